	.target	sm_90a

	.elftype	@"ET_EXEC"


//--------------------- .note.nv.tkinfo           --------------------------
	.section	.note.nv.tkinfo,"",@"SHT_NOTE"
	.sectionflags	@"SHF_NOTE_NV_TKINFO"
	.tkinfo
        /*0018*/ 	.word	0x00000002
        /*0030*/ 	.string	""
        /*0030*/ 	.string	"ptxas"
        /*0030*/ 	.string	"Cuda compilation tools, release 13.0, V13.0.88"
        /*0030*/ 	.string	"Build cuda_13.0.r13.0/compiler.36424714_0"
        /*0030*/ 	.string	"-arch sm_90a -m 64 "



//--------------------- .note.nv.cuinfo           --------------------------
	.section	.note.nv.cuinfo,"",@"SHT_NOTE"
	.sectionflags	@"SHF_NOTE_NV_CUINFO"
        /*0018*/ 	.short	0x0002
        /*001a*/ 	.short	0x005a
        /*001c*/ 	.short	0x0082
	.zero		2


//--------------------- .nv.info                  --------------------------
	.section	.nv.info,"",@"SHT_CUDA_INFO"
	.align	4


	//----- nvinfo : EIATTR_REGCOUNT
	.align		4
        /*0000*/ 	.byte	0x04, 0x2f
        /*0002*/ 	.short	(.L_57 - .L_56)
	.align		4
.L_56:
        /*0004*/ 	.word	index@(_ZN7cutlass13device_kernelIN5flash11enable_sm90INS1_16FlashAttnFwdSm90INS1_25CollectiveMainloopFwdSm90ILi2EN4cute5tupleIJNS5_1CILi1EEES8_S8_EEENS6_IJNS7_ILi192EEENS7_ILi128EEENS7_ILi64EEEEEELi64ENS_10bfloat16_tEfNS_4arch4Sm90ELb1ELb0ELb1ELb1ELb0ELb1ELb0ELb1ELb1ELb0ELb0ELb0EEENS1_21CollectiveEpilogueFwdINS6_IJSA_SC_SB_EEES9_SE_SG_Li384ELb1ELb0ELb0ELb0EEENS1_36VarlenDynamicPersistentTileSchedulerILi192ELi128ELi384ELi32ELb0ELb0ELb1ELb1ELb1ELb1EEEEEEEEEvNT_6ParamsE)
        /*0008*/ 	.word	0x00000080


	//----- nvinfo : EIATTR_FRAME_SIZE
	.align		4
.L_57:
        /*000c*/ 	.byte	0x04, 0x11
        /*000e*/ 	.short	(.L_59 - .L_58)
	.align		4
.L_58:
        /*0010*/ 	.word	index@(_ZN7cutlass13device_kernelIN5flash11enable_sm90INS1_16FlashAttnFwdSm90INS1_25CollectiveMainloopFwdSm90ILi2EN4cute5tupleIJNS5_1CILi1EEES8_S8_EEENS6_IJNS7_ILi192EEENS7_ILi128EEENS7_ILi64EEEEEELi64ENS_10bfloat16_tEfNS_4arch4Sm90ELb1ELb0ELb1ELb1ELb0ELb1ELb0ELb1ELb1ELb0ELb0ELb0EEENS1_21CollectiveEpilogueFwdINS6_IJSA_SC_SB_EEES9_SE_SG_Li384ELb1ELb0ELb0ELb0EEENS1_36VarlenDynamicPersistentTileSchedulerILi192ELi128ELi384ELi32ELb0ELb0ELb1ELb1ELb1ELb1EEEEEEEEEvNT_6ParamsE)
        /*0014*/ 	.word	0x00000048


	//----- nvinfo : EIATTR_REGCOUNT
	.align		4
.L_59:
        /*0018*/ 	.byte	0x04, 0x2f
        /*001a*/ 	.short	(.L_61 - .L_60)
	.align		4
.L_60:
        /*001c*/ 	.word	index@(_ZN7cutlass13device_kernelIN5flash11enable_sm90INS1_16FlashAttnFwdSm90INS1_25CollectiveMainloopFwdSm90ILi2EN4cute5tupleIJNS5_1CILi1EEES8_S8_EEENS6_IJNS7_ILi192EEENS7_ILi128EEENS7_ILi64EEEEEELi64ENS_10bfloat16_tEfNS_4arch4Sm90ELb1ELb0ELb1ELb1ELb0ELb0ELb0ELb1ELb1ELb0ELb0ELb0EEENS1_21CollectiveEpilogueFwdINS6_IJSA_SC_SB_EEES9_SE_SG_Li384ELb1ELb0ELb0ELb0EEENS1_36VarlenDynamicPersistentTileSchedulerILi192ELi128ELi384ELi32ELb0ELb0ELb1ELb1ELb1ELb1EEEEEEEEEvNT_6ParamsE)
        /*0020*/ 	.word	0x00000080


	//----- nvinfo : EIATTR_FRAME_SIZE
	.align		4
.L_61:
        /*0024*/ 	.byte	0x04, 0x11
        /*0026*/ 	.short	(.L_63 - .L_62)
	.align		4
.L_62:
        /*0028*/ 	.word	index@(_ZN7cutlass13device_kernelIN5flash11enable_sm90INS1_16FlashAttnFwdSm90INS1_25CollectiveMainloopFwdSm90ILi2EN4cute5tupleIJNS5_1CILi1EEES8_S8_EEENS6_IJNS7_ILi192EEENS7_ILi128EEENS7_ILi64EEEEEELi64ENS_10bfloat16_tEfNS_4arch4Sm90ELb1ELb0ELb1ELb1ELb0ELb0ELb0ELb1ELb1ELb0ELb0ELb0EEENS1_21CollectiveEpilogueFwdINS6_IJSA_SC_SB_EEES9_SE_SG_Li384ELb1ELb0ELb0ELb0EEENS1_36VarlenDynamicPersistentTileSchedulerILi192ELi128ELi384ELi32ELb0ELb0ELb1ELb1ELb1ELb1EEEEEEEEEvNT_6ParamsE)
        /*002c*/ 	.word	0x00000010


	//----- nvinfo : EIATTR_REGCOUNT
	.align		4
.L_63:
        /*0030*/ 	.byte	0x04, 0x2f
        /*0032*/ 	.short	(.L_65 - .L_64)
	.align		4
.L_64:
        /*0034*/ 	.word	index@(_ZN7cutlass13device_kernelIN5flash11enable_sm90INS1_16FlashAttnFwdSm90INS1_25CollectiveMainloopFwdSm90ILi2EN4cute5tupleIJNS5_1CILi1EEES8_S8_EEENS6_IJNS7_ILi192EEENS7_ILi128EEENS7_ILi64EEEEEELi64ENS_10bfloat16_tEfNS_4arch4Sm90ELb1ELb0ELb1ELb0ELb0ELb0ELb0ELb1ELb1ELb0ELb0ELb0EEENS1_21CollectiveEpilogueFwdINS6_IJSA_SC_SB_EEES9_SE_SG_Li384ELb0ELb0ELb0ELb0EEENS1_30DynamicPersistentTileSchedulerILi384ELi32ELb0ELb0ELb1EEEEEEEEEvNT_6ParamsE)
        /*0038*/ 	.word	0x00000080


	//----- nvinfo : EIATTR_FRAME_SIZE
	.align		4
.L_65:
        /*003c*/ 	.byte	0x04, 0x11
        /*003e*/ 	.short	(.L_67 - .L_66)
	.align		4
.L_66:
        /*0040*/ 	.word	index@(_ZN7cutlass13device_kernelIN5flash11enable_sm90INS1_16FlashAttnFwdSm90INS1_25CollectiveMainloopFwdSm90ILi2EN4cute5tupleIJNS5_1CILi1EEES8_S8_EEENS6_IJNS7_ILi192EEENS7_ILi128EEENS7_ILi64EEEEEELi64ENS_10bfloat16_tEfNS_4arch4Sm90ELb1ELb0ELb1ELb0ELb0ELb0ELb0ELb1ELb1ELb0ELb0ELb0EEENS1_21CollectiveEpilogueFwdINS6_IJSA_SC_SB_EEES9_SE_SG_Li384ELb0ELb0ELb0ELb0EEENS1_30DynamicPersistentTileSchedulerILi384ELi32ELb0ELb0ELb1EEEEEEEEEvNT_6ParamsE)
        /*0044*/ 	.word	0x00000000


	//----- nvinfo : EIATTR_REGCOUNT
	.align		4
.L_67:
        /*0048*/ 	.byte	0x04, 0x2f
        /*004a*/ 	.short	(.L_69 - .L_68)
	.align		4
.L_68:
        /*004c*/ 	.word	index@(_ZN7cutlass13device_kernelIN5flash11enable_sm90INS1_16FlashAttnFwdSm90INS1_25CollectiveMainloopFwdSm90ILi2EN4cute5tupleIJNS5_1CILi1EEES8_S8_EEENS6_IJNS7_ILi192EEENS7_ILi128EEENS7_ILi64EEEEEELi64ENS_10bfloat16_tEfNS_4arch4Sm90ELb0ELb1ELb1ELb1ELb0ELb1ELb0ELb1ELb1ELb0ELb0ELb0EEENS1_21CollectiveEpilogueFwdINS6_IJSA_SC_SB_EEES9_SE_SG_Li384ELb1ELb0ELb0ELb0EEENS1_36VarlenDynamicPersistentTileSchedulerILi192ELi128ELi384ELi32ELb0ELb0ELb1ELb1ELb0ELb1EEEEEEEEEvNT_6ParamsE)
        /*0050*/ 	.word	0x00000080


	//----- nvinfo : EIATTR_FRAME_SIZE
	.align		4
.L_69:
        /*0054*/ 	.byte	0x04, 0x11
        /*0056*/ 	.short	(.L_71 - .L_70)
	.align		4
.L_70:
        /*0058*/ 	.word	index@(_ZN7cutlass13device_kernelIN5flash11enable_sm90INS1_16FlashAttnFwdSm90INS1_25CollectiveMainloopFwdSm90ILi2EN4cute5tupleIJNS5_1CILi1EEES8_S8_EEENS6_IJNS7_ILi192EEENS7_ILi128EEENS7_ILi64EEEEEELi64ENS_10bfloat16_tEfNS_4arch4Sm90ELb0ELb1ELb1ELb1ELb0ELb1ELb0ELb1ELb1ELb0ELb0ELb0EEENS1_21CollectiveEpilogueFwdINS6_IJSA_SC_SB_EEES9_SE_SG_Li384ELb1ELb0ELb0ELb0EEENS1_36VarlenDynamicPersistentTileSchedulerILi192ELi128ELi384ELi32ELb0ELb0ELb1ELb1ELb0ELb1EEEEEEEEEvNT_6ParamsE)
        /*005c*/ 	.word	0x00000048


	//----- nvinfo : EIATTR_REGCOUNT
	.align		4
.L_71:
        /*0060*/ 	.byte	0x04, 0x2f
        /*0062*/ 	.short	(.L_73 - .L_72)
	.align		4
.L_72:
        /*0064*/ 	.word	index@(_ZN7cutlass13device_kernelIN5flash11enable_sm90INS1_16FlashAttnFwdSm90INS1_25CollectiveMainloopFwdSm90ILi2EN4cute5tupleIJNS5_1CILi1EEES8_S8_EEENS6_IJNS7_ILi192EEENS7_ILi128EEENS7_ILi64EEEEEELi64ENS_10bfloat16_tEfNS_4arch4Sm90ELb0ELb1ELb1ELb1ELb0ELb0ELb0ELb1ELb1ELb0ELb0ELb0EEENS1_21CollectiveEpilogueFwdINS6_IJSA_SC_SB_EEES9_SE_SG_Li384ELb1ELb0ELb0ELb0EEENS1_36VarlenDynamicPersistentTileSchedulerILi192ELi128ELi384ELi32ELb0ELb0ELb1ELb1ELb0ELb1EEEEEEEEEvNT_6ParamsE)
        /*0068*/ 	.word	0x00000080


	//----- nvinfo : EIATTR_FRAME_SIZE
	.align		4
.L_73:
        /*006c*/ 	.byte	0x04, 0x11
        /*006e*/ 	.short	(.L_75 - .L_74)
	.align		4
.L_74:
        /*0070*/ 	.word	index@(_ZN7cutlass13device_kernelIN5flash11enable_sm90INS1_16FlashAttnFwdSm90INS1_25CollectiveMainloopFwdSm90ILi2EN4cute5tupleIJNS5_1CILi1EEES8_S8_EEENS6_IJNS7_ILi192EEENS7_ILi128EEENS7_ILi64EEEEEELi64ENS_10bfloat16_tEfNS_4arch4Sm90ELb0ELb1ELb1ELb1ELb0ELb0ELb0ELb1ELb1ELb0ELb0ELb0EEENS1_21CollectiveEpilogueFwdINS6_IJSA_SC_SB_EEES9_SE_SG_Li384ELb1ELb0ELb0ELb0EEENS1_36VarlenDynamicPersistentTileSchedulerILi192ELi128ELi384ELi32ELb0ELb0ELb1ELb1ELb0ELb1EEEEEEEEEvNT_6ParamsE)
        /*0074*/ 	.word	0x00000010


	//----- nvinfo : EIATTR_REGCOUNT
	.align		4
.L_75:
        /*0078*/ 	.byte	0x04, 0x2f
        /*007a*/ 	.short	(.L_77 - .L_76)
	.align		4
.L_76:
        /*007c*/ 	.word	index@(_ZN7cutlass13device_kernelIN5flash11enable_sm90INS1_16FlashAttnFwdSm90INS1_25CollectiveMainloopFwdSm90ILi2EN4cute5tupleIJNS5_1CILi1EEES8_S8_EEENS6_IJNS7_ILi192EEENS7_ILi128EEENS7_ILi64EEEEEELi64ENS_10bfloat16_tEfNS_4arch4Sm90ELb0ELb1ELb1ELb0ELb0ELb0ELb0ELb1ELb1ELb0ELb0ELb0EEENS1_21CollectiveEpilogueFwdINS6_IJSA_SC_SB_EEES9_SE_SG_Li384ELb0ELb0ELb0ELb0EEENS1_30DynamicPersistentTileSchedulerILi384ELi32ELb0ELb0ELb1EEEEEEEEEvNT_6ParamsE)
        /*0080*/ 	.word	0x00000080


	//----- nvinfo : EIATTR_FRAME_SIZE
	.align		4
.L_77:
        /*0084*/ 	.byte	0x04, 0x11
        /*0086*/ 	.short	(.L_79 - .L_78)
	.align		4
.L_78:
        /*0088*/ 	.word	index@(_ZN7cutlass13device_kernelIN5flash11enable_sm90INS1_16FlashAttnFwdSm90INS1_25CollectiveMainloopFwdSm90ILi2EN4cute5tupleIJNS5_1CILi1EEES8_S8_EEENS6_IJNS7_ILi192EEENS7_ILi128EEENS7_ILi64EEEEEELi64ENS_10bfloat16_tEfNS_4arch4Sm90ELb0ELb1ELb1ELb0ELb0ELb0ELb0ELb1ELb1ELb0ELb0ELb0EEENS1_21CollectiveEpilogueFwdINS6_IJSA_SC_SB_EEES9_SE_SG_Li384ELb0ELb0ELb0ELb0EEENS1_30DynamicPersistentTileSchedulerILi384ELi32ELb0ELb0ELb1EEEEEEEEEvNT_6ParamsE)
        /*008c*/ 	.word	0x00000000


	//----- nvinfo : EIATTR_REGCOUNT
	.align		4
.L_79:
        /*0090*/ 	.byte	0x04, 0x2f
        /*0092*/ 	.short	(.L_81 - .L_80)
	.align		4
.L_80:
        /*0094*/ 	.word	index@(_ZN7cutlass13device_kernelIN5flash11enable_sm90INS1_16FlashAttnFwdSm90INS1_25CollectiveMainloopFwdSm90ILi2EN4cute5tupleIJNS5_1CILi1EEES8_S8_EEENS6_IJNS7_ILi192EEESA_NS7_ILi64EEEEEELi64ENS_10bfloat16_tEfNS_4arch4Sm90ELb0ELb0ELb1ELb1ELb0ELb1ELb0ELb0ELb1ELb0ELb0ELb0EEENS1_21CollectiveEpilogueFwdINS6_IJSA_SB_SA_EEES9_SD_SF_Li384ELb1ELb0ELb0ELb0EEENS1_36VarlenDynamicPersistentTileSchedulerILi192ELi192ELi384ELi32ELb0ELb0ELb1ELb0ELb1ELb1EEEEEEEEEvNT_6ParamsE)
        /*0098*/ 	.word	0x00000080


	//----- nvinfo : EIATTR_FRAME_SIZE
	.align		4
.L_81:
        /*009c*/ 	.byte	0x04, 0x11
        /*009e*/ 	.short	(.L_83 - .L_82)
	.align		4
.L_82:
        /*00a0*/ 	.word	index@(_ZN7cutlass13device_kernelIN5flash11enable_sm90INS1_16FlashAttnFwdSm90INS1_25CollectiveMainloopFwdSm90ILi2EN4cute5tupleIJNS5_1CILi1EEES8_S8_EEENS6_IJNS7_ILi192EEESA_NS7_ILi64EEEEEELi64ENS_10bfloat16_tEfNS_4arch4Sm90ELb0ELb0ELb1ELb1ELb0ELb1ELb0ELb0ELb1ELb0ELb0ELb0EEENS1_21CollectiveEpilogueFwdINS6_IJSA_SB_SA_EEES9_SD_SF_Li384ELb1ELb0ELb0ELb0EEENS1_36VarlenDynamicPersistentTileSchedulerILi192ELi192ELi384ELi32ELb0ELb0ELb1ELb0ELb1ELb1EEEEEEEEEvNT_6ParamsE)
        /*00a4*/ 	.word	0x00000090


	//----- nvinfo : EIATTR_REGCOUNT
	.align		4
.L_83:
        /*00a8*/ 	.byte	0x04, 0x2f
        /*00aa*/ 	.short	(.L_85 - .L_84)
	.align		4
.L_84:
        /*00ac*/ 	.word	index@(_ZN7cutlass13device_kernelIN5flash11enable_sm90INS1_16FlashAttnFwdSm90INS1_25CollectiveMainloopFwdSm90ILi2EN4cute5tupleIJNS5_1CILi1EEES8_S8_EEENS6_IJNS7_ILi192EEESA_NS7_ILi64EEEEEELi64ENS_10bfloat16_tEfNS_4arch4Sm90ELb0ELb0ELb1ELb1ELb0ELb0ELb0ELb0ELb1ELb0ELb0ELb0EEENS1_21CollectiveEpilogueFwdINS6_IJSA_SB_SA_EEES9_SD_SF_Li384ELb1ELb0ELb0ELb0EEENS1_36VarlenDynamicPersistentTileSchedulerILi192ELi192ELi384ELi32ELb0ELb0ELb1ELb0ELb1ELb1EEEEEEEEEvNT_6ParamsE)
        /*00b0*/ 	.word	0x00000080


	//----- nvinfo : EIATTR_FRAME_SIZE
	.align		4
.L_85:
        /*00b4*/ 	.byte	0x04, 0x11
        /*00b6*/ 	.short	(.L_87 - .L_86)
	.align		4
.L_86:
        /*00b8*/ 	.word	index@(_ZN7cutlass13device_kernelIN5flash11enable_sm90INS1_16FlashAttnFwdSm90INS1_25CollectiveMainloopFwdSm90ILi2EN4cute5tupleIJNS5_1CILi1EEES8_S8_EEENS6_IJNS7_ILi192EEESA_NS7_ILi64EEEEEELi64ENS_10bfloat16_tEfNS_4arch4Sm90ELb0ELb0ELb1ELb1ELb0ELb0ELb0ELb0ELb1ELb0ELb0ELb0EEENS1_21CollectiveEpilogueFwdINS6_IJSA_SB_SA_EEES9_SD_SF_Li384ELb1ELb0ELb0ELb0EEENS1_36VarlenDynamicPersistentTileSchedulerILi192ELi192ELi384ELi32ELb0ELb0ELb1ELb0ELb1ELb1EEEEEEEEEvNT_6ParamsE)
        /*00bc*/ 	.word	0x00000020


	//----- nvinfo : EIATTR_REGCOUNT
	.align		4
.L_87:
        /*00c0*/ 	.byte	0x04, 0x2f
        /*00c2*/ 	.short	(.L_89 - .L_88)
	.align		4
.L_88:
        /*00c4*/ 	.word	index@(_ZN7cutlass13device_kernelIN5flash11enable_sm90INS1_16FlashAttnFwdSm90INS1_25CollectiveMainloopFwdSm90ILi2EN4cute5tupleIJNS5_1CILi1EEES8_S8_EEENS6_IJNS7_ILi192EEESA_NS7_ILi64EEEEEELi64ENS_10bfloat16_tEfNS_4arch4Sm90ELb0ELb0ELb1ELb0ELb0ELb0ELb0ELb0ELb1ELb0ELb0ELb0EEENS1_21CollectiveEpilogueFwdINS6_IJSA_SB_SA_EEES9_SD_SF_Li384ELb0ELb0ELb0ELb0EEENS1_29StaticPersistentTileSchedulerILb0EEEEEEEEEvNT_6ParamsE)
        /*00c8*/ 	.word	0x00000080


	//----- nvinfo : EIATTR_FRAME_SIZE
	.align		4
.L_89:
        /*00cc*/ 	.byte	0x04, 0x11
        /*00ce*/ 	.short	(.L_91 - .L_90)
	.align		4
.L_90:
        /*00d0*/ 	.word	index@(_ZN7cutlass13device_kernelIN5flash11enable_sm90INS1_16FlashAttnFwdSm90INS1_25CollectiveMainloopFwdSm90ILi2EN4cute5tupleIJNS5_1CILi1EEES8_S8_EEENS6_IJNS7_ILi192EEESA_NS7_ILi64EEEEEELi64ENS_10bfloat16_tEfNS_4arch4Sm90ELb0ELb0ELb1ELb0ELb0ELb0ELb0ELb0ELb1ELb0ELb0ELb0EEENS1_21CollectiveEpilogueFwdINS6_IJSA_SB_SA_EEES9_SD_SF_Li384ELb0ELb0ELb0ELb0EEENS1_29StaticPersistentTileSchedulerILb0EEEEEEEEEvNT_6ParamsE)
        /*00d4*/ 	.word	0x00000018


	//----- nvinfo : EIATTR_REGCOUNT
	.align		4
.L_91:
        /*00d8*/ 	.byte	0x04, 0x2f
        /*00da*/ 	.short	(.L_93 - .L_92)
	.align		4
.L_92:
        /*00dc*/ 	.word	index@(_ZN7cutlass13device_kernelIN5flash11enable_sm90INS1_16FlashAttnFwdSm90INS1_25CollectiveMainloopFwdSm90ILi2EN4cute5tupleIJNS5_1CILi1EEES8_S8_EEENS6_IJNS7_ILi192EEENS7_ILi144EEENS7_ILi96EEEEEELi96ENS_10bfloat16_tEfNS_4arch4Sm90ELb1ELb0ELb1ELb1ELb0ELb1ELb0ELb0ELb1ELb0ELb0ELb0EEENS1_21CollectiveEpilogueFwdINS6_IJSA_SC_SB_EEES9_SE_SG_Li384ELb1ELb0ELb0ELb0EEENS1_36VarlenDynamicPersistentTileSchedulerILi192ELi144ELi384ELi32ELb0ELb0ELb1ELb1ELb1ELb1EEEEEEEEEvNT_6ParamsE)
        /*00e0*/ 	.word	0x00000080


	//----- nvinfo : EIATTR_FRAME_SIZE
	.align		4
.L_93:
        /*00e4*/ 	.byte	0x04, 0x11
        /*00e6*/ 	.short	(.L_95 - .L_94)
	.align		4
.L_94:
        /*00e8*/ 	.word	index@(_ZN7cutlass13device_kernelIN5flash11enable_sm90INS1_16FlashAttnFwdSm90INS1_25CollectiveMainloopFwdSm90ILi2EN4cute5tupleIJNS5_1CILi1EEES8_S8_EEENS6_IJNS7_ILi192EEENS7_ILi144EEENS7_ILi96EEEEEELi96ENS_10bfloat16_tEfNS_4arch4Sm90ELb1ELb0ELb1ELb1ELb0ELb1ELb0ELb0ELb1ELb0ELb0ELb0EEENS1_21CollectiveEpilogueFwdINS6_IJSA_SC_SB_EEES9_SE_SG_Li384ELb1ELb0ELb0ELb0EEENS1_36VarlenDynamicPersistentTileSchedulerILi192ELi144ELi384ELi32ELb0ELb0ELb1ELb1ELb1ELb1EEEEEEEEEvNT_6ParamsE)
        /*00ec*/ 	.word	0x000000c0


	//----- nvinfo : EIATTR_REGCOUNT
	.align		4
.L_95:
        /*00f0*/ 	.byte	0x04, 0x2f
        /*00f2*/ 	.short	(.L_97 - .L_96)
	.align		4
.L_96:
        /*00f4*/ 	.word	index@(_ZN7cutlass13device_kernelIN5flash11enable_sm90INS1_16FlashAttnFwdSm90INS1_25CollectiveMainloopFwdSm90ILi2EN4cute5tupleIJNS5_1CILi1EEES8_S8_EEENS6_IJNS7_ILi192EEENS7_ILi144EEENS7_ILi96EEEEEELi96ENS_10bfloat16_tEfNS_4arch4Sm90ELb1ELb0ELb1ELb1ELb0ELb0ELb0ELb0ELb1ELb0ELb0ELb0EEENS1_21CollectiveEpilogueFwdINS6_IJSA_SC_SB_EEES9_SE_SG_Li384ELb1ELb0ELb0ELb0EEENS1_36VarlenDynamicPersistentTileSchedulerILi192ELi144ELi384ELi32ELb0ELb0ELb1ELb1ELb1ELb1EEEEEEEEEvNT_6ParamsE)
        /*00f8*/ 	.word	0x00000080


	//----- nvinfo : EIATTR_FRAME_SIZE
	.align		4
.L_97:
        /*00fc*/ 	.byte	0x04, 0x11
        /*00fe*/ 	.short	(.L_99 - .L_98)
	.align		4
.L_98:
        /*0100*/ 	.word	index@(_ZN7cutlass13device_kernelIN5flash11enable_sm90INS1_16FlashAttnFwdSm90INS1_25CollectiveMainloopFwdSm90ILi2EN4cute5tupleIJNS5_1CILi1EEES8_S8_EEENS6_IJNS7_ILi192EEENS7_ILi144EEENS7_ILi96EEEEEELi96ENS_10bfloat16_tEfNS_4arch4Sm90ELb1ELb0ELb1ELb1ELb0ELb0ELb0ELb0ELb1ELb0ELb0ELb0EEENS1_21CollectiveEpilogueFwdINS6_IJSA_SC_SB_EEES9_SE_SG_Li384ELb1ELb0ELb0ELb0EEENS1_36VarlenDynamicPersistentTileSchedulerILi192ELi144ELi384ELi32ELb0ELb0ELb1ELb1ELb1ELb1EEEEEEEEEvNT_6ParamsE)
        /*0104*/ 	.word	0x00000010


	//----- nvinfo : EIATTR_REGCOUNT
	.align		4
.L_99:
        /*0108*/ 	.byte	0x04, 0x2f
        /*010a*/ 	.short	(.L_101 - .L_100)
	.align		4
.L_100:
        /*010c*/ 	.word	index@(_ZN7cutlass13device_kernelIN5flash11enable_sm90INS1_16FlashAttnFwdSm90INS1_25CollectiveMainloopFwdSm90ILi2EN4cute5tupleIJNS5_1CILi1EEES8_S8_EEENS6_IJNS7_ILi192EEENS7_ILi144EEENS7_ILi96EEEEEELi96ENS_10bfloat16_tEfNS_4arch4Sm90ELb1ELb0ELb1ELb0ELb0ELb0ELb0ELb0ELb1ELb0ELb0ELb0EEENS1_21CollectiveEpilogueFwdINS6_IJSA_SC_SB_EEES9_SE_SG_Li384ELb0ELb0ELb0ELb0EEENS1_30DynamicPersistentTileSchedulerILi384ELi32ELb0ELb0ELb1EEEEEEEEEvNT_6ParamsE)
        /*0110*/ 	.word	0x00000080


	//----- nvinfo : EIATTR_FRAME_SIZE
	.align		4
.L_101:
        /*0114*/ 	.byte	0x04, 0x11
        /*0116*/ 	.short	(.L_103 - .L_102)
	.align		4
.L_102:
        /*0118*/ 	.word	index@(_ZN7cutlass13device_kernelIN5flash11enable_sm90INS1_16FlashAttnFwdSm90INS1_25CollectiveMainloopFwdSm90ILi2EN4cute5tupleIJNS5_1CILi1EEES8_S8_EEENS6_IJNS7_ILi192EEENS7_ILi144EEENS7_ILi96EEEEEELi96ENS_10bfloat16_tEfNS_4arch4Sm90ELb1ELb0ELb1ELb0ELb0ELb0ELb0ELb0ELb1ELb0ELb0ELb0EEENS1_21CollectiveEpilogueFwdINS6_IJSA_SC_SB_EEES9_SE_SG_Li384ELb0ELb0ELb0ELb0EEENS1_30DynamicPersistentTileSchedulerILi384ELi32ELb0ELb0ELb1EEEEEEEEEvNT_6ParamsE)
        /*011c*/ 	.word	0x00000000


	//----- nvinfo : EIATTR_REGCOUNT
	.align		4
.L_103:
        /*0120*/ 	.byte	0x04, 0x2f
        /*0122*/ 	.short	(.L_105 - .L_104)
	.align		4
.L_104:
        /*0124*/ 	.word	index@(_ZN7cutlass13device_kernelIN5flash11enable_sm90INS1_16FlashAttnFwdSm90INS1_25CollectiveMainloopFwdSm90ILi2EN4cute5tupleIJNS5_1CILi1EEES8_S8_EEENS6_IJNS7_ILi192EEENS7_ILi128EEENS7_ILi96EEEEEELi96ENS_10bfloat16_tEfNS_4arch4Sm90ELb0ELb1ELb1ELb1ELb0ELb1ELb0ELb0ELb1ELb0ELb0ELb0EEENS1_21CollectiveEpilogueFwdINS6_IJSA_SC_SB_EEES9_SE_SG_Li384ELb1ELb0ELb0ELb0EEENS1_36VarlenDynamicPersistentTileSchedulerILi192ELi128ELi384ELi32ELb0ELb0ELb1ELb1ELb0ELb1EEEEEEEEEvNT_6ParamsE)
        /*0128*/ 	.word	0x00000080


	//----- nvinfo : EIATTR_FRAME_SIZE
	.align		4
.L_105:
        /*012c*/ 	.byte	0x04, 0x11
        /*012e*/ 	.short	(.L_107 - .L_106)
	.align		4
.L_106:
        /*0130*/ 	.word	index@(_ZN7cutlass13device_kernelIN5flash11enable_sm90INS1_16FlashAttnFwdSm90INS1_25CollectiveMainloopFwdSm90ILi2EN4cute5tupleIJNS5_1CILi1EEES8_S8_EEENS6_IJNS7_ILi192EEENS7_ILi128EEENS7_ILi96EEEEEELi96ENS_10bfloat16_tEfNS_4arch4Sm90ELb0ELb1ELb1ELb1ELb0ELb1ELb0ELb0ELb1ELb0ELb0ELb0EEENS1_21CollectiveEpilogueFwdINS6_IJSA_SC_SB_EEES9_SE_SG_Li384ELb1ELb0ELb0ELb0EEENS1_36VarlenDynamicPersistentTileSchedulerILi192ELi128ELi384ELi32ELb0ELb0ELb1ELb1ELb0ELb1EEEEEEEEEvNT_6ParamsE)
        /*0134*/ 	.word	0x00000058


	//----- nvinfo : EIATTR_REGCOUNT
	.align		4
.L_107:
        /*0138*/ 	.byte	0x04, 0x2f
        /*013a*/ 	.short	(.L_109 - .L_108)
	.align		4
.L_108:
        /*013c*/ 	.word	index@(_ZN7cutlass13device_kernelIN5flash11enable_sm90INS1_16FlashAttnFwdSm90INS1_25CollectiveMainloopFwdSm90ILi2EN4cute5tupleIJNS5_1CILi1EEES8_S8_EEENS6_IJNS7_ILi192EEENS7_ILi128EEENS7_ILi96EEEEEELi96ENS_10bfloat16_tEfNS_4arch4Sm90ELb0ELb1ELb1ELb1ELb0ELb0ELb0ELb0ELb1ELb0ELb0ELb0EEENS1_21CollectiveEpilogueFwdINS6_IJSA_SC_SB_EEES9_SE_SG_Li384ELb1ELb0ELb0ELb0EEENS1_36VarlenDynamicPersistentTileSchedulerILi192ELi128ELi384ELi32ELb0ELb0ELb1ELb1ELb0ELb1EEEEEEEEEvNT_6ParamsE)
        /*0140*/ 	.word	0x00000080


	//----- nvinfo : EIATTR_FRAME_SIZE
	.align		4
.L_109:
        /*0144*/ 	.byte	0x04, 0x11
        /*0146*/ 	.short	(.L_111 - .L_110)
	.align		4
.L_110:
        /*0148*/ 	.word	index@(_ZN7cutlass13device_kernelIN5flash11enable_sm90INS1_16FlashAttnFwdSm90INS1_25CollectiveMainloopFwdSm90ILi2EN4cute5tupleIJNS5_1CILi1EEES8_S8_EEENS6_IJNS7_ILi192EEENS7_ILi128EEENS7_ILi96EEEEEELi96ENS_10bfloat16_tEfNS_4arch4Sm90ELb0ELb1ELb1ELb1ELb0ELb0ELb0ELb0ELb1ELb0ELb0ELb0EEENS1_21CollectiveEpilogueFwdINS6_IJSA_SC_SB_EEES9_SE_SG_Li384ELb1ELb0ELb0ELb0EEENS1_36VarlenDynamicPersistentTileSchedulerILi192ELi128ELi384ELi32ELb0ELb0ELb1ELb1ELb0ELb1EEEEEEEEEvNT_6ParamsE)
        /*014c*/ 	.word	0x00000008


	//----- nvinfo : EIATTR_REGCOUNT
	.align		4
.L_111:
        /*0150*/ 	.byte	0x04, 0x2f
        /*0152*/ 	.short	(.L_113 - .L_112)
	.align		4
.L_112:
        /*0154*/ 	.word	index@(_ZN7cutlass13device_kernelIN5flash11enable_sm90INS1_16FlashAttnFwdSm90INS1_25CollectiveMainloopFwdSm90ILi2EN4cute5tupleIJNS5_1CILi1EEES8_S8_EEENS6_IJNS7_ILi192EEENS7_ILi128EEENS7_ILi96EEEEEELi96ENS_10bfloat16_tEfNS_4arch4Sm90ELb0ELb1ELb1ELb0ELb0ELb0ELb0ELb0ELb1ELb0ELb0ELb0EEENS1_21CollectiveEpilogueFwdINS6_IJSA_SC_SB_EEES9_SE_SG_Li384ELb0ELb0ELb0ELb0EEENS1_30DynamicPersistentTileSchedulerILi384ELi32ELb0ELb0ELb1EEEEEEEEEvNT_6ParamsE)
        /*0158*/ 	.word	0x00000080


	//----- nvinfo : EIATTR_FRAME_SIZE
	.align		4
.L_113:
        /*015c*/ 	.byte	0x04, 0x11
        /*015e*/ 	.short	(.L_115 - .L_114)
	.align		4
.L_114:
        /*0160*/ 	.word	index@(_ZN7cutlass13device_kernelIN5flash11enable_sm90INS1_16FlashAttnFwdSm90INS1_25CollectiveMainloopFwdSm90ILi2EN4cute5tupleIJNS5_1CILi1EEES8_S8_EEENS6_IJNS7_ILi192EEENS7_ILi128EEENS7_ILi96EEEEEELi96ENS_10bfloat16_tEfNS_4arch4Sm90ELb0ELb1ELb1ELb0ELb0ELb0ELb0ELb0ELb1ELb0ELb0ELb0EEENS1_21CollectiveEpilogueFwdINS6_IJSA_SC_SB_EEES9_SE_SG_Li384ELb0ELb0ELb0ELb0EEENS1_30DynamicPersistentTileSchedulerILi384ELi32ELb0ELb0ELb1EEEEEEEEEvNT_6ParamsE)
        /*0164*/ 	.word	0x00000000


	//----- nvinfo : EIATTR_REGCOUNT
	.align		4
.L_115:
        /*0168*/ 	.byte	0x04, 0x2f
        /*016a*/ 	.short	(.L_117 - .L_116)
	.align		4
.L_116:
        /*016c*/ 	.word	index@(_ZN7cutlass13device_kernelIN5flash11enable_sm90INS1_16FlashAttnFwdSm90INS1_25CollectiveMainloopFwdSm90ILi2EN4cute5tupleIJNS5_1CILi1EEES8_S8_EEENS6_IJNS7_ILi192EEENS7_ILi144EEENS7_ILi96EEEEEELi96ENS_10bfloat16_tEfNS_4arch4Sm90ELb0ELb0ELb1ELb1ELb0ELb1ELb0ELb0ELb1ELb0ELb0ELb0EEENS1_21CollectiveEpilogueFwdINS6_IJSA_SC_SB_EEES9_SE_SG_Li384ELb1ELb0ELb0ELb0EEENS1_36VarlenDynamicPersistentTileSchedulerILi192ELi144ELi384ELi32ELb0ELb0ELb1ELb0ELb1ELb1EEEEEEEEEvNT_6ParamsE)
        /*0170*/ 	.word	0x00000080


	//----- nvinfo : EIATTR_FRAME_SIZE
	.align		4
.L_117:
        /*0174*/ 	.byte	0x04, 0x11
        /*0176*/ 	.short	(.L_119 - .L_118)
	.align		4
.L_118:
        /*0178*/ 	.word	index@(_ZN7cutlass13device_kernelIN5flash11enable_sm90INS1_16FlashAttnFwdSm90INS1_25CollectiveMainloopFwdSm90ILi2EN4cute5tupleIJNS5_1CILi1EEES8_S8_EEENS6_IJNS7_ILi192EEENS7_ILi144EEENS7_ILi96EEEEEELi96ENS_10bfloat16_tEfNS_4arch4Sm90ELb0ELb0ELb1ELb1ELb0ELb1ELb0ELb0ELb1ELb0ELb0ELb0EEENS1_21CollectiveEpilogueFwdINS6_IJSA_SC_SB_EEES9_SE_SG_Li384ELb1ELb0ELb0ELb0EEENS1_36VarlenDynamicPersistentTileSchedulerILi192ELi144ELi384ELi32ELb0ELb0ELb1ELb0ELb1ELb1EEEEEEEEEvNT_6ParamsE)
        /*017c*/ 	.word	0x000000c8


	//----- nvinfo : EIATTR_REGCOUNT
	.align		4
.L_119:
        /*0180*/ 	.byte	0x04, 0x2f
        /*0182*/ 	.short	(.L_121 - .L_120)
	.align		4
.L_120:
        /*0184*/ 	.word	index@(_ZN7cutlass13device_kernelIN5flash11enable_sm90INS1_16FlashAttnFwdSm90INS1_25CollectiveMainloopFwdSm90ILi2EN4cute5tupleIJNS5_1CILi1EEES8_S8_EEENS6_IJNS7_ILi192EEENS7_ILi144EEENS7_ILi96EEEEEELi96ENS_10bfloat16_tEfNS_4arch4Sm90ELb0ELb0ELb1ELb1ELb0ELb0ELb0ELb0ELb1ELb0ELb0ELb0EEENS1_21CollectiveEpilogueFwdINS6_IJSA_SC_SB_EEES9_SE_SG_Li384ELb1ELb0ELb0ELb0EEENS1_36VarlenDynamicPersistentTileSchedulerILi192ELi144ELi384ELi32ELb0ELb0ELb1ELb0ELb1ELb1EEEEEEEEEvNT_6ParamsE)
        /*0188*/ 	.word	0x00000080


	//----- nvinfo : EIATTR_FRAME_SIZE
	.align		4
.L_121:
        /*018c*/ 	.byte	0x04, 0x11
        /*018e*/ 	.short	(.L_123 - .L_122)
	.align		4
.L_122:
        /*0190*/ 	.word	index@(_ZN7cutlass13device_kernelIN5flash11enable_sm90INS1_16FlashAttnFwdSm90INS1_25CollectiveMainloopFwdSm90ILi2EN4cute5tupleIJNS5_1CILi1EEES8_S8_EEENS6_IJNS7_ILi192EEENS7_ILi144EEENS7_ILi96EEEEEELi96ENS_10bfloat16_tEfNS_4arch4Sm90ELb0ELb0ELb1ELb1ELb0ELb0ELb0ELb0ELb1ELb0ELb0ELb0EEENS1_21CollectiveEpilogueFwdINS6_IJSA_SC_SB_EEES9_SE_SG_Li384ELb1ELb0ELb0ELb0EEENS1_36VarlenDynamicPersistentTileSchedulerILi192ELi144ELi384ELi32ELb0ELb0ELb1ELb0ELb1ELb1EEEEEEEEEvNT_6ParamsE)
        /*0194*/ 	.word	0x00000018


	//----- nvinfo : EIATTR_REGCOUNT
	.align		4
.L_123:
        /*0198*/ 	.byte	0x04, 0x2f
        /*019a*/ 	.short	(.L_125 - .L_124)
	.align		4
.L_124:
        /*019c*/ 	.word	index@(_ZN7cutlass13device_kernelIN5flash11enable_sm90INS1_16FlashAttnFwdSm90INS1_25CollectiveMainloopFwdSm90ILi2EN4cute5tupleIJNS5_1CILi1EEES8_S8_EEENS6_IJNS7_ILi192EEENS7_ILi144EEENS7_ILi96EEEEEELi96ENS_10bfloat16_tEfNS_4arch4Sm90ELb0ELb0ELb1ELb0ELb0ELb0ELb0ELb0ELb1ELb0ELb0ELb0EEENS1_21CollectiveEpilogueFwdINS6_IJSA_SC_SB_EEES9_SE_SG_Li384ELb0ELb0ELb0ELb0EEENS1_29StaticPersistentTileSchedulerILb0EEEEEEEEEvNT_6ParamsE)
        /*01a0*/ 	.word	0x00000080


	//----- nvinfo : EIATTR_FRAME_SIZE
	.align		4
.L_125:
        /*01a4*/ 	.byte	0x04, 0x11
        /*01a6*/ 	.short	(.L_127 - .L_126)
	.align		4
.L_126:
        /*01a8*/ 	.word	index@(_ZN7cutlass13device_kernelIN5flash11enable_sm90INS1_16FlashAttnFwdSm90INS1_25CollectiveMainloopFwdSm90ILi2EN4cute5tupleIJNS5_1CILi1EEES8_S8_EEENS6_IJNS7_ILi192EEENS7_ILi144EEENS7_ILi96EEEEEELi96ENS_10bfloat16_tEfNS_4arch4Sm90ELb0ELb0ELb1ELb0ELb0ELb0ELb0ELb0ELb1ELb0ELb0ELb0EEENS1_21CollectiveEpilogueFwdINS6_IJSA_SC_SB_EEES9_SE_SG_Li384ELb0ELb0ELb0ELb0EEENS1_29StaticPersistentTileSchedulerILb0EEEEEEEEEvNT_6ParamsE)
        /*01ac*/ 	.word	0x00000008


	//----- nvinfo : EIATTR_REGCOUNT
	.align		4
.L_127:
        /*01b0*/ 	.byte	0x04, 0x2f
        /*01b2*/ 	.short	(.L_129 - .L_128)
	.align		4
.L_128:
        /*01b4*/ 	.word	index@(_ZN7cutlass13device_kernelIN5flash11enable_sm90INS1_16FlashAttnFwdSm90INS1_25CollectiveMainloopFwdSm90ILi2EN4cute5tupleIJNS5_1CILi1EEES8_S8_EEENS6_IJNS7_ILi128EEESA_SA_EEELi128ENS_10bfloat16_tEfNS_4arch4Sm90ELb1ELb0ELb1ELb1ELb0ELb1ELb0ELb1ELb1ELb0ELb0ELb0EEENS1_21CollectiveEpilogueFwdISB_S9_SC_SE_Li256ELb1ELb0ELb0ELb0EEENS1_36VarlenDynamicPersistentTileSchedulerILi128ELi128ELi256ELi32ELb0ELb0ELb1ELb1ELb1ELb1EEEEEEEEEvNT_6ParamsE)
        /*01b8*/ 	.word	0x000000a8


	//----- nvinfo : EIATTR_FRAME_SIZE
	.align		4
.L_129:
        /*01bc*/ 	.byte	0x04, 0x11
        /*01be*/ 	.short	(.L_131 - .L_130)
	.align		4
.L_130:
        /*01c0*/ 	.word	index@(_ZN7cutlass13device_kernelIN5flash11enable_sm90INS1_16FlashAttnFwdSm90INS1_25CollectiveMainloopFwdSm90ILi2EN4cute5tupleIJNS5_1CILi1EEES8_S8_EEENS6_IJNS7_ILi128EEESA_SA_EEELi128ENS_10bfloat16_tEfNS_4arch4Sm90ELb1ELb0ELb1ELb1ELb0ELb1ELb0ELb1ELb1ELb0ELb0ELb0EEENS1_21CollectiveEpilogueFwdISB_S9_SC_SE_Li256ELb1ELb0ELb0ELb0EEENS1_36VarlenDynamicPersistentTileSchedulerILi128ELi128ELi256ELi32ELb0ELb0ELb1ELb1ELb1ELb1EEEEEEEEEvNT_6ParamsE)
        /*01c4*/ 	.word	0x00000040


	//----- nvinfo : EIATTR_REGCOUNT
	.align		4
.L_131:
        /*01c8*/ 	.byte	0x04, 0x2f
        /*01ca*/ 	.short	(.L_133 - .L_132)
	.align		4
.L_132:
        /*01cc*/ 	.word	index@(_ZN7cutlass13device_kernelIN5flash11enable_sm90INS1_16FlashAttnFwdSm90INS1_25CollectiveMainloopFwdSm90ILi2EN4cute5tupleIJNS5_1CILi1EEES8_S8_EEENS6_IJNS7_ILi128EEESA_SA_EEELi128ENS_10bfloat16_tEfNS_4arch4Sm90ELb1ELb0ELb1ELb1ELb0ELb0ELb0ELb1ELb1ELb0ELb0ELb0EEENS1_21CollectiveEpilogueFwdISB_S9_SC_SE_Li256ELb1ELb0ELb0ELb0EEENS1_36VarlenDynamicPersistentTileSchedulerILi128ELi128ELi256ELi32ELb0ELb0ELb1ELb1ELb1ELb1EEEEEEEEEvNT_6ParamsE)
        /*01d0*/ 	.word	0x000000a8


	//----- nvinfo : EIATTR_FRAME_SIZE
	.align		4
.L_133:
        /*01d4*/ 	.byte	0x04, 0x11
        /*01d6*/ 	.short	(.L_135 - .L_134)
	.align		4
.L_134:
        /*01d8*/ 	.word	index@(_ZN7cutlass13device_kernelIN5flash11enable_sm90INS1_16FlashAttnFwdSm90INS1_25CollectiveMainloopFwdSm90ILi2EN4cute5tupleIJNS5_1CILi1EEES8_S8_EEENS6_IJNS7_ILi128EEESA_SA_EEELi128ENS_10bfloat16_tEfNS_4arch4Sm90ELb1ELb0ELb1ELb1ELb0ELb0ELb0ELb1ELb1ELb0ELb0ELb0EEENS1_21CollectiveEpilogueFwdISB_S9_SC_SE_Li256ELb1ELb0ELb0ELb0EEENS1_36VarlenDynamicPersistentTileSchedulerILi128ELi128ELi256ELi32ELb0ELb0ELb1ELb1ELb1ELb1EEEEEEEEEvNT_6ParamsE)
        /*01dc*/ 	.word	0x00000028


	//----- nvinfo : EIATTR_REGCOUNT
	.align		4
.L_135:
        /*01e0*/ 	.byte	0x04, 0x2f
        /*01e2*/ 	.short	(.L_137 - .L_136)
	.align		4
.L_136:
        /*01e4*/ 	.word	index@(_ZN7cutlass13device_kernelIN5flash11enable_sm90INS1_16FlashAttnFwdSm90INS1_25CollectiveMainloopFwdSm90ILi2EN4cute5tupleIJNS5_1CILi1EEES8_S8_EEENS6_IJNS7_ILi128EEESA_SA_EEELi128ENS_10bfloat16_tEfNS_4arch4Sm90ELb1ELb0ELb1ELb0ELb0ELb0ELb0ELb1ELb1ELb0ELb0ELb0EEENS1_21CollectiveEpilogueFwdISB_S9_SC_SE_Li256ELb0ELb0ELb0ELb0EEENS1_30DynamicPersistentTileSchedulerILi256ELi32ELb0ELb0ELb1EEEEEEEEEvNT_6ParamsE)
        /*01e8*/ 	.word	0x000000a8


	//----- nvinfo : EIATTR_FRAME_SIZE
	.align		4
.L_137:
        /*01ec*/ 	.byte	0x04, 0x11
        /*01ee*/ 	.short	(.L_139 - .L_138)
	.align		4
.L_138:
        /*01f0*/ 	.word	index@(_ZN7cutlass13device_kernelIN5flash11enable_sm90INS1_16FlashAttnFwdSm90INS1_25CollectiveMainloopFwdSm90ILi2EN4cute5tupleIJNS5_1CILi1EEES8_S8_EEENS6_IJNS7_ILi128EEESA_SA_EEELi128ENS_10bfloat16_tEfNS_4arch4Sm90ELb1ELb0ELb1ELb0ELb0ELb0ELb0ELb1ELb1ELb0ELb0ELb0EEENS1_21CollectiveEpilogueFwdISB_S9_SC_SE_Li256ELb0ELb0ELb0ELb0EEENS1_30DynamicPersistentTileSchedulerILi256ELi32ELb0ELb0ELb1EEEEEEEEEvNT_6ParamsE)
        /*01f4*/ 	.word	0x00000000


	//----- nvinfo : EIATTR_REGCOUNT
	.align		4
.L_139:
        /*01f8*/ 	.byte	0x04, 0x2f
        /*01fa*/ 	.short	(.L_141 - .L_140)
	.align		4
.L_140:
        /*01fc*/ 	.word	index@(_ZN7cutlass13device_kernelIN5flash11enable_sm90INS1_16FlashAttnFwdSm90INS1_25CollectiveMainloopFwdSm90ILi2EN4cute5tupleIJNS5_1CILi1EEES8_S8_EEENS6_IJNS7_ILi128EEESA_SA_EEELi128ENS_10bfloat16_tEfNS_4arch4Sm90ELb0ELb1ELb1ELb1ELb0ELb1ELb0ELb1ELb1ELb0ELb0ELb0EEENS1_21CollectiveEpilogueFwdISB_S9_SC_SE_Li256ELb1ELb0ELb0ELb0EEENS1_36VarlenDynamicPersistentTileSchedulerILi128ELi128ELi256ELi32ELb0ELb0ELb1ELb1ELb0ELb1EEEEEEEEEvNT_6ParamsE)
        /*0200*/ 	.word	0x000000a8


	//----- nvinfo : EIATTR_FRAME_SIZE
	.align		4
.L_141:
        /*0204*/ 	.byte	0x04, 0x11
        /*0206*/ 	.short	(.L_143 - .L_142)
	.align		4
.L_142:
        /*0208*/ 	.word	index@(_ZN7cutlass13device_kernelIN5flash11enable_sm90INS1_16FlashAttnFwdSm90INS1_25CollectiveMainloopFwdSm90ILi2EN4cute5tupleIJNS5_1CILi1EEES8_S8_EEENS6_IJNS7_ILi128EEESA_SA_EEELi128ENS_10bfloat16_tEfNS_4arch4Sm90ELb0ELb1ELb1ELb1ELb0ELb1ELb0ELb1ELb1ELb0ELb0ELb0EEENS1_21CollectiveEpilogueFwdISB_S9_SC_SE_Li256ELb1ELb0ELb0ELb0EEENS1_36VarlenDynamicPersistentTileSchedulerILi128ELi128ELi256ELi32ELb0ELb0ELb1ELb1ELb0ELb1EEEEEEEEEvNT_6ParamsE)
        /*020c*/ 	.word	0x00000030


	//----- nvinfo : EIATTR_REGCOUNT
	.align		4
.L_143:
        /*0210*/ 	.byte	0x04, 0x2f
        /*0212*/ 	.short	(.L_145 - .L_144)
	.align		4
.L_144:
        /*0214*/ 	.word	index@(_ZN7cutlass13device_kernelIN5flash11enable_sm90INS1_16FlashAttnFwdSm90INS1_25CollectiveMainloopFwdSm90ILi2EN4cute5tupleIJNS5_1CILi1EEES8_S8_EEENS6_IJNS7_ILi128EEESA_SA_EEELi128ENS_10bfloat16_tEfNS_4arch4Sm90ELb0ELb1ELb1ELb1ELb0ELb0ELb0ELb1ELb1ELb0ELb0ELb0EEENS1_21CollectiveEpilogueFwdISB_S9_SC_SE_Li256ELb1ELb0ELb0ELb0EEENS1_36VarlenDynamicPersistentTileSchedulerILi128ELi128ELi256ELi32ELb0ELb0ELb1ELb1ELb0ELb1EEEEEEEEEvNT_6ParamsE)
        /*0218*/ 	.word	0x000000a8


	//----- nvinfo : EIATTR_FRAME_SIZE
	.align		4
.L_145:
        /*021c*/ 	.byte	0x04, 0x11
        /*021e*/ 	.short	(.L_147 - .L_146)
	.align		4
.L_146:
        /*0220*/ 	.word	index@(_ZN7cutlass13device_kernelIN5flash11enable_sm90INS1_16FlashAttnFwdSm90INS1_25CollectiveMainloopFwdSm90ILi2EN4cute5tupleIJNS5_1CILi1EEES8_S8_EEENS6_IJNS7_ILi128EEESA_SA_EEELi128ENS_10bfloat16_tEfNS_4arch4Sm90ELb0ELb1ELb1ELb1ELb0ELb0ELb0ELb1ELb1ELb0ELb0ELb0EEENS1_21CollectiveEpilogueFwdISB_S9_SC_SE_Li256ELb1ELb0ELb0ELb0EEENS1_36VarlenDynamicPersistentTileSchedulerILi128ELi128ELi256ELi32ELb0ELb0ELb1ELb1ELb0ELb1EEEEEEEEEvNT_6ParamsE)
        /*0224*/ 	.word	0x00000020


	//----- nvinfo : EIATTR_REGCOUNT
	.align		4
.L_147:
        /*0228*/ 	.byte	0x04, 0x2f
        /*022a*/ 	.short	(.L_149 - .L_148)
	.align		4
.L_148:
        /*022c*/ 	.word	index@(_ZN7cutlass13device_kernelIN5flash11enable_sm90INS1_16FlashAttnFwdSm90INS1_25CollectiveMainloopFwdSm90ILi2EN4cute5tupleIJNS5_1CILi1EEES8_S8_EEENS6_IJNS7_ILi128EEESA_SA_EEELi128ENS_10bfloat16_tEfNS_4arch4Sm90ELb0ELb1ELb1ELb0ELb0ELb0ELb0ELb1ELb1ELb0ELb0ELb0EEENS1_21CollectiveEpilogueFwdISB_S9_SC_SE_Li256ELb0ELb0ELb0ELb0EEENS1_30DynamicPersistentTileSchedulerILi256ELi32ELb0ELb0ELb1EEEEEEEEEvNT_6ParamsE)
        /*0230*/ 	.word	0x000000a8


	//----- nvinfo : EIATTR_FRAME_SIZE
	.align		4
.L_149:
        /*0234*/ 	.byte	0x04, 0x11
        /*0236*/ 	.short	(.L_151 - .L_150)
	.align		4
.L_150:
        /*0238*/ 	.word	index@(_ZN7cutlass13device_kernelIN5flash11enable_sm90INS1_16FlashAttnFwdSm90INS1_25CollectiveMainloopFwdSm90ILi2EN4cute5tupleIJNS5_1CILi1EEES8_S8_EEENS6_IJNS7_ILi128EEESA_SA_EEELi128ENS_10bfloat16_tEfNS_4arch4Sm90ELb0ELb1ELb1ELb0ELb0ELb0ELb0ELb1ELb1ELb0ELb0ELb0EEENS1_21CollectiveEpilogueFwdISB_S9_SC_SE_Li256ELb0ELb0ELb0ELb0EEENS1_30DynamicPersistentTileSchedulerILi256ELi32ELb0ELb0ELb1EEEEEEEEEvNT_6ParamsE)
        /*023c*/ 	.word	0x00000000


	//----- nvinfo : EIATTR_REGCOUNT
	.align		4
.L_151:
        /*0240*/ 	.byte	0x04, 0x2f
        /*0242*/ 	.short	(.L_153 - .L_152)
	.align		4
.L_152:
        /*0244*/ 	.word	index@(_ZN7cutlass13device_kernelIN5flash11enable_sm90INS1_16FlashAttnFwdSm90INS1_25CollectiveMainloopFwdSm90ILi2EN4cute5tupleIJNS5_1CILi1EEES8_S8_EEENS6_IJNS7_ILi128EEENS7_ILi176EEESA_EEELi128ENS_10bfloat16_tEfNS_4arch4Sm90ELb0ELb0ELb1ELb1ELb0ELb1ELb0ELb1ELb1ELb0ELb0ELb0EEENS1_21CollectiveEpilogueFwdINS6_IJSA_SA_SB_EEES9_SD_SF_Li256ELb1ELb0ELb0ELb0EEENS1_36VarlenDynamicPersistentTileSchedulerILi128ELi176ELi256ELi32ELb0ELb0ELb1ELb0ELb1ELb1EEEEEEEEEvNT_6ParamsE)
        /*0248*/ 	.word	0x000000a8


	//----- nvinfo : EIATTR_FRAME_SIZE
	.align		4
.L_153:
        /*024c*/ 	.byte	0x04, 0x11
        /*024e*/ 	.short	(.L_155 - .L_154)
	.align		4
.L_154:
        /*0250*/ 	.word	index@(_ZN7cutlass13device_kernelIN5flash11enable_sm90INS1_16FlashAttnFwdSm90INS1_25CollectiveMainloopFwdSm90ILi2EN4cute5tupleIJNS5_1CILi1EEES8_S8_EEENS6_IJNS7_ILi128EEENS7_ILi176EEESA_EEELi128ENS_10bfloat16_tEfNS_4arch4Sm90ELb0ELb0ELb1ELb1ELb0ELb1ELb0ELb1ELb1ELb0ELb0ELb0EEENS1_21CollectiveEpilogueFwdINS6_IJSA_SA_SB_EEES9_SD_SF_Li256ELb1ELb0ELb0ELb0EEENS1_36VarlenDynamicPersistentTileSchedulerILi128ELi176ELi256ELi32ELb0ELb0ELb1ELb0ELb1ELb1EEEEEEEEEvNT_6ParamsE)
        /*0254*/ 	.word	0x000000a0


	//----- nvinfo : EIATTR_REGCOUNT
	.align		4
.L_155:
        /*0258*/ 	.byte	0x04, 0x2f
        /*025a*/ 	.short	(.L_157 - .L_156)
	.align		4
.L_156:
        /*025c*/ 	.word	index@(_ZN7cutlass13device_kernelIN5flash11enable_sm90INS1_16FlashAttnFwdSm90INS1_25CollectiveMainloopFwdSm90ILi2EN4cute5tupleIJNS5_1CILi1EEES8_S8_EEENS6_IJNS7_ILi128EEENS7_ILi176EEESA_EEELi128ENS_10bfloat16_tEfNS_4arch4Sm90ELb0ELb0ELb1ELb1ELb0ELb0ELb0ELb1ELb1ELb0ELb0ELb0EEENS1_21CollectiveEpilogueFwdINS6_IJSA_SA_SB_EEES9_SD_SF_Li256ELb1ELb0ELb0ELb0EEENS1_36VarlenDynamicPersistentTileSchedulerILi128ELi176ELi256ELi32ELb0ELb0ELb1ELb0ELb1ELb1EEEEEEEEEvNT_6ParamsE)
        /*0260*/ 	.word	0x000000a8


	//----- nvinfo : EIATTR_FRAME_SIZE
	.align		4
.L_157:
        /*0264*/ 	.byte	0x04, 0x11
        /*0266*/ 	.short	(.L_159 - .L_158)
	.align		4
.L_158:
        /*0268*/ 	.word	index@(_ZN7cutlass13device_kernelIN5flash11enable_sm90INS1_16FlashAttnFwdSm90INS1_25CollectiveMainloopFwdSm90ILi2EN4cute5tupleIJNS5_1CILi1EEES8_S8_EEENS6_IJNS7_ILi128EEENS7_ILi176EEESA_EEELi128ENS_10bfloat16_tEfNS_4arch4Sm90ELb0ELb0ELb1ELb1ELb0ELb0ELb0ELb1ELb1ELb0ELb0ELb0EEENS1_21CollectiveEpilogueFwdINS6_IJSA_SA_SB_EEES9_SD_SF_Li256ELb1ELb0ELb0ELb0EEENS1_36VarlenDynamicPersistentTileSchedulerILi128ELi176ELi256ELi32ELb0ELb0ELb1ELb0ELb1ELb1EEEEEEEEEvNT_6ParamsE)
        /*026c*/ 	.word	0x00000038


	//----- nvinfo : EIATTR_REGCOUNT
	.align		4
.L_159:
        /*0270*/ 	.byte	0x04, 0x2f
        /*0272*/ 	.short	(.L_161 - .L_160)
	.align		4
.L_160:
        /*0274*/ 	.word	index@(_ZN7cutlass13device_kernelIN5flash11enable_sm90INS1_16FlashAttnFwdSm90INS1_25CollectiveMainloopFwdSm90ILi2EN4cute5tupleIJNS5_1CILi2EEENS7_ILi1EEES9_EEENS6_IJNS7_ILi128EEENS7_ILi176EEESB_EEELi128ENS_10bfloat16_tEfNS_4arch4Sm90ELb0ELb0ELb1ELb0ELb0ELb0ELb0ELb1ELb1ELb0ELb0ELb0EEENS1_21CollectiveEpilogueFwdINS6_IJSB_SB_SC_EEESA_SE_SG_Li256ELb0ELb0ELb0ELb0EEENS1_29StaticPersistentTileSchedulerILb0EEEEEEEEEvNT_6ParamsE)
        /*0278*/ 	.word	0x000000a8


	//----- nvinfo : EIATTR_FRAME_SIZE
	.align		4
.L_161:
        /*027c*/ 	.byte	0x04, 0x11
        /*027e*/ 	.short	(.L_163 - .L_162)
	.align		4
.L_162:
        /*0280*/ 	.word	index@(_ZN7cutlass13device_kernelIN5flash11enable_sm90INS1_16FlashAttnFwdSm90INS1_25CollectiveMainloopFwdSm90ILi2EN4cute5tupleIJNS5_1CILi2EEENS7_ILi1EEES9_EEENS6_IJNS7_ILi128EEENS7_ILi176EEESB_EEELi128ENS_10bfloat16_tEfNS_4arch4Sm90ELb0ELb0ELb1ELb0ELb0ELb0ELb0ELb1ELb1ELb0ELb0ELb0EEENS1_21CollectiveEpilogueFwdINS6_IJSB_SB_SC_EEESA_SE_SG_Li256ELb0ELb0ELb0ELb0EEENS1_29StaticPersistentTileSchedulerILb0EEEEEEEEEvNT_6ParamsE)
        /*0284*/ 	.word	0x00000030


	//----- nvinfo : EIATTR_REGCOUNT
	.align		4
.L_163:
        /*0288*/ 	.byte	0x04, 0x2f
        /*028a*/ 	.short	(.L_165 - .L_164)
	.align		4
.L_164:
        /*028c*/ 	.word	index@(_ZN7cutlass13device_kernelIN5flash11enable_sm90INS1_16FlashAttnFwdSm90INS1_25CollectiveMainloopFwdSm90ILi2EN4cute5tupleIJNS5_1CILi1EEES8_S8_EEENS6_IJNS7_ILi128EEENS7_ILi176EEESA_EEELi128ENS_10bfloat16_tEfNS_4arch4Sm90ELb0ELb0ELb1ELb0ELb0ELb0ELb0ELb1ELb1ELb0ELb0ELb0EEENS1_21CollectiveEpilogueFwdINS6_IJSA_SA_SB_EEES9_SD_SF_Li256ELb0ELb0ELb0ELb0EEENS1_29StaticPersistentTileSchedulerILb0EEEEEEEEEvNT_6ParamsE)
        /*0290*/ 	.word	0x000000a8


	//----- nvinfo : EIATTR_FRAME_SIZE
	.align		4
.L_165:
        /*0294*/ 	.byte	0x04, 0x11
        /*0296*/ 	.short	(.L_167 - .L_166)
	.align		4
.L_166:
        /*0298*/ 	.word	index@(_ZN7cutlass13device_kernelIN5flash11enable_sm90INS1_16FlashAttnFwdSm90INS1_25CollectiveMainloopFwdSm90ILi2EN4cute5tupleIJNS5_1CILi1EEES8_S8_EEENS6_IJNS7_ILi128EEENS7_ILi176EEESA_EEELi128ENS_10bfloat16_tEfNS_4arch4Sm90ELb0ELb0ELb1ELb0ELb0ELb0ELb0ELb1ELb1ELb0ELb0ELb0EEENS1_21CollectiveEpilogueFwdINS6_IJSA_SA_SB_EEES9_SD_SF_Li256ELb0ELb0ELb0ELb0EEENS1_29StaticPersistentTileSchedulerILb0EEEEEEEEEvNT_6ParamsE)
        /*029c*/ 	.word	0x00000020


	//----- nvinfo : EIATTR_REGCOUNT
	.align		4
.L_167:
        /*02a0*/ 	.byte	0x04, 0x2f
        /*02a2*/ 	.short	(.L_169 - .L_168)
	.align		4
.L_168:
        /*02a4*/ 	.word	index@(_ZN7cutlass13device_kernelIN5flash11enable_sm90INS1_16FlashAttnFwdSm90INS1_25CollectiveMainloopFwdSm90ILi2EN4cute5tupleIJNS5_1CILi1EEES8_S8_EEENS6_IJNS7_ILi128EEENS7_ILi112EEENS7_ILi192EEEEEELi192ENS_10bfloat16_tEfNS_4arch4Sm90ELb1ELb0ELb1ELb1ELb0ELb1ELb0ELb1ELb1ELb0ELb0ELb0EEENS1_21CollectiveEpilogueFwdINS6_IJSA_SC_SB_EEES9_SE_SG_Li256ELb1ELb0ELb0ELb0EEENS1_36VarlenDynamicPersistentTileSchedulerILi128ELi112ELi256ELi32ELb0ELb0ELb1ELb1ELb1ELb1EEEEEEEEEvNT_6ParamsE)
        /*02a8*/ 	.word	0x000000a8


	//----- nvinfo : EIATTR_FRAME_SIZE
	.align		4
.L_169:
        /*02ac*/ 	.byte	0x04, 0x11
        /*02ae*/ 	.short	(.L_171 - .L_170)
	.align		4
.L_170:
        /*02b0*/ 	.word	index@(_ZN7cutlass13device_kernelIN5flash11enable_sm90INS1_16FlashAttnFwdSm90INS1_25CollectiveMainloopFwdSm90ILi2EN4cute5tupleIJNS5_1CILi1EEES8_S8_EEENS6_IJNS7_ILi128EEENS7_ILi112EEENS7_ILi192EEEEEELi192ENS_10bfloat16_tEfNS_4arch4Sm90ELb1ELb0ELb1ELb1ELb0ELb1ELb0ELb1ELb1ELb0ELb0ELb0EEENS1_21CollectiveEpilogueFwdINS6_IJSA_SC_SB_EEES9_SE_SG_Li256ELb1ELb0ELb0ELb0EEENS1_36VarlenDynamicPersistentTileSchedulerILi128ELi112ELi256ELi32ELb0ELb0ELb1ELb1ELb1ELb1EEEEEEEEEvNT_6ParamsE)
        /*02b4*/ 	.word	0x00000088


	//----- nvinfo : EIATTR_REGCOUNT
	.align		4
.L_171:
        /*02b8*/ 	.byte	0x04, 0x2f
        /*02ba*/ 	.short	(.L_173 - .L_172)
	.align		4
.L_172:
        /*02bc*/ 	.word	index@(_ZN7cutlass13device_kernelIN5flash11enable_sm90INS1_16FlashAttnFwdSm90INS1_25CollectiveMainloopFwdSm90ILi2EN4cute5tupleIJNS5_1CILi1EEES8_S8_EEENS6_IJNS7_ILi128EEENS7_ILi112EEENS7_ILi192EEEEEELi192ENS_10bfloat16_tEfNS_4arch4Sm90ELb1ELb0ELb1ELb1ELb0ELb0ELb0ELb1ELb1ELb0ELb0ELb0EEENS1_21CollectiveEpilogueFwdINS6_IJSA_SC_SB_EEES9_SE_SG_Li256ELb1ELb0ELb0ELb0EEENS1_36VarlenDynamicPersistentTileSchedulerILi128ELi112ELi256ELi32ELb0ELb0ELb1ELb1ELb1ELb1EEEEEEEEEvNT_6ParamsE)
        /*02c0*/ 	.word	0x000000a8


	//----- nvinfo : EIATTR_FRAME_SIZE
	.align		4
.L_173:
        /*02c4*/ 	.byte	0x04, 0x11
        /*02c6*/ 	.short	(.L_175 - .L_174)
	.align		4
.L_174:
        /*02c8*/ 	.word	index@(_ZN7cutlass13device_kernelIN5flash11enable_sm90INS1_16FlashAttnFwdSm90INS1_25CollectiveMainloopFwdSm90ILi2EN4cute5tupleIJNS5_1CILi1EEES8_S8_EEENS6_IJNS7_ILi128EEENS7_ILi112EEENS7_ILi192EEEEEELi192ENS_10bfloat16_tEfNS_4arch4Sm90ELb1ELb0ELb1ELb1ELb0ELb0ELb0ELb1ELb1ELb0ELb0ELb0EEENS1_21CollectiveEpilogueFwdINS6_IJSA_SC_SB_EEES9_SE_SG_Li256ELb1ELb0ELb0ELb0EEENS1_36VarlenDynamicPersistentTileSchedulerILi128ELi112ELi256ELi32ELb0ELb0ELb1ELb1ELb1ELb1EEEEEEEEEvNT_6ParamsE)
        /*02cc*/ 	.word	0x00000030


	//----- nvinfo : EIATTR_REGCOUNT
	.align		4
.L_175:
        /*02d0*/ 	.byte	0x04, 0x2f
        /*02d2*/ 	.short	(.L_177 - .L_176)
	.align		4
.L_176:
        /*02d4*/ 	.word	index@(_ZN7cutlass13device_kernelIN5flash11enable_sm90INS1_16FlashAttnFwdSm90INS1_25CollectiveMainloopFwdSm90ILi2EN4cute5tupleIJNS5_1CILi1EEES8_S8_EEENS6_IJNS7_ILi128EEENS7_ILi112EEENS7_ILi192EEEEEELi192ENS_10bfloat16_tEfNS_4arch4Sm90ELb1ELb0ELb1ELb0ELb0ELb0ELb0ELb1ELb1ELb0ELb0ELb0EEENS1_21CollectiveEpilogueFwdINS6_IJSA_SC_SB_EEES9_SE_SG_Li256ELb0ELb0ELb0ELb0EEENS1_30DynamicPersistentTileSchedulerILi256ELi32ELb0ELb0ELb1EEEEEEEEEvNT_6ParamsE)
        /*02d8*/ 	.word	0x000000a8


	//----- nvinfo : EIATTR_FRAME_SIZE
	.align		4
.L_177:
        /*02dc*/ 	.byte	0x04, 0x11
        /*02de*/ 	.short	(.L_179 - .L_178)
	.align		4
.L_178:
        /*02e0*/ 	.word	index@(_ZN7cutlass13device_kernelIN5flash11enable_sm90INS1_16FlashAttnFwdSm90INS1_25CollectiveMainloopFwdSm90ILi2EN4cute5tupleIJNS5_1CILi1EEES8_S8_EEENS6_IJNS7_ILi128EEENS7_ILi112EEENS7_ILi192EEEEEELi192ENS_10bfloat16_tEfNS_4arch4Sm90ELb1ELb0ELb1ELb0ELb0ELb0ELb0ELb1ELb1ELb0ELb0ELb0EEENS1_21CollectiveEpilogueFwdINS6_IJSA_SC_SB_EEES9_SE_SG_Li256ELb0ELb0ELb0ELb0EEENS1_30DynamicPersistentTileSchedulerILi256ELi32ELb0ELb0ELb1EEEEEEEEEvNT_6ParamsE)
        /*02e4*/ 	.word	0x00000010


	//----- nvinfo : EIATTR_REGCOUNT
	.align		4
.L_179:
        /*02e8*/ 	.byte	0x04, 0x2f
        /*02ea*/ 	.short	(.L_181 - .L_180)
	.align		4
.L_180:
        /*02ec*/ 	.word	index@(_ZN7cutlass13device_kernelIN5flash11enable_sm90INS1_16FlashAttnFwdSm90INS1_25CollectiveMainloopFwdSm90ILi2EN4cute5tupleIJNS5_1CILi1EEES8_S8_EEENS6_IJNS7_ILi128EEENS7_ILi96EEENS7_ILi192EEEEEELi192ENS_10bfloat16_tEfNS_4arch4Sm90ELb0ELb1ELb1ELb1ELb0ELb1ELb0ELb1ELb1ELb0ELb0ELb0EEENS1_21CollectiveEpilogueFwdINS6_IJSA_SC_SB_EEES9_SE_SG_Li256ELb1ELb0ELb0ELb0EEENS1_36VarlenDynamicPersistentTileSchedulerILi128ELi96ELi256ELi32ELb0ELb0ELb1ELb1ELb0ELb1EEEEEEEEEvNT_6ParamsE)
        /*02f0*/ 	.word	0x000000a8


	//----- nvinfo : EIATTR_FRAME_SIZE
	.align		4
.L_181:
        /*02f4*/ 	.byte	0x04, 0x11
        /*02f6*/ 	.short	(.L_183 - .L_182)
	.align		4
.L_182:
        /*02f8*/ 	.word	index@($_ZN7cutlass13device_kernelIN5flash11enable_sm90INS1_16FlashAttnFwdSm90INS1_25CollectiveMainloopFwdSm90ILi2EN4cute5tupleIJNS5_1CILi1EEES8_S8_EEENS6_IJNS7_ILi128EEENS7_ILi96EEENS7_ILi192EEEEEELi192ENS_10bfloat16_tEfNS_4arch4Sm90ELb0ELb1ELb1ELb1ELb0ELb1ELb0ELb1ELb1ELb0ELb0ELb0EEENS1_21CollectiveEpilogueFwdINS6_IJSA_SC_SB_EEES9_SE_SG_Li256ELb1ELb0ELb0ELb0EEENS1_36VarlenDynamicPersistentTileSchedulerILi128ELi96ELi256ELi32ELb0ELb0ELb1ELb1ELb0ELb1EEEEEEEEEvNT_6ParamsE$_ZZN5flash25CollectiveMainloopFwdSm90ILi2EN4cute5tupleIJNS1_1CILi1EEES4_S4_EEENS2_IJNS3_ILi128EEENS3_ILi96EEENS3_ILi192EEEEEELi192EN7cutlass10bfloat16_tEfNSA_4arch4Sm90ELb0ELb1ELb1ELb1ELb0ELb1ELb0ELb1ELb1ELb0ELb0ELb0EE12store_kv_newINS_16FlashAttnFwdSm90ISE_NS_21CollectiveEpilogueFwdINS2_IJS6_S8_S7_EEES5_SB_SD_Li256ELb1ELb0ELb0ELb0EEENS_36VarlenDynamicPersistentTileSchedulerILi128ELi96ELi256ELi32ELb0ELb0ELb1ELb1ELb0ELb1EEEE13SharedStorageEEEbRKNSE_6ParamsENSA_25PipelineTmaAsyncNoClusterILi2ENSA_16PipelineTmaAsyncILi2EEEEESU_RNSA_13PipelineStateILj2EEEiRT_RKNS_16SeqlenInfoQKNewKILb1ELb1EEENS2_IJiiiiEEEENKUliRKT_E_clISW_EEDaiS17_)
        /*02fc*/ 	.word	0x00000300


	//----- nvinfo : EIATTR_FRAME_SIZE
	.align		4
.L_183:
        /*0300*/ 	.byte	0x04, 0x11
        /*0302*/ 	.short	(.L_185 - .L_184)
	.align		4
.L_184:
        /*0304*/ 	.word	index@(_ZN7cutlass13device_kernelIN5flash11enable_sm90INS1_16FlashAttnFwdSm90INS1_25CollectiveMainloopFwdSm90ILi2EN4cute5tupleIJNS5_1CILi1EEES8_S8_EEENS6_IJNS7_ILi128EEENS7_ILi96EEENS7_ILi192EEEEEELi192ENS_10bfloat16_tEfNS_4arch4Sm90ELb0ELb1ELb1ELb1ELb0ELb1ELb0ELb1ELb1ELb0ELb0ELb0EEENS1_21CollectiveEpilogueFwdINS6_IJSA_SC_SB_EEES9_SE_SG_Li256ELb1ELb0ELb0ELb0EEENS1_36VarlenDynamicPersistentTileSchedulerILi128ELi96ELi256ELi32ELb0ELb0ELb1ELb1ELb0ELb1EEEEEEEEEvNT_6ParamsE)
        /*0308*/ 	.word	0x00000300


	//----- nvinfo : EIATTR_REGCOUNT
	.align		4
.L_185:
        /*030c*/ 	.byte	0x04, 0x2f
        /*030e*/ 	.short	(.L_187 - .L_186)
	.align		4
.L_186:
        /*0310*/ 	.word	index@(_ZN7cutlass13device_kernelIN5flash11enable_sm90INS1_16FlashAttnFwdSm90INS1_25CollectiveMainloopFwdSm90ILi2EN4cute5tupleIJNS5_1CILi1EEES8_S8_EEENS6_IJNS7_ILi128EEENS7_ILi96EEENS7_ILi192EEEEEELi192ENS_10bfloat16_tEfNS_4arch4Sm90ELb0ELb1ELb1ELb1ELb0ELb0ELb0ELb1ELb1ELb0ELb0ELb0EEENS1_21CollectiveEpilogueFwdINS6_IJSA_SC_SB_EEES9_SE_SG_Li256ELb1ELb0ELb0ELb0EEENS1_36VarlenDynamicPersistentTileSchedulerILi128ELi96ELi256ELi32ELb0ELb0ELb1ELb1ELb0ELb1EEEEEEEEEvNT_6ParamsE)
        /*0314*/ 	.word	0x000000a8


	//----- nvinfo : EIATTR_FRAME_SIZE
	.align		4
.L_187:
        /*0318*/ 	.byte	0x04, 0x11
        /*031a*/ 	.short	(.L_189 - .L_188)
	.align		4
.L_188:
        /*031c*/ 	.word	index@(_ZN7cutlass13device_kernelIN5flash11enable_sm90INS1_16FlashAttnFwdSm90INS1_25CollectiveMainloopFwdSm90ILi2EN4cute5tupleIJNS5_1CILi1EEES8_S8_EEENS6_IJNS7_ILi128EEENS7_ILi96EEENS7_ILi192EEEEEELi192ENS_10bfloat16_tEfNS_4arch4Sm90ELb0ELb1ELb1ELb1ELb0ELb0ELb0ELb1ELb1ELb0ELb0ELb0EEENS1_21CollectiveEpilogueFwdINS6_IJSA_SC_SB_EEES9_SE_SG_Li256ELb1ELb0ELb0ELb0EEENS1_36VarlenDynamicPersistentTileSchedulerILi128ELi96ELi256ELi32ELb0ELb0ELb1ELb1ELb0ELb1EEEEEEEEEvNT_6ParamsE)
        /*0320*/ 	.word	0x00000028


	//----- nvinfo : EIATTR_REGCOUNT
	.align		4
.L_189:
        /*0324*/ 	.byte	0x04, 0x2f
        /*0326*/ 	.short	(.L_191 - .L_190)
	.align		4
.L_190:
        /*0328*/ 	.word	index@(_ZN7cutlass13device_kernelIN5flash11enable_sm90INS1_16FlashAttnFwdSm90INS1_25CollectiveMainloopFwdSm90ILi2EN4cute5tupleIJNS5_1CILi1EEES8_S8_EEENS6_IJNS7_ILi128EEENS7_ILi96EEENS7_ILi192EEEEEELi192ENS_10bfloat16_tEfNS_4arch4Sm90ELb0ELb1ELb1ELb0ELb0ELb0ELb0ELb1ELb1ELb0ELb0ELb0EEENS1_21CollectiveEpilogueFwdINS6_IJSA_SC_SB_EEES9_SE_SG_Li256ELb0ELb0ELb0ELb0EEENS1_30DynamicPersistentTileSchedulerILi256ELi32ELb0ELb0ELb1EEEEEEEEEvNT_6ParamsE)
        /*032c*/ 	.word	0x000000a8


	//----- nvinfo : EIATTR_FRAME_SIZE
	.align		4
.L_191:
        /*0330*/ 	.byte	0x04, 0x11
        /*0332*/ 	.short	(.L_193 - .L_192)
	.align		4
.L_192:
        /*0334*/ 	.word	index@(_ZN7cutlass13device_kernelIN5flash11enable_sm90INS1_16FlashAttnFwdSm90INS1_25CollectiveMainloopFwdSm90ILi2EN4cute5tupleIJNS5_1CILi1EEES8_S8_EEENS6_IJNS7_ILi128EEENS7_ILi96EEENS7_ILi192EEEEEELi192ENS_10bfloat16_tEfNS_4arch4Sm90ELb0ELb1ELb1ELb0ELb0ELb0ELb0ELb1ELb1ELb0ELb0ELb0EEENS1_21CollectiveEpilogueFwdINS6_IJSA_SC_SB_EEES9_SE_SG_Li256ELb0ELb0ELb0ELb0EEENS1_30DynamicPersistentTileSchedulerILi256ELi32ELb0ELb0ELb1EEEEEEEEEvNT_6ParamsE)
        /*0338*/ 	.word	0x00000008


	//----- nvinfo : EIATTR_REGCOUNT
	.align		4
.L_193:
        /*033c*/ 	.byte	0x04, 0x2f
        /*033e*/ 	.short	(.L_195 - .L_194)
	.align		4
.L_194:
        /*0340*/ 	.word	index@(_ZN7cutlass13device_kernelIN5flash11enable_sm90INS1_16FlashAttnFwdSm90INS1_25CollectiveMainloopFwdSm90ILi2EN4cute5tupleIJNS5_1CILi1EEES8_S8_EEENS6_IJNS7_ILi128EEENS7_ILi112EEENS7_ILi192EEEEEELi192ENS_10bfloat16_tEfNS_4arch4Sm90ELb0ELb0ELb1ELb1ELb0ELb1ELb0ELb1ELb1ELb0ELb0ELb0EEENS1_21CollectiveEpilogueFwdINS6_IJSA_SC_SB_EEES9_SE_SG_Li256ELb1ELb0ELb0ELb0EEENS1_36VarlenDynamicPersistentTileSchedulerILi128ELi112ELi256ELi32ELb0ELb0ELb1ELb0ELb1ELb1EEEEEEEEEvNT_6ParamsE)
        /*0344*/ 	.word	0x000000a8


	//----- nvinfo : EIATTR_FRAME_SIZE
	.align		4
.L_195:
        /*0348*/ 	.byte	0x04, 0x11
        /*034a*/ 	.short	(.L_197 - .L_196)
	.align		4
.L_196:
        /*034c*/ 	.word	index@(_ZN7cutlass13device_kernelIN5flash11enable_sm90INS1_16FlashAttnFwdSm90INS1_25CollectiveMainloopFwdSm90ILi2EN4cute5tupleIJNS5_1CILi1EEES8_S8_EEENS6_IJNS7_ILi128EEENS7_ILi112EEENS7_ILi192EEEEEELi192ENS_10bfloat16_tEfNS_4arch4Sm90ELb0ELb0ELb1ELb1ELb0ELb1ELb0ELb1ELb1ELb0ELb0ELb0EEENS1_21CollectiveEpilogueFwdINS6_IJSA_SC_SB_EEES9_SE_SG_Li256ELb1ELb0ELb0ELb0EEENS1_36VarlenDynamicPersistentTileSchedulerILi128ELi112ELi256ELi32ELb0ELb0ELb1ELb0ELb1ELb1EEEEEEEEEvNT_6ParamsE)
        /*0350*/ 	.word	0x00000070


	//----- nvinfo : EIATTR_REGCOUNT
	.align		4
.L_197:
        /*0354*/ 	.byte	0x04, 0x2f
        /*0356*/ 	.short	(.L_199 - .L_198)
	.align		4
.L_198:
        /*0358*/ 	.word	index@(_ZN7cutlass13device_kernelIN5flash11enable_sm90INS1_16FlashAttnFwdSm90INS1_25CollectiveMainloopFwdSm90ILi2EN4cute5tupleIJNS5_1CILi1EEES8_S8_EEENS6_IJNS7_ILi128EEENS7_ILi112EEENS7_ILi192EEEEEELi192ENS_10bfloat16_tEfNS_4arch4Sm90ELb0ELb0ELb1ELb1ELb0ELb0ELb0ELb1ELb1ELb0ELb0ELb0EEENS1_21CollectiveEpilogueFwdINS6_IJSA_SC_SB_EEES9_SE_SG_Li256ELb1ELb0ELb0ELb0EEENS1_36VarlenDynamicPersistentTileSchedulerILi128ELi112ELi256ELi32ELb0ELb0ELb1ELb0ELb1ELb1EEEEEEEEEvNT_6ParamsE)
        /*035c*/ 	.word	0x000000a8


	//----- nvinfo : EIATTR_FRAME_SIZE
	.align		4
.L_199:
        /*0360*/ 	.byte	0x04, 0x11
        /*0362*/ 	.short	(.L_201 - .L_200)
	.align		4
.L_200:
        /*0364*/ 	.word	index@(_ZN7cutlass13device_kernelIN5flash11enable_sm90INS1_16FlashAttnFwdSm90INS1_25CollectiveMainloopFwdSm90ILi2EN4cute5tupleIJNS5_1CILi1EEES8_S8_EEENS6_IJNS7_ILi128EEENS7_ILi112EEENS7_ILi192EEEEEELi192ENS_10bfloat16_tEfNS_4arch4Sm90ELb0ELb0ELb1ELb1ELb0ELb0ELb0ELb1ELb1ELb0ELb0ELb0EEENS1_21CollectiveEpilogueFwdINS6_IJSA_SC_SB_EEES9_SE_SG_Li256ELb1ELb0ELb0ELb0EEENS1_36VarlenDynamicPersistentTileSchedulerILi128ELi112ELi256ELi32ELb0ELb0ELb1ELb0ELb1ELb1EEEEEEEEEvNT_6ParamsE)
        /*0368*/ 	.word	0x00000038


	//----- nvinfo : EIATTR_REGCOUNT
	.align		4
.L_201:
        /*036c*/ 	.byte	0x04, 0x2f
        /*036e*/ 	.short	(.L_203 - .L_202)
	.align		4
.L_202:
        /*0370*/ 	.word	index@(_ZN7cutlass13device_kernelIN5flash11enable_sm90INS1_16FlashAttnFwdSm90INS1_25CollectiveMainloopFwdSm90ILi2EN4cute5tupleIJNS5_1CILi2EEENS7_ILi1EEES9_EEENS6_IJNS7_ILi128EEENS7_ILi112EEENS7_ILi192EEEEEELi192ENS_10bfloat16_tEfNS_4arch4Sm90ELb0ELb0ELb1ELb0ELb0ELb0ELb0ELb1ELb1ELb0ELb0ELb0EEENS1_21CollectiveEpilogueFwdINS6_IJSB_SD_SC_EEESA_SF_SH_Li256ELb0ELb0ELb0ELb0EEENS1_29StaticPersistentTileSchedulerILb0EEEEEEEEEvNT_6ParamsE)
        /*0374*/ 	.word	0x000000a8


	//----- nvinfo : EIATTR_FRAME_SIZE
	.align		4
.L_203:
        /*0378*/ 	.byte	0x04, 0x11
        /*037a*/ 	.short	(.L_205 - .L_204)
	.align		4
.L_204:
        /*037c*/ 	.word	index@(_ZN7cutlass13device_kernelIN5flash11enable_sm90INS1_16FlashAttnFwdSm90INS1_25CollectiveMainloopFwdSm90ILi2EN4cute5tupleIJNS5_1CILi2EEENS7_ILi1EEES9_EEENS6_IJNS7_ILi128EEENS7_ILi112EEENS7_ILi192EEEEEELi192ENS_10bfloat16_tEfNS_4arch4Sm90ELb0ELb0ELb1ELb0ELb0ELb0ELb0ELb1ELb1ELb0ELb0ELb0EEENS1_21CollectiveEpilogueFwdINS6_IJSB_SD_SC_EEESA_SF_SH_Li256ELb0ELb0ELb0ELb0EEENS1_29StaticPersistentTileSchedulerILb0EEEEEEEEEvNT_6ParamsE)
        /*0380*/ 	.word	0x00000030


	//----- nvinfo : EIATTR_REGCOUNT
	.align		4
.L_205:
        /*0384*/ 	.byte	0x04, 0x2f
        /*0386*/ 	.short	(.L_207 - .L_206)
	.align		4
.L_206:
        /*0388*/ 	.word	index@(_ZN7cutlass13device_kernelIN5flash11enable_sm90INS1_16FlashAttnFwdSm90INS1_25CollectiveMainloopFwdSm90ILi2EN4cute5tupleIJNS5_1CILi1EEES8_S8_EEENS6_IJNS7_ILi128EEENS7_ILi112EEENS7_ILi192EEEEEELi192ENS_10bfloat16_tEfNS_4arch4Sm90ELb0ELb0ELb1ELb0ELb0ELb0ELb0ELb1ELb1ELb0ELb0ELb0EEENS1_21CollectiveEpilogueFwdINS6_IJSA_SC_SB_EEES9_SE_SG_Li256ELb0ELb0ELb0ELb0EEENS1_29StaticPersistentTileSchedulerILb0EEEEEEEEEvNT_6ParamsE)
        /*038c*/ 	.word	0x000000a8


	//----- nvinfo : EIATTR_FRAME_SIZE
	.align		4
.L_207:
        /*0390*/ 	.byte	0x04, 0x11
        /*0392*/ 	.short	(.L_209 - .L_208)
	.align		4
.L_208:
        /*0394*/ 	.word	index@(_ZN7cutlass13device_kernelIN5flash11enable_sm90INS1_16FlashAttnFwdSm90INS1_25CollectiveMainloopFwdSm90ILi2EN4cute5tupleIJNS5_1CILi1EEES8_S8_EEENS6_IJNS7_ILi128EEENS7_ILi112EEENS7_ILi192EEEEEELi192ENS_10bfloat16_tEfNS_4arch4Sm90ELb0ELb0ELb1ELb0ELb0ELb0ELb0ELb1ELb1ELb0ELb0ELb0EEENS1_21CollectiveEpilogueFwdINS6_IJSA_SC_SB_EEES9_SE_SG_Li256ELb0ELb0ELb0ELb0EEENS1_29StaticPersistentTileSchedulerILb0EEEEEEEEEvNT_6ParamsE)
        /*0398*/ 	.word	0x00000020


	//----- nvinfo : EIATTR_REGCOUNT
	.align		4
.L_209:
        /*039c*/ 	.byte	0x04, 0x2f
        /*039e*/ 	.short	(.L_211 - .L_210)
	.align		4
.L_210:
        /*03a0*/ 	.word	index@(_ZN7cutlass13device_kernelIN5flash11enable_sm90INS1_16FlashAttnFwdSm90INS1_25CollectiveMainloopFwdSm90ILi2EN4cute5tupleIJNS5_1CILi1EEES8_S8_EEENS6_IJNS7_ILi128EEENS7_ILi80EEENS7_ILi256EEEEEELi256ENS_10bfloat16_tEfNS_4arch4Sm90ELb1ELb0ELb1ELb1ELb0ELb1ELb0ELb1ELb1ELb0ELb0ELb0EEENS1_21CollectiveEpilogueFwdINS6_IJSA_SC_SB_EEES9_SE_SG_Li256ELb1ELb0ELb0ELb0EEENS1_36VarlenDynamicPersistentTileSchedulerILi128ELi80ELi256ELi32ELb0ELb0ELb1ELb1ELb1ELb1EEEEEEEEEvNT_6ParamsE)
        /*03a4*/ 	.word	0x000000a8


	//----- nvinfo : EIATTR_FRAME_SIZE
	.align		4
.L_211:
        /*03a8*/ 	.byte	0x04, 0x11
        /*03aa*/ 	.short	(.L_213 - .L_212)
	.align		4
.L_212:
        /*03ac*/ 	.word	index@(_ZN7cutlass13device_kernelIN5flash11enable_sm90INS1_16FlashAttnFwdSm90INS1_25CollectiveMainloopFwdSm90ILi2EN4cute5tupleIJNS5_1CILi1EEES8_S8_EEENS6_IJNS7_ILi128EEENS7_ILi80EEENS7_ILi256EEEEEELi256ENS_10bfloat16_tEfNS_4arch4Sm90ELb1ELb0ELb1ELb1ELb0ELb1ELb0ELb1ELb1ELb0ELb0ELb0EEENS1_21CollectiveEpilogueFwdINS6_IJSA_SC_SB_EEES9_SE_SG_Li256ELb1ELb0ELb0ELb0EEENS1_36VarlenDynamicPersistentTileSchedulerILi128ELi80ELi256ELi32ELb0ELb0ELb1ELb1ELb1ELb1EEEEEEEEEvNT_6ParamsE)
        /*03b0*/ 	.word	0x000000a0


	//----- nvinfo : EIATTR_REGCOUNT
	.align		4
.L_213:
        /*03b4*/ 	.byte	0x04, 0x2f
        /*03b6*/ 	.short	(.L_215 - .L_214)
	.align		4
.L_214:
        /*03b8*/ 	.word	index@(_ZN7cutlass13device_kernelIN5flash11enable_sm90INS1_16FlashAttnFwdSm90INS1_25CollectiveMainloopFwdSm90ILi2EN4cute5tupleIJNS5_1CILi1EEES8_S8_EEENS6_IJNS7_ILi128EEENS7_ILi80EEENS7_ILi256EEEEEELi256ENS_10bfloat16_tEfNS_4arch4Sm90ELb1ELb0ELb1ELb1ELb0ELb0ELb0ELb1ELb1ELb0ELb0ELb0EEENS1_21CollectiveEpilogueFwdINS6_IJSA_SC_SB_EEES9_SE_SG_Li256ELb1ELb0ELb0ELb0EEENS1_36VarlenDynamicPersistentTileSchedulerILi128ELi80ELi256ELi32ELb0ELb0ELb1ELb1ELb1ELb1EEEEEEEEEvNT_6ParamsE)
        /*03bc*/ 	.word	0x000000a8


	//----- nvinfo : EIATTR_FRAME_SIZE
	.align		4
.L_215:
        /*03c0*/ 	.byte	0x04, 0x11
        /*03c2*/ 	.short	(.L_217 - .L_216)
	.align		4
.L_216:
        /*03c4*/ 	.word	index@(_ZN7cutlass13device_kernelIN5flash11enable_sm90INS1_16FlashAttnFwdSm90INS1_25CollectiveMainloopFwdSm90ILi2EN4cute5tupleIJNS5_1CILi1EEES8_S8_EEENS6_IJNS7_ILi128EEENS7_ILi80EEENS7_ILi256EEEEEELi256ENS_10bfloat16_tEfNS_4arch4Sm90ELb1ELb0ELb1ELb1ELb0ELb0ELb0ELb1ELb1ELb0ELb0ELb0EEENS1_21CollectiveEpilogueFwdINS6_IJSA_SC_SB_EEES9_SE_SG_Li256ELb1ELb0ELb0ELb0EEENS1_36VarlenDynamicPersistentTileSchedulerILi128ELi80ELi256ELi32ELb0ELb0ELb1ELb1ELb1ELb1EEEEEEEEEvNT_6ParamsE)
        /*03c8*/ 	.word	0x00000030


	//----- nvinfo : EIATTR_REGCOUNT
	.align		4
.L_217:
        /*03cc*/ 	.byte	0x04, 0x2f
        /*03ce*/ 	.short	(.L_219 - .L_218)
	.align		4
.L_218:
        /*03d0*/ 	.word	index@(_ZN7cutlass13device_kernelIN5flash11enable_sm90INS1_16FlashAttnFwdSm90INS1_25CollectiveMainloopFwdSm90ILi2EN4cute5tupleIJNS5_1CILi1EEES8_S8_EEENS6_IJNS7_ILi128EEENS7_ILi80EEENS7_ILi256EEEEEELi256ENS_10bfloat16_tEfNS_4arch4Sm90ELb1ELb0ELb1ELb0ELb0ELb0ELb0ELb1ELb1ELb0ELb0ELb0EEENS1_21CollectiveEpilogueFwdINS6_IJSA_SC_SB_EEES9_SE_SG_Li256ELb0ELb0ELb0ELb0EEENS1_30DynamicPersistentTileSchedulerILi256ELi32ELb0ELb0ELb1EEEEEEEEEvNT_6ParamsE)
        /*03d4*/ 	.word	0x000000a8


	//----- nvinfo : EIATTR_FRAME_SIZE
	.align		4
.L_219:
        /*03d8*/ 	.byte	0x04, 0x11
        /*03da*/ 	.short	(.L_221 - .L_220)
	.align		4
.L_220:
        /*03dc*/ 	.word	index@(_ZN7cutlass13device_kernelIN5flash11enable_sm90INS1_16FlashAttnFwdSm90INS1_25CollectiveMainloopFwdSm90ILi2EN4cute5tupleIJNS5_1CILi1EEES8_S8_EEENS6_IJNS7_ILi128EEENS7_ILi80EEENS7_ILi256EEEEEELi256ENS_10bfloat16_tEfNS_4arch4Sm90ELb1ELb0ELb1ELb0ELb0ELb0ELb0ELb1ELb1ELb0ELb0ELb0EEENS1_21CollectiveEpilogueFwdINS6_IJSA_SC_SB_EEES9_SE_SG_Li256ELb0ELb0ELb0ELb0EEENS1_30DynamicPersistentTileSchedulerILi256ELi32ELb0ELb0ELb1EEEEEEEEEvNT_6ParamsE)
        /*03e0*/ 	.word	0x00000008


	//----- nvinfo : EIATTR_REGCOUNT
	.align		4
.L_221:
        /*03e4*/ 	.byte	0x04, 0x2f
        /*03e6*/ 	.short	(.L_223 - .L_222)
	.align		4
.L_222:
        /*03e8*/ 	.word	index@(_ZN7cutlass13device_kernelIN5flash11enable_sm90INS1_16FlashAttnFwdSm90INS1_25CollectiveMainloopFwdSm90ILi2EN4cute5tupleIJNS5_1CILi1EEES8_S8_EEENS6_IJNS7_ILi128EEENS7_ILi64EEENS7_ILi256EEEEEELi256ENS_10bfloat16_tEfNS_4arch4Sm90ELb0ELb1ELb1ELb1ELb0ELb1ELb0ELb1ELb1ELb0ELb0ELb0EEENS1_21CollectiveEpilogueFwdINS6_IJSA_SC_SB_EEES9_SE_SG_Li256ELb1ELb0ELb0ELb0EEENS1_36VarlenDynamicPersistentTileSchedulerILi128ELi64ELi256ELi32ELb0ELb0ELb1ELb1ELb0ELb1EEEEEEEEEvNT_6ParamsE)
        /*03ec*/ 	.word	0x000000a8


	//----- nvinfo : EIATTR_FRAME_SIZE
	.align		4
.L_223:
        /*03f0*/ 	.byte	0x04, 0x11
        /*03f2*/ 	.short	(.L_225 - .L_224)
	.align		4
.L_224:
        /*03f4*/ 	.word	index@(_ZN7cutlass13device_kernelIN5flash11enable_sm90INS1_16FlashAttnFwdSm90INS1_25CollectiveMainloopFwdSm90ILi2EN4cute5tupleIJNS5_1CILi1EEES8_S8_EEENS6_IJNS7_ILi128EEENS7_ILi64EEENS7_ILi256EEEEEELi256ENS_10bfloat16_tEfNS_4arch4Sm90ELb0ELb1ELb1ELb1ELb0ELb1ELb0ELb1ELb1ELb0ELb0ELb0EEENS1_21CollectiveEpilogueFwdINS6_IJSA_SC_SB_EEES9_SE_SG_Li256ELb1ELb0ELb0ELb0EEENS1_36VarlenDynamicPersistentTileSchedulerILi128ELi64ELi256ELi32ELb0ELb0ELb1ELb1ELb0ELb1EEEEEEEEEvNT_6ParamsE)
        /*03f8*/ 	.word	0x000000a8


	//----- nvinfo : EIATTR_REGCOUNT
	.align		4
.L_225:
        /*03fc*/ 	.byte	0x04, 0x2f
        /*03fe*/ 	.short	(.L_227 - .L_226)
	.align		4
.L_226:
        /*0400*/ 	.word	index@(_ZN7cutlass13device_kernelIN5flash11enable_sm90INS1_16FlashAttnFwdSm90INS1_25CollectiveMainloopFwdSm90ILi2EN4cute5tupleIJNS5_1CILi1EEES8_S8_EEENS6_IJNS7_ILi128EEENS7_ILi64EEENS7_ILi256EEEEEELi256ENS_10bfloat16_tEfNS_4arch4Sm90ELb0ELb1ELb1ELb1ELb0ELb0ELb0ELb1ELb1ELb0ELb0ELb0EEENS1_21CollectiveEpilogueFwdINS6_IJSA_SC_SB_EEES9_SE_SG_Li256ELb1ELb0ELb0ELb0EEENS1_36VarlenDynamicPersistentTileSchedulerILi128ELi64ELi256ELi32ELb0ELb0ELb1ELb1ELb0ELb1EEEEEEEEEvNT_6ParamsE)
        /*0404*/ 	.word	0x000000a8


	//----- nvinfo : EIATTR_FRAME_SIZE
	.align		4
.L_227:
        /*0408*/ 	.byte	0x04, 0x11
        /*040a*/ 	.short	(.L_229 - .L_228)
	.align		4
.L_228:
        /*040c*/ 	.word	index@(_ZN7cutlass13device_kernelIN5flash11enable_sm90INS1_16FlashAttnFwdSm90INS1_25CollectiveMainloopFwdSm90ILi2EN4cute5tupleIJNS5_1CILi1EEES8_S8_EEENS6_IJNS7_ILi128EEENS7_ILi64EEENS7_ILi256EEEEEELi256ENS_10bfloat16_tEfNS_4arch4Sm90ELb0ELb1ELb1ELb1ELb0ELb0ELb0ELb1ELb1ELb0ELb0ELb0EEENS1_21CollectiveEpilogueFwdINS6_IJSA_SC_SB_EEES9_SE_SG_Li256ELb1ELb0ELb0ELb0EEENS1_36VarlenDynamicPersistentTileSchedulerILi128ELi64ELi256ELi32ELb0ELb0ELb1ELb1ELb0ELb1EEEEEEEEEvNT_6ParamsE)
        /*0410*/ 	.word	0x00000028


	//----- nvinfo : EIATTR_REGCOUNT
	.align		4
.L_229:
        /*0414*/ 	.byte	0x04, 0x2f
        /*0416*/ 	.short	(.L_231 - .L_230)
	.align		4
.L_230:
        /*0418*/ 	.word	index@(_ZN7cutlass13device_kernelIN5flash11enable_sm90INS1_16FlashAttnFwdSm90INS1_25CollectiveMainloopFwdSm90ILi2EN4cute5tupleIJNS5_1CILi1EEES8_S8_EEENS6_IJNS7_ILi128EEENS7_ILi64EEENS7_ILi256EEEEEELi256ENS_10bfloat16_tEfNS_4arch4Sm90ELb0ELb1ELb1ELb0ELb0ELb0ELb0ELb1ELb1ELb0ELb0ELb0EEENS1_21CollectiveEpilogueFwdINS6_IJSA_SC_SB_EEES9_SE_SG_Li256ELb0ELb0ELb0ELb0EEENS1_30DynamicPersistentTileSchedulerILi256ELi32ELb0ELb0ELb1EEEEEEEEEvNT_6ParamsE)
        /*041c*/ 	.word	0x000000a8


	//----- nvinfo : EIATTR_FRAME_SIZE
	.align		4
.L_231:
        /*0420*/ 	.byte	0x04, 0x11
        /*0422*/ 	.short	(.L_233 - .L_232)
	.align		4
.L_232:
        /*0424*/ 	.word	index@(_ZN7cutlass13device_kernelIN5flash11enable_sm90INS1_16FlashAttnFwdSm90INS1_25CollectiveMainloopFwdSm90ILi2EN4cute5tupleIJNS5_1CILi1EEES8_S8_EEENS6_IJNS7_ILi128EEENS7_ILi64EEENS7_ILi256EEEEEELi256ENS_10bfloat16_tEfNS_4arch4Sm90ELb0ELb1ELb1ELb0ELb0ELb0ELb0ELb1ELb1ELb0ELb0ELb0EEENS1_21CollectiveEpilogueFwdINS6_IJSA_SC_SB_EEES9_SE_SG_Li256ELb0ELb0ELb0ELb0EEENS1_30DynamicPersistentTileSchedulerILi256ELi32ELb0ELb0ELb1EEEEEEEEEvNT_6ParamsE)
        /*0428*/ 	.word	0x00000008


	//----- nvinfo : EIATTR_REGCOUNT
	.align		4
.L_233:
        /*042c*/ 	.byte	0x04, 0x2f
        /*042e*/ 	.short	(.L_235 - .L_234)
	.align		4
.L_234:
        /*0430*/ 	.word	index@(_ZN7cutlass13device_kernelIN5flash11enable_sm90INS1_16FlashAttnFwdSm90INS1_25CollectiveMainloopFwdSm90ILi2EN4cute5tupleIJNS5_1CILi1EEES8_S8_EEENS6_IJNS7_ILi128EEENS7_ILi80EEENS7_ILi256EEEEEELi256ENS_10bfloat16_tEfNS_4arch4Sm90ELb0ELb0ELb1ELb1ELb0ELb1ELb0ELb1ELb1ELb0ELb0ELb0EEENS1_21CollectiveEpilogueFwdINS6_IJSA_SC_SB_EEES9_SE_SG_Li256ELb1ELb0ELb0ELb0EEENS1_36VarlenDynamicPersistentTileSchedulerILi128ELi80ELi256ELi32ELb0ELb0ELb1ELb0ELb1ELb1EEEEEEEEEvNT_6ParamsE)
        /*0434*/ 	.word	0x000000a8


	//----- nvinfo : EIATTR_FRAME_SIZE
	.align		4
.L_235:
        /*0438*/ 	.byte	0x04, 0x11
        /*043a*/ 	.short	(.L_237 - .L_236)
	.align		4
.L_236:
        /*043c*/ 	.word	index@(_ZN7cutlass13device_kernelIN5flash11enable_sm90INS1_16FlashAttnFwdSm90INS1_25CollectiveMainloopFwdSm90ILi2EN4cute5tupleIJNS5_1CILi1EEES8_S8_EEENS6_IJNS7_ILi128EEENS7_ILi80EEENS7_ILi256EEEEEELi256ENS_10bfloat16_tEfNS_4arch4Sm90ELb0ELb0ELb1ELb1ELb0ELb1ELb0ELb1ELb1ELb0ELb0ELb0EEENS1_21CollectiveEpilogueFwdINS6_IJSA_SC_SB_EEES9_SE_SG_Li256ELb1ELb0ELb0ELb0EEENS1_36VarlenDynamicPersistentTileSchedulerILi128ELi80ELi256ELi32ELb0ELb0ELb1ELb0ELb1ELb1EEEEEEEEEvNT_6ParamsE)
        /*0440*/ 	.word	0x000000a0


	//----- nvinfo : EIATTR_REGCOUNT
	.align		4
.L_237:
        /*0444*/ 	.byte	0x04, 0x2f
        /*0446*/ 	.short	(.L_239 - .L_238)
	.align		4
.L_238:
        /*0448*/ 	.word	index@(_ZN7cutlass13device_kernelIN5flash11enable_sm90INS1_16FlashAttnFwdSm90INS1_25CollectiveMainloopFwdSm90ILi2EN4cute5tupleIJNS5_1CILi1EEES8_S8_EEENS6_IJNS7_ILi128EEENS7_ILi80EEENS7_ILi256EEEEEELi256ENS_10bfloat16_tEfNS_4arch4Sm90ELb0ELb0ELb1ELb1ELb0ELb0ELb0ELb1ELb1ELb0ELb0ELb0EEENS1_21CollectiveEpilogueFwdINS6_IJSA_SC_SB_EEES9_SE_SG_Li256ELb1ELb0ELb0ELb0EEENS1_36VarlenDynamicPersistentTileSchedulerILi128ELi80ELi256ELi32ELb0ELb0ELb1ELb0ELb1ELb1EEEEEEEEEvNT_6ParamsE)
        /*044c*/ 	.word	0x000000a8


	//----- nvinfo : EIATTR_FRAME_SIZE
	.align		4
.L_239:
        /*0450*/ 	.byte	0x04, 0x11
        /*0452*/ 	.short	(.L_241 - .L_240)
	.align		4
.L_240:
        /*0454*/ 	.word	index@(_ZN7cutlass13device_kernelIN5flash11enable_sm90INS1_16FlashAttnFwdSm90INS1_25CollectiveMainloopFwdSm90ILi2EN4cute5tupleIJNS5_1CILi1EEES8_S8_EEENS6_IJNS7_ILi128EEENS7_ILi80EEENS7_ILi256EEEEEELi256ENS_10bfloat16_tEfNS_4arch4Sm90ELb0ELb0ELb1ELb1ELb0ELb0ELb0ELb1ELb1ELb0ELb0ELb0EEENS1_21CollectiveEpilogueFwdINS6_IJSA_SC_SB_EEES9_SE_SG_Li256ELb1ELb0ELb0ELb0EEENS1_36VarlenDynamicPersistentTileSchedulerILi128ELi80ELi256ELi32ELb0ELb0ELb1ELb0ELb1ELb1EEEEEEEEEvNT_6ParamsE)
        /*0458*/ 	.word	0x00000038


	//----- nvinfo : EIATTR_REGCOUNT
	.align		4
.L_241:
        /*045c*/ 	.byte	0x04, 0x2f
        /*045e*/ 	.short	(.L_243 - .L_242)
	.align		4
.L_242:
        /*0460*/ 	.word	index@(_ZN7cutlass13device_kernelIN5flash11enable_sm90INS1_16FlashAttnFwdSm90INS1_25CollectiveMainloopFwdSm90ILi2EN4cute5tupleIJNS5_1CILi2EEENS7_ILi1EEES9_EEENS6_IJNS7_ILi128EEENS7_ILi80EEENS7_ILi256EEEEEELi256ENS_10bfloat16_tEfNS_4arch4Sm90ELb0ELb0ELb1ELb0ELb0ELb0ELb0ELb1ELb1ELb0ELb0ELb0EEENS1_21CollectiveEpilogueFwdINS6_IJSB_SD_SC_EEESA_SF_SH_Li256ELb0ELb0ELb0ELb0EEENS1_29StaticPersistentTileSchedulerILb0EEEEEEEEEvNT_6ParamsE)
        /*0464*/ 	.word	0x000000a8


	//----- nvinfo : EIATTR_FRAME_SIZE
	.align		4
.L_243:
        /*0468*/ 	.byte	0x04, 0x11
        /*046a*/ 	.short	(.L_245 - .L_244)
	.align		4
.L_244:
        /*046c*/ 	.word	index@(_ZN7cutlass13device_kernelIN5flash11enable_sm90INS1_16FlashAttnFwdSm90INS1_25CollectiveMainloopFwdSm90ILi2EN4cute5tupleIJNS5_1CILi2EEENS7_ILi1EEES9_EEENS6_IJNS7_ILi128EEENS7_ILi80EEENS7_ILi256EEEEEELi256ENS_10bfloat16_tEfNS_4arch4Sm90ELb0ELb0ELb1ELb0ELb0ELb0ELb0ELb1ELb1ELb0ELb0ELb0EEENS1_21CollectiveEpilogueFwdINS6_IJSB_SD_SC_EEESA_SF_SH_Li256ELb0ELb0ELb0ELb0EEENS1_29StaticPersistentTileSchedulerILb0EEEEEEEEEvNT_6ParamsE)
        /*0470*/ 	.word	0x00000028


	//----- nvinfo : EIATTR_REGCOUNT
	.align		4
.L_245:
        /*0474*/ 	.byte	0x04, 0x2f
        /*0476*/ 	.short	(.L_247 - .L_246)
	.align		4
.L_246:
        /*0478*/ 	.word	index@(_ZN7cutlass13device_kernelIN5flash11enable_sm90INS1_16FlashAttnFwdSm90INS1_25CollectiveMainloopFwdSm90ILi2EN4cute5tupleIJNS5_1CILi1EEES8_S8_EEENS6_IJNS7_ILi128EEENS7_ILi80EEENS7_ILi256EEEEEELi256ENS_10bfloat16_tEfNS_4arch4Sm90ELb0ELb0ELb1ELb0ELb0ELb0ELb0ELb1ELb1ELb0ELb0ELb0EEENS1_21CollectiveEpilogueFwdINS6_IJSA_SC_SB_EEES9_SE_SG_Li256ELb0ELb0ELb0ELb0EEENS1_29StaticPersistentTileSchedulerILb0EEEEEEEEEvNT_6ParamsE)
        /*047c*/ 	.word	0x000000a8


	//----- nvinfo : EIATTR_FRAME_SIZE
	.align		4
.L_247:
        /*0480*/ 	.byte	0x04, 0x11
        /*0482*/ 	.short	(.L_249 - .L_248)
	.align		4
.L_248:
        /*0484*/ 	.word	index@(_ZN7cutlass13device_kernelIN5flash11enable_sm90INS1_16FlashAttnFwdSm90INS1_25CollectiveMainloopFwdSm90ILi2EN4cute5tupleIJNS5_1CILi1EEES8_S8_EEENS6_IJNS7_ILi128EEENS7_ILi80EEENS7_ILi256EEEEEELi256ENS_10bfloat16_tEfNS_4arch4Sm90ELb0ELb0ELb1ELb0ELb0ELb0ELb0ELb1ELb1ELb0ELb0ELb0EEENS1_21CollectiveEpilogueFwdINS6_IJSA_SC_SB_EEES9_SE_SG_Li256ELb0ELb0ELb0ELb0EEENS1_29StaticPersistentTileSchedulerILb0EEEEEEEEEvNT_6ParamsE)
        /*0488*/ 	.word	0x00000020


	//----- nvinfo : EIATTR_MIN_STACK_SIZE
	.align		4
.L_249:
        /*048c*/ 	.byte	0x04, 0x12
        /*048e*/ 	.short	(.L_251 - .L_250)
	.align		4
.L_250:
        /*0490*/ 	.word	index@(_ZN7cutlass13device_kernelIN5flash11enable_sm90INS1_16FlashAttnFwdSm90INS1_25CollectiveMainloopFwdSm90ILi2EN4cute5tupleIJNS5_1CILi1EEES8_S8_EEENS6_IJNS7_ILi128EEENS7_ILi80EEENS7_ILi256EEEEEELi256ENS_10bfloat16_tEfNS_4arch4Sm90ELb0ELb0ELb1ELb0ELb0ELb0ELb0ELb1ELb1ELb0ELb0ELb0EEENS1_21CollectiveEpilogueFwdINS6_IJSA_SC_SB_EEES9_SE_SG_Li256ELb0ELb0ELb0ELb0EEENS1_29StaticPersistentTileSchedulerILb0EEEEEEEEEvNT_6ParamsE)
        /*0494*/ 	.word	0x00000020


	//----- nvinfo : EIATTR_MIN_STACK_SIZE
	.align		4
.L_251:
        /*0498*/ 	.byte	0x04, 0x12
        /*049a*/ 	.short	(.L_253 - .L_252)
	.align		4
.L_252:
        /*049c*/ 	.word	index@(_ZN7cutlass13device_kernelIN5flash11enable_sm90INS1_16FlashAttnFwdSm90INS1_25CollectiveMainloopFwdSm90ILi2EN4cute5tupleIJNS5_1CILi2EEENS7_ILi1EEES9_EEENS6_IJNS7_ILi128EEENS7_ILi80EEENS7_ILi256EEEEEELi256ENS_10bfloat16_tEfNS_4arch4Sm90ELb0ELb0ELb1ELb0ELb0ELb0ELb0ELb1ELb1ELb0ELb0ELb0EEENS1_21CollectiveEpilogueFwdINS6_IJSB_SD_SC_EEESA_SF_SH_Li256ELb0ELb0ELb0ELb0EEENS1_29StaticPersistentTileSchedulerILb0EEEEEEEEEvNT_6ParamsE)
        /*04a0*/ 	.word	0x00000028


	//----- nvinfo : EIATTR_MIN_STACK_SIZE
	.align		4
.L_253:
        /*04a4*/ 	.byte	0x04, 0x12
        /*04a6*/ 	.short	(.L_255 - .L_254)
	.align		4
.L_254:
        /*04a8*/ 	.word	index@(_ZN7cutlass13device_kernelIN5flash11enable_sm90INS1_16FlashAttnFwdSm90INS1_25CollectiveMainloopFwdSm90ILi2EN4cute5tupleIJNS5_1CILi1EEES8_S8_EEENS6_IJNS7_ILi128EEENS7_ILi80EEENS7_ILi256EEEEEELi256ENS_10bfloat16_tEfNS_4arch4Sm90ELb0ELb0ELb1ELb1ELb0ELb0ELb0ELb1ELb1ELb0ELb0ELb0EEENS1_21CollectiveEpilogueFwdINS6_IJSA_SC_SB_EEES9_SE_SG_Li256ELb1ELb0ELb0ELb0EEENS1_36VarlenDynamicPersistentTileSchedulerILi128ELi80ELi256ELi32ELb0ELb0ELb1ELb0ELb1ELb1EEEEEEEEEvNT_6ParamsE)
        /*04ac*/ 	.word	0x00000038


	//----- nvinfo : EIATTR_MIN_STACK_SIZE
	.align		4
.L_255:
        /*04b0*/ 	.byte	0x04, 0x12
        /*04b2*/ 	.short	(.L_257 - .L_256)
	.align		4
.L_256:
        /*04b4*/ 	.word	index@(_ZN7cutlass13device_kernelIN5flash11enable_sm90INS1_16FlashAttnFwdSm90INS1_25CollectiveMainloopFwdSm90ILi2EN4cute5tupleIJNS5_1CILi1EEES8_S8_EEENS6_IJNS7_ILi128EEENS7_ILi80EEENS7_ILi256EEEEEELi256ENS_10bfloat16_tEfNS_4arch4Sm90ELb0ELb0ELb1ELb1ELb0ELb1ELb0ELb1ELb1ELb0ELb0ELb0EEENS1_21CollectiveEpilogueFwdINS6_IJSA_SC_SB_EEES9_SE_SG_Li256ELb1ELb0ELb0ELb0EEENS1_36VarlenDynamicPersistentTileSchedulerILi128ELi80ELi256ELi32ELb0ELb0ELb1ELb0ELb1ELb1EEEEEEEEEvNT_6ParamsE)
        /*04b8*/ 	.word	0x000000a0


	//----- nvinfo : EIATTR_MIN_STACK_SIZE
	.align		4
.L_257:
        /*04bc*/ 	.byte	0x04, 0x12
        /*04be*/ 	.short	(.L_259 - .L_258)
	.align		4
.L_258:
        /*04c0*/ 	.word	index@(_ZN7cutlass13device_kernelIN5flash11enable_sm90INS1_16FlashAttnFwdSm90INS1_25CollectiveMainloopFwdSm90ILi2EN4cute5tupleIJNS5_1CILi1EEES8_S8_EEENS6_IJNS7_ILi128EEENS7_ILi64EEENS7_ILi256EEEEEELi256ENS_10bfloat16_tEfNS_4arch4Sm90ELb0ELb1ELb1ELb0ELb0ELb0ELb0ELb1ELb1ELb0ELb0ELb0EEENS1_21CollectiveEpilogueFwdINS6_IJSA_SC_SB_EEES9_SE_SG_Li256ELb0ELb0ELb0ELb0EEENS1_30DynamicPersistentTileSchedulerILi256ELi32ELb0ELb0ELb1EEEEEEEEEvNT_6ParamsE)
        /*04c4*/ 	.word	0x00000008


	//----- nvinfo : EIATTR_MIN_STACK_SIZE
	.align		4
.L_259:
        /*04c8*/ 	.byte	0x04, 0x12
        /*04ca*/ 	.short	(.L_261 - .L_260)
	.align		4
.L_260:
        /*04cc*/ 	.word	index@(_ZN7cutlass13device_kernelIN5flash11enable_sm90INS1_16FlashAttnFwdSm90INS1_25CollectiveMainloopFwdSm90ILi2EN4cute5tupleIJNS5_1CILi1EEES8_S8_EEENS6_IJNS7_ILi128EEENS7_ILi64EEENS7_ILi256EEEEEELi256ENS_10bfloat16_tEfNS_4arch4Sm90ELb0ELb1ELb1ELb1ELb0ELb0ELb0ELb1ELb1ELb0ELb0ELb0EEENS1_21CollectiveEpilogueFwdINS6_IJSA_SC_SB_EEES9_SE_SG_Li256ELb1ELb0ELb0ELb0EEENS1_36VarlenDynamicPersistentTileSchedulerILi128ELi64ELi256ELi32ELb0ELb0ELb1ELb1ELb0ELb1EEEEEEEEEvNT_6ParamsE)
        /*04d0*/ 	.word	0x00000028


	//----- nvinfo : EIATTR_MIN_STACK_SIZE
	.align		4
.L_261:
        /*04d4*/ 	.byte	0x04, 0x12
        /*04d6*/ 	.short	(.L_263 - .L_262)
	.align		4
.L_262:
        /*04d8*/ 	.word	index@(_ZN7cutlass13device_kernelIN5flash11enable_sm90INS1_16FlashAttnFwdSm90INS1_25CollectiveMainloopFwdSm90ILi2EN4cute5tupleIJNS5_1CILi1EEES8_S8_EEENS6_IJNS7_ILi128EEENS7_ILi64EEENS7_ILi256EEEEEELi256ENS_10bfloat16_tEfNS_4arch4Sm90ELb0ELb1ELb1ELb1ELb0ELb1ELb0ELb1ELb1ELb0ELb0ELb0EEENS1_21CollectiveEpilogueFwdINS6_IJSA_SC_SB_EEES9_SE_SG_Li256ELb1ELb0ELb0ELb0EEENS1_36VarlenDynamicPersistentTileSchedulerILi128ELi64ELi256ELi32ELb0ELb0ELb1ELb1ELb0ELb1EEEEEEEEEvNT_6ParamsE)
        /*04dc*/ 	.word	0x000000a8


	//----- nvinfo : EIATTR_MIN_STACK_SIZE
	.align		4
.L_263:
        /*04e0*/ 	.byte	0x04, 0x12
        /*04e2*/ 	.short	(.L_265 - .L_264)
	.align		4
.L_264:
        /*04e4*/ 	.word	index@(_ZN7cutlass13device_kernelIN5flash11enable_sm90INS1_16FlashAttnFwdSm90INS1_25CollectiveMainloopFwdSm90ILi2EN4cute5tupleIJNS5_1CILi1EEES8_S8_EEENS6_IJNS7_ILi128EEENS7_ILi80EEENS7_ILi256EEEEEELi256ENS_10bfloat16_tEfNS_4arch4Sm90ELb1ELb0ELb1ELb0ELb0ELb0ELb0ELb1ELb1ELb0ELb0ELb0EEENS1_21CollectiveEpilogueFwdINS6_IJSA_SC_SB_EEES9_SE_SG_Li256ELb0ELb0ELb0ELb0EEENS1_30DynamicPersistentTileSchedulerILi256ELi32ELb0ELb0ELb1EEEEEEEEEvNT_6ParamsE)
        /*04e8*/ 	.word	0x00000008


	//----- nvinfo : EIATTR_MIN_STACK_SIZE
	.align		4
.L_265:
        /*04ec*/ 	.byte	0x04, 0x12
        /*04ee*/ 	.short	(.L_267 - .L_266)
	.align		4
.L_266:
        /*04f0*/ 	.word	index@(_ZN7cutlass13device_kernelIN5flash11enable_sm90INS1_16FlashAttnFwdSm90INS1_25CollectiveMainloopFwdSm90ILi2EN4cute5tupleIJNS5_1CILi1EEES8_S8_EEENS6_IJNS7_ILi128EEENS7_ILi80EEENS7_ILi256EEEEEELi256ENS_10bfloat16_tEfNS_4arch4Sm90ELb1ELb0ELb1ELb1ELb0ELb0ELb0ELb1ELb1ELb0ELb0ELb0EEENS1_21CollectiveEpilogueFwdINS6_IJSA_SC_SB_EEES9_SE_SG_Li256ELb1ELb0ELb0ELb0EEENS1_36VarlenDynamicPersistentTileSchedulerILi128ELi80ELi256ELi32ELb0ELb0ELb1ELb1ELb1ELb1EEEEEEEEEvNT_6ParamsE)
        /*04f4*/ 	.word	0x00000030


	//----- nvinfo : EIATTR_MIN_STACK_SIZE
	.align		4
.L_267:
        /*04f8*/ 	.byte	0x04, 0x12
        /*04fa*/ 	.short	(.L_269 - .L_268)
	.align		4
.L_268:
        /*04fc*/ 	.word	index@(_ZN7cutlass13device_kernelIN5flash11enable_sm90INS1_16FlashAttnFwdSm90INS1_25CollectiveMainloopFwdSm90ILi2EN4cute5tupleIJNS5_1CILi1EEES8_S8_EEENS6_IJNS7_ILi128EEENS7_ILi80EEENS7_ILi256EEEEEELi256ENS_10bfloat16_tEfNS_4arch4Sm90ELb1ELb0ELb1ELb1ELb0ELb1ELb0ELb1ELb1ELb0ELb0ELb0EEENS1_21CollectiveEpilogueFwdINS6_IJSA_SC_SB_EEES9_SE_SG_Li256ELb1ELb0ELb0ELb0EEENS1_36VarlenDynamicPersistentTileSchedulerILi128ELi80ELi256ELi32ELb0ELb0ELb1ELb1ELb1ELb1EEEEEEEEEvNT_6ParamsE)
        /*0500*/ 	.word	0x000000a0


	//----- nvinfo : EIATTR_MIN_STACK_SIZE
	.align		4
.L_269:
        /*0504*/ 	.byte	0x04, 0x12
        /*0506*/ 	.short	(.L_271 - .L_270)
	.align		4
.L_270:
        /*0508*/ 	.word	index@(_ZN7cutlass13device_kernelIN5flash11enable_sm90INS1_16FlashAttnFwdSm90INS1_25CollectiveMainloopFwdSm90ILi2EN4cute5tupleIJNS5_1CILi1EEES8_S8_EEENS6_IJNS7_ILi128EEENS7_ILi112EEENS7_ILi192EEEEEELi192ENS_10bfloat16_tEfNS_4arch4Sm90ELb0ELb0ELb1ELb0ELb0ELb0ELb0ELb1ELb1ELb0ELb0ELb0EEENS1_21CollectiveEpilogueFwdINS6_IJSA_SC_SB_EEES9_SE_SG_Li256ELb0ELb0ELb0ELb0EEENS1_29StaticPersistentTileSchedulerILb0EEEEEEEEEvNT_6ParamsE)
        /*050c*/ 	.word	0x00000020


	//----- nvinfo : EIATTR_MIN_STACK_SIZE
	.align		4
.L_271:
        /*0510*/ 	.byte	0x04, 0x12
        /*0512*/ 	.short	(.L_273 - .L_272)
	.align		4
.L_272:
        /*0514*/ 	.word	index@(_ZN7cutlass13device_kernelIN5flash11enable_sm90INS1_16FlashAttnFwdSm90INS1_25CollectiveMainloopFwdSm90ILi2EN4cute5tupleIJNS5_1CILi2EEENS7_ILi1EEES9_EEENS6_IJNS7_ILi128EEENS7_ILi112EEENS7_ILi192EEEEEELi192ENS_10bfloat16_tEfNS_4arch4Sm90ELb0ELb0ELb1ELb0ELb0ELb0ELb0ELb1ELb1ELb0ELb0ELb0EEENS1_21CollectiveEpilogueFwdINS6_IJSB_SD_SC_EEESA_SF_SH_Li256ELb0ELb0ELb0ELb0EEENS1_29StaticPersistentTileSchedulerILb0EEEEEEEEEvNT_6ParamsE)
        /*0518*/ 	.word	0x00000030


	//----- nvinfo : EIATTR_MIN_STACK_SIZE
	.align		4
.L_273:
        /*051c*/ 	.byte	0x04, 0x12
        /*051e*/ 	.short	(.L_275 - .L_274)
	.align		4
.L_274:
        /*0520*/ 	.word	index@(_ZN7cutlass13device_kernelIN5flash11enable_sm90INS1_16FlashAttnFwdSm90INS1_25CollectiveMainloopFwdSm90ILi2EN4cute5tupleIJNS5_1CILi1EEES8_S8_EEENS6_IJNS7_ILi128EEENS7_ILi112EEENS7_ILi192EEEEEELi192ENS_10bfloat16_tEfNS_4arch4Sm90ELb0ELb0ELb1ELb1ELb0ELb0ELb0ELb1ELb1ELb0ELb0ELb0EEENS1_21CollectiveEpilogueFwdINS6_IJSA_SC_SB_EEES9_SE_SG_Li256ELb1ELb0ELb0ELb0EEENS1_36VarlenDynamicPersistentTileSchedulerILi128ELi112ELi256ELi32ELb0ELb0ELb1ELb0ELb1ELb1EEEEEEEEEvNT_6ParamsE)
        /*0524*/ 	.word	0x00000038


	//----- nvinfo : EIATTR_MIN_STACK_SIZE
	.align		4
.L_275:
        /*0528*/ 	.byte	0x04, 0x12
        /*052a*/ 	.short	(.L_277 - .L_276)
	.align		4
.L_276:
        /*052c*/ 	.word	index@(_ZN7cutlass13device_kernelIN5flash11enable_sm90INS1_16FlashAttnFwdSm90INS1_25CollectiveMainloopFwdSm90ILi2EN4cute5tupleIJNS5_1CILi1EEES8_S8_EEENS6_IJNS7_ILi128EEENS7_ILi112EEENS7_ILi192EEEEEELi192ENS_10bfloat16_tEfNS_4arch4Sm90ELb0ELb0ELb1ELb1ELb0ELb1ELb0ELb1ELb1ELb0ELb0ELb0EEENS1_21CollectiveEpilogueFwdINS6_IJSA_SC_SB_EEES9_SE_SG_Li256ELb1ELb0ELb0ELb0EEENS1_36VarlenDynamicPersistentTileSchedulerILi128ELi112ELi256ELi32ELb0ELb0ELb1ELb0ELb1ELb1EEEEEEEEEvNT_6ParamsE)
        /*0530*/ 	.word	0x00000070


	//----- nvinfo : EIATTR_MIN_STACK_SIZE
	.align		4
.L_277:
        /*0534*/ 	.byte	0x04, 0x12
        /*0536*/ 	.short	(.L_279 - .L_278)
	.align		4
.L_278:
        /*0538*/ 	.word	index@(_ZN7cutlass13device_kernelIN5flash11enable_sm90INS1_16FlashAttnFwdSm90INS1_25CollectiveMainloopFwdSm90ILi2EN4cute5tupleIJNS5_1CILi1EEES8_S8_EEENS6_IJNS7_ILi128EEENS7_ILi96EEENS7_ILi192EEEEEELi192ENS_10bfloat16_tEfNS_4arch4Sm90ELb0ELb1ELb1ELb0ELb0ELb0ELb0ELb1ELb1ELb0ELb0ELb0EEENS1_21CollectiveEpilogueFwdINS6_IJSA_SC_SB_EEES9_SE_SG_Li256ELb0ELb0ELb0ELb0EEENS1_30DynamicPersistentTileSchedulerILi256ELi32ELb0ELb0ELb1EEEEEEEEEvNT_6ParamsE)
        /*053c*/ 	.word	0x00000008


	//----- nvinfo : EIATTR_MIN_STACK_SIZE
	.align		4
.L_279:
        /*0540*/ 	.byte	0x04, 0x12
        /*0542*/ 	.short	(.L_281 - .L_280)
	.align		4
.L_280:
        /*0544*/ 	.word	index@(_ZN7cutlass13device_kernelIN5flash11enable_sm90INS1_16FlashAttnFwdSm90INS1_25CollectiveMainloopFwdSm90ILi2EN4cute5tupleIJNS5_1CILi1EEES8_S8_EEENS6_IJNS7_ILi128EEENS7_ILi96EEENS7_ILi192EEEEEELi192ENS_10bfloat16_tEfNS_4arch4Sm90ELb0ELb1ELb1ELb1ELb0ELb0ELb0ELb1ELb1ELb0ELb0ELb0EEENS1_21CollectiveEpilogueFwdINS6_IJSA_SC_SB_EEES9_SE_SG_Li256ELb1ELb0ELb0ELb0EEENS1_36VarlenDynamicPersistentTileSchedulerILi128ELi96ELi256ELi32ELb0ELb0ELb1ELb1ELb0ELb1EEEEEEEEEvNT_6ParamsE)
        /*0548*/ 	.word	0x00000028


	//----- nvinfo : EIATTR_MIN_STACK_SIZE
	.align		4
.L_281:
        /*054c*/ 	.byte	0x04, 0x12
        /*054e*/ 	.short	(.L_283 - .L_282)
	.align		4
.L_282:
        /*0550*/ 	.word	index@(_ZN7cutlass13device_kernelIN5flash11enable_sm90INS1_16FlashAttnFwdSm90INS1_25CollectiveMainloopFwdSm90ILi2EN4cute5tupleIJNS5_1CILi1EEES8_S8_EEENS6_IJNS7_ILi128EEENS7_ILi96EEENS7_ILi192EEEEEELi192ENS_10bfloat16_tEfNS_4arch4Sm90ELb0ELb1ELb1ELb1ELb0ELb1ELb0ELb1ELb1ELb0ELb0ELb0EEENS1_21CollectiveEpilogueFwdINS6_IJSA_SC_SB_EEES9_SE_SG_Li256ELb1ELb0ELb0ELb0EEENS1_36VarlenDynamicPersistentTileSchedulerILi128ELi96ELi256ELi32ELb0ELb0ELb1ELb1ELb0ELb1EEEEEEEEEvNT_6ParamsE)
        /*0554*/ 	.word	0x00000300


	//----- nvinfo : EIATTR_MIN_STACK_SIZE
	.align		4
.L_283:
        /*0558*/ 	.byte	0x04, 0x12
        /*055a*/ 	.short	(.L_285 - .L_284)
	.align		4
.L_284:
        /*055c*/ 	.word	index@(_ZN7cutlass13device_kernelIN5flash11enable_sm90INS1_16FlashAttnFwdSm90INS1_25CollectiveMainloopFwdSm90ILi2EN4cute5tupleIJNS5_1CILi1EEES8_S8_EEENS6_IJNS7_ILi128EEENS7_ILi112EEENS7_ILi192EEEEEELi192ENS_10bfloat16_tEfNS_4arch4Sm90ELb1ELb0ELb1ELb0ELb0ELb0ELb0ELb1ELb1ELb0ELb0ELb0EEENS1_21CollectiveEpilogueFwdINS6_IJSA_SC_SB_EEES9_SE_SG_Li256ELb0ELb0ELb0ELb0EEENS1_30DynamicPersistentTileSchedulerILi256ELi32ELb0ELb0ELb1EEEEEEEEEvNT_6ParamsE)
        /*0560*/ 	.word	0x00000010


	//----- nvinfo : EIATTR_MIN_STACK_SIZE
	.align		4
.L_285:
        /*0564*/ 	.byte	0x04, 0x12
        /*0566*/ 	.short	(.L_287 - .L_286)
	.align		4
.L_286:
        /*0568*/ 	.word	index@(_ZN7cutlass13device_kernelIN5flash11enable_sm90INS1_16FlashAttnFwdSm90INS1_25CollectiveMainloopFwdSm90ILi2EN4cute5tupleIJNS5_1CILi1EEES8_S8_EEENS6_IJNS7_ILi128EEENS7_ILi112EEENS7_ILi192EEEEEELi192ENS_10bfloat16_tEfNS_4arch4Sm90ELb1ELb0ELb1ELb1ELb0ELb0ELb0ELb1ELb1ELb0ELb0ELb0EEENS1_21CollectiveEpilogueFwdINS6_IJSA_SC_SB_EEES9_SE_SG_Li256ELb1ELb0ELb0ELb0EEENS1_36VarlenDynamicPersistentTileSchedulerILi128ELi112ELi256ELi32ELb0ELb0ELb1ELb1ELb1ELb1EEEEEEEEEvNT_6ParamsE)
        /*056c*/ 	.word	0x00000030


	//----- nvinfo : EIATTR_MIN_STACK_SIZE
	.align		4
.L_287:
        /*0570*/ 	.byte	0x04, 0x12
        /*0572*/ 	.short	(.L_289 - .L_288)
	.align		4
.L_288:
        /*0574*/ 	.word	index@(_ZN7cutlass13device_kernelIN5flash11enable_sm90INS1_16FlashAttnFwdSm90INS1_25CollectiveMainloopFwdSm90ILi2EN4cute5tupleIJNS5_1CILi1EEES8_S8_EEENS6_IJNS7_ILi128EEENS7_ILi112EEENS7_ILi192EEEEEELi192ENS_10bfloat16_tEfNS_4arch4Sm90ELb1ELb0ELb1ELb1ELb0ELb1ELb0ELb1ELb1ELb0ELb0ELb0EEENS1_21CollectiveEpilogueFwdINS6_IJSA_SC_SB_EEES9_SE_SG_Li256ELb1ELb0ELb0ELb0EEENS1_36VarlenDynamicPersistentTileSchedulerILi128ELi112ELi256ELi32ELb0ELb0ELb1ELb1ELb1ELb1EEEEEEEEEvNT_6ParamsE)
        /*0578*/ 	.word	0x00000088


	//----- nvinfo : EIATTR_MIN_STACK_SIZE
	.align		4
.L_289:
        /*057c*/ 	.byte	0x04, 0x12
        /*057e*/ 	.short	(.L_291 - .L_290)
	.align		4
.L_290:
        /*0580*/ 	.word	index@(_ZN7cutlass13device_kernelIN5flash11enable_sm90INS1_16FlashAttnFwdSm90INS1_25CollectiveMainloopFwdSm90ILi2EN4cute5tupleIJNS5_1CILi1EEES8_S8_EEENS6_IJNS7_ILi128EEENS7_ILi176EEESA_EEELi128ENS_10bfloat16_tEfNS_4arch4Sm90ELb0ELb0ELb1ELb0ELb0ELb0ELb0ELb1ELb1ELb0ELb0ELb0EEENS1_21CollectiveEpilogueFwdINS6_IJSA_SA_SB_EEES9_SD_SF_Li256ELb0ELb0ELb0ELb0EEENS1_29StaticPersistentTileSchedulerILb0EEEEEEEEEvNT_6ParamsE)
        /*0584*/ 	.word	0x00000020


	//----- nvinfo : EIATTR_MIN_STACK_SIZE
	.align		4
.L_291:
        /*0588*/ 	.byte	0x04, 0x12
        /*058a*/ 	.short	(.L_293 - .L_292)
	.align		4
.L_292:
        /*058c*/ 	.word	index@(_ZN7cutlass13device_kernelIN5flash11enable_sm90INS1_16FlashAttnFwdSm90INS1_25CollectiveMainloopFwdSm90ILi2EN4cute5tupleIJNS5_1CILi2EEENS7_ILi1EEES9_EEENS6_IJNS7_ILi128EEENS7_ILi176EEESB_EEELi128ENS_10bfloat16_tEfNS_4arch4Sm90ELb0ELb0ELb1ELb0ELb0ELb0ELb0ELb1ELb1ELb0ELb0ELb0EEENS1_21CollectiveEpilogueFwdINS6_IJSB_SB_SC_EEESA_SE_SG_Li256ELb0ELb0ELb0ELb0EEENS1_29StaticPersistentTileSchedulerILb0EEEEEEEEEvNT_6ParamsE)
        /*0590*/ 	.word	0x00000030


	//----- nvinfo : EIATTR_MIN_STACK_SIZE
	.align		4
.L_293:
        /*0594*/ 	.byte	0x04, 0x12
        /*0596*/ 	.short	(.L_295 - .L_294)
	.align		4
.L_294:
        /*0598*/ 	.word	index@(_ZN7cutlass13device_kernelIN5flash11enable_sm90INS1_16FlashAttnFwdSm90INS1_25CollectiveMainloopFwdSm90ILi2EN4cute5tupleIJNS5_1CILi1EEES8_S8_EEENS6_IJNS7_ILi128EEENS7_ILi176EEESA_EEELi128ENS_10bfloat16_tEfNS_4arch4Sm90ELb0ELb0ELb1ELb1ELb0ELb0ELb0ELb1ELb1ELb0ELb0ELb0EEENS1_21CollectiveEpilogueFwdINS6_IJSA_SA_SB_EEES9_SD_SF_Li256ELb1ELb0ELb0ELb0EEENS1_36VarlenDynamicPersistentTileSchedulerILi128ELi176ELi256ELi32ELb0ELb0ELb1ELb0ELb1ELb1EEEEEEEEEvNT_6ParamsE)
        /*059c*/ 	.word	0x00000038


	//----- nvinfo : EIATTR_MIN_STACK_SIZE
	.align		4
.L_295:
        /*05a0*/ 	.byte	0x04, 0x12
        /*05a2*/ 	.short	(.L_297 - .L_296)
	.align		4
.L_296:
        /*05a4*/ 	.word	index@(_ZN7cutlass13device_kernelIN5flash11enable_sm90INS1_16FlashAttnFwdSm90INS1_25CollectiveMainloopFwdSm90ILi2EN4cute5tupleIJNS5_1CILi1EEES8_S8_EEENS6_IJNS7_ILi128EEENS7_ILi176EEESA_EEELi128ENS_10bfloat16_tEfNS_4arch4Sm90ELb0ELb0ELb1ELb1ELb0ELb1ELb0ELb1ELb1ELb0ELb0ELb0EEENS1_21CollectiveEpilogueFwdINS6_IJSA_SA_SB_EEES9_SD_SF_Li256ELb1ELb0ELb0ELb0EEENS1_36VarlenDynamicPersistentTileSchedulerILi128ELi176ELi256ELi32ELb0ELb0ELb1ELb0ELb1ELb1EEEEEEEEEvNT_6ParamsE)
        /*05a8*/ 	.word	0x000000a0


	//----- nvinfo : EIATTR_MIN_STACK_SIZE
	.align		4
.L_297:
        /*05ac*/ 	.byte	0x04, 0x12
        /*05ae*/ 	.short	(.L_299 - .L_298)
	.align		4
.L_298:
        /*05b0*/ 	.word	index@(_ZN7cutlass13device_kernelIN5flash11enable_sm90INS1_16FlashAttnFwdSm90INS1_25CollectiveMainloopFwdSm90ILi2EN4cute5tupleIJNS5_1CILi1EEES8_S8_EEENS6_IJNS7_ILi128EEESA_SA_EEELi128ENS_10bfloat16_tEfNS_4arch4Sm90ELb0ELb1ELb1ELb0ELb0ELb0ELb0ELb1ELb1ELb0ELb0ELb0EEENS1_21CollectiveEpilogueFwdISB_S9_SC_SE_Li256ELb0ELb0ELb0ELb0EEENS1_30DynamicPersistentTileSchedulerILi256ELi32ELb0ELb0ELb1EEEEEEEEEvNT_6ParamsE)
        /*05b4*/ 	.word	0x00000000


	//----- nvinfo : EIATTR_MIN_STACK_SIZE
	.align		4
.L_299:
        /*05b8*/ 	.byte	0x04, 0x12
        /*05ba*/ 	.short	(.L_301 - .L_300)
	.align		4
.L_300:
        /*05bc*/ 	.word	index@(_ZN7cutlass13device_kernelIN5flash11enable_sm90INS1_16FlashAttnFwdSm90INS1_25CollectiveMainloopFwdSm90ILi2EN4cute5tupleIJNS5_1CILi1EEES8_S8_EEENS6_IJNS7_ILi128EEESA_SA_EEELi128ENS_10bfloat16_tEfNS_4arch4Sm90ELb0ELb1ELb1ELb1ELb0ELb0ELb0ELb1ELb1ELb0ELb0ELb0EEENS1_21CollectiveEpilogueFwdISB_S9_SC_SE_Li256ELb1ELb0ELb0ELb0EEENS1_36VarlenDynamicPersistentTileSchedulerILi128ELi128ELi256ELi32ELb0ELb0ELb1ELb1ELb0ELb1EEEEEEEEEvNT_6ParamsE)
        /*05c0*/ 	.word	0x00000020


	//----- nvinfo : EIATTR_MIN_STACK_SIZE
	.align		4
.L_301:
        /*05c4*/ 	.byte	0x04, 0x12
        /*05c6*/ 	.short	(.L_303 - .L_302)
	.align		4
.L_302:
        /*05c8*/ 	.word	index@(_ZN7cutlass13device_kernelIN5flash11enable_sm90INS1_16FlashAttnFwdSm90INS1_25CollectiveMainloopFwdSm90ILi2EN4cute5tupleIJNS5_1CILi1EEES8_S8_EEENS6_IJNS7_ILi128EEESA_SA_EEELi128ENS_10bfloat16_tEfNS_4arch4Sm90ELb0ELb1ELb1ELb1ELb0ELb1ELb0ELb1ELb1ELb0ELb0ELb0EEENS1_21CollectiveEpilogueFwdISB_S9_SC_SE_Li256ELb1ELb0ELb0ELb0EEENS1_36VarlenDynamicPersistentTileSchedulerILi128ELi128ELi256ELi32ELb0ELb0ELb1ELb1ELb0ELb1EEEEEEEEEvNT_6ParamsE)
        /*05cc*/ 	.word	0x00000030


	//----- nvinfo : EIATTR_MIN_STACK_SIZE
	.align		4
.L_303:
        /*05d0*/ 	.byte	0x04, 0x12
        /*05d2*/ 	.short	(.L_305 - .L_304)
	.align		4
.L_304:
        /*05d4*/ 	.word	index@(_ZN7cutlass13device_kernelIN5flash11enable_sm90INS1_16FlashAttnFwdSm90INS1_25CollectiveMainloopFwdSm90ILi2EN4cute5tupleIJNS5_1CILi1EEES8_S8_EEENS6_IJNS7_ILi128EEESA_SA_EEELi128ENS_10bfloat16_tEfNS_4arch4Sm90ELb1ELb0ELb1ELb0ELb0ELb0ELb0ELb1ELb1ELb0ELb0ELb0EEENS1_21CollectiveEpilogueFwdISB_S9_SC_SE_Li256ELb0ELb0ELb0ELb0EEENS1_30DynamicPersistentTileSchedulerILi256ELi32ELb0ELb0ELb1EEEEEEEEEvNT_6ParamsE)
        /*05d8*/ 	.word	0x00000000


	//----- nvinfo : EIATTR_MIN_STACK_SIZE
	.align		4
.L_305:
        /*05dc*/ 	.byte	0x04, 0x12
        /*05de*/ 	.short	(.L_307 - .L_306)
	.align		4
.L_306:
        /*05e0*/ 	.word	index@(_ZN7cutlass13device_kernelIN5flash11enable_sm90INS1_16FlashAttnFwdSm90INS1_25CollectiveMainloopFwdSm90ILi2EN4cute5tupleIJNS5_1CILi1EEES8_S8_EEENS6_IJNS7_ILi128EEESA_SA_EEELi128ENS_10bfloat16_tEfNS_4arch4Sm90ELb1ELb0ELb1ELb1ELb0ELb0ELb0ELb1ELb1ELb0ELb0ELb0EEENS1_21CollectiveEpilogueFwdISB_S9_SC_SE_Li256ELb1ELb0ELb0ELb0EEENS1_36VarlenDynamicPersistentTileSchedulerILi128ELi128ELi256ELi32ELb0ELb0ELb1ELb1ELb1ELb1EEEEEEEEEvNT_6ParamsE)
        /*05e4*/ 	.word	0x00000028


	//----- nvinfo : EIATTR_MIN_STACK_SIZE
	.align		4
.L_307:
        /*05e8*/ 	.byte	0x04, 0x12
        /*05ea*/ 	.short	(.L_309 - .L_308)
	.align		4
.L_308:
        /*05ec*/ 	.word	index@(_ZN7cutlass13device_kernelIN5flash11enable_sm90INS1_16FlashAttnFwdSm90INS1_25CollectiveMainloopFwdSm90ILi2EN4cute5tupleIJNS5_1CILi1EEES8_S8_EEENS6_IJNS7_ILi128EEESA_SA_EEELi128ENS_10bfloat16_tEfNS_4arch4Sm90ELb1ELb0ELb1ELb1ELb0ELb1ELb0ELb1ELb1ELb0ELb0ELb0EEENS1_21CollectiveEpilogueFwdISB_S9_SC_SE_Li256ELb1ELb0ELb0ELb0EEENS1_36VarlenDynamicPersistentTileSchedulerILi128ELi128ELi256ELi32ELb0ELb0ELb1ELb1ELb1ELb1EEEEEEEEEvNT_6ParamsE)
        /*05f0*/ 	.word	0x00000040


	//----- nvinfo : EIATTR_MIN_STACK_SIZE
	.align		4
.L_309:
        /*05f4*/ 	.byte	0x04, 0x12
        /*05f6*/ 	.short	(.L_311 - .L_310)
	.align		4
.L_310:
        /*05f8*/ 	.word	index@(_ZN7cutlass13device_kernelIN5flash11enable_sm90INS1_16FlashAttnFwdSm90INS1_25CollectiveMainloopFwdSm90ILi2EN4cute5tupleIJNS5_1CILi1EEES8_S8_EEENS6_IJNS7_ILi192EEENS7_ILi144EEENS7_ILi96EEEEEELi96ENS_10bfloat16_tEfNS_4arch4Sm90ELb0ELb0ELb1ELb0ELb0ELb0ELb0ELb0ELb1ELb0ELb0ELb0EEENS1_21CollectiveEpilogueFwdINS6_IJSA_SC_SB_EEES9_SE_SG_Li384ELb0ELb0ELb0ELb0EEENS1_29StaticPersistentTileSchedulerILb0EEEEEEEEEvNT_6ParamsE)
        /*05fc*/ 	.word	0x00000008


	//----- nvinfo : EIATTR_MIN_STACK_SIZE
	.align		4
.L_311:
        /*0600*/ 	.byte	0x04, 0x12
        /*0602*/ 	.short	(.L_313 - .L_312)
	.align		4
.L_312:
        /*0604*/ 	.word	index@(_ZN7cutlass13device_kernelIN5flash11enable_sm90INS1_16FlashAttnFwdSm90INS1_25CollectiveMainloopFwdSm90ILi2EN4cute5tupleIJNS5_1CILi1EEES8_S8_EEENS6_IJNS7_ILi192EEENS7_ILi144EEENS7_ILi96EEEEEELi96ENS_10bfloat16_tEfNS_4arch4Sm90ELb0ELb0ELb1ELb1ELb0ELb0ELb0ELb0ELb1ELb0ELb0ELb0EEENS1_21CollectiveEpilogueFwdINS6_IJSA_SC_SB_EEES9_SE_SG_Li384ELb1ELb0ELb0ELb0EEENS1_36VarlenDynamicPersistentTileSchedulerILi192ELi144ELi384ELi32ELb0ELb0ELb1ELb0ELb1ELb1EEEEEEEEEvNT_6ParamsE)
        /*0608*/ 	.word	0x00000018


	//----- nvinfo : EIATTR_MIN_STACK_SIZE
	.align		4
.L_313:
        /*060c*/ 	.byte	0x04, 0x12
        /*060e*/ 	.short	(.L_315 - .L_314)
	.align		4
.L_314:
        /*0610*/ 	.word	index@(_ZN7cutlass13device_kernelIN5flash11enable_sm90INS1_16FlashAttnFwdSm90INS1_25CollectiveMainloopFwdSm90ILi2EN4cute5tupleIJNS5_1CILi1EEES8_S8_EEENS6_IJNS7_ILi192EEENS7_ILi144EEENS7_ILi96EEEEEELi96ENS_10bfloat16_tEfNS_4arch4Sm90ELb0ELb0ELb1ELb1ELb0ELb1ELb0ELb0ELb1ELb0ELb0ELb0EEENS1_21CollectiveEpilogueFwdINS6_IJSA_SC_SB_EEES9_SE_SG_Li384ELb1ELb0ELb0ELb0EEENS1_36VarlenDynamicPersistentTileSchedulerILi192ELi144ELi384ELi32ELb0ELb0ELb1ELb0ELb1ELb1EEEEEEEEEvNT_6ParamsE)
        /*0614*/ 	.word	0x000000c8


	//----- nvinfo : EIATTR_MIN_STACK_SIZE
	.align		4
.L_315:
        /*0618*/ 	.byte	0x04, 0x12
        /*061a*/ 	.short	(.L_317 - .L_316)
	.align		4
.L_316:
        /*061c*/ 	.word	index@(_ZN7cutlass13device_kernelIN5flash11enable_sm90INS1_16FlashAttnFwdSm90INS1_25CollectiveMainloopFwdSm90ILi2EN4cute5tupleIJNS5_1CILi1EEES8_S8_EEENS6_IJNS7_ILi192EEENS7_ILi128EEENS7_ILi96EEEEEELi96ENS_10bfloat16_tEfNS_4arch4Sm90ELb0ELb1ELb1ELb0ELb0ELb0ELb0ELb0ELb1ELb0ELb0ELb0EEENS1_21CollectiveEpilogueFwdINS6_IJSA_SC_SB_EEES9_SE_SG_Li384ELb0ELb0ELb0ELb0EEENS1_30DynamicPersistentTileSchedulerILi384ELi32ELb0ELb0ELb1EEEEEEEEEvNT_6ParamsE)
        /*0620*/ 	.word	0x00000000


	//----- nvinfo : EIATTR_MIN_STACK_SIZE
	.align		4
.L_317:
        /*0624*/ 	.byte	0x04, 0x12
        /*0626*/ 	.short	(.L_319 - .L_318)
	.align		4
.L_318:
        /*0628*/ 	.word	index@(_ZN7cutlass13device_kernelIN5flash11enable_sm90INS1_16FlashAttnFwdSm90INS1_25CollectiveMainloopFwdSm90ILi2EN4cute5tupleIJNS5_1CILi1EEES8_S8_EEENS6_IJNS7_ILi192EEENS7_ILi128EEENS7_ILi96EEEEEELi96ENS_10bfloat16_tEfNS_4arch4Sm90ELb0ELb1ELb1ELb1ELb0ELb0ELb0ELb0ELb1ELb0ELb0ELb0EEENS1_21CollectiveEpilogueFwdINS6_IJSA_SC_SB_EEES9_SE_SG_Li384ELb1ELb0ELb0ELb0EEENS1_36VarlenDynamicPersistentTileSchedulerILi192ELi128ELi384ELi32ELb0ELb0ELb1ELb1ELb0ELb1EEEEEEEEEvNT_6ParamsE)
        /*062c*/ 	.word	0x00000008


	//----- nvinfo : EIATTR_MIN_STACK_SIZE
	.align		4
.L_319:
        /*0630*/ 	.byte	0x04, 0x12
        /*0632*/ 	.short	(.L_321 - .L_320)
	.align		4
.L_320:
        /*0634*/ 	.word	index@(_ZN7cutlass13device_kernelIN5flash11enable_sm90INS1_16FlashAttnFwdSm90INS1_25CollectiveMainloopFwdSm90ILi2EN4cute5tupleIJNS5_1CILi1EEES8_S8_EEENS6_IJNS7_ILi192EEENS7_ILi128EEENS7_ILi96EEEEEELi96ENS_10bfloat16_tEfNS_4arch4Sm90ELb0ELb1ELb1ELb1ELb0ELb1ELb0ELb0ELb1ELb0ELb0ELb0EEENS1_21CollectiveEpilogueFwdINS6_IJSA_SC_SB_EEES9_SE_SG_Li384ELb1ELb0ELb0ELb0EEENS1_36VarlenDynamicPersistentTileSchedulerILi192ELi128ELi384ELi32ELb0ELb0ELb1ELb1ELb0ELb1EEEEEEEEEvNT_6ParamsE)
        /*0638*/ 	.word	0x00000058


	//----- nvinfo : EIATTR_MIN_STACK_SIZE
	.align		4
.L_321:
        /*063c*/ 	.byte	0x04, 0x12
        /*063e*/ 	.short	(.L_323 - .L_322)
	.align		4
.L_322:
        /*0640*/ 	.word	index@(_ZN7cutlass13device_kernelIN5flash11enable_sm90INS1_16FlashAttnFwdSm90INS1_25CollectiveMainloopFwdSm90ILi2EN4cute5tupleIJNS5_1CILi1EEES8_S8_EEENS6_IJNS7_ILi192EEENS7_ILi144EEENS7_ILi96EEEEEELi96ENS_10bfloat16_tEfNS_4arch4Sm90ELb1ELb0ELb1ELb0ELb0ELb0ELb0ELb0ELb1ELb0ELb0ELb0EEENS1_21CollectiveEpilogueFwdINS6_IJSA_SC_SB_EEES9_SE_SG_Li384ELb0ELb0ELb0ELb0EEENS1_30DynamicPersistentTileSchedulerILi384ELi32ELb0ELb0ELb1EEEEEEEEEvNT_6ParamsE)
        /*0644*/ 	.word	0x00000000


	//----- nvinfo : EIATTR_MIN_STACK_SIZE
	.align		4
.L_323:
        /*0648*/ 	.byte	0x04, 0x12
        /*064a*/ 	.short	(.L_325 - .L_324)
	.align		4
.L_324:
        /*064c*/ 	.word	index@(_ZN7cutlass13device_kernelIN5flash11enable_sm90INS1_16FlashAttnFwdSm90INS1_25CollectiveMainloopFwdSm90ILi2EN4cute5tupleIJNS5_1CILi1EEES8_S8_EEENS6_IJNS7_ILi192EEENS7_ILi144EEENS7_ILi96EEEEEELi96ENS_10bfloat16_tEfNS_4arch4Sm90ELb1ELb0ELb1ELb1ELb0ELb0ELb0ELb0ELb1ELb0ELb0ELb0EEENS1_21CollectiveEpilogueFwdINS6_IJSA_SC_SB_EEES9_SE_SG_Li384ELb1ELb0ELb0ELb0EEENS1_36VarlenDynamicPersistentTileSchedulerILi192ELi144ELi384ELi32ELb0ELb0ELb1ELb1ELb1ELb1EEEEEEEEEvNT_6ParamsE)
        /*0650*/ 	.word	0x00000010


	//----- nvinfo : EIATTR_MIN_STACK_SIZE
	.align		4
.L_325:
        /*0654*/ 	.byte	0x04, 0x12
        /*0656*/ 	.short	(.L_327 - .L_326)
	.align		4
.L_326:
        /*0658*/ 	.word	index@(_ZN7cutlass13device_kernelIN5flash11enable_sm90INS1_16FlashAttnFwdSm90INS1_25CollectiveMainloopFwdSm90ILi2EN4cute5tupleIJNS5_1CILi1EEES8_S8_EEENS6_IJNS7_ILi192EEENS7_ILi144EEENS7_ILi96EEEEEELi96ENS_10bfloat16_tEfNS_4arch4Sm90ELb1ELb0ELb1ELb1ELb0ELb1ELb0ELb0ELb1ELb0ELb0ELb0EEENS1_21CollectiveEpilogueFwdINS6_IJSA_SC_SB_EEES9_SE_SG_Li384ELb1ELb0ELb0ELb0EEENS1_36VarlenDynamicPersistentTileSchedulerILi192ELi144ELi384ELi32ELb0ELb0ELb1ELb1ELb1ELb1EEEEEEEEEvNT_6ParamsE)
        /*065c*/ 	.word	0x000000c0


	//----- nvinfo : EIATTR_MIN_STACK_SIZE
	.align		4
.L_327:
        /*0660*/ 	.byte	0x04, 0x12
        /*0662*/ 	.short	(.L_329 - .L_328)
	.align		4
.L_328:
        /*0664*/ 	.word	index@(_ZN7cutlass13device_kernelIN5flash11enable_sm90INS1_16FlashAttnFwdSm90INS1_25CollectiveMainloopFwdSm90ILi2EN4cute5tupleIJNS5_1CILi1EEES8_S8_EEENS6_IJNS7_ILi192EEESA_NS7_ILi64EEEEEELi64ENS_10bfloat16_tEfNS_4arch4Sm90ELb0ELb0ELb1ELb0ELb0ELb0ELb0ELb0ELb1ELb0ELb0ELb0EEENS1_21CollectiveEpilogueFwdINS6_IJSA_SB_SA_EEES9_SD_SF_Li384ELb0ELb0ELb0ELb0EEENS1_29StaticPersistentTileSchedulerILb0EEEEEEEEEvNT_6ParamsE)
        /*0668*/ 	.word	0x00000018


	//----- nvinfo : EIATTR_MIN_STACK_SIZE
	.align		4
.L_329:
        /*066c*/ 	.byte	0x04, 0x12
        /*066e*/ 	.short	(.L_331 - .L_330)
	.align		4
.L_330:
        /*0670*/ 	.word	index@(_ZN7cutlass13device_kernelIN5flash11enable_sm90INS1_16FlashAttnFwdSm90INS1_25CollectiveMainloopFwdSm90ILi2EN4cute5tupleIJNS5_1CILi1EEES8_S8_EEENS6_IJNS7_ILi192EEESA_NS7_ILi64EEEEEELi64ENS_10bfloat16_tEfNS_4arch4Sm90ELb0ELb0ELb1ELb1ELb0ELb0ELb0ELb0ELb1ELb0ELb0ELb0EEENS1_21CollectiveEpilogueFwdINS6_IJSA_SB_SA_EEES9_SD_SF_Li384ELb1ELb0ELb0ELb0EEENS1_36VarlenDynamicPersistentTileSchedulerILi192ELi192ELi384ELi32ELb0ELb0ELb1ELb0ELb1ELb1EEEEEEEEEvNT_6ParamsE)
        /*0674*/ 	.word	0x00000020


	//----- nvinfo : EIATTR_MIN_STACK_SIZE
	.align		4
.L_331:
        /*0678*/ 	.byte	0x04, 0x12
        /*067a*/ 	.short	(.L_333 - .L_332)
	.align		4
.L_332:
        /*067c*/ 	.word	index@(_ZN7cutlass13device_kernelIN5flash11enable_sm90INS1_16FlashAttnFwdSm90INS1_25CollectiveMainloopFwdSm90ILi2EN4cute5tupleIJNS5_1CILi1EEES8_S8_EEENS6_IJNS7_ILi192EEESA_NS7_ILi64EEEEEELi64ENS_10bfloat16_tEfNS_4arch4Sm90ELb0ELb0ELb1ELb1ELb0ELb1ELb0ELb0ELb1ELb0ELb0ELb0EEENS1_21CollectiveEpilogueFwdINS6_IJSA_SB_SA_EEES9_SD_SF_Li384ELb1ELb0ELb0ELb0EEENS1_36VarlenDynamicPersistentTileSchedulerILi192ELi192ELi384ELi32ELb0ELb0ELb1ELb0ELb1ELb1EEEEEEEEEvNT_6ParamsE)
        /*0680*/ 	.word	0x00000090


	//----- nvinfo : EIATTR_MIN_STACK_SIZE
	.align		4
.L_333:
        /*0684*/ 	.byte	0x04, 0x12
        /*0686*/ 	.short	(.L_335 - .L_334)
	.align		4
.L_334:
        /*0688*/ 	.word	index@(_ZN7cutlass13device_kernelIN5flash11enable_sm90INS1_16FlashAttnFwdSm90INS1_25CollectiveMainloopFwdSm90ILi2EN4cute5tupleIJNS5_1CILi1EEES8_S8_EEENS6_IJNS7_ILi192EEENS7_ILi128EEENS7_ILi64EEEEEELi64ENS_10bfloat16_tEfNS_4arch4Sm90ELb0ELb1ELb1ELb0ELb0ELb0ELb0ELb1ELb1ELb0ELb0ELb0EEENS1_21CollectiveEpilogueFwdINS6_IJSA_SC_SB_EEES9_SE_SG_Li384ELb0ELb0ELb0ELb0EEENS1_30DynamicPersistentTileSchedulerILi384ELi32ELb0ELb0ELb1EEEEEEEEEvNT_6ParamsE)
        /*068c*/ 	.word	0x00000000


	//----- nvinfo : EIATTR_MIN_STACK_SIZE
	.align		4
.L_335:
        /*0690*/ 	.byte	0x04, 0x12
        /*0692*/ 	.short	(.L_337 - .L_336)
	.align		4
.L_336:
        /*0694*/ 	.word	index@(_ZN7cutlass13device_kernelIN5flash11enable_sm90INS1_16FlashAttnFwdSm90INS1_25CollectiveMainloopFwdSm90ILi2EN4cute5tupleIJNS5_1CILi1EEES8_S8_EEENS6_IJNS7_ILi192EEENS7_ILi128EEENS7_ILi64EEEEEELi64ENS_10bfloat16_tEfNS_4arch4Sm90ELb0ELb1ELb1ELb1ELb0ELb0ELb0ELb1ELb1ELb0ELb0ELb0EEENS1_21CollectiveEpilogueFwdINS6_IJSA_SC_SB_EEES9_SE_SG_Li384ELb1ELb0ELb0ELb0EEENS1_36VarlenDynamicPersistentTileSchedulerILi192ELi128ELi384ELi32ELb0ELb0ELb1ELb1ELb0ELb1EEEEEEEEEvNT_6ParamsE)
        /*0698*/ 	.word	0x00000010


	//----- nvinfo : EIATTR_MIN_STACK_SIZE
	.align		4
.L_337:
        /*069c*/ 	.byte	0x04, 0x12
        /*069e*/ 	.short	(.L_339 - .L_338)
	.align		4
.L_338:
        /*06a0*/ 	.word	index@(_ZN7cutlass13device_kernelIN5flash11enable_sm90INS1_16FlashAttnFwdSm90INS1_25CollectiveMainloopFwdSm90ILi2EN4cute5tupleIJNS5_1CILi1EEES8_S8_EEENS6_IJNS7_ILi192EEENS7_ILi128EEENS7_ILi64EEEEEELi64ENS_10bfloat16_tEfNS_4arch4Sm90ELb0ELb1ELb1ELb1ELb0ELb1ELb0ELb1ELb1ELb0ELb0ELb0EEENS1_21CollectiveEpilogueFwdINS6_IJSA_SC_SB_EEES9_SE_SG_Li384ELb1ELb0ELb0ELb0EEENS1_36VarlenDynamicPersistentTileSchedulerILi192ELi128ELi384ELi32ELb0ELb0ELb1ELb1ELb0ELb1EEEEEEEEEvNT_6ParamsE)
        /*06a4*/ 	.word	0x00000048


	//----- nvinfo : EIATTR_MIN_STACK_SIZE
	.align		4
.L_339:
        /*06a8*/ 	.byte	0x04, 0x12
        /*06aa*/ 	.short	(.L_341 - .L_340)
	.align		4
.L_340:
        /*06ac*/ 	.word	index@(_ZN7cutlass13device_kernelIN5flash11enable_sm90INS1_16FlashAttnFwdSm90INS1_25CollectiveMainloopFwdSm90ILi2EN4cute5tupleIJNS5_1CILi1EEES8_S8_EEENS6_IJNS7_ILi192EEENS7_ILi128EEENS7_ILi64EEEEEELi64ENS_10bfloat16_tEfNS_4arch4Sm90ELb1ELb0ELb1ELb0ELb0ELb0ELb0ELb1ELb1ELb0ELb0ELb0EEENS1_21CollectiveEpilogueFwdINS6_IJSA_SC_SB_EEES9_SE_SG_Li384ELb0ELb0ELb0ELb0EEENS1_30DynamicPersistentTileSchedulerILi384ELi32ELb0ELb0ELb1EEEEEEEEEvNT_6ParamsE)
        /*06b0*/ 	.word	0x00000000


	//----- nvinfo : EIATTR_MIN_STACK_SIZE
	.align		4
.L_341:
        /*06b4*/ 	.byte	0x04, 0x12
        /*06b6*/ 	.short	(.L_343 - .L_342)
	.align		4
.L_342:
        /*06b8*/ 	.word	index@(_ZN7cutlass13device_kernelIN5flash11enable_sm90INS1_16FlashAttnFwdSm90INS1_25CollectiveMainloopFwdSm90ILi2EN4cute5tupleIJNS5_1CILi1EEES8_S8_EEENS6_IJNS7_ILi192EEENS7_ILi128EEENS7_ILi64EEEEEELi64ENS_10bfloat16_tEfNS_4arch4Sm90ELb1ELb0ELb1ELb1ELb0ELb0ELb0ELb1ELb1ELb0ELb0ELb0EEENS1_21CollectiveEpilogueFwdINS6_IJSA_SC_SB_EEES9_SE_SG_Li384ELb1ELb0ELb0ELb0EEENS1_36VarlenDynamicPersistentTileSchedulerILi192ELi128ELi384ELi32ELb0ELb0ELb1ELb1ELb1ELb1EEEEEEEEEvNT_6ParamsE)
        /*06bc*/ 	.word	0x00000010


	//----- nvinfo : EIATTR_MIN_STACK_SIZE
	.align		4
.L_343:
        /*06c0*/ 	.byte	0x04, 0x12
        /*06c2*/ 	.short	(.L_345 - .L_344)
	.align		4
.L_344:
        /*06c4*/ 	.word	index@(_ZN7cutlass13device_kernelIN5flash11enable_sm90INS1_16FlashAttnFwdSm90INS1_25CollectiveMainloopFwdSm90ILi2EN4cute5tupleIJNS5_1CILi1EEES8_S8_EEENS6_IJNS7_ILi192EEENS7_ILi128EEENS7_ILi64EEEEEELi64ENS_10bfloat16_tEfNS_4arch4Sm90ELb1ELb0ELb1ELb1ELb0ELb1ELb0ELb1ELb1ELb0ELb0ELb0EEENS1_21CollectiveEpilogueFwdINS6_IJSA_SC_SB_EEES9_SE_SG_Li384ELb1ELb0ELb0ELb0EEENS1_36VarlenDynamicPersistentTileSchedulerILi192ELi128ELi384ELi32ELb0ELb0ELb1ELb1ELb1ELb1EEEEEEEEEvNT_6ParamsE)
        /*06c8*/ 	.word	0x00000048
.L_345:


//--------------------- .nv.compat                --------------------------
	.section	.nv.compat,"",@"SHT_CUDA_COMPAT_INFO"
	.align	4
        /*0000*/ 	.byte	0x02, 0x09, 0x01, 0x00, 0x02, 0x02, 0x04, 0x00, 0x02, 0x05, 0x05, 0x00, 0x03, 0x07, 0x01, 0x01
        /*0010*/ 	.byte	0x02, 0x03, 0x01, 0x00, 0x02, 0x06, 0x01, 0x00, 0x04, 0x0b, 0x08, 0x00, 0x00, 0x00, 0x00, 0x00
        /*0020*/ 	.byte	0x00, 0x00, 0x00, 0x00


//--------------------- .nv.info._ZN7cutlass13device_kernelIN5flash11enable_sm90INS1_16FlashAttnFwdSm90INS1_25CollectiveMainloopFwdSm90ILi2EN4cute5tupleIJNS5_1CILi1EEES8_S8_EEENS6_IJNS7_ILi128EEENS7_ILi80EEENS7_ILi256EEEEEELi256ENS_10bfloat16_tEfNS_4arch4Sm90ELb0ELb0ELb1ELb0ELb0ELb0ELb0ELb1ELb1ELb0ELb0ELb0EEENS1_21CollectiveEpilogueFwdINS6_IJSA_SC_SB_EEES9_SE_SG_Li256ELb0ELb0ELb0ELb0EEENS1_29StaticPersistentTileSchedulerILb0EEEEEEEEEvNT_6ParamsE --------------------------
	.section	.nv.info._ZN7cutlass13device_kernelIN5flash11enable_sm90INS1_16FlashAttnFwdSm90INS1_25CollectiveMainloopFwdSm90ILi2EN4cute5tupleIJNS5_1CILi1EEES8_S8_EEENS6_IJNS7_ILi128EEENS7_ILi80EEENS7_ILi256EEEEEELi256ENS_10bfloat16_tEfNS_4arch4Sm90ELb0ELb0ELb1ELb0ELb0ELb0ELb0ELb1ELb1ELb0ELb0ELb0EEENS1_21CollectiveEpilogueFwdINS6_IJSA_SC_SB_EEES9_SE_SG_Li256ELb0ELb0ELb0ELb0EEENS1_29StaticPersistentTileSchedulerILb0EEEEEEEEEvNT_6ParamsE,"",@"SHT_CUDA_INFO"
	.sectionflags	@""
	.align	4


	//----- nvinfo : EIATTR_CUDA_API_VERSION
	.align		4
        /*0000*/ 	.byte	0x04, 0x37
        /*0002*/ 	.short	(.L_347 - .L_346)
.L_346:
        /*0004*/ 	.word	0x00000082


	//----- nvinfo : EIATTR_KPARAM_INFO
	.align		4
.L_347:
        /*0008*/ 	.byte	0x04, 0x17
        /*000a*/ 	.short	(.L_349 - .L_348)
.L_348:
        /*000c*/ 	.word	0x00000000
        /*0010*/ 	.short	0x0000
        /*0012*/ 	.short	0x0070
        /*0014*/ 	.byte	0x00, 0xf0, 0x01, 0x2e


	//----- nvinfo : EIATTR_SPARSE_MMA_MASK
	.align		4
.L_349:
        /*0018*/ 	.byte	0x03, 0x50
        /*001a*/ 	.short	0x0000


	//----- nvinfo : EIATTR_MAXREG_COUNT
	.align		4
        /*001c*/ 	.byte	0x03, 0x1b
        /*001e*/ 	.short	0x00a8


	//----- nvinfo : EIATTR_NUM_BARRIERS
	.align		4
        /*0020*/ 	.byte	0x02, 0x4c
        /*0022*/ 	.byte	0x09
	.zero		1


	//----- nvinfo : EIATTR_EXTERNS
	.align		4
        /*0024*/ 	.byte	0x04, 0x0f
        /*0026*/ 	.short	(.L_351 - .L_350)


	//   ....[0]....
	.align		4
.L_350:
        /*0028*/ 	.word	index@(__assertfail)


	//----- nvinfo : EIATTR_ANNOTATIONS
	.align		4
.L_351:
        /*002c*/ 	.byte	0x04, 0x55
        /*002e*/ 	.short	(.L_353 - .L_352)


	//   ....[0]....
.L_352:
        /*0030*/ 	.word	0x00000001
        /*0034*/ 	.byte	0x40, 0x09, 0x00, 0x00, 0x01, 0x00, 0x00, 0x00, 0x00, 0x0a, 0x00, 0x00, 0x01, 0x00, 0x00, 0x00
        /* <DEDUP_REMOVED lines=14> */
        /*0124*/ 	.byte	0x50, 0xf0, 0x00, 0x00, 0x01, 0x00, 0x00, 0x00, 0xf0, 0xf1, 0x00, 0x00


	//----- nvinfo : EIATTR_MERCURY_ISA_VERSION
	.align		4
.L_353:
        /*0130*/ 	.byte	0x03, 0x5f
        /*0132*/ 	.short	0x0101


	//----- nvinfo : EIATTR_INT_WARP_WIDE_INSTR_OFFSETS
	.align		4
        /*0134*/ 	.byte	0x04, 0x31
        /*0136*/ 	.short	(.L_355 - .L_354)


	//   ....[0]....
.L_354:
        /*0138*/ 	.word	0x00000180


	//   ....[1]....
        /*013c*/ 	.word	0x000001b0


	//   ....[2]....
        /*0140*/ 	.word	0x00000240


	//   ....[3]....
        /*0144*/ 	.word	0x0000c5c0


	//   ....[4]....
        /*0148*/ 	.word	0x0000c5f0


	//   ....[5]....
        /*014c*/ 	.word	0x0000c6e0


	//   ....[6]....
        /*0150*/ 	.word	0x0000c7a0


	//   ....[7]....
        /*0154*/ 	.word	0x0000c860


	//----- nvinfo : EIATTR_COOP_GROUP_MASK_REGIDS
	.align		4
.L_355:
        /*0158*/ 	.byte	0x04, 0x29
        /*015a*/ 	.short	(.L_357 - .L_356)


	//   ....[0]....
.L_356:
        /*015c*/ 	.word	0xffffffff


	//   ....[1]....
        /*0160*/ 	.word	0xffffffff


	//   ....[2]....
        /*0164*/ 	.word	0xffffffff


	//   ....[3]....
        /*0168*/ 	.word	0xffffffff


	//   ....[4]....
        /*016c*/ 	.word	0xffffffff


	//   ....[5]....
        /*0170*/ 	.word	0xffffffff


	//   ....[6]....
        /*0174*/ 	.word	0xffffffff


	//   ....[7]....
        /*0178*/ 	.word	0xffffffff


	//   ....[8]....
        /*017c*/ 	.word	0xffffffff


	//   ....[9]....
        /*0180*/ 	.word	0xffffffff


	//   ....[10]....
        /*0184*/ 	.word	0xffffffff


	//   ....[11]....
        /*0188*/ 	.word	0xffffffff


	//   ....[12]....
        /*018c*/ 	.word	0xffffffff


	//   ....[13]....
        /*0190*/ 	.word	0xffffffff


	//   ....[14]....
        /*0194*/ 	.word	0xffffffff


	//   ....[15]....
        /*0198*/ 	.word	0xffffffff


	//   ....[16]....
        /*019c*/ 	.word	0xffffffff


	//   ....[17]....
        /*01a0*/ 	.word	0xffffffff


	//   ....[18]....
        /*01a4*/ 	.word	0xffffffff


	//   ....[19]....
        /*01a8*/ 	.word	0xffffffff


	//   ....[20]....
        /*01ac*/ 	.word	0xffffffff


	//   ....[21]....
        /*01b0*/ 	.word	0xffffffff


	//   ....[22]....
        /*01b4*/ 	.word	0xffffffff


	//   ....[23]....
        /*01b8*/ 	.word	0x0500000f


	//   ....[24]....
        /*01bc*/ 	.word	0x0500000f


	//----- nvinfo : EIATTR_COOP_GROUP_INSTR_OFFSETS
	.align		4
.L_357:
        /*01c0*/ 	.byte	0x04, 0x28
        /*01c2*/ 	.short	(.L_359 - .L_358)


	//   ....[0]....
.L_358:
        /*01c4*/ 	.word	0x00000060


	//   ....[1]....
        /*01c8*/ 	.word	0x00000190


	//   ....[2]....
        /*01cc*/ 	.word	0x00000250


	//   ....[3]....
        /*01d0*/ 	.word	0x000003c0


	//   ....[4]....
        /*01d4*/ 	.word	0x00000520


	//   ....[5]....
        /*01d8*/ 	.word	0x00000640


	//   ....[6]....
        /*01dc*/ 	.word	0x000007a0


	//   ....[7]....
        /*01e0*/ 	.word	0x00000d50


	//   ....[8]....
        /*01e4*/ 	.word	0x00004540


	//   ....[9]....
        /*01e8*/ 	.word	0x000045c0


	//   ....[10]....
        /*01ec*/ 	.word	0x00004980


	//   ....[11]....
        /*01f0*/ 	.word	0x00004a10


	//   ....[12]....
        /*01f4*/ 	.word	0x00008b80


	//   ....[13]....
        /*01f8*/ 	.word	0x00008bb0


	//   ....[14]....
        /*01fc*/ 	.word	0x00008f50


	//   ....[15]....
        /*0200*/ 	.word	0x00008fa0


	//   ....[16]....
        /*0204*/ 	.word	0x0000a070


	//   ....[17]....
        /*0208*/ 	.word	0x0000a0b0


	//   ....[18]....
        /*020c*/ 	.word	0x0000a200


	//   ....[19]....
        /*0210*/ 	.word	0x0000a250


	//   ....[20]....
        /*0214*/ 	.word	0x0000ba20


	//   ....[21]....
        /*0218*/ 	.word	0x0000bdb0


	//   ....[22]....
        /*021c*/ 	.word	0x0000f170


	//   ....[23]....
        /*0220*/ 	.word	0x0000f660


	//   ....[24]....
        /*0224*/ 	.word	0x0000fb00


	//----- nvinfo : EIATTR_REG_RECONFIG
	.align		4
.L_359:
        /*0228*/ 	.byte	0x01, 0x54
	.zero		2


	//----- nvinfo : EIATTR_SYSCALL_OFFSETS
	.align		4
        /*022c*/ 	.byte	0x04, 0x46
        /*022e*/ 	.short	(.L_361 - .L_360)


	//   ....[0]....
.L_360:
        /*0230*/ 	.word	0x000010d0


	//   ....[1]....
        /*0234*/ 	.word	0x0000c210


	//   ....[2]....
        /*0238*/ 	.word	0x0000c350


	//   ....[3]....
        /*023c*/ 	.word	0x0000c450


	//----- nvinfo : EIATTR_MBARRIER_INSTR_OFFSETS
	.align		4
.L_361:
        /*0240*/ 	.byte	0x04, 0x39
        /*0242*/ 	.short	(.L_363 - .L_362)


	//   ....[0]....
.L_362:
        /*0244*/ 	.word	0x00000270
        /*0248*/ 	.word	0x000000ff
        /*024c*/ 	.word	0x00038800
        /*0250*/ 	.short	0x0100
        /*0252*/ 	.byte	0x06
	.zero		1


	//   ....[1]....
        /*0254*/ 	.word	0x00000280
        /*0258*/ 	.word	0x000000ff
        /*025c*/ 	.word	0x00038820
        /*0260*/ 	.short	0x0100
        /*0262*/ 	.byte	0x06
	.zero		1


	//   ....[2]....
        /*0264*/ 	.word	0x00000370
        /*0268*/ 	.word	0x000000ff
        /*026c*/ 	.word	0x00038830
        /*0270*/ 	.short	0x0100
        /*0272*/ 	.byte	0x08
	.zero		1


	//   ....[3]....
        /*0274*/ 	.word	0x00000380
        /*0278*/ 	.word	0x000000ff
        /*027c*/ 	.word	0x00038840
        /*0280*/ 	.short	0x0100
        /*0282*/ 	.byte	0x08
	.zero		1


	//   ....[4]....
        /*0284*/ 	.word	0x00000390
        /*0288*/ 	.word	0x000000ff
        /*028c*/ 	.word	0x00038838
        /*0290*/ 	.short	0x0100
        /*0292*/ 	.byte	0x08
	.zero		1


	//   ....[5]....
        /*0294*/ 	.word	0x000003a0
        /*0298*/ 	.word	0x000000ff
        /*029c*/ 	.word	0x00038848
        /*02a0*/ 	.short	0x0100
        /*02a2*/ 	.byte	0x08
	.zero		1


	//   ....[6]....
        /*02a4*/ 	.word	0x000004d0
        /*02a8*/ 	.word	0x000000ff
        /*02ac*/ 	.word	0x00038850
        /*02b0*/ 	.short	0x0100
        /*02b2*/ 	.byte	0x08
	.zero		1


	//   ....[7]....
        /*02b4*/ 	.word	0x000004e0
        /*02b8*/ 	.word	0x000000ff
        /*02bc*/ 	.word	0x00038860
        /*02c0*/ 	.short	0x0100
        /*02c2*/ 	.byte	0x08
	.zero		1


	//   ....[8]....
        /*02c4*/ 	.word	0x000004f0
        /*02c8*/ 	.word	0x000000ff
        /*02cc*/ 	.word	0x00038858
        /*02d0*/ 	.short	0x0100
        /*02d2*/ 	.byte	0x08
	.zero		1


	//   ....[9]....
        /*02d4*/ 	.word	0x00000500
        /*02d8*/ 	.word	0x000000ff
        /*02dc*/ 	.word	0x00038868
        /*02e0*/ 	.short	0x0100
        /*02e2*/ 	.byte	0x08
	.zero		1


	//   ....[10]....
        /*02e4*/ 	.word	0x000005f0
        /*02e8*/ 	.word	0x000000ff
        /*02ec*/ 	.word	0x00038870
        /*02f0*/ 	.short	0x0100
        /*02f2*/ 	.byte	0x06
	.zero		1


	//   ....[11]....
        /*02f4*/ 	.word	0x00000600
        /*02f8*/ 	.word	0x000000ff
        /*02fc*/ 	.word	0x00038880
        /*0300*/ 	.short	0x0100
        /*0302*/ 	.byte	0x06
	.zero		1


	//   ....[12]....
        /*0304*/ 	.word	0x00000610
        /*0308*/ 	.word	0x000000ff
        /*030c*/ 	.word	0x00038878
        /*0310*/ 	.short	0x0100
        /*0312*/ 	.byte	0x06
	.zero		1


	//   ....[13]....
        /*0314*/ 	.word	0x00000620
        /*0318*/ 	.word	0x000000ff
        /*031c*/ 	.word	0x00038888
        /*0320*/ 	.short	0x0100
        /*0322*/ 	.byte	0x06
	.zero		1


	//   ....[14]....
        /*0324*/ 	.word	0x00000750
        /*0328*/ 	.word	0x000000ff
        /*032c*/ 	.word	0x00038890
        /*0330*/ 	.short	0x0100
        /*0332*/ 	.byte	0x08
	.zero		1


	//   ....[15]....
        /*0334*/ 	.word	0x00000760
        /*0338*/ 	.word	0x000000ff
        /*033c*/ 	.word	0x000388a0
        /*0340*/ 	.short	0x0100
        /*0342*/ 	.byte	0x08
	.zero		1


	//   ....[16]....
        /*0344*/ 	.word	0x00000770
        /*0348*/ 	.word	0x000000ff
        /*034c*/ 	.word	0x00038898
        /*0350*/ 	.short	0x0100
        /*0352*/ 	.byte	0x08
	.zero		1


	//   ....[17]....
        /*0354*/ 	.word	0x00000780
        /*0358*/ 	.word	0x000000ff
        /*035c*/ 	.word	0x000388a8
        /*0360*/ 	.short	0x0100
        /*0362*/ 	.byte	0x08
	.zero		1


	//   ....[18]....
        /*0364*/ 	.word	0x000008b0
        /*0368*/ 	.word	0x000000ff
        /*036c*/ 	.word	0x000388b0
        /*0370*/ 	.short	0x0100
        /*0372*/ 	.byte	0x08
	.zero		1


	//   ....[19]....
        /*0374*/ 	.word	0x000008c0
        /*0378*/ 	.word	0x000000ff
        /*037c*/ 	.word	0x000388c0
        /*0380*/ 	.short	0x0100
        /*0382*/ 	.byte	0x08
	.zero		1


	//   ....[20]....
        /*0384*/ 	.word	0x000008d0
        /*0388*/ 	.word	0x000000ff
        /*038c*/ 	.word	0x000388b8
        /*0390*/ 	.short	0x0100
        /*0392*/ 	.byte	0x08
	.zero		1


	//   ....[21]....
        /*0394*/ 	.word	0x000008e0
        /*0398*/ 	.word	0x000000ff
        /*039c*/ 	.word	0x000388c8
        /*03a0*/ 	.short	0x0100
        /*03a2*/ 	.byte	0x08
	.zero		1


	//   ....[22]....
        /*03a4*/ 	.word	0x00001120
        /*03a8*/ 	.word	0x000000ff
        /*03ac*/ 	.word	0x00038800
        /*03b0*/ 	.short	0x010a
        /*03b2*/ 	.byte	0x04
	.zero		1


	//   ....[23]....
        /*03b4*/ 	.word	0x000011c0
        /*03b8*/ 	.word	0x00000000
        /*03bc*/ 	.word	0x00038830
        /*03c0*/ 	.short	0x010a
        /*03c2*/ 	.byte	0x3f
	.zero		1


	//   ....[24]....
        /*03c4*/ 	.word	0x00001240
        /*03c8*/ 	.word	0x00000000
        /*03cc*/ 	.word	0x00038830
        /*03d0*/ 	.short	0x010a
        /*03d2*/ 	.byte	0x3f
	.zero		1


	//   ....[25]....
        /*03d4*/ 	.word	0x000043c0
        /*03d8*/ 	.word	0x00000000
        /*03dc*/ 	.word	0x00000000
        /*03e0*/ 	.short	0x0101
        /*03e2*/ 	.byte	0x3f
	.zero		1


	//   ....[26]....
        /*03e4*/ 	.word	0x00005920
        /*03e8*/ 	.word	0x000000ff
        /*03ec*/ 	.word	0x00038830
        /*03f0*/ 	.short	0x010a
        /*03f2*/ 	.byte	0x3c
	.zero		1


	//   ....[27]....
        /*03f4*/ 	.word	0x00005960
        /*03f8*/ 	.word	0x000000ff
        /*03fc*/ 	.word	0x00038830
        /*0400*/ 	.short	0x010a
        /*0402*/ 	.byte	0x3c
	.zero		1


	//   ....[28]....
        /*0404*/ 	.word	0x000082c0
        /*0408*/ 	.word	0x000000ff
        /*040c*/ 	.word	0x00038850
        /*0410*/ 	.short	0x010a
        /*0412*/ 	.byte	0x05
	.zero		1


	//   ....[29]....
        /*0414*/ 	.word	0x00008300
        /*0418*/ 	.word	0x000000ff
        /*041c*/ 	.word	0x00038850
        /*0420*/ 	.short	0x010a
        /*0422*/ 	.byte	0x05
	.zero		1


	//   ....[30]....
        /*0424*/ 	.word	0x000092b0
        /*0428*/ 	.word	0x000000ae
        /*042c*/ 	.word	0x00000000
        /*0430*/ 	.short	0x0101
        /*0432*/ 	.byte	0x3f
	.zero		1


	//   ....[31]....
        /*0434*/ 	.word	0x000092f0
        /*0438*/ 	.word	0x000000b0
        /*043c*/ 	.word	0x00000000
        /*0440*/ 	.short	0x0101
        /*0442*/ 	.byte	0x3f
	.zero		1


	//   ....[32]....
        /*0444*/ 	.word	0x00009fe0
        /*0448*/ 	.word	0x000000ff
        /*044c*/ 	.word	0x00038850
        /*0450*/ 	.short	0x010a
        /*0452*/ 	.byte	0x07
	.zero		1


	//   ....[33]....
        /*0454*/ 	.word	0x0000a020
        /*0458*/ 	.word	0x000000ff
        /*045c*/ 	.word	0x00038850
        /*0460*/ 	.short	0x010a
        /*0462*/ 	.byte	0x07
	.zero		1


	//   ....[34]....
        /*0464*/ 	.word	0x0000abf0
        /*0468*/ 	.word	0x0000000d
        /*046c*/ 	.word	0x00000000
        /*0470*/ 	.short	0x0101
        /*0472*/ 	.byte	0x3f
	.zero		1


	//   ....[35]....
        /*0474*/ 	.word	0x0000bc90
        /*0478*/ 	.word	0x000000ff
        /*047c*/ 	.word	0x00000000
        /*0480*/ 	.short	0x0101
        /*0482*/ 	.byte	0x06
	.zero		1


	//   ....[36]....
        /*0484*/ 	.word	0x0000cba0
        /*0488*/ 	.word	0x00000006
        /*048c*/ 	.word	0x00038840
        /*0490*/ 	.short	0x010a
        /*0492*/ 	.byte	0x3f
	.zero		1


	//   ....[37]....
        /*0494*/ 	.word	0x0000d1d0
        /*0498*/ 	.word	0x00000009
        /*049c*/ 	.word	0x00038820
        /*04a0*/ 	.short	0x010a
        /*04a2*/ 	.byte	0x3f
	.zero		1


	//   ....[38]....
        /*04a4*/ 	.word	0x0000d4b0
        /*04a8*/ 	.word	0x00000002
        /*04ac*/ 	.word	0x00038840
        /*04b0*/ 	.short	0x010a
        /*04b2*/ 	.byte	0x3f
	.zero		1


	//   ....[39]....
        /*04b4*/ 	.word	0x0000d7c0
        /*04b8*/ 	.word	0x00000002
        /*04bc*/ 	.word	0x00000060
        /*04c0*/ 	.short	0x010a
        /*04c2*/ 	.byte	0x3f
	.zero		1


	//   ....[40]....
        /*04c4*/ 	.word	0x0000ddb0
        /*04c8*/ 	.word	0x00000002
        /*04cc*/ 	.word	0x00038840
        /*04d0*/ 	.short	0x010a
        /*04d2*/ 	.byte	0x3f
	.zero		1


	//   ....[41]....
        /*04d4*/ 	.word	0x0000e0c0
        /*04d8*/ 	.word	0x00000002
        /*04dc*/ 	.word	0x00000060
        /*04e0*/ 	.short	0x010a
        /*04e2*/ 	.byte	0x3f
	.zero		1


	//   ....[42]....
        /*04e4*/ 	.word	0x0000e5d0
        /*04e8*/ 	.word	0x00000002
        /*04ec*/ 	.word	0x00038840
        /*04f0*/ 	.short	0x010a
        /*04f2*/ 	.byte	0x3f
	.zero		1


	//   ....[43]....
        /*04f4*/ 	.word	0x0000e8f0
        /*04f8*/ 	.word	0x00000002
        /*04fc*/ 	.word	0x00000060
        /*0500*/ 	.short	0x010a
        /*0502*/ 	.byte	0x3f
	.zero		1


	//   ....[44]....
        /*0504*/ 	.word	0x0000ecd0
        /*0508*/ 	.word	0x00000003
        /*050c*/ 	.word	0x00038860
        /*0510*/ 	.short	0x010a
        /*0512*/ 	.byte	0x3f
	.zero		1


	//   ....[45]....
        /*0514*/ 	.word	0x0000f0f0
        /*0518*/ 	.word	0x00000000
        /*051c*/ 	.word	0x00038820
        /*0520*/ 	.short	0x010a
        /*0522*/ 	.byte	0x3f
	.zero		1


	//   ....[46]....
        /*0524*/ 	.word	0x0000f290
        /*0528*/ 	.word	0x00000006
        /*052c*/ 	.word	0x00000000
        /*0530*/ 	.short	0x010a
        /*0532*/ 	.byte	0x3f
	.zero		1


	//   ....[47]....
        /*0534*/ 	.word	0x0000f300
        /*0538*/ 	.word	0x00000003
        /*053c*/ 	.word	0x00000000
        /*0540*/ 	.short	0x010a
        /*0542*/ 	.byte	0x3f
	.zero		1


	//   ....[48]....
        /*0544*/ 	.word	0x0000f360
        /*0548*/ 	.word	0x00000010
        /*054c*/ 	.word	0x00000000
        /*0550*/ 	.short	0x010a
        /*0552*/ 	.byte	0x3f
	.zero		1


	//   ....[49]....
        /*0554*/ 	.word	0x0000f390
        /*0558*/ 	.word	0x00000003
        /*055c*/ 	.word	0x00000000
        /*0560*/ 	.short	0x010a
        /*0562*/ 	.byte	0x3f
	.zero		1


	//   ....[50]....
        /*0564*/ 	.word	0x0000f410
        /*0568*/ 	.word	0x00000003
        /*056c*/ 	.word	0x00038800
        /*0570*/ 	.short	0x010a
        /*0572*/ 	.byte	0x3f
	.zero		1


	//   ....[51]....
        /*0574*/ 	.word	0x0000f460
        /*0578*/ 	.word	0x00000000
        /*057c*/ 	.word	0x00038830
        /*0580*/ 	.short	0x010a
        /*0582*/ 	.byte	0x3f
	.zero		1


	//   ....[52]....
        /*0584*/ 	.word	0x0000f4c0
        /*0588*/ 	.word	0x00000005
        /*058c*/ 	.word	0x00038830
        /*0590*/ 	.short	0x010a
        /*0592*/ 	.byte	0x3f
	.zero		1


	//   ....[53]....
        /*0594*/ 	.word	0x0000f520
        /*0598*/ 	.word	0x00000003
        /*059c*/ 	.word	0x00038850
        /*05a0*/ 	.short	0x010a
        /*05a2*/ 	.byte	0x3f
	.zero		1


	//   ....[54]....
        /*05a4*/ 	.word	0x0000f580
        /*05a8*/ 	.word	0x00000003
        /*05ac*/ 	.word	0x00038850
        /*05b0*/ 	.short	0x010a
        /*05b2*/ 	.byte	0x3f
	.zero		1


	//   ....[55]....
        /*05b4*/ 	.word	0x0000f720
        /*05b8*/ 	.word	0x00000006
        /*05bc*/ 	.word	0x00038840
        /*05c0*/ 	.short	0x010a
        /*05c2*/ 	.byte	0x3f
	.zero		1


	//   ....[56]....
        /*05c4*/ 	.word	0x0000f7a0
        /*05c8*/ 	.word	0x00000007
        /*05cc*/ 	.word	0x00038820
        /*05d0*/ 	.short	0x010a
        /*05d2*/ 	.byte	0x3f
	.zero		1


	//   ....[57]....
        /*05d4*/ 	.word	0x0000f7f0
        /*05d8*/ 	.word	0x00000002
        /*05dc*/ 	.word	0x00038840
        /*05e0*/ 	.short	0x010a
        /*05e2*/ 	.byte	0x3f
	.zero		1


	//   ....[58]....
        /*05e4*/ 	.word	0x0000f840
        /*05e8*/ 	.word	0x00000002
        /*05ec*/ 	.word	0x00000060
        /*05f0*/ 	.short	0x010a
        /*05f2*/ 	.byte	0x3f
	.zero		1


	//   ....[59]....
        /*05f4*/ 	.word	0x0000f890
        /*05f8*/ 	.word	0x00000002
        /*05fc*/ 	.word	0x00038840
        /*0600*/ 	.short	0x010a
        /*0602*/ 	.byte	0x3f
	.zero		1


	//   ....[60]....
        /*0604*/ 	.word	0x0000f8e0
        /*0608*/ 	.word	0x00000002
        /*060c*/ 	.word	0x00000060
        /*0610*/ 	.short	0x010a
        /*0612*/ 	.byte	0x3f
	.zero		1


	//   ....[61]....
        /*0614*/ 	.word	0x0000f930
        /*0618*/ 	.word	0x00000002
        /*061c*/ 	.word	0x00038840
        /*0620*/ 	.short	0x010a
        /*0622*/ 	.byte	0x3f
	.zero		1


	//   ....[62]....
        /*0624*/ 	.word	0x0000f980
        /*0628*/ 	.word	0x00000002
        /*062c*/ 	.word	0x00000060
        /*0630*/ 	.short	0x010a
        /*0632*/ 	.byte	0x3f
	.zero		1


	//   ....[63]....
        /*0634*/ 	.word	0x0000f9d0
        /*0638*/ 	.word	0x00000003
        /*063c*/ 	.word	0x00038860
        /*0640*/ 	.short	0x010a
        /*0642*/ 	.byte	0x3f
	.zero		1


	//   ....[64]....
        /*0644*/ 	.word	0x0000fa20
        /*0648*/ 	.word	0x00000000
        /*064c*/ 	.word	0x00038820
        /*0650*/ 	.short	0x010a
        /*0652*/ 	.byte	0x3f
	.zero		1


	//   ....[65]....
        /*0654*/ 	.word	0x0000fbc0
        /*0658*/ 	.word	0x00000006
        /*065c*/ 	.word	0x00000000
        /*0660*/ 	.short	0x010a
        /*0662*/ 	.byte	0x3f
	.zero		1


	//   ....[66]....
        /*0664*/ 	.word	0x0000fc10
        /*0668*/ 	.word	0x00000003
        /*066c*/ 	.word	0x00000000
        /*0670*/ 	.short	0x010a
        /*0672*/ 	.byte	0x3f
	.zero		1


	//   ....[67]....
        /*0674*/ 	.word	0x0000fc60
        /*0678*/ 	.word	0x00000010
        /*067c*/ 	.word	0x00000000
        /*0680*/ 	.short	0x010a
        /*0682*/ 	.byte	0x3f
	.zero		1


	//----- nvinfo : EIATTR_NUM_MBARRIERS
	.align		4
.L_363:
        /*0684*/ 	.byte	0x03, 0x38
        /*0686*/ 	.short	0x0016


	//----- nvinfo : EIATTR_EXIT_INSTR_OFFSETS
	.align		4
        /*0688*/ 	.byte	0x04, 0x1c
        /*068a*/ 	.short	(.L_365 - .L_364)


	//   ....[0]....
.L_364:
        /*068c*/ 	.word	0x000009f0


	//   ....[1]....
        /*0690*/ 	.word	0x0000bd70


	//   ....[2]....
        /*0694*/ 	.word	0x0000bdd0


	//   ....[3]....
        /*0698*/ 	.word	0x0000f3e0


	//----- nvinfo : EIATTR_MAX_THREADS
	.align		4
.L_365:
        /*069c*/ 	.byte	0x04, 0x05
        /*069e*/ 	.short	(.L_367 - .L_366)
.L_366:
        /*06a0*/ 	.word	0x00000180
        /*06a4*/ 	.word	0x00000001
        /*06a8*/ 	.word	0x00000001


	//----- nvinfo : EIATTR_CRS_STACK_SIZE
	.align		4
.L_367:
        /*06ac*/ 	.byte	0x04, 0x1e
        /*06ae*/ 	.short	(.L_369 - .L_368)
.L_368:
        /*06b0*/ 	.word	0x00000000


	//----- nvinfo : EIATTR_CBANK_PARAM_SIZE
	.align		4
.L_369:
        /*06b4*/ 	.byte	0x03, 0x19
        /*06b6*/ 	.short	0x0bf0


	//----- nvinfo : EIATTR_PARAM_CBANK
	.align		4
        /*06b8*/ 	.byte	0x04, 0x0a
        /*06ba*/ 	.short	(.L_371 - .L_370)
	.align		4
.L_370:
        /*06bc*/ 	.word	index@(.nv.constant0._ZN7cutlass13device_kernelIN5flash11enable_sm90INS1_16FlashAttnFwdSm90INS1_25CollectiveMainloopFwdSm90ILi2EN4cute5tupleIJNS5_1CILi1EEES8_S8_EEENS6_IJNS7_ILi128EEENS7_ILi80EEENS7_ILi256EEEEEELi256ENS_10bfloat16_tEfNS_4arch4Sm90ELb0ELb0ELb1ELb0ELb0ELb0ELb0ELb1ELb1ELb0ELb0ELb0EEENS1_21CollectiveEpilogueFwdINS6_IJSA_SC_SB_EEES9_SE_SG_Li256ELb0ELb0ELb0ELb0EEENS1_29StaticPersistentTileSchedulerILb0EEEEEEEEEvNT_6ParamsE)
        /*06c0*/ 	.short	0x0210
        /*06c2*/ 	.short	0x0bf0


	//----- nvinfo : EIATTR_SW_WAR
	.align		4
.L_371:
        /*06c4*/ 	.byte	0x04, 0x36
        /*06c6*/ 	.short	(.L_373 - .L_372)
.L_372:
        /*06c8*/ 	.word	0x00000008
.L_373:


//--------------------- .nv.info._ZN7cutlass13device_kernelIN5flash11enable_sm90INS1_16FlashAttnFwdSm90INS1_25CollectiveMainloopFwdSm90ILi2EN4cute5tupleIJNS5_1CILi2EEENS7_ILi1EEES9_EEENS6_IJNS7_ILi128EEENS7_ILi80EEENS7_ILi256EEEEEELi256ENS_10bfloat16_tEfNS_4arch4Sm90ELb0ELb0ELb1ELb0ELb0ELb0ELb0ELb1ELb1ELb0ELb0ELb0EEENS1_21CollectiveEpilogueFwdINS6_IJSB_SD_SC_EEESA_SF_SH_Li256ELb0ELb0ELb0ELb0EEENS1_29StaticPersistentTileSchedulerILb0EEEEEEEEEvNT_6ParamsE --------------------------
	.section	.nv.info._ZN7cutlass13device_kernelIN5flash11enable_sm90INS1_16FlashAttnFwdSm90INS1_25CollectiveMainloopFwdSm90ILi2EN4cute5tupleIJNS5_1CILi2EEENS7_ILi1EEES9_EEENS6_IJNS7_ILi128EEENS7_ILi80EEENS7_ILi256EEEEEELi256ENS_10bfloat16_tEfNS_4arch4Sm90ELb0ELb0ELb1ELb0ELb0ELb0ELb0ELb1ELb1ELb0ELb0ELb0EEENS1_21CollectiveEpilogueFwdINS6_IJSB_SD_SC_EEESA_SF_SH_Li256ELb0ELb0ELb0ELb0EEENS1_29StaticPersistentTileSchedulerILb0EEEEEEEEEvNT_6ParamsE,"",@"SHT_CUDA_INFO"
	.sectionflags	@""
	.align	4


	//----- nvinfo : EIATTR_CUDA_API_VERSION
	.align		4
        /*0000*/ 	.byte	0x04, 0x37
        /*0002*/ 	.short	(.L_375 - .L_374)
.L_374:
        /*0004*/ 	.word	0x00000082


	//----- nvinfo : EIATTR_KPARAM_INFO
	.align		4
.L_375:
        /*0008*/ 	.byte	0x04, 0x17
        /*000a*/ 	.short	(.L_377 - .L_376)
.L_376:
        /*000c*/ 	.word	0x00000000
        /*0010*/ 	.short	0x0000
        /*0012*/ 	.short	0x0070
        /*0014*/ 	.byte	0x00, 0xf0, 0x01, 0x2e


	//----- nvinfo : EIATTR_SPARSE_MMA_MASK
	.align		4
.L_377:
        /*0018*/ 	.byte	0x03, 0x50
        /*001a*/ 	.short	0x0000


	//----- nvinfo : EIATTR_MAXREG_COUNT
	.align		4
        /*001c*/ 	.byte	0x03, 0x1b
        /*001e*/ 	.short	0x00a8


	//----- nvinfo : EIATTR_NUM_BARRIERS
	.align		4
        /*0020*/ 	.byte	0x02, 0x4c
        /*0022*/ 	.byte	0x09
	.zero		1


	//----- nvinfo : EIATTR_EXTERNS
	.align		4
        /*0024*/ 	.byte	0x04, 0x0f
        /*0026*/ 	.short	(.L_379 - .L_378)


	//   ....[0]....
	.align		4
.L_378:
        /*0028*/ 	.word	index@(__assertfail)


	//----- nvinfo : EIATTR_ANNOTATIONS
	.align		4
.L_379:
        /*002c*/ 	.byte	0x04, 0x55
        /*002e*/ 	.short	(.L_381 - .L_380)


	//   ....[0]....
.L_380:
        /* <DEDUP_REMOVED lines=26> */


	//----- nvinfo : EIATTR_MERCURY_ISA_VERSION
	.align		4
.L_381:
        /*01c0*/ 	.byte	0x03, 0x5f
        /*01c2*/ 	.short	0x0101


	//----- nvinfo : EIATTR_INT_WARP_WIDE_INSTR_OFFSETS
	.align		4
        /*01c4*/ 	.byte	0x04, 0x31
        /*01c6*/ 	.short	(.L_383 - .L_382)


	//   ....[0]....
.L_382:
        /*01c8*/ 	.word	0x00000190


	//   ....[1]....
        /*01cc*/ 	.word	0x000001d0


	//   ....[2]....
        /*01d0*/ 	.word	0x00000240


	//   ....[3]....
        /*01d4*/ 	.word	0x0000c150


	//   ....[4]....
        /*01d8*/ 	.word	0x0000c1a0


	//   ....[5]....
        /*01dc*/ 	.word	0x0000c260


	//   ....[6]....
        /*01e0*/ 	.word	0x0000c320


	//   ....[7]....
        /*01e4*/ 	.word	0x0000c3e0


	//----- nvinfo : EIATTR_COOP_GROUP_MASK_REGIDS
	.align		4
.L_383:
        /*01e8*/ 	.byte	0x04, 0x29
        /*01ea*/ 	.short	(.L_385 - .L_384)


	//   ....[0]....
.L_384:
        /*01ec*/ 	.word	0xffffffff


	//   ....[1]....
        /*01f0*/ 	.word	0xffffffff


	//   ....[2]....
        /*01f4*/ 	.word	0xffffffff


	//   ....[3]....
        /*01f8*/ 	.word	0xffffffff


	//   ....[4]....
        /*01fc*/ 	.word	0xffffffff


	//   ....[5]....
        /*0200*/ 	.word	0xffffffff


	//   ....[6]....
        /*0204*/ 	.word	0xffffffff


	//   ....[7]....
        /*0208*/ 	.word	0xffffffff


	//   ....[8]....
        /*020c*/ 	.word	0xffffffff


	//   ....[9]....
        /*0210*/ 	.word	0xffffffff


	//   ....[10]....
        /*0214*/ 	.word	0xffffffff


	//   ....[11]....
        /*0218*/ 	.word	0xffffffff


	//   ....[12]....
        /*021c*/ 	.word	0xffffffff


	//   ....[13]....
        /*0220*/ 	.word	0xffffffff


	//   ....[14]....
        /*0224*/ 	.word	0xffffffff


	//   ....[15]....
        /*0228*/ 	.word	0xffffffff


	//   ....[16]....
        /*022c*/ 	.word	0xffffffff


	//   ....[17]....
        /*0230*/ 	.word	0xffffffff


	//   ....[18]....
        /*0234*/ 	.word	0xffffffff


	//   ....[19]....
        /*0238*/ 	.word	0xffffffff


	//   ....[20]....
        /*023c*/ 	.word	0xffffffff


	//   ....[21]....
        /*0240*/ 	.word	0xffffffff


	//   ....[22]....
        /*0244*/ 	.word	0xffffffff


	//   ....[23]....
        /*0248*/ 	.word	0xffffffff


	//   ....[24]....
        /*024c*/ 	.word	0x0500000f


	//   ....[25]....
        /*0250*/ 	.word	0x0500000f


	//----- nvinfo : EIATTR_COOP_GROUP_INSTR_OFFSETS
	.align		4
.L_385:
        /*0254*/ 	.byte	0x04, 0x28
        /*0256*/ 	.short	(.L_387 - .L_386)


	//   ....[0]....
.L_386:
        /*0258*/ 	.word	0x00000060


	//   ....[1]....
        /*025c*/ 	.word	0x000001a0


	//   ....[2]....
        /*0260*/ 	.word	0x000001f0


	//   ....[3]....
        /*0264*/ 	.word	0x00000430


	//   ....[4]....
        /*0268*/ 	.word	0x00000660


	//   ....[5]....
        /*026c*/ 	.word	0x00000890


	//   ....[6]....
        /*0270*/ 	.word	0x00000b20


	//   ....[7]....
        /*0274*/ 	.word	0x00000e50


	//   ....[8]....
        /*0278*/ 	.word	0x00001330


	//   ....[9]....
        /*027c*/ 	.word	0x00004820


	//   ....[10]....
        /*0280*/ 	.word	0x000048a0


	//   ....[11]....
        /*0284*/ 	.word	0x00004c40


	//   ....[12]....
        /*0288*/ 	.word	0x00004cc0


	//   ....[13]....
        /*028c*/ 	.word	0x00008680


	//   ....[14]....
        /*0290*/ 	.word	0x000086b0


	//   ....[15]....
        /*0294*/ 	.word	0x000086d0


	//   ....[16]....
        /*0298*/ 	.word	0x000086f0


	//   ....[17]....
        /*029c*/ 	.word	0x00009ac0


	//   ....[18]....
        /*02a0*/ 	.word	0x00009ad0


	//   ....[19]....
        /*02a4*/ 	.word	0x00009b70


	//   ....[20]....
        /*02a8*/ 	.word	0x00009b90


	//   ....[21]....
        /*02ac*/ 	.word	0x0000b490


	//   ....[22]....
        /*02b0*/ 	.word	0x0000b880


	//   ....[23]....
        /*02b4*/ 	.word	0x0000ef30


	//   ....[24]....
        /*02b8*/ 	.word	0x0000f440


	//   ....[25]....
        /*02bc*/ 	.word	0x0000f8e0


	//----- nvinfo : EIATTR_REG_RECONFIG
	.align		4
.L_387:
        /*02c0*/ 	.byte	0x01, 0x54
	.zero		2


	//----- nvinfo : EIATTR_SYSCALL_OFFSETS
	.align		4
        /*02c4*/ 	.byte	0x04, 0x46
        /*02c6*/ 	.short	(.L_389 - .L_388)


	//   ....[0]....
.L_388:
        /*02c8*/ 	.word	0x000016b0


	//   ....[1]....
        /*02cc*/ 	.word	0x0000bd90


	//   ....[2]....
        /*02d0*/ 	.word	0x0000bed0


	//   ....[3]....
        /*02d4*/ 	.word	0x0000bfd0


	//----- nvinfo : EIATTR_MBARRIER_INSTR_OFFSETS
	.align		4
.L_389:
        /*02d8*/ 	.byte	0x04, 0x39
        /*02da*/ 	.short	(.L_391 - .L_390)


	//   ....[0]....
.L_390:
        /*02dc*/ 	.word	0x000002d0
        /*02e0*/ 	.word	0x000000ff
        /*02e4*/ 	.word	0x00038800
        /*02e8*/ 	.short	0x0100
        /*02ea*/ 	.byte	0x08
	.zero		1


	//   ....[1]....
        /*02ec*/ 	.word	0x000002e0
        /*02f0*/ 	.word	0x000000ff
        /*02f4*/ 	.word	0x00038820
        /*02f8*/ 	.short	0x0100
        /*02fa*/ 	.byte	0x08
	.zero		1


	//   ....[2]....
        /*02fc*/ 	.word	0x000003d0
        /*0300*/ 	.word	0x000000ff
        /*0304*/ 	.word	0x00038830
        /*0308*/ 	.short	0x0100
        /*030a*/ 	.byte	0x08
	.zero		1


	//   ....[3]....
        /*030c*/ 	.word	0x000003e0
        /*0310*/ 	.word	0x000000ff
        /*0314*/ 	.word	0x00038840
        /*0318*/ 	.short	0x0100
        /*031a*/ 	.byte	0x08
	.zero		1


	//   ....[4]....
        /*031c*/ 	.word	0x000003f0
        /*0320*/ 	.word	0x000000ff
        /*0324*/ 	.word	0x00038838
        /*0328*/ 	.short	0x0100
        /*032a*/ 	.byte	0x08
	.zero		1


	//   ....[5]....
        /*032c*/ 	.word	0x00000400
        /*0330*/ 	.word	0x000000ff
        /*0334*/ 	.word	0x00038848
        /*0338*/ 	.short	0x0100
        /*033a*/ 	.byte	0x08
	.zero		1


	//   ....[6]....
        /*033c*/ 	.word	0x00000610
        /*0340*/ 	.word	0x000000ff
        /*0344*/ 	.word	0x00038850
        /*0348*/ 	.short	0x0100
        /*034a*/ 	.byte	0x08
	.zero		1


	//   ....[7]....
        /*034c*/ 	.word	0x00000620
        /*0350*/ 	.word	0x000000ff
        /*0354*/ 	.word	0x00038860
        /*0358*/ 	.short	0x0100
        /*035a*/ 	.byte	0x08
	.zero		1


	//   ....[8]....
        /*035c*/ 	.word	0x00000630
        /*0360*/ 	.word	0x000000ff
        /*0364*/ 	.word	0x00038858
        /*0368*/ 	.short	0x0100
        /*036a*/ 	.byte	0x08
	.zero		1


	//   ....[9]....
        /*036c*/ 	.word	0x00000640
        /*0370*/ 	.word	0x000000ff
        /*0374*/ 	.word	0x00038868
        /*0378*/ 	.short	0x0100
        /*037a*/ 	.byte	0x08
	.zero		1


	//   ....[10]....
        /*037c*/ 	.word	0x00000840
        /*0380*/ 	.word	0x000000ff
        /*0384*/ 	.word	0x00038870
        /*0388*/ 	.short	0x0100
        /*038a*/ 	.byte	0x08
	.zero		1


	//   ....[11]....
        /*038c*/ 	.word	0x00000850
        /*0390*/ 	.word	0x000000ff
        /*0394*/ 	.word	0x00038880
        /*0398*/ 	.short	0x0100
        /*039a*/ 	.byte	0x08
	.zero		1


	//   ....[12]....
        /*039c*/ 	.word	0x00000860
        /*03a0*/ 	.word	0x000000ff
        /*03a4*/ 	.word	0x00038878
        /*03a8*/ 	.short	0x0100
        /*03aa*/ 	.byte	0x08
	.zero		1


	//   ....[13]....
        /*03ac*/ 	.word	0x00000870
        /*03b0*/ 	.word	0x000000ff
        /*03b4*/ 	.word	0x00038888
        /*03b8*/ 	.short	0x0100
        /*03ba*/ 	.byte	0x08
	.zero		1


	//   ....[14]....
        /*03bc*/ 	.word	0x00000ad0
        /*03c0*/ 	.word	0x000000ff
        /*03c4*/ 	.word	0x00038890
        /*03c8*/ 	.short	0x0100
        /*03ca*/ 	.byte	0x08
	.zero		1


	//   ....[15]....
        /*03cc*/ 	.word	0x00000ae0
        /*03d0*/ 	.word	0x000000ff
        /*03d4*/ 	.word	0x000388a0
        /*03d8*/ 	.short	0x0100
        /*03da*/ 	.byte	0x08
	.zero		1


	//   ....[16]....
        /*03dc*/ 	.word	0x00000af0
        /*03e0*/ 	.word	0x000000ff
        /*03e4*/ 	.word	0x00038898
        /*03e8*/ 	.short	0x0100
        /*03ea*/ 	.byte	0x08
	.zero		1


	//   ....[17]....
        /*03ec*/ 	.word	0x00000b00
        /*03f0*/ 	.word	0x000000ff
        /*03f4*/ 	.word	0x000388a8
        /*03f8*/ 	.short	0x0100
        /*03fa*/ 	.byte	0x08
	.zero		1


	//   ....[18]....
        /*03fc*/ 	.word	0x00000da0
        /*0400*/ 	.word	0x000000ff
        /*0404*/ 	.word	0x000388b0
        /*0408*/ 	.short	0x0100
        /*040a*/ 	.byte	0x08
	.zero		1


	//   ....[19]....
        /*040c*/ 	.word	0x00000db0
        /*0410*/ 	.word	0x000000ff
        /*0414*/ 	.word	0x000388c0
        /*0418*/ 	.short	0x0100
        /*041a*/ 	.byte	0x08
	.zero		1


	//   ....[20]....
        /*041c*/ 	.word	0x00000dc0
        /*0420*/ 	.word	0x000000ff
        /*0424*/ 	.word	0x000388b8
        /*0428*/ 	.short	0x0100
        /*042a*/ 	.byte	0x08
	.zero		1


	//   ....[21]....
        /*042c*/ 	.word	0x00000dd0
        /*0430*/ 	.word	0x000000ff
        /*0434*/ 	.word	0x000388c8
        /*0438*/ 	.short	0x0100
        /*043a*/ 	.byte	0x08
	.zero		1


	//   ....[22]....
        /*043c*/ 	.word	0x00001740
        /*0440*/ 	.word	0x000000ff
        /*0444*/ 	.word	0x00038800
        /*0448*/ 	.short	0x010a
        /*044a*/ 	.byte	0x06
	.zero		1


	//   ....[23]....
        /*044c*/ 	.word	0x000017e0
        /*0450*/ 	.word	0x00000000
        /*0454*/ 	.word	0x00038830
        /*0458*/ 	.short	0x010a
        /*045a*/ 	.byte	0x3f
	.zero		1


	//   ....[24]....
        /*045c*/ 	.word	0x00001820
        /*0460*/ 	.word	0x00000000
        /*0464*/ 	.word	0x00038830
        /*0468*/ 	.short	0x010a
        /*046a*/ 	.byte	0x3f
	.zero		1


	//   ....[25]....
        /*046c*/ 	.word	0x00004f30
        /*0470*/ 	.word	0x00000000
        /*0474*/ 	.word	0x00000000
        /*0478*/ 	.short	0x0101
        /*047a*/ 	.byte	0x3f
	.zero		1


	//   ....[26]....
        /*047c*/ 	.word	0x000056a0
        /*0480*/ 	.word	0x000000ff
        /*0484*/ 	.word	0x00038830
        /*0488*/ 	.short	0x010a
        /*048a*/ 	.byte	0x3c
	.zero		1


	//   ....[27]....
        /*048c*/ 	.word	0x000056e0
        /*0490*/ 	.word	0x000000ff
        /*0494*/ 	.word	0x00038830
        /*0498*/ 	.short	0x010a
        /*049a*/ 	.byte	0x3c
	.zero		1


	//   ....[28]....
        /*049c*/ 	.word	0x00007c40
        /*04a0*/ 	.word	0x000000ff
        /*04a4*/ 	.word	0x00038850
        /*04a8*/ 	.short	0x010a
        /*04aa*/ 	.byte	0x04
	.zero		1


	//   ....[29]....
        /*04ac*/ 	.word	0x00007c80
        /*04b0*/ 	.word	0x000000ff
        /*04b4*/ 	.word	0x00038850
        /*04b8*/ 	.short	0x010a
        /*04ba*/ 	.byte	0x04
	.zero		1


	//   ....[30]....
        /*04bc*/ 	.word	0x00008db0
        /*04c0*/ 	.word	0x00000005
        /*04c4*/ 	.word	0x00000000
        /*04c8*/ 	.short	0x0101
        /*04ca*/ 	.byte	0x3f
	.zero		1


	//   ....[31]....
        /*04cc*/ 	.word	0x00009180
        /*04d0*/ 	.word	0x0000009a
        /*04d4*/ 	.word	0x00000000
        /*04d8*/ 	.short	0x0101
        /*04da*/ 	.byte	0x3f
	.zero		1


	//   ....[32]....
        /*04dc*/ 	.word	0x00009a30
        /*04e0*/ 	.word	0x000000ff
        /*04e4*/ 	.word	0x00038850
        /*04e8*/ 	.short	0x010a
        /*04ea*/ 	.byte	0x08
	.zero		1


	//   ....[33]....
        /*04ec*/ 	.word	0x00009a70
        /*04f0*/ 	.word	0x000000ff
        /*04f4*/ 	.word	0x00038850
        /*04f8*/ 	.short	0x010a
        /*04fa*/ 	.byte	0x08
	.zero		1


	//   ....[34]....
        /*04fc*/ 	.word	0x0000adf0
        /*0500*/ 	.word	0x00000014
        /*0504*/ 	.word	0x00000000
        /*0508*/ 	.short	0x0101
        /*050a*/ 	.byte	0x3f
	.zero		1


	//   ....[35]....
        /*050c*/ 	.word	0x0000b730
        /*0510*/ 	.word	0x000000ff
        /*0514*/ 	.word	0x00000000
        /*0518*/ 	.short	0x0101
        /*051a*/ 	.byte	0x07
	.zero		1


	//   ....[36]....
        /*051c*/ 	.word	0x0000b740
        /*0520*/ 	.word	0x000000ff
        /*0524*/ 	.word	0x00000000
        /*0528*/ 	.short	0x0101
        /*052a*/ 	.byte	0x06
	.zero		1


	//   ....[37]....
        /*052c*/ 	.word	0x0000c750
        /*0530*/ 	.word	0x00000004
        /*0534*/ 	.word	0x00038840
        /*0538*/ 	.short	0x010a
        /*053a*/ 	.byte	0x3f
	.zero		1


	//   ....[38]....
        /*053c*/ 	.word	0x0000cde0
        /*0540*/ 	.word	0x0000000a
        /*0544*/ 	.word	0x00038820
        /*0548*/ 	.short	0x010a
        /*054a*/ 	.byte	0x3f
	.zero		1


	//   ....[39]....
        /*054c*/ 	.word	0x0000d0d0
        /*0550*/ 	.word	0x00000002
        /*0554*/ 	.word	0x00038840
        /*0558*/ 	.short	0x010a
        /*055a*/ 	.byte	0x3f
	.zero		1


	//   ....[40]....
        /*055c*/ 	.word	0x0000d420
        /*0560*/ 	.word	0x00000002
        /*0564*/ 	.word	0x00038860
        /*0568*/ 	.short	0x010a
        /*056a*/ 	.byte	0x3f
	.zero		1


	//   ....[41]....
        /*056c*/ 	.word	0x0000da10
        /*0570*/ 	.word	0x00000002
        /*0574*/ 	.word	0x00038840
        /*0578*/ 	.short	0x010a
        /*057a*/ 	.byte	0x3f
	.zero		1


	//   ....[42]....
        /*057c*/ 	.word	0x0000dd60
        /*0580*/ 	.word	0x00000002
        /*0584*/ 	.word	0x00038860
        /*0588*/ 	.short	0x010a
        /*058a*/ 	.byte	0x3f
	.zero		1


	//   ....[43]....
        /*058c*/ 	.word	0x0000e2c0
        /*0590*/ 	.word	0x00000002
        /*0594*/ 	.word	0x00038840
        /*0598*/ 	.short	0x010a
        /*059a*/ 	.byte	0x3f
	.zero		1


	//   ....[44]....
        /*059c*/ 	.word	0x0000e610
        /*05a0*/ 	.word	0x00000002
        /*05a4*/ 	.word	0x00038860
        /*05a8*/ 	.short	0x010a
        /*05aa*/ 	.byte	0x3f
	.zero		1


	//   ....[45]....
        /*05ac*/ 	.word	0x0000ea10
        /*05b0*/ 	.word	0x00000003
        /*05b4*/ 	.word	0x00038860
        /*05b8*/ 	.short	0x010a
        /*05ba*/ 	.byte	0x3f
	.zero		1


	//   ....[46]....
        /*05bc*/ 	.word	0x0000eeb0
        /*05c0*/ 	.word	0x00000000
        /*05c4*/ 	.word	0x00038820
        /*05c8*/ 	.short	0x010a
        /*05ca*/ 	.byte	0x3f
	.zero		1


	//   ....[47]....
        /*05cc*/ 	.word	0x0000f070
        /*05d0*/ 	.word	0x00000006
        /*05d4*/ 	.word	0x00000000
        /*05d8*/ 	.short	0x010a
        /*05da*/ 	.byte	0x3f
	.zero		1


	//   ....[48]....
        /*05dc*/ 	.word	0x0000f0e0
        /*05e0*/ 	.word	0x00000003
        /*05e4*/ 	.word	0x00000000
        /*05e8*/ 	.short	0x010a
        /*05ea*/ 	.byte	0x3f
	.zero		1


	//   ....[49]....
        /*05ec*/ 	.word	0x0000f140
        /*05f0*/ 	.word	0x00000010
        /*05f4*/ 	.word	0x00000000
        /*05f8*/ 	.short	0x010a
        /*05fa*/ 	.byte	0x3f
	.zero		1


	//   ....[50]....
        /*05fc*/ 	.word	0x0000f170
        /*0600*/ 	.word	0x00000003
        /*0604*/ 	.word	0x00000000
        /*0608*/ 	.short	0x010a
        /*060a*/ 	.byte	0x3f
	.zero		1


	//   ....[51]....
        /*060c*/ 	.word	0x0000f1f0
        /*0610*/ 	.word	0x00000003
        /*0614*/ 	.word	0x00038800
        /*0618*/ 	.short	0x010a
        /*061a*/ 	.byte	0x3f
	.zero		1


	//   ....[52]....
        /*061c*/ 	.word	0x0000f240
        /*0620*/ 	.word	0x00000000
        /*0624*/ 	.word	0x00038830
        /*0628*/ 	.short	0x010a
        /*062a*/ 	.byte	0x3f
	.zero		1


	//   ....[53]....
        /*062c*/ 	.word	0x0000f2a0
        /*0630*/ 	.word	0x00000004
        /*0634*/ 	.word	0x00038830
        /*0638*/ 	.short	0x010a
        /*063a*/ 	.byte	0x3f
	.zero		1


	//   ....[54]....
        /*063c*/ 	.word	0x0000f300
        /*0640*/ 	.word	0x00000003
        /*0644*/ 	.word	0x00038850
        /*0648*/ 	.short	0x010a
        /*064a*/ 	.byte	0x3f
	.zero		1


	//   ....[55]....
        /*064c*/ 	.word	0x0000f360
        /*0650*/ 	.word	0x00000007
        /*0654*/ 	.word	0x00038850
        /*0658*/ 	.short	0x010a
        /*065a*/ 	.byte	0x3f
	.zero		1


	//   ....[56]....
        /*065c*/ 	.word	0x0000f500
        /*0660*/ 	.word	0x00000004
        /*0664*/ 	.word	0x00038840
        /*0668*/ 	.short	0x010a
        /*066a*/ 	.byte	0x3f
	.zero		1


	//   ....[57]....
        /*066c*/ 	.word	0x0000f580
        /*0670*/ 	.word	0x00000007
        /*0674*/ 	.word	0x00038820
        /*0678*/ 	.short	0x010a
        /*067a*/ 	.byte	0x3f
	.zero		1


	//   ....[58]....
        /*067c*/ 	.word	0x0000f5d0
        /*0680*/ 	.word	0x00000002
        /*0684*/ 	.word	0x00038840
        /*0688*/ 	.short	0x010a
        /*068a*/ 	.byte	0x3f
	.zero		1


	//   ....[59]....
        /*068c*/ 	.word	0x0000f620
        /*0690*/ 	.word	0x00000002
        /*0694*/ 	.word	0x00038860
        /*0698*/ 	.short	0x010a
        /*069a*/ 	.byte	0x3f
	.zero		1


	//   ....[60]....
        /*069c*/ 	.word	0x0000f670
        /*06a0*/ 	.word	0x00000002
        /*06a4*/ 	.word	0x00038840
        /*06a8*/ 	.short	0x010a
        /*06aa*/ 	.byte	0x3f
	.zero		1


	//   ....[61]....
        /*06ac*/ 	.word	0x0000f6c0
        /*06b0*/ 	.word	0x00000002
        /*06b4*/ 	.word	0x00038860
        /*06b8*/ 	.short	0x010a
        /*06ba*/ 	.byte	0x3f
	.zero		1


	//   ....[62]....
        /*06bc*/ 	.word	0x0000f710
        /*06c0*/ 	.word	0x00000002
        /*06c4*/ 	.word	0x00038840
        /*06c8*/ 	.short	0x010a
        /*06ca*/ 	.byte	0x3f
	.zero		1


	//   ....[63]....
        /*06cc*/ 	.word	0x0000f760
        /*06d0*/ 	.word	0x00000002
        /*06d4*/ 	.word	0x00038860
        /*06d8*/ 	.short	0x010a
        /*06da*/ 	.byte	0x3f
	.zero		1


	//   ....[64]....
        /*06dc*/ 	.word	0x0000f7b0
        /*06e0*/ 	.word	0x00000003
        /*06e4*/ 	.word	0x00038860
        /*06e8*/ 	.short	0x010a
        /*06ea*/ 	.byte	0x3f
	.zero		1


	//   ....[65]....
        /*06ec*/ 	.word	0x0000f800
        /*06f0*/ 	.word	0x00000000
        /*06f4*/ 	.word	0x00038820
        /*06f8*/ 	.short	0x010a
        /*06fa*/ 	.byte	0x3f
	.zero		1


	//   ....[66]....
        /*06fc*/ 	.word	0x0000f9a0
        /*0700*/ 	.word	0x00000006
        /*0704*/ 	.word	0x00000000
        /*0708*/ 	.short	0x010a
        /*070a*/ 	.byte	0x3f
	.zero		1


	//   ....[67]....
        /*070c*/ 	.word	0x0000f9f0
        /*0710*/ 	.word	0x00000003
        /*0714*/ 	.word	0x00000000
        /*0718*/ 	.short	0x010a
        /*071a*/ 	.byte	0x3f
	.zero		1


	//   ....[68]....
        /*071c*/ 	.word	0x0000fa40
        /*0720*/ 	.word	0x00000010
        /*0724*/ 	.word	0x00000000
        /*0728*/ 	.short	0x010a
        /*072a*/ 	.byte	0x3f
	.zero		1


	//----- nvinfo : EIATTR_NUM_MBARRIERS
	.align		4
.L_391:
        /*072c*/ 	.byte	0x03, 0x38
        /*072e*/ 	.short	0x0016


	//----- nvinfo : EIATTR_EXIT_INSTR_OFFSETS
	.align		4
        /*0730*/ 	.byte	0x04, 0x1c
        /*0732*/ 	.short	(.L_393 - .L_392)


	//   ....[0]....
.L_392:
        /*0734*/ 	.word	0x00000f90


	//   ....[1]....
        /*0738*/ 	.word	0x0000b840


	//   ....[2]....
        /*073c*/ 	.word	0x0000b8a0


	//   ....[3]....
        /*0740*/ 	.word	0x0000f1c0


	//----- nvinfo : EIATTR_MAX_THREADS
	.align		4
.L_393:
        /*0744*/ 	.byte	0x04, 0x05
        /*0746*/ 	.short	(.L_395 - .L_394)
.L_394:
        /*0748*/ 	.word	0x00000180
        /*074c*/ 	.word	0x00000001
        /*0750*/ 	.word	0x00000001


	//----- nvinfo : EIATTR_CRS_STACK_SIZE
	.align		4
.L_395:
        /*0754*/ 	.byte	0x04, 0x1e
        /*0756*/ 	.short	(.L_397 - .L_396)
.L_396:
        /*0758*/ 	.word	0x00000000


	//----- nvinfo : EIATTR_CBANK_PARAM_SIZE
	.align		4
.L_397:
        /*075c*/ 	.byte	0x03, 0x19
        /*075e*/ 	.short	0x0bf0


	//----- nvinfo : EIATTR_PARAM_CBANK
	.align		4
        /*0760*/ 	.byte	0x04, 0x0a
        /*0762*/ 	.short	(.L_399 - .L_398)
	.align		4
.L_398:
        /*0764*/ 	.word	index@(.nv.constant0._ZN7cutlass13device_kernelIN5flash11enable_sm90INS1_16FlashAttnFwdSm90INS1_25CollectiveMainloopFwdSm90ILi2EN4cute5tupleIJNS5_1CILi2EEENS7_ILi1EEES9_EEENS6_IJNS7_ILi128EEENS7_ILi80EEENS7_ILi256EEEEEELi256ENS_10bfloat16_tEfNS_4arch4Sm90ELb0ELb0ELb1ELb0ELb0ELb0ELb0ELb1ELb1ELb0ELb0ELb0EEENS1_21CollectiveEpilogueFwdINS6_IJSB_SD_SC_EEESA_SF_SH_Li256ELb0ELb0ELb0ELb0EEENS1_29StaticPersistentTileSchedulerILb0EEEEEEEEEvNT_6ParamsE)
        /*0768*/ 	.short	0x0210
        /*076a*/ 	.short	0x0bf0


	//----- nvinfo : EIATTR_SW_WAR
	.align		4
.L_399:
        /*076c*/ 	.byte	0x04, 0x36
        /*076e*/ 	.short	(.L_401 - .L_400)
.L_400:
        /*0770*/ 	.word	0x00000008
.L_401:


//--------------------- .nv.info._ZN7cutlass13device_kernelIN5flash11enable_sm90INS1_16FlashAttnFwdSm90INS1_25CollectiveMainloopFwdSm90ILi2EN4cute5tupleIJNS5_1CILi1EEES8_S8_EEENS6_IJNS7_ILi128EEENS7_ILi80EEENS7_ILi256EEEEEELi256ENS_10bfloat16_tEfNS_4arch4Sm90ELb0ELb0ELb1ELb1ELb0ELb0ELb0ELb1ELb1ELb0ELb0ELb0EEENS1_21CollectiveEpilogueFwdINS6_IJSA_SC_SB_EEES9_SE_SG_Li256ELb1ELb0ELb0ELb0EEENS1_36VarlenDynamicPersistentTileSchedulerILi128ELi80ELi256ELi32ELb0ELb0ELb1ELb0ELb1ELb1EEEEEEEEEvNT_6ParamsE --------------------------
	.section	.nv.info._ZN7cutlass13device_kernelIN5flash11enable_sm90INS1_16FlashAttnFwdSm90INS1_25CollectiveMainloopFwdSm90ILi2EN4cute5tupleIJNS5_1CILi1EEES8_S8_EEENS6_IJNS7_ILi128EEENS7_ILi80EEENS7_ILi256EEEEEELi256ENS_10bfloat16_tEfNS_4arch4Sm90ELb0ELb0ELb1ELb1ELb0ELb0ELb0ELb1ELb1ELb0ELb0ELb0EEENS1_21CollectiveEpilogueFwdINS6_IJSA_SC_SB_EEES9_SE_SG_Li256ELb1ELb0ELb0ELb0EEENS1_36VarlenDynamicPersistentTileSchedulerILi128ELi80ELi256ELi32ELb0ELb0ELb1ELb0ELb1ELb1EEEEEEEEEvNT_6ParamsE,"",@"SHT_CUDA_INFO"
	.sectionflags	@""
	.align	4


	//----- nvinfo : EIATTR_CUDA_API_VERSION
	.align		4
        /*0000*/ 	.byte	0x04, 0x37
        /*0002*/ 	.short	(.L_403 - .L_402)
.L_402:
        /*0004*/ 	.word	0x00000082


	//----- nvinfo : EIATTR_KPARAM_INFO
	.align		4
.L_403:
        /*0008*/ 	.byte	0x04, 0x17
        /*000a*/ 	.short	(.L_405 - .L_404)
.L_404:
        /*000c*/ 	.word	0x00000000
        /*0010*/ 	.short	0x0000
        /*0012*/ 	.short	0x0070
        /*0014*/ 	.byte	0x00, 0xf0, 0x01, 0x28


	//----- nvinfo : EIATTR_SPARSE_MMA_MASK
	.align		4
.L_405:
        /*0018*/ 	.byte	0x03, 0x50
        /*001a*/ 	.short	0x0000


	//----- nvinfo : EIATTR_MAXREG_COUNT
	.align		4
        /*001c*/ 	.byte	0x03, 0x1b
        /*001e*/ 	.short	0x00a8


	//----- nvinfo : EIATTR_NUM_BARRIERS
	.align		4
        /*0020*/ 	.byte	0x02, 0x4c
        /*0022*/ 	.byte	0x09
	.zero		1


	//----- nvinfo : EIATTR_EXTERNS
	.align		4
        /*0024*/ 	.byte	0x04, 0x0f
        /*0026*/ 	.short	(.L_407 - .L_406)


	//   ....[0]....
	.align		4
.L_406:
        /*0028*/ 	.word	index@(__assertfail)


	//----- nvinfo : EIATTR_ANNOTATIONS
	.align		4
.L_407:
        /*002c*/ 	.byte	0x04, 0x55
        /*002e*/ 	.short	(.L_409 - .L_408)


	//   ....[0]....
.L_408:
        /* <DEDUP_REMOVED lines=39> */


	//----- nvinfo : EIATTR_MERCURY_ISA_VERSION
	.align		4
.L_409:
        /*0290*/ 	.byte	0x03, 0x5f
        /*0292*/ 	.short	0x0101


	//----- nvinfo : EIATTR_UNUSED_LOAD_BYTE_OFFSET
	.align		4
        /*0294*/ 	.byte	0x04, 0x44
        /*0296*/ 	.short	(.L_411 - .L_410)


	//   ....[0]....
.L_410:
        /*0298*/ 	.word	0x00000a40
        /*029c*/ 	.word	0x0000fff0


	//   ....[1]....
        /*02a0*/ 	.word	0x0000b3e0
        /*02a4*/ 	.word	0x0000fff0


	//----- nvinfo : EIATTR_INT_WARP_WIDE_INSTR_OFFSETS
	.align		4
.L_411:
        /*02a8*/ 	.byte	0x04, 0x31
        /*02aa*/ 	.short	(.L_413 - .L_412)


	//   ....[0]....
.L_412:
        /*02ac*/ 	.word	0x00000160


	//   ....[1]....
        /*02b0*/ 	.word	0x000001a0


	//   ....[2]....
        /*02b4*/ 	.word	0x00000210


	//   ....[3]....
        /*02b8*/ 	.word	0x00008da0


	//   ....[4]....
        /*02bc*/ 	.word	0x0000ef00


	//   ....[5]....
        /*02c0*/ 	.word	0x0000efa0


	//   ....[6]....
        /*02c4*/ 	.word	0x0000f430


	//   ....[7]....
        /*02c8*/ 	.word	0x0000f460


	//   ....[8]....
        /*02cc*/ 	.word	0x0000f670


	//   ....[9]....
        /*02d0*/ 	.word	0x0000f760


	//   ....[10]....
        /*02d4*/ 	.word	0x0000f850


	//   ....[11]....
        /*02d8*/ 	.word	0x00011f50


	//   ....[12]....
        /*02dc*/ 	.word	0x00011ff0


	//----- nvinfo : EIATTR_COOP_GROUP_MASK_REGIDS
	.align		4
.L_413:
        /*02e0*/ 	.byte	0x04, 0x29
        /*02e2*/ 	.short	(.L_415 - .L_414)


	//   ....[0]....
.L_414:
        /*02e4*/ 	.word	0xffffffff


	//   ....[1]....
        /*02e8*/ 	.word	0xffffffff


	//   ....[2]....
        /*02ec*/ 	.word	0xffffffff


	//   ....[3]....
        /*02f0*/ 	.word	0xffffffff


	//   ....[4]....
        /*02f4*/ 	.word	0xffffffff


	//   ....[5]....
        /*02f8*/ 	.word	0xffffffff


	//   ....[6]....
        /*02fc*/ 	.word	0xffffffff


	//   ....[7]....
        /*0300*/ 	.word	0xffffffff


	//   ....[8]....
        /*0304*/ 	.word	0xffffffff


	//   ....[9]....
        /*0308*/ 	.word	0xffffffff


	//   ....[10]....
        /*030c*/ 	.word	0xffffffff


	//   ....[11]....
        /*0310*/ 	.word	0xffffffff


	//   ....[12]....
        /*0314*/ 	.word	0xffffffff


	//   ....[13]....
        /*0318*/ 	.word	0xffffffff


	//   ....[14]....
        /*031c*/ 	.word	0xffffffff


	//   ....[15]....
        /*0320*/ 	.word	0xffffffff


	//   ....[16]....
        /*0324*/ 	.word	0xffffffff


	//   ....[17]....
        /*0328*/ 	.word	0xffffffff


	//   ....[18]....
        /*032c*/ 	.word	0xffffffff


	//   ....[19]....
        /*0330*/ 	.word	0xffffffff


	//   ....[20]....
        /*0334*/ 	.word	0xffffffff


	//   ....[21]....
        /*0338*/ 	.word	0xffffffff


	//   ....[22]....
        /*033c*/ 	.word	0xffffffff


	//   ....[23]....
        /*0340*/ 	.word	0xffffffff


	//   ....[24]....
        /*0344*/ 	.word	0xffffffff


	//   ....[25]....
        /*0348*/ 	.word	0xffffffff


	//   ....[26]....
        /*034c*/ 	.word	0xffffffff


	//   ....[27]....
        /*0350*/ 	.word	0xffffffff


	//   ....[28]....
        /*0354*/ 	.word	0xffffffff


	//   ....[29]....
        /*0358*/ 	.word	0xffffffff


	//   ....[30]....
        /*035c*/ 	.word	0xffffffff


	//   ....[31]....
        /*0360*/ 	.word	0xffffffff


	//   ....[32]....
        /*0364*/ 	.word	0xffffffff


	//   ....[33]....
        /*0368*/ 	.word	0xffffffff


	//   ....[34]....
        /*036c*/ 	.word	0xffffffff


	//   ....[35]....
        /*0370*/ 	.word	0xffffffff


	//   ....[36]....
        /*0374*/ 	.word	0xffffffff


	//   ....[37]....
        /*0378*/ 	.word	0xffffffff


	//   ....[38]....
        /*037c*/ 	.word	0xffffffff


	//   ....[39]....
        /*0380*/ 	.word	0xffffffff


	//   ....[40]....
        /*0384*/ 	.word	0xffffffff


	//   ....[41]....
        /*0388*/ 	.word	0xffffffff


	//   ....[42]....
        /*038c*/ 	.word	0xffffffff


	//   ....[43]....
        /*0390*/ 	.word	0xffffffff


	//   ....[44]....
        /*0394*/ 	.word	0xffffffff


	//   ....[45]....
        /*0398*/ 	.word	0xffffffff


	//   ....[46]....
        /*039c*/ 	.word	0xffffffff


	//   ....[47]....
        /*03a0*/ 	.word	0xffffffff


	//   ....[48]....
        /*03a4*/ 	.word	0xffffffff


	//   ....[49]....
        /*03a8*/ 	.word	0xffffffff


	//   ....[50]....
        /*03ac*/ 	.word	0xffffffff


	//   ....[51]....
        /*03b0*/ 	.word	0xffffffff


	//   ....[52]....
        /*03b4*/ 	.word	0xffffffff


	//   ....[53]....
        /*03b8*/ 	.word	0xffffffff


	//   ....[54]....
        /*03bc*/ 	.word	0x0500000f


	//   ....[55]....
        /*03c0*/ 	.word	0x0500000f


	//   ....[56]....
        /*03c4*/ 	.word	0x0500000f


	//   ....[57]....
        /*03c8*/ 	.word	0x0500000f


	//   ....[58]....
        /*03cc*/ 	.word	0x0500000f


	//   ....[59]....
        /*03d0*/ 	.word	0x0500000f


	//   ....[60]....
        /*03d4*/ 	.word	0x0500000f


	//   ....[61]....
        /*03d8*/ 	.word	0x0500000f


	//   ....[62]....
        /*03dc*/ 	.word	0x0500000f


	//   ....[63]....
        /*03e0*/ 	.word	0x0500000f


	//   ....[64]....
        /*03e4*/ 	.word	0x0500000f


	//   ....[65]....
        /*03e8*/ 	.word	0x0500000f


	//   ....[66]....
        /*03ec*/ 	.word	0x0500000f


	//   ....[67]....
        /*03f0*/ 	.word	0x0500000f


	//   ....[68]....
        /*03f4*/ 	.word	0x0500000f


	//   ....[69]....
        /*03f8*/ 	.word	0x0500000f


	//   ....[70]....
        /*03fc*/ 	.word	0x0500000f


	//   ....[71]....
        /*0400*/ 	.word	0x0500000f


	//   ....[72]....
        /*0404*/ 	.word	0x0500000f


	//----- nvinfo : EIATTR_COOP_GROUP_INSTR_OFFSETS
	.align		4
.L_415:
        /*0408*/ 	.byte	0x04, 0x28
        /*040a*/ 	.short	(.L_417 - .L_416)


	//   ....[0]....
.L_416:
        /*040c*/ 	.word	0x00000060


	//   ....[1]....
        /*0410*/ 	.word	0x00000170


	//   ....[2]....
        /*0414*/ 	.word	0x000001c0


	//   ....[3]....
        /*0418*/ 	.word	0x000003f0


	//   ....[4]....
        /*041c*/ 	.word	0x00000550


	//   ....[5]....
        /*0420*/ 	.word	0x00000670


	//   ....[6]....
        /*0424*/ 	.word	0x000007d0


	//   ....[7]....
        /*0428*/ 	.word	0x00001610


	//   ....[8]....
        /*042c*/ 	.word	0x00004ce0


	//   ....[9]....
        /*0430*/ 	.word	0x00004d50


	//   ....[10]....
        /*0434*/ 	.word	0x000050c0


	//   ....[11]....
        /*0438*/ 	.word	0x00005170


	//   ....[12]....
        /*043c*/ 	.word	0x00008ff0


	//   ....[13]....
        /*0440*/ 	.word	0x00009050


	//   ....[14]....
        /*0444*/ 	.word	0x00009630


	//   ....[15]....
        /*0448*/ 	.word	0x00009690


	//   ....[16]....
        /*044c*/ 	.word	0x0000a700


	//   ....[17]....
        /*0450*/ 	.word	0x0000a7b0


	//   ....[18]....
        /*0454*/ 	.word	0x0000a880


	//   ....[19]....
        /*0458*/ 	.word	0x0000aa60


	//   ....[20]....
        /*045c*/ 	.word	0x0000e020


	//   ....[21]....
        /*0460*/ 	.word	0x0000e1c0


	//   ....[22]....
        /*0464*/ 	.word	0x0000e1f0


	//   ....[23]....
        /*0468*/ 	.word	0x0000e230


	//   ....[24]....
        /*046c*/ 	.word	0x0000e290


	//   ....[25]....
        /*0470*/ 	.word	0x0000e2f0


	//   ....[26]....
        /*0474*/ 	.word	0x0000e330


	//   ....[27]....
        /*0478*/ 	.word	0x0000e4f0


	//   ....[28]....
        /*047c*/ 	.word	0x0000e550


	//   ....[29]....
        /*0480*/ 	.word	0x0000e590


	//   ....[30]....
        /*0484*/ 	.word	0x0000e5d0


	//   ....[31]....
        /*0488*/ 	.word	0x0000e600


	//   ....[32]....
        /*048c*/ 	.word	0x0000e630


	//   ....[33]....
        /*0490*/ 	.word	0x0000e6c0


	//   ....[34]....
        /*0494*/ 	.word	0x0000e6f0


	//   ....[35]....
        /*0498*/ 	.word	0x0000e780


	//   ....[36]....
        /*049c*/ 	.word	0x000124b0


	//   ....[37]....
        /*04a0*/ 	.word	0x000124c0


	//   ....[38]....
        /*04a4*/ 	.word	0x000125e0


	//   ....[39]....
        /*04a8*/ 	.word	0x00012640


	//   ....[40]....
        /*04ac*/ 	.word	0x00012680


	//   ....[41]....
        /*04b0*/ 	.word	0x000126c0


	//   ....[42]....
        /*04b4*/ 	.word	0x000126f0


	//   ....[43]....
        /*04b8*/ 	.word	0x00012720


	//   ....[44]....
        /*04bc*/ 	.word	0x000128c0


	//   ....[45]....
        /*04c0*/ 	.word	0x00012920


	//   ....[46]....
        /*04c4*/ 	.word	0x00012960


	//   ....[47]....
        /*04c8*/ 	.word	0x000129a0


	//   ....[48]....
        /*04cc*/ 	.word	0x000129d0


	//   ....[49]....
        /*04d0*/ 	.word	0x00012a00


	//   ....[50]....
        /*04d4*/ 	.word	0x00012ac0


	//   ....[51]....
        /*04d8*/ 	.word	0x00012ae0


	//   ....[52]....
        /*04dc*/ 	.word	0x00012b50


	//   ....[53]....
        /*04e0*/ 	.word	0x00012fa0


	//   ....[54]....
        /*04e4*/ 	.word	0x000134c0


	//   ....[55]....
        /*04e8*/ 	.word	0x000138e0


	//   ....[56]....
        /*04ec*/ 	.word	0x00013970


	//   ....[57]....
        /*04f0*/ 	.word	0x00013a10


	//   ....[58]....
        /*04f4*/ 	.word	0x00013ac0


	//   ....[59]....
        /*04f8*/ 	.word	0x00013b40


	//   ....[60]....
        /*04fc*/ 	.word	0x00013bc0


	//   ....[61]....
        /*0500*/ 	.word	0x00013c40


	//   ....[62]....
        /*0504*/ 	.word	0x00013cc0


	//   ....[63]....
        /*0508*/ 	.word	0x00013d50


	//   ....[64]....
        /*050c*/ 	.word	0x00013e00


	//   ....[65]....
        /*0510*/ 	.word	0x00013e80


	//   ....[66]....
        /*0514*/ 	.word	0x00013f00


	//   ....[67]....
        /*0518*/ 	.word	0x00013f80


	//   ....[68]....
        /*051c*/ 	.word	0x00014000


	//   ....[69]....
        /*0520*/ 	.word	0x00014070


	//   ....[70]....
        /*0524*/ 	.word	0x00014110


	//   ....[71]....
        /*0528*/ 	.word	0x000141a0


	//   ....[72]....
        /*052c*/ 	.word	0x000142c0


	//----- nvinfo : EIATTR_REG_RECONFIG
	.align		4
.L_417:
        /*0530*/ 	.byte	0x01, 0x54
	.zero		2


	//----- nvinfo : EIATTR_SYSCALL_OFFSETS
	.align		4
        /*0534*/ 	.byte	0x04, 0x46
        /*0536*/ 	.short	(.L_419 - .L_418)


	//   ....[0]....
.L_418:
        /*0538*/ 	.word	0x000017f0


	//   ....[1]....
        /*053c*/ 	.word	0x0000f130


	//   ....[2]....
        /*0540*/ 	.word	0x0000f270


	//   ....[3]....
        /*0544*/ 	.word	0x0000f370


	//----- nvinfo : EIATTR_MBARRIER_INSTR_OFFSETS
	.align		4
.L_419:
        /*0548*/ 	.byte	0x04, 0x39
        /*054a*/ 	.short	(.L_421 - .L_420)


	//   ....[0]....
.L_420:
        /*054c*/ 	.word	0x000002a0
        /*0550*/ 	.word	0x000000ff
        /*0554*/ 	.word	0x00038800
        /*0558*/ 	.short	0x0100
        /*055a*/ 	.byte	0x08
	.zero		1


	//   ....[1]....
        /*055c*/ 	.word	0x000002b0
        /*0560*/ 	.word	0x000000ff
        /*0564*/ 	.word	0x00038820
        /*0568*/ 	.short	0x0100
        /*056a*/ 	.byte	0x08
	.zero		1


	//   ....[2]....
        /*056c*/ 	.word	0x000003a0
        /*0570*/ 	.word	0x000000ff
        /*0574*/ 	.word	0x00038830
        /*0578*/ 	.short	0x0100
        /*057a*/ 	.byte	0x08
	.zero		1


	//   ....[3]....
        /*057c*/ 	.word	0x000003b0
        /*0580*/ 	.word	0x000000ff
        /*0584*/ 	.word	0x00038840
        /*0588*/ 	.short	0x0100
        /*058a*/ 	.byte	0x08
	.zero		1


	//   ....[4]....
        /*058c*/ 	.word	0x000003c0
        /*0590*/ 	.word	0x000000ff
        /*0594*/ 	.word	0x00038838
        /*0598*/ 	.short	0x0100
        /*059a*/ 	.byte	0x08
	.zero		1


	//   ....[5]....
        /*059c*/ 	.word	0x000003d0
        /*05a0*/ 	.word	0x000000ff
        /*05a4*/ 	.word	0x00038848
        /*05a8*/ 	.short	0x0100
        /*05aa*/ 	.byte	0x08
	.zero		1


	//   ....[6]....
        /*05ac*/ 	.word	0x00000500
        /*05b0*/ 	.word	0x000000ff
        /*05b4*/ 	.word	0x00038850
        /*05b8*/ 	.short	0x0100
        /*05ba*/ 	.byte	0x08
	.zero		1


	//   ....[7]....
        /*05bc*/ 	.word	0x00000510
        /*05c0*/ 	.word	0x000000ff
        /*05c4*/ 	.word	0x00038860
        /*05c8*/ 	.short	0x0100
        /*05ca*/ 	.byte	0x08
	.zero		1


	//   ....[8]....
        /*05cc*/ 	.word	0x00000520
        /*05d0*/ 	.word	0x000000ff
        /*05d4*/ 	.word	0x00038858
        /*05d8*/ 	.short	0x0100
        /*05da*/ 	.byte	0x08
	.zero		1


	//   ....[9]....
        /*05dc*/ 	.word	0x00000530
        /*05e0*/ 	.word	0x000000ff
        /*05e4*/ 	.word	0x00038868
        /*05e8*/ 	.short	0x0100
        /*05ea*/ 	.byte	0x08
	.zero		1


	//   ....[10]....
        /*05ec*/ 	.word	0x00000620
        /*05f0*/ 	.word	0x000000ff
        /*05f4*/ 	.word	0x00038870
        /*05f8*/ 	.short	0x0100
        /*05fa*/ 	.byte	0x06
	.zero		1


	//   ....[11]....
        /*05fc*/ 	.word	0x00000630
        /*0600*/ 	.word	0x000000ff
        /*0604*/ 	.word	0x00038880
        /*0608*/ 	.short	0x0100
        /*060a*/ 	.byte	0x06
	.zero		1


	//   ....[12]....
        /*060c*/ 	.word	0x00000640
        /*0610*/ 	.word	0x000000ff
        /*0614*/ 	.word	0x00038878
        /*0618*/ 	.short	0x0100
        /*061a*/ 	.byte	0x06
	.zero		1


	//   ....[13]....
        /*061c*/ 	.word	0x00000650
        /*0620*/ 	.word	0x000000ff
        /*0624*/ 	.word	0x00038888
        /*0628*/ 	.short	0x0100
        /*062a*/ 	.byte	0x06
	.zero		1


	//   ....[14]....
        /*062c*/ 	.word	0x00000780
        /*0630*/ 	.word	0x000000ff
        /*0634*/ 	.word	0x00038890
        /*0638*/ 	.short	0x0100
        /*063a*/ 	.byte	0x08
	.zero		1


	//   ....[15]....
        /*063c*/ 	.word	0x00000790
        /*0640*/ 	.word	0x000000ff
        /*0644*/ 	.word	0x000388a0
        /*0648*/ 	.short	0x0100
        /*064a*/ 	.byte	0x08
	.zero		1


	//   ....[16]....
        /*064c*/ 	.word	0x000007a0
        /*0650*/ 	.word	0x000000ff
        /*0654*/ 	.word	0x00038898
        /*0658*/ 	.short	0x0100
        /*065a*/ 	.byte	0x08
	.zero		1


	//   ....[17]....
        /*065c*/ 	.word	0x000007b0
        /*0660*/ 	.word	0x000000ff
        /*0664*/ 	.word	0x000388a8
        /*0668*/ 	.short	0x0100
        /*066a*/ 	.byte	0x08
	.zero		1


	//   ....[18]....
        /*066c*/ 	.word	0x000008e0
        /*0670*/ 	.word	0x000000ff
        /*0674*/ 	.word	0x000388b0
        /*0678*/ 	.short	0x0100
        /*067a*/ 	.byte	0x08
	.zero		1


	//   ....[19]....
        /*067c*/ 	.word	0x000008f0
        /*0680*/ 	.word	0x000000ff
        /*0684*/ 	.word	0x000388c0
        /*0688*/ 	.short	0x0100
        /*068a*/ 	.byte	0x08
	.zero		1


	//   ....[20]....
        /*068c*/ 	.word	0x00000900
        /*0690*/ 	.word	0x000000ff
        /*0694*/ 	.word	0x000388b8
        /*0698*/ 	.short	0x0100
        /*069a*/ 	.byte	0x08
	.zero		1


	//   ....[21]....
        /*069c*/ 	.word	0x00000910
        /*06a0*/ 	.word	0x000000ff
        /*06a4*/ 	.word	0x000388c8
        /*06a8*/ 	.short	0x0100
        /*06aa*/ 	.byte	0x08
	.zero		1


	//   ....[22]....
        /*06ac*/ 	.word	0x000018c0
        /*06b0*/ 	.word	0x00000005
        /*06b4*/ 	.word	0x00038800
        /*06b8*/ 	.short	0x010a
        /*06ba*/ 	.byte	0x3f
	.zero		1


	//   ....[23]....
        /*06bc*/ 	.word	0x00001930
        /*06c0*/ 	.word	0x00000000
        /*06c4*/ 	.word	0x00038830
        /*06c8*/ 	.short	0x010a
        /*06ca*/ 	.byte	0x3f
	.zero		1


	//   ....[24]....
        /*06cc*/ 	.word	0x000019a0
        /*06d0*/ 	.word	0x00000000
        /*06d4*/ 	.word	0x00038830
        /*06d8*/ 	.short	0x010a
        /*06da*/ 	.byte	0x3f
	.zero		1


	//   ....[25]....
        /*06dc*/ 	.word	0x00004b60
        /*06e0*/ 	.word	0x00000000
        /*06e4*/ 	.word	0x00000000
        /*06e8*/ 	.short	0x0101
        /*06ea*/ 	.byte	0x3f
	.zero		1


	//   ....[26]....
        /*06ec*/ 	.word	0x00006050
        /*06f0*/ 	.word	0x000000ff
        /*06f4*/ 	.word	0x00038830
        /*06f8*/ 	.short	0x010a
        /*06fa*/ 	.byte	0x04
	.zero		1


	//   ....[27]....
        /*06fc*/ 	.word	0x000060a0
        /*0700*/ 	.word	0x000000ff
        /*0704*/ 	.word	0x00038830
        /*0708*/ 	.short	0x010a
        /*070a*/ 	.byte	0x04
	.zero		1


	//   ....[28]....
        /*070c*/ 	.word	0x00008940
        /*0710*/ 	.word	0x000000ff
        /*0714*/ 	.word	0x00038850
        /*0718*/ 	.short	0x010a
        /*071a*/ 	.byte	0x04
	.zero		1


	//   ....[29]....
        /*071c*/ 	.word	0x00008980
        /*0720*/ 	.word	0x000000ff
        /*0724*/ 	.word	0x00038850
        /*0728*/ 	.short	0x010a
        /*072a*/ 	.byte	0x04
	.zero		1


	//   ....[30]....
        /*072c*/ 	.word	0x00009be0
        /*0730*/ 	.word	0x000000ff
        /*0734*/ 	.word	0x00000000
        /*0738*/ 	.short	0x0101
        /*073a*/ 	.byte	0x06
	.zero		1


	//   ....[31]....
        /*073c*/ 	.word	0x00009c20
        /*0740*/ 	.word	0x000000ff
        /*0744*/ 	.word	0x00000000
        /*0748*/ 	.short	0x0101
        /*074a*/ 	.byte	0x04
	.zero		1


	//   ....[32]....
        /*074c*/ 	.word	0x0000a650
        /*0750*/ 	.word	0x0000000b
        /*0754*/ 	.word	0x00038850
        /*0758*/ 	.short	0x010a
        /*075a*/ 	.byte	0x3f
	.zero		1


	//   ....[33]....
        /*075c*/ 	.word	0x0000a690
        /*0760*/ 	.word	0x0000000b
        /*0764*/ 	.word	0x00038850
        /*0768*/ 	.short	0x010a
        /*076a*/ 	.byte	0x3f
	.zero		1


	//   ....[34]....
        /*076c*/ 	.word	0x0000ab80
        /*0770*/ 	.word	0x0000000b
        /*0774*/ 	.word	0x00000000
        /*0778*/ 	.short	0x0101
        /*077a*/ 	.byte	0x3f
	.zero		1


	//   ....[35]....
        /*077c*/ 	.word	0x0000cbc0
        /*0780*/ 	.word	0x00000098
        /*0784*/ 	.word	0x00000000
        /*0788*/ 	.short	0x0101
        /*078a*/ 	.byte	0x3f
	.zero		1


	//   ....[36]....
        /*078c*/ 	.word	0x0000fbc0
        /*0790*/ 	.word	0x00000008
        /*0794*/ 	.word	0x00038840
        /*0798*/ 	.short	0x010a
        /*079a*/ 	.byte	0x3f
	.zero		1


	//   ....[37]....
        /*079c*/ 	.word	0x00010240
        /*07a0*/ 	.word	0x00000009
        /*07a4*/ 	.word	0x00038820
        /*07a8*/ 	.short	0x010a
        /*07aa*/ 	.byte	0x3f
	.zero		1


	//   ....[38]....
        /*07ac*/ 	.word	0x00010590
        /*07b0*/ 	.word	0x00000002
        /*07b4*/ 	.word	0x00038840
        /*07b8*/ 	.short	0x010a
        /*07ba*/ 	.byte	0x3f
	.zero		1


	//   ....[39]....
        /*07bc*/ 	.word	0x000108e0
        /*07c0*/ 	.word	0x00000003
        /*07c4*/ 	.word	0x00000060
        /*07c8*/ 	.short	0x010a
        /*07ca*/ 	.byte	0x3f
	.zero		1


	//   ....[40]....
        /*07cc*/ 	.word	0x00010f60
        /*07d0*/ 	.word	0x00000002
        /*07d4*/ 	.word	0x00038840
        /*07d8*/ 	.short	0x010a
        /*07da*/ 	.byte	0x3f
	.zero		1


	//   ....[41]....
        /*07dc*/ 	.word	0x000112b0
        /*07e0*/ 	.word	0x00000002
        /*07e4*/ 	.word	0x00000060
        /*07e8*/ 	.short	0x010a
        /*07ea*/ 	.byte	0x3f
	.zero		1


	//   ....[42]....
        /*07ec*/ 	.word	0x00011830
        /*07f0*/ 	.word	0x00000002
        /*07f4*/ 	.word	0x00038840
        /*07f8*/ 	.short	0x010a
        /*07fa*/ 	.byte	0x3f
	.zero		1


	//   ....[43]....
        /*07fc*/ 	.word	0x00011b80
        /*0800*/ 	.word	0x00000002
        /*0804*/ 	.word	0x00000060
        /*0808*/ 	.short	0x010a
        /*080a*/ 	.byte	0x3f
	.zero		1


	//   ....[44]....
        /*080c*/ 	.word	0x000120b0
        /*0810*/ 	.word	0x00000003
        /*0814*/ 	.word	0x00038860
        /*0818*/ 	.short	0x010a
        /*081a*/ 	.byte	0x3f
	.zero		1


	//   ....[45]....
        /*081c*/ 	.word	0x00012f20
        /*0820*/ 	.word	0x00000000
        /*0824*/ 	.word	0x00038820
        /*0828*/ 	.short	0x010a
        /*082a*/ 	.byte	0x3f
	.zero		1


	//   ....[46]....
        /*082c*/ 	.word	0x00013100
        /*0830*/ 	.word	0x00000006
        /*0834*/ 	.word	0x00000000
        /*0838*/ 	.short	0x010a
        /*083a*/ 	.byte	0x3f
	.zero		1


	//   ....[47]....
        /*083c*/ 	.word	0x00013170
        /*0840*/ 	.word	0x00000007
        /*0844*/ 	.word	0x00000000
        /*0848*/ 	.short	0x010a
        /*084a*/ 	.byte	0x3f
	.zero		1


	//   ....[48]....
        /*084c*/ 	.word	0x000131e0
        /*0850*/ 	.word	0x00000004
        /*0854*/ 	.word	0x00000000
        /*0858*/ 	.short	0x010a
        /*085a*/ 	.byte	0x3f
	.zero		1


	//   ....[49]....
        /*085c*/ 	.word	0x00013210
        /*0860*/ 	.word	0x00000003
        /*0864*/ 	.word	0x00000000
        /*0868*/ 	.short	0x010a
        /*086a*/ 	.byte	0x3f
	.zero		1


	//   ....[50]....
        /*086c*/ 	.word	0x00013270
        /*0870*/ 	.word	0x00000005
        /*0874*/ 	.word	0x00038800
        /*0878*/ 	.short	0x010a
        /*087a*/ 	.byte	0x3f
	.zero		1


	//   ....[51]....
        /*087c*/ 	.word	0x000132c0
        /*0880*/ 	.word	0x00000000
        /*0884*/ 	.word	0x00038830
        /*0888*/ 	.short	0x010a
        /*088a*/ 	.byte	0x3f
	.zero		1


	//   ....[52]....
        /*088c*/ 	.word	0x00013330
        /*0890*/ 	.word	0x00000004
        /*0894*/ 	.word	0x00038830
        /*0898*/ 	.short	0x010a
        /*089a*/ 	.byte	0x3f
	.zero		1


	//   ....[53]....
        /*089c*/ 	.word	0x00013390
        /*08a0*/ 	.word	0x00000003
        /*08a4*/ 	.word	0x00038850
        /*08a8*/ 	.short	0x010a
        /*08aa*/ 	.byte	0x3f
	.zero		1


	//   ....[54]....
        /*08ac*/ 	.word	0x000133e0
        /*08b0*/ 	.word	0x0000000b
        /*08b4*/ 	.word	0x00038850
        /*08b8*/ 	.short	0x010a
        /*08ba*/ 	.byte	0x3f
	.zero		1


	//   ....[55]....
        /*08bc*/ 	.word	0x00013580
        /*08c0*/ 	.word	0x00000008
        /*08c4*/ 	.word	0x00038840
        /*08c8*/ 	.short	0x010a
        /*08ca*/ 	.byte	0x3f
	.zero		1


	//   ....[56]....
        /*08cc*/ 	.word	0x00013600
        /*08d0*/ 	.word	0x00000008
        /*08d4*/ 	.word	0x00038820
        /*08d8*/ 	.short	0x010a
        /*08da*/ 	.byte	0x3f
	.zero		1


	//   ....[57]....
        /*08dc*/ 	.word	0x00013650
        /*08e0*/ 	.word	0x00000002
        /*08e4*/ 	.word	0x00038840
        /*08e8*/ 	.short	0x010a
        /*08ea*/ 	.byte	0x3f
	.zero		1


	//   ....[58]....
        /*08ec*/ 	.word	0x000136a0
        /*08f0*/ 	.word	0x00000003
        /*08f4*/ 	.word	0x00000060
        /*08f8*/ 	.short	0x010a
        /*08fa*/ 	.byte	0x3f
	.zero		1


	//   ....[59]....
        /*08fc*/ 	.word	0x000136f0
        /*0900*/ 	.word	0x00000002
        /*0904*/ 	.word	0x00038840
        /*0908*/ 	.short	0x010a
        /*090a*/ 	.byte	0x3f
	.zero		1


	//   ....[60]....
        /*090c*/ 	.word	0x00013740
        /*0910*/ 	.word	0x00000002
        /*0914*/ 	.word	0x00000060
        /*0918*/ 	.short	0x010a
        /*091a*/ 	.byte	0x3f
	.zero		1


	//   ....[61]....
        /*091c*/ 	.word	0x00013790
        /*0920*/ 	.word	0x00000002
        /*0924*/ 	.word	0x00038840
        /*0928*/ 	.short	0x010a
        /*092a*/ 	.byte	0x3f
	.zero		1


	//   ....[62]....
        /*092c*/ 	.word	0x000137e0
        /*0930*/ 	.word	0x00000002
        /*0934*/ 	.word	0x00000060
        /*0938*/ 	.short	0x010a
        /*093a*/ 	.byte	0x3f
	.zero		1


	//   ....[63]....
        /*093c*/ 	.word	0x00013830
        /*0940*/ 	.word	0x00000003
        /*0944*/ 	.word	0x00038860
        /*0948*/ 	.short	0x010a
        /*094a*/ 	.byte	0x3f
	.zero		1


	//   ....[64]....
        /*094c*/ 	.word	0x000141e0
        /*0950*/ 	.word	0x00000000
        /*0954*/ 	.word	0x00038820
        /*0958*/ 	.short	0x010a
        /*095a*/ 	.byte	0x3f
	.zero		1


	//   ....[65]....
        /*095c*/ 	.word	0x00014380
        /*0960*/ 	.word	0x00000006
        /*0964*/ 	.word	0x00000000
        /*0968*/ 	.short	0x010a
        /*096a*/ 	.byte	0x3f
	.zero		1


	//   ....[66]....
        /*096c*/ 	.word	0x000143d0
        /*0970*/ 	.word	0x00000007
        /*0974*/ 	.word	0x00000000
        /*0978*/ 	.short	0x010a
        /*097a*/ 	.byte	0x3f
	.zero		1


	//   ....[67]....
        /*097c*/ 	.word	0x00014420
        /*0980*/ 	.word	0x00000004
        /*0984*/ 	.word	0x00000000
        /*0988*/ 	.short	0x010a
        /*098a*/ 	.byte	0x3f
	.zero		1


	//----- nvinfo : EIATTR_NUM_MBARRIERS
	.align		4
.L_421:
        /*098c*/ 	.byte	0x03, 0x38
        /*098e*/ 	.short	0x0016


	//----- nvinfo : EIATTR_EXIT_INSTR_OFFSETS
	.align		4
        /*0990*/ 	.byte	0x04, 0x1c
        /*0992*/ 	.short	(.L_423 - .L_422)


	//   ....[0]....
.L_422:
        /*0994*/ 	.word	0x00000a80


	//   ....[1]....
        /*0998*/ 	.word	0x0000dfe0


	//   ....[2]....
        /*099c*/ 	.word	0x0000e040


	//   ....[3]....
        /*09a0*/ 	.word	0x00013260


	//----- nvinfo : EIATTR_MAX_THREADS
	.align		4
.L_423:
        /*09a4*/ 	.byte	0x04, 0x05
        /*09a6*/ 	.short	(.L_425 - .L_424)
.L_424:
        /*09a8*/ 	.word	0x00000180
        /*09ac*/ 	.word	0x00000001
        /*09b0*/ 	.word	0x00000001


	//----- nvinfo : EIATTR_CRS_STACK_SIZE
	.align		4
.L_425:
        /*09b4*/ 	.byte	0x04, 0x1e
        /*09b6*/ 	.short	(.L_427 - .L_426)
.L_426:
        /*09b8*/ 	.word	0x00000000


	//----- nvinfo : EIATTR_CBANK_PARAM_SIZE
	.align		4
.L_427:
        /*09bc*/ 	.byte	0x03, 0x19
        /*09be*/ 	.short	0x0a70


	//----- nvinfo : EIATTR_PARAM_CBANK
	.align		4
        /*09c0*/ 	.byte	0x04, 0x0a
        /*09c2*/ 	.short	(.L_429 - .L_428)
	.align		4
.L_428:
        /*09c4*/ 	.word	index@(.nv.constant0._ZN7cutlass13device_kernelIN5flash11enable_sm90INS1_16FlashAttnFwdSm90INS1_25CollectiveMainloopFwdSm90ILi2EN4cute5tupleIJNS5_1CILi1EEES8_S8_EEENS6_IJNS7_ILi128EEENS7_ILi80EEENS7_ILi256EEEEEELi256ENS_10bfloat16_tEfNS_4arch4Sm90ELb0ELb0ELb1ELb1ELb0ELb0ELb0ELb1ELb1ELb0ELb0ELb0EEENS1_21CollectiveEpilogueFwdINS6_IJSA_SC_SB_EEES9_SE_SG_Li256ELb1ELb0ELb0ELb0EEENS1_36VarlenDynamicPersistentTileSchedulerILi128ELi80ELi256ELi32ELb0ELb0ELb1ELb0ELb1ELb1EEEEEEEEEvNT_6ParamsE)
        /*09c8*/ 	.short	0x0210
        /*09ca*/ 	.short	0x0a70


	//----- nvinfo : EIATTR_SW_WAR
	.align		4
.L_429:
        /*09cc*/ 	.byte	0x04, 0x36
        /*09ce*/ 	.short	(.L_431 - .L_430)
.L_430:
        /*09d0*/ 	.word	0x00000008
.L_431:


//--------------------- .nv.info._ZN7cutlass13device_kernelIN5flash11enable_sm90INS1_16FlashAttnFwdSm90INS1_25CollectiveMainloopFwdSm90ILi2EN4cute5tupleIJNS5_1CILi1EEES8_S8_EEENS6_IJNS7_ILi128EEENS7_ILi80EEENS7_ILi256EEEEEELi256ENS_10bfloat16_tEfNS_4arch4Sm90ELb0ELb0ELb1ELb1ELb0ELb1ELb0ELb1ELb1ELb0ELb0ELb0EEENS1_21CollectiveEpilogueFwdINS6_IJSA_SC_SB_EEES9_SE_SG_Li256ELb1ELb0ELb0ELb0EEENS1_36VarlenDynamicPersistentTileSchedulerILi128ELi80ELi256ELi32ELb0ELb0ELb1ELb0ELb1ELb1EEEEEEEEEvNT_6ParamsE --------------------------
	.section	.nv.info._ZN7cutlass13device_kernelIN5flash11enable_sm90INS1_16FlashAttnFwdSm90INS1_25CollectiveMainloopFwdSm90ILi2EN4cute5tupleIJNS5_1CILi1EEES8_S8_EEENS6_IJNS7_ILi128EEENS7_ILi80EEENS7_ILi256EEEEEELi256ENS_10bfloat16_tEfNS_4arch4Sm90ELb0ELb0ELb1ELb1ELb0ELb1ELb0ELb1ELb1ELb0ELb0ELb0EEENS1_21CollectiveEpilogueFwdINS6_IJSA_SC_SB_EEES9_SE_SG_Li256ELb1ELb0ELb0ELb0EEENS1_36VarlenDynamicPersistentTileSchedulerILi128ELi80ELi256ELi32ELb0ELb0ELb1ELb0ELb1ELb1EEEEEEEEEvNT_6ParamsE,"",@"SHT_CUDA_INFO"
	.sectionflags	@""
	.align	4


	//----- nvinfo : EIATTR_CUDA_API_VERSION
	.align		4
        /*0000*/ 	.byte	0x04, 0x37
        /*0002*/ 	.short	(.L_433 - .L_432)
.L_432:
        /*0004*/ 	.word	0x00000082


	//----- nvinfo : EIATTR_KPARAM_INFO
	.align		4
.L_433:
        /*0008*/ 	.byte	0x04, 0x17
        /*000a*/ 	.short	(.L_435 - .L_434)
.L_434:
        /*000c*/ 	.word	0x00000000
        /*0010*/ 	.short	0x0000
        /*0012*/ 	.short	0x0070
        /*0014*/ 	.byte	0x00, 0xf0, 0x01, 0x28


	//----- nvinfo : EIATTR_SPARSE_MMA_MASK
	.align		4
.L_435:
        /*0018*/ 	.byte	0x03, 0x50
        /*001a*/ 	.short	0x0000


	//----- nvinfo : EIATTR_MAXREG_COUNT
	.align		4
        /*001c*/ 	.byte	0x03, 0x1b
        /*001e*/ 	.short	0x00a8


	//----- nvinfo : EIATTR_NUM_BARRIERS
	.align		4
        /*0020*/ 	.byte	0x02, 0x4c
        /*0022*/ 	.byte	0x10
	.zero		1


	//----- nvinfo : EIATTR_EXTERNS
	.align		4
        /*0024*/ 	.byte	0x04, 0x0f
        /*0026*/ 	.short	(.L_437 - .L_436)


	//   ....[0]....
	.align		4
.L_436:
        /*0028*/ 	.word	index@(__assertfail)


	//----- nvinfo : EIATTR_ANNOTATIONS
	.align		4
.L_437:
        /*002c*/ 	.byte	0x04, 0x55
        /*002e*/ 	.short	(.L_439 - .L_438)


	//   ....[0]....
.L_438:
        /* <DEDUP_REMOVED lines=87> */
        /*0594*/ 	.byte	0xd0, 0x64, 0x02, 0x00


	//----- nvinfo : EIATTR_MERCURY_ISA_VERSION
	.align		4
.L_439:
        /*0598*/ 	.byte	0x03, 0x5f
        /*059a*/ 	.short	0x0101


	//----- nvinfo : EIATTR_UNUSED_LOAD_BYTE_OFFSET
	.align		4
        /*059c*/ 	.byte	0x04, 0x44
        /*059e*/ 	.short	(.L_441 - .L_440)


	//   ....[0]....
.L_440:
        /*05a0*/ 	.word	0x00000ab0
        /*05a4*/ 	.word	0x0000fff0


	//   ....[1]....
        /*05a8*/ 	.word	0x0001d740
        /*05ac*/ 	.word	0x0000fff0


	//----- nvinfo : EIATTR_INT_WARP_WIDE_INSTR_OFFSETS
	.align		4
.L_441:
        /*05b0*/ 	.byte	0x04, 0x31
        /*05b2*/ 	.short	(.L_443 - .L_442)


	//   ....[0]....
.L_442:
        /*05b4*/ 	.word	0x000001c0


	//   ....[1]....
        /*05b8*/ 	.word	0x00000200


	//   ....[2]....
        /*05bc*/ 	.word	0x00000270


	//   ....[3]....
        /*05c0*/ 	.word	0x000221a0


	//   ....[4]....
        /*05c4*/ 	.word	0x00022240


	//   ....[5]....
        /*05c8*/ 	.word	0x000226d0


	//   ....[6]....
        /*05cc*/ 	.word	0x00022700


	//   ....[7]....
        /*05d0*/ 	.word	0x00022910


	//   ....[8]....
        /*05d4*/ 	.word	0x00022a00


	//   ....[9]....
        /*05d8*/ 	.word	0x00022af0


	//   ....[10]....
        /*05dc*/ 	.word	0x00025270


	//   ....[11]....
        /*05e0*/ 	.word	0x00025310


	//----- nvinfo : EIATTR_COOP_GROUP_MASK_REGIDS
	.align		4
.L_443:
        /*05e4*/ 	.byte	0x04, 0x29
        /*05e6*/ 	.short	(.L_445 - .L_444)


	//   ....[0]....
.L_444:
        /*05e8*/ 	.word	0xffffffff


	//   ....[1]....
        /*05ec*/ 	.word	0xffffffff


	//   ....[2]....
        /*05f0*/ 	.word	0xffffffff


	//   ....[3]....
        /*05f4*/ 	.word	0xffffffff


	//   ....[4]....
        /*05f8*/ 	.word	0xffffffff


	//   ....[5]....
        /*05fc*/ 	.word	0xffffffff


	//   ....[6]....
        /*0600*/ 	.word	0xffffffff


	//   ....[7]....
        /*0604*/ 	.word	0xffffffff


	//   ....[8]....
        /*0608*/ 	.word	0xffffffff


	//   ....[9]....
        /*060c*/ 	.word	0xffffffff


	//   ....[10]....
        /*0610*/ 	.word	0xffffffff


	//   ....[11]....
        /*0614*/ 	.word	0xffffffff


	//   ....[12]....
        /*0618*/ 	.word	0xffffffff


	//   ....[13]....
        /*061c*/ 	.word	0xffffffff


	//   ....[14]....
        /*0620*/ 	.word	0xffffffff


	//   ....[15]....
        /*0624*/ 	.word	0xffffffff


	//   ....[16]....
        /*0628*/ 	.word	0xffffffff


	//   ....[17]....
        /*062c*/ 	.word	0xffffffff


	//   ....[18]....
        /*0630*/ 	.word	0xffffffff


	//   ....[19]....
        /*0634*/ 	.word	0xffffffff


	//   ....[20]....
        /*0638*/ 	.word	0xffffffff


	//   ....[21]....
        /*063c*/ 	.word	0xffffffff


	//   ....[22]....
        /*0640*/ 	.word	0xffffffff


	//   ....[23]....
        /*0644*/ 	.word	0xffffffff


	//   ....[24]....
        /*0648*/ 	.word	0xffffffff


	//   ....[25]....
        /*064c*/ 	.word	0xffffffff


	//   ....[26]....
        /*0650*/ 	.word	0xffffffff


	//   ....[27]....
        /*0654*/ 	.word	0xffffffff


	//   ....[28]....
        /*0658*/ 	.word	0xffffffff


	//   ....[29]....
        /*065c*/ 	.word	0xffffffff


	//   ....[30]....
        /*0660*/ 	.word	0xffffffff


	//   ....[31]....
        /*0664*/ 	.word	0xffffffff


	//   ....[32]....
        /*0668*/ 	.word	0xffffffff


	//   ....[33]....
        /*066c*/ 	.word	0xffffffff


	//   ....[34]....
        /*0670*/ 	.word	0xffffffff


	//   ....[35]....
        /*0674*/ 	.word	0xffffffff


	//   ....[36]....
        /*0678*/ 	.word	0xffffffff


	//   ....[37]....
        /*067c*/ 	.word	0xffffffff


	//   ....[38]....
        /*0680*/ 	.word	0xffffffff


	//   ....[39]....
        /*0684*/ 	.word	0xffffffff


	//   ....[40]....
        /*0688*/ 	.word	0xffffffff


	//   ....[41]....
        /*068c*/ 	.word	0xffffffff


	//   ....[42]....
        /*0690*/ 	.word	0xffffffff


	//   ....[43]....
        /*0694*/ 	.word	0xffffffff


	//   ....[44]....
        /*0698*/ 	.word	0xffffffff


	//   ....[45]....
        /*069c*/ 	.word	0xffffffff


	//   ....[46]....
        /*06a0*/ 	.word	0xffffffff


	//   ....[47]....
        /*06a4*/ 	.word	0xffffffff


	//   ....[48]....
        /*06a8*/ 	.word	0xffffffff


	//   ....[49]....
        /*06ac*/ 	.word	0xffffffff


	//   ....[50]....
        /*06b0*/ 	.word	0xffffffff


	//   ....[51]....
        /*06b4*/ 	.word	0xffffffff


	//   ....[52]....
        /*06b8*/ 	.word	0xffffffff


	//   ....[53]....
        /*06bc*/ 	.word	0xffffffff


	//   ....[54]....
        /*06c0*/ 	.word	0x0500000f


	//   ....[55]....
        /*06c4*/ 	.word	0x0500000f


	//   ....[56]....
        /*06c8*/ 	.word	0x0500000f


	//   ....[57]....
        /*06cc*/ 	.word	0x0500000f


	//   ....[58]....
        /*06d0*/ 	.word	0x0500000f


	//   ....[59]....
        /*06d4*/ 	.word	0x0500000f


	//   ....[60]....
        /*06d8*/ 	.word	0x0500000f


	//   ....[61]....
        /*06dc*/ 	.word	0x0500000f


	//   ....[62]....
        /*06e0*/ 	.word	0x0500000f


	//   ....[63]....
        /*06e4*/ 	.word	0x0500000f


	//   ....[64]....
        /*06e8*/ 	.word	0x0500000f


	//   ....[65]....
        /*06ec*/ 	.word	0x0500000f


	//   ....[66]....
        /*06f0*/ 	.word	0x0500000f


	//   ....[67]....
        /*06f4*/ 	.word	0x0500000f


	//   ....[68]....
        /*06f8*/ 	.word	0x0500000f


	//   ....[69]....
        /*06fc*/ 	.word	0x0500000f


	//   ....[70]....
        /*0700*/ 	.word	0x0500000f


	//   ....[71]....
        /*0704*/ 	.word	0x0500000f


	//   ....[72]....
        /*0708*/ 	.word	0x0500000f


	//   ....[73]....
        /*070c*/ 	.word	0x0500000f


	//   ....[74]....
        /*0710*/ 	.word	0x0500000f


	//   ....[75]....
        /*0714*/ 	.word	0x0500000f


	//   ....[76]....
        /*0718*/ 	.word	0x0500000f


	//   ....[77]....
        /*071c*/ 	.word	0x0500000f


	//   ....[78]....
        /*0720*/ 	.word	0x0500000f


	//   ....[79]....
        /*0724*/ 	.word	0x0500000f


	//   ....[80]....
        /*0728*/ 	.word	0x0500000f


	//   ....[81]....
        /*072c*/ 	.word	0x0500000f


	//----- nvinfo : EIATTR_COOP_GROUP_INSTR_OFFSETS
	.align		4
.L_445:
        /*0730*/ 	.byte	0x04, 0x28
        /*0732*/ 	.short	(.L_447 - .L_446)


	//   ....[0]....
.L_446:
        /*0734*/ 	.word	0x00000060


	//   ....[1]....
        /*0738*/ 	.word	0x000001d0


	//   ....[2]....
        /*073c*/ 	.word	0x00000220


	//   ....[3]....
        /*0740*/ 	.word	0x00000450


	//   ....[4]....
        /*0744*/ 	.word	0x000005b0


	//   ....[5]....
        /*0748*/ 	.word	0x000006d0


	//   ....[6]....
        /*074c*/ 	.word	0x00000830


	//   ....[7]....
        /*0750*/ 	.word	0x0000b320


	//   ....[8]....
        /*0754*/ 	.word	0x000161d0


	//   ....[9]....
        /*0758*/ 	.word	0x00016210


	//   ....[10]....
        /*075c*/ 	.word	0x000165d0


	//   ....[11]....
        /*0760*/ 	.word	0x00016640


	//   ....[12]....
        /*0764*/ 	.word	0x0001b550


	//   ....[13]....
        /*0768*/ 	.word	0x0001b580


	//   ....[14]....
        /*076c*/ 	.word	0x0001b8f0


	//   ....[15]....
        /*0770*/ 	.word	0x0001b990


	//   ....[16]....
        /*0774*/ 	.word	0x0001cca0


	//   ....[17]....
        /*0778*/ 	.word	0x0001cd10


	//   ....[18]....
        /*077c*/ 	.word	0x0001cd30


	//   ....[19]....
        /*0780*/ 	.word	0x0001cd50


	//   ....[20]....
        /*0784*/ 	.word	0x000200c0


	//   ....[21]....
        /*0788*/ 	.word	0x00020260


	//   ....[22]....
        /*078c*/ 	.word	0x00020290


	//   ....[23]....
        /*0790*/ 	.word	0x000202d0


	//   ....[24]....
        /*0794*/ 	.word	0x00020330


	//   ....[25]....
        /*0798*/ 	.word	0x00020390


	//   ....[26]....
        /*079c*/ 	.word	0x000203e0


	//   ....[27]....
        /*07a0*/ 	.word	0x000205a0


	//   ....[28]....
        /*07a4*/ 	.word	0x00020600


	//   ....[29]....
        /*07a8*/ 	.word	0x00020640


	//   ....[30]....
        /*07ac*/ 	.word	0x00020680


	//   ....[31]....
        /*07b0*/ 	.word	0x000206b0


	//   ....[32]....
        /*07b4*/ 	.word	0x000206e0


	//   ....[33]....
        /*07b8*/ 	.word	0x00020780


	//   ....[34]....
        /*07bc*/ 	.word	0x000207b0


	//   ....[35]....
        /*07c0*/ 	.word	0x00020840


	//   ....[36]....
        /*07c4*/ 	.word	0x00025800


	//   ....[37]....
        /*07c8*/ 	.word	0x00025810


	//   ....[38]....
        /*07cc*/ 	.word	0x00025930


	//   ....[39]....
        /*07d0*/ 	.word	0x00025990


	//   ....[40]....
        /*07d4*/ 	.word	0x000259d0


	//   ....[41]....
        /*07d8*/ 	.word	0x00025a10


	//   ....[42]....
        /*07dc*/ 	.word	0x00025a40


	//   ....[43]....
        /*07e0*/ 	.word	0x00025a70


	//   ....[44]....
        /*07e4*/ 	.word	0x00025c10


	//   ....[45]....
        /*07e8*/ 	.word	0x00025c70


	//   ....[46]....
        /*07ec*/ 	.word	0x00025cb0


	//   ....[47]....
        /*07f0*/ 	.word	0x00025cf0


	//   ....[48]....
        /*07f4*/ 	.word	0x00025d20


	//   ....[49]....
        /*07f8*/ 	.word	0x00025d50


	//   ....[50]....
        /*07fc*/ 	.word	0x00025e10


	//   ....[51]....
        /*0800*/ 	.word	0x00025e30


	//   ....[52]....
        /*0804*/ 	.word	0x00025ea0


	//   ....[53]....
        /*0808*/ 	.word	0x000262f0


	//   ....[54]....
        /*080c*/ 	.word	0x00026730


	//   ....[55]....
        /*0810*/ 	.word	0x000267d0


	//   ....[56]....
        /*0814*/ 	.word	0x00026870


	//   ....[57]....
        /*0818*/ 	.word	0x00026910


	//   ....[58]....
        /*081c*/ 	.word	0x00026a00


	//   ....[59]....
        /*0820*/ 	.word	0x00026aa0


	//   ....[60]....
        /*0824*/ 	.word	0x00026b40


	//   ....[61]....
        /*0828*/ 	.word	0x00026be0


	//   ....[62]....
        /*082c*/ 	.word	0x00026e40


	//   ....[63]....
        /*0830*/ 	.word	0x00027120


	//   ....[64]....
        /*0834*/ 	.word	0x00027540


	//   ....[65]....
        /*0838*/ 	.word	0x000275d0


	//   ....[66]....
        /*083c*/ 	.word	0x00027670


	//   ....[67]....
        /*0840*/ 	.word	0x00027720


	//   ....[68]....
        /*0844*/ 	.word	0x000277a0


	//   ....[69]....
        /*0848*/ 	.word	0x00027820


	//   ....[70]....
        /*084c*/ 	.word	0x000278a0


	//   ....[71]....
        /*0850*/ 	.word	0x00027920


	//   ....[72]....
        /*0854*/ 	.word	0x000279b0


	//   ....[73]....
        /*0858*/ 	.word	0x00027a60


	//   ....[74]....
        /*085c*/ 	.word	0x00027ae0


	//   ....[75]....
        /*0860*/ 	.word	0x00027b60


	//   ....[76]....
        /*0864*/ 	.word	0x00027be0


	//   ....[77]....
        /*0868*/ 	.word	0x00027c60


	//   ....[78]....
        /*086c*/ 	.word	0x00027cd0


	//   ....[79]....
        /*0870*/ 	.word	0x00027d70


	//   ....[80]....
        /*0874*/ 	.word	0x00027e00


	//   ....[81]....
        /*0878*/ 	.word	0x00027f20


	//----- nvinfo : EIATTR_REG_RECONFIG
	.align		4
.L_447:
        /*087c*/ 	.byte	0x01, 0x54
	.zero		2


	//----- nvinfo : EIATTR_SYSCALL_OFFSETS
	.align		4
        /*0880*/ 	.byte	0x04, 0x46
        /*0882*/ 	.short	(.L_449 - .L_448)


	//   ....[0]....
.L_448:
        /*0884*/ 	.word	0x00001a50


	//   ....[1]....
        /*0888*/ 	.word	0x00001ba0


	//   ....[2]....
        /*088c*/ 	.word	0x0000b4c0


	//   ....[3]....
        /*0890*/ 	.word	0x0000b970


	//   ....[4]....
        /*0894*/ 	.word	0x000223d0


	//   ....[5]....
        /*0898*/ 	.word	0x00022510


	//   ....[6]....
        /*089c*/ 	.word	0x00022610


	//----- nvinfo : EIATTR_MBARRIER_INSTR_OFFSETS
	.align		4
.L_449:
        /*08a0*/ 	.byte	0x04, 0x39
        /*08a2*/ 	.short	(.L_451 - .L_450)


	//   ....[0]....
.L_450:
        /*08a4*/ 	.word	0x00000300
        /*08a8*/ 	.word	0x000000ff
        /*08ac*/ 	.word	0x00038800
        /*08b0*/ 	.short	0x0100
        /*08b2*/ 	.byte	0x08
	.zero		1


	//   ....[1]....
        /*08b4*/ 	.word	0x00000310
        /*08b8*/ 	.word	0x000000ff
        /*08bc*/ 	.word	0x00038820
        /*08c0*/ 	.short	0x0100
        /*08c2*/ 	.byte	0x08
	.zero		1


	//   ....[2]....
        /*08c4*/ 	.word	0x00000400
        /*08c8*/ 	.word	0x000000ff
        /*08cc*/ 	.word	0x00038830
        /*08d0*/ 	.short	0x0100
        /*08d2*/ 	.byte	0x08
	.zero		1


	//   ....[3]....
        /*08d4*/ 	.word	0x00000410
        /*08d8*/ 	.word	0x000000ff
        /*08dc*/ 	.word	0x00038840
        /*08e0*/ 	.short	0x0100
        /*08e2*/ 	.byte	0x08
	.zero		1


	//   ....[4]....
        /*08e4*/ 	.word	0x00000420
        /*08e8*/ 	.word	0x000000ff
        /*08ec*/ 	.word	0x00038838
        /*08f0*/ 	.short	0x0100
        /*08f2*/ 	.byte	0x08
	.zero		1


	//   ....[5]....
        /*08f4*/ 	.word	0x00000430
        /*08f8*/ 	.word	0x000000ff
        /*08fc*/ 	.word	0x00038848
        /*0900*/ 	.short	0x0100
        /*0902*/ 	.byte	0x08
	.zero		1


	//   ....[6]....
        /*0904*/ 	.word	0x00000560
        /*0908*/ 	.word	0x000000ff
        /*090c*/ 	.word	0x00038850
        /*0910*/ 	.short	0x0100
        /*0912*/ 	.byte	0x08
	.zero		1


	//   ....[7]....
        /*0914*/ 	.word	0x00000570
        /*0918*/ 	.word	0x000000ff
        /*091c*/ 	.word	0x00038860
        /*0920*/ 	.short	0x0100
        /*0922*/ 	.byte	0x08
	.zero		1


	//   ....[8]....
        /*0924*/ 	.word	0x00000580
        /*0928*/ 	.word	0x000000ff
        /*092c*/ 	.word	0x00038858
        /*0930*/ 	.short	0x0100
        /*0932*/ 	.byte	0x08
	.zero		1


	//   ....[9]....
        /*0934*/ 	.word	0x00000590
        /*0938*/ 	.word	0x000000ff
        /*093c*/ 	.word	0x00038868
        /*0940*/ 	.short	0x0100
        /*0942*/ 	.byte	0x08
	.zero		1


	//   ....[10]....
        /*0944*/ 	.word	0x00000680
        /*0948*/ 	.word	0x000000ff
        /*094c*/ 	.word	0x00038870
        /*0950*/ 	.short	0x0100
        /*0952*/ 	.byte	0x06
	.zero		1


	//   ....[11]....
        /*0954*/ 	.word	0x00000690
        /*0958*/ 	.word	0x000000ff
        /*095c*/ 	.word	0x00038880
        /*0960*/ 	.short	0x0100
        /*0962*/ 	.byte	0x06
	.zero		1


	//   ....[12]....
        /*0964*/ 	.word	0x000006a0
        /*0968*/ 	.word	0x000000ff
        /*096c*/ 	.word	0x00038878
        /*0970*/ 	.short	0x0100
        /*0972*/ 	.byte	0x06
	.zero		1


	//   ....[13]....
        /*0974*/ 	.word	0x000006b0
        /*0978*/ 	.word	0x000000ff
        /*097c*/ 	.word	0x00038888
        /*0980*/ 	.short	0x0100
        /*0982*/ 	.byte	0x06
	.zero		1


	//   ....[14]....
        /*0984*/ 	.word	0x000007e0
        /*0988*/ 	.word	0x000000ff
        /*098c*/ 	.word	0x00038890
        /*0990*/ 	.short	0x0100
        /*0992*/ 	.byte	0x08
	.zero		1


	//   ....[15]....
        /*0994*/ 	.word	0x000007f0
        /*0998*/ 	.word	0x000000ff
        /*099c*/ 	.word	0x000388a0
        /*09a0*/ 	.short	0x0100
        /*09a2*/ 	.byte	0x08
	.zero		1


	//   ....[16]....
        /*09a4*/ 	.word	0x00000800
        /*09a8*/ 	.word	0x000000ff
        /*09ac*/ 	.word	0x00038898
        /*09b0*/ 	.short	0x0100
        /*09b2*/ 	.byte	0x08
	.zero		1


	//   ....[17]....
        /*09b4*/ 	.word	0x00000810
        /*09b8*/ 	.word	0x000000ff
        /*09bc*/ 	.word	0x000388a8
        /*09c0*/ 	.short	0x0100
        /*09c2*/ 	.byte	0x08
	.zero		1


	//   ....[18]....
        /*09c4*/ 	.word	0x00000940
        /*09c8*/ 	.word	0x000000ff
        /*09cc*/ 	.word	0x000388b0
        /*09d0*/ 	.short	0x0100
        /*09d2*/ 	.byte	0x08
	.zero		1


	//   ....[19]....
        /*09d4*/ 	.word	0x00000950
        /*09d8*/ 	.word	0x000000ff
        /*09dc*/ 	.word	0x000388c0
        /*09e0*/ 	.short	0x0100
        /*09e2*/ 	.byte	0x08
	.zero		1


	//   ....[20]....
        /*09e4*/ 	.word	0x00000960
        /*09e8*/ 	.word	0x000000ff
        /*09ec*/ 	.word	0x000388b8
        /*09f0*/ 	.short	0x0100
        /*09f2*/ 	.byte	0x08
	.zero		1


	//   ....[21]....
        /*09f4*/ 	.word	0x00000970
        /*09f8*/ 	.word	0x000000ff
        /*09fc*/ 	.word	0x000388c8
        /*0a00*/ 	.short	0x0100
        /*0a02*/ 	.byte	0x08
	.zero		1


	//   ....[22]....
        /*0a04*/ 	.word	0x000037e0
        /*0a08*/ 	.word	0x00000000
        /*0a0c*/ 	.word	0x00038890
        /*0a10*/ 	.short	0x010a
        /*0a12*/ 	.byte	0x3f
	.zero		1


	//   ....[23]....
        /*0a14*/ 	.word	0x00006f40
        /*0a18*/ 	.word	0x00000000
        /*0a1c*/ 	.word	0x00038890
        /*0a20*/ 	.short	0x010a
        /*0a22*/ 	.byte	0x3f
	.zero		1


	//   ....[24]....
        /*0a24*/ 	.word	0x0000a300
        /*0a28*/ 	.word	0x00000000
        /*0a2c*/ 	.word	0x00038890
        /*0a30*/ 	.short	0x010a
        /*0a32*/ 	.byte	0x3f
	.zero		1


	//   ....[25]....
        /*0a34*/ 	.word	0x0000a740
        /*0a38*/ 	.word	0x00000024
        /*0a3c*/ 	.word	0x00000000
        /*0a40*/ 	.short	0x0101
        /*0a42*/ 	.byte	0x3f
	.zero		1


	//   ....[26]....
        /*0a44*/ 	.word	0x0000a780
        /*0a48*/ 	.word	0x00000000
        /*0a4c*/ 	.word	0x000388b0
        /*0a50*/ 	.short	0x010a
        /*0a52*/ 	.byte	0x3f
	.zero		1


	//   ....[27]....
        /*0a54*/ 	.word	0x0000adb0
        /*0a58*/ 	.word	0x00000000
        /*0a5c*/ 	.word	0x00000000
        /*0a60*/ 	.short	0x0101
        /*0a62*/ 	.byte	0x3f
	.zero		1


	//   ....[28]....
        /*0a64*/ 	.word	0x0000b550
        /*0a68*/ 	.word	0x00000010
        /*0a6c*/ 	.word	0x00038800
        /*0a70*/ 	.short	0x010a
        /*0a72*/ 	.byte	0x3f
	.zero		1


	//   ....[29]....
        /*0a74*/ 	.word	0x0000b5a0
        /*0a78*/ 	.word	0x00000010
        /*0a7c*/ 	.word	0x00038800
        /*0a80*/ 	.short	0x010a
        /*0a82*/ 	.byte	0x3f
	.zero		1


	//   ....[30]....
        /*0a84*/ 	.word	0x0000beb0
        /*0a88*/ 	.word	0x00000010
        /*0a8c*/ 	.word	0x00038800
        /*0a90*/ 	.short	0x010a
        /*0a92*/ 	.byte	0x3f
	.zero		1


	//   ....[31]....
        /*0a94*/ 	.word	0x0000ef30
        /*0a98*/ 	.word	0x00000010
        /*0a9c*/ 	.word	0x00038800
        /*0aa0*/ 	.short	0x010a
        /*0aa2*/ 	.byte	0x3f
	.zero		1


	//   ....[32]....
        /*0aa4*/ 	.word	0x000120a0
        /*0aa8*/ 	.word	0x00000000
        /*0aac*/ 	.word	0x00038830
        /*0ab0*/ 	.short	0x010a
        /*0ab2*/ 	.byte	0x3f
	.zero		1


	//   ....[33]....
        /*0ab4*/ 	.word	0x00012140
        /*0ab8*/ 	.word	0x00000000
        /*0abc*/ 	.word	0x00038830
        /*0ac0*/ 	.short	0x010a
        /*0ac2*/ 	.byte	0x3f
	.zero		1


	//   ....[34]....
        /*0ac4*/ 	.word	0x00015f30
        /*0ac8*/ 	.word	0x00000000
        /*0acc*/ 	.word	0x00000000
        /*0ad0*/ 	.short	0x0101
        /*0ad2*/ 	.byte	0x3f
	.zero		1


	//   ....[35]....
        /*0ad4*/ 	.word	0x00017460
        /*0ad8*/ 	.word	0x0000000b
        /*0adc*/ 	.word	0x00038830
        /*0ae0*/ 	.short	0x010a
        /*0ae2*/ 	.byte	0x3f
	.zero		1


	//   ....[36]....
        /*0ae4*/ 	.word	0x000174e0
        /*0ae8*/ 	.word	0x0000000b
        /*0aec*/ 	.word	0x00038830
        /*0af0*/ 	.short	0x010a
        /*0af2*/ 	.byte	0x3f
	.zero		1


	//   ....[37]....
        /*0af4*/ 	.word	0x0001ac00
        /*0af8*/ 	.word	0x00000009
        /*0afc*/ 	.word	0x00038850
        /*0b00*/ 	.short	0x010a
        /*0b02*/ 	.byte	0x3f
	.zero		1


	//   ....[38]....
        /*0b04*/ 	.word	0x0001ac50
        /*0b08*/ 	.word	0x00000009
        /*0b0c*/ 	.word	0x00038850
        /*0b10*/ 	.short	0x010a
        /*0b12*/ 	.byte	0x3f
	.zero		1


	//   ....[39]....
        /*0b14*/ 	.word	0x0001bbc0
        /*0b18*/ 	.word	0x000000a4
        /*0b1c*/ 	.word	0x00000000
        /*0b20*/ 	.short	0x0101
        /*0b22*/ 	.byte	0x3f
	.zero		1


	//   ....[40]....
        /*0b24*/ 	.word	0x0001bce0
        /*0b28*/ 	.word	0x00000009
        /*0b2c*/ 	.word	0x00000000
        /*0b30*/ 	.short	0x0101
        /*0b32*/ 	.byte	0x3f
	.zero		1


	//   ....[41]....
        /*0b34*/ 	.word	0x0001c980
        /*0b38*/ 	.word	0x00000000
        /*0b3c*/ 	.word	0x00038850
        /*0b40*/ 	.short	0x010a
        /*0b42*/ 	.byte	0x3f
	.zero		1


	//   ....[42]....
        /*0b44*/ 	.word	0x0001ca20
        /*0b48*/ 	.word	0x00000000
        /*0b4c*/ 	.word	0x00038850
        /*0b50*/ 	.short	0x010a
        /*0b52*/ 	.byte	0x3f
	.zero		1


	//   ....[43]....
        /*0b54*/ 	.word	0x0001cf30
        /*0b58*/ 	.word	0x0000000b
        /*0b5c*/ 	.word	0x00000000
        /*0b60*/ 	.short	0x0101
        /*0b62*/ 	.byte	0x3f
	.zero		1


	//   ....[44]....
        /*0b64*/ 	.word	0x0001ee80
        /*0b68*/ 	.word	0x00000000
        /*0b6c*/ 	.word	0x00000000
        /*0b70*/ 	.short	0x0101
        /*0b72*/ 	.byte	0x3f
	.zero		1


	//   ....[45]....
        /*0b74*/ 	.word	0x00021390
        /*0b78*/ 	.word	0x00000009
        /*0b7c*/ 	.word	0x00038820
        /*0b80*/ 	.short	0x010a
        /*0b82*/ 	.byte	0x3f
	.zero		1


	//   ....[46]....
        /*0b84*/ 	.word	0x00021420
        /*0b88*/ 	.word	0x00000005
        /*0b8c*/ 	.word	0x000388a0
        /*0b90*/ 	.short	0x010a
        /*0b92*/ 	.byte	0x3f
	.zero		1


	//   ....[47]....
        /*0b94*/ 	.word	0x000216f0
        /*0b98*/ 	.word	0x00000005
        /*0b9c*/ 	.word	0x000388c0
        /*0ba0*/ 	.short	0x010a
        /*0ba2*/ 	.byte	0x3f
	.zero		1


	//   ....[48]....
        /*0ba4*/ 	.word	0x00021ae0
        /*0ba8*/ 	.word	0x00000006
        /*0bac*/ 	.word	0x000388a0
        /*0bb0*/ 	.short	0x010a
        /*0bb2*/ 	.byte	0x3f
	.zero		1


	//   ....[49]....
        /*0bb4*/ 	.word	0x00021d90
        /*0bb8*/ 	.word	0x00000006
        /*0bbc*/ 	.word	0x000388c0
        /*0bc0*/ 	.short	0x010a
        /*0bc2*/ 	.byte	0x3f
	.zero		1


	//   ....[50]....
        /*0bc4*/ 	.word	0x00022e60
        /*0bc8*/ 	.word	0x00000006
        /*0bcc*/ 	.word	0x00038840
        /*0bd0*/ 	.short	0x010a
        /*0bd2*/ 	.byte	0x3f
	.zero		1


	//   ....[51]....
        /*0bd4*/ 	.word	0x000234e0
        /*0bd8*/ 	.word	0x00000007
        /*0bdc*/ 	.word	0x00038820
        /*0be0*/ 	.short	0x010a
        /*0be2*/ 	.byte	0x3f
	.zero		1


	//   ....[52]....
        /*0be4*/ 	.word	0x00023840
        /*0be8*/ 	.word	0x00000008
        /*0bec*/ 	.word	0x00038840
        /*0bf0*/ 	.short	0x010a
        /*0bf2*/ 	.byte	0x3f
	.zero		1


	//   ....[53]....
        /*0bf4*/ 	.word	0x00023b80
        /*0bf8*/ 	.word	0x00000008
        /*0bfc*/ 	.word	0x00038860
        /*0c00*/ 	.short	0x010a
        /*0c02*/ 	.byte	0x3f
	.zero		1


	//   ....[54]....
        /*0c04*/ 	.word	0x00024200
        /*0c08*/ 	.word	0x00000002
        /*0c0c*/ 	.word	0x00038840
        /*0c10*/ 	.short	0x010a
        /*0c12*/ 	.byte	0x3f
	.zero		1


	//   ....[55]....
        /*0c14*/ 	.word	0x00024540
        /*0c18*/ 	.word	0x00000002
        /*0c1c*/ 	.word	0x00038860
        /*0c20*/ 	.short	0x010a
        /*0c22*/ 	.byte	0x3f
	.zero		1


	//   ....[56]....
        /*0c24*/ 	.word	0x00024b20
        /*0c28*/ 	.word	0x00000002
        /*0c2c*/ 	.word	0x00038840
        /*0c30*/ 	.short	0x010a
        /*0c32*/ 	.byte	0x3f
	.zero		1


	//   ....[57]....
        /*0c34*/ 	.word	0x00024e50
        /*0c38*/ 	.word	0x00000002
        /*0c3c*/ 	.word	0x00038860
        /*0c40*/ 	.short	0x010a
        /*0c42*/ 	.byte	0x3f
	.zero		1


	//   ....[58]....
        /*0c44*/ 	.word	0x000253d0
        /*0c48*/ 	.word	0x00000003
        /*0c4c*/ 	.word	0x00038860
        /*0c50*/ 	.short	0x010a
        /*0c52*/ 	.byte	0x3f
	.zero		1


	//   ....[59]....
        /*0c54*/ 	.word	0x00026270
        /*0c58*/ 	.word	0x00000000
        /*0c5c*/ 	.word	0x00038820
        /*0c60*/ 	.short	0x010a
        /*0c62*/ 	.byte	0x3f
	.zero		1


	//   ....[60]....
        /*0c64*/ 	.word	0x00026420
        /*0c68*/ 	.word	0x00000006
        /*0c6c*/ 	.word	0x00000000
        /*0c70*/ 	.short	0x010a
        /*0c72*/ 	.byte	0x3f
	.zero		1


	//   ....[61]....
        /*0c74*/ 	.word	0x00026490
        /*0c78*/ 	.word	0x00000007
        /*0c7c*/ 	.word	0x00000000
        /*0c80*/ 	.short	0x010a
        /*0c82*/ 	.byte	0x3f
	.zero		1


	//   ....[62]....
        /*0c84*/ 	.word	0x00026500
        /*0c88*/ 	.word	0x00000004
        /*0c8c*/ 	.word	0x00000000
        /*0c90*/ 	.short	0x010a
        /*0c92*/ 	.byte	0x3f
	.zero		1


	//   ....[63]....
        /*0c94*/ 	.word	0x00026530
        /*0c98*/ 	.word	0x00000003
        /*0c9c*/ 	.word	0x00000000
        /*0ca0*/ 	.short	0x010a
        /*0ca2*/ 	.byte	0x3f
	.zero		1


	//   ....[64]....
        /*0ca4*/ 	.word	0x00026590
        /*0ca8*/ 	.word	0x00000000
        /*0cac*/ 	.word	0x00038890
        /*0cb0*/ 	.short	0x010a
        /*0cb2*/ 	.byte	0x3f
	.zero		1


	//   ....[65]....
        /*0cb4*/ 	.word	0x000265e0
        /*0cb8*/ 	.word	0x00000000
        /*0cbc*/ 	.word	0x00038890
        /*0cc0*/ 	.short	0x010a
        /*0cc2*/ 	.byte	0x3f
	.zero		1


	//   ....[66]....
        /*0cc4*/ 	.word	0x00026630
        /*0cc8*/ 	.word	0x00000000
        /*0ccc*/ 	.word	0x00038890
        /*0cd0*/ 	.short	0x010a
        /*0cd2*/ 	.byte	0x3f
	.zero		1


	//   ....[67]....
        /*0cd4*/ 	.word	0x00026680
        /*0cd8*/ 	.word	0x00000000
        /*0cdc*/ 	.word	0x000388b0
        /*0ce0*/ 	.short	0x010a
        /*0ce2*/ 	.byte	0x3f
	.zero		1


	//   ....[68]....
        /*0ce4*/ 	.word	0x00026950
        /*0ce8*/ 	.word	0x00000010
        /*0cec*/ 	.word	0x00038800
        /*0cf0*/ 	.short	0x010a
        /*0cf2*/ 	.byte	0x3f
	.zero		1


	//   ....[69]....
        /*0cf4*/ 	.word	0x00026c20
        /*0cf8*/ 	.word	0x00000010
        /*0cfc*/ 	.word	0x00038800
        /*0d00*/ 	.short	0x010a
        /*0d02*/ 	.byte	0x3f
	.zero		1


	//   ....[70]....
        /*0d04*/ 	.word	0x00026c70
        /*0d08*/ 	.word	0x00000000
        /*0d0c*/ 	.word	0x00038830
        /*0d10*/ 	.short	0x010a
        /*0d12*/ 	.byte	0x3f
	.zero		1


	//   ....[71]....
        /*0d14*/ 	.word	0x00026cc0
        /*0d18*/ 	.word	0x0000000b
        /*0d1c*/ 	.word	0x00038830
        /*0d20*/ 	.short	0x010a
        /*0d22*/ 	.byte	0x3f
	.zero		1


	//   ....[72]....
        /*0d24*/ 	.word	0x00026d10
        /*0d28*/ 	.word	0x00000009
        /*0d2c*/ 	.word	0x00038850
        /*0d30*/ 	.short	0x010a
        /*0d32*/ 	.byte	0x3f
	.zero		1


	//   ....[73]....
        /*0d34*/ 	.word	0x00026d60
        /*0d38*/ 	.word	0x00000000
        /*0d3c*/ 	.word	0x00038850
        /*0d40*/ 	.short	0x010a
        /*0d42*/ 	.byte	0x3f
	.zero		1


	//   ....[74]....
        /*0d44*/ 	.word	0x00026f00
        /*0d48*/ 	.word	0x00000009
        /*0d4c*/ 	.word	0x00038820
        /*0d50*/ 	.short	0x010a
        /*0d52*/ 	.byte	0x3f
	.zero		1


	//   ....[75]....
        /*0d54*/ 	.word	0x00026f50
        /*0d58*/ 	.word	0x00000005
        /*0d5c*/ 	.word	0x000388a0
        /*0d60*/ 	.short	0x010a
        /*0d62*/ 	.byte	0x3f
	.zero		1


	//   ....[76]....
        /*0d64*/ 	.word	0x00026fa0
        /*0d68*/ 	.word	0x00000005
        /*0d6c*/ 	.word	0x000388c0
        /*0d70*/ 	.short	0x010a
        /*0d72*/ 	.byte	0x3f
	.zero		1


	//   ....[77]....
        /*0d74*/ 	.word	0x00026ff0
        /*0d78*/ 	.word	0x00000006
        /*0d7c*/ 	.word	0x000388a0
        /*0d80*/ 	.short	0x010a
        /*0d82*/ 	.byte	0x3f
	.zero		1


	//   ....[78]....
        /*0d84*/ 	.word	0x00027040
        /*0d88*/ 	.word	0x00000006
        /*0d8c*/ 	.word	0x000388c0
        /*0d90*/ 	.short	0x010a
        /*0d92*/ 	.byte	0x3f
	.zero		1


	//   ....[79]....
        /*0d94*/ 	.word	0x000271e0
        /*0d98*/ 	.word	0x00000006
        /*0d9c*/ 	.word	0x00038840
        /*0da0*/ 	.short	0x010a
        /*0da2*/ 	.byte	0x3f
	.zero		1


	//   ....[80]....
        /*0da4*/ 	.word	0x00027260
        /*0da8*/ 	.word	0x00000006
        /*0dac*/ 	.word	0x00038820
        /*0db0*/ 	.short	0x010a
        /*0db2*/ 	.byte	0x3f
	.zero		1


	//   ....[81]....
        /*0db4*/ 	.word	0x000272b0
        /*0db8*/ 	.word	0x00000008
        /*0dbc*/ 	.word	0x00038840
        /*0dc0*/ 	.short	0x010a
        /*0dc2*/ 	.byte	0x3f
	.zero		1


	//   ....[82]....
        /*0dc4*/ 	.word	0x00027300
        /*0dc8*/ 	.word	0x00000008
        /*0dcc*/ 	.word	0x00038860
        /*0dd0*/ 	.short	0x010a
        /*0dd2*/ 	.byte	0x3f
	.zero		1


	//   ....[83]....
        /*0dd4*/ 	.word	0x00027350
        /*0dd8*/ 	.word	0x00000002
        /*0ddc*/ 	.word	0x00038840
        /*0de0*/ 	.short	0x010a
        /*0de2*/ 	.byte	0x3f
	.zero		1


	//   ....[84]....
        /*0de4*/ 	.word	0x000273a0
        /*0de8*/ 	.word	0x00000002
        /*0dec*/ 	.word	0x00038860
        /*0df0*/ 	.short	0x010a
        /*0df2*/ 	.byte	0x3f
	.zero		1


	//   ....[85]....
        /*0df4*/ 	.word	0x000273f0
        /*0df8*/ 	.word	0x00000002
        /*0dfc*/ 	.word	0x00038840
        /*0e00*/ 	.short	0x010a
        /*0e02*/ 	.byte	0x3f
	.zero		1


	//   ....[86]....
        /*0e04*/ 	.word	0x00027440
        /*0e08*/ 	.word	0x00000002
        /*0e0c*/ 	.word	0x00038860
        /*0e10*/ 	.short	0x010a
        /*0e12*/ 	.byte	0x3f
	.zero		1


	//   ....[87]....
        /*0e14*/ 	.word	0x00027490
        /*0e18*/ 	.word	0x00000003
        /*0e1c*/ 	.word	0x00038860
        /*0e20*/ 	.short	0x010a
        /*0e22*/ 	.byte	0x3f
	.zero		1


	//   ....[88]....
        /*0e24*/ 	.word	0x00027e40
        /*0e28*/ 	.word	0x00000000
        /*0e2c*/ 	.word	0x00038820
        /*0e30*/ 	.short	0x010a
        /*0e32*/ 	.byte	0x3f
	.zero		1


	//   ....[89]....
        /*0e34*/ 	.word	0x00027fe0
        /*0e38*/ 	.word	0x00000006
        /*0e3c*/ 	.word	0x00000000
        /*0e40*/ 	.short	0x010a
        /*0e42*/ 	.byte	0x3f
	.zero		1


	//   ....[90]....
        /*0e44*/ 	.word	0x00028030
        /*0e48*/ 	.word	0x00000007
        /*0e4c*/ 	.word	0x00000000
        /*0e50*/ 	.short	0x010a
        /*0e52*/ 	.byte	0x3f
	.zero		1


	//   ....[91]....
        /*0e54*/ 	.word	0x00028080
        /*0e58*/ 	.word	0x00000004
        /*0e5c*/ 	.word	0x00000000
        /*0e60*/ 	.short	0x010a
        /*0e62*/ 	.byte	0x3f
	.zero		1


	//----- nvinfo : EIATTR_NUM_MBARRIERS
	.align		4
.L_451:
        /*0e64*/ 	.byte	0x03, 0x38
        /*0e66*/ 	.short	0x0016


	//----- nvinfo : EIATTR_EXIT_INSTR_OFFSETS
	.align		4
        /*0e68*/ 	.byte	0x04, 0x1c
        /*0e6a*/ 	.short	(.L_453 - .L_452)


	//   ....[0]....
.L_452:
        /*0e6c*/ 	.word	0x00026580


	//----- nvinfo : EIATTR_MAX_THREADS
	.align		4
.L_453:
        /*0e70*/ 	.byte	0x04, 0x05
        /*0e72*/ 	.short	(.L_455 - .L_454)
.L_454:
        /*0e74*/ 	.word	0x00000180
        /*0e78*/ 	.word	0x00000001
        /*0e7c*/ 	.word	0x00000001


	//----- nvinfo : EIATTR_CRS_STACK_SIZE
	.align		4
.L_455:
        /*0e80*/ 	.byte	0x04, 0x1e
        /*0e82*/ 	.short	(.L_457 - .L_456)
.L_456:
        /*0e84*/ 	.word	0x00000000


	//----- nvinfo : EIATTR_CBANK_PARAM_SIZE
	.align		4
.L_457:
        /*0e88*/ 	.byte	0x03, 0x19
        /*0e8a*/ 	.short	0x0a70


	//----- nvinfo : EIATTR_PARAM_CBANK
	.align		4
        /*0e8c*/ 	.byte	0x04, 0x0a
        /*0e8e*/ 	.short	(.L_459 - .L_458)
	.align		4
.L_458:
        /*0e90*/ 	.word	index@(.nv.constant0._ZN7cutlass13device_kernelIN5flash11enable_sm90INS1_16FlashAttnFwdSm90INS1_25CollectiveMainloopFwdSm90ILi2EN4cute5tupleIJNS5_1CILi1EEES8_S8_EEENS6_IJNS7_ILi128EEENS7_ILi80EEENS7_ILi256EEEEEELi256ENS_10bfloat16_tEfNS_4arch4Sm90ELb0ELb0ELb1ELb1ELb0ELb1ELb0ELb1ELb1ELb0ELb0ELb0EEENS1_21CollectiveEpilogueFwdINS6_IJSA_SC_SB_EEES9_SE_SG_Li256ELb1ELb0ELb0ELb0EEENS1_36VarlenDynamicPersistentTileSchedulerILi128ELi80ELi256ELi32ELb0ELb0ELb1ELb0ELb1ELb1EEEEEEEEEvNT_6ParamsE)
        /*0e94*/ 	.short	0x0210
        /*0e96*/ 	.short	0x0a70


	//----- nvinfo : EIATTR_SW_WAR
	.align		4
.L_459:
        /*0e98*/ 	.byte	0x04, 0x36
        /*0e9a*/ 	.short	(.L_461 - .L_460)
.L_460:
        /*0e9c*/ 	.word	0x00000008
.L_461:


//--------------------- .nv.info._ZN7cutlass13device_kernelIN5flash11enable_sm90INS1_16FlashAttnFwdSm90INS1_25CollectiveMainloopFwdSm90ILi2EN4cute5tupleIJNS5_1CILi1EEES8_S8_EEENS6_IJNS7_ILi128EEENS7_ILi64EEENS7_ILi256EEEEEELi256ENS_10bfloat16_tEfNS_4arch4Sm90ELb0ELb1ELb1ELb0ELb0ELb0ELb0ELb1ELb1ELb0ELb0ELb0EEENS1_21CollectiveEpilogueFwdINS6_IJSA_SC_SB_EEES9_SE_SG_Li256ELb0ELb0ELb0ELb0EEENS1_30DynamicPersistentTileSchedulerILi256ELi32ELb0ELb0ELb1EEEEEEEEEvNT_6ParamsE --------------------------
	.section	.nv.info._ZN7cutlass13device_kernelIN5flash11enable_sm90INS1_16FlashAttnFwdSm90INS1_25CollectiveMainloopFwdSm90ILi2EN4cute5tupleIJNS5_1CILi1EEES8_S8_EEENS6_IJNS7_ILi128EEENS7_ILi64EEENS7_ILi256EEEEEELi256ENS_10bfloat16_tEfNS_4arch4Sm90ELb0ELb1ELb1ELb0ELb0ELb0ELb0ELb1ELb1ELb0ELb0ELb0EEENS1_21CollectiveEpilogueFwdINS6_IJSA_SC_SB_EEES9_SE_SG_Li256ELb0ELb0ELb0ELb0EEENS1_30DynamicPersistentTileSchedulerILi256ELi32ELb0ELb0ELb1EEEEEEEEEvNT_6ParamsE,"",@"SHT_CUDA_INFO"
	.sectionflags	@""
	.align	4


	//----- nvinfo : EIATTR_CUDA_API_VERSION
	.align		4
        /*0000*/ 	.byte	0x04, 0x37
        /*0002*/ 	.short	(.L_463 - .L_462)
.L_462:
        /*0004*/ 	.word	0x00000082


	//----- nvinfo : EIATTR_KPARAM_INFO
	.align		4
.L_463:
        /*0008*/ 	.byte	0x04, 0x17
        /*000a*/ 	.short	(.L_465 - .L_464)
.L_464:
        /*000c*/ 	.word	0x00000000
        /*0010*/ 	.short	0x0000
        /*0012*/ 	.short	0x0070
        /*0014*/ 	.byte	0x00, 0xf0, 0x01, 0x2e


	//----- nvinfo : EIATTR_SPARSE_MMA_MASK
	.align		4
.L_465:
        /*0018*/ 	.byte	0x03, 0x50
        /*001a*/ 	.short	0x0000


	//----- nvinfo : EIATTR_MAXREG_COUNT
	.align		4
        /*001c*/ 	.byte	0x03, 0x1b
        /*001e*/ 	.short	0x00a8


	//----- nvinfo : EIATTR_NUM_BARRIERS
	.align		4
        /*0020*/ 	.byte	0x02, 0x4c
        /*0022*/ 	.byte	0x09
	.zero		1


	//----- nvinfo : EIATTR_EXTERNS
	.align		4
        /*0024*/ 	.byte	0x04, 0x0f
        /*0026*/ 	.short	(.L_467 - .L_466)


	//   ....[0]....
	.align		4
.L_466:
        /*0028*/ 	.word	index@(__assertfail)


	//----- nvinfo : EIATTR_ANNOTATIONS
	.align		4
.L_467:
        /*002c*/ 	.byte	0x04, 0x55
        /*002e*/ 	.short	(.L_469 - .L_468)


	//   ....[0]....
.L_468:
        /*0030*/ 	.word	0x00000001
        /*0034*/ 	.byte	0x70, 0x09, 0x00, 0x00, 0x01, 0x00, 0x00, 0x00, 0x40, 0x0a, 0x00, 0x00, 0x01, 0x00, 0x00, 0x00
        /*0044*/ 	.byte	0x90, 0x25, 0x01, 0x00


	//----- nvinfo : EIATTR_MERCURY_ISA_VERSION
	.align		4
.L_469:
        /*0048*/ 	.byte	0x03, 0x5f
        /*004a*/ 	.short	0x0101


	//----- nvinfo : EIATTR_INT_WARP_WIDE_INSTR_OFFSETS
	.align		4
        /*004c*/ 	.byte	0x04, 0x31
        /*004e*/ 	.short	(.L_471 - .L_470)


	//   ....[0]....
.L_470:
        /*0050*/ 	.word	0x00000190


	//   ....[1]....
        /*0054*/ 	.word	0x000001c0


	//   ....[2]....
        /*0058*/ 	.word	0x000001d0


	//   ....[3]....
        /*005c*/ 	.word	0x0000f7e0


	//   ....[4]....
        /*0060*/ 	.word	0x0000f880


	//   ....[5]....
        /*0064*/ 	.word	0x0000fe30


	//   ....[6]....
        /*0068*/ 	.word	0x00011ef0


	//   ....[7]....
        /*006c*/ 	.word	0x00011f90


	//----- nvinfo : EIATTR_COOP_GROUP_MASK_REGIDS
	.align		4
.L_471:
        /*0070*/ 	.byte	0x04, 0x29
        /*0072*/ 	.short	(.L_473 - .L_472)


	//   ....[0]....
.L_472:
        /*0074*/ 	.word	0xffffffff


	//   ....[1]....
        /*0078*/ 	.word	0xffffffff


	//   ....[2]....
        /*007c*/ 	.word	0xffffffff


	//   ....[3]....
        /*0080*/ 	.word	0xffffffff


	//   ....[4]....
        /*0084*/ 	.word	0xffffffff


	//   ....[5]....
        /*0088*/ 	.word	0xffffffff


	//   ....[6]....
        /*008c*/ 	.word	0xffffffff


	//   ....[7]....
        /*0090*/ 	.word	0xffffffff


	//   ....[8]....
        /*0094*/ 	.word	0xffffffff


	//   ....[9]....
        /*0098*/ 	.word	0xffffffff


	//   ....[10]....
        /*009c*/ 	.word	0xffffffff


	//   ....[11]....
        /*00a0*/ 	.word	0xffffffff


	//   ....[12]....
        /*00a4*/ 	.word	0xffffffff


	//   ....[13]....
        /*00a8*/ 	.word	0xffffffff


	//   ....[14]....
        /*00ac*/ 	.word	0xffffffff


	//   ....[15]....
        /*00b0*/ 	.word	0xffffffff


	//   ....[16]....
        /*00b4*/ 	.word	0xffffffff


	//   ....[17]....
        /*00b8*/ 	.word	0xffffffff


	//   ....[18]....
        /*00bc*/ 	.word	0xffffffff


	//   ....[19]....
        /*00c0*/ 	.word	0xffffffff


	//   ....[20]....
        /*00c4*/ 	.word	0xffffffff


	//   ....[21]....
        /*00c8*/ 	.word	0xffffffff


	//   ....[22]....
        /*00cc*/ 	.word	0xffffffff


	//   ....[23]....
        /*00d0*/ 	.word	0xffffffff


	//   ....[24]....
        /*00d4*/ 	.word	0xffffffff


	//   ....[25]....
        /*00d8*/ 	.word	0xffffffff


	//   ....[26]....
        /*00dc*/ 	.word	0xffffffff


	//   ....[27]....
        /*00e0*/ 	.word	0xffffffff


	//   ....[28]....
        /*00e4*/ 	.word	0xffffffff


	//   ....[29]....
        /*00e8*/ 	.word	0xffffffff


	//   ....[30]....
        /*00ec*/ 	.word	0xffffffff


	//   ....[31]....
        /*00f0*/ 	.word	0xffffffff


	//   ....[32]....
        /*00f4*/ 	.word	0x0500000f


	//   ....[33]....
        /*00f8*/ 	.word	0x0500000f


	//----- nvinfo : EIATTR_COOP_GROUP_INSTR_OFFSETS
	.align		4
.L_473:
        /*00fc*/ 	.byte	0x04, 0x28
        /*00fe*/ 	.short	(.L_475 - .L_474)


	//   ....[0]....
.L_474:
        /*0100*/ 	.word	0x00000060


	//   ....[1]....
        /*0104*/ 	.word	0x000001a0


	//   ....[2]....
        /*0108*/ 	.word	0x000001f0


	//   ....[3]....
        /*010c*/ 	.word	0x000003e0


	//   ....[4]....
        /*0110*/ 	.word	0x00000540


	//   ....[5]....
        /*0114*/ 	.word	0x00000660


	//   ....[6]....
        /*0118*/ 	.word	0x000007c0


	//   ....[7]....
        /*011c*/ 	.word	0x00001970


	//   ....[8]....
        /*0120*/ 	.word	0x000035c0


	//   ....[9]....
        /*0124*/ 	.word	0x000036e0


	//   ....[10]....
        /*0128*/ 	.word	0x00003a50


	//   ....[11]....
        /*012c*/ 	.word	0x00003ae0


	//   ....[12]....
        /*0130*/ 	.word	0x000065a0


	//   ....[13]....
        /*0134*/ 	.word	0x000066a0


	//   ....[14]....
        /*0138*/ 	.word	0x00006a40


	//   ....[15]....
        /*013c*/ 	.word	0x00006ab0


	//   ....[16]....
        /*0140*/ 	.word	0x00008a00


	//   ....[17]....
        /*0144*/ 	.word	0x00008a80


	//   ....[18]....
        /*0148*/ 	.word	0x00008cc0


	//   ....[19]....
        /*014c*/ 	.word	0x00008d20


	//   ....[20]....
        /*0150*/ 	.word	0x0000b380


	//   ....[21]....
        /*0154*/ 	.word	0x0000b3c0


	//   ....[22]....
        /*0158*/ 	.word	0x0000b850


	//   ....[23]....
        /*015c*/ 	.word	0x0000b8c0


	//   ....[24]....
        /*0160*/ 	.word	0x0000c860


	//   ....[25]....
        /*0164*/ 	.word	0x0000c8a0


	//   ....[26]....
        /*0168*/ 	.word	0x0000c9e0


	//   ....[27]....
        /*016c*/ 	.word	0x0000ca00


	//   ....[28]....
        /*0170*/ 	.word	0x0000e210


	//   ....[29]....
        /*0174*/ 	.word	0x0000ef40


	//   ....[30]....
        /*0178*/ 	.word	0x00012360


	//   ....[31]....
        /*017c*/ 	.word	0x00012530


	//   ....[32]....
        /*0180*/ 	.word	0x00012b80


	//   ....[33]....
        /*0184*/ 	.word	0x00012f60


	//----- nvinfo : EIATTR_REG_RECONFIG
	.align		4
.L_475:
        /*0188*/ 	.byte	0x01, 0x54
	.zero		2


	//----- nvinfo : EIATTR_SYSCALL_OFFSETS
	.align		4
        /*018c*/ 	.byte	0x04, 0x46
        /*018e*/ 	.short	(.L_477 - .L_476)


	//   ....[0]....
.L_476:
        /*0190*/ 	.word	0x00001b20


	//   ....[1]....
        /*0194*/ 	.word	0x0000fa10


	//   ....[2]....
        /*0198*/ 	.word	0x0000fb50


	//   ....[3]....
        /*019c*/ 	.word	0x0000fc40


	//----- nvinfo : EIATTR_MBARRIER_INSTR_OFFSETS
	.align		4
.L_477:
        /*01a0*/ 	.byte	0x04, 0x39
        /*01a2*/ 	.short	(.L_479 - .L_478)


	//   ....[0]....
.L_478:
        /*01a4*/ 	.word	0x00000290
        /*01a8*/ 	.word	0x000000ff
        /*01ac*/ 	.word	0x00030800
        /*01b0*/ 	.short	0x0100
        /*01b2*/ 	.byte	0x06
	.zero		1


	//   ....[1]....
        /*01b4*/ 	.word	0x000002a0
        /*01b8*/ 	.word	0x000000ff
        /*01bc*/ 	.word	0x00030820
        /*01c0*/ 	.short	0x0100
        /*01c2*/ 	.byte	0x06
	.zero		1


	//   ....[2]....
        /*01c4*/ 	.word	0x00000390
        /*01c8*/ 	.word	0x000000ff
        /*01cc*/ 	.word	0x00030830
        /*01d0*/ 	.short	0x0100
        /*01d2*/ 	.byte	0x08
	.zero		1


	//   ....[3]....
        /*01d4*/ 	.word	0x000003a0
        /*01d8*/ 	.word	0x000000ff
        /*01dc*/ 	.word	0x00030840
        /*01e0*/ 	.short	0x0100
        /*01e2*/ 	.byte	0x08
	.zero		1


	//   ....[4]....
        /*01e4*/ 	.word	0x000003b0
        /*01e8*/ 	.word	0x000000ff
        /*01ec*/ 	.word	0x00030838
        /*01f0*/ 	.short	0x0100
        /*01f2*/ 	.byte	0x08
	.zero		1


	//   ....[5]....
        /*01f4*/ 	.word	0x000003c0
        /*01f8*/ 	.word	0x000000ff
        /*01fc*/ 	.word	0x00030848
        /*0200*/ 	.short	0x0100
        /*0202*/ 	.byte	0x08
	.zero		1


	//   ....[6]....
        /*0204*/ 	.word	0x000004f0
        /*0208*/ 	.word	0x000000ff
        /*020c*/ 	.word	0x00030850
        /*0210*/ 	.short	0x0100
        /*0212*/ 	.byte	0x08
	.zero		1


	//   ....[7]....
        /*0214*/ 	.word	0x00000500
        /*0218*/ 	.word	0x000000ff
        /*021c*/ 	.word	0x00030860
        /*0220*/ 	.short	0x0100
        /*0222*/ 	.byte	0x08
	.zero		1


	//   ....[8]....
        /*0224*/ 	.word	0x00000510
        /*0228*/ 	.word	0x000000ff
        /*022c*/ 	.word	0x00030858
        /*0230*/ 	.short	0x0100
        /*0232*/ 	.byte	0x08
	.zero		1


	//   ....[9]....
        /*0234*/ 	.word	0x00000520
        /*0238*/ 	.word	0x000000ff
        /*023c*/ 	.word	0x00030868
        /*0240*/ 	.short	0x0100
        /*0242*/ 	.byte	0x08
	.zero		1


	//   ....[10]....
        /*0244*/ 	.word	0x00000610
        /*0248*/ 	.word	0x000000ff
        /*024c*/ 	.word	0x00030870
        /*0250*/ 	.short	0x0100
        /*0252*/ 	.byte	0x06
	.zero		1


	//   ....[11]....
        /*0254*/ 	.word	0x00000620
        /*0258*/ 	.word	0x000000ff
        /*025c*/ 	.word	0x00030880
        /*0260*/ 	.short	0x0100
        /*0262*/ 	.byte	0x06
	.zero		1


	//   ....[12]....
        /*0264*/ 	.word	0x00000630
        /*0268*/ 	.word	0x000000ff
        /*026c*/ 	.word	0x00030878
        /*0270*/ 	.short	0x0100
        /*0272*/ 	.byte	0x06
	.zero		1


	//   ....[13]....
        /*0274*/ 	.word	0x00000640
        /*0278*/ 	.word	0x000000ff
        /*027c*/ 	.word	0x00030888
        /*0280*/ 	.short	0x0100
        /*0282*/ 	.byte	0x06
	.zero		1


	//   ....[14]....
        /*0284*/ 	.word	0x00000770
        /*0288*/ 	.word	0x000000ff
        /*028c*/ 	.word	0x00030890
        /*0290*/ 	.short	0x0100
        /*0292*/ 	.byte	0x08
	.zero		1


	//   ....[15]....
        /*0294*/ 	.word	0x00000780
        /*0298*/ 	.word	0x000000ff
        /*029c*/ 	.word	0x000308a0
        /*02a0*/ 	.short	0x0100
        /*02a2*/ 	.byte	0x08
	.zero		1


	//   ....[16]....
        /*02a4*/ 	.word	0x00000790
        /*02a8*/ 	.word	0x000000ff
        /*02ac*/ 	.word	0x00030898
        /*02b0*/ 	.short	0x0100
        /*02b2*/ 	.byte	0x08
	.zero		1


	//   ....[17]....
        /*02b4*/ 	.word	0x000007a0
        /*02b8*/ 	.word	0x000000ff
        /*02bc*/ 	.word	0x000308a8
        /*02c0*/ 	.short	0x0100
        /*02c2*/ 	.byte	0x08
	.zero		1


	//   ....[18]....
        /*02c4*/ 	.word	0x000008d0
        /*02c8*/ 	.word	0x000000ff
        /*02cc*/ 	.word	0x000308b0
        /*02d0*/ 	.short	0x0100
        /*02d2*/ 	.byte	0x08
	.zero		1


	//   ....[19]....
        /*02d4*/ 	.word	0x000008e0
        /*02d8*/ 	.word	0x000000ff
        /*02dc*/ 	.word	0x000308c0
        /*02e0*/ 	.short	0x0100
        /*02e2*/ 	.byte	0x08
	.zero		1


	//   ....[20]....
        /*02e4*/ 	.word	0x000008f0
        /*02e8*/ 	.word	0x000000ff
        /*02ec*/ 	.word	0x000308b8
        /*02f0*/ 	.short	0x0100
        /*02f2*/ 	.byte	0x08
	.zero		1


	//   ....[21]....
        /*02f4*/ 	.word	0x00000900
        /*02f8*/ 	.word	0x000000ff
        /*02fc*/ 	.word	0x000308c8
        /*0300*/ 	.short	0x0100
        /*0302*/ 	.byte	0x08
	.zero		1


	//   ....[22]....
        /*0304*/ 	.word	0x00001bc0
        /*0308*/ 	.word	0x000000ff
        /*030c*/ 	.word	0x00030800
        /*0310*/ 	.short	0x010a
        /*0312*/ 	.byte	0x26
	.zero		1


	//   ....[23]....
        /*0314*/ 	.word	0x00001c40
        /*0318*/ 	.word	0x00000003
        /*031c*/ 	.word	0x00030830
        /*0320*/ 	.short	0x010a
        /*0322*/ 	.byte	0x3f
	.zero		1


	//   ....[24]....
        /*0324*/ 	.word	0x00001ca0
        /*0328*/ 	.word	0x00000003
        /*032c*/ 	.word	0x00030830
        /*0330*/ 	.short	0x010a
        /*0332*/ 	.byte	0x3f
	.zero		1


	//   ....[25]....
        /*0334*/ 	.word	0x00002850
        /*0338*/ 	.word	0x00000002
        /*033c*/ 	.word	0x00000000
        /*0340*/ 	.short	0x0101
        /*0342*/ 	.byte	0x3f
	.zero		1


	//   ....[26]....
        /*0344*/ 	.word	0x00004760
        /*0348*/ 	.word	0x000000ff
        /*034c*/ 	.word	0x00030830
        /*0350*/ 	.short	0x010a
        /*0352*/ 	.byte	0x27
	.zero		1


	//   ....[27]....
        /*0354*/ 	.word	0x000047a0
        /*0358*/ 	.word	0x000000ff
        /*035c*/ 	.word	0x00030830
        /*0360*/ 	.short	0x010a
        /*0362*/ 	.byte	0x27
	.zero		1


	//   ....[28]....
        /*0364*/ 	.word	0x00005600
        /*0368*/ 	.word	0x000000ff
        /*036c*/ 	.word	0x00030850
        /*0370*/ 	.short	0x010a
        /*0372*/ 	.byte	0x0a
	.zero		1


	//   ....[29]....
        /*0374*/ 	.word	0x00005640
        /*0378*/ 	.word	0x000000ff
        /*037c*/ 	.word	0x00030850
        /*0380*/ 	.short	0x010a
        /*0382*/ 	.byte	0x0a
	.zero		1


	//   ....[30]....
        /*0384*/ 	.word	0x00005c10
        /*0388*/ 	.word	0x00000098
        /*038c*/ 	.word	0x00000000
        /*0390*/ 	.short	0x0101
        /*0392*/ 	.byte	0x3f
	.zero		1


	//   ....[31]....
        /*0394*/ 	.word	0x00006da0
        /*0398*/ 	.word	0x0000009b
        /*039c*/ 	.word	0x00000000
        /*03a0*/ 	.short	0x0101
        /*03a2*/ 	.byte	0x3f
	.zero		1


	//   ....[32]....
        /*03a4*/ 	.word	0x000074a0
        /*03a8*/ 	.word	0x000000ff
        /*03ac*/ 	.word	0x00030830
        /*03b0*/ 	.short	0x010a
        /*03b2*/ 	.byte	0x06
	.zero		1


	//   ....[33]....
        /*03b4*/ 	.word	0x000074e0
        /*03b8*/ 	.word	0x000000ff
        /*03bc*/ 	.word	0x00030830
        /*03c0*/ 	.short	0x010a
        /*03c2*/ 	.byte	0x06
	.zero		1


	//   ....[34]....
        /*03c4*/ 	.word	0x00008340
        /*03c8*/ 	.word	0x000000ff
        /*03cc*/ 	.word	0x00030850
        /*03d0*/ 	.short	0x010a
        /*03d2*/ 	.byte	0x0e
	.zero		1


	//   ....[35]....
        /*03d4*/ 	.word	0x00008380
        /*03d8*/ 	.word	0x000000ff
        /*03dc*/ 	.word	0x00030850
        /*03e0*/ 	.short	0x010a
        /*03e2*/ 	.byte	0x0e
	.zero		1


	//   ....[36]....
        /*03e4*/ 	.word	0x00008fc0
        /*03e8*/ 	.word	0x00000099
        /*03ec*/ 	.word	0x00000000
        /*03f0*/ 	.short	0x0101
        /*03f2*/ 	.byte	0x3f
	.zero		1


	//   ....[37]....
        /*03f4*/ 	.word	0x00009090
        /*03f8*/ 	.word	0x0000009b
        /*03fc*/ 	.word	0x00000000
        /*0400*/ 	.short	0x0101
        /*0402*/ 	.byte	0x3f
	.zero		1


	//   ....[38]....
        /*0404*/ 	.word	0x00009580
        /*0408*/ 	.word	0x000000ff
        /*040c*/ 	.word	0x00030830
        /*0410*/ 	.short	0x010a
        /*0412*/ 	.byte	0x06
	.zero		1


	//   ....[39]....
        /*0414*/ 	.word	0x000095c0
        /*0418*/ 	.word	0x000000ff
        /*041c*/ 	.word	0x00030830
        /*0420*/ 	.short	0x010a
        /*0422*/ 	.byte	0x06
	.zero		1


	//   ....[40]....
        /*0424*/ 	.word	0x0000a420
        /*0428*/ 	.word	0x000000ff
        /*042c*/ 	.word	0x00030850
        /*0430*/ 	.short	0x010a
        /*0432*/ 	.byte	0x0a
	.zero		1


	//   ....[41]....
        /*0434*/ 	.word	0x0000a460
        /*0438*/ 	.word	0x000000ff
        /*043c*/ 	.word	0x00030850
        /*0440*/ 	.short	0x010a
        /*0442*/ 	.byte	0x0a
	.zero		1


	//   ....[42]....
        /*0444*/ 	.word	0x0000a9f0
        /*0448*/ 	.word	0x00000002
        /*044c*/ 	.word	0x00000000
        /*0450*/ 	.short	0x0101
        /*0452*/ 	.byte	0x3f
	.zero		1


	//   ....[43]....
        /*0454*/ 	.word	0x0000bc10
        /*0458*/ 	.word	0x0000009d
        /*045c*/ 	.word	0x00000000
        /*0460*/ 	.short	0x0101
        /*0462*/ 	.byte	0x3f
	.zero		1


	//   ....[44]....
        /*0464*/ 	.word	0x0000c7d0
        /*0468*/ 	.word	0x000000ff
        /*046c*/ 	.word	0x00030850
        /*0470*/ 	.short	0x010a
        /*0472*/ 	.byte	0x05
	.zero		1


	//   ....[45]....
        /*0474*/ 	.word	0x0000c810
        /*0478*/ 	.word	0x000000ff
        /*047c*/ 	.word	0x00030850
        /*0480*/ 	.short	0x010a
        /*0482*/ 	.byte	0x05
	.zero		1


	//   ....[46]....
        /*0484*/ 	.word	0x0000cd80
        /*0488*/ 	.word	0x00000007
        /*048c*/ 	.word	0x00000000
        /*0490*/ 	.short	0x0101
        /*0492*/ 	.byte	0x3f
	.zero		1


	//   ....[47]....
        /*0494*/ 	.word	0x0000e450
        /*0498*/ 	.word	0x000000ff
        /*049c*/ 	.word	0x00000000
        /*04a0*/ 	.short	0x0101
        /*04a2*/ 	.byte	0x05
	.zero		1


	//   ....[48]....
        /*04a4*/ 	.word	0x00010130
        /*04a8*/ 	.word	0x00000008
        /*04ac*/ 	.word	0x00030840
        /*04b0*/ 	.short	0x010a
        /*04b2*/ 	.byte	0x3f
	.zero		1


	//   ....[49]....
        /*04b4*/ 	.word	0x00010670
        /*04b8*/ 	.word	0x000000ff
        /*04bc*/ 	.word	0x00030820
        /*04c0*/ 	.short	0x010a
        /*04c2*/ 	.byte	0x28
	.zero		1


	//   ....[50]....
        /*04c4*/ 	.word	0x00010960
        /*04c8*/ 	.word	0x00000003
        /*04cc*/ 	.word	0x00030840
        /*04d0*/ 	.short	0x010a
        /*04d2*/ 	.byte	0x3f
	.zero		1


	//   ....[51]....
        /*04d4*/ 	.word	0x00010c10
        /*04d8*/ 	.word	0x00000002
        /*04dc*/ 	.word	0x00000060
        /*04e0*/ 	.short	0x010a
        /*04e2*/ 	.byte	0x3f
	.zero		1


	//   ....[52]....
        /*04e4*/ 	.word	0x00011190
        /*04e8*/ 	.word	0x00000003
        /*04ec*/ 	.word	0x00030840
        /*04f0*/ 	.short	0x010a
        /*04f2*/ 	.byte	0x3f
	.zero		1


	//   ....[53]....
        /*04f4*/ 	.word	0x00011440
        /*04f8*/ 	.word	0x00000002
        /*04fc*/ 	.word	0x00000060
        /*0500*/ 	.short	0x010a
        /*0502*/ 	.byte	0x3f
	.zero		1


	//   ....[54]....
        /*0504*/ 	.word	0x000118e0
        /*0508*/ 	.word	0x00000002
        /*050c*/ 	.word	0x00030840
        /*0510*/ 	.short	0x010a
        /*0512*/ 	.byte	0x3f
	.zero		1


	//   ....[55]....
        /*0514*/ 	.word	0x00011bc0
        /*0518*/ 	.word	0x00000002
        /*051c*/ 	.word	0x00000060
        /*0520*/ 	.short	0x010a
        /*0522*/ 	.byte	0x3f
	.zero		1


	//   ....[56]....
        /*0524*/ 	.word	0x00012030
        /*0528*/ 	.word	0x00000003
        /*052c*/ 	.word	0x00030860
        /*0530*/ 	.short	0x010a
        /*0532*/ 	.byte	0x3f
	.zero		1


	//   ....[57]....
        /*0534*/ 	.word	0x000124e0
        /*0538*/ 	.word	0x00000007
        /*053c*/ 	.word	0x00030820
        /*0540*/ 	.short	0x010a
        /*0542*/ 	.byte	0x3f
	.zero		1


	//   ....[58]....
        /*0544*/ 	.word	0x00012650
        /*0548*/ 	.word	0x00000005
        /*054c*/ 	.word	0x00000000
        /*0550*/ 	.short	0x010a
        /*0552*/ 	.byte	0x3f
	.zero		1


	//   ....[59]....
        /*0554*/ 	.word	0x000126c0
        /*0558*/ 	.word	0x00000003
        /*055c*/ 	.word	0x00000000
        /*0560*/ 	.short	0x010a
        /*0562*/ 	.byte	0x3f
	.zero		1


	//   ....[60]....
        /*0564*/ 	.word	0x00012720
        /*0568*/ 	.word	0x00000005
        /*056c*/ 	.word	0x00000000
        /*0570*/ 	.short	0x010a
        /*0572*/ 	.byte	0x3f
	.zero		1


	//   ....[61]....
        /*0574*/ 	.word	0x00012750
        /*0578*/ 	.word	0x00000003
        /*057c*/ 	.word	0x00000000
        /*0580*/ 	.short	0x010a
        /*0582*/ 	.byte	0x3f
	.zero		1


	//   ....[62]....
        /*0584*/ 	.word	0x000127c0
        /*0588*/ 	.word	0x00000003
        /*058c*/ 	.word	0x00030800
        /*0590*/ 	.short	0x010a
        /*0592*/ 	.byte	0x3f
	.zero		1


	//   ....[63]....
        /*0594*/ 	.word	0x00012810
        /*0598*/ 	.word	0x00000003
        /*059c*/ 	.word	0x00030830
        /*05a0*/ 	.short	0x010a
        /*05a2*/ 	.byte	0x3f
	.zero		1


	//   ....[64]....
        /*05a4*/ 	.word	0x00012870
        /*05a8*/ 	.word	0x00000099
        /*05ac*/ 	.word	0x00030830
        /*05b0*/ 	.short	0x010a
        /*05b2*/ 	.byte	0x3f
	.zero		1


	//   ....[65]....
        /*05b4*/ 	.word	0x000128d0
        /*05b8*/ 	.word	0x000000d7
        /*05bc*/ 	.word	0x00030850
        /*05c0*/ 	.short	0x010a
        /*05c2*/ 	.byte	0x3f
	.zero		1


	//   ....[66]....
        /*05c4*/ 	.word	0x00012930
        /*05c8*/ 	.word	0x00000004
        /*05cc*/ 	.word	0x00030830
        /*05d0*/ 	.short	0x010a
        /*05d2*/ 	.byte	0x3f
	.zero		1


	//   ....[67]....
        /*05d4*/ 	.word	0x00012990
        /*05d8*/ 	.word	0x00000003
        /*05dc*/ 	.word	0x00030850
        /*05e0*/ 	.short	0x010a
        /*05e2*/ 	.byte	0x3f
	.zero		1


	//   ....[68]....
        /*05e4*/ 	.word	0x000129f0
        /*05e8*/ 	.word	0x00000004
        /*05ec*/ 	.word	0x00030830
        /*05f0*/ 	.short	0x010a
        /*05f2*/ 	.byte	0x3f
	.zero		1


	//   ....[69]....
        /*05f4*/ 	.word	0x00012a50
        /*05f8*/ 	.word	0x00000003
        /*05fc*/ 	.word	0x00030850
        /*0600*/ 	.short	0x010a
        /*0602*/ 	.byte	0x3f
	.zero		1


	//   ....[70]....
        /*0604*/ 	.word	0x00012ab0
        /*0608*/ 	.word	0x00000005
        /*060c*/ 	.word	0x00030850
        /*0610*/ 	.short	0x010a
        /*0612*/ 	.byte	0x3f
	.zero		1


	//   ....[71]....
        /*0614*/ 	.word	0x00012c30
        /*0618*/ 	.word	0x00000008
        /*061c*/ 	.word	0x00030840
        /*0620*/ 	.short	0x010a
        /*0622*/ 	.byte	0x3f
	.zero		1


	//   ....[72]....
        /*0624*/ 	.word	0x00012c90
        /*0628*/ 	.word	0x00000008
        /*062c*/ 	.word	0x00030820
        /*0630*/ 	.short	0x010a
        /*0632*/ 	.byte	0x3f
	.zero		1


	//   ....[73]....
        /*0634*/ 	.word	0x00012ce0
        /*0638*/ 	.word	0x00000003
        /*063c*/ 	.word	0x00030840
        /*0640*/ 	.short	0x010a
        /*0642*/ 	.byte	0x3f
	.zero		1


	//   ....[74]....
        /*0644*/ 	.word	0x00012d30
        /*0648*/ 	.word	0x00000002
        /*064c*/ 	.word	0x00000060
        /*0650*/ 	.short	0x010a
        /*0652*/ 	.byte	0x3f
	.zero		1


	//   ....[75]....
        /*0654*/ 	.word	0x00012d80
        /*0658*/ 	.word	0x00000003
        /*065c*/ 	.word	0x00030840
        /*0660*/ 	.short	0x010a
        /*0662*/ 	.byte	0x3f
	.zero		1


	//   ....[76]....
        /*0664*/ 	.word	0x00012dd0
        /*0668*/ 	.word	0x00000002
        /*066c*/ 	.word	0x00000060
        /*0670*/ 	.short	0x010a
        /*0672*/ 	.byte	0x3f
	.zero		1


	//   ....[77]....
        /*0674*/ 	.word	0x00012e20
        /*0678*/ 	.word	0x00000002
        /*067c*/ 	.word	0x00030840
        /*0680*/ 	.short	0x010a
        /*0682*/ 	.byte	0x3f
	.zero		1


	//   ....[78]....
        /*0684*/ 	.word	0x00012e70
        /*0688*/ 	.word	0x00000002
        /*068c*/ 	.word	0x00000060
        /*0690*/ 	.short	0x010a
        /*0692*/ 	.byte	0x3f
	.zero		1


	//   ....[79]....
        /*0694*/ 	.word	0x00012ec0
        /*0698*/ 	.word	0x00000003
        /*069c*/ 	.word	0x00030860
        /*06a0*/ 	.short	0x010a
        /*06a2*/ 	.byte	0x3f
	.zero		1


	//   ....[80]....
        /*06a4*/ 	.word	0x00012fa0
        /*06a8*/ 	.word	0x00000007
        /*06ac*/ 	.word	0x00030820
        /*06b0*/ 	.short	0x010a
        /*06b2*/ 	.byte	0x3f
	.zero		1


	//   ....[81]....
        /*06b4*/ 	.word	0x00012ff0
        /*06b8*/ 	.word	0x00000005
        /*06bc*/ 	.word	0x00000000
        /*06c0*/ 	.short	0x010a
        /*06c2*/ 	.byte	0x3f
	.zero		1


	//   ....[82]....
        /*06c4*/ 	.word	0x00013040
        /*06c8*/ 	.word	0x00000003
        /*06cc*/ 	.word	0x00000000
        /*06d0*/ 	.short	0x010a
        /*06d2*/ 	.byte	0x3f
	.zero		1


	//   ....[83]....
        /*06d4*/ 	.word	0x00013090
        /*06d8*/ 	.word	0x00000005
        /*06dc*/ 	.word	0x00000000
        /*06e0*/ 	.short	0x010a
        /*06e2*/ 	.byte	0x3f
	.zero		1


	//----- nvinfo : EIATTR_NUM_MBARRIERS
	.align		4
.L_479:
        /*06e4*/ 	.byte	0x03, 0x38
        /*06e6*/ 	.short	0x0016


	//----- nvinfo : EIATTR_EXIT_INSTR_OFFSETS
	.align		4
        /*06e8*/ 	.byte	0x04, 0x1c
        /*06ea*/ 	.short	(.L_481 - .L_480)


	//   ....[0]....
.L_480:
        /*06ec*/ 	.word	0x00000a30


	//   ....[1]....
        /*06f0*/ 	.word	0x0000ef00


	//   ....[2]....
        /*06f4*/ 	.word	0x0000ef60


	//   ....[3]....
        /*06f8*/ 	.word	0x00012550


	//   ....[4]....
        /*06fc*/ 	.word	0x000127a0


	//----- nvinfo : EIATTR_MAX_THREADS
	.align		4
.L_481:
        /*0700*/ 	.byte	0x04, 0x05
        /*0702*/ 	.short	(.L_483 - .L_482)
.L_482:
        /*0704*/ 	.word	0x00000180
        /*0708*/ 	.word	0x00000001
        /*070c*/ 	.word	0x00000001


	//----- nvinfo : EIATTR_CRS_STACK_SIZE
	.align		4
.L_483:
        /*0710*/ 	.byte	0x04, 0x1e
        /*0712*/ 	.short	(.L_485 - .L_484)
.L_484:
        /*0714*/ 	.word	0x00000000


	//----- nvinfo : EIATTR_CBANK_PARAM_SIZE
	.align		4
.L_485:
        /*0718*/ 	.byte	0x03, 0x19
        /*071a*/ 	.short	0x0bf0


	//----- nvinfo : EIATTR_PARAM_CBANK
	.align		4
        /*071c*/ 	.byte	0x04, 0x0a
        /*071e*/ 	.short	(.L_487 - .L_486)
	.align		4
.L_486:
        /*0720*/ 	.word	index@(.nv.constant0._ZN7cutlass13device_kernelIN5flash11enable_sm90INS1_16FlashAttnFwdSm90INS1_25CollectiveMainloopFwdSm90ILi2EN4cute5tupleIJNS5_1CILi1EEES8_S8_EEENS6_IJNS7_ILi128EEENS7_ILi64EEENS7_ILi256EEEEEELi256ENS_10bfloat16_tEfNS_4arch4Sm90ELb0ELb1ELb1ELb0ELb0ELb0ELb0ELb1ELb1ELb0ELb0ELb0EEENS1_21CollectiveEpilogueFwdINS6_IJSA_SC_SB_EEES9_SE_SG_Li256ELb0ELb0ELb0ELb0EEENS1_30DynamicPersistentTileSchedulerILi256ELi32ELb0ELb0ELb1EEEEEEEEEvNT_6ParamsE)
        /*0724*/ 	.short	0x0210
        /*0726*/ 	.short	0x0bf0


	//----- nvinfo : EIATTR_SW_WAR
	.align		4
.L_487:
        /*0728*/ 	.byte	0x04, 0x36
        /*072a*/ 	.short	(.L_489 - .L_488)
.L_488:
        /*072c*/ 	.word	0x00000008
.L_489:


//--------------------- .nv.info._ZN7cutlass13device_kernelIN5flash11enable_sm90INS1_16FlashAttnFwdSm90INS1_25CollectiveMainloopFwdSm90ILi2EN4cute5tupleIJNS5_1CILi1EEES8_S8_EEENS6_IJNS7_ILi128EEENS7_ILi64EEENS7_ILi256EEEEEELi256ENS_10bfloat16_tEfNS_4arch4Sm90ELb0ELb1ELb1ELb1ELb0ELb0ELb0ELb1ELb1ELb0ELb0ELb0EEENS1_21CollectiveEpilogueFwdINS6_IJSA_SC_SB_EEES9_SE_SG_Li256ELb1ELb0ELb0ELb0EEENS1_36VarlenDynamicPersistentTileSchedulerILi128ELi64ELi256ELi32ELb0ELb0ELb1ELb1ELb0ELb1EEEEEEEEEvNT_6ParamsE --------------------------
	.section	.nv.info._ZN7cutlass13device_kernelIN5flash11enable_sm90INS1_16FlashAttnFwdSm90INS1_25CollectiveMainloopFwdSm90ILi2EN4cute5tupleIJNS5_1CILi1EEES8_S8_EEENS6_IJNS7_ILi128EEENS7_ILi64EEENS7_ILi256EEEEEELi256ENS_10bfloat16_tEfNS_4arch4Sm90ELb0ELb1ELb1ELb1ELb0ELb0ELb0ELb1ELb1ELb0ELb0ELb0EEENS1_21CollectiveEpilogueFwdINS6_IJSA_SC_SB_EEES9_SE_SG_Li256ELb1ELb0ELb0ELb0EEENS1_36VarlenDynamicPersistentTileSchedulerILi128ELi64ELi256ELi32ELb0ELb0ELb1ELb1ELb0ELb1EEEEEEEEEvNT_6ParamsE,"",@"SHT_CUDA_INFO"
	.sectionflags	@""
	.align	4


	//----- nvinfo : EIATTR_CUDA_API_VERSION
	.align		4
        /*0000*/ 	.byte	0x04, 0x37
        /*0002*/ 	.short	(.L_491 - .L_490)
.L_490:
        /*0004*/ 	.word	0x00000082


	//----- nvinfo : EIATTR_KPARAM_INFO
	.align		4
.L_491:
        /*0008*/ 	.byte	0x04, 0x17
        /*000a*/ 	.short	(.L_493 - .L_492)
.L_492:
        /*000c*/ 	.word	0x00000000
        /*0010*/ 	.short	0x0000
        /*0012*/ 	.short	0x0070
        /*0014*/ 	.byte	0x00, 0xf0, 0x01, 0x28


	//----- nvinfo : EIATTR_SPARSE_MMA_MASK
	.align		4
.L_493:
        /*0018*/ 	.byte	0x03, 0x50
        /*001a*/ 	.short	0x0000


	//----- nvinfo : EIATTR_MAXREG_COUNT
	.align		4
        /*001c*/ 	.byte	0x03, 0x1b
        /*001e*/ 	.short	0x00a8


	//----- nvinfo : EIATTR_NUM_BARRIERS
	.align		4
        /*0020*/ 	.byte	0x02, 0x4c
        /*0022*/ 	.byte	0x09
	.zero		1


	//----- nvinfo : EIATTR_EXTERNS
	.align		4
        /*0024*/ 	.byte	0x04, 0x0f
        /*0026*/ 	.short	(.L_495 - .L_494)


	//   ....[0]....
	.align		4
.L_494:
        /*0028*/ 	.word	index@(__assertfail)


	//----- nvinfo : EIATTR_ANNOTATIONS
	.align		4
.L_495:
        /*002c*/ 	.byte	0x04, 0x55
        /*002e*/ 	.short	(.L_497 - .L_496)


	//   ....[0]....
.L_496:
        /* <DEDUP_REMOVED lines=32> */


	//----- nvinfo : EIATTR_MERCURY_ISA_VERSION
	.align		4
.L_497:
        /*0220*/ 	.byte	0x03, 0x5f
        /*0222*/ 	.short	0x0101


	//----- nvinfo : EIATTR_UNUSED_LOAD_BYTE_OFFSET
	.align		4
        /*0224*/ 	.byte	0x04, 0x44
        /*0226*/ 	.short	(.L_499 - .L_498)


	//   ....[0]....
.L_498:
        /*0228*/ 	.word	0x00000a40
        /*022c*/ 	.word	0x0000fff0


	//   ....[1]....
        /*0230*/ 	.word	0x0000d5f0
        /*0234*/ 	.word	0x0000fff0


	//----- nvinfo : EIATTR_INT_WARP_WIDE_INSTR_OFFSETS
	.align		4
.L_499:
        /*0238*/ 	.byte	0x04, 0x31
        /*023a*/ 	.short	(.L_501 - .L_500)


	//   ....[0]....
.L_500:
        /*023c*/ 	.word	0x00000160


	//   ....[1]....
        /*0240*/ 	.word	0x000001a0


	//   ....[2]....
        /*0244*/ 	.word	0x00000210


	//   ....[3]....
        /*0248*/ 	.word	0x000116f0


	//   ....[4]....
        /*024c*/ 	.word	0x00011790


	//   ....[5]....
        /*0250*/ 	.word	0x00011ca0


	//   ....[6]....
        /*0254*/ 	.word	0x00011d20


	//   ....[7]....
        /*0258*/ 	.word	0x00011e30


	//   ....[8]....
        /*025c*/ 	.word	0x00011f20


	//   ....[9]....
        /*0260*/ 	.word	0x00012010


	//   ....[10]....
        /*0264*/ 	.word	0x000146f0


	//   ....[11]....
        /*0268*/ 	.word	0x00014790


	//----- nvinfo : EIATTR_COOP_GROUP_MASK_REGIDS
	.align		4
.L_501:
        /*026c*/ 	.byte	0x04, 0x29
        /*026e*/ 	.short	(.L_503 - .L_502)


	//   ....[0]....
.L_502:
        /*0270*/ 	.word	0xffffffff


	//   ....[1]....
        /*0274*/ 	.word	0xffffffff


	//   ....[2]....
        /*0278*/ 	.word	0xffffffff


	//   ....[3]....
        /*027c*/ 	.word	0xffffffff


	//   ....[4]....
        /*0280*/ 	.word	0xffffffff


	//   ....[5]....
        /*0284*/ 	.word	0xffffffff


	//   ....[6]....
        /*0288*/ 	.word	0xffffffff


	//   ....[7]....
        /*028c*/ 	.word	0xffffffff


	//   ....[8]....
        /*0290*/ 	.word	0xffffffff


	//   ....[9]....
        /*0294*/ 	.word	0xffffffff


	//   ....[10]....
        /*0298*/ 	.word	0xffffffff


	//   ....[11]....
        /*029c*/ 	.word	0xffffffff


	//   ....[12]....
        /*02a0*/ 	.word	0xffffffff


	//   ....[13]....
        /*02a4*/ 	.word	0xffffffff


	//   ....[14]....
        /*02a8*/ 	.word	0xffffffff


	//   ....[15]....
        /*02ac*/ 	.word	0xffffffff


	//   ....[16]....
        /*02b0*/ 	.word	0xffffffff


	//   ....[17]....
        /*02b4*/ 	.word	0xffffffff


	//   ....[18]....
        /*02b8*/ 	.word	0xffffffff


	//   ....[19]....
        /*02bc*/ 	.word	0xffffffff


	//   ....[20]....
        /*02c0*/ 	.word	0xffffffff


	//   ....[21]....
        /*02c4*/ 	.word	0xffffffff


	//   ....[22]....
        /*02c8*/ 	.word	0xffffffff


	//   ....[23]....
        /*02cc*/ 	.word	0xffffffff


	//   ....[24]....
        /*02d0*/ 	.word	0xffffffff


	//   ....[25]....
        /*02d4*/ 	.word	0xffffffff


	//   ....[26]....
        /*02d8*/ 	.word	0xffffffff


	//   ....[27]....
        /*02dc*/ 	.word	0xffffffff


	//   ....[28]....
        /*02e0*/ 	.word	0xffffffff


	//   ....[29]....
        /*02e4*/ 	.word	0xffffffff


	//   ....[30]....
        /*02e8*/ 	.word	0xffffffff


	//   ....[31]....
        /*02ec*/ 	.word	0xffffffff


	//   ....[32]....
        /*02f0*/ 	.word	0xffffffff


	//   ....[33]....
        /*02f4*/ 	.word	0xffffffff


	//   ....[34]....
        /*02f8*/ 	.word	0xffffffff


	//   ....[35]....
        /*02fc*/ 	.word	0xffffffff


	//   ....[36]....
        /*0300*/ 	.word	0xffffffff


	//   ....[37]....
        /*0304*/ 	.word	0xffffffff


	//   ....[38]....
        /*0308*/ 	.word	0xffffffff


	//   ....[39]....
        /*030c*/ 	.word	0xffffffff


	//   ....[40]....
        /*0310*/ 	.word	0xffffffff


	//   ....[41]....
        /*0314*/ 	.word	0xffffffff


	//   ....[42]....
        /*0318*/ 	.word	0xffffffff


	//   ....[43]....
        /*031c*/ 	.word	0xffffffff


	//   ....[44]....
        /*0320*/ 	.word	0xffffffff


	//   ....[45]....
        /*0324*/ 	.word	0xffffffff


	//   ....[46]....
        /*0328*/ 	.word	0xffffffff


	//   ....[47]....
        /*032c*/ 	.word	0xffffffff


	//   ....[48]....
        /*0330*/ 	.word	0xffffffff


	//   ....[49]....
        /*0334*/ 	.word	0xffffffff


	//   ....[50]....
        /*0338*/ 	.word	0xffffffff


	//   ....[51]....
        /*033c*/ 	.word	0xffffffff


	//   ....[52]....
        /*0340*/ 	.word	0xffffffff


	//   ....[53]....
        /*0344*/ 	.word	0xffffffff


	//   ....[54]....
        /*0348*/ 	.word	0xffffffff


	//   ....[55]....
        /*034c*/ 	.word	0xffffffff


	//   ....[56]....
        /*0350*/ 	.word	0xffffffff


	//   ....[57]....
        /*0354*/ 	.word	0xffffffff


	//   ....[58]....
        /*0358*/ 	.word	0xffffffff


	//   ....[59]....
        /*035c*/ 	.word	0xffffffff


	//   ....[60]....
        /*0360*/ 	.word	0xffffffff


	//   ....[61]....
        /*0364*/ 	.word	0xffffffff


	//   ....[62]....
        /*0368*/ 	.word	0x0500000f


	//   ....[63]....
        /*036c*/ 	.word	0x0500000f


	//   ....[64]....
        /*0370*/ 	.word	0x0500000f


	//   ....[65]....
        /*0374*/ 	.word	0x0500000f


	//   ....[66]....
        /*0378*/ 	.word	0x0500000f


	//   ....[67]....
        /*037c*/ 	.word	0x0500000f


	//   ....[68]....
        /*0380*/ 	.word	0x0500000f


	//   ....[69]....
        /*0384*/ 	.word	0x0500000f


	//   ....[70]....
        /*0388*/ 	.word	0x0500000f


	//   ....[71]....
        /*038c*/ 	.word	0x0500000f


	//   ....[72]....
        /*0390*/ 	.word	0x0500000f


	//   ....[73]....
        /*0394*/ 	.word	0x0500000f


	//   ....[74]....
        /*0398*/ 	.word	0x0500000f


	//   ....[75]....
        /*039c*/ 	.word	0x0500000f


	//   ....[76]....
        /*03a0*/ 	.word	0x0500000f


	//   ....[77]....
        /*03a4*/ 	.word	0x0500000f


	//   ....[78]....
        /*03a8*/ 	.word	0x0500000f


	//   ....[79]....
        /*03ac*/ 	.word	0x0500000f


	//   ....[80]....
        /*03b0*/ 	.word	0x0500000f


	//----- nvinfo : EIATTR_COOP_GROUP_INSTR_OFFSETS
	.align		4
.L_503:
        /*03b4*/ 	.byte	0x04, 0x28
        /*03b6*/ 	.short	(.L_505 - .L_504)


	//   ....[0]....
.L_504:
        /*03b8*/ 	.word	0x00000060


	//   ....[1]....
        /*03bc*/ 	.word	0x00000170


	//   ....[2]....
        /*03c0*/ 	.word	0x000001c0


	//   ....[3]....
        /*03c4*/ 	.word	0x000003f0


	//   ....[4]....
        /*03c8*/ 	.word	0x00000550


	//   ....[5]....
        /*03cc*/ 	.word	0x00000670


	//   ....[6]....
        /*03d0*/ 	.word	0x000007d0


	//   ....[7]....
        /*03d4*/ 	.word	0x00001a30


	//   ....[8]....
        /*03d8*/ 	.word	0x00003620


	//   ....[9]....
        /*03dc*/ 	.word	0x00003730


	//   ....[10]....
        /*03e0*/ 	.word	0x00003ad0


	//   ....[11]....
        /*03e4*/ 	.word	0x00003b50


	//   ....[12]....
        /*03e8*/ 	.word	0x00006640


	//   ....[13]....
        /*03ec*/ 	.word	0x00006740


	//   ....[14]....
        /*03f0*/ 	.word	0x00006b00


	//   ....[15]....
        /*03f4*/ 	.word	0x00006b50


	//   ....[16]....
        /*03f8*/ 	.word	0x00008b10


	//   ....[17]....
        /*03fc*/ 	.word	0x00008c00


	//   ....[18]....
        /*0400*/ 	.word	0x00008e30


	//   ....[19]....
        /*0404*/ 	.word	0x00008eb0


	//   ....[20]....
        /*0408*/ 	.word	0x0000b4b0


	//   ....[21]....
        /*040c*/ 	.word	0x0000b5b0


	//   ....[22]....
        /*0410*/ 	.word	0x0000b950


	//   ....[23]....
        /*0414*/ 	.word	0x0000b9d0


	//   ....[24]....
        /*0418*/ 	.word	0x0000c980


	//   ....[25]....
        /*041c*/ 	.word	0x0000c9c0


	//   ....[26]....
        /*0420*/ 	.word	0x0000cb10


	//   ....[27]....
        /*0424*/ 	.word	0x0000cb20


	//   ....[28]....
        /*0428*/ 	.word	0x00010210


	//   ....[29]....
        /*042c*/ 	.word	0x000103a0


	//   ....[30]....
        /*0430*/ 	.word	0x000103d0


	//   ....[31]....
        /*0434*/ 	.word	0x00010410


	//   ....[32]....
        /*0438*/ 	.word	0x00010480


	//   ....[33]....
        /*043c*/ 	.word	0x000104e0


	//   ....[34]....
        /*0440*/ 	.word	0x00010520


	//   ....[35]....
        /*0444*/ 	.word	0x000106d0


	//   ....[36]....
        /*0448*/ 	.word	0x00010730


	//   ....[37]....
        /*044c*/ 	.word	0x00010770


	//   ....[38]....
        /*0450*/ 	.word	0x000107b0


	//   ....[39]....
        /*0454*/ 	.word	0x000107e0


	//   ....[40]....
        /*0458*/ 	.word	0x00010810


	//   ....[41]....
        /*045c*/ 	.word	0x000108b0


	//   ....[42]....
        /*0460*/ 	.word	0x00010910


	//   ....[43]....
        /*0464*/ 	.word	0x000109a0


	//   ....[44]....
        /*0468*/ 	.word	0x00014c40


	//   ....[45]....
        /*046c*/ 	.word	0x00014c50


	//   ....[46]....
        /*0470*/ 	.word	0x00014d70


	//   ....[47]....
        /*0474*/ 	.word	0x00014dd0


	//   ....[48]....
        /*0478*/ 	.word	0x00014e10


	//   ....[49]....
        /*047c*/ 	.word	0x00014e50


	//   ....[50]....
        /*0480*/ 	.word	0x00014e80


	//   ....[51]....
        /*0484*/ 	.word	0x00014eb0


	//   ....[52]....
        /*0488*/ 	.word	0x00015050


	//   ....[53]....
        /*048c*/ 	.word	0x000150b0


	//   ....[54]....
        /*0490*/ 	.word	0x000150f0


	//   ....[55]....
        /*0494*/ 	.word	0x00015130


	//   ....[56]....
        /*0498*/ 	.word	0x00015160


	//   ....[57]....
        /*049c*/ 	.word	0x00015190


	//   ....[58]....
        /*04a0*/ 	.word	0x00015250


	//   ....[59]....
        /*04a4*/ 	.word	0x00015270


	//   ....[60]....
        /*04a8*/ 	.word	0x000152e0


	//   ....[61]....
        /*04ac*/ 	.word	0x00015980


	//   ....[62]....
        /*04b0*/ 	.word	0x00016030


	//   ....[63]....
        /*04b4*/ 	.word	0x00016450


	//   ....[64]....
        /*04b8*/ 	.word	0x000164e0


	//   ....[65]....
        /*04bc*/ 	.word	0x00016580


	//   ....[66]....
        /*04c0*/ 	.word	0x00016630


	//   ....[67]....
        /*04c4*/ 	.word	0x000166b0


	//   ....[68]....
        /*04c8*/ 	.word	0x00016730


	//   ....[69]....
        /*04cc*/ 	.word	0x000167b0


	//   ....[70]....
        /*04d0*/ 	.word	0x00016830


	//   ....[71]....
        /*04d4*/ 	.word	0x000168c0


	//   ....[72]....
        /*04d8*/ 	.word	0x00016970


	//   ....[73]....
        /*04dc*/ 	.word	0x000169f0


	//   ....[74]....
        /*04e0*/ 	.word	0x00016a70


	//   ....[75]....
        /*04e4*/ 	.word	0x00016af0


	//   ....[76]....
        /*04e8*/ 	.word	0x00016b70


	//   ....[77]....
        /*04ec*/ 	.word	0x00016be0


	//   ....[78]....
        /*04f0*/ 	.word	0x00016c80


	//   ....[79]....
        /*04f4*/ 	.word	0x00016d10


	//   ....[80]....
        /*04f8*/ 	.word	0x00016e40


	//----- nvinfo : EIATTR_REG_RECONFIG
	.align		4
.L_505:
        /*04fc*/ 	.byte	0x01, 0x54
	.zero		2


	//----- nvinfo : EIATTR_SYSCALL_OFFSETS
	.align		4
        /*0500*/ 	.byte	0x04, 0x46
        /*0502*/ 	.short	(.L_507 - .L_506)


	//   ....[0]....
.L_506:
        /*0504*/ 	.word	0x00001c10


	//   ....[1]....
        /*0508*/ 	.word	0x00011920


	//   ....[2]....
        /*050c*/ 	.word	0x00011a60


	//   ....[3]....
        /*0510*/ 	.word	0x00011b60


	//----- nvinfo : EIATTR_MBARRIER_INSTR_OFFSETS
	.align		4
.L_507:
        /*0514*/ 	.byte	0x04, 0x39
        /*0516*/ 	.short	(.L_509 - .L_508)


	//   ....[0]....
.L_508:
        /*0518*/ 	.word	0x000002a0
        /*051c*/ 	.word	0x000000ff
        /*0520*/ 	.word	0x00030800
        /*0524*/ 	.short	0x0100
        /*0526*/ 	.byte	0x08
	.zero		1


	//   ....[1]....
        /*0528*/ 	.word	0x000002b0
        /*052c*/ 	.word	0x000000ff
        /*0530*/ 	.word	0x00030820
        /*0534*/ 	.short	0x0100
        /*0536*/ 	.byte	0x08
	.zero		1


	//   ....[2]....
        /*0538*/ 	.word	0x000003a0
        /*053c*/ 	.word	0x000000ff
        /*0540*/ 	.word	0x00030830
        /*0544*/ 	.short	0x0100
        /*0546*/ 	.byte	0x08
	.zero		1


	//   ....[3]....
        /*0548*/ 	.word	0x000003b0
        /*054c*/ 	.word	0x000000ff
        /*0550*/ 	.word	0x00030840
        /*0554*/ 	.short	0x0100
        /*0556*/ 	.byte	0x08
	.zero		1


	//   ....[4]....
        /*0558*/ 	.word	0x000003c0
        /*055c*/ 	.word	0x000000ff
        /*0560*/ 	.word	0x00030838
        /*0564*/ 	.short	0x0100
        /*0566*/ 	.byte	0x08
	.zero		1


	//   ....[5]....
        /*0568*/ 	.word	0x000003d0
        /*056c*/ 	.word	0x000000ff
        /*0570*/ 	.word	0x00030848
        /*0574*/ 	.short	0x0100
        /*0576*/ 	.byte	0x08
	.zero		1


	//   ....[6]....
        /*0578*/ 	.word	0x00000500
        /*057c*/ 	.word	0x000000ff
        /*0580*/ 	.word	0x00030850
        /*0584*/ 	.short	0x0100
        /*0586*/ 	.byte	0x08
	.zero		1


	//   ....[7]....
        /*0588*/ 	.word	0x00000510
        /*058c*/ 	.word	0x000000ff
        /*0590*/ 	.word	0x00030860
        /*0594*/ 	.short	0x0100
        /*0596*/ 	.byte	0x08
	.zero		1


	//   ....[8]....
        /*0598*/ 	.word	0x00000520
        /*059c*/ 	.word	0x000000ff
        /*05a0*/ 	.word	0x00030858
        /*05a4*/ 	.short	0x0100
        /*05a6*/ 	.byte	0x08
	.zero		1


	//   ....[9]....
        /*05a8*/ 	.word	0x00000530
        /*05ac*/ 	.word	0x000000ff
        /*05b0*/ 	.word	0x00030868
        /*05b4*/ 	.short	0x0100
        /*05b6*/ 	.byte	0x08
	.zero		1


	//   ....[10]....
        /*05b8*/ 	.word	0x00000620
        /*05bc*/ 	.word	0x000000ff
        /*05c0*/ 	.word	0x00030870
        /*05c4*/ 	.short	0x0100
        /*05c6*/ 	.byte	0x06
	.zero		1


	//   ....[11]....
        /*05c8*/ 	.word	0x00000630
        /*05cc*/ 	.word	0x000000ff
        /*05d0*/ 	.word	0x00030880
        /*05d4*/ 	.short	0x0100
        /*05d6*/ 	.byte	0x06
	.zero		1


	//   ....[12]....
        /*05d8*/ 	.word	0x00000640
        /*05dc*/ 	.word	0x000000ff
        /*05e0*/ 	.word	0x00030878
        /*05e4*/ 	.short	0x0100
        /*05e6*/ 	.byte	0x06
	.zero		1


	//   ....[13]....
        /*05e8*/ 	.word	0x00000650
        /*05ec*/ 	.word	0x000000ff
        /*05f0*/ 	.word	0x00030888
        /*05f4*/ 	.short	0x0100
        /*05f6*/ 	.byte	0x06
	.zero		1


	//   ....[14]....
        /*05f8*/ 	.word	0x00000780
        /*05fc*/ 	.word	0x000000ff
        /*0600*/ 	.word	0x00030890
        /*0604*/ 	.short	0x0100
        /*0606*/ 	.byte	0x08
	.zero		1


	//   ....[15]....
        /*0608*/ 	.word	0x00000790
        /*060c*/ 	.word	0x000000ff
        /*0610*/ 	.word	0x000308a0
        /*0614*/ 	.short	0x0100
        /*0616*/ 	.byte	0x08
	.zero		1


	//   ....[16]....
        /*0618*/ 	.word	0x000007a0
        /*061c*/ 	.word	0x000000ff
        /*0620*/ 	.word	0x00030898
        /*0624*/ 	.short	0x0100
        /*0626*/ 	.byte	0x08
	.zero		1


	//   ....[17]....
        /*0628*/ 	.word	0x000007b0
        /*062c*/ 	.word	0x000000ff
        /*0630*/ 	.word	0x000308a8
        /*0634*/ 	.short	0x0100
        /*0636*/ 	.byte	0x08
	.zero		1


	//   ....[18]....
        /*0638*/ 	.word	0x000008e0
        /*063c*/ 	.word	0x000000ff
        /*0640*/ 	.word	0x000308b0
        /*0644*/ 	.short	0x0100
        /*0646*/ 	.byte	0x08
	.zero		1


	//   ....[19]....
        /*0648*/ 	.word	0x000008f0
        /*064c*/ 	.word	0x000000ff
        /*0650*/ 	.word	0x000308c0
        /*0654*/ 	.short	0x0100
        /*0656*/ 	.byte	0x08
	.zero		1


	//   ....[20]....
        /*0658*/ 	.word	0x00000900
        /*065c*/ 	.word	0x000000ff
        /*0660*/ 	.word	0x000308b8
        /*0664*/ 	.short	0x0100
        /*0666*/ 	.byte	0x08
	.zero		1


	//   ....[21]....
        /*0668*/ 	.word	0x00000910
        /*066c*/ 	.word	0x000000ff
        /*0670*/ 	.word	0x000308c8
        /*0674*/ 	.short	0x0100
        /*0676*/ 	.byte	0x08
	.zero		1


	//   ....[22]....
        /*0678*/ 	.word	0x00001cb0
        /*067c*/ 	.word	0x000000ff
        /*0680*/ 	.word	0x00030800
        /*0684*/ 	.short	0x010a
        /*0686*/ 	.byte	0x27
	.zero		1


	//   ....[23]....
        /*0688*/ 	.word	0x00001d30
        /*068c*/ 	.word	0x00000005
        /*0690*/ 	.word	0x00030830
        /*0694*/ 	.short	0x010a
        /*0696*/ 	.byte	0x3f
	.zero		1


	//   ....[24]....
        /*0698*/ 	.word	0x00001d90
        /*069c*/ 	.word	0x00000005
        /*06a0*/ 	.word	0x00030830
        /*06a4*/ 	.short	0x010a
        /*06a6*/ 	.byte	0x3f
	.zero		1


	//   ....[25]....
        /*06a8*/ 	.word	0x000028f0
        /*06ac*/ 	.word	0x00000000
        /*06b0*/ 	.word	0x00000000
        /*06b4*/ 	.short	0x0101
        /*06b6*/ 	.byte	0x3f
	.zero		1


	//   ....[26]....
        /*06b8*/ 	.word	0x00004850
        /*06bc*/ 	.word	0x000000ff
        /*06c0*/ 	.word	0x00030830
        /*06c4*/ 	.short	0x010a
        /*06c6*/ 	.byte	0x06
	.zero		1


	//   ....[27]....
        /*06c8*/ 	.word	0x00004890
        /*06cc*/ 	.word	0x000000ff
        /*06d0*/ 	.word	0x00030830
        /*06d4*/ 	.short	0x010a
        /*06d6*/ 	.byte	0x06
	.zero		1


	//   ....[28]....
        /*06d8*/ 	.word	0x00005710
        /*06dc*/ 	.word	0x000000ff
        /*06e0*/ 	.word	0x00030850
        /*06e4*/ 	.short	0x010a
        /*06e6*/ 	.byte	0x0e
	.zero		1


	//   ....[29]....
        /*06e8*/ 	.word	0x00005750
        /*06ec*/ 	.word	0x000000ff
        /*06f0*/ 	.word	0x00030850
        /*06f4*/ 	.short	0x010a
        /*06f6*/ 	.byte	0x0e
	.zero		1


	//   ....[30]....
        /*06f8*/ 	.word	0x00005d30
        /*06fc*/ 	.word	0x00000098
        /*0700*/ 	.word	0x00000000
        /*0704*/ 	.short	0x0101
        /*0706*/ 	.byte	0x3f
	.zero		1


	//   ....[31]....
        /*0708*/ 	.word	0x00006f30
        /*070c*/ 	.word	0x0000009d
        /*0710*/ 	.word	0x00000000
        /*0714*/ 	.short	0x0101
        /*0716*/ 	.byte	0x3f
	.zero		1


	//   ....[32]....
        /*0718*/ 	.word	0x00007580
        /*071c*/ 	.word	0x000000ff
        /*0720*/ 	.word	0x00030830
        /*0724*/ 	.short	0x010a
        /*0726*/ 	.byte	0x06
	.zero		1


	//   ....[33]....
        /*0728*/ 	.word	0x000075c0
        /*072c*/ 	.word	0x000000ff
        /*0730*/ 	.word	0x00030830
        /*0734*/ 	.short	0x010a
        /*0736*/ 	.byte	0x06
	.zero		1


	//   ....[34]....
        /*0738*/ 	.word	0x00008440
        /*073c*/ 	.word	0x000000ff
        /*0740*/ 	.word	0x00030850
        /*0744*/ 	.short	0x010a
        /*0746*/ 	.byte	0x0e
	.zero		1


	//   ....[35]....
        /*0748*/ 	.word	0x00008480
        /*074c*/ 	.word	0x000000ff
        /*0750*/ 	.word	0x00030850
        /*0754*/ 	.short	0x010a
        /*0756*/ 	.byte	0x0e
	.zero		1


	//   ....[36]....
        /*0758*/ 	.word	0x000091d0
        /*075c*/ 	.word	0x00000099
        /*0760*/ 	.word	0x00000000
        /*0764*/ 	.short	0x0101
        /*0766*/ 	.byte	0x3f
	.zero		1


	//   ....[37]....
        /*0768*/ 	.word	0x00009260
        /*076c*/ 	.word	0x0000009b
        /*0770*/ 	.word	0x00000000
        /*0774*/ 	.short	0x0101
        /*0776*/ 	.byte	0x3f
	.zero		1


	//   ....[38]....
        /*0778*/ 	.word	0x000096c0
        /*077c*/ 	.word	0x000000ff
        /*0780*/ 	.word	0x00030830
        /*0784*/ 	.short	0x010a
        /*0786*/ 	.byte	0x06
	.zero		1


	//   ....[39]....
        /*0788*/ 	.word	0x00009700
        /*078c*/ 	.word	0x000000ff
        /*0790*/ 	.word	0x00030830
        /*0794*/ 	.short	0x010a
        /*0796*/ 	.byte	0x06
	.zero		1


	//   ....[40]....
        /*0798*/ 	.word	0x0000a580
        /*079c*/ 	.word	0x000000ff
        /*07a0*/ 	.word	0x00030850
        /*07a4*/ 	.short	0x010a
        /*07a6*/ 	.byte	0x0e
	.zero		1


	//   ....[41]....
        /*07a8*/ 	.word	0x0000a5c0
        /*07ac*/ 	.word	0x000000ff
        /*07b0*/ 	.word	0x00030850
        /*07b4*/ 	.short	0x010a
        /*07b6*/ 	.byte	0x0e
	.zero		1


	//   ....[42]....
        /*07b8*/ 	.word	0x0000ab10
        /*07bc*/ 	.word	0x00000004
        /*07c0*/ 	.word	0x00000000
        /*07c4*/ 	.short	0x0101
        /*07c6*/ 	.byte	0x3f
	.zero		1


	//   ....[43]....
        /*07c8*/ 	.word	0x0000bd40
        /*07cc*/ 	.word	0x0000009d
        /*07d0*/ 	.word	0x00000000
        /*07d4*/ 	.short	0x0101
        /*07d6*/ 	.byte	0x3f
	.zero		1


	//   ....[44]....
        /*07d8*/ 	.word	0x0000c8f0
        /*07dc*/ 	.word	0x000000ff
        /*07e0*/ 	.word	0x00030850
        /*07e4*/ 	.short	0x010a
        /*07e6*/ 	.byte	0x05
	.zero		1


	//   ....[45]....
        /*07e8*/ 	.word	0x0000c930
        /*07ec*/ 	.word	0x000000ff
        /*07f0*/ 	.word	0x00030850
        /*07f4*/ 	.short	0x010a
        /*07f6*/ 	.byte	0x05
	.zero		1


	//   ....[46]....
        /*07f8*/ 	.word	0x0000d1e0
        /*07fc*/ 	.word	0x00000010
        /*0800*/ 	.word	0x00000000
        /*0804*/ 	.short	0x0101
        /*0806*/ 	.byte	0x3f
	.zero		1


	//   ....[47]....
        /*0808*/ 	.word	0x0000ed70
        /*080c*/ 	.word	0x00000013
        /*0810*/ 	.word	0x00000000
        /*0814*/ 	.short	0x0101
        /*0816*/ 	.byte	0x3f
	.zero		1


	//   ....[48]....
        /*0818*/ 	.word	0x00012360
        /*081c*/ 	.word	0x00000009
        /*0820*/ 	.word	0x00030840
        /*0824*/ 	.short	0x010a
        /*0826*/ 	.byte	0x3f
	.zero		1


	//   ....[49]....
        /*0828*/ 	.word	0x000129d0
        /*082c*/ 	.word	0x0000000a
        /*0830*/ 	.word	0x00030820
        /*0834*/ 	.short	0x010a
        /*0836*/ 	.byte	0x3f
	.zero		1


	//   ....[50]....
        /*0838*/ 	.word	0x00012d20
        /*083c*/ 	.word	0x00000002
        /*0840*/ 	.word	0x00030840
        /*0844*/ 	.short	0x010a
        /*0846*/ 	.byte	0x3f
	.zero		1


	//   ....[51]....
        /*0848*/ 	.word	0x00013070
        /*084c*/ 	.word	0x00000003
        /*0850*/ 	.word	0x00000060
        /*0854*/ 	.short	0x010a
        /*0856*/ 	.byte	0x3f
	.zero		1


	//   ....[52]....
        /*0858*/ 	.word	0x00013710
        /*085c*/ 	.word	0x00000002
        /*0860*/ 	.word	0x00030840
        /*0864*/ 	.short	0x010a
        /*0866*/ 	.byte	0x3f
	.zero		1


	//   ....[53]....
        /*0868*/ 	.word	0x00013a60
        /*086c*/ 	.word	0x00000003
        /*0870*/ 	.word	0x00000060
        /*0874*/ 	.short	0x010a
        /*0876*/ 	.byte	0x3f
	.zero		1


	//   ....[54]....
        /*0878*/ 	.word	0x00013fe0
        /*087c*/ 	.word	0x00000002
        /*0880*/ 	.word	0x00030840
        /*0884*/ 	.short	0x010a
        /*0886*/ 	.byte	0x3f
	.zero		1


	//   ....[55]....
        /*0888*/ 	.word	0x00014330
        /*088c*/ 	.word	0x00000002
        /*0890*/ 	.word	0x00000060
        /*0894*/ 	.short	0x010a
        /*0896*/ 	.byte	0x3f
	.zero		1


	//   ....[56]....
        /*0898*/ 	.word	0x00014850
        /*089c*/ 	.word	0x00000003
        /*08a0*/ 	.word	0x00030860
        /*08a4*/ 	.short	0x010a
        /*08a6*/ 	.byte	0x3f
	.zero		1


	//   ....[57]....
        /*08a8*/ 	.word	0x00015900
        /*08ac*/ 	.word	0x00000000
        /*08b0*/ 	.word	0x00030820
        /*08b4*/ 	.short	0x010a
        /*08b6*/ 	.byte	0x3f
	.zero		1


	//   ....[58]....
        /*08b8*/ 	.word	0x00015ae0
        /*08bc*/ 	.word	0x00000006
        /*08c0*/ 	.word	0x00000000
        /*08c4*/ 	.short	0x010a
        /*08c6*/ 	.byte	0x3f
	.zero		1


	//   ....[59]....
        /*08c8*/ 	.word	0x00015b50
        /*08cc*/ 	.word	0x00000007
        /*08d0*/ 	.word	0x00000000
        /*08d4*/ 	.short	0x010a
        /*08d6*/ 	.byte	0x3f
	.zero		1


	//   ....[60]....
        /*08d8*/ 	.word	0x00015bc0
        /*08dc*/ 	.word	0x00000004
        /*08e0*/ 	.word	0x00000000
        /*08e4*/ 	.short	0x010a
        /*08e6*/ 	.byte	0x3f
	.zero		1


	//   ....[61]....
        /*08e8*/ 	.word	0x00015bf0
        /*08ec*/ 	.word	0x00000003
        /*08f0*/ 	.word	0x00000000
        /*08f4*/ 	.short	0x010a
        /*08f6*/ 	.byte	0x3f
	.zero		1


	//   ....[62]....
        /*08f8*/ 	.word	0x00015c60
        /*08fc*/ 	.word	0x00000003
        /*0900*/ 	.word	0x00030800
        /*0904*/ 	.short	0x010a
        /*0906*/ 	.byte	0x3f
	.zero		1


	//   ....[63]....
        /*0908*/ 	.word	0x00015cb0
        /*090c*/ 	.word	0x00000005
        /*0910*/ 	.word	0x00030830
        /*0914*/ 	.short	0x010a
        /*0916*/ 	.byte	0x3f
	.zero		1


	//   ....[64]....
        /*0918*/ 	.word	0x00015d10
        /*091c*/ 	.word	0x00000099
        /*0920*/ 	.word	0x00030830
        /*0924*/ 	.short	0x010a
        /*0926*/ 	.byte	0x3f
	.zero		1


	//   ....[65]....
        /*0928*/ 	.word	0x00015d70
        /*092c*/ 	.word	0x000000db
        /*0930*/ 	.word	0x00030850
        /*0934*/ 	.short	0x010a
        /*0936*/ 	.byte	0x3f
	.zero		1


	//   ....[66]....
        /*0938*/ 	.word	0x00015dd0
        /*093c*/ 	.word	0x00000005
        /*0940*/ 	.word	0x00030830
        /*0944*/ 	.short	0x010a
        /*0946*/ 	.byte	0x3f
	.zero		1


	//   ....[67]....
        /*0948*/ 	.word	0x00015e30
        /*094c*/ 	.word	0x00000005
        /*0950*/ 	.word	0x00030850
        /*0954*/ 	.short	0x010a
        /*0956*/ 	.byte	0x3f
	.zero		1


	//   ....[68]....
        /*0958*/ 	.word	0x00015e90
        /*095c*/ 	.word	0x00000005
        /*0960*/ 	.word	0x00030830
        /*0964*/ 	.short	0x010a
        /*0966*/ 	.byte	0x3f
	.zero		1


	//   ....[69]....
        /*0968*/ 	.word	0x00015ef0
        /*096c*/ 	.word	0x00000005
        /*0970*/ 	.word	0x00030850
        /*0974*/ 	.short	0x010a
        /*0976*/ 	.byte	0x3f
	.zero		1


	//   ....[70]....
        /*0978*/ 	.word	0x00015f50
        /*097c*/ 	.word	0x00000003
        /*0980*/ 	.word	0x00030850
        /*0984*/ 	.short	0x010a
        /*0986*/ 	.byte	0x3f
	.zero		1


	//   ....[71]....
        /*0988*/ 	.word	0x000160f0
        /*098c*/ 	.word	0x00000009
        /*0990*/ 	.word	0x00030840
        /*0994*/ 	.short	0x010a
        /*0996*/ 	.byte	0x3f
	.zero		1


	//   ....[72]....
        /*0998*/ 	.word	0x00016170
        /*099c*/ 	.word	0x00000008
        /*09a0*/ 	.word	0x00030820
        /*09a4*/ 	.short	0x010a
        /*09a6*/ 	.byte	0x3f
	.zero		1


	//   ....[73]....
        /*09a8*/ 	.word	0x000161c0
        /*09ac*/ 	.word	0x00000002
        /*09b0*/ 	.word	0x00030840
        /*09b4*/ 	.short	0x010a
        /*09b6*/ 	.byte	0x3f
	.zero		1


	//   ....[74]....
        /*09b8*/ 	.word	0x00016210
        /*09bc*/ 	.word	0x00000003
        /*09c0*/ 	.word	0x00000060
        /*09c4*/ 	.short	0x010a
        /*09c6*/ 	.byte	0x3f
	.zero		1


	//   ....[75]....
        /*09c8*/ 	.word	0x00016260
        /*09cc*/ 	.word	0x00000002
        /*09d0*/ 	.word	0x00030840
        /*09d4*/ 	.short	0x010a
        /*09d6*/ 	.byte	0x3f
	.zero		1


	//   ....[76]....
        /*09d8*/ 	.word	0x000162b0
        /*09dc*/ 	.word	0x00000003
        /*09e0*/ 	.word	0x00000060
        /*09e4*/ 	.short	0x010a
        /*09e6*/ 	.byte	0x3f
	.zero		1


	//   ....[77]....
        /*09e8*/ 	.word	0x00016300
        /*09ec*/ 	.word	0x00000002
        /*09f0*/ 	.word	0x00030840
        /*09f4*/ 	.short	0x010a
        /*09f6*/ 	.byte	0x3f
	.zero		1


	//   ....[78]....
        /*09f8*/ 	.word	0x00016350
        /*09fc*/ 	.word	0x00000002
        /*0a00*/ 	.word	0x00000060
        /*0a04*/ 	.short	0x010a
        /*0a06*/ 	.byte	0x3f
	.zero		1


	//   ....[79]....
        /*0a08*/ 	.word	0x000163a0
        /*0a0c*/ 	.word	0x00000003
        /*0a10*/ 	.word	0x00030860
        /*0a14*/ 	.short	0x010a
        /*0a16*/ 	.byte	0x3f
	.zero		1


	//   ....[80]....
        /*0a18*/ 	.word	0x00016d60
        /*0a1c*/ 	.word	0x00000000
        /*0a20*/ 	.word	0x00030820
        /*0a24*/ 	.short	0x010a
        /*0a26*/ 	.byte	0x3f
	.zero		1


	//   ....[81]....
        /*0a28*/ 	.word	0x00016f00
        /*0a2c*/ 	.word	0x00000006
        /*0a30*/ 	.word	0x00000000
        /*0a34*/ 	.short	0x010a
        /*0a36*/ 	.byte	0x3f
	.zero		1


	//   ....[82]....
        /*0a38*/ 	.word	0x00016f50
        /*0a3c*/ 	.word	0x00000007
        /*0a40*/ 	.word	0x00000000
        /*0a44*/ 	.short	0x010a
        /*0a46*/ 	.byte	0x3f
	.zero		1


	//   ....[83]....
        /*0a48*/ 	.word	0x00016fa0
        /*0a4c*/ 	.word	0x00000004
        /*0a50*/ 	.word	0x00000000
        /*0a54*/ 	.short	0x010a
        /*0a56*/ 	.byte	0x3f
	.zero		1


	//----- nvinfo : EIATTR_NUM_MBARRIERS
	.align		4
.L_509:
        /*0a58*/ 	.byte	0x03, 0x38
        /*0a5a*/ 	.short	0x0016


	//----- nvinfo : EIATTR_EXIT_INSTR_OFFSETS
	.align		4
        /*0a5c*/ 	.byte	0x04, 0x1c
        /*0a5e*/ 	.short	(.L_511 - .L_510)


	//   ....[0]....
.L_510:
        /*0a60*/ 	.word	0x00000a80


	//   ....[1]....
        /*0a64*/ 	.word	0x000101d0


	//   ....[2]....
        /*0a68*/ 	.word	0x00010230


	//   ....[3]....
        /*0a6c*/ 	.word	0x00015c40


	//----- nvinfo : EIATTR_MAX_THREADS
	.align		4
.L_511:
        /*0a70*/ 	.byte	0x04, 0x05
        /*0a72*/ 	.short	(.L_513 - .L_512)
.L_512:
        /*0a74*/ 	.word	0x00000180
        /*0a78*/ 	.word	0x00000001
        /*0a7c*/ 	.word	0x00000001


	//----- nvinfo : EIATTR_CRS_STACK_SIZE
	.align		4
.L_513:
        /*0a80*/ 	.byte	0x04, 0x1e
        /*0a82*/ 	.short	(.L_515 - .L_514)
.L_514:
        /*0a84*/ 	.word	0x00000000


	//----- nvinfo : EIATTR_CBANK_PARAM_SIZE
	.align		4
.L_515:
        /*0a88*/ 	.byte	0x03, 0x19
        /*0a8a*/ 	.short	0x0a70


	//----- nvinfo : EIATTR_PARAM_CBANK
	.align		4
        /*0a8c*/ 	.byte	0x04, 0x0a
        /*0a8e*/ 	.short	(.L_517 - .L_516)
	.align		4
.L_516:
        /*0a90*/ 	.word	index@(.nv.constant0._ZN7cutlass13device_kernelIN5flash11enable_sm90INS1_16FlashAttnFwdSm90INS1_25CollectiveMainloopFwdSm90ILi2EN4cute5tupleIJNS5_1CILi1EEES8_S8_EEENS6_IJNS7_ILi128EEENS7_ILi64EEENS7_ILi256EEEEEELi256ENS_10bfloat16_tEfNS_4arch4Sm90ELb0ELb1ELb1ELb1ELb0ELb0ELb0ELb1ELb1ELb0ELb0ELb0EEENS1_21CollectiveEpilogueFwdINS6_IJSA_SC_SB_EEES9_SE_SG_Li256ELb1ELb0ELb0ELb0EEENS1_36VarlenDynamicPersistentTileSchedulerILi128ELi64ELi256ELi32ELb0ELb0ELb1ELb1ELb0ELb1EEEEEEEEEvNT_6ParamsE)
        /*0a94*/ 	.short	0x0210
        /*0a96*/ 	.short	0x0a70


	//----- nvinfo : EIATTR_SW_WAR
	.align		4
.L_517:
        /*0a98*/ 	.byte	0x04, 0x36
        /*0a9a*/ 	.short	(.L_519 - .L_518)
.L_518:
        /*0a9c*/ 	.word	0x00000008
.L_519:


//--------------------- .nv.info._ZN7cutlass13device_kernelIN5flash11enable_sm90INS1_16FlashAttnFwdSm90INS1_25CollectiveMainloopFwdSm90ILi2EN4cute5tupleIJNS5_1CILi1EEES8_S8_EEENS6_IJNS7_ILi128EEENS7_ILi64EEENS7_ILi256EEEEEELi256ENS_10bfloat16_tEfNS_4arch4Sm90ELb0ELb1ELb1ELb1ELb0ELb1ELb0ELb1ELb1ELb0ELb0ELb0EEENS1_21CollectiveEpilogueFwdINS6_IJSA_SC_SB_EEES9_SE_SG_Li256ELb1ELb0ELb0ELb0EEENS1_36VarlenDynamicPersistentTileSchedulerILi128ELi64ELi256ELi32ELb0ELb0ELb1ELb1ELb0ELb1EEEEEEEEEvNT_6ParamsE --------------------------
	.section	.nv.info._ZN7cutlass13device_kernelIN5flash11enable_sm90INS1_16FlashAttnFwdSm90INS1_25CollectiveMainloopFwdSm90ILi2EN4cute5tupleIJNS5_1CILi1EEES8_S8_EEENS6_IJNS7_ILi128EEENS7_ILi64EEENS7_ILi256EEEEEELi256ENS_10bfloat16_tEfNS_4arch4Sm90ELb0ELb1ELb1ELb1ELb0ELb1ELb0ELb1ELb1ELb0ELb0ELb0EEENS1_21CollectiveEpilogueFwdINS6_IJSA_SC_SB_EEES9_SE_SG_Li256ELb1ELb0ELb0ELb0EEENS1_36VarlenDynamicPersistentTileSchedulerILi128ELi64ELi256ELi32ELb0ELb0ELb1ELb1ELb0ELb1EEEEEEEEEvNT_6ParamsE,"",@"SHT_CUDA_INFO"
	.sectionflags	@""
	.align	4


	//----- nvinfo : EIATTR_CUDA_API_VERSION
	.align		4
        /*0000*/ 	.byte	0x04, 0x37
        /*0002*/ 	.short	(.L_521 - .L_520)
.L_520:
        /*0004*/ 	.word	0x00000082


	//----- nvinfo : EIATTR_KPARAM_INFO
	.align		4
.L_521:
        /*0008*/ 	.byte	0x04, 0x17
        /*000a*/ 	.short	(.L_523 - .L_522)
.L_522:
        /*000c*/ 	.word	0x00000000
        /*0010*/ 	.short	0x0000
        /*0012*/ 	.short	0x0070
        /*0014*/ 	.byte	0x00, 0xf0, 0x01, 0x28


	//----- nvinfo : EIATTR_SPARSE_MMA_MASK
	.align		4
.L_523:
        /*0018*/ 	.byte	0x03, 0x50
        /*001a*/ 	.short	0x0000


	//----- nvinfo : EIATTR_MAXREG_COUNT
	.align		4
        /*001c*/ 	.byte	0x03, 0x1b
        /*001e*/ 	.short	0x00a8


	//----- nvinfo : EIATTR_NUM_BARRIERS
	.align		4
        /*0020*/ 	.byte	0x02, 0x4c
        /*0022*/ 	.byte	0x10
	.zero		1


	//----- nvinfo : EIATTR_EXTERNS
	.align		4
        /*0024*/ 	.byte	0x04, 0x0f
        /*0026*/ 	.short	(.L_525 - .L_524)


	//   ....[0]....
	.align		4
.L_524:
        /*0028*/ 	.word	index@(__assertfail)


	//----- nvinfo : EIATTR_ANNOTATIONS
	.align		4
.L_525:
        /*002c*/ 	.byte	0x04, 0x55
        /*002e*/ 	.short	(.L_527 - .L_526)


	//   ....[0]....
.L_526:
        /* <DEDUP_REMOVED lines=129> */


	//----- nvinfo : EIATTR_MERCURY_ISA_VERSION
	.align		4
.L_527:
        /*0830*/ 	.byte	0x03, 0x5f
        /*0832*/ 	.short	0x0101


	//----- nvinfo : EIATTR_UNUSED_LOAD_BYTE_OFFSET
	.align		4
        /*0834*/ 	.byte	0x04, 0x44
        /*0836*/ 	.short	(.L_529 - .L_528)


	//   ....[0]....
.L_528:
        /*0838*/ 	.word	0x00000ad0
        /*083c*/ 	.word	0x0000fff0


	//   ....[1]....
        /*0840*/ 	.word	0x0001fc50
        /*0844*/ 	.word	0x0000fff0


	//----- nvinfo : EIATTR_INT_WARP_WIDE_INSTR_OFFSETS
	.align		4
.L_529:
        /*0848*/ 	.byte	0x04, 0x31
        /*084a*/ 	.short	(.L_531 - .L_530)


	//   ....[0]....
.L_530:
        /*084c*/ 	.word	0x000001c0


	//   ....[1]....
        /*0850*/ 	.word	0x00000200


	//   ....[2]....
        /*0854*/ 	.word	0x00000270


	//   ....[3]....
        /*0858*/ 	.word	0x00025000


	//   ....[4]....
        /*085c*/ 	.word	0x000250a0


	//   ....[5]....
        /*0860*/ 	.word	0x00025610


	//   ....[6]....
        /*0864*/ 	.word	0x00025640


	//   ....[7]....
        /*0868*/ 	.word	0x00025740


	//   ....[8]....
        /*086c*/ 	.word	0x00025830


	//   ....[9]....
        /*0870*/ 	.word	0x00025920


	//   ....[10]....
        /*0874*/ 	.word	0x00028060


	//   ....[11]....
        /*0878*/ 	.word	0x00028100


	//----- nvinfo : EIATTR_COOP_GROUP_MASK_REGIDS
	.align		4
.L_531:
        /*087c*/ 	.byte	0x04, 0x29
        /*087e*/ 	.short	(.L_533 - .L_532)


	//   ....[0]....
.L_532:
        /*0880*/ 	.word	0xffffffff


	//   ....[1]....
        /*0884*/ 	.word	0xffffffff


	//   ....[2]....
        /*0888*/ 	.word	0xffffffff


	//   ....[3]....
        /*088c*/ 	.word	0xffffffff


	//   ....[4]....
        /*0890*/ 	.word	0xffffffff


	//   ....[5]....
        /*0894*/ 	.word	0xffffffff


	//   ....[6]....
        /*0898*/ 	.word	0xffffffff


	//   ....[7]....
        /*089c*/ 	.word	0xffffffff


	//   ....[8]....
        /*08a0*/ 	.word	0xffffffff


	//   ....[9]....
        /*08a4*/ 	.word	0xffffffff


	//   ....[10]....
        /*08a8*/ 	.word	0xffffffff


	//   ....[11]....
        /*08ac*/ 	.word	0xffffffff


	//   ....[12]....
        /*08b0*/ 	.word	0xffffffff


	//   ....[13]....
        /*08b4*/ 	.word	0xffffffff


	//   ....[14]....
        /*08b8*/ 	.word	0xffffffff


	//   ....[15]....
        /*08bc*/ 	.word	0xffffffff


	//   ....[16]....
        /*08c0*/ 	.word	0xffffffff


	//   ....[17]....
        /*08c4*/ 	.word	0xffffffff


	//   ....[18]....
        /*08c8*/ 	.word	0xffffffff


	//   ....[19]....
        /*08cc*/ 	.word	0xffffffff


	//   ....[20]....
        /*08d0*/ 	.word	0xffffffff


	//   ....[21]....
        /*08d4*/ 	.word	0xffffffff


	//   ....[22]....
        /*08d8*/ 	.word	0xffffffff


	//   ....[23]....
        /*08dc*/ 	.word	0xffffffff


	//   ....[24]....
        /*08e0*/ 	.word	0xffffffff


	//   ....[25]....
        /*08e4*/ 	.word	0xffffffff


	//   ....[26]....
        /*08e8*/ 	.word	0xffffffff


	//   ....[27]....
        /*08ec*/ 	.word	0xffffffff


	//   ....[28]....
        /*08f0*/ 	.word	0xffffffff


	//   ....[29]....
        /*08f4*/ 	.word	0xffffffff


	//   ....[30]....
        /*08f8*/ 	.word	0xffffffff


	//   ....[31]....
        /*08fc*/ 	.word	0xffffffff


	//   ....[32]....
        /*0900*/ 	.word	0xffffffff


	//   ....[33]....
        /*0904*/ 	.word	0xffffffff


	//   ....[34]....
        /*0908*/ 	.word	0xffffffff


	//   ....[35]....
        /*090c*/ 	.word	0xffffffff


	//   ....[36]....
        /*0910*/ 	.word	0xffffffff


	//   ....[37]....
        /*0914*/ 	.word	0xffffffff


	//   ....[38]....
        /*0918*/ 	.word	0xffffffff


	//   ....[39]....
        /*091c*/ 	.word	0xffffffff


	//   ....[40]....
        /*0920*/ 	.word	0xffffffff


	//   ....[41]....
        /*0924*/ 	.word	0xffffffff


	//   ....[42]....
        /*0928*/ 	.word	0xffffffff


	//   ....[43]....
        /*092c*/ 	.word	0xffffffff


	//   ....[44]....
        /*0930*/ 	.word	0xffffffff


	//   ....[45]....
        /*0934*/ 	.word	0xffffffff


	//   ....[46]....
        /*0938*/ 	.word	0xffffffff


	//   ....[47]....
        /*093c*/ 	.word	0xffffffff


	//   ....[48]....
        /*0940*/ 	.word	0xffffffff


	//   ....[49]....
        /*0944*/ 	.word	0xffffffff


	//   ....[50]....
        /*0948*/ 	.word	0xffffffff


	//   ....[51]....
        /*094c*/ 	.word	0xffffffff


	//   ....[52]....
        /*0950*/ 	.word	0xffffffff


	//   ....[53]....
        /*0954*/ 	.word	0xffffffff


	//   ....[54]....
        /*0958*/ 	.word	0xffffffff


	//   ....[55]....
        /*095c*/ 	.word	0xffffffff


	//   ....[56]....
        /*0960*/ 	.word	0xffffffff


	//   ....[57]....
        /*0964*/ 	.word	0xffffffff


	//   ....[58]....
        /*0968*/ 	.word	0xffffffff


	//   ....[59]....
        /*096c*/ 	.word	0xffffffff


	//   ....[60]....
        /*0970*/ 	.word	0xffffffff


	//   ....[61]....
        /*0974*/ 	.word	0xffffffff


	//   ....[62]....
        /*0978*/ 	.word	0x0500000f


	//   ....[63]....
        /*097c*/ 	.word	0x0500000f


	//   ....[64]....
        /*0980*/ 	.word	0x0500000f


	//   ....[65]....
        /*0984*/ 	.word	0x0500000f


	//   ....[66]....
        /*0988*/ 	.word	0x0500000f


	//   ....[67]....
        /*098c*/ 	.word	0x0500000f


	//   ....[68]....
        /*0990*/ 	.word	0x0500000f


	//   ....[69]....
        /*0994*/ 	.word	0x0500000f


	//   ....[70]....
        /*0998*/ 	.word	0x0500000f


	//   ....[71]....
        /*099c*/ 	.word	0x0500000f


	//   ....[72]....
        /*09a0*/ 	.word	0x0500000f


	//   ....[73]....
        /*09a4*/ 	.word	0x0500000f


	//   ....[74]....
        /*09a8*/ 	.word	0x0500000f


	//   ....[75]....
        /*09ac*/ 	.word	0x0500000f


	//   ....[76]....
        /*09b0*/ 	.word	0x0500000f


	//   ....[77]....
        /*09b4*/ 	.word	0x0500000f


	//   ....[78]....
        /*09b8*/ 	.word	0x0500000f


	//   ....[79]....
        /*09bc*/ 	.word	0x0500000f


	//   ....[80]....
        /*09c0*/ 	.word	0x0500000f


	//   ....[81]....
        /*09c4*/ 	.word	0x0500000f


	//   ....[82]....
        /*09c8*/ 	.word	0x0500000f


	//   ....[83]....
        /*09cc*/ 	.word	0x0500000f


	//   ....[84]....
        /*09d0*/ 	.word	0x0500000f


	//   ....[85]....
        /*09d4*/ 	.word	0x0500000f


	//   ....[86]....
        /*09d8*/ 	.word	0x0500000f


	//   ....[87]....
        /*09dc*/ 	.word	0x0500000f


	//   ....[88]....
        /*09e0*/ 	.word	0x0500000f


	//   ....[89]....
        /*09e4*/ 	.word	0x0500000f


	//   ....[90]....
        /*09e8*/ 	.word	0x0500000f


	//   ....[91]....
        /*09ec*/ 	.word	0x0500000f


	//   ....[92]....
        /*09f0*/ 	.word	0x0500000f


	//   ....[93]....
        /*09f4*/ 	.word	0x0500000f


	//   ....[94]....
        /*09f8*/ 	.word	0x0500000f


	//   ....[95]....
        /*09fc*/ 	.word	0x0500000f


	//   ....[96]....
        /*0a00*/ 	.word	0x0500000f


	//   ....[97]....
        /*0a04*/ 	.word	0x0500000f


	//   ....[98]....
        /*0a08*/ 	.word	0x0500000f


	//   ....[99]....
        /*0a0c*/ 	.word	0x0500000f


	//   ....[100]....
        /*0a10*/ 	.word	0x0500000f


	//   ....[101]....
        /*0a14*/ 	.word	0x0500000f


	//   ....[102]....
        /*0a18*/ 	.word	0x0500000f


	//   ....[103]....
        /*0a1c*/ 	.word	0x0500000f


	//   ....[104]....
        /*0a20*/ 	.word	0x0500000f


	//   ....[105]....
        /*0a24*/ 	.word	0x0500000f


	//   ....[106]....
        /*0a28*/ 	.word	0x0500000f


	//   ....[107]....
        /*0a2c*/ 	.word	0x0500000f


	//   ....[108]....
        /*0a30*/ 	.word	0x0500000f


	//   ....[109]....
        /*0a34*/ 	.word	0x0500000f


	//   ....[110]....
        /*0a38*/ 	.word	0x0500000f


	//   ....[111]....
        /*0a3c*/ 	.word	0x0500000f


	//   ....[112]....
        /*0a40*/ 	.word	0x0500000f


	//   ....[113]....
        /*0a44*/ 	.word	0x0500000f


	//----- nvinfo : EIATTR_COOP_GROUP_INSTR_OFFSETS
	.align		4
.L_533:
        /*0a48*/ 	.byte	0x04, 0x28
        /*0a4a*/ 	.short	(.L_535 - .L_534)


	//   ....[0]....
.L_534:
        /*0a4c*/ 	.word	0x00000060


	//   ....[1]....
        /*0a50*/ 	.word	0x000001d0


	//   ....[2]....
        /*0a54*/ 	.word	0x00000220


	//   ....[3]....
        /*0a58*/ 	.word	0x00000450


	//   ....[4]....
        /*0a5c*/ 	.word	0x000005b0


	//   ....[5]....
        /*0a60*/ 	.word	0x000006d0


	//   ....[6]....
        /*0a64*/ 	.word	0x00000830


	//   ....[7]....
        /*0a68*/ 	.word	0x000092a0


	//   ....[8]....
        /*0a6c*/ 	.word	0x00015220


	//   ....[9]....
        /*0a70*/ 	.word	0x00015240


	//   ....[10]....
        /*0a74*/ 	.word	0x00015570


	//   ....[11]....
        /*0a78*/ 	.word	0x00015620


	//   ....[12]....
        /*0a7c*/ 	.word	0x000184d0


	//   ....[13]....
        /*0a80*/ 	.word	0x00018560


	//   ....[14]....
        /*0a84*/ 	.word	0x00018a50


	//   ....[15]....
        /*0a88*/ 	.word	0x00018ab0


	//   ....[16]....
        /*0a8c*/ 	.word	0x0001adf0


	//   ....[17]....
        /*0a90*/ 	.word	0x0001ae10


	//   ....[18]....
        /*0a94*/ 	.word	0x0001af30


	//   ....[19]....
        /*0a98*/ 	.word	0x0001aff0


	//   ....[20]....
        /*0a9c*/ 	.word	0x0001db00


	//   ....[21]....
        /*0aa0*/ 	.word	0x0001db20


	//   ....[22]....
        /*0aa4*/ 	.word	0x0001e0f0


	//   ....[23]....
        /*0aa8*/ 	.word	0x0001e160


	//   ....[24]....
        /*0aac*/ 	.word	0x0001f080


	//   ....[25]....
        /*0ab0*/ 	.word	0x0001f1a0


	//   ....[26]....
        /*0ab4*/ 	.word	0x0001f240


	//   ....[27]....
        /*0ab8*/ 	.word	0x0001f250


	//   ....[28]....
        /*0abc*/ 	.word	0x000225e0


	//   ....[29]....
        /*0ac0*/ 	.word	0x00022780


	//   ....[30]....
        /*0ac4*/ 	.word	0x000227b0


	//   ....[31]....
        /*0ac8*/ 	.word	0x000227e0


	//   ....[32]....
        /*0acc*/ 	.word	0x00022820


	//   ....[33]....
        /*0ad0*/ 	.word	0x00022870


	//   ....[34]....
        /*0ad4*/ 	.word	0x000228d0


	//   ....[35]....
        /*0ad8*/ 	.word	0x00022ac0


	//   ....[36]....
        /*0adc*/ 	.word	0x00022b20


	//   ....[37]....
        /*0ae0*/ 	.word	0x00022b60


	//   ....[38]....
        /*0ae4*/ 	.word	0x00022ba0


	//   ....[39]....
        /*0ae8*/ 	.word	0x00022bd0


	//   ....[40]....
        /*0aec*/ 	.word	0x00022c00


	//   ....[41]....
        /*0af0*/ 	.word	0x00022ca0


	//   ....[42]....
        /*0af4*/ 	.word	0x00022d00


	//   ....[43]....
        /*0af8*/ 	.word	0x00022d90


	//   ....[44]....
        /*0afc*/ 	.word	0x000285e0


	//   ....[45]....
        /*0b00*/ 	.word	0x000285f0


	//   ....[46]....
        /*0b04*/ 	.word	0x00028710


	//   ....[47]....
        /*0b08*/ 	.word	0x00028770


	//   ....[48]....
        /*0b0c*/ 	.word	0x000287b0


	//   ....[49]....
        /*0b10*/ 	.word	0x000287f0


	//   ....[50]....
        /*0b14*/ 	.word	0x00028820


	//   ....[51]....
        /*0b18*/ 	.word	0x00028850


	//   ....[52]....
        /*0b1c*/ 	.word	0x000289f0


	//   ....[53]....
        /*0b20*/ 	.word	0x00028a50


	//   ....[54]....
        /*0b24*/ 	.word	0x00028a90


	//   ....[55]....
        /*0b28*/ 	.word	0x00028ad0


	//   ....[56]....
        /*0b2c*/ 	.word	0x00028b00


	//   ....[57]....
        /*0b30*/ 	.word	0x00028b30


	//   ....[58]....
        /*0b34*/ 	.word	0x00028bf0


	//   ....[59]....
        /*0b38*/ 	.word	0x00028c10


	//   ....[60]....
        /*0b3c*/ 	.word	0x00028c80


	//   ....[61]....
        /*0b40*/ 	.word	0x00029320


	//   ....[62]....
        /*0b44*/ 	.word	0x00029780


	//   ....[63]....
        /*0b48*/ 	.word	0x00029820


	//   ....[64]....
        /*0b4c*/ 	.word	0x000298c0


	//   ....[65]....
        /*0b50*/ 	.word	0x00029960


	//   ....[66]....
        /*0b54*/ 	.word	0x00029a00


	//   ....[67]....
        /*0b58*/ 	.word	0x00029aa0


	//   ....[68]....
        /*0b5c*/ 	.word	0x00029b40


	//   ....[69]....
        /*0b60*/ 	.word	0x00029be0


	//   ....[70]....
        /*0b64*/ 	.word	0x00029c80


	//   ....[71]....
        /*0b68*/ 	.word	0x00029d20


	//   ....[72]....
        /*0b6c*/ 	.word	0x00029dc0


	//   ....[73]....
        /*0b70*/ 	.word	0x00029e60


	//   ....[74]....
        /*0b74*/ 	.word	0x00029f00


	//   ....[75]....
        /*0b78*/ 	.word	0x00029fa0


	//   ....[76]....
        /*0b7c*/ 	.word	0x0002a040


	//   ....[77]....
        /*0b80*/ 	.word	0x0002a0e0


	//   ....[78]....
        /*0b84*/ 	.word	0x0002a1d0


	//   ....[79]....
        /*0b88*/ 	.word	0x0002a270


	//   ....[80]....
        /*0b8c*/ 	.word	0x0002a310


	//   ....[81]....
        /*0b90*/ 	.word	0x0002a3b0


	//   ....[82]....
        /*0b94*/ 	.word	0x0002a450


	//   ....[83]....
        /*0b98*/ 	.word	0x0002a4f0


	//   ....[84]....
        /*0b9c*/ 	.word	0x0002a590


	//   ....[85]....
        /*0ba0*/ 	.word	0x0002a630


	//   ....[86]....
        /*0ba4*/ 	.word	0x0002a6d0


	//   ....[87]....
        /*0ba8*/ 	.word	0x0002a770


	//   ....[88]....
        /*0bac*/ 	.word	0x0002a810


	//   ....[89]....
        /*0bb0*/ 	.word	0x0002a8b0


	//   ....[90]....
        /*0bb4*/ 	.word	0x0002a950


	//   ....[91]....
        /*0bb8*/ 	.word	0x0002a9f0


	//   ....[92]....
        /*0bbc*/ 	.word	0x0002aa90


	//   ....[93]....
        /*0bc0*/ 	.word	0x0002ab30


	//   ....[94]....
        /*0bc4*/ 	.word	0x0002aed0


	//   ....[95]....
        /*0bc8*/ 	.word	0x0002b1b0


	//   ....[96]....
        /*0bcc*/ 	.word	0x0002b5d0


	//   ....[97]....
        /*0bd0*/ 	.word	0x0002b660


	//   ....[98]....
        /*0bd4*/ 	.word	0x0002b700


	//   ....[99]....
        /*0bd8*/ 	.word	0x0002b7b0


	//   ....[100]....
        /*0bdc*/ 	.word	0x0002b830


	//   ....[101]....
        /*0be0*/ 	.word	0x0002b8b0


	//   ....[102]....
        /*0be4*/ 	.word	0x0002b930


	//   ....[103]....
        /*0be8*/ 	.word	0x0002b9b0


	//   ....[104]....
        /*0bec*/ 	.word	0x0002ba40


	//   ....[105]....
        /*0bf0*/ 	.word	0x0002baf0


	//   ....[106]....
        /*0bf4*/ 	.word	0x0002bb70


	//   ....[107]....
        /*0bf8*/ 	.word	0x0002bbf0


	//   ....[108]....
        /*0bfc*/ 	.word	0x0002bc70


	//   ....[109]....
        /*0c00*/ 	.word	0x0002bcf0


	//   ....[110]....
        /*0c04*/ 	.word	0x0002bd60


	//   ....[111]....
        /*0c08*/ 	.word	0x0002be00


	//   ....[112]....
        /*0c0c*/ 	.word	0x0002be90


	//   ....[113]....
        /*0c10*/ 	.word	0x0002bfc0


	//----- nvinfo : EIATTR_REG_RECONFIG
	.align		4
.L_535:
        /*0c14*/ 	.byte	0x01, 0x54
	.zero		2


	//----- nvinfo : EIATTR_SYSCALL_OFFSETS
	.align		4
        /*0c18*/ 	.byte	0x04, 0x46
        /*0c1a*/ 	.short	(.L_537 - .L_536)


	//   ....[0]....
.L_536:
        /*0c1c*/ 	.word	0x00001f90


	//   ....[1]....
        /*0c20*/ 	.word	0x000020e0


	//   ....[2]....
        /*0c24*/ 	.word	0x00009440


	//   ....[3]....
        /*0c28*/ 	.word	0x000098d0


	//   ....[4]....
        /*0c2c*/ 	.word	0x00025230


	//   ....[5]....
        /*0c30*/ 	.word	0x00025370


	//   ....[6]....
        /*0c34*/ 	.word	0x00025470


	//----- nvinfo : EIATTR_MBARRIER_INSTR_OFFSETS
	.align		4
.L_537:
        /*0c38*/ 	.byte	0x04, 0x39
        /*0c3a*/ 	.short	(.L_539 - .L_538)


	//   ....[0]....
.L_538:
        /*0c3c*/ 	.word	0x00000300
        /*0c40*/ 	.word	0x000000ff
        /*0c44*/ 	.word	0x00030800
        /*0c48*/ 	.short	0x0100
        /*0c4a*/ 	.byte	0x08
	.zero		1


	//   ....[1]....
        /*0c4c*/ 	.word	0x00000310
        /*0c50*/ 	.word	0x000000ff
        /*0c54*/ 	.word	0x00030820
        /*0c58*/ 	.short	0x0100
        /*0c5a*/ 	.byte	0x08
	.zero		1


	//   ....[2]....
        /*0c5c*/ 	.word	0x00000400
        /*0c60*/ 	.word	0x000000ff
        /*0c64*/ 	.word	0x00030830
        /*0c68*/ 	.short	0x0100
        /*0c6a*/ 	.byte	0x08
	.zero		1


	//   ....[3]....
        /*0c6c*/ 	.word	0x00000410
        /*0c70*/ 	.word	0x000000ff
        /*0c74*/ 	.word	0x00030840
        /*0c78*/ 	.short	0x0100
        /*0c7a*/ 	.byte	0x08
	.zero		1


	//   ....[4]....
        /*0c7c*/ 	.word	0x00000420
        /*0c80*/ 	.word	0x000000ff
        /*0c84*/ 	.word	0x00030838
        /*0c88*/ 	.short	0x0100
        /*0c8a*/ 	.byte	0x08
	.zero		1


	//   ....[5]....
        /*0c8c*/ 	.word	0x00000430
        /*0c90*/ 	.word	0x000000ff
        /*0c94*/ 	.word	0x00030848
        /*0c98*/ 	.short	0x0100
        /*0c9a*/ 	.byte	0x08
	.zero		1


	//   ....[6]....
        /*0c9c*/ 	.word	0x00000560
        /*0ca0*/ 	.word	0x000000ff
        /*0ca4*/ 	.word	0x00030850
        /*0ca8*/ 	.short	0x0100
        /*0caa*/ 	.byte	0x08
	.zero		1


	//   ....[7]....
        /*0cac*/ 	.word	0x00000570
        /*0cb0*/ 	.word	0x000000ff
        /*0cb4*/ 	.word	0x00030860
        /*0cb8*/ 	.short	0x0100
        /*0cba*/ 	.byte	0x08
	.zero		1


	//   ....[8]....
        /*0cbc*/ 	.word	0x00000580
        /*0cc0*/ 	.word	0x000000ff
        /*0cc4*/ 	.word	0x00030858
        /*0cc8*/ 	.short	0x0100
        /*0cca*/ 	.byte	0x08
	.zero		1


	//   ....[9]....
        /*0ccc*/ 	.word	0x00000590
        /*0cd0*/ 	.word	0x000000ff
        /*0cd4*/ 	.word	0x00030868
        /*0cd8*/ 	.short	0x0100
        /*0cda*/ 	.byte	0x08
	.zero		1


	//   ....[10]....
        /*0cdc*/ 	.word	0x00000680
        /*0ce0*/ 	.word	0x000000ff
        /*0ce4*/ 	.word	0x00030870
        /*0ce8*/ 	.short	0x0100
        /*0cea*/ 	.byte	0x06
	.zero		1


	//   ....[11]....
        /*0cec*/ 	.word	0x00000690
        /*0cf0*/ 	.word	0x000000ff
        /*0cf4*/ 	.word	0x00030880
        /*0cf8*/ 	.short	0x0100
        /*0cfa*/ 	.byte	0x06
	.zero		1


	//   ....[12]....
        /*0cfc*/ 	.word	0x000006a0
        /*0d00*/ 	.word	0x000000ff
        /*0d04*/ 	.word	0x00030878
        /*0d08*/ 	.short	0x0100
        /*0d0a*/ 	.byte	0x06
	.zero		1


	//   ....[13]....
        /*0d0c*/ 	.word	0x000006b0
        /*0d10*/ 	.word	0x000000ff
        /*0d14*/ 	.word	0x00030888
        /*0d18*/ 	.short	0x0100
        /*0d1a*/ 	.byte	0x06
	.zero		1


	//   ....[14]....
        /*0d1c*/ 	.word	0x000007e0
        /*0d20*/ 	.word	0x000000ff
        /*0d24*/ 	.word	0x00030890
        /*0d28*/ 	.short	0x0100
        /*0d2a*/ 	.byte	0x08
	.zero		1


	//   ....[15]....
        /*0d2c*/ 	.word	0x000007f0
        /*0d30*/ 	.word	0x000000ff
        /*0d34*/ 	.word	0x000308a0
        /*0d38*/ 	.short	0x0100
        /*0d3a*/ 	.byte	0x08
	.zero		1


	//   ....[16]....
        /*0d3c*/ 	.word	0x00000800
        /*0d40*/ 	.word	0x000000ff
        /*0d44*/ 	.word	0x00030898
        /*0d48*/ 	.short	0x0100
        /*0d4a*/ 	.byte	0x08
	.zero		1


	//   ....[17]....
        /*0d4c*/ 	.word	0x00000810
        /*0d50*/ 	.word	0x000000ff
        /*0d54*/ 	.word	0x000308a8
        /*0d58*/ 	.short	0x0100
        /*0d5a*/ 	.byte	0x08
	.zero		1


	//   ....[18]....
        /*0d5c*/ 	.word	0x00000940
        /*0d60*/ 	.word	0x000000ff
        /*0d64*/ 	.word	0x000308b0
        /*0d68*/ 	.short	0x0100
        /*0d6a*/ 	.byte	0x08
	.zero		1


	//   ....[19]....
        /*0d6c*/ 	.word	0x00000950
        /*0d70*/ 	.word	0x000000ff
        /*0d74*/ 	.word	0x000308c0
        /*0d78*/ 	.short	0x0100
        /*0d7a*/ 	.byte	0x08
	.zero		1


	//   ....[20]....
        /*0d7c*/ 	.word	0x00000960
        /*0d80*/ 	.word	0x000000ff
        /*0d84*/ 	.word	0x000308b8
        /*0d88*/ 	.short	0x0100
        /*0d8a*/ 	.byte	0x08
	.zero		1


	//   ....[21]....
        /*0d8c*/ 	.word	0x00000970
        /*0d90*/ 	.word	0x000000ff
        /*0d94*/ 	.word	0x000308c8
        /*0d98*/ 	.short	0x0100
        /*0d9a*/ 	.byte	0x08
	.zero		1


	//   ....[22]....
        /*0d9c*/ 	.word	0x000037a0
        /*0da0*/ 	.word	0x00000062
        /*0da4*/ 	.word	0x00030890
        /*0da8*/ 	.short	0x010a
        /*0daa*/ 	.byte	0x3f
	.zero		1


	//   ....[23]....
        /*0dac*/ 	.word	0x00005de0
        /*0db0*/ 	.word	0x00000062
        /*0db4*/ 	.word	0x00030890
        /*0db8*/ 	.short	0x010a
        /*0dba*/ 	.byte	0x3f
	.zero		1


	//   ....[24]....
        /*0dbc*/ 	.word	0x000080f0
        /*0dc0*/ 	.word	0x00000062
        /*0dc4*/ 	.word	0x00030890
        /*0dc8*/ 	.short	0x010a
        /*0dca*/ 	.byte	0x3f
	.zero		1


	//   ....[25]....
        /*0dcc*/ 	.word	0x00008420
        /*0dd0*/ 	.word	0x00000024
        /*0dd4*/ 	.word	0x00000000
        /*0dd8*/ 	.short	0x0101
        /*0dda*/ 	.byte	0x3f
	.zero		1


	//   ....[26]....
        /*0ddc*/ 	.word	0x00008460
        /*0de0*/ 	.word	0x00000062
        /*0de4*/ 	.word	0x000308b0
        /*0de8*/ 	.short	0x010a
        /*0dea*/ 	.byte	0x3f
	.zero		1


	//   ....[27]....
        /*0dec*/ 	.word	0x00008a20
        /*0df0*/ 	.word	0x00000062
        /*0df4*/ 	.word	0x00000000
        /*0df8*/ 	.short	0x0101
        /*0dfa*/ 	.byte	0x3f
	.zero		1


	//   ....[28]....
        /*0dfc*/ 	.word	0x000094e0
        /*0e00*/ 	.word	0x00000010
        /*0e04*/ 	.word	0x00030800
        /*0e08*/ 	.short	0x010a
        /*0e0a*/ 	.byte	0x3f
	.zero		1


	//   ....[29]....
        /*0e0c*/ 	.word	0x00009530
        /*0e10*/ 	.word	0x00000010
        /*0e14*/ 	.word	0x00030800
        /*0e18*/ 	.short	0x010a
        /*0e1a*/ 	.byte	0x3f
	.zero		1


	//   ....[30]....
        /*0e1c*/ 	.word	0x0000afc0
        /*0e20*/ 	.word	0x00000010
        /*0e24*/ 	.word	0x00030800
        /*0e28*/ 	.short	0x010a
        /*0e2a*/ 	.byte	0x3f
	.zero		1


	//   ....[31]....
        /*0e2c*/ 	.word	0x0000f9a0
        /*0e30*/ 	.word	0x00000010
        /*0e34*/ 	.word	0x00030800
        /*0e38*/ 	.short	0x010a
        /*0e3a*/ 	.byte	0x3f
	.zero		1


	//   ....[32]....
        /*0e3c*/ 	.word	0x00013470
        /*0e40*/ 	.word	0x00000017
        /*0e44*/ 	.word	0x00030830
        /*0e48*/ 	.short	0x010a
        /*0e4a*/ 	.byte	0x3f
	.zero		1


	//   ....[33]....
        /*0e4c*/ 	.word	0x000134e0
        /*0e50*/ 	.word	0x00000017
        /*0e54*/ 	.word	0x00030830
        /*0e58*/ 	.short	0x010a
        /*0e5a*/ 	.byte	0x3f
	.zero		1


	//   ....[34]....
        /*0e5c*/ 	.word	0x00014340
        /*0e60*/ 	.word	0x00000017
        /*0e64*/ 	.word	0x00000000
        /*0e68*/ 	.short	0x0101
        /*0e6a*/ 	.byte	0x3f
	.zero		1


	//   ....[35]....
        /*0e6c*/ 	.word	0x00016230
        /*0e70*/ 	.word	0x00000002
        /*0e74*/ 	.word	0x00030830
        /*0e78*/ 	.short	0x010a
        /*0e7a*/ 	.byte	0x3f
	.zero		1


	//   ....[36]....
        /*0e7c*/ 	.word	0x000162c0
        /*0e80*/ 	.word	0x00000002
        /*0e84*/ 	.word	0x00030830
        /*0e88*/ 	.short	0x010a
        /*0e8a*/ 	.byte	0x3f
	.zero		1


	//   ....[37]....
        /*0e8c*/ 	.word	0x000173f0
        /*0e90*/ 	.word	0x00000000
        /*0e94*/ 	.word	0x00030850
        /*0e98*/ 	.short	0x010a
        /*0e9a*/ 	.byte	0x3f
	.zero		1


	//   ....[38]....
        /*0e9c*/ 	.word	0x00017440
        /*0ea0*/ 	.word	0x00000000
        /*0ea4*/ 	.word	0x00030850
        /*0ea8*/ 	.short	0x010a
        /*0eaa*/ 	.byte	0x3f
	.zero		1


	//   ....[39]....
        /*0eac*/ 	.word	0x00017930
        /*0eb0*/ 	.word	0x00000002
        /*0eb4*/ 	.word	0x00000000
        /*0eb8*/ 	.short	0x0101
        /*0eba*/ 	.byte	0x3f
	.zero		1


	//   ....[40]....
        /*0ebc*/ 	.word	0x00018270
        /*0ec0*/ 	.word	0x00000000
        /*0ec4*/ 	.word	0x00000000
        /*0ec8*/ 	.short	0x0101
        /*0eca*/ 	.byte	0x3f
	.zero		1


	//   ....[41]....
        /*0ecc*/ 	.word	0x000193b0
        /*0ed0*/ 	.word	0x00000002
        /*0ed4*/ 	.word	0x00030830
        /*0ed8*/ 	.short	0x010a
        /*0eda*/ 	.byte	0x3f
	.zero		1


	//   ....[42]....
        /*0edc*/ 	.word	0x00019440
        /*0ee0*/ 	.word	0x00000002
        /*0ee4*/ 	.word	0x00030830
        /*0ee8*/ 	.short	0x010a
        /*0eea*/ 	.byte	0x3f
	.zero		1


	//   ....[43]....
        /*0eec*/ 	.word	0x0001a560
        /*0ef0*/ 	.word	0x000000e8
        /*0ef4*/ 	.word	0x00030850
        /*0ef8*/ 	.short	0x010a
        /*0efa*/ 	.byte	0x3f
	.zero		1


	//   ....[44]....
        /*0efc*/ 	.word	0x0001a5b0
        /*0f00*/ 	.word	0x000000e8
        /*0f04*/ 	.word	0x00030850
        /*0f08*/ 	.short	0x010a
        /*0f0a*/ 	.byte	0x3f
	.zero		1


	//   ....[45]....
        /*0f0c*/ 	.word	0x0001b4e0
        /*0f10*/ 	.word	0x0000009c
        /*0f14*/ 	.word	0x00000000
        /*0f18*/ 	.short	0x0101
        /*0f1a*/ 	.byte	0x3f
	.zero		1


	//   ....[46]....
        /*0f1c*/ 	.word	0x0001b550
        /*0f20*/ 	.word	0x000000e8
        /*0f24*/ 	.word	0x00000000
        /*0f28*/ 	.short	0x0101
        /*0f2a*/ 	.byte	0x3f
	.zero		1


	//   ....[47]....
        /*0f2c*/ 	.word	0x0001b8a0
        /*0f30*/ 	.word	0x00000004
        /*0f34*/ 	.word	0x00030830
        /*0f38*/ 	.short	0x010a
        /*0f3a*/ 	.byte	0x3f
	.zero		1


	//   ....[48]....
        /*0f3c*/ 	.word	0x0001b930
        /*0f40*/ 	.word	0x00000004
        /*0f44*/ 	.word	0x00030830
        /*0f48*/ 	.short	0x010a
        /*0f4a*/ 	.byte	0x3f
	.zero		1


	//   ....[49]....
        /*0f4c*/ 	.word	0x0001ca70
        /*0f50*/ 	.word	0x00000000
        /*0f54*/ 	.word	0x00030850
        /*0f58*/ 	.short	0x010a
        /*0f5a*/ 	.byte	0x3f
	.zero		1


	//   ....[50]....
        /*0f5c*/ 	.word	0x0001cac0
        /*0f60*/ 	.word	0x00000000
        /*0f64*/ 	.word	0x00030850
        /*0f68*/ 	.short	0x010a
        /*0f6a*/ 	.byte	0x3f
	.zero		1


	//   ....[51]....
        /*0f6c*/ 	.word	0x0001d0b0
        /*0f70*/ 	.word	0x00000004
        /*0f74*/ 	.word	0x00000000
        /*0f78*/ 	.short	0x0101
        /*0f7a*/ 	.byte	0x3f
	.zero		1


	//   ....[52]....
        /*0f7c*/ 	.word	0x0001d910
        /*0f80*/ 	.word	0x00000000
        /*0f84*/ 	.word	0x00000000
        /*0f88*/ 	.short	0x0101
        /*0f8a*/ 	.byte	0x3f
	.zero		1


	//   ....[53]....
        /*0f8c*/ 	.word	0x0001ef20
        /*0f90*/ 	.word	0x0000000c
        /*0f94*/ 	.word	0x00030850
        /*0f98*/ 	.short	0x010a
        /*0f9a*/ 	.byte	0x3f
	.zero		1


	//   ....[54]....
        /*0f9c*/ 	.word	0x0001efc0
        /*0fa0*/ 	.word	0x0000000c
        /*0fa4*/ 	.word	0x00030850
        /*0fa8*/ 	.short	0x010a
        /*0faa*/ 	.byte	0x3f
	.zero		1


	//   ....[55]....
        /*0fac*/ 	.word	0x0001f430
        /*0fb0*/ 	.word	0x0000000c
        /*0fb4*/ 	.word	0x00000000
        /*0fb8*/ 	.short	0x0101
        /*0fba*/ 	.byte	0x3f
	.zero		1


	//   ....[56]....
        /*0fbc*/ 	.word	0x00021360
        /*0fc0*/ 	.word	0x00000000
        /*0fc4*/ 	.word	0x00000000
        /*0fc8*/ 	.short	0x0101
        /*0fca*/ 	.byte	0x3f
	.zero		1


	//   ....[57]....
        /*0fcc*/ 	.word	0x00023eb0
        /*0fd0*/ 	.word	0x0000000b
        /*0fd4*/ 	.word	0x00030820
        /*0fd8*/ 	.short	0x010a
        /*0fda*/ 	.byte	0x3f
	.zero		1


	//   ....[58]....
        /*0fdc*/ 	.word	0x00023f40
        /*0fe0*/ 	.word	0x00000007
        /*0fe4*/ 	.word	0x000308a0
        /*0fe8*/ 	.short	0x010a
        /*0fea*/ 	.byte	0x3f
	.zero		1


	//   ....[59]....
        /*0fec*/ 	.word	0x00024210
        /*0ff0*/ 	.word	0x00000007
        /*0ff4*/ 	.word	0x000308c0
        /*0ff8*/ 	.short	0x010a
        /*0ffa*/ 	.byte	0x3f
	.zero		1


	//   ....[60]....
        /*0ffc*/ 	.word	0x00024600
        /*1000*/ 	.word	0x00000007
        /*1004*/ 	.word	0x000308a0
        /*1008*/ 	.short	0x010a
        /*100a*/ 	.byte	0x3f
	.zero		1


	//   ....[61]....
        /*100c*/ 	.word	0x000248c0
        /*1010*/ 	.word	0x00000007
        /*1014*/ 	.word	0x000308c0
        /*1018*/ 	.short	0x010a
        /*101a*/ 	.byte	0x3f
	.zero		1


	//   ....[62]....
        /*101c*/ 	.word	0x00025c60
        /*1020*/ 	.word	0x00000007
        /*1024*/ 	.word	0x00030840
        /*1028*/ 	.short	0x010a
        /*102a*/ 	.byte	0x3f
	.zero		1


	//   ....[63]....
        /*102c*/ 	.word	0x000262d0
        /*1030*/ 	.word	0x0000000a
        /*1034*/ 	.word	0x00030820
        /*1038*/ 	.short	0x010a
        /*103a*/ 	.byte	0x3f
	.zero		1


	//   ....[64]....
        /*103c*/ 	.word	0x00026620
        /*1040*/ 	.word	0x00000003
        /*1044*/ 	.word	0x00030840
        /*1048*/ 	.short	0x010a
        /*104a*/ 	.byte	0x3f
	.zero		1


	//   ....[65]....
        /*104c*/ 	.word	0x00026960
        /*1050*/ 	.word	0x00000003
        /*1054*/ 	.word	0x00030860
        /*1058*/ 	.short	0x010a
        /*105a*/ 	.byte	0x3f
	.zero		1


	//   ....[66]....
        /*105c*/ 	.word	0x00026ff0
        /*1060*/ 	.word	0x00000002
        /*1064*/ 	.word	0x00030840
        /*1068*/ 	.short	0x010a
        /*106a*/ 	.byte	0x3f
	.zero		1


	//   ....[67]....
        /*106c*/ 	.word	0x00027330
        /*1070*/ 	.word	0x00000002
        /*1074*/ 	.word	0x00030860
        /*1078*/ 	.short	0x010a
        /*107a*/ 	.byte	0x3f
	.zero		1


	//   ....[68]....
        /*107c*/ 	.word	0x00027910
        /*1080*/ 	.word	0x00000002
        /*1084*/ 	.word	0x00030840
        /*1088*/ 	.short	0x010a
        /*108a*/ 	.byte	0x3f
	.zero		1


	//   ....[69]....
        /*108c*/ 	.word	0x00027c40
        /*1090*/ 	.word	0x00000002
        /*1094*/ 	.word	0x00030860
        /*1098*/ 	.short	0x010a
        /*109a*/ 	.byte	0x3f
	.zero		1


	//   ....[70]....
        /*109c*/ 	.word	0x000281c0
        /*10a0*/ 	.word	0x00000003
        /*10a4*/ 	.word	0x00030860
        /*10a8*/ 	.short	0x010a
        /*10aa*/ 	.byte	0x3f
	.zero		1


	//   ....[71]....
        /*10ac*/ 	.word	0x000292a0
        /*10b0*/ 	.word	0x00000000
        /*10b4*/ 	.word	0x00030820
        /*10b8*/ 	.short	0x010a
        /*10ba*/ 	.byte	0x3f
	.zero		1


	//   ....[72]....
        /*10bc*/ 	.word	0x00029470
        /*10c0*/ 	.word	0x00000006
        /*10c4*/ 	.word	0x00000000
        /*10c8*/ 	.short	0x010a
        /*10ca*/ 	.byte	0x3f
	.zero		1


	//   ....[73]....
        /*10cc*/ 	.word	0x000294e0
        /*10d0*/ 	.word	0x00000007
        /*10d4*/ 	.word	0x00000000
        /*10d8*/ 	.short	0x010a
        /*10da*/ 	.byte	0x3f
	.zero		1


	//   ....[74]....
        /*10dc*/ 	.word	0x00029550
        /*10e0*/ 	.word	0x00000004
        /*10e4*/ 	.word	0x00000000
        /*10e8*/ 	.short	0x010a
        /*10ea*/ 	.byte	0x3f
	.zero		1


	//   ....[75]....
        /*10ec*/ 	.word	0x00029580
        /*10f0*/ 	.word	0x00000003
        /*10f4*/ 	.word	0x00000000
        /*10f8*/ 	.short	0x010a
        /*10fa*/ 	.byte	0x3f
	.zero		1


	//   ....[76]....
        /*10fc*/ 	.word	0x000295e0
        /*1100*/ 	.word	0x00000062
        /*1104*/ 	.word	0x00030890
        /*1108*/ 	.short	0x010a
        /*110a*/ 	.byte	0x3f
	.zero		1


	//   ....[77]....
        /*110c*/ 	.word	0x00029630
        /*1110*/ 	.word	0x00000062
        /*1114*/ 	.word	0x00030890
        /*1118*/ 	.short	0x010a
        /*111a*/ 	.byte	0x3f
	.zero		1


	//   ....[78]....
        /*111c*/ 	.word	0x00029680
        /*1120*/ 	.word	0x00000062
        /*1124*/ 	.word	0x00030890
        /*1128*/ 	.short	0x010a
        /*112a*/ 	.byte	0x3f
	.zero		1


	//   ....[79]....
        /*112c*/ 	.word	0x000296d0
        /*1130*/ 	.word	0x00000062
        /*1134*/ 	.word	0x000308b0
        /*1138*/ 	.short	0x010a
        /*113a*/ 	.byte	0x3f
	.zero		1


	//   ....[80]....
        /*113c*/ 	.word	0x0002a120
        /*1140*/ 	.word	0x00000010
        /*1144*/ 	.word	0x00030800
        /*1148*/ 	.short	0x010a
        /*114a*/ 	.byte	0x3f
	.zero		1


	//   ....[81]....
        /*114c*/ 	.word	0x0002ab70
        /*1150*/ 	.word	0x00000010
        /*1154*/ 	.word	0x00030800
        /*1158*/ 	.short	0x010a
        /*115a*/ 	.byte	0x3f
	.zero		1


	//   ....[82]....
        /*115c*/ 	.word	0x0002abc0
        /*1160*/ 	.word	0x00000017
        /*1164*/ 	.word	0x00030830
        /*1168*/ 	.short	0x010a
        /*116a*/ 	.byte	0x3f
	.zero		1


	//   ....[83]....
        /*116c*/ 	.word	0x0002ac10
        /*1170*/ 	.word	0x00000002
        /*1174*/ 	.word	0x00030830
        /*1178*/ 	.short	0x010a
        /*117a*/ 	.byte	0x3f
	.zero		1


	//   ....[84]....
        /*117c*/ 	.word	0x0002ac60
        /*1180*/ 	.word	0x00000000
        /*1184*/ 	.word	0x00030850
        /*1188*/ 	.short	0x010a
        /*118a*/ 	.byte	0x3f
	.zero		1


	//   ....[85]....
        /*118c*/ 	.word	0x0002acb0
        /*1190*/ 	.word	0x00000002
        /*1194*/ 	.word	0x00030830
        /*1198*/ 	.short	0x010a
        /*119a*/ 	.byte	0x3f
	.zero		1


	//   ....[86]....
        /*119c*/ 	.word	0x0002ad00
        /*11a0*/ 	.word	0x000000e8
        /*11a4*/ 	.word	0x00030850
        /*11a8*/ 	.short	0x010a
        /*11aa*/ 	.byte	0x3f
	.zero		1


	//   ....[87]....
        /*11ac*/ 	.word	0x0002ad50
        /*11b0*/ 	.word	0x00000004
        /*11b4*/ 	.word	0x00030830
        /*11b8*/ 	.short	0x010a
        /*11ba*/ 	.byte	0x3f
	.zero		1


	//   ....[88]....
        /*11bc*/ 	.word	0x0002ada0
        /*11c0*/ 	.word	0x00000000
        /*11c4*/ 	.word	0x00030850
        /*11c8*/ 	.short	0x010a
        /*11ca*/ 	.byte	0x3f
	.zero		1


	//   ....[89]....
        /*11cc*/ 	.word	0x0002adf0
        /*11d0*/ 	.word	0x0000000c
        /*11d4*/ 	.word	0x00030850
        /*11d8*/ 	.short	0x010a
        /*11da*/ 	.byte	0x3f
	.zero		1


	//   ....[90]....
        /*11dc*/ 	.word	0x0002af90
        /*11e0*/ 	.word	0x0000000b
        /*11e4*/ 	.word	0x00030820
        /*11e8*/ 	.short	0x010a
        /*11ea*/ 	.byte	0x3f
	.zero		1


	//   ....[91]....
        /*11ec*/ 	.word	0x0002afe0
        /*11f0*/ 	.word	0x00000007
        /*11f4*/ 	.word	0x000308a0
        /*11f8*/ 	.short	0x010a
        /*11fa*/ 	.byte	0x3f
	.zero		1


	//   ....[92]....
        /*11fc*/ 	.word	0x0002b030
        /*1200*/ 	.word	0x00000007
        /*1204*/ 	.word	0x000308c0
        /*1208*/ 	.short	0x010a
        /*120a*/ 	.byte	0x3f
	.zero		1


	//   ....[93]....
        /*120c*/ 	.word	0x0002b080
        /*1210*/ 	.word	0x00000007
        /*1214*/ 	.word	0x000308a0
        /*1218*/ 	.short	0x010a
        /*121a*/ 	.byte	0x3f
	.zero		1


	//   ....[94]....
        /*121c*/ 	.word	0x0002b0d0
        /*1220*/ 	.word	0x00000007
        /*1224*/ 	.word	0x000308c0
        /*1228*/ 	.short	0x010a
        /*122a*/ 	.byte	0x3f
	.zero		1


	//   ....[95]....
        /*122c*/ 	.word	0x0002b270
        /*1230*/ 	.word	0x00000007
        /*1234*/ 	.word	0x00030840
        /*1238*/ 	.short	0x010a
        /*123a*/ 	.byte	0x3f
	.zero		1


	//   ....[96]....
        /*123c*/ 	.word	0x0002b2f0
        /*1240*/ 	.word	0x00000003
        /*1244*/ 	.word	0x00030820
        /*1248*/ 	.short	0x010a
        /*124a*/ 	.byte	0x3f
	.zero		1


	//   ....[97]....
        /*124c*/ 	.word	0x0002b340
        /*1250*/ 	.word	0x00000003
        /*1254*/ 	.word	0x00030840
        /*1258*/ 	.short	0x010a
        /*125a*/ 	.byte	0x3f
	.zero		1


	//   ....[98]....
        /*125c*/ 	.word	0x0002b390
        /*1260*/ 	.word	0x00000003
        /*1264*/ 	.word	0x00030860
        /*1268*/ 	.short	0x010a
        /*126a*/ 	.byte	0x3f
	.zero		1


	//   ....[99]....
        /*126c*/ 	.word	0x0002b3e0
        /*1270*/ 	.word	0x00000002
        /*1274*/ 	.word	0x00030840
        /*1278*/ 	.short	0x010a
        /*127a*/ 	.byte	0x3f
	.zero		1


	//   ....[100]....
        /*127c*/ 	.word	0x0002b430
        /*1280*/ 	.word	0x00000002
        /*1284*/ 	.word	0x00030860
        /*1288*/ 	.short	0x010a
        /*128a*/ 	.byte	0x3f
	.zero		1


	//   ....[101]....
        /*128c*/ 	.word	0x0002b480
        /*1290*/ 	.word	0x00000002
        /*1294*/ 	.word	0x00030840
        /*1298*/ 	.short	0x010a
        /*129a*/ 	.byte	0x3f
	.zero		1


	//   ....[102]....
        /*129c*/ 	.word	0x0002b4d0
        /*12a0*/ 	.word	0x00000002
        /*12a4*/ 	.word	0x00030860
        /*12a8*/ 	.short	0x010a
        /*12aa*/ 	.byte	0x3f
	.zero		1


	//   ....[103]....
        /*12ac*/ 	.word	0x0002b520
        /*12b0*/ 	.word	0x00000003
        /*12b4*/ 	.word	0x00030860
        /*12b8*/ 	.short	0x010a
        /*12ba*/ 	.byte	0x3f
	.zero		1


	//   ....[104]....
        /*12bc*/ 	.word	0x0002bee0
        /*12c0*/ 	.word	0x00000000
        /*12c4*/ 	.word	0x00030820
        /*12c8*/ 	.short	0x010a
        /*12ca*/ 	.byte	0x3f
	.zero		1


	//   ....[105]....
        /*12cc*/ 	.word	0x0002c080
        /*12d0*/ 	.word	0x00000006
        /*12d4*/ 	.word	0x00000000
        /*12d8*/ 	.short	0x010a
        /*12da*/ 	.byte	0x3f
	.zero		1


	//   ....[106]....
        /*12dc*/ 	.word	0x0002c0d0
        /*12e0*/ 	.word	0x00000007
        /*12e4*/ 	.word	0x00000000
        /*12e8*/ 	.short	0x010a
        /*12ea*/ 	.byte	0x3f
	.zero		1


	//   ....[107]....
        /*12ec*/ 	.word	0x0002c120
        /*12f0*/ 	.word	0x00000004
        /*12f4*/ 	.word	0x00000000
        /*12f8*/ 	.short	0x010a
        /*12fa*/ 	.byte	0x3f
	.zero		1


	//----- nvinfo : EIATTR_NUM_MBARRIERS
	.align		4
.L_539:
        /*12fc*/ 	.byte	0x03, 0x38
        /*12fe*/ 	.short	0x0016


	//----- nvinfo : EIATTR_EXIT_INSTR_OFFSETS
	.align		4
        /*1300*/ 	.byte	0x04, 0x1c
        /*1302*/ 	.short	(.L_541 - .L_540)


	//   ....[0]....
.L_540:
        /*1304*/ 	.word	0x000295d0


	//----- nvinfo : EIATTR_MAX_THREADS
	.align		4
.L_541:
        /*1308*/ 	.byte	0x04, 0x05
        /*130a*/ 	.short	(.L_543 - .L_542)
.L_542:
        /*130c*/ 	.word	0x00000180
        /*1310*/ 	.word	0x00000001
        /*1314*/ 	.word	0x00000001


	//----- nvinfo : EIATTR_CRS_STACK_SIZE
	.align		4
.L_543:
        /*1318*/ 	.byte	0x04, 0x1e
        /*131a*/ 	.short	(.L_545 - .L_544)
.L_544:
        /*131c*/ 	.word	0x00000000


	//----- nvinfo : EIATTR_CBANK_PARAM_SIZE
	.align		4
.L_545:
        /*1320*/ 	.byte	0x03, 0x19
        /*1322*/ 	.short	0x0a70


	//----- nvinfo : EIATTR_PARAM_CBANK
	.align		4
        /*1324*/ 	.byte	0x04, 0x0a
        /*1326*/ 	.short	(.L_547 - .L_546)
	.align		4
.L_546:
        /*1328*/ 	.word	index@(.nv.constant0._ZN7cutlass13device_kernelIN5flash11enable_sm90INS1_16FlashAttnFwdSm90INS1_25CollectiveMainloopFwdSm90ILi2EN4cute5tupleIJNS5_1CILi1EEES8_S8_EEENS6_IJNS7_ILi128EEENS7_ILi64EEENS7_ILi256EEEEEELi256ENS_10bfloat16_tEfNS_4arch4Sm90ELb0ELb1ELb1ELb1ELb0ELb1ELb0ELb1ELb1ELb0ELb0ELb0EEENS1_21CollectiveEpilogueFwdINS6_IJSA_SC_SB_EEES9_SE_SG_Li256ELb1ELb0ELb0ELb0EEENS1_36VarlenDynamicPersistentTileSchedulerILi128ELi64ELi256ELi32ELb0ELb0ELb1ELb1ELb0ELb1EEEEEEEEEvNT_6ParamsE)
        /*132c*/ 	.short	0x0210
        /*132e*/ 	.short	0x0a70


	//----- nvinfo : EIATTR_SW_WAR
	.align		4
.L_547:
        /*1330*/ 	.byte	0x04, 0x36
        /*1332*/ 	.short	(.L_549 - .L_548)
.L_548:
        /*1334*/ 	.word	0x00000008
.L_549:


//--------------------- .nv.info._ZN7cutlass13device_kernelIN5flash11enable_sm90INS1_16FlashAttnFwdSm90INS1_25CollectiveMainloopFwdSm90ILi2EN4cute5tupleIJNS5_1CILi1EEES8_S8_EEENS6_IJNS7_ILi128EEENS7_ILi80EEENS7_ILi256EEEEEELi256ENS_10bfloat16_tEfNS_4arch4Sm90ELb1ELb0ELb1ELb0ELb0ELb0ELb0ELb1ELb1ELb0ELb0ELb0EEENS1_21CollectiveEpilogueFwdINS6_IJSA_SC_SB_EEES9_SE_SG_Li256ELb0ELb0ELb0ELb0EEENS1_30DynamicPersistentTileSchedulerILi256ELi32ELb0ELb0ELb1EEEEEEEEEvNT_6ParamsE --------------------------
	.section	.nv.info._ZN7cutlass13device_kernelIN5flash11enable_sm90INS1_16FlashAttnFwdSm90INS1_25CollectiveMainloopFwdSm90ILi2EN4cute5tupleIJNS5_1CILi1EEES8_S8_EEENS6_IJNS7_ILi128EEENS7_ILi80EEENS7_ILi256EEEEEELi256ENS_10bfloat16_tEfNS_4arch4Sm90ELb1ELb0ELb1ELb0ELb0ELb0ELb0ELb1ELb1ELb0ELb0ELb0EEENS1_21CollectiveEpilogueFwdINS6_IJSA_SC_SB_EEES9_SE_SG_Li256ELb0ELb0ELb0ELb0EEENS1_30DynamicPersistentTileSchedulerILi256ELi32ELb0ELb0ELb1EEEEEEEEEvNT_6ParamsE,"",@"SHT_CUDA_INFO"
	.sectionflags	@""
	.align	4


	//----- nvinfo : EIATTR_CUDA_API_VERSION
	.align		4
        /*0000*/ 	.byte	0x04, 0x37
        /*0002*/ 	.short	(.L_551 - .L_550)
.L_550:
        /*0004*/ 	.word	0x00000082


	//----- nvinfo : EIATTR_KPARAM_INFO
	.align		4
.L_551:
        /*0008*/ 	.byte	0x04, 0x17
        /*000a*/ 	.short	(.L_553 - .L_552)
.L_552:
        /*000c*/ 	.word	0x00000000
        /*0010*/ 	.short	0x0000
        /*0012*/ 	.short	0x0070
        /*0014*/ 	.byte	0x00, 0xf0, 0x01, 0x2e


	//----- nvinfo : EIATTR_SPARSE_MMA_MASK
	.align		4
.L_553:
        /*0018*/ 	.byte	0x03, 0x50
        /*001a*/ 	.short	0x0000


	//----- nvinfo : EIATTR_MAXREG_COUNT
	.align		4
        /*001c*/ 	.byte	0x03, 0x1b
        /*001e*/ 	.short	0x00a8


	//----- nvinfo : EIATTR_NUM_BARRIERS
	.align		4
        /*0020*/ 	.byte	0x02, 0x4c
        /*0022*/ 	.byte	0x09
	.zero		1


	//----- nvinfo : EIATTR_EXTERNS
	.align		4
        /*0024*/ 	.byte	0x04, 0x0f
        /*0026*/ 	.short	(.L_555 - .L_554)


	//   ....[0]....
	.align		4
.L_554:
        /*0028*/ 	.word	index@(__assertfail)


	//----- nvinfo : EIATTR_ANNOTATIONS
	.align		4
.L_555:
        /*002c*/ 	.byte	0x04, 0x55
        /*002e*/ 	.short	(.L_557 - .L_556)


	//   ....[0]....
.L_556:
        /*0030*/ 	.word	0x00000001
        /*0034*/ 	.byte	0x70, 0x09, 0x00, 0x00, 0x01, 0x00, 0x00, 0x00, 0x40, 0x0a, 0x00, 0x00, 0x01, 0x00, 0x00, 0x00
        /*0044*/ 	.byte	0x80, 0x43, 0x01, 0x00


	//----- nvinfo : EIATTR_MERCURY_ISA_VERSION
	.align		4
.L_557:
        /*0048*/ 	.byte	0x03, 0x5f
        /*004a*/ 	.short	0x0101


	//----- nvinfo : EIATTR_INT_WARP_WIDE_INSTR_OFFSETS
	.align		4
        /*004c*/ 	.byte	0x04, 0x31
        /*004e*/ 	.short	(.L_559 - .L_558)


	//   ....[0]....
.L_558:
        /*0050*/ 	.word	0x00000190


	//   ....[1]....
        /*0054*/ 	.word	0x000001c0


	//   ....[2]....
        /*0058*/ 	.word	0x000001d0


	//   ....[3]....
        /*005c*/ 	.word	0x00011720


	//   ....[4]....
        /*0060*/ 	.word	0x000117c0


	//   ....[5]....
        /*0064*/ 	.word	0x00011d30


	//   ....[6]....
        /*0068*/ 	.word	0x00013d20


	//   ....[7]....
        /*006c*/ 	.word	0x00013dc0


	//----- nvinfo : EIATTR_COOP_GROUP_MASK_REGIDS
	.align		4
.L_559:
        /*0070*/ 	.byte	0x04, 0x29
        /*0072*/ 	.short	(.L_561 - .L_560)


	//   ....[0]....
.L_560:
        /*0074*/ 	.word	0xffffffff


	//   ....[1]....
        /*0078*/ 	.word	0xffffffff


	//   ....[2]....
        /*007c*/ 	.word	0xffffffff


	//   ....[3]....
        /*0080*/ 	.word	0xffffffff


	//   ....[4]....
        /*0084*/ 	.word	0xffffffff


	//   ....[5]....
        /*0088*/ 	.word	0xffffffff


	//   ....[6]....
        /*008c*/ 	.word	0xffffffff


	//   ....[7]....
        /*0090*/ 	.word	0xffffffff


	//   ....[8]....
        /*0094*/ 	.word	0xffffffff


	//   ....[9]....
        /*0098*/ 	.word	0xffffffff


	//   ....[10]....
        /*009c*/ 	.word	0xffffffff


	//   ....[11]....
        /*00a0*/ 	.word	0xffffffff


	//   ....[12]....
        /*00a4*/ 	.word	0xffffffff


	//   ....[13]....
        /*00a8*/ 	.word	0xffffffff


	//   ....[14]....
        /*00ac*/ 	.word	0xffffffff


	//   ....[15]....
        /*00b0*/ 	.word	0xffffffff


	//   ....[16]....
        /*00b4*/ 	.word	0xffffffff


	//   ....[17]....
        /*00b8*/ 	.word	0xffffffff


	//   ....[18]....
        /*00bc*/ 	.word	0xffffffff


	//   ....[19]....
        /*00c0*/ 	.word	0xffffffff


	//   ....[20]....
        /*00c4*/ 	.word	0xffffffff


	//   ....[21]....
        /*00c8*/ 	.word	0xffffffff


	//   ....[22]....
        /*00cc*/ 	.word	0xffffffff


	//   ....[23]....
        /*00d0*/ 	.word	0xffffffff


	//   ....[24]....
        /*00d4*/ 	.word	0xffffffff


	//   ....[25]....
        /*00d8*/ 	.word	0xffffffff


	//   ....[26]....
        /*00dc*/ 	.word	0xffffffff


	//   ....[27]....
        /*00e0*/ 	.word	0xffffffff


	//   ....[28]....
        /*00e4*/ 	.word	0x0500000f


	//   ....[29]....
        /*00e8*/ 	.word	0x0500000f


	//----- nvinfo : EIATTR_COOP_GROUP_INSTR_OFFSETS
	.align		4
.L_561:
        /*00ec*/ 	.byte	0x04, 0x28
        /*00ee*/ 	.short	(.L_563 - .L_562)


	//   ....[0]....
.L_562:
        /*00f0*/ 	.word	0x00000060


	//   ....[1]....
        /*00f4*/ 	.word	0x000001a0


	//   ....[2]....
        /*00f8*/ 	.word	0x000001f0


	//   ....[3]....
        /*00fc*/ 	.word	0x000003e0


	//   ....[4]....
        /*0100*/ 	.word	0x00000540


	//   ....[5]....
        /*0104*/ 	.word	0x00000660


	//   ....[6]....
        /*0108*/ 	.word	0x000007c0


	//   ....[7]....
        /*010c*/ 	.word	0x00001660


	//   ....[8]....
        /*0110*/ 	.word	0x00004ef0


	//   ....[9]....
        /*0114*/ 	.word	0x00004fe0


	//   ....[10]....
        /*0118*/ 	.word	0x00005460


	//   ....[11]....
        /*011c*/ 	.word	0x000054e0


	//   ....[12]....
        /*0120*/ 	.word	0x00009610


	//   ....[13]....
        /*0124*/ 	.word	0x00009710


	//   ....[14]....
        /*0128*/ 	.word	0x00009ce0


	//   ....[15]....
        /*012c*/ 	.word	0x00009d10


	//   ....[16]....
        /*0130*/ 	.word	0x0000d300


	//   ....[17]....
        /*0134*/ 	.word	0x0000d360


	//   ....[18]....
        /*0138*/ 	.word	0x0000d8d0


	//   ....[19]....
        /*013c*/ 	.word	0x0000d930


	//   ....[20]....
        /*0140*/ 	.word	0x0000ea70


	//   ....[21]....
        /*0144*/ 	.word	0x0000eaa0


	//   ....[22]....
        /*0148*/ 	.word	0x0000ebd0


	//   ....[23]....
        /*014c*/ 	.word	0x0000ebe0


	//   ....[24]....
        /*0150*/ 	.word	0x00010470


	//   ....[25]....
        /*0154*/ 	.word	0x000111a0


	//   ....[26]....
        /*0158*/ 	.word	0x00014170


	//   ....[27]....
        /*015c*/ 	.word	0x00014320


	//   ....[28]....
        /*0160*/ 	.word	0x000148b0


	//   ....[29]....
        /*0164*/ 	.word	0x00014c90


	//----- nvinfo : EIATTR_REG_RECONFIG
	.align		4
.L_563:
        /*0168*/ 	.byte	0x01, 0x54
	.zero		2


	//----- nvinfo : EIATTR_SYSCALL_OFFSETS
	.align		4
        /*016c*/ 	.byte	0x04, 0x46
        /*016e*/ 	.short	(.L_565 - .L_564)


	//   ....[0]....
.L_564:
        /*0170*/ 	.word	0x00001810


	//   ....[1]....
        /*0174*/ 	.word	0x00011950


	//   ....[2]....
        /*0178*/ 	.word	0x00011a90


	//   ....[3]....
        /*017c*/ 	.word	0x00011b90


	//----- nvinfo : EIATTR_MBARRIER_INSTR_OFFSETS
	.align		4
.L_565:
        /*0180*/ 	.byte	0x04, 0x39
        /*0182*/ 	.short	(.L_567 - .L_566)


	//   ....[0]....
.L_566:
        /*0184*/ 	.word	0x00000290
        /*0188*/ 	.word	0x000000ff
        /*018c*/ 	.word	0x00038800
        /*0190*/ 	.short	0x0100
        /*0192*/ 	.byte	0x06
	.zero		1


	//   ....[1]....
        /*0194*/ 	.word	0x000002a0
        /*0198*/ 	.word	0x000000ff
        /*019c*/ 	.word	0x00038820
        /*01a0*/ 	.short	0x0100
        /*01a2*/ 	.byte	0x06
	.zero		1


	//   ....[2]....
        /*01a4*/ 	.word	0x00000390
        /*01a8*/ 	.word	0x000000ff
        /*01ac*/ 	.word	0x00038830
        /*01b0*/ 	.short	0x0100
        /*01b2*/ 	.byte	0x08
	.zero		1


	//   ....[3]....
        /*01b4*/ 	.word	0x000003a0
        /*01b8*/ 	.word	0x000000ff
        /*01bc*/ 	.word	0x00038840
        /*01c0*/ 	.short	0x0100
        /*01c2*/ 	.byte	0x08
	.zero		1


	//   ....[4]....
        /*01c4*/ 	.word	0x000003b0
        /*01c8*/ 	.word	0x000000ff
        /*01cc*/ 	.word	0x00038838
        /*01d0*/ 	.short	0x0100
        /*01d2*/ 	.byte	0x08
	.zero		1


	//   ....[5]....
        /*01d4*/ 	.word	0x000003c0
        /*01d8*/ 	.word	0x000000ff
        /*01dc*/ 	.word	0x00038848
        /*01e0*/ 	.short	0x0100
        /*01e2*/ 	.byte	0x08
	.zero		1


	//   ....[6]....
        /*01e4*/ 	.word	0x000004f0
        /*01e8*/ 	.word	0x000000ff
        /*01ec*/ 	.word	0x00038850
        /*01f0*/ 	.short	0x0100
        /*01f2*/ 	.byte	0x08
	.zero		1


	//   ....[7]....
        /*01f4*/ 	.word	0x00000500
        /*01f8*/ 	.word	0x000000ff
        /*01fc*/ 	.word	0x00038860
        /*0200*/ 	.short	0x0100
        /*0202*/ 	.byte	0x08
	.zero		1


	//   ....[8]....
        /*0204*/ 	.word	0x00000510
        /*0208*/ 	.word	0x000000ff
        /*020c*/ 	.word	0x00038858
        /*0210*/ 	.short	0x0100
        /*0212*/ 	.byte	0x08
	.zero		1


	//   ....[9]....
        /*0214*/ 	.word	0x00000520
        /*0218*/ 	.word	0x000000ff
        /*021c*/ 	.word	0x00038868
        /*0220*/ 	.short	0x0100
        /*0222*/ 	.byte	0x08
	.zero		1


	//   ....[10]....
        /*0224*/ 	.word	0x00000610
        /*0228*/ 	.word	0x000000ff
        /*022c*/ 	.word	0x00038870
        /*0230*/ 	.short	0x0100
        /*0232*/ 	.byte	0x06
	.zero		1


	//   ....[11]....
        /*0234*/ 	.word	0x00000620
        /*0238*/ 	.word	0x000000ff
        /*023c*/ 	.word	0x00038880
        /*0240*/ 	.short	0x0100
        /*0242*/ 	.byte	0x06
	.zero		1


	//   ....[12]....
        /*0244*/ 	.word	0x00000630
        /*0248*/ 	.word	0x000000ff
        /*024c*/ 	.word	0x00038878
        /*0250*/ 	.short	0x0100
        /*0252*/ 	.byte	0x06
	.zero		1


	//   ....[13]....
        /*0254*/ 	.word	0x00000640
        /*0258*/ 	.word	0x000000ff
        /*025c*/ 	.word	0x00038888
        /*0260*/ 	.short	0x0100
        /*0262*/ 	.byte	0x06
	.zero		1


	//   ....[14]....
        /*0264*/ 	.word	0x00000770
        /*0268*/ 	.word	0x000000ff
        /*026c*/ 	.word	0x00038890
        /*0270*/ 	.short	0x0100
        /*0272*/ 	.byte	0x08
	.zero		1


	//   ....[15]....
        /*0274*/ 	.word	0x00000780
        /*0278*/ 	.word	0x000000ff
        /*027c*/ 	.word	0x000388a0
        /*0280*/ 	.short	0x0100
        /*0282*/ 	.byte	0x08
	.zero		1


	//   ....[16]....
        /*0284*/ 	.word	0x00000790
        /*0288*/ 	.word	0x000000ff
        /*028c*/ 	.word	0x00038898
        /*0290*/ 	.short	0x0100
        /*0292*/ 	.byte	0x08
	.zero		1


	//   ....[17]....
        /*0294*/ 	.word	0x000007a0
        /*0298*/ 	.word	0x000000ff
        /*029c*/ 	.word	0x000388a8
        /*02a0*/ 	.short	0x0100
        /*02a2*/ 	.byte	0x08
	.zero		1


	//   ....[18]....
        /*02a4*/ 	.word	0x000008d0
        /*02a8*/ 	.word	0x000000ff
        /*02ac*/ 	.word	0x000388b0
        /*02b0*/ 	.short	0x0100
        /*02b2*/ 	.byte	0x08
	.zero		1


	//   ....[19]....
        /*02b4*/ 	.word	0x000008e0
        /*02b8*/ 	.word	0x000000ff
        /*02bc*/ 	.word	0x000388c0
        /*02c0*/ 	.short	0x0100
        /*02c2*/ 	.byte	0x08
	.zero		1


	//   ....[20]....
        /*02c4*/ 	.word	0x000008f0
        /*02c8*/ 	.word	0x000000ff
        /*02cc*/ 	.word	0x000388b8
        /*02d0*/ 	.short	0x0100
        /*02d2*/ 	.byte	0x08
	.zero		1


	//   ....[21]....
        /*02d4*/ 	.word	0x00000900
        /*02d8*/ 	.word	0x000000ff
        /*02dc*/ 	.word	0x000388c8
        /*02e0*/ 	.short	0x0100
        /*02e2*/ 	.byte	0x08
	.zero		1


	//   ....[22]....
        /*02e4*/ 	.word	0x000018b0
        /*02e8*/ 	.word	0x000000ff
        /*02ec*/ 	.word	0x00038800
        /*02f0*/ 	.short	0x010a
        /*02f2*/ 	.byte	0x3c
	.zero		1


	//   ....[23]....
        /*02f4*/ 	.word	0x00001940
        /*02f8*/ 	.word	0x00000000
        /*02fc*/ 	.word	0x00038830
        /*0300*/ 	.short	0x010a
        /*0302*/ 	.byte	0x3f
	.zero		1


	//   ....[24]....
        /*0304*/ 	.word	0x000019b0
        /*0308*/ 	.word	0x00000000
        /*030c*/ 	.word	0x00038830
        /*0310*/ 	.short	0x010a
        /*0312*/ 	.byte	0x3f
	.zero		1


	//   ....[25]....
        /*0314*/ 	.word	0x00004d80
        /*0318*/ 	.word	0x00000000
        /*031c*/ 	.word	0x00000000
        /*0320*/ 	.short	0x0101
        /*0322*/ 	.byte	0x3f
	.zero		1


	//   ....[26]....
        /*0324*/ 	.word	0x000063b0
        /*0328*/ 	.word	0x000000ff
        /*032c*/ 	.word	0x00038830
        /*0330*/ 	.short	0x010a
        /*0332*/ 	.byte	0x2f
	.zero		1


	//   ....[27]....
        /*0334*/ 	.word	0x000063f0
        /*0338*/ 	.word	0x000000ff
        /*033c*/ 	.word	0x00038830
        /*0340*/ 	.short	0x010a
        /*0342*/ 	.byte	0x2f
	.zero		1


	//   ....[28]....
        /*0344*/ 	.word	0x000089f0
        /*0348*/ 	.word	0x000000ff
        /*034c*/ 	.word	0x00038850
        /*0350*/ 	.short	0x010a
        /*0352*/ 	.byte	0x05
	.zero		1


	//   ....[29]....
        /*0354*/ 	.word	0x00008a30
        /*0358*/ 	.word	0x000000ff
        /*035c*/ 	.word	0x00038850
        /*0360*/ 	.short	0x010a
        /*0362*/ 	.byte	0x05
	.zero		1


	//   ....[30]....
        /*0364*/ 	.word	0x0000a240
        /*0368*/ 	.word	0x00000011
        /*036c*/ 	.word	0x00000000
        /*0370*/ 	.short	0x0101
        /*0372*/ 	.byte	0x3f
	.zero		1


	//   ....[31]....
        /*0374*/ 	.word	0x0000a2b0
        /*0378*/ 	.word	0x0000009f
        /*037c*/ 	.word	0x00000000
        /*0380*/ 	.short	0x0101
        /*0382*/ 	.byte	0x3f
	.zero		1


	//   ....[32]....
        /*0384*/ 	.word	0x0000a630
        /*0388*/ 	.word	0x000000ff
        /*038c*/ 	.word	0x00038830
        /*0390*/ 	.short	0x010a
        /*0392*/ 	.byte	0x04
	.zero		1


	//   ....[33]....
        /*0394*/ 	.word	0x0000a670
        /*0398*/ 	.word	0x000000ff
        /*039c*/ 	.word	0x00038830
        /*03a0*/ 	.short	0x010a
        /*03a2*/ 	.byte	0x04
	.zero		1


	//   ....[34]....
        /*03a4*/ 	.word	0x0000cc80
        /*03a8*/ 	.word	0x000000ff
        /*03ac*/ 	.word	0x00038850
        /*03b0*/ 	.short	0x010a
        /*03b2*/ 	.byte	0x05
	.zero		1


	//   ....[35]....
        /*03b4*/ 	.word	0x0000ccc0
        /*03b8*/ 	.word	0x000000ff
        /*03bc*/ 	.word	0x00038850
        /*03c0*/ 	.short	0x010a
        /*03c2*/ 	.byte	0x05
	.zero		1


	//   ....[36]....
        /*03c4*/ 	.word	0x0000dca0
        /*03c8*/ 	.word	0x0000009d
        /*03cc*/ 	.word	0x00000000
        /*03d0*/ 	.short	0x0101
        /*03d2*/ 	.byte	0x3f
	.zero		1


	//   ....[37]....
        /*03d4*/ 	.word	0x0000dd20
        /*03d8*/ 	.word	0x000000ab
        /*03dc*/ 	.word	0x00000000
        /*03e0*/ 	.short	0x0101
        /*03e2*/ 	.byte	0x3f
	.zero		1


	//   ....[38]....
        /*03e4*/ 	.word	0x0000e9c0
        /*03e8*/ 	.word	0x000000ff
        /*03ec*/ 	.word	0x00038850
        /*03f0*/ 	.short	0x010a
        /*03f2*/ 	.byte	0x05
	.zero		1


	//   ....[39]....
        /*03f4*/ 	.word	0x0000ea00
        /*03f8*/ 	.word	0x000000ff
        /*03fc*/ 	.word	0x00038850
        /*0400*/ 	.short	0x010a
        /*0402*/ 	.byte	0x05
	.zero		1


	//   ....[40]....
        /*0404*/ 	.word	0x0000f340
        /*0408*/ 	.word	0x00000003
        /*040c*/ 	.word	0x00000000
        /*0410*/ 	.short	0x0101
        /*0412*/ 	.byte	0x3f
	.zero		1


	//   ....[41]....
        /*0414*/ 	.word	0x000106b0
        /*0418*/ 	.word	0x000000ff
        /*041c*/ 	.word	0x00000000
        /*0420*/ 	.short	0x0101
        /*0422*/ 	.byte	0x05
	.zero		1


	//   ....[42]....
        /*0424*/ 	.word	0x00012060
        /*0428*/ 	.word	0x00000008
        /*042c*/ 	.word	0x00038840
        /*0430*/ 	.short	0x010a
        /*0432*/ 	.byte	0x3f
	.zero		1


	//   ....[43]....
        /*0434*/ 	.word	0x00012580
        /*0438*/ 	.word	0x000000ff
        /*043c*/ 	.word	0x00038820
        /*0440*/ 	.short	0x010a
        /*0442*/ 	.byte	0x28
	.zero		1


	//   ....[44]....
        /*0444*/ 	.word	0x00012880
        /*0448*/ 	.word	0x00000003
        /*044c*/ 	.word	0x00038840
        /*0450*/ 	.short	0x010a
        /*0452*/ 	.byte	0x3f
	.zero		1


	//   ....[45]....
        /*0454*/ 	.word	0x00012b10
        /*0458*/ 	.word	0x00000002
        /*045c*/ 	.word	0x00000060
        /*0460*/ 	.short	0x010a
        /*0462*/ 	.byte	0x3f
	.zero		1


	//   ....[46]....
        /*0464*/ 	.word	0x00013050
        /*0468*/ 	.word	0x00000003
        /*046c*/ 	.word	0x00038840
        /*0470*/ 	.short	0x010a
        /*0472*/ 	.byte	0x3f
	.zero		1


	//   ....[47]....
        /*0474*/ 	.word	0x000132e0
        /*0478*/ 	.word	0x00000002
        /*047c*/ 	.word	0x00000060
        /*0480*/ 	.short	0x010a
        /*0482*/ 	.byte	0x3f
	.zero		1


	//   ....[48]....
        /*0484*/ 	.word	0x00013780
        /*0488*/ 	.word	0x00000002
        /*048c*/ 	.word	0x00038840
        /*0490*/ 	.short	0x010a
        /*0492*/ 	.byte	0x3f
	.zero		1


	//   ....[49]....
        /*0494*/ 	.word	0x00013a10
        /*0498*/ 	.word	0x00000002
        /*049c*/ 	.word	0x00000060
        /*04a0*/ 	.short	0x010a
        /*04a2*/ 	.byte	0x3f
	.zero		1


	//   ....[50]....
        /*04a4*/ 	.word	0x00013e60
        /*04a8*/ 	.word	0x00000003
        /*04ac*/ 	.word	0x00038860
        /*04b0*/ 	.short	0x010a
        /*04b2*/ 	.byte	0x3f
	.zero		1


	//   ....[51]....
        /*04b4*/ 	.word	0x000142d0
        /*04b8*/ 	.word	0x00000007
        /*04bc*/ 	.word	0x00038820
        /*04c0*/ 	.short	0x010a
        /*04c2*/ 	.byte	0x3f
	.zero		1


	//   ....[52]....
        /*04c4*/ 	.word	0x00014440
        /*04c8*/ 	.word	0x00000005
        /*04cc*/ 	.word	0x00000000
        /*04d0*/ 	.short	0x010a
        /*04d2*/ 	.byte	0x3f
	.zero		1


	//   ....[53]....
        /*04d4*/ 	.word	0x000144b0
        /*04d8*/ 	.word	0x00000003
        /*04dc*/ 	.word	0x00000000
        /*04e0*/ 	.short	0x010a
        /*04e2*/ 	.byte	0x3f
	.zero		1


	//   ....[54]....
        /*04e4*/ 	.word	0x00014510
        /*04e8*/ 	.word	0x00000005
        /*04ec*/ 	.word	0x00000000
        /*04f0*/ 	.short	0x010a
        /*04f2*/ 	.byte	0x3f
	.zero		1


	//   ....[55]....
        /*04f4*/ 	.word	0x00014540
        /*04f8*/ 	.word	0x00000003
        /*04fc*/ 	.word	0x00000000
        /*0500*/ 	.short	0x010a
        /*0502*/ 	.byte	0x3f
	.zero		1


	//   ....[56]....
        /*0504*/ 	.word	0x000145b0
        /*0508*/ 	.word	0x00000003
        /*050c*/ 	.word	0x00038800
        /*0510*/ 	.short	0x010a
        /*0512*/ 	.byte	0x3f
	.zero		1


	//   ....[57]....
        /*0514*/ 	.word	0x00014600
        /*0518*/ 	.word	0x00000000
        /*051c*/ 	.word	0x00038830
        /*0520*/ 	.short	0x010a
        /*0522*/ 	.byte	0x3f
	.zero		1


	//   ....[58]....
        /*0524*/ 	.word	0x00014660
        /*0528*/ 	.word	0x00000004
        /*052c*/ 	.word	0x00038830
        /*0530*/ 	.short	0x010a
        /*0532*/ 	.byte	0x3f
	.zero		1


	//   ....[59]....
        /*0534*/ 	.word	0x000146c0
        /*0538*/ 	.word	0x00000003
        /*053c*/ 	.word	0x00038850
        /*0540*/ 	.short	0x010a
        /*0542*/ 	.byte	0x3f
	.zero		1


	//   ....[60]....
        /*0544*/ 	.word	0x00014720
        /*0548*/ 	.word	0x00000004
        /*054c*/ 	.word	0x00038830
        /*0550*/ 	.short	0x010a
        /*0552*/ 	.byte	0x3f
	.zero		1


	//   ....[61]....
        /*0554*/ 	.word	0x00014780
        /*0558*/ 	.word	0x00000003
        /*055c*/ 	.word	0x00038850
        /*0560*/ 	.short	0x010a
        /*0562*/ 	.byte	0x3f
	.zero		1


	//   ....[62]....
        /*0564*/ 	.word	0x000147e0
        /*0568*/ 	.word	0x00000007
        /*056c*/ 	.word	0x00038850
        /*0570*/ 	.short	0x010a
        /*0572*/ 	.byte	0x3f
	.zero		1


	//   ....[63]....
        /*0574*/ 	.word	0x00014960
        /*0578*/ 	.word	0x00000008
        /*057c*/ 	.word	0x00038840
        /*0580*/ 	.short	0x010a
        /*0582*/ 	.byte	0x3f
	.zero		1


	//   ....[64]....
        /*0584*/ 	.word	0x000149c0
        /*0588*/ 	.word	0x00000008
        /*058c*/ 	.word	0x00038820
        /*0590*/ 	.short	0x010a
        /*0592*/ 	.byte	0x3f
	.zero		1


	//   ....[65]....
        /*0594*/ 	.word	0x00014a10
        /*0598*/ 	.word	0x00000003
        /*059c*/ 	.word	0x00038840
        /*05a0*/ 	.short	0x010a
        /*05a2*/ 	.byte	0x3f
	.zero		1


	//   ....[66]....
        /*05a4*/ 	.word	0x00014a60
        /*05a8*/ 	.word	0x00000002
        /*05ac*/ 	.word	0x00000060
        /*05b0*/ 	.short	0x010a
        /*05b2*/ 	.byte	0x3f
	.zero		1


	//   ....[67]....
        /*05b4*/ 	.word	0x00014ab0
        /*05b8*/ 	.word	0x00000003
        /*05bc*/ 	.word	0x00038840
        /*05c0*/ 	.short	0x010a
        /*05c2*/ 	.byte	0x3f
	.zero		1


	//   ....[68]....
        /*05c4*/ 	.word	0x00014b00
        /*05c8*/ 	.word	0x00000002
        /*05cc*/ 	.word	0x00000060
        /*05d0*/ 	.short	0x010a
        /*05d2*/ 	.byte	0x3f
	.zero		1


	//   ....[69]....
        /*05d4*/ 	.word	0x00014b50
        /*05d8*/ 	.word	0x00000002
        /*05dc*/ 	.word	0x00038840
        /*05e0*/ 	.short	0x010a
        /*05e2*/ 	.byte	0x3f
	.zero		1


	//   ....[70]....
        /*05e4*/ 	.word	0x00014ba0
        /*05e8*/ 	.word	0x00000002
        /*05ec*/ 	.word	0x00000060
        /*05f0*/ 	.short	0x010a
        /*05f2*/ 	.byte	0x3f
	.zero		1


	//   ....[71]....
        /*05f4*/ 	.word	0x00014bf0
        /*05f8*/ 	.word	0x00000003
        /*05fc*/ 	.word	0x00038860
        /*0600*/ 	.short	0x010a
        /*0602*/ 	.byte	0x3f
	.zero		1


	//   ....[72]....
        /*0604*/ 	.word	0x00014cd0
        /*0608*/ 	.word	0x00000007
        /*060c*/ 	.word	0x00038820
        /*0610*/ 	.short	0x010a
        /*0612*/ 	.byte	0x3f
	.zero		1


	//   ....[73]....
        /*0614*/ 	.word	0x00014d20
        /*0618*/ 	.word	0x00000005
        /*061c*/ 	.word	0x00000000
        /*0620*/ 	.short	0x010a
        /*0622*/ 	.byte	0x3f
	.zero		1


	//   ....[74]....
        /*0624*/ 	.word	0x00014d70
        /*0628*/ 	.word	0x00000003
        /*062c*/ 	.word	0x00000000
        /*0630*/ 	.short	0x010a
        /*0632*/ 	.byte	0x3f
	.zero		1


	//   ....[75]....
        /*0634*/ 	.word	0x00014dc0
        /*0638*/ 	.word	0x00000005
        /*063c*/ 	.word	0x00000000
        /*0640*/ 	.short	0x010a
        /*0642*/ 	.byte	0x3f
	.zero		1


	//----- nvinfo : EIATTR_NUM_MBARRIERS
	.align		4
.L_567:
        /*0644*/ 	.byte	0x03, 0x38
        /*0646*/ 	.short	0x0016


	//----- nvinfo : EIATTR_EXIT_INSTR_OFFSETS
	.align		4
        /*0648*/ 	.byte	0x04, 0x1c
        /*064a*/ 	.short	(.L_569 - .L_568)


	//   ....[0]....
.L_568:
        /*064c*/ 	.word	0x00000a30


	//   ....[1]....
        /*0650*/ 	.word	0x00011160


	//   ....[2]....
        /*0654*/ 	.word	0x000111c0


	//   ....[3]....
        /*0658*/ 	.word	0x00014340


	//   ....[4]....
        /*065c*/ 	.word	0x00014590


	//----- nvinfo : EIATTR_MAX_THREADS
	.align		4
.L_569:
        /*0660*/ 	.byte	0x04, 0x05
        /*0662*/ 	.short	(.L_571 - .L_570)
.L_570:
        /*0664*/ 	.word	0x00000180
        /*0668*/ 	.word	0x00000001
        /*066c*/ 	.word	0x00000001


	//----- nvinfo : EIATTR_CRS_STACK_SIZE
	.align		4
.L_571:
        /*0670*/ 	.byte	0x04, 0x1e
        /*0672*/ 	.short	(.L_573 - .L_572)
.L_572:
        /*0674*/ 	.word	0x00000000


	//----- nvinfo : EIATTR_CBANK_PARAM_SIZE
	.align		4
.L_573:
        /*0678*/ 	.byte	0x03, 0x19
        /*067a*/ 	.short	0x0bf0


	//----- nvinfo : EIATTR_PARAM_CBANK
	.align		4
        /*067c*/ 	.byte	0x04, 0x0a
        /*067e*/ 	.short	(.L_575 - .L_574)
	.align		4
.L_574:
        /*0680*/ 	.word	index@(.nv.constant0._ZN7cutlass13device_kernelIN5flash11enable_sm90INS1_16FlashAttnFwdSm90INS1_25CollectiveMainloopFwdSm90ILi2EN4cute5tupleIJNS5_1CILi1EEES8_S8_EEENS6_IJNS7_ILi128EEENS7_ILi80EEENS7_ILi256EEEEEELi256ENS_10bfloat16_tEfNS_4arch4Sm90ELb1ELb0ELb1ELb0ELb0ELb0ELb0ELb1ELb1ELb0ELb0ELb0EEENS1_21CollectiveEpilogueFwdINS6_IJSA_SC_SB_EEES9_SE_SG_Li256ELb0ELb0ELb0ELb0EEENS1_30DynamicPersistentTileSchedulerILi256ELi32ELb0ELb0ELb1EEEEEEEEEvNT_6ParamsE)
        /*0684*/ 	.short	0x0210
        /*0686*/ 	.short	0x0bf0


	//----- nvinfo : EIATTR_SW_WAR
	.align		4
.L_575:
        /*0688*/ 	.byte	0x04, 0x36
        /*068a*/ 	.short	(.L_577 - .L_576)
.L_576:
        /*068c*/ 	.word	0x00000008
.L_577:


//--------------------- .nv.info._ZN7cutlass13device_kernelIN5flash11enable_sm90INS1_16FlashAttnFwdSm90INS1_25CollectiveMainloopFwdSm90ILi2EN4cute5tupleIJNS5_1CILi1EEES8_S8_EEENS6_IJNS7_ILi128EEENS7_ILi80EEENS7_ILi256EEEEEELi256ENS_10bfloat16_tEfNS_4arch4Sm90ELb1ELb0ELb1ELb1ELb0ELb0ELb0ELb1ELb1ELb0ELb0ELb0EEENS1_21CollectiveEpilogueFwdINS6_IJSA_SC_SB_EEES9_SE_SG_Li256ELb1ELb0ELb0ELb0EEENS1_36VarlenDynamicPersistentTileSchedulerILi128ELi80ELi256ELi32ELb0ELb0ELb1ELb1ELb1ELb1EEEEEEEEEvNT_6ParamsE --------------------------
	.section	.nv.info._ZN7cutlass13device_kernelIN5flash11enable_sm90INS1_16FlashAttnFwdSm90INS1_25CollectiveMainloopFwdSm90ILi2EN4cute5tupleIJNS5_1CILi1EEES8_S8_EEENS6_IJNS7_ILi128EEENS7_ILi80EEENS7_ILi256EEEEEELi256ENS_10bfloat16_tEfNS_4arch4Sm90ELb1ELb0ELb1ELb1ELb0ELb0ELb0ELb1ELb1ELb0ELb0ELb0EEENS1_21CollectiveEpilogueFwdINS6_IJSA_SC_SB_EEES9_SE_SG_Li256ELb1ELb0ELb0ELb0EEENS1_36VarlenDynamicPersistentTileSchedulerILi128ELi80ELi256ELi32ELb0ELb0ELb1ELb1ELb1ELb1EEEEEEEEEvNT_6ParamsE,"",@"SHT_CUDA_INFO"
	.sectionflags	@""
	.align	4


	//----- nvinfo : EIATTR_CUDA_API_VERSION
	.align		4
        /*0000*/ 	.byte	0x04, 0x37
        /*0002*/ 	.short	(.L_579 - .L_578)
.L_578:
        /*0004*/ 	.word	0x00000082


	//----- nvinfo : EIATTR_KPARAM_INFO
	.align		4
.L_579:
        /*0008*/ 	.byte	0x04, 0x17
        /*000a*/ 	.short	(.L_581 - .L_580)
.L_580:
        /*000c*/ 	.word	0x00000000
        /*0010*/ 	.short	0x0000
        /*0012*/ 	.short	0x0070
        /*0014*/ 	.byte	0x00, 0xf0, 0x01, 0x28


	//----- nvinfo : EIATTR_SPARSE_MMA_MASK
	.align		4
.L_581:
        /*0018*/ 	.byte	0x03, 0x50
        /*001a*/ 	.short	0x0000


	//----- nvinfo : EIATTR_MAXREG_COUNT
	.align		4
        /*001c*/ 	.byte	0x03, 0x1b
        /*001e*/ 	.short	0x00a8


	//----- nvinfo : EIATTR_NUM_BARRIERS
	.align		4
        /*0020*/ 	.byte	0x02, 0x4c
        /*0022*/ 	.byte	0x09
	.zero		1


	//----- nvinfo : EIATTR_EXTERNS
	.align		4
        /*0024*/ 	.byte	0x04, 0x0f
        /*0026*/ 	.short	(.L_583 - .L_582)


	//   ....[0]....
	.align		4
.L_582:
        /*0028*/ 	.word	index@(__assertfail)


	//----- nvinfo : EIATTR_ANNOTATIONS
	.align		4
.L_583:
        /*002c*/ 	.byte	0x04, 0x55
        /*002e*/ 	.short	(.L_585 - .L_584)


	//   ....[0]....
.L_584:
        /* <DEDUP_REMOVED lines=33> */


	//----- nvinfo : EIATTR_MERCURY_ISA_VERSION
	.align		4
.L_585:
        /*0230*/ 	.byte	0x03, 0x5f
        /*0232*/ 	.short	0x0101


	//----- nvinfo : EIATTR_UNUSED_LOAD_BYTE_OFFSET
	.align		4
        /*0234*/ 	.byte	0x04, 0x44
        /*0236*/ 	.short	(.L_587 - .L_586)


	//   ....[0]....
.L_586:
        /*0238*/ 	.word	0x00000a40
        /*023c*/ 	.word	0x0000fff0


	//   ....[1]....
        /*0240*/ 	.word	0x0000fb30
        /*0244*/ 	.word	0x0000fff0


	//----- nvinfo : EIATTR_INT_WARP_WIDE_INSTR_OFFSETS
	.align		4
.L_587:
        /*0248*/ 	.byte	0x04, 0x31
        /*024a*/ 	.short	(.L_589 - .L_588)


	//   ....[0]....
.L_588:
        /*024c*/ 	.word	0x00000160


	//   ....[1]....
        /*0250*/ 	.word	0x000001a0


	//   ....[2]....
        /*0254*/ 	.word	0x00000210


	//   ....[3]....
        /*0258*/ 	.word	0x00013ac0


	//   ....[4]....
        /*025c*/ 	.word	0x00013b60


	//   ....[5]....
        /*0260*/ 	.word	0x00013ff0


	//   ....[6]....
        /*0264*/ 	.word	0x00014020


	//   ....[7]....
        /*0268*/ 	.word	0x00014230


	//   ....[8]....
        /*026c*/ 	.word	0x00014320


	//   ....[9]....
        /*0270*/ 	.word	0x00014410


	//   ....[10]....
        /*0274*/ 	.word	0x00016a90


	//   ....[11]....
        /*0278*/ 	.word	0x00016b30


	//----- nvinfo : EIATTR_COOP_GROUP_MASK_REGIDS
	.align		4
.L_589:
        /*027c*/ 	.byte	0x04, 0x29
        /*027e*/ 	.short	(.L_591 - .L_590)


	//   ....[0]....
.L_590:
        /*0280*/ 	.word	0xffffffff


	//   ....[1]....
        /*0284*/ 	.word	0xffffffff


	//   ....[2]....
        /*0288*/ 	.word	0xffffffff


	//   ....[3]....
        /*028c*/ 	.word	0xffffffff


	//   ....[4]....
        /*0290*/ 	.word	0xffffffff


	//   ....[5]....
        /*0294*/ 	.word	0xffffffff


	//   ....[6]....
        /*0298*/ 	.word	0xffffffff


	//   ....[7]....
        /*029c*/ 	.word	0xffffffff


	//   ....[8]....
        /*02a0*/ 	.word	0xffffffff


	//   ....[9]....
        /*02a4*/ 	.word	0xffffffff


	//   ....[10]....
        /*02a8*/ 	.word	0xffffffff


	//   ....[11]....
        /*02ac*/ 	.word	0xffffffff


	//   ....[12]....
        /*02b0*/ 	.word	0xffffffff


	//   ....[13]....
        /*02b4*/ 	.word	0xffffffff


	//   ....[14]....
        /*02b8*/ 	.word	0xffffffff


	//   ....[15]....
        /*02bc*/ 	.word	0xffffffff


	//   ....[16]....
        /*02c0*/ 	.word	0xffffffff


	//   ....[17]....
        /*02c4*/ 	.word	0xffffffff


	//   ....[18]....
        /*02c8*/ 	.word	0xffffffff


	//   ....[19]....
        /*02cc*/ 	.word	0xffffffff


	//   ....[20]....
        /*02d0*/ 	.word	0xffffffff


	//   ....[21]....
        /*02d4*/ 	.word	0xffffffff


	//   ....[22]....
        /*02d8*/ 	.word	0xffffffff


	//   ....[23]....
        /*02dc*/ 	.word	0xffffffff


	//   ....[24]....
        /*02e0*/ 	.word	0xffffffff


	//   ....[25]....
        /*02e4*/ 	.word	0xffffffff


	//   ....[26]....
        /*02e8*/ 	.word	0xffffffff


	//   ....[27]....
        /*02ec*/ 	.word	0xffffffff


	//   ....[28]....
        /*02f0*/ 	.word	0xffffffff


	//   ....[29]....
        /*02f4*/ 	.word	0xffffffff


	//   ....[30]....
        /*02f8*/ 	.word	0xffffffff


	//   ....[31]....
        /*02fc*/ 	.word	0xffffffff


	//   ....[32]....
        /*0300*/ 	.word	0xffffffff


	//   ....[33]....
        /*0304*/ 	.word	0xffffffff


	//   ....[34]....
        /*0308*/ 	.word	0xffffffff


	//   ....[35]....
        /*030c*/ 	.word	0xffffffff


	//   ....[36]....
        /*0310*/ 	.word	0xffffffff


	//   ....[37]....
        /*0314*/ 	.word	0xffffffff


	//   ....[38]....
        /*0318*/ 	.word	0xffffffff


	//   ....[39]....
        /*031c*/ 	.word	0xffffffff


	//   ....[40]....
        /*0320*/ 	.word	0xffffffff


	//   ....[41]....
        /*0324*/ 	.word	0xffffffff


	//   ....[42]....
        /*0328*/ 	.word	0xffffffff


	//   ....[43]....
        /*032c*/ 	.word	0xffffffff


	//   ....[44]....
        /*0330*/ 	.word	0xffffffff


	//   ....[45]....
        /*0334*/ 	.word	0xffffffff


	//   ....[46]....
        /*0338*/ 	.word	0xffffffff


	//   ....[47]....
        /*033c*/ 	.word	0xffffffff


	//   ....[48]....
        /*0340*/ 	.word	0xffffffff


	//   ....[49]....
        /*0344*/ 	.word	0xffffffff


	//   ....[50]....
        /*0348*/ 	.word	0xffffffff


	//   ....[51]....
        /*034c*/ 	.word	0xffffffff


	//   ....[52]....
        /*0350*/ 	.word	0xffffffff


	//   ....[53]....
        /*0354*/ 	.word	0xffffffff


	//   ....[54]....
        /*0358*/ 	.word	0xffffffff


	//   ....[55]....
        /*035c*/ 	.word	0xffffffff


	//   ....[56]....
        /*0360*/ 	.word	0xffffffff


	//   ....[57]....
        /*0364*/ 	.word	0xffffffff


	//   ....[58]....
        /*0368*/ 	.word	0x0500000f


	//   ....[59]....
        /*036c*/ 	.word	0x0500000f


	//   ....[60]....
        /*0370*/ 	.word	0x0500000f


	//   ....[61]....
        /*0374*/ 	.word	0x0500000f


	//   ....[62]....
        /*0378*/ 	.word	0x0500000f


	//   ....[63]....
        /*037c*/ 	.word	0x0500000f


	//   ....[64]....
        /*0380*/ 	.word	0x0500000f


	//   ....[65]....
        /*0384*/ 	.word	0x0500000f


	//   ....[66]....
        /*0388*/ 	.word	0x0500000f


	//   ....[67]....
        /*038c*/ 	.word	0x0500000f


	//   ....[68]....
        /*0390*/ 	.word	0x0500000f


	//   ....[69]....
        /*0394*/ 	.word	0x0500000f


	//   ....[70]....
        /*0398*/ 	.word	0x0500000f


	//   ....[71]....
        /*039c*/ 	.word	0x0500000f


	//   ....[72]....
        /*03a0*/ 	.word	0x0500000f


	//   ....[73]....
        /*03a4*/ 	.word	0x0500000f


	//   ....[74]....
        /*03a8*/ 	.word	0x0500000f


	//   ....[75]....
        /*03ac*/ 	.word	0x0500000f


	//   ....[76]....
        /*03b0*/ 	.word	0x0500000f


	//----- nvinfo : EIATTR_COOP_GROUP_INSTR_OFFSETS
	.align		4
.L_591:
        /*03b4*/ 	.byte	0x04, 0x28
        /*03b6*/ 	.short	(.L_593 - .L_592)


	//   ....[0]....
.L_592:
        /*03b8*/ 	.word	0x00000060


	//   ....[1]....
        /*03bc*/ 	.word	0x00000170


	//   ....[2]....
        /*03c0*/ 	.word	0x000001c0


	//   ....[3]....
        /*03c4*/ 	.word	0x000003f0


	//   ....[4]....
        /*03c8*/ 	.word	0x00000550


	//   ....[5]....
        /*03cc*/ 	.word	0x00000670


	//   ....[6]....
        /*03d0*/ 	.word	0x000007d0


	//   ....[7]....
        /*03d4*/ 	.word	0x000018a0


	//   ....[8]....
        /*03d8*/ 	.word	0x00005080


	//   ....[9]....
        /*03dc*/ 	.word	0x00005170


	//   ....[10]....
        /*03e0*/ 	.word	0x000055f0


	//   ....[11]....
        /*03e4*/ 	.word	0x00005670


	//   ....[12]....
        /*03e8*/ 	.word	0x00009680


	//   ....[13]....
        /*03ec*/ 	.word	0x00009750


	//   ....[14]....
        /*03f0*/ 	.word	0x00009d50


	//   ....[15]....
        /*03f4*/ 	.word	0x00009dd0


	//   ....[16]....
        /*03f8*/ 	.word	0x0000d6a0


	//   ....[17]....
        /*03fc*/ 	.word	0x0000d700


	//   ....[18]....
        /*0400*/ 	.word	0x0000dac0


	//   ....[19]....
        /*0404*/ 	.word	0x0000db10


	//   ....[20]....
        /*0408*/ 	.word	0x0000ee30


	//   ....[21]....
        /*040c*/ 	.word	0x0000ee70


	//   ....[22]....
        /*0410*/ 	.word	0x0000ef40


	//   ....[23]....
        /*0414*/ 	.word	0x0000ef70


	//   ....[24]....
        /*0418*/ 	.word	0x00012860


	//   ....[25]....
        /*041c*/ 	.word	0x000129f0


	//   ....[26]....
        /*0420*/ 	.word	0x00012a20


	//   ....[27]....
        /*0424*/ 	.word	0x00012a60


	//   ....[28]....
        /*0428*/ 	.word	0x00012ad0


	//   ....[29]....
        /*042c*/ 	.word	0x00012b30


	//   ....[30]....
        /*0430*/ 	.word	0x00012b70


	//   ....[31]....
        /*0434*/ 	.word	0x00012d20


	//   ....[32]....
        /*0438*/ 	.word	0x00012d80


	//   ....[33]....
        /*043c*/ 	.word	0x00012dc0


	//   ....[34]....
        /*0440*/ 	.word	0x00012e00


	//   ....[35]....
        /*0444*/ 	.word	0x00012e30


	//   ....[36]....
        /*0448*/ 	.word	0x00012e60


	//   ....[37]....
        /*044c*/ 	.word	0x00012f00


	//   ....[38]....
        /*0450*/ 	.word	0x00012f60


	//   ....[39]....
        /*0454*/ 	.word	0x00012ff0


	//   ....[40]....
        /*0458*/ 	.word	0x00016fe0


	//   ....[41]....
        /*045c*/ 	.word	0x00016ff0


	//   ....[42]....
        /*0460*/ 	.word	0x00017110


	//   ....[43]....
        /*0464*/ 	.word	0x00017170


	//   ....[44]....
        /*0468*/ 	.word	0x000171b0


	//   ....[45]....
        /*046c*/ 	.word	0x000171f0


	//   ....[46]....
        /*0470*/ 	.word	0x00017220


	//   ....[47]....
        /*0474*/ 	.word	0x00017250


	//   ....[48]....
        /*0478*/ 	.word	0x000173f0


	//   ....[49]....
        /*047c*/ 	.word	0x00017450


	//   ....[50]....
        /*0480*/ 	.word	0x00017490


	//   ....[51]....
        /*0484*/ 	.word	0x000174d0


	//   ....[52]....
        /*0488*/ 	.word	0x00017500


	//   ....[53]....
        /*048c*/ 	.word	0x00017530


	//   ....[54]....
        /*0490*/ 	.word	0x000175f0


	//   ....[55]....
        /*0494*/ 	.word	0x00017610


	//   ....[56]....
        /*0498*/ 	.word	0x00017680


	//   ....[57]....
        /*049c*/ 	.word	0x00017d20


	//   ....[58]....
        /*04a0*/ 	.word	0x00018330


	//   ....[59]....
        /*04a4*/ 	.word	0x00018750


	//   ....[60]....
        /*04a8*/ 	.word	0x000187e0


	//   ....[61]....
        /*04ac*/ 	.word	0x00018880


	//   ....[62]....
        /*04b0*/ 	.word	0x00018930


	//   ....[63]....
        /*04b4*/ 	.word	0x000189b0


	//   ....[64]....
        /*04b8*/ 	.word	0x00018a30


	//   ....[65]....
        /*04bc*/ 	.word	0x00018ab0


	//   ....[66]....
        /*04c0*/ 	.word	0x00018b30


	//   ....[67]....
        /*04c4*/ 	.word	0x00018bc0


	//   ....[68]....
        /*04c8*/ 	.word	0x00018c70


	//   ....[69]....
        /*04cc*/ 	.word	0x00018cf0


	//   ....[70]....
        /*04d0*/ 	.word	0x00018d70


	//   ....[71]....
        /*04d4*/ 	.word	0x00018df0


	//   ....[72]....
        /*04d8*/ 	.word	0x00018e70


	//   ....[73]....
        /*04dc*/ 	.word	0x00018ee0


	//   ....[74]....
        /*04e0*/ 	.word	0x00018f80


	//   ....[75]....
        /*04e4*/ 	.word	0x00019010


	//   ....[76]....
        /*04e8*/ 	.word	0x00019140


	//----- nvinfo : EIATTR_REG_RECONFIG
	.align		4
.L_593:
        /*04ec*/ 	.byte	0x01, 0x54
	.zero		2


	//----- nvinfo : EIATTR_SYSCALL_OFFSETS
	.align		4
        /*04f0*/ 	.byte	0x04, 0x46
        /*04f2*/ 	.short	(.L_595 - .L_594)


	//   ....[0]....
.L_594:
        /*04f4*/ 	.word	0x00001a90


	//   ....[1]....
        /*04f8*/ 	.word	0x00013cf0


	//   ....[2]....
        /*04fc*/ 	.word	0x00013e30


	//   ....[3]....
        /*0500*/ 	.word	0x00013f30


	//----- nvinfo : EIATTR_MBARRIER_INSTR_OFFSETS
	.align		4
.L_595:
        /*0504*/ 	.byte	0x04, 0x39
        /*0506*/ 	.short	(.L_597 - .L_596)


	//   ....[0]....
.L_596:
        /*0508*/ 	.word	0x000002a0
        /*050c*/ 	.word	0x000000ff
        /*0510*/ 	.word	0x00038800
        /*0514*/ 	.short	0x0100
        /*0516*/ 	.byte	0x08
	.zero		1


	//   ....[1]....
        /*0518*/ 	.word	0x000002b0
        /*051c*/ 	.word	0x000000ff
        /*0520*/ 	.word	0x00038820
        /*0524*/ 	.short	0x0100
        /*0526*/ 	.byte	0x08
	.zero		1


	//   ....[2]....
        /*0528*/ 	.word	0x000003a0
        /*052c*/ 	.word	0x000000ff
        /*0530*/ 	.word	0x00038830
        /*0534*/ 	.short	0x0100
        /*0536*/ 	.byte	0x08
	.zero		1


	//   ....[3]....
        /*0538*/ 	.word	0x000003b0
        /*053c*/ 	.word	0x000000ff
        /*0540*/ 	.word	0x00038840
        /*0544*/ 	.short	0x0100
        /*0546*/ 	.byte	0x08
	.zero		1


	//   ....[4]....
        /*0548*/ 	.word	0x000003c0
        /*054c*/ 	.word	0x000000ff
        /*0550*/ 	.word	0x00038838
        /*0554*/ 	.short	0x0100
        /*0556*/ 	.byte	0x08
	.zero		1


	//   ....[5]....
        /*0558*/ 	.word	0x000003d0
        /*055c*/ 	.word	0x000000ff
        /*0560*/ 	.word	0x00038848
        /*0564*/ 	.short	0x0100
        /*0566*/ 	.byte	0x08
	.zero		1


	//   ....[6]....
        /*0568*/ 	.word	0x00000500
        /*056c*/ 	.word	0x000000ff
        /*0570*/ 	.word	0x00038850
        /*0574*/ 	.short	0x0100
        /*0576*/ 	.byte	0x08
	.zero		1


	//   ....[7]....
        /*0578*/ 	.word	0x00000510
        /*057c*/ 	.word	0x000000ff
        /*0580*/ 	.word	0x00038860
        /*0584*/ 	.short	0x0100
        /*0586*/ 	.byte	0x08
	.zero		1


	//   ....[8]....
        /*0588*/ 	.word	0x00000520
        /*058c*/ 	.word	0x000000ff
        /*0590*/ 	.word	0x00038858
        /*0594*/ 	.short	0x0100
        /*0596*/ 	.byte	0x08
	.zero		1


	//   ....[9]....
        /*0598*/ 	.word	0x00000530
        /*059c*/ 	.word	0x000000ff
        /*05a0*/ 	.word	0x00038868
        /*05a4*/ 	.short	0x0100
        /*05a6*/ 	.byte	0x08
	.zero		1


	//   ....[10]....
        /*05a8*/ 	.word	0x00000620
        /*05ac*/ 	.word	0x000000ff
        /*05b0*/ 	.word	0x00038870
        /*05b4*/ 	.short	0x0100
        /*05b6*/ 	.byte	0x06
	.zero		1


	//   ....[11]....
        /*05b8*/ 	.word	0x00000630
        /*05bc*/ 	.word	0x000000ff
        /*05c0*/ 	.word	0x00038880
        /*05c4*/ 	.short	0x0100
        /*05c6*/ 	.byte	0x06
	.zero		1


	//   ....[12]....
        /*05c8*/ 	.word	0x00000640
        /*05cc*/ 	.word	0x000000ff
        /*05d0*/ 	.word	0x00038878
        /*05d4*/ 	.short	0x0100
        /*05d6*/ 	.byte	0x06
	.zero		1


	//   ....[13]....
        /*05d8*/ 	.word	0x00000650
        /*05dc*/ 	.word	0x000000ff
        /*05e0*/ 	.word	0x00038888
        /*05e4*/ 	.short	0x0100
        /*05e6*/ 	.byte	0x06
	.zero		1


	//   ....[14]....
        /*05e8*/ 	.word	0x00000780
        /*05ec*/ 	.word	0x000000ff
        /*05f0*/ 	.word	0x00038890
        /*05f4*/ 	.short	0x0100
        /*05f6*/ 	.byte	0x08
	.zero		1


	//   ....[15]....
        /*05f8*/ 	.word	0x00000790
        /*05fc*/ 	.word	0x000000ff
        /*0600*/ 	.word	0x000388a0
        /*0604*/ 	.short	0x0100
        /*0606*/ 	.byte	0x08
	.zero		1


	//   ....[16]....
        /*0608*/ 	.word	0x000007a0
        /*060c*/ 	.word	0x000000ff
        /*0610*/ 	.word	0x00038898
        /*0614*/ 	.short	0x0100
        /*0616*/ 	.byte	0x08
	.zero		1


	//   ....[17]....
        /*0618*/ 	.word	0x000007b0
        /*061c*/ 	.word	0x000000ff
        /*0620*/ 	.word	0x000388a8
        /*0624*/ 	.short	0x0100
        /*0626*/ 	.byte	0x08
	.zero		1


	//   ....[18]....
        /*0628*/ 	.word	0x000008e0
        /*062c*/ 	.word	0x000000ff
        /*0630*/ 	.word	0x000388b0
        /*0634*/ 	.short	0x0100
        /*0636*/ 	.byte	0x08
	.zero		1


	//   ....[19]....
        /*0638*/ 	.word	0x000008f0
        /*063c*/ 	.word	0x000000ff
        /*0640*/ 	.word	0x000388c0
        /*0644*/ 	.short	0x0100
        /*0646*/ 	.byte	0x08
	.zero		1


	//   ....[20]....
        /*0648*/ 	.word	0x00000900
        /*064c*/ 	.word	0x000000ff
        /*0650*/ 	.word	0x000388b8
        /*0654*/ 	.short	0x0100
        /*0656*/ 	.byte	0x08
	.zero		1


	//   ....[21]....
        /*0658*/ 	.word	0x00000910
        /*065c*/ 	.word	0x000000ff
        /*0660*/ 	.word	0x000388c8
        /*0664*/ 	.short	0x0100
        /*0666*/ 	.byte	0x08
	.zero		1


	//   ....[22]....
        /*0668*/ 	.word	0x00001b40
        /*066c*/ 	.word	0x000000ff
        /*0670*/ 	.word	0x00038800
        /*0674*/ 	.short	0x010a
        /*0676*/ 	.byte	0x06
	.zero		1


	//   ....[23]....
        /*0678*/ 	.word	0x00001be0
        /*067c*/ 	.word	0x00000000
        /*0680*/ 	.word	0x00038830
        /*0684*/ 	.short	0x010a
        /*0686*/ 	.byte	0x3f
	.zero		1


	//   ....[24]....
        /*0688*/ 	.word	0x00001c50
        /*068c*/ 	.word	0x00000000
        /*0690*/ 	.word	0x00038830
        /*0694*/ 	.short	0x010a
        /*0696*/ 	.byte	0x3f
	.zero		1


	//   ....[25]....
        /*0698*/ 	.word	0x00004ee0
        /*069c*/ 	.word	0x00000000
        /*06a0*/ 	.word	0x00000000
        /*06a4*/ 	.short	0x0101
        /*06a6*/ 	.byte	0x3f
	.zero		1


	//   ....[26]....
        /*06a8*/ 	.word	0x00006570
        /*06ac*/ 	.word	0x000000ff
        /*06b0*/ 	.word	0x00038830
        /*06b4*/ 	.short	0x010a
        /*06b6*/ 	.byte	0x04
	.zero		1


	//   ....[27]....
        /*06b8*/ 	.word	0x000065c0
        /*06bc*/ 	.word	0x000000ff
        /*06c0*/ 	.word	0x00038830
        /*06c4*/ 	.short	0x010a
        /*06c6*/ 	.byte	0x04
	.zero		1


	//   ....[28]....
        /*06c8*/ 	.word	0x00008a80
        /*06cc*/ 	.word	0x000000ff
        /*06d0*/ 	.word	0x00038850
        /*06d4*/ 	.short	0x010a
        /*06d6*/ 	.byte	0x04
	.zero		1


	//   ....[29]....
        /*06d8*/ 	.word	0x00008ac0
        /*06dc*/ 	.word	0x000000ff
        /*06e0*/ 	.word	0x00038850
        /*06e4*/ 	.short	0x010a
        /*06e6*/ 	.byte	0x04
	.zero		1


	//   ....[30]....
        /*06e8*/ 	.word	0x0000a2d0
        /*06ec*/ 	.word	0x0000000e
        /*06f0*/ 	.word	0x00000000
        /*06f4*/ 	.short	0x0101
        /*06f6*/ 	.byte	0x3f
	.zero		1


	//   ....[31]....
        /*06f8*/ 	.word	0x0000a340
        /*06fc*/ 	.word	0x0000009f
        /*0700*/ 	.word	0x00000000
        /*0704*/ 	.short	0x0101
        /*0706*/ 	.byte	0x3f
	.zero		1


	//   ....[32]....
        /*0708*/ 	.word	0x0000a740
        /*070c*/ 	.word	0x000000ff
        /*0710*/ 	.word	0x00038830
        /*0714*/ 	.short	0x010a
        /*0716*/ 	.byte	0x04
	.zero		1


	//   ....[33]....
        /*0718*/ 	.word	0x0000a780
        /*071c*/ 	.word	0x000000ff
        /*0720*/ 	.word	0x00038830
        /*0724*/ 	.short	0x010a
        /*0726*/ 	.byte	0x04
	.zero		1


	//   ....[34]....
        /*0728*/ 	.word	0x0000d030
        /*072c*/ 	.word	0x000000ff
        /*0730*/ 	.word	0x00038850
        /*0734*/ 	.short	0x010a
        /*0736*/ 	.byte	0x04
	.zero		1


	//   ....[35]....
        /*0738*/ 	.word	0x0000d070
        /*073c*/ 	.word	0x000000ff
        /*0740*/ 	.word	0x00038850
        /*0744*/ 	.short	0x010a
        /*0746*/ 	.byte	0x04
	.zero		1


	//   ....[36]....
        /*0748*/ 	.word	0x0000e1f0
        /*074c*/ 	.word	0x00000015
        /*0750*/ 	.word	0x00000000
        /*0754*/ 	.short	0x0101
        /*0756*/ 	.byte	0x3f
	.zero		1


	//   ....[37]....
        /*0758*/ 	.word	0x0000e260
        /*075c*/ 	.word	0x00000017
        /*0760*/ 	.word	0x00000000
        /*0764*/ 	.short	0x0101
        /*0766*/ 	.byte	0x3f
	.zero		1


	//   ....[38]....
        /*0768*/ 	.word	0x0000eda0
        /*076c*/ 	.word	0x000000ff
        /*0770*/ 	.word	0x00038850
        /*0774*/ 	.short	0x010a
        /*0776*/ 	.byte	0x07
	.zero		1


	//   ....[39]....
        /*0778*/ 	.word	0x0000ede0
        /*077c*/ 	.word	0x000000ff
        /*0780*/ 	.word	0x00038850
        /*0784*/ 	.short	0x010a
        /*0786*/ 	.byte	0x07
	.zero		1


	//   ....[40]....
        /*0788*/ 	.word	0x0000f2d0
        /*078c*/ 	.word	0x00000009
        /*0790*/ 	.word	0x00000000
        /*0794*/ 	.short	0x0101
        /*0796*/ 	.byte	0x3f
	.zero		1


	//   ....[41]....
        /*0798*/ 	.word	0x00011350
        /*079c*/ 	.word	0x00000013
        /*07a0*/ 	.word	0x00000000
        /*07a4*/ 	.short	0x0101
        /*07a6*/ 	.byte	0x3f
	.zero		1


	//   ....[42]....
        /*07a8*/ 	.word	0x00014760
        /*07ac*/ 	.word	0x00000008
        /*07b0*/ 	.word	0x00038840
        /*07b4*/ 	.short	0x010a
        /*07b6*/ 	.byte	0x3f
	.zero		1


	//   ....[43]....
        /*07b8*/ 	.word	0x00014dd0
        /*07bc*/ 	.word	0x00000009
        /*07c0*/ 	.word	0x00038820
        /*07c4*/ 	.short	0x010a
        /*07c6*/ 	.byte	0x3f
	.zero		1


	//   ....[44]....
        /*07c8*/ 	.word	0x00015100
        /*07cc*/ 	.word	0x00000002
        /*07d0*/ 	.word	0x00038840
        /*07d4*/ 	.short	0x010a
        /*07d6*/ 	.byte	0x3f
	.zero		1


	//   ....[45]....
        /*07d8*/ 	.word	0x00015450
        /*07dc*/ 	.word	0x00000003
        /*07e0*/ 	.word	0x00000060
        /*07e4*/ 	.short	0x010a
        /*07e6*/ 	.byte	0x3f
	.zero		1


	//   ....[46]....
        /*07e8*/ 	.word	0x00015ac0
        /*07ec*/ 	.word	0x00000002
        /*07f0*/ 	.word	0x00038840
        /*07f4*/ 	.short	0x010a
        /*07f6*/ 	.byte	0x3f
	.zero		1


	//   ....[47]....
        /*07f8*/ 	.word	0x00015e10
        /*07fc*/ 	.word	0x00000003
        /*0800*/ 	.word	0x00000060
        /*0804*/ 	.short	0x010a
        /*0806*/ 	.byte	0x3f
	.zero		1


	//   ....[48]....
        /*0808*/ 	.word	0x00016380
        /*080c*/ 	.word	0x00000002
        /*0810*/ 	.word	0x00038840
        /*0814*/ 	.short	0x010a
        /*0816*/ 	.byte	0x3f
	.zero		1


	//   ....[49]....
        /*0818*/ 	.word	0x000166d0
        /*081c*/ 	.word	0x00000002
        /*0820*/ 	.word	0x00000060
        /*0824*/ 	.short	0x010a
        /*0826*/ 	.byte	0x3f
	.zero		1


	//   ....[50]....
        /*0828*/ 	.word	0x00016bf0
        /*082c*/ 	.word	0x00000003
        /*0830*/ 	.word	0x00038860
        /*0834*/ 	.short	0x010a
        /*0836*/ 	.byte	0x3f
	.zero		1


	//   ....[51]....
        /*0838*/ 	.word	0x00017ca0
        /*083c*/ 	.word	0x00000000
        /*0840*/ 	.word	0x00038820
        /*0844*/ 	.short	0x010a
        /*0846*/ 	.byte	0x3f
	.zero		1


	//   ....[52]....
        /*0848*/ 	.word	0x00017e80
        /*084c*/ 	.word	0x00000006
        /*0850*/ 	.word	0x00000000
        /*0854*/ 	.short	0x010a
        /*0856*/ 	.byte	0x3f
	.zero		1


	//   ....[53]....
        /*0858*/ 	.word	0x00017ef0
        /*085c*/ 	.word	0x00000007
        /*0860*/ 	.word	0x00000000
        /*0864*/ 	.short	0x010a
        /*0866*/ 	.byte	0x3f
	.zero		1


	//   ....[54]....
        /*0868*/ 	.word	0x00017f60
        /*086c*/ 	.word	0x00000004
        /*0870*/ 	.word	0x00000000
        /*0874*/ 	.short	0x010a
        /*0876*/ 	.byte	0x3f
	.zero		1


	//   ....[55]....
        /*0878*/ 	.word	0x00017f90
        /*087c*/ 	.word	0x00000003
        /*0880*/ 	.word	0x00000000
        /*0884*/ 	.short	0x010a
        /*0886*/ 	.byte	0x3f
	.zero		1


	//   ....[56]....
        /*0888*/ 	.word	0x00018010
        /*088c*/ 	.word	0x00000003
        /*0890*/ 	.word	0x00038800
        /*0894*/ 	.short	0x010a
        /*0896*/ 	.byte	0x3f
	.zero		1


	//   ....[57]....
        /*0898*/ 	.word	0x00018060
        /*089c*/ 	.word	0x00000000
        /*08a0*/ 	.word	0x00038830
        /*08a4*/ 	.short	0x010a
        /*08a6*/ 	.byte	0x3f
	.zero		1


	//   ....[58]....
        /*08a8*/ 	.word	0x000180d0
        /*08ac*/ 	.word	0x00000004
        /*08b0*/ 	.word	0x00038830
        /*08b4*/ 	.short	0x010a
        /*08b6*/ 	.byte	0x3f
	.zero		1


	//   ....[59]....
        /*08b8*/ 	.word	0x00018130
        /*08bc*/ 	.word	0x00000003
        /*08c0*/ 	.word	0x00038850
        /*08c4*/ 	.short	0x010a
        /*08c6*/ 	.byte	0x3f
	.zero		1


	//   ....[60]....
        /*08c8*/ 	.word	0x00018190
        /*08cc*/ 	.word	0x00000004
        /*08d0*/ 	.word	0x00038830
        /*08d4*/ 	.short	0x010a
        /*08d6*/ 	.byte	0x3f
	.zero		1


	//   ....[61]....
        /*08d8*/ 	.word	0x000181f0
        /*08dc*/ 	.word	0x00000003
        /*08e0*/ 	.word	0x00038850
        /*08e4*/ 	.short	0x010a
        /*08e6*/ 	.byte	0x3f
	.zero		1


	//   ....[62]....
        /*08e8*/ 	.word	0x00018250
        /*08ec*/ 	.word	0x00000007
        /*08f0*/ 	.word	0x00038850
        /*08f4*/ 	.short	0x010a
        /*08f6*/ 	.byte	0x3f
	.zero		1


	//   ....[63]....
        /*08f8*/ 	.word	0x000183f0
        /*08fc*/ 	.word	0x00000008
        /*0900*/ 	.word	0x00038840
        /*0904*/ 	.short	0x010a
        /*0906*/ 	.byte	0x3f
	.zero		1


	//   ....[64]....
        /*0908*/ 	.word	0x00018470
        /*090c*/ 	.word	0x00000008
        /*0910*/ 	.word	0x00038820
        /*0914*/ 	.short	0x010a
        /*0916*/ 	.byte	0x3f
	.zero		1


	//   ....[65]....
        /*0918*/ 	.word	0x000184c0
        /*091c*/ 	.word	0x00000002
        /*0920*/ 	.word	0x00038840
        /*0924*/ 	.short	0x010a
        /*0926*/ 	.byte	0x3f
	.zero		1


	//   ....[66]....
        /*0928*/ 	.word	0x00018510
        /*092c*/ 	.word	0x00000003
        /*0930*/ 	.word	0x00000060
        /*0934*/ 	.short	0x010a
        /*0936*/ 	.byte	0x3f
	.zero		1


	//   ....[67]....
        /*0938*/ 	.word	0x00018560
        /*093c*/ 	.word	0x00000002
        /*0940*/ 	.word	0x00038840
        /*0944*/ 	.short	0x010a
        /*0946*/ 	.byte	0x3f
	.zero		1


	//   ....[68]....
        /*0948*/ 	.word	0x000185b0
        /*094c*/ 	.word	0x00000003
        /*0950*/ 	.word	0x00000060
        /*0954*/ 	.short	0x010a
        /*0956*/ 	.byte	0x3f
	.zero		1


	//   ....[69]....
        /*0958*/ 	.word	0x00018600
        /*095c*/ 	.word	0x00000002
        /*0960*/ 	.word	0x00038840
        /*0964*/ 	.short	0x010a
        /*0966*/ 	.byte	0x3f
	.zero		1


	//   ....[70]....
        /*0968*/ 	.word	0x00018650
        /*096c*/ 	.word	0x00000002
        /*0970*/ 	.word	0x00000060
        /*0974*/ 	.short	0x010a
        /*0976*/ 	.byte	0x3f
	.zero		1


	//   ....[71]....
        /*0978*/ 	.word	0x000186a0
        /*097c*/ 	.word	0x00000003
        /*0980*/ 	.word	0x00038860
        /*0984*/ 	.short	0x010a
        /*0986*/ 	.byte	0x3f
	.zero		1


	//   ....[72]....
        /*0988*/ 	.word	0x00019060
        /*098c*/ 	.word	0x00000000
        /*0990*/ 	.word	0x00038820
        /*0994*/ 	.short	0x010a
        /*0996*/ 	.byte	0x3f
	.zero		1


	//   ....[73]....
        /*0998*/ 	.word	0x00019200
        /*099c*/ 	.word	0x00000006
        /*09a0*/ 	.word	0x00000000
        /*09a4*/ 	.short	0x010a
        /*09a6*/ 	.byte	0x3f
	.zero		1


	//   ....[74]....
        /*09a8*/ 	.word	0x00019250
        /*09ac*/ 	.word	0x00000007
        /*09b0*/ 	.word	0x00000000
        /*09b4*/ 	.short	0x010a
        /*09b6*/ 	.byte	0x3f
	.zero		1


	//   ....[75]....
        /*09b8*/ 	.word	0x000192a0
        /*09bc*/ 	.word	0x00000004
        /*09c0*/ 	.word	0x00000000
        /*09c4*/ 	.short	0x010a
        /*09c6*/ 	.byte	0x3f
	.zero		1


	//----- nvinfo : EIATTR_NUM_MBARRIERS
	.align		4
.L_597:
        /*09c8*/ 	.byte	0x03, 0x38
        /*09ca*/ 	.short	0x0016


	//----- nvinfo : EIATTR_EXIT_INSTR_OFFSETS
	.align		4
        /*09cc*/ 	.byte	0x04, 0x1c
        /*09ce*/ 	.short	(.L_599 - .L_598)


	//   ....[0]....
.L_598:
        /*09d0*/ 	.word	0x00000a80


	//   ....[1]....
        /*09d4*/ 	.word	0x00012820


	//   ....[2]....
        /*09d8*/ 	.word	0x00012880


	//   ....[3]....
        /*09dc*/ 	.word	0x00017fe0


	//----- nvinfo : EIATTR_MAX_THREADS
	.align		4
.L_599:
        /*09e0*/ 	.byte	0x04, 0x05
        /*09e2*/ 	.short	(.L_601 - .L_600)
.L_600:
        /*09e4*/ 	.word	0x00000180
        /*09e8*/ 	.word	0x00000001
        /*09ec*/ 	.word	0x00000001


	//----- nvinfo : EIATTR_CRS_STACK_SIZE
	.align		4
.L_601:
        /*09f0*/ 	.byte	0x04, 0x1e
        /*09f2*/ 	.short	(.L_603 - .L_602)
.L_602:
        /*09f4*/ 	.word	0x00000000


	//----- nvinfo : EIATTR_CBANK_PARAM_SIZE
	.align		4
.L_603:
        /*09f8*/ 	.byte	0x03, 0x19
        /*09fa*/ 	.short	0x0a70


	//----- nvinfo : EIATTR_PARAM_CBANK
	.align		4
        /*09fc*/ 	.byte	0x04, 0x0a
        /*09fe*/ 	.short	(.L_605 - .L_604)
	.align		4
.L_604:
        /*0a00*/ 	.word	index@(.nv.constant0._ZN7cutlass13device_kernelIN5flash11enable_sm90INS1_16FlashAttnFwdSm90INS1_25CollectiveMainloopFwdSm90ILi2EN4cute5tupleIJNS5_1CILi1EEES8_S8_EEENS6_IJNS7_ILi128EEENS7_ILi80EEENS7_ILi256EEEEEELi256ENS_10bfloat16_tEfNS_4arch4Sm90ELb1ELb0ELb1ELb1ELb0ELb0ELb0ELb1ELb1ELb0ELb0ELb0EEENS1_21CollectiveEpilogueFwdINS6_IJSA_SC_SB_EEES9_SE_SG_Li256ELb1ELb0ELb0ELb0EEENS1_36VarlenDynamicPersistentTileSchedulerILi128ELi80ELi256ELi32ELb0ELb0ELb1ELb1ELb1ELb1EEEEEEEEEvNT_6ParamsE)
        /*0a04*/ 	.short	0x0210
        /*0a06*/ 	.short	0x0a70


	//----- nvinfo : EIATTR_SW_WAR
	.align		4
.L_605:
        /*0a08*/ 	.byte	0x04, 0x36
        /*0a0a*/ 	.short	(.L_607 - .L_606)
.L_606:
        /*0a0c*/ 	.word	0x00000008
.L_607:


//--------------------- .nv.info._ZN7cutlass13device_kernelIN5flash11enable_sm90INS1_16FlashAttnFwdSm90INS1_25CollectiveMainloopFwdSm90ILi2EN4cute5tupleIJNS5_1CILi1EEES8_S8_EEENS6_IJNS7_ILi128EEENS7_ILi80EEENS7_ILi256EEEEEELi256ENS_10bfloat16_tEfNS_4arch4Sm90ELb1ELb0ELb1ELb1ELb0ELb1ELb0ELb1ELb1ELb0ELb0ELb0EEENS1_21CollectiveEpilogueFwdINS6_IJSA_SC_SB_EEES9_SE_SG_Li256ELb1ELb0ELb0ELb0EEENS1_36VarlenDynamicPersistentTileSchedulerILi128ELi80ELi256ELi32ELb0ELb0ELb1ELb1ELb1ELb1EEEEEEEEEvNT_6ParamsE --------------------------
	.section	.nv.info._ZN7cutlass13device_kernelIN5flash11enable_sm90INS1_16FlashAttnFwdSm90INS1_25CollectiveMainloopFwdSm90ILi2EN4cute5tupleIJNS5_1CILi1EEES8_S8_EEENS6_IJNS7_ILi128EEENS7_ILi80EEENS7_ILi256EEEEEELi256ENS_10bfloat16_tEfNS_4arch4Sm90ELb1ELb0ELb1ELb1ELb0ELb1ELb0ELb1ELb1ELb0ELb0ELb0EEENS1_21CollectiveEpilogueFwdINS6_IJSA_SC_SB_EEES9_SE_SG_Li256ELb1ELb0ELb0ELb0EEENS1_36VarlenDynamicPersistentTileSchedulerILi128ELi80ELi256ELi32ELb0ELb0ELb1ELb1ELb1ELb1EEEEEEEEEvNT_6ParamsE,"",@"SHT_CUDA_INFO"
	.sectionflags	@""
	.align	4


	//----- nvinfo : EIATTR_CUDA_API_VERSION
	.align		4
        /*0000*/ 	.byte	0x04, 0x37
        /*0002*/ 	.short	(.L_609 - .L_608)
.L_608:
        /*0004*/ 	.word	0x00000082


	//----- nvinfo : EIATTR_KPARAM_INFO
	.align		4
.L_609:
        /*0008*/ 	.byte	0x04, 0x17
        /*000a*/ 	.short	(.L_611 - .L_610)
.L_610:
        /*000c*/ 	.word	0x00000000
        /*0010*/ 	.short	0x0000
        /*0012*/ 	.short	0x0070
        /*0014*/ 	.byte	0x00, 0xf0, 0x01, 0x28


	//----- nvinfo : EIATTR_SPARSE_MMA_MASK
	.align		4
.L_611:
        /*0018*/ 	.byte	0x03, 0x50
        /*001a*/ 	.short	0x0000


	//----- nvinfo : EIATTR_MAXREG_COUNT
	.align		4
        /*001c*/ 	.byte	0x03, 0x1b
        /*001e*/ 	.short	0x00a8


	//----- nvinfo : EIATTR_NUM_BARRIERS
	.align		4
        /*0020*/ 	.byte	0x02, 0x4c
        /*0022*/ 	.byte	0x10
	.zero		1


	//----- nvinfo : EIATTR_EXTERNS
	.align		4
        /*0024*/ 	.byte	0x04, 0x0f
        /*0026*/ 	.short	(.L_613 - .L_612)


	//   ....[0]....
	.align		4
.L_612:
        /*0028*/ 	.word	index@(__assertfail)


	//----- nvinfo : EIATTR_ANNOTATIONS
	.align		4
.L_613:
        /*002c*/ 	.byte	0x04, 0x55
        /*002e*/ 	.short	(.L_615 - .L_614)


	//   ....[0]....
.L_614:
        /* <DEDUP_REMOVED lines=94> */


	//----- nvinfo : EIATTR_MERCURY_ISA_VERSION
	.align		4
.L_615:
        /*05f8*/ 	.byte	0x03, 0x5f
        /*05fa*/ 	.short	0x0101


	//----- nvinfo : EIATTR_UNUSED_LOAD_BYTE_OFFSET
	.align		4
        /*05fc*/ 	.byte	0x04, 0x44
        /*05fe*/ 	.short	(.L_617 - .L_616)


	//   ....[0]....
.L_616:
        /*0600*/ 	.word	0x00000ae0
        /*0604*/ 	.word	0x0000fff0


	//   ....[1]....
        /*0608*/ 	.word	0x000260d0
        /*060c*/ 	.word	0x0000fff0


	//----- nvinfo : EIATTR_INT_WARP_WIDE_INSTR_OFFSETS
	.align		4
.L_617:
        /*0610*/ 	.byte	0x04, 0x31
        /*0612*/ 	.short	(.L_619 - .L_618)


	//   ....[0]....
.L_618:
        /*0614*/ 	.word	0x000001c0


	//   ....[1]....
        /*0618*/ 	.word	0x00000200


	//   ....[2]....
        /*061c*/ 	.word	0x00000270


	//   ....[3]....
        /*0620*/ 	.word	0x0002ad90


	//   ....[4]....
        /*0624*/ 	.word	0x0002ae20


	//   ....[5]....
        /*0628*/ 	.word	0x0002b2a0


	//   ....[6]....
        /*062c*/ 	.word	0x0002b2d0


	//   ....[7]....
        /*0630*/ 	.word	0x0002b4e0


	//   ....[8]....
        /*0634*/ 	.word	0x0002b5d0


	//   ....[9]....
        /*0638*/ 	.word	0x0002b6c0


	//   ....[10]....
        /*063c*/ 	.word	0x0002dd50


	//   ....[11]....
        /*0640*/ 	.word	0x0002dde0


	//----- nvinfo : EIATTR_COOP_GROUP_MASK_REGIDS
	.align		4
.L_619:
        /*0644*/ 	.byte	0x04, 0x29
        /*0646*/ 	.short	(.L_621 - .L_620)


	//   ....[0]....
.L_620:
        /*0648*/ 	.word	0xffffffff


	//   ....[1]....
        /*064c*/ 	.word	0xffffffff


	//   ....[2]....
        /*0650*/ 	.word	0xffffffff


	//   ....[3]....
        /*0654*/ 	.word	0xffffffff


	//   ....[4]....
        /*0658*/ 	.word	0xffffffff


	//   ....[5]....
        /*065c*/ 	.word	0xffffffff


	//   ....[6]....
        /*0660*/ 	.word	0xffffffff


	//   ....[7]....
        /*0664*/ 	.word	0xffffffff


	//   ....[8]....
        /*0668*/ 	.word	0xffffffff


	//   ....[9]....
        /*066c*/ 	.word	0xffffffff


	//   ....[10]....
        /*0670*/ 	.word	0xffffffff


	//   ....[11]....
        /*0674*/ 	.word	0xffffffff


	//   ....[12]....
        /*0678*/ 	.word	0xffffffff


	//   ....[13]....
        /*067c*/ 	.word	0xffffffff


	//   ....[14]....
        /*0680*/ 	.word	0xffffffff


	//   ....[15]....
        /*0684*/ 	.word	0xffffffff


	//   ....[16]....
        /*0688*/ 	.word	0xffffffff


	//   ....[17]....
        /*068c*/ 	.word	0xffffffff


	//   ....[18]....
        /*0690*/ 	.word	0xffffffff


	//   ....[19]....
        /*0694*/ 	.word	0xffffffff


	//   ....[20]....
        /*0698*/ 	.word	0xffffffff


	//   ....[21]....
        /*069c*/ 	.word	0xffffffff


	//   ....[22]....
        /*06a0*/ 	.word	0xffffffff


	//   ....[23]....
        /*06a4*/ 	.word	0xffffffff


	//   ....[24]....
        /*06a8*/ 	.word	0xffffffff


	//   ....[25]....
        /*06ac*/ 	.word	0xffffffff


	//   ....[26]....
        /*06b0*/ 	.word	0xffffffff


	//   ....[27]....
        /*06b4*/ 	.word	0xffffffff


	//   ....[28]....
        /*06b8*/ 	.word	0xffffffff


	//   ....[29]....
        /*06bc*/ 	.word	0xffffffff


	//   ....[30]....
        /*06c0*/ 	.word	0xffffffff


	//   ....[31]....
        /*06c4*/ 	.word	0xffffffff


	//   ....[32]....
        /*06c8*/ 	.word	0xffffffff


	//   ....[33]....
        /*06cc*/ 	.word	0xffffffff


	//   ....[34]....
        /*06d0*/ 	.word	0xffffffff


	//   ....[35]....
        /*06d4*/ 	.word	0xffffffff


	//   ....[36]....
        /*06d8*/ 	.word	0xffffffff


	//   ....[37]....
        /*06dc*/ 	.word	0xffffffff


	//   ....[38]....
        /*06e0*/ 	.word	0xffffffff


	//   ....[39]....
        /*06e4*/ 	.word	0xffffffff


	//   ....[40]....
        /*06e8*/ 	.word	0xffffffff


	//   ....[41]....
        /*06ec*/ 	.word	0xffffffff


	//   ....[42]....
        /*06f0*/ 	.word	0xffffffff


	//   ....[43]....
        /*06f4*/ 	.word	0xffffffff


	//   ....[44]....
        /*06f8*/ 	.word	0xffffffff


	//   ....[45]....
        /*06fc*/ 	.word	0xffffffff


	//   ....[46]....
        /*0700*/ 	.word	0xffffffff


	//   ....[47]....
        /*0704*/ 	.word	0xffffffff


	//   ....[48]....
        /*0708*/ 	.word	0xffffffff


	//   ....[49]....
        /*070c*/ 	.word	0xffffffff


	//   ....[50]....
        /*0710*/ 	.word	0xffffffff


	//   ....[51]....
        /*0714*/ 	.word	0xffffffff


	//   ....[52]....
        /*0718*/ 	.word	0xffffffff


	//   ....[53]....
        /*071c*/ 	.word	0xffffffff


	//   ....[54]....
        /*0720*/ 	.word	0xffffffff


	//   ....[55]....
        /*0724*/ 	.word	0xffffffff


	//   ....[56]....
        /*0728*/ 	.word	0xffffffff


	//   ....[57]....
        /*072c*/ 	.word	0xffffffff


	//   ....[58]....
        /*0730*/ 	.word	0x0500000f


	//   ....[59]....
        /*0734*/ 	.word	0x0500000f


	//   ....[60]....
        /*0738*/ 	.word	0x0500000f


	//   ....[61]....
        /*073c*/ 	.word	0x0500000f


	//   ....[62]....
        /*0740*/ 	.word	0x0500000f


	//   ....[63]....
        /*0744*/ 	.word	0x0500000f


	//   ....[64]....
        /*0748*/ 	.word	0x0500000f


	//   ....[65]....
        /*074c*/ 	.word	0x0500000f


	//   ....[66]....
        /*0750*/ 	.word	0x0500000f


	//   ....[67]....
        /*0754*/ 	.word	0x0500000f


	//   ....[68]....
        /*0758*/ 	.word	0x0500000f


	//   ....[69]....
        /*075c*/ 	.word	0x0500000f


	//   ....[70]....
        /*0760*/ 	.word	0x0500000f


	//   ....[71]....
        /*0764*/ 	.word	0x0500000f


	//   ....[72]....
        /*0768*/ 	.word	0x0500000f


	//   ....[73]....
        /*076c*/ 	.word	0x0500000f


	//   ....[74]....
        /*0770*/ 	.word	0x0500000f


	//   ....[75]....
        /*0774*/ 	.word	0x0500000f


	//   ....[76]....
        /*0778*/ 	.word	0x0500000f


	//   ....[77]....
        /*077c*/ 	.word	0x0500000f


	//   ....[78]....
        /*0780*/ 	.word	0x0500000f


	//   ....[79]....
        /*0784*/ 	.word	0x0500000f


	//   ....[80]....
        /*0788*/ 	.word	0x0500000f


	//   ....[81]....
        /*078c*/ 	.word	0x0500000f


	//   ....[82]....
        /*0790*/ 	.word	0x0500000f


	//   ....[83]....
        /*0794*/ 	.word	0x0500000f


	//   ....[84]....
        /*0798*/ 	.word	0x0500000f


	//   ....[85]....
        /*079c*/ 	.word	0x0500000f


	//   ....[86]....
        /*07a0*/ 	.word	0x0500000f


	//   ....[87]....
        /*07a4*/ 	.word	0x0500000f


	//   ....[88]....
        /*07a8*/ 	.word	0x0500000f


	//   ....[89]....
        /*07ac*/ 	.word	0x0500000f


	//   ....[90]....
        /*07b0*/ 	.word	0x0500000f


	//   ....[91]....
        /*07b4*/ 	.word	0x0500000f


	//   ....[92]....
        /*07b8*/ 	.word	0x0500000f


	//   ....[93]....
        /*07bc*/ 	.word	0x0500000f


	//   ....[94]....
        /*07c0*/ 	.word	0x0500000f


	//   ....[95]....
        /*07c4*/ 	.word	0x0500000f


	//   ....[96]....
        /*07c8*/ 	.word	0x0500000f


	//   ....[97]....
        /*07cc*/ 	.word	0x0500000f


	//   ....[98]....
        /*07d0*/ 	.word	0x0500000f


	//   ....[99]....
        /*07d4*/ 	.word	0x0500000f


	//   ....[100]....
        /*07d8*/ 	.word	0x0500000f


	//   ....[101]....
        /*07dc*/ 	.word	0x0500000f


	//   ....[102]....
        /*07e0*/ 	.word	0x0500000f


	//   ....[103]....
        /*07e4*/ 	.word	0x0500000f


	//   ....[104]....
        /*07e8*/ 	.word	0x0500000f


	//   ....[105]....
        /*07ec*/ 	.word	0x0500000f


	//   ....[106]....
        /*07f0*/ 	.word	0x0500000f


	//   ....[107]....
        /*07f4*/ 	.word	0x0500000f


	//   ....[108]....
        /*07f8*/ 	.word	0x0500000f


	//   ....[109]....
        /*07fc*/ 	.word	0x0500000f


	//----- nvinfo : EIATTR_COOP_GROUP_INSTR_OFFSETS
	.align		4
.L_621:
        /*0800*/ 	.byte	0x04, 0x28
        /*0802*/ 	.short	(.L_623 - .L_622)


	//   ....[0]....
.L_622:
        /*0804*/ 	.word	0x00000060


	//   ....[1]....
        /*0808*/ 	.word	0x000001d0


	//   ....[2]....
        /*080c*/ 	.word	0x00000220


	//   ....[3]....
        /*0810*/ 	.word	0x00000450


	//   ....[4]....
        /*0814*/ 	.word	0x000005b0


	//   ....[5]....
        /*0818*/ 	.word	0x000006d0


	//   ....[6]....
        /*081c*/ 	.word	0x00000830


	//   ....[7]....
        /*0820*/ 	.word	0x0000b360


	//   ....[8]....
        /*0824*/ 	.word	0x00018dc0


	//   ....[9]....
        /*0828*/ 	.word	0x00018e60


	//   ....[10]....
        /*082c*/ 	.word	0x000193d0


	//   ....[11]....
        /*0830*/ 	.word	0x000193f0


	//   ....[12]....
        /*0834*/ 	.word	0x0001ee20


	//   ....[13]....
        /*0838*/ 	.word	0x0001ef20


	//   ....[14]....
        /*083c*/ 	.word	0x0001f3c0


	//   ....[15]....
        /*0840*/ 	.word	0x0001f420


	//   ....[16]....
        /*0844*/ 	.word	0x00023ef0


	//   ....[17]....
        /*0848*/ 	.word	0x00023f20


	//   ....[18]....
        /*084c*/ 	.word	0x000242a0


	//   ....[19]....
        /*0850*/ 	.word	0x00024350


	//   ....[20]....
        /*0854*/ 	.word	0x00025630


	//   ....[21]....
        /*0858*/ 	.word	0x000256b0


	//   ....[22]....
        /*085c*/ 	.word	0x000256d0


	//   ....[23]....
        /*0860*/ 	.word	0x000256e0


	//   ....[24]....
        /*0864*/ 	.word	0x000289c0


	//   ....[25]....
        /*0868*/ 	.word	0x00028b50


	//   ....[26]....
        /*086c*/ 	.word	0x00028b80


	//   ....[27]....
        /*0870*/ 	.word	0x00028bb0


	//   ....[28]....
        /*0874*/ 	.word	0x00028bf0


	//   ....[29]....
        /*0878*/ 	.word	0x00028c40


	//   ....[30]....
        /*087c*/ 	.word	0x00028ca0


	//   ....[31]....
        /*0880*/ 	.word	0x00028e80


	//   ....[32]....
        /*0884*/ 	.word	0x00028ee0


	//   ....[33]....
        /*0888*/ 	.word	0x00028f20


	//   ....[34]....
        /*088c*/ 	.word	0x00028f60


	//   ....[35]....
        /*0890*/ 	.word	0x00028f90


	//   ....[36]....
        /*0894*/ 	.word	0x00028fc0


	//   ....[37]....
        /*0898*/ 	.word	0x00029050


	//   ....[38]....
        /*089c*/ 	.word	0x000290b0


	//   ....[39]....
        /*08a0*/ 	.word	0x00029140


	//   ....[40]....
        /*08a4*/ 	.word	0x0002e2c0


	//   ....[41]....
        /*08a8*/ 	.word	0x0002e2d0


	//   ....[42]....
        /*08ac*/ 	.word	0x0002e3e0


	//   ....[43]....
        /*08b0*/ 	.word	0x0002e440


	//   ....[44]....
        /*08b4*/ 	.word	0x0002e480


	//   ....[45]....
        /*08b8*/ 	.word	0x0002e4c0


	//   ....[46]....
        /*08bc*/ 	.word	0x0002e4f0


	//   ....[47]....
        /*08c0*/ 	.word	0x0002e520


	//   ....[48]....
        /*08c4*/ 	.word	0x0002e6b0


	//   ....[49]....
        /*08c8*/ 	.word	0x0002e710


	//   ....[50]....
        /*08cc*/ 	.word	0x0002e750


	//   ....[51]....
        /*08d0*/ 	.word	0x0002e790


	//   ....[52]....
        /*08d4*/ 	.word	0x0002e7c0


	//   ....[53]....
        /*08d8*/ 	.word	0x0002e7f0


	//   ....[54]....
        /*08dc*/ 	.word	0x0002e8b0


	//   ....[55]....
        /*08e0*/ 	.word	0x0002e8d0


	//   ....[56]....
        /*08e4*/ 	.word	0x0002e940


	//   ....[57]....
        /*08e8*/ 	.word	0x0002efd0


	//   ....[58]....
        /*08ec*/ 	.word	0x0002f430


	//   ....[59]....
        /*08f0*/ 	.word	0x0002f4d0


	//   ....[60]....
        /*08f4*/ 	.word	0x0002f570


	//   ....[61]....
        /*08f8*/ 	.word	0x0002f610


	//   ....[62]....
        /*08fc*/ 	.word	0x0002f6b0


	//   ....[63]....
        /*0900*/ 	.word	0x0002f750


	//   ....[64]....
        /*0904*/ 	.word	0x0002f7f0


	//   ....[65]....
        /*0908*/ 	.word	0x0002f890


	//   ....[66]....
        /*090c*/ 	.word	0x0002f930


	//   ....[67]....
        /*0910*/ 	.word	0x0002f9d0


	//   ....[68]....
        /*0914*/ 	.word	0x0002fa70


	//   ....[69]....
        /*0918*/ 	.word	0x0002fb10


	//   ....[70]....
        /*091c*/ 	.word	0x0002fbb0


	//   ....[71]....
        /*0920*/ 	.word	0x0002fc50


	//   ....[72]....
        /*0924*/ 	.word	0x0002fcf0


	//   ....[73]....
        /*0928*/ 	.word	0x0002fd90


	//   ....[74]....
        /*092c*/ 	.word	0x0002fe80


	//   ....[75]....
        /*0930*/ 	.word	0x0002ff20


	//   ....[76]....
        /*0934*/ 	.word	0x0002ffc0


	//   ....[77]....
        /*0938*/ 	.word	0x00030060


	//   ....[78]....
        /*093c*/ 	.word	0x00030100


	//   ....[79]....
        /*0940*/ 	.word	0x000301a0


	//   ....[80]....
        /*0944*/ 	.word	0x00030240


	//   ....[81]....
        /*0948*/ 	.word	0x000302e0


	//   ....[82]....
        /*094c*/ 	.word	0x00030380


	//   ....[83]....
        /*0950*/ 	.word	0x00030420


	//   ....[84]....
        /*0954*/ 	.word	0x000304c0


	//   ....[85]....
        /*0958*/ 	.word	0x00030560


	//   ....[86]....
        /*095c*/ 	.word	0x00030600


	//   ....[87]....
        /*0960*/ 	.word	0x000306a0


	//   ....[88]....
        /*0964*/ 	.word	0x00030740


	//   ....[89]....
        /*0968*/ 	.word	0x000307e0


	//   ....[90]....
        /*096c*/ 	.word	0x00030ae0


	//   ....[91]....
        /*0970*/ 	.word	0x00030dc0


	//   ....[92]....
        /*0974*/ 	.word	0x000311e0


	//   ....[93]....
        /*0978*/ 	.word	0x00031270


	//   ....[94]....
        /*097c*/ 	.word	0x00031310


	//   ....[95]....
        /*0980*/ 	.word	0x000313c0


	//   ....[96]....
        /*0984*/ 	.word	0x00031440


	//   ....[97]....
        /*0988*/ 	.word	0x000314c0


	//   ....[98]....
        /*098c*/ 	.word	0x00031540


	//   ....[99]....
        /*0990*/ 	.word	0x000315c0


	//   ....[100]....
        /*0994*/ 	.word	0x00031650


	//   ....[101]....
        /*0998*/ 	.word	0x00031700


	//   ....[102]....
        /*099c*/ 	.word	0x00031780


	//   ....[103]....
        /*09a0*/ 	.word	0x00031800


	//   ....[104]....
        /*09a4*/ 	.word	0x00031880


	//   ....[105]....
        /*09a8*/ 	.word	0x00031900


	//   ....[106]....
        /*09ac*/ 	.word	0x00031970


	//   ....[107]....
        /*09b0*/ 	.word	0x00031a10


	//   ....[108]....
        /*09b4*/ 	.word	0x00031aa0


	//   ....[109]....
        /*09b8*/ 	.word	0x00031bd0


	//----- nvinfo : EIATTR_REG_RECONFIG
	.align		4
.L_623:
        /*09bc*/ 	.byte	0x01, 0x54
	.zero		2


	//----- nvinfo : EIATTR_SYSCALL_OFFSETS
	.align		4
        /*09c0*/ 	.byte	0x04, 0x46
        /*09c2*/ 	.short	(.L_625 - .L_624)


	//   ....[0]....
.L_624:
        /*09c4*/ 	.word	0x000019f0


	//   ....[1]....
        /*09c8*/ 	.word	0x00001b40


	//   ....[2]....
        /*09cc*/ 	.word	0x0000b500


	//   ....[3]....
        /*09d0*/ 	.word	0x0000b9b0


	//   ....[4]....
        /*09d4*/ 	.word	0x0002afb0


	//   ....[5]....
        /*09d8*/ 	.word	0x0002b0f0


	//   ....[6]....
        /*09dc*/ 	.word	0x0002b1f0


	//----- nvinfo : EIATTR_MBARRIER_INSTR_OFFSETS
	.align		4
.L_625:
        /*09e0*/ 	.byte	0x04, 0x39
        /*09e2*/ 	.short	(.L_627 - .L_626)


	//   ....[0]....
.L_626:
        /*09e4*/ 	.word	0x00000300
        /*09e8*/ 	.word	0x000000ff
        /*09ec*/ 	.word	0x00038800
        /*09f0*/ 	.short	0x0100
        /*09f2*/ 	.byte	0x08
	.zero		1


	//   ....[1]....
        /*09f4*/ 	.word	0x00000310
        /*09f8*/ 	.word	0x000000ff
        /*09fc*/ 	.word	0x00038820
        /*0a00*/ 	.short	0x0100
        /*0a02*/ 	.byte	0x08
	.zero		1


	//   ....[2]....
        /*0a04*/ 	.word	0x00000400
        /*0a08*/ 	.word	0x000000ff
        /*0a0c*/ 	.word	0x00038830
        /*0a10*/ 	.short	0x0100
        /*0a12*/ 	.byte	0x08
	.zero		1


	//   ....[3]....
        /*0a14*/ 	.word	0x00000410
        /*0a18*/ 	.word	0x000000ff
        /*0a1c*/ 	.word	0x00038840
        /*0a20*/ 	.short	0x0100
        /*0a22*/ 	.byte	0x08
	.zero		1


	//   ....[4]....
        /*0a24*/ 	.word	0x00000420
        /*0a28*/ 	.word	0x000000ff
        /*0a2c*/ 	.word	0x00038838
        /*0a30*/ 	.short	0x0100
        /*0a32*/ 	.byte	0x08
	.zero		1


	//   ....[5]....
        /*0a34*/ 	.word	0x00000430
        /*0a38*/ 	.word	0x000000ff
        /*0a3c*/ 	.word	0x00038848
        /*0a40*/ 	.short	0x0100
        /*0a42*/ 	.byte	0x08
	.zero		1


	//   ....[6]....
        /*0a44*/ 	.word	0x00000560
        /*0a48*/ 	.word	0x000000ff
        /*0a4c*/ 	.word	0x00038850
        /*0a50*/ 	.short	0x0100
        /*0a52*/ 	.byte	0x08
	.zero		1


	//   ....[7]....
        /*0a54*/ 	.word	0x00000570
        /*0a58*/ 	.word	0x000000ff
        /*0a5c*/ 	.word	0x00038860
        /*0a60*/ 	.short	0x0100
        /*0a62*/ 	.byte	0x08
	.zero		1


	//   ....[8]....
        /*0a64*/ 	.word	0x00000580
        /*0a68*/ 	.word	0x000000ff
        /*0a6c*/ 	.word	0x00038858
        /*0a70*/ 	.short	0x0100
        /*0a72*/ 	.byte	0x08
	.zero		1


	//   ....[9]....
        /*0a74*/ 	.word	0x00000590
        /*0a78*/ 	.word	0x000000ff
        /*0a7c*/ 	.word	0x00038868
        /*0a80*/ 	.short	0x0100
        /*0a82*/ 	.byte	0x08
	.zero		1


	//   ....[10]....
        /*0a84*/ 	.word	0x00000680
        /*0a88*/ 	.word	0x000000ff
        /*0a8c*/ 	.word	0x00038870
        /*0a90*/ 	.short	0x0100
        /*0a92*/ 	.byte	0x06
	.zero		1


	//   ....[11]....
        /*0a94*/ 	.word	0x00000690
        /*0a98*/ 	.word	0x000000ff
        /*0a9c*/ 	.word	0x00038880
        /*0aa0*/ 	.short	0x0100
        /*0aa2*/ 	.byte	0x06
	.zero		1


	//   ....[12]....
        /*0aa4*/ 	.word	0x000006a0
        /*0aa8*/ 	.word	0x000000ff
        /*0aac*/ 	.word	0x00038878
        /*0ab0*/ 	.short	0x0100
        /*0ab2*/ 	.byte	0x06
	.zero		1


	//   ....[13]....
        /*0ab4*/ 	.word	0x000006b0
        /*0ab8*/ 	.word	0x000000ff
        /*0abc*/ 	.word	0x00038888
        /*0ac0*/ 	.short	0x0100
        /*0ac2*/ 	.byte	0x06
	.zero		1


	//   ....[14]....
        /*0ac4*/ 	.word	0x000007e0
        /*0ac8*/ 	.word	0x000000ff
        /*0acc*/ 	.word	0x00038890
        /*0ad0*/ 	.short	0x0100
        /*0ad2*/ 	.byte	0x08
	.zero		1


	//   ....[15]....
        /*0ad4*/ 	.word	0x000007f0
        /*0ad8*/ 	.word	0x000000ff
        /*0adc*/ 	.word	0x000388a0
        /*0ae0*/ 	.short	0x0100
        /*0ae2*/ 	.byte	0x08
	.zero		1


	//   ....[16]....
        /*0ae4*/ 	.word	0x00000800
        /*0ae8*/ 	.word	0x000000ff
        /*0aec*/ 	.word	0x00038898
        /*0af0*/ 	.short	0x0100
        /*0af2*/ 	.byte	0x08
	.zero		1


	//   ....[17]....
        /*0af4*/ 	.word	0x00000810
        /*0af8*/ 	.word	0x000000ff
        /*0afc*/ 	.word	0x000388a8
        /*0b00*/ 	.short	0x0100
        /*0b02*/ 	.byte	0x08
	.zero		1


	//   ....[18]....
        /*0b04*/ 	.word	0x00000940
        /*0b08*/ 	.word	0x000000ff
        /*0b0c*/ 	.word	0x000388b0
        /*0b10*/ 	.short	0x0100
        /*0b12*/ 	.byte	0x08
	.zero		1


	//   ....[19]....
        /*0b14*/ 	.word	0x00000950
        /*0b18*/ 	.word	0x000000ff
        /*0b1c*/ 	.word	0x000388c0
        /*0b20*/ 	.short	0x0100
        /*0b22*/ 	.byte	0x08
	.zero		1


	//   ....[20]....
        /*0b24*/ 	.word	0x00000960
        /*0b28*/ 	.word	0x000000ff
        /*0b2c*/ 	.word	0x000388b8
        /*0b30*/ 	.short	0x0100
        /*0b32*/ 	.byte	0x08
	.zero		1


	//   ....[21]....
        /*0b34*/ 	.word	0x00000970
        /*0b38*/ 	.word	0x000000ff
        /*0b3c*/ 	.word	0x000388c8
        /*0b40*/ 	.short	0x0100
        /*0b42*/ 	.byte	0x08
	.zero		1


	//   ....[22]....
        /*0b44*/ 	.word	0x00003760
        /*0b48*/ 	.word	0x00000000
        /*0b4c*/ 	.word	0x00038890
        /*0b50*/ 	.short	0x010a
        /*0b52*/ 	.byte	0x3f
	.zero		1


	//   ....[23]....
        /*0b54*/ 	.word	0x00006df0
        /*0b58*/ 	.word	0x00000000
        /*0b5c*/ 	.word	0x00038890
        /*0b60*/ 	.short	0x010a
        /*0b62*/ 	.byte	0x3f
	.zero		1


	//   ....[24]....
        /*0b64*/ 	.word	0x0000a140
        /*0b68*/ 	.word	0x00000000
        /*0b6c*/ 	.word	0x00038890
        /*0b70*/ 	.short	0x010a
        /*0b72*/ 	.byte	0x3f
	.zero		1


	//   ....[25]....
        /*0b74*/ 	.word	0x0000a550
        /*0b78*/ 	.word	0x00000028
        /*0b7c*/ 	.word	0x00000000
        /*0b80*/ 	.short	0x0101
        /*0b82*/ 	.byte	0x3f
	.zero		1


	//   ....[26]....
        /*0b84*/ 	.word	0x0000a590
        /*0b88*/ 	.word	0x00000000
        /*0b8c*/ 	.word	0x000388b0
        /*0b90*/ 	.short	0x010a
        /*0b92*/ 	.byte	0x3f
	.zero		1


	//   ....[27]....
        /*0b94*/ 	.word	0x0000adb0
        /*0b98*/ 	.word	0x00000000
        /*0b9c*/ 	.word	0x00000000
        /*0ba0*/ 	.short	0x0101
        /*0ba2*/ 	.byte	0x3f
	.zero		1


	//   ....[28]....
        /*0ba4*/ 	.word	0x0000b590
        /*0ba8*/ 	.word	0x00000010
        /*0bac*/ 	.word	0x00038800
        /*0bb0*/ 	.short	0x010a
        /*0bb2*/ 	.byte	0x3f
	.zero		1


	//   ....[29]....
        /*0bb4*/ 	.word	0x0000b5e0
        /*0bb8*/ 	.word	0x00000010
        /*0bbc*/ 	.word	0x00038800
        /*0bc0*/ 	.short	0x010a
        /*0bc2*/ 	.byte	0x3f
	.zero		1


	//   ....[30]....
        /*0bc4*/ 	.word	0x0000d030
        /*0bc8*/ 	.word	0x00000010
        /*0bcc*/ 	.word	0x00038800
        /*0bd0*/ 	.short	0x010a
        /*0bd2*/ 	.byte	0x3f
	.zero		1


	//   ....[31]....
        /*0bd4*/ 	.word	0x000118e0
        /*0bd8*/ 	.word	0x00000010
        /*0bdc*/ 	.word	0x00038800
        /*0be0*/ 	.short	0x010a
        /*0be2*/ 	.byte	0x3f
	.zero		1


	//   ....[32]....
        /*0be4*/ 	.word	0x000154d0
        /*0be8*/ 	.word	0x00000000
        /*0bec*/ 	.word	0x00038830
        /*0bf0*/ 	.short	0x010a
        /*0bf2*/ 	.byte	0x3f
	.zero		1


	//   ....[33]....
        /*0bf4*/ 	.word	0x00015550
        /*0bf8*/ 	.word	0x00000000
        /*0bfc*/ 	.word	0x00038830
        /*0c00*/ 	.short	0x010a
        /*0c02*/ 	.byte	0x3f
	.zero		1


	//   ....[34]....
        /*0c04*/ 	.word	0x00018b30
        /*0c08*/ 	.word	0x00000000
        /*0c0c*/ 	.word	0x00000000
        /*0c10*/ 	.short	0x0101
        /*0c12*/ 	.byte	0x3f
	.zero		1


	//   ....[35]....
        /*0c14*/ 	.word	0x0001aa20
        /*0c18*/ 	.word	0x0000000b
        /*0c1c*/ 	.word	0x00038830
        /*0c20*/ 	.short	0x010a
        /*0c22*/ 	.byte	0x3f
	.zero		1


	//   ....[36]....
        /*0c24*/ 	.word	0x0001aaa0
        /*0c28*/ 	.word	0x0000000b
        /*0c2c*/ 	.word	0x00038830
        /*0c30*/ 	.short	0x010a
        /*0c32*/ 	.byte	0x3f
	.zero		1


	//   ....[37]....
        /*0c34*/ 	.word	0x0001e1c0
        /*0c38*/ 	.word	0x00000009
        /*0c3c*/ 	.word	0x00038850
        /*0c40*/ 	.short	0x010a
        /*0c42*/ 	.byte	0x3f
	.zero		1


	//   ....[38]....
        /*0c44*/ 	.word	0x0001e210
        /*0c48*/ 	.word	0x00000009
        /*0c4c*/ 	.word	0x00038850
        /*0c50*/ 	.short	0x010a
        /*0c52*/ 	.byte	0x3f
	.zero		1


	//   ....[39]....
        /*0c54*/ 	.word	0x0001f570
        /*0c58*/ 	.word	0x0000000b
        /*0c5c*/ 	.word	0x00000000
        /*0c60*/ 	.short	0x0101
        /*0c62*/ 	.byte	0x3f
	.zero		1


	//   ....[40]....
        /*0c64*/ 	.word	0x0001f5a0
        /*0c68*/ 	.word	0x00000009
        /*0c6c*/ 	.word	0x00000000
        /*0c70*/ 	.short	0x0101
        /*0c72*/ 	.byte	0x3f
	.zero		1


	//   ....[41]....
        /*0c74*/ 	.word	0x0001fdf0
        /*0c78*/ 	.word	0x00000003
        /*0c7c*/ 	.word	0x00038830
        /*0c80*/ 	.short	0x010a
        /*0c82*/ 	.byte	0x3f
	.zero		1


	//   ....[42]....
        /*0c84*/ 	.word	0x0001fe70
        /*0c88*/ 	.word	0x00000003
        /*0c8c*/ 	.word	0x00038830
        /*0c90*/ 	.short	0x010a
        /*0c92*/ 	.byte	0x3f
	.zero		1


	//   ....[43]....
        /*0c94*/ 	.word	0x00023590
        /*0c98*/ 	.word	0x00000009
        /*0c9c*/ 	.word	0x00038850
        /*0ca0*/ 	.short	0x010a
        /*0ca2*/ 	.byte	0x3f
	.zero		1


	//   ....[44]....
        /*0ca4*/ 	.word	0x000235e0
        /*0ca8*/ 	.word	0x00000009
        /*0cac*/ 	.word	0x00038850
        /*0cb0*/ 	.short	0x010a
        /*0cb2*/ 	.byte	0x3f
	.zero		1


	//   ....[45]....
        /*0cb4*/ 	.word	0x00024620
        /*0cb8*/ 	.word	0x0000009d
        /*0cbc*/ 	.word	0x00000000
        /*0cc0*/ 	.short	0x0101
        /*0cc2*/ 	.byte	0x3f
	.zero		1


	//   ....[46]....
        /*0cc4*/ 	.word	0x000246a0
        /*0cc8*/ 	.word	0x00000009
        /*0ccc*/ 	.word	0x00000000
        /*0cd0*/ 	.short	0x0101
        /*0cd2*/ 	.byte	0x3f
	.zero		1


	//   ....[47]....
        /*0cd4*/ 	.word	0x00025320
        /*0cd8*/ 	.word	0x00000000
        /*0cdc*/ 	.word	0x00038850
        /*0ce0*/ 	.short	0x010a
        /*0ce2*/ 	.byte	0x3f
	.zero		1


	//   ....[48]....
        /*0ce4*/ 	.word	0x000253c0
        /*0ce8*/ 	.word	0x00000000
        /*0cec*/ 	.word	0x00038850
        /*0cf0*/ 	.short	0x010a
        /*0cf2*/ 	.byte	0x3f
	.zero		1


	//   ....[49]....
        /*0cf4*/ 	.word	0x00025860
        /*0cf8*/ 	.word	0x0000000b
        /*0cfc*/ 	.word	0x00000000
        /*0d00*/ 	.short	0x0101
        /*0d02*/ 	.byte	0x3f
	.zero		1


	//   ....[50]....
        /*0d04*/ 	.word	0x000277f0
        /*0d08*/ 	.word	0x00000000
        /*0d0c*/ 	.word	0x00000000
        /*0d10*/ 	.short	0x0101
        /*0d12*/ 	.byte	0x3f
	.zero		1


	//   ....[51]....
        /*0d14*/ 	.word	0x00029f80
        /*0d18*/ 	.word	0x00000009
        /*0d1c*/ 	.word	0x00038820
        /*0d20*/ 	.short	0x010a
        /*0d22*/ 	.byte	0x3f
	.zero		1


	//   ....[52]....
        /*0d24*/ 	.word	0x0002a010
        /*0d28*/ 	.word	0x00000005
        /*0d2c*/ 	.word	0x000388a0
        /*0d30*/ 	.short	0x010a
        /*0d32*/ 	.byte	0x3f
	.zero		1


	//   ....[53]....
        /*0d34*/ 	.word	0x0002a2e0
        /*0d38*/ 	.word	0x00000005
        /*0d3c*/ 	.word	0x000388c0
        /*0d40*/ 	.short	0x010a
        /*0d42*/ 	.byte	0x3f
	.zero		1


	//   ....[54]....
        /*0d44*/ 	.word	0x0002a6d0
        /*0d48*/ 	.word	0x00000006
        /*0d4c*/ 	.word	0x000388a0
        /*0d50*/ 	.short	0x010a
        /*0d52*/ 	.byte	0x3f
	.zero		1


	//   ....[55]....
        /*0d54*/ 	.word	0x0002a980
        /*0d58*/ 	.word	0x00000006
        /*0d5c*/ 	.word	0x000388c0
        /*0d60*/ 	.short	0x010a
        /*0d62*/ 	.byte	0x3f
	.zero		1


	//   ....[56]....
        /*0d64*/ 	.word	0x0002b9f0
        /*0d68*/ 	.word	0x00000007
        /*0d6c*/ 	.word	0x00038840
        /*0d70*/ 	.short	0x010a
        /*0d72*/ 	.byte	0x3f
	.zero		1


	//   ....[57]....
        /*0d74*/ 	.word	0x0002c060
        /*0d78*/ 	.word	0x0000000a
        /*0d7c*/ 	.word	0x00038820
        /*0d80*/ 	.short	0x010a
        /*0d82*/ 	.byte	0x3f
	.zero		1


	//   ....[58]....
        /*0d84*/ 	.word	0x0002c380
        /*0d88*/ 	.word	0x00000008
        /*0d8c*/ 	.word	0x00038840
        /*0d90*/ 	.short	0x010a
        /*0d92*/ 	.byte	0x3f
	.zero		1


	//   ....[59]....
        /*0d94*/ 	.word	0x0002c6c0
        /*0d98*/ 	.word	0x00000008
        /*0d9c*/ 	.word	0x00038860
        /*0da0*/ 	.short	0x010a
        /*0da2*/ 	.byte	0x3f
	.zero		1


	//   ....[60]....
        /*0da4*/ 	.word	0x0002cd10
        /*0da8*/ 	.word	0x00000002
        /*0dac*/ 	.word	0x00038840
        /*0db0*/ 	.short	0x010a
        /*0db2*/ 	.byte	0x3f
	.zero		1


	//   ....[61]....
        /*0db4*/ 	.word	0x0002d050
        /*0db8*/ 	.word	0x00000002
        /*0dbc*/ 	.word	0x00038860
        /*0dc0*/ 	.short	0x010a
        /*0dc2*/ 	.byte	0x3f
	.zero		1


	//   ....[62]....
        /*0dc4*/ 	.word	0x0002d610
        /*0dc8*/ 	.word	0x00000002
        /*0dcc*/ 	.word	0x00038840
        /*0dd0*/ 	.short	0x010a
        /*0dd2*/ 	.byte	0x3f
	.zero		1


	//   ....[63]....
        /*0dd4*/ 	.word	0x0002d940
        /*0dd8*/ 	.word	0x00000002
        /*0ddc*/ 	.word	0x00038860
        /*0de0*/ 	.short	0x010a
        /*0de2*/ 	.byte	0x3f
	.zero		1


	//   ....[64]....
        /*0de4*/ 	.word	0x0002dea0
        /*0de8*/ 	.word	0x00000003
        /*0dec*/ 	.word	0x00038860
        /*0df0*/ 	.short	0x010a
        /*0df2*/ 	.byte	0x3f
	.zero		1


	//   ....[65]....
        /*0df4*/ 	.word	0x0002ef50
        /*0df8*/ 	.word	0x00000000
        /*0dfc*/ 	.word	0x00038820
        /*0e00*/ 	.short	0x010a
        /*0e02*/ 	.byte	0x3f
	.zero		1


	//   ....[66]....
        /*0e04*/ 	.word	0x0002f120
        /*0e08*/ 	.word	0x00000006
        /*0e0c*/ 	.word	0x00000000
        /*0e10*/ 	.short	0x010a
        /*0e12*/ 	.byte	0x3f
	.zero		1


	//   ....[67]....
        /*0e14*/ 	.word	0x0002f190
        /*0e18*/ 	.word	0x00000007
        /*0e1c*/ 	.word	0x00000000
        /*0e20*/ 	.short	0x010a
        /*0e22*/ 	.byte	0x3f
	.zero		1


	//   ....[68]....
        /*0e24*/ 	.word	0x0002f200
        /*0e28*/ 	.word	0x00000004
        /*0e2c*/ 	.word	0x00000000
        /*0e30*/ 	.short	0x010a
        /*0e32*/ 	.byte	0x3f
	.zero		1


	//   ....[69]....
        /*0e34*/ 	.word	0x0002f230
        /*0e38*/ 	.word	0x00000003
        /*0e3c*/ 	.word	0x00000000
        /*0e40*/ 	.short	0x010a
        /*0e42*/ 	.byte	0x3f
	.zero		1


	//   ....[70]....
        /*0e44*/ 	.word	0x0002f290
        /*0e48*/ 	.word	0x00000000
        /*0e4c*/ 	.word	0x00038890
        /*0e50*/ 	.short	0x010a
        /*0e52*/ 	.byte	0x3f
	.zero		1


	//   ....[71]....
        /*0e54*/ 	.word	0x0002f2e0
        /*0e58*/ 	.word	0x00000000
        /*0e5c*/ 	.word	0x00038890
        /*0e60*/ 	.short	0x010a
        /*0e62*/ 	.byte	0x3f
	.zero		1


	//   ....[72]....
        /*0e64*/ 	.word	0x0002f330
        /*0e68*/ 	.word	0x00000000
        /*0e6c*/ 	.word	0x00038890
        /*0e70*/ 	.short	0x010a
        /*0e72*/ 	.byte	0x3f
	.zero		1


	//   ....[73]....
        /*0e74*/ 	.word	0x0002f380
        /*0e78*/ 	.word	0x00000000
        /*0e7c*/ 	.word	0x000388b0
        /*0e80*/ 	.short	0x010a
        /*0e82*/ 	.byte	0x3f
	.zero		1


	//   ....[74]....
        /*0e84*/ 	.word	0x0002fdd0
        /*0e88*/ 	.word	0x00000010
        /*0e8c*/ 	.word	0x00038800
        /*0e90*/ 	.short	0x010a
        /*0e92*/ 	.byte	0x3f
	.zero		1


	//   ....[75]....
        /*0e94*/ 	.word	0x00030820
        /*0e98*/ 	.word	0x00000010
        /*0e9c*/ 	.word	0x00038800
        /*0ea0*/ 	.short	0x010a
        /*0ea2*/ 	.byte	0x3f
	.zero		1


	//   ....[76]....
        /*0ea4*/ 	.word	0x00030870
        /*0ea8*/ 	.word	0x00000000
        /*0eac*/ 	.word	0x00038830
        /*0eb0*/ 	.short	0x010a
        /*0eb2*/ 	.byte	0x3f
	.zero		1


	//   ....[77]....
        /*0eb4*/ 	.word	0x000308c0
        /*0eb8*/ 	.word	0x0000000b
        /*0ebc*/ 	.word	0x00038830
        /*0ec0*/ 	.short	0x010a
        /*0ec2*/ 	.byte	0x3f
	.zero		1


	//   ....[78]....
        /*0ec4*/ 	.word	0x00030910
        /*0ec8*/ 	.word	0x00000009
        /*0ecc*/ 	.word	0x00038850
        /*0ed0*/ 	.short	0x010a
        /*0ed2*/ 	.byte	0x3f
	.zero		1


	//   ....[79]....
        /*0ed4*/ 	.word	0x00030960
        /*0ed8*/ 	.word	0x00000003
        /*0edc*/ 	.word	0x00038830
        /*0ee0*/ 	.short	0x010a
        /*0ee2*/ 	.byte	0x3f
	.zero		1


	//   ....[80]....
        /*0ee4*/ 	.word	0x000309b0
        /*0ee8*/ 	.word	0x00000009
        /*0eec*/ 	.word	0x00038850
        /*0ef0*/ 	.short	0x010a
        /*0ef2*/ 	.byte	0x3f
	.zero		1


	//   ....[81]....
        /*0ef4*/ 	.word	0x00030a00
        /*0ef8*/ 	.word	0x00000000
        /*0efc*/ 	.word	0x00038850
        /*0f00*/ 	.short	0x010a
        /*0f02*/ 	.byte	0x3f
	.zero		1


	//   ....[82]....
        /*0f04*/ 	.word	0x00030ba0
        /*0f08*/ 	.word	0x00000009
        /*0f0c*/ 	.word	0x00038820
        /*0f10*/ 	.short	0x010a
        /*0f12*/ 	.byte	0x3f
	.zero		1


	//   ....[83]....
        /*0f14*/ 	.word	0x00030bf0
        /*0f18*/ 	.word	0x00000005
        /*0f1c*/ 	.word	0x000388a0
        /*0f20*/ 	.short	0x010a
        /*0f22*/ 	.byte	0x3f
	.zero		1


	//   ....[84]....
        /*0f24*/ 	.word	0x00030c40
        /*0f28*/ 	.word	0x00000005
        /*0f2c*/ 	.word	0x000388c0
        /*0f30*/ 	.short	0x010a
        /*0f32*/ 	.byte	0x3f
	.zero		1


	//   ....[85]....
        /*0f34*/ 	.word	0x00030c90
        /*0f38*/ 	.word	0x00000006
        /*0f3c*/ 	.word	0x000388a0
        /*0f40*/ 	.short	0x010a
        /*0f42*/ 	.byte	0x3f
	.zero		1


	//   ....[86]....
        /*0f44*/ 	.word	0x00030ce0
        /*0f48*/ 	.word	0x00000006
        /*0f4c*/ 	.word	0x000388c0
        /*0f50*/ 	.short	0x010a
        /*0f52*/ 	.byte	0x3f
	.zero		1


	//   ....[87]....
        /*0f54*/ 	.word	0x00030e80
        /*0f58*/ 	.word	0x00000007
        /*0f5c*/ 	.word	0x00038840
        /*0f60*/ 	.short	0x010a
        /*0f62*/ 	.byte	0x3f
	.zero		1


	//   ....[88]....
        /*0f64*/ 	.word	0x00030f00
        /*0f68*/ 	.word	0x00000003
        /*0f6c*/ 	.word	0x00038820
        /*0f70*/ 	.short	0x010a
        /*0f72*/ 	.byte	0x3f
	.zero		1


	//   ....[89]....
        /*0f74*/ 	.word	0x00030f50
        /*0f78*/ 	.word	0x00000008
        /*0f7c*/ 	.word	0x00038840
        /*0f80*/ 	.short	0x010a
        /*0f82*/ 	.byte	0x3f
	.zero		1


	//   ....[90]....
        /*0f84*/ 	.word	0x00030fa0
        /*0f88*/ 	.word	0x00000008
        /*0f8c*/ 	.word	0x00038860
        /*0f90*/ 	.short	0x010a
        /*0f92*/ 	.byte	0x3f
	.zero		1


	//   ....[91]....
        /*0f94*/ 	.word	0x00030ff0
        /*0f98*/ 	.word	0x00000002
        /*0f9c*/ 	.word	0x00038840
        /*0fa0*/ 	.short	0x010a
        /*0fa2*/ 	.byte	0x3f
	.zero		1


	//   ....[92]....
        /*0fa4*/ 	.word	0x00031040
        /*0fa8*/ 	.word	0x00000002
        /*0fac*/ 	.word	0x00038860
        /*0fb0*/ 	.short	0x010a
        /*0fb2*/ 	.byte	0x3f
	.zero		1


	//   ....[93]....
        /*0fb4*/ 	.word	0x00031090
        /*0fb8*/ 	.word	0x00000002
        /*0fbc*/ 	.word	0x00038840
        /*0fc0*/ 	.short	0x010a
        /*0fc2*/ 	.byte	0x3f
	.zero		1


	//   ....[94]....
        /*0fc4*/ 	.word	0x000310e0
        /*0fc8*/ 	.word	0x00000002
        /*0fcc*/ 	.word	0x00038860
        /*0fd0*/ 	.short	0x010a
        /*0fd2*/ 	.byte	0x3f
	.zero		1


	//   ....[95]....
        /*0fd4*/ 	.word	0x00031130
        /*0fd8*/ 	.word	0x00000003
        /*0fdc*/ 	.word	0x00038860
        /*0fe0*/ 	.short	0x010a
        /*0fe2*/ 	.byte	0x3f
	.zero		1


	//   ....[96]....
        /*0fe4*/ 	.word	0x00031af0
        /*0fe8*/ 	.word	0x00000000
        /*0fec*/ 	.word	0x00038820
        /*0ff0*/ 	.short	0x010a
        /*0ff2*/ 	.byte	0x3f
	.zero		1


	//   ....[97]....
        /*0ff4*/ 	.word	0x00031c90
        /*0ff8*/ 	.word	0x00000006
        /*0ffc*/ 	.word	0x00000000
        /*1000*/ 	.short	0x010a
        /*1002*/ 	.byte	0x3f
	.zero		1


	//   ....[98]....
        /*1004*/ 	.word	0x00031ce0
        /*1008*/ 	.word	0x00000007
        /*100c*/ 	.word	0x00000000
        /*1010*/ 	.short	0x010a
        /*1012*/ 	.byte	0x3f
	.zero		1


	//   ....[99]....
        /*1014*/ 	.word	0x00031d30
        /*1018*/ 	.word	0x00000004
        /*101c*/ 	.word	0x00000000
        /*1020*/ 	.short	0x010a
        /*1022*/ 	.byte	0x3f
	.zero		1


	//----- nvinfo : EIATTR_NUM_MBARRIERS
	.align		4
.L_627:
        /*1024*/ 	.byte	0x03, 0x38
        /*1026*/ 	.short	0x0016


	//----- nvinfo : EIATTR_EXIT_INSTR_OFFSETS
	.align		4
        /*1028*/ 	.byte	0x04, 0x1c
        /*102a*/ 	.short	(.L_629 - .L_628)


	//   ....[0]....
.L_628:
        /*102c*/ 	.word	0x0002f280


	//----- nvinfo : EIATTR_MAX_THREADS
	.align		4
.L_629:
        /*1030*/ 	.byte	0x04, 0x05
        /*1032*/ 	.short	(.L_631 - .L_630)
.L_630:
        /*1034*/ 	.word	0x00000180
        /*1038*/ 	.word	0x00000001
        /*103c*/ 	.word	0x00000001


	//----- nvinfo : EIATTR_CRS_STACK_SIZE
	.align		4
.L_631:
        /*1040*/ 	.byte	0x04, 0x1e
        /*1042*/ 	.short	(.L_633 - .L_632)
.L_632:
        /*1044*/ 	.word	0x00000000


	//----- nvinfo : EIATTR_CBANK_PARAM_SIZE
	.align		4
.L_633:
        /*1048*/ 	.byte	0x03, 0x19
        /*104a*/ 	.short	0x0a70


	//----- nvinfo : EIATTR_PARAM_CBANK
	.align		4
        /*104c*/ 	.byte	0x04, 0x0a
        /*104e*/ 	.short	(.L_635 - .L_634)
	.align		4
.L_634:
        /*1050*/ 	.word	index@(.nv.constant0._ZN7cutlass13device_kernelIN5flash11enable_sm90INS1_16FlashAttnFwdSm90INS1_25CollectiveMainloopFwdSm90ILi2EN4cute5tupleIJNS5_1CILi1EEES8_S8_EEENS6_IJNS7_ILi128EEENS7_ILi80EEENS7_ILi256EEEEEELi256ENS_10bfloat16_tEfNS_4arch4Sm90ELb1ELb0ELb1ELb1ELb0ELb1ELb0ELb1ELb1ELb0ELb0ELb0EEENS1_21CollectiveEpilogueFwdINS6_IJSA_SC_SB_EEES9_SE_SG_Li256ELb1ELb0ELb0ELb0EEENS1_36VarlenDynamicPersistentTileSchedulerILi128ELi80ELi256ELi32ELb0ELb0ELb1ELb1ELb1ELb1EEEEEEEEEvNT_6ParamsE)
        /*1054*/ 	.short	0x0210
        /*1056*/ 	.short	0x0a70


	//----- nvinfo : EIATTR_SW_WAR
	.align		4
.L_635:
        /*1058*/ 	.byte	0x04, 0x36
        /*105a*/ 	.short	(.L_637 - .L_636)
.L_636:
        /*105c*/ 	.word	0x00000008
.L_637:


//--------------------- .nv.info._ZN7cutlass13device_kernelIN5flash11enable_sm90INS1_16FlashAttnFwdSm90INS1_25CollectiveMainloopFwdSm90ILi2EN4cute5tupleIJNS5_1CILi1EEES8_S8_EEENS6_IJNS7_ILi128EEENS7_ILi112EEENS7_ILi192EEEEEELi192ENS_10bfloat16_tEfNS_4arch4Sm90ELb0ELb0ELb1ELb0ELb0ELb0ELb0ELb1ELb1ELb0ELb0ELb0EEENS1_21CollectiveEpilogueFwdINS6_IJSA_SC_SB_EEES9_SE_SG_Li256ELb0ELb0ELb0ELb0EEENS1_29StaticPersistentTileSchedulerILb0EEEEEEEEEvNT_6ParamsE --------------------------
	.section	.nv.info._ZN7cutlass13device_kernelIN5flash11enable_sm90INS1_16FlashAttnFwdSm90INS1_25CollectiveMainloopFwdSm90ILi2EN4cute5tupleIJNS5_1CILi1EEES8_S8_EEENS6_IJNS7_ILi128EEENS7_ILi112EEENS7_ILi192EEEEEELi192ENS_10bfloat16_tEfNS_4arch4Sm90ELb0ELb0ELb1ELb0ELb0ELb0ELb0ELb1ELb1ELb0ELb0ELb0EEENS1_21CollectiveEpilogueFwdINS6_IJSA_SC_SB_EEES9_SE_SG_Li256ELb0ELb0ELb0ELb0EEENS1_29StaticPersistentTileSchedulerILb0EEEEEEEEEvNT_6ParamsE,"",@"SHT_CUDA_INFO"
	.sectionflags	@""
	.align	4


	//----- nvinfo : EIATTR_CUDA_API_VERSION
	.align		4
        /*0000*/ 	.byte	0x04, 0x37
        /*0002*/ 	.short	(.L_639 - .L_638)
.L_638:
        /*0004*/ 	.word	0x00000082


	//----- nvinfo : EIATTR_KPARAM_INFO
	.align		4
.L_639:
        /*0008*/ 	.byte	0x04, 0x17
        /*000a*/ 	.short	(.L_641 - .L_640)
.L_640:
        /*000c*/ 	.word	0x00000000
        /*0010*/ 	.short	0x0000
        /*0012*/ 	.short	0x0070
        /*0014*/ 	.byte	0x00, 0xf0, 0x01, 0x2e


	//----- nvinfo : EIATTR_SPARSE_MMA_MASK
	.align		4
.L_641:
        /*0018*/ 	.byte	0x03, 0x50
        /*001a*/ 	.short	0x0000


	//----- nvinfo : EIATTR_MAXREG_COUNT
	.align		4
        /*001c*/ 	.byte	0x03, 0x1b
        /*001e*/ 	.short	0x00a8


	//----- nvinfo : EIATTR_NUM_BARRIERS
	.align		4
        /*0020*/ 	.byte	0x02, 0x4c
        /*0022*/ 	.byte	0x09
	.zero		1


	//----- nvinfo : EIATTR_EXTERNS
	.align		4
        /*0024*/ 	.byte	0x04, 0x0f
        /*0026*/ 	.short	(.L_643 - .L_642)


	//   ....[0]....
	.align		4
.L_642:
        /*0028*/ 	.word	index@(__assertfail)


	//----- nvinfo : EIATTR_ANNOTATIONS
	.align		4
.L_643:
        /*002c*/ 	.byte	0x04, 0x55
        /*002e*/ 	.short	(.L_645 - .L_644)


	//   ....[0]....
.L_644:
        /* <DEDUP_REMOVED lines=15> */


	//----- nvinfo : EIATTR_MERCURY_ISA_VERSION
	.align		4
.L_645:
        /*0110*/ 	.byte	0x03, 0x5f
        /*0112*/ 	.short	0x0101


	//----- nvinfo : EIATTR_INT_WARP_WIDE_INSTR_OFFSETS
	.align		4
        /*0114*/ 	.byte	0x04, 0x31
        /*0116*/ 	.short	(.L_647 - .L_646)


	//   ....[0]....
.L_646:
        /*0118*/ 	.word	0x00000190


	//   ....[1]....
        /*011c*/ 	.word	0x000001c0


	//   ....[2]....
        /*0120*/ 	.word	0x000001d0


	//   ....[3]....
        /*0124*/ 	.word	0x0000ca80


	//   ....[4]....
        /*0128*/ 	.word	0x0000cab0


	//   ....[5]....
        /*012c*/ 	.word	0x0000cb80


	//   ....[6]....
        /*0130*/ 	.word	0x0000cc50


	//----- nvinfo : EIATTR_COOP_GROUP_MASK_REGIDS
	.align		4
.L_647:
        /*0134*/ 	.byte	0x04, 0x29
        /*0136*/ 	.short	(.L_649 - .L_648)


	//   ....[0]....
.L_648:
        /*0138*/ 	.word	0xffffffff


	//   ....[1]....
        /*013c*/ 	.word	0xffffffff


	//   ....[2]....
        /*0140*/ 	.word	0xffffffff


	//   ....[3]....
        /*0144*/ 	.word	0xffffffff


	//   ....[4]....
        /*0148*/ 	.word	0xffffffff


	//   ....[5]....
        /*014c*/ 	.word	0xffffffff


	//   ....[6]....
        /*0150*/ 	.word	0xffffffff


	//   ....[7]....
        /*0154*/ 	.word	0xffffffff


	//   ....[8]....
        /*0158*/ 	.word	0xffffffff


	//   ....[9]....
        /*015c*/ 	.word	0xffffffff


	//   ....[10]....
        /*0160*/ 	.word	0xffffffff


	//   ....[11]....
        /*0164*/ 	.word	0xffffffff


	//   ....[12]....
        /*0168*/ 	.word	0xffffffff


	//   ....[13]....
        /*016c*/ 	.word	0xffffffff


	//   ....[14]....
        /*0170*/ 	.word	0xffffffff


	//   ....[15]....
        /*0174*/ 	.word	0xffffffff


	//   ....[16]....
        /*0178*/ 	.word	0xffffffff


	//   ....[17]....
        /*017c*/ 	.word	0xffffffff


	//   ....[18]....
        /*0180*/ 	.word	0xffffffff


	//   ....[19]....
        /*0184*/ 	.word	0xffffffff


	//   ....[20]....
        /*0188*/ 	.word	0xffffffff


	//   ....[21]....
        /*018c*/ 	.word	0xffffffff


	//   ....[22]....
        /*0190*/ 	.word	0xffffffff


	//   ....[23]....
        /*0194*/ 	.word	0x0500000f


	//   ....[24]....
        /*0198*/ 	.word	0x0500000f


	//----- nvinfo : EIATTR_COOP_GROUP_INSTR_OFFSETS
	.align		4
.L_649:
        /*019c*/ 	.byte	0x04, 0x28
        /*019e*/ 	.short	(.L_651 - .L_650)


	//   ....[0]....
.L_650:
        /*01a0*/ 	.word	0x00000060


	//   ....[1]....
        /*01a4*/ 	.word	0x000001a0


	//   ....[2]....
        /*01a8*/ 	.word	0x000001f0


	//   ....[3]....
        /*01ac*/ 	.word	0x000003e0


	//   ....[4]....
        /*01b0*/ 	.word	0x00000540


	//   ....[5]....
        /*01b4*/ 	.word	0x00000660


	//   ....[6]....
        /*01b8*/ 	.word	0x000007c0


	//   ....[7]....
        /*01bc*/ 	.word	0x00000db0


	//   ....[8]....
        /*01c0*/ 	.word	0x00004990


	//   ....[9]....
        /*01c4*/ 	.word	0x00004a30


	//   ....[10]....
        /*01c8*/ 	.word	0x00004dd0


	//   ....[11]....
        /*01cc*/ 	.word	0x00004e90


	//   ....[12]....
        /*01d0*/ 	.word	0x000091d0


	//   ....[13]....
        /*01d4*/ 	.word	0x00009200


	//   ....[14]....
        /*01d8*/ 	.word	0x00009620


	//   ....[15]....
        /*01dc*/ 	.word	0x00009710


	//   ....[16]....
        /*01e0*/ 	.word	0x0000a950


	//   ....[17]....
        /*01e4*/ 	.word	0x0000a990


	//   ....[18]....
        /*01e8*/ 	.word	0x0000ab90


	//   ....[19]....
        /*01ec*/ 	.word	0x0000ac40


	//   ....[20]....
        /*01f0*/ 	.word	0x0000bcd0


	//   ....[21]....
        /*01f4*/ 	.word	0x0000c210


	//   ....[22]....
        /*01f8*/ 	.word	0x0000f250


	//   ....[23]....
        /*01fc*/ 	.word	0x0000f760


	//   ....[24]....
        /*0200*/ 	.word	0x0000fc00


	//----- nvinfo : EIATTR_REG_RECONFIG
	.align		4
.L_651:
        /*0204*/ 	.byte	0x01, 0x54
	.zero		2


	//----- nvinfo : EIATTR_SYSCALL_OFFSETS
	.align		4
        /*0208*/ 	.byte	0x04, 0x46
        /*020a*/ 	.short	(.L_653 - .L_652)


	//   ....[0]....
.L_652:
        /*020c*/ 	.word	0x00001140


	//   ....[1]....
        /*0210*/ 	.word	0x0000c690


	//   ....[2]....
        /*0214*/ 	.word	0x0000c7d0


	//   ....[3]....
        /*0218*/ 	.word	0x0000c8d0


	//----- nvinfo : EIATTR_MBARRIER_INSTR_OFFSETS
	.align		4
.L_653:
        /*021c*/ 	.byte	0x04, 0x39
        /*021e*/ 	.short	(.L_655 - .L_654)


	//   ....[0]....
.L_654:
        /*0220*/ 	.word	0x00000290
        /*0224*/ 	.word	0x000000ff
        /*0228*/ 	.word	0x00036800
        /*022c*/ 	.short	0x0100
        /*022e*/ 	.byte	0x06
	.zero		1


	//   ....[1]....
        /*0230*/ 	.word	0x000002a0
        /*0234*/ 	.word	0x000000ff
        /*0238*/ 	.word	0x00036820
        /*023c*/ 	.short	0x0100
        /*023e*/ 	.byte	0x06
	.zero		1


	//   ....[2]....
        /*0240*/ 	.word	0x00000390
        /*0244*/ 	.word	0x000000ff
        /*0248*/ 	.word	0x00036830
        /*024c*/ 	.short	0x0100
        /*024e*/ 	.byte	0x08
	.zero		1


	//   ....[3]....
        /*0250*/ 	.word	0x000003a0
        /*0254*/ 	.word	0x000000ff
        /*0258*/ 	.word	0x00036840
        /*025c*/ 	.short	0x0100
        /*025e*/ 	.byte	0x08
	.zero		1


	//   ....[4]....
        /*0260*/ 	.word	0x000003b0
        /*0264*/ 	.word	0x000000ff
        /*0268*/ 	.word	0x00036838
        /*026c*/ 	.short	0x0100
        /*026e*/ 	.byte	0x08
	.zero		1


	//   ....[5]....
        /*0270*/ 	.word	0x000003c0
        /*0274*/ 	.word	0x000000ff
        /*0278*/ 	.word	0x00036848
        /*027c*/ 	.short	0x0100
        /*027e*/ 	.byte	0x08
	.zero		1


	//   ....[6]....
        /*0280*/ 	.word	0x000004f0
        /*0284*/ 	.word	0x000000ff
        /*0288*/ 	.word	0x00036850
        /*028c*/ 	.short	0x0100
        /*028e*/ 	.byte	0x08
	.zero		1


	//   ....[7]....
        /*0290*/ 	.word	0x00000500
        /*0294*/ 	.word	0x000000ff
        /*0298*/ 	.word	0x00036860
        /*029c*/ 	.short	0x0100
        /*029e*/ 	.byte	0x08
	.zero		1


	//   ....[8]....
        /*02a0*/ 	.word	0x00000510
        /*02a4*/ 	.word	0x000000ff
        /*02a8*/ 	.word	0x00036858
        /*02ac*/ 	.short	0x0100
        /*02ae*/ 	.byte	0x08
	.zero		1


	//   ....[9]....
        /*02b0*/ 	.word	0x00000520
        /*02b4*/ 	.word	0x000000ff
        /*02b8*/ 	.word	0x00036868
        /*02bc*/ 	.short	0x0100
        /*02be*/ 	.byte	0x08
	.zero		1


	//   ....[10]....
        /*02c0*/ 	.word	0x00000610
        /*02c4*/ 	.word	0x000000ff
        /*02c8*/ 	.word	0x00036870
        /*02cc*/ 	.short	0x0100
        /*02ce*/ 	.byte	0x06
	.zero		1


	//   ....[11]....
        /*02d0*/ 	.word	0x00000620
        /*02d4*/ 	.word	0x000000ff
        /*02d8*/ 	.word	0x00036880
        /*02dc*/ 	.short	0x0100
        /*02de*/ 	.byte	0x06
	.zero		1


	//   ....[12]....
        /*02e0*/ 	.word	0x00000630
        /*02e4*/ 	.word	0x000000ff
        /*02e8*/ 	.word	0x00036878
        /*02ec*/ 	.short	0x0100
        /*02ee*/ 	.byte	0x06
	.zero		1


	//   ....[13]....
        /*02f0*/ 	.word	0x00000640
        /*02f4*/ 	.word	0x000000ff
        /*02f8*/ 	.word	0x00036888
        /*02fc*/ 	.short	0x0100
        /*02fe*/ 	.byte	0x06
	.zero		1


	//   ....[14]....
        /*0300*/ 	.word	0x00000770
        /*0304*/ 	.word	0x000000ff
        /*0308*/ 	.word	0x00036890
        /*030c*/ 	.short	0x0100
        /*030e*/ 	.byte	0x08
	.zero		1


	//   ....[15]....
        /*0310*/ 	.word	0x00000780
        /*0314*/ 	.word	0x000000ff
        /*0318*/ 	.word	0x000368a0
        /*031c*/ 	.short	0x0100
        /*031e*/ 	.byte	0x08
	.zero		1


	//   ....[16]....
        /*0320*/ 	.word	0x00000790
        /*0324*/ 	.word	0x000000ff
        /*0328*/ 	.word	0x00036898
        /*032c*/ 	.short	0x0100
        /*032e*/ 	.byte	0x08
	.zero		1


	//   ....[17]....
        /*0330*/ 	.word	0x000007a0
        /*0334*/ 	.word	0x000000ff
        /*0338*/ 	.word	0x000368a8
        /*033c*/ 	.short	0x0100
        /*033e*/ 	.byte	0x08
	.zero		1


	//   ....[18]....
        /*0340*/ 	.word	0x000008d0
        /*0344*/ 	.word	0x000000ff
        /*0348*/ 	.word	0x000368b0
        /*034c*/ 	.short	0x0100
        /*034e*/ 	.byte	0x08
	.zero		1


	//   ....[19]....
        /*0350*/ 	.word	0x000008e0
        /*0354*/ 	.word	0x000000ff
        /*0358*/ 	.word	0x000368c0
        /*035c*/ 	.short	0x0100
        /*035e*/ 	.byte	0x08
	.zero		1


	//   ....[20]....
        /*0360*/ 	.word	0x000008f0
        /*0364*/ 	.word	0x000000ff
        /*0368*/ 	.word	0x000368b8
        /*036c*/ 	.short	0x0100
        /*036e*/ 	.byte	0x08
	.zero		1


	//   ....[21]....
        /*0370*/ 	.word	0x00000900
        /*0374*/ 	.word	0x000000ff
        /*0378*/ 	.word	0x000368c8
        /*037c*/ 	.short	0x0100
        /*037e*/ 	.byte	0x08
	.zero		1


	//   ....[22]....
        /*0380*/ 	.word	0x000011d0
        /*0384*/ 	.word	0x000000ff
        /*0388*/ 	.word	0x00036800
        /*038c*/ 	.short	0x010a
        /*038e*/ 	.byte	0x06
	.zero		1


	//   ....[23]....
        /*0390*/ 	.word	0x00001270
        /*0394*/ 	.word	0x00000000
        /*0398*/ 	.word	0x00036830
        /*039c*/ 	.short	0x010a
        /*039e*/ 	.byte	0x3f
	.zero		1


	//   ....[24]....
        /*03a0*/ 	.word	0x000012f0
        /*03a4*/ 	.word	0x00000000
        /*03a8*/ 	.word	0x00036830
        /*03ac*/ 	.short	0x010a
        /*03ae*/ 	.byte	0x3f
	.zero		1


	//   ....[25]....
        /*03b0*/ 	.word	0x00004670
        /*03b4*/ 	.word	0x00000000
        /*03b8*/ 	.word	0x00000000
        /*03bc*/ 	.short	0x0101
        /*03be*/ 	.byte	0x3f
	.zero		1


	//   ....[26]....
        /*03c0*/ 	.word	0x00006090
        /*03c4*/ 	.word	0x000000ff
        /*03c8*/ 	.word	0x00036830
        /*03cc*/ 	.short	0x010a
        /*03ce*/ 	.byte	0x3c
	.zero		1


	//   ....[27]....
        /*03d0*/ 	.word	0x000060d0
        /*03d4*/ 	.word	0x000000ff
        /*03d8*/ 	.word	0x00036830
        /*03dc*/ 	.short	0x010a
        /*03de*/ 	.byte	0x3c
	.zero		1


	//   ....[28]....
        /*03e0*/ 	.word	0x00008670
        /*03e4*/ 	.word	0x000000ff
        /*03e8*/ 	.word	0x00036850
        /*03ec*/ 	.short	0x010a
        /*03ee*/ 	.byte	0x04
	.zero		1


	//   ....[29]....
        /*03f0*/ 	.word	0x000086b0
        /*03f4*/ 	.word	0x000000ff
        /*03f8*/ 	.word	0x00036850
        /*03fc*/ 	.short	0x010a
        /*03fe*/ 	.byte	0x04
	.zero		1


	//   ....[30]....
        /*0400*/ 	.word	0x00009ca0
        /*0404*/ 	.word	0x0000000d
        /*0408*/ 	.word	0x00000000
        /*040c*/ 	.short	0x0101
        /*040e*/ 	.byte	0x3f
	.zero		1


	//   ....[31]....
        /*0410*/ 	.word	0x00009cf0
        /*0414*/ 	.word	0x00000015
        /*0418*/ 	.word	0x00000000
        /*041c*/ 	.short	0x0101
        /*041e*/ 	.byte	0x3f
	.zero		1


	//   ....[32]....
        /*0420*/ 	.word	0x0000a8c0
        /*0424*/ 	.word	0x000000ff
        /*0428*/ 	.word	0x00036850
        /*042c*/ 	.short	0x010a
        /*042e*/ 	.byte	0x07
	.zero		1


	//   ....[33]....
        /*0430*/ 	.word	0x0000a900
        /*0434*/ 	.word	0x000000ff
        /*0438*/ 	.word	0x00036850
        /*043c*/ 	.short	0x010a
        /*043e*/ 	.byte	0x07
	.zero		1


	//   ....[34]....
        /*0440*/ 	.word	0x0000b3d0
        /*0444*/ 	.word	0x0000000b
        /*0448*/ 	.word	0x00000000
        /*044c*/ 	.short	0x0101
        /*044e*/ 	.byte	0x3f
	.zero		1


	//   ....[35]....
        /*0450*/ 	.word	0x0000c0d0
        /*0454*/ 	.word	0x000000ff
        /*0458*/ 	.word	0x00000000
        /*045c*/ 	.short	0x0101
        /*045e*/ 	.byte	0x06
	.zero		1


	//   ....[36]....
        /*0460*/ 	.word	0x0000cf90
        /*0464*/ 	.word	0x00000006
        /*0468*/ 	.word	0x00036840
        /*046c*/ 	.short	0x010a
        /*046e*/ 	.byte	0x3f
	.zero		1


	//   ....[37]....
        /*0470*/ 	.word	0x0000d4f0
        /*0474*/ 	.word	0x00000009
        /*0478*/ 	.word	0x00036820
        /*047c*/ 	.short	0x010a
        /*047e*/ 	.byte	0x3f
	.zero		1


	//   ....[38]....
        /*0480*/ 	.word	0x0000d7d0
        /*0484*/ 	.word	0x00000002
        /*0488*/ 	.word	0x00036840
        /*048c*/ 	.short	0x010a
        /*048e*/ 	.byte	0x3f
	.zero		1


	//   ....[39]....
        /*0490*/ 	.word	0x0000da90
        /*0494*/ 	.word	0x00000002
        /*0498*/ 	.word	0x00000060
        /*049c*/ 	.short	0x010a
        /*049e*/ 	.byte	0x3f
	.zero		1


	//   ....[40]....
        /*04a0*/ 	.word	0x0000e020
        /*04a4*/ 	.word	0x00000002
        /*04a8*/ 	.word	0x00036840
        /*04ac*/ 	.short	0x010a
        /*04ae*/ 	.byte	0x3f
	.zero		1


	//   ....[41]....
        /*04b0*/ 	.word	0x0000e2e0
        /*04b4*/ 	.word	0x00000002
        /*04b8*/ 	.word	0x00000060
        /*04bc*/ 	.short	0x010a
        /*04be*/ 	.byte	0x3f
	.zero		1


	//   ....[42]....
        /*04c0*/ 	.word	0x0000e7a0
        /*04c4*/ 	.word	0x00000002
        /*04c8*/ 	.word	0x00036840
        /*04cc*/ 	.short	0x010a
        /*04ce*/ 	.byte	0x3f
	.zero		1


	//   ....[43]....
        /*04d0*/ 	.word	0x0000ea80
        /*04d4*/ 	.word	0x00000002
        /*04d8*/ 	.word	0x00000060
        /*04dc*/ 	.short	0x010a
        /*04de*/ 	.byte	0x3f
	.zero		1


	//   ....[44]....
        /*04e0*/ 	.word	0x0000edf0
        /*04e4*/ 	.word	0x00000003
        /*04e8*/ 	.word	0x00036860
        /*04ec*/ 	.short	0x010a
        /*04ee*/ 	.byte	0x3f
	.zero		1


	//   ....[45]....
        /*04f0*/ 	.word	0x0000f1d0
        /*04f4*/ 	.word	0x00000000
        /*04f8*/ 	.word	0x00036820
        /*04fc*/ 	.short	0x010a
        /*04fe*/ 	.byte	0x3f
	.zero		1


	//   ....[46]....
        /*0500*/ 	.word	0x0000f390
        /*0504*/ 	.word	0x00000006
        /*0508*/ 	.word	0x00000000
        /*050c*/ 	.short	0x010a
        /*050e*/ 	.byte	0x3f
	.zero		1


	//   ....[47]....
        /*0510*/ 	.word	0x0000f400
        /*0514*/ 	.word	0x00000003
        /*0518*/ 	.word	0x00000000
        /*051c*/ 	.short	0x010a
        /*051e*/ 	.byte	0x3f
	.zero		1


	//   ....[48]....
        /*0520*/ 	.word	0x0000f460
        /*0524*/ 	.word	0x00000010
        /*0528*/ 	.word	0x00000000
        /*052c*/ 	.short	0x010a
        /*052e*/ 	.byte	0x3f
	.zero		1


	//   ....[49]....
        /*0530*/ 	.word	0x0000f490
        /*0534*/ 	.word	0x00000003
        /*0538*/ 	.word	0x00000000
        /*053c*/ 	.short	0x010a
        /*053e*/ 	.byte	0x3f
	.zero		1


	//   ....[50]....
        /*0540*/ 	.word	0x0000f510
        /*0544*/ 	.word	0x00000003
        /*0548*/ 	.word	0x00036800
        /*054c*/ 	.short	0x010a
        /*054e*/ 	.byte	0x3f
	.zero		1


	//   ....[51]....
        /*0550*/ 	.word	0x0000f560
        /*0554*/ 	.word	0x00000000
        /*0558*/ 	.word	0x00036830
        /*055c*/ 	.short	0x010a
        /*055e*/ 	.byte	0x3f
	.zero		1


	//   ....[52]....
        /*0560*/ 	.word	0x0000f5c0
        /*0564*/ 	.word	0x00000009
        /*0568*/ 	.word	0x00036830
        /*056c*/ 	.short	0x010a
        /*056e*/ 	.byte	0x3f
	.zero		1


	//   ....[53]....
        /*0570*/ 	.word	0x0000f620
        /*0574*/ 	.word	0x00000007
        /*0578*/ 	.word	0x00036850
        /*057c*/ 	.short	0x010a
        /*057e*/ 	.byte	0x3f
	.zero		1


	//   ....[54]....
        /*0580*/ 	.word	0x0000f680
        /*0584*/ 	.word	0x00000005
        /*0588*/ 	.word	0x00036850
        /*058c*/ 	.short	0x010a
        /*058e*/ 	.byte	0x3f
	.zero		1


	//   ....[55]....
        /*0590*/ 	.word	0x0000f820
        /*0594*/ 	.word	0x00000006
        /*0598*/ 	.word	0x00036840
        /*059c*/ 	.short	0x010a
        /*059e*/ 	.byte	0x3f
	.zero		1


	//   ....[56]....
        /*05a0*/ 	.word	0x0000f8a0
        /*05a4*/ 	.word	0x00000007
        /*05a8*/ 	.word	0x00036820
        /*05ac*/ 	.short	0x010a
        /*05ae*/ 	.byte	0x3f
	.zero		1


	//   ....[57]....
        /*05b0*/ 	.word	0x0000f8f0
        /*05b4*/ 	.word	0x00000002
        /*05b8*/ 	.word	0x00036840
        /*05bc*/ 	.short	0x010a
        /*05be*/ 	.byte	0x3f
	.zero		1


	//   ....[58]....
        /*05c0*/ 	.word	0x0000f940
        /*05c4*/ 	.word	0x00000002
        /*05c8*/ 	.word	0x00000060
        /*05cc*/ 	.short	0x010a
        /*05ce*/ 	.byte	0x3f
	.zero		1


	//   ....[59]....
        /*05d0*/ 	.word	0x0000f990
        /*05d4*/ 	.word	0x00000002
        /*05d8*/ 	.word	0x00036840
        /*05dc*/ 	.short	0x010a
        /*05de*/ 	.byte	0x3f
	.zero		1


	//   ....[60]....
        /*05e0*/ 	.word	0x0000f9e0
        /*05e4*/ 	.word	0x00000002
        /*05e8*/ 	.word	0x00000060
        /*05ec*/ 	.short	0x010a
        /*05ee*/ 	.byte	0x3f
	.zero		1


	//   ....[61]....
        /*05f0*/ 	.word	0x0000fa30
        /*05f4*/ 	.word	0x00000002
        /*05f8*/ 	.word	0x00036840
        /*05fc*/ 	.short	0x010a
        /*05fe*/ 	.byte	0x3f
	.zero		1


	//   ....[62]....
        /*0600*/ 	.word	0x0000fa80
        /*0604*/ 	.word	0x00000002
        /*0608*/ 	.word	0x00000060
        /*060c*/ 	.short	0x010a
        /*060e*/ 	.byte	0x3f
	.zero		1


	//   ....[63]....
        /*0610*/ 	.word	0x0000fad0
        /*0614*/ 	.word	0x00000003
        /*0618*/ 	.word	0x00036860
        /*061c*/ 	.short	0x010a
        /*061e*/ 	.byte	0x3f
	.zero		1


	//   ....[64]....
        /*0620*/ 	.word	0x0000fb20
        /*0624*/ 	.word	0x00000000
        /*0628*/ 	.word	0x00036820
        /*062c*/ 	.short	0x010a
        /*062e*/ 	.byte	0x3f
	.zero		1


	//   ....[65]....
        /*0630*/ 	.word	0x0000fcc0
        /*0634*/ 	.word	0x00000006
        /*0638*/ 	.word	0x00000000
        /*063c*/ 	.short	0x010a
        /*063e*/ 	.byte	0x3f
	.zero		1


	//   ....[66]....
        /*0640*/ 	.word	0x0000fd10
        /*0644*/ 	.word	0x00000003
        /*0648*/ 	.word	0x00000000
        /*064c*/ 	.short	0x010a
        /*064e*/ 	.byte	0x3f
	.zero		1


	//   ....[67]....
        /*0650*/ 	.word	0x0000fd60
        /*0654*/ 	.word	0x00000010
        /*0658*/ 	.word	0x00000000
        /*065c*/ 	.short	0x010a
        /*065e*/ 	.byte	0x3f
	.zero		1


	//----- nvinfo : EIATTR_NUM_MBARRIERS
	.align		4
.L_655:
        /*0660*/ 	.byte	0x03, 0x38
        /*0662*/ 	.short	0x0016


	//----- nvinfo : EIATTR_EXIT_INSTR_OFFSETS
	.align		4
        /*0664*/ 	.byte	0x04, 0x1c
        /*0666*/ 	.short	(.L_657 - .L_656)


	//   ....[0]....
.L_656:
        /*0668*/ 	.word	0x00000a20


	//   ....[1]....
        /*066c*/ 	.word	0x0000c1d0


	//   ....[2]....
        /*0670*/ 	.word	0x0000c230


	//   ....[3]....
        /*0674*/ 	.word	0x0000f4e0


	//----- nvinfo : EIATTR_MAX_THREADS
	.align		4
.L_657:
        /*0678*/ 	.byte	0x04, 0x05
        /*067a*/ 	.short	(.L_659 - .L_658)
.L_658:
        /*067c*/ 	.word	0x00000180
        /*0680*/ 	.word	0x00000001
        /*0684*/ 	.word	0x00000001


	//----- nvinfo : EIATTR_CRS_STACK_SIZE
	.align		4
.L_659:
        /*0688*/ 	.byte	0x04, 0x1e
        /*068a*/ 	.short	(.L_661 - .L_660)
.L_660:
        /*068c*/ 	.word	0x00000000


	//----- nvinfo : EIATTR_CBANK_PARAM_SIZE
	.align		4
.L_661:
        /*0690*/ 	.byte	0x03, 0x19
        /*0692*/ 	.short	0x0bf0


	//----- nvinfo : EIATTR_PARAM_CBANK
	.align		4
        /*0694*/ 	.byte	0x04, 0x0a
        /*0696*/ 	.short	(.L_663 - .L_662)
	.align		4
.L_662:
        /*0698*/ 	.word	index@(.nv.constant0._ZN7cutlass13device_kernelIN5flash11enable_sm90INS1_16FlashAttnFwdSm90INS1_25CollectiveMainloopFwdSm90ILi2EN4cute5tupleIJNS5_1CILi1EEES8_S8_EEENS6_IJNS7_ILi128EEENS7_ILi112EEENS7_ILi192EEEEEELi192ENS_10bfloat16_tEfNS_4arch4Sm90ELb0ELb0ELb1ELb0ELb0ELb0ELb0ELb1ELb1ELb0ELb0ELb0EEENS1_21CollectiveEpilogueFwdINS6_IJSA_SC_SB_EEES9_SE_SG_Li256ELb0ELb0ELb0ELb0EEENS1_29StaticPersistentTileSchedulerILb0EEEEEEEEEvNT_6ParamsE)
        /*069c*/ 	.short	0x0210
        /*069e*/ 	.short	0x0bf0


	//----- nvinfo : EIATTR_SW_WAR
	.align		4
.L_663:
        /*06a0*/ 	.byte	0x04, 0x36
        /*06a2*/ 	.short	(.L_665 - .L_664)
.L_664:
        /*06a4*/ 	.word	0x00000008
.L_665:


//--------------------- .nv.info._ZN7cutlass13device_kernelIN5flash11enable_sm90INS1_16FlashAttnFwdSm90INS1_25CollectiveMainloopFwdSm90ILi2EN4cute5tupleIJNS5_1CILi2EEENS7_ILi1EEES9_EEENS6_IJNS7_ILi128EEENS7_ILi112EEENS7_ILi192EEEEEELi192ENS_10bfloat16_tEfNS_4arch4Sm90ELb0ELb0ELb1ELb0ELb0ELb0ELb0ELb1ELb1ELb0ELb0ELb0EEENS1_21CollectiveEpilogueFwdINS6_IJSB_SD_SC_EEESA_SF_SH_Li256ELb0ELb0ELb0ELb0EEENS1_29StaticPersistentTileSchedulerILb0EEEEEEEEEvNT_6ParamsE --------------------------
	.section	.nv.info._ZN7cutlass13device_kernelIN5flash11enable_sm90INS1_16FlashAttnFwdSm90INS1_25CollectiveMainloopFwdSm90ILi2EN4cute5tupleIJNS5_1CILi2EEENS7_ILi1EEES9_EEENS6_IJNS7_ILi128EEENS7_ILi112EEENS7_ILi192EEEEEELi192ENS_10bfloat16_tEfNS_4arch4Sm90ELb0ELb0ELb1ELb0ELb0ELb0ELb0ELb1ELb1ELb0ELb0ELb0EEENS1_21CollectiveEpilogueFwdINS6_IJSB_SD_SC_EEESA_SF_SH_Li256ELb0ELb0ELb0ELb0EEENS1_29StaticPersistentTileSchedulerILb0EEEEEEEEEvNT_6ParamsE,"",@"SHT_CUDA_INFO"
	.sectionflags	@""
	.align	4


	//----- nvinfo : EIATTR_CUDA_API_VERSION
	.align		4
        /*0000*/ 	.byte	0x04, 0x37
        /*0002*/ 	.short	(.L_667 - .L_666)
.L_666:
        /*0004*/ 	.word	0x00000082


	//----- nvinfo : EIATTR_KPARAM_INFO
	.align		4
.L_667:
        /*0008*/ 	.byte	0x04, 0x17
        /*000a*/ 	.short	(.L_669 - .L_668)
.L_668:
        /*000c*/ 	.word	0x00000000
        /*0010*/ 	.short	0x0000
        /*0012*/ 	.short	0x0070
        /*0014*/ 	.byte	0x00, 0xf0, 0x01, 0x2e


	//----- nvinfo : EIATTR_SPARSE_MMA_MASK
	.align		4
.L_669:
        /*0018*/ 	.byte	0x03, 0x50
        /*001a*/ 	.short	0x0000


	//----- nvinfo : EIATTR_MAXREG_COUNT
	.align		4
        /*001c*/ 	.byte	0x03, 0x1b
        /*001e*/ 	.short	0x00a8


	//----- nvinfo : EIATTR_NUM_BARRIERS
	.align		4
        /*0020*/ 	.byte	0x02, 0x4c
        /*0022*/ 	.byte	0x09
	.zero		1


	//----- nvinfo : EIATTR_EXTERNS
	.align		4
        /*0024*/ 	.byte	0x04, 0x0f
        /*0026*/ 	.short	(.L_671 - .L_670)


	//   ....[0]....
	.align		4
.L_670:
        /*0028*/ 	.word	index@(__assertfail)


	//----- nvinfo : EIATTR_ANNOTATIONS
	.align		4
.L_671:
        /*002c*/ 	.byte	0x04, 0x55
        /*002e*/ 	.short	(.L_673 - .L_672)


	//   ....[0]....
.L_672:
        /* <DEDUP_REMOVED lines=26> */


	//----- nvinfo : EIATTR_MERCURY_ISA_VERSION
	.align		4
.L_673:
        /*01b8*/ 	.byte	0x03, 0x5f
        /*01ba*/ 	.short	0x0101


	//----- nvinfo : EIATTR_INT_WARP_WIDE_INSTR_OFFSETS
	.align		4
        /*01bc*/ 	.byte	0x04, 0x31
        /*01be*/ 	.short	(.L_675 - .L_674)


	//   ....[0]....
.L_674:
        /*01c0*/ 	.word	0x00000180


	//   ....[1]....
        /*01c4*/ 	.word	0x00000220


	//   ....[2]....
        /*01c8*/ 	.word	0x00000290


	//   ....[3]....
        /*01cc*/ 	.word	0x0000c870


	//   ....[4]....
        /*01d0*/ 	.word	0x0000c8a0


	//   ....[5]....
        /*01d4*/ 	.word	0x0000c980


	//   ....[6]....
        /*01d8*/ 	.word	0x0000ca60


	//----- nvinfo : EIATTR_COOP_GROUP_MASK_REGIDS
	.align		4
.L_675:
        /*01dc*/ 	.byte	0x04, 0x29
        /*01de*/ 	.short	(.L_677 - .L_676)


	//   ....[0]....
.L_676:
        /*01e0*/ 	.word	0xffffffff


	//   ....[1]....
        /*01e4*/ 	.word	0xffffffff


	//   ....[2]....
        /*01e8*/ 	.word	0xffffffff


	//   ....[3]....
        /*01ec*/ 	.word	0xffffffff


	//   ....[4]....
        /*01f0*/ 	.word	0xffffffff


	//   ....[5]....
        /*01f4*/ 	.word	0xffffffff


	//   ....[6]....
        /*01f8*/ 	.word	0xffffffff


	//   ....[7]....
        /*01fc*/ 	.word	0xffffffff


	//   ....[8]....
        /*0200*/ 	.word	0xffffffff


	//   ....[9]....
        /*0204*/ 	.word	0xffffffff


	//   ....[10]....
        /*0208*/ 	.word	0xffffffff


	//   ....[11]....
        /*020c*/ 	.word	0xffffffff


	//   ....[12]....
        /*0210*/ 	.word	0xffffffff


	//   ....[13]....
        /*0214*/ 	.word	0xffffffff


	//   ....[14]....
        /*0218*/ 	.word	0xffffffff


	//   ....[15]....
        /*021c*/ 	.word	0xffffffff


	//   ....[16]....
        /*0220*/ 	.word	0xffffffff


	//   ....[17]....
        /*0224*/ 	.word	0xffffffff


	//   ....[18]....
        /*0228*/ 	.word	0xffffffff


	//   ....[19]....
        /*022c*/ 	.word	0xffffffff


	//   ....[20]....
        /*0230*/ 	.word	0xffffffff


	//   ....[21]....
        /*0234*/ 	.word	0xffffffff


	//   ....[22]....
        /*0238*/ 	.word	0xffffffff


	//   ....[23]....
        /*023c*/ 	.word	0xffffffff


	//   ....[24]....
        /*0240*/ 	.word	0x0500000f


	//   ....[25]....
        /*0244*/ 	.word	0x0500000f


	//----- nvinfo : EIATTR_COOP_GROUP_INSTR_OFFSETS
	.align		4
.L_677:
        /*0248*/ 	.byte	0x04, 0x28
        /*024a*/ 	.short	(.L_679 - .L_678)


	//   ....[0]....
.L_678:
        /*024c*/ 	.word	0x00000060


	//   ....[1]....
        /*0250*/ 	.word	0x00000190


	//   ....[2]....
        /*0254*/ 	.word	0x00000230


	//   ....[3]....
        /*0258*/ 	.word	0x00000410


	//   ....[4]....
        /*025c*/ 	.word	0x00000640


	//   ....[5]....
        /*0260*/ 	.word	0x00000890


	//   ....[6]....
        /*0264*/ 	.word	0x00000b10


	//   ....[7]....
        /*0268*/ 	.word	0x00000e40


	//   ....[8]....
        /*026c*/ 	.word	0x000012d0


	//   ....[9]....
        /*0270*/ 	.word	0x00004960


	//   ....[10]....
        /*0274*/ 	.word	0x00004a00


	//   ....[11]....
        /*0278*/ 	.word	0x00004db0


	//   ....[12]....
        /*027c*/ 	.word	0x00004ea0


	//   ....[13]....
        /*0280*/ 	.word	0x000090b0


	//   ....[14]....
        /*0284*/ 	.word	0x00009100


	//   ....[15]....
        /*0288*/ 	.word	0x00009120


	//   ....[16]....
        /*028c*/ 	.word	0x00009140


	//   ....[17]....
        /*0290*/ 	.word	0x0000a670


	//   ....[18]....
        /*0294*/ 	.word	0x0000a680


	//   ....[19]....
        /*0298*/ 	.word	0x0000a720


	//   ....[20]....
        /*029c*/ 	.word	0x0000a740


	//   ....[21]....
        /*02a0*/ 	.word	0x0000bc00


	//   ....[22]....
        /*02a4*/ 	.word	0x0000bf50


	//   ....[23]....
        /*02a8*/ 	.word	0x0000f260


	//   ....[24]....
        /*02ac*/ 	.word	0x0000f750


	//   ....[25]....
        /*02b0*/ 	.word	0x0000fbf0


	//----- nvinfo : EIATTR_REG_RECONFIG
	.align		4
.L_679:
        /*02b4*/ 	.byte	0x01, 0x54
	.zero		2


	//----- nvinfo : EIATTR_SYSCALL_OFFSETS
	.align		4
        /*02b8*/ 	.byte	0x04, 0x46
        /*02ba*/ 	.short	(.L_681 - .L_680)


	//   ....[0]....
.L_680:
        /*02bc*/ 	.word	0x00001660


	//   ....[1]....
        /*02c0*/ 	.word	0x0000c480


	//   ....[2]....
        /*02c4*/ 	.word	0x0000c5c0


	//   ....[3]....
        /*02c8*/ 	.word	0x0000c6c0


	//----- nvinfo : EIATTR_MBARRIER_INSTR_OFFSETS
	.align		4
.L_681:
        /*02cc*/ 	.byte	0x04, 0x39
        /*02ce*/ 	.short	(.L_683 - .L_682)


	//   ....[0]....
.L_682:
        /*02d0*/ 	.word	0x000002b0
        /*02d4*/ 	.word	0x000000ff
        /*02d8*/ 	.word	0x00036800
        /*02dc*/ 	.short	0x0100
        /*02de*/ 	.byte	0x08
	.zero		1


	//   ....[1]....
        /*02e0*/ 	.word	0x000002c0
        /*02e4*/ 	.word	0x000000ff
        /*02e8*/ 	.word	0x00036820
        /*02ec*/ 	.short	0x0100
        /*02ee*/ 	.byte	0x08
	.zero		1


	//   ....[2]....
        /*02f0*/ 	.word	0x000003b0
        /*02f4*/ 	.word	0x000000ff
        /*02f8*/ 	.word	0x00036830
        /*02fc*/ 	.short	0x0100
        /*02fe*/ 	.byte	0x08
	.zero		1


	//   ....[3]....
        /*0300*/ 	.word	0x000003c0
        /*0304*/ 	.word	0x000000ff
        /*0308*/ 	.word	0x00036840
        /*030c*/ 	.short	0x0100
        /*030e*/ 	.byte	0x08
	.zero		1


	//   ....[4]....
        /*0310*/ 	.word	0x000003d0
        /*0314*/ 	.word	0x000000ff
        /*0318*/ 	.word	0x00036838
        /*031c*/ 	.short	0x0100
        /*031e*/ 	.byte	0x08
	.zero		1


	//   ....[5]....
        /*0320*/ 	.word	0x000003e0
        /*0324*/ 	.word	0x000000ff
        /*0328*/ 	.word	0x00036848
        /*032c*/ 	.short	0x0100
        /*032e*/ 	.byte	0x08
	.zero		1


	//   ....[6]....
        /*0330*/ 	.word	0x000005f0
        /*0334*/ 	.word	0x000000ff
        /*0338*/ 	.word	0x00036850
        /*033c*/ 	.short	0x0100
        /*033e*/ 	.byte	0x08
	.zero		1


	//   ....[7]....
        /*0340*/ 	.word	0x00000600
        /*0344*/ 	.word	0x000000ff
        /*0348*/ 	.word	0x00036860
        /*034c*/ 	.short	0x0100
        /*034e*/ 	.byte	0x08
	.zero		1


	//   ....[8]....
        /*0350*/ 	.word	0x00000610
        /*0354*/ 	.word	0x000000ff
        /*0358*/ 	.word	0x00036858
        /*035c*/ 	.short	0x0100
        /*035e*/ 	.byte	0x08
	.zero		1


	//   ....[9]....
        /*0360*/ 	.word	0x00000620
        /*0364*/ 	.word	0x000000ff
        /*0368*/ 	.word	0x00036868
        /*036c*/ 	.short	0x0100
        /*036e*/ 	.byte	0x08
	.zero		1


	//   ....[10]....
        /*0370*/ 	.word	0x00000840
        /*0374*/ 	.word	0x000000ff
        /*0378*/ 	.word	0x00036870
        /*037c*/ 	.short	0x0100
        /*037e*/ 	.byte	0x08
	.zero		1


	//   ....[11]....
        /*0380*/ 	.word	0x00000850
        /*0384*/ 	.word	0x000000ff
        /*0388*/ 	.word	0x00036880
        /*038c*/ 	.short	0x0100
        /*038e*/ 	.byte	0x08
	.zero		1


	//   ....[12]....
        /*0390*/ 	.word	0x00000860
        /*0394*/ 	.word	0x000000ff
        /*0398*/ 	.word	0x00036878
        /*039c*/ 	.short	0x0100
        /*039e*/ 	.byte	0x08
	.zero		1


	//   ....[13]....
        /*03a0*/ 	.word	0x00000870
        /*03a4*/ 	.word	0x000000ff
        /*03a8*/ 	.word	0x00036888
        /*03ac*/ 	.short	0x0100
        /*03ae*/ 	.byte	0x08
	.zero		1


	//   ....[14]....
        /*03b0*/ 	.word	0x00000ac0
        /*03b4*/ 	.word	0x000000ff
        /*03b8*/ 	.word	0x00036890
        /*03bc*/ 	.short	0x0100
        /*03be*/ 	.byte	0x08
	.zero		1


	//   ....[15]....
        /*03c0*/ 	.word	0x00000ad0
        /*03c4*/ 	.word	0x000000ff
        /*03c8*/ 	.word	0x000368a0
        /*03cc*/ 	.short	0x0100
        /*03ce*/ 	.byte	0x08
	.zero		1


	//   ....[16]....
        /*03d0*/ 	.word	0x00000ae0
        /*03d4*/ 	.word	0x000000ff
        /*03d8*/ 	.word	0x00036898
        /*03dc*/ 	.short	0x0100
        /*03de*/ 	.byte	0x08
	.zero		1


	//   ....[17]....
        /*03e0*/ 	.word	0x00000af0
        /*03e4*/ 	.word	0x000000ff
        /*03e8*/ 	.word	0x000368a8
        /*03ec*/ 	.short	0x0100
        /*03ee*/ 	.byte	0x08
	.zero		1


	//   ....[18]....
        /*03f0*/ 	.word	0x00000d90
        /*03f4*/ 	.word	0x000000ff
        /*03f8*/ 	.word	0x000368b0
        /*03fc*/ 	.short	0x0100
        /*03fe*/ 	.byte	0x08
	.zero		1


	//   ....[19]....
        /*0400*/ 	.word	0x00000da0
        /*0404*/ 	.word	0x000000ff
        /*0408*/ 	.word	0x000368c0
        /*040c*/ 	.short	0x0100
        /*040e*/ 	.byte	0x08
	.zero		1


	//   ....[20]....
        /*0410*/ 	.word	0x00000db0
        /*0414*/ 	.word	0x000000ff
        /*0418*/ 	.word	0x000368b8
        /*041c*/ 	.short	0x0100
        /*041e*/ 	.byte	0x08
	.zero		1


	//   ....[21]....
        /*0420*/ 	.word	0x00000dc0
        /*0424*/ 	.word	0x000000ff
        /*0428*/ 	.word	0x000368c8
        /*042c*/ 	.short	0x0100
        /*042e*/ 	.byte	0x08
	.zero		1


	//   ....[22]....
        /*0430*/ 	.word	0x000016b0
        /*0434*/ 	.word	0x000000ff
        /*0438*/ 	.word	0x00036800
        /*043c*/ 	.short	0x010a
        /*043e*/ 	.byte	0x04
	.zero		1


	//   ....[23]....
        /*0440*/ 	.word	0x00001750
        /*0444*/ 	.word	0x00000000
        /*0448*/ 	.word	0x00036830
        /*044c*/ 	.short	0x010a
        /*044e*/ 	.byte	0x3f
	.zero		1


	//   ....[24]....
        /*0450*/ 	.word	0x00001790
        /*0454*/ 	.word	0x00000000
        /*0458*/ 	.word	0x00036830
        /*045c*/ 	.short	0x010a
        /*045e*/ 	.byte	0x3f
	.zero		1


	//   ....[25]....
        /*0460*/ 	.word	0x000050d0
        /*0464*/ 	.word	0x00000000
        /*0468*/ 	.word	0x00000000
        /*046c*/ 	.short	0x0101
        /*046e*/ 	.byte	0x3f
	.zero		1


	//   ....[26]....
        /*0470*/ 	.word	0x00005d40
        /*0474*/ 	.word	0x000000ff
        /*0478*/ 	.word	0x00036830
        /*047c*/ 	.short	0x010a
        /*047e*/ 	.byte	0x3c
	.zero		1


	//   ....[27]....
        /*0480*/ 	.word	0x00005d80
        /*0484*/ 	.word	0x000000ff
        /*0488*/ 	.word	0x00036830
        /*048c*/ 	.short	0x010a
        /*048e*/ 	.byte	0x3c
	.zero		1


	//   ....[28]....
        /*0490*/ 	.word	0x00008320
        /*0494*/ 	.word	0x000000ff
        /*0498*/ 	.word	0x00036850
        /*049c*/ 	.short	0x010a
        /*049e*/ 	.byte	0x05
	.zero		1


	//   ....[29]....
        /*04a0*/ 	.word	0x00008360
        /*04a4*/ 	.word	0x000000ff
        /*04a8*/ 	.word	0x00036850
        /*04ac*/ 	.short	0x010a
        /*04ae*/ 	.byte	0x05
	.zero		1


	//   ....[30]....
        /*04b0*/ 	.word	0x00009b00
        /*04b4*/ 	.word	0x00000003
        /*04b8*/ 	.word	0x00000000
        /*04bc*/ 	.short	0x0101
        /*04be*/ 	.byte	0x3f
	.zero		1


	//   ....[31]....
        /*04c0*/ 	.word	0x00009f10
        /*04c4*/ 	.word	0x0000000a
        /*04c8*/ 	.word	0x00000000
        /*04cc*/ 	.short	0x0101
        /*04ce*/ 	.byte	0x3f
	.zero		1


	//   ....[32]....
        /*04d0*/ 	.word	0x0000a5e0
        /*04d4*/ 	.word	0x000000ff
        /*04d8*/ 	.word	0x00036850
        /*04dc*/ 	.short	0x010a
        /*04de*/ 	.byte	0x05
	.zero		1


	//   ....[33]....
        /*04e0*/ 	.word	0x0000a620
        /*04e4*/ 	.word	0x000000ff
        /*04e8*/ 	.word	0x00036850
        /*04ec*/ 	.short	0x010a
        /*04ee*/ 	.byte	0x05
	.zero		1


	//   ....[34]....
        /*04f0*/ 	.word	0x0000b6a0
        /*04f4*/ 	.word	0x00000004
        /*04f8*/ 	.word	0x00000000
        /*04fc*/ 	.short	0x0101
        /*04fe*/ 	.byte	0x3f
	.zero		1


	//   ....[35]....
        /*0500*/ 	.word	0x0000be20
        /*0504*/ 	.word	0x000000ff
        /*0508*/ 	.word	0x00000000
        /*050c*/ 	.short	0x0101
        /*050e*/ 	.byte	0x07
	.zero		1


	//   ....[36]....
        /*0510*/ 	.word	0x0000be30
        /*0514*/ 	.word	0x000000ff
        /*0518*/ 	.word	0x00000000
        /*051c*/ 	.short	0x0101
        /*051e*/ 	.byte	0x06
	.zero		1


	//   ....[37]....
        /*0520*/ 	.word	0x0000cde0
        /*0524*/ 	.word	0x00000005
        /*0528*/ 	.word	0x00036840
        /*052c*/ 	.short	0x010a
        /*052e*/ 	.byte	0x3f
	.zero		1


	//   ....[38]....
        /*0530*/ 	.word	0x0000d3a0
        /*0534*/ 	.word	0x0000000a
        /*0538*/ 	.word	0x00036820
        /*053c*/ 	.short	0x010a
        /*053e*/ 	.byte	0x3f
	.zero		1


	//   ....[39]....
        /*0540*/ 	.word	0x0000d690
        /*0544*/ 	.word	0x00000002
        /*0548*/ 	.word	0x00036840
        /*054c*/ 	.short	0x010a
        /*054e*/ 	.byte	0x3f
	.zero		1


	//   ....[40]....
        /*0550*/ 	.word	0x0000d990
        /*0554*/ 	.word	0x00000002
        /*0558*/ 	.word	0x00036860
        /*055c*/ 	.short	0x010a
        /*055e*/ 	.byte	0x3f
	.zero		1


	//   ....[41]....
        /*0560*/ 	.word	0x0000df10
        /*0564*/ 	.word	0x00000002
        /*0568*/ 	.word	0x00036840
        /*056c*/ 	.short	0x010a
        /*056e*/ 	.byte	0x3f
	.zero		1


	//   ....[42]....
        /*0570*/ 	.word	0x0000e210
        /*0574*/ 	.word	0x00000002
        /*0578*/ 	.word	0x00036860
        /*057c*/ 	.short	0x010a
        /*057e*/ 	.byte	0x3f
	.zero		1


	//   ....[43]....
        /*0580*/ 	.word	0x0000e710
        /*0584*/ 	.word	0x00000002
        /*0588*/ 	.word	0x00036840
        /*058c*/ 	.short	0x010a
        /*058e*/ 	.byte	0x3f
	.zero		1


	//   ....[44]....
        /*0590*/ 	.word	0x0000ea10
        /*0594*/ 	.word	0x00000002
        /*0598*/ 	.word	0x00036860
        /*059c*/ 	.short	0x010a
        /*059e*/ 	.byte	0x3f
	.zero		1


	//   ....[45]....
        /*05a0*/ 	.word	0x0000eda0
        /*05a4*/ 	.word	0x00000002
        /*05a8*/ 	.word	0x00036860
        /*05ac*/ 	.short	0x010a
        /*05ae*/ 	.byte	0x3f
	.zero		1


	//   ....[46]....
        /*05b0*/ 	.word	0x0000f1e0
        /*05b4*/ 	.word	0x00000000
        /*05b8*/ 	.word	0x00036820
        /*05bc*/ 	.short	0x010a
        /*05be*/ 	.byte	0x3f
	.zero		1


	//   ....[47]....
        /*05c0*/ 	.word	0x0000f380
        /*05c4*/ 	.word	0x00000006
        /*05c8*/ 	.word	0x00000000
        /*05cc*/ 	.short	0x010a
        /*05ce*/ 	.byte	0x3f
	.zero		1


	//   ....[48]....
        /*05d0*/ 	.word	0x0000f3f0
        /*05d4*/ 	.word	0x00000003
        /*05d8*/ 	.word	0x00000000
        /*05dc*/ 	.short	0x010a
        /*05de*/ 	.byte	0x3f
	.zero		1


	//   ....[49]....
        /*05e0*/ 	.word	0x0000f450
        /*05e4*/ 	.word	0x00000010
        /*05e8*/ 	.word	0x00000000
        /*05ec*/ 	.short	0x010a
        /*05ee*/ 	.byte	0x3f
	.zero		1


	//   ....[50]....
        /*05f0*/ 	.word	0x0000f480
        /*05f4*/ 	.word	0x00000003
        /*05f8*/ 	.word	0x00000000
        /*05fc*/ 	.short	0x010a
        /*05fe*/ 	.byte	0x3f
	.zero		1


	//   ....[51]....
        /*0600*/ 	.word	0x0000f500
        /*0604*/ 	.word	0x00000003
        /*0608*/ 	.word	0x00036800
        /*060c*/ 	.short	0x010a
        /*060e*/ 	.byte	0x3f
	.zero		1


	//   ....[52]....
        /*0610*/ 	.word	0x0000f550
        /*0614*/ 	.word	0x00000000
        /*0618*/ 	.word	0x00036830
        /*061c*/ 	.short	0x010a
        /*061e*/ 	.byte	0x3f
	.zero		1


	//   ....[53]....
        /*0620*/ 	.word	0x0000f5b0
        /*0624*/ 	.word	0x00000008
        /*0628*/ 	.word	0x00036830
        /*062c*/ 	.short	0x010a
        /*062e*/ 	.byte	0x3f
	.zero		1


	//   ....[54]....
        /*0630*/ 	.word	0x0000f610
        /*0634*/ 	.word	0x00000007
        /*0638*/ 	.word	0x00036850
        /*063c*/ 	.short	0x010a
        /*063e*/ 	.byte	0x3f
	.zero		1


	//   ....[55]....
        /*0640*/ 	.word	0x0000f670
        /*0644*/ 	.word	0x00000005
        /*0648*/ 	.word	0x00036850
        /*064c*/ 	.short	0x010a
        /*064e*/ 	.byte	0x3f
	.zero		1


	//   ....[56]....
        /*0650*/ 	.word	0x0000f810
        /*0654*/ 	.word	0x00000005
        /*0658*/ 	.word	0x00036840
        /*065c*/ 	.short	0x010a
        /*065e*/ 	.byte	0x3f
	.zero		1


	//   ....[57]....
        /*0660*/ 	.word	0x0000f890
        /*0664*/ 	.word	0x00000007
        /*0668*/ 	.word	0x00036820
        /*066c*/ 	.short	0x010a
        /*066e*/ 	.byte	0x3f
	.zero		1


	//   ....[58]....
        /*0670*/ 	.word	0x0000f8e0
        /*0674*/ 	.word	0x00000002
        /*0678*/ 	.word	0x00036840
        /*067c*/ 	.short	0x010a
        /*067e*/ 	.byte	0x3f
	.zero		1


	//   ....[59]....
        /*0680*/ 	.word	0x0000f930
        /*0684*/ 	.word	0x00000002
        /*0688*/ 	.word	0x00036860
        /*068c*/ 	.short	0x010a
        /*068e*/ 	.byte	0x3f
	.zero		1


	//   ....[60]....
        /*0690*/ 	.word	0x0000f980
        /*0694*/ 	.word	0x00000002
        /*0698*/ 	.word	0x00036840
        /*069c*/ 	.short	0x010a
        /*069e*/ 	.byte	0x3f
	.zero		1


	//   ....[61]....
        /*06a0*/ 	.word	0x0000f9d0
        /*06a4*/ 	.word	0x00000002
        /*06a8*/ 	.word	0x00036860
        /*06ac*/ 	.short	0x010a
        /*06ae*/ 	.byte	0x3f
	.zero		1


	//   ....[62]....
        /*06b0*/ 	.word	0x0000fa20
        /*06b4*/ 	.word	0x00000002
        /*06b8*/ 	.word	0x00036840
        /*06bc*/ 	.short	0x010a
        /*06be*/ 	.byte	0x3f
	.zero		1


	//   ....[63]....
        /*06c0*/ 	.word	0x0000fa70
        /*06c4*/ 	.word	0x00000002
        /*06c8*/ 	.word	0x00036860
        /*06cc*/ 	.short	0x010a
        /*06ce*/ 	.byte	0x3f
	.zero		1


	//   ....[64]....
        /*06d0*/ 	.word	0x0000fac0
        /*06d4*/ 	.word	0x00000002
        /*06d8*/ 	.word	0x00036860
        /*06dc*/ 	.short	0x010a
        /*06de*/ 	.byte	0x3f
	.zero		1


	//   ....[65]....
        /*06e0*/ 	.word	0x0000fb10
        /*06e4*/ 	.word	0x00000000
        /*06e8*/ 	.word	0x00036820
        /*06ec*/ 	.short	0x010a
        /*06ee*/ 	.byte	0x3f
	.zero		1


	//   ....[66]....
        /*06f0*/ 	.word	0x0000fcb0
        /*06f4*/ 	.word	0x00000006
        /*06f8*/ 	.word	0x00000000
        /*06fc*/ 	.short	0x010a
        /*06fe*/ 	.byte	0x3f
	.zero		1


	//   ....[67]....
        /*0700*/ 	.word	0x0000fd00
        /*0704*/ 	.word	0x00000003
        /*0708*/ 	.word	0x00000000
        /*070c*/ 	.short	0x010a
        /*070e*/ 	.byte	0x3f
	.zero		1


	//   ....[68]....
        /*0710*/ 	.word	0x0000fd50
        /*0714*/ 	.word	0x00000010
        /*0718*/ 	.word	0x00000000
        /*071c*/ 	.short	0x010a
        /*071e*/ 	.byte	0x3f
	.zero		1


	//----- nvinfo : EIATTR_NUM_MBARRIERS
	.align		4
.L_683:
        /*0720*/ 	.byte	0x03, 0x38
        /*0722*/ 	.short	0x0016


	//----- nvinfo : EIATTR_EXIT_INSTR_OFFSETS
	.align		4
        /*0724*/ 	.byte	0x04, 0x1c
        /*0726*/ 	.short	(.L_685 - .L_684)


	//   ....[0]....
.L_684:
        /*0728*/ 	.word	0x00000f60


	//   ....[1]....
        /*072c*/ 	.word	0x0000bf10


	//   ....[2]....
        /*0730*/ 	.word	0x0000bf70


	//   ....[3]....
        /*0734*/ 	.word	0x0000f4d0


	//----- nvinfo : EIATTR_MAX_THREADS
	.align		4
.L_685:
        /*0738*/ 	.byte	0x04, 0x05
        /*073a*/ 	.short	(.L_687 - .L_686)
.L_686:
        /*073c*/ 	.word	0x00000180
        /*0740*/ 	.word	0x00000001
        /*0744*/ 	.word	0x00000001


	//----- nvinfo : EIATTR_CRS_STACK_SIZE
	.align		4
.L_687:
        /*0748*/ 	.byte	0x04, 0x1e
        /*074a*/ 	.short	(.L_689 - .L_688)
.L_688:
        /*074c*/ 	.word	0x00000000


	//----- nvinfo : EIATTR_CBANK_PARAM_SIZE
	.align		4
.L_689:
        /*0750*/ 	.byte	0x03, 0x19
        /*0752*/ 	.short	0x0bf0


	//----- nvinfo : EIATTR_PARAM_CBANK
	.align		4
        /*0754*/ 	.byte	0x04, 0x0a
        /*0756*/ 	.short	(.L_691 - .L_690)
	.align		4
.L_690:
        /*0758*/ 	.word	index@(.nv.constant0._ZN7cutlass13device_kernelIN5flash11enable_sm90INS1_16FlashAttnFwdSm90INS1_25CollectiveMainloopFwdSm90ILi2EN4cute5tupleIJNS5_1CILi2EEENS7_ILi1EEES9_EEENS6_IJNS7_ILi128EEENS7_ILi112EEENS7_ILi192EEEEEELi192ENS_10bfloat16_tEfNS_4arch4Sm90ELb0ELb0ELb1ELb0ELb0ELb0ELb0ELb1ELb1ELb0ELb0ELb0EEENS1_21CollectiveEpilogueFwdINS6_IJSB_SD_SC_EEESA_SF_SH_Li256ELb0ELb0ELb0ELb0EEENS1_29StaticPersistentTileSchedulerILb0EEEEEEEEEvNT_6ParamsE)
        /*075c*/ 	.short	0x0210
        /*075e*/ 	.short	0x0bf0


	//----- nvinfo : EIATTR_SW_WAR
	.align		4
.L_691:
        /*0760*/ 	.byte	0x04, 0x36
        /*0762*/ 	.short	(.L_693 - .L_692)
.L_692:
        /*0764*/ 	.word	0x00000008
.L_693:


//--------------------- .nv.info._ZN7cutlass13device_kernelIN5flash11enable_sm90INS1_16FlashAttnFwdSm90INS1_25CollectiveMainloopFwdSm90ILi2EN4cute5tupleIJNS5_1CILi1EEES8_S8_EEENS6_IJNS7_ILi128EEENS7_ILi112EEENS7_ILi192EEEEEELi192ENS_10bfloat16_tEfNS_4arch4Sm90ELb0ELb0ELb1ELb1ELb0ELb0ELb0ELb1ELb1ELb0ELb0ELb0EEENS1_21CollectiveEpilogueFwdINS6_IJSA_SC_SB_EEES9_SE_SG_Li256ELb1ELb0ELb0ELb0EEENS1_36VarlenDynamicPersistentTileSchedulerILi128ELi112ELi256ELi32ELb0ELb0ELb1ELb0ELb1ELb1EEEEEEEEEvNT_6ParamsE --------------------------
	.section	.nv.info._ZN7cutlass13device_kernelIN5flash11enable_sm90INS1_16FlashAttnFwdSm90INS1_25CollectiveMainloopFwdSm90ILi2EN4cute5tupleIJNS5_1CILi1EEES8_S8_EEENS6_IJNS7_ILi128EEENS7_ILi112EEENS7_ILi192EEEEEELi192ENS_10bfloat16_tEfNS_4arch4Sm90ELb0ELb0ELb1ELb1ELb0ELb0ELb0ELb1ELb1ELb0ELb0ELb0EEENS1_21CollectiveEpilogueFwdINS6_IJSA_SC_SB_EEES9_SE_SG_Li256ELb1ELb0ELb0ELb0EEENS1_36VarlenDynamicPersistentTileSchedulerILi128ELi112ELi256ELi32ELb0ELb0ELb1ELb0ELb1ELb1EEEEEEEEEvNT_6ParamsE,"",@"SHT_CUDA_INFO"
	.sectionflags	@""
	.align	4


	//----- nvinfo : EIATTR_CUDA_API_VERSION
	.align		4
        /*0000*/ 	.byte	0x04, 0x37
        /*0002*/ 	.short	(.L_695 - .L_694)
.L_694:
        /*0004*/ 	.word	0x00000082


	//----- nvinfo : EIATTR_KPARAM_INFO
	.align		4
.L_695:
        /*0008*/ 	.byte	0x04, 0x17
        /*000a*/ 	.short	(.L_697 - .L_696)
.L_696:
        /*000c*/ 	.word	0x00000000
        /*0010*/ 	.short	0x0000
        /*0012*/ 	.short	0x0070
        /*0014*/ 	.byte	0x00, 0xf0, 0x01, 0x28


	//----- nvinfo : EIATTR_SPARSE_MMA_MASK
	.align		4
.L_697:
        /*0018*/ 	.byte	0x03, 0x50
        /*001a*/ 	.short	0x0000


	//----- nvinfo : EIATTR_MAXREG_COUNT
	.align		4
        /*001c*/ 	.byte	0x03, 0x1b
        /*001e*/ 	.short	0x00a8


	//----- nvinfo : EIATTR_NUM_BARRIERS
	.align		4
        /*0020*/ 	.byte	0x02, 0x4c
        /*0022*/ 	.byte	0x09
	.zero		1


	//----- nvinfo : EIATTR_EXTERNS
	.align		4
        /*0024*/ 	.byte	0x04, 0x0f
        /*0026*/ 	.short	(.L_699 - .L_698)


	//   ....[0]....
	.align		4
.L_698:
        /*0028*/ 	.word	index@(__assertfail)


	//----- nvinfo : EIATTR_ANNOTATIONS
	.align		4
.L_699:
        /*002c*/ 	.byte	0x04, 0x55
        /*002e*/ 	.short	(.L_701 - .L_700)


	//   ....[0]....
.L_700:
        /* <DEDUP_REMOVED lines=39> */


	//----- nvinfo : EIATTR_MERCURY_ISA_VERSION
	.align		4
.L_701:
        /*0290*/ 	.byte	0x03, 0x5f
        /*0292*/ 	.short	0x0101


	//----- nvinfo : EIATTR_UNUSED_LOAD_BYTE_OFFSET
	.align		4
        /*0294*/ 	.byte	0x04, 0x44
        /*0296*/ 	.short	(.L_703 - .L_702)


	//   ....[0]....
.L_702:
        /*0298*/ 	.word	0x00000a20
        /*029c*/ 	.word	0x0000fff0


	//   ....[1]....
        /*02a0*/ 	.word	0x0000b610
        /*02a4*/ 	.word	0x0000fff0


	//----- nvinfo : EIATTR_INT_WARP_WIDE_INSTR_OFFSETS
	.align		4
.L_703:
        /*02a8*/ 	.byte	0x04, 0x31
        /*02aa*/ 	.short	(.L_705 - .L_704)


	//   ....[0]....
.L_704:
        /*02ac*/ 	.word	0x00000150


	//   ....[1]....
        /*02b0*/ 	.word	0x00000190


	//   ....[2]....
        /*02b4*/ 	.word	0x00000250


	//   ....[3]....
        /*02b8*/ 	.word	0x0000e830


	//   ....[4]....
        /*02bc*/ 	.word	0x0000e8c0


	//   ....[5]....
        /*02c0*/ 	.word	0x0000ed40


	//   ....[6]....
        /*02c4*/ 	.word	0x0000ed70


	//   ....[7]....
        /*02c8*/ 	.word	0x0000ef80


	//   ....[8]....
        /*02cc*/ 	.word	0x0000f070


	//   ....[9]....
        /*02d0*/ 	.word	0x000114a0


	//   ....[10]....
        /*02d4*/ 	.word	0x00011530


	//----- nvinfo : EIATTR_COOP_GROUP_MASK_REGIDS
	.align		4
.L_705:
        /*02d8*/ 	.byte	0x04, 0x29
        /*02da*/ 	.short	(.L_707 - .L_706)


	//   ....[0]....
.L_706:
        /*02dc*/ 	.word	0xffffffff


	//   ....[1]....
        /*02e0*/ 	.word	0xffffffff


	//   ....[2]....
        /*02e4*/ 	.word	0xffffffff


	//   ....[3]....
        /*02e8*/ 	.word	0xffffffff


	//   ....[4]....
        /*02ec*/ 	.word	0xffffffff


	//   ....[5]....
        /*02f0*/ 	.word	0xffffffff


	//   ....[6]....
        /*02f4*/ 	.word	0xffffffff


	//   ....[7]....
        /*02f8*/ 	.word	0xffffffff


	//   ....[8]....
        /*02fc*/ 	.word	0xffffffff


	//   ....[9]....
        /*0300*/ 	.word	0xffffffff


	//   ....[10]....
        /*0304*/ 	.word	0xffffffff


	//   ....[11]....
        /*0308*/ 	.word	0xffffffff


	//   ....[12]....
        /*030c*/ 	.word	0xffffffff


	//   ....[13]....
        /*0310*/ 	.word	0xffffffff


	//   ....[14]....
        /*0314*/ 	.word	0xffffffff


	//   ....[15]....
        /*0318*/ 	.word	0xffffffff


	//   ....[16]....
        /*031c*/ 	.word	0xffffffff


	//   ....[17]....
        /*0320*/ 	.word	0xffffffff


	//   ....[18]....
        /*0324*/ 	.word	0xffffffff


	//   ....[19]....
        /*0328*/ 	.word	0xffffffff


	//   ....[20]....
        /*032c*/ 	.word	0xffffffff


	//   ....[21]....
        /*0330*/ 	.word	0xffffffff


	//   ....[22]....
        /*0334*/ 	.word	0xffffffff


	//   ....[23]....
        /*0338*/ 	.word	0xffffffff


	//   ....[24]....
        /*033c*/ 	.word	0xffffffff


	//   ....[25]....
        /*0340*/ 	.word	0xffffffff


	//   ....[26]....
        /*0344*/ 	.word	0xffffffff


	//   ....[27]....
        /*0348*/ 	.word	0xffffffff


	//   ....[28]....
        /*034c*/ 	.word	0xffffffff


	//   ....[29]....
        /*0350*/ 	.word	0xffffffff


	//   ....[30]....
        /*0354*/ 	.word	0xffffffff


	//   ....[31]....
        /*0358*/ 	.word	0xffffffff


	//   ....[32]....
        /*035c*/ 	.word	0xffffffff


	//   ....[33]....
        /*0360*/ 	.word	0xffffffff


	//   ....[34]....
        /*0364*/ 	.word	0xffffffff


	//   ....[35]....
        /*0368*/ 	.word	0xffffffff


	//   ....[36]....
        /*036c*/ 	.word	0xffffffff


	//   ....[37]....
        /*0370*/ 	.word	0xffffffff


	//   ....[38]....
        /*0374*/ 	.word	0xffffffff


	//   ....[39]....
        /*0378*/ 	.word	0xffffffff


	//   ....[40]....
        /*037c*/ 	.word	0xffffffff


	//   ....[41]....
        /*0380*/ 	.word	0xffffffff


	//   ....[42]....
        /*0384*/ 	.word	0xffffffff


	//   ....[43]....
        /*0388*/ 	.word	0xffffffff


	//   ....[44]....
        /*038c*/ 	.word	0xffffffff


	//   ....[45]....
        /*0390*/ 	.word	0xffffffff


	//   ....[46]....
        /*0394*/ 	.word	0xffffffff


	//   ....[47]....
        /*0398*/ 	.word	0xffffffff


	//   ....[48]....
        /*039c*/ 	.word	0xffffffff


	//   ....[49]....
        /*03a0*/ 	.word	0xffffffff


	//   ....[50]....
        /*03a4*/ 	.word	0xffffffff


	//   ....[51]....
        /*03a8*/ 	.word	0xffffffff


	//   ....[52]....
        /*03ac*/ 	.word	0xffffffff


	//   ....[53]....
        /*03b0*/ 	.word	0xffffffff


	//   ....[54]....
        /*03b4*/ 	.word	0x0500000f


	//   ....[55]....
        /*03b8*/ 	.word	0x0500000f


	//   ....[56]....
        /*03bc*/ 	.word	0x0500000f


	//   ....[57]....
        /*03c0*/ 	.word	0x0500000f


	//   ....[58]....
        /*03c4*/ 	.word	0x0500000f


	//   ....[59]....
        /*03c8*/ 	.word	0x0500000f


	//   ....[60]....
        /*03cc*/ 	.word	0x0500000f


	//   ....[61]....
        /*03d0*/ 	.word	0x0500000f


	//   ....[62]....
        /*03d4*/ 	.word	0x0500000f


	//   ....[63]....
        /*03d8*/ 	.word	0x0500000f


	//   ....[64]....
        /*03dc*/ 	.word	0x0500000f


	//   ....[65]....
        /*03e0*/ 	.word	0x0500000f


	//   ....[66]....
        /*03e4*/ 	.word	0x0500000f


	//   ....[67]....
        /*03e8*/ 	.word	0x0500000f


	//   ....[68]....
        /*03ec*/ 	.word	0x0500000f


	//   ....[69]....
        /*03f0*/ 	.word	0x0500000f


	//   ....[70]....
        /*03f4*/ 	.word	0x0500000f


	//   ....[71]....
        /*03f8*/ 	.word	0x0500000f


	//   ....[72]....
        /*03fc*/ 	.word	0x0500000f


	//----- nvinfo : EIATTR_COOP_GROUP_INSTR_OFFSETS
	.align		4
.L_707:
        /*0400*/ 	.byte	0x04, 0x28
        /*0402*/ 	.short	(.L_709 - .L_708)


	//   ....[0]....
.L_708:
        /*0404*/ 	.word	0x00000060


	//   ....[1]....
        /*0408*/ 	.word	0x00000160


	//   ....[2]....
        /*040c*/ 	.word	0x00000260


	//   ....[3]....
        /*0410*/ 	.word	0x000003d0


	//   ....[4]....
        /*0414*/ 	.word	0x00000530


	//   ....[5]....
        /*0418*/ 	.word	0x00000650


	//   ....[6]....
        /*041c*/ 	.word	0x000007b0


	//   ....[7]....
        /*0420*/ 	.word	0x00001380


	//   ....[8]....
        /*0424*/ 	.word	0x00004ad0


	//   ....[9]....
        /*0428*/ 	.word	0x00004b40


	//   ....[10]....
        /*042c*/ 	.word	0x000050b0


	//   ....[11]....
        /*0430*/ 	.word	0x00005120


	//   ....[12]....
        /*0434*/ 	.word	0x00009400


	//   ....[13]....
        /*0438*/ 	.word	0x00009430


	//   ....[14]....
        /*043c*/ 	.word	0x00009800


	//   ....[15]....
        /*0440*/ 	.word	0x00009960


	//   ....[16]....
        /*0444*/ 	.word	0x0000aa80


	//   ....[17]....
        /*0448*/ 	.word	0x0000ad70


	//   ....[18]....
        /*044c*/ 	.word	0x0000ae20


	//   ....[19]....
        /*0450*/ 	.word	0x0000ae70


	//   ....[20]....
        /*0454*/ 	.word	0x0000d990


	//   ....[21]....
        /*0458*/ 	.word	0x0000db20


	//   ....[22]....
        /*045c*/ 	.word	0x0000db50


	//   ....[23]....
        /*0460*/ 	.word	0x0000db90


	//   ....[24]....
        /*0464*/ 	.word	0x0000dbf0


	//   ....[25]....
        /*0468*/ 	.word	0x0000dc50


	//   ....[26]....
        /*046c*/ 	.word	0x0000dc90


	//   ....[27]....
        /*0470*/ 	.word	0x0000de40


	//   ....[28]....
        /*0474*/ 	.word	0x0000dea0


	//   ....[29]....
        /*0478*/ 	.word	0x0000dee0


	//   ....[30]....
        /*047c*/ 	.word	0x0000df20


	//   ....[31]....
        /*0480*/ 	.word	0x0000df50


	//   ....[32]....
        /*0484*/ 	.word	0x0000df80


	//   ....[33]....
        /*0488*/ 	.word	0x0000e010


	//   ....[34]....
        /*048c*/ 	.word	0x0000e040


	//   ....[35]....
        /*0490*/ 	.word	0x0000e0d0


	//   ....[36]....
        /*0494*/ 	.word	0x000119b0


	//   ....[37]....
        /*0498*/ 	.word	0x000119c0


	//   ....[38]....
        /*049c*/ 	.word	0x00011ad0


	//   ....[39]....
        /*04a0*/ 	.word	0x00011b30


	//   ....[40]....
        /*04a4*/ 	.word	0x00011b70


	//   ....[41]....
        /*04a8*/ 	.word	0x00011bb0


	//   ....[42]....
        /*04ac*/ 	.word	0x00011be0


	//   ....[43]....
        /*04b0*/ 	.word	0x00011c10


	//   ....[44]....
        /*04b4*/ 	.word	0x00011da0


	//   ....[45]....
        /*04b8*/ 	.word	0x00011e00


	//   ....[46]....
        /*04bc*/ 	.word	0x00011e40


	//   ....[47]....
        /*04c0*/ 	.word	0x00011e80


	//   ....[48]....
        /*04c4*/ 	.word	0x00011eb0


	//   ....[49]....
        /*04c8*/ 	.word	0x00011ee0


	//   ....[50]....
        /*04cc*/ 	.word	0x00011fa0


	//   ....[51]....
        /*04d0*/ 	.word	0x00011fc0


	//   ....[52]....
        /*04d4*/ 	.word	0x00012030


	//   ....[53]....
        /*04d8*/ 	.word	0x00012480


	//   ....[54]....
        /*04dc*/ 	.word	0x00012950


	//   ....[55]....
        /*04e0*/ 	.word	0x00012d70


	//   ....[56]....
        /*04e4*/ 	.word	0x00012e00


	//   ....[57]....
        /*04e8*/ 	.word	0x00012ea0


	//   ....[58]....
        /*04ec*/ 	.word	0x00012f50


	//   ....[59]....
        /*04f0*/ 	.word	0x00012fd0


	//   ....[60]....
        /*04f4*/ 	.word	0x00013050


	//   ....[61]....
        /*04f8*/ 	.word	0x000130d0


	//   ....[62]....
        /*04fc*/ 	.word	0x00013150


	//   ....[63]....
        /*0500*/ 	.word	0x000131e0


	//   ....[64]....
        /*0504*/ 	.word	0x00013290


	//   ....[65]....
        /*0508*/ 	.word	0x00013310


	//   ....[66]....
        /*050c*/ 	.word	0x00013390


	//   ....[67]....
        /*0510*/ 	.word	0x00013410


	//   ....[68]....
        /*0514*/ 	.word	0x00013490


	//   ....[69]....
        /*0518*/ 	.word	0x00013500


	//   ....[70]....
        /*051c*/ 	.word	0x000135a0


	//   ....[71]....
        /*0520*/ 	.word	0x00013630


	//   ....[72]....
        /*0524*/ 	.word	0x00013750


	//----- nvinfo : EIATTR_REG_RECONFIG
	.align		4
.L_709:
        /*0528*/ 	.byte	0x01, 0x54
	.zero		2


	//----- nvinfo : EIATTR_SYSCALL_OFFSETS
	.align		4
        /*052c*/ 	.byte	0x04, 0x46
        /*052e*/ 	.short	(.L_711 - .L_710)


	//   ....[0]....
.L_710:
        /*0530*/ 	.word	0x00001560


	//   ....[1]....
        /*0534*/ 	.word	0x0000ea50


	//   ....[2]....
        /*0538*/ 	.word	0x0000eb90


	//   ....[3]....
        /*053c*/ 	.word	0x0000ec90


	//----- nvinfo : EIATTR_MBARRIER_INSTR_OFFSETS
	.align		4
.L_711:
        /*0540*/ 	.byte	0x04, 0x39
        /*0542*/ 	.short	(.L_713 - .L_712)


	//   ....[0]....
.L_712:
        /*0544*/ 	.word	0x00000280
        /*0548*/ 	.word	0x000000ff
        /*054c*/ 	.word	0x00036800
        /*0550*/ 	.short	0x0100
        /*0552*/ 	.byte	0x08
	.zero		1


	//   ....[1]....
        /*0554*/ 	.word	0x00000290
        /*0558*/ 	.word	0x000000ff
        /*055c*/ 	.word	0x00036820
        /*0560*/ 	.short	0x0100
        /*0562*/ 	.byte	0x08
	.zero		1


	//   ....[2]....
        /*0564*/ 	.word	0x00000380
        /*0568*/ 	.word	0x000000ff
        /*056c*/ 	.word	0x00036830
        /*0570*/ 	.short	0x0100
        /*0572*/ 	.byte	0x08
	.zero		1


	//   ....[3]....
        /*0574*/ 	.word	0x00000390
        /*0578*/ 	.word	0x000000ff
        /*057c*/ 	.word	0x00036840
        /*0580*/ 	.short	0x0100
        /*0582*/ 	.byte	0x08
	.zero		1


	//   ....[4]....
        /*0584*/ 	.word	0x000003a0
        /*0588*/ 	.word	0x000000ff
        /*058c*/ 	.word	0x00036838
        /*0590*/ 	.short	0x0100
        /*0592*/ 	.byte	0x08
	.zero		1


	//   ....[5]....
        /*0594*/ 	.word	0x000003b0
        /*0598*/ 	.word	0x000000ff
        /*059c*/ 	.word	0x00036848
        /*05a0*/ 	.short	0x0100
        /*05a2*/ 	.byte	0x08
	.zero		1


	//   ....[6]....
        /*05a4*/ 	.word	0x000004e0
        /*05a8*/ 	.word	0x000000ff
        /*05ac*/ 	.word	0x00036850
        /*05b0*/ 	.short	0x0100
        /*05b2*/ 	.byte	0x08
	.zero		1


	//   ....[7]....
        /*05b4*/ 	.word	0x000004f0
        /*05b8*/ 	.word	0x000000ff
        /*05bc*/ 	.word	0x00036860
        /*05c0*/ 	.short	0x0100
        /*05c2*/ 	.byte	0x08
	.zero		1


	//   ....[8]....
        /*05c4*/ 	.word	0x00000500
        /*05c8*/ 	.word	0x000000ff
        /*05cc*/ 	.word	0x00036858
        /*05d0*/ 	.short	0x0100
        /*05d2*/ 	.byte	0x08
	.zero		1


	//   ....[9]....
        /*05d4*/ 	.word	0x00000510
        /*05d8*/ 	.word	0x000000ff
        /*05dc*/ 	.word	0x00036868
        /*05e0*/ 	.short	0x0100
        /*05e2*/ 	.byte	0x08
	.zero		1


	//   ....[10]....
        /*05e4*/ 	.word	0x00000600
        /*05e8*/ 	.word	0x000000ff
        /*05ec*/ 	.word	0x00036870
        /*05f0*/ 	.short	0x0100
        /*05f2*/ 	.byte	0x06
	.zero		1


	//   ....[11]....
        /*05f4*/ 	.word	0x00000610
        /*05f8*/ 	.word	0x000000ff
        /*05fc*/ 	.word	0x00036880
        /*0600*/ 	.short	0x0100
        /*0602*/ 	.byte	0x06
	.zero		1


	//   ....[12]....
        /*0604*/ 	.word	0x00000620
        /*0608*/ 	.word	0x000000ff
        /*060c*/ 	.word	0x00036878
        /*0610*/ 	.short	0x0100
        /*0612*/ 	.byte	0x06
	.zero		1


	//   ....[13]....
        /*0614*/ 	.word	0x00000630
        /*0618*/ 	.word	0x000000ff
        /*061c*/ 	.word	0x00036888
        /*0620*/ 	.short	0x0100
        /*0622*/ 	.byte	0x06
	.zero		1


	//   ....[14]....
        /*0624*/ 	.word	0x00000760
        /*0628*/ 	.word	0x000000ff
        /*062c*/ 	.word	0x00036890
        /*0630*/ 	.short	0x0100
        /*0632*/ 	.byte	0x08
	.zero		1


	//   ....[15]....
        /*0634*/ 	.word	0x00000770
        /*0638*/ 	.word	0x000000ff
        /*063c*/ 	.word	0x000368a0
        /*0640*/ 	.short	0x0100
        /*0642*/ 	.byte	0x08
	.zero		1


	//   ....[16]....
        /*0644*/ 	.word	0x00000780
        /*0648*/ 	.word	0x000000ff
        /*064c*/ 	.word	0x00036898
        /*0650*/ 	.short	0x0100
        /*0652*/ 	.byte	0x08
	.zero		1


	//   ....[17]....
        /*0654*/ 	.word	0x00000790
        /*0658*/ 	.word	0x000000ff
        /*065c*/ 	.word	0x000368a8
        /*0660*/ 	.short	0x0100
        /*0662*/ 	.byte	0x08
	.zero		1


	//   ....[18]....
        /*0664*/ 	.word	0x000008c0
        /*0668*/ 	.word	0x000000ff
        /*066c*/ 	.word	0x000368b0
        /*0670*/ 	.short	0x0100
        /*0672*/ 	.byte	0x08
	.zero		1


	//   ....[19]....
        /*0674*/ 	.word	0x000008d0
        /*0678*/ 	.word	0x000000ff
        /*067c*/ 	.word	0x000368c0
        /*0680*/ 	.short	0x0100
        /*0682*/ 	.byte	0x08
	.zero		1


	//   ....[20]....
        /*0684*/ 	.word	0x000008e0
        /*0688*/ 	.word	0x000000ff
        /*068c*/ 	.word	0x000368b8
        /*0690*/ 	.short	0x0100
        /*0692*/ 	.byte	0x08
	.zero		1


	//   ....[21]....
        /*0694*/ 	.word	0x000008f0
        /*0698*/ 	.word	0x000000ff
        /*069c*/ 	.word	0x000368c8
        /*06a0*/ 	.short	0x0100
        /*06a2*/ 	.byte	0x08
	.zero		1


	//   ....[22]....
        /*06a4*/ 	.word	0x00001610
        /*06a8*/ 	.word	0x00000002
        /*06ac*/ 	.word	0x00036800
        /*06b0*/ 	.short	0x010a
        /*06b2*/ 	.byte	0x3f
	.zero		1


	//   ....[23]....
        /*06b4*/ 	.word	0x00001680
        /*06b8*/ 	.word	0x00000000
        /*06bc*/ 	.word	0x00036830
        /*06c0*/ 	.short	0x010a
        /*06c2*/ 	.byte	0x3f
	.zero		1


	//   ....[24]....
        /*06c4*/ 	.word	0x000016f0
        /*06c8*/ 	.word	0x00000000
        /*06cc*/ 	.word	0x00036830
        /*06d0*/ 	.short	0x010a
        /*06d2*/ 	.byte	0x3f
	.zero		1


	//   ....[25]....
        /*06d4*/ 	.word	0x00004880
        /*06d8*/ 	.word	0x00000000
        /*06dc*/ 	.word	0x00000000
        /*06e0*/ 	.short	0x0101
        /*06e2*/ 	.byte	0x3f
	.zero		1


	//   ....[26]....
        /*06e4*/ 	.word	0x00006280
        /*06e8*/ 	.word	0x0000000c
        /*06ec*/ 	.word	0x00036830
        /*06f0*/ 	.short	0x010a
        /*06f2*/ 	.byte	0x3f
	.zero		1


	//   ....[27]....
        /*06f4*/ 	.word	0x000062d0
        /*06f8*/ 	.word	0x0000000c
        /*06fc*/ 	.word	0x00036830
        /*0700*/ 	.short	0x010a
        /*0702*/ 	.byte	0x3f
	.zero		1


	//   ....[28]....
        /*0704*/ 	.word	0x00008810
        /*0708*/ 	.word	0x0000000d
        /*070c*/ 	.word	0x00036850
        /*0710*/ 	.short	0x010a
        /*0712*/ 	.byte	0x3f
	.zero		1


	//   ....[29]....
        /*0714*/ 	.word	0x00008850
        /*0718*/ 	.word	0x0000000d
        /*071c*/ 	.word	0x00036850
        /*0720*/ 	.short	0x010a
        /*0722*/ 	.byte	0x3f
	.zero		1


	//   ....[30]....
        /*0724*/ 	.word	0x00009e00
        /*0728*/ 	.word	0x0000000c
        /*072c*/ 	.word	0x00000000
        /*0730*/ 	.short	0x0101
        /*0732*/ 	.byte	0x3f
	.zero		1


	//   ....[31]....
        /*0734*/ 	.word	0x00009e90
        /*0738*/ 	.word	0x0000000f
        /*073c*/ 	.word	0x00000000
        /*0740*/ 	.short	0x0101
        /*0742*/ 	.byte	0x3f
	.zero		1


	//   ....[32]....
        /*0744*/ 	.word	0x0000a9e0
        /*0748*/ 	.word	0x0000000f
        /*074c*/ 	.word	0x00036850
        /*0750*/ 	.short	0x010a
        /*0752*/ 	.byte	0x3f
	.zero		1


	//   ....[33]....
        /*0754*/ 	.word	0x0000aa20
        /*0758*/ 	.word	0x0000000f
        /*075c*/ 	.word	0x00036850
        /*0760*/ 	.short	0x010a
        /*0762*/ 	.byte	0x3f
	.zero		1


	//   ....[34]....
        /*0764*/ 	.word	0x0000afb0
        /*0768*/ 	.word	0x0000000b
        /*076c*/ 	.word	0x00000000
        /*0770*/ 	.short	0x0101
        /*0772*/ 	.byte	0x3f
	.zero		1


	//   ....[35]....
        /*0774*/ 	.word	0x0000c820
        /*0778*/ 	.word	0x00000026
        /*077c*/ 	.word	0x00000000
        /*0780*/ 	.short	0x0101
        /*0782*/ 	.byte	0x3f
	.zero		1


	//   ....[36]....
        /*0784*/ 	.word	0x0000f3d0
        /*0788*/ 	.word	0x00000008
        /*078c*/ 	.word	0x00036840
        /*0790*/ 	.short	0x010a
        /*0792*/ 	.byte	0x3f
	.zero		1


	//   ....[37]....
        /*0794*/ 	.word	0x0000f990
        /*0798*/ 	.word	0x00000009
        /*079c*/ 	.word	0x00036820
        /*07a0*/ 	.short	0x010a
        /*07a2*/ 	.byte	0x3f
	.zero		1


	//   ....[38]....
        /*07a4*/ 	.word	0x0000fcd0
        /*07a8*/ 	.word	0x00000002
        /*07ac*/ 	.word	0x00036840
        /*07b0*/ 	.short	0x010a
        /*07b2*/ 	.byte	0x3f
	.zero		1


	//   ....[39]....
        /*07b4*/ 	.word	0x0000ffd0
        /*07b8*/ 	.word	0x00000003
        /*07bc*/ 	.word	0x00000060
        /*07c0*/ 	.short	0x010a
        /*07c2*/ 	.byte	0x3f
	.zero		1


	//   ....[40]....
        /*07c4*/ 	.word	0x000105f0
        /*07c8*/ 	.word	0x00000002
        /*07cc*/ 	.word	0x00036840
        /*07d0*/ 	.short	0x010a
        /*07d2*/ 	.byte	0x3f
	.zero		1


	//   ....[41]....
        /*07d4*/ 	.word	0x000108f0
        /*07d8*/ 	.word	0x00000002
        /*07dc*/ 	.word	0x00000060
        /*07e0*/ 	.short	0x010a
        /*07e2*/ 	.byte	0x3f
	.zero		1


	//   ....[42]....
        /*07e4*/ 	.word	0x00010e20
        /*07e8*/ 	.word	0x00000002
        /*07ec*/ 	.word	0x00036840
        /*07f0*/ 	.short	0x010a
        /*07f2*/ 	.byte	0x3f
	.zero		1


	//   ....[43]....
        /*07f4*/ 	.word	0x00011130
        /*07f8*/ 	.word	0x00000002
        /*07fc*/ 	.word	0x00000060
        /*0800*/ 	.short	0x010a
        /*0802*/ 	.byte	0x3f
	.zero		1


	//   ....[44]....
        /*0804*/ 	.word	0x000115f0
        /*0808*/ 	.word	0x00000003
        /*080c*/ 	.word	0x00036860
        /*0810*/ 	.short	0x010a
        /*0812*/ 	.byte	0x3f
	.zero		1


	//   ....[45]....
        /*0814*/ 	.word	0x00012400
        /*0818*/ 	.word	0x00000000
        /*081c*/ 	.word	0x00036820
        /*0820*/ 	.short	0x010a
        /*0822*/ 	.byte	0x3f
	.zero		1


	//   ....[46]....
        /*0824*/ 	.word	0x000125c0
        /*0828*/ 	.word	0x00000006
        /*082c*/ 	.word	0x00000000
        /*0830*/ 	.short	0x010a
        /*0832*/ 	.byte	0x3f
	.zero		1


	//   ....[47]....
        /*0834*/ 	.word	0x00012630
        /*0838*/ 	.word	0x00000007
        /*083c*/ 	.word	0x00000000
        /*0840*/ 	.short	0x010a
        /*0842*/ 	.byte	0x3f
	.zero		1


	//   ....[48]....
        /*0844*/ 	.word	0x000126a0
        /*0848*/ 	.word	0x00000004
        /*084c*/ 	.word	0x00000000
        /*0850*/ 	.short	0x010a
        /*0852*/ 	.byte	0x3f
	.zero		1


	//   ....[49]....
        /*0854*/ 	.word	0x000126d0
        /*0858*/ 	.word	0x00000003
        /*085c*/ 	.word	0x00000000
        /*0860*/ 	.short	0x010a
        /*0862*/ 	.byte	0x3f
	.zero		1


	//   ....[50]....
        /*0864*/ 	.word	0x00012730
        /*0868*/ 	.word	0x00000002
        /*086c*/ 	.word	0x00036800
        /*0870*/ 	.short	0x010a
        /*0872*/ 	.byte	0x3f
	.zero		1


	//   ....[51]....
        /*0874*/ 	.word	0x00012780
        /*0878*/ 	.word	0x00000000
        /*087c*/ 	.word	0x00036830
        /*0880*/ 	.short	0x010a
        /*0882*/ 	.byte	0x3f
	.zero		1


	//   ....[52]....
        /*0884*/ 	.word	0x000127d0
        /*0888*/ 	.word	0x0000000c
        /*088c*/ 	.word	0x00036830
        /*0890*/ 	.short	0x010a
        /*0892*/ 	.byte	0x3f
	.zero		1


	//   ....[53]....
        /*0894*/ 	.word	0x00012820
        /*0898*/ 	.word	0x0000000d
        /*089c*/ 	.word	0x00036850
        /*08a0*/ 	.short	0x010a
        /*08a2*/ 	.byte	0x3f
	.zero		1


	//   ....[54]....
        /*08a4*/ 	.word	0x00012870
        /*08a8*/ 	.word	0x0000000f
        /*08ac*/ 	.word	0x00036850
        /*08b0*/ 	.short	0x010a
        /*08b2*/ 	.byte	0x3f
	.zero		1


	//   ....[55]....
        /*08b4*/ 	.word	0x00012a10
        /*08b8*/ 	.word	0x00000008
        /*08bc*/ 	.word	0x00036840
        /*08c0*/ 	.short	0x010a
        /*08c2*/ 	.byte	0x3f
	.zero		1


	//   ....[56]....
        /*08c4*/ 	.word	0x00012a90
        /*08c8*/ 	.word	0x00000008
        /*08cc*/ 	.word	0x00036820
        /*08d0*/ 	.short	0x010a
        /*08d2*/ 	.byte	0x3f
	.zero		1


	//   ....[57]....
        /*08d4*/ 	.word	0x00012ae0
        /*08d8*/ 	.word	0x00000002
        /*08dc*/ 	.word	0x00036840
        /*08e0*/ 	.short	0x010a
        /*08e2*/ 	.byte	0x3f
	.zero		1


	//   ....[58]....
        /*08e4*/ 	.word	0x00012b30
        /*08e8*/ 	.word	0x00000003
        /*08ec*/ 	.word	0x00000060
        /*08f0*/ 	.short	0x010a
        /*08f2*/ 	.byte	0x3f
	.zero		1


	//   ....[59]....
        /*08f4*/ 	.word	0x00012b80
        /*08f8*/ 	.word	0x00000002
        /*08fc*/ 	.word	0x00036840
        /*0900*/ 	.short	0x010a
        /*0902*/ 	.byte	0x3f
	.zero		1


	//   ....[60]....
        /*0904*/ 	.word	0x00012bd0
        /*0908*/ 	.word	0x00000002
        /*090c*/ 	.word	0x00000060
        /*0910*/ 	.short	0x010a
        /*0912*/ 	.byte	0x3f
	.zero		1


	//   ....[61]....
        /*0914*/ 	.word	0x00012c20
        /*0918*/ 	.word	0x00000002
        /*091c*/ 	.word	0x00036840
        /*0920*/ 	.short	0x010a
        /*0922*/ 	.byte	0x3f
	.zero		1


	//   ....[62]....
        /*0924*/ 	.word	0x00012c70
        /*0928*/ 	.word	0x00000002
        /*092c*/ 	.word	0x00000060
        /*0930*/ 	.short	0x010a
        /*0932*/ 	.byte	0x3f
	.zero		1


	//   ....[63]....
        /*0934*/ 	.word	0x00012cc0
        /*0938*/ 	.word	0x00000003
        /*093c*/ 	.word	0x00036860
        /*0940*/ 	.short	0x010a
        /*0942*/ 	.byte	0x3f
	.zero		1


	//   ....[64]....
        /*0944*/ 	.word	0x00013670
        /*0948*/ 	.word	0x00000000
        /*094c*/ 	.word	0x00036820
        /*0950*/ 	.short	0x010a
        /*0952*/ 	.byte	0x3f
	.zero		1


	//   ....[65]....
        /*0954*/ 	.word	0x00013810
        /*0958*/ 	.word	0x00000006
        /*095c*/ 	.word	0x00000000
        /*0960*/ 	.short	0x010a
        /*0962*/ 	.byte	0x3f
	.zero		1


	//   ....[66]....
        /*0964*/ 	.word	0x00013860
        /*0968*/ 	.word	0x00000007
        /*096c*/ 	.word	0x00000000
        /*0970*/ 	.short	0x010a
        /*0972*/ 	.byte	0x3f
	.zero		1


	//   ....[67]....
        /*0974*/ 	.word	0x000138b0
        /*0978*/ 	.word	0x00000004
        /*097c*/ 	.word	0x00000000
        /*0980*/ 	.short	0x010a
        /*0982*/ 	.byte	0x3f
	.zero		1


	//----- nvinfo : EIATTR_NUM_MBARRIERS
	.align		4
.L_713:
        /*0984*/ 	.byte	0x03, 0x38
        /*0986*/ 	.short	0x0016


	//----- nvinfo : EIATTR_EXIT_INSTR_OFFSETS
	.align		4
        /*0988*/ 	.byte	0x04, 0x1c
        /*098a*/ 	.short	(.L_715 - .L_714)


	//   ....[0]....
.L_714:
        /*098c*/ 	.word	0x00000a60


	//   ....[1]....
        /*0990*/ 	.word	0x0000d950


	//   ....[2]....
        /*0994*/ 	.word	0x0000d9b0


	//   ....[3]....
        /*0998*/ 	.word	0x00012720


	//----- nvinfo : EIATTR_MAX_THREADS
	.align		4
.L_715:
        /*099c*/ 	.byte	0x04, 0x05
        /*099e*/ 	.short	(.L_717 - .L_716)
.L_716:
        /*09a0*/ 	.word	0x00000180
        /*09a4*/ 	.word	0x00000001
        /*09a8*/ 	.word	0x00000001


	//----- nvinfo : EIATTR_CRS_STACK_SIZE
	.align		4
.L_717:
        /*09ac*/ 	.byte	0x04, 0x1e
        /*09ae*/ 	.short	(.L_719 - .L_718)
.L_718:
        /*09b0*/ 	.word	0x00000000


	//----- nvinfo : EIATTR_CBANK_PARAM_SIZE
	.align		4
.L_719:
        /*09b4*/ 	.byte	0x03, 0x19
        /*09b6*/ 	.short	0x0a70


	//----- nvinfo : EIATTR_PARAM_CBANK
	.align		4
        /*09b8*/ 	.byte	0x04, 0x0a
        /*09ba*/ 	.short	(.L_721 - .L_720)
	.align		4
.L_720:
        /*09bc*/ 	.word	index@(.nv.constant0._ZN7cutlass13device_kernelIN5flash11enable_sm90INS1_16FlashAttnFwdSm90INS1_25CollectiveMainloopFwdSm90ILi2EN4cute5tupleIJNS5_1CILi1EEES8_S8_EEENS6_IJNS7_ILi128EEENS7_ILi112EEENS7_ILi192EEEEEELi192ENS_10bfloat16_tEfNS_4arch4Sm90ELb0ELb0ELb1ELb1ELb0ELb0ELb0ELb1ELb1ELb0ELb0ELb0EEENS1_21CollectiveEpilogueFwdINS6_IJSA_SC_SB_EEES9_SE_SG_Li256ELb1ELb0ELb0ELb0EEENS1_36VarlenDynamicPersistentTileSchedulerILi128ELi112ELi256ELi32ELb0ELb0ELb1ELb0ELb1ELb1EEEEEEEEEvNT_6ParamsE)
        /*09c0*/ 	.short	0x0210
        /*09c2*/ 	.short	0x0a70


	//----- nvinfo : EIATTR_SW_WAR
	.align		4
.L_721:
        /*09c4*/ 	.byte	0x04, 0x36
        /*09c6*/ 	.short	(.L_723 - .L_722)
.L_722:
        /*09c8*/ 	.word	0x00000008
.L_723:


//--------------------- .nv.info._ZN7cutlass13device_kernelIN5flash11enable_sm90INS1_16FlashAttnFwdSm90INS1_25CollectiveMainloopFwdSm90ILi2EN4cute5tupleIJNS5_1CILi1EEES8_S8_EEENS6_IJNS7_ILi128EEENS7_ILi112EEENS7_ILi192EEEEEELi192ENS_10bfloat16_tEfNS_4arch4Sm90ELb0ELb0ELb1ELb1ELb0ELb1ELb0ELb1ELb1ELb0ELb0ELb0EEENS1_21CollectiveEpilogueFwdINS6_IJSA_SC_SB_EEES9_SE_SG_Li256ELb1ELb0ELb0ELb0EEENS1_36VarlenDynamicPersistentTileSchedulerILi128ELi112ELi256ELi32ELb0ELb0ELb1ELb0ELb1ELb1EEEEEEEEEvNT_6ParamsE --------------------------
	.section	.nv.info._ZN7cutlass13device_kernelIN5flash11enable_sm90INS1_16FlashAttnFwdSm90INS1_25CollectiveMainloopFwdSm90ILi2EN4cute5tupleIJNS5_1CILi1EEES8_S8_EEENS6_IJNS7_ILi128EEENS7_ILi112EEENS7_ILi192EEEEEELi192ENS_10bfloat16_tEfNS_4arch4Sm90ELb0ELb0ELb1ELb1ELb0ELb1ELb0ELb1ELb1ELb0ELb0ELb0EEENS1_21CollectiveEpilogueFwdINS6_IJSA_SC_SB_EEES9_SE_SG_Li256ELb1ELb0ELb0ELb0EEENS1_36VarlenDynamicPersistentTileSchedulerILi128ELi112ELi256ELi32ELb0ELb0ELb1ELb0ELb1ELb1EEEEEEEEEvNT_6ParamsE,"",@"SHT_CUDA_INFO"
	.sectionflags	@""
	.align	4


	//----- nvinfo : EIATTR_CUDA_API_VERSION
	.align		4
        /*0000*/ 	.byte	0x04, 0x37
        /*0002*/ 	.short	(.L_725 - .L_724)
.L_724:
        /*0004*/ 	.word	0x00000082


	//----- nvinfo : EIATTR_KPARAM_INFO
	.align		4
.L_725:
        /*0008*/ 	.byte	0x04, 0x17
        /*000a*/ 	.short	(.L_727 - .L_726)
.L_726:
        /*000c*/ 	.word	0x00000000
        /*0010*/ 	.short	0x0000
        /*0012*/ 	.short	0x0070
        /*0014*/ 	.byte	0x00, 0xf0, 0x01, 0x28


	//----- nvinfo : EIATTR_SPARSE_MMA_MASK
	.align		4
.L_727:
        /*0018*/ 	.byte	0x03, 0x50
        /*001a*/ 	.short	0x0000


	//----- nvinfo : EIATTR_MAXREG_COUNT
	.align		4
        /*001c*/ 	.byte	0x03, 0x1b
        /*001e*/ 	.short	0x00a8


	//----- nvinfo : EIATTR_NUM_BARRIERS
	.align		4
        /*0020*/ 	.byte	0x02, 0x4c
        /*0022*/ 	.byte	0x10
	.zero		1


	//----- nvinfo : EIATTR_EXTERNS
	.align		4
        /*0024*/ 	.byte	0x04, 0x0f
        /*0026*/ 	.short	(.L_729 - .L_728)


	//   ....[0]....
	.align		4
.L_728:
        /*0028*/ 	.word	index@(__assertfail)


	//----- nvinfo : EIATTR_ANNOTATIONS
	.align		4
.L_729:
        /*002c*/ 	.byte	0x04, 0x55
        /*002e*/ 	.short	(.L_731 - .L_730)


	//   ....[0]....
.L_730:
        /* <DEDUP_REMOVED lines=75> */


	//----- nvinfo : EIATTR_MERCURY_ISA_VERSION
	.align		4
.L_731:
        /*04d0*/ 	.byte	0x03, 0x5f
        /*04d2*/ 	.short	0x0101


	//----- nvinfo : EIATTR_UNUSED_LOAD_BYTE_OFFSET
	.align		4
        /*04d4*/ 	.byte	0x04, 0x44
        /*04d6*/ 	.short	(.L_733 - .L_732)


	//   ....[0]....
.L_732:
        /*04d8*/ 	.word	0x00000ae0
        /*04dc*/ 	.word	0x0000fff0


	//   ....[1]....
        /*04e0*/ 	.word	0x0001ccb0
        /*04e4*/ 	.word	0x0000fff0


	//----- nvinfo : EIATTR_INT_WARP_WIDE_INSTR_OFFSETS
	.align		4
.L_733:
        /*04e8*/ 	.byte	0x04, 0x31
        /*04ea*/ 	.short	(.L_735 - .L_734)


	//   ....[0]....
.L_734:
        /*04ec*/ 	.word	0x000001c0


	//   ....[1]....
        /*04f0*/ 	.word	0x00000200


	//   ....[2]....
        /*04f4*/ 	.word	0x00000270


	//   ....[3]....
        /*04f8*/ 	.word	0x00020fc0


	//   ....[4]....
        /*04fc*/ 	.word	0x00021050


	//   ....[5]....
        /*0500*/ 	.word	0x000214d0


	//   ....[6]....
        /*0504*/ 	.word	0x00021500


	//   ....[7]....
        /*0508*/ 	.word	0x00021710


	//   ....[8]....
        /*050c*/ 	.word	0x00021800


	//   ....[9]....
        /*0510*/ 	.word	0x00023ce0


	//   ....[10]....
        /*0514*/ 	.word	0x00023d70


	//----- nvinfo : EIATTR_COOP_GROUP_MASK_REGIDS
	.align		4
.L_735:
        /*0518*/ 	.byte	0x04, 0x29
        /*051a*/ 	.short	(.L_737 - .L_736)


	//   ....[0]....
.L_736:
        /*051c*/ 	.word	0xffffffff


	//   ....[1]....
        /*0520*/ 	.word	0xffffffff


	//   ....[2]....
        /*0524*/ 	.word	0xffffffff


	//   ....[3]....
        /*0528*/ 	.word	0xffffffff


	//   ....[4]....
        /*052c*/ 	.word	0xffffffff


	//   ....[5]....
        /*0530*/ 	.word	0xffffffff


	//   ....[6]....
        /*0534*/ 	.word	0xffffffff


	//   ....[7]....
        /*0538*/ 	.word	0xffffffff


	//   ....[8]....
        /*053c*/ 	.word	0xffffffff


	//   ....[9]....
        /*0540*/ 	.word	0xffffffff


	//   ....[10]....
        /*0544*/ 	.word	0xffffffff


	//   ....[11]....
        /*0548*/ 	.word	0xffffffff


	//   ....[12]....
        /*054c*/ 	.word	0xffffffff


	//   ....[13]....
        /*0550*/ 	.word	0xffffffff


	//   ....[14]....
        /*0554*/ 	.word	0xffffffff


	//   ....[15]....
        /*0558*/ 	.word	0xffffffff


	//   ....[16]....
        /*055c*/ 	.word	0xffffffff


	//   ....[17]....
        /*0560*/ 	.word	0xffffffff


	//   ....[18]....
        /*0564*/ 	.word	0xffffffff


	//   ....[19]....
        /*0568*/ 	.word	0xffffffff


	//   ....[20]....
        /*056c*/ 	.word	0xffffffff


	//   ....[21]....
        /*0570*/ 	.word	0xffffffff


	//   ....[22]....
        /*0574*/ 	.word	0xffffffff


	//   ....[23]....
        /*0578*/ 	.word	0xffffffff


	//   ....[24]....
        /*057c*/ 	.word	0xffffffff


	//   ....[25]....
        /*0580*/ 	.word	0xffffffff


	//   ....[26]....
        /*0584*/ 	.word	0xffffffff


	//   ....[27]....
        /*0588*/ 	.word	0xffffffff


	//   ....[28]....
        /*058c*/ 	.word	0xffffffff


	//   ....[29]....
        /*0590*/ 	.word	0xffffffff


	//   ....[30]....
        /*0594*/ 	.word	0xffffffff


	//   ....[31]....
        /*0598*/ 	.word	0xffffffff


	//   ....[32]....
        /*059c*/ 	.word	0xffffffff


	//   ....[33]....
        /*05a0*/ 	.word	0xffffffff


	//   ....[34]....
        /*05a4*/ 	.word	0xffffffff


	//   ....[35]....
        /*05a8*/ 	.word	0xffffffff


	//   ....[36]....
        /*05ac*/ 	.word	0xffffffff


	//   ....[37]....
        /*05b0*/ 	.word	0xffffffff


	//   ....[38]....
        /*05b4*/ 	.word	0xffffffff


	//   ....[39]....
        /*05b8*/ 	.word	0xffffffff


	//   ....[40]....
        /*05bc*/ 	.word	0xffffffff


	//   ....[41]....
        /*05c0*/ 	.word	0xffffffff


	//   ....[42]....
        /*05c4*/ 	.word	0xffffffff


	//   ....[43]....
        /*05c8*/ 	.word	0xffffffff


	//   ....[44]....
        /*05cc*/ 	.word	0xffffffff


	//   ....[45]....
        /*05d0*/ 	.word	0xffffffff


	//   ....[46]....
        /*05d4*/ 	.word	0xffffffff


	//   ....[47]....
        /*05d8*/ 	.word	0xffffffff


	//   ....[48]....
        /*05dc*/ 	.word	0xffffffff


	//   ....[49]....
        /*05e0*/ 	.word	0xffffffff


	//   ....[50]....
        /*05e4*/ 	.word	0xffffffff


	//   ....[51]....
        /*05e8*/ 	.word	0xffffffff


	//   ....[52]....
        /*05ec*/ 	.word	0xffffffff


	//   ....[53]....
        /*05f0*/ 	.word	0xffffffff


	//   ....[54]....
        /*05f4*/ 	.word	0x0500000f


	//   ....[55]....
        /*05f8*/ 	.word	0x0500000f


	//   ....[56]....
        /*05fc*/ 	.word	0x0500000f


	//   ....[57]....
        /*0600*/ 	.word	0x0500000f


	//   ....[58]....
        /*0604*/ 	.word	0x0500000f


	//   ....[59]....
        /*0608*/ 	.word	0x0500000f


	//   ....[60]....
        /*060c*/ 	.word	0x0500000f


	//   ....[61]....
        /*0610*/ 	.word	0x0500000f


	//   ....[62]....
        /*0614*/ 	.word	0x0500000f


	//   ....[63]....
        /*0618*/ 	.word	0x0500000f


	//   ....[64]....
        /*061c*/ 	.word	0x0500000f


	//   ....[65]....
        /*0620*/ 	.word	0x0500000f


	//   ....[66]....
        /*0624*/ 	.word	0x0500000f


	//   ....[67]....
        /*0628*/ 	.word	0x0500000f


	//   ....[68]....
        /*062c*/ 	.word	0x0500000f


	//   ....[69]....
        /*0630*/ 	.word	0x0500000f


	//   ....[70]....
        /*0634*/ 	.word	0x0500000f


	//   ....[71]....
        /*0638*/ 	.word	0x0500000f


	//   ....[72]....
        /*063c*/ 	.word	0x0500000f


	//   ....[73]....
        /*0640*/ 	.word	0x0500000f


	//   ....[74]....
        /*0644*/ 	.word	0x0500000f


	//   ....[75]....
        /*0648*/ 	.word	0x0500000f


	//   ....[76]....
        /*064c*/ 	.word	0x0500000f


	//   ....[77]....
        /*0650*/ 	.word	0x0500000f


	//   ....[78]....
        /*0654*/ 	.word	0x0500000f


	//   ....[79]....
        /*0658*/ 	.word	0x0500000f


	//   ....[80]....
        /*065c*/ 	.word	0x0500000f


	//   ....[81]....
        /*0660*/ 	.word	0x0500000f


	//----- nvinfo : EIATTR_COOP_GROUP_INSTR_OFFSETS
	.align		4
.L_737:
        /*0664*/ 	.byte	0x04, 0x28
        /*0666*/ 	.short	(.L_739 - .L_738)


	//   ....[0]....
.L_738:
        /*0668*/ 	.word	0x00000060


	//   ....[1]....
        /*066c*/ 	.word	0x000001d0


	//   ....[2]....
        /*0670*/ 	.word	0x00000220


	//   ....[3]....
        /*0674*/ 	.word	0x00000450


	//   ....[4]....
        /*0678*/ 	.word	0x000005b0


	//   ....[5]....
        /*067c*/ 	.word	0x000006d0


	//   ....[6]....
        /*0680*/ 	.word	0x00000830


	//   ....[7]....
        /*0684*/ 	.word	0x0000b000


	//   ....[8]....
        /*0688*/ 	.word	0x00014c30


	//   ....[9]....
        /*068c*/ 	.word	0x00014c50


	//   ....[10]....
        /*0690*/ 	.word	0x00014fd0


	//   ....[11]....
        /*0694*/ 	.word	0x00014ff0


	//   ....[12]....
        /*0698*/ 	.word	0x0001a900


	//   ....[13]....
        /*069c*/ 	.word	0x0001a920


	//   ....[14]....
        /*06a0*/ 	.word	0x0001acf0


	//   ....[15]....
        /*06a4*/ 	.word	0x0001adb0


	//   ....[16]....
        /*06a8*/ 	.word	0x0001c400


	//   ....[17]....
        /*06ac*/ 	.word	0x0001c480


	//   ....[18]....
        /*06b0*/ 	.word	0x0001c490


	//   ....[19]....
        /*06b4*/ 	.word	0x0001c4c0


	//   ....[20]....
        /*06b8*/ 	.word	0x0001f030


	//   ....[21]....
        /*06bc*/ 	.word	0x0001f1c0


	//   ....[22]....
        /*06c0*/ 	.word	0x0001f1f0


	//   ....[23]....
        /*06c4*/ 	.word	0x0001f230


	//   ....[24]....
        /*06c8*/ 	.word	0x0001f290


	//   ....[25]....
        /*06cc*/ 	.word	0x0001f2f0


	//   ....[26]....
        /*06d0*/ 	.word	0x0001f340


	//   ....[27]....
        /*06d4*/ 	.word	0x0001f4f0


	//   ....[28]....
        /*06d8*/ 	.word	0x0001f550


	//   ....[29]....
        /*06dc*/ 	.word	0x0001f590


	//   ....[30]....
        /*06e0*/ 	.word	0x0001f5d0


	//   ....[31]....
        /*06e4*/ 	.word	0x0001f600


	//   ....[32]....
        /*06e8*/ 	.word	0x0001f630


	//   ....[33]....
        /*06ec*/ 	.word	0x0001f6d0


	//   ....[34]....
        /*06f0*/ 	.word	0x0001f700


	//   ....[35]....
        /*06f4*/ 	.word	0x0001f790


	//   ....[36]....
        /*06f8*/ 	.word	0x00024220


	//   ....[37]....
        /*06fc*/ 	.word	0x00024230


	//   ....[38]....
        /*0700*/ 	.word	0x00024340


	//   ....[39]....
        /*0704*/ 	.word	0x000243a0


	//   ....[40]....
        /*0708*/ 	.word	0x000243e0


	//   ....[41]....
        /*070c*/ 	.word	0x00024420


	//   ....[42]....
        /*0710*/ 	.word	0x00024450


	//   ....[43]....
        /*0714*/ 	.word	0x00024480


	//   ....[44]....
        /*0718*/ 	.word	0x00024610


	//   ....[45]....
        /*071c*/ 	.word	0x00024670


	//   ....[46]....
        /*0720*/ 	.word	0x000246b0


	//   ....[47]....
        /*0724*/ 	.word	0x000246f0


	//   ....[48]....
        /*0728*/ 	.word	0x00024720


	//   ....[49]....
        /*072c*/ 	.word	0x00024750


	//   ....[50]....
        /*0730*/ 	.word	0x00024810


	//   ....[51]....
        /*0734*/ 	.word	0x00024830


	//   ....[52]....
        /*0738*/ 	.word	0x000248a0


	//   ....[53]....
        /*073c*/ 	.word	0x00024cf0


	//   ....[54]....
        /*0740*/ 	.word	0x00025150


	//   ....[55]....
        /*0744*/ 	.word	0x000251f0


	//   ....[56]....
        /*0748*/ 	.word	0x00025290


	//   ....[57]....
        /*074c*/ 	.word	0x00025330


	//   ....[58]....
        /*0750*/ 	.word	0x00025420


	//   ....[59]....
        /*0754*/ 	.word	0x000254c0


	//   ....[60]....
        /*0758*/ 	.word	0x00025560


	//   ....[61]....
        /*075c*/ 	.word	0x00025600


	//   ....[62]....
        /*0760*/ 	.word	0x00025860


	//   ....[63]....
        /*0764*/ 	.word	0x00025b40


	//   ....[64]....
        /*0768*/ 	.word	0x00025f60


	//   ....[65]....
        /*076c*/ 	.word	0x00025ff0


	//   ....[66]....
        /*0770*/ 	.word	0x00026090


	//   ....[67]....
        /*0774*/ 	.word	0x00026140


	//   ....[68]....
        /*0778*/ 	.word	0x000261c0


	//   ....[69]....
        /*077c*/ 	.word	0x00026240


	//   ....[70]....
        /*0780*/ 	.word	0x000262c0


	//   ....[71]....
        /*0784*/ 	.word	0x00026340


	//   ....[72]....
        /*0788*/ 	.word	0x000263d0


	//   ....[73]....
        /*078c*/ 	.word	0x00026490


	//   ....[74]....
        /*0790*/ 	.word	0x00026510


	//   ....[75]....
        /*0794*/ 	.word	0x00026590


	//   ....[76]....
        /*0798*/ 	.word	0x00026610


	//   ....[77]....
        /*079c*/ 	.word	0x00026690


	//   ....[78]....
        /*07a0*/ 	.word	0x00026700


	//   ....[79]....
        /*07a4*/ 	.word	0x000267a0


	//   ....[80]....
        /*07a8*/ 	.word	0x00026830


	//   ....[81]....
        /*07ac*/ 	.word	0x00026950


	//----- nvinfo : EIATTR_REG_RECONFIG
	.align		4
.L_739:
        /*07b0*/ 	.byte	0x01, 0x54
	.zero		2


	//----- nvinfo : EIATTR_SYSCALL_OFFSETS
	.align		4
        /*07b4*/ 	.byte	0x04, 0x46
        /*07b6*/ 	.short	(.L_741 - .L_740)


	//   ....[0]....
.L_740:
        /*07b8*/ 	.word	0x000019c0


	//   ....[1]....
        /*07bc*/ 	.word	0x00001b10


	//   ....[2]....
        /*07c0*/ 	.word	0x0000b1a0


	//   ....[3]....
        /*07c4*/ 	.word	0x0000b640


	//   ....[4]....
        /*07c8*/ 	.word	0x000211e0


	//   ....[5]....
        /*07cc*/ 	.word	0x00021320


	//   ....[6]....
        /*07d0*/ 	.word	0x00021420


	//----- nvinfo : EIATTR_MBARRIER_INSTR_OFFSETS
	.align		4
.L_741:
        /*07d4*/ 	.byte	0x04, 0x39
        /*07d6*/ 	.short	(.L_743 - .L_742)


	//   ....[0]....
.L_742:
        /*07d8*/ 	.word	0x00000300
        /*07dc*/ 	.word	0x000000ff
        /*07e0*/ 	.word	0x00036800
        /*07e4*/ 	.short	0x0100
        /*07e6*/ 	.byte	0x08
	.zero		1


	//   ....[1]....
        /*07e8*/ 	.word	0x00000310
        /*07ec*/ 	.word	0x000000ff
        /*07f0*/ 	.word	0x00036820
        /*07f4*/ 	.short	0x0100
        /*07f6*/ 	.byte	0x08
	.zero		1


	//   ....[2]....
        /*07f8*/ 	.word	0x00000400
        /*07fc*/ 	.word	0x000000ff
        /*0800*/ 	.word	0x00036830
        /*0804*/ 	.short	0x0100
        /*0806*/ 	.byte	0x08
	.zero		1


	//   ....[3]....
        /*0808*/ 	.word	0x00000410
        /*080c*/ 	.word	0x000000ff
        /*0810*/ 	.word	0x00036840
        /*0814*/ 	.short	0x0100
        /*0816*/ 	.byte	0x08
	.zero		1


	//   ....[4]....
        /*0818*/ 	.word	0x00000420
        /*081c*/ 	.word	0x000000ff
        /*0820*/ 	.word	0x00036838
        /*0824*/ 	.short	0x0100
        /*0826*/ 	.byte	0x08
	.zero		1


	//   ....[5]....
        /*0828*/ 	.word	0x00000430
        /*082c*/ 	.word	0x000000ff
        /*0830*/ 	.word	0x00036848
        /*0834*/ 	.short	0x0100
        /*0836*/ 	.byte	0x08
	.zero		1


	//   ....[6]....
        /*0838*/ 	.word	0x00000560
        /*083c*/ 	.word	0x000000ff
        /*0840*/ 	.word	0x00036850
        /*0844*/ 	.short	0x0100
        /*0846*/ 	.byte	0x08
	.zero		1


	//   ....[7]....
        /*0848*/ 	.word	0x00000570
        /*084c*/ 	.word	0x000000ff
        /*0850*/ 	.word	0x00036860
        /*0854*/ 	.short	0x0100
        /*0856*/ 	.byte	0x08
	.zero		1


	//   ....[8]....
        /*0858*/ 	.word	0x00000580
        /*085c*/ 	.word	0x000000ff
        /*0860*/ 	.word	0x00036858
        /*0864*/ 	.short	0x0100
        /*0866*/ 	.byte	0x08
	.zero		1


	//   ....[9]....
        /*0868*/ 	.word	0x00000590
        /*086c*/ 	.word	0x000000ff
        /*0870*/ 	.word	0x00036868
        /*0874*/ 	.short	0x0100
        /*0876*/ 	.byte	0x08
	.zero		1


	//   ....[10]....
        /*0878*/ 	.word	0x00000680
        /*087c*/ 	.word	0x000000ff
        /*0880*/ 	.word	0x00036870
        /*0884*/ 	.short	0x0100
        /*0886*/ 	.byte	0x06
	.zero		1


	//   ....[11]....
        /*0888*/ 	.word	0x00000690
        /*088c*/ 	.word	0x000000ff
        /*0890*/ 	.word	0x00036880
        /*0894*/ 	.short	0x0100
        /*0896*/ 	.byte	0x06
	.zero		1


	//   ....[12]....
        /*0898*/ 	.word	0x000006a0
        /*089c*/ 	.word	0x000000ff
        /*08a0*/ 	.word	0x00036878
        /*08a4*/ 	.short	0x0100
        /*08a6*/ 	.byte	0x06
	.zero		1


	//   ....[13]....
        /*08a8*/ 	.word	0x000006b0
        /*08ac*/ 	.word	0x000000ff
        /*08b0*/ 	.word	0x00036888
        /*08b4*/ 	.short	0x0100
        /*08b6*/ 	.byte	0x06
	.zero		1


	//   ....[14]....
        /*08b8*/ 	.word	0x000007e0
        /*08bc*/ 	.word	0x000000ff
        /*08c0*/ 	.word	0x00036890
        /*08c4*/ 	.short	0x0100
        /*08c6*/ 	.byte	0x08
	.zero		1


	//   ....[15]....
        /*08c8*/ 	.word	0x000007f0
        /*08cc*/ 	.word	0x000000ff
        /*08d0*/ 	.word	0x000368a0
        /*08d4*/ 	.short	0x0100
        /*08d6*/ 	.byte	0x08
	.zero		1


	//   ....[16]....
        /*08d8*/ 	.word	0x00000800
        /*08dc*/ 	.word	0x000000ff
        /*08e0*/ 	.word	0x00036898
        /*08e4*/ 	.short	0x0100
        /*08e6*/ 	.byte	0x08
	.zero		1


	//   ....[17]....
        /*08e8*/ 	.word	0x00000810
        /*08ec*/ 	.word	0x000000ff
        /*08f0*/ 	.word	0x000368a8
        /*08f4*/ 	.short	0x0100
        /*08f6*/ 	.byte	0x08
	.zero		1


	//   ....[18]....
        /*08f8*/ 	.word	0x00000940
        /*08fc*/ 	.word	0x000000ff
        /*0900*/ 	.word	0x000368b0
        /*0904*/ 	.short	0x0100
        /*0906*/ 	.byte	0x08
	.zero		1


	//   ....[19]....
        /*0908*/ 	.word	0x00000950
        /*090c*/ 	.word	0x000000ff
        /*0910*/ 	.word	0x000368c0
        /*0914*/ 	.short	0x0100
        /*0916*/ 	.byte	0x08
	.zero		1


	//   ....[20]....
        /*0918*/ 	.word	0x00000960
        /*091c*/ 	.word	0x000000ff
        /*0920*/ 	.word	0x000368b8
        /*0924*/ 	.short	0x0100
        /*0926*/ 	.byte	0x08
	.zero		1


	//   ....[21]....
        /*0928*/ 	.word	0x00000970
        /*092c*/ 	.word	0x000000ff
        /*0930*/ 	.word	0x000368c8
        /*0934*/ 	.short	0x0100
        /*0936*/ 	.byte	0x08
	.zero		1


	//   ....[22]....
        /*0938*/ 	.word	0x00003860
        /*093c*/ 	.word	0x00000064
        /*0940*/ 	.word	0x00036890
        /*0944*/ 	.short	0x010a
        /*0946*/ 	.byte	0x3f
	.zero		1


	//   ....[23]....
        /*0948*/ 	.word	0x00006e70
        /*094c*/ 	.word	0x00000064
        /*0950*/ 	.word	0x00036890
        /*0954*/ 	.short	0x010a
        /*0956*/ 	.byte	0x3f
	.zero		1


	//   ....[24]....
        /*0958*/ 	.word	0x0000a130
        /*095c*/ 	.word	0x00000064
        /*0960*/ 	.word	0x00036890
        /*0964*/ 	.short	0x010a
        /*0966*/ 	.byte	0x3f
	.zero		1


	//   ....[25]....
        /*0968*/ 	.word	0x0000a500
        /*096c*/ 	.word	0x0000002c
        /*0970*/ 	.word	0x00000000
        /*0974*/ 	.short	0x0101
        /*0976*/ 	.byte	0x3f
	.zero		1


	//   ....[26]....
        /*0978*/ 	.word	0x0000a540
        /*097c*/ 	.word	0x00000064
        /*0980*/ 	.word	0x000368b0
        /*0984*/ 	.short	0x010a
        /*0986*/ 	.byte	0x3f
	.zero		1


	//   ....[27]....
        /*0988*/ 	.word	0x0000abb0
        /*098c*/ 	.word	0x00000064
        /*0990*/ 	.word	0x00000000
        /*0994*/ 	.short	0x0101
        /*0996*/ 	.byte	0x3f
	.zero		1


	//   ....[28]....
        /*0998*/ 	.word	0x0000b220
        /*099c*/ 	.word	0x00000002
        /*09a0*/ 	.word	0x00036800
        /*09a4*/ 	.short	0x010a
        /*09a6*/ 	.byte	0x3f
	.zero		1


	//   ....[29]....
        /*09a8*/ 	.word	0x0000b270
        /*09ac*/ 	.word	0x00000002
        /*09b0*/ 	.word	0x00036800
        /*09b4*/ 	.short	0x010a
        /*09b6*/ 	.byte	0x3f
	.zero		1


	//   ....[30]....
        /*09b8*/ 	.word	0x0000be90
        /*09bc*/ 	.word	0x00000002
        /*09c0*/ 	.word	0x00036800
        /*09c4*/ 	.short	0x010a
        /*09c6*/ 	.byte	0x3f
	.zero		1


	//   ....[31]....
        /*09c8*/ 	.word	0x0000e720
        /*09cc*/ 	.word	0x00000002
        /*09d0*/ 	.word	0x00036800
        /*09d4*/ 	.short	0x010a
        /*09d6*/ 	.byte	0x3f
	.zero		1


	//   ....[32]....
        /*09d8*/ 	.word	0x00010bf0
        /*09dc*/ 	.word	0x00000000
        /*09e0*/ 	.word	0x00036830
        /*09e4*/ 	.short	0x010a
        /*09e6*/ 	.byte	0x3f
	.zero		1


	//   ....[33]....
        /*09e8*/ 	.word	0x00010c70
        /*09ec*/ 	.word	0x00000000
        /*09f0*/ 	.word	0x00036830
        /*09f4*/ 	.short	0x010a
        /*09f6*/ 	.byte	0x3f
	.zero		1


	//   ....[34]....
        /*09f8*/ 	.word	0x00015520
        /*09fc*/ 	.word	0x00000000
        /*0a00*/ 	.word	0x00000000
        /*0a04*/ 	.short	0x0101
        /*0a06*/ 	.byte	0x3f
	.zero		1


	//   ....[35]....
        /*0a08*/ 	.word	0x00016650
        /*0a0c*/ 	.word	0x0000000e
        /*0a10*/ 	.word	0x00036830
        /*0a14*/ 	.short	0x010a
        /*0a16*/ 	.byte	0x3f
	.zero		1


	//   ....[36]....
        /*0a18*/ 	.word	0x000166d0
        /*0a1c*/ 	.word	0x0000000e
        /*0a20*/ 	.word	0x00036830
        /*0a24*/ 	.short	0x010a
        /*0a26*/ 	.byte	0x3f
	.zero		1


	//   ....[37]....
        /*0a28*/ 	.word	0x00019d60
        /*0a2c*/ 	.word	0x0000000f
        /*0a30*/ 	.word	0x00036850
        /*0a34*/ 	.short	0x010a
        /*0a36*/ 	.byte	0x3f
	.zero		1


	//   ....[38]....
        /*0a38*/ 	.word	0x00019db0
        /*0a3c*/ 	.word	0x0000000f
        /*0a40*/ 	.word	0x00036850
        /*0a44*/ 	.short	0x010a
        /*0a46*/ 	.byte	0x3f
	.zero		1


	//   ....[39]....
        /*0a48*/ 	.word	0x0001b470
        /*0a4c*/ 	.word	0x0000000e
        /*0a50*/ 	.word	0x00000000
        /*0a54*/ 	.short	0x0101
        /*0a56*/ 	.byte	0x3f
	.zero		1


	//   ....[40]....
        /*0a58*/ 	.word	0x0001b4d0
        /*0a5c*/ 	.word	0x0000008a
        /*0a60*/ 	.word	0x00000000
        /*0a64*/ 	.short	0x0101
        /*0a66*/ 	.byte	0x3f
	.zero		1


	//   ....[41]....
        /*0a68*/ 	.word	0x0001c050
        /*0a6c*/ 	.word	0x0000000c
        /*0a70*/ 	.word	0x00036850
        /*0a74*/ 	.short	0x010a
        /*0a76*/ 	.byte	0x3f
	.zero		1


	//   ....[42]....
        /*0a78*/ 	.word	0x0001c0f0
        /*0a7c*/ 	.word	0x0000000c
        /*0a80*/ 	.word	0x00036850
        /*0a84*/ 	.short	0x010a
        /*0a86*/ 	.byte	0x3f
	.zero		1


	//   ....[43]....
        /*0a88*/ 	.word	0x0001c640
        /*0a8c*/ 	.word	0x0000000b
        /*0a90*/ 	.word	0x00000000
        /*0a94*/ 	.short	0x0101
        /*0a96*/ 	.byte	0x3f
	.zero		1


	//   ....[44]....
        /*0a98*/ 	.word	0x0001dee0
        /*0a9c*/ 	.word	0x00000000
        /*0aa0*/ 	.word	0x00000000
        /*0aa4*/ 	.short	0x0101
        /*0aa6*/ 	.byte	0x3f
	.zero		1


	//   ....[45]....
        /*0aa8*/ 	.word	0x000202f0
        /*0aac*/ 	.word	0x00000009
        /*0ab0*/ 	.word	0x00036820
        /*0ab4*/ 	.short	0x010a
        /*0ab6*/ 	.byte	0x3f
	.zero		1


	//   ....[46]....
        /*0ab8*/ 	.word	0x00020380
        /*0abc*/ 	.word	0x00000005
        /*0ac0*/ 	.word	0x000368a0
        /*0ac4*/ 	.short	0x010a
        /*0ac6*/ 	.byte	0x3f
	.zero		1


	//   ....[47]....
        /*0ac8*/ 	.word	0x00020600
        /*0acc*/ 	.word	0x00000005
        /*0ad0*/ 	.word	0x000368c0
        /*0ad4*/ 	.short	0x010a
        /*0ad6*/ 	.byte	0x3f
	.zero		1


	//   ....[48]....
        /*0ad8*/ 	.word	0x000209a0
        /*0adc*/ 	.word	0x00000006
        /*0ae0*/ 	.word	0x000368a0
        /*0ae4*/ 	.short	0x010a
        /*0ae6*/ 	.byte	0x3f
	.zero		1


	//   ....[49]....
        /*0ae8*/ 	.word	0x00020c00
        /*0aec*/ 	.word	0x00000006
        /*0af0*/ 	.word	0x000368c0
        /*0af4*/ 	.short	0x010a
        /*0af6*/ 	.byte	0x3f
	.zero		1


	//   ....[50]....
        /*0af8*/ 	.word	0x00021b60
        /*0afc*/ 	.word	0x00000006
        /*0b00*/ 	.word	0x00036840
        /*0b04*/ 	.short	0x010a
        /*0b06*/ 	.byte	0x3f
	.zero		1


	//   ....[51]....
        /*0b08*/ 	.word	0x00022120
        /*0b0c*/ 	.word	0x00000007
        /*0b10*/ 	.word	0x00036820
        /*0b14*/ 	.short	0x010a
        /*0b16*/ 	.byte	0x3f
	.zero		1


	//   ....[52]....
        /*0b18*/ 	.word	0x00022470
        /*0b1c*/ 	.word	0x00000008
        /*0b20*/ 	.word	0x00036840
        /*0b24*/ 	.short	0x010a
        /*0b26*/ 	.byte	0x3f
	.zero		1


	//   ....[53]....
        /*0b28*/ 	.word	0x00022770
        /*0b2c*/ 	.word	0x00000008
        /*0b30*/ 	.word	0x00036860
        /*0b34*/ 	.short	0x010a
        /*0b36*/ 	.byte	0x3f
	.zero		1


	//   ....[54]....
        /*0b38*/ 	.word	0x00022d90
        /*0b3c*/ 	.word	0x00000002
        /*0b40*/ 	.word	0x00036840
        /*0b44*/ 	.short	0x010a
        /*0b46*/ 	.byte	0x3f
	.zero		1


	//   ....[55]....
        /*0b48*/ 	.word	0x00023090
        /*0b4c*/ 	.word	0x00000002
        /*0b50*/ 	.word	0x00036860
        /*0b54*/ 	.short	0x010a
        /*0b56*/ 	.byte	0x3f
	.zero		1


	//   ....[56]....
        /*0b58*/ 	.word	0x00023620
        /*0b5c*/ 	.word	0x00000002
        /*0b60*/ 	.word	0x00036840
        /*0b64*/ 	.short	0x010a
        /*0b66*/ 	.byte	0x3f
	.zero		1


	//   ....[57]....
        /*0b68*/ 	.word	0x00023910
        /*0b6c*/ 	.word	0x00000002
        /*0b70*/ 	.word	0x00036860
        /*0b74*/ 	.short	0x010a
        /*0b76*/ 	.byte	0x3f
	.zero		1


	//   ....[58]....
        /*0b78*/ 	.word	0x00023e30
        /*0b7c*/ 	.word	0x00000003
        /*0b80*/ 	.word	0x00036860
        /*0b84*/ 	.short	0x010a
        /*0b86*/ 	.byte	0x3f
	.zero		1


	//   ....[59]....
        /*0b88*/ 	.word	0x00024c70
        /*0b8c*/ 	.word	0x00000000
        /*0b90*/ 	.word	0x00036820
        /*0b94*/ 	.short	0x010a
        /*0b96*/ 	.byte	0x3f
	.zero		1


	//   ....[60]....
        /*0b98*/ 	.word	0x00024e40
        /*0b9c*/ 	.word	0x00000006
        /*0ba0*/ 	.word	0x00000000
        /*0ba4*/ 	.short	0x010a
        /*0ba6*/ 	.byte	0x3f
	.zero		1


	//   ....[61]....
        /*0ba8*/ 	.word	0x00024eb0
        /*0bac*/ 	.word	0x00000007
        /*0bb0*/ 	.word	0x00000000
        /*0bb4*/ 	.short	0x010a
        /*0bb6*/ 	.byte	0x3f
	.zero		1


	//   ....[62]....
        /*0bb8*/ 	.word	0x00024f20
        /*0bbc*/ 	.word	0x00000004
        /*0bc0*/ 	.word	0x00000000
        /*0bc4*/ 	.short	0x010a
        /*0bc6*/ 	.byte	0x3f
	.zero		1


	//   ....[63]....
        /*0bc8*/ 	.word	0x00024f50
        /*0bcc*/ 	.word	0x00000003
        /*0bd0*/ 	.word	0x00000000
        /*0bd4*/ 	.short	0x010a
        /*0bd6*/ 	.byte	0x3f
	.zero		1


	//   ....[64]....
        /*0bd8*/ 	.word	0x00024fb0
        /*0bdc*/ 	.word	0x00000064
        /*0be0*/ 	.word	0x00036890
        /*0be4*/ 	.short	0x010a
        /*0be6*/ 	.byte	0x3f
	.zero		1


	//   ....[65]....
        /*0be8*/ 	.word	0x00025000
        /*0bec*/ 	.word	0x00000064
        /*0bf0*/ 	.word	0x00036890
        /*0bf4*/ 	.short	0x010a
        /*0bf6*/ 	.byte	0x3f
	.zero		1


	//   ....[66]....
        /*0bf8*/ 	.word	0x00025050
        /*0bfc*/ 	.word	0x00000064
        /*0c00*/ 	.word	0x00036890
        /*0c04*/ 	.short	0x010a
        /*0c06*/ 	.byte	0x3f
	.zero		1


	//   ....[67]....
        /*0c08*/ 	.word	0x000250a0
        /*0c0c*/ 	.word	0x00000064
        /*0c10*/ 	.word	0x000368b0
        /*0c14*/ 	.short	0x010a
        /*0c16*/ 	.byte	0x3f
	.zero		1


	//   ....[68]....
        /*0c18*/ 	.word	0x00025370
        /*0c1c*/ 	.word	0x00000002
        /*0c20*/ 	.word	0x00036800
        /*0c24*/ 	.short	0x010a
        /*0c26*/ 	.byte	0x3f
	.zero		1


	//   ....[69]....
        /*0c28*/ 	.word	0x00025640
        /*0c2c*/ 	.word	0x00000002
        /*0c30*/ 	.word	0x00036800
        /*0c34*/ 	.short	0x010a
        /*0c36*/ 	.byte	0x3f
	.zero		1


	//   ....[70]....
        /*0c38*/ 	.word	0x00025690
        /*0c3c*/ 	.word	0x00000000
        /*0c40*/ 	.word	0x00036830
        /*0c44*/ 	.short	0x010a
        /*0c46*/ 	.byte	0x3f
	.zero		1


	//   ....[71]....
        /*0c48*/ 	.word	0x000256e0
        /*0c4c*/ 	.word	0x0000000e
        /*0c50*/ 	.word	0x00036830
        /*0c54*/ 	.short	0x010a
        /*0c56*/ 	.byte	0x3f
	.zero		1


	//   ....[72]....
        /*0c58*/ 	.word	0x00025730
        /*0c5c*/ 	.word	0x0000000f
        /*0c60*/ 	.word	0x00036850
        /*0c64*/ 	.short	0x010a
        /*0c66*/ 	.byte	0x3f
	.zero		1


	//   ....[73]....
        /*0c68*/ 	.word	0x00025780
        /*0c6c*/ 	.word	0x0000000c
        /*0c70*/ 	.word	0x00036850
        /*0c74*/ 	.short	0x010a
        /*0c76*/ 	.byte	0x3f
	.zero		1


	//   ....[74]....
        /*0c78*/ 	.word	0x00025920
        /*0c7c*/ 	.word	0x00000009
        /*0c80*/ 	.word	0x00036820
        /*0c84*/ 	.short	0x010a
        /*0c86*/ 	.byte	0x3f
	.zero		1


	//   ....[75]....
        /*0c88*/ 	.word	0x00025970
        /*0c8c*/ 	.word	0x00000005
        /*0c90*/ 	.word	0x000368a0
        /*0c94*/ 	.short	0x010a
        /*0c96*/ 	.byte	0x3f
	.zero		1


	//   ....[76]....
        /*0c98*/ 	.word	0x000259c0
        /*0c9c*/ 	.word	0x00000005
        /*0ca0*/ 	.word	0x000368c0
        /*0ca4*/ 	.short	0x010a
        /*0ca6*/ 	.byte	0x3f
	.zero		1


	//   ....[77]....
        /*0ca8*/ 	.word	0x00025a10
        /*0cac*/ 	.word	0x00000006
        /*0cb0*/ 	.word	0x000368a0
        /*0cb4*/ 	.short	0x010a
        /*0cb6*/ 	.byte	0x3f
	.zero		1


	//   ....[78]....
        /*0cb8*/ 	.word	0x00025a60
        /*0cbc*/ 	.word	0x00000006
        /*0cc0*/ 	.word	0x000368c0
        /*0cc4*/ 	.short	0x010a
        /*0cc6*/ 	.byte	0x3f
	.zero		1


	//   ....[79]....
        /*0cc8*/ 	.word	0x00025c00
        /*0ccc*/ 	.word	0x00000006
        /*0cd0*/ 	.word	0x00036840
        /*0cd4*/ 	.short	0x010a
        /*0cd6*/ 	.byte	0x3f
	.zero		1


	//   ....[80]....
        /*0cd8*/ 	.word	0x00025c80
        /*0cdc*/ 	.word	0x00000006
        /*0ce0*/ 	.word	0x00036820
        /*0ce4*/ 	.short	0x010a
        /*0ce6*/ 	.byte	0x3f
	.zero		1


	//   ....[81]....
        /*0ce8*/ 	.word	0x00025cd0
        /*0cec*/ 	.word	0x00000008
        /*0cf0*/ 	.word	0x00036840
        /*0cf4*/ 	.short	0x010a
        /*0cf6*/ 	.byte	0x3f
	.zero		1


	//   ....[82]....
        /*0cf8*/ 	.word	0x00025d20
        /*0cfc*/ 	.word	0x00000008
        /*0d00*/ 	.word	0x00036860
        /*0d04*/ 	.short	0x010a
        /*0d06*/ 	.byte	0x3f
	.zero		1


	//   ....[83]....
        /*0d08*/ 	.word	0x00025d70
        /*0d0c*/ 	.word	0x00000002
        /*0d10*/ 	.word	0x00036840
        /*0d14*/ 	.short	0x010a
        /*0d16*/ 	.byte	0x3f
	.zero		1


	//   ....[84]....
        /*0d18*/ 	.word	0x00025dc0
        /*0d1c*/ 	.word	0x00000002
        /*0d20*/ 	.word	0x00036860
        /*0d24*/ 	.short	0x010a
        /*0d26*/ 	.byte	0x3f
	.zero		1


	//   ....[85]....
        /*0d28*/ 	.word	0x00025e10
        /*0d2c*/ 	.word	0x00000002
        /*0d30*/ 	.word	0x00036840
        /*0d34*/ 	.short	0x010a
        /*0d36*/ 	.byte	0x3f
	.zero		1


	//   ....[86]....
        /*0d38*/ 	.word	0x00025e60
        /*0d3c*/ 	.word	0x00000002
        /*0d40*/ 	.word	0x00036860
        /*0d44*/ 	.short	0x010a
        /*0d46*/ 	.byte	0x3f
	.zero		1


	//   ....[87]....
        /*0d48*/ 	.word	0x00025eb0
        /*0d4c*/ 	.word	0x00000003
        /*0d50*/ 	.word	0x00036860
        /*0d54*/ 	.short	0x010a
        /*0d56*/ 	.byte	0x3f
	.zero		1


	//   ....[88]....
        /*0d58*/ 	.word	0x00026870
        /*0d5c*/ 	.word	0x00000000
        /*0d60*/ 	.word	0x00036820
        /*0d64*/ 	.short	0x010a
        /*0d66*/ 	.byte	0x3f
	.zero		1


	//   ....[89]....
        /*0d68*/ 	.word	0x00026a10
        /*0d6c*/ 	.word	0x00000006
        /*0d70*/ 	.word	0x00000000
        /*0d74*/ 	.short	0x010a
        /*0d76*/ 	.byte	0x3f
	.zero		1


	//   ....[90]....
        /*0d78*/ 	.word	0x00026a60
        /*0d7c*/ 	.word	0x00000007
        /*0d80*/ 	.word	0x00000000
        /*0d84*/ 	.short	0x010a
        /*0d86*/ 	.byte	0x3f
	.zero		1


	//   ....[91]....
        /*0d88*/ 	.word	0x00026ab0
        /*0d8c*/ 	.word	0x00000004
        /*0d90*/ 	.word	0x00000000
        /*0d94*/ 	.short	0x010a
        /*0d96*/ 	.byte	0x3f
	.zero		1


	//----- nvinfo : EIATTR_NUM_MBARRIERS
	.align		4
.L_743:
        /*0d98*/ 	.byte	0x03, 0x38
        /*0d9a*/ 	.short	0x0016


	//----- nvinfo : EIATTR_EXIT_INSTR_OFFSETS
	.align		4
        /*0d9c*/ 	.byte	0x04, 0x1c
        /*0d9e*/ 	.short	(.L_745 - .L_744)


	//   ....[0]....
.L_744:
        /*0da0*/ 	.word	0x00024fa0


	//----- nvinfo : EIATTR_MAX_THREADS
	.align		4
.L_745:
        /*0da4*/ 	.byte	0x04, 0x05
        /*0da6*/ 	.short	(.L_747 - .L_746)
.L_746:
        /*0da8*/ 	.word	0x00000180
        /*0dac*/ 	.word	0x00000001
        /*0db0*/ 	.word	0x00000001


	//----- nvinfo : EIATTR_CRS_STACK_SIZE
	.align		4
.L_747:
        /*0db4*/ 	.byte	0x04, 0x1e
        /*0db6*/ 	.short	(.L_749 - .L_748)
.L_748:
        /*0db8*/ 	.word	0x00000000


	//----- nvinfo : EIATTR_CBANK_PARAM_SIZE
	.align		4
.L_749:
        /*0dbc*/ 	.byte	0x03, 0x19
        /*0dbe*/ 	.short	0x0a70


	//----- nvinfo : EIATTR_PARAM_CBANK
	.align		4
        /*0dc0*/ 	.byte	0x04, 0x0a
        /*0dc2*/ 	.short	(.L_751 - .L_750)
	.align		4
.L_750:
        /*0dc4*/ 	.word	index@(.nv.constant0._ZN7cutlass13device_kernelIN5flash11enable_sm90INS1_16FlashAttnFwdSm90INS1_25CollectiveMainloopFwdSm90ILi2EN4cute5tupleIJNS5_1CILi1EEES8_S8_EEENS6_IJNS7_ILi128EEENS7_ILi112EEENS7_ILi192EEEEEELi192ENS_10bfloat16_tEfNS_4arch4Sm90ELb0ELb0ELb1ELb1ELb0ELb1ELb0ELb1ELb1ELb0ELb0ELb0EEENS1_21CollectiveEpilogueFwdINS6_IJSA_SC_SB_EEES9_SE_SG_Li256ELb1ELb0ELb0ELb0EEENS1_36VarlenDynamicPersistentTileSchedulerILi128ELi112ELi256ELi32ELb0ELb0ELb1ELb0ELb1ELb1EEEEEEEEEvNT_6ParamsE)
        /*0dc8*/ 	.short	0x0210
        /*0dca*/ 	.short	0x0a70


	//----- nvinfo : EIATTR_SW_WAR
	.align		4
.L_751:
        /*0dcc*/ 	.byte	0x04, 0x36
        /*0dce*/ 	.short	(.L_753 - .L_752)
.L_752:
        /*0dd0*/ 	.word	0x00000008
.L_753:


//--------------------- .nv.info._ZN7cutlass13device_kernelIN5flash11enable_sm90INS1_16FlashAttnFwdSm90INS1_25CollectiveMainloopFwdSm90ILi2EN4cute5tupleIJNS5_1CILi1EEES8_S8_EEENS6_IJNS7_ILi128EEENS7_ILi96EEENS7_ILi192EEEEEELi192ENS_10bfloat16_tEfNS_4arch4Sm90ELb0ELb1ELb1ELb0ELb0ELb0ELb0ELb1ELb1ELb0ELb0ELb0EEENS1_21CollectiveEpilogueFwdINS6_IJSA_SC_SB_EEES9_SE_SG_Li256ELb0ELb0ELb0ELb0EEENS1_30DynamicPersistentTileSchedulerILi256ELi32ELb0ELb0ELb1EEEEEEEEEvNT_6ParamsE --------------------------
	.section	.nv.info._ZN7cutlass13device_kernelIN5flash11enable_sm90INS1_16FlashAttnFwdSm90INS1_25CollectiveMainloopFwdSm90ILi2EN4cute5tupleIJNS5_1CILi1EEES8_S8_EEENS6_IJNS7_ILi128EEENS7_ILi96EEENS7_ILi192EEEEEELi192ENS_10bfloat16_tEfNS_4arch4Sm90ELb0ELb1ELb1ELb0ELb0ELb0ELb0ELb1ELb1ELb0ELb0ELb0EEENS1_21CollectiveEpilogueFwdINS6_IJSA_SC_SB_EEES9_SE_SG_Li256ELb0ELb0ELb0ELb0EEENS1_30DynamicPersistentTileSchedulerILi256ELi32ELb0ELb0ELb1EEEEEEEEEvNT_6ParamsE,"",@"SHT_CUDA_INFO"
	.sectionflags	@""
	.align	4


	//----- nvinfo : EIATTR_CUDA_API_VERSION
	.align		4
        /*0000*/ 	.byte	0x04, 0x37
        /*0002*/ 	.short	(.L_755 - .L_754)
.L_754:
        /*0004*/ 	.word	0x00000082


	//----- nvinfo : EIATTR_KPARAM_INFO
	.align		4
.L_755:
        /*0008*/ 	.byte	0x04, 0x17
        /*000a*/ 	.short	(.L_757 - .L_756)
.L_756:
        /*000c*/ 	.word	0x00000000
        /*0010*/ 	.short	0x0000
        /*0012*/ 	.short	0x0070
        /*0014*/ 	.byte	0x00, 0xf0, 0x01, 0x2e


	//----- nvinfo : EIATTR_SPARSE_MMA_MASK
	.align		4
.L_757:
        /*0018*/ 	.byte	0x03, 0x50
        /*001a*/ 	.short	0x0000


	//----- nvinfo : EIATTR_MAXREG_COUNT
	.align		4
        /*001c*/ 	.byte	0x03, 0x1b
        /*001e*/ 	.short	0x00a8


	//----- nvinfo : EIATTR_NUM_BARRIERS
	.align		4
        /*0020*/ 	.byte	0x02, 0x4c
        /*0022*/ 	.byte	0x09
	.zero		1


	//----- nvinfo : EIATTR_EXTERNS
	.align		4
        /*0024*/ 	.byte	0x04, 0x0f
        /*0026*/ 	.short	(.L_759 - .L_758)


	//   ....[0]....
	.align		4
.L_758:
        /*0028*/ 	.word	index@(__assertfail)


	//----- nvinfo : EIATTR_ANNOTATIONS
	.align		4
.L_759:
        /*002c*/ 	.byte	0x04, 0x55
        /*002e*/ 	.short	(.L_761 - .L_760)


	//   ....[0]....
.L_760:
        /*0030*/ 	.word	0x00000001
        /*0034*/ 	.byte	0x80, 0x09, 0x00, 0x00, 0x01, 0x00, 0x00, 0x00, 0x50, 0x0a, 0x00, 0x00, 0x01, 0x00, 0x00, 0x00
        /*0044*/ 	.byte	0xa0, 0x39, 0x01, 0x00


	//----- nvinfo : EIATTR_MERCURY_ISA_VERSION
	.align		4
.L_761:
        /*0048*/ 	.byte	0x03, 0x5f
        /*004a*/ 	.short	0x0101


	//----- nvinfo : EIATTR_INT_WARP_WIDE_INSTR_OFFSETS
	.align		4
        /*004c*/ 	.byte	0x04, 0x31
        /*004e*/ 	.short	(.L_763 - .L_762)


	//   ....[0]....
.L_762:
        /*0050*/ 	.word	0x00000190


	//   ....[1]....
        /*0054*/ 	.word	0x000001c0


	//   ....[2]....
        /*0058*/ 	.word	0x000001d0


	//   ....[3]....
        /*005c*/ 	.word	0x00010f40


	//   ....[4]....
        /*0060*/ 	.word	0x00010fd0


	//   ....[5]....
        /*0064*/ 	.word	0x00011540


	//   ....[6]....
        /*0068*/ 	.word	0x00013350


	//   ....[7]....
        /*006c*/ 	.word	0x000133e0


	//----- nvinfo : EIATTR_COOP_GROUP_MASK_REGIDS
	.align		4
.L_763:
        /*0070*/ 	.byte	0x04, 0x29
        /*0072*/ 	.short	(.L_765 - .L_764)


	//   ....[0]....
.L_764:
        /*0074*/ 	.word	0xffffffff


	//   ....[1]....
        /*0078*/ 	.word	0xffffffff


	//   ....[2]....
        /*007c*/ 	.word	0xffffffff


	//   ....[3]....
        /*0080*/ 	.word	0xffffffff


	//   ....[4]....
        /*0084*/ 	.word	0xffffffff


	//   ....[5]....
        /*0088*/ 	.word	0xffffffff


	//   ....[6]....
        /*008c*/ 	.word	0xffffffff


	//   ....[7]....
        /*0090*/ 	.word	0xffffffff


	//   ....[8]....
        /*0094*/ 	.word	0xffffffff


	//   ....[9]....
        /*0098*/ 	.word	0xffffffff


	//   ....[10]....
        /*009c*/ 	.word	0xffffffff


	//   ....[11]....
        /*00a0*/ 	.word	0xffffffff


	//   ....[12]....
        /*00a4*/ 	.word	0xffffffff


	//   ....[13]....
        /*00a8*/ 	.word	0xffffffff


	//   ....[14]....
        /*00ac*/ 	.word	0xffffffff


	//   ....[15]....
        /*00b0*/ 	.word	0xffffffff


	//   ....[16]....
        /*00b4*/ 	.word	0xffffffff


	//   ....[17]....
        /*00b8*/ 	.word	0xffffffff


	//   ....[18]....
        /*00bc*/ 	.word	0xffffffff


	//   ....[19]....
        /*00c0*/ 	.word	0xffffffff


	//   ....[20]....
        /*00c4*/ 	.word	0xffffffff


	//   ....[21]....
        /*00c8*/ 	.word	0xffffffff


	//   ....[22]....
        /*00cc*/ 	.word	0xffffffff


	//   ....[23]....
        /*00d0*/ 	.word	0xffffffff


	//   ....[24]....
        /*00d4*/ 	.word	0xffffffff


	//   ....[25]....
        /*00d8*/ 	.word	0xffffffff


	//   ....[26]....
        /*00dc*/ 	.word	0xffffffff


	//   ....[27]....
        /*00e0*/ 	.word	0xffffffff


	//   ....[28]....
        /*00e4*/ 	.word	0xffffffff


	//   ....[29]....
        /*00e8*/ 	.word	0xffffffff


	//   ....[30]....
        /*00ec*/ 	.word	0xffffffff


	//   ....[31]....
        /*00f0*/ 	.word	0xffffffff


	//   ....[32]....
        /*00f4*/ 	.word	0x0500000f


	//   ....[33]....
        /*00f8*/ 	.word	0x0500000f


	//----- nvinfo : EIATTR_COOP_GROUP_INSTR_OFFSETS
	.align		4
.L_765:
        /*00fc*/ 	.byte	0x04, 0x28
        /*00fe*/ 	.short	(.L_767 - .L_766)


	//   ....[0]....
.L_766:
        /*0100*/ 	.word	0x00000060


	//   ....[1]....
        /*0104*/ 	.word	0x000001a0


	//   ....[2]....
        /*0108*/ 	.word	0x000001f0


	//   ....[3]....
        /*010c*/ 	.word	0x000003e0


	//   ....[4]....
        /*0110*/ 	.word	0x00000540


	//   ....[5]....
        /*0114*/ 	.word	0x00000660


	//   ....[6]....
        /*0118*/ 	.word	0x000007c0


	//   ....[7]....
        /*011c*/ 	.word	0x00001890


	//   ....[8]....
        /*0120*/ 	.word	0x000039d0


	//   ....[9]....
        /*0124*/ 	.word	0x00003a90


	//   ....[10]....
        /*0128*/ 	.word	0x00003f50


	//   ....[11]....
        /*012c*/ 	.word	0x00003ff0


	//   ....[12]....
        /*0130*/ 	.word	0x00007220


	//   ....[13]....
        /*0134*/ 	.word	0x00007330


	//   ....[14]....
        /*0138*/ 	.word	0x000078c0


	//   ....[15]....
        /*013c*/ 	.word	0x00007910


	//   ....[16]....
        /*0140*/ 	.word	0x00009b90


	//   ....[17]....
        /*0144*/ 	.word	0x00009c50


	//   ....[18]....
        /*0148*/ 	.word	0x00009cf0


	//   ....[19]....
        /*014c*/ 	.word	0x00009e50


	//   ....[20]....
        /*0150*/ 	.word	0x0000ce00


	//   ....[21]....
        /*0154*/ 	.word	0x0000cf20


	//   ....[22]....
        /*0158*/ 	.word	0x0000d530


	//   ....[23]....
        /*015c*/ 	.word	0x0000d580


	//   ....[24]....
        /*0160*/ 	.word	0x0000e5a0


	//   ....[25]....
        /*0164*/ 	.word	0x0000e5d0


	//   ....[26]....
        /*0168*/ 	.word	0x0000e6d0


	//   ....[27]....
        /*016c*/ 	.word	0x0000e6f0


	//   ....[28]....
        /*0170*/ 	.word	0x0000fae0


	//   ....[29]....
        /*0174*/ 	.word	0x00010690


	//   ....[30]....
        /*0178*/ 	.word	0x00013770


	//   ....[31]....
        /*017c*/ 	.word	0x00013940


	//   ....[32]....
        /*0180*/ 	.word	0x00013f90


	//   ....[33]....
        /*0184*/ 	.word	0x00014370


	//----- nvinfo : EIATTR_REG_RECONFIG
	.align		4
.L_767:
        /*0188*/ 	.byte	0x01, 0x54
	.zero		2


	//----- nvinfo : EIATTR_SYSCALL_OFFSETS
	.align		4
        /*018c*/ 	.byte	0x04, 0x46
        /*018e*/ 	.short	(.L_769 - .L_768)


	//   ....[0]....
.L_768:
        /*0190*/ 	.word	0x00001a40


	//   ....[1]....
        /*0194*/ 	.word	0x00011160


	//   ....[2]....
        /*0198*/ 	.word	0x000112a0


	//   ....[3]....
        /*019c*/ 	.word	0x00011390


	//----- nvinfo : EIATTR_MBARRIER_INSTR_OFFSETS
	.align		4
.L_769:
        /*01a0*/ 	.byte	0x04, 0x39
        /*01a2*/ 	.short	(.L_771 - .L_770)


	//   ....[0]....
.L_770:
        /*01a4*/ 	.word	0x00000290
        /*01a8*/ 	.word	0x000000ff
        /*01ac*/ 	.word	0x00030800
        /*01b0*/ 	.short	0x0100
        /*01b2*/ 	.byte	0x06
	.zero		1


	//   ....[1]....
        /*01b4*/ 	.word	0x000002a0
        /*01b8*/ 	.word	0x000000ff
        /*01bc*/ 	.word	0x00030820
        /*01c0*/ 	.short	0x0100
        /*01c2*/ 	.byte	0x06
	.zero		1


	//   ....[2]....
        /*01c4*/ 	.word	0x00000390
        /*01c8*/ 	.word	0x000000ff
        /*01cc*/ 	.word	0x00030830
        /*01d0*/ 	.short	0x0100
        /*01d2*/ 	.byte	0x08
	.zero		1


	//   ....[3]....
        /*01d4*/ 	.word	0x000003a0
        /*01d8*/ 	.word	0x000000ff
        /*01dc*/ 	.word	0x00030840
        /*01e0*/ 	.short	0x0100
        /*01e2*/ 	.byte	0x08
	.zero		1


	//   ....[4]....
        /*01e4*/ 	.word	0x000003b0
        /*01e8*/ 	.word	0x000000ff
        /*01ec*/ 	.word	0x00030838
        /*01f0*/ 	.short	0x0100
        /*01f2*/ 	.byte	0x08
	.zero		1


	//   ....[5]....
        /*01f4*/ 	.word	0x000003c0
        /*01f8*/ 	.word	0x000000ff
        /*01fc*/ 	.word	0x00030848
        /*0200*/ 	.short	0x0100
        /*0202*/ 	.byte	0x08
	.zero		1


	//   ....[6]....
        /*0204*/ 	.word	0x000004f0
        /*0208*/ 	.word	0x000000ff
        /*020c*/ 	.word	0x00030850
        /*0210*/ 	.short	0x0100
        /*0212*/ 	.byte	0x08
	.zero		1


	//   ....[7]....
        /*0214*/ 	.word	0x00000500
        /*0218*/ 	.word	0x000000ff
        /*021c*/ 	.word	0x00030860
        /*0220*/ 	.short	0x0100
        /*0222*/ 	.byte	0x08
	.zero		1


	//   ....[8]....
        /*0224*/ 	.word	0x00000510
        /*0228*/ 	.word	0x000000ff
        /*022c*/ 	.word	0x00030858
        /*0230*/ 	.short	0x0100
        /*0232*/ 	.byte	0x08
	.zero		1


	//   ....[9]....
        /*0234*/ 	.word	0x00000520
        /*0238*/ 	.word	0x000000ff
        /*023c*/ 	.word	0x00030868
        /*0240*/ 	.short	0x0100
        /*0242*/ 	.byte	0x08
	.zero		1


	//   ....[10]....
        /*0244*/ 	.word	0x00000610
        /*0248*/ 	.word	0x000000ff
        /*024c*/ 	.word	0x00030870
        /*0250*/ 	.short	0x0100
        /*0252*/ 	.byte	0x06
	.zero		1


	//   ....[11]....
        /*0254*/ 	.word	0x00000620
        /*0258*/ 	.word	0x000000ff
        /*025c*/ 	.word	0x00030880
        /*0260*/ 	.short	0x0100
        /*0262*/ 	.byte	0x06
	.zero		1


	//   ....[12]....
        /*0264*/ 	.word	0x00000630
        /*0268*/ 	.word	0x000000ff
        /*026c*/ 	.word	0x00030878
        /*0270*/ 	.short	0x0100
        /*0272*/ 	.byte	0x06
	.zero		1


	//   ....[13]....
        /*0274*/ 	.word	0x00000640
        /*0278*/ 	.word	0x000000ff
        /*027c*/ 	.word	0x00030888
        /*0280*/ 	.short	0x0100
        /*0282*/ 	.byte	0x06
	.zero		1


	//   ....[14]....
        /*0284*/ 	.word	0x00000770
        /*0288*/ 	.word	0x000000ff
        /*028c*/ 	.word	0x00030890
        /*0290*/ 	.short	0x0100
        /*0292*/ 	.byte	0x08
	.zero		1


	//   ....[15]....
        /*0294*/ 	.word	0x00000780
        /*0298*/ 	.word	0x000000ff
        /*029c*/ 	.word	0x000308a0
        /*02a0*/ 	.short	0x0100
        /*02a2*/ 	.byte	0x08
	.zero		1


	//   ....[16]....
        /*02a4*/ 	.word	0x00000790
        /*02a8*/ 	.word	0x000000ff
        /*02ac*/ 	.word	0x00030898
        /*02b0*/ 	.short	0x0100
        /*02b2*/ 	.byte	0x08
	.zero		1


	//   ....[17]....
        /*02b4*/ 	.word	0x000007a0
        /*02b8*/ 	.word	0x000000ff
        /*02bc*/ 	.word	0x000308a8
        /*02c0*/ 	.short	0x0100
        /*02c2*/ 	.byte	0x08
	.zero		1


	//   ....[18]....
        /*02c4*/ 	.word	0x000008d0
        /*02c8*/ 	.word	0x000000ff
        /*02cc*/ 	.word	0x000308b0
        /*02d0*/ 	.short	0x0100
        /*02d2*/ 	.byte	0x08
	.zero		1


	//   ....[19]....
        /*02d4*/ 	.word	0x000008e0
        /*02d8*/ 	.word	0x000000ff
        /*02dc*/ 	.word	0x000308c0
        /*02e0*/ 	.short	0x0100
        /*02e2*/ 	.byte	0x08
	.zero		1


	//   ....[20]....
        /*02e4*/ 	.word	0x000008f0
        /*02e8*/ 	.word	0x000000ff
        /*02ec*/ 	.word	0x000308b8
        /*02f0*/ 	.short	0x0100
        /*02f2*/ 	.byte	0x08
	.zero		1


	//   ....[21]....
        /*02f4*/ 	.word	0x00000900
        /*02f8*/ 	.word	0x000000ff
        /*02fc*/ 	.word	0x000308c8
        /*0300*/ 	.short	0x0100
        /*0302*/ 	.byte	0x08
	.zero		1


	//   ....[22]....
        /*0304*/ 	.word	0x00001ae0
        /*0308*/ 	.word	0x000000ff
        /*030c*/ 	.word	0x00030800
        /*0310*/ 	.short	0x010a
        /*0312*/ 	.byte	0x25
	.zero		1


	//   ....[23]....
        /*0314*/ 	.word	0x00001b60
        /*0318*/ 	.word	0x00000005
        /*031c*/ 	.word	0x00030830
        /*0320*/ 	.short	0x010a
        /*0322*/ 	.byte	0x3f
	.zero		1


	//   ....[24]....
        /*0324*/ 	.word	0x00001be0
        /*0328*/ 	.word	0x00000005
        /*032c*/ 	.word	0x00030830
        /*0330*/ 	.short	0x010a
        /*0332*/ 	.byte	0x3f
	.zero		1


	//   ....[25]....
        /*0334*/ 	.word	0x000025e0
        /*0338*/ 	.word	0x00000005
        /*033c*/ 	.word	0x00000000
        /*0340*/ 	.short	0x0101
        /*0342*/ 	.byte	0x3f
	.zero		1


	//   ....[26]....
        /*0344*/ 	.word	0x00004e70
        /*0348*/ 	.word	0x000000ff
        /*034c*/ 	.word	0x00030830
        /*0350*/ 	.short	0x010a
        /*0352*/ 	.byte	0x07
	.zero		1


	//   ....[27]....
        /*0354*/ 	.word	0x00004eb0
        /*0358*/ 	.word	0x000000ff
        /*035c*/ 	.word	0x00030830
        /*0360*/ 	.short	0x010a
        /*0362*/ 	.byte	0x07
	.zero		1


	//   ....[28]....
        /*0364*/ 	.word	0x00005970
        /*0368*/ 	.word	0x000000ff
        /*036c*/ 	.word	0x00030850
        /*0370*/ 	.short	0x010a
        /*0372*/ 	.byte	0x06
	.zero		1


	//   ....[29]....
        /*0374*/ 	.word	0x000059b0
        /*0378*/ 	.word	0x000000ff
        /*037c*/ 	.word	0x00030850
        /*0380*/ 	.short	0x010a
        /*0382*/ 	.byte	0x06
	.zero		1


	//   ....[30]....
        /*0384*/ 	.word	0x00006260
        /*0388*/ 	.word	0x00000078
        /*038c*/ 	.word	0x00000000
        /*0390*/ 	.short	0x0101
        /*0392*/ 	.byte	0x3f
	.zero		1


	//   ....[31]....
        /*0394*/ 	.word	0x00007ce0
        /*0398*/ 	.word	0x00000081
        /*039c*/ 	.word	0x00000000
        /*03a0*/ 	.short	0x0101
        /*03a2*/ 	.byte	0x3f
	.zero		1


	//   ....[32]....
        /*03a4*/ 	.word	0x000085e0
        /*03a8*/ 	.word	0x000000ff
        /*03ac*/ 	.word	0x00030830
        /*03b0*/ 	.short	0x010a
        /*03b2*/ 	.byte	0x06
	.zero		1


	//   ....[33]....
        /*03b4*/ 	.word	0x00008620
        /*03b8*/ 	.word	0x000000ff
        /*03bc*/ 	.word	0x00030830
        /*03c0*/ 	.short	0x010a
        /*03c2*/ 	.byte	0x06
	.zero		1


	//   ....[34]....
        /*03c4*/ 	.word	0x000090e0
        /*03c8*/ 	.word	0x000000ff
        /*03cc*/ 	.word	0x00030850
        /*03d0*/ 	.short	0x010a
        /*03d2*/ 	.byte	0x0a
	.zero		1


	//   ....[35]....
        /*03d4*/ 	.word	0x00009120
        /*03d8*/ 	.word	0x000000ff
        /*03dc*/ 	.word	0x00030850
        /*03e0*/ 	.short	0x010a
        /*03e2*/ 	.byte	0x0a
	.zero		1


	//   ....[36]....
        /*03e4*/ 	.word	0x0000a480
        /*03e8*/ 	.word	0x0000007d
        /*03ec*/ 	.word	0x00000000
        /*03f0*/ 	.short	0x0101
        /*03f2*/ 	.byte	0x3f
	.zero		1


	//   ....[37]....
        /*03f4*/ 	.word	0x0000a4d0
        /*03f8*/ 	.word	0x00000081
        /*03fc*/ 	.word	0x00000000
        /*0400*/ 	.short	0x0101
        /*0402*/ 	.byte	0x3f
	.zero		1


	//   ....[38]....
        /*0404*/ 	.word	0x0000aa70
        /*0408*/ 	.word	0x000000ff
        /*040c*/ 	.word	0x00030830
        /*0410*/ 	.short	0x010a
        /*0412*/ 	.byte	0x06
	.zero		1


	//   ....[39]....
        /*0414*/ 	.word	0x0000aab0
        /*0418*/ 	.word	0x000000ff
        /*041c*/ 	.word	0x00030830
        /*0420*/ 	.short	0x010a
        /*0422*/ 	.byte	0x06
	.zero		1


	//   ....[40]....
        /*0424*/ 	.word	0x0000b570
        /*0428*/ 	.word	0x000000ff
        /*042c*/ 	.word	0x00030850
        /*0430*/ 	.short	0x010a
        /*0432*/ 	.byte	0x0a
	.zero		1


	//   ....[41]....
        /*0434*/ 	.word	0x0000b5b0
        /*0438*/ 	.word	0x000000ff
        /*043c*/ 	.word	0x00030850
        /*0440*/ 	.short	0x010a
        /*0442*/ 	.byte	0x0a
	.zero		1


	//   ....[42]....
        /*0444*/ 	.word	0x0000be60
        /*0448*/ 	.word	0x0000007e
        /*044c*/ 	.word	0x00000000
        /*0450*/ 	.short	0x0101
        /*0452*/ 	.byte	0x3f
	.zero		1


	//   ....[43]....
        /*0454*/ 	.word	0x0000d910
        /*0458*/ 	.word	0x00000085
        /*045c*/ 	.word	0x00000000
        /*0460*/ 	.short	0x0101
        /*0462*/ 	.byte	0x3f
	.zero		1


	//   ....[44]....
        /*0464*/ 	.word	0x0000e510
        /*0468*/ 	.word	0x000000ff
        /*046c*/ 	.word	0x00030850
        /*0470*/ 	.short	0x010a
        /*0472*/ 	.byte	0x05
	.zero		1


	//   ....[45]....
        /*0474*/ 	.word	0x0000e550
        /*0478*/ 	.word	0x000000ff
        /*047c*/ 	.word	0x00030850
        /*0480*/ 	.short	0x010a
        /*0482*/ 	.byte	0x05
	.zero		1


	//   ....[46]....
        /*0484*/ 	.word	0x0000ea00
        /*0488*/ 	.word	0x00000004
        /*048c*/ 	.word	0x00000000
        /*0490*/ 	.short	0x0101
        /*0492*/ 	.byte	0x3f
	.zero		1


	//   ....[47]....
        /*0494*/ 	.word	0x0000fcc0
        /*0498*/ 	.word	0x000000ff
        /*049c*/ 	.word	0x00000000
        /*04a0*/ 	.short	0x0101
        /*04a2*/ 	.byte	0x05
	.zero		1


	//   ....[48]....
        /*04a4*/ 	.word	0x00011810
        /*04a8*/ 	.word	0x00000008
        /*04ac*/ 	.word	0x00030840
        /*04b0*/ 	.short	0x010a
        /*04b2*/ 	.byte	0x3f
	.zero		1


	//   ....[49]....
        /*04b4*/ 	.word	0x00011ca0
        /*04b8*/ 	.word	0x000000ff
        /*04bc*/ 	.word	0x00030820
        /*04c0*/ 	.short	0x010a
        /*04c2*/ 	.byte	0x26
	.zero		1


	//   ....[50]....
        /*04c4*/ 	.word	0x00011f80
        /*04c8*/ 	.word	0x00000003
        /*04cc*/ 	.word	0x00030840
        /*04d0*/ 	.short	0x010a
        /*04d2*/ 	.byte	0x3f
	.zero		1


	//   ....[51]....
        /*04d4*/ 	.word	0x000121f0
        /*04d8*/ 	.word	0x00000002
        /*04dc*/ 	.word	0x00000060
        /*04e0*/ 	.short	0x010a
        /*04e2*/ 	.byte	0x3f
	.zero		1


	//   ....[52]....
        /*04e4*/ 	.word	0x00012710
        /*04e8*/ 	.word	0x00000003
        /*04ec*/ 	.word	0x00030840
        /*04f0*/ 	.short	0x010a
        /*04f2*/ 	.byte	0x3f
	.zero		1


	//   ....[53]....
        /*04f4*/ 	.word	0x00012980
        /*04f8*/ 	.word	0x00000002
        /*04fc*/ 	.word	0x00000060
        /*0500*/ 	.short	0x010a
        /*0502*/ 	.byte	0x3f
	.zero		1


	//   ....[54]....
        /*0504*/ 	.word	0x00012dd0
        /*0508*/ 	.word	0x00000002
        /*050c*/ 	.word	0x00030840
        /*0510*/ 	.short	0x010a
        /*0512*/ 	.byte	0x3f
	.zero		1


	//   ....[55]....
        /*0514*/ 	.word	0x00013070
        /*0518*/ 	.word	0x00000002
        /*051c*/ 	.word	0x00000060
        /*0520*/ 	.short	0x010a
        /*0522*/ 	.byte	0x3f
	.zero		1


	//   ....[56]....
        /*0524*/ 	.word	0x00013480
        /*0528*/ 	.word	0x00000003
        /*052c*/ 	.word	0x00030860
        /*0530*/ 	.short	0x010a
        /*0532*/ 	.byte	0x3f
	.zero		1


	//   ....[57]....
        /*0534*/ 	.word	0x000138f0
        /*0538*/ 	.word	0x00000007
        /*053c*/ 	.word	0x00030820
        /*0540*/ 	.short	0x010a
        /*0542*/ 	.byte	0x3f
	.zero		1


	//   ....[58]....
        /*0544*/ 	.word	0x00013a60
        /*0548*/ 	.word	0x00000005
        /*054c*/ 	.word	0x00000000
        /*0550*/ 	.short	0x010a
        /*0552*/ 	.byte	0x3f
	.zero		1


	//   ....[59]....
        /*0554*/ 	.word	0x00013ad0
        /*0558*/ 	.word	0x00000003
        /*055c*/ 	.word	0x00000000
        /*0560*/ 	.short	0x010a
        /*0562*/ 	.byte	0x3f
	.zero		1


	//   ....[60]....
        /*0564*/ 	.word	0x00013b30
        /*0568*/ 	.word	0x00000005
        /*056c*/ 	.word	0x00000000
        /*0570*/ 	.short	0x010a
        /*0572*/ 	.byte	0x3f
	.zero		1


	//   ....[61]....
        /*0574*/ 	.word	0x00013b60
        /*0578*/ 	.word	0x00000003
        /*057c*/ 	.word	0x00000000
        /*0580*/ 	.short	0x010a
        /*0582*/ 	.byte	0x3f
	.zero		1


	//   ....[62]....
        /*0584*/ 	.word	0x00013bd0
        /*0588*/ 	.word	0x00000003
        /*058c*/ 	.word	0x00030800
        /*0590*/ 	.short	0x010a
        /*0592*/ 	.byte	0x3f
	.zero		1


	//   ....[63]....
        /*0594*/ 	.word	0x00013c20
        /*0598*/ 	.word	0x00000005
        /*059c*/ 	.word	0x00030830
        /*05a0*/ 	.short	0x010a
        /*05a2*/ 	.byte	0x3f
	.zero		1


	//   ....[64]....
        /*05a4*/ 	.word	0x00013c80
        /*05a8*/ 	.word	0x00000015
        /*05ac*/ 	.word	0x00030830
        /*05b0*/ 	.short	0x010a
        /*05b2*/ 	.byte	0x3f
	.zero		1


	//   ....[65]....
        /*05b4*/ 	.word	0x00013ce0
        /*05b8*/ 	.word	0x00000015
        /*05bc*/ 	.word	0x00030850
        /*05c0*/ 	.short	0x010a
        /*05c2*/ 	.byte	0x3f
	.zero		1


	//   ....[66]....
        /*05c4*/ 	.word	0x00013d40
        /*05c8*/ 	.word	0x00000004
        /*05cc*/ 	.word	0x00030830
        /*05d0*/ 	.short	0x010a
        /*05d2*/ 	.byte	0x3f
	.zero		1


	//   ....[67]....
        /*05d4*/ 	.word	0x00013da0
        /*05d8*/ 	.word	0x00000003
        /*05dc*/ 	.word	0x00030850
        /*05e0*/ 	.short	0x010a
        /*05e2*/ 	.byte	0x3f
	.zero		1


	//   ....[68]....
        /*05e4*/ 	.word	0x00013e00
        /*05e8*/ 	.word	0x00000004
        /*05ec*/ 	.word	0x00030830
        /*05f0*/ 	.short	0x010a
        /*05f2*/ 	.byte	0x3f
	.zero		1


	//   ....[69]....
        /*05f4*/ 	.word	0x00013e60
        /*05f8*/ 	.word	0x00000003
        /*05fc*/ 	.word	0x00030850
        /*0600*/ 	.short	0x010a
        /*0602*/ 	.byte	0x3f
	.zero		1


	//   ....[70]....
        /*0604*/ 	.word	0x00013ec0
        /*0608*/ 	.word	0x00000005
        /*060c*/ 	.word	0x00030850
        /*0610*/ 	.short	0x010a
        /*0612*/ 	.byte	0x3f
	.zero		1


	//   ....[71]....
        /*0614*/ 	.word	0x00014040
        /*0618*/ 	.word	0x00000008
        /*061c*/ 	.word	0x00030840
        /*0620*/ 	.short	0x010a
        /*0622*/ 	.byte	0x3f
	.zero		1


	//   ....[72]....
        /*0624*/ 	.word	0x000140a0
        /*0628*/ 	.word	0x00000008
        /*062c*/ 	.word	0x00030820
        /*0630*/ 	.short	0x010a
        /*0632*/ 	.byte	0x3f
	.zero		1


	//   ....[73]....
        /*0634*/ 	.word	0x000140f0
        /*0638*/ 	.word	0x00000003
        /*063c*/ 	.word	0x00030840
        /*0640*/ 	.short	0x010a
        /*0642*/ 	.byte	0x3f
	.zero		1


	//   ....[74]....
        /*0644*/ 	.word	0x00014140
        /*0648*/ 	.word	0x00000002
        /*064c*/ 	.word	0x00000060
        /*0650*/ 	.short	0x010a
        /*0652*/ 	.byte	0x3f
	.zero		1


	//   ....[75]....
        /*0654*/ 	.word	0x00014190
        /*0658*/ 	.word	0x00000003
        /*065c*/ 	.word	0x00030840
        /*0660*/ 	.short	0x010a
        /*0662*/ 	.byte	0x3f
	.zero		1


	//   ....[76]....
        /*0664*/ 	.word	0x000141e0
        /*0668*/ 	.word	0x00000002
        /*066c*/ 	.word	0x00000060
        /*0670*/ 	.short	0x010a
        /*0672*/ 	.byte	0x3f
	.zero		1


	//   ....[77]....
        /*0674*/ 	.word	0x00014230
        /*0678*/ 	.word	0x00000002
        /*067c*/ 	.word	0x00030840
        /*0680*/ 	.short	0x010a
        /*0682*/ 	.byte	0x3f
	.zero		1


	//   ....[78]....
        /*0684*/ 	.word	0x00014280
        /*0688*/ 	.word	0x00000002
        /*068c*/ 	.word	0x00000060
        /*0690*/ 	.short	0x010a
        /*0692*/ 	.byte	0x3f
	.zero		1


	//   ....[79]....
        /*0694*/ 	.word	0x000142d0
        /*0698*/ 	.word	0x00000003
        /*069c*/ 	.word	0x00030860
        /*06a0*/ 	.short	0x010a
        /*06a2*/ 	.byte	0x3f
	.zero		1


	//   ....[80]....
        /*06a4*/ 	.word	0x000143b0
        /*06a8*/ 	.word	0x00000007
        /*06ac*/ 	.word	0x00030820
        /*06b0*/ 	.short	0x010a
        /*06b2*/ 	.byte	0x3f
	.zero		1


	//   ....[81]....
        /*06b4*/ 	.word	0x00014400
        /*06b8*/ 	.word	0x00000005
        /*06bc*/ 	.word	0x00000000
        /*06c0*/ 	.short	0x010a
        /*06c2*/ 	.byte	0x3f
	.zero		1


	//   ....[82]....
        /*06c4*/ 	.word	0x00014450
        /*06c8*/ 	.word	0x00000003
        /*06cc*/ 	.word	0x00000000
        /*06d0*/ 	.short	0x010a
        /*06d2*/ 	.byte	0x3f
	.zero		1


	//   ....[83]....
        /*06d4*/ 	.word	0x000144a0
        /*06d8*/ 	.word	0x00000005
        /*06dc*/ 	.word	0x00000000
        /*06e0*/ 	.short	0x010a
        /*06e2*/ 	.byte	0x3f
	.zero		1


	//----- nvinfo : EIATTR_NUM_MBARRIERS
	.align		4
.L_771:
        /*06e4*/ 	.byte	0x03, 0x38
        /*06e6*/ 	.short	0x0016


	//----- nvinfo : EIATTR_EXIT_INSTR_OFFSETS
	.align		4
        /*06e8*/ 	.byte	0x04, 0x1c
        /*06ea*/ 	.short	(.L_773 - .L_772)


	//   ....[0]....
.L_772:
        /*06ec*/ 	.word	0x00000a40


	//   ....[1]....
        /*06f0*/ 	.word	0x00010650


	//   ....[2]....
        /*06f4*/ 	.word	0x000106b0


	//   ....[3]....
        /*06f8*/ 	.word	0x00013960


	//   ....[4]....
        /*06fc*/ 	.word	0x00013bb0


	//----- nvinfo : EIATTR_MAX_THREADS
	.align		4
.L_773:
        /*0700*/ 	.byte	0x04, 0x05
        /*0702*/ 	.short	(.L_775 - .L_774)
.L_774:
        /*0704*/ 	.word	0x00000180
        /*0708*/ 	.word	0x00000001
        /*070c*/ 	.word	0x00000001


	//----- nvinfo : EIATTR_CRS_STACK_SIZE
	.align		4
.L_775:
        /*0710*/ 	.byte	0x04, 0x1e
        /*0712*/ 	.short	(.L_777 - .L_776)
.L_776:
        /*0714*/ 	.word	0x00000000


	//----- nvinfo : EIATTR_CBANK_PARAM_SIZE
	.align		4
.L_777:
        /*0718*/ 	.byte	0x03, 0x19
        /*071a*/ 	.short	0x0bf0


	//----- nvinfo : EIATTR_PARAM_CBANK
	.align		4
        /*071c*/ 	.byte	0x04, 0x0a
        /*071e*/ 	.short	(.L_779 - .L_778)
	.align		4
.L_778:
        /*0720*/ 	.word	index@(.nv.constant0._ZN7cutlass13device_kernelIN5flash11enable_sm90INS1_16FlashAttnFwdSm90INS1_25CollectiveMainloopFwdSm90ILi2EN4cute5tupleIJNS5_1CILi1EEES8_S8_EEENS6_IJNS7_ILi128EEENS7_ILi96EEENS7_ILi192EEEEEELi192ENS_10bfloat16_tEfNS_4arch4Sm90ELb0ELb1ELb1ELb0ELb0ELb0ELb0ELb1ELb1ELb0ELb0ELb0EEENS1_21CollectiveEpilogueFwdINS6_IJSA_SC_SB_EEES9_SE_SG_Li256ELb0ELb0ELb0ELb0EEENS1_30DynamicPersistentTileSchedulerILi256ELi32ELb0ELb0ELb1EEEEEEEEEvNT_6ParamsE)
        /*0724*/ 	.short	0x0210
        /*0726*/ 	.short	0x0bf0


	//----- nvinfo : EIATTR_SW_WAR
	.align		4
.L_779:
        /*0728*/ 	.byte	0x04, 0x36
        /*072a*/ 	.short	(.L_781 - .L_780)
.L_780:
        /*072c*/ 	.word	0x00000008
.L_781:


//--------------------- .nv.info._ZN7cutlass13device_kernelIN5flash11enable_sm90INS1_16FlashAttnFwdSm90INS1_25CollectiveMainloopFwdSm90ILi2EN4cute5tupleIJNS5_1CILi1EEES8_S8_EEENS6_IJNS7_ILi128EEENS7_ILi96EEENS7_ILi192EEEEEELi192ENS_10bfloat16_tEfNS_4arch4Sm90ELb0ELb1ELb1ELb1ELb0ELb0ELb0ELb1ELb1ELb0ELb0ELb0EEENS1_21CollectiveEpilogueFwdINS6_IJSA_SC_SB_EEES9_SE_SG_Li256ELb1ELb0ELb0ELb0EEENS1_36VarlenDynamicPersistentTileSchedulerILi128ELi96ELi256ELi32ELb0ELb0ELb1ELb1ELb0ELb1EEEEEEEEEvNT_6ParamsE --------------------------
	.section	.nv.info._ZN7cutlass13device_kernelIN5flash11enable_sm90INS1_16FlashAttnFwdSm90INS1_25CollectiveMainloopFwdSm90ILi2EN4cute5tupleIJNS5_1CILi1EEES8_S8_EEENS6_IJNS7_ILi128EEENS7_ILi96EEENS7_ILi192EEEEEELi192ENS_10bfloat16_tEfNS_4arch4Sm90ELb0ELb1ELb1ELb1ELb0ELb0ELb0ELb1ELb1ELb0ELb0ELb0EEENS1_21CollectiveEpilogueFwdINS6_IJSA_SC_SB_EEES9_SE_SG_Li256ELb1ELb0ELb0ELb0EEENS1_36VarlenDynamicPersistentTileSchedulerILi128ELi96ELi256ELi32ELb0ELb0ELb1ELb1ELb0ELb1EEEEEEEEEvNT_6ParamsE,"",@"SHT_CUDA_INFO"
	.sectionflags	@""
	.align	4


	//----- nvinfo : EIATTR_CUDA_API_VERSION
	.align		4
        /*0000*/ 	.byte	0x04, 0x37
        /*0002*/ 	.short	(.L_783 - .L_782)
.L_782:
        /*0004*/ 	.word	0x00000082


	//----- nvinfo : EIATTR_KPARAM_INFO
	.align		4
.L_783:
        /*0008*/ 	.byte	0x04, 0x17
        /*000a*/ 	.short	(.L_785 - .L_784)
.L_784:
        /*000c*/ 	.word	0x00000000
        /*0010*/ 	.short	0x0000
        /*0012*/ 	.short	0x0070
        /*0014*/ 	.byte	0x00, 0xf0, 0x01, 0x28


	//----- nvinfo : EIATTR_SPARSE_MMA_MASK
	.align		4
.L_785:
        /*0018*/ 	.byte	0x03, 0x50
        /*001a*/ 	.short	0x0000


	//----- nvinfo : EIATTR_MAXREG_COUNT
	.align		4
        /*001c*/ 	.byte	0x03, 0x1b
        /*001e*/ 	.short	0x00a8


	//----- nvinfo : EIATTR_NUM_BARRIERS
	.align		4
        /*0020*/ 	.byte	0x02, 0x4c
        /*0022*/ 	.byte	0x09
	.zero		1


	//----- nvinfo : EIATTR_EXTERNS
	.align		4
        /*0024*/ 	.byte	0x04, 0x0f
        /*0026*/ 	.short	(.L_787 - .L_786)


	//   ....[0]....
	.align		4
.L_786:
        /*0028*/ 	.word	index@(__assertfail)


	//----- nvinfo : EIATTR_ANNOTATIONS
	.align		4
.L_787:
        /*002c*/ 	.byte	0x04, 0x55
        /*002e*/ 	.short	(.L_789 - .L_788)


	//   ....[0]....
.L_788:
        /* <DEDUP_REMOVED lines=34> */


	//----- nvinfo : EIATTR_MERCURY_ISA_VERSION
	.align		4
.L_789:
        /*0240*/ 	.byte	0x03, 0x5f
        /*0242*/ 	.short	0x0101


	//----- nvinfo : EIATTR_UNUSED_LOAD_BYTE_OFFSET
	.align		4
        /*0244*/ 	.byte	0x04, 0x44
        /*0246*/ 	.short	(.L_791 - .L_790)


	//   ....[0]....
.L_790:
        /*0248*/ 	.word	0x00000a40
        /*024c*/ 	.word	0x0000fff0


	//   ....[1]....
        /*0250*/ 	.word	0x0000f070
        /*0254*/ 	.word	0x0000fff0


	//----- nvinfo : EIATTR_INT_WARP_WIDE_INSTR_OFFSETS
	.align		4
.L_791:
        /*0258*/ 	.byte	0x04, 0x31
        /*025a*/ 	.short	(.L_793 - .L_792)


	//   ....[0]....
.L_792:
        /*025c*/ 	.word	0x00000160


	//   ....[1]....
        /*0260*/ 	.word	0x000001a0


	//   ....[2]....
        /*0264*/ 	.word	0x00000210


	//   ....[3]....
        /*0268*/ 	.word	0x00012be0


	//   ....[4]....
        /*026c*/ 	.word	0x00012c80


	//   ....[5]....
        /*0270*/ 	.word	0x00013190


	//   ....[6]....
        /*0274*/ 	.word	0x00013210


	//   ....[7]....
        /*0278*/ 	.word	0x00013320


	//   ....[8]....
        /*027c*/ 	.word	0x00013410


	//   ....[9]....
        /*0280*/ 	.word	0x00015870


	//   ....[10]....
        /*0284*/ 	.word	0x00015910


	//----- nvinfo : EIATTR_COOP_GROUP_MASK_REGIDS
	.align		4
.L_793:
        /*0288*/ 	.byte	0x04, 0x29
        /*028a*/ 	.short	(.L_795 - .L_794)


	//   ....[0]....
.L_794:
        /*028c*/ 	.word	0xffffffff


	//   ....[1]....
        /*0290*/ 	.word	0xffffffff


	//   ....[2]....
        /*0294*/ 	.word	0xffffffff


	//   ....[3]....
        /*0298*/ 	.word	0xffffffff


	//   ....[4]....
        /*029c*/ 	.word	0xffffffff


	//   ....[5]....
        /*02a0*/ 	.word	0xffffffff


	//   ....[6]....
        /*02a4*/ 	.word	0xffffffff


	//   ....[7]....
        /*02a8*/ 	.word	0xffffffff


	//   ....[8]....
        /*02ac*/ 	.word	0xffffffff


	//   ....[9]....
        /*02b0*/ 	.word	0xffffffff


	//   ....[10]....
        /*02b4*/ 	.word	0xffffffff


	//   ....[11]....
        /*02b8*/ 	.word	0xffffffff


	//   ....[12]....
        /*02bc*/ 	.word	0xffffffff


	//   ....[13]....
        /*02c0*/ 	.word	0xffffffff


	//   ....[14]....
        /*02c4*/ 	.word	0xffffffff


	//   ....[15]....
        /*02c8*/ 	.word	0xffffffff


	//   ....[16]....
        /*02cc*/ 	.word	0xffffffff


	//   ....[17]....
        /*02d0*/ 	.word	0xffffffff


	//   ....[18]....
        /*02d4*/ 	.word	0xffffffff


	//   ....[19]....
        /*02d8*/ 	.word	0xffffffff


	//   ....[20]....
        /*02dc*/ 	.word	0xffffffff


	//   ....[21]....
        /*02e0*/ 	.word	0xffffffff


	//   ....[22]....
        /*02e4*/ 	.word	0xffffffff


	//   ....[23]....
        /*02e8*/ 	.word	0xffffffff


	//   ....[24]....
        /*02ec*/ 	.word	0xffffffff


	//   ....[25]....
        /*02f0*/ 	.word	0xffffffff


	//   ....[26]....
        /*02f4*/ 	.word	0xffffffff


	//   ....[27]....
        /*02f8*/ 	.word	0xffffffff


	//   ....[28]....
        /*02fc*/ 	.word	0xffffffff


	//   ....[29]....
        /*0300*/ 	.word	0xffffffff


	//   ....[30]....
        /*0304*/ 	.word	0xffffffff


	//   ....[31]....
        /*0308*/ 	.word	0xffffffff


	//   ....[32]....
        /*030c*/ 	.word	0xffffffff


	//   ....[33]....
        /*0310*/ 	.word	0xffffffff


	//   ....[34]....
        /*0314*/ 	.word	0xffffffff


	//   ....[35]....
        /*0318*/ 	.word	0xffffffff


	//   ....[36]....
        /*031c*/ 	.word	0xffffffff


	//   ....[37]....
        /*0320*/ 	.word	0xffffffff


	//   ....[38]....
        /*0324*/ 	.word	0xffffffff


	//   ....[39]....
        /*0328*/ 	.word	0xffffffff


	//   ....[40]....
        /*032c*/ 	.word	0xffffffff


	//   ....[41]....
        /*0330*/ 	.word	0xffffffff


	//   ....[42]....
        /*0334*/ 	.word	0xffffffff


	//   ....[43]....
        /*0338*/ 	.word	0xffffffff


	//   ....[44]....
        /*033c*/ 	.word	0xffffffff


	//   ....[45]....
        /*0340*/ 	.word	0xffffffff


	//   ....[46]....
        /*0344*/ 	.word	0xffffffff


	//   ....[47]....
        /*0348*/ 	.word	0xffffffff


	//   ....[48]....
        /*034c*/ 	.word	0xffffffff


	//   ....[49]....
        /*0350*/ 	.word	0xffffffff


	//   ....[50]....
        /*0354*/ 	.word	0xffffffff


	//   ....[51]....
        /*0358*/ 	.word	0xffffffff


	//   ....[52]....
        /*035c*/ 	.word	0xffffffff


	//   ....[53]....
        /*0360*/ 	.word	0xffffffff


	//   ....[54]....
        /*0364*/ 	.word	0xffffffff


	//   ....[55]....
        /*0368*/ 	.word	0xffffffff


	//   ....[56]....
        /*036c*/ 	.word	0xffffffff


	//   ....[57]....
        /*0370*/ 	.word	0xffffffff


	//   ....[58]....
        /*0374*/ 	.word	0xffffffff


	//   ....[59]....
        /*0378*/ 	.word	0xffffffff


	//   ....[60]....
        /*037c*/ 	.word	0xffffffff


	//   ....[61]....
        /*0380*/ 	.word	0xffffffff


	//   ....[62]....
        /*0384*/ 	.word	0x0500000f


	//   ....[63]....
        /*0388*/ 	.word	0x0500000f


	//   ....[64]....
        /*038c*/ 	.word	0x0500000f


	//   ....[65]....
        /*0390*/ 	.word	0x0500000f


	//   ....[66]....
        /*0394*/ 	.word	0x0500000f


	//   ....[67]....
        /*0398*/ 	.word	0x0500000f


	//   ....[68]....
        /*039c*/ 	.word	0x0500000f


	//   ....[69]....
        /*03a0*/ 	.word	0x0500000f


	//   ....[70]....
        /*03a4*/ 	.word	0x0500000f


	//   ....[71]....
        /*03a8*/ 	.word	0x0500000f


	//   ....[72]....
        /*03ac*/ 	.word	0x0500000f


	//   ....[73]....
        /*03b0*/ 	.word	0x0500000f


	//   ....[74]....
        /*03b4*/ 	.word	0x0500000f


	//   ....[75]....
        /*03b8*/ 	.word	0x0500000f


	//   ....[76]....
        /*03bc*/ 	.word	0x0500000f


	//   ....[77]....
        /*03c0*/ 	.word	0x0500000f


	//   ....[78]....
        /*03c4*/ 	.word	0x0500000f


	//   ....[79]....
        /*03c8*/ 	.word	0x0500000f


	//   ....[80]....
        /*03cc*/ 	.word	0x0500000f


	//----- nvinfo : EIATTR_COOP_GROUP_INSTR_OFFSETS
	.align		4
.L_795:
        /*03d0*/ 	.byte	0x04, 0x28
        /*03d2*/ 	.short	(.L_797 - .L_796)


	//   ....[0]....
.L_796:
        /*03d4*/ 	.word	0x00000060


	//   ....[1]....
        /*03d8*/ 	.word	0x00000170


	//   ....[2]....
        /*03dc*/ 	.word	0x000001c0


	//   ....[3]....
        /*03e0*/ 	.word	0x000003f0


	//   ....[4]....
        /*03e4*/ 	.word	0x00000550


	//   ....[5]....
        /*03e8*/ 	.word	0x00000670


	//   ....[6]....
        /*03ec*/ 	.word	0x000007d0


	//   ....[7]....
        /*03f0*/ 	.word	0x00001900


	//   ....[8]....
        /*03f4*/ 	.word	0x000038c0


	//   ....[9]....
        /*03f8*/ 	.word	0x000039c0


	//   ....[10]....
        /*03fc*/ 	.word	0x00003ee0


	//   ....[11]....
        /*0400*/ 	.word	0x00003f70


	//   ....[12]....
        /*0404*/ 	.word	0x00007220


	//   ....[13]....
        /*0408*/ 	.word	0x00007330


	//   ....[14]....
        /*040c*/ 	.word	0x00007920


	//   ....[15]....
        /*0410*/ 	.word	0x000079a0


	//   ....[16]....
        /*0414*/ 	.word	0x00009bf0


	//   ....[17]....
        /*0418*/ 	.word	0x00009c10


	//   ....[18]....
        /*041c*/ 	.word	0x00009f40


	//   ....[19]....
        /*0420*/ 	.word	0x00009fa0


	//   ....[20]....
        /*0424*/ 	.word	0x0000ce00


	//   ....[21]....
        /*0428*/ 	.word	0x0000cf20


	//   ....[22]....
        /*042c*/ 	.word	0x0000d510


	//   ....[23]....
        /*0430*/ 	.word	0x0000d590


	//   ....[24]....
        /*0434*/ 	.word	0x0000e5a0


	//   ....[25]....
        /*0438*/ 	.word	0x0000e5e0


	//   ....[26]....
        /*043c*/ 	.word	0x0000e6e0


	//   ....[27]....
        /*0440*/ 	.word	0x0000e700


	//   ....[28]....
        /*0444*/ 	.word	0x000116d0


	//   ....[29]....
        /*0448*/ 	.word	0x00011870


	//   ....[30]....
        /*044c*/ 	.word	0x000118a0


	//   ....[31]....
        /*0450*/ 	.word	0x000118d0


	//   ....[32]....
        /*0454*/ 	.word	0x00011910


	//   ....[33]....
        /*0458*/ 	.word	0x00011960


	//   ....[34]....
        /*045c*/ 	.word	0x000119c0


	//   ....[35]....
        /*0460*/ 	.word	0x00011bb0


	//   ....[36]....
        /*0464*/ 	.word	0x00011c10


	//   ....[37]....
        /*0468*/ 	.word	0x00011c50


	//   ....[38]....
        /*046c*/ 	.word	0x00011c90


	//   ....[39]....
        /*0470*/ 	.word	0x00011cc0


	//   ....[40]....
        /*0474*/ 	.word	0x00011cf0


	//   ....[41]....
        /*0478*/ 	.word	0x00011d90


	//   ....[42]....
        /*047c*/ 	.word	0x00011df0


	//   ....[43]....
        /*0480*/ 	.word	0x00011e80


	//   ....[44]....
        /*0484*/ 	.word	0x00015d80


	//   ....[45]....
        /*0488*/ 	.word	0x00015d90


	//   ....[46]....
        /*048c*/ 	.word	0x00015eb0


	//   ....[47]....
        /*0490*/ 	.word	0x00015f10


	//   ....[48]....
        /*0494*/ 	.word	0x00015f50


	//   ....[49]....
        /*0498*/ 	.word	0x00015f90


	//   ....[50]....
        /*049c*/ 	.word	0x00015fc0


	//   ....[51]....
        /*04a0*/ 	.word	0x00015ff0


	//   ....[52]....
        /*04a4*/ 	.word	0x00016190


	//   ....[53]....
        /*04a8*/ 	.word	0x000161f0


	//   ....[54]....
        /*04ac*/ 	.word	0x00016230


	//   ....[55]....
        /*04b0*/ 	.word	0x00016270


	//   ....[56]....
        /*04b4*/ 	.word	0x000162a0


	//   ....[57]....
        /*04b8*/ 	.word	0x000162d0


	//   ....[58]....
        /*04bc*/ 	.word	0x00016390


	//   ....[59]....
        /*04c0*/ 	.word	0x000163b0


	//   ....[60]....
        /*04c4*/ 	.word	0x00016420


	//   ....[61]....
        /*04c8*/ 	.word	0x00016ac0


	//   ....[62]....
        /*04cc*/ 	.word	0x00017170


	//   ....[63]....
        /*04d0*/ 	.word	0x00017590


	//   ....[64]....
        /*04d4*/ 	.word	0x00017620


	//   ....[65]....
        /*04d8*/ 	.word	0x000176c0


	//   ....[66]....
        /*04dc*/ 	.word	0x00017770


	//   ....[67]....
        /*04e0*/ 	.word	0x000177f0


	//   ....[68]....
        /*04e4*/ 	.word	0x00017870


	//   ....[69]....
        /*04e8*/ 	.word	0x000178f0


	//   ....[70]....
        /*04ec*/ 	.word	0x00017970


	//   ....[71]....
        /*04f0*/ 	.word	0x00017a00


	//   ....[72]....
        /*04f4*/ 	.word	0x00017ab0


	//   ....[73]....
        /*04f8*/ 	.word	0x00017b30


	//   ....[74]....
        /*04fc*/ 	.word	0x00017bb0


	//   ....[75]....
        /*0500*/ 	.word	0x00017c30


	//   ....[76]....
        /*0504*/ 	.word	0x00017cb0


	//   ....[77]....
        /*0508*/ 	.word	0x00017d20


	//   ....[78]....
        /*050c*/ 	.word	0x00017dc0


	//   ....[79]....
        /*0510*/ 	.word	0x00017e50


	//   ....[80]....
        /*0514*/ 	.word	0x00017f80


	//----- nvinfo : EIATTR_REG_RECONFIG
	.align		4
.L_797:
        /*0518*/ 	.byte	0x01, 0x54
	.zero		2


	//----- nvinfo : EIATTR_SYSCALL_OFFSETS
	.align		4
        /*051c*/ 	.byte	0x04, 0x46
        /*051e*/ 	.short	(.L_799 - .L_798)


	//   ....[0]....
.L_798:
        /*0520*/ 	.word	0x00001ae0


	//   ....[1]....
        /*0524*/ 	.word	0x00012e10


	//   ....[2]....
        /*0528*/ 	.word	0x00012f50


	//   ....[3]....
        /*052c*/ 	.word	0x00013050


	//----- nvinfo : EIATTR_MBARRIER_INSTR_OFFSETS
	.align		4
.L_799:
        /*0530*/ 	.byte	0x04, 0x39
        /*0532*/ 	.short	(.L_801 - .L_800)


	//   ....[0]....
.L_800:
        /*0534*/ 	.word	0x000002a0
        /*0538*/ 	.word	0x000000ff
        /*053c*/ 	.word	0x00030800
        /*0540*/ 	.short	0x0100
        /*0542*/ 	.byte	0x08
	.zero		1


	//   ....[1]....
        /*0544*/ 	.word	0x000002b0
        /*0548*/ 	.word	0x000000ff
        /*054c*/ 	.word	0x00030820
        /*0550*/ 	.short	0x0100
        /*0552*/ 	.byte	0x08
	.zero		1


	//   ....[2]....
        /*0554*/ 	.word	0x000003a0
        /*0558*/ 	.word	0x000000ff
        /*055c*/ 	.word	0x00030830
        /*0560*/ 	.short	0x0100
        /*0562*/ 	.byte	0x08
	.zero		1


	//   ....[3]....
        /*0564*/ 	.word	0x000003b0
        /*0568*/ 	.word	0x000000ff
        /*056c*/ 	.word	0x00030840
        /*0570*/ 	.short	0x0100
        /*0572*/ 	.byte	0x08
	.zero		1


	//   ....[4]....
        /*0574*/ 	.word	0x000003c0
        /*0578*/ 	.word	0x000000ff
        /*057c*/ 	.word	0x00030838
        /*0580*/ 	.short	0x0100
        /*0582*/ 	.byte	0x08
	.zero		1


	//   ....[5]....
        /*0584*/ 	.word	0x000003d0
        /*0588*/ 	.word	0x000000ff
        /*058c*/ 	.word	0x00030848
        /*0590*/ 	.short	0x0100
        /*0592*/ 	.byte	0x08
	.zero		1


	//   ....[6]....
        /*0594*/ 	.word	0x00000500
        /*0598*/ 	.word	0x000000ff
        /*059c*/ 	.word	0x00030850
        /*05a0*/ 	.short	0x0100
        /*05a2*/ 	.byte	0x08
	.zero		1


	//   ....[7]....
        /*05a4*/ 	.word	0x00000510
        /*05a8*/ 	.word	0x000000ff
        /*05ac*/ 	.word	0x00030860
        /*05b0*/ 	.short	0x0100
        /*05b2*/ 	.byte	0x08
	.zero		1


	//   ....[8]....
        /*05b4*/ 	.word	0x00000520
        /*05b8*/ 	.word	0x000000ff
        /*05bc*/ 	.word	0x00030858
        /*05c0*/ 	.short	0x0100
        /*05c2*/ 	.byte	0x08
	.zero		1


	//   ....[9]....
        /*05c4*/ 	.word	0x00000530
        /*05c8*/ 	.word	0x000000ff
        /*05cc*/ 	.word	0x00030868
        /*05d0*/ 	.short	0x0100
        /*05d2*/ 	.byte	0x08
	.zero		1


	//   ....[10]....
        /*05d4*/ 	.word	0x00000620
        /*05d8*/ 	.word	0x000000ff
        /*05dc*/ 	.word	0x00030870
        /*05e0*/ 	.short	0x0100
        /*05e2*/ 	.byte	0x06
	.zero		1


	//   ....[11]....
        /*05e4*/ 	.word	0x00000630
        /*05e8*/ 	.word	0x000000ff
        /*05ec*/ 	.word	0x00030880
        /*05f0*/ 	.short	0x0100
        /*05f2*/ 	.byte	0x06
	.zero		1


	//   ....[12]....
        /*05f4*/ 	.word	0x00000640
        /*05f8*/ 	.word	0x000000ff
        /*05fc*/ 	.word	0x00030878
        /*0600*/ 	.short	0x0100
        /*0602*/ 	.byte	0x06
	.zero		1


	//   ....[13]....
        /*0604*/ 	.word	0x00000650
        /*0608*/ 	.word	0x000000ff
        /*060c*/ 	.word	0x00030888
        /*0610*/ 	.short	0x0100
        /*0612*/ 	.byte	0x06
	.zero		1


	//   ....[14]....
        /*0614*/ 	.word	0x00000780
        /*0618*/ 	.word	0x000000ff
        /*061c*/ 	.word	0x00030890
        /*0620*/ 	.short	0x0100
        /*0622*/ 	.byte	0x08
	.zero		1


	//   ....[15]....
        /*0624*/ 	.word	0x00000790
        /*0628*/ 	.word	0x000000ff
        /*062c*/ 	.word	0x000308a0
        /*0630*/ 	.short	0x0100
        /*0632*/ 	.byte	0x08
	.zero		1


	//   ....[16]....
        /*0634*/ 	.word	0x000007a0
        /*0638*/ 	.word	0x000000ff
        /*063c*/ 	.word	0x00030898
        /*0640*/ 	.short	0x0100
        /*0642*/ 	.byte	0x08
	.zero		1


	//   ....[17]....
        /*0644*/ 	.word	0x000007b0
        /*0648*/ 	.word	0x000000ff
        /*064c*/ 	.word	0x000308a8
        /*0650*/ 	.short	0x0100
        /*0652*/ 	.byte	0x08
	.zero		1


	//   ....[18]....
        /*0654*/ 	.word	0x000008e0
        /*0658*/ 	.word	0x000000ff
        /*065c*/ 	.word	0x000308b0
        /*0660*/ 	.short	0x0100
        /*0662*/ 	.byte	0x08
	.zero		1


	//   ....[19]....
        /*0664*/ 	.word	0x000008f0
        /*0668*/ 	.word	0x000000ff
        /*066c*/ 	.word	0x000308c0
        /*0670*/ 	.short	0x0100
        /*0672*/ 	.byte	0x08
	.zero		1


	//   ....[20]....
        /*0674*/ 	.word	0x00000900
        /*0678*/ 	.word	0x000000ff
        /*067c*/ 	.word	0x000308b8
        /*0680*/ 	.short	0x0100
        /*0682*/ 	.byte	0x08
	.zero		1


	//   ....[21]....
        /*0684*/ 	.word	0x00000910
        /*0688*/ 	.word	0x000000ff
        /*068c*/ 	.word	0x000308c8
        /*0690*/ 	.short	0x0100
        /*0692*/ 	.byte	0x08
	.zero		1


	//   ....[22]....
        /*0694*/ 	.word	0x00001b80
        /*0698*/ 	.word	0x000000ff
        /*069c*/ 	.word	0x00030800
        /*06a0*/ 	.short	0x010a
        /*06a2*/ 	.byte	0x27
	.zero		1


	//   ....[23]....
        /*06a4*/ 	.word	0x00001c00
        /*06a8*/ 	.word	0x00000005
        /*06ac*/ 	.word	0x00030830
        /*06b0*/ 	.short	0x010a
        /*06b2*/ 	.byte	0x3f
	.zero		1


	//   ....[24]....
        /*06b4*/ 	.word	0x00001ca0
        /*06b8*/ 	.word	0x00000005
        /*06bc*/ 	.word	0x00030830
        /*06c0*/ 	.short	0x010a
        /*06c2*/ 	.byte	0x3f
	.zero		1


	//   ....[25]....
        /*06c4*/ 	.word	0x00002620
        /*06c8*/ 	.word	0x00000004
        /*06cc*/ 	.word	0x00000000
        /*06d0*/ 	.short	0x0101
        /*06d2*/ 	.byte	0x3f
	.zero		1


	//   ....[26]....
        /*06d4*/ 	.word	0x00004e80
        /*06d8*/ 	.word	0x000000ff
        /*06dc*/ 	.word	0x00030830
        /*06e0*/ 	.short	0x010a
        /*06e2*/ 	.byte	0x06
	.zero		1


	//   ....[27]....
        /*06e4*/ 	.word	0x00004ec0
        /*06e8*/ 	.word	0x000000ff
        /*06ec*/ 	.word	0x00030830
        /*06f0*/ 	.short	0x010a
        /*06f2*/ 	.byte	0x06
	.zero		1


	//   ....[28]....
        /*06f4*/ 	.word	0x00005980
        /*06f8*/ 	.word	0x000000ff
        /*06fc*/ 	.word	0x00030850
        /*0700*/ 	.short	0x010a
        /*0702*/ 	.byte	0x0e
	.zero		1


	//   ....[29]....
        /*0704*/ 	.word	0x000059c0
        /*0708*/ 	.word	0x000000ff
        /*070c*/ 	.word	0x00030850
        /*0710*/ 	.short	0x010a
        /*0712*/ 	.byte	0x0e
	.zero		1


	//   ....[30]....
        /*0714*/ 	.word	0x000062d0
        /*0718*/ 	.word	0x00000078
        /*071c*/ 	.word	0x00000000
        /*0720*/ 	.short	0x0101
        /*0722*/ 	.byte	0x3f
	.zero		1


	//   ....[31]....
        /*0724*/ 	.word	0x00007df0
        /*0728*/ 	.word	0x00000087
        /*072c*/ 	.word	0x00000000
        /*0730*/ 	.short	0x0101
        /*0732*/ 	.byte	0x3f
	.zero		1


	//   ....[32]....
        /*0734*/ 	.word	0x000085f0
        /*0738*/ 	.word	0x000000ff
        /*073c*/ 	.word	0x00030830
        /*0740*/ 	.short	0x010a
        /*0742*/ 	.byte	0x06
	.zero		1


	//   ....[33]....
        /*0744*/ 	.word	0x00008630
        /*0748*/ 	.word	0x000000ff
        /*074c*/ 	.word	0x00030830
        /*0750*/ 	.short	0x010a
        /*0752*/ 	.byte	0x06
	.zero		1


	//   ....[34]....
        /*0754*/ 	.word	0x000090f0
        /*0758*/ 	.word	0x000000ff
        /*075c*/ 	.word	0x00030850
        /*0760*/ 	.short	0x010a
        /*0762*/ 	.byte	0x07
	.zero		1


	//   ....[35]....
        /*0764*/ 	.word	0x00009130
        /*0768*/ 	.word	0x000000ff
        /*076c*/ 	.word	0x00030850
        /*0770*/ 	.short	0x010a
        /*0772*/ 	.byte	0x07
	.zero		1


	//   ....[36]....
        /*0774*/ 	.word	0x0000a420
        /*0778*/ 	.word	0x0000007b
        /*077c*/ 	.word	0x00000000
        /*0780*/ 	.short	0x0101
        /*0782*/ 	.byte	0x3f
	.zero		1


	//   ....[37]....
        /*0784*/ 	.word	0x0000a460
        /*0788*/ 	.word	0x0000007d
        /*078c*/ 	.word	0x00000000
        /*0790*/ 	.short	0x0101
        /*0792*/ 	.byte	0x3f
	.zero		1


	//   ....[38]....
        /*0794*/ 	.word	0x0000aa90
        /*0798*/ 	.word	0x000000ff
        /*079c*/ 	.word	0x00030830
        /*07a0*/ 	.short	0x010a
        /*07a2*/ 	.byte	0x06
	.zero		1


	//   ....[39]....
        /*07a4*/ 	.word	0x0000aad0
        /*07a8*/ 	.word	0x000000ff
        /*07ac*/ 	.word	0x00030830
        /*07b0*/ 	.short	0x010a
        /*07b2*/ 	.byte	0x06
	.zero		1


	//   ....[40]....
        /*07b4*/ 	.word	0x0000b590
        /*07b8*/ 	.word	0x000000ff
        /*07bc*/ 	.word	0x00030850
        /*07c0*/ 	.short	0x010a
        /*07c2*/ 	.byte	0x07
	.zero		1


	//   ....[41]....
        /*07c4*/ 	.word	0x0000b5d0
        /*07c8*/ 	.word	0x000000ff
        /*07cc*/ 	.word	0x00030850
        /*07d0*/ 	.short	0x010a
        /*07d2*/ 	.byte	0x07
	.zero		1


	//   ....[42]....
        /*07d4*/ 	.word	0x0000bf00
        /*07d8*/ 	.word	0x00000002
        /*07dc*/ 	.word	0x00000000
        /*07e0*/ 	.short	0x0101
        /*07e2*/ 	.byte	0x3f
	.zero		1


	//   ....[43]....
        /*07e4*/ 	.word	0x0000d850
        /*07e8*/ 	.word	0x00000081
        /*07ec*/ 	.word	0x00000000
        /*07f0*/ 	.short	0x0101
        /*07f2*/ 	.byte	0x3f
	.zero		1


	//   ....[44]....
        /*07f4*/ 	.word	0x0000e510
        /*07f8*/ 	.word	0x000000ff
        /*07fc*/ 	.word	0x00030850
        /*0800*/ 	.short	0x010a
        /*0802*/ 	.byte	0x05
	.zero		1


	//   ....[45]....
        /*0804*/ 	.word	0x0000e550
        /*0808*/ 	.word	0x000000ff
        /*080c*/ 	.word	0x00030850
        /*0810*/ 	.short	0x010a
        /*0812*/ 	.byte	0x05
	.zero		1


	//   ....[46]....
        /*0814*/ 	.word	0x0000ea10
        /*0818*/ 	.word	0x00000009
        /*081c*/ 	.word	0x00000000
        /*0820*/ 	.short	0x0101
        /*0822*/ 	.byte	0x3f
	.zero		1


	//   ....[47]....
        /*0824*/ 	.word	0x000103a0
        /*0828*/ 	.word	0x00000026
        /*082c*/ 	.word	0x00000000
        /*0830*/ 	.short	0x0101
        /*0832*/ 	.byte	0x3f
	.zero		1


	//   ....[48]....
        /*0834*/ 	.word	0x00013760
        /*0838*/ 	.word	0x00000009
        /*083c*/ 	.word	0x00030840
        /*0840*/ 	.short	0x010a
        /*0842*/ 	.byte	0x3f
	.zero		1


	//   ....[49]....
        /*0844*/ 	.word	0x00013d10
        /*0848*/ 	.word	0x0000000a
        /*084c*/ 	.word	0x00030820
        /*0850*/ 	.short	0x010a
        /*0852*/ 	.byte	0x3f
	.zero		1


	//   ....[50]....
        /*0854*/ 	.word	0x00014060
        /*0858*/ 	.word	0x00000002
        /*085c*/ 	.word	0x00030840
        /*0860*/ 	.short	0x010a
        /*0862*/ 	.byte	0x3f
	.zero		1


	//   ....[51]....
        /*0864*/ 	.word	0x00014360
        /*0868*/ 	.word	0x00000003
        /*086c*/ 	.word	0x00000060
        /*0870*/ 	.short	0x010a
        /*0872*/ 	.byte	0x3f
	.zero		1


	//   ....[52]....
        /*0874*/ 	.word	0x000149b0
        /*0878*/ 	.word	0x00000002
        /*087c*/ 	.word	0x00030840
        /*0880*/ 	.short	0x010a
        /*0882*/ 	.byte	0x3f
	.zero		1


	//   ....[53]....
        /*0884*/ 	.word	0x00014cb0
        /*0888*/ 	.word	0x00000003
        /*088c*/ 	.word	0x00000060
        /*0890*/ 	.short	0x010a
        /*0892*/ 	.byte	0x3f
	.zero		1


	//   ....[54]....
        /*0894*/ 	.word	0x000151f0
        /*0898*/ 	.word	0x00000002
        /*089c*/ 	.word	0x00030840
        /*08a0*/ 	.short	0x010a
        /*08a2*/ 	.byte	0x3f
	.zero		1


	//   ....[55]....
        /*08a4*/ 	.word	0x00015500
        /*08a8*/ 	.word	0x00000002
        /*08ac*/ 	.word	0x00000060
        /*08b0*/ 	.short	0x010a
        /*08b2*/ 	.byte	0x3f
	.zero		1


	//   ....[56]....
        /*08b4*/ 	.word	0x000159d0
        /*08b8*/ 	.word	0x00000003
        /*08bc*/ 	.word	0x00030860
        /*08c0*/ 	.short	0x010a
        /*08c2*/ 	.byte	0x3f
	.zero		1


	//   ....[57]....
        /*08c4*/ 	.word	0x00016a40
        /*08c8*/ 	.word	0x00000000
        /*08cc*/ 	.word	0x00030820
        /*08d0*/ 	.short	0x010a
        /*08d2*/ 	.byte	0x3f
	.zero		1


	//   ....[58]....
        /*08d4*/ 	.word	0x00016c20
        /*08d8*/ 	.word	0x00000006
        /*08dc*/ 	.word	0x00000000
        /*08e0*/ 	.short	0x010a
        /*08e2*/ 	.byte	0x3f
	.zero		1


	//   ....[59]....
        /*08e4*/ 	.word	0x00016c90
        /*08e8*/ 	.word	0x00000007
        /*08ec*/ 	.word	0x00000000
        /*08f0*/ 	.short	0x010a
        /*08f2*/ 	.byte	0x3f
	.zero		1


	//   ....[60]....
        /*08f4*/ 	.word	0x00016d00
        /*08f8*/ 	.word	0x00000004
        /*08fc*/ 	.word	0x00000000
        /*0900*/ 	.short	0x010a
        /*0902*/ 	.byte	0x3f
	.zero		1


	//   ....[61]....
        /*0904*/ 	.word	0x00016d30
        /*0908*/ 	.word	0x00000003
        /*090c*/ 	.word	0x00000000
        /*0910*/ 	.short	0x010a
        /*0912*/ 	.byte	0x3f
	.zero		1


	//   ....[62]....
        /*0914*/ 	.word	0x00016da0
        /*0918*/ 	.word	0x00000003
        /*091c*/ 	.word	0x00030800
        /*0920*/ 	.short	0x010a
        /*0922*/ 	.byte	0x3f
	.zero		1


	//   ....[63]....
        /*0924*/ 	.word	0x00016df0
        /*0928*/ 	.word	0x00000005
        /*092c*/ 	.word	0x00030830
        /*0930*/ 	.short	0x010a
        /*0932*/ 	.byte	0x3f
	.zero		1


	//   ....[64]....
        /*0934*/ 	.word	0x00016e50
        /*0938*/ 	.word	0x00000079
        /*093c*/ 	.word	0x00030830
        /*0940*/ 	.short	0x010a
        /*0942*/ 	.byte	0x3f
	.zero		1


	//   ....[65]....
        /*0944*/ 	.word	0x00016eb0
        /*0948*/ 	.word	0x000000c3
        /*094c*/ 	.word	0x00030850
        /*0950*/ 	.short	0x010a
        /*0952*/ 	.byte	0x3f
	.zero		1


	//   ....[66]....
        /*0954*/ 	.word	0x00016f10
        /*0958*/ 	.word	0x00000004
        /*095c*/ 	.word	0x00030830
        /*0960*/ 	.short	0x010a
        /*0962*/ 	.byte	0x3f
	.zero		1


	//   ....[67]....
        /*0964*/ 	.word	0x00016f70
        /*0968*/ 	.word	0x00000003
        /*096c*/ 	.word	0x00030850
        /*0970*/ 	.short	0x010a
        /*0972*/ 	.byte	0x3f
	.zero		1


	//   ....[68]....
        /*0974*/ 	.word	0x00016fd0
        /*0978*/ 	.word	0x00000004
        /*097c*/ 	.word	0x00030830
        /*0980*/ 	.short	0x010a
        /*0982*/ 	.byte	0x3f
	.zero		1


	//   ....[69]....
        /*0984*/ 	.word	0x00017030
        /*0988*/ 	.word	0x00000003
        /*098c*/ 	.word	0x00030850
        /*0990*/ 	.short	0x010a
        /*0992*/ 	.byte	0x3f
	.zero		1


	//   ....[70]....
        /*0994*/ 	.word	0x00017090
        /*0998*/ 	.word	0x00000005
        /*099c*/ 	.word	0x00030850
        /*09a0*/ 	.short	0x010a
        /*09a2*/ 	.byte	0x3f
	.zero		1


	//   ....[71]....
        /*09a4*/ 	.word	0x00017230
        /*09a8*/ 	.word	0x00000009
        /*09ac*/ 	.word	0x00030840
        /*09b0*/ 	.short	0x010a
        /*09b2*/ 	.byte	0x3f
	.zero		1


	//   ....[72]....
        /*09b4*/ 	.word	0x000172b0
        /*09b8*/ 	.word	0x00000008
        /*09bc*/ 	.word	0x00030820
        /*09c0*/ 	.short	0x010a
        /*09c2*/ 	.byte	0x3f
	.zero		1


	//   ....[73]....
        /*09c4*/ 	.word	0x00017300
        /*09c8*/ 	.word	0x00000002
        /*09cc*/ 	.word	0x00030840
        /*09d0*/ 	.short	0x010a
        /*09d2*/ 	.byte	0x3f
	.zero		1


	//   ....[74]....
        /*09d4*/ 	.word	0x00017350
        /*09d8*/ 	.word	0x00000003
        /*09dc*/ 	.word	0x00000060
        /*09e0*/ 	.short	0x010a
        /*09e2*/ 	.byte	0x3f
	.zero		1


	//   ....[75]....
        /*09e4*/ 	.word	0x000173a0
        /*09e8*/ 	.word	0x00000002
        /*09ec*/ 	.word	0x00030840
        /*09f0*/ 	.short	0x010a
        /*09f2*/ 	.byte	0x3f
	.zero		1


	//   ....[76]....
        /*09f4*/ 	.word	0x000173f0
        /*09f8*/ 	.word	0x00000003
        /*09fc*/ 	.word	0x00000060
        /*0a00*/ 	.short	0x010a
        /*0a02*/ 	.byte	0x3f
	.zero		1


	//   ....[77]....
        /*0a04*/ 	.word	0x00017440
        /*0a08*/ 	.word	0x00000002
        /*0a0c*/ 	.word	0x00030840
        /*0a10*/ 	.short	0x010a
        /*0a12*/ 	.byte	0x3f
	.zero		1


	//   ....[78]....
        /*0a14*/ 	.word	0x00017490
        /*0a18*/ 	.word	0x00000002
        /*0a1c*/ 	.word	0x00000060
        /*0a20*/ 	.short	0x010a
        /*0a22*/ 	.byte	0x3f
	.zero		1


	//   ....[79]....
        /*0a24*/ 	.word	0x000174e0
        /*0a28*/ 	.word	0x00000003
        /*0a2c*/ 	.word	0x00030860
        /*0a30*/ 	.short	0x010a
        /*0a32*/ 	.byte	0x3f
	.zero		1


	//   ....[80]....
        /*0a34*/ 	.word	0x00017ea0
        /*0a38*/ 	.word	0x00000000
        /*0a3c*/ 	.word	0x00030820
        /*0a40*/ 	.short	0x010a
        /*0a42*/ 	.byte	0x3f
	.zero		1


	//   ....[81]....
        /*0a44*/ 	.word	0x00018040
        /*0a48*/ 	.word	0x00000006
        /*0a4c*/ 	.word	0x00000000
        /*0a50*/ 	.short	0x010a
        /*0a52*/ 	.byte	0x3f
	.zero		1


	//   ....[82]....
        /*0a54*/ 	.word	0x00018090
        /*0a58*/ 	.word	0x00000007
        /*0a5c*/ 	.word	0x00000000
        /*0a60*/ 	.short	0x010a
        /*0a62*/ 	.byte	0x3f
	.zero		1


	//   ....[83]....
        /*0a64*/ 	.word	0x000180e0
        /*0a68*/ 	.word	0x00000004
        /*0a6c*/ 	.word	0x00000000
        /*0a70*/ 	.short	0x010a
        /*0a72*/ 	.byte	0x3f
	.zero		1


	//----- nvinfo : EIATTR_NUM_MBARRIERS
	.align		4
.L_801:
        /*0a74*/ 	.byte	0x03, 0x38
        /*0a76*/ 	.short	0x0016


	//----- nvinfo : EIATTR_EXIT_INSTR_OFFSETS
	.align		4
        /*0a78*/ 	.byte	0x04, 0x1c
        /*0a7a*/ 	.short	(.L_803 - .L_802)


	//   ....[0]....
.L_802:
        /*0a7c*/ 	.word	0x00000a80


	//   ....[1]....
        /*0a80*/ 	.word	0x00011690


	//   ....[2]....
        /*0a84*/ 	.word	0x000116f0


	//   ....[3]....
        /*0a88*/ 	.word	0x00016d80


	//----- nvinfo : EIATTR_MAX_THREADS
	.align		4
.L_803:
        /*0a8c*/ 	.byte	0x04, 0x05
        /*0a8e*/ 	.short	(.L_805 - .L_804)
.L_804:
        /*0a90*/ 	.word	0x00000180
        /*0a94*/ 	.word	0x00000001
        /*0a98*/ 	.word	0x00000001


	//----- nvinfo : EIATTR_CRS_STACK_SIZE
	.align		4
.L_805:
        /*0a9c*/ 	.byte	0x04, 0x1e
        /*0a9e*/ 	.short	(.L_807 - .L_806)
.L_806:
        /*0aa0*/ 	.word	0x00000000


	//----- nvinfo : EIATTR_CBANK_PARAM_SIZE
	.align		4
.L_807:
        /*0aa4*/ 	.byte	0x03, 0x19
        /*0aa6*/ 	.short	0x0a70


	//----- nvinfo : EIATTR_PARAM_CBANK
	.align		4
        /*0aa8*/ 	.byte	0x04, 0x0a
        /*0aaa*/ 	.short	(.L_809 - .L_808)
	.align		4
.L_808:
        /*0aac*/ 	.word	index@(.nv.constant0._ZN7cutlass13device_kernelIN5flash11enable_sm90INS1_16FlashAttnFwdSm90INS1_25CollectiveMainloopFwdSm90ILi2EN4cute5tupleIJNS5_1CILi1EEES8_S8_EEENS6_IJNS7_ILi128EEENS7_ILi96EEENS7_ILi192EEEEEELi192ENS_10bfloat16_tEfNS_4arch4Sm90ELb0ELb1ELb1ELb1ELb0ELb0ELb0ELb1ELb1ELb0ELb0ELb0EEENS1_21CollectiveEpilogueFwdINS6_IJSA_SC_SB_EEES9_SE_SG_Li256ELb1ELb0ELb0ELb0EEENS1_36VarlenDynamicPersistentTileSchedulerILi128ELi96ELi256ELi32ELb0ELb0ELb1ELb1ELb0ELb1EEEEEEEEEvNT_6ParamsE)
        /*0ab0*/ 	.short	0x0210
        /*0ab2*/ 	.short	0x0a70


	//----- nvinfo : EIATTR_SW_WAR
	.align		4
.L_809:
        /*0ab4*/ 	.byte	0x04, 0x36
        /*0ab6*/ 	.short	(.L_811 - .L_810)
.L_810:
        /*0ab8*/ 	.word	0x00000008
.L_811:


//--------------------- .nv.info._ZN7cutlass13device_kernelIN5flash11enable_sm90INS1_16FlashAttnFwdSm90INS1_25CollectiveMainloopFwdSm90ILi2EN4cute5tupleIJNS5_1CILi1EEES8_S8_EEENS6_IJNS7_ILi128EEENS7_ILi96EEENS7_ILi192EEEEEELi192ENS_10bfloat16_tEfNS_4arch4Sm90ELb0ELb1ELb1ELb1ELb0ELb1ELb0ELb1ELb1ELb0ELb0ELb0EEENS1_21CollectiveEpilogueFwdINS6_IJSA_SC_SB_EEES9_SE_SG_Li256ELb1ELb0ELb0ELb0EEENS1_36VarlenDynamicPersistentTileSchedulerILi128ELi96ELi256ELi32ELb0ELb0ELb1ELb1ELb0ELb1EEEEEEEEEvNT_6ParamsE --------------------------
	.section	.nv.info._ZN7cutlass13device_kernelIN5flash11enable_sm90INS1_16FlashAttnFwdSm90INS1_25CollectiveMainloopFwdSm90ILi2EN4cute5tupleIJNS5_1CILi1EEES8_S8_EEENS6_IJNS7_ILi128EEENS7_ILi96EEENS7_ILi192EEEEEELi192ENS_10bfloat16_tEfNS_4arch4Sm90ELb0ELb1ELb1ELb1ELb0ELb1ELb0ELb1ELb1ELb0ELb0ELb0EEENS1_21CollectiveEpilogueFwdINS6_IJSA_SC_SB_EEES9_SE_SG_Li256ELb1ELb0ELb0ELb0EEENS1_36VarlenDynamicPersistentTileSchedulerILi128ELi96ELi256ELi32ELb0ELb0ELb1ELb1ELb0ELb1EEEEEEEEEvNT_6ParamsE,"",@"SHT_CUDA_INFO"
	.sectionflags	@""
	.align	4


	//----- nvinfo : EIATTR_CUDA_API_VERSION
	.align		4
        /*0000*/ 	.byte	0x04, 0x37
        /*0002*/ 	.short	(.L_813 - .L_812)
.L_812:
        /*0004*/ 	.word	0x00000082


	//----- nvinfo : EIATTR_KPARAM_INFO
	.align		4
.L_813:
        /*0008*/ 	.byte	0x04, 0x17
        /*000a*/ 	.short	(.L_815 - .L_814)
.L_814:
        /*000c*/ 	.word	0x00000000
        /*0010*/ 	.short	0x0000
        /*0012*/ 	.short	0x0070
        /*0014*/ 	.byte	0x00, 0xf0, 0x01, 0x28


	//----- nvinfo : EIATTR_SPARSE_MMA_MASK
	.align		4
.L_815:
        /*0018*/ 	.byte	0x03, 0x50
        /*001a*/ 	.short	0x0000


	//----- nvinfo : EIATTR_MAXREG_COUNT
	.align		4
        /*001c*/ 	.byte	0x03, 0x1b
        /*001e*/ 	.short	0x00a8


	//----- nvinfo : EIATTR_NUM_BARRIERS
	.align		4
        /*0020*/ 	.byte	0x02, 0x4c
        /*0022*/ 	.byte	0x10
	.zero		1


	//----- nvinfo : EIATTR_EXTERNS
	.align		4
        /*0024*/ 	.byte	0x04, 0x0f
        /*0026*/ 	.short	(.L_817 - .L_816)


	//   ....[0]....
	.align		4
.L_816:
        /*0028*/ 	.word	index@(__assertfail)


	//----- nvinfo : EIATTR_ANNOTATIONS
	.align		4
.L_817:
        /*002c*/ 	.byte	0x04, 0x55
        /*002e*/ 	.short	(.L_819 - .L_818)


	//   ....[0]....
.L_818:
        /* <DEDUP_REMOVED lines=41> */


	//----- nvinfo : EIATTR_MERCURY_ISA_VERSION
	.align		4
.L_819:
        /*02b0*/ 	.byte	0x03, 0x5f
        /*02b2*/ 	.short	0x0101


	//----- nvinfo : EIATTR_UNUSED_LOAD_BYTE_OFFSET
	.align		4
        /*02b4*/ 	.byte	0x04, 0x44
        /*02b6*/ 	.short	(.L_821 - .L_820)


	//   ....[0]....
.L_820:
        /*02b8*/ 	.word	0x00000b70
        /*02bc*/ 	.word	0x0000fff0


	//   ....[1]....
        /*02c0*/ 	.word	0x00019560
        /*02c4*/ 	.word	0x0000fff0


	//----- nvinfo : EIATTR_INT_WARP_WIDE_INSTR_OFFSETS
	.align		4
.L_821:
        /*02c8*/ 	.byte	0x04, 0x31
        /*02ca*/ 	.short	(.L_823 - .L_822)


	//   ....[0]....
.L_822:
        /*02cc*/ 	.word	0x00000250


	//   ....[1]....
        /*02d0*/ 	.word	0x00000290


	//   ....[2]....
        /*02d4*/ 	.word	0x00000300


	//   ....[3]....
        /*02d8*/ 	.word	0x0001e230


	//   ....[4]....
        /*02dc*/ 	.word	0x0001e2c0


	//   ....[5]....
        /*02e0*/ 	.word	0x0001e850


	//   ....[6]....
        /*02e4*/ 	.word	0x0001e890


	//   ....[7]....
        /*02e8*/ 	.word	0x0001e9a0


	//   ....[8]....
        /*02ec*/ 	.word	0x0001eaa0


	//   ....[9]....
        /*02f0*/ 	.word	0x00020dc0


	//   ....[10]....
        /*02f4*/ 	.word	0x00020e50


	//----- nvinfo : EIATTR_COOP_GROUP_MASK_REGIDS
	.align		4
.L_823:
        /*02f8*/ 	.byte	0x04, 0x29
        /*02fa*/ 	.short	(.L_825 - .L_824)


	//   ....[0]....
.L_824:
        /*02fc*/ 	.word	0xffffffff


	//   ....[1]....
        /*0300*/ 	.word	0xffffffff


	//   ....[2]....
        /*0304*/ 	.word	0xffffffff


	//   ....[3]....
        /*0308*/ 	.word	0xffffffff


	//   ....[4]....
        /*030c*/ 	.word	0xffffffff


	//   ....[5]....
        /*0310*/ 	.word	0xffffffff


	//   ....[6]....
        /*0314*/ 	.word	0xffffffff


	//   ....[7]....
        /*0318*/ 	.word	0xffffffff


	//   ....[8]....
        /*031c*/ 	.word	0xffffffff


	//   ....[9]....
        /*0320*/ 	.word	0xffffffff


	//   ....[10]....
        /*0324*/ 	.word	0xffffffff


	//   ....[11]....
        /*0328*/ 	.word	0xffffffff


	//   ....[12]....
        /*032c*/ 	.word	0xffffffff


	//   ....[13]....
        /*0330*/ 	.word	0xffffffff


	//   ....[14]....
        /*0334*/ 	.word	0xffffffff


	//   ....[15]....
        /*0338*/ 	.word	0xffffffff


	//   ....[16]....
        /*033c*/ 	.word	0xffffffff


	//   ....[17]....
        /*0340*/ 	.word	0xffffffff


	//   ....[18]....
        /*0344*/ 	.word	0xffffffff


	//   ....[19]....
        /*0348*/ 	.word	0xffffffff


	//   ....[20]....
        /*034c*/ 	.word	0xffffffff


	//   ....[21]....
        /*0350*/ 	.word	0xffffffff


	//   ....[22]....
        /*0354*/ 	.word	0xffffffff


	//   ....[23]....
        /*0358*/ 	.word	0xffffffff


	//   ....[24]....
        /*035c*/ 	.word	0xffffffff


	//   ....[25]....
        /*0360*/ 	.word	0xffffffff


	//   ....[26]....
        /*0364*/ 	.word	0xffffffff


	//   ....[27]....
        /*0368*/ 	.word	0xffffffff


	//   ....[28]....
        /*036c*/ 	.word	0xffffffff


	//   ....[29]....
        /*0370*/ 	.word	0xffffffff


	//   ....[30]....
        /*0374*/ 	.word	0xffffffff


	//   ....[31]....
        /*0378*/ 	.word	0xffffffff


	//   ....[32]....
        /*037c*/ 	.word	0xffffffff


	//   ....[33]....
        /*0380*/ 	.word	0xffffffff


	//   ....[34]....
        /*0384*/ 	.word	0xffffffff


	//   ....[35]....
        /*0388*/ 	.word	0xffffffff


	//   ....[36]....
        /*038c*/ 	.word	0xffffffff


	//   ....[37]....
        /*0390*/ 	.word	0xffffffff


	//   ....[38]....
        /*0394*/ 	.word	0xffffffff


	//   ....[39]....
        /*0398*/ 	.word	0xffffffff


	//   ....[40]....
        /*039c*/ 	.word	0xffffffff


	//   ....[41]....
        /*03a0*/ 	.word	0xffffffff


	//   ....[42]....
        /*03a4*/ 	.word	0xffffffff


	//   ....[43]....
        /*03a8*/ 	.word	0xffffffff


	//   ....[44]....
        /*03ac*/ 	.word	0xffffffff


	//   ....[45]....
        /*03b0*/ 	.word	0xffffffff


	//   ....[46]....
        /*03b4*/ 	.word	0xffffffff


	//   ....[47]....
        /*03b8*/ 	.word	0xffffffff


	//   ....[48]....
        /*03bc*/ 	.word	0xffffffff


	//   ....[49]....
        /*03c0*/ 	.word	0xffffffff


	//   ....[50]....
        /*03c4*/ 	.word	0xffffffff


	//   ....[51]....
        /*03c8*/ 	.word	0xffffffff


	//   ....[52]....
        /*03cc*/ 	.word	0xffffffff


	//   ....[53]....
        /*03d0*/ 	.word	0xffffffff


	//   ....[54]....
        /*03d4*/ 	.word	0xffffffff


	//   ....[55]....
        /*03d8*/ 	.word	0xffffffff


	//   ....[56]....
        /*03dc*/ 	.word	0xffffffff


	//   ....[57]....
        /*03e0*/ 	.word	0xffffffff


	//   ....[58]....
        /*03e4*/ 	.word	0xffffffff


	//   ....[59]....
        /*03e8*/ 	.word	0xffffffff


	//   ....[60]....
        /*03ec*/ 	.word	0xffffffff


	//   ....[61]....
        /*03f0*/ 	.word	0xffffffff


	//   ....[62]....
        /*03f4*/ 	.word	0x0500000f


	//   ....[63]....
        /*03f8*/ 	.word	0x0500000f


	//   ....[64]....
        /*03fc*/ 	.word	0x0500000f


	//   ....[65]....
        /*0400*/ 	.word	0x0500000f


	//   ....[66]....
        /*0404*/ 	.word	0x0500000f


	//   ....[67]....
        /*0408*/ 	.word	0x0500000f


	//   ....[68]....
        /*040c*/ 	.word	0x0500000f


	//   ....[69]....
        /*0410*/ 	.word	0x0500000f


	//   ....[70]....
        /*0414*/ 	.word	0x0500000f


	//   ....[71]....
        /*0418*/ 	.word	0x0500000f


	//   ....[72]....
        /*041c*/ 	.word	0x0500000f


	//   ....[73]....
        /*0420*/ 	.word	0x0500000f


	//   ....[74]....
        /*0424*/ 	.word	0x0500000f


	//   ....[75]....
        /*0428*/ 	.word	0x0500000f


	//   ....[76]....
        /*042c*/ 	.word	0x0500000f


	//   ....[77]....
        /*0430*/ 	.word	0x0500000f


	//   ....[78]....
        /*0434*/ 	.word	0x0500000f


	//   ....[79]....
        /*0438*/ 	.word	0x0500000f


	//   ....[80]....
        /*043c*/ 	.word	0x0500000f


	//   ....[81]....
        /*0440*/ 	.word	0x0500000f


	//   ....[82]....
        /*0444*/ 	.word	0x0500000f


	//   ....[83]....
        /*0448*/ 	.word	0x0500000f


	//   ....[84]....
        /*044c*/ 	.word	0x0500000f


	//   ....[85]....
        /*0450*/ 	.word	0x0500000f


	//   ....[86]....
        /*0454*/ 	.word	0x0500000f


	//   ....[87]....
        /*0458*/ 	.word	0x0500000f


	//   ....[88]....
        /*045c*/ 	.word	0x0500000f


	//   ....[89]....
        /*0460*/ 	.word	0x0500000f


	//   ....[90]....
        /*0464*/ 	.word	0x0500000f


	//   ....[91]....
        /*0468*/ 	.word	0x0500000f


	//   ....[92]....
        /*046c*/ 	.word	0x0500000f


	//   ....[93]....
        /*0470*/ 	.word	0x0500000f


	//   ....[94]....
        /*0474*/ 	.word	0x0500000f


	//   ....[95]....
        /*0478*/ 	.word	0x0500000f


	//   ....[96]....
        /*047c*/ 	.word	0x0500000f


	//   ....[97]....
        /*0480*/ 	.word	0x0500000f


	//----- nvinfo : EIATTR_COOP_GROUP_INSTR_OFFSETS
	.align		4
.L_825:
        /*0484*/ 	.byte	0x04, 0x28
        /*0486*/ 	.short	(.L_827 - .L_826)


	//   ....[0]....
.L_826:
        /*0488*/ 	.word	0x000000e0


	//   ....[1]....
        /*048c*/ 	.word	0x00000260


	//   ....[2]....
        /*0490*/ 	.word	0x000002b0


	//   ....[3]....
        /*0494*/ 	.word	0x000004e0


	//   ....[4]....
        /*0498*/ 	.word	0x00000640


	//   ....[5]....
        /*049c*/ 	.word	0x00000760


	//   ....[6]....
        /*04a0*/ 	.word	0x000008c0


	//   ....[7]....
        /*04a4*/ 	.word	0x00004850


	//   ....[8]....
        /*04a8*/ 	.word	0x0000de90


	//   ....[9]....
        /*04ac*/ 	.word	0x0000dec0


	//   ....[10]....
        /*04b0*/ 	.word	0x0000e320


	//   ....[11]....
        /*04b4*/ 	.word	0x0000e390


	//   ....[12]....
        /*04b8*/ 	.word	0x000116b0


	//   ....[13]....
        /*04bc*/ 	.word	0x000117c0


	//   ....[14]....
        /*04c0*/ 	.word	0x00011da0


	//   ....[15]....
        /*04c4*/ 	.word	0x00011df0


	//   ....[16]....
        /*04c8*/ 	.word	0x00013d20


	//   ....[17]....
        /*04cc*/ 	.word	0x00013de0


	//   ....[18]....
        /*04d0*/ 	.word	0x00014180


	//   ....[19]....
        /*04d4*/ 	.word	0x000141e0


	//   ....[20]....
        /*04d8*/ 	.word	0x000172b0


	//   ....[21]....
        /*04dc*/ 	.word	0x000173c0


	//   ....[22]....
        /*04e0*/ 	.word	0x00017990


	//   ....[23]....
        /*04e4*/ 	.word	0x000179f0


	//   ....[24]....
        /*04e8*/ 	.word	0x00018a90


	//   ....[25]....
        /*04ec*/ 	.word	0x00018ad0


	//   ....[26]....
        /*04f0*/ 	.word	0x00018bd0


	//   ....[27]....
        /*04f4*/ 	.word	0x00018bf0


	//   ....[28]....
        /*04f8*/ 	.word	0x0001b9c0


	//   ....[29]....
        /*04fc*/ 	.word	0x0001bb40


	//   ....[30]....
        /*0500*/ 	.word	0x0001bb70


	//   ....[31]....
        /*0504*/ 	.word	0x0001bbb0


	//   ....[32]....
        /*0508*/ 	.word	0x0001bc20


	//   ....[33]....
        /*050c*/ 	.word	0x0001bc80


	//   ....[34]....
        /*0510*/ 	.word	0x0001bcc0


	//   ....[35]....
        /*0514*/ 	.word	0x0001be70


	//   ....[36]....
        /*0518*/ 	.word	0x0001bed0


	//   ....[37]....
        /*051c*/ 	.word	0x0001bf10


	//   ....[38]....
        /*0520*/ 	.word	0x0001bf50


	//   ....[39]....
        /*0524*/ 	.word	0x0001bf80


	//   ....[40]....
        /*0528*/ 	.word	0x0001bfb0


	//   ....[41]....
        /*052c*/ 	.word	0x0001c040


	//   ....[42]....
        /*0530*/ 	.word	0x0001c080


	//   ....[43]....
        /*0534*/ 	.word	0x0001c140


	//   ....[44]....
        /*0538*/ 	.word	0x00021280


	//   ....[45]....
        /*053c*/ 	.word	0x00021290


	//   ....[46]....
        /*0540*/ 	.word	0x000213b0


	//   ....[47]....
        /*0544*/ 	.word	0x00021410


	//   ....[48]....
        /*0548*/ 	.word	0x00021450


	//   ....[49]....
        /*054c*/ 	.word	0x00021490


	//   ....[50]....
        /*0550*/ 	.word	0x000214c0


	//   ....[51]....
        /*0554*/ 	.word	0x000214f0


	//   ....[52]....
        /*0558*/ 	.word	0x000216b0


	//   ....[53]....
        /*055c*/ 	.word	0x00021710


	//   ....[54]....
        /*0560*/ 	.word	0x00021750


	//   ....[55]....
        /*0564*/ 	.word	0x00021790


	//   ....[56]....
        /*0568*/ 	.word	0x000217c0


	//   ....[57]....
        /*056c*/ 	.word	0x000217f0


	//   ....[58]....
        /*0570*/ 	.word	0x000218b0


	//   ....[59]....
        /*0574*/ 	.word	0x000218d0


	//   ....[60]....
        /*0578*/ 	.word	0x00021940


	//   ....[61]....
        /*057c*/ 	.word	0x00022070


	//   ....[62]....
        /*0580*/ 	.word	0x000223b0


	//   ....[63]....
        /*0584*/ 	.word	0x00022440


	//   ....[64]....
        /*0588*/ 	.word	0x000224e0


	//   ....[65]....
        /*058c*/ 	.word	0x00022580


	//   ....[66]....
        /*0590*/ 	.word	0x00022620


	//   ....[67]....
        /*0594*/ 	.word	0x000226c0


	//   ....[68]....
        /*0598*/ 	.word	0x00022760


	//   ....[69]....
        /*059c*/ 	.word	0x00022800


	//   ....[70]....
        /*05a0*/ 	.word	0x000228f0


	//   ....[71]....
        /*05a4*/ 	.word	0x00022980


	//   ....[72]....
        /*05a8*/ 	.word	0x00022a20


	//   ....[73]....
        /*05ac*/ 	.word	0x00022ac0


	//   ....[74]....
        /*05b0*/ 	.word	0x00022b60


	//   ....[75]....
        /*05b4*/ 	.word	0x00022c00


	//   ....[76]....
        /*05b8*/ 	.word	0x00022ca0


	//   ....[77]....
        /*05bc*/ 	.word	0x00022d40


	//   ....[78]....
        /*05c0*/ 	.word	0x00023160


	//   ....[79]....
        /*05c4*/ 	.word	0x00023440


	//   ....[80]....
        /*05c8*/ 	.word	0x00023870


	//   ....[81]....
        /*05cc*/ 	.word	0x00023900


	//   ....[82]....
        /*05d0*/ 	.word	0x000239a0


	//   ....[83]....
        /*05d4*/ 	.word	0x00023a50


	//   ....[84]....
        /*05d8*/ 	.word	0x00023ad0


	//   ....[85]....
        /*05dc*/ 	.word	0x00023b50


	//   ....[86]....
        /*05e0*/ 	.word	0x00023bd0


	//   ....[87]....
        /*05e4*/ 	.word	0x00023c50


	//   ....[88]....
        /*05e8*/ 	.word	0x00023ce0


	//   ....[89]....
        /*05ec*/ 	.word	0x00023d90


	//   ....[90]....
        /*05f0*/ 	.word	0x00023e10


	//   ....[91]....
        /*05f4*/ 	.word	0x00023e90


	//   ....[92]....
        /*05f8*/ 	.word	0x00023f10


	//   ....[93]....
        /*05fc*/ 	.word	0x00023f90


	//   ....[94]....
        /*0600*/ 	.word	0x00024000


	//   ....[95]....
        /*0604*/ 	.word	0x000240a0


	//   ....[96]....
        /*0608*/ 	.word	0x00024130


	//   ....[97]....
        /*060c*/ 	.word	0x00024260


	//----- nvinfo : EIATTR_REG_RECONFIG
	.align		4
.L_827:
        /*0610*/ 	.byte	0x01, 0x54
	.zero		2


	//----- nvinfo : EIATTR_SYSCALL_OFFSETS
	.align		4
        /*0614*/ 	.byte	0x04, 0x46
        /*0616*/ 	.short	(.L_829 - .L_828)


	//   ....[0]....
.L_828:
        /*0618*/ 	.word	0x00001ee0


	//   ....[1]....
        /*061c*/ 	.word	0x00002110


	//   ....[2]....
        /*0620*/ 	.word	0x00004a00


	//   ....[3]....
        /*0624*/ 	.word	0x00004ec0


	//   ....[4]....
        /*0628*/ 	.word	0x0001e460


	//   ....[5]....
        /*062c*/ 	.word	0x0001e5a0


	//   ....[6]....
        /*0630*/ 	.word	0x0001e6a0


	//----- nvinfo : EIATTR_MBARRIER_INSTR_OFFSETS
	.align		4
.L_829:
        /*0634*/ 	.byte	0x04, 0x39
        /*0636*/ 	.short	(.L_831 - .L_830)


	//   ....[0]....
.L_830:
        /*0638*/ 	.word	0x00000390
        /*063c*/ 	.word	0x000000ff
        /*0640*/ 	.word	0x00030800
        /*0644*/ 	.short	0x0100
        /*0646*/ 	.byte	0x08
	.zero		1


	//   ....[1]....
        /*0648*/ 	.word	0x000003a0
        /*064c*/ 	.word	0x000000ff
        /*0650*/ 	.word	0x00030820
        /*0654*/ 	.short	0x0100
        /*0656*/ 	.byte	0x08
	.zero		1


	//   ....[2]....
        /*0658*/ 	.word	0x00000490
        /*065c*/ 	.word	0x000000ff
        /*0660*/ 	.word	0x00030830
        /*0664*/ 	.short	0x0100
        /*0666*/ 	.byte	0x08
	.zero		1


	//   ....[3]....
        /*0668*/ 	.word	0x000004a0
        /*066c*/ 	.word	0x000000ff
        /*0670*/ 	.word	0x00030840
        /*0674*/ 	.short	0x0100
        /*0676*/ 	.byte	0x08
	.zero		1


	//   ....[4]....
        /*0678*/ 	.word	0x000004b0
        /*067c*/ 	.word	0x000000ff
        /*0680*/ 	.word	0x00030838
        /*0684*/ 	.short	0x0100
        /*0686*/ 	.byte	0x08
	.zero		1


	//   ....[5]....
        /*0688*/ 	.word	0x000004c0
        /*068c*/ 	.word	0x000000ff
        /*0690*/ 	.word	0x00030848
        /*0694*/ 	.short	0x0100
        /*0696*/ 	.byte	0x08
	.zero		1


	//   ....[6]....
        /*0698*/ 	.word	0x000005f0
        /*069c*/ 	.word	0x000000ff
        /*06a0*/ 	.word	0x00030850
        /*06a4*/ 	.short	0x0100
        /*06a6*/ 	.byte	0x08
	.zero		1


	//   ....[7]....
        /*06a8*/ 	.word	0x00000600
        /*06ac*/ 	.word	0x000000ff
        /*06b0*/ 	.word	0x00030860
        /*06b4*/ 	.short	0x0100
        /*06b6*/ 	.byte	0x08
	.zero		1


	//   ....[8]....
        /*06b8*/ 	.word	0x00000610
        /*06bc*/ 	.word	0x000000ff
        /*06c0*/ 	.word	0x00030858
        /*06c4*/ 	.short	0x0100
        /*06c6*/ 	.byte	0x08
	.zero		1


	//   ....[9]....
        /*06c8*/ 	.word	0x00000620
        /*06cc*/ 	.word	0x000000ff
        /*06d0*/ 	.word	0x00030868
        /*06d4*/ 	.short	0x0100
        /*06d6*/ 	.byte	0x08
	.zero		1


	//   ....[10]....
        /*06d8*/ 	.word	0x00000710
        /*06dc*/ 	.word	0x000000ff
        /*06e0*/ 	.word	0x00030870
        /*06e4*/ 	.short	0x0100
        /*06e6*/ 	.byte	0x06
	.zero		1


	//   ....[11]....
        /*06e8*/ 	.word	0x00000720
        /*06ec*/ 	.word	0x000000ff
        /*06f0*/ 	.word	0x00030880
        /*06f4*/ 	.short	0x0100
        /*06f6*/ 	.byte	0x06
	.zero		1


	//   ....[12]....
        /*06f8*/ 	.word	0x00000730
        /*06fc*/ 	.word	0x000000ff
        /*0700*/ 	.word	0x00030878
        /*0704*/ 	.short	0x0100
        /*0706*/ 	.byte	0x06
	.zero		1


	//   ....[13]....
        /*0708*/ 	.word	0x00000740
        /*070c*/ 	.word	0x000000ff
        /*0710*/ 	.word	0x00030888
        /*0714*/ 	.short	0x0100
        /*0716*/ 	.byte	0x06
	.zero		1


	//   ....[14]....
        /*0718*/ 	.word	0x00000870
        /*071c*/ 	.word	0x000000ff
        /*0720*/ 	.word	0x00030890
        /*0724*/ 	.short	0x0100
        /*0726*/ 	.byte	0x08
	.zero		1


	//   ....[15]....
        /*0728*/ 	.word	0x00000880
        /*072c*/ 	.word	0x000000ff
        /*0730*/ 	.word	0x000308a0
        /*0734*/ 	.short	0x0100
        /*0736*/ 	.byte	0x08
	.zero		1


	//   ....[16]....
        /*0738*/ 	.word	0x00000890
        /*073c*/ 	.word	0x000000ff
        /*0740*/ 	.word	0x00030898
        /*0744*/ 	.short	0x0100
        /*0746*/ 	.byte	0x08
	.zero		1


	//   ....[17]....
        /*0748*/ 	.word	0x000008a0
        /*074c*/ 	.word	0x000000ff
        /*0750*/ 	.word	0x000308a8
        /*0754*/ 	.short	0x0100
        /*0756*/ 	.byte	0x08
	.zero		1


	//   ....[18]....
        /*0758*/ 	.word	0x000009d0
        /*075c*/ 	.word	0x000000ff
        /*0760*/ 	.word	0x000308b0
        /*0764*/ 	.short	0x0100
        /*0766*/ 	.byte	0x08
	.zero		1


	//   ....[19]....
        /*0768*/ 	.word	0x000009e0
        /*076c*/ 	.word	0x000000ff
        /*0770*/ 	.word	0x000308c0
        /*0774*/ 	.short	0x0100
        /*0776*/ 	.byte	0x08
	.zero		1


	//   ....[20]....
        /*0778*/ 	.word	0x000009f0
        /*077c*/ 	.word	0x000000ff
        /*0780*/ 	.word	0x000308b8
        /*0784*/ 	.short	0x0100
        /*0786*/ 	.byte	0x08
	.zero		1


	//   ....[21]....
        /*0788*/ 	.word	0x00000a00
        /*078c*/ 	.word	0x000000ff
        /*0790*/ 	.word	0x000308c8
        /*0794*/ 	.short	0x0100
        /*0796*/ 	.byte	0x08
	.zero		1


	//   ....[22]....
        /*0798*/ 	.word	0x00003b60
        /*079c*/ 	.word	0x00000031
        /*07a0*/ 	.word	0x000308b0
        /*07a4*/ 	.short	0x010a
        /*07a6*/ 	.byte	0x3f
	.zero		1


	//   ....[23]....
        /*07a8*/ 	.word	0x00004110
        /*07ac*/ 	.word	0x00000008
        /*07b0*/ 	.word	0x00000000
        /*07b4*/ 	.short	0x0101
        /*07b6*/ 	.byte	0x3f
	.zero		1


	//   ....[24]....
        /*07b8*/ 	.word	0x00004ab0
        /*07bc*/ 	.word	0x00000003
        /*07c0*/ 	.word	0x00030800
        /*07c4*/ 	.short	0x010a
        /*07c6*/ 	.byte	0x3f
	.zero		1


	//   ....[25]....
        /*07c8*/ 	.word	0x00004b00
        /*07cc*/ 	.word	0x00000003
        /*07d0*/ 	.word	0x00030800
        /*07d4*/ 	.short	0x010a
        /*07d6*/ 	.byte	0x3f
	.zero		1


	//   ....[26]....
        /*07d8*/ 	.word	0x00005f70
        /*07dc*/ 	.word	0x000000ff
        /*07e0*/ 	.word	0x00030800
        /*07e4*/ 	.short	0x010a
        /*07e6*/ 	.byte	0x25
	.zero		1


	//   ....[27]....
        /*07e8*/ 	.word	0x00009490
        /*07ec*/ 	.word	0x000000ff
        /*07f0*/ 	.word	0x00030800
        /*07f4*/ 	.short	0x010a
        /*07f6*/ 	.byte	0x25
	.zero		1


	//   ....[28]....
        /*07f8*/ 	.word	0x0000bff0
        /*07fc*/ 	.word	0x0000000b
        /*0800*/ 	.word	0x00030830
        /*0804*/ 	.short	0x010a
        /*0806*/ 	.byte	0x3f
	.zero		1


	//   ....[29]....
        /*0808*/ 	.word	0x0000c060
        /*080c*/ 	.word	0x0000000b
        /*0810*/ 	.word	0x00030830
        /*0814*/ 	.short	0x010a
        /*0816*/ 	.byte	0x3f
	.zero		1


	//   ....[30]....
        /*0818*/ 	.word	0x0000ca70
        /*081c*/ 	.word	0x0000000a
        /*0820*/ 	.word	0x00000000
        /*0824*/ 	.short	0x0101
        /*0826*/ 	.byte	0x3f
	.zero		1


	//   ....[31]....
        /*0828*/ 	.word	0x0000f220
        /*082c*/ 	.word	0x000000ff
        /*0830*/ 	.word	0x00030830
        /*0834*/ 	.short	0x010a
        /*0836*/ 	.byte	0x07
	.zero		1


	//   ....[32]....
        /*0838*/ 	.word	0x0000f260
        /*083c*/ 	.word	0x000000ff
        /*0840*/ 	.word	0x00030830
        /*0844*/ 	.short	0x010a
        /*0846*/ 	.byte	0x07
	.zero		1


	//   ....[33]....
        /*0848*/ 	.word	0x0000fd00
        /*084c*/ 	.word	0x000000ff
        /*0850*/ 	.word	0x00030850
        /*0854*/ 	.short	0x010a
        /*0856*/ 	.byte	0x06
	.zero		1


	//   ....[34]....
        /*0858*/ 	.word	0x0000fd40
        /*085c*/ 	.word	0x000000ff
        /*0860*/ 	.word	0x00030850
        /*0864*/ 	.short	0x010a
        /*0866*/ 	.byte	0x06
	.zero		1


	//   ....[35]....
        /*0868*/ 	.word	0x00010640
        /*086c*/ 	.word	0x0000000e
        /*0870*/ 	.word	0x00000000
        /*0874*/ 	.short	0x0101
        /*0876*/ 	.byte	0x3f
	.zero		1


	//   ....[36]....
        /*0878*/ 	.word	0x00012250
        /*087c*/ 	.word	0x00000015
        /*0880*/ 	.word	0x00000000
        /*0884*/ 	.short	0x0101
        /*0886*/ 	.byte	0x3f
	.zero		1


	//   ....[37]....
        /*0888*/ 	.word	0x00012af0
        /*088c*/ 	.word	0x000000ff
        /*0890*/ 	.word	0x00030830
        /*0894*/ 	.short	0x010a
        /*0896*/ 	.byte	0x06
	.zero		1


	//   ....[38]....
        /*0898*/ 	.word	0x00012b30
        /*089c*/ 	.word	0x000000ff
        /*08a0*/ 	.word	0x00030830
        /*08a4*/ 	.short	0x010a
        /*08a6*/ 	.byte	0x06
	.zero		1


	//   ....[39]....
        /*08a8*/ 	.word	0x000135d0
        /*08ac*/ 	.word	0x000000ff
        /*08b0*/ 	.word	0x00030850
        /*08b4*/ 	.short	0x010a
        /*08b6*/ 	.byte	0x0b
	.zero		1


	//   ....[40]....
        /*08b8*/ 	.word	0x00013610
        /*08bc*/ 	.word	0x000000ff
        /*08c0*/ 	.word	0x00030850
        /*08c4*/ 	.short	0x010a
        /*08c6*/ 	.byte	0x0b
	.zero		1


	//   ....[41]....
        /*08c8*/ 	.word	0x00014910
        /*08cc*/ 	.word	0x0000000d
        /*08d0*/ 	.word	0x00000000
        /*08d4*/ 	.short	0x0101
        /*08d6*/ 	.byte	0x3f
	.zero		1


	//   ....[42]....
        /*08d8*/ 	.word	0x000149b0
        /*08dc*/ 	.word	0x0000007b
        /*08e0*/ 	.word	0x00000000
        /*08e4*/ 	.short	0x0101
        /*08e6*/ 	.byte	0x3f
	.zero		1


	//   ....[43]....
        /*08e8*/ 	.word	0x00014f60
        /*08ec*/ 	.word	0x000000ff
        /*08f0*/ 	.word	0x00030830
        /*08f4*/ 	.short	0x010a
        /*08f6*/ 	.byte	0x07
	.zero		1


	//   ....[44]....
        /*08f8*/ 	.word	0x00014fa0
        /*08fc*/ 	.word	0x000000ff
        /*0900*/ 	.word	0x00030830
        /*0904*/ 	.short	0x010a
        /*0906*/ 	.byte	0x07
	.zero		1


	//   ....[45]....
        /*0908*/ 	.word	0x00015a40
        /*090c*/ 	.word	0x000000ff
        /*0910*/ 	.word	0x00030850
        /*0914*/ 	.short	0x010a
        /*0916*/ 	.byte	0x06
	.zero		1


	//   ....[46]....
        /*0918*/ 	.word	0x00015a80
        /*091c*/ 	.word	0x000000ff
        /*0920*/ 	.word	0x00030850
        /*0924*/ 	.short	0x010a
        /*0926*/ 	.byte	0x06
	.zero		1


	//   ....[47]....
        /*0928*/ 	.word	0x00016390
        /*092c*/ 	.word	0x00000002
        /*0930*/ 	.word	0x00000000
        /*0934*/ 	.short	0x0101
        /*0936*/ 	.byte	0x3f
	.zero		1


	//   ....[48]....
        /*0938*/ 	.word	0x00017e30
        /*093c*/ 	.word	0x00000079
        /*0940*/ 	.word	0x00000000
        /*0944*/ 	.short	0x0101
        /*0946*/ 	.byte	0x3f
	.zero		1


	//   ....[49]....
        /*0948*/ 	.word	0x00018a00
        /*094c*/ 	.word	0x000000ff
        /*0950*/ 	.word	0x00030850
        /*0954*/ 	.short	0x010a
        /*0956*/ 	.byte	0x05
	.zero		1


	//   ....[50]....
        /*0958*/ 	.word	0x00018a40
        /*095c*/ 	.word	0x000000ff
        /*0960*/ 	.word	0x00030850
        /*0964*/ 	.short	0x010a
        /*0966*/ 	.byte	0x05
	.zero		1


	//   ....[51]....
        /*0968*/ 	.word	0x00018f00
        /*096c*/ 	.word	0x00000003
        /*0970*/ 	.word	0x00000000
        /*0974*/ 	.short	0x0101
        /*0976*/ 	.byte	0x3f
	.zero		1


	//   ....[52]....
        /*0978*/ 	.word	0x0001a830
        /*097c*/ 	.word	0x000000ff
        /*0980*/ 	.word	0x00000000
        /*0984*/ 	.short	0x0101
        /*0986*/ 	.byte	0x04
	.zero		1


	//   ....[53]....
        /*0988*/ 	.word	0x0001d250
        /*098c*/ 	.word	0x0000000b
        /*0990*/ 	.word	0x00030820
        /*0994*/ 	.short	0x010a
        /*0996*/ 	.byte	0x3f
	.zero		1


	//   ....[54]....
        /*0998*/ 	.word	0x0001d2e0
        /*099c*/ 	.word	0x00000007
        /*09a0*/ 	.word	0x000308a0
        /*09a4*/ 	.short	0x010a
        /*09a6*/ 	.byte	0x3f
	.zero		1


	//   ....[55]....
        /*09a8*/ 	.word	0x0001d560
        /*09ac*/ 	.word	0x00000007
        /*09b0*/ 	.word	0x000308c0
        /*09b4*/ 	.short	0x010a
        /*09b6*/ 	.byte	0x3f
	.zero		1


	//   ....[56]....
        /*09b8*/ 	.word	0x0001d8d0
        /*09bc*/ 	.word	0x00000007
        /*09c0*/ 	.word	0x000308a0
        /*09c4*/ 	.short	0x010a
        /*09c6*/ 	.byte	0x3f
	.zero		1


	//   ....[57]....
        /*09c8*/ 	.word	0x0001db40
        /*09cc*/ 	.word	0x00000007
        /*09d0*/ 	.word	0x000308c0
        /*09d4*/ 	.short	0x010a
        /*09d6*/ 	.byte	0x3f
	.zero		1


	//   ....[58]....
        /*09d8*/ 	.word	0x0001edc0
        /*09dc*/ 	.word	0x00000007
        /*09e0*/ 	.word	0x00030840
        /*09e4*/ 	.short	0x010a
        /*09e6*/ 	.byte	0x3f
	.zero		1


	//   ....[59]....
        /*09e8*/ 	.word	0x0001f360
        /*09ec*/ 	.word	0x0000000a
        /*09f0*/ 	.word	0x00030820
        /*09f4*/ 	.short	0x010a
        /*09f6*/ 	.byte	0x3f
	.zero		1


	//   ....[60]....
        /*09f8*/ 	.word	0x0001f680
        /*09fc*/ 	.word	0x00000003
        /*0a00*/ 	.word	0x00030840
        /*0a04*/ 	.short	0x010a
        /*0a06*/ 	.byte	0x3f
	.zero		1


	//   ....[61]....
        /*0a08*/ 	.word	0x0001f950
        /*0a0c*/ 	.word	0x00000003
        /*0a10*/ 	.word	0x00030860
        /*0a14*/ 	.short	0x010a
        /*0a16*/ 	.byte	0x3f
	.zero		1


	//   ....[62]....
        /*0a18*/ 	.word	0x0001ff30
        /*0a1c*/ 	.word	0x00000002
        /*0a20*/ 	.word	0x00030840
        /*0a24*/ 	.short	0x010a
        /*0a26*/ 	.byte	0x3f
	.zero		1


	//   ....[63]....
        /*0a28*/ 	.word	0x00020200
        /*0a2c*/ 	.word	0x00000002
        /*0a30*/ 	.word	0x00030860
        /*0a34*/ 	.short	0x010a
        /*0a36*/ 	.byte	0x3f
	.zero		1


	//   ....[64]....
        /*0a38*/ 	.word	0x00020740
        /*0a3c*/ 	.word	0x00000002
        /*0a40*/ 	.word	0x00030840
        /*0a44*/ 	.short	0x010a
        /*0a46*/ 	.byte	0x3f
	.zero		1


	//   ....[65]....
        /*0a48*/ 	.word	0x00020a10
        /*0a4c*/ 	.word	0x00000002
        /*0a50*/ 	.word	0x00030860
        /*0a54*/ 	.short	0x010a
        /*0a56*/ 	.byte	0x3f
	.zero		1


	//   ....[66]....
        /*0a58*/ 	.word	0x00020f00
        /*0a5c*/ 	.word	0x00000003
        /*0a60*/ 	.word	0x00030860
        /*0a64*/ 	.short	0x010a
        /*0a66*/ 	.byte	0x3f
	.zero		1


	//   ....[67]....
        /*0a68*/ 	.word	0x00021ff0
        /*0a6c*/ 	.word	0x00000000
        /*0a70*/ 	.word	0x00030820
        /*0a74*/ 	.short	0x010a
        /*0a76*/ 	.byte	0x3f
	.zero		1


	//   ....[68]....
        /*0a78*/ 	.word	0x000221b0
        /*0a7c*/ 	.word	0x00000006
        /*0a80*/ 	.word	0x00000000
        /*0a84*/ 	.short	0x010a
        /*0a86*/ 	.byte	0x3f
	.zero		1


	//   ....[69]....
        /*0a88*/ 	.word	0x00022220
        /*0a8c*/ 	.word	0x00000007
        /*0a90*/ 	.word	0x00000000
        /*0a94*/ 	.short	0x010a
        /*0a96*/ 	.byte	0x3f
	.zero		1


	//   ....[70]....
        /*0a98*/ 	.word	0x00022280
        /*0a9c*/ 	.word	0x00000004
        /*0aa0*/ 	.word	0x00000000
        /*0aa4*/ 	.short	0x010a
        /*0aa6*/ 	.byte	0x3f
	.zero		1


	//   ....[71]....
        /*0aa8*/ 	.word	0x000222b0
        /*0aac*/ 	.word	0x00000003
        /*0ab0*/ 	.word	0x00000000
        /*0ab4*/ 	.short	0x010a
        /*0ab6*/ 	.byte	0x3f
	.zero		1


	//   ....[72]....
        /*0ab8*/ 	.word	0x00022310
        /*0abc*/ 	.word	0x00000031
        /*0ac0*/ 	.word	0x000308b0
        /*0ac4*/ 	.short	0x010a
        /*0ac6*/ 	.byte	0x3f
	.zero		1


	//   ....[73]....
        /*0ac8*/ 	.word	0x00022850
        /*0acc*/ 	.word	0x00000005
        /*0ad0*/ 	.word	0x00030800
        /*0ad4*/ 	.short	0x010a
        /*0ad6*/ 	.byte	0x3f
	.zero		1


	//   ....[74]....
        /*0ad8*/ 	.word	0x00022d90
        /*0adc*/ 	.word	0x00000009
        /*0ae0*/ 	.word	0x00030800
        /*0ae4*/ 	.short	0x010a
        /*0ae6*/ 	.byte	0x3f
	.zero		1


	//   ....[75]....
        /*0ae8*/ 	.word	0x00022de0
        /*0aec*/ 	.word	0x0000000b
        /*0af0*/ 	.word	0x00030830
        /*0af4*/ 	.short	0x010a
        /*0af6*/ 	.byte	0x3f
	.zero		1


	//   ....[76]....
        /*0af8*/ 	.word	0x00022e40
        /*0afc*/ 	.word	0x0000000f
        /*0b00*/ 	.word	0x00030830
        /*0b04*/ 	.short	0x010a
        /*0b06*/ 	.byte	0x3f
	.zero		1


	//   ....[77]....
        /*0b08*/ 	.word	0x00022ea0
        /*0b0c*/ 	.word	0x0000000f
        /*0b10*/ 	.word	0x00030850
        /*0b14*/ 	.short	0x010a
        /*0b16*/ 	.byte	0x3f
	.zero		1


	//   ....[78]....
        /*0b18*/ 	.word	0x00022f00
        /*0b1c*/ 	.word	0x00000004
        /*0b20*/ 	.word	0x00030830
        /*0b24*/ 	.short	0x010a
        /*0b26*/ 	.byte	0x3f
	.zero		1


	//   ....[79]....
        /*0b28*/ 	.word	0x00022f60
        /*0b2c*/ 	.word	0x00000003
        /*0b30*/ 	.word	0x00030850
        /*0b34*/ 	.short	0x010a
        /*0b36*/ 	.byte	0x3f
	.zero		1


	//   ....[80]....
        /*0b38*/ 	.word	0x00022fc0
        /*0b3c*/ 	.word	0x00000004
        /*0b40*/ 	.word	0x00030830
        /*0b44*/ 	.short	0x010a
        /*0b46*/ 	.byte	0x3f
	.zero		1


	//   ....[81]....
        /*0b48*/ 	.word	0x00023020
        /*0b4c*/ 	.word	0x00000003
        /*0b50*/ 	.word	0x00030850
        /*0b54*/ 	.short	0x010a
        /*0b56*/ 	.byte	0x3f
	.zero		1


	//   ....[82]....
        /*0b58*/ 	.word	0x00023080
        /*0b5c*/ 	.word	0x00000007
        /*0b60*/ 	.word	0x00030850
        /*0b64*/ 	.short	0x010a
        /*0b66*/ 	.byte	0x3f
	.zero		1


	//   ....[83]....
        /*0b68*/ 	.word	0x00023220
        /*0b6c*/ 	.word	0x0000000b
        /*0b70*/ 	.word	0x00030820
        /*0b74*/ 	.short	0x010a
        /*0b76*/ 	.byte	0x3f
	.zero		1


	//   ....[84]....
        /*0b78*/ 	.word	0x00023270
        /*0b7c*/ 	.word	0x00000007
        /*0b80*/ 	.word	0x000308a0
        /*0b84*/ 	.short	0x010a
        /*0b86*/ 	.byte	0x3f
	.zero		1


	//   ....[85]....
        /*0b88*/ 	.word	0x000232c0
        /*0b8c*/ 	.word	0x00000007
        /*0b90*/ 	.word	0x000308c0
        /*0b94*/ 	.short	0x010a
        /*0b96*/ 	.byte	0x3f
	.zero		1


	//   ....[86]....
        /*0b98*/ 	.word	0x00023310
        /*0b9c*/ 	.word	0x00000007
        /*0ba0*/ 	.word	0x000308a0
        /*0ba4*/ 	.short	0x010a
        /*0ba6*/ 	.byte	0x3f
	.zero		1


	//   ....[87]....
        /*0ba8*/ 	.word	0x00023360
        /*0bac*/ 	.word	0x00000007
        /*0bb0*/ 	.word	0x000308c0
        /*0bb4*/ 	.short	0x010a
        /*0bb6*/ 	.byte	0x3f
	.zero		1


	//   ....[88]....
        /*0bb8*/ 	.word	0x00023500
        /*0bbc*/ 	.word	0x00000007
        /*0bc0*/ 	.word	0x00030840
        /*0bc4*/ 	.short	0x010a
        /*0bc6*/ 	.byte	0x3f
	.zero		1


	//   ....[89]....
        /*0bc8*/ 	.word	0x00023580
        /*0bcc*/ 	.word	0x00000003
        /*0bd0*/ 	.word	0x00030820
        /*0bd4*/ 	.short	0x010a
        /*0bd6*/ 	.byte	0x3f
	.zero		1


	//   ....[90]....
        /*0bd8*/ 	.word	0x000235d0
        /*0bdc*/ 	.word	0x00000003
        /*0be0*/ 	.word	0x00030840
        /*0be4*/ 	.short	0x010a
        /*0be6*/ 	.byte	0x3f
	.zero		1


	//   ....[91]....
        /*0be8*/ 	.word	0x00023620
        /*0bec*/ 	.word	0x00000003
        /*0bf0*/ 	.word	0x00030860
        /*0bf4*/ 	.short	0x010a
        /*0bf6*/ 	.byte	0x3f
	.zero		1


	//   ....[92]....
        /*0bf8*/ 	.word	0x00023670
        /*0bfc*/ 	.word	0x00000002
        /*0c00*/ 	.word	0x00030840
        /*0c04*/ 	.short	0x010a
        /*0c06*/ 	.byte	0x3f
	.zero		1


	//   ....[93]....
        /*0c08*/ 	.word	0x000236c0
        /*0c0c*/ 	.word	0x00000002
        /*0c10*/ 	.word	0x00030860
        /*0c14*/ 	.short	0x010a
        /*0c16*/ 	.byte	0x3f
	.zero		1


	//   ....[94]....
        /*0c18*/ 	.word	0x00023710
        /*0c1c*/ 	.word	0x00000002
        /*0c20*/ 	.word	0x00030840
        /*0c24*/ 	.short	0x010a
        /*0c26*/ 	.byte	0x3f
	.zero		1


	//   ....[95]....
        /*0c28*/ 	.word	0x00023760
        /*0c2c*/ 	.word	0x00000002
        /*0c30*/ 	.word	0x00030860
        /*0c34*/ 	.short	0x010a
        /*0c36*/ 	.byte	0x3f
	.zero		1


	//   ....[96]....
        /*0c38*/ 	.word	0x000237b0
        /*0c3c*/ 	.word	0x00000003
        /*0c40*/ 	.word	0x00030860
        /*0c44*/ 	.short	0x010a
        /*0c46*/ 	.byte	0x3f
	.zero		1


	//   ....[97]....
        /*0c48*/ 	.word	0x00024180
        /*0c4c*/ 	.word	0x00000000
        /*0c50*/ 	.word	0x00030820
        /*0c54*/ 	.short	0x010a
        /*0c56*/ 	.byte	0x3f
	.zero		1


	//   ....[98]....
        /*0c58*/ 	.word	0x00024320
        /*0c5c*/ 	.word	0x00000006
        /*0c60*/ 	.word	0x00000000
        /*0c64*/ 	.short	0x010a
        /*0c66*/ 	.byte	0x3f
	.zero		1


	//   ....[99]....
        /*0c68*/ 	.word	0x00024370
        /*0c6c*/ 	.word	0x00000007
        /*0c70*/ 	.word	0x00000000
        /*0c74*/ 	.short	0x010a
        /*0c76*/ 	.byte	0x3f
	.zero		1


	//   ....[100]....
        /*0c78*/ 	.word	0x000243c0
        /*0c7c*/ 	.word	0x00000004
        /*0c80*/ 	.word	0x00000000
        /*0c84*/ 	.short	0x010a
        /*0c86*/ 	.byte	0x3f
	.zero		1


	//   ....[101]....
        /*0c88*/ 	.word	0x000256e0
        /*0c8c*/ 	.word	0x0000000a
        /*0c90*/ 	.word	0x00000000
        /*0c94*/ 	.short	0x010a
        /*0c96*/ 	.byte	0x3f
	.zero		1


	//   ....[102]....
        /*0c98*/ 	.word	0x00029d80
        /*0c9c*/ 	.word	0x0000004a
        /*0ca0*/ 	.word	0x00000000
        /*0ca4*/ 	.short	0x010a
        /*0ca6*/ 	.byte	0x3f
	.zero		1


	//   ....[103]....
        /*0ca8*/ 	.word	0x0002e120
        /*0cac*/ 	.word	0x0000000a
        /*0cb0*/ 	.word	0x00000000
        /*0cb4*/ 	.short	0x010a
        /*0cb6*/ 	.byte	0x3f
	.zero		1


	//   ....[104]....
        /*0cb8*/ 	.word	0x0002ede0
        /*0cbc*/ 	.word	0x0000000a
        /*0cc0*/ 	.word	0x00000000
        /*0cc4*/ 	.short	0x0101
        /*0cc6*/ 	.byte	0x3f
	.zero		1


	//   ....[105]....
        /*0cc8*/ 	.word	0x0002ee20
        /*0ccc*/ 	.word	0x0000000a
        /*0cd0*/ 	.word	0x00000000
        /*0cd4*/ 	.short	0x010a
        /*0cd6*/ 	.byte	0x3f
	.zero		1


	//   ....[106]....
        /*0cd8*/ 	.word	0x0002ee70
        /*0cdc*/ 	.word	0x0000004a
        /*0ce0*/ 	.word	0x00000000
        /*0ce4*/ 	.short	0x010a
        /*0ce6*/ 	.byte	0x3f
	.zero		1


	//   ....[107]....
        /*0ce8*/ 	.word	0x0002eec0
        /*0cec*/ 	.word	0x0000000a
        /*0cf0*/ 	.word	0x00000000
        /*0cf4*/ 	.short	0x010a
        /*0cf6*/ 	.byte	0x3f
	.zero		1


	//----- nvinfo : EIATTR_NUM_MBARRIERS
	.align		4
.L_831:
        /*0cf8*/ 	.byte	0x03, 0x38
        /*0cfa*/ 	.short	0x0016


	//----- nvinfo : EIATTR_EXIT_INSTR_OFFSETS
	.align		4
        /*0cfc*/ 	.byte	0x04, 0x1c
        /*0cfe*/ 	.short	(.L_833 - .L_832)


	//   ....[0]....
.L_832:
        /*0d00*/ 	.word	0x00000ba0


	//   ....[1]....
        /*0d04*/ 	.word	0x0001b980


	//   ....[2]....
        /*0d08*/ 	.word	0x0001b9e0


	//   ....[3]....
        /*0d0c*/ 	.word	0x00022300


	//----- nvinfo : EIATTR_MAX_THREADS
	.align		4
.L_833:
        /*0d10*/ 	.byte	0x04, 0x05
        /*0d12*/ 	.short	(.L_835 - .L_834)
.L_834:
        /*0d14*/ 	.word	0x00000180
        /*0d18*/ 	.word	0x00000001
        /*0d1c*/ 	.word	0x00000001


	//----- nvinfo : EIATTR_CRS_STACK_SIZE
	.align		4
.L_835:
        /*0d20*/ 	.byte	0x04, 0x1e
        /*0d22*/ 	.short	(.L_837 - .L_836)
.L_836:
        /*0d24*/ 	.word	0x00000000


	//----- nvinfo : EIATTR_CBANK_PARAM_SIZE
	.align		4
.L_837:
        /*0d28*/ 	.byte	0x03, 0x19
        /*0d2a*/ 	.short	0x0a70


	//----- nvinfo : EIATTR_PARAM_CBANK
	.align		4
        /*0d2c*/ 	.byte	0x04, 0x0a
        /*0d2e*/ 	.short	(.L_839 - .L_838)
	.align		4
.L_838:
        /*0d30*/ 	.word	index@(.nv.constant0._ZN7cutlass13device_kernelIN5flash11enable_sm90INS1_16FlashAttnFwdSm90INS1_25CollectiveMainloopFwdSm90ILi2EN4cute5tupleIJNS5_1CILi1EEES8_S8_EEENS6_IJNS7_ILi128EEENS7_ILi96EEENS7_ILi192EEEEEELi192ENS_10bfloat16_tEfNS_4arch4Sm90ELb0ELb1ELb1ELb1ELb0ELb1ELb0ELb1ELb1ELb0ELb0ELb0EEENS1_21CollectiveEpilogueFwdINS6_IJSA_SC_SB_EEES9_SE_SG_Li256ELb1ELb0ELb0ELb0EEENS1_36VarlenDynamicPersistentTileSchedulerILi128ELi96ELi256ELi32ELb0ELb0ELb1ELb1ELb0ELb1EEEEEEEEEvNT_6ParamsE)
        /*0d34*/ 	.short	0x0210
        /*0d36*/ 	.short	0x0a70


	//----- nvinfo : EIATTR_SW_WAR
	.align		4
.L_839:
        /*0d38*/ 	.byte	0x04, 0x36
        /*0d3a*/ 	.short	(.L_841 - .L_840)
.L_840:
        /*0d3c*/ 	.word	0x00000008
.L_841:


//--------------------- .nv.info._ZN7cutlass13device_kernelIN5flash11enable_sm90INS1_16FlashAttnFwdSm90INS1_25CollectiveMainloopFwdSm90ILi2EN4cute5tupleIJNS5_1CILi1EEES8_S8_EEENS6_IJNS7_ILi128EEENS7_ILi112EEENS7_ILi192EEEEEELi192ENS_10bfloat16_tEfNS_4arch4Sm90ELb1ELb0ELb1ELb0ELb0ELb0ELb0ELb1ELb1ELb0ELb0ELb0EEENS1_21CollectiveEpilogueFwdINS6_IJSA_SC_SB_EEES9_SE_SG_Li256ELb0ELb0ELb0ELb0EEENS1_30DynamicPersistentTileSchedulerILi256ELi32ELb0ELb0ELb1EEEEEEEEEvNT_6ParamsE --------------------------
	.section	.nv.info._ZN7cutlass13device_kernelIN5flash11enable_sm90INS1_16FlashAttnFwdSm90INS1_25CollectiveMainloopFwdSm90ILi2EN4cute5tupleIJNS5_1CILi1EEES8_S8_EEENS6_IJNS7_ILi128EEENS7_ILi112EEENS7_ILi192EEEEEELi192ENS_10bfloat16_tEfNS_4arch4Sm90ELb1ELb0ELb1ELb0ELb0ELb0ELb0ELb1ELb1ELb0ELb0ELb0EEENS1_21CollectiveEpilogueFwdINS6_IJSA_SC_SB_EEES9_SE_SG_Li256ELb0ELb0ELb0ELb0EEENS1_30DynamicPersistentTileSchedulerILi256ELi32ELb0ELb0ELb1EEEEEEEEEvNT_6ParamsE,"",@"SHT_CUDA_INFO"
	.sectionflags	@""
	.align	4


	//----- nvinfo : EIATTR_CUDA_API_VERSION
	.align		4
        /*0000*/ 	.byte	0x04, 0x37
        /*0002*/ 	.short	(.L_843 - .L_842)
.L_842:
        /*0004*/ 	.word	0x00000082


	//----- nvinfo : EIATTR_KPARAM_INFO
	.align		4
.L_843:
        /*0008*/ 	.byte	0x04, 0x17
        /*000a*/ 	.short	(.L_845 - .L_844)
.L_844:
        /*000c*/ 	.word	0x00000000
        /*0010*/ 	.short	0x0000
        /*0012*/ 	.short	0x0070
        /*0014*/ 	.byte	0x00, 0xf0, 0x01, 0x2e


	//----- nvinfo : EIATTR_SPARSE_MMA_MASK
	.align		4
.L_845:
        /*0018*/ 	.byte	0x03, 0x50
        /*001a*/ 	.short	0x0000


	//----- nvinfo : EIATTR_MAXREG_COUNT
	.align		4
        /*001c*/ 	.byte	0x03, 0x1b
        /*001e*/ 	.short	0x00a8


	//----- nvinfo : EIATTR_NUM_BARRIERS
	.align		4
        /*0020*/ 	.byte	0x02, 0x4c
        /*0022*/ 	.byte	0x09
	.zero		1


	//----- nvinfo : EIATTR_EXTERNS
	.align		4
        /*0024*/ 	.byte	0x04, 0x0f
        /*0026*/ 	.short	(.L_847 - .L_846)


	//   ....[0]....
	.align		4
.L_846:
        /*0028*/ 	.word	index@(__assertfail)


	//----- nvinfo : EIATTR_ANNOTATIONS
	.align		4
.L_847:
        /*002c*/ 	.byte	0x04, 0x55
        /*002e*/ 	.short	(.L_849 - .L_848)


	//   ....[0]....
.L_848:
        /*0030*/ 	.word	0x00000001
        /*0034*/ 	.byte	0x40, 0x09, 0x00, 0x00, 0x01, 0x00, 0x00, 0x00, 0x10, 0x0a, 0x00, 0x00, 0x01, 0x00, 0x00, 0x00
        /*0044*/ 	.byte	0x50, 0x20, 0x01, 0x00, 0x01, 0x00, 0x00, 0x00, 0x00, 0x21, 0x01, 0x00, 0x01, 0x00, 0x00, 0x00
        /*0054*/ 	.byte	0x10, 0x21, 0x01, 0x00, 0x01, 0x00, 0x00, 0x00, 0x20, 0x21, 0x01, 0x00, 0x01, 0x00, 0x00, 0x00
        /*0064*/ 	.byte	0xf0, 0x30, 0x01, 0x00, 0x01, 0x00, 0x00, 0x00, 0x40, 0x33, 0x01, 0x00, 0x01, 0x00, 0x00, 0x00
        /*0074*/ 	.byte	0x90, 0x4a, 0x01, 0x00, 0x01, 0x00, 0x00, 0x00, 0x80, 0x4d, 0x01, 0x00, 0x01, 0x00, 0x00, 0x00
        /*0084*/ 	.byte	0x70, 0x4e, 0x01, 0x00, 0x01, 0x00, 0x00, 0x00, 0x10, 0x4f, 0x01, 0x00, 0x01, 0x00, 0x00, 0x00
        /*0094*/ 	.byte	0x50, 0x50, 0x01, 0x00


	//----- nvinfo : EIATTR_MERCURY_ISA_VERSION
	.align		4
.L_849:
        /*0098*/ 	.byte	0x03, 0x5f
        /*009a*/ 	.short	0x0101


	//----- nvinfo : EIATTR_INT_WARP_WIDE_INSTR_OFFSETS
	.align		4
        /*009c*/ 	.byte	0x04, 0x31
        /*009e*/ 	.short	(.L_851 - .L_850)


	//   ....[0]....
.L_850:
        /*00a0*/ 	.word	0x00000180


	//   ....[1]....
        /*00a4*/ 	.word	0x000001b0


	//   ....[2]....
        /*00a8*/ 	.word	0x00000240


	//   ....[3]....
        /*00ac*/ 	.word	0x000125c0


	//   ....[4]....
        /*00b0*/ 	.word	0x00012660


	//   ....[5]....
        /*00b4*/ 	.word	0x00012bd0


	//   ....[6]....
        /*00b8*/ 	.word	0x000149d0


	//   ....[7]....
        /*00bc*/ 	.word	0x00014a70


	//----- nvinfo : EIATTR_COOP_GROUP_MASK_REGIDS
	.align		4
.L_851:
        /*00c0*/ 	.byte	0x04, 0x29
        /*00c2*/ 	.short	(.L_853 - .L_852)


	//   ....[0]....
.L_852:
        /*00c4*/ 	.word	0xffffffff


	//   ....[1]....
        /*00c8*/ 	.word	0xffffffff


	//   ....[2]....
        /*00cc*/ 	.word	0xffffffff


	//   ....[3]....
        /*00d0*/ 	.word	0xffffffff


	//   ....[4]....
        /*00d4*/ 	.word	0xffffffff


	//   ....[5]....
        /*00d8*/ 	.word	0xffffffff


	//   ....[6]....
        /*00dc*/ 	.word	0xffffffff


	//   ....[7]....
        /*00e0*/ 	.word	0xffffffff


	//   ....[8]....
        /*00e4*/ 	.word	0xffffffff


	//   ....[9]....
        /*00e8*/ 	.word	0xffffffff


	//   ....[10]....
        /*00ec*/ 	.word	0xffffffff


	//   ....[11]....
        /*00f0*/ 	.word	0xffffffff


	//   ....[12]....
        /*00f4*/ 	.word	0xffffffff


	//   ....[13]....
        /*00f8*/ 	.word	0xffffffff


	//   ....[14]....
        /*00fc*/ 	.word	0xffffffff


	//   ....[15]....
        /*0100*/ 	.word	0xffffffff


	//   ....[16]....
        /*0104*/ 	.word	0xffffffff


	//   ....[17]....
        /*0108*/ 	.word	0xffffffff


	//   ....[18]....
        /*010c*/ 	.word	0xffffffff


	//   ....[19]....
        /*0110*/ 	.word	0xffffffff


	//   ....[20]....
        /*0114*/ 	.word	0xffffffff


	//   ....[21]....
        /*0118*/ 	.word	0xffffffff


	//   ....[22]....
        /*011c*/ 	.word	0xffffffff


	//   ....[23]....
        /*0120*/ 	.word	0xffffffff


	//   ....[24]....
        /*0124*/ 	.word	0xffffffff


	//   ....[25]....
        /*0128*/ 	.word	0xffffffff


	//   ....[26]....
        /*012c*/ 	.word	0xffffffff


	//   ....[27]....
        /*0130*/ 	.word	0xffffffff


	//   ....[28]....
        /*0134*/ 	.word	0x0500000f


	//   ....[29]....
        /*0138*/ 	.word	0x0500000f


	//----- nvinfo : EIATTR_COOP_GROUP_INSTR_OFFSETS
	.align		4
.L_853:
        /*013c*/ 	.byte	0x04, 0x28
        /*013e*/ 	.short	(.L_855 - .L_854)


	//   ....[0]....
.L_854:
        /*0140*/ 	.word	0x00000060


	//   ....[1]....
        /*0144*/ 	.word	0x00000190


	//   ....[2]....
        /*0148*/ 	.word	0x00000250


	//   ....[3]....
        /*014c*/ 	.word	0x000003c0


	//   ....[4]....
        /*0150*/ 	.word	0x00000520


	//   ....[5]....
        /*0154*/ 	.word	0x00000640


	//   ....[6]....
        /*0158*/ 	.word	0x000007a0


	//   ....[7]....
        /*015c*/ 	.word	0x00001530


	//   ....[8]....
        /*0160*/ 	.word	0x00004ca0


	//   ....[9]....
        /*0164*/ 	.word	0x00004d90


	//   ....[10]....
        /*0168*/ 	.word	0x000055d0


	//   ....[11]....
        /*016c*/ 	.word	0x00005650


	//   ....[12]....
        /*0170*/ 	.word	0x00009ec0


	//   ....[13]....
        /*0174*/ 	.word	0x0000a000


	//   ....[14]....
        /*0178*/ 	.word	0x0000a740


	//   ....[15]....
        /*017c*/ 	.word	0x0000a7b0


	//   ....[16]....
        /*0180*/ 	.word	0x0000e890


	//   ....[17]....
        /*0184*/ 	.word	0x0000e8e0


	//   ....[18]....
        /*0188*/ 	.word	0x0000e9c0


	//   ....[19]....
        /*018c*/ 	.word	0x0000ec80


	//   ....[20]....
        /*0190*/ 	.word	0x0000fe80


	//   ....[21]....
        /*0194*/ 	.word	0x0000fec0


	//   ....[22]....
        /*0198*/ 	.word	0x0000ffb0


	//   ....[23]....
        /*019c*/ 	.word	0x0000ffc0


	//   ....[24]....
        /*01a0*/ 	.word	0x00011400


	//   ....[25]....
        /*01a4*/ 	.word	0x00012010


	//   ....[26]....
        /*01a8*/ 	.word	0x00014e10


	//   ....[27]....
        /*01ac*/ 	.word	0x00014ff0


	//   ....[28]....
        /*01b0*/ 	.word	0x00015560


	//   ....[29]....
        /*01b4*/ 	.word	0x00015930


	//----- nvinfo : EIATTR_REG_RECONFIG
	.align		4
.L_855:
        /*01b8*/ 	.byte	0x01, 0x54
	.zero		2


	//----- nvinfo : EIATTR_SYSCALL_OFFSETS
	.align		4
        /*01bc*/ 	.byte	0x04, 0x46
        /*01be*/ 	.short	(.L_857 - .L_856)


	//   ....[0]....
.L_856:
        /*01c0*/ 	.word	0x000016e0


	//   ....[1]....
        /*01c4*/ 	.word	0x000127e0


	//   ....[2]....
        /*01c8*/ 	.word	0x00012910


	//   ....[3]....
        /*01cc*/ 	.word	0x00012a10


	//----- nvinfo : EIATTR_MBARRIER_INSTR_OFFSETS
	.align		4
.L_857:
        /*01d0*/ 	.byte	0x04, 0x39
        /*01d2*/ 	.short	(.L_859 - .L_858)


	//   ....[0]....
.L_858:
        /*01d4*/ 	.word	0x00000270
        /*01d8*/ 	.word	0x000000ff
        /*01dc*/ 	.word	0x00036800
        /*01e0*/ 	.short	0x0100
        /*01e2*/ 	.byte	0x06
	.zero		1


	//   ....[1]....
        /*01e4*/ 	.word	0x00000280
        /*01e8*/ 	.word	0x000000ff
        /*01ec*/ 	.word	0x00036820
        /*01f0*/ 	.short	0x0100
        /*01f2*/ 	.byte	0x06
	.zero		1


	//   ....[2]....
        /*01f4*/ 	.word	0x00000370
        /*01f8*/ 	.word	0x000000ff
        /*01fc*/ 	.word	0x00036830
        /*0200*/ 	.short	0x0100
        /*0202*/ 	.byte	0x08
	.zero		1


	//   ....[3]....
        /*0204*/ 	.word	0x00000380
        /*0208*/ 	.word	0x000000ff
        /*020c*/ 	.word	0x00036840
        /*0210*/ 	.short	0x0100
        /*0212*/ 	.byte	0x08
	.zero		1


	//   ....[4]....
        /*0214*/ 	.word	0x00000390
        /*0218*/ 	.word	0x000000ff
        /*021c*/ 	.word	0x00036838
        /*0220*/ 	.short	0x0100
        /*0222*/ 	.byte	0x08
	.zero		1


	//   ....[5]....
        /*0224*/ 	.word	0x000003a0
        /*0228*/ 	.word	0x000000ff
        /*022c*/ 	.word	0x00036848
        /*0230*/ 	.short	0x0100
        /*0232*/ 	.byte	0x08
	.zero		1


	//   ....[6]....
        /*0234*/ 	.word	0x000004d0
        /*0238*/ 	.word	0x000000ff
        /*023c*/ 	.word	0x00036850
        /*0240*/ 	.short	0x0100
        /*0242*/ 	.byte	0x08
	.zero		1


	//   ....[7]....
        /*0244*/ 	.word	0x000004e0
        /*0248*/ 	.word	0x000000ff
        /*024c*/ 	.word	0x00036860
        /*0250*/ 	.short	0x0100
        /*0252*/ 	.byte	0x08
	.zero		1


	//   ....[8]....
        /*0254*/ 	.word	0x000004f0
        /*0258*/ 	.word	0x000000ff
        /*025c*/ 	.word	0x00036858
        /*0260*/ 	.short	0x0100
        /*0262*/ 	.byte	0x08
	.zero		1


	//   ....[9]....
        /*0264*/ 	.word	0x00000500
        /*0268*/ 	.word	0x000000ff
        /*026c*/ 	.word	0x00036868
        /*0270*/ 	.short	0x0100
        /*0272*/ 	.byte	0x08
	.zero		1


	//   ....[10]....
        /*0274*/ 	.word	0x000005f0
        /*0278*/ 	.word	0x000000ff
        /*027c*/ 	.word	0x00036870
        /*0280*/ 	.short	0x0100
        /*0282*/ 	.byte	0x06
	.zero		1


	//   ....[11]....
        /*0284*/ 	.word	0x00000600
        /*0288*/ 	.word	0x000000ff
        /*028c*/ 	.word	0x00036880
        /*0290*/ 	.short	0x0100
        /*0292*/ 	.byte	0x06
	.zero		1


	//   ....[12]....
        /*0294*/ 	.word	0x00000610
        /*0298*/ 	.word	0x000000ff
        /*029c*/ 	.word	0x00036878
        /*02a0*/ 	.short	0x0100
        /*02a2*/ 	.byte	0x06
	.zero		1


	//   ....[13]....
        /*02a4*/ 	.word	0x00000620
        /*02a8*/ 	.word	0x000000ff
        /*02ac*/ 	.word	0x00036888
        /*02b0*/ 	.short	0x0100
        /*02b2*/ 	.byte	0x06
	.zero		1


	//   ....[14]....
        /*02b4*/ 	.word	0x00000750
        /*02b8*/ 	.word	0x000000ff
        /*02bc*/ 	.word	0x00036890
        /*02c0*/ 	.short	0x0100
        /*02c2*/ 	.byte	0x08
	.zero		1


	//   ....[15]....
        /*02c4*/ 	.word	0x00000760
        /*02c8*/ 	.word	0x000000ff
        /*02cc*/ 	.word	0x000368a0
        /*02d0*/ 	.short	0x0100
        /*02d2*/ 	.byte	0x08
	.zero		1


	//   ....[16]....
        /*02d4*/ 	.word	0x00000770
        /*02d8*/ 	.word	0x000000ff
        /*02dc*/ 	.word	0x00036898
        /*02e0*/ 	.short	0x0100
        /*02e2*/ 	.byte	0x08
	.zero		1


	//   ....[17]....
        /*02e4*/ 	.word	0x00000780
        /*02e8*/ 	.word	0x000000ff
        /*02ec*/ 	.word	0x000368a8
        /*02f0*/ 	.short	0x0100
        /*02f2*/ 	.byte	0x08
	.zero		1


	//   ....[18]....
        /*02f4*/ 	.word	0x000008b0
        /*02f8*/ 	.word	0x000000ff
        /*02fc*/ 	.word	0x000368b0
        /*0300*/ 	.short	0x0100
        /*0302*/ 	.byte	0x08
	.zero		1


	//   ....[19]....
        /*0304*/ 	.word	0x000008c0
        /*0308*/ 	.word	0x000000ff
        /*030c*/ 	.word	0x000368c0
        /*0310*/ 	.short	0x0100
        /*0312*/ 	.byte	0x08
	.zero		1


	//   ....[20]....
        /*0314*/ 	.word	0x000008d0
        /*0318*/ 	.word	0x000000ff
        /*031c*/ 	.word	0x000368b8
        /*0320*/ 	.short	0x0100
        /*0322*/ 	.byte	0x08
	.zero		1


	//   ....[21]....
        /*0324*/ 	.word	0x000008e0
        /*0328*/ 	.word	0x000000ff
        /*032c*/ 	.word	0x000368c8
        /*0330*/ 	.short	0x0100
        /*0332*/ 	.byte	0x08
	.zero		1


	//   ....[22]....
        /*0334*/ 	.word	0x00001740
        /*0338*/ 	.word	0x000000ff
        /*033c*/ 	.word	0x00036800
        /*0340*/ 	.short	0x010a
        /*0342*/ 	.byte	0x3d
	.zero		1


	//   ....[23]....
        /*0344*/ 	.word	0x000017d0
        /*0348*/ 	.word	0x00000000
        /*034c*/ 	.word	0x00036830
        /*0350*/ 	.short	0x010a
        /*0352*/ 	.byte	0x3f
	.zero		1


	//   ....[24]....
        /*0354*/ 	.word	0x00001840
        /*0358*/ 	.word	0x00000000
        /*035c*/ 	.word	0x00036830
        /*0360*/ 	.short	0x010a
        /*0362*/ 	.byte	0x3f
	.zero		1


	//   ....[25]....
        /*0364*/ 	.word	0x00004b40
        /*0368*/ 	.word	0x00000000
        /*036c*/ 	.word	0x00000000
        /*0370*/ 	.short	0x0101
        /*0372*/ 	.byte	0x3f
	.zero		1


	//   ....[26]....
        /*0374*/ 	.word	0x00006810
        /*0378*/ 	.word	0x000000ff
        /*037c*/ 	.word	0x00036830
        /*0380*/ 	.short	0x010a
        /*0382*/ 	.byte	0x3c
	.zero		1


	//   ....[27]....
        /*0384*/ 	.word	0x00006850
        /*0388*/ 	.word	0x000000ff
        /*038c*/ 	.word	0x00036830
        /*0390*/ 	.short	0x010a
        /*0392*/ 	.byte	0x3c
	.zero		1


	//   ....[28]....
        /*0394*/ 	.word	0x00008f40
        /*0398*/ 	.word	0x000000ff
        /*039c*/ 	.word	0x00036850
        /*03a0*/ 	.short	0x010a
        /*03a2*/ 	.byte	0x0a
	.zero		1


	//   ....[29]....
        /*03a4*/ 	.word	0x00008f80
        /*03a8*/ 	.word	0x000000ff
        /*03ac*/ 	.word	0x00036850
        /*03b0*/ 	.short	0x010a
        /*03b2*/ 	.byte	0x0a
	.zero		1


	//   ....[30]....
        /*03b4*/ 	.word	0x0000aec0
        /*03b8*/ 	.word	0x00000003
        /*03bc*/ 	.word	0x00000000
        /*03c0*/ 	.short	0x0101
        /*03c2*/ 	.byte	0x3f
	.zero		1


	//   ....[31]....
        /*03c4*/ 	.word	0x0000af20
        /*03c8*/ 	.word	0x0000008b
        /*03cc*/ 	.word	0x00000000
        /*03d0*/ 	.short	0x0101
        /*03d2*/ 	.byte	0x3f
	.zero		1


	//   ....[32]....
        /*03d4*/ 	.word	0x0000b490
        /*03d8*/ 	.word	0x000000ff
        /*03dc*/ 	.word	0x00036830
        /*03e0*/ 	.short	0x010a
        /*03e2*/ 	.byte	0x06
	.zero		1


	//   ....[33]....
        /*03e4*/ 	.word	0x0000b4d0
        /*03e8*/ 	.word	0x000000ff
        /*03ec*/ 	.word	0x00036830
        /*03f0*/ 	.short	0x010a
        /*03f2*/ 	.byte	0x06
	.zero		1


	//   ....[34]....
        /*03f4*/ 	.word	0x0000dbb0
        /*03f8*/ 	.word	0x000000ff
        /*03fc*/ 	.word	0x00036850
        /*0400*/ 	.short	0x010a
        /*0402*/ 	.byte	0x07
	.zero		1


	//   ....[35]....
        /*0404*/ 	.word	0x0000dbf0
        /*0408*/ 	.word	0x000000ff
        /*040c*/ 	.word	0x00036850
        /*0410*/ 	.short	0x010a
        /*0412*/ 	.byte	0x07
	.zero		1


	//   ....[36]....
        /*0414*/ 	.word	0x0000f1c0
        /*0418*/ 	.word	0x00000086
        /*041c*/ 	.word	0x00000000
        /*0420*/ 	.short	0x0101
        /*0422*/ 	.byte	0x3f
	.zero		1


	//   ....[37]....
        /*0424*/ 	.word	0x0000f230
        /*0428*/ 	.word	0x00000086
        /*042c*/ 	.word	0x00000000
        /*0430*/ 	.short	0x0101
        /*0432*/ 	.byte	0x3f
	.zero		1


	//   ....[38]....
        /*0434*/ 	.word	0x0000fdf0
        /*0438*/ 	.word	0x000000ff
        /*043c*/ 	.word	0x00036850
        /*0440*/ 	.short	0x010a
        /*0442*/ 	.byte	0x05
	.zero		1


	//   ....[39]....
        /*0444*/ 	.word	0x0000fe30
        /*0448*/ 	.word	0x000000ff
        /*044c*/ 	.word	0x00036850
        /*0450*/ 	.short	0x010a
        /*0452*/ 	.byte	0x05
	.zero		1


	//   ....[40]....
        /*0454*/ 	.word	0x00010320
        /*0458*/ 	.word	0x00000005
        /*045c*/ 	.word	0x00000000
        /*0460*/ 	.short	0x0101
        /*0462*/ 	.byte	0x3f
	.zero		1


	//   ....[41]....
        /*0464*/ 	.word	0x000115f0
        /*0468*/ 	.word	0x000000ff
        /*046c*/ 	.word	0x00000000
        /*0470*/ 	.short	0x0101
        /*0472*/ 	.byte	0x05
	.zero		1


	//   ....[42]....
        /*0474*/ 	.word	0x00012e60
        /*0478*/ 	.word	0x00000008
        /*047c*/ 	.word	0x00036840
        /*0480*/ 	.short	0x010a
        /*0482*/ 	.byte	0x3f
	.zero		1


	//   ....[43]....
        /*0484*/ 	.word	0x00013380
        /*0488*/ 	.word	0x00000012
        /*048c*/ 	.word	0x00036820
        /*0490*/ 	.short	0x010a
        /*0492*/ 	.byte	0x3f
	.zero		1


	//   ....[44]....
        /*0494*/ 	.word	0x000135f0
        /*0498*/ 	.word	0x00000003
        /*049c*/ 	.word	0x00036840
        /*04a0*/ 	.short	0x010a
        /*04a2*/ 	.byte	0x3f
	.zero		1


	//   ....[45]....
        /*04a4*/ 	.word	0x00013880
        /*04a8*/ 	.word	0x00000003
        /*04ac*/ 	.word	0x00000060
        /*04b0*/ 	.short	0x010a
        /*04b2*/ 	.byte	0x3f
	.zero		1


	//   ....[46]....
        /*04b4*/ 	.word	0x00013d60
        /*04b8*/ 	.word	0x00000002
        /*04bc*/ 	.word	0x00036840
        /*04c0*/ 	.short	0x010a
        /*04c2*/ 	.byte	0x3f
	.zero		1


	//   ....[47]....
        /*04c4*/ 	.word	0x00013ff0
        /*04c8*/ 	.word	0x00000002
        /*04cc*/ 	.word	0x00000060
        /*04d0*/ 	.short	0x010a
        /*04d2*/ 	.byte	0x3f
	.zero		1


	//   ....[48]....
        /*04d4*/ 	.word	0x00014440
        /*04d8*/ 	.word	0x00000002
        /*04dc*/ 	.word	0x00036840
        /*04e0*/ 	.short	0x010a
        /*04e2*/ 	.byte	0x3f
	.zero		1


	//   ....[49]....
        /*04e4*/ 	.word	0x000146f0
        /*04e8*/ 	.word	0x00000002
        /*04ec*/ 	.word	0x00000060
        /*04f0*/ 	.short	0x010a
        /*04f2*/ 	.byte	0x3f
	.zero		1


	//   ....[50]....
        /*04f4*/ 	.word	0x00014b20
        /*04f8*/ 	.word	0x00000003
        /*04fc*/ 	.word	0x00036860
        /*0500*/ 	.short	0x010a
        /*0502*/ 	.byte	0x3f
	.zero		1


	//   ....[51]....
        /*0504*/ 	.word	0x00014fa0
        /*0508*/ 	.word	0x00000007
        /*050c*/ 	.word	0x00036820
        /*0510*/ 	.short	0x010a
        /*0512*/ 	.byte	0x3f
	.zero		1


	//   ....[52]....
        /*0514*/ 	.word	0x000150f0
        /*0518*/ 	.word	0x00000005
        /*051c*/ 	.word	0x00000000
        /*0520*/ 	.short	0x010a
        /*0522*/ 	.byte	0x3f
	.zero		1


	//   ....[53]....
        /*0524*/ 	.word	0x00015160
        /*0528*/ 	.word	0x00000003
        /*052c*/ 	.word	0x00000000
        /*0530*/ 	.short	0x010a
        /*0532*/ 	.byte	0x3f
	.zero		1


	//   ....[54]....
        /*0534*/ 	.word	0x000151c0
        /*0538*/ 	.word	0x00000005
        /*053c*/ 	.word	0x00000000
        /*0540*/ 	.short	0x010a
        /*0542*/ 	.byte	0x3f
	.zero		1


	//   ....[55]....
        /*0544*/ 	.word	0x000151f0
        /*0548*/ 	.word	0x00000003
        /*054c*/ 	.word	0x00000000
        /*0550*/ 	.short	0x010a
        /*0552*/ 	.byte	0x3f
	.zero		1


	//   ....[56]....
        /*0554*/ 	.word	0x00015260
        /*0558*/ 	.word	0x00000003
        /*055c*/ 	.word	0x00036800
        /*0560*/ 	.short	0x010a
        /*0562*/ 	.byte	0x3f
	.zero		1


	//   ....[57]....
        /*0564*/ 	.word	0x000152b0
        /*0568*/ 	.word	0x00000000
        /*056c*/ 	.word	0x00036830
        /*0570*/ 	.short	0x010a
        /*0572*/ 	.byte	0x3f
	.zero		1


	//   ....[58]....
        /*0574*/ 	.word	0x00015310
        /*0578*/ 	.word	0x00000009
        /*057c*/ 	.word	0x00036830
        /*0580*/ 	.short	0x010a
        /*0582*/ 	.byte	0x3f
	.zero		1


	//   ....[59]....
        /*0584*/ 	.word	0x00015370
        /*0588*/ 	.word	0x00000009
        /*058c*/ 	.word	0x00036850
        /*0590*/ 	.short	0x010a
        /*0592*/ 	.byte	0x3f
	.zero		1


	//   ....[60]....
        /*0594*/ 	.word	0x000153d0
        /*0598*/ 	.word	0x00000009
        /*059c*/ 	.word	0x00036830
        /*05a0*/ 	.short	0x010a
        /*05a2*/ 	.byte	0x3f
	.zero		1


	//   ....[61]....
        /*05a4*/ 	.word	0x00015430
        /*05a8*/ 	.word	0x00000009
        /*05ac*/ 	.word	0x00036850
        /*05b0*/ 	.short	0x010a
        /*05b2*/ 	.byte	0x3f
	.zero		1


	//   ....[62]....
        /*05b4*/ 	.word	0x00015490
        /*05b8*/ 	.word	0x00000005
        /*05bc*/ 	.word	0x00036850
        /*05c0*/ 	.short	0x010a
        /*05c2*/ 	.byte	0x3f
	.zero		1


	//   ....[63]....
        /*05c4*/ 	.word	0x00015610
        /*05c8*/ 	.word	0x00000008
        /*05cc*/ 	.word	0x00036840
        /*05d0*/ 	.short	0x010a
        /*05d2*/ 	.byte	0x3f
	.zero		1


	//   ....[64]....
        /*05d4*/ 	.word	0x00015660
        /*05d8*/ 	.word	0x00000012
        /*05dc*/ 	.word	0x00036820
        /*05e0*/ 	.short	0x010a
        /*05e2*/ 	.byte	0x3f
	.zero		1


	//   ....[65]....
        /*05e4*/ 	.word	0x000156b0
        /*05e8*/ 	.word	0x00000003
        /*05ec*/ 	.word	0x00036840
        /*05f0*/ 	.short	0x010a
        /*05f2*/ 	.byte	0x3f
	.zero		1


	//   ....[66]....
        /*05f4*/ 	.word	0x00015700
        /*05f8*/ 	.word	0x00000003
        /*05fc*/ 	.word	0x00000060
        /*0600*/ 	.short	0x010a
        /*0602*/ 	.byte	0x3f
	.zero		1


	//   ....[67]....
        /*0604*/ 	.word	0x00015750
        /*0608*/ 	.word	0x00000002
        /*060c*/ 	.word	0x00036840
        /*0610*/ 	.short	0x010a
        /*0612*/ 	.byte	0x3f
	.zero		1


	//   ....[68]....
        /*0614*/ 	.word	0x000157a0
        /*0618*/ 	.word	0x00000002
        /*061c*/ 	.word	0x00000060
        /*0620*/ 	.short	0x010a
        /*0622*/ 	.byte	0x3f
	.zero		1


	//   ....[69]....
        /*0624*/ 	.word	0x000157f0
        /*0628*/ 	.word	0x00000002
        /*062c*/ 	.word	0x00036840
        /*0630*/ 	.short	0x010a
        /*0632*/ 	.byte	0x3f
	.zero		1


	//   ....[70]....
        /*0634*/ 	.word	0x00015840
        /*0638*/ 	.word	0x00000002
        /*063c*/ 	.word	0x00000060
        /*0640*/ 	.short	0x010a
        /*0642*/ 	.byte	0x3f
	.zero		1


	//   ....[71]....
        /*0644*/ 	.word	0x00015890
        /*0648*/ 	.word	0x00000003
        /*064c*/ 	.word	0x00036860
        /*0650*/ 	.short	0x010a
        /*0652*/ 	.byte	0x3f
	.zero		1


	//   ....[72]....
        /*0654*/ 	.word	0x00015970
        /*0658*/ 	.word	0x00000007
        /*065c*/ 	.word	0x00036820
        /*0660*/ 	.short	0x010a
        /*0662*/ 	.byte	0x3f
	.zero		1


	//   ....[73]....
        /*0664*/ 	.word	0x000159c0
        /*0668*/ 	.word	0x00000005
        /*066c*/ 	.word	0x00000000
        /*0670*/ 	.short	0x010a
        /*0672*/ 	.byte	0x3f
	.zero		1


	//   ....[74]....
        /*0674*/ 	.word	0x00015a10
        /*0678*/ 	.word	0x00000003
        /*067c*/ 	.word	0x00000000
        /*0680*/ 	.short	0x010a
        /*0682*/ 	.byte	0x3f
	.zero		1


	//   ....[75]....
        /*0684*/ 	.word	0x00015a60
        /*0688*/ 	.word	0x00000005
        /*068c*/ 	.word	0x00000000
        /*0690*/ 	.short	0x010a
        /*0692*/ 	.byte	0x3f
	.zero		1


	//----- nvinfo : EIATTR_NUM_MBARRIERS
	.align		4
.L_859:
        /*0694*/ 	.byte	0x03, 0x38
        /*0696*/ 	.short	0x0016


	//----- nvinfo : EIATTR_EXIT_INSTR_OFFSETS
	.align		4
        /*0698*/ 	.byte	0x04, 0x1c
        /*069a*/ 	.short	(.L_861 - .L_860)


	//   ....[0]....
.L_860:
        /*069c*/ 	.word	0x00000a00


	//   ....[1]....
        /*06a0*/ 	.word	0x00011fd0


	//   ....[2]....
        /*06a4*/ 	.word	0x00012030


	//   ....[3]....
        /*06a8*/ 	.word	0x00015010


	//   ....[4]....
        /*06ac*/ 	.word	0x00015240


	//----- nvinfo : EIATTR_MAX_THREADS
	.align		4
.L_861:
        /*06b0*/ 	.byte	0x04, 0x05
        /*06b2*/ 	.short	(.L_863 - .L_862)
.L_862:
        /*06b4*/ 	.word	0x00000180
        /*06b8*/ 	.word	0x00000001
        /*06bc*/ 	.word	0x00000001


	//----- nvinfo : EIATTR_CRS_STACK_SIZE
	.align		4
.L_863:
        /*06c0*/ 	.byte	0x04, 0x1e
        /*06c2*/ 	.short	(.L_865 - .L_864)
.L_864:
        /*06c4*/ 	.word	0x00000000


	//----- nvinfo : EIATTR_CBANK_PARAM_SIZE
	.align		4
.L_865:
        /*06c8*/ 	.byte	0x03, 0x19
        /*06ca*/ 	.short	0x0bf0


	//----- nvinfo : EIATTR_PARAM_CBANK
	.align		4
        /*06cc*/ 	.byte	0x04, 0x0a
        /*06ce*/ 	.short	(.L_867 - .L_866)
	.align		4
.L_866:
        /*06d0*/ 	.word	index@(.nv.constant0._ZN7cutlass13device_kernelIN5flash11enable_sm90INS1_16FlashAttnFwdSm90INS1_25CollectiveMainloopFwdSm90ILi2EN4cute5tupleIJNS5_1CILi1EEES8_S8_EEENS6_IJNS7_ILi128EEENS7_ILi112EEENS7_ILi192EEEEEELi192ENS_10bfloat16_tEfNS_4arch4Sm90ELb1ELb0ELb1ELb0ELb0ELb0ELb0ELb1ELb1ELb0ELb0ELb0EEENS1_21CollectiveEpilogueFwdINS6_IJSA_SC_SB_EEES9_SE_SG_Li256ELb0ELb0ELb0ELb0EEENS1_30DynamicPersistentTileSchedulerILi256ELi32ELb0ELb0ELb1EEEEEEEEEvNT_6ParamsE)
        /*06d4*/ 	.short	0x0210
        /*06d6*/ 	.short	0x0bf0


	//----- nvinfo : EIATTR_SW_WAR
	.align		4
.L_867:
        /*06d8*/ 	.byte	0x04, 0x36
        /*06da*/ 	.short	(.L_869 - .L_868)
.L_868:
        /*06dc*/ 	.word	0x00000008
.L_869:


//--------------------- .nv.info._ZN7cutlass13device_kernelIN5flash11enable_sm90INS1_16FlashAttnFwdSm90INS1_25CollectiveMainloopFwdSm90ILi2EN4cute5tupleIJNS5_1CILi1EEES8_S8_EEENS6_IJNS7_ILi128EEENS7_ILi112EEENS7_ILi192EEEEEELi192ENS_10bfloat16_tEfNS_4arch4Sm90ELb1ELb0ELb1ELb1ELb0ELb0ELb0ELb1ELb1ELb0ELb0ELb0EEENS1_21CollectiveEpilogueFwdINS6_IJSA_SC_SB_EEES9_SE_SG_Li256ELb1ELb0ELb0ELb0EEENS1_36VarlenDynamicPersistentTileSchedulerILi128ELi112ELi256ELi32ELb0ELb0ELb1ELb1ELb1ELb1EEEEEEEEEvNT_6ParamsE --------------------------
	.section	.nv.info._ZN7cutlass13device_kernelIN5flash11enable_sm90INS1_16FlashAttnFwdSm90INS1_25CollectiveMainloopFwdSm90ILi2EN4cute5tupleIJNS5_1CILi1EEES8_S8_EEENS6_IJNS7_ILi128EEENS7_ILi112EEENS7_ILi192EEEEEELi192ENS_10bfloat16_tEfNS_4arch4Sm90ELb1ELb0ELb1ELb1ELb0ELb0ELb0ELb1ELb1ELb0ELb0ELb0EEENS1_21CollectiveEpilogueFwdINS6_IJSA_SC_SB_EEES9_SE_SG_Li256ELb1ELb0ELb0ELb0EEENS1_36VarlenDynamicPersistentTileSchedulerILi128ELi112ELi256ELi32ELb0ELb0ELb1ELb1ELb1ELb1EEEEEEEEEvNT_6ParamsE,"",@"SHT_CUDA_INFO"
	.sectionflags	@""
	.align	4


	//----- nvinfo : EIATTR_CUDA_API_VERSION
	.align		4
        /*0000*/ 	.byte	0x04, 0x37
        /*0002*/ 	.short	(.L_871 - .L_870)
.L_870:
        /*0004*/ 	.word	0x00000082


	//----- nvinfo : EIATTR_KPARAM_INFO
	.align		4
.L_871:
        /*0008*/ 	.byte	0x04, 0x17
        /*000a*/ 	.short	(.L_873 - .L_872)
.L_872:
        /*000c*/ 	.word	0x00000000
        /*0010*/ 	.short	0x0000
        /*0012*/ 	.short	0x0070
        /*0014*/ 	.byte	0x00, 0xf0, 0x01, 0x28


	//----- nvinfo : EIATTR_SPARSE_MMA_MASK
	.align		4
.L_873:
        /*0018*/ 	.byte	0x03, 0x50
        /*001a*/ 	.short	0x0000


	//----- nvinfo : EIATTR_MAXREG_COUNT
	.align		4
        /*001c*/ 	.byte	0x03, 0x1b
        /*001e*/ 	.short	0x00a8


	//----- nvinfo : EIATTR_NUM_BARRIERS
	.align		4
        /*0020*/ 	.byte	0x02, 0x4c
        /*0022*/ 	.byte	0x09
	.zero		1


	//----- nvinfo : EIATTR_EXTERNS
	.align		4
        /*0024*/ 	.byte	0x04, 0x0f
        /*0026*/ 	.short	(.L_875 - .L_874)


	//   ....[0]....
	.align		4
.L_874:
        /*0028*/ 	.word	index@(__assertfail)


	//----- nvinfo : EIATTR_ANNOTATIONS
	.align		4
.L_875:
        /*002c*/ 	.byte	0x04, 0x55
        /*002e*/ 	.short	(.L_877 - .L_876)


	//   ....[0]....
.L_876:
        /* <DEDUP_REMOVED lines=33> */


	//----- nvinfo : EIATTR_MERCURY_ISA_VERSION
	.align		4
.L_877:
        /*0230*/ 	.byte	0x03, 0x5f
        /*0232*/ 	.short	0x0101


	//----- nvinfo : EIATTR_UNUSED_LOAD_BYTE_OFFSET
	.align		4
        /*0234*/ 	.byte	0x04, 0x44
        /*0236*/ 	.short	(.L_879 - .L_878)


	//   ....[0]....
.L_878:
        /*0238*/ 	.word	0x00000a40
        /*023c*/ 	.word	0x0000fff0


	//   ....[1]....
        /*0240*/ 	.word	0x00010790
        /*0244*/ 	.word	0x0000fff0


	//----- nvinfo : EIATTR_INT_WARP_WIDE_INSTR_OFFSETS
	.align		4
.L_879:
        /*0248*/ 	.byte	0x04, 0x31
        /*024a*/ 	.short	(.L_881 - .L_880)


	//   ....[0]....
.L_880:
        /*024c*/ 	.word	0x00000160


	//   ....[1]....
        /*0250*/ 	.word	0x000001a0


	//   ....[2]....
        /*0254*/ 	.word	0x00000210


	//   ....[3]....
        /*0258*/ 	.word	0x000141a0


	//   ....[4]....
        /*025c*/ 	.word	0x00014240


	//   ....[5]....
        /*0260*/ 	.word	0x000146d0


	//   ....[6]....
        /*0264*/ 	.word	0x00014700


	//   ....[7]....
        /*0268*/ 	.word	0x00014910


	//   ....[8]....
        /*026c*/ 	.word	0x00014a00


	//   ....[9]....
        /*0270*/ 	.word	0x00016e00


	//   ....[10]....
        /*0274*/ 	.word	0x00016ea0


	//----- nvinfo : EIATTR_COOP_GROUP_MASK_REGIDS
	.align		4
.L_881:
        /*0278*/ 	.byte	0x04, 0x29
        /*027a*/ 	.short	(.L_883 - .L_882)


	//   ....[0]....
.L_882:
        /*027c*/ 	.word	0xffffffff


	//   ....[1]....
        /*0280*/ 	.word	0xffffffff


	//   ....[2]....
        /*0284*/ 	.word	0xffffffff


	//   ....[3]....
        /*0288*/ 	.word	0xffffffff


	//   ....[4]....
        /*028c*/ 	.word	0xffffffff


	//   ....[5]....
        /*0290*/ 	.word	0xffffffff


	//   ....[6]....
        /*0294*/ 	.word	0xffffffff


	//   ....[7]....
        /*0298*/ 	.word	0xffffffff


	//   ....[8]....
        /*029c*/ 	.word	0xffffffff


	//   ....[9]....
        /*02a0*/ 	.word	0xffffffff


	//   ....[10]....
        /*02a4*/ 	.word	0xffffffff


	//   ....[11]....
        /*02a8*/ 	.word	0xffffffff


	//   ....[12]....
        /*02ac*/ 	.word	0xffffffff


	//   ....[13]....
        /*02b0*/ 	.word	0xffffffff


	//   ....[14]....
        /*02b4*/ 	.word	0xffffffff


	//   ....[15]....
        /*02b8*/ 	.word	0xffffffff


	//   ....[16]....
        /*02bc*/ 	.word	0xffffffff


	//   ....[17]....
        /*02c0*/ 	.word	0xffffffff


	//   ....[18]....
        /*02c4*/ 	.word	0xffffffff


	//   ....[19]....
        /*02c8*/ 	.word	0xffffffff


	//   ....[20]....
        /*02cc*/ 	.word	0xffffffff


	//   ....[21]....
        /*02d0*/ 	.word	0xffffffff


	//   ....[22]....
        /*02d4*/ 	.word	0xffffffff


	//   ....[23]....
        /*02d8*/ 	.word	0xffffffff


	//   ....[24]....
        /*02dc*/ 	.word	0xffffffff


	//   ....[25]....
        /*02e0*/ 	.word	0xffffffff


	//   ....[26]....
        /*02e4*/ 	.word	0xffffffff


	//   ....[27]....
        /*02e8*/ 	.word	0xffffffff


	//   ....[28]....
        /*02ec*/ 	.word	0xffffffff


	//   ....[29]....
        /*02f0*/ 	.word	0xffffffff


	//   ....[30]....
        /*02f4*/ 	.word	0xffffffff


	//   ....[31]....
        /*02f8*/ 	.word	0xffffffff


	//   ....[32]....
        /*02fc*/ 	.word	0xffffffff


	//   ....[33]....
        /*0300*/ 	.word	0xffffffff


	//   ....[34]....
        /*0304*/ 	.word	0xffffffff


	//   ....[35]....
        /*0308*/ 	.word	0xffffffff


	//   ....[36]....
        /*030c*/ 	.word	0xffffffff


	//   ....[37]....
        /*0310*/ 	.word	0xffffffff


	//   ....[38]....
        /*0314*/ 	.word	0xffffffff


	//   ....[39]....
        /*0318*/ 	.word	0xffffffff


	//   ....[40]....
        /*031c*/ 	.word	0xffffffff


	//   ....[41]....
        /*0320*/ 	.word	0xffffffff


	//   ....[42]....
        /*0324*/ 	.word	0xffffffff


	//   ....[43]....
        /*0328*/ 	.word	0xffffffff


	//   ....[44]....
        /*032c*/ 	.word	0xffffffff


	//   ....[45]....
        /*0330*/ 	.word	0xffffffff


	//   ....[46]....
        /*0334*/ 	.word	0xffffffff


	//   ....[47]....
        /*0338*/ 	.word	0xffffffff


	//   ....[48]....
        /*033c*/ 	.word	0xffffffff


	//   ....[49]....
        /*0340*/ 	.word	0xffffffff


	//   ....[50]....
        /*0344*/ 	.word	0xffffffff


	//   ....[51]....
        /*0348*/ 	.word	0xffffffff


	//   ....[52]....
        /*034c*/ 	.word	0xffffffff


	//   ....[53]....
        /*0350*/ 	.word	0xffffffff


	//   ....[54]....
        /*0354*/ 	.word	0xffffffff


	//   ....[55]....
        /*0358*/ 	.word	0xffffffff


	//   ....[56]....
        /*035c*/ 	.word	0xffffffff


	//   ....[57]....
        /*0360*/ 	.word	0xffffffff


	//   ....[58]....
        /*0364*/ 	.word	0x0500000f


	//   ....[59]....
        /*0368*/ 	.word	0x0500000f


	//   ....[60]....
        /*036c*/ 	.word	0x0500000f


	//   ....[61]....
        /*0370*/ 	.word	0x0500000f


	//   ....[62]....
        /*0374*/ 	.word	0x0500000f


	//   ....[63]....
        /*0378*/ 	.word	0x0500000f


	//   ....[64]....
        /*037c*/ 	.word	0x0500000f


	//   ....[65]....
        /*0380*/ 	.word	0x0500000f


	//   ....[66]....
        /*0384*/ 	.word	0x0500000f


	//   ....[67]....
        /*0388*/ 	.word	0x0500000f


	//   ....[68]....
        /*038c*/ 	.word	0x0500000f


	//   ....[69]....
        /*0390*/ 	.word	0x0500000f


	//   ....[70]....
        /*0394*/ 	.word	0x0500000f


	//   ....[71]....
        /*0398*/ 	.word	0x0500000f


	//   ....[72]....
        /*039c*/ 	.word	0x0500000f


	//   ....[73]....
        /*03a0*/ 	.word	0x0500000f


	//   ....[74]....
        /*03a4*/ 	.word	0x0500000f


	//   ....[75]....
        /*03a8*/ 	.word	0x0500000f


	//   ....[76]....
        /*03ac*/ 	.word	0x0500000f


	//----- nvinfo : EIATTR_COOP_GROUP_INSTR_OFFSETS
	.align		4
.L_883:
        /*03b0*/ 	.byte	0x04, 0x28
        /*03b2*/ 	.short	(.L_885 - .L_884)


	//   ....[0]....
.L_884:
        /*03b4*/ 	.word	0x00000060


	//   ....[1]....
        /*03b8*/ 	.word	0x00000170


	//   ....[2]....
        /*03bc*/ 	.word	0x000001c0


	//   ....[3]....
        /*03c0*/ 	.word	0x000003f0


	//   ....[4]....
        /*03c4*/ 	.word	0x00000550


	//   ....[5]....
        /*03c8*/ 	.word	0x00000670


	//   ....[6]....
        /*03cc*/ 	.word	0x000007d0


	//   ....[7]....
        /*03d0*/ 	.word	0x000017c0


	//   ....[8]....
        /*03d4*/ 	.word	0x00004ee0


	//   ....[9]....
        /*03d8*/ 	.word	0x00004fd0


	//   ....[10]....
        /*03dc*/ 	.word	0x00005910


	//   ....[11]....
        /*03e0*/ 	.word	0x00005990


	//   ....[12]....
        /*03e4*/ 	.word	0x00009ee0


	//   ....[13]....
        /*03e8*/ 	.word	0x0000a010


	//   ....[14]....
        /*03ec*/ 	.word	0x0000a7d0


	//   ....[15]....
        /*03f0*/ 	.word	0x0000a830


	//   ....[16]....
        /*03f4*/ 	.word	0x0000e510


	//   ....[17]....
        /*03f8*/ 	.word	0x0000e540


	//   ....[18]....
        /*03fc*/ 	.word	0x0000e950


	//   ....[19]....
        /*0400*/ 	.word	0x0000ea60


	//   ....[20]....
        /*0404*/ 	.word	0x0000fc90


	//   ....[21]....
        /*0408*/ 	.word	0x0000fcd0


	//   ....[22]....
        /*040c*/ 	.word	0x0000fdc0


	//   ....[23]....
        /*0410*/ 	.word	0x0000fde0


	//   ....[24]....
        /*0414*/ 	.word	0x00012f20


	//   ....[25]....
        /*0418*/ 	.word	0x000130b0


	//   ....[26]....
        /*041c*/ 	.word	0x000130e0


	//   ....[27]....
        /*0420*/ 	.word	0x00013120


	//   ....[28]....
        /*0424*/ 	.word	0x00013190


	//   ....[29]....
        /*0428*/ 	.word	0x000131f0


	//   ....[30]....
        /*042c*/ 	.word	0x00013230


	//   ....[31]....
        /*0430*/ 	.word	0x000133e0


	//   ....[32]....
        /*0434*/ 	.word	0x00013440


	//   ....[33]....
        /*0438*/ 	.word	0x00013480


	//   ....[34]....
        /*043c*/ 	.word	0x000134c0


	//   ....[35]....
        /*0440*/ 	.word	0x000134f0


	//   ....[36]....
        /*0444*/ 	.word	0x00013520


	//   ....[37]....
        /*0448*/ 	.word	0x000135c0


	//   ....[38]....
        /*044c*/ 	.word	0x00013620


	//   ....[39]....
        /*0450*/ 	.word	0x000136b0


	//   ....[40]....
        /*0454*/ 	.word	0x00017310


	//   ....[41]....
        /*0458*/ 	.word	0x00017320


	//   ....[42]....
        /*045c*/ 	.word	0x00017440


	//   ....[43]....
        /*0460*/ 	.word	0x000174a0


	//   ....[44]....
        /*0464*/ 	.word	0x000174e0


	//   ....[45]....
        /*0468*/ 	.word	0x00017520


	//   ....[46]....
        /*046c*/ 	.word	0x00017550


	//   ....[47]....
        /*0470*/ 	.word	0x00017580


	//   ....[48]....
        /*0474*/ 	.word	0x00017720


	//   ....[49]....
        /*0478*/ 	.word	0x00017780


	//   ....[50]....
        /*047c*/ 	.word	0x000177c0


	//   ....[51]....
        /*0480*/ 	.word	0x00017800


	//   ....[52]....
        /*0484*/ 	.word	0x00017830


	//   ....[53]....
        /*0488*/ 	.word	0x00017860


	//   ....[54]....
        /*048c*/ 	.word	0x00017920


	//   ....[55]....
        /*0490*/ 	.word	0x00017940


	//   ....[56]....
        /*0494*/ 	.word	0x000179b0


	//   ....[57]....
        /*0498*/ 	.word	0x00018050


	//   ....[58]....
        /*049c*/ 	.word	0x00018640


	//   ....[59]....
        /*04a0*/ 	.word	0x00018a60


	//   ....[60]....
        /*04a4*/ 	.word	0x00018af0


	//   ....[61]....
        /*04a8*/ 	.word	0x00018b90


	//   ....[62]....
        /*04ac*/ 	.word	0x00018c40


	//   ....[63]....
        /*04b0*/ 	.word	0x00018cc0


	//   ....[64]....
        /*04b4*/ 	.word	0x00018d40


	//   ....[65]....
        /*04b8*/ 	.word	0x00018dc0


	//   ....[66]....
        /*04bc*/ 	.word	0x00018e40


	//   ....[67]....
        /*04c0*/ 	.word	0x00018ed0


	//   ....[68]....
        /*04c4*/ 	.word	0x00018f80


	//   ....[69]....
        /*04c8*/ 	.word	0x00019000


	//   ....[70]....
        /*04cc*/ 	.word	0x00019080


	//   ....[71]....
        /*04d0*/ 	.word	0x00019100


	//   ....[72]....
        /*04d4*/ 	.word	0x00019180


	//   ....[73]....
        /*04d8*/ 	.word	0x000191f0


	//   ....[74]....
        /*04dc*/ 	.word	0x00019290


	//   ....[75]....
        /*04e0*/ 	.word	0x00019320


	//   ....[76]....
        /*04e4*/ 	.word	0x00019450


	//----- nvinfo : EIATTR_REG_RECONFIG
	.align		4
.L_885:
        /*04e8*/ 	.byte	0x01, 0x54
	.zero		2


	//----- nvinfo : EIATTR_SYSCALL_OFFSETS
	.align		4
        /*04ec*/ 	.byte	0x04, 0x46
        /*04ee*/ 	.short	(.L_887 - .L_886)


	//   ....[0]....
.L_886:
        /*04f0*/ 	.word	0x000019a0


	//   ....[1]....
        /*04f4*/ 	.word	0x000143d0


	//   ....[2]....
        /*04f8*/ 	.word	0x00014510


	//   ....[3]....
        /*04fc*/ 	.word	0x00014610


	//----- nvinfo : EIATTR_MBARRIER_INSTR_OFFSETS
	.align		4
.L_887:
        /*0500*/ 	.byte	0x04, 0x39
        /*0502*/ 	.short	(.L_889 - .L_888)


	//   ....[0]....
.L_888:
        /*0504*/ 	.word	0x000002a0
        /*0508*/ 	.word	0x000000ff
        /*050c*/ 	.word	0x00036800
        /*0510*/ 	.short	0x0100
        /*0512*/ 	.byte	0x08
	.zero		1


	//   ....[1]....
        /*0514*/ 	.word	0x000002b0
        /*0518*/ 	.word	0x000000ff
        /*051c*/ 	.word	0x00036820
        /*0520*/ 	.short	0x0100
        /*0522*/ 	.byte	0x08
	.zero		1


	//   ....[2]....
        /*0524*/ 	.word	0x000003a0
        /*0528*/ 	.word	0x000000ff
        /*052c*/ 	.word	0x00036830
        /*0530*/ 	.short	0x0100
        /*0532*/ 	.byte	0x08
	.zero		1


	//   ....[3]....
        /*0534*/ 	.word	0x000003b0
        /*0538*/ 	.word	0x000000ff
        /*053c*/ 	.word	0x00036840
        /*0540*/ 	.short	0x0100
        /*0542*/ 	.byte	0x08
	.zero		1


	//   ....[4]....
        /*0544*/ 	.word	0x000003c0
        /*0548*/ 	.word	0x000000ff
        /*054c*/ 	.word	0x00036838
        /*0550*/ 	.short	0x0100
        /*0552*/ 	.byte	0x08
	.zero		1


	//   ....[5]....
        /*0554*/ 	.word	0x000003d0
        /*0558*/ 	.word	0x000000ff
        /*055c*/ 	.word	0x00036848
        /*0560*/ 	.short	0x0100
        /*0562*/ 	.byte	0x08
	.zero		1


	//   ....[6]....
        /*0564*/ 	.word	0x00000500
        /*0568*/ 	.word	0x000000ff
        /*056c*/ 	.word	0x00036850
        /*0570*/ 	.short	0x0100
        /*0572*/ 	.byte	0x08
	.zero		1


	//   ....[7]....
        /*0574*/ 	.word	0x00000510
        /*0578*/ 	.word	0x000000ff
        /*057c*/ 	.word	0x00036860
        /*0580*/ 	.short	0x0100
        /*0582*/ 	.byte	0x08
	.zero		1


	//   ....[8]....
        /*0584*/ 	.word	0x00000520
        /*0588*/ 	.word	0x000000ff
        /*058c*/ 	.word	0x00036858
        /*0590*/ 	.short	0x0100
        /*0592*/ 	.byte	0x08
	.zero		1


	//   ....[9]....
        /*0594*/ 	.word	0x00000530
        /*0598*/ 	.word	0x000000ff
        /*059c*/ 	.word	0x00036868
        /*05a0*/ 	.short	0x0100
        /*05a2*/ 	.byte	0x08
	.zero		1


	//   ....[10]....
        /*05a4*/ 	.word	0x00000620
        /*05a8*/ 	.word	0x000000ff
        /*05ac*/ 	.word	0x00036870
        /*05b0*/ 	.short	0x0100
        /*05b2*/ 	.byte	0x06
	.zero		1


	//   ....[11]....
        /*05b4*/ 	.word	0x00000630
        /*05b8*/ 	.word	0x000000ff
        /*05bc*/ 	.word	0x00036880
        /*05c0*/ 	.short	0x0100
        /*05c2*/ 	.byte	0x06
	.zero		1


	//   ....[12]....
        /*05c4*/ 	.word	0x00000640
        /*05c8*/ 	.word	0x000000ff
        /*05cc*/ 	.word	0x00036878
        /*05d0*/ 	.short	0x0100
        /*05d2*/ 	.byte	0x06
	.zero		1


	//   ....[13]....
        /*05d4*/ 	.word	0x00000650
        /*05d8*/ 	.word	0x000000ff
        /*05dc*/ 	.word	0x00036888
        /*05e0*/ 	.short	0x0100
        /*05e2*/ 	.byte	0x06
	.zero		1


	//   ....[14]....
        /*05e4*/ 	.word	0x00000780
        /*05e8*/ 	.word	0x000000ff
        /*05ec*/ 	.word	0x00036890
        /*05f0*/ 	.short	0x0100
        /*05f2*/ 	.byte	0x08
	.zero		1


	//   ....[15]....
        /*05f4*/ 	.word	0x00000790
        /*05f8*/ 	.word	0x000000ff
        /*05fc*/ 	.word	0x000368a0
        /*0600*/ 	.short	0x0100
        /*0602*/ 	.byte	0x08
	.zero		1


	//   ....[16]....
        /*0604*/ 	.word	0x000007a0
        /*0608*/ 	.word	0x000000ff
        /*060c*/ 	.word	0x00036898
        /*0610*/ 	.short	0x0100
        /*0612*/ 	.byte	0x08
	.zero		1


	//   ....[17]....
        /*0614*/ 	.word	0x000007b0
        /*0618*/ 	.word	0x000000ff
        /*061c*/ 	.word	0x000368a8
        /*0620*/ 	.short	0x0100
        /*0622*/ 	.byte	0x08
	.zero		1


	//   ....[18]....
        /*0624*/ 	.word	0x000008e0
        /*0628*/ 	.word	0x000000ff
        /*062c*/ 	.word	0x000368b0
        /*0630*/ 	.short	0x0100
        /*0632*/ 	.byte	0x08
	.zero		1


	//   ....[19]....
        /*0634*/ 	.word	0x000008f0
        /*0638*/ 	.word	0x000000ff
        /*063c*/ 	.word	0x000368c0
        /*0640*/ 	.short	0x0100
        /*0642*/ 	.byte	0x08
	.zero		1


	//   ....[20]....
        /*0644*/ 	.word	0x00000900
        /*0648*/ 	.word	0x000000ff
        /*064c*/ 	.word	0x000368b8
        /*0650*/ 	.short	0x0100
        /*0652*/ 	.byte	0x08
	.zero		1


	//   ....[21]....
        /*0654*/ 	.word	0x00000910
        /*0658*/ 	.word	0x000000ff
        /*065c*/ 	.word	0x000368c8
        /*0660*/ 	.short	0x0100
        /*0662*/ 	.byte	0x08
	.zero		1


	//   ....[22]....
        /*0664*/ 	.word	0x00001a40
        /*0668*/ 	.word	0x000000ff
        /*066c*/ 	.word	0x00036800
        /*0670*/ 	.short	0x010a
        /*0672*/ 	.byte	0x26
	.zero		1


	//   ....[23]....
        /*0674*/ 	.word	0x00001ac0
        /*0678*/ 	.word	0x00000000
        /*067c*/ 	.word	0x00036830
        /*0680*/ 	.short	0x010a
        /*0682*/ 	.byte	0x3f
	.zero		1


	//   ....[24]....
        /*0684*/ 	.word	0x00001b30
        /*0688*/ 	.word	0x00000000
        /*068c*/ 	.word	0x00036830
        /*0690*/ 	.short	0x010a
        /*0692*/ 	.byte	0x3f
	.zero		1


	//   ....[25]....
        /*0694*/ 	.word	0x00004d80
        /*0698*/ 	.word	0x00000000
        /*069c*/ 	.word	0x00000000
        /*06a0*/ 	.short	0x0101
        /*06a2*/ 	.byte	0x3f
	.zero		1


	//   ....[26]....
        /*06a4*/ 	.word	0x000069f0
        /*06a8*/ 	.word	0x000000ff
        /*06ac*/ 	.word	0x00036830
        /*06b0*/ 	.short	0x010a
        /*06b2*/ 	.byte	0x25
	.zero		1


	//   ....[27]....
        /*06b4*/ 	.word	0x00006a30
        /*06b8*/ 	.word	0x000000ff
        /*06bc*/ 	.word	0x00036830
        /*06c0*/ 	.short	0x010a
        /*06c2*/ 	.byte	0x25
	.zero		1


	//   ....[28]....
        /*06c4*/ 	.word	0x00008f80
        /*06c8*/ 	.word	0x000000ff
        /*06cc*/ 	.word	0x00036850
        /*06d0*/ 	.short	0x010a
        /*06d2*/ 	.byte	0x04
	.zero		1


	//   ....[29]....
        /*06d4*/ 	.word	0x00008fc0
        /*06d8*/ 	.word	0x000000ff
        /*06dc*/ 	.word	0x00036850
        /*06e0*/ 	.short	0x010a
        /*06e2*/ 	.byte	0x04
	.zero		1


	//   ....[30]....
        /*06e4*/ 	.word	0x0000af70
        /*06e8*/ 	.word	0x00000003
        /*06ec*/ 	.word	0x00000000
        /*06f0*/ 	.short	0x0101
        /*06f2*/ 	.byte	0x3f
	.zero		1


	//   ....[31]....
        /*06f4*/ 	.word	0x0000afa0
        /*06f8*/ 	.word	0x0000008b
        /*06fc*/ 	.word	0x00000000
        /*0700*/ 	.short	0x0101
        /*0702*/ 	.byte	0x3f
	.zero		1


	//   ....[32]....
        /*0704*/ 	.word	0x0000b450
        /*0708*/ 	.word	0x000000ff
        /*070c*/ 	.word	0x00036830
        /*0710*/ 	.short	0x010a
        /*0712*/ 	.byte	0x04
	.zero		1


	//   ....[33]....
        /*0714*/ 	.word	0x0000b490
        /*0718*/ 	.word	0x000000ff
        /*071c*/ 	.word	0x00036830
        /*0720*/ 	.short	0x010a
        /*0722*/ 	.byte	0x04
	.zero		1


	//   ....[34]....
        /*0724*/ 	.word	0x0000d9e0
        /*0728*/ 	.word	0x000000ff
        /*072c*/ 	.word	0x00036850
        /*0730*/ 	.short	0x010a
        /*0732*/ 	.byte	0x0e
	.zero		1


	//   ....[35]....
        /*0734*/ 	.word	0x0000da20
        /*0738*/ 	.word	0x000000ff
        /*073c*/ 	.word	0x00036850
        /*0740*/ 	.short	0x010a
        /*0742*/ 	.byte	0x0e
	.zero		1


	//   ....[36]....
        /*0744*/ 	.word	0x0000f0a0
        /*0748*/ 	.word	0x0000000b
        /*074c*/ 	.word	0x00000000
        /*0750*/ 	.short	0x0101
        /*0752*/ 	.byte	0x3f
	.zero		1


	//   ....[37]....
        /*0754*/ 	.word	0x0000f0f0
        /*0758*/ 	.word	0x0000000f
        /*075c*/ 	.word	0x00000000
        /*0760*/ 	.short	0x0101
        /*0762*/ 	.byte	0x3f
	.zero		1


	//   ....[38]....
        /*0764*/ 	.word	0x0000fc00
        /*0768*/ 	.word	0x000000ff
        /*076c*/ 	.word	0x00036850
        /*0770*/ 	.short	0x010a
        /*0772*/ 	.byte	0x05
	.zero		1


	//   ....[39]....
        /*0774*/ 	.word	0x0000fc40
        /*0778*/ 	.word	0x000000ff
        /*077c*/ 	.word	0x00036850
        /*0780*/ 	.short	0x010a
        /*0782*/ 	.byte	0x05
	.zero		1


	//   ....[40]....
        /*0784*/ 	.word	0x00010130
        /*0788*/ 	.word	0x00000005
        /*078c*/ 	.word	0x00000000
        /*0790*/ 	.short	0x0101
        /*0792*/ 	.byte	0x3f
	.zero		1


	//   ....[41]....
        /*0794*/ 	.word	0x00011b60
        /*0798*/ 	.word	0x0000002a
        /*079c*/ 	.word	0x00000000
        /*07a0*/ 	.short	0x0101
        /*07a2*/ 	.byte	0x3f
	.zero		1


	//   ....[42]....
        /*07a4*/ 	.word	0x00014d50
        /*07a8*/ 	.word	0x00000008
        /*07ac*/ 	.word	0x00036840
        /*07b0*/ 	.short	0x010a
        /*07b2*/ 	.byte	0x3f
	.zero		1


	//   ....[43]....
        /*07b4*/ 	.word	0x00015300
        /*07b8*/ 	.word	0x00000009
        /*07bc*/ 	.word	0x00036820
        /*07c0*/ 	.short	0x010a
        /*07c2*/ 	.byte	0x3f
	.zero		1


	//   ....[44]....
        /*07c4*/ 	.word	0x00015630
        /*07c8*/ 	.word	0x00000002
        /*07cc*/ 	.word	0x00036840
        /*07d0*/ 	.short	0x010a
        /*07d2*/ 	.byte	0x3f
	.zero		1


	//   ....[45]....
        /*07d4*/ 	.word	0x00015930
        /*07d8*/ 	.word	0x00000003
        /*07dc*/ 	.word	0x00000060
        /*07e0*/ 	.short	0x010a
        /*07e2*/ 	.byte	0x3f
	.zero		1


	//   ....[46]....
        /*07e4*/ 	.word	0x00015f50
        /*07e8*/ 	.word	0x00000002
        /*07ec*/ 	.word	0x00036840
        /*07f0*/ 	.short	0x010a
        /*07f2*/ 	.byte	0x3f
	.zero		1


	//   ....[47]....
        /*07f4*/ 	.word	0x00016250
        /*07f8*/ 	.word	0x00000003
        /*07fc*/ 	.word	0x00000060
        /*0800*/ 	.short	0x010a
        /*0802*/ 	.byte	0x3f
	.zero		1


	//   ....[48]....
        /*0804*/ 	.word	0x00016780
        /*0808*/ 	.word	0x00000002
        /*080c*/ 	.word	0x00036840
        /*0810*/ 	.short	0x010a
        /*0812*/ 	.byte	0x3f
	.zero		1


	//   ....[49]....
        /*0814*/ 	.word	0x00016a90
        /*0818*/ 	.word	0x00000002
        /*081c*/ 	.word	0x00000060
        /*0820*/ 	.short	0x010a
        /*0822*/ 	.byte	0x3f
	.zero		1


	//   ....[50]....
        /*0824*/ 	.word	0x00016f60
        /*0828*/ 	.word	0x00000003
        /*082c*/ 	.word	0x00036860
        /*0830*/ 	.short	0x010a
        /*0832*/ 	.byte	0x3f
	.zero		1


	//   ....[51]....
        /*0834*/ 	.word	0x00017fd0
        /*0838*/ 	.word	0x00000000
        /*083c*/ 	.word	0x00036820
        /*0840*/ 	.short	0x010a
        /*0842*/ 	.byte	0x3f
	.zero		1


	//   ....[52]....
        /*0844*/ 	.word	0x000181b0
        /*0848*/ 	.word	0x00000006
        /*084c*/ 	.word	0x00000000
        /*0850*/ 	.short	0x010a
        /*0852*/ 	.byte	0x3f
	.zero		1


	//   ....[53]....
        /*0854*/ 	.word	0x00018220
        /*0858*/ 	.word	0x00000007
        /*085c*/ 	.word	0x00000000
        /*0860*/ 	.short	0x010a
        /*0862*/ 	.byte	0x3f
	.zero		1


	//   ....[54]....
        /*0864*/ 	.word	0x00018290
        /*0868*/ 	.word	0x00000004
        /*086c*/ 	.word	0x00000000
        /*0870*/ 	.short	0x010a
        /*0872*/ 	.byte	0x3f
	.zero		1


	//   ....[55]....
        /*0874*/ 	.word	0x000182c0
        /*0878*/ 	.word	0x00000003
        /*087c*/ 	.word	0x00000000
        /*0880*/ 	.short	0x010a
        /*0882*/ 	.byte	0x3f
	.zero		1


	//   ....[56]....
        /*0884*/ 	.word	0x00018330
        /*0888*/ 	.word	0x00000003
        /*088c*/ 	.word	0x00036800
        /*0890*/ 	.short	0x010a
        /*0892*/ 	.byte	0x3f
	.zero		1


	//   ....[57]....
        /*0894*/ 	.word	0x00018380
        /*0898*/ 	.word	0x00000000
        /*089c*/ 	.word	0x00036830
        /*08a0*/ 	.short	0x010a
        /*08a2*/ 	.byte	0x3f
	.zero		1


	//   ....[58]....
        /*08a4*/ 	.word	0x000183e0
        /*08a8*/ 	.word	0x00000007
        /*08ac*/ 	.word	0x00036830
        /*08b0*/ 	.short	0x010a
        /*08b2*/ 	.byte	0x3f
	.zero		1


	//   ....[59]....
        /*08b4*/ 	.word	0x00018440
        /*08b8*/ 	.word	0x00000007
        /*08bc*/ 	.word	0x00036850
        /*08c0*/ 	.short	0x010a
        /*08c2*/ 	.byte	0x3f
	.zero		1


	//   ....[60]....
        /*08c4*/ 	.word	0x000184a0
        /*08c8*/ 	.word	0x00000007
        /*08cc*/ 	.word	0x00036830
        /*08d0*/ 	.short	0x010a
        /*08d2*/ 	.byte	0x3f
	.zero		1


	//   ....[61]....
        /*08d4*/ 	.word	0x00018500
        /*08d8*/ 	.word	0x00000007
        /*08dc*/ 	.word	0x00036850
        /*08e0*/ 	.short	0x010a
        /*08e2*/ 	.byte	0x3f
	.zero		1


	//   ....[62]....
        /*08e4*/ 	.word	0x00018560
        /*08e8*/ 	.word	0x00000005
        /*08ec*/ 	.word	0x00036850
        /*08f0*/ 	.short	0x010a
        /*08f2*/ 	.byte	0x3f
	.zero		1


	//   ....[63]....
        /*08f4*/ 	.word	0x00018700
        /*08f8*/ 	.word	0x00000008
        /*08fc*/ 	.word	0x00036840
        /*0900*/ 	.short	0x010a
        /*0902*/ 	.byte	0x3f
	.zero		1


	//   ....[64]....
        /*0904*/ 	.word	0x00018780
        /*0908*/ 	.word	0x00000008
        /*090c*/ 	.word	0x00036820
        /*0910*/ 	.short	0x010a
        /*0912*/ 	.byte	0x3f
	.zero		1


	//   ....[65]....
        /*0914*/ 	.word	0x000187d0
        /*0918*/ 	.word	0x00000002
        /*091c*/ 	.word	0x00036840
        /*0920*/ 	.short	0x010a
        /*0922*/ 	.byte	0x3f
	.zero		1


	//   ....[66]....
        /*0924*/ 	.word	0x00018820
        /*0928*/ 	.word	0x00000003
        /*092c*/ 	.word	0x00000060
        /*0930*/ 	.short	0x010a
        /*0932*/ 	.byte	0x3f
	.zero		1


	//   ....[67]....
        /*0934*/ 	.word	0x00018870
        /*0938*/ 	.word	0x00000002
        /*093c*/ 	.word	0x00036840
        /*0940*/ 	.short	0x010a
        /*0942*/ 	.byte	0x3f
	.zero		1


	//   ....[68]....
        /*0944*/ 	.word	0x000188c0
        /*0948*/ 	.word	0x00000003
        /*094c*/ 	.word	0x00000060
        /*0950*/ 	.short	0x010a
        /*0952*/ 	.byte	0x3f
	.zero		1


	//   ....[69]....
        /*0954*/ 	.word	0x00018910
        /*0958*/ 	.word	0x00000002
        /*095c*/ 	.word	0x00036840
        /*0960*/ 	.short	0x010a
        /*0962*/ 	.byte	0x3f
	.zero		1


	//   ....[70]....
        /*0964*/ 	.word	0x00018960
        /*0968*/ 	.word	0x00000002
        /*096c*/ 	.word	0x00000060
        /*0970*/ 	.short	0x010a
        /*0972*/ 	.byte	0x3f
	.zero		1


	//   ....[71]....
        /*0974*/ 	.word	0x000189b0
        /*0978*/ 	.word	0x00000003
        /*097c*/ 	.word	0x00036860
        /*0980*/ 	.short	0x010a
        /*0982*/ 	.byte	0x3f
	.zero		1


	//   ....[72]....
        /*0984*/ 	.word	0x00019370
        /*0988*/ 	.word	0x00000000
        /*098c*/ 	.word	0x00036820
        /*0990*/ 	.short	0x010a
        /*0992*/ 	.byte	0x3f
	.zero		1


	//   ....[73]....
        /*0994*/ 	.word	0x00019510
        /*0998*/ 	.word	0x00000006
        /*099c*/ 	.word	0x00000000
        /*09a0*/ 	.short	0x010a
        /*09a2*/ 	.byte	0x3f
	.zero		1


	//   ....[74]....
        /*09a4*/ 	.word	0x00019560
        /*09a8*/ 	.word	0x00000007
        /*09ac*/ 	.word	0x00000000
        /*09b0*/ 	.short	0x010a
        /*09b2*/ 	.byte	0x3f
	.zero		1


	//   ....[75]....
        /*09b4*/ 	.word	0x000195b0
        /*09b8*/ 	.word	0x00000004
        /*09bc*/ 	.word	0x00000000
        /*09c0*/ 	.short	0x010a
        /*09c2*/ 	.byte	0x3f
	.zero		1


	//----- nvinfo : EIATTR_NUM_MBARRIERS
	.align		4
.L_889:
        /*09c4*/ 	.byte	0x03, 0x38
        /*09c6*/ 	.short	0x0016


	//----- nvinfo : EIATTR_EXIT_INSTR_OFFSETS
	.align		4
        /*09c8*/ 	.byte	0x04, 0x1c
        /*09ca*/ 	.short	(.L_891 - .L_890)


	//   ....[0]....
.L_890:
        /*09cc*/ 	.word	0x00000a80


	//   ....[1]....
        /*09d0*/ 	.word	0x00012ee0


	//   ....[2]....
        /*09d4*/ 	.word	0x00012f40


	//   ....[3]....
        /*09d8*/ 	.word	0x00018310


	//----- nvinfo : EIATTR_MAX_THREADS
	.align		4
.L_891:
        /*09dc*/ 	.byte	0x04, 0x05
        /*09de*/ 	.short	(.L_893 - .L_892)
.L_892:
        /*09e0*/ 	.word	0x00000180
        /*09e4*/ 	.word	0x00000001
        /*09e8*/ 	.word	0x00000001


	//----- nvinfo : EIATTR_CRS_STACK_SIZE
	.align		4
.L_893:
        /*09ec*/ 	.byte	0x04, 0x1e
        /*09ee*/ 	.short	(.L_895 - .L_894)
.L_894:
        /*09f0*/ 	.word	0x00000000


	//----- nvinfo : EIATTR_CBANK_PARAM_SIZE
	.align		4
.L_895:
        /*09f4*/ 	.byte	0x03, 0x19
        /*09f6*/ 	.short	0x0a70


	//----- nvinfo : EIATTR_PARAM_CBANK
	.align		4
        /*09f8*/ 	.byte	0x04, 0x0a
        /*09fa*/ 	.short	(.L_897 - .L_896)
	.align		4
.L_896:
        /*09fc*/ 	.word	index@(.nv.constant0._ZN7cutlass13device_kernelIN5flash11enable_sm90INS1_16FlashAttnFwdSm90INS1_25CollectiveMainloopFwdSm90ILi2EN4cute5tupleIJNS5_1CILi1EEES8_S8_EEENS6_IJNS7_ILi128EEENS7_ILi112EEENS7_ILi192EEEEEELi192ENS_10bfloat16_tEfNS_4arch4Sm90ELb1ELb0ELb1ELb1ELb0ELb0ELb0ELb1ELb1ELb0ELb0ELb0EEENS1_21CollectiveEpilogueFwdINS6_IJSA_SC_SB_EEES9_SE_SG_Li256ELb1ELb0ELb0ELb0EEENS1_36VarlenDynamicPersistentTileSchedulerILi128ELi112ELi256ELi32ELb0ELb0ELb1ELb1ELb1ELb1EEEEEEEEEvNT_6ParamsE)
        /*0a00*/ 	.short	0x0210
        /*0a02*/ 	.short	0x0a70


	//----- nvinfo : EIATTR_SW_WAR
	.align		4
.L_897:
        /*0a04*/ 	.byte	0x04, 0x36
        /*0a06*/ 	.short	(.L_899 - .L_898)
.L_898:
        /*0a08*/ 	.word	0x00000008
.L_899:


//--------------------- .nv.info._ZN7cutlass13device_kernelIN5flash11enable_sm90INS1_16FlashAttnFwdSm90INS1_25CollectiveMainloopFwdSm90ILi2EN4cute5tupleIJNS5_1CILi1EEES8_S8_EEENS6_IJNS7_ILi128EEENS7_ILi112EEENS7_ILi192EEEEEELi192ENS_10bfloat16_tEfNS_4arch4Sm90ELb1ELb0ELb1ELb1ELb0ELb1ELb0ELb1ELb1ELb0ELb0ELb0EEENS1_21CollectiveEpilogueFwdINS6_IJSA_SC_SB_EEES9_SE_SG_Li256ELb1ELb0ELb0ELb0EEENS1_36VarlenDynamicPersistentTileSchedulerILi128ELi112ELi256ELi32ELb0ELb0ELb1ELb1ELb1ELb1EEEEEEEEEvNT_6ParamsE --------------------------
	.section	.nv.info._ZN7cutlass13device_kernelIN5flash11enable_sm90INS1_16FlashAttnFwdSm90INS1_25CollectiveMainloopFwdSm90ILi2EN4cute5tupleIJNS5_1CILi1EEES8_S8_EEENS6_IJNS7_ILi128EEENS7_ILi112EEENS7_ILi192EEEEEELi192ENS_10bfloat16_tEfNS_4arch4Sm90ELb1ELb0ELb1ELb1ELb0ELb1ELb0ELb1ELb1ELb0ELb0ELb0EEENS1_21CollectiveEpilogueFwdINS6_IJSA_SC_SB_EEES9_SE_SG_Li256ELb1ELb0ELb0ELb0EEENS1_36VarlenDynamicPersistentTileSchedulerILi128ELi112ELi256ELi32ELb0ELb0ELb1ELb1ELb1ELb1EEEEEEEEEvNT_6ParamsE,"",@"SHT_CUDA_INFO"
	.sectionflags	@""
	.align	4


	//----- nvinfo : EIATTR_CUDA_API_VERSION
	.align		4
        /*0000*/ 	.byte	0x04, 0x37
        /*0002*/ 	.short	(.L_901 - .L_900)
.L_900:
        /*0004*/ 	.word	0x00000082


	//----- nvinfo : EIATTR_KPARAM_INFO
	.align		4
.L_901:
        /*0008*/ 	.byte	0x04, 0x17
        /*000a*/ 	.short	(.L_903 - .L_902)
.L_902:
        /*000c*/ 	.word	0x00000000
        /*0010*/ 	.short	0x0000
        /*0012*/ 	.short	0x0070
        /*0014*/ 	.byte	0x00, 0xf0, 0x01, 0x28


	//----- nvinfo : EIATTR_SPARSE_MMA_MASK
	.align		4
.L_903:
        /*0018*/ 	.byte	0x03, 0x50
        /*001a*/ 	.short	0x0000


	//----- nvinfo : EIATTR_MAXREG_COUNT
	.align		4
        /*001c*/ 	.byte	0x03, 0x1b
        /*001e*/ 	.short	0x00a8


	//----- nvinfo : EIATTR_NUM_BARRIERS
	.align		4
        /*0020*/ 	.byte	0x02, 0x4c
        /*0022*/ 	.byte	0x10
	.zero		1


	//----- nvinfo : EIATTR_EXTERNS
	.align		4
        /*0024*/ 	.byte	0x04, 0x0f
        /*0026*/ 	.short	(.L_905 - .L_904)


	//   ....[0]....
	.align		4
.L_904:
        /*0028*/ 	.word	index@(__assertfail)


	//----- nvinfo : EIATTR_ANNOTATIONS
	.align		4
.L_905:
        /*002c*/ 	.byte	0x04, 0x55
        /*002e*/ 	.short	(.L_907 - .L_906)


	//   ....[0]....
.L_906:
        /* <DEDUP_REMOVED lines=81> */


	//----- nvinfo : EIATTR_MERCURY_ISA_VERSION
	.align		4
.L_907:
        /*0530*/ 	.byte	0x03, 0x5f
        /*0532*/ 	.short	0x0101


	//----- nvinfo : EIATTR_UNUSED_LOAD_BYTE_OFFSET
	.align		4
        /*0534*/ 	.byte	0x04, 0x44
        /*0536*/ 	.short	(.L_909 - .L_908)


	//   ....[0]....
.L_908:
        /*0538*/ 	.word	0x00000ae0
        /*053c*/ 	.word	0x0000fff0


	//   ....[1]....
        /*0540*/ 	.word	0x000248c0
        /*0544*/ 	.word	0x0000fff0


	//----- nvinfo : EIATTR_INT_WARP_WIDE_INSTR_OFFSETS
	.align		4
.L_909:
        /*0548*/ 	.byte	0x04, 0x31
        /*054a*/ 	.short	(.L_911 - .L_910)


	//   ....[0]....
.L_910:
        /*054c*/ 	.word	0x000001c0


	//   ....[1]....
        /*0550*/ 	.word	0x00000200


	//   ....[2]....
        /*0554*/ 	.word	0x00000270


	//   ....[3]....
        /*0558*/ 	.word	0x00028f30


	//   ....[4]....
        /*055c*/ 	.word	0x00028fc0


	//   ....[5]....
        /*0560*/ 	.word	0x00029440


	//   ....[6]....
        /*0564*/ 	.word	0x00029470


	//   ....[7]....
        /*0568*/ 	.word	0x00029680


	//   ....[8]....
        /*056c*/ 	.word	0x00029770


	//   ....[9]....
        /*0570*/ 	.word	0x0002bba0


	//   ....[10]....
        /*0574*/ 	.word	0x0002bc30


	//----- nvinfo : EIATTR_COOP_GROUP_MASK_REGIDS
	.align		4
.L_911:
        /*0578*/ 	.byte	0x04, 0x29
        /*057a*/ 	.short	(.L_913 - .L_912)


	//   ....[0]....
.L_912:
        /*057c*/ 	.word	0xffffffff


	//   ....[1]....
        /*0580*/ 	.word	0xffffffff


	//   ....[2]....
        /*0584*/ 	.word	0xffffffff


	//   ....[3]....
        /*0588*/ 	.word	0xffffffff


	//   ....[4]....
        /*058c*/ 	.word	0xffffffff


	//   ....[5]....
        /*0590*/ 	.word	0xffffffff


	//   ....[6]....
        /*0594*/ 	.word	0xffffffff


	//   ....[7]....
        /*0598*/ 	.word	0xffffffff


	//   ....[8]....
        /*059c*/ 	.word	0xffffffff


	//   ....[9]....
        /*05a0*/ 	.word	0xffffffff


	//   ....[10]....
        /*05a4*/ 	.word	0xffffffff


	//   ....[11]....
        /*05a8*/ 	.word	0xffffffff


	//   ....[12]....
        /*05ac*/ 	.word	0xffffffff


	//   ....[13]....
        /*05b0*/ 	.word	0xffffffff


	//   ....[14]....
        /*05b4*/ 	.word	0xffffffff


	//   ....[15]....
        /*05b8*/ 	.word	0xffffffff


	//   ....[16]....
        /*05bc*/ 	.word	0xffffffff


	//   ....[17]....
        /*05c0*/ 	.word	0xffffffff


	//   ....[18]....
        /*05c4*/ 	.word	0xffffffff


	//   ....[19]....
        /*05c8*/ 	.word	0xffffffff


	//   ....[20]....
        /*05cc*/ 	.word	0xffffffff


	//   ....[21]....
        /*05d0*/ 	.word	0xffffffff


	//   ....[22]....
        /*05d4*/ 	.word	0xffffffff


	//   ....[23]....
        /*05d8*/ 	.word	0xffffffff


	//   ....[24]....
        /*05dc*/ 	.word	0xffffffff


	//   ....[25]....
        /*05e0*/ 	.word	0xffffffff


	//   ....[26]....
        /*05e4*/ 	.word	0xffffffff


	//   ....[27]....
        /*05e8*/ 	.word	0xffffffff


	//   ....[28]....
        /*05ec*/ 	.word	0xffffffff


	//   ....[29]....
        /*05f0*/ 	.word	0xffffffff


	//   ....[30]....
        /*05f4*/ 	.word	0xffffffff


	//   ....[31]....
        /*05f8*/ 	.word	0xffffffff


	//   ....[32]....
        /*05fc*/ 	.word	0xffffffff


	//   ....[33]....
        /*0600*/ 	.word	0xffffffff


	//   ....[34]....
        /*0604*/ 	.word	0xffffffff


	//   ....[35]....
        /*0608*/ 	.word	0xffffffff


	//   ....[36]....
        /*060c*/ 	.word	0xffffffff


	//   ....[37]....
        /*0610*/ 	.word	0xffffffff


	//   ....[38]....
        /*0614*/ 	.word	0xffffffff


	//   ....[39]....
        /*0618*/ 	.word	0xffffffff


	//   ....[40]....
        /*061c*/ 	.word	0xffffffff


	//   ....[41]....
        /*0620*/ 	.word	0xffffffff


	//   ....[42]....
        /*0624*/ 	.word	0xffffffff


	//   ....[43]....
        /*0628*/ 	.word	0xffffffff


	//   ....[44]....
        /*062c*/ 	.word	0xffffffff


	//   ....[45]....
        /*0630*/ 	.word	0xffffffff


	//   ....[46]....
        /*0634*/ 	.word	0xffffffff


	//   ....[47]....
        /*0638*/ 	.word	0xffffffff


	//   ....[48]....
        /*063c*/ 	.word	0xffffffff


	//   ....[49]....
        /*0640*/ 	.word	0xffffffff


	//   ....[50]....
        /*0644*/ 	.word	0xffffffff


	//   ....[51]....
        /*0648*/ 	.word	0xffffffff


	//   ....[52]....
        /*064c*/ 	.word	0xffffffff


	//   ....[53]....
        /*0650*/ 	.word	0xffffffff


	//   ....[54]....
        /*0654*/ 	.word	0xffffffff


	//   ....[55]....
        /*0658*/ 	.word	0xffffffff


	//   ....[56]....
        /*065c*/ 	.word	0xffffffff


	//   ....[57]....
        /*0660*/ 	.word	0xffffffff


	//   ....[58]....
        /*0664*/ 	.word	0x0500000f


	//   ....[59]....
        /*0668*/ 	.word	0x0500000f


	//   ....[60]....
        /*066c*/ 	.word	0x0500000f


	//   ....[61]....
        /*0670*/ 	.word	0x0500000f


	//   ....[62]....
        /*0674*/ 	.word	0x0500000f


	//   ....[63]....
        /*0678*/ 	.word	0x0500000f


	//   ....[64]....
        /*067c*/ 	.word	0x0500000f


	//   ....[65]....
        /*0680*/ 	.word	0x0500000f


	//   ....[66]....
        /*0684*/ 	.word	0x0500000f


	//   ....[67]....
        /*0688*/ 	.word	0x0500000f


	//   ....[68]....
        /*068c*/ 	.word	0x0500000f


	//   ....[69]....
        /*0690*/ 	.word	0x0500000f


	//   ....[70]....
        /*0694*/ 	.word	0x0500000f


	//   ....[71]....
        /*0698*/ 	.word	0x0500000f


	//   ....[72]....
        /*069c*/ 	.word	0x0500000f


	//   ....[73]....
        /*06a0*/ 	.word	0x0500000f


	//   ....[74]....
        /*06a4*/ 	.word	0x0500000f


	//   ....[75]....
        /*06a8*/ 	.word	0x0500000f


	//   ....[76]....
        /*06ac*/ 	.word	0x0500000f


	//   ....[77]....
        /*06b0*/ 	.word	0x0500000f


	//   ....[78]....
        /*06b4*/ 	.word	0x0500000f


	//   ....[79]....
        /*06b8*/ 	.word	0x0500000f


	//   ....[80]....
        /*06bc*/ 	.word	0x0500000f


	//   ....[81]....
        /*06c0*/ 	.word	0x0500000f


	//   ....[82]....
        /*06c4*/ 	.word	0x0500000f


	//   ....[83]....
        /*06c8*/ 	.word	0x0500000f


	//   ....[84]....
        /*06cc*/ 	.word	0x0500000f


	//   ....[85]....
        /*06d0*/ 	.word	0x0500000f


	//   ....[86]....
        /*06d4*/ 	.word	0x0500000f


	//   ....[87]....
        /*06d8*/ 	.word	0x0500000f


	//   ....[88]....
        /*06dc*/ 	.word	0x0500000f


	//   ....[89]....
        /*06e0*/ 	.word	0x0500000f


	//   ....[90]....
        /*06e4*/ 	.word	0x0500000f


	//   ....[91]....
        /*06e8*/ 	.word	0x0500000f


	//   ....[92]....
        /*06ec*/ 	.word	0x0500000f


	//   ....[93]....
        /*06f0*/ 	.word	0x0500000f


	//----- nvinfo : EIATTR_COOP_GROUP_INSTR_OFFSETS
	.align		4
.L_913:
        /*06f4*/ 	.byte	0x04, 0x28
        /*06f6*/ 	.short	(.L_915 - .L_914)


	//   ....[0]....
.L_914:
        /*06f8*/ 	.word	0x00000060


	//   ....[1]....
        /*06fc*/ 	.word	0x000001d0


	//   ....[2]....
        /*0700*/ 	.word	0x00000220


	//   ....[3]....
        /*0704*/ 	.word	0x00000450


	//   ....[4]....
        /*0708*/ 	.word	0x000005b0


	//   ....[5]....
        /*070c*/ 	.word	0x000006d0


	//   ....[6]....
        /*0710*/ 	.word	0x00000830


	//   ....[7]....
        /*0714*/ 	.word	0x0000b080


	//   ....[8]....
        /*0718*/ 	.word	0x00016a20


	//   ....[9]....
        /*071c*/ 	.word	0x00016ae0


	//   ....[10]....
        /*0720*/ 	.word	0x000173e0


	//   ....[11]....
        /*0724*/ 	.word	0x00017440


	//   ....[12]....
        /*0728*/ 	.word	0x0001cc60


	//   ....[13]....
        /*072c*/ 	.word	0x0001cd60


	//   ....[14]....
        /*0730*/ 	.word	0x0001d460


	//   ....[15]....
        /*0734*/ 	.word	0x0001d4c0


	//   ....[16]....
        /*0738*/ 	.word	0x00022520


	//   ....[17]....
        /*073c*/ 	.word	0x00022540


	//   ....[18]....
        /*0740*/ 	.word	0x00022980


	//   ....[19]....
        /*0744*/ 	.word	0x000229b0


	//   ....[20]....
        /*0748*/ 	.word	0x00024000


	//   ....[21]....
        /*074c*/ 	.word	0x00024070


	//   ....[22]....
        /*0750*/ 	.word	0x000240a0


	//   ....[23]....
        /*0754*/ 	.word	0x000240b0


	//   ....[24]....
        /*0758*/ 	.word	0x00026c50


	//   ....[25]....
        /*075c*/ 	.word	0x00026dd0


	//   ....[26]....
        /*0760*/ 	.word	0x00026e00


	//   ....[27]....
        /*0764*/ 	.word	0x00026e40


	//   ....[28]....
        /*0768*/ 	.word	0x00026ea0


	//   ....[29]....
        /*076c*/ 	.word	0x00026f00


	//   ....[30]....
        /*0770*/ 	.word	0x00026f50


	//   ....[31]....
        /*0774*/ 	.word	0x00027100


	//   ....[32]....
        /*0778*/ 	.word	0x00027160


	//   ....[33]....
        /*077c*/ 	.word	0x000271a0


	//   ....[34]....
        /*0780*/ 	.word	0x000271e0


	//   ....[35]....
        /*0784*/ 	.word	0x00027210


	//   ....[36]....
        /*0788*/ 	.word	0x00027240


	//   ....[37]....
        /*078c*/ 	.word	0x000272d0


	//   ....[38]....
        /*0790*/ 	.word	0x00027330


	//   ....[39]....
        /*0794*/ 	.word	0x000273c0


	//   ....[40]....
        /*0798*/ 	.word	0x0002c0d0


	//   ....[41]....
        /*079c*/ 	.word	0x0002c0e0


	//   ....[42]....
        /*07a0*/ 	.word	0x0002c1f0


	//   ....[43]....
        /*07a4*/ 	.word	0x0002c250


	//   ....[44]....
        /*07a8*/ 	.word	0x0002c290


	//   ....[45]....
        /*07ac*/ 	.word	0x0002c2d0


	//   ....[46]....
        /*07b0*/ 	.word	0x0002c300


	//   ....[47]....
        /*07b4*/ 	.word	0x0002c330


	//   ....[48]....
        /*07b8*/ 	.word	0x0002c4c0


	//   ....[49]....
        /*07bc*/ 	.word	0x0002c520


	//   ....[50]....
        /*07c0*/ 	.word	0x0002c560


	//   ....[51]....
        /*07c4*/ 	.word	0x0002c5a0


	//   ....[52]....
        /*07c8*/ 	.word	0x0002c5d0


	//   ....[53]....
        /*07cc*/ 	.word	0x0002c600


	//   ....[54]....
        /*07d0*/ 	.word	0x0002c6c0


	//   ....[55]....
        /*07d4*/ 	.word	0x0002c6e0


	//   ....[56]....
        /*07d8*/ 	.word	0x0002c750


	//   ....[57]....
        /*07dc*/ 	.word	0x0002cde0


	//   ....[58]....
        /*07e0*/ 	.word	0x0002d240


	//   ....[59]....
        /*07e4*/ 	.word	0x0002d2e0


	//   ....[60]....
        /*07e8*/ 	.word	0x0002d380


	//   ....[61]....
        /*07ec*/ 	.word	0x0002d420


	//   ....[62]....
        /*07f0*/ 	.word	0x0002d4c0


	//   ....[63]....
        /*07f4*/ 	.word	0x0002d560


	//   ....[64]....
        /*07f8*/ 	.word	0x0002d600


	//   ....[65]....
        /*07fc*/ 	.word	0x0002d6a0


	//   ....[66]....
        /*0800*/ 	.word	0x0002d790


	//   ....[67]....
        /*0804*/ 	.word	0x0002d830


	//   ....[68]....
        /*0808*/ 	.word	0x0002d8d0


	//   ....[69]....
        /*080c*/ 	.word	0x0002d970


	//   ....[70]....
        /*0810*/ 	.word	0x0002da10


	//   ....[71]....
        /*0814*/ 	.word	0x0002dab0


	//   ....[72]....
        /*0818*/ 	.word	0x0002db50


	//   ....[73]....
        /*081c*/ 	.word	0x0002dbf0


	//   ....[74]....
        /*0820*/ 	.word	0x0002def0


	//   ....[75]....
        /*0824*/ 	.word	0x0002e1d0


	//   ....[76]....
        /*0828*/ 	.word	0x0002e5f0


	//   ....[77]....
        /*082c*/ 	.word	0x0002e680


	//   ....[78]....
        /*0830*/ 	.word	0x0002e720


	//   ....[79]....
        /*0834*/ 	.word	0x0002e7d0


	//   ....[80]....
        /*0838*/ 	.word	0x0002e850


	//   ....[81]....
        /*083c*/ 	.word	0x0002e8d0


	//   ....[82]....
        /*0840*/ 	.word	0x0002e950


	//   ....[83]....
        /*0844*/ 	.word	0x0002e9d0


	//   ....[84]....
        /*0848*/ 	.word	0x0002ea60


	//   ....[85]....
        /*084c*/ 	.word	0x0002eb10


	//   ....[86]....
        /*0850*/ 	.word	0x0002eb90


	//   ....[87]....
        /*0854*/ 	.word	0x0002ec10


	//   ....[88]....
        /*0858*/ 	.word	0x0002ec90


	//   ....[89]....
        /*085c*/ 	.word	0x0002ed10


	//   ....[90]....
        /*0860*/ 	.word	0x0002ed80


	//   ....[91]....
        /*0864*/ 	.word	0x0002ee20


	//   ....[92]....
        /*0868*/ 	.word	0x0002eeb0


	//   ....[93]....
        /*086c*/ 	.word	0x0002efe0


	//----- nvinfo : EIATTR_REG_RECONFIG
	.align		4
.L_915:
        /*0870*/ 	.byte	0x01, 0x54
	.zero		2


	//----- nvinfo : EIATTR_SYSCALL_OFFSETS
	.align		4
        /*0874*/ 	.byte	0x04, 0x46
        /*0876*/ 	.short	(.L_917 - .L_916)


	//   ....[0]....
.L_916:
        /*0878*/ 	.word	0x00001a70


	//   ....[1]....
        /*087c*/ 	.word	0x00001bc0


	//   ....[2]....
        /*0880*/ 	.word	0x0000b220


	//   ....[3]....
        /*0884*/ 	.word	0x0000b6c0


	//   ....[4]....
        /*0888*/ 	.word	0x00029150


	//   ....[5]....
        /*088c*/ 	.word	0x00029290


	//   ....[6]....
        /*0890*/ 	.word	0x00029390


	//----- nvinfo : EIATTR_MBARRIER_INSTR_OFFSETS
	.align		4
.L_917:
        /*0894*/ 	.byte	0x04, 0x39
        /*0896*/ 	.short	(.L_919 - .L_918)


	//   ....[0]....
.L_918:
        /*0898*/ 	.word	0x00000300
        /*089c*/ 	.word	0x000000ff
        /*08a0*/ 	.word	0x00036800
        /*08a4*/ 	.short	0x0100
        /*08a6*/ 	.byte	0x08
	.zero		1


	//   ....[1]....
        /*08a8*/ 	.word	0x00000310
        /*08ac*/ 	.word	0x000000ff
        /*08b0*/ 	.word	0x00036820
        /*08b4*/ 	.short	0x0100
        /*08b6*/ 	.byte	0x08
	.zero		1


	//   ....[2]....
        /*08b8*/ 	.word	0x00000400
        /*08bc*/ 	.word	0x000000ff
        /*08c0*/ 	.word	0x00036830
        /*08c4*/ 	.short	0x0100
        /*08c6*/ 	.byte	0x08
	.zero		1


	//   ....[3]....
        /*08c8*/ 	.word	0x00000410
        /*08cc*/ 	.word	0x000000ff
        /*08d0*/ 	.word	0x00036840
        /*08d4*/ 	.short	0x0100
        /*08d6*/ 	.byte	0x08
	.zero		1


	//   ....[4]....
        /*08d8*/ 	.word	0x00000420
        /*08dc*/ 	.word	0x000000ff
        /*08e0*/ 	.word	0x00036838
        /*08e4*/ 	.short	0x0100
        /*08e6*/ 	.byte	0x08
	.zero		1


	//   ....[5]....
        /*08e8*/ 	.word	0x00000430
        /*08ec*/ 	.word	0x000000ff
        /*08f0*/ 	.word	0x00036848
        /*08f4*/ 	.short	0x0100
        /*08f6*/ 	.byte	0x08
	.zero		1


	//   ....[6]....
        /*08f8*/ 	.word	0x00000560
        /*08fc*/ 	.word	0x000000ff
        /*0900*/ 	.word	0x00036850
        /*0904*/ 	.short	0x0100
        /*0906*/ 	.byte	0x08
	.zero		1


	//   ....[7]....
        /*0908*/ 	.word	0x00000570
        /*090c*/ 	.word	0x000000ff
        /*0910*/ 	.word	0x00036860
        /*0914*/ 	.short	0x0100
        /*0916*/ 	.byte	0x08
	.zero		1


	//   ....[8]....
        /*0918*/ 	.word	0x00000580
        /*091c*/ 	.word	0x000000ff
        /*0920*/ 	.word	0x00036858
        /*0924*/ 	.short	0x0100
        /*0926*/ 	.byte	0x08
	.zero		1


	//   ....[9]....
        /*0928*/ 	.word	0x00000590
        /*092c*/ 	.word	0x000000ff
        /*0930*/ 	.word	0x00036868
        /*0934*/ 	.short	0x0100
        /*0936*/ 	.byte	0x08
	.zero		1


	//   ....[10]....
        /*0938*/ 	.word	0x00000680
        /*093c*/ 	.word	0x000000ff
        /*0940*/ 	.word	0x00036870
        /*0944*/ 	.short	0x0100
        /*0946*/ 	.byte	0x06
	.zero		1


	//   ....[11]....
        /*0948*/ 	.word	0x00000690
        /*094c*/ 	.word	0x000000ff
        /*0950*/ 	.word	0x00036880
        /*0954*/ 	.short	0x0100
        /*0956*/ 	.byte	0x06
	.zero		1


	//   ....[12]....
        /*0958*/ 	.word	0x000006a0
        /*095c*/ 	.word	0x000000ff
        /*0960*/ 	.word	0x00036878
        /*0964*/ 	.short	0x0100
        /*0966*/ 	.byte	0x06
	.zero		1


	//   ....[13]....
        /*0968*/ 	.word	0x000006b0
        /*096c*/ 	.word	0x000000ff
        /*0970*/ 	.word	0x00036888
        /*0974*/ 	.short	0x0100
        /*0976*/ 	.byte	0x06
	.zero		1


	//   ....[14]....
        /*0978*/ 	.word	0x000007e0
        /*097c*/ 	.word	0x000000ff
        /*0980*/ 	.word	0x00036890
        /*0984*/ 	.short	0x0100
        /*0986*/ 	.byte	0x08
	.zero		1


	//   ....[15]....
        /*0988*/ 	.word	0x000007f0
        /*098c*/ 	.word	0x000000ff
        /*0990*/ 	.word	0x000368a0
        /*0994*/ 	.short	0x0100
        /*0996*/ 	.byte	0x08
	.zero		1


	//   ....[16]....
        /*0998*/ 	.word	0x00000800
        /*099c*/ 	.word	0x000000ff
        /*09a0*/ 	.word	0x00036898
        /*09a4*/ 	.short	0x0100
        /*09a6*/ 	.byte	0x08
	.zero		1


	//   ....[17]....
        /*09a8*/ 	.word	0x00000810
        /*09ac*/ 	.word	0x000000ff
        /*09b0*/ 	.word	0x000368a8
        /*09b4*/ 	.short	0x0100
        /*09b6*/ 	.byte	0x08
	.zero		1


	//   ....[18]....
        /*09b8*/ 	.word	0x00000940
        /*09bc*/ 	.word	0x000000ff
        /*09c0*/ 	.word	0x000368b0
        /*09c4*/ 	.short	0x0100
        /*09c6*/ 	.byte	0x08
	.zero		1


	//   ....[19]....
        /*09c8*/ 	.word	0x00000950
        /*09cc*/ 	.word	0x000000ff
        /*09d0*/ 	.word	0x000368c0
        /*09d4*/ 	.short	0x0100
        /*09d6*/ 	.byte	0x08
	.zero		1


	//   ....[20]....
        /*09d8*/ 	.word	0x00000960
        /*09dc*/ 	.word	0x000000ff
        /*09e0*/ 	.word	0x000368b8
        /*09e4*/ 	.short	0x0100
        /*09e6*/ 	.byte	0x08
	.zero		1


	//   ....[21]....
        /*09e8*/ 	.word	0x00000970
        /*09ec*/ 	.word	0x000000ff
        /*09f0*/ 	.word	0x000368c8
        /*09f4*/ 	.short	0x0100
        /*09f6*/ 	.byte	0x08
	.zero		1


	//   ....[22]....
        /*09f8*/ 	.word	0x00003910
        /*09fc*/ 	.word	0x0000002b
        /*0a00*/ 	.word	0x00036890
        /*0a04*/ 	.short	0x010a
        /*0a06*/ 	.byte	0x3f
	.zero		1


	//   ....[23]....
        /*0a08*/ 	.word	0x00006f00
        /*0a0c*/ 	.word	0x0000002b
        /*0a10*/ 	.word	0x00036890
        /*0a14*/ 	.short	0x010a
        /*0a16*/ 	.byte	0x3f
	.zero		1


	//   ....[24]....
        /*0a18*/ 	.word	0x0000a1b0
        /*0a1c*/ 	.word	0x0000002b
        /*0a20*/ 	.word	0x00036890
        /*0a24*/ 	.short	0x010a
        /*0a26*/ 	.byte	0x3f
	.zero		1


	//   ....[25]....
        /*0a28*/ 	.word	0x0000a580
        /*0a2c*/ 	.word	0x0000002c
        /*0a30*/ 	.word	0x00000000
        /*0a34*/ 	.short	0x0101
        /*0a36*/ 	.byte	0x3f
	.zero		1


	//   ....[26]....
        /*0a38*/ 	.word	0x0000a5c0
        /*0a3c*/ 	.word	0x0000002b
        /*0a40*/ 	.word	0x000368b0
        /*0a44*/ 	.short	0x010a
        /*0a46*/ 	.byte	0x3f
	.zero		1


	//   ....[27]....
        /*0a48*/ 	.word	0x0000ac30
        /*0a4c*/ 	.word	0x0000002b
        /*0a50*/ 	.word	0x00000000
        /*0a54*/ 	.short	0x0101
        /*0a56*/ 	.byte	0x3f
	.zero		1


	//   ....[28]....
        /*0a58*/ 	.word	0x0000b2a0
        /*0a5c*/ 	.word	0x00000012
        /*0a60*/ 	.word	0x00036800
        /*0a64*/ 	.short	0x010a
        /*0a66*/ 	.byte	0x3f
	.zero		1


	//   ....[29]....
        /*0a68*/ 	.word	0x0000b2f0
        /*0a6c*/ 	.word	0x00000012
        /*0a70*/ 	.word	0x00036800
        /*0a74*/ 	.short	0x010a
        /*0a76*/ 	.byte	0x3f
	.zero		1


	//   ....[30]....
        /*0a78*/ 	.word	0x0000c6e0
        /*0a7c*/ 	.word	0x00000012
        /*0a80*/ 	.word	0x00036800
        /*0a84*/ 	.short	0x010a
        /*0a86*/ 	.byte	0x3f
	.zero		1


	//   ....[31]....
        /*0a88*/ 	.word	0x0000fc30
        /*0a8c*/ 	.word	0x00000012
        /*0a90*/ 	.word	0x00036800
        /*0a94*/ 	.short	0x010a
        /*0a96*/ 	.byte	0x3f
	.zero		1


	//   ....[32]....
        /*0a98*/ 	.word	0x00012880
        /*0a9c*/ 	.word	0x00000000
        /*0aa0*/ 	.word	0x00036830
        /*0aa4*/ 	.short	0x010a
        /*0aa6*/ 	.byte	0x3f
	.zero		1


	//   ....[33]....
        /*0aa8*/ 	.word	0x00012900
        /*0aac*/ 	.word	0x00000000
        /*0ab0*/ 	.word	0x00036830
        /*0ab4*/ 	.short	0x010a
        /*0ab6*/ 	.byte	0x3f
	.zero		1


	//   ....[34]....
        /*0ab8*/ 	.word	0x00016830
        /*0abc*/ 	.word	0x00000000
        /*0ac0*/ 	.word	0x00000000
        /*0ac4*/ 	.short	0x0101
        /*0ac6*/ 	.byte	0x3f
	.zero		1


	//   ....[35]....
        /*0ac8*/ 	.word	0x00018520
        /*0acc*/ 	.word	0x0000000d
        /*0ad0*/ 	.word	0x00036830
        /*0ad4*/ 	.short	0x010a
        /*0ad6*/ 	.byte	0x3f
	.zero		1


	//   ....[36]....
        /*0ad8*/ 	.word	0x000185a0
        /*0adc*/ 	.word	0x0000000d
        /*0ae0*/ 	.word	0x00036830
        /*0ae4*/ 	.short	0x010a
        /*0ae6*/ 	.byte	0x3f
	.zero		1


	//   ....[37]....
        /*0ae8*/ 	.word	0x0001bca0
        /*0aec*/ 	.word	0x0000000b
        /*0af0*/ 	.word	0x00036850
        /*0af4*/ 	.short	0x010a
        /*0af6*/ 	.byte	0x3f
	.zero		1


	//   ....[38]....
        /*0af8*/ 	.word	0x0001bcf0
        /*0afc*/ 	.word	0x0000000b
        /*0b00*/ 	.word	0x00036850
        /*0b04*/ 	.short	0x010a
        /*0b06*/ 	.byte	0x3f
	.zero		1


	//   ....[39]....
        /*0b08*/ 	.word	0x0001df10
        /*0b0c*/ 	.word	0x0000000d
        /*0b10*/ 	.word	0x00000000
        /*0b14*/ 	.short	0x0101
        /*0b16*/ 	.byte	0x3f
	.zero		1


	//   ....[40]....
        /*0b18*/ 	.word	0x0001df80
        /*0b1c*/ 	.word	0x0000000d
        /*0b20*/ 	.word	0x00000000
        /*0b24*/ 	.short	0x0101
        /*0b26*/ 	.byte	0x3f
	.zero		1


	//   ....[41]....
        /*0b28*/ 	.word	0x0001e220
        /*0b2c*/ 	.word	0x00000004
        /*0b30*/ 	.word	0x00036830
        /*0b34*/ 	.short	0x010a
        /*0b36*/ 	.byte	0x3f
	.zero		1


	//   ....[42]....
        /*0b38*/ 	.word	0x0001e2a0
        /*0b3c*/ 	.word	0x00000004
        /*0b40*/ 	.word	0x00036830
        /*0b44*/ 	.short	0x010a
        /*0b46*/ 	.byte	0x3f
	.zero		1


	//   ....[43]....
        /*0b48*/ 	.word	0x00021980
        /*0b4c*/ 	.word	0x0000000b
        /*0b50*/ 	.word	0x00036850
        /*0b54*/ 	.short	0x010a
        /*0b56*/ 	.byte	0x3f
	.zero		1


	//   ....[44]....
        /*0b58*/ 	.word	0x000219d0
        /*0b5c*/ 	.word	0x0000000b
        /*0b60*/ 	.word	0x00036850
        /*0b64*/ 	.short	0x010a
        /*0b66*/ 	.byte	0x3f
	.zero		1


	//   ....[45]....
        /*0b68*/ 	.word	0x00023160
        /*0b6c*/ 	.word	0x0000000f
        /*0b70*/ 	.word	0x00000000
        /*0b74*/ 	.short	0x0101
        /*0b76*/ 	.byte	0x3f
	.zero		1


	//   ....[46]....
        /*0b78*/ 	.word	0x000231c0
        /*0b7c*/ 	.word	0x0000000b
        /*0b80*/ 	.word	0x00000000
        /*0b84*/ 	.short	0x0101
        /*0b86*/ 	.byte	0x3f
	.zero		1


	//   ....[47]....
        /*0b88*/ 	.word	0x00023c70
        /*0b8c*/ 	.word	0x0000000d
        /*0b90*/ 	.word	0x00036850
        /*0b94*/ 	.short	0x010a
        /*0b96*/ 	.byte	0x3f
	.zero		1


	//   ....[48]....
        /*0b98*/ 	.word	0x00023d10
        /*0b9c*/ 	.word	0x0000000d
        /*0ba0*/ 	.word	0x00036850
        /*0ba4*/ 	.short	0x010a
        /*0ba6*/ 	.byte	0x3f
	.zero		1


	//   ....[49]....
        /*0ba8*/ 	.word	0x00024250
        /*0bac*/ 	.word	0x0000000b
        /*0bb0*/ 	.word	0x00000000
        /*0bb4*/ 	.short	0x0101
        /*0bb6*/ 	.byte	0x3f
	.zero		1


	//   ....[50]....
        /*0bb8*/ 	.word	0x00025b00
        /*0bbc*/ 	.word	0x00000000
        /*0bc0*/ 	.word	0x00000000
        /*0bc4*/ 	.short	0x0101
        /*0bc6*/ 	.byte	0x3f
	.zero		1


	//   ....[51]....
        /*0bc8*/ 	.word	0x00028260
        /*0bcc*/ 	.word	0x00000009
        /*0bd0*/ 	.word	0x00036820
        /*0bd4*/ 	.short	0x010a
        /*0bd6*/ 	.byte	0x3f
	.zero		1


	//   ....[52]....
        /*0bd8*/ 	.word	0x000282f0
        /*0bdc*/ 	.word	0x00000005
        /*0be0*/ 	.word	0x000368a0
        /*0be4*/ 	.short	0x010a
        /*0be6*/ 	.byte	0x3f
	.zero		1


	//   ....[53]....
        /*0be8*/ 	.word	0x00028570
        /*0bec*/ 	.word	0x00000005
        /*0bf0*/ 	.word	0x000368c0
        /*0bf4*/ 	.short	0x010a
        /*0bf6*/ 	.byte	0x3f
	.zero		1


	//   ....[54]....
        /*0bf8*/ 	.word	0x00028910
        /*0bfc*/ 	.word	0x00000006
        /*0c00*/ 	.word	0x000368a0
        /*0c04*/ 	.short	0x010a
        /*0c06*/ 	.byte	0x3f
	.zero		1


	//   ....[55]....
        /*0c08*/ 	.word	0x00028b70
        /*0c0c*/ 	.word	0x00000006
        /*0c10*/ 	.word	0x000368c0
        /*0c14*/ 	.short	0x010a
        /*0c16*/ 	.byte	0x3f
	.zero		1


	//   ....[56]....
        /*0c18*/ 	.word	0x00029aa0
        /*0c1c*/ 	.word	0x00000007
        /*0c20*/ 	.word	0x00036840
        /*0c24*/ 	.short	0x010a
        /*0c26*/ 	.byte	0x3f
	.zero		1


	//   ....[57]....
        /*0c28*/ 	.word	0x0002a050
        /*0c2c*/ 	.word	0x0000000a
        /*0c30*/ 	.word	0x00036820
        /*0c34*/ 	.short	0x010a
        /*0c36*/ 	.byte	0x3f
	.zero		1


	//   ....[58]....
        /*0c38*/ 	.word	0x0002a370
        /*0c3c*/ 	.word	0x00000008
        /*0c40*/ 	.word	0x00036840
        /*0c44*/ 	.short	0x010a
        /*0c46*/ 	.byte	0x3f
	.zero		1


	//   ....[59]....
        /*0c48*/ 	.word	0x0002a670
        /*0c4c*/ 	.word	0x00000008
        /*0c50*/ 	.word	0x00036860
        /*0c54*/ 	.short	0x010a
        /*0c56*/ 	.byte	0x3f
	.zero		1


	//   ....[60]....
        /*0c58*/ 	.word	0x0002ac70
        /*0c5c*/ 	.word	0x00000002
        /*0c60*/ 	.word	0x00036840
        /*0c64*/ 	.short	0x010a
        /*0c66*/ 	.byte	0x3f
	.zero		1


	//   ....[61]....
        /*0c68*/ 	.word	0x0002af70
        /*0c6c*/ 	.word	0x00000002
        /*0c70*/ 	.word	0x00036860
        /*0c74*/ 	.short	0x010a
        /*0c76*/ 	.byte	0x3f
	.zero		1


	//   ....[62]....
        /*0c78*/ 	.word	0x0002b4f0
        /*0c7c*/ 	.word	0x00000002
        /*0c80*/ 	.word	0x00036840
        /*0c84*/ 	.short	0x010a
        /*0c86*/ 	.byte	0x3f
	.zero		1


	//   ....[63]....
        /*0c88*/ 	.word	0x0002b7e0
        /*0c8c*/ 	.word	0x00000002
        /*0c90*/ 	.word	0x00036860
        /*0c94*/ 	.short	0x010a
        /*0c96*/ 	.byte	0x3f
	.zero		1


	//   ....[64]....
        /*0c98*/ 	.word	0x0002bcf0
        /*0c9c*/ 	.word	0x00000003
        /*0ca0*/ 	.word	0x00036860
        /*0ca4*/ 	.short	0x010a
        /*0ca6*/ 	.byte	0x3f
	.zero		1


	//   ....[65]....
        /*0ca8*/ 	.word	0x0002cd60
        /*0cac*/ 	.word	0x00000000
        /*0cb0*/ 	.word	0x00036820
        /*0cb4*/ 	.short	0x010a
        /*0cb6*/ 	.byte	0x3f
	.zero		1


	//   ....[66]....
        /*0cb8*/ 	.word	0x0002cf30
        /*0cbc*/ 	.word	0x00000006
        /*0cc0*/ 	.word	0x00000000
        /*0cc4*/ 	.short	0x010a
        /*0cc6*/ 	.byte	0x3f
	.zero		1


	//   ....[67]....
        /*0cc8*/ 	.word	0x0002cfa0
        /*0ccc*/ 	.word	0x00000007
        /*0cd0*/ 	.word	0x00000000
        /*0cd4*/ 	.short	0x010a
        /*0cd6*/ 	.byte	0x3f
	.zero		1


	//   ....[68]....
        /*0cd8*/ 	.word	0x0002d010
        /*0cdc*/ 	.word	0x00000004
        /*0ce0*/ 	.word	0x00000000
        /*0ce4*/ 	.short	0x010a
        /*0ce6*/ 	.byte	0x3f
	.zero		1


	//   ....[69]....
        /*0ce8*/ 	.word	0x0002d040
        /*0cec*/ 	.word	0x00000003
        /*0cf0*/ 	.word	0x00000000
        /*0cf4*/ 	.short	0x010a
        /*0cf6*/ 	.byte	0x3f
	.zero		1


	//   ....[70]....
        /*0cf8*/ 	.word	0x0002d0a0
        /*0cfc*/ 	.word	0x0000002b
        /*0d00*/ 	.word	0x00036890
        /*0d04*/ 	.short	0x010a
        /*0d06*/ 	.byte	0x3f
	.zero		1


	//   ....[71]....
        /*0d08*/ 	.word	0x0002d0f0
        /*0d0c*/ 	.word	0x0000002b
        /*0d10*/ 	.word	0x00036890
        /*0d14*/ 	.short	0x010a
        /*0d16*/ 	.byte	0x3f
	.zero		1


	//   ....[72]....
        /*0d18*/ 	.word	0x0002d140
        /*0d1c*/ 	.word	0x0000002b
        /*0d20*/ 	.word	0x00036890
        /*0d24*/ 	.short	0x010a
        /*0d26*/ 	.byte	0x3f
	.zero		1


	//   ....[73]....
        /*0d28*/ 	.word	0x0002d190
        /*0d2c*/ 	.word	0x0000002b
        /*0d30*/ 	.word	0x000368b0
        /*0d34*/ 	.short	0x010a
        /*0d36*/ 	.byte	0x3f
	.zero		1


	//   ....[74]....
        /*0d38*/ 	.word	0x0002d6e0
        /*0d3c*/ 	.word	0x00000012
        /*0d40*/ 	.word	0x00036800
        /*0d44*/ 	.short	0x010a
        /*0d46*/ 	.byte	0x3f
	.zero		1


	//   ....[75]....
        /*0d48*/ 	.word	0x0002dc30
        /*0d4c*/ 	.word	0x00000012
        /*0d50*/ 	.word	0x00036800
        /*0d54*/ 	.short	0x010a
        /*0d56*/ 	.byte	0x3f
	.zero		1


	//   ....[76]....
        /*0d58*/ 	.word	0x0002dc80
        /*0d5c*/ 	.word	0x00000000
        /*0d60*/ 	.word	0x00036830
        /*0d64*/ 	.short	0x010a
        /*0d66*/ 	.byte	0x3f
	.zero		1


	//   ....[77]....
        /*0d68*/ 	.word	0x0002dcd0
        /*0d6c*/ 	.word	0x0000000d
        /*0d70*/ 	.word	0x00036830
        /*0d74*/ 	.short	0x010a
        /*0d76*/ 	.byte	0x3f
	.zero		1


	//   ....[78]....
        /*0d78*/ 	.word	0x0002dd20
        /*0d7c*/ 	.word	0x0000000b
        /*0d80*/ 	.word	0x00036850
        /*0d84*/ 	.short	0x010a
        /*0d86*/ 	.byte	0x3f
	.zero		1


	//   ....[79]....
        /*0d88*/ 	.word	0x0002dd70
        /*0d8c*/ 	.word	0x00000004
        /*0d90*/ 	.word	0x00036830
        /*0d94*/ 	.short	0x010a
        /*0d96*/ 	.byte	0x3f
	.zero		1


	//   ....[80]....
        /*0d98*/ 	.word	0x0002ddc0
        /*0d9c*/ 	.word	0x0000000b
        /*0da0*/ 	.word	0x00036850
        /*0da4*/ 	.short	0x010a
        /*0da6*/ 	.byte	0x3f
	.zero		1


	//   ....[81]....
        /*0da8*/ 	.word	0x0002de10
        /*0dac*/ 	.word	0x0000000d
        /*0db0*/ 	.word	0x00036850
        /*0db4*/ 	.short	0x010a
        /*0db6*/ 	.byte	0x3f
	.zero		1


	//   ....[82]....
        /*0db8*/ 	.word	0x0002dfb0
        /*0dbc*/ 	.word	0x00000009
        /*0dc0*/ 	.word	0x00036820
        /*0dc4*/ 	.short	0x010a
        /*0dc6*/ 	.byte	0x3f
	.zero		1


	//   ....[83]....
        /*0dc8*/ 	.word	0x0002e000
        /*0dcc*/ 	.word	0x00000005
        /*0dd0*/ 	.word	0x000368a0
        /*0dd4*/ 	.short	0x010a
        /*0dd6*/ 	.byte	0x3f
	.zero		1


	//   ....[84]....
        /*0dd8*/ 	.word	0x0002e050
        /*0ddc*/ 	.word	0x00000005
        /*0de0*/ 	.word	0x000368c0
        /*0de4*/ 	.short	0x010a
        /*0de6*/ 	.byte	0x3f
	.zero		1


	//   ....[85]....
        /*0de8*/ 	.word	0x0002e0a0
        /*0dec*/ 	.word	0x00000006
        /*0df0*/ 	.word	0x000368a0
        /*0df4*/ 	.short	0x010a
        /*0df6*/ 	.byte	0x3f
	.zero		1


	//   ....[86]....
        /*0df8*/ 	.word	0x0002e0f0
        /*0dfc*/ 	.word	0x00000006
        /*0e00*/ 	.word	0x000368c0
        /*0e04*/ 	.short	0x010a
        /*0e06*/ 	.byte	0x3f
	.zero		1


	//   ....[87]....
        /*0e08*/ 	.word	0x0002e290
        /*0e0c*/ 	.word	0x00000007
        /*0e10*/ 	.word	0x00036840
        /*0e14*/ 	.short	0x010a
        /*0e16*/ 	.byte	0x3f
	.zero		1


	//   ....[88]....
        /*0e18*/ 	.word	0x0002e310
        /*0e1c*/ 	.word	0x00000003
        /*0e20*/ 	.word	0x00036820
        /*0e24*/ 	.short	0x010a
        /*0e26*/ 	.byte	0x3f
	.zero		1


	//   ....[89]....
        /*0e28*/ 	.word	0x0002e360
        /*0e2c*/ 	.word	0x00000008
        /*0e30*/ 	.word	0x00036840
        /*0e34*/ 	.short	0x010a
        /*0e36*/ 	.byte	0x3f
	.zero		1


	//   ....[90]....
        /*0e38*/ 	.word	0x0002e3b0
        /*0e3c*/ 	.word	0x00000008
        /*0e40*/ 	.word	0x00036860
        /*0e44*/ 	.short	0x010a
        /*0e46*/ 	.byte	0x3f
	.zero		1


	//   ....[91]....
        /*0e48*/ 	.word	0x0002e400
        /*0e4c*/ 	.word	0x00000002
        /*0e50*/ 	.word	0x00036840
        /*0e54*/ 	.short	0x010a
        /*0e56*/ 	.byte	0x3f
	.zero		1


	//   ....[92]....
        /*0e58*/ 	.word	0x0002e450
        /*0e5c*/ 	.word	0x00000002
        /*0e60*/ 	.word	0x00036860
        /*0e64*/ 	.short	0x010a
        /*0e66*/ 	.byte	0x3f
	.zero		1


	//   ....[93]....
        /*0e68*/ 	.word	0x0002e4a0
        /*0e6c*/ 	.word	0x00000002
        /*0e70*/ 	.word	0x00036840
        /*0e74*/ 	.short	0x010a
        /*0e76*/ 	.byte	0x3f
	.zero		1


	//   ....[94]....
        /*0e78*/ 	.word	0x0002e4f0
        /*0e7c*/ 	.word	0x00000002
        /*0e80*/ 	.word	0x00036860
        /*0e84*/ 	.short	0x010a
        /*0e86*/ 	.byte	0x3f
	.zero		1


	//   ....[95]....
        /*0e88*/ 	.word	0x0002e540
        /*0e8c*/ 	.word	0x00000003
        /*0e90*/ 	.word	0x00036860
        /*0e94*/ 	.short	0x010a
        /*0e96*/ 	.byte	0x3f
	.zero		1


	//   ....[96]....
        /*0e98*/ 	.word	0x0002ef00
        /*0e9c*/ 	.word	0x00000000
        /*0ea0*/ 	.word	0x00036820
        /*0ea4*/ 	.short	0x010a
        /*0ea6*/ 	.byte	0x3f
	.zero		1


	//   ....[97]....
        /*0ea8*/ 	.word	0x0002f0a0
        /*0eac*/ 	.word	0x00000006
        /*0eb0*/ 	.word	0x00000000
        /*0eb4*/ 	.short	0x010a
        /*0eb6*/ 	.byte	0x3f
	.zero		1


	//   ....[98]....
        /*0eb8*/ 	.word	0x0002f0f0
        /*0ebc*/ 	.word	0x00000007
        /*0ec0*/ 	.word	0x00000000
        /*0ec4*/ 	.short	0x010a
        /*0ec6*/ 	.byte	0x3f
	.zero		1


	//   ....[99]....
        /*0ec8*/ 	.word	0x0002f140
        /*0ecc*/ 	.word	0x00000004
        /*0ed0*/ 	.word	0x00000000
        /*0ed4*/ 	.short	0x010a
        /*0ed6*/ 	.byte	0x3f
	.zero		1


	//----- nvinfo : EIATTR_NUM_MBARRIERS
	.align		4
.L_919:
        /*0ed8*/ 	.byte	0x03, 0x38
        /*0eda*/ 	.short	0x0016


	//----- nvinfo : EIATTR_EXIT_INSTR_OFFSETS
	.align		4
        /*0edc*/ 	.byte	0x04, 0x1c
        /*0ede*/ 	.short	(.L_921 - .L_920)


	//   ....[0]....
.L_920:
        /*0ee0*/ 	.word	0x0002d090


	//----- nvinfo : EIATTR_MAX_THREADS
	.align		4
.L_921:
        /*0ee4*/ 	.byte	0x04, 0x05
        /*0ee6*/ 	.short	(.L_923 - .L_922)
.L_922:
        /*0ee8*/ 	.word	0x00000180
        /*0eec*/ 	.word	0x00000001
        /*0ef0*/ 	.word	0x00000001


	//----- nvinfo : EIATTR_CRS_STACK_SIZE
	.align		4
.L_923:
        /*0ef4*/ 	.byte	0x04, 0x1e
        /*0ef6*/ 	.short	(.L_925 - .L_924)
.L_924:
        /*0ef8*/ 	.word	0x00000000


	//----- nvinfo : EIATTR_CBANK_PARAM_SIZE
	.align		4
.L_925:
        /*0efc*/ 	.byte	0x03, 0x19
        /*0efe*/ 	.short	0x0a70


	//----- nvinfo : EIATTR_PARAM_CBANK
	.align		4
        /*0f00*/ 	.byte	0x04, 0x0a
        /*0f02*/ 	.short	(.L_927 - .L_926)
	.align		4
.L_926:
        /*0f04*/ 	.word	index@(.nv.constant0._ZN7cutlass13device_kernelIN5flash11enable_sm90INS1_16FlashAttnFwdSm90INS1_25CollectiveMainloopFwdSm90ILi2EN4cute5tupleIJNS5_1CILi1EEES8_S8_EEENS6_IJNS7_ILi128EEENS7_ILi112EEENS7_ILi192EEEEEELi192ENS_10bfloat16_tEfNS_4arch4Sm90ELb1ELb0ELb1ELb1ELb0ELb1ELb0ELb1ELb1ELb0ELb0ELb0EEENS1_21CollectiveEpilogueFwdINS6_IJSA_SC_SB_EEES9_SE_SG_Li256ELb1ELb0ELb0ELb0EEENS1_36VarlenDynamicPersistentTileSchedulerILi128ELi112ELi256ELi32ELb0ELb0ELb1ELb1ELb1ELb1EEEEEEEEEvNT_6ParamsE)
        /*0f08*/ 	.short	0x0210
        /*0f0a*/ 	.short	0x0a70


	//----- nvinfo : EIATTR_SW_WAR
	.align		4
.L_927:
        /*0f0c*/ 	.byte	0x04, 0x36
        /*0f0e*/ 	.short	(.L_929 - .L_928)
.L_928:
        /*0f10*/ 	.word	0x00000008
.L_929:


//--------------------- .nv.info._ZN7cutlass13device_kernelIN5flash11enable_sm90INS1_16FlashAttnFwdSm90INS1_25CollectiveMainloopFwdSm90ILi2EN4cute5tupleIJNS5_1CILi1EEES8_S8_EEENS6_IJNS7_ILi128EEENS7_ILi176EEESA_EEELi128ENS_10bfloat16_tEfNS_4arch4Sm90ELb0ELb0ELb1ELb0ELb0ELb0ELb0ELb1ELb1ELb0ELb0ELb0EEENS1_21CollectiveEpilogueFwdINS6_IJSA_SA_SB_EEES9_SD_SF_Li256ELb0ELb0ELb0ELb0EEENS1_29StaticPersistentTileSchedulerILb0EEEEEEEEEvNT_6ParamsE --------------------------
	.section	.nv.info._ZN7cutlass13device_kernelIN5flash11enable_sm90INS1_16FlashAttnFwdSm90INS1_25CollectiveMainloopFwdSm90ILi2EN4cute5tupleIJNS5_1CILi1EEES8_S8_EEENS6_IJNS7_ILi128EEENS7_ILi176EEESA_EEELi128ENS_10bfloat16_tEfNS_4arch4Sm90ELb0ELb0ELb1ELb0ELb0ELb0ELb0ELb1ELb1ELb0ELb0ELb0EEENS1_21CollectiveEpilogueFwdINS6_IJSA_SA_SB_EEES9_SD_SF_Li256ELb0ELb0ELb0ELb0EEENS1_29StaticPersistentTileSchedulerILb0EEEEEEEEEvNT_6ParamsE,"",@"SHT_CUDA_INFO"
	.sectionflags	@""
	.align	4


	//----- nvinfo : EIATTR_CUDA_API_VERSION
	.align		4
        /*0000*/ 	.byte	0x04, 0x37
        /*0002*/ 	.short	(.L_931 - .L_930)
.L_930:
        /*0004*/ 	.word	0x00000082


	//----- nvinfo : EIATTR_KPARAM_INFO
	.align		4
.L_931:
        /*0008*/ 	.byte	0x04, 0x17
        /*000a*/ 	.short	(.L_933 - .L_932)
.L_932:
        /*000c*/ 	.word	0x00000000
        /*0010*/ 	.short	0x0000
        /*0012*/ 	.short	0x0070
        /*0014*/ 	.byte	0x00, 0xf0, 0x01, 0x2e


	//----- nvinfo : EIATTR_SPARSE_MMA_MASK
	.align		4
.L_933:
        /*0018*/ 	.byte	0x03, 0x50
        /*001a*/ 	.short	0x0000


	//----- nvinfo : EIATTR_MAXREG_COUNT
	.align		4
        /*001c*/ 	.byte	0x03, 0x1b
        /*001e*/ 	.short	0x00a8


	//----- nvinfo : EIATTR_NUM_BARRIERS
	.align		4
        /*0020*/ 	.byte	0x02, 0x4c
        /*0022*/ 	.byte	0x10
	.zero		1


	//----- nvinfo : EIATTR_EXTERNS
	.align		4
        /*0024*/ 	.byte	0x04, 0x0f
        /*0026*/ 	.short	(.L_935 - .L_934)


	//   ....[0]....
	.align		4
.L_934:
        /*0028*/ 	.word	index@(__assertfail)


	//----- nvinfo : EIATTR_ANNOTATIONS
	.align		4
.L_935:
        /*002c*/ 	.byte	0x04, 0x55
        /*002e*/ 	.short	(.L_937 - .L_936)


	//   ....[0]....
.L_936:
        /* <DEDUP_REMOVED lines=15> */


	//----- nvinfo : EIATTR_MERCURY_ISA_VERSION
	.align		4
.L_937:
        /*0108*/ 	.byte	0x03, 0x5f
        /*010a*/ 	.short	0x0101


	//----- nvinfo : EIATTR_INT_WARP_WIDE_INSTR_OFFSETS
	.align		4
        /*010c*/ 	.byte	0x04, 0x31
        /*010e*/ 	.short	(.L_939 - .L_938)


	//   ....[0]....
.L_938:
        /*0110*/ 	.word	0x00000190


	//   ....[1]....
        /*0114*/ 	.word	0x000001c0


	//   ....[2]....
        /*0118*/ 	.word	0x000001d0


	//   ....[3]....
        /*011c*/ 	.word	0x0000e2d0


	//   ....[4]....
        /*0120*/ 	.word	0x0000e300


	//   ....[5]....
        /*0124*/ 	.word	0x0000e3d0


	//----- nvinfo : EIATTR_COOP_GROUP_MASK_REGIDS
	.align		4
.L_939:
        /*0128*/ 	.byte	0x04, 0x29
        /*012a*/ 	.short	(.L_941 - .L_940)


	//   ....[0]....
.L_940:
        /*012c*/ 	.word	0xffffffff


	//   ....[1]....
        /*0130*/ 	.word	0xffffffff


	//   ....[2]....
        /*0134*/ 	.word	0xffffffff


	//   ....[3]....
        /*0138*/ 	.word	0xffffffff


	//   ....[4]....
        /*013c*/ 	.word	0xffffffff


	//   ....[5]....
        /*0140*/ 	.word	0xffffffff


	//   ....[6]....
        /*0144*/ 	.word	0xffffffff


	//   ....[7]....
        /*0148*/ 	.word	0xffffffff


	//   ....[8]....
        /*014c*/ 	.word	0xffffffff


	//   ....[9]....
        /*0150*/ 	.word	0xffffffff


	//   ....[10]....
        /*0154*/ 	.word	0xffffffff


	//   ....[11]....
        /*0158*/ 	.word	0xffffffff


	//   ....[12]....
        /*015c*/ 	.word	0xffffffff


	//   ....[13]....
        /*0160*/ 	.word	0xffffffff


	//   ....[14]....
        /*0164*/ 	.word	0xffffffff


	//   ....[15]....
        /*0168*/ 	.word	0xffffffff


	//   ....[16]....
        /*016c*/ 	.word	0xffffffff


	//   ....[17]....
        /*0170*/ 	.word	0xffffffff


	//   ....[18]....
        /*0174*/ 	.word	0xffffffff


	//   ....[19]....
        /*0178*/ 	.word	0xffffffff


	//   ....[20]....
        /*017c*/ 	.word	0xffffffff


	//   ....[21]....
        /*0180*/ 	.word	0xffffffff


	//   ....[22]....
        /*0184*/ 	.word	0xffffffff


	//   ....[23]....
        /*0188*/ 	.word	0x0500000f


	//   ....[24]....
        /*018c*/ 	.word	0x0500000f


	//----- nvinfo : EIATTR_COOP_GROUP_INSTR_OFFSETS
	.align		4
.L_941:
        /*0190*/ 	.byte	0x04, 0x28
        /*0192*/ 	.short	(.L_943 - .L_942)


	//   ....[0]....
.L_942:
        /*0194*/ 	.word	0x00000070


	//   ....[1]....
        /*0198*/ 	.word	0x000001a0


	//   ....[2]....
        /*019c*/ 	.word	0x000001f0


	//   ....[3]....
        /*01a0*/ 	.word	0x000003e0


	//   ....[4]....
        /*01a4*/ 	.word	0x00000540


	//   ....[5]....
        /*01a8*/ 	.word	0x00000660


	//   ....[6]....
        /*01ac*/ 	.word	0x000007c0


	//   ....[7]....
        /*01b0*/ 	.word	0x00000dd0


	//   ....[8]....
        /*01b4*/ 	.word	0x00005090


	//   ....[9]....
        /*01b8*/ 	.word	0x00005130


	//   ....[10]....
        /*01bc*/ 	.word	0x00005780


	//   ....[11]....
        /*01c0*/ 	.word	0x00005810


	//   ....[12]....
        /*01c4*/ 	.word	0x0000a420


	//   ....[13]....
        /*01c8*/ 	.word	0x0000a480


	//   ....[14]....
        /*01cc*/ 	.word	0x0000af60


	//   ....[15]....
        /*01d0*/ 	.word	0x0000b090


	//   ....[16]....
        /*01d4*/ 	.word	0x0000c540


	//   ....[17]....
        /*01d8*/ 	.word	0x0000c580


	//   ....[18]....
        /*01dc*/ 	.word	0x0000c700


	//   ....[19]....
        /*01e0*/ 	.word	0x0000c730


	//   ....[20]....
        /*01e4*/ 	.word	0x0000d780


	//   ....[21]....
        /*01e8*/ 	.word	0x0000da70


	//   ....[22]....
        /*01ec*/ 	.word	0x000106c0


	//   ....[23]....
        /*01f0*/ 	.word	0x00010bc0


	//   ....[24]....
        /*01f4*/ 	.word	0x00011060


	//----- nvinfo : EIATTR_REG_RECONFIG
	.align		4
.L_943:
        /*01f8*/ 	.byte	0x01, 0x54
	.zero		2


	//----- nvinfo : EIATTR_SYSCALL_OFFSETS
	.align		4
        /*01fc*/ 	.byte	0x04, 0x46
        /*01fe*/ 	.short	(.L_945 - .L_944)


	//   ....[0]....
.L_944:
        /*0200*/ 	.word	0x00001150


	//   ....[1]....
        /*0204*/ 	.word	0x0000dee0


	//   ....[2]....
        /*0208*/ 	.word	0x0000e020


	//   ....[3]....
        /*020c*/ 	.word	0x0000e120


	//----- nvinfo : EIATTR_MBARRIER_INSTR_OFFSETS
	.align		4
.L_945:
        /*0210*/ 	.byte	0x04, 0x39
        /*0212*/ 	.short	(.L_947 - .L_946)


	//   ....[0]....
.L_946:
        /*0214*/ 	.word	0x00000290
        /*0218*/ 	.word	0x000000ff
        /*021c*/ 	.word	0x00034800
        /*0220*/ 	.short	0x0100
        /*0222*/ 	.byte	0x06
	.zero		1


	//   ....[1]....
        /*0224*/ 	.word	0x000002a0
        /*0228*/ 	.word	0x000000ff
        /*022c*/ 	.word	0x00034820
        /*0230*/ 	.short	0x0100
        /*0232*/ 	.byte	0x06
	.zero		1


	//   ....[2]....
        /*0234*/ 	.word	0x00000390
        /*0238*/ 	.word	0x000000ff
        /*023c*/ 	.word	0x00034830
        /*0240*/ 	.short	0x0100
        /*0242*/ 	.byte	0x08
	.zero		1


	//   ....[3]....
        /*0244*/ 	.word	0x000003a0
        /*0248*/ 	.word	0x000000ff
        /*024c*/ 	.word	0x00034840
        /*0250*/ 	.short	0x0100
        /*0252*/ 	.byte	0x08
	.zero		1


	//   ....[4]....
        /*0254*/ 	.word	0x000003b0
        /*0258*/ 	.word	0x000000ff
        /*025c*/ 	.word	0x00034838
        /*0260*/ 	.short	0x0100
        /*0262*/ 	.byte	0x08
	.zero		1


	//   ....[5]....
        /*0264*/ 	.word	0x000003c0
        /*0268*/ 	.word	0x000000ff
        /*026c*/ 	.word	0x00034848
        /*0270*/ 	.short	0x0100
        /*0272*/ 	.byte	0x08
	.zero		1


	//   ....[6]....
        /*0274*/ 	.word	0x000004f0
        /*0278*/ 	.word	0x000000ff
        /*027c*/ 	.word	0x00034850
        /*0280*/ 	.short	0x0100
        /*0282*/ 	.byte	0x08
	.zero		1


	//   ....[7]....
        /*0284*/ 	.word	0x00000500
        /*0288*/ 	.word	0x000000ff
        /*028c*/ 	.word	0x00034860
        /*0290*/ 	.short	0x0100
        /*0292*/ 	.byte	0x08
	.zero		1


	//   ....[8]....
        /*0294*/ 	.word	0x00000510
        /*0298*/ 	.word	0x000000ff
        /*029c*/ 	.word	0x00034858
        /*02a0*/ 	.short	0x0100
        /*02a2*/ 	.byte	0x08
	.zero		1


	//   ....[9]....
        /*02a4*/ 	.word	0x00000520
        /*02a8*/ 	.word	0x000000ff
        /*02ac*/ 	.word	0x00034868
        /*02b0*/ 	.short	0x0100
        /*02b2*/ 	.byte	0x08
	.zero		1


	//   ....[10]....
        /*02b4*/ 	.word	0x00000610
        /*02b8*/ 	.word	0x000000ff
        /*02bc*/ 	.word	0x00034870
        /*02c0*/ 	.short	0x0100
        /*02c2*/ 	.byte	0x06
	.zero		1


	//   ....[11]....
        /*02c4*/ 	.word	0x00000620
        /*02c8*/ 	.word	0x000000ff
        /*02cc*/ 	.word	0x00034880
        /*02d0*/ 	.short	0x0100
        /*02d2*/ 	.byte	0x06
	.zero		1


	//   ....[12]....
        /*02d4*/ 	.word	0x00000630
        /*02d8*/ 	.word	0x000000ff
        /*02dc*/ 	.word	0x00034878
        /*02e0*/ 	.short	0x0100
        /*02e2*/ 	.byte	0x06
	.zero		1


	//   ....[13]....
        /*02e4*/ 	.word	0x00000640
        /*02e8*/ 	.word	0x000000ff
        /*02ec*/ 	.word	0x00034888
        /*02f0*/ 	.short	0x0100
        /*02f2*/ 	.byte	0x06
	.zero		1


	//   ....[14]....
        /*02f4*/ 	.word	0x00000770
        /*02f8*/ 	.word	0x000000ff
        /*02fc*/ 	.word	0x00034890
        /*0300*/ 	.short	0x0100
        /*0302*/ 	.byte	0x08
	.zero		1


	//   ....[15]....
        /*0304*/ 	.word	0x00000780
        /*0308*/ 	.word	0x000000ff
        /*030c*/ 	.word	0x000348a0
        /*0310*/ 	.short	0x0100
        /*0312*/ 	.byte	0x08
	.zero		1


	//   ....[16]....
        /*0314*/ 	.word	0x00000790
        /*0318*/ 	.word	0x000000ff
        /*031c*/ 	.word	0x00034898
        /*0320*/ 	.short	0x0100
        /*0322*/ 	.byte	0x08
	.zero		1


	//   ....[17]....
        /*0324*/ 	.word	0x000007a0
        /*0328*/ 	.word	0x000000ff
        /*032c*/ 	.word	0x000348a8
        /*0330*/ 	.short	0x0100
        /*0332*/ 	.byte	0x08
	.zero		1


	//   ....[18]....
        /*0334*/ 	.word	0x000008d0
        /*0338*/ 	.word	0x000000ff
        /*033c*/ 	.word	0x000348b0
        /*0340*/ 	.short	0x0100
        /*0342*/ 	.byte	0x08
	.zero		1


	//   ....[19]....
        /*0344*/ 	.word	0x000008e0
        /*0348*/ 	.word	0x000000ff
        /*034c*/ 	.word	0x000348c0
        /*0350*/ 	.short	0x0100
        /*0352*/ 	.byte	0x08
	.zero		1


	//   ....[20]....
        /*0354*/ 	.word	0x000008f0
        /*0358*/ 	.word	0x000000ff
        /*035c*/ 	.word	0x000348b8
        /*0360*/ 	.short	0x0100
        /*0362*/ 	.byte	0x08
	.zero		1


	//   ....[21]....
        /*0364*/ 	.word	0x00000900
        /*0368*/ 	.word	0x000000ff
        /*036c*/ 	.word	0x000348c8
        /*0370*/ 	.short	0x0100
        /*0372*/ 	.byte	0x08
	.zero		1


	//   ....[22]....
        /*0374*/ 	.word	0x000011d0
        /*0378*/ 	.word	0x000000ff
        /*037c*/ 	.word	0x00034800
        /*0380*/ 	.short	0x010a
        /*0382*/ 	.byte	0x27
	.zero		1


	//   ....[23]....
        /*0384*/ 	.word	0x00001260
        /*0388*/ 	.word	0x00000003
        /*038c*/ 	.word	0x00034830
        /*0390*/ 	.short	0x010a
        /*0392*/ 	.byte	0x3f
	.zero		1


	//   ....[24]....
        /*0394*/ 	.word	0x000012e0
        /*0398*/ 	.word	0x00000003
        /*039c*/ 	.word	0x00034830
        /*03a0*/ 	.short	0x010a
        /*03a2*/ 	.byte	0x3f
	.zero		1


	//   ....[25]....
        /*03a4*/ 	.word	0x00004a00
        /*03a8*/ 	.word	0x00000003
        /*03ac*/ 	.word	0x00000000
        /*03b0*/ 	.short	0x0101
        /*03b2*/ 	.byte	0x3f
	.zero		1


	//   ....[26]....
        /*03b4*/ 	.word	0x00006e70
        /*03b8*/ 	.word	0x000000ff
        /*03bc*/ 	.word	0x00034830
        /*03c0*/ 	.short	0x010a
        /*03c2*/ 	.byte	0x06
	.zero		1


	//   ....[27]....
        /*03c4*/ 	.word	0x00006eb0
        /*03c8*/ 	.word	0x000000ff
        /*03cc*/ 	.word	0x00034830
        /*03d0*/ 	.short	0x010a
        /*03d2*/ 	.byte	0x06
	.zero		1


	//   ....[28]....
        /*03d4*/ 	.word	0x000095f0
        /*03d8*/ 	.word	0x000000ff
        /*03dc*/ 	.word	0x00034850
        /*03e0*/ 	.short	0x010a
        /*03e2*/ 	.byte	0x06
	.zero		1


	//   ....[29]....
        /*03e4*/ 	.word	0x00009630
        /*03e8*/ 	.word	0x000000ff
        /*03ec*/ 	.word	0x00034850
        /*03f0*/ 	.short	0x010a
        /*03f2*/ 	.byte	0x06
	.zero		1


	//   ....[30]....
        /*03f4*/ 	.word	0x0000b750
        /*03f8*/ 	.word	0x00000083
        /*03fc*/ 	.word	0x00000000
        /*0400*/ 	.short	0x0101
        /*0402*/ 	.byte	0x3f
	.zero		1


	//   ....[31]....
        /*0404*/ 	.word	0x0000b7f0
        /*0408*/ 	.word	0x00000015
        /*040c*/ 	.word	0x00000000
        /*0410*/ 	.short	0x0101
        /*0412*/ 	.byte	0x3f
	.zero		1


	//   ....[32]....
        /*0414*/ 	.word	0x0000c4b0
        /*0418*/ 	.word	0x000000ff
        /*041c*/ 	.word	0x00034850
        /*0420*/ 	.short	0x010a
        /*0422*/ 	.byte	0x07
	.zero		1


	//   ....[33]....
        /*0424*/ 	.word	0x0000c4f0
        /*0428*/ 	.word	0x000000ff
        /*042c*/ 	.word	0x00034850
        /*0430*/ 	.short	0x010a
        /*0432*/ 	.byte	0x07
	.zero		1


	//   ....[34]....
        /*0434*/ 	.word	0x0000cfc0
        /*0438*/ 	.word	0x00000004
        /*043c*/ 	.word	0x00000000
        /*0440*/ 	.short	0x0101
        /*0442*/ 	.byte	0x3f
	.zero		1


	//   ....[35]....
        /*0444*/ 	.word	0x0000d930
        /*0448*/ 	.word	0x000000ff
        /*044c*/ 	.word	0x00000000
        /*0450*/ 	.short	0x0101
        /*0452*/ 	.byte	0x06
	.zero		1


	//   ....[36]....
        /*0454*/ 	.word	0x0000e710
        /*0458*/ 	.word	0x00000006
        /*045c*/ 	.word	0x00034840
        /*0460*/ 	.short	0x010a
        /*0462*/ 	.byte	0x3f
	.zero		1


	//   ....[37]....
        /*0464*/ 	.word	0x0000eb90
        /*0468*/ 	.word	0x00000009
        /*046c*/ 	.word	0x00034820
        /*0470*/ 	.short	0x010a
        /*0472*/ 	.byte	0x3f
	.zero		1


	//   ....[38]....
        /*0474*/ 	.word	0x0000ee70
        /*0478*/ 	.word	0x00000002
        /*047c*/ 	.word	0x00034840
        /*0480*/ 	.short	0x010a
        /*0482*/ 	.byte	0x3f
	.zero		1


	//   ....[39]....
        /*0484*/ 	.word	0x0000f0f0
        /*0488*/ 	.word	0x00000002
        /*048c*/ 	.word	0x00000060
        /*0490*/ 	.short	0x010a
        /*0492*/ 	.byte	0x3f
	.zero		1


	//   ....[40]....
        /*0494*/ 	.word	0x0000f630
        /*0498*/ 	.word	0x00000002
        /*049c*/ 	.word	0x00034840
        /*04a0*/ 	.short	0x010a
        /*04a2*/ 	.byte	0x3f
	.zero		1


	//   ....[41]....
        /*04a4*/ 	.word	0x0000f8b0
        /*04a8*/ 	.word	0x00000002
        /*04ac*/ 	.word	0x00000060
        /*04b0*/ 	.short	0x010a
        /*04b2*/ 	.byte	0x3f
	.zero		1


	//   ....[42]....
        /*04b4*/ 	.word	0x0000fd10
        /*04b8*/ 	.word	0x00000002
        /*04bc*/ 	.word	0x00034840
        /*04c0*/ 	.short	0x010a
        /*04c2*/ 	.byte	0x3f
	.zero		1


	//   ....[43]....
        /*04c4*/ 	.word	0x0000ffa0
        /*04c8*/ 	.word	0x00000002
        /*04cc*/ 	.word	0x00000060
        /*04d0*/ 	.short	0x010a
        /*04d2*/ 	.byte	0x3f
	.zero		1


	//   ....[44]....
        /*04d4*/ 	.word	0x000102d0
        /*04d8*/ 	.word	0x00000003
        /*04dc*/ 	.word	0x00034860
        /*04e0*/ 	.short	0x010a
        /*04e2*/ 	.byte	0x3f
	.zero		1


	//   ....[45]....
        /*04e4*/ 	.word	0x00010640
        /*04e8*/ 	.word	0x00000000
        /*04ec*/ 	.word	0x00034820
        /*04f0*/ 	.short	0x010a
        /*04f2*/ 	.byte	0x3f
	.zero		1


	//   ....[46]....
        /*04f4*/ 	.word	0x00010800
        /*04f8*/ 	.word	0x00000006
        /*04fc*/ 	.word	0x00000000
        /*0500*/ 	.short	0x010a
        /*0502*/ 	.byte	0x3f
	.zero		1


	//   ....[47]....
        /*0504*/ 	.word	0x00010870
        /*0508*/ 	.word	0x00000003
        /*050c*/ 	.word	0x00000000
        /*0510*/ 	.short	0x010a
        /*0512*/ 	.byte	0x3f
	.zero		1


	//   ....[48]....
        /*0514*/ 	.word	0x000108d0
        /*0518*/ 	.word	0x00000010
        /*051c*/ 	.word	0x00000000
        /*0520*/ 	.short	0x010a
        /*0522*/ 	.byte	0x3f
	.zero		1


	//   ....[49]....
        /*0524*/ 	.word	0x00010900
        /*0528*/ 	.word	0x00000003
        /*052c*/ 	.word	0x00000000
        /*0530*/ 	.short	0x010a
        /*0532*/ 	.byte	0x3f
	.zero		1


	//   ....[50]....
        /*0534*/ 	.word	0x00010970
        /*0538*/ 	.word	0x00000003
        /*053c*/ 	.word	0x00034800
        /*0540*/ 	.short	0x010a
        /*0542*/ 	.byte	0x3f
	.zero		1


	//   ....[51]....
        /*0544*/ 	.word	0x000109c0
        /*0548*/ 	.word	0x00000003
        /*054c*/ 	.word	0x00034830
        /*0550*/ 	.short	0x010a
        /*0552*/ 	.byte	0x3f
	.zero		1


	//   ....[52]....
        /*0554*/ 	.word	0x00010a20
        /*0558*/ 	.word	0x00000014
        /*055c*/ 	.word	0x00034830
        /*0560*/ 	.short	0x010a
        /*0562*/ 	.byte	0x3f
	.zero		1


	//   ....[53]....
        /*0564*/ 	.word	0x00010a80
        /*0568*/ 	.word	0x00000014
        /*056c*/ 	.word	0x00034850
        /*0570*/ 	.short	0x010a
        /*0572*/ 	.byte	0x3f
	.zero		1


	//   ....[54]....
        /*0574*/ 	.word	0x00010ae0
        /*0578*/ 	.word	0x00000003
        /*057c*/ 	.word	0x00034850
        /*0580*/ 	.short	0x010a
        /*0582*/ 	.byte	0x3f
	.zero		1


	//   ....[55]....
        /*0584*/ 	.word	0x00010c80
        /*0588*/ 	.word	0x00000006
        /*058c*/ 	.word	0x00034840
        /*0590*/ 	.short	0x010a
        /*0592*/ 	.byte	0x3f
	.zero		1


	//   ....[56]....
        /*0594*/ 	.word	0x00010d00
        /*0598*/ 	.word	0x00000007
        /*059c*/ 	.word	0x00034820
        /*05a0*/ 	.short	0x010a
        /*05a2*/ 	.byte	0x3f
	.zero		1


	//   ....[57]....
        /*05a4*/ 	.word	0x00010d50
        /*05a8*/ 	.word	0x00000002
        /*05ac*/ 	.word	0x00034840
        /*05b0*/ 	.short	0x010a
        /*05b2*/ 	.byte	0x3f
	.zero		1


	//   ....[58]....
        /*05b4*/ 	.word	0x00010da0
        /*05b8*/ 	.word	0x00000002
        /*05bc*/ 	.word	0x00000060
        /*05c0*/ 	.short	0x010a
        /*05c2*/ 	.byte	0x3f
	.zero		1


	//   ....[59]....
        /*05c4*/ 	.word	0x00010df0
        /*05c8*/ 	.word	0x00000002
        /*05cc*/ 	.word	0x00034840
        /*05d0*/ 	.short	0x010a
        /*05d2*/ 	.byte	0x3f
	.zero		1


	//   ....[60]....
        /*05d4*/ 	.word	0x00010e40
        /*05d8*/ 	.word	0x00000002
        /*05dc*/ 	.word	0x00000060
        /*05e0*/ 	.short	0x010a
        /*05e2*/ 	.byte	0x3f
	.zero		1


	//   ....[61]....
        /*05e4*/ 	.word	0x00010e90
        /*05e8*/ 	.word	0x00000002
        /*05ec*/ 	.word	0x00034840
        /*05f0*/ 	.short	0x010a
        /*05f2*/ 	.byte	0x3f
	.zero		1


	//   ....[62]....
        /*05f4*/ 	.word	0x00010ee0
        /*05f8*/ 	.word	0x00000002
        /*05fc*/ 	.word	0x00000060
        /*0600*/ 	.short	0x010a
        /*0602*/ 	.byte	0x3f
	.zero		1


	//   ....[63]....
        /*0604*/ 	.word	0x00010f30
        /*0608*/ 	.word	0x00000003
        /*060c*/ 	.word	0x00034860
        /*0610*/ 	.short	0x010a
        /*0612*/ 	.byte	0x3f
	.zero		1


	//   ....[64]....
        /*0614*/ 	.word	0x00010f80
        /*0618*/ 	.word	0x00000000
        /*061c*/ 	.word	0x00034820
        /*0620*/ 	.short	0x010a
        /*0622*/ 	.byte	0x3f
	.zero		1


	//   ....[65]....
        /*0624*/ 	.word	0x00011120
        /*0628*/ 	.word	0x00000006
        /*062c*/ 	.word	0x00000000
        /*0630*/ 	.short	0x010a
        /*0632*/ 	.byte	0x3f
	.zero		1


	//   ....[66]....
        /*0634*/ 	.word	0x00011170
        /*0638*/ 	.word	0x00000003
        /*063c*/ 	.word	0x00000000
        /*0640*/ 	.short	0x010a
        /*0642*/ 	.byte	0x3f
	.zero		1


	//   ....[67]....
        /*0644*/ 	.word	0x000111c0
        /*0648*/ 	.word	0x00000010
        /*064c*/ 	.word	0x00000000
        /*0650*/ 	.short	0x010a
        /*0652*/ 	.byte	0x3f
	.zero		1


	//----- nvinfo : EIATTR_NUM_MBARRIERS
	.align		4
.L_947:
        /*0654*/ 	.byte	0x03, 0x38
        /*0656*/ 	.short	0x0016


	//----- nvinfo : EIATTR_EXIT_INSTR_OFFSETS
	.align		4
        /*0658*/ 	.byte	0x04, 0x1c
        /*065a*/ 	.short	(.L_949 - .L_948)


	//   ....[0]....
.L_948:
        /*065c*/ 	.word	0x00000a50


	//   ....[1]....
        /*0660*/ 	.word	0x0000da30


	//   ....[2]....
        /*0664*/ 	.word	0x0000da90


	//   ....[3]....
        /*0668*/ 	.word	0x00010950


	//----- nvinfo : EIATTR_MAX_THREADS
	.align		4
.L_949:
        /*066c*/ 	.byte	0x04, 0x05
        /*066e*/ 	.short	(.L_951 - .L_950)
.L_950:
        /*0670*/ 	.word	0x00000180
        /*0674*/ 	.word	0x00000001
        /*0678*/ 	.word	0x00000001


	//----- nvinfo : EIATTR_CRS_STACK_SIZE
	.align		4
.L_951:
        /*067c*/ 	.byte	0x04, 0x1e
        /*067e*/ 	.short	(.L_953 - .L_952)
.L_952:
        /*0680*/ 	.word	0x00000000


	//----- nvinfo : EIATTR_CBANK_PARAM_SIZE
	.align		4
.L_953:
        /*0684*/ 	.byte	0x03, 0x19
        /*0686*/ 	.short	0x0bf0


	//----- nvinfo : EIATTR_PARAM_CBANK
	.align		4
        /*0688*/ 	.byte	0x04, 0x0a
        /*068a*/ 	.short	(.L_955 - .L_954)
	.align		4
.L_954:
        /*068c*/ 	.word	index@(.nv.constant0._ZN7cutlass13device_kernelIN5flash11enable_sm90INS1_16FlashAttnFwdSm90INS1_25CollectiveMainloopFwdSm90ILi2EN4cute5tupleIJNS5_1CILi1EEES8_S8_EEENS6_IJNS7_ILi128EEENS7_ILi176EEESA_EEELi128ENS_10bfloat16_tEfNS_4arch4Sm90ELb0ELb0ELb1ELb0ELb0ELb0ELb0ELb1ELb1ELb0ELb0ELb0EEENS1_21CollectiveEpilogueFwdINS6_IJSA_SA_SB_EEES9_SD_SF_Li256ELb0ELb0ELb0ELb0EEENS1_29StaticPersistentTileSchedulerILb0EEEEEEEEEvNT_6ParamsE)
        /*0690*/ 	.short	0x0210
        /*0692*/ 	.short	0x0bf0


	//----- nvinfo : EIATTR_SW_WAR
	.align		4
.L_955:
        /*0694*/ 	.byte	0x04, 0x36
        /*0696*/ 	.short	(.L_957 - .L_956)
.L_956:
        /*0698*/ 	.word	0x00000008
.L_957:


//--------------------- .nv.info._ZN7cutlass13device_kernelIN5flash11enable_sm90INS1_16FlashAttnFwdSm90INS1_25CollectiveMainloopFwdSm90ILi2EN4cute5tupleIJNS5_1CILi2EEENS7_ILi1EEES9_EEENS6_IJNS7_ILi128EEENS7_ILi176EEESB_EEELi128ENS_10bfloat16_tEfNS_4arch4Sm90ELb0ELb0ELb1ELb0ELb0ELb0ELb0ELb1ELb1ELb0ELb0ELb0EEENS1_21CollectiveEpilogueFwdINS6_IJSB_SB_SC_EEESA_SE_SG_Li256ELb0ELb0ELb0ELb0EEENS1_29StaticPersistentTileSchedulerILb0EEEEEEEEEvNT_6ParamsE --------------------------
	.section	.nv.info._ZN7cutlass13device_kernelIN5flash11enable_sm90INS1_16FlashAttnFwdSm90INS1_25CollectiveMainloopFwdSm90ILi2EN4cute5tupleIJNS5_1CILi2EEENS7_ILi1EEES9_EEENS6_IJNS7_ILi128EEENS7_ILi176EEESB_EEELi128ENS_10bfloat16_tEfNS_4arch4Sm90ELb0ELb0ELb1ELb0ELb0ELb0ELb0ELb1ELb1ELb0ELb0ELb0EEENS1_21CollectiveEpilogueFwdINS6_IJSB_SB_SC_EEESA_SE_SG_Li256ELb0ELb0ELb0ELb0EEENS1_29StaticPersistentTileSchedulerILb0EEEEEEEEEvNT_6ParamsE,"",@"SHT_CUDA_INFO"
	.sectionflags	@""
	.align	4


	//----- nvinfo : EIATTR_CUDA_API_VERSION
	.align		4
        /*0000*/ 	.byte	0x04, 0x37
        /*0002*/ 	.short	(.L_959 - .L_958)
.L_958:
        /*0004*/ 	.word	0x00000082


	//----- nvinfo : EIATTR_KPARAM_INFO
	.align		4
.L_959:
        /*0008*/ 	.byte	0x04, 0x17
        /*000a*/ 	.short	(.L_961 - .L_960)
.L_960:
        /*000c*/ 	.word	0x00000000
        /*0010*/ 	.short	0x0000
        /*0012*/ 	.short	0x0070
        /*0014*/ 	.byte	0x00, 0xf0, 0x01, 0x2e


	//----- nvinfo : EIATTR_SPARSE_MMA_MASK
	.align		4
.L_961:
        /*0018*/ 	.byte	0x03, 0x50
        /*001a*/ 	.short	0x0000


	//----- nvinfo : EIATTR_MAXREG_COUNT
	.align		4
        /*001c*/ 	.byte	0x03, 0x1b
        /*001e*/ 	.short	0x00a8


	//----- nvinfo : EIATTR_NUM_BARRIERS
	.align		4
        /*0020*/ 	.byte	0x02, 0x4c
        /*0022*/ 	.byte	0x10
	.zero		1


	//----- nvinfo : EIATTR_EXTERNS
	.align		4
        /*0024*/ 	.byte	0x04, 0x0f
        /*0026*/ 	.short	(.L_963 - .L_962)


	//   ....[0]....
	.align		4
.L_962:
        /*0028*/ 	.word	index@(__assertfail)


	//----- nvinfo : EIATTR_ANNOTATIONS
	.align		4
.L_963:
        /*002c*/ 	.byte	0x04, 0x55
        /*002e*/ 	.short	(.L_965 - .L_964)


	//   ....[0]....
.L_964:
        /* <DEDUP_REMOVED lines=25> */


	//----- nvinfo : EIATTR_MERCURY_ISA_VERSION
	.align		4
.L_965:
        /*01a8*/ 	.byte	0x03, 0x5f
        /*01aa*/ 	.short	0x0101


	//----- nvinfo : EIATTR_INT_WARP_WIDE_INSTR_OFFSETS
	.align		4
        /*01ac*/ 	.byte	0x04, 0x31
        /*01ae*/ 	.short	(.L_967 - .L_966)


	//   ....[0]....
.L_966:
        /*01b0*/ 	.word	0x00000180


	//   ....[1]....
        /*01b4*/ 	.word	0x00000220


	//   ....[2]....
        /*01b8*/ 	.word	0x00000290


	//   ....[3]....
        /*01bc*/ 	.word	0x0000e570


	//   ....[4]....
        /*01c0*/ 	.word	0x0000e5a0


	//   ....[5]....
        /*01c4*/ 	.word	0x0000e680


	//----- nvinfo : EIATTR_COOP_GROUP_MASK_REGIDS
	.align		4
.L_967:
        /*01c8*/ 	.byte	0x04, 0x29
        /*01ca*/ 	.short	(.L_969 - .L_968)


	//   ....[0]....
.L_968:
        /*01cc*/ 	.word	0xffffffff


	//   ....[1]....
        /*01d0*/ 	.word	0xffffffff


	//   ....[2]....
        /*01d4*/ 	.word	0xffffffff


	//   ....[3]....
        /*01d8*/ 	.word	0xffffffff


	//   ....[4]....
        /*01dc*/ 	.word	0xffffffff


	//   ....[5]....
        /*01e0*/ 	.word	0xffffffff


	//   ....[6]....
        /*01e4*/ 	.word	0xffffffff


	//   ....[7]....
        /*01e8*/ 	.word	0xffffffff


	//   ....[8]....
        /*01ec*/ 	.word	0xffffffff


	//   ....[9]....
        /*01f0*/ 	.word	0xffffffff


	//   ....[10]....
        /*01f4*/ 	.word	0xffffffff


	//   ....[11]....
        /*01f8*/ 	.word	0xffffffff


	//   ....[12]....
        /*01fc*/ 	.word	0xffffffff


	//   ....[13]....
        /*0200*/ 	.word	0xffffffff


	//   ....[14]....
        /*0204*/ 	.word	0xffffffff


	//   ....[15]....
        /*0208*/ 	.word	0xffffffff


	//   ....[16]....
        /*020c*/ 	.word	0xffffffff


	//   ....[17]....
        /*0210*/ 	.word	0xffffffff


	//   ....[18]....
        /*0214*/ 	.word	0xffffffff


	//   ....[19]....
        /*0218*/ 	.word	0xffffffff


	//   ....[20]....
        /*021c*/ 	.word	0xffffffff


	//   ....[21]....
        /*0220*/ 	.word	0xffffffff


	//   ....[22]....
        /*0224*/ 	.word	0xffffffff


	//   ....[23]....
        /*0228*/ 	.word	0xffffffff


	//   ....[24]....
        /*022c*/ 	.word	0x0500000f


	//   ....[25]....
        /*0230*/ 	.word	0x0500000f


	//----- nvinfo : EIATTR_COOP_GROUP_INSTR_OFFSETS
	.align		4
.L_969:
        /*0234*/ 	.byte	0x04, 0x28
        /*0236*/ 	.short	(.L_971 - .L_970)


	//   ....[0]....
.L_970:
        /*0238*/ 	.word	0x00000060


	//   ....[1]....
        /*023c*/ 	.word	0x00000190


	//   ....[2]....
        /*0240*/ 	.word	0x00000230


	//   ....[3]....
        /*0244*/ 	.word	0x00000410


	//   ....[4]....
        /*0248*/ 	.word	0x00000640


	//   ....[5]....
        /*024c*/ 	.word	0x00000890


	//   ....[6]....
        /*0250*/ 	.word	0x00000b10


	//   ....[7]....
        /*0254*/ 	.word	0x00000e40


	//   ....[8]....
        /*0258*/ 	.word	0x000012e0


	//   ....[9]....
        /*025c*/ 	.word	0x00005550


	//   ....[10]....
        /*0260*/ 	.word	0x00005590


	//   ....[11]....
        /*0264*/ 	.word	0x00005d20


	//   ....[12]....
        /*0268*/ 	.word	0x00005d80


	//   ....[13]....
        /*026c*/ 	.word	0x0000ace0


	//   ....[14]....
        /*0270*/ 	.word	0x0000ad10


	//   ....[15]....
        /*0274*/ 	.word	0x0000ad30


	//   ....[16]....
        /*0278*/ 	.word	0x0000ad60


	//   ....[17]....
        /*027c*/ 	.word	0x0000c790


	//   ....[18]....
        /*0280*/ 	.word	0x0000c7d0


	//   ....[19]....
        /*0284*/ 	.word	0x0000c870


	//   ....[20]....
        /*0288*/ 	.word	0x0000c880


	//   ....[21]....
        /*028c*/ 	.word	0x0000d970


	//   ....[22]....
        /*0290*/ 	.word	0x0000dc60


	//   ....[23]....
        /*0294*/ 	.word	0x00010b50


	//   ....[24]....
        /*0298*/ 	.word	0x00011030


	//   ....[25]....
        /*029c*/ 	.word	0x000114d0


	//----- nvinfo : EIATTR_REG_RECONFIG
	.align		4
.L_971:
        /*02a0*/ 	.byte	0x01, 0x54
	.zero		2


	//----- nvinfo : EIATTR_SYSCALL_OFFSETS
	.align		4
        /*02a4*/ 	.byte	0x04, 0x46
        /*02a6*/ 	.short	(.L_973 - .L_972)


	//   ....[0]....
.L_972:
        /*02a8*/ 	.word	0x00001660


	//   ....[1]....
        /*02ac*/ 	.word	0x0000e180


	//   ....[2]....
        /*02b0*/ 	.word	0x0000e2c0


	//   ....[3]....
        /*02b4*/ 	.word	0x0000e3c0


	//----- nvinfo : EIATTR_MBARRIER_INSTR_OFFSETS
	.align		4
.L_973:
        /*02b8*/ 	.byte	0x04, 0x39
        /*02ba*/ 	.short	(.L_975 - .L_974)


	//   ....[0]....
.L_974:
        /*02bc*/ 	.word	0x000002b0
        /*02c0*/ 	.word	0x000000ff
        /*02c4*/ 	.word	0x00034800
        /*02c8*/ 	.short	0x0100
        /*02ca*/ 	.byte	0x08
	.zero		1


	//   ....[1]....
        /*02cc*/ 	.word	0x000002c0
        /*02d0*/ 	.word	0x000000ff
        /*02d4*/ 	.word	0x00034820
        /*02d8*/ 	.short	0x0100
        /*02da*/ 	.byte	0x08
	.zero		1


	//   ....[2]....
        /*02dc*/ 	.word	0x000003b0
        /*02e0*/ 	.word	0x000000ff
        /*02e4*/ 	.word	0x00034830
        /*02e8*/ 	.short	0x0100
        /*02ea*/ 	.byte	0x08
	.zero		1


	//   ....[3]....
        /*02ec*/ 	.word	0x000003c0
        /*02f0*/ 	.word	0x000000ff
        /*02f4*/ 	.word	0x00034840
        /*02f8*/ 	.short	0x0100
        /*02fa*/ 	.byte	0x08
	.zero		1


	//   ....[4]....
        /*02fc*/ 	.word	0x000003d0
        /*0300*/ 	.word	0x000000ff
        /*0304*/ 	.word	0x00034838
        /*0308*/ 	.short	0x0100
        /*030a*/ 	.byte	0x08
	.zero		1


	//   ....[5]....
        /*030c*/ 	.word	0x000003e0
        /*0310*/ 	.word	0x000000ff
        /*0314*/ 	.word	0x00034848
        /*0318*/ 	.short	0x0100
        /*031a*/ 	.byte	0x08
	.zero		1


	//   ....[6]....
        /*031c*/ 	.word	0x000005f0
        /*0320*/ 	.word	0x000000ff
        /*0324*/ 	.word	0x00034850
        /*0328*/ 	.short	0x0100
        /*032a*/ 	.byte	0x08
	.zero		1


	//   ....[7]....
        /*032c*/ 	.word	0x00000600
        /*0330*/ 	.word	0x000000ff
        /*0334*/ 	.word	0x00034860
        /*0338*/ 	.short	0x0100
        /*033a*/ 	.byte	0x08
	.zero		1


	//   ....[8]....
        /*033c*/ 	.word	0x00000610
        /*0340*/ 	.word	0x000000ff
        /*0344*/ 	.word	0x00034858
        /*0348*/ 	.short	0x0100
        /*034a*/ 	.byte	0x08
	.zero		1


	//   ....[9]....
        /*034c*/ 	.word	0x00000620
        /*0350*/ 	.word	0x000000ff
        /*0354*/ 	.word	0x00034868
        /*0358*/ 	.short	0x0100
        /*035a*/ 	.byte	0x08
	.zero		1


	//   ....[10]....
        /*035c*/ 	.word	0x00000840
        /*0360*/ 	.word	0x000000ff
        /*0364*/ 	.word	0x00034870
        /*0368*/ 	.short	0x0100
        /*036a*/ 	.byte	0x08
	.zero		1


	//   ....[11]....
        /*036c*/ 	.word	0x00000850
        /*0370*/ 	.word	0x000000ff
        /*0374*/ 	.word	0x00034880
        /*0378*/ 	.short	0x0100
        /*037a*/ 	.byte	0x08
	.zero		1


	//   ....[12]....
        /*037c*/ 	.word	0x00000860
        /*0380*/ 	.word	0x000000ff
        /*0384*/ 	.word	0x00034878
        /*0388*/ 	.short	0x0100
        /*038a*/ 	.byte	0x08
	.zero		1


	//   ....[13]....
        /*038c*/ 	.word	0x00000870
        /*0390*/ 	.word	0x000000ff
        /*0394*/ 	.word	0x00034888
        /*0398*/ 	.short	0x0100
        /*039a*/ 	.byte	0x08
	.zero		1


	//   ....[14]....
        /*039c*/ 	.word	0x00000ac0
        /*03a0*/ 	.word	0x000000ff
        /*03a4*/ 	.word	0x00034890
        /*03a8*/ 	.short	0x0100
        /*03aa*/ 	.byte	0x08
	.zero		1


	//   ....[15]....
        /*03ac*/ 	.word	0x00000ad0
        /*03b0*/ 	.word	0x000000ff
        /*03b4*/ 	.word	0x000348a0
        /*03b8*/ 	.short	0x0100
        /*03ba*/ 	.byte	0x08
	.zero		1


	//   ....[16]....
        /*03bc*/ 	.word	0x00000ae0
        /*03c0*/ 	.word	0x000000ff
        /*03c4*/ 	.word	0x00034898
        /*03c8*/ 	.short	0x0100
        /*03ca*/ 	.byte	0x08
	.zero		1


	//   ....[17]....
        /*03cc*/ 	.word	0x00000af0
        /*03d0*/ 	.word	0x000000ff
        /*03d4*/ 	.word	0x000348a8
        /*03d8*/ 	.short	0x0100
        /*03da*/ 	.byte	0x08
	.zero		1


	//   ....[18]....
        /*03dc*/ 	.word	0x00000d90
        /*03e0*/ 	.word	0x000000ff
        /*03e4*/ 	.word	0x000348b0
        /*03e8*/ 	.short	0x0100
        /*03ea*/ 	.byte	0x08
	.zero		1


	//   ....[19]....
        /*03ec*/ 	.word	0x00000da0
        /*03f0*/ 	.word	0x000000ff
        /*03f4*/ 	.word	0x000348c0
        /*03f8*/ 	.short	0x0100
        /*03fa*/ 	.byte	0x08
	.zero		1


	//   ....[20]....
        /*03fc*/ 	.word	0x00000db0
        /*0400*/ 	.word	0x000000ff
        /*0404*/ 	.word	0x000348b8
        /*0408*/ 	.short	0x0100
        /*040a*/ 	.byte	0x08
	.zero		1


	//   ....[21]....
        /*040c*/ 	.word	0x00000dc0
        /*0410*/ 	.word	0x000000ff
        /*0414*/ 	.word	0x000348c8
        /*0418*/ 	.short	0x0100
        /*041a*/ 	.byte	0x08
	.zero		1


	//   ....[22]....
        /*041c*/ 	.word	0x000016a0
        /*0420*/ 	.word	0x000000ff
        /*0424*/ 	.word	0x00034800
        /*0428*/ 	.short	0x010a
        /*042a*/ 	.byte	0x27
	.zero		1


	//   ....[23]....
        /*042c*/ 	.word	0x00001720
        /*0430*/ 	.word	0x0000000a
        /*0434*/ 	.word	0x00034830
        /*0438*/ 	.short	0x010a
        /*043a*/ 	.byte	0x3f
	.zero		1


	//   ....[24]....
        /*043c*/ 	.word	0x00001760
        /*0440*/ 	.word	0x0000000a
        /*0444*/ 	.word	0x00034830
        /*0448*/ 	.short	0x010a
        /*044a*/ 	.byte	0x3f
	.zero		1


	//   ....[25]....
        /*044c*/ 	.word	0x00006060
        /*0450*/ 	.word	0x0000000a
        /*0454*/ 	.word	0x00000000
        /*0458*/ 	.short	0x0101
        /*045a*/ 	.byte	0x3f
	.zero		1


	//   ....[26]....
        /*045c*/ 	.word	0x00007050
        /*0460*/ 	.word	0x000000ff
        /*0464*/ 	.word	0x00034830
        /*0468*/ 	.short	0x010a
        /*046a*/ 	.byte	0x06
	.zero		1


	//   ....[27]....
        /*046c*/ 	.word	0x00007090
        /*0470*/ 	.word	0x000000ff
        /*0474*/ 	.word	0x00034830
        /*0478*/ 	.short	0x010a
        /*047a*/ 	.byte	0x06
	.zero		1


	//   ....[28]....
        /*047c*/ 	.word	0x000097d0
        /*0480*/ 	.word	0x000000ff
        /*0484*/ 	.word	0x00034850
        /*0488*/ 	.short	0x010a
        /*048a*/ 	.byte	0x06
	.zero		1


	//   ....[29]....
        /*048c*/ 	.word	0x00009810
        /*0490*/ 	.word	0x000000ff
        /*0494*/ 	.word	0x00034850
        /*0498*/ 	.short	0x010a
        /*049a*/ 	.byte	0x06
	.zero		1


	//   ....[30]....
        /*049c*/ 	.word	0x0000bd50
        /*04a0*/ 	.word	0x0000000a
        /*04a4*/ 	.word	0x00000000
        /*04a8*/ 	.short	0x0101
        /*04aa*/ 	.byte	0x3f
	.zero		1


	//   ....[31]....
        /*04ac*/ 	.word	0x0000c660
        /*04b0*/ 	.word	0x00000061
        /*04b4*/ 	.word	0x00000000
        /*04b8*/ 	.short	0x0101
        /*04ba*/ 	.byte	0x3f
	.zero		1


	//   ....[32]....
        /*04bc*/ 	.word	0x0000c700
        /*04c0*/ 	.word	0x000000ff
        /*04c4*/ 	.word	0x00034850
        /*04c8*/ 	.short	0x010a
        /*04ca*/ 	.byte	0x05
	.zero		1


	//   ....[33]....
        /*04cc*/ 	.word	0x0000c740
        /*04d0*/ 	.word	0x000000ff
        /*04d4*/ 	.word	0x00034850
        /*04d8*/ 	.short	0x010a
        /*04da*/ 	.byte	0x05
	.zero		1


	//   ....[34]....
        /*04dc*/ 	.word	0x0000d530
        /*04e0*/ 	.word	0x00000003
        /*04e4*/ 	.word	0x00000000
        /*04e8*/ 	.short	0x0101
        /*04ea*/ 	.byte	0x3f
	.zero		1


	//   ....[35]....
        /*04ec*/ 	.word	0x0000db50
        /*04f0*/ 	.word	0x000000ff
        /*04f4*/ 	.word	0x00000000
        /*04f8*/ 	.short	0x0101
        /*04fa*/ 	.byte	0x07
	.zero		1


	//   ....[36]....
        /*04fc*/ 	.word	0x0000db60
        /*0500*/ 	.word	0x000000ff
        /*0504*/ 	.word	0x00000000
        /*0508*/ 	.short	0x0101
        /*050a*/ 	.byte	0x06
	.zero		1


	//   ....[37]....
        /*050c*/ 	.word	0x0000ea00
        /*0510*/ 	.word	0x00000005
        /*0514*/ 	.word	0x00034840
        /*0518*/ 	.short	0x010a
        /*051a*/ 	.byte	0x3f
	.zero		1


	//   ....[38]....
        /*051c*/ 	.word	0x0000eee0
        /*0520*/ 	.word	0x0000000a
        /*0524*/ 	.word	0x00034820
        /*0528*/ 	.short	0x010a
        /*052a*/ 	.byte	0x3f
	.zero		1


	//   ....[39]....
        /*052c*/ 	.word	0x0000f1d0
        /*0530*/ 	.word	0x00000002
        /*0534*/ 	.word	0x00034840
        /*0538*/ 	.short	0x010a
        /*053a*/ 	.byte	0x3f
	.zero		1


	//   ....[40]....
        /*053c*/ 	.word	0x0000f480
        /*0540*/ 	.word	0x00000002
        /*0544*/ 	.word	0x00034860
        /*0548*/ 	.short	0x010a
        /*054a*/ 	.byte	0x3f
	.zero		1


	//   ....[41]....
        /*054c*/ 	.word	0x0000f9b0
        /*0550*/ 	.word	0x00000002
        /*0554*/ 	.word	0x00034840
        /*0558*/ 	.short	0x010a
        /*055a*/ 	.byte	0x3f
	.zero		1


	//   ....[42]....
        /*055c*/ 	.word	0x0000fc60
        /*0560*/ 	.word	0x00000002
        /*0564*/ 	.word	0x00034860
        /*0568*/ 	.short	0x010a
        /*056a*/ 	.byte	0x3f
	.zero		1


	//   ....[43]....
        /*056c*/ 	.word	0x00010100
        /*0570*/ 	.word	0x00000002
        /*0574*/ 	.word	0x00034840
        /*0578*/ 	.short	0x010a
        /*057a*/ 	.byte	0x3f
	.zero		1


	//   ....[44]....
        /*057c*/ 	.word	0x000103b0
        /*0580*/ 	.word	0x00000002
        /*0584*/ 	.word	0x00034860
        /*0588*/ 	.short	0x010a
        /*058a*/ 	.byte	0x3f
	.zero		1


	//   ....[45]....
        /*058c*/ 	.word	0x000106f0
        /*0590*/ 	.word	0x00000002
        /*0594*/ 	.word	0x00034860
        /*0598*/ 	.short	0x010a
        /*059a*/ 	.byte	0x3f
	.zero		1


	//   ....[46]....
        /*059c*/ 	.word	0x00010ad0
        /*05a0*/ 	.word	0x00000000
        /*05a4*/ 	.word	0x00034820
        /*05a8*/ 	.short	0x010a
        /*05aa*/ 	.byte	0x3f
	.zero		1


	//   ....[47]....
        /*05ac*/ 	.word	0x00010c70
        /*05b0*/ 	.word	0x00000006
        /*05b4*/ 	.word	0x00000000
        /*05b8*/ 	.short	0x010a
        /*05ba*/ 	.byte	0x3f
	.zero		1


	//   ....[48]....
        /*05bc*/ 	.word	0x00010ce0
        /*05c0*/ 	.word	0x00000003
        /*05c4*/ 	.word	0x00000000
        /*05c8*/ 	.short	0x010a
        /*05ca*/ 	.byte	0x3f
	.zero		1


	//   ....[49]....
        /*05cc*/ 	.word	0x00010d40
        /*05d0*/ 	.word	0x00000010
        /*05d4*/ 	.word	0x00000000
        /*05d8*/ 	.short	0x010a
        /*05da*/ 	.byte	0x3f
	.zero		1


	//   ....[50]....
        /*05dc*/ 	.word	0x00010d70
        /*05e0*/ 	.word	0x00000003
        /*05e4*/ 	.word	0x00000000
        /*05e8*/ 	.short	0x010a
        /*05ea*/ 	.byte	0x3f
	.zero		1


	//   ....[51]....
        /*05ec*/ 	.word	0x00010de0
        /*05f0*/ 	.word	0x00000003
        /*05f4*/ 	.word	0x00034800
        /*05f8*/ 	.short	0x010a
        /*05fa*/ 	.byte	0x3f
	.zero		1


	//   ....[52]....
        /*05fc*/ 	.word	0x00010e30
        /*0600*/ 	.word	0x0000000a
        /*0604*/ 	.word	0x00034830
        /*0608*/ 	.short	0x010a
        /*060a*/ 	.byte	0x3f
	.zero		1


	//   ....[53]....
        /*060c*/ 	.word	0x00010e90
        /*0610*/ 	.word	0x00000014
        /*0614*/ 	.word	0x00034830
        /*0618*/ 	.short	0x010a
        /*061a*/ 	.byte	0x3f
	.zero		1


	//   ....[54]....
        /*061c*/ 	.word	0x00010ef0
        /*0620*/ 	.word	0x00000014
        /*0624*/ 	.word	0x00034850
        /*0628*/ 	.short	0x010a
        /*062a*/ 	.byte	0x3f
	.zero		1


	//   ....[55]....
        /*062c*/ 	.word	0x00010f50
        /*0630*/ 	.word	0x00000003
        /*0634*/ 	.word	0x00034850
        /*0638*/ 	.short	0x010a
        /*063a*/ 	.byte	0x3f
	.zero		1


	//   ....[56]....
        /*063c*/ 	.word	0x000110f0
        /*0640*/ 	.word	0x00000005
        /*0644*/ 	.word	0x00034840
        /*0648*/ 	.short	0x010a
        /*064a*/ 	.byte	0x3f
	.zero		1


	//   ....[57]....
        /*064c*/ 	.word	0x00011170
        /*0650*/ 	.word	0x00000007
        /*0654*/ 	.word	0x00034820
        /*0658*/ 	.short	0x010a
        /*065a*/ 	.byte	0x3f
	.zero		1


	//   ....[58]....
        /*065c*/ 	.word	0x000111c0
        /*0660*/ 	.word	0x00000002
        /*0664*/ 	.word	0x00034840
        /*0668*/ 	.short	0x010a
        /*066a*/ 	.byte	0x3f
	.zero		1


	//   ....[59]....
        /*066c*/ 	.word	0x00011210
        /*0670*/ 	.word	0x00000002
        /*0674*/ 	.word	0x00034860
        /*0678*/ 	.short	0x010a
        /*067a*/ 	.byte	0x3f
	.zero		1


	//   ....[60]....
        /*067c*/ 	.word	0x00011260
        /*0680*/ 	.word	0x00000002
        /*0684*/ 	.word	0x00034840
        /*0688*/ 	.short	0x010a
        /*068a*/ 	.byte	0x3f
	.zero		1


	//   ....[61]....
        /*068c*/ 	.word	0x000112b0
        /*0690*/ 	.word	0x00000002
        /*0694*/ 	.word	0x00034860
        /*0698*/ 	.short	0x010a
        /*069a*/ 	.byte	0x3f
	.zero		1


	//   ....[62]....
        /*069c*/ 	.word	0x00011300
        /*06a0*/ 	.word	0x00000002
        /*06a4*/ 	.word	0x00034840
        /*06a8*/ 	.short	0x010a
        /*06aa*/ 	.byte	0x3f
	.zero		1


	//   ....[63]....
        /*06ac*/ 	.word	0x00011350
        /*06b0*/ 	.word	0x00000002
        /*06b4*/ 	.word	0x00034860
        /*06b8*/ 	.short	0x010a
        /*06ba*/ 	.byte	0x3f
	.zero		1


	//   ....[64]....
        /*06bc*/ 	.word	0x000113a0
        /*06c0*/ 	.word	0x00000002
        /*06c4*/ 	.word	0x00034860
        /*06c8*/ 	.short	0x010a
        /*06ca*/ 	.byte	0x3f
	.zero		1


	//   ....[65]....
        /*06cc*/ 	.word	0x000113f0
        /*06d0*/ 	.word	0x00000000
        /*06d4*/ 	.word	0x00034820
        /*06d8*/ 	.short	0x010a
        /*06da*/ 	.byte	0x3f
	.zero		1


	//   ....[66]....
        /*06dc*/ 	.word	0x00011590
        /*06e0*/ 	.word	0x00000006
        /*06e4*/ 	.word	0x00000000
        /*06e8*/ 	.short	0x010a
        /*06ea*/ 	.byte	0x3f
	.zero		1


	//   ....[67]....
        /*06ec*/ 	.word	0x000115e0
        /*06f0*/ 	.word	0x00000003
        /*06f4*/ 	.word	0x00000000
        /*06f8*/ 	.short	0x010a
        /*06fa*/ 	.byte	0x3f
	.zero		1


	//   ....[68]....
        /*06fc*/ 	.word	0x00011630
        /*0700*/ 	.word	0x00000010
        /*0704*/ 	.word	0x00000000
        /*0708*/ 	.short	0x010a
        /*070a*/ 	.byte	0x3f
	.zero		1


	//----- nvinfo : EIATTR_NUM_MBARRIERS
	.align		4
.L_975:
        /*070c*/ 	.byte	0x03, 0x38
        /*070e*/ 	.short	0x0016


	//----- nvinfo : EIATTR_EXIT_INSTR_OFFSETS
	.align		4
        /*0710*/ 	.byte	0x04, 0x1c
        /*0712*/ 	.short	(.L_977 - .L_976)


	//   ....[0]....
.L_976:
        /*0714*/ 	.word	0x00000fa0


	//   ....[1]....
        /*0718*/ 	.word	0x0000dc20


	//   ....[2]....
        /*071c*/ 	.word	0x0000dc80


	//   ....[3]....
        /*0720*/ 	.word	0x00010dc0


	//----- nvinfo : EIATTR_MAX_THREADS
	.align		4
.L_977:
        /*0724*/ 	.byte	0x04, 0x05
        /*0726*/ 	.short	(.L_979 - .L_978)
.L_978:
        /*0728*/ 	.word	0x00000180
        /*072c*/ 	.word	0x00000001
        /*0730*/ 	.word	0x00000001


	//----- nvinfo : EIATTR_CRS_STACK_SIZE
	.align		4
.L_979:
        /*0734*/ 	.byte	0x04, 0x1e
        /*0736*/ 	.short	(.L_981 - .L_980)
.L_980:
        /*0738*/ 	.word	0x00000000


	//----- nvinfo : EIATTR_CBANK_PARAM_SIZE
	.align		4
.L_981:
        /*073c*/ 	.byte	0x03, 0x19
        /*073e*/ 	.short	0x0bf0


	//----- nvinfo : EIATTR_PARAM_CBANK
	.align		4
        /*0740*/ 	.byte	0x04, 0x0a
        /*0742*/ 	.short	(.L_983 - .L_982)
	.align		4
.L_982:
        /*0744*/ 	.word	index@(.nv.constant0._ZN7cutlass13device_kernelIN5flash11enable_sm90INS1_16FlashAttnFwdSm90INS1_25CollectiveMainloopFwdSm90ILi2EN4cute5tupleIJNS5_1CILi2EEENS7_ILi1EEES9_EEENS6_IJNS7_ILi128EEENS7_ILi176EEESB_EEELi128ENS_10bfloat16_tEfNS_4arch4Sm90ELb0ELb0ELb1ELb0ELb0ELb0ELb0ELb1ELb1ELb0ELb0ELb0EEENS1_21CollectiveEpilogueFwdINS6_IJSB_SB_SC_EEESA_SE_SG_Li256ELb0ELb0ELb0ELb0EEENS1_29StaticPersistentTileSchedulerILb0EEEEEEEEEvNT_6ParamsE)
        /*0748*/ 	.short	0x0210
        /*074a*/ 	.short	0x0bf0


	//----- nvinfo : EIATTR_SW_WAR
	.align		4
.L_983:
        /*074c*/ 	.byte	0x04, 0x36
        /*074e*/ 	.short	(.L_985 - .L_984)
.L_984:
        /*0750*/ 	.word	0x00000008
.L_985:


//--------------------- .nv.info._ZN7cutlass13device_kernelIN5flash11enable_sm90INS1_16FlashAttnFwdSm90INS1_25CollectiveMainloopFwdSm90ILi2EN4cute5tupleIJNS5_1CILi1EEES8_S8_EEENS6_IJNS7_ILi128EEENS7_ILi176EEESA_EEELi128ENS_10bfloat16_tEfNS_4arch4Sm90ELb0ELb0ELb1ELb1ELb0ELb0ELb0ELb1ELb1ELb0ELb0ELb0EEENS1_21CollectiveEpilogueFwdINS6_IJSA_SA_SB_EEES9_SD_SF_Li256ELb1ELb0ELb0ELb0EEENS1_36VarlenDynamicPersistentTileSchedulerILi128ELi176ELi256ELi32ELb0ELb0ELb1ELb0ELb1ELb1EEEEEEEEEvNT_6ParamsE --------------------------
	.section	.nv.info._ZN7cutlass13device_kernelIN5flash11enable_sm90INS1_16FlashAttnFwdSm90INS1_25CollectiveMainloopFwdSm90ILi2EN4cute5tupleIJNS5_1CILi1EEES8_S8_EEENS6_IJNS7_ILi128EEENS7_ILi176EEESA_EEELi128ENS_10bfloat16_tEfNS_4arch4Sm90ELb0ELb0ELb1ELb1ELb0ELb0ELb0ELb1ELb1ELb0ELb0ELb0EEENS1_21CollectiveEpilogueFwdINS6_IJSA_SA_SB_EEES9_SD_SF_Li256ELb1ELb0ELb0ELb0EEENS1_36VarlenDynamicPersistentTileSchedulerILi128ELi176ELi256ELi32ELb0ELb0ELb1ELb0ELb1ELb1EEEEEEEEEvNT_6ParamsE,"",@"SHT_CUDA_INFO"
	.sectionflags	@""
	.align	4


	//----- nvinfo : EIATTR_CUDA_API_VERSION
	.align		4
        /*0000*/ 	.byte	0x04, 0x37
        /*0002*/ 	.short	(.L_987 - .L_986)
.L_986:
        /*0004*/ 	.word	0x00000082


	//----- nvinfo : EIATTR_KPARAM_INFO
	.align		4
.L_987:
        /*0008*/ 	.byte	0x04, 0x17
        /*000a*/ 	.short	(.L_989 - .L_988)
.L_988:
        /*000c*/ 	.word	0x00000000
        /*0010*/ 	.short	0x0000
        /*0012*/ 	.short	0x0070
        /*0014*/ 	.byte	0x00, 0xf0, 0x01, 0x28


	//----- nvinfo : EIATTR_SPARSE_MMA_MASK
	.align		4
.L_989:
        /*0018*/ 	.byte	0x03, 0x50
        /*001a*/ 	.short	0x0000


	//----- nvinfo : EIATTR_MAXREG_COUNT
	.align		4
        /*001c*/ 	.byte	0x03, 0x1b
        /*001e*/ 	.short	0x00a8


	//----- nvinfo : EIATTR_NUM_BARRIERS
	.align		4
        /*0020*/ 	.byte	0x02, 0x4c
        /*0022*/ 	.byte	0x10
	.zero		1


	//----- nvinfo : EIATTR_EXTERNS
	.align		4
        /*0024*/ 	.byte	0x04, 0x0f
        /*0026*/ 	.short	(.L_991 - .L_990)


	//   ....[0]....
	.align		4
.L_990:
        /*0028*/ 	.word	index@(__assertfail)


	//----- nvinfo : EIATTR_ANNOTATIONS
	.align		4
.L_991:
        /*002c*/ 	.byte	0x04, 0x55
        /*002e*/ 	.short	(.L_993 - .L_992)


	//   ....[0]....
.L_992:
        /* <DEDUP_REMOVED lines=39> */


	//----- nvinfo : EIATTR_MERCURY_ISA_VERSION
	.align		4
.L_993:
        /*0290*/ 	.byte	0x03, 0x5f
        /*0292*/ 	.short	0x0101


	//----- nvinfo : EIATTR_UNUSED_LOAD_BYTE_OFFSET
	.align		4
        /*0294*/ 	.byte	0x04, 0x44
        /*0296*/ 	.short	(.L_995 - .L_994)


	//   ....[0]....
.L_994:
        /*0298*/ 	.word	0x00000a50
        /*029c*/ 	.word	0x0000fff0


	//   ....[1]....
        /*02a0*/ 	.word	0x0000d300
        /*02a4*/ 	.word	0x0000fff0


	//----- nvinfo : EIATTR_INT_WARP_WIDE_INSTR_OFFSETS
	.align		4
.L_995:
        /*02a8*/ 	.byte	0x04, 0x31
        /*02aa*/ 	.short	(.L_997 - .L_996)


	//   ....[0]....
.L_996:
        /*02ac*/ 	.word	0x00000150


	//   ....[1]....
        /*02b0*/ 	.word	0x000001f0


	//   ....[2]....
        /*02b4*/ 	.word	0x00000260


	//   ....[3]....
        /*02b8*/ 	.word	0x00010090


	//   ....[4]....
        /*02bc*/ 	.word	0x00010130


	//   ....[5]....
        /*02c0*/ 	.word	0x000105c0


	//   ....[6]....
        /*02c4*/ 	.word	0x000105f0


	//   ....[7]....
        /*02c8*/ 	.word	0x00010800


	//   ....[8]....
        /*02cc*/ 	.word	0x000129b0


	//   ....[9]....
        /*02d0*/ 	.word	0x00012a50


	//----- nvinfo : EIATTR_COOP_GROUP_MASK_REGIDS
	.align		4
.L_997:
        /*02d4*/ 	.byte	0x04, 0x29
        /*02d6*/ 	.short	(.L_999 - .L_998)


	//   ....[0]....
.L_998:
        /*02d8*/ 	.word	0xffffffff


	//   ....[1]....
        /*02dc*/ 	.word	0xffffffff


	//   ....[2]....
        /*02e0*/ 	.word	0xffffffff


	//   ....[3]....
        /*02e4*/ 	.word	0xffffffff


	//   ....[4]....
        /*02e8*/ 	.word	0xffffffff


	//   ....[5]....
        /*02ec*/ 	.word	0xffffffff


	//   ....[6]....
        /*02f0*/ 	.word	0xffffffff


	//   ....[7]....
        /*02f4*/ 	.word	0xffffffff


	//   ....[8]....
        /*02f8*/ 	.word	0xffffffff


	//   ....[9]....
        /*02fc*/ 	.word	0xffffffff


	//   ....[10]....
        /*0300*/ 	.word	0xffffffff


	//   ....[11]....
        /*0304*/ 	.word	0xffffffff


	//   ....[12]....
        /*0308*/ 	.word	0xffffffff


	//   ....[13]....
        /*030c*/ 	.word	0xffffffff


	//   ....[14]....
        /*0310*/ 	.word	0xffffffff


	//   ....[15]....
        /*0314*/ 	.word	0xffffffff


	//   ....[16]....
        /*0318*/ 	.word	0xffffffff


	//   ....[17]....
        /*031c*/ 	.word	0xffffffff


	//   ....[18]....
        /*0320*/ 	.word	0xffffffff


	//   ....[19]....
        /*0324*/ 	.word	0xffffffff


	//   ....[20]....
        /*0328*/ 	.word	0xffffffff


	//   ....[21]....
        /*032c*/ 	.word	0xffffffff


	//   ....[22]....
        /*0330*/ 	.word	0xffffffff


	//   ....[23]....
        /*0334*/ 	.word	0xffffffff


	//   ....[24]....
        /*0338*/ 	.word	0xffffffff


	//   ....[25]....
        /*033c*/ 	.word	0xffffffff


	//   ....[26]....
        /*0340*/ 	.word	0xffffffff


	//   ....[27]....
        /*0344*/ 	.word	0xffffffff


	//   ....[28]....
        /*0348*/ 	.word	0xffffffff


	//   ....[29]....
        /*034c*/ 	.word	0xffffffff


	//   ....[30]....
        /*0350*/ 	.word	0xffffffff


	//   ....[31]....
        /*0354*/ 	.word	0xffffffff


	//   ....[32]....
        /*0358*/ 	.word	0xffffffff


	//   ....[33]....
        /*035c*/ 	.word	0xffffffff


	//   ....[34]....
        /*0360*/ 	.word	0xffffffff


	//   ....[35]....
        /*0364*/ 	.word	0xffffffff


	//   ....[36]....
        /*0368*/ 	.word	0xffffffff


	//   ....[37]....
        /*036c*/ 	.word	0xffffffff


	//   ....[38]....
        /*0370*/ 	.word	0xffffffff


	//   ....[39]....
        /*0374*/ 	.word	0xffffffff


	//   ....[40]....
        /*0378*/ 	.word	0xffffffff


	//   ....[41]....
        /*037c*/ 	.word	0xffffffff


	//   ....[42]....
        /*0380*/ 	.word	0xffffffff


	//   ....[43]....
        /*0384*/ 	.word	0xffffffff


	//   ....[44]....
        /*0388*/ 	.word	0xffffffff


	//   ....[45]....
        /*038c*/ 	.word	0xffffffff


	//   ....[46]....
        /*0390*/ 	.word	0xffffffff


	//   ....[47]....
        /*0394*/ 	.word	0xffffffff


	//   ....[48]....
        /*0398*/ 	.word	0xffffffff


	//   ....[49]....
        /*039c*/ 	.word	0xffffffff


	//   ....[50]....
        /*03a0*/ 	.word	0xffffffff


	//   ....[51]....
        /*03a4*/ 	.word	0xffffffff


	//   ....[52]....
        /*03a8*/ 	.word	0xffffffff


	//   ....[53]....
        /*03ac*/ 	.word	0xffffffff


	//   ....[54]....
        /*03b0*/ 	.word	0x0500000f


	//   ....[55]....
        /*03b4*/ 	.word	0x0500000f


	//   ....[56]....
        /*03b8*/ 	.word	0x0500000f


	//   ....[57]....
        /*03bc*/ 	.word	0x0500000f


	//   ....[58]....
        /*03c0*/ 	.word	0x0500000f


	//   ....[59]....
        /*03c4*/ 	.word	0x0500000f


	//   ....[60]....
        /*03c8*/ 	.word	0x0500000f


	//   ....[61]....
        /*03cc*/ 	.word	0x0500000f


	//   ....[62]....
        /*03d0*/ 	.word	0x0500000f


	//   ....[63]....
        /*03d4*/ 	.word	0x0500000f


	//   ....[64]....
        /*03d8*/ 	.word	0x0500000f


	//   ....[65]....
        /*03dc*/ 	.word	0x0500000f


	//   ....[66]....
        /*03e0*/ 	.word	0x0500000f


	//   ....[67]....
        /*03e4*/ 	.word	0x0500000f


	//   ....[68]....
        /*03e8*/ 	.word	0x0500000f


	//   ....[69]....
        /*03ec*/ 	.word	0x0500000f


	//   ....[70]....
        /*03f0*/ 	.word	0x0500000f


	//   ....[71]....
        /*03f4*/ 	.word	0x0500000f


	//   ....[72]....
        /*03f8*/ 	.word	0x0500000f


	//----- nvinfo : EIATTR_COOP_GROUP_INSTR_OFFSETS
	.align		4
.L_999:
        /*03fc*/ 	.byte	0x04, 0x28
        /*03fe*/ 	.short	(.L_1001 - .L_1000)


	//   ....[0]....
.L_1000:
        /*0400*/ 	.word	0x00000060


	//   ....[1]....
        /*0404*/ 	.word	0x00000160


	//   ....[2]....
        /*0408*/ 	.word	0x00000210


	//   ....[3]....
        /*040c*/ 	.word	0x000003d0


	//   ....[4]....
        /*0410*/ 	.word	0x00000530


	//   ....[5]....
        /*0414*/ 	.word	0x00000650


	//   ....[6]....
        /*0418*/ 	.word	0x000007b0


	//   ....[7]....
        /*041c*/ 	.word	0x000012c0


	//   ....[8]....
        /*0420*/ 	.word	0x00005470


	//   ....[9]....
        /*0424*/ 	.word	0x00005500


	//   ....[10]....
        /*0428*/ 	.word	0x000057e0


	//   ....[11]....
        /*042c*/ 	.word	0x000059b0


	//   ....[12]....
        /*0430*/ 	.word	0x0000a700


	//   ....[13]....
        /*0434*/ 	.word	0x0000a750


	//   ....[14]....
        /*0438*/ 	.word	0x0000b280


	//   ....[15]....
        /*043c*/ 	.word	0x0000b330


	//   ....[16]....
        /*0440*/ 	.word	0x0000c7b0


	//   ....[17]....
        /*0444*/ 	.word	0x0000c810


	//   ....[18]....
        /*0448*/ 	.word	0x0000cd00


	//   ....[19]....
        /*044c*/ 	.word	0x0000cd10


	//   ....[20]....
        /*0450*/ 	.word	0x0000f1b0


	//   ....[21]....
        /*0454*/ 	.word	0x0000f350


	//   ....[22]....
        /*0458*/ 	.word	0x0000f380


	//   ....[23]....
        /*045c*/ 	.word	0x0000f3c0


	//   ....[24]....
        /*0460*/ 	.word	0x0000f420


	//   ....[25]....
        /*0464*/ 	.word	0x0000f480


	//   ....[26]....
        /*0468*/ 	.word	0x0000f4c0


	//   ....[27]....
        /*046c*/ 	.word	0x0000f680


	//   ....[28]....
        /*0470*/ 	.word	0x0000f6e0


	//   ....[29]....
        /*0474*/ 	.word	0x0000f720


	//   ....[30]....
        /*0478*/ 	.word	0x0000f760


	//   ....[31]....
        /*047c*/ 	.word	0x0000f790


	//   ....[32]....
        /*0480*/ 	.word	0x0000f7c0


	//   ....[33]....
        /*0484*/ 	.word	0x0000f850


	//   ....[34]....
        /*0488*/ 	.word	0x0000f880


	//   ....[35]....
        /*048c*/ 	.word	0x0000f910


	//   ....[36]....
        /*0490*/ 	.word	0x00012e70


	//   ....[37]....
        /*0494*/ 	.word	0x00012e80


	//   ....[38]....
        /*0498*/ 	.word	0x00012fa0


	//   ....[39]....
        /*049c*/ 	.word	0x00013000


	//   ....[40]....
        /*04a0*/ 	.word	0x00013040


	//   ....[41]....
        /*04a4*/ 	.word	0x00013080


	//   ....[42]....
        /*04a8*/ 	.word	0x000130b0


	//   ....[43]....
        /*04ac*/ 	.word	0x000130e0


	//   ....[44]....
        /*04b0*/ 	.word	0x00013280


	//   ....[45]....
        /*04b4*/ 	.word	0x000132e0


	//   ....[46]....
        /*04b8*/ 	.word	0x00013320


	//   ....[47]....
        /*04bc*/ 	.word	0x00013360


	//   ....[48]....
        /*04c0*/ 	.word	0x00013390


	//   ....[49]....
        /*04c4*/ 	.word	0x000133c0


	//   ....[50]....
        /*04c8*/ 	.word	0x00013480


	//   ....[51]....
        /*04cc*/ 	.word	0x000134a0


	//   ....[52]....
        /*04d0*/ 	.word	0x00013510


	//   ....[53]....
        /*04d4*/ 	.word	0x00013960


	//   ....[54]....
        /*04d8*/ 	.word	0x00013e40


	//   ....[55]....
        /*04dc*/ 	.word	0x00014260


	//   ....[56]....
        /*04e0*/ 	.word	0x000142f0


	//   ....[57]....
        /*04e4*/ 	.word	0x00014390


	//   ....[58]....
        /*04e8*/ 	.word	0x00014440


	//   ....[59]....
        /*04ec*/ 	.word	0x000144c0


	//   ....[60]....
        /*04f0*/ 	.word	0x00014540


	//   ....[61]....
        /*04f4*/ 	.word	0x000145c0


	//   ....[62]....
        /*04f8*/ 	.word	0x00014640


	//   ....[63]....
        /*04fc*/ 	.word	0x000146d0


	//   ....[64]....
        /*0500*/ 	.word	0x00014780


	//   ....[65]....
        /*0504*/ 	.word	0x00014800


	//   ....[66]....
        /*0508*/ 	.word	0x00014880


	//   ....[67]....
        /*050c*/ 	.word	0x00014900


	//   ....[68]....
        /*0510*/ 	.word	0x00014980


	//   ....[69]....
        /*0514*/ 	.word	0x000149f0


	//   ....[70]....
        /*0518*/ 	.word	0x00014a90


	//   ....[71]....
        /*051c*/ 	.word	0x00014b20


	//   ....[72]....
        /*0520*/ 	.word	0x00014c40


	//----- nvinfo : EIATTR_REG_RECONFIG
	.align		4
.L_1001:
        /*0524*/ 	.byte	0x01, 0x54
	.zero		2


	//----- nvinfo : EIATTR_SYSCALL_OFFSETS
	.align		4
        /*0528*/ 	.byte	0x04, 0x46
        /*052a*/ 	.short	(.L_1003 - .L_1002)


	//   ....[0]....
.L_1002:
        /*052c*/ 	.word	0x000014a0


	//   ....[1]....
        /*0530*/ 	.word	0x000102c0


	//   ....[2]....
        /*0534*/ 	.word	0x00010400


	//   ....[3]....
        /*0538*/ 	.word	0x00010500


	//----- nvinfo : EIATTR_MBARRIER_INSTR_OFFSETS
	.align		4
.L_1003:
        /*053c*/ 	.byte	0x04, 0x39
        /*053e*/ 	.short	(.L_1005 - .L_1004)


	//   ....[0]....
.L_1004:
        /*0540*/ 	.word	0x00000280
        /*0544*/ 	.word	0x000000ff
        /*0548*/ 	.word	0x00034800
        /*054c*/ 	.short	0x0100
        /*054e*/ 	.byte	0x08
	.zero		1


	//   ....[1]....
        /*0550*/ 	.word	0x00000290
        /*0554*/ 	.word	0x000000ff
        /*0558*/ 	.word	0x00034820
        /*055c*/ 	.short	0x0100
        /*055e*/ 	.byte	0x08
	.zero		1


	//   ....[2]....
        /*0560*/ 	.word	0x00000380
        /*0564*/ 	.word	0x000000ff
        /*0568*/ 	.word	0x00034830
        /*056c*/ 	.short	0x0100
        /*056e*/ 	.byte	0x08
	.zero		1


	//   ....[3]....
        /*0570*/ 	.word	0x00000390
        /*0574*/ 	.word	0x000000ff
        /*0578*/ 	.word	0x00034840
        /*057c*/ 	.short	0x0100
        /*057e*/ 	.byte	0x08
	.zero		1


	//   ....[4]....
        /*0580*/ 	.word	0x000003a0
        /*0584*/ 	.word	0x000000ff
        /*0588*/ 	.word	0x00034838
        /*058c*/ 	.short	0x0100
        /*058e*/ 	.byte	0x08
	.zero		1


	//   ....[5]....
        /*0590*/ 	.word	0x000003b0
        /*0594*/ 	.word	0x000000ff
        /*0598*/ 	.word	0x00034848
        /*059c*/ 	.short	0x0100
        /*059e*/ 	.byte	0x08
	.zero		1


	//   ....[6]....
        /*05a0*/ 	.word	0x000004e0
        /*05a4*/ 	.word	0x000000ff
        /*05a8*/ 	.word	0x00034850
        /*05ac*/ 	.short	0x0100
        /*05ae*/ 	.byte	0x08
	.zero		1


	//   ....[7]....
        /*05b0*/ 	.word	0x000004f0
        /*05b4*/ 	.word	0x000000ff
        /*05b8*/ 	.word	0x00034860
        /*05bc*/ 	.short	0x0100
        /*05be*/ 	.byte	0x08
	.zero		1


	//   ....[8]....
        /*05c0*/ 	.word	0x00000500
        /*05c4*/ 	.word	0x000000ff
        /*05c8*/ 	.word	0x00034858
        /*05cc*/ 	.short	0x0100
        /*05ce*/ 	.byte	0x08
	.zero		1


	//   ....[9]....
        /*05d0*/ 	.word	0x00000510
        /*05d4*/ 	.word	0x000000ff
        /*05d8*/ 	.word	0x00034868
        /*05dc*/ 	.short	0x0100
        /*05de*/ 	.byte	0x08
	.zero		1


	//   ....[10]....
        /*05e0*/ 	.word	0x00000600
        /*05e4*/ 	.word	0x000000ff
        /*05e8*/ 	.word	0x00034870
        /*05ec*/ 	.short	0x0100
        /*05ee*/ 	.byte	0x06
	.zero		1


	//   ....[11]....
        /*05f0*/ 	.word	0x00000610
        /*05f4*/ 	.word	0x000000ff
        /*05f8*/ 	.word	0x00034880
        /*05fc*/ 	.short	0x0100
        /*05fe*/ 	.byte	0x06
	.zero		1


	//   ....[12]....
        /*0600*/ 	.word	0x00000620
        /*0604*/ 	.word	0x000000ff
        /*0608*/ 	.word	0x00034878
        /*060c*/ 	.short	0x0100
        /*060e*/ 	.byte	0x06
	.zero		1


	//   ....[13]....
        /*0610*/ 	.word	0x00000630
        /*0614*/ 	.word	0x000000ff
        /*0618*/ 	.word	0x00034888
        /*061c*/ 	.short	0x0100
        /*061e*/ 	.byte	0x06
	.zero		1


	//   ....[14]....
        /*0620*/ 	.word	0x00000760
        /*0624*/ 	.word	0x000000ff
        /*0628*/ 	.word	0x00034890
        /*062c*/ 	.short	0x0100
        /*062e*/ 	.byte	0x08
	.zero		1


	//   ....[15]....
        /*0630*/ 	.word	0x00000770
        /*0634*/ 	.word	0x000000ff
        /*0638*/ 	.word	0x000348a0
        /*063c*/ 	.short	0x0100
        /*063e*/ 	.byte	0x08
	.zero		1


	//   ....[16]....
        /*0640*/ 	.word	0x00000780
        /*0644*/ 	.word	0x000000ff
        /*0648*/ 	.word	0x00034898
        /*064c*/ 	.short	0x0100
        /*064e*/ 	.byte	0x08
	.zero		1


	//   ....[17]....
        /*0650*/ 	.word	0x00000790
        /*0654*/ 	.word	0x000000ff
        /*0658*/ 	.word	0x000348a8
        /*065c*/ 	.short	0x0100
        /*065e*/ 	.byte	0x08
	.zero		1


	//   ....[18]....
        /*0660*/ 	.word	0x000008c0
        /*0664*/ 	.word	0x000000ff
        /*0668*/ 	.word	0x000348b0
        /*066c*/ 	.short	0x0100
        /*066e*/ 	.byte	0x08
	.zero		1


	//   ....[19]....
        /*0670*/ 	.word	0x000008d0
        /*0674*/ 	.word	0x000000ff
        /*0678*/ 	.word	0x000348c0
        /*067c*/ 	.short	0x0100
        /*067e*/ 	.byte	0x08
	.zero		1


	//   ....[20]....
        /*0680*/ 	.word	0x000008e0
        /*0684*/ 	.word	0x000000ff
        /*0688*/ 	.word	0x000348b8
        /*068c*/ 	.short	0x0100
        /*068e*/ 	.byte	0x08
	.zero		1


	//   ....[21]....
        /*0690*/ 	.word	0x000008f0
        /*0694*/ 	.word	0x000000ff
        /*0698*/ 	.word	0x000348c8
        /*069c*/ 	.short	0x0100
        /*069e*/ 	.byte	0x08
	.zero		1


	//   ....[22]....
        /*06a0*/ 	.word	0x00001550
        /*06a4*/ 	.word	0x00000000
        /*06a8*/ 	.word	0x00034800
        /*06ac*/ 	.short	0x010a
        /*06ae*/ 	.byte	0x3f
	.zero		1


	//   ....[23]....
        /*06b0*/ 	.word	0x000015c0
        /*06b4*/ 	.word	0x0000000a
        /*06b8*/ 	.word	0x00034830
        /*06bc*/ 	.short	0x010a
        /*06be*/ 	.byte	0x3f
	.zero		1


	//   ....[24]....
        /*06c0*/ 	.word	0x00001630
        /*06c4*/ 	.word	0x0000000a
        /*06c8*/ 	.word	0x00034830
        /*06cc*/ 	.short	0x010a
        /*06ce*/ 	.byte	0x3f
	.zero		1


	//   ....[25]....
        /*06d0*/ 	.word	0x00006360
        /*06d4*/ 	.word	0x0000000b
        /*06d8*/ 	.word	0x00000000
        /*06dc*/ 	.short	0x0101
        /*06de*/ 	.byte	0x3f
	.zero		1


	//   ....[26]....
        /*06e0*/ 	.word	0x00007110
        /*06e4*/ 	.word	0x00000000
        /*06e8*/ 	.word	0x00034830
        /*06ec*/ 	.short	0x010a
        /*06ee*/ 	.byte	0x3f
	.zero		1


	//   ....[27]....
        /*06f0*/ 	.word	0x00007150
        /*06f4*/ 	.word	0x00000000
        /*06f8*/ 	.word	0x00034830
        /*06fc*/ 	.short	0x010a
        /*06fe*/ 	.byte	0x3f
	.zero		1


	//   ....[28]....
        /*0700*/ 	.word	0x00009830
        /*0704*/ 	.word	0x000000ff
        /*0708*/ 	.word	0x00034850
        /*070c*/ 	.short	0x010a
        /*070e*/ 	.byte	0x06
	.zero		1


	//   ....[29]....
        /*0710*/ 	.word	0x00009870
        /*0714*/ 	.word	0x000000ff
        /*0718*/ 	.word	0x00034850
        /*071c*/ 	.short	0x010a
        /*071e*/ 	.byte	0x06
	.zero		1


	//   ....[30]....
        /*0720*/ 	.word	0x0000b900
        /*0724*/ 	.word	0x00000080
        /*0728*/ 	.word	0x00000000
        /*072c*/ 	.short	0x0101
        /*072e*/ 	.byte	0x3f
	.zero		1


	//   ....[31]....
        /*0730*/ 	.word	0x0000b990
        /*0734*/ 	.word	0x00000082
        /*0738*/ 	.word	0x00000000
        /*073c*/ 	.short	0x0101
        /*073e*/ 	.byte	0x3f
	.zero		1


	//   ....[32]....
        /*0740*/ 	.word	0x0000c710
        /*0744*/ 	.word	0x00000008
        /*0748*/ 	.word	0x00034850
        /*074c*/ 	.short	0x010a
        /*074e*/ 	.byte	0x3f
	.zero		1


	//   ....[33]....
        /*0750*/ 	.word	0x0000c750
        /*0754*/ 	.word	0x00000008
        /*0758*/ 	.word	0x00034850
        /*075c*/ 	.short	0x010a
        /*075e*/ 	.byte	0x3f
	.zero		1


	//   ....[34]....
        /*0760*/ 	.word	0x0000cfe0
        /*0764*/ 	.word	0x00000007
        /*0768*/ 	.word	0x00000000
        /*076c*/ 	.short	0x0101
        /*076e*/ 	.byte	0x3f
	.zero		1


	//   ....[35]....
        /*0770*/ 	.word	0x0000e120
        /*0774*/ 	.word	0x00000000
        /*0778*/ 	.word	0x00000000
        /*077c*/ 	.short	0x0101
        /*077e*/ 	.byte	0x3f
	.zero		1


	//   ....[36]....
        /*0780*/ 	.word	0x00010b70
        /*0784*/ 	.word	0x00000008
        /*0788*/ 	.word	0x00034840
        /*078c*/ 	.short	0x010a
        /*078e*/ 	.byte	0x3f
	.zero		1


	//   ....[37]....
        /*0790*/ 	.word	0x00011040
        /*0794*/ 	.word	0x00000009
        /*0798*/ 	.word	0x00034820
        /*079c*/ 	.short	0x010a
        /*079e*/ 	.byte	0x3f
	.zero		1


	//   ....[38]....
        /*07a0*/ 	.word	0x00011390
        /*07a4*/ 	.word	0x00000002
        /*07a8*/ 	.word	0x00034840
        /*07ac*/ 	.short	0x010a
        /*07ae*/ 	.byte	0x3f
	.zero		1


	//   ....[39]....
        /*07b0*/ 	.word	0x00011650
        /*07b4*/ 	.word	0x00000003
        /*07b8*/ 	.word	0x00000060
        /*07bc*/ 	.short	0x010a
        /*07be*/ 	.byte	0x3f
	.zero		1


	//   ....[40]....
        /*07c0*/ 	.word	0x00011c30
        /*07c4*/ 	.word	0x00000002
        /*07c8*/ 	.word	0x00034840
        /*07cc*/ 	.short	0x010a
        /*07ce*/ 	.byte	0x3f
	.zero		1


	//   ....[41]....
        /*07d0*/ 	.word	0x00011ef0
        /*07d4*/ 	.word	0x00000002
        /*07d8*/ 	.word	0x00000060
        /*07dc*/ 	.short	0x010a
        /*07de*/ 	.byte	0x3f
	.zero		1


	//   ....[42]....
        /*07e0*/ 	.word	0x000123d0
        /*07e4*/ 	.word	0x00000002
        /*07e8*/ 	.word	0x00034840
        /*07ec*/ 	.short	0x010a
        /*07ee*/ 	.byte	0x3f
	.zero		1


	//   ....[43]....
        /*07f0*/ 	.word	0x00012690
        /*07f4*/ 	.word	0x00000002
        /*07f8*/ 	.word	0x00000060
        /*07fc*/ 	.short	0x010a
        /*07fe*/ 	.byte	0x3f
	.zero		1


	//   ....[44]....
        /*0800*/ 	.word	0x00012b10
        /*0804*/ 	.word	0x00000003
        /*0808*/ 	.word	0x00034860
        /*080c*/ 	.short	0x010a
        /*080e*/ 	.byte	0x3f
	.zero		1


	//   ....[45]....
        /*0810*/ 	.word	0x000138e0
        /*0814*/ 	.word	0x00000000
        /*0818*/ 	.word	0x00034820
        /*081c*/ 	.short	0x010a
        /*081e*/ 	.byte	0x3f
	.zero		1


	//   ....[46]....
        /*0820*/ 	.word	0x00013aa0
        /*0824*/ 	.word	0x00000006
        /*0828*/ 	.word	0x00000000
        /*082c*/ 	.short	0x010a
        /*082e*/ 	.byte	0x3f
	.zero		1


	//   ....[47]....
        /*0830*/ 	.word	0x00013b10
        /*0834*/ 	.word	0x00000007
        /*0838*/ 	.word	0x00000000
        /*083c*/ 	.short	0x010a
        /*083e*/ 	.byte	0x3f
	.zero		1


	//   ....[48]....
        /*0840*/ 	.word	0x00013b80
        /*0844*/ 	.word	0x00000004
        /*0848*/ 	.word	0x00000000
        /*084c*/ 	.short	0x010a
        /*084e*/ 	.byte	0x3f
	.zero		1


	//   ....[49]....
        /*0850*/ 	.word	0x00013bb0
        /*0854*/ 	.word	0x00000003
        /*0858*/ 	.word	0x00000000
        /*085c*/ 	.short	0x010a
        /*085e*/ 	.byte	0x3f
	.zero		1


	//   ....[50]....
        /*0860*/ 	.word	0x00013c10
        /*0864*/ 	.word	0x00000000
        /*0868*/ 	.word	0x00034800
        /*086c*/ 	.short	0x010a
        /*086e*/ 	.byte	0x3f
	.zero		1


	//   ....[51]....
        /*0870*/ 	.word	0x00013c60
        /*0874*/ 	.word	0x0000000a
        /*0878*/ 	.word	0x00034830
        /*087c*/ 	.short	0x010a
        /*087e*/ 	.byte	0x3f
	.zero		1


	//   ....[52]....
        /*0880*/ 	.word	0x00013cb0
        /*0884*/ 	.word	0x00000000
        /*0888*/ 	.word	0x00034830
        /*088c*/ 	.short	0x010a
        /*088e*/ 	.byte	0x3f
	.zero		1


	//   ....[53]....
        /*0890*/ 	.word	0x00013d10
        /*0894*/ 	.word	0x0000000f
        /*0898*/ 	.word	0x00034850
        /*089c*/ 	.short	0x010a
        /*089e*/ 	.byte	0x3f
	.zero		1


	//   ....[54]....
        /*08a0*/ 	.word	0x00013d60
        /*08a4*/ 	.word	0x00000008
        /*08a8*/ 	.word	0x00034850
        /*08ac*/ 	.short	0x010a
        /*08ae*/ 	.byte	0x3f
	.zero		1


	//   ....[55]....
        /*08b0*/ 	.word	0x00013f00
        /*08b4*/ 	.word	0x00000008
        /*08b8*/ 	.word	0x00034840
        /*08bc*/ 	.short	0x010a
        /*08be*/ 	.byte	0x3f
	.zero		1


	//   ....[56]....
        /*08c0*/ 	.word	0x00013f80
        /*08c4*/ 	.word	0x00000008
        /*08c8*/ 	.word	0x00034820
        /*08cc*/ 	.short	0x010a
        /*08ce*/ 	.byte	0x3f
	.zero		1


	//   ....[57]....
        /*08d0*/ 	.word	0x00013fd0
        /*08d4*/ 	.word	0x00000002
        /*08d8*/ 	.word	0x00034840
        /*08dc*/ 	.short	0x010a
        /*08de*/ 	.byte	0x3f
	.zero		1


	//   ....[58]....
        /*08e0*/ 	.word	0x00014020
        /*08e4*/ 	.word	0x00000003
        /*08e8*/ 	.word	0x00000060
        /*08ec*/ 	.short	0x010a
        /*08ee*/ 	.byte	0x3f
	.zero		1


	//   ....[59]....
        /*08f0*/ 	.word	0x00014070
        /*08f4*/ 	.word	0x00000002
        /*08f8*/ 	.word	0x00034840
        /*08fc*/ 	.short	0x010a
        /*08fe*/ 	.byte	0x3f
	.zero		1


	//   ....[60]....
        /*0900*/ 	.word	0x000140c0
        /*0904*/ 	.word	0x00000002
        /*0908*/ 	.word	0x00000060
        /*090c*/ 	.short	0x010a
        /*090e*/ 	.byte	0x3f
	.zero		1


	//   ....[61]....
        /*0910*/ 	.word	0x00014110
        /*0914*/ 	.word	0x00000002
        /*0918*/ 	.word	0x00034840
        /*091c*/ 	.short	0x010a
        /*091e*/ 	.byte	0x3f
	.zero		1


	//   ....[62]....
        /*0920*/ 	.word	0x00014160
        /*0924*/ 	.word	0x00000002
        /*0928*/ 	.word	0x00000060
        /*092c*/ 	.short	0x010a
        /*092e*/ 	.byte	0x3f
	.zero		1


	//   ....[63]....
        /*0930*/ 	.word	0x000141b0
        /*0934*/ 	.word	0x00000003
        /*0938*/ 	.word	0x00034860
        /*093c*/ 	.short	0x010a
        /*093e*/ 	.byte	0x3f
	.zero		1


	//   ....[64]....
        /*0940*/ 	.word	0x00014b60
        /*0944*/ 	.word	0x00000000
        /*0948*/ 	.word	0x00034820
        /*094c*/ 	.short	0x010a
        /*094e*/ 	.byte	0x3f
	.zero		1


	//   ....[65]....
        /*0950*/ 	.word	0x00014d00
        /*0954*/ 	.word	0x00000006
        /*0958*/ 	.word	0x00000000
        /*095c*/ 	.short	0x010a
        /*095e*/ 	.byte	0x3f
	.zero		1


	//   ....[66]....
        /*0960*/ 	.word	0x00014d50
        /*0964*/ 	.word	0x00000007
        /*0968*/ 	.word	0x00000000
        /*096c*/ 	.short	0x010a
        /*096e*/ 	.byte	0x3f
	.zero		1


	//   ....[67]....
        /*0970*/ 	.word	0x00014da0
        /*0974*/ 	.word	0x00000004
        /*0978*/ 	.word	0x00000000
        /*097c*/ 	.short	0x010a
        /*097e*/ 	.byte	0x3f
	.zero		1


	//----- nvinfo : EIATTR_NUM_MBARRIERS
	.align		4
.L_1005:
        /*0980*/ 	.byte	0x03, 0x38
        /*0982*/ 	.short	0x0016


	//----- nvinfo : EIATTR_EXIT_INSTR_OFFSETS
	.align		4
        /*0984*/ 	.byte	0x04, 0x1c
        /*0986*/ 	.short	(.L_1007 - .L_1006)


	//   ....[0]....
.L_1006:
        /*0988*/ 	.word	0x00000a90


	//   ....[1]....
        /*098c*/ 	.word	0x0000f170


	//   ....[2]....
        /*0990*/ 	.word	0x0000f1d0


	//   ....[3]....
        /*0994*/ 	.word	0x00013c00


	//----- nvinfo : EIATTR_MAX_THREADS
	.align		4
.L_1007:
        /*0998*/ 	.byte	0x04, 0x05
        /*099a*/ 	.short	(.L_1009 - .L_1008)
.L_1008:
        /*099c*/ 	.word	0x00000180
        /*09a0*/ 	.word	0x00000001
        /*09a4*/ 	.word	0x00000001


	//----- nvinfo : EIATTR_CRS_STACK_SIZE
	.align		4
.L_1009:
        /*09a8*/ 	.byte	0x04, 0x1e
        /*09aa*/ 	.short	(.L_1011 - .L_1010)
.L_1010:
        /*09ac*/ 	.word	0x00000000


	//----- nvinfo : EIATTR_CBANK_PARAM_SIZE
	.align		4
.L_1011:
        /*09b0*/ 	.byte	0x03, 0x19
        /*09b2*/ 	.short	0x0a70


	//----- nvinfo : EIATTR_PARAM_CBANK
	.align		4
        /*09b4*/ 	.byte	0x04, 0x0a
        /*09b6*/ 	.short	(.L_1013 - .L_1012)
	.align		4
.L_1012:
        /*09b8*/ 	.word	index@(.nv.constant0._ZN7cutlass13device_kernelIN5flash11enable_sm90INS1_16FlashAttnFwdSm90INS1_25CollectiveMainloopFwdSm90ILi2EN4cute5tupleIJNS5_1CILi1EEES8_S8_EEENS6_IJNS7_ILi128EEENS7_ILi176EEESA_EEELi128ENS_10bfloat16_tEfNS_4arch4Sm90ELb0ELb0ELb1ELb1ELb0ELb0ELb0ELb1ELb1ELb0ELb0ELb0EEENS1_21CollectiveEpilogueFwdINS6_IJSA_SA_SB_EEES9_SD_SF_Li256ELb1ELb0ELb0ELb0EEENS1_36VarlenDynamicPersistentTileSchedulerILi128ELi176ELi256ELi32ELb0ELb0ELb1ELb0ELb1ELb1EEEEEEEEEvNT_6ParamsE)
        /*09bc*/ 	.short	0x0210
        /*09be*/ 	.short	0x0a70


	//----- nvinfo : EIATTR_SW_WAR
	.align		4
.L_1013:
        /*09c0*/ 	.byte	0x04, 0x36
        /*09c2*/ 	.short	(.L_1015 - .L_1014)
.L_1014:
        /*09c4*/ 	.word	0x00000008
.L_1015:


//--------------------- .nv.info._ZN7cutlass13device_kernelIN5flash11enable_sm90INS1_16FlashAttnFwdSm90INS1_25CollectiveMainloopFwdSm90ILi2EN4cute5tupleIJNS5_1CILi1EEES8_S8_EEENS6_IJNS7_ILi128EEENS7_ILi176EEESA_EEELi128ENS_10bfloat16_tEfNS_4arch4Sm90ELb0ELb0ELb1ELb1ELb0ELb1ELb0ELb1ELb1ELb0ELb0ELb0EEENS1_21CollectiveEpilogueFwdINS6_IJSA_SA_SB_EEES9_SD_SF_Li256ELb1ELb0ELb0ELb0EEENS1_36VarlenDynamicPersistentTileSchedulerILi128ELi176ELi256ELi32ELb0ELb0ELb1ELb0ELb1ELb1EEEEEEEEEvNT_6ParamsE --------------------------
	.section	.nv.info._ZN7cutlass13device_kernelIN5flash11enable_sm90INS1_16FlashAttnFwdSm90INS1_25CollectiveMainloopFwdSm90ILi2EN4cute5tupleIJNS5_1CILi1EEES8_S8_EEENS6_IJNS7_ILi128EEENS7_ILi176EEESA_EEELi128ENS_10bfloat16_tEfNS_4arch4Sm90ELb0ELb0ELb1ELb1ELb0ELb1ELb0ELb1ELb1ELb0ELb0ELb0EEENS1_21CollectiveEpilogueFwdINS6_IJSA_SA_SB_EEES9_SD_SF_Li256ELb1ELb0ELb0ELb0EEENS1_36VarlenDynamicPersistentTileSchedulerILi128ELi176ELi256ELi32ELb0ELb0ELb1ELb0ELb1ELb1EEEEEEEEEvNT_6ParamsE,"",@"SHT_CUDA_INFO"
	.sectionflags	@""
	.align	4


	//----- nvinfo : EIATTR_CUDA_API_VERSION
	.align		4
        /*0000*/ 	.byte	0x04, 0x37
        /*0002*/ 	.short	(.L_1017 - .L_1016)
.L_1016:
        /*0004*/ 	.word	0x00000082


	//----- nvinfo : EIATTR_KPARAM_INFO
	.align		4
.L_1017:
        /*0008*/ 	.byte	0x04, 0x17
        /*000a*/ 	.short	(.L_1019 - .L_1018)
.L_1018:
        /*000c*/ 	.word	0x00000000
        /*0010*/ 	.short	0x0000
        /*0012*/ 	.short	0x0070
        /*0014*/ 	.byte	0x00, 0xf0, 0x01, 0x28


	//----- nvinfo : EIATTR_SPARSE_MMA_MASK
	.align		4
.L_1019:
        /*0018*/ 	.byte	0x03, 0x50
        /*001a*/ 	.short	0x0000


	//----- nvinfo : EIATTR_MAXREG_COUNT
	.align		4
        /*001c*/ 	.byte	0x03, 0x1b
        /*001e*/ 	.short	0x00a8


	//----- nvinfo : EIATTR_NUM_BARRIERS
	.align		4
        /*0020*/ 	.byte	0x02, 0x4c
        /*0022*/ 	.byte	0x10
	.zero		1


	//----- nvinfo : EIATTR_EXTERNS
	.align		4
        /*0024*/ 	.byte	0x04, 0x0f
        /*0026*/ 	.short	(.L_1021 - .L_1020)


	//   ....[0]....
	.align		4
.L_1020:
        /*0028*/ 	.word	index@(__assertfail)


	//----- nvinfo : EIATTR_ANNOTATIONS
	.align		4
.L_1021:
        /*002c*/ 	.byte	0x04, 0x55
        /*002e*/ 	.short	(.L_1023 - .L_1022)


	//   ....[0]....
.L_1022:
        /* <DEDUP_REMOVED lines=115> */


	//----- nvinfo : EIATTR_MERCURY_ISA_VERSION
	.align		4
.L_1023:
        /*0750*/ 	.byte	0x03, 0x5f
        /*0752*/ 	.short	0x0101


	//----- nvinfo : EIATTR_UNUSED_LOAD_BYTE_OFFSET
	.align		4
        /*0754*/ 	.byte	0x04, 0x44
        /*0756*/ 	.short	(.L_1025 - .L_1024)


	//   ....[0]....
.L_1024:
        /*0758*/ 	.word	0x00000af0
        /*075c*/ 	.word	0x0000fff0


	//   ....[1]....
        /*0760*/ 	.word	0x0001dfa0
        /*0764*/ 	.word	0x0000fff0


	//----- nvinfo : EIATTR_INT_WARP_WIDE_INSTR_OFFSETS
	.align		4
.L_1025:
        /*0768*/ 	.byte	0x04, 0x31
        /*076a*/ 	.short	(.L_1027 - .L_1026)


	//   ....[0]....
.L_1026:
        /*076c*/ 	.word	0x000001c0


	//   ....[1]....
        /*0770*/ 	.word	0x00000200


	//   ....[2]....
        /*0774*/ 	.word	0x00000270


	//   ....[3]....
        /*0778*/ 	.word	0x00021d90


	//   ....[4]....
        /*077c*/ 	.word	0x00021e30


	//   ....[5]....
        /*0780*/ 	.word	0x000222c0


	//   ....[6]....
        /*0784*/ 	.word	0x000222f0


	//   ....[7]....
        /*0788*/ 	.word	0x00022500


	//   ....[8]....
        /*078c*/ 	.word	0x00024750


	//   ....[9]....
        /*0790*/ 	.word	0x000247f0


	//----- nvinfo : EIATTR_COOP_GROUP_MASK_REGIDS
	.align		4
.L_1027:
        /*0794*/ 	.byte	0x04, 0x29
        /*0796*/ 	.short	(.L_1029 - .L_1028)


	//   ....[0]....
.L_1028:
        /*0798*/ 	.word	0xffffffff


	//   ....[1]....
        /*079c*/ 	.word	0xffffffff


	//   ....[2]....
        /*07a0*/ 	.word	0xffffffff


	//   ....[3]....
        /*07a4*/ 	.word	0xffffffff


	//   ....[4]....
        /*07a8*/ 	.word	0xffffffff


	//   ....[5]....
        /*07ac*/ 	.word	0xffffffff


	//   ....[6]....
        /*07b0*/ 	.word	0xffffffff


	//   ....[7]....
        /*07b4*/ 	.word	0xffffffff


	//   ....[8]....
        /*07b8*/ 	.word	0xffffffff


	//   ....[9]....
        /*07bc*/ 	.word	0xffffffff


	//   ....[10]....
        /*07c0*/ 	.word	0xffffffff


	//   ....[11]....
        /*07c4*/ 	.word	0xffffffff


	//   ....[12]....
        /*07c8*/ 	.word	0xffffffff


	//   ....[13]....
        /*07cc*/ 	.word	0xffffffff


	//   ....[14]....
        /*07d0*/ 	.word	0xffffffff


	//   ....[15]....
        /*07d4*/ 	.word	0xffffffff


	//   ....[16]....
        /*07d8*/ 	.word	0xffffffff


	//   ....[17]....
        /*07dc*/ 	.word	0xffffffff


	//   ....[18]....
        /*07e0*/ 	.word	0xffffffff


	//   ....[19]....
        /*07e4*/ 	.word	0xffffffff


	//   ....[20]....
        /*07e8*/ 	.word	0xffffffff


	//   ....[21]....
        /*07ec*/ 	.word	0xffffffff


	//   ....[22]....
        /*07f0*/ 	.word	0xffffffff


	//   ....[23]....
        /*07f4*/ 	.word	0xffffffff


	//   ....[24]....
        /*07f8*/ 	.word	0xffffffff


	//   ....[25]....
        /*07fc*/ 	.word	0xffffffff


	//   ....[26]....
        /*0800*/ 	.word	0xffffffff


	//   ....[27]....
        /*0804*/ 	.word	0xffffffff


	//   ....[28]....
        /*0808*/ 	.word	0xffffffff


	//   ....[29]....
        /*080c*/ 	.word	0xffffffff


	//   ....[30]....
        /*0810*/ 	.word	0xffffffff


	//   ....[31]....
        /*0814*/ 	.word	0xffffffff


	//   ....[32]....
        /*0818*/ 	.word	0xffffffff


	//   ....[33]....
        /*081c*/ 	.word	0xffffffff


	//   ....[34]....
        /*0820*/ 	.word	0xffffffff


	//   ....[35]....
        /*0824*/ 	.word	0xffffffff


	//   ....[36]....
        /*0828*/ 	.word	0xffffffff


	//   ....[37]....
        /*082c*/ 	.word	0xffffffff


	//   ....[38]....
        /*0830*/ 	.word	0xffffffff


	//   ....[39]....
        /*0834*/ 	.word	0xffffffff


	//   ....[40]....
        /*0838*/ 	.word	0xffffffff


	//   ....[41]....
        /*083c*/ 	.word	0xffffffff


	//   ....[42]....
        /*0840*/ 	.word	0xffffffff


	//   ....[43]....
        /*0844*/ 	.word	0xffffffff


	//   ....[44]....
        /*0848*/ 	.word	0xffffffff


	//   ....[45]....
        /*084c*/ 	.word	0xffffffff


	//   ....[46]....
        /*0850*/ 	.word	0xffffffff


	//   ....[47]....
        /*0854*/ 	.word	0xffffffff


	//   ....[48]....
        /*0858*/ 	.word	0xffffffff


	//   ....[49]....
        /*085c*/ 	.word	0xffffffff


	//   ....[50]....
        /*0860*/ 	.word	0xffffffff


	//   ....[51]....
        /*0864*/ 	.word	0xffffffff


	//   ....[52]....
        /*0868*/ 	.word	0xffffffff


	//   ....[53]....
        /*086c*/ 	.word	0xffffffff


	//   ....[54]....
        /*0870*/ 	.word	0x0500000f


	//   ....[55]....
        /*0874*/ 	.word	0x0500000f


	//   ....[56]....
        /*0878*/ 	.word	0x0500000f


	//   ....[57]....
        /*087c*/ 	.word	0x0500000f


	//   ....[58]....
        /*0880*/ 	.word	0x0500000f


	//   ....[59]....
        /*0884*/ 	.word	0x0500000f


	//   ....[60]....
        /*0888*/ 	.word	0x0500000f


	//   ....[61]....
        /*088c*/ 	.word	0x0500000f


	//   ....[62]....
        /*0890*/ 	.word	0x0500000f


	//   ....[63]....
        /*0894*/ 	.word	0x0500000f


	//   ....[64]....
        /*0898*/ 	.word	0x0500000f


	//   ....[65]....
        /*089c*/ 	.word	0x0500000f


	//   ....[66]....
        /*08a0*/ 	.word	0x0500000f


	//   ....[67]....
        /*08a4*/ 	.word	0x0500000f


	//   ....[68]....
        /*08a8*/ 	.word	0x0500000f


	//   ....[69]....
        /*08ac*/ 	.word	0x0500000f


	//   ....[70]....
        /*08b0*/ 	.word	0x0500000f


	//   ....[71]....
        /*08b4*/ 	.word	0x0500000f


	//   ....[72]....
        /*08b8*/ 	.word	0x0500000f


	//   ....[73]....
        /*08bc*/ 	.word	0x0500000f


	//   ....[74]....
        /*08c0*/ 	.word	0x0500000f


	//   ....[75]....
        /*08c4*/ 	.word	0x0500000f


	//   ....[76]....
        /*08c8*/ 	.word	0x0500000f


	//   ....[77]....
        /*08cc*/ 	.word	0x0500000f


	//   ....[78]....
        /*08d0*/ 	.word	0x0500000f


	//   ....[79]....
        /*08d4*/ 	.word	0x0500000f


	//   ....[80]....
        /*08d8*/ 	.word	0x0500000f


	//   ....[81]....
        /*08dc*/ 	.word	0x0500000f


	//   ....[82]....
        /*08e0*/ 	.word	0x0500000f


	//----- nvinfo : EIATTR_COOP_GROUP_INSTR_OFFSETS
	.align		4
.L_1029:
        /*08e4*/ 	.byte	0x04, 0x28
        /*08e6*/ 	.short	(.L_1031 - .L_1030)


	//   ....[0]....
.L_1030:
        /*08e8*/ 	.word	0x00000070


	//   ....[1]....
        /*08ec*/ 	.word	0x000001d0


	//   ....[2]....
        /*08f0*/ 	.word	0x00000220


	//   ....[3]....
        /*08f4*/ 	.word	0x00000450


	//   ....[4]....
        /*08f8*/ 	.word	0x000005b0


	//   ....[5]....
        /*08fc*/ 	.word	0x000006d0


	//   ....[6]....
        /*0900*/ 	.word	0x00000830


	//   ....[7]....
        /*0904*/ 	.word	0x0000c7c0


	//   ....[8]....
        /*0908*/ 	.word	0x00015030


	//   ....[9]....
        /*090c*/ 	.word	0x00015060


	//   ....[10]....
        /*0910*/ 	.word	0x000157a0


	//   ....[11]....
        /*0914*/ 	.word	0x00015820


	//   ....[12]....
        /*0918*/ 	.word	0x0001b3b0


	//   ....[13]....
        /*091c*/ 	.word	0x0001b410


	//   ....[14]....
        /*0920*/ 	.word	0x0001bd90


	//   ....[15]....
        /*0924*/ 	.word	0x0001be80


	//   ....[16]....
        /*0928*/ 	.word	0x0001d460


	//   ....[17]....
        /*092c*/ 	.word	0x0001d8d0


	//   ....[18]....
        /*0930*/ 	.word	0x0001d900


	//   ....[19]....
        /*0934*/ 	.word	0x0001d910


	//   ....[20]....
        /*0938*/ 	.word	0x0001ff30


	//   ....[21]....
        /*093c*/ 	.word	0x000200d0


	//   ....[22]....
        /*0940*/ 	.word	0x00020100


	//   ....[23]....
        /*0944*/ 	.word	0x00020140


	//   ....[24]....
        /*0948*/ 	.word	0x000201a0


	//   ....[25]....
        /*094c*/ 	.word	0x00020200


	//   ....[26]....
        /*0950*/ 	.word	0x00020250


	//   ....[27]....
        /*0954*/ 	.word	0x00020410


	//   ....[28]....
        /*0958*/ 	.word	0x00020470


	//   ....[29]....
        /*095c*/ 	.word	0x000204b0


	//   ....[30]....
        /*0960*/ 	.word	0x000204f0


	//   ....[31]....
        /*0964*/ 	.word	0x00020520


	//   ....[32]....
        /*0968*/ 	.word	0x00020550


	//   ....[33]....
        /*096c*/ 	.word	0x000205f0


	//   ....[34]....
        /*0970*/ 	.word	0x00020620


	//   ....[35]....
        /*0974*/ 	.word	0x000206b0


	//   ....[36]....
        /*0978*/ 	.word	0x00024c40


	//   ....[37]....
        /*097c*/ 	.word	0x00024c50


	//   ....[38]....
        /*0980*/ 	.word	0x00024d70


	//   ....[39]....
        /*0984*/ 	.word	0x00024dd0


	//   ....[40]....
        /*0988*/ 	.word	0x00024e10


	//   ....[41]....
        /*098c*/ 	.word	0x00024e50


	//   ....[42]....
        /*0990*/ 	.word	0x00024e80


	//   ....[43]....
        /*0994*/ 	.word	0x00024eb0


	//   ....[44]....
        /*0998*/ 	.word	0x00025050


	//   ....[45]....
        /*099c*/ 	.word	0x000250b0


	//   ....[46]....
        /*09a0*/ 	.word	0x000250f0


	//   ....[47]....
        /*09a4*/ 	.word	0x00025130


	//   ....[48]....
        /*09a8*/ 	.word	0x00025160


	//   ....[49]....
        /*09ac*/ 	.word	0x00025190


	//   ....[50]....
        /*09b0*/ 	.word	0x00025250


	//   ....[51]....
        /*09b4*/ 	.word	0x00025270


	//   ....[52]....
        /*09b8*/ 	.word	0x000252e0


	//   ....[53]....
        /*09bc*/ 	.word	0x00025730


	//   ....[54]....
        /*09c0*/ 	.word	0x00025bc0


	//   ....[55]....
        /*09c4*/ 	.word	0x00025c70


	//   ....[56]....
        /*09c8*/ 	.word	0x00025d10


	//   ....[57]....
        /*09cc*/ 	.word	0x00025db0


	//   ....[58]....
        /*09d0*/ 	.word	0x00025e50


	//   ....[59]....
        /*09d4*/ 	.word	0x00025f40


	//   ....[60]....
        /*09d8*/ 	.word	0x00025fe0


	//   ....[61]....
        /*09dc*/ 	.word	0x00026080


	//   ....[62]....
        /*09e0*/ 	.word	0x00026120


	//   ....[63]....
        /*09e4*/ 	.word	0x00026380


	//   ....[64]....
        /*09e8*/ 	.word	0x00026660


	//   ....[65]....
        /*09ec*/ 	.word	0x00026a80


	//   ....[66]....
        /*09f0*/ 	.word	0x00026b10


	//   ....[67]....
        /*09f4*/ 	.word	0x00026bb0


	//   ....[68]....
        /*09f8*/ 	.word	0x00026c60


	//   ....[69]....
        /*09fc*/ 	.word	0x00026ce0


	//   ....[70]....
        /*0a00*/ 	.word	0x00026d60


	//   ....[71]....
        /*0a04*/ 	.word	0x00026de0


	//   ....[72]....
        /*0a08*/ 	.word	0x00026e60


	//   ....[73]....
        /*0a0c*/ 	.word	0x00026ef0


	//   ....[74]....
        /*0a10*/ 	.word	0x00026fa0


	//   ....[75]....
        /*0a14*/ 	.word	0x00027020


	//   ....[76]....
        /*0a18*/ 	.word	0x000270a0


	//   ....[77]....
        /*0a1c*/ 	.word	0x00027120


	//   ....[78]....
        /*0a20*/ 	.word	0x000271a0


	//   ....[79]....
        /*0a24*/ 	.word	0x00027210


	//   ....[80]....
        /*0a28*/ 	.word	0x000272b0


	//   ....[81]....
        /*0a2c*/ 	.word	0x00027340


	//   ....[82]....
        /*0a30*/ 	.word	0x00027460


	//----- nvinfo : EIATTR_REG_RECONFIG
	.align		4
.L_1031:
        /*0a34*/ 	.byte	0x01, 0x54
	.zero		2


	//----- nvinfo : EIATTR_SYSCALL_OFFSETS
	.align		4
        /*0a38*/ 	.byte	0x04, 0x46
        /*0a3a*/ 	.short	(.L_1033 - .L_1032)


	//   ....[0]....
.L_1032:
        /*0a3c*/ 	.word	0x00001a10


	//   ....[1]....
        /*0a40*/ 	.word	0x00001b60


	//   ....[2]....
        /*0a44*/ 	.word	0x0000c990


	//   ....[3]....
        /*0a48*/ 	.word	0x0000ce30


	//   ....[4]....
        /*0a4c*/ 	.word	0x00021fc0


	//   ....[5]....
        /*0a50*/ 	.word	0x00022100


	//   ....[6]....
        /*0a54*/ 	.word	0x00022200


	//----- nvinfo : EIATTR_MBARRIER_INSTR_OFFSETS
	.align		4
.L_1033:
        /*0a58*/ 	.byte	0x04, 0x39
        /*0a5a*/ 	.short	(.L_1035 - .L_1034)


	//   ....[0]....
.L_1034:
        /*0a5c*/ 	.word	0x00000300
        /*0a60*/ 	.word	0x000000ff
        /*0a64*/ 	.word	0x00034800
        /*0a68*/ 	.short	0x0100
        /*0a6a*/ 	.byte	0x08
	.zero		1


	//   ....[1]....
        /*0a6c*/ 	.word	0x00000310
        /*0a70*/ 	.word	0x000000ff
        /*0a74*/ 	.word	0x00034820
        /*0a78*/ 	.short	0x0100
        /*0a7a*/ 	.byte	0x08
	.zero		1


	//   ....[2]....
        /*0a7c*/ 	.word	0x00000400
        /*0a80*/ 	.word	0x000000ff
        /*0a84*/ 	.word	0x00034830
        /*0a88*/ 	.short	0x0100
        /*0a8a*/ 	.byte	0x08
	.zero		1


	//   ....[3]....
        /*0a8c*/ 	.word	0x00000410
        /*0a90*/ 	.word	0x000000ff
        /*0a94*/ 	.word	0x00034840
        /*0a98*/ 	.short	0x0100
        /*0a9a*/ 	.byte	0x08
	.zero		1


	//   ....[4]....
        /*0a9c*/ 	.word	0x00000420
        /*0aa0*/ 	.word	0x000000ff
        /*0aa4*/ 	.word	0x00034838
        /*0aa8*/ 	.short	0x0100
        /*0aaa*/ 	.byte	0x08
	.zero		1


	//   ....[5]....
        /*0aac*/ 	.word	0x00000430
        /*0ab0*/ 	.word	0x000000ff
        /*0ab4*/ 	.word	0x00034848
        /*0ab8*/ 	.short	0x0100
        /*0aba*/ 	.byte	0x08
	.zero		1


	//   ....[6]....
        /*0abc*/ 	.word	0x00000560
        /*0ac0*/ 	.word	0x000000ff
        /*0ac4*/ 	.word	0x00034850
        /*0ac8*/ 	.short	0x0100
        /*0aca*/ 	.byte	0x08
	.zero		1


	//   ....[7]....
        /*0acc*/ 	.word	0x00000570
        /*0ad0*/ 	.word	0x000000ff
        /*0ad4*/ 	.word	0x00034860
        /*0ad8*/ 	.short	0x0100
        /*0ada*/ 	.byte	0x08
	.zero		1


	//   ....[8]....
        /*0adc*/ 	.word	0x00000580
        /*0ae0*/ 	.word	0x000000ff
        /*0ae4*/ 	.word	0x00034858
        /*0ae8*/ 	.short	0x0100
        /*0aea*/ 	.byte	0x08
	.zero		1


	//   ....[9]....
        /*0aec*/ 	.word	0x00000590
        /*0af0*/ 	.word	0x000000ff
        /*0af4*/ 	.word	0x00034868
        /*0af8*/ 	.short	0x0100
        /*0afa*/ 	.byte	0x08
	.zero		1


	//   ....[10]....
        /*0afc*/ 	.word	0x00000680
        /*0b00*/ 	.word	0x000000ff
        /*0b04*/ 	.word	0x00034870
        /*0b08*/ 	.short	0x0100
        /*0b0a*/ 	.byte	0x06
	.zero		1


	//   ....[11]....
        /*0b0c*/ 	.word	0x00000690
        /*0b10*/ 	.word	0x000000ff
        /*0b14*/ 	.word	0x00034880
        /*0b18*/ 	.short	0x0100
        /*0b1a*/ 	.byte	0x06
	.zero		1


	//   ....[12]....
        /*0b1c*/ 	.word	0x000006a0
        /*0b20*/ 	.word	0x000000ff
        /*0b24*/ 	.word	0x00034878
        /*0b28*/ 	.short	0x0100
        /*0b2a*/ 	.byte	0x06
	.zero		1


	//   ....[13]....
        /*0b2c*/ 	.word	0x000006b0
        /*0b30*/ 	.word	0x000000ff
        /*0b34*/ 	.word	0x00034888
        /*0b38*/ 	.short	0x0100
        /*0b3a*/ 	.byte	0x06
	.zero		1


	//   ....[14]....
        /*0b3c*/ 	.word	0x000007e0
        /*0b40*/ 	.word	0x000000ff
        /*0b44*/ 	.word	0x00034890
        /*0b48*/ 	.short	0x0100
        /*0b4a*/ 	.byte	0x08
	.zero		1


	//   ....[15]....
        /*0b4c*/ 	.word	0x000007f0
        /*0b50*/ 	.word	0x000000ff
        /*0b54*/ 	.word	0x000348a0
        /*0b58*/ 	.short	0x0100
        /*0b5a*/ 	.byte	0x08
	.zero		1


	//   ....[16]....
        /*0b5c*/ 	.word	0x00000800
        /*0b60*/ 	.word	0x000000ff
        /*0b64*/ 	.word	0x00034898
        /*0b68*/ 	.short	0x0100
        /*0b6a*/ 	.byte	0x08
	.zero		1


	//   ....[17]....
        /*0b6c*/ 	.word	0x00000810
        /*0b70*/ 	.word	0x000000ff
        /*0b74*/ 	.word	0x000348a8
        /*0b78*/ 	.short	0x0100
        /*0b7a*/ 	.byte	0x08
	.zero		1


	//   ....[18]....
        /*0b7c*/ 	.word	0x00000940
        /*0b80*/ 	.word	0x000000ff
        /*0b84*/ 	.word	0x000348b0
        /*0b88*/ 	.short	0x0100
        /*0b8a*/ 	.byte	0x08
	.zero		1


	//   ....[19]....
        /*0b8c*/ 	.word	0x00000950
        /*0b90*/ 	.word	0x000000ff
        /*0b94*/ 	.word	0x000348c0
        /*0b98*/ 	.short	0x0100
        /*0b9a*/ 	.byte	0x08
	.zero		1


	//   ....[20]....
        /*0b9c*/ 	.word	0x00000960
        /*0ba0*/ 	.word	0x000000ff
        /*0ba4*/ 	.word	0x000348b8
        /*0ba8*/ 	.short	0x0100
        /*0baa*/ 	.byte	0x08
	.zero		1


	//   ....[21]....
        /*0bac*/ 	.word	0x00000970
        /*0bb0*/ 	.word	0x000000ff
        /*0bb4*/ 	.word	0x000348c8
        /*0bb8*/ 	.short	0x0100
        /*0bba*/ 	.byte	0x08
	.zero		1


	//   ....[22]....
        /*0bbc*/ 	.word	0x00003d20
        /*0bc0*/ 	.word	0x00000003
        /*0bc4*/ 	.word	0x00034890
        /*0bc8*/ 	.short	0x010a
        /*0bca*/ 	.byte	0x3f
	.zero		1


	//   ....[23]....
        /*0bcc*/ 	.word	0x00007b20
        /*0bd0*/ 	.word	0x00000003
        /*0bd4*/ 	.word	0x00034890
        /*0bd8*/ 	.short	0x010a
        /*0bda*/ 	.byte	0x3f
	.zero		1


	//   ....[24]....
        /*0bdc*/ 	.word	0x0000b110
        /*0be0*/ 	.word	0x00000003
        /*0be4*/ 	.word	0x00034890
        /*0be8*/ 	.short	0x010a
        /*0bea*/ 	.byte	0x3f
	.zero		1


	//   ....[25]....
        /*0bec*/ 	.word	0x0000ba90
        /*0bf0*/ 	.word	0x00000028
        /*0bf4*/ 	.word	0x00000000
        /*0bf8*/ 	.short	0x0101
        /*0bfa*/ 	.byte	0x3f
	.zero		1


	//   ....[26]....
        /*0bfc*/ 	.word	0x0000bad0
        /*0c00*/ 	.word	0x00000003
        /*0c04*/ 	.word	0x000348b0
        /*0c08*/ 	.short	0x010a
        /*0c0a*/ 	.byte	0x3f
	.zero		1


	//   ....[27]....
        /*0c0c*/ 	.word	0x0000c3e0
        /*0c10*/ 	.word	0x00000003
        /*0c14*/ 	.word	0x00000000
        /*0c18*/ 	.short	0x0101
        /*0c1a*/ 	.byte	0x3f
	.zero		1


	//   ....[28]....
        /*0c1c*/ 	.word	0x0000ca20
        /*0c20*/ 	.word	0x00000002
        /*0c24*/ 	.word	0x00034800
        /*0c28*/ 	.short	0x010a
        /*0c2a*/ 	.byte	0x3f
	.zero		1


	//   ....[29]....
        /*0c2c*/ 	.word	0x0000ca70
        /*0c30*/ 	.word	0x00000002
        /*0c34*/ 	.word	0x00034800
        /*0c38*/ 	.short	0x010a
        /*0c3a*/ 	.byte	0x3f
	.zero		1


	//   ....[30]....
        /*0c3c*/ 	.word	0x0000d0e0
        /*0c40*/ 	.word	0x00000002
        /*0c44*/ 	.word	0x00034800
        /*0c48*/ 	.short	0x010a
        /*0c4a*/ 	.byte	0x3f
	.zero		1


	//   ....[31]....
        /*0c4c*/ 	.word	0x0000ea00
        /*0c50*/ 	.word	0x00000002
        /*0c54*/ 	.word	0x00034800
        /*0c58*/ 	.short	0x010a
        /*0c5a*/ 	.byte	0x3f
	.zero		1


	//   ....[32]....
        /*0c5c*/ 	.word	0x00010570
        /*0c60*/ 	.word	0x00000000
        /*0c64*/ 	.word	0x00034830
        /*0c68*/ 	.short	0x010a
        /*0c6a*/ 	.byte	0x3f
	.zero		1


	//   ....[33]....
        /*0c6c*/ 	.word	0x000105f0
        /*0c70*/ 	.word	0x00000000
        /*0c74*/ 	.word	0x00034830
        /*0c78*/ 	.short	0x010a
        /*0c7a*/ 	.byte	0x3f
	.zero		1


	//   ....[34]....
        /*0c7c*/ 	.word	0x00015f70
        /*0c80*/ 	.word	0x00000003
        /*0c84*/ 	.word	0x00000000
        /*0c88*/ 	.short	0x0101
        /*0c8a*/ 	.byte	0x3f
	.zero		1


	//   ....[35]....
        /*0c8c*/ 	.word	0x00016db0
        /*0c90*/ 	.word	0x00000006
        /*0c94*/ 	.word	0x00034830
        /*0c98*/ 	.short	0x010a
        /*0c9a*/ 	.byte	0x3f
	.zero		1


	//   ....[36]....
        /*0c9c*/ 	.word	0x00016e00
        /*0ca0*/ 	.word	0x00000006
        /*0ca4*/ 	.word	0x00034830
        /*0ca8*/ 	.short	0x010a
        /*0caa*/ 	.byte	0x3f
	.zero		1


	//   ....[37]....
        /*0cac*/ 	.word	0x0001a330
        /*0cb0*/ 	.word	0x00000006
        /*0cb4*/ 	.word	0x00034850
        /*0cb8*/ 	.short	0x010a
        /*0cba*/ 	.byte	0x3f
	.zero		1


	//   ....[38]....
        /*0cbc*/ 	.word	0x0001a370
        /*0cc0*/ 	.word	0x00000006
        /*0cc4*/ 	.word	0x00034850
        /*0cc8*/ 	.short	0x010a
        /*0cca*/ 	.byte	0x3f
	.zero		1


	//   ....[39]....
        /*0ccc*/ 	.word	0x0001c610
        /*0cd0*/ 	.word	0x00000082
        /*0cd4*/ 	.word	0x00000000
        /*0cd8*/ 	.short	0x0101
        /*0cda*/ 	.byte	0x3f
	.zero		1


	//   ....[40]....
        /*0cdc*/ 	.word	0x0001c810
        /*0ce0*/ 	.word	0x00000082
        /*0ce4*/ 	.word	0x00000000
        /*0ce8*/ 	.short	0x0101
        /*0cea*/ 	.byte	0x3f
	.zero		1


	//   ....[41]....
        /*0cec*/ 	.word	0x0001d340
        /*0cf0*/ 	.word	0x00000009
        /*0cf4*/ 	.word	0x00034850
        /*0cf8*/ 	.short	0x010a
        /*0cfa*/ 	.byte	0x3f
	.zero		1


	//   ....[42]....
        /*0cfc*/ 	.word	0x0001d3c0
        /*0d00*/ 	.word	0x00000009
        /*0d04*/ 	.word	0x00034850
        /*0d08*/ 	.short	0x010a
        /*0d0a*/ 	.byte	0x3f
	.zero		1


	//   ....[43]....
        /*0d0c*/ 	.word	0x0001dc90
        /*0d10*/ 	.word	0x00000009
        /*0d14*/ 	.word	0x00000000
        /*0d18*/ 	.short	0x0101
        /*0d1a*/ 	.byte	0x3f
	.zero		1


	//   ....[44]....
        /*0d1c*/ 	.word	0x0001ef10
        /*0d20*/ 	.word	0x00000000
        /*0d24*/ 	.word	0x00000000
        /*0d28*/ 	.short	0x0101
        /*0d2a*/ 	.byte	0x3f
	.zero		1


	//   ....[45]....
        /*0d2c*/ 	.word	0x00021200
        /*0d30*/ 	.word	0x00000009
        /*0d34*/ 	.word	0x00034820
        /*0d38*/ 	.short	0x010a
        /*0d3a*/ 	.byte	0x3f
	.zero		1


	//   ....[46]....
        /*0d3c*/ 	.word	0x00021290
        /*0d40*/ 	.word	0x00000005
        /*0d44*/ 	.word	0x000348a0
        /*0d48*/ 	.short	0x010a
        /*0d4a*/ 	.byte	0x3f
	.zero		1


	//   ....[47]....
        /*0d4c*/ 	.word	0x000214c0
        /*0d50*/ 	.word	0x00000005
        /*0d54*/ 	.word	0x000348c0
        /*0d58*/ 	.short	0x010a
        /*0d5a*/ 	.byte	0x3f
	.zero		1


	//   ....[48]....
        /*0d5c*/ 	.word	0x00021810
        /*0d60*/ 	.word	0x00000006
        /*0d64*/ 	.word	0x000348a0
        /*0d68*/ 	.short	0x010a
        /*0d6a*/ 	.byte	0x3f
	.zero		1


	//   ....[49]....
        /*0d6c*/ 	.word	0x00021a20
        /*0d70*/ 	.word	0x00000006
        /*0d74*/ 	.word	0x000348c0
        /*0d78*/ 	.short	0x010a
        /*0d7a*/ 	.byte	0x3f
	.zero		1


	//   ....[50]....
        /*0d7c*/ 	.word	0x00022870
        /*0d80*/ 	.word	0x00000006
        /*0d84*/ 	.word	0x00034840
        /*0d88*/ 	.short	0x010a
        /*0d8a*/ 	.byte	0x3f
	.zero		1


	//   ....[51]....
        /*0d8c*/ 	.word	0x00022d50
        /*0d90*/ 	.word	0x00000007
        /*0d94*/ 	.word	0x00034820
        /*0d98*/ 	.short	0x010a
        /*0d9a*/ 	.byte	0x3f
	.zero		1


	//   ....[52]....
        /*0d9c*/ 	.word	0x000230b0
        /*0da0*/ 	.word	0x00000008
        /*0da4*/ 	.word	0x00034840
        /*0da8*/ 	.short	0x010a
        /*0daa*/ 	.byte	0x3f
	.zero		1


	//   ....[53]....
        /*0dac*/ 	.word	0x00023360
        /*0db0*/ 	.word	0x00000008
        /*0db4*/ 	.word	0x00034860
        /*0db8*/ 	.short	0x010a
        /*0dba*/ 	.byte	0x3f
	.zero		1


	//   ....[54]....
        /*0dbc*/ 	.word	0x00023940
        /*0dc0*/ 	.word	0x00000002
        /*0dc4*/ 	.word	0x00034840
        /*0dc8*/ 	.short	0x010a
        /*0dca*/ 	.byte	0x3f
	.zero		1


	//   ....[55]....
        /*0dcc*/ 	.word	0x00023bf0
        /*0dd0*/ 	.word	0x00000002
        /*0dd4*/ 	.word	0x00034860
        /*0dd8*/ 	.short	0x010a
        /*0dda*/ 	.byte	0x3f
	.zero		1


	//   ....[56]....
        /*0ddc*/ 	.word	0x00024130
        /*0de0*/ 	.word	0x00000002
        /*0de4*/ 	.word	0x00034840
        /*0de8*/ 	.short	0x010a
        /*0dea*/ 	.byte	0x3f
	.zero		1


	//   ....[57]....
        /*0dec*/ 	.word	0x000243d0
        /*0df0*/ 	.word	0x00000002
        /*0df4*/ 	.word	0x00034860
        /*0df8*/ 	.short	0x010a
        /*0dfa*/ 	.byte	0x3f
	.zero		1


	//   ....[58]....
        /*0dfc*/ 	.word	0x000248b0
        /*0e00*/ 	.word	0x00000003
        /*0e04*/ 	.word	0x00034860
        /*0e08*/ 	.short	0x010a
        /*0e0a*/ 	.byte	0x3f
	.zero		1


	//   ....[59]....
        /*0e0c*/ 	.word	0x000256b0
        /*0e10*/ 	.word	0x00000000
        /*0e14*/ 	.word	0x00034820
        /*0e18*/ 	.short	0x010a
        /*0e1a*/ 	.byte	0x3f
	.zero		1


	//   ....[60]....
        /*0e1c*/ 	.word	0x00025860
        /*0e20*/ 	.word	0x00000006
        /*0e24*/ 	.word	0x00000000
        /*0e28*/ 	.short	0x010a
        /*0e2a*/ 	.byte	0x3f
	.zero		1


	//   ....[61]....
        /*0e2c*/ 	.word	0x000258d0
        /*0e30*/ 	.word	0x00000007
        /*0e34*/ 	.word	0x00000000
        /*0e38*/ 	.short	0x010a
        /*0e3a*/ 	.byte	0x3f
	.zero		1


	//   ....[62]....
        /*0e3c*/ 	.word	0x00025940
        /*0e40*/ 	.word	0x00000004
        /*0e44*/ 	.word	0x00000000
        /*0e48*/ 	.short	0x010a
        /*0e4a*/ 	.byte	0x3f
	.zero		1


	//   ....[63]....
        /*0e4c*/ 	.word	0x00025970
        /*0e50*/ 	.word	0x00000003
        /*0e54*/ 	.word	0x00000000
        /*0e58*/ 	.short	0x010a
        /*0e5a*/ 	.byte	0x3f
	.zero		1


	//   ....[64]....
        /*0e5c*/ 	.word	0x000259d0
        /*0e60*/ 	.word	0x00000003
        /*0e64*/ 	.word	0x00034890
        /*0e68*/ 	.short	0x010a
        /*0e6a*/ 	.byte	0x3f
	.zero		1


	//   ....[65]....
        /*0e6c*/ 	.word	0x00025a20
        /*0e70*/ 	.word	0x00000003
        /*0e74*/ 	.word	0x00034890
        /*0e78*/ 	.short	0x010a
        /*0e7a*/ 	.byte	0x3f
	.zero		1


	//   ....[66]....
        /*0e7c*/ 	.word	0x00025a70
        /*0e80*/ 	.word	0x00000003
        /*0e84*/ 	.word	0x00034890
        /*0e88*/ 	.short	0x010a
        /*0e8a*/ 	.byte	0x3f
	.zero		1


	//   ....[67]....
        /*0e8c*/ 	.word	0x00025ac0
        /*0e90*/ 	.word	0x00000003
        /*0e94*/ 	.word	0x000348b0
        /*0e98*/ 	.short	0x010a
        /*0e9a*/ 	.byte	0x3f
	.zero		1


	//   ....[68]....
        /*0e9c*/ 	.word	0x00025e90
        /*0ea0*/ 	.word	0x00000002
        /*0ea4*/ 	.word	0x00034800
        /*0ea8*/ 	.short	0x010a
        /*0eaa*/ 	.byte	0x3f
	.zero		1


	//   ....[69]....
        /*0eac*/ 	.word	0x00026160
        /*0eb0*/ 	.word	0x00000002
        /*0eb4*/ 	.word	0x00034800
        /*0eb8*/ 	.short	0x010a
        /*0eba*/ 	.byte	0x3f
	.zero		1


	//   ....[70]....
        /*0ebc*/ 	.word	0x000261b0
        /*0ec0*/ 	.word	0x00000000
        /*0ec4*/ 	.word	0x00034830
        /*0ec8*/ 	.short	0x010a
        /*0eca*/ 	.byte	0x3f
	.zero		1


	//   ....[71]....
        /*0ecc*/ 	.word	0x00026200
        /*0ed0*/ 	.word	0x00000006
        /*0ed4*/ 	.word	0x00034830
        /*0ed8*/ 	.short	0x010a
        /*0eda*/ 	.byte	0x3f
	.zero		1


	//   ....[72]....
        /*0edc*/ 	.word	0x00026250
        /*0ee0*/ 	.word	0x00000006
        /*0ee4*/ 	.word	0x00034850
        /*0ee8*/ 	.short	0x010a
        /*0eea*/ 	.byte	0x3f
	.zero		1


	//   ....[73]....
        /*0eec*/ 	.word	0x000262a0
        /*0ef0*/ 	.word	0x00000009
        /*0ef4*/ 	.word	0x00034850
        /*0ef8*/ 	.short	0x010a
        /*0efa*/ 	.byte	0x3f
	.zero		1


	//   ....[74]....
        /*0efc*/ 	.word	0x00026440
        /*0f00*/ 	.word	0x00000009
        /*0f04*/ 	.word	0x00034820
        /*0f08*/ 	.short	0x010a
        /*0f0a*/ 	.byte	0x3f
	.zero		1


	//   ....[75]....
        /*0f0c*/ 	.word	0x00026490
        /*0f10*/ 	.word	0x00000005
        /*0f14*/ 	.word	0x000348a0
        /*0f18*/ 	.short	0x010a
        /*0f1a*/ 	.byte	0x3f
	.zero		1


	//   ....[76]....
        /*0f1c*/ 	.word	0x000264e0
        /*0f20*/ 	.word	0x00000005
        /*0f24*/ 	.word	0x000348c0
        /*0f28*/ 	.short	0x010a
        /*0f2a*/ 	.byte	0x3f
	.zero		1


	//   ....[77]....
        /*0f2c*/ 	.word	0x00026530
        /*0f30*/ 	.word	0x00000006
        /*0f34*/ 	.word	0x000348a0
        /*0f38*/ 	.short	0x010a
        /*0f3a*/ 	.byte	0x3f
	.zero		1


	//   ....[78]....
        /*0f3c*/ 	.word	0x00026580
        /*0f40*/ 	.word	0x00000006
        /*0f44*/ 	.word	0x000348c0
        /*0f48*/ 	.short	0x010a
        /*0f4a*/ 	.byte	0x3f
	.zero		1


	//   ....[79]....
        /*0f4c*/ 	.word	0x00026720
        /*0f50*/ 	.word	0x00000006
        /*0f54*/ 	.word	0x00034840
        /*0f58*/ 	.short	0x010a
        /*0f5a*/ 	.byte	0x3f
	.zero		1


	//   ....[80]....
        /*0f5c*/ 	.word	0x000267a0
        /*0f60*/ 	.word	0x00000006
        /*0f64*/ 	.word	0x00034820
        /*0f68*/ 	.short	0x010a
        /*0f6a*/ 	.byte	0x3f
	.zero		1


	//   ....[81]....
        /*0f6c*/ 	.word	0x000267f0
        /*0f70*/ 	.word	0x00000008
        /*0f74*/ 	.word	0x00034840
        /*0f78*/ 	.short	0x010a
        /*0f7a*/ 	.byte	0x3f
	.zero		1


	//   ....[82]....
        /*0f7c*/ 	.word	0x00026840
        /*0f80*/ 	.word	0x00000008
        /*0f84*/ 	.word	0x00034860
        /*0f88*/ 	.short	0x010a
        /*0f8a*/ 	.byte	0x3f
	.zero		1


	//   ....[83]....
        /*0f8c*/ 	.word	0x00026890
        /*0f90*/ 	.word	0x00000002
        /*0f94*/ 	.word	0x00034840
        /*0f98*/ 	.short	0x010a
        /*0f9a*/ 	.byte	0x3f
	.zero		1


	//   ....[84]....
        /*0f9c*/ 	.word	0x000268e0
        /*0fa0*/ 	.word	0x00000002
        /*0fa4*/ 	.word	0x00034860
        /*0fa8*/ 	.short	0x010a
        /*0faa*/ 	.byte	0x3f
	.zero		1


	//   ....[85]....
        /*0fac*/ 	.word	0x00026930
        /*0fb0*/ 	.word	0x00000002
        /*0fb4*/ 	.word	0x00034840
        /*0fb8*/ 	.short	0x010a
        /*0fba*/ 	.byte	0x3f
	.zero		1


	//   ....[86]....
        /*0fbc*/ 	.word	0x00026980
        /*0fc0*/ 	.word	0x00000002
        /*0fc4*/ 	.word	0x00034860
        /*0fc8*/ 	.short	0x010a
        /*0fca*/ 	.byte	0x3f
	.zero		1


	//   ....[87]....
        /*0fcc*/ 	.word	0x000269d0
        /*0fd0*/ 	.word	0x00000003
        /*0fd4*/ 	.word	0x00034860
        /*0fd8*/ 	.short	0x010a
        /*0fda*/ 	.byte	0x3f
	.zero		1


	//   ....[88]....
        /*0fdc*/ 	.word	0x00027380
        /*0fe0*/ 	.word	0x00000000
        /*0fe4*/ 	.word	0x00034820
        /*0fe8*/ 	.short	0x010a
        /*0fea*/ 	.byte	0x3f
	.zero		1


	//   ....[89]....
        /*0fec*/ 	.word	0x00027520
        /*0ff0*/ 	.word	0x00000006
        /*0ff4*/ 	.word	0x00000000
        /*0ff8*/ 	.short	0x010a
        /*0ffa*/ 	.byte	0x3f
	.zero		1


	//   ....[90]....
        /*0ffc*/ 	.word	0x00027570
        /*1000*/ 	.word	0x00000007
        /*1004*/ 	.word	0x00000000
        /*1008*/ 	.short	0x010a
        /*100a*/ 	.byte	0x3f
	.zero		1


	//   ....[91]....
        /*100c*/ 	.word	0x000275c0
        /*1010*/ 	.word	0x00000004
        /*1014*/ 	.word	0x00000000
        /*1018*/ 	.short	0x010a
        /*101a*/ 	.byte	0x3f
	.zero		1


	//----- nvinfo : EIATTR_NUM_MBARRIERS
	.align		4
.L_1035:
        /*101c*/ 	.byte	0x03, 0x38
        /*101e*/ 	.short	0x0016


	//----- nvinfo : EIATTR_EXIT_INSTR_OFFSETS
	.align		4
        /*1020*/ 	.byte	0x04, 0x1c
        /*1022*/ 	.short	(.L_1037 - .L_1036)


	//   ....[0]....
.L_1036:
        /*1024*/ 	.word	0x000259c0


	//----- nvinfo : EIATTR_MAX_THREADS
	.align		4
.L_1037:
        /*1028*/ 	.byte	0x04, 0x05
        /*102a*/ 	.short	(.L_1039 - .L_1038)
.L_1038:
        /*102c*/ 	.word	0x00000180
        /*1030*/ 	.word	0x00000001
        /*1034*/ 	.word	0x00000001


	//----- nvinfo : EIATTR_CRS_STACK_SIZE
	.align		4
.L_1039:
        /*1038*/ 	.byte	0x04, 0x1e
        /*103a*/ 	.short	(.L_1041 - .L_1040)
.L_1040:
        /*103c*/ 	.word	0x00000000


	//----- nvinfo : EIATTR_CBANK_PARAM_SIZE
	.align		4
.L_1041:
        /*1040*/ 	.byte	0x03, 0x19
        /*1042*/ 	.short	0x0a70


	//----- nvinfo : EIATTR_PARAM_CBANK
	.align		4
        /*1044*/ 	.byte	0x04, 0x0a
        /*1046*/ 	.short	(.L_1043 - .L_1042)
	.align		4
.L_1042:
        /*1048*/ 	.word	index@(.nv.constant0._ZN7cutlass13device_kernelIN5flash11enable_sm90INS1_16FlashAttnFwdSm90INS1_25CollectiveMainloopFwdSm90ILi2EN4cute5tupleIJNS5_1CILi1EEES8_S8_EEENS6_IJNS7_ILi128EEENS7_ILi176EEESA_EEELi128ENS_10bfloat16_tEfNS_4arch4Sm90ELb0ELb0ELb1ELb1ELb0ELb1ELb0ELb1ELb1ELb0ELb0ELb0EEENS1_21CollectiveEpilogueFwdINS6_IJSA_SA_SB_EEES9_SD_SF_Li256ELb1ELb0ELb0ELb0EEENS1_36VarlenDynamicPersistentTileSchedulerILi128ELi176ELi256ELi32ELb0ELb0ELb1ELb0ELb1ELb1EEEEEEEEEvNT_6ParamsE)
        /*104c*/ 	.short	0x0210
        /*104e*/ 	.short	0x0a70


	//----- nvinfo : EIATTR_SW_WAR
	.align		4
.L_1043:
        /*1050*/ 	.byte	0x04, 0x36
        /*1052*/ 	.short	(.L_1045 - .L_1044)
.L_1044:
        /*1054*/ 	.word	0x00000008
.L_1045:


//--------------------- .nv.info._ZN7cutlass13device_kernelIN5flash11enable_sm90INS1_16FlashAttnFwdSm90INS1_25CollectiveMainloopFwdSm90ILi2EN4cute5tupleIJNS5_1CILi1EEES8_S8_EEENS6_IJNS7_ILi128EEESA_SA_EEELi128ENS_10bfloat16_tEfNS_4arch4Sm90ELb0ELb1ELb1ELb0ELb0ELb0ELb0ELb1ELb1ELb0ELb0ELb0EEENS1_21CollectiveEpilogueFwdISB_S9_SC_SE_Li256ELb0ELb0ELb0ELb0EEENS1_30DynamicPersistentTileSchedulerILi256ELi32ELb0ELb0ELb1EEEEEEEEEvNT_6ParamsE --------------------------
	.section	.nv.info._ZN7cutlass13device_kernelIN5flash11enable_sm90INS1_16FlashAttnFwdSm90INS1_25CollectiveMainloopFwdSm90ILi2EN4cute5tupleIJNS5_1CILi1EEES8_S8_EEENS6_IJNS7_ILi128EEESA_SA_EEELi128ENS_10bfloat16_tEfNS_4arch4Sm90ELb0ELb1ELb1ELb0ELb0ELb0ELb0ELb1ELb1ELb0ELb0ELb0EEENS1_21CollectiveEpilogueFwdISB_S9_SC_SE_Li256ELb0ELb0ELb0ELb0EEENS1_30DynamicPersistentTileSchedulerILi256ELi32ELb0ELb0ELb1EEEEEEEEEvNT_6ParamsE,"",@"SHT_CUDA_INFO"
	.sectionflags	@""
	.align	4


	//----- nvinfo : EIATTR_CUDA_API_VERSION
	.align		4
        /*0000*/ 	.byte	0x04, 0x37
        /*0002*/ 	.short	(.L_1047 - .L_1046)
.L_1046:
        /*0004*/ 	.word	0x00000082


	//----- nvinfo : EIATTR_KPARAM_INFO
	.align		4
.L_1047:
        /*0008*/ 	.byte	0x04, 0x17
        /*000a*/ 	.short	(.L_1049 - .L_1048)
.L_1048:
        /*000c*/ 	.word	0x00000000
        /*0010*/ 	.short	0x0000
        /*0012*/ 	.short	0x0070
        /*0014*/ 	.byte	0x00, 0xf0, 0x01, 0x2e


	//----- nvinfo : EIATTR_SPARSE_MMA_MASK
	.align		4
.L_1049:
        /*0018*/ 	.byte	0x03, 0x50
        /*001a*/ 	.short	0x0000


	//----- nvinfo : EIATTR_MAXREG_COUNT
	.align		4
        /*001c*/ 	.byte	0x03, 0x1b
        /*001e*/ 	.short	0x00a8


	//----- nvinfo : EIATTR_NUM_BARRIERS
	.align		4
        /*0020*/ 	.byte	0x02, 0x4c
        /*0022*/ 	.byte	0x10
	.zero		1


	//----- nvinfo : EIATTR_EXTERNS
	.align		4
        /*0024*/ 	.byte	0x04, 0x0f
        /*0026*/ 	.short	(.L_1051 - .L_1050)


	//   ....[0]....
	.align		4
.L_1050:
        /*0028*/ 	.word	index@(__assertfail)


	//----- nvinfo : EIATTR_MERCURY_ISA_VERSION
	.align		4
.L_1051:
        /*002c*/ 	.byte	0x03, 0x5f
        /*002e*/ 	.short	0x0101


	//----- nvinfo : EIATTR_INT_WARP_WIDE_INSTR_OFFSETS
	.align		4
        /*0030*/ 	.byte	0x04, 0x31
        /*0032*/ 	.short	(.L_1053 - .L_1052)


	//   ....[0]....
.L_1052:
        /*0034*/ 	.word	0x00000180


	//   ....[1]....
        /*0038*/ 	.word	0x000001b0


	//   ....[2]....
        /*003c*/ 	.word	0x000001c0


	//   ....[3]....
        /*0040*/ 	.word	0x000111f0


	//   ....[4]....
        /*0044*/ 	.word	0x00011280


	//   ....[5]....
        /*0048*/ 	.word	0x000117b0


	//   ....[6]....
        /*004c*/ 	.word	0x000132f0


	//   ....[7]....
        /*0050*/ 	.word	0x00013380


	//----- nvinfo : EIATTR_COOP_GROUP_MASK_REGIDS
	.align		4
.L_1053:
        /*0054*/ 	.byte	0x04, 0x29
        /*0056*/ 	.short	(.L_1055 - .L_1054)


	//   ....[0]....
.L_1054:
        /*0058*/ 	.word	0xffffffff


	//   ....[1]....
        /*005c*/ 	.word	0xffffffff


	//   ....[2]....
        /*0060*/ 	.word	0xffffffff


	//   ....[3]....
        /*0064*/ 	.word	0xffffffff


	//   ....[4]....
        /*0068*/ 	.word	0xffffffff


	//   ....[5]....
        /*006c*/ 	.word	0xffffffff


	//   ....[6]....
        /*0070*/ 	.word	0xffffffff


	//   ....[7]....
        /*0074*/ 	.word	0xffffffff


	//   ....[8]....
        /*0078*/ 	.word	0xffffffff


	//   ....[9]....
        /*007c*/ 	.word	0xffffffff


	//   ....[10]....
        /*0080*/ 	.word	0xffffffff


	//   ....[11]....
        /*0084*/ 	.word	0xffffffff


	//   ....[12]....
        /*0088*/ 	.word	0xffffffff


	//   ....[13]....
        /*008c*/ 	.word	0xffffffff


	//   ....[14]....
        /*0090*/ 	.word	0xffffffff


	//   ....[15]....
        /*0094*/ 	.word	0xffffffff


	//   ....[16]....
        /*0098*/ 	.word	0xffffffff


	//   ....[17]....
        /*009c*/ 	.word	0xffffffff


	//   ....[18]....
        /*00a0*/ 	.word	0xffffffff


	//   ....[19]....
        /*00a4*/ 	.word	0xffffffff


	//   ....[20]....
        /*00a8*/ 	.word	0xffffffff


	//   ....[21]....
        /*00ac*/ 	.word	0xffffffff


	//   ....[22]....
        /*00b0*/ 	.word	0xffffffff


	//   ....[23]....
        /*00b4*/ 	.word	0xffffffff


	//   ....[24]....
        /*00b8*/ 	.word	0xffffffff


	//   ....[25]....
        /*00bc*/ 	.word	0xffffffff


	//   ....[26]....
        /*00c0*/ 	.word	0xffffffff


	//   ....[27]....
        /*00c4*/ 	.word	0xffffffff


	//   ....[28]....
        /*00c8*/ 	.word	0xffffffff


	//   ....[29]....
        /*00cc*/ 	.word	0xffffffff


	//   ....[30]....
        /*00d0*/ 	.word	0xffffffff


	//   ....[31]....
        /*00d4*/ 	.word	0xffffffff


	//   ....[32]....
        /*00d8*/ 	.word	0x0500000f


	//   ....[33]....
        /*00dc*/ 	.word	0x0500000f


	//----- nvinfo : EIATTR_COOP_GROUP_INSTR_OFFSETS
	.align		4
.L_1055:
        /*00e0*/ 	.byte	0x04, 0x28
        /*00e2*/ 	.short	(.L_1057 - .L_1056)


	//   ....[0]....
.L_1056:
        /*00e4*/ 	.word	0x00000060


	//   ....[1]....
        /*00e8*/ 	.word	0x00000190


	//   ....[2]....
        /*00ec*/ 	.word	0x000001e0


	//   ....[3]....
        /*00f0*/ 	.word	0x000003d0


	//   ....[4]....
        /*00f4*/ 	.word	0x00000530


	//   ....[5]....
        /*00f8*/ 	.word	0x00000650


	//   ....[6]....
        /*00fc*/ 	.word	0x000007b0


	//   ....[7]....
        /*0100*/ 	.word	0x00001710


	//   ....[8]....
        /*0104*/ 	.word	0x00003960


	//   ....[9]....
        /*0108*/ 	.word	0x00003a30


	//   ....[10]....
        /*010c*/ 	.word	0x00004400


	//   ....[11]....
        /*0110*/ 	.word	0x00004460


	//   ....[12]....
        /*0114*/ 	.word	0x00007060


	//   ....[13]....
        /*0118*/ 	.word	0x00007160


	//   ....[14]....
        /*011c*/ 	.word	0x00007a00


	//   ....[15]....
        /*0120*/ 	.word	0x00007aa0


	//   ....[16]....
        /*0124*/ 	.word	0x00009e70


	//   ....[17]....
        /*0128*/ 	.word	0x00009eb0


	//   ....[18]....
        /*012c*/ 	.word	0x0000a1e0


	//   ....[19]....
        /*0130*/ 	.word	0x0000a270


	//   ....[20]....
        /*0134*/ 	.word	0x0000d160


	//   ....[21]....
        /*0138*/ 	.word	0x0000d1a0


	//   ....[22]....
        /*013c*/ 	.word	0x0000dca0


	//   ....[23]....
        /*0140*/ 	.word	0x0000dd40


	//   ....[24]....
        /*0144*/ 	.word	0x0000edd0


	//   ....[25]....
        /*0148*/ 	.word	0x0000ee10


	//   ....[26]....
        /*014c*/ 	.word	0x0000eef0


	//   ....[27]....
        /*0150*/ 	.word	0x0000ef00


	//   ....[28]....
        /*0154*/ 	.word	0x0000fec0


	//   ....[29]....
        /*0158*/ 	.word	0x00010950


	//   ....[30]....
        /*015c*/ 	.word	0x000136b0


	//   ....[31]....
        /*0160*/ 	.word	0x00013880


	//   ....[32]....
        /*0164*/ 	.word	0x00013eb0


	//   ....[33]....
        /*0168*/ 	.word	0x00014290


	//----- nvinfo : EIATTR_REG_RECONFIG
	.align		4
.L_1057:
        /*016c*/ 	.byte	0x01, 0x54
	.zero		2


	//----- nvinfo : EIATTR_SYSCALL_OFFSETS
	.align		4
        /*0170*/ 	.byte	0x04, 0x46
        /*0172*/ 	.short	(.L_1059 - .L_1058)


	//   ....[0]....
.L_1058:
        /*0174*/ 	.word	0x000018c0


	//   ....[1]....
        /*0178*/ 	.word	0x00011410


	//   ....[2]....
        /*017c*/ 	.word	0x00011550


	//   ....[3]....
        /*0180*/ 	.word	0x00011640


	//----- nvinfo : EIATTR_MBARRIER_INSTR_OFFSETS
	.align		4
.L_1059:
        /*0184*/ 	.byte	0x04, 0x39
        /*0186*/ 	.short	(.L_1061 - .L_1060)


	//   ....[0]....
.L_1060:
        /*0188*/ 	.word	0x00000280
        /*018c*/ 	.word	0x000000ff
        /*0190*/ 	.word	0x00028800
        /*0194*/ 	.short	0x0100
        /*0196*/ 	.byte	0x06
	.zero		1


	//   ....[1]....
        /*0198*/ 	.word	0x00000290
        /*019c*/ 	.word	0x000000ff
        /*01a0*/ 	.word	0x00028820
        /*01a4*/ 	.short	0x0100
        /*01a6*/ 	.byte	0x06
	.zero		1


	//   ....[2]....
        /*01a8*/ 	.word	0x00000380
        /*01ac*/ 	.word	0x000000ff
        /*01b0*/ 	.word	0x00028830
        /*01b4*/ 	.short	0x0100
        /*01b6*/ 	.byte	0x08
	.zero		1


	//   ....[3]....
        /*01b8*/ 	.word	0x00000390
        /*01bc*/ 	.word	0x000000ff
        /*01c0*/ 	.word	0x00028840
        /*01c4*/ 	.short	0x0100
        /*01c6*/ 	.byte	0x08
	.zero		1


	//   ....[4]....
        /*01c8*/ 	.word	0x000003a0
        /*01cc*/ 	.word	0x000000ff
        /*01d0*/ 	.word	0x00028838
        /*01d4*/ 	.short	0x0100
        /*01d6*/ 	.byte	0x08
	.zero		1


	//   ....[5]....
        /*01d8*/ 	.word	0x000003b0
        /*01dc*/ 	.word	0x000000ff
        /*01e0*/ 	.word	0x00028848
        /*01e4*/ 	.short	0x0100
        /*01e6*/ 	.byte	0x08
	.zero		1


	//   ....[6]....
        /*01e8*/ 	.word	0x000004e0
        /*01ec*/ 	.word	0x000000ff
        /*01f0*/ 	.word	0x00028850
        /*01f4*/ 	.short	0x0100
        /*01f6*/ 	.byte	0x08
	.zero		1


	//   ....[7]....
        /*01f8*/ 	.word	0x000004f0
        /*01fc*/ 	.word	0x000000ff
        /*0200*/ 	.word	0x00028860
        /*0204*/ 	.short	0x0100
        /*0206*/ 	.byte	0x08
	.zero		1


	//   ....[8]....
        /*0208*/ 	.word	0x00000500
        /*020c*/ 	.word	0x000000ff
        /*0210*/ 	.word	0x00028858
        /*0214*/ 	.short	0x0100
        /*0216*/ 	.byte	0x08
	.zero		1


	//   ....[9]....
        /*0218*/ 	.word	0x00000510
        /*021c*/ 	.word	0x000000ff
        /*0220*/ 	.word	0x00028868
        /*0224*/ 	.short	0x0100
        /*0226*/ 	.byte	0x08
	.zero		1


	//   ....[10]....
        /*0228*/ 	.word	0x00000600
        /*022c*/ 	.word	0x000000ff
        /*0230*/ 	.word	0x00028870
        /*0234*/ 	.short	0x0100
        /*0236*/ 	.byte	0x06
	.zero		1


	//   ....[11]....
        /*0238*/ 	.word	0x00000610
        /*023c*/ 	.word	0x000000ff
        /*0240*/ 	.word	0x00028880
        /*0244*/ 	.short	0x0100
        /*0246*/ 	.byte	0x06
	.zero		1


	//   ....[12]....
        /*0248*/ 	.word	0x00000620
        /*024c*/ 	.word	0x000000ff
        /*0250*/ 	.word	0x00028878
        /*0254*/ 	.short	0x0100
        /*0256*/ 	.byte	0x06
	.zero		1


	//   ....[13]....
        /*0258*/ 	.word	0x00000630
        /*025c*/ 	.word	0x000000ff
        /*0260*/ 	.word	0x00028888
        /*0264*/ 	.short	0x0100
        /*0266*/ 	.byte	0x06
	.zero		1


	//   ....[14]....
        /*0268*/ 	.word	0x00000760
        /*026c*/ 	.word	0x000000ff
        /*0270*/ 	.word	0x00028890
        /*0274*/ 	.short	0x0100
        /*0276*/ 	.byte	0x08
	.zero		1


	//   ....[15]....
        /*0278*/ 	.word	0x00000770
        /*027c*/ 	.word	0x000000ff
        /*0280*/ 	.word	0x000288a0
        /*0284*/ 	.short	0x0100
        /*0286*/ 	.byte	0x08
	.zero		1


	//   ....[16]....
        /*0288*/ 	.word	0x00000780
        /*028c*/ 	.word	0x000000ff
        /*0290*/ 	.word	0x00028898
        /*0294*/ 	.short	0x0100
        /*0296*/ 	.byte	0x08
	.zero		1


	//   ....[17]....
        /*0298*/ 	.word	0x00000790
        /*029c*/ 	.word	0x000000ff
        /*02a0*/ 	.word	0x000288a8
        /*02a4*/ 	.short	0x0100
        /*02a6*/ 	.byte	0x08
	.zero		1


	//   ....[18]....
        /*02a8*/ 	.word	0x000008c0
        /*02ac*/ 	.word	0x000000ff
        /*02b0*/ 	.word	0x000288b0
        /*02b4*/ 	.short	0x0100
        /*02b6*/ 	.byte	0x08
	.zero		1


	//   ....[19]....
        /*02b8*/ 	.word	0x000008d0
        /*02bc*/ 	.word	0x000000ff
        /*02c0*/ 	.word	0x000288c0
        /*02c4*/ 	.short	0x0100
        /*02c6*/ 	.byte	0x08
	.zero		1


	//   ....[20]....
        /*02c8*/ 	.word	0x000008e0
        /*02cc*/ 	.word	0x000000ff
        /*02d0*/ 	.word	0x000288b8
        /*02d4*/ 	.short	0x0100
        /*02d6*/ 	.byte	0x08
	.zero		1


	//   ....[21]....
        /*02d8*/ 	.word	0x000008f0
        /*02dc*/ 	.word	0x000000ff
        /*02e0*/ 	.word	0x000288c8
        /*02e4*/ 	.short	0x0100
        /*02e6*/ 	.byte	0x08
	.zero		1


	//   ....[22]....
        /*02e8*/ 	.word	0x00001940
        /*02ec*/ 	.word	0x000000ff
        /*02f0*/ 	.word	0x00028800
        /*02f4*/ 	.short	0x010a
        /*02f6*/ 	.byte	0x27
	.zero		1


	//   ....[23]....
        /*02f8*/ 	.word	0x000019c0
        /*02fc*/ 	.word	0x00000059
        /*0300*/ 	.word	0x00028830
        /*0304*/ 	.short	0x010a
        /*0306*/ 	.byte	0x3f
	.zero		1


	//   ....[24]....
        /*0308*/ 	.word	0x00001a20
        /*030c*/ 	.word	0x00000059
        /*0310*/ 	.word	0x00028830
        /*0314*/ 	.short	0x010a
        /*0316*/ 	.byte	0x3f
	.zero		1


	//   ....[25]....
        /*0318*/ 	.word	0x000023d0
        /*031c*/ 	.word	0x00000000
        /*0320*/ 	.word	0x00000000
        /*0324*/ 	.short	0x0101
        /*0326*/ 	.byte	0x3f
	.zero		1


	//   ....[26]....
        /*0328*/ 	.word	0x00005380
        /*032c*/ 	.word	0x000000ff
        /*0330*/ 	.word	0x00028830
        /*0334*/ 	.short	0x010a
        /*0336*/ 	.byte	0x06
	.zero		1


	//   ....[27]....
        /*0338*/ 	.word	0x000053c0
        /*033c*/ 	.word	0x000000ff
        /*0340*/ 	.word	0x00028830
        /*0344*/ 	.short	0x010a
        /*0346*/ 	.byte	0x06
	.zero		1


	//   ....[28]....
        /*0348*/ 	.word	0x000056e0
        /*034c*/ 	.word	0x000000ff
        /*0350*/ 	.word	0x00028850
        /*0354*/ 	.short	0x010a
        /*0356*/ 	.byte	0x06
	.zero		1


	//   ....[29]....
        /*0358*/ 	.word	0x00005720
        /*035c*/ 	.word	0x000000ff
        /*0360*/ 	.word	0x00028850
        /*0364*/ 	.short	0x010a
        /*0366*/ 	.byte	0x06
	.zero		1


	//   ....[30]....
        /*0368*/ 	.word	0x000062b0
        /*036c*/ 	.word	0x00000033
        /*0370*/ 	.word	0x00000000
        /*0374*/ 	.short	0x0101
        /*0376*/ 	.byte	0x3f
	.zero		1


	//   ....[31]....
        /*0378*/ 	.word	0x00007f40
        /*037c*/ 	.word	0x0000001c
        /*0380*/ 	.word	0x00000000
        /*0384*/ 	.short	0x0101
        /*0386*/ 	.byte	0x3f
	.zero		1


	//   ....[32]....
        /*0388*/ 	.word	0x00008db0
        /*038c*/ 	.word	0x000000ff
        /*0390*/ 	.word	0x00028830
        /*0394*/ 	.short	0x010a
        /*0396*/ 	.byte	0x06
	.zero		1


	//   ....[33]....
        /*0398*/ 	.word	0x00008df0
        /*039c*/ 	.word	0x000000ff
        /*03a0*/ 	.word	0x00028830
        /*03a4*/ 	.short	0x010a
        /*03a6*/ 	.byte	0x06
	.zero		1


	//   ....[34]....
        /*03a8*/ 	.word	0x00009110
        /*03ac*/ 	.word	0x000000ff
        /*03b0*/ 	.word	0x00028850
        /*03b4*/ 	.short	0x010a
        /*03b6*/ 	.byte	0x06
	.zero		1


	//   ....[35]....
        /*03b8*/ 	.word	0x00009150
        /*03bc*/ 	.word	0x000000ff
        /*03c0*/ 	.word	0x00028850
        /*03c4*/ 	.short	0x010a
        /*03c6*/ 	.byte	0x06
	.zero		1


	//   ....[36]....
        /*03c8*/ 	.word	0x0000aa30
        /*03cc*/ 	.word	0x00000023
        /*03d0*/ 	.word	0x00000000
        /*03d4*/ 	.short	0x0101
        /*03d6*/ 	.byte	0x3f
	.zero		1


	//   ....[37]....
        /*03d8*/ 	.word	0x0000aae0
        /*03dc*/ 	.word	0x0000002e
        /*03e0*/ 	.word	0x00000000
        /*03e4*/ 	.short	0x0101
        /*03e6*/ 	.byte	0x3f
	.zero		1


	//   ....[38]....
        /*03e8*/ 	.word	0x0000b5f0
        /*03ec*/ 	.word	0x000000ff
        /*03f0*/ 	.word	0x00028830
        /*03f4*/ 	.short	0x010a
        /*03f6*/ 	.byte	0x06
	.zero		1


	//   ....[39]....
        /*03f8*/ 	.word	0x0000b630
        /*03fc*/ 	.word	0x000000ff
        /*0400*/ 	.word	0x00028830
        /*0404*/ 	.short	0x010a
        /*0406*/ 	.byte	0x06
	.zero		1


	//   ....[40]....
        /*0408*/ 	.word	0x0000b950
        /*040c*/ 	.word	0x000000ff
        /*0410*/ 	.word	0x00028850
        /*0414*/ 	.short	0x010a
        /*0416*/ 	.byte	0x06
	.zero		1


	//   ....[41]....
        /*0418*/ 	.word	0x0000b990
        /*041c*/ 	.word	0x000000ff
        /*0420*/ 	.word	0x00028850
        /*0424*/ 	.short	0x010a
        /*0426*/ 	.byte	0x06
	.zero		1


	//   ....[42]....
        /*0428*/ 	.word	0x0000c520
        /*042c*/ 	.word	0x0000003d
        /*0430*/ 	.word	0x00000000
        /*0434*/ 	.short	0x0101
        /*0436*/ 	.byte	0x3f
	.zero		1


	//   ....[43]....
        /*0438*/ 	.word	0x0000e2d0
        /*043c*/ 	.word	0x0000001d
        /*0440*/ 	.word	0x00000000
        /*0444*/ 	.short	0x0101
        /*0446*/ 	.byte	0x3f
	.zero		1


	//   ....[44]....
        /*0448*/ 	.word	0x0000ed40
        /*044c*/ 	.word	0x000000ff
        /*0450*/ 	.word	0x00028850
        /*0454*/ 	.short	0x010a
        /*0456*/ 	.byte	0x05
	.zero		1


	//   ....[45]....
        /*0458*/ 	.word	0x0000ed80
        /*045c*/ 	.word	0x000000ff
        /*0460*/ 	.word	0x00028850
        /*0464*/ 	.short	0x010a
        /*0466*/ 	.byte	0x05
	.zero		1


	//   ....[46]....
        /*0468*/ 	.word	0x0000f2a0
        /*046c*/ 	.word	0x00000009
        /*0470*/ 	.word	0x00000000
        /*0474*/ 	.short	0x0101
        /*0476*/ 	.byte	0x3f
	.zero		1


	//   ....[47]....
        /*0478*/ 	.word	0x00010040
        /*047c*/ 	.word	0x000000ff
        /*0480*/ 	.word	0x00000000
        /*0484*/ 	.short	0x0101
        /*0486*/ 	.byte	0x05
	.zero		1


	//   ....[48]....
        /*0488*/ 	.word	0x00011a70
        /*048c*/ 	.word	0x00000008
        /*0490*/ 	.word	0x00028840
        /*0494*/ 	.short	0x010a
        /*0496*/ 	.byte	0x3f
	.zero		1


	//   ....[49]....
        /*0498*/ 	.word	0x00011e30
        /*049c*/ 	.word	0x000000ff
        /*04a0*/ 	.word	0x00028820
        /*04a4*/ 	.short	0x010a
        /*04a6*/ 	.byte	0x27
	.zero		1


	//   ....[50]....
        /*04a8*/ 	.word	0x00012110
        /*04ac*/ 	.word	0x00000003
        /*04b0*/ 	.word	0x00028840
        /*04b4*/ 	.short	0x010a
        /*04b6*/ 	.byte	0x3f
	.zero		1


	//   ....[51]....
        /*04b8*/ 	.word	0x00012330
        /*04bc*/ 	.word	0x00000002
        /*04c0*/ 	.word	0x00000060
        /*04c4*/ 	.short	0x010a
        /*04c6*/ 	.byte	0x3f
	.zero		1


	//   ....[52]....
        /*04c8*/ 	.word	0x00012800
        /*04cc*/ 	.word	0x00000003
        /*04d0*/ 	.word	0x00028840
        /*04d4*/ 	.short	0x010a
        /*04d6*/ 	.byte	0x3f
	.zero		1


	//   ....[53]....
        /*04d8*/ 	.word	0x00012a20
        /*04dc*/ 	.word	0x00000002
        /*04e0*/ 	.word	0x00000060
        /*04e4*/ 	.short	0x010a
        /*04e6*/ 	.byte	0x3f
	.zero		1


	//   ....[54]....
        /*04e8*/ 	.word	0x00012e10
        /*04ec*/ 	.word	0x00000002
        /*04f0*/ 	.word	0x00028840
        /*04f4*/ 	.short	0x010a
        /*04f6*/ 	.byte	0x3f
	.zero		1


	//   ....[55]....
        /*04f8*/ 	.word	0x00013060
        /*04fc*/ 	.word	0x00000002
        /*0500*/ 	.word	0x00000060
        /*0504*/ 	.short	0x010a
        /*0506*/ 	.byte	0x3f
	.zero		1


	//   ....[56]....
        /*0508*/ 	.word	0x00013420
        /*050c*/ 	.word	0x00000003
        /*0510*/ 	.word	0x00028860
        /*0514*/ 	.short	0x010a
        /*0516*/ 	.byte	0x3f
	.zero		1


	//   ....[57]....
        /*0518*/ 	.word	0x00013830
        /*051c*/ 	.word	0x00000007
        /*0520*/ 	.word	0x00028820
        /*0524*/ 	.short	0x010a
        /*0526*/ 	.byte	0x3f
	.zero		1


	//   ....[58]....
        /*0528*/ 	.word	0x00013980
        /*052c*/ 	.word	0x00000005
        /*0530*/ 	.word	0x00000000
        /*0534*/ 	.short	0x010a
        /*0536*/ 	.byte	0x3f
	.zero		1


	//   ....[59]....
        /*0538*/ 	.word	0x000139f0
        /*053c*/ 	.word	0x00000003
        /*0540*/ 	.word	0x00000000
        /*0544*/ 	.short	0x010a
        /*0546*/ 	.byte	0x3f
	.zero		1


	//   ....[60]....
        /*0548*/ 	.word	0x00013a50
        /*054c*/ 	.word	0x00000005
        /*0550*/ 	.word	0x00000000
        /*0554*/ 	.short	0x010a
        /*0556*/ 	.byte	0x3f
	.zero		1


	//   ....[61]....
        /*0558*/ 	.word	0x00013a80
        /*055c*/ 	.word	0x00000003
        /*0560*/ 	.word	0x00000000
        /*0564*/ 	.short	0x010a
        /*0566*/ 	.byte	0x3f
	.zero		1


	//   ....[62]....
        /*0568*/ 	.word	0x00013af0
        /*056c*/ 	.word	0x00000003
        /*0570*/ 	.word	0x00028800
        /*0574*/ 	.short	0x010a
        /*0576*/ 	.byte	0x3f
	.zero		1


	//   ....[63]....
        /*0578*/ 	.word	0x00013b40
        /*057c*/ 	.word	0x00000059
        /*0580*/ 	.word	0x00028830
        /*0584*/ 	.short	0x010a
        /*0586*/ 	.byte	0x3f
	.zero		1


	//   ....[64]....
        /*0588*/ 	.word	0x00013ba0
        /*058c*/ 	.word	0x0000000c
        /*0590*/ 	.word	0x00028830
        /*0594*/ 	.short	0x010a
        /*0596*/ 	.byte	0x3f
	.zero		1


	//   ....[65]....
        /*0598*/ 	.word	0x00013c00
        /*059c*/ 	.word	0x0000000c
        /*05a0*/ 	.word	0x00028850
        /*05a4*/ 	.short	0x010a
        /*05a6*/ 	.byte	0x3f
	.zero		1


	//   ....[66]....
        /*05a8*/ 	.word	0x00013c60
        /*05ac*/ 	.word	0x00000008
        /*05b0*/ 	.word	0x00028830
        /*05b4*/ 	.short	0x010a
        /*05b6*/ 	.byte	0x3f
	.zero		1


	//   ....[67]....
        /*05b8*/ 	.word	0x00013cc0
        /*05bc*/ 	.word	0x00000008
        /*05c0*/ 	.word	0x00028850
        /*05c4*/ 	.short	0x010a
        /*05c6*/ 	.byte	0x3f
	.zero		1


	//   ....[68]....
        /*05c8*/ 	.word	0x00013d20
        /*05cc*/ 	.word	0x00000008
        /*05d0*/ 	.word	0x00028830
        /*05d4*/ 	.short	0x010a
        /*05d6*/ 	.byte	0x3f
	.zero		1


	//   ....[69]....
        /*05d8*/ 	.word	0x00013d80
        /*05dc*/ 	.word	0x00000008
        /*05e0*/ 	.word	0x00028850
        /*05e4*/ 	.short	0x010a
        /*05e6*/ 	.byte	0x3f
	.zero		1


	//   ....[70]....
        /*05e8*/ 	.word	0x00013de0
        /*05ec*/ 	.word	0x00000005
        /*05f0*/ 	.word	0x00028850
        /*05f4*/ 	.short	0x010a
        /*05f6*/ 	.byte	0x3f
	.zero		1


	//   ....[71]....
        /*05f8*/ 	.word	0x00013f60
        /*05fc*/ 	.word	0x00000008
        /*0600*/ 	.word	0x00028840
        /*0604*/ 	.short	0x010a
        /*0606*/ 	.byte	0x3f
	.zero		1


	//   ....[72]....
        /*0608*/ 	.word	0x00013fc0
        /*060c*/ 	.word	0x00000008
        /*0610*/ 	.word	0x00028820
        /*0614*/ 	.short	0x010a
        /*0616*/ 	.byte	0x3f
	.zero		1


	//   ....[73]....
        /*0618*/ 	.word	0x00014010
        /*061c*/ 	.word	0x00000003
        /*0620*/ 	.word	0x00028840
        /*0624*/ 	.short	0x010a
        /*0626*/ 	.byte	0x3f
	.zero		1


	//   ....[74]....
        /*0628*/ 	.word	0x00014060
        /*062c*/ 	.word	0x00000002
        /*0630*/ 	.word	0x00000060
        /*0634*/ 	.short	0x010a
        /*0636*/ 	.byte	0x3f
	.zero		1


	//   ....[75]....
        /*0638*/ 	.word	0x000140b0
        /*063c*/ 	.word	0x00000003
        /*0640*/ 	.word	0x00028840
        /*0644*/ 	.short	0x010a
        /*0646*/ 	.byte	0x3f
	.zero		1


	//   ....[76]....
        /*0648*/ 	.word	0x00014100
        /*064c*/ 	.word	0x00000002
        /*0650*/ 	.word	0x00000060
        /*0654*/ 	.short	0x010a
        /*0656*/ 	.byte	0x3f
	.zero		1


	//   ....[77]....
        /*0658*/ 	.word	0x00014150
        /*065c*/ 	.word	0x00000002
        /*0660*/ 	.word	0x00028840
        /*0664*/ 	.short	0x010a
        /*0666*/ 	.byte	0x3f
	.zero		1


	//   ....[78]....
        /*0668*/ 	.word	0x000141a0
        /*066c*/ 	.word	0x00000002
        /*0670*/ 	.word	0x00000060
        /*0674*/ 	.short	0x010a
        /*0676*/ 	.byte	0x3f
	.zero		1


	//   ....[79]....
        /*0678*/ 	.word	0x000141f0
        /*067c*/ 	.word	0x00000003
        /*0680*/ 	.word	0x00028860
        /*0684*/ 	.short	0x010a
        /*0686*/ 	.byte	0x3f
	.zero		1


	//   ....[80]....
        /*0688*/ 	.word	0x000142d0
        /*068c*/ 	.word	0x00000007
        /*0690*/ 	.word	0x00028820
        /*0694*/ 	.short	0x010a
        /*0696*/ 	.byte	0x3f
	.zero		1


	//   ....[81]....
        /*0698*/ 	.word	0x00014320
        /*069c*/ 	.word	0x00000005
        /*06a0*/ 	.word	0x00000000
        /*06a4*/ 	.short	0x010a
        /*06a6*/ 	.byte	0x3f
	.zero		1


	//   ....[82]....
        /*06a8*/ 	.word	0x00014370
        /*06ac*/ 	.word	0x00000003
        /*06b0*/ 	.word	0x00000000
        /*06b4*/ 	.short	0x010a
        /*06b6*/ 	.byte	0x3f
	.zero		1


	//   ....[83]....
        /*06b8*/ 	.word	0x000143c0
        /*06bc*/ 	.word	0x00000005
        /*06c0*/ 	.word	0x00000000
        /*06c4*/ 	.short	0x010a
        /*06c6*/ 	.byte	0x3f
	.zero		1


	//----- nvinfo : EIATTR_NUM_MBARRIERS
	.align		4
.L_1061:
        /*06c8*/ 	.byte	0x03, 0x38
        /*06ca*/ 	.short	0x0016


	//----- nvinfo : EIATTR_EXIT_INSTR_OFFSETS
	.align		4
        /*06cc*/ 	.byte	0x04, 0x1c
        /*06ce*/ 	.short	(.L_1063 - .L_1062)


	//   ....[0]....
.L_1062:
        /*06d0*/ 	.word	0x00000a50


	//   ....[1]....
        /*06d4*/ 	.word	0x00010910


	//   ....[2]....
        /*06d8*/ 	.word	0x00010970


	//   ....[3]....
        /*06dc*/ 	.word	0x000138a0


	//   ....[4]....
        /*06e0*/ 	.word	0x00013ad0


	//----- nvinfo : EIATTR_MAX_THREADS
	.align		4
.L_1063:
        /*06e4*/ 	.byte	0x04, 0x05
        /*06e6*/ 	.short	(.L_1065 - .L_1064)
.L_1064:
        /*06e8*/ 	.word	0x00000180
        /*06ec*/ 	.word	0x00000001
        /*06f0*/ 	.word	0x00000001


	//----- nvinfo : EIATTR_CRS_STACK_SIZE
	.align		4
.L_1065:
        /*06f4*/ 	.byte	0x04, 0x1e
        /*06f6*/ 	.short	(.L_1067 - .L_1066)
.L_1066:
        /*06f8*/ 	.word	0x00000000


	//----- nvinfo : EIATTR_CBANK_PARAM_SIZE
	.align		4
.L_1067:
        /*06fc*/ 	.byte	0x03, 0x19
        /*06fe*/ 	.short	0x0bf0


	//----- nvinfo : EIATTR_PARAM_CBANK
	.align		4
        /*0700*/ 	.byte	0x04, 0x0a
        /*0702*/ 	.short	(.L_1069 - .L_1068)
	.align		4
.L_1068:
        /*0704*/ 	.word	index@(.nv.constant0._ZN7cutlass13device_kernelIN5flash11enable_sm90INS1_16FlashAttnFwdSm90INS1_25CollectiveMainloopFwdSm90ILi2EN4cute5tupleIJNS5_1CILi1EEES8_S8_EEENS6_IJNS7_ILi128EEESA_SA_EEELi128ENS_10bfloat16_tEfNS_4arch4Sm90ELb0ELb1ELb1ELb0ELb0ELb0ELb0ELb1ELb1ELb0ELb0ELb0EEENS1_21CollectiveEpilogueFwdISB_S9_SC_SE_Li256ELb0ELb0ELb0ELb0EEENS1_30DynamicPersistentTileSchedulerILi256ELi32ELb0ELb0ELb1EEEEEEEEEvNT_6ParamsE)
        /*0708*/ 	.short	0x0210
        /*070a*/ 	.short	0x0bf0


	//----- nvinfo : EIATTR_SW_WAR
	.align		4
.L_1069:
        /*070c*/ 	.byte	0x04, 0x36
        /*070e*/ 	.short	(.L_1071 - .L_1070)
.L_1070:
        /*0710*/ 	.word	0x00000008
.L_1071:


//--------------------- .nv.info._ZN7cutlass13device_kernelIN5flash11enable_sm90INS1_16FlashAttnFwdSm90INS1_25CollectiveMainloopFwdSm90ILi2EN4cute5tupleIJNS5_1CILi1EEES8_S8_EEENS6_IJNS7_ILi128EEESA_SA_EEELi128ENS_10bfloat16_tEfNS_4arch4Sm90ELb0ELb1ELb1ELb1ELb0ELb0ELb0ELb1ELb1ELb0ELb0ELb0EEENS1_21CollectiveEpilogueFwdISB_S9_SC_SE_Li256ELb1ELb0ELb0ELb0EEENS1_36VarlenDynamicPersistentTileSchedulerILi128ELi128ELi256ELi32ELb0ELb0ELb1ELb1ELb0ELb1EEEEEEEEEvNT_6ParamsE --------------------------
	.section	.nv.info._ZN7cutlass13device_kernelIN5flash11enable_sm90INS1_16FlashAttnFwdSm90INS1_25CollectiveMainloopFwdSm90ILi2EN4cute5tupleIJNS5_1CILi1EEES8_S8_EEENS6_IJNS7_ILi128EEESA_SA_EEELi128ENS_10bfloat16_tEfNS_4arch4Sm90ELb0ELb1ELb1ELb1ELb0ELb0ELb0ELb1ELb1ELb0ELb0ELb0EEENS1_21CollectiveEpilogueFwdISB_S9_SC_SE_Li256ELb1ELb0ELb0ELb0EEENS1_36VarlenDynamicPersistentTileSchedulerILi128ELi128ELi256ELi32ELb0ELb0ELb1ELb1ELb0ELb1EEEEEEEEEvNT_6ParamsE,"",@"SHT_CUDA_INFO"
	.sectionflags	@""
	.align	4


	//----- nvinfo : EIATTR_CUDA_API_VERSION
	.align		4
        /*0000*/ 	.byte	0x04, 0x37
        /*0002*/ 	.short	(.L_1073 - .L_1072)
.L_1072:
        /*0004*/ 	.word	0x00000082


	//----- nvinfo : EIATTR_KPARAM_INFO
	.align		4
.L_1073:
        /*0008*/ 	.byte	0x04, 0x17
        /*000a*/ 	.short	(.L_1075 - .L_1074)
.L_1074:
        /*000c*/ 	.word	0x00000000
        /*0010*/ 	.short	0x0000
        /*0012*/ 	.short	0x0070
        /*0014*/ 	.byte	0x00, 0xf0, 0x01, 0x28


	//----- nvinfo : EIATTR_SPARSE_MMA_MASK
	.align		4
.L_1075:
        /*0018*/ 	.byte	0x03, 0x50
        /*001a*/ 	.short	0x0000


	//----- nvinfo : EIATTR_MAXREG_COUNT
	.align		4
        /*001c*/ 	.byte	0x03, 0x1b
        /*001e*/ 	.short	0x00a8


	//----- nvinfo : EIATTR_NUM_BARRIERS
	.align		4
        /*0020*/ 	.byte	0x02, 0x4c
        /*0022*/ 	.byte	0x10
	.zero		1


	//----- nvinfo : EIATTR_EXTERNS
	.align		4
        /*0024*/ 	.byte	0x04, 0x0f
        /*0026*/ 	.short	(.L_1077 - .L_1076)


	//   ....[0]....
	.align		4
.L_1076:
        /*0028*/ 	.word	index@(__assertfail)


	//----- nvinfo : EIATTR_ANNOTATIONS
	.align		4
.L_1077:
        /*002c*/ 	.byte	0x04, 0x55
        /*002e*/ 	.short	(.L_1079 - .L_1078)


	//   ....[0]....
.L_1078:
        /* <DEDUP_REMOVED lines=31> */


	//----- nvinfo : EIATTR_MERCURY_ISA_VERSION
	.align		4
.L_1079:
        /*0208*/ 	.byte	0x03, 0x5f
        /*020a*/ 	.short	0x0101


	//----- nvinfo : EIATTR_UNUSED_LOAD_BYTE_OFFSET
	.align		4
        /*020c*/ 	.byte	0x04, 0x44
        /*020e*/ 	.short	(.L_1081 - .L_1080)


	//   ....[0]....
.L_1080:
        /*0210*/ 	.word	0x00000a70
        /*0214*/ 	.word	0x0000fff0


	//   ....[1]....
        /*0218*/ 	.word	0x0000f950
        /*021c*/ 	.word	0x0000fff0


	//----- nvinfo : EIATTR_INT_WARP_WIDE_INSTR_OFFSETS
	.align		4
.L_1081:
        /*0220*/ 	.byte	0x04, 0x31
        /*0222*/ 	.short	(.L_1083 - .L_1082)


	//   ....[0]....
.L_1082:
        /*0224*/ 	.word	0x00000160


	//   ....[1]....
        /*0228*/ 	.word	0x000001a0


	//   ....[2]....
        /*022c*/ 	.word	0x00000210


	//   ....[3]....
        /*0230*/ 	.word	0x00012ce0


	//   ....[4]....
        /*0234*/ 	.word	0x00012d70


	//   ....[5]....
        /*0238*/ 	.word	0x00013270


	//   ....[6]....
        /*023c*/ 	.word	0x000132f0


	//   ....[7]....
        /*0240*/ 	.word	0x00013400


	//   ....[8]....
        /*0244*/ 	.word	0x00015570


	//   ....[9]....
        /*0248*/ 	.word	0x00015600


	//----- nvinfo : EIATTR_COOP_GROUP_MASK_REGIDS
	.align		4
.L_1083:
        /*024c*/ 	.byte	0x04, 0x29
        /*024e*/ 	.short	(.L_1085 - .L_1084)


	//   ....[0]....
.L_1084:
        /*0250*/ 	.word	0xffffffff


	//   ....[1]....
        /*0254*/ 	.word	0xffffffff


	//   ....[2]....
        /*0258*/ 	.word	0xffffffff


	//   ....[3]....
        /*025c*/ 	.word	0xffffffff


	//   ....[4]....
        /*0260*/ 	.word	0xffffffff


	//   ....[5]....
        /*0264*/ 	.word	0xffffffff


	//   ....[6]....
        /*0268*/ 	.word	0xffffffff


	//   ....[7]....
        /*026c*/ 	.word	0xffffffff


	//   ....[8]....
        /*0270*/ 	.word	0xffffffff


	//   ....[9]....
        /*0274*/ 	.word	0xffffffff


	//   ....[10]....
        /*0278*/ 	.word	0xffffffff


	//   ....[11]....
        /*027c*/ 	.word	0xffffffff


	//   ....[12]....
        /*0280*/ 	.word	0xffffffff


	//   ....[13]....
        /*0284*/ 	.word	0xffffffff


	//   ....[14]....
        /*0288*/ 	.word	0xffffffff


	//   ....[15]....
        /*028c*/ 	.word	0xffffffff


	//   ....[16]....
        /*0290*/ 	.word	0xffffffff


	//   ....[17]....
        /*0294*/ 	.word	0xffffffff


	//   ....[18]....
        /*0298*/ 	.word	0xffffffff


	//   ....[19]....
        /*029c*/ 	.word	0xffffffff


	//   ....[20]....
        /*02a0*/ 	.word	0xffffffff


	//   ....[21]....
        /*02a4*/ 	.word	0xffffffff


	//   ....[22]....
        /*02a8*/ 	.word	0xffffffff


	//   ....[23]....
        /*02ac*/ 	.word	0xffffffff


	//   ....[24]....
        /*02b0*/ 	.word	0xffffffff


	//   ....[25]....
        /*02b4*/ 	.word	0xffffffff


	//   ....[26]....
        /*02b8*/ 	.word	0xffffffff


	//   ....[27]....
        /*02bc*/ 	.word	0xffffffff


	//   ....[28]....
        /*02c0*/ 	.word	0xffffffff


	//   ....[29]....
        /*02c4*/ 	.word	0xffffffff


	//   ....[30]....
        /*02c8*/ 	.word	0xffffffff


	//   ....[31]....
        /*02cc*/ 	.word	0xffffffff


	//   ....[32]....
        /*02d0*/ 	.word	0xffffffff


	//   ....[33]....
        /*02d4*/ 	.word	0xffffffff


	//   ....[34]....
        /*02d8*/ 	.word	0xffffffff


	//   ....[35]....
        /*02dc*/ 	.word	0xffffffff


	//   ....[36]....
        /*02e0*/ 	.word	0xffffffff


	//   ....[37]....
        /*02e4*/ 	.word	0xffffffff


	//   ....[38]....
        /*02e8*/ 	.word	0xffffffff


	//   ....[39]....
        /*02ec*/ 	.word	0xffffffff


	//   ....[40]....
        /*02f0*/ 	.word	0xffffffff


	//   ....[41]....
        /*02f4*/ 	.word	0xffffffff


	//   ....[42]....
        /*02f8*/ 	.word	0xffffffff


	//   ....[43]....
        /*02fc*/ 	.word	0xffffffff


	//   ....[44]....
        /*0300*/ 	.word	0xffffffff


	//   ....[45]....
        /*0304*/ 	.word	0xffffffff


	//   ....[46]....
        /*0308*/ 	.word	0xffffffff


	//   ....[47]....
        /*030c*/ 	.word	0xffffffff


	//   ....[48]....
        /*0310*/ 	.word	0xffffffff


	//   ....[49]....
        /*0314*/ 	.word	0xffffffff


	//   ....[50]....
        /*0318*/ 	.word	0xffffffff


	//   ....[51]....
        /*031c*/ 	.word	0xffffffff


	//   ....[52]....
        /*0320*/ 	.word	0xffffffff


	//   ....[53]....
        /*0324*/ 	.word	0xffffffff


	//   ....[54]....
        /*0328*/ 	.word	0xffffffff


	//   ....[55]....
        /*032c*/ 	.word	0xffffffff


	//   ....[56]....
        /*0330*/ 	.word	0xffffffff


	//   ....[57]....
        /*0334*/ 	.word	0xffffffff


	//   ....[58]....
        /*0338*/ 	.word	0xffffffff


	//   ....[59]....
        /*033c*/ 	.word	0xffffffff


	//   ....[60]....
        /*0340*/ 	.word	0xffffffff


	//   ....[61]....
        /*0344*/ 	.word	0xffffffff


	//   ....[62]....
        /*0348*/ 	.word	0x0500000f


	//   ....[63]....
        /*034c*/ 	.word	0x0500000f


	//   ....[64]....
        /*0350*/ 	.word	0x0500000f


	//   ....[65]....
        /*0354*/ 	.word	0x0500000f


	//   ....[66]....
        /*0358*/ 	.word	0x0500000f


	//   ....[67]....
        /*035c*/ 	.word	0x0500000f


	//   ....[68]....
        /*0360*/ 	.word	0x0500000f


	//   ....[69]....
        /*0364*/ 	.word	0x0500000f


	//   ....[70]....
        /*0368*/ 	.word	0x0500000f


	//   ....[71]....
        /*036c*/ 	.word	0x0500000f


	//   ....[72]....
        /*0370*/ 	.word	0x0500000f


	//   ....[73]....
        /*0374*/ 	.word	0x0500000f


	//   ....[74]....
        /*0378*/ 	.word	0x0500000f


	//   ....[75]....
        /*037c*/ 	.word	0x0500000f


	//   ....[76]....
        /*0380*/ 	.word	0x0500000f


	//   ....[77]....
        /*0384*/ 	.word	0x0500000f


	//   ....[78]....
        /*0388*/ 	.word	0x0500000f


	//   ....[79]....
        /*038c*/ 	.word	0x0500000f


	//   ....[80]....
        /*0390*/ 	.word	0x0500000f


	//----- nvinfo : EIATTR_COOP_GROUP_INSTR_OFFSETS
	.align		4
.L_1085:
        /*0394*/ 	.byte	0x04, 0x28
        /*0396*/ 	.short	(.L_1087 - .L_1086)


	//   ....[0]....
.L_1086:
        /*0398*/ 	.word	0x00000070


	//   ....[1]....
        /*039c*/ 	.word	0x00000170


	//   ....[2]....
        /*03a0*/ 	.word	0x000001c0


	//   ....[3]....
        /*03a4*/ 	.word	0x000003f0


	//   ....[4]....
        /*03a8*/ 	.word	0x00000550


	//   ....[5]....
        /*03ac*/ 	.word	0x00000670


	//   ....[6]....
        /*03b0*/ 	.word	0x000007d0


	//   ....[7]....
        /*03b4*/ 	.word	0x000017b0


	//   ....[8]....
        /*03b8*/ 	.word	0x00003a40


	//   ....[9]....
        /*03bc*/ 	.word	0x00003b50


	//   ....[10]....
        /*03c0*/ 	.word	0x00004470


	//   ....[11]....
        /*03c4*/ 	.word	0x000044d0


	//   ....[12]....
        /*03c8*/ 	.word	0x00007200


	//   ....[13]....
        /*03cc*/ 	.word	0x00007260


	//   ....[14]....
        /*03d0*/ 	.word	0x00007be0


	//   ....[15]....
        /*03d4*/ 	.word	0x00007c60


	//   ....[16]....
        /*03d8*/ 	.word	0x0000a0b0


	//   ....[17]....
        /*03dc*/ 	.word	0x0000a0e0


	//   ....[18]....
        /*03e0*/ 	.word	0x0000a3d0


	//   ....[19]....
        /*03e4*/ 	.word	0x0000a470


	//   ....[20]....
        /*03e8*/ 	.word	0x0000d470


	//   ....[21]....
        /*03ec*/ 	.word	0x0000d4b0


	//   ....[22]....
        /*03f0*/ 	.word	0x0000de80


	//   ....[23]....
        /*03f4*/ 	.word	0x0000df40


	//   ....[24]....
        /*03f8*/ 	.word	0x0000f020


	//   ....[25]....
        /*03fc*/ 	.word	0x0000f060


	//   ....[26]....
        /*0400*/ 	.word	0x0000f140


	//   ....[27]....
        /*0404*/ 	.word	0x0000f160


	//   ....[28]....
        /*0408*/ 	.word	0x00011880


	//   ....[29]....
        /*040c*/ 	.word	0x00011a00


	//   ....[30]....
        /*0410*/ 	.word	0x00011a30


	//   ....[31]....
        /*0414*/ 	.word	0x00011a70


	//   ....[32]....
        /*0418*/ 	.word	0x00011ae0


	//   ....[33]....
        /*041c*/ 	.word	0x00011b40


	//   ....[34]....
        /*0420*/ 	.word	0x00011b80


	//   ....[35]....
        /*0424*/ 	.word	0x00011d20


	//   ....[36]....
        /*0428*/ 	.word	0x00011d80


	//   ....[37]....
        /*042c*/ 	.word	0x00011dc0


	//   ....[38]....
        /*0430*/ 	.word	0x00011e00


	//   ....[39]....
        /*0434*/ 	.word	0x00011e30


	//   ....[40]....
        /*0438*/ 	.word	0x00011e60


	//   ....[41]....
        /*043c*/ 	.word	0x00011ef0


	//   ....[42]....
        /*0440*/ 	.word	0x00011f50


	//   ....[43]....
        /*0444*/ 	.word	0x00011fe0


	//   ....[44]....
        /*0448*/ 	.word	0x00015a10


	//   ....[45]....
        /*044c*/ 	.word	0x00015a20


	//   ....[46]....
        /*0450*/ 	.word	0x00015b30


	//   ....[47]....
        /*0454*/ 	.word	0x00015b90


	//   ....[48]....
        /*0458*/ 	.word	0x00015bd0


	//   ....[49]....
        /*045c*/ 	.word	0x00015c10


	//   ....[50]....
        /*0460*/ 	.word	0x00015c40


	//   ....[51]....
        /*0464*/ 	.word	0x00015c70


	//   ....[52]....
        /*0468*/ 	.word	0x00015e00


	//   ....[53]....
        /*046c*/ 	.word	0x00015e60


	//   ....[54]....
        /*0470*/ 	.word	0x00015ea0


	//   ....[55]....
        /*0474*/ 	.word	0x00015ee0


	//   ....[56]....
        /*0478*/ 	.word	0x00015f10


	//   ....[57]....
        /*047c*/ 	.word	0x00015f40


	//   ....[58]....
        /*0480*/ 	.word	0x00016000


	//   ....[59]....
        /*0484*/ 	.word	0x00016020


	//   ....[60]....
        /*0488*/ 	.word	0x00016090


	//   ....[61]....
        /*048c*/ 	.word	0x00016720


	//   ....[62]....
        /*0490*/ 	.word	0x00016db0


	//   ....[63]....
        /*0494*/ 	.word	0x000171d0


	//   ....[64]....
        /*0498*/ 	.word	0x00017260


	//   ....[65]....
        /*049c*/ 	.word	0x00017300


	//   ....[66]....
        /*04a0*/ 	.word	0x000173b0


	//   ....[67]....
        /*04a4*/ 	.word	0x00017430


	//   ....[68]....
        /*04a8*/ 	.word	0x000174b0


	//   ....[69]....
        /*04ac*/ 	.word	0x00017530


	//   ....[70]....
        /*04b0*/ 	.word	0x000175b0


	//   ....[71]....
        /*04b4*/ 	.word	0x00017640


	//   ....[72]....
        /*04b8*/ 	.word	0x000176f0


	//   ....[73]....
        /*04bc*/ 	.word	0x00017770


	//   ....[74]....
        /*04c0*/ 	.word	0x000177f0


	//   ....[75]....
        /*04c4*/ 	.word	0x00017870


	//   ....[76]....
        /*04c8*/ 	.word	0x000178f0


	//   ....[77]....
        /*04cc*/ 	.word	0x00017960


	//   ....[78]....
        /*04d0*/ 	.word	0x00017a00


	//   ....[79]....
        /*04d4*/ 	.word	0x00017a90


	//   ....[80]....
        /*04d8*/ 	.word	0x00017bc0


	//----- nvinfo : EIATTR_REG_RECONFIG
	.align		4
.L_1087:
        /*04dc*/ 	.byte	0x01, 0x54
	.zero		2


	//----- nvinfo : EIATTR_SYSCALL_OFFSETS
	.align		4
        /*04e0*/ 	.byte	0x04, 0x46
        /*04e2*/ 	.short	(.L_1089 - .L_1088)


	//   ....[0]....
.L_1088:
        /*04e4*/ 	.word	0x00001990


	//   ....[1]....
        /*04e8*/ 	.word	0x00012f00


	//   ....[2]....
        /*04ec*/ 	.word	0x00013040


	//   ....[3]....
        /*04f0*/ 	.word	0x00013140


	//----- nvinfo : EIATTR_MBARRIER_INSTR_OFFSETS
	.align		4
.L_1089:
        /*04f4*/ 	.byte	0x04, 0x39
        /*04f6*/ 	.short	(.L_1091 - .L_1090)


	//   ....[0]....
.L_1090:
        /*04f8*/ 	.word	0x000002a0
        /*04fc*/ 	.word	0x000000ff
        /*0500*/ 	.word	0x00028800
        /*0504*/ 	.short	0x0100
        /*0506*/ 	.byte	0x08
	.zero		1


	//   ....[1]....
        /*0508*/ 	.word	0x000002b0
        /*050c*/ 	.word	0x000000ff
        /*0510*/ 	.word	0x00028820
        /*0514*/ 	.short	0x0100
        /*0516*/ 	.byte	0x08
	.zero		1


	//   ....[2]....
        /*0518*/ 	.word	0x000003a0
        /*051c*/ 	.word	0x000000ff
        /*0520*/ 	.word	0x00028830
        /*0524*/ 	.short	0x0100
        /*0526*/ 	.byte	0x08
	.zero		1


	//   ....[3]....
        /*0528*/ 	.word	0x000003b0
        /*052c*/ 	.word	0x000000ff
        /*0530*/ 	.word	0x00028840
        /*0534*/ 	.short	0x0100
        /*0536*/ 	.byte	0x08
	.zero		1


	//   ....[4]....
        /*0538*/ 	.word	0x000003c0
        /*053c*/ 	.word	0x000000ff
        /*0540*/ 	.word	0x00028838
        /*0544*/ 	.short	0x0100
        /*0546*/ 	.byte	0x08
	.zero		1


	//   ....[5]....
        /*0548*/ 	.word	0x000003d0
        /*054c*/ 	.word	0x000000ff
        /*0550*/ 	.word	0x00028848
        /*0554*/ 	.short	0x0100
        /*0556*/ 	.byte	0x08
	.zero		1


	//   ....[6]....
        /*0558*/ 	.word	0x00000500
        /*055c*/ 	.word	0x000000ff
        /*0560*/ 	.word	0x00028850
        /*0564*/ 	.short	0x0100
        /*0566*/ 	.byte	0x08
	.zero		1


	//   ....[7]....
        /*0568*/ 	.word	0x00000510
        /*056c*/ 	.word	0x000000ff
        /*0570*/ 	.word	0x00028860
        /*0574*/ 	.short	0x0100
        /*0576*/ 	.byte	0x08
	.zero		1


	//   ....[8]....
        /*0578*/ 	.word	0x00000520
        /*057c*/ 	.word	0x000000ff
        /*0580*/ 	.word	0x00028858
        /*0584*/ 	.short	0x0100
        /*0586*/ 	.byte	0x08
	.zero		1


	//   ....[9]....
        /*0588*/ 	.word	0x00000530
        /*058c*/ 	.word	0x000000ff
        /*0590*/ 	.word	0x00028868
        /*0594*/ 	.short	0x0100
        /*0596*/ 	.byte	0x08
	.zero		1


	//   ....[10]....
        /*0598*/ 	.word	0x00000620
        /*059c*/ 	.word	0x000000ff
        /*05a0*/ 	.word	0x00028870
        /*05a4*/ 	.short	0x0100
        /*05a6*/ 	.byte	0x06
	.zero		1


	//   ....[11]....
        /*05a8*/ 	.word	0x00000630
        /*05ac*/ 	.word	0x000000ff
        /*05b0*/ 	.word	0x00028880
        /*05b4*/ 	.short	0x0100
        /*05b6*/ 	.byte	0x06
	.zero		1


	//   ....[12]....
        /*05b8*/ 	.word	0x00000640
        /*05bc*/ 	.word	0x000000ff
        /*05c0*/ 	.word	0x00028878
        /*05c4*/ 	.short	0x0100
        /*05c6*/ 	.byte	0x06
	.zero		1


	//   ....[13]....
        /*05c8*/ 	.word	0x00000650
        /*05cc*/ 	.word	0x000000ff
        /*05d0*/ 	.word	0x00028888
        /*05d4*/ 	.short	0x0100
        /*05d6*/ 	.byte	0x06
	.zero		1


	//   ....[14]....
        /*05d8*/ 	.word	0x00000780
        /*05dc*/ 	.word	0x000000ff
        /*05e0*/ 	.word	0x00028890
        /*05e4*/ 	.short	0x0100
        /*05e6*/ 	.byte	0x08
	.zero		1


	//   ....[15]....
        /*05e8*/ 	.word	0x00000790
        /*05ec*/ 	.word	0x000000ff
        /*05f0*/ 	.word	0x000288a0
        /*05f4*/ 	.short	0x0100
        /*05f6*/ 	.byte	0x08
	.zero		1


	//   ....[16]....
        /*05f8*/ 	.word	0x000007a0
        /*05fc*/ 	.word	0x000000ff
        /*0600*/ 	.word	0x00028898
        /*0604*/ 	.short	0x0100
        /*0606*/ 	.byte	0x08
	.zero		1


	//   ....[17]....
        /*0608*/ 	.word	0x000007b0
        /*060c*/ 	.word	0x000000ff
        /*0610*/ 	.word	0x000288a8
        /*0614*/ 	.short	0x0100
        /*0616*/ 	.byte	0x08
	.zero		1


	//   ....[18]....
        /*0618*/ 	.word	0x000008e0
        /*061c*/ 	.word	0x000000ff
        /*0620*/ 	.word	0x000288b0
        /*0624*/ 	.short	0x0100
        /*0626*/ 	.byte	0x08
	.zero		1


	//   ....[19]....
        /*0628*/ 	.word	0x000008f0
        /*062c*/ 	.word	0x000000ff
        /*0630*/ 	.word	0x000288c0
        /*0634*/ 	.short	0x0100
        /*0636*/ 	.byte	0x08
	.zero		1


	//   ....[20]....
        /*0638*/ 	.word	0x00000900
        /*063c*/ 	.word	0x000000ff
        /*0640*/ 	.word	0x000288b8
        /*0644*/ 	.short	0x0100
        /*0646*/ 	.byte	0x08
	.zero		1


	//   ....[21]....
        /*0648*/ 	.word	0x00000910
        /*064c*/ 	.word	0x000000ff
        /*0650*/ 	.word	0x000288c8
        /*0654*/ 	.short	0x0100
        /*0656*/ 	.byte	0x08
	.zero		1


	//   ....[22]....
        /*0658*/ 	.word	0x00001a10
        /*065c*/ 	.word	0x000000ff
        /*0660*/ 	.word	0x00028800
        /*0664*/ 	.short	0x010a
        /*0666*/ 	.byte	0x29
	.zero		1


	//   ....[23]....
        /*0668*/ 	.word	0x00001a90
        /*066c*/ 	.word	0x00000007
        /*0670*/ 	.word	0x00028830
        /*0674*/ 	.short	0x010a
        /*0676*/ 	.byte	0x3f
	.zero		1


	//   ....[24]....
        /*0678*/ 	.word	0x00001af0
        /*067c*/ 	.word	0x00000007
        /*0680*/ 	.word	0x00028830
        /*0684*/ 	.short	0x010a
        /*0686*/ 	.byte	0x3f
	.zero		1


	//   ....[25]....
        /*0688*/ 	.word	0x000023f0
        /*068c*/ 	.word	0x00000000
        /*0690*/ 	.word	0x00000000
        /*0694*/ 	.short	0x0101
        /*0696*/ 	.byte	0x3f
	.zero		1


	//   ....[26]....
        /*0698*/ 	.word	0x000054e0
        /*069c*/ 	.word	0x000000ff
        /*06a0*/ 	.word	0x00028830
        /*06a4*/ 	.short	0x010a
        /*06a6*/ 	.byte	0x06
	.zero		1


	//   ....[27]....
        /*06a8*/ 	.word	0x00005520
        /*06ac*/ 	.word	0x000000ff
        /*06b0*/ 	.word	0x00028830
        /*06b4*/ 	.short	0x010a
        /*06b6*/ 	.byte	0x06
	.zero		1


	//   ....[28]....
        /*06b8*/ 	.word	0x00005860
        /*06bc*/ 	.word	0x000000ff
        /*06c0*/ 	.word	0x00028850
        /*06c4*/ 	.short	0x010a
        /*06c6*/ 	.byte	0x06
	.zero		1


	//   ....[29]....
        /*06c8*/ 	.word	0x000058a0
        /*06cc*/ 	.word	0x000000ff
        /*06d0*/ 	.word	0x00028850
        /*06d4*/ 	.short	0x010a
        /*06d6*/ 	.byte	0x06
	.zero		1


	//   ....[30]....
        /*06d8*/ 	.word	0x00006460
        /*06dc*/ 	.word	0x00000033
        /*06e0*/ 	.word	0x00000000
        /*06e4*/ 	.short	0x0101
        /*06e6*/ 	.byte	0x3f
	.zero		1


	//   ....[31]....
        /*06e8*/ 	.word	0x00008040
        /*06ec*/ 	.word	0x00000020
        /*06f0*/ 	.word	0x00000000
        /*06f4*/ 	.short	0x0101
        /*06f6*/ 	.byte	0x3f
	.zero		1


	//   ....[32]....
        /*06f8*/ 	.word	0x00008f80
        /*06fc*/ 	.word	0x000000ff
        /*0700*/ 	.word	0x00028830
        /*0704*/ 	.short	0x010a
        /*0706*/ 	.byte	0x06
	.zero		1


	//   ....[33]....
        /*0708*/ 	.word	0x00008fc0
        /*070c*/ 	.word	0x000000ff
        /*0710*/ 	.word	0x00028830
        /*0714*/ 	.short	0x010a
        /*0716*/ 	.byte	0x06
	.zero		1


	//   ....[34]....
        /*0718*/ 	.word	0x00009300
        /*071c*/ 	.word	0x000000ff
        /*0720*/ 	.word	0x00028850
        /*0724*/ 	.short	0x010a
        /*0726*/ 	.byte	0x06
	.zero		1


	//   ....[35]....
        /*0728*/ 	.word	0x00009340
        /*072c*/ 	.word	0x000000ff
        /*0730*/ 	.word	0x00028850
        /*0734*/ 	.short	0x010a
        /*0736*/ 	.byte	0x06
	.zero		1


	//   ....[36]....
        /*0738*/ 	.word	0x0000ac90
        /*073c*/ 	.word	0x00000028
        /*0740*/ 	.word	0x00000000
        /*0744*/ 	.short	0x0101
        /*0746*/ 	.byte	0x3f
	.zero		1


	//   ....[37]....
        /*0748*/ 	.word	0x0000ad40
        /*074c*/ 	.word	0x0000002a
        /*0750*/ 	.word	0x00000000
        /*0754*/ 	.short	0x0101
        /*0756*/ 	.byte	0x3f
	.zero		1


	//   ....[38]....
        /*0758*/ 	.word	0x0000b820
        /*075c*/ 	.word	0x000000ff
        /*0760*/ 	.word	0x00028830
        /*0764*/ 	.short	0x010a
        /*0766*/ 	.byte	0x06
	.zero		1


	//   ....[39]....
        /*0768*/ 	.word	0x0000b860
        /*076c*/ 	.word	0x000000ff
        /*0770*/ 	.word	0x00028830
        /*0774*/ 	.short	0x010a
        /*0776*/ 	.byte	0x06
	.zero		1


	//   ....[40]....
        /*0778*/ 	.word	0x0000bba0
        /*077c*/ 	.word	0x000000ff
        /*0780*/ 	.word	0x00028850
        /*0784*/ 	.short	0x010a
        /*0786*/ 	.byte	0x06
	.zero		1


	//   ....[41]....
        /*0788*/ 	.word	0x0000bbe0
        /*078c*/ 	.word	0x000000ff
        /*0790*/ 	.word	0x00028850
        /*0794*/ 	.short	0x010a
        /*0796*/ 	.byte	0x06
	.zero		1


	//   ....[42]....
        /*0798*/ 	.word	0x0000c790
        /*079c*/ 	.word	0x00000036
        /*07a0*/ 	.word	0x00000000
        /*07a4*/ 	.short	0x0101
        /*07a6*/ 	.byte	0x3f
	.zero		1


	//   ....[43]....
        /*07a8*/ 	.word	0x0000e210
        /*07ac*/ 	.word	0x00000022
        /*07b0*/ 	.word	0x00000000
        /*07b4*/ 	.short	0x0101
        /*07b6*/ 	.byte	0x3f
	.zero		1


	//   ....[44]....
        /*07b8*/ 	.word	0x0000ef90
        /*07bc*/ 	.word	0x000000ff
        /*07c0*/ 	.word	0x00028850
        /*07c4*/ 	.short	0x010a
        /*07c6*/ 	.byte	0x05
	.zero		1


	//   ....[45]....
        /*07c8*/ 	.word	0x0000efd0
        /*07cc*/ 	.word	0x000000ff
        /*07d0*/ 	.word	0x00028850
        /*07d4*/ 	.short	0x010a
        /*07d6*/ 	.byte	0x05
	.zero		1


	//   ....[46]....
        /*07d8*/ 	.word	0x0000f4f0
        /*07dc*/ 	.word	0x00000004
        /*07e0*/ 	.word	0x00000000
        /*07e4*/ 	.short	0x0101
        /*07e6*/ 	.byte	0x3f
	.zero		1


	//   ....[47]....
        /*07e8*/ 	.word	0x00010810
        /*07ec*/ 	.word	0x00000003
        /*07f0*/ 	.word	0x00000000
        /*07f4*/ 	.short	0x0101
        /*07f6*/ 	.byte	0x3f
	.zero		1


	//   ....[48]....
        /*07f8*/ 	.word	0x00013740
        /*07fc*/ 	.word	0x00000009
        /*0800*/ 	.word	0x00028840
        /*0804*/ 	.short	0x010a
        /*0806*/ 	.byte	0x3f
	.zero		1


	//   ....[49]....
        /*0808*/ 	.word	0x00013c10
        /*080c*/ 	.word	0x0000000a
        /*0810*/ 	.word	0x00028820
        /*0814*/ 	.short	0x010a
        /*0816*/ 	.byte	0x3f
	.zero		1


	//   ....[50]....
        /*0818*/ 	.word	0x00013f50
        /*081c*/ 	.word	0x00000002
        /*0820*/ 	.word	0x00028840
        /*0824*/ 	.short	0x010a
        /*0826*/ 	.byte	0x3f
	.zero		1


	//   ....[51]....
        /*0828*/ 	.word	0x00014210
        /*082c*/ 	.word	0x00000003
        /*0830*/ 	.word	0x00000060
        /*0834*/ 	.short	0x010a
        /*0836*/ 	.byte	0x3f
	.zero		1


	//   ....[52]....
        /*0838*/ 	.word	0x00014800
        /*083c*/ 	.word	0x00000002
        /*0840*/ 	.word	0x00028840
        /*0844*/ 	.short	0x010a
        /*0846*/ 	.byte	0x3f
	.zero		1


	//   ....[53]....
        /*0848*/ 	.word	0x00014ac0
        /*084c*/ 	.word	0x00000002
        /*0850*/ 	.word	0x00000060
        /*0854*/ 	.short	0x010a
        /*0856*/ 	.byte	0x3f
	.zero		1


	//   ....[54]....
        /*0858*/ 	.word	0x00014f90
        /*085c*/ 	.word	0x00000002
        /*0860*/ 	.word	0x00028840
        /*0864*/ 	.short	0x010a
        /*0866*/ 	.byte	0x3f
	.zero		1


	//   ....[55]....
        /*0868*/ 	.word	0x00015250
        /*086c*/ 	.word	0x00000002
        /*0870*/ 	.word	0x00000060
        /*0874*/ 	.short	0x010a
        /*0876*/ 	.byte	0x3f
	.zero		1


	//   ....[56]....
        /*0878*/ 	.word	0x000156c0
        /*087c*/ 	.word	0x00000003
        /*0880*/ 	.word	0x00028860
        /*0884*/ 	.short	0x010a
        /*0886*/ 	.byte	0x3f
	.zero		1


	//   ....[57]....
        /*0888*/ 	.word	0x000166a0
        /*088c*/ 	.word	0x00000000
        /*0890*/ 	.word	0x00028820
        /*0894*/ 	.short	0x010a
        /*0896*/ 	.byte	0x3f
	.zero		1


	//   ....[58]....
        /*0898*/ 	.word	0x00016860
        /*089c*/ 	.word	0x00000006
        /*08a0*/ 	.word	0x00000000
        /*08a4*/ 	.short	0x010a
        /*08a6*/ 	.byte	0x3f
	.zero		1


	//   ....[59]....
        /*08a8*/ 	.word	0x000168d0
        /*08ac*/ 	.word	0x00000007
        /*08b0*/ 	.word	0x00000000
        /*08b4*/ 	.short	0x010a
        /*08b6*/ 	.byte	0x3f
	.zero		1


	//   ....[60]....
        /*08b8*/ 	.word	0x00016940
        /*08bc*/ 	.word	0x00000004
        /*08c0*/ 	.word	0x00000000
        /*08c4*/ 	.short	0x010a
        /*08c6*/ 	.byte	0x3f
	.zero		1


	//   ....[61]....
        /*08c8*/ 	.word	0x00016970
        /*08cc*/ 	.word	0x00000003
        /*08d0*/ 	.word	0x00000000
        /*08d4*/ 	.short	0x010a
        /*08d6*/ 	.byte	0x3f
	.zero		1


	//   ....[62]....
        /*08d8*/ 	.word	0x000169e0
        /*08dc*/ 	.word	0x00000003
        /*08e0*/ 	.word	0x00028800
        /*08e4*/ 	.short	0x010a
        /*08e6*/ 	.byte	0x3f
	.zero		1


	//   ....[63]....
        /*08e8*/ 	.word	0x00016a30
        /*08ec*/ 	.word	0x00000007
        /*08f0*/ 	.word	0x00028830
        /*08f4*/ 	.short	0x010a
        /*08f6*/ 	.byte	0x3f
	.zero		1


	//   ....[64]....
        /*08f8*/ 	.word	0x00016a90
        /*08fc*/ 	.word	0x00000008
        /*0900*/ 	.word	0x00028830
        /*0904*/ 	.short	0x010a
        /*0906*/ 	.byte	0x3f
	.zero		1


	//   ....[65]....
        /*0908*/ 	.word	0x00016af0
        /*090c*/ 	.word	0x00000008
        /*0910*/ 	.word	0x00028850
        /*0914*/ 	.short	0x010a
        /*0916*/ 	.byte	0x3f
	.zero		1


	//   ....[66]....
        /*0918*/ 	.word	0x00016b50
        /*091c*/ 	.word	0x00000006
        /*0920*/ 	.word	0x00028830
        /*0924*/ 	.short	0x010a
        /*0926*/ 	.byte	0x3f
	.zero		1


	//   ....[67]....
        /*0928*/ 	.word	0x00016bb0
        /*092c*/ 	.word	0x00000006
        /*0930*/ 	.word	0x00028850
        /*0934*/ 	.short	0x010a
        /*0936*/ 	.byte	0x3f
	.zero		1


	//   ....[68]....
        /*0938*/ 	.word	0x00016c10
        /*093c*/ 	.word	0x00000006
        /*0940*/ 	.word	0x00028830
        /*0944*/ 	.short	0x010a
        /*0946*/ 	.byte	0x3f
	.zero		1


	//   ....[69]....
        /*0948*/ 	.word	0x00016c70
        /*094c*/ 	.word	0x00000006
        /*0950*/ 	.word	0x00028850
        /*0954*/ 	.short	0x010a
        /*0956*/ 	.byte	0x3f
	.zero		1


	//   ....[70]....
        /*0958*/ 	.word	0x00016cd0
        /*095c*/ 	.word	0x00000009
        /*0960*/ 	.word	0x00028850
        /*0964*/ 	.short	0x010a
        /*0966*/ 	.byte	0x3f
	.zero		1


	//   ....[71]....
        /*0968*/ 	.word	0x00016e70
        /*096c*/ 	.word	0x00000009
        /*0970*/ 	.word	0x00028840
        /*0974*/ 	.short	0x010a
        /*0976*/ 	.byte	0x3f
	.zero		1


	//   ....[72]....
        /*0978*/ 	.word	0x00016ef0
        /*097c*/ 	.word	0x00000008
        /*0980*/ 	.word	0x00028820
        /*0984*/ 	.short	0x010a
        /*0986*/ 	.byte	0x3f
	.zero		1


	//   ....[73]....
        /*0988*/ 	.word	0x00016f40
        /*098c*/ 	.word	0x00000002
        /*0990*/ 	.word	0x00028840
        /*0994*/ 	.short	0x010a
        /*0996*/ 	.byte	0x3f
	.zero		1


	//   ....[74]....
        /*0998*/ 	.word	0x00016f90
        /*099c*/ 	.word	0x00000003
        /*09a0*/ 	.word	0x00000060
        /*09a4*/ 	.short	0x010a
        /*09a6*/ 	.byte	0x3f
	.zero		1


	//   ....[75]....
        /*09a8*/ 	.word	0x00016fe0
        /*09ac*/ 	.word	0x00000002
        /*09b0*/ 	.word	0x00028840
        /*09b4*/ 	.short	0x010a
        /*09b6*/ 	.byte	0x3f
	.zero		1


	//   ....[76]....
        /*09b8*/ 	.word	0x00017030
        /*09bc*/ 	.word	0x00000002
        /*09c0*/ 	.word	0x00000060
        /*09c4*/ 	.short	0x010a
        /*09c6*/ 	.byte	0x3f
	.zero		1


	//   ....[77]....
        /*09c8*/ 	.word	0x00017080
        /*09cc*/ 	.word	0x00000002
        /*09d0*/ 	.word	0x00028840
        /*09d4*/ 	.short	0x010a
        /*09d6*/ 	.byte	0x3f
	.zero		1


	//   ....[78]....
        /*09d8*/ 	.word	0x000170d0
        /*09dc*/ 	.word	0x00000002
        /*09e0*/ 	.word	0x00000060
        /*09e4*/ 	.short	0x010a
        /*09e6*/ 	.byte	0x3f
	.zero		1


	//   ....[79]....
        /*09e8*/ 	.word	0x00017120
        /*09ec*/ 	.word	0x00000003
        /*09f0*/ 	.word	0x00028860
        /*09f4*/ 	.short	0x010a
        /*09f6*/ 	.byte	0x3f
	.zero		1


	//   ....[80]....
        /*09f8*/ 	.word	0x00017ae0
        /*09fc*/ 	.word	0x00000000
        /*0a00*/ 	.word	0x00028820
        /*0a04*/ 	.short	0x010a
        /*0a06*/ 	.byte	0x3f
	.zero		1


	//   ....[81]....
        /*0a08*/ 	.word	0x00017c80
        /*0a0c*/ 	.word	0x00000006
        /*0a10*/ 	.word	0x00000000
        /*0a14*/ 	.short	0x010a
        /*0a16*/ 	.byte	0x3f
	.zero		1


	//   ....[82]....
        /*0a18*/ 	.word	0x00017cd0
        /*0a1c*/ 	.word	0x00000007
        /*0a20*/ 	.word	0x00000000
        /*0a24*/ 	.short	0x010a
        /*0a26*/ 	.byte	0x3f
	.zero		1


	//   ....[83]....
        /*0a28*/ 	.word	0x00017d20
        /*0a2c*/ 	.word	0x00000004
        /*0a30*/ 	.word	0x00000000
        /*0a34*/ 	.short	0x010a
        /*0a36*/ 	.byte	0x3f
	.zero		1


	//----- nvinfo : EIATTR_NUM_MBARRIERS
	.align		4
.L_1091:
        /*0a38*/ 	.byte	0x03, 0x38
        /*0a3a*/ 	.short	0x0016


	//----- nvinfo : EIATTR_EXIT_INSTR_OFFSETS
	.align		4
        /*0a3c*/ 	.byte	0x04, 0x1c
        /*0a3e*/ 	.short	(.L_1093 - .L_1092)


	//   ....[0]....
.L_1092:
        /*0a40*/ 	.word	0x00000ab0


	//   ....[1]....
        /*0a44*/ 	.word	0x00011840


	//   ....[2]....
        /*0a48*/ 	.word	0x000118a0


	//   ....[3]....
        /*0a4c*/ 	.word	0x000169c0


	//----- nvinfo : EIATTR_MAX_THREADS
	.align		4
.L_1093:
        /*0a50*/ 	.byte	0x04, 0x05
        /*0a52*/ 	.short	(.L_1095 - .L_1094)
.L_1094:
        /*0a54*/ 	.word	0x00000180
        /*0a58*/ 	.word	0x00000001
        /*0a5c*/ 	.word	0x00000001


	//----- nvinfo : EIATTR_CRS_STACK_SIZE
	.align		4
.L_1095:
        /*0a60*/ 	.byte	0x04, 0x1e
        /*0a62*/ 	.short	(.L_1097 - .L_1096)
.L_1096:
        /*0a64*/ 	.word	0x00000000


	//----- nvinfo : EIATTR_CBANK_PARAM_SIZE
	.align		4
.L_1097:
        /*0a68*/ 	.byte	0x03, 0x19
        /*0a6a*/ 	.short	0x0a70


	//----- nvinfo : EIATTR_PARAM_CBANK
	.align		4
        /*0a6c*/ 	.byte	0x04, 0x0a
        /*0a6e*/ 	.short	(.L_1099 - .L_1098)
	.align		4
.L_1098:
        /*0a70*/ 	.word	index@(.nv.constant0._ZN7cutlass13device_kernelIN5flash11enable_sm90INS1_16FlashAttnFwdSm90INS1_25CollectiveMainloopFwdSm90ILi2EN4cute5tupleIJNS5_1CILi1EEES8_S8_EEENS6_IJNS7_ILi128EEESA_SA_EEELi128ENS_10bfloat16_tEfNS_4arch4Sm90ELb0ELb1ELb1ELb1ELb0ELb0ELb0ELb1ELb1ELb0ELb0ELb0EEENS1_21CollectiveEpilogueFwdISB_S9_SC_SE_Li256ELb1ELb0ELb0ELb0EEENS1_36VarlenDynamicPersistentTileSchedulerILi128ELi128ELi256ELi32ELb0ELb0ELb1ELb1ELb0ELb1EEEEEEEEEvNT_6ParamsE)
        /*0a74*/ 	.short	0x0210
        /*0a76*/ 	.short	0x0a70


	//----- nvinfo : EIATTR_SW_WAR
	.align		4
.L_1099:
        /*0a78*/ 	.byte	0x04, 0x36
        /*0a7a*/ 	.short	(.L_1101 - .L_1100)
.L_1100:
        /*0a7c*/ 	.word	0x00000008
.L_1101:


//--------------------- .nv.info._ZN7cutlass13device_kernelIN5flash11enable_sm90INS1_16FlashAttnFwdSm90INS1_25CollectiveMainloopFwdSm90ILi2EN4cute5tupleIJNS5_1CILi1EEES8_S8_EEENS6_IJNS7_ILi128EEESA_SA_EEELi128ENS_10bfloat16_tEfNS_4arch4Sm90ELb0ELb1ELb1ELb1ELb0ELb1ELb0ELb1ELb1ELb0ELb0ELb0EEENS1_21CollectiveEpilogueFwdISB_S9_SC_SE_Li256ELb1ELb0ELb0ELb0EEENS1_36VarlenDynamicPersistentTileSchedulerILi128ELi128ELi256ELi32ELb0ELb0ELb1ELb1ELb0ELb1EEEEEEEEEvNT_6ParamsE --------------------------
	.section	.nv.info._ZN7cutlass13device_kernelIN5flash11enable_sm90INS1_16FlashAttnFwdSm90INS1_25CollectiveMainloopFwdSm90ILi2EN4cute5tupleIJNS5_1CILi1EEES8_S8_EEENS6_IJNS7_ILi128EEESA_SA_EEELi128ENS_10bfloat16_tEfNS_4arch4Sm90ELb0ELb1ELb1ELb1ELb0ELb1ELb0ELb1ELb1ELb0ELb0ELb0EEENS1_21CollectiveEpilogueFwdISB_S9_SC_SE_Li256ELb1ELb0ELb0ELb0EEENS1_36VarlenDynamicPersistentTileSchedulerILi128ELi128ELi256ELi32ELb0ELb0ELb1ELb1ELb0ELb1EEEEEEEEEvNT_6ParamsE,"",@"SHT_CUDA_INFO"
	.sectionflags	@""
	.align	4


	//----- nvinfo : EIATTR_CUDA_API_VERSION
	.align		4
        /*0000*/ 	.byte	0x04, 0x37
        /*0002*/ 	.short	(.L_1103 - .L_1102)
.L_1102:
        /*0004*/ 	.word	0x00000082


	//----- nvinfo : EIATTR_KPARAM_INFO
	.align		4
.L_1103:
        /*0008*/ 	.byte	0x04, 0x17
        /*000a*/ 	.short	(.L_1105 - .L_1104)
.L_1104:
        /*000c*/ 	.word	0x00000000
        /*0010*/ 	.short	0x0000
        /*0012*/ 	.short	0x0070
        /*0014*/ 	.byte	0x00, 0xf0, 0x01, 0x28


	//----- nvinfo : EIATTR_SPARSE_MMA_MASK
	.align		4
.L_1105:
        /*0018*/ 	.byte	0x03, 0x50
        /*001a*/ 	.short	0x0000


	//----- nvinfo : EIATTR_MAXREG_COUNT
	.align		4
        /*001c*/ 	.byte	0x03, 0x1b
        /*001e*/ 	.short	0x00a8


	//----- nvinfo : EIATTR_NUM_BARRIERS
	.align		4
        /*0020*/ 	.byte	0x02, 0x4c
        /*0022*/ 	.byte	0x10
	.zero		1


	//----- nvinfo : EIATTR_EXTERNS
	.align		4
        /*0024*/ 	.byte	0x04, 0x0f
        /*0026*/ 	.short	(.L_1107 - .L_1106)


	//   ....[0]....
	.align		4
.L_1106:
        /*0028*/ 	.word	index@(__assertfail)


	//----- nvinfo : EIATTR_ANNOTATIONS
	.align		4
.L_1107:
        /*002c*/ 	.byte	0x04, 0x55
        /*002e*/ 	.short	(.L_1109 - .L_1108)


	//   ....[0]....
.L_1108:
        /* <DEDUP_REMOVED lines=44> */


	//----- nvinfo : EIATTR_MERCURY_ISA_VERSION
	.align		4
.L_1109:
        /*02d8*/ 	.byte	0x03, 0x5f
        /*02da*/ 	.short	0x0101


	//----- nvinfo : EIATTR_UNUSED_LOAD_BYTE_OFFSET
	.align		4
        /*02dc*/ 	.byte	0x04, 0x44
        /*02de*/ 	.short	(.L_1111 - .L_1110)


	//   ....[0]....
.L_1110:
        /*02e0*/ 	.word	0x00000af0
        /*02e4*/ 	.word	0x0000fff0


	//   ....[1]....
        /*02e8*/ 	.word	0x0001d290
        /*02ec*/ 	.word	0x0000fff0


	//----- nvinfo : EIATTR_INT_WARP_WIDE_INSTR_OFFSETS
	.align		4
.L_1111:
        /*02f0*/ 	.byte	0x04, 0x31
        /*02f2*/ 	.short	(.L_1113 - .L_1112)


	//   ....[0]....
.L_1112:
        /*02f4*/ 	.word	0x000001c0


	//   ....[1]....
        /*02f8*/ 	.word	0x00000200


	//   ....[2]....
        /*02fc*/ 	.word	0x00000270


	//   ....[3]....
        /*0300*/ 	.word	0x00021650


	//   ....[4]....
        /*0304*/ 	.word	0x000216e0


	//   ....[5]....
        /*0308*/ 	.word	0x00021c40


	//   ....[6]....
        /*030c*/ 	.word	0x00021c70


	//   ....[7]....
        /*0310*/ 	.word	0x00021d70


	//   ....[8]....
        /*0314*/ 	.word	0x00023f40


	//   ....[9]....
        /*0318*/ 	.word	0x00023fd0


	//----- nvinfo : EIATTR_COOP_GROUP_MASK_REGIDS
	.align		4
.L_1113:
        /*031c*/ 	.byte	0x04, 0x29
        /*031e*/ 	.short	(.L_1115 - .L_1114)


	//   ....[0]....
.L_1114:
        /*0320*/ 	.word	0xffffffff


	//   ....[1]....
        /*0324*/ 	.word	0xffffffff


	//   ....[2]....
        /*0328*/ 	.word	0xffffffff


	//   ....[3]....
        /*032c*/ 	.word	0xffffffff


	//   ....[4]....
        /*0330*/ 	.word	0xffffffff


	//   ....[5]....
        /*0334*/ 	.word	0xffffffff


	//   ....[6]....
        /*0338*/ 	.word	0xffffffff


	//   ....[7]....
        /*033c*/ 	.word	0xffffffff


	//   ....[8]....
        /*0340*/ 	.word	0xffffffff


	//   ....[9]....
        /*0344*/ 	.word	0xffffffff


	//   ....[10]....
        /*0348*/ 	.word	0xffffffff


	//   ....[11]....
        /*034c*/ 	.word	0xffffffff


	//   ....[12]....
        /*0350*/ 	.word	0xffffffff


	//   ....[13]....
        /*0354*/ 	.word	0xffffffff


	//   ....[14]....
        /*0358*/ 	.word	0xffffffff


	//   ....[15]....
        /*035c*/ 	.word	0xffffffff


	//   ....[16]....
        /*0360*/ 	.word	0xffffffff


	//   ....[17]....
        /*0364*/ 	.word	0xffffffff


	//   ....[18]....
        /*0368*/ 	.word	0xffffffff


	//   ....[19]....
        /*036c*/ 	.word	0xffffffff


	//   ....[20]....
        /*0370*/ 	.word	0xffffffff


	//   ....[21]....
        /*0374*/ 	.word	0xffffffff


	//   ....[22]....
        /*0378*/ 	.word	0xffffffff


	//   ....[23]....
        /*037c*/ 	.word	0xffffffff


	//   ....[24]....
        /*0380*/ 	.word	0xffffffff


	//   ....[25]....
        /*0384*/ 	.word	0xffffffff


	//   ....[26]....
        /*0388*/ 	.word	0xffffffff


	//   ....[27]....
        /*038c*/ 	.word	0xffffffff


	//   ....[28]....
        /*0390*/ 	.word	0xffffffff


	//   ....[29]....
        /*0394*/ 	.word	0xffffffff


	//   ....[30]....
        /*0398*/ 	.word	0xffffffff


	//   ....[31]....
        /*039c*/ 	.word	0xffffffff


	//   ....[32]....
        /*03a0*/ 	.word	0xffffffff


	//   ....[33]....
        /*03a4*/ 	.word	0xffffffff


	//   ....[34]....
        /*03a8*/ 	.word	0xffffffff


	//   ....[35]....
        /*03ac*/ 	.word	0xffffffff


	//   ....[36]....
        /*03b0*/ 	.word	0xffffffff


	//   ....[37]....
        /*03b4*/ 	.word	0xffffffff


	//   ....[38]....
        /*03b8*/ 	.word	0xffffffff


	//   ....[39]....
        /*03bc*/ 	.word	0xffffffff


	//   ....[40]....
        /*03c0*/ 	.word	0xffffffff


	//   ....[41]....
        /*03c4*/ 	.word	0xffffffff


	//   ....[42]....
        /*03c8*/ 	.word	0xffffffff


	//   ....[43]....
        /*03cc*/ 	.word	0xffffffff


	//   ....[44]....
        /*03d0*/ 	.word	0xffffffff


	//   ....[45]....
        /*03d4*/ 	.word	0xffffffff


	//   ....[46]....
        /*03d8*/ 	.word	0xffffffff


	//   ....[47]....
        /*03dc*/ 	.word	0xffffffff


	//   ....[48]....
        /*03e0*/ 	.word	0xffffffff


	//   ....[49]....
        /*03e4*/ 	.word	0xffffffff


	//   ....[50]....
        /*03e8*/ 	.word	0xffffffff


	//   ....[51]....
        /*03ec*/ 	.word	0xffffffff


	//   ....[52]....
        /*03f0*/ 	.word	0xffffffff


	//   ....[53]....
        /*03f4*/ 	.word	0xffffffff


	//   ....[54]....
        /*03f8*/ 	.word	0xffffffff


	//   ....[55]....
        /*03fc*/ 	.word	0xffffffff


	//   ....[56]....
        /*0400*/ 	.word	0xffffffff


	//   ....[57]....
        /*0404*/ 	.word	0xffffffff


	//   ....[58]....
        /*0408*/ 	.word	0xffffffff


	//   ....[59]....
        /*040c*/ 	.word	0xffffffff


	//   ....[60]....
        /*0410*/ 	.word	0xffffffff


	//   ....[61]....
        /*0414*/ 	.word	0xffffffff


	//   ....[62]....
        /*0418*/ 	.word	0x0500000f


	//   ....[63]....
        /*041c*/ 	.word	0x0500000f


	//   ....[64]....
        /*0420*/ 	.word	0x0500000f


	//   ....[65]....
        /*0424*/ 	.word	0x0500000f


	//   ....[66]....
        /*0428*/ 	.word	0x0500000f


	//   ....[67]....
        /*042c*/ 	.word	0x0500000f


	//   ....[68]....
        /*0430*/ 	.word	0x0500000f


	//   ....[69]....
        /*0434*/ 	.word	0x0500000f


	//   ....[70]....
        /*0438*/ 	.word	0x0500000f


	//   ....[71]....
        /*043c*/ 	.word	0x0500000f


	//   ....[72]....
        /*0440*/ 	.word	0x0500000f


	//   ....[73]....
        /*0444*/ 	.word	0x0500000f


	//   ....[74]....
        /*0448*/ 	.word	0x0500000f


	//   ....[75]....
        /*044c*/ 	.word	0x0500000f


	//   ....[76]....
        /*0450*/ 	.word	0x0500000f


	//   ....[77]....
        /*0454*/ 	.word	0x0500000f


	//   ....[78]....
        /*0458*/ 	.word	0x0500000f


	//   ....[79]....
        /*045c*/ 	.word	0x0500000f


	//   ....[80]....
        /*0460*/ 	.word	0x0500000f


	//   ....[81]....
        /*0464*/ 	.word	0x0500000f


	//   ....[82]....
        /*0468*/ 	.word	0x0500000f


	//   ....[83]....
        /*046c*/ 	.word	0x0500000f


	//   ....[84]....
        /*0470*/ 	.word	0x0500000f


	//   ....[85]....
        /*0474*/ 	.word	0x0500000f


	//   ....[86]....
        /*0478*/ 	.word	0x0500000f


	//   ....[87]....
        /*047c*/ 	.word	0x0500000f


	//   ....[88]....
        /*0480*/ 	.word	0x0500000f


	//   ....[89]....
        /*0484*/ 	.word	0x0500000f


	//   ....[90]....
        /*0488*/ 	.word	0x0500000f


	//   ....[91]....
        /*048c*/ 	.word	0x0500000f


	//   ....[92]....
        /*0490*/ 	.word	0x0500000f


	//   ....[93]....
        /*0494*/ 	.word	0x0500000f


	//   ....[94]....
        /*0498*/ 	.word	0x0500000f


	//   ....[95]....
        /*049c*/ 	.word	0x0500000f


	//   ....[96]....
        /*04a0*/ 	.word	0x0500000f


	//   ....[97]....
        /*04a4*/ 	.word	0x0500000f


	//   ....[98]....
        /*04a8*/ 	.word	0x0500000f


	//   ....[99]....
        /*04ac*/ 	.word	0x0500000f


	//   ....[100]....
        /*04b0*/ 	.word	0x0500000f


	//   ....[101]....
        /*04b4*/ 	.word	0x0500000f


	//   ....[102]....
        /*04b8*/ 	.word	0x0500000f


	//   ....[103]....
        /*04bc*/ 	.word	0x0500000f


	//   ....[104]....
        /*04c0*/ 	.word	0x0500000f


	//   ....[105]....
        /*04c4*/ 	.word	0x0500000f


	//   ....[106]....
        /*04c8*/ 	.word	0x0500000f


	//   ....[107]....
        /*04cc*/ 	.word	0x0500000f


	//   ....[108]....
        /*04d0*/ 	.word	0x0500000f


	//   ....[109]....
        /*04d4*/ 	.word	0x0500000f


	//   ....[110]....
        /*04d8*/ 	.word	0x0500000f


	//   ....[111]....
        /*04dc*/ 	.word	0x0500000f


	//   ....[112]....
        /*04e0*/ 	.word	0x0500000f


	//   ....[113]....
        /*04e4*/ 	.word	0x0500000f


	//   ....[114]....
        /*04e8*/ 	.word	0x0500000f


	//----- nvinfo : EIATTR_COOP_GROUP_INSTR_OFFSETS
	.align		4
.L_1115:
        /*04ec*/ 	.byte	0x04, 0x28
        /*04ee*/ 	.short	(.L_1117 - .L_1116)


	//   ....[0]....
.L_1116:
        /*04f0*/ 	.word	0x00000070


	//   ....[1]....
        /*04f4*/ 	.word	0x000001d0


	//   ....[2]....
        /*04f8*/ 	.word	0x00000220


	//   ....[3]....
        /*04fc*/ 	.word	0x00000450


	//   ....[4]....
        /*0500*/ 	.word	0x000005b0


	//   ....[5]....
        /*0504*/ 	.word	0x000006d0


	//   ....[6]....
        /*0508*/ 	.word	0x00000830


	//   ....[7]....
        /*050c*/ 	.word	0x00009320


	//   ....[8]....
        /*0510*/ 	.word	0x00010d60


	//   ....[9]....
        /*0514*/ 	.word	0x000110d0


	//   ....[10]....
        /*0518*/ 	.word	0x000116a0


	//   ....[11]....
        /*051c*/ 	.word	0x00011700


	//   ....[12]....
        /*0520*/ 	.word	0x00014890


	//   ....[13]....
        /*0524*/ 	.word	0x00014a50


	//   ....[14]....
        /*0528*/ 	.word	0x00014e40


	//   ....[15]....
        /*052c*/ 	.word	0x00014f50


	//   ....[16]....
        /*0530*/ 	.word	0x00017370


	//   ....[17]....
        /*0534*/ 	.word	0x000173c0


	//   ....[18]....
        /*0538*/ 	.word	0x00017a90


	//   ....[19]....
        /*053c*/ 	.word	0x00017b10


	//   ....[20]....
        /*0540*/ 	.word	0x0001ad50


	//   ....[21]....
        /*0544*/ 	.word	0x0001ae70


	//   ....[22]....
        /*0548*/ 	.word	0x0001b6b0


	//   ....[23]....
        /*054c*/ 	.word	0x0001b720


	//   ....[24]....
        /*0550*/ 	.word	0x0001c8b0


	//   ....[25]....
        /*0554*/ 	.word	0x0001cc00


	//   ....[26]....
        /*0558*/ 	.word	0x0001ccd0


	//   ....[27]....
        /*055c*/ 	.word	0x0001cd00


	//   ....[28]....
        /*0560*/ 	.word	0x0001ef60


	//   ....[29]....
        /*0564*/ 	.word	0x0001f0e0


	//   ....[30]....
        /*0568*/ 	.word	0x0001f110


	//   ....[31]....
        /*056c*/ 	.word	0x0001f150


	//   ....[32]....
        /*0570*/ 	.word	0x0001f1b0


	//   ....[33]....
        /*0574*/ 	.word	0x0001f210


	//   ....[34]....
        /*0578*/ 	.word	0x0001f260


	//   ....[35]....
        /*057c*/ 	.word	0x0001f410


	//   ....[36]....
        /*0580*/ 	.word	0x0001f470


	//   ....[37]....
        /*0584*/ 	.word	0x0001f4b0


	//   ....[38]....
        /*0588*/ 	.word	0x0001f4f0


	//   ....[39]....
        /*058c*/ 	.word	0x0001f520


	//   ....[40]....
        /*0590*/ 	.word	0x0001f550


	//   ....[41]....
        /*0594*/ 	.word	0x0001f5e0


	//   ....[42]....
        /*0598*/ 	.word	0x0001f640


	//   ....[43]....
        /*059c*/ 	.word	0x0001f6d0


	//   ....[44]....
        /*05a0*/ 	.word	0x00024410


	//   ....[45]....
        /*05a4*/ 	.word	0x00024420


	//   ....[46]....
        /*05a8*/ 	.word	0x00024530


	//   ....[47]....
        /*05ac*/ 	.word	0x00024590


	//   ....[48]....
        /*05b0*/ 	.word	0x000245d0


	//   ....[49]....
        /*05b4*/ 	.word	0x00024610


	//   ....[50]....
        /*05b8*/ 	.word	0x00024640


	//   ....[51]....
        /*05bc*/ 	.word	0x00024670


	//   ....[52]....
        /*05c0*/ 	.word	0x00024800


	//   ....[53]....
        /*05c4*/ 	.word	0x00024860


	//   ....[54]....
        /*05c8*/ 	.word	0x000248a0


	//   ....[55]....
        /*05cc*/ 	.word	0x000248e0


	//   ....[56]....
        /*05d0*/ 	.word	0x00024910


	//   ....[57]....
        /*05d4*/ 	.word	0x00024940


	//   ....[58]....
        /*05d8*/ 	.word	0x00024a00


	//   ....[59]....
        /*05dc*/ 	.word	0x00024a20


	//   ....[60]....
        /*05e0*/ 	.word	0x00024a90


	//   ....[61]....
        /*05e4*/ 	.word	0x00025120


	//   ....[62]....
        /*05e8*/ 	.word	0x00025560


	//   ....[63]....
        /*05ec*/ 	.word	0x00025610


	//   ....[64]....
        /*05f0*/ 	.word	0x000256b0


	//   ....[65]....
        /*05f4*/ 	.word	0x00025750


	//   ....[66]....
        /*05f8*/ 	.word	0x000257f0


	//   ....[67]....
        /*05fc*/ 	.word	0x00025890


	//   ....[68]....
        /*0600*/ 	.word	0x00025930


	//   ....[69]....
        /*0604*/ 	.word	0x000259d0


	//   ....[70]....
        /*0608*/ 	.word	0x00025a70


	//   ....[71]....
        /*060c*/ 	.word	0x00025b10


	//   ....[72]....
        /*0610*/ 	.word	0x00025bb0


	//   ....[73]....
        /*0614*/ 	.word	0x00025c50


	//   ....[74]....
        /*0618*/ 	.word	0x00025cf0


	//   ....[75]....
        /*061c*/ 	.word	0x00025d90


	//   ....[76]....
        /*0620*/ 	.word	0x00025e30


	//   ....[77]....
        /*0624*/ 	.word	0x00025ed0


	//   ....[78]....
        /*0628*/ 	.word	0x00025f70


	//   ....[79]....
        /*062c*/ 	.word	0x00026060


	//   ....[80]....
        /*0630*/ 	.word	0x00026100


	//   ....[81]....
        /*0634*/ 	.word	0x000261a0


	//   ....[82]....
        /*0638*/ 	.word	0x00026240


	//   ....[83]....
        /*063c*/ 	.word	0x000262e0


	//   ....[84]....
        /*0640*/ 	.word	0x00026380


	//   ....[85]....
        /*0644*/ 	.word	0x00026420


	//   ....[86]....
        /*0648*/ 	.word	0x000264c0


	//   ....[87]....
        /*064c*/ 	.word	0x00026560


	//   ....[88]....
        /*0650*/ 	.word	0x00026600


	//   ....[89]....
        /*0654*/ 	.word	0x000266a0


	//   ....[90]....
        /*0658*/ 	.word	0x00026740


	//   ....[91]....
        /*065c*/ 	.word	0x000267e0


	//   ....[92]....
        /*0660*/ 	.word	0x00026880


	//   ....[93]....
        /*0664*/ 	.word	0x00026920


	//   ....[94]....
        /*0668*/ 	.word	0x000269c0


	//   ....[95]....
        /*066c*/ 	.word	0x00026d60


	//   ....[96]....
        /*0670*/ 	.word	0x00027040


	//   ....[97]....
        /*0674*/ 	.word	0x00027460


	//   ....[98]....
        /*0678*/ 	.word	0x000274f0


	//   ....[99]....
        /*067c*/ 	.word	0x00027590


	//   ....[100]....
        /*0680*/ 	.word	0x00027640


	//   ....[101]....
        /*0684*/ 	.word	0x000276c0


	//   ....[102]....
        /*0688*/ 	.word	0x00027740


	//   ....[103]....
        /*068c*/ 	.word	0x000277c0


	//   ....[104]....
        /*0690*/ 	.word	0x00027840


	//   ....[105]....
        /*0694*/ 	.word	0x000278d0


	//   ....[106]....
        /*0698*/ 	.word	0x00027980


	//   ....[107]....
        /*069c*/ 	.word	0x00027a00


	//   ....[108]....
        /*06a0*/ 	.word	0x00027a80


	//   ....[109]....
        /*06a4*/ 	.word	0x00027b00


	//   ....[110]....
        /*06a8*/ 	.word	0x00027b80


	//   ....[111]....
        /*06ac*/ 	.word	0x00027bf0


	//   ....[112]....
        /*06b0*/ 	.word	0x00027c90


	//   ....[113]....
        /*06b4*/ 	.word	0x00027d20


	//   ....[114]....
        /*06b8*/ 	.word	0x00027e50


	//----- nvinfo : EIATTR_REG_RECONFIG
	.align		4
.L_1117:
        /*06bc*/ 	.byte	0x01, 0x54
	.zero		2


	//----- nvinfo : EIATTR_SYSCALL_OFFSETS
	.align		4
        /*06c0*/ 	.byte	0x04, 0x46
        /*06c2*/ 	.short	(.L_1119 - .L_1118)


	//   ....[0]....
.L_1118:
        /*06c4*/ 	.word	0x00001bb0


	//   ....[1]....
        /*06c8*/ 	.word	0x00001d00


	//   ....[2]....
        /*06cc*/ 	.word	0x000094c0


	//   ....[3]....
        /*06d0*/ 	.word	0x00009930


	//   ....[4]....
        /*06d4*/ 	.word	0x00021870


	//   ....[5]....
        /*06d8*/ 	.word	0x000219b0


	//   ....[6]....
        /*06dc*/ 	.word	0x00021ab0


	//----- nvinfo : EIATTR_MBARRIER_INSTR_OFFSETS
	.align		4
.L_1119:
        /*06e0*/ 	.byte	0x04, 0x39
        /*06e2*/ 	.short	(.L_1121 - .L_1120)


	//   ....[0]....
.L_1120:
        /*06e4*/ 	.word	0x00000300
        /*06e8*/ 	.word	0x000000ff
        /*06ec*/ 	.word	0x00028800
        /*06f0*/ 	.short	0x0100
        /*06f2*/ 	.byte	0x08
	.zero		1


	//   ....[1]....
        /*06f4*/ 	.word	0x00000310
        /*06f8*/ 	.word	0x000000ff
        /*06fc*/ 	.word	0x00028820
        /*0700*/ 	.short	0x0100
        /*0702*/ 	.byte	0x08
	.zero		1


	//   ....[2]....
        /*0704*/ 	.word	0x00000400
        /*0708*/ 	.word	0x000000ff
        /*070c*/ 	.word	0x00028830
        /*0710*/ 	.short	0x0100
        /*0712*/ 	.byte	0x08
	.zero		1


	//   ....[3]....
        /*0714*/ 	.word	0x00000410
        /*0718*/ 	.word	0x000000ff
        /*071c*/ 	.word	0x00028840
        /*0720*/ 	.short	0x0100
        /*0722*/ 	.byte	0x08
	.zero		1


	//   ....[4]....
        /*0724*/ 	.word	0x00000420
        /*0728*/ 	.word	0x000000ff
        /*072c*/ 	.word	0x00028838
        /*0730*/ 	.short	0x0100
        /*0732*/ 	.byte	0x08
	.zero		1


	//   ....[5]....
        /*0734*/ 	.word	0x00000430
        /*0738*/ 	.word	0x000000ff
        /*073c*/ 	.word	0x00028848
        /*0740*/ 	.short	0x0100
        /*0742*/ 	.byte	0x08
	.zero		1


	//   ....[6]....
        /*0744*/ 	.word	0x00000560
        /*0748*/ 	.word	0x000000ff
        /*074c*/ 	.word	0x00028850
        /*0750*/ 	.short	0x0100
        /*0752*/ 	.byte	0x08
	.zero		1


	//   ....[7]....
        /*0754*/ 	.word	0x00000570
        /*0758*/ 	.word	0x000000ff
        /*075c*/ 	.word	0x00028860
        /*0760*/ 	.short	0x0100
        /*0762*/ 	.byte	0x08
	.zero		1


	//   ....[8]....
        /*0764*/ 	.word	0x00000580
        /*0768*/ 	.word	0x000000ff
        /*076c*/ 	.word	0x00028858
        /*0770*/ 	.short	0x0100
        /*0772*/ 	.byte	0x08
	.zero		1


	//   ....[9]....
        /*0774*/ 	.word	0x00000590
        /*0778*/ 	.word	0x000000ff
        /*077c*/ 	.word	0x00028868
        /*0780*/ 	.short	0x0100
        /*0782*/ 	.byte	0x08
	.zero		1


	//   ....[10]....
        /*0784*/ 	.word	0x00000680
        /*0788*/ 	.word	0x000000ff
        /*078c*/ 	.word	0x00028870
        /*0790*/ 	.short	0x0100
        /*0792*/ 	.byte	0x06
	.zero		1


	//   ....[11]....
        /*0794*/ 	.word	0x00000690
        /*0798*/ 	.word	0x000000ff
        /*079c*/ 	.word	0x00028880
        /*07a0*/ 	.short	0x0100
        /*07a2*/ 	.byte	0x06
	.zero		1


	//   ....[12]....
        /*07a4*/ 	.word	0x000006a0
        /*07a8*/ 	.word	0x000000ff
        /*07ac*/ 	.word	0x00028878
        /*07b0*/ 	.short	0x0100
        /*07b2*/ 	.byte	0x06
	.zero		1


	//   ....[13]....
        /*07b4*/ 	.word	0x000006b0
        /*07b8*/ 	.word	0x000000ff
        /*07bc*/ 	.word	0x00028888
        /*07c0*/ 	.short	0x0100
        /*07c2*/ 	.byte	0x06
	.zero		1


	//   ....[14]....
        /*07c4*/ 	.word	0x000007e0
        /*07c8*/ 	.word	0x000000ff
        /*07cc*/ 	.word	0x00028890
        /*07d0*/ 	.short	0x0100
        /*07d2*/ 	.byte	0x08
	.zero		1


	//   ....[15]....
        /*07d4*/ 	.word	0x000007f0
        /*07d8*/ 	.word	0x000000ff
        /*07dc*/ 	.word	0x000288a0
        /*07e0*/ 	.short	0x0100
        /*07e2*/ 	.byte	0x08
	.zero		1


	//   ....[16]....
        /*07e4*/ 	.word	0x00000800
        /*07e8*/ 	.word	0x000000ff
        /*07ec*/ 	.word	0x00028898
        /*07f0*/ 	.short	0x0100
        /*07f2*/ 	.byte	0x08
	.zero		1


	//   ....[17]....
        /*07f4*/ 	.word	0x00000810
        /*07f8*/ 	.word	0x000000ff
        /*07fc*/ 	.word	0x000288a8
        /*0800*/ 	.short	0x0100
        /*0802*/ 	.byte	0x08
	.zero		1


	//   ....[18]....
        /*0804*/ 	.word	0x00000940
        /*0808*/ 	.word	0x000000ff
        /*080c*/ 	.word	0x000288b0
        /*0810*/ 	.short	0x0100
        /*0812*/ 	.byte	0x08
	.zero		1


	//   ....[19]....
        /*0814*/ 	.word	0x00000950
        /*0818*/ 	.word	0x000000ff
        /*081c*/ 	.word	0x000288c0
        /*0820*/ 	.short	0x0100
        /*0822*/ 	.byte	0x08
	.zero		1


	//   ....[20]....
        /*0824*/ 	.word	0x00000960
        /*0828*/ 	.word	0x000000ff
        /*082c*/ 	.word	0x000288b8
        /*0830*/ 	.short	0x0100
        /*0832*/ 	.byte	0x08
	.zero		1


	//   ....[21]....
        /*0834*/ 	.word	0x00000970
        /*0838*/ 	.word	0x000000ff
        /*083c*/ 	.word	0x000288c8
        /*0840*/ 	.short	0x0100
        /*0842*/ 	.byte	0x08
	.zero		1


	//   ....[22]....
        /*0844*/ 	.word	0x00003410
        /*0848*/ 	.word	0x00000067
        /*084c*/ 	.word	0x00028890
        /*0850*/ 	.short	0x010a
        /*0852*/ 	.byte	0x3f
	.zero		1


	//   ....[23]....
        /*0854*/ 	.word	0x00005ce0
        /*0858*/ 	.word	0x00000067
        /*085c*/ 	.word	0x00028890
        /*0860*/ 	.short	0x010a
        /*0862*/ 	.byte	0x3f
	.zero		1


	//   ....[24]....
        /*0864*/ 	.word	0x00007fa0
        /*0868*/ 	.word	0x00000067
        /*086c*/ 	.word	0x00028890
        /*0870*/ 	.short	0x010a
        /*0872*/ 	.byte	0x3f
	.zero		1


	//   ....[25]....
        /*0874*/ 	.word	0x00008600
        /*0878*/ 	.word	0x0000002c
        /*087c*/ 	.word	0x00000000
        /*0880*/ 	.short	0x0101
        /*0882*/ 	.byte	0x3f
	.zero		1


	//   ....[26]....
        /*0884*/ 	.word	0x00008640
        /*0888*/ 	.word	0x00000067
        /*088c*/ 	.word	0x000288b0
        /*0890*/ 	.short	0x010a
        /*0892*/ 	.byte	0x3f
	.zero		1


	//   ....[27]....
        /*0894*/ 	.word	0x00008c90
        /*0898*/ 	.word	0x00000067
        /*089c*/ 	.word	0x00000000
        /*08a0*/ 	.short	0x0101
        /*08a2*/ 	.byte	0x3f
	.zero		1


	//   ....[28]....
        /*08a4*/ 	.word	0x00009540
        /*08a8*/ 	.word	0x00000002
        /*08ac*/ 	.word	0x00028800
        /*08b0*/ 	.short	0x010a
        /*08b2*/ 	.byte	0x3f
	.zero		1


	//   ....[29]....
        /*08b4*/ 	.word	0x00009590
        /*08b8*/ 	.word	0x00000002
        /*08bc*/ 	.word	0x00028800
        /*08c0*/ 	.short	0x010a
        /*08c2*/ 	.byte	0x3f
	.zero		1


	//   ....[30]....
        /*08c4*/ 	.word	0x0000a7f0
        /*08c8*/ 	.word	0x00000002
        /*08cc*/ 	.word	0x00028800
        /*08d0*/ 	.short	0x010a
        /*08d2*/ 	.byte	0x3f
	.zero		1


	//   ....[31]....
        /*08d4*/ 	.word	0x0000ce60
        /*08d8*/ 	.word	0x00000002
        /*08dc*/ 	.word	0x00028800
        /*08e0*/ 	.short	0x010a
        /*08e2*/ 	.byte	0x3f
	.zero		1


	//   ....[32]....
        /*08e4*/ 	.word	0x0000ec30
        /*08e8*/ 	.word	0x00000008
        /*08ec*/ 	.word	0x00028830
        /*08f0*/ 	.short	0x010a
        /*08f2*/ 	.byte	0x3f
	.zero		1


	//   ....[33]....
        /*08f4*/ 	.word	0x0000eca0
        /*08f8*/ 	.word	0x00000008
        /*08fc*/ 	.word	0x00028830
        /*0900*/ 	.short	0x010a
        /*0902*/ 	.byte	0x3f
	.zero		1


	//   ....[34]....
        /*0904*/ 	.word	0x0000f650
        /*0908*/ 	.word	0x00000008
        /*090c*/ 	.word	0x00000000
        /*0910*/ 	.short	0x0101
        /*0912*/ 	.byte	0x3f
	.zero		1


	//   ....[35]....
        /*0914*/ 	.word	0x00012760
        /*0918*/ 	.word	0x00000007
        /*091c*/ 	.word	0x00028830
        /*0920*/ 	.short	0x010a
        /*0922*/ 	.byte	0x3f
	.zero		1


	//   ....[36]....
        /*0924*/ 	.word	0x000127b0
        /*0928*/ 	.word	0x00000007
        /*092c*/ 	.word	0x00028830
        /*0930*/ 	.short	0x010a
        /*0932*/ 	.byte	0x3f
	.zero		1


	//   ....[37]....
        /*0934*/ 	.word	0x00012c00
        /*0938*/ 	.word	0x00000007
        /*093c*/ 	.word	0x00028850
        /*0940*/ 	.short	0x010a
        /*0942*/ 	.byte	0x3f
	.zero		1


	//   ....[38]....
        /*0944*/ 	.word	0x00012c40
        /*0948*/ 	.word	0x00000007
        /*094c*/ 	.word	0x00028850
        /*0950*/ 	.short	0x010a
        /*0952*/ 	.byte	0x3f
	.zero		1


	//   ....[39]....
        /*0954*/ 	.word	0x000138b0
        /*0958*/ 	.word	0x00000007
        /*095c*/ 	.word	0x00000000
        /*0960*/ 	.short	0x0101
        /*0962*/ 	.byte	0x3f
	.zero		1


	//   ....[40]....
        /*0964*/ 	.word	0x00015480
        /*0968*/ 	.word	0x0000001b
        /*096c*/ 	.word	0x00000000
        /*0970*/ 	.short	0x0101
        /*0972*/ 	.byte	0x3f
	.zero		1


	//   ....[41]....
        /*0974*/ 	.word	0x000163b0
        /*0978*/ 	.word	0x00000006
        /*097c*/ 	.word	0x00028830
        /*0980*/ 	.short	0x010a
        /*0982*/ 	.byte	0x3f
	.zero		1


	//   ....[42]....
        /*0984*/ 	.word	0x00016400
        /*0988*/ 	.word	0x00000006
        /*098c*/ 	.word	0x00028830
        /*0990*/ 	.short	0x010a
        /*0992*/ 	.byte	0x3f
	.zero		1


	//   ....[43]....
        /*0994*/ 	.word	0x00016850
        /*0998*/ 	.word	0x00000007
        /*099c*/ 	.word	0x00028850
        /*09a0*/ 	.short	0x010a
        /*09a2*/ 	.byte	0x3f
	.zero		1


	//   ....[44]....
        /*09a4*/ 	.word	0x00016890
        /*09a8*/ 	.word	0x00000007
        /*09ac*/ 	.word	0x00028850
        /*09b0*/ 	.short	0x010a
        /*09b2*/ 	.byte	0x3f
	.zero		1


	//   ....[45]....
        /*09b4*/ 	.word	0x00018260
        /*09b8*/ 	.word	0x0000001b
        /*09bc*/ 	.word	0x00000000
        /*09c0*/ 	.short	0x0101
        /*09c2*/ 	.byte	0x3f
	.zero		1


	//   ....[46]....
        /*09c4*/ 	.word	0x00018310
        /*09c8*/ 	.word	0x0000001f
        /*09cc*/ 	.word	0x00000000
        /*09d0*/ 	.short	0x0101
        /*09d2*/ 	.byte	0x3f
	.zero		1


	//   ....[47]....
        /*09d4*/ 	.word	0x00018e10
        /*09d8*/ 	.word	0x00000006
        /*09dc*/ 	.word	0x00028830
        /*09e0*/ 	.short	0x010a
        /*09e2*/ 	.byte	0x3f
	.zero		1


	//   ....[48]....
        /*09e4*/ 	.word	0x00018e60
        /*09e8*/ 	.word	0x00000006
        /*09ec*/ 	.word	0x00028830
        /*09f0*/ 	.short	0x010a
        /*09f2*/ 	.byte	0x3f
	.zero		1


	//   ....[49]....
        /*09f4*/ 	.word	0x000192b0
        /*09f8*/ 	.word	0x00000007
        /*09fc*/ 	.word	0x00028850
        /*0a00*/ 	.short	0x010a
        /*0a02*/ 	.byte	0x3f
	.zero		1


	//   ....[50]....
        /*0a04*/ 	.word	0x000192f0
        /*0a08*/ 	.word	0x00000007
        /*0a0c*/ 	.word	0x00028850
        /*0a10*/ 	.short	0x010a
        /*0a12*/ 	.byte	0x3f
	.zero		1


	//   ....[51]....
        /*0a14*/ 	.word	0x00019fe0
        /*0a18*/ 	.word	0x0000004d
        /*0a1c*/ 	.word	0x00000000
        /*0a20*/ 	.short	0x0101
        /*0a22*/ 	.byte	0x3f
	.zero		1


	//   ....[52]....
        /*0a24*/ 	.word	0x0001bbb0
        /*0a28*/ 	.word	0x0000000c
        /*0a2c*/ 	.word	0x00000000
        /*0a30*/ 	.short	0x0101
        /*0a32*/ 	.byte	0x3f
	.zero		1


	//   ....[53]....
        /*0a34*/ 	.word	0x0001c7b0
        /*0a38*/ 	.word	0x00000008
        /*0a3c*/ 	.word	0x00028850
        /*0a40*/ 	.short	0x010a
        /*0a42*/ 	.byte	0x3f
	.zero		1


	//   ....[54]....
        /*0a44*/ 	.word	0x0001c830
        /*0a48*/ 	.word	0x00000008
        /*0a4c*/ 	.word	0x00028850
        /*0a50*/ 	.short	0x010a
        /*0a52*/ 	.byte	0x3f
	.zero		1


	//   ....[55]....
        /*0a54*/ 	.word	0x0001ce10
        /*0a58*/ 	.word	0x00000009
        /*0a5c*/ 	.word	0x00000000
        /*0a60*/ 	.short	0x0101
        /*0a62*/ 	.byte	0x3f
	.zero		1


	//   ....[56]....
        /*0a64*/ 	.word	0x0001e030
        /*0a68*/ 	.word	0x00000000
        /*0a6c*/ 	.word	0x00000000
        /*0a70*/ 	.short	0x0101
        /*0a72*/ 	.byte	0x3f
	.zero		1


	//   ....[57]....
        /*0a74*/ 	.word	0x00020780
        /*0a78*/ 	.word	0x0000000b
        /*0a7c*/ 	.word	0x00028820
        /*0a80*/ 	.short	0x010a
        /*0a82*/ 	.byte	0x3f
	.zero		1


	//   ....[58]....
        /*0a84*/ 	.word	0x00020810
        /*0a88*/ 	.word	0x00000007
        /*0a8c*/ 	.word	0x000288a0
        /*0a90*/ 	.short	0x010a
        /*0a92*/ 	.byte	0x3f
	.zero		1


	//   ....[59]....
        /*0a94*/ 	.word	0x00020a40
        /*0a98*/ 	.word	0x00000007
        /*0a9c*/ 	.word	0x000288c0
        /*0aa0*/ 	.short	0x010a
        /*0aa2*/ 	.byte	0x3f
	.zero		1


	//   ....[60]....
        /*0aa4*/ 	.word	0x00020d90
        /*0aa8*/ 	.word	0x00000007
        /*0aac*/ 	.word	0x000288a0
        /*0ab0*/ 	.short	0x010a
        /*0ab2*/ 	.byte	0x3f
	.zero		1


	//   ....[61]....
        /*0ab4*/ 	.word	0x00020fb0
        /*0ab8*/ 	.word	0x00000007
        /*0abc*/ 	.word	0x000288c0
        /*0ac0*/ 	.short	0x010a
        /*0ac2*/ 	.byte	0x3f
	.zero		1


	//   ....[62]....
        /*0ac4*/ 	.word	0x000220a0
        /*0ac8*/ 	.word	0x00000007
        /*0acc*/ 	.word	0x00028840
        /*0ad0*/ 	.short	0x010a
        /*0ad2*/ 	.byte	0x3f
	.zero		1


	//   ....[63]....
        /*0ad4*/ 	.word	0x00022570
        /*0ad8*/ 	.word	0x0000000a
        /*0adc*/ 	.word	0x00028820
        /*0ae0*/ 	.short	0x010a
        /*0ae2*/ 	.byte	0x3f
	.zero		1


	//   ....[64]....
        /*0ae4*/ 	.word	0x000228b0
        /*0ae8*/ 	.word	0x00000003
        /*0aec*/ 	.word	0x00028840
        /*0af0*/ 	.short	0x010a
        /*0af2*/ 	.byte	0x3f
	.zero		1


	//   ....[65]....
        /*0af4*/ 	.word	0x00022b60
        /*0af8*/ 	.word	0x00000003
        /*0afc*/ 	.word	0x00028860
        /*0b00*/ 	.short	0x010a
        /*0b02*/ 	.byte	0x3f
	.zero		1


	//   ....[66]....
        /*0b04*/ 	.word	0x00023140
        /*0b08*/ 	.word	0x00000002
        /*0b0c*/ 	.word	0x00028840
        /*0b10*/ 	.short	0x010a
        /*0b12*/ 	.byte	0x3f
	.zero		1


	//   ....[67]....
        /*0b14*/ 	.word	0x000233f0
        /*0b18*/ 	.word	0x00000002
        /*0b1c*/ 	.word	0x00028860
        /*0b20*/ 	.short	0x010a
        /*0b22*/ 	.byte	0x3f
	.zero		1


	//   ....[68]....
        /*0b24*/ 	.word	0x00023920
        /*0b28*/ 	.word	0x00000002
        /*0b2c*/ 	.word	0x00028840
        /*0b30*/ 	.short	0x010a
        /*0b32*/ 	.byte	0x3f
	.zero		1


	//   ....[69]....
        /*0b34*/ 	.word	0x00023bc0
        /*0b38*/ 	.word	0x00000002
        /*0b3c*/ 	.word	0x00028860
        /*0b40*/ 	.short	0x010a
        /*0b42*/ 	.byte	0x3f
	.zero		1


	//   ....[70]....
        /*0b44*/ 	.word	0x00024090
        /*0b48*/ 	.word	0x00000003
        /*0b4c*/ 	.word	0x00028860
        /*0b50*/ 	.short	0x010a
        /*0b52*/ 	.byte	0x3f
	.zero		1


	//   ....[71]....
        /*0b54*/ 	.word	0x000250a0
        /*0b58*/ 	.word	0x00000000
        /*0b5c*/ 	.word	0x00028820
        /*0b60*/ 	.short	0x010a
        /*0b62*/ 	.byte	0x3f
	.zero		1


	//   ....[72]....
        /*0b64*/ 	.word	0x00025250
        /*0b68*/ 	.word	0x00000006
        /*0b6c*/ 	.word	0x00000000
        /*0b70*/ 	.short	0x010a
        /*0b72*/ 	.byte	0x3f
	.zero		1


	//   ....[73]....
        /*0b74*/ 	.word	0x000252c0
        /*0b78*/ 	.word	0x00000007
        /*0b7c*/ 	.word	0x00000000
        /*0b80*/ 	.short	0x010a
        /*0b82*/ 	.byte	0x3f
	.zero		1


	//   ....[74]....
        /*0b84*/ 	.word	0x00025330
        /*0b88*/ 	.word	0x00000004
        /*0b8c*/ 	.word	0x00000000
        /*0b90*/ 	.short	0x010a
        /*0b92*/ 	.byte	0x3f
	.zero		1


	//   ....[75]....
        /*0b94*/ 	.word	0x00025360
        /*0b98*/ 	.word	0x00000003
        /*0b9c*/ 	.word	0x00000000
        /*0ba0*/ 	.short	0x010a
        /*0ba2*/ 	.byte	0x3f
	.zero		1


	//   ....[76]....
        /*0ba4*/ 	.word	0x000253c0
        /*0ba8*/ 	.word	0x00000067
        /*0bac*/ 	.word	0x00028890
        /*0bb0*/ 	.short	0x010a
        /*0bb2*/ 	.byte	0x3f
	.zero		1


	//   ....[77]....
        /*0bb4*/ 	.word	0x00025410
        /*0bb8*/ 	.word	0x00000067
        /*0bbc*/ 	.word	0x00028890
        /*0bc0*/ 	.short	0x010a
        /*0bc2*/ 	.byte	0x3f
	.zero		1


	//   ....[78]....
        /*0bc4*/ 	.word	0x00025460
        /*0bc8*/ 	.word	0x00000067
        /*0bcc*/ 	.word	0x00028890
        /*0bd0*/ 	.short	0x010a
        /*0bd2*/ 	.byte	0x3f
	.zero		1


	//   ....[79]....
        /*0bd4*/ 	.word	0x000254b0
        /*0bd8*/ 	.word	0x00000067
        /*0bdc*/ 	.word	0x000288b0
        /*0be0*/ 	.short	0x010a
        /*0be2*/ 	.byte	0x3f
	.zero		1


	//   ....[80]....
        /*0be4*/ 	.word	0x00025fb0
        /*0be8*/ 	.word	0x00000002
        /*0bec*/ 	.word	0x00028800
        /*0bf0*/ 	.short	0x010a
        /*0bf2*/ 	.byte	0x3f
	.zero		1


	//   ....[81]....
        /*0bf4*/ 	.word	0x00026a00
        /*0bf8*/ 	.word	0x00000002
        /*0bfc*/ 	.word	0x00028800
        /*0c00*/ 	.short	0x010a
        /*0c02*/ 	.byte	0x3f
	.zero		1


	//   ....[82]....
        /*0c04*/ 	.word	0x00026a50
        /*0c08*/ 	.word	0x00000008
        /*0c0c*/ 	.word	0x00028830
        /*0c10*/ 	.short	0x010a
        /*0c12*/ 	.byte	0x3f
	.zero		1


	//   ....[83]....
        /*0c14*/ 	.word	0x00026aa0
        /*0c18*/ 	.word	0x00000007
        /*0c1c*/ 	.word	0x00028830
        /*0c20*/ 	.short	0x010a
        /*0c22*/ 	.byte	0x3f
	.zero		1


	//   ....[84]....
        /*0c24*/ 	.word	0x00026af0
        /*0c28*/ 	.word	0x00000007
        /*0c2c*/ 	.word	0x00028850
        /*0c30*/ 	.short	0x010a
        /*0c32*/ 	.byte	0x3f
	.zero		1


	//   ....[85]....
        /*0c34*/ 	.word	0x00026b40
        /*0c38*/ 	.word	0x00000006
        /*0c3c*/ 	.word	0x00028830
        /*0c40*/ 	.short	0x010a
        /*0c42*/ 	.byte	0x3f
	.zero		1


	//   ....[86]....
        /*0c44*/ 	.word	0x00026b90
        /*0c48*/ 	.word	0x00000007
        /*0c4c*/ 	.word	0x00028850
        /*0c50*/ 	.short	0x010a
        /*0c52*/ 	.byte	0x3f
	.zero		1


	//   ....[87]....
        /*0c54*/ 	.word	0x00026be0
        /*0c58*/ 	.word	0x00000006
        /*0c5c*/ 	.word	0x00028830
        /*0c60*/ 	.short	0x010a
        /*0c62*/ 	.byte	0x3f
	.zero		1


	//   ....[88]....
        /*0c64*/ 	.word	0x00026c30
        /*0c68*/ 	.word	0x00000007
        /*0c6c*/ 	.word	0x00028850
        /*0c70*/ 	.short	0x010a
        /*0c72*/ 	.byte	0x3f
	.zero		1


	//   ....[89]....
        /*0c74*/ 	.word	0x00026c80
        /*0c78*/ 	.word	0x00000008
        /*0c7c*/ 	.word	0x00028850
        /*0c80*/ 	.short	0x010a
        /*0c82*/ 	.byte	0x3f
	.zero		1


	//   ....[90]....
        /*0c84*/ 	.word	0x00026e20
        /*0c88*/ 	.word	0x0000000b
        /*0c8c*/ 	.word	0x00028820
        /*0c90*/ 	.short	0x010a
        /*0c92*/ 	.byte	0x3f
	.zero		1


	//   ....[91]....
        /*0c94*/ 	.word	0x00026e70
        /*0c98*/ 	.word	0x00000007
        /*0c9c*/ 	.word	0x000288a0
        /*0ca0*/ 	.short	0x010a
        /*0ca2*/ 	.byte	0x3f
	.zero		1


	//   ....[92]....
        /*0ca4*/ 	.word	0x00026ec0
        /*0ca8*/ 	.word	0x00000007
        /*0cac*/ 	.word	0x000288c0
        /*0cb0*/ 	.short	0x010a
        /*0cb2*/ 	.byte	0x3f
	.zero		1


	//   ....[93]....
        /*0cb4*/ 	.word	0x00026f10
        /*0cb8*/ 	.word	0x00000007
        /*0cbc*/ 	.word	0x000288a0
        /*0cc0*/ 	.short	0x010a
        /*0cc2*/ 	.byte	0x3f
	.zero		1


	//   ....[94]....
        /*0cc4*/ 	.word	0x00026f60
        /*0cc8*/ 	.word	0x00000007
        /*0ccc*/ 	.word	0x000288c0
        /*0cd0*/ 	.short	0x010a
        /*0cd2*/ 	.byte	0x3f
	.zero		1


	//   ....[95]....
        /*0cd4*/ 	.word	0x00027100
        /*0cd8*/ 	.word	0x00000007
        /*0cdc*/ 	.word	0x00028840
        /*0ce0*/ 	.short	0x010a
        /*0ce2*/ 	.byte	0x3f
	.zero		1


	//   ....[96]....
        /*0ce4*/ 	.word	0x00027180
        /*0ce8*/ 	.word	0x00000003
        /*0cec*/ 	.word	0x00028820
        /*0cf0*/ 	.short	0x010a
        /*0cf2*/ 	.byte	0x3f
	.zero		1


	//   ....[97]....
        /*0cf4*/ 	.word	0x000271d0
        /*0cf8*/ 	.word	0x00000003
        /*0cfc*/ 	.word	0x00028840
        /*0d00*/ 	.short	0x010a
        /*0d02*/ 	.byte	0x3f
	.zero		1


	//   ....[98]....
        /*0d04*/ 	.word	0x00027220
        /*0d08*/ 	.word	0x00000003
        /*0d0c*/ 	.word	0x00028860
        /*0d10*/ 	.short	0x010a
        /*0d12*/ 	.byte	0x3f
	.zero		1


	//   ....[99]....
        /*0d14*/ 	.word	0x00027270
        /*0d18*/ 	.word	0x00000002
        /*0d1c*/ 	.word	0x00028840
        /*0d20*/ 	.short	0x010a
        /*0d22*/ 	.byte	0x3f
	.zero		1


	//   ....[100]....
        /*0d24*/ 	.word	0x000272c0
        /*0d28*/ 	.word	0x00000002
        /*0d2c*/ 	.word	0x00028860
        /*0d30*/ 	.short	0x010a
        /*0d32*/ 	.byte	0x3f
	.zero		1


	//   ....[101]....
        /*0d34*/ 	.word	0x00027310
        /*0d38*/ 	.word	0x00000002
        /*0d3c*/ 	.word	0x00028840
        /*0d40*/ 	.short	0x010a
        /*0d42*/ 	.byte	0x3f
	.zero		1


	//   ....[102]....
        /*0d44*/ 	.word	0x00027360
        /*0d48*/ 	.word	0x00000002
        /*0d4c*/ 	.word	0x00028860
        /*0d50*/ 	.short	0x010a
        /*0d52*/ 	.byte	0x3f
	.zero		1


	//   ....[103]....
        /*0d54*/ 	.word	0x000273b0
        /*0d58*/ 	.word	0x00000003
        /*0d5c*/ 	.word	0x00028860
        /*0d60*/ 	.short	0x010a
        /*0d62*/ 	.byte	0x3f
	.zero		1


	//   ....[104]....
        /*0d64*/ 	.word	0x00027d70
        /*0d68*/ 	.word	0x00000000
        /*0d6c*/ 	.word	0x00028820
        /*0d70*/ 	.short	0x010a
        /*0d72*/ 	.byte	0x3f
	.zero		1


	//   ....[105]....
        /*0d74*/ 	.word	0x00027f10
        /*0d78*/ 	.word	0x00000006
        /*0d7c*/ 	.word	0x00000000
        /*0d80*/ 	.short	0x010a
        /*0d82*/ 	.byte	0x3f
	.zero		1


	//   ....[106]....
        /*0d84*/ 	.word	0x00027f60
        /*0d88*/ 	.word	0x00000007
        /*0d8c*/ 	.word	0x00000000
        /*0d90*/ 	.short	0x010a
        /*0d92*/ 	.byte	0x3f
	.zero		1


	//   ....[107]....
        /*0d94*/ 	.word	0x00027fb0
        /*0d98*/ 	.word	0x00000004
        /*0d9c*/ 	.word	0x00000000
        /*0da0*/ 	.short	0x010a
        /*0da2*/ 	.byte	0x3f
	.zero		1


	//----- nvinfo : EIATTR_NUM_MBARRIERS
	.align		4
.L_1121:
        /*0da4*/ 	.byte	0x03, 0x38
        /*0da6*/ 	.short	0x0016


	//----- nvinfo : EIATTR_EXIT_INSTR_OFFSETS
	.align		4
        /*0da8*/ 	.byte	0x04, 0x1c
        /*0daa*/ 	.short	(.L_1123 - .L_1122)


	//   ....[0]....
.L_1122:
        /*0dac*/ 	.word	0x000253b0


	//----- nvinfo : EIATTR_MAX_THREADS
	.align		4
.L_1123:
        /*0db0*/ 	.byte	0x04, 0x05
        /*0db2*/ 	.short	(.L_1125 - .L_1124)
.L_1124:
        /*0db4*/ 	.word	0x00000180
        /*0db8*/ 	.word	0x00000001
        /*0dbc*/ 	.word	0x00000001


	//----- nvinfo : EIATTR_CRS_STACK_SIZE
	.align		4
.L_1125:
        /*0dc0*/ 	.byte	0x04, 0x1e
        /*0dc2*/ 	.short	(.L_1127 - .L_1126)
.L_1126:
        /*0dc4*/ 	.word	0x00000000


	//----- nvinfo : EIATTR_CBANK_PARAM_SIZE
	.align		4
.L_1127:
        /*0dc8*/ 	.byte	0x03, 0x19
        /*0dca*/ 	.short	0x0a70


	//----- nvinfo : EIATTR_PARAM_CBANK
	.align		4
        /*0dcc*/ 	.byte	0x04, 0x0a
        /*0dce*/ 	.short	(.L_1129 - .L_1128)
	.align		4
.L_1128:
        /*0dd0*/ 	.word	index@(.nv.constant0._ZN7cutlass13device_kernelIN5flash11enable_sm90INS1_16FlashAttnFwdSm90INS1_25CollectiveMainloopFwdSm90ILi2EN4cute5tupleIJNS5_1CILi1EEES8_S8_EEENS6_IJNS7_ILi128EEESA_SA_EEELi128ENS_10bfloat16_tEfNS_4arch4Sm90ELb0ELb1ELb1ELb1ELb0ELb1ELb0ELb1ELb1ELb0ELb0ELb0EEENS1_21CollectiveEpilogueFwdISB_S9_SC_SE_Li256ELb1ELb0ELb0ELb0EEENS1_36VarlenDynamicPersistentTileSchedulerILi128ELi128ELi256ELi32ELb0ELb0ELb1ELb1ELb0ELb1EEEEEEEEEvNT_6ParamsE)
        /*0dd4*/ 	.short	0x0210
        /*0dd6*/ 	.short	0x0a70


	//----- nvinfo : EIATTR_SW_WAR
	.align		4
.L_1129:
        /*0dd8*/ 	.byte	0x04, 0x36
        /*0dda*/ 	.short	(.L_1131 - .L_1130)
.L_1130:
        /*0ddc*/ 	.word	0x00000008
.L_1131:


//--------------------- .nv.info._ZN7cutlass13device_kernelIN5flash11enable_sm90INS1_16FlashAttnFwdSm90INS1_25CollectiveMainloopFwdSm90ILi2EN4cute5tupleIJNS5_1CILi1EEES8_S8_EEENS6_IJNS7_ILi128EEESA_SA_EEELi128ENS_10bfloat16_tEfNS_4arch4Sm90ELb1ELb0ELb1ELb0ELb0ELb0ELb0ELb1ELb1ELb0ELb0ELb0EEENS1_21CollectiveEpilogueFwdISB_S9_SC_SE_Li256ELb0ELb0ELb0ELb0EEENS1_30DynamicPersistentTileSchedulerILi256ELi32ELb0ELb0ELb1EEEEEEEEEvNT_6ParamsE --------------------------
	.section	.nv.info._ZN7cutlass13device_kernelIN5flash11enable_sm90INS1_16FlashAttnFwdSm90INS1_25CollectiveMainloopFwdSm90ILi2EN4cute5tupleIJNS5_1CILi1EEES8_S8_EEENS6_IJNS7_ILi128EEESA_SA_EEELi128ENS_10bfloat16_tEfNS_4arch4Sm90ELb1ELb0ELb1ELb0ELb0ELb0ELb0ELb1ELb1ELb0ELb0ELb0EEENS1_21CollectiveEpilogueFwdISB_S9_SC_SE_Li256ELb0ELb0ELb0ELb0EEENS1_30DynamicPersistentTileSchedulerILi256ELi32ELb0ELb0ELb1EEEEEEEEEvNT_6ParamsE,"",@"SHT_CUDA_INFO"
	.sectionflags	@""
	.align	4


	//----- nvinfo : EIATTR_CUDA_API_VERSION
	.align		4
        /*0000*/ 	.byte	0x04, 0x37
        /*0002*/ 	.short	(.L_1133 - .L_1132)
.L_1132:
        /*0004*/ 	.word	0x00000082


	//----- nvinfo : EIATTR_KPARAM_INFO
	.align		4
.L_1133:
        /*0008*/ 	.byte	0x04, 0x17
        /*000a*/ 	.short	(.L_1135 - .L_1134)
.L_1134:
        /*000c*/ 	.word	0x00000000
        /*0010*/ 	.short	0x0000
        /*0012*/ 	.short	0x0070
        /*0014*/ 	.byte	0x00, 0xf0, 0x01, 0x2e


	//----- nvinfo : EIATTR_SPARSE_MMA_MASK
	.align		4
.L_1135:
        /*0018*/ 	.byte	0x03, 0x50
        /*001a*/ 	.short	0x0000


	//----- nvinfo : EIATTR_MAXREG_COUNT
	.align		4
        /*001c*/ 	.byte	0x03, 0x1b
        /*001e*/ 	.short	0x00a8


	//----- nvinfo : EIATTR_NUM_BARRIERS
	.align		4
        /*0020*/ 	.byte	0x02, 0x4c
        /*0022*/ 	.byte	0x10
	.zero		1


	//----- nvinfo : EIATTR_EXTERNS
	.align		4
        /*0024*/ 	.byte	0x04, 0x0f
        /*0026*/ 	.short	(.L_1137 - .L_1136)


	//   ....[0]....
	.align		4
.L_1136:
        /*0028*/ 	.word	index@(__assertfail)


	//----- nvinfo : EIATTR_MERCURY_ISA_VERSION
	.align		4
.L_1137:
        /*002c*/ 	.byte	0x03, 0x5f
        /*002e*/ 	.short	0x0101


	//----- nvinfo : EIATTR_INT_WARP_WIDE_INSTR_OFFSETS
	.align		4
        /*0030*/ 	.byte	0x04, 0x31
        /*0032*/ 	.short	(.L_1139 - .L_1138)


	//   ....[0]....
.L_1138:
        /*0034*/ 	.word	0x00000180


	//   ....[1]....
        /*0038*/ 	.word	0x000001b0


	//   ....[2]....
        /*003c*/ 	.word	0x000001c0


	//   ....[3]....
        /*0040*/ 	.word	0x0000c100


	//   ....[4]....
        /*0044*/ 	.word	0x0000c190


	//   ....[5]....
        /*0048*/ 	.word	0x0000c6a0


	//   ....[6]....
        /*004c*/ 	.word	0x0000e0f0


	//   ....[7]....
        /*0050*/ 	.word	0x0000e180


	//----- nvinfo : EIATTR_COOP_GROUP_MASK_REGIDS
	.align		4
.L_1139:
        /*0054*/ 	.byte	0x04, 0x29
        /*0056*/ 	.short	(.L_1141 - .L_1140)


	//   ....[0]....
.L_1140:
        /*0058*/ 	.word	0xffffffff


	//   ....[1]....
        /*005c*/ 	.word	0xffffffff


	//   ....[2]....
        /*0060*/ 	.word	0xffffffff


	//   ....[3]....
        /*0064*/ 	.word	0xffffffff


	//   ....[4]....
        /*0068*/ 	.word	0xffffffff


	//   ....[5]....
        /*006c*/ 	.word	0xffffffff


	//   ....[6]....
        /*0070*/ 	.word	0xffffffff


	//   ....[7]....
        /*0074*/ 	.word	0xffffffff


	//   ....[8]....
        /*0078*/ 	.word	0xffffffff


	//   ....[9]....
        /*007c*/ 	.word	0xffffffff


	//   ....[10]....
        /*0080*/ 	.word	0xffffffff


	//   ....[11]....
        /*0084*/ 	.word	0xffffffff


	//   ....[12]....
        /*0088*/ 	.word	0xffffffff


	//   ....[13]....
        /*008c*/ 	.word	0xffffffff


	//   ....[14]....
        /*0090*/ 	.word	0xffffffff


	//   ....[15]....
        /*0094*/ 	.word	0xffffffff


	//   ....[16]....
        /*0098*/ 	.word	0xffffffff


	//   ....[17]....
        /*009c*/ 	.word	0xffffffff


	//   ....[18]....
        /*00a0*/ 	.word	0xffffffff


	//   ....[19]....
        /*00a4*/ 	.word	0xffffffff


	//   ....[20]....
        /*00a8*/ 	.word	0xffffffff


	//   ....[21]....
        /*00ac*/ 	.word	0xffffffff


	//   ....[22]....
        /*00b0*/ 	.word	0xffffffff


	//   ....[23]....
        /*00b4*/ 	.word	0xffffffff


	//   ....[24]....
        /*00b8*/ 	.word	0xffffffff


	//   ....[25]....
        /*00bc*/ 	.word	0xffffffff


	//   ....[26]....
        /*00c0*/ 	.word	0xffffffff


	//   ....[27]....
        /*00c4*/ 	.word	0xffffffff


	//   ....[28]....
        /*00c8*/ 	.word	0x0500000f


	//   ....[29]....
        /*00cc*/ 	.word	0x0500000f


	//----- nvinfo : EIATTR_COOP_GROUP_INSTR_OFFSETS
	.align		4
.L_1141:
        /*00d0*/ 	.byte	0x04, 0x28
        /*00d2*/ 	.short	(.L_1143 - .L_1142)


	//   ....[0]....
.L_1142:
        /*00d4*/ 	.word	0x00000060


	//   ....[1]....
        /*00d8*/ 	.word	0x00000190


	//   ....[2]....
        /*00dc*/ 	.word	0x000001e0


	//   ....[3]....
        /*00e0*/ 	.word	0x000003d0


	//   ....[4]....
        /*00e4*/ 	.word	0x00000530


	//   ....[5]....
        /*00e8*/ 	.word	0x00000650


	//   ....[6]....
        /*00ec*/ 	.word	0x000007b0


	//   ....[7]....
        /*00f0*/ 	.word	0x00001410


	//   ....[8]....
        /*00f4*/ 	.word	0x00002bf0


	//   ....[9]....
        /*00f8*/ 	.word	0x00002c70


	//   ....[10]....
        /*00fc*/ 	.word	0x000036d0


	//   ....[11]....
        /*0100*/ 	.word	0x00003740


	//   ....[12]....
        /*0104*/ 	.word	0x00005bc0


	//   ....[13]....
        /*0108*/ 	.word	0x00005ce0


	//   ....[14]....
        /*010c*/ 	.word	0x000065a0


	//   ....[15]....
        /*0110*/ 	.word	0x000066a0


	//   ....[16]....
        /*0114*/ 	.word	0x00008930


	//   ....[17]....
        /*0118*/ 	.word	0x00008960


	//   ....[18]....
        /*011c*/ 	.word	0x00008bf0


	//   ....[19]....
        /*0120*/ 	.word	0x00008ca0


	//   ....[20]....
        /*0124*/ 	.word	0x0000a010


	//   ....[21]....
        /*0128*/ 	.word	0x0000a050


	//   ....[22]....
        /*012c*/ 	.word	0x0000a140


	//   ....[23]....
        /*0130*/ 	.word	0x0000a160


	//   ....[24]....
        /*0134*/ 	.word	0x0000b0f0


	//   ....[25]....
        /*0138*/ 	.word	0x0000bb90


	//   ....[26]....
        /*013c*/ 	.word	0x0000e490


	//   ....[27]....
        /*0140*/ 	.word	0x0000e640


	//   ....[28]....
        /*0144*/ 	.word	0x0000ebb0


	//   ....[29]....
        /*0148*/ 	.word	0x0000ef90


	//----- nvinfo : EIATTR_REG_RECONFIG
	.align		4
.L_1143:
        /*014c*/ 	.byte	0x01, 0x54
	.zero		2


	//----- nvinfo : EIATTR_SYSCALL_OFFSETS
	.align		4
        /*0150*/ 	.byte	0x04, 0x46
        /*0152*/ 	.short	(.L_1145 - .L_1144)


	//   ....[0]....
.L_1144:
        /*0154*/ 	.word	0x000015c0


	//   ....[1]....
        /*0158*/ 	.word	0x0000c320


	//   ....[2]....
        /*015c*/ 	.word	0x0000c460


	//   ....[3]....
        /*0160*/ 	.word	0x0000c560


	//----- nvinfo : EIATTR_MBARRIER_INSTR_OFFSETS
	.align		4
.L_1145:
        /*0164*/ 	.byte	0x04, 0x39
        /*0166*/ 	.short	(.L_1147 - .L_1146)


	//   ....[0]....
.L_1146:
        /*0168*/ 	.word	0x00000280
        /*016c*/ 	.word	0x000000ff
        /*0170*/ 	.word	0x00028800
        /*0174*/ 	.short	0x0100
        /*0176*/ 	.byte	0x06
	.zero		1


	//   ....[1]....
        /*0178*/ 	.word	0x00000290
        /*017c*/ 	.word	0x000000ff
        /*0180*/ 	.word	0x00028820
        /*0184*/ 	.short	0x0100
        /*0186*/ 	.byte	0x06
	.zero		1


	//   ....[2]....
        /*0188*/ 	.word	0x00000380
        /*018c*/ 	.word	0x000000ff
        /*0190*/ 	.word	0x00028830
        /*0194*/ 	.short	0x0100
        /*0196*/ 	.byte	0x08
	.zero		1


	//   ....[3]....
        /*0198*/ 	.word	0x00000390
        /*019c*/ 	.word	0x000000ff
        /*01a0*/ 	.word	0x00028840
        /*01a4*/ 	.short	0x0100
        /*01a6*/ 	.byte	0x08
	.zero		1


	//   ....[4]....
        /*01a8*/ 	.word	0x000003a0
        /*01ac*/ 	.word	0x000000ff
        /*01b0*/ 	.word	0x00028838
        /*01b4*/ 	.short	0x0100
        /*01b6*/ 	.byte	0x08
	.zero		1


	//   ....[5]....
        /*01b8*/ 	.word	0x000003b0
        /*01bc*/ 	.word	0x000000ff
        /*01c0*/ 	.word	0x00028848
        /*01c4*/ 	.short	0x0100
        /*01c6*/ 	.byte	0x08
	.zero		1


	//   ....[6]....
        /*01c8*/ 	.word	0x000004e0
        /*01cc*/ 	.word	0x000000ff
        /*01d0*/ 	.word	0x00028850
        /*01d4*/ 	.short	0x0100
        /*01d6*/ 	.byte	0x08
	.zero		1


	//   ....[7]....
        /*01d8*/ 	.word	0x000004f0
        /*01dc*/ 	.word	0x000000ff
        /*01e0*/ 	.word	0x00028860
        /*01e4*/ 	.short	0x0100
        /*01e6*/ 	.byte	0x08
	.zero		1


	//   ....[8]....
        /*01e8*/ 	.word	0x00000500
        /*01ec*/ 	.word	0x000000ff
        /*01f0*/ 	.word	0x00028858
        /*01f4*/ 	.short	0x0100
        /*01f6*/ 	.byte	0x08
	.zero		1


	//   ....[9]....
        /*01f8*/ 	.word	0x00000510
        /*01fc*/ 	.word	0x000000ff
        /*0200*/ 	.word	0x00028868
        /*0204*/ 	.short	0x0100
        /*0206*/ 	.byte	0x08
	.zero		1


	//   ....[10]....
        /*0208*/ 	.word	0x00000600
        /*020c*/ 	.word	0x000000ff
        /*0210*/ 	.word	0x00028870
        /*0214*/ 	.short	0x0100
        /*0216*/ 	.byte	0x06
	.zero		1


	//   ....[11]....
        /*0218*/ 	.word	0x00000610
        /*021c*/ 	.word	0x000000ff
        /*0220*/ 	.word	0x00028880
        /*0224*/ 	.short	0x0100
        /*0226*/ 	.byte	0x06
	.zero		1


	//   ....[12]....
        /*0228*/ 	.word	0x00000620
        /*022c*/ 	.word	0x000000ff
        /*0230*/ 	.word	0x00028878
        /*0234*/ 	.short	0x0100
        /*0236*/ 	.byte	0x06
	.zero		1


	//   ....[13]....
        /*0238*/ 	.word	0x00000630
        /*023c*/ 	.word	0x000000ff
        /*0240*/ 	.word	0x00028888
        /*0244*/ 	.short	0x0100
        /*0246*/ 	.byte	0x06
	.zero		1


	//   ....[14]....
        /*0248*/ 	.word	0x00000760
        /*024c*/ 	.word	0x000000ff
        /*0250*/ 	.word	0x00028890
        /*0254*/ 	.short	0x0100
        /*0256*/ 	.byte	0x08
	.zero		1


	//   ....[15]....
        /*0258*/ 	.word	0x00000770
        /*025c*/ 	.word	0x000000ff
        /*0260*/ 	.word	0x000288a0
        /*0264*/ 	.short	0x0100
        /*0266*/ 	.byte	0x08
	.zero		1


	//   ....[16]....
        /*0268*/ 	.word	0x00000780
        /*026c*/ 	.word	0x000000ff
        /*0270*/ 	.word	0x00028898
        /*0274*/ 	.short	0x0100
        /*0276*/ 	.byte	0x08
	.zero		1


	//   ....[17]....
        /*0278*/ 	.word	0x00000790
        /*027c*/ 	.word	0x000000ff
        /*0280*/ 	.word	0x000288a8
        /*0284*/ 	.short	0x0100
        /*0286*/ 	.byte	0x08
	.zero		1


	//   ....[18]....
        /*0288*/ 	.word	0x000008c0
        /*028c*/ 	.word	0x000000ff
        /*0290*/ 	.word	0x000288b0
        /*0294*/ 	.short	0x0100
        /*0296*/ 	.byte	0x08
	.zero		1


	//   ....[19]....
        /*0298*/ 	.word	0x000008d0
        /*029c*/ 	.word	0x000000ff
        /*02a0*/ 	.word	0x000288c0
        /*02a4*/ 	.short	0x0100
        /*02a6*/ 	.byte	0x08
	.zero		1


	//   ....[20]....
        /*02a8*/ 	.word	0x000008e0
        /*02ac*/ 	.word	0x000000ff
        /*02b0*/ 	.word	0x000288b8
        /*02b4*/ 	.short	0x0100
        /*02b6*/ 	.byte	0x08
	.zero		1


	//   ....[21]....
        /*02b8*/ 	.word	0x000008f0
        /*02bc*/ 	.word	0x000000ff
        /*02c0*/ 	.word	0x000288c8
        /*02c4*/ 	.short	0x0100
        /*02c6*/ 	.byte	0x08
	.zero		1


	//   ....[22]....
        /*02c8*/ 	.word	0x00001640
        /*02cc*/ 	.word	0x000000ff
        /*02d0*/ 	.word	0x00028800
        /*02d4*/ 	.short	0x010a
        /*02d6*/ 	.byte	0x26
	.zero		1


	//   ....[23]....
        /*02d8*/ 	.word	0x000016c0
        /*02dc*/ 	.word	0x00000000
        /*02e0*/ 	.word	0x00028830
        /*02e4*/ 	.short	0x010a
        /*02e6*/ 	.byte	0x3f
	.zero		1


	//   ....[24]....
        /*02e8*/ 	.word	0x00001730
        /*02ec*/ 	.word	0x00000000
        /*02f0*/ 	.word	0x00028830
        /*02f4*/ 	.short	0x010a
        /*02f6*/ 	.byte	0x3f
	.zero		1


	//   ....[25]....
        /*02f8*/ 	.word	0x00002710
        /*02fc*/ 	.word	0x00000000
        /*0300*/ 	.word	0x00000000
        /*0304*/ 	.short	0x0101
        /*0306*/ 	.byte	0x3f
	.zero		1


	//   ....[26]....
        /*0308*/ 	.word	0x000046f0
        /*030c*/ 	.word	0x000000ff
        /*0310*/ 	.word	0x00028830
        /*0314*/ 	.short	0x010a
        /*0316*/ 	.byte	0x0a
	.zero		1


	//   ....[27]....
        /*0318*/ 	.word	0x00004730
        /*031c*/ 	.word	0x000000ff
        /*0320*/ 	.word	0x00028830
        /*0324*/ 	.short	0x010a
        /*0326*/ 	.byte	0x0a
	.zero		1


	//   ....[28]....
        /*0328*/ 	.word	0x00004a60
        /*032c*/ 	.word	0x000000ff
        /*0330*/ 	.word	0x00028850
        /*0334*/ 	.short	0x010a
        /*0336*/ 	.byte	0x0a
	.zero		1


	//   ....[29]....
        /*0338*/ 	.word	0x00004aa0
        /*033c*/ 	.word	0x000000ff
        /*0340*/ 	.word	0x00028850
        /*0344*/ 	.short	0x010a
        /*0346*/ 	.byte	0x0a
	.zero		1


	//   ....[30]....
        /*0348*/ 	.word	0x00006ce0
        /*034c*/ 	.word	0x0000002e
        /*0350*/ 	.word	0x00000000
        /*0354*/ 	.short	0x0101
        /*0356*/ 	.byte	0x3f
	.zero		1


	//   ....[31]....
        /*0358*/ 	.word	0x00006d60
        /*035c*/ 	.word	0x00000032
        /*0360*/ 	.word	0x00000000
        /*0364*/ 	.short	0x0101
        /*0366*/ 	.byte	0x3f
	.zero		1


	//   ....[32]....
        /*0368*/ 	.word	0x00007830
        /*036c*/ 	.word	0x000000ff
        /*0370*/ 	.word	0x00028830
        /*0374*/ 	.short	0x010a
        /*0376*/ 	.byte	0x0a
	.zero		1


	//   ....[33]....
        /*0378*/ 	.word	0x00007870
        /*037c*/ 	.word	0x000000ff
        /*0380*/ 	.word	0x00028830
        /*0384*/ 	.short	0x010a
        /*0386*/ 	.byte	0x0a
	.zero		1


	//   ....[34]....
        /*0388*/ 	.word	0x00007ba0
        /*038c*/ 	.word	0x000000ff
        /*0390*/ 	.word	0x00028850
        /*0394*/ 	.short	0x010a
        /*0396*/ 	.byte	0x0a
	.zero		1


	//   ....[35]....
        /*0398*/ 	.word	0x00007be0
        /*039c*/ 	.word	0x000000ff
        /*03a0*/ 	.word	0x00028850
        /*03a4*/ 	.short	0x010a
        /*03a6*/ 	.byte	0x0a
	.zero		1


	//   ....[36]....
        /*03a8*/ 	.word	0x00009560
        /*03ac*/ 	.word	0x0000001d
        /*03b0*/ 	.word	0x00000000
        /*03b4*/ 	.short	0x0101
        /*03b6*/ 	.byte	0x3f
	.zero		1


	//   ....[37]....
        /*03b8*/ 	.word	0x00009710
        /*03bc*/ 	.word	0x0000001d
        /*03c0*/ 	.word	0x00000000
        /*03c4*/ 	.short	0x0101
        /*03c6*/ 	.byte	0x3f
	.zero		1


	//   ....[38]....
        /*03c8*/ 	.word	0x00009f80
        /*03cc*/ 	.word	0x000000ff
        /*03d0*/ 	.word	0x00028850
        /*03d4*/ 	.short	0x010a
        /*03d6*/ 	.byte	0x05
	.zero		1


	//   ....[39]....
        /*03d8*/ 	.word	0x00009fc0
        /*03dc*/ 	.word	0x000000ff
        /*03e0*/ 	.word	0x00028850
        /*03e4*/ 	.short	0x010a
        /*03e6*/ 	.byte	0x05
	.zero		1


	//   ....[40]....
        /*03e8*/ 	.word	0x0000a4e0
        /*03ec*/ 	.word	0x00000004
        /*03f0*/ 	.word	0x00000000
        /*03f4*/ 	.short	0x0101
        /*03f6*/ 	.byte	0x3f
	.zero		1


	//   ....[41]....
        /*03f8*/ 	.word	0x0000b280
        /*03fc*/ 	.word	0x000000ff
        /*0400*/ 	.word	0x00000000
        /*0404*/ 	.short	0x0101
        /*0406*/ 	.byte	0x05
	.zero		1


	//   ....[42]....
        /*0408*/ 	.word	0x0000c970
        /*040c*/ 	.word	0x00000008
        /*0410*/ 	.word	0x00028840
        /*0414*/ 	.short	0x010a
        /*0416*/ 	.byte	0x3f
	.zero		1


	//   ....[43]....
        /*0418*/ 	.word	0x0000cd10
        /*041c*/ 	.word	0x000000ff
        /*0420*/ 	.word	0x00028820
        /*0424*/ 	.short	0x010a
        /*0426*/ 	.byte	0x26
	.zero		1


	//   ....[44]....
        /*0428*/ 	.word	0x0000d000
        /*042c*/ 	.word	0x00000003
        /*0430*/ 	.word	0x00028840
        /*0434*/ 	.short	0x010a
        /*0436*/ 	.byte	0x3f
	.zero		1


	//   ....[45]....
        /*0438*/ 	.word	0x0000d200
        /*043c*/ 	.word	0x00000002
        /*0440*/ 	.word	0x00000060
        /*0444*/ 	.short	0x010a
        /*0446*/ 	.byte	0x3f
	.zero		1


	//   ....[46]....
        /*0448*/ 	.word	0x0000d690
        /*044c*/ 	.word	0x00000003
        /*0450*/ 	.word	0x00028840
        /*0454*/ 	.short	0x010a
        /*0456*/ 	.byte	0x3f
	.zero		1


	//   ....[47]....
        /*0458*/ 	.word	0x0000d890
        /*045c*/ 	.word	0x00000002
        /*0460*/ 	.word	0x00000060
        /*0464*/ 	.short	0x010a
        /*0466*/ 	.byte	0x3f
	.zero		1


	//   ....[48]....
        /*0468*/ 	.word	0x0000dc80
        /*046c*/ 	.word	0x00000002
        /*0470*/ 	.word	0x00028840
        /*0474*/ 	.short	0x010a
        /*0476*/ 	.byte	0x3f
	.zero		1


	//   ....[49]....
        /*0478*/ 	.word	0x0000de80
        /*047c*/ 	.word	0x00000002
        /*0480*/ 	.word	0x00000060
        /*0484*/ 	.short	0x010a
        /*0486*/ 	.byte	0x3f
	.zero		1


	//   ....[50]....
        /*0488*/ 	.word	0x0000e220
        /*048c*/ 	.word	0x00000003
        /*0490*/ 	.word	0x00028860
        /*0494*/ 	.short	0x010a
        /*0496*/ 	.byte	0x3f
	.zero		1


	//   ....[51]....
        /*0498*/ 	.word	0x0000e5f0
        /*049c*/ 	.word	0x00000007
        /*04a0*/ 	.word	0x00028820
        /*04a4*/ 	.short	0x010a
        /*04a6*/ 	.byte	0x3f
	.zero		1


	//   ....[52]....
        /*04a8*/ 	.word	0x0000e740
        /*04ac*/ 	.word	0x00000005
        /*04b0*/ 	.word	0x00000000
        /*04b4*/ 	.short	0x010a
        /*04b6*/ 	.byte	0x3f
	.zero		1


	//   ....[53]....
        /*04b8*/ 	.word	0x0000e7b0
        /*04bc*/ 	.word	0x00000003
        /*04c0*/ 	.word	0x00000000
        /*04c4*/ 	.short	0x010a
        /*04c6*/ 	.byte	0x3f
	.zero		1


	//   ....[54]....
        /*04c8*/ 	.word	0x0000e810
        /*04cc*/ 	.word	0x00000005
        /*04d0*/ 	.word	0x00000000
        /*04d4*/ 	.short	0x010a
        /*04d6*/ 	.byte	0x3f
	.zero		1


	//   ....[55]....
        /*04d8*/ 	.word	0x0000e840
        /*04dc*/ 	.word	0x00000003
        /*04e0*/ 	.word	0x00000000
        /*04e4*/ 	.short	0x010a
        /*04e6*/ 	.byte	0x3f
	.zero		1


	//   ....[56]....
        /*04e8*/ 	.word	0x0000e8b0
        /*04ec*/ 	.word	0x00000003
        /*04f0*/ 	.word	0x00028800
        /*04f4*/ 	.short	0x010a
        /*04f6*/ 	.byte	0x3f
	.zero		1


	//   ....[57]....
        /*04f8*/ 	.word	0x0000e900
        /*04fc*/ 	.word	0x00000000
        /*0500*/ 	.word	0x00028830
        /*0504*/ 	.short	0x010a
        /*0506*/ 	.byte	0x3f
	.zero		1


	//   ....[58]....
        /*0508*/ 	.word	0x0000e960
        /*050c*/ 	.word	0x00000007
        /*0510*/ 	.word	0x00028830
        /*0514*/ 	.short	0x010a
        /*0516*/ 	.byte	0x3f
	.zero		1


	//   ....[59]....
        /*0518*/ 	.word	0x0000e9c0
        /*051c*/ 	.word	0x00000007
        /*0520*/ 	.word	0x00028850
        /*0524*/ 	.short	0x010a
        /*0526*/ 	.byte	0x3f
	.zero		1


	//   ....[60]....
        /*0528*/ 	.word	0x0000ea20
        /*052c*/ 	.word	0x00000005
        /*0530*/ 	.word	0x00028830
        /*0534*/ 	.short	0x010a
        /*0536*/ 	.byte	0x3f
	.zero		1


	//   ....[61]....
        /*0538*/ 	.word	0x0000ea80
        /*053c*/ 	.word	0x00000005
        /*0540*/ 	.word	0x00028850
        /*0544*/ 	.short	0x010a
        /*0546*/ 	.byte	0x3f
	.zero		1


	//   ....[62]....
        /*0548*/ 	.word	0x0000eae0
        /*054c*/ 	.word	0x00000006
        /*0550*/ 	.word	0x00028850
        /*0554*/ 	.short	0x010a
        /*0556*/ 	.byte	0x3f
	.zero		1


	//   ....[63]....
        /*0558*/ 	.word	0x0000ec60
        /*055c*/ 	.word	0x00000008
        /*0560*/ 	.word	0x00028840
        /*0564*/ 	.short	0x010a
        /*0566*/ 	.byte	0x3f
	.zero		1


	//   ....[64]....
        /*0568*/ 	.word	0x0000ecc0
        /*056c*/ 	.word	0x00000008
        /*0570*/ 	.word	0x00028820
        /*0574*/ 	.short	0x010a
        /*0576*/ 	.byte	0x3f
	.zero		1


	//   ....[65]....
        /*0578*/ 	.word	0x0000ed10
        /*057c*/ 	.word	0x00000003
        /*0580*/ 	.word	0x00028840
        /*0584*/ 	.short	0x010a
        /*0586*/ 	.byte	0x3f
	.zero		1


	//   ....[66]....
        /*0588*/ 	.word	0x0000ed60
        /*058c*/ 	.word	0x00000002
        /*0590*/ 	.word	0x00000060
        /*0594*/ 	.short	0x010a
        /*0596*/ 	.byte	0x3f
	.zero		1


	//   ....[67]....
        /*0598*/ 	.word	0x0000edb0
        /*059c*/ 	.word	0x00000003
        /*05a0*/ 	.word	0x00028840
        /*05a4*/ 	.short	0x010a
        /*05a6*/ 	.byte	0x3f
	.zero		1


	//   ....[68]....
        /*05a8*/ 	.word	0x0000ee00
        /*05ac*/ 	.word	0x00000002
        /*05b0*/ 	.word	0x00000060
        /*05b4*/ 	.short	0x010a
        /*05b6*/ 	.byte	0x3f
	.zero		1


	//   ....[69]....
        /*05b8*/ 	.word	0x0000ee50
        /*05bc*/ 	.word	0x00000002
        /*05c0*/ 	.word	0x00028840
        /*05c4*/ 	.short	0x010a
        /*05c6*/ 	.byte	0x3f
	.zero		1


	//   ....[70]....
        /*05c8*/ 	.word	0x0000eea0
        /*05cc*/ 	.word	0x00000002
        /*05d0*/ 	.word	0x00000060
        /*05d4*/ 	.short	0x010a
        /*05d6*/ 	.byte	0x3f
	.zero		1


	//   ....[71]....
        /*05d8*/ 	.word	0x0000eef0
        /*05dc*/ 	.word	0x00000003
        /*05e0*/ 	.word	0x00028860
        /*05e4*/ 	.short	0x010a
        /*05e6*/ 	.byte	0x3f
	.zero		1


	//   ....[72]....
        /*05e8*/ 	.word	0x0000efd0
        /*05ec*/ 	.word	0x00000007
        /*05f0*/ 	.word	0x00028820
        /*05f4*/ 	.short	0x010a
        /*05f6*/ 	.byte	0x3f
	.zero		1


	//   ....[73]....
        /*05f8*/ 	.word	0x0000f020
        /*05fc*/ 	.word	0x00000005
        /*0600*/ 	.word	0x00000000
        /*0604*/ 	.short	0x010a
        /*0606*/ 	.byte	0x3f
	.zero		1


	//   ....[74]....
        /*0608*/ 	.word	0x0000f070
        /*060c*/ 	.word	0x00000003
        /*0610*/ 	.word	0x00000000
        /*0614*/ 	.short	0x010a
        /*0616*/ 	.byte	0x3f
	.zero		1


	//   ....[75]....
        /*0618*/ 	.word	0x0000f0c0
        /*061c*/ 	.word	0x00000005
        /*0620*/ 	.word	0x00000000
        /*0624*/ 	.short	0x010a
        /*0626*/ 	.byte	0x3f
	.zero		1


	//----- nvinfo : EIATTR_NUM_MBARRIERS
	.align		4
.L_1147:
        /*0628*/ 	.byte	0x03, 0x38
        /*062a*/ 	.short	0x0016


	//----- nvinfo : EIATTR_EXIT_INSTR_OFFSETS
	.align		4
        /*062c*/ 	.byte	0x04, 0x1c
        /*062e*/ 	.short	(.L_1149 - .L_1148)


	//   ....[0]....
.L_1148:
        /*0630*/ 	.word	0x00000a50


	//   ....[1]....
        /*0634*/ 	.word	0x0000bb50


	//   ....[2]....
        /*0638*/ 	.word	0x0000bbb0


	//   ....[3]....
        /*063c*/ 	.word	0x0000e660


	//   ....[4]....
        /*0640*/ 	.word	0x0000e890


	//----- nvinfo : EIATTR_MAX_THREADS
	.align		4
.L_1149:
        /*0644*/ 	.byte	0x04, 0x05
        /*0646*/ 	.short	(.L_1151 - .L_1150)
.L_1150:
        /*0648*/ 	.word	0x00000180
        /*064c*/ 	.word	0x00000001
        /*0650*/ 	.word	0x00000001


	//----- nvinfo : EIATTR_CRS_STACK_SIZE
	.align		4
.L_1151:
        /*0654*/ 	.byte	0x04, 0x1e
        /*0656*/ 	.short	(.L_1153 - .L_1152)
.L_1152:
        /*0658*/ 	.word	0x00000000


	//----- nvinfo : EIATTR_CBANK_PARAM_SIZE
	.align		4
.L_1153:
        /*065c*/ 	.byte	0x03, 0x19
        /*065e*/ 	.short	0x0bf0


	//----- nvinfo : EIATTR_PARAM_CBANK
	.align		4
        /*0660*/ 	.byte	0x04, 0x0a
        /*0662*/ 	.short	(.L_1155 - .L_1154)
	.align		4
.L_1154:
        /*0664*/ 	.word	index@(.nv.constant0._ZN7cutlass13device_kernelIN5flash11enable_sm90INS1_16FlashAttnFwdSm90INS1_25CollectiveMainloopFwdSm90ILi2EN4cute5tupleIJNS5_1CILi1EEES8_S8_EEENS6_IJNS7_ILi128EEESA_SA_EEELi128ENS_10bfloat16_tEfNS_4arch4Sm90ELb1ELb0ELb1ELb0ELb0ELb0ELb0ELb1ELb1ELb0ELb0ELb0EEENS1_21CollectiveEpilogueFwdISB_S9_SC_SE_Li256ELb0ELb0ELb0ELb0EEENS1_30DynamicPersistentTileSchedulerILi256ELi32ELb0ELb0ELb1EEEEEEEEEvNT_6ParamsE)
        /*0668*/ 	.short	0x0210
        /*066a*/ 	.short	0x0bf0


	//----- nvinfo : EIATTR_SW_WAR
	.align		4
.L_1155:
        /*066c*/ 	.byte	0x04, 0x36
        /*066e*/ 	.short	(.L_1157 - .L_1156)
.L_1156:
        /*0670*/ 	.word	0x00000008
.L_1157:


//--------------------- .nv.info._ZN7cutlass13device_kernelIN5flash11enable_sm90INS1_16FlashAttnFwdSm90INS1_25CollectiveMainloopFwdSm90ILi2EN4cute5tupleIJNS5_1CILi1EEES8_S8_EEENS6_IJNS7_ILi128EEESA_SA_EEELi128ENS_10bfloat16_tEfNS_4arch4Sm90ELb1ELb0ELb1ELb1ELb0ELb0ELb0ELb1ELb1ELb0ELb0ELb0EEENS1_21CollectiveEpilogueFwdISB_S9_SC_SE_Li256ELb1ELb0ELb0ELb0EEENS1_36VarlenDynamicPersistentTileSchedulerILi128ELi128ELi256ELi32ELb0ELb0ELb1ELb1ELb1ELb1EEEEEEEEEvNT_6ParamsE --------------------------
	.section	.nv.info._ZN7cutlass13device_kernelIN5flash11enable_sm90INS1_16FlashAttnFwdSm90INS1_25CollectiveMainloopFwdSm90ILi2EN4cute5tupleIJNS5_1CILi1EEES8_S8_EEENS6_IJNS7_ILi128EEESA_SA_EEELi128ENS_10bfloat16_tEfNS_4arch4Sm90ELb1ELb0ELb1ELb1ELb0ELb0ELb0ELb1ELb1ELb0ELb0ELb0EEENS1_21CollectiveEpilogueFwdISB_S9_SC_SE_Li256ELb1ELb0ELb0ELb0EEENS1_36VarlenDynamicPersistentTileSchedulerILi128ELi128ELi256ELi32ELb0ELb0ELb1ELb1ELb1ELb1EEEEEEEEEvNT_6ParamsE,"",@"SHT_CUDA_INFO"
	.sectionflags	@""
	.align	4


	//----- nvinfo : EIATTR_CUDA_API_VERSION
	.align		4
        /*0000*/ 	.byte	0x04, 0x37
        /*0002*/ 	.short	(.L_1159 - .L_1158)
.L_1158:
        /*0004*/ 	.word	0x00000082


	//----- nvinfo : EIATTR_KPARAM_INFO
	.align		4
.L_1159:
        /*0008*/ 	.byte	0x04, 0x17
        /*000a*/ 	.short	(.L_1161 - .L_1160)
.L_1160:
        /*000c*/ 	.word	0x00000000
        /*0010*/ 	.short	0x0000
        /*0012*/ 	.short	0x0070
        /*0014*/ 	.byte	0x00, 0xf0, 0x01, 0x28


	//----- nvinfo : EIATTR_SPARSE_MMA_MASK
	.align		4
.L_1161:
        /*0018*/ 	.byte	0x03, 0x50
        /*001a*/ 	.short	0x0000


	//----- nvinfo : EIATTR_MAXREG_COUNT
	.align		4
        /*001c*/ 	.byte	0x03, 0x1b
        /*001e*/ 	.short	0x00a8


	//----- nvinfo : EIATTR_NUM_BARRIERS
	.align		4
        /*0020*/ 	.byte	0x02, 0x4c
        /*0022*/ 	.byte	0x10
	.zero		1


	//----- nvinfo : EIATTR_EXTERNS
	.align		4
        /*0024*/ 	.byte	0x04, 0x0f
        /*0026*/ 	.short	(.L_1163 - .L_1162)


	//   ....[0]....
	.align		4
.L_1162:
        /*0028*/ 	.word	index@(__assertfail)


	//----- nvinfo : EIATTR_ANNOTATIONS
	.align		4
.L_1163:
        /*002c*/ 	.byte	0x04, 0x55
        /*002e*/ 	.short	(.L_1165 - .L_1164)


	//   ....[0]....
.L_1164:
        /* <DEDUP_REMOVED lines=32> */


	//----- nvinfo : EIATTR_MERCURY_ISA_VERSION
	.align		4
.L_1165:
        /*0218*/ 	.byte	0x03, 0x5f
        /*021a*/ 	.short	0x0101


	//----- nvinfo : EIATTR_UNUSED_LOAD_BYTE_OFFSET
	.align		4
        /*021c*/ 	.byte	0x04, 0x44
        /*021e*/ 	.short	(.L_1167 - .L_1166)


	//   ....[0]....
.L_1166:
        /*0220*/ 	.word	0x00000a70
        /*0224*/ 	.word	0x0000fff0


	//   ....[1]....
        /*0228*/ 	.word	0x0000aa30
        /*022c*/ 	.word	0x0000fff0


	//----- nvinfo : EIATTR_INT_WARP_WIDE_INSTR_OFFSETS
	.align		4
.L_1167:
        /*0230*/ 	.byte	0x04, 0x31
        /*0232*/ 	.short	(.L_1169 - .L_1168)


	//   ....[0]....
.L_1168:
        /*0234*/ 	.word	0x00000160


	//   ....[1]....
        /*0238*/ 	.word	0x000001a0


	//   ....[2]....
        /*023c*/ 	.word	0x00000210


	//   ....[3]....
        /*0240*/ 	.word	0x0000dbd0


	//   ....[4]....
        /*0244*/ 	.word	0x0000dc60


	//   ....[5]....
        /*0248*/ 	.word	0x0000e0e0


	//   ....[6]....
        /*024c*/ 	.word	0x0000e110


	//   ....[7]....
        /*0250*/ 	.word	0x0000e320


	//   ....[8]....
        /*0254*/ 	.word	0x00010430


	//   ....[9]....
        /*0258*/ 	.word	0x000104c0


	//----- nvinfo : EIATTR_COOP_GROUP_MASK_REGIDS
	.align		4
.L_1169:
        /*025c*/ 	.byte	0x04, 0x29
        /*025e*/ 	.short	(.L_1171 - .L_1170)


	//   ....[0]....
.L_1170:
        /*0260*/ 	.word	0xffffffff


	//   ....[1]....
        /*0264*/ 	.word	0xffffffff


	//   ....[2]....
        /*0268*/ 	.word	0xffffffff


	//   ....[3]....
        /*026c*/ 	.word	0xffffffff


	//   ....[4]....
        /*0270*/ 	.word	0xffffffff


	//   ....[5]....
        /*0274*/ 	.word	0xffffffff


	//   ....[6]....
        /*0278*/ 	.word	0xffffffff


	//   ....[7]....
        /*027c*/ 	.word	0xffffffff


	//   ....[8]....
        /*0280*/ 	.word	0xffffffff


	//   ....[9]....
        /*0284*/ 	.word	0xffffffff


	//   ....[10]....
        /*0288*/ 	.word	0xffffffff


	//   ....[11]....
        /*028c*/ 	.word	0xffffffff


	//   ....[12]....
        /*0290*/ 	.word	0xffffffff


	//   ....[13]....
        /*0294*/ 	.word	0xffffffff


	//   ....[14]....
        /*0298*/ 	.word	0xffffffff


	//   ....[15]....
        /*029c*/ 	.word	0xffffffff


	//   ....[16]....
        /*02a0*/ 	.word	0xffffffff


	//   ....[17]....
        /*02a4*/ 	.word	0xffffffff


	//   ....[18]....
        /*02a8*/ 	.word	0xffffffff


	//   ....[19]....
        /*02ac*/ 	.word	0xffffffff


	//   ....[20]....
        /*02b0*/ 	.word	0xffffffff


	//   ....[21]....
        /*02b4*/ 	.word	0xffffffff


	//   ....[22]....
        /*02b8*/ 	.word	0xffffffff


	//   ....[23]....
        /*02bc*/ 	.word	0xffffffff


	//   ....[24]....
        /*02c0*/ 	.word	0xffffffff


	//   ....[25]....
        /*02c4*/ 	.word	0xffffffff


	//   ....[26]....
        /*02c8*/ 	.word	0xffffffff


	//   ....[27]....
        /*02cc*/ 	.word	0xffffffff


	//   ....[28]....
        /*02d0*/ 	.word	0xffffffff


	//   ....[29]....
        /*02d4*/ 	.word	0xffffffff


	//   ....[30]....
        /*02d8*/ 	.word	0xffffffff


	//   ....[31]....
        /*02dc*/ 	.word	0xffffffff


	//   ....[32]....
        /*02e0*/ 	.word	0xffffffff


	//   ....[33]....
        /*02e4*/ 	.word	0xffffffff


	//   ....[34]....
        /*02e8*/ 	.word	0xffffffff


	//   ....[35]....
        /*02ec*/ 	.word	0xffffffff


	//   ....[36]....
        /*02f0*/ 	.word	0xffffffff


	//   ....[37]....
        /*02f4*/ 	.word	0xffffffff


	//   ....[38]....
        /*02f8*/ 	.word	0xffffffff


	//   ....[39]....
        /*02fc*/ 	.word	0xffffffff


	//   ....[40]....
        /*0300*/ 	.word	0xffffffff


	//   ....[41]....
        /*0304*/ 	.word	0xffffffff


	//   ....[42]....
        /*0308*/ 	.word	0xffffffff


	//   ....[43]....
        /*030c*/ 	.word	0xffffffff


	//   ....[44]....
        /*0310*/ 	.word	0xffffffff


	//   ....[45]....
        /*0314*/ 	.word	0xffffffff


	//   ....[46]....
        /*0318*/ 	.word	0xffffffff


	//   ....[47]....
        /*031c*/ 	.word	0xffffffff


	//   ....[48]....
        /*0320*/ 	.word	0xffffffff


	//   ....[49]....
        /*0324*/ 	.word	0xffffffff


	//   ....[50]....
        /*0328*/ 	.word	0xffffffff


	//   ....[51]....
        /*032c*/ 	.word	0xffffffff


	//   ....[52]....
        /*0330*/ 	.word	0xffffffff


	//   ....[53]....
        /*0334*/ 	.word	0xffffffff


	//   ....[54]....
        /*0338*/ 	.word	0xffffffff


	//   ....[55]....
        /*033c*/ 	.word	0xffffffff


	//   ....[56]....
        /*0340*/ 	.word	0xffffffff


	//   ....[57]....
        /*0344*/ 	.word	0xffffffff


	//   ....[58]....
        /*0348*/ 	.word	0x0500000f


	//   ....[59]....
        /*034c*/ 	.word	0x0500000f


	//   ....[60]....
        /*0350*/ 	.word	0x0500000f


	//   ....[61]....
        /*0354*/ 	.word	0x0500000f


	//   ....[62]....
        /*0358*/ 	.word	0x0500000f


	//   ....[63]....
        /*035c*/ 	.word	0x0500000f


	//   ....[64]....
        /*0360*/ 	.word	0x0500000f


	//   ....[65]....
        /*0364*/ 	.word	0x0500000f


	//   ....[66]....
        /*0368*/ 	.word	0x0500000f


	//   ....[67]....
        /*036c*/ 	.word	0x0500000f


	//   ....[68]....
        /*0370*/ 	.word	0x0500000f


	//   ....[69]....
        /*0374*/ 	.word	0x0500000f


	//   ....[70]....
        /*0378*/ 	.word	0x0500000f


	//   ....[71]....
        /*037c*/ 	.word	0x0500000f


	//   ....[72]....
        /*0380*/ 	.word	0x0500000f


	//   ....[73]....
        /*0384*/ 	.word	0x0500000f


	//   ....[74]....
        /*0388*/ 	.word	0x0500000f


	//   ....[75]....
        /*038c*/ 	.word	0x0500000f


	//   ....[76]....
        /*0390*/ 	.word	0x0500000f


	//----- nvinfo : EIATTR_COOP_GROUP_INSTR_OFFSETS
	.align		4
.L_1171:
        /*0394*/ 	.byte	0x04, 0x28
        /*0396*/ 	.short	(.L_1173 - .L_1172)


	//   ....[0]....
.L_1172:
        /*0398*/ 	.word	0x00000070


	//   ....[1]....
        /*039c*/ 	.word	0x00000170


	//   ....[2]....
        /*03a0*/ 	.word	0x000001c0


	//   ....[3]....
        /*03a4*/ 	.word	0x000003f0


	//   ....[4]....
        /*03a8*/ 	.word	0x00000550


	//   ....[5]....
        /*03ac*/ 	.word	0x00000670


	//   ....[6]....
        /*03b0*/ 	.word	0x000007d0


	//   ....[7]....
        /*03b4*/ 	.word	0x00001580


	//   ....[8]....
        /*03b8*/ 	.word	0x00002d50


	//   ....[9]....
        /*03bc*/ 	.word	0x00002dd0


	//   ....[10]....
        /*03c0*/ 	.word	0x00003860


	//   ....[11]....
        /*03c4*/ 	.word	0x000038d0


	//   ....[12]....
        /*03c8*/ 	.word	0x00005d50


	//   ....[13]....
        /*03cc*/ 	.word	0x00005e60


	//   ....[14]....
        /*03d0*/ 	.word	0x00006670


	//   ....[15]....
        /*03d4*/ 	.word	0x00006750


	//   ....[16]....
        /*03d8*/ 	.word	0x00008a30


	//   ....[17]....
        /*03dc*/ 	.word	0x00008a60


	//   ....[18]....
        /*03e0*/ 	.word	0x00008ce0


	//   ....[19]....
        /*03e4*/ 	.word	0x00008d80


	//   ....[20]....
        /*03e8*/ 	.word	0x0000a100


	//   ....[21]....
        /*03ec*/ 	.word	0x0000a140


	//   ....[22]....
        /*03f0*/ 	.word	0x0000a230


	//   ....[23]....
        /*03f4*/ 	.word	0x0000a250


	//   ....[24]....
        /*03f8*/ 	.word	0x0000ca00


	//   ....[25]....
        /*03fc*/ 	.word	0x0000cb80


	//   ....[26]....
        /*0400*/ 	.word	0x0000cbb0


	//   ....[27]....
        /*0404*/ 	.word	0x0000cbf0


	//   ....[28]....
        /*0408*/ 	.word	0x0000cc60


	//   ....[29]....
        /*040c*/ 	.word	0x0000ccc0


	//   ....[30]....
        /*0410*/ 	.word	0x0000cd00


	//   ....[31]....
        /*0414*/ 	.word	0x0000cea0


	//   ....[32]....
        /*0418*/ 	.word	0x0000cf00


	//   ....[33]....
        /*041c*/ 	.word	0x0000cf40


	//   ....[34]....
        /*0420*/ 	.word	0x0000cf80


	//   ....[35]....
        /*0424*/ 	.word	0x0000cfb0


	//   ....[36]....
        /*0428*/ 	.word	0x0000cfe0


	//   ....[37]....
        /*042c*/ 	.word	0x0000d070


	//   ....[38]....
        /*0430*/ 	.word	0x0000d0d0


	//   ....[39]....
        /*0434*/ 	.word	0x0000d160


	//   ....[40]....
        /*0438*/ 	.word	0x000108d0


	//   ....[41]....
        /*043c*/ 	.word	0x000108e0


	//   ....[42]....
        /*0440*/ 	.word	0x000109f0


	//   ....[43]....
        /*0444*/ 	.word	0x00010a50


	//   ....[44]....
        /*0448*/ 	.word	0x00010a90


	//   ....[45]....
        /*044c*/ 	.word	0x00010ad0


	//   ....[46]....
        /*0450*/ 	.word	0x00010b00


	//   ....[47]....
        /*0454*/ 	.word	0x00010b30


	//   ....[48]....
        /*0458*/ 	.word	0x00010cc0


	//   ....[49]....
        /*045c*/ 	.word	0x00010d20


	//   ....[50]....
        /*0460*/ 	.word	0x00010d60


	//   ....[51]....
        /*0464*/ 	.word	0x00010da0


	//   ....[52]....
        /*0468*/ 	.word	0x00010dd0


	//   ....[53]....
        /*046c*/ 	.word	0x00010e00


	//   ....[54]....
        /*0470*/ 	.word	0x00010ec0


	//   ....[55]....
        /*0474*/ 	.word	0x00010ee0


	//   ....[56]....
        /*0478*/ 	.word	0x00010f50


	//   ....[57]....
        /*047c*/ 	.word	0x000115e0


	//   ....[58]....
        /*0480*/ 	.word	0x00011bb0


	//   ....[59]....
        /*0484*/ 	.word	0x00011fd0


	//   ....[60]....
        /*0488*/ 	.word	0x00012060


	//   ....[61]....
        /*048c*/ 	.word	0x00012100


	//   ....[62]....
        /*0490*/ 	.word	0x000121b0


	//   ....[63]....
        /*0494*/ 	.word	0x00012230


	//   ....[64]....
        /*0498*/ 	.word	0x000122b0


	//   ....[65]....
        /*049c*/ 	.word	0x00012330


	//   ....[66]....
        /*04a0*/ 	.word	0x000123b0


	//   ....[67]....
        /*04a4*/ 	.word	0x00012440


	//   ....[68]....
        /*04a8*/ 	.word	0x000124f0


	//   ....[69]....
        /*04ac*/ 	.word	0x00012570


	//   ....[70]....
        /*04b0*/ 	.word	0x000125f0


	//   ....[71]....
        /*04b4*/ 	.word	0x00012670


	//   ....[72]....
        /*04b8*/ 	.word	0x000126f0


	//   ....[73]....
        /*04bc*/ 	.word	0x00012760


	//   ....[74]....
        /*04c0*/ 	.word	0x00012800


	//   ....[75]....
        /*04c4*/ 	.word	0x00012890


	//   ....[76]....
        /*04c8*/ 	.word	0x000129c0


	//----- nvinfo : EIATTR_REG_RECONFIG
	.align		4
.L_1173:
        /*04cc*/ 	.byte	0x01, 0x54
	.zero		2


	//----- nvinfo : EIATTR_SYSCALL_OFFSETS
	.align		4
        /*04d0*/ 	.byte	0x04, 0x46
        /*04d2*/ 	.short	(.L_1175 - .L_1174)


	//   ....[0]....
.L_1174:
        /*04d4*/ 	.word	0x00001760


	//   ....[1]....
        /*04d8*/ 	.word	0x0000ddf0


	//   ....[2]....
        /*04dc*/ 	.word	0x0000df30


	//   ....[3]....
        /*04e0*/ 	.word	0x0000e030


	//----- nvinfo : EIATTR_MBARRIER_INSTR_OFFSETS
	.align		4
.L_1175:
        /*04e4*/ 	.byte	0x04, 0x39
        /*04e6*/ 	.short	(.L_1177 - .L_1176)


	//   ....[0]....
.L_1176:
        /*04e8*/ 	.word	0x000002a0
        /*04ec*/ 	.word	0x000000ff
        /*04f0*/ 	.word	0x00028800
        /*04f4*/ 	.short	0x0100
        /*04f6*/ 	.byte	0x08
	.zero		1


	//   ....[1]....
        /*04f8*/ 	.word	0x000002b0
        /*04fc*/ 	.word	0x000000ff
        /*0500*/ 	.word	0x00028820
        /*0504*/ 	.short	0x0100
        /*0506*/ 	.byte	0x08
	.zero		1


	//   ....[2]....
        /*0508*/ 	.word	0x000003a0
        /*050c*/ 	.word	0x000000ff
        /*0510*/ 	.word	0x00028830
        /*0514*/ 	.short	0x0100
        /*0516*/ 	.byte	0x08
	.zero		1


	//   ....[3]....
        /*0518*/ 	.word	0x000003b0
        /*051c*/ 	.word	0x000000ff
        /*0520*/ 	.word	0x00028840
        /*0524*/ 	.short	0x0100
        /*0526*/ 	.byte	0x08
	.zero		1


	//   ....[4]....
        /*0528*/ 	.word	0x000003c0
        /*052c*/ 	.word	0x000000ff
        /*0530*/ 	.word	0x00028838
        /*0534*/ 	.short	0x0100
        /*0536*/ 	.byte	0x08
	.zero		1


	//   ....[5]....
        /*0538*/ 	.word	0x000003d0
        /*053c*/ 	.word	0x000000ff
        /*0540*/ 	.word	0x00028848
        /*0544*/ 	.short	0x0100
        /*0546*/ 	.byte	0x08
	.zero		1


	//   ....[6]....
        /*0548*/ 	.word	0x00000500
        /*054c*/ 	.word	0x000000ff
        /*0550*/ 	.word	0x00028850
        /*0554*/ 	.short	0x0100
        /*0556*/ 	.byte	0x08
	.zero		1


	//   ....[7]....
        /*0558*/ 	.word	0x00000510
        /*055c*/ 	.word	0x000000ff
        /*0560*/ 	.word	0x00028860
        /*0564*/ 	.short	0x0100
        /*0566*/ 	.byte	0x08
	.zero		1


	//   ....[8]....
        /*0568*/ 	.word	0x00000520
        /*056c*/ 	.word	0x000000ff
        /*0570*/ 	.word	0x00028858
        /*0574*/ 	.short	0x0100
        /*0576*/ 	.byte	0x08
	.zero		1


	//   ....[9]....
        /*0578*/ 	.word	0x00000530
        /*057c*/ 	.word	0x000000ff
        /*0580*/ 	.word	0x00028868
        /*0584*/ 	.short	0x0100
        /*0586*/ 	.byte	0x08
	.zero		1


	//   ....[10]....
        /*0588*/ 	.word	0x00000620
        /*058c*/ 	.word	0x000000ff
        /*0590*/ 	.word	0x00028870
        /*0594*/ 	.short	0x0100
        /*0596*/ 	.byte	0x06
	.zero		1


	//   ....[11]....
        /*0598*/ 	.word	0x00000630
        /*059c*/ 	.word	0x000000ff
        /*05a0*/ 	.word	0x00028880
        /*05a4*/ 	.short	0x0100
        /*05a6*/ 	.byte	0x06
	.zero		1


	//   ....[12]....
        /*05a8*/ 	.word	0x00000640
        /*05ac*/ 	.word	0x000000ff
        /*05b0*/ 	.word	0x00028878
        /*05b4*/ 	.short	0x0100
        /*05b6*/ 	.byte	0x06
	.zero		1


	//   ....[13]....
        /*05b8*/ 	.word	0x00000650
        /*05bc*/ 	.word	0x000000ff
        /*05c0*/ 	.word	0x00028888
        /*05c4*/ 	.short	0x0100
        /*05c6*/ 	.byte	0x06
	.zero		1


	//   ....[14]....
        /*05c8*/ 	.word	0x00000780
        /*05cc*/ 	.word	0x000000ff
        /*05d0*/ 	.word	0x00028890
        /*05d4*/ 	.short	0x0100
        /*05d6*/ 	.byte	0x08
	.zero		1


	//   ....[15]....
        /*05d8*/ 	.word	0x00000790
        /*05dc*/ 	.word	0x000000ff
        /*05e0*/ 	.word	0x000288a0
        /*05e4*/ 	.short	0x0100
        /*05e6*/ 	.byte	0x08
	.zero		1


	//   ....[16]....
        /*05e8*/ 	.word	0x000007a0
        /*05ec*/ 	.word	0x000000ff
        /*05f0*/ 	.word	0x00028898
        /*05f4*/ 	.short	0x0100
        /*05f6*/ 	.byte	0x08
	.zero		1


	//   ....[17]....
        /*05f8*/ 	.word	0x000007b0
        /*05fc*/ 	.word	0x000000ff
        /*0600*/ 	.word	0x000288a8
        /*0604*/ 	.short	0x0100
        /*0606*/ 	.byte	0x08
	.zero		1


	//   ....[18]....
        /*0608*/ 	.word	0x000008e0
        /*060c*/ 	.word	0x000000ff
        /*0610*/ 	.word	0x000288b0
        /*0614*/ 	.short	0x0100
        /*0616*/ 	.byte	0x08
	.zero		1


	//   ....[19]....
        /*0618*/ 	.word	0x000008f0
        /*061c*/ 	.word	0x000000ff
        /*0620*/ 	.word	0x000288c0
        /*0624*/ 	.short	0x0100
        /*0626*/ 	.byte	0x08
	.zero		1


	//   ....[20]....
        /*0628*/ 	.word	0x00000900
        /*062c*/ 	.word	0x000000ff
        /*0630*/ 	.word	0x000288b8
        /*0634*/ 	.short	0x0100
        /*0636*/ 	.byte	0x08
	.zero		1


	//   ....[21]....
        /*0638*/ 	.word	0x00000910
        /*063c*/ 	.word	0x000000ff
        /*0640*/ 	.word	0x000288c8
        /*0644*/ 	.short	0x0100
        /*0646*/ 	.byte	0x08
	.zero		1


	//   ....[22]....
        /*0648*/ 	.word	0x000017e0
        /*064c*/ 	.word	0x000000ff
        /*0650*/ 	.word	0x00028800
        /*0654*/ 	.short	0x010a
        /*0656*/ 	.byte	0x29
	.zero		1


	//   ....[23]....
        /*0658*/ 	.word	0x00001860
        /*065c*/ 	.word	0x00000000
        /*0660*/ 	.word	0x00028830
        /*0664*/ 	.short	0x010a
        /*0666*/ 	.byte	0x3f
	.zero		1


	//   ....[24]....
        /*0668*/ 	.word	0x000018d0
        /*066c*/ 	.word	0x00000000
        /*0670*/ 	.word	0x00028830
        /*0674*/ 	.short	0x010a
        /*0676*/ 	.byte	0x3f
	.zero		1


	//   ....[25]....
        /*0678*/ 	.word	0x00002870
        /*067c*/ 	.word	0x00000000
        /*0680*/ 	.word	0x00000000
        /*0684*/ 	.short	0x0101
        /*0686*/ 	.byte	0x3f
	.zero		1


	//   ....[26]....
        /*0688*/ 	.word	0x00004840
        /*068c*/ 	.word	0x000000ff
        /*0690*/ 	.word	0x00028830
        /*0694*/ 	.short	0x010a
        /*0696*/ 	.byte	0x06
	.zero		1


	//   ....[27]....
        /*0698*/ 	.word	0x00004880
        /*069c*/ 	.word	0x000000ff
        /*06a0*/ 	.word	0x00028830
        /*06a4*/ 	.short	0x010a
        /*06a6*/ 	.byte	0x06
	.zero		1


	//   ....[28]....
        /*06a8*/ 	.word	0x00004ba0
        /*06ac*/ 	.word	0x000000ff
        /*06b0*/ 	.word	0x00028850
        /*06b4*/ 	.short	0x010a
        /*06b6*/ 	.byte	0x06
	.zero		1


	//   ....[29]....
        /*06b8*/ 	.word	0x00004be0
        /*06bc*/ 	.word	0x000000ff
        /*06c0*/ 	.word	0x00028850
        /*06c4*/ 	.short	0x010a
        /*06c6*/ 	.byte	0x06
	.zero		1


	//   ....[30]....
        /*06c8*/ 	.word	0x00006db0
        /*06cc*/ 	.word	0x0000002e
        /*06d0*/ 	.word	0x00000000
        /*06d4*/ 	.short	0x0101
        /*06d6*/ 	.byte	0x3f
	.zero		1


	//   ....[31]....
        /*06d8*/ 	.word	0x00006e30
        /*06dc*/ 	.word	0x00000032
        /*06e0*/ 	.word	0x00000000
        /*06e4*/ 	.short	0x0101
        /*06e6*/ 	.byte	0x3f
	.zero		1


	//   ....[32]....
        /*06e8*/ 	.word	0x00007930
        /*06ec*/ 	.word	0x000000ff
        /*06f0*/ 	.word	0x00028830
        /*06f4*/ 	.short	0x010a
        /*06f6*/ 	.byte	0x06
	.zero		1


	//   ....[33]....
        /*06f8*/ 	.word	0x00007970
        /*06fc*/ 	.word	0x000000ff
        /*0700*/ 	.word	0x00028830
        /*0704*/ 	.short	0x010a
        /*0706*/ 	.byte	0x06
	.zero		1


	//   ....[34]....
        /*0708*/ 	.word	0x00007c90
        /*070c*/ 	.word	0x000000ff
        /*0710*/ 	.word	0x00028850
        /*0714*/ 	.short	0x010a
        /*0716*/ 	.byte	0x06
	.zero		1


	//   ....[35]....
        /*0718*/ 	.word	0x00007cd0
        /*071c*/ 	.word	0x000000ff
        /*0720*/ 	.word	0x00028850
        /*0724*/ 	.short	0x010a
        /*0726*/ 	.byte	0x06
	.zero		1


	//   ....[36]....
        /*0728*/ 	.word	0x00009670
        /*072c*/ 	.word	0x00000019
        /*0730*/ 	.word	0x00000000
        /*0734*/ 	.short	0x0101
        /*0736*/ 	.byte	0x3f
	.zero		1


	//   ....[37]....
        /*0738*/ 	.word	0x00009820
        /*073c*/ 	.word	0x00000019
        /*0740*/ 	.word	0x00000000
        /*0744*/ 	.short	0x0101
        /*0746*/ 	.byte	0x3f
	.zero		1


	//   ....[38]....
        /*0748*/ 	.word	0x0000a070
        /*074c*/ 	.word	0x000000ff
        /*0750*/ 	.word	0x00028850
        /*0754*/ 	.short	0x010a
        /*0756*/ 	.byte	0x05
	.zero		1


	//   ....[39]....
        /*0758*/ 	.word	0x0000a0b0
        /*075c*/ 	.word	0x000000ff
        /*0760*/ 	.word	0x00028850
        /*0764*/ 	.short	0x010a
        /*0766*/ 	.byte	0x05
	.zero		1


	//   ....[40]....
        /*0768*/ 	.word	0x0000a7c0
        /*076c*/ 	.word	0x00000008
        /*0770*/ 	.word	0x00000000
        /*0774*/ 	.short	0x0101
        /*0776*/ 	.byte	0x3f
	.zero		1


	//   ....[41]....
        /*0778*/ 	.word	0x0000b930
        /*077c*/ 	.word	0x00000014
        /*0780*/ 	.word	0x00000000
        /*0784*/ 	.short	0x0101
        /*0786*/ 	.byte	0x3f
	.zero		1


	//   ....[42]....
        /*0788*/ 	.word	0x0000e660
        /*078c*/ 	.word	0x00000008
        /*0790*/ 	.word	0x00028840
        /*0794*/ 	.short	0x010a
        /*0796*/ 	.byte	0x3f
	.zero		1


	//   ....[43]....
        /*0798*/ 	.word	0x0000eb30
        /*079c*/ 	.word	0x00000009
        /*07a0*/ 	.word	0x00028820
        /*07a4*/ 	.short	0x010a
        /*07a6*/ 	.byte	0x3f
	.zero		1


	//   ....[44]....
        /*07a8*/ 	.word	0x0000ee50
        /*07ac*/ 	.word	0x00000002
        /*07b0*/ 	.word	0x00028840
        /*07b4*/ 	.short	0x010a
        /*07b6*/ 	.byte	0x3f
	.zero		1


	//   ....[45]....
        /*07b8*/ 	.word	0x0000f110
        /*07bc*/ 	.word	0x00000002
        /*07c0*/ 	.word	0x00000060
        /*07c4*/ 	.short	0x010a
        /*07c6*/ 	.byte	0x3f
	.zero		1


	//   ....[46]....
        /*07c8*/ 	.word	0x0000f6d0
        /*07cc*/ 	.word	0x00000002
        /*07d0*/ 	.word	0x00028840
        /*07d4*/ 	.short	0x010a
        /*07d6*/ 	.byte	0x3f
	.zero		1


	//   ....[47]....
        /*07d8*/ 	.word	0x0000f990
        /*07dc*/ 	.word	0x00000002
        /*07e0*/ 	.word	0x00000060
        /*07e4*/ 	.short	0x010a
        /*07e6*/ 	.byte	0x3f
	.zero		1


	//   ....[48]....
        /*07e8*/ 	.word	0x0000fe50
        /*07ec*/ 	.word	0x00000002
        /*07f0*/ 	.word	0x00028840
        /*07f4*/ 	.short	0x010a
        /*07f6*/ 	.byte	0x3f
	.zero		1


	//   ....[49]....
        /*07f8*/ 	.word	0x00010110
        /*07fc*/ 	.word	0x00000002
        /*0800*/ 	.word	0x00000060
        /*0804*/ 	.short	0x010a
        /*0806*/ 	.byte	0x3f
	.zero		1


	//   ....[50]....
        /*0808*/ 	.word	0x00010580
        /*080c*/ 	.word	0x00000003
        /*0810*/ 	.word	0x00028860
        /*0814*/ 	.short	0x010a
        /*0816*/ 	.byte	0x3f
	.zero		1


	//   ....[51]....
        /*0818*/ 	.word	0x00011560
        /*081c*/ 	.word	0x00000000
        /*0820*/ 	.word	0x00028820
        /*0824*/ 	.short	0x010a
        /*0826*/ 	.byte	0x3f
	.zero		1


	//   ....[52]....
        /*0828*/ 	.word	0x00011720
        /*082c*/ 	.word	0x00000006
        /*0830*/ 	.word	0x00000000
        /*0834*/ 	.short	0x010a
        /*0836*/ 	.byte	0x3f
	.zero		1


	//   ....[53]....
        /*0838*/ 	.word	0x00011790
        /*083c*/ 	.word	0x00000007
        /*0840*/ 	.word	0x00000000
        /*0844*/ 	.short	0x010a
        /*0846*/ 	.byte	0x3f
	.zero		1


	//   ....[54]....
        /*0848*/ 	.word	0x00011800
        /*084c*/ 	.word	0x00000004
        /*0850*/ 	.word	0x00000000
        /*0854*/ 	.short	0x010a
        /*0856*/ 	.byte	0x3f
	.zero		1


	//   ....[55]....
        /*0858*/ 	.word	0x00011830
        /*085c*/ 	.word	0x00000003
        /*0860*/ 	.word	0x00000000
        /*0864*/ 	.short	0x010a
        /*0866*/ 	.byte	0x3f
	.zero		1


	//   ....[56]....
        /*0868*/ 	.word	0x000118a0
        /*086c*/ 	.word	0x00000003
        /*0870*/ 	.word	0x00028800
        /*0874*/ 	.short	0x010a
        /*0876*/ 	.byte	0x3f
	.zero		1


	//   ....[57]....
        /*0878*/ 	.word	0x000118f0
        /*087c*/ 	.word	0x00000000
        /*0880*/ 	.word	0x00028830
        /*0884*/ 	.short	0x010a
        /*0886*/ 	.byte	0x3f
	.zero		1


	//   ....[58]....
        /*0888*/ 	.word	0x00011950
        /*088c*/ 	.word	0x00000007
        /*0890*/ 	.word	0x00028830
        /*0894*/ 	.short	0x010a
        /*0896*/ 	.byte	0x3f
	.zero		1


	//   ....[59]....
        /*0898*/ 	.word	0x000119b0
        /*089c*/ 	.word	0x00000007
        /*08a0*/ 	.word	0x00028850
        /*08a4*/ 	.short	0x010a
        /*08a6*/ 	.byte	0x3f
	.zero		1


	//   ....[60]....
        /*08a8*/ 	.word	0x00011a10
        /*08ac*/ 	.word	0x00000005
        /*08b0*/ 	.word	0x00028830
        /*08b4*/ 	.short	0x010a
        /*08b6*/ 	.byte	0x3f
	.zero		1


	//   ....[61]....
        /*08b8*/ 	.word	0x00011a70
        /*08bc*/ 	.word	0x00000005
        /*08c0*/ 	.word	0x00028850
        /*08c4*/ 	.short	0x010a
        /*08c6*/ 	.byte	0x3f
	.zero		1


	//   ....[62]....
        /*08c8*/ 	.word	0x00011ad0
        /*08cc*/ 	.word	0x00000006
        /*08d0*/ 	.word	0x00028850
        /*08d4*/ 	.short	0x010a
        /*08d6*/ 	.byte	0x3f
	.zero		1


	//   ....[63]....
        /*08d8*/ 	.word	0x00011c70
        /*08dc*/ 	.word	0x00000008
        /*08e0*/ 	.word	0x00028840
        /*08e4*/ 	.short	0x010a
        /*08e6*/ 	.byte	0x3f
	.zero		1


	//   ....[64]....
        /*08e8*/ 	.word	0x00011cf0
        /*08ec*/ 	.word	0x00000008
        /*08f0*/ 	.word	0x00028820
        /*08f4*/ 	.short	0x010a
        /*08f6*/ 	.byte	0x3f
	.zero		1


	//   ....[65]....
        /*08f8*/ 	.word	0x00011d40
        /*08fc*/ 	.word	0x00000002
        /*0900*/ 	.word	0x00028840
        /*0904*/ 	.short	0x010a
        /*0906*/ 	.byte	0x3f
	.zero		1


	//   ....[66]....
        /*0908*/ 	.word	0x00011d90
        /*090c*/ 	.word	0x00000002
        /*0910*/ 	.word	0x00000060
        /*0914*/ 	.short	0x010a
        /*0916*/ 	.byte	0x3f
	.zero		1


	//   ....[67]....
        /*0918*/ 	.word	0x00011de0
        /*091c*/ 	.word	0x00000002
        /*0920*/ 	.word	0x00028840
        /*0924*/ 	.short	0x010a
        /*0926*/ 	.byte	0x3f
	.zero		1


	//   ....[68]....
        /*0928*/ 	.word	0x00011e30
        /*092c*/ 	.word	0x00000002
        /*0930*/ 	.word	0x00000060
        /*0934*/ 	.short	0x010a
        /*0936*/ 	.byte	0x3f
	.zero		1


	//   ....[69]....
        /*0938*/ 	.word	0x00011e80
        /*093c*/ 	.word	0x00000002
        /*0940*/ 	.word	0x00028840
        /*0944*/ 	.short	0x010a
        /*0946*/ 	.byte	0x3f
	.zero		1


	//   ....[70]....
        /*0948*/ 	.word	0x00011ed0
        /*094c*/ 	.word	0x00000002
        /*0950*/ 	.word	0x00000060
        /*0954*/ 	.short	0x010a
        /*0956*/ 	.byte	0x3f
	.zero		1


	//   ....[71]....
        /*0958*/ 	.word	0x00011f20
        /*095c*/ 	.word	0x00000003
        /*0960*/ 	.word	0x00028860
        /*0964*/ 	.short	0x010a
        /*0966*/ 	.byte	0x3f
	.zero		1


	//   ....[72]....
        /*0968*/ 	.word	0x000128e0
        /*096c*/ 	.word	0x00000000
        /*0970*/ 	.word	0x00028820
        /*0974*/ 	.short	0x010a
        /*0976*/ 	.byte	0x3f
	.zero		1


	//   ....[73]....
        /*0978*/ 	.word	0x00012a80
        /*097c*/ 	.word	0x00000006
        /*0980*/ 	.word	0x00000000
        /*0984*/ 	.short	0x010a
        /*0986*/ 	.byte	0x3f
	.zero		1


	//   ....[74]....
        /*0988*/ 	.word	0x00012ad0
        /*098c*/ 	.word	0x00000007
        /*0990*/ 	.word	0x00000000
        /*0994*/ 	.short	0x010a
        /*0996*/ 	.byte	0x3f
	.zero		1


	//   ....[75]....
        /*0998*/ 	.word	0x00012b20
        /*099c*/ 	.word	0x00000004
        /*09a0*/ 	.word	0x00000000
        /*09a4*/ 	.short	0x010a
        /*09a6*/ 	.byte	0x3f
	.zero		1


	//----- nvinfo : EIATTR_NUM_MBARRIERS
	.align		4
.L_1177:
        /*09a8*/ 	.byte	0x03, 0x38
        /*09aa*/ 	.short	0x0016


	//----- nvinfo : EIATTR_EXIT_INSTR_OFFSETS
	.align		4
        /*09ac*/ 	.byte	0x04, 0x1c
        /*09ae*/ 	.short	(.L_1179 - .L_1178)


	//   ....[0]....
.L_1178:
        /*09b0*/ 	.word	0x00000ab0


	//   ....[1]....
        /*09b4*/ 	.word	0x0000c9c0


	//   ....[2]....
        /*09b8*/ 	.word	0x0000ca20


	//   ....[3]....
        /*09bc*/ 	.word	0x00011880


	//----- nvinfo : EIATTR_MAX_THREADS
	.align		4
.L_1179:
        /*09c0*/ 	.byte	0x04, 0x05
        /*09c2*/ 	.short	(.L_1181 - .L_1180)
.L_1180:
        /*09c4*/ 	.word	0x00000180
        /*09c8*/ 	.word	0x00000001
        /*09cc*/ 	.word	0x00000001


	//----- nvinfo : EIATTR_CRS_STACK_SIZE
	.align		4
.L_1181:
        /*09d0*/ 	.byte	0x04, 0x1e
        /*09d2*/ 	.short	(.L_1183 - .L_1182)
.L_1182:
        /*09d4*/ 	.word	0x00000000


	//----- nvinfo : EIATTR_CBANK_PARAM_SIZE
	.align		4
.L_1183:
        /*09d8*/ 	.byte	0x03, 0x19
        /*09da*/ 	.short	0x0a70


	//----- nvinfo : EIATTR_PARAM_CBANK
	.align		4
        /*09dc*/ 	.byte	0x04, 0x0a
        /*09de*/ 	.short	(.L_1185 - .L_1184)
	.align		4
.L_1184:
        /*09e0*/ 	.word	index@(.nv.constant0._ZN7cutlass13device_kernelIN5flash11enable_sm90INS1_16FlashAttnFwdSm90INS1_25CollectiveMainloopFwdSm90ILi2EN4cute5tupleIJNS5_1CILi1EEES8_S8_EEENS6_IJNS7_ILi128EEESA_SA_EEELi128ENS_10bfloat16_tEfNS_4arch4Sm90ELb1ELb0ELb1ELb1ELb0ELb0ELb0ELb1ELb1ELb0ELb0ELb0EEENS1_21CollectiveEpilogueFwdISB_S9_SC_SE_Li256ELb1ELb0ELb0ELb0EEENS1_36VarlenDynamicPersistentTileSchedulerILi128ELi128ELi256ELi32ELb0ELb0ELb1ELb1ELb1ELb1EEEEEEEEEvNT_6ParamsE)
        /*09e4*/ 	.short	0x0210
        /*09e6*/ 	.short	0x0a70


	//----- nvinfo : EIATTR_SW_WAR
	.align		4
.L_1185:
        /*09e8*/ 	.byte	0x04, 0x36
        /*09ea*/ 	.short	(.L_1187 - .L_1186)
.L_1186:
        /*09ec*/ 	.word	0x00000008
.L_1187:


//--------------------- .nv.info._ZN7cutlass13device_kernelIN5flash11enable_sm90INS1_16FlashAttnFwdSm90INS1_25CollectiveMainloopFwdSm90ILi2EN4cute5tupleIJNS5_1CILi1EEES8_S8_EEENS6_IJNS7_ILi128EEESA_SA_EEELi128ENS_10bfloat16_tEfNS_4arch4Sm90ELb1ELb0ELb1ELb1ELb0ELb1ELb0ELb1ELb1ELb0ELb0ELb0EEENS1_21CollectiveEpilogueFwdISB_S9_SC_SE_Li256ELb1ELb0ELb0ELb0EEENS1_36VarlenDynamicPersistentTileSchedulerILi128ELi128ELi256ELi32ELb0ELb0ELb1ELb1ELb1ELb1EEEEEEEEEvNT_6ParamsE --------------------------
	.section	.nv.info._ZN7cutlass13device_kernelIN5flash11enable_sm90INS1_16FlashAttnFwdSm90INS1_25CollectiveMainloopFwdSm90ILi2EN4cute5tupleIJNS5_1CILi1EEES8_S8_EEENS6_IJNS7_ILi128EEESA_SA_EEELi128ENS_10bfloat16_tEfNS_4arch4Sm90ELb1ELb0ELb1ELb1ELb0ELb1ELb0ELb1ELb1ELb0ELb0ELb0EEENS1_21CollectiveEpilogueFwdISB_S9_SC_SE_Li256ELb1ELb0ELb0ELb0EEENS1_36VarlenDynamicPersistentTileSchedulerILi128ELi128ELi256ELi32ELb0ELb0ELb1ELb1ELb1ELb1EEEEEEEEEvNT_6ParamsE,"",@"SHT_CUDA_INFO"
	.sectionflags	@""
	.align	4


	//----- nvinfo : EIATTR_CUDA_API_VERSION
	.align		4
        /*0000*/ 	.byte	0x04, 0x37
        /*0002*/ 	.short	(.L_1189 - .L_1188)
.L_1188:
        /*0004*/ 	.word	0x00000082


	//----- nvinfo : EIATTR_KPARAM_INFO
	.align		4
.L_1189:
        /*0008*/ 	.byte	0x04, 0x17
        /*000a*/ 	.short	(.L_1191 - .L_1190)
.L_1190:
        /*000c*/ 	.word	0x00000000
        /*0010*/ 	.short	0x0000
        /*0012*/ 	.short	0x0070
        /*0014*/ 	.byte	0x00, 0xf0, 0x01, 0x28


	//----- nvinfo : EIATTR_SPARSE_MMA_MASK
	.align		4
.L_1191:
        /*0018*/ 	.byte	0x03, 0x50
        /*001a*/ 	.short	0x0000


	//----- nvinfo : EIATTR_MAXREG_COUNT
	.align		4
        /*001c*/ 	.byte	0x03, 0x1b
        /*001e*/ 	.short	0x00a8


	//----- nvinfo : EIATTR_NUM_BARRIERS
	.align		4
        /*0020*/ 	.byte	0x02, 0x4c
        /*0022*/ 	.byte	0x10
	.zero		1


	//----- nvinfo : EIATTR_EXTERNS
	.align		4
        /*0024*/ 	.byte	0x04, 0x0f
        /*0026*/ 	.short	(.L_1193 - .L_1192)


	//   ....[0]....
	.align		4
.L_1192:
        /*0028*/ 	.word	index@(__assertfail)


	//----- nvinfo : EIATTR_ANNOTATIONS
	.align		4
.L_1193:
        /*002c*/ 	.byte	0x04, 0x55
        /*002e*/ 	.short	(.L_1195 - .L_1194)


	//   ....[0]....
.L_1194:
        /* <DEDUP_REMOVED lines=50> */


	//----- nvinfo : EIATTR_MERCURY_ISA_VERSION
	.align		4
.L_1195:
        /*0338*/ 	.byte	0x03, 0x5f
        /*033a*/ 	.short	0x0101


	//----- nvinfo : EIATTR_UNUSED_LOAD_BYTE_OFFSET
	.align		4
        /*033c*/ 	.byte	0x04, 0x44
        /*033e*/ 	.short	(.L_1197 - .L_1196)


	//   ....[0]....
.L_1196:
        /*0340*/ 	.word	0x00000ae0
        /*0344*/ 	.word	0x0000fff0


	//   ....[1]....
        /*0348*/ 	.word	0x00017dc0
        /*034c*/ 	.word	0x0000fff0


	//----- nvinfo : EIATTR_INT_WARP_WIDE_INSTR_OFFSETS
	.align		4
.L_1197:
        /*0350*/ 	.byte	0x04, 0x31
        /*0352*/ 	.short	(.L_1199 - .L_1198)


	//   ....[0]....
.L_1198:
        /*0354*/ 	.word	0x000001b0


	//   ....[1]....
        /*0358*/ 	.word	0x00000250


	//   ....[2]....
        /*035c*/ 	.word	0x000002c0


	//   ....[3]....
        /*0360*/ 	.word	0x0001bbf0


	//   ....[4]....
        /*0364*/ 	.word	0x0001bc80


	//   ....[5]....
        /*0368*/ 	.word	0x0001c110


	//   ....[6]....
        /*036c*/ 	.word	0x0001c140


	//   ....[7]....
        /*0370*/ 	.word	0x0001c340


	//   ....[8]....
        /*0374*/ 	.word	0x0001e4a0


	//   ....[9]....
        /*0378*/ 	.word	0x0001e530


	//----- nvinfo : EIATTR_COOP_GROUP_MASK_REGIDS
	.align		4
.L_1199:
        /*037c*/ 	.byte	0x04, 0x29
        /*037e*/ 	.short	(.L_1201 - .L_1200)


	//   ....[0]....
.L_1200:
        /*0380*/ 	.word	0xffffffff


	//   ....[1]....
        /*0384*/ 	.word	0xffffffff


	//   ....[2]....
        /*0388*/ 	.word	0xffffffff


	//   ....[3]....
        /*038c*/ 	.word	0xffffffff


	//   ....[4]....
        /*0390*/ 	.word	0xffffffff


	//   ....[5]....
        /*0394*/ 	.word	0xffffffff


	//   ....[6]....
        /*0398*/ 	.word	0xffffffff


	//   ....[7]....
        /*039c*/ 	.word	0xffffffff


	//   ....[8]....
        /*03a0*/ 	.word	0xffffffff


	//   ....[9]....
        /*03a4*/ 	.word	0xffffffff


	//   ....[10]....
        /*03a8*/ 	.word	0xffffffff


	//   ....[11]....
        /*03ac*/ 	.word	0xffffffff


	//   ....[12]....
        /*03b0*/ 	.word	0xffffffff


	//   ....[13]....
        /*03b4*/ 	.word	0xffffffff


	//   ....[14]....
        /*03b8*/ 	.word	0xffffffff


	//   ....[15]....
        /*03bc*/ 	.word	0xffffffff


	//   ....[16]....
        /*03c0*/ 	.word	0xffffffff


	//   ....[17]....
        /*03c4*/ 	.word	0xffffffff


	//   ....[18]....
        /*03c8*/ 	.word	0xffffffff


	//   ....[19]....
        /*03cc*/ 	.word	0xffffffff


	//   ....[20]....
        /*03d0*/ 	.word	0xffffffff


	//   ....[21]....
        /*03d4*/ 	.word	0xffffffff


	//   ....[22]....
        /*03d8*/ 	.word	0xffffffff


	//   ....[23]....
        /*03dc*/ 	.word	0xffffffff


	//   ....[24]....
        /*03e0*/ 	.word	0xffffffff


	//   ....[25]....
        /*03e4*/ 	.word	0xffffffff


	//   ....[26]....
        /*03e8*/ 	.word	0xffffffff


	//   ....[27]....
        /*03ec*/ 	.word	0xffffffff


	//   ....[28]....
        /*03f0*/ 	.word	0xffffffff


	//   ....[29]....
        /*03f4*/ 	.word	0xffffffff


	//   ....[30]....
        /*03f8*/ 	.word	0xffffffff


	//   ....[31]....
        /*03fc*/ 	.word	0xffffffff


	//   ....[32]....
        /*0400*/ 	.word	0xffffffff


	//   ....[33]....
        /*0404*/ 	.word	0xffffffff


	//   ....[34]....
        /*0408*/ 	.word	0xffffffff


	//   ....[35]....
        /*040c*/ 	.word	0xffffffff


	//   ....[36]....
        /*0410*/ 	.word	0xffffffff


	//   ....[37]....
        /*0414*/ 	.word	0xffffffff


	//   ....[38]....
        /*0418*/ 	.word	0xffffffff


	//   ....[39]....
        /*041c*/ 	.word	0xffffffff


	//   ....[40]....
        /*0420*/ 	.word	0xffffffff


	//   ....[41]....
        /*0424*/ 	.word	0xffffffff


	//   ....[42]....
        /*0428*/ 	.word	0xffffffff


	//   ....[43]....
        /*042c*/ 	.word	0xffffffff


	//   ....[44]....
        /*0430*/ 	.word	0xffffffff


	//   ....[45]....
        /*0434*/ 	.word	0xffffffff


	//   ....[46]....
        /*0438*/ 	.word	0xffffffff


	//   ....[47]....
        /*043c*/ 	.word	0xffffffff


	//   ....[48]....
        /*0440*/ 	.word	0xffffffff


	//   ....[49]....
        /*0444*/ 	.word	0xffffffff


	//   ....[50]....
        /*0448*/ 	.word	0xffffffff


	//   ....[51]....
        /*044c*/ 	.word	0xffffffff


	//   ....[52]....
        /*0450*/ 	.word	0xffffffff


	//   ....[53]....
        /*0454*/ 	.word	0xffffffff


	//   ....[54]....
        /*0458*/ 	.word	0xffffffff


	//   ....[55]....
        /*045c*/ 	.word	0xffffffff


	//   ....[56]....
        /*0460*/ 	.word	0xffffffff


	//   ....[57]....
        /*0464*/ 	.word	0xffffffff


	//   ....[58]....
        /*0468*/ 	.word	0x0500000f


	//   ....[59]....
        /*046c*/ 	.word	0x0500000f


	//   ....[60]....
        /*0470*/ 	.word	0x0500000f


	//   ....[61]....
        /*0474*/ 	.word	0x0500000f


	//   ....[62]....
        /*0478*/ 	.word	0x0500000f


	//   ....[63]....
        /*047c*/ 	.word	0x0500000f


	//   ....[64]....
        /*0480*/ 	.word	0x0500000f


	//   ....[65]....
        /*0484*/ 	.word	0x0500000f


	//   ....[66]....
        /*0488*/ 	.word	0x0500000f


	//   ....[67]....
        /*048c*/ 	.word	0x0500000f


	//   ....[68]....
        /*0490*/ 	.word	0x0500000f


	//   ....[69]....
        /*0494*/ 	.word	0x0500000f


	//   ....[70]....
        /*0498*/ 	.word	0x0500000f


	//   ....[71]....
        /*049c*/ 	.word	0x0500000f


	//   ....[72]....
        /*04a0*/ 	.word	0x0500000f


	//   ....[73]....
        /*04a4*/ 	.word	0x0500000f


	//   ....[74]....
        /*04a8*/ 	.word	0x0500000f


	//   ....[75]....
        /*04ac*/ 	.word	0x0500000f


	//   ....[76]....
        /*04b0*/ 	.word	0x0500000f


	//   ....[77]....
        /*04b4*/ 	.word	0x0500000f


	//   ....[78]....
        /*04b8*/ 	.word	0x0500000f


	//   ....[79]....
        /*04bc*/ 	.word	0x0500000f


	//   ....[80]....
        /*04c0*/ 	.word	0x0500000f


	//   ....[81]....
        /*04c4*/ 	.word	0x0500000f


	//   ....[82]....
        /*04c8*/ 	.word	0x0500000f


	//   ....[83]....
        /*04cc*/ 	.word	0x0500000f


	//   ....[84]....
        /*04d0*/ 	.word	0x0500000f


	//   ....[85]....
        /*04d4*/ 	.word	0x0500000f


	//   ....[86]....
        /*04d8*/ 	.word	0x0500000f


	//   ....[87]....
        /*04dc*/ 	.word	0x0500000f


	//   ....[88]....
        /*04e0*/ 	.word	0x0500000f


	//   ....[89]....
        /*04e4*/ 	.word	0x0500000f


	//   ....[90]....
        /*04e8*/ 	.word	0x0500000f


	//   ....[91]....
        /*04ec*/ 	.word	0x0500000f


	//   ....[92]....
        /*04f0*/ 	.word	0x0500000f


	//   ....[93]....
        /*04f4*/ 	.word	0x0500000f


	//   ....[94]....
        /*04f8*/ 	.word	0x0500000f


	//   ....[95]....
        /*04fc*/ 	.word	0x0500000f


	//   ....[96]....
        /*0500*/ 	.word	0x0500000f


	//   ....[97]....
        /*0504*/ 	.word	0x0500000f


	//   ....[98]....
        /*0508*/ 	.word	0x0500000f


	//   ....[99]....
        /*050c*/ 	.word	0x0500000f


	//   ....[100]....
        /*0510*/ 	.word	0x0500000f


	//   ....[101]....
        /*0514*/ 	.word	0x0500000f


	//   ....[102]....
        /*0518*/ 	.word	0x0500000f


	//   ....[103]....
        /*051c*/ 	.word	0x0500000f


	//   ....[104]....
        /*0520*/ 	.word	0x0500000f


	//   ....[105]....
        /*0524*/ 	.word	0x0500000f


	//   ....[106]....
        /*0528*/ 	.word	0x0500000f


	//   ....[107]....
        /*052c*/ 	.word	0x0500000f


	//   ....[108]....
        /*0530*/ 	.word	0x0500000f


	//   ....[109]....
        /*0534*/ 	.word	0x0500000f


	//   ....[110]....
        /*0538*/ 	.word	0x0500000f


	//----- nvinfo : EIATTR_COOP_GROUP_INSTR_OFFSETS
	.align		4
.L_1201:
        /*053c*/ 	.byte	0x04, 0x28
        /*053e*/ 	.short	(.L_1203 - .L_1202)


	//   ....[0]....
.L_1202:
        /*0540*/ 	.word	0x00000060


	//   ....[1]....
        /*0544*/ 	.word	0x000001c0


	//   ....[2]....
        /*0548*/ 	.word	0x00000270


	//   ....[3]....
        /*054c*/ 	.word	0x00000430


	//   ....[4]....
        /*0550*/ 	.word	0x00000590


	//   ....[5]....
        /*0554*/ 	.word	0x000006b0


	//   ....[6]....
        /*0558*/ 	.word	0x00000810


	//   ....[7]....
        /*055c*/ 	.word	0x00008cc0


	//   ....[8]....
        /*0560*/ 	.word	0x0000fbd0


	//   ....[9]....
        /*0564*/ 	.word	0x0000fc20


	//   ....[10]....
        /*0568*/ 	.word	0x000106e0


	//   ....[11]....
        /*056c*/ 	.word	0x00010740


	//   ....[12]....
        /*0570*/ 	.word	0x00012cf0


	//   ....[13]....
        /*0574*/ 	.word	0x00012d30


	//   ....[14]....
        /*0578*/ 	.word	0x000137a0


	//   ....[15]....
        /*057c*/ 	.word	0x00013810


	//   ....[16]....
        /*0580*/ 	.word	0x00015aa0


	//   ....[17]....
        /*0584*/ 	.word	0x00015ac0


	//   ....[18]....
        /*0588*/ 	.word	0x00016020


	//   ....[19]....
        /*058c*/ 	.word	0x00016260


	//   ....[20]....
        /*0590*/ 	.word	0x00017400


	//   ....[21]....
        /*0594*/ 	.word	0x000177b0


	//   ....[22]....
        /*0598*/ 	.word	0x000177e0


	//   ....[23]....
        /*059c*/ 	.word	0x000177f0


	//   ....[24]....
        /*05a0*/ 	.word	0x00019a80


	//   ....[25]....
        /*05a4*/ 	.word	0x00019c00


	//   ....[26]....
        /*05a8*/ 	.word	0x00019c30


	//   ....[27]....
        /*05ac*/ 	.word	0x00019c70


	//   ....[28]....
        /*05b0*/ 	.word	0x00019cd0


	//   ....[29]....
        /*05b4*/ 	.word	0x00019d30


	//   ....[30]....
        /*05b8*/ 	.word	0x00019d80


	//   ....[31]....
        /*05bc*/ 	.word	0x00019f30


	//   ....[32]....
        /*05c0*/ 	.word	0x00019f90


	//   ....[33]....
        /*05c4*/ 	.word	0x00019fd0


	//   ....[34]....
        /*05c8*/ 	.word	0x0001a010


	//   ....[35]....
        /*05cc*/ 	.word	0x0001a040


	//   ....[36]....
        /*05d0*/ 	.word	0x0001a070


	//   ....[37]....
        /*05d4*/ 	.word	0x0001a100


	//   ....[38]....
        /*05d8*/ 	.word	0x0001a160


	//   ....[39]....
        /*05dc*/ 	.word	0x0001a1f0


	//   ....[40]....
        /*05e0*/ 	.word	0x0001e970


	//   ....[41]....
        /*05e4*/ 	.word	0x0001e980


	//   ....[42]....
        /*05e8*/ 	.word	0x0001ea90


	//   ....[43]....
        /*05ec*/ 	.word	0x0001eaf0


	//   ....[44]....
        /*05f0*/ 	.word	0x0001eb30


	//   ....[45]....
        /*05f4*/ 	.word	0x0001eb70


	//   ....[46]....
        /*05f8*/ 	.word	0x0001eba0


	//   ....[47]....
        /*05fc*/ 	.word	0x0001ebd0


	//   ....[48]....
        /*0600*/ 	.word	0x0001ed60


	//   ....[49]....
        /*0604*/ 	.word	0x0001edc0


	//   ....[50]....
        /*0608*/ 	.word	0x0001ee00


	//   ....[51]....
        /*060c*/ 	.word	0x0001ee40


	//   ....[52]....
        /*0610*/ 	.word	0x0001ee70


	//   ....[53]....
        /*0614*/ 	.word	0x0001eea0


	//   ....[54]....
        /*0618*/ 	.word	0x0001ef60


	//   ....[55]....
        /*061c*/ 	.word	0x0001ef80


	//   ....[56]....
        /*0620*/ 	.word	0x0001eff0


	//   ....[57]....
        /*0624*/ 	.word	0x0001f680


	//   ....[58]....
        /*0628*/ 	.word	0x0001fac0


	//   ....[59]....
        /*062c*/ 	.word	0x0001fb70


	//   ....[60]....
        /*0630*/ 	.word	0x0001fc10


	//   ....[61]....
        /*0634*/ 	.word	0x0001fcb0


	//   ....[62]....
        /*0638*/ 	.word	0x0001fd50


	//   ....[63]....
        /*063c*/ 	.word	0x0001fdf0


	//   ....[64]....
        /*0640*/ 	.word	0x0001fe90


	//   ....[65]....
        /*0644*/ 	.word	0x0001ff30


	//   ....[66]....
        /*0648*/ 	.word	0x0001ffd0


	//   ....[67]....
        /*064c*/ 	.word	0x00020070


	//   ....[68]....
        /*0650*/ 	.word	0x00020110


	//   ....[69]....
        /*0654*/ 	.word	0x000201b0


	//   ....[70]....
        /*0658*/ 	.word	0x00020250


	//   ....[71]....
        /*065c*/ 	.word	0x000202f0


	//   ....[72]....
        /*0660*/ 	.word	0x00020390


	//   ....[73]....
        /*0664*/ 	.word	0x00020430


	//   ....[74]....
        /*0668*/ 	.word	0x000204d0


	//   ....[75]....
        /*066c*/ 	.word	0x000205c0


	//   ....[76]....
        /*0670*/ 	.word	0x00020660


	//   ....[77]....
        /*0674*/ 	.word	0x00020700


	//   ....[78]....
        /*0678*/ 	.word	0x000207a0


	//   ....[79]....
        /*067c*/ 	.word	0x00020840


	//   ....[80]....
        /*0680*/ 	.word	0x000208e0


	//   ....[81]....
        /*0684*/ 	.word	0x00020980


	//   ....[82]....
        /*0688*/ 	.word	0x00020a20


	//   ....[83]....
        /*068c*/ 	.word	0x00020ac0


	//   ....[84]....
        /*0690*/ 	.word	0x00020b60


	//   ....[85]....
        /*0694*/ 	.word	0x00020c00


	//   ....[86]....
        /*0698*/ 	.word	0x00020ca0


	//   ....[87]....
        /*069c*/ 	.word	0x00020d40


	//   ....[88]....
        /*06a0*/ 	.word	0x00020de0


	//   ....[89]....
        /*06a4*/ 	.word	0x00020e80


	//   ....[90]....
        /*06a8*/ 	.word	0x00020f20


	//   ....[91]....
        /*06ac*/ 	.word	0x00021220


	//   ....[92]....
        /*06b0*/ 	.word	0x00021500


	//   ....[93]....
        /*06b4*/ 	.word	0x00021920


	//   ....[94]....
        /*06b8*/ 	.word	0x000219b0


	//   ....[95]....
        /*06bc*/ 	.word	0x00021a50


	//   ....[96]....
        /*06c0*/ 	.word	0x00021b00


	//   ....[97]....
        /*06c4*/ 	.word	0x00021b80


	//   ....[98]....
        /*06c8*/ 	.word	0x00021c00


	//   ....[99]....
        /*06cc*/ 	.word	0x00021c80


	//   ....[100]....
        /*06d0*/ 	.word	0x00021d00


	//   ....[101]....
        /*06d4*/ 	.word	0x00021d90


	//   ....[102]....
        /*06d8*/ 	.word	0x00021e50


	//   ....[103]....
        /*06dc*/ 	.word	0x00021ed0


	//   ....[104]....
        /*06e0*/ 	.word	0x00021f50


	//   ....[105]....
        /*06e4*/ 	.word	0x00021fd0


	//   ....[106]....
        /*06e8*/ 	.word	0x00022050


	//   ....[107]....
        /*06ec*/ 	.word	0x000220c0


	//   ....[108]....
        /*06f0*/ 	.word	0x00022160


	//   ....[109]....
        /*06f4*/ 	.word	0x000221f0


	//   ....[110]....
        /*06f8*/ 	.word	0x00022320


	//----- nvinfo : EIATTR_REG_RECONFIG
	.align		4
.L_1203:
        /*06fc*/ 	.byte	0x01, 0x54
	.zero		2


	//----- nvinfo : EIATTR_SYSCALL_OFFSETS
	.align		4
        /*0700*/ 	.byte	0x04, 0x46
        /*0702*/ 	.short	(.L_1205 - .L_1204)


	//   ....[0]....
.L_1204:
        /*0704*/ 	.word	0x000018d0


	//   ....[1]....
        /*0708*/ 	.word	0x00001a20


	//   ....[2]....
        /*070c*/ 	.word	0x00008e50


	//   ....[3]....
        /*0710*/ 	.word	0x000092c0


	//   ....[4]....
        /*0714*/ 	.word	0x0001be10


	//   ....[5]....
        /*0718*/ 	.word	0x0001bf50


	//   ....[6]....
        /*071c*/ 	.word	0x0001c050


	//----- nvinfo : EIATTR_MBARRIER_INSTR_OFFSETS
	.align		4
.L_1205:
        /*0720*/ 	.byte	0x04, 0x39
        /*0722*/ 	.short	(.L_1207 - .L_1206)


	//   ....[0]....
.L_1206:
        /*0724*/ 	.word	0x000002e0
        /*0728*/ 	.word	0x000000ff
        /*072c*/ 	.word	0x00028800
        /*0730*/ 	.short	0x0100
        /*0732*/ 	.byte	0x08
	.zero		1


	//   ....[1]....
        /*0734*/ 	.word	0x000002f0
        /*0738*/ 	.word	0x000000ff
        /*073c*/ 	.word	0x00028820
        /*0740*/ 	.short	0x0100
        /*0742*/ 	.byte	0x08
	.zero		1


	//   ....[2]....
        /*0744*/ 	.word	0x000003e0
        /*0748*/ 	.word	0x000000ff
        /*074c*/ 	.word	0x00028830
        /*0750*/ 	.short	0x0100
        /*0752*/ 	.byte	0x08
	.zero		1


	//   ....[3]....
        /*0754*/ 	.word	0x000003f0
        /*0758*/ 	.word	0x000000ff
        /*075c*/ 	.word	0x00028840
        /*0760*/ 	.short	0x0100
        /*0762*/ 	.byte	0x08
	.zero		1


	//   ....[4]....
        /*0764*/ 	.word	0x00000400
        /*0768*/ 	.word	0x000000ff
        /*076c*/ 	.word	0x00028838
        /*0770*/ 	.short	0x0100
        /*0772*/ 	.byte	0x08
	.zero		1


	//   ....[5]....
        /*0774*/ 	.word	0x00000410
        /*0778*/ 	.word	0x000000ff
        /*077c*/ 	.word	0x00028848
        /*0780*/ 	.short	0x0100
        /*0782*/ 	.byte	0x08
	.zero		1


	//   ....[6]....
        /*0784*/ 	.word	0x00000540
        /*0788*/ 	.word	0x000000ff
        /*078c*/ 	.word	0x00028850
        /*0790*/ 	.short	0x0100
        /*0792*/ 	.byte	0x08
	.zero		1


	//   ....[7]....
        /*0794*/ 	.word	0x00000550
        /*0798*/ 	.word	0x000000ff
        /*079c*/ 	.word	0x00028860
        /*07a0*/ 	.short	0x0100
        /*07a2*/ 	.byte	0x08
	.zero		1


	//   ....[8]....
        /*07a4*/ 	.word	0x00000560
        /*07a8*/ 	.word	0x000000ff
        /*07ac*/ 	.word	0x00028858
        /*07b0*/ 	.short	0x0100
        /*07b2*/ 	.byte	0x08
	.zero		1


	//   ....[9]....
        /*07b4*/ 	.word	0x00000570
        /*07b8*/ 	.word	0x000000ff
        /*07bc*/ 	.word	0x00028868
        /*07c0*/ 	.short	0x0100
        /*07c2*/ 	.byte	0x08
	.zero		1


	//   ....[10]....
        /*07c4*/ 	.word	0x00000660
        /*07c8*/ 	.word	0x000000ff
        /*07cc*/ 	.word	0x00028870
        /*07d0*/ 	.short	0x0100
        /*07d2*/ 	.byte	0x06
	.zero		1


	//   ....[11]....
        /*07d4*/ 	.word	0x00000670
        /*07d8*/ 	.word	0x000000ff
        /*07dc*/ 	.word	0x00028880
        /*07e0*/ 	.short	0x0100
        /*07e2*/ 	.byte	0x06
	.zero		1


	//   ....[12]....
        /*07e4*/ 	.word	0x00000680
        /*07e8*/ 	.word	0x000000ff
        /*07ec*/ 	.word	0x00028878
        /*07f0*/ 	.short	0x0100
        /*07f2*/ 	.byte	0x06
	.zero		1


	//   ....[13]....
        /*07f4*/ 	.word	0x00000690
        /*07f8*/ 	.word	0x000000ff
        /*07fc*/ 	.word	0x00028888
        /*0800*/ 	.short	0x0100
        /*0802*/ 	.byte	0x06
	.zero		1


	//   ....[14]....
        /*0804*/ 	.word	0x000007c0
        /*0808*/ 	.word	0x000000ff
        /*080c*/ 	.word	0x00028890
        /*0810*/ 	.short	0x0100
        /*0812*/ 	.byte	0x08
	.zero		1


	//   ....[15]....
        /*0814*/ 	.word	0x000007d0
        /*0818*/ 	.word	0x000000ff
        /*081c*/ 	.word	0x000288a0
        /*0820*/ 	.short	0x0100
        /*0822*/ 	.byte	0x08
	.zero		1


	//   ....[16]....
        /*0824*/ 	.word	0x000007e0
        /*0828*/ 	.word	0x000000ff
        /*082c*/ 	.word	0x00028898
        /*0830*/ 	.short	0x0100
        /*0832*/ 	.byte	0x08
	.zero		1


	//   ....[17]....
        /*0834*/ 	.word	0x000007f0
        /*0838*/ 	.word	0x000000ff
        /*083c*/ 	.word	0x000288a8
        /*0840*/ 	.short	0x0100
        /*0842*/ 	.byte	0x08
	.zero		1


	//   ....[18]....
        /*0844*/ 	.word	0x00000920
        /*0848*/ 	.word	0x000000ff
        /*084c*/ 	.word	0x000288b0
        /*0850*/ 	.short	0x0100
        /*0852*/ 	.byte	0x08
	.zero		1


	//   ....[19]....
        /*0854*/ 	.word	0x00000930
        /*0858*/ 	.word	0x000000ff
        /*085c*/ 	.word	0x000288c0
        /*0860*/ 	.short	0x0100
        /*0862*/ 	.byte	0x08
	.zero		1


	//   ....[20]....
        /*0864*/ 	.word	0x00000940
        /*0868*/ 	.word	0x000000ff
        /*086c*/ 	.word	0x000288b8
        /*0870*/ 	.short	0x0100
        /*0872*/ 	.byte	0x08
	.zero		1


	//   ....[21]....
        /*0874*/ 	.word	0x00000950
        /*0878*/ 	.word	0x000000ff
        /*087c*/ 	.word	0x000288c8
        /*0880*/ 	.short	0x0100
        /*0882*/ 	.byte	0x08
	.zero		1


	//   ....[22]....
        /*0884*/ 	.word	0x00003120
        /*0888*/ 	.word	0x00000069
        /*088c*/ 	.word	0x00028890
        /*0890*/ 	.short	0x010a
        /*0892*/ 	.byte	0x3f
	.zero		1


	//   ....[23]....
        /*0894*/ 	.word	0x000059d0
        /*0898*/ 	.word	0x00000069
        /*089c*/ 	.word	0x00028890
        /*08a0*/ 	.short	0x010a
        /*08a2*/ 	.byte	0x3f
	.zero		1


	//   ....[24]....
        /*08a4*/ 	.word	0x00007c80
        /*08a8*/ 	.word	0x00000069
        /*08ac*/ 	.word	0x00028890
        /*08b0*/ 	.short	0x010a
        /*08b2*/ 	.byte	0x3f
	.zero		1


	//   ....[25]....
        /*08b4*/ 	.word	0x000082e0
        /*08b8*/ 	.word	0x0000002c
        /*08bc*/ 	.word	0x00000000
        /*08c0*/ 	.short	0x0101
        /*08c2*/ 	.byte	0x3f
	.zero		1


	//   ....[26]....
        /*08c4*/ 	.word	0x00008320
        /*08c8*/ 	.word	0x00000069
        /*08cc*/ 	.word	0x000288b0
        /*08d0*/ 	.short	0x010a
        /*08d2*/ 	.byte	0x3f
	.zero		1


	//   ....[27]....
        /*08d4*/ 	.word	0x00008970
        /*08d8*/ 	.word	0x00000069
        /*08dc*/ 	.word	0x00000000
        /*08e0*/ 	.short	0x0101
        /*08e2*/ 	.byte	0x3f
	.zero		1


	//   ....[28]....
        /*08e4*/ 	.word	0x00008ed0
        /*08e8*/ 	.word	0x00000002
        /*08ec*/ 	.word	0x00028800
        /*08f0*/ 	.short	0x010a
        /*08f2*/ 	.byte	0x3f
	.zero		1


	//   ....[29]....
        /*08f4*/ 	.word	0x00008f20
        /*08f8*/ 	.word	0x00000002
        /*08fc*/ 	.word	0x00028800
        /*0900*/ 	.short	0x010a
        /*0902*/ 	.byte	0x3f
	.zero		1


	//   ....[30]....
        /*0904*/ 	.word	0x0000a180
        /*0908*/ 	.word	0x00000002
        /*090c*/ 	.word	0x00028800
        /*0910*/ 	.short	0x010a
        /*0912*/ 	.byte	0x3f
	.zero		1


	//   ....[31]....
        /*0914*/ 	.word	0x0000c7f0
        /*0918*/ 	.word	0x00000002
        /*091c*/ 	.word	0x00028800
        /*0920*/ 	.short	0x010a
        /*0922*/ 	.byte	0x3f
	.zero		1


	//   ....[32]....
        /*0924*/ 	.word	0x0000e5b0
        /*0928*/ 	.word	0x00000000
        /*092c*/ 	.word	0x00028830
        /*0930*/ 	.short	0x010a
        /*0932*/ 	.byte	0x3f
	.zero		1


	//   ....[33]....
        /*0934*/ 	.word	0x0000e630
        /*0938*/ 	.word	0x00000000
        /*093c*/ 	.word	0x00028830
        /*0940*/ 	.short	0x010a
        /*0942*/ 	.byte	0x3f
	.zero		1


	//   ....[34]....
        /*0944*/ 	.word	0x0000f620
        /*0948*/ 	.word	0x00000000
        /*094c*/ 	.word	0x00000000
        /*0950*/ 	.short	0x0101
        /*0952*/ 	.byte	0x3f
	.zero		1


	//   ....[35]....
        /*0954*/ 	.word	0x00011690
        /*0958*/ 	.word	0x00000006
        /*095c*/ 	.word	0x00028830
        /*0960*/ 	.short	0x010a
        /*0962*/ 	.byte	0x3f
	.zero		1


	//   ....[36]....
        /*0964*/ 	.word	0x000116e0
        /*0968*/ 	.word	0x00000006
        /*096c*/ 	.word	0x00028830
        /*0970*/ 	.short	0x010a
        /*0972*/ 	.byte	0x3f
	.zero		1


	//   ....[37]....
        /*0974*/ 	.word	0x00011b30
        /*0978*/ 	.word	0x00000007
        /*097c*/ 	.word	0x00028850
        /*0980*/ 	.short	0x010a
        /*0982*/ 	.byte	0x3f
	.zero		1


	//   ....[38]....
        /*0984*/ 	.word	0x00011b70
        /*0988*/ 	.word	0x00000007
        /*098c*/ 	.word	0x00028850
        /*0990*/ 	.short	0x010a
        /*0992*/ 	.byte	0x3f
	.zero		1


	//   ....[39]....
        /*0994*/ 	.word	0x00013ee0
        /*0998*/ 	.word	0x00000009
        /*099c*/ 	.word	0x00000000
        /*09a0*/ 	.short	0x0101
        /*09a2*/ 	.byte	0x3f
	.zero		1


	//   ....[40]....
        /*09a4*/ 	.word	0x00013f70
        /*09a8*/ 	.word	0x0000000d
        /*09ac*/ 	.word	0x00000000
        /*09b0*/ 	.short	0x0101
        /*09b2*/ 	.byte	0x3f
	.zero		1


	//   ....[41]....
        /*09b4*/ 	.word	0x00014990
        /*09b8*/ 	.word	0x00000006
        /*09bc*/ 	.word	0x00028830
        /*09c0*/ 	.short	0x010a
        /*09c2*/ 	.byte	0x3f
	.zero		1


	//   ....[42]....
        /*09c4*/ 	.word	0x000149e0
        /*09c8*/ 	.word	0x00000006
        /*09cc*/ 	.word	0x00028830
        /*09d0*/ 	.short	0x010a
        /*09d2*/ 	.byte	0x3f
	.zero		1


	//   ....[43]....
        /*09d4*/ 	.word	0x00014e30
        /*09d8*/ 	.word	0x00000007
        /*09dc*/ 	.word	0x00028850
        /*09e0*/ 	.short	0x010a
        /*09e2*/ 	.byte	0x3f
	.zero		1


	//   ....[44]....
        /*09e4*/ 	.word	0x00014e70
        /*09e8*/ 	.word	0x00000007
        /*09ec*/ 	.word	0x00028850
        /*09f0*/ 	.short	0x010a
        /*09f2*/ 	.byte	0x3f
	.zero		1


	//   ....[45]....
        /*09f4*/ 	.word	0x00016810
        /*09f8*/ 	.word	0x0000001d
        /*09fc*/ 	.word	0x00000000
        /*0a00*/ 	.short	0x0101
        /*0a02*/ 	.byte	0x3f
	.zero		1


	//   ....[46]....
        /*0a04*/ 	.word	0x00016960
        /*0a08*/ 	.word	0x00000021
        /*0a0c*/ 	.word	0x00000000
        /*0a10*/ 	.short	0x0101
        /*0a12*/ 	.byte	0x3f
	.zero		1


	//   ....[47]....
        /*0a14*/ 	.word	0x00017300
        /*0a18*/ 	.word	0x0000000b
        /*0a1c*/ 	.word	0x00028850
        /*0a20*/ 	.short	0x010a
        /*0a22*/ 	.byte	0x3f
	.zero		1


	//   ....[48]....
        /*0a24*/ 	.word	0x00017380
        /*0a28*/ 	.word	0x0000000b
        /*0a2c*/ 	.word	0x00028850
        /*0a30*/ 	.short	0x010a
        /*0a32*/ 	.byte	0x3f
	.zero		1


	//   ....[49]....
        /*0a34*/ 	.word	0x00017930
        /*0a38*/ 	.word	0x00000008
        /*0a3c*/ 	.word	0x00000000
        /*0a40*/ 	.short	0x0101
        /*0a42*/ 	.byte	0x3f
	.zero		1


	//   ....[50]....
        /*0a44*/ 	.word	0x00018b60
        /*0a48*/ 	.word	0x00000000
        /*0a4c*/ 	.word	0x00000000
        /*0a50*/ 	.short	0x0101
        /*0a52*/ 	.byte	0x3f
	.zero		1


	//   ....[51]....
        /*0a54*/ 	.word	0x0001b030
        /*0a58*/ 	.word	0x00000009
        /*0a5c*/ 	.word	0x00028820
        /*0a60*/ 	.short	0x010a
        /*0a62*/ 	.byte	0x3f
	.zero		1


	//   ....[52]....
        /*0a64*/ 	.word	0x0001b0c0
        /*0a68*/ 	.word	0x00000005
        /*0a6c*/ 	.word	0x000288a0
        /*0a70*/ 	.short	0x010a
        /*0a72*/ 	.byte	0x3f
	.zero		1


	//   ....[53]....
        /*0a74*/ 	.word	0x0001b2f0
        /*0a78*/ 	.word	0x00000005
        /*0a7c*/ 	.word	0x000288c0
        /*0a80*/ 	.short	0x010a
        /*0a82*/ 	.byte	0x3f
	.zero		1


	//   ....[54]....
        /*0a84*/ 	.word	0x0001b670
        /*0a88*/ 	.word	0x00000006
        /*0a8c*/ 	.word	0x000288a0
        /*0a90*/ 	.short	0x010a
        /*0a92*/ 	.byte	0x3f
	.zero		1


	//   ....[55]....
        /*0a94*/ 	.word	0x0001b880
        /*0a98*/ 	.word	0x00000006
        /*0a9c*/ 	.word	0x000288c0
        /*0aa0*/ 	.short	0x010a
        /*0aa2*/ 	.byte	0x3f
	.zero		1


	//   ....[56]....
        /*0aa4*/ 	.word	0x0001c670
        /*0aa8*/ 	.word	0x00000007
        /*0aac*/ 	.word	0x00028840
        /*0ab0*/ 	.short	0x010a
        /*0ab2*/ 	.byte	0x3f
	.zero		1


	//   ....[57]....
        /*0ab4*/ 	.word	0x0001cb40
        /*0ab8*/ 	.word	0x0000000a
        /*0abc*/ 	.word	0x00028820
        /*0ac0*/ 	.short	0x010a
        /*0ac2*/ 	.byte	0x3f
	.zero		1


	//   ....[58]....
        /*0ac4*/ 	.word	0x0001ce60
        /*0ac8*/ 	.word	0x00000008
        /*0acc*/ 	.word	0x00028840
        /*0ad0*/ 	.short	0x010a
        /*0ad2*/ 	.byte	0x3f
	.zero		1


	//   ....[59]....
        /*0ad4*/ 	.word	0x0001d110
        /*0ad8*/ 	.word	0x00000008
        /*0adc*/ 	.word	0x00028860
        /*0ae0*/ 	.short	0x010a
        /*0ae2*/ 	.byte	0x3f
	.zero		1


	//   ....[60]....
        /*0ae4*/ 	.word	0x0001d6c0
        /*0ae8*/ 	.word	0x00000002
        /*0aec*/ 	.word	0x00028840
        /*0af0*/ 	.short	0x010a
        /*0af2*/ 	.byte	0x3f
	.zero		1


	//   ....[61]....
        /*0af4*/ 	.word	0x0001d970
        /*0af8*/ 	.word	0x00000002
        /*0afc*/ 	.word	0x00028860
        /*0b00*/ 	.short	0x010a
        /*0b02*/ 	.byte	0x3f
	.zero		1


	//   ....[62]....
        /*0b04*/ 	.word	0x0001de90
        /*0b08*/ 	.word	0x00000002
        /*0b0c*/ 	.word	0x00028840
        /*0b10*/ 	.short	0x010a
        /*0b12*/ 	.byte	0x3f
	.zero		1


	//   ....[63]....
        /*0b14*/ 	.word	0x0001e130
        /*0b18*/ 	.word	0x00000002
        /*0b1c*/ 	.word	0x00028860
        /*0b20*/ 	.short	0x010a
        /*0b22*/ 	.byte	0x3f
	.zero		1


	//   ....[64]....
        /*0b24*/ 	.word	0x0001e5f0
        /*0b28*/ 	.word	0x00000000
        /*0b2c*/ 	.word	0x00028860
        /*0b30*/ 	.short	0x010a
        /*0b32*/ 	.byte	0x3f
	.zero		1


	//   ....[65]....
        /*0b34*/ 	.word	0x0001f600
        /*0b38*/ 	.word	0x00000000
        /*0b3c*/ 	.word	0x00028820
        /*0b40*/ 	.short	0x010a
        /*0b42*/ 	.byte	0x3f
	.zero		1


	//   ....[66]....
        /*0b44*/ 	.word	0x0001f7b0
        /*0b48*/ 	.word	0x00000006
        /*0b4c*/ 	.word	0x00000000
        /*0b50*/ 	.short	0x010a
        /*0b52*/ 	.byte	0x3f
	.zero		1


	//   ....[67]....
        /*0b54*/ 	.word	0x0001f820
        /*0b58*/ 	.word	0x00000007
        /*0b5c*/ 	.word	0x00000000
        /*0b60*/ 	.short	0x010a
        /*0b62*/ 	.byte	0x3f
	.zero		1


	//   ....[68]....
        /*0b64*/ 	.word	0x0001f890
        /*0b68*/ 	.word	0x00000004
        /*0b6c*/ 	.word	0x00000000
        /*0b70*/ 	.short	0x010a
        /*0b72*/ 	.byte	0x3f
	.zero		1


	//   ....[69]....
        /*0b74*/ 	.word	0x0001f8c0
        /*0b78*/ 	.word	0x00000003
        /*0b7c*/ 	.word	0x00000000
        /*0b80*/ 	.short	0x010a
        /*0b82*/ 	.byte	0x3f
	.zero		1


	//   ....[70]....
        /*0b84*/ 	.word	0x0001f920
        /*0b88*/ 	.word	0x00000069
        /*0b8c*/ 	.word	0x00028890
        /*0b90*/ 	.short	0x010a
        /*0b92*/ 	.byte	0x3f
	.zero		1


	//   ....[71]....
        /*0b94*/ 	.word	0x0001f970
        /*0b98*/ 	.word	0x00000069
        /*0b9c*/ 	.word	0x00028890
        /*0ba0*/ 	.short	0x010a
        /*0ba2*/ 	.byte	0x3f
	.zero		1


	//   ....[72]....
        /*0ba4*/ 	.word	0x0001f9c0
        /*0ba8*/ 	.word	0x00000069
        /*0bac*/ 	.word	0x00028890
        /*0bb0*/ 	.short	0x010a
        /*0bb2*/ 	.byte	0x3f
	.zero		1


	//   ....[73]....
        /*0bb4*/ 	.word	0x0001fa10
        /*0bb8*/ 	.word	0x00000069
        /*0bbc*/ 	.word	0x000288b0
        /*0bc0*/ 	.short	0x010a
        /*0bc2*/ 	.byte	0x3f
	.zero		1


	//   ....[74]....
        /*0bc4*/ 	.word	0x00020510
        /*0bc8*/ 	.word	0x00000002
        /*0bcc*/ 	.word	0x00028800
        /*0bd0*/ 	.short	0x010a
        /*0bd2*/ 	.byte	0x3f
	.zero		1


	//   ....[75]....
        /*0bd4*/ 	.word	0x00020f60
        /*0bd8*/ 	.word	0x00000002
        /*0bdc*/ 	.word	0x00028800
        /*0be0*/ 	.short	0x010a
        /*0be2*/ 	.byte	0x3f
	.zero		1


	//   ....[76]....
        /*0be4*/ 	.word	0x00020fb0
        /*0be8*/ 	.word	0x00000000
        /*0bec*/ 	.word	0x00028830
        /*0bf0*/ 	.short	0x010a
        /*0bf2*/ 	.byte	0x3f
	.zero		1


	//   ....[77]....
        /*0bf4*/ 	.word	0x00021000
        /*0bf8*/ 	.word	0x00000006
        /*0bfc*/ 	.word	0x00028830
        /*0c00*/ 	.short	0x010a
        /*0c02*/ 	.byte	0x3f
	.zero		1


	//   ....[78]....
        /*0c04*/ 	.word	0x00021050
        /*0c08*/ 	.word	0x00000007
        /*0c0c*/ 	.word	0x00028850
        /*0c10*/ 	.short	0x010a
        /*0c12*/ 	.byte	0x3f
	.zero		1


	//   ....[79]....
        /*0c14*/ 	.word	0x000210a0
        /*0c18*/ 	.word	0x00000006
        /*0c1c*/ 	.word	0x00028830
        /*0c20*/ 	.short	0x010a
        /*0c22*/ 	.byte	0x3f
	.zero		1


	//   ....[80]....
        /*0c24*/ 	.word	0x000210f0
        /*0c28*/ 	.word	0x00000007
        /*0c2c*/ 	.word	0x00028850
        /*0c30*/ 	.short	0x010a
        /*0c32*/ 	.byte	0x3f
	.zero		1


	//   ....[81]....
        /*0c34*/ 	.word	0x00021140
        /*0c38*/ 	.word	0x0000000b
        /*0c3c*/ 	.word	0x00028850
        /*0c40*/ 	.short	0x010a
        /*0c42*/ 	.byte	0x3f
	.zero		1


	//   ....[82]....
        /*0c44*/ 	.word	0x000212e0
        /*0c48*/ 	.word	0x00000009
        /*0c4c*/ 	.word	0x00028820
        /*0c50*/ 	.short	0x010a
        /*0c52*/ 	.byte	0x3f
	.zero		1


	//   ....[83]....
        /*0c54*/ 	.word	0x00021330
        /*0c58*/ 	.word	0x00000005
        /*0c5c*/ 	.word	0x000288a0
        /*0c60*/ 	.short	0x010a
        /*0c62*/ 	.byte	0x3f
	.zero		1


	//   ....[84]....
        /*0c64*/ 	.word	0x00021380
        /*0c68*/ 	.word	0x00000005
        /*0c6c*/ 	.word	0x000288c0
        /*0c70*/ 	.short	0x010a
        /*0c72*/ 	.byte	0x3f
	.zero		1


	//   ....[85]....
        /*0c74*/ 	.word	0x000213d0
        /*0c78*/ 	.word	0x00000006
        /*0c7c*/ 	.word	0x000288a0
        /*0c80*/ 	.short	0x010a
        /*0c82*/ 	.byte	0x3f
	.zero		1


	//   ....[86]....
        /*0c84*/ 	.word	0x00021420
        /*0c88*/ 	.word	0x00000006
        /*0c8c*/ 	.word	0x000288c0
        /*0c90*/ 	.short	0x010a
        /*0c92*/ 	.byte	0x3f
	.zero		1


	//   ....[87]....
        /*0c94*/ 	.word	0x000215c0
        /*0c98*/ 	.word	0x00000007
        /*0c9c*/ 	.word	0x00028840
        /*0ca0*/ 	.short	0x010a
        /*0ca2*/ 	.byte	0x3f
	.zero		1


	//   ....[88]....
        /*0ca4*/ 	.word	0x00021640
        /*0ca8*/ 	.word	0x00000003
        /*0cac*/ 	.word	0x00028820
        /*0cb0*/ 	.short	0x010a
        /*0cb2*/ 	.byte	0x3f
	.zero		1


	//   ....[89]....
        /*0cb4*/ 	.word	0x00021690
        /*0cb8*/ 	.word	0x00000008
        /*0cbc*/ 	.word	0x00028840
        /*0cc0*/ 	.short	0x010a
        /*0cc2*/ 	.byte	0x3f
	.zero		1


	//   ....[90]....
        /*0cc4*/ 	.word	0x000216e0
        /*0cc8*/ 	.word	0x00000008
        /*0ccc*/ 	.word	0x00028860
        /*0cd0*/ 	.short	0x010a
        /*0cd2*/ 	.byte	0x3f
	.zero		1


	//   ....[91]....
        /*0cd4*/ 	.word	0x00021730
        /*0cd8*/ 	.word	0x00000002
        /*0cdc*/ 	.word	0x00028840
        /*0ce0*/ 	.short	0x010a
        /*0ce2*/ 	.byte	0x3f
	.zero		1


	//   ....[92]....
        /*0ce4*/ 	.word	0x00021780
        /*0ce8*/ 	.word	0x00000002
        /*0cec*/ 	.word	0x00028860
        /*0cf0*/ 	.short	0x010a
        /*0cf2*/ 	.byte	0x3f
	.zero		1


	//   ....[93]....
        /*0cf4*/ 	.word	0x000217d0
        /*0cf8*/ 	.word	0x00000002
        /*0cfc*/ 	.word	0x00028840
        /*0d00*/ 	.short	0x010a
        /*0d02*/ 	.byte	0x3f
	.zero		1


	//   ....[94]....
        /*0d04*/ 	.word	0x00021820
        /*0d08*/ 	.word	0x00000002
        /*0d0c*/ 	.word	0x00028860
        /*0d10*/ 	.short	0x010a
        /*0d12*/ 	.byte	0x3f
	.zero		1


	//   ....[95]....
        /*0d14*/ 	.word	0x00021870
        /*0d18*/ 	.word	0x00000000
        /*0d1c*/ 	.word	0x00028860
        /*0d20*/ 	.short	0x010a
        /*0d22*/ 	.byte	0x3f
	.zero		1


	//   ....[96]....
        /*0d24*/ 	.word	0x00022240
        /*0d28*/ 	.word	0x00000000
        /*0d2c*/ 	.word	0x00028820
        /*0d30*/ 	.short	0x010a
        /*0d32*/ 	.byte	0x3f
	.zero		1


	//   ....[97]....
        /*0d34*/ 	.word	0x000223e0
        /*0d38*/ 	.word	0x00000006
        /*0d3c*/ 	.word	0x00000000
        /*0d40*/ 	.short	0x010a
        /*0d42*/ 	.byte	0x3f
	.zero		1


	//   ....[98]....
        /*0d44*/ 	.word	0x00022430
        /*0d48*/ 	.word	0x00000007
        /*0d4c*/ 	.word	0x00000000
        /*0d50*/ 	.short	0x010a
        /*0d52*/ 	.byte	0x3f
	.zero		1


	//   ....[99]....
        /*0d54*/ 	.word	0x00022480
        /*0d58*/ 	.word	0x00000004
        /*0d5c*/ 	.word	0x00000000
        /*0d60*/ 	.short	0x010a
        /*0d62*/ 	.byte	0x3f
	.zero		1


	//----- nvinfo : EIATTR_NUM_MBARRIERS
	.align		4
.L_1207:
        /*0d64*/ 	.byte	0x03, 0x38
        /*0d66*/ 	.short	0x0016


	//----- nvinfo : EIATTR_EXIT_INSTR_OFFSETS
	.align		4
        /*0d68*/ 	.byte	0x04, 0x1c
        /*0d6a*/ 	.short	(.L_1209 - .L_1208)


	//   ....[0]....
.L_1208:
        /*0d6c*/ 	.word	0x0001f910


	//----- nvinfo : EIATTR_MAX_THREADS
	.align		4
.L_1209:
        /*0d70*/ 	.byte	0x04, 0x05
        /*0d72*/ 	.short	(.L_1211 - .L_1210)
.L_1210:
        /*0d74*/ 	.word	0x00000180
        /*0d78*/ 	.word	0x00000001
        /*0d7c*/ 	.word	0x00000001


	//----- nvinfo : EIATTR_CRS_STACK_SIZE
	.align		4
.L_1211:
        /*0d80*/ 	.byte	0x04, 0x1e
        /*0d82*/ 	.short	(.L_1213 - .L_1212)
.L_1212:
        /*0d84*/ 	.word	0x00000000


	//----- nvinfo : EIATTR_CBANK_PARAM_SIZE
	.align		4
.L_1213:
        /*0d88*/ 	.byte	0x03, 0x19
        /*0d8a*/ 	.short	0x0a70


	//----- nvinfo : EIATTR_PARAM_CBANK
	.align		4
        /*0d8c*/ 	.byte	0x04, 0x0a
        /*0d8e*/ 	.short	(.L_1215 - .L_1214)
	.align		4
.L_1214:
        /*0d90*/ 	.word	index@(.nv.constant0._ZN7cutlass13device_kernelIN5flash11enable_sm90INS1_16FlashAttnFwdSm90INS1_25CollectiveMainloopFwdSm90ILi2EN4cute5tupleIJNS5_1CILi1EEES8_S8_EEENS6_IJNS7_ILi128EEESA_SA_EEELi128ENS_10bfloat16_tEfNS_4arch4Sm90ELb1ELb0ELb1ELb1ELb0ELb1ELb0ELb1ELb1ELb0ELb0ELb0EEENS1_21CollectiveEpilogueFwdISB_S9_SC_SE_Li256ELb1ELb0ELb0ELb0EEENS1_36VarlenDynamicPersistentTileSchedulerILi128ELi128ELi256ELi32ELb0ELb0ELb1ELb1ELb1ELb1EEEEEEEEEvNT_6ParamsE)
        /*0d94*/ 	.short	0x0210
        /*0d96*/ 	.short	0x0a70


	//----- nvinfo : EIATTR_SW_WAR
	.align		4
.L_1215:
        /*0d98*/ 	.byte	0x04, 0x36
        /*0d9a*/ 	.short	(.L_1217 - .L_1216)
.L_1216:
        /*0d9c*/ 	.word	0x00000008
.L_1217:


//--------------------- .nv.info._ZN7cutlass13device_kernelIN5flash11enable_sm90INS1_16FlashAttnFwdSm90INS1_25CollectiveMainloopFwdSm90ILi2EN4cute5tupleIJNS5_1CILi1EEES8_S8_EEENS6_IJNS7_ILi192EEENS7_ILi144EEENS7_ILi96EEEEEELi96ENS_10bfloat16_tEfNS_4arch4Sm90ELb0ELb0ELb1ELb0ELb0ELb0ELb0ELb0ELb1ELb0ELb0ELb0EEENS1_21CollectiveEpilogueFwdINS6_IJSA_SC_SB_EEES9_SE_SG_Li384ELb0ELb0ELb0ELb0EEENS1_29StaticPersistentTileSchedulerILb0EEEEEEEEEvNT_6ParamsE --------------------------
	.section	.nv.info._ZN7cutlass13device_kernelIN5flash11enable_sm90INS1_16FlashAttnFwdSm90INS1_25CollectiveMainloopFwdSm90ILi2EN4cute5tupleIJNS5_1CILi1EEES8_S8_EEENS6_IJNS7_ILi192EEENS7_ILi144EEENS7_ILi96EEEEEELi96ENS_10bfloat16_tEfNS_4arch4Sm90ELb0ELb0ELb1ELb0ELb0ELb0ELb0ELb0ELb1ELb0ELb0ELb0EEENS1_21CollectiveEpilogueFwdINS6_IJSA_SC_SB_EEES9_SE_SG_Li384ELb0ELb0ELb0ELb0EEENS1_29StaticPersistentTileSchedulerILb0EEEEEEEEEvNT_6ParamsE,"",@"SHT_CUDA_INFO"
	.sectionflags	@""
	.align	4


	//----- nvinfo : EIATTR_CUDA_API_VERSION
	.align		4
        /*0000*/ 	.byte	0x04, 0x37
        /*0002*/ 	.short	(.L_1219 - .L_1218)
.L_1218:
        /*0004*/ 	.word	0x00000082


	//----- nvinfo : EIATTR_KPARAM_INFO
	.align		4
.L_1219:
        /*0008*/ 	.byte	0x04, 0x17
        /*000a*/ 	.short	(.L_1221 - .L_1220)
.L_1220:
        /*000c*/ 	.word	0x00000000
        /*0010*/ 	.short	0x0000
        /*0012*/ 	.short	0x0070
        /*0014*/ 	.byte	0x00, 0xf0, 0x01, 0x2e


	//----- nvinfo : EIATTR_SPARSE_MMA_MASK
	.align		4
.L_1221:
        /*0018*/ 	.byte	0x03, 0x50
        /*001a*/ 	.short	0x0000


	//----- nvinfo : EIATTR_MAXREG_COUNT
	.align		4
        /*001c*/ 	.byte	0x03, 0x1b
        /*001e*/ 	.short	0x0080


	//----- nvinfo : EIATTR_NUM_BARRIERS
	.align		4
        /*0020*/ 	.byte	0x02, 0x4c
        /*0022*/ 	.byte	0x10
	.zero		1


	//----- nvinfo : EIATTR_EXTERNS
	.align		4
        /*0024*/ 	.byte	0x04, 0x0f
        /*0026*/ 	.short	(.L_1223 - .L_1222)


	//   ....[0]....
	.align		4
.L_1222:
        /*0028*/ 	.word	index@(__assertfail)


	//----- nvinfo : EIATTR_ANNOTATIONS
	.align		4
.L_1223:
        /*002c*/ 	.byte	0x04, 0x55
        /*002e*/ 	.short	(.L_1225 - .L_1224)


	//   ....[0]....
.L_1224:
        /*0030*/ 	.word	0x00000001
        /*0034*/ 	.byte	0x40, 0x09, 0x00, 0x00, 0x01, 0x00, 0x00, 0x00, 0x40, 0x0a, 0x00, 0x00, 0x01, 0x00, 0x00, 0x00
        /*0044*/ 	.byte	0x60, 0xd3, 0x00, 0x00


	//----- nvinfo : EIATTR_MERCURY_ISA_VERSION
	.align		4
.L_1225:
        /*0048*/ 	.byte	0x03, 0x5f
        /*004a*/ 	.short	0x0101


	//----- nvinfo : EIATTR_INT_WARP_WIDE_INSTR_OFFSETS
	.align		4
        /*004c*/ 	.byte	0x04, 0x31
        /*004e*/ 	.short	(.L_1227 - .L_1226)


	//   ....[0]....
.L_1226:
        /*0050*/ 	.word	0x00000180


	//   ....[1]....
        /*0054*/ 	.word	0x000001c0


	//   ....[2]....
        /*0058*/ 	.word	0x00000250


	//   ....[3]....
        /*005c*/ 	.word	0x0000af10


	//   ....[4]....
        /*0060*/ 	.word	0x0000af90


	//   ....[5]....
        /*0064*/ 	.word	0x0000b080


	//   ....[6]....
        /*0068*/ 	.word	0x0000b140


	//----- nvinfo : EIATTR_COOP_GROUP_MASK_REGIDS
	.align		4
.L_1227:
        /*006c*/ 	.byte	0x04, 0x29
        /*006e*/ 	.short	(.L_1229 - .L_1228)


	//   ....[0]....
.L_1228:
        /*0070*/ 	.word	0xffffffff


	//   ....[1]....
        /*0074*/ 	.word	0xffffffff


	//   ....[2]....
        /*0078*/ 	.word	0xffffffff


	//   ....[3]....
        /*007c*/ 	.word	0xffffffff


	//   ....[4]....
        /*0080*/ 	.word	0xffffffff


	//   ....[5]....
        /*0084*/ 	.word	0xffffffff


	//   ....[6]....
        /*0088*/ 	.word	0xffffffff


	//   ....[7]....
        /*008c*/ 	.word	0xffffffff


	//   ....[8]....
        /*0090*/ 	.word	0xffffffff


	//   ....[9]....
        /*0094*/ 	.word	0xffffffff


	//   ....[10]....
        /*0098*/ 	.word	0xffffffff


	//   ....[11]....
        /*009c*/ 	.word	0xffffffff


	//   ....[12]....
        /*00a0*/ 	.word	0xffffffff


	//   ....[13]....
        /*00a4*/ 	.word	0xffffffff


	//   ....[14]....
        /*00a8*/ 	.word	0xffffffff


	//   ....[15]....
        /*00ac*/ 	.word	0xffffffff


	//   ....[16]....
        /*00b0*/ 	.word	0xffffffff


	//   ....[17]....
        /*00b4*/ 	.word	0xffffffff


	//   ....[18]....
        /*00b8*/ 	.word	0xffffffff


	//   ....[19]....
        /*00bc*/ 	.word	0xffffffff


	//   ....[20]....
        /*00c0*/ 	.word	0xffffffff


	//   ....[21]....
        /*00c4*/ 	.word	0xffffffff


	//   ....[22]....
        /*00c8*/ 	.word	0xffffffff


	//   ....[23]....
        /*00cc*/ 	.word	0xffffffff


	//   ....[24]....
        /*00d0*/ 	.word	0xffffffff


	//   ....[25]....
        /*00d4*/ 	.word	0x0500000f


	//   ....[26]....
        /*00d8*/ 	.word	0x0500000f


	//----- nvinfo : EIATTR_COOP_GROUP_INSTR_OFFSETS
	.align		4
.L_1229:
        /*00dc*/ 	.byte	0x04, 0x28
        /*00de*/ 	.short	(.L_1231 - .L_1230)


	//   ....[0]....
.L_1230:
        /*00e0*/ 	.word	0x00000060


	//   ....[1]....
        /*00e4*/ 	.word	0x00000190


	//   ....[2]....
        /*00e8*/ 	.word	0x00000230


	//   ....[3]....
        /*00ec*/ 	.word	0x000003c0


	//   ....[4]....
        /*00f0*/ 	.word	0x00000520


	//   ....[5]....
        /*00f4*/ 	.word	0x00000640


	//   ....[6]....
        /*00f8*/ 	.word	0x000007a0


	//   ....[7]....
        /*00fc*/ 	.word	0x00000e80


	//   ....[8]....
        /*0100*/ 	.word	0x00003b40


	//   ....[9]....
        /*0104*/ 	.word	0x00003b60


	//   ....[10]....
        /*0108*/ 	.word	0x00004120


	//   ....[11]....
        /*010c*/ 	.word	0x00004180


	//   ....[12]....
        /*0110*/ 	.word	0x00005220


	//   ....[13]....
        /*0114*/ 	.word	0x00007730


	//   ....[14]....
        /*0118*/ 	.word	0x000077e0


	//   ....[15]....
        /*011c*/ 	.word	0x00007fc0


	//   ....[16]....
        /*0120*/ 	.word	0x00008030


	//   ....[17]....
        /*0124*/ 	.word	0x00009410


	//   ....[18]....
        /*0128*/ 	.word	0x00009540


	//   ....[19]....
        /*012c*/ 	.word	0x00009580


	//   ....[20]....
        /*0130*/ 	.word	0x00009710


	//   ....[21]....
        /*0134*/ 	.word	0x00009740


	//   ....[22]....
        /*0138*/ 	.word	0x0000a4e0


	//   ....[23]....
        /*013c*/ 	.word	0x0000a7e0


	//   ....[24]....
        /*0140*/ 	.word	0x0000d2e0


	//   ....[25]....
        /*0144*/ 	.word	0x0000d7c0


	//   ....[26]....
        /*0148*/ 	.word	0x0000dc30


	//----- nvinfo : EIATTR_REG_RECONFIG
	.align		4
.L_1231:
        /*014c*/ 	.byte	0x01, 0x54
	.zero		2


	//----- nvinfo : EIATTR_SYSCALL_OFFSETS
	.align		4
        /*0150*/ 	.byte	0x04, 0x46
        /*0152*/ 	.short	(.L_1233 - .L_1232)


	//   ....[0]....
.L_1232:
        /*0154*/ 	.word	0x00001200


	//   ....[1]....
        /*0158*/ 	.word	0x0000ac00


	//   ....[2]....
        /*015c*/ 	.word	0x0000ad30


	//   ....[3]....
        /*0160*/ 	.word	0x0000ae30


	//----- nvinfo : EIATTR_MBARRIER_INSTR_OFFSETS
	.align		4
.L_1233:
        /*0164*/ 	.byte	0x04, 0x39
        /*0166*/ 	.short	(.L_1235 - .L_1234)


	//   ....[0]....
.L_1234:
        /*0168*/ 	.word	0x00000270
        /*016c*/ 	.word	0x000000ff
        /*0170*/ 	.word	0x00031c00
        /*0174*/ 	.short	0x0100
        /*0176*/ 	.byte	0x06
	.zero		1


	//   ....[1]....
        /*0178*/ 	.word	0x00000280
        /*017c*/ 	.word	0x000000ff
        /*0180*/ 	.word	0x00031c20
        /*0184*/ 	.short	0x0100
        /*0186*/ 	.byte	0x06
	.zero		1


	//   ....[2]....
        /*0188*/ 	.word	0x00000370
        /*018c*/ 	.word	0x000000ff
        /*0190*/ 	.word	0x00031c30
        /*0194*/ 	.short	0x0100
        /*0196*/ 	.byte	0x08
	.zero		1


	//   ....[3]....
        /*0198*/ 	.word	0x00000380
        /*019c*/ 	.word	0x000000ff
        /*01a0*/ 	.word	0x00031c40
        /*01a4*/ 	.short	0x0100
        /*01a6*/ 	.byte	0x08
	.zero		1


	//   ....[4]....
        /*01a8*/ 	.word	0x00000390
        /*01ac*/ 	.word	0x000000ff
        /*01b0*/ 	.word	0x00031c38
        /*01b4*/ 	.short	0x0100
        /*01b6*/ 	.byte	0x08
	.zero		1


	//   ....[5]....
        /*01b8*/ 	.word	0x000003a0
        /*01bc*/ 	.word	0x000000ff
        /*01c0*/ 	.word	0x00031c48
        /*01c4*/ 	.short	0x0100
        /*01c6*/ 	.byte	0x08
	.zero		1


	//   ....[6]....
        /*01c8*/ 	.word	0x000004d0
        /*01cc*/ 	.word	0x000000ff
        /*01d0*/ 	.word	0x00031c50
        /*01d4*/ 	.short	0x0100
        /*01d6*/ 	.byte	0x08
	.zero		1


	//   ....[7]....
        /*01d8*/ 	.word	0x000004e0
        /*01dc*/ 	.word	0x000000ff
        /*01e0*/ 	.word	0x00031c60
        /*01e4*/ 	.short	0x0100
        /*01e6*/ 	.byte	0x08
	.zero		1


	//   ....[8]....
        /*01e8*/ 	.word	0x000004f0
        /*01ec*/ 	.word	0x000000ff
        /*01f0*/ 	.word	0x00031c58
        /*01f4*/ 	.short	0x0100
        /*01f6*/ 	.byte	0x08
	.zero		1


	//   ....[9]....
        /*01f8*/ 	.word	0x00000500
        /*01fc*/ 	.word	0x000000ff
        /*0200*/ 	.word	0x00031c68
        /*0204*/ 	.short	0x0100
        /*0206*/ 	.byte	0x08
	.zero		1


	//   ....[10]....
        /*0208*/ 	.word	0x000005f0
        /*020c*/ 	.word	0x000000ff
        /*0210*/ 	.word	0x00031c70
        /*0214*/ 	.short	0x0100
        /*0216*/ 	.byte	0x06
	.zero		1


	//   ....[11]....
        /*0218*/ 	.word	0x00000600
        /*021c*/ 	.word	0x000000ff
        /*0220*/ 	.word	0x00031c80
        /*0224*/ 	.short	0x0100
        /*0226*/ 	.byte	0x06
	.zero		1


	//   ....[12]....
        /*0228*/ 	.word	0x00000610
        /*022c*/ 	.word	0x000000ff
        /*0230*/ 	.word	0x00031c78
        /*0234*/ 	.short	0x0100
        /*0236*/ 	.byte	0x06
	.zero		1


	//   ....[13]....
        /*0238*/ 	.word	0x00000620
        /*023c*/ 	.word	0x000000ff
        /*0240*/ 	.word	0x00031c88
        /*0244*/ 	.short	0x0100
        /*0246*/ 	.byte	0x06
	.zero		1


	//   ....[14]....
        /*0248*/ 	.word	0x00000750
        /*024c*/ 	.word	0x000000ff
        /*0250*/ 	.word	0x00031c90
        /*0254*/ 	.short	0x0100
        /*0256*/ 	.byte	0x08
	.zero		1


	//   ....[15]....
        /*0258*/ 	.word	0x00000760
        /*025c*/ 	.word	0x000000ff
        /*0260*/ 	.word	0x00031ca0
        /*0264*/ 	.short	0x0100
        /*0266*/ 	.byte	0x08
	.zero		1


	//   ....[16]....
        /*0268*/ 	.word	0x00000770
        /*026c*/ 	.word	0x000000ff
        /*0270*/ 	.word	0x00031c98
        /*0274*/ 	.short	0x0100
        /*0276*/ 	.byte	0x08
	.zero		1


	//   ....[17]....
        /*0278*/ 	.word	0x00000780
        /*027c*/ 	.word	0x000000ff
        /*0280*/ 	.word	0x00031ca8
        /*0284*/ 	.short	0x0100
        /*0286*/ 	.byte	0x08
	.zero		1


	//   ....[18]....
        /*0288*/ 	.word	0x000008b0
        /*028c*/ 	.word	0x000000ff
        /*0290*/ 	.word	0x00031cb0
        /*0294*/ 	.short	0x0100
        /*0296*/ 	.byte	0x08
	.zero		1


	//   ....[19]....
        /*0298*/ 	.word	0x000008c0
        /*029c*/ 	.word	0x000000ff
        /*02a0*/ 	.word	0x00031cc0
        /*02a4*/ 	.short	0x0100
        /*02a6*/ 	.byte	0x08
	.zero		1


	//   ....[20]....
        /*02a8*/ 	.word	0x000008d0
        /*02ac*/ 	.word	0x000000ff
        /*02b0*/ 	.word	0x00031cb8
        /*02b4*/ 	.short	0x0100
        /*02b6*/ 	.byte	0x08
	.zero		1


	//   ....[21]....
        /*02b8*/ 	.word	0x000008e0
        /*02bc*/ 	.word	0x000000ff
        /*02c0*/ 	.word	0x00031cc8
        /*02c4*/ 	.short	0x0100
        /*02c6*/ 	.byte	0x08
	.zero		1


	//   ....[22]....
        /*02c8*/ 	.word	0x00001240
        /*02cc*/ 	.word	0x000000ff
        /*02d0*/ 	.word	0x00031c00
        /*02d4*/ 	.short	0x010a
        /*02d6*/ 	.byte	0x27
	.zero		1


	//   ....[23]....
        /*02d8*/ 	.word	0x000012c0
        /*02dc*/ 	.word	0x00000000
        /*02e0*/ 	.word	0x00031c30
        /*02e4*/ 	.short	0x010a
        /*02e6*/ 	.byte	0x3f
	.zero		1


	//   ....[24]....
        /*02e8*/ 	.word	0x00001330
        /*02ec*/ 	.word	0x00000000
        /*02f0*/ 	.word	0x00031c30
        /*02f4*/ 	.short	0x010a
        /*02f6*/ 	.byte	0x3f
	.zero		1


	//   ....[25]....
        /*02f8*/ 	.word	0x000043d0
        /*02fc*/ 	.word	0x00000004
        /*0300*/ 	.word	0x00000000
        /*0304*/ 	.short	0x0101
        /*0306*/ 	.byte	0x3f
	.zero		1


	//   ....[26]....
        /*0308*/ 	.word	0x000054e0
        /*030c*/ 	.word	0x000000ff
        /*0310*/ 	.word	0x00031c30
        /*0314*/ 	.short	0x010a
        /*0316*/ 	.byte	0x04
	.zero		1


	//   ....[27]....
        /*0318*/ 	.word	0x00005520
        /*031c*/ 	.word	0x000000ff
        /*0320*/ 	.word	0x00031c30
        /*0324*/ 	.short	0x010a
        /*0326*/ 	.byte	0x04
	.zero		1


	//   ....[28]....
        /*0328*/ 	.word	0x00006bb0
        /*032c*/ 	.word	0x000000ff
        /*0330*/ 	.word	0x00031c50
        /*0334*/ 	.short	0x010a
        /*0336*/ 	.byte	0x04
	.zero		1


	//   ....[29]....
        /*0338*/ 	.word	0x00006bf0
        /*033c*/ 	.word	0x000000ff
        /*0340*/ 	.word	0x00031c50
        /*0344*/ 	.short	0x010a
        /*0346*/ 	.byte	0x04
	.zero		1


	//   ....[30]....
        /*0348*/ 	.word	0x00008760
        /*034c*/ 	.word	0x0000006f
        /*0350*/ 	.word	0x00000000
        /*0354*/ 	.short	0x0101
        /*0356*/ 	.byte	0x3f
	.zero		1


	//   ....[31]....
        /*0358*/ 	.word	0x000087f0
        /*035c*/ 	.word	0x0000007f
        /*0360*/ 	.word	0x00000000
        /*0364*/ 	.short	0x0101
        /*0366*/ 	.byte	0x3f
	.zero		1


	//   ....[32]....
        /*0368*/ 	.word	0x00009490
        /*036c*/ 	.word	0x000000ff
        /*0370*/ 	.word	0x00031c50
        /*0374*/ 	.short	0x010a
        /*0376*/ 	.byte	0x0c
	.zero		1


	//   ....[33]....
        /*0378*/ 	.word	0x000094d0
        /*037c*/ 	.word	0x000000ff
        /*0380*/ 	.word	0x00031c50
        /*0384*/ 	.short	0x010a
        /*0386*/ 	.byte	0x0c
	.zero		1


	//   ....[34]....
        /*0388*/ 	.word	0x00009ed0
        /*038c*/ 	.word	0x0000000b
        /*0390*/ 	.word	0x00000000
        /*0394*/ 	.short	0x0101
        /*0396*/ 	.byte	0x3f
	.zero		1


	//   ....[35]....
        /*0398*/ 	.word	0x0000a6e0
        /*039c*/ 	.word	0x000000ff
        /*03a0*/ 	.word	0x00000000
        /*03a4*/ 	.short	0x0101
        /*03a6*/ 	.byte	0x06
	.zero		1


	//   ....[36]....
        /*03a8*/ 	.word	0x0000b460
        /*03ac*/ 	.word	0x00000005
        /*03b0*/ 	.word	0x00031c40
        /*03b4*/ 	.short	0x010a
        /*03b6*/ 	.byte	0x3f
	.zero		1


	//   ....[37]....
        /*03b8*/ 	.word	0x0000b8f0
        /*03bc*/ 	.word	0x00000017
        /*03c0*/ 	.word	0x00031c20
        /*03c4*/ 	.short	0x010a
        /*03c6*/ 	.byte	0x3f
	.zero		1


	//   ....[38]....
        /*03c8*/ 	.word	0x0000bbb0
        /*03cc*/ 	.word	0x00000003
        /*03d0*/ 	.word	0x00031c40
        /*03d4*/ 	.short	0x010a
        /*03d6*/ 	.byte	0x3f
	.zero		1


	//   ....[39]....
        /*03d8*/ 	.word	0x0000bdf0
        /*03dc*/ 	.word	0x00000002
        /*03e0*/ 	.word	0x00000060
        /*03e4*/ 	.short	0x010a
        /*03e6*/ 	.byte	0x3f
	.zero		1


	//   ....[40]....
        /*03e8*/ 	.word	0x0000c300
        /*03ec*/ 	.word	0x00000003
        /*03f0*/ 	.word	0x00031c40
        /*03f4*/ 	.short	0x010a
        /*03f6*/ 	.byte	0x3f
	.zero		1


	//   ....[41]....
        /*03f8*/ 	.word	0x0000c540
        /*03fc*/ 	.word	0x00000002
        /*0400*/ 	.word	0x00000060
        /*0404*/ 	.short	0x010a
        /*0406*/ 	.byte	0x3f
	.zero		1


	//   ....[42]....
        /*0408*/ 	.word	0x0000c9c0
        /*040c*/ 	.word	0x00000002
        /*0410*/ 	.word	0x00031c40
        /*0414*/ 	.short	0x010a
        /*0416*/ 	.byte	0x3f
	.zero		1


	//   ....[43]....
        /*0418*/ 	.word	0x0000cc20
        /*041c*/ 	.word	0x00000002
        /*0420*/ 	.word	0x00000060
        /*0424*/ 	.short	0x010a
        /*0426*/ 	.byte	0x3f
	.zero		1


	//   ....[44]....
        /*0428*/ 	.word	0x0000cf20
        /*042c*/ 	.word	0x00000003
        /*0430*/ 	.word	0x00031c60
        /*0434*/ 	.short	0x010a
        /*0436*/ 	.byte	0x3f
	.zero		1


	//   ....[45]....
        /*0438*/ 	.word	0x0000d260
        /*043c*/ 	.word	0x00000008
        /*0440*/ 	.word	0x00031c20
        /*0444*/ 	.short	0x010a
        /*0446*/ 	.byte	0x3f
	.zero		1


	//   ....[46]....
        /*0448*/ 	.word	0x0000d400
        /*044c*/ 	.word	0x00000005
        /*0450*/ 	.word	0x00000000
        /*0454*/ 	.short	0x010a
        /*0456*/ 	.byte	0x3f
	.zero		1


	//   ....[47]....
        /*0458*/ 	.word	0x0000d470
        /*045c*/ 	.word	0x00000003
        /*0460*/ 	.word	0x00000000
        /*0464*/ 	.short	0x010a
        /*0466*/ 	.byte	0x3f
	.zero		1


	//   ....[48]....
        /*0468*/ 	.word	0x0000d4d0
        /*046c*/ 	.word	0x00000005
        /*0470*/ 	.word	0x00000000
        /*0474*/ 	.short	0x010a
        /*0476*/ 	.byte	0x3f
	.zero		1


	//   ....[49]....
        /*0478*/ 	.word	0x0000d500
        /*047c*/ 	.word	0x00000003
        /*0480*/ 	.word	0x00000000
        /*0484*/ 	.short	0x010a
        /*0486*/ 	.byte	0x3f
	.zero		1


	//   ....[50]....
        /*0488*/ 	.word	0x0000d570
        /*048c*/ 	.word	0x00000003
        /*0490*/ 	.word	0x00031c00
        /*0494*/ 	.short	0x010a
        /*0496*/ 	.byte	0x3f
	.zero		1


	//   ....[51]....
        /*0498*/ 	.word	0x0000d5c0
        /*049c*/ 	.word	0x00000000
        /*04a0*/ 	.word	0x00031c30
        /*04a4*/ 	.short	0x010a
        /*04a6*/ 	.byte	0x3f
	.zero		1


	//   ....[52]....
        /*04a8*/ 	.word	0x0000d620
        /*04ac*/ 	.word	0x00000008
        /*04b0*/ 	.word	0x00031c30
        /*04b4*/ 	.short	0x010a
        /*04b6*/ 	.byte	0x3f
	.zero		1


	//   ....[53]....
        /*04b8*/ 	.word	0x0000d680
        /*04bc*/ 	.word	0x00000008
        /*04c0*/ 	.word	0x00031c50
        /*04c4*/ 	.short	0x010a
        /*04c6*/ 	.byte	0x3f
	.zero		1


	//   ....[54]....
        /*04c8*/ 	.word	0x0000d6e0
        /*04cc*/ 	.word	0x00000006
        /*04d0*/ 	.word	0x00031c50
        /*04d4*/ 	.short	0x010a
        /*04d6*/ 	.byte	0x3f
	.zero		1


	//   ....[55]....
        /*04d8*/ 	.word	0x0000d880
        /*04dc*/ 	.word	0x00000005
        /*04e0*/ 	.word	0x00031c40
        /*04e4*/ 	.short	0x010a
        /*04e6*/ 	.byte	0x3f
	.zero		1


	//   ....[56]....
        /*04e8*/ 	.word	0x0000d8d0
        /*04ec*/ 	.word	0x00000017
        /*04f0*/ 	.word	0x00031c20
        /*04f4*/ 	.short	0x010a
        /*04f6*/ 	.byte	0x3f
	.zero		1


	//   ....[57]....
        /*04f8*/ 	.word	0x0000d920
        /*04fc*/ 	.word	0x00000003
        /*0500*/ 	.word	0x00031c40
        /*0504*/ 	.short	0x010a
        /*0506*/ 	.byte	0x3f
	.zero		1


	//   ....[58]....
        /*0508*/ 	.word	0x0000d970
        /*050c*/ 	.word	0x00000002
        /*0510*/ 	.word	0x00000060
        /*0514*/ 	.short	0x010a
        /*0516*/ 	.byte	0x3f
	.zero		1


	//   ....[59]....
        /*0518*/ 	.word	0x0000d9c0
        /*051c*/ 	.word	0x00000003
        /*0520*/ 	.word	0x00031c40
        /*0524*/ 	.short	0x010a
        /*0526*/ 	.byte	0x3f
	.zero		1


	//   ....[60]....
        /*0528*/ 	.word	0x0000da10
        /*052c*/ 	.word	0x00000002
        /*0530*/ 	.word	0x00000060
        /*0534*/ 	.short	0x010a
        /*0536*/ 	.byte	0x3f
	.zero		1


	//   ....[61]....
        /*0538*/ 	.word	0x0000da60
        /*053c*/ 	.word	0x00000002
        /*0540*/ 	.word	0x00031c40
        /*0544*/ 	.short	0x010a
        /*0546*/ 	.byte	0x3f
	.zero		1


	//   ....[62]....
        /*0548*/ 	.word	0x0000dab0
        /*054c*/ 	.word	0x00000002
        /*0550*/ 	.word	0x00000060
        /*0554*/ 	.short	0x010a
        /*0556*/ 	.byte	0x3f
	.zero		1


	//   ....[63]....
        /*0558*/ 	.word	0x0000db00
        /*055c*/ 	.word	0x00000003
        /*0560*/ 	.word	0x00031c60
        /*0564*/ 	.short	0x010a
        /*0566*/ 	.byte	0x3f
	.zero		1


	//   ....[64]....
        /*0568*/ 	.word	0x0000db50
        /*056c*/ 	.word	0x00000008
        /*0570*/ 	.word	0x00031c20
        /*0574*/ 	.short	0x010a
        /*0576*/ 	.byte	0x3f
	.zero		1


	//   ....[65]....
        /*0578*/ 	.word	0x0000dcf0
        /*057c*/ 	.word	0x00000005
        /*0580*/ 	.word	0x00000000
        /*0584*/ 	.short	0x010a
        /*0586*/ 	.byte	0x3f
	.zero		1


	//   ....[66]....
        /*0588*/ 	.word	0x0000dd40
        /*058c*/ 	.word	0x00000003
        /*0590*/ 	.word	0x00000000
        /*0594*/ 	.short	0x010a
        /*0596*/ 	.byte	0x3f
	.zero		1


	//   ....[67]....
        /*0598*/ 	.word	0x0000dd90
        /*059c*/ 	.word	0x00000005
        /*05a0*/ 	.word	0x00000000
        /*05a4*/ 	.short	0x010a
        /*05a6*/ 	.byte	0x3f
	.zero		1


	//----- nvinfo : EIATTR_NUM_MBARRIERS
	.align		4
.L_1235:
        /*05a8*/ 	.byte	0x03, 0x38
        /*05aa*/ 	.short	0x0016


	//----- nvinfo : EIATTR_EXIT_INSTR_OFFSETS
	.align		4
        /*05ac*/ 	.byte	0x04, 0x1c
        /*05ae*/ 	.short	(.L_1237 - .L_1236)


	//   ....[0]....
.L_1236:
        /*05b0*/ 	.word	0x00000a30


	//   ....[1]....
        /*05b4*/ 	.word	0x0000a7a0


	//   ....[2]....
        /*05b8*/ 	.word	0x0000a800


	//   ....[3]....
        /*05bc*/ 	.word	0x0000d550


	//----- nvinfo : EIATTR_MAX_THREADS
	.align		4
.L_1237:
        /*05c0*/ 	.byte	0x04, 0x05
        /*05c2*/ 	.short	(.L_1239 - .L_1238)
.L_1238:
        /*05c4*/ 	.word	0x00000200
        /*05c8*/ 	.word	0x00000001
        /*05cc*/ 	.word	0x00000001


	//----- nvinfo : EIATTR_CRS_STACK_SIZE
	.align		4
.L_1239:
        /*05d0*/ 	.byte	0x04, 0x1e
        /*05d2*/ 	.short	(.L_1241 - .L_1240)
.L_1240:
        /*05d4*/ 	.word	0x00000000


	//----- nvinfo : EIATTR_CBANK_PARAM_SIZE
	.align		4
.L_1241:
        /*05d8*/ 	.byte	0x03, 0x19
        /*05da*/ 	.short	0x0bf0


	//----- nvinfo : EIATTR_PARAM_CBANK
	.align		4
        /*05dc*/ 	.byte	0x04, 0x0a
        /*05de*/ 	.short	(.L_1243 - .L_1242)
	.align		4
.L_1242:
        /*05e0*/ 	.word	index@(.nv.constant0._ZN7cutlass13device_kernelIN5flash11enable_sm90INS1_16FlashAttnFwdSm90INS1_25CollectiveMainloopFwdSm90ILi2EN4cute5tupleIJNS5_1CILi1EEES8_S8_EEENS6_IJNS7_ILi192EEENS7_ILi144EEENS7_ILi96EEEEEELi96ENS_10bfloat16_tEfNS_4arch4Sm90ELb0ELb0ELb1ELb0ELb0ELb0ELb0ELb0ELb1ELb0ELb0ELb0EEENS1_21CollectiveEpilogueFwdINS6_IJSA_SC_SB_EEES9_SE_SG_Li384ELb0ELb0ELb0ELb0EEENS1_29StaticPersistentTileSchedulerILb0EEEEEEEEEvNT_6ParamsE)
        /*05e4*/ 	.short	0x0210
        /*05e6*/ 	.short	0x0bf0


	//----- nvinfo : EIATTR_SW_WAR
	.align		4
.L_1243:
        /*05e8*/ 	.byte	0x04, 0x36
        /*05ea*/ 	.short	(.L_1245 - .L_1244)
.L_1244:
        /*05ec*/ 	.word	0x00000008
.L_1245:


//--------------------- .nv.info._ZN7cutlass13device_kernelIN5flash11enable_sm90INS1_16FlashAttnFwdSm90INS1_25CollectiveMainloopFwdSm90ILi2EN4cute5tupleIJNS5_1CILi1EEES8_S8_EEENS6_IJNS7_ILi192EEENS7_ILi144EEENS7_ILi96EEEEEELi96ENS_10bfloat16_tEfNS_4arch4Sm90ELb0ELb0ELb1ELb1ELb0ELb0ELb0ELb0ELb1ELb0ELb0ELb0EEENS1_21CollectiveEpilogueFwdINS6_IJSA_SC_SB_EEES9_SE_SG_Li384ELb1ELb0ELb0ELb0EEENS1_36VarlenDynamicPersistentTileSchedulerILi192ELi144ELi384ELi32ELb0ELb0ELb1ELb0ELb1ELb1EEEEEEEEEvNT_6ParamsE --------------------------
	.section	.nv.info._ZN7cutlass13device_kernelIN5flash11enable_sm90INS1_16FlashAttnFwdSm90INS1_25CollectiveMainloopFwdSm90ILi2EN4cute5tupleIJNS5_1CILi1EEES8_S8_EEENS6_IJNS7_ILi192EEENS7_ILi144EEENS7_ILi96EEEEEELi96ENS_10bfloat16_tEfNS_4arch4Sm90ELb0ELb0ELb1ELb1ELb0ELb0ELb0ELb0ELb1ELb0ELb0ELb0EEENS1_21CollectiveEpilogueFwdINS6_IJSA_SC_SB_EEES9_SE_SG_Li384ELb1ELb0ELb0ELb0EEENS1_36VarlenDynamicPersistentTileSchedulerILi192ELi144ELi384ELi32ELb0ELb0ELb1ELb0ELb1ELb1EEEEEEEEEvNT_6ParamsE,"",@"SHT_CUDA_INFO"
	.sectionflags	@""
	.align	4


	//----- nvinfo : EIATTR_CUDA_API_VERSION
	.align		4
        /*0000*/ 	.byte	0x04, 0x37
        /*0002*/ 	.short	(.L_1247 - .L_1246)
.L_1246:
        /*0004*/ 	.word	0x00000082


	//----- nvinfo : EIATTR_KPARAM_INFO
	.align		4
.L_1247:
        /*0008*/ 	.byte	0x04, 0x17
        /*000a*/ 	.short	(.L_1249 - .L_1248)
.L_1248:
        /*000c*/ 	.word	0x00000000
        /*0010*/ 	.short	0x0000
        /*0012*/ 	.short	0x0070
        /*0014*/ 	.byte	0x00, 0xf0, 0x01, 0x28


	//----- nvinfo : EIATTR_SPARSE_MMA_MASK
	.align		4
.L_1249:
        /*0018*/ 	.byte	0x03, 0x50
        /*001a*/ 	.short	0x0000


	//----- nvinfo : EIATTR_MAXREG_COUNT
	.align		4
        /*001c*/ 	.byte	0x03, 0x1b
        /*001e*/ 	.short	0x0080


	//----- nvinfo : EIATTR_NUM_BARRIERS
	.align		4
        /*0020*/ 	.byte	0x02, 0x4c
        /*0022*/ 	.byte	0x10
	.zero		1


	//----- nvinfo : EIATTR_EXTERNS
	.align		4
        /*0024*/ 	.byte	0x04, 0x0f
        /*0026*/ 	.short	(.L_1251 - .L_1250)


	//   ....[0]....
	.align		4
.L_1250:
        /*0028*/ 	.word	index@(__assertfail)


	//----- nvinfo : EIATTR_ANNOTATIONS
	.align		4
.L_1251:
        /*002c*/ 	.byte	0x04, 0x55
        /*002e*/ 	.short	(.L_1253 - .L_1252)


	//   ....[0]....
.L_1252:
        /* <DEDUP_REMOVED lines=9> */


	//----- nvinfo : EIATTR_MERCURY_ISA_VERSION
	.align		4
.L_1253:
        /*00b0*/ 	.byte	0x03, 0x5f
        /*00b2*/ 	.short	0x0101


	//----- nvinfo : EIATTR_UNUSED_LOAD_BYTE_OFFSET
	.align		4
        /*00b4*/ 	.byte	0x04, 0x44
        /*00b6*/ 	.short	(.L_1255 - .L_1254)


	//   ....[0]....
.L_1254:
        /*00b8*/ 	.word	0x00000a70
        /*00bc*/ 	.word	0x0000fff0


	//   ....[1]....
        /*00c0*/ 	.word	0x0000a180
        /*00c4*/ 	.word	0x0000fff0


	//----- nvinfo : EIATTR_INT_WARP_WIDE_INSTR_OFFSETS
	.align		4
.L_1255:
        /*00c8*/ 	.byte	0x04, 0x31
        /*00ca*/ 	.short	(.L_1257 - .L_1256)


	//   ....[0]....
.L_1256:
        /*00cc*/ 	.word	0x00000150


	//   ....[1]....
        /*00d0*/ 	.word	0x000001f0


	//   ....[2]....
        /*00d4*/ 	.word	0x00000260


	//   ....[3]....
        /*00d8*/ 	.word	0x0000c640


	//   ....[4]....
        /*00dc*/ 	.word	0x0000c6d0


	//   ....[5]....
        /*00e0*/ 	.word	0x0000cb20


	//   ....[6]....
        /*00e4*/ 	.word	0x0000cb50


	//   ....[7]....
        /*00e8*/ 	.word	0x0000cd20


	//   ....[8]....
        /*00ec*/ 	.word	0x0000cdf0


	//   ....[9]....
        /*00f0*/ 	.word	0x0000ecf0


	//   ....[10]....
        /*00f4*/ 	.word	0x0000ed80


	//----- nvinfo : EIATTR_COOP_GROUP_MASK_REGIDS
	.align		4
.L_1257:
        /*00f8*/ 	.byte	0x04, 0x29
        /*00fa*/ 	.short	(.L_1259 - .L_1258)


	//   ....[0]....
.L_1258:
        /*00fc*/ 	.word	0xffffffff


	//   ....[1]....
        /*0100*/ 	.word	0xffffffff


	//   ....[2]....
        /*0104*/ 	.word	0xffffffff


	//   ....[3]....
        /*0108*/ 	.word	0xffffffff


	//   ....[4]....
        /*010c*/ 	.word	0xffffffff


	//   ....[5]....
        /*0110*/ 	.word	0xffffffff


	//   ....[6]....
        /*0114*/ 	.word	0xffffffff


	//   ....[7]....
        /*0118*/ 	.word	0xffffffff


	//   ....[8]....
        /*011c*/ 	.word	0xffffffff


	//   ....[9]....
        /*0120*/ 	.word	0xffffffff


	//   ....[10]....
        /*0124*/ 	.word	0xffffffff


	//   ....[11]....
        /*0128*/ 	.word	0xffffffff


	//   ....[12]....
        /*012c*/ 	.word	0xffffffff


	//   ....[13]....
        /*0130*/ 	.word	0xffffffff


	//   ....[14]....
        /*0134*/ 	.word	0xffffffff


	//   ....[15]....
        /*0138*/ 	.word	0xffffffff


	//   ....[16]....
        /*013c*/ 	.word	0xffffffff


	//   ....[17]....
        /*0140*/ 	.word	0xffffffff


	//   ....[18]....
        /*0144*/ 	.word	0xffffffff


	//   ....[19]....
        /*0148*/ 	.word	0xffffffff


	//   ....[20]....
        /*014c*/ 	.word	0xffffffff


	//   ....[21]....
        /*0150*/ 	.word	0xffffffff


	//   ....[22]....
        /*0154*/ 	.word	0xffffffff


	//   ....[23]....
        /*0158*/ 	.word	0xffffffff


	//   ....[24]....
        /*015c*/ 	.word	0xffffffff


	//   ....[25]....
        /*0160*/ 	.word	0xffffffff


	//   ....[26]....
        /*0164*/ 	.word	0xffffffff


	//   ....[27]....
        /*0168*/ 	.word	0xffffffff


	//   ....[28]....
        /*016c*/ 	.word	0xffffffff


	//   ....[29]....
        /*0170*/ 	.word	0xffffffff


	//   ....[30]....
        /*0174*/ 	.word	0xffffffff


	//   ....[31]....
        /*0178*/ 	.word	0xffffffff


	//   ....[32]....
        /*017c*/ 	.word	0xffffffff


	//   ....[33]....
        /*0180*/ 	.word	0xffffffff


	//   ....[34]....
        /*0184*/ 	.word	0xffffffff


	//   ....[35]....
        /*0188*/ 	.word	0xffffffff


	//   ....[36]....
        /*018c*/ 	.word	0xffffffff


	//   ....[37]....
        /*0190*/ 	.word	0xffffffff


	//   ....[38]....
        /*0194*/ 	.word	0xffffffff


	//   ....[39]....
        /*0198*/ 	.word	0xffffffff


	//   ....[40]....
        /*019c*/ 	.word	0xffffffff


	//   ....[41]....
        /*01a0*/ 	.word	0xffffffff


	//   ....[42]....
        /*01a4*/ 	.word	0xffffffff


	//   ....[43]....
        /*01a8*/ 	.word	0xffffffff


	//   ....[44]....
        /*01ac*/ 	.word	0xffffffff


	//   ....[45]....
        /*01b0*/ 	.word	0xffffffff


	//   ....[46]....
        /*01b4*/ 	.word	0xffffffff


	//   ....[47]....
        /*01b8*/ 	.word	0xffffffff


	//   ....[48]....
        /*01bc*/ 	.word	0xffffffff


	//   ....[49]....
        /*01c0*/ 	.word	0xffffffff


	//   ....[50]....
        /*01c4*/ 	.word	0xffffffff


	//   ....[51]....
        /*01c8*/ 	.word	0xffffffff


	//   ....[52]....
        /*01cc*/ 	.word	0xffffffff


	//   ....[53]....
        /*01d0*/ 	.word	0xffffffff


	//   ....[54]....
        /*01d4*/ 	.word	0xffffffff


	//   ....[55]....
        /*01d8*/ 	.word	0xffffffff


	//   ....[56]....
        /*01dc*/ 	.word	0x0500000f


	//   ....[57]....
        /*01e0*/ 	.word	0x0500000f


	//   ....[58]....
        /*01e4*/ 	.word	0x0500000f


	//   ....[59]....
        /*01e8*/ 	.word	0x0500000f


	//   ....[60]....
        /*01ec*/ 	.word	0x0500000f


	//   ....[61]....
        /*01f0*/ 	.word	0x0500000f


	//   ....[62]....
        /*01f4*/ 	.word	0x0500000f


	//   ....[63]....
        /*01f8*/ 	.word	0x0500000f


	//   ....[64]....
        /*01fc*/ 	.word	0x0500000f


	//   ....[65]....
        /*0200*/ 	.word	0x0500000f


	//   ....[66]....
        /*0204*/ 	.word	0x0500000f


	//   ....[67]....
        /*0208*/ 	.word	0x0500000f


	//   ....[68]....
        /*020c*/ 	.word	0x0500000f


	//   ....[69]....
        /*0210*/ 	.word	0x0500000f


	//   ....[70]....
        /*0214*/ 	.word	0x0500000f


	//   ....[71]....
        /*0218*/ 	.word	0x0500000f


	//   ....[72]....
        /*021c*/ 	.word	0x0500000f


	//   ....[73]....
        /*0220*/ 	.word	0x0500000f


	//   ....[74]....
        /*0224*/ 	.word	0x0500000f


	//----- nvinfo : EIATTR_COOP_GROUP_INSTR_OFFSETS
	.align		4
.L_1259:
        /*0228*/ 	.byte	0x04, 0x28
        /*022a*/ 	.short	(.L_1261 - .L_1260)


	//   ....[0]....
.L_1260:
        /*022c*/ 	.word	0x00000060


	//   ....[1]....
        /*0230*/ 	.word	0x00000160


	//   ....[2]....
        /*0234*/ 	.word	0x00000210


	//   ....[3]....
        /*0238*/ 	.word	0x000003d0


	//   ....[4]....
        /*023c*/ 	.word	0x00000530


	//   ....[5]....
        /*0240*/ 	.word	0x00000650


	//   ....[6]....
        /*0244*/ 	.word	0x000007b0


	//   ....[7]....
        /*0248*/ 	.word	0x00001330


	//   ....[8]....
        /*024c*/ 	.word	0x00003df0


	//   ....[9]....
        /*0250*/ 	.word	0x00003e30


	//   ....[10]....
        /*0254*/ 	.word	0x000043f0


	//   ....[11]....
        /*0258*/ 	.word	0x00004470


	//   ....[12]....
        /*025c*/ 	.word	0x000054f0


	//   ....[13]....
        /*0260*/ 	.word	0x00007a00


	//   ....[14]....
        /*0264*/ 	.word	0x00007aa0


	//   ....[15]....
        /*0268*/ 	.word	0x000082a0


	//   ....[16]....
        /*026c*/ 	.word	0x00008310


	//   ....[17]....
        /*0270*/ 	.word	0x000096e0


	//   ....[18]....
        /*0274*/ 	.word	0x000097e0


	//   ....[19]....
        /*0278*/ 	.word	0x00009840


	//   ....[20]....
        /*027c*/ 	.word	0x00009950


	//   ....[21]....
        /*0280*/ 	.word	0x00009980


	//   ....[22]....
        /*0284*/ 	.word	0x0000b860


	//   ....[23]....
        /*0288*/ 	.word	0x0000b9e0


	//   ....[24]....
        /*028c*/ 	.word	0x0000ba10


	//   ....[25]....
        /*0290*/ 	.word	0x0000ba50


	//   ....[26]....
        /*0294*/ 	.word	0x0000bac0


	//   ....[27]....
        /*0298*/ 	.word	0x0000bb20


	//   ....[28]....
        /*029c*/ 	.word	0x0000bb60


	//   ....[29]....
        /*02a0*/ 	.word	0x0000bce0


	//   ....[30]....
        /*02a4*/ 	.word	0x0000bd40


	//   ....[31]....
        /*02a8*/ 	.word	0x0000bd80


	//   ....[32]....
        /*02ac*/ 	.word	0x0000bdc0


	//   ....[33]....
        /*02b0*/ 	.word	0x0000bdf0


	//   ....[34]....
        /*02b4*/ 	.word	0x0000be20


	//   ....[35]....
        /*02b8*/ 	.word	0x0000bea0


	//   ....[36]....
        /*02bc*/ 	.word	0x0000bed0


	//   ....[37]....
        /*02c0*/ 	.word	0x0000bf50


	//   ....[38]....
        /*02c4*/ 	.word	0x0000f0f0


	//   ....[39]....
        /*02c8*/ 	.word	0x0000f100


	//   ....[40]....
        /*02cc*/ 	.word	0x0000f1f0


	//   ....[41]....
        /*02d0*/ 	.word	0x0000f250


	//   ....[42]....
        /*02d4*/ 	.word	0x0000f290


	//   ....[43]....
        /*02d8*/ 	.word	0x0000f2d0


	//   ....[44]....
        /*02dc*/ 	.word	0x0000f300


	//   ....[45]....
        /*02e0*/ 	.word	0x0000f330


	//   ....[46]....
        /*02e4*/ 	.word	0x0000f4a0


	//   ....[47]....
        /*02e8*/ 	.word	0x0000f500


	//   ....[48]....
        /*02ec*/ 	.word	0x0000f540


	//   ....[49]....
        /*02f0*/ 	.word	0x0000f580


	//   ....[50]....
        /*02f4*/ 	.word	0x0000f5b0


	//   ....[51]....
        /*02f8*/ 	.word	0x0000f5e0


	//   ....[52]....
        /*02fc*/ 	.word	0x0000f6a0


	//   ....[53]....
        /*0300*/ 	.word	0x0000f6c0


	//   ....[54]....
        /*0304*/ 	.word	0x0000f730


	//   ....[55]....
        /*0308*/ 	.word	0x0000fb60


	//   ....[56]....
        /*030c*/ 	.word	0x00010040


	//   ....[57]....
        /*0310*/ 	.word	0x00010430


	//   ....[58]....
        /*0314*/ 	.word	0x000104c0


	//   ....[59]....
        /*0318*/ 	.word	0x00010560


	//   ....[60]....
        /*031c*/ 	.word	0x00010610


	//   ....[61]....
        /*0320*/ 	.word	0x00010690


	//   ....[62]....
        /*0324*/ 	.word	0x00010710


	//   ....[63]....
        /*0328*/ 	.word	0x00010790


	//   ....[64]....
        /*032c*/ 	.word	0x00010810


	//   ....[65]....
        /*0330*/ 	.word	0x000108a0


	//   ....[66]....
        /*0334*/ 	.word	0x00010950


	//   ....[67]....
        /*0338*/ 	.word	0x000109d0


	//   ....[68]....
        /*033c*/ 	.word	0x00010a50


	//   ....[69]....
        /*0340*/ 	.word	0x00010ad0


	//   ....[70]....
        /*0344*/ 	.word	0x00010b50


	//   ....[71]....
        /*0348*/ 	.word	0x00010bc0


	//   ....[72]....
        /*034c*/ 	.word	0x00010c60


	//   ....[73]....
        /*0350*/ 	.word	0x00010cf0


	//   ....[74]....
        /*0354*/ 	.word	0x00010e10


	//----- nvinfo : EIATTR_REG_RECONFIG
	.align		4
.L_1261:
        /*0358*/ 	.byte	0x01, 0x54
	.zero		2


	//----- nvinfo : EIATTR_SYSCALL_OFFSETS
	.align		4
        /*035c*/ 	.byte	0x04, 0x46
        /*035e*/ 	.short	(.L_1263 - .L_1262)


	//   ....[0]....
.L_1262:
        /*0360*/ 	.word	0x000014e0


	//   ....[1]....
        /*0364*/ 	.word	0x0000c850


	//   ....[2]....
        /*0368*/ 	.word	0x0000c980


	//   ....[3]....
        /*036c*/ 	.word	0x0000ca80


	//----- nvinfo : EIATTR_MBARRIER_INSTR_OFFSETS
	.align		4
.L_1263:
        /*0370*/ 	.byte	0x04, 0x39
        /*0372*/ 	.short	(.L_1265 - .L_1264)


	//   ....[0]....
.L_1264:
        /*0374*/ 	.word	0x00000280
        /*0378*/ 	.word	0x000000ff
        /*037c*/ 	.word	0x00031c00
        /*0380*/ 	.short	0x0100
        /*0382*/ 	.byte	0x08
	.zero		1


	//   ....[1]....
        /*0384*/ 	.word	0x00000290
        /*0388*/ 	.word	0x000000ff
        /*038c*/ 	.word	0x00031c20
        /*0390*/ 	.short	0x0100
        /*0392*/ 	.byte	0x08
	.zero		1


	//   ....[2]....
        /*0394*/ 	.word	0x00000380
        /*0398*/ 	.word	0x000000ff
        /*039c*/ 	.word	0x00031c30
        /*03a0*/ 	.short	0x0100
        /*03a2*/ 	.byte	0x08
	.zero		1


	//   ....[3]....
        /*03a4*/ 	.word	0x00000390
        /*03a8*/ 	.word	0x000000ff
        /*03ac*/ 	.word	0x00031c40
        /*03b0*/ 	.short	0x0100
        /*03b2*/ 	.byte	0x08
	.zero		1


	//   ....[4]....
        /*03b4*/ 	.word	0x000003a0
        /*03b8*/ 	.word	0x000000ff
        /*03bc*/ 	.word	0x00031c38
        /*03c0*/ 	.short	0x0100
        /*03c2*/ 	.byte	0x08
	.zero		1


	//   ....[5]....
        /*03c4*/ 	.word	0x000003b0
        /*03c8*/ 	.word	0x000000ff
        /*03cc*/ 	.word	0x00031c48
        /*03d0*/ 	.short	0x0100
        /*03d2*/ 	.byte	0x08
	.zero		1


	//   ....[6]....
        /*03d4*/ 	.word	0x000004e0
        /*03d8*/ 	.word	0x000000ff
        /*03dc*/ 	.word	0x00031c50
        /*03e0*/ 	.short	0x0100
        /*03e2*/ 	.byte	0x08
	.zero		1


	//   ....[7]....
        /*03e4*/ 	.word	0x000004f0
        /*03e8*/ 	.word	0x000000ff
        /*03ec*/ 	.word	0x00031c60
        /*03f0*/ 	.short	0x0100
        /*03f2*/ 	.byte	0x08
	.zero		1


	//   ....[8]....
        /*03f4*/ 	.word	0x00000500
        /*03f8*/ 	.word	0x000000ff
        /*03fc*/ 	.word	0x00031c58
        /*0400*/ 	.short	0x0100
        /*0402*/ 	.byte	0x08
	.zero		1


	//   ....[9]....
        /*0404*/ 	.word	0x00000510
        /*0408*/ 	.word	0x000000ff
        /*040c*/ 	.word	0x00031c68
        /*0410*/ 	.short	0x0100
        /*0412*/ 	.byte	0x08
	.zero		1


	//   ....[10]....
        /*0414*/ 	.word	0x00000600
        /*0418*/ 	.word	0x000000ff
        /*041c*/ 	.word	0x00031c70
        /*0420*/ 	.short	0x0100
        /*0422*/ 	.byte	0x06
	.zero		1


	//   ....[11]....
        /*0424*/ 	.word	0x00000610
        /*0428*/ 	.word	0x000000ff
        /*042c*/ 	.word	0x00031c80
        /*0430*/ 	.short	0x0100
        /*0432*/ 	.byte	0x06
	.zero		1


	//   ....[12]....
        /*0434*/ 	.word	0x00000620
        /*0438*/ 	.word	0x000000ff
        /*043c*/ 	.word	0x00031c78
        /*0440*/ 	.short	0x0100
        /*0442*/ 	.byte	0x06
	.zero		1


	//   ....[13]....
        /*0444*/ 	.word	0x00000630
        /*0448*/ 	.word	0x000000ff
        /*044c*/ 	.word	0x00031c88
        /*0450*/ 	.short	0x0100
        /*0452*/ 	.byte	0x06
	.zero		1


	//   ....[14]....
        /*0454*/ 	.word	0x00000760
        /*0458*/ 	.word	0x000000ff
        /*045c*/ 	.word	0x00031c90
        /*0460*/ 	.short	0x0100
        /*0462*/ 	.byte	0x08
	.zero		1


	//   ....[15]....
        /*0464*/ 	.word	0x00000770
        /*0468*/ 	.word	0x000000ff
        /*046c*/ 	.word	0x00031ca0
        /*0470*/ 	.short	0x0100
        /*0472*/ 	.byte	0x08
	.zero		1


	//   ....[16]....
        /*0474*/ 	.word	0x00000780
        /*0478*/ 	.word	0x000000ff
        /*047c*/ 	.word	0x00031c98
        /*0480*/ 	.short	0x0100
        /*0482*/ 	.byte	0x08
	.zero		1


	//   ....[17]....
        /*0484*/ 	.word	0x00000790
        /*0488*/ 	.word	0x000000ff
        /*048c*/ 	.word	0x00031ca8
        /*0490*/ 	.short	0x0100
        /*0492*/ 	.byte	0x08
	.zero		1


	//   ....[18]....
        /*0494*/ 	.word	0x000008c0
        /*0498*/ 	.word	0x000000ff
        /*049c*/ 	.word	0x00031cb0
        /*04a0*/ 	.short	0x0100
        /*04a2*/ 	.byte	0x08
	.zero		1


	//   ....[19]....
        /*04a4*/ 	.word	0x000008d0
        /*04a8*/ 	.word	0x000000ff
        /*04ac*/ 	.word	0x00031cc0
        /*04b0*/ 	.short	0x0100
        /*04b2*/ 	.byte	0x08
	.zero		1


	//   ....[20]....
        /*04b4*/ 	.word	0x000008e0
        /*04b8*/ 	.word	0x000000ff
        /*04bc*/ 	.word	0x00031cb8
        /*04c0*/ 	.short	0x0100
        /*04c2*/ 	.byte	0x08
	.zero		1


	//   ....[21]....
        /*04c4*/ 	.word	0x000008f0
        /*04c8*/ 	.word	0x000000ff
        /*04cc*/ 	.word	0x00031cc8
        /*04d0*/ 	.short	0x0100
        /*04d2*/ 	.byte	0x08
	.zero		1


	//   ....[22]....
        /*04d4*/ 	.word	0x00001540
        /*04d8*/ 	.word	0x000000ff
        /*04dc*/ 	.word	0x00031c00
        /*04e0*/ 	.short	0x010a
        /*04e2*/ 	.byte	0x24
	.zero		1


	//   ....[23]....
        /*04e4*/ 	.word	0x000015b0
        /*04e8*/ 	.word	0x00000000
        /*04ec*/ 	.word	0x00031c30
        /*04f0*/ 	.short	0x010a
        /*04f2*/ 	.byte	0x3f
	.zero		1


	//   ....[24]....
        /*04f4*/ 	.word	0x00001620
        /*04f8*/ 	.word	0x00000000
        /*04fc*/ 	.word	0x00031c30
        /*0500*/ 	.short	0x010a
        /*0502*/ 	.byte	0x3f
	.zero		1


	//   ....[25]....
        /*0504*/ 	.word	0x000046a0
        /*0508*/ 	.word	0x00000004
        /*050c*/ 	.word	0x00000000
        /*0510*/ 	.short	0x0101
        /*0512*/ 	.byte	0x3f
	.zero		1


	//   ....[26]....
        /*0514*/ 	.word	0x000057a0
        /*0518*/ 	.word	0x000000ff
        /*051c*/ 	.word	0x00031c30
        /*0520*/ 	.short	0x010a
        /*0522*/ 	.byte	0x06
	.zero		1


	//   ....[27]....
        /*0524*/ 	.word	0x000057e0
        /*0528*/ 	.word	0x000000ff
        /*052c*/ 	.word	0x00031c30
        /*0530*/ 	.short	0x010a
        /*0532*/ 	.byte	0x06
	.zero		1


	//   ....[28]....
        /*0534*/ 	.word	0x00006e90
        /*0538*/ 	.word	0x000000ff
        /*053c*/ 	.word	0x00031c50
        /*0540*/ 	.short	0x010a
        /*0542*/ 	.byte	0x06
	.zero		1


	//   ....[29]....
        /*0544*/ 	.word	0x00006ed0
        /*0548*/ 	.word	0x000000ff
        /*054c*/ 	.word	0x00031c50
        /*0550*/ 	.short	0x010a
        /*0552*/ 	.byte	0x06
	.zero		1


	//   ....[30]....
        /*0554*/ 	.word	0x00008940
        /*0558*/ 	.word	0x00000015
        /*055c*/ 	.word	0x00000000
        /*0560*/ 	.short	0x0101
        /*0562*/ 	.byte	0x3f
	.zero		1


	//   ....[31]....
        /*0564*/ 	.word	0x00008a70
        /*0568*/ 	.word	0x0000000a
        /*056c*/ 	.word	0x00000000
        /*0570*/ 	.short	0x0101
        /*0572*/ 	.byte	0x3f
	.zero		1


	//   ....[32]....
        /*0574*/ 	.word	0x00009750
        /*0578*/ 	.word	0x000000ff
        /*057c*/ 	.word	0x00031c50
        /*0580*/ 	.short	0x010a
        /*0582*/ 	.byte	0x09
	.zero		1


	//   ....[33]....
        /*0584*/ 	.word	0x00009790
        /*0588*/ 	.word	0x000000ff
        /*058c*/ 	.word	0x00031c50
        /*0590*/ 	.short	0x010a
        /*0592*/ 	.byte	0x09
	.zero		1


	//   ....[34]....
        /*0594*/ 	.word	0x00009f60
        /*0598*/ 	.word	0x00000008
        /*059c*/ 	.word	0x00000000
        /*05a0*/ 	.short	0x0101
        /*05a2*/ 	.byte	0x3f
	.zero		1


	//   ....[35]....
        /*05a4*/ 	.word	0x0000ad40
        /*05a8*/ 	.word	0x000000ff
        /*05ac*/ 	.word	0x00000000
        /*05b0*/ 	.short	0x0101
        /*05b2*/ 	.byte	0x04
	.zero		1


	//   ....[36]....
        /*05b4*/ 	.word	0x0000d0e0
        /*05b8*/ 	.word	0x00000005
        /*05bc*/ 	.word	0x00031c40
        /*05c0*/ 	.short	0x010a
        /*05c2*/ 	.byte	0x3f
	.zero		1


	//   ....[37]....
        /*05c4*/ 	.word	0x0000d5f0
        /*05c8*/ 	.word	0x0000001a
        /*05cc*/ 	.word	0x00031c20
        /*05d0*/ 	.short	0x010a
        /*05d2*/ 	.byte	0x3f
	.zero		1


	//   ....[38]....
        /*05d4*/ 	.word	0x0000d8e0
        /*05d8*/ 	.word	0x00000003
        /*05dc*/ 	.word	0x00031c40
        /*05e0*/ 	.short	0x010a
        /*05e2*/ 	.byte	0x3f
	.zero		1


	//   ....[39]....
        /*05e4*/ 	.word	0x0000db60
        /*05e8*/ 	.word	0x00000002
        /*05ec*/ 	.word	0x00000060
        /*05f0*/ 	.short	0x010a
        /*05f2*/ 	.byte	0x3f
	.zero		1


	//   ....[40]....
        /*05f4*/ 	.word	0x0000e070
        /*05f8*/ 	.word	0x00000003
        /*05fc*/ 	.word	0x00031c40
        /*0600*/ 	.short	0x010a
        /*0602*/ 	.byte	0x3f
	.zero		1


	//   ....[41]....
        /*0604*/ 	.word	0x0000e2f0
        /*0608*/ 	.word	0x00000003
        /*060c*/ 	.word	0x00000060
        /*0610*/ 	.short	0x010a
        /*0612*/ 	.byte	0x3f
	.zero		1


	//   ....[42]....
        /*0614*/ 	.word	0x0000e760
        /*0618*/ 	.word	0x00000002
        /*061c*/ 	.word	0x00031c40
        /*0620*/ 	.short	0x010a
        /*0622*/ 	.byte	0x3f
	.zero		1


	//   ....[43]....
        /*0624*/ 	.word	0x0000ea00
        /*0628*/ 	.word	0x00000002
        /*062c*/ 	.word	0x00000060
        /*0630*/ 	.short	0x010a
        /*0632*/ 	.byte	0x3f
	.zero		1


	//   ....[44]....
        /*0634*/ 	.word	0x0000edf0
        /*0638*/ 	.word	0x00000003
        /*063c*/ 	.word	0x00031c60
        /*0640*/ 	.short	0x010a
        /*0642*/ 	.byte	0x3f
	.zero		1


	//   ....[45]....
        /*0644*/ 	.word	0x0000fae0
        /*0648*/ 	.word	0x00000009
        /*064c*/ 	.word	0x00031c20
        /*0650*/ 	.short	0x010a
        /*0652*/ 	.byte	0x3f
	.zero		1


	//   ....[46]....
        /*0654*/ 	.word	0x0000fc80
        /*0658*/ 	.word	0x00000007
        /*065c*/ 	.word	0x00000000
        /*0660*/ 	.short	0x010a
        /*0662*/ 	.byte	0x3f
	.zero		1


	//   ....[47]....
        /*0664*/ 	.word	0x0000fcf0
        /*0668*/ 	.word	0x00000003
        /*066c*/ 	.word	0x00000000
        /*0670*/ 	.short	0x010a
        /*0672*/ 	.byte	0x3f
	.zero		1


	//   ....[48]....
        /*0674*/ 	.word	0x0000fd50
        /*0678*/ 	.word	0x00000005
        /*067c*/ 	.word	0x00000000
        /*0680*/ 	.short	0x010a
        /*0682*/ 	.byte	0x3f
	.zero		1


	//   ....[49]....
        /*0684*/ 	.word	0x0000fd80
        /*0688*/ 	.word	0x00000003
        /*068c*/ 	.word	0x00000000
        /*0690*/ 	.short	0x010a
        /*0692*/ 	.byte	0x3f
	.zero		1


	//   ....[50]....
        /*0694*/ 	.word	0x0000fdf0
        /*0698*/ 	.word	0x00000003
        /*069c*/ 	.word	0x00031c00
        /*06a0*/ 	.short	0x010a
        /*06a2*/ 	.byte	0x3f
	.zero		1


	//   ....[51]....
        /*06a4*/ 	.word	0x0000fe40
        /*06a8*/ 	.word	0x00000000
        /*06ac*/ 	.word	0x00031c30
        /*06b0*/ 	.short	0x010a
        /*06b2*/ 	.byte	0x3f
	.zero		1


	//   ....[52]....
        /*06b4*/ 	.word	0x0000fea0
        /*06b8*/ 	.word	0x00000009
        /*06bc*/ 	.word	0x00031c30
        /*06c0*/ 	.short	0x010a
        /*06c2*/ 	.byte	0x3f
	.zero		1


	//   ....[53]....
        /*06c4*/ 	.word	0x0000ff00
        /*06c8*/ 	.word	0x00000008
        /*06cc*/ 	.word	0x00031c50
        /*06d0*/ 	.short	0x010a
        /*06d2*/ 	.byte	0x3f
	.zero		1


	//   ....[54]....
        /*06d4*/ 	.word	0x0000ff60
        /*06d8*/ 	.word	0x00000005
        /*06dc*/ 	.word	0x00031c50
        /*06e0*/ 	.short	0x010a
        /*06e2*/ 	.byte	0x3f
	.zero		1


	//   ....[55]....
        /*06e4*/ 	.word	0x00010100
        /*06e8*/ 	.word	0x00000005
        /*06ec*/ 	.word	0x00031c40
        /*06f0*/ 	.short	0x010a
        /*06f2*/ 	.byte	0x3f
	.zero		1


	//   ....[56]....
        /*06f4*/ 	.word	0x00010150
        /*06f8*/ 	.word	0x0000001a
        /*06fc*/ 	.word	0x00031c20
        /*0700*/ 	.short	0x010a
        /*0702*/ 	.byte	0x3f
	.zero		1


	//   ....[57]....
        /*0704*/ 	.word	0x000101a0
        /*0708*/ 	.word	0x00000003
        /*070c*/ 	.word	0x00031c40
        /*0710*/ 	.short	0x010a
        /*0712*/ 	.byte	0x3f
	.zero		1


	//   ....[58]....
        /*0714*/ 	.word	0x000101f0
        /*0718*/ 	.word	0x00000002
        /*071c*/ 	.word	0x00000060
        /*0720*/ 	.short	0x010a
        /*0722*/ 	.byte	0x3f
	.zero		1


	//   ....[59]....
        /*0724*/ 	.word	0x00010240
        /*0728*/ 	.word	0x00000003
        /*072c*/ 	.word	0x00031c40
        /*0730*/ 	.short	0x010a
        /*0732*/ 	.byte	0x3f
	.zero		1


	//   ....[60]....
        /*0734*/ 	.word	0x00010290
        /*0738*/ 	.word	0x00000003
        /*073c*/ 	.word	0x00000060
        /*0740*/ 	.short	0x010a
        /*0742*/ 	.byte	0x3f
	.zero		1


	//   ....[61]....
        /*0744*/ 	.word	0x000102e0
        /*0748*/ 	.word	0x00000002
        /*074c*/ 	.word	0x00031c40
        /*0750*/ 	.short	0x010a
        /*0752*/ 	.byte	0x3f
	.zero		1


	//   ....[62]....
        /*0754*/ 	.word	0x00010330
        /*0758*/ 	.word	0x00000002
        /*075c*/ 	.word	0x00000060
        /*0760*/ 	.short	0x010a
        /*0762*/ 	.byte	0x3f
	.zero		1


	//   ....[63]....
        /*0764*/ 	.word	0x00010380
        /*0768*/ 	.word	0x00000003
        /*076c*/ 	.word	0x00031c60
        /*0770*/ 	.short	0x010a
        /*0772*/ 	.byte	0x3f
	.zero		1


	//   ....[64]....
        /*0774*/ 	.word	0x00010d30
        /*0778*/ 	.word	0x00000009
        /*077c*/ 	.word	0x00031c20
        /*0780*/ 	.short	0x010a
        /*0782*/ 	.byte	0x3f
	.zero		1


	//   ....[65]....
        /*0784*/ 	.word	0x00010ed0
        /*0788*/ 	.word	0x00000007
        /*078c*/ 	.word	0x00000000
        /*0790*/ 	.short	0x010a
        /*0792*/ 	.byte	0x3f
	.zero		1


	//   ....[66]....
        /*0794*/ 	.word	0x00010f20
        /*0798*/ 	.word	0x00000003
        /*079c*/ 	.word	0x00000000
        /*07a0*/ 	.short	0x010a
        /*07a2*/ 	.byte	0x3f
	.zero		1


	//   ....[67]....
        /*07a4*/ 	.word	0x00010f70
        /*07a8*/ 	.word	0x00000005
        /*07ac*/ 	.word	0x00000000
        /*07b0*/ 	.short	0x010a
        /*07b2*/ 	.byte	0x3f
	.zero		1


	//----- nvinfo : EIATTR_NUM_MBARRIERS
	.align		4
.L_1265:
        /*07b4*/ 	.byte	0x03, 0x38
        /*07b6*/ 	.short	0x0016


	//----- nvinfo : EIATTR_EXIT_INSTR_OFFSETS
	.align		4
        /*07b8*/ 	.byte	0x04, 0x1c
        /*07ba*/ 	.short	(.L_1267 - .L_1266)


	//   ....[0]....
.L_1266:
        /*07bc*/ 	.word	0x00000aa0


	//   ....[1]....
        /*07c0*/ 	.word	0x0000b820


	//   ....[2]....
        /*07c4*/ 	.word	0x0000b880


	//   ....[3]....
        /*07c8*/ 	.word	0x0000fdd0


	//----- nvinfo : EIATTR_MAX_THREADS
	.align		4
.L_1267:
        /*07cc*/ 	.byte	0x04, 0x05
        /*07ce*/ 	.short	(.L_1269 - .L_1268)
.L_1268:
        /*07d0*/ 	.word	0x00000200
        /*07d4*/ 	.word	0x00000001
        /*07d8*/ 	.word	0x00000001


	//----- nvinfo : EIATTR_CRS_STACK_SIZE
	.align		4
.L_1269:
        /*07dc*/ 	.byte	0x04, 0x1e
        /*07de*/ 	.short	(.L_1271 - .L_1270)
.L_1270:
        /*07e0*/ 	.word	0x00000000


	//----- nvinfo : EIATTR_CBANK_PARAM_SIZE
	.align		4
.L_1271:
        /*07e4*/ 	.byte	0x03, 0x19
        /*07e6*/ 	.short	0x0a70


	//----- nvinfo : EIATTR_PARAM_CBANK
	.align		4
        /*07e8*/ 	.byte	0x04, 0x0a
        /*07ea*/ 	.short	(.L_1273 - .L_1272)
	.align		4
.L_1272:
        /*07ec*/ 	.word	index@(.nv.constant0._ZN7cutlass13device_kernelIN5flash11enable_sm90INS1_16FlashAttnFwdSm90INS1_25CollectiveMainloopFwdSm90ILi2EN4cute5tupleIJNS5_1CILi1EEES8_S8_EEENS6_IJNS7_ILi192EEENS7_ILi144EEENS7_ILi96EEEEEELi96ENS_10bfloat16_tEfNS_4arch4Sm90ELb0ELb0ELb1ELb1ELb0ELb0ELb0ELb0ELb1ELb0ELb0ELb0EEENS1_21CollectiveEpilogueFwdINS6_IJSA_SC_SB_EEES9_SE_SG_Li384ELb1ELb0ELb0ELb0EEENS1_36VarlenDynamicPersistentTileSchedulerILi192ELi144ELi384ELi32ELb0ELb0ELb1ELb0ELb1ELb1EEEEEEEEEvNT_6ParamsE)
        /*07f0*/ 	.short	0x0210
        /*07f2*/ 	.short	0x0a70


	//----- nvinfo : EIATTR_SW_WAR
	.align		4
.L_1273:
        /*07f4*/ 	.byte	0x04, 0x36
        /*07f6*/ 	.short	(.L_1275 - .L_1274)
.L_1274:
        /*07f8*/ 	.word	0x00000008
.L_1275:


//--------------------- .nv.info._ZN7cutlass13device_kernelIN5flash11enable_sm90INS1_16FlashAttnFwdSm90INS1_25CollectiveMainloopFwdSm90ILi2EN4cute5tupleIJNS5_1CILi1EEES8_S8_EEENS6_IJNS7_ILi192EEENS7_ILi144EEENS7_ILi96EEEEEELi96ENS_10bfloat16_tEfNS_4arch4Sm90ELb0ELb0ELb1ELb1ELb0ELb1ELb0ELb0ELb1ELb0ELb0ELb0EEENS1_21CollectiveEpilogueFwdINS6_IJSA_SC_SB_EEES9_SE_SG_Li384ELb1ELb0ELb0ELb0EEENS1_36VarlenDynamicPersistentTileSchedulerILi192ELi144ELi384ELi32ELb0ELb0ELb1ELb0ELb1ELb1EEEEEEEEEvNT_6ParamsE --------------------------
	.section	.nv.info._ZN7cutlass13device_kernelIN5flash11enable_sm90INS1_16FlashAttnFwdSm90INS1_25CollectiveMainloopFwdSm90ILi2EN4cute5tupleIJNS5_1CILi1EEES8_S8_EEENS6_IJNS7_ILi192EEENS7_ILi144EEENS7_ILi96EEEEEELi96ENS_10bfloat16_tEfNS_4arch4Sm90ELb0ELb0ELb1ELb1ELb0ELb1ELb0ELb0ELb1ELb0ELb0ELb0EEENS1_21CollectiveEpilogueFwdINS6_IJSA_SC_SB_EEES9_SE_SG_Li384ELb1ELb0ELb0ELb0EEENS1_36VarlenDynamicPersistentTileSchedulerILi192ELi144ELi384ELi32ELb0ELb0ELb1ELb0ELb1ELb1EEEEEEEEEvNT_6ParamsE,"",@"SHT_CUDA_INFO"
	.sectionflags	@""
	.align	4


	//----- nvinfo : EIATTR_CUDA_API_VERSION
	.align		4
        /*0000*/ 	.byte	0x04, 0x37
        /*0002*/ 	.short	(.L_1277 - .L_1276)
.L_1276:
        /*0004*/ 	.word	0x00000082


	//----- nvinfo : EIATTR_KPARAM_INFO
	.align		4
.L_1277:
        /*0008*/ 	.byte	0x04, 0x17
        /*000a*/ 	.short	(.L_1279 - .L_1278)
.L_1278:
        /*000c*/ 	.word	0x00000000
        /*0010*/ 	.short	0x0000
        /*0012*/ 	.short	0x0070
        /*0014*/ 	.byte	0x00, 0xf0, 0x01, 0x28


	//----- nvinfo : EIATTR_SPARSE_MMA_MASK
	.align		4
.L_1279:
        /*0018*/ 	.byte	0x03, 0x50
        /*001a*/ 	.short	0x0000


	//----- nvinfo : EIATTR_MAXREG_COUNT
	.align		4
        /*001c*/ 	.byte	0x03, 0x1b
        /*001e*/ 	.short	0x0080


	//----- nvinfo : EIATTR_NUM_BARRIERS
	.align		4
        /*0020*/ 	.byte	0x02, 0x4c
        /*0022*/ 	.byte	0x10
	.zero		1


	//----- nvinfo : EIATTR_EXTERNS
	.align		4
        /*0024*/ 	.byte	0x04, 0x0f
        /*0026*/ 	.short	(.L_1281 - .L_1280)


	//   ....[0]....
	.align		4
.L_1280:
        /*0028*/ 	.word	index@(__assertfail)


	//----- nvinfo : EIATTR_ANNOTATIONS
	.align		4
.L_1281:
        /*002c*/ 	.byte	0x04, 0x55
        /*002e*/ 	.short	(.L_1283 - .L_1282)


	//   ....[0]....
.L_1282:
        /* <DEDUP_REMOVED lines=93> */


	//----- nvinfo : EIATTR_MERCURY_ISA_VERSION
	.align		4
.L_1283:
        /*05e8*/ 	.byte	0x03, 0x5f
        /*05ea*/ 	.short	0x0101


	//----- nvinfo : EIATTR_UNUSED_LOAD_BYTE_OFFSET
	.align		4
        /*05ec*/ 	.byte	0x04, 0x44
        /*05ee*/ 	.short	(.L_1285 - .L_1284)


	//   ....[0]....
.L_1284:
        /*05f0*/ 	.word	0x00000b30
        /*05f4*/ 	.word	0x0000fff0


	//   ....[1]....
        /*05f8*/ 	.word	0x00015b30
        /*05fc*/ 	.word	0x0000fff0


	//----- nvinfo : EIATTR_INT_WARP_WIDE_INSTR_OFFSETS
	.align		4
.L_1285:
        /*0600*/ 	.byte	0x04, 0x31
        /*0602*/ 	.short	(.L_1287 - .L_1286)


	//   ....[0]....
.L_1286:
        /*0604*/ 	.word	0x000001c0


	//   ....[1]....
        /*0608*/ 	.word	0x00000200


	//   ....[2]....
        /*060c*/ 	.word	0x00000270


	//   ....[3]....
        /*0610*/ 	.word	0x000190c0


	//   ....[4]....
        /*0614*/ 	.word	0x00019150


	//   ....[5]....
        /*0618*/ 	.word	0x00019590


	//   ....[6]....
        /*061c*/ 	.word	0x000195c0


	//   ....[7]....
        /*0620*/ 	.word	0x000197b0


	//   ....[8]....
        /*0624*/ 	.word	0x00019880


	//   ....[9]....
        /*0628*/ 	.word	0x0001b8e0


	//   ....[10]....
        /*062c*/ 	.word	0x0001b970


	//----- nvinfo : EIATTR_COOP_GROUP_MASK_REGIDS
	.align		4
.L_1287:
        /*0630*/ 	.byte	0x04, 0x29
        /*0632*/ 	.short	(.L_1289 - .L_1288)


	//   ....[0]....
.L_1288:
        /*0634*/ 	.word	0xffffffff


	//   ....[1]....
        /*0638*/ 	.word	0xffffffff


	//   ....[2]....
        /*063c*/ 	.word	0xffffffff


	//   ....[3]....
        /*0640*/ 	.word	0xffffffff


	//   ....[4]....
        /*0644*/ 	.word	0xffffffff


	//   ....[5]....
        /*0648*/ 	.word	0xffffffff


	//   ....[6]....
        /*064c*/ 	.word	0xffffffff


	//   ....[7]....
        /*0650*/ 	.word	0xffffffff


	//   ....[8]....
        /*0654*/ 	.word	0xffffffff


	//   ....[9]....
        /*0658*/ 	.word	0xffffffff


	//   ....[10]....
        /*065c*/ 	.word	0xffffffff


	//   ....[11]....
        /*0660*/ 	.word	0xffffffff


	//   ....[12]....
        /*0664*/ 	.word	0xffffffff


	//   ....[13]....
        /*0668*/ 	.word	0xffffffff


	//   ....[14]....
        /*066c*/ 	.word	0xffffffff


	//   ....[15]....
        /*0670*/ 	.word	0xffffffff


	//   ....[16]....
        /*0674*/ 	.word	0xffffffff


	//   ....[17]....
        /*0678*/ 	.word	0xffffffff


	//   ....[18]....
        /*067c*/ 	.word	0xffffffff


	//   ....[19]....
        /*0680*/ 	.word	0xffffffff


	//   ....[20]....
        /*0684*/ 	.word	0xffffffff


	//   ....[21]....
        /*0688*/ 	.word	0xffffffff


	//   ....[22]....
        /*068c*/ 	.word	0xffffffff


	//   ....[23]....
        /*0690*/ 	.word	0xffffffff


	//   ....[24]....
        /*0694*/ 	.word	0xffffffff


	//   ....[25]....
        /*0698*/ 	.word	0xffffffff


	//   ....[26]....
        /*069c*/ 	.word	0xffffffff


	//   ....[27]....
        /*06a0*/ 	.word	0xffffffff


	//   ....[28]....
        /*06a4*/ 	.word	0xffffffff


	//   ....[29]....
        /*06a8*/ 	.word	0xffffffff


	//   ....[30]....
        /*06ac*/ 	.word	0xffffffff


	//   ....[31]....
        /*06b0*/ 	.word	0xffffffff


	//   ....[32]....
        /*06b4*/ 	.word	0xffffffff


	//   ....[33]....
        /*06b8*/ 	.word	0xffffffff


	//   ....[34]....
        /*06bc*/ 	.word	0xffffffff


	//   ....[35]....
        /*06c0*/ 	.word	0xffffffff


	//   ....[36]....
        /*06c4*/ 	.word	0xffffffff


	//   ....[37]....
        /*06c8*/ 	.word	0xffffffff


	//   ....[38]....
        /*06cc*/ 	.word	0xffffffff


	//   ....[39]....
        /*06d0*/ 	.word	0xffffffff


	//   ....[40]....
        /*06d4*/ 	.word	0xffffffff


	//   ....[41]....
        /*06d8*/ 	.word	0xffffffff


	//   ....[42]....
        /*06dc*/ 	.word	0xffffffff


	//   ....[43]....
        /*06e0*/ 	.word	0xffffffff


	//   ....[44]....
        /*06e4*/ 	.word	0xffffffff


	//   ....[45]....
        /*06e8*/ 	.word	0xffffffff


	//   ....[46]....
        /*06ec*/ 	.word	0xffffffff


	//   ....[47]....
        /*06f0*/ 	.word	0xffffffff


	//   ....[48]....
        /*06f4*/ 	.word	0xffffffff


	//   ....[49]....
        /*06f8*/ 	.word	0xffffffff


	//   ....[50]....
        /*06fc*/ 	.word	0xffffffff


	//   ....[51]....
        /*0700*/ 	.word	0xffffffff


	//   ....[52]....
        /*0704*/ 	.word	0xffffffff


	//   ....[53]....
        /*0708*/ 	.word	0xffffffff


	//   ....[54]....
        /*070c*/ 	.word	0xffffffff


	//   ....[55]....
        /*0710*/ 	.word	0xffffffff


	//   ....[56]....
        /*0714*/ 	.word	0x0500000f


	//   ....[57]....
        /*0718*/ 	.word	0x0500000f


	//   ....[58]....
        /*071c*/ 	.word	0x0500000f


	//   ....[59]....
        /*0720*/ 	.word	0x0500000f


	//   ....[60]....
        /*0724*/ 	.word	0x0500000f


	//   ....[61]....
        /*0728*/ 	.word	0x0500000f


	//   ....[62]....
        /*072c*/ 	.word	0x0500000f


	//   ....[63]....
        /*0730*/ 	.word	0x0500000f


	//   ....[64]....
        /*0734*/ 	.word	0x0500000f


	//   ....[65]....
        /*0738*/ 	.word	0x0500000f


	//   ....[66]....
        /*073c*/ 	.word	0x0500000f


	//   ....[67]....
        /*0740*/ 	.word	0x0500000f


	//   ....[68]....
        /*0744*/ 	.word	0x0500000f


	//   ....[69]....
        /*0748*/ 	.word	0x0500000f


	//   ....[70]....
        /*074c*/ 	.word	0x0500000f


	//   ....[71]....
        /*0750*/ 	.word	0x0500000f


	//   ....[72]....
        /*0754*/ 	.word	0x0500000f


	//   ....[73]....
        /*0758*/ 	.word	0x0500000f


	//   ....[74]....
        /*075c*/ 	.word	0x0500000f


	//   ....[75]....
        /*0760*/ 	.word	0x0500000f


	//   ....[76]....
        /*0764*/ 	.word	0x0500000f


	//   ....[77]....
        /*0768*/ 	.word	0x0500000f


	//   ....[78]....
        /*076c*/ 	.word	0x0500000f


	//   ....[79]....
        /*0770*/ 	.word	0x0500000f


	//   ....[80]....
        /*0774*/ 	.word	0x0500000f


	//   ....[81]....
        /*0778*/ 	.word	0x0500000f


	//   ....[82]....
        /*077c*/ 	.word	0x0500000f


	//   ....[83]....
        /*0780*/ 	.word	0x0500000f


	//   ....[84]....
        /*0784*/ 	.word	0x0500000f


	//----- nvinfo : EIATTR_COOP_GROUP_INSTR_OFFSETS
	.align		4
.L_1289:
        /*0788*/ 	.byte	0x04, 0x28
        /*078a*/ 	.short	(.L_1291 - .L_1290)


	//   ....[0]....
.L_1290:
        /*078c*/ 	.word	0x00000070


	//   ....[1]....
        /*0790*/ 	.word	0x000001d0


	//   ....[2]....
        /*0794*/ 	.word	0x00000220


	//   ....[3]....
        /*0798*/ 	.word	0x00000450


	//   ....[4]....
        /*079c*/ 	.word	0x000005b0


	//   ....[5]....
        /*07a0*/ 	.word	0x000006d0


	//   ....[6]....
        /*07a4*/ 	.word	0x00000830


	//   ....[7]....
        /*07a8*/ 	.word	0x000071d0


	//   ....[8]....
        /*07ac*/ 	.word	0x0000e190


	//   ....[9]....
        /*07b0*/ 	.word	0x0000e1b0


	//   ....[10]....
        /*07b4*/ 	.word	0x0000e610


	//   ....[11]....
        /*07b8*/ 	.word	0x0000e650


	//   ....[12]....
        /*07bc*/ 	.word	0x0000f980


	//   ....[13]....
        /*07c0*/ 	.word	0x00012a20


	//   ....[14]....
        /*07c4*/ 	.word	0x00012a80


	//   ....[15]....
        /*07c8*/ 	.word	0x00013430


	//   ....[16]....
        /*07cc*/ 	.word	0x00013450


	//   ....[17]....
        /*07d0*/ 	.word	0x00014db0


	//   ....[18]....
        /*07d4*/ 	.word	0x00015230


	//   ....[19]....
        /*07d8*/ 	.word	0x00015530


	//   ....[20]....
        /*07dc*/ 	.word	0x00015560


	//   ....[21]....
        /*07e0*/ 	.word	0x000155b0


	//   ....[22]....
        /*07e4*/ 	.word	0x00017360


	//   ....[23]....
        /*07e8*/ 	.word	0x00017500


	//   ....[24]....
        /*07ec*/ 	.word	0x00017530


	//   ....[25]....
        /*07f0*/ 	.word	0x00017560


	//   ....[26]....
        /*07f4*/ 	.word	0x000175a0


	//   ....[27]....
        /*07f8*/ 	.word	0x000175f0


	//   ....[28]....
        /*07fc*/ 	.word	0x00017650


	//   ....[29]....
        /*0800*/ 	.word	0x00017810


	//   ....[30]....
        /*0804*/ 	.word	0x00017870


	//   ....[31]....
        /*0808*/ 	.word	0x000178b0


	//   ....[32]....
        /*080c*/ 	.word	0x000178f0


	//   ....[33]....
        /*0810*/ 	.word	0x00017920


	//   ....[34]....
        /*0814*/ 	.word	0x00017950


	//   ....[35]....
        /*0818*/ 	.word	0x000179d0


	//   ....[36]....
        /*081c*/ 	.word	0x00017a00


	//   ....[37]....
        /*0820*/ 	.word	0x00017a80


	//   ....[38]....
        /*0824*/ 	.word	0x0001bd30


	//   ....[39]....
        /*0828*/ 	.word	0x0001bd40


	//   ....[40]....
        /*082c*/ 	.word	0x0001be30


	//   ....[41]....
        /*0830*/ 	.word	0x0001be90


	//   ....[42]....
        /*0834*/ 	.word	0x0001bed0


	//   ....[43]....
        /*0838*/ 	.word	0x0001bf10


	//   ....[44]....
        /*083c*/ 	.word	0x0001bf40


	//   ....[45]....
        /*0840*/ 	.word	0x0001bf70


	//   ....[46]....
        /*0844*/ 	.word	0x0001c0e0


	//   ....[47]....
        /*0848*/ 	.word	0x0001c140


	//   ....[48]....
        /*084c*/ 	.word	0x0001c180


	//   ....[49]....
        /*0850*/ 	.word	0x0001c1c0


	//   ....[50]....
        /*0854*/ 	.word	0x0001c1f0


	//   ....[51]....
        /*0858*/ 	.word	0x0001c220


	//   ....[52]....
        /*085c*/ 	.word	0x0001c2e0


	//   ....[53]....
        /*0860*/ 	.word	0x0001c300


	//   ....[54]....
        /*0864*/ 	.word	0x0001c370


	//   ....[55]....
        /*0868*/ 	.word	0x0001c7a0


	//   ....[56]....
        /*086c*/ 	.word	0x0001cc20


	//   ....[57]....
        /*0870*/ 	.word	0x0001ccd0


	//   ....[58]....
        /*0874*/ 	.word	0x0001cd70


	//   ....[59]....
        /*0878*/ 	.word	0x0001ce10


	//   ....[60]....
        /*087c*/ 	.word	0x0001ceb0


	//   ....[61]....
        /*0880*/ 	.word	0x0001cfa0


	//   ....[62]....
        /*0884*/ 	.word	0x0001d040


	//   ....[63]....
        /*0888*/ 	.word	0x0001d0e0


	//   ....[64]....
        /*088c*/ 	.word	0x0001d180


	//   ....[65]....
        /*0890*/ 	.word	0x0001d3e0


	//   ....[66]....
        /*0894*/ 	.word	0x0001d6c0


	//   ....[67]....
        /*0898*/ 	.word	0x0001dab0


	//   ....[68]....
        /*089c*/ 	.word	0x0001db40


	//   ....[69]....
        /*08a0*/ 	.word	0x0001dbe0


	//   ....[70]....
        /*08a4*/ 	.word	0x0001dc90


	//   ....[71]....
        /*08a8*/ 	.word	0x0001dd10


	//   ....[72]....
        /*08ac*/ 	.word	0x0001dd90


	//   ....[73]....
        /*08b0*/ 	.word	0x0001de10


	//   ....[74]....
        /*08b4*/ 	.word	0x0001de90


	//   ....[75]....
        /*08b8*/ 	.word	0x0001df20


	//   ....[76]....
        /*08bc*/ 	.word	0x0001dfd0


	//   ....[77]....
        /*08c0*/ 	.word	0x0001e050


	//   ....[78]....
        /*08c4*/ 	.word	0x0001e0d0


	//   ....[79]....
        /*08c8*/ 	.word	0x0001e150


	//   ....[80]....
        /*08cc*/ 	.word	0x0001e1d0


	//   ....[81]....
        /*08d0*/ 	.word	0x0001e240


	//   ....[82]....
        /*08d4*/ 	.word	0x0001e2e0


	//   ....[83]....
        /*08d8*/ 	.word	0x0001e370


	//   ....[84]....
        /*08dc*/ 	.word	0x0001e490


	//----- nvinfo : EIATTR_REG_RECONFIG
	.align		4
.L_1291:
        /*08e0*/ 	.byte	0x01, 0x54
	.zero		2


	//----- nvinfo : EIATTR_SYSCALL_OFFSETS
	.align		4
        /*08e4*/ 	.byte	0x04, 0x46
        /*08e6*/ 	.short	(.L_1293 - .L_1292)


	//   ....[0]....
.L_1292:
        /*08e8*/ 	.word	0x00001bb0


	//   ....[1]....
        /*08ec*/ 	.word	0x00001d00


	//   ....[2]....
        /*08f0*/ 	.word	0x000073a0


	//   ....[3]....
        /*08f4*/ 	.word	0x00007860


	//   ....[4]....
        /*08f8*/ 	.word	0x000192d0


	//   ....[5]....
        /*08fc*/ 	.word	0x00019400


	//   ....[6]....
        /*0900*/ 	.word	0x00019500


	//----- nvinfo : EIATTR_MBARRIER_INSTR_OFFSETS
	.align		4
.L_1293:
        /*0904*/ 	.byte	0x04, 0x39
        /*0906*/ 	.short	(.L_1295 - .L_1294)


	//   ....[0]....
.L_1294:
        /*0908*/ 	.word	0x00000300
        /*090c*/ 	.word	0x000000ff
        /*0910*/ 	.word	0x00031c00
        /*0914*/ 	.short	0x0100
        /*0916*/ 	.byte	0x08
	.zero		1


	//   ....[1]....
        /*0918*/ 	.word	0x00000310
        /*091c*/ 	.word	0x000000ff
        /*0920*/ 	.word	0x00031c20
        /*0924*/ 	.short	0x0100
        /*0926*/ 	.byte	0x08
	.zero		1


	//   ....[2]....
        /*0928*/ 	.word	0x00000400
        /*092c*/ 	.word	0x000000ff
        /*0930*/ 	.word	0x00031c30
        /*0934*/ 	.short	0x0100
        /*0936*/ 	.byte	0x08
	.zero		1


	//   ....[3]....
        /*0938*/ 	.word	0x00000410
        /*093c*/ 	.word	0x000000ff
        /*0940*/ 	.word	0x00031c40
        /*0944*/ 	.short	0x0100
        /*0946*/ 	.byte	0x08
	.zero		1


	//   ....[4]....
        /*0948*/ 	.word	0x00000420
        /*094c*/ 	.word	0x000000ff
        /*0950*/ 	.word	0x00031c38
        /*0954*/ 	.short	0x0100
        /*0956*/ 	.byte	0x08
	.zero		1


	//   ....[5]....
        /*0958*/ 	.word	0x00000430
        /*095c*/ 	.word	0x000000ff
        /*0960*/ 	.word	0x00031c48
        /*0964*/ 	.short	0x0100
        /*0966*/ 	.byte	0x08
	.zero		1


	//   ....[6]....
        /*0968*/ 	.word	0x00000560
        /*096c*/ 	.word	0x000000ff
        /*0970*/ 	.word	0x00031c50
        /*0974*/ 	.short	0x0100
        /*0976*/ 	.byte	0x08
	.zero		1


	//   ....[7]....
        /*0978*/ 	.word	0x00000570
        /*097c*/ 	.word	0x000000ff
        /*0980*/ 	.word	0x00031c60
        /*0984*/ 	.short	0x0100
        /*0986*/ 	.byte	0x08
	.zero		1


	//   ....[8]....
        /*0988*/ 	.word	0x00000580
        /*098c*/ 	.word	0x000000ff
        /*0990*/ 	.word	0x00031c58
        /*0994*/ 	.short	0x0100
        /*0996*/ 	.byte	0x08
	.zero		1


	//   ....[9]....
        /*0998*/ 	.word	0x00000590
        /*099c*/ 	.word	0x000000ff
        /*09a0*/ 	.word	0x00031c68
        /*09a4*/ 	.short	0x0100
        /*09a6*/ 	.byte	0x08
	.zero		1


	//   ....[10]....
        /*09a8*/ 	.word	0x00000680
        /*09ac*/ 	.word	0x000000ff
        /*09b0*/ 	.word	0x00031c70
        /*09b4*/ 	.short	0x0100
        /*09b6*/ 	.byte	0x06
	.zero		1


	//   ....[11]....
        /*09b8*/ 	.word	0x00000690
        /*09bc*/ 	.word	0x000000ff
        /*09c0*/ 	.word	0x00031c80
        /*09c4*/ 	.short	0x0100
        /*09c6*/ 	.byte	0x06
	.zero		1


	//   ....[12]....
        /*09c8*/ 	.word	0x000006a0
        /*09cc*/ 	.word	0x000000ff
        /*09d0*/ 	.word	0x00031c78
        /*09d4*/ 	.short	0x0100
        /*09d6*/ 	.byte	0x06
	.zero		1


	//   ....[13]....
        /*09d8*/ 	.word	0x000006b0
        /*09dc*/ 	.word	0x000000ff
        /*09e0*/ 	.word	0x00031c88
        /*09e4*/ 	.short	0x0100
        /*09e6*/ 	.byte	0x06
	.zero		1


	//   ....[14]....
        /*09e8*/ 	.word	0x000007e0
        /*09ec*/ 	.word	0x000000ff
        /*09f0*/ 	.word	0x00031c90
        /*09f4*/ 	.short	0x0100
        /*09f6*/ 	.byte	0x08
	.zero		1


	//   ....[15]....
        /*09f8*/ 	.word	0x000007f0
        /*09fc*/ 	.word	0x000000ff
        /*0a00*/ 	.word	0x00031ca0
        /*0a04*/ 	.short	0x0100
        /*0a06*/ 	.byte	0x08
	.zero		1


	//   ....[16]....
        /*0a08*/ 	.word	0x00000800
        /*0a0c*/ 	.word	0x000000ff
        /*0a10*/ 	.word	0x00031c98
        /*0a14*/ 	.short	0x0100
        /*0a16*/ 	.byte	0x08
	.zero		1


	//   ....[17]....
        /*0a18*/ 	.word	0x00000810
        /*0a1c*/ 	.word	0x000000ff
        /*0a20*/ 	.word	0x00031ca8
        /*0a24*/ 	.short	0x0100
        /*0a26*/ 	.byte	0x08
	.zero		1


	//   ....[18]....
        /*0a28*/ 	.word	0x00000940
        /*0a2c*/ 	.word	0x000000ff
        /*0a30*/ 	.word	0x00031cb0
        /*0a34*/ 	.short	0x0100
        /*0a36*/ 	.byte	0x08
	.zero		1


	//   ....[19]....
        /*0a38*/ 	.word	0x00000950
        /*0a3c*/ 	.word	0x000000ff
        /*0a40*/ 	.word	0x00031cc0
        /*0a44*/ 	.short	0x0100
        /*0a46*/ 	.byte	0x08
	.zero		1


	//   ....[20]....
        /*0a48*/ 	.word	0x00000960
        /*0a4c*/ 	.word	0x000000ff
        /*0a50*/ 	.word	0x00031cb8
        /*0a54*/ 	.short	0x0100
        /*0a56*/ 	.byte	0x08
	.zero		1


	//   ....[21]....
        /*0a58*/ 	.word	0x00000970
        /*0a5c*/ 	.word	0x000000ff
        /*0a60*/ 	.word	0x00031cc8
        /*0a64*/ 	.short	0x0100
        /*0a66*/ 	.byte	0x08
	.zero		1


	//   ....[22]....
        /*0a68*/ 	.word	0x00003220
        /*0a6c*/ 	.word	0x00000014
        /*0a70*/ 	.word	0x00031c90
        /*0a74*/ 	.short	0x010a
        /*0a76*/ 	.byte	0x3f
	.zero		1


	//   ....[23]....
        /*0a78*/ 	.word	0x00004d70
        /*0a7c*/ 	.word	0x00000014
        /*0a80*/ 	.word	0x00031c90
        /*0a84*/ 	.short	0x010a
        /*0a86*/ 	.byte	0x3f
	.zero		1


	//   ....[24]....
        /*0a88*/ 	.word	0x000068a0
        /*0a8c*/ 	.word	0x00000014
        /*0a90*/ 	.word	0x00031c90
        /*0a94*/ 	.short	0x010a
        /*0a96*/ 	.byte	0x3f
	.zero		1


	//   ....[25]....
        /*0a98*/ 	.word	0x00006b10
        /*0a9c*/ 	.word	0x00000020
        /*0aa0*/ 	.word	0x00000000
        /*0aa4*/ 	.short	0x0101
        /*0aa6*/ 	.byte	0x3f
	.zero		1


	//   ....[26]....
        /*0aa8*/ 	.word	0x00006b50
        /*0aac*/ 	.word	0x00000014
        /*0ab0*/ 	.word	0x00031cb0
        /*0ab4*/ 	.short	0x010a
        /*0ab6*/ 	.byte	0x3f
	.zero		1


	//   ....[27]....
        /*0ab8*/ 	.word	0x00006e90
        /*0abc*/ 	.word	0x00000014
        /*0ac0*/ 	.word	0x00000000
        /*0ac4*/ 	.short	0x0101
        /*0ac6*/ 	.byte	0x3f
	.zero		1


	//   ....[28]....
        /*0ac8*/ 	.word	0x00007440
        /*0acc*/ 	.word	0x00000012
        /*0ad0*/ 	.word	0x00031c00
        /*0ad4*/ 	.short	0x010a
        /*0ad6*/ 	.byte	0x3f
	.zero		1


	//   ....[29]....
        /*0ad8*/ 	.word	0x00007490
        /*0adc*/ 	.word	0x00000012
        /*0ae0*/ 	.word	0x00031c00
        /*0ae4*/ 	.short	0x010a
        /*0ae6*/ 	.byte	0x3f
	.zero		1


	//   ....[30]....
        /*0ae8*/ 	.word	0x00007da0
        /*0aec*/ 	.word	0x00000012
        /*0af0*/ 	.word	0x00031c00
        /*0af4*/ 	.short	0x010a
        /*0af6*/ 	.byte	0x3f
	.zero		1


	//   ....[31]....
        /*0af8*/ 	.word	0x000097a0
        /*0afc*/ 	.word	0x00000012
        /*0b00*/ 	.word	0x00031c00
        /*0b04*/ 	.short	0x010a
        /*0b06*/ 	.byte	0x3f
	.zero		1


	//   ....[32]....
        /*0b08*/ 	.word	0x0000b010
        /*0b0c*/ 	.word	0x00000000
        /*0b10*/ 	.word	0x00031c30
        /*0b14*/ 	.short	0x010a
        /*0b16*/ 	.byte	0x3f
	.zero		1


	//   ....[33]....
        /*0b18*/ 	.word	0x0000b0e0
        /*0b1c*/ 	.word	0x00000000
        /*0b20*/ 	.word	0x00031c30
        /*0b24*/ 	.short	0x010a
        /*0b26*/ 	.byte	0x3f
	.zero		1


	//   ....[34]....
        /*0b28*/ 	.word	0x0000eb50
        /*0b2c*/ 	.word	0x00000000
        /*0b30*/ 	.word	0x00000000
        /*0b34*/ 	.short	0x0101
        /*0b36*/ 	.byte	0x3f
	.zero		1


	//   ....[35]....
        /*0b38*/ 	.word	0x0000fc60
        /*0b3c*/ 	.word	0x0000000e
        /*0b40*/ 	.word	0x00031c30
        /*0b44*/ 	.short	0x010a
        /*0b46*/ 	.byte	0x3f
	.zero		1


	//   ....[36]....
        /*0b48*/ 	.word	0x0000fcb0
        /*0b4c*/ 	.word	0x0000000e
        /*0b50*/ 	.word	0x00031c30
        /*0b54*/ 	.short	0x010a
        /*0b56*/ 	.byte	0x3f
	.zero		1


	//   ....[37]....
        /*0b58*/ 	.word	0x00012130
        /*0b5c*/ 	.word	0x0000000f
        /*0b60*/ 	.word	0x00031c50
        /*0b64*/ 	.short	0x010a
        /*0b66*/ 	.byte	0x3f
	.zero		1


	//   ....[38]....
        /*0b68*/ 	.word	0x00012170
        /*0b6c*/ 	.word	0x0000000f
        /*0b70*/ 	.word	0x00031c50
        /*0b74*/ 	.short	0x010a
        /*0b76*/ 	.byte	0x3f
	.zero		1


	//   ....[39]....
        /*0b78*/ 	.word	0x000140c0
        /*0b7c*/ 	.word	0x0000006f
        /*0b80*/ 	.word	0x00000000
        /*0b84*/ 	.short	0x0101
        /*0b86*/ 	.byte	0x3f
	.zero		1


	//   ....[40]....
        /*0b88*/ 	.word	0x00014100
        /*0b8c*/ 	.word	0x0000006c
        /*0b90*/ 	.word	0x00000000
        /*0b94*/ 	.short	0x0101
        /*0b96*/ 	.byte	0x3f
	.zero		1


	//   ....[41]....
        /*0b98*/ 	.word	0x00014e40
        /*0b9c*/ 	.word	0x00000009
        /*0ba0*/ 	.word	0x00031c50
        /*0ba4*/ 	.short	0x010a
        /*0ba6*/ 	.byte	0x3f
	.zero		1


	//   ....[42]....
        /*0ba8*/ 	.word	0x00014ef0
        /*0bac*/ 	.word	0x00000009
        /*0bb0*/ 	.word	0x00031c50
        /*0bb4*/ 	.short	0x010a
        /*0bb6*/ 	.byte	0x3f
	.zero		1


	//   ....[43]....
        /*0bb8*/ 	.word	0x000158d0
        /*0bbc*/ 	.word	0x00000009
        /*0bc0*/ 	.word	0x00000000
        /*0bc4*/ 	.short	0x0101
        /*0bc6*/ 	.byte	0x3f
	.zero		1


	//   ....[44]....
        /*0bc8*/ 	.word	0x00016800
        /*0bcc*/ 	.word	0x00000000
        /*0bd0*/ 	.word	0x00000000
        /*0bd4*/ 	.short	0x0101
        /*0bd6*/ 	.byte	0x3f
	.zero		1


	//   ....[45]....
        /*0bd8*/ 	.word	0x000185a0
        /*0bdc*/ 	.word	0x00000006
        /*0be0*/ 	.word	0x00031c20
        /*0be4*/ 	.short	0x010a
        /*0be6*/ 	.byte	0x3f
	.zero		1


	//   ....[46]....
        /*0be8*/ 	.word	0x00018610
        /*0bec*/ 	.word	0x00000007
        /*0bf0*/ 	.word	0x00031ca0
        /*0bf4*/ 	.short	0x010a
        /*0bf6*/ 	.byte	0x3f
	.zero		1


	//   ....[47]....
        /*0bf8*/ 	.word	0x00018860
        /*0bfc*/ 	.word	0x00000007
        /*0c00*/ 	.word	0x00031cc0
        /*0c04*/ 	.short	0x010a
        /*0c06*/ 	.byte	0x3f
	.zero		1


	//   ....[48]....
        /*0c08*/ 	.word	0x00018b50
        /*0c0c*/ 	.word	0x00000007
        /*0c10*/ 	.word	0x00031ca0
        /*0c14*/ 	.short	0x010a
        /*0c16*/ 	.byte	0x3f
	.zero		1


	//   ....[49]....
        /*0c18*/ 	.word	0x00018d90
        /*0c1c*/ 	.word	0x00000007
        /*0c20*/ 	.word	0x00031cc0
        /*0c24*/ 	.short	0x010a
        /*0c26*/ 	.byte	0x3f
	.zero		1


	//   ....[50]....
        /*0c28*/ 	.word	0x00019b70
        /*0c2c*/ 	.word	0x00000004
        /*0c30*/ 	.word	0x00031c40
        /*0c34*/ 	.short	0x010a
        /*0c36*/ 	.byte	0x3f
	.zero		1


	//   ....[51]....
        /*0c38*/ 	.word	0x0001a080
        /*0c3c*/ 	.word	0x0000001d
        /*0c40*/ 	.word	0x00031c20
        /*0c44*/ 	.short	0x010a
        /*0c46*/ 	.byte	0x3f
	.zero		1


	//   ....[52]....
        /*0c48*/ 	.word	0x0001a380
        /*0c4c*/ 	.word	0x00000003
        /*0c50*/ 	.word	0x00031c40
        /*0c54*/ 	.short	0x010a
        /*0c56*/ 	.byte	0x3f
	.zero		1


	//   ....[53]....
        /*0c58*/ 	.word	0x0001a600
        /*0c5c*/ 	.word	0x00000002
        /*0c60*/ 	.word	0x00031c60
        /*0c64*/ 	.short	0x010a
        /*0c66*/ 	.byte	0x3f
	.zero		1


	//   ....[54]....
        /*0c68*/ 	.word	0x0001ab80
        /*0c6c*/ 	.word	0x00000003
        /*0c70*/ 	.word	0x00031c40
        /*0c74*/ 	.short	0x010a
        /*0c76*/ 	.byte	0x3f
	.zero		1


	//   ....[55]....
        /*0c78*/ 	.word	0x0001ae00
        /*0c7c*/ 	.word	0x00000003
        /*0c80*/ 	.word	0x00031c60
        /*0c84*/ 	.short	0x010a
        /*0c86*/ 	.byte	0x3f
	.zero		1


	//   ....[56]....
        /*0c88*/ 	.word	0x0001b2f0
        /*0c8c*/ 	.word	0x00000002
        /*0c90*/ 	.word	0x00031c40
        /*0c94*/ 	.short	0x010a
        /*0c96*/ 	.byte	0x3f
	.zero		1


	//   ....[57]....
        /*0c98*/ 	.word	0x0001b570
        /*0c9c*/ 	.word	0x00000002
        /*0ca0*/ 	.word	0x00031c60
        /*0ca4*/ 	.short	0x010a
        /*0ca6*/ 	.byte	0x3f
	.zero		1


	//   ....[58]....
        /*0ca8*/ 	.word	0x0001b9e0
        /*0cac*/ 	.word	0x00000003
        /*0cb0*/ 	.word	0x00031c60
        /*0cb4*/ 	.short	0x010a
        /*0cb6*/ 	.byte	0x3f
	.zero		1


	//   ....[59]....
        /*0cb8*/ 	.word	0x0001c720
        /*0cbc*/ 	.word	0x00000009
        /*0cc0*/ 	.word	0x00031c20
        /*0cc4*/ 	.short	0x010a
        /*0cc6*/ 	.byte	0x3f
	.zero		1


	//   ....[60]....
        /*0cc8*/ 	.word	0x0001c8d0
        /*0ccc*/ 	.word	0x00000007
        /*0cd0*/ 	.word	0x00000000
        /*0cd4*/ 	.short	0x010a
        /*0cd6*/ 	.byte	0x3f
	.zero		1


	//   ....[61]....
        /*0cd8*/ 	.word	0x0001c940
        /*0cdc*/ 	.word	0x00000003
        /*0ce0*/ 	.word	0x00000000
        /*0ce4*/ 	.short	0x010a
        /*0ce6*/ 	.byte	0x3f
	.zero		1


	//   ....[62]....
        /*0ce8*/ 	.word	0x0001c9a0
        /*0cec*/ 	.word	0x00000005
        /*0cf0*/ 	.word	0x00000000
        /*0cf4*/ 	.short	0x010a
        /*0cf6*/ 	.byte	0x3f
	.zero		1


	//   ....[63]....
        /*0cf8*/ 	.word	0x0001c9d0
        /*0cfc*/ 	.word	0x00000003
        /*0d00*/ 	.word	0x00000000
        /*0d04*/ 	.short	0x010a
        /*0d06*/ 	.byte	0x3f
	.zero		1


	//   ....[64]....
        /*0d08*/ 	.word	0x0001ca30
        /*0d0c*/ 	.word	0x00000014
        /*0d10*/ 	.word	0x00031c90
        /*0d14*/ 	.short	0x010a
        /*0d16*/ 	.byte	0x3f
	.zero		1


	//   ....[65]....
        /*0d18*/ 	.word	0x0001ca80
        /*0d1c*/ 	.word	0x00000014
        /*0d20*/ 	.word	0x00031c90
        /*0d24*/ 	.short	0x010a
        /*0d26*/ 	.byte	0x3f
	.zero		1


	//   ....[66]....
        /*0d28*/ 	.word	0x0001cad0
        /*0d2c*/ 	.word	0x00000014
        /*0d30*/ 	.word	0x00031c90
        /*0d34*/ 	.short	0x010a
        /*0d36*/ 	.byte	0x3f
	.zero		1


	//   ....[67]....
        /*0d38*/ 	.word	0x0001cb20
        /*0d3c*/ 	.word	0x00000014
        /*0d40*/ 	.word	0x00031cb0
        /*0d44*/ 	.short	0x010a
        /*0d46*/ 	.byte	0x3f
	.zero		1


	//   ....[68]....
        /*0d48*/ 	.word	0x0001cef0
        /*0d4c*/ 	.word	0x00000012
        /*0d50*/ 	.word	0x00031c00
        /*0d54*/ 	.short	0x010a
        /*0d56*/ 	.byte	0x3f
	.zero		1


	//   ....[69]....
        /*0d58*/ 	.word	0x0001d1c0
        /*0d5c*/ 	.word	0x00000012
        /*0d60*/ 	.word	0x00031c00
        /*0d64*/ 	.short	0x010a
        /*0d66*/ 	.byte	0x3f
	.zero		1


	//   ....[70]....
        /*0d68*/ 	.word	0x0001d210
        /*0d6c*/ 	.word	0x00000000
        /*0d70*/ 	.word	0x00031c30
        /*0d74*/ 	.short	0x010a
        /*0d76*/ 	.byte	0x3f
	.zero		1


	//   ....[71]....
        /*0d78*/ 	.word	0x0001d260
        /*0d7c*/ 	.word	0x0000000e
        /*0d80*/ 	.word	0x00031c30
        /*0d84*/ 	.short	0x010a
        /*0d86*/ 	.byte	0x3f
	.zero		1


	//   ....[72]....
        /*0d88*/ 	.word	0x0001d2b0
        /*0d8c*/ 	.word	0x0000000f
        /*0d90*/ 	.word	0x00031c50
        /*0d94*/ 	.short	0x010a
        /*0d96*/ 	.byte	0x3f
	.zero		1


	//   ....[73]....
        /*0d98*/ 	.word	0x0001d300
        /*0d9c*/ 	.word	0x00000009
        /*0da0*/ 	.word	0x00031c50
        /*0da4*/ 	.short	0x010a
        /*0da6*/ 	.byte	0x3f
	.zero		1


	//   ....[74]....
        /*0da8*/ 	.word	0x0001d4a0
        /*0dac*/ 	.word	0x00000006
        /*0db0*/ 	.word	0x00031c20
        /*0db4*/ 	.short	0x010a
        /*0db6*/ 	.byte	0x3f
	.zero		1


	//   ....[75]....
        /*0db8*/ 	.word	0x0001d4f0
        /*0dbc*/ 	.word	0x00000007
        /*0dc0*/ 	.word	0x00031ca0
        /*0dc4*/ 	.short	0x010a
        /*0dc6*/ 	.byte	0x3f
	.zero		1


	//   ....[76]....
        /*0dc8*/ 	.word	0x0001d540
        /*0dcc*/ 	.word	0x00000007
        /*0dd0*/ 	.word	0x00031cc0
        /*0dd4*/ 	.short	0x010a
        /*0dd6*/ 	.byte	0x3f
	.zero		1


	//   ....[77]....
        /*0dd8*/ 	.word	0x0001d590
        /*0ddc*/ 	.word	0x00000007
        /*0de0*/ 	.word	0x00031ca0
        /*0de4*/ 	.short	0x010a
        /*0de6*/ 	.byte	0x3f
	.zero		1


	//   ....[78]....
        /*0de8*/ 	.word	0x0001d5e0
        /*0dec*/ 	.word	0x00000007
        /*0df0*/ 	.word	0x00031cc0
        /*0df4*/ 	.short	0x010a
        /*0df6*/ 	.byte	0x3f
	.zero		1


	//   ....[79]....
        /*0df8*/ 	.word	0x0001d780
        /*0dfc*/ 	.word	0x00000004
        /*0e00*/ 	.word	0x00031c40
        /*0e04*/ 	.short	0x010a
        /*0e06*/ 	.byte	0x3f
	.zero		1


	//   ....[80]....
        /*0e08*/ 	.word	0x0001d7d0
        /*0e0c*/ 	.word	0x0000001d
        /*0e10*/ 	.word	0x00031c20
        /*0e14*/ 	.short	0x010a
        /*0e16*/ 	.byte	0x3f
	.zero		1


	//   ....[81]....
        /*0e18*/ 	.word	0x0001d820
        /*0e1c*/ 	.word	0x00000003
        /*0e20*/ 	.word	0x00031c40
        /*0e24*/ 	.short	0x010a
        /*0e26*/ 	.byte	0x3f
	.zero		1


	//   ....[82]....
        /*0e28*/ 	.word	0x0001d870
        /*0e2c*/ 	.word	0x00000002
        /*0e30*/ 	.word	0x00031c60
        /*0e34*/ 	.short	0x010a
        /*0e36*/ 	.byte	0x3f
	.zero		1


	//   ....[83]....
        /*0e38*/ 	.word	0x0001d8c0
        /*0e3c*/ 	.word	0x00000003
        /*0e40*/ 	.word	0x00031c40
        /*0e44*/ 	.short	0x010a
        /*0e46*/ 	.byte	0x3f
	.zero		1


	//   ....[84]....
        /*0e48*/ 	.word	0x0001d910
        /*0e4c*/ 	.word	0x00000003
        /*0e50*/ 	.word	0x00031c60
        /*0e54*/ 	.short	0x010a
        /*0e56*/ 	.byte	0x3f
	.zero		1


	//   ....[85]....
        /*0e58*/ 	.word	0x0001d960
        /*0e5c*/ 	.word	0x00000002
        /*0e60*/ 	.word	0x00031c40
        /*0e64*/ 	.short	0x010a
        /*0e66*/ 	.byte	0x3f
	.zero		1


	//   ....[86]....
        /*0e68*/ 	.word	0x0001d9b0
        /*0e6c*/ 	.word	0x00000002
        /*0e70*/ 	.word	0x00031c60
        /*0e74*/ 	.short	0x010a
        /*0e76*/ 	.byte	0x3f
	.zero		1


	//   ....[87]....
        /*0e78*/ 	.word	0x0001da00
        /*0e7c*/ 	.word	0x00000003
        /*0e80*/ 	.word	0x00031c60
        /*0e84*/ 	.short	0x010a
        /*0e86*/ 	.byte	0x3f
	.zero		1


	//   ....[88]....
        /*0e88*/ 	.word	0x0001e3b0
        /*0e8c*/ 	.word	0x00000009
        /*0e90*/ 	.word	0x00031c20
        /*0e94*/ 	.short	0x010a
        /*0e96*/ 	.byte	0x3f
	.zero		1


	//   ....[89]....
        /*0e98*/ 	.word	0x0001e550
        /*0e9c*/ 	.word	0x00000007
        /*0ea0*/ 	.word	0x00000000
        /*0ea4*/ 	.short	0x010a
        /*0ea6*/ 	.byte	0x3f
	.zero		1


	//   ....[90]....
        /*0ea8*/ 	.word	0x0001e5a0
        /*0eac*/ 	.word	0x00000003
        /*0eb0*/ 	.word	0x00000000
        /*0eb4*/ 	.short	0x010a
        /*0eb6*/ 	.byte	0x3f
	.zero		1


	//   ....[91]....
        /*0eb8*/ 	.word	0x0001e5f0
        /*0ebc*/ 	.word	0x00000005
        /*0ec0*/ 	.word	0x00000000
        /*0ec4*/ 	.short	0x010a
        /*0ec6*/ 	.byte	0x3f
	.zero		1


	//----- nvinfo : EIATTR_NUM_MBARRIERS
	.align		4
.L_1295:
        /*0ec8*/ 	.byte	0x03, 0x38
        /*0eca*/ 	.short	0x0016


	//----- nvinfo : EIATTR_EXIT_INSTR_OFFSETS
	.align		4
        /*0ecc*/ 	.byte	0x04, 0x1c
        /*0ece*/ 	.short	(.L_1297 - .L_1296)


	//   ....[0]....
.L_1296:
        /*0ed0*/ 	.word	0x0001ca20


	//----- nvinfo : EIATTR_MAX_THREADS
	.align		4
.L_1297:
        /*0ed4*/ 	.byte	0x04, 0x05
        /*0ed6*/ 	.short	(.L_1299 - .L_1298)
.L_1298:
        /*0ed8*/ 	.word	0x00000200
        /*0edc*/ 	.word	0x00000001
        /*0ee0*/ 	.word	0x00000001


	//----- nvinfo : EIATTR_CRS_STACK_SIZE
	.align		4
.L_1299:
        /*0ee4*/ 	.byte	0x04, 0x1e
        /*0ee6*/ 	.short	(.L_1301 - .L_1300)
.L_1300:
        /*0ee8*/ 	.word	0x00000000


	//----- nvinfo : EIATTR_CBANK_PARAM_SIZE
	.align		4
.L_1301:
        /*0eec*/ 	.byte	0x03, 0x19
        /*0eee*/ 	.short	0x0a70


	//----- nvinfo : EIATTR_PARAM_CBANK
	.align		4
        /*0ef0*/ 	.byte	0x04, 0x0a
        /*0ef2*/ 	.short	(.L_1303 - .L_1302)
	.align		4
.L_1302:
        /*0ef4*/ 	.word	index@(.nv.constant0._ZN7cutlass13device_kernelIN5flash11enable_sm90INS1_16FlashAttnFwdSm90INS1_25CollectiveMainloopFwdSm90ILi2EN4cute5tupleIJNS5_1CILi1EEES8_S8_EEENS6_IJNS7_ILi192EEENS7_ILi144EEENS7_ILi96EEEEEELi96ENS_10bfloat16_tEfNS_4arch4Sm90ELb0ELb0ELb1ELb1ELb0ELb1ELb0ELb0ELb1ELb0ELb0ELb0EEENS1_21CollectiveEpilogueFwdINS6_IJSA_SC_SB_EEES9_SE_SG_Li384ELb1ELb0ELb0ELb0EEENS1_36VarlenDynamicPersistentTileSchedulerILi192ELi144ELi384ELi32ELb0ELb0ELb1ELb0ELb1ELb1EEEEEEEEEvNT_6ParamsE)
        /*0ef8*/ 	.short	0x0210
        /*0efa*/ 	.short	0x0a70


	//----- nvinfo : EIATTR_SW_WAR
	.align		4
.L_1303:
        /*0efc*/ 	.byte	0x04, 0x36
        /*0efe*/ 	.short	(.L_1305 - .L_1304)
.L_1304:
        /*0f00*/ 	.word	0x00000008
.L_1305:


//--------------------- .nv.info._ZN7cutlass13device_kernelIN5flash11enable_sm90INS1_16FlashAttnFwdSm90INS1_25CollectiveMainloopFwdSm90ILi2EN4cute5tupleIJNS5_1CILi1EEES8_S8_EEENS6_IJNS7_ILi192EEENS7_ILi128EEENS7_ILi96EEEEEELi96ENS_10bfloat16_tEfNS_4arch4Sm90ELb0ELb1ELb1ELb0ELb0ELb0ELb0ELb0ELb1ELb0ELb0ELb0EEENS1_21CollectiveEpilogueFwdINS6_IJSA_SC_SB_EEES9_SE_SG_Li384ELb0ELb0ELb0ELb0EEENS1_30DynamicPersistentTileSchedulerILi384ELi32ELb0ELb0ELb1EEEEEEEEEvNT_6ParamsE --------------------------
	.section	.nv.info._ZN7cutlass13device_kernelIN5flash11enable_sm90INS1_16FlashAttnFwdSm90INS1_25CollectiveMainloopFwdSm90ILi2EN4cute5tupleIJNS5_1CILi1EEES8_S8_EEENS6_IJNS7_ILi192EEENS7_ILi128EEENS7_ILi96EEEEEELi96ENS_10bfloat16_tEfNS_4arch4Sm90ELb0ELb1ELb1ELb0ELb0ELb0ELb0ELb0ELb1ELb0ELb0ELb0EEENS1_21CollectiveEpilogueFwdINS6_IJSA_SC_SB_EEES9_SE_SG_Li384ELb0ELb0ELb0ELb0EEENS1_30DynamicPersistentTileSchedulerILi384ELi32ELb0ELb0ELb1EEEEEEEEEvNT_6ParamsE,"",@"SHT_CUDA_INFO"
	.sectionflags	@""
	.align	4


	//----- nvinfo : EIATTR_CUDA_API_VERSION
	.align		4
        /*0000*/ 	.byte	0x04, 0x37
        /*0002*/ 	.short	(.L_1307 - .L_1306)
.L_1306:
        /*0004*/ 	.word	0x00000082


	//----- nvinfo : EIATTR_KPARAM_INFO
	.align		4
.L_1307:
        /*0008*/ 	.byte	0x04, 0x17
        /*000a*/ 	.short	(.L_1309 - .L_1308)
.L_1308:
        /*000c*/ 	.word	0x00000000
        /*0010*/ 	.short	0x0000
        /*0012*/ 	.short	0x0070
        /*0014*/ 	.byte	0x00, 0xf0, 0x01, 0x2e


	//----- nvinfo : EIATTR_SPARSE_MMA_MASK
	.align		4
.L_1309:
        /*0018*/ 	.byte	0x03, 0x50
        /*001a*/ 	.short	0x0000


	//----- nvinfo : EIATTR_MAXREG_COUNT
	.align		4
        /*001c*/ 	.byte	0x03, 0x1b
        /*001e*/ 	.short	0x0080


	//----- nvinfo : EIATTR_NUM_BARRIERS
	.align		4
        /*0020*/ 	.byte	0x02, 0x4c
        /*0022*/ 	.byte	0x10
	.zero		1


	//----- nvinfo : EIATTR_EXTERNS
	.align		4
        /*0024*/ 	.byte	0x04, 0x0f
        /*0026*/ 	.short	(.L_1311 - .L_1310)


	//   ....[0]....
	.align		4
.L_1310:
        /*0028*/ 	.word	index@(__assertfail)


	//----- nvinfo : EIATTR_MERCURY_ISA_VERSION
	.align		4
.L_1311:
        /*002c*/ 	.byte	0x03, 0x5f
        /*002e*/ 	.short	0x0101


	//----- nvinfo : EIATTR_INT_WARP_WIDE_INSTR_OFFSETS
	.align		4
        /*0030*/ 	.byte	0x04, 0x31
        /*0032*/ 	.short	(.L_1313 - .L_1312)


	//   ....[0]....
.L_1312:
        /*0034*/ 	.word	0x00000180


	//   ....[1]....
        /*0038*/ 	.word	0x000001b0


	//   ....[2]....
        /*003c*/ 	.word	0x000001c0


	//   ....[3]....
        /*0040*/ 	.word	0x00011370


	//   ....[4]....
        /*0044*/ 	.word	0x00011400


	//   ....[5]....
        /*0048*/ 	.word	0x00011920


	//   ....[6]....
        /*004c*/ 	.word	0x00013630


	//   ....[7]....
        /*0050*/ 	.word	0x000136c0


	//----- nvinfo : EIATTR_COOP_GROUP_MASK_REGIDS
	.align		4
.L_1313:
        /*0054*/ 	.byte	0x04, 0x29
        /*0056*/ 	.short	(.L_1315 - .L_1314)


	//   ....[0]....
.L_1314:
        /*0058*/ 	.word	0xffffffff


	//   ....[1]....
        /*005c*/ 	.word	0xffffffff


	//   ....[2]....
        /*0060*/ 	.word	0xffffffff


	//   ....[3]....
        /*0064*/ 	.word	0xffffffff


	//   ....[4]....
        /*0068*/ 	.word	0xffffffff


	//   ....[5]....
        /*006c*/ 	.word	0xffffffff


	//   ....[6]....
        /*0070*/ 	.word	0xffffffff


	//   ....[7]....
        /*0074*/ 	.word	0xffffffff


	//   ....[8]....
        /*0078*/ 	.word	0xffffffff


	//   ....[9]....
        /*007c*/ 	.word	0xffffffff


	//   ....[10]....
        /*0080*/ 	.word	0xffffffff


	//   ....[11]....
        /*0084*/ 	.word	0xffffffff


	//   ....[12]....
        /*0088*/ 	.word	0xffffffff


	//   ....[13]....
        /*008c*/ 	.word	0xffffffff


	//   ....[14]....
        /*0090*/ 	.word	0xffffffff


	//   ....[15]....
        /*0094*/ 	.word	0xffffffff


	//   ....[16]....
        /*0098*/ 	.word	0xffffffff


	//   ....[17]....
        /*009c*/ 	.word	0xffffffff


	//   ....[18]....
        /*00a0*/ 	.word	0xffffffff


	//   ....[19]....
        /*00a4*/ 	.word	0xffffffff


	//   ....[20]....
        /*00a8*/ 	.word	0xffffffff


	//   ....[21]....
        /*00ac*/ 	.word	0xffffffff


	//   ....[22]....
        /*00b0*/ 	.word	0xffffffff


	//   ....[23]....
        /*00b4*/ 	.word	0xffffffff


	//   ....[24]....
        /*00b8*/ 	.word	0xffffffff


	//   ....[25]....
        /*00bc*/ 	.word	0xffffffff


	//   ....[26]....
        /*00c0*/ 	.word	0xffffffff


	//   ....[27]....
        /*00c4*/ 	.word	0xffffffff


	//   ....[28]....
        /*00c8*/ 	.word	0xffffffff


	//   ....[29]....
        /*00cc*/ 	.word	0xffffffff


	//   ....[30]....
        /*00d0*/ 	.word	0xffffffff


	//   ....[31]....
        /*00d4*/ 	.word	0xffffffff


	//   ....[32]....
        /*00d8*/ 	.word	0xffffffff


	//   ....[33]....
        /*00dc*/ 	.word	0xffffffff


	//   ....[34]....
        /*00e0*/ 	.word	0xffffffff


	//   ....[35]....
        /*00e4*/ 	.word	0xffffffff


	//   ....[36]....
        /*00e8*/ 	.word	0x0500000f


	//   ....[37]....
        /*00ec*/ 	.word	0x0500000f


	//----- nvinfo : EIATTR_COOP_GROUP_INSTR_OFFSETS
	.align		4
.L_1315:
        /*00f0*/ 	.byte	0x04, 0x28
        /*00f2*/ 	.short	(.L_1317 - .L_1316)


	//   ....[0]....
.L_1316:
        /*00f4*/ 	.word	0x00000060


	//   ....[1]....
        /*00f8*/ 	.word	0x00000190


	//   ....[2]....
        /*00fc*/ 	.word	0x000001e0


	//   ....[3]....
        /*0100*/ 	.word	0x000003d0


	//   ....[4]....
        /*0104*/ 	.word	0x00000530


	//   ....[5]....
        /*0108*/ 	.word	0x00000650


	//   ....[6]....
        /*010c*/ 	.word	0x000007b0


	//   ....[7]....
        /*0110*/ 	.word	0x00001810


	//   ....[8]....
        /*0114*/ 	.word	0x00003d10


	//   ....[9]....
        /*0118*/ 	.word	0x00003db0


	//   ....[10]....
        /*011c*/ 	.word	0x00004570


	//   ....[11]....
        /*0120*/ 	.word	0x000045c0


	//   ....[12]....
        /*0124*/ 	.word	0x00005210


	//   ....[13]....
        /*0128*/ 	.word	0x00007420


	//   ....[14]....
        /*012c*/ 	.word	0x000074d0


	//   ....[15]....
        /*0130*/ 	.word	0x00007dc0


	//   ....[16]....
        /*0134*/ 	.word	0x00007e20


	//   ....[17]....
        /*0138*/ 	.word	0x00008dc0


	//   ....[18]....
        /*013c*/ 	.word	0x00009e50


	//   ....[19]....
        /*0140*/ 	.word	0x00009ec0


	//   ....[20]....
        /*0144*/ 	.word	0x0000a5b0


	//   ....[21]....
        /*0148*/ 	.word	0x0000a670


	//   ....[22]....
        /*014c*/ 	.word	0x0000b850


	//   ....[23]....
        /*0150*/ 	.word	0x0000d6e0


	//   ....[24]....
        /*0154*/ 	.word	0x0000d700


	//   ....[25]....
        /*0158*/ 	.word	0x0000e140


	//   ....[26]....
        /*015c*/ 	.word	0x0000e1d0


	//   ....[27]....
        /*0160*/ 	.word	0x0000f0f0


	//   ....[28]....
        /*0164*/ 	.word	0x0000f200


	//   ....[29]....
        /*0168*/ 	.word	0x0000f260


	//   ....[30]....
        /*016c*/ 	.word	0x0000f370


	//   ....[31]....
        /*0170*/ 	.word	0x0000f3a0


	//   ....[32]....
        /*0174*/ 	.word	0x00010210


	//   ....[33]....
        /*0178*/ 	.word	0x00010ae0


	//   ....[34]....
        /*017c*/ 	.word	0x00013a10


	//   ....[35]....
        /*0180*/ 	.word	0x00013b90


	//   ....[36]....
        /*0184*/ 	.word	0x00014190


	//   ....[37]....
        /*0188*/ 	.word	0x00014570


	//----- nvinfo : EIATTR_REG_RECONFIG
	.align		4
.L_1317:
        /*018c*/ 	.byte	0x01, 0x54
	.zero		2


	//----- nvinfo : EIATTR_SYSCALL_OFFSETS
	.align		4
        /*0190*/ 	.byte	0x04, 0x46
        /*0192*/ 	.short	(.L_1319 - .L_1318)


	//   ....[0]....
.L_1318:
        /*0194*/ 	.word	0x00001a00


	//   ....[1]....
        /*0198*/ 	.word	0x00011590


	//   ....[2]....
        /*019c*/ 	.word	0x000116d0


	//   ....[3]....
        /*01a0*/ 	.word	0x000117c0


	//----- nvinfo : EIATTR_MBARRIER_INSTR_OFFSETS
	.align		4
.L_1319:
        /*01a4*/ 	.byte	0x04, 0x39
        /*01a6*/ 	.short	(.L_1321 - .L_1320)


	//   ....[0]....
.L_1320:
        /*01a8*/ 	.word	0x00000280
        /*01ac*/ 	.word	0x000000ff
        /*01b0*/ 	.word	0x0002d800
        /*01b4*/ 	.short	0x0100
        /*01b6*/ 	.byte	0x06
	.zero		1


	//   ....[1]....
        /*01b8*/ 	.word	0x00000290
        /*01bc*/ 	.word	0x000000ff
        /*01c0*/ 	.word	0x0002d820
        /*01c4*/ 	.short	0x0100
        /*01c6*/ 	.byte	0x06
	.zero		1


	//   ....[2]....
        /*01c8*/ 	.word	0x00000380
        /*01cc*/ 	.word	0x000000ff
        /*01d0*/ 	.word	0x0002d830
        /*01d4*/ 	.short	0x0100
        /*01d6*/ 	.byte	0x08
	.zero		1


	//   ....[3]....
        /*01d8*/ 	.word	0x00000390
        /*01dc*/ 	.word	0x000000ff
        /*01e0*/ 	.word	0x0002d840
        /*01e4*/ 	.short	0x0100
        /*01e6*/ 	.byte	0x08
	.zero		1


	//   ....[4]....
        /*01e8*/ 	.word	0x000003a0
        /*01ec*/ 	.word	0x000000ff
        /*01f0*/ 	.word	0x0002d838
        /*01f4*/ 	.short	0x0100
        /*01f6*/ 	.byte	0x08
	.zero		1


	//   ....[5]....
        /*01f8*/ 	.word	0x000003b0
        /*01fc*/ 	.word	0x000000ff
        /*0200*/ 	.word	0x0002d848
        /*0204*/ 	.short	0x0100
        /*0206*/ 	.byte	0x08
	.zero		1


	//   ....[6]....
        /*0208*/ 	.word	0x000004e0
        /*020c*/ 	.word	0x000000ff
        /*0210*/ 	.word	0x0002d850
        /*0214*/ 	.short	0x0100
        /*0216*/ 	.byte	0x08
	.zero		1


	//   ....[7]....
        /*0218*/ 	.word	0x000004f0
        /*021c*/ 	.word	0x000000ff
        /*0220*/ 	.word	0x0002d860
        /*0224*/ 	.short	0x0100
        /*0226*/ 	.byte	0x08
	.zero		1


	//   ....[8]....
        /*0228*/ 	.word	0x00000500
        /*022c*/ 	.word	0x000000ff
        /*0230*/ 	.word	0x0002d858
        /*0234*/ 	.short	0x0100
        /*0236*/ 	.byte	0x08
	.zero		1


	//   ....[9]....
        /*0238*/ 	.word	0x00000510
        /*023c*/ 	.word	0x000000ff
        /*0240*/ 	.word	0x0002d868
        /*0244*/ 	.short	0x0100
        /*0246*/ 	.byte	0x08
	.zero		1


	//   ....[10]....
        /*0248*/ 	.word	0x00000600
        /*024c*/ 	.word	0x000000ff
        /*0250*/ 	.word	0x0002d870
        /*0254*/ 	.short	0x0100
        /*0256*/ 	.byte	0x06
	.zero		1


	//   ....[11]....
        /*0258*/ 	.word	0x00000610
        /*025c*/ 	.word	0x000000ff
        /*0260*/ 	.word	0x0002d880
        /*0264*/ 	.short	0x0100
        /*0266*/ 	.byte	0x06
	.zero		1


	//   ....[12]....
        /*0268*/ 	.word	0x00000620
        /*026c*/ 	.word	0x000000ff
        /*0270*/ 	.word	0x0002d878
        /*0274*/ 	.short	0x0100
        /*0276*/ 	.byte	0x06
	.zero		1


	//   ....[13]....
        /*0278*/ 	.word	0x00000630
        /*027c*/ 	.word	0x000000ff
        /*0280*/ 	.word	0x0002d888
        /*0284*/ 	.short	0x0100
        /*0286*/ 	.byte	0x06
	.zero		1


	//   ....[14]....
        /*0288*/ 	.word	0x00000760
        /*028c*/ 	.word	0x000000ff
        /*0290*/ 	.word	0x0002d890
        /*0294*/ 	.short	0x0100
        /*0296*/ 	.byte	0x08
	.zero		1


	//   ....[15]....
        /*0298*/ 	.word	0x00000770
        /*029c*/ 	.word	0x000000ff
        /*02a0*/ 	.word	0x0002d8a0
        /*02a4*/ 	.short	0x0100
        /*02a6*/ 	.byte	0x08
	.zero		1


	//   ....[16]....
        /*02a8*/ 	.word	0x00000780
        /*02ac*/ 	.word	0x000000ff
        /*02b0*/ 	.word	0x0002d898
        /*02b4*/ 	.short	0x0100
        /*02b6*/ 	.byte	0x08
	.zero		1


	//   ....[17]....
        /*02b8*/ 	.word	0x00000790
        /*02bc*/ 	.word	0x000000ff
        /*02c0*/ 	.word	0x0002d8a8
        /*02c4*/ 	.short	0x0100
        /*02c6*/ 	.byte	0x08
	.zero		1


	//   ....[18]....
        /*02c8*/ 	.word	0x000008c0
        /*02cc*/ 	.word	0x000000ff
        /*02d0*/ 	.word	0x0002d8b0
        /*02d4*/ 	.short	0x0100
        /*02d6*/ 	.byte	0x08
	.zero		1


	//   ....[19]....
        /*02d8*/ 	.word	0x000008d0
        /*02dc*/ 	.word	0x000000ff
        /*02e0*/ 	.word	0x0002d8c0
        /*02e4*/ 	.short	0x0100
        /*02e6*/ 	.byte	0x08
	.zero		1


	//   ....[20]....
        /*02e8*/ 	.word	0x000008e0
        /*02ec*/ 	.word	0x000000ff
        /*02f0*/ 	.word	0x0002d8b8
        /*02f4*/ 	.short	0x0100
        /*02f6*/ 	.byte	0x08
	.zero		1


	//   ....[21]....
        /*02f8*/ 	.word	0x000008f0
        /*02fc*/ 	.word	0x000000ff
        /*0300*/ 	.word	0x0002d8c8
        /*0304*/ 	.short	0x0100
        /*0306*/ 	.byte	0x08
	.zero		1


	//   ....[22]....
        /*0308*/ 	.word	0x00001a80
        /*030c*/ 	.word	0x000000ff
        /*0310*/ 	.word	0x0002d800
        /*0314*/ 	.short	0x010a
        /*0316*/ 	.byte	0x27
	.zero		1


	//   ....[23]....
        /*0318*/ 	.word	0x00001b00
        /*031c*/ 	.word	0x00000003
        /*0320*/ 	.word	0x0002d830
        /*0324*/ 	.short	0x010a
        /*0326*/ 	.byte	0x3f
	.zero		1


	//   ....[24]....
        /*0328*/ 	.word	0x00001b50
        /*032c*/ 	.word	0x00000003
        /*0330*/ 	.word	0x0002d830
        /*0334*/ 	.short	0x010a
        /*0336*/ 	.byte	0x3f
	.zero		1


	//   ....[25]....
        /*0338*/ 	.word	0x00002320
        /*033c*/ 	.word	0x00000003
        /*0340*/ 	.word	0x00000000
        /*0344*/ 	.short	0x0101
        /*0346*/ 	.byte	0x3f
	.zero		1


	//   ....[26]....
        /*0348*/ 	.word	0x00005660
        /*034c*/ 	.word	0x000000ff
        /*0350*/ 	.word	0x0002d830
        /*0354*/ 	.short	0x010a
        /*0356*/ 	.byte	0x06
	.zero		1


	//   ....[27]....
        /*0358*/ 	.word	0x000056a0
        /*035c*/ 	.word	0x000000ff
        /*0360*/ 	.word	0x0002d830
        /*0364*/ 	.short	0x010a
        /*0366*/ 	.byte	0x06
	.zero		1


	//   ....[28]....
        /*0368*/ 	.word	0x00005920
        /*036c*/ 	.word	0x000000ff
        /*0370*/ 	.word	0x0002d850
        /*0374*/ 	.short	0x010a
        /*0376*/ 	.byte	0x06
	.zero		1


	//   ....[29]....
        /*0378*/ 	.word	0x00005960
        /*037c*/ 	.word	0x000000ff
        /*0380*/ 	.word	0x0002d850
        /*0384*/ 	.short	0x010a
        /*0386*/ 	.byte	0x06
	.zero		1


	//   ....[30]....
        /*0388*/ 	.word	0x000066d0
        /*038c*/ 	.word	0x00000033
        /*0390*/ 	.word	0x00000000
        /*0394*/ 	.short	0x0101
        /*0396*/ 	.byte	0x3f
	.zero		1


	//   ....[31]....
        /*0398*/ 	.word	0x000081f0
        /*039c*/ 	.word	0x00000024
        /*03a0*/ 	.word	0x00000000
        /*03a4*/ 	.short	0x0101
        /*03a6*/ 	.byte	0x3f
	.zero		1


	//   ....[32]....
        /*03a8*/ 	.word	0x00009130
        /*03ac*/ 	.word	0x000000ff
        /*03b0*/ 	.word	0x0002d830
        /*03b4*/ 	.short	0x010a
        /*03b6*/ 	.byte	0x06
	.zero		1


	//   ....[33]....
        /*03b8*/ 	.word	0x00009170
        /*03bc*/ 	.word	0x000000ff
        /*03c0*/ 	.word	0x0002d830
        /*03c4*/ 	.short	0x010a
        /*03c6*/ 	.byte	0x06
	.zero		1


	//   ....[34]....
        /*03c8*/ 	.word	0x000093f0
        /*03cc*/ 	.word	0x000000ff
        /*03d0*/ 	.word	0x0002d850
        /*03d4*/ 	.short	0x010a
        /*03d6*/ 	.byte	0x06
	.zero		1


	//   ....[35]....
        /*03d8*/ 	.word	0x00009430
        /*03dc*/ 	.word	0x000000ff
        /*03e0*/ 	.word	0x0002d850
        /*03e4*/ 	.short	0x010a
        /*03e6*/ 	.byte	0x06
	.zero		1


	//   ....[36]....
        /*03e8*/ 	.word	0x0000add0
        /*03ec*/ 	.word	0x0000000e
        /*03f0*/ 	.word	0x00000000
        /*03f4*/ 	.short	0x0101
        /*03f6*/ 	.byte	0x3f
	.zero		1


	//   ....[37]....
        /*03f8*/ 	.word	0x0000ae60
        /*03fc*/ 	.word	0x00000024
        /*0400*/ 	.word	0x00000000
        /*0404*/ 	.short	0x0101
        /*0406*/ 	.byte	0x3f
	.zero		1


	//   ....[38]....
        /*0408*/ 	.word	0x0000b9f0
        /*040c*/ 	.word	0x000000ff
        /*0410*/ 	.word	0x0002d830
        /*0414*/ 	.short	0x010a
        /*0416*/ 	.byte	0x06
	.zero		1


	//   ....[39]....
        /*0418*/ 	.word	0x0000ba30
        /*041c*/ 	.word	0x000000ff
        /*0420*/ 	.word	0x0002d830
        /*0424*/ 	.short	0x010a
        /*0426*/ 	.byte	0x06
	.zero		1


	//   ....[40]....
        /*0428*/ 	.word	0x0000bcb0
        /*042c*/ 	.word	0x000000ff
        /*0430*/ 	.word	0x0002d850
        /*0434*/ 	.short	0x010a
        /*0436*/ 	.byte	0x06
	.zero		1


	//   ....[41]....
        /*0438*/ 	.word	0x0000bcf0
        /*043c*/ 	.word	0x000000ff
        /*0440*/ 	.word	0x0002d850
        /*0444*/ 	.short	0x010a
        /*0446*/ 	.byte	0x06
	.zero		1


	//   ....[42]....
        /*0448*/ 	.word	0x0000c9d0
        /*044c*/ 	.word	0x00000053
        /*0450*/ 	.word	0x00000000
        /*0454*/ 	.short	0x0101
        /*0456*/ 	.byte	0x3f
	.zero		1


	//   ....[43]....
        /*0458*/ 	.word	0x0000e410
        /*045c*/ 	.word	0x00000022
        /*0460*/ 	.word	0x00000000
        /*0464*/ 	.short	0x0101
        /*0466*/ 	.byte	0x3f
	.zero		1


	//   ....[44]....
        /*0468*/ 	.word	0x0000f170
        /*046c*/ 	.word	0x000000ff
        /*0470*/ 	.word	0x0002d850
        /*0474*/ 	.short	0x010a
        /*0476*/ 	.byte	0x09
	.zero		1


	//   ....[45]....
        /*0478*/ 	.word	0x0000f1b0
        /*047c*/ 	.word	0x000000ff
        /*0480*/ 	.word	0x0002d850
        /*0484*/ 	.short	0x010a
        /*0486*/ 	.byte	0x09
	.zero		1


	//   ....[46]....
        /*0488*/ 	.word	0x0000f7f0
        /*048c*/ 	.word	0x00000004
        /*0490*/ 	.word	0x00000000
        /*0494*/ 	.short	0x0101
        /*0496*/ 	.byte	0x3f
	.zero		1


	//   ....[47]....
        /*0498*/ 	.word	0x00010400
        /*049c*/ 	.word	0x000000ff
        /*04a0*/ 	.word	0x00000000
        /*04a4*/ 	.short	0x0101
        /*04a6*/ 	.byte	0x05
	.zero		1


	//   ....[48]....
        /*04a8*/ 	.word	0x00011bf0
        /*04ac*/ 	.word	0x0000000d
        /*04b0*/ 	.word	0x0002d840
        /*04b4*/ 	.short	0x010a
        /*04b6*/ 	.byte	0x3f
	.zero		1


	//   ....[49]....
        /*04b8*/ 	.word	0x00012070
        /*04bc*/ 	.word	0x000000ff
        /*04c0*/ 	.word	0x0002d820
        /*04c4*/ 	.short	0x010a
        /*04c6*/ 	.byte	0x2a
	.zero		1


	//   ....[50]....
        /*04c8*/ 	.word	0x00012340
        /*04cc*/ 	.word	0x00000003
        /*04d0*/ 	.word	0x0002d840
        /*04d4*/ 	.short	0x010a
        /*04d6*/ 	.byte	0x3f
	.zero		1


	//   ....[51]....
        /*04d8*/ 	.word	0x00012590
        /*04dc*/ 	.word	0x00000002
        /*04e0*/ 	.word	0x00000060
        /*04e4*/ 	.short	0x010a
        /*04e6*/ 	.byte	0x3f
	.zero		1


	//   ....[52]....
        /*04e8*/ 	.word	0x00012a80
        /*04ec*/ 	.word	0x00000004
        /*04f0*/ 	.word	0x0002d840
        /*04f4*/ 	.short	0x010a
        /*04f6*/ 	.byte	0x3f
	.zero		1


	//   ....[53]....
        /*04f8*/ 	.word	0x00012cd0
        /*04fc*/ 	.word	0x00000003
        /*0500*/ 	.word	0x00000060
        /*0504*/ 	.short	0x010a
        /*0506*/ 	.byte	0x3f
	.zero		1


	//   ....[54]....
        /*0508*/ 	.word	0x00013120
        /*050c*/ 	.word	0x00000003
        /*0510*/ 	.word	0x0002d840
        /*0514*/ 	.short	0x010a
        /*0516*/ 	.byte	0x3f
	.zero		1


	//   ....[55]....
        /*0518*/ 	.word	0x00013370
        /*051c*/ 	.word	0x00000003
        /*0520*/ 	.word	0x00000060
        /*0524*/ 	.short	0x010a
        /*0526*/ 	.byte	0x3f
	.zero		1


	//   ....[56]....
        /*0528*/ 	.word	0x00013740
        /*052c*/ 	.word	0x00000003
        /*0530*/ 	.word	0x0002d860
        /*0534*/ 	.short	0x010a
        /*0536*/ 	.byte	0x3f
	.zero		1


	//   ....[57]....
        /*0538*/ 	.word	0x00013b70
        /*053c*/ 	.word	0x00000009
        /*0540*/ 	.word	0x0002d820
        /*0544*/ 	.short	0x010a
        /*0546*/ 	.byte	0x3f
	.zero		1


	//   ....[58]....
        /*0548*/ 	.word	0x00013c90
        /*054c*/ 	.word	0x00000005
        /*0550*/ 	.word	0x00000000
        /*0554*/ 	.short	0x010a
        /*0556*/ 	.byte	0x3f
	.zero		1


	//   ....[59]....
        /*0558*/ 	.word	0x00013d00
        /*055c*/ 	.word	0x00000003
        /*0560*/ 	.word	0x00000000
        /*0564*/ 	.short	0x010a
        /*0566*/ 	.byte	0x3f
	.zero		1


	//   ....[60]....
        /*0568*/ 	.word	0x00013d60
        /*056c*/ 	.word	0x00000013
        /*0570*/ 	.word	0x00000000
        /*0574*/ 	.short	0x010a
        /*0576*/ 	.byte	0x3f
	.zero		1


	//   ....[61]....
        /*0578*/ 	.word	0x00013d90
        /*057c*/ 	.word	0x00000007
        /*0580*/ 	.word	0x00000000
        /*0584*/ 	.short	0x010a
        /*0586*/ 	.byte	0x3f
	.zero		1


	//   ....[62]....
        /*0588*/ 	.word	0x00013e00
        /*058c*/ 	.word	0x00000003
        /*0590*/ 	.word	0x0002d800
        /*0594*/ 	.short	0x010a
        /*0596*/ 	.byte	0x3f
	.zero		1


	//   ....[63]....
        /*0598*/ 	.word	0x00013e50
        /*059c*/ 	.word	0x00000003
        /*05a0*/ 	.word	0x0002d830
        /*05a4*/ 	.short	0x010a
        /*05a6*/ 	.byte	0x3f
	.zero		1


	//   ....[64]....
        /*05a8*/ 	.word	0x00013eb0
        /*05ac*/ 	.word	0x0000000d
        /*05b0*/ 	.word	0x0002d830
        /*05b4*/ 	.short	0x010a
        /*05b6*/ 	.byte	0x3f
	.zero		1


	//   ....[65]....
        /*05b8*/ 	.word	0x00013f10
        /*05bc*/ 	.word	0x0000000d
        /*05c0*/ 	.word	0x0002d850
        /*05c4*/ 	.short	0x010a
        /*05c6*/ 	.byte	0x3f
	.zero		1


	//   ....[66]....
        /*05c8*/ 	.word	0x00013f70
        /*05cc*/ 	.word	0x0000000b
        /*05d0*/ 	.word	0x0002d830
        /*05d4*/ 	.short	0x010a
        /*05d6*/ 	.byte	0x3f
	.zero		1


	//   ....[67]....
        /*05d8*/ 	.word	0x00013fd0
        /*05dc*/ 	.word	0x0000000b
        /*05e0*/ 	.word	0x0002d850
        /*05e4*/ 	.short	0x010a
        /*05e6*/ 	.byte	0x3f
	.zero		1


	//   ....[68]....
        /*05e8*/ 	.word	0x00014030
        /*05ec*/ 	.word	0x0000000b
        /*05f0*/ 	.word	0x0002d830
        /*05f4*/ 	.short	0x010a
        /*05f6*/ 	.byte	0x3f
	.zero		1


	//   ....[69]....
        /*05f8*/ 	.word	0x00014090
        /*05fc*/ 	.word	0x0000000b
        /*0600*/ 	.word	0x0002d850
        /*0604*/ 	.short	0x010a
        /*0606*/ 	.byte	0x3f
	.zero		1


	//   ....[70]....
        /*0608*/ 	.word	0x000140f0
        /*060c*/ 	.word	0x00000003
        /*0610*/ 	.word	0x0002d850
        /*0614*/ 	.short	0x010a
        /*0616*/ 	.byte	0x3f
	.zero		1


	//   ....[71]....
        /*0618*/ 	.word	0x00014240
        /*061c*/ 	.word	0x0000000d
        /*0620*/ 	.word	0x0002d840
        /*0624*/ 	.short	0x010a
        /*0626*/ 	.byte	0x3f
	.zero		1


	//   ....[72]....
        /*0628*/ 	.word	0x000142a0
        /*062c*/ 	.word	0x00000005
        /*0630*/ 	.word	0x0002d820
        /*0634*/ 	.short	0x010a
        /*0636*/ 	.byte	0x3f
	.zero		1


	//   ....[73]....
        /*0638*/ 	.word	0x000142f0
        /*063c*/ 	.word	0x00000003
        /*0640*/ 	.word	0x0002d840
        /*0644*/ 	.short	0x010a
        /*0646*/ 	.byte	0x3f
	.zero		1


	//   ....[74]....
        /*0648*/ 	.word	0x00014340
        /*064c*/ 	.word	0x00000002
        /*0650*/ 	.word	0x00000060
        /*0654*/ 	.short	0x010a
        /*0656*/ 	.byte	0x3f
	.zero		1


	//   ....[75]....
        /*0658*/ 	.word	0x00014390
        /*065c*/ 	.word	0x00000004
        /*0660*/ 	.word	0x0002d840
        /*0664*/ 	.short	0x010a
        /*0666*/ 	.byte	0x3f
	.zero		1


	//   ....[76]....
        /*0668*/ 	.word	0x000143e0
        /*066c*/ 	.word	0x00000003
        /*0670*/ 	.word	0x00000060
        /*0674*/ 	.short	0x010a
        /*0676*/ 	.byte	0x3f
	.zero		1


	//   ....[77]....
        /*0678*/ 	.word	0x00014430
        /*067c*/ 	.word	0x00000003
        /*0680*/ 	.word	0x0002d840
        /*0684*/ 	.short	0x010a
        /*0686*/ 	.byte	0x3f
	.zero		1


	//   ....[78]....
        /*0688*/ 	.word	0x00014480
        /*068c*/ 	.word	0x00000003
        /*0690*/ 	.word	0x00000060
        /*0694*/ 	.short	0x010a
        /*0696*/ 	.byte	0x3f
	.zero		1


	//   ....[79]....
        /*0698*/ 	.word	0x000144d0
        /*069c*/ 	.word	0x00000003
        /*06a0*/ 	.word	0x0002d860
        /*06a4*/ 	.short	0x010a
        /*06a6*/ 	.byte	0x3f
	.zero		1


	//   ....[80]....
        /*06a8*/ 	.word	0x000145b0
        /*06ac*/ 	.word	0x00000009
        /*06b0*/ 	.word	0x0002d820
        /*06b4*/ 	.short	0x010a
        /*06b6*/ 	.byte	0x3f
	.zero		1


	//   ....[81]....
        /*06b8*/ 	.word	0x00014600
        /*06bc*/ 	.word	0x00000005
        /*06c0*/ 	.word	0x00000000
        /*06c4*/ 	.short	0x010a
        /*06c6*/ 	.byte	0x3f
	.zero		1


	//   ....[82]....
        /*06c8*/ 	.word	0x00014650
        /*06cc*/ 	.word	0x00000003
        /*06d0*/ 	.word	0x00000000
        /*06d4*/ 	.short	0x010a
        /*06d6*/ 	.byte	0x3f
	.zero		1


	//   ....[83]....
        /*06d8*/ 	.word	0x000146a0
        /*06dc*/ 	.word	0x00000013
        /*06e0*/ 	.word	0x00000000
        /*06e4*/ 	.short	0x010a
        /*06e6*/ 	.byte	0x3f
	.zero		1


	//----- nvinfo : EIATTR_NUM_MBARRIERS
	.align		4
.L_1321:
        /*06e8*/ 	.byte	0x03, 0x38
        /*06ea*/ 	.short	0x0016


	//----- nvinfo : EIATTR_EXIT_INSTR_OFFSETS
	.align		4
        /*06ec*/ 	.byte	0x04, 0x1c
        /*06ee*/ 	.short	(.L_1323 - .L_1322)


	//   ....[0]....
.L_1322:
        /*06f0*/ 	.word	0x00000a50


	//   ....[1]....
        /*06f4*/ 	.word	0x00010aa0


	//   ....[2]....
        /*06f8*/ 	.word	0x00010b00


	//   ....[3]....
        /*06fc*/ 	.word	0x00013bb0


	//   ....[4]....
        /*0700*/ 	.word	0x00013de0


	//----- nvinfo : EIATTR_MAX_THREADS
	.align		4
.L_1323:
        /*0704*/ 	.byte	0x04, 0x05
        /*0706*/ 	.short	(.L_1325 - .L_1324)
.L_1324:
        /*0708*/ 	.word	0x00000200
        /*070c*/ 	.word	0x00000001
        /*0710*/ 	.word	0x00000001


	//----- nvinfo : EIATTR_CRS_STACK_SIZE
	.align		4
.L_1325:
        /*0714*/ 	.byte	0x04, 0x1e
        /*0716*/ 	.short	(.L_1327 - .L_1326)
.L_1326:
        /*0718*/ 	.word	0x00000000


	//----- nvinfo : EIATTR_CBANK_PARAM_SIZE
	.align		4
.L_1327:
        /*071c*/ 	.byte	0x03, 0x19
        /*071e*/ 	.short	0x0bf0


	//----- nvinfo : EIATTR_PARAM_CBANK
	.align		4
        /*0720*/ 	.byte	0x04, 0x0a
        /*0722*/ 	.short	(.L_1329 - .L_1328)
	.align		4
.L_1328:
        /*0724*/ 	.word	index@(.nv.constant0._ZN7cutlass13device_kernelIN5flash11enable_sm90INS1_16FlashAttnFwdSm90INS1_25CollectiveMainloopFwdSm90ILi2EN4cute5tupleIJNS5_1CILi1EEES8_S8_EEENS6_IJNS7_ILi192EEENS7_ILi128EEENS7_ILi96EEEEEELi96ENS_10bfloat16_tEfNS_4arch4Sm90ELb0ELb1ELb1ELb0ELb0ELb0ELb0ELb0ELb1ELb0ELb0ELb0EEENS1_21CollectiveEpilogueFwdINS6_IJSA_SC_SB_EEES9_SE_SG_Li384ELb0ELb0ELb0ELb0EEENS1_30DynamicPersistentTileSchedulerILi384ELi32ELb0ELb0ELb1EEEEEEEEEvNT_6ParamsE)
        /*0728*/ 	.short	0x0210
        /*072a*/ 	.short	0x0bf0


	//----- nvinfo : EIATTR_SW_WAR
	.align		4
.L_1329:
        /*072c*/ 	.byte	0x04, 0x36
        /*072e*/ 	.short	(.L_1331 - .L_1330)
.L_1330:
        /*0730*/ 	.word	0x00000008
.L_1331:


//--------------------- .nv.info._ZN7cutlass13device_kernelIN5flash11enable_sm90INS1_16FlashAttnFwdSm90INS1_25CollectiveMainloopFwdSm90ILi2EN4cute5tupleIJNS5_1CILi1EEES8_S8_EEENS6_IJNS7_ILi192EEENS7_ILi128EEENS7_ILi96EEEEEELi96ENS_10bfloat16_tEfNS_4arch4Sm90ELb0ELb1ELb1ELb1ELb0ELb0ELb0ELb0ELb1ELb0ELb0ELb0EEENS1_21CollectiveEpilogueFwdINS6_IJSA_SC_SB_EEES9_SE_SG_Li384ELb1ELb0ELb0ELb0EEENS1_36VarlenDynamicPersistentTileSchedulerILi192ELi128ELi384ELi32ELb0ELb0ELb1ELb1ELb0ELb1EEEEEEEEEvNT_6ParamsE --------------------------
	.section	.nv.info._ZN7cutlass13device_kernelIN5flash11enable_sm90INS1_16FlashAttnFwdSm90INS1_25CollectiveMainloopFwdSm90ILi2EN4cute5tupleIJNS5_1CILi1EEES8_S8_EEENS6_IJNS7_ILi192EEENS7_ILi128EEENS7_ILi96EEEEEELi96ENS_10bfloat16_tEfNS_4arch4Sm90ELb0ELb1ELb1ELb1ELb0ELb0ELb0ELb0ELb1ELb0ELb0ELb0EEENS1_21CollectiveEpilogueFwdINS6_IJSA_SC_SB_EEES9_SE_SG_Li384ELb1ELb0ELb0ELb0EEENS1_36VarlenDynamicPersistentTileSchedulerILi192ELi128ELi384ELi32ELb0ELb0ELb1ELb1ELb0ELb1EEEEEEEEEvNT_6ParamsE,"",@"SHT_CUDA_INFO"
	.sectionflags	@""
	.align	4


	//----- nvinfo : EIATTR_CUDA_API_VERSION
	.align		4
        /*0000*/ 	.byte	0x04, 0x37
        /*0002*/ 	.short	(.L_1333 - .L_1332)
.L_1332:
        /*0004*/ 	.word	0x00000082


	//----- nvinfo : EIATTR_KPARAM_INFO
	.align		4
.L_1333:
        /*0008*/ 	.byte	0x04, 0x17
        /*000a*/ 	.short	(.L_1335 - .L_1334)
.L_1334:
        /*000c*/ 	.word	0x00000000
        /*0010*/ 	.short	0x0000
        /*0012*/ 	.short	0x0070
        /*0014*/ 	.byte	0x00, 0xf0, 0x01, 0x28


	//----- nvinfo : EIATTR_SPARSE_MMA_MASK
	.align		4
.L_1335:
        /*0018*/ 	.byte	0x03, 0x50
        /*001a*/ 	.short	0x0000


	//----- nvinfo : EIATTR_MAXREG_COUNT
	.align		4
        /*001c*/ 	.byte	0x03, 0x1b
        /*001e*/ 	.short	0x0080


	//----- nvinfo : EIATTR_NUM_BARRIERS
	.align		4
        /*0020*/ 	.byte	0x02, 0x4c
        /*0022*/ 	.byte	0x10
	.zero		1


	//----- nvinfo : EIATTR_EXTERNS
	.align		4
        /*0024*/ 	.byte	0x04, 0x0f
        /*0026*/ 	.short	(.L_1337 - .L_1336)


	//   ....[0]....
	.align		4
.L_1336:
        /*0028*/ 	.word	index@(__assertfail)


	//----- nvinfo : EIATTR_ANNOTATIONS
	.align		4
.L_1337:
        /*002c*/ 	.byte	0x04, 0x55
        /*002e*/ 	.short	(.L_1339 - .L_1338)


	//   ....[0]....
.L_1338:
        /*0030*/ 	.word	0x00000001
        /*0034*/ 	.byte	0x80, 0x22, 0x01, 0x00, 0x01, 0x00, 0x00, 0x00, 0x10, 0x2d, 0x01, 0x00


	//----- nvinfo : EIATTR_MERCURY_ISA_VERSION
	.align		4
.L_1339:
        /*0040*/ 	.byte	0x03, 0x5f
        /*0042*/ 	.short	0x0101


	//----- nvinfo : EIATTR_UNUSED_LOAD_BYTE_OFFSET
	.align		4
        /*0044*/ 	.byte	0x04, 0x44
        /*0046*/ 	.short	(.L_1341 - .L_1340)


	//   ....[0]....
.L_1340:
        /*0048*/ 	.word	0x00000a80
        /*004c*/ 	.word	0x0000fff0


	//   ....[1]....
        /*0050*/ 	.word	0x0000fcc0
        /*0054*/ 	.word	0x0000fff0


	//----- nvinfo : EIATTR_INT_WARP_WIDE_INSTR_OFFSETS
	.align		4
.L_1341:
        /*0058*/ 	.byte	0x04, 0x31
        /*005a*/ 	.short	(.L_1343 - .L_1342)


	//   ....[0]....
.L_1342:
        /*005c*/ 	.word	0x00000160


	//   ....[1]....
        /*0060*/ 	.word	0x000001a0


	//   ....[2]....
        /*0064*/ 	.word	0x00000210


	//   ....[3]....
        /*0068*/ 	.word	0x000128c0


	//   ....[4]....
        /*006c*/ 	.word	0x00012950


	//   ....[5]....
        /*0070*/ 	.word	0x00012e00


	//   ....[6]....
        /*0074*/ 	.word	0x00012e40


	//   ....[7]....
        /*0078*/ 	.word	0x00012f80


	//   ....[8]....
        /*007c*/ 	.word	0x00013050


	//   ....[9]....
        /*0080*/ 	.word	0x00014f20


	//   ....[10]....
        /*0084*/ 	.word	0x00014fb0


	//----- nvinfo : EIATTR_COOP_GROUP_MASK_REGIDS
	.align		4
.L_1343:
        /*0088*/ 	.byte	0x04, 0x29
        /*008a*/ 	.short	(.L_1345 - .L_1344)


	//   ....[0]....
.L_1344:
        /*008c*/ 	.word	0xffffffff


	//   ....[1]....
        /*0090*/ 	.word	0xffffffff


	//   ....[2]....
        /*0094*/ 	.word	0xffffffff


	//   ....[3]....
        /*0098*/ 	.word	0xffffffff


	//   ....[4]....
        /*009c*/ 	.word	0xffffffff


	//   ....[5]....
        /*00a0*/ 	.word	0xffffffff


	//   ....[6]....
        /*00a4*/ 	.word	0xffffffff


	//   ....[7]....
        /*00a8*/ 	.word	0xffffffff


	//   ....[8]....
        /*00ac*/ 	.word	0xffffffff


	//   ....[9]....
        /*00b0*/ 	.word	0xffffffff


	//   ....[10]....
        /*00b4*/ 	.word	0xffffffff


	//   ....[11]....
        /*00b8*/ 	.word	0xffffffff


	//   ....[12]....
        /*00bc*/ 	.word	0xffffffff


	//   ....[13]....
        /*00c0*/ 	.word	0xffffffff


	//   ....[14]....
        /*00c4*/ 	.word	0xffffffff


	//   ....[15]....
        /*00c8*/ 	.word	0xffffffff


	//   ....[16]....
        /*00cc*/ 	.word	0xffffffff


	//   ....[17]....
        /*00d0*/ 	.word	0xffffffff


	//   ....[18]....
        /*00d4*/ 	.word	0xffffffff


	//   ....[19]....
        /*00d8*/ 	.word	0xffffffff


	//   ....[20]....
        /*00dc*/ 	.word	0xffffffff


	//   ....[21]....
        /*00e0*/ 	.word	0xffffffff


	//   ....[22]....
        /*00e4*/ 	.word	0xffffffff


	//   ....[23]....
        /*00e8*/ 	.word	0xffffffff


	//   ....[24]....
        /*00ec*/ 	.word	0xffffffff


	//   ....[25]....
        /*00f0*/ 	.word	0xffffffff


	//   ....[26]....
        /*00f4*/ 	.word	0xffffffff


	//   ....[27]....
        /*00f8*/ 	.word	0xffffffff


	//   ....[28]....
        /*00fc*/ 	.word	0xffffffff


	//   ....[29]....
        /*0100*/ 	.word	0xffffffff


	//   ....[30]....
        /*0104*/ 	.word	0xffffffff


	//   ....[31]....
        /*0108*/ 	.word	0xffffffff


	//   ....[32]....
        /*010c*/ 	.word	0xffffffff


	//   ....[33]....
        /*0110*/ 	.word	0xffffffff


	//   ....[34]....
        /*0114*/ 	.word	0xffffffff


	//   ....[35]....
        /*0118*/ 	.word	0xffffffff


	//   ....[36]....
        /*011c*/ 	.word	0xffffffff


	//   ....[37]....
        /*0120*/ 	.word	0xffffffff


	//   ....[38]....
        /*0124*/ 	.word	0xffffffff


	//   ....[39]....
        /*0128*/ 	.word	0xffffffff


	//   ....[40]....
        /*012c*/ 	.word	0xffffffff


	//   ....[41]....
        /*0130*/ 	.word	0xffffffff


	//   ....[42]....
        /*0134*/ 	.word	0xffffffff


	//   ....[43]....
        /*0138*/ 	.word	0xffffffff


	//   ....[44]....
        /*013c*/ 	.word	0xffffffff


	//   ....[45]....
        /*0140*/ 	.word	0xffffffff


	//   ....[46]....
        /*0144*/ 	.word	0xffffffff


	//   ....[47]....
        /*0148*/ 	.word	0xffffffff


	//   ....[48]....
        /*014c*/ 	.word	0xffffffff


	//   ....[49]....
        /*0150*/ 	.word	0xffffffff


	//   ....[50]....
        /*0154*/ 	.word	0xffffffff


	//   ....[51]....
        /*0158*/ 	.word	0xffffffff


	//   ....[52]....
        /*015c*/ 	.word	0xffffffff


	//   ....[53]....
        /*0160*/ 	.word	0xffffffff


	//   ....[54]....
        /*0164*/ 	.word	0xffffffff


	//   ....[55]....
        /*0168*/ 	.word	0xffffffff


	//   ....[56]....
        /*016c*/ 	.word	0xffffffff


	//   ....[57]....
        /*0170*/ 	.word	0xffffffff


	//   ....[58]....
        /*0174*/ 	.word	0xffffffff


	//   ....[59]....
        /*0178*/ 	.word	0xffffffff


	//   ....[60]....
        /*017c*/ 	.word	0xffffffff


	//   ....[61]....
        /*0180*/ 	.word	0xffffffff


	//   ....[62]....
        /*0184*/ 	.word	0xffffffff


	//   ....[63]....
        /*0188*/ 	.word	0xffffffff


	//   ....[64]....
        /*018c*/ 	.word	0xffffffff


	//   ....[65]....
        /*0190*/ 	.word	0xffffffff


	//   ....[66]....
        /*0194*/ 	.word	0x0500000f


	//   ....[67]....
        /*0198*/ 	.word	0x0500000f


	//   ....[68]....
        /*019c*/ 	.word	0x0500000f


	//   ....[69]....
        /*01a0*/ 	.word	0x0500000f


	//   ....[70]....
        /*01a4*/ 	.word	0x0500000f


	//   ....[71]....
        /*01a8*/ 	.word	0x0500000f


	//   ....[72]....
        /*01ac*/ 	.word	0x0500000f


	//   ....[73]....
        /*01b0*/ 	.word	0x0500000f


	//   ....[74]....
        /*01b4*/ 	.word	0x0500000f


	//   ....[75]....
        /*01b8*/ 	.word	0x0500000f


	//   ....[76]....
        /*01bc*/ 	.word	0x0500000f


	//   ....[77]....
        /*01c0*/ 	.word	0x0500000f


	//   ....[78]....
        /*01c4*/ 	.word	0x0500000f


	//   ....[79]....
        /*01c8*/ 	.word	0x0500000f


	//   ....[80]....
        /*01cc*/ 	.word	0x0500000f


	//   ....[81]....
        /*01d0*/ 	.word	0x0500000f


	//   ....[82]....
        /*01d4*/ 	.word	0x0500000f


	//   ....[83]....
        /*01d8*/ 	.word	0x0500000f


	//   ....[84]....
        /*01dc*/ 	.word	0x0500000f


	//----- nvinfo : EIATTR_COOP_GROUP_INSTR_OFFSETS
	.align		4
.L_1345:
        /*01e0*/ 	.byte	0x04, 0x28
        /*01e2*/ 	.short	(.L_1347 - .L_1346)


	//   ....[0]....
.L_1346:
        /*01e4*/ 	.word	0x00000070


	//   ....[1]....
        /*01e8*/ 	.word	0x00000170


	//   ....[2]....
        /*01ec*/ 	.word	0x000001c0


	//   ....[3]....
        /*01f0*/ 	.word	0x000003f0


	//   ....[4]....
        /*01f4*/ 	.word	0x00000550


	//   ....[5]....
        /*01f8*/ 	.word	0x00000670


	//   ....[6]....
        /*01fc*/ 	.word	0x000007d0


	//   ....[7]....
        /*0200*/ 	.word	0x000018b0


	//   ....[8]....
        /*0204*/ 	.word	0x00003ea0


	//   ....[9]....
        /*0208*/ 	.word	0x00003f40


	//   ....[10]....
        /*020c*/ 	.word	0x00004630


	//   ....[11]....
        /*0210*/ 	.word	0x00004690


	//   ....[12]....
        /*0214*/ 	.word	0x00005290


	//   ....[13]....
        /*0218*/ 	.word	0x000074f0


	//   ....[14]....
        /*021c*/ 	.word	0x000075f0


	//   ....[15]....
        /*0220*/ 	.word	0x00007b50


	//   ....[16]....
        /*0224*/ 	.word	0x00007d10


	//   ....[17]....
        /*0228*/ 	.word	0x00008e80


	//   ....[18]....
        /*022c*/ 	.word	0x00009f70


	//   ....[19]....
        /*0230*/ 	.word	0x0000a010


	//   ....[20]....
        /*0234*/ 	.word	0x0000a6e0


	//   ....[21]....
        /*0238*/ 	.word	0x0000a7a0


	//   ....[22]....
        /*023c*/ 	.word	0x0000b980


	//   ....[23]....
        /*0240*/ 	.word	0x0000d8d0


	//   ....[24]....
        /*0244*/ 	.word	0x0000d9d0


	//   ....[25]....
        /*0248*/ 	.word	0x0000e250


	//   ....[26]....
        /*024c*/ 	.word	0x0000e340


	//   ....[27]....
        /*0250*/ 	.word	0x0000f260


	//   ....[28]....
        /*0254*/ 	.word	0x0000f370


	//   ....[29]....
        /*0258*/ 	.word	0x0000f3d0


	//   ....[30]....
        /*025c*/ 	.word	0x0000f4e0


	//   ....[31]....
        /*0260*/ 	.word	0x0000f520


	//   ....[32]....
        /*0264*/ 	.word	0x000114c0


	//   ....[33]....
        /*0268*/ 	.word	0x00011640


	//   ....[34]....
        /*026c*/ 	.word	0x00011670


	//   ....[35]....
        /*0270*/ 	.word	0x000116b0


	//   ....[36]....
        /*0274*/ 	.word	0x00011720


	//   ....[37]....
        /*0278*/ 	.word	0x00011780


	//   ....[38]....
        /*027c*/ 	.word	0x000117c0


	//   ....[39]....
        /*0280*/ 	.word	0x00011940


	//   ....[40]....
        /*0284*/ 	.word	0x000119a0


	//   ....[41]....
        /*0288*/ 	.word	0x000119e0


	//   ....[42]....
        /*028c*/ 	.word	0x00011a20


	//   ....[43]....
        /*0290*/ 	.word	0x00011a50


	//   ....[44]....
        /*0294*/ 	.word	0x00011a80


	//   ....[45]....
        /*0298*/ 	.word	0x00011b20


	//   ....[46]....
        /*029c*/ 	.word	0x00011b80


	//   ....[47]....
        /*02a0*/ 	.word	0x00011c10


	//   ....[48]....
        /*02a4*/ 	.word	0x00015320


	//   ....[49]....
        /*02a8*/ 	.word	0x00015330


	//   ....[50]....
        /*02ac*/ 	.word	0x00015420


	//   ....[51]....
        /*02b0*/ 	.word	0x00015480


	//   ....[52]....
        /*02b4*/ 	.word	0x000154c0


	//   ....[53]....
        /*02b8*/ 	.word	0x00015500


	//   ....[54]....
        /*02bc*/ 	.word	0x00015530


	//   ....[55]....
        /*02c0*/ 	.word	0x00015560


	//   ....[56]....
        /*02c4*/ 	.word	0x000156d0


	//   ....[57]....
        /*02c8*/ 	.word	0x00015730


	//   ....[58]....
        /*02cc*/ 	.word	0x00015770


	//   ....[59]....
        /*02d0*/ 	.word	0x000157b0


	//   ....[60]....
        /*02d4*/ 	.word	0x000157e0


	//   ....[61]....
        /*02d8*/ 	.word	0x00015810


	//   ....[62]....
        /*02dc*/ 	.word	0x000158d0


	//   ....[63]....
        /*02e0*/ 	.word	0x000158f0


	//   ....[64]....
        /*02e4*/ 	.word	0x00015960


	//   ....[65]....
        /*02e8*/ 	.word	0x00015fb0


	//   ....[66]....
        /*02ec*/ 	.word	0x00016610


	//   ....[67]....
        /*02f0*/ 	.word	0x00016a00


	//   ....[68]....
        /*02f4*/ 	.word	0x00016a90


	//   ....[69]....
        /*02f8*/ 	.word	0x00016b30


	//   ....[70]....
        /*02fc*/ 	.word	0x00016be0


	//   ....[71]....
        /*0300*/ 	.word	0x00016c60


	//   ....[72]....
        /*0304*/ 	.word	0x00016ce0


	//   ....[73]....
        /*0308*/ 	.word	0x00016d60


	//   ....[74]....
        /*030c*/ 	.word	0x00016de0


	//   ....[75]....
        /*0310*/ 	.word	0x00016e70


	//   ....[76]....
        /*0314*/ 	.word	0x00016f20


	//   ....[77]....
        /*0318*/ 	.word	0x00016fa0


	//   ....[78]....
        /*031c*/ 	.word	0x00017020


	//   ....[79]....
        /*0320*/ 	.word	0x000170a0


	//   ....[80]....
        /*0324*/ 	.word	0x00017120


	//   ....[81]....
        /*0328*/ 	.word	0x00017190


	//   ....[82]....
        /*032c*/ 	.word	0x00017230


	//   ....[83]....
        /*0330*/ 	.word	0x000172c0


	//   ....[84]....
        /*0334*/ 	.word	0x000173e0


	//----- nvinfo : EIATTR_REG_RECONFIG
	.align		4
.L_1347:
        /*0338*/ 	.byte	0x01, 0x54
	.zero		2


	//----- nvinfo : EIATTR_SYSCALL_OFFSETS
	.align		4
        /*033c*/ 	.byte	0x04, 0x46
        /*033e*/ 	.short	(.L_1349 - .L_1348)


	//   ....[0]....
.L_1348:
        /*0340*/ 	.word	0x00001aa0


	//   ....[1]....
        /*0344*/ 	.word	0x00012ad0


	//   ....[2]....
        /*0348*/ 	.word	0x00012c00


	//   ....[3]....
        /*034c*/ 	.word	0x00012d00


	//----- nvinfo : EIATTR_MBARRIER_INSTR_OFFSETS
	.align		4
.L_1349:
        /*0350*/ 	.byte	0x04, 0x39
        /*0352*/ 	.short	(.L_1351 - .L_1350)


	//   ....[0]....
.L_1350:
        /*0354*/ 	.word	0x000002a0
        /*0358*/ 	.word	0x000000ff
        /*035c*/ 	.word	0x0002d800
        /*0360*/ 	.short	0x0100
        /*0362*/ 	.byte	0x08
	.zero		1


	//   ....[1]....
        /*0364*/ 	.word	0x000002b0
        /*0368*/ 	.word	0x000000ff
        /*036c*/ 	.word	0x0002d820
        /*0370*/ 	.short	0x0100
        /*0372*/ 	.byte	0x08
	.zero		1


	//   ....[2]....
        /*0374*/ 	.word	0x000003a0
        /*0378*/ 	.word	0x000000ff
        /*037c*/ 	.word	0x0002d830
        /*0380*/ 	.short	0x0100
        /*0382*/ 	.byte	0x08
	.zero		1


	//   ....[3]....
        /*0384*/ 	.word	0x000003b0
        /*0388*/ 	.word	0x000000ff
        /*038c*/ 	.word	0x0002d840
        /*0390*/ 	.short	0x0100
        /*0392*/ 	.byte	0x08
	.zero		1


	//   ....[4]....
        /*0394*/ 	.word	0x000003c0
        /*0398*/ 	.word	0x000000ff
        /*039c*/ 	.word	0x0002d838
        /*03a0*/ 	.short	0x0100
        /*03a2*/ 	.byte	0x08
	.zero		1


	//   ....[5]....
        /*03a4*/ 	.word	0x000003d0
        /*03a8*/ 	.word	0x000000ff
        /*03ac*/ 	.word	0x0002d848
        /*03b0*/ 	.short	0x0100
        /*03b2*/ 	.byte	0x08
	.zero		1


	//   ....[6]....
        /*03b4*/ 	.word	0x00000500
        /*03b8*/ 	.word	0x000000ff
        /*03bc*/ 	.word	0x0002d850
        /*03c0*/ 	.short	0x0100
        /*03c2*/ 	.byte	0x08
	.zero		1


	//   ....[7]....
        /*03c4*/ 	.word	0x00000510
        /*03c8*/ 	.word	0x000000ff
        /*03cc*/ 	.word	0x0002d860
        /*03d0*/ 	.short	0x0100
        /*03d2*/ 	.byte	0x08
	.zero		1


	//   ....[8]....
        /*03d4*/ 	.word	0x00000520
        /*03d8*/ 	.word	0x000000ff
        /*03dc*/ 	.word	0x0002d858
        /*03e0*/ 	.short	0x0100
        /*03e2*/ 	.byte	0x08
	.zero		1


	//   ....[9]....
        /*03e4*/ 	.word	0x00000530
        /*03e8*/ 	.word	0x000000ff
        /*03ec*/ 	.word	0x0002d868
        /*03f0*/ 	.short	0x0100
        /*03f2*/ 	.byte	0x08
	.zero		1


	//   ....[10]....
        /*03f4*/ 	.word	0x00000620
        /*03f8*/ 	.word	0x000000ff
        /*03fc*/ 	.word	0x0002d870
        /*0400*/ 	.short	0x0100
        /*0402*/ 	.byte	0x06
	.zero		1


	//   ....[11]....
        /*0404*/ 	.word	0x00000630
        /*0408*/ 	.word	0x000000ff
        /*040c*/ 	.word	0x0002d880
        /*0410*/ 	.short	0x0100
        /*0412*/ 	.byte	0x06
	.zero		1


	//   ....[12]....
        /*0414*/ 	.word	0x00000640
        /*0418*/ 	.word	0x000000ff
        /*041c*/ 	.word	0x0002d878
        /*0420*/ 	.short	0x0100
        /*0422*/ 	.byte	0x06
	.zero		1


	//   ....[13]....
        /*0424*/ 	.word	0x00000650
        /*0428*/ 	.word	0x000000ff
        /*042c*/ 	.word	0x0002d888
        /*0430*/ 	.short	0x0100
        /*0432*/ 	.byte	0x06
	.zero		1


	//   ....[14]....
        /*0434*/ 	.word	0x00000780
        /*0438*/ 	.word	0x000000ff
        /*043c*/ 	.word	0x0002d890
        /*0440*/ 	.short	0x0100
        /*0442*/ 	.byte	0x08
	.zero		1


	//   ....[15]....
        /*0444*/ 	.word	0x00000790
        /*0448*/ 	.word	0x000000ff
        /*044c*/ 	.word	0x0002d8a0
        /*0450*/ 	.short	0x0100
        /*0452*/ 	.byte	0x08
	.zero		1


	//   ....[16]....
        /*0454*/ 	.word	0x000007a0
        /*0458*/ 	.word	0x000000ff
        /*045c*/ 	.word	0x0002d898
        /*0460*/ 	.short	0x0100
        /*0462*/ 	.byte	0x08
	.zero		1


	//   ....[17]....
        /*0464*/ 	.word	0x000007b0
        /*0468*/ 	.word	0x000000ff
        /*046c*/ 	.word	0x0002d8a8
        /*0470*/ 	.short	0x0100
        /*0472*/ 	.byte	0x08
	.zero		1


	//   ....[18]....
        /*0474*/ 	.word	0x000008e0
        /*0478*/ 	.word	0x000000ff
        /*047c*/ 	.word	0x0002d8b0
        /*0480*/ 	.short	0x0100
        /*0482*/ 	.byte	0x08
	.zero		1


	//   ....[19]....
        /*0484*/ 	.word	0x000008f0
        /*0488*/ 	.word	0x000000ff
        /*048c*/ 	.word	0x0002d8c0
        /*0490*/ 	.short	0x0100
        /*0492*/ 	.byte	0x08
	.zero		1


	//   ....[20]....
        /*0494*/ 	.word	0x00000900
        /*0498*/ 	.word	0x000000ff
        /*049c*/ 	.word	0x0002d8b8
        /*04a0*/ 	.short	0x0100
        /*04a2*/ 	.byte	0x08
	.zero		1


	//   ....[21]....
        /*04a4*/ 	.word	0x00000910
        /*04a8*/ 	.word	0x000000ff
        /*04ac*/ 	.word	0x0002d8c8
        /*04b0*/ 	.short	0x0100
        /*04b2*/ 	.byte	0x08
	.zero		1


	//   ....[22]....
        /*04b4*/ 	.word	0x00001b20
        /*04b8*/ 	.word	0x000000ff
        /*04bc*/ 	.word	0x0002d800
        /*04c0*/ 	.short	0x010a
        /*04c2*/ 	.byte	0x2a
	.zero		1


	//   ....[23]....
        /*04c4*/ 	.word	0x00001ba0
        /*04c8*/ 	.word	0x00000004
        /*04cc*/ 	.word	0x0002d830
        /*04d0*/ 	.short	0x010a
        /*04d2*/ 	.byte	0x3f
	.zero		1


	//   ....[24]....
        /*04d4*/ 	.word	0x00001c00
        /*04d8*/ 	.word	0x00000004
        /*04dc*/ 	.word	0x0002d830
        /*04e0*/ 	.short	0x010a
        /*04e2*/ 	.byte	0x3f
	.zero		1


	//   ....[25]....
        /*04e4*/ 	.word	0x000023d0
        /*04e8*/ 	.word	0x00000004
        /*04ec*/ 	.word	0x00000000
        /*04f0*/ 	.short	0x0101
        /*04f2*/ 	.byte	0x3f
	.zero		1


	//   ....[26]....
        /*04f4*/ 	.word	0x00005710
        /*04f8*/ 	.word	0x000000ff
        /*04fc*/ 	.word	0x0002d830
        /*0500*/ 	.short	0x010a
        /*0502*/ 	.byte	0x06
	.zero		1


	//   ....[27]....
        /*0504*/ 	.word	0x00005750
        /*0508*/ 	.word	0x000000ff
        /*050c*/ 	.word	0x0002d830
        /*0510*/ 	.short	0x010a
        /*0512*/ 	.byte	0x06
	.zero		1


	//   ....[28]....
        /*0514*/ 	.word	0x000059f0
        /*0518*/ 	.word	0x000000ff
        /*051c*/ 	.word	0x0002d850
        /*0520*/ 	.short	0x010a
        /*0522*/ 	.byte	0x06
	.zero		1


	//   ....[29]....
        /*0524*/ 	.word	0x00005a30
        /*0528*/ 	.word	0x000000ff
        /*052c*/ 	.word	0x0002d850
        /*0530*/ 	.short	0x010a
        /*0532*/ 	.byte	0x06
	.zero		1


	//   ....[30]....
        /*0534*/ 	.word	0x00006740
        /*0538*/ 	.word	0x00000035
        /*053c*/ 	.word	0x00000000
        /*0540*/ 	.short	0x0101
        /*0542*/ 	.byte	0x3f
	.zero		1


	//   ....[31]....
        /*0544*/ 	.word	0x00008060
        /*0548*/ 	.word	0x0000000d
        /*054c*/ 	.word	0x00000000
        /*0550*/ 	.short	0x0101
        /*0552*/ 	.byte	0x3f
	.zero		1


	//   ....[32]....
        /*0554*/ 	.word	0x00009220
        /*0558*/ 	.word	0x000000ff
        /*055c*/ 	.word	0x0002d830
        /*0560*/ 	.short	0x010a
        /*0562*/ 	.byte	0x06
	.zero		1


	//   ....[33]....
        /*0564*/ 	.word	0x00009260
        /*0568*/ 	.word	0x000000ff
        /*056c*/ 	.word	0x0002d830
        /*0570*/ 	.short	0x010a
        /*0572*/ 	.byte	0x06
	.zero		1


	//   ....[34]....
        /*0574*/ 	.word	0x00009500
        /*0578*/ 	.word	0x000000ff
        /*057c*/ 	.word	0x0002d850
        /*0580*/ 	.short	0x010a
        /*0582*/ 	.byte	0x06
	.zero		1


	//   ....[35]....
        /*0584*/ 	.word	0x00009540
        /*0588*/ 	.word	0x000000ff
        /*058c*/ 	.word	0x0002d850
        /*0590*/ 	.short	0x010a
        /*0592*/ 	.byte	0x06
	.zero		1


	//   ....[36]....
        /*0594*/ 	.word	0x0000ae40
        /*0598*/ 	.word	0x00000018
        /*059c*/ 	.word	0x00000000
        /*05a0*/ 	.short	0x0101
        /*05a2*/ 	.byte	0x3f
	.zero		1


	//   ....[37]....
        /*05a4*/ 	.word	0x0000aec0
        /*05a8*/ 	.word	0x0000002a
        /*05ac*/ 	.word	0x00000000
        /*05b0*/ 	.short	0x0101
        /*05b2*/ 	.byte	0x3f
	.zero		1


	//   ....[38]....
        /*05b4*/ 	.word	0x0000bb50
        /*05b8*/ 	.word	0x000000ff
        /*05bc*/ 	.word	0x0002d830
        /*05c0*/ 	.short	0x010a
        /*05c2*/ 	.byte	0x06
	.zero		1


	//   ....[39]....
        /*05c4*/ 	.word	0x0000bb90
        /*05c8*/ 	.word	0x000000ff
        /*05cc*/ 	.word	0x0002d830
        /*05d0*/ 	.short	0x010a
        /*05d2*/ 	.byte	0x06
	.zero		1


	//   ....[40]....
        /*05d4*/ 	.word	0x0000be30
        /*05d8*/ 	.word	0x000000ff
        /*05dc*/ 	.word	0x0002d850
        /*05e0*/ 	.short	0x010a
        /*05e2*/ 	.byte	0x06
	.zero		1


	//   ....[41]....
        /*05e4*/ 	.word	0x0000be70
        /*05e8*/ 	.word	0x000000ff
        /*05ec*/ 	.word	0x0002d850
        /*05f0*/ 	.short	0x010a
        /*05f2*/ 	.byte	0x06
	.zero		1


	//   ....[42]....
        /*05f4*/ 	.word	0x0000cb30
        /*05f8*/ 	.word	0x00000035
        /*05fc*/ 	.word	0x00000000
        /*0600*/ 	.short	0x0101
        /*0602*/ 	.byte	0x3f
	.zero		1


	//   ....[43]....
        /*0604*/ 	.word	0x0000e6b0
        /*0608*/ 	.word	0x00000020
        /*060c*/ 	.word	0x00000000
        /*0610*/ 	.short	0x0101
        /*0612*/ 	.byte	0x3f
	.zero		1


	//   ....[44]....
        /*0614*/ 	.word	0x0000f2e0
        /*0618*/ 	.word	0x000000ff
        /*061c*/ 	.word	0x0002d850
        /*0620*/ 	.short	0x010a
        /*0622*/ 	.byte	0x09
	.zero		1


	//   ....[45]....
        /*0624*/ 	.word	0x0000f320
        /*0628*/ 	.word	0x000000ff
        /*062c*/ 	.word	0x0002d850
        /*0630*/ 	.short	0x010a
        /*0632*/ 	.byte	0x09
	.zero		1


	//   ....[46]....
        /*0634*/ 	.word	0x0000f960
        /*0638*/ 	.word	0x00000007
        /*063c*/ 	.word	0x00000000
        /*0640*/ 	.short	0x0101
        /*0642*/ 	.byte	0x3f
	.zero		1


	//   ....[47]....
        /*0644*/ 	.word	0x00010960
        /*0648*/ 	.word	0x000000ff
        /*064c*/ 	.word	0x00000000
        /*0650*/ 	.short	0x0101
        /*0652*/ 	.byte	0x04
	.zero		1


	//   ....[48]....
        /*0654*/ 	.word	0x00013330
        /*0658*/ 	.word	0x00000005
        /*065c*/ 	.word	0x0002d840
        /*0660*/ 	.short	0x010a
        /*0662*/ 	.byte	0x3f
	.zero		1


	//   ....[49]....
        /*0664*/ 	.word	0x00013820
        /*0668*/ 	.word	0x00000019
        /*066c*/ 	.word	0x0002d820
        /*0670*/ 	.short	0x010a
        /*0672*/ 	.byte	0x3f
	.zero		1


	//   ....[50]....
        /*0674*/ 	.word	0x00013b00
        /*0678*/ 	.word	0x00000003
        /*067c*/ 	.word	0x0002d840
        /*0680*/ 	.short	0x010a
        /*0682*/ 	.byte	0x3f
	.zero		1


	//   ....[51]....
        /*0684*/ 	.word	0x00013d80
        /*0688*/ 	.word	0x00000002
        /*068c*/ 	.word	0x00000060
        /*0690*/ 	.short	0x010a
        /*0692*/ 	.byte	0x3f
	.zero		1


	//   ....[52]....
        /*0694*/ 	.word	0x000142a0
        /*0698*/ 	.word	0x00000003
        /*069c*/ 	.word	0x0002d840
        /*06a0*/ 	.short	0x010a
        /*06a2*/ 	.byte	0x3f
	.zero		1


	//   ....[53]....
        /*06a4*/ 	.word	0x00014520
        /*06a8*/ 	.word	0x00000003
        /*06ac*/ 	.word	0x00000060
        /*06b0*/ 	.short	0x010a
        /*06b2*/ 	.byte	0x3f
	.zero		1


	//   ....[54]....
        /*06b4*/ 	.word	0x000149a0
        /*06b8*/ 	.word	0x00000002
        /*06bc*/ 	.word	0x0002d840
        /*06c0*/ 	.short	0x010a
        /*06c2*/ 	.byte	0x3f
	.zero		1


	//   ....[55]....
        /*06c4*/ 	.word	0x00014c40
        /*06c8*/ 	.word	0x00000002
        /*06cc*/ 	.word	0x00000060
        /*06d0*/ 	.short	0x010a
        /*06d2*/ 	.byte	0x3f
	.zero		1


	//   ....[56]....
        /*06d4*/ 	.word	0x00015020
        /*06d8*/ 	.word	0x00000003
        /*06dc*/ 	.word	0x0002d860
        /*06e0*/ 	.short	0x010a
        /*06e2*/ 	.byte	0x3f
	.zero		1


	//   ....[57]....
        /*06e4*/ 	.word	0x00015f30
        /*06e8*/ 	.word	0x00000009
        /*06ec*/ 	.word	0x0002d820
        /*06f0*/ 	.short	0x010a
        /*06f2*/ 	.byte	0x3f
	.zero		1


	//   ....[58]....
        /*06f4*/ 	.word	0x000160d0
        /*06f8*/ 	.word	0x00000007
        /*06fc*/ 	.word	0x00000000
        /*0700*/ 	.short	0x010a
        /*0702*/ 	.byte	0x3f
	.zero		1


	//   ....[59]....
        /*0704*/ 	.word	0x00016140
        /*0708*/ 	.word	0x00000003
        /*070c*/ 	.word	0x00000000
        /*0710*/ 	.short	0x010a
        /*0712*/ 	.byte	0x3f
	.zero		1


	//   ....[60]....
        /*0714*/ 	.word	0x000161a0
        /*0718*/ 	.word	0x00000005
        /*071c*/ 	.word	0x00000000
        /*0720*/ 	.short	0x010a
        /*0722*/ 	.byte	0x3f
	.zero		1


	//   ....[61]....
        /*0724*/ 	.word	0x000161d0
        /*0728*/ 	.word	0x00000003
        /*072c*/ 	.word	0x00000000
        /*0730*/ 	.short	0x010a
        /*0732*/ 	.byte	0x3f
	.zero		1


	//   ....[62]....
        /*0734*/ 	.word	0x00016240
        /*0738*/ 	.word	0x00000003
        /*073c*/ 	.word	0x0002d800
        /*0740*/ 	.short	0x010a
        /*0742*/ 	.byte	0x3f
	.zero		1


	//   ....[63]....
        /*0744*/ 	.word	0x00016290
        /*0748*/ 	.word	0x00000004
        /*074c*/ 	.word	0x0002d830
        /*0750*/ 	.short	0x010a
        /*0752*/ 	.byte	0x3f
	.zero		1


	//   ....[64]....
        /*0754*/ 	.word	0x000162f0
        /*0758*/ 	.word	0x0000000b
        /*075c*/ 	.word	0x0002d830
        /*0760*/ 	.short	0x010a
        /*0762*/ 	.byte	0x3f
	.zero		1


	//   ....[65]....
        /*0764*/ 	.word	0x00016350
        /*0768*/ 	.word	0x0000000b
        /*076c*/ 	.word	0x0002d850
        /*0770*/ 	.short	0x010a
        /*0772*/ 	.byte	0x3f
	.zero		1


	//   ....[66]....
        /*0774*/ 	.word	0x000163b0
        /*0778*/ 	.word	0x00000009
        /*077c*/ 	.word	0x0002d830
        /*0780*/ 	.short	0x010a
        /*0782*/ 	.byte	0x3f
	.zero		1


	//   ....[67]....
        /*0784*/ 	.word	0x00016410
        /*0788*/ 	.word	0x00000009
        /*078c*/ 	.word	0x0002d850
        /*0790*/ 	.short	0x010a
        /*0792*/ 	.byte	0x3f
	.zero		1


	//   ....[68]....
        /*0794*/ 	.word	0x00016470
        /*0798*/ 	.word	0x0000000d
        /*079c*/ 	.word	0x0002d830
        /*07a0*/ 	.short	0x010a
        /*07a2*/ 	.byte	0x3f
	.zero		1


	//   ....[69]....
        /*07a4*/ 	.word	0x000164d0
        /*07a8*/ 	.word	0x0000000d
        /*07ac*/ 	.word	0x0002d850
        /*07b0*/ 	.short	0x010a
        /*07b2*/ 	.byte	0x3f
	.zero		1


	//   ....[70]....
        /*07b4*/ 	.word	0x00016530
        /*07b8*/ 	.word	0x00000005
        /*07bc*/ 	.word	0x0002d850
        /*07c0*/ 	.short	0x010a
        /*07c2*/ 	.byte	0x3f
	.zero		1


	//   ....[71]....
        /*07c4*/ 	.word	0x000166d0
        /*07c8*/ 	.word	0x00000005
        /*07cc*/ 	.word	0x0002d840
        /*07d0*/ 	.short	0x010a
        /*07d2*/ 	.byte	0x3f
	.zero		1


	//   ....[72]....
        /*07d4*/ 	.word	0x00016720
        /*07d8*/ 	.word	0x00000019
        /*07dc*/ 	.word	0x0002d820
        /*07e0*/ 	.short	0x010a
        /*07e2*/ 	.byte	0x3f
	.zero		1


	//   ....[73]....
        /*07e4*/ 	.word	0x00016770
        /*07e8*/ 	.word	0x00000003
        /*07ec*/ 	.word	0x0002d840
        /*07f0*/ 	.short	0x010a
        /*07f2*/ 	.byte	0x3f
	.zero		1


	//   ....[74]....
        /*07f4*/ 	.word	0x000167c0
        /*07f8*/ 	.word	0x00000002
        /*07fc*/ 	.word	0x00000060
        /*0800*/ 	.short	0x010a
        /*0802*/ 	.byte	0x3f
	.zero		1


	//   ....[75]....
        /*0804*/ 	.word	0x00016810
        /*0808*/ 	.word	0x00000003
        /*080c*/ 	.word	0x0002d840
        /*0810*/ 	.short	0x010a
        /*0812*/ 	.byte	0x3f
	.zero		1


	//   ....[76]....
        /*0814*/ 	.word	0x00016860
        /*0818*/ 	.word	0x00000003
        /*081c*/ 	.word	0x00000060
        /*0820*/ 	.short	0x010a
        /*0822*/ 	.byte	0x3f
	.zero		1


	//   ....[77]....
        /*0824*/ 	.word	0x000168b0
        /*0828*/ 	.word	0x00000002
        /*082c*/ 	.word	0x0002d840
        /*0830*/ 	.short	0x010a
        /*0832*/ 	.byte	0x3f
	.zero		1


	//   ....[78]....
        /*0834*/ 	.word	0x00016900
        /*0838*/ 	.word	0x00000002
        /*083c*/ 	.word	0x00000060
        /*0840*/ 	.short	0x010a
        /*0842*/ 	.byte	0x3f
	.zero		1


	//   ....[79]....
        /*0844*/ 	.word	0x00016950
        /*0848*/ 	.word	0x00000003
        /*084c*/ 	.word	0x0002d860
        /*0850*/ 	.short	0x010a
        /*0852*/ 	.byte	0x3f
	.zero		1


	//   ....[80]....
        /*0854*/ 	.word	0x00017300
        /*0858*/ 	.word	0x00000009
        /*085c*/ 	.word	0x0002d820
        /*0860*/ 	.short	0x010a
        /*0862*/ 	.byte	0x3f
	.zero		1


	//   ....[81]....
        /*0864*/ 	.word	0x000174a0
        /*0868*/ 	.word	0x00000007
        /*086c*/ 	.word	0x00000000
        /*0870*/ 	.short	0x010a
        /*0872*/ 	.byte	0x3f
	.zero		1


	//   ....[82]....
        /*0874*/ 	.word	0x000174f0
        /*0878*/ 	.word	0x00000003
        /*087c*/ 	.word	0x00000000
        /*0880*/ 	.short	0x010a
        /*0882*/ 	.byte	0x3f
	.zero		1


	//   ....[83]....
        /*0884*/ 	.word	0x00017540
        /*0888*/ 	.word	0x00000005
        /*088c*/ 	.word	0x00000000
        /*0890*/ 	.short	0x010a
        /*0892*/ 	.byte	0x3f
	.zero		1


	//----- nvinfo : EIATTR_NUM_MBARRIERS
	.align		4
.L_1351:
        /*0894*/ 	.byte	0x03, 0x38
        /*0896*/ 	.short	0x0016


	//----- nvinfo : EIATTR_EXIT_INSTR_OFFSETS
	.align		4
        /*0898*/ 	.byte	0x04, 0x1c
        /*089a*/ 	.short	(.L_1353 - .L_1352)


	//   ....[0]....
.L_1352:
        /*089c*/ 	.word	0x00000ab0


	//   ....[1]....
        /*08a0*/ 	.word	0x00011480


	//   ....[2]....
        /*08a4*/ 	.word	0x000114e0


	//   ....[3]....
        /*08a8*/ 	.word	0x00016220


	//----- nvinfo : EIATTR_MAX_THREADS
	.align		4
.L_1353:
        /*08ac*/ 	.byte	0x04, 0x05
        /*08ae*/ 	.short	(.L_1355 - .L_1354)
.L_1354:
        /*08b0*/ 	.word	0x00000200
        /*08b4*/ 	.word	0x00000001
        /*08b8*/ 	.word	0x00000001


	//----- nvinfo : EIATTR_CRS_STACK_SIZE
	.align		4
.L_1355:
        /*08bc*/ 	.byte	0x04, 0x1e
        /*08be*/ 	.short	(.L_1357 - .L_1356)
.L_1356:
        /*08c0*/ 	.word	0x00000000


	//----- nvinfo : EIATTR_CBANK_PARAM_SIZE
	.align		4
.L_1357:
        /*08c4*/ 	.byte	0x03, 0x19
        /*08c6*/ 	.short	0x0a70


	//----- nvinfo : EIATTR_PARAM_CBANK
	.align		4
        /*08c8*/ 	.byte	0x04, 0x0a
        /*08ca*/ 	.short	(.L_1359 - .L_1358)
	.align		4
.L_1358:
        /*08cc*/ 	.word	index@(.nv.constant0._ZN7cutlass13device_kernelIN5flash11enable_sm90INS1_16FlashAttnFwdSm90INS1_25CollectiveMainloopFwdSm90ILi2EN4cute5tupleIJNS5_1CILi1EEES8_S8_EEENS6_IJNS7_ILi192EEENS7_ILi128EEENS7_ILi96EEEEEELi96ENS_10bfloat16_tEfNS_4arch4Sm90ELb0ELb1ELb1ELb1ELb0ELb0ELb0ELb0ELb1ELb0ELb0ELb0EEENS1_21CollectiveEpilogueFwdINS6_IJSA_SC_SB_EEES9_SE_SG_Li384ELb1ELb0ELb0ELb0EEENS1_36VarlenDynamicPersistentTileSchedulerILi192ELi128ELi384ELi32ELb0ELb0ELb1ELb1ELb0ELb1EEEEEEEEEvNT_6ParamsE)
        /*08d0*/ 	.short	0x0210
        /*08d2*/ 	.short	0x0a70


	//----- nvinfo : EIATTR_SW_WAR
	.align		4
.L_1359:
        /*08d4*/ 	.byte	0x04, 0x36
        /*08d6*/ 	.short	(.L_1361 - .L_1360)
.L_1360:
        /*08d8*/ 	.word	0x00000008
.L_1361:


//--------------------- .nv.info._ZN7cutlass13device_kernelIN5flash11enable_sm90INS1_16FlashAttnFwdSm90INS1_25CollectiveMainloopFwdSm90ILi2EN4cute5tupleIJNS5_1CILi1EEES8_S8_EEENS6_IJNS7_ILi192EEENS7_ILi128EEENS7_ILi96EEEEEELi96ENS_10bfloat16_tEfNS_4arch4Sm90ELb0ELb1ELb1ELb1ELb0ELb1ELb0ELb0ELb1ELb0ELb0ELb0EEENS1_21CollectiveEpilogueFwdINS6_IJSA_SC_SB_EEES9_SE_SG_Li384ELb1ELb0ELb0ELb0EEENS1_36VarlenDynamicPersistentTileSchedulerILi192ELi128ELi384ELi32ELb0ELb0ELb1ELb1ELb0ELb1EEEEEEEEEvNT_6ParamsE --------------------------
	.section	.nv.info._ZN7cutlass13device_kernelIN5flash11enable_sm90INS1_16FlashAttnFwdSm90INS1_25CollectiveMainloopFwdSm90ILi2EN4cute5tupleIJNS5_1CILi1EEES8_S8_EEENS6_IJNS7_ILi192EEENS7_ILi128EEENS7_ILi96EEEEEELi96ENS_10bfloat16_tEfNS_4arch4Sm90ELb0ELb1ELb1ELb1ELb0ELb1ELb0ELb0ELb1ELb0ELb0ELb0EEENS1_21CollectiveEpilogueFwdINS6_IJSA_SC_SB_EEES9_SE_SG_Li384ELb1ELb0ELb0ELb0EEENS1_36VarlenDynamicPersistentTileSchedulerILi192ELi128ELi384ELi32ELb0ELb0ELb1ELb1ELb0ELb1EEEEEEEEEvNT_6ParamsE,"",@"SHT_CUDA_INFO"
	.sectionflags	@""
	.align	4


	//----- nvinfo : EIATTR_CUDA_API_VERSION
	.align		4
        /*0000*/ 	.byte	0x04, 0x37
        /*0002*/ 	.short	(.L_1363 - .L_1362)
.L_1362:
        /*0004*/ 	.word	0x00000082


	//----- nvinfo : EIATTR_KPARAM_INFO
	.align		4
.L_1363:
        /*0008*/ 	.byte	0x04, 0x17
        /*000a*/ 	.short	(.L_1365 - .L_1364)
.L_1364:
        /*000c*/ 	.word	0x00000000
        /*0010*/ 	.short	0x0000
        /*0012*/ 	.short	0x0070
        /*0014*/ 	.byte	0x00, 0xf0, 0x01, 0x28


	//----- nvinfo : EIATTR_SPARSE_MMA_MASK
	.align		4
.L_1365:
        /*0018*/ 	.byte	0x03, 0x50
        /*001a*/ 	.short	0x0000


	//----- nvinfo : EIATTR_MAXREG_COUNT
	.align		4
        /*001c*/ 	.byte	0x03, 0x1b
        /*001e*/ 	.short	0x0080


	//----- nvinfo : EIATTR_NUM_BARRIERS
	.align		4
        /*0020*/ 	.byte	0x02, 0x4c
        /*0022*/ 	.byte	0x10
	.zero		1


	//----- nvinfo : EIATTR_EXTERNS
	.align		4
        /*0024*/ 	.byte	0x04, 0x0f
        /*0026*/ 	.short	(.L_1367 - .L_1366)


	//   ....[0]....
	.align		4
.L_1366:
        /*0028*/ 	.word	index@(__assertfail)


	//----- nvinfo : EIATTR_ANNOTATIONS
	.align		4
.L_1367:
        /*002c*/ 	.byte	0x04, 0x55
        /*002e*/ 	.short	(.L_1369 - .L_1368)


	//   ....[0]....
.L_1368:
        /* <DEDUP_REMOVED lines=63> */


	//----- nvinfo : EIATTR_MERCURY_ISA_VERSION
	.align		4
.L_1369:
        /*0410*/ 	.byte	0x03, 0x5f
        /*0412*/ 	.short	0x0101


	//----- nvinfo : EIATTR_UNUSED_LOAD_BYTE_OFFSET
	.align		4
        /*0414*/ 	.byte	0x04, 0x44
        /*0416*/ 	.short	(.L_1371 - .L_1370)


	//   ....[0]....
.L_1370:
        /*0418*/ 	.word	0x00000b10
        /*041c*/ 	.word	0x0000fff0


	//   ....[1]....
        /*0420*/ 	.word	0x0001ab30
        /*0424*/ 	.word	0x0000fff0


	//----- nvinfo : EIATTR_INT_WARP_WIDE_INSTR_OFFSETS
	.align		4
.L_1371:
        /*0428*/ 	.byte	0x04, 0x31
        /*042a*/ 	.short	(.L_1373 - .L_1372)


	//   ....[0]....
.L_1372:
        /*042c*/ 	.word	0x000001c0


	//   ....[1]....
        /*0430*/ 	.word	0x00000200


	//   ....[2]....
        /*0434*/ 	.word	0x00000270


	//   ....[3]....
        /*0438*/ 	.word	0x0001eb00


	//   ....[4]....
        /*043c*/ 	.word	0x0001eb90


	//   ....[5]....
        /*0440*/ 	.word	0x0001f040


	//   ....[6]....
        /*0444*/ 	.word	0x0001f080


	//   ....[7]....
        /*0448*/ 	.word	0x0001f1c0


	//   ....[8]....
        /*044c*/ 	.word	0x0001f290


	//   ....[9]....
        /*0450*/ 	.word	0x000212f0


	//   ....[10]....
        /*0454*/ 	.word	0x00021380


	//----- nvinfo : EIATTR_COOP_GROUP_MASK_REGIDS
	.align		4
.L_1373:
        /*0458*/ 	.byte	0x04, 0x29
        /*045a*/ 	.short	(.L_1375 - .L_1374)


	//   ....[0]....
.L_1374:
        /*045c*/ 	.word	0xffffffff


	//   ....[1]....
        /*0460*/ 	.word	0xffffffff


	//   ....[2]....
        /*0464*/ 	.word	0xffffffff


	//   ....[3]....
        /*0468*/ 	.word	0xffffffff


	//   ....[4]....
        /*046c*/ 	.word	0xffffffff


	//   ....[5]....
        /*0470*/ 	.word	0xffffffff


	//   ....[6]....
        /*0474*/ 	.word	0xffffffff


	//   ....[7]....
        /*0478*/ 	.word	0xffffffff


	//   ....[8]....
        /*047c*/ 	.word	0xffffffff


	//   ....[9]....
        /*0480*/ 	.word	0xffffffff


	//   ....[10]....
        /*0484*/ 	.word	0xffffffff


	//   ....[11]....
        /*0488*/ 	.word	0xffffffff


	//   ....[12]....
        /*048c*/ 	.word	0xffffffff


	//   ....[13]....
        /*0490*/ 	.word	0xffffffff


	//   ....[14]....
        /*0494*/ 	.word	0xffffffff


	//   ....[15]....
        /*0498*/ 	.word	0xffffffff


	//   ....[16]....
        /*049c*/ 	.word	0xffffffff


	//   ....[17]....
        /*04a0*/ 	.word	0xffffffff


	//   ....[18]....
        /*04a4*/ 	.word	0xffffffff


	//   ....[19]....
        /*04a8*/ 	.word	0xffffffff


	//   ....[20]....
        /*04ac*/ 	.word	0xffffffff


	//   ....[21]....
        /*04b0*/ 	.word	0xffffffff


	//   ....[22]....
        /*04b4*/ 	.word	0xffffffff


	//   ....[23]....
        /*04b8*/ 	.word	0xffffffff


	//   ....[24]....
        /*04bc*/ 	.word	0xffffffff


	//   ....[25]....
        /*04c0*/ 	.word	0xffffffff


	//   ....[26]....
        /*04c4*/ 	.word	0xffffffff


	//   ....[27]....
        /*04c8*/ 	.word	0xffffffff


	//   ....[28]....
        /*04cc*/ 	.word	0xffffffff


	//   ....[29]....
        /*04d0*/ 	.word	0xffffffff


	//   ....[30]....
        /*04d4*/ 	.word	0xffffffff


	//   ....[31]....
        /*04d8*/ 	.word	0xffffffff


	//   ....[32]....
        /*04dc*/ 	.word	0xffffffff


	//   ....[33]....
        /*04e0*/ 	.word	0xffffffff


	//   ....[34]....
        /*04e4*/ 	.word	0xffffffff


	//   ....[35]....
        /*04e8*/ 	.word	0xffffffff


	//   ....[36]....
        /*04ec*/ 	.word	0xffffffff


	//   ....[37]....
        /*04f0*/ 	.word	0xffffffff


	//   ....[38]....
        /*04f4*/ 	.word	0xffffffff


	//   ....[39]....
        /*04f8*/ 	.word	0xffffffff


	//   ....[40]....
        /*04fc*/ 	.word	0xffffffff


	//   ....[41]....
        /*0500*/ 	.word	0xffffffff


	//   ....[42]....
        /*0504*/ 	.word	0xffffffff


	//   ....[43]....
        /*0508*/ 	.word	0xffffffff


	//   ....[44]....
        /*050c*/ 	.word	0xffffffff


	//   ....[45]....
        /*0510*/ 	.word	0xffffffff


	//   ....[46]....
        /*0514*/ 	.word	0xffffffff


	//   ....[47]....
        /*0518*/ 	.word	0xffffffff


	//   ....[48]....
        /*051c*/ 	.word	0xffffffff


	//   ....[49]....
        /*0520*/ 	.word	0xffffffff


	//   ....[50]....
        /*0524*/ 	.word	0xffffffff


	//   ....[51]....
        /*0528*/ 	.word	0xffffffff


	//   ....[52]....
        /*052c*/ 	.word	0xffffffff


	//   ....[53]....
        /*0530*/ 	.word	0xffffffff


	//   ....[54]....
        /*0534*/ 	.word	0xffffffff


	//   ....[55]....
        /*0538*/ 	.word	0xffffffff


	//   ....[56]....
        /*053c*/ 	.word	0xffffffff


	//   ....[57]....
        /*0540*/ 	.word	0xffffffff


	//   ....[58]....
        /*0544*/ 	.word	0xffffffff


	//   ....[59]....
        /*0548*/ 	.word	0xffffffff


	//   ....[60]....
        /*054c*/ 	.word	0xffffffff


	//   ....[61]....
        /*0550*/ 	.word	0xffffffff


	//   ....[62]....
        /*0554*/ 	.word	0xffffffff


	//   ....[63]....
        /*0558*/ 	.word	0xffffffff


	//   ....[64]....
        /*055c*/ 	.word	0xffffffff


	//   ....[65]....
        /*0560*/ 	.word	0xffffffff


	//   ....[66]....
        /*0564*/ 	.word	0x0500000f


	//   ....[67]....
        /*0568*/ 	.word	0x0500000f


	//   ....[68]....
        /*056c*/ 	.word	0x0500000f


	//   ....[69]....
        /*0570*/ 	.word	0x0500000f


	//   ....[70]....
        /*0574*/ 	.word	0x0500000f


	//   ....[71]....
        /*0578*/ 	.word	0x0500000f


	//   ....[72]....
        /*057c*/ 	.word	0x0500000f


	//   ....[73]....
        /*0580*/ 	.word	0x0500000f


	//   ....[74]....
        /*0584*/ 	.word	0x0500000f


	//   ....[75]....
        /*0588*/ 	.word	0x0500000f


	//   ....[76]....
        /*058c*/ 	.word	0x0500000f


	//   ....[77]....
        /*0590*/ 	.word	0x0500000f


	//   ....[78]....
        /*0594*/ 	.word	0x0500000f


	//   ....[79]....
        /*0598*/ 	.word	0x0500000f


	//   ....[80]....
        /*059c*/ 	.word	0x0500000f


	//   ....[81]....
        /*05a0*/ 	.word	0x0500000f


	//   ....[82]....
        /*05a4*/ 	.word	0x0500000f


	//   ....[83]....
        /*05a8*/ 	.word	0x0500000f


	//   ....[84]....
        /*05ac*/ 	.word	0x0500000f


	//   ....[85]....
        /*05b0*/ 	.word	0x0500000f


	//   ....[86]....
        /*05b4*/ 	.word	0x0500000f


	//   ....[87]....
        /*05b8*/ 	.word	0x0500000f


	//   ....[88]....
        /*05bc*/ 	.word	0x0500000f


	//   ....[89]....
        /*05c0*/ 	.word	0x0500000f


	//   ....[90]....
        /*05c4*/ 	.word	0x0500000f


	//   ....[91]....
        /*05c8*/ 	.word	0x0500000f


	//   ....[92]....
        /*05cc*/ 	.word	0x0500000f


	//   ....[93]....
        /*05d0*/ 	.word	0x0500000f


	//   ....[94]....
        /*05d4*/ 	.word	0x0500000f


	//----- nvinfo : EIATTR_COOP_GROUP_INSTR_OFFSETS
	.align		4
.L_1375:
        /*05d8*/ 	.byte	0x04, 0x28
        /*05da*/ 	.short	(.L_1377 - .L_1376)


	//   ....[0]....
.L_1376:
        /*05dc*/ 	.word	0x00000070


	//   ....[1]....
        /*05e0*/ 	.word	0x000001d0


	//   ....[2]....
        /*05e4*/ 	.word	0x00000220


	//   ....[3]....
        /*05e8*/ 	.word	0x00000450


	//   ....[4]....
        /*05ec*/ 	.word	0x000005b0


	//   ....[5]....
        /*05f0*/ 	.word	0x000006d0


	//   ....[6]....
        /*05f4*/ 	.word	0x00000830


	//   ....[7]....
        /*05f8*/ 	.word	0x000075a0


	//   ....[8]....
        /*05fc*/ 	.word	0x0000df40


	//   ....[9]....
        /*0600*/ 	.word	0x0000dff0


	//   ....[10]....
        /*0604*/ 	.word	0x0000e5d0


	//   ....[11]....
        /*0608*/ 	.word	0x0000e5f0


	//   ....[12]....
        /*060c*/ 	.word	0x0000f4e0


	//   ....[13]....
        /*0610*/ 	.word	0x00011b10


	//   ....[14]....
        /*0614*/ 	.word	0x00011c10


	//   ....[15]....
        /*0618*/ 	.word	0x000124c0


	//   ....[16]....
        /*061c*/ 	.word	0x00012520


	//   ....[17]....
        /*0620*/ 	.word	0x00013400


	//   ....[18]....
        /*0624*/ 	.word	0x00014650


	//   ....[19]....
        /*0628*/ 	.word	0x000146b0


	//   ....[20]....
        /*062c*/ 	.word	0x00014db0


	//   ....[21]....
        /*0630*/ 	.word	0x00014dd0


	//   ....[22]....
        /*0634*/ 	.word	0x00016240


	//   ....[23]....
        /*0638*/ 	.word	0x00018310


	//   ....[24]....
        /*063c*/ 	.word	0x00018330


	//   ....[25]....
        /*0640*/ 	.word	0x00018fd0


	//   ....[26]....
        /*0644*/ 	.word	0x00018ff0


	//   ....[27]....
        /*0648*/ 	.word	0x00019e90


	//   ....[28]....
        /*064c*/ 	.word	0x0001a0a0


	//   ....[29]....
        /*0650*/ 	.word	0x0001a0d0


	//   ....[30]....
        /*0654*/ 	.word	0x0001a1f0


	//   ....[31]....
        /*0658*/ 	.word	0x0001a640


	//   ....[32]....
        /*065c*/ 	.word	0x0001c480


	//   ....[33]....
        /*0660*/ 	.word	0x0001c620


	//   ....[34]....
        /*0664*/ 	.word	0x0001c650


	//   ....[35]....
        /*0668*/ 	.word	0x0001c680


	//   ....[36]....
        /*066c*/ 	.word	0x0001c6c0


	//   ....[37]....
        /*0670*/ 	.word	0x0001c710


	//   ....[38]....
        /*0674*/ 	.word	0x0001c770


	//   ....[39]....
        /*0678*/ 	.word	0x0001c930


	//   ....[40]....
        /*067c*/ 	.word	0x0001c990


	//   ....[41]....
        /*0680*/ 	.word	0x0001c9d0


	//   ....[42]....
        /*0684*/ 	.word	0x0001ca10


	//   ....[43]....
        /*0688*/ 	.word	0x0001ca40


	//   ....[44]....
        /*068c*/ 	.word	0x0001ca70


	//   ....[45]....
        /*0690*/ 	.word	0x0001cb10


	//   ....[46]....
        /*0694*/ 	.word	0x0001cb70


	//   ....[47]....
        /*0698*/ 	.word	0x0001cc00


	//   ....[48]....
        /*069c*/ 	.word	0x00021740


	//   ....[49]....
        /*06a0*/ 	.word	0x00021750


	//   ....[50]....
        /*06a4*/ 	.word	0x00021840


	//   ....[51]....
        /*06a8*/ 	.word	0x000218a0


	//   ....[52]....
        /*06ac*/ 	.word	0x000218e0


	//   ....[53]....
        /*06b0*/ 	.word	0x00021920


	//   ....[54]....
        /*06b4*/ 	.word	0x00021950


	//   ....[55]....
        /*06b8*/ 	.word	0x00021980


	//   ....[56]....
        /*06bc*/ 	.word	0x00021af0


	//   ....[57]....
        /*06c0*/ 	.word	0x00021b50


	//   ....[58]....
        /*06c4*/ 	.word	0x00021b90


	//   ....[59]....
        /*06c8*/ 	.word	0x00021bd0


	//   ....[60]....
        /*06cc*/ 	.word	0x00021c00


	//   ....[61]....
        /*06d0*/ 	.word	0x00021c30


	//   ....[62]....
        /*06d4*/ 	.word	0x00021cf0


	//   ....[63]....
        /*06d8*/ 	.word	0x00021d10


	//   ....[64]....
        /*06dc*/ 	.word	0x00021d80


	//   ....[65]....
        /*06e0*/ 	.word	0x000223f0


	//   ....[66]....
        /*06e4*/ 	.word	0x00022800


	//   ....[67]....
        /*06e8*/ 	.word	0x000228a0


	//   ....[68]....
        /*06ec*/ 	.word	0x00022940


	//   ....[69]....
        /*06f0*/ 	.word	0x000229e0


	//   ....[70]....
        /*06f4*/ 	.word	0x00022a80


	//   ....[71]....
        /*06f8*/ 	.word	0x00022b60


	//   ....[72]....
        /*06fc*/ 	.word	0x00022c00


	//   ....[73]....
        /*0700*/ 	.word	0x00022ca0


	//   ....[74]....
        /*0704*/ 	.word	0x00022d40


	//   ....[75]....
        /*0708*/ 	.word	0x000230e0


	//   ....[76]....
        /*070c*/ 	.word	0x000233c0


	//   ....[77]....
        /*0710*/ 	.word	0x000237b0


	//   ....[78]....
        /*0714*/ 	.word	0x00023840


	//   ....[79]....
        /*0718*/ 	.word	0x000238e0


	//   ....[80]....
        /*071c*/ 	.word	0x00023990


	//   ....[81]....
        /*0720*/ 	.word	0x00023a10


	//   ....[82]....
        /*0724*/ 	.word	0x00023a90


	//   ....[83]....
        /*0728*/ 	.word	0x00023b10


	//   ....[84]....
        /*072c*/ 	.word	0x00023b90


	//   ....[85]....
        /*0730*/ 	.word	0x00023c20


	//   ....[86]....
        /*0734*/ 	.word	0x00023cd0


	//   ....[87]....
        /*0738*/ 	.word	0x00023d50


	//   ....[88]....
        /*073c*/ 	.word	0x00023dd0


	//   ....[89]....
        /*0740*/ 	.word	0x00023e50


	//   ....[90]....
        /*0744*/ 	.word	0x00023ed0


	//   ....[91]....
        /*0748*/ 	.word	0x00023f40


	//   ....[92]....
        /*074c*/ 	.word	0x00023fe0


	//   ....[93]....
        /*0750*/ 	.word	0x00024070


	//   ....[94]....
        /*0754*/ 	.word	0x00024190


	//----- nvinfo : EIATTR_REG_RECONFIG
	.align		4
.L_1377:
        /*0758*/ 	.byte	0x01, 0x54
	.zero		2


	//----- nvinfo : EIATTR_SYSCALL_OFFSETS
	.align		4
        /*075c*/ 	.byte	0x04, 0x46
        /*075e*/ 	.short	(.L_1379 - .L_1378)


	//   ....[0]....
.L_1378:
        /*0760*/ 	.word	0x00001be0


	//   ....[1]....
        /*0764*/ 	.word	0x00001d30


	//   ....[2]....
        /*0768*/ 	.word	0x000077c0


	//   ....[3]....
        /*076c*/ 	.word	0x00007b00


	//   ....[4]....
        /*0770*/ 	.word	0x0001ed10


	//   ....[5]....
        /*0774*/ 	.word	0x0001ee40


	//   ....[6]....
        /*0778*/ 	.word	0x0001ef40


	//----- nvinfo : EIATTR_MBARRIER_INSTR_OFFSETS
	.align		4
.L_1379:
        /*077c*/ 	.byte	0x04, 0x39
        /*077e*/ 	.short	(.L_1381 - .L_1380)


	//   ....[0]....
.L_1380:
        /*0780*/ 	.word	0x00000300
        /*0784*/ 	.word	0x000000ff
        /*0788*/ 	.word	0x0002d800
        /*078c*/ 	.short	0x0100
        /*078e*/ 	.byte	0x08
	.zero		1


	//   ....[1]....
        /*0790*/ 	.word	0x00000310
        /*0794*/ 	.word	0x000000ff
        /*0798*/ 	.word	0x0002d820
        /*079c*/ 	.short	0x0100
        /*079e*/ 	.byte	0x08
	.zero		1


	//   ....[2]....
        /*07a0*/ 	.word	0x00000400
        /*07a4*/ 	.word	0x000000ff
        /*07a8*/ 	.word	0x0002d830
        /*07ac*/ 	.short	0x0100
        /*07ae*/ 	.byte	0x08
	.zero		1


	//   ....[3]....
        /*07b0*/ 	.word	0x00000410
        /*07b4*/ 	.word	0x000000ff
        /*07b8*/ 	.word	0x0002d840
        /*07bc*/ 	.short	0x0100
        /*07be*/ 	.byte	0x08
	.zero		1


	//   ....[4]....
        /*07c0*/ 	.word	0x00000420
        /*07c4*/ 	.word	0x000000ff
        /*07c8*/ 	.word	0x0002d838
        /*07cc*/ 	.short	0x0100
        /*07ce*/ 	.byte	0x08
	.zero		1


	//   ....[5]....
        /*07d0*/ 	.word	0x00000430
        /*07d4*/ 	.word	0x000000ff
        /*07d8*/ 	.word	0x0002d848
        /*07dc*/ 	.short	0x0100
        /*07de*/ 	.byte	0x08
	.zero		1


	//   ....[6]....
        /*07e0*/ 	.word	0x00000560
        /*07e4*/ 	.word	0x000000ff
        /*07e8*/ 	.word	0x0002d850
        /*07ec*/ 	.short	0x0100
        /*07ee*/ 	.byte	0x08
	.zero		1


	//   ....[7]....
        /*07f0*/ 	.word	0x00000570
        /*07f4*/ 	.word	0x000000ff
        /*07f8*/ 	.word	0x0002d860
        /*07fc*/ 	.short	0x0100
        /*07fe*/ 	.byte	0x08
	.zero		1


	//   ....[8]....
        /*0800*/ 	.word	0x00000580
        /*0804*/ 	.word	0x000000ff
        /*0808*/ 	.word	0x0002d858
        /*080c*/ 	.short	0x0100
        /*080e*/ 	.byte	0x08
	.zero		1


	//   ....[9]....
        /*0810*/ 	.word	0x00000590
        /*0814*/ 	.word	0x000000ff
        /*0818*/ 	.word	0x0002d868
        /*081c*/ 	.short	0x0100
        /*081e*/ 	.byte	0x08
	.zero		1


	//   ....[10]....
        /*0820*/ 	.word	0x00000680
        /*0824*/ 	.word	0x000000ff
        /*0828*/ 	.word	0x0002d870
        /*082c*/ 	.short	0x0100
        /*082e*/ 	.byte	0x06
	.zero		1


	//   ....[11]....
        /*0830*/ 	.word	0x00000690
        /*0834*/ 	.word	0x000000ff
        /*0838*/ 	.word	0x0002d880
        /*083c*/ 	.short	0x0100
        /*083e*/ 	.byte	0x06
	.zero		1


	//   ....[12]....
        /*0840*/ 	.word	0x000006a0
        /*0844*/ 	.word	0x000000ff
        /*0848*/ 	.word	0x0002d878
        /*084c*/ 	.short	0x0100
        /*084e*/ 	.byte	0x06
	.zero		1


	//   ....[13]....
        /*0850*/ 	.word	0x000006b0
        /*0854*/ 	.word	0x000000ff
        /*0858*/ 	.word	0x0002d888
        /*085c*/ 	.short	0x0100
        /*085e*/ 	.byte	0x06
	.zero		1


	//   ....[14]....
        /*0860*/ 	.word	0x000007e0
        /*0864*/ 	.word	0x000000ff
        /*0868*/ 	.word	0x0002d890
        /*086c*/ 	.short	0x0100
        /*086e*/ 	.byte	0x08
	.zero		1


	//   ....[15]....
        /*0870*/ 	.word	0x000007f0
        /*0874*/ 	.word	0x000000ff
        /*0878*/ 	.word	0x0002d8a0
        /*087c*/ 	.short	0x0100
        /*087e*/ 	.byte	0x08
	.zero		1


	//   ....[16]....
        /*0880*/ 	.word	0x00000800
        /*0884*/ 	.word	0x000000ff
        /*0888*/ 	.word	0x0002d898
        /*088c*/ 	.short	0x0100
        /*088e*/ 	.byte	0x08
	.zero		1


	//   ....[17]....
        /*0890*/ 	.word	0x00000810
        /*0894*/ 	.word	0x000000ff
        /*0898*/ 	.word	0x0002d8a8
        /*089c*/ 	.short	0x0100
        /*089e*/ 	.byte	0x08
	.zero		1


	//   ....[18]....
        /*08a0*/ 	.word	0x00000940
        /*08a4*/ 	.word	0x000000ff
        /*08a8*/ 	.word	0x0002d8b0
        /*08ac*/ 	.short	0x0100
        /*08ae*/ 	.byte	0x08
	.zero		1


	//   ....[19]....
        /*08b0*/ 	.word	0x00000950
        /*08b4*/ 	.word	0x000000ff
        /*08b8*/ 	.word	0x0002d8c0
        /*08bc*/ 	.short	0x0100
        /*08be*/ 	.byte	0x08
	.zero		1


	//   ....[20]....
        /*08c0*/ 	.word	0x00000960
        /*08c4*/ 	.word	0x000000ff
        /*08c8*/ 	.word	0x0002d8b8
        /*08cc*/ 	.short	0x0100
        /*08ce*/ 	.byte	0x08
	.zero		1


	//   ....[21]....
        /*08d0*/ 	.word	0x00000970
        /*08d4*/ 	.word	0x000000ff
        /*08d8*/ 	.word	0x0002d8c8
        /*08dc*/ 	.short	0x0100
        /*08de*/ 	.byte	0x08
	.zero		1


	//   ....[22]....
        /*08e0*/ 	.word	0x000032a0
        /*08e4*/ 	.word	0x0000000f
        /*08e8*/ 	.word	0x0002d890
        /*08ec*/ 	.short	0x010a
        /*08ee*/ 	.byte	0x3f
	.zero		1


	//   ....[23]....
        /*08f0*/ 	.word	0x00004e60
        /*08f4*/ 	.word	0x0000000f
        /*08f8*/ 	.word	0x0002d890
        /*08fc*/ 	.short	0x010a
        /*08fe*/ 	.byte	0x3f
	.zero		1


	//   ....[24]....
        /*0900*/ 	.word	0x00006930
        /*0904*/ 	.word	0x0000000f
        /*0908*/ 	.word	0x0002d890
        /*090c*/ 	.short	0x010a
        /*090e*/ 	.byte	0x3f
	.zero		1


	//   ....[25]....
        /*0910*/ 	.word	0x00006ba0
        /*0914*/ 	.word	0x0000001c
        /*0918*/ 	.word	0x00000000
        /*091c*/ 	.short	0x0101
        /*091e*/ 	.byte	0x3f
	.zero		1


	//   ....[26]....
        /*0920*/ 	.word	0x00006be0
        /*0924*/ 	.word	0x0000000f
        /*0928*/ 	.word	0x0002d8b0
        /*092c*/ 	.short	0x010a
        /*092e*/ 	.byte	0x3f
	.zero		1


	//   ....[27]....
        /*0930*/ 	.word	0x00006f40
        /*0934*/ 	.word	0x0000000f
        /*0938*/ 	.word	0x00000000
        /*093c*/ 	.short	0x0101
        /*093e*/ 	.byte	0x3f
	.zero		1


	//   ....[28]....
        /*0940*/ 	.word	0x00007860
        /*0944*/ 	.word	0x00000002
        /*0948*/ 	.word	0x0002d800
        /*094c*/ 	.short	0x010a
        /*094e*/ 	.byte	0x3f
	.zero		1


	//   ....[29]....
        /*0950*/ 	.word	0x000078b0
        /*0954*/ 	.word	0x00000002
        /*0958*/ 	.word	0x0002d800
        /*095c*/ 	.short	0x010a
        /*095e*/ 	.byte	0x3f
	.zero		1


	//   ....[30]....
        /*0960*/ 	.word	0x00008420
        /*0964*/ 	.word	0x00000002
        /*0968*/ 	.word	0x0002d800
        /*096c*/ 	.short	0x010a
        /*096e*/ 	.byte	0x3f
	.zero		1


	//   ....[31]....
        /*0970*/ 	.word	0x0000a1a0
        /*0974*/ 	.word	0x00000002
        /*0978*/ 	.word	0x0002d800
        /*097c*/ 	.short	0x010a
        /*097e*/ 	.byte	0x3f
	.zero		1


	//   ....[32]....
        /*0980*/ 	.word	0x0000baf0
        /*0984*/ 	.word	0x00000000
        /*0988*/ 	.word	0x0002d830
        /*098c*/ 	.short	0x010a
        /*098e*/ 	.byte	0x3f
	.zero		1


	//   ....[33]....
        /*0990*/ 	.word	0x0000bc50
        /*0994*/ 	.word	0x00000000
        /*0998*/ 	.word	0x0002d830
        /*099c*/ 	.short	0x010a
        /*099e*/ 	.byte	0x3f
	.zero		1


	//   ....[34]....
        /*09a0*/ 	.word	0x0000c4c0
        /*09a4*/ 	.word	0x00000032
        /*09a8*/ 	.word	0x00000000
        /*09ac*/ 	.short	0x0101
        /*09ae*/ 	.byte	0x3f
	.zero		1


	//   ....[35]....
        /*09b0*/ 	.word	0x0000fa10
        /*09b4*/ 	.word	0x00000009
        /*09b8*/ 	.word	0x0002d830
        /*09bc*/ 	.short	0x010a
        /*09be*/ 	.byte	0x3f
	.zero		1


	//   ....[36]....
        /*09c0*/ 	.word	0x0000fa60
        /*09c4*/ 	.word	0x00000009
        /*09c8*/ 	.word	0x0002d830
        /*09cc*/ 	.short	0x010a
        /*09ce*/ 	.byte	0x3f
	.zero		1


	//   ....[37]....
        /*09d0*/ 	.word	0x0000fe80
        /*09d4*/ 	.word	0x00000009
        /*09d8*/ 	.word	0x0002d850
        /*09dc*/ 	.short	0x010a
        /*09de*/ 	.byte	0x3f
	.zero		1


	//   ....[38]....
        /*09e0*/ 	.word	0x0000fec0
        /*09e4*/ 	.word	0x00000009
        /*09e8*/ 	.word	0x0002d850
        /*09ec*/ 	.short	0x010a
        /*09ee*/ 	.byte	0x3f
	.zero		1


	//   ....[39]....
        /*09f0*/ 	.word	0x000108a0
        /*09f4*/ 	.word	0x00000030
        /*09f8*/ 	.word	0x00000000
        /*09fc*/ 	.short	0x0101
        /*09fe*/ 	.byte	0x3f
	.zero		1


	//   ....[40]....
        /*0a00*/ 	.word	0x000116b0
        /*0a04*/ 	.word	0x00000008
        /*0a08*/ 	.word	0x00000000
        /*0a0c*/ 	.short	0x0101
        /*0a0e*/ 	.byte	0x3f
	.zero		1


	//   ....[41]....
        /*0a10*/ 	.word	0x000137a0
        /*0a14*/ 	.word	0x0000000b
        /*0a18*/ 	.word	0x0002d830
        /*0a1c*/ 	.short	0x010a
        /*0a1e*/ 	.byte	0x3f
	.zero		1


	//   ....[42]....
        /*0a20*/ 	.word	0x000137f0
        /*0a24*/ 	.word	0x0000000b
        /*0a28*/ 	.word	0x0002d830
        /*0a2c*/ 	.short	0x010a
        /*0a2e*/ 	.byte	0x3f
	.zero		1


	//   ....[43]....
        /*0a30*/ 	.word	0x00013c10
        /*0a34*/ 	.word	0x0000000b
        /*0a38*/ 	.word	0x0002d850
        /*0a3c*/ 	.short	0x010a
        /*0a3e*/ 	.byte	0x3f
	.zero		1


	//   ....[44]....
        /*0a40*/ 	.word	0x00013c50
        /*0a44*/ 	.word	0x0000000b
        /*0a48*/ 	.word	0x0002d850
        /*0a4c*/ 	.short	0x010a
        /*0a4e*/ 	.byte	0x3f
	.zero		1


	//   ....[45]....
        /*0a50*/ 	.word	0x00015560
        /*0a54*/ 	.word	0x0000000b
        /*0a58*/ 	.word	0x00000000
        /*0a5c*/ 	.short	0x0101
        /*0a5e*/ 	.byte	0x3f
	.zero		1


	//   ....[46]....
        /*0a60*/ 	.word	0x00015570
        /*0a64*/ 	.word	0x00000009
        /*0a68*/ 	.word	0x00000000
        /*0a6c*/ 	.short	0x0101
        /*0a6e*/ 	.byte	0x3f
	.zero		1


	//   ....[47]....
        /*0a70*/ 	.word	0x00016410
        /*0a74*/ 	.word	0x0000000c
        /*0a78*/ 	.word	0x0002d830
        /*0a7c*/ 	.short	0x010a
        /*0a7e*/ 	.byte	0x3f
	.zero		1


	//   ....[48]....
        /*0a80*/ 	.word	0x00016460
        /*0a84*/ 	.word	0x0000000c
        /*0a88*/ 	.word	0x0002d830
        /*0a8c*/ 	.short	0x010a
        /*0a8e*/ 	.byte	0x3f
	.zero		1


	//   ....[49]....
        /*0a90*/ 	.word	0x00016880
        /*0a94*/ 	.word	0x0000000d
        /*0a98*/ 	.word	0x0002d850
        /*0a9c*/ 	.short	0x010a
        /*0a9e*/ 	.byte	0x3f
	.zero		1


	//   ....[50]....
        /*0aa0*/ 	.word	0x000168c0
        /*0aa4*/ 	.word	0x0000000d
        /*0aa8*/ 	.word	0x0002d850
        /*0aac*/ 	.short	0x010a
        /*0aae*/ 	.byte	0x3f
	.zero		1


	//   ....[51]....
        /*0ab0*/ 	.word	0x00017350
        /*0ab4*/ 	.word	0x00000032
        /*0ab8*/ 	.word	0x00000000
        /*0abc*/ 	.short	0x0101
        /*0abe*/ 	.byte	0x3f
	.zero		1


	//   ....[52]....
        /*0ac0*/ 	.word	0x00018100
        /*0ac4*/ 	.word	0x0000000b
        /*0ac8*/ 	.word	0x00000000
        /*0acc*/ 	.short	0x0101
        /*0ace*/ 	.byte	0x3f
	.zero		1


	//   ....[53]....
        /*0ad0*/ 	.word	0x00019f10
        /*0ad4*/ 	.word	0x0000000b
        /*0ad8*/ 	.word	0x0002d850
        /*0adc*/ 	.short	0x010a
        /*0ade*/ 	.byte	0x3f
	.zero		1


	//   ....[54]....
        /*0ae0*/ 	.word	0x00019fc0
        /*0ae4*/ 	.word	0x0000000b
        /*0ae8*/ 	.word	0x0002d850
        /*0aec*/ 	.short	0x010a
        /*0aee*/ 	.byte	0x3f
	.zero		1


	//   ....[55]....
        /*0af0*/ 	.word	0x0001a7a0
        /*0af4*/ 	.word	0x00000009
        /*0af8*/ 	.word	0x00000000
        /*0afc*/ 	.short	0x0101
        /*0afe*/ 	.byte	0x3f
	.zero		1


	//   ....[56]....
        /*0b00*/ 	.word	0x0001b970
        /*0b04*/ 	.word	0x00000000
        /*0b08*/ 	.word	0x00000000
        /*0b0c*/ 	.short	0x0101
        /*0b0e*/ 	.byte	0x3f
	.zero		1


	//   ....[57]....
        /*0b10*/ 	.word	0x0001dca0
        /*0b14*/ 	.word	0x00000008
        /*0b18*/ 	.word	0x0002d820
        /*0b1c*/ 	.short	0x010a
        /*0b1e*/ 	.byte	0x3f
	.zero		1


	//   ....[58]....
        /*0b20*/ 	.word	0x0001dd10
        /*0b24*/ 	.word	0x0000000b
        /*0b28*/ 	.word	0x0002d8a0
        /*0b2c*/ 	.short	0x010a
        /*0b2e*/ 	.byte	0x3f
	.zero		1


	//   ....[59]....
        /*0b30*/ 	.word	0x0001df60
        /*0b34*/ 	.word	0x0000000b
        /*0b38*/ 	.word	0x0002d8c0
        /*0b3c*/ 	.short	0x010a
        /*0b3e*/ 	.byte	0x3f
	.zero		1


	//   ....[60]....
        /*0b40*/ 	.word	0x0001e250
        /*0b44*/ 	.word	0x0000000a
        /*0b48*/ 	.word	0x0002d8a0
        /*0b4c*/ 	.short	0x010a
        /*0b4e*/ 	.byte	0x3f
	.zero		1


	//   ....[61]....
        /*0b50*/ 	.word	0x0001e490
        /*0b54*/ 	.word	0x0000000a
        /*0b58*/ 	.word	0x0002d8c0
        /*0b5c*/ 	.short	0x010a
        /*0b5e*/ 	.byte	0x3f
	.zero		1


	//   ....[62]....
        /*0b60*/ 	.word	0x0001f570
        /*0b64*/ 	.word	0x00000005
        /*0b68*/ 	.word	0x0002d840
        /*0b6c*/ 	.short	0x010a
        /*0b6e*/ 	.byte	0x3f
	.zero		1


	//   ....[63]....
        /*0b70*/ 	.word	0x0001fa80
        /*0b74*/ 	.word	0x0000001d
        /*0b78*/ 	.word	0x0002d820
        /*0b7c*/ 	.short	0x010a
        /*0b7e*/ 	.byte	0x3f
	.zero		1


	//   ....[64]....
        /*0b80*/ 	.word	0x0001fd70
        /*0b84*/ 	.word	0x00000003
        /*0b88*/ 	.word	0x0002d840
        /*0b8c*/ 	.short	0x010a
        /*0b8e*/ 	.byte	0x3f
	.zero		1


	//   ....[65]....
        /*0b90*/ 	.word	0x0001fff0
        /*0b94*/ 	.word	0x00000002
        /*0b98*/ 	.word	0x0002d860
        /*0b9c*/ 	.short	0x010a
        /*0b9e*/ 	.byte	0x3f
	.zero		1


	//   ....[66]....
        /*0ba0*/ 	.word	0x00020590
        /*0ba4*/ 	.word	0x00000003
        /*0ba8*/ 	.word	0x0002d840
        /*0bac*/ 	.short	0x010a
        /*0bae*/ 	.byte	0x3f
	.zero		1


	//   ....[67]....
        /*0bb0*/ 	.word	0x00020810
        /*0bb4*/ 	.word	0x00000003
        /*0bb8*/ 	.word	0x0002d860
        /*0bbc*/ 	.short	0x010a
        /*0bbe*/ 	.byte	0x3f
	.zero		1


	//   ....[68]....
        /*0bc0*/ 	.word	0x00020d10
        /*0bc4*/ 	.word	0x00000002
        /*0bc8*/ 	.word	0x0002d840
        /*0bcc*/ 	.short	0x010a
        /*0bce*/ 	.byte	0x3f
	.zero		1


	//   ....[69]....
        /*0bd0*/ 	.word	0x00020f90
        /*0bd4*/ 	.word	0x00000002
        /*0bd8*/ 	.word	0x0002d860
        /*0bdc*/ 	.short	0x010a
        /*0bde*/ 	.byte	0x3f
	.zero		1


	//   ....[70]....
        /*0be0*/ 	.word	0x000213f0
        /*0be4*/ 	.word	0x00000003
        /*0be8*/ 	.word	0x0002d860
        /*0bec*/ 	.short	0x010a
        /*0bee*/ 	.byte	0x3f
	.zero		1


	//   ....[71]....
        /*0bf0*/ 	.word	0x00022370
        /*0bf4*/ 	.word	0x00000009
        /*0bf8*/ 	.word	0x0002d820
        /*0bfc*/ 	.short	0x010a
        /*0bfe*/ 	.byte	0x3f
	.zero		1


	//   ....[72]....
        /*0c00*/ 	.word	0x00022500
        /*0c04*/ 	.word	0x00000007
        /*0c08*/ 	.word	0x00000000
        /*0c0c*/ 	.short	0x010a
        /*0c0e*/ 	.byte	0x3f
	.zero		1


	//   ....[73]....
        /*0c10*/ 	.word	0x00022570
        /*0c14*/ 	.word	0x00000003
        /*0c18*/ 	.word	0x00000000
        /*0c1c*/ 	.short	0x010a
        /*0c1e*/ 	.byte	0x3f
	.zero		1


	//   ....[74]....
        /*0c20*/ 	.word	0x000225d0
        /*0c24*/ 	.word	0x00000005
        /*0c28*/ 	.word	0x00000000
        /*0c2c*/ 	.short	0x010a
        /*0c2e*/ 	.byte	0x3f
	.zero		1


	//   ....[75]....
        /*0c30*/ 	.word	0x00022600
        /*0c34*/ 	.word	0x00000003
        /*0c38*/ 	.word	0x00000000
        /*0c3c*/ 	.short	0x010a
        /*0c3e*/ 	.byte	0x3f
	.zero		1


	//   ....[76]....
        /*0c40*/ 	.word	0x00022660
        /*0c44*/ 	.word	0x0000000f
        /*0c48*/ 	.word	0x0002d890
        /*0c4c*/ 	.short	0x010a
        /*0c4e*/ 	.byte	0x3f
	.zero		1


	//   ....[77]....
        /*0c50*/ 	.word	0x000226b0
        /*0c54*/ 	.word	0x0000000f
        /*0c58*/ 	.word	0x0002d890
        /*0c5c*/ 	.short	0x010a
        /*0c5e*/ 	.byte	0x3f
	.zero		1


	//   ....[78]....
        /*0c60*/ 	.word	0x00022700
        /*0c64*/ 	.word	0x0000000f
        /*0c68*/ 	.word	0x0002d890
        /*0c6c*/ 	.short	0x010a
        /*0c6e*/ 	.byte	0x3f
	.zero		1


	//   ....[79]....
        /*0c70*/ 	.word	0x00022750
        /*0c74*/ 	.word	0x0000000f
        /*0c78*/ 	.word	0x0002d8b0
        /*0c7c*/ 	.short	0x010a
        /*0c7e*/ 	.byte	0x3f
	.zero		1


	//   ....[80]....
        /*0c80*/ 	.word	0x00022ac0
        /*0c84*/ 	.word	0x00000002
        /*0c88*/ 	.word	0x0002d800
        /*0c8c*/ 	.short	0x010a
        /*0c8e*/ 	.byte	0x3f
	.zero		1


	//   ....[81]....
        /*0c90*/ 	.word	0x00022d80
        /*0c94*/ 	.word	0x00000002
        /*0c98*/ 	.word	0x0002d800
        /*0c9c*/ 	.short	0x010a
        /*0c9e*/ 	.byte	0x3f
	.zero		1


	//   ....[82]....
        /*0ca0*/ 	.word	0x00022dd0
        /*0ca4*/ 	.word	0x00000000
        /*0ca8*/ 	.word	0x0002d830
        /*0cac*/ 	.short	0x010a
        /*0cae*/ 	.byte	0x3f
	.zero		1


	//   ....[83]....
        /*0cb0*/ 	.word	0x00022e20
        /*0cb4*/ 	.word	0x00000009
        /*0cb8*/ 	.word	0x0002d830
        /*0cbc*/ 	.short	0x010a
        /*0cbe*/ 	.byte	0x3f
	.zero		1


	//   ....[84]....
        /*0cc0*/ 	.word	0x00022e70
        /*0cc4*/ 	.word	0x00000009
        /*0cc8*/ 	.word	0x0002d850
        /*0ccc*/ 	.short	0x010a
        /*0cce*/ 	.byte	0x3f
	.zero		1


	//   ....[85]....
        /*0cd0*/ 	.word	0x00022ec0
        /*0cd4*/ 	.word	0x0000000b
        /*0cd8*/ 	.word	0x0002d830
        /*0cdc*/ 	.short	0x010a
        /*0cde*/ 	.byte	0x3f
	.zero		1


	//   ....[86]....
        /*0ce0*/ 	.word	0x00022f10
        /*0ce4*/ 	.word	0x0000000b
        /*0ce8*/ 	.word	0x0002d850
        /*0cec*/ 	.short	0x010a
        /*0cee*/ 	.byte	0x3f
	.zero		1


	//   ....[87]....
        /*0cf0*/ 	.word	0x00022f60
        /*0cf4*/ 	.word	0x0000000c
        /*0cf8*/ 	.word	0x0002d830
        /*0cfc*/ 	.short	0x010a
        /*0cfe*/ 	.byte	0x3f
	.zero		1


	//   ....[88]....
        /*0d00*/ 	.word	0x00022fb0
        /*0d04*/ 	.word	0x0000000d
        /*0d08*/ 	.word	0x0002d850
        /*0d0c*/ 	.short	0x010a
        /*0d0e*/ 	.byte	0x3f
	.zero		1


	//   ....[89]....
        /*0d10*/ 	.word	0x00023000
        /*0d14*/ 	.word	0x0000000b
        /*0d18*/ 	.word	0x0002d850
        /*0d1c*/ 	.short	0x010a
        /*0d1e*/ 	.byte	0x3f
	.zero		1


	//   ....[90]....
        /*0d20*/ 	.word	0x000231a0
        /*0d24*/ 	.word	0x00000008
        /*0d28*/ 	.word	0x0002d820
        /*0d2c*/ 	.short	0x010a
        /*0d2e*/ 	.byte	0x3f
	.zero		1


	//   ....[91]....
        /*0d30*/ 	.word	0x000231f0
        /*0d34*/ 	.word	0x0000000b
        /*0d38*/ 	.word	0x0002d8a0
        /*0d3c*/ 	.short	0x010a
        /*0d3e*/ 	.byte	0x3f
	.zero		1


	//   ....[92]....
        /*0d40*/ 	.word	0x00023240
        /*0d44*/ 	.word	0x0000000b
        /*0d48*/ 	.word	0x0002d8c0
        /*0d4c*/ 	.short	0x010a
        /*0d4e*/ 	.byte	0x3f
	.zero		1


	//   ....[93]....
        /*0d50*/ 	.word	0x00023290
        /*0d54*/ 	.word	0x0000000a
        /*0d58*/ 	.word	0x0002d8a0
        /*0d5c*/ 	.short	0x010a
        /*0d5e*/ 	.byte	0x3f
	.zero		1


	//   ....[94]....
        /*0d60*/ 	.word	0x000232e0
        /*0d64*/ 	.word	0x0000000a
        /*0d68*/ 	.word	0x0002d8c0
        /*0d6c*/ 	.short	0x010a
        /*0d6e*/ 	.byte	0x3f
	.zero		1


	//   ....[95]....
        /*0d70*/ 	.word	0x00023480
        /*0d74*/ 	.word	0x00000005
        /*0d78*/ 	.word	0x0002d840
        /*0d7c*/ 	.short	0x010a
        /*0d7e*/ 	.byte	0x3f
	.zero		1


	//   ....[96]....
        /*0d80*/ 	.word	0x000234d0
        /*0d84*/ 	.word	0x0000001d
        /*0d88*/ 	.word	0x0002d820
        /*0d8c*/ 	.short	0x010a
        /*0d8e*/ 	.byte	0x3f
	.zero		1


	//   ....[97]....
        /*0d90*/ 	.word	0x00023520
        /*0d94*/ 	.word	0x00000003
        /*0d98*/ 	.word	0x0002d840
        /*0d9c*/ 	.short	0x010a
        /*0d9e*/ 	.byte	0x3f
	.zero		1


	//   ....[98]....
        /*0da0*/ 	.word	0x00023570
        /*0da4*/ 	.word	0x00000002
        /*0da8*/ 	.word	0x0002d860
        /*0dac*/ 	.short	0x010a
        /*0dae*/ 	.byte	0x3f
	.zero		1


	//   ....[99]....
        /*0db0*/ 	.word	0x000235c0
        /*0db4*/ 	.word	0x00000003
        /*0db8*/ 	.word	0x0002d840
        /*0dbc*/ 	.short	0x010a
        /*0dbe*/ 	.byte	0x3f
	.zero		1


	//   ....[100]....
        /*0dc0*/ 	.word	0x00023610
        /*0dc4*/ 	.word	0x00000003
        /*0dc8*/ 	.word	0x0002d860
        /*0dcc*/ 	.short	0x010a
        /*0dce*/ 	.byte	0x3f
	.zero		1


	//   ....[101]....
        /*0dd0*/ 	.word	0x00023660
        /*0dd4*/ 	.word	0x00000002
        /*0dd8*/ 	.word	0x0002d840
        /*0ddc*/ 	.short	0x010a
        /*0dde*/ 	.byte	0x3f
	.zero		1


	//   ....[102]....
        /*0de0*/ 	.word	0x000236b0
        /*0de4*/ 	.word	0x00000002
        /*0de8*/ 	.word	0x0002d860
        /*0dec*/ 	.short	0x010a
        /*0dee*/ 	.byte	0x3f
	.zero		1


	//   ....[103]....
        /*0df0*/ 	.word	0x00023700
        /*0df4*/ 	.word	0x00000003
        /*0df8*/ 	.word	0x0002d860
        /*0dfc*/ 	.short	0x010a
        /*0dfe*/ 	.byte	0x3f
	.zero		1


	//   ....[104]....
        /*0e00*/ 	.word	0x000240b0
        /*0e04*/ 	.word	0x00000009
        /*0e08*/ 	.word	0x0002d820
        /*0e0c*/ 	.short	0x010a
        /*0e0e*/ 	.byte	0x3f
	.zero		1


	//   ....[105]....
        /*0e10*/ 	.word	0x00024250
        /*0e14*/ 	.word	0x00000007
        /*0e18*/ 	.word	0x00000000
        /*0e1c*/ 	.short	0x010a
        /*0e1e*/ 	.byte	0x3f
	.zero		1


	//   ....[106]....
        /*0e20*/ 	.word	0x000242a0
        /*0e24*/ 	.word	0x00000003
        /*0e28*/ 	.word	0x00000000
        /*0e2c*/ 	.short	0x010a
        /*0e2e*/ 	.byte	0x3f
	.zero		1


	//   ....[107]....
        /*0e30*/ 	.word	0x000242f0
        /*0e34*/ 	.word	0x00000005
        /*0e38*/ 	.word	0x00000000
        /*0e3c*/ 	.short	0x010a
        /*0e3e*/ 	.byte	0x3f
	.zero		1


	//----- nvinfo : EIATTR_NUM_MBARRIERS
	.align		4
.L_1381:
        /*0e40*/ 	.byte	0x03, 0x38
        /*0e42*/ 	.short	0x0016


	//----- nvinfo : EIATTR_EXIT_INSTR_OFFSETS
	.align		4
        /*0e44*/ 	.byte	0x04, 0x1c
        /*0e46*/ 	.short	(.L_1383 - .L_1382)


	//   ....[0]....
.L_1382:
        /*0e48*/ 	.word	0x00022650


	//----- nvinfo : EIATTR_MAX_THREADS
	.align		4
.L_1383:
        /*0e4c*/ 	.byte	0x04, 0x05
        /*0e4e*/ 	.short	(.L_1385 - .L_1384)
.L_1384:
        /*0e50*/ 	.word	0x00000200
        /*0e54*/ 	.word	0x00000001
        /*0e58*/ 	.word	0x00000001


	//----- nvinfo : EIATTR_CRS_STACK_SIZE
	.align		4
.L_1385:
        /*0e5c*/ 	.byte	0x04, 0x1e
        /*0e5e*/ 	.short	(.L_1387 - .L_1386)
.L_1386:
        /*0e60*/ 	.word	0x00000000


	//----- nvinfo : EIATTR_CBANK_PARAM_SIZE
	.align		4
.L_1387:
        /*0e64*/ 	.byte	0x03, 0x19
        /*0e66*/ 	.short	0x0a70


	//----- nvinfo : EIATTR_PARAM_CBANK
	.align		4
        /*0e68*/ 	.byte	0x04, 0x0a
        /*0e6a*/ 	.short	(.L_1389 - .L_1388)
	.align		4
.L_1388:
        /*0e6c*/ 	.word	index@(.nv.constant0._ZN7cutlass13device_kernelIN5flash11enable_sm90INS1_16FlashAttnFwdSm90INS1_25CollectiveMainloopFwdSm90ILi2EN4cute5tupleIJNS5_1CILi1EEES8_S8_EEENS6_IJNS7_ILi192EEENS7_ILi128EEENS7_ILi96EEEEEELi96ENS_10bfloat16_tEfNS_4arch4Sm90ELb0ELb1ELb1ELb1ELb0ELb1ELb0ELb0ELb1ELb0ELb0ELb0EEENS1_21CollectiveEpilogueFwdINS6_IJSA_SC_SB_EEES9_SE_SG_Li384ELb1ELb0ELb0ELb0EEENS1_36VarlenDynamicPersistentTileSchedulerILi192ELi128ELi384ELi32ELb0ELb0ELb1ELb1ELb0ELb1EEEEEEEEEvNT_6ParamsE)
        /*0e70*/ 	.short	0x0210
        /*0e72*/ 	.short	0x0a70


	//----- nvinfo : EIATTR_SW_WAR
	.align		4
.L_1389:
        /*0e74*/ 	.byte	0x04, 0x36
        /*0e76*/ 	.short	(.L_1391 - .L_1390)
.L_1390:
        /*0e78*/ 	.word	0x00000008
.L_1391:


//--------------------- .nv.info._ZN7cutlass13device_kernelIN5flash11enable_sm90INS1_16FlashAttnFwdSm90INS1_25CollectiveMainloopFwdSm90ILi2EN4cute5tupleIJNS5_1CILi1EEES8_S8_EEENS6_IJNS7_ILi192EEENS7_ILi144EEENS7_ILi96EEEEEELi96ENS_10bfloat16_tEfNS_4arch4Sm90ELb1ELb0ELb1ELb0ELb0ELb0ELb0ELb0ELb1ELb0ELb0ELb0EEENS1_21CollectiveEpilogueFwdINS6_IJSA_SC_SB_EEES9_SE_SG_Li384ELb0ELb0ELb0ELb0EEENS1_30DynamicPersistentTileSchedulerILi384ELi32ELb0ELb0ELb1EEEEEEEEEvNT_6ParamsE --------------------------
	.section	.nv.info._ZN7cutlass13device_kernelIN5flash11enable_sm90INS1_16FlashAttnFwdSm90INS1_25CollectiveMainloopFwdSm90ILi2EN4cute5tupleIJNS5_1CILi1EEES8_S8_EEENS6_IJNS7_ILi192EEENS7_ILi144EEENS7_ILi96EEEEEELi96ENS_10bfloat16_tEfNS_4arch4Sm90ELb1ELb0ELb1ELb0ELb0ELb0ELb0ELb0ELb1ELb0ELb0ELb0EEENS1_21CollectiveEpilogueFwdINS6_IJSA_SC_SB_EEES9_SE_SG_Li384ELb0ELb0ELb0ELb0EEENS1_30DynamicPersistentTileSchedulerILi384ELi32ELb0ELb0ELb1EEEEEEEEEvNT_6ParamsE,"",@"SHT_CUDA_INFO"
	.sectionflags	@""
	.align	4


	//----- nvinfo : EIATTR_CUDA_API_VERSION
	.align		4
        /*0000*/ 	.byte	0x04, 0x37
        /*0002*/ 	.short	(.L_1393 - .L_1392)
.L_1392:
        /*0004*/ 	.word	0x00000082


	//----- nvinfo : EIATTR_KPARAM_INFO
	.align		4
.L_1393:
        /*0008*/ 	.byte	0x04, 0x17
        /*000a*/ 	.short	(.L_1395 - .L_1394)
.L_1394:
        /*000c*/ 	.word	0x00000000
        /*0010*/ 	.short	0x0000
        /*0012*/ 	.short	0x0070
        /*0014*/ 	.byte	0x00, 0xf0, 0x01, 0x2e


	//----- nvinfo : EIATTR_SPARSE_MMA_MASK
	.align		4
.L_1395:
        /*0018*/ 	.byte	0x03, 0x50
        /*001a*/ 	.short	0x0000


	//----- nvinfo : EIATTR_MAXREG_COUNT
	.align		4
        /*001c*/ 	.byte	0x03, 0x1b
        /*001e*/ 	.short	0x0080


	//----- nvinfo : EIATTR_NUM_BARRIERS
	.align		4
        /*0020*/ 	.byte	0x02, 0x4c
        /*0022*/ 	.byte	0x10
	.zero		1


	//----- nvinfo : EIATTR_EXTERNS
	.align		4
        /*0024*/ 	.byte	0x04, 0x0f
        /*0026*/ 	.short	(.L_1397 - .L_1396)


	//   ....[0]....
	.align		4
.L_1396:
        /*0028*/ 	.word	index@(__assertfail)


	//----- nvinfo : EIATTR_MERCURY_ISA_VERSION
	.align		4
.L_1397:
        /*002c*/ 	.byte	0x03, 0x5f
        /*002e*/ 	.short	0x0101


	//----- nvinfo : EIATTR_INT_WARP_WIDE_INSTR_OFFSETS
	.align		4
        /*0030*/ 	.byte	0x04, 0x31
        /*0032*/ 	.short	(.L_1399 - .L_1398)


	//   ....[0]....
.L_1398:
        /*0034*/ 	.word	0x00000170


	//   ....[1]....
        /*0038*/ 	.word	0x000001b0


	//   ....[2]....
        /*003c*/ 	.word	0x00000240


	//   ....[3]....
        /*0040*/ 	.word	0x00010830


	//   ....[4]....
        /*0044*/ 	.word	0x000108d0


	//   ....[5]....
        /*0048*/ 	.word	0x00010de0


	//   ....[6]....
        /*004c*/ 	.word	0x00012ae0


	//   ....[7]....
        /*0050*/ 	.word	0x00012b80


	//----- nvinfo : EIATTR_COOP_GROUP_MASK_REGIDS
	.align		4
.L_1399:
        /*0054*/ 	.byte	0x04, 0x29
        /*0056*/ 	.short	(.L_1401 - .L_1400)


	//   ....[0]....
.L_1400:
        /*0058*/ 	.word	0xffffffff


	//   ....[1]....
        /*005c*/ 	.word	0xffffffff


	//   ....[2]....
        /*0060*/ 	.word	0xffffffff


	//   ....[3]....
        /*0064*/ 	.word	0xffffffff


	//   ....[4]....
        /*0068*/ 	.word	0xffffffff


	//   ....[5]....
        /*006c*/ 	.word	0xffffffff


	//   ....[6]....
        /*0070*/ 	.word	0xffffffff


	//   ....[7]....
        /*0074*/ 	.word	0xffffffff


	//   ....[8]....
        /*0078*/ 	.word	0xffffffff


	//   ....[9]....
        /*007c*/ 	.word	0xffffffff


	//   ....[10]....
        /*0080*/ 	.word	0xffffffff


	//   ....[11]....
        /*0084*/ 	.word	0xffffffff


	//   ....[12]....
        /*0088*/ 	.word	0xffffffff


	//   ....[13]....
        /*008c*/ 	.word	0xffffffff


	//   ....[14]....
        /*0090*/ 	.word	0xffffffff


	//   ....[15]....
        /*0094*/ 	.word	0xffffffff


	//   ....[16]....
        /*0098*/ 	.word	0xffffffff


	//   ....[17]....
        /*009c*/ 	.word	0xffffffff


	//   ....[18]....
        /*00a0*/ 	.word	0xffffffff


	//   ....[19]....
        /*00a4*/ 	.word	0xffffffff


	//   ....[20]....
        /*00a8*/ 	.word	0xffffffff


	//   ....[21]....
        /*00ac*/ 	.word	0xffffffff


	//   ....[22]....
        /*00b0*/ 	.word	0xffffffff


	//   ....[23]....
        /*00b4*/ 	.word	0xffffffff


	//   ....[24]....
        /*00b8*/ 	.word	0xffffffff


	//   ....[25]....
        /*00bc*/ 	.word	0xffffffff


	//   ....[26]....
        /*00c0*/ 	.word	0xffffffff


	//   ....[27]....
        /*00c4*/ 	.word	0xffffffff


	//   ....[28]....
        /*00c8*/ 	.word	0xffffffff


	//   ....[29]....
        /*00cc*/ 	.word	0xffffffff


	//   ....[30]....
        /*00d0*/ 	.word	0xffffffff


	//   ....[31]....
        /*00d4*/ 	.word	0x0500000f


	//   ....[32]....
        /*00d8*/ 	.word	0x0500000f


	//----- nvinfo : EIATTR_COOP_GROUP_INSTR_OFFSETS
	.align		4
.L_1401:
        /*00dc*/ 	.byte	0x04, 0x28
        /*00de*/ 	.short	(.L_1403 - .L_1402)


	//   ....[0]....
.L_1402:
        /*00e0*/ 	.word	0x00000050


	//   ....[1]....
        /*00e4*/ 	.word	0x00000180


	//   ....[2]....
        /*00e8*/ 	.word	0x00000220


	//   ....[3]....
        /*00ec*/ 	.word	0x000003b0


	//   ....[4]....
        /*00f0*/ 	.word	0x00000510


	//   ....[5]....
        /*00f4*/ 	.word	0x00000630


	//   ....[6]....
        /*00f8*/ 	.word	0x00000790


	//   ....[7]....
        /*00fc*/ 	.word	0x000014d0


	//   ....[8]....
        /*0100*/ 	.word	0x00003e90


	//   ....[9]....
        /*0104*/ 	.word	0x00003ef0


	//   ....[10]....
        /*0108*/ 	.word	0x000049b0


	//   ....[11]....
        /*010c*/ 	.word	0x00004a30


	//   ....[12]....
        /*0110*/ 	.word	0x00005a90


	//   ....[13]....
        /*0114*/ 	.word	0x00008600


	//   ....[14]....
        /*0118*/ 	.word	0x00008710


	//   ....[15]....
        /*011c*/ 	.word	0x00009390


	//   ....[16]....
        /*0120*/ 	.word	0x000093f0


	//   ....[17]....
        /*0124*/ 	.word	0x0000a740


	//   ....[18]....
        /*0128*/ 	.word	0x0000cb50


	//   ....[19]....
        /*012c*/ 	.word	0x0000cbc0


	//   ....[20]....
        /*0130*/ 	.word	0x0000d3e0


	//   ....[21]....
        /*0134*/ 	.word	0x0000d460


	//   ....[22]....
        /*0138*/ 	.word	0x0000e810


	//   ....[23]....
        /*013c*/ 	.word	0x0000e950


	//   ....[24]....
        /*0140*/ 	.word	0x0000e990


	//   ....[25]....
        /*0144*/ 	.word	0x0000ead0


	//   ....[26]....
        /*0148*/ 	.word	0x0000eb00


	//   ....[27]....
        /*014c*/ 	.word	0x0000f9d0


	//   ....[28]....
        /*0150*/ 	.word	0x000102d0


	//   ....[29]....
        /*0154*/ 	.word	0x00012ed0


	//   ....[30]....
        /*0158*/ 	.word	0x00013040


	//   ....[31]....
        /*015c*/ 	.word	0x00013570


	//   ....[32]....
        /*0160*/ 	.word	0x00013940


	//----- nvinfo : EIATTR_REG_RECONFIG
	.align		4
.L_1403:
        /*0164*/ 	.byte	0x01, 0x54
	.zero		2


	//----- nvinfo : EIATTR_SYSCALL_OFFSETS
	.align		4
        /*0168*/ 	.byte	0x04, 0x46
        /*016a*/ 	.short	(.L_1405 - .L_1404)


	//   ....[0]....
.L_1404:
        /*016c*/ 	.word	0x000016b0


	//   ....[1]....
        /*0170*/ 	.word	0x00010a50


	//   ....[2]....
        /*0174*/ 	.word	0x00010b80


	//   ....[3]....
        /*0178*/ 	.word	0x00010c70


	//----- nvinfo : EIATTR_MBARRIER_INSTR_OFFSETS
	.align		4
.L_1405:
        /*017c*/ 	.byte	0x04, 0x39
        /*017e*/ 	.short	(.L_1407 - .L_1406)


	//   ....[0]....
.L_1406:
        /*0180*/ 	.word	0x00000260
        /*0184*/ 	.word	0x000000ff
        /*0188*/ 	.word	0x00031c00
        /*018c*/ 	.short	0x0100
        /*018e*/ 	.byte	0x06
	.zero		1


	//   ....[1]....
        /*0190*/ 	.word	0x00000270
        /*0194*/ 	.word	0x000000ff
        /*0198*/ 	.word	0x00031c20
        /*019c*/ 	.short	0x0100
        /*019e*/ 	.byte	0x06
	.zero		1


	//   ....[2]....
        /*01a0*/ 	.word	0x00000360
        /*01a4*/ 	.word	0x000000ff
        /*01a8*/ 	.word	0x00031c30
        /*01ac*/ 	.short	0x0100
        /*01ae*/ 	.byte	0x08
	.zero		1


	//   ....[3]....
        /*01b0*/ 	.word	0x00000370
        /*01b4*/ 	.word	0x000000ff
        /*01b8*/ 	.word	0x00031c40
        /*01bc*/ 	.short	0x0100
        /*01be*/ 	.byte	0x08
	.zero		1


	//   ....[4]....
        /*01c0*/ 	.word	0x00000380
        /*01c4*/ 	.word	0x000000ff
        /*01c8*/ 	.word	0x00031c38
        /*01cc*/ 	.short	0x0100
        /*01ce*/ 	.byte	0x08
	.zero		1


	//   ....[5]....
        /*01d0*/ 	.word	0x00000390
        /*01d4*/ 	.word	0x000000ff
        /*01d8*/ 	.word	0x00031c48
        /*01dc*/ 	.short	0x0100
        /*01de*/ 	.byte	0x08
	.zero		1


	//   ....[6]....
        /*01e0*/ 	.word	0x000004c0
        /*01e4*/ 	.word	0x000000ff
        /*01e8*/ 	.word	0x00031c50
        /*01ec*/ 	.short	0x0100
        /*01ee*/ 	.byte	0x08
	.zero		1


	//   ....[7]....
        /*01f0*/ 	.word	0x000004d0
        /*01f4*/ 	.word	0x000000ff
        /*01f8*/ 	.word	0x00031c60
        /*01fc*/ 	.short	0x0100
        /*01fe*/ 	.byte	0x08
	.zero		1


	//   ....[8]....
        /*0200*/ 	.word	0x000004e0
        /*0204*/ 	.word	0x000000ff
        /*0208*/ 	.word	0x00031c58
        /*020c*/ 	.short	0x0100
        /*020e*/ 	.byte	0x08
	.zero		1


	//   ....[9]....
        /*0210*/ 	.word	0x000004f0
        /*0214*/ 	.word	0x000000ff
        /*0218*/ 	.word	0x00031c68
        /*021c*/ 	.short	0x0100
        /*021e*/ 	.byte	0x08
	.zero		1


	//   ....[10]....
        /*0220*/ 	.word	0x000005e0
        /*0224*/ 	.word	0x000000ff
        /*0228*/ 	.word	0x00031c70
        /*022c*/ 	.short	0x0100
        /*022e*/ 	.byte	0x06
	.zero		1


	//   ....[11]....
        /*0230*/ 	.word	0x000005f0
        /*0234*/ 	.word	0x000000ff
        /*0238*/ 	.word	0x00031c80
        /*023c*/ 	.short	0x0100
        /*023e*/ 	.byte	0x06
	.zero		1


	//   ....[12]....
        /*0240*/ 	.word	0x00000600
        /*0244*/ 	.word	0x000000ff
        /*0248*/ 	.word	0x00031c78
        /*024c*/ 	.short	0x0100
        /*024e*/ 	.byte	0x06
	.zero		1


	//   ....[13]....
        /*0250*/ 	.word	0x00000610
        /*0254*/ 	.word	0x000000ff
        /*0258*/ 	.word	0x00031c88
        /*025c*/ 	.short	0x0100
        /*025e*/ 	.byte	0x06
	.zero		1


	//   ....[14]....
        /*0260*/ 	.word	0x00000740
        /*0264*/ 	.word	0x000000ff
        /*0268*/ 	.word	0x00031c90
        /*026c*/ 	.short	0x0100
        /*026e*/ 	.byte	0x08
	.zero		1


	//   ....[15]....
        /*0270*/ 	.word	0x00000750
        /*0274*/ 	.word	0x000000ff
        /*0278*/ 	.word	0x00031ca0
        /*027c*/ 	.short	0x0100
        /*027e*/ 	.byte	0x08
	.zero		1


	//   ....[16]....
        /*0280*/ 	.word	0x00000760
        /*0284*/ 	.word	0x000000ff
        /*0288*/ 	.word	0x00031c98
        /*028c*/ 	.short	0x0100
        /*028e*/ 	.byte	0x08
	.zero		1


	//   ....[17]....
        /*0290*/ 	.word	0x00000770
        /*0294*/ 	.word	0x000000ff
        /*0298*/ 	.word	0x00031ca8
        /*029c*/ 	.short	0x0100
        /*029e*/ 	.byte	0x08
	.zero		1


	//   ....[18]....
        /*02a0*/ 	.word	0x000008a0
        /*02a4*/ 	.word	0x000000ff
        /*02a8*/ 	.word	0x00031cb0
        /*02ac*/ 	.short	0x0100
        /*02ae*/ 	.byte	0x08
	.zero		1


	//   ....[19]....
        /*02b0*/ 	.word	0x000008b0
        /*02b4*/ 	.word	0x000000ff
        /*02b8*/ 	.word	0x00031cc0
        /*02bc*/ 	.short	0x0100
        /*02be*/ 	.byte	0x08
	.zero		1


	//   ....[20]....
        /*02c0*/ 	.word	0x000008c0
        /*02c4*/ 	.word	0x000000ff
        /*02c8*/ 	.word	0x00031cb8
        /*02cc*/ 	.short	0x0100
        /*02ce*/ 	.byte	0x08
	.zero		1


	//   ....[21]....
        /*02d0*/ 	.word	0x000008d0
        /*02d4*/ 	.word	0x000000ff
        /*02d8*/ 	.word	0x00031cc8
        /*02dc*/ 	.short	0x0100
        /*02de*/ 	.byte	0x08
	.zero		1


	//   ....[22]....
        /*02e0*/ 	.word	0x00001710
        /*02e4*/ 	.word	0x000000ff
        /*02e8*/ 	.word	0x00031c00
        /*02ec*/ 	.short	0x010a
        /*02ee*/ 	.byte	0x2f
	.zero		1


	//   ....[23]....
        /*02f0*/ 	.word	0x000017a0
        /*02f4*/ 	.word	0x00000000
        /*02f8*/ 	.word	0x00031c30
        /*02fc*/ 	.short	0x010a
        /*02fe*/ 	.byte	0x3f
	.zero		1


	//   ....[24]....
        /*0300*/ 	.word	0x00001800
        /*0304*/ 	.word	0x00000000
        /*0308*/ 	.word	0x00031c30
        /*030c*/ 	.short	0x010a
        /*030e*/ 	.byte	0x3f
	.zero		1


	//   ....[25]....
        /*0310*/ 	.word	0x00004ce0
        /*0314*/ 	.word	0x00000004
        /*0318*/ 	.word	0x00000000
        /*031c*/ 	.short	0x0101
        /*031e*/ 	.byte	0x3f
	.zero		1


	//   ....[26]....
        /*0320*/ 	.word	0x00005db0
        /*0324*/ 	.word	0x000000ff
        /*0328*/ 	.word	0x00031c30
        /*032c*/ 	.short	0x010a
        /*032e*/ 	.byte	0x06
	.zero		1


	//   ....[27]....
        /*0330*/ 	.word	0x00005df0
        /*0334*/ 	.word	0x000000ff
        /*0338*/ 	.word	0x00031c30
        /*033c*/ 	.short	0x010a
        /*033e*/ 	.byte	0x06
	.zero		1


	//   ....[28]....
        /*0340*/ 	.word	0x000074a0
        /*0344*/ 	.word	0x000000ff
        /*0348*/ 	.word	0x00031c50
        /*034c*/ 	.short	0x010a
        /*034e*/ 	.byte	0x06
	.zero		1


	//   ....[29]....
        /*0350*/ 	.word	0x000074e0
        /*0354*/ 	.word	0x000000ff
        /*0358*/ 	.word	0x00031c50
        /*035c*/ 	.short	0x010a
        /*035e*/ 	.byte	0x06
	.zero		1


	//   ....[30]....
        /*0360*/ 	.word	0x00009ac0
        /*0364*/ 	.word	0x00000069
        /*0368*/ 	.word	0x00000000
        /*036c*/ 	.short	0x0101
        /*036e*/ 	.byte	0x3f
	.zero		1


	//   ....[31]....
        /*0370*/ 	.word	0x00009b50
        /*0374*/ 	.word	0x00000071
        /*0378*/ 	.word	0x00000000
        /*037c*/ 	.short	0x0101
        /*037e*/ 	.byte	0x3f
	.zero		1


	//   ....[32]....
        /*0380*/ 	.word	0x0000a8d0
        /*0384*/ 	.word	0x000000ff
        /*0388*/ 	.word	0x00031c30
        /*038c*/ 	.short	0x010a
        /*038e*/ 	.byte	0x06
	.zero		1


	//   ....[33]....
        /*0390*/ 	.word	0x0000a910
        /*0394*/ 	.word	0x000000ff
        /*0398*/ 	.word	0x00031c30
        /*039c*/ 	.short	0x010a
        /*039e*/ 	.byte	0x06
	.zero		1


	//   ....[34]....
        /*03a0*/ 	.word	0x0000bfc0
        /*03a4*/ 	.word	0x000000ff
        /*03a8*/ 	.word	0x00031c50
        /*03ac*/ 	.short	0x010a
        /*03ae*/ 	.byte	0x06
	.zero		1


	//   ....[35]....
        /*03b0*/ 	.word	0x0000c000
        /*03b4*/ 	.word	0x000000ff
        /*03b8*/ 	.word	0x00031c50
        /*03bc*/ 	.short	0x010a
        /*03be*/ 	.byte	0x06
	.zero		1


	//   ....[36]....
        /*03c0*/ 	.word	0x0000db40
        /*03c4*/ 	.word	0x0000006f
        /*03c8*/ 	.word	0x00000000
        /*03cc*/ 	.short	0x0101
        /*03ce*/ 	.byte	0x3f
	.zero		1


	//   ....[37]....
        /*03d0*/ 	.word	0x0000dbd0
        /*03d4*/ 	.word	0x00000077
        /*03d8*/ 	.word	0x00000000
        /*03dc*/ 	.short	0x0101
        /*03de*/ 	.byte	0x3f
	.zero		1


	//   ....[38]....
        /*03e0*/ 	.word	0x0000e8a0
        /*03e4*/ 	.word	0x000000ff
        /*03e8*/ 	.word	0x00031c50
        /*03ec*/ 	.short	0x010a
        /*03ee*/ 	.byte	0x0a
	.zero		1


	//   ....[39]....
        /*03f0*/ 	.word	0x0000e8e0
        /*03f4*/ 	.word	0x000000ff
        /*03f8*/ 	.word	0x00031c50
        /*03fc*/ 	.short	0x010a
        /*03fe*/ 	.byte	0x0a
	.zero		1


	//   ....[40]....
        /*0400*/ 	.word	0x0000f120
        /*0404*/ 	.word	0x00000007
        /*0408*/ 	.word	0x00000000
        /*040c*/ 	.short	0x0101
        /*040e*/ 	.byte	0x3f
	.zero		1


	//   ....[41]....
        /*0410*/ 	.word	0x0000fbc0
        /*0414*/ 	.word	0x000000ff
        /*0418*/ 	.word	0x00000000
        /*041c*/ 	.short	0x0101
        /*041e*/ 	.byte	0x05
	.zero		1


	//   ....[42]....
        /*0420*/ 	.word	0x000110c0
        /*0424*/ 	.word	0x0000000d
        /*0428*/ 	.word	0x00031c40
        /*042c*/ 	.short	0x010a
        /*042e*/ 	.byte	0x3f
	.zero		1


	//   ....[43]....
        /*0430*/ 	.word	0x00011580
        /*0434*/ 	.word	0x00000018
        /*0438*/ 	.word	0x00031c20
        /*043c*/ 	.short	0x010a
        /*043e*/ 	.byte	0x3f
	.zero		1


	//   ....[44]....
        /*0440*/ 	.word	0x00011810
        /*0444*/ 	.word	0x00000003
        /*0448*/ 	.word	0x00031c40
        /*044c*/ 	.short	0x010a
        /*044e*/ 	.byte	0x3f
	.zero		1


	//   ....[45]....
        /*0450*/ 	.word	0x00011a50
        /*0454*/ 	.word	0x00000002
        /*0458*/ 	.word	0x00000060
        /*045c*/ 	.short	0x010a
        /*045e*/ 	.byte	0x3f
	.zero		1


	//   ....[46]....
        /*0460*/ 	.word	0x00011f30
        /*0464*/ 	.word	0x0000000a
        /*0468*/ 	.word	0x00031c40
        /*046c*/ 	.short	0x010a
        /*046e*/ 	.byte	0x3f
	.zero		1


	//   ....[47]....
        /*0470*/ 	.word	0x00012170
        /*0474*/ 	.word	0x00000003
        /*0478*/ 	.word	0x00000060
        /*047c*/ 	.short	0x010a
        /*047e*/ 	.byte	0x3f
	.zero		1


	//   ....[48]....
        /*0480*/ 	.word	0x000125c0
        /*0484*/ 	.word	0x00000003
        /*0488*/ 	.word	0x00031c40
        /*048c*/ 	.short	0x010a
        /*048e*/ 	.byte	0x3f
	.zero		1


	//   ....[49]....
        /*0490*/ 	.word	0x00012820
        /*0494*/ 	.word	0x00000003
        /*0498*/ 	.word	0x00000060
        /*049c*/ 	.short	0x010a
        /*049e*/ 	.byte	0x3f
	.zero		1


	//   ....[50]....
        /*04a0*/ 	.word	0x00012c00
        /*04a4*/ 	.word	0x00000003
        /*04a8*/ 	.word	0x00031c60
        /*04ac*/ 	.short	0x010a
        /*04ae*/ 	.byte	0x3f
	.zero		1


	//   ....[51]....
        /*04b0*/ 	.word	0x00013020
        /*04b4*/ 	.word	0x00000009
        /*04b8*/ 	.word	0x00031c20
        /*04bc*/ 	.short	0x010a
        /*04be*/ 	.byte	0x3f
	.zero		1


	//   ....[52]....
        /*04c0*/ 	.word	0x00013130
        /*04c4*/ 	.word	0x00000005
        /*04c8*/ 	.word	0x00000000
        /*04cc*/ 	.short	0x010a
        /*04ce*/ 	.byte	0x3f
	.zero		1


	//   ....[53]....
        /*04d0*/ 	.word	0x000131a0
        /*04d4*/ 	.word	0x00000003
        /*04d8*/ 	.word	0x00000000
        /*04dc*/ 	.short	0x010a
        /*04de*/ 	.byte	0x3f
	.zero		1


	//   ....[54]....
        /*04e0*/ 	.word	0x00013200
        /*04e4*/ 	.word	0x00000013
        /*04e8*/ 	.word	0x00000000
        /*04ec*/ 	.short	0x010a
        /*04ee*/ 	.byte	0x3f
	.zero		1


	//   ....[55]....
        /*04f0*/ 	.word	0x00013230
        /*04f4*/ 	.word	0x00000007
        /*04f8*/ 	.word	0x00000000
        /*04fc*/ 	.short	0x010a
        /*04fe*/ 	.byte	0x3f
	.zero		1


	//   ....[56]....
        /*0500*/ 	.word	0x000132a0
        /*0504*/ 	.word	0x00000003
        /*0508*/ 	.word	0x00031c00
        /*050c*/ 	.short	0x010a
        /*050e*/ 	.byte	0x3f
	.zero		1


	//   ....[57]....
        /*0510*/ 	.word	0x000132f0
        /*0514*/ 	.word	0x00000000
        /*0518*/ 	.word	0x00031c30
        /*051c*/ 	.short	0x010a
        /*051e*/ 	.byte	0x3f
	.zero		1


	//   ....[58]....
        /*0520*/ 	.word	0x00013350
        /*0524*/ 	.word	0x0000000a
        /*0528*/ 	.word	0x00031c30
        /*052c*/ 	.short	0x010a
        /*052e*/ 	.byte	0x3f
	.zero		1


	//   ....[59]....
        /*0530*/ 	.word	0x000133b0
        /*0534*/ 	.word	0x0000000a
        /*0538*/ 	.word	0x00031c50
        /*053c*/ 	.short	0x010a
        /*053e*/ 	.byte	0x3f
	.zero		1


	//   ....[60]....
        /*0540*/ 	.word	0x00013410
        /*0544*/ 	.word	0x00000007
        /*0548*/ 	.word	0x00031c30
        /*054c*/ 	.short	0x010a
        /*054e*/ 	.byte	0x3f
	.zero		1


	//   ....[61]....
        /*0550*/ 	.word	0x00013470
        /*0554*/ 	.word	0x00000007
        /*0558*/ 	.word	0x00031c50
        /*055c*/ 	.short	0x010a
        /*055e*/ 	.byte	0x3f
	.zero		1


	//   ....[62]....
        /*0560*/ 	.word	0x000134d0
        /*0564*/ 	.word	0x00000005
        /*0568*/ 	.word	0x00031c50
        /*056c*/ 	.short	0x010a
        /*056e*/ 	.byte	0x3f
	.zero		1


	//   ....[63]....
        /*0570*/ 	.word	0x00013620
        /*0574*/ 	.word	0x0000000d
        /*0578*/ 	.word	0x00031c40
        /*057c*/ 	.short	0x010a
        /*057e*/ 	.byte	0x3f
	.zero		1


	//   ....[64]....
        /*0580*/ 	.word	0x00013670
        /*0584*/ 	.word	0x00000018
        /*0588*/ 	.word	0x00031c20
        /*058c*/ 	.short	0x010a
        /*058e*/ 	.byte	0x3f
	.zero		1


	//   ....[65]....
        /*0590*/ 	.word	0x000136c0
        /*0594*/ 	.word	0x00000003
        /*0598*/ 	.word	0x00031c40
        /*059c*/ 	.short	0x010a
        /*059e*/ 	.byte	0x3f
	.zero		1


	//   ....[66]....
        /*05a0*/ 	.word	0x00013710
        /*05a4*/ 	.word	0x00000002
        /*05a8*/ 	.word	0x00000060
        /*05ac*/ 	.short	0x010a
        /*05ae*/ 	.byte	0x3f
	.zero		1


	//   ....[67]....
        /*05b0*/ 	.word	0x00013760
        /*05b4*/ 	.word	0x0000000a
        /*05b8*/ 	.word	0x00031c40
        /*05bc*/ 	.short	0x010a
        /*05be*/ 	.byte	0x3f
	.zero		1


	//   ....[68]....
        /*05c0*/ 	.word	0x000137b0
        /*05c4*/ 	.word	0x00000003
        /*05c8*/ 	.word	0x00000060
        /*05cc*/ 	.short	0x010a
        /*05ce*/ 	.byte	0x3f
	.zero		1


	//   ....[69]....
        /*05d0*/ 	.word	0x00013800
        /*05d4*/ 	.word	0x00000003
        /*05d8*/ 	.word	0x00031c40
        /*05dc*/ 	.short	0x010a
        /*05de*/ 	.byte	0x3f
	.zero		1


	//   ....[70]....
        /*05e0*/ 	.word	0x00013850
        /*05e4*/ 	.word	0x00000003
        /*05e8*/ 	.word	0x00000060
        /*05ec*/ 	.short	0x010a
        /*05ee*/ 	.byte	0x3f
	.zero		1


	//   ....[71]....
        /*05f0*/ 	.word	0x000138a0
        /*05f4*/ 	.word	0x00000003
        /*05f8*/ 	.word	0x00031c60
        /*05fc*/ 	.short	0x010a
        /*05fe*/ 	.byte	0x3f
	.zero		1


	//   ....[72]....
        /*0600*/ 	.word	0x00013980
        /*0604*/ 	.word	0x00000009
        /*0608*/ 	.word	0x00031c20
        /*060c*/ 	.short	0x010a
        /*060e*/ 	.byte	0x3f
	.zero		1


	//   ....[73]....
        /*0610*/ 	.word	0x000139d0
        /*0614*/ 	.word	0x00000005
        /*0618*/ 	.word	0x00000000
        /*061c*/ 	.short	0x010a
        /*061e*/ 	.byte	0x3f
	.zero		1


	//   ....[74]....
        /*0620*/ 	.word	0x00013a20
        /*0624*/ 	.word	0x00000003
        /*0628*/ 	.word	0x00000000
        /*062c*/ 	.short	0x010a
        /*062e*/ 	.byte	0x3f
	.zero		1


	//   ....[75]....
        /*0630*/ 	.word	0x00013a70
        /*0634*/ 	.word	0x00000013
        /*0638*/ 	.word	0x00000000
        /*063c*/ 	.short	0x010a
        /*063e*/ 	.byte	0x3f
	.zero		1


	//----- nvinfo : EIATTR_NUM_MBARRIERS
	.align		4
.L_1407:
        /*0640*/ 	.byte	0x03, 0x38
        /*0642*/ 	.short	0x0016


	//----- nvinfo : EIATTR_EXIT_INSTR_OFFSETS
	.align		4
        /*0644*/ 	.byte	0x04, 0x1c
        /*0646*/ 	.short	(.L_1409 - .L_1408)


	//   ....[0]....
.L_1408:
        /*0648*/ 	.word	0x00000a20


	//   ....[1]....
        /*064c*/ 	.word	0x00010290


	//   ....[2]....
        /*0650*/ 	.word	0x000102f0


	//   ....[3]....
        /*0654*/ 	.word	0x00013060


	//   ....[4]....
        /*0658*/ 	.word	0x00013280


	//----- nvinfo : EIATTR_MAX_THREADS
	.align		4
.L_1409:
        /*065c*/ 	.byte	0x04, 0x05
        /*065e*/ 	.short	(.L_1411 - .L_1410)
.L_1410:
        /*0660*/ 	.word	0x00000200
        /*0664*/ 	.word	0x00000001
        /*0668*/ 	.word	0x00000001


	//----- nvinfo : EIATTR_CRS_STACK_SIZE
	.align		4
.L_1411:
        /*066c*/ 	.byte	0x04, 0x1e
        /*066e*/ 	.short	(.L_1413 - .L_1412)
.L_1412:
        /*0670*/ 	.word	0x00000000


	//----- nvinfo : EIATTR_CBANK_PARAM_SIZE
	.align		4
.L_1413:
        /*0674*/ 	.byte	0x03, 0x19
        /*0676*/ 	.short	0x0bf0


	//----- nvinfo : EIATTR_PARAM_CBANK
	.align		4
        /*0678*/ 	.byte	0x04, 0x0a
        /*067a*/ 	.short	(.L_1415 - .L_1414)
	.align		4
.L_1414:
        /*067c*/ 	.word	index@(.nv.constant0._ZN7cutlass13device_kernelIN5flash11enable_sm90INS1_16FlashAttnFwdSm90INS1_25CollectiveMainloopFwdSm90ILi2EN4cute5tupleIJNS5_1CILi1EEES8_S8_EEENS6_IJNS7_ILi192EEENS7_ILi144EEENS7_ILi96EEEEEELi96ENS_10bfloat16_tEfNS_4arch4Sm90ELb1ELb0ELb1ELb0ELb0ELb0ELb0ELb0ELb1ELb0ELb0ELb0EEENS1_21CollectiveEpilogueFwdINS6_IJSA_SC_SB_EEES9_SE_SG_Li384ELb0ELb0ELb0ELb0EEENS1_30DynamicPersistentTileSchedulerILi384ELi32ELb0ELb0ELb1EEEEEEEEEvNT_6ParamsE)
        /*0680*/ 	.short	0x0210
        /*0682*/ 	.short	0x0bf0


	//----- nvinfo : EIATTR_SW_WAR
	.align		4
.L_1415:
        /*0684*/ 	.byte	0x04, 0x36
        /*0686*/ 	.short	(.L_1417 - .L_1416)
.L_1416:
        /*0688*/ 	.word	0x00000008
.L_1417:


//--------------------- .nv.info._ZN7cutlass13device_kernelIN5flash11enable_sm90INS1_16FlashAttnFwdSm90INS1_25CollectiveMainloopFwdSm90ILi2EN4cute5tupleIJNS5_1CILi1EEES8_S8_EEENS6_IJNS7_ILi192EEENS7_ILi144EEENS7_ILi96EEEEEELi96ENS_10bfloat16_tEfNS_4arch4Sm90ELb1ELb0ELb1ELb1ELb0ELb0ELb0ELb0ELb1ELb0ELb0ELb0EEENS1_21CollectiveEpilogueFwdINS6_IJSA_SC_SB_EEES9_SE_SG_Li384ELb1ELb0ELb0ELb0EEENS1_36VarlenDynamicPersistentTileSchedulerILi192ELi144ELi384ELi32ELb0ELb0ELb1ELb1ELb1ELb1EEEEEEEEEvNT_6ParamsE --------------------------
	.section	.nv.info._ZN7cutlass13device_kernelIN5flash11enable_sm90INS1_16FlashAttnFwdSm90INS1_25CollectiveMainloopFwdSm90ILi2EN4cute5tupleIJNS5_1CILi1EEES8_S8_EEENS6_IJNS7_ILi192EEENS7_ILi144EEENS7_ILi96EEEEEELi96ENS_10bfloat16_tEfNS_4arch4Sm90ELb1ELb0ELb1ELb1ELb0ELb0ELb0ELb0ELb1ELb0ELb0ELb0EEENS1_21CollectiveEpilogueFwdINS6_IJSA_SC_SB_EEES9_SE_SG_Li384ELb1ELb0ELb0ELb0EEENS1_36VarlenDynamicPersistentTileSchedulerILi192ELi144ELi384ELi32ELb0ELb0ELb1ELb1ELb1ELb1EEEEEEEEEvNT_6ParamsE,"",@"SHT_CUDA_INFO"
	.sectionflags	@""
	.align	4


	//----- nvinfo : EIATTR_CUDA_API_VERSION
	.align		4
        /*0000*/ 	.byte	0x04, 0x37
        /*0002*/ 	.short	(.L_1419 - .L_1418)
.L_1418:
        /*0004*/ 	.word	0x00000082


	//----- nvinfo : EIATTR_KPARAM_INFO
	.align		4
.L_1419:
        /*0008*/ 	.byte	0x04, 0x17
        /*000a*/ 	.short	(.L_1421 - .L_1420)
.L_1420:
        /*000c*/ 	.word	0x00000000
        /*0010*/ 	.short	0x0000
        /*0012*/ 	.short	0x0070
        /*0014*/ 	.byte	0x00, 0xf0, 0x01, 0x28


	//----- nvinfo : EIATTR_SPARSE_MMA_MASK
	.align		4
.L_1421:
        /*0018*/ 	.byte	0x03, 0x50
        /*001a*/ 	.short	0x0000


	//----- nvinfo : EIATTR_MAXREG_COUNT
	.align		4
        /*001c*/ 	.byte	0x03, 0x1b
        /*001e*/ 	.short	0x0080


	//----- nvinfo : EIATTR_NUM_BARRIERS
	.align		4
        /*0020*/ 	.byte	0x02, 0x4c
        /*0022*/ 	.byte	0x10
	.zero		1


	//----- nvinfo : EIATTR_EXTERNS
	.align		4
        /*0024*/ 	.byte	0x04, 0x0f
        /*0026*/ 	.short	(.L_1423 - .L_1422)


	//   ....[0]....
	.align		4
.L_1422:
        /*0028*/ 	.word	index@(__assertfail)


	//----- nvinfo : EIATTR_ANNOTATIONS
	.align		4
.L_1423:
        /*002c*/ 	.byte	0x04, 0x55
        /*002e*/ 	.short	(.L_1425 - .L_1424)


	//   ....[0]....
.L_1424:
        /*0030*/ 	.word	0x00000001
        /*0034*/ 	.byte	0x80, 0x09, 0x00, 0x00, 0x01, 0x00, 0x00, 0x00, 0xd0, 0x0a, 0x00, 0x00, 0x01, 0x00, 0x00, 0x00
        /*0044*/ 	.byte	0x00, 0x1c, 0x01, 0x00, 0x01, 0x00, 0x00, 0x00, 0xa0, 0x1c, 0x01, 0x00, 0x01, 0x00, 0x00, 0x00
        /*0054*/ 	.byte	0x40, 0x1e, 0x01, 0x00, 0x01, 0x00, 0x00, 0x00, 0x20, 0x1f, 0x01, 0x00, 0x01, 0x00, 0x00, 0x00
        /*0064*/ 	.byte	0xd0, 0x26, 0x01, 0x00, 0x01, 0x00, 0x00, 0x00, 0x00, 0x27, 0x01, 0x00, 0x01, 0x00, 0x00, 0x00
        /*0074*/ 	.byte	0x90, 0x2f, 0x01, 0x00, 0x01, 0x00, 0x00, 0x00, 0x00, 0x32, 0x01, 0x00, 0x01, 0x00, 0x00, 0x00
        /*0084*/ 	.byte	0x00, 0x59, 0x01, 0x00, 0x01, 0x00, 0x00, 0x00, 0xa0, 0x5a, 0x01, 0x00


	//----- nvinfo : EIATTR_MERCURY_ISA_VERSION
	.align		4
.L_1425:
        /*0090*/ 	.byte	0x03, 0x5f
        /*0092*/ 	.short	0x0101


	//----- nvinfo : EIATTR_UNUSED_LOAD_BYTE_OFFSET
	.align		4
        /*0094*/ 	.byte	0x04, 0x44
        /*0096*/ 	.short	(.L_1427 - .L_1426)


	//   ....[0]....
.L_1426:
        /*0098*/ 	.word	0x00000a90
        /*009c*/ 	.word	0x0000fff0


	//   ....[1]....
        /*00a0*/ 	.word	0x0000f5f0
        /*00a4*/ 	.word	0x0000fff0


	//----- nvinfo : EIATTR_INT_WARP_WIDE_INSTR_OFFSETS
	.align		4
.L_1427:
        /*00a8*/ 	.byte	0x04, 0x31
        /*00aa*/ 	.short	(.L_1429 - .L_1428)


	//   ....[0]....
.L_1428:
        /*00ac*/ 	.word	0x00000160


	//   ....[1]....
        /*00b0*/ 	.word	0x000001a0


	//   ....[2]....
        /*00b4*/ 	.word	0x00000210


	//   ....[3]....
        /*00b8*/ 	.word	0x00012270


	//   ....[4]....
        /*00bc*/ 	.word	0x00012310


	//   ....[5]....
        /*00c0*/ 	.word	0x00012770


	//   ....[6]....
        /*00c4*/ 	.word	0x000127a0


	//   ....[7]....
        /*00c8*/ 	.word	0x00012960


	//   ....[8]....
        /*00cc*/ 	.word	0x00012a30


	//   ....[9]....
        /*00d0*/ 	.word	0x00014930


	//   ....[10]....
        /*00d4*/ 	.word	0x000149d0


	//----- nvinfo : EIATTR_COOP_GROUP_MASK_REGIDS
	.align		4
.L_1429:
        /*00d8*/ 	.byte	0x04, 0x29
        /*00da*/ 	.short	(.L_1431 - .L_1430)


	//   ....[0]....
.L_1430:
        /*00dc*/ 	.word	0xffffffff


	//   ....[1]....
        /*00e0*/ 	.word	0xffffffff


	//   ....[2]....
        /*00e4*/ 	.word	0xffffffff


	//   ....[3]....
        /*00e8*/ 	.word	0xffffffff


	//   ....[4]....
        /*00ec*/ 	.word	0xffffffff


	//   ....[5]....
        /*00f0*/ 	.word	0xffffffff


	//   ....[6]....
        /*00f4*/ 	.word	0xffffffff


	//   ....[7]....
        /*00f8*/ 	.word	0xffffffff


	//   ....[8]....
        /*00fc*/ 	.word	0xffffffff


	//   ....[9]....
        /*0100*/ 	.word	0xffffffff


	//   ....[10]....
        /*0104*/ 	.word	0xffffffff


	//   ....[11]....
        /*0108*/ 	.word	0xffffffff


	//   ....[12]....
        /*010c*/ 	.word	0xffffffff


	//   ....[13]....
        /*0110*/ 	.word	0xffffffff


	//   ....[14]....
        /*0114*/ 	.word	0xffffffff


	//   ....[15]....
        /*0118*/ 	.word	0xffffffff


	//   ....[16]....
        /*011c*/ 	.word	0xffffffff


	//   ....[17]....
        /*0120*/ 	.word	0xffffffff


	//   ....[18]....
        /*0124*/ 	.word	0xffffffff


	//   ....[19]....
        /*0128*/ 	.word	0xffffffff


	//   ....[20]....
        /*012c*/ 	.word	0xffffffff


	//   ....[21]....
        /*0130*/ 	.word	0xffffffff


	//   ....[22]....
        /*0134*/ 	.word	0xffffffff


	//   ....[23]....
        /*0138*/ 	.word	0xffffffff


	//   ....[24]....
        /*013c*/ 	.word	0xffffffff


	//   ....[25]....
        /*0140*/ 	.word	0xffffffff


	//   ....[26]....
        /*0144*/ 	.word	0xffffffff


	//   ....[27]....
        /*0148*/ 	.word	0xffffffff


	//   ....[28]....
        /*014c*/ 	.word	0xffffffff


	//   ....[29]....
        /*0150*/ 	.word	0xffffffff


	//   ....[30]....
        /*0154*/ 	.word	0xffffffff


	//   ....[31]....
        /*0158*/ 	.word	0xffffffff


	//   ....[32]....
        /*015c*/ 	.word	0xffffffff


	//   ....[33]....
        /*0160*/ 	.word	0xffffffff


	//   ....[34]....
        /*0164*/ 	.word	0xffffffff


	//   ....[35]....
        /*0168*/ 	.word	0xffffffff


	//   ....[36]....
        /*016c*/ 	.word	0xffffffff


	//   ....[37]....
        /*0170*/ 	.word	0xffffffff


	//   ....[38]....
        /*0174*/ 	.word	0xffffffff


	//   ....[39]....
        /*0178*/ 	.word	0xffffffff


	//   ....[40]....
        /*017c*/ 	.word	0xffffffff


	//   ....[41]....
        /*0180*/ 	.word	0xffffffff


	//   ....[42]....
        /*0184*/ 	.word	0xffffffff


	//   ....[43]....
        /*0188*/ 	.word	0xffffffff


	//   ....[44]....
        /*018c*/ 	.word	0xffffffff


	//   ....[45]....
        /*0190*/ 	.word	0xffffffff


	//   ....[46]....
        /*0194*/ 	.word	0xffffffff


	//   ....[47]....
        /*0198*/ 	.word	0xffffffff


	//   ....[48]....
        /*019c*/ 	.word	0xffffffff


	//   ....[49]....
        /*01a0*/ 	.word	0xffffffff


	//   ....[50]....
        /*01a4*/ 	.word	0xffffffff


	//   ....[51]....
        /*01a8*/ 	.word	0xffffffff


	//   ....[52]....
        /*01ac*/ 	.word	0xffffffff


	//   ....[53]....
        /*01b0*/ 	.word	0xffffffff


	//   ....[54]....
        /*01b4*/ 	.word	0xffffffff


	//   ....[55]....
        /*01b8*/ 	.word	0xffffffff


	//   ....[56]....
        /*01bc*/ 	.word	0xffffffff


	//   ....[57]....
        /*01c0*/ 	.word	0xffffffff


	//   ....[58]....
        /*01c4*/ 	.word	0xffffffff


	//   ....[59]....
        /*01c8*/ 	.word	0xffffffff


	//   ....[60]....
        /*01cc*/ 	.word	0xffffffff


	//   ....[61]....
        /*01d0*/ 	.word	0x0500000f


	//   ....[62]....
        /*01d4*/ 	.word	0x0500000f


	//   ....[63]....
        /*01d8*/ 	.word	0x0500000f


	//   ....[64]....
        /*01dc*/ 	.word	0x0500000f


	//   ....[65]....
        /*01e0*/ 	.word	0x0500000f


	//   ....[66]....
        /*01e4*/ 	.word	0x0500000f


	//   ....[67]....
        /*01e8*/ 	.word	0x0500000f


	//   ....[68]....
        /*01ec*/ 	.word	0x0500000f


	//   ....[69]....
        /*01f0*/ 	.word	0x0500000f


	//   ....[70]....
        /*01f4*/ 	.word	0x0500000f


	//   ....[71]....
        /*01f8*/ 	.word	0x0500000f


	//   ....[72]....
        /*01fc*/ 	.word	0x0500000f


	//   ....[73]....
        /*0200*/ 	.word	0x0500000f


	//   ....[74]....
        /*0204*/ 	.word	0x0500000f


	//   ....[75]....
        /*0208*/ 	.word	0x0500000f


	//   ....[76]....
        /*020c*/ 	.word	0x0500000f


	//   ....[77]....
        /*0210*/ 	.word	0x0500000f


	//   ....[78]....
        /*0214*/ 	.word	0x0500000f


	//   ....[79]....
        /*0218*/ 	.word	0x0500000f


	//----- nvinfo : EIATTR_COOP_GROUP_INSTR_OFFSETS
	.align		4
.L_1431:
        /*021c*/ 	.byte	0x04, 0x28
        /*021e*/ 	.short	(.L_1433 - .L_1432)


	//   ....[0]....
.L_1432:
        /*0220*/ 	.word	0x00000070


	//   ....[1]....
        /*0224*/ 	.word	0x00000170


	//   ....[2]....
        /*0228*/ 	.word	0x000001c0


	//   ....[3]....
        /*022c*/ 	.word	0x000003f0


	//   ....[4]....
        /*0230*/ 	.word	0x00000550


	//   ....[5]....
        /*0234*/ 	.word	0x00000670


	//   ....[6]....
        /*0238*/ 	.word	0x000007d0


	//   ....[7]....
        /*023c*/ 	.word	0x00001790


	//   ....[8]....
        /*0240*/ 	.word	0x00004230


	//   ....[9]....
        /*0244*/ 	.word	0x00004300


	//   ....[10]....
        /*0248*/ 	.word	0x00004d50


	//   ....[11]....
        /*024c*/ 	.word	0x00004dd0


	//   ....[12]....
        /*0250*/ 	.word	0x00005e20


	//   ....[13]....
        /*0254*/ 	.word	0x00008950


	//   ....[14]....
        /*0258*/ 	.word	0x00008a90


	//   ....[15]....
        /*025c*/ 	.word	0x00009630


	//   ....[16]....
        /*0260*/ 	.word	0x000096d0


	//   ....[17]....
        /*0264*/ 	.word	0x0000aa50


	//   ....[18]....
        /*0268*/ 	.word	0x0000ce50


	//   ....[19]....
        /*026c*/ 	.word	0x0000ceb0


	//   ....[20]....
        /*0270*/ 	.word	0x0000d6d0


	//   ....[21]....
        /*0274*/ 	.word	0x0000d730


	//   ....[22]....
        /*0278*/ 	.word	0x0000eb00


	//   ....[23]....
        /*027c*/ 	.word	0x0000ec10


	//   ....[24]....
        /*0280*/ 	.word	0x0000ec70


	//   ....[25]....
        /*0284*/ 	.word	0x0000ed90


	//   ....[26]....
        /*0288*/ 	.word	0x0000edc0


	//   ....[27]....
        /*028c*/ 	.word	0x00011080


	//   ....[28]....
        /*0290*/ 	.word	0x00011220


	//   ....[29]....
        /*0294*/ 	.word	0x00011250


	//   ....[30]....
        /*0298*/ 	.word	0x00011290


	//   ....[31]....
        /*029c*/ 	.word	0x000112f0


	//   ....[32]....
        /*02a0*/ 	.word	0x00011350


	//   ....[33]....
        /*02a4*/ 	.word	0x00011390


	//   ....[34]....
        /*02a8*/ 	.word	0x00011530


	//   ....[35]....
        /*02ac*/ 	.word	0x00011590


	//   ....[36]....
        /*02b0*/ 	.word	0x000115d0


	//   ....[37]....
        /*02b4*/ 	.word	0x00011610


	//   ....[38]....
        /*02b8*/ 	.word	0x00011640


	//   ....[39]....
        /*02bc*/ 	.word	0x00011670


	//   ....[40]....
        /*02c0*/ 	.word	0x00011710


	//   ....[41]....
        /*02c4*/ 	.word	0x00011770


	//   ....[42]....
        /*02c8*/ 	.word	0x00011800


	//   ....[43]....
        /*02cc*/ 	.word	0x00014d40


	//   ....[44]....
        /*02d0*/ 	.word	0x00014d50


	//   ....[45]....
        /*02d4*/ 	.word	0x00014e50


	//   ....[46]....
        /*02d8*/ 	.word	0x00014eb0


	//   ....[47]....
        /*02dc*/ 	.word	0x00014ef0


	//   ....[48]....
        /*02e0*/ 	.word	0x00014f30


	//   ....[49]....
        /*02e4*/ 	.word	0x00014f60


	//   ....[50]....
        /*02e8*/ 	.word	0x00014f90


	//   ....[51]....
        /*02ec*/ 	.word	0x00015110


	//   ....[52]....
        /*02f0*/ 	.word	0x00015170


	//   ....[53]....
        /*02f4*/ 	.word	0x000151b0


	//   ....[54]....
        /*02f8*/ 	.word	0x000151f0


	//   ....[55]....
        /*02fc*/ 	.word	0x00015220


	//   ....[56]....
        /*0300*/ 	.word	0x00015250


	//   ....[57]....
        /*0304*/ 	.word	0x00015310


	//   ....[58]....
        /*0308*/ 	.word	0x00015330


	//   ....[59]....
        /*030c*/ 	.word	0x000153a0


	//   ....[60]....
        /*0310*/ 	.word	0x00015a20


	//   ....[61]....
        /*0314*/ 	.word	0x00015fe0


	//   ....[62]....
        /*0318*/ 	.word	0x000163d0


	//   ....[63]....
        /*031c*/ 	.word	0x00016460


	//   ....[64]....
        /*0320*/ 	.word	0x00016500


	//   ....[65]....
        /*0324*/ 	.word	0x000165b0


	//   ....[66]....
        /*0328*/ 	.word	0x00016630


	//   ....[67]....
        /*032c*/ 	.word	0x000166b0


	//   ....[68]....
        /*0330*/ 	.word	0x00016730


	//   ....[69]....
        /*0334*/ 	.word	0x000167b0


	//   ....[70]....
        /*0338*/ 	.word	0x00016840


	//   ....[71]....
        /*033c*/ 	.word	0x000168f0


	//   ....[72]....
        /*0340*/ 	.word	0x00016970


	//   ....[73]....
        /*0344*/ 	.word	0x000169f0


	//   ....[74]....
        /*0348*/ 	.word	0x00016a70


	//   ....[75]....
        /*034c*/ 	.word	0x00016af0


	//   ....[76]....
        /*0350*/ 	.word	0x00016b60


	//   ....[77]....
        /*0354*/ 	.word	0x00016c00


	//   ....[78]....
        /*0358*/ 	.word	0x00016c90


	//   ....[79]....
        /*035c*/ 	.word	0x00016db0


	//----- nvinfo : EIATTR_REG_RECONFIG
	.align		4
.L_1433:
        /*0360*/ 	.byte	0x01, 0x54
	.zero		2


	//----- nvinfo : EIATTR_SYSCALL_OFFSETS
	.align		4
        /*0364*/ 	.byte	0x04, 0x46
        /*0366*/ 	.short	(.L_1435 - .L_1434)


	//   ....[0]....
.L_1434:
        /*0368*/ 	.word	0x00001990


	//   ....[1]....
        /*036c*/ 	.word	0x00012490


	//   ....[2]....
        /*0370*/ 	.word	0x000125c0


	//   ....[3]....
        /*0374*/ 	.word	0x000126c0


	//----- nvinfo : EIATTR_MBARRIER_INSTR_OFFSETS
	.align		4
.L_1435:
        /*0378*/ 	.byte	0x04, 0x39
        /*037a*/ 	.short	(.L_1437 - .L_1436)


	//   ....[0]....
.L_1436:
        /*037c*/ 	.word	0x000002a0
        /*0380*/ 	.word	0x000000ff
        /*0384*/ 	.word	0x00031c00
        /*0388*/ 	.short	0x0100
        /*038a*/ 	.byte	0x08
	.zero		1


	//   ....[1]....
        /*038c*/ 	.word	0x000002b0
        /*0390*/ 	.word	0x000000ff
        /*0394*/ 	.word	0x00031c20
        /*0398*/ 	.short	0x0100
        /*039a*/ 	.byte	0x08
	.zero		1


	//   ....[2]....
        /*039c*/ 	.word	0x000003a0
        /*03a0*/ 	.word	0x000000ff
        /*03a4*/ 	.word	0x00031c30
        /*03a8*/ 	.short	0x0100
        /*03aa*/ 	.byte	0x08
	.zero		1


	//   ....[3]....
        /*03ac*/ 	.word	0x000003b0
        /*03b0*/ 	.word	0x000000ff
        /*03b4*/ 	.word	0x00031c40
        /*03b8*/ 	.short	0x0100
        /*03ba*/ 	.byte	0x08
	.zero		1


	//   ....[4]....
        /*03bc*/ 	.word	0x000003c0
        /*03c0*/ 	.word	0x000000ff
        /*03c4*/ 	.word	0x00031c38
        /*03c8*/ 	.short	0x0100
        /*03ca*/ 	.byte	0x08
	.zero		1


	//   ....[5]....
        /*03cc*/ 	.word	0x000003d0
        /*03d0*/ 	.word	0x000000ff
        /*03d4*/ 	.word	0x00031c48
        /*03d8*/ 	.short	0x0100
        /*03da*/ 	.byte	0x08
	.zero		1


	//   ....[6]....
        /*03dc*/ 	.word	0x00000500
        /*03e0*/ 	.word	0x000000ff
        /*03e4*/ 	.word	0x00031c50
        /*03e8*/ 	.short	0x0100
        /*03ea*/ 	.byte	0x08
	.zero		1


	//   ....[7]....
        /*03ec*/ 	.word	0x00000510
        /*03f0*/ 	.word	0x000000ff
        /*03f4*/ 	.word	0x00031c60
        /*03f8*/ 	.short	0x0100
        /*03fa*/ 	.byte	0x08
	.zero		1


	//   ....[8]....
        /*03fc*/ 	.word	0x00000520
        /*0400*/ 	.word	0x000000ff
        /*0404*/ 	.word	0x00031c58
        /*0408*/ 	.short	0x0100
        /*040a*/ 	.byte	0x08
	.zero		1


	//   ....[9]....
        /*040c*/ 	.word	0x00000530
        /*0410*/ 	.word	0x000000ff
        /*0414*/ 	.word	0x00031c68
        /*0418*/ 	.short	0x0100
        /*041a*/ 	.byte	0x08
	.zero		1


	//   ....[10]....
        /*041c*/ 	.word	0x00000620
        /*0420*/ 	.word	0x000000ff
        /*0424*/ 	.word	0x00031c70
        /*0428*/ 	.short	0x0100
        /*042a*/ 	.byte	0x06
	.zero		1


	//   ....[11]....
        /*042c*/ 	.word	0x00000630
        /*0430*/ 	.word	0x000000ff
        /*0434*/ 	.word	0x00031c80
        /*0438*/ 	.short	0x0100
        /*043a*/ 	.byte	0x06
	.zero		1


	//   ....[12]....
        /*043c*/ 	.word	0x00000640
        /*0440*/ 	.word	0x000000ff
        /*0444*/ 	.word	0x00031c78
        /*0448*/ 	.short	0x0100
        /*044a*/ 	.byte	0x06
	.zero		1


	//   ....[13]....
        /*044c*/ 	.word	0x00000650
        /*0450*/ 	.word	0x000000ff
        /*0454*/ 	.word	0x00031c88
        /*0458*/ 	.short	0x0100
        /*045a*/ 	.byte	0x06
	.zero		1


	//   ....[14]....
        /*045c*/ 	.word	0x00000780
        /*0460*/ 	.word	0x000000ff
        /*0464*/ 	.word	0x00031c90
        /*0468*/ 	.short	0x0100
        /*046a*/ 	.byte	0x08
	.zero		1


	//   ....[15]....
        /*046c*/ 	.word	0x00000790
        /*0470*/ 	.word	0x000000ff
        /*0474*/ 	.word	0x00031ca0
        /*0478*/ 	.short	0x0100
        /*047a*/ 	.byte	0x08
	.zero		1


	//   ....[16]....
        /*047c*/ 	.word	0x000007a0
        /*0480*/ 	.word	0x000000ff
        /*0484*/ 	.word	0x00031c98
        /*0488*/ 	.short	0x0100
        /*048a*/ 	.byte	0x08
	.zero		1


	//   ....[17]....
        /*048c*/ 	.word	0x000007b0
        /*0490*/ 	.word	0x000000ff
        /*0494*/ 	.word	0x00031ca8
        /*0498*/ 	.short	0x0100
        /*049a*/ 	.byte	0x08
	.zero		1


	//   ....[18]....
        /*049c*/ 	.word	0x000008e0
        /*04a0*/ 	.word	0x000000ff
        /*04a4*/ 	.word	0x00031cb0
        /*04a8*/ 	.short	0x0100
        /*04aa*/ 	.byte	0x08
	.zero		1


	//   ....[19]....
        /*04ac*/ 	.word	0x000008f0
        /*04b0*/ 	.word	0x000000ff
        /*04b4*/ 	.word	0x00031cc0
        /*04b8*/ 	.short	0x0100
        /*04ba*/ 	.byte	0x08
	.zero		1


	//   ....[20]....
        /*04bc*/ 	.word	0x00000900
        /*04c0*/ 	.word	0x000000ff
        /*04c4*/ 	.word	0x00031cb8
        /*04c8*/ 	.short	0x0100
        /*04ca*/ 	.byte	0x08
	.zero		1


	//   ....[21]....
        /*04cc*/ 	.word	0x00000910
        /*04d0*/ 	.word	0x000000ff
        /*04d4*/ 	.word	0x00031cc8
        /*04d8*/ 	.short	0x0100
        /*04da*/ 	.byte	0x08
	.zero		1


	//   ....[22]....
        /*04dc*/ 	.word	0x00001a30
        /*04e0*/ 	.word	0x000000ff
        /*04e4*/ 	.word	0x00031c00
        /*04e8*/ 	.short	0x010a
        /*04ea*/ 	.byte	0x25
	.zero		1


	//   ....[23]....
        /*04ec*/ 	.word	0x00001ab0
        /*04f0*/ 	.word	0x00000000
        /*04f4*/ 	.word	0x00031c30
        /*04f8*/ 	.short	0x010a
        /*04fa*/ 	.byte	0x3f
	.zero		1


	//   ....[24]....
        /*04fc*/ 	.word	0x00001b20
        /*0500*/ 	.word	0x00000000
        /*0504*/ 	.word	0x00031c30
        /*0508*/ 	.short	0x010a
        /*050a*/ 	.byte	0x3f
	.zero		1


	//   ....[25]....
        /*050c*/ 	.word	0x00004fa0
        /*0510*/ 	.word	0x00000004
        /*0514*/ 	.word	0x00000000
        /*0518*/ 	.short	0x0101
        /*051a*/ 	.byte	0x3f
	.zero		1


	//   ....[26]....
        /*051c*/ 	.word	0x000060e0
        /*0520*/ 	.word	0x000000ff
        /*0524*/ 	.word	0x00031c30
        /*0528*/ 	.short	0x010a
        /*052a*/ 	.byte	0x04
	.zero		1


	//   ....[27]....
        /*052c*/ 	.word	0x00006120
        /*0530*/ 	.word	0x000000ff
        /*0534*/ 	.word	0x00031c30
        /*0538*/ 	.short	0x010a
        /*053a*/ 	.byte	0x04
	.zero		1


	//   ....[28]....
        /*053c*/ 	.word	0x000077b0
        /*0540*/ 	.word	0x000000ff
        /*0544*/ 	.word	0x00031c50
        /*0548*/ 	.short	0x010a
        /*054a*/ 	.byte	0x04
	.zero		1


	//   ....[29]....
        /*054c*/ 	.word	0x000077f0
        /*0550*/ 	.word	0x000000ff
        /*0554*/ 	.word	0x00031c50
        /*0558*/ 	.short	0x010a
        /*055a*/ 	.byte	0x04
	.zero		1


	//   ....[30]....
        /*055c*/ 	.word	0x00009db0
        /*0560*/ 	.word	0x0000000a
        /*0564*/ 	.word	0x00000000
        /*0568*/ 	.short	0x0101
        /*056a*/ 	.byte	0x3f
	.zero		1


	//   ....[31]....
        /*056c*/ 	.word	0x00009e50
        /*0570*/ 	.word	0x00000078
        /*0574*/ 	.word	0x00000000
        /*0578*/ 	.short	0x0101
        /*057a*/ 	.byte	0x3f
	.zero		1


	//   ....[32]....
        /*057c*/ 	.word	0x0000abc0
        /*0580*/ 	.word	0x000000ff
        /*0584*/ 	.word	0x00031c30
        /*0588*/ 	.short	0x010a
        /*058a*/ 	.byte	0x04
	.zero		1


	//   ....[33]....
        /*058c*/ 	.word	0x0000ac00
        /*0590*/ 	.word	0x000000ff
        /*0594*/ 	.word	0x00031c30
        /*0598*/ 	.short	0x010a
        /*059a*/ 	.byte	0x04
	.zero		1


	//   ....[34]....
        /*059c*/ 	.word	0x0000c290
        /*05a0*/ 	.word	0x000000ff
        /*05a4*/ 	.word	0x00031c50
        /*05a8*/ 	.short	0x010a
        /*05aa*/ 	.byte	0x04
	.zero		1


	//   ....[35]....
        /*05ac*/ 	.word	0x0000c2d0
        /*05b0*/ 	.word	0x000000ff
        /*05b4*/ 	.word	0x00031c50
        /*05b8*/ 	.short	0x010a
        /*05ba*/ 	.byte	0x04
	.zero		1


	//   ....[36]....
        /*05bc*/ 	.word	0x0000de60
        /*05c0*/ 	.word	0x0000000c
        /*05c4*/ 	.word	0x00000000
        /*05c8*/ 	.short	0x0101
        /*05ca*/ 	.byte	0x3f
	.zero		1


	//   ....[37]....
        /*05cc*/ 	.word	0x0000df00
        /*05d0*/ 	.word	0x0000000d
        /*05d4*/ 	.word	0x00000000
        /*05d8*/ 	.short	0x0101
        /*05da*/ 	.byte	0x3f
	.zero		1


	//   ....[38]....
        /*05dc*/ 	.word	0x0000eb80
        /*05e0*/ 	.word	0x000000ff
        /*05e4*/ 	.word	0x00031c50
        /*05e8*/ 	.short	0x010a
        /*05ea*/ 	.byte	0x06
	.zero		1


	//   ....[39]....
        /*05ec*/ 	.word	0x0000ebc0
        /*05f0*/ 	.word	0x000000ff
        /*05f4*/ 	.word	0x00031c50
        /*05f8*/ 	.short	0x010a
        /*05fa*/ 	.byte	0x06
	.zero		1


	//   ....[40]....
        /*05fc*/ 	.word	0x0000f290
        /*0600*/ 	.word	0x00000004
        /*0604*/ 	.word	0x00000000
        /*0608*/ 	.short	0x0101
        /*060a*/ 	.byte	0x3f
	.zero		1


	//   ....[41]....
        /*060c*/ 	.word	0x000103a0
        /*0610*/ 	.word	0x000000ff
        /*0614*/ 	.word	0x00000000
        /*0618*/ 	.short	0x0101
        /*061a*/ 	.byte	0x04
	.zero		1


	//   ....[42]....
        /*061c*/ 	.word	0x00012d20
        /*0620*/ 	.word	0x00000005
        /*0624*/ 	.word	0x00031c40
        /*0628*/ 	.short	0x010a
        /*062a*/ 	.byte	0x3f
	.zero		1


	//   ....[43]....
        /*062c*/ 	.word	0x00013240
        /*0630*/ 	.word	0x00000019
        /*0634*/ 	.word	0x00031c20
        /*0638*/ 	.short	0x010a
        /*063a*/ 	.byte	0x3f
	.zero		1


	//   ....[44]....
        /*063c*/ 	.word	0x00013510
        /*0640*/ 	.word	0x00000003
        /*0644*/ 	.word	0x00031c40
        /*0648*/ 	.short	0x010a
        /*064a*/ 	.byte	0x3f
	.zero		1


	//   ....[45]....
        /*064c*/ 	.word	0x00013790
        /*0650*/ 	.word	0x00000002
        /*0654*/ 	.word	0x00000060
        /*0658*/ 	.short	0x010a
        /*065a*/ 	.byte	0x3f
	.zero		1


	//   ....[46]....
        /*065c*/ 	.word	0x00013ca0
        /*0660*/ 	.word	0x00000003
        /*0664*/ 	.word	0x00031c40
        /*0668*/ 	.short	0x010a
        /*066a*/ 	.byte	0x3f
	.zero		1


	//   ....[47]....
        /*066c*/ 	.word	0x00013f20
        /*0670*/ 	.word	0x00000003
        /*0674*/ 	.word	0x00000060
        /*0678*/ 	.short	0x010a
        /*067a*/ 	.byte	0x3f
	.zero		1


	//   ....[48]....
        /*067c*/ 	.word	0x000143a0
        /*0680*/ 	.word	0x00000002
        /*0684*/ 	.word	0x00031c40
        /*0688*/ 	.short	0x010a
        /*068a*/ 	.byte	0x3f
	.zero		1


	//   ....[49]....
        /*068c*/ 	.word	0x00014640
        /*0690*/ 	.word	0x00000002
        /*0694*/ 	.word	0x00000060
        /*0698*/ 	.short	0x010a
        /*069a*/ 	.byte	0x3f
	.zero		1


	//   ....[50]....
        /*069c*/ 	.word	0x00014a40
        /*06a0*/ 	.word	0x00000003
        /*06a4*/ 	.word	0x00031c60
        /*06a8*/ 	.short	0x010a
        /*06aa*/ 	.byte	0x3f
	.zero		1


	//   ....[51]....
        /*06ac*/ 	.word	0x000159a0
        /*06b0*/ 	.word	0x00000009
        /*06b4*/ 	.word	0x00031c20
        /*06b8*/ 	.short	0x010a
        /*06ba*/ 	.byte	0x3f
	.zero		1


	//   ....[52]....
        /*06bc*/ 	.word	0x00015b60
        /*06c0*/ 	.word	0x00000007
        /*06c4*/ 	.word	0x00000000
        /*06c8*/ 	.short	0x010a
        /*06ca*/ 	.byte	0x3f
	.zero		1


	//   ....[53]....
        /*06cc*/ 	.word	0x00015bd0
        /*06d0*/ 	.word	0x00000003
        /*06d4*/ 	.word	0x00000000
        /*06d8*/ 	.short	0x010a
        /*06da*/ 	.byte	0x3f
	.zero		1


	//   ....[54]....
        /*06dc*/ 	.word	0x00015c30
        /*06e0*/ 	.word	0x00000005
        /*06e4*/ 	.word	0x00000000
        /*06e8*/ 	.short	0x010a
        /*06ea*/ 	.byte	0x3f
	.zero		1


	//   ....[55]....
        /*06ec*/ 	.word	0x00015c60
        /*06f0*/ 	.word	0x00000003
        /*06f4*/ 	.word	0x00000000
        /*06f8*/ 	.short	0x010a
        /*06fa*/ 	.byte	0x3f
	.zero		1


	//   ....[56]....
        /*06fc*/ 	.word	0x00015cd0
        /*0700*/ 	.word	0x00000003
        /*0704*/ 	.word	0x00031c00
        /*0708*/ 	.short	0x010a
        /*070a*/ 	.byte	0x3f
	.zero		1


	//   ....[57]....
        /*070c*/ 	.word	0x00015d20
        /*0710*/ 	.word	0x00000000
        /*0714*/ 	.word	0x00031c30
        /*0718*/ 	.short	0x010a
        /*071a*/ 	.byte	0x3f
	.zero		1


	//   ....[58]....
        /*071c*/ 	.word	0x00015d80
        /*0720*/ 	.word	0x00000008
        /*0724*/ 	.word	0x00031c30
        /*0728*/ 	.short	0x010a
        /*072a*/ 	.byte	0x3f
	.zero		1


	//   ....[59]....
        /*072c*/ 	.word	0x00015de0
        /*0730*/ 	.word	0x00000008
        /*0734*/ 	.word	0x00031c50
        /*0738*/ 	.short	0x010a
        /*073a*/ 	.byte	0x3f
	.zero		1


	//   ....[60]....
        /*073c*/ 	.word	0x00015e40
        /*0740*/ 	.word	0x00000007
        /*0744*/ 	.word	0x00031c30
        /*0748*/ 	.short	0x010a
        /*074a*/ 	.byte	0x3f
	.zero		1


	//   ....[61]....
        /*074c*/ 	.word	0x00015ea0
        /*0750*/ 	.word	0x00000007
        /*0754*/ 	.word	0x00031c50
        /*0758*/ 	.short	0x010a
        /*075a*/ 	.byte	0x3f
	.zero		1


	//   ....[62]....
        /*075c*/ 	.word	0x00015f00
        /*0760*/ 	.word	0x00000005
        /*0764*/ 	.word	0x00031c50
        /*0768*/ 	.short	0x010a
        /*076a*/ 	.byte	0x3f
	.zero		1


	//   ....[63]....
        /*076c*/ 	.word	0x000160a0
        /*0770*/ 	.word	0x00000005
        /*0774*/ 	.word	0x00031c40
        /*0778*/ 	.short	0x010a
        /*077a*/ 	.byte	0x3f
	.zero		1


	//   ....[64]....
        /*077c*/ 	.word	0x000160f0
        /*0780*/ 	.word	0x00000019
        /*0784*/ 	.word	0x00031c20
        /*0788*/ 	.short	0x010a
        /*078a*/ 	.byte	0x3f
	.zero		1


	//   ....[65]....
        /*078c*/ 	.word	0x00016140
        /*0790*/ 	.word	0x00000003
        /*0794*/ 	.word	0x00031c40
        /*0798*/ 	.short	0x010a
        /*079a*/ 	.byte	0x3f
	.zero		1


	//   ....[66]....
        /*079c*/ 	.word	0x00016190
        /*07a0*/ 	.word	0x00000002
        /*07a4*/ 	.word	0x00000060
        /*07a8*/ 	.short	0x010a
        /*07aa*/ 	.byte	0x3f
	.zero		1


	//   ....[67]....
        /*07ac*/ 	.word	0x000161e0
        /*07b0*/ 	.word	0x00000003
        /*07b4*/ 	.word	0x00031c40
        /*07b8*/ 	.short	0x010a
        /*07ba*/ 	.byte	0x3f
	.zero		1


	//   ....[68]....
        /*07bc*/ 	.word	0x00016230
        /*07c0*/ 	.word	0x00000003
        /*07c4*/ 	.word	0x00000060
        /*07c8*/ 	.short	0x010a
        /*07ca*/ 	.byte	0x3f
	.zero		1


	//   ....[69]....
        /*07cc*/ 	.word	0x00016280
        /*07d0*/ 	.word	0x00000002
        /*07d4*/ 	.word	0x00031c40
        /*07d8*/ 	.short	0x010a
        /*07da*/ 	.byte	0x3f
	.zero		1


	//   ....[70]....
        /*07dc*/ 	.word	0x000162d0
        /*07e0*/ 	.word	0x00000002
        /*07e4*/ 	.word	0x00000060
        /*07e8*/ 	.short	0x010a
        /*07ea*/ 	.byte	0x3f
	.zero		1


	//   ....[71]....
        /*07ec*/ 	.word	0x00016320
        /*07f0*/ 	.word	0x00000003
        /*07f4*/ 	.word	0x00031c60
        /*07f8*/ 	.short	0x010a
        /*07fa*/ 	.byte	0x3f
	.zero		1


	//   ....[72]....
        /*07fc*/ 	.word	0x00016cd0
        /*0800*/ 	.word	0x00000009
        /*0804*/ 	.word	0x00031c20
        /*0808*/ 	.short	0x010a
        /*080a*/ 	.byte	0x3f
	.zero		1


	//   ....[73]....
        /*080c*/ 	.word	0x00016e70
        /*0810*/ 	.word	0x00000007
        /*0814*/ 	.word	0x00000000
        /*0818*/ 	.short	0x010a
        /*081a*/ 	.byte	0x3f
	.zero		1


	//   ....[74]....
        /*081c*/ 	.word	0x00016ec0
        /*0820*/ 	.word	0x00000003
        /*0824*/ 	.word	0x00000000
        /*0828*/ 	.short	0x010a
        /*082a*/ 	.byte	0x3f
	.zero		1


	//   ....[75]....
        /*082c*/ 	.word	0x00016f10
        /*0830*/ 	.word	0x00000005
        /*0834*/ 	.word	0x00000000
        /*0838*/ 	.short	0x010a
        /*083a*/ 	.byte	0x3f
	.zero		1


	//----- nvinfo : EIATTR_NUM_MBARRIERS
	.align		4
.L_1437:
        /*083c*/ 	.byte	0x03, 0x38
        /*083e*/ 	.short	0x0016


	//----- nvinfo : EIATTR_EXIT_INSTR_OFFSETS
	.align		4
        /*0840*/ 	.byte	0x04, 0x1c
        /*0842*/ 	.short	(.L_1439 - .L_1438)


	//   ....[0]....
.L_1438:
        /*0844*/ 	.word	0x00000ac0


	//   ....[1]....
        /*0848*/ 	.word	0x00011040


	//   ....[2]....
        /*084c*/ 	.word	0x000110a0


	//   ....[3]....
        /*0850*/ 	.word	0x00015cb0


	//----- nvinfo : EIATTR_MAX_THREADS
	.align		4
.L_1439:
        /*0854*/ 	.byte	0x04, 0x05
        /*0856*/ 	.short	(.L_1441 - .L_1440)
.L_1440:
        /*0858*/ 	.word	0x00000200
        /*085c*/ 	.word	0x00000001
        /*0860*/ 	.word	0x00000001


	//----- nvinfo : EIATTR_CRS_STACK_SIZE
	.align		4
.L_1441:
        /*0864*/ 	.byte	0x04, 0x1e
        /*0866*/ 	.short	(.L_1443 - .L_1442)
.L_1442:
        /*0868*/ 	.word	0x00000000


	//----- nvinfo : EIATTR_CBANK_PARAM_SIZE
	.align		4
.L_1443:
        /*086c*/ 	.byte	0x03, 0x19
        /*086e*/ 	.short	0x0a70


	//----- nvinfo : EIATTR_PARAM_CBANK
	.align		4
        /*0870*/ 	.byte	0x04, 0x0a
        /*0872*/ 	.short	(.L_1445 - .L_1444)
	.align		4
.L_1444:
        /*0874*/ 	.word	index@(.nv.constant0._ZN7cutlass13device_kernelIN5flash11enable_sm90INS1_16FlashAttnFwdSm90INS1_25CollectiveMainloopFwdSm90ILi2EN4cute5tupleIJNS5_1CILi1EEES8_S8_EEENS6_IJNS7_ILi192EEENS7_ILi144EEENS7_ILi96EEEEEELi96ENS_10bfloat16_tEfNS_4arch4Sm90ELb1ELb0ELb1ELb1ELb0ELb0ELb0ELb0ELb1ELb0ELb0ELb0EEENS1_21CollectiveEpilogueFwdINS6_IJSA_SC_SB_EEES9_SE_SG_Li384ELb1ELb0ELb0ELb0EEENS1_36VarlenDynamicPersistentTileSchedulerILi192ELi144ELi384ELi32ELb0ELb0ELb1ELb1ELb1ELb1EEEEEEEEEvNT_6ParamsE)
        /*0878*/ 	.short	0x0210
        /*087a*/ 	.short	0x0a70


	//----- nvinfo : EIATTR_SW_WAR
	.align		4
.L_1445:
        /*087c*/ 	.byte	0x04, 0x36
        /*087e*/ 	.short	(.L_1447 - .L_1446)
.L_1446:
        /*0880*/ 	.word	0x00000008
.L_1447:


//--------------------- .nv.info._ZN7cutlass13device_kernelIN5flash11enable_sm90INS1_16FlashAttnFwdSm90INS1_25CollectiveMainloopFwdSm90ILi2EN4cute5tupleIJNS5_1CILi1EEES8_S8_EEENS6_IJNS7_ILi192EEENS7_ILi144EEENS7_ILi96EEEEEELi96ENS_10bfloat16_tEfNS_4arch4Sm90ELb1ELb0ELb1ELb1ELb0ELb1ELb0ELb0ELb1ELb0ELb0ELb0EEENS1_21CollectiveEpilogueFwdINS6_IJSA_SC_SB_EEES9_SE_SG_Li384ELb1ELb0ELb0ELb0EEENS1_36VarlenDynamicPersistentTileSchedulerILi192ELi144ELi384ELi32ELb0ELb0ELb1ELb1ELb1ELb1EEEEEEEEEvNT_6ParamsE --------------------------
	.section	.nv.info._ZN7cutlass13device_kernelIN5flash11enable_sm90INS1_16FlashAttnFwdSm90INS1_25CollectiveMainloopFwdSm90ILi2EN4cute5tupleIJNS5_1CILi1EEES8_S8_EEENS6_IJNS7_ILi192EEENS7_ILi144EEENS7_ILi96EEEEEELi96ENS_10bfloat16_tEfNS_4arch4Sm90ELb1ELb0ELb1ELb1ELb0ELb1ELb0ELb0ELb1ELb0ELb0ELb0EEENS1_21CollectiveEpilogueFwdINS6_IJSA_SC_SB_EEES9_SE_SG_Li384ELb1ELb0ELb0ELb0EEENS1_36VarlenDynamicPersistentTileSchedulerILi192ELi144ELi384ELi32ELb0ELb0ELb1ELb1ELb1ELb1EEEEEEEEEvNT_6ParamsE,"",@"SHT_CUDA_INFO"
	.sectionflags	@""
	.align	4


	//----- nvinfo : EIATTR_CUDA_API_VERSION
	.align		4
        /*0000*/ 	.byte	0x04, 0x37
        /*0002*/ 	.short	(.L_1449 - .L_1448)
.L_1448:
        /*0004*/ 	.word	0x00000082


	//----- nvinfo : EIATTR_KPARAM_INFO
	.align		4
.L_1449:
        /*0008*/ 	.byte	0x04, 0x17
        /*000a*/ 	.short	(.L_1451 - .L_1450)
.L_1450:
        /*000c*/ 	.word	0x00000000
        /*0010*/ 	.short	0x0000
        /*0012*/ 	.short	0x0070
        /*0014*/ 	.byte	0x00, 0xf0, 0x01, 0x28


	//----- nvinfo : EIATTR_SPARSE_MMA_MASK
	.align		4
.L_1451:
        /*0018*/ 	.byte	0x03, 0x50
        /*001a*/ 	.short	0x0000


	//----- nvinfo : EIATTR_MAXREG_COUNT
	.align		4
        /*001c*/ 	.byte	0x03, 0x1b
        /*001e*/ 	.short	0x0080


	//----- nvinfo : EIATTR_NUM_BARRIERS
	.align		4
        /*0020*/ 	.byte	0x02, 0x4c
        /*0022*/ 	.byte	0x10
	.zero		1


	//----- nvinfo : EIATTR_EXTERNS
	.align		4
        /*0024*/ 	.byte	0x04, 0x0f
        /*0026*/ 	.short	(.L_1453 - .L_1452)


	//   ....[0]....
	.align		4
.L_1452:
        /*0028*/ 	.word	index@(__assertfail)


	//----- nvinfo : EIATTR_ANNOTATIONS
	.align		4
.L_1453:
        /*002c*/ 	.byte	0x04, 0x55
        /*002e*/ 	.short	(.L_1455 - .L_1454)


	//   ....[0]....
.L_1454:
        /* <DEDUP_REMOVED lines=103> */


	//----- nvinfo : EIATTR_MERCURY_ISA_VERSION
	.align		4
.L_1455:
        /*0690*/ 	.byte	0x03, 0x5f
        /*0692*/ 	.short	0x0101


	//----- nvinfo : EIATTR_UNUSED_LOAD_BYTE_OFFSET
	.align		4
        /*0694*/ 	.byte	0x04, 0x44
        /*0696*/ 	.short	(.L_1457 - .L_1456)


	//   ....[0]....
.L_1456:
        /*0698*/ 	.word	0x00000b00
        /*069c*/ 	.word	0x0000fff0


	//   ....[1]....
        /*06a0*/ 	.word	0x0001c090
        /*06a4*/ 	.word	0x0000fff0


	//----- nvinfo : EIATTR_INT_WARP_WIDE_INSTR_OFFSETS
	.align		4
.L_1457:
        /*06a8*/ 	.byte	0x04, 0x31
        /*06aa*/ 	.short	(.L_1459 - .L_1458)


	//   ....[0]....
.L_1458:
        /*06ac*/ 	.word	0x000001c0


	//   ....[1]....
        /*06b0*/ 	.word	0x00000200


	//   ....[2]....
        /*06b4*/ 	.word	0x00000270


	//   ....[3]....
        /*06b8*/ 	.word	0x0001faf0


	//   ....[4]....
        /*06bc*/ 	.word	0x0001fb90


	//   ....[5]....
        /*06c0*/ 	.word	0x0001fff0


	//   ....[6]....
        /*06c4*/ 	.word	0x00020020


	//   ....[7]....
        /*06c8*/ 	.word	0x000201f0


	//   ....[8]....
        /*06cc*/ 	.word	0x000202c0


	//   ....[9]....
        /*06d0*/ 	.word	0x00022320


	//   ....[10]....
        /*06d4*/ 	.word	0x000223c0


	//----- nvinfo : EIATTR_COOP_GROUP_MASK_REGIDS
	.align		4
.L_1459:
        /*06d8*/ 	.byte	0x04, 0x29
        /*06da*/ 	.short	(.L_1461 - .L_1460)


	//   ....[0]....
.L_1460:
        /*06dc*/ 	.word	0xffffffff


	//   ....[1]....
        /*06e0*/ 	.word	0xffffffff


	//   ....[2]....
        /*06e4*/ 	.word	0xffffffff


	//   ....[3]....
        /*06e8*/ 	.word	0xffffffff


	//   ....[4]....
        /*06ec*/ 	.word	0xffffffff


	//   ....[5]....
        /*06f0*/ 	.word	0xffffffff


	//   ....[6]....
        /*06f4*/ 	.word	0xffffffff


	//   ....[7]....
        /*06f8*/ 	.word	0xffffffff


	//   ....[8]....
        /*06fc*/ 	.word	0xffffffff


	//   ....[9]....
        /*0700*/ 	.word	0xffffffff


	//   ....[10]....
        /*0704*/ 	.word	0xffffffff


	//   ....[11]....
        /*0708*/ 	.word	0xffffffff


	//   ....[12]....
        /*070c*/ 	.word	0xffffffff


	//   ....[13]....
        /*0710*/ 	.word	0xffffffff


	//   ....[14]....
        /*0714*/ 	.word	0xffffffff


	//   ....[15]....
        /*0718*/ 	.word	0xffffffff


	//   ....[16]....
        /*071c*/ 	.word	0xffffffff


	//   ....[17]....
        /*0720*/ 	.word	0xffffffff


	//   ....[18]....
        /*0724*/ 	.word	0xffffffff


	//   ....[19]....
        /*0728*/ 	.word	0xffffffff


	//   ....[20]....
        /*072c*/ 	.word	0xffffffff


	//   ....[21]....
        /*0730*/ 	.word	0xffffffff


	//   ....[22]....
        /*0734*/ 	.word	0xffffffff


	//   ....[23]....
        /*0738*/ 	.word	0xffffffff


	//   ....[24]....
        /*073c*/ 	.word	0xffffffff


	//   ....[25]....
        /*0740*/ 	.word	0xffffffff


	//   ....[26]....
        /*0744*/ 	.word	0xffffffff


	//   ....[27]....
        /*0748*/ 	.word	0xffffffff


	//   ....[28]....
        /*074c*/ 	.word	0xffffffff


	//   ....[29]....
        /*0750*/ 	.word	0xffffffff


	//   ....[30]....
        /*0754*/ 	.word	0xffffffff


	//   ....[31]....
        /*0758*/ 	.word	0xffffffff


	//   ....[32]....
        /*075c*/ 	.word	0xffffffff


	//   ....[33]....
        /*0760*/ 	.word	0xffffffff


	//   ....[34]....
        /*0764*/ 	.word	0xffffffff


	//   ....[35]....
        /*0768*/ 	.word	0xffffffff


	//   ....[36]....
        /*076c*/ 	.word	0xffffffff


	//   ....[37]....
        /*0770*/ 	.word	0xffffffff


	//   ....[38]....
        /*0774*/ 	.word	0xffffffff


	//   ....[39]....
        /*0778*/ 	.word	0xffffffff


	//   ....[40]....
        /*077c*/ 	.word	0xffffffff


	//   ....[41]....
        /*0780*/ 	.word	0xffffffff


	//   ....[42]....
        /*0784*/ 	.word	0xffffffff


	//   ....[43]....
        /*0788*/ 	.word	0xffffffff


	//   ....[44]....
        /*078c*/ 	.word	0xffffffff


	//   ....[45]....
        /*0790*/ 	.word	0xffffffff


	//   ....[46]....
        /*0794*/ 	.word	0xffffffff


	//   ....[47]....
        /*0798*/ 	.word	0xffffffff


	//   ....[48]....
        /*079c*/ 	.word	0xffffffff


	//   ....[49]....
        /*07a0*/ 	.word	0xffffffff


	//   ....[50]....
        /*07a4*/ 	.word	0xffffffff


	//   ....[51]....
        /*07a8*/ 	.word	0xffffffff


	//   ....[52]....
        /*07ac*/ 	.word	0xffffffff


	//   ....[53]....
        /*07b0*/ 	.word	0xffffffff


	//   ....[54]....
        /*07b4*/ 	.word	0xffffffff


	//   ....[55]....
        /*07b8*/ 	.word	0xffffffff


	//   ....[56]....
        /*07bc*/ 	.word	0xffffffff


	//   ....[57]....
        /*07c0*/ 	.word	0xffffffff


	//   ....[58]....
        /*07c4*/ 	.word	0xffffffff


	//   ....[59]....
        /*07c8*/ 	.word	0xffffffff


	//   ....[60]....
        /*07cc*/ 	.word	0xffffffff


	//   ....[61]....
        /*07d0*/ 	.word	0x0500000f


	//   ....[62]....
        /*07d4*/ 	.word	0x0500000f


	//   ....[63]....
        /*07d8*/ 	.word	0x0500000f


	//   ....[64]....
        /*07dc*/ 	.word	0x0500000f


	//   ....[65]....
        /*07e0*/ 	.word	0x0500000f


	//   ....[66]....
        /*07e4*/ 	.word	0x0500000f


	//   ....[67]....
        /*07e8*/ 	.word	0x0500000f


	//   ....[68]....
        /*07ec*/ 	.word	0x0500000f


	//   ....[69]....
        /*07f0*/ 	.word	0x0500000f


	//   ....[70]....
        /*07f4*/ 	.word	0x0500000f


	//   ....[71]....
        /*07f8*/ 	.word	0x0500000f


	//   ....[72]....
        /*07fc*/ 	.word	0x0500000f


	//   ....[73]....
        /*0800*/ 	.word	0x0500000f


	//   ....[74]....
        /*0804*/ 	.word	0x0500000f


	//   ....[75]....
        /*0808*/ 	.word	0x0500000f


	//   ....[76]....
        /*080c*/ 	.word	0x0500000f


	//   ....[77]....
        /*0810*/ 	.word	0x0500000f


	//   ....[78]....
        /*0814*/ 	.word	0x0500000f


	//   ....[79]....
        /*0818*/ 	.word	0x0500000f


	//   ....[80]....
        /*081c*/ 	.word	0x0500000f


	//   ....[81]....
        /*0820*/ 	.word	0x0500000f


	//   ....[82]....
        /*0824*/ 	.word	0x0500000f


	//   ....[83]....
        /*0828*/ 	.word	0x0500000f


	//   ....[84]....
        /*082c*/ 	.word	0x0500000f


	//   ....[85]....
        /*0830*/ 	.word	0x0500000f


	//   ....[86]....
        /*0834*/ 	.word	0x0500000f


	//   ....[87]....
        /*0838*/ 	.word	0x0500000f


	//   ....[88]....
        /*083c*/ 	.word	0x0500000f


	//   ....[89]....
        /*0840*/ 	.word	0x0500000f


	//----- nvinfo : EIATTR_COOP_GROUP_INSTR_OFFSETS
	.align		4
.L_1461:
        /*0844*/ 	.byte	0x04, 0x28
        /*0846*/ 	.short	(.L_1463 - .L_1462)


	//   ....[0]....
.L_1462:
        /*0848*/ 	.word	0x00000070


	//   ....[1]....
        /*084c*/ 	.word	0x000001d0


	//   ....[2]....
        /*0850*/ 	.word	0x00000220


	//   ....[3]....
        /*0854*/ 	.word	0x00000450


	//   ....[4]....
        /*0858*/ 	.word	0x000005b0


	//   ....[5]....
        /*085c*/ 	.word	0x000006d0


	//   ....[6]....
        /*0860*/ 	.word	0x00000830


	//   ....[7]....
        /*0864*/ 	.word	0x00007330


	//   ....[8]....
        /*0868*/ 	.word	0x0000e510


	//   ....[9]....
        /*086c*/ 	.word	0x0000e530


	//   ....[10]....
        /*0870*/ 	.word	0x0000f0a0


	//   ....[11]....
        /*0874*/ 	.word	0x0000f0d0


	//   ....[12]....
        /*0878*/ 	.word	0x00010460


	//   ....[13]....
        /*087c*/ 	.word	0x00013f00


	//   ....[14]....
        /*0880*/ 	.word	0x00013f50


	//   ....[15]....
        /*0884*/ 	.word	0x00014860


	//   ....[16]....
        /*0888*/ 	.word	0x00014880


	//   ....[17]....
        /*088c*/ 	.word	0x00016170


	//   ....[18]....
        /*0890*/ 	.word	0x00018fd0


	//   ....[19]....
        /*0894*/ 	.word	0x00019050


	//   ....[20]....
        /*0898*/ 	.word	0x00019a20


	//   ....[21]....
        /*089c*/ 	.word	0x00019a40


	//   ....[22]....
        /*08a0*/ 	.word	0x0001b320


	//   ....[23]....
        /*08a4*/ 	.word	0x0001b7a0


	//   ....[24]....
        /*08a8*/ 	.word	0x0001baa0


	//   ....[25]....
        /*08ac*/ 	.word	0x0001bad0


	//   ....[26]....
        /*08b0*/ 	.word	0x0001bb10


	//   ....[27]....
        /*08b4*/ 	.word	0x0001d990


	//   ....[28]....
        /*08b8*/ 	.word	0x0001db30


	//   ....[29]....
        /*08bc*/ 	.word	0x0001db60


	//   ....[30]....
        /*08c0*/ 	.word	0x0001db90


	//   ....[31]....
        /*08c4*/ 	.word	0x0001dbd0


	//   ....[32]....
        /*08c8*/ 	.word	0x0001dc20


	//   ....[33]....
        /*08cc*/ 	.word	0x0001dc80


	//   ....[34]....
        /*08d0*/ 	.word	0x0001de50


	//   ....[35]....
        /*08d4*/ 	.word	0x0001deb0


	//   ....[36]....
        /*08d8*/ 	.word	0x0001def0


	//   ....[37]....
        /*08dc*/ 	.word	0x0001df30


	//   ....[38]....
        /*08e0*/ 	.word	0x0001df60


	//   ....[39]....
        /*08e4*/ 	.word	0x0001df90


	//   ....[40]....
        /*08e8*/ 	.word	0x0001e040


	//   ....[41]....
        /*08ec*/ 	.word	0x0001e0a0


	//   ....[42]....
        /*08f0*/ 	.word	0x0001e130


	//   ....[43]....
        /*08f4*/ 	.word	0x00022780


	//   ....[44]....
        /*08f8*/ 	.word	0x00022790


	//   ....[45]....
        /*08fc*/ 	.word	0x00022890


	//   ....[46]....
        /*0900*/ 	.word	0x000228f0


	//   ....[47]....
        /*0904*/ 	.word	0x00022930


	//   ....[48]....
        /*0908*/ 	.word	0x00022970


	//   ....[49]....
        /*090c*/ 	.word	0x000229a0


	//   ....[50]....
        /*0910*/ 	.word	0x000229d0


	//   ....[51]....
        /*0914*/ 	.word	0x00022b50


	//   ....[52]....
        /*0918*/ 	.word	0x00022bb0


	//   ....[53]....
        /*091c*/ 	.word	0x00022bf0


	//   ....[54]....
        /*0920*/ 	.word	0x00022c30


	//   ....[55]....
        /*0924*/ 	.word	0x00022c60


	//   ....[56]....
        /*0928*/ 	.word	0x00022c90


	//   ....[57]....
        /*092c*/ 	.word	0x00022d50


	//   ....[58]....
        /*0930*/ 	.word	0x00022d70


	//   ....[59]....
        /*0934*/ 	.word	0x00022de0


	//   ....[60]....
        /*0938*/ 	.word	0x00023460


	//   ....[61]....
        /*093c*/ 	.word	0x00023860


	//   ....[62]....
        /*0940*/ 	.word	0x00023900


	//   ....[63]....
        /*0944*/ 	.word	0x000239a0


	//   ....[64]....
        /*0948*/ 	.word	0x00023a40


	//   ....[65]....
        /*094c*/ 	.word	0x00023ae0


	//   ....[66]....
        /*0950*/ 	.word	0x00023bc0


	//   ....[67]....
        /*0954*/ 	.word	0x00023c60


	//   ....[68]....
        /*0958*/ 	.word	0x00023d00


	//   ....[69]....
        /*095c*/ 	.word	0x00023da0


	//   ....[70]....
        /*0960*/ 	.word	0x000240a0


	//   ....[71]....
        /*0964*/ 	.word	0x00024380


	//   ....[72]....
        /*0968*/ 	.word	0x00024770


	//   ....[73]....
        /*096c*/ 	.word	0x00024800


	//   ....[74]....
        /*0970*/ 	.word	0x000248a0


	//   ....[75]....
        /*0974*/ 	.word	0x00024950


	//   ....[76]....
        /*0978*/ 	.word	0x000249d0


	//   ....[77]....
        /*097c*/ 	.word	0x00024a50


	//   ....[78]....
        /*0980*/ 	.word	0x00024ad0


	//   ....[79]....
        /*0984*/ 	.word	0x00024b50


	//   ....[80]....
        /*0988*/ 	.word	0x00024be0


	//   ....[81]....
        /*098c*/ 	.word	0x00024c90


	//   ....[82]....
        /*0990*/ 	.word	0x00024d10


	//   ....[83]....
        /*0994*/ 	.word	0x00024d90


	//   ....[84]....
        /*0998*/ 	.word	0x00024e10


	//   ....[85]....
        /*099c*/ 	.word	0x00024e90


	//   ....[86]....
        /*09a0*/ 	.word	0x00024f00


	//   ....[87]....
        /*09a4*/ 	.word	0x00024fa0


	//   ....[88]....
        /*09a8*/ 	.word	0x00025030


	//   ....[89]....
        /*09ac*/ 	.word	0x00025150


	//----- nvinfo : EIATTR_REG_RECONFIG
	.align		4
.L_1463:
        /*09b0*/ 	.byte	0x01, 0x54
	.zero		2


	//----- nvinfo : EIATTR_SYSCALL_OFFSETS
	.align		4
        /*09b4*/ 	.byte	0x04, 0x46
        /*09b6*/ 	.short	(.L_1465 - .L_1464)


	//   ....[0]....
.L_1464:
        /*09b8*/ 	.word	0x00001bd0


	//   ....[1]....
        /*09bc*/ 	.word	0x00001d20


	//   ....[2]....
        /*09c0*/ 	.word	0x00007540


	//   ....[3]....
        /*09c4*/ 	.word	0x00007880


	//   ....[4]....
        /*09c8*/ 	.word	0x0001fd10


	//   ....[5]....
        /*09cc*/ 	.word	0x0001fe40


	//   ....[6]....
        /*09d0*/ 	.word	0x0001ff40


	//----- nvinfo : EIATTR_MBARRIER_INSTR_OFFSETS
	.align		4
.L_1465:
        /*09d4*/ 	.byte	0x04, 0x39
        /*09d6*/ 	.short	(.L_1467 - .L_1466)


	//   ....[0]....
.L_1466:
        /*09d8*/ 	.word	0x00000300
        /*09dc*/ 	.word	0x000000ff
        /*09e0*/ 	.word	0x00031c00
        /*09e4*/ 	.short	0x0100
        /*09e6*/ 	.byte	0x08
	.zero		1


	//   ....[1]....
        /*09e8*/ 	.word	0x00000310
        /*09ec*/ 	.word	0x000000ff
        /*09f0*/ 	.word	0x00031c20
        /*09f4*/ 	.short	0x0100
        /*09f6*/ 	.byte	0x08
	.zero		1


	//   ....[2]....
        /*09f8*/ 	.word	0x00000400
        /*09fc*/ 	.word	0x000000ff
        /*0a00*/ 	.word	0x00031c30
        /*0a04*/ 	.short	0x0100
        /*0a06*/ 	.byte	0x08
	.zero		1


	//   ....[3]....
        /*0a08*/ 	.word	0x00000410
        /*0a0c*/ 	.word	0x000000ff
        /*0a10*/ 	.word	0x00031c40
        /*0a14*/ 	.short	0x0100
        /*0a16*/ 	.byte	0x08
	.zero		1


	//   ....[4]....
        /*0a18*/ 	.word	0x00000420
        /*0a1c*/ 	.word	0x000000ff
        /*0a20*/ 	.word	0x00031c38
        /*0a24*/ 	.short	0x0100
        /*0a26*/ 	.byte	0x08
	.zero		1


	//   ....[5]....
        /*0a28*/ 	.word	0x00000430
        /*0a2c*/ 	.word	0x000000ff
        /*0a30*/ 	.word	0x00031c48
        /*0a34*/ 	.short	0x0100
        /*0a36*/ 	.byte	0x08
	.zero		1


	//   ....[6]....
        /*0a38*/ 	.word	0x00000560
        /*0a3c*/ 	.word	0x000000ff
        /*0a40*/ 	.word	0x00031c50
        /*0a44*/ 	.short	0x0100
        /*0a46*/ 	.byte	0x08
	.zero		1


	//   ....[7]....
        /*0a48*/ 	.word	0x00000570
        /*0a4c*/ 	.word	0x000000ff
        /*0a50*/ 	.word	0x00031c60
        /*0a54*/ 	.short	0x0100
        /*0a56*/ 	.byte	0x08
	.zero		1


	//   ....[8]....
        /*0a58*/ 	.word	0x00000580
        /*0a5c*/ 	.word	0x000000ff
        /*0a60*/ 	.word	0x00031c58
        /*0a64*/ 	.short	0x0100
        /*0a66*/ 	.byte	0x08
	.zero		1


	//   ....[9]....
        /*0a68*/ 	.word	0x00000590
        /*0a6c*/ 	.word	0x000000ff
        /*0a70*/ 	.word	0x00031c68
        /*0a74*/ 	.short	0x0100
        /*0a76*/ 	.byte	0x08
	.zero		1


	//   ....[10]....
        /*0a78*/ 	.word	0x00000680
        /*0a7c*/ 	.word	0x000000ff
        /*0a80*/ 	.word	0x00031c70
        /*0a84*/ 	.short	0x0100
        /*0a86*/ 	.byte	0x06
	.zero		1


	//   ....[11]....
        /*0a88*/ 	.word	0x00000690
        /*0a8c*/ 	.word	0x000000ff
        /*0a90*/ 	.word	0x00031c80
        /*0a94*/ 	.short	0x0100
        /*0a96*/ 	.byte	0x06
	.zero		1


	//   ....[12]....
        /*0a98*/ 	.word	0x000006a0
        /*0a9c*/ 	.word	0x000000ff
        /*0aa0*/ 	.word	0x00031c78
        /*0aa4*/ 	.short	0x0100
        /*0aa6*/ 	.byte	0x06
	.zero		1


	//   ....[13]....
        /*0aa8*/ 	.word	0x000006b0
        /*0aac*/ 	.word	0x000000ff
        /*0ab0*/ 	.word	0x00031c88
        /*0ab4*/ 	.short	0x0100
        /*0ab6*/ 	.byte	0x06
	.zero		1


	//   ....[14]....
        /*0ab8*/ 	.word	0x000007e0
        /*0abc*/ 	.word	0x000000ff
        /*0ac0*/ 	.word	0x00031c90
        /*0ac4*/ 	.short	0x0100
        /*0ac6*/ 	.byte	0x08
	.zero		1


	//   ....[15]....
        /*0ac8*/ 	.word	0x000007f0
        /*0acc*/ 	.word	0x000000ff
        /*0ad0*/ 	.word	0x00031ca0
        /*0ad4*/ 	.short	0x0100
        /*0ad6*/ 	.byte	0x08
	.zero		1


	//   ....[16]....
        /*0ad8*/ 	.word	0x00000800
        /*0adc*/ 	.word	0x000000ff
        /*0ae0*/ 	.word	0x00031c98
        /*0ae4*/ 	.short	0x0100
        /*0ae6*/ 	.byte	0x08
	.zero		1


	//   ....[17]....
        /*0ae8*/ 	.word	0x00000810
        /*0aec*/ 	.word	0x000000ff
        /*0af0*/ 	.word	0x00031ca8
        /*0af4*/ 	.short	0x0100
        /*0af6*/ 	.byte	0x08
	.zero		1


	//   ....[18]....
        /*0af8*/ 	.word	0x00000940
        /*0afc*/ 	.word	0x000000ff
        /*0b00*/ 	.word	0x00031cb0
        /*0b04*/ 	.short	0x0100
        /*0b06*/ 	.byte	0x08
	.zero		1


	//   ....[19]....
        /*0b08*/ 	.word	0x00000950
        /*0b0c*/ 	.word	0x000000ff
        /*0b10*/ 	.word	0x00031cc0
        /*0b14*/ 	.short	0x0100
        /*0b16*/ 	.byte	0x08
	.zero		1


	//   ....[20]....
        /*0b18*/ 	.word	0x00000960
        /*0b1c*/ 	.word	0x000000ff
        /*0b20*/ 	.word	0x00031cb8
        /*0b24*/ 	.short	0x0100
        /*0b26*/ 	.byte	0x08
	.zero		1


	//   ....[21]....
        /*0b28*/ 	.word	0x00000970
        /*0b2c*/ 	.word	0x000000ff
        /*0b30*/ 	.word	0x00031cc8
        /*0b34*/ 	.short	0x0100
        /*0b36*/ 	.byte	0x08
	.zero		1


	//   ....[22]....
        /*0b38*/ 	.word	0x000032b0
        /*0b3c*/ 	.word	0x00000014
        /*0b40*/ 	.word	0x00031c90
        /*0b44*/ 	.short	0x010a
        /*0b46*/ 	.byte	0x3f
	.zero		1


	//   ....[23]....
        /*0b48*/ 	.word	0x00004ec0
        /*0b4c*/ 	.word	0x00000014
        /*0b50*/ 	.word	0x00031c90
        /*0b54*/ 	.short	0x010a
        /*0b56*/ 	.byte	0x3f
	.zero		1


	//   ....[24]....
        /*0b58*/ 	.word	0x000069d0
        /*0b5c*/ 	.word	0x00000014
        /*0b60*/ 	.word	0x00031c90
        /*0b64*/ 	.short	0x010a
        /*0b66*/ 	.byte	0x3f
	.zero		1


	//   ....[25]....
        /*0b68*/ 	.word	0x00006c40
        /*0b6c*/ 	.word	0x00000024
        /*0b70*/ 	.word	0x00000000
        /*0b74*/ 	.short	0x0101
        /*0b76*/ 	.byte	0x3f
	.zero		1


	//   ....[26]....
        /*0b78*/ 	.word	0x00006c80
        /*0b7c*/ 	.word	0x00000014
        /*0b80*/ 	.word	0x00031cb0
        /*0b84*/ 	.short	0x010a
        /*0b86*/ 	.byte	0x3f
	.zero		1


	//   ....[27]....
        /*0b88*/ 	.word	0x00006fe0
        /*0b8c*/ 	.word	0x00000014
        /*0b90*/ 	.word	0x00000000
        /*0b94*/ 	.short	0x0101
        /*0b96*/ 	.byte	0x3f
	.zero		1


	//   ....[28]....
        /*0b98*/ 	.word	0x000075e0
        /*0b9c*/ 	.word	0x00000010
        /*0ba0*/ 	.word	0x00031c00
        /*0ba4*/ 	.short	0x010a
        /*0ba6*/ 	.byte	0x3f
	.zero		1


	//   ....[29]....
        /*0ba8*/ 	.word	0x00007630
        /*0bac*/ 	.word	0x00000010
        /*0bb0*/ 	.word	0x00031c00
        /*0bb4*/ 	.short	0x010a
        /*0bb6*/ 	.byte	0x3f
	.zero		1


	//   ....[30]....
        /*0bb8*/ 	.word	0x000081b0
        /*0bbc*/ 	.word	0x00000010
        /*0bc0*/ 	.word	0x00031c00
        /*0bc4*/ 	.short	0x010a
        /*0bc6*/ 	.byte	0x3f
	.zero		1


	//   ....[31]....
        /*0bc8*/ 	.word	0x00009ee0
        /*0bcc*/ 	.word	0x00000010
        /*0bd0*/ 	.word	0x00031c00
        /*0bd4*/ 	.short	0x010a
        /*0bd6*/ 	.byte	0x3f
	.zero		1


	//   ....[32]....
        /*0bd8*/ 	.word	0x0000b7b0
        /*0bdc*/ 	.word	0x00000000
        /*0be0*/ 	.word	0x00031c30
        /*0be4*/ 	.short	0x010a
        /*0be6*/ 	.byte	0x3f
	.zero		1


	//   ....[33]....
        /*0be8*/ 	.word	0x0000b860
        /*0bec*/ 	.word	0x00000000
        /*0bf0*/ 	.word	0x00031c30
        /*0bf4*/ 	.short	0x010a
        /*0bf6*/ 	.byte	0x3f
	.zero		1


	//   ....[34]....
        /*0bf8*/ 	.word	0x0000f4c0
        /*0bfc*/ 	.word	0x00000018
        /*0c00*/ 	.word	0x00000000
        /*0c04*/ 	.short	0x0101
        /*0c06*/ 	.byte	0x3f
	.zero		1


	//   ....[35]....
        /*0c08*/ 	.word	0x00010720
        /*0c0c*/ 	.word	0x00000014
        /*0c10*/ 	.word	0x00031c30
        /*0c14*/ 	.short	0x010a
        /*0c16*/ 	.byte	0x3f
	.zero		1


	//   ....[36]....
        /*0c18*/ 	.word	0x00010770
        /*0c1c*/ 	.word	0x00000014
        /*0c20*/ 	.word	0x00031c30
        /*0c24*/ 	.short	0x010a
        /*0c26*/ 	.byte	0x3f
	.zero		1


	//   ....[37]....
        /*0c28*/ 	.word	0x00012ba0
        /*0c2c*/ 	.word	0x00000015
        /*0c30*/ 	.word	0x00031c50
        /*0c34*/ 	.short	0x010a
        /*0c36*/ 	.byte	0x3f
	.zero		1


	//   ....[38]....
        /*0c38*/ 	.word	0x00012be0
        /*0c3c*/ 	.word	0x00000015
        /*0c40*/ 	.word	0x00031c50
        /*0c44*/ 	.short	0x010a
        /*0c46*/ 	.byte	0x3f
	.zero		1


	//   ....[39]....
        /*0c48*/ 	.word	0x00015060
        /*0c4c*/ 	.word	0x0000000f
        /*0c50*/ 	.word	0x00000000
        /*0c54*/ 	.short	0x0101
        /*0c56*/ 	.byte	0x3f
	.zero		1


	//   ....[40]....
        /*0c58*/ 	.word	0x00015070
        /*0c5c*/ 	.word	0x00000055
        /*0c60*/ 	.word	0x00000000
        /*0c64*/ 	.short	0x0101
        /*0c66*/ 	.byte	0x3f
	.zero		1


	//   ....[41]....
        /*0c68*/ 	.word	0x000162f0
        /*0c6c*/ 	.word	0x00000014
        /*0c70*/ 	.word	0x00031c30
        /*0c74*/ 	.short	0x010a
        /*0c76*/ 	.byte	0x3f
	.zero		1


	//   ....[42]....
        /*0c78*/ 	.word	0x00016340
        /*0c7c*/ 	.word	0x00000014
        /*0c80*/ 	.word	0x00031c30
        /*0c84*/ 	.short	0x010a
        /*0c86*/ 	.byte	0x3f
	.zero		1


	//   ....[43]....
        /*0c88*/ 	.word	0x00018750
        /*0c8c*/ 	.word	0x00000014
        /*0c90*/ 	.word	0x00031c50
        /*0c94*/ 	.short	0x010a
        /*0c96*/ 	.byte	0x3f
	.zero		1


	//   ....[44]....
        /*0c98*/ 	.word	0x00018790
        /*0c9c*/ 	.word	0x00000014
        /*0ca0*/ 	.word	0x00031c50
        /*0ca4*/ 	.short	0x010a
        /*0ca6*/ 	.byte	0x3f
	.zero		1


	//   ....[45]....
        /*0ca8*/ 	.word	0x0001a3e0
        /*0cac*/ 	.word	0x0000006f
        /*0cb0*/ 	.word	0x00000000
        /*0cb4*/ 	.short	0x0101
        /*0cb6*/ 	.byte	0x3f
	.zero		1


	//   ....[46]....
        /*0cb8*/ 	.word	0x0001a3f0
        /*0cbc*/ 	.word	0x0000006c
        /*0cc0*/ 	.word	0x00000000
        /*0cc4*/ 	.short	0x0101
        /*0cc6*/ 	.byte	0x3f
	.zero		1


	//   ....[47]....
        /*0cc8*/ 	.word	0x0001b3b0
        /*0ccc*/ 	.word	0x00000007
        /*0cd0*/ 	.word	0x00031c50
        /*0cd4*/ 	.short	0x010a
        /*0cd6*/ 	.byte	0x3f
	.zero		1


	//   ....[48]....
        /*0cd8*/ 	.word	0x0001b460
        /*0cdc*/ 	.word	0x00000007
        /*0ce0*/ 	.word	0x00031c50
        /*0ce4*/ 	.short	0x010a
        /*0ce6*/ 	.byte	0x3f
	.zero		1


	//   ....[49]....
        /*0ce8*/ 	.word	0x0001be70
        /*0cec*/ 	.word	0x00000008
        /*0cf0*/ 	.word	0x00000000
        /*0cf4*/ 	.short	0x0101
        /*0cf6*/ 	.byte	0x3f
	.zero		1


	//   ....[50]....
        /*0cf8*/ 	.word	0x0001cda0
        /*0cfc*/ 	.word	0x00000000
        /*0d00*/ 	.word	0x00000000
        /*0d04*/ 	.short	0x0101
        /*0d06*/ 	.byte	0x3f
	.zero		1


	//   ....[51]....
        /*0d08*/ 	.word	0x0001efc0
        /*0d0c*/ 	.word	0x00000006
        /*0d10*/ 	.word	0x00031c20
        /*0d14*/ 	.short	0x010a
        /*0d16*/ 	.byte	0x3f
	.zero		1


	//   ....[52]....
        /*0d18*/ 	.word	0x0001f030
        /*0d1c*/ 	.word	0x00000005
        /*0d20*/ 	.word	0x00031ca0
        /*0d24*/ 	.short	0x010a
        /*0d26*/ 	.byte	0x3f
	.zero		1


	//   ....[53]....
        /*0d28*/ 	.word	0x0001f280
        /*0d2c*/ 	.word	0x00000005
        /*0d30*/ 	.word	0x00031cc0
        /*0d34*/ 	.short	0x010a
        /*0d36*/ 	.byte	0x3f
	.zero		1


	//   ....[54]....
        /*0d38*/ 	.word	0x0001f570
        /*0d3c*/ 	.word	0x0000000a
        /*0d40*/ 	.word	0x00031ca0
        /*0d44*/ 	.short	0x010a
        /*0d46*/ 	.byte	0x3f
	.zero		1


	//   ....[55]....
        /*0d48*/ 	.word	0x0001f7b0
        /*0d4c*/ 	.word	0x0000000a
        /*0d50*/ 	.word	0x00031cc0
        /*0d54*/ 	.short	0x010a
        /*0d56*/ 	.byte	0x3f
	.zero		1


	//   ....[56]....
        /*0d58*/ 	.word	0x000205c0
        /*0d5c*/ 	.word	0x00000005
        /*0d60*/ 	.word	0x00031c40
        /*0d64*/ 	.short	0x010a
        /*0d66*/ 	.byte	0x3f
	.zero		1


	//   ....[57]....
        /*0d68*/ 	.word	0x00020ad0
        /*0d6c*/ 	.word	0x0000001c
        /*0d70*/ 	.word	0x00031c20
        /*0d74*/ 	.short	0x010a
        /*0d76*/ 	.byte	0x3f
	.zero		1


	//   ....[58]....
        /*0d78*/ 	.word	0x00020db0
        /*0d7c*/ 	.word	0x00000003
        /*0d80*/ 	.word	0x00031c40
        /*0d84*/ 	.short	0x010a
        /*0d86*/ 	.byte	0x3f
	.zero		1


	//   ....[59]....
        /*0d88*/ 	.word	0x00021030
        /*0d8c*/ 	.word	0x00000002
        /*0d90*/ 	.word	0x00031c60
        /*0d94*/ 	.short	0x010a
        /*0d96*/ 	.byte	0x3f
	.zero		1


	//   ....[60]....
        /*0d98*/ 	.word	0x000215b0
        /*0d9c*/ 	.word	0x00000003
        /*0da0*/ 	.word	0x00031c40
        /*0da4*/ 	.short	0x010a
        /*0da6*/ 	.byte	0x3f
	.zero		1


	//   ....[61]....
        /*0da8*/ 	.word	0x00021830
        /*0dac*/ 	.word	0x00000003
        /*0db0*/ 	.word	0x00031c60
        /*0db4*/ 	.short	0x010a
        /*0db6*/ 	.byte	0x3f
	.zero		1


	//   ....[62]....
        /*0db8*/ 	.word	0x00021d30
        /*0dbc*/ 	.word	0x00000002
        /*0dc0*/ 	.word	0x00031c40
        /*0dc4*/ 	.short	0x010a
        /*0dc6*/ 	.byte	0x3f
	.zero		1


	//   ....[63]....
        /*0dc8*/ 	.word	0x00021fb0
        /*0dcc*/ 	.word	0x00000002
        /*0dd0*/ 	.word	0x00031c60
        /*0dd4*/ 	.short	0x010a
        /*0dd6*/ 	.byte	0x3f
	.zero		1


	//   ....[64]....
        /*0dd8*/ 	.word	0x00022430
        /*0ddc*/ 	.word	0x00000003
        /*0de0*/ 	.word	0x00031c60
        /*0de4*/ 	.short	0x010a
        /*0de6*/ 	.byte	0x3f
	.zero		1


	//   ....[65]....
        /*0de8*/ 	.word	0x000233e0
        /*0dec*/ 	.word	0x00000009
        /*0df0*/ 	.word	0x00031c20
        /*0df4*/ 	.short	0x010a
        /*0df6*/ 	.byte	0x3f
	.zero		1


	//   ....[66]....
        /*0df8*/ 	.word	0x00023570
        /*0dfc*/ 	.word	0x00000007
        /*0e00*/ 	.word	0x00000000
        /*0e04*/ 	.short	0x010a
        /*0e06*/ 	.byte	0x3f
	.zero		1


	//   ....[67]....
        /*0e08*/ 	.word	0x000235e0
        /*0e0c*/ 	.word	0x00000003
        /*0e10*/ 	.word	0x00000000
        /*0e14*/ 	.short	0x010a
        /*0e16*/ 	.byte	0x3f
	.zero		1


	//   ....[68]....
        /*0e18*/ 	.word	0x00023640
        /*0e1c*/ 	.word	0x00000005
        /*0e20*/ 	.word	0x00000000
        /*0e24*/ 	.short	0x010a
        /*0e26*/ 	.byte	0x3f
	.zero		1


	//   ....[69]....
        /*0e28*/ 	.word	0x00023670
        /*0e2c*/ 	.word	0x00000003
        /*0e30*/ 	.word	0x00000000
        /*0e34*/ 	.short	0x010a
        /*0e36*/ 	.byte	0x3f
	.zero		1


	//   ....[70]....
        /*0e38*/ 	.word	0x000236d0
        /*0e3c*/ 	.word	0x00000014
        /*0e40*/ 	.word	0x00031c90
        /*0e44*/ 	.short	0x010a
        /*0e46*/ 	.byte	0x3f
	.zero		1


	//   ....[71]....
        /*0e48*/ 	.word	0x00023720
        /*0e4c*/ 	.word	0x00000014
        /*0e50*/ 	.word	0x00031c90
        /*0e54*/ 	.short	0x010a
        /*0e56*/ 	.byte	0x3f
	.zero		1


	//   ....[72]....
        /*0e58*/ 	.word	0x00023770
        /*0e5c*/ 	.word	0x00000014
        /*0e60*/ 	.word	0x00031c90
        /*0e64*/ 	.short	0x010a
        /*0e66*/ 	.byte	0x3f
	.zero		1


	//   ....[73]....
        /*0e68*/ 	.word	0x000237c0
        /*0e6c*/ 	.word	0x00000014
        /*0e70*/ 	.word	0x00031cb0
        /*0e74*/ 	.short	0x010a
        /*0e76*/ 	.byte	0x3f
	.zero		1


	//   ....[74]....
        /*0e78*/ 	.word	0x00023b20
        /*0e7c*/ 	.word	0x00000010
        /*0e80*/ 	.word	0x00031c00
        /*0e84*/ 	.short	0x010a
        /*0e86*/ 	.byte	0x3f
	.zero		1


	//   ....[75]....
        /*0e88*/ 	.word	0x00023de0
        /*0e8c*/ 	.word	0x00000010
        /*0e90*/ 	.word	0x00031c00
        /*0e94*/ 	.short	0x010a
        /*0e96*/ 	.byte	0x3f
	.zero		1


	//   ....[76]....
        /*0e98*/ 	.word	0x00023e30
        /*0e9c*/ 	.word	0x00000000
        /*0ea0*/ 	.word	0x00031c30
        /*0ea4*/ 	.short	0x010a
        /*0ea6*/ 	.byte	0x3f
	.zero		1


	//   ....[77]....
        /*0ea8*/ 	.word	0x00023e80
        /*0eac*/ 	.word	0x00000014
        /*0eb0*/ 	.word	0x00031c30
        /*0eb4*/ 	.short	0x010a
        /*0eb6*/ 	.byte	0x3f
	.zero		1


	//   ....[78]....
        /*0eb8*/ 	.word	0x00023ed0
        /*0ebc*/ 	.word	0x00000015
        /*0ec0*/ 	.word	0x00031c50
        /*0ec4*/ 	.short	0x010a
        /*0ec6*/ 	.byte	0x3f
	.zero		1


	//   ....[79]....
        /*0ec8*/ 	.word	0x00023f20
        /*0ecc*/ 	.word	0x00000014
        /*0ed0*/ 	.word	0x00031c30
        /*0ed4*/ 	.short	0x010a
        /*0ed6*/ 	.byte	0x3f
	.zero		1


	//   ....[80]....
        /*0ed8*/ 	.word	0x00023f70
        /*0edc*/ 	.word	0x00000014
        /*0ee0*/ 	.word	0x00031c50
        /*0ee4*/ 	.short	0x010a
        /*0ee6*/ 	.byte	0x3f
	.zero		1


	//   ....[81]....
        /*0ee8*/ 	.word	0x00023fc0
        /*0eec*/ 	.word	0x00000007
        /*0ef0*/ 	.word	0x00031c50
        /*0ef4*/ 	.short	0x010a
        /*0ef6*/ 	.byte	0x3f
	.zero		1


	//   ....[82]....
        /*0ef8*/ 	.word	0x00024160
        /*0efc*/ 	.word	0x00000006
        /*0f00*/ 	.word	0x00031c20
        /*0f04*/ 	.short	0x010a
        /*0f06*/ 	.byte	0x3f
	.zero		1


	//   ....[83]....
        /*0f08*/ 	.word	0x000241b0
        /*0f0c*/ 	.word	0x00000005
        /*0f10*/ 	.word	0x00031ca0
        /*0f14*/ 	.short	0x010a
        /*0f16*/ 	.byte	0x3f
	.zero		1


	//   ....[84]....
        /*0f18*/ 	.word	0x00024200
        /*0f1c*/ 	.word	0x00000005
        /*0f20*/ 	.word	0x00031cc0
        /*0f24*/ 	.short	0x010a
        /*0f26*/ 	.byte	0x3f
	.zero		1


	//   ....[85]....
        /*0f28*/ 	.word	0x00024250
        /*0f2c*/ 	.word	0x0000000a
        /*0f30*/ 	.word	0x00031ca0
        /*0f34*/ 	.short	0x010a
        /*0f36*/ 	.byte	0x3f
	.zero		1


	//   ....[86]....
        /*0f38*/ 	.word	0x000242a0
        /*0f3c*/ 	.word	0x0000000a
        /*0f40*/ 	.word	0x00031cc0
        /*0f44*/ 	.short	0x010a
        /*0f46*/ 	.byte	0x3f
	.zero		1


	//   ....[87]....
        /*0f48*/ 	.word	0x00024440
        /*0f4c*/ 	.word	0x00000005
        /*0f50*/ 	.word	0x00031c40
        /*0f54*/ 	.short	0x010a
        /*0f56*/ 	.byte	0x3f
	.zero		1


	//   ....[88]....
        /*0f58*/ 	.word	0x00024490
        /*0f5c*/ 	.word	0x0000001c
        /*0f60*/ 	.word	0x00031c20
        /*0f64*/ 	.short	0x010a
        /*0f66*/ 	.byte	0x3f
	.zero		1


	//   ....[89]....
        /*0f68*/ 	.word	0x000244e0
        /*0f6c*/ 	.word	0x00000003
        /*0f70*/ 	.word	0x00031c40
        /*0f74*/ 	.short	0x010a
        /*0f76*/ 	.byte	0x3f
	.zero		1


	//   ....[90]....
        /*0f78*/ 	.word	0x00024530
        /*0f7c*/ 	.word	0x00000002
        /*0f80*/ 	.word	0x00031c60
        /*0f84*/ 	.short	0x010a
        /*0f86*/ 	.byte	0x3f
	.zero		1


	//   ....[91]....
        /*0f88*/ 	.word	0x00024580
        /*0f8c*/ 	.word	0x00000003
        /*0f90*/ 	.word	0x00031c40
        /*0f94*/ 	.short	0x010a
        /*0f96*/ 	.byte	0x3f
	.zero		1


	//   ....[92]....
        /*0f98*/ 	.word	0x000245d0
        /*0f9c*/ 	.word	0x00000003
        /*0fa0*/ 	.word	0x00031c60
        /*0fa4*/ 	.short	0x010a
        /*0fa6*/ 	.byte	0x3f
	.zero		1


	//   ....[93]....
        /*0fa8*/ 	.word	0x00024620
        /*0fac*/ 	.word	0x00000002
        /*0fb0*/ 	.word	0x00031c40
        /*0fb4*/ 	.short	0x010a
        /*0fb6*/ 	.byte	0x3f
	.zero		1


	//   ....[94]....
        /*0fb8*/ 	.word	0x00024670
        /*0fbc*/ 	.word	0x00000002
        /*0fc0*/ 	.word	0x00031c60
        /*0fc4*/ 	.short	0x010a
        /*0fc6*/ 	.byte	0x3f
	.zero		1


	//   ....[95]....
        /*0fc8*/ 	.word	0x000246c0
        /*0fcc*/ 	.word	0x00000003
        /*0fd0*/ 	.word	0x00031c60
        /*0fd4*/ 	.short	0x010a
        /*0fd6*/ 	.byte	0x3f
	.zero		1


	//   ....[96]....
        /*0fd8*/ 	.word	0x00025070
        /*0fdc*/ 	.word	0x00000009
        /*0fe0*/ 	.word	0x00031c20
        /*0fe4*/ 	.short	0x010a
        /*0fe6*/ 	.byte	0x3f
	.zero		1


	//   ....[97]....
        /*0fe8*/ 	.word	0x00025210
        /*0fec*/ 	.word	0x00000007
        /*0ff0*/ 	.word	0x00000000
        /*0ff4*/ 	.short	0x010a
        /*0ff6*/ 	.byte	0x3f
	.zero		1


	//   ....[98]....
        /*0ff8*/ 	.word	0x00025260
        /*0ffc*/ 	.word	0x00000003
        /*1000*/ 	.word	0x00000000
        /*1004*/ 	.short	0x010a
        /*1006*/ 	.byte	0x3f
	.zero		1


	//   ....[99]....
        /*1008*/ 	.word	0x000252b0
        /*100c*/ 	.word	0x00000005
        /*1010*/ 	.word	0x00000000
        /*1014*/ 	.short	0x010a
        /*1016*/ 	.byte	0x3f
	.zero		1


	//----- nvinfo : EIATTR_NUM_MBARRIERS
	.align		4
.L_1467:
        /*1018*/ 	.byte	0x03, 0x38
        /*101a*/ 	.short	0x0016


	//----- nvinfo : EIATTR_EXIT_INSTR_OFFSETS
	.align		4
        /*101c*/ 	.byte	0x04, 0x1c
        /*101e*/ 	.short	(.L_1469 - .L_1468)


	//   ....[0]....
.L_1468:
        /*1020*/ 	.word	0x000236c0


	//----- nvinfo : EIATTR_MAX_THREADS
	.align		4
.L_1469:
        /*1024*/ 	.byte	0x04, 0x05
        /*1026*/ 	.short	(.L_1471 - .L_1470)
.L_1470:
        /*1028*/ 	.word	0x00000200
        /*102c*/ 	.word	0x00000001
        /*1030*/ 	.word	0x00000001


	//----- nvinfo : EIATTR_CRS_STACK_SIZE
	.align		4
.L_1471:
        /*1034*/ 	.byte	0x04, 0x1e
        /*1036*/ 	.short	(.L_1473 - .L_1472)
.L_1472:
        /*1038*/ 	.word	0x00000000


	//----- nvinfo : EIATTR_CBANK_PARAM_SIZE
	.align		4
.L_1473:
        /*103c*/ 	.byte	0x03, 0x19
        /*103e*/ 	.short	0x0a70


	//----- nvinfo : EIATTR_PARAM_CBANK
	.align		4
        /*1040*/ 	.byte	0x04, 0x0a
        /*1042*/ 	.short	(.L_1475 - .L_1474)
	.align		4
.L_1474:
        /*1044*/ 	.word	index@(.nv.constant0._ZN7cutlass13device_kernelIN5flash11enable_sm90INS1_16FlashAttnFwdSm90INS1_25CollectiveMainloopFwdSm90ILi2EN4cute5tupleIJNS5_1CILi1EEES8_S8_EEENS6_IJNS7_ILi192EEENS7_ILi144EEENS7_ILi96EEEEEELi96ENS_10bfloat16_tEfNS_4arch4Sm90ELb1ELb0ELb1ELb1ELb0ELb1ELb0ELb0ELb1ELb0ELb0ELb0EEENS1_21CollectiveEpilogueFwdINS6_IJSA_SC_SB_EEES9_SE_SG_Li384ELb1ELb0ELb0ELb0EEENS1_36VarlenDynamicPersistentTileSchedulerILi192ELi144ELi384ELi32ELb0ELb0ELb1ELb1ELb1ELb1EEEEEEEEEvNT_6ParamsE)
        /*1048*/ 	.short	0x0210
        /*104a*/ 	.short	0x0a70


	//----- nvinfo : EIATTR_SW_WAR
	.align		4
.L_1475:
        /*104c*/ 	.byte	0x04, 0x36
        /*104e*/ 	.short	(.L_1477 - .L_1476)
.L_1476:
        /*1050*/ 	.word	0x00000008
.L_1477:


//--------------------- .nv.info._ZN7cutlass13device_kernelIN5flash11enable_sm90INS1_16FlashAttnFwdSm90INS1_25CollectiveMainloopFwdSm90ILi2EN4cute5tupleIJNS5_1CILi1EEES8_S8_EEENS6_IJNS7_ILi192EEESA_NS7_ILi64EEEEEELi64ENS_10bfloat16_tEfNS_4arch4Sm90ELb0ELb0ELb1ELb0ELb0ELb0ELb0ELb0ELb1ELb0ELb0ELb0EEENS1_21CollectiveEpilogueFwdINS6_IJSA_SB_SA_EEES9_SD_SF_Li384ELb0ELb0ELb0ELb0EEENS1_29StaticPersistentTileSchedulerILb0EEEEEEEEEvNT_6ParamsE --------------------------
	.section	.nv.info._ZN7cutlass13device_kernelIN5flash11enable_sm90INS1_16FlashAttnFwdSm90INS1_25CollectiveMainloopFwdSm90ILi2EN4cute5tupleIJNS5_1CILi1EEES8_S8_EEENS6_IJNS7_ILi192EEESA_NS7_ILi64EEEEEELi64ENS_10bfloat16_tEfNS_4arch4Sm90ELb0ELb0ELb1ELb0ELb0ELb0ELb0ELb0ELb1ELb0ELb0ELb0EEENS1_21CollectiveEpilogueFwdINS6_IJSA_SB_SA_EEES9_SD_SF_Li384ELb0ELb0ELb0ELb0EEENS1_29StaticPersistentTileSchedulerILb0EEEEEEEEEvNT_6ParamsE,"",@"SHT_CUDA_INFO"
	.sectionflags	@""
	.align	4


	//----- nvinfo : EIATTR_CUDA_API_VERSION
	.align		4
        /*0000*/ 	.byte	0x04, 0x37
        /*0002*/ 	.short	(.L_1479 - .L_1478)
.L_1478:
        /*0004*/ 	.word	0x00000082


	//----- nvinfo : EIATTR_KPARAM_INFO
	.align		4
.L_1479:
        /*0008*/ 	.byte	0x04, 0x17
        /*000a*/ 	.short	(.L_1481 - .L_1480)
.L_1480:
        /*000c*/ 	.word	0x00000000
        /*0010*/ 	.short	0x0000
        /*0012*/ 	.short	0x0070
        /*0014*/ 	.byte	0x00, 0xf0, 0x01, 0x2e


	//----- nvinfo : EIATTR_SPARSE_MMA_MASK
	.align		4
.L_1481:
        /*0018*/ 	.byte	0x03, 0x50
        /*001a*/ 	.short	0x0000


	//----- nvinfo : EIATTR_MAXREG_COUNT
	.align		4
        /*001c*/ 	.byte	0x03, 0x1b
        /*001e*/ 	.short	0x0080


	//----- nvinfo : EIATTR_NUM_BARRIERS
	.align		4
        /*0020*/ 	.byte	0x02, 0x4c
        /*0022*/ 	.byte	0x10
	.zero		1


	//----- nvinfo : EIATTR_EXTERNS
	.align		4
        /*0024*/ 	.byte	0x04, 0x0f
        /*0026*/ 	.short	(.L_1483 - .L_1482)


	//   ....[0]....
	.align		4
.L_1482:
        /*0028*/ 	.word	index@(__assertfail)


	//----- nvinfo : EIATTR_ANNOTATIONS
	.align		4
.L_1483:
        /*002c*/ 	.byte	0x04, 0x55
        /*002e*/ 	.short	(.L_1485 - .L_1484)


	//   ....[0]....
.L_1484:
        /* <DEDUP_REMOVED lines=10> */


	//----- nvinfo : EIATTR_MERCURY_ISA_VERSION
	.align		4
.L_1485:
        /*00c0*/ 	.byte	0x03, 0x5f
        /*00c2*/ 	.short	0x0101


	//----- nvinfo : EIATTR_INT_WARP_WIDE_INSTR_OFFSETS
	.align		4
        /*00c4*/ 	.byte	0x04, 0x31
        /*00c6*/ 	.short	(.L_1487 - .L_1486)


	//   ....[0]....
.L_1486:
        /*00c8*/ 	.word	0x00000180


	//   ....[1]....
        /*00cc*/ 	.word	0x000001c0


	//   ....[2]....
        /*00d0*/ 	.word	0x00000250


	//   ....[3]....
        /*00d4*/ 	.word	0x00009b40


	//   ....[4]....
        /*00d8*/ 	.word	0x00009b80


	//----- nvinfo : EIATTR_COOP_GROUP_MASK_REGIDS
	.align		4
.L_1487:
        /*00dc*/ 	.byte	0x04, 0x29
        /*00de*/ 	.short	(.L_1489 - .L_1488)


	//   ....[0]....
.L_1488:
        /*00e0*/ 	.word	0xffffffff


	//   ....[1]....
        /*00e4*/ 	.word	0xffffffff


	//   ....[2]....
        /*00e8*/ 	.word	0xffffffff


	//   ....[3]....
        /*00ec*/ 	.word	0xffffffff


	//   ....[4]....
        /*00f0*/ 	.word	0xffffffff


	//   ....[5]....
        /*00f4*/ 	.word	0xffffffff


	//   ....[6]....
        /*00f8*/ 	.word	0xffffffff


	//   ....[7]....
        /*00fc*/ 	.word	0xffffffff


	//   ....[8]....
        /*0100*/ 	.word	0xffffffff


	//   ....[9]....
        /*0104*/ 	.word	0xffffffff


	//   ....[10]....
        /*0108*/ 	.word	0xffffffff


	//   ....[11]....
        /*010c*/ 	.word	0xffffffff


	//   ....[12]....
        /*0110*/ 	.word	0xffffffff


	//   ....[13]....
        /*0114*/ 	.word	0xffffffff


	//   ....[14]....
        /*0118*/ 	.word	0xffffffff


	//   ....[15]....
        /*011c*/ 	.word	0xffffffff


	//   ....[16]....
        /*0120*/ 	.word	0xffffffff


	//   ....[17]....
        /*0124*/ 	.word	0xffffffff


	//   ....[18]....
        /*0128*/ 	.word	0xffffffff


	//   ....[19]....
        /*012c*/ 	.word	0xffffffff


	//   ....[20]....
        /*0130*/ 	.word	0xffffffff


	//   ....[21]....
        /*0134*/ 	.word	0xffffffff


	//   ....[22]....
        /*0138*/ 	.word	0xffffffff


	//   ....[23]....
        /*013c*/ 	.word	0xffffffff


	//   ....[24]....
        /*0140*/ 	.word	0xffffffff


	//   ....[25]....
        /*0144*/ 	.word	0x0500000f


	//   ....[26]....
        /*0148*/ 	.word	0x0500000f


	//----- nvinfo : EIATTR_COOP_GROUP_INSTR_OFFSETS
	.align		4
.L_1489:
        /*014c*/ 	.byte	0x04, 0x28
        /*014e*/ 	.short	(.L_1491 - .L_1490)


	//   ....[0]....
.L_1490:
        /*0150*/ 	.word	0x00000060


	//   ....[1]....
        /*0154*/ 	.word	0x00000190


	//   ....[2]....
        /*0158*/ 	.word	0x00000230


	//   ....[3]....
        /*015c*/ 	.word	0x000003c0


	//   ....[4]....
        /*0160*/ 	.word	0x00000520


	//   ....[5]....
        /*0164*/ 	.word	0x00000640


	//   ....[6]....
        /*0168*/ 	.word	0x000007a0


	//   ....[7]....
        /*016c*/ 	.word	0x00000fe0


	//   ....[8]....
        /*0170*/ 	.word	0x00002f50


	//   ....[9]....
        /*0174*/ 	.word	0x00002f90


	//   ....[10]....
        /*0178*/ 	.word	0x00003770


	//   ....[11]....
        /*017c*/ 	.word	0x000037d0


	//   ....[12]....
        /*0180*/ 	.word	0x00004ab0


	//   ....[13]....
        /*0184*/ 	.word	0x00005d80


	//   ....[14]....
        /*0188*/ 	.word	0x00005e00


	//   ....[15]....
        /*018c*/ 	.word	0x00006bf0


	//   ....[16]....
        /*0190*/ 	.word	0x00006c50


	//   ....[17]....
        /*0194*/ 	.word	0x000081e0


	//   ....[18]....
        /*0198*/ 	.word	0x00008320


	//   ....[19]....
        /*019c*/ 	.word	0x00008360


	//   ....[20]....
        /*01a0*/ 	.word	0x000084b0


	//   ....[21]....
        /*01a4*/ 	.word	0x000084c0


	//   ....[22]....
        /*01a8*/ 	.word	0x00009060


	//   ....[23]....
        /*01ac*/ 	.word	0x000093f0


	//   ....[24]....
        /*01b0*/ 	.word	0x0000b660


	//   ....[25]....
        /*01b4*/ 	.word	0x0000bb00


	//   ....[26]....
        /*01b8*/ 	.word	0x0000bf40


	//----- nvinfo : EIATTR_REG_RECONFIG
	.align		4
.L_1491:
        /*01bc*/ 	.byte	0x01, 0x54
	.zero		2


	//----- nvinfo : EIATTR_SYSCALL_OFFSETS
	.align		4
        /*01c0*/ 	.byte	0x04, 0x46
        /*01c2*/ 	.short	(.L_1493 - .L_1492)


	//   ....[0]....
.L_1492:
        /*01c4*/ 	.word	0x00001250


	//   ....[1]....
        /*01c8*/ 	.word	0x00009810


	//   ....[2]....
        /*01cc*/ 	.word	0x00009940


	//   ....[3]....
        /*01d0*/ 	.word	0x00009a40


	//----- nvinfo : EIATTR_MBARRIER_INSTR_OFFSETS
	.align		4
.L_1493:
        /*01d4*/ 	.byte	0x04, 0x39
        /*01d6*/ 	.short	(.L_1495 - .L_1494)


	//   ....[0]....
.L_1494:
        /*01d8*/ 	.word	0x00000270
        /*01dc*/ 	.word	0x000000ff
        /*01e0*/ 	.word	0x00030800
        /*01e4*/ 	.short	0x0100
        /*01e6*/ 	.byte	0x06
	.zero		1


	//   ....[1]....
        /*01e8*/ 	.word	0x00000280
        /*01ec*/ 	.word	0x000000ff
        /*01f0*/ 	.word	0x00030820
        /*01f4*/ 	.short	0x0100
        /*01f6*/ 	.byte	0x06
	.zero		1


	//   ....[2]....
        /*01f8*/ 	.word	0x00000370
        /*01fc*/ 	.word	0x000000ff
        /*0200*/ 	.word	0x00030830
        /*0204*/ 	.short	0x0100
        /*0206*/ 	.byte	0x08
	.zero		1


	//   ....[3]....
        /*0208*/ 	.word	0x00000380
        /*020c*/ 	.word	0x000000ff
        /*0210*/ 	.word	0x00030840
        /*0214*/ 	.short	0x0100
        /*0216*/ 	.byte	0x08
	.zero		1


	//   ....[4]....
        /*0218*/ 	.word	0x00000390
        /*021c*/ 	.word	0x000000ff
        /*0220*/ 	.word	0x00030838
        /*0224*/ 	.short	0x0100
        /*0226*/ 	.byte	0x08
	.zero		1


	//   ....[5]....
        /*0228*/ 	.word	0x000003a0
        /*022c*/ 	.word	0x000000ff
        /*0230*/ 	.word	0x00030848
        /*0234*/ 	.short	0x0100
        /*0236*/ 	.byte	0x08
	.zero		1


	//   ....[6]....
        /*0238*/ 	.word	0x000004d0
        /*023c*/ 	.word	0x000000ff
        /*0240*/ 	.word	0x00030850
        /*0244*/ 	.short	0x0100
        /*0246*/ 	.byte	0x08
	.zero		1


	//   ....[7]....
        /*0248*/ 	.word	0x000004e0
        /*024c*/ 	.word	0x000000ff
        /*0250*/ 	.word	0x00030860
        /*0254*/ 	.short	0x0100
        /*0256*/ 	.byte	0x08
	.zero		1


	//   ....[8]....
        /*0258*/ 	.word	0x000004f0
        /*025c*/ 	.word	0x000000ff
        /*0260*/ 	.word	0x00030858
        /*0264*/ 	.short	0x0100
        /*0266*/ 	.byte	0x08
	.zero		1


	//   ....[9]....
        /*0268*/ 	.word	0x00000500
        /*026c*/ 	.word	0x000000ff
        /*0270*/ 	.word	0x00030868
        /*0274*/ 	.short	0x0100
        /*0276*/ 	.byte	0x08
	.zero		1


	//   ....[10]....
        /*0278*/ 	.word	0x000005f0
        /*027c*/ 	.word	0x000000ff
        /*0280*/ 	.word	0x00030870
        /*0284*/ 	.short	0x0100
        /*0286*/ 	.byte	0x06
	.zero		1


	//   ....[11]....
        /*0288*/ 	.word	0x00000600
        /*028c*/ 	.word	0x000000ff
        /*0290*/ 	.word	0x00030880
        /*0294*/ 	.short	0x0100
        /*0296*/ 	.byte	0x06
	.zero		1


	//   ....[12]....
        /*0298*/ 	.word	0x00000610
        /*029c*/ 	.word	0x000000ff
        /*02a0*/ 	.word	0x00030878
        /*02a4*/ 	.short	0x0100
        /*02a6*/ 	.byte	0x06
	.zero		1


	//   ....[13]....
        /*02a8*/ 	.word	0x00000620
        /*02ac*/ 	.word	0x000000ff
        /*02b0*/ 	.word	0x00030888
        /*02b4*/ 	.short	0x0100
        /*02b6*/ 	.byte	0x06
	.zero		1


	//   ....[14]....
        /*02b8*/ 	.word	0x00000750
        /*02bc*/ 	.word	0x000000ff
        /*02c0*/ 	.word	0x00030890
        /*02c4*/ 	.short	0x0100
        /*02c6*/ 	.byte	0x08
	.zero		1


	//   ....[15]....
        /*02c8*/ 	.word	0x00000760
        /*02cc*/ 	.word	0x000000ff
        /*02d0*/ 	.word	0x000308a0
        /*02d4*/ 	.short	0x0100
        /*02d6*/ 	.byte	0x08
	.zero		1


	//   ....[16]....
        /*02d8*/ 	.word	0x00000770
        /*02dc*/ 	.word	0x000000ff
        /*02e0*/ 	.word	0x00030898
        /*02e4*/ 	.short	0x0100
        /*02e6*/ 	.byte	0x08
	.zero		1


	//   ....[17]....
        /*02e8*/ 	.word	0x00000780
        /*02ec*/ 	.word	0x000000ff
        /*02f0*/ 	.word	0x000308a8
        /*02f4*/ 	.short	0x0100
        /*02f6*/ 	.byte	0x08
	.zero		1


	//   ....[18]....
        /*02f8*/ 	.word	0x000008b0
        /*02fc*/ 	.word	0x000000ff
        /*0300*/ 	.word	0x000308b0
        /*0304*/ 	.short	0x0100
        /*0306*/ 	.byte	0x08
	.zero		1


	//   ....[19]....
        /*0308*/ 	.word	0x000008c0
        /*030c*/ 	.word	0x000000ff
        /*0310*/ 	.word	0x000308c0
        /*0314*/ 	.short	0x0100
        /*0316*/ 	.byte	0x08
	.zero		1


	//   ....[20]....
        /*0318*/ 	.word	0x000008d0
        /*031c*/ 	.word	0x000000ff
        /*0320*/ 	.word	0x000308b8
        /*0324*/ 	.short	0x0100
        /*0326*/ 	.byte	0x08
	.zero		1


	//   ....[21]....
        /*0328*/ 	.word	0x000008e0
        /*032c*/ 	.word	0x000000ff
        /*0330*/ 	.word	0x000308c8
        /*0334*/ 	.short	0x0100
        /*0336*/ 	.byte	0x08
	.zero		1


	//   ....[22]....
        /*0338*/ 	.word	0x00001290
        /*033c*/ 	.word	0x000000ff
        /*0340*/ 	.word	0x00030800
        /*0344*/ 	.short	0x010a
        /*0346*/ 	.byte	0x28
	.zero		1


	//   ....[23]....
        /*0348*/ 	.word	0x00001320
        /*034c*/ 	.word	0x00000003
        /*0350*/ 	.word	0x00030830
        /*0354*/ 	.short	0x010a
        /*0356*/ 	.byte	0x3f
	.zero		1


	//   ....[24]....
        /*0358*/ 	.word	0x000013b0
        /*035c*/ 	.word	0x00000003
        /*0360*/ 	.word	0x00030830
        /*0364*/ 	.short	0x010a
        /*0366*/ 	.byte	0x3f
	.zero		1


	//   ....[25]....
        /*0368*/ 	.word	0x000039e0
        /*036c*/ 	.word	0x00000005
        /*0370*/ 	.word	0x00000000
        /*0374*/ 	.short	0x0101
        /*0376*/ 	.byte	0x3f
	.zero		1


	//   ....[26]....
        /*0378*/ 	.word	0x00004d00
        /*037c*/ 	.word	0x000000ff
        /*0380*/ 	.word	0x00030830
        /*0384*/ 	.short	0x010a
        /*0386*/ 	.byte	0x0a
	.zero		1


	//   ....[27]....
        /*0388*/ 	.word	0x00004d40
        /*038c*/ 	.word	0x000000ff
        /*0390*/ 	.word	0x00030830
        /*0394*/ 	.short	0x010a
        /*0396*/ 	.byte	0x0a
	.zero		1


	//   ....[28]....
        /*0398*/ 	.word	0x00004f40
        /*039c*/ 	.word	0x000000ff
        /*03a0*/ 	.word	0x00030850
        /*03a4*/ 	.short	0x010a
        /*03a6*/ 	.byte	0x0a
	.zero		1


	//   ....[29]....
        /*03a8*/ 	.word	0x00004f80
        /*03ac*/ 	.word	0x000000ff
        /*03b0*/ 	.word	0x00030850
        /*03b4*/ 	.short	0x010a
        /*03b6*/ 	.byte	0x0a
	.zero		1


	//   ....[30]....
        /*03b8*/ 	.word	0x000070e0
        /*03bc*/ 	.word	0x00000067
        /*03c0*/ 	.word	0x00000000
        /*03c4*/ 	.short	0x0101
        /*03c6*/ 	.byte	0x3f
	.zero		1


	//   ....[31]....
        /*03c8*/ 	.word	0x00007270
        /*03cc*/ 	.word	0x0000000a
        /*03d0*/ 	.word	0x00000000
        /*03d4*/ 	.short	0x0101
        /*03d6*/ 	.byte	0x3f
	.zero		1


	//   ....[32]....
        /*03d8*/ 	.word	0x00008260
        /*03dc*/ 	.word	0x000000ff
        /*03e0*/ 	.word	0x00030850
        /*03e4*/ 	.short	0x010a
        /*03e6*/ 	.byte	0x0c
	.zero		1


	//   ....[33]....
        /*03e8*/ 	.word	0x000082a0
        /*03ec*/ 	.word	0x000000ff
        /*03f0*/ 	.word	0x00030850
        /*03f4*/ 	.short	0x010a
        /*03f6*/ 	.byte	0x0c
	.zero		1


	//   ....[34]....
        /*03f8*/ 	.word	0x00008dc0
        /*03fc*/ 	.word	0x0000000c
        /*0400*/ 	.word	0x00000000
        /*0404*/ 	.short	0x0101
        /*0406*/ 	.byte	0x3f
	.zero		1


	//   ....[35]....
        /*0408*/ 	.word	0x00009300
        /*040c*/ 	.word	0x000000ff
        /*0410*/ 	.word	0x00000000
        /*0414*/ 	.short	0x0101
        /*0416*/ 	.byte	0x06
	.zero		1


	//   ....[36]....
        /*0418*/ 	.word	0x00009ec0
        /*041c*/ 	.word	0x00000007
        /*0420*/ 	.word	0x00030840
        /*0424*/ 	.short	0x010a
        /*0426*/ 	.byte	0x3f
	.zero		1


	//   ....[37]....
        /*0428*/ 	.word	0x0000a1a0
        /*042c*/ 	.word	0x00000019
        /*0430*/ 	.word	0x00030820
        /*0434*/ 	.short	0x010a
        /*0436*/ 	.byte	0x3f
	.zero		1


	//   ....[38]....
        /*0438*/ 	.word	0x0000a430
        /*043c*/ 	.word	0x00000005
        /*0440*/ 	.word	0x00030840
        /*0444*/ 	.short	0x010a
        /*0446*/ 	.byte	0x3f
	.zero		1


	//   ....[39]....
        /*0448*/ 	.word	0x0000a5d0
        /*044c*/ 	.word	0x00000004
        /*0450*/ 	.word	0x00000060
        /*0454*/ 	.short	0x010a
        /*0456*/ 	.byte	0x3f
	.zero		1


	//   ....[40]....
        /*0458*/ 	.word	0x0000aa20
        /*045c*/ 	.word	0x00000006
        /*0460*/ 	.word	0x00030840
        /*0464*/ 	.short	0x010a
        /*0466*/ 	.byte	0x3f
	.zero		1


	//   ....[41]....
        /*0468*/ 	.word	0x0000abc0
        /*046c*/ 	.word	0x00000006
        /*0470*/ 	.word	0x00000060
        /*0474*/ 	.short	0x010a
        /*0476*/ 	.byte	0x3f
	.zero		1


	//   ....[42]....
        /*0478*/ 	.word	0x0000af70
        /*047c*/ 	.word	0x00000005
        /*0480*/ 	.word	0x00030840
        /*0484*/ 	.short	0x010a
        /*0486*/ 	.byte	0x3f
	.zero		1


	//   ....[43]....
        /*0488*/ 	.word	0x0000b120
        /*048c*/ 	.word	0x00000005
        /*0490*/ 	.word	0x00000060
        /*0494*/ 	.short	0x010a
        /*0496*/ 	.byte	0x3f
	.zero		1


	//   ....[44]....
        /*0498*/ 	.word	0x0000b370
        /*049c*/ 	.word	0x00000005
        /*04a0*/ 	.word	0x00030860
        /*04a4*/ 	.short	0x010a
        /*04a6*/ 	.byte	0x3f
	.zero		1


	//   ....[45]....
        /*04a8*/ 	.word	0x0000b610
        /*04ac*/ 	.word	0x00000008
        /*04b0*/ 	.word	0x00030820
        /*04b4*/ 	.short	0x010a
        /*04b6*/ 	.byte	0x3f
	.zero		1


	//   ....[46]....
        /*04b8*/ 	.word	0x0000b770
        /*04bc*/ 	.word	0x00000005
        /*04c0*/ 	.word	0x00000000
        /*04c4*/ 	.short	0x010a
        /*04c6*/ 	.byte	0x3f
	.zero		1


	//   ....[47]....
        /*04c8*/ 	.word	0x0000b7e0
        /*04cc*/ 	.word	0x00000003
        /*04d0*/ 	.word	0x00000000
        /*04d4*/ 	.short	0x010a
        /*04d6*/ 	.byte	0x3f
	.zero		1


	//   ....[48]....
        /*04d8*/ 	.word	0x0000b840
        /*04dc*/ 	.word	0x00000005
        /*04e0*/ 	.word	0x00000000
        /*04e4*/ 	.short	0x010a
        /*04e6*/ 	.byte	0x3f
	.zero		1


	//   ....[49]....
        /*04e8*/ 	.word	0x0000b870
        /*04ec*/ 	.word	0x00000003
        /*04f0*/ 	.word	0x00000000
        /*04f4*/ 	.short	0x010a
        /*04f6*/ 	.byte	0x3f
	.zero		1


	//   ....[50]....
        /*04f8*/ 	.word	0x0000b8e0
        /*04fc*/ 	.word	0x00000003
        /*0500*/ 	.word	0x00030800
        /*0504*/ 	.short	0x010a
        /*0506*/ 	.byte	0x3f
	.zero		1


	//   ....[51]....
        /*0508*/ 	.word	0x0000b930
        /*050c*/ 	.word	0x00000003
        /*0510*/ 	.word	0x00030830
        /*0514*/ 	.short	0x010a
        /*0516*/ 	.byte	0x3f
	.zero		1


	//   ....[52]....
        /*0518*/ 	.word	0x0000b990
        /*051c*/ 	.word	0x0000000b
        /*0520*/ 	.word	0x00030830
        /*0524*/ 	.short	0x010a
        /*0526*/ 	.byte	0x3f
	.zero		1


	//   ....[53]....
        /*0528*/ 	.word	0x0000b9f0
        /*052c*/ 	.word	0x0000000b
        /*0530*/ 	.word	0x00030850
        /*0534*/ 	.short	0x010a
        /*0536*/ 	.byte	0x3f
	.zero		1


	//   ....[54]....
        /*0538*/ 	.word	0x0000ba50
        /*053c*/ 	.word	0x00000004
        /*0540*/ 	.word	0x00030850
        /*0544*/ 	.short	0x010a
        /*0546*/ 	.byte	0x3f
	.zero		1


	//   ....[55]....
        /*0548*/ 	.word	0x0000bbc0
        /*054c*/ 	.word	0x00000007
        /*0550*/ 	.word	0x00030840
        /*0554*/ 	.short	0x010a
        /*0556*/ 	.byte	0x3f
	.zero		1


	//   ....[56]....
        /*0558*/ 	.word	0x0000bc10
        /*055c*/ 	.word	0x00000019
        /*0560*/ 	.word	0x00030820
        /*0564*/ 	.short	0x010a
        /*0566*/ 	.byte	0x3f
	.zero		1


	//   ....[57]....
        /*0568*/ 	.word	0x0000bc60
        /*056c*/ 	.word	0x00000005
        /*0570*/ 	.word	0x00030840
        /*0574*/ 	.short	0x010a
        /*0576*/ 	.byte	0x3f
	.zero		1


	//   ....[58]....
        /*0578*/ 	.word	0x0000bcb0
        /*057c*/ 	.word	0x00000004
        /*0580*/ 	.word	0x00000060
        /*0584*/ 	.short	0x010a
        /*0586*/ 	.byte	0x3f
	.zero		1


	//   ....[59]....
        /*0588*/ 	.word	0x0000bd00
        /*058c*/ 	.word	0x00000006
        /*0590*/ 	.word	0x00030840
        /*0594*/ 	.short	0x010a
        /*0596*/ 	.byte	0x3f
	.zero		1


	//   ....[60]....
        /*0598*/ 	.word	0x0000bd50
        /*059c*/ 	.word	0x00000006
        /*05a0*/ 	.word	0x00000060
        /*05a4*/ 	.short	0x010a
        /*05a6*/ 	.byte	0x3f
	.zero		1


	//   ....[61]....
        /*05a8*/ 	.word	0x0000bda0
        /*05ac*/ 	.word	0x00000005
        /*05b0*/ 	.word	0x00030840
        /*05b4*/ 	.short	0x010a
        /*05b6*/ 	.byte	0x3f
	.zero		1


	//   ....[62]....
        /*05b8*/ 	.word	0x0000bdf0
        /*05bc*/ 	.word	0x00000005
        /*05c0*/ 	.word	0x00000060
        /*05c4*/ 	.short	0x010a
        /*05c6*/ 	.byte	0x3f
	.zero		1


	//   ....[63]....
        /*05c8*/ 	.word	0x0000be40
        /*05cc*/ 	.word	0x00000005
        /*05d0*/ 	.word	0x00030860
        /*05d4*/ 	.short	0x010a
        /*05d6*/ 	.byte	0x3f
	.zero		1


	//   ....[64]....
        /*05d8*/ 	.word	0x0000be90
        /*05dc*/ 	.word	0x00000008
        /*05e0*/ 	.word	0x00030820
        /*05e4*/ 	.short	0x010a
        /*05e6*/ 	.byte	0x3f
	.zero		1


	//   ....[65]....
        /*05e8*/ 	.word	0x0000c000
        /*05ec*/ 	.word	0x00000005
        /*05f0*/ 	.word	0x00000000
        /*05f4*/ 	.short	0x010a
        /*05f6*/ 	.byte	0x3f
	.zero		1


	//   ....[66]....
        /*05f8*/ 	.word	0x0000c050
        /*05fc*/ 	.word	0x00000003
        /*0600*/ 	.word	0x00000000
        /*0604*/ 	.short	0x010a
        /*0606*/ 	.byte	0x3f
	.zero		1


	//   ....[67]....
        /*0608*/ 	.word	0x0000c0a0
        /*060c*/ 	.word	0x00000005
        /*0610*/ 	.word	0x00000000
        /*0614*/ 	.short	0x010a
        /*0616*/ 	.byte	0x3f
	.zero		1


	//----- nvinfo : EIATTR_NUM_MBARRIERS
	.align		4
.L_1495:
        /*0618*/ 	.byte	0x03, 0x38
        /*061a*/ 	.short	0x0016


	//----- nvinfo : EIATTR_EXIT_INSTR_OFFSETS
	.align		4
        /*061c*/ 	.byte	0x04, 0x1c
        /*061e*/ 	.short	(.L_1497 - .L_1496)


	//   ....[0]....
.L_1496:
        /*0620*/ 	.word	0x00000a30


	//   ....[1]....
        /*0624*/ 	.word	0x000093b0


	//   ....[2]....
        /*0628*/ 	.word	0x00009410


	//   ....[3]....
        /*062c*/ 	.word	0x0000b8c0


	//----- nvinfo : EIATTR_MAX_THREADS
	.align		4
.L_1497:
        /*0630*/ 	.byte	0x04, 0x05
        /*0632*/ 	.short	(.L_1499 - .L_1498)
.L_1498:
        /*0634*/ 	.word	0x00000200
        /*0638*/ 	.word	0x00000001
        /*063c*/ 	.word	0x00000001


	//----- nvinfo : EIATTR_CRS_STACK_SIZE
	.align		4
.L_1499:
        /*0640*/ 	.byte	0x04, 0x1e
        /*0642*/ 	.short	(.L_1501 - .L_1500)
.L_1500:
        /*0644*/ 	.word	0x00000000


	//----- nvinfo : EIATTR_CBANK_PARAM_SIZE
	.align		4
.L_1501:
        /*0648*/ 	.byte	0x03, 0x19
        /*064a*/ 	.short	0x0bf0


	//----- nvinfo : EIATTR_PARAM_CBANK
	.align		4
        /*064c*/ 	.byte	0x04, 0x0a
        /*064e*/ 	.short	(.L_1503 - .L_1502)
	.align		4
.L_1502:
        /*0650*/ 	.word	index@(.nv.constant0._ZN7cutlass13device_kernelIN5flash11enable_sm90INS1_16FlashAttnFwdSm90INS1_25CollectiveMainloopFwdSm90ILi2EN4cute5tupleIJNS5_1CILi1EEES8_S8_EEENS6_IJNS7_ILi192EEESA_NS7_ILi64EEEEEELi64ENS_10bfloat16_tEfNS_4arch4Sm90ELb0ELb0ELb1ELb0ELb0ELb0ELb0ELb0ELb1ELb0ELb0ELb0EEENS1_21CollectiveEpilogueFwdINS6_IJSA_SB_SA_EEES9_SD_SF_Li384ELb0ELb0ELb0ELb0EEENS1_29StaticPersistentTileSchedulerILb0EEEEEEEEEvNT_6ParamsE)
        /*0654*/ 	.short	0x0210
        /*0656*/ 	.short	0x0bf0


	//----- nvinfo : EIATTR_SW_WAR
	.align		4
.L_1503:
        /*0658*/ 	.byte	0x04, 0x36
        /*065a*/ 	.short	(.L_1505 - .L_1504)
.L_1504:
        /*065c*/ 	.word	0x00000008
.L_1505:


//--------------------- .nv.info._ZN7cutlass13device_kernelIN5flash11enable_sm90INS1_16FlashAttnFwdSm90INS1_25CollectiveMainloopFwdSm90ILi2EN4cute5tupleIJNS5_1CILi1EEES8_S8_EEENS6_IJNS7_ILi192EEESA_NS7_ILi64EEEEEELi64ENS_10bfloat16_tEfNS_4arch4Sm90ELb0ELb0ELb1ELb1ELb0ELb0ELb0ELb0ELb1ELb0ELb0ELb0EEENS1_21CollectiveEpilogueFwdINS6_IJSA_SB_SA_EEES9_SD_SF_Li384ELb1ELb0ELb0ELb0EEENS1_36VarlenDynamicPersistentTileSchedulerILi192ELi192ELi384ELi32ELb0ELb0ELb1ELb0ELb1ELb1EEEEEEEEEvNT_6ParamsE --------------------------
	.section	.nv.info._ZN7cutlass13device_kernelIN5flash11enable_sm90INS1_16FlashAttnFwdSm90INS1_25CollectiveMainloopFwdSm90ILi2EN4cute5tupleIJNS5_1CILi1EEES8_S8_EEENS6_IJNS7_ILi192EEESA_NS7_ILi64EEEEEELi64ENS_10bfloat16_tEfNS_4arch4Sm90ELb0ELb0ELb1ELb1ELb0ELb0ELb0ELb0ELb1ELb0ELb0ELb0EEENS1_21CollectiveEpilogueFwdINS6_IJSA_SB_SA_EEES9_SD_SF_Li384ELb1ELb0ELb0ELb0EEENS1_36VarlenDynamicPersistentTileSchedulerILi192ELi192ELi384ELi32ELb0ELb0ELb1ELb0ELb1ELb1EEEEEEEEEvNT_6ParamsE,"",@"SHT_CUDA_INFO"
	.sectionflags	@""
	.align	4


	//----- nvinfo : EIATTR_CUDA_API_VERSION
	.align		4
        /*0000*/ 	.byte	0x04, 0x37
        /*0002*/ 	.short	(.L_1507 - .L_1506)
.L_1506:
        /*0004*/ 	.word	0x00000082


	//----- nvinfo : EIATTR_KPARAM_INFO
	.align		4
.L_1507:
        /*0008*/ 	.byte	0x04, 0x17
        /*000a*/ 	.short	(.L_1509 - .L_1508)
.L_1508:
        /*000c*/ 	.word	0x00000000
        /*0010*/ 	.short	0x0000
        /*0012*/ 	.short	0x0070
        /*0014*/ 	.byte	0x00, 0xf0, 0x01, 0x28


	//----- nvinfo : EIATTR_SPARSE_MMA_MASK
	.align		4
.L_1509:
        /*0018*/ 	.byte	0x03, 0x50
        /*001a*/ 	.short	0x0000


	//----- nvinfo : EIATTR_MAXREG_COUNT
	.align		4
        /*001c*/ 	.byte	0x03, 0x1b
        /*001e*/ 	.short	0x0080


	//----- nvinfo : EIATTR_NUM_BARRIERS
	.align		4
        /*0020*/ 	.byte	0x02, 0x4c
        /*0022*/ 	.byte	0x10
	.zero		1


	//----- nvinfo : EIATTR_EXTERNS
	.align		4
        /*0024*/ 	.byte	0x04, 0x0f
        /*0026*/ 	.short	(.L_1511 - .L_1510)


	//   ....[0]....
	.align		4
.L_1510:
        /*0028*/ 	.word	index@(__assertfail)


	//----- nvinfo : EIATTR_ANNOTATIONS
	.align		4
.L_1511:
        /*002c*/ 	.byte	0x04, 0x55
        /*002e*/ 	.short	(.L_1513 - .L_1512)


	//   ....[0]....
.L_1512:
        /* <DEDUP_REMOVED lines=17> */


	//----- nvinfo : EIATTR_MERCURY_ISA_VERSION
	.align		4
.L_1513:
        /*0128*/ 	.byte	0x03, 0x5f
        /*012a*/ 	.short	0x0101


	//----- nvinfo : EIATTR_UNUSED_LOAD_BYTE_OFFSET
	.align		4
        /*012c*/ 	.byte	0x04, 0x44
        /*012e*/ 	.short	(.L_1515 - .L_1514)


	//   ....[0]....
.L_1514:
        /*0130*/ 	.word	0x00000a80
        /*0134*/ 	.word	0x0000fff0


	//   ....[1]....
        /*0138*/ 	.word	0x00009120
        /*013c*/ 	.word	0x0000fff0


	//----- nvinfo : EIATTR_INT_WARP_WIDE_INSTR_OFFSETS
	.align		4
.L_1515:
        /*0140*/ 	.byte	0x04, 0x31
        /*0142*/ 	.short	(.L_1517 - .L_1516)


	//   ....[0]....
.L_1516:
        /*0144*/ 	.word	0x00000160


	//   ....[1]....
        /*0148*/ 	.word	0x000001a0


	//   ....[2]....
        /*014c*/ 	.word	0x00000210


	//   ....[3]....
        /*0150*/ 	.word	0x0000b8a0


	//   ....[4]....
        /*0154*/ 	.word	0x0000b930


	//   ....[5]....
        /*0158*/ 	.word	0x0000bd80


	//   ....[6]....
        /*015c*/ 	.word	0x0000bdb0


	//   ....[7]....
        /*0160*/ 	.word	0x0000d810


	//   ....[8]....
        /*0164*/ 	.word	0x0000d8a0


	//----- nvinfo : EIATTR_COOP_GROUP_MASK_REGIDS
	.align		4
.L_1517:
        /*0168*/ 	.byte	0x04, 0x29
        /*016a*/ 	.short	(.L_1519 - .L_1518)


	//   ....[0]....
.L_1518:
        /*016c*/ 	.word	0xffffffff


	//   ....[1]....
        /*0170*/ 	.word	0xffffffff


	//   ....[2]....
        /*0174*/ 	.word	0xffffffff


	//   ....[3]....
        /*0178*/ 	.word	0xffffffff


	//   ....[4]....
        /*017c*/ 	.word	0xffffffff


	//   ....[5]....
        /*0180*/ 	.word	0xffffffff


	//   ....[6]....
        /*0184*/ 	.word	0xffffffff


	//   ....[7]....
        /*0188*/ 	.word	0xffffffff


	//   ....[8]....
        /*018c*/ 	.word	0xffffffff


	//   ....[9]....
        /*0190*/ 	.word	0xffffffff


	//   ....[10]....
        /*0194*/ 	.word	0xffffffff


	//   ....[11]....
        /*0198*/ 	.word	0xffffffff


	//   ....[12]....
        /*019c*/ 	.word	0xffffffff


	//   ....[13]....
        /*01a0*/ 	.word	0xffffffff


	//   ....[14]....
        /*01a4*/ 	.word	0xffffffff


	//   ....[15]....
        /*01a8*/ 	.word	0xffffffff


	//   ....[16]....
        /*01ac*/ 	.word	0xffffffff


	//   ....[17]....
        /*01b0*/ 	.word	0xffffffff


	//   ....[18]....
        /*01b4*/ 	.word	0xffffffff


	//   ....[19]....
        /*01b8*/ 	.word	0xffffffff


	//   ....[20]....
        /*01bc*/ 	.word	0xffffffff


	//   ....[21]....
        /*01c0*/ 	.word	0xffffffff


	//   ....[22]....
        /*01c4*/ 	.word	0xffffffff


	//   ....[23]....
        /*01c8*/ 	.word	0xffffffff


	//   ....[24]....
        /*01cc*/ 	.word	0xffffffff


	//   ....[25]....
        /*01d0*/ 	.word	0xffffffff


	//   ....[26]....
        /*01d4*/ 	.word	0xffffffff


	//   ....[27]....
        /*01d8*/ 	.word	0xffffffff


	//   ....[28]....
        /*01dc*/ 	.word	0xffffffff


	//   ....[29]....
        /*01e0*/ 	.word	0xffffffff


	//   ....[30]....
        /*01e4*/ 	.word	0xffffffff


	//   ....[31]....
        /*01e8*/ 	.word	0xffffffff


	//   ....[32]....
        /*01ec*/ 	.word	0xffffffff


	//   ....[33]....
        /*01f0*/ 	.word	0xffffffff


	//   ....[34]....
        /*01f4*/ 	.word	0xffffffff


	//   ....[35]....
        /*01f8*/ 	.word	0xffffffff


	//   ....[36]....
        /*01fc*/ 	.word	0xffffffff


	//   ....[37]....
        /*0200*/ 	.word	0xffffffff


	//   ....[38]....
        /*0204*/ 	.word	0xffffffff


	//   ....[39]....
        /*0208*/ 	.word	0xffffffff


	//   ....[40]....
        /*020c*/ 	.word	0xffffffff


	//   ....[41]....
        /*0210*/ 	.word	0xffffffff


	//   ....[42]....
        /*0214*/ 	.word	0xffffffff


	//   ....[43]....
        /*0218*/ 	.word	0xffffffff


	//   ....[44]....
        /*021c*/ 	.word	0xffffffff


	//   ....[45]....
        /*0220*/ 	.word	0xffffffff


	//   ....[46]....
        /*0224*/ 	.word	0xffffffff


	//   ....[47]....
        /*0228*/ 	.word	0xffffffff


	//   ....[48]....
        /*022c*/ 	.word	0xffffffff


	//   ....[49]....
        /*0230*/ 	.word	0xffffffff


	//   ....[50]....
        /*0234*/ 	.word	0xffffffff


	//   ....[51]....
        /*0238*/ 	.word	0xffffffff


	//   ....[52]....
        /*023c*/ 	.word	0xffffffff


	//   ....[53]....
        /*0240*/ 	.word	0xffffffff


	//   ....[54]....
        /*0244*/ 	.word	0xffffffff


	//   ....[55]....
        /*0248*/ 	.word	0xffffffff


	//   ....[56]....
        /*024c*/ 	.word	0x0500000f


	//   ....[57]....
        /*0250*/ 	.word	0x0500000f


	//   ....[58]....
        /*0254*/ 	.word	0x0500000f


	//   ....[59]....
        /*0258*/ 	.word	0x0500000f


	//   ....[60]....
        /*025c*/ 	.word	0x0500000f


	//   ....[61]....
        /*0260*/ 	.word	0x0500000f


	//   ....[62]....
        /*0264*/ 	.word	0x0500000f


	//   ....[63]....
        /*0268*/ 	.word	0x0500000f


	//   ....[64]....
        /*026c*/ 	.word	0x0500000f


	//   ....[65]....
        /*0270*/ 	.word	0x0500000f


	//   ....[66]....
        /*0274*/ 	.word	0x0500000f


	//   ....[67]....
        /*0278*/ 	.word	0x0500000f


	//   ....[68]....
        /*027c*/ 	.word	0x0500000f


	//   ....[69]....
        /*0280*/ 	.word	0x0500000f


	//   ....[70]....
        /*0284*/ 	.word	0x0500000f


	//   ....[71]....
        /*0288*/ 	.word	0x0500000f


	//   ....[72]....
        /*028c*/ 	.word	0x0500000f


	//   ....[73]....
        /*0290*/ 	.word	0x0500000f


	//   ....[74]....
        /*0294*/ 	.word	0x0500000f


	//----- nvinfo : EIATTR_COOP_GROUP_INSTR_OFFSETS
	.align		4
.L_1519:
        /*0298*/ 	.byte	0x04, 0x28
        /*029a*/ 	.short	(.L_1521 - .L_1520)


	//   ....[0]....
.L_1520:
        /*029c*/ 	.word	0x00000070


	//   ....[1]....
        /*02a0*/ 	.word	0x00000170


	//   ....[2]....
        /*02a4*/ 	.word	0x000001c0


	//   ....[3]....
        /*02a8*/ 	.word	0x000003f0


	//   ....[4]....
        /*02ac*/ 	.word	0x00000550


	//   ....[5]....
        /*02b0*/ 	.word	0x00000670


	//   ....[6]....
        /*02b4*/ 	.word	0x000007d0


	//   ....[7]....
        /*02b8*/ 	.word	0x000014f0


	//   ....[8]....
        /*02bc*/ 	.word	0x000031a0


	//   ....[9]....
        /*02c0*/ 	.word	0x000031c0


	//   ....[10]....
        /*02c4*/ 	.word	0x000036d0


	//   ....[11]....
        /*02c8*/ 	.word	0x00003740


	//   ....[12]....
        /*02cc*/ 	.word	0x00004e80


	//   ....[13]....
        /*02d0*/ 	.word	0x00006990


	//   ....[14]....
        /*02d4*/ 	.word	0x00006ae0


	//   ....[15]....
        /*02d8*/ 	.word	0x00006b00


	//   ....[16]....
        /*02dc*/ 	.word	0x00006bf0


	//   ....[17]....
        /*02e0*/ 	.word	0x000085e0


	//   ....[18]....
        /*02e4*/ 	.word	0x000086f0


	//   ....[19]....
        /*02e8*/ 	.word	0x00008730


	//   ....[20]....
        /*02ec*/ 	.word	0x00008870


	//   ....[21]....
        /*02f0*/ 	.word	0x000088a0


	//   ....[22]....
        /*02f4*/ 	.word	0x0000aac0


	//   ....[23]....
        /*02f8*/ 	.word	0x0000ac40


	//   ....[24]....
        /*02fc*/ 	.word	0x0000ac70


	//   ....[25]....
        /*0300*/ 	.word	0x0000acb0


	//   ....[26]....
        /*0304*/ 	.word	0x0000ad20


	//   ....[27]....
        /*0308*/ 	.word	0x0000ad80


	//   ....[28]....
        /*030c*/ 	.word	0x0000adc0


	//   ....[29]....
        /*0310*/ 	.word	0x0000af40


	//   ....[30]....
        /*0314*/ 	.word	0x0000afa0


	//   ....[31]....
        /*0318*/ 	.word	0x0000afe0


	//   ....[32]....
        /*031c*/ 	.word	0x0000b020


	//   ....[33]....
        /*0320*/ 	.word	0x0000b050


	//   ....[34]....
        /*0324*/ 	.word	0x0000b080


	//   ....[35]....
        /*0328*/ 	.word	0x0000b100


	//   ....[36]....
        /*032c*/ 	.word	0x0000b130


	//   ....[37]....
        /*0330*/ 	.word	0x0000b1b0


	//   ....[38]....
        /*0334*/ 	.word	0x0000db60


	//   ....[39]....
        /*0338*/ 	.word	0x0000db70


	//   ....[40]....
        /*033c*/ 	.word	0x0000dc60


	//   ....[41]....
        /*0340*/ 	.word	0x0000dcc0


	//   ....[42]....
        /*0344*/ 	.word	0x0000dd00


	//   ....[43]....
        /*0348*/ 	.word	0x0000dd40


	//   ....[44]....
        /*034c*/ 	.word	0x0000dd70


	//   ....[45]....
        /*0350*/ 	.word	0x0000dda0


	//   ....[46]....
        /*0354*/ 	.word	0x0000df10


	//   ....[47]....
        /*0358*/ 	.word	0x0000df70


	//   ....[48]....
        /*035c*/ 	.word	0x0000dfb0


	//   ....[49]....
        /*0360*/ 	.word	0x0000dff0


	//   ....[50]....
        /*0364*/ 	.word	0x0000e020


	//   ....[51]....
        /*0368*/ 	.word	0x0000e050


	//   ....[52]....
        /*036c*/ 	.word	0x0000e110


	//   ....[53]....
        /*0370*/ 	.word	0x0000e130


	//   ....[54]....
        /*0374*/ 	.word	0x0000e1a0


	//   ....[55]....
        /*0378*/ 	.word	0x0000e5d0


	//   ....[56]....
        /*037c*/ 	.word	0x0000eab0


	//   ....[57]....
        /*0380*/ 	.word	0x0000eea0


	//   ....[58]....
        /*0384*/ 	.word	0x0000ef30


	//   ....[59]....
        /*0388*/ 	.word	0x0000efd0


	//   ....[60]....
        /*038c*/ 	.word	0x0000f080


	//   ....[61]....
        /*0390*/ 	.word	0x0000f100


	//   ....[62]....
        /*0394*/ 	.word	0x0000f180


	//   ....[63]....
        /*0398*/ 	.word	0x0000f200


	//   ....[64]....
        /*039c*/ 	.word	0x0000f280


	//   ....[65]....
        /*03a0*/ 	.word	0x0000f310


	//   ....[66]....
        /*03a4*/ 	.word	0x0000f3c0


	//   ....[67]....
        /*03a8*/ 	.word	0x0000f440


	//   ....[68]....
        /*03ac*/ 	.word	0x0000f4c0


	//   ....[69]....
        /*03b0*/ 	.word	0x0000f540


	//   ....[70]....
        /*03b4*/ 	.word	0x0000f5c0


	//   ....[71]....
        /*03b8*/ 	.word	0x0000f630


	//   ....[72]....
        /*03bc*/ 	.word	0x0000f6d0


	//   ....[73]....
        /*03c0*/ 	.word	0x0000f760


	//   ....[74]....
        /*03c4*/ 	.word	0x0000f880


	//----- nvinfo : EIATTR_REG_RECONFIG
	.align		4
.L_1521:
        /*03c8*/ 	.byte	0x01, 0x54
	.zero		2


	//----- nvinfo : EIATTR_SYSCALL_OFFSETS
	.align		4
        /*03cc*/ 	.byte	0x04, 0x46
        /*03ce*/ 	.short	(.L_1523 - .L_1522)


	//   ....[0]....
.L_1522:
        /*03d0*/ 	.word	0x00001640


	//   ....[1]....
        /*03d4*/ 	.word	0x0000bab0


	//   ....[2]....
        /*03d8*/ 	.word	0x0000bbe0


	//   ....[3]....
        /*03dc*/ 	.word	0x0000bce0


	//----- nvinfo : EIATTR_MBARRIER_INSTR_OFFSETS
	.align		4
.L_1523:
        /*03e0*/ 	.byte	0x04, 0x39
        /*03e2*/ 	.short	(.L_1525 - .L_1524)


	//   ....[0]....
.L_1524:
        /*03e4*/ 	.word	0x000002a0
        /*03e8*/ 	.word	0x000000ff
        /*03ec*/ 	.word	0x00030800
        /*03f0*/ 	.short	0x0100
        /*03f2*/ 	.byte	0x08
	.zero		1


	//   ....[1]....
        /*03f4*/ 	.word	0x000002b0
        /*03f8*/ 	.word	0x000000ff
        /*03fc*/ 	.word	0x00030820
        /*0400*/ 	.short	0x0100
        /*0402*/ 	.byte	0x08
	.zero		1


	//   ....[2]....
        /*0404*/ 	.word	0x000003a0
        /*0408*/ 	.word	0x000000ff
        /*040c*/ 	.word	0x00030830
        /*0410*/ 	.short	0x0100
        /*0412*/ 	.byte	0x08
	.zero		1


	//   ....[3]....
        /*0414*/ 	.word	0x000003b0
        /*0418*/ 	.word	0x000000ff
        /*041c*/ 	.word	0x00030840
        /*0420*/ 	.short	0x0100
        /*0422*/ 	.byte	0x08
	.zero		1


	//   ....[4]....
        /*0424*/ 	.word	0x000003c0
        /*0428*/ 	.word	0x000000ff
        /*042c*/ 	.word	0x00030838
        /*0430*/ 	.short	0x0100
        /*0432*/ 	.byte	0x08
	.zero		1


	//   ....[5]....
        /*0434*/ 	.word	0x000003d0
        /*0438*/ 	.word	0x000000ff
        /*043c*/ 	.word	0x00030848
        /*0440*/ 	.short	0x0100
        /*0442*/ 	.byte	0x08
	.zero		1


	//   ....[6]....
        /*0444*/ 	.word	0x00000500
        /*0448*/ 	.word	0x000000ff
        /*044c*/ 	.word	0x00030850
        /*0450*/ 	.short	0x0100
        /*0452*/ 	.byte	0x08
	.zero		1


	//   ....[7]....
        /*0454*/ 	.word	0x00000510
        /*0458*/ 	.word	0x000000ff
        /*045c*/ 	.word	0x00030860
        /*0460*/ 	.short	0x0100
        /*0462*/ 	.byte	0x08
	.zero		1


	//   ....[8]....
        /*0464*/ 	.word	0x00000520
        /*0468*/ 	.word	0x000000ff
        /*046c*/ 	.word	0x00030858
        /*0470*/ 	.short	0x0100
        /*0472*/ 	.byte	0x08
	.zero		1


	//   ....[9]....
        /*0474*/ 	.word	0x00000530
        /*0478*/ 	.word	0x000000ff
        /*047c*/ 	.word	0x00030868
        /*0480*/ 	.short	0x0100
        /*0482*/ 	.byte	0x08
	.zero		1


	//   ....[10]....
        /*0484*/ 	.word	0x00000620
        /*0488*/ 	.word	0x000000ff
        /*048c*/ 	.word	0x00030870
        /*0490*/ 	.short	0x0100
        /*0492*/ 	.byte	0x06
	.zero		1


	//   ....[11]....
        /*0494*/ 	.word	0x00000630
        /*0498*/ 	.word	0x000000ff
        /*049c*/ 	.word	0x00030880
        /*04a0*/ 	.short	0x0100
        /*04a2*/ 	.byte	0x06
	.zero		1


	//   ....[12]....
        /*04a4*/ 	.word	0x00000640
        /*04a8*/ 	.word	0x000000ff
        /*04ac*/ 	.word	0x00030878
        /*04b0*/ 	.short	0x0100
        /*04b2*/ 	.byte	0x06
	.zero		1


	//   ....[13]....
        /*04b4*/ 	.word	0x00000650
        /*04b8*/ 	.word	0x000000ff
        /*04bc*/ 	.word	0x00030888
        /*04c0*/ 	.short	0x0100
        /*04c2*/ 	.byte	0x06
	.zero		1


	//   ....[14]....
        /*04c4*/ 	.word	0x00000780
        /*04c8*/ 	.word	0x000000ff
        /*04cc*/ 	.word	0x00030890
        /*04d0*/ 	.short	0x0100
        /*04d2*/ 	.byte	0x08
	.zero		1


	//   ....[15]....
        /*04d4*/ 	.word	0x00000790
        /*04d8*/ 	.word	0x000000ff
        /*04dc*/ 	.word	0x000308a0
        /*04e0*/ 	.short	0x0100
        /*04e2*/ 	.byte	0x08
	.zero		1


	//   ....[16]....
        /*04e4*/ 	.word	0x000007a0
        /*04e8*/ 	.word	0x000000ff
        /*04ec*/ 	.word	0x00030898
        /*04f0*/ 	.short	0x0100
        /*04f2*/ 	.byte	0x08
	.zero		1


	//   ....[17]....
        /*04f4*/ 	.word	0x000007b0
        /*04f8*/ 	.word	0x000000ff
        /*04fc*/ 	.word	0x000308a8
        /*0500*/ 	.short	0x0100
        /*0502*/ 	.byte	0x08
	.zero		1


	//   ....[18]....
        /*0504*/ 	.word	0x000008e0
        /*0508*/ 	.word	0x000000ff
        /*050c*/ 	.word	0x000308b0
        /*0510*/ 	.short	0x0100
        /*0512*/ 	.byte	0x08
	.zero		1


	//   ....[19]....
        /*0514*/ 	.word	0x000008f0
        /*0518*/ 	.word	0x000000ff
        /*051c*/ 	.word	0x000308c0
        /*0520*/ 	.short	0x0100
        /*0522*/ 	.byte	0x08
	.zero		1


	//   ....[20]....
        /*0524*/ 	.word	0x00000900
        /*0528*/ 	.word	0x000000ff
        /*052c*/ 	.word	0x000308b8
        /*0530*/ 	.short	0x0100
        /*0532*/ 	.byte	0x08
	.zero		1


	//   ....[21]....
        /*0534*/ 	.word	0x00000910
        /*0538*/ 	.word	0x000000ff
        /*053c*/ 	.word	0x000308c8
        /*0540*/ 	.short	0x0100
        /*0542*/ 	.byte	0x08
	.zero		1


	//   ....[22]....
        /*0544*/ 	.word	0x000016c0
        /*0548*/ 	.word	0x000000ff
        /*054c*/ 	.word	0x00030800
        /*0550*/ 	.short	0x010a
        /*0552*/ 	.byte	0x28
	.zero		1


	//   ....[23]....
        /*0554*/ 	.word	0x00001740
        /*0558*/ 	.word	0x00000000
        /*055c*/ 	.word	0x00030830
        /*0560*/ 	.short	0x010a
        /*0562*/ 	.byte	0x3f
	.zero		1


	//   ....[24]....
        /*0564*/ 	.word	0x000017b0
        /*0568*/ 	.word	0x00000000
        /*056c*/ 	.word	0x00030830
        /*0570*/ 	.short	0x010a
        /*0572*/ 	.byte	0x3f
	.zero		1


	//   ....[25]....
        /*0574*/ 	.word	0x00003b70
        /*0578*/ 	.word	0x00000006
        /*057c*/ 	.word	0x00000000
        /*0580*/ 	.short	0x0101
        /*0582*/ 	.byte	0x3f
	.zero		1


	//   ....[26]....
        /*0584*/ 	.word	0x000050d0
        /*0588*/ 	.word	0x000000ff
        /*058c*/ 	.word	0x00030830
        /*0590*/ 	.short	0x010a
        /*0592*/ 	.byte	0x06
	.zero		1


	//   ....[27]....
        /*0594*/ 	.word	0x00005110
        /*0598*/ 	.word	0x000000ff
        /*059c*/ 	.word	0x00030830
        /*05a0*/ 	.short	0x010a
        /*05a2*/ 	.byte	0x06
	.zero		1


	//   ....[28]....
        /*05a4*/ 	.word	0x00005310
        /*05a8*/ 	.word	0x000000ff
        /*05ac*/ 	.word	0x00030850
        /*05b0*/ 	.short	0x010a
        /*05b2*/ 	.byte	0x06
	.zero		1


	//   ....[29]....
        /*05b4*/ 	.word	0x00005350
        /*05b8*/ 	.word	0x000000ff
        /*05bc*/ 	.word	0x00030850
        /*05c0*/ 	.short	0x010a
        /*05c2*/ 	.byte	0x06
	.zero		1


	//   ....[30]....
        /*05c4*/ 	.word	0x00006cc0
        /*05c8*/ 	.word	0x00000067
        /*05cc*/ 	.word	0x00000000
        /*05d0*/ 	.short	0x0101
        /*05d2*/ 	.byte	0x3f
	.zero		1


	//   ....[31]....
        /*05d4*/ 	.word	0x00006d10
        /*05d8*/ 	.word	0x00000007
        /*05dc*/ 	.word	0x00000000
        /*05e0*/ 	.short	0x0101
        /*05e2*/ 	.byte	0x3f
	.zero		1


	//   ....[32]....
        /*05e4*/ 	.word	0x00008660
        /*05e8*/ 	.word	0x000000ff
        /*05ec*/ 	.word	0x00030850
        /*05f0*/ 	.short	0x010a
        /*05f2*/ 	.byte	0x05
	.zero		1


	//   ....[33]....
        /*05f4*/ 	.word	0x000086a0
        /*05f8*/ 	.word	0x000000ff
        /*05fc*/ 	.word	0x00030850
        /*0600*/ 	.short	0x010a
        /*0602*/ 	.byte	0x05
	.zero		1


	//   ....[34]....
        /*0604*/ 	.word	0x00008ec0
        /*0608*/ 	.word	0x00000006
        /*060c*/ 	.word	0x00000000
        /*0610*/ 	.short	0x0101
        /*0612*/ 	.byte	0x3f
	.zero		1


	//   ....[35]....
        /*0614*/ 	.word	0x00009ca0
        /*0618*/ 	.word	0x000000ff
        /*061c*/ 	.word	0x00000000
        /*0620*/ 	.short	0x0101
        /*0622*/ 	.byte	0x04
	.zero		1


	//   ....[36]....
        /*0624*/ 	.word	0x0000c1a0
        /*0628*/ 	.word	0x00000005
        /*062c*/ 	.word	0x00030840
        /*0630*/ 	.short	0x010a
        /*0632*/ 	.byte	0x3f
	.zero		1


	//   ....[37]....
        /*0634*/ 	.word	0x0000c4f0
        /*0638*/ 	.word	0x0000001a
        /*063c*/ 	.word	0x00030820
        /*0640*/ 	.short	0x010a
        /*0642*/ 	.byte	0x3f
	.zero		1


	//   ....[38]....
        /*0644*/ 	.word	0x0000c7e0
        /*0648*/ 	.word	0x00000003
        /*064c*/ 	.word	0x00030840
        /*0650*/ 	.short	0x010a
        /*0652*/ 	.byte	0x3f
	.zero		1


	//   ....[39]....
        /*0654*/ 	.word	0x0000c9c0
        /*0658*/ 	.word	0x00000002
        /*065c*/ 	.word	0x00000060
        /*0660*/ 	.short	0x010a
        /*0662*/ 	.byte	0x3f
	.zero		1


	//   ....[40]....
        /*0664*/ 	.word	0x0000ce30
        /*0668*/ 	.word	0x00000003
        /*066c*/ 	.word	0x00030840
        /*0670*/ 	.short	0x010a
        /*0672*/ 	.byte	0x3f
	.zero		1


	//   ....[41]....
        /*0674*/ 	.word	0x0000d010
        /*0678*/ 	.word	0x00000003
        /*067c*/ 	.word	0x00000060
        /*0680*/ 	.short	0x010a
        /*0682*/ 	.byte	0x3f
	.zero		1


	//   ....[42]....
        /*0684*/ 	.word	0x0000d3d0
        /*0688*/ 	.word	0x00000002
        /*068c*/ 	.word	0x00030840
        /*0690*/ 	.short	0x010a
        /*0692*/ 	.byte	0x3f
	.zero		1


	//   ....[43]....
        /*0694*/ 	.word	0x0000d5c0
        /*0698*/ 	.word	0x00000002
        /*069c*/ 	.word	0x00000060
        /*06a0*/ 	.short	0x010a
        /*06a2*/ 	.byte	0x3f
	.zero		1


	//   ....[44]....
        /*06a4*/ 	.word	0x0000d910
        /*06a8*/ 	.word	0x00000003
        /*06ac*/ 	.word	0x00030860
        /*06b0*/ 	.short	0x010a
        /*06b2*/ 	.byte	0x3f
	.zero		1


	//   ....[45]....
        /*06b4*/ 	.word	0x0000e550
        /*06b8*/ 	.word	0x00000009
        /*06bc*/ 	.word	0x00030820
        /*06c0*/ 	.short	0x010a
        /*06c2*/ 	.byte	0x3f
	.zero		1


	//   ....[46]....
        /*06c4*/ 	.word	0x0000e6f0
        /*06c8*/ 	.word	0x00000007
        /*06cc*/ 	.word	0x00000000
        /*06d0*/ 	.short	0x010a
        /*06d2*/ 	.byte	0x3f
	.zero		1


	//   ....[47]....
        /*06d4*/ 	.word	0x0000e760
        /*06d8*/ 	.word	0x00000003
        /*06dc*/ 	.word	0x00000000
        /*06e0*/ 	.short	0x010a
        /*06e2*/ 	.byte	0x3f
	.zero		1


	//   ....[48]....
        /*06e4*/ 	.word	0x0000e7c0
        /*06e8*/ 	.word	0x00000005
        /*06ec*/ 	.word	0x00000000
        /*06f0*/ 	.short	0x010a
        /*06f2*/ 	.byte	0x3f
	.zero		1


	//   ....[49]....
        /*06f4*/ 	.word	0x0000e7f0
        /*06f8*/ 	.word	0x00000003
        /*06fc*/ 	.word	0x00000000
        /*0700*/ 	.short	0x010a
        /*0702*/ 	.byte	0x3f
	.zero		1


	//   ....[50]....
        /*0704*/ 	.word	0x0000e860
        /*0708*/ 	.word	0x00000003
        /*070c*/ 	.word	0x00030800
        /*0710*/ 	.short	0x010a
        /*0712*/ 	.byte	0x3f
	.zero		1


	//   ....[51]....
        /*0714*/ 	.word	0x0000e8b0
        /*0718*/ 	.word	0x00000000
        /*071c*/ 	.word	0x00030830
        /*0720*/ 	.short	0x010a
        /*0722*/ 	.byte	0x3f
	.zero		1


	//   ....[52]....
        /*0724*/ 	.word	0x0000e910
        /*0728*/ 	.word	0x00000007
        /*072c*/ 	.word	0x00030830
        /*0730*/ 	.short	0x010a
        /*0732*/ 	.byte	0x3f
	.zero		1


	//   ....[53]....
        /*0734*/ 	.word	0x0000e970
        /*0738*/ 	.word	0x00000007
        /*073c*/ 	.word	0x00030850
        /*0740*/ 	.short	0x010a
        /*0742*/ 	.byte	0x3f
	.zero		1


	//   ....[54]....
        /*0744*/ 	.word	0x0000e9d0
        /*0748*/ 	.word	0x00000003
        /*074c*/ 	.word	0x00030850
        /*0750*/ 	.short	0x010a
        /*0752*/ 	.byte	0x3f
	.zero		1


	//   ....[55]....
        /*0754*/ 	.word	0x0000eb70
        /*0758*/ 	.word	0x00000005
        /*075c*/ 	.word	0x00030840
        /*0760*/ 	.short	0x010a
        /*0762*/ 	.byte	0x3f
	.zero		1


	//   ....[56]....
        /*0764*/ 	.word	0x0000ebc0
        /*0768*/ 	.word	0x0000001a
        /*076c*/ 	.word	0x00030820
        /*0770*/ 	.short	0x010a
        /*0772*/ 	.byte	0x3f
	.zero		1


	//   ....[57]....
        /*0774*/ 	.word	0x0000ec10
        /*0778*/ 	.word	0x00000003
        /*077c*/ 	.word	0x00030840
        /*0780*/ 	.short	0x010a
        /*0782*/ 	.byte	0x3f
	.zero		1


	//   ....[58]....
        /*0784*/ 	.word	0x0000ec60
        /*0788*/ 	.word	0x00000002
        /*078c*/ 	.word	0x00000060
        /*0790*/ 	.short	0x010a
        /*0792*/ 	.byte	0x3f
	.zero		1


	//   ....[59]....
        /*0794*/ 	.word	0x0000ecb0
        /*0798*/ 	.word	0x00000003
        /*079c*/ 	.word	0x00030840
        /*07a0*/ 	.short	0x010a
        /*07a2*/ 	.byte	0x3f
	.zero		1


	//   ....[60]....
        /*07a4*/ 	.word	0x0000ed00
        /*07a8*/ 	.word	0x00000003
        /*07ac*/ 	.word	0x00000060
        /*07b0*/ 	.short	0x010a
        /*07b2*/ 	.byte	0x3f
	.zero		1


	//   ....[61]....
        /*07b4*/ 	.word	0x0000ed50
        /*07b8*/ 	.word	0x00000002
        /*07bc*/ 	.word	0x00030840
        /*07c0*/ 	.short	0x010a
        /*07c2*/ 	.byte	0x3f
	.zero		1


	//   ....[62]....
        /*07c4*/ 	.word	0x0000eda0
        /*07c8*/ 	.word	0x00000002
        /*07cc*/ 	.word	0x00000060
        /*07d0*/ 	.short	0x010a
        /*07d2*/ 	.byte	0x3f
	.zero		1


	//   ....[63]....
        /*07d4*/ 	.word	0x0000edf0
        /*07d8*/ 	.word	0x00000003
        /*07dc*/ 	.word	0x00030860
        /*07e0*/ 	.short	0x010a
        /*07e2*/ 	.byte	0x3f
	.zero		1


	//   ....[64]....
        /*07e4*/ 	.word	0x0000f7a0
        /*07e8*/ 	.word	0x00000009
        /*07ec*/ 	.word	0x00030820
        /*07f0*/ 	.short	0x010a
        /*07f2*/ 	.byte	0x3f
	.zero		1


	//   ....[65]....
        /*07f4*/ 	.word	0x0000f940
        /*07f8*/ 	.word	0x00000007
        /*07fc*/ 	.word	0x00000000
        /*0800*/ 	.short	0x010a
        /*0802*/ 	.byte	0x3f
	.zero		1


	//   ....[66]....
        /*0804*/ 	.word	0x0000f990
        /*0808*/ 	.word	0x00000003
        /*080c*/ 	.word	0x00000000
        /*0810*/ 	.short	0x010a
        /*0812*/ 	.byte	0x3f
	.zero		1


	//   ....[67]....
        /*0814*/ 	.word	0x0000f9e0
        /*0818*/ 	.word	0x00000005
        /*081c*/ 	.word	0x00000000
        /*0820*/ 	.short	0x010a
        /*0822*/ 	.byte	0x3f
	.zero		1


	//----- nvinfo : EIATTR_NUM_MBARRIERS
	.align		4
.L_1525:
        /*0824*/ 	.byte	0x03, 0x38
        /*0826*/ 	.short	0x0016


	//----- nvinfo : EIATTR_EXIT_INSTR_OFFSETS
	.align		4
        /*0828*/ 	.byte	0x04, 0x1c
        /*082a*/ 	.short	(.L_1527 - .L_1526)


	//   ....[0]....
.L_1526:
        /*082c*/ 	.word	0x00000ab0


	//   ....[1]....
        /*0830*/ 	.word	0x0000aa80


	//   ....[2]....
        /*0834*/ 	.word	0x0000aae0


	//   ....[3]....
        /*0838*/ 	.word	0x0000e840


	//----- nvinfo : EIATTR_MAX_THREADS
	.align		4
.L_1527:
        /*083c*/ 	.byte	0x04, 0x05
        /*083e*/ 	.short	(.L_1529 - .L_1528)
.L_1528:
        /*0840*/ 	.word	0x00000200
        /*0844*/ 	.word	0x00000001
        /*0848*/ 	.word	0x00000001


	//----- nvinfo : EIATTR_CRS_STACK_SIZE
	.align		4
.L_1529:
        /*084c*/ 	.byte	0x04, 0x1e
        /*084e*/ 	.short	(.L_1531 - .L_1530)
.L_1530:
        /*0850*/ 	.word	0x00000000


	//----- nvinfo : EIATTR_CBANK_PARAM_SIZE
	.align		4
.L_1531:
        /*0854*/ 	.byte	0x03, 0x19
        /*0856*/ 	.short	0x0a70


	//----- nvinfo : EIATTR_PARAM_CBANK
	.align		4
        /*0858*/ 	.byte	0x04, 0x0a
        /*085a*/ 	.short	(.L_1533 - .L_1532)
	.align		4
.L_1532:
        /*085c*/ 	.word	index@(.nv.constant0._ZN7cutlass13device_kernelIN5flash11enable_sm90INS1_16FlashAttnFwdSm90INS1_25CollectiveMainloopFwdSm90ILi2EN4cute5tupleIJNS5_1CILi1EEES8_S8_EEENS6_IJNS7_ILi192EEESA_NS7_ILi64EEEEEELi64ENS_10bfloat16_tEfNS_4arch4Sm90ELb0ELb0ELb1ELb1ELb0ELb0ELb0ELb0ELb1ELb0ELb0ELb0EEENS1_21CollectiveEpilogueFwdINS6_IJSA_SB_SA_EEES9_SD_SF_Li384ELb1ELb0ELb0ELb0EEENS1_36VarlenDynamicPersistentTileSchedulerILi192ELi192ELi384ELi32ELb0ELb0ELb1ELb0ELb1ELb1EEEEEEEEEvNT_6ParamsE)
        /*0860*/ 	.short	0x0210
        /*0862*/ 	.short	0x0a70


	//----- nvinfo : EIATTR_SW_WAR
	.align		4
.L_1533:
        /*0864*/ 	.byte	0x04, 0x36
        /*0866*/ 	.short	(.L_1535 - .L_1534)
.L_1534:
        /*0868*/ 	.word	0x00000008
.L_1535:


//--------------------- .nv.info._ZN7cutlass13device_kernelIN5flash11enable_sm90INS1_16FlashAttnFwdSm90INS1_25CollectiveMainloopFwdSm90ILi2EN4cute5tupleIJNS5_1CILi1EEES8_S8_EEENS6_IJNS7_ILi192EEESA_NS7_ILi64EEEEEELi64ENS_10bfloat16_tEfNS_4arch4Sm90ELb0ELb0ELb1ELb1ELb0ELb1ELb0ELb0ELb1ELb0ELb0ELb0EEENS1_21CollectiveEpilogueFwdINS6_IJSA_SB_SA_EEES9_SD_SF_Li384ELb1ELb0ELb0ELb0EEENS1_36VarlenDynamicPersistentTileSchedulerILi192ELi192ELi384ELi32ELb0ELb0ELb1ELb0ELb1ELb1EEEEEEEEEvNT_6ParamsE --------------------------
	.section	.nv.info._ZN7cutlass13device_kernelIN5flash11enable_sm90INS1_16FlashAttnFwdSm90INS1_25CollectiveMainloopFwdSm90ILi2EN4cute5tupleIJNS5_1CILi1EEES8_S8_EEENS6_IJNS7_ILi192EEESA_NS7_ILi64EEEEEELi64ENS_10bfloat16_tEfNS_4arch4Sm90ELb0ELb0ELb1ELb1ELb0ELb1ELb0ELb0ELb1ELb0ELb0ELb0EEENS1_21CollectiveEpilogueFwdINS6_IJSA_SB_SA_EEES9_SD_SF_Li384ELb1ELb0ELb0ELb0EEENS1_36VarlenDynamicPersistentTileSchedulerILi192ELi192ELi384ELi32ELb0ELb0ELb1ELb0ELb1ELb1EEEEEEEEEvNT_6ParamsE,"",@"SHT_CUDA_INFO"
	.sectionflags	@""
	.align	4


	//----- nvinfo : EIATTR_CUDA_API_VERSION
	.align		4
        /*0000*/ 	.byte	0x04, 0x37
        /*0002*/ 	.short	(.L_1537 - .L_1536)
.L_1536:
        /*0004*/ 	.word	0x00000082


	//----- nvinfo : EIATTR_KPARAM_INFO
	.align		4
.L_1537:
        /*0008*/ 	.byte	0x04, 0x17
        /*000a*/ 	.short	(.L_1539 - .L_1538)
.L_1538:
        /*000c*/ 	.word	0x00000000
        /*0010*/ 	.short	0x0000
        /*0012*/ 	.short	0x0070
        /*0014*/ 	.byte	0x00, 0xf0, 0x01, 0x28


	//----- nvinfo : EIATTR_SPARSE_MMA_MASK
	.align		4
.L_1539:
        /*0018*/ 	.byte	0x03, 0x50
        /*001a*/ 	.short	0x0000


	//----- nvinfo : EIATTR_MAXREG_COUNT
	.align		4
        /*001c*/ 	.byte	0x03, 0x1b
        /*001e*/ 	.short	0x0080


	//----- nvinfo : EIATTR_NUM_BARRIERS
	.align		4
        /*0020*/ 	.byte	0x02, 0x4c
        /*0022*/ 	.byte	0x10
	.zero		1


	//----- nvinfo : EIATTR_EXTERNS
	.align		4
        /*0024*/ 	.byte	0x04, 0x0f
        /*0026*/ 	.short	(.L_1541 - .L_1540)


	//   ....[0]....
	.align		4
.L_1540:
        /*0028*/ 	.word	index@(__assertfail)


	//----- nvinfo : EIATTR_ANNOTATIONS
	.align		4
.L_1541:
        /*002c*/ 	.byte	0x04, 0x55
        /*002e*/ 	.short	(.L_1543 - .L_1542)


	//   ....[0]....
.L_1542:
        /* <DEDUP_REMOVED lines=59> */


	//----- nvinfo : EIATTR_MERCURY_ISA_VERSION
	.align		4
.L_1543:
        /*03d0*/ 	.byte	0x03, 0x5f
        /*03d2*/ 	.short	0x0101


	//----- nvinfo : EIATTR_UNUSED_LOAD_BYTE_OFFSET
	.align		4
        /*03d4*/ 	.byte	0x04, 0x44
        /*03d6*/ 	.short	(.L_1545 - .L_1544)


	//   ....[0]....
.L_1544:
        /*03d8*/ 	.word	0x00000b00
        /*03dc*/ 	.word	0x0000fff0


	//   ....[1]....
        /*03e0*/ 	.word	0x00010a10
        /*03e4*/ 	.word	0x0000fff0


	//----- nvinfo : EIATTR_INT_WARP_WIDE_INSTR_OFFSETS
	.align		4
.L_1545:
        /*03e8*/ 	.byte	0x04, 0x31
        /*03ea*/ 	.short	(.L_1547 - .L_1546)


	//   ....[0]....
.L_1546:
        /*03ec*/ 	.word	0x000001b0


	//   ....[1]....
        /*03f0*/ 	.word	0x00000250


	//   ....[2]....
        /*03f4*/ 	.word	0x000002c0


	//   ....[3]....
        /*03f8*/ 	.word	0x00013ce0


	//   ....[4]....
        /*03fc*/ 	.word	0x00013d70


	//   ....[5]....
        /*0400*/ 	.word	0x000141b0


	//   ....[6]....
        /*0404*/ 	.word	0x000141e0


	//   ....[7]....
        /*0408*/ 	.word	0x00015c80


	//   ....[8]....
        /*040c*/ 	.word	0x00015d10


	//----- nvinfo : EIATTR_COOP_GROUP_MASK_REGIDS
	.align		4
.L_1547:
        /*0410*/ 	.byte	0x04, 0x29
        /*0412*/ 	.short	(.L_1549 - .L_1548)


	//   ....[0]....
.L_1548:
        /*0414*/ 	.word	0xffffffff


	//   ....[1]....
        /*0418*/ 	.word	0xffffffff


	//   ....[2]....
        /*041c*/ 	.word	0xffffffff


	//   ....[3]....
        /*0420*/ 	.word	0xffffffff


	//   ....[4]....
        /*0424*/ 	.word	0xffffffff


	//   ....[5]....
        /*0428*/ 	.word	0xffffffff


	//   ....[6]....
        /*042c*/ 	.word	0xffffffff


	//   ....[7]....
        /*0430*/ 	.word	0xffffffff


	//   ....[8]....
        /*0434*/ 	.word	0xffffffff


	//   ....[9]....
        /*0438*/ 	.word	0xffffffff


	//   ....[10]....
        /*043c*/ 	.word	0xffffffff


	//   ....[11]....
        /*0440*/ 	.word	0xffffffff


	//   ....[12]....
        /*0444*/ 	.word	0xffffffff


	//   ....[13]....
        /*0448*/ 	.word	0xffffffff


	//   ....[14]....
        /*044c*/ 	.word	0xffffffff


	//   ....[15]....
        /*0450*/ 	.word	0xffffffff


	//   ....[16]....
        /*0454*/ 	.word	0xffffffff


	//   ....[17]....
        /*0458*/ 	.word	0xffffffff


	//   ....[18]....
        /*045c*/ 	.word	0xffffffff


	//   ....[19]....
        /*0460*/ 	.word	0xffffffff


	//   ....[20]....
        /*0464*/ 	.word	0xffffffff


	//   ....[21]....
        /*0468*/ 	.word	0xffffffff


	//   ....[22]....
        /*046c*/ 	.word	0xffffffff


	//   ....[23]....
        /*0470*/ 	.word	0xffffffff


	//   ....[24]....
        /*0474*/ 	.word	0xffffffff


	//   ....[25]....
        /*0478*/ 	.word	0xffffffff


	//   ....[26]....
        /*047c*/ 	.word	0xffffffff


	//   ....[27]....
        /*0480*/ 	.word	0xffffffff


	//   ....[28]....
        /*0484*/ 	.word	0xffffffff


	//   ....[29]....
        /*0488*/ 	.word	0xffffffff


	//   ....[30]....
        /*048c*/ 	.word	0xffffffff


	//   ....[31]....
        /*0490*/ 	.word	0xffffffff


	//   ....[32]....
        /*0494*/ 	.word	0xffffffff


	//   ....[33]....
        /*0498*/ 	.word	0xffffffff


	//   ....[34]....
        /*049c*/ 	.word	0xffffffff


	//   ....[35]....
        /*04a0*/ 	.word	0xffffffff


	//   ....[36]....
        /*04a4*/ 	.word	0xffffffff


	//   ....[37]....
        /*04a8*/ 	.word	0xffffffff


	//   ....[38]....
        /*04ac*/ 	.word	0xffffffff


	//   ....[39]....
        /*04b0*/ 	.word	0xffffffff


	//   ....[40]....
        /*04b4*/ 	.word	0xffffffff


	//   ....[41]....
        /*04b8*/ 	.word	0xffffffff


	//   ....[42]....
        /*04bc*/ 	.word	0xffffffff


	//   ....[43]....
        /*04c0*/ 	.word	0xffffffff


	//   ....[44]....
        /*04c4*/ 	.word	0xffffffff


	//   ....[45]....
        /*04c8*/ 	.word	0xffffffff


	//   ....[46]....
        /*04cc*/ 	.word	0xffffffff


	//   ....[47]....
        /*04d0*/ 	.word	0xffffffff


	//   ....[48]....
        /*04d4*/ 	.word	0xffffffff


	//   ....[49]....
        /*04d8*/ 	.word	0xffffffff


	//   ....[50]....
        /*04dc*/ 	.word	0xffffffff


	//   ....[51]....
        /*04e0*/ 	.word	0xffffffff


	//   ....[52]....
        /*04e4*/ 	.word	0xffffffff


	//   ....[53]....
        /*04e8*/ 	.word	0xffffffff


	//   ....[54]....
        /*04ec*/ 	.word	0xffffffff


	//   ....[55]....
        /*04f0*/ 	.word	0xffffffff


	//   ....[56]....
        /*04f4*/ 	.word	0x0500000f


	//   ....[57]....
        /*04f8*/ 	.word	0x0500000f


	//   ....[58]....
        /*04fc*/ 	.word	0x0500000f


	//   ....[59]....
        /*0500*/ 	.word	0x0500000f


	//   ....[60]....
        /*0504*/ 	.word	0x0500000f


	//   ....[61]....
        /*0508*/ 	.word	0x0500000f


	//   ....[62]....
        /*050c*/ 	.word	0x0500000f


	//   ....[63]....
        /*0510*/ 	.word	0x0500000f


	//   ....[64]....
        /*0514*/ 	.word	0x0500000f


	//   ....[65]....
        /*0518*/ 	.word	0x0500000f


	//   ....[66]....
        /*051c*/ 	.word	0x0500000f


	//   ....[67]....
        /*0520*/ 	.word	0x0500000f


	//   ....[68]....
        /*0524*/ 	.word	0x0500000f


	//   ....[69]....
        /*0528*/ 	.word	0x0500000f


	//   ....[70]....
        /*052c*/ 	.word	0x0500000f


	//   ....[71]....
        /*0530*/ 	.word	0x0500000f


	//   ....[72]....
        /*0534*/ 	.word	0x0500000f


	//   ....[73]....
        /*0538*/ 	.word	0x0500000f


	//   ....[74]....
        /*053c*/ 	.word	0x0500000f


	//   ....[75]....
        /*0540*/ 	.word	0x0500000f


	//   ....[76]....
        /*0544*/ 	.word	0x0500000f


	//   ....[77]....
        /*0548*/ 	.word	0x0500000f


	//   ....[78]....
        /*054c*/ 	.word	0x0500000f


	//   ....[79]....
        /*0550*/ 	.word	0x0500000f


	//   ....[80]....
        /*0554*/ 	.word	0x0500000f


	//   ....[81]....
        /*0558*/ 	.word	0x0500000f


	//   ....[82]....
        /*055c*/ 	.word	0x0500000f


	//   ....[83]....
        /*0560*/ 	.word	0x0500000f


	//   ....[84]....
        /*0564*/ 	.word	0x0500000f


	//----- nvinfo : EIATTR_COOP_GROUP_INSTR_OFFSETS
	.align		4
.L_1549:
        /*0568*/ 	.byte	0x04, 0x28
        /*056a*/ 	.short	(.L_1551 - .L_1550)


	//   ....[0]....
.L_1550:
        /*056c*/ 	.word	0x00000060


	//   ....[1]....
        /*0570*/ 	.word	0x000001c0


	//   ....[2]....
        /*0574*/ 	.word	0x00000270


	//   ....[3]....
        /*0578*/ 	.word	0x00000430


	//   ....[4]....
        /*057c*/ 	.word	0x00000590


	//   ....[5]....
        /*0580*/ 	.word	0x000006b0


	//   ....[6]....
        /*0584*/ 	.word	0x00000810


	//   ....[7]....
        /*0588*/ 	.word	0x00005bf0


	//   ....[8]....
        /*058c*/ 	.word	0x0000a040


	//   ....[9]....
        /*0590*/ 	.word	0x0000a0c0


	//   ....[10]....
        /*0594*/ 	.word	0x0000a870


	//   ....[11]....
        /*0598*/ 	.word	0x0000a8d0


	//   ....[12]....
        /*059c*/ 	.word	0x0000bcd0


	//   ....[13]....
        /*05a0*/ 	.word	0x0000cfd0


	//   ....[14]....
        /*05a4*/ 	.word	0x0000d030


	//   ....[15]....
        /*05a8*/ 	.word	0x0000dbe0


	//   ....[16]....
        /*05ac*/ 	.word	0x0000dc00


	//   ....[17]....
        /*05b0*/ 	.word	0x0000faf0


	//   ....[18]....
        /*05b4*/ 	.word	0x0000fd80


	//   ....[19]....
        /*05b8*/ 	.word	0x00010060


	//   ....[20]....
        /*05bc*/ 	.word	0x000104d0


	//   ....[21]....
        /*05c0*/ 	.word	0x00010500


	//   ....[22]....
        /*05c4*/ 	.word	0x00012320


	//   ....[23]....
        /*05c8*/ 	.word	0x000124b0


	//   ....[24]....
        /*05cc*/ 	.word	0x000124e0


	//   ....[25]....
        /*05d0*/ 	.word	0x00012510


	//   ....[26]....
        /*05d4*/ 	.word	0x00012550


	//   ....[27]....
        /*05d8*/ 	.word	0x000125a0


	//   ....[28]....
        /*05dc*/ 	.word	0x00012600


	//   ....[29]....
        /*05e0*/ 	.word	0x000127c0


	//   ....[30]....
        /*05e4*/ 	.word	0x00012820


	//   ....[31]....
        /*05e8*/ 	.word	0x00012860


	//   ....[32]....
        /*05ec*/ 	.word	0x000128a0


	//   ....[33]....
        /*05f0*/ 	.word	0x000128d0


	//   ....[34]....
        /*05f4*/ 	.word	0x00012900


	//   ....[35]....
        /*05f8*/ 	.word	0x00012980


	//   ....[36]....
        /*05fc*/ 	.word	0x000129b0


	//   ....[37]....
        /*0600*/ 	.word	0x00012a30


	//   ....[38]....
        /*0604*/ 	.word	0x00015fd0


	//   ....[39]....
        /*0608*/ 	.word	0x00015fe0


	//   ....[40]....
        /*060c*/ 	.word	0x000160d0


	//   ....[41]....
        /*0610*/ 	.word	0x00016130


	//   ....[42]....
        /*0614*/ 	.word	0x00016170


	//   ....[43]....
        /*0618*/ 	.word	0x000161b0


	//   ....[44]....
        /*061c*/ 	.word	0x000161e0


	//   ....[45]....
        /*0620*/ 	.word	0x00016210


	//   ....[46]....
        /*0624*/ 	.word	0x00016380


	//   ....[47]....
        /*0628*/ 	.word	0x000163e0


	//   ....[48]....
        /*062c*/ 	.word	0x00016420


	//   ....[49]....
        /*0630*/ 	.word	0x00016460


	//   ....[50]....
        /*0634*/ 	.word	0x00016490


	//   ....[51]....
        /*0638*/ 	.word	0x000164c0


	//   ....[52]....
        /*063c*/ 	.word	0x00016580


	//   ....[53]....
        /*0640*/ 	.word	0x000165a0


	//   ....[54]....
        /*0644*/ 	.word	0x00016610


	//   ....[55]....
        /*0648*/ 	.word	0x00016a40


	//   ....[56]....
        /*064c*/ 	.word	0x00016ea0


	//   ....[57]....
        /*0650*/ 	.word	0x00016f50


	//   ....[58]....
        /*0654*/ 	.word	0x00016ff0


	//   ....[59]....
        /*0658*/ 	.word	0x00017090


	//   ....[60]....
        /*065c*/ 	.word	0x00017130


	//   ....[61]....
        /*0660*/ 	.word	0x00017220


	//   ....[62]....
        /*0664*/ 	.word	0x000172c0


	//   ....[63]....
        /*0668*/ 	.word	0x00017360


	//   ....[64]....
        /*066c*/ 	.word	0x00017400


	//   ....[65]....
        /*0670*/ 	.word	0x00017660


	//   ....[66]....
        /*0674*/ 	.word	0x00017940


	//   ....[67]....
        /*0678*/ 	.word	0x00017d30


	//   ....[68]....
        /*067c*/ 	.word	0x00017dc0


	//   ....[69]....
        /*0680*/ 	.word	0x00017e60


	//   ....[70]....
        /*0684*/ 	.word	0x00017f10


	//   ....[71]....
        /*0688*/ 	.word	0x00017f90


	//   ....[72]....
        /*068c*/ 	.word	0x00018010


	//   ....[73]....
        /*0690*/ 	.word	0x00018090


	//   ....[74]....
        /*0694*/ 	.word	0x00018110


	//   ....[75]....
        /*0698*/ 	.word	0x000181a0


	//   ....[76]....
        /*069c*/ 	.word	0x00018250


	//   ....[77]....
        /*06a0*/ 	.word	0x000182d0


	//   ....[78]....
        /*06a4*/ 	.word	0x00018350


	//   ....[79]....
        /*06a8*/ 	.word	0x000183d0


	//   ....[80]....
        /*06ac*/ 	.word	0x00018450


	//   ....[81]....
        /*06b0*/ 	.word	0x000184c0


	//   ....[82]....
        /*06b4*/ 	.word	0x00018560


	//   ....[83]....
        /*06b8*/ 	.word	0x000185f0


	//   ....[84]....
        /*06bc*/ 	.word	0x00018710


	//----- nvinfo : EIATTR_REG_RECONFIG
	.align		4
.L_1551:
        /*06c0*/ 	.byte	0x01, 0x54
	.zero		2


	//----- nvinfo : EIATTR_SYSCALL_OFFSETS
	.align		4
        /*06c4*/ 	.byte	0x04, 0x46
        /*06c6*/ 	.short	(.L_1553 - .L_1552)


	//   ....[0]....
.L_1552:
        /*06c8*/ 	.word	0x000018c0


	//   ....[1]....
        /*06cc*/ 	.word	0x00001a10


	//   ....[2]....
        /*06d0*/ 	.word	0x00005d80


	//   ....[3]....
        /*06d4*/ 	.word	0x000062a0


	//   ....[4]....
        /*06d8*/ 	.word	0x00013ef0


	//   ....[5]....
        /*06dc*/ 	.word	0x00014020


	//   ....[6]....
        /*06e0*/ 	.word	0x00014120


	//----- nvinfo : EIATTR_MBARRIER_INSTR_OFFSETS
	.align		4
.L_1553:
        /*06e4*/ 	.byte	0x04, 0x39
        /*06e6*/ 	.short	(.L_1555 - .L_1554)


	//   ....[0]....
.L_1554:
        /*06e8*/ 	.word	0x000002e0
        /*06ec*/ 	.word	0x000000ff
        /*06f0*/ 	.word	0x00030800
        /*06f4*/ 	.short	0x0100
        /*06f6*/ 	.byte	0x08
	.zero		1


	//   ....[1]....
        /*06f8*/ 	.word	0x000002f0
        /*06fc*/ 	.word	0x000000ff
        /*0700*/ 	.word	0x00030820
        /*0704*/ 	.short	0x0100
        /*0706*/ 	.byte	0x08
	.zero		1


	//   ....[2]....
        /*0708*/ 	.word	0x000003e0
        /*070c*/ 	.word	0x000000ff
        /*0710*/ 	.word	0x00030830
        /*0714*/ 	.short	0x0100
        /*0716*/ 	.byte	0x08
	.zero		1


	//   ....[3]....
        /*0718*/ 	.word	0x000003f0
        /*071c*/ 	.word	0x000000ff
        /*0720*/ 	.word	0x00030840
        /*0724*/ 	.short	0x0100
        /*0726*/ 	.byte	0x08
	.zero		1


	//   ....[4]....
        /*0728*/ 	.word	0x00000400
        /*072c*/ 	.word	0x000000ff
        /*0730*/ 	.word	0x00030838
        /*0734*/ 	.short	0x0100
        /*0736*/ 	.byte	0x08
	.zero		1


	//   ....[5]....
        /*0738*/ 	.word	0x00000410
        /*073c*/ 	.word	0x000000ff
        /*0740*/ 	.word	0x00030848
        /*0744*/ 	.short	0x0100
        /*0746*/ 	.byte	0x08
	.zero		1


	//   ....[6]....
        /*0748*/ 	.word	0x00000540
        /*074c*/ 	.word	0x000000ff
        /*0750*/ 	.word	0x00030850
        /*0754*/ 	.short	0x0100
        /*0756*/ 	.byte	0x08
	.zero		1


	//   ....[7]....
        /*0758*/ 	.word	0x00000550
        /*075c*/ 	.word	0x000000ff
        /*0760*/ 	.word	0x00030860
        /*0764*/ 	.short	0x0100
        /*0766*/ 	.byte	0x08
	.zero		1


	//   ....[8]....
        /*0768*/ 	.word	0x00000560
        /*076c*/ 	.word	0x000000ff
        /*0770*/ 	.word	0x00030858
        /*0774*/ 	.short	0x0100
        /*0776*/ 	.byte	0x08
	.zero		1


	//   ....[9]....
        /*0778*/ 	.word	0x00000570
        /*077c*/ 	.word	0x000000ff
        /*0780*/ 	.word	0x00030868
        /*0784*/ 	.short	0x0100
        /*0786*/ 	.byte	0x08
	.zero		1


	//   ....[10]....
        /*0788*/ 	.word	0x00000660
        /*078c*/ 	.word	0x000000ff
        /*0790*/ 	.word	0x00030870
        /*0794*/ 	.short	0x0100
        /*0796*/ 	.byte	0x06
	.zero		1


	//   ....[11]....
        /*0798*/ 	.word	0x00000670
        /*079c*/ 	.word	0x000000ff
        /*07a0*/ 	.word	0x00030880
        /*07a4*/ 	.short	0x0100
        /*07a6*/ 	.byte	0x06
	.zero		1


	//   ....[12]....
        /*07a8*/ 	.word	0x00000680
        /*07ac*/ 	.word	0x000000ff
        /*07b0*/ 	.word	0x00030878
        /*07b4*/ 	.short	0x0100
        /*07b6*/ 	.byte	0x06
	.zero		1


	//   ....[13]....
        /*07b8*/ 	.word	0x00000690
        /*07bc*/ 	.word	0x000000ff
        /*07c0*/ 	.word	0x00030888
        /*07c4*/ 	.short	0x0100
        /*07c6*/ 	.byte	0x06
	.zero		1


	//   ....[14]....
        /*07c8*/ 	.word	0x000007c0
        /*07cc*/ 	.word	0x000000ff
        /*07d0*/ 	.word	0x00030890
        /*07d4*/ 	.short	0x0100
        /*07d6*/ 	.byte	0x08
	.zero		1


	//   ....[15]....
        /*07d8*/ 	.word	0x000007d0
        /*07dc*/ 	.word	0x000000ff
        /*07e0*/ 	.word	0x000308a0
        /*07e4*/ 	.short	0x0100
        /*07e6*/ 	.byte	0x08
	.zero		1


	//   ....[16]....
        /*07e8*/ 	.word	0x000007e0
        /*07ec*/ 	.word	0x000000ff
        /*07f0*/ 	.word	0x00030898
        /*07f4*/ 	.short	0x0100
        /*07f6*/ 	.byte	0x08
	.zero		1


	//   ....[17]....
        /*07f8*/ 	.word	0x000007f0
        /*07fc*/ 	.word	0x000000ff
        /*0800*/ 	.word	0x000308a8
        /*0804*/ 	.short	0x0100
        /*0806*/ 	.byte	0x08
	.zero		1


	//   ....[18]....
        /*0808*/ 	.word	0x00000920
        /*080c*/ 	.word	0x000000ff
        /*0810*/ 	.word	0x000308b0
        /*0814*/ 	.short	0x0100
        /*0816*/ 	.byte	0x08
	.zero		1


	//   ....[19]....
        /*0818*/ 	.word	0x00000930
        /*081c*/ 	.word	0x000000ff
        /*0820*/ 	.word	0x000308c0
        /*0824*/ 	.short	0x0100
        /*0826*/ 	.byte	0x08
	.zero		1


	//   ....[20]....
        /*0828*/ 	.word	0x00000940
        /*082c*/ 	.word	0x000000ff
        /*0830*/ 	.word	0x000308b8
        /*0834*/ 	.short	0x0100
        /*0836*/ 	.byte	0x08
	.zero		1


	//   ....[21]....
        /*0838*/ 	.word	0x00000950
        /*083c*/ 	.word	0x000000ff
        /*0840*/ 	.word	0x000308c8
        /*0844*/ 	.short	0x0100
        /*0846*/ 	.byte	0x08
	.zero		1


	//   ....[22]....
        /*0848*/ 	.word	0x00002d60
        /*084c*/ 	.word	0x00000054
        /*0850*/ 	.word	0x00030890
        /*0854*/ 	.short	0x010a
        /*0856*/ 	.byte	0x3f
	.zero		1


	//   ....[23]....
        /*0858*/ 	.word	0x000040f0
        /*085c*/ 	.word	0x00000054
        /*0860*/ 	.word	0x00030890
        /*0864*/ 	.short	0x010a
        /*0866*/ 	.byte	0x3f
	.zero		1


	//   ....[24]....
        /*0868*/ 	.word	0x000052f0
        /*086c*/ 	.word	0x00000054
        /*0870*/ 	.word	0x00030890
        /*0874*/ 	.short	0x010a
        /*0876*/ 	.byte	0x3f
	.zero		1


	//   ....[25]....
        /*0878*/ 	.word	0x00005510
        /*087c*/ 	.word	0x00000024
        /*0880*/ 	.word	0x00000000
        /*0884*/ 	.short	0x0101
        /*0886*/ 	.byte	0x3f
	.zero		1


	//   ....[26]....
        /*0888*/ 	.word	0x00005550
        /*088c*/ 	.word	0x00000054
        /*0890*/ 	.word	0x000308b0
        /*0894*/ 	.short	0x010a
        /*0896*/ 	.byte	0x3f
	.zero		1


	//   ....[27]....
        /*0898*/ 	.word	0x00005910
        /*089c*/ 	.word	0x00000054
        /*08a0*/ 	.word	0x00000000
        /*08a4*/ 	.short	0x0101
        /*08a6*/ 	.byte	0x3f
	.zero		1


	//   ....[28]....
        /*08a8*/ 	.word	0x00005e20
        /*08ac*/ 	.word	0x00000002
        /*08b0*/ 	.word	0x00030800
        /*08b4*/ 	.short	0x010a
        /*08b6*/ 	.byte	0x3f
	.zero		1


	//   ....[29]....
        /*08b8*/ 	.word	0x00005e70
        /*08bc*/ 	.word	0x00000002
        /*08c0*/ 	.word	0x00030800
        /*08c4*/ 	.short	0x010a
        /*08c6*/ 	.byte	0x3f
	.zero		1


	//   ....[30]....
        /*08c8*/ 	.word	0x000065d0
        /*08cc*/ 	.word	0x00000002
        /*08d0*/ 	.word	0x00030800
        /*08d4*/ 	.short	0x010a
        /*08d6*/ 	.byte	0x3f
	.zero		1


	//   ....[31]....
        /*08d8*/ 	.word	0x00007460
        /*08dc*/ 	.word	0x00000002
        /*08e0*/ 	.word	0x00030800
        /*08e4*/ 	.short	0x010a
        /*08e6*/ 	.byte	0x3f
	.zero		1


	//   ....[32]....
        /*08e8*/ 	.word	0x00008340
        /*08ec*/ 	.word	0x00000000
        /*08f0*/ 	.word	0x00030830
        /*08f4*/ 	.short	0x010a
        /*08f6*/ 	.byte	0x3f
	.zero		1


	//   ....[33]....
        /*08f8*/ 	.word	0x00008420
        /*08fc*/ 	.word	0x00000000
        /*0900*/ 	.word	0x00030830
        /*0904*/ 	.short	0x010a
        /*0906*/ 	.byte	0x3f
	.zero		1


	//   ....[34]....
        /*0908*/ 	.word	0x0000ab70
        /*090c*/ 	.word	0x0000000c
        /*0910*/ 	.word	0x00000000
        /*0914*/ 	.short	0x0101
        /*0916*/ 	.byte	0x3f
	.zero		1


	//   ....[35]....
        /*0918*/ 	.word	0x0000bf30
        /*091c*/ 	.word	0x00000005
        /*0920*/ 	.word	0x00030830
        /*0924*/ 	.short	0x010a
        /*0926*/ 	.byte	0x3f
	.zero		1


	//   ....[36]....
        /*0928*/ 	.word	0x0000bf80
        /*092c*/ 	.word	0x00000005
        /*0930*/ 	.word	0x00030830
        /*0934*/ 	.short	0x010a
        /*0936*/ 	.byte	0x3f
	.zero		1


	//   ....[37]....
        /*0938*/ 	.word	0x0000c2d0
        /*093c*/ 	.word	0x00000006
        /*0940*/ 	.word	0x00030850
        /*0944*/ 	.short	0x010a
        /*0946*/ 	.byte	0x3f
	.zero		1


	//   ....[38]....
        /*0948*/ 	.word	0x0000c310
        /*094c*/ 	.word	0x00000006
        /*0950*/ 	.word	0x00030850
        /*0954*/ 	.short	0x010a
        /*0956*/ 	.byte	0x3f
	.zero		1


	//   ....[39]....
        /*0958*/ 	.word	0x0000e930
        /*095c*/ 	.word	0x00000042
        /*0960*/ 	.word	0x00000000
        /*0964*/ 	.short	0x0101
        /*0966*/ 	.byte	0x3f
	.zero		1


	//   ....[40]....
        /*0968*/ 	.word	0x0000e960
        /*096c*/ 	.word	0x00000000
        /*0970*/ 	.word	0x00000000
        /*0974*/ 	.short	0x0101
        /*0976*/ 	.byte	0x3f
	.zero		1


	//   ....[41]....
        /*0978*/ 	.word	0x0000fb80
        /*097c*/ 	.word	0x0000000b
        /*0980*/ 	.word	0x00030850
        /*0984*/ 	.short	0x010a
        /*0986*/ 	.byte	0x3f
	.zero		1


	//   ....[42]....
        /*0988*/ 	.word	0x0000fc30
        /*098c*/ 	.word	0x0000000b
        /*0990*/ 	.word	0x00030850
        /*0994*/ 	.short	0x010a
        /*0996*/ 	.byte	0x3f
	.zero		1


	//   ....[43]....
        /*0998*/ 	.word	0x000106d0
        /*099c*/ 	.word	0x00000009
        /*09a0*/ 	.word	0x00000000
        /*09a4*/ 	.short	0x0101
        /*09a6*/ 	.byte	0x3f
	.zero		1


	//   ....[44]....
        /*09a8*/ 	.word	0x000115c0
        /*09ac*/ 	.word	0x00000000
        /*09b0*/ 	.word	0x00000000
        /*09b4*/ 	.short	0x0101
        /*09b6*/ 	.byte	0x3f
	.zero		1


	//   ....[45]....
        /*09b8*/ 	.word	0x00013440
        /*09bc*/ 	.word	0x00000006
        /*09c0*/ 	.word	0x00030820
        /*09c4*/ 	.short	0x010a
        /*09c6*/ 	.byte	0x3f
	.zero		1


	//   ....[46]....
        /*09c8*/ 	.word	0x000134b0
        /*09cc*/ 	.word	0x00000007
        /*09d0*/ 	.word	0x000308a0
        /*09d4*/ 	.short	0x010a
        /*09d6*/ 	.byte	0x3f
	.zero		1


	//   ....[47]....
        /*09d8*/ 	.word	0x00013660
        /*09dc*/ 	.word	0x00000007
        /*09e0*/ 	.word	0x000308c0
        /*09e4*/ 	.short	0x010a
        /*09e6*/ 	.byte	0x3f
	.zero		1


	//   ....[48]....
        /*09e8*/ 	.word	0x000138b0
        /*09ec*/ 	.word	0x00000007
        /*09f0*/ 	.word	0x000308a0
        /*09f4*/ 	.short	0x010a
        /*09f6*/ 	.byte	0x3f
	.zero		1


	//   ....[49]....
        /*09f8*/ 	.word	0x00013a50
        /*09fc*/ 	.word	0x00000007
        /*0a00*/ 	.word	0x000308c0
        /*0a04*/ 	.short	0x010a
        /*0a06*/ 	.byte	0x3f
	.zero		1


	//   ....[50]....
        /*0a08*/ 	.word	0x000145f0
        /*0a0c*/ 	.word	0x00000005
        /*0a10*/ 	.word	0x00030840
        /*0a14*/ 	.short	0x010a
        /*0a16*/ 	.byte	0x3f
	.zero		1


	//   ....[51]....
        /*0a18*/ 	.word	0x00014940
        /*0a1c*/ 	.word	0x0000001c
        /*0a20*/ 	.word	0x00030820
        /*0a24*/ 	.short	0x010a
        /*0a26*/ 	.byte	0x3f
	.zero		1


	//   ....[52]....
        /*0a28*/ 	.word	0x00014c40
        /*0a2c*/ 	.word	0x00000003
        /*0a30*/ 	.word	0x00030840
        /*0a34*/ 	.short	0x010a
        /*0a36*/ 	.byte	0x3f
	.zero		1


	//   ....[53]....
        /*0a38*/ 	.word	0x00014e20
        /*0a3c*/ 	.word	0x00000002
        /*0a40*/ 	.word	0x00000060
        /*0a44*/ 	.short	0x010a
        /*0a46*/ 	.byte	0x3f
	.zero		1


	//   ....[54]....
        /*0a48*/ 	.word	0x000152a0
        /*0a4c*/ 	.word	0x00000003
        /*0a50*/ 	.word	0x00030840
        /*0a54*/ 	.short	0x010a
        /*0a56*/ 	.byte	0x3f
	.zero		1


	//   ....[55]....
        /*0a58*/ 	.word	0x00015480
        /*0a5c*/ 	.word	0x00000003
        /*0a60*/ 	.word	0x00000060
        /*0a64*/ 	.short	0x010a
        /*0a66*/ 	.byte	0x3f
	.zero		1


	//   ....[56]....
        /*0a68*/ 	.word	0x00015840
        /*0a6c*/ 	.word	0x00000002
        /*0a70*/ 	.word	0x00030840
        /*0a74*/ 	.short	0x010a
        /*0a76*/ 	.byte	0x3f
	.zero		1


	//   ....[57]....
        /*0a78*/ 	.word	0x00015a30
        /*0a7c*/ 	.word	0x00000002
        /*0a80*/ 	.word	0x00000060
        /*0a84*/ 	.short	0x010a
        /*0a86*/ 	.byte	0x3f
	.zero		1


	//   ....[58]....
        /*0a88*/ 	.word	0x00015d80
        /*0a8c*/ 	.word	0x00000003
        /*0a90*/ 	.word	0x00030860
        /*0a94*/ 	.short	0x010a
        /*0a96*/ 	.byte	0x3f
	.zero		1


	//   ....[59]....
        /*0a98*/ 	.word	0x000169c0
        /*0a9c*/ 	.word	0x00000009
        /*0aa0*/ 	.word	0x00030820
        /*0aa4*/ 	.short	0x010a
        /*0aa6*/ 	.byte	0x3f
	.zero		1


	//   ....[60]....
        /*0aa8*/ 	.word	0x00016b50
        /*0aac*/ 	.word	0x00000007
        /*0ab0*/ 	.word	0x00000000
        /*0ab4*/ 	.short	0x010a
        /*0ab6*/ 	.byte	0x3f
	.zero		1


	//   ....[61]....
        /*0ab8*/ 	.word	0x00016bc0
        /*0abc*/ 	.word	0x00000003
        /*0ac0*/ 	.word	0x00000000
        /*0ac4*/ 	.short	0x010a
        /*0ac6*/ 	.byte	0x3f
	.zero		1


	//   ....[62]....
        /*0ac8*/ 	.word	0x00016c20
        /*0acc*/ 	.word	0x00000005
        /*0ad0*/ 	.word	0x00000000
        /*0ad4*/ 	.short	0x010a
        /*0ad6*/ 	.byte	0x3f
	.zero		1


	//   ....[63]....
        /*0ad8*/ 	.word	0x00016c50
        /*0adc*/ 	.word	0x00000003
        /*0ae0*/ 	.word	0x00000000
        /*0ae4*/ 	.short	0x010a
        /*0ae6*/ 	.byte	0x3f
	.zero		1


	//   ....[64]....
        /*0ae8*/ 	.word	0x00016cb0
        /*0aec*/ 	.word	0x00000054
        /*0af0*/ 	.word	0x00030890
        /*0af4*/ 	.short	0x010a
        /*0af6*/ 	.byte	0x3f
	.zero		1


	//   ....[65]....
        /*0af8*/ 	.word	0x00016d00
        /*0afc*/ 	.word	0x00000054
        /*0b00*/ 	.word	0x00030890
        /*0b04*/ 	.short	0x010a
        /*0b06*/ 	.byte	0x3f
	.zero		1


	//   ....[66]....
        /*0b08*/ 	.word	0x00016d50
        /*0b0c*/ 	.word	0x00000054
        /*0b10*/ 	.word	0x00030890
        /*0b14*/ 	.short	0x010a
        /*0b16*/ 	.byte	0x3f
	.zero		1


	//   ....[67]....
        /*0b18*/ 	.word	0x00016da0
        /*0b1c*/ 	.word	0x00000054
        /*0b20*/ 	.word	0x000308b0
        /*0b24*/ 	.short	0x010a
        /*0b26*/ 	.byte	0x3f
	.zero		1


	//   ....[68]....
        /*0b28*/ 	.word	0x00017170
        /*0b2c*/ 	.word	0x00000002
        /*0b30*/ 	.word	0x00030800
        /*0b34*/ 	.short	0x010a
        /*0b36*/ 	.byte	0x3f
	.zero		1


	//   ....[69]....
        /*0b38*/ 	.word	0x00017440
        /*0b3c*/ 	.word	0x00000002
        /*0b40*/ 	.word	0x00030800
        /*0b44*/ 	.short	0x010a
        /*0b46*/ 	.byte	0x3f
	.zero		1


	//   ....[70]....
        /*0b48*/ 	.word	0x00017490
        /*0b4c*/ 	.word	0x00000000
        /*0b50*/ 	.word	0x00030830
        /*0b54*/ 	.short	0x010a
        /*0b56*/ 	.byte	0x3f
	.zero		1


	//   ....[71]....
        /*0b58*/ 	.word	0x000174e0
        /*0b5c*/ 	.word	0x00000005
        /*0b60*/ 	.word	0x00030830
        /*0b64*/ 	.short	0x010a
        /*0b66*/ 	.byte	0x3f
	.zero		1


	//   ....[72]....
        /*0b68*/ 	.word	0x00017530
        /*0b6c*/ 	.word	0x00000006
        /*0b70*/ 	.word	0x00030850
        /*0b74*/ 	.short	0x010a
        /*0b76*/ 	.byte	0x3f
	.zero		1


	//   ....[73]....
        /*0b78*/ 	.word	0x00017580
        /*0b7c*/ 	.word	0x0000000b
        /*0b80*/ 	.word	0x00030850
        /*0b84*/ 	.short	0x010a
        /*0b86*/ 	.byte	0x3f
	.zero		1


	//   ....[74]....
        /*0b88*/ 	.word	0x00017720
        /*0b8c*/ 	.word	0x00000006
        /*0b90*/ 	.word	0x00030820
        /*0b94*/ 	.short	0x010a
        /*0b96*/ 	.byte	0x3f
	.zero		1


	//   ....[75]....
        /*0b98*/ 	.word	0x00017770
        /*0b9c*/ 	.word	0x00000007
        /*0ba0*/ 	.word	0x000308a0
        /*0ba4*/ 	.short	0x010a
        /*0ba6*/ 	.byte	0x3f
	.zero		1


	//   ....[76]....
        /*0ba8*/ 	.word	0x000177c0
        /*0bac*/ 	.word	0x00000007
        /*0bb0*/ 	.word	0x000308c0
        /*0bb4*/ 	.short	0x010a
        /*0bb6*/ 	.byte	0x3f
	.zero		1


	//   ....[77]....
        /*0bb8*/ 	.word	0x00017810
        /*0bbc*/ 	.word	0x00000007
        /*0bc0*/ 	.word	0x000308a0
        /*0bc4*/ 	.short	0x010a
        /*0bc6*/ 	.byte	0x3f
	.zero		1


	//   ....[78]....
        /*0bc8*/ 	.word	0x00017860
        /*0bcc*/ 	.word	0x00000007
        /*0bd0*/ 	.word	0x000308c0
        /*0bd4*/ 	.short	0x010a
        /*0bd6*/ 	.byte	0x3f
	.zero		1


	//   ....[79]....
        /*0bd8*/ 	.word	0x00017a00
        /*0bdc*/ 	.word	0x00000005
        /*0be0*/ 	.word	0x00030840
        /*0be4*/ 	.short	0x010a
        /*0be6*/ 	.byte	0x3f
	.zero		1


	//   ....[80]....
        /*0be8*/ 	.word	0x00017a50
        /*0bec*/ 	.word	0x0000001c
        /*0bf0*/ 	.word	0x00030820
        /*0bf4*/ 	.short	0x010a
        /*0bf6*/ 	.byte	0x3f
	.zero		1


	//   ....[81]....
        /*0bf8*/ 	.word	0x00017aa0
        /*0bfc*/ 	.word	0x00000003
        /*0c00*/ 	.word	0x00030840
        /*0c04*/ 	.short	0x010a
        /*0c06*/ 	.byte	0x3f
	.zero		1


	//   ....[82]....
        /*0c08*/ 	.word	0x00017af0
        /*0c0c*/ 	.word	0x00000002
        /*0c10*/ 	.word	0x00000060
        /*0c14*/ 	.short	0x010a
        /*0c16*/ 	.byte	0x3f
	.zero		1


	//   ....[83]....
        /*0c18*/ 	.word	0x00017b40
        /*0c1c*/ 	.word	0x00000003
        /*0c20*/ 	.word	0x00030840
        /*0c24*/ 	.short	0x010a
        /*0c26*/ 	.byte	0x3f
	.zero		1


	//   ....[84]....
        /*0c28*/ 	.word	0x00017b90
        /*0c2c*/ 	.word	0x00000003
        /*0c30*/ 	.word	0x00000060
        /*0c34*/ 	.short	0x010a
        /*0c36*/ 	.byte	0x3f
	.zero		1


	//   ....[85]....
        /*0c38*/ 	.word	0x00017be0
        /*0c3c*/ 	.word	0x00000002
        /*0c40*/ 	.word	0x00030840
        /*0c44*/ 	.short	0x010a
        /*0c46*/ 	.byte	0x3f
	.zero		1


	//   ....[86]....
        /*0c48*/ 	.word	0x00017c30
        /*0c4c*/ 	.word	0x00000002
        /*0c50*/ 	.word	0x00000060
        /*0c54*/ 	.short	0x010a
        /*0c56*/ 	.byte	0x3f
	.zero		1


	//   ....[87]....
        /*0c58*/ 	.word	0x00017c80
        /*0c5c*/ 	.word	0x00000003
        /*0c60*/ 	.word	0x00030860
        /*0c64*/ 	.short	0x010a
        /*0c66*/ 	.byte	0x3f
	.zero		1


	//   ....[88]....
        /*0c68*/ 	.word	0x00018630
        /*0c6c*/ 	.word	0x00000009
        /*0c70*/ 	.word	0x00030820
        /*0c74*/ 	.short	0x010a
        /*0c76*/ 	.byte	0x3f
	.zero		1


	//   ....[89]....
        /*0c78*/ 	.word	0x000187d0
        /*0c7c*/ 	.word	0x00000007
        /*0c80*/ 	.word	0x00000000
        /*0c84*/ 	.short	0x010a
        /*0c86*/ 	.byte	0x3f
	.zero		1


	//   ....[90]....
        /*0c88*/ 	.word	0x00018820
        /*0c8c*/ 	.word	0x00000003
        /*0c90*/ 	.word	0x00000000
        /*0c94*/ 	.short	0x010a
        /*0c96*/ 	.byte	0x3f
	.zero		1


	//   ....[91]....
        /*0c98*/ 	.word	0x00018870
        /*0c9c*/ 	.word	0x00000005
        /*0ca0*/ 	.word	0x00000000
        /*0ca4*/ 	.short	0x010a
        /*0ca6*/ 	.byte	0x3f
	.zero		1


	//----- nvinfo : EIATTR_NUM_MBARRIERS
	.align		4
.L_1555:
        /*0ca8*/ 	.byte	0x03, 0x38
        /*0caa*/ 	.short	0x0016


	//----- nvinfo : EIATTR_EXIT_INSTR_OFFSETS
	.align		4
        /*0cac*/ 	.byte	0x04, 0x1c
        /*0cae*/ 	.short	(.L_1557 - .L_1556)


	//   ....[0]....
.L_1556:
        /*0cb0*/ 	.word	0x00016ca0


	//----- nvinfo : EIATTR_MAX_THREADS
	.align		4
.L_1557:
        /*0cb4*/ 	.byte	0x04, 0x05
        /*0cb6*/ 	.short	(.L_1559 - .L_1558)
.L_1558:
        /*0cb8*/ 	.word	0x00000200
        /*0cbc*/ 	.word	0x00000001
        /*0cc0*/ 	.word	0x00000001


	//----- nvinfo : EIATTR_CRS_STACK_SIZE
	.align		4
.L_1559:
        /*0cc4*/ 	.byte	0x04, 0x1e
        /*0cc6*/ 	.short	(.L_1561 - .L_1560)
.L_1560:
        /*0cc8*/ 	.word	0x00000000


	//----- nvinfo : EIATTR_CBANK_PARAM_SIZE
	.align		4
.L_1561:
        /*0ccc*/ 	.byte	0x03, 0x19
        /*0cce*/ 	.short	0x0a70


	//----- nvinfo : EIATTR_PARAM_CBANK
	.align		4
        /*0cd0*/ 	.byte	0x04, 0x0a
        /*0cd2*/ 	.short	(.L_1563 - .L_1562)
	.align		4
.L_1562:
        /*0cd4*/ 	.word	index@(.nv.constant0._ZN7cutlass13device_kernelIN5flash11enable_sm90INS1_16FlashAttnFwdSm90INS1_25CollectiveMainloopFwdSm90ILi2EN4cute5tupleIJNS5_1CILi1EEES8_S8_EEENS6_IJNS7_ILi192EEESA_NS7_ILi64EEEEEELi64ENS_10bfloat16_tEfNS_4arch4Sm90ELb0ELb0ELb1ELb1ELb0ELb1ELb0ELb0ELb1ELb0ELb0ELb0EEENS1_21CollectiveEpilogueFwdINS6_IJSA_SB_SA_EEES9_SD_SF_Li384ELb1ELb0ELb0ELb0EEENS1_36VarlenDynamicPersistentTileSchedulerILi192ELi192ELi384ELi32ELb0ELb0ELb1ELb0ELb1ELb1EEEEEEEEEvNT_6ParamsE)
        /*0cd8*/ 	.short	0x0210
        /*0cda*/ 	.short	0x0a70


	//----- nvinfo : EIATTR_SW_WAR
	.align		4
.L_1563:
        /*0cdc*/ 	.byte	0x04, 0x36
        /*0cde*/ 	.short	(.L_1565 - .L_1564)
.L_1564:
        /*0ce0*/ 	.word	0x00000008
.L_1565:


//--------------------- .nv.info._ZN7cutlass13device_kernelIN5flash11enable_sm90INS1_16FlashAttnFwdSm90INS1_25CollectiveMainloopFwdSm90ILi2EN4cute5tupleIJNS5_1CILi1EEES8_S8_EEENS6_IJNS7_ILi192EEENS7_ILi128EEENS7_ILi64EEEEEELi64ENS_10bfloat16_tEfNS_4arch4Sm90ELb0ELb1ELb1ELb0ELb0ELb0ELb0ELb1ELb1ELb0ELb0ELb0EEENS1_21CollectiveEpilogueFwdINS6_IJSA_SC_SB_EEES9_SE_SG_Li384ELb0ELb0ELb0ELb0EEENS1_30DynamicPersistentTileSchedulerILi384ELi32ELb0ELb0ELb1EEEEEEEEEvNT_6ParamsE --------------------------
	.section	.nv.info._ZN7cutlass13device_kernelIN5flash11enable_sm90INS1_16FlashAttnFwdSm90INS1_25CollectiveMainloopFwdSm90ILi2EN4cute5tupleIJNS5_1CILi1EEES8_S8_EEENS6_IJNS7_ILi192EEENS7_ILi128EEENS7_ILi64EEEEEELi64ENS_10bfloat16_tEfNS_4arch4Sm90ELb0ELb1ELb1ELb0ELb0ELb0ELb0ELb1ELb1ELb0ELb0ELb0EEENS1_21CollectiveEpilogueFwdINS6_IJSA_SC_SB_EEES9_SE_SG_Li384ELb0ELb0ELb0ELb0EEENS1_30DynamicPersistentTileSchedulerILi384ELi32ELb0ELb0ELb1EEEEEEEEEvNT_6ParamsE,"",@"SHT_CUDA_INFO"
	.sectionflags	@""
	.align	4


	//----- nvinfo : EIATTR_CUDA_API_VERSION
	.align		4
        /*0000*/ 	.byte	0x04, 0x37
        /*0002*/ 	.short	(.L_1567 - .L_1566)
.L_1566:
        /*0004*/ 	.word	0x00000082


	//----- nvinfo : EIATTR_KPARAM_INFO
	.align		4
.L_1567:
        /*0008*/ 	.byte	0x04, 0x17
        /*000a*/ 	.short	(.L_1569 - .L_1568)
.L_1568:
        /*000c*/ 	.word	0x00000000
        /*0010*/ 	.short	0x0000
        /*0012*/ 	.short	0x0070
        /*0014*/ 	.byte	0x00, 0xf0, 0x01, 0x2e


	//----- nvinfo : EIATTR_SPARSE_MMA_MASK
	.align		4
.L_1569:
        /*0018*/ 	.byte	0x03, 0x50
        /*001a*/ 	.short	0x0000


	//----- nvinfo : EIATTR_MAXREG_COUNT
	.align		4
        /*001c*/ 	.byte	0x03, 0x1b
        /*001e*/ 	.short	0x0080


	//----- nvinfo : EIATTR_NUM_BARRIERS
	.align		4
        /*0020*/ 	.byte	0x02, 0x4c
        /*0022*/ 	.byte	0x10
	.zero		1


	//----- nvinfo : EIATTR_EXTERNS
	.align		4
        /*0024*/ 	.byte	0x04, 0x0f
        /*0026*/ 	.short	(.L_1571 - .L_1570)


	//   ....[0]....
	.align		4
.L_1570:
        /*0028*/ 	.word	index@(__assertfail)


	//----- nvinfo : EIATTR_MERCURY_ISA_VERSION
	.align		4
.L_1571:
        /*002c*/ 	.byte	0x03, 0x5f
        /*002e*/ 	.short	0x0101


	//----- nvinfo : EIATTR_INT_WARP_WIDE_INSTR_OFFSETS
	.align		4
        /*0030*/ 	.byte	0x04, 0x31
        /*0032*/ 	.short	(.L_1573 - .L_1572)


	//   ....[0]....
.L_1572:
        /*0034*/ 	.word	0x00000180


	//   ....[1]....
        /*0038*/ 	.word	0x000001b0


	//   ....[2]....
        /*003c*/ 	.word	0x000001c0


	//   ....[3]....
        /*0040*/ 	.word	0x00010170


	//   ....[4]....
        /*0044*/ 	.word	0x00010200


	//   ....[5]....
        /*0048*/ 	.word	0x000106b0


	//   ....[6]....
        /*004c*/ 	.word	0x00011e00


	//   ....[7]....
        /*0050*/ 	.word	0x00011e90


	//----- nvinfo : EIATTR_COOP_GROUP_MASK_REGIDS
	.align		4
.L_1573:
        /*0054*/ 	.byte	0x04, 0x29
        /*0056*/ 	.short	(.L_1575 - .L_1574)


	//   ....[0]....
.L_1574:
        /*0058*/ 	.word	0xffffffff


	//   ....[1]....
        /*005c*/ 	.word	0xffffffff


	//   ....[2]....
        /*0060*/ 	.word	0xffffffff


	//   ....[3]....
        /*0064*/ 	.word	0xffffffff


	//   ....[4]....
        /*0068*/ 	.word	0xffffffff


	//   ....[5]....
        /*006c*/ 	.word	0xffffffff


	//   ....[6]....
        /*0070*/ 	.word	0xffffffff


	//   ....[7]....
        /*0074*/ 	.word	0xffffffff


	//   ....[8]....
        /*0078*/ 	.word	0xffffffff


	//   ....[9]....
        /*007c*/ 	.word	0xffffffff


	//   ....[10]....
        /*0080*/ 	.word	0xffffffff


	//   ....[11]....
        /*0084*/ 	.word	0xffffffff


	//   ....[12]....
        /*0088*/ 	.word	0xffffffff


	//   ....[13]....
        /*008c*/ 	.word	0xffffffff


	//   ....[14]....
        /*0090*/ 	.word	0xffffffff


	//   ....[15]....
        /*0094*/ 	.word	0xffffffff


	//   ....[16]....
        /*0098*/ 	.word	0xffffffff


	//   ....[17]....
        /*009c*/ 	.word	0xffffffff


	//   ....[18]....
        /*00a0*/ 	.word	0xffffffff


	//   ....[19]....
        /*00a4*/ 	.word	0xffffffff


	//   ....[20]....
        /*00a8*/ 	.word	0xffffffff


	//   ....[21]....
        /*00ac*/ 	.word	0xffffffff


	//   ....[22]....
        /*00b0*/ 	.word	0xffffffff


	//   ....[23]....
        /*00b4*/ 	.word	0xffffffff


	//   ....[24]....
        /*00b8*/ 	.word	0xffffffff


	//   ....[25]....
        /*00bc*/ 	.word	0xffffffff


	//   ....[26]....
        /*00c0*/ 	.word	0xffffffff


	//   ....[27]....
        /*00c4*/ 	.word	0xffffffff


	//   ....[28]....
        /*00c8*/ 	.word	0xffffffff


	//   ....[29]....
        /*00cc*/ 	.word	0xffffffff


	//   ....[30]....
        /*00d0*/ 	.word	0xffffffff


	//   ....[31]....
        /*00d4*/ 	.word	0xffffffff


	//   ....[32]....
        /*00d8*/ 	.word	0x0500000f


	//   ....[33]....
        /*00dc*/ 	.word	0x0500000f


	//----- nvinfo : EIATTR_COOP_GROUP_INSTR_OFFSETS
	.align		4
.L_1575:
        /*00e0*/ 	.byte	0x04, 0x28
        /*00e2*/ 	.short	(.L_1577 - .L_1576)


	//   ....[0]....
.L_1576:
        /*00e4*/ 	.word	0x00000060


	//   ....[1]....
        /*00e8*/ 	.word	0x00000190


	//   ....[2]....
        /*00ec*/ 	.word	0x000001e0


	//   ....[3]....
        /*00f0*/ 	.word	0x000003d0


	//   ....[4]....
        /*00f4*/ 	.word	0x00000530


	//   ....[5]....
        /*00f8*/ 	.word	0x00000650


	//   ....[6]....
        /*00fc*/ 	.word	0x000007b0


	//   ....[7]....
        /*0100*/ 	.word	0x00001600


	//   ....[8]....
        /*0104*/ 	.word	0x00003980


	//   ....[9]....
        /*0108*/ 	.word	0x00003a60


	//   ....[10]....
        /*010c*/ 	.word	0x000042d0


	//   ....[11]....
        /*0110*/ 	.word	0x00004330


	//   ....[12]....
        /*0114*/ 	.word	0x00006dd0


	//   ....[13]....
        /*0118*/ 	.word	0x00006e70


	//   ....[14]....
        /*011c*/ 	.word	0x00007730


	//   ....[15]....
        /*0120*/ 	.word	0x000077b0


	//   ....[16]....
        /*0124*/ 	.word	0x00009550


	//   ....[17]....
        /*0128*/ 	.word	0x000095d0


	//   ....[18]....
        /*012c*/ 	.word	0x00009ca0


	//   ....[19]....
        /*0130*/ 	.word	0x00009d10


	//   ....[20]....
        /*0134*/ 	.word	0x0000c9c0


	//   ....[21]....
        /*0138*/ 	.word	0x0000c9e0


	//   ....[22]....
        /*013c*/ 	.word	0x0000d3c0


	//   ....[23]....
        /*0140*/ 	.word	0x0000d420


	//   ....[24]....
        /*0144*/ 	.word	0x0000e2d0


	//   ....[25]....
        /*0148*/ 	.word	0x0000e310


	//   ....[26]....
        /*014c*/ 	.word	0x0000e400


	//   ....[27]....
        /*0150*/ 	.word	0x0000e410


	//   ....[28]....
        /*0154*/ 	.word	0x0000ef60


	//   ....[29]....
        /*0158*/ 	.word	0x0000f8e0


	//   ....[30]....
        /*015c*/ 	.word	0x00012130


	//   ....[31]....
        /*0160*/ 	.word	0x000122b0


	//   ....[32]....
        /*0164*/ 	.word	0x000128b0


	//   ....[33]....
        /*0168*/ 	.word	0x00012c90


	//----- nvinfo : EIATTR_REG_RECONFIG
	.align		4
.L_1577:
        /*016c*/ 	.byte	0x01, 0x54
	.zero		2


	//----- nvinfo : EIATTR_SYSCALL_OFFSETS
	.align		4
        /*0170*/ 	.byte	0x04, 0x46
        /*0172*/ 	.short	(.L_1579 - .L_1578)


	//   ....[0]....
.L_1578:
        /*0174*/ 	.word	0x000017b0


	//   ....[1]....
        /*0178*/ 	.word	0x00010390


	//   ....[2]....
        /*017c*/ 	.word	0x000104d0


	//   ....[3]....
        /*0180*/ 	.word	0x000105c0


	//----- nvinfo : EIATTR_MBARRIER_INSTR_OFFSETS
	.align		4
.L_1579:
        /*0184*/ 	.byte	0x04, 0x39
        /*0186*/ 	.short	(.L_1581 - .L_1580)


	//   ....[0]....
.L_1580:
        /*0188*/ 	.word	0x00000280
        /*018c*/ 	.word	0x000000ff
        /*0190*/ 	.word	0x00016800
        /*0194*/ 	.short	0x0100
        /*0196*/ 	.byte	0x06
	.zero		1


	//   ....[1]....
        /*0198*/ 	.word	0x00000290
        /*019c*/ 	.word	0x000000ff
        /*01a0*/ 	.word	0x00016820
        /*01a4*/ 	.short	0x0100
        /*01a6*/ 	.byte	0x06
	.zero		1


	//   ....[2]....
        /*01a8*/ 	.word	0x00000380
        /*01ac*/ 	.word	0x000000ff
        /*01b0*/ 	.word	0x00016830
        /*01b4*/ 	.short	0x0100
        /*01b6*/ 	.byte	0x08
	.zero		1


	//   ....[3]....
        /*01b8*/ 	.word	0x00000390
        /*01bc*/ 	.word	0x000000ff
        /*01c0*/ 	.word	0x00016840
        /*01c4*/ 	.short	0x0100
        /*01c6*/ 	.byte	0x08
	.zero		1


	//   ....[4]....
        /*01c8*/ 	.word	0x000003a0
        /*01cc*/ 	.word	0x000000ff
        /*01d0*/ 	.word	0x00016838
        /*01d4*/ 	.short	0x0100
        /*01d6*/ 	.byte	0x08
	.zero		1


	//   ....[5]....
        /*01d8*/ 	.word	0x000003b0
        /*01dc*/ 	.word	0x000000ff
        /*01e0*/ 	.word	0x00016848
        /*01e4*/ 	.short	0x0100
        /*01e6*/ 	.byte	0x08
	.zero		1


	//   ....[6]....
        /*01e8*/ 	.word	0x000004e0
        /*01ec*/ 	.word	0x000000ff
        /*01f0*/ 	.word	0x00016850
        /*01f4*/ 	.short	0x0100
        /*01f6*/ 	.byte	0x08
	.zero		1


	//   ....[7]....
        /*01f8*/ 	.word	0x000004f0
        /*01fc*/ 	.word	0x000000ff
        /*0200*/ 	.word	0x00016860
        /*0204*/ 	.short	0x0100
        /*0206*/ 	.byte	0x08
	.zero		1


	//   ....[8]....
        /*0208*/ 	.word	0x00000500
        /*020c*/ 	.word	0x000000ff
        /*0210*/ 	.word	0x00016858
        /*0214*/ 	.short	0x0100
        /*0216*/ 	.byte	0x08
	.zero		1


	//   ....[9]....
        /*0218*/ 	.word	0x00000510
        /*021c*/ 	.word	0x000000ff
        /*0220*/ 	.word	0x00016868
        /*0224*/ 	.short	0x0100
        /*0226*/ 	.byte	0x08
	.zero		1


	//   ....[10]....
        /*0228*/ 	.word	0x00000600
        /*022c*/ 	.word	0x000000ff
        /*0230*/ 	.word	0x00016870
        /*0234*/ 	.short	0x0100
        /*0236*/ 	.byte	0x06
	.zero		1


	//   ....[11]....
        /*0238*/ 	.word	0x00000610
        /*023c*/ 	.word	0x000000ff
        /*0240*/ 	.word	0x00016880
        /*0244*/ 	.short	0x0100
        /*0246*/ 	.byte	0x06
	.zero		1


	//   ....[12]....
        /*0248*/ 	.word	0x00000620
        /*024c*/ 	.word	0x000000ff
        /*0250*/ 	.word	0x00016878
        /*0254*/ 	.short	0x0100
        /*0256*/ 	.byte	0x06
	.zero		1


	//   ....[13]....
        /*0258*/ 	.word	0x00000630
        /*025c*/ 	.word	0x000000ff
        /*0260*/ 	.word	0x00016888
        /*0264*/ 	.short	0x0100
        /*0266*/ 	.byte	0x06
	.zero		1


	//   ....[14]....
        /*0268*/ 	.word	0x00000760
        /*026c*/ 	.word	0x000000ff
        /*0270*/ 	.word	0x00016890
        /*0274*/ 	.short	0x0100
        /*0276*/ 	.byte	0x08
	.zero		1


	//   ....[15]....
        /*0278*/ 	.word	0x00000770
        /*027c*/ 	.word	0x000000ff
        /*0280*/ 	.word	0x000168a0
        /*0284*/ 	.short	0x0100
        /*0286*/ 	.byte	0x08
	.zero		1


	//   ....[16]....
        /*0288*/ 	.word	0x00000780
        /*028c*/ 	.word	0x000000ff
        /*0290*/ 	.word	0x00016898
        /*0294*/ 	.short	0x0100
        /*0296*/ 	.byte	0x08
	.zero		1


	//   ....[17]....
        /*0298*/ 	.word	0x00000790
        /*029c*/ 	.word	0x000000ff
        /*02a0*/ 	.word	0x000168a8
        /*02a4*/ 	.short	0x0100
        /*02a6*/ 	.byte	0x08
	.zero		1


	//   ....[18]....
        /*02a8*/ 	.word	0x000008c0
        /*02ac*/ 	.word	0x000000ff
        /*02b0*/ 	.word	0x000168b0
        /*02b4*/ 	.short	0x0100
        /*02b6*/ 	.byte	0x08
	.zero		1


	//   ....[19]....
        /*02b8*/ 	.word	0x000008d0
        /*02bc*/ 	.word	0x000000ff
        /*02c0*/ 	.word	0x000168c0
        /*02c4*/ 	.short	0x0100
        /*02c6*/ 	.byte	0x08
	.zero		1


	//   ....[20]....
        /*02c8*/ 	.word	0x000008e0
        /*02cc*/ 	.word	0x000000ff
        /*02d0*/ 	.word	0x000168b8
        /*02d4*/ 	.short	0x0100
        /*02d6*/ 	.byte	0x08
	.zero		1


	//   ....[21]....
        /*02d8*/ 	.word	0x000008f0
        /*02dc*/ 	.word	0x000000ff
        /*02e0*/ 	.word	0x000168c8
        /*02e4*/ 	.short	0x0100
        /*02e6*/ 	.byte	0x08
	.zero		1


	//   ....[22]....
        /*02e8*/ 	.word	0x00001830
        /*02ec*/ 	.word	0x000000ff
        /*02f0*/ 	.word	0x00016800
        /*02f4*/ 	.short	0x010a
        /*02f6*/ 	.byte	0x28
	.zero		1


	//   ....[23]....
        /*02f8*/ 	.word	0x000018b0
        /*02fc*/ 	.word	0x00000003
        /*0300*/ 	.word	0x00016830
        /*0304*/ 	.short	0x010a
        /*0306*/ 	.byte	0x3f
	.zero		1


	//   ....[24]....
        /*0308*/ 	.word	0x00001900
        /*030c*/ 	.word	0x00000003
        /*0310*/ 	.word	0x00016830
        /*0314*/ 	.short	0x010a
        /*0316*/ 	.byte	0x3f
	.zero		1


	//   ....[25]....
        /*0318*/ 	.word	0x00002010
        /*031c*/ 	.word	0x00000003
        /*0320*/ 	.word	0x00000000
        /*0324*/ 	.short	0x0101
        /*0326*/ 	.byte	0x3f
	.zero		1


	//   ....[26]....
        /*0328*/ 	.word	0x00005200
        /*032c*/ 	.word	0x000000ff
        /*0330*/ 	.word	0x00016830
        /*0334*/ 	.short	0x010a
        /*0336*/ 	.byte	0x06
	.zero		1


	//   ....[27]....
        /*0338*/ 	.word	0x00005240
        /*033c*/ 	.word	0x000000ff
        /*0340*/ 	.word	0x00016830
        /*0344*/ 	.short	0x010a
        /*0346*/ 	.byte	0x06
	.zero		1


	//   ....[28]....
        /*0348*/ 	.word	0x00005420
        /*034c*/ 	.word	0x000000ff
        /*0350*/ 	.word	0x00016850
        /*0354*/ 	.short	0x010a
        /*0356*/ 	.byte	0x06
	.zero		1


	//   ....[29]....
        /*0358*/ 	.word	0x00005460
        /*035c*/ 	.word	0x000000ff
        /*0360*/ 	.word	0x00016850
        /*0364*/ 	.short	0x010a
        /*0366*/ 	.byte	0x06
	.zero		1


	//   ....[30]....
        /*0368*/ 	.word	0x00006070
        /*036c*/ 	.word	0x00000027
        /*0370*/ 	.word	0x00000000
        /*0374*/ 	.short	0x0101
        /*0376*/ 	.byte	0x3f
	.zero		1


	//   ....[31]....
        /*0378*/ 	.word	0x00007d90
        /*037c*/ 	.word	0x0000001b
        /*0380*/ 	.word	0x00000000
        /*0384*/ 	.short	0x0101
        /*0386*/ 	.byte	0x3f
	.zero		1


	//   ....[32]....
        /*0388*/ 	.word	0x00008920
        /*038c*/ 	.word	0x000000ff
        /*0390*/ 	.word	0x00016830
        /*0394*/ 	.short	0x010a
        /*0396*/ 	.byte	0x06
	.zero		1


	//   ....[33]....
        /*0398*/ 	.word	0x00008960
        /*039c*/ 	.word	0x000000ff
        /*03a0*/ 	.word	0x00016830
        /*03a4*/ 	.short	0x010a
        /*03a6*/ 	.byte	0x06
	.zero		1


	//   ....[34]....
        /*03a8*/ 	.word	0x00008b40
        /*03ac*/ 	.word	0x000000ff
        /*03b0*/ 	.word	0x00016850
        /*03b4*/ 	.short	0x010a
        /*03b6*/ 	.byte	0x06
	.zero		1


	//   ....[35]....
        /*03b8*/ 	.word	0x00008b80
        /*03bc*/ 	.word	0x000000ff
        /*03c0*/ 	.word	0x00016850
        /*03c4*/ 	.short	0x010a
        /*03c6*/ 	.byte	0x06
	.zero		1


	//   ....[36]....
        /*03c8*/ 	.word	0x0000a200
        /*03cc*/ 	.word	0x0000001b
        /*03d0*/ 	.word	0x00000000
        /*03d4*/ 	.short	0x0101
        /*03d6*/ 	.byte	0x3f
	.zero		1


	//   ....[37]....
        /*03d8*/ 	.word	0x0000a3b0
        /*03dc*/ 	.word	0x00000023
        /*03e0*/ 	.word	0x00000000
        /*03e4*/ 	.short	0x0101
        /*03e6*/ 	.byte	0x3f
	.zero		1


	//   ....[38]....
        /*03e8*/ 	.word	0x0000ae30
        /*03ec*/ 	.word	0x000000ff
        /*03f0*/ 	.word	0x00016830
        /*03f4*/ 	.short	0x010a
        /*03f6*/ 	.byte	0x06
	.zero		1


	//   ....[39]....
        /*03f8*/ 	.word	0x0000ae70
        /*03fc*/ 	.word	0x000000ff
        /*0400*/ 	.word	0x00016830
        /*0404*/ 	.short	0x010a
        /*0406*/ 	.byte	0x06
	.zero		1


	//   ....[40]....
        /*0408*/ 	.word	0x0000b050
        /*040c*/ 	.word	0x000000ff
        /*0410*/ 	.word	0x00016850
        /*0414*/ 	.short	0x010a
        /*0416*/ 	.byte	0x06
	.zero		1


	//   ....[41]....
        /*0418*/ 	.word	0x0000b090
        /*041c*/ 	.word	0x000000ff
        /*0420*/ 	.word	0x00016850
        /*0424*/ 	.short	0x010a
        /*0426*/ 	.byte	0x06
	.zero		1


	//   ....[42]....
        /*0428*/ 	.word	0x0000bc70
        /*042c*/ 	.word	0x00000042
        /*0430*/ 	.word	0x00000000
        /*0434*/ 	.short	0x0101
        /*0436*/ 	.byte	0x3f
	.zero		1


	//   ....[43]....
        /*0438*/ 	.word	0x0000d820
        /*043c*/ 	.word	0x00000028
        /*0440*/ 	.word	0x00000000
        /*0444*/ 	.short	0x0101
        /*0446*/ 	.byte	0x3f
	.zero		1


	//   ....[44]....
        /*0448*/ 	.word	0x0000e240
        /*044c*/ 	.word	0x000000ff
        /*0450*/ 	.word	0x00016850
        /*0454*/ 	.short	0x010a
        /*0456*/ 	.byte	0x05
	.zero		1


	//   ....[45]....
        /*0458*/ 	.word	0x0000e280
        /*045c*/ 	.word	0x000000ff
        /*0460*/ 	.word	0x00016850
        /*0464*/ 	.short	0x010a
        /*0466*/ 	.byte	0x05
	.zero		1


	//   ....[46]....
        /*0468*/ 	.word	0x0000e7b0
        /*046c*/ 	.word	0x00000005
        /*0470*/ 	.word	0x00000000
        /*0474*/ 	.short	0x0101
        /*0476*/ 	.byte	0x3f
	.zero		1


	//   ....[47]....
        /*0478*/ 	.word	0x0000f0b0
        /*047c*/ 	.word	0x000000ff
        /*0480*/ 	.word	0x00000000
        /*0484*/ 	.short	0x0101
        /*0486*/ 	.byte	0x05
	.zero		1


	//   ....[48]....
        /*0488*/ 	.word	0x00010950
        /*048c*/ 	.word	0x0000000d
        /*0490*/ 	.word	0x00016840
        /*0494*/ 	.short	0x010a
        /*0496*/ 	.byte	0x3f
	.zero		1


	//   ....[49]....
        /*0498*/ 	.word	0x00010c40
        /*049c*/ 	.word	0x000000ff
        /*04a0*/ 	.word	0x00016820
        /*04a4*/ 	.short	0x010a
        /*04a6*/ 	.byte	0x27
	.zero		1


	//   ....[50]....
        /*04a8*/ 	.word	0x00010f10
        /*04ac*/ 	.word	0x00000003
        /*04b0*/ 	.word	0x00016840
        /*04b4*/ 	.short	0x010a
        /*04b6*/ 	.byte	0x3f
	.zero		1


	//   ....[51]....
        /*04b8*/ 	.word	0x000110b0
        /*04bc*/ 	.word	0x00000002
        /*04c0*/ 	.word	0x00000060
        /*04c4*/ 	.short	0x010a
        /*04c6*/ 	.byte	0x3f
	.zero		1


	//   ....[52]....
        /*04c8*/ 	.word	0x00011500
        /*04cc*/ 	.word	0x00000004
        /*04d0*/ 	.word	0x00016840
        /*04d4*/ 	.short	0x010a
        /*04d6*/ 	.byte	0x3f
	.zero		1


	//   ....[53]....
        /*04d8*/ 	.word	0x000116a0
        /*04dc*/ 	.word	0x00000003
        /*04e0*/ 	.word	0x00000060
        /*04e4*/ 	.short	0x010a
        /*04e6*/ 	.byte	0x3f
	.zero		1


	//   ....[54]....
        /*04e8*/ 	.word	0x00011a40
        /*04ec*/ 	.word	0x00000003
        /*04f0*/ 	.word	0x00016840
        /*04f4*/ 	.short	0x010a
        /*04f6*/ 	.byte	0x3f
	.zero		1


	//   ....[55]....
        /*04f8*/ 	.word	0x00011be0
        /*04fc*/ 	.word	0x00000003
        /*0500*/ 	.word	0x00000060
        /*0504*/ 	.short	0x010a
        /*0506*/ 	.byte	0x3f
	.zero		1


	//   ....[56]....
        /*0508*/ 	.word	0x00011f10
        /*050c*/ 	.word	0x00000003
        /*0510*/ 	.word	0x00016860
        /*0514*/ 	.short	0x010a
        /*0516*/ 	.byte	0x3f
	.zero		1


	//   ....[57]....
        /*0518*/ 	.word	0x00012290
        /*051c*/ 	.word	0x00000009
        /*0520*/ 	.word	0x00016820
        /*0524*/ 	.short	0x010a
        /*0526*/ 	.byte	0x3f
	.zero		1


	//   ....[58]....
        /*0528*/ 	.word	0x000123b0
        /*052c*/ 	.word	0x00000005
        /*0530*/ 	.word	0x00000000
        /*0534*/ 	.short	0x010a
        /*0536*/ 	.byte	0x3f
	.zero		1


	//   ....[59]....
        /*0538*/ 	.word	0x00012420
        /*053c*/ 	.word	0x00000003
        /*0540*/ 	.word	0x00000000
        /*0544*/ 	.short	0x010a
        /*0546*/ 	.byte	0x3f
	.zero		1


	//   ....[60]....
        /*0548*/ 	.word	0x00012480
        /*054c*/ 	.word	0x00000013
        /*0550*/ 	.word	0x00000000
        /*0554*/ 	.short	0x010a
        /*0556*/ 	.byte	0x3f
	.zero		1


	//   ....[61]....
        /*0558*/ 	.word	0x000124b0
        /*055c*/ 	.word	0x00000007
        /*0560*/ 	.word	0x00000000
        /*0564*/ 	.short	0x010a
        /*0566*/ 	.byte	0x3f
	.zero		1


	//   ....[62]....
        /*0568*/ 	.word	0x00012520
        /*056c*/ 	.word	0x00000003
        /*0570*/ 	.word	0x00016800
        /*0574*/ 	.short	0x010a
        /*0576*/ 	.byte	0x3f
	.zero		1


	//   ....[63]....
        /*0578*/ 	.word	0x00012570
        /*057c*/ 	.word	0x00000003
        /*0580*/ 	.word	0x00016830
        /*0584*/ 	.short	0x010a
        /*0586*/ 	.byte	0x3f
	.zero		1


	//   ....[64]....
        /*0588*/ 	.word	0x000125d0
        /*058c*/ 	.word	0x0000000c
        /*0590*/ 	.word	0x00016830
        /*0594*/ 	.short	0x010a
        /*0596*/ 	.byte	0x3f
	.zero		1


	//   ....[65]....
        /*0598*/ 	.word	0x00012630
        /*059c*/ 	.word	0x0000000c
        /*05a0*/ 	.word	0x00016850
        /*05a4*/ 	.short	0x010a
        /*05a6*/ 	.byte	0x3f
	.zero		1


	//   ....[66]....
        /*05a8*/ 	.word	0x00012690
        /*05ac*/ 	.word	0x0000000d
        /*05b0*/ 	.word	0x00016830
        /*05b4*/ 	.short	0x010a
        /*05b6*/ 	.byte	0x3f
	.zero		1


	//   ....[67]....
        /*05b8*/ 	.word	0x000126f0
        /*05bc*/ 	.word	0x0000000d
        /*05c0*/ 	.word	0x00016850
        /*05c4*/ 	.short	0x010a
        /*05c6*/ 	.byte	0x3f
	.zero		1


	//   ....[68]....
        /*05c8*/ 	.word	0x00012750
        /*05cc*/ 	.word	0x0000000d
        /*05d0*/ 	.word	0x00016830
        /*05d4*/ 	.short	0x010a
        /*05d6*/ 	.byte	0x3f
	.zero		1


	//   ....[69]....
        /*05d8*/ 	.word	0x000127b0
        /*05dc*/ 	.word	0x0000000d
        /*05e0*/ 	.word	0x00016850
        /*05e4*/ 	.short	0x010a
        /*05e6*/ 	.byte	0x3f
	.zero		1


	//   ....[70]....
        /*05e8*/ 	.word	0x00012810
        /*05ec*/ 	.word	0x00000003
        /*05f0*/ 	.word	0x00016850
        /*05f4*/ 	.short	0x010a
        /*05f6*/ 	.byte	0x3f
	.zero		1


	//   ....[71]....
        /*05f8*/ 	.word	0x00012960
        /*05fc*/ 	.word	0x0000000d
        /*0600*/ 	.word	0x00016840
        /*0604*/ 	.short	0x010a
        /*0606*/ 	.byte	0x3f
	.zero		1


	//   ....[72]....
        /*0608*/ 	.word	0x000129c0
        /*060c*/ 	.word	0x00000005
        /*0610*/ 	.word	0x00016820
        /*0614*/ 	.short	0x010a
        /*0616*/ 	.byte	0x3f
	.zero		1


	//   ....[73]....
        /*0618*/ 	.word	0x00012a10
        /*061c*/ 	.word	0x00000003
        /*0620*/ 	.word	0x00016840
        /*0624*/ 	.short	0x010a
        /*0626*/ 	.byte	0x3f
	.zero		1


	//   ....[74]....
        /*0628*/ 	.word	0x00012a60
        /*062c*/ 	.word	0x00000002
        /*0630*/ 	.word	0x00000060
        /*0634*/ 	.short	0x010a
        /*0636*/ 	.byte	0x3f
	.zero		1


	//   ....[75]....
        /*0638*/ 	.word	0x00012ab0
        /*063c*/ 	.word	0x00000004
        /*0640*/ 	.word	0x00016840
        /*0644*/ 	.short	0x010a
        /*0646*/ 	.byte	0x3f
	.zero		1


	//   ....[76]....
        /*0648*/ 	.word	0x00012b00
        /*064c*/ 	.word	0x00000003
        /*0650*/ 	.word	0x00000060
        /*0654*/ 	.short	0x010a
        /*0656*/ 	.byte	0x3f
	.zero		1


	//   ....[77]....
        /*0658*/ 	.word	0x00012b50
        /*065c*/ 	.word	0x00000003
        /*0660*/ 	.word	0x00016840
        /*0664*/ 	.short	0x010a
        /*0666*/ 	.byte	0x3f
	.zero		1


	//   ....[78]....
        /*0668*/ 	.word	0x00012ba0
        /*066c*/ 	.word	0x00000003
        /*0670*/ 	.word	0x00000060
        /*0674*/ 	.short	0x010a
        /*0676*/ 	.byte	0x3f
	.zero		1


	//   ....[79]....
        /*0678*/ 	.word	0x00012bf0
        /*067c*/ 	.word	0x00000003
        /*0680*/ 	.word	0x00016860
        /*0684*/ 	.short	0x010a
        /*0686*/ 	.byte	0x3f
	.zero		1


	//   ....[80]....
        /*0688*/ 	.word	0x00012cd0
        /*068c*/ 	.word	0x00000009
        /*0690*/ 	.word	0x00016820
        /*0694*/ 	.short	0x010a
        /*0696*/ 	.byte	0x3f
	.zero		1


	//   ....[81]....
        /*0698*/ 	.word	0x00012d20
        /*069c*/ 	.word	0x00000005
        /*06a0*/ 	.word	0x00000000
        /*06a4*/ 	.short	0x010a
        /*06a6*/ 	.byte	0x3f
	.zero		1


	//   ....[82]....
        /*06a8*/ 	.word	0x00012d70
        /*06ac*/ 	.word	0x00000003
        /*06b0*/ 	.word	0x00000000
        /*06b4*/ 	.short	0x010a
        /*06b6*/ 	.byte	0x3f
	.zero		1


	//   ....[83]....
        /*06b8*/ 	.word	0x00012dc0
        /*06bc*/ 	.word	0x00000013
        /*06c0*/ 	.word	0x00000000
        /*06c4*/ 	.short	0x010a
        /*06c6*/ 	.byte	0x3f
	.zero		1


	//----- nvinfo : EIATTR_NUM_MBARRIERS
	.align		4
.L_1581:
        /*06c8*/ 	.byte	0x03, 0x38
        /*06ca*/ 	.short	0x0016


	//----- nvinfo : EIATTR_EXIT_INSTR_OFFSETS
	.align		4
        /*06cc*/ 	.byte	0x04, 0x1c
        /*06ce*/ 	.short	(.L_1583 - .L_1582)


	//   ....[0]....
.L_1582:
        /*06d0*/ 	.word	0x00000a50


	//   ....[1]....
        /*06d4*/ 	.word	0x0000f8a0


	//   ....[2]....
        /*06d8*/ 	.word	0x0000f900


	//   ....[3]....
        /*06dc*/ 	.word	0x000122d0


	//   ....[4]....
        /*06e0*/ 	.word	0x00012500


	//----- nvinfo : EIATTR_MAX_THREADS
	.align		4
.L_1583:
        /*06e4*/ 	.byte	0x04, 0x05
        /*06e6*/ 	.short	(.L_1585 - .L_1584)
.L_1584:
        /*06e8*/ 	.word	0x00000200
        /*06ec*/ 	.word	0x00000001
        /*06f0*/ 	.word	0x00000001


	//----- nvinfo : EIATTR_CRS_STACK_SIZE
	.align		4
.L_1585:
        /*06f4*/ 	.byte	0x04, 0x1e
        /*06f6*/ 	.short	(.L_1587 - .L_1586)
.L_1586:
        /*06f8*/ 	.word	0x00000000


	//----- nvinfo : EIATTR_CBANK_PARAM_SIZE
	.align		4
.L_1587:
        /*06fc*/ 	.byte	0x03, 0x19
        /*06fe*/ 	.short	0x0bf0


	//----- nvinfo : EIATTR_PARAM_CBANK
	.align		4
        /*0700*/ 	.byte	0x04, 0x0a
        /*0702*/ 	.short	(.L_1589 - .L_1588)
	.align		4
.L_1588:
        /*0704*/ 	.word	index@(.nv.constant0._ZN7cutlass13device_kernelIN5flash11enable_sm90INS1_16FlashAttnFwdSm90INS1_25CollectiveMainloopFwdSm90ILi2EN4cute5tupleIJNS5_1CILi1EEES8_S8_EEENS6_IJNS7_ILi192EEENS7_ILi128EEENS7_ILi64EEEEEELi64ENS_10bfloat16_tEfNS_4arch4Sm90ELb0ELb1ELb1ELb0ELb0ELb0ELb0ELb1ELb1ELb0ELb0ELb0EEENS1_21CollectiveEpilogueFwdINS6_IJSA_SC_SB_EEES9_SE_SG_Li384ELb0ELb0ELb0ELb0EEENS1_30DynamicPersistentTileSchedulerILi384ELi32ELb0ELb0ELb1EEEEEEEEEvNT_6ParamsE)
        /*0708*/ 	.short	0x0210
        /*070a*/ 	.short	0x0bf0


	//----- nvinfo : EIATTR_SW_WAR
	.align		4
.L_1589:
        /*070c*/ 	.byte	0x04, 0x36
        /*070e*/ 	.short	(.L_1591 - .L_1590)
.L_1590:
        /*0710*/ 	.word	0x00000008
.L_1591:


//--------------------- .nv.info._ZN7cutlass13device_kernelIN5flash11enable_sm90INS1_16FlashAttnFwdSm90INS1_25CollectiveMainloopFwdSm90ILi2EN4cute5tupleIJNS5_1CILi1EEES8_S8_EEENS6_IJNS7_ILi192EEENS7_ILi128EEENS7_ILi64EEEEEELi64ENS_10bfloat16_tEfNS_4arch4Sm90ELb0ELb1ELb1ELb1ELb0ELb0ELb0ELb1ELb1ELb0ELb0ELb0EEENS1_21CollectiveEpilogueFwdINS6_IJSA_SC_SB_EEES9_SE_SG_Li384ELb1ELb0ELb0ELb0EEENS1_36VarlenDynamicPersistentTileSchedulerILi192ELi128ELi384ELi32ELb0ELb0ELb1ELb1ELb0ELb1EEEEEEEEEvNT_6ParamsE --------------------------
	.section	.nv.info._ZN7cutlass13device_kernelIN5flash11enable_sm90INS1_16FlashAttnFwdSm90INS1_25CollectiveMainloopFwdSm90ILi2EN4cute5tupleIJNS5_1CILi1EEES8_S8_EEENS6_IJNS7_ILi192EEENS7_ILi128EEENS7_ILi64EEEEEELi64ENS_10bfloat16_tEfNS_4arch4Sm90ELb0ELb1ELb1ELb1ELb0ELb0ELb0ELb1ELb1ELb0ELb0ELb0EEENS1_21CollectiveEpilogueFwdINS6_IJSA_SC_SB_EEES9_SE_SG_Li384ELb1ELb0ELb0ELb0EEENS1_36VarlenDynamicPersistentTileSchedulerILi192ELi128ELi384ELi32ELb0ELb0ELb1ELb1ELb0ELb1EEEEEEEEEvNT_6ParamsE,"",@"SHT_CUDA_INFO"
	.sectionflags	@""
	.align	4


	//----- nvinfo : EIATTR_CUDA_API_VERSION
	.align		4
        /*0000*/ 	.byte	0x04, 0x37
        /*0002*/ 	.short	(.L_1593 - .L_1592)
.L_1592:
        /*0004*/ 	.word	0x00000082


	//----- nvinfo : EIATTR_KPARAM_INFO
	.align		4
.L_1593:
        /*0008*/ 	.byte	0x04, 0x17
        /*000a*/ 	.short	(.L_1595 - .L_1594)
.L_1594:
        /*000c*/ 	.word	0x00000000
        /*0010*/ 	.short	0x0000
        /*0012*/ 	.short	0x0070
        /*0014*/ 	.byte	0x00, 0xf0, 0x01, 0x28


	//----- nvinfo : EIATTR_SPARSE_MMA_MASK
	.align		4
.L_1595:
        /*0018*/ 	.byte	0x03, 0x50
        /*001a*/ 	.short	0x0000


	//----- nvinfo : EIATTR_MAXREG_COUNT
	.align		4
        /*001c*/ 	.byte	0x03, 0x1b
        /*001e*/ 	.short	0x0080


	//----- nvinfo : EIATTR_NUM_BARRIERS
	.align		4
        /*0020*/ 	.byte	0x02, 0x4c
        /*0022*/ 	.byte	0x10
	.zero		1


	//----- nvinfo : EIATTR_EXTERNS
	.align		4
        /*0024*/ 	.byte	0x04, 0x0f
        /*0026*/ 	.short	(.L_1597 - .L_1596)


	//   ....[0]....
	.align		4
.L_1596:
        /*0028*/ 	.word	index@(__assertfail)


	//----- nvinfo : EIATTR_ANNOTATIONS
	.align		4
.L_1597:
        /*002c*/ 	.byte	0x04, 0x55
        /*002e*/ 	.short	(.L_1599 - .L_1598)


	//   ....[0]....
.L_1598:
        /*0030*/ 	.word	0x00000001
        /*0034*/ 	.byte	0x70, 0x0d, 0x00, 0x00, 0x01, 0x00, 0x00, 0x00, 0x90, 0x0d, 0x00, 0x00, 0x01, 0x00, 0x00, 0x00
        /*0044*/ 	.byte	0xb0, 0x1a, 0x00, 0x00, 0x01, 0x00, 0x00, 0x00, 0xd0, 0xec, 0x00, 0x00, 0x01, 0x00, 0x00, 0x00
        /*0054*/ 	.byte	0x80, 0xf1, 0x00, 0x00, 0x01, 0x00, 0x00, 0x00, 0x80, 0x13, 0x01, 0x00, 0x01, 0x00, 0x00, 0x00
        /*0064*/ 	.byte	0x10, 0x1e, 0x01, 0x00


	//----- nvinfo : EIATTR_MERCURY_ISA_VERSION
	.align		4
.L_1599:
        /*0068*/ 	.byte	0x03, 0x5f
        /*006a*/ 	.short	0x0101


	//----- nvinfo : EIATTR_UNUSED_LOAD_BYTE_OFFSET
	.align		4
        /*006c*/ 	.byte	0x04, 0x44
        /*006e*/ 	.short	(.L_1601 - .L_1600)


	//   ....[0]....
.L_1600:
        /*0070*/ 	.word	0x00000a70
        /*0074*/ 	.word	0x0000fff0


	//   ....[1]....
        /*0078*/ 	.word	0x0000ec80
        /*007c*/ 	.word	0x0000fff0


	//----- nvinfo : EIATTR_INT_WARP_WIDE_INSTR_OFFSETS
	.align		4
.L_1601:
        /*0080*/ 	.byte	0x04, 0x31
        /*0082*/ 	.short	(.L_1603 - .L_1602)


	//   ....[0]....
.L_1602:
        /*0084*/ 	.word	0x00000160


	//   ....[1]....
        /*0088*/ 	.word	0x000001a0


	//   ....[2]....
        /*008c*/ 	.word	0x00000210


	//   ....[3]....
        /*0090*/ 	.word	0x000119c0


	//   ....[4]....
        /*0094*/ 	.word	0x00011a50


	//   ....[5]....
        /*0098*/ 	.word	0x00011f00


	//   ....[6]....
        /*009c*/ 	.word	0x00011f40


	//   ....[7]....
        /*00a0*/ 	.word	0x000138e0


	//   ....[8]....
        /*00a4*/ 	.word	0x00013970


	//----- nvinfo : EIATTR_COOP_GROUP_MASK_REGIDS
	.align		4
.L_1603:
        /*00a8*/ 	.byte	0x04, 0x29
        /*00aa*/ 	.short	(.L_1605 - .L_1604)


	//   ....[0]....
.L_1604:
        /*00ac*/ 	.word	0xffffffff


	//   ....[1]....
        /*00b0*/ 	.word	0xffffffff


	//   ....[2]....
        /*00b4*/ 	.word	0xffffffff


	//   ....[3]....
        /*00b8*/ 	.word	0xffffffff


	//   ....[4]....
        /*00bc*/ 	.word	0xffffffff


	//   ....[5]....
        /*00c0*/ 	.word	0xffffffff


	//   ....[6]....
        /*00c4*/ 	.word	0xffffffff


	//   ....[7]....
        /*00c8*/ 	.word	0xffffffff


	//   ....[8]....
        /*00cc*/ 	.word	0xffffffff


	//   ....[9]....
        /*00d0*/ 	.word	0xffffffff


	//   ....[10]....
        /*00d4*/ 	.word	0xffffffff


	//   ....[11]....
        /*00d8*/ 	.word	0xffffffff


	//   ....[12]....
        /*00dc*/ 	.word	0xffffffff


	//   ....[13]....
        /*00e0*/ 	.word	0xffffffff


	//   ....[14]....
        /*00e4*/ 	.word	0xffffffff


	//   ....[15]....
        /*00e8*/ 	.word	0xffffffff


	//   ....[16]....
        /*00ec*/ 	.word	0xffffffff


	//   ....[17]....
        /*00f0*/ 	.word	0xffffffff


	//   ....[18]....
        /*00f4*/ 	.word	0xffffffff


	//   ....[19]....
        /*00f8*/ 	.word	0xffffffff


	//   ....[20]....
        /*00fc*/ 	.word	0xffffffff


	//   ....[21]....
        /*0100*/ 	.word	0xffffffff


	//   ....[22]....
        /*0104*/ 	.word	0xffffffff


	//   ....[23]....
        /*0108*/ 	.word	0xffffffff


	//   ....[24]....
        /*010c*/ 	.word	0xffffffff


	//   ....[25]....
        /*0110*/ 	.word	0xffffffff


	//   ....[26]....
        /*0114*/ 	.word	0xffffffff


	//   ....[27]....
        /*0118*/ 	.word	0xffffffff


	//   ....[28]....
        /*011c*/ 	.word	0xffffffff


	//   ....[29]....
        /*0120*/ 	.word	0xffffffff


	//   ....[30]....
        /*0124*/ 	.word	0xffffffff


	//   ....[31]....
        /*0128*/ 	.word	0xffffffff


	//   ....[32]....
        /*012c*/ 	.word	0xffffffff


	//   ....[33]....
        /*0130*/ 	.word	0xffffffff


	//   ....[34]....
        /*0134*/ 	.word	0xffffffff


	//   ....[35]....
        /*0138*/ 	.word	0xffffffff


	//   ....[36]....
        /*013c*/ 	.word	0xffffffff


	//   ....[37]....
        /*0140*/ 	.word	0xffffffff


	//   ....[38]....
        /*0144*/ 	.word	0xffffffff


	//   ....[39]....
        /*0148*/ 	.word	0xffffffff


	//   ....[40]....
        /*014c*/ 	.word	0xffffffff


	//   ....[41]....
        /*0150*/ 	.word	0xffffffff


	//   ....[42]....
        /*0154*/ 	.word	0xffffffff


	//   ....[43]....
        /*0158*/ 	.word	0xffffffff


	//   ....[44]....
        /*015c*/ 	.word	0xffffffff


	//   ....[45]....
        /*0160*/ 	.word	0xffffffff


	//   ....[46]....
        /*0164*/ 	.word	0xffffffff


	//   ....[47]....
        /*0168*/ 	.word	0xffffffff


	//   ....[48]....
        /*016c*/ 	.word	0xffffffff


	//   ....[49]....
        /*0170*/ 	.word	0xffffffff


	//   ....[50]....
        /*0174*/ 	.word	0xffffffff


	//   ....[51]....
        /*0178*/ 	.word	0xffffffff


	//   ....[52]....
        /*017c*/ 	.word	0xffffffff


	//   ....[53]....
        /*0180*/ 	.word	0xffffffff


	//   ....[54]....
        /*0184*/ 	.word	0xffffffff


	//   ....[55]....
        /*0188*/ 	.word	0xffffffff


	//   ....[56]....
        /*018c*/ 	.word	0xffffffff


	//   ....[57]....
        /*0190*/ 	.word	0xffffffff


	//   ....[58]....
        /*0194*/ 	.word	0xffffffff


	//   ....[59]....
        /*0198*/ 	.word	0xffffffff


	//   ....[60]....
        /*019c*/ 	.word	0xffffffff


	//   ....[61]....
        /*01a0*/ 	.word	0xffffffff


	//   ....[62]....
        /*01a4*/ 	.word	0x0500000f


	//   ....[63]....
        /*01a8*/ 	.word	0x0500000f


	//   ....[64]....
        /*01ac*/ 	.word	0x0500000f


	//   ....[65]....
        /*01b0*/ 	.word	0x0500000f


	//   ....[66]....
        /*01b4*/ 	.word	0x0500000f


	//   ....[67]....
        /*01b8*/ 	.word	0x0500000f


	//   ....[68]....
        /*01bc*/ 	.word	0x0500000f


	//   ....[69]....
        /*01c0*/ 	.word	0x0500000f


	//   ....[70]....
        /*01c4*/ 	.word	0x0500000f


	//   ....[71]....
        /*01c8*/ 	.word	0x0500000f


	//   ....[72]....
        /*01cc*/ 	.word	0x0500000f


	//   ....[73]....
        /*01d0*/ 	.word	0x0500000f


	//   ....[74]....
        /*01d4*/ 	.word	0x0500000f


	//   ....[75]....
        /*01d8*/ 	.word	0x0500000f


	//   ....[76]....
        /*01dc*/ 	.word	0x0500000f


	//   ....[77]....
        /*01e0*/ 	.word	0x0500000f


	//   ....[78]....
        /*01e4*/ 	.word	0x0500000f


	//   ....[79]....
        /*01e8*/ 	.word	0x0500000f


	//   ....[80]....
        /*01ec*/ 	.word	0x0500000f


	//----- nvinfo : EIATTR_COOP_GROUP_INSTR_OFFSETS
	.align		4
.L_1605:
        /*01f0*/ 	.byte	0x04, 0x28
        /*01f2*/ 	.short	(.L_1607 - .L_1606)


	//   ....[0]....
.L_1606:
        /*01f4*/ 	.word	0x00000070


	//   ....[1]....
        /*01f8*/ 	.word	0x00000170


	//   ....[2]....
        /*01fc*/ 	.word	0x000001c0


	//   ....[3]....
        /*0200*/ 	.word	0x000003f0


	//   ....[4]....
        /*0204*/ 	.word	0x00000550


	//   ....[5]....
        /*0208*/ 	.word	0x00000670


	//   ....[6]....
        /*020c*/ 	.word	0x000007d0


	//   ....[7]....
        /*0210*/ 	.word	0x00001760


	//   ....[8]....
        /*0214*/ 	.word	0x00003ac0


	//   ....[9]....
        /*0218*/ 	.word	0x00003b80


	//   ....[10]....
        /*021c*/ 	.word	0x000043c0


	//   ....[11]....
        /*0220*/ 	.word	0x00004430


	//   ....[12]....
        /*0224*/ 	.word	0x00006f60


	//   ....[13]....
        /*0228*/ 	.word	0x00007010


	//   ....[14]....
        /*022c*/ 	.word	0x00007ad0


	//   ....[15]....
        /*0230*/ 	.word	0x00007b70


	//   ....[16]....
        /*0234*/ 	.word	0x00009780


	//   ....[17]....
        /*0238*/ 	.word	0x000097f0


	//   ....[18]....
        /*023c*/ 	.word	0x00009ed0


	//   ....[19]....
        /*0240*/ 	.word	0x00009f50


	//   ....[20]....
        /*0244*/ 	.word	0x0000cc00


	//   ....[21]....
        /*0248*/ 	.word	0x0000cc20


	//   ....[22]....
        /*024c*/ 	.word	0x0000d7a0


	//   ....[23]....
        /*0250*/ 	.word	0x0000d820


	//   ....[24]....
        /*0254*/ 	.word	0x0000e540


	//   ....[25]....
        /*0258*/ 	.word	0x0000e580


	//   ....[26]....
        /*025c*/ 	.word	0x0000e680


	//   ....[27]....
        /*0260*/ 	.word	0x0000e690


	//   ....[28]....
        /*0264*/ 	.word	0x000105c0


	//   ....[29]....
        /*0268*/ 	.word	0x00010740


	//   ....[30]....
        /*026c*/ 	.word	0x00010770


	//   ....[31]....
        /*0270*/ 	.word	0x000107b0


	//   ....[32]....
        /*0274*/ 	.word	0x00010820


	//   ....[33]....
        /*0278*/ 	.word	0x00010880


	//   ....[34]....
        /*027c*/ 	.word	0x000108c0


	//   ....[35]....
        /*0280*/ 	.word	0x00010a40


	//   ....[36]....
        /*0284*/ 	.word	0x00010aa0


	//   ....[37]....
        /*0288*/ 	.word	0x00010ae0


	//   ....[38]....
        /*028c*/ 	.word	0x00010b20


	//   ....[39]....
        /*0290*/ 	.word	0x00010b50


	//   ....[40]....
        /*0294*/ 	.word	0x00010b80


	//   ....[41]....
        /*0298*/ 	.word	0x00010c20


	//   ....[42]....
        /*029c*/ 	.word	0x00010c80


	//   ....[43]....
        /*02a0*/ 	.word	0x00010d10


	//   ....[44]....
        /*02a4*/ 	.word	0x00013c30


	//   ....[45]....
        /*02a8*/ 	.word	0x00013c40


	//   ....[46]....
        /*02ac*/ 	.word	0x00013d30


	//   ....[47]....
        /*02b0*/ 	.word	0x00013d90


	//   ....[48]....
        /*02b4*/ 	.word	0x00013dd0


	//   ....[49]....
        /*02b8*/ 	.word	0x00013e10


	//   ....[50]....
        /*02bc*/ 	.word	0x00013e40


	//   ....[51]....
        /*02c0*/ 	.word	0x00013e70


	//   ....[52]....
        /*02c4*/ 	.word	0x00013fe0


	//   ....[53]....
        /*02c8*/ 	.word	0x00014040


	//   ....[54]....
        /*02cc*/ 	.word	0x00014080


	//   ....[55]....
        /*02d0*/ 	.word	0x000140c0


	//   ....[56]....
        /*02d4*/ 	.word	0x000140f0


	//   ....[57]....
        /*02d8*/ 	.word	0x00014120


	//   ....[58]....
        /*02dc*/ 	.word	0x000141e0


	//   ....[59]....
        /*02e0*/ 	.word	0x00014200


	//   ....[60]....
        /*02e4*/ 	.word	0x00014270


	//   ....[61]....
        /*02e8*/ 	.word	0x000148c0


	//   ....[62]....
        /*02ec*/ 	.word	0x00014f20


	//   ....[63]....
        /*02f0*/ 	.word	0x00015310


	//   ....[64]....
        /*02f4*/ 	.word	0x000153a0


	//   ....[65]....
        /*02f8*/ 	.word	0x00015440


	//   ....[66]....
        /*02fc*/ 	.word	0x000154f0


	//   ....[67]....
        /*0300*/ 	.word	0x00015570


	//   ....[68]....
        /*0304*/ 	.word	0x000155f0


	//   ....[69]....
        /*0308*/ 	.word	0x00015670


	//   ....[70]....
        /*030c*/ 	.word	0x000156f0


	//   ....[71]....
        /*0310*/ 	.word	0x00015780


	//   ....[72]....
        /*0314*/ 	.word	0x00015830


	//   ....[73]....
        /*0318*/ 	.word	0x000158b0


	//   ....[74]....
        /*031c*/ 	.word	0x00015930


	//   ....[75]....
        /*0320*/ 	.word	0x000159b0


	//   ....[76]....
        /*0324*/ 	.word	0x00015a30


	//   ....[77]....
        /*0328*/ 	.word	0x00015aa0


	//   ....[78]....
        /*032c*/ 	.word	0x00015b40


	//   ....[79]....
        /*0330*/ 	.word	0x00015bd0


	//   ....[80]....
        /*0334*/ 	.word	0x00015cf0


	//----- nvinfo : EIATTR_REG_RECONFIG
	.align		4
.L_1607:
        /*0338*/ 	.byte	0x01, 0x54
	.zero		2


	//----- nvinfo : EIATTR_SYSCALL_OFFSETS
	.align		4
        /*033c*/ 	.byte	0x04, 0x46
        /*033e*/ 	.short	(.L_1609 - .L_1608)


	//   ....[0]....
.L_1608:
        /*0340*/ 	.word	0x00001910


	//   ....[1]....
        /*0344*/ 	.word	0x00011bd0


	//   ....[2]....
        /*0348*/ 	.word	0x00011d00


	//   ....[3]....
        /*034c*/ 	.word	0x00011e00


	//----- nvinfo : EIATTR_MBARRIER_INSTR_OFFSETS
	.align		4
.L_1609:
        /*0350*/ 	.byte	0x04, 0x39
        /*0352*/ 	.short	(.L_1611 - .L_1610)


	//   ....[0]....
.L_1610:
        /*0354*/ 	.word	0x000002a0
        /*0358*/ 	.word	0x000000ff
        /*035c*/ 	.word	0x00016800
        /*0360*/ 	.short	0x0100
        /*0362*/ 	.byte	0x08
	.zero		1


	//   ....[1]....
        /*0364*/ 	.word	0x000002b0
        /*0368*/ 	.word	0x000000ff
        /*036c*/ 	.word	0x00016820
        /*0370*/ 	.short	0x0100
        /*0372*/ 	.byte	0x08
	.zero		1


	//   ....[2]....
        /*0374*/ 	.word	0x000003a0
        /*0378*/ 	.word	0x000000ff
        /*037c*/ 	.word	0x00016830
        /*0380*/ 	.short	0x0100
        /*0382*/ 	.byte	0x08
	.zero		1


	//   ....[3]....
        /*0384*/ 	.word	0x000003b0
        /*0388*/ 	.word	0x000000ff
        /*038c*/ 	.word	0x00016840
        /*0390*/ 	.short	0x0100
        /*0392*/ 	.byte	0x08
	.zero		1


	//   ....[4]....
        /*0394*/ 	.word	0x000003c0
        /*0398*/ 	.word	0x000000ff
        /*039c*/ 	.word	0x00016838
        /*03a0*/ 	.short	0x0100
        /*03a2*/ 	.byte	0x08
	.zero		1


	//   ....[5]....
        /*03a4*/ 	.word	0x000003d0
        /*03a8*/ 	.word	0x000000ff
        /*03ac*/ 	.word	0x00016848
        /*03b0*/ 	.short	0x0100
        /*03b2*/ 	.byte	0x08
	.zero		1


	//   ....[6]....
        /*03b4*/ 	.word	0x00000500
        /*03b8*/ 	.word	0x000000ff
        /*03bc*/ 	.word	0x00016850
        /*03c0*/ 	.short	0x0100
        /*03c2*/ 	.byte	0x08
	.zero		1


	//   ....[7]....
        /*03c4*/ 	.word	0x00000510
        /*03c8*/ 	.word	0x000000ff
        /*03cc*/ 	.word	0x00016860
        /*03d0*/ 	.short	0x0100
        /*03d2*/ 	.byte	0x08
	.zero		1


	//   ....[8]....
        /*03d4*/ 	.word	0x00000520
        /*03d8*/ 	.word	0x000000ff
        /*03dc*/ 	.word	0x00016858
        /*03e0*/ 	.short	0x0100
        /*03e2*/ 	.byte	0x08
	.zero		1


	//   ....[9]....
        /*03e4*/ 	.word	0x00000530
        /*03e8*/ 	.word	0x000000ff
        /*03ec*/ 	.word	0x00016868
        /*03f0*/ 	.short	0x0100
        /*03f2*/ 	.byte	0x08
	.zero		1


	//   ....[10]....
        /*03f4*/ 	.word	0x00000620
        /*03f8*/ 	.word	0x000000ff
        /*03fc*/ 	.word	0x00016870
        /*0400*/ 	.short	0x0100
        /*0402*/ 	.byte	0x06
	.zero		1


	//   ....[11]....
        /*0404*/ 	.word	0x00000630
        /*0408*/ 	.word	0x000000ff
        /*040c*/ 	.word	0x00016880
        /*0410*/ 	.short	0x0100
        /*0412*/ 	.byte	0x06
	.zero		1


	//   ....[12]....
        /*0414*/ 	.word	0x00000640
        /*0418*/ 	.word	0x000000ff
        /*041c*/ 	.word	0x00016878
        /*0420*/ 	.short	0x0100
        /*0422*/ 	.byte	0x06
	.zero		1


	//   ....[13]....
        /*0424*/ 	.word	0x00000650
        /*0428*/ 	.word	0x000000ff
        /*042c*/ 	.word	0x00016888
        /*0430*/ 	.short	0x0100
        /*0432*/ 	.byte	0x06
	.zero		1


	//   ....[14]....
        /*0434*/ 	.word	0x00000780
        /*0438*/ 	.word	0x000000ff
        /*043c*/ 	.word	0x00016890
        /*0440*/ 	.short	0x0100
        /*0442*/ 	.byte	0x08
	.zero		1


	//   ....[15]....
        /*0444*/ 	.word	0x00000790
        /*0448*/ 	.word	0x000000ff
        /*044c*/ 	.word	0x000168a0
        /*0450*/ 	.short	0x0100
        /*0452*/ 	.byte	0x08
	.zero		1


	//   ....[16]....
        /*0454*/ 	.word	0x000007a0
        /*0458*/ 	.word	0x000000ff
        /*045c*/ 	.word	0x00016898
        /*0460*/ 	.short	0x0100
        /*0462*/ 	.byte	0x08
	.zero		1


	//   ....[17]....
        /*0464*/ 	.word	0x000007b0
        /*0468*/ 	.word	0x000000ff
        /*046c*/ 	.word	0x000168a8
        /*0470*/ 	.short	0x0100
        /*0472*/ 	.byte	0x08
	.zero		1


	//   ....[18]....
        /*0474*/ 	.word	0x000008e0
        /*0478*/ 	.word	0x000000ff
        /*047c*/ 	.word	0x000168b0
        /*0480*/ 	.short	0x0100
        /*0482*/ 	.byte	0x08
	.zero		1


	//   ....[19]....
        /*0484*/ 	.word	0x000008f0
        /*0488*/ 	.word	0x000000ff
        /*048c*/ 	.word	0x000168c0
        /*0490*/ 	.short	0x0100
        /*0492*/ 	.byte	0x08
	.zero		1


	//   ....[20]....
        /*0494*/ 	.word	0x00000900
        /*0498*/ 	.word	0x000000ff
        /*049c*/ 	.word	0x000168b8
        /*04a0*/ 	.short	0x0100
        /*04a2*/ 	.byte	0x08
	.zero		1


	//   ....[21]....
        /*04a4*/ 	.word	0x00000910
        /*04a8*/ 	.word	0x000000ff
        /*04ac*/ 	.word	0x000168c8
        /*04b0*/ 	.short	0x0100
        /*04b2*/ 	.byte	0x08
	.zero		1


	//   ....[22]....
        /*04b4*/ 	.word	0x00001990
        /*04b8*/ 	.word	0x000000ff
        /*04bc*/ 	.word	0x00016800
        /*04c0*/ 	.short	0x010a
        /*04c2*/ 	.byte	0x2d
	.zero		1


	//   ....[23]....
        /*04c4*/ 	.word	0x00001a10
        /*04c8*/ 	.word	0x00000004
        /*04cc*/ 	.word	0x00016830
        /*04d0*/ 	.short	0x010a
        /*04d2*/ 	.byte	0x3f
	.zero		1


	//   ....[24]....
        /*04d4*/ 	.word	0x00001a70
        /*04d8*/ 	.word	0x00000004
        /*04dc*/ 	.word	0x00016830
        /*04e0*/ 	.short	0x010a
        /*04e2*/ 	.byte	0x3f
	.zero		1


	//   ....[25]....
        /*04e4*/ 	.word	0x00002160
        /*04e8*/ 	.word	0x00000004
        /*04ec*/ 	.word	0x00000000
        /*04f0*/ 	.short	0x0101
        /*04f2*/ 	.byte	0x3f
	.zero		1


	//   ....[26]....
        /*04f4*/ 	.word	0x00005380
        /*04f8*/ 	.word	0x000000ff
        /*04fc*/ 	.word	0x00016830
        /*0500*/ 	.short	0x010a
        /*0502*/ 	.byte	0x06
	.zero		1


	//   ....[27]....
        /*0504*/ 	.word	0x000053c0
        /*0508*/ 	.word	0x000000ff
        /*050c*/ 	.word	0x00016830
        /*0510*/ 	.short	0x010a
        /*0512*/ 	.byte	0x06
	.zero		1


	//   ....[28]....
        /*0514*/ 	.word	0x000055c0
        /*0518*/ 	.word	0x000000ff
        /*051c*/ 	.word	0x00016850
        /*0520*/ 	.short	0x010a
        /*0522*/ 	.byte	0x06
	.zero		1


	//   ....[29]....
        /*0524*/ 	.word	0x00005600
        /*0528*/ 	.word	0x000000ff
        /*052c*/ 	.word	0x00016850
        /*0530*/ 	.short	0x010a
        /*0532*/ 	.byte	0x06
	.zero		1


	//   ....[30]....
        /*0534*/ 	.word	0x000061f0
        /*0538*/ 	.word	0x00000027
        /*053c*/ 	.word	0x00000000
        /*0540*/ 	.short	0x0101
        /*0542*/ 	.byte	0x3f
	.zero		1


	//   ....[31]....
        /*0544*/ 	.word	0x00007b00
        /*0548*/ 	.word	0x00000026
        /*054c*/ 	.word	0x00000000
        /*0550*/ 	.short	0x0101
        /*0552*/ 	.byte	0x3f
	.zero		1


	//   ....[32]....
        /*0554*/ 	.word	0x00008af0
        /*0558*/ 	.word	0x000000ff
        /*055c*/ 	.word	0x00016830
        /*0560*/ 	.short	0x010a
        /*0562*/ 	.byte	0x06
	.zero		1


	//   ....[33]....
        /*0564*/ 	.word	0x00008b30
        /*0568*/ 	.word	0x000000ff
        /*056c*/ 	.word	0x00016830
        /*0570*/ 	.short	0x010a
        /*0572*/ 	.byte	0x06
	.zero		1


	//   ....[34]....
        /*0574*/ 	.word	0x00008d30
        /*0578*/ 	.word	0x000000ff
        /*057c*/ 	.word	0x00016850
        /*0580*/ 	.short	0x010a
        /*0582*/ 	.byte	0x06
	.zero		1


	//   ....[35]....
        /*0584*/ 	.word	0x00008d70
        /*0588*/ 	.word	0x000000ff
        /*058c*/ 	.word	0x00016850
        /*0590*/ 	.short	0x010a
        /*0592*/ 	.byte	0x06
	.zero		1


	//   ....[36]....
        /*0594*/ 	.word	0x0000a440
        /*0598*/ 	.word	0x00000019
        /*059c*/ 	.word	0x00000000
        /*05a0*/ 	.short	0x0101
        /*05a2*/ 	.byte	0x3f
	.zero		1


	//   ....[37]....
        /*05a4*/ 	.word	0x0000a610
        /*05a8*/ 	.word	0x00000021
        /*05ac*/ 	.word	0x00000000
        /*05b0*/ 	.short	0x0101
        /*05b2*/ 	.byte	0x3f
	.zero		1


	//   ....[38]....
        /*05b4*/ 	.word	0x0000b080
        /*05b8*/ 	.word	0x000000ff
        /*05bc*/ 	.word	0x00016830
        /*05c0*/ 	.short	0x010a
        /*05c2*/ 	.byte	0x06
	.zero		1


	//   ....[39]....
        /*05c4*/ 	.word	0x0000b0c0
        /*05c8*/ 	.word	0x000000ff
        /*05cc*/ 	.word	0x00016830
        /*05d0*/ 	.short	0x010a
        /*05d2*/ 	.byte	0x06
	.zero		1


	//   ....[40]....
        /*05d4*/ 	.word	0x0000b2c0
        /*05d8*/ 	.word	0x000000ff
        /*05dc*/ 	.word	0x00016850
        /*05e0*/ 	.short	0x010a
        /*05e2*/ 	.byte	0x06
	.zero		1


	//   ....[41]....
        /*05e4*/ 	.word	0x0000b300
        /*05e8*/ 	.word	0x000000ff
        /*05ec*/ 	.word	0x00016850
        /*05f0*/ 	.short	0x010a
        /*05f2*/ 	.byte	0x06
	.zero		1


	//   ....[42]....
        /*05f4*/ 	.word	0x0000bea0
        /*05f8*/ 	.word	0x00000051
        /*05fc*/ 	.word	0x00000000
        /*0600*/ 	.short	0x0101
        /*0602*/ 	.byte	0x3f
	.zero		1


	//   ....[43]....
        /*0604*/ 	.word	0x0000dd00
        /*0608*/ 	.word	0x0000001d
        /*060c*/ 	.word	0x00000000
        /*0610*/ 	.short	0x0101
        /*0612*/ 	.byte	0x3f
	.zero		1


	//   ....[44]....
        /*0614*/ 	.word	0x0000e4b0
        /*0618*/ 	.word	0x000000ff
        /*061c*/ 	.word	0x00016850
        /*0620*/ 	.short	0x010a
        /*0622*/ 	.byte	0x05
	.zero		1


	//   ....[45]....
        /*0624*/ 	.word	0x0000e4f0
        /*0628*/ 	.word	0x000000ff
        /*062c*/ 	.word	0x00016850
        /*0630*/ 	.short	0x010a
        /*0632*/ 	.byte	0x05
	.zero		1


	//   ....[46]....
        /*0634*/ 	.word	0x0000ea20
        /*0638*/ 	.word	0x0000000a
        /*063c*/ 	.word	0x00000000
        /*0640*/ 	.short	0x0101
        /*0642*/ 	.byte	0x3f
	.zero		1


	//   ....[47]....
        /*0644*/ 	.word	0x0000f7c0
        /*0648*/ 	.word	0x00000003
        /*064c*/ 	.word	0x00000000
        /*0650*/ 	.short	0x0101
        /*0652*/ 	.byte	0x3f
	.zero		1


	//   ....[48]....
        /*0654*/ 	.word	0x00012290
        /*0658*/ 	.word	0x00000005
        /*065c*/ 	.word	0x00016840
        /*0660*/ 	.short	0x010a
        /*0662*/ 	.byte	0x3f
	.zero		1


	//   ....[49]....
        /*0664*/ 	.word	0x000125c0
        /*0668*/ 	.word	0x00000019
        /*066c*/ 	.word	0x00016820
        /*0670*/ 	.short	0x010a
        /*0672*/ 	.byte	0x3f
	.zero		1


	//   ....[50]....
        /*0674*/ 	.word	0x000128a0
        /*0678*/ 	.word	0x00000003
        /*067c*/ 	.word	0x00016840
        /*0680*/ 	.short	0x010a
        /*0682*/ 	.byte	0x3f
	.zero		1


	//   ....[51]....
        /*0684*/ 	.word	0x00012a80
        /*0688*/ 	.word	0x00000002
        /*068c*/ 	.word	0x00000060
        /*0690*/ 	.short	0x010a
        /*0692*/ 	.byte	0x3f
	.zero		1


	//   ....[52]....
        /*0694*/ 	.word	0x00012f00
        /*0698*/ 	.word	0x00000003
        /*069c*/ 	.word	0x00016840
        /*06a0*/ 	.short	0x010a
        /*06a2*/ 	.byte	0x3f
	.zero		1


	//   ....[53]....
        /*06a4*/ 	.word	0x000130e0
        /*06a8*/ 	.word	0x00000003
        /*06ac*/ 	.word	0x00000060
        /*06b0*/ 	.short	0x010a
        /*06b2*/ 	.byte	0x3f
	.zero		1


	//   ....[54]....
        /*06b4*/ 	.word	0x000134b0
        /*06b8*/ 	.word	0x00000002
        /*06bc*/ 	.word	0x00016840
        /*06c0*/ 	.short	0x010a
        /*06c2*/ 	.byte	0x3f
	.zero		1


	//   ....[55]....
        /*06c4*/ 	.word	0x000136a0
        /*06c8*/ 	.word	0x00000002
        /*06cc*/ 	.word	0x00000060
        /*06d0*/ 	.short	0x010a
        /*06d2*/ 	.byte	0x3f
	.zero		1


	//   ....[56]....
        /*06d4*/ 	.word	0x000139e0
        /*06d8*/ 	.word	0x00000003
        /*06dc*/ 	.word	0x00016860
        /*06e0*/ 	.short	0x010a
        /*06e2*/ 	.byte	0x3f
	.zero		1


	//   ....[57]....
        /*06e4*/ 	.word	0x00014840
        /*06e8*/ 	.word	0x00000009
        /*06ec*/ 	.word	0x00016820
        /*06f0*/ 	.short	0x010a
        /*06f2*/ 	.byte	0x3f
	.zero		1


	//   ....[58]....
        /*06f4*/ 	.word	0x000149e0
        /*06f8*/ 	.word	0x00000007
        /*06fc*/ 	.word	0x00000000
        /*0700*/ 	.short	0x010a
        /*0702*/ 	.byte	0x3f
	.zero		1


	//   ....[59]....
        /*0704*/ 	.word	0x00014a50
        /*0708*/ 	.word	0x00000003
        /*070c*/ 	.word	0x00000000
        /*0710*/ 	.short	0x010a
        /*0712*/ 	.byte	0x3f
	.zero		1


	//   ....[60]....
        /*0714*/ 	.word	0x00014ab0
        /*0718*/ 	.word	0x00000005
        /*071c*/ 	.word	0x00000000
        /*0720*/ 	.short	0x010a
        /*0722*/ 	.byte	0x3f
	.zero		1


	//   ....[61]....
        /*0724*/ 	.word	0x00014ae0
        /*0728*/ 	.word	0x00000003
        /*072c*/ 	.word	0x00000000
        /*0730*/ 	.short	0x010a
        /*0732*/ 	.byte	0x3f
	.zero		1


	//   ....[62]....
        /*0734*/ 	.word	0x00014b50
        /*0738*/ 	.word	0x00000003
        /*073c*/ 	.word	0x00016800
        /*0740*/ 	.short	0x010a
        /*0742*/ 	.byte	0x3f
	.zero		1


	//   ....[63]....
        /*0744*/ 	.word	0x00014ba0
        /*0748*/ 	.word	0x00000004
        /*074c*/ 	.word	0x00016830
        /*0750*/ 	.short	0x010a
        /*0752*/ 	.byte	0x3f
	.zero		1


	//   ....[64]....
        /*0754*/ 	.word	0x00014c00
        /*0758*/ 	.word	0x00000015
        /*075c*/ 	.word	0x00016830
        /*0760*/ 	.short	0x010a
        /*0762*/ 	.byte	0x3f
	.zero		1


	//   ....[65]....
        /*0764*/ 	.word	0x00014c60
        /*0768*/ 	.word	0x00000015
        /*076c*/ 	.word	0x00016850
        /*0770*/ 	.short	0x010a
        /*0772*/ 	.byte	0x3f
	.zero		1


	//   ....[66]....
        /*0774*/ 	.word	0x00014cc0
        /*0778*/ 	.word	0x00000007
        /*077c*/ 	.word	0x00016830
        /*0780*/ 	.short	0x010a
        /*0782*/ 	.byte	0x3f
	.zero		1


	//   ....[67]....
        /*0784*/ 	.word	0x00014d20
        /*0788*/ 	.word	0x00000007
        /*078c*/ 	.word	0x00016850
        /*0790*/ 	.short	0x010a
        /*0792*/ 	.byte	0x3f
	.zero		1


	//   ....[68]....
        /*0794*/ 	.word	0x00014d80
        /*0798*/ 	.word	0x00000007
        /*079c*/ 	.word	0x00016830
        /*07a0*/ 	.short	0x010a
        /*07a2*/ 	.byte	0x3f
	.zero		1


	//   ....[69]....
        /*07a4*/ 	.word	0x00014de0
        /*07a8*/ 	.word	0x00000007
        /*07ac*/ 	.word	0x00016850
        /*07b0*/ 	.short	0x010a
        /*07b2*/ 	.byte	0x3f
	.zero		1


	//   ....[70]....
        /*07b4*/ 	.word	0x00014e40
        /*07b8*/ 	.word	0x00000005
        /*07bc*/ 	.word	0x00016850
        /*07c0*/ 	.short	0x010a
        /*07c2*/ 	.byte	0x3f
	.zero		1


	//   ....[71]....
        /*07c4*/ 	.word	0x00014fe0
        /*07c8*/ 	.word	0x00000005
        /*07cc*/ 	.word	0x00016840
        /*07d0*/ 	.short	0x010a
        /*07d2*/ 	.byte	0x3f
	.zero		1


	//   ....[72]....
        /*07d4*/ 	.word	0x00015030
        /*07d8*/ 	.word	0x00000019
        /*07dc*/ 	.word	0x00016820
        /*07e0*/ 	.short	0x010a
        /*07e2*/ 	.byte	0x3f
	.zero		1


	//   ....[73]....
        /*07e4*/ 	.word	0x00015080
        /*07e8*/ 	.word	0x00000003
        /*07ec*/ 	.word	0x00016840
        /*07f0*/ 	.short	0x010a
        /*07f2*/ 	.byte	0x3f
	.zero		1


	//   ....[74]....
        /*07f4*/ 	.word	0x000150d0
        /*07f8*/ 	.word	0x00000002
        /*07fc*/ 	.word	0x00000060
        /*0800*/ 	.short	0x010a
        /*0802*/ 	.byte	0x3f
	.zero		1


	//   ....[75]....
        /*0804*/ 	.word	0x00015120
        /*0808*/ 	.word	0x00000003
        /*080c*/ 	.word	0x00016840
        /*0810*/ 	.short	0x010a
        /*0812*/ 	.byte	0x3f
	.zero		1


	//   ....[76]....
        /*0814*/ 	.word	0x00015170
        /*0818*/ 	.word	0x00000003
        /*081c*/ 	.word	0x00000060
        /*0820*/ 	.short	0x010a
        /*0822*/ 	.byte	0x3f
	.zero		1


	//   ....[77]....
        /*0824*/ 	.word	0x000151c0
        /*0828*/ 	.word	0x00000002
        /*082c*/ 	.word	0x00016840
        /*0830*/ 	.short	0x010a
        /*0832*/ 	.byte	0x3f
	.zero		1


	//   ....[78]....
        /*0834*/ 	.word	0x00015210
        /*0838*/ 	.word	0x00000002
        /*083c*/ 	.word	0x00000060
        /*0840*/ 	.short	0x010a
        /*0842*/ 	.byte	0x3f
	.zero		1


	//   ....[79]....
        /*0844*/ 	.word	0x00015260
        /*0848*/ 	.word	0x00000003
        /*084c*/ 	.word	0x00016860
        /*0850*/ 	.short	0x010a
        /*0852*/ 	.byte	0x3f
	.zero		1


	//   ....[80]....
        /*0854*/ 	.word	0x00015c10
        /*0858*/ 	.word	0x00000009
        /*085c*/ 	.word	0x00016820
        /*0860*/ 	.short	0x010a
        /*0862*/ 	.byte	0x3f
	.zero		1


	//   ....[81]....
        /*0864*/ 	.word	0x00015db0
        /*0868*/ 	.word	0x00000007
        /*086c*/ 	.word	0x00000000
        /*0870*/ 	.short	0x010a
        /*0872*/ 	.byte	0x3f
	.zero		1


	//   ....[82]....
        /*0874*/ 	.word	0x00015e00
        /*0878*/ 	.word	0x00000003
        /*087c*/ 	.word	0x00000000
        /*0880*/ 	.short	0x010a
        /*0882*/ 	.byte	0x3f
	.zero		1


	//   ....[83]....
        /*0884*/ 	.word	0x00015e50
        /*0888*/ 	.word	0x00000005
        /*088c*/ 	.word	0x00000000
        /*0890*/ 	.short	0x010a
        /*0892*/ 	.byte	0x3f
	.zero		1


	//----- nvinfo : EIATTR_NUM_MBARRIERS
	.align		4
.L_1611:
        /*0894*/ 	.byte	0x03, 0x38
        /*0896*/ 	.short	0x0016


	//----- nvinfo : EIATTR_EXIT_INSTR_OFFSETS
	.align		4
        /*0898*/ 	.byte	0x04, 0x1c
        /*089a*/ 	.short	(.L_1613 - .L_1612)


	//   ....[0]....
.L_1612:
        /*089c*/ 	.word	0x00000ab0


	//   ....[1]....
        /*08a0*/ 	.word	0x00010580


	//   ....[2]....
        /*08a4*/ 	.word	0x000105e0


	//   ....[3]....
        /*08a8*/ 	.word	0x00014b30


	//----- nvinfo : EIATTR_MAX_THREADS
	.align		4
.L_1613:
        /*08ac*/ 	.byte	0x04, 0x05
        /*08ae*/ 	.short	(.L_1615 - .L_1614)
.L_1614:
        /*08b0*/ 	.word	0x00000200
        /*08b4*/ 	.word	0x00000001
        /*08b8*/ 	.word	0x00000001


	//----- nvinfo : EIATTR_CRS_STACK_SIZE
	.align		4
.L_1615:
        /*08bc*/ 	.byte	0x04, 0x1e
        /*08be*/ 	.short	(.L_1617 - .L_1616)
.L_1616:
        /*08c0*/ 	.word	0x00000000


	//----- nvinfo : EIATTR_CBANK_PARAM_SIZE
	.align		4
.L_1617:
        /*08c4*/ 	.byte	0x03, 0x19
        /*08c6*/ 	.short	0x0a70


	//----- nvinfo : EIATTR_PARAM_CBANK
	.align		4
        /*08c8*/ 	.byte	0x04, 0x0a
        /*08ca*/ 	.short	(.L_1619 - .L_1618)
	.align		4
.L_1618:
        /*08cc*/ 	.word	index@(.nv.constant0._ZN7cutlass13device_kernelIN5flash11enable_sm90INS1_16FlashAttnFwdSm90INS1_25CollectiveMainloopFwdSm90ILi2EN4cute5tupleIJNS5_1CILi1EEES8_S8_EEENS6_IJNS7_ILi192EEENS7_ILi128EEENS7_ILi64EEEEEELi64ENS_10bfloat16_tEfNS_4arch4Sm90ELb0ELb1ELb1ELb1ELb0ELb0ELb0ELb1ELb1ELb0ELb0ELb0EEENS1_21CollectiveEpilogueFwdINS6_IJSA_SC_SB_EEES9_SE_SG_Li384ELb1ELb0ELb0ELb0EEENS1_36VarlenDynamicPersistentTileSchedulerILi192ELi128ELi384ELi32ELb0ELb0ELb1ELb1ELb0ELb1EEEEEEEEEvNT_6ParamsE)
        /*08d0*/ 	.short	0x0210
        /*08d2*/ 	.short	0x0a70


	//----- nvinfo : EIATTR_SW_WAR
	.align		4
.L_1619:
        /*08d4*/ 	.byte	0x04, 0x36
        /*08d6*/ 	.short	(.L_1621 - .L_1620)
.L_1620:
        /*08d8*/ 	.word	0x00000008
.L_1621:


//--------------------- .nv.info._ZN7cutlass13device_kernelIN5flash11enable_sm90INS1_16FlashAttnFwdSm90INS1_25CollectiveMainloopFwdSm90ILi2EN4cute5tupleIJNS5_1CILi1EEES8_S8_EEENS6_IJNS7_ILi192EEENS7_ILi128EEENS7_ILi64EEEEEELi64ENS_10bfloat16_tEfNS_4arch4Sm90ELb0ELb1ELb1ELb1ELb0ELb1ELb0ELb1ELb1ELb0ELb0ELb0EEENS1_21CollectiveEpilogueFwdINS6_IJSA_SC_SB_EEES9_SE_SG_Li384ELb1ELb0ELb0ELb0EEENS1_36VarlenDynamicPersistentTileSchedulerILi192ELi128ELi384ELi32ELb0ELb0ELb1ELb1ELb0ELb1EEEEEEEEEvNT_6ParamsE --------------------------
	.section	.nv.info._ZN7cutlass13device_kernelIN5flash11enable_sm90INS1_16FlashAttnFwdSm90INS1_25CollectiveMainloopFwdSm90ILi2EN4cute5tupleIJNS5_1CILi1EEES8_S8_EEENS6_IJNS7_ILi192EEENS7_ILi128EEENS7_ILi64EEEEEELi64ENS_10bfloat16_tEfNS_4arch4Sm90ELb0ELb1ELb1ELb1ELb0ELb1ELb0ELb1ELb1ELb0ELb0ELb0EEENS1_21CollectiveEpilogueFwdINS6_IJSA_SC_SB_EEES9_SE_SG_Li384ELb1ELb0ELb0ELb0EEENS1_36VarlenDynamicPersistentTileSchedulerILi192ELi128ELi384ELi32ELb0ELb0ELb1ELb1ELb0ELb1EEEEEEEEEvNT_6ParamsE,"",@"SHT_CUDA_INFO"
	.sectionflags	@""
	.align	4


	//----- nvinfo : EIATTR_CUDA_API_VERSION
	.align		4
        /*0000*/ 	.byte	0x04, 0x37
        /*0002*/ 	.short	(.L_1623 - .L_1622)
.L_1622:
        /*0004*/ 	.word	0x00000082


	//----- nvinfo : EIATTR_KPARAM_INFO
	.align		4
.L_1623:
        /*0008*/ 	.byte	0x04, 0x17
        /*000a*/ 	.short	(.L_1625 - .L_1624)
.L_1624:
        /*000c*/ 	.word	0x00000000
        /*0010*/ 	.short	0x0000
        /*0012*/ 	.short	0x0070
        /*0014*/ 	.byte	0x00, 0xf0, 0x01, 0x28


	//----- nvinfo : EIATTR_SPARSE_MMA_MASK
	.align		4
.L_1625:
        /*0018*/ 	.byte	0x03, 0x50
        /*001a*/ 	.short	0x0000


	//----- nvinfo : EIATTR_MAXREG_COUNT
	.align		4
        /*001c*/ 	.byte	0x03, 0x1b
        /*001e*/ 	.short	0x0080


	//----- nvinfo : EIATTR_NUM_BARRIERS
	.align		4
        /*0020*/ 	.byte	0x02, 0x4c
        /*0022*/ 	.byte	0x10
	.zero		1


	//----- nvinfo : EIATTR_EXTERNS
	.align		4
        /*0024*/ 	.byte	0x04, 0x0f
        /*0026*/ 	.short	(.L_1627 - .L_1626)


	//   ....[0]....
	.align		4
.L_1626:
        /*0028*/ 	.word	index@(__assertfail)


	//----- nvinfo : EIATTR_ANNOTATIONS
	.align		4
.L_1627:
        /*002c*/ 	.byte	0x04, 0x55
        /*002e*/ 	.short	(.L_1629 - .L_1628)


	//   ....[0]....
.L_1628:
        /* <DEDUP_REMOVED lines=49> */


	//----- nvinfo : EIATTR_MERCURY_ISA_VERSION
	.align		4
.L_1629:
        /*0330*/ 	.byte	0x03, 0x5f
        /*0332*/ 	.short	0x0101


	//----- nvinfo : EIATTR_UNUSED_LOAD_BYTE_OFFSET
	.align		4
        /*0334*/ 	.byte	0x04, 0x44
        /*0336*/ 	.short	(.L_1631 - .L_1630)


	//   ....[0]....
.L_1630:
        /*0338*/ 	.word	0x00000b20
        /*033c*/ 	.word	0x0000fff0


	//   ....[1]....
        /*0340*/ 	.word	0x00017210
        /*0344*/ 	.word	0x0000fff0


	//----- nvinfo : EIATTR_INT_WARP_WIDE_INSTR_OFFSETS
	.align		4
.L_1631:
        /*0348*/ 	.byte	0x04, 0x31
        /*034a*/ 	.short	(.L_1633 - .L_1632)


	//   ....[0]....
.L_1632:
        /*034c*/ 	.word	0x000001c0


	//   ....[1]....
        /*0350*/ 	.word	0x00000200


	//   ....[2]....
        /*0354*/ 	.word	0x00000270


	//   ....[3]....
        /*0358*/ 	.word	0x0001af80


	//   ....[4]....
        /*035c*/ 	.word	0x0001b010


	//   ....[5]....
        /*0360*/ 	.word	0x0001b4c0


	//   ....[6]....
        /*0364*/ 	.word	0x0001b500


	//   ....[7]....
        /*0368*/ 	.word	0x0001cef0


	//   ....[8]....
        /*036c*/ 	.word	0x0001cf80


	//----- nvinfo : EIATTR_COOP_GROUP_MASK_REGIDS
	.align		4
.L_1633:
        /*0370*/ 	.byte	0x04, 0x29
        /*0372*/ 	.short	(.L_1635 - .L_1634)


	//   ....[0]....
.L_1634:
        /*0374*/ 	.word	0xffffffff


	//   ....[1]....
        /*0378*/ 	.word	0xffffffff


	//   ....[2]....
        /*037c*/ 	.word	0xffffffff


	//   ....[3]....
        /*0380*/ 	.word	0xffffffff


	//   ....[4]....
        /*0384*/ 	.word	0xffffffff


	//   ....[5]....
        /*0388*/ 	.word	0xffffffff


	//   ....[6]....
        /*038c*/ 	.word	0xffffffff


	//   ....[7]....
        /*0390*/ 	.word	0xffffffff


	//   ....[8]....
        /*0394*/ 	.word	0xffffffff


	//   ....[9]....
        /*0398*/ 	.word	0xffffffff


	//   ....[10]....
        /*039c*/ 	.word	0xffffffff


	//   ....[11]....
        /*03a0*/ 	.word	0xffffffff


	//   ....[12]....
        /*03a4*/ 	.word	0xffffffff


	//   ....[13]....
        /*03a8*/ 	.word	0xffffffff


	//   ....[14]....
        /*03ac*/ 	.word	0xffffffff


	//   ....[15]....
        /*03b0*/ 	.word	0xffffffff


	//   ....[16]....
        /*03b4*/ 	.word	0xffffffff


	//   ....[17]....
        /*03b8*/ 	.word	0xffffffff


	//   ....[18]....
        /*03bc*/ 	.word	0xffffffff


	//   ....[19]....
        /*03c0*/ 	.word	0xffffffff


	//   ....[20]....
        /*03c4*/ 	.word	0xffffffff


	//   ....[21]....
        /*03c8*/ 	.word	0xffffffff


	//   ....[22]....
        /*03cc*/ 	.word	0xffffffff


	//   ....[23]....
        /*03d0*/ 	.word	0xffffffff


	//   ....[24]....
        /*03d4*/ 	.word	0xffffffff


	//   ....[25]....
        /*03d8*/ 	.word	0xffffffff


	//   ....[26]....
        /*03dc*/ 	.word	0xffffffff


	//   ....[27]....
        /*03e0*/ 	.word	0xffffffff


	//   ....[28]....
        /*03e4*/ 	.word	0xffffffff


	//   ....[29]....
        /*03e8*/ 	.word	0xffffffff


	//   ....[30]....
        /*03ec*/ 	.word	0xffffffff


	//   ....[31]....
        /*03f0*/ 	.word	0xffffffff


	//   ....[32]....
        /*03f4*/ 	.word	0xffffffff


	//   ....[33]....
        /*03f8*/ 	.word	0xffffffff


	//   ....[34]....
        /*03fc*/ 	.word	0xffffffff


	//   ....[35]....
        /*0400*/ 	.word	0xffffffff


	//   ....[36]....
        /*0404*/ 	.word	0xffffffff


	//   ....[37]....
        /*0408*/ 	.word	0xffffffff


	//   ....[38]....
        /*040c*/ 	.word	0xffffffff


	//   ....[39]....
        /*0410*/ 	.word	0xffffffff


	//   ....[40]....
        /*0414*/ 	.word	0xffffffff


	//   ....[41]....
        /*0418*/ 	.word	0xffffffff


	//   ....[42]....
        /*041c*/ 	.word	0xffffffff


	//   ....[43]....
        /*0420*/ 	.word	0xffffffff


	//   ....[44]....
        /*0424*/ 	.word	0xffffffff


	//   ....[45]....
        /*0428*/ 	.word	0xffffffff


	//   ....[46]....
        /*042c*/ 	.word	0xffffffff


	//   ....[47]....
        /*0430*/ 	.word	0xffffffff


	//   ....[48]....
        /*0434*/ 	.word	0xffffffff


	//   ....[49]....
        /*0438*/ 	.word	0xffffffff


	//   ....[50]....
        /*043c*/ 	.word	0xffffffff


	//   ....[51]....
        /*0440*/ 	.word	0xffffffff


	//   ....[52]....
        /*0444*/ 	.word	0xffffffff


	//   ....[53]....
        /*0448*/ 	.word	0xffffffff


	//   ....[54]....
        /*044c*/ 	.word	0xffffffff


	//   ....[55]....
        /*0450*/ 	.word	0xffffffff


	//   ....[56]....
        /*0454*/ 	.word	0xffffffff


	//   ....[57]....
        /*0458*/ 	.word	0xffffffff


	//   ....[58]....
        /*045c*/ 	.word	0xffffffff


	//   ....[59]....
        /*0460*/ 	.word	0xffffffff


	//   ....[60]....
        /*0464*/ 	.word	0xffffffff


	//   ....[61]....
        /*0468*/ 	.word	0xffffffff


	//   ....[62]....
        /*046c*/ 	.word	0x0500000f


	//   ....[63]....
        /*0470*/ 	.word	0x0500000f


	//   ....[64]....
        /*0474*/ 	.word	0x0500000f


	//   ....[65]....
        /*0478*/ 	.word	0x0500000f


	//   ....[66]....
        /*047c*/ 	.word	0x0500000f


	//   ....[67]....
        /*0480*/ 	.word	0x0500000f


	//   ....[68]....
        /*0484*/ 	.word	0x0500000f


	//   ....[69]....
        /*0488*/ 	.word	0x0500000f


	//   ....[70]....
        /*048c*/ 	.word	0x0500000f


	//   ....[71]....
        /*0490*/ 	.word	0x0500000f


	//   ....[72]....
        /*0494*/ 	.word	0x0500000f


	//   ....[73]....
        /*0498*/ 	.word	0x0500000f


	//   ....[74]....
        /*049c*/ 	.word	0x0500000f


	//   ....[75]....
        /*04a0*/ 	.word	0x0500000f


	//   ....[76]....
        /*04a4*/ 	.word	0x0500000f


	//   ....[77]....
        /*04a8*/ 	.word	0x0500000f


	//   ....[78]....
        /*04ac*/ 	.word	0x0500000f


	//   ....[79]....
        /*04b0*/ 	.word	0x0500000f


	//   ....[80]....
        /*04b4*/ 	.word	0x0500000f


	//   ....[81]....
        /*04b8*/ 	.word	0x0500000f


	//   ....[82]....
        /*04bc*/ 	.word	0x0500000f


	//   ....[83]....
        /*04c0*/ 	.word	0x0500000f


	//   ....[84]....
        /*04c4*/ 	.word	0x0500000f


	//   ....[85]....
        /*04c8*/ 	.word	0x0500000f


	//   ....[86]....
        /*04cc*/ 	.word	0x0500000f


	//   ....[87]....
        /*04d0*/ 	.word	0x0500000f


	//   ....[88]....
        /*04d4*/ 	.word	0x0500000f


	//   ....[89]....
        /*04d8*/ 	.word	0x0500000f


	//   ....[90]....
        /*04dc*/ 	.word	0x0500000f


	//   ....[91]....
        /*04e0*/ 	.word	0x0500000f


	//   ....[92]....
        /*04e4*/ 	.word	0x0500000f


	//   ....[93]....
        /*04e8*/ 	.word	0x0500000f


	//   ....[94]....
        /*04ec*/ 	.word	0x0500000f


	//   ....[95]....
        /*04f0*/ 	.word	0x0500000f


	//   ....[96]....
        /*04f4*/ 	.word	0x0500000f


	//   ....[97]....
        /*04f8*/ 	.word	0x0500000f


	//   ....[98]....
        /*04fc*/ 	.word	0x0500000f


	//----- nvinfo : EIATTR_COOP_GROUP_INSTR_OFFSETS
	.align		4
.L_1635:
        /*0500*/ 	.byte	0x04, 0x28
        /*0502*/ 	.short	(.L_1637 - .L_1636)


	//   ....[0]....
.L_1636:
        /*0504*/ 	.word	0x00000070


	//   ....[1]....
        /*0508*/ 	.word	0x000001d0


	//   ....[2]....
        /*050c*/ 	.word	0x00000220


	//   ....[3]....
        /*0510*/ 	.word	0x00000450


	//   ....[4]....
        /*0514*/ 	.word	0x000005b0


	//   ....[5]....
        /*0518*/ 	.word	0x000006d0


	//   ....[6]....
        /*051c*/ 	.word	0x00000830


	//   ....[7]....
        /*0520*/ 	.word	0x00005e60


	//   ....[8]....
        /*0524*/ 	.word	0x0000b7d0


	//   ....[9]....
        /*0528*/ 	.word	0x0000b880


	//   ....[10]....
        /*052c*/ 	.word	0x0000c0d0


	//   ....[11]....
        /*0530*/ 	.word	0x0000c120


	//   ....[12]....
        /*0534*/ 	.word	0x0000ef70


	//   ....[13]....
        /*0538*/ 	.word	0x0000f070


	//   ....[14]....
        /*053c*/ 	.word	0x0000f8e0


	//   ....[15]....
        /*0540*/ 	.word	0x0000f960


	//   ....[16]....
        /*0544*/ 	.word	0x00011970


	//   ....[17]....
        /*0548*/ 	.word	0x000119e0


	//   ....[18]....
        /*054c*/ 	.word	0x00012020


	//   ....[19]....
        /*0550*/ 	.word	0x000120d0


	//   ....[20]....
        /*0554*/ 	.word	0x000150c0


	//   ....[21]....
        /*0558*/ 	.word	0x000151c0


	//   ....[22]....
        /*055c*/ 	.word	0x00015a00


	//   ....[23]....
        /*0560*/ 	.word	0x00015aa0


	//   ....[24]....
        /*0564*/ 	.word	0x00016a30


	//   ....[25]....
        /*0568*/ 	.word	0x00016a70


	//   ....[26]....
        /*056c*/ 	.word	0x00016b40


	//   ....[27]....
        /*0570*/ 	.word	0x00016e00


	//   ....[28]....
        /*0574*/ 	.word	0x00018c70


	//   ....[29]....
        /*0578*/ 	.word	0x00018e00


	//   ....[30]....
        /*057c*/ 	.word	0x00018e30


	//   ....[31]....
        /*0580*/ 	.word	0x00018e70


	//   ....[32]....
        /*0584*/ 	.word	0x00018ed0


	//   ....[33]....
        /*0588*/ 	.word	0x00018f30


	//   ....[34]....
        /*058c*/ 	.word	0x00018f70


	//   ....[35]....
        /*0590*/ 	.word	0x00019100


	//   ....[36]....
        /*0594*/ 	.word	0x00019160


	//   ....[37]....
        /*0598*/ 	.word	0x000191a0


	//   ....[38]....
        /*059c*/ 	.word	0x000191e0


	//   ....[39]....
        /*05a0*/ 	.word	0x00019210


	//   ....[40]....
        /*05a4*/ 	.word	0x00019240


	//   ....[41]....
        /*05a8*/ 	.word	0x000192e0


	//   ....[42]....
        /*05ac*/ 	.word	0x00019340


	//   ....[43]....
        /*05b0*/ 	.word	0x000193d0


	//   ....[44]....
        /*05b4*/ 	.word	0x0001d240


	//   ....[45]....
        /*05b8*/ 	.word	0x0001d250


	//   ....[46]....
        /*05bc*/ 	.word	0x0001d340


	//   ....[47]....
        /*05c0*/ 	.word	0x0001d3a0


	//   ....[48]....
        /*05c4*/ 	.word	0x0001d3e0


	//   ....[49]....
        /*05c8*/ 	.word	0x0001d420


	//   ....[50]....
        /*05cc*/ 	.word	0x0001d450


	//   ....[51]....
        /*05d0*/ 	.word	0x0001d480


	//   ....[52]....
        /*05d4*/ 	.word	0x0001d5f0


	//   ....[53]....
        /*05d8*/ 	.word	0x0001d650


	//   ....[54]....
        /*05dc*/ 	.word	0x0001d690


	//   ....[55]....
        /*05e0*/ 	.word	0x0001d6d0


	//   ....[56]....
        /*05e4*/ 	.word	0x0001d700


	//   ....[57]....
        /*05e8*/ 	.word	0x0001d730


	//   ....[58]....
        /*05ec*/ 	.word	0x0001d7f0


	//   ....[59]....
        /*05f0*/ 	.word	0x0001d810


	//   ....[60]....
        /*05f4*/ 	.word	0x0001d880


	//   ....[61]....
        /*05f8*/ 	.word	0x0001def0


	//   ....[62]....
        /*05fc*/ 	.word	0x0001e300


	//   ....[63]....
        /*0600*/ 	.word	0x0001e3b0


	//   ....[64]....
        /*0604*/ 	.word	0x0001e450


	//   ....[65]....
        /*0608*/ 	.word	0x0001e4f0


	//   ....[66]....
        /*060c*/ 	.word	0x0001e590


	//   ....[67]....
        /*0610*/ 	.word	0x0001e630


	//   ....[68]....
        /*0614*/ 	.word	0x0001e6d0


	//   ....[69]....
        /*0618*/ 	.word	0x0001e770


	//   ....[70]....
        /*061c*/ 	.word	0x0001e810


	//   ....[71]....
        /*0620*/ 	.word	0x0001e900


	//   ....[72]....
        /*0624*/ 	.word	0x0001e9a0


	//   ....[73]....
        /*0628*/ 	.word	0x0001ea40


	//   ....[74]....
        /*062c*/ 	.word	0x0001eae0


	//   ....[75]....
        /*0630*/ 	.word	0x0001eb80


	//   ....[76]....
        /*0634*/ 	.word	0x0001ec20


	//   ....[77]....
        /*0638*/ 	.word	0x0001ecc0


	//   ....[78]....
        /*063c*/ 	.word	0x0001ed60


	//   ....[79]....
        /*0640*/ 	.word	0x0001f0f0


	//   ....[80]....
        /*0644*/ 	.word	0x0001f3d0


	//   ....[81]....
        /*0648*/ 	.word	0x0001f7c0


	//   ....[82]....
        /*064c*/ 	.word	0x0001f850


	//   ....[83]....
        /*0650*/ 	.word	0x0001f8f0


	//   ....[84]....
        /*0654*/ 	.word	0x0001f9a0


	//   ....[85]....
        /*0658*/ 	.word	0x0001fa20


	//   ....[86]....
        /*065c*/ 	.word	0x0001faa0


	//   ....[87]....
        /*0660*/ 	.word	0x0001fb20


	//   ....[88]....
        /*0664*/ 	.word	0x0001fba0


	//   ....[89]....
        /*0668*/ 	.word	0x0001fc30


	//   ....[90]....
        /*066c*/ 	.word	0x0001fce0


	//   ....[91]....
        /*0670*/ 	.word	0x0001fd60


	//   ....[92]....
        /*0674*/ 	.word	0x0001fde0


	//   ....[93]....
        /*0678*/ 	.word	0x0001fe60


	//   ....[94]....
        /*067c*/ 	.word	0x0001fee0


	//   ....[95]....
        /*0680*/ 	.word	0x0001ff50


	//   ....[96]....
        /*0684*/ 	.word	0x0001fff0


	//   ....[97]....
        /*0688*/ 	.word	0x00020080


	//   ....[98]....
        /*068c*/ 	.word	0x000201a0


	//----- nvinfo : EIATTR_REG_RECONFIG
	.align		4
.L_1637:
        /*0690*/ 	.byte	0x01, 0x54
	.zero		2


	//----- nvinfo : EIATTR_SYSCALL_OFFSETS
	.align		4
        /*0694*/ 	.byte	0x04, 0x46
        /*0696*/ 	.short	(.L_1639 - .L_1638)


	//   ....[0]....
.L_1638:
        /*0698*/ 	.word	0x000018d0


	//   ....[1]....
        /*069c*/ 	.word	0x00001a20


	//   ....[2]....
        /*06a0*/ 	.word	0x00006040


	//   ....[3]....
        /*06a4*/ 	.word	0x000064c0


	//   ....[4]....
        /*06a8*/ 	.word	0x0001b190


	//   ....[5]....
        /*06ac*/ 	.word	0x0001b2c0


	//   ....[6]....
        /*06b0*/ 	.word	0x0001b3c0


	//----- nvinfo : EIATTR_MBARRIER_INSTR_OFFSETS
	.align		4
.L_1639:
        /*06b4*/ 	.byte	0x04, 0x39
        /*06b6*/ 	.short	(.L_1641 - .L_1640)


	//   ....[0]....
.L_1640:
        /*06b8*/ 	.word	0x00000300
        /*06bc*/ 	.word	0x000000ff
        /*06c0*/ 	.word	0x00016800
        /*06c4*/ 	.short	0x0100
        /*06c6*/ 	.byte	0x08
	.zero		1


	//   ....[1]....
        /*06c8*/ 	.word	0x00000310
        /*06cc*/ 	.word	0x000000ff
        /*06d0*/ 	.word	0x00016820
        /*06d4*/ 	.short	0x0100
        /*06d6*/ 	.byte	0x08
	.zero		1


	//   ....[2]....
        /*06d8*/ 	.word	0x00000400
        /*06dc*/ 	.word	0x000000ff
        /*06e0*/ 	.word	0x00016830
        /*06e4*/ 	.short	0x0100
        /*06e6*/ 	.byte	0x08
	.zero		1


	//   ....[3]....
        /*06e8*/ 	.word	0x00000410
        /*06ec*/ 	.word	0x000000ff
        /*06f0*/ 	.word	0x00016840
        /*06f4*/ 	.short	0x0100
        /*06f6*/ 	.byte	0x08
	.zero		1


	//   ....[4]....
        /*06f8*/ 	.word	0x00000420
        /*06fc*/ 	.word	0x000000ff
        /*0700*/ 	.word	0x00016838
        /*0704*/ 	.short	0x0100
        /*0706*/ 	.byte	0x08
	.zero		1


	//   ....[5]....
        /*0708*/ 	.word	0x00000430
        /*070c*/ 	.word	0x000000ff
        /*0710*/ 	.word	0x00016848
        /*0714*/ 	.short	0x0100
        /*0716*/ 	.byte	0x08
	.zero		1


	//   ....[6]....
        /*0718*/ 	.word	0x00000560
        /*071c*/ 	.word	0x000000ff
        /*0720*/ 	.word	0x00016850
        /*0724*/ 	.short	0x0100
        /*0726*/ 	.byte	0x08
	.zero		1


	//   ....[7]....
        /*0728*/ 	.word	0x00000570
        /*072c*/ 	.word	0x000000ff
        /*0730*/ 	.word	0x00016860
        /*0734*/ 	.short	0x0100
        /*0736*/ 	.byte	0x08
	.zero		1


	//   ....[8]....
        /*0738*/ 	.word	0x00000580
        /*073c*/ 	.word	0x000000ff
        /*0740*/ 	.word	0x00016858
        /*0744*/ 	.short	0x0100
        /*0746*/ 	.byte	0x08
	.zero		1


	//   ....[9]....
        /*0748*/ 	.word	0x00000590
        /*074c*/ 	.word	0x000000ff
        /*0750*/ 	.word	0x00016868
        /*0754*/ 	.short	0x0100
        /*0756*/ 	.byte	0x08
	.zero		1


	//   ....[10]....
        /*0758*/ 	.word	0x00000680
        /*075c*/ 	.word	0x000000ff
        /*0760*/ 	.word	0x00016870
        /*0764*/ 	.short	0x0100
        /*0766*/ 	.byte	0x06
	.zero		1


	//   ....[11]....
        /*0768*/ 	.word	0x00000690
        /*076c*/ 	.word	0x000000ff
        /*0770*/ 	.word	0x00016880
        /*0774*/ 	.short	0x0100
        /*0776*/ 	.byte	0x06
	.zero		1


	//   ....[12]....
        /*0778*/ 	.word	0x000006a0
        /*077c*/ 	.word	0x000000ff
        /*0780*/ 	.word	0x00016878
        /*0784*/ 	.short	0x0100
        /*0786*/ 	.byte	0x06
	.zero		1


	//   ....[13]....
        /*0788*/ 	.word	0x000006b0
        /*078c*/ 	.word	0x000000ff
        /*0790*/ 	.word	0x00016888
        /*0794*/ 	.short	0x0100
        /*0796*/ 	.byte	0x06
	.zero		1


	//   ....[14]....
        /*0798*/ 	.word	0x000007e0
        /*079c*/ 	.word	0x000000ff
        /*07a0*/ 	.word	0x00016890
        /*07a4*/ 	.short	0x0100
        /*07a6*/ 	.byte	0x08
	.zero		1


	//   ....[15]....
        /*07a8*/ 	.word	0x000007f0
        /*07ac*/ 	.word	0x000000ff
        /*07b0*/ 	.word	0x000168a0
        /*07b4*/ 	.short	0x0100
        /*07b6*/ 	.byte	0x08
	.zero		1


	//   ....[16]....
        /*07b8*/ 	.word	0x00000800
        /*07bc*/ 	.word	0x000000ff
        /*07c0*/ 	.word	0x00016898
        /*07c4*/ 	.short	0x0100
        /*07c6*/ 	.byte	0x08
	.zero		1


	//   ....[17]....
        /*07c8*/ 	.word	0x00000810
        /*07cc*/ 	.word	0x000000ff
        /*07d0*/ 	.word	0x000168a8
        /*07d4*/ 	.short	0x0100
        /*07d6*/ 	.byte	0x08
	.zero		1


	//   ....[18]....
        /*07d8*/ 	.word	0x00000940
        /*07dc*/ 	.word	0x000000ff
        /*07e0*/ 	.word	0x000168b0
        /*07e4*/ 	.short	0x0100
        /*07e6*/ 	.byte	0x08
	.zero		1


	//   ....[19]....
        /*07e8*/ 	.word	0x00000950
        /*07ec*/ 	.word	0x000000ff
        /*07f0*/ 	.word	0x000168c0
        /*07f4*/ 	.short	0x0100
        /*07f6*/ 	.byte	0x08
	.zero		1


	//   ....[20]....
        /*07f8*/ 	.word	0x00000960
        /*07fc*/ 	.word	0x000000ff
        /*0800*/ 	.word	0x000168b8
        /*0804*/ 	.short	0x0100
        /*0806*/ 	.byte	0x08
	.zero		1


	//   ....[21]....
        /*0808*/ 	.word	0x00000970
        /*080c*/ 	.word	0x000000ff
        /*0810*/ 	.word	0x000168c8
        /*0814*/ 	.short	0x0100
        /*0816*/ 	.byte	0x08
	.zero		1


	//   ....[22]....
        /*0818*/ 	.word	0x00002d10
        /*081c*/ 	.word	0x00000056
        /*0820*/ 	.word	0x00016890
        /*0824*/ 	.short	0x010a
        /*0826*/ 	.byte	0x3f
	.zero		1


	//   ....[23]....
        /*0828*/ 	.word	0x000040e0
        /*082c*/ 	.word	0x00000056
        /*0830*/ 	.word	0x00016890
        /*0834*/ 	.short	0x010a
        /*0836*/ 	.byte	0x3f
	.zero		1


	//   ....[24]....
        /*0838*/ 	.word	0x00005230
        /*083c*/ 	.word	0x00000056
        /*0840*/ 	.word	0x00016890
        /*0844*/ 	.short	0x010a
        /*0846*/ 	.byte	0x3f
	.zero		1


	//   ....[25]....
        /*0848*/ 	.word	0x00005440
        /*084c*/ 	.word	0x00000020
        /*0850*/ 	.word	0x00000000
        /*0854*/ 	.short	0x0101
        /*0856*/ 	.byte	0x3f
	.zero		1


	//   ....[26]....
        /*0858*/ 	.word	0x00005480
        /*085c*/ 	.word	0x00000056
        /*0860*/ 	.word	0x000168b0
        /*0864*/ 	.short	0x010a
        /*0866*/ 	.byte	0x3f
	.zero		1


	//   ....[27]....
        /*0868*/ 	.word	0x00005860
        /*086c*/ 	.word	0x00000056
        /*0870*/ 	.word	0x00000000
        /*0874*/ 	.short	0x0101
        /*0876*/ 	.byte	0x3f
	.zero		1


	//   ....[28]....
        /*0878*/ 	.word	0x000060e0
        /*087c*/ 	.word	0x00000002
        /*0880*/ 	.word	0x00016800
        /*0884*/ 	.short	0x010a
        /*0886*/ 	.byte	0x3f
	.zero		1


	//   ....[29]....
        /*0888*/ 	.word	0x00006130
        /*088c*/ 	.word	0x00000002
        /*0890*/ 	.word	0x00016800
        /*0894*/ 	.short	0x010a
        /*0896*/ 	.byte	0x3f
	.zero		1


	//   ....[30]....
        /*0898*/ 	.word	0x00006e60
        /*089c*/ 	.word	0x00000002
        /*08a0*/ 	.word	0x00016800
        /*08a4*/ 	.short	0x010a
        /*08a6*/ 	.byte	0x3f
	.zero		1


	//   ....[31]....
        /*08a8*/ 	.word	0x000083d0
        /*08ac*/ 	.word	0x00000002
        /*08b0*/ 	.word	0x00016800
        /*08b4*/ 	.short	0x010a
        /*08b6*/ 	.byte	0x3f
	.zero		1


	//   ....[32]....
        /*08b8*/ 	.word	0x000094c0
        /*08bc*/ 	.word	0x00000059
        /*08c0*/ 	.word	0x00016830
        /*08c4*/ 	.short	0x010a
        /*08c6*/ 	.byte	0x3f
	.zero		1


	//   ....[33]....
        /*08c8*/ 	.word	0x00009620
        /*08cc*/ 	.word	0x00000059
        /*08d0*/ 	.word	0x00016830
        /*08d4*/ 	.short	0x010a
        /*08d6*/ 	.byte	0x3f
	.zero		1


	//   ....[34]....
        /*08d8*/ 	.word	0x00009e70
        /*08dc*/ 	.word	0x00000059
        /*08e0*/ 	.word	0x00000000
        /*08e4*/ 	.short	0x0101
        /*08e6*/ 	.byte	0x3f
	.zero		1


	//   ....[35]....
        /*08e8*/ 	.word	0x0000d120
        /*08ec*/ 	.word	0x00000015
        /*08f0*/ 	.word	0x00016830
        /*08f4*/ 	.short	0x010a
        /*08f6*/ 	.byte	0x3f
	.zero		1


	//   ....[36]....
        /*08f8*/ 	.word	0x0000d170
        /*08fc*/ 	.word	0x00000015
        /*0900*/ 	.word	0x00016830
        /*0904*/ 	.short	0x010a
        /*0906*/ 	.byte	0x3f
	.zero		1


	//   ....[37]....
        /*0908*/ 	.word	0x0000d480
        /*090c*/ 	.word	0x00000014
        /*0910*/ 	.word	0x00016850
        /*0914*/ 	.short	0x010a
        /*0916*/ 	.byte	0x3f
	.zero		1


	//   ....[38]....
        /*0918*/ 	.word	0x0000d4c0
        /*091c*/ 	.word	0x00000014
        /*0920*/ 	.word	0x00016850
        /*0924*/ 	.short	0x010a
        /*0926*/ 	.byte	0x3f
	.zero		1


	//   ....[39]....
        /*0928*/ 	.word	0x0000e160
        /*092c*/ 	.word	0x00000019
        /*0930*/ 	.word	0x00000000
        /*0934*/ 	.short	0x0101
        /*0936*/ 	.byte	0x3f
	.zero		1


	//   ....[40]....
        /*0938*/ 	.word	0x0000fcc0
        /*093c*/ 	.word	0x0000002e
        /*0940*/ 	.word	0x00000000
        /*0944*/ 	.short	0x0101
        /*0946*/ 	.byte	0x3f
	.zero		1


	//   ....[41]....
        /*0948*/ 	.word	0x00010ae0
        /*094c*/ 	.word	0x0000000e
        /*0950*/ 	.word	0x00016830
        /*0954*/ 	.short	0x010a
        /*0956*/ 	.byte	0x3f
	.zero		1


	//   ....[42]....
        /*0958*/ 	.word	0x00010b30
        /*095c*/ 	.word	0x0000000e
        /*0960*/ 	.word	0x00016830
        /*0964*/ 	.short	0x010a
        /*0966*/ 	.byte	0x3f
	.zero		1


	//   ....[43]....
        /*0968*/ 	.word	0x00010e40
        /*096c*/ 	.word	0x0000000f
        /*0970*/ 	.word	0x00016850
        /*0974*/ 	.short	0x010a
        /*0976*/ 	.byte	0x3f
	.zero		1


	//   ....[44]....
        /*0978*/ 	.word	0x00010e80
        /*097c*/ 	.word	0x0000000f
        /*0980*/ 	.word	0x00016850
        /*0984*/ 	.short	0x010a
        /*0986*/ 	.byte	0x3f
	.zero		1


	//   ....[45]....
        /*0988*/ 	.word	0x00012590
        /*098c*/ 	.word	0x00000019
        /*0990*/ 	.word	0x00000000
        /*0994*/ 	.short	0x0101
        /*0996*/ 	.byte	0x3f
	.zero		1


	//   ....[46]....
        /*0998*/ 	.word	0x00012830
        /*099c*/ 	.word	0x00000004
        /*09a0*/ 	.word	0x00000000
        /*09a4*/ 	.short	0x0101
        /*09a6*/ 	.byte	0x3f
	.zero		1


	//   ....[47]....
        /*09a8*/ 	.word	0x000132a0
        /*09ac*/ 	.word	0x0000000e
        /*09b0*/ 	.word	0x00016830
        /*09b4*/ 	.short	0x010a
        /*09b6*/ 	.byte	0x3f
	.zero		1


	//   ....[48]....
        /*09b8*/ 	.word	0x000132f0
        /*09bc*/ 	.word	0x0000000e
        /*09c0*/ 	.word	0x00016830
        /*09c4*/ 	.short	0x010a
        /*09c6*/ 	.byte	0x3f
	.zero		1


	//   ....[49]....
        /*09c8*/ 	.word	0x00013600
        /*09cc*/ 	.word	0x0000000f
        /*09d0*/ 	.word	0x00016850
        /*09d4*/ 	.short	0x010a
        /*09d6*/ 	.byte	0x3f
	.zero		1


	//   ....[50]....
        /*09d8*/ 	.word	0x00013640
        /*09dc*/ 	.word	0x0000000f
        /*09e0*/ 	.word	0x00016850
        /*09e4*/ 	.short	0x010a
        /*09e6*/ 	.byte	0x3f
	.zero		1


	//   ....[51]....
        /*09e8*/ 	.word	0x00014320
        /*09ec*/ 	.word	0x00000056
        /*09f0*/ 	.word	0x00000000
        /*09f4*/ 	.short	0x0101
        /*09f6*/ 	.byte	0x3f
	.zero		1


	//   ....[52]....
        /*09f8*/ 	.word	0x00015f80
        /*09fc*/ 	.word	0x0000002a
        /*0a00*/ 	.word	0x00000000
        /*0a04*/ 	.short	0x0101
        /*0a06*/ 	.byte	0x3f
	.zero		1


	//   ....[53]....
        /*0a08*/ 	.word	0x00016920
        /*0a0c*/ 	.word	0x00000009
        /*0a10*/ 	.word	0x00016850
        /*0a14*/ 	.short	0x010a
        /*0a16*/ 	.byte	0x3f
	.zero		1


	//   ....[54]....
        /*0a18*/ 	.word	0x00016990
        /*0a1c*/ 	.word	0x00000009
        /*0a20*/ 	.word	0x00016850
        /*0a24*/ 	.short	0x010a
        /*0a26*/ 	.byte	0x3f
	.zero		1


	//   ....[55]....
        /*0a28*/ 	.word	0x00016f80
        /*0a2c*/ 	.word	0x00000002
        /*0a30*/ 	.word	0x00000000
        /*0a34*/ 	.short	0x0101
        /*0a36*/ 	.byte	0x3f
	.zero		1


	//   ....[56]....
        /*0a38*/ 	.word	0x00017ef0
        /*0a3c*/ 	.word	0x00000000
        /*0a40*/ 	.word	0x00000000
        /*0a44*/ 	.short	0x0101
        /*0a46*/ 	.byte	0x3f
	.zero		1


	//   ....[57]....
        /*0a48*/ 	.word	0x0001a380
        /*0a4c*/ 	.word	0x00000008
        /*0a50*/ 	.word	0x00016820
        /*0a54*/ 	.short	0x010a
        /*0a56*/ 	.byte	0x3f
	.zero		1


	//   ....[58]....
        /*0a58*/ 	.word	0x0001a3f0
        /*0a5c*/ 	.word	0x00000009
        /*0a60*/ 	.word	0x000168a0
        /*0a64*/ 	.short	0x010a
        /*0a66*/ 	.byte	0x3f
	.zero		1


	//   ....[59]....
        /*0a68*/ 	.word	0x0001a5a0
        /*0a6c*/ 	.word	0x00000009
        /*0a70*/ 	.word	0x000168c0
        /*0a74*/ 	.short	0x010a
        /*0a76*/ 	.byte	0x3f
	.zero		1


	//   ....[60]....
        /*0a78*/ 	.word	0x0001a810
        /*0a7c*/ 	.word	0x0000000c
        /*0a80*/ 	.word	0x000168a0
        /*0a84*/ 	.short	0x010a
        /*0a86*/ 	.byte	0x3f
	.zero		1


	//   ....[61]....
        /*0a88*/ 	.word	0x0001a9b0
        /*0a8c*/ 	.word	0x0000000c
        /*0a90*/ 	.word	0x000168c0
        /*0a94*/ 	.short	0x010a
        /*0a96*/ 	.byte	0x3f
	.zero		1


	//   ....[62]....
        /*0a98*/ 	.word	0x0001b850
        /*0a9c*/ 	.word	0x00000005
        /*0aa0*/ 	.word	0x00016840
        /*0aa4*/ 	.short	0x010a
        /*0aa6*/ 	.byte	0x3f
	.zero		1


	//   ....[63]....
        /*0aa8*/ 	.word	0x0001bba0
        /*0aac*/ 	.word	0x0000001b
        /*0ab0*/ 	.word	0x00016820
        /*0ab4*/ 	.short	0x010a
        /*0ab6*/ 	.byte	0x3f
	.zero		1


	//   ....[64]....
        /*0ab8*/ 	.word	0x0001be90
        /*0abc*/ 	.word	0x00000003
        /*0ac0*/ 	.word	0x00016840
        /*0ac4*/ 	.short	0x010a
        /*0ac6*/ 	.byte	0x3f
	.zero		1


	//   ....[65]....
        /*0ac8*/ 	.word	0x0001c070
        /*0acc*/ 	.word	0x00000002
        /*0ad0*/ 	.word	0x00000060
        /*0ad4*/ 	.short	0x010a
        /*0ad6*/ 	.byte	0x3f
	.zero		1


	//   ....[66]....
        /*0ad8*/ 	.word	0x0001c510
        /*0adc*/ 	.word	0x00000003
        /*0ae0*/ 	.word	0x00016840
        /*0ae4*/ 	.short	0x010a
        /*0ae6*/ 	.byte	0x3f
	.zero		1


	//   ....[67]....
        /*0ae8*/ 	.word	0x0001c6f0
        /*0aec*/ 	.word	0x00000003
        /*0af0*/ 	.word	0x00000060
        /*0af4*/ 	.short	0x010a
        /*0af6*/ 	.byte	0x3f
	.zero		1


	//   ....[68]....
        /*0af8*/ 	.word	0x0001cac0
        /*0afc*/ 	.word	0x00000002
        /*0b00*/ 	.word	0x00016840
        /*0b04*/ 	.short	0x010a
        /*0b06*/ 	.byte	0x3f
	.zero		1


	//   ....[69]....
        /*0b08*/ 	.word	0x0001ccb0
        /*0b0c*/ 	.word	0x00000002
        /*0b10*/ 	.word	0x00000060
        /*0b14*/ 	.short	0x010a
        /*0b16*/ 	.byte	0x3f
	.zero		1


	//   ....[70]....
        /*0b18*/ 	.word	0x0001cff0
        /*0b1c*/ 	.word	0x00000003
        /*0b20*/ 	.word	0x00016860
        /*0b24*/ 	.short	0x010a
        /*0b26*/ 	.byte	0x3f
	.zero		1


	//   ....[71]....
        /*0b28*/ 	.word	0x0001de70
        /*0b2c*/ 	.word	0x00000009
        /*0b30*/ 	.word	0x00016820
        /*0b34*/ 	.short	0x010a
        /*0b36*/ 	.byte	0x3f
	.zero		1


	//   ....[72]....
        /*0b38*/ 	.word	0x0001e000
        /*0b3c*/ 	.word	0x00000007
        /*0b40*/ 	.word	0x00000000
        /*0b44*/ 	.short	0x010a
        /*0b46*/ 	.byte	0x3f
	.zero		1


	//   ....[73]....
        /*0b48*/ 	.word	0x0001e070
        /*0b4c*/ 	.word	0x00000003
        /*0b50*/ 	.word	0x00000000
        /*0b54*/ 	.short	0x010a
        /*0b56*/ 	.byte	0x3f
	.zero		1


	//   ....[74]....
        /*0b58*/ 	.word	0x0001e0d0
        /*0b5c*/ 	.word	0x00000005
        /*0b60*/ 	.word	0x00000000
        /*0b64*/ 	.short	0x010a
        /*0b66*/ 	.byte	0x3f
	.zero		1


	//   ....[75]....
        /*0b68*/ 	.word	0x0001e100
        /*0b6c*/ 	.word	0x00000003
        /*0b70*/ 	.word	0x00000000
        /*0b74*/ 	.short	0x010a
        /*0b76*/ 	.byte	0x3f
	.zero		1


	//   ....[76]....
        /*0b78*/ 	.word	0x0001e160
        /*0b7c*/ 	.word	0x00000056
        /*0b80*/ 	.word	0x00016890
        /*0b84*/ 	.short	0x010a
        /*0b86*/ 	.byte	0x3f
	.zero		1


	//   ....[77]....
        /*0b88*/ 	.word	0x0001e1b0
        /*0b8c*/ 	.word	0x00000056
        /*0b90*/ 	.word	0x00016890
        /*0b94*/ 	.short	0x010a
        /*0b96*/ 	.byte	0x3f
	.zero		1


	//   ....[78]....
        /*0b98*/ 	.word	0x0001e200
        /*0b9c*/ 	.word	0x00000056
        /*0ba0*/ 	.word	0x00016890
        /*0ba4*/ 	.short	0x010a
        /*0ba6*/ 	.byte	0x3f
	.zero		1


	//   ....[79]....
        /*0ba8*/ 	.word	0x0001e250
        /*0bac*/ 	.word	0x00000056
        /*0bb0*/ 	.word	0x000168b0
        /*0bb4*/ 	.short	0x010a
        /*0bb6*/ 	.byte	0x3f
	.zero		1


	//   ....[80]....
        /*0bb8*/ 	.word	0x0001e850
        /*0bbc*/ 	.word	0x00000002
        /*0bc0*/ 	.word	0x00016800
        /*0bc4*/ 	.short	0x010a
        /*0bc6*/ 	.byte	0x3f
	.zero		1


	//   ....[81]....
        /*0bc8*/ 	.word	0x0001eda0
        /*0bcc*/ 	.word	0x00000002
        /*0bd0*/ 	.word	0x00016800
        /*0bd4*/ 	.short	0x010a
        /*0bd6*/ 	.byte	0x3f
	.zero		1


	//   ....[82]....
        /*0bd8*/ 	.word	0x0001edf0
        /*0bdc*/ 	.word	0x00000059
        /*0be0*/ 	.word	0x00016830
        /*0be4*/ 	.short	0x010a
        /*0be6*/ 	.byte	0x3f
	.zero		1


	//   ....[83]....
        /*0be8*/ 	.word	0x0001ee40
        /*0bec*/ 	.word	0x00000015
        /*0bf0*/ 	.word	0x00016830
        /*0bf4*/ 	.short	0x010a
        /*0bf6*/ 	.byte	0x3f
	.zero		1


	//   ....[84]....
        /*0bf8*/ 	.word	0x0001ee90
        /*0bfc*/ 	.word	0x00000014
        /*0c00*/ 	.word	0x00016850
        /*0c04*/ 	.short	0x010a
        /*0c06*/ 	.byte	0x3f
	.zero		1


	//   ....[85]....
        /*0c08*/ 	.word	0x0001eee0
        /*0c0c*/ 	.word	0x0000000e
        /*0c10*/ 	.word	0x00016830
        /*0c14*/ 	.short	0x010a
        /*0c16*/ 	.byte	0x3f
	.zero		1


	//   ....[86]....
        /*0c18*/ 	.word	0x0001ef30
        /*0c1c*/ 	.word	0x0000000f
        /*0c20*/ 	.word	0x00016850
        /*0c24*/ 	.short	0x010a
        /*0c26*/ 	.byte	0x3f
	.zero		1


	//   ....[87]....
        /*0c28*/ 	.word	0x0001ef80
        /*0c2c*/ 	.word	0x0000000e
        /*0c30*/ 	.word	0x00016830
        /*0c34*/ 	.short	0x010a
        /*0c36*/ 	.byte	0x3f
	.zero		1


	//   ....[88]....
        /*0c38*/ 	.word	0x0001efd0
        /*0c3c*/ 	.word	0x0000000f
        /*0c40*/ 	.word	0x00016850
        /*0c44*/ 	.short	0x010a
        /*0c46*/ 	.byte	0x3f
	.zero		1


	//   ....[89]....
        /*0c48*/ 	.word	0x0001f020
        /*0c4c*/ 	.word	0x00000009
        /*0c50*/ 	.word	0x00016850
        /*0c54*/ 	.short	0x010a
        /*0c56*/ 	.byte	0x3f
	.zero		1


	//   ....[90]....
        /*0c58*/ 	.word	0x0001f1b0
        /*0c5c*/ 	.word	0x00000008
        /*0c60*/ 	.word	0x00016820
        /*0c64*/ 	.short	0x010a
        /*0c66*/ 	.byte	0x3f
	.zero		1


	//   ....[91]....
        /*0c68*/ 	.word	0x0001f200
        /*0c6c*/ 	.word	0x00000009
        /*0c70*/ 	.word	0x000168a0
        /*0c74*/ 	.short	0x010a
        /*0c76*/ 	.byte	0x3f
	.zero		1


	//   ....[92]....
        /*0c78*/ 	.word	0x0001f250
        /*0c7c*/ 	.word	0x00000009
        /*0c80*/ 	.word	0x000168c0
        /*0c84*/ 	.short	0x010a
        /*0c86*/ 	.byte	0x3f
	.zero		1


	//   ....[93]....
        /*0c88*/ 	.word	0x0001f2a0
        /*0c8c*/ 	.word	0x0000000c
        /*0c90*/ 	.word	0x000168a0
        /*0c94*/ 	.short	0x010a
        /*0c96*/ 	.byte	0x3f
	.zero		1


	//   ....[94]....
        /*0c98*/ 	.word	0x0001f2f0
        /*0c9c*/ 	.word	0x0000000c
        /*0ca0*/ 	.word	0x000168c0
        /*0ca4*/ 	.short	0x010a
        /*0ca6*/ 	.byte	0x3f
	.zero		1


	//   ....[95]....
        /*0ca8*/ 	.word	0x0001f490
        /*0cac*/ 	.word	0x00000005
        /*0cb0*/ 	.word	0x00016840
        /*0cb4*/ 	.short	0x010a
        /*0cb6*/ 	.byte	0x3f
	.zero		1


	//   ....[96]....
        /*0cb8*/ 	.word	0x0001f4e0
        /*0cbc*/ 	.word	0x0000001b
        /*0cc0*/ 	.word	0x00016820
        /*0cc4*/ 	.short	0x010a
        /*0cc6*/ 	.byte	0x3f
	.zero		1


	//   ....[97]....
        /*0cc8*/ 	.word	0x0001f530
        /*0ccc*/ 	.word	0x00000003
        /*0cd0*/ 	.word	0x00016840
        /*0cd4*/ 	.short	0x010a
        /*0cd6*/ 	.byte	0x3f
	.zero		1


	//   ....[98]....
        /*0cd8*/ 	.word	0x0001f580
        /*0cdc*/ 	.word	0x00000002
        /*0ce0*/ 	.word	0x00000060
        /*0ce4*/ 	.short	0x010a
        /*0ce6*/ 	.byte	0x3f
	.zero		1


	//   ....[99]....
        /*0ce8*/ 	.word	0x0001f5d0
        /*0cec*/ 	.word	0x00000003
        /*0cf0*/ 	.word	0x00016840
        /*0cf4*/ 	.short	0x010a
        /*0cf6*/ 	.byte	0x3f
	.zero		1


	//   ....[100]....
        /*0cf8*/ 	.word	0x0001f620
        /*0cfc*/ 	.word	0x00000003
        /*0d00*/ 	.word	0x00000060
        /*0d04*/ 	.short	0x010a
        /*0d06*/ 	.byte	0x3f
	.zero		1


	//   ....[101]....
        /*0d08*/ 	.word	0x0001f670
        /*0d0c*/ 	.word	0x00000002
        /*0d10*/ 	.word	0x00016840
        /*0d14*/ 	.short	0x010a
        /*0d16*/ 	.byte	0x3f
	.zero		1


	//   ....[102]....
        /*0d18*/ 	.word	0x0001f6c0
        /*0d1c*/ 	.word	0x00000002
        /*0d20*/ 	.word	0x00000060
        /*0d24*/ 	.short	0x010a
        /*0d26*/ 	.byte	0x3f
	.zero		1


	//   ....[103]....
        /*0d28*/ 	.word	0x0001f710
        /*0d2c*/ 	.word	0x00000003
        /*0d30*/ 	.word	0x00016860
        /*0d34*/ 	.short	0x010a
        /*0d36*/ 	.byte	0x3f
	.zero		1


	//   ....[104]....
        /*0d38*/ 	.word	0x000200c0
        /*0d3c*/ 	.word	0x00000009
        /*0d40*/ 	.word	0x00016820
        /*0d44*/ 	.short	0x010a
        /*0d46*/ 	.byte	0x3f
	.zero		1


	//   ....[105]....
        /*0d48*/ 	.word	0x00020260
        /*0d4c*/ 	.word	0x00000007
        /*0d50*/ 	.word	0x00000000
        /*0d54*/ 	.short	0x010a
        /*0d56*/ 	.byte	0x3f
	.zero		1


	//   ....[106]....
        /*0d58*/ 	.word	0x000202b0
        /*0d5c*/ 	.word	0x00000003
        /*0d60*/ 	.word	0x00000000
        /*0d64*/ 	.short	0x010a
        /*0d66*/ 	.byte	0x3f
	.zero		1


	//   ....[107]....
        /*0d68*/ 	.word	0x00020300
        /*0d6c*/ 	.word	0x00000005
        /*0d70*/ 	.word	0x00000000
        /*0d74*/ 	.short	0x010a
        /*0d76*/ 	.byte	0x3f
	.zero		1


	//----- nvinfo : EIATTR_NUM_MBARRIERS
	.align		4
.L_1641:
        /*0d78*/ 	.byte	0x03, 0x38
        /*0d7a*/ 	.short	0x0016


	//----- nvinfo : EIATTR_EXIT_INSTR_OFFSETS
	.align		4
        /*0d7c*/ 	.byte	0x04, 0x1c
        /*0d7e*/ 	.short	(.L_1643 - .L_1642)


	//   ....[0]....
.L_1642:
        /*0d80*/ 	.word	0x0001e150


	//----- nvinfo : EIATTR_MAX_THREADS
	.align		4
.L_1643:
        /*0d84*/ 	.byte	0x04, 0x05
        /*0d86*/ 	.short	(.L_1645 - .L_1644)
.L_1644:
        /*0d88*/ 	.word	0x00000200
        /*0d8c*/ 	.word	0x00000001
        /*0d90*/ 	.word	0x00000001


	//----- nvinfo : EIATTR_CRS_STACK_SIZE
	.align		4
.L_1645:
        /*0d94*/ 	.byte	0x04, 0x1e
        /*0d96*/ 	.short	(.L_1647 - .L_1646)
.L_1646:
        /*0d98*/ 	.word	0x00000000


	//----- nvinfo : EIATTR_CBANK_PARAM_SIZE
	.align		4
.L_1647:
        /*0d9c*/ 	.byte	0x03, 0x19
        /*0d9e*/ 	.short	0x0a70


	//----- nvinfo : EIATTR_PARAM_CBANK
	.align		4
        /*0da0*/ 	.byte	0x04, 0x0a
        /*0da2*/ 	.short	(.L_1649 - .L_1648)
	.align		4
.L_1648:
        /*0da4*/ 	.word	index@(.nv.constant0._ZN7cutlass13device_kernelIN5flash11enable_sm90INS1_16FlashAttnFwdSm90INS1_25CollectiveMainloopFwdSm90ILi2EN4cute5tupleIJNS5_1CILi1EEES8_S8_EEENS6_IJNS7_ILi192EEENS7_ILi128EEENS7_ILi64EEEEEELi64ENS_10bfloat16_tEfNS_4arch4Sm90ELb0ELb1ELb1ELb1ELb0ELb1ELb0ELb1ELb1ELb0ELb0ELb0EEENS1_21CollectiveEpilogueFwdINS6_IJSA_SC_SB_EEES9_SE_SG_Li384ELb1ELb0ELb0ELb0EEENS1_36VarlenDynamicPersistentTileSchedulerILi192ELi128ELi384ELi32ELb0ELb0ELb1ELb1ELb0ELb1EEEEEEEEEvNT_6ParamsE)
        /*0da8*/ 	.short	0x0210
        /*0daa*/ 	.short	0x0a70


	//----- nvinfo : EIATTR_SW_WAR
	.align		4
.L_1649:
        /*0dac*/ 	.byte	0x04, 0x36
        /*0dae*/ 	.short	(.L_1651 - .L_1650)
.L_1650:
        /*0db0*/ 	.word	0x00000008
.L_1651:


//--------------------- .nv.info._ZN7cutlass13device_kernelIN5flash11enable_sm90INS1_16FlashAttnFwdSm90INS1_25CollectiveMainloopFwdSm90ILi2EN4cute5tupleIJNS5_1CILi1EEES8_S8_EEENS6_IJNS7_ILi192EEENS7_ILi128EEENS7_ILi64EEEEEELi64ENS_10bfloat16_tEfNS_4arch4Sm90ELb1ELb0ELb1ELb0ELb0ELb0ELb0ELb1ELb1ELb0ELb0ELb0EEENS1_21CollectiveEpilogueFwdINS6_IJSA_SC_SB_EEES9_SE_SG_Li384ELb0ELb0ELb0ELb0EEENS1_30DynamicPersistentTileSchedulerILi384ELi32ELb0ELb0ELb1EEEEEEEEEvNT_6ParamsE --------------------------
	.section	.nv.info._ZN7cutlass13device_kernelIN5flash11enable_sm90INS1_16FlashAttnFwdSm90INS1_25CollectiveMainloopFwdSm90ILi2EN4cute5tupleIJNS5_1CILi1EEES8_S8_EEENS6_IJNS7_ILi192EEENS7_ILi128EEENS7_ILi64EEEEEELi64ENS_10bfloat16_tEfNS_4arch4Sm90ELb1ELb0ELb1ELb0ELb0ELb0ELb0ELb1ELb1ELb0ELb0ELb0EEENS1_21CollectiveEpilogueFwdINS6_IJSA_SC_SB_EEES9_SE_SG_Li384ELb0ELb0ELb0ELb0EEENS1_30DynamicPersistentTileSchedulerILi384ELi32ELb0ELb0ELb1EEEEEEEEEvNT_6ParamsE,"",@"SHT_CUDA_INFO"
	.sectionflags	@""
	.align	4


	//----- nvinfo : EIATTR_CUDA_API_VERSION
	.align		4
        /*0000*/ 	.byte	0x04, 0x37
        /*0002*/ 	.short	(.L_1653 - .L_1652)
.L_1652:
        /*0004*/ 	.word	0x00000082


	//----- nvinfo : EIATTR_KPARAM_INFO
	.align		4
.L_1653:
        /*0008*/ 	.byte	0x04, 0x17
        /*000a*/ 	.short	(.L_1655 - .L_1654)
.L_1654:
        /*000c*/ 	.word	0x00000000
        /*0010*/ 	.short	0x0000
        /*0012*/ 	.short	0x0070
        /*0014*/ 	.byte	0x00, 0xf0, 0x01, 0x2e


	//----- nvinfo : EIATTR_SPARSE_MMA_MASK
	.align		4
.L_1655:
        /*0018*/ 	.byte	0x03, 0x50
        /*001a*/ 	.short	0x0000


	//----- nvinfo : EIATTR_MAXREG_COUNT
	.align		4
        /*001c*/ 	.byte	0x03, 0x1b
        /*001e*/ 	.short	0x0080


	//----- nvinfo : EIATTR_NUM_BARRIERS
	.align		4
        /*0020*/ 	.byte	0x02, 0x4c
        /*0022*/ 	.byte	0x10
	.zero		1


	//----- nvinfo : EIATTR_EXTERNS
	.align		4
        /*0024*/ 	.byte	0x04, 0x0f
        /*0026*/ 	.short	(.L_1657 - .L_1656)


	//   ....[0]....
	.align		4
.L_1656:
        /*0028*/ 	.word	index@(__assertfail)


	//----- nvinfo : EIATTR_MERCURY_ISA_VERSION
	.align		4
.L_1657:
        /*002c*/ 	.byte	0x03, 0x5f
        /*002e*/ 	.short	0x0101


	//----- nvinfo : EIATTR_INT_WARP_WIDE_INSTR_OFFSETS
	.align		4
        /*0030*/ 	.byte	0x04, 0x31
        /*0032*/ 	.short	(.L_1659 - .L_1658)


	//   ....[0]....
.L_1658:
        /*0034*/ 	.word	0x00000180


	//   ....[1]....
        /*0038*/ 	.word	0x000001b0


	//   ....[2]....
        /*003c*/ 	.word	0x000001c0


	//   ....[3]....
        /*0040*/ 	.word	0x0000aef0


	//   ....[4]....
        /*0044*/ 	.word	0x0000af80


	//   ....[5]....
        /*0048*/ 	.word	0x0000b430


	//   ....[6]....
        /*004c*/ 	.word	0x0000cb50


	//   ....[7]....
        /*0050*/ 	.word	0x0000cbe0


	//----- nvinfo : EIATTR_COOP_GROUP_MASK_REGIDS
	.align		4
.L_1659:
        /*0054*/ 	.byte	0x04, 0x29
        /*0056*/ 	.short	(.L_1661 - .L_1660)


	//   ....[0]....
.L_1660:
        /*0058*/ 	.word	0xffffffff


	//   ....[1]....
        /*005c*/ 	.word	0xffffffff


	//   ....[2]....
        /*0060*/ 	.word	0xffffffff


	//   ....[3]....
        /*0064*/ 	.word	0xffffffff


	//   ....[4]....
        /*0068*/ 	.word	0xffffffff


	//   ....[5]....
        /*006c*/ 	.word	0xffffffff


	//   ....[6]....
        /*0070*/ 	.word	0xffffffff


	//   ....[7]....
        /*0074*/ 	.word	0xffffffff


	//   ....[8]....
        /*0078*/ 	.word	0xffffffff


	//   ....[9]....
        /*007c*/ 	.word	0xffffffff


	//   ....[10]....
        /*0080*/ 	.word	0xffffffff


	//   ....[11]....
        /*0084*/ 	.word	0xffffffff


	//   ....[12]....
        /*0088*/ 	.word	0xffffffff


	//   ....[13]....
        /*008c*/ 	.word	0xffffffff


	//   ....[14]....
        /*0090*/ 	.word	0xffffffff


	//   ....[15]....
        /*0094*/ 	.word	0xffffffff


	//   ....[16]....
        /*0098*/ 	.word	0xffffffff


	//   ....[17]....
        /*009c*/ 	.word	0xffffffff


	//   ....[18]....
        /*00a0*/ 	.word	0xffffffff


	//   ....[19]....
        /*00a4*/ 	.word	0xffffffff


	//   ....[20]....
        /*00a8*/ 	.word	0xffffffff


	//   ....[21]....
        /*00ac*/ 	.word	0xffffffff


	//   ....[22]....
        /*00b0*/ 	.word	0xffffffff


	//   ....[23]....
        /*00b4*/ 	.word	0xffffffff


	//   ....[24]....
        /*00b8*/ 	.word	0xffffffff


	//   ....[25]....
        /*00bc*/ 	.word	0xffffffff


	//   ....[26]....
        /*00c0*/ 	.word	0xffffffff


	//   ....[27]....
        /*00c4*/ 	.word	0xffffffff


	//   ....[28]....
        /*00c8*/ 	.word	0x0500000f


	//   ....[29]....
        /*00cc*/ 	.word	0x0500000f


	//----- nvinfo : EIATTR_COOP_GROUP_INSTR_OFFSETS
	.align		4
.L_1661:
        /*00d0*/ 	.byte	0x04, 0x28
        /*00d2*/ 	.short	(.L_1663 - .L_1662)


	//   ....[0]....
.L_1662:
        /*00d4*/ 	.word	0x00000060


	//   ....[1]....
        /*00d8*/ 	.word	0x00000190


	//   ....[2]....
        /*00dc*/ 	.word	0x000001e0


	//   ....[3]....
        /*00e0*/ 	.word	0x000003d0


	//   ....[4]....
        /*00e4*/ 	.word	0x00000530


	//   ....[5]....
        /*00e8*/ 	.word	0x00000650


	//   ....[6]....
        /*00ec*/ 	.word	0x000007b0


	//   ....[7]....
        /*00f0*/ 	.word	0x000012f0


	//   ....[8]....
        /*00f4*/ 	.word	0x00002700


	//   ....[9]....
        /*00f8*/ 	.word	0x000027a0


	//   ....[10]....
        /*00fc*/ 	.word	0x00003210


	//   ....[11]....
        /*0100*/ 	.word	0x000032a0


	//   ....[12]....
        /*0104*/ 	.word	0x00005300


	//   ....[13]....
        /*0108*/ 	.word	0x000053a0


	//   ....[14]....
        /*010c*/ 	.word	0x00005e00


	//   ....[15]....
        /*0110*/ 	.word	0x00005ea0


	//   ....[16]....
        /*0114*/ 	.word	0x00007b60


	//   ....[17]....
        /*0118*/ 	.word	0x00007bd0


	//   ....[18]....
        /*011c*/ 	.word	0x000082c0


	//   ....[19]....
        /*0120*/ 	.word	0x00008360


	//   ....[20]....
        /*0124*/ 	.word	0x000093a0


	//   ....[21]....
        /*0128*/ 	.word	0x000093e0


	//   ....[22]....
        /*012c*/ 	.word	0x000094c0


	//   ....[23]....
        /*0130*/ 	.word	0x000094d0


	//   ....[24]....
        /*0134*/ 	.word	0x00009fd0


	//   ....[25]....
        /*0138*/ 	.word	0x0000a990


	//   ....[26]....
        /*013c*/ 	.word	0x0000ce80


	//   ....[27]....
        /*0140*/ 	.word	0x0000d000


	//   ....[28]....
        /*0144*/ 	.word	0x0000d540


	//   ....[29]....
        /*0148*/ 	.word	0x0000d930


	//----- nvinfo : EIATTR_REG_RECONFIG
	.align		4
.L_1663:
        /*014c*/ 	.byte	0x01, 0x54
	.zero		2


	//----- nvinfo : EIATTR_SYSCALL_OFFSETS
	.align		4
        /*0150*/ 	.byte	0x04, 0x46
        /*0152*/ 	.short	(.L_1665 - .L_1664)


	//   ....[0]....
.L_1664:
        /*0154*/ 	.word	0x000014a0


	//   ....[1]....
        /*0158*/ 	.word	0x0000b110


	//   ....[2]....
        /*015c*/ 	.word	0x0000b250


	//   ....[3]....
        /*0160*/ 	.word	0x0000b340


	//----- nvinfo : EIATTR_MBARRIER_INSTR_OFFSETS
	.align		4
.L_1665:
        /*0164*/ 	.byte	0x04, 0x39
        /*0166*/ 	.short	(.L_1667 - .L_1666)


	//   ....[0]....
.L_1666:
        /*0168*/ 	.word	0x00000280
        /*016c*/ 	.word	0x000000ff
        /*0170*/ 	.word	0x00016800
        /*0174*/ 	.short	0x0100
        /*0176*/ 	.byte	0x06
	.zero		1


	//   ....[1]....
        /*0178*/ 	.word	0x00000290
        /*017c*/ 	.word	0x000000ff
        /*0180*/ 	.word	0x00016820
        /*0184*/ 	.short	0x0100
        /*0186*/ 	.byte	0x06
	.zero		1


	//   ....[2]....
        /*0188*/ 	.word	0x00000380
        /*018c*/ 	.word	0x000000ff
        /*0190*/ 	.word	0x00016830
        /*0194*/ 	.short	0x0100
        /*0196*/ 	.byte	0x08
	.zero		1


	//   ....[3]....
        /*0198*/ 	.word	0x00000390
        /*019c*/ 	.word	0x000000ff
        /*01a0*/ 	.word	0x00016840
        /*01a4*/ 	.short	0x0100
        /*01a6*/ 	.byte	0x08
	.zero		1


	//   ....[4]....
        /*01a8*/ 	.word	0x000003a0
        /*01ac*/ 	.word	0x000000ff
        /*01b0*/ 	.word	0x00016838
        /*01b4*/ 	.short	0x0100
        /*01b6*/ 	.byte	0x08
	.zero		1


	//   ....[5]....
        /*01b8*/ 	.word	0x000003b0
        /*01bc*/ 	.word	0x000000ff
        /*01c0*/ 	.word	0x00016848
        /*01c4*/ 	.short	0x0100
        /*01c6*/ 	.byte	0x08
	.zero		1


	//   ....[6]....
        /*01c8*/ 	.word	0x000004e0
        /*01cc*/ 	.word	0x000000ff
        /*01d0*/ 	.word	0x00016850
        /*01d4*/ 	.short	0x0100
        /*01d6*/ 	.byte	0x08
	.zero		1


	//   ....[7]....
        /*01d8*/ 	.word	0x000004f0
        /*01dc*/ 	.word	0x000000ff
        /*01e0*/ 	.word	0x00016860
        /*01e4*/ 	.short	0x0100
        /*01e6*/ 	.byte	0x08
	.zero		1


	//   ....[8]....
        /*01e8*/ 	.word	0x00000500
        /*01ec*/ 	.word	0x000000ff
        /*01f0*/ 	.word	0x00016858
        /*01f4*/ 	.short	0x0100
        /*01f6*/ 	.byte	0x08
	.zero		1


	//   ....[9]....
        /*01f8*/ 	.word	0x00000510
        /*01fc*/ 	.word	0x000000ff
        /*0200*/ 	.word	0x00016868
        /*0204*/ 	.short	0x0100
        /*0206*/ 	.byte	0x08
	.zero		1


	//   ....[10]....
        /*0208*/ 	.word	0x00000600
        /*020c*/ 	.word	0x000000ff
        /*0210*/ 	.word	0x00016870
        /*0214*/ 	.short	0x0100
        /*0216*/ 	.byte	0x06
	.zero		1


	//   ....[11]....
        /*0218*/ 	.word	0x00000610
        /*021c*/ 	.word	0x000000ff
        /*0220*/ 	.word	0x00016880
        /*0224*/ 	.short	0x0100
        /*0226*/ 	.byte	0x06
	.zero		1


	//   ....[12]....
        /*0228*/ 	.word	0x00000620
        /*022c*/ 	.word	0x000000ff
        /*0230*/ 	.word	0x00016878
        /*0234*/ 	.short	0x0100
        /*0236*/ 	.byte	0x06
	.zero		1


	//   ....[13]....
        /*0238*/ 	.word	0x00000630
        /*023c*/ 	.word	0x000000ff
        /*0240*/ 	.word	0x00016888
        /*0244*/ 	.short	0x0100
        /*0246*/ 	.byte	0x06
	.zero		1


	//   ....[14]....
        /*0248*/ 	.word	0x00000760
        /*024c*/ 	.word	0x000000ff
        /*0250*/ 	.word	0x00016890
        /*0254*/ 	.short	0x0100
        /*0256*/ 	.byte	0x08
	.zero		1


	//   ....[15]....
        /*0258*/ 	.word	0x00000770
        /*025c*/ 	.word	0x000000ff
        /*0260*/ 	.word	0x000168a0
        /*0264*/ 	.short	0x0100
        /*0266*/ 	.byte	0x08
	.zero		1


	//   ....[16]....
        /*0268*/ 	.word	0x00000780
        /*026c*/ 	.word	0x000000ff
        /*0270*/ 	.word	0x00016898
        /*0274*/ 	.short	0x0100
        /*0276*/ 	.byte	0x08
	.zero		1


	//   ....[17]....
        /*0278*/ 	.word	0x00000790
        /*027c*/ 	.word	0x000000ff
        /*0280*/ 	.word	0x000168a8
        /*0284*/ 	.short	0x0100
        /*0286*/ 	.byte	0x08
	.zero		1


	//   ....[18]....
        /*0288*/ 	.word	0x000008c0
        /*028c*/ 	.word	0x000000ff
        /*0290*/ 	.word	0x000168b0
        /*0294*/ 	.short	0x0100
        /*0296*/ 	.byte	0x08
	.zero		1


	//   ....[19]....
        /*0298*/ 	.word	0x000008d0
        /*029c*/ 	.word	0x000000ff
        /*02a0*/ 	.word	0x000168c0
        /*02a4*/ 	.short	0x0100
        /*02a6*/ 	.byte	0x08
	.zero		1


	//   ....[20]....
        /*02a8*/ 	.word	0x000008e0
        /*02ac*/ 	.word	0x000000ff
        /*02b0*/ 	.word	0x000168b8
        /*02b4*/ 	.short	0x0100
        /*02b6*/ 	.byte	0x08
	.zero		1


	//   ....[21]....
        /*02b8*/ 	.word	0x000008f0
        /*02bc*/ 	.word	0x000000ff
        /*02c0*/ 	.word	0x000168c8
        /*02c4*/ 	.short	0x0100
        /*02c6*/ 	.byte	0x08
	.zero		1


	//   ....[22]....
        /*02c8*/ 	.word	0x00001520
        /*02cc*/ 	.word	0x000000ff
        /*02d0*/ 	.word	0x00016800
        /*02d4*/ 	.short	0x010a
        /*02d6*/ 	.byte	0x28
	.zero		1


	//   ....[23]....
        /*02d8*/ 	.word	0x000015a0
        /*02dc*/ 	.word	0x00000000
        /*02e0*/ 	.word	0x00016830
        /*02e4*/ 	.short	0x010a
        /*02e6*/ 	.byte	0x3f
	.zero		1


	//   ....[24]....
        /*02e8*/ 	.word	0x00001600
        /*02ec*/ 	.word	0x00000000
        /*02f0*/ 	.word	0x00016830
        /*02f4*/ 	.short	0x010a
        /*02f6*/ 	.byte	0x3f
	.zero		1


	//   ....[25]....
        /*02f8*/ 	.word	0x000021d0
        /*02fc*/ 	.word	0x00000000
        /*0300*/ 	.word	0x00000000
        /*0304*/ 	.short	0x0101
        /*0306*/ 	.byte	0x3f
	.zero		1


	//   ....[26]....
        /*0308*/ 	.word	0x00004100
        /*030c*/ 	.word	0x000000ff
        /*0310*/ 	.word	0x00016830
        /*0314*/ 	.short	0x010a
        /*0316*/ 	.byte	0x06
	.zero		1


	//   ....[27]....
        /*0318*/ 	.word	0x00004140
        /*031c*/ 	.word	0x000000ff
        /*0320*/ 	.word	0x00016830
        /*0324*/ 	.short	0x010a
        /*0326*/ 	.byte	0x06
	.zero		1


	//   ....[28]....
        /*0328*/ 	.word	0x00004320
        /*032c*/ 	.word	0x000000ff
        /*0330*/ 	.word	0x00016850
        /*0334*/ 	.short	0x010a
        /*0336*/ 	.byte	0x06
	.zero		1


	//   ....[29]....
        /*0338*/ 	.word	0x00004360
        /*033c*/ 	.word	0x000000ff
        /*0340*/ 	.word	0x00016850
        /*0344*/ 	.short	0x010a
        /*0346*/ 	.byte	0x06
	.zero		1


	//   ....[30]....
        /*0348*/ 	.word	0x00006480
        /*034c*/ 	.word	0x0000001b
        /*0350*/ 	.word	0x00000000
        /*0354*/ 	.short	0x0101
        /*0356*/ 	.byte	0x3f
	.zero		1


	//   ....[31]....
        /*0358*/ 	.word	0x00006500
        /*035c*/ 	.word	0x00000027
        /*0360*/ 	.word	0x00000000
        /*0364*/ 	.short	0x0101
        /*0366*/ 	.byte	0x3f
	.zero		1


	//   ....[32]....
        /*0368*/ 	.word	0x00006f00
        /*036c*/ 	.word	0x000000ff
        /*0370*/ 	.word	0x00016830
        /*0374*/ 	.short	0x010a
        /*0376*/ 	.byte	0x06
	.zero		1


	//   ....[33]....
        /*0378*/ 	.word	0x00006f40
        /*037c*/ 	.word	0x000000ff
        /*0380*/ 	.word	0x00016830
        /*0384*/ 	.short	0x010a
        /*0386*/ 	.byte	0x06
	.zero		1


	//   ....[34]....
        /*0388*/ 	.word	0x00007120
        /*038c*/ 	.word	0x000000ff
        /*0390*/ 	.word	0x00016850
        /*0394*/ 	.short	0x010a
        /*0396*/ 	.byte	0x06
	.zero		1


	//   ....[35]....
        /*0398*/ 	.word	0x00007160
        /*039c*/ 	.word	0x000000ff
        /*03a0*/ 	.word	0x00016850
        /*03a4*/ 	.short	0x010a
        /*03a6*/ 	.byte	0x06
	.zero		1


	//   ....[36]....
        /*03a8*/ 	.word	0x000087f0
        /*03ac*/ 	.word	0x00000021
        /*03b0*/ 	.word	0x00000000
        /*03b4*/ 	.short	0x0101
        /*03b6*/ 	.byte	0x3f
	.zero		1


	//   ....[37]....
        /*03b8*/ 	.word	0x000089a0
        /*03bc*/ 	.word	0x00000021
        /*03c0*/ 	.word	0x00000000
        /*03c4*/ 	.short	0x0101
        /*03c6*/ 	.byte	0x3f
	.zero		1


	//   ....[38]....
        /*03c8*/ 	.word	0x00009310
        /*03cc*/ 	.word	0x000000ff
        /*03d0*/ 	.word	0x00016850
        /*03d4*/ 	.short	0x010a
        /*03d6*/ 	.byte	0x05
	.zero		1


	//   ....[39]....
        /*03d8*/ 	.word	0x00009350
        /*03dc*/ 	.word	0x000000ff
        /*03e0*/ 	.word	0x00016850
        /*03e4*/ 	.short	0x010a
        /*03e6*/ 	.byte	0x05
	.zero		1


	//   ....[40]....
        /*03e8*/ 	.word	0x00009950
        /*03ec*/ 	.word	0x00000000
        /*03f0*/ 	.word	0x00000000
        /*03f4*/ 	.short	0x0101
        /*03f6*/ 	.byte	0x3f
	.zero		1


	//   ....[41]....
        /*03f8*/ 	.word	0x0000a160
        /*03fc*/ 	.word	0x000000ff
        /*0400*/ 	.word	0x00000000
        /*0404*/ 	.short	0x0101
        /*0406*/ 	.byte	0x05
	.zero		1


	//   ....[42]....
        /*0408*/ 	.word	0x0000b6d0
        /*040c*/ 	.word	0x0000000d
        /*0410*/ 	.word	0x00016840
        /*0414*/ 	.short	0x010a
        /*0416*/ 	.byte	0x3f
	.zero		1


	//   ....[43]....
        /*0418*/ 	.word	0x0000b9c0
        /*041c*/ 	.word	0x000000ff
        /*0420*/ 	.word	0x00016820
        /*0424*/ 	.short	0x010a
        /*0426*/ 	.byte	0x27
	.zero		1


	//   ....[44]....
        /*0428*/ 	.word	0x0000bc90
        /*042c*/ 	.word	0x00000003
        /*0430*/ 	.word	0x00016840
        /*0434*/ 	.short	0x010a
        /*0436*/ 	.byte	0x3f
	.zero		1


	//   ....[45]....
        /*0438*/ 	.word	0x0000be30
        /*043c*/ 	.word	0x00000002
        /*0440*/ 	.word	0x00000060
        /*0444*/ 	.short	0x010a
        /*0446*/ 	.byte	0x3f
	.zero		1


	//   ....[46]....
        /*0448*/ 	.word	0x0000c260
        /*044c*/ 	.word	0x00000004
        /*0450*/ 	.word	0x00016840
        /*0454*/ 	.short	0x010a
        /*0456*/ 	.byte	0x3f
	.zero		1


	//   ....[47]....
        /*0458*/ 	.word	0x0000c400
        /*045c*/ 	.word	0x00000004
        /*0460*/ 	.word	0x00000060
        /*0464*/ 	.short	0x010a
        /*0466*/ 	.byte	0x3f
	.zero		1


	//   ....[48]....
        /*0468*/ 	.word	0x0000c790
        /*046c*/ 	.word	0x00000003
        /*0470*/ 	.word	0x00016840
        /*0474*/ 	.short	0x010a
        /*0476*/ 	.byte	0x3f
	.zero		1


	//   ....[49]....
        /*0478*/ 	.word	0x0000c930
        /*047c*/ 	.word	0x00000003
        /*0480*/ 	.word	0x00000060
        /*0484*/ 	.short	0x010a
        /*0486*/ 	.byte	0x3f
	.zero		1


	//   ....[50]....
        /*0488*/ 	.word	0x0000cc60
        /*048c*/ 	.word	0x00000003
        /*0490*/ 	.word	0x00016860
        /*0494*/ 	.short	0x010a
        /*0496*/ 	.byte	0x3f
	.zero		1


	//   ....[51]....
        /*0498*/ 	.word	0x0000cfe0
        /*049c*/ 	.word	0x00000007
        /*04a0*/ 	.word	0x00016820
        /*04a4*/ 	.short	0x010a
        /*04a6*/ 	.byte	0x3f
	.zero		1


	//   ....[52]....
        /*04a8*/ 	.word	0x0000d100
        /*04ac*/ 	.word	0x00000005
        /*04b0*/ 	.word	0x00000000
        /*04b4*/ 	.short	0x010a
        /*04b6*/ 	.byte	0x3f
	.zero		1


	//   ....[53]....
        /*04b8*/ 	.word	0x0000d170
        /*04bc*/ 	.word	0x00000003
        /*04c0*/ 	.word	0x00000000
        /*04c4*/ 	.short	0x010a
        /*04c6*/ 	.byte	0x3f
	.zero		1


	//   ....[54]....
        /*04c8*/ 	.word	0x0000d1d0
        /*04cc*/ 	.word	0x00000005
        /*04d0*/ 	.word	0x00000000
        /*04d4*/ 	.short	0x010a
        /*04d6*/ 	.byte	0x3f
	.zero		1


	//   ....[55]....
        /*04d8*/ 	.word	0x0000d200
        /*04dc*/ 	.word	0x00000003
        /*04e0*/ 	.word	0x00000000
        /*04e4*/ 	.short	0x010a
        /*04e6*/ 	.byte	0x3f
	.zero		1


	//   ....[56]....
        /*04e8*/ 	.word	0x0000d270
        /*04ec*/ 	.word	0x00000003
        /*04f0*/ 	.word	0x00016800
        /*04f4*/ 	.short	0x010a
        /*04f6*/ 	.byte	0x3f
	.zero		1


	//   ....[57]....
        /*04f8*/ 	.word	0x0000d2c0
        /*04fc*/ 	.word	0x00000000
        /*0500*/ 	.word	0x00016830
        /*0504*/ 	.short	0x010a
        /*0506*/ 	.byte	0x3f
	.zero		1


	//   ....[58]....
        /*0508*/ 	.word	0x0000d320
        /*050c*/ 	.word	0x00000007
        /*0510*/ 	.word	0x00016830
        /*0514*/ 	.short	0x010a
        /*0516*/ 	.byte	0x3f
	.zero		1


	//   ....[59]....
        /*0518*/ 	.word	0x0000d380
        /*051c*/ 	.word	0x00000007
        /*0520*/ 	.word	0x00016850
        /*0524*/ 	.short	0x010a
        /*0526*/ 	.byte	0x3f
	.zero		1


	//   ....[60]....
        /*0528*/ 	.word	0x0000d3e0
        /*052c*/ 	.word	0x00000007
        /*0530*/ 	.word	0x00016830
        /*0534*/ 	.short	0x010a
        /*0536*/ 	.byte	0x3f
	.zero		1


	//   ....[61]....
        /*0538*/ 	.word	0x0000d440
        /*053c*/ 	.word	0x00000007
        /*0540*/ 	.word	0x00016850
        /*0544*/ 	.short	0x010a
        /*0546*/ 	.byte	0x3f
	.zero		1


	//   ....[62]....
        /*0548*/ 	.word	0x0000d4a0
        /*054c*/ 	.word	0x00000005
        /*0550*/ 	.word	0x00016850
        /*0554*/ 	.short	0x010a
        /*0556*/ 	.byte	0x3f
	.zero		1


	//   ....[63]....
        /*0558*/ 	.word	0x0000d600
        /*055c*/ 	.word	0x0000000d
        /*0560*/ 	.word	0x00016840
        /*0564*/ 	.short	0x010a
        /*0566*/ 	.byte	0x3f
	.zero		1


	//   ....[64]....
        /*0568*/ 	.word	0x0000d660
        /*056c*/ 	.word	0x00000005
        /*0570*/ 	.word	0x00016820
        /*0574*/ 	.short	0x010a
        /*0576*/ 	.byte	0x3f
	.zero		1


	//   ....[65]....
        /*0578*/ 	.word	0x0000d6b0
        /*057c*/ 	.word	0x00000003
        /*0580*/ 	.word	0x00016840
        /*0584*/ 	.short	0x010a
        /*0586*/ 	.byte	0x3f
	.zero		1


	//   ....[66]....
        /*0588*/ 	.word	0x0000d700
        /*058c*/ 	.word	0x00000002
        /*0590*/ 	.word	0x00000060
        /*0594*/ 	.short	0x010a
        /*0596*/ 	.byte	0x3f
	.zero		1


	//   ....[67]....
        /*0598*/ 	.word	0x0000d750
        /*059c*/ 	.word	0x00000004
        /*05a0*/ 	.word	0x00016840
        /*05a4*/ 	.short	0x010a
        /*05a6*/ 	.byte	0x3f
	.zero		1


	//   ....[68]....
        /*05a8*/ 	.word	0x0000d7a0
        /*05ac*/ 	.word	0x00000004
        /*05b0*/ 	.word	0x00000060
        /*05b4*/ 	.short	0x010a
        /*05b6*/ 	.byte	0x3f
	.zero		1


	//   ....[69]....
        /*05b8*/ 	.word	0x0000d7f0
        /*05bc*/ 	.word	0x00000003
        /*05c0*/ 	.word	0x00016840
        /*05c4*/ 	.short	0x010a
        /*05c6*/ 	.byte	0x3f
	.zero		1


	//   ....[70]....
        /*05c8*/ 	.word	0x0000d840
        /*05cc*/ 	.word	0x00000003
        /*05d0*/ 	.word	0x00000060
        /*05d4*/ 	.short	0x010a
        /*05d6*/ 	.byte	0x3f
	.zero		1


	//   ....[71]....
        /*05d8*/ 	.word	0x0000d890
        /*05dc*/ 	.word	0x00000003
        /*05e0*/ 	.word	0x00016860
        /*05e4*/ 	.short	0x010a
        /*05e6*/ 	.byte	0x3f
	.zero		1


	//   ....[72]....
        /*05e8*/ 	.word	0x0000d970
        /*05ec*/ 	.word	0x00000007
        /*05f0*/ 	.word	0x00016820
        /*05f4*/ 	.short	0x010a
        /*05f6*/ 	.byte	0x3f
	.zero		1


	//   ....[73]....
        /*05f8*/ 	.word	0x0000d9c0
        /*05fc*/ 	.word	0x00000005
        /*0600*/ 	.word	0x00000000
        /*0604*/ 	.short	0x010a
        /*0606*/ 	.byte	0x3f
	.zero		1


	//   ....[74]....
        /*0608*/ 	.word	0x0000da10
        /*060c*/ 	.word	0x00000003
        /*0610*/ 	.word	0x00000000
        /*0614*/ 	.short	0x010a
        /*0616*/ 	.byte	0x3f
	.zero		1


	//   ....[75]....
        /*0618*/ 	.word	0x0000da60
        /*061c*/ 	.word	0x00000005
        /*0620*/ 	.word	0x00000000
        /*0624*/ 	.short	0x010a
        /*0626*/ 	.byte	0x3f
	.zero		1


	//----- nvinfo : EIATTR_NUM_MBARRIERS
	.align		4
.L_1667:
        /*0628*/ 	.byte	0x03, 0x38
        /*062a*/ 	.short	0x0016


	//----- nvinfo : EIATTR_EXIT_INSTR_OFFSETS
	.align		4
        /*062c*/ 	.byte	0x04, 0x1c
        /*062e*/ 	.short	(.L_1669 - .L_1668)


	//   ....[0]....
.L_1668:
        /*0630*/ 	.word	0x00000a50


	//   ....[1]....
        /*0634*/ 	.word	0x0000a950


	//   ....[2]....
        /*0638*/ 	.word	0x0000a9b0


	//   ....[3]....
        /*063c*/ 	.word	0x0000d020


	//   ....[4]....
        /*0640*/ 	.word	0x0000d250


	//----- nvinfo : EIATTR_MAX_THREADS
	.align		4
.L_1669:
        /*0644*/ 	.byte	0x04, 0x05
        /*0646*/ 	.short	(.L_1671 - .L_1670)
.L_1670:
        /*0648*/ 	.word	0x00000200
        /*064c*/ 	.word	0x00000001
        /*0650*/ 	.word	0x00000001


	//----- nvinfo : EIATTR_CRS_STACK_SIZE
	.align		4
.L_1671:
        /*0654*/ 	.byte	0x04, 0x1e
        /*0656*/ 	.short	(.L_1673 - .L_1672)
.L_1672:
        /*0658*/ 	.word	0x00000000


	//----- nvinfo : EIATTR_CBANK_PARAM_SIZE
	.align		4
.L_1673:
        /*065c*/ 	.byte	0x03, 0x19
        /*065e*/ 	.short	0x0bf0


	//----- nvinfo : EIATTR_PARAM_CBANK
	.align		4
        /*0660*/ 	.byte	0x04, 0x0a
        /*0662*/ 	.short	(.L_1675 - .L_1674)
	.align		4
.L_1674:
        /*0664*/ 	.word	index@(.nv.constant0._ZN7cutlass13device_kernelIN5flash11enable_sm90INS1_16FlashAttnFwdSm90INS1_25CollectiveMainloopFwdSm90ILi2EN4cute5tupleIJNS5_1CILi1EEES8_S8_EEENS6_IJNS7_ILi192EEENS7_ILi128EEENS7_ILi64EEEEEELi64ENS_10bfloat16_tEfNS_4arch4Sm90ELb1ELb0ELb1ELb0ELb0ELb0ELb0ELb1ELb1ELb0ELb0ELb0EEENS1_21CollectiveEpilogueFwdINS6_IJSA_SC_SB_EEES9_SE_SG_Li384ELb0ELb0ELb0ELb0EEENS1_30DynamicPersistentTileSchedulerILi384ELi32ELb0ELb0ELb1EEEEEEEEEvNT_6ParamsE)
        /*0668*/ 	.short	0x0210
        /*066a*/ 	.short	0x0bf0


	//----- nvinfo : EIATTR_SW_WAR
	.align		4
.L_1675:
        /*066c*/ 	.byte	0x04, 0x36
        /*066e*/ 	.short	(.L_1677 - .L_1676)
.L_1676:
        /*0670*/ 	.word	0x00000008
.L_1677:


//--------------------- .nv.info._ZN7cutlass13device_kernelIN5flash11enable_sm90INS1_16FlashAttnFwdSm90INS1_25CollectiveMainloopFwdSm90ILi2EN4cute5tupleIJNS5_1CILi1EEES8_S8_EEENS6_IJNS7_ILi192EEENS7_ILi128EEENS7_ILi64EEEEEELi64ENS_10bfloat16_tEfNS_4arch4Sm90ELb1ELb0ELb1ELb1ELb0ELb0ELb0ELb1ELb1ELb0ELb0ELb0EEENS1_21CollectiveEpilogueFwdINS6_IJSA_SC_SB_EEES9_SE_SG_Li384ELb1ELb0ELb0ELb0EEENS1_36VarlenDynamicPersistentTileSchedulerILi192ELi128ELi384ELi32ELb0ELb0ELb1ELb1ELb1ELb1EEEEEEEEEvNT_6ParamsE --------------------------
	.section	.nv.info._ZN7cutlass13device_kernelIN5flash11enable_sm90INS1_16FlashAttnFwdSm90INS1_25CollectiveMainloopFwdSm90ILi2EN4cute5tupleIJNS5_1CILi1EEES8_S8_EEENS6_IJNS7_ILi192EEENS7_ILi128EEENS7_ILi64EEEEEELi64ENS_10bfloat16_tEfNS_4arch4Sm90ELb1ELb0ELb1ELb1ELb0ELb0ELb0ELb1ELb1ELb0ELb0ELb0EEENS1_21CollectiveEpilogueFwdINS6_IJSA_SC_SB_EEES9_SE_SG_Li384ELb1ELb0ELb0ELb0EEENS1_36VarlenDynamicPersistentTileSchedulerILi192ELi128ELi384ELi32ELb0ELb0ELb1ELb1ELb1ELb1EEEEEEEEEvNT_6ParamsE,"",@"SHT_CUDA_INFO"
	.sectionflags	@""
	.align	4


	//----- nvinfo : EIATTR_CUDA_API_VERSION
	.align		4
        /*0000*/ 	.byte	0x04, 0x37
        /*0002*/ 	.short	(.L_1679 - .L_1678)
.L_1678:
        /*0004*/ 	.word	0x00000082


	//----- nvinfo : EIATTR_KPARAM_INFO
	.align		4
.L_1679:
        /*0008*/ 	.byte	0x04, 0x17
        /*000a*/ 	.short	(.L_1681 - .L_1680)
.L_1680:
        /*000c*/ 	.word	0x00000000
        /*0010*/ 	.short	0x0000
        /*0012*/ 	.short	0x0070
        /*0014*/ 	.byte	0x00, 0xf0, 0x01, 0x28


	//----- nvinfo : EIATTR_SPARSE_MMA_MASK
	.align		4
.L_1681:
        /*0018*/ 	.byte	0x03, 0x50
        /*001a*/ 	.short	0x0000


	//----- nvinfo : EIATTR_MAXREG_COUNT
	.align		4
        /*001c*/ 	.byte	0x03, 0x1b
        /*001e*/ 	.short	0x0080


	//----- nvinfo : EIATTR_NUM_BARRIERS
	.align		4
        /*0020*/ 	.byte	0x02, 0x4c
        /*0022*/ 	.byte	0x10
	.zero		1


	//----- nvinfo : EIATTR_EXTERNS
	.align		4
        /*0024*/ 	.byte	0x04, 0x0f
        /*0026*/ 	.short	(.L_1683 - .L_1682)


	//   ....[0]....
	.align		4
.L_1682:
        /*0028*/ 	.word	index@(__assertfail)


	//----- nvinfo : EIATTR_ANNOTATIONS
	.align		4
.L_1683:
        /*002c*/ 	.byte	0x04, 0x55
        /*002e*/ 	.short	(.L_1685 - .L_1684)


	//   ....[0]....
.L_1684:
        /*0030*/ 	.word	0x00000001
        /*0034*/ 	.byte	0xf0, 0xc0, 0x00, 0x00, 0x01, 0x00, 0x00, 0x00, 0x90, 0xc1, 0x00, 0x00, 0x01, 0x00, 0x00, 0x00
        /*0044*/ 	.byte	0x10, 0xc3, 0x00, 0x00, 0x01, 0x00, 0x00, 0x00, 0xe0, 0xc3, 0x00, 0x00, 0x01, 0x00, 0x00, 0x00
        /*0054*/ 	.byte	0x50, 0xcb, 0x00, 0x00, 0x01, 0x00, 0x00, 0x00, 0x80, 0xcb, 0x00, 0x00, 0x01, 0x00, 0x00, 0x00
        /*0064*/ 	.byte	0xa0, 0xd1, 0x00, 0x00, 0x01, 0x00, 0x00, 0x00, 0xf0, 0xd2, 0x00, 0x00, 0x01, 0x00, 0x00, 0x00
        /*0074*/ 	.byte	0xe0, 0xf4, 0x00, 0x00


	//----- nvinfo : EIATTR_MERCURY_ISA_VERSION
	.align		4
.L_1685:
        /*0078*/ 	.byte	0x03, 0x5f
        /*007a*/ 	.short	0x0101


	//----- nvinfo : EIATTR_UNUSED_LOAD_BYTE_OFFSET
	.align		4
        /*007c*/ 	.byte	0x04, 0x44
        /*007e*/ 	.short	(.L_1687 - .L_1686)


	//   ....[0]....
.L_1686:
        /*0080*/ 	.word	0x00000a70
        /*0084*/ 	.word	0x0000fff0


	//   ....[1]....
        /*0088*/ 	.word	0x00009c40
        /*008c*/ 	.word	0x0000fff0


	//----- nvinfo : EIATTR_INT_WARP_WIDE_INSTR_OFFSETS
	.align		4
.L_1687:
        /*0090*/ 	.byte	0x04, 0x31
        /*0092*/ 	.short	(.L_1689 - .L_1688)


	//   ....[0]....
.L_1688:
        /*0094*/ 	.word	0x00000160


	//   ....[1]....
        /*0098*/ 	.word	0x000001a0


	//   ....[2]....
        /*009c*/ 	.word	0x00000210


	//   ....[3]....
        /*00a0*/ 	.word	0x0000c700


	//   ....[4]....
        /*00a4*/ 	.word	0x0000c790


	//   ....[5]....
        /*00a8*/ 	.word	0x0000cbe0


	//   ....[6]....
        /*00ac*/ 	.word	0x0000cc10


	//   ....[7]....
        /*00b0*/ 	.word	0x0000e610


	//   ....[8]....
        /*00b4*/ 	.word	0x0000e6a0


	//----- nvinfo : EIATTR_COOP_GROUP_MASK_REGIDS
	.align		4
.L_1689:
        /*00b8*/ 	.byte	0x04, 0x29
        /*00ba*/ 	.short	(.L_1691 - .L_1690)


	//   ....[0]....
.L_1690:
        /*00bc*/ 	.word	0xffffffff


	//   ....[1]....
        /*00c0*/ 	.word	0xffffffff


	//   ....[2]....
        /*00c4*/ 	.word	0xffffffff


	//   ....[3]....
        /*00c8*/ 	.word	0xffffffff


	//   ....[4]....
        /*00cc*/ 	.word	0xffffffff


	//   ....[5]....
        /*00d0*/ 	.word	0xffffffff


	//   ....[6]....
        /*00d4*/ 	.word	0xffffffff


	//   ....[7]....
        /*00d8*/ 	.word	0xffffffff


	//   ....[8]....
        /*00dc*/ 	.word	0xffffffff


	//   ....[9]....
        /*00e0*/ 	.word	0xffffffff


	//   ....[10]....
        /*00e4*/ 	.word	0xffffffff


	//   ....[11]....
        /*00e8*/ 	.word	0xffffffff


	//   ....[12]....
        /*00ec*/ 	.word	0xffffffff


	//   ....[13]....
        /*00f0*/ 	.word	0xffffffff


	//   ....[14]....
        /*00f4*/ 	.word	0xffffffff


	//   ....[15]....
        /*00f8*/ 	.word	0xffffffff


	//   ....[16]....
        /*00fc*/ 	.word	0xffffffff


	//   ....[17]....
        /*0100*/ 	.word	0xffffffff


	//   ....[18]....
        /*0104*/ 	.word	0xffffffff


	//   ....[19]....
        /*0108*/ 	.word	0xffffffff


	//   ....[20]....
        /*010c*/ 	.word	0xffffffff


	//   ....[21]....
        /*0110*/ 	.word	0xffffffff


	//   ....[22]....
        /*0114*/ 	.word	0xffffffff


	//   ....[23]....
        /*0118*/ 	.word	0xffffffff


	//   ....[24]....
        /*011c*/ 	.word	0xffffffff


	//   ....[25]....
        /*0120*/ 	.word	0xffffffff


	//   ....[26]....
        /*0124*/ 	.word	0xffffffff


	//   ....[27]....
        /*0128*/ 	.word	0xffffffff


	//   ....[28]....
        /*012c*/ 	.word	0xffffffff


	//   ....[29]....
        /*0130*/ 	.word	0xffffffff


	//   ....[30]....
        /*0134*/ 	.word	0xffffffff


	//   ....[31]....
        /*0138*/ 	.word	0xffffffff


	//   ....[32]....
        /*013c*/ 	.word	0xffffffff


	//   ....[33]....
        /*0140*/ 	.word	0xffffffff


	//   ....[34]....
        /*0144*/ 	.word	0xffffffff


	//   ....[35]....
        /*0148*/ 	.word	0xffffffff


	//   ....[36]....
        /*014c*/ 	.word	0xffffffff


	//   ....[37]....
        /*0150*/ 	.word	0xffffffff


	//   ....[38]....
        /*0154*/ 	.word	0xffffffff


	//   ....[39]....
        /*0158*/ 	.word	0xffffffff


	//   ....[40]....
        /*015c*/ 	.word	0xffffffff


	//   ....[41]....
        /*0160*/ 	.word	0xffffffff


	//   ....[42]....
        /*0164*/ 	.word	0xffffffff


	//   ....[43]....
        /*0168*/ 	.word	0xffffffff


	//   ....[44]....
        /*016c*/ 	.word	0xffffffff


	//   ....[45]....
        /*0170*/ 	.word	0xffffffff


	//   ....[46]....
        /*0174*/ 	.word	0xffffffff


	//   ....[47]....
        /*0178*/ 	.word	0xffffffff


	//   ....[48]....
        /*017c*/ 	.word	0xffffffff


	//   ....[49]....
        /*0180*/ 	.word	0xffffffff


	//   ....[50]....
        /*0184*/ 	.word	0xffffffff


	//   ....[51]....
        /*0188*/ 	.word	0xffffffff


	//   ....[52]....
        /*018c*/ 	.word	0xffffffff


	//   ....[53]....
        /*0190*/ 	.word	0xffffffff


	//   ....[54]....
        /*0194*/ 	.word	0xffffffff


	//   ....[55]....
        /*0198*/ 	.word	0xffffffff


	//   ....[56]....
        /*019c*/ 	.word	0xffffffff


	//   ....[57]....
        /*01a0*/ 	.word	0xffffffff


	//   ....[58]....
        /*01a4*/ 	.word	0x0500000f


	//   ....[59]....
        /*01a8*/ 	.word	0x0500000f


	//   ....[60]....
        /*01ac*/ 	.word	0x0500000f


	//   ....[61]....
        /*01b0*/ 	.word	0x0500000f


	//   ....[62]....
        /*01b4*/ 	.word	0x0500000f


	//   ....[63]....
        /*01b8*/ 	.word	0x0500000f


	//   ....[64]....
        /*01bc*/ 	.word	0x0500000f


	//   ....[65]....
        /*01c0*/ 	.word	0x0500000f


	//   ....[66]....
        /*01c4*/ 	.word	0x0500000f


	//   ....[67]....
        /*01c8*/ 	.word	0x0500000f


	//   ....[68]....
        /*01cc*/ 	.word	0x0500000f


	//   ....[69]....
        /*01d0*/ 	.word	0x0500000f


	//   ....[70]....
        /*01d4*/ 	.word	0x0500000f


	//   ....[71]....
        /*01d8*/ 	.word	0x0500000f


	//   ....[72]....
        /*01dc*/ 	.word	0x0500000f


	//   ....[73]....
        /*01e0*/ 	.word	0x0500000f


	//   ....[74]....
        /*01e4*/ 	.word	0x0500000f


	//   ....[75]....
        /*01e8*/ 	.word	0x0500000f


	//   ....[76]....
        /*01ec*/ 	.word	0x0500000f


	//----- nvinfo : EIATTR_COOP_GROUP_INSTR_OFFSETS
	.align		4
.L_1691:
        /*01f0*/ 	.byte	0x04, 0x28
        /*01f2*/ 	.short	(.L_1693 - .L_1692)


	//   ....[0]....
.L_1692:
        /*01f4*/ 	.word	0x00000070


	//   ....[1]....
        /*01f8*/ 	.word	0x00000170


	//   ....[2]....
        /*01fc*/ 	.word	0x000001c0


	//   ....[3]....
        /*0200*/ 	.word	0x000003f0


	//   ....[4]....
        /*0204*/ 	.word	0x00000550


	//   ....[5]....
        /*0208*/ 	.word	0x00000670


	//   ....[6]....
        /*020c*/ 	.word	0x000007d0


	//   ....[7]....
        /*0210*/ 	.word	0x00001470


	//   ....[8]....
        /*0214*/ 	.word	0x00002960


	//   ....[9]....
        /*0218*/ 	.word	0x000029b0


	//   ....[10]....
        /*021c*/ 	.word	0x000033f0


	//   ....[11]....
        /*0220*/ 	.word	0x00003450


	//   ....[12]....
        /*0224*/ 	.word	0x00005400


	//   ....[13]....
        /*0228*/ 	.word	0x00005540


	//   ....[14]....
        /*022c*/ 	.word	0x00005f00


	//   ....[15]....
        /*0230*/ 	.word	0x00005f50


	//   ....[16]....
        /*0234*/ 	.word	0x00007cb0


	//   ....[17]....
        /*0238*/ 	.word	0x00007d20


	//   ....[18]....
        /*023c*/ 	.word	0x00008410


	//   ....[19]....
        /*0240*/ 	.word	0x00008490


	//   ....[20]....
        /*0244*/ 	.word	0x00009500


	//   ....[21]....
        /*0248*/ 	.word	0x00009540


	//   ....[22]....
        /*024c*/ 	.word	0x00009630


	//   ....[23]....
        /*0250*/ 	.word	0x00009650


	//   ....[24]....
        /*0254*/ 	.word	0x0000b5a0


	//   ....[25]....
        /*0258*/ 	.word	0x0000b730


	//   ....[26]....
        /*025c*/ 	.word	0x0000b760


	//   ....[27]....
        /*0260*/ 	.word	0x0000b7a0


	//   ....[28]....
        /*0264*/ 	.word	0x0000b800


	//   ....[29]....
        /*0268*/ 	.word	0x0000b860


	//   ....[30]....
        /*026c*/ 	.word	0x0000b8a0


	//   ....[31]....
        /*0270*/ 	.word	0x0000ba30


	//   ....[32]....
        /*0274*/ 	.word	0x0000ba90


	//   ....[33]....
        /*0278*/ 	.word	0x0000bad0


	//   ....[34]....
        /*027c*/ 	.word	0x0000bb10


	//   ....[35]....
        /*0280*/ 	.word	0x0000bb40


	//   ....[36]....
        /*0284*/ 	.word	0x0000bb70


	//   ....[37]....
        /*0288*/ 	.word	0x0000bc00


	//   ....[38]....
        /*028c*/ 	.word	0x0000bc60


	//   ....[39]....
        /*0290*/ 	.word	0x0000bcf0


	//   ....[40]....
        /*0294*/ 	.word	0x0000e960


	//   ....[41]....
        /*0298*/ 	.word	0x0000e970


	//   ....[42]....
        /*029c*/ 	.word	0x0000ea60


	//   ....[43]....
        /*02a0*/ 	.word	0x0000eac0


	//   ....[44]....
        /*02a4*/ 	.word	0x0000eb00


	//   ....[45]....
        /*02a8*/ 	.word	0x0000eb40


	//   ....[46]....
        /*02ac*/ 	.word	0x0000eb70


	//   ....[47]....
        /*02b0*/ 	.word	0x0000eba0


	//   ....[48]....
        /*02b4*/ 	.word	0x0000ed10


	//   ....[49]....
        /*02b8*/ 	.word	0x0000ed70


	//   ....[50]....
        /*02bc*/ 	.word	0x0000edb0


	//   ....[51]....
        /*02c0*/ 	.word	0x0000edf0


	//   ....[52]....
        /*02c4*/ 	.word	0x0000ee20


	//   ....[53]....
        /*02c8*/ 	.word	0x0000ee50


	//   ....[54]....
        /*02cc*/ 	.word	0x0000ef10


	//   ....[55]....
        /*02d0*/ 	.word	0x0000ef30


	//   ....[56]....
        /*02d4*/ 	.word	0x0000efa0


	//   ....[57]....
        /*02d8*/ 	.word	0x0000f600


	//   ....[58]....
        /*02dc*/ 	.word	0x0000fba0


	//   ....[59]....
        /*02e0*/ 	.word	0x0000ff90


	//   ....[60]....
        /*02e4*/ 	.word	0x00010020


	//   ....[61]....
        /*02e8*/ 	.word	0x000100c0


	//   ....[62]....
        /*02ec*/ 	.word	0x00010170


	//   ....[63]....
        /*02f0*/ 	.word	0x000101f0


	//   ....[64]....
        /*02f4*/ 	.word	0x00010270


	//   ....[65]....
        /*02f8*/ 	.word	0x000102f0


	//   ....[66]....
        /*02fc*/ 	.word	0x00010370


	//   ....[67]....
        /*0300*/ 	.word	0x00010400


	//   ....[68]....
        /*0304*/ 	.word	0x000104b0


	//   ....[69]....
        /*0308*/ 	.word	0x00010530


	//   ....[70]....
        /*030c*/ 	.word	0x000105b0


	//   ....[71]....
        /*0310*/ 	.word	0x00010630


	//   ....[72]....
        /*0314*/ 	.word	0x000106b0


	//   ....[73]....
        /*0318*/ 	.word	0x00010720


	//   ....[74]....
        /*031c*/ 	.word	0x000107c0


	//   ....[75]....
        /*0320*/ 	.word	0x00010850


	//   ....[76]....
        /*0324*/ 	.word	0x00010970


	//----- nvinfo : EIATTR_REG_RECONFIG
	.align		4
.L_1693:
        /*0328*/ 	.byte	0x01, 0x54
	.zero		2


	//----- nvinfo : EIATTR_SYSCALL_OFFSETS
	.align		4
        /*032c*/ 	.byte	0x04, 0x46
        /*032e*/ 	.short	(.L_1695 - .L_1694)


	//   ....[0]....
.L_1694:
        /*0330*/ 	.word	0x00001650


	//   ....[1]....
        /*0334*/ 	.word	0x0000c910


	//   ....[2]....
        /*0338*/ 	.word	0x0000ca40


	//   ....[3]....
        /*033c*/ 	.word	0x0000cb40


	//----- nvinfo : EIATTR_MBARRIER_INSTR_OFFSETS
	.align		4
.L_1695:
        /*0340*/ 	.byte	0x04, 0x39
        /*0342*/ 	.short	(.L_1697 - .L_1696)


	//   ....[0]....
.L_1696:
        /*0344*/ 	.word	0x000002a0
        /*0348*/ 	.word	0x000000ff
        /*034c*/ 	.word	0x00016800
        /*0350*/ 	.short	0x0100
        /*0352*/ 	.byte	0x08
	.zero		1


	//   ....[1]....
        /*0354*/ 	.word	0x000002b0
        /*0358*/ 	.word	0x000000ff
        /*035c*/ 	.word	0x00016820
        /*0360*/ 	.short	0x0100
        /*0362*/ 	.byte	0x08
	.zero		1


	//   ....[2]....
        /*0364*/ 	.word	0x000003a0
        /*0368*/ 	.word	0x000000ff
        /*036c*/ 	.word	0x00016830
        /*0370*/ 	.short	0x0100
        /*0372*/ 	.byte	0x08
	.zero		1


	//   ....[3]....
        /*0374*/ 	.word	0x000003b0
        /*0378*/ 	.word	0x000000ff
        /*037c*/ 	.word	0x00016840
        /*0380*/ 	.short	0x0100
        /*0382*/ 	.byte	0x08
	.zero		1


	//   ....[4]....
        /*0384*/ 	.word	0x000003c0
        /*0388*/ 	.word	0x000000ff
        /*038c*/ 	.word	0x00016838
        /*0390*/ 	.short	0x0100
        /*0392*/ 	.byte	0x08
	.zero		1


	//   ....[5]....
        /*0394*/ 	.word	0x000003d0
        /*0398*/ 	.word	0x000000ff
        /*039c*/ 	.word	0x00016848
        /*03a0*/ 	.short	0x0100
        /*03a2*/ 	.byte	0x08
	.zero		1


	//   ....[6]....
        /*03a4*/ 	.word	0x00000500
        /*03a8*/ 	.word	0x000000ff
        /*03ac*/ 	.word	0x00016850
        /*03b0*/ 	.short	0x0100
        /*03b2*/ 	.byte	0x08
	.zero		1


	//   ....[7]....
        /*03b4*/ 	.word	0x00000510
        /*03b8*/ 	.word	0x000000ff
        /*03bc*/ 	.word	0x00016860
        /*03c0*/ 	.short	0x0100
        /*03c2*/ 	.byte	0x08
	.zero		1


	//   ....[8]....
        /*03c4*/ 	.word	0x00000520
        /*03c8*/ 	.word	0x000000ff
        /*03cc*/ 	.word	0x00016858
        /*03d0*/ 	.short	0x0100
        /*03d2*/ 	.byte	0x08
	.zero		1


	//   ....[9]....
        /*03d4*/ 	.word	0x00000530
        /*03d8*/ 	.word	0x000000ff
        /*03dc*/ 	.word	0x00016868
        /*03e0*/ 	.short	0x0100
        /*03e2*/ 	.byte	0x08
	.zero		1


	//   ....[10]....
        /*03e4*/ 	.word	0x00000620
        /*03e8*/ 	.word	0x000000ff
        /*03ec*/ 	.word	0x00016870
        /*03f0*/ 	.short	0x0100
        /*03f2*/ 	.byte	0x06
	.zero		1


	//   ....[11]....
        /*03f4*/ 	.word	0x00000630
        /*03f8*/ 	.word	0x000000ff
        /*03fc*/ 	.word	0x00016880
        /*0400*/ 	.short	0x0100
        /*0402*/ 	.byte	0x06
	.zero		1


	//   ....[12]....
        /*0404*/ 	.word	0x00000640
        /*0408*/ 	.word	0x000000ff
        /*040c*/ 	.word	0x00016878
        /*0410*/ 	.short	0x0100
        /*0412*/ 	.byte	0x06
	.zero		1


	//   ....[13]....
        /*0414*/ 	.word	0x00000650
        /*0418*/ 	.word	0x000000ff
        /*041c*/ 	.word	0x00016888
        /*0420*/ 	.short	0x0100
        /*0422*/ 	.byte	0x06
	.zero		1


	//   ....[14]....
        /*0424*/ 	.word	0x00000780
        /*0428*/ 	.word	0x000000ff
        /*042c*/ 	.word	0x00016890
        /*0430*/ 	.short	0x0100
        /*0432*/ 	.byte	0x08
	.zero		1


	//   ....[15]....
        /*0434*/ 	.word	0x00000790
        /*0438*/ 	.word	0x000000ff
        /*043c*/ 	.word	0x000168a0
        /*0440*/ 	.short	0x0100
        /*0442*/ 	.byte	0x08
	.zero		1


	//   ....[16]....
        /*0444*/ 	.word	0x000007a0
        /*0448*/ 	.word	0x000000ff
        /*044c*/ 	.word	0x00016898
        /*0450*/ 	.short	0x0100
        /*0452*/ 	.byte	0x08
	.zero		1


	//   ....[17]....
        /*0454*/ 	.word	0x000007b0
        /*0458*/ 	.word	0x000000ff
        /*045c*/ 	.word	0x000168a8
        /*0460*/ 	.short	0x0100
        /*0462*/ 	.byte	0x08
	.zero		1


	//   ....[18]....
        /*0464*/ 	.word	0x000008e0
        /*0468*/ 	.word	0x000000ff
        /*046c*/ 	.word	0x000168b0
        /*0470*/ 	.short	0x0100
        /*0472*/ 	.byte	0x08
	.zero		1


	//   ....[19]....
        /*0474*/ 	.word	0x000008f0
        /*0478*/ 	.word	0x000000ff
        /*047c*/ 	.word	0x000168c0
        /*0480*/ 	.short	0x0100
        /*0482*/ 	.byte	0x08
	.zero		1


	//   ....[20]....
        /*0484*/ 	.word	0x00000900
        /*0488*/ 	.word	0x000000ff
        /*048c*/ 	.word	0x000168b8
        /*0490*/ 	.short	0x0100
        /*0492*/ 	.byte	0x08
	.zero		1


	//   ....[21]....
        /*0494*/ 	.word	0x00000910
        /*0498*/ 	.word	0x000000ff
        /*049c*/ 	.word	0x000168c8
        /*04a0*/ 	.short	0x0100
        /*04a2*/ 	.byte	0x08
	.zero		1


	//   ....[22]....
        /*04a4*/ 	.word	0x000016d0
        /*04a8*/ 	.word	0x000000ff
        /*04ac*/ 	.word	0x00016800
        /*04b0*/ 	.short	0x010a
        /*04b2*/ 	.byte	0x29
	.zero		1


	//   ....[23]....
        /*04b4*/ 	.word	0x00001750
        /*04b8*/ 	.word	0x00000000
        /*04bc*/ 	.word	0x00016830
        /*04c0*/ 	.short	0x010a
        /*04c2*/ 	.byte	0x3f
	.zero		1


	//   ....[24]....
        /*04c4*/ 	.word	0x000017c0
        /*04c8*/ 	.word	0x00000000
        /*04cc*/ 	.word	0x00016830
        /*04d0*/ 	.short	0x010a
        /*04d2*/ 	.byte	0x3f
	.zero		1


	//   ....[25]....
        /*04d4*/ 	.word	0x00002120
        /*04d8*/ 	.word	0x00000000
        /*04dc*/ 	.word	0x00000000
        /*04e0*/ 	.short	0x0101
        /*04e2*/ 	.byte	0x3f
	.zero		1


	//   ....[26]....
        /*04e4*/ 	.word	0x00004270
        /*04e8*/ 	.word	0x000000ff
        /*04ec*/ 	.word	0x00016830
        /*04f0*/ 	.short	0x010a
        /*04f2*/ 	.byte	0x06
	.zero		1


	//   ....[27]....
        /*04f4*/ 	.word	0x000042b0
        /*04f8*/ 	.word	0x000000ff
        /*04fc*/ 	.word	0x00016830
        /*0500*/ 	.short	0x010a
        /*0502*/ 	.byte	0x06
	.zero		1


	//   ....[28]....
        /*0504*/ 	.word	0x00004490
        /*0508*/ 	.word	0x000000ff
        /*050c*/ 	.word	0x00016850
        /*0510*/ 	.short	0x010a
        /*0512*/ 	.byte	0x06
	.zero		1


	//   ....[29]....
        /*0514*/ 	.word	0x000044d0
        /*0518*/ 	.word	0x000000ff
        /*051c*/ 	.word	0x00016850
        /*0520*/ 	.short	0x010a
        /*0522*/ 	.byte	0x06
	.zero		1


	//   ....[30]....
        /*0524*/ 	.word	0x00006500
        /*0528*/ 	.word	0x00000007
        /*052c*/ 	.word	0x00000000
        /*0530*/ 	.short	0x0101
        /*0532*/ 	.byte	0x3f
	.zero		1


	//   ....[31]....
        /*0534*/ 	.word	0x000065a0
        /*0538*/ 	.word	0x0000000f
        /*053c*/ 	.word	0x00000000
        /*0540*/ 	.short	0x0101
        /*0542*/ 	.byte	0x3f
	.zero		1


	//   ....[32]....
        /*0544*/ 	.word	0x00007050
        /*0548*/ 	.word	0x000000ff
        /*054c*/ 	.word	0x00016830
        /*0550*/ 	.short	0x010a
        /*0552*/ 	.byte	0x06
	.zero		1


	//   ....[33]....
        /*0554*/ 	.word	0x00007090
        /*0558*/ 	.word	0x000000ff
        /*055c*/ 	.word	0x00016830
        /*0560*/ 	.short	0x010a
        /*0562*/ 	.byte	0x06
	.zero		1


	//   ....[34]....
        /*0564*/ 	.word	0x00007270
        /*0568*/ 	.word	0x000000ff
        /*056c*/ 	.word	0x00016850
        /*0570*/ 	.short	0x010a
        /*0572*/ 	.byte	0x06
	.zero		1


	//   ....[35]....
        /*0574*/ 	.word	0x000072b0
        /*0578*/ 	.word	0x000000ff
        /*057c*/ 	.word	0x00016850
        /*0580*/ 	.short	0x010a
        /*0582*/ 	.byte	0x06
	.zero		1


	//   ....[36]....
        /*0584*/ 	.word	0x00008940
        /*0588*/ 	.word	0x0000000f
        /*058c*/ 	.word	0x00000000
        /*0590*/ 	.short	0x0101
        /*0592*/ 	.byte	0x3f
	.zero		1


	//   ....[37]....
        /*0594*/ 	.word	0x00008b10
        /*0598*/ 	.word	0x0000000f
        /*059c*/ 	.word	0x00000000
        /*05a0*/ 	.short	0x0101
        /*05a2*/ 	.byte	0x3f
	.zero		1


	//   ....[38]....
        /*05a4*/ 	.word	0x00009470
        /*05a8*/ 	.word	0x000000ff
        /*05ac*/ 	.word	0x00016850
        /*05b0*/ 	.short	0x010a
        /*05b2*/ 	.byte	0x05
	.zero		1


	//   ....[39]....
        /*05b4*/ 	.word	0x000094b0
        /*05b8*/ 	.word	0x000000ff
        /*05bc*/ 	.word	0x00016850
        /*05c0*/ 	.short	0x010a
        /*05c2*/ 	.byte	0x05
	.zero		1


	//   ....[40]....
        /*05c4*/ 	.word	0x000099e0
        /*05c8*/ 	.word	0x00000008
        /*05cc*/ 	.word	0x00000000
        /*05d0*/ 	.short	0x0101
        /*05d2*/ 	.byte	0x3f
	.zero		1


	//   ....[41]....
        /*05d4*/ 	.word	0x0000a770
        /*05d8*/ 	.word	0x00000003
        /*05dc*/ 	.word	0x00000000
        /*05e0*/ 	.short	0x0101
        /*05e2*/ 	.byte	0x3f
	.zero		1


	//   ....[42]....
        /*05e4*/ 	.word	0x0000cfe0
        /*05e8*/ 	.word	0x00000005
        /*05ec*/ 	.word	0x00016840
        /*05f0*/ 	.short	0x010a
        /*05f2*/ 	.byte	0x3f
	.zero		1


	//   ....[43]....
        /*05f4*/ 	.word	0x0000d330
        /*05f8*/ 	.word	0x00000019
        /*05fc*/ 	.word	0x00016820
        /*0600*/ 	.short	0x010a
        /*0602*/ 	.byte	0x3f
	.zero		1


	//   ....[44]....
        /*0604*/ 	.word	0x0000d5f0
        /*0608*/ 	.word	0x00000003
        /*060c*/ 	.word	0x00016840
        /*0610*/ 	.short	0x010a
        /*0612*/ 	.byte	0x3f
	.zero		1


	//   ....[45]....
        /*0614*/ 	.word	0x0000d7d0
        /*0618*/ 	.word	0x00000002
        /*061c*/ 	.word	0x00000060
        /*0620*/ 	.short	0x010a
        /*0622*/ 	.byte	0x3f
	.zero		1


	//   ....[46]....
        /*0624*/ 	.word	0x0000dc30
        /*0628*/ 	.word	0x00000003
        /*062c*/ 	.word	0x00016840
        /*0630*/ 	.short	0x010a
        /*0632*/ 	.byte	0x3f
	.zero		1


	//   ....[47]....
        /*0634*/ 	.word	0x0000de10
        /*0638*/ 	.word	0x00000003
        /*063c*/ 	.word	0x00000060
        /*0640*/ 	.short	0x010a
        /*0642*/ 	.byte	0x3f
	.zero		1


	//   ....[48]....
        /*0644*/ 	.word	0x0000e1d0
        /*0648*/ 	.word	0x00000002
        /*064c*/ 	.word	0x00016840
        /*0650*/ 	.short	0x010a
        /*0652*/ 	.byte	0x3f
	.zero		1


	//   ....[49]....
        /*0654*/ 	.word	0x0000e3c0
        /*0658*/ 	.word	0x00000002
        /*065c*/ 	.word	0x00000060
        /*0660*/ 	.short	0x010a
        /*0662*/ 	.byte	0x3f
	.zero		1


	//   ....[50]....
        /*0664*/ 	.word	0x0000e710
        /*0668*/ 	.word	0x00000003
        /*066c*/ 	.word	0x00016860
        /*0670*/ 	.short	0x010a
        /*0672*/ 	.byte	0x3f
	.zero		1


	//   ....[51]....
        /*0674*/ 	.word	0x0000f580
        /*0678*/ 	.word	0x00000009
        /*067c*/ 	.word	0x00016820
        /*0680*/ 	.short	0x010a
        /*0682*/ 	.byte	0x3f
	.zero		1


	//   ....[52]....
        /*0684*/ 	.word	0x0000f720
        /*0688*/ 	.word	0x00000007
        /*068c*/ 	.word	0x00000000
        /*0690*/ 	.short	0x010a
        /*0692*/ 	.byte	0x3f
	.zero		1


	//   ....[53]....
        /*0694*/ 	.word	0x0000f790
        /*0698*/ 	.word	0x00000003
        /*069c*/ 	.word	0x00000000
        /*06a0*/ 	.short	0x010a
        /*06a2*/ 	.byte	0x3f
	.zero		1


	//   ....[54]....
        /*06a4*/ 	.word	0x0000f7f0
        /*06a8*/ 	.word	0x00000005
        /*06ac*/ 	.word	0x00000000
        /*06b0*/ 	.short	0x010a
        /*06b2*/ 	.byte	0x3f
	.zero		1


	//   ....[55]....
        /*06b4*/ 	.word	0x0000f820
        /*06b8*/ 	.word	0x00000003
        /*06bc*/ 	.word	0x00000000
        /*06c0*/ 	.short	0x010a
        /*06c2*/ 	.byte	0x3f
	.zero		1


	//   ....[56]....
        /*06c4*/ 	.word	0x0000f890
        /*06c8*/ 	.word	0x00000003
        /*06cc*/ 	.word	0x00016800
        /*06d0*/ 	.short	0x010a
        /*06d2*/ 	.byte	0x3f
	.zero		1


	//   ....[57]....
        /*06d4*/ 	.word	0x0000f8e0
        /*06d8*/ 	.word	0x00000000
        /*06dc*/ 	.word	0x00016830
        /*06e0*/ 	.short	0x010a
        /*06e2*/ 	.byte	0x3f
	.zero		1


	//   ....[58]....
        /*06e4*/ 	.word	0x0000f940
        /*06e8*/ 	.word	0x00000006
        /*06ec*/ 	.word	0x00016830
        /*06f0*/ 	.short	0x010a
        /*06f2*/ 	.byte	0x3f
	.zero		1


	//   ....[59]....
        /*06f4*/ 	.word	0x0000f9a0
        /*06f8*/ 	.word	0x00000006
        /*06fc*/ 	.word	0x00016850
        /*0700*/ 	.short	0x010a
        /*0702*/ 	.byte	0x3f
	.zero		1


	//   ....[60]....
        /*0704*/ 	.word	0x0000fa00
        /*0708*/ 	.word	0x00000006
        /*070c*/ 	.word	0x00016830
        /*0710*/ 	.short	0x010a
        /*0712*/ 	.byte	0x3f
	.zero		1


	//   ....[61]....
        /*0714*/ 	.word	0x0000fa60
        /*0718*/ 	.word	0x00000006
        /*071c*/ 	.word	0x00016850
        /*0720*/ 	.short	0x010a
        /*0722*/ 	.byte	0x3f
	.zero		1


	//   ....[62]....
        /*0724*/ 	.word	0x0000fac0
        /*0728*/ 	.word	0x00000004
        /*072c*/ 	.word	0x00016850
        /*0730*/ 	.short	0x010a
        /*0732*/ 	.byte	0x3f
	.zero		1


	//   ....[63]....
        /*0734*/ 	.word	0x0000fc60
        /*0738*/ 	.word	0x00000005
        /*073c*/ 	.word	0x00016840
        /*0740*/ 	.short	0x010a
        /*0742*/ 	.byte	0x3f
	.zero		1


	//   ....[64]....
        /*0744*/ 	.word	0x0000fcb0
        /*0748*/ 	.word	0x00000019
        /*074c*/ 	.word	0x00016820
        /*0750*/ 	.short	0x010a
        /*0752*/ 	.byte	0x3f
	.zero		1


	//   ....[65]....
        /*0754*/ 	.word	0x0000fd00
        /*0758*/ 	.word	0x00000003
        /*075c*/ 	.word	0x00016840
        /*0760*/ 	.short	0x010a
        /*0762*/ 	.byte	0x3f
	.zero		1


	//   ....[66]....
        /*0764*/ 	.word	0x0000fd50
        /*0768*/ 	.word	0x00000002
        /*076c*/ 	.word	0x00000060
        /*0770*/ 	.short	0x010a
        /*0772*/ 	.byte	0x3f
	.zero		1


	//   ....[67]....
        /*0774*/ 	.word	0x0000fda0
        /*0778*/ 	.word	0x00000003
        /*077c*/ 	.word	0x00016840
        /*0780*/ 	.short	0x010a
        /*0782*/ 	.byte	0x3f
	.zero		1


	//   ....[68]....
        /*0784*/ 	.word	0x0000fdf0
        /*0788*/ 	.word	0x00000003
        /*078c*/ 	.word	0x00000060
        /*0790*/ 	.short	0x010a
        /*0792*/ 	.byte	0x3f
	.zero		1


	//   ....[69]....
        /*0794*/ 	.word	0x0000fe40
        /*0798*/ 	.word	0x00000002
        /*079c*/ 	.word	0x00016840
        /*07a0*/ 	.short	0x010a
        /*07a2*/ 	.byte	0x3f
	.zero		1


	//   ....[70]....
        /*07a4*/ 	.word	0x0000fe90
        /*07a8*/ 	.word	0x00000002
        /*07ac*/ 	.word	0x00000060
        /*07b0*/ 	.short	0x010a
        /*07b2*/ 	.byte	0x3f
	.zero		1


	//   ....[71]....
        /*07b4*/ 	.word	0x0000fee0
        /*07b8*/ 	.word	0x00000003
        /*07bc*/ 	.word	0x00016860
        /*07c0*/ 	.short	0x010a
        /*07c2*/ 	.byte	0x3f
	.zero		1


	//   ....[72]....
        /*07c4*/ 	.word	0x00010890
        /*07c8*/ 	.word	0x00000009
        /*07cc*/ 	.word	0x00016820
        /*07d0*/ 	.short	0x010a
        /*07d2*/ 	.byte	0x3f
	.zero		1


	//   ....[73]....
        /*07d4*/ 	.word	0x00010a30
        /*07d8*/ 	.word	0x00000007
        /*07dc*/ 	.word	0x00000000
        /*07e0*/ 	.short	0x010a
        /*07e2*/ 	.byte	0x3f
	.zero		1


	//   ....[74]....
        /*07e4*/ 	.word	0x00010a80
        /*07e8*/ 	.word	0x00000003
        /*07ec*/ 	.word	0x00000000
        /*07f0*/ 	.short	0x010a
        /*07f2*/ 	.byte	0x3f
	.zero		1


	//   ....[75]....
        /*07f4*/ 	.word	0x00010ad0
        /*07f8*/ 	.word	0x00000005
        /*07fc*/ 	.word	0x00000000
        /*0800*/ 	.short	0x010a
        /*0802*/ 	.byte	0x3f
	.zero		1


	//----- nvinfo : EIATTR_NUM_MBARRIERS
	.align		4
.L_1697:
        /*0804*/ 	.byte	0x03, 0x38
        /*0806*/ 	.short	0x0016


	//----- nvinfo : EIATTR_EXIT_INSTR_OFFSETS
	.align		4
        /*0808*/ 	.byte	0x04, 0x1c
        /*080a*/ 	.short	(.L_1699 - .L_1698)


	//   ....[0]....
.L_1698:
        /*080c*/ 	.word	0x00000ab0


	//   ....[1]....
        /*0810*/ 	.word	0x0000b560


	//   ....[2]....
        /*0814*/ 	.word	0x0000b5c0


	//   ....[3]....
        /*0818*/ 	.word	0x0000f870


	//----- nvinfo : EIATTR_MAX_THREADS
	.align		4
.L_1699:
        /*081c*/ 	.byte	0x04, 0x05
        /*081e*/ 	.short	(.L_1701 - .L_1700)
.L_1700:
        /*0820*/ 	.word	0x00000200
        /*0824*/ 	.word	0x00000001
        /*0828*/ 	.word	0x00000001


	//----- nvinfo : EIATTR_CRS_STACK_SIZE
	.align		4
.L_1701:
        /*082c*/ 	.byte	0x04, 0x1e
        /*082e*/ 	.short	(.L_1703 - .L_1702)
.L_1702:
        /*0830*/ 	.word	0x00000000


	//----- nvinfo : EIATTR_CBANK_PARAM_SIZE
	.align		4
.L_1703:
        /*0834*/ 	.byte	0x03, 0x19
        /*0836*/ 	.short	0x0a70


	//----- nvinfo : EIATTR_PARAM_CBANK
	.align		4
        /*0838*/ 	.byte	0x04, 0x0a
        /*083a*/ 	.short	(.L_1705 - .L_1704)
	.align		4
.L_1704:
        /*083c*/ 	.word	index@(.nv.constant0._ZN7cutlass13device_kernelIN5flash11enable_sm90INS1_16FlashAttnFwdSm90INS1_25CollectiveMainloopFwdSm90ILi2EN4cute5tupleIJNS5_1CILi1EEES8_S8_EEENS6_IJNS7_ILi192EEENS7_ILi128EEENS7_ILi64EEEEEELi64ENS_10bfloat16_tEfNS_4arch4Sm90ELb1ELb0ELb1ELb1ELb0ELb0ELb0ELb1ELb1ELb0ELb0ELb0EEENS1_21CollectiveEpilogueFwdINS6_IJSA_SC_SB_EEES9_SE_SG_Li384ELb1ELb0ELb0ELb0EEENS1_36VarlenDynamicPersistentTileSchedulerILi192ELi128ELi384ELi32ELb0ELb0ELb1ELb1ELb1ELb1EEEEEEEEEvNT_6ParamsE)
        /*0840*/ 	.short	0x0210
        /*0842*/ 	.short	0x0a70


	//----- nvinfo : EIATTR_SW_WAR
	.align		4
.L_1705:
        /*0844*/ 	.byte	0x04, 0x36
        /*0846*/ 	.short	(.L_1707 - .L_1706)
.L_1706:
        /*0848*/ 	.word	0x00000008
.L_1707:


//--------------------- .nv.info._ZN7cutlass13device_kernelIN5flash11enable_sm90INS1_16FlashAttnFwdSm90INS1_25CollectiveMainloopFwdSm90ILi2EN4cute5tupleIJNS5_1CILi1EEES8_S8_EEENS6_IJNS7_ILi192EEENS7_ILi128EEENS7_ILi64EEEEEELi64ENS_10bfloat16_tEfNS_4arch4Sm90ELb1ELb0ELb1ELb1ELb0ELb1ELb0ELb1ELb1ELb0ELb0ELb0EEENS1_21CollectiveEpilogueFwdINS6_IJSA_SC_SB_EEES9_SE_SG_Li384ELb1ELb0ELb0ELb0EEENS1_36VarlenDynamicPersistentTileSchedulerILi192ELi128ELi384ELi32ELb0ELb0ELb1ELb1ELb1ELb1EEEEEEEEEvNT_6ParamsE --------------------------
	.section	.nv.info._ZN7cutlass13device_kernelIN5flash11enable_sm90INS1_16FlashAttnFwdSm90INS1_25CollectiveMainloopFwdSm90ILi2EN4cute5tupleIJNS5_1CILi1EEES8_S8_EEENS6_IJNS7_ILi192EEENS7_ILi128EEENS7_ILi64EEEEEELi64ENS_10bfloat16_tEfNS_4arch4Sm90ELb1ELb0ELb1ELb1ELb0ELb1ELb0ELb1ELb1ELb0ELb0ELb0EEENS1_21CollectiveEpilogueFwdINS6_IJSA_SC_SB_EEES9_SE_SG_Li384ELb1ELb0ELb0ELb0EEENS1_36VarlenDynamicPersistentTileSchedulerILi192ELi128ELi384ELi32ELb0ELb0ELb1ELb1ELb1ELb1EEEEEEEEEvNT_6ParamsE,"",@"SHT_CUDA_INFO"
	.sectionflags	@""
	.align	4


	//----- nvinfo : EIATTR_CUDA_API_VERSION
	.align		4
        /*0000*/ 	.byte	0x04, 0x37
        /*0002*/ 	.short	(.L_1709 - .L_1708)
.L_1708:
        /*0004*/ 	.word	0x00000082


	//----- nvinfo : EIATTR_KPARAM_INFO
	.align		4
.L_1709:
        /*0008*/ 	.byte	0x04, 0x17
        /*000a*/ 	.short	(.L_1711 - .L_1710)
.L_1710:
        /*000c*/ 	.word	0x00000000
        /*0010*/ 	.short	0x0000
        /*0012*/ 	.short	0x0070
        /*0014*/ 	.byte	0x00, 0xf0, 0x01, 0x28


	//----- nvinfo : EIATTR_SPARSE_MMA_MASK
	.align		4
.L_1711:
        /*0018*/ 	.byte	0x03, 0x50
        /*001a*/ 	.short	0x0000


	//----- nvinfo : EIATTR_MAXREG_COUNT
	.align		4
        /*001c*/ 	.byte	0x03, 0x1b
        /*001e*/ 	.short	0x0080


	//----- nvinfo : EIATTR_NUM_BARRIERS
	.align		4
        /*0020*/ 	.byte	0x02, 0x4c
        /*0022*/ 	.byte	0x10
	.zero		1


	//----- nvinfo : EIATTR_EXTERNS
	.align		4
        /*0024*/ 	.byte	0x04, 0x0f
        /*0026*/ 	.short	(.L_1713 - .L_1712)


	//   ....[0]....
	.align		4
.L_1712:
        /*0028*/ 	.word	index@(__assertfail)


	//----- nvinfo : EIATTR_ANNOTATIONS
	.align		4
.L_1713:
        /*002c*/ 	.byte	0x04, 0x55
        /*002e*/ 	.short	(.L_1715 - .L_1714)


	//   ....[0]....
.L_1714:
        /* <DEDUP_REMOVED lines=43> */


	//----- nvinfo : EIATTR_MERCURY_ISA_VERSION
	.align		4
.L_1715:
        /*02c8*/ 	.byte	0x03, 0x5f
        /*02ca*/ 	.short	0x0101


	//----- nvinfo : EIATTR_UNUSED_LOAD_BYTE_OFFSET
	.align		4
        /*02cc*/ 	.byte	0x04, 0x44
        /*02ce*/ 	.short	(.L_1717 - .L_1716)


	//   ....[0]....
.L_1716:
        /*02d0*/ 	.word	0x00000b00
        /*02d4*/ 	.word	0x0000fff0


	//   ....[1]....
        /*02d8*/ 	.word	0x00011d50
        /*02dc*/ 	.word	0x0000fff0


	//----- nvinfo : EIATTR_INT_WARP_WIDE_INSTR_OFFSETS
	.align		4
.L_1717:
        /*02e0*/ 	.byte	0x04, 0x31
        /*02e2*/ 	.short	(.L_1719 - .L_1718)


	//   ....[0]....
.L_1718:
        /*02e4*/ 	.word	0x000001b0


	//   ....[1]....
        /*02e8*/ 	.word	0x00000250


	//   ....[2]....
        /*02ec*/ 	.word	0x000002c0


	//   ....[3]....
        /*02f0*/ 	.word	0x000152e0


	//   ....[4]....
        /*02f4*/ 	.word	0x00015370


	//   ....[5]....
        /*02f8*/ 	.word	0x000157c0


	//   ....[6]....
        /*02fc*/ 	.word	0x000157f0


	//   ....[7]....
        /*0300*/ 	.word	0x00017220


	//   ....[8]....
        /*0304*/ 	.word	0x000172b0


	//----- nvinfo : EIATTR_COOP_GROUP_MASK_REGIDS
	.align		4
.L_1719:
        /*0308*/ 	.byte	0x04, 0x29
        /*030a*/ 	.short	(.L_1721 - .L_1720)


	//   ....[0]....
.L_1720:
        /*030c*/ 	.word	0xffffffff


	//   ....[1]....
        /*0310*/ 	.word	0xffffffff


	//   ....[2]....
        /*0314*/ 	.word	0xffffffff


	//   ....[3]....
        /*0318*/ 	.word	0xffffffff


	//   ....[4]....
        /*031c*/ 	.word	0xffffffff


	//   ....[5]....
        /*0320*/ 	.word	0xffffffff


	//   ....[6]....
        /*0324*/ 	.word	0xffffffff


	//   ....[7]....
        /*0328*/ 	.word	0xffffffff


	//   ....[8]....
        /*032c*/ 	.word	0xffffffff


	//   ....[9]....
        /*0330*/ 	.word	0xffffffff


	//   ....[10]....
        /*0334*/ 	.word	0xffffffff


	//   ....[11]....
        /*0338*/ 	.word	0xffffffff


	//   ....[12]....
        /*033c*/ 	.word	0xffffffff


	//   ....[13]....
        /*0340*/ 	.word	0xffffffff


	//   ....[14]....
        /*0344*/ 	.word	0xffffffff


	//   ....[15]....
        /*0348*/ 	.word	0xffffffff


	//   ....[16]....
        /*034c*/ 	.word	0xffffffff


	//   ....[17]....
        /*0350*/ 	.word	0xffffffff


	//   ....[18]....
        /*0354*/ 	.word	0xffffffff


	//   ....[19]....
        /*0358*/ 	.word	0xffffffff


	//   ....[20]....
        /*035c*/ 	.word	0xffffffff


	//   ....[21]....
        /*0360*/ 	.word	0xffffffff


	//   ....[22]....
        /*0364*/ 	.word	0xffffffff


	//   ....[23]....
        /*0368*/ 	.word	0xffffffff


	//   ....[24]....
        /*036c*/ 	.word	0xffffffff


	//   ....[25]....
        /*0370*/ 	.word	0xffffffff


	//   ....[26]....
        /*0374*/ 	.word	0xffffffff


	//   ....[27]....
        /*0378*/ 	.word	0xffffffff


	//   ....[28]....
        /*037c*/ 	.word	0xffffffff


	//   ....[29]....
        /*0380*/ 	.word	0xffffffff


	//   ....[30]....
        /*0384*/ 	.word	0xffffffff


	//   ....[31]....
        /*0388*/ 	.word	0xffffffff


	//   ....[32]....
        /*038c*/ 	.word	0xffffffff


	//   ....[33]....
        /*0390*/ 	.word	0xffffffff


	//   ....[34]....
        /*0394*/ 	.word	0xffffffff


	//   ....[35]....
        /*0398*/ 	.word	0xffffffff


	//   ....[36]....
        /*039c*/ 	.word	0xffffffff


	//   ....[37]....
        /*03a0*/ 	.word	0xffffffff


	//   ....[38]....
        /*03a4*/ 	.word	0xffffffff


	//   ....[39]....
        /*03a8*/ 	.word	0xffffffff


	//   ....[40]....
        /*03ac*/ 	.word	0xffffffff


	//   ....[41]....
        /*03b0*/ 	.word	0xffffffff


	//   ....[42]....
        /*03b4*/ 	.word	0xffffffff


	//   ....[43]....
        /*03b8*/ 	.word	0xffffffff


	//   ....[44]....
        /*03bc*/ 	.word	0xffffffff


	//   ....[45]....
        /*03c0*/ 	.word	0xffffffff


	//   ....[46]....
        /*03c4*/ 	.word	0xffffffff


	//   ....[47]....
        /*03c8*/ 	.word	0xffffffff


	//   ....[48]....
        /*03cc*/ 	.word	0xffffffff


	//   ....[49]....
        /*03d0*/ 	.word	0xffffffff


	//   ....[50]....
        /*03d4*/ 	.word	0xffffffff


	//   ....[51]....
        /*03d8*/ 	.word	0xffffffff


	//   ....[52]....
        /*03dc*/ 	.word	0xffffffff


	//   ....[53]....
        /*03e0*/ 	.word	0xffffffff


	//   ....[54]....
        /*03e4*/ 	.word	0xffffffff


	//   ....[55]....
        /*03e8*/ 	.word	0xffffffff


	//   ....[56]....
        /*03ec*/ 	.word	0xffffffff


	//   ....[57]....
        /*03f0*/ 	.word	0xffffffff


	//   ....[58]....
        /*03f4*/ 	.word	0x0500000f


	//   ....[59]....
        /*03f8*/ 	.word	0x0500000f


	//   ....[60]....
        /*03fc*/ 	.word	0x0500000f


	//   ....[61]....
        /*0400*/ 	.word	0x0500000f


	//   ....[62]....
        /*0404*/ 	.word	0x0500000f


	//   ....[63]....
        /*0408*/ 	.word	0x0500000f


	//   ....[64]....
        /*040c*/ 	.word	0x0500000f


	//   ....[65]....
        /*0410*/ 	.word	0x0500000f


	//   ....[66]....
        /*0414*/ 	.word	0x0500000f


	//   ....[67]....
        /*0418*/ 	.word	0x0500000f


	//   ....[68]....
        /*041c*/ 	.word	0x0500000f


	//   ....[69]....
        /*0420*/ 	.word	0x0500000f


	//   ....[70]....
        /*0424*/ 	.word	0x0500000f


	//   ....[71]....
        /*0428*/ 	.word	0x0500000f


	//   ....[72]....
        /*042c*/ 	.word	0x0500000f


	//   ....[73]....
        /*0430*/ 	.word	0x0500000f


	//   ....[74]....
        /*0434*/ 	.word	0x0500000f


	//   ....[75]....
        /*0438*/ 	.word	0x0500000f


	//   ....[76]....
        /*043c*/ 	.word	0x0500000f


	//   ....[77]....
        /*0440*/ 	.word	0x0500000f


	//   ....[78]....
        /*0444*/ 	.word	0x0500000f


	//   ....[79]....
        /*0448*/ 	.word	0x0500000f


	//   ....[80]....
        /*044c*/ 	.word	0x0500000f


	//   ....[81]....
        /*0450*/ 	.word	0x0500000f


	//   ....[82]....
        /*0454*/ 	.word	0x0500000f


	//   ....[83]....
        /*0458*/ 	.word	0x0500000f


	//   ....[84]....
        /*045c*/ 	.word	0x0500000f


	//   ....[85]....
        /*0460*/ 	.word	0x0500000f


	//   ....[86]....
        /*0464*/ 	.word	0x0500000f


	//   ....[87]....
        /*0468*/ 	.word	0x0500000f


	//   ....[88]....
        /*046c*/ 	.word	0x0500000f


	//   ....[89]....
        /*0470*/ 	.word	0x0500000f


	//   ....[90]....
        /*0474*/ 	.word	0x0500000f


	//   ....[91]....
        /*0478*/ 	.word	0x0500000f


	//   ....[92]....
        /*047c*/ 	.word	0x0500000f


	//   ....[93]....
        /*0480*/ 	.word	0x0500000f


	//   ....[94]....
        /*0484*/ 	.word	0x0500000f


	//----- nvinfo : EIATTR_COOP_GROUP_INSTR_OFFSETS
	.align		4
.L_1721:
        /*0488*/ 	.byte	0x04, 0x28
        /*048a*/ 	.short	(.L_1723 - .L_1722)


	//   ....[0]....
.L_1722:
        /*048c*/ 	.word	0x00000060


	//   ....[1]....
        /*0490*/ 	.word	0x000001c0


	//   ....[2]....
        /*0494*/ 	.word	0x00000270


	//   ....[3]....
        /*0498*/ 	.word	0x00000430


	//   ....[4]....
        /*049c*/ 	.word	0x00000590


	//   ....[5]....
        /*04a0*/ 	.word	0x000006b0


	//   ....[6]....
        /*04a4*/ 	.word	0x00000810


	//   ....[7]....
        /*04a8*/ 	.word	0x00005a90


	//   ....[8]....
        /*04ac*/ 	.word	0x0000a050


	//   ....[9]....
        /*04b0*/ 	.word	0x0000a080


	//   ....[10]....
        /*04b4*/ 	.word	0x0000ab40


	//   ....[11]....
        /*04b8*/ 	.word	0x0000ab80


	//   ....[12]....
        /*04bc*/ 	.word	0x0000d180


	//   ....[13]....
        /*04c0*/ 	.word	0x0000d2c0


	//   ....[14]....
        /*04c4*/ 	.word	0x0000dc30


	//   ....[15]....
        /*04c8*/ 	.word	0x0000dcc0


	//   ....[16]....
        /*04cc*/ 	.word	0x0000fd10


	//   ....[17]....
        /*04d0*/ 	.word	0x0000fd60


	//   ....[18]....
        /*04d4*/ 	.word	0x00010340


	//   ....[19]....
        /*04d8*/ 	.word	0x000103f0


	//   ....[20]....
        /*04dc*/ 	.word	0x00011530


	//   ....[21]....
        /*04e0*/ 	.word	0x00011860


	//   ....[22]....
        /*04e4*/ 	.word	0x00011900


	//   ....[23]....
        /*04e8*/ 	.word	0x00011910


	//   ....[24]....
        /*04ec*/ 	.word	0x00013570


	//   ....[25]....
        /*04f0*/ 	.word	0x00013710


	//   ....[26]....
        /*04f4*/ 	.word	0x00013740


	//   ....[27]....
        /*04f8*/ 	.word	0x00013770


	//   ....[28]....
        /*04fc*/ 	.word	0x000137b0


	//   ....[29]....
        /*0500*/ 	.word	0x00013800


	//   ....[30]....
        /*0504*/ 	.word	0x00013860


	//   ....[31]....
        /*0508*/ 	.word	0x00013a20


	//   ....[32]....
        /*050c*/ 	.word	0x00013a80


	//   ....[33]....
        /*0510*/ 	.word	0x00013ac0


	//   ....[34]....
        /*0514*/ 	.word	0x00013b00


	//   ....[35]....
        /*0518*/ 	.word	0x00013b30


	//   ....[36]....
        /*051c*/ 	.word	0x00013b60


	//   ....[37]....
        /*0520*/ 	.word	0x00013c00


	//   ....[38]....
        /*0524*/ 	.word	0x00013c60


	//   ....[39]....
        /*0528*/ 	.word	0x00013d00


	//   ....[40]....
        /*052c*/ 	.word	0x00017570


	//   ....[41]....
        /*0530*/ 	.word	0x00017580


	//   ....[42]....
        /*0534*/ 	.word	0x00017670


	//   ....[43]....
        /*0538*/ 	.word	0x000176d0


	//   ....[44]....
        /*053c*/ 	.word	0x00017710


	//   ....[45]....
        /*0540*/ 	.word	0x00017750


	//   ....[46]....
        /*0544*/ 	.word	0x00017780


	//   ....[47]....
        /*0548*/ 	.word	0x000177b0


	//   ....[48]....
        /*054c*/ 	.word	0x00017920


	//   ....[49]....
        /*0550*/ 	.word	0x00017980


	//   ....[50]....
        /*0554*/ 	.word	0x000179c0


	//   ....[51]....
        /*0558*/ 	.word	0x00017a00


	//   ....[52]....
        /*055c*/ 	.word	0x00017a30


	//   ....[53]....
        /*0560*/ 	.word	0x00017a60


	//   ....[54]....
        /*0564*/ 	.word	0x00017b20


	//   ....[55]....
        /*0568*/ 	.word	0x00017b40


	//   ....[56]....
        /*056c*/ 	.word	0x00017bb0


	//   ....[57]....
        /*0570*/ 	.word	0x00018220


	//   ....[58]....
        /*0574*/ 	.word	0x00018620


	//   ....[59]....
        /*0578*/ 	.word	0x000186d0


	//   ....[60]....
        /*057c*/ 	.word	0x00018770


	//   ....[61]....
        /*0580*/ 	.word	0x00018810


	//   ....[62]....
        /*0584*/ 	.word	0x000188b0


	//   ....[63]....
        /*0588*/ 	.word	0x00018950


	//   ....[64]....
        /*058c*/ 	.word	0x000189f0


	//   ....[65]....
        /*0590*/ 	.word	0x00018a90


	//   ....[66]....
        /*0594*/ 	.word	0x00018b30


	//   ....[67]....
        /*0598*/ 	.word	0x00018c20


	//   ....[68]....
        /*059c*/ 	.word	0x00018cc0


	//   ....[69]....
        /*05a0*/ 	.word	0x00018d60


	//   ....[70]....
        /*05a4*/ 	.word	0x00018e00


	//   ....[71]....
        /*05a8*/ 	.word	0x00018ea0


	//   ....[72]....
        /*05ac*/ 	.word	0x00018f40


	//   ....[73]....
        /*05b0*/ 	.word	0x00018fe0


	//   ....[74]....
        /*05b4*/ 	.word	0x00019080


	//   ....[75]....
        /*05b8*/ 	.word	0x00019380


	//   ....[76]....
        /*05bc*/ 	.word	0x00019660


	//   ....[77]....
        /*05c0*/ 	.word	0x00019a50


	//   ....[78]....
        /*05c4*/ 	.word	0x00019ae0


	//   ....[79]....
        /*05c8*/ 	.word	0x00019b80


	//   ....[80]....
        /*05cc*/ 	.word	0x00019c30


	//   ....[81]....
        /*05d0*/ 	.word	0x00019cb0


	//   ....[82]....
        /*05d4*/ 	.word	0x00019d30


	//   ....[83]....
        /*05d8*/ 	.word	0x00019db0


	//   ....[84]....
        /*05dc*/ 	.word	0x00019e30


	//   ....[85]....
        /*05e0*/ 	.word	0x00019ec0


	//   ....[86]....
        /*05e4*/ 	.word	0x00019f70


	//   ....[87]....
        /*05e8*/ 	.word	0x00019ff0


	//   ....[88]....
        /*05ec*/ 	.word	0x0001a070


	//   ....[89]....
        /*05f0*/ 	.word	0x0001a0f0


	//   ....[90]....
        /*05f4*/ 	.word	0x0001a170


	//   ....[91]....
        /*05f8*/ 	.word	0x0001a1e0


	//   ....[92]....
        /*05fc*/ 	.word	0x0001a280


	//   ....[93]....
        /*0600*/ 	.word	0x0001a310


	//   ....[94]....
        /*0604*/ 	.word	0x0001a430


	//----- nvinfo : EIATTR_REG_RECONFIG
	.align		4
.L_1723:
        /*0608*/ 	.byte	0x01, 0x54
	.zero		2


	//----- nvinfo : EIATTR_SYSCALL_OFFSETS
	.align		4
        /*060c*/ 	.byte	0x04, 0x46
        /*060e*/ 	.short	(.L_1725 - .L_1724)


	//   ....[0]....
.L_1724:
        /*0610*/ 	.word	0x00001820


	//   ....[1]....
        /*0614*/ 	.word	0x00001970


	//   ....[2]....
        /*0618*/ 	.word	0x00005c70


	//   ....[3]....
        /*061c*/ 	.word	0x00006150


	//   ....[4]....
        /*0620*/ 	.word	0x000154f0


	//   ....[5]....
        /*0624*/ 	.word	0x00015620


	//   ....[6]....
        /*0628*/ 	.word	0x00015720


	//----- nvinfo : EIATTR_MBARRIER_INSTR_OFFSETS
	.align		4
.L_1725:
        /*062c*/ 	.byte	0x04, 0x39
        /*062e*/ 	.short	(.L_1727 - .L_1726)


	//   ....[0]....
.L_1726:
        /*0630*/ 	.word	0x000002e0
        /*0634*/ 	.word	0x000000ff
        /*0638*/ 	.word	0x00016800
        /*063c*/ 	.short	0x0100
        /*063e*/ 	.byte	0x08
	.zero		1


	//   ....[1]....
        /*0640*/ 	.word	0x000002f0
        /*0644*/ 	.word	0x000000ff
        /*0648*/ 	.word	0x00016820
        /*064c*/ 	.short	0x0100
        /*064e*/ 	.byte	0x08
	.zero		1


	//   ....[2]....
        /*0650*/ 	.word	0x000003e0
        /*0654*/ 	.word	0x000000ff
        /*0658*/ 	.word	0x00016830
        /*065c*/ 	.short	0x0100
        /*065e*/ 	.byte	0x08
	.zero		1


	//   ....[3]....
        /*0660*/ 	.word	0x000003f0
        /*0664*/ 	.word	0x000000ff
        /*0668*/ 	.word	0x00016840
        /*066c*/ 	.short	0x0100
        /*066e*/ 	.byte	0x08
	.zero		1


	//   ....[4]....
        /*0670*/ 	.word	0x00000400
        /*0674*/ 	.word	0x000000ff
        /*0678*/ 	.word	0x00016838
        /*067c*/ 	.short	0x0100
        /*067e*/ 	.byte	0x08
	.zero		1


	//   ....[5]....
        /*0680*/ 	.word	0x00000410
        /*0684*/ 	.word	0x000000ff
        /*0688*/ 	.word	0x00016848
        /*068c*/ 	.short	0x0100
        /*068e*/ 	.byte	0x08
	.zero		1


	//   ....[6]....
        /*0690*/ 	.word	0x00000540
        /*0694*/ 	.word	0x000000ff
        /*0698*/ 	.word	0x00016850
        /*069c*/ 	.short	0x0100
        /*069e*/ 	.byte	0x08
	.zero		1


	//   ....[7]....
        /*06a0*/ 	.word	0x00000550
        /*06a4*/ 	.word	0x000000ff
        /*06a8*/ 	.word	0x00016860
        /*06ac*/ 	.short	0x0100
        /*06ae*/ 	.byte	0x08
	.zero		1


	//   ....[8]....
        /*06b0*/ 	.word	0x00000560
        /*06b4*/ 	.word	0x000000ff
        /*06b8*/ 	.word	0x00016858
        /*06bc*/ 	.short	0x0100
        /*06be*/ 	.byte	0x08
	.zero		1


	//   ....[9]....
        /*06c0*/ 	.word	0x00000570
        /*06c4*/ 	.word	0x000000ff
        /*06c8*/ 	.word	0x00016868
        /*06cc*/ 	.short	0x0100
        /*06ce*/ 	.byte	0x08
	.zero		1


	//   ....[10]....
        /*06d0*/ 	.word	0x00000660
        /*06d4*/ 	.word	0x000000ff
        /*06d8*/ 	.word	0x00016870
        /*06dc*/ 	.short	0x0100
        /*06de*/ 	.byte	0x06
	.zero		1


	//   ....[11]....
        /*06e0*/ 	.word	0x00000670
        /*06e4*/ 	.word	0x000000ff
        /*06e8*/ 	.word	0x00016880
        /*06ec*/ 	.short	0x0100
        /*06ee*/ 	.byte	0x06
	.zero		1


	//   ....[12]....
        /*06f0*/ 	.word	0x00000680
        /*06f4*/ 	.word	0x000000ff
        /*06f8*/ 	.word	0x00016878
        /*06fc*/ 	.short	0x0100
        /*06fe*/ 	.byte	0x06
	.zero		1


	//   ....[13]....
        /*0700*/ 	.word	0x00000690
        /*0704*/ 	.word	0x000000ff
        /*0708*/ 	.word	0x00016888
        /*070c*/ 	.short	0x0100
        /*070e*/ 	.byte	0x06
	.zero		1


	//   ....[14]....
        /*0710*/ 	.word	0x000007c0
        /*0714*/ 	.word	0x000000ff
        /*0718*/ 	.word	0x00016890
        /*071c*/ 	.short	0x0100
        /*071e*/ 	.byte	0x08
	.zero		1


	//   ....[15]....
        /*0720*/ 	.word	0x000007d0
        /*0724*/ 	.word	0x000000ff
        /*0728*/ 	.word	0x000168a0
        /*072c*/ 	.short	0x0100
        /*072e*/ 	.byte	0x08
	.zero		1


	//   ....[16]....
        /*0730*/ 	.word	0x000007e0
        /*0734*/ 	.word	0x000000ff
        /*0738*/ 	.word	0x00016898
        /*073c*/ 	.short	0x0100
        /*073e*/ 	.byte	0x08
	.zero		1


	//   ....[17]....
        /*0740*/ 	.word	0x000007f0
        /*0744*/ 	.word	0x000000ff
        /*0748*/ 	.word	0x000168a8
        /*074c*/ 	.short	0x0100
        /*074e*/ 	.byte	0x08
	.zero		1


	//   ....[18]....
        /*0750*/ 	.word	0x00000920
        /*0754*/ 	.word	0x000000ff
        /*0758*/ 	.word	0x000168b0
        /*075c*/ 	.short	0x0100
        /*075e*/ 	.byte	0x08
	.zero		1


	//   ....[19]....
        /*0760*/ 	.word	0x00000930
        /*0764*/ 	.word	0x000000ff
        /*0768*/ 	.word	0x000168c0
        /*076c*/ 	.short	0x0100
        /*076e*/ 	.byte	0x08
	.zero		1


	//   ....[20]....
        /*0770*/ 	.word	0x00000940
        /*0774*/ 	.word	0x000000ff
        /*0778*/ 	.word	0x000168b8
        /*077c*/ 	.short	0x0100
        /*077e*/ 	.byte	0x08
	.zero		1


	//   ....[21]....
        /*0780*/ 	.word	0x00000950
        /*0784*/ 	.word	0x000000ff
        /*0788*/ 	.word	0x000168c8
        /*078c*/ 	.short	0x0100
        /*078e*/ 	.byte	0x08
	.zero		1


	//   ....[22]....
        /*0790*/ 	.word	0x00002c60
        /*0794*/ 	.word	0x0000004e
        /*0798*/ 	.word	0x00016890
        /*079c*/ 	.short	0x010a
        /*079e*/ 	.byte	0x3f
	.zero		1


	//   ....[23]....
        /*07a0*/ 	.word	0x00003ff0
        /*07a4*/ 	.word	0x0000004e
        /*07a8*/ 	.word	0x00016890
        /*07ac*/ 	.short	0x010a
        /*07ae*/ 	.byte	0x3f
	.zero		1


	//   ....[24]....
        /*07b0*/ 	.word	0x00005190
        /*07b4*/ 	.word	0x0000004e
        /*07b8*/ 	.word	0x00016890
        /*07bc*/ 	.short	0x010a
        /*07be*/ 	.byte	0x3f
	.zero		1


	//   ....[25]....
        /*07c0*/ 	.word	0x000053b0
        /*07c4*/ 	.word	0x0000000c
        /*07c8*/ 	.word	0x00000000
        /*07cc*/ 	.short	0x0101
        /*07ce*/ 	.byte	0x3f
	.zero		1


	//   ....[26]....
        /*07d0*/ 	.word	0x000053f0
        /*07d4*/ 	.word	0x0000004e
        /*07d8*/ 	.word	0x000168b0
        /*07dc*/ 	.short	0x010a
        /*07de*/ 	.byte	0x3f
	.zero		1


	//   ....[27]....
        /*07e0*/ 	.word	0x000057d0
        /*07e4*/ 	.word	0x0000004e
        /*07e8*/ 	.word	0x00000000
        /*07ec*/ 	.short	0x0101
        /*07ee*/ 	.byte	0x3f
	.zero		1


	//   ....[28]....
        /*07f0*/ 	.word	0x00005d10
        /*07f4*/ 	.word	0x00000002
        /*07f8*/ 	.word	0x00016800
        /*07fc*/ 	.short	0x010a
        /*07fe*/ 	.byte	0x3f
	.zero		1


	//   ....[29]....
        /*0800*/ 	.word	0x00005d60
        /*0804*/ 	.word	0x00000002
        /*0808*/ 	.word	0x00016800
        /*080c*/ 	.short	0x010a
        /*080e*/ 	.byte	0x3f
	.zero		1


	//   ....[30]....
        /*0810*/ 	.word	0x00006a90
        /*0814*/ 	.word	0x00000002
        /*0818*/ 	.word	0x00016800
        /*081c*/ 	.short	0x010a
        /*081e*/ 	.byte	0x3f
	.zero		1


	//   ....[31]....
        /*0820*/ 	.word	0x00008030
        /*0824*/ 	.word	0x00000002
        /*0828*/ 	.word	0x00016800
        /*082c*/ 	.short	0x010a
        /*082e*/ 	.byte	0x3f
	.zero		1


	//   ....[32]....
        /*0830*/ 	.word	0x00009140
        /*0834*/ 	.word	0x00000000
        /*0838*/ 	.word	0x00016830
        /*083c*/ 	.short	0x010a
        /*083e*/ 	.byte	0x3f
	.zero		1


	//   ....[33]....
        /*0840*/ 	.word	0x000091f0
        /*0844*/ 	.word	0x00000000
        /*0848*/ 	.word	0x00016830
        /*084c*/ 	.short	0x010a
        /*084e*/ 	.byte	0x3f
	.zero		1


	//   ....[34]....
        /*0850*/ 	.word	0x0000b0f0
        /*0854*/ 	.word	0x00000000
        /*0858*/ 	.word	0x00000000
        /*085c*/ 	.short	0x0101
        /*085e*/ 	.byte	0x3f
	.zero		1


	//   ....[35]....
        /*0860*/ 	.word	0x0000bd80
        /*0864*/ 	.word	0x0000000b
        /*0868*/ 	.word	0x00016830
        /*086c*/ 	.short	0x010a
        /*086e*/ 	.byte	0x3f
	.zero		1


	//   ....[36]....
        /*0870*/ 	.word	0x0000bdd0
        /*0874*/ 	.word	0x0000000b
        /*0878*/ 	.word	0x00016830
        /*087c*/ 	.short	0x010a
        /*087e*/ 	.byte	0x3f
	.zero		1


	//   ....[37]....
        /*0880*/ 	.word	0x0000c0e0
        /*0884*/ 	.word	0x0000000b
        /*0888*/ 	.word	0x00016850
        /*088c*/ 	.short	0x010a
        /*088e*/ 	.byte	0x3f
	.zero		1


	//   ....[38]....
        /*0890*/ 	.word	0x0000c120
        /*0894*/ 	.word	0x0000000b
        /*0898*/ 	.word	0x00016850
        /*089c*/ 	.short	0x010a
        /*089e*/ 	.byte	0x3f
	.zero		1


	//   ....[39]....
        /*08a0*/ 	.word	0x0000e380
        /*08a4*/ 	.word	0x0000001b
        /*08a8*/ 	.word	0x00000000
        /*08ac*/ 	.short	0x0101
        /*08ae*/ 	.byte	0x3f
	.zero		1


	//   ....[40]....
        /*08b0*/ 	.word	0x0000e440
        /*08b4*/ 	.word	0x00000003
        /*08b8*/ 	.word	0x00000000
        /*08bc*/ 	.short	0x0101
        /*08be*/ 	.byte	0x3f
	.zero		1


	//   ....[41]....
        /*08c0*/ 	.word	0x0000edc0
        /*08c4*/ 	.word	0x0000000b
        /*08c8*/ 	.word	0x00016830
        /*08cc*/ 	.short	0x010a
        /*08ce*/ 	.byte	0x3f
	.zero		1


	//   ....[42]....
        /*08d0*/ 	.word	0x0000ee10
        /*08d4*/ 	.word	0x0000000b
        /*08d8*/ 	.word	0x00016830
        /*08dc*/ 	.short	0x010a
        /*08de*/ 	.byte	0x3f
	.zero		1


	//   ....[43]....
        /*08e0*/ 	.word	0x0000f120
        /*08e4*/ 	.word	0x0000000b
        /*08e8*/ 	.word	0x00016850
        /*08ec*/ 	.short	0x010a
        /*08ee*/ 	.byte	0x3f
	.zero		1


	//   ....[44]....
        /*08f0*/ 	.word	0x0000f160
        /*08f4*/ 	.word	0x0000000b
        /*08f8*/ 	.word	0x00016850
        /*08fc*/ 	.short	0x010a
        /*08fe*/ 	.byte	0x3f
	.zero		1


	//   ....[45]....
        /*0900*/ 	.word	0x00010920
        /*0904*/ 	.word	0x00000024
        /*0908*/ 	.word	0x00000000
        /*090c*/ 	.short	0x0101
        /*090e*/ 	.byte	0x3f
	.zero		1


	//   ....[46]....
        /*0910*/ 	.word	0x00010aa0
        /*0914*/ 	.word	0x0000000f
        /*0918*/ 	.word	0x00000000
        /*091c*/ 	.short	0x0101
        /*091e*/ 	.byte	0x3f
	.zero		1


	//   ....[47]....
        /*0920*/ 	.word	0x00011420
        /*0924*/ 	.word	0x00000009
        /*0928*/ 	.word	0x00016850
        /*092c*/ 	.short	0x010a
        /*092e*/ 	.byte	0x3f
	.zero		1


	//   ....[48]....
        /*0930*/ 	.word	0x00011490
        /*0934*/ 	.word	0x00000009
        /*0938*/ 	.word	0x00016850
        /*093c*/ 	.short	0x010a
        /*093e*/ 	.byte	0x3f
	.zero		1


	//   ....[49]....
        /*0940*/ 	.word	0x00011a60
        /*0944*/ 	.word	0x00000007
        /*0948*/ 	.word	0x00000000
        /*094c*/ 	.short	0x0101
        /*094e*/ 	.byte	0x3f
	.zero		1


	//   ....[50]....
        /*0950*/ 	.word	0x00012800
        /*0954*/ 	.word	0x00000000
        /*0958*/ 	.word	0x00000000
        /*095c*/ 	.short	0x0101
        /*095e*/ 	.byte	0x3f
	.zero		1


	//   ....[51]....
        /*0960*/ 	.word	0x00014a10
        /*0964*/ 	.word	0x00000006
        /*0968*/ 	.word	0x00016820
        /*096c*/ 	.short	0x010a
        /*096e*/ 	.byte	0x3f
	.zero		1


	//   ....[52]....
        /*0970*/ 	.word	0x00014a80
        /*0974*/ 	.word	0x00000005
        /*0978*/ 	.word	0x000168a0
        /*097c*/ 	.short	0x010a
        /*097e*/ 	.byte	0x3f
	.zero		1


	//   ....[53]....
        /*0980*/ 	.word	0x00014c30
        /*0984*/ 	.word	0x00000005
        /*0988*/ 	.word	0x000168c0
        /*098c*/ 	.short	0x010a
        /*098e*/ 	.byte	0x3f
	.zero		1


	//   ....[54]....
        /*0990*/ 	.word	0x00014ea0
        /*0994*/ 	.word	0x0000000a
        /*0998*/ 	.word	0x000168a0
        /*099c*/ 	.short	0x010a
        /*099e*/ 	.byte	0x3f
	.zero		1


	//   ....[55]....
        /*09a0*/ 	.word	0x00015040
        /*09a4*/ 	.word	0x0000000a
        /*09a8*/ 	.word	0x000168c0
        /*09ac*/ 	.short	0x010a
        /*09ae*/ 	.byte	0x3f
	.zero		1


	//   ....[56]....
        /*09b0*/ 	.word	0x00015bd0
        /*09b4*/ 	.word	0x00000005
        /*09b8*/ 	.word	0x00016840
        /*09bc*/ 	.short	0x010a
        /*09be*/ 	.byte	0x3f
	.zero		1


	//   ....[57]....
        /*09c0*/ 	.word	0x00015f20
        /*09c4*/ 	.word	0x0000001b
        /*09c8*/ 	.word	0x00016820
        /*09cc*/ 	.short	0x010a
        /*09ce*/ 	.byte	0x3f
	.zero		1


	//   ....[58]....
        /*09d0*/ 	.word	0x000161f0
        /*09d4*/ 	.word	0x00000003
        /*09d8*/ 	.word	0x00016840
        /*09dc*/ 	.short	0x010a
        /*09de*/ 	.byte	0x3f
	.zero		1


	//   ....[59]....
        /*09e0*/ 	.word	0x000163d0
        /*09e4*/ 	.word	0x00000002
        /*09e8*/ 	.word	0x00000060
        /*09ec*/ 	.short	0x010a
        /*09ee*/ 	.byte	0x3f
	.zero		1


	//   ....[60]....
        /*09f0*/ 	.word	0x00016840
        /*09f4*/ 	.word	0x00000003
        /*09f8*/ 	.word	0x00016840
        /*09fc*/ 	.short	0x010a
        /*09fe*/ 	.byte	0x3f
	.zero		1


	//   ....[61]....
        /*0a00*/ 	.word	0x00016a20
        /*0a04*/ 	.word	0x00000003
        /*0a08*/ 	.word	0x00000060
        /*0a0c*/ 	.short	0x010a
        /*0a0e*/ 	.byte	0x3f
	.zero		1


	//   ....[62]....
        /*0a10*/ 	.word	0x00016de0
        /*0a14*/ 	.word	0x00000002
        /*0a18*/ 	.word	0x00016840
        /*0a1c*/ 	.short	0x010a
        /*0a1e*/ 	.byte	0x3f
	.zero		1


	//   ....[63]....
        /*0a20*/ 	.word	0x00016fd0
        /*0a24*/ 	.word	0x00000002
        /*0a28*/ 	.word	0x00000060
        /*0a2c*/ 	.short	0x010a
        /*0a2e*/ 	.byte	0x3f
	.zero		1


	//   ....[64]....
        /*0a30*/ 	.word	0x00017320
        /*0a34*/ 	.word	0x00000003
        /*0a38*/ 	.word	0x00016860
        /*0a3c*/ 	.short	0x010a
        /*0a3e*/ 	.byte	0x3f
	.zero		1


	//   ....[65]....
        /*0a40*/ 	.word	0x000181a0
        /*0a44*/ 	.word	0x00000009
        /*0a48*/ 	.word	0x00016820
        /*0a4c*/ 	.short	0x010a
        /*0a4e*/ 	.byte	0x3f
	.zero		1


	//   ....[66]....
        /*0a50*/ 	.word	0x00018330
        /*0a54*/ 	.word	0x00000007
        /*0a58*/ 	.word	0x00000000
        /*0a5c*/ 	.short	0x010a
        /*0a5e*/ 	.byte	0x3f
	.zero		1


	//   ....[67]....
        /*0a60*/ 	.word	0x000183a0
        /*0a64*/ 	.word	0x00000003
        /*0a68*/ 	.word	0x00000000
        /*0a6c*/ 	.short	0x010a
        /*0a6e*/ 	.byte	0x3f
	.zero		1


	//   ....[68]....
        /*0a70*/ 	.word	0x00018400
        /*0a74*/ 	.word	0x00000005
        /*0a78*/ 	.word	0x00000000
        /*0a7c*/ 	.short	0x010a
        /*0a7e*/ 	.byte	0x3f
	.zero		1


	//   ....[69]....
        /*0a80*/ 	.word	0x00018430
        /*0a84*/ 	.word	0x00000003
        /*0a88*/ 	.word	0x00000000
        /*0a8c*/ 	.short	0x010a
        /*0a8e*/ 	.byte	0x3f
	.zero		1


	//   ....[70]....
        /*0a90*/ 	.word	0x00018490
        /*0a94*/ 	.word	0x0000004e
        /*0a98*/ 	.word	0x00016890
        /*0a9c*/ 	.short	0x010a
        /*0a9e*/ 	.byte	0x3f
	.zero		1


	//   ....[71]....
        /*0aa0*/ 	.word	0x000184e0
        /*0aa4*/ 	.word	0x0000004e
        /*0aa8*/ 	.word	0x00016890
        /*0aac*/ 	.short	0x010a
        /*0aae*/ 	.byte	0x3f
	.zero		1


	//   ....[72]....
        /*0ab0*/ 	.word	0x00018530
        /*0ab4*/ 	.word	0x0000004e
        /*0ab8*/ 	.word	0x00016890
        /*0abc*/ 	.short	0x010a
        /*0abe*/ 	.byte	0x3f
	.zero		1


	//   ....[73]....
        /*0ac0*/ 	.word	0x00018580
        /*0ac4*/ 	.word	0x0000004e
        /*0ac8*/ 	.word	0x000168b0
        /*0acc*/ 	.short	0x010a
        /*0ace*/ 	.byte	0x3f
	.zero		1


	//   ....[74]....
        /*0ad0*/ 	.word	0x00018b70
        /*0ad4*/ 	.word	0x00000002
        /*0ad8*/ 	.word	0x00016800
        /*0adc*/ 	.short	0x010a
        /*0ade*/ 	.byte	0x3f
	.zero		1


	//   ....[75]....
        /*0ae0*/ 	.word	0x000190c0
        /*0ae4*/ 	.word	0x00000002
        /*0ae8*/ 	.word	0x00016800
        /*0aec*/ 	.short	0x010a
        /*0aee*/ 	.byte	0x3f
	.zero		1


	//   ....[76]....
        /*0af0*/ 	.word	0x00019110
        /*0af4*/ 	.word	0x00000000
        /*0af8*/ 	.word	0x00016830
        /*0afc*/ 	.short	0x010a
        /*0afe*/ 	.byte	0x3f
	.zero		1


	//   ....[77]....
        /*0b00*/ 	.word	0x00019160
        /*0b04*/ 	.word	0x0000000b
        /*0b08*/ 	.word	0x00016830
        /*0b0c*/ 	.short	0x010a
        /*0b0e*/ 	.byte	0x3f
	.zero		1


	//   ....[78]....
        /*0b10*/ 	.word	0x000191b0
        /*0b14*/ 	.word	0x0000000b
        /*0b18*/ 	.word	0x00016850
        /*0b1c*/ 	.short	0x010a
        /*0b1e*/ 	.byte	0x3f
	.zero		1


	//   ....[79]....
        /*0b20*/ 	.word	0x00019200
        /*0b24*/ 	.word	0x0000000b
        /*0b28*/ 	.word	0x00016830
        /*0b2c*/ 	.short	0x010a
        /*0b2e*/ 	.byte	0x3f
	.zero		1


	//   ....[80]....
        /*0b30*/ 	.word	0x00019250
        /*0b34*/ 	.word	0x0000000b
        /*0b38*/ 	.word	0x00016850
        /*0b3c*/ 	.short	0x010a
        /*0b3e*/ 	.byte	0x3f
	.zero		1


	//   ....[81]....
        /*0b40*/ 	.word	0x000192a0
        /*0b44*/ 	.word	0x00000009
        /*0b48*/ 	.word	0x00016850
        /*0b4c*/ 	.short	0x010a
        /*0b4e*/ 	.byte	0x3f
	.zero		1


	//   ....[82]....
        /*0b50*/ 	.word	0x00019440
        /*0b54*/ 	.word	0x00000006
        /*0b58*/ 	.word	0x00016820
        /*0b5c*/ 	.short	0x010a
        /*0b5e*/ 	.byte	0x3f
	.zero		1


	//   ....[83]....
        /*0b60*/ 	.word	0x00019490
        /*0b64*/ 	.word	0x00000005
        /*0b68*/ 	.word	0x000168a0
        /*0b6c*/ 	.short	0x010a
        /*0b6e*/ 	.byte	0x3f
	.zero		1


	//   ....[84]....
        /*0b70*/ 	.word	0x000194e0
        /*0b74*/ 	.word	0x00000005
        /*0b78*/ 	.word	0x000168c0
        /*0b7c*/ 	.short	0x010a
        /*0b7e*/ 	.byte	0x3f
	.zero		1


	//   ....[85]....
        /*0b80*/ 	.word	0x00019530
        /*0b84*/ 	.word	0x0000000a
        /*0b88*/ 	.word	0x000168a0
        /*0b8c*/ 	.short	0x010a
        /*0b8e*/ 	.byte	0x3f
	.zero		1


	//   ....[86]....
        /*0b90*/ 	.word	0x00019580
        /*0b94*/ 	.word	0x0000000a
        /*0b98*/ 	.word	0x000168c0
        /*0b9c*/ 	.short	0x010a
        /*0b9e*/ 	.byte	0x3f
	.zero		1


	//   ....[87]....
        /*0ba0*/ 	.word	0x00019720
        /*0ba4*/ 	.word	0x00000005
        /*0ba8*/ 	.word	0x00016840
        /*0bac*/ 	.short	0x010a
        /*0bae*/ 	.byte	0x3f
	.zero		1


	//   ....[88]....
        /*0bb0*/ 	.word	0x00019770
        /*0bb4*/ 	.word	0x0000001b
        /*0bb8*/ 	.word	0x00016820
        /*0bbc*/ 	.short	0x010a
        /*0bbe*/ 	.byte	0x3f
	.zero		1


	//   ....[89]....
        /*0bc0*/ 	.word	0x000197c0
        /*0bc4*/ 	.word	0x00000003
        /*0bc8*/ 	.word	0x00016840
        /*0bcc*/ 	.short	0x010a
        /*0bce*/ 	.byte	0x3f
	.zero		1


	//   ....[90]....
        /*0bd0*/ 	.word	0x00019810
        /*0bd4*/ 	.word	0x00000002
        /*0bd8*/ 	.word	0x00000060
        /*0bdc*/ 	.short	0x010a
        /*0bde*/ 	.byte	0x3f
	.zero		1


	//   ....[91]....
        /*0be0*/ 	.word	0x00019860
        /*0be4*/ 	.word	0x00000003
        /*0be8*/ 	.word	0x00016840
        /*0bec*/ 	.short	0x010a
        /*0bee*/ 	.byte	0x3f
	.zero		1


	//   ....[92]....
        /*0bf0*/ 	.word	0x000198b0
        /*0bf4*/ 	.word	0x00000003
        /*0bf8*/ 	.word	0x00000060
        /*0bfc*/ 	.short	0x010a
        /*0bfe*/ 	.byte	0x3f
	.zero		1


	//   ....[93]....
        /*0c00*/ 	.word	0x00019900
        /*0c04*/ 	.word	0x00000002
        /*0c08*/ 	.word	0x00016840
        /*0c0c*/ 	.short	0x010a
        /*0c0e*/ 	.byte	0x3f
	.zero		1


	//   ....[94]....
        /*0c10*/ 	.word	0x00019950
        /*0c14*/ 	.word	0x00000002
        /*0c18*/ 	.word	0x00000060
        /*0c1c*/ 	.short	0x010a
        /*0c1e*/ 	.byte	0x3f
	.zero		1


	//   ....[95]....
        /*0c20*/ 	.word	0x000199a0
        /*0c24*/ 	.word	0x00000003
        /*0c28*/ 	.word	0x00016860
        /*0c2c*/ 	.short	0x010a
        /*0c2e*/ 	.byte	0x3f
	.zero		1


	//   ....[96]....
        /*0c30*/ 	.word	0x0001a350
        /*0c34*/ 	.word	0x00000009
        /*0c38*/ 	.word	0x00016820
        /*0c3c*/ 	.short	0x010a
        /*0c3e*/ 	.byte	0x3f
	.zero		1


	//   ....[97]....
        /*0c40*/ 	.word	0x0001a4f0
        /*0c44*/ 	.word	0x00000007
        /*0c48*/ 	.word	0x00000000
        /*0c4c*/ 	.short	0x010a
        /*0c4e*/ 	.byte	0x3f
	.zero		1


	//   ....[98]....
        /*0c50*/ 	.word	0x0001a540
        /*0c54*/ 	.word	0x00000003
        /*0c58*/ 	.word	0x00000000
        /*0c5c*/ 	.short	0x010a
        /*0c5e*/ 	.byte	0x3f
	.zero		1


	//   ....[99]....
        /*0c60*/ 	.word	0x0001a590
        /*0c64*/ 	.word	0x00000005
        /*0c68*/ 	.word	0x00000000
        /*0c6c*/ 	.short	0x010a
        /*0c6e*/ 	.byte	0x3f
	.zero		1


	//----- nvinfo : EIATTR_NUM_MBARRIERS
	.align		4
.L_1727:
        /*0c70*/ 	.byte	0x03, 0x38
        /*0c72*/ 	.short	0x0016


	//----- nvinfo : EIATTR_EXIT_INSTR_OFFSETS
	.align		4
        /*0c74*/ 	.byte	0x04, 0x1c
        /*0c76*/ 	.short	(.L_1729 - .L_1728)


	//   ....[0]....
.L_1728:
        /*0c78*/ 	.word	0x00018480


	//----- nvinfo : EIATTR_MAX_THREADS
	.align		4
.L_1729:
        /*0c7c*/ 	.byte	0x04, 0x05
        /*0c7e*/ 	.short	(.L_1731 - .L_1730)
.L_1730:
        /*0c80*/ 	.word	0x00000200
        /*0c84*/ 	.word	0x00000001
        /*0c88*/ 	.word	0x00000001


	//----- nvinfo : EIATTR_CRS_STACK_SIZE
	.align		4
.L_1731:
        /*0c8c*/ 	.byte	0x04, 0x1e
        /*0c8e*/ 	.short	(.L_1733 - .L_1732)
.L_1732:
        /*0c90*/ 	.word	0x00000000


	//----- nvinfo : EIATTR_CBANK_PARAM_SIZE
	.align		4
.L_1733:
        /*0c94*/ 	.byte	0x03, 0x19
        /*0c96*/ 	.short	0x0a70


	//----- nvinfo : EIATTR_PARAM_CBANK
	.align		4
        /*0c98*/ 	.byte	0x04, 0x0a
        /*0c9a*/ 	.short	(.L_1735 - .L_1734)
	.align		4
.L_1734:
        /*0c9c*/ 	.word	index@(.nv.constant0._ZN7cutlass13device_kernelIN5flash11enable_sm90INS1_16FlashAttnFwdSm90INS1_25CollectiveMainloopFwdSm90ILi2EN4cute5tupleIJNS5_1CILi1EEES8_S8_EEENS6_IJNS7_ILi192EEENS7_ILi128EEENS7_ILi64EEEEEELi64ENS_10bfloat16_tEfNS_4arch4Sm90ELb1ELb0ELb1ELb1ELb0ELb1ELb0ELb1ELb1ELb0ELb0ELb0EEENS1_21CollectiveEpilogueFwdINS6_IJSA_SC_SB_EEES9_SE_SG_Li384ELb1ELb0ELb0ELb0EEENS1_36VarlenDynamicPersistentTileSchedulerILi192ELi128ELi384ELi32ELb0ELb0ELb1ELb1ELb1ELb1EEEEEEEEEvNT_6ParamsE)
        /*0ca0*/ 	.short	0x0210
        /*0ca2*/ 	.short	0x0a70


	//----- nvinfo : EIATTR_SW_WAR
	.align		4
.L_1735:
        /*0ca4*/ 	.byte	0x04, 0x36
        /*0ca6*/ 	.short	(.L_1737 - .L_1736)
.L_1736:
        /*0ca8*/ 	.word	0x00000008
.L_1737:


//--------------------- .nv.callgraph             --------------------------
	.section	.nv.callgraph,"",@"SHT_CUDA_CALLGRAPH"
	.align	4
	.sectionentsize	8
	.align		4
        /*0000*/ 	.word	0x00000000
	.align		4
        /*0004*/ 	.word	0xffffffff
	.align		4
        /*0008*/ 	.word	index@(_ZN7cutlass13device_kernelIN5flash11enable_sm90INS1_16FlashAttnFwdSm90INS1_25CollectiveMainloopFwdSm90ILi2EN4cute5tupleIJNS5_1CILi1EEES8_S8_EEENS6_IJNS7_ILi128EEENS7_ILi80EEENS7_ILi256EEEEEELi256ENS_10bfloat16_tEfNS_4arch4Sm90ELb0ELb0ELb1ELb0ELb0ELb0ELb0ELb1ELb1ELb0ELb0ELb0EEENS1_21CollectiveEpilogueFwdINS6_IJSA_SC_SB_EEES9_SE_SG_Li256ELb0ELb0ELb0ELb0EEENS1_29StaticPersistentTileSchedulerILb0EEEEEEEEEvNT_6ParamsE)
	.align		4
        /*000c*/ 	.word	index@(__assertfail)
	.align		4
        /*0010*/ 	.word	index@(_ZN7cutlass13device_kernelIN5flash11enable_sm90INS1_16FlashAttnFwdSm90INS1_25CollectiveMainloopFwdSm90ILi2EN4cute5tupleIJNS5_1CILi2EEENS7_ILi1EEES9_EEENS6_IJNS7_ILi128EEENS7_ILi80EEENS7_ILi256EEEEEELi256ENS_10bfloat16_tEfNS_4arch4Sm90ELb0ELb0ELb1ELb0ELb0ELb0ELb0ELb1ELb1ELb0ELb0ELb0EEENS1_21CollectiveEpilogueFwdINS6_IJSB_SD_SC_EEESA_SF_SH_Li256ELb0ELb0ELb0ELb0EEENS1_29StaticPersistentTileSchedulerILb0EEEEEEEEEvNT_6ParamsE)
	.align		4
        /*0014*/ 	.word	index@(__assertfail)
	.align		4
        /*0018*/ 	.word	index@(_ZN7cutlass13device_kernelIN5flash11enable_sm90INS1_16FlashAttnFwdSm90INS1_25CollectiveMainloopFwdSm90ILi2EN4cute5tupleIJNS5_1CILi1EEES8_S8_EEENS6_IJNS7_ILi128EEENS7_ILi80EEENS7_ILi256EEEEEELi256ENS_10bfloat16_tEfNS_4arch4Sm90ELb0ELb0ELb1ELb1ELb0ELb0ELb0ELb1ELb1ELb0ELb0ELb0EEENS1_21CollectiveEpilogueFwdINS6_IJSA_SC_SB_EEES9_SE_SG_Li256ELb1ELb0ELb0ELb0EEENS1_36VarlenDynamicPersistentTileSchedulerILi128ELi80ELi256ELi32ELb0ELb0ELb1ELb0ELb1ELb1EEEEEEEEEvNT_6ParamsE)
	.align		4
        /*001c*/ 	.word	index@(__assertfail)
	.align		4
        /*0020*/ 	.word	index@(_ZN7cutlass13device_kernelIN5flash11enable_sm90INS1_16FlashAttnFwdSm90INS1_25CollectiveMainloopFwdSm90ILi2EN4cute5tupleIJNS5_1CILi1EEES8_S8_EEENS6_IJNS7_ILi128EEENS7_ILi80EEENS7_ILi256EEEEEELi256ENS_10bfloat16_tEfNS_4arch4Sm90ELb0ELb0ELb1ELb1ELb0ELb1ELb0ELb1ELb1ELb0ELb0ELb0EEENS1_21CollectiveEpilogueFwdINS6_IJSA_SC_SB_EEES9_SE_SG_Li256ELb1ELb0ELb0ELb0EEENS1_36VarlenDynamicPersistentTileSchedulerILi128ELi80ELi256ELi32ELb0ELb0ELb1ELb0ELb1ELb1EEEEEEEEEvNT_6ParamsE)
	.align		4
        /*0024*/ 	.word	index@(__assertfail)
	.align		4
        /*0028*/ 	.word	index@(_ZN7cutlass13device_kernelIN5flash11enable_sm90INS1_16FlashAttnFwdSm90INS1_25CollectiveMainloopFwdSm90ILi2EN4cute5tupleIJNS5_1CILi1EEES8_S8_EEENS6_IJNS7_ILi128EEENS7_ILi64EEENS7_ILi256EEEEEELi256ENS_10bfloat16_tEfNS_4arch4Sm90ELb0ELb1ELb1ELb0ELb0ELb0ELb0ELb1ELb1ELb0ELb0ELb0EEENS1_21CollectiveEpilogueFwdINS6_IJSA_SC_SB_EEES9_SE_SG_Li256ELb0ELb0ELb0ELb0EEENS1_30DynamicPersistentTileSchedulerILi256ELi32ELb0ELb0ELb1EEEEEEEEEvNT_6ParamsE)
	.align		4
        /*002c*/ 	.word	index@(__assertfail)
	.align		4
        /*0030*/ 	.word	index@(_ZN7cutlass13device_kernelIN5flash11enable_sm90INS1_16FlashAttnFwdSm90INS1_25CollectiveMainloopFwdSm90ILi2EN4cute5tupleIJNS5_1CILi1EEES8_S8_EEENS6_IJNS7_ILi128EEENS7_ILi64EEENS7_ILi256EEEEEELi256ENS_10bfloat16_tEfNS_4arch4Sm90ELb0ELb1ELb1ELb1ELb0ELb0ELb0ELb1ELb1ELb0ELb0ELb0EEENS1_21CollectiveEpilogueFwdINS6_IJSA_SC_SB_EEES9_SE_SG_Li256ELb1ELb0ELb0ELb0EEENS1_36VarlenDynamicPersistentTileSchedulerILi128ELi64ELi256ELi32ELb0ELb0ELb1ELb1ELb0ELb1EEEEEEEEEvNT_6ParamsE)
	.align		4
        /*0034*/ 	.word	index@(__assertfail)
	.align		4
        /*0038*/ 	.word	index@(_ZN7cutlass13device_kernelIN5flash11enable_sm90INS1_16FlashAttnFwdSm90INS1_25CollectiveMainloopFwdSm90ILi2EN4cute5tupleIJNS5_1CILi1EEES8_S8_EEENS6_IJNS7_ILi128EEENS7_ILi64EEENS7_ILi256EEEEEELi256ENS_10bfloat16_tEfNS_4arch4Sm90ELb0ELb1ELb1ELb1ELb0ELb1ELb0ELb1ELb1ELb0ELb0ELb0EEENS1_21CollectiveEpilogueFwdINS6_IJSA_SC_SB_EEES9_SE_SG_Li256ELb1ELb0ELb0ELb0EEENS1_36VarlenDynamicPersistentTileSchedulerILi128ELi64ELi256ELi32ELb0ELb0ELb1ELb1ELb0ELb1EEEEEEEEEvNT_6ParamsE)
	.align		4
        /*003c*/ 	.word	index@(__assertfail)
	.align		4
        /*0040*/ 	.word	index@(_ZN7cutlass13device_kernelIN5flash11enable_sm90INS1_16FlashAttnFwdSm90INS1_25CollectiveMainloopFwdSm90ILi2EN4cute5tupleIJNS5_1CILi1EEES8_S8_EEENS6_IJNS7_ILi128EEENS7_ILi80EEENS7_ILi256EEEEEELi256ENS_10bfloat16_tEfNS_4arch4Sm90ELb1ELb0ELb1ELb0ELb0ELb0ELb0ELb1ELb1ELb0ELb0ELb0EEENS1_21CollectiveEpilogueFwdINS6_IJSA_SC_SB_EEES9_SE_SG_Li256ELb0ELb0ELb0ELb0EEENS1_30DynamicPersistentTileSchedulerILi256ELi32ELb0ELb0ELb1EEEEEEEEEvNT_6ParamsE)
	.align		4
        /*0044*/ 	.word	index@(__assertfail)
	.align		4
        /*0048*/ 	.word	index@(_ZN7cutlass13device_kernelIN5flash11enable_sm90INS1_16FlashAttnFwdSm90INS1_25CollectiveMainloopFwdSm90ILi2EN4cute5tupleIJNS5_1CILi1EEES8_S8_EEENS6_IJNS7_ILi128EEENS7_ILi80EEENS7_ILi256EEEEEELi256ENS_10bfloat16_tEfNS_4arch4Sm90ELb1ELb0ELb1ELb1ELb0ELb0ELb0ELb1ELb1ELb0ELb0ELb0EEENS1_21CollectiveEpilogueFwdINS6_IJSA_SC_SB_EEES9_SE_SG_Li256ELb1ELb0ELb0ELb0EEENS1_36VarlenDynamicPersistentTileSchedulerILi128ELi80ELi256ELi32ELb0ELb0ELb1ELb1ELb1ELb1EEEEEEEEEvNT_6ParamsE)
	.align		4
        /*004c*/ 	.word	index@(__assertfail)
	.align		4
        /*0050*/ 	.word	index@(_ZN7cutlass13device_kernelIN5flash11enable_sm90INS1_16FlashAttnFwdSm90INS1_25CollectiveMainloopFwdSm90ILi2EN4cute5tupleIJNS5_1CILi1EEES8_S8_EEENS6_IJNS7_ILi128EEENS7_ILi80EEENS7_ILi256EEEEEELi256ENS_10bfloat16_tEfNS_4arch4Sm90ELb1ELb0ELb1ELb1ELb0ELb1ELb0ELb1ELb1ELb0ELb0ELb0EEENS1_21CollectiveEpilogueFwdINS6_IJSA_SC_SB_EEES9_SE_SG_Li256ELb1ELb0ELb0ELb0EEENS1_36VarlenDynamicPersistentTileSchedulerILi128ELi80ELi256ELi32ELb0ELb0ELb1ELb1ELb1ELb1EEEEEEEEEvNT_6ParamsE)
	.align		4
        /*0054*/ 	.word	index@(__assertfail)
	.align		4
        /*0058*/ 	.word	index@(_ZN7cutlass13device_kernelIN5flash11enable_sm90INS1_16FlashAttnFwdSm90INS1_25CollectiveMainloopFwdSm90ILi2EN4cute5tupleIJNS5_1CILi1EEES8_S8_EEENS6_IJNS7_ILi128EEENS7_ILi112EEENS7_ILi192EEEEEELi192ENS_10bfloat16_tEfNS_4arch4Sm90ELb0ELb0ELb1ELb0ELb0ELb0ELb0ELb1ELb1ELb0ELb0ELb0EEENS1_21CollectiveEpilogueFwdINS6_IJSA_SC_SB_EEES9_SE_SG_Li256ELb0ELb0ELb0ELb0EEENS1_29StaticPersistentTileSchedulerILb0EEEEEEEEEvNT_6ParamsE)
	.align		4
        /*005c*/ 	.word	index@(__assertfail)
	.align		4
        /*0060*/ 	.word	index@(_ZN7cutlass13device_kernelIN5flash11enable_sm90INS1_16FlashAttnFwdSm90INS1_25CollectiveMainloopFwdSm90ILi2EN4cute5tupleIJNS5_1CILi2EEENS7_ILi1EEES9_EEENS6_IJNS7_ILi128EEENS7_ILi112EEENS7_ILi192EEEEEELi192ENS_10bfloat16_tEfNS_4arch4Sm90ELb0ELb0ELb1ELb0ELb0ELb0ELb0ELb1ELb1ELb0ELb0ELb0EEENS1_21CollectiveEpilogueFwdINS6_IJSB_SD_SC_EEESA_SF_SH_Li256ELb0ELb0ELb0ELb0EEENS1_29StaticPersistentTileSchedulerILb0EEEEEEEEEvNT_6ParamsE)
	.align		4
        /*0064*/ 	.word	index@(__assertfail)
	.align		4
        /*0068*/ 	.word	index@(_ZN7cutlass13device_kernelIN5flash11enable_sm90INS1_16FlashAttnFwdSm90INS1_25CollectiveMainloopFwdSm90ILi2EN4cute5tupleIJNS5_1CILi1EEES8_S8_EEENS6_IJNS7_ILi128EEENS7_ILi112EEENS7_ILi192EEEEEELi192ENS_10bfloat16_tEfNS_4arch4Sm90ELb0ELb0ELb1ELb1ELb0ELb0ELb0ELb1ELb1ELb0ELb0ELb0EEENS1_21CollectiveEpilogueFwdINS6_IJSA_SC_SB_EEES9_SE_SG_Li256ELb1ELb0ELb0ELb0EEENS1_36VarlenDynamicPersistentTileSchedulerILi128ELi112ELi256ELi32ELb0ELb0ELb1ELb0ELb1ELb1EEEEEEEEEvNT_6ParamsE)
	.align		4
        /*006c*/ 	.word	index@(__assertfail)
	.align		4
        /*0070*/ 	.word	index@(_ZN7cutlass13device_kernelIN5flash11enable_sm90INS1_16FlashAttnFwdSm90INS1_25CollectiveMainloopFwdSm90ILi2EN4cute5tupleIJNS5_1CILi1EEES8_S8_EEENS6_IJNS7_ILi128EEENS7_ILi112EEENS7_ILi192EEEEEELi192ENS_10bfloat16_tEfNS_4arch4Sm90ELb0ELb0ELb1ELb1ELb0ELb1ELb0ELb1ELb1ELb0ELb0ELb0EEENS1_21CollectiveEpilogueFwdINS6_IJSA_SC_SB_EEES9_SE_SG_Li256ELb1ELb0ELb0ELb0EEENS1_36VarlenDynamicPersistentTileSchedulerILi128ELi112ELi256ELi32ELb0ELb0ELb1ELb0ELb1ELb1EEEEEEEEEvNT_6ParamsE)
	.align		4
        /*0074*/ 	.word	index@(__assertfail)
	.align		4
        /*0078*/ 	.word	index@(_ZN7cutlass13device_kernelIN5flash11enable_sm90INS1_16FlashAttnFwdSm90INS1_25CollectiveMainloopFwdSm90ILi2EN4cute5tupleIJNS5_1CILi1EEES8_S8_EEENS6_IJNS7_ILi128EEENS7_ILi96EEENS7_ILi192EEEEEELi192ENS_10bfloat16_tEfNS_4arch4Sm90ELb0ELb1ELb1ELb0ELb0ELb0ELb0ELb1ELb1ELb0ELb0ELb0EEENS1_21CollectiveEpilogueFwdINS6_IJSA_SC_SB_EEES9_SE_SG_Li256ELb0ELb0ELb0ELb0EEENS1_30DynamicPersistentTileSchedulerILi256ELi32ELb0ELb0ELb1EEEEEEEEEvNT_6ParamsE)
	.align		4
        /*007c*/ 	.word	index@(__assertfail)
	.align		4
        /*0080*/ 	.word	index@(_ZN7cutlass13device_kernelIN5flash11enable_sm90INS1_16FlashAttnFwdSm90INS1_25CollectiveMainloopFwdSm90ILi2EN4cute5tupleIJNS5_1CILi1EEES8_S8_EEENS6_IJNS7_ILi128EEENS7_ILi96EEENS7_ILi192EEEEEELi192ENS_10bfloat16_tEfNS_4arch4Sm90ELb0ELb1ELb1ELb1ELb0ELb0ELb0ELb1ELb1ELb0ELb0ELb0EEENS1_21CollectiveEpilogueFwdINS6_IJSA_SC_SB_EEES9_SE_SG_Li256ELb1ELb0ELb0ELb0EEENS1_36VarlenDynamicPersistentTileSchedulerILi128ELi96ELi256ELi32ELb0ELb0ELb1ELb1ELb0ELb1EEEEEEEEEvNT_6ParamsE)
	.align		4
        /*0084*/ 	.word	index@(__assertfail)
	.align		4
        /*0088*/ 	.word	index@(_ZN7cutlass13device_kernelIN5flash11enable_sm90INS1_16FlashAttnFwdSm90INS1_25CollectiveMainloopFwdSm90ILi2EN4cute5tupleIJNS5_1CILi1EEES8_S8_EEENS6_IJNS7_ILi128EEENS7_ILi96EEENS7_ILi192EEEEEELi192ENS_10bfloat16_tEfNS_4arch4Sm90ELb0ELb1ELb1ELb1ELb0ELb1ELb0ELb1ELb1ELb0ELb0ELb0EEENS1_21CollectiveEpilogueFwdINS6_IJSA_SC_SB_EEES9_SE_SG_Li256ELb1ELb0ELb0ELb0EEENS1_36VarlenDynamicPersistentTileSchedulerILi128ELi96ELi256ELi32ELb0ELb0ELb1ELb1ELb0ELb1EEEEEEEEEvNT_6ParamsE)
	.align		4
        /*008c*/ 	.word	index@(__assertfail)
	.align		4
        /*0090*/ 	.word	index@(_ZN7cutlass13device_kernelIN5flash11enable_sm90INS1_16FlashAttnFwdSm90INS1_25CollectiveMainloopFwdSm90ILi2EN4cute5tupleIJNS5_1CILi1EEES8_S8_EEENS6_IJNS7_ILi128EEENS7_ILi112EEENS7_ILi192EEEEEELi192ENS_10bfloat16_tEfNS_4arch4Sm90ELb1ELb0ELb1ELb0ELb0ELb0ELb0ELb1ELb1ELb0ELb0ELb0EEENS1_21CollectiveEpilogueFwdINS6_IJSA_SC_SB_EEES9_SE_SG_Li256ELb0ELb0ELb0ELb0EEENS1_30DynamicPersistentTileSchedulerILi256ELi32ELb0ELb0ELb1EEEEEEEEEvNT_6ParamsE)
	.align		4
        /*0094*/ 	.word	index@(__assertfail)
	.align		4
        /*0098*/ 	.word	index@(_ZN7cutlass13device_kernelIN5flash11enable_sm90INS1_16FlashAttnFwdSm90INS1_25CollectiveMainloopFwdSm90ILi2EN4cute5tupleIJNS5_1CILi1EEES8_S8_EEENS6_IJNS7_ILi128EEENS7_ILi112EEENS7_ILi192EEEEEELi192ENS_10bfloat16_tEfNS_4arch4Sm90ELb1ELb0ELb1ELb1ELb0ELb0ELb0ELb1ELb1ELb0ELb0ELb0EEENS1_21CollectiveEpilogueFwdINS6_IJSA_SC_SB_EEES9_SE_SG_Li256ELb1ELb0ELb0ELb0EEENS1_36VarlenDynamicPersistentTileSchedulerILi128ELi112ELi256ELi32ELb0ELb0ELb1ELb1ELb1ELb1EEEEEEEEEvNT_6ParamsE)
	.align		4
        /*009c*/ 	.word	index@(__assertfail)
	.align		4
        /*00a0*/ 	.word	index@(_ZN7cutlass13device_kernelIN5flash11enable_sm90INS1_16FlashAttnFwdSm90INS1_25CollectiveMainloopFwdSm90ILi2EN4cute5tupleIJNS5_1CILi1EEES8_S8_EEENS6_IJNS7_ILi128EEENS7_ILi112EEENS7_ILi192EEEEEELi192ENS_10bfloat16_tEfNS_4arch4Sm90ELb1ELb0ELb1ELb1ELb0ELb1ELb0ELb1ELb1ELb0ELb0ELb0EEENS1_21CollectiveEpilogueFwdINS6_IJSA_SC_SB_EEES9_SE_SG_Li256ELb1ELb0ELb0ELb0EEENS1_36VarlenDynamicPersistentTileSchedulerILi128ELi112ELi256ELi32ELb0ELb0ELb1ELb1ELb1ELb1EEEEEEEEEvNT_6ParamsE)
	.align		4
        /*00a4*/ 	.word	index@(__assertfail)
	.align		4
        /*00a8*/ 	.word	index@(_ZN7cutlass13device_kernelIN5flash11enable_sm90INS1_16FlashAttnFwdSm90INS1_25CollectiveMainloopFwdSm90ILi2EN4cute5tupleIJNS5_1CILi1EEES8_S8_EEENS6_IJNS7_ILi128EEENS7_ILi176EEESA_EEELi128ENS_10bfloat16_tEfNS_4arch4Sm90ELb0ELb0ELb1ELb0ELb0ELb0ELb0ELb1ELb1ELb0ELb0ELb0EEENS1_21CollectiveEpilogueFwdINS6_IJSA_SA_SB_EEES9_SD_SF_Li256ELb0ELb0ELb0ELb0EEENS1_29StaticPersistentTileSchedulerILb0EEEEEEEEEvNT_6ParamsE)
	.align		4
        /*00ac*/ 	.word	index@(__assertfail)
	.align		4
        /*00b0*/ 	.word	index@(_ZN7cutlass13device_kernelIN5flash11enable_sm90INS1_16FlashAttnFwdSm90INS1_25CollectiveMainloopFwdSm90ILi2EN4cute5tupleIJNS5_1CILi2EEENS7_ILi1EEES9_EEENS6_IJNS7_ILi128EEENS7_ILi176EEESB_EEELi128ENS_10bfloat16_tEfNS_4arch4Sm90ELb0ELb0ELb1ELb0ELb0ELb0ELb0ELb1ELb1ELb0ELb0ELb0EEENS1_21CollectiveEpilogueFwdINS6_IJSB_SB_SC_EEESA_SE_SG_Li256ELb0ELb0ELb0ELb0EEENS1_29StaticPersistentTileSchedulerILb0EEEEEEEEEvNT_6ParamsE)
	.align		4
        /*00b4*/ 	.word	index@(__assertfail)
	.align		4
        /*00b8*/ 	.word	index@(_ZN7cutlass13device_kernelIN5flash11enable_sm90INS1_16FlashAttnFwdSm90INS1_25CollectiveMainloopFwdSm90ILi2EN4cute5tupleIJNS5_1CILi1EEES8_S8_EEENS6_IJNS7_ILi128EEENS7_ILi176EEESA_EEELi128ENS_10bfloat16_tEfNS_4arch4Sm90ELb0ELb0ELb1ELb1ELb0ELb0ELb0ELb1ELb1ELb0ELb0ELb0EEENS1_21CollectiveEpilogueFwdINS6_IJSA_SA_SB_EEES9_SD_SF_Li256ELb1ELb0ELb0ELb0EEENS1_36VarlenDynamicPersistentTileSchedulerILi128ELi176ELi256ELi32ELb0ELb0ELb1ELb0ELb1ELb1EEEEEEEEEvNT_6ParamsE)
	.align		4
        /*00bc*/ 	.word	index@(__assertfail)
	.align		4
        /*00c0*/ 	.word	index@(_ZN7cutlass13device_kernelIN5flash11enable_sm90INS1_16FlashAttnFwdSm90INS1_25CollectiveMainloopFwdSm90ILi2EN4cute5tupleIJNS5_1CILi1EEES8_S8_EEENS6_IJNS7_ILi128EEENS7_ILi176EEESA_EEELi128ENS_10bfloat16_tEfNS_4arch4Sm90ELb0ELb0ELb1ELb1ELb0ELb1ELb0ELb1ELb1ELb0ELb0ELb0EEENS1_21CollectiveEpilogueFwdINS6_IJSA_SA_SB_EEES9_SD_SF_Li256ELb1ELb0ELb0ELb0EEENS1_36VarlenDynamicPersistentTileSchedulerILi128ELi176ELi256ELi32ELb0ELb0ELb1ELb0ELb1ELb1EEEEEEEEEvNT_6ParamsE)
	.align		4
        /*00c4*/ 	.word	index@(__assertfail)
	.align		4
        /*00c8*/ 	.word	index@(_ZN7cutlass13device_kernelIN5flash11enable_sm90INS1_16FlashAttnFwdSm90INS1_25CollectiveMainloopFwdSm90ILi2EN4cute5tupleIJNS5_1CILi1EEES8_S8_EEENS6_IJNS7_ILi128EEESA_SA_EEELi128ENS_10bfloat16_tEfNS_4arch4Sm90ELb0ELb1ELb1ELb0ELb0ELb0ELb0ELb1ELb1ELb0ELb0ELb0EEENS1_21CollectiveEpilogueFwdISB_S9_SC_SE_Li256ELb0ELb0ELb0ELb0EEENS1_30DynamicPersistentTileSchedulerILi256ELi32ELb0ELb0ELb1EEEEEEEEEvNT_6ParamsE)
	.align		4
        /*00cc*/ 	.word	index@(__assertfail)
	.align		4
        /*00d0*/ 	.word	index@(_ZN7cutlass13device_kernelIN5flash11enable_sm90INS1_16FlashAttnFwdSm90INS1_25CollectiveMainloopFwdSm90ILi2EN4cute5tupleIJNS5_1CILi1EEES8_S8_EEENS6_IJNS7_ILi128EEESA_SA_EEELi128ENS_10bfloat16_tEfNS_4arch4Sm90ELb0ELb1ELb1ELb1ELb0ELb0ELb0ELb1ELb1ELb0ELb0ELb0EEENS1_21CollectiveEpilogueFwdISB_S9_SC_SE_Li256ELb1ELb0ELb0ELb0EEENS1_36VarlenDynamicPersistentTileSchedulerILi128ELi128ELi256ELi32ELb0ELb0ELb1ELb1ELb0ELb1EEEEEEEEEvNT_6ParamsE)
	.align		4
        /*00d4*/ 	.word	index@(__assertfail)
	.align		4
        /*00d8*/ 	.word	index@(_ZN7cutlass13device_kernelIN5flash11enable_sm90INS1_16FlashAttnFwdSm90INS1_25CollectiveMainloopFwdSm90ILi2EN4cute5tupleIJNS5_1CILi1EEES8_S8_EEENS6_IJNS7_ILi128EEESA_SA_EEELi128ENS_10bfloat16_tEfNS_4arch4Sm90ELb0ELb1ELb1ELb1ELb0ELb1ELb0ELb1ELb1ELb0ELb0ELb0EEENS1_21CollectiveEpilogueFwdISB_S9_SC_SE_Li256ELb1ELb0ELb0ELb0EEENS1_36VarlenDynamicPersistentTileSchedulerILi128ELi128ELi256ELi32ELb0ELb0ELb1ELb1ELb0ELb1EEEEEEEEEvNT_6ParamsE)
	.align		4
        /*00dc*/ 	.word	index@(__assertfail)
	.align		4
        /*00e0*/ 	.word	index@(_ZN7cutlass13device_kernelIN5flash11enable_sm90INS1_16FlashAttnFwdSm90INS1_25CollectiveMainloopFwdSm90ILi2EN4cute5tupleIJNS5_1CILi1EEES8_S8_EEENS6_IJNS7_ILi128EEESA_SA_EEELi128ENS_10bfloat16_tEfNS_4arch4Sm90ELb1ELb0ELb1ELb0ELb0ELb0ELb0ELb1ELb1ELb0ELb0ELb0EEENS1_21CollectiveEpilogueFwdISB_S9_SC_SE_Li256ELb0ELb0ELb0ELb0EEENS1_30DynamicPersistentTileSchedulerILi256ELi32ELb0ELb0ELb1EEEEEEEEEvNT_6ParamsE)
	.align		4
        /*00e4*/ 	.word	index@(__assertfail)
	.align		4
        /*00e8*/ 	.word	index@(_ZN7cutlass13device_kernelIN5flash11enable_sm90INS1_16FlashAttnFwdSm90INS1_25CollectiveMainloopFwdSm90ILi2EN4cute5tupleIJNS5_1CILi1EEES8_S8_EEENS6_IJNS7_ILi128EEESA_SA_EEELi128ENS_10bfloat16_tEfNS_4arch4Sm90ELb1ELb0ELb1ELb1ELb0ELb0ELb0ELb1ELb1ELb0ELb0ELb0EEENS1_21CollectiveEpilogueFwdISB_S9_SC_SE_Li256ELb1ELb0ELb0ELb0EEENS1_36VarlenDynamicPersistentTileSchedulerILi128ELi128ELi256ELi32ELb0ELb0ELb1ELb1ELb1ELb1EEEEEEEEEvNT_6ParamsE)
	.align		4
        /*00ec*/ 	.word	index@(__assertfail)
	.align		4
        /*00f0*/ 	.word	index@(_ZN7cutlass13device_kernelIN5flash11enable_sm90INS1_16FlashAttnFwdSm90INS1_25CollectiveMainloopFwdSm90ILi2EN4cute5tupleIJNS5_1CILi1EEES8_S8_EEENS6_IJNS7_ILi128EEESA_SA_EEELi128ENS_10bfloat16_tEfNS_4arch4Sm90ELb1ELb0ELb1ELb1ELb0ELb1ELb0ELb1ELb1ELb0ELb0ELb0EEENS1_21CollectiveEpilogueFwdISB_S9_SC_SE_Li256ELb1ELb0ELb0ELb0EEENS1_36VarlenDynamicPersistentTileSchedulerILi128ELi128ELi256ELi32ELb0ELb0ELb1ELb1ELb1ELb1EEEEEEEEEvNT_6ParamsE)
	.align		4
        /*00f4*/ 	.word	index@(__assertfail)
	.align		4
        /*00f8*/ 	.word	index@(_ZN7cutlass13device_kernelIN5flash11enable_sm90INS1_16FlashAttnFwdSm90INS1_25CollectiveMainloopFwdSm90ILi2EN4cute5tupleIJNS5_1CILi1EEES8_S8_EEENS6_IJNS7_ILi192EEENS7_ILi144EEENS7_ILi96EEEEEELi96ENS_10bfloat16_tEfNS_4arch4Sm90ELb0ELb0ELb1ELb0ELb0ELb0ELb0ELb0ELb1ELb0ELb0ELb0EEENS1_21CollectiveEpilogueFwdINS6_IJSA_SC_SB_EEES9_SE_SG_Li384ELb0ELb0ELb0ELb0EEENS1_29StaticPersistentTileSchedulerILb0EEEEEEEEEvNT_6ParamsE)
	.align		4
        /*00fc*/ 	.word	index@(__assertfail)
	.align		4
        /*0100*/ 	.word	index@(_ZN7cutlass13device_kernelIN5flash11enable_sm90INS1_16FlashAttnFwdSm90INS1_25CollectiveMainloopFwdSm90ILi2EN4cute5tupleIJNS5_1CILi1EEES8_S8_EEENS6_IJNS7_ILi192EEENS7_ILi144EEENS7_ILi96EEEEEELi96ENS_10bfloat16_tEfNS_4arch4Sm90ELb0ELb0ELb1ELb1ELb0ELb0ELb0ELb0ELb1ELb0ELb0ELb0EEENS1_21CollectiveEpilogueFwdINS6_IJSA_SC_SB_EEES9_SE_SG_Li384ELb1ELb0ELb0ELb0EEENS1_36VarlenDynamicPersistentTileSchedulerILi192ELi144ELi384ELi32ELb0ELb0ELb1ELb0ELb1ELb1EEEEEEEEEvNT_6ParamsE)
	.align		4
        /*0104*/ 	.word	index@(__assertfail)
	.align		4
        /*0108*/ 	.word	index@(_ZN7cutlass13device_kernelIN5flash11enable_sm90INS1_16FlashAttnFwdSm90INS1_25CollectiveMainloopFwdSm90ILi2EN4cute5tupleIJNS5_1CILi1EEES8_S8_EEENS6_IJNS7_ILi192EEENS7_ILi144EEENS7_ILi96EEEEEELi96ENS_10bfloat16_tEfNS_4arch4Sm90ELb0ELb0ELb1ELb1ELb0ELb1ELb0ELb0ELb1ELb0ELb0ELb0EEENS1_21CollectiveEpilogueFwdINS6_IJSA_SC_SB_EEES9_SE_SG_Li384ELb1ELb0ELb0ELb0EEENS1_36VarlenDynamicPersistentTileSchedulerILi192ELi144ELi384ELi32ELb0ELb0ELb1ELb0ELb1ELb1EEEEEEEEEvNT_6ParamsE)
	.align		4
        /*010c*/ 	.word	index@(__assertfail)
	.align		4
        /*0110*/ 	.word	index@(_ZN7cutlass13device_kernelIN5flash11enable_sm90INS1_16FlashAttnFwdSm90INS1_25CollectiveMainloopFwdSm90ILi2EN4cute5tupleIJNS5_1CILi1EEES8_S8_EEENS6_IJNS7_ILi192EEENS7_ILi128EEENS7_ILi96EEEEEELi96ENS_10bfloat16_tEfNS_4arch4Sm90ELb0ELb1ELb1ELb0ELb0ELb0ELb0ELb0ELb1ELb0ELb0ELb0EEENS1_21CollectiveEpilogueFwdINS6_IJSA_SC_SB_EEES9_SE_SG_Li384ELb0ELb0ELb0ELb0EEENS1_30DynamicPersistentTileSchedulerILi384ELi32ELb0ELb0ELb1EEEEEEEEEvNT_6ParamsE)
	.align		4
        /*0114*/ 	.word	index@(__assertfail)
	.align		4
        /*0118*/ 	.word	index@(_ZN7cutlass13device_kernelIN5flash11enable_sm90INS1_16FlashAttnFwdSm90INS1_25CollectiveMainloopFwdSm90ILi2EN4cute5tupleIJNS5_1CILi1EEES8_S8_EEENS6_IJNS7_ILi192EEENS7_ILi128EEENS7_ILi96EEEEEELi96ENS_10bfloat16_tEfNS_4arch4Sm90ELb0ELb1ELb1ELb1ELb0ELb0ELb0ELb0ELb1ELb0ELb0ELb0EEENS1_21CollectiveEpilogueFwdINS6_IJSA_SC_SB_EEES9_SE_SG_Li384ELb1ELb0ELb0ELb0EEENS1_36VarlenDynamicPersistentTileSchedulerILi192ELi128ELi384ELi32ELb0ELb0ELb1ELb1ELb0ELb1EEEEEEEEEvNT_6ParamsE)
	.align		4
        /*011c*/ 	.word	index@(__assertfail)
	.align		4
        /*0120*/ 	.word	index@(_ZN7cutlass13device_kernelIN5flash11enable_sm90INS1_16FlashAttnFwdSm90INS1_25CollectiveMainloopFwdSm90ILi2EN4cute5tupleIJNS5_1CILi1EEES8_S8_EEENS6_IJNS7_ILi192EEENS7_ILi128EEENS7_ILi96EEEEEELi96ENS_10bfloat16_tEfNS_4arch4Sm90ELb0ELb1ELb1ELb1ELb0ELb1ELb0ELb0ELb1ELb0ELb0ELb0EEENS1_21CollectiveEpilogueFwdINS6_IJSA_SC_SB_EEES9_SE_SG_Li384ELb1ELb0ELb0ELb0EEENS1_36VarlenDynamicPersistentTileSchedulerILi192ELi128ELi384ELi32ELb0ELb0ELb1ELb1ELb0ELb1EEEEEEEEEvNT_6ParamsE)
	.align		4
        /*0124*/ 	.word	index@(__assertfail)
	.align		4
        /*0128*/ 	.word	index@(_ZN7cutlass13device_kernelIN5flash11enable_sm90INS1_16FlashAttnFwdSm90INS1_25CollectiveMainloopFwdSm90ILi2EN4cute5tupleIJNS5_1CILi1EEES8_S8_EEENS6_IJNS7_ILi192EEENS7_ILi144EEENS7_ILi96EEEEEELi96ENS_10bfloat16_tEfNS_4arch4Sm90ELb1ELb0ELb1ELb0ELb0ELb0ELb0ELb0ELb1ELb0ELb0ELb0EEENS1_21CollectiveEpilogueFwdINS6_IJSA_SC_SB_EEES9_SE_SG_Li384ELb0ELb0ELb0ELb0EEENS1_30DynamicPersistentTileSchedulerILi384ELi32ELb0ELb0ELb1EEEEEEEEEvNT_6ParamsE)
	.align		4
        /*012c*/ 	.word	index@(__assertfail)
	.align		4
        /*0130*/ 	.word	index@(_ZN7cutlass13device_kernelIN5flash11enable_sm90INS1_16FlashAttnFwdSm90INS1_25CollectiveMainloopFwdSm90ILi2EN4cute5tupleIJNS5_1CILi1EEES8_S8_EEENS6_IJNS7_ILi192EEENS7_ILi144EEENS7_ILi96EEEEEELi96ENS_10bfloat16_tEfNS_4arch4Sm90ELb1ELb0ELb1ELb1ELb0ELb0ELb0ELb0ELb1ELb0ELb0ELb0EEENS1_21CollectiveEpilogueFwdINS6_IJSA_SC_SB_EEES9_SE_SG_Li384ELb1ELb0ELb0ELb0EEENS1_36VarlenDynamicPersistentTileSchedulerILi192ELi144ELi384ELi32ELb0ELb0ELb1ELb1ELb1ELb1EEEEEEEEEvNT_6ParamsE)
	.align		4
        /*0134*/ 	.word	index@(__assertfail)
	.align		4
        /*0138*/ 	.word	index@(_ZN7cutlass13device_kernelIN5flash11enable_sm90INS1_16FlashAttnFwdSm90INS1_25CollectiveMainloopFwdSm90ILi2EN4cute5tupleIJNS5_1CILi1EEES8_S8_EEENS6_IJNS7_ILi192EEENS7_ILi144EEENS7_ILi96EEEEEELi96ENS_10bfloat16_tEfNS_4arch4Sm90ELb1ELb0ELb1ELb1ELb0ELb1ELb0ELb0ELb1ELb0ELb0ELb0EEENS1_21CollectiveEpilogueFwdINS6_IJSA_SC_SB_EEES9_SE_SG_Li384ELb1ELb0ELb0ELb0EEENS1_36VarlenDynamicPersistentTileSchedulerILi192ELi144ELi384ELi32ELb0ELb0ELb1ELb1ELb1ELb1EEEEEEEEEvNT_6ParamsE)
	.align		4
        /*013c*/ 	.word	index@(__assertfail)
	.align		4
        /*0140*/ 	.word	index@(_ZN7cutlass13device_kernelIN5flash11enable_sm90INS1_16FlashAttnFwdSm90INS1_25CollectiveMainloopFwdSm90ILi2EN4cute5tupleIJNS5_1CILi1EEES8_S8_EEENS6_IJNS7_ILi192EEESA_NS7_ILi64EEEEEELi64ENS_10bfloat16_tEfNS_4arch4Sm90ELb0ELb0ELb1ELb0ELb0ELb0ELb0ELb0ELb1ELb0ELb0ELb0EEENS1_21CollectiveEpilogueFwdINS6_IJSA_SB_SA_EEES9_SD_SF_Li384ELb0ELb0ELb0ELb0EEENS1_29StaticPersistentTileSchedulerILb0EEEEEEEEEvNT_6ParamsE)
	.align		4
        /*0144*/ 	.word	index@(__assertfail)
	.align		4
        /*0148*/ 	.word	index@(_ZN7cutlass13device_kernelIN5flash11enable_sm90INS1_16FlashAttnFwdSm90INS1_25CollectiveMainloopFwdSm90ILi2EN4cute5tupleIJNS5_1CILi1EEES8_S8_EEENS6_IJNS7_ILi192EEESA_NS7_ILi64EEEEEELi64ENS_10bfloat16_tEfNS_4arch4Sm90ELb0ELb0ELb1ELb1ELb0ELb0ELb0ELb0ELb1ELb0ELb0ELb0EEENS1_21CollectiveEpilogueFwdINS6_IJSA_SB_SA_EEES9_SD_SF_Li384ELb1ELb0ELb0ELb0EEENS1_36VarlenDynamicPersistentTileSchedulerILi192ELi192ELi384ELi32ELb0ELb0ELb1ELb0ELb1ELb1EEEEEEEEEvNT_6ParamsE)
	.align		4
        /*014c*/ 	.word	index@(__assertfail)
	.align		4
        /*0150*/ 	.word	index@(_ZN7cutlass13device_kernelIN5flash11enable_sm90INS1_16FlashAttnFwdSm90INS1_25CollectiveMainloopFwdSm90ILi2EN4cute5tupleIJNS5_1CILi1EEES8_S8_EEENS6_IJNS7_ILi192EEESA_NS7_ILi64EEEEEELi64ENS_10bfloat16_tEfNS_4arch4Sm90ELb0ELb0ELb1ELb1ELb0ELb1ELb0ELb0ELb1ELb0ELb0ELb0EEENS1_21CollectiveEpilogueFwdINS6_IJSA_SB_SA_EEES9_SD_SF_Li384ELb1ELb0ELb0ELb0EEENS1_36VarlenDynamicPersistentTileSchedulerILi192ELi192ELi384ELi32ELb0ELb0ELb1ELb0ELb1ELb1EEEEEEEEEvNT_6ParamsE)
	.align		4
        /*0154*/ 	.word	index@(__assertfail)
	.align		4
        /*0158*/ 	.word	index@(_ZN7cutlass13device_kernelIN5flash11enable_sm90INS1_16FlashAttnFwdSm90INS1_25CollectiveMainloopFwdSm90ILi2EN4cute5tupleIJNS5_1CILi1EEES8_S8_EEENS6_IJNS7_ILi192EEENS7_ILi128EEENS7_ILi64EEEEEELi64ENS_10bfloat16_tEfNS_4arch4Sm90ELb0ELb1ELb1ELb0ELb0ELb0ELb0ELb1ELb1ELb0ELb0ELb0EEENS1_21CollectiveEpilogueFwdINS6_IJSA_SC_SB_EEES9_SE_SG_Li384ELb0ELb0ELb0ELb0EEENS1_30DynamicPersistentTileSchedulerILi384ELi32ELb0ELb0ELb1EEEEEEEEEvNT_6ParamsE)
	.align		4
        /*015c*/ 	.word	index@(__assertfail)
	.align		4
        /*0160*/ 	.word	index@(_ZN7cutlass13device_kernelIN5flash11enable_sm90INS1_16FlashAttnFwdSm90INS1_25CollectiveMainloopFwdSm90ILi2EN4cute5tupleIJNS5_1CILi1EEES8_S8_EEENS6_IJNS7_ILi192EEENS7_ILi128EEENS7_ILi64EEEEEELi64ENS_10bfloat16_tEfNS_4arch4Sm90ELb0ELb1ELb1ELb1ELb0ELb0ELb0ELb1ELb1ELb0ELb0ELb0EEENS1_21CollectiveEpilogueFwdINS6_IJSA_SC_SB_EEES9_SE_SG_Li384ELb1ELb0ELb0ELb0EEENS1_36VarlenDynamicPersistentTileSchedulerILi192ELi128ELi384ELi32ELb0ELb0ELb1ELb1ELb0ELb1EEEEEEEEEvNT_6ParamsE)
	.align		4
        /*0164*/ 	.word	index@(__assertfail)
	.align		4
        /*0168*/ 	.word	index@(_ZN7cutlass13device_kernelIN5flash11enable_sm90INS1_16FlashAttnFwdSm90INS1_25CollectiveMainloopFwdSm90ILi2EN4cute5tupleIJNS5_1CILi1EEES8_S8_EEENS6_IJNS7_ILi192EEENS7_ILi128EEENS7_ILi64EEEEEELi64ENS_10bfloat16_tEfNS_4arch4Sm90ELb0ELb1ELb1ELb1ELb0ELb1ELb0ELb1ELb1ELb0ELb0ELb0EEENS1_21CollectiveEpilogueFwdINS6_IJSA_SC_SB_EEES9_SE_SG_Li384ELb1ELb0ELb0ELb0EEENS1_36VarlenDynamicPersistentTileSchedulerILi192ELi128ELi384ELi32ELb0ELb0ELb1ELb1ELb0ELb1EEEEEEEEEvNT_6ParamsE)
	.align		4
        /*016c*/ 	.word	index@(__assertfail)
	.align		4
        /*0170*/ 	.word	index@(_ZN7cutlass13device_kernelIN5flash11enable_sm90INS1_16FlashAttnFwdSm90INS1_25CollectiveMainloopFwdSm90ILi2EN4cute5tupleIJNS5_1CILi1EEES8_S8_EEENS6_IJNS7_ILi192EEENS7_ILi128EEENS7_ILi64EEEEEELi64ENS_10bfloat16_tEfNS_4arch4Sm90ELb1ELb0ELb1ELb0ELb0ELb0ELb0ELb1ELb1ELb0ELb0ELb0EEENS1_21CollectiveEpilogueFwdINS6_IJSA_SC_SB_EEES9_SE_SG_Li384ELb0ELb0ELb0ELb0EEENS1_30DynamicPersistentTileSchedulerILi384ELi32ELb0ELb0ELb1EEEEEEEEEvNT_6ParamsE)
	.align		4
        /*0174*/ 	.word	index@(__assertfail)
	.align		4
        /*0178*/ 	.word	index@(_ZN7cutlass13device_kernelIN5flash11enable_sm90INS1_16FlashAttnFwdSm90INS1_25CollectiveMainloopFwdSm90ILi2EN4cute5tupleIJNS5_1CILi1EEES8_S8_EEENS6_IJNS7_ILi192EEENS7_ILi128EEENS7_ILi64EEEEEELi64ENS_10bfloat16_tEfNS_4arch4Sm90ELb1ELb0ELb1ELb1ELb0ELb0ELb0ELb1ELb1ELb0ELb0ELb0EEENS1_21CollectiveEpilogueFwdINS6_IJSA_SC_SB_EEES9_SE_SG_Li384ELb1ELb0ELb0ELb0EEENS1_36VarlenDynamicPersistentTileSchedulerILi192ELi128ELi384ELi32ELb0ELb0ELb1ELb1ELb1ELb1EEEEEEEEEvNT_6ParamsE)
	.align		4
        /*017c*/ 	.word	index@(__assertfail)
	.align		4
        /*0180*/ 	.word	index@(_ZN7cutlass13device_kernelIN5flash11enable_sm90INS1_16FlashAttnFwdSm90INS1_25CollectiveMainloopFwdSm90ILi2EN4cute5tupleIJNS5_1CILi1EEES8_S8_EEENS6_IJNS7_ILi192EEENS7_ILi128EEENS7_ILi64EEEEEELi64ENS_10bfloat16_tEfNS_4arch4Sm90ELb1ELb0ELb1ELb1ELb0ELb1ELb0ELb1ELb1ELb0ELb0ELb0EEENS1_21CollectiveEpilogueFwdINS6_IJSA_SC_SB_EEES9_SE_SG_Li384ELb1ELb0ELb0ELb0EEENS1_36VarlenDynamicPersistentTileSchedulerILi192ELi128ELi384ELi32ELb0ELb0ELb1ELb1ELb1ELb1EEEEEEEEEvNT_6ParamsE)
	.align		4
        /*0184*/ 	.word	index@(__assertfail)
	.align		4
        /*0188*/ 	.word	0x00000000
	.align		4
        /*018c*/ 	.word	0xfffffffe
	.align		4
        /*0190*/ 	.word	0x00000000
	.align		4
        /*0194*/ 	.word	0xfffffffd
	.align		4
        /*0198*/ 	.word	0x00000000
	.align		4
        /*019c*/ 	.word	0xfffffffc


//--------------------- .nv.constant4             --------------------------
	.section	.nv.constant4,"a",@progbits
	.align	8
	.align		8
.nv.constant4:
        /*0000*/ 	.dword	__assertfail
	.align		8
        /*0008*/ 	.dword	__unnamed_1
	.align		8
        /*0010*/ 	.dword	__unnamed_2
	.align		8
        /*0018*/ 	.dword	__unnamed_3
	.align		8
        /*0020*/ 	.dword	__unnamed_4
	.align		8
        /*0028*/ 	.dword	__unnamed_5
	.align		8
        /*0030*/ 	.dword	__unnamed_6
	.align		8
        /*0038*/ 	.dword	__unnamed_7
	.align		8
        /*0040*/ 	.dword	__unnamed_8
	.align		8
        /*0048*/ 	.dword	__unnamed_9
	.align		8
        /*0050*/ 	.dword	__unnamed_10
	.align		8
        /*0058*/ 	.dword	__unnamed_11
	.align		8
        /*0060*/ 	.dword	__unnamed_12
	.align		8
        /*0068*/ 	.dword	__unnamed_13
	.align		8
        /*0070*/ 	.dword	__unnamed_14
	.align		8
        /*0078*/ 	.dword	__unnamed_15
	.align		8
        /*0080*/ 	.dword	__unnamed_16
	.align		8
        /*0088*/ 	.dword	__unnamed_17
	.align		8
        /*0090*/ 	.dword	__unnamed_18
	.align		8
        /*0098*/ 	.dword	__unnamed_19
	.align		8
        /*00a0*/ 	.dword	__unnamed_20
	.align		8
        /*00a8*/ 	.dword	__unnamed_21
	.align		8
        /*00b0*/ 	.dword	__unnamed_22
	.align		8
        /*00b8*/ 	.dword	__unnamed_23
	.align		8
        /*00c0*/ 	.dword	__unnamed_24
	.align		8
        /*00c8*/ 	.dword	__unnamed_25
	.align		8
        /*00d0*/ 	.dword	__unnamed_26
	.align		8
        /*00d8*/ 	.dword	__unnamed_27
	.align		8
        /*00e0*/ 	.dword	__unnamed_28
	.align		8
        /*00e8*/ 	.dword	__unnamed_29
	.align		8
        /*00f0*/ 	.dword	__unnamed_30
	.align		8
        /*00f8*/ 	.dword	__unnamed_31
	.align		8
        /*0100*/ 	.dword	__unnamed_32
	.align		8
        /*0108*/ 	.dword	__unnamed_33
	.align		8
        /*0110*/ 	.dword	__unnamed_34
	.align		8
        /*0118*/ 	.dword	__unnamed_35
	.align		8
        /*0120*/ 	.dword	__unnamed_36
	.align		8
        /*0128*/ 	.dword	__unnamed_37
	.align		8
        /*0130*/ 	.dword	__unnamed_38
	.align		8
        /*0138*/ 	.dword	__unnamed_39
	.align		8
        /*0140*/ 	.dword	__unnamed_40
	.align		8
        /*0148*/ 	.dword	__unnamed_41
	.align		8
        /*0150*/ 	.dword	__unnamed_42
	.align		8
        /*0158*/ 	.dword	__unnamed_43
	.align		8
        /*0160*/ 	.dword	_ZN74_INTERNAL_a13f6cbc_38_flash_fwd_hdimall_bf16_softcap_sm90_cu_ef95aea4_63564cuda3std3__45__cpo5beginE
	.align		8
        /*0168*/ 	.dword	_ZN74_INTERNAL_a13f6cbc_38_flash_fwd_hdimall_bf16_softcap_sm90_cu_ef95aea4_63564cuda3std3__45__cpo3endE
	.align		8
        /*0170*/ 	.dword	_ZN74_INTERNAL_a13f6cbc_38_flash_fwd_hdimall_bf16_softcap_sm90_cu_ef95aea4_63564cuda3std3__45__cpo6cbeginE
	.align		8
        /*0178*/ 	.dword	_ZN74_INTERNAL_a13f6cbc_38_flash_fwd_hdimall_bf16_softcap_sm90_cu_ef95aea4_63564cuda3std3__45__cpo4cendE
	.align		8
        /*0180*/ 	.dword	_ZN74_INTERNAL_a13f6cbc_38_flash_fwd_hdimall_bf16_softcap_sm90_cu_ef95aea4_63564cuda3std3__476_GLOBAL__N__a13f6cbc_38_flash_fwd_hdimall_bf16_softcap_sm90_cu_ef95aea4_63566ignoreE
	.align		8
        /*0188*/ 	.dword	_ZN74_INTERNAL_a13f6cbc_38_flash_fwd_hdimall_bf16_softcap_sm90_cu_ef95aea4_63564cuda3std3__419piecewise_constructE
	.align		8
        /*0190*/ 	.dword	_ZN74_INTERNAL_a13f6cbc_38_flash_fwd_hdimall_bf16_softcap_sm90_cu_ef95aea4_63564cuda3std3__48in_placeE
	.align		8
        /*0198*/ 	.dword	_ZN74_INTERNAL_a13f6cbc_38_flash_fwd_hdimall_bf16_softcap_sm90_cu_ef95aea4_63564cuda3std6ranges3__45__cpo4swapE
	.align		8
        /*01a0*/ 	.dword	_ZN74_INTERNAL_a13f6cbc_38_flash_fwd_hdimall_bf16_softcap_sm90_cu_ef95aea4_63564cuda3std6ranges3__45__cpo9iter_moveE
	.align		8
        /*01a8*/ 	.dword	_ZN74_INTERNAL_a13f6cbc_38_flash_fwd_hdimall_bf16_softcap_sm90_cu_ef95aea4_63564cute7productE
	.align		8
        /*01b0*/ 	.dword	_ZN74_INTERNAL_a13f6cbc_38_flash_fwd_hdimall_bf16_softcap_sm90_cu_ef95aea4_63564cute1_E
	.align		8
        /*01b8*/ 	.dword	$str$23
	.align		8
        /*01c0*/ 	.dword	$str$24


//--------------------- .text._ZN7cutlass13device_kernelIN5flash11enable_sm90INS1_16FlashAttnFwdSm90INS1_25CollectiveMainloopFwdSm90ILi2EN4cute5tupleIJNS5_1CILi1EEES8_S8_EEENS6_IJNS7_ILi128EEENS7_ILi80EEENS7_ILi256EEEEEELi256ENS_10bfloat16_tEfNS_4arch4Sm90ELb0ELb0ELb1ELb0ELb0ELb0ELb0ELb1ELb1ELb0ELb0ELb0EEENS1_21CollectiveEpilogueFwdINS6_IJSA_SC_SB_EEES9_SE_SG_Li256ELb0ELb0ELb0ELb0EEENS1_29StaticPersistentTileSchedulerILb0EEEEEEEEEvNT_6ParamsE --------------------------
	.section	.text._ZN7cutlass13device_kernelIN5flash11enable_sm90INS1_16FlashAttnFwdSm90INS1_25CollectiveMainloopFwdSm90ILi2EN4cute5tupleIJNS5_1CILi1EEES8_S8_EEENS6_IJNS7_ILi128EEENS7_ILi80EEENS7_ILi256EEEEEELi256ENS_10bfloat16_tEfNS_4arch4Sm90ELb0ELb0ELb1ELb0ELb0ELb0ELb0ELb1ELb1ELb0ELb0ELb0EEENS1_21CollectiveEpilogueFwdINS6_IJSA_SC_SB_EEES9_SE_SG_Li256ELb0ELb0ELb0ELb0EEENS1_29StaticPersistentTileSchedulerILb0EEEEEEEEEvNT_6ParamsE,"ax",@progbits
	.align	128
.text._ZN7cutlass13device_kernelIN5flash11enable_sm90INS1_16FlashAttnFwdSm90INS1_25CollectiveMainloopFwdSm90ILi2EN4cute5tupleIJNS5_1CILi1EEES8_S8_EEENS6_IJNS7_ILi128EEENS7_ILi80EEENS7_ILi256EEEEEELi256ENS_10bfloat16_tEfNS_4arch4Sm90ELb0ELb0ELb1ELb0ELb0ELb0ELb0ELb1ELb1ELb0ELb0ELb0EEENS1_21CollectiveEpilogueFwdINS6_IJSA_SC_SB_EEES9_SE_SG_Li256ELb0ELb0ELb0ELb0EEENS1_29StaticPersistentTileSchedulerILb0EEEEEEEEEvNT_6ParamsE:
        .type           _ZN7cutlass13device_kernelIN5flash11enable_sm90INS1_16FlashAttnFwdSm90INS1_25CollectiveMainloopFwdSm90ILi2EN4cute5tupleIJNS5_1CILi1EEES8_S8_EEENS6_IJNS7_ILi128EEENS7_ILi80EEENS7_ILi256EEEEEELi256ENS_10bfloat16_tEfNS_4arch4Sm90ELb0ELb0ELb1ELb0ELb0ELb0ELb0ELb1ELb1ELb0ELb0ELb0EEENS1_21CollectiveEpilogueFwdINS6_IJSA_SC_SB_EEES9_SE_SG_Li256ELb0ELb0ELb0ELb0EEENS1_29StaticPersistentTileSchedulerILb0EEEEEEEEEvNT_6ParamsE,@function
        .size           _ZN7cutlass13device_kernelIN5flash11enable_sm90INS1_16FlashAttnFwdSm90INS1_25CollectiveMainloopFwdSm90ILi2EN4cute5tupleIJNS5_1CILi1EEES8_S8_EEENS6_IJNS7_ILi128EEENS7_ILi80EEENS7_ILi256EEEEEELi256ENS_10bfloat16_tEfNS_4arch4Sm90ELb0ELb0ELb1ELb0ELb0ELb0ELb0ELb1ELb1ELb0ELb0ELb0EEENS1_21CollectiveEpilogueFwdINS6_IJSA_SC_SB_EEES9_SE_SG_Li256ELb0ELb0ELb0ELb0EEENS1_29StaticPersistentTileSchedulerILb0EEEEEEEEEvNT_6ParamsE,(.L_x_12742 - _ZN7cutlass13device_kernelIN5flash11enable_sm90INS1_16FlashAttnFwdSm90INS1_25CollectiveMainloopFwdSm90ILi2EN4cute5tupleIJNS5_1CILi1EEES8_S8_EEENS6_IJNS7_ILi128EEENS7_ILi80EEENS7_ILi256EEEEEELi256ENS_10bfloat16_tEfNS_4arch4Sm90ELb0ELb0ELb1ELb0ELb0ELb0ELb0ELb1ELb1ELb0ELb0ELb0EEENS1_21CollectiveEpilogueFwdINS6_IJSA_SC_SB_EEES9_SE_SG_Li256ELb0ELb0ELb0ELb0EEENS1_29StaticPersistentTileSchedulerILb0EEEEEEEEEvNT_6ParamsE)
        .other          _ZN7cutlass13device_kernelIN5flash11enable_sm90INS1_16FlashAttnFwdSm90INS1_25CollectiveMainloopFwdSm90ILi2EN4cute5tupleIJNS5_1CILi1EEES8_S8_EEENS6_IJNS7_ILi128EEENS7_ILi80EEENS7_ILi256EEEEEELi256ENS_10bfloat16_tEfNS_4arch4Sm90ELb0ELb0ELb1ELb0ELb0ELb0ELb0ELb1ELb1ELb0ELb0ELb0EEENS1_21CollectiveEpilogueFwdINS6_IJSA_SC_SB_EEES9_SE_SG_Li256ELb0ELb0ELb0ELb0EEENS1_29StaticPersistentTileSchedulerILb0EEEEEEEEEvNT_6ParamsE,@"STO_CUDA_ENTRY STV_DEFAULT"
_ZN7cutlass13device_kernelIN5flash11enable_sm90INS1_16FlashAttnFwdSm90INS1_25CollectiveMainloopFwdSm90ILi2EN4cute5tupleIJNS5_1CILi1EEES8_S8_EEENS6_IJNS7_ILi128EEENS7_ILi80EEENS7_ILi256EEEEEELi256ENS_10bfloat16_tEfNS_4arch4Sm90ELb0ELb0ELb1ELb0ELb0ELb0ELb0ELb1ELb1ELb0ELb0ELb0EEENS1_21CollectiveEpilogueFwdINS6_IJSA_SC_SB_EEES9_SE_SG_Li256ELb0ELb0ELb0ELb0EEENS1_29StaticPersistentTileSchedulerILb0EEEEEEEEEvNT_6ParamsE:
[----:B------:R-:W1:Y:S02]  /*0000*/  LDC R1, c[0x0][0x28] ;  /* 0x00000a00ff017b82 */ /* 0x000e640000000800 */
[----:B-1----:R-:W-:Y:S01]  /*0010*/  VIADD R1, R1, 0xffffffe0 ;  /* 0xffffffe001017836 */ /* 0x002fe20000000000 */
[----:B------:R-:W1:Y:S01]  /*0020*/  S2R R3, SR_TID.X ;  /* 0x0000000000037919 */ /* 0x000e620000002100 */
[----:B------:R-:W-:Y:S01]  /*0030*/  ELECT P0, URZ, PT ;  /* 0x00000000003f782f */ /* 0x000fe20003800000 */
[----:B------:R-:W-:Y:S01]  /*0040*/  BSSY B0, `(.L_x_0) ;  /* 0x0000013000007945 */ /* 0x000fe20003800000 */
[----:B-1----:R-:W-:-:S05]  /*0050*/  SHF.R.U32.HI R0, RZ, 0x5, R3 ;  /* 0x00000005ff007819 */ /* 0x002fca0000011603 */
[----:B------:R-:W1:Y:S02]  /*0060*/  SHFL.IDX PT, R2, R0, RZ, 0x1f ;  /* 0x00001fff00027589 */ /* 0x000e6400000e0000 */
[----:B-1----:R-:W-:-:S13]  /*0070*/  ISETP.EQ.AND P0, PT, R2, RZ, P0 ;  /* 0x000000ff0200720c */ /* 0x002fda0000702270 */
[----:B------:R-:W-:Y:S05]  /*0080*/  @!P0 BRA `(.L_x_1) ;  /* 0x0000000000388947 */ /* 0x000fea0003800000 */
[----:B------:R-:W-:Y:S02]  /*0090*/  ULDC.64 UR4, c[0x0][0x198] ;  /* 0x0000660000047ab9 */ /* 0x000fe40000000a00 */
[----:B------:R-:W-:Y:S02]  /*00a0*/  UIADD3 UR6, UP0, UR4, 0x270, URZ ;  /* 0x0000027004067890 */ /* 0x000fe4000ff1e03f */
[----:B------:R-:W-:Y:S02]  /*00b0*/  UIADD3 UR8, UP1, UR4, 0x370, URZ ;  /* 0x0000037004087890 */ /* 0x000fe4000ff3e03f */
[----:B------:R-:W-:Y:S02]  /*00c0*/  UIADD3 UR10, UP2, UR4, 0x470, URZ ;  /* 0x00000470040a7890 */ /* 0x000fe4000ff5e03f */
[----:B------:R-:W-:Y:S02]  /*00d0*/  UIADD3 UR4, UP3, UR4, 0x9f0, URZ ;  /* 0x000009f004047890 */ /* 0x000fe4000ff7e03f */
[----:B------:R-:W-:-:S02]  /*00e0*/  UIADD3.X UR7, URZ, UR5, URZ, UP0, !UPT ;  /* 0x000000053f077290 */ /* 0x000fc400087fe43f */
[----:B------:R-:W-:Y:S02]  /*00f0*/  UIADD3.X UR9, URZ, UR5, URZ, UP1, !UPT ;  /* 0x000000053f097290 */ /* 0x000fe40008ffe43f */
[----:B------:R-:W-:Y:S02]  /*0100*/  UIADD3.X UR11, URZ, UR5, URZ, UP2, !UPT ;  /* 0x000000053f0b7290 */ /* 0x000fe400097fe43f */
[----:B------:R-:W-:-:S03]  /*0110*/  UIADD3.X UR5, URZ, UR5, URZ, UP3, !UPT ;  /* 0x000000053f057290 */ /* 0x000fc60009ffe43f */
[----:B------:R1:W-:Y:S02]  /*0120*/  UTMACCTL.PF [UR6] ;  /* 0x00000000060079b9 */ /* 0x0003e40008040000 */
[----:B------:R1:W-:Y:S02]  /*0130*/  UTMACCTL.PF [UR8] ;  /* 0x00000000080079b9 */ /* 0x0003e40008040000 */
[----:B------:R1:W-:Y:S02]  /*0140*/  UTMACCTL.PF [UR10] ;  /* 0x000000000a0079b9 */ /* 0x0003e40008040000 */
[----:B------:R1:W-:Y:S02]  /*0150*/  UTMACCTL.PF [UR4] ;  /* 0x00000000040079b9 */ /* 0x0003e40008040000 */
[----:B-1----:R-:W-:Y:S01]  /*0160*/  NOP ;  /* 0x0000000000007918 */ /* 0x002fe20000000000 */
.L_x_1:
[----:B------:R-:W-:Y:S05]  /*0170*/  BSYNC B0 ;  /* 0x0000000000007941 */ /* 0x000fea0003800000 */
.L_x_0:
[----:B------:R-:W-:Y:S01]  /*0180*/  VOTEU.ANY UP0, P0 ;  /* 0x00000000003f7886 */ /* 0x000fe20000000100 */
[----:B------:R-:W1:Y:S01]  /*0190*/  SHFL.IDX PT, R2, R0, RZ, 0x1f ;  /* 0x00001fff00027589 */ /* 0x000e6200000e0000 */
[----:B------:R-:W-:Y:S01]  /*01a0*/  UMOV UR4, 0x1 ;  /* 0x0000000100047882 */ /* 0x000fe20000000000 */
[----:B------:R-:W-:Y:S02]  /*01b0*/  VOTEU.ANY UP1, P0 ;  /* 0x00000000003f7886 */ /* 0x000fe40000020100 */
[----:B------:R-:W2:Y:S01]  /*01c0*/  @UP0 S2UR UR7, SR_CgaCtaId ;  /* 0x00000000000709c3 */ /* 0x000ea20000008800 */
[----:B------:R-:W-:Y:S01]  /*01d0*/  @UP0 UMOV UR6, 0x400 ;  /* 0x0000040000060882 */ /* 0x000fe20000000000 */
[----:B------:R-:W-:-:S04]  /*01e0*/  @UP0 UIADD3 UR4, -UR4, 0x100000, URZ ;  /* 0x0010000004040890 */ /* 0x000fc8000fffe13f */
[----:B------:R-:W-:Y:S02]  /*01f0*/  @UP0 USHF.L.U32 UR5, UR4, 0xb, URZ ;  /* 0x0000000b04050899 */ /* 0x000fe4000800063f */
[----:B------:R-:W-:Y:S01]  /*0200*/  @UP0 USHF.L.U32 UR4, UR4, 0x1, URZ ;  /* 0x0000000104040899 */ /* 0x000fe2000800063f */
[----:B-1----:R-:W-:Y:S02]  /*0210*/  ISETP.NE.AND P1, PT, R2, RZ, PT ;  /* 0x000000ff0200720c */ /* 0x002fe40003f25270 */
[----:B------:R-:W-:Y:S01]  /*0220*/  SHF.R.U32.HI R2, RZ, 0x7, R3 ;  /* 0x00000007ff027819 */ /* 0x000fe20000011603 */
[----:B--2---:R-:W-:Y:S01]  /*0230*/  @UP0 ULEA UR6, UR7, UR6, 0x18 ;  /* 0x0000000607060291 */ /* 0x004fe2000f8ec03f */
[----:B------:R-:W-:-:S04]  /*0240*/  VOTEU.ANY UP0, P0 ;  /* 0x00000000003f7886 */ /* 0x000fc80000000100 */
[----:B------:R-:W1:Y:S04]  /*0250*/  SHFL.IDX PT, R2, R2, RZ, 0x1f ;  /* 0x00001fff02027589 */ /* 0x000e6800000e0000 */
[----:B------:R-:W2:Y:S03]  /*0260*/  FENCE.VIEW.ASYNC.S ;  /* 0x00000000000073c6 */ /* 0x000ea60000000000 */
[----:B--2---:R2:W3:Y:S01]  /*0270*/  @UP0 SYNCS.EXCH.64 URZ, [UR6+0x38800], UR4 ;  /* 0x03880004063f05b2 */ /* 0x0044e20008000100 */
[----:B------:R2:W4:Y:S01]  /*0280*/  @UP1 SYNCS.EXCH.64 URZ, [UR6+0x38820], UR4 ;  /* 0x03882004063f15b2 */ /* 0x0005220008000100 */
[----:B------:R-:W-:Y:S05]  /*0290*/  @P1 BRA `(.L_x_2) ;  /* 0x0000000000481947 */ /* 0x000fea0003800000 */
[----:B--2---:R-:W2:Y:S01]  /*02a0*/  S2UR UR5, SR_CgaCtaId ;  /* 0x00000000000579c3 */ /* 0x004ea20000008800 */
[----:B------:R-:W-:Y:S01]  /*02b0*/  UMOV UR4, 0x400 ;  /* 0x0000040000047882 */ /* 0x000fe20000000000 */
[----:B------:R-:W-:Y:S01]  /*02c0*/  UMOV UR6, 0x1 ;  /* 0x0000000100067882 */ /* 0x000fe20000000000 */
[----:B------:R-:W-:Y:S01]  /*02d0*/  UMOV UR9, 0x2 ;  /* 0x0000000200097882 */ /* 0x000fe20000000000 */
[----:B------:R-:W-:-:S04]  /*02e0*/  UIADD3 UR6, -UR6, 0x100000, URZ ;  /* 0x0010000006067890 */ /* 0x000fc8000fffe13f */
[----:B------:R-:W-:Y:S02]  /*02f0*/  USHF.L.U32 UR7, UR6, 0xb, URZ ;  /* 0x0000000b06077899 */ /* 0x000fe4000800063f */
[----:B------:R-:W-:Y:S01]  /*0300*/  USHF.L.U32 UR6, UR6, 0x1, URZ ;  /* 0x0000000106067899 */ /* 0x000fe2000800063f */
[----:B------:R-:W-:Y:S01]  /*0310*/  ELECT P0, URZ, PT ;  /* 0x00000000003f782f */ /* 0x000fe20003800000 */
[----:B--2---:R-:W-:Y:S02]  /*0320*/  ULEA UR8, UR5, UR4, 0x18 ;  /* 0x0000000405087291 */ /* 0x004fe4000f8ec03f */
[----:B------:R-:W-:-:S04]  /*0330*/  UIADD3 UR4, -UR9, 0x100000, URZ ;  /* 0x0010000009047890 */ /* 0x000fc8000fffe13f */
[----:B------:R-:W-:Y:S02]  /*0340*/  USHF.L.U32 UR5, UR4, 0xb, URZ ;  /* 0x0000000b04057899 */ /* 0x000fe4000800063f */
[----:B------:R-:W-:Y:S01]  /*0350*/  USHF.L.U32 UR4, UR4, 0x1, URZ ;  /* 0x0000000104047899 */ /* 0x000fe2000800063f */
[----:B------:R-:W2:Y:S03]  /*0360*/  FENCE.VIEW.ASYNC.S ;  /* 0x00000000000073c6 */ /* 0x000ea60000000000 */
[----:B--2---:R2:W1:Y:S08]  /*0370*/  SYNCS.EXCH.64 URZ, [UR8+0x38830], UR6 ;  /* 0x03883006083f75b2 */ /* 0x0044700008000100 */
[----:B------:R2:W1:Y:S01]  /*0380*/  SYNCS.EXCH.64 URZ, [UR8+0x38840], UR4 ;  /* 0x03884004083f75b2 */ /* 0x0004620008000100 */
[----:B------:R2:W1:Y:S01]  /*0390*/  SYNCS.EXCH.64 URZ, [UR8+0x38838], UR6 ;  /* 0x03883806083f75b2 */ /* 0x0004620008000100 */
[----:B------:R2:W1:Y:S01]  /*03a0*/  SYNCS.EXCH.64 URZ, [UR8+0x38848], UR4 ;  /* 0x03884804083f75b2 */ /* 0x0004620008000100 */
[----:B------:R-:W-:Y:S01]  /*03b0*/  NOP ;  /* 0x0000000000007918 */ /* 0x000fe20000000000 */
.L_x_2:
[----:B------:R-:W5:Y:S01]  /*03c0*/  SHFL.IDX PT, R4, R0, RZ, 0x1f ;  /* 0x00001fff00047589 */ /* 0x000f6200000e0000 */
[----:B------:R-:W-:Y:S01]  /*03d0*/  NOP ;  /* 0x0000000000007918 */ /* 0x000fe20000000000 */
[----:B-----5:R-:W-:-:S13]  /*03e0*/  ISETP.NE.AND P0, PT, R4, RZ, PT ;  /* 0x000000ff0400720c */ /* 0x020fda0003f05270 */
[----:B------:R-:W-:Y:S05]  /*03f0*/  @P0 BRA `(.L_x_3) ;  /* 0x0000000000480947 */ /* 0x000fea0003800000 */
[----:B--2---:R-:W2:Y:S01]  /*0400*/  S2UR UR5, SR_CgaCtaId ;  /* 0x00000000000579c3 */ /* 0x004ea20000008800 */
[----:B------:R-:W-:Y:S01]  /*0410*/  UMOV UR4, 0x400 ;  /* 0x0000040000047882 */ /* 0x000fe20000000000 */
[----:B------:R-:W-:Y:S01]  /*0420*/  UMOV UR6, 0x1 ;  /* 0x0000000100067882 */ /* 0x000fe20000000000 */
[----:B------:R-:W-:Y:S01]  /*0430*/  UMOV UR7, 0x2 ;  /* 0x0000000200077882 */ /* 0x000fe20000000000 */
[----:B------:R-:W-:Y:S01]  /*0440*/  ELECT P0, URZ, PT ;  /* 0x00000000003f782f */ /* 0x000fe20003800000 */
[----:B--2---:R-:W-:Y:S02]  /*0450*/  ULEA UR8, UR5, UR4, 0x18 ;  /* 0x0000000405087291 */ /* 0x004fe4000f8ec03f */
[----:B------:R-:W-:-:S04]  /*0460*/  UIADD3 UR4, -UR6, 0x100000, URZ ;  /* 0x0010000006047890 */ /* 0x000fc8000fffe13f */
[----:B------:R-:W-:Y:S02]  /*0470*/  USHF.L.U32 UR5, UR4, 0xb, URZ ;  /* 0x0000000b04057899 */ /* 0x000fe4000800063f */
[----:B------:R-:W-:Y:S02]  /*0480*/  USHF.L.U32 UR4, UR4, 0x1, URZ ;  /* 0x0000000104047899 */ /* 0x000fe4000800063f */
        /* <DEDUP_REMOVED lines=9> */
.L_x_3:
[----:B------:R-:W5:Y:S01]  /*0520*/  SHFL.IDX PT, R4, R0, RZ, 0x1f ;  /* 0x00001fff00047589 */ /* 0x000f6200000e0000 */
[----:B------:R-:W-:Y:S01]  /*0530*/  NOP ;  /* 0x0000000000007918 */ /* 0x000fe20000000000 */
[----:B-----5:R-:W-:-:S13]  /*0540*/  ISETP.NE.AND P0, PT, R4, RZ, PT ;  /* 0x000000ff0400720c */ /* 0x020fda0003f05270 */
[----:B------:R-:W-:Y:S05]  /*0550*/  @P0 BRA `(.L_x_4) ;  /* 0x0000000000380947 */ /* 0x000fea0003800000 */
[----:B--2---:R-:W2:Y:S01]  /*0560*/  S2UR UR5, SR_CgaCtaId ;  /* 0x00000000000579c3 */ /* 0x004ea20000008800 */
[----:B------:R-:W-:Y:S01]  /*0570*/  UMOV UR4, 0x400 ;  /* 0x0000040000047882 */ /* 0x000fe20000000000 */
[----:B------:R-:W-:Y:S01]  /*0580*/  UMOV UR7, 0x1 ;  /* 0x0000000100077882 */ /* 0x000fe20000000000 */
[----:B------:R-:W-:Y:S01]  /*0590*/  ELECT P0, URZ, PT ;  /* 0x00000000003f782f */ /* 0x000fe20003800000 */
[----:B--2---:R-:W-:Y:S02]  /*05a0*/  ULEA UR6, UR5, UR4, 0x18 ;  /* 0x0000000405067291 */ /* 0x004fe4000f8ec03f */
[----:B------:R-:W-:-:S04]  /*05b0*/  UIADD3 UR4, -UR7, 0x100000, URZ ;  /* 0x0010000007047890 */ /* 0x000fc8000fffe13f */
[----:B------:R-:W-:Y:S02]  /*05c0*/  USHF.L.U32 UR5, UR4, 0xb, URZ ;  /* 0x0000000b04057899 */ /* 0x000fe4000800063f */
[----:B------:R-:W-:Y:S01]  /*05d0*/  USHF.L.U32 UR4, UR4, 0x1, URZ ;  /* 0x0000000104047899 */ /* 0x000fe2000800063f */
[----:B------:R-:W2:Y:S11]  /*05e0*/  FENCE.VIEW.ASYNC.S ;  /* 0x00000000000073c6 */ /* 0x000eb60000000000 */
[----:B--2---:R2:W1:Y:S01]  /*05f0*/  SYNCS.EXCH.64 URZ, [UR6+0x38870], UR4 ;  /* 0x03887004063f75b2 */ /* 0x0044620008000100 */
[----:B------:R2:W1:Y:S01]  /*0600*/  SYNCS.EXCH.64 URZ, [UR6+0x38880], UR4 ;  /* 0x03888004063f75b2 */ /* 0x0004620008000100 */
[----:B------:R2:W1:Y:S01]  /*0610*/  SYNCS.EXCH.64 URZ, [UR6+0x38878], UR4 ;  /* 0x03887804063f75b2 */ /* 0x0004620008000100 */
[----:B------:R2:W1:Y:S01]  /*0620*/  SYNCS.EXCH.64 URZ, [UR6+0x38888], UR4 ;  /* 0x03888804063f75b2 */ /* 0x0004620008000100 */
[----:B------:R-:W-:Y:S01]  /*0630*/  NOP ;  /* 0x0000000000007918 */ /* 0x000fe20000000000 */
.L_x_4:
        /* <DEDUP_REMOVED lines=22> */
.L_x_5:
        /* <DEDUP_REMOVED lines=22> */
.L_x_6:
[----:B-1----:R-:W-:Y:S01]  /*0900*/  ISETP.NE.AND P0, PT, R2, RZ, PT ;  /* 0x000000ff0200720c */ /* 0x002fe20003f05270 */
[----:B------:R-:W-:Y:S01]  /*0910*/  IMAD.MOV.U32 R2, RZ, RZ, 0x1 ;  /* 0x00000001ff027424 */ /* 0x000fe200078e00ff */
[----:B------:R-:W-:-:S04]  /*0920*/  NOP ;  /* 0x0000000000007918 */ /* 0x000fc80000000000 */
[----:B------:R-:W-:-:S05]  /*0930*/  SEL R2, R2, 0x2, !P0 ;  /* 0x0000000202027807 */ /* 0x000fca0004000000 */
[----:B------:R1:W-:Y:S01]  /*0940*/  STL [R1+0x1c], R2 ;  /* 0x00001c0201007387 */ /* 0x0003e20000100800 */
[----:B---34-:R-:W-:Y:S06]  /*0950*/  BAR.SYNC.DEFER_BLOCKING 0x0 ;  /* 0x0000000000007b1d */ /* 0x018fec0000010000 */
[----:B------:R-:W-:Y:S05]  /*0960*/  @!P0 BRA `(.L_x_7) ;  /* 0x000000b400048947 */ /* 0x000fea0003800000 */
.L_x_8:
[----:B------:R-:W-:-:S08]  /*0970*/  NOP ;  /* 0x0000000000007918 */ /* 0x000fd00000000000 */
[----:B------:R-:W3:Y:S02]  /*0980*/  USETMAXREG.TRY_ALLOC.CTAPOOL UP0, 0xf0 ;  /* 0x000000f0000079c8 */ /* 0x000ee40008000600 */
[----:B---3--:R-:W-:-:S13]  /*0990*/  PLOP3.LUT P0, PT, PT, PT, UP0, 0x80, 0x0 ;  /* 0x000000000000781c */ /* 0x008fda0003f0f008 */
[----:B------:R-:W-:Y:S05]  /*09a0*/  @!P0 BRA `(.L_x_8) ;  /* 0xfffffffc00f08947 */ /* 0x000fea000383ffff */
[----:B--2---:R-:W2:Y:S08]  /*09b0*/  S2UR UR7, SR_CTAID.X ;  /* 0x00000000000779c3 */ /* 0x004eb00000002500 */
[----:B------:R-:W-:Y:S08]  /*09c0*/  BAR.ARV 0x8, 0x120 ;  /* 0x0204800000007b1d */ /* 0x000ff00000002000 */
[----:B------:R-:W2:Y:S02]  /*09d0*/  LDC R0, c[0x0][0xda4] ;  /* 0x00036900ff007b82 */ /* 0x000ea40000000800 */
[----:B--2---:R-:W-:-:S13]  /*09e0*/  ISETP.LE.AND P0, PT, R0, UR7, PT ;  /* 0x0000000700007c0c */ /* 0x004fda000bf03270 */
[----:B------:R-:W-:Y:S05]  /*09f0*/  @P0 EXIT ;  /* 0x000000000000094d */ /* 0x000fea0003800000 */
[----:B------:R-:W2:Y:S01]  /*0a00*/  LDL.LU R8, [R1+0x1c] ;  /* 0x00001c0001087983 */ /* 0x000ea20000300800 */
[----:B------:R-:W-:Y:S01]  /*0a10*/  IADD3 R0, R3, -0x80, RZ ;  /* 0xffffff8003007810 */ /* 0x000fe20007ffe0ff */
[----:B------:R-:W3:Y:S01]  /*0a20*/  S2UR UR5, SR_CgaCtaId ;  /* 0x00000000000579c3 */ /* 0x000ee20000008800 */
[----:B------:R-:W-:Y:S01]  /*0a30*/  UMOV UR4, 0x400 ;  /* 0x0000040000047882 */ /* 0x000fe20000000000 */
[----:B------:R-:W-:Y:S01]  /*0a40*/  IMAD.MOV.U32 R220, RZ, RZ, -0x2 ;  /* 0xfffffffeffdc7424 */ /* 0x000fe200078e00ff */
[----:B------:R-:W-:Y:S01]  /*0a50*/  SHF.R.S32.HI R3, RZ, 0x1f, R0 ;  /* 0x0000001fff037819 */ /* 0x000fe20000011400 */
[----:B------:R-:W-:Y:S01]  /*0a60*/  IMAD.U32 R212, RZ, RZ, UR7 ;  /* 0x00000007ffd47e24 */ /* 0x000fe2000f8e00ff */
[----:B------:R-:W-:Y:S01]  /*0a70*/  UMOV UR38, URZ ;  /* 0x0000003f00267c82 */ /* 0x000fe20008000000 */
[----:B------:R-:W-:Y:S01]  /*0a80*/  IMAD.MOV.U32 R213, RZ, RZ, RZ ;  /* 0x000000ffffd57224 */ /* 0x000fe200078e00ff */
[CC--:B-1----:R-:W-:Y:S01]  /*0a90*/  LEA.HI R2, R3.reuse, R0.reuse, RZ, 0x7 ;  /* 0x0000000003027211 */ /* 0x0c2fe200078f38ff */
[----:B------:R-:W1:Y:S01]  /*0aa0*/  S2UR UR6, SR_SWINHI ;  /* 0x00000000000679c3 */ /* 0x000e620000002f00 */
[----:B------:R-:W-:-:S02]  /*0ab0*/  LEA.HI R6, R3, R0, RZ, 0x4 ;  /* 0x0000000003067211 */ /* 0x000fc400078f20ff */
[----:B------:R-:W-:Y:S02]  /*0ac0*/  LOP3.LUT R5, R2, 0xffffff80, RZ, 0xc0, !PT ;  /* 0xffffff8002057812 */ /* 0x000fe400078ec0ff */
[----:B------:R-:W-:Y:S02]  /*0ad0*/  LOP3.LUT R7, R6, 0x3fffff0, RZ, 0xc0, !PT ;  /* 0x03fffff006077812 */ /* 0x000fe400078ec0ff */
[----:B------:R-:W-:Y:S01]  /*0ae0*/  SHF.R.S32.HI R9, RZ, 0x4, R6 ;  /* 0x00000004ff097819 */ /* 0x000fe20000011406 */
[C---:B------:R-:W-:Y:S01]  /*0af0*/  IMAD.IADD R214, R0.reuse, 0x1, -R5 ;  /* 0x0000000100d67824 */ /* 0x040fe200078e0a05 */
[----:B------:R-:W-:Y:S01]  /*0b00*/  LEA.HI R218, R3, R0, RZ, 0x5 ;  /* 0x0000000003da7211 */ /* 0x000fe200078f28ff */
[----:B------:R-:W-:Y:S01]  /*0b10*/  IMAD.IADD R7, R0, 0x1, -R7 ;  /* 0x0000000100077824 */ /* 0x000fe200078e0a07 */
[----:B------:R-:W-:Y:S02]  /*0b20*/  LEA.HI R6, R6, R9, RZ, 0x1 ;  /* 0x0000000906067211 */ /* 0x000fe400078f08ff */
[----:B------:R-:W-:-:S02]  /*0b30*/  SHF.R.S32.HI R5, RZ, 0x1f, R214 ;  /* 0x0000001fff057819 */ /* 0x000fc400000114d6 */
[----:B------:R-:W-:Y:S01]  /*0b40*/  LOP3.LUT R6, R6, 0x1ffffffe, RZ, 0xc0, !PT ;  /* 0x1ffffffe06067812 */ /* 0x000fe200078ec0ff */
[----:B---3--:R-:W-:Y:S01]  /*0b50*/  ULEA UR8, UR5, UR4, 0x18 ;  /* 0x0000000405087291 */ /* 0x008fe2000f8ec03f */
[----:B------:R-:W-:Y:S02]  /*0b60*/  LEA.HI R4, R5, R214, RZ, 0x2 ;  /* 0x000000d605047211 */ /* 0x000fe400078f10ff */
[----:B------:R-:W-:Y:S02]  /*0b70*/  SHF.R.S32.HI R218, RZ, 0x5, R218 ;  /* 0x00000005ffda7819 */ /* 0x000fe400000114da */
[--C-:B------:R-:W-:Y:S02]  /*0b80*/  SHF.R.S32.HI R0, RZ, 0x2, R4.reuse ;  /* 0x00000002ff007819 */ /* 0x100fe40000011404 */
[----:B------:R-:W-:Y:S01]  /*0b90*/  SHF.R.S32.HI R3, RZ, 0x1f, R4 ;  /* 0x0000001fff037819 */ /* 0x000fe20000011404 */
[----:B------:R-:W-:Y:S01]  /*0ba0*/  IMAD R7, R218, 0x10, R7 ;  /* 0x00000010da077824 */ /* 0x000fe200078e0207 */
[----:B------:R-:W-:Y:S01]  /*0bb0*/  SHF.R.S32.HI R217, RZ, 0x7, R2 ;  /* 0x00000007ffd97819 */ /* 0x000fe20000011402 */
[----:B------:R-:W-:Y:S01]  /*0bc0*/  UMOV UR4, UR8 ;  /* 0x0000000800047c82 */ /* 0x000fe20008000000 */
[----:B-1----:R-:W-:Y:S01]  /*0bd0*/  UMOV UR5, UR6 ;  /* 0x0000000600057c82 */ /* 0x002fe20008000000 */
[----:B------:R-:W-:Y:S01]  /*0be0*/  LEA.HI R3, R3, R0, RZ, 0x3 ;  /* 0x0000000003037211 */ /* 0x000fe200078f18ff */
[----:B------:R-:W-:Y:S01]  /*0bf0*/  IMAD.U32 R17, RZ, RZ, UR5 ;  /* 0x00000005ff117e24 */ /* 0x000fe2000f8e00ff */
[----:B------:R-:W-:-:S02]  /*0c00*/  IADD3 R6, R9, -R6, RZ ;  /* 0x8000000609067210 */ /* 0x000fc40007ffe0ff */
[----:B------:R-:W-:Y:S02]  /*0c10*/  LOP3.LUT R3, R3, 0xfffffff8, RZ, 0xc0, !PT ;  /* 0xfffffff803037812 */ /* 0x000fe400078ec0ff */
[----:B------:R-:W-:Y:S01]  /*0c20*/  LEA.HI R5, R5, R214, RZ, 0x5 ;  /* 0x000000d605057211 */ /* 0x000fe200078f28ff */
[----:B------:R-:W-:Y:S01]  /*0c30*/  IMAD R6, R7, 0x8, R6 ;  /* 0x0000000807067824 */ /* 0x000fe200078e0206 */
[----:B------:R-:W-:Y:S01]  /*0c40*/  LEA.HI R2, R2, R217, RZ, 0x1 ;  /* 0x000000d902027211 */ /* 0x000fe200078f08ff */
[----:B------:R-:W-:Y:S01]  /*0c50*/  IMAD.IADD R7, R0, 0x1, -R3 ;  /* 0x0000000100077824 */ /* 0x000fe200078e0a03 */
[----:B------:R-:W-:Y:S02]  /*0c60*/  SHF.R.S32.HI R0, RZ, 0x5, R5 ;  /* 0x00000005ff007819 */ /* 0x000fe40000011405 */
[----:B------:R-:W-:Y:S02]  /*0c70*/  LOP3.LUT R2, R2, 0x3fffffe, RZ, 0xc0, !PT ;  /* 0x03fffffe02027812 */ /* 0x000fe400078ec0ff */
[----:B------:R-:W-:Y:S01]  /*0c80*/  LOP3.LUT R3, R4, 0x7ffffffc, RZ, 0xc0, !PT ;  /* 0x7ffffffc04037812 */ /* 0x000fe200078ec0ff */
[----:B------:R-:W-:Y:S01]  /*0c90*/  IMAD R7, R0, 0x10, R7 ;  /* 0x0000001000077824 */ /* 0x000fe200078e0207 */
[----:B------:R-:W-:Y:S01]  /*0ca0*/  MOV R16, UR4 ;  /* 0x0000000400107c02 */ /* 0x000fe20008000f00 */
[----:B------:R-:W-:Y:S01]  /*0cb0*/  IMAD.IADD R2, R217, 0x1, -R2 ;  /* 0x00000001d9027824 */ /* 0x000fe200078e0a02 */
[----:B------:R-:W-:Y:S01]  /*0cc0*/  SHF.L.U32 R5, R6, 0x3, RZ ;  /* 0x0000000306057819 */ /* 0x000fe200000006ff */
[----:B------:R-:W-:Y:S01]  /*0cd0*/  IMAD.IADD R3, R214, 0x1, -R3 ;  /* 0x00000001d6037824 */ /* 0x000fe200078e0a03 */
[----:B------:R-:W-:Y:S01]  /*0ce0*/  UMOV UR4, URZ ;  /* 0x0000003f00047c82 */ /* 0x000fe20008000000 */
[----:B------:R-:W-:-:S02]  /*0cf0*/  MOV R18, UR8 ;  /* 0x0000000800127c02 */ /* 0x000fc40008000f00 */
[----:B------:R-:W-:Y:S01]  /*0d00*/  IMAD R220, R3, R220, 0x50 ;  /* 0x0000005003dc7424 */ /* 0x000fe200078e02dc */
[----:B------:R-:W-:Y:S01]  /*0d10*/  LEA R219, R2, R7, 0x6 ;  /* 0x0000000702db7211 */ /* 0x000fe200078e30ff */
[----:B------:R-:W-:Y:S01]  /*0d20*/  IMAD.WIDE R16, R5, 0x2, R16 ;  /* 0x0000000205107825 */ /* 0x000fe200078e0210 */
[----:B------:R-:W-:Y:S02]  /*0d30*/  MOV R19, UR4 ;  /* 0x0000000400137c02 */ /* 0x000fe40008000f00 */
[----:B--2---:R-:W-:-:S07]  /*0d40*/  LOP3.LUT R23, R8, 0x1, RZ, 0xfc, !PT ;  /* 0x0000000108177812 */ /* 0x004fce00078efcff */
.L_x_31:
[----:B------:R-:W1:Y:S01]  /*0d50*/  SHFL.IDX PT, R0, R217, RZ, 0x1f ;  /* 0x00001fffd9007589 */ /* 0x000e6200000e0000 */
[----:B------:R-:W2:Y:S01]  /*0d60*/  LDC R65, c[0x0][0x2e0] ;  /* 0x0000b800ff417b82 */ /* 0x000ea20000000800 */
[----:B------:R-:W-:Y:S01]  /*0d70*/  R2UR UR12, R18 ;  /* 0x00000000120c72ca */ /* 0x000fe200000e0000 */
[----:B------:R-:W-:Y:S01]  /*0d80*/  ULDC UR4, c[0x0][0xda8] ;  /* 0x00036a0000047ab9 */ /* 0x000fe20000000800 */
[----:B------:R-:W-:Y:S01]  /*0d90*/  ULDC.64 UR8, c[0x0][0x3f8] ;  /* 0x0000fe0000087ab9 */ /* 0x000fe20000000a00 */
[----:B------:R-:W-:Y:S01]  /*0da0*/  R2UR UR10, R212 ;  /* 0x00000000d40a72ca */ /* 0x000fe200000e0000 */
[----:B------:R-:W-:Y:S02]  /*0db0*/  UISETP.NE.AND UP1, UPT, UR4, 0x1, UPT ;  /* 0x000000010400788c */ /* 0x000fe4000bf25270 */
[----:B------:R-:W-:Y:S01]  /*0dc0*/  UISETP.NE.U32.AND UP0, UPT, UR8, URZ, UPT ;  /* 0x0000003f0800728c */ /* 0x000fe2000bf05070 */
[----:B------:R-:W-:Y:S01]  /*0dd0*/  ULDC UR5, c[0x0][0xdb4] ;  /* 0x00036d0000057ab9 */ /* 0x000fe20000000800 */
[----:B------:R-:W-:-:S02]  /*0de0*/  ULDC UR6, c[0x0][0x404] ;  /* 0x0001010000067ab9 */ /* 0x000fc40000000800 */
[----:B------:R-:W-:Y:S02]  /*0df0*/  UISETP.NE.AND.EX UP0, UPT, UR9, URZ, UPT, UP0 ;  /* 0x0000003f0900728c */ /* 0x000fe4000bf05300 */
[----:B------:R-:W-:Y:S02]  /*0e00*/  UISETP.NE.AND UP2, UPT, UR5, 0x1, UPT ;  /* 0x000000010500788c */ /* 0x000fe4000bf45270 */
[----:B------:R-:W-:Y:S02]  /*0e10*/  UIADD3 UR9, UR12, 0x14400, URZ ;  /* 0x000144000c097890 */ /* 0x000fe4000fffe03f */
[----:B------:R-:W-:Y:S01]  /*0e20*/  USEL UR6, UR6, 0x1, UP0 ;  /* 0x0000000106067887 */ /* 0x000fe20008000000 */
[----:B------:R-:W-:Y:S01]  /*0e30*/  @UP1 ULDC UR5, c[0x0][0xdac] ;  /* 0x00036b0000051ab9 */ /* 0x000fe20000000800 */
[----:B------:R-:W-:Y:S01]  /*0e40*/  ULOP3.LUT UP0, URZ, UR9, 0x9f, URZ, 0xc0, !UPT ;  /* 0x0000009f093f7892 */ /* 0x000fe2000f80c03f */
[----:B------:R-:W-:Y:S01]  /*0e50*/  UMOV UR11, UR10 ;  /* 0x0000000a000b7c82 */ /* 0x000fe20008000000 */
[----:B-1----:R-:W-:-:S02]  /*0e60*/  R2UR UR7, R0 ;  /* 0x00000000000772ca */ /* 0x002fc400000e0000 */
[----:B--2---:R-:W-:Y:S01]  /*0e70*/  IMAD R65, R65, UR6, RZ ;  /* 0x0000000641417c24 */ /* 0x004fe2000f8e02ff */
[----:B------:R-:W-:Y:S01]  /*0e80*/  @UP1 ULDC UR6, c[0x0][0xdb0] ;  /* 0x00036c0000061ab9 */ /* 0x000fe20000000800 */
[----:B------:R-:W-:Y:S02]  /*0e90*/  PLOP3.LUT P0, PT, PT, PT, UP0, 0x80, 0x0 ;  /* 0x000000000000781c */ /* 0x000fe40003f0f008 */
[----:B------:R-:W-:-:S04]  /*0ea0*/  VIADD R0, R65, 0x4f ;  /* 0x0000004f41007836 */ /* 0x000fc80000000000 */
[----:B------:R-:W-:-:S03]  /*0eb0*/  IMAD.HI R0, R0, 0x66666667, RZ ;  /* 0x6666666700007827 */ /* 0x000fc600078e02ff */
[----:B------:R-:W-:Y:S02]  /*0ec0*/  ULEA.HI UR4, UR7, UR7, URZ, 0x1 ;  /* 0x0000000707047291 */ /* 0x000fe4000f8f083f */
[----:B------:R-:W-:Y:S02]  /*0ed0*/  SHF.R.U32.HI R3, RZ, 0x1f, R0 ;  /* 0x0000001fff037819 */ /* 0x000fe40000011600 */
[----:B------:R-:W-:Y:S02]  /*0ee0*/  ULOP3.LUT UR8, UR4, 0x1e, URZ, 0xc0, !UPT ;  /* 0x0000001e04087892 */ /* 0x000fe4000f8ec03f */
[----:B------:R-:W-:Y:S01]  /*0ef0*/  LEA.HI.SX32 R152, R0, R3, 0x1b ;  /* 0x0000000300987211 */ /* 0x000fe200078fdaff */
[----:B------:R-:W-:Y:S02]  /*0f00*/  UIMAD.WIDE.U32 UR4, UR10, UR5, URZ ;  /* 0x000000050a0472a5 */ /* 0x000fe4000f8e003f */
[----:B------:R-:W-:Y:S02]  /*0f10*/  UIADD3 UR8, UR7, -UR8, URZ ;  /* 0x8000000807087290 */ /* 0x000fe4000fffe03f */
[----:B------:R-:W-:-:S02]  /*0f20*/  @UP1 USHF.R.U32.HI UR11, URZ, UR6, UR5 ;  /* 0x000000063f0b1299 */ /* 0x000fc40008011605 */
[----:B------:R-:W-:Y:S01]  /*0f30*/  ULEA UR8, UR8, UR9, 0xd ;  /* 0x0000000908087291 */ /* 0x000fe2000f8e683f */
[----:B------:R-:W-:Y:S02]  /*0f40*/  @UP2 ULDC.64 UR6, c[0x0][0xdb8] ;  /* 0x00036e0000062ab9 */ /* 0x000fe40000000a00 */
[----:B------:R-:W-:Y:S02]  /*0f50*/  UIMAD.WIDE.U32 UR4, UR11, UR6, URZ ;  /* 0x000000060b0472a5 */ /* 0x000fe4000f8e003f */
[----:B------:R-:W-:Y:S01]  /*0f60*/  IMAD.U32 R216, RZ, RZ, UR11 ;  /* 0x0000000bffd87e24 */ /* 0x000fe2000f8e00ff */
[----:B------:R-:W-:Y:S01]  /*0f70*/  USHF.R.U32.HI UR8, URZ, 0x4, UR8 ;  /* 0x000000043f087899 */ /* 0x000fe20008011608 */
[----:B------:R-:W-:Y:S01]  /*0f80*/  UMOV UR36, UR11 ;  /* 0x0000000b00247c82 */ /* 0x000fe20008000000 */
[----:B------:R-:W-:Y:S02]  /*0f90*/  @UP2 USHF.R.U32.HI UR36, URZ, UR7, UR5 ;  /* 0x000000073f242299 */ /* 0x000fe40008011605 */
[----:B------:R-:W-:Y:S01]  /*0fa0*/  UMOV UR4, UR10 ;  /* 0x0000000a00047c82 */ /* 0x000fe20008000000 */
[----:B------:R-:W-:Y:S01]  /*0fb0*/  ULOP3.LUT UR37, UR8, 0x3fff, URZ, 0xc0, !UPT ;  /* 0x00003fff08257892 */ /* 0x000fe2000f8ec03f */
[----:B------:R-:W-:Y:S01]  /*0fc0*/  MOV R215, UR4 ;  /* 0x0000000400d77c02 */ /* 0x000fe20008000f00 */
[----:B------:R-:W-:Y:S10]  /*0fd0*/  @!P0 BRA `(.L_x_9) ;  /* 0x0000000000408947 */ /* 0x000ff40003800000 */
[----:B------:R-:W-:Y:S01]  /*0fe0*/  MOV R0, 0x0 ;  /* 0x0000000000007802 */ /* 0x000fe20000000f00 */
[----:B------:R-:W-:Y:S01]  /*0ff0*/  ULDC.64 UR4, c[0x4][0x1b8] ;  /* 0x01006e0000047ab9 */ /* 0x000fe20000000a00 */
[----:B------:R-:W-:Y:S01]  /*1000*/  ULDC.64 UR6, c[0x4][0x130] ;  /* 0x01004c0000067ab9 */ /* 0x000fe20000000a00 */
[----:B------:R-:W-:Y:S01]  /*1010*/  IMAD.U32 R4, RZ, RZ, UR4 ;  /* 0x00000004ff047e24 */ /* 0x000fe2000f8e00ff */
[----:B------:R1:W2:Y:S01]  /*1020*/  LDC.64 R2, c[0x4][R0] ;  /* 0x0100000000027b82 */ /* 0x0002a20000000a00 */
[----:B------:R-:W-:Y:S01]  /*1030*/  IMAD.U32 R5, RZ, RZ, UR5 ;  /* 0x00000005ff057e24 */ /* 0x000fe2000f8e00ff */
[----:B------:R-:W-:Y:S01]  /*1040*/  ULDC.64 UR4, c[0x4][0x1c0] ;  /* 0x0100700000047ab9 */ /* 0x000fe20000000a00 */
[----:B------:R-:W-:Y:S01]  /*1050*/  IMAD.U32 R10, RZ, RZ, UR6 ;  /* 0x00000006ff0a7e24 */ /* 0x000fe2000f8e00ff */
[----:B------:R-:W-:Y:S01]  /*1060*/  MOV R6, UR4 ;  /* 0x0000000400067c02 */ /* 0x000fe20008000f00 */
[----:B------:R-:W-:Y:S01]  /*1070*/  IMAD.U32 R7, RZ, RZ, UR5 ;  /* 0x00000005ff077e24 */ /* 0x000fe2000f8e00ff */
[----:B------:R-:W-:Y:S01]  /*1080*/  MOV R11, UR7 ;  /* 0x00000007000b7c02 */ /* 0x000fe20008000f00 */
[----:B------:R-:W-:Y:S01]  /*1090*/  IMAD.MOV.U32 R8, RZ, RZ, 0x70 ;  /* 0x00000070ff087424 */ /* 0x000fe200078e00ff */
[----:B------:R-:W-:Y:S01]  /*10a0*/  MOV R13, RZ ;  /* 0x000000ff000d7202 */ /* 0x000fe20000000f00 */
[----:B-1----:R-:W-:-:S07]  /*10b0*/  IMAD.MOV.U32 R12, RZ, RZ, 0x1 ;  /* 0x00000001ff0c7424 */ /* 0x002fce00078e00ff */
[----:B------:R-:W-:-:S07]  /*10c0*/  LEPC R20, `(.L_x_9) ;  /* 0x000000001014794e */ /* 0x000fce0000000000 */
[----:B--2---:R-:W-:Y:S05]  /*10d0*/  CALL.ABS.NOINC R2 ;  /* 0x0000000002007343 */ /* 0x004fea0003c00000 */
.L_x_9:
[----:B------:R-:W-:Y:S02]  /*10e0*/  R2UR UR4, R18 ;  /* 0x00000000120472ca */ /* 0x000fe400000e0000 */
[----:B------:R-:W-:Y:S02]  /*10f0*/  LOP3.LUT R0, R213, 0x1, RZ, 0xc0, !PT ;  /* 0x00000001d5007812 */ /* 0x000fe400078ec0ff */
[----:B------:R-:W-:Y:S02]  /*1100*/  ISETP.NE.AND P0, PT, R23, 0x3, PT ;  /* 0x000000031700780c */ /* 0x000fe40003f05270 */
[----:B------:R-:W-:-:S07]  /*1110*/  SHF.L.U32 R0, R0, 0x1f, RZ ;  /* 0x0000001f00007819 */ /* 0x000fce00000006ff */
[----:B------:R-:W1:Y:S02]  /*1120*/  SYNCS.PHASECHK.TRANS64.TRYWAIT P1, [UR4+0x38800], R0 ;  /* 0x03880000ff0075a7 */ /* 0x000e640008020144 */
[----:B-1----:R-:W-:Y:S05]  /*1130*/  @!P1 BRA `(.L_x_10) ;  /* 0x000000e000ac9947 */ /* 0x002fea0003800000 */
.L_x_90:
[----:B------:R-:W-:Y:S05]  /*1140*/  @!P0 BRA `(.L_x_11) ;  /* 0x0000000000048947 */ /* 0x000fea0003800000 */
[----:B------:R-:W-:Y:S01]  /*1150*/  BPT.TRAP 0x1 ;  /* 0x000000040000795c */ /* 0x000fe20000300000 */
.L_x_11:
[----:B------:R-:W-:Y:S01]  /*1160*/  R2UR UR5, R19 ;  /* 0x00000000130572ca */ /* 0x000fe200000e0000 */
[----:B-1----:R-:W-:Y:S01]  /*1170*/  IMAD.U32 R0, RZ, RZ, UR38 ;  /* 0x00000026ff007e24 */ /* 0x002fe2000f8e00ff */
[----:B------:R-:W-:-:S11]  /*1180*/  R2UR UR4, R18 ;  /* 0x00000000120472ca */ /* 0x000fd600000e0000 */
[----:B------:R-:W-:Y:S02]  /*1190*/  IMAD.U32 R3, RZ, RZ, UR5 ;  /* 0x00000005ff037e24 */ /* 0x000fe4000f8e00ff */
[----:B------:R-:W-:-:S03]  /*11a0*/  LEA R0, R0, UR4, 0x3 ;  /* 0x0000000400007c11 */ /* 0x000fc6000f8e18ff */
[----:B------:R-:W-:-:S04]  /*11b0*/  SHF.L.U32 R3, R3, 0x1f, RZ ;  /* 0x0000001f03037819 */ /* 0x000fc800000006ff */
[----:B------:R1:W2:Y:S01]  /*11c0*/  SYNCS.PHASECHK.TRANS64.TRYWAIT P2, [R0+URZ+0x38830], R3 ;  /* 0x03883003000075a7 */ /* 0x0002a2000804017f */
[----:B------:R-:W-:Y:S05]  /*11d0*/  @!P0 BRA `(.L_x_12) ;  /* 0x0000000000048947 */ /* 0x000fea0003800000 */
[----:B------:R-:W-:Y:S01]  /*11e0*/  BPT.TRAP 0x1 ;  /* 0x000000040000795c */ /* 0x000fe20000300000 */
.L_x_12:
[----:B------:R-:W3:Y:S01]  /*11f0*/  S2R R2, SR_TID.X ;  /* 0x0000000000027919 */ /* 0x000ee20000002100 */
[----:B------:R-:W-:Y:S02]  /*1200*/  MOV R151, RZ ;  /* 0x000000ff00977202 */ /* 0x000fe40000000f00 */
[----:B---3--:R-:W-:-:S04]  /*1210*/  LOP3.LUT R2, R2, 0x7f, RZ, 0xc0, !PT ;  /* 0x0000007f02027812 */ /* 0x008fc800078ec0ff */
[----:B------:R-:W-:Y:S01]  /*1220*/  ISETP.NE.AND P1, PT, R2, RZ, PT ;  /* 0x000000ff0200720c */ /* 0x000fe20003f25270 */
[----:B--2---:R-:W-:-:S12]  /*1230*/  @P2 BRA `(.L_x_13) ;  /* 0x0000000000082947 */ /* 0x004fd80003800000 */
[----:B------:R-:W2:Y:S02]  /*1240*/  SYNCS.PHASECHK.TRANS64.TRYWAIT P2, [R0+URZ+0x38830], R3 ;  /* 0x03883003000075a7 */ /* 0x000ea4000804017f */
[----:B--2---:R-:W-:Y:S05]  /*1250*/  @!P2 BRA `(.L_x_14) ;  /* 0x000000e00080a947 */ /* 0x004fea0003800000 */
.L_x_13:
[----:B------:R-:W-:Y:S05]  /*1260*/  WARPSYNC.ALL ;  /* 0x0000000000007948 */ /* 0x000fea0003800000 */
[----:B------:R-:W-:Y:S01]  /*1270*/  R2UR UR4, R18 ;  /* 0x00000000120472ca */ /* 0x000fe200000e0000 */
[----:B------:R-:W-:Y:S01]  /*1280*/  ULOP3.LUT UR5, UR37, 0x10000, URZ, 0xfc, !UPT ;  /* 0x0001000025057892 */ /* 0x000fe2000f8efc3f */
[----:B------:R-:W-:Y:S01]  /*1290*/  WARPGROUP.ARRIVE ;  /* 0x00000000000079c5 */ /* 0x000fe20000000000 */
[----:B------:R-:W-:Y:S01]  /*12a0*/  UMOV UR9, 0x40000040 ;  /* 0x4000004000097882 */ /* 0x000fe20000000000 */
[----:B------:R-:W-:Y:S01]  /*12b0*/  UMOV UR11, 0x40000040 ;  /* 0x40000040000b7882 */ /* 0x000fe20000000000 */
[----:B------:R-:W-:Y:S01]  /*12c0*/  UMOV UR21, UR9 ;  /* 0x0000000900157c82 */ /* 0x000fe20008000000 */
[----:B------:R-:W-:Y:S01]  /*12d0*/  MOV R15, UR9 ;  /* 0x00000009000f7c02 */ /* 0x000fe20008000f00 */
[----:B------:R-:W-:Y:S01]  /*12e0*/  UMOV UR13, UR21 ;  /* 0x00000015000d7c82 */ /* 0x000fe20008000000 */
[----:B------:R-:W-:Y:S01]  /*12f0*/  UMOV UR8, UR5 ;  /* 0x0000000500087c82 */ /* 0x000fe20008000000 */
[----:B------:R-:W-:Y:S01]  /*1300*/  UMOV UR15, 0x40000040 ;  /* 0x40000040000f7882 */ /* 0x000fe20000000000 */
[----:B------:R-:W-:Y:S01]  /*1310*/  UMOV UR20, UR8 ;  /* 0x0000000800147c82 */ /* 0x000fe20008000000 */
[----:B------:R-:W-:Y:S01]  /*1320*/  IMAD.U32 R14, RZ, RZ, UR8 ;  /* 0x00000008ff0e7e24 */ /* 0x000fe2000f8e00ff */
[----:B------:R-:W-:Y:S01]  /*1330*/  UMOV UR12, UR20 ;  /* 0x00000014000c7c82 */ /* 0x000fe20008000000 */
[----:B------:R-:W-:Y:S01]  /*1340*/  UIADD3 UR4, UR4, 0x24400, URZ ;  /* 0x0002440004047890 */ /* 0x000fe2000fffe03f */
[----:B------:R-:W-:Y:S01]  /*1350*/  MOV R2, UR38 ;  /* 0x0000002600027c02 */ /* 0x000fe20008000f00 */
[----:B------:R-:W-:Y:S01]  /*1360*/  UMOV UR16, UR20 ;  /* 0x0000001400107c82 */ /* 0x000fe20008000000 */
[----:B------:R-:W-:Y:S01]  /*1370*/  UMOV UR17, UR21 ;  /* 0x0000001500117c82 */ /* 0x000fe20008000000 */
[----:B------:R-:W-:Y:S01]  /*1380*/  USHF.R.U32.HI UR4, URZ, 0x4, UR4 ;  /* 0x000000043f047899 */ /* 0x000fe20008011604 */
[----:B-12---:R-:W-:Y:S01]  /*1390*/  MOV R3, UR36 ;  /* 0x0000002400037c02 */ /* 0x006fe20008000f00 */
[----:B------:R-:W-:Y:S01]  /*13a0*/  UMOV UR19, 0x40000040 ;  /* 0x4000004000137882 */ /* 0x000fe20000000000 */
[----:B------:R-:W-:Y:S01]  /*13b0*/  UMOV UR23, 0x40000040 ;  /* 0x4000004000177882 */ /* 0x000fe20000000000 */
[----:B------:R-:W-:Y:S01]  /*13c0*/  ULOP3.LUT UR4, UR4, 0x3fff, URZ, 0xc0, !UPT ;  /* 0x00003fff04047892 */ /* 0x000fe2000f8ec03f */
[----:B------:R-:W-:Y:S01]  /*13d0*/  P2R R64, PR, RZ, 0x1 ;  /* 0x00000001ff407803 */ /* 0x000fe20000000000 */
[----:B------:R-:W-:Y:S01]  /*13e0*/  UMOV UR27, 0x40000040 ;  /* 0x40000040001b7882 */ /* 0x000fe20000000000 */
[----:B------:R-:W-:Y:S01]  /*13f0*/  UMOV UR31, 0x40000040 ;  /* 0x40000040001f7882 */ /* 0x000fe20000000000 */
[----:B------:R-:W-:Y:S01]  /*1400*/  ULOP3.LUT UR6, UR4, 0x10000, URZ, 0xfc, !UPT ;  /* 0x0001000004067892 */ /* 0x000fe2000f8efc3f */
[----:B------:R-:W-:Y:S01]  /*1410*/  @!P1 VIADD R0, R0, 0x38840 ;  /* 0x0003884000009836 */ /* 0x000fe20000000000 */
[----:B------:R-:W-:Y:S01]  /*1420*/  UMOV UR35, 0x40000040 ;  /* 0x4000004000237882 */ /* 0x000fe20000000000 */
[----:B------:R-:W-:Y:S01]  /*1430*/  UMOV UR43, 0x40000040 ;  /* 0x40000040002b7882 */ /* 0x000fe20000000000 */
[----:B------:R-:W-:Y:S01]  /*1440*/  UIMAD UR4, UR38, 0xa00, UR6 ;  /* 0x00000a00260478a4 */ /* 0x000fe2000f8e0206 */
[--C-:B------:R-:W-:Y:S01]  /*1450*/  IMAD.MOV.U32 R150, RZ, RZ, R151.reuse ;  /* 0x000000ffff967224 */ /* 0x100fe200078e0097 */
[----:B------:R-:W-:Y:S01]  /*1460*/  UMOV UR47, 0x40000040 ;  /* 0x40000040002f7882 */ /* 0x000fe20000000000 */
[----:B------:R-:W-:Y:S01]  /*1470*/  IMAD.U32 R22, RZ, RZ, UR6 ;  /* 0x00000006ff167e24 */ /* 0x000fe2000f8e00ff */
[----:B------:R-:W-:Y:S01]  /*1480*/  UIADD3 UR14, UR4, 0x100, URZ ;  /* 0x00000100040e7890 */ /* 0x000fe2000fffe03f */
[----:B------:R-:W-:Y:S01]  /*1490*/  @!P1 PRMT R0, RZ, 0x654, R0 ;  /* 0x00000654ff009816 */ /* 0x000fe20000000000 */
[----:B------:R-:W-:Y:S01]  /*14a0*/  UIADD3 UR18, UR4, 0x180, URZ ;  /* 0x0000018004127890 */ /* 0x000fe2000fffe03f */
[-C--:B------:R-:W-:Y:S01]  /*14b0*/  MOV R149, R151.reuse ;  /* 0x0000009700957202 */ /* 0x080fe20000000f00 */
[----:B------:R-:W-:Y:S01]  /*14c0*/  UMOV UR10, UR4 ;  /* 0x00000004000a7c82 */ /* 0x000fe20008000000 */
[----:B------:R-:W-:Y:S01]  /*14d0*/  UIADD3 UR6, UR5, 0x2, URZ ;  /* 0x0000000205067890 */ /* 0x000fe2000fffe03f */
[----:B------:R-:W-:Y:S01]  /*14e0*/  HGMMA.64x16x16.F32.BF16 R56, gdesc[UR8], RZ, !UPT, gsb0 ;  /* 0x00200000083879f0 */ /* 0x000fe2000c0018ff */
[----:B------:R-:W-:Y:S01]  /*14f0*/  UIADD3 UR10, UR4, 0x80, URZ ;  /* 0x00000080040a7890 */ /* 0x000fe2000fffe03f */
[--C-:B------:R-:W-:Y:S01]  /*1500*/  IMAD.MOV.U32 R148, RZ, RZ, R151.reuse ;  /* 0x000000ffff947224 */ /* 0x100fe200078e0097 */
[----:B------:R-:W-:Y:S01]  /*1510*/  UMOV UR8, UR20 ;  /* 0x0000001400087c82 */ /* 0x000fe20008000000 */
[----:B------:R-:W-:Y:S01]  /*1520*/  UMOV UR9, UR21 ;  /* 0x0000001500097c82 */ /* 0x000fe20008000000 */
[----:B------:R-:W-:Y:S01]  /*1530*/  UMOV UR11, 0x40000040 ;  /* 0x40000040000b7882 */ /* 0x000fe20000000000 */
[----:B------:R-:W-:Y:S01]  /*1540*/  UIADD3 UR7, UR4, 0x2, URZ ;  /* 0x0000000204077890 */ /* 0x000fe2000fffe03f */
[--C-:B------:R-:W-:Y:S01]  /*1550*/  IMAD.MOV.U32 R147, RZ, RZ, R151.reuse ;  /* 0x000000ffff937224 */ /* 0x100fe200078e0097 */
[----:B------:R-:W-:Y:S01]  /*1560*/  UIADD3 UR22, UR4, 0x402, URZ ;  /* 0x0000040204167890 */ /* 0x000fe2000fffe03f */
[-C--:B------:R-:W-:Y:S01]  /*1570*/  MOV R146, R151.reuse ;  /* 0x0000009700927202 */ /* 0x080fe20000000f00 */
[----:B------:R-:W-:Y:S01]  /*1580*/  UIADD3 UR26, UR4, 0x404, URZ ;  /* 0x00000404041a7890 */ /* 0x000fe2000fffe03f */
[--C-:B------:R-:W-:Y:S01]  /*1590*/  IMAD.MOV.U32 R145, RZ, RZ, R151.reuse ;  /* 0x000000ffff917224 */ /* 0x100fe200078e0097 */
        /* <DEDUP_REMOVED lines=10> */
[----:B------:R-:W-:Y:S01]  /*1640*/  UMOV UR51, 0x40000040 ;  /* 0x4000004000337882 */ /* 0x000fe20000000000 */
[----:B------:R-:W-:Y:S01]  /*1650*/  UIADD3 UR54, UR4, 0x800, URZ ;  /* 0x0000080004367890 */ /* 0x000fe2000fffe03f */
[--C-:B------:R-:W-:Y:S01]  /*1660*/  IMAD.MOV.U32 R139, RZ, RZ, R151.reuse ;  /* 0x000000ffff8b7224 */ /* 0x100fe200078e0097 */
[----:B------:R-:W-:Y:S01]  /*1670*/  UMOV UR55, 0x40000040 ;  /* 0x4000004000377882 */ /* 0x000fe20000000000 */
[----:B------:R-:W-:Y:S01]  /*1680*/  UIADD3 UR58, UR4, 0x802, URZ ;  /* 0x00000802043a7890 */ /* 0x000fe2000fffe03f */
[--C-:B------:R-:W-:Y:S01]  /*1690*/  IMAD.MOV.U32 R138, RZ, RZ, R151.reuse ;  /* 0x000000ffff8a7224 */ /* 0x100fe200078e0097 */
[----:B------:R-:W-:Y:S01]  /*16a0*/  UMOV UR59, 0x40000040 ;  /* 0x40000040003b7882 */ /* 0x000fe20000000000 */
[----:B------:R-:W-:Y:S01]  /*16b0*/  UMOV UR39, 0x40000040 ;  /* 0x4000004000277882 */ /* 0x000fe20000000000 */
[-C--:B------:R-:W-:Y:S01]  /*16c0*/  MOV R137, R151.reuse ;  /* 0x0000009700897202 */ /* 0x080fe20000000f00 */
[--C-:B------:R-:W-:Y:S01]  /*16d0*/  IMAD.MOV.U32 R136, RZ, RZ, R151.reuse ;  /* 0x000000ffff887224 */ /* 0x100fe200078e0097 */
        /* <DEDUP_REMOVED lines=18> */
[----:B------:R-:W-:Y:S01]  /*1800*/  MOV R107, R151 ;  /* 0x00000097006b7202 */ /* 0x000fe20000000f00 */
[----:B------:R-:W-:Y:S01]  /*1810*/  IMAD.MOV.U32 R121, RZ, RZ, R151 ;  /* 0x000000ffff797224 */ /* 0x000fe200078e0097 */
[----:B------:R-:W-:-:S02]  /*1820*/  WARPGROUP.DEPBAR.LE gsb0, 0x0 ;  /* 0x00008000000079c5 */ /* 0x000fc40000010000 */
[----:B------:R-:W-:Y:S01]  /*1830*/  WARPGROUP.ARRIVE ;  /* 0x00000000000079c5 */ /* 0x000fe20000000000 */
[--C-:B------:R-:W-:Y:S01]  /*1840*/  IMAD.MOV.U32 R120, RZ, RZ, R151.reuse ;  /* 0x000000ffff787224 */ /* 0x100fe200078e0097 */
[-C--:B------:R-:W-:Y:S01]  /*1850*/  MOV R104, R151.reuse ;  /* 0x0000009700687202 */ /* 0x080fe20000000f00 */
[--C-:B------:R-:W-:Y:S01]  /*1860*/  IMAD.MOV.U32 R118, RZ, RZ, R151.reuse ;  /* 0x000000ffff767224 */ /* 0x100fe200078e0097 */
[-C--:B------:R-:W-:Y:S01]  /*1870*/  MOV R98, R151.reuse ;  /* 0x0000009700627202 */ /* 0x080fe20000000f00 */
[--C-:B------:R-:W-:Y:S01]  /*1880*/  IMAD.MOV.U32 R117, RZ, RZ, R151.reuse ;  /* 0x000000ffff757224 */ /* 0x100fe200078e0097 */
[----:B------:R-:W-:Y:S01]  /*1890*/  HGMMA.64x16x16.F32.BF16 R48, gdesc[UR8], RZ, !UPT, gsb0 ;  /* 0x00200000083079f0 */ /* 0x000fe2000c0018ff */
[----:B------:R-:W-:Y:S01]  /*18a0*/  UIADD3 UR10, UR4, 0x200, URZ ;  /* 0x00000200040a7890 */ /* 0x000fe2000fffe03f */
[--C-:B------:R-:W-:Y:S01]  /*18b0*/  IMAD.MOV.U32 R115, RZ, RZ, R151.reuse ;  /* 0x000000ffff737224 */ /* 0x100fe200078e0097 */
[----:B------:R-:W-:Y:S01]  /*18c0*/  UMOV UR8, UR20 ;  /* 0x0000001400087c82 */ /* 0x000fe20008000000 */
[----:B------:R-:W-:Y:S01]  /*18d0*/  UMOV UR9, UR21 ;  /* 0x0000001500097c82 */ /* 0x000fe20008000000 */
[----:B------:R-:W-:Y:S01]  /*18e0*/  UMOV UR11, 0x40000040 ;  /* 0x40000040000b7882 */ /* 0x000fe20000000000 */
        /* <DEDUP_REMOVED lines=10> */
[----:B------:R-:W-:-:S02]  /*1990*/  IMAD.MOV.U32 R106, RZ, RZ, R151 ;  /* 0x000000ffff6a7224 */ /* 0x000fc400078e0097 */
[--C-:B------:R-:W-:Y:S02]  /*19a0*/  IMAD.MOV.U32 R105, RZ, RZ, R151.reuse ;  /* 0x000000ffff697224 */ /* 0x100fe400078e0097 */
[--C-:B------:R-:W-:Y:S02]  /*19b0*/  IMAD.MOV.U32 R103, RZ, RZ, R151.reuse ;  /* 0x000000ffff677224 */ /* 0x100fe400078e0097 */
[--C-:B------:R-:W-:Y:S02]  /*19c0*/  IMAD.MOV.U32 R102, RZ, RZ, R151.reuse ;  /* 0x000000ffff667224 */ /* 0x100fe400078e0097 */
[--C-:B------:R-:W-:Y:S02]  /*19d0*/  IMAD.MOV.U32 R100, RZ, RZ, R151.reuse ;  /* 0x000000ffff647224 */ /* 0x100fe400078e0097 */
[--C-:B------:R-:W-:Y:S02]  /*19e0*/  IMAD.MOV.U32 R96, RZ, RZ, R151.reuse ;  /* 0x000000ffff607224 */ /* 0x100fe400078e0097 */
        /* <DEDUP_REMOVED lines=9> */
[----:B------:R-:W-:Y:S01]  /*1a80*/  IMAD.MOV.U32 R66, RZ, RZ, R151 ;  /* 0x000000ffff427224 */ /* 0x000fe200078e0097 */
[----:B------:R-:W-:Y:S02]  /*1a90*/  WARPGROUP.DEPBAR.LE gsb0, 0x0 ;  /* 0x00008000000079c5 */ /* 0x000fe40000010000 */
[----:B------:R-:W-:-:S06]  /*1aa0*/  WARPGROUP.ARRIVE ;  /* 0x00000000000079c5 */ /* 0x000fcc0000000000 */
[----:B------:R-:W-:Y:S01]  /*1ab0*/  HGMMA.64x16x16.F32.BF16 R40, gdesc[UR12], RZ, !UPT, gsb0 ;  /* 0x002000000c2879f0 */ /* 0x000fe2000c0018ff */
[----:B------:R-:W-:Y:S01]  /*1ac0*/  UMOV UR12, UR6 ;  /* 0x00000006000c7c82 */ /* 0x000fe20008000000 */
[----:B------:R-:W-:Y:S01]  /*1ad0*/  UMOV UR13, 0x40000040 ;  /* 0x40000040000d7882 */ /* 0x000fe20000000000 */
[----:B------:R-:W-:Y:S01]  /*1ae0*/  UMOV UR14, UR7 ;  /* 0x00000007000e7c82 */ /* 0x000fe20008000000 */
[----:B------:R-:W-:Y:S01]  /*1af0*/  UMOV UR15, 0x40000040 ;  /* 0x40000040000f7882 */ /* 0x000fe20000000000 */
[----:B------:R-:W-:Y:S01]  /*1b00*/  UMOV UR20, UR12 ;  /* 0x0000000c00147c82 */ /* 0x000fe20008000000 */
[----:B------:R-:W-:Y:S01]  /*1b10*/  UMOV UR21, UR13 ;  /* 0x0000000d00157c82 */ /* 0x000fe20008000000 */
[----:B------:R-:W-:Y:S01]  /*1b20*/  IMAD.U32 R12, RZ, RZ, UR12 ;  /* 0x0000000cff0c7e24 */ /* 0x000fe2000f8e00ff */
[----:B------:R-:W-:Y:S01]  /*1b30*/  UIADD3 UR6, UR5, 0x4, URZ ;  /* 0x0000000405067890 */ /* 0x000fe2000fffe03f */
[----:B------:R-:W-:Y:S01]  /*1b40*/  IMAD.U32 R13, RZ, RZ, UR13 ;  /* 0x0000000dff0d7e24 */ /* 0x000fe2000f8e00ff */
[----:B------:R-:W-:Y:S01]  /*1b50*/  UIADD3 UR7, UR4, 0x4, URZ ;  /* 0x0000000404077890 */ /* 0x000fe2000fffe03f */
[----:B------:R-:W-:-:S02]  /*1b60*/  WARPGROUP.DEPBAR.LE gsb0, 0x0 ;  /* 0x00008000000079c5 */ /* 0x000fc40000010000 */
[----:B------:R-:W-:-:S06]  /*1b70*/  WARPGROUP.ARRIVE ;  /* 0x00000000000079c5 */ /* 0x000fcc0000000000 */
[----:B------:R-:W-:Y:S01]  /*1b80*/  HGMMA.64x16x16.F32.BF16 R32, gdesc[UR16], RZ, !UPT, gsb0 ;  /* 0x00200000102079f0 */ /* 0x000fe2000c0018ff */
[----:B------:R-:W-:Y:S01]  /*1b90*/  UIADD3 UR18, UR4, 0x182, URZ ;  /* 0x0000018204127890 */ /* 0x000fe2000fffe03f */
[----:B------:R-:W-:Y:S01]  /*1ba0*/  UMOV UR16, UR20 ;  /* 0x0000001400107c82 */ /* 0x000fe20008000000 */
[----:B------:R-:W-:Y:S01]  /*1bb0*/  UMOV UR17, UR21 ;  /* 0x0000001500117c82 */ /* 0x000fe20008000000 */
[----:B------:R-:W-:Y:S01]  /*1bc0*/  UMOV UR19, 0x40000040 ;  /* 0x4000004000137882 */ /* 0x000fe20000000000 */
[----:B------:R-:W-:Y:S02]  /*1bd0*/  WARPGROUP.DEPBAR.LE gsb0, 0x0 ;  /* 0x00008000000079c5 */ /* 0x000fe40000010000 */
        /* <DEDUP_REMOVED lines=8> */
[----:B------:R-:W-:Y:S01]  /*1c60*/  HGMMA.64x16x16.F32.BF16 R56, gdesc[UR12], R56, gsb0 ;  /* 0x002000000c3879f0 */ /* 0x000fe20008001838 */
        /* <DEDUP_REMOVED lines=14> */
[----:B------:R-:W-:Y:S01]  /*1d50*/  UMOV UR12, UR6 ;  /* 0x00000006000c7c82 */ /* 0x000fe20008000000 */
[----:B------:R-:W-:Y:S01]  /*1d60*/  UMOV UR13, 0x40000040 ;  /* 0x40000040000d7882 */ /* 0x000fe20000000000 */
[----:B------:R-:W-:Y:S01]  /*1d70*/  UMOV UR14, UR7 ;  /* 0x00000007000e7c82 */ /* 0x000fe20008000000 */
[----:B------:R-:W-:Y:S01]  /*1d80*/  UMOV UR15, 0x40000040 ;  /* 0x40000040000f7882 */ /* 0x000fe20000000000 */
[----:B------:R-:W-:Y:S01]  /*1d90*/  UMOV UR20, UR12 ;  /* 0x0000000c00147c82 */ /* 0x000fe20008000000 */
[----:B------:R-:W-:Y:S01]  /*1da0*/  UMOV UR21, UR13 ;  /* 0x0000000d00157c82 */ /* 0x000fe20008000000 */
[----:B------:R-:W-:Y:S01]  /*1db0*/  MOV R10, UR12 ;  /* 0x0000000c000a7c02 */ /* 0x000fe20008000f00 */
[----:B------:R-:W-:Y:S01]  /*1dc0*/  IMAD.U32 R11, RZ, RZ, UR13 ;  /* 0x0000000dff0b7e24 */ /* 0x000fe2000f8e00ff */
[----:B------:R-:W-:Y:S02]  /*1dd0*/  UIADD3 UR6, UR5, 0x6, URZ ;  /* 0x0000000605067890 */ /* 0x000fe4000fffe03f */
[----:B------:R-:W-:Y:S01]  /*1de0*/  UIADD3 UR7, UR4, 0x6, URZ ;  /* 0x0000000604077890 */ /* 0x000fe2000fffe03f */
[----:B------:R-:W-:-:S02]  /*1df0*/  WARPGROUP.DEPBAR.LE gsb0, 0x0 ;  /* 0x00008000000079c5 */ /* 0x000fc40000010000 */
        /* <DEDUP_REMOVED lines=36> */
[----:B------:R-:W-:Y:S01]  /*2040*/  IMAD.U32 R8, RZ, RZ, UR12 ;  /* 0x0000000cff087e24 */ /* 0x000fe2000f8e00ff */
[----:B------:R-:W-:Y:S01]  /*2050*/  MOV R9, UR13 ;  /* 0x0000000d00097c02 */ /* 0x000fe20008000f00 */
        /* <DEDUP_REMOVED lines=49> */
[----:B------:R-:W-:Y:S01]  /*2370*/  UMOV UR16, UR8 ;  /* 0x0000000800107c82 */ /* 0x000fe20008000000 */
[----:B------:R-:W-:Y:S01]  /*2380*/  UMOV UR17, UR9 ;  /* 0x0000000900117c82 */ /* 0x000fe20008000000 */
[----:B------:R-:W-:Y:S02]  /*2390*/  UIADD3 UR6, UR5, 0x402, URZ ;  /* 0x0000040205067890 */ /* 0x000fe4000fffe03f */
[----:B------:R-:W-:Y:S01]  /*23a0*/  UIADD3 UR7, UR5, 0x804, URZ ;  /* 0x0000080405077890 */ /* 0x000fe2000fffe03f */
[----:B------:R-:W-:-:S02]  /*23b0*/  WARPGROUP.DEPBAR.LE gsb0, 0x0 ;  /* 0x00008000000079c5 */ /* 0x000fc40000010000 */
        /* <DEDUP_REMOVED lines=13> */
[----:B------:R-:W-:Y:S01]  /*2490*/  UMOV UR12, UR6 ;  /* 0x00000006000c7c82 */ /* 0x000fe20008000000 */
[----:B------:R-:W-:Y:S01]  /*24a0*/  UMOV UR13, 0x40000040 ;  /* 0x40000040000d7882 */ /* 0x000fe20000000000 */
[----:B------:R-:W-:Y:S01]  /*24b0*/  UMOV UR15, 0x40000040 ;  /* 0x40000040000f7882 */ /* 0x000fe20000000000 */
[----:B------:R-:W-:Y:S01]  /*24c0*/  UMOV UR20, UR12 ;  /* 0x0000000c00147c82 */ /* 0x000fe20008000000 */
[----:B------:R-:W-:Y:S01]  /*24d0*/  UMOV UR21, UR13 ;  /* 0x0000000d00157c82 */ /* 0x000fe20008000000 */
[----:B------:R-:W-:Y:S01]  /*24e0*/  UIADD3 UR6, UR5, 0x404, URZ ;  /* 0x0000040405067890 */ /* 0x000fe2000fffe03f */
        /* <DEDUP_REMOVED lines=10> */
[----:B------:R-:W-:Y:S02]  /*2590*/  UIADD3 UR10, UR4, 0x504, URZ ;  /* 0x00000504040a7890 */ /* 0x000fe4000fffe03f */
        /* <DEDUP_REMOVED lines=29> */
[----:B------:R-:W-:Y:S03]  /*2770*/  HGMMA.64x16x16.F32.BF16 R24, gdesc[UR12], R24, gsb0 ;  /* 0x002000000c1879f0 */ /* 0x000fe60008001818 */
        /* <DEDUP_REMOVED lines=105> */
[----:B------:R-:W-:Y:S01]  /*2e10*/  UIADD3 UR6, UR4, 0x704, URZ ;  /* 0x0000070404067890 */ /* 0x000fe2000fffe03f */
        /* <DEDUP_REMOVED lines=11> */
[----:B------:R-:W-:Y:S01]  /*2ed0*/  UIADD3 UR7, UR5, 0x806, URZ ;  /* 0x0000080605077890 */ /* 0x000fe2000fffe03f */
[----:B------:R-:W-:Y:S01]  /*2ee0*/  ULDC UR10, c[0x0][0x9d8] ;  /* 0x00027600000a7ab9 */ /* 0x000fe20000000800 */
[----:B------:R-:W-:-:S02]  /*2ef0*/  WARPGROUP.DEPBAR.LE gsb0, 0x0 ;  /* 0x00008000000079c5 */ /* 0x000fc40000010000 */
        /* <DEDUP_REMOVED lines=21> */
[----:B------:R-:W-:Y:S01]  /*3050*/  UMOV UR44, UR40 ;  /* 0x00000028002c7c82 */ /* 0x000fe20008000000 */
[----:B------:R-:W-:Y:S01]  /*3060*/  UMOV UR45, UR41 ;  /* 0x00000029002d7c82 */ /* 0x000fe20008000000 */
[----:B------:R-:W-:Y:S01]  /*3070*/  UIADD3 UR7, UR4, 0x706, URZ ;  /* 0x0000070604077890 */ /* 0x000fe2000fffe03f */
[----:B------:R-:W-:-:S02]  /*3080*/  WARPGROUP.DEPBAR.LE gsb0, 0x0 ;  /* 0x00008000000079c5 */ /* 0x000fc40000010000 */
[----:B------:R-:W-:-:S06]  /*3090*/  WARPGROUP.ARRIVE ;  /* 0x00000000000079c5 */ /* 0x000fcc0000000000 */
[----:B------:R-:W-:Y:S01]  /*30a0*/  HGMMA.64x16x16.F32.BF16 R32, gdesc[UR32], R32, gsb0 ;  /* 0x00200000202079f0 */ /* 0x000fe20008001820 */
[----:B------:R-:W-:Y:S01]  /*30b0*/  UMOV UR34, UR6 ;  /* 0x0000000600227c82 */ /* 0x000fe20008000000 */
[----:B------:R-:W-:Y:S01]  /*30c0*/  UMOV UR35, 0x40000040 ;  /* 0x4000004000237882 */ /* 0x000fe20000000000 */
[----:B------:R-:W-:Y:S01]  /*30d0*/  UIADD3 UR6, UR5, 0xc00, URZ ;  /* 0x00000c0005067890 */ /* 0x000fe2000fffe03f */
        /* <DEDUP_REMOVED lines=83> */
[----:B------:R-:W-:Y:S01]  /*3610*/  UIADD3 UR6, UR4, 0x804, URZ ;  /* 0x0000080404067890 */ /* 0x000fe2000fffe03f */
[----:B------:R-:W-:Y:S01]  /*3620*/  UMOV UR36, UR52 ;  /* 0x0000003400247c82 */ /* 0x000fe20008000000 */
[----:B------:R-:W-:Y:S01]  /*3630*/  UMOV UR37, UR53 ;  /* 0x0000003500257c82 */ /* 0x000fe20008000000 */
[----:B------:R-:W-:Y:S01]  /*3640*/  UMOV UR56, UR52 ;  /* 0x0000003400387c82 */ /* 0x000fe20008000000 */
[----:B------:R-:W-:-:S03]  /*3650*/  UMOV UR57, UR53 ;  /* 0x0000003500397c82 */ /* 0x000fc60008000000 */
[----:B------:R-:W-:Y:S01]  /*3660*/  UMOV UR38, UR6 ;  /* 0x0000000600267c82 */ /* 0x000fe20008000000 */
[----:B------:R-:W-:Y:S01]  /*3670*/  UIADD3 UR6, UR4, 0x984, URZ ;  /* 0x0000098404067890 */ /* 0x000fe2000fffe03f */
        /* <DEDUP_REMOVED lines=17> */
[----:B------:R-:W-:Y:S02]  /*3790*/  R2UR UR36, R3 ;  /* 0x00000000032472ca */ /* 0x000fe400000e0000 */
[----:B------:R-:W-:Y:S02]  /*37a0*/  IADD3 R3, R220, R65, RZ ;  /* 0x00000041dc037210 */ /* 0x000fe40007ffe0ff */
[----:B------:R-:W-:-:S03]  /*37b0*/  R2UR UR38, R2 ;  /* 0x00000000022672ca */ /* 0x000fc600000e0000 */
[----:B------:R-:W-:-:S05]  /*37c0*/  IMAD R3, R152, -0x50, R3 ;  /* 0xffffffb098037824 */ /* 0x000fca00078e0203 */
[C---:B------:R-:W-:Y:S02]  /*37d0*/  ISETP.GT.AND P6, PT, R3.reuse, RZ, PT ;  /* 0x000000ff0300720c */ /* 0x040fe40003fc4270 */
[C---:B------:R-:W-:Y:S02]  /*37e0*/  ISETP.GT.AND P5, PT, R3.reuse, 0x1, PT ;  /* 0x000000010300780c */ /* 0x040fe40003fa4270 */
[C---:B------:R-:W-:Y:S02]  /*37f0*/  ISETP.GT.AND P4, PT, R3.reuse, 0x8, PT ;  /* 0x000000080300780c */ /* 0x040fe40003f84270 */
[C---:B------:R-:W-:Y:S02]  /*3800*/  ISETP.GT.AND P2, PT, R3.reuse, 0x9, PT ;  /* 0x000000090300780c */ /* 0x040fe40003f44270 */
[----:B------:R-:W-:Y:S01]  /*3810*/  ISETP.GT.AND P3, PT, R3, 0x10, PT ;  /* 0x000000100300780c */ /* 0x000fe20003f64270 */
        /* <DEDUP_REMOVED lines=10> */
[----:B------:R-:W-:Y:S01]  /*38c0*/  UMOV UR5, UR15 ;  /* 0x0000000f00057c82 */ /* 0x000fe20008000000 */
[----:B------:R-:W-:Y:S01]  /*38d0*/  IMAD.U32 R7, RZ, RZ, UR57 ;  /* 0x00000039ff077e24 */ /* 0x000fe2000f8e00ff */
[----:B------:R-:W-:Y:S01]  /*38e0*/  UMOV UR7, 0x40000040 ;  /* 0x4000004000077882 */ /* 0x000fe20000000000 */
        /* <DEDUP_REMOVED lines=17> */
[----:B------:R-:W-:Y:S01]  /*3a00*/  WARPGROUP.ARRIVE ;  /* 0x00000000000079c5 */ /* 0x000fe20000000000 */
[----:B------:R-:W-:Y:S01]  /*3a10*/  FMUL.FTZ R56, R56, UR10 ;  /* 0x0000000a38387c20 */ /* 0x000fe20008410000 */
[----:B------:R-:W-:Y:S01]  /*3a20*/  FMUL.FTZ R57, R57, UR10 ;  /* 0x0000000a39397c20 */ /* 0x000fe20008410000 */
[----:B------:R-:W-:Y:S01]  /*3a30*/  FMUL.FTZ R60, R60, UR10 ;  /* 0x0000000a3c3c7c20 */ /* 0x000fe20008410000 */
[----:B------:R-:W-:Y:S01]  /*3a40*/  FMUL.FTZ R61, R61, UR10 ;  /* 0x0000000a3d3d7c20 */ /* 0x000fe20008410000 */
[----:B------:R-:W-:Y:S01]  /*3a50*/  FMUL.FTZ R58, R58, UR10 ;  /* 0x0000000a3a3a7c20 */ /* 0x000fe20008410000 */
[----:B------:R-:W-:Y:S01]  /*3a60*/  HGMMA.64x16x16.F32.BF16 R48, gdesc[UR56], R48, gsb0 ;  /* 0x00200000383079f0 */ /* 0x000fe20008001830 */
[----:B------:R-:W-:Y:S01]  /*3a70*/  UIADD3 UR58, UR4, 0x886, URZ ;  /* 0x00000886043a7890 */ /* 0x000fe2000fffe03f */
[----:B------:R-:W1:Y:S01]  /*3a80*/  MUFU.TANH R56, R56 ;  /* 0x0000003800387308 */ /* 0x000e620000002400 */
[----:B------:R-:W-:Y:S01]  /*3a90*/  UMOV UR56, UR14 ;  /* 0x0000000e00387c82 */ /* 0x000fe20008000000 */
[----:B------:R-:W-:Y:S01]  /*3aa0*/  UMOV UR57, UR15 ;  /* 0x0000000f00397c82 */ /* 0x000fe20008000000 */
[----:B------:R-:W-:Y:S01]  /*3ab0*/  UMOV UR59, 0x40000040 ;  /* 0x40000040003b7882 */ /* 0x000fe20000000000 */
[----:B------:R-:W-:Y:S01]  /*3ac0*/  FMUL.FTZ R59, R59, UR10 ;  /* 0x0000000a3b3b7c20 */ /* 0x000fe20008410000 */
[----:B------:R-:W-:Y:S01]  /*3ad0*/  FMUL.FTZ R62, R62, UR10 ;  /* 0x0000000a3e3e7c20 */ /* 0x000fe20008410000 */
[----:B------:R-:W-:-:S02]  /*3ae0*/  FMUL.FTZ R63, R63, UR10 ;  /* 0x0000000a3f3f7c20 */ /* 0x000fc40008410000 */
[----:B------:R-:W2:Y:S08]  /*3af0*/  MUFU.TANH R57, R57 ;  /* 0x0000003900397308 */ /* 0x000eb00000002400 */
[----:B------:R-:W3:Y:S01]  /*3b00*/  MUFU.TANH R60, R60 ;  /* 0x0000003c003c7308 */ /* 0x000ee20000002400 */
[----:B-1----:R-:W-:Y:S02]  /*3b10*/  FSEL R67, R56, -INF , P6 ;  /* 0xff80000038437808 */ /* 0x002fe40003000000 */
[----:B------:R-:W-:-:S05]  /*3b20*/  MOV R56, R151 ;  /* 0x0000009700387202 */ /* 0x000fca0000000f00 */
[----:B------:R-:W1:Y:S01]  /*3b30*/  MUFU.TANH R61, R61 ;  /* 0x0000003d003d7308 */ /* 0x000e620000002400 */
[----:B--2---:R-:W-:-:S04]  /*3b40*/  FSEL R57, R57, -INF , P5 ;  /* 0xff80000039397808 */ /* 0x004fc80002800000 */
[----:B------:R-:W-:-:S03]  /*3b50*/  FMNMX.FTZ R2, R67, R57, !PT ;  /* 0x0000003943027209 */ /* 0x000fc60007810000 */
[----:B------:R-:W2:Y:S01]  /*3b60*/  MUFU.TANH R58, R58 ;  /* 0x0000003a003a7308 */ /* 0x000ea20000002400 */
[----:B---3--:R-:W-:Y:S01]  /*3b70*/  FSEL R71, R60, -INF , P4 ;  /* 0xff8000003c477808 */ /* 0x008fe20002000000 */
[----:B------:R-:W-:-:S03]  /*3b80*/  IMAD.MOV.U32 R60, RZ, RZ, R151 ;  /* 0x000000ffff3c7224 */ /* 0x000fc600078e0097 */
[----:B------:R-:W-:-:S03]  /*3b90*/  FMNMX.FTZ R2, R71, R2, !PT ;  /* 0x0000000247027209 */ /* 0x000fc60007810000 */
[----:B------:R-:W3:Y:S01]  /*3ba0*/  MUFU.TANH R59, R59 ;  /* 0x0000003b003b7308 */ /* 0x000ee20000002400 */
[----:B-1----:R-:W-:-:S04]  /*3bb0*/  FSEL R61, R61, -INF , P2 ;  /* 0xff8000003d3d7808 */ /* 0x002fc80001000000 */
[----:B------:R-:W-:-:S03]  /*3bc0*/  FMNMX.FTZ R2, R61, R2, !PT ;  /* 0x000000023d027209 */ /* 0x000fc60007810000 */
[----:B------:R-:W1:Y:S01]  /*3bd0*/  MUFU.TANH R62, R62 ;  /* 0x0000003e003e7308 */ /* 0x000e620000002400 */
[----:B--2---:R-:W-:Y:S01]  /*3be0*/  FSEL R21, R58, -INF , P6 ;  /* 0xff8000003a157808 */ /* 0x004fe20003000000 */
        /* <DEDUP_REMOVED lines=9> */
[----:B------:R-:W2:Y:S01]  /*3c80*/  MUFU.TANH R48, R48 ;  /* 0x0000003000307308 */ /* 0x000ea20000002400 */
[----:B------:R-:W-:Y:S01]  /*3c90*/  UMOV UR56, UR14 ;  /* 0x0000000e00387c82 */ /* 0x000fe20008000000 */
[----:B------:R-:W-:Y:S01]  /*3ca0*/  UMOV UR57, UR15 ;  /* 0x0000000f00397c82 */ /* 0x000fe20008000000 */
[----:B------:R-:W-:Y:S01]  /*3cb0*/  UMOV UR59, 0x40000040 ;  /* 0x40000040003b7882 */ /* 0x000fe20000000000 */
[----:B------:R-:W-:Y:S01]  /*3cc0*/  UMOV UR4, UR14 ;  /* 0x0000000e00047c82 */ /* 0x000fe20008000000 */
[----:B------:R-:W-:Y:S01]  /*3cd0*/  FMUL.FTZ R51, R51, UR10 ;  /* 0x0000000a33337c20 */ /* 0x000fe20008410000 */
[----:B------:R-:W-:Y:S01]  /*3ce0*/  FMUL.FTZ R54, R54, UR10 ;  /* 0x0000000a36367c20 */ /* 0x000fe20008410000 */
[----:B------:R-:W-:Y:S01]  /*3cf0*/  ISETP.GT.AND P6, PT, R3, 0x11, PT ;  /* 0x000000110300780c */ /* 0x000fe20003fc4270 */
[----:B------:R-:W4:Y:S01]  /*3d00*/  MUFU.TANH R49, R49 ;  /* 0x0000003100317308 */ /* 0x000f220000002400 */
[----:B---3--:R-:W-:Y:S01]  /*3d10*/  FSEL R59, R59, -INF , P5 ;  /* 0xff8000003b3b7808 */ /* 0x008fe20002800000 */
[----:B------:R-:W-:Y:S01]  /*3d20*/  FMUL.FTZ R55, R55, UR10 ;  /* 0x0000000a37377c20 */ /* 0x000fe20008410000 */
[----:B------:R-:W-:Y:S01]  /*3d30*/  ISETP.GT.AND P5, PT, R3, 0x18, PT ;  /* 0x000000180300780c */ /* 0x000fe20003fa4270 */
[----:B------:R-:W-:Y:S01]  /*3d40*/  IMAD.MOV.U32 R58, RZ, RZ, R151 ;  /* 0x000000ffff3a7224 */ /* 0x000fe200078e0097 */
[----:B-1----:R-:W-:-:S02]  /*3d50*/  FSEL R69, R62, -INF , P4 ;  /* 0xff8000003e457808 */ /* 0x002fc40002000000 */
[----:B------:R-:W-:Y:S01]  /*3d60*/  ISETP.GT.AND P4, PT, R3, 0x19, PT ;  /* 0x000000190300780c */ /* 0x000fe20003f84270 */
[----:B------:R-:W1:Y:S01]  /*3d70*/  MUFU.TANH R52, R52 ;  /* 0x0000003400347308 */ /* 0x000e620000002400 */
[----:B--2---:R-:W-:Y:S01]  /*3d80*/  FSEL R75, R48, -INF , P3 ;  /* 0xff800000304b7808 */ /* 0x004fe20001800000 */
[----:B------:R-:W-:Y:S01]  /*3d90*/  IMAD.MOV.U32 R48, RZ, RZ, R151 ;  /* 0x000000ffff307224 */ /* 0x000fe200078e0097 */
[----:B------:R-:W-:Y:S02]  /*3da0*/  MOV R62, R151 ;  /* 0x00000097003e7202 */ /* 0x000fe40000000f00 */
[----:B------:R-:W-:-:S03]  /*3db0*/  FMNMX.FTZ R2, R75, R2, !PT ;  /* 0x000000024b027209 */ /* 0x000fc60007810000 */
[----:B------:R-:W2:Y:S01]  /*3dc0*/  MUFU.TANH R63, R63 ;  /* 0x0000003f003f7308 */ /* 0x000ea20000002400 */
[----:B----4-:R-:W-:-:S04]  /*3dd0*/  FSEL R49, R49, -INF , P6 ;  /* 0xff80000031317808 */ /* 0x010fc80003000000 */
[----:B------:R-:W-:-:S03]  /*3de0*/  FMNMX.FTZ R2, R49, R2, !PT ;  /* 0x0000000231027209 */ /* 0x000fc60007810000 */
[----:B------:R-:W3:Y:S01]  /*3df0*/  MUFU.TANH R53, R53 ;  /* 0x0000003500357308 */ /* 0x000ee20000002400 */
[----:B-1----:R-:W-:Y:S01]  /*3e00*/  FSEL R79, R52, -INF , P5 ;  /* 0xff800000344f7808 */ /* 0x002fe20002800000 */
[----:B------:R-:W-:-:S03]  /*3e10*/  IMAD.MOV.U32 R52, RZ, RZ, R151 ;  /* 0x000000ffff347224 */ /* 0x000fc600078e0097 */
[----:B------:R-:W-:-:S03]  /*3e20*/  FMNMX.FTZ R2, R79, R2, !PT ;  /* 0x000000024f027209 */ /* 0x000fc60007810000 */
[----:B------:R-:W1:Y:S01]  /*3e30*/  MUFU.TANH R50, R50 ;  /* 0x0000003200327308 */ /* 0x000e620000002400 */
[----:B--2---:R-:W-:Y:S02]  /*3e40*/  FSEL R63, R63, -INF , P2 ;  /* 0xff8000003f3f7808 */ /* 0x004fe40001000000 */
[----:B------:R-:W-:-:S05]  /*3e50*/  ISETP.GT.AND P2, PT, R3, 0x20, PT ;  /* 0x000000200300780c */ /* 0x000fca0003f44270 */
[----:B------:R-:W2:Y:S01]  /*3e60*/  MUFU.TANH R51, R51 ;  /* 0x0000003300337308 */ /* 0x000ea20000002400 */
[----:B---3--:R-:W-:Y:S01]  /*3e70*/  FSEL R53, R53, -INF , P4 ;  /* 0xff80000035357808 */ /* 0x008fe20002000000 */
[----:B------:R-:W-:Y:S02]  /*3e80*/  WARPGROUP.DEPBAR.LE gsb0, 0x0 ;  /* 0x00008000000079c5 */ /* 0x000fe40000010000 */
[----:B------:R-:W-:Y:S01]  /*3e90*/  WARPGROUP.ARRIVE ;  /* 0x00000000000079c5 */ /* 0x000fe20000000000 */
[----:B------:R-:W-:Y:S01]  /*3ea0*/  FMUL.FTZ R40, R40, UR10 ;  /* 0x0000000a28287c20 */ /* 0x000fe20008410000 */
[----:B------:R-:W-:Y:S01]  /*3eb0*/  FMUL.FTZ R41, R41, UR10 ;  /* 0x0000000a29297c20 */ /* 0x000fe20008410000 */
[----:B------:R-:W-:Y:S01]  /*3ec0*/  FMUL.FTZ R44, R44, UR10 ;  /* 0x0000000a2c2c7c20 */ /* 0x000fe20008410000 */
[----:B------:R-:W-:Y:S01]  /*3ed0*/  FMUL.FTZ R45, R45, UR10 ;  /* 0x0000000a2d2d7c20 */ /* 0x000fe20008410000 */
[----:B------:R-:W3:Y:S01]  /*3ee0*/  MUFU.TANH R54, R54 ;  /* 0x0000003600367308 */ /* 0x000ee20000002400 */
[----:B------:R-:W-:Y:S01]  /*3ef0*/  HGMMA.64x16x16.F32.BF16 R32, gdesc[UR56], R32, gsb0 ;  /* 0x00200000382079f0 */ /* 0x000fe20008001820 */
[----:B------:R-:W-:Y:S01]  /*3f00*/  FMUL.FTZ R43, R43, UR10 ;  /* 0x0000000a2b2b7c20 */ /* 0x000fe20008410000 */
[----:B------:R-:W-:Y:S01]  /*3f10*/  FMUL.FTZ R42, R42, UR10 ;  /* 0x0000000a2a2a7c20 */ /* 0x000fe20008410000 */
[----:B-1----:R-:W-:Y:S01]  /*3f20*/  FSEL R73, R50, -INF , P3 ;  /* 0xff80000032497808 */ /* 0x002fe20001800000 */
[----:B------:R-:W-:Y:S01]  /*3f30*/  FMUL.FTZ R46, R46, UR10 ;  /* 0x0000000a2e2e7c20 */ /* 0x000fe20008410000 */
[----:B------:R-:W-:Y:S01]  /*3f40*/  ISETP.GT.AND P3, PT, R3, 0x21, PT ;  /* 0x000000210300780c */ /* 0x000fe20003f64270 */
[----:B------:R-:W-:Y:S01]  /*3f50*/  FMUL.FTZ R47, R47, UR10 ;  /* 0x0000000a2f2f7c20 */ /* 0x000fe20008410000 */
[----:B------:R-:W1:Y:S01]  /*3f60*/  MUFU.TANH R40, R40 ;  /* 0x0000002800287308 */ /* 0x000e620000002400 */
[----:B------:R-:W-:-:S02]  /*3f70*/  FMNMX.FTZ R2, R53, R2, !PT ;  /* 0x0000000235027209 */ /* 0x000fc40007810000 */
[----:B--2---:R-:W-:Y:S02]  /*3f80*/  FSEL R51, R51, -INF , P6 ;  /* 0xff80000033337808 */ /* 0x004fe40003000000 */
[C---:B------:R-:W-:Y:S02]  /*3f90*/  ISETP.GT.AND P6, PT, R3.reuse, 0x28, PT ;  /* 0x000000280300780c */ /* 0x040fe40003fc4270 */
[----:B------:R-:W-:Y:S01]  /*3fa0*/  MOV R50, R151 ;  /* 0x0000009700327202 */ /* 0x000fe20000000f00 */
[----:B------:R-:W2:Y:S01]  /*3fb0*/  MUFU.TANH R41, R41 ;  /* 0x0000002900297308 */ /* 0x000ea20000002400 */
[----:B---3--:R-:W-:Y:S01]  /*3fc0*/  FSEL R77, R54, -INF , P5 ;  /* 0xff800000364d7808 */ /* 0x008fe20002800000 */
[----:B------:R-:W-:Y:S01]  /*3fd0*/  IMAD.MOV.U32 R54, RZ, RZ, R151 ;  /* 0x000000ffff367224 */ /* 0x000fe200078e0097 */
[----:B------:R-:W-:-:S05]  /*3fe0*/  ISETP.GT.AND P5, PT, R3, 0x29, PT ;  /* 0x000000290300780c */ /* 0x000fca0003fa4270 */
[----:B------:R-:W3:Y:S01]  /*3ff0*/  MUFU.TANH R44, R44 ;  /* 0x0000002c002c7308 */ /* 0x000ee20000002400 */
[----:B-1----:R-:W-:-:S04]  /*4000*/  FSEL R83, R40, -INF , P2 ;  /* 0xff80000028537808 */ /* 0x002fc80001000000 */
[----:B------:R-:W-:-:S03]  /*4010*/  FMNMX.FTZ R2, R83, R2, !PT ;  /* 0x0000000253027209 */ /* 0x000fc60007810000 */
[----:B------:R-:W1:Y:S01]  /*4020*/  MUFU.TANH R55, R55 ;  /* 0x0000003700377308 */ /* 0x000e620000002400 */
[----:B--2---:R-:W-:-:S04]  /*4030*/  FSEL R41, R41, -INF , P3 ;  /* 0xff80000029297808 */ /* 0x004fc80001800000 */
[----:B------:R-:W-:-:S03]  /*4040*/  FMNMX.FTZ R2, R41, R2, !PT ;  /* 0x0000000229027209 */ /* 0x000fc60007810000 */
[----:B------:R-:W2:Y:S01]  /*4050*/  MUFU.TANH R45, R45 ;  /* 0x0000002d002d7308 */ /* 0x000ea20000002400 */
[----:B---3--:R-:W-:-:S04]  /*4060*/  FSEL R85, R44, -INF , P6 ;  /* 0xff8000002c557808 */ /* 0x008fc80003000000 */
[----:B------:R-:W-:-:S03]  /*4070*/  FMNMX.FTZ R2, R85, R2, !PT ;  /* 0x0000000255027209 */ /* 0x000fc60007810000 */
[----:B------:R-:W3:Y:S01]  /*4080*/  MUFU.TANH R43, R43 ;  /* 0x0000002b002b7308 */ /* 0x000ee20000002400 */
[----:B-1----:R-:W-:Y:S02]  /*4090*/  FSEL R55, R55, -INF , P4 ;  /* 0xff80000037377808 */ /* 0x002fe40002000000 */
[----:B------:R-:W-:Y:S01]  /*40a0*/  ISETP.GT.AND P4, PT, R3, 0x30, PT ;  /* 0x000000300300780c */ /* 0x000fe20003f84270 */
[----:B------:R-:W-:Y:S02]  /*40b0*/  WARPGROUP.DEPBAR.LE gsb0, 0x0 ;  /* 0x00008000000079c5 */ /* 0x000fe40000010000 */
[----:B------:R-:W-:Y:S01]  /*40c0*/  WARPGROUP.ARRIVE ;  /* 0x00000000000079c5 */ /* 0x000fe20000000000 */
[----:B------:R-:W-:Y:S01]  /*40d0*/  FMUL.FTZ R32, R32, UR10 ;  /* 0x0000000a20207c20 */ /* 0x000fe20008410000 */
[----:B------:R-:W-:Y:S01]  /*40e0*/  FMUL.FTZ R33, R33, UR10 ;  /* 0x0000000a21217c20 */ /* 0x000fe20008410000 */
[----:B------:R-:W-:Y:S01]  /*40f0*/  FMUL.FTZ R36, R36, UR10 ;  /* 0x0000000a24247c20 */ /* 0x000fe20008410000 */
[----:B------:R-:W1:Y:S01]  /*4100*/  MUFU.TANH R42, R42 ;  /* 0x0000002a002a7308 */ /* 0x000e620000002400 */
[----:B------:R-:W-:Y:S01]  /*4110*/  FMUL.FTZ R37, R37, UR10 ;  /* 0x0000000a25257c20 */ /* 0x000fe20008410000 */
[----:B------:R-:W-:Y:S01]  /*4120*/  HGMMA.64x16x16.F32.BF16 R24, gdesc[UR4], R24, gsb0 ;  /* 0x00200000041879f0 */ /* 0x000fe20008001818 */
[----:B------:R-:W-:Y:S01]  /*4130*/  FMUL.FTZ R34, R34, UR10 ;  /* 0x0000000a22227c20 */ /* 0x000fe20008410000 */
[----:B------:R-:W-:Y:S01]  /*4140*/  FMUL.FTZ R35, R35, UR10 ;  /* 0x0000000a23237c20 */ /* 0x000fe20008410000 */
[----:B--2---:R-:W-:Y:S01]  /*4150*/  FSEL R87, R45, -INF , P5 ;  /* 0xff8000002d577808 */ /* 0x004fe20002800000 */
[----:B------:R-:W-:Y:S01]  /*4160*/  FMUL.FTZ R38, R38, UR10 ;  /* 0x0000000a26267c20 */ /* 0x000fe20008410000 */
[----:B---3--:R-:W-:Y:S01]  /*4170*/  FSEL R43, R43, -INF , P3 ;  /* 0xff8000002b2b7808 */ /* 0x008fe20001800000 */
[----:B------:R-:W2:Y:S01]  /*4180*/  MUFU.TANH R32, R32 ;  /* 0x0000002000207308 */ /* 0x000ea20000002400 */
[----:B------:R-:W-:Y:S01]  /*4190*/  ISETP.GT.AND P3, PT, R3, 0x31, PT ;  /* 0x000000310300780c */ /* 0x000fe20003f64270 */
[----:B------:R-:W-:Y:S01]  /*41a0*/  FMUL.FTZ R39, R39, UR10 ;  /* 0x0000000a27277c20 */ /* 0x000fe20008410000 */
[----:B------:R-:W-:Y:S01]  /*41b0*/  FMNMX.FTZ R2, R87, R2, !PT ;  /* 0x0000000257027209 */ /* 0x000fe20007810000 */
[----:B------:R-:W-:-:S04]  /*41c0*/  ULDC UR4, c[0x0][0x988] ;  /* 0x0002620000047ab9 */ /* 0x000fc80000000800 */
[----:B------:R-:W3:Y:S01]  /*41d0*/  MUFU.TANH R33, R33 ;  /* 0x0000002100217308 */ /* 0x000ee20000002400 */
[----:B-1----:R-:W-:Y:S02]  /*41e0*/  FSEL R81, R42, -INF , P2 ;  /* 0xff8000002a517808 */ /* 0x002fe40001000000 */
[----:B------:R-:W-:-:S05]  /*41f0*/  ISETP.GT.AND P2, PT, R3, 0x38, PT ;  /* 0x000000380300780c */ /* 0x000fca0003f44270 */
[----:B------:R-:W1:Y:S01]  /*4200*/  MUFU.TANH R46, R46 ;  /* 0x0000002e002e7308 */ /* 0x000e620000002400 */
[----:B--2---:R-:W-:-:S04]  /*4210*/  FSEL R89, R32, -INF , P4 ;  /* 0xff80000020597808 */ /* 0x004fc80002000000 */
[----:B------:R-:W-:-:S03]  /*4220*/  FMNMX.FTZ R2, R89, R2, !PT ;  /* 0x0000000259027209 */ /* 0x000fc60007810000 */
[----:B------:R-:W2:Y:S01]  /*4230*/  MUFU.TANH R36, R36 ;  /* 0x0000002400247308 */ /* 0x000ea20000002400 */
[----:B---3--:R-:W-:-:S04]  /*4240*/  FSEL R91, R33, -INF , P3 ;  /* 0xff800000215b7808 */ /* 0x008fc80001800000 */
[----:B------:R-:W-:-:S03]  /*4250*/  FMNMX.FTZ R2, R91, R2, !PT ;  /* 0x000000025b027209 */ /* 0x000fc60007810000 */
[----:B------:R-:W3:Y:S01]  /*4260*/  MUFU.TANH R47, R47 ;  /* 0x0000002f002f7308 */ /* 0x000ee20000002400 */
[----:B-1----:R-:W-:Y:S01]  /*4270*/  FSEL R45, R46, -INF , P6 ;  /* 0xff8000002e2d7808 */ /* 0x002fe20003000000 */
[----:B------:R-:W-:Y:S01]  /*4280*/  IMAD.MOV.U32 R46, RZ, RZ, R151 ;  /* 0x000000ffff2e7224 */ /* 0x000fe200078e0097 */
[----:B------:R-:W-:-:S05]  /*4290*/  ISETP.GT.AND P6, PT, R3, 0x39, PT ;  /* 0x000000390300780c */ /* 0x000fca0003fc4270 */
[----:B------:R-:W1:Y:S01]  /*42a0*/  MUFU.TANH R37, R37 ;  /* 0x0000002500257308 */ /* 0x000e620000002400 */
[----:B--2---:R-:W-:-:S04]  /*42b0*/  FSEL R93, R36, -INF , P2 ;  /* 0xff800000245d7808 */ /* 0x004fc80001000000 */
[----:B------:R-:W-:Y:S01]  /*42c0*/  FMNMX.FTZ R2, R93, R2, !PT ;  /* 0x000000025d027209 */ /* 0x000fe20007810000 */
[----:B------:R-:W-:Y:S02]  /*42d0*/  WARPGROUP.DEPBAR.LE gsb0, 0x0 ;  /* 0x00008000000079c5 */ /* 0x000fe40000010000 */
[----:B------:R-:W-:Y:S01]  /*42e0*/  FMUL.FTZ R24, R24, UR10 ;  /* 0x0000000a18187c20 */ /* 0x000fe20008410000 */
[----:B------:R-:W-:Y:S01]  /*42f0*/  FMUL.FTZ R25, R25, UR10 ;  /* 0x0000000a19197c20 */ /* 0x000fe20008410000 */
[----:B------:R-:W2:Y:S01]  /*4300*/  MUFU.TANH R34, R34 ;  /* 0x0000002200227308 */ /* 0x000ea20000002400 */
[----:B------:R-:W-:Y:S01]  /*4310*/  FMUL.FTZ R28, R28, UR10 ;  /* 0x0000000a1c1c7c20 */ /* 0x000fe20008410000 */
[----:B------:R-:W-:Y:S01]  /*4320*/  FMUL.FTZ R29, R29, UR10 ;  /* 0x0000000a1d1d7c20 */ /* 0x000fe20008410000 */
[----:B---3--:R-:W-:Y:S01]  /*4330*/  FSEL R47, R47, -INF , P5 ;  /* 0xff8000002f2f7808 */ /* 0x008fe20002800000 */
[----:B------:R-:W-:Y:S01]  /*4340*/  FMUL.FTZ R26, R26, UR10 ;  /* 0x0000000a1a1a7c20 */ /* 0x000fe20008410000 */
[----:B------:R-:W-:Y:S01]  /*4350*/  ISETP.GT.AND P5, PT, R3, 0x40, PT ;  /* 0x000000400300780c */ /* 0x000fe20003fa4270 */
[----:B------:R-:W-:Y:S01]  /*4360*/  FMUL.FTZ R27, R27, UR10 ;  /* 0x0000000a1b1b7c20 */ /* 0x000fe20008410000 */
[----:B-1----:R-:W-:Y:S01]  /*4370*/  FSEL R37, R37, -INF , P6 ;  /* 0xff80000025257808 */ /* 0x002fe20003000000 */
[----:B------:R-:W1:Y:S01]  /*4380*/  MUFU.TANH R24, R24 ;  /* 0x0000001800187308 */ /* 0x000e620000002400 */
[----:B------:R-:W-:Y:S01]  /*4390*/  FMUL.FTZ R30, R30, UR10 ;  /* 0x0000000a1e1e7c20 */ /* 0x000fe20008410000 */
[----:B------:R-:W-:Y:S01]  /*43a0*/  FMUL.FTZ R31, R31, UR10 ;  /* 0x0000000a1f1f7c20 */ /* 0x000fe20008410000 */
[----:B------:R-:W-:Y:S01]  /*43b0*/  FMNMX.FTZ R2, R37, R2, !PT ;  /* 0x0000000225027209 */ /* 0x000fe20007810000 */
[----:B------:R3:W-:Y:S04]  /*43c0*/  @!P1 SYNCS.ARRIVE.TRANS64.RED.A1T0 RZ, [R0+URZ], RZ ;  /* 0x000000ff00ff99a7 */ /* 0x0007e8000810043f */
[----:B------:R-:W4:Y:S01]  /*43d0*/  MUFU.TANH R35, R35 ;  /* 0x0000002300237308 */ /* 0x000f220000002400 */
[----:B--2---:R-:W-:-:S02]  /*43e0*/  FSEL R33, R34, -INF , P4 ;  /* 0xff80000022217808 */ /* 0x004fc40002000000 */
[----:B------:R-:W-:-:S05]  /*43f0*/  ISETP.GT.AND P4, PT, R3, 0x41, PT ;  /* 0x000000410300780c */ /* 0x000fca0003f84270 */
[----:B------:R-:W2:Y:S01]  /*4400*/  MUFU.TANH R25, R25 ;  /* 0x0000001900197308 */ /* 0x000ea20000002400 */
[----:B-1----:R-:W-:-:S04]  /*4410*/  FSEL R95, R24, -INF , P5 ;  /* 0xff800000185f7808 */ /* 0x002fc80002800000 */
[----:B------:R-:W-:-:S03]  /*4420*/  FMNMX.FTZ R2, R95, R2, !PT ;  /* 0x000000025f027209 */ /* 0x000fc60007810000 */
[----:B------:R-:W1:Y:S01]  /*4430*/  MUFU.TANH R38, R38 ;  /* 0x0000002600267308 */ /* 0x000e620000002400 */
[----:B----4-:R-:W-:Y:S02]  /*4440*/  FSEL R35, R35, -INF , P3 ;  /* 0xff80000023237808 */ /* 0x010fe40001800000 */
[----:B------:R-:W-:-:S05]  /*4450*/  ISETP.GT.AND P3, PT, R3, 0x48, PT ;  /* 0x000000480300780c */ /* 0x000fca0003f64270 */
[----:B------:R-:W4:Y:S01]  /*4460*/  MUFU.TANH R28, R28 ;  /* 0x0000001c001c7308 */ /* 0x000f220000002400 */
[----:B--2---:R-:W-:-:S04]  /*4470*/  FSEL R97, R25, -INF , P4 ;  /* 0xff80000019617808 */ /* 0x004fc80002000000 */
[----:B------:R-:W-:-:S03]  /*4480*/  FMNMX.FTZ R2, R97, R2, !PT ;  /* 0x0000000261027209 */ /* 0x000fc60007810000 */
[----:B------:R-:W2:Y:S01]  /*4490*/  MUFU.TANH R29, R29 ;  /* 0x0000001d001d7308 */ /* 0x000ea20000002400 */
[----:B-1----:R-:W-:Y:S02]  /*44a0*/  FSEL R25, R38, -INF , P2 ;  /* 0xff80000026197808 */ /* 0x002fe40001000000 */
[----:B------:R-:W-:-:S05]  /*44b0*/  ISETP.GT.AND P2, PT, R3, 0x49, PT ;  /* 0x000000490300780c */ /* 0x000fca0003f44270 */
[----:B------:R-:W1:Y:S01]  /*44c0*/  MUFU.TANH R39, R39 ;  /* 0x0000002700277308 */ /* 0x000e620000002400 */
[----:B----4-:R-:W-:-:S04]  /*44d0*/  FSEL R99, R28, -INF , P3 ;  /* 0xff8000001c637808 */ /* 0x010fc80001800000 */
[----:B------:R-:W-:-:S03]  /*44e0*/  FMNMX.FTZ R2, R99, R2, !PT ;  /* 0x0000000263027209 */ /* 0x000fc60007810000 */
[----:B------:R-:W-:Y:S01]  /*44f0*/  MUFU.TANH R26, R26 ;  /* 0x0000001a001a7308 */ /* 0x000fe20000002400 */
[----:B--2---:R-:W-:-:S04]  /*4500*/  FSEL R101, R29, -INF , P2 ;  /* 0xff8000001d657808 */ /* 0x004fc80001000000 */
[----:B------:R-:W-:-:S03]  /*4510*/  FMNMX.FTZ R3, R101, R2, !PT ;  /* 0x0000000265037209 */ /* 0x000fc60007810000 */
[----:B------:R-:W2:Y:S01]  /*4520*/  MUFU.TANH R27, R27 ;  /* 0x0000001b001b7308 */ /* 0x000ea20000002400 */
[----:B-1----:R-:W-:Y:S01]  /*4530*/  FSEL R39, R39, -INF , P6 ;  /* 0xff80000027277808 */ /* 0x002fe20003000000 */
[----:B------:R-:W1:Y:S06]  /*4540*/  SHFL.BFLY PT, R2, R3, 0x2, 0x1f ;  /* 0x0c401f0003027f89 */ /* 0x000e6c00000e0000 */
[----:B------:R-:W4:Y:S08]  /*4550*/  MUFU.TANH R30, R30 ;  /* 0x0000001e001e7308 */ /* 0x000f300000002400 */
[----:B------:R-:W5:Y:S01]  /*4560*/  MUFU.TANH R31, R31 ;  /* 0x0000001f001f7308 */ /* 0x000f620000002400 */
[----:B--2---:R-:W-:-:S02]  /*4570*/  FSEL R27, R27, -INF , P4 ;  /* 0xff8000001b1b7808 */ /* 0x004fc40002000000 */
[----:B----4-:R-:W-:Y:S02]  /*4580*/  FSEL R29, R30, -INF , P3 ;  /* 0xff8000001e1d7808 */ /* 0x010fe40001800000 */
[----:B-1----:R-:W-:Y:S01]  /*4590*/  FMNMX.FTZ R4, R3, R2, !PT ;  /* 0x0000000203047209 */ /* 0x002fe20007810000 */
[----:B------:R-:W-:Y:S01]  /*45a0*/  IMAD.U32 R2, RZ, RZ, UR4 ;  /* 0x00000004ff027e24 */ /* 0x000fe2000f8e00ff */
[----:B------:R-:W-:-:S03]  /*45b0*/  FSEL R3, R26, -INF , P5 ;  /* 0xff8000001a037808 */ /* 0x000fc60002800000 */
[----:B------:R-:W1:Y:S01]  /*45c0*/  SHFL.BFLY PT, R5, R4, 0x1, 0x1f ;  /* 0x0c201f0004057f89 */ /* 0x000e6200000e0000 */
[----:B-----5:R-:W-:Y:S02]  /*45d0*/  FSEL R31, R31, -INF , P2 ;  /* 0xff8000001f1f7808 */ /* 0x020fe40001000000 */
[----:B-1----:R-:W-:Y:S02]  /*45e0*/  FMNMX.FTZ R5, R4, R5, !PT ;  /* 0x0000000504057209 */ /* 0x002fe40007810000 */
[----:B------:R-:W-:Y:S02]  /*45f0*/  FMNMX.FTZ R4, R21, R59, !PT ;  /* 0x0000003b15047209 */ /* 0x000fe40007810000 */
[C---:B------:R-:W-:Y:S01]  /*4600*/  FSETP.NEU.FTZ.AND P0, PT, R5.reuse, -INF , PT ;  /* 0xff8000000500780b */ /* 0x040fe20003f1d000 */
[----:B------:R-:W-:Y:S01]  /*4610*/  FMUL.FTZ R20, R5, R2 ;  /* 0x0000000205147220 */ /* 0x000fe20000410000 */
[----:B------:R-:W-:-:S04]  /*4620*/  FMNMX.FTZ R4, R69, R4, !PT ;  /* 0x0000000445047209 */ /* 0x000fc80007810000 */
[----:B------:R-:W-:Y:S02]  /*4630*/  FMNMX.FTZ R4, R63, R4, !PT ;  /* 0x000000043f047209 */ /* 0x000fe40007810000 */
[----:B------:R-:W-:Y:S02]  /*4640*/  FSEL R20, R20, RZ, P0 ;  /* 0x000000ff14147208 */ /* 0x000fe40000000000 */
[----:B------:R-:W-:Y:S02]  /*4650*/  FMNMX.FTZ R4, R73, R4, !PT ;  /* 0x0000000449047209 */ /* 0x000fe40007810000 */
[----:B------:R-:W-:Y:S01]  /*4660*/  ISETP.NE.AND P0, PT, R64, RZ, PT ;  /* 0x000000ff4000720c */ /* 0x000fe20003f05270 */
[--C-:B------:R-:W-:Y:S01]  /*4670*/  FFMA.FTZ R24, R49, R2, -R20.reuse ;  /* 0x0000000231187223 */ /* 0x100fe20000010814 */
[----:B------:R-:W-:Y:S01]  /*4680*/  FMNMX.FTZ R4, R51, R4, !PT ;  /* 0x0000000433047209 */ /* 0x000fe20007810000 */
[-CC-:B------:R-:W-:Y:S01]  /*4690*/  FFMA.FTZ R67, R67, R2.reuse, -R20.reuse ;  /* 0x0000000243437223 */ /* 0x180fe20000010814 */
[-CC-:B------:R-:W-:Y:S01]  /*46a0*/  FFMA.FTZ R57, R57, R2.reuse, -R20.reuse ;  /* 0x0000000239397223 */ /* 0x180fe20000010814 */
[--C-:B------:R-:W-:Y:S01]  /*46b0*/  FFMA.FTZ R71, R71, R2, -R20.reuse ;  /* 0x0000000247477223 */ /* 0x100fe20000010814 */
[----:B------:R-:W-:Y:S01]  /*46c0*/  FMNMX.FTZ R4, R77, R4, !PT ;  /* 0x000000044d047209 */ /* 0x000fe20007810000 */
[-CC-:B------:R-:W-:Y:S01]  /*46d0*/  FFMA.FTZ R61, R61, R2.reuse, -R20.reuse ;  /* 0x000000023d3d7223 */ /* 0x180fe20000010814 */
[----:B------:R-:W-:Y:S01]  /*46e0*/  MUFU.EX2 R208, R57 ;  /* 0x0000003900d07308 */ /* 0x000fe20000000800 */
[--C-:B------:R-:W-:Y:S01]  /*46f0*/  FFMA.FTZ R75, R75, R2, -R20.reuse ;  /* 0x000000024b4b7223 */ /* 0x100fe20000010814 */
[----:B------:R-:W-:Y:S01]  /*4700*/  FMNMX.FTZ R4, R55, R4, !PT ;  /* 0x0000000437047209 */ /* 0x000fe20007810000 */
[-CC-:B------:R-:W-:Y:S01]  /*4710*/  FFMA.FTZ R79, R79, R2.reuse, -R20.reuse ;  /* 0x000000024f4f7223 */ /* 0x180fe20000010814 */
[-CC-:B------:R-:W-:Y:S01]  /*4720*/  FFMA.FTZ R53, R53, R2.reuse, -R20.reuse ;  /* 0x0000000235357223 */ /* 0x180fe20000010814 */
[--C-:B------:R-:W-:Y:S01]  /*4730*/  FFMA.FTZ R83, R83, R2, -R20.reuse ;  /* 0x0000000253537223 */ /* 0x100fe20000010814 */
[----:B------:R-:W-:Y:S01]  /*4740*/  FMNMX.FTZ R4, R81, R4, !PT ;  /* 0x0000000451047209 */ /* 0x000fe20007810000 */
[-CC-:B------:R-:W-:Y:S01]  /*4750*/  FFMA.FTZ R41, R41, R2.reuse, -R20.reuse ;  /* 0x0000000229297223 */ /* 0x180fe20000010814 */
[----:B------:R-:W1:Y:S01]  /*4760*/  MUFU.EX2 R67, R67 ;  /* 0x0000004300437308 */ /* 0x000e620000000800 */
        /* <DEDUP_REMOVED lines=14> */
[----:B------:R-:W-:Y:S01]  /*4850*/  FFMA.FTZ R20, R101, R2, -R20 ;  /* 0x0000000265147223 */ /* 0x000fe20000010814 */
[----:B------:R2:W-:Y:S01]  /*4860*/  MUFU.EX2 R210, R61 ;  /* 0x0000003d00d27308 */ /* 0x0005e20000000800 */
[----:B-1----:R-:W-:Y:S01]  /*4870*/  FADD.FTZ R38, R67, R208 ;  /* 0x000000d043267221 */ /* 0x002fe20000010000 */
[----:B------:R-:W-:Y:S01]  /*4880*/  FMNMX.FTZ R4, R35, R4, !PT ;  /* 0x0000000423047209 */ /* 0x000fe20007810000 */
[--C-:B------:R-:W-:Y:S01]  /*4890*/  IMAD.MOV.U32 R64, RZ, RZ, R151.reuse ;  /* 0x000000ffff407224 */ /* 0x100fe200078e0097 */
[----:B------:R-:W-:Y:S01]  /*48a0*/  F2FP.BF16.F32.PACK_AB R208, R208, R67 ;  /* 0x00000043d0d0723e */ /* 0x000fe200000010ff */
[--C-:B------:R-:W-:Y:S01]  /*48b0*/  IMAD.MOV.U32 R67, RZ, RZ, R151.reuse ;  /* 0x000000ffff437224 */ /* 0x100fe200078e0097 */
[----:B------:R-:W-:Y:S01]  /*48c0*/  FMNMX.FTZ R4, R25, R4, !PT ;  /* 0x0000000419047209 */ /* 0x000fe20007810000 */
[--C-:B------:R-:W-:Y:S01]  /*48d0*/  IMAD.MOV.U32 R57, RZ, RZ, R151.reuse ;  /* 0x000000ffff397224 */ /* 0x100fe200078e0097 */
[----:B------:R-:W-:Y:S01]  /*48e0*/  MUFU.EX2 R75, R75 ;  /* 0x0000004b004b7308 */ /* 0x000fe20000000800 */
[----:B------:R-:W-:Y:S01]  /*48f0*/  MOV R101, R151 ;  /* 0x0000009700657202 */ /* 0x000fe20000000f00 */
[----:B--2---:R-:W-:Y:S01]  /*4900*/  IMAD.MOV.U32 R61, RZ, RZ, R151 ;  /* 0x000000ffff3d7224 */ /* 0x004fe200078e0097 */
[----:B------:R-:W-:-:S04]  /*4910*/  FMNMX.FTZ R4, R39, R4, !PT ;  /* 0x0000000427047209 */ /* 0x000fc80007810000 */
[----:B------:R-:W-:Y:S01]  /*4920*/  FMNMX.FTZ R4, R3, R4, !PT ;  /* 0x0000000403047209 */ /* 0x000fe20007810000 */
[----:B------:R-:W1:Y:S03]  /*4930*/  MUFU.EX2 R24, R24 ;  /* 0x0000001800187308 */ /* 0x000e660000000800 */
[----:B------:R-:W-:-:S04]  /*4940*/  FMNMX.FTZ R4, R27, R4, !PT ;  /* 0x000000041b047209 */ /* 0x000fc80007810000 */
[----:B------:R-:W-:Y:S01]  /*4950*/  FMNMX.FTZ R4, R29, R4, !PT ;  /* 0x000000041d047209 */ /* 0x000fe20007810000 */
[----:B------:R-:W-:Y:S03]  /*4960*/  MUFU.EX2 R79, R79 ;  /* 0x0000004f004f7308 */ /* 0x000fe60000000800 */
[----:B------:R-:W-:-:S05]  /*4970*/  FMNMX.FTZ R4, R31, R4, !PT ;  /* 0x000000041f047209 */ /* 0x000fca0007810000 */
[----:B------:R-:W2:Y:S01]  /*4980*/  SHFL.BFLY PT, R49, R4, 0x2, 0x1f ;  /* 0x0c401f0004317f89 */ /* 0x000ea200000e0000 */
[----:B------:R4:W-:Y:S01]  /*4990*/  MUFU.EX2 R206, R53 ;  /* 0x0000003500ce7308 */ /* 0x0009e20000000800 */
[----:B-1----:R-:W-:-:S07]  /*49a0*/  F2FP.BF16.F32.PACK_AB R204, R24, R75 ;  /* 0x0000004b18cc723e */ /* 0x002fce00000010ff */
[----:B------:R-:W-:Y:S01]  /*49b0*/  MUFU.EX2 R83, R83 ;  /* 0x0000005300537308 */ /* 0x000fe20000000800 */
[----:B----4-:R-:W-:-:S07]  /*49c0*/  MOV R53, R151 ;  /* 0x0000009700357202 */ /* 0x010fce0000000f00 */
[----:B------:R1:W-:Y:S01]  /*49d0*/  MUFU.EX2 R200, R41 ;  /* 0x0000002900c87308 */ /* 0x0003e20000000800 */
[----:B--2---:R-:W-:-:S07]  /*49e0*/  FMNMX.FTZ R49, R4, R49, !PT ;  /* 0x0000003104317209 */ /* 0x004fce0007810000 */
[----:B------:R-:W-:Y:S01]  /*49f0*/  MUFU.EX2 R85, R85 ;  /* 0x0000005500557308 */ /* 0x000fe20000000800 */
[----:B-1----:R-:W-:Y:S01]  /*4a00*/  MOV R41, R151 ;  /* 0x0000009700297202 */ /* 0x002fe20000000f00 */
[----:B------:R-:W1:Y:S06]  /*4a10*/  SHFL.BFLY PT, R4, R49, 0x1, 0x1f ;  /* 0x0c201f0031047f89 */ /* 0x000e6c00000e0000 */
[----:B------:R-:W-:Y:S08]  /*4a20*/  MUFU.EX2 R198, R37 ;  /* 0x0000002500c67308 */ /* 0x000ff00000000800 */
[----:B------:R2:W-:Y:S08]  /*4a30*/  MUFU.EX2 R202, R87 ;  /* 0x0000005700ca7308 */ /* 0x0005f00000000800 */
[----:B------:R-:W-:Y:S01]  /*4a40*/  MUFU.EX2 R89, R89 ;  /* 0x0000005900597308 */ /* 0x000fe20000000800 */
[--C-:B--2---:R-:W-:Y:S01]  /*4a50*/  IMAD.MOV.U32 R87, RZ, RZ, R151.reuse ;  /* 0x000000ffff577224 */ /* 0x104fe200078e0097 */
[----:B-1----:R-:W-:Y:S01]  /*4a60*/  FMNMX.FTZ R4, R49, R4, !PT ;  /* 0x0000000431047209 */ /* 0x002fe20007810000 */
[----:B------:R-:W-:-:S03]  /*4a70*/  IMAD.MOV.U32 R49, RZ, RZ, R151 ;  /* 0x000000ffff317224 */ /* 0x000fc600078e0097 */
[C---:B------:R-:W-:Y:S01]  /*4a80*/  FSETP.NEU.FTZ.AND P2, PT, R4.reuse, -INF , PT ;  /* 0xff8000000400780b */ /* 0x040fe20003f5d000 */
[-C--:B------:R-:W-:Y:S01]  /*4a90*/  FMUL.FTZ R26, R4, R2.reuse ;  /* 0x00000002041a7220 */ /* 0x080fe20000410000 */
[----:B------:R-:W-:Y:S04]  /*4aa0*/  MUFU.EX2 R196, R91 ;  /* 0x0000005b00c47308 */ /* 0x000fe80000000800 */
[----:B------:R-:W-:Y:S02]  /*4ab0*/  FSEL R26, R26, RZ, P2 ;  /* 0x000000ff1a1a7208 */ /* 0x000fe40001000000 */
[----:B------:R-:W-:Y:S02]  /*4ac0*/  ISETP.GE.AND P2, PT, R65, 0x51, PT ;  /* 0x000000514100780c */ /* 0x000fe40003f46270 */
[----:B------:R-:W-:Y:S01]  /*4ad0*/  MUFU.EX2 R93, R93 ;  /* 0x0000005d005d7308 */ /* 0x000fe20000000800 */
[-CC-:B------:R-:W-:Y:S01]  /*4ae0*/  FFMA.FTZ R21, R21, R2.reuse, -R26.reuse ;  /* 0x0000000215157223 */ /* 0x180fe2000001081a */
[-CC-:B------:R-:W-:Y:S01]  /*4af0*/  FFMA.FTZ R59, R59, R2.reuse, -R26.reuse ;  /* 0x000000023b3b7223 */ /* 0x180fe2000001081a */
[-CC-:B------:R-:W-:Y:S01]  /*4b00*/  FFMA.FTZ R69, R69, R2.reuse, -R26.reuse ;  /* 0x0000000245457223 */ /* 0x180fe2000001081a */
[-CC-:B------:R-:W-:Y:S01]  /*4b10*/  FFMA.FTZ R63, R63, R2.reuse, -R26.reuse ;  /* 0x000000023f3f7223 */ /* 0x180fe2000001081a */
[-CC-:B------:R-:W-:Y:S01]  /*4b20*/  FFMA.FTZ R73, R73, R2.reuse, -R26.reuse ;  /* 0x0000000249497223 */ /* 0x180fe2000001081a */
[-CC-:B------:R-:W-:Y:S01]  /*4b30*/  FFMA.FTZ R51, R51, R2.reuse, -R26.reuse ;  /* 0x0000000233337223 */ /* 0x180fe2000001081a */
[-CC-:B------:R-:W-:Y:S01]  /*4b40*/  FFMA.FTZ R77, R77, R2.reuse, -R26.reuse ;  /* 0x000000024d4d7223 */ /* 0x180fe2000001081a */
[----:B------:R1:W-:Y:S01]  /*4b50*/  MUFU.EX2 R209, R21 ;  /* 0x0000001500d17308 */ /* 0x0003e20000000800 */
[-CC-:B------:R-:W-:Y:S01]  /*4b60*/  FFMA.FTZ R55, R55, R2.reuse, -R26.reuse ;  /* 0x0000000237377223 */ /* 0x180fe2000001081a */
[-CC-:B------:R-:W-:Y:S01]  /*4b70*/  FFMA.FTZ R81, R81, R2.reuse, -R26.reuse ;  /* 0x0000000251517223 */ /* 0x180fe2000001081a */
[-CC-:B------:R-:W-:Y:S01]  /*4b80*/  FFMA.FTZ R43, R43, R2.reuse, -R26.reuse ;  /* 0x000000022b2b7223 */ /* 0x180fe2000001081a */
[-CC-:B------:R-:W-:Y:S01]  /*4b90*/  FFMA.FTZ R45, R45, R2.reuse, -R26.reuse ;  /* 0x000000022d2d7223 */ /* 0x180fe2000001081a */
[-CC-:B------:R-:W-:Y:S01]  /*4ba0*/  FFMA.FTZ R35, R35, R2.reuse, -R26.reuse ;  /* 0x0000000223237223 */ /* 0x180fe2000001081a */
[-CC-:B------:R-:W-:Y:S01]  /*4bb0*/  FFMA.FTZ R47, R47, R2.reuse, -R26.reuse ;  /* 0x000000022f2f7223 */ /* 0x180fe2000001081a */
[-C--:B------:R-:W-:Y:S01]  /*4bc0*/  FFMA.FTZ R33, R33, R2.reuse, -R26 ;  /* 0x0000000221217223 */ /* 0x080fe2000001081a */
[----:B------:R-:W2:Y:S01]  /*4bd0*/  MUFU.EX2 R28, R59 ;  /* 0x0000003b001c7308 */ /* 0x000ea20000000800 */
[----:B-1----:R-:W-:Y:S01]  /*4be0*/  FADD.FTZ R21, R71, R38 ;  /* 0x0000002647157221 */ /* 0x002fe20000010000 */
[-CC-:B------:R-:W-:Y:S01]  /*4bf0*/  FFMA.FTZ R25, R25, R2.reuse, -R26.reuse ;  /* 0x0000000219197223 */ /* 0x180fe2000001081a */
[-CC-:B------:R-:W-:Y:S01]  /*4c00*/  FFMA.FTZ R39, R39, R2.reuse, -R26.reuse ;  /* 0x0000000227277223 */ /* 0x180fe2000001081a */
[-CC-:B------:R-:W-:Y:S01]  /*4c10*/  FFMA.FTZ R3, R3, R2.reuse, -R26.reuse ;  /* 0x0000000203037223 */ /* 0x180fe2000001081a */
[C---:B------:R-:W-:Y:S01]  /*4c20*/  FADD.FTZ R40, R210.reuse, R21 ;  /* 0x00000015d2287221 */ /* 0x040fe20000010000 */
[-CC-:B------:R-:W-:Y:S01]  /*4c30*/  FFMA.FTZ R27, R27, R2.reuse, -R26.reuse ;  /* 0x000000021b1b7223 */ /* 0x180fe2000001081a */
[-C--:B------:R-:W-:Y:S01]  /*4c40*/  FFMA.FTZ R29, R29, R2.reuse, -R26 ;  /* 0x000000021d1d7223 */ /* 0x080fe2000001081a */
[----:B------:R-:W1:Y:S01]  /*4c50*/  MUFU.EX2 R69, R69 ;  /* 0x0000004500457308 */ /* 0x000e620000000800 */
[----:B------:R-:W-:Y:S01]  /*4c60*/  FADD.FTZ R21, R75, R40 ;  /* 0x000000284b157221 */ /* 0x000fe20000010000 */
[----:B------:R-:W-:Y:S01]  /*4c70*/  FFMA.FTZ R31, R31, R2, -R26 ;  /* 0x000000021f1f7223 */ /* 0x000fe2000001081a */
[----:B------:R-:W-:Y:S01]  /*4c80*/  F2FP.BF16.F32.PACK_AB R210, R210, R71 ;  /* 0x00000047d2d2723e */ /* 0x000fe200000010ff */
[----:B------:R-:W-:-:S02]  /*4c90*/  IMAD.MOV.U32 R91, RZ, RZ, R151 ;  /* 0x000000ffff5b7224 */ /* 0x000fc400078e0097 */
[----:B------:R-:W-:Y:S01]  /*4ca0*/  FADD.FTZ R42, R24, R21 ;  /* 0x00000015182a7221 */ /* 0x000fe20000010000 */
[--C-:B------:R-:W-:Y:S01]  /*4cb0*/  IMAD.MOV.U32 R75, RZ, RZ, R151.reuse ;  /* 0x000000ffff4b7224 */ /* 0x100fe200078e0097 */
[----:B------:R-:W-:Y:S01]  /*4cc0*/  MOV R71, R151 ;  /* 0x0000009700477202 */ /* 0x000fe20000000f00 */
[----:B------:R4:W5:Y:S01]  /*4cd0*/  MUFU.EX2 R30, R63 ;  /* 0x0000003f001e7308 */ /* 0x0009620000000800 */
[----:B--2---:R-:W-:Y:S01]  /*4ce0*/  FADD.FTZ R40, R209, R28 ;  /* 0x0000001cd1287221 */ /* 0x004fe20000010000 */
[----:B------:R-:W-:Y:S01]  /*4cf0*/  FADD.FTZ R37, R79, R42 ;  /* 0x0000002a4f257221 */ /* 0x000fe20000010000 */
[----:B------:R-:W-:Y:S01]  /*4d00*/  F2FP.BF16.F32.PACK_AB R209, R28, R209 ;  /* 0x000000d11cd1723e */ /* 0x000fe200000010ff */
[----:B------:R-:W-:Y:S01]  /*4d10*/  IMAD.MOV.U32 R28, RZ, RZ, R151 ;  /* 0x000000ffff1c7224 */ /* 0x000fe200078e0097 */
[----:B------:R-:W-:Y:S01]  /*4d20*/  MOV R65, R151 ;  /* 0x0000009700417202 */ /* 0x000fe20000000f00 */
[C---:B------:R-:W-:Y:S01]  /*4d30*/  FADD.FTZ R44, R206.reuse, R37 ;  /* 0x00000025ce2c7221 */ /* 0x040fe20000010000 */
[----:B------:R-:W-:Y:S01]  /*4d40*/  F2FP.BF16.F32.PACK_AB R206, R206, R79 ;  /* 0x0000004fcece723e */ /* 0x000fe200000010ff */
[----:B------:R-:W2:Y:S01]  /*4d50*/  MUFU.EX2 R73, R73 ;  /* 0x0000004900497308 */ /* 0x000ea20000000800 */
[----:B-1----:R-:W-:Y:S01]  /*4d60*/  FADD.FTZ R21, R69, R40 ;  /* 0x0000002845157221 */ /* 0x002fe20000010000 */
[----:B------:R-:W-:Y:S01]  /*4d70*/  FADD.FTZ R37, R83, R44 ;  /* 0x0000002c53257221 */ /* 0x000fe20000010000 */
[--C-:B------:R-:W-:Y:S01]  /*4d80*/  IMAD.MOV.U32 R79, RZ, RZ, R151.reuse ;  /* 0x000000ffff4f7224 */ /* 0x100fe200078e0097 */
[----:B------:R-:W-:Y:S01]  /*4d90*/  MOV R59, R151 ;  /* 0x00000097003b7202 */ /* 0x000fe20000000f00 */
[----:B----4-:R-:W-:-:S02]  /*4da0*/  IMAD.MOV.U32 R63, RZ, RZ, R151 ;  /* 0x000000ffff3f7224 */ /* 0x010fc400078e0097 */
[C---:B------:R-:W-:Y:S01]  /*4db0*/  FADD.FTZ R44, R200.reuse, R37 ;  /* 0x00000025c82c7221 */ /* 0x040fe20000010000 */
[----:B------:R-:W-:Y:S01]  /*4dc0*/  F2FP.BF16.F32.PACK_AB R200, R200, R83 ;  /* 0x00000053c8c8723e */ /* 0x000fe200000010ff */
[----:B------:R1:W4:Y:S01]  /*4dd0*/  MUFU.EX2 R32, R51 ;  /* 0x0000003300207308 */ /* 0x0003220000000800 */
[C---:B-----5:R-:W-:Y:S01]  /*4de0*/  FADD.FTZ R42, R30.reuse, R21 ;  /* 0x000000151e2a7221 */ /* 0x060fe20000010000 */
[----:B------:R-:W-:Y:S01]  /*4df0*/  F2FP.BF16.F32.PACK_AB R211, R30, R69 ;  /* 0x000000451ed3723e */ /* 0x000fe200000010ff */
[--C-:B------:R-:W-:Y:S01]  /*4e00*/  IMAD.MOV.U32 R69, RZ, RZ, R151.reuse ;  /* 0x000000ffff457224 */ /* 0x100fe200078e0097 */
[----:B------:R-:W-:Y:S01]  /*4e10*/  MOV R83, R151 ;  /* 0x0000009700537202 */ /* 0x000fe20000000f00 */
[--C-:B------:R-:W-:Y:S02]  /*4e20*/  IMAD.MOV.U32 R37, RZ, RZ, R151.reuse ;  /* 0x000000ffff257224 */ /* 0x100fe400078e0097 */
[--C-:B------:R-:W-:Y:S01]  /*4e30*/  IMAD.MOV.U32 R30, RZ, RZ, R151.reuse ;  /* 0x000000ffff1e7224 */ /* 0x100fe200078e0097 */
[----:B------:R-:W5:Y:S01]  /*4e40*/  MUFU.EX2 R77, R77 ;  /* 0x0000004d004d7308 */ /* 0x000f620000000800 */
[----:B--2---:R-:W-:Y:S01]  /*4e50*/  FADD.FTZ R21, R73, R42 ;  /* 0x0000002a49157221 */ /* 0x004fe20000010000 */
[----:B-1----:R-:W-:-:S06]  /*4e60*/  IMAD.MOV.U32 R51, RZ, RZ, R151 ;  /* 0x000000ffff337224 */ /* 0x002fcc00078e0097 */
[----:B------:R1:W2:Y:S01]  /*4e70*/  MUFU.EX2 R34, R55 ;  /* 0x0000003700227308 */ /* 0x0002a20000000800 */
[C---:B----4-:R-:W-:Y:S01]  /*4e80*/  FADD.FTZ R42, R32.reuse, R21 ;  /* 0x00000015202a7221 */ /* 0x050fe20000010000 */
[----:B------:R-:W-:Y:S01]  /*4e90*/  F2FP.BF16.F32.PACK_AB R205, R32, R73 ;  /* 0x0000004920cd723e */ /* 0x000fe200000010ff */
[----:B------:R-:W-:Y:S01]  /*4ea0*/  IMAD.MOV.U32 R73, RZ, RZ, R151 ;  /* 0x000000ffff497224 */ /* 0x000fe200078e0097 */
[----:B------:R-:W-:-:S04]  /*4eb0*/  MOV R32, R151 ;  /* 0x0000009700207202 */ /* 0x000fc80000000f00 */
[----:B------:R-:W4:Y:S01]  /*4ec0*/  MUFU.EX2 R81, R81 ;  /* 0x0000005100517308 */ /* 0x000f220000000800 */
[----:B-----5:R-:W-:Y:S01]  /*4ed0*/  FADD.FTZ R21, R77, R42 ;  /* 0x0000002a4d157221 */ /* 0x020fe20000010000 */
[----:B-1----:R-:W-:-:S06]  /*4ee0*/  IMAD.MOV.U32 R55, RZ, RZ, R151 ;  /* 0x000000ffff377224 */ /* 0x002fcc00078e0097 */
[----:B------:R1:W5:Y:S01]  /*4ef0*/  MUFU.EX2 R36, R43 ;  /* 0x0000002b00247308 */ /* 0x0003620000000800 */
[C---:B--2---:R-:W-:Y:S01]  /*4f00*/  FADD.FTZ R42, R34.reuse, R21 ;  /* 0x00000015222a7221 */ /* 0x044fe20000010000 */
[----:B------:R-:W-:Y:S01]  /*4f10*/  F2FP.BF16.F32.PACK_AB R207, R34, R77 ;  /* 0x0000004d22cf723e */ /* 0x000fe200000010ff */
[----:B------:R-:W-:Y:S01]  /*4f20*/  IMAD.MOV.U32 R34, RZ, RZ, R151 ;  /* 0x000000ffff227224 */ /* 0x000fe200078e0097 */
[----:B------:R-:W-:-:S04]  /*4f30*/  MOV R77, R151 ;  /* 0x00000097004d7202 */ /* 0x000fc80000000f00 */
[----:B------:R-:W2:Y:S01]  /*4f40*/  MUFU.EX2 R45, R45 ;  /* 0x0000002d002d7308 */ /* 0x000ea20000000800 */
[----:B----4-:R-:W-:Y:S01]  /*4f50*/  FADD.FTZ R21, R81, R42 ;  /* 0x0000002a51157221 */ /* 0x010fe20000010000 */
[----:B-1----:R-:W-:-:S06]  /*4f60*/  IMAD.MOV.U32 R43, RZ, RZ, R151 ;  /* 0x000000ffff2b7224 */ /* 0x002fcc00078e0097 */
[----:B------:R1:W-:Y:S01]  /*4f70*/  MUFU.EX2 R40, R35 ;  /* 0x0000002300287308 */ /* 0x0003e20000000800 */
[C---:B-----5:R-:W-:Y:S01]  /*4f80*/  FADD.FTZ R42, R36.reuse, R21 ;  /* 0x00000015242a7221 */ /* 0x060fe20000010000 */
[----:B------:R-:W-:Y:S01]  /*4f90*/  F2FP.BF16.F32.PACK_AB R201, R36, R81 ;  /* 0x0000005124c9723e */ /* 0x000fe200000010ff */
[--C-:B------:R-:W-:Y:S02]  /*4fa0*/  IMAD.MOV.U32 R81, RZ, RZ, R151.reuse ;  /* 0x000000ffff517224 */ /* 0x100fe400078e0097 */
[----:B------:R-:W-:-:S03]  /*4fb0*/  IMAD.MOV.U32 R36, RZ, RZ, R151 ;  /* 0x000000ffff247224 */ /* 0x000fc600078e0097 */
[----:B------:R4:W5:Y:S01]  /*4fc0*/  MUFU.EX2 R38, R47 ;  /* 0x0000002f00267308 */ /* 0x0009620000000800 */
[----:B-1----:R-:W-:Y:S01]  /*4fd0*/  FADD.FTZ R35, R85, R44 ;  /* 0x0000002c55237221 */ /* 0x002fe20000010000 */
[----:B--2---:R-:W-:-:S03]  /*4fe0*/  FADD.FTZ R21, R45, R42 ;  /* 0x0000002a2d157221 */ /* 0x004fc60000010000 */
[C---:B------:R-:W-:Y:S01]  /*4ff0*/  FADD.FTZ R44, R202.reuse, R35 ;  /* 0x00000023ca2c7221 */ /* 0x040fe20000010000 */
[----:B------:R-:W-:Y:S01]  /*5000*/  F2FP.BF16.F32.PACK_AB R202, R202, R85 ;  /* 0x00000055caca723e */ /* 0x000fe200000010ff */
[----:B------:R-:W-:Y:S01]  /*5010*/  IMAD.MOV.U32 R85, RZ, RZ, R151 ;  /* 0x000000ffff557224 */ /* 0x000fe200078e0097 */
[----:B------:R-:W1:Y:S01]  /*5020*/  MUFU.EX2 R33, R33 ;  /* 0x0000002100217308 */ /* 0x000e620000000800 */
[----:B------:R-:W-:Y:S01]  /*5030*/  FADD.FTZ R35, R89, R44 ;  /* 0x0000002c59237221 */ /* 0x000fe20000010000 */
[-C--:B----4-:R-:W-:Y:S02]  /*5040*/  MOV R47, R151.reuse ;  /* 0x00000097002f7202 */ /* 0x090fe40000000f00 */
[----:B------:R-:W-:Y:S01]  /*5050*/  MOV R44, R151 ;  /* 0x00000097002c7202 */ /* 0x000fe20000000f00 */
[C---:B------:R-:W-:Y:S01]  /*5060*/  FADD.FTZ R26, R196.reuse, R35 ;  /* 0x00000023c41a7221 */ /* 0x040fe20000010000 */
[----:B------:R-:W-:Y:S02]  /*5070*/  F2FP.BF16.F32.PACK_AB R196, R196, R89 ;  /* 0x00000059c4c4723e */ /* 0x000fe400000010ff */
[----:B------:R-:W2:Y:S01]  /*5080*/  MUFU.EX2 R95, R95 ;  /* 0x0000005f005f7308 */ /* 0x000ea20000000800 */
[----:B------:R-:W-:Y:S01]  /*5090*/  FADD.FTZ R35, R93, R26 ;  /* 0x0000001a5d237221 */ /* 0x000fe20000010000 */
[C---:B-----5:R-:W-:Y:S01]  /*50a0*/  FADD.FTZ R42, R38.reuse, R21 ;  /* 0x00000015262a7221 */ /* 0x060fe20000010000 */
[----:B------:R-:W-:Y:S01]  /*50b0*/  F2FP.BF16.F32.PACK_AB R203, R38, R45 ;  /* 0x0000002d26cb723e */ /* 0x000fe200000010ff */
[----:B------:R-:W-:-:S02]  /*50c0*/  IMAD.MOV.U32 R45, RZ, RZ, R151 ;  /* 0x000000ffff2d7224 */ /* 0x000fc400078e0097 */
[C---:B------:R-:W-:Y:S01]  /*50d0*/  FADD.FTZ R24, R198.reuse, R35 ;  /* 0x00000023c6187221 */ /* 0x040fe20000010000 */
[----:B------:R-:W-:Y:S01]  /*50e0*/  F2FP.BF16.F32.PACK_AB R198, R198, R93 ;  /* 0x0000005dc6c6723e */ /* 0x000fe200000010ff */
[--C-:B------:R-:W-:Y:S01]  /*50f0*/  IMAD.MOV.U32 R93, RZ, RZ, R151.reuse ;  /* 0x000000ffff5d7224 */ /* 0x100fe200078e0097 */
[----:B------:R4:W5:Y:S01]  /*5100*/  MUFU.EX2 R192, R97 ;  /* 0x0000006100c07308 */ /* 0x0009620000000800 */
[----:B-1----:R-:W-:Y:S01]  /*5110*/  FADD.FTZ R21, R33, R42 ;  /* 0x0000002a21157221 */ /* 0x002fe20000010000 */
[C---:B------:R-:W-:Y:S01]  /*5120*/  F2FP.BF16.F32.PACK_AB R197, R40.reuse, R33 ;  /* 0x0000002128c5723e */ /* 0x040fe200000010ff */
[----:B------:R-:W-:Y:S01]  /*5130*/  IMAD.MOV.U32 R33, RZ, RZ, R151 ;  /* 0x000000ffff217224 */ /* 0x000fe200078e0097 */
[-C--:B------:R-:W-:Y:S02]  /*5140*/  MOV R89, R151.reuse ;  /* 0x0000009700597202 */ /* 0x080fe40000000f00 */
[----:B------:R-:W-:Y:S02]  /*5150*/  MOV R38, R151 ;  /* 0x0000009700267202 */ /* 0x000fe40000000f00 */
[----:B------:R-:W1:Y:S01]  /*5160*/  MUFU.EX2 R25, R25 ;  /* 0x0000001900197308 */ /* 0x000e620000000800 */
[----:B--2---:R-:W-:Y:S01]  /*5170*/  FADD.FTZ R35, R95, R24 ;  /* 0x000000185f237221 */ /* 0x004fe20000010000 */
[----:B------:R-:W-:Y:S01]  /*5180*/  FADD.FTZ R24, R40, R21 ;  /* 0x0000001528187221 */ /* 0x000fe20000010000 */
[----:B----4-:R-:W-:-:S02]  /*5190*/  IMAD.MOV.U32 R97, RZ, RZ, R151 ;  /* 0x000000ffff617224 */ /* 0x010fc400078e0097 */
[----:B------:R-:W-:-:S03]  /*51a0*/  IMAD.MOV.U32 R40, RZ, RZ, R151 ;  /* 0x000000ffff287224 */ /* 0x000fc600078e0097 */
[----:B------:R-:W-:Y:S01]  /*51b0*/  MUFU.EX2 R99, R99 ;  /* 0x0000006300637308 */ /* 0x000fe20000000800 */
[C---:B-----5:R-:W-:Y:S01]  /*51c0*/  FADD.FTZ R42, R192.reuse, R35 ;  /* 0x00000023c02a7221 */ /* 0x060fe20000010000 */
[----:B------:R-:W-:Y:S02]  /*51d0*/  F2FP.BF16.F32.PACK_AB R192, R192, R95 ;  /* 0x0000005fc0c0723e */ /* 0x000fe400000010ff */
[-C--:B------:R-:W-:Y:S02]  /*51e0*/  MOV R95, R151.reuse ;  /* 0x00000097005f7202 */ /* 0x080fe40000000f00 */
[----:B------:R-:W-:Y:S02]  /*51f0*/  MOV R35, R151 ;  /* 0x0000009700237202 */ /* 0x000fe40000000f00 */
[----:B---3--:R2:W3:Y:S01]  /*5200*/  MUFU.EX2 R0, R39 ;  /* 0x0000002700007308 */ /* 0x0084e20000000800 */
[----:B-1----:R-:W-:-:S07]  /*5210*/  FADD.FTZ R21, R25, R24 ;  /* 0x0000001819157221 */ /* 0x002fce0000010000 */
[----:B------:R-:W1:Y:S01]  /*5220*/  MUFU.EX2 R20, R20 ;  /* 0x0000001400147308 */ /* 0x000e620000000800 */
[----:B--2---:R-:W-:-:S07]  /*5230*/  IMAD.MOV.U32 R39, RZ, RZ, R151 ;  /* 0x000000ffff277224 */ /* 0x004fce00078e0097 */
[----:B------:R-:W2:Y:S01]  /*5240*/  MUFU.EX2 R3, R3 ;  /* 0x0000000300037308 */ /* 0x000ea20000000800 */
[----:B---3--:R-:W-:Y:S01]  /*5250*/  F2FP.BF16.F32.PACK_AB R199, R0, R25 ;  /* 0x0000001900c7723e */ /* 0x008fe200000010ff */
[----:B------:R-:W-:-:S06]  /*5260*/  IMAD.MOV.U32 R25, RZ, RZ, R151 ;  /* 0x000000ffff197224 */ /* 0x000fcc00078e0097 */
[----:B------:R3:W4:Y:S01]  /*5270*/  MUFU.EX2 R26, R27 ;  /* 0x0000001b001a7308 */ /* 0x0007220000000800 */
[----:B-1----:R-:W-:-:S07]  /*5280*/  F2FP.BF16.F32.PACK_AB R194, R20, R99 ;  /* 0x0000006314c2723e */ /* 0x002fce00000010ff */
[----:B------:R-:W1:Y:S01]  /*5290*/  MUFU.EX2 R29, R29 ;  /* 0x0000001d001d7308 */ /* 0x000e620000000800 */
[----:B---3--:R-:W-:Y:S01]  /*52a0*/  FADD.FTZ R27, R99, R42 ;  /* 0x0000002a631b7221 */ /* 0x008fe20000010000 */
[----:B------:R-:W-:Y:S01]  /*52b0*/  FADD.FTZ R42, R0, R21 ;  /* 0x00000015002a7221 */ /* 0x000fe20000010000 */
[----:B------:R-:W-:Y:S01]  /*52c0*/  MOV R0, 0x3f800000 ;  /* 0x3f80000000007802 */ /* 0x000fe20000000f00 */
[----:B------:R-:W-:Y:S02]  /*52d0*/  IMAD.MOV.U32 R99, RZ, RZ, R151 ;  /* 0x000000ffff637224 */ /* 0x000fe400078e0097 */
[----:B------:R-:W-:Y:S01]  /*52e0*/  FADD.FTZ R21, R20, R27 ;  /* 0x0000001b14157221 */ /* 0x000fe20000010000 */
[----:B--2---:R-:W-:Y:S01]  /*52f0*/  FADD.FTZ R27, R3, R42 ;  /* 0x0000002a031b7221 */ /* 0x004fe20000010000 */
[----:B------:R-:W-:Y:S01]  /*5300*/  IMAD.MOV.U32 R42, RZ, RZ, R151 ;  /* 0x000000ffff2a7224 */ /* 0x000fe200078e0097 */
[----:B------:R2:W3:Y:S01]  /*5310*/  MUFU.EX2 R24, R31 ;  /* 0x0000001f00187308 */ /* 0x0004e20000000800 */
[C---:B----4-:R-:W-:Y:S01]  /*5320*/  F2FP.BF16.F32.PACK_AB R193, R26.reuse, R3 ;  /* 0x000000031ac1723e */ /* 0x050fe200000010ff */
[----:B------:R-:W-:Y:S01]  /*5330*/  FADD.FTZ R20, R26, R27 ;  /* 0x0000001b1a147221 */ /* 0x000fe20000010000 */
[----:B------:R-:W-:Y:S01]  /*5340*/  IMAD.MOV.U32 R3, RZ, RZ, 0x3f800000 ;  /* 0x3f800000ff037424 */ /* 0x000fe200078e00ff */
[----:B------:R-:W-:-:S02]  /*5350*/  MOV R26, R151 ;  /* 0x00000097001a7202 */ /* 0x000fc40000000f00 */
[----:B-1----:R-:W-:Y:S01]  /*5360*/  FADD.FTZ R27, R29, R20 ;  /* 0x000000141d1b7221 */ /* 0x002fe20000010000 */
[----:B--2---:R-:W-:-:S03]  /*5370*/  IMAD.MOV.U32 R31, RZ, RZ, R151 ;  /* 0x000000ffff1f7224 */ /* 0x004fc600078e0097 */
[C---:B---3--:R-:W-:Y:S01]  /*5380*/  FADD.FTZ R20, R24.reuse, R27 ;  /* 0x0000001b18147221 */ /* 0x048fe20000010000 */
[----:B------:R-:W-:Y:S01]  /*5390*/  F2FP.BF16.F32.PACK_AB R195, R24, R29 ;  /* 0x0000001d18c3723e */ /* 0x000fe200000010ff */
[--C-:B------:R-:W-:Y:S01]  /*53a0*/  IMAD.MOV.U32 R27, RZ, RZ, R151.reuse ;  /* 0x000000ffff1b7224 */ /* 0x100fe200078e0097 */
[----:B------:R-:W-:Y:S01]  /*53b0*/  MOV R29, R151 ;  /* 0x00000097001d7202 */ /* 0x000fe20000000f00 */
[----:B------:R-:W-:Y:S01]  /*53c0*/  IMAD.MOV.U32 R24, RZ, RZ, R151 ;  /* 0x000000ffff187224 */ /* 0x000fe200078e0097 */
[----:B------:R-:W-:Y:S06]  /*53d0*/  @!P2 BRA `(.L_x_15) ;  /* 0x0000004000e0a947 */ /* 0x000fec0003800000 */
[----:B------:R-:W-:Y:S01]  /*53e0*/  R2UR UR61, R19 ;  /* 0x00000000133d72ca */ /* 0x000fe200000e0000 */
[----:B------:R-:W-:Y:S01]  /*53f0*/  IMAD.MOV.U32 R223, RZ, RZ, R4 ;  /* 0x000000ffffdf7224 */ /* 0x000fe200078e0004 */
[----:B------:R-:W-:Y:S01]  /*5400*/  IADD3 R221, R152, -0x2, RZ ;  /* 0xfffffffe98dd7810 */ /* 0x000fe20007ffe0ff */
[----:B------:R-:W-:Y:S01]  /*5410*/  IMAD.MOV.U32 R222, RZ, RZ, R5 ;  /* 0x000000ffffde7224 */ /* 0x000fe200078e0005 */
[----:B------:R-:W-:Y:S02]  /*5420*/  MOV R0, 0x3f800000 ;  /* 0x3f80000000007802 */ /* 0x000fe40000000f00 */
[----:B------:R-:W-:Y:S02]  /*5430*/  CS2R R150, SRZ ;  /* 0x0000000000967805 */ /* 0x000fe4000001ff00 */
[----:B------:R-:W-:Y:S02]  /*5440*/  CS2R R146, SRZ ;  /* 0x0000000000927805 */ /* 0x000fe4000001ff00 */
[----:B------:R-:W-:-:S02]  /*5450*/  CS2R R142, SRZ ;  /* 0x00000000008e7805 */ /* 0x000fc4000001ff00 */
[----:B------:R-:W-:Y:S02]  /*5460*/  CS2R R138, SRZ ;  /* 0x00000000008a7805 */ /* 0x000fe4000001ff00 */
[----:B------:R-:W-:Y:S02]  /*5470*/  CS2R R134, SRZ ;  /* 0x0000000000867805 */ /* 0x000fe4000001ff00 */
[----:B------:R-:W-:Y:S02]  /*5480*/  CS2R R130, SRZ ;  /* 0x0000000000827805 */ /* 0x000fe4000001ff00 */
        /* <DEDUP_REMOVED lines=57> */
[----:B------:R-:W-:Y:S01]  /*5820*/  CS2R R24, SRZ ;  /* 0x0000000000187805 */ /* 0x000fe2000001ff00 */
[----:B------:R-:W-:Y:S01]  /*5830*/  UMOV UR39, UR38 ;  /* 0x0000002600277c82 */ /* 0x000fe20008000000 */
[----:B------:R-:W-:-:S05]  /*5840*/  ULDC UR37, c[0x0][0x9d8] ;  /* 0x0002760000257ab9 */ /* 0x000fca0000000800 */
.L_x_24:
[----:B------:R-:W-:-:S04]  /*5850*/  UIADD3 UR4, UR39, 0x1, URZ ;  /* 0x0000000127047890 */ /* 0x000fc8000fffe03f */
[----:B------:R-:W-:-:S04]  /*5860*/  UISETP.NE.AND UP0, UPT, UR4, 0x2, UPT ;  /* 0x000000020400788c */ /* 0x000fc8000bf05270 */
[----:B------:R-:W-:Y:S02]  /*5870*/  USEL UR5, URZ, 0x1, UP0 ;  /* 0x000000013f057887 */ /* 0x000fe40008000000 */
[----:B------:R-:W-:Y:S02]  /*5880*/  USEL UR38, UR4, URZ, UP0 ;  /* 0x0000003f04267287 */ /* 0x000fe40008000000 */
[----:B------:R-:W-:-:S06]  /*5890*/  ULOP3.LUT UR4, UR61, UR5, URZ, 0x3c, !UPT ;  /* 0x000000053d047292 */ /* 0x000fcc000f8e3c3f */
[----:B------:R-:W-:Y:S01]  /*58a0*/  IMAD.U32 R19, RZ, RZ, UR4 ;  /* 0x00000004ff137e24 */ /* 0x000fe2000f8e00ff */
[----:B------:R-:W-:Y:S06]  /*58b0*/  @!P0 BRA `(.L_x_16) ;  /* 0x0000000000048947 */ /* 0x000fec0003800000 */
[----:B------:R-:W-:Y:S01]  /*58c0*/  BPT.TRAP 0x1 ;  /* 0x000000040000795c */ /* 0x000fe20000300000 */
.L_x_16:
[----:B------:R-:W-:Y:S02]  /*58d0*/  R2UR UR5, R18 ;  /* 0x00000000120572ca */ /* 0x000fe400000e0000 */
[----:B------:R-:W-:-:S11]  /*58e0*/  R2UR UR4, R19 ;  /* 0x00000000130472ca */ /* 0x000fd600000e0000 */
[----:B------:R-:W-:Y:S02]  /*58f0*/  ULEA UR60, UR38, UR5, 0x3 ;  /* 0x00000005263c7291 */ /* 0x000fe4000f8e183f */
[----:B------:R-:W-:-:S05]  /*5900*/  IMAD.U32 R2, RZ, RZ, UR4 ;  /* 0x00000004ff027e24 */ /* 0x000fca000f8e00ff */
[----:B------:R-:W-:-:S04]  /*5910*/  SHF.L.U32 R2, R2, 0x1f, RZ ;  /* 0x0000001f02027819 */ /* 0x000fc800000006ff */
[----:B------:R1:W2:Y:S01]  /*5920*/  SYNCS.PHASECHK.TRANS64.TRYWAIT P2, [UR60+0x38830], R2 ;  /* 0x03883002ff0075a7 */ /* 0x0002a2000804017c */
[----:B------:R-:W-:Y:S05]  /*5930*/  @!P0 BRA `(.L_x_17) ;  /* 0x0000000000048947 */ /* 0x000fea0003800000 */
[----:B------:R-:W-:Y:S01]  /*5940*/  BPT.TRAP 0x1 ;  /* 0x000000040000795c */ /* 0x000fe20000300000 */
.L_x_17:
[----:B--2---:R-:W-:Y:S05]  /*5950*/  @P2 BRA `(.L_x_18) ;  /* 0x0000000000082947 */ /* 0x004fea0003800000 */
[----:B------:R-:W2:Y:S02]  /*5960*/  SYNCS.PHASECHK.TRANS64.TRYWAIT P2, [UR60+0x38830], R2 ;  /* 0x03883002ff0075a7 */ /* 0x000ea4000804017c */
[----:B--2---:R-:W-:Y:S05]  /*5970*/  @!P2 BRA `(.L_x_19) ;  /* 0x0000009800cca947 */ /* 0x004fea0003800000 */
.L_x_18:
[----:B------:R-:W-:Y:S01]  /*5980*/  R2UR UR4, R22 ;  /* 0x00000000160472ca */ /* 0x000fe200000e0000 */
[----:B------:R-:W-:Y:S01]  /*5990*/  WARPGROUP.ARRIVE ;  /* 0x00000000000079c5 */ /* 0x000fe20000000000 */
[----:B------:R-:W-:Y:S01]  /*59a0*/  R2UR UR10, R14 ;  /* 0x000000000e0a72ca */ /* 0x000fe200000e0000 */
[----:B------:R-:W-:Y:S01]  /*59b0*/  UMOV UR59, 0x40000040 ;  /* 0x40000040003b7882 */ /* 0x000fe20000000000 */
        /* <DEDUP_REMOVED lines=9> */
[----:B------:R-:W-:Y:S01]  /*5a50*/  UIMAD UR4, UR38, 0xa00, UR4 ;  /* 0x00000a00260478a4 */ /* 0x000fe2000f8e0204 */
[-C--:B------:R-:W-:Y:S01]  /*5a60*/  FMUL.FTZ R24, R24, R3.reuse ;  /* 0x0000000318187220 */ /* 0x080fe20000410000 */
[----:B------:R-:W-:Y:S01]  /*5a70*/  UMOV UR56, UR10 ;  /* 0x0000000a00387c82 */ /* 0x000fe20008000000 */
[----:B------:R-:W-:Y:S01]  /*5a80*/  UMOV UR43, 0x40000040 ;  /* 0x40000040002b7882 */ /* 0x000fe20000000000 */
[----:B------:R-:W-:Y:S01]  /*5a90*/  UMOV UR57, UR11 ;  /* 0x0000000b00397c82 */ /* 0x000fe20008000000 */
[----:B------:R-:W-:Y:S01]  /*5aa0*/  UIADD3 UR5, UR4, 0x80, URZ ;  /* 0x0000008004057890 */ /* 0x000fe2000fffe03f */
[-C--:B------:R-:W-:Y:S01]  /*5ab0*/  FMUL.FTZ R25, R25, R3.reuse ;  /* 0x0000000319197220 */ /* 0x080fe20000410000 */
[----:B------:R-:W-:Y:S01]  /*5ac0*/  UMOV UR58, UR4 ;  /* 0x00000004003a7c82 */ /* 0x000fe20008000000 */
[----:B------:R-:W-:Y:S01]  /*5ad0*/  UIADD3 UR6, UR4, 0x100, URZ ;  /* 0x0000010004067890 */ /* 0x000fe2000fffe03f */
[----:B------:R-:W-:Y:S01]  /*5ae0*/  HGMMA.64x16x16.F32.BF16 R184, gdesc[UR56], RZ, !UPT, gsb0 ;  /* 0x0020000038b879f0 */ /* 0x000fe2000c0018ff */
[----:B------:R-:W-:Y:S01]  /*5af0*/  UMOV UR56, UR10 ;  /* 0x0000000a00387c82 */ /* 0x000fe20008000000 */
[----:B------:R-:W-:Y:S01]  /*5b00*/  UMOV UR57, UR11 ;  /* 0x0000000b00397c82 */ /* 0x000fe20008000000 */
[----:B------:R-:W-:Y:S01]  /*5b10*/  UMOV UR58, UR5 ;  /* 0x00000005003a7c82 */ /* 0x000fe20008000000 */
[----:B------:R-:W-:Y:S01]  /*5b20*/  UMOV UR59, 0x40000040 ;  /* 0x40000040003b7882 */ /* 0x000fe20000000000 */
[----:B------:R-:W-:Y:S01]  /*5b30*/  UIADD3 UR5, UR4, 0x180, URZ ;  /* 0x0000018004057890 */ /* 0x000fe2000fffe03f */
[-C--:B------:R-:W-:Y:S01]  /*5b40*/  FMUL.FTZ R28, R28, R3.reuse ;  /* 0x000000031c1c7220 */ /* 0x080fe20000410000 */
        /* <DEDUP_REMOVED lines=12> */
[----:B------:R-:W-:Y:S01]  /*5c10*/  UMOV UR47, 0x40000040 ;  /* 0x40000040002f7882 */ /* 0x000fe20000000000 */
[----:B------:R-:W-:Y:S01]  /*5c20*/  UIADD3 UR50, UR4, 0x782, URZ ;  /* 0x0000078204327890 */ /* 0x000fe2000fffe03f */
[-C--:B------:R-:W-:Y:S01]  /*5c30*/  FMUL.FTZ R41, R41, R3.reuse ;  /* 0x0000000329297220 */ /* 0x080fe20000410000 */
[----:B------:R-:W-:Y:S01]  /*5c40*/  UMOV UR51, 0x40000040 ;  /* 0x4000004000337882 */ /* 0x000fe20000000000 */
[----:B------:R-:W-:Y:S01]  /*5c50*/  UIADD3 UR54, UR4, 0x784, URZ ;  /* 0x0000078404367890 */ /* 0x000fe2000fffe03f */
[-C--:B------:R-:W-:Y:S01]  /*5c60*/  FMUL.FTZ R44, R44, R3.reuse ;  /* 0x000000032c2c7220 */ /* 0x080fe20000410000 */
[----:B------:R-:W-:Y:S01]  /*5c70*/  UMOV UR55, 0x40000040 ;  /* 0x4000004000377882 */ /* 0x000fe20000000000 */
[----:B------:R-:W-:Y:S01]  /*5c80*/  UMOV UR7, 0x40000040 ;  /* 0x4000004000077882 */ /* 0x000fe20000000000 */
[-C--:B------:R-:W-:Y:S01]  /*5c90*/  FMUL.FTZ R45, R45, R3.reuse ;  /* 0x000000032d2d7220 */ /* 0x080fe20000410000 */
        /* <DEDUP_REMOVED lines=23> */
[----:B------:R-:W-:Y:S01]  /*5e10*/  FMUL.FTZ R93, R93, R3 ;  /* 0x000000035d5d7220 */ /* 0x000fe20000410000 */
[----:B------:R-:W-:-:S02]  /*5e20*/  WARPGROUP.DEPBAR.LE gsb0, 0x0 ;  /* 0x00008000000079c5 */ /* 0x000fc40000010000 */
[----:B------:R-:W-:Y:S01]  /*5e30*/  WARPGROUP.ARRIVE ;  /* 0x00000000000079c5 */ /* 0x000fe20000000000 */
[-C--:B------:R-:W-:Y:S01]  /*5e40*/  FMUL.FTZ R96, R96, R3.reuse ;  /* 0x0000000360607220 */ /* 0x080fe20000410000 */
[-C--:B------:R-:W-:Y:S01]  /*5e50*/  FMUL.FTZ R97, R97, R3.reuse ;  /* 0x0000000361617220 */ /* 0x080fe20000410000 */
[-C--:B------:R-:W-:Y:S01]  /*5e60*/  FMUL.FTZ R100, R100, R3.reuse ;  /* 0x0000000364647220 */ /* 0x080fe20000410000 */
[-C--:B------:R-:W-:Y:S01]  /*5e70*/  FMUL.FTZ R101, R101, R3.reuse ;  /* 0x0000000365657220 */ /* 0x080fe20000410000 */
[-C--:B------:R-:W-:Y:S01]  /*5e80*/  FMUL.FTZ R104, R104, R3.reuse ;  /* 0x0000000368687220 */ /* 0x080fe20000410000 */
[----:B------:R-:W-:Y:S01]  /*5e90*/  HGMMA.64x16x16.F32.BF16 R176, gdesc[UR56], RZ, !UPT, gsb0 ;  /* 0x0020000038b079f0 */ /* 0x000fe2000c0018ff */
[----:B------:R-:W-:Y:S01]  /*5ea0*/  UMOV UR56, UR10 ;  /* 0x0000000a00387c82 */ /* 0x000fe20008000000 */
[----:B------:R-:W-:Y:S01]  /*5eb0*/  UMOV UR57, UR11 ;  /* 0x0000000b00397c82 */ /* 0x000fe20008000000 */
[----:B------:R-:W-:Y:S01]  /*5ec0*/  UMOV UR58, UR6 ;  /* 0x00000006003a7c82 */ /* 0x000fe20008000000 */
[----:B------:R-:W-:Y:S01]  /*5ed0*/  UMOV UR59, 0x40000040 ;  /* 0x40000040003b7882 */ /* 0x000fe20000000000 */
[----:B------:R-:W-:Y:S01]  /*5ee0*/  UIADD3 UR6, UR4, 0x200, URZ ;  /* 0x0000020004067890 */ /* 0x000fe2000fffe03f */
        /* <DEDUP_REMOVED lines=96> */
[----:B------:R-:W-:-:S06]  /*64f0*/  WARPGROUP.ARRIVE ;  /* 0x00000000000079c5 */ /* 0x000fcc0000000000 */
[----:B------:R-:W-:Y:S01]  /*6500*/  HGMMA.64x16x16.F32.BF16 R160, gdesc[UR56], RZ, !UPT, gsb0 ;  /* 0x0020000038a079f0 */ /* 0x000fe2000c0018ff */
[----:B------:R-:W-:Y:S01]  /*6510*/  UMOV UR56, UR10 ;  /* 0x0000000a00387c82 */ /* 0x000fe20008000000 */
[----:B------:R-:W-:Y:S01]  /*6520*/  UMOV UR57, UR11 ;  /* 0x0000000b00397c82 */ /* 0x000fe20008000000 */
[----:B------:R-:W-:Y:S01]  /*6530*/  UMOV UR58, UR6 ;  /* 0x00000006003a7c82 */ /* 0x000fe20008000000 */
[----:B------:R-:W-:Y:S01]  /*6540*/  UMOV UR59, 0x40000040 ;  /* 0x40000040003b7882 */ /* 0x000fe20000000000 */
[----:B------:R-:W-:Y:S01]  /*6550*/  UIADD3 UR6, UR4, 0x102, URZ ;  /* 0x0000010204067890 */ /* 0x000fe2000fffe03f */
[----:B------:R-:W-:Y:S02]  /*6560*/  R2UR UR10, R8 ;  /* 0x00000000080a72ca */ /* 0x000fe400000e0000 */
[----:B------:R-:W-:Y:S01]  /*6570*/  R2UR UR11, R9 ;  /* 0x00000000090b72ca */ /* 0x000fe200000e0000 */
        /* <DEDUP_REMOVED lines=11> */
[----:B------:R-:W-:Y:S01]  /*6630*/  UMOV UR57, UR19 ;  /* 0x0000001300397c82 */ /* 0x000fe20008000000 */
[----:B------:R-:W-:Y:S01]  /*6640*/  UMOV UR58, UR5 ;  /* 0x00000005003a7c82 */ /* 0x000fe20008000000 */
[----:B------:R-:W-:Y:S01]  /*6650*/  UMOV UR59, 0x40000040 ;  /* 0x40000040003b7882 */ /* 0x000fe20000000000 */
[----:B------:R-:W-:Y:S01]  /*6660*/  UIADD3 UR5, UR4, 0x182, URZ ;  /* 0x0000018204057890 */ /* 0x000fe2000fffe03f */
        /* <DEDUP_REMOVED lines=23> */
[----:B------:R-:W-:Y:S02]  /*67e0*/  UIADD3 UR6, UR4, 0x104, URZ ;  /* 0x0000010404067890 */ /* 0x000fe4000fffe03f */
[----:B------:R-:W-:Y:S01]  /*67f0*/  UIADD3 UR18, UR4, 0x284, URZ ;  /* 0x0000028404127890 */ /* 0x000fe2000fffe03f */
        /* <DEDUP_REMOVED lines=81> */
[----:B------:R-:W-:Y:S01]  /*6d10*/  UMOV UR11, 0x40000040 ;  /* 0x40000040000b7882 */ /* 0x000fe20000000000 */
[----:B------:R-:W-:Y:S01]  /*6d20*/  UIADD3 UR6, UR4, 0x380, URZ ;  /* 0x0000038004067890 */ /* 0x000fe2000fffe03f */
        /* <DEDUP_REMOVED lines=32> */
[----:B------:R-:W-:Y:S02]  /*6f30*/  UIADD3 UR10, UR4, 0x906, URZ ;  /* 0x00000906040a7890 */ /* 0x000fe4000fffe03f */
        /* <DEDUP_REMOVED lines=28> */
[----:B------:R-:W-:Y:S02]  /*7100*/  R2UR UR14, R6 ;  /* 0x00000000060e72ca */ /* 0x000fe400000e0000 */
[----:B------:R-:W-:-:S11]  /*7110*/  R2UR UR15, R7 ;  /* 0x00000000070f72ca */ /* 0x000fd600000e0000 */
[----:B------:R-:W-:Y:S02]  /*7120*/  UMOV UR56, UR14 ;  /* 0x0000000e00387c82 */ /* 0x000fe40008000000 */
[----:B------:R-:W-:Y:S01]  /*7130*/  UMOV UR57, UR15 ;  /* 0x0000000f00397c82 */ /* 0x000fe20008000000 */
        /* <DEDUP_REMOVED lines=239> */
[----:B------:R-:W-:-:S03]  /*8030*/  UIADD3 UR6, UR4, 0x886, URZ ;  /* 0x0000088604067890 */ /* 0x000fc6000fffe03f */
[----:B------:R-:W-:Y:S01]  /*8040*/  UMOV UR4, UR14 ;  /* 0x0000000e00047c82 */ /* 0x000fe20008000000 */
[----:B------:R-:W-:Y:S02]  /*8050*/  WARPGROUP.DEPBAR.LE gsb0, 0x0 ;  /* 0x00008000000079c5 */ /* 0x000fe40000010000 */
[----:B------:R-:W-:-:S06]  /*8060*/  WARPGROUP.ARRIVE ;  /* 0x00000000000079c5 */ /* 0x000fcc0000000000 */
[----:B------:R-:W-:Y:S03]  /*8070*/  HGMMA.64x16x16.F32.BF16 R152, gdesc[UR52], R152, gsb0 ;  /* 0x00200000349879f0 */ /* 0x000fe60008001898 */
[----:B------:R-:W-:Y:S02]  /*8080*/  WARPGROUP.DEPBAR.LE gsb0, 0x0 ;  /* 0x00008000000079c5 */ /* 0x000fe40000010000 */
[----:B------:R-:W-:-:S06]  /*8090*/  WARPGROUP.ARRIVE ;  /* 0x00000000000079c5 */ /* 0x000fcc0000000000 */
[----:B------:R-:W-:Y:S01]  /*80a0*/  HGMMA.64x16x16.F32.BF16 R184, gdesc[UR56], R184, gsb0 ;  /* 0x0020000038b879f0 */ /* 0x000fe200080018b8 */
[----:B------:R-:W-:Y:S01]  /*80b0*/  UMOV UR56, UR14 ;  /* 0x0000000e00387c82 */ /* 0x000fe20008000000 */
[----:B------:R-:W-:Y:S01]  /*80c0*/  UMOV UR57, UR15 ;  /* 0x0000000f00397c82 */ /* 0x000fe20008000000 */
[----:B------:R-:W-:Y:S01]  /*80d0*/  UMOV UR58, UR5 ;  /* 0x00000005003a7c82 */ /* 0x000fe20008000000 */
[----:B------:R-:W-:Y:S01]  /*80e0*/  UMOV UR59, 0x40000040 ;  /* 0x40000040003b7882 */ /* 0x000fe20000000000 */
[----:B------:R-:W-:Y:S01]  /*80f0*/  UMOV UR5, UR15 ;  /* 0x0000000f00057c82 */ /* 0x000fe20008000000 */
        /* <DEDUP_REMOVED lines=18> */
[----:B------:R-:W-:Y:S02]  /*8220*/  WARPGROUP.DEPBAR.LE gsb0, 0x0 ;  /* 0x00008000000079c5 */ /* 0x000fe40000010000 */
[----:B------:R-:W-:-:S06]  /*8230*/  WARPGROUP.ARRIVE ;  /* 0x00000000000079c5 */ /* 0x000fcc0000000000 */
[----:B------:R-:W-:Y:S03]  /*8240*/  HGMMA.64x16x16.F32.BF16 R152, gdesc[UR4], R152, gsb0 ;  /* 0x00200000049879f0 */ /* 0x000fe60008001898 */
[----:B------:R-:W-:Y:S02]  /*8250*/  WARPGROUP.DEPBAR.LE gsb0, 0x0 ;  /* 0x00008000000079c5 */ /* 0x000fe40000010000 */
[----:B------:R-:W-:Y:S05]  /*8260*/  @!P0 BRA `(.L_x_20) ;  /* 0x0000000000048947 */ /* 0x000fea0003800000 */
[----:B------:R-:W-:Y:S01]  /*8270*/  BPT.TRAP 0x1 ;  /* 0x000000040000795c */ /* 0x000fe20000300000 */
.L_x_20:
[----:B------:R-:W-:Y:S02]  /*8280*/  R2UR UR4, R18 ;  /* 0x00000000120472ca */ /* 0x000fe400000e0000 */
[----:B------:R-:W-:-:S04]  /*8290*/  MOV R0, UR61 ;  /* 0x0000003d00007c02 */ /* 0x000fc80008000f00 */
[----:B------:R-:W-:-:S07]  /*82a0*/  SHF.L.U32 R0, R0, 0x1f, RZ ;  /* 0x0000001f00007819 */ /* 0x000fce00000006ff */
[----:B------:R-:W-:-:S09]  /*82b0*/  ULEA UR5, UR39, UR4, 0x3 ;  /* 0x0000000427057291 */ /* 0x000fd2000f8e183f */
[----:B------:R3:W4:Y:S01]  /*82c0*/  SYNCS.PHASECHK.TRANS64.TRYWAIT P2, [UR5+0x38850], R0 ;  /* 0x03885000ff0075a7 */ /* 0x0007220008040145 */
[----:B------:R-:W-:Y:S05]  /*82d0*/  @!P0 BRA `(.L_x_21) ;  /* 0x0000000000048947 */ /* 0x000fea0003800000 */
[----:B------:R-:W-:Y:S01]  /*82e0*/  BPT.TRAP 0x1 ;  /* 0x000000040000795c */ /* 0x000fe20000300000 */
.L_x_21:
[----:B----4-:R-:W-:Y:S05]  /*82f0*/  @P2 BRA `(.L_x_22) ;  /* 0x0000000000082947 */ /* 0x010fea0003800000 */
[----:B------:R-:W4:Y:S02]  /*8300*/  SYNCS.PHASECHK.TRANS64.TRYWAIT P2, [UR5+0x38850], R0 ;  /* 0x03885000ff0075a7 */ /* 0x000f240008040145 */
[----:B----4-:R-:W-:Y:S05]  /*8310*/  @!P2 BRA `(.L_x_23) ;  /* 0x00000070007ca947 */ /* 0x010fea0003800000 */
.L_x_22:
[----:B------:R-:W-:Y:S01]  /*8320*/  R2UR UR4, R18 ;  /* 0x00000000120472ca */ /* 0x000fe200000e0000 */
[----:B------:R-:W-:Y:S01]  /*8330*/  WARPGROUP.ARRIVE ;  /* 0x00000000000079c5 */ /* 0x000fe20000000000 */
[----:B------:R-:W-:Y:S01]  /*8340*/  UMOV UR7, 0x40000040 ;  /* 0x4000004000077882 */ /* 0x000fe20000000000 */
[----:B------:R-:W-:Y:S01]  /*8350*/  FMUL.FTZ R185, R185, UR37 ;  /* 0x00000025b9b97c20 */ /* 0x000fe20008410000 */
[----:B------:R-:W-:Y:S01]  /*8360*/  FMUL.FTZ R225, R177, UR37 ;  /* 0x00000025b1e17c20 */ /* 0x000fe20008410000 */
[----:B------:R-:W-:Y:S01]  /*8370*/  FMUL.FTZ R237, R168, UR37 ;  /* 0x00000025a8ed7c20 */ /* 0x000fe20008410000 */
[----:B------:R-:W-:Y:S01]  /*8380*/  FMUL.FTZ R229, R169, UR37 ;  /* 0x00000025a9e57c20 */ /* 0x000fe20008410000 */
[----:B------:R-:W-:Y:S01]  /*8390*/  FMUL.FTZ R169, R172, UR37 ;  /* 0x00000025aca97c20 */ /* 0x000fe20008410000 */
[----:B------:R-:W-:Y:S01]  /*83a0*/  FMUL.FTZ R235, R173, UR37 ;  /* 0x00000025adeb7c20 */ /* 0x000fe20008410000 */
[----:B------:R-:W-:Y:S01]  /*83b0*/  MUFU.TANH R185, R185 ;  /* 0x000000b900b97308 */ /* 0x000fe20000002400 */
[----:B------:R-:W-:Y:S01]  /*83c0*/  FMUL.FTZ R173, R160, UR37 ;  /* 0x00000025a0ad7c20 */ /* 0x000fe20008410000 */
[----:B------:R-:W-:Y:S01]  /*83d0*/  FMUL.FTZ R233, R161, UR37 ;  /* 0x00000025a1e97c20 */ /* 0x000fe20008410000 */
[----:B------:R-:W-:Y:S01]  /*83e0*/  FMUL.FTZ R227, R164, UR37 ;  /* 0x00000025a4e37c20 */ /* 0x000fe20008410000 */
[----:B------:R-:W-:Y:S01]  /*83f0*/  UIADD3 UR4, UR4, 0x400, URZ ;  /* 0x0000040004047890 */ /* 0x000fe2000fffe03f */
[----:B------:R-:W-:Y:S01]  /*8400*/  FMUL.FTZ R231, R165, UR37 ;  /* 0x00000025a5e77c20 */ /* 0x000fe20008410000 */
[----:B------:R-:W-:Y:S01]  /*8410*/  FMUL.FTZ R161, R152, UR37 ;  /* 0x0000002598a17c20 */ /* 0x000fe20008410000 */
[----:B------:R-:W-:Y:S01]  /*8420*/  FMUL.FTZ R165, R153, UR37 ;  /* 0x0000002599a57c20 */ /* 0x000fe20008410000 */
[----:B------:R-:W-:Y:S01]  /*8430*/  USHF.R.U32.HI UR4, URZ, 0x4, UR4 ;  /* 0x000000043f047899 */ /* 0x000fe20008011604 */
[----:B------:R-:W-:Y:S01]  /*8440*/  MUFU.TANH R225, R225 ;  /* 0x000000e100e17308 */ /* 0x000fe20000002400 */
[----:B------:R-:W-:Y:S01]  /*8450*/  FMUL.FTZ R153, R156, UR37 ;  /* 0x000000259c997c20 */ /* 0x000fe20008410000 */
[----:B------:R-:W-:Y:S01]  /*8460*/  FMUL.FTZ R187, R187, UR37 ;  /* 0x00000025bbbb7c20 */ /* 0x000fe20008410000 */
[----:B------:R-:W-:Y:S01]  /*8470*/  ULOP3.LUT UR4, UR4, 0x3fff, URZ, 0xc0, !UPT ;  /* 0x00003fff04047892 */ /* 0x000fe2000f8ec03f */
[----:B------:R-:W-:Y:S01]  /*8480*/  FMUL.FTZ R191, R191, UR37 ;  /* 0x00000025bfbf7c20 */ /* 0x000fe20008410000 */
[----:B------:R-:W-:Y:S01]  /*8490*/  FMUL.FTZ R177, R178, UR37 ;  /* 0x00000025b2b17c20 */ /* 0x000fe20008410000 */
[----:B------:R-:W-:Y:S01]  /*84a0*/  FMUL.FTZ R179, R179, UR37 ;  /* 0x00000025b3b37c20 */ /* 0x000fe20008410000 */
[----:B------:R-:W-:Y:S01]  /*84b0*/  ULOP3.LUT UR4, UR4, 0x2800000, URZ, 0xfc, !UPT ;  /* 0x0280000004047892 */ /* 0x000fe2000f8efc3f */
[----:B------:R-:W-:Y:S01]  /*84c0*/  MUFU.TANH R237, R237 ;  /* 0x000000ed00ed7308 */ /* 0x000fe20000002400 */
[----:B------:R-:W-:Y:S01]  /*84d0*/  FMUL.FTZ R171, R171, UR37 ;  /* 0x00000025abab7c20 */ /* 0x000fe20008410000 */
[----:B------:R-:W-:Y:S01]  /*84e0*/  FMUL.FTZ R152, R174, UR37 ;  /* 0x00000025ae987c20 */ /* 0x000fe20008410000 */
[----:B------:R-:W-:Y:S01]  /*84f0*/  UIMAD UR4, UR39, 0xa00, UR4 ;  /* 0x00000a00270478a4 */ /* 0x000fe2000f8e0204 */
[----:B------:R-:W-:Y:S01]  /*8500*/  FMUL.FTZ R175, R175, UR37 ;  /* 0x00000025afaf7c20 */ /* 0x000fe20008410000 */
[----:B------:R-:W-:Y:S01]  /*8510*/  FMUL.FTZ R156, R162, UR37 ;  /* 0x00000025a29c7c20 */ /* 0x000fe20008410000 */
[----:B------:R-:W-:Y:S01]  /*8520*/  FMUL.FTZ R163, R163, UR37 ;  /* 0x00000025a3a37c20 */ /* 0x000fe20008410000 */
[----:B------:R-:W-:Y:S01]  /*8530*/  FMUL.FTZ R160, R166, UR37 ;  /* 0x00000025a6a07c20 */ /* 0x000fe20008410000 */
[----:B------:R-:W-:Y:S01]  /*8540*/  MUFU.TANH R229, R229 ;  /* 0x000000e500e57308 */ /* 0x000fe20000002400 */
[----:B------:R-:W-:Y:S01]  /*8550*/  FMUL.FTZ R167, R167, UR37 ;  /* 0x00000025a7a77c20 */ /* 0x000fe20008410000 */
[----:B------:R-:W-:Y:S01]  /*8560*/  UMOV UR6, UR4 ;  /* 0x0000000400067c82 */ /* 0x000fe20008000000 */
[----:B------:R-:W-:Y:S01]  /*8570*/  FMUL.FTZ R155, R155, UR37 ;  /* 0x000000259b9b7c20 */ /* 0x000fe20008410000 */
[----:B------:R-:W-:Y:S01]  /*8580*/  HGMMA.64x256x16.F32.BF16 R24, R208, gdesc[UR4].tnspB, R24, gsb0 ;  /* 0x43e00004d0187df0 */ /* 0x000fe20008001818 */
[----:B------:R-:W-:Y:S01]  /*8590*/  UIADD3 UR6, UR4, 0x80, URZ ;  /* 0x0000008004067890 */ /* 0x000fe2000fffe03f */
[----:B------:R-:W-:Y:S01]  /*85a0*/  FMUL.FTZ R159, R159, UR37 ;  /* 0x000000259f9f7c20 */ /* 0x000fe20008410000 */
[----:B------:R-:W-:Y:S01]  /*85b0*/  UMOV UR7, 0x40000040 ;  /* 0x4000004000077882 */ /* 0x000fe20000000000 */
[----:B------:R-:W-:Y:S01]  /*85c0*/  MUFU.TANH R169, R169 ;  /* 0x000000a900a97308 */ /* 0x000fe20000002400 */
[----:B------:R-:W-:Y:S01]  /*85d0*/  IMAD.U32 R174, RZ, RZ, UR60 ;  /* 0x0000003cffae7e24 */ /* 0x000fe2000f8e00ff */
[----:B------:R-:W-:Y:S01]  /*85e0*/  ISETP.GT.AND P2, PT, R221, RZ, PT ;  /* 0x000000ffdd00720c */ /* 0x000fe20003f44270 */
[----:B------:R-:W-:Y:S01]  /*85f0*/  UMOV UR39, UR38 ;  /* 0x0000002600277c82 */ /* 0x000fe20008000000 */
[----:B------:R-:W-:Y:S01]  /*8600*/  R2UR UR61, R19 ;  /* 0x00000000133d72ca */ /* 0x000fe200000e0000 */
[----:B------:R-:W-:Y:S01]  /*8610*/  @!P1 VIADD R174, R174, 0x38840 ;  /* 0x00038840aeae9836 */ /* 0x000fe20000000000 */
[----:B------:R-:W-:-:S02]  /*8620*/  IADD3 R221, R221, -0x1, RZ ;  /* 0xffffffffdddd7810 */ /* 0x000fc40007ffe0ff */
[----:B------:R-:W-:Y:S02]  /*8630*/  MUFU.TANH R235, R235 ;  /* 0x000000eb00eb7308 */ /* 0x000fe40000002400 */
[----:B------:R-:W-:-:S06]  /*8640*/  @!P1 PRMT R174, RZ, 0x654, R174 ;  /* 0x00000654ffae9816 */ /* 0x000fcc00000000ae */
[----:B------:R-:W-:Y:S08]  /*8650*/  MUFU.TANH R173, R173 ;  /* 0x000000ad00ad7308 */ /* 0x000ff00000002400 */
        /* <DEDUP_REMOVED lines=18> */
[----:B------:R-:W-:Y:S01]  /*8780*/  MUFU.TANH R159, R159 ;  /* 0x0000009f009f7308 */ /* 0x000fe20000002400 */
[----:B------:R-:W-:-:S02]  /*8790*/  WARPGROUP.DEPBAR.LE gsb0, 0x0 ;  /* 0x00008000000079c5 */ /* 0x000fc40000010000 */
[----:B------:R-:W-:Y:S01]  /*87a0*/  WARPGROUP.ARRIVE ;  /* 0x00000000000079c5 */ /* 0x000fe20000000000 */
[----:B------:R-:W-:Y:S01]  /*87b0*/  FMUL.FTZ R209, R189, UR37 ;  /* 0x00000025bdd17c20 */ /* 0x000fe20008410000 */
[----:B------:R-:W-:Y:S01]  /*87c0*/  FMUL.FTZ R211, R176, UR37 ;  /* 0x00000025b0d37c20 */ /* 0x000fe20008410000 */
[----:B------:R-:W-:Y:S01]  /*87d0*/  FMUL.FTZ R189, R190, UR37 ;  /* 0x00000025bebd7c20 */ /* 0x000fe20008410000 */
[----:B------:R-:W-:Y:S02]  /*87e0*/  MOV R176, UR5 ;  /* 0x0000000500b07c02 */ /* 0x000fe40008000f00 */
[----:B------:R-:W-:Y:S01]  /*87f0*/  HGMMA.64x256x16.F32.BF16 R24, R204, gdesc[UR4].tnspB, R24, gsb0 ;  /* 0x43e00004cc187df0 */ /* 0x000fe20008001818 */
[----:B------:R-:W-:Y:S01]  /*8800*/  UIADD3 UR6, UR4, 0x100, URZ ;  /* 0x0000010004067890 */ /* 0x000fe2000fffe03f */
[----:B------:R-:W-:Y:S01]  /*8810*/  MUFU.TANH R209, R209 ;  /* 0x000000d100d17308 */ /* 0x000fe20000002400 */
[----:B------:R-:W-:Y:S01]  /*8820*/  UMOV UR7, 0x40000040 ;  /* 0x4000004000077882 */ /* 0x000fe20000000000 */
[----:B------:R-:W-:-:S05]  /*8830*/  @!P1 VIADD R176, R176, 0x38860 ;  /* 0x00038860b0b09836 */ /* 0x000fca0000000000 */
[----:B------:R-:W-:Y:S01]  /*8840*/  @!P1 PRMT R176, RZ, 0x654, R176 ;  /* 0x00000654ffb09816 */ /* 0x000fe200000000b0 */
[----:B------:R-:W-:Y:S08]  /*8850*/  MUFU.TANH R211, R211 ;  /* 0x000000d300d37308 */ /* 0x000ff00000002400 */
[----:B------:R-:W-:Y:S01]  /*8860*/  MUFU.TANH R189, R189 ;  /* 0x000000bd00bd7308 */ /* 0x000fe20000002400 */
[----:B------:R-:W-:-:S02]  /*8870*/  WARPGROUP.DEPBAR.LE gsb0, 0x0 ;  /* 0x00008000000079c5 */ /* 0x000fc40000010000 */
[----:B------:R-:W-:Y:S01]  /*8880*/  WARPGROUP.ARRIVE ;  /* 0x00000000000079c5 */ /* 0x000fe20000000000 */
[----:B------:R-:W-:Y:S01]  /*8890*/  FMUL.FTZ R205, R184, UR37 ;  /* 0x00000025b8cd7c20 */ /* 0x000fe20008410000 */
[----:B------:R-:W-:Y:S01]  /*88a0*/  FMUL.FTZ R207, R188, UR37 ;  /* 0x00000025bccf7c20 */ /* 0x000fe20008410000 */
[----:B------:R-:W-:-:S04]  /*88b0*/  FMUL.FTZ R184, R186, UR37 ;  /* 0x00000025bab87c20 */ /* 0x000fc80008410000 */
[----:B------:R-:W-:Y:S01]  /*88c0*/  HGMMA.64x256x16.F32.BF16 R24, R200, gdesc[UR4].tnspB, R24, gsb0 ;  /* 0x43e00004c8187df0 */ /* 0x000fe20008001818 */
[----:B------:R-:W-:Y:S01]  /*88d0*/  UIADD3 UR6, UR4, 0x180, URZ ;  /* 0x0000018004067890 */ /* 0x000fe2000fffe03f */
[----:B------:R-:W3:Y:S01]  /*88e0*/  MUFU.TANH R205, R205 ;  /* 0x000000cd00cd7308 */ /* 0x000ee20000002400 */
[----:B------:R-:W-:Y:S01]  /*88f0*/  UMOV UR7, 0x40000040 ;  /* 0x4000004000077882 */ /* 0x000fe20000000000 */
[----:B------:R-:W-:-:S06]  /*8900*/  UIADD3 UR4, UR4, 0x200, URZ ;  /* 0x0000020004047890 */ /* 0x000fcc000fffe03f */
[----:B------:R-:W5:Y:S08]  /*8910*/  MUFU.TANH R207, R207 ;  /* 0x000000cf00cf7308 */ /* 0x000f700000002400 */
[----:B------:R-:W-:Y:S01]  /*8920*/  MUFU.TANH R184, R184 ;  /* 0x000000b800b87308 */ /* 0x000fe20000002400 */
[----:B---34-:R-:W-:-:S04]  /*8930*/  FMNMX.FTZ R0, R205, R222, !PT ;  /* 0x000000decd007209 */ /* 0x018fc80007810000 */
[----:B------:R-:W-:-:S04]  /*8940*/  FMNMX.FTZ R0, R185, R0, !PT ;  /* 0x00000000b9007209 */ /* 0x000fc80007810000 */
[----:B-----5:R-:W-:-:S04]  /*8950*/  FMNMX.FTZ R0, R207, R0, !PT ;  /* 0x00000000cf007209 */ /* 0x020fc80007810000 */
[----:B------:R-:W-:-:S04]  /*8960*/  FMNMX.FTZ R0, R209, R0, !PT ;  /* 0x00000000d1007209 */ /* 0x000fc80007810000 */
[----:B------:R-:W-:-:S04]  /*8970*/  FMNMX.FTZ R0, R211, R0, !PT ;  /* 0x00000000d3007209 */ /* 0x000fc80007810000 */
[----:B------:R-:W-:Y:S01]  /*8980*/  FMNMX.FTZ R0, R225, R0, !PT ;  /* 0x00000000e1007209 */ /* 0x000fe20007810000 */
[----:B------:R-:W-:Y:S02]  /*8990*/  WARPGROUP.DEPBAR.LE gsb0, 0x0 ;  /* 0x00008000000079c5 */ /* 0x000fe40000010000 */
[----:B------:R-:W-:Y:S01]  /*89a0*/  WARPGROUP.ARRIVE ;  /* 0x00000000000079c5 */ /* 0x000fe20000000000 */
[----:B------:R-:W-:Y:S01]  /*89b0*/  FMUL.FTZ R203, R180, UR37 ;  /* 0x00000025b4cb7c20 */ /* 0x000fe20008410000 */
[----:B------:R-:W-:Y:S01]  /*89c0*/  FMUL.FTZ R201, R181, UR37 ;  /* 0x00000025b5c97c20 */ /* 0x000fe20008410000 */
[----:B------:R-:W-:-:S03]  /*89d0*/  FMUL.FTZ R181, R182, UR37 ;  /* 0x00000025b6b57c20 */ /* 0x000fc60008410000 */
[----:B------:R-:W-:Y:S01]  /*89e0*/  HGMMA.64x256x16.F32.BF16 R24, R196, gdesc[UR4].tnspB, R24, gsb0 ;  /* 0x43e00004c4187df0 */ /* 0x000fe20008001818 */
[----:B------:R-:W3:Y:S01]  /*89f0*/  MUFU.TANH R203, R203 ;  /* 0x000000cb00cb7308 */ /* 0x000ee20000002400 */
[----:B------:R-:W-:Y:S01]  /*8a00*/  UMOV UR6, UR4 ;  /* 0x0000000400067c82 */ /* 0x000fe20008000000 */
[----:B------:R-:W-:-:S06]  /*8a10*/  UMOV UR7, 0x40000040 ;  /* 0x4000004000077882 */ /* 0x000fcc0000000000 */
[----:B------:R-:W4:Y:S08]  /*8a20*/  MUFU.TANH R201, R201 ;  /* 0x000000c900c97308 */ /* 0x000f300000002400 */
[----:B------:R-:W-:Y:S01]  /*8a30*/  MUFU.TANH R181, R181 ;  /* 0x000000b500b57308 */ /* 0x000fe20000002400 */
[----:B---3--:R-:W-:-:S04]  /*8a40*/  FMNMX.FTZ R0, R203, R0, !PT ;  /* 0x00000000cb007209 */ /* 0x008fc80007810000 */
[----:B----4-:R-:W-:-:S04]  /*8a50*/  FMNMX.FTZ R0, R201, R0, !PT ;  /* 0x00000000c9007209 */ /* 0x010fc80007810000 */
[----:B------:R-:W-:-:S04]  /*8a60*/  FMNMX.FTZ R0, R237, R0, !PT ;  /* 0x00000000ed007209 */ /* 0x000fc80007810000 */
[----:B------:R-:W-:-:S04]  /*8a70*/  FMNMX.FTZ R0, R229, R0, !PT ;  /* 0x00000000e5007209 */ /* 0x000fc80007810000 */
[----:B------:R-:W-:-:S04]  /*8a80*/  FMNMX.FTZ R0, R169, R0, !PT ;  /* 0x00000000a9007209 */ /* 0x000fc80007810000 */
[----:B------:R-:W-:-:S04]  /*8a90*/  FMNMX.FTZ R0, R235, R0, !PT ;  /* 0x00000000eb007209 */ /* 0x000fc80007810000 */
[----:B-12---:R-:W-:Y:S01]  /*8aa0*/  FMNMX.FTZ R2, R173, R0, !PT ;  /* 0x00000000ad027209 */ /* 0x006fe20007810000 */
[----:B------:R-:W-:Y:S01]  /*8ab0*/  FMUL.FTZ R0, R157, UR37 ;  /* 0x000000259d007c20 */ /* 0x000fe20008410000 */
[----:B------:R-:W-:Y:S01]  /*8ac0*/  FMUL.FTZ R157, R183, UR37 ;  /* 0x00000025b79d7c20 */ /* 0x000fe20008410000 */
[----:B------:R-:W-:Y:S01]  /*8ad0*/  FMUL.FTZ R183, R170, UR37 ;  /* 0x00000025aab77c20 */ /* 0x000fe20008410000 */
[----:B------:R-:W-:-:S03]  /*8ae0*/  FMNMX.FTZ R2, R233, R2, !PT ;  /* 0x00000002e9027209 */ /* 0x000fc60007810000 */
[----:B------:R-:W1:Y:S01]  /*8af0*/  MUFU.TANH R0, R0 ;  /* 0x0000000000007308 */ /* 0x000e620000002400 */
[----:B------:R-:W-:-:S04]  /*8b00*/  FMNMX.FTZ R2, R227, R2, !PT ;  /* 0x00000002e3027209 */ /* 0x000fc80007810000 */
[----:B------:R-:W-:-:S03]  /*8b10*/  FMNMX.FTZ R2, R231, R2, !PT ;  /* 0x00000002e7027209 */ /* 0x000fc60007810000 */
[----:B------:R-:W2:Y:S01]  /*8b20*/  MUFU.TANH R157, R157 ;  /* 0x0000009d009d7308 */ /* 0x000ea20000002400 */
[----:B------:R-:W-:-:S04]  /*8b30*/  FMNMX.FTZ R2, R161, R2, !PT ;  /* 0x00000002a1027209 */ /* 0x000fc80007810000 */
[----:B------:R-:W-:-:S03]  /*8b40*/  FMNMX.FTZ R2, R165, R2, !PT ;  /* 0x00000002a5027209 */ /* 0x000fc60007810000 */
[----:B------:R-:W3:Y:S01]  /*8b50*/  MUFU.TANH R183, R183 ;  /* 0x000000b700b77308 */ /* 0x000ee20000002400 */
[----:B------:R-:W-:-:S04]  /*8b60*/  FMNMX.FTZ R3, R153, R2, !PT ;  /* 0x0000000299037209 */ /* 0x000fc80007810000 */
[----:B-1----:R-:W-:-:S05]  /*8b70*/  FMNMX.FTZ R3, R0, R3, !PT ;  /* 0x0000000300037209 */ /* 0x002fca0007810000 */
[----:B------:R-:W1:Y:S02]  /*8b80*/  SHFL.BFLY PT, R2, R3, 0x2, 0x1f ;  /* 0x0c401f0003027f89 */ /* 0x000e6400000e0000 */
[----:B-1----:R-:W-:Y:S02]  /*8b90*/  FMNMX.FTZ R5, R3, R2, !PT ;  /* 0x0000000203057209 */ /* 0x002fe40007810000 */
[----:B------:R-:W1:Y:S03]  /*8ba0*/  LDC R2, c[0x0][0x988] ;  /* 0x00026200ff027b82 */ /* 0x000e660000000800 */
[----:B------:R-:W4:Y:S02]  /*8bb0*/  SHFL.BFLY PT, R4, R5, 0x1, 0x1f ;  /* 0x0c201f0005047f89 */ /* 0x000f2400000e0000 */
[----:B----4-:R-:W-:Y:S02]  /*8bc0*/  FMNMX.FTZ R5, R5, R4, !PT ;  /* 0x0000000405057209 */ /* 0x010fe40007810000 */
[----:B------:R-:W-:-:S03]  /*8bd0*/  FMNMX.FTZ R4, R184, R223, !PT ;  /* 0x000000dfb8047209 */ /* 0x000fc60007810000 */
[----:B------:R-:W-:Y:S01]  /*8be0*/  FADD.FTZ R3, -R5, R222 ;  /* 0x000000de05037221 */ /* 0x000fe20000010100 */
[----:B------:R-:W-:Y:S02]  /*8bf0*/  FMNMX.FTZ R4, R187, R4, !PT ;  /* 0x00000004bb047209 */ /* 0x000fe40007810000 */
[----:B------:R-:W-:Y:S01]  /*8c00*/  MOV R222, R5 ;  /* 0x0000000500de7202 */ /* 0x000fe20000000f00 */
[----:B-1----:R-:W-:Y:S01]  /*8c10*/  FMUL.FTZ R3, R3, R2 ;  /* 0x0000000203037220 */ /* 0x002fe20000410000 */
[----:B------:R-:W-:-:S04]  /*8c20*/  FMNMX.FTZ R4, R189, R4, !PT ;  /* 0x00000004bd047209 */ /* 0x000fc80007810000 */
[----:B------:R-:W-:Y:S01]  /*8c30*/  FMNMX.FTZ R4, R191, R4, !PT ;  /* 0x00000004bf047209 */ /* 0x000fe20007810000 */
[----:B------:R-:W-:Y:S03]  /*8c40*/  MUFU.EX2 R3, R3 ;  /* 0x0000000300037308 */ /* 0x000fe60000000800 */
[----:B------:R-:W-:-:S04]  /*8c50*/  FMNMX.FTZ R4, R177, R4, !PT ;  /* 0x00000004b1047209 */ /* 0x000fc80007810000 */
[----:B------:R-:W-:-:S04]  /*8c60*/  FMNMX.FTZ R4, R179, R4, !PT ;  /* 0x00000004b3047209 */ /* 0x000fc80007810000 */
[----:B------:R-:W-:-:S04]  /*8c70*/  FMNMX.FTZ R4, R181, R4, !PT ;  /* 0x00000004b5047209 */ /* 0x000fc80007810000 */
[----:B--2---:R-:W-:-:S04]  /*8c80*/  FMNMX.FTZ R4, R157, R4, !PT ;  /* 0x000000049d047209 */ /* 0x004fc80007810000 */
[----:B---3--:R-:W-:Y:S01]  /*8c90*/  FMNMX.FTZ R4, R183, R4, !PT ;  /* 0x00000004b7047209 */ /* 0x008fe20007810000 */
[----:B------:R-:W-:Y:S02]  /*8ca0*/  WARPGROUP.DEPBAR.LE gsb0, 0x0 ;  /* 0x00008000000079c5 */ /* 0x000fe40000010000 */
[----:B------:R-:W-:Y:S01]  /*8cb0*/  WARPGROUP.ARRIVE ;  /* 0x00000000000079c5 */ /* 0x000fe20000000000 */
[----:B------:R-:W-:Y:S01]  /*8cc0*/  FMUL.FTZ R199, R158, UR37 ;  /* 0x000000259ec77c20 */ /* 0x000fe20008410000 */
[----:B------:R-:W-:Y:S01]  /*8cd0*/  FMUL.FTZ R158, R5, R2 ;  /* 0x00000002059e7220 */ /* 0x000fe20000410000 */
[----:B------:R-:W-:-:S03]  /*8ce0*/  FMUL.FTZ R197, R154, UR37 ;  /* 0x000000259ac57c20 */ /* 0x000fc60008410000 */
[----:B------:R-:W-:Y:S01]  /*8cf0*/  HGMMA.64x256x16.F32.BF16 R24, R192, gdesc[UR4].tnspB, R24, gsb0 ;  /* 0x43e00004c0187df0 */ /* 0x000fe20008001818 */
[--C-:B------:R-:W-:Y:S01]  /*8d00*/  FFMA.FTZ R208, R205, R2, -R158.reuse ;  /* 0x00000002cdd07223 */ /* 0x100fe2000001089e */
[----:B------:R-:W-:Y:S01]  /*8d10*/  FMNMX.FTZ R205, R171, R4, !PT ;  /* 0x00000004abcd7209 */ /* 0x000fe20007810000 */
[-CC-:B------:R-:W-:Y:S01]  /*8d20*/  FFMA.FTZ R210, R207, R2.reuse, -R158.reuse ;  /* 0x00000002cfd27223 */ /* 0x180fe2000001089e */
[----:B------:R-:W1:Y:S01]  /*8d30*/  MUFU.TANH R197, R197 ;  /* 0x000000c500c57308 */ /* 0x000e620000002400 */
[-CC-:B------:R-:W-:Y:S01]  /*8d40*/  FFMA.FTZ R209, R209, R2.reuse, -R158.reuse ;  /* 0x00000002d1d17223 */ /* 0x180fe2000001089e */
[----:B------:R-:W-:Y:S01]  /*8d50*/  FMNMX.FTZ R4, R152, R205, !PT ;  /* 0x000000cd98047209 */ /* 0x000fe20007810000 */
[-CC-:B------:R-:W-:Y:S01]  /*8d60*/  FFMA.FTZ R225, R225, R2.reuse, -R158.reuse ;  /* 0x00000002e1e17223 */ /* 0x180fe2000001089e */
[-CC-:B------:R-:W-:Y:S01]  /*8d70*/  FFMA.FTZ R154, R161, R2.reuse, -R158.reuse ;  /* 0x00000002a19a7223 */ /* 0x180fe2000001089e */
[--C-:B------:R-:W-:Y:S01]  /*8d80*/  FFMA.FTZ R161, R165, R2, -R158.reuse ;  /* 0x00000002a5a17223 */ /* 0x100fe2000001089e */
[----:B------:R-:W-:Y:S01]  /*8d90*/  FMNMX.FTZ R207, R175, R4, !PT ;  /* 0x00000004afcf7209 */ /* 0x000fe20007810000 */
[-CC-:B------:R-:W-:Y:S01]  /*8da0*/  FFMA.FTZ R206, R203, R2.reuse, -R158.reuse ;  /* 0x00000002cbce7223 */ /* 0x180fe2000001089e */
[----:B------:R-:W2:Y:S01]  /*8db0*/  MUFU.TANH R199, R199 ;  /* 0x000000c700c77308 */ /* 0x000ea20000002400 */
[-CC-:B------:R-:W-:Y:S01]  /*8dc0*/  FFMA.FTZ R203, R201, R2.reuse, -R158.reuse ;  /* 0x00000002c9cb7223 */ /* 0x180fe2000001089e */
[----:B------:R-:W-:Y:S01]  /*8dd0*/  FMNMX.FTZ R4, R156, R207, !PT ;  /* 0x000000cf9c047209 */ /* 0x000fe20007810000 */
[-CC-:B------:R-:W-:Y:S01]  /*8de0*/  FFMA.FTZ R202, R169, R2.reuse, -R158.reuse ;  /* 0x00000002a9ca7223 */ /* 0x180fe2000001089e */
[-CC-:B------:R-:W-:Y:S01]  /*8df0*/  FFMA.FTZ R196, R173, R2.reuse, -R158.reuse ;  /* 0x00000002adc47223 */ /* 0x180fe2000001089e */
[--C-:B------:R-:W-:Y:S01]  /*8e00*/  FFMA.FTZ R185, R185, R2, -R158.reuse ;  /* 0x00000002b9b97223 */ /* 0x100fe2000001089e */
[----:B------:R-:W-:Y:S01]  /*8e10*/  FMNMX.FTZ R207, R163, R4, !PT ;  /* 0x00000004a3cf7209 */ /* 0x000fe20007810000 */
[-CC-:B------:R-:W-:Y:S01]  /*8e20*/  FFMA.FTZ R204, R211, R2.reuse, -R158.reuse ;  /* 0x00000002d3cc7223 */ /* 0x180fe2000001089e */
[----:B------:R-:W-:Y:S01]  /*8e30*/  MUFU.EX2 R205, R209 ;  /* 0x000000d100cd7308 */ /* 0x000fe20000000800 */
[-CC-:B------:R-:W-:Y:S01]  /*8e40*/  FFMA.FTZ R200, R237, R2.reuse, -R158.reuse ;  /* 0x00000002edc87223 */ /* 0x180fe2000001089e */
[----:B------:R-:W-:Y:S01]  /*8e50*/  FMNMX.FTZ R4, R160, R207, !PT ;  /* 0x000000cfa0047209 */ /* 0x000fe20007810000 */
[-CC-:B------:R-:W-:Y:S01]  /*8e60*/  FFMA.FTZ R201, R229, R2.reuse, -R158.reuse ;  /* 0x00000002e5c97223 */ /* 0x180fe2000001089e */
[-CC-:B------:R-:W-:Y:S01]  /*8e70*/  FFMA.FTZ R169, R235, R2.reuse, -R158.reuse ;  /* 0x00000002eba97223 */ /* 0x180fe2000001089e */
[--C-:B------:R-:W-:Y:S01]  /*8e80*/  FFMA.FTZ R198, R227, R2, -R158.reuse ;  /* 0x00000002e3c67223 */ /* 0x100fe2000001089e */
[----:B------:R-:W-:Y:S01]  /*8e90*/  FMNMX.FTZ R4, R167, R4, !PT ;  /* 0x00000004a7047209 */ /* 0x000fe20007810000 */
[-CC-:B------:R-:W-:Y:S01]  /*8ea0*/  FFMA.FTZ R173, R231, R2.reuse, -R158.reuse ;  /* 0x00000002e7ad7223 */ /* 0x180fe2000001089e */
[----:B------:R3:W-:Y:S01]  /*8eb0*/  MUFU.EX2 R207, R225 ;  /* 0x000000e100cf7308 */ /* 0x0007e20000000800 */
[----:B------:R-:W-:Y:S01]  /*8ec0*/  FFMA.FTZ R153, R153, R2, -R158 ;  /* 0x0000000299997223 */ /* 0x000fe2000001089e */
[----:B-1----:R-:W-:-:S04]  /*8ed0*/  FMNMX.FTZ R4, R197, R4, !PT ;  /* 0x00000004c5047209 */ /* 0x002fc80007810000 */
[----:B------:R-:W-:Y:S02]  /*8ee0*/  FMNMX.FTZ R4, R155, R4, !PT ;  /* 0x000000049b047209 */ /* 0x000fe40007810000 */
[----:B------:R-:W1:Y:S01]  /*8ef0*/  MUFU.EX2 R208, R208 ;  /* 0x000000d000d07308 */ /* 0x000e620000000800 */
[--C-:B---3--:R-:W-:Y:S01]  /*8f00*/  FFMA.FTZ R225, R233, R2, -R158.reuse ;  /* 0x00000002e9e17223 */ /* 0x108fe2000001089e */
[----:B--2---:R-:W-:Y:S01]  /*8f10*/  FMNMX.FTZ R4, R199, R4, !PT ;  /* 0x00000004c7047209 */ /* 0x004fe20007810000 */
[----:B------:R-:W-:-:S03]  /*8f20*/  FFMA.FTZ R158, R0, R2, -R158 ;  /* 0x00000002009e7223 */ /* 0x000fc6000001089e */
[----:B------:R-:W-:Y:S02]  /*8f30*/  FMNMX.FTZ R4, R159, R4, !PT ;  /* 0x000000049f047209 */ /* 0x000fe40007810000 */
[----:B------:R-:W-:Y:S03]  /*8f40*/  MUFU.EX2 R185, R185 ;  /* 0x000000b900b97308 */ /* 0x000fe60000000800 */
[----:B------:R-:W2:Y:S05]  /*8f50*/  SHFL.BFLY PT, R209, R4, 0x2, 0x1f ;  /* 0x0c401f0004d17f89 */ /* 0x000eaa00000e0000 */
[----:B------:R-:W-:Y:S08]  /*8f60*/  MUFU.EX2 R210, R210 ;  /* 0x000000d200d27308 */ /* 0x000ff00000000800 */
[----:B------:R-:W-:Y:S08]  /*8f70*/  MUFU.EX2 R204, R204 ;  /* 0x000000cc00cc7308 */ /* 0x000ff00000000800 */
[----:B------:R-:W-:Y:S01]  /*8f80*/  MUFU.EX2 R206, R206 ;  /* 0x000000ce00ce7308 */ /* 0x000fe20000000800 */
[----:B--2---:R-:W-:-:S05]  /*8f90*/  FMNMX.FTZ R209, R4, R209, !PT ;  /* 0x000000d104d17209 */ /* 0x004fca0007810000 */
[----:B------:R-:W2:Y:S02]  /*8fa0*/  SHFL.BFLY PT, R4, R209, 0x1, 0x1f ;  /* 0x0c201f00d1047f89 */ /* 0x000ea400000e0000 */
[----:B------:R-:W-:Y:S08]  /*8fb0*/  MUFU.EX2 R203, R203 ;  /* 0x000000cb00cb7308 */ /* 0x000ff00000000800 */
[----:B------:R-:W-:Y:S08]  /*8fc0*/  MUFU.EX2 R200, R200 ;  /* 0x000000c800c87308 */ /* 0x000ff00000000800 */
[----:B------:R-:W-:Y:S01]  /*8fd0*/  MUFU.EX2 R201, R201 ;  /* 0x000000c900c97308 */ /* 0x000fe20000000800 */
[----:B--2---:R-:W-:-:S07]  /*8fe0*/  FMNMX.FTZ R4, R209, R4, !PT ;  /* 0x00000004d1047209 */ /* 0x004fce0007810000 */
[----:B------:R-:W-:Y:S01]  /*8ff0*/  MUFU.EX2 R202, R202 ;  /* 0x000000ca00ca7308 */ /* 0x000fe20000000800 */
[C---:B------:R-:W-:Y:S01]  /*9000*/  FADD.FTZ R165, -R4.reuse, R223 ;  /* 0x000000df04a57221 */ /* 0x040fe20000010100 */
[-C--:B------:R-:W-:Y:S01]  /*9010*/  FMUL.FTZ R162, R4, R2.reuse ;  /* 0x0000000204a27220 */ /* 0x080fe20000410000 */
[----:B------:R-:W-:Y:S02]  /*9020*/  IMAD.MOV.U32 R223, RZ, RZ, R4 ;  /* 0x000000ffffdf7224 */ /* 0x000fe400078e0004 */
[-C--:B------:R-:W-:Y:S01]  /*9030*/  FMUL.FTZ R0, R165, R2.reuse ;  /* 0x00000002a5007220 */ /* 0x080fe20000410000 */
[-CC-:B------:R-:W-:Y:S01]  /*9040*/  FFMA.FTZ R209, R184, R2.reuse, -R162.reuse ;  /* 0x00000002b8d17223 */ /* 0x180fe200000108a2 */
[-CC-:B------:R-:W-:Y:S01]  /*9050*/  FFMA.FTZ R164, R187, R2.reuse, -R162.reuse ;  /* 0x00000002bba47223 */ /* 0x180fe200000108a2 */
[-CC-:B------:R-:W-:Y:S01]  /*9060*/  FFMA.FTZ R211, R189, R2.reuse, -R162.reuse ;  /* 0x00000002bdd37223 */ /* 0x180fe200000108a2 */
[-CC-:B------:R-:W-:Y:S01]  /*9070*/  FFMA.FTZ R166, R191, R2.reuse, -R162.reuse ;  /* 0x00000002bfa67223 */ /* 0x180fe200000108a2 */
[-CC-:B------:R-:W-:Y:S01]  /*9080*/  FFMA.FTZ R165, R177, R2.reuse, -R162.reuse ;  /* 0x00000002b1a57223 */ /* 0x180fe200000108a2 */
        /* <DEDUP_REMOVED lines=8> */
[----:B------:R-:W2:Y:S01]  /*9110*/  MUFU.EX2 R209, R209 ;  /* 0x000000d100d17308 */ /* 0x000ea20000000800 */
[-CC-:B------:R-:W-:Y:S01]  /*9120*/  FFMA.FTZ R175, R175, R2.reuse, -R162.reuse ;  /* 0x00000002afaf7223 */ /* 0x180fe200000108a2 */
[-CC-:B------:R-:W-:Y:S01]  /*9130*/  FFMA.FTZ R160, R160, R2.reuse, -R162.reuse ;  /* 0x00000002a0a07223 */ /* 0x180fe200000108a2 */
[-CC-:B------:R-:W-:Y:S01]  /*9140*/  FFMA.FTZ R167, R167, R2.reuse, -R162.reuse ;  /* 0x00000002a7a77223 */ /* 0x180fe200000108a2 */
[-CC-:B------:R-:W-:Y:S01]  /*9150*/  FFMA.FTZ R197, R197, R2.reuse, -R162.reuse ;  /* 0x00000002c5c57223 */ /* 0x180fe200000108a2 */
[-CC-:B------:R-:W-:Y:S01]  /*9160*/  FFMA.FTZ R199, R199, R2.reuse, -R162.reuse ;  /* 0x00000002c7c77223 */ /* 0x180fe200000108a2 */
[----:B------:R-:W-:-:S02]  /*9170*/  FFMA.FTZ R159, R159, R2, -R162 ;  /* 0x000000029f9f7223 */ /* 0x000fc400000108a2 */
[----:B------:R-:W3:Y:S08]  /*9180*/  MUFU.EX2 R164, R164 ;  /* 0x000000a400a47308 */ /* 0x000ef00000000800 */
[----:B------:R-:W4:Y:S08]  /*9190*/  MUFU.EX2 R211, R211 ;  /* 0x000000d300d37308 */ /* 0x000f300000000800 */
[----:B------:R-:W5:Y:S08]  /*91a0*/  MUFU.EX2 R166, R166 ;  /* 0x000000a600a67308 */ /* 0x000f700000000800 */
[----:B------:R-:W-:Y:S08]  /*91b0*/  MUFU.EX2 R165, R165 ;  /* 0x000000a500a57308 */ /* 0x000ff00000000800 */
[----:B------:R-:W5:Y:S08]  /*91c0*/  MUFU.EX2 R168, R168 ;  /* 0x000000a800a87308 */ /* 0x000f700000000800 */
[----:B------:R-:W-:Y:S08]  /*91d0*/  MUFU.EX2 R170, R170 ;  /* 0x000000aa00aa7308 */ /* 0x000ff00000000800 */
[----:B------:R-:W5:Y:S08]  /*91e0*/  MUFU.EX2 R157, R157 ;  /* 0x0000009d009d7308 */ /* 0x000f700000000800 */
[----:B------:R-:W5:Y:S08]  /*91f0*/  MUFU.EX2 R172, R172 ;  /* 0x000000ac00ac7308 */ /* 0x000f700000000800 */
[----:B------:R-:W-:Y:S08]  /*9200*/  MUFU.EX2 R171, R171 ;  /* 0x000000ab00ab7308 */ /* 0x000ff00000000800 */
        /* <DEDUP_REMOVED lines=8> */
[----:B------:R-:W-:Y:S01]  /*9290*/  MUFU.EX2 R161, R161 ;  /* 0x000000a100a17308 */ /* 0x000fe20000000800 */
[----:B------:R-:W-:-:S02]  /*92a0*/  WARPGROUP.DEPBAR.LE gsb0, 0x0 ;  /* 0x00008000000079c5 */ /* 0x000fc40000010000 */
[----:B------:R1:W-:Y:S05]  /*92b0*/  @!P1 SYNCS.ARRIVE.TRANS64.RED.A1T0 RZ, [R174+URZ], RZ ;  /* 0x000000ffaeff99a7 */ /* 0x0003ea000810043f */
[----:B------:R-:W-:Y:S01]  /*92c0*/  MUFU.EX2 R153, R153 ;  /* 0x0000009900997308 */ /* 0x000fe20000000800 */
[----:B-1----:R-:W-:Y:S01]  /*92d0*/  FFMA.FTZ R174, R3, R21, R208 ;  /* 0x0000001503ae7223 */ /* 0x002fe200000100d0 */
[----:B--2---:R-:W-:Y:S01]  /*92e0*/  FFMA.FTZ R21, R0, R20, R209 ;  /* 0x0000001400157223 */ /* 0x004fe200000100d1 */
[----:B------:R1:W-:Y:S05]  /*92f0*/  @!P1 SYNCS.ARRIVE.TRANS64.RED.A1T0 RZ, [R176+URZ], RZ ;  /* 0x000000ffb0ff99a7 */ /* 0x0003ea000810043f */
[----:B------:R2:W-:Y:S01]  /*9300*/  MUFU.EX2 R20, R156 ;  /* 0x0000009c00147308 */ /* 0x0005e20000000800 */
[----:B------:R-:W-:Y:S01]  /*9310*/  FADD.FTZ R177, R185, R174 ;  /* 0x000000aeb9b17221 */ /* 0x000fe20000010000 */
[C---:B---3--:R-:W-:Y:S01]  /*9320*/  FADD.FTZ R174, R164.reuse, R21 ;  /* 0x00000015a4ae7221 */ /* 0x048fe20000010000 */
[----:B------:R-:W-:Y:S01]  /*9330*/  FFMA.FTZ R21, R163, R2, -R162 ;  /* 0x00000002a3157223 */ /* 0x000fe200000108a2 */
[----:B------:R-:W-:-:S02]  /*9340*/  F2FP.BF16.F32.PACK_AB R209, R164, R209 ;  /* 0x000000d1a4d1723e */ /* 0x000fc400000010ff */
[----:B----4-:R-:W-:Y:S01]  /*9350*/  FADD.FTZ R163, R211, R174 ;  /* 0x000000aed3a37221 */ /* 0x010fe20000010000 */
[----:B-1----:R-:W-:Y:S01]  /*9360*/  FADD.FTZ R176, R210, R177 ;  /* 0x000000b1d2b07221 */ /* 0x002fe20000010000 */
[C---:B------:R-:W-:Y:S01]  /*9370*/  F2FP.BF16.F32.PACK_AB R210, R205.reuse, R210 ;  /* 0x000000d2cdd2723e */ /* 0x040fe200000010ff */
[----:B------:R-:W1:Y:S01]  /*9380*/  MUFU.EX2 R21, R21 ;  /* 0x0000001500157308 */ /* 0x000e620000000800 */
[----:B-----5:R-:W-:Y:S01]  /*9390*/  FADD.FTZ R174, R166, R163 ;  /* 0x000000a3a6ae7221 */ /* 0x020fe20000010000 */
[----:B------:R-:W-:Y:S01]  /*93a0*/  FADD.FTZ R177, R205, R176 ;  /* 0x000000b0cdb17221 */ /* 0x000fe20000010000 */
[----:B------:R-:W-:Y:S01]  /*93b0*/  FFMA.FTZ R163, R155, R2, -R162 ;  /* 0x000000029ba37223 */ /* 0x000fe200000108a2 */
[----:B------:R-:W-:Y:S02]  /*93c0*/  F2FP.BF16.F32.PACK_AB R205, R168, R165 ;  /* 0x000000a5a8cd723e */ /* 0x000fe400000010ff */
[----:B--2---:R-:W-:Y:S01]  /*93d0*/  FADD.FTZ R156, R204, R177 ;  /* 0x000000b1cc9c7221 */ /* 0x004fe20000010000 */
[----:B------:R-:W-:Y:S01]  /*93e0*/  FADD.FTZ R177, R165, R174 ;  /* 0x000000aea5b17221 */ /* 0x000fe20000010000 */
[----:B------:R2:W3:Y:S01]  /*93f0*/  MUFU.EX2 R155, R160 ;  /* 0x000000a0009b7308 */ /* 0x0004e20000000800 */
[C---:B------:R-:W-:Y:S01]  /*9400*/  F2FP.BF16.F32.PACK_AB R204, R207.reuse, R204 ;  /* 0x000000cccfcc723e */ /* 0x040fe200000010ff */
[----:B------:R-:W-:Y:S01]  /*9410*/  FADD.FTZ R179, R207, R156 ;  /* 0x0000009ccfb37221 */ /* 0x000fe20000010000 */
[----:B------:R-:W-:Y:S01]  /*9420*/  FADD.FTZ R177, R168, R177 ;  /* 0x000000b1a8b17221 */ /* 0x000fe20000010000 */
[----:B------:R-:W-:-:S02]  /*9430*/  F2FP.BF16.F32.PACK_AB R207, R157, R170 ;  /* 0x000000aa9dcf723e */ /* 0x000fc400000010ff */
[----:B------:R-:W-:Y:S01]  /*9440*/  FADD.FTZ R156, R206, R179 ;  /* 0x000000b3ce9c7221 */ /* 0x000fe20000010000 */
[----:B------:R-:W-:Y:S01]  /*9450*/  FADD.FTZ R162, R170, R177 ;  /* 0x000000b1aaa27221 */ /* 0x000fe20000010000 */
[----:B------:R1:W-:Y:S01]  /*9460*/  MUFU.EX2 R164, R197 ;  /* 0x000000c500a47308 */ /* 0x0003e20000000800 */
[----:B------:R-:W-:Y:S01]  /*9470*/  F2FP.BF16.F32.PACK_AB R211, R166, R211 ;  /* 0x000000d3a6d3723e */ /* 0x000fe200000010ff */
[----:B------:R-:W-:Y:S01]  /*9480*/  FADD.FTZ R177, R203, R156 ;  /* 0x0000009ccbb17221 */ /* 0x000fe20000010000 */
[----:B------:R-:W-:Y:S01]  /*9490*/  FADD.FTZ R179, R157, R162 ;  /* 0x000000a29db37221 */ /* 0x000fe20000010000 */
[----:B------:R-:W-:Y:S02]  /*94a0*/  F2FP.BF16.F32.PACK_AB R206, R203, R206 ;  /* 0x000000cecbce723e */ /* 0x000fe400000010ff */
[----:B--2---:R-:W-:Y:S01]  /*94b0*/  FADD.FTZ R160, R200, R177 ;  /* 0x000000b1c8a07221 */ /* 0x004fe20000010000 */
[----:B------:R-:W-:Y:S01]  /*94c0*/  FADD.FTZ R162, R172, R179 ;  /* 0x000000b3aca27221 */ /* 0x000fe20000010000 */
[----:B------:R2:W4:Y:S01]  /*94d0*/  MUFU.EX2 R156, R167 ;  /* 0x000000a7009c7308 */ /* 0x0005220000000800 */
[----:B-1----:R-:W-:Y:S01]  /*94e0*/  F2FP.BF16.F32.PACK_AB R197, R21, R20 ;  /* 0x0000001415c5723e */ /* 0x002fe200000010ff */
[----:B------:R-:W-:Y:S01]  /*94f0*/  FADD.FTZ R177, R201, R160 ;  /* 0x000000a0c9b17221 */ /* 0x000fe20000010000 */
[----:B------:R-:W-:Y:S01]  /*9500*/  FADD.FTZ R179, R171, R162 ;  /* 0x000000a2abb37221 */ /* 0x000fe20000010000 */
[----:B------:R-:W-:-:S02]  /*9510*/  F2FP.BF16.F32.PACK_AB R200, R201, R200 ;  /* 0x000000c8c9c8723e */ /* 0x000fc400000010ff */
[----:B------:R-:W-:Y:S01]  /*9520*/  FADD.FTZ R160, R202, R177 ;  /* 0x000000b1caa07221 */ /* 0x000fe20000010000 */
[----:B------:R-:W-:Y:S01]  /*9530*/  FADD.FTZ R162, R152, R179 ;  /* 0x000000b398a27221 */ /* 0x000fe20000010000 */
[----:B------:R1:W5:Y:S01]  /*9540*/  MUFU.EX2 R193, R163 ;  /* 0x000000a300c17308 */ /* 0x0003620000000800 */
[----:B------:R-:W-:Y:S01]  /*9550*/  F2FP.BF16.F32.PACK_AB R208, R185, R208 ;  /* 0x000000d0b9d0723e */ /* 0x000fe200000010ff */
[----:B------:R-:W-:Y:S01]  /*9560*/  FADD.FTZ R165, R169, R160 ;  /* 0x000000a0a9a57221 */ /* 0x000fe20000010000 */
[----:B--2---:R-:W-:Y:S01]  /*9570*/  FADD.FTZ R167, R175, R162 ;  /* 0x000000a2afa77221 */ /* 0x004fe20000010000 */
[----:B------:R-:W-:Y:S02]  /*9580*/  F2FP.BF16.F32.PACK_AB R201, R171, R172 ;  /* 0x000000acabc9723e */ /* 0x000fe400000010ff */
[----:B------:R-:W-:Y:S01]  /*9590*/  FADD.FTZ R160, R196, R165 ;  /* 0x000000a5c4a07221 */ /* 0x000fe20000010000 */
[----:B------:R-:W-:Y:S01]  /*95a0*/  FADD.FTZ R162, R20, R167 ;  /* 0x000000a714a27221 */ /* 0x000fe20000010000 */
[----:B------:R2:W5:Y:S01]  /*95b0*/  MUFU.EX2 R166, R199 ;  /* 0x000000c700a67308 */ /* 0x0005620000000800 */
[----:B------:R-:W-:Y:S01]  /*95c0*/  F2FP.BF16.F32.PACK_AB R202, R169, R202 ;  /* 0x000000caa9ca723e */ /* 0x000fe200000010ff */
[----:B------:R-:W-:Y:S01]  /*95d0*/  FADD.FTZ R157, R225, R160 ;  /* 0x000000a0e19d7221 */ /* 0x000fe20000010000 */
[----:B------:R-:W-:Y:S01]  /*95e0*/  FADD.FTZ R162, R21, R162 ;  /* 0x000000a215a27221 */ /* 0x000fe20000010000 */
[----:B------:R-:W-:-:S02]  /*95f0*/  F2FP.BF16.F32.PACK_AB R203, R175, R152 ;  /* 0x00000098afcb723e */ /* 0x000fc400000010ff */
[----:B------:R-:W-:Y:S01]  /*9600*/  FADD.FTZ R160, R198, R157 ;  /* 0x0000009dc6a07221 */ /* 0x000fe20000010000 */
[----:B---3--:R-:W-:Y:S01]  /*9610*/  FADD.FTZ R157, R155, R162 ;  /* 0x000000a29b9d7221 */ /* 0x008fe20000010000 */
[----:B------:R-:W3:Y:S01]  /*9620*/  MUFU.EX2 R158, R158 ;  /* 0x0000009e009e7308 */ /* 0x000ee20000000800 */
[----:B------:R-:W-:Y:S01]  /*9630*/  F2FP.BF16.F32.PACK_AB R196, R225, R196 ;  /* 0x000000c4e1c4723e */ /* 0x000fe200000010ff */
[C---:B-1----:R-:W-:Y:S01]  /*9640*/  FADD.FTZ R163, R173.reuse, R160 ;  /* 0x000000a0ada37221 */ /* 0x042fe20000010000 */
[----:B----4-:R-:W-:Y:S01]  /*9650*/  FADD.FTZ R157, R156, R157 ;  /* 0x0000009d9c9d7221 */ /* 0x010fe20000010000 */
[----:B------:R-:W-:Y:S02]  /*9660*/  F2FP.BF16.F32.PACK_AB R198, R173, R198 ;  /* 0x000000c6adc6723e */ /* 0x000fe400000010ff */
[----:B------:R-:W-:Y:S01]  /*9670*/  FADD.FTZ R20, R154, R163 ;  /* 0x000000a39a147221 */ /* 0x000fe20000010000 */
[----:B------:R-:W-:Y:S01]  /*9680*/  FADD.FTZ R157, R164, R157 ;  /* 0x0000009da49d7221 */ /* 0x000fe20000010000 */
[----:B------:R-:W1:Y:S01]  /*9690*/  MUFU.EX2 R159, R159 ;  /* 0x0000009f009f7308 */ /* 0x000e620000000800 */
[----:B--2---:R-:W-:Y:S01]  /*96a0*/  F2FP.BF16.F32.PACK_AB R199, R156, R155 ;  /* 0x0000009b9cc7723e */ /* 0x004fe200000010ff */
[----:B------:R-:W-:Y:S01]  /*96b0*/  FADD.FTZ R20, R161, R20 ;  /* 0x00000014a1147221 */ /* 0x000fe20000010000 */
[----:B-----5:R-:W-:Y:S01]  /*96c0*/  FADD.FTZ R157, R193, R157 ;  /* 0x0000009dc19d7221 */ /* 0x020fe20000010000 */
[----:B------:R-:W-:-:S02]  /*96d0*/  F2FP.BF16.F32.PACK_AB R192, R161, R154 ;  /* 0x0000009aa1c0723e */ /* 0x000fc400000010ff */
[----:B------:R-:W-:Y:S01]  /*96e0*/  FADD.FTZ R21, R153, R20 ;  /* 0x0000001499157221 */ /* 0x000fe20000010000 */
[----:B------:R-:W-:Y:S01]  /*96f0*/  FADD.FTZ R157, R166, R157 ;  /* 0x0000009da69d7221 */ /* 0x000fe20000010000 */
[----:B------:R-:W-:Y:S02]  /*9700*/  F2FP.BF16.F32.PACK_AB R193, R193, R164 ;  /* 0x000000a4c1c1723e */ /* 0x000fe400000010ff */
[C---:B---3--:R-:W-:Y:S01]  /*9710*/  FADD.FTZ R21, R158.reuse, R21 ;  /* 0x000000159e157221 */ /* 0x048fe20000010000 */
[----:B------:R-:W-:Y:S01]  /*9720*/  F2FP.BF16.F32.PACK_AB R194, R158, R153 ;  /* 0x000000999ec2723e */ /* 0x000fe200000010ff */
[C---:B-1----:R-:W-:Y:S01]  /*9730*/  FADD.FTZ R20, R159.reuse, R157 ;  /* 0x0000009d9f147221 */ /* 0x042fe20000010000 */
[----:B------:R-:W-:Y:S01]  /*9740*/  F2FP.BF16.F32.PACK_AB R195, R159, R166 ;  /* 0x000000a69fc3723e */ /* 0x000fe200000010ff */
[----:B------:R-:W-:Y:S06]  /*9750*/  @P2 BRA `(.L_x_24) ;  /* 0xffffffc0003c2947 */ /* 0x000fec000383ffff */
.L_x_15:
[----:B------:R-:W-:Y:S06]  /*9760*/  BAR.ARV 0x8, 0x120 ;  /* 0x0204800000007b1d */ /* 0x000fec0000002000 */
        /* <DEDUP_REMOVED lines=128> */
[----:B------:R-:W-:Y:S06]  /*9f70*/  @!P0 BRA `(.L_x_25) ;  /* 0x0000000000048947 */ /* 0x000fec0003800000 */
[----:B------:R-:W-:Y:S01]  /*9f80*/  BPT.TRAP 0x1 ;  /* 0x000000040000795c */ /* 0x000fe20000300000 */
.L_x_25:
        /* <DEDUP_REMOVED lines=8> */
.L_x_26:
[----:B--2---:R-:W-:Y:S05]  /*a010*/  @P2 BRA `(.L_x_27) ;  /* 0x0000000000082947 */ /* 0x004fea0003800000 */
[----:B------:R-:W2:Y:S02]  /*a020*/  SYNCS.PHASECHK.TRANS64.TRYWAIT P0, [UR7+0x38850], R0 ;  /* 0x03885000ff0075a7 */ /* 0x000ea40008000147 */
[----:B--2---:R-:W-:Y:S05]  /*a030*/  @!P0 BRA `(.L_x_28) ;  /* 0x00000054004c8947 */ /* 0x004fea0003800000 */
.L_x_27:
[----:B------:R-:W-:Y:S01]  /*a040*/  R2UR UR4, R18 ;  /* 0x00000000120472ca */ /* 0x000fe200000e0000 */
[----:B------:R-:W-:Y:S01]  /*a050*/  WARPGROUP.ARRIVE ;  /* 0x00000000000079c5 */ /* 0x000fe20000000000 */
[----:B------:R-:W-:Y:S01]  /*a060*/  UMOV UR11, 0x40000040 ;  /* 0x40000040000b7882 */ /* 0x000fe20000000000 */
[----:B-12---:R-:W1:Y:S01]  /*a070*/  SHFL.BFLY PT, R0, R21, 0x2, 0x1f ;  /* 0x0c401f0015007f89 */ /* 0x006e6200000e0000 */
[C---:B------:R-:W-:Y:S01]  /*a080*/  IADD3 R11, P2, R16.reuse, 0x40, RZ ;  /* 0x00000040100b7810 */ /* 0x040fe20007f5e0ff */
[----:B------:R-:W-:Y:S01]  /*a090*/  UIADD3 UR35, -UR36, URZ, URZ ;  /* 0x0000003f24237290 */ /* 0x000fe2000fffe13f */
[C---:B------:R-:W-:Y:S01]  /*a0a0*/  IADD3 R13, P4, R16.reuse, 0x4000, RZ ;  /* 0x00004000100d7810 */ /* 0x040fe20007f9e0ff */
[----:B------:R-:W2:Y:S01]  /*a0b0*/  SHFL.BFLY PT, R9, R20, 0x2, 0x1f ;  /* 0x0c401f0014097f89 */ /* 0x000ea200000e0000 */
[----:B------:R-:W-:Y:S01]  /*a0c0*/  LOP3.LUT R10, R11, 0x380, RZ, 0xc0, !PT ;  /* 0x000003800b0a7812 */ /* 0x000fe200078ec0ff */
[----:B------:R-:W-:Y:S01]  /*a0d0*/  ULDC.64 UR8, c[0x0][0xb70] ;  /* 0x0002dc0000087ab9 */ /* 0x000fe20000000a00 */
[----:B------:R-:W-:-:S02]  /*a0e0*/  IADD3 R153, P5, R16, 0x4020, RZ ;  /* 0x0000402010997810 */ /* 0x000fc40007fbe0ff */
[----:B------:R-:W-:Y:S01]  /*a0f0*/  SHF.R.U64 R10, R10, 0x3, RZ ;  /* 0x000000030a0a7819 */ /* 0x000fe200000012ff */
[----:B------:R-:W-:Y:S01]  /*a100*/  UIADD3 UR4, UR4, 0x400, URZ ;  /* 0x0000040004047890 */ /* 0x000fe2000fffe03f */
[----:B------:R-:W-:Y:S02]  /*a110*/  LOP3.LUT R12, R13, 0x380, RZ, 0xc0, !PT ;  /* 0x000003800d0c7812 */ /* 0x000fe400078ec0ff */
[----:B------:R-:W-:Y:S01]  /*a120*/  LOP3.LUT R10, R10, R11, RZ, 0x3c, !PT ;  /* 0x0000000b0a0a7212 */ /* 0x000fe200078e3cff */
[----:B------:R-:W-:Y:S01]  /*a130*/  USHF.R.U32.HI UR4, URZ, 0x4, UR4 ;  /* 0x000000043f047899 */ /* 0x000fe20008011604 */
[----:B------:R-:W-:Y:S01]  /*a140*/  IMAD.X R11, RZ, RZ, R17, P2 ;  /* 0x000000ffff0b7224 */ /* 0x000fe200010e0611 */
[----:B------:R-:W-:Y:S02]  /*a150*/  IADD3 R7, P0, R16, 0x20, RZ ;  /* 0x0000002010077810 */ /* 0x000fe40007f1e0ff */
[----:B------:R-:W-:Y:S01]  /*a160*/  ULOP3.LUT UR4, UR4, 0x3fff, URZ, 0xc0, !UPT ;  /* 0x00003fff04047892 */ /* 0x000fe2000f8ec03f */
[----:B------:R-:W-:-:S02]  /*a170*/  LOP3.LUT R152, R153, 0x380, RZ, 0xc0, !PT ;  /* 0x0000038099987812 */ /* 0x000fc400078ec0ff */
[----:B------:R-:W-:Y:S01]  /*a180*/  MOV R165, R10 ;  /* 0x0000000a00a57202 */ /* 0x000fe20000000f00 */
[----:B------:R-:W-:Y:S01]  /*a190*/  ULOP3.LUT UR4, UR4, 0x2800000, URZ, 0xfc, !UPT ;  /* 0x0280000004047892 */ /* 0x000fe2000f8efc3f */
[----:B------:R-:W-:Y:S01]  /*a1a0*/  SHF.R.U64 R12, R12, 0x3, RZ ;  /* 0x000000030c0c7819 */ /* 0x000fe200000012ff */
[----:B-1----:R-:W-:Y:S01]  /*a1b0*/  FADD.FTZ R0, R0, R21 ;  /* 0x0000001500007221 */ /* 0x002fe20000010000 */
[----:B------:R-:W-:Y:S01]  /*a1c0*/  LOP3.LUT R6, R7, 0x380, RZ, 0xc0, !PT ;  /* 0x0000038007067812 */ /* 0x000fe200078ec0ff */
[----:B------:R-:W-:Y:S01]  /*a1d0*/  UIMAD UR4, UR38, 0xa00, UR4 ;  /* 0x00000a00260478a4 */ /* 0x000fe2000f8e0204 */
[----:B------:R-:W-:Y:S01]  /*a1e0*/  SHF.R.U64 R152, R152, 0x3, RZ ;  /* 0x0000000398987819 */ /* 0x000fe200000012ff */
[----:B--2---:R-:W-:Y:S01]  /*a1f0*/  FADD.FTZ R9, R9, R20 ;  /* 0x0000001409097221 */ /* 0x004fe20000010000 */
[----:B------:R-:W1:Y:S01]  /*a200*/  SHFL.BFLY PT, R3, R0, 0x1, 0x1f ;  /* 0x0c201f0000037f89 */ /* 0x000e6200000e0000 */
[----:B------:R-:W-:Y:S01]  /*a210*/  UIADD3 UR6, UR4, 0x80, URZ ;  /* 0x0000008004067890 */ /* 0x000fe2000fffe03f */
[----:B------:R-:W-:Y:S01]  /*a220*/  LOP3.LUT R12, R12, R13, RZ, 0x3c, !PT ;  /* 0x0000000d0c0c7212 */ /* 0x000fe200078e3cff */
[----:B------:R-:W-:Y:S01]  /*a230*/  IMAD.X R13, RZ, RZ, R17, P4 ;  /* 0x000000ffff0d7224 */ /* 0x000fe200020e0611 */
[----:B------:R-:W-:Y:S01]  /*a240*/  UMOV UR10, UR4 ;  /* 0x00000004000a7c82 */ /* 0x000fe20008000000 */
[----:B------:R-:W2:Y:S01]  /*a250*/  SHFL.BFLY PT, R10, R9, 0x1, 0x1f ;  /* 0x0c201f00090a7f89 */ /* 0x000ea200000e0000 */
[----:B------:R-:W-:Y:S01]  /*a260*/  HGMMA.64x256x16.F32.BF16 R24, R208, gdesc[UR8].tnspB, R24, gsb0 ;  /* 0x43e00008d0187df0 */ /* 0x000fe20008001818 */
[----:B------:R-:W-:Y:S01]  /*a270*/  UMOV UR11, 0x40000040 ;  /* 0x40000040000b7882 */ /* 0x000fe20000000000 */
[----:B------:R-:W-:Y:S01]  /*a280*/  UMOV UR10, UR6 ;  /* 0x00000006000a7c82 */ /* 0x000fe20008000000 */
[----:B------:R-:W-:Y:S01]  /*a290*/  UIADD3 UR6, UR4, 0x100, URZ ;  /* 0x0000010004067890 */ /* 0x000fe2000fffe03f */
[----:B------:R-:W-:-:S02]  /*a2a0*/  SHF.R.U64 R6, R6, 0x3, RZ ;  /* 0x0000000306067819 */ /* 0x000fc400000012ff */
[----:B------:R-:W-:Y:S02]  /*a2b0*/  IADD3 R171, P4, R16, 0x8040, RZ ;  /* 0x0000804010ab7810 */ /* 0x000fe40007f9e0ff */
[----:B------:R-:W-:Y:S02]  /*a2c0*/  LOP3.LUT R152, R152, R153, RZ, 0x3c, !PT ;  /* 0x0000009998987212 */ /* 0x000fe400078e3cff */
[----:B------:R-:W-:Y:S02]  /*a2d0*/  IADD3.X R153, RZ, R17, RZ, P5, !PT ;  /* 0x00000011ff997210 */ /* 0x000fe40002ffe4ff */
[----:B------:R-:W-:Y:S02]  /*a2e0*/  LOP3.LUT R6, R6, R7, RZ, 0x3c, !PT ;  /* 0x0000000706067212 */ /* 0x000fe400078e3cff */
[C---:B------:R-:W-:Y:S02]  /*a2f0*/  IADD3 R175, P5, R16.reuse, 0x8060, RZ ;  /* 0x0000806010af7810 */ /* 0x040fe40007fbe0ff */
[----:B------:R-:W-:-:S02]  /*a300*/  IADD3 R15, P3, R16, 0x60, RZ ;  /* 0x00000060100f7810 */ /* 0x000fc40007f7e0ff */
[----:B------:R-:W-:Y:S02]  /*a310*/  IADD3.X R7, RZ, R17, RZ, P0, !PT ;  /* 0x00000011ff077210 */ /* 0x000fe400007fe4ff */
[----:B------:R-:W-:Y:S02]  /*a320*/  LOP3.LUT R170, R171, 0x380, RZ, 0xc0, !PT ;  /* 0x00000380abaa7812 */ /* 0x000fe400078ec0ff */
[----:B------:R-:W-:Y:S02]  /*a330*/  LOP3.LUT R174, R175, 0x380, RZ, 0xc0, !PT ;  /* 0x00000380afae7812 */ /* 0x000fe400078ec0ff */
[----:B------:R-:W-:Y:S02]  /*a340*/  LOP3.LUT R14, R15, 0x380, RZ, 0xc0, !PT ;  /* 0x000003800f0e7812 */ /* 0x000fe400078ec0ff */
[----:B------:R-:W-:Y:S02]  /*a350*/  SHF.R.U64 R170, R170, 0x3, RZ ;  /* 0x00000003aaaa7819 */ /* 0x000fe400000012ff */
[----:B------:R-:W-:Y:S01]  /*a360*/  MOV R161, R6 ;  /* 0x0000000600a17202 */ /* 0x000fe20000000f00 */
[----:B-1----:R-:W-:Y:S01]  /*a370*/  FADD.FTZ R7, R0, R3 ;  /* 0x0000000300077221 */ /* 0x002fe20000010000 */
[----:B------:R-:W-:Y:S01]  /*a380*/  SHF.R.U64 R174, R174, 0x3, RZ ;  /* 0x00000003aeae7819 */ /* 0x000fe200000012ff */
[----:B------:R-:W-:Y:S01]  /*a390*/  IMAD.MOV.U32 R6, RZ, RZ, RZ ;  /* 0x000000ffff067224 */ /* 0x000fe200078e00ff */
[----:B------:R-:W-:Y:S01]  /*a3a0*/  MOV R163, R12 ;  /* 0x0000000c00a37202 */ /* 0x000fe20000000f00 */
[----:B--2---:R-:W-:Y:S01]  /*a3b0*/  FADD.FTZ R12, R9, R10 ;  /* 0x0000000a090c7221 */ /* 0x004fe20000010000 */
[----:B------:R-:W-:Y:S01]  /*a3c0*/  SHF.R.U64 R14, R14, 0x3, RZ ;  /* 0x000000030e0e7819 */ /* 0x000fe200000012ff */
[----:B------:R-:W-:Y:S01]  /*a3d0*/  IMAD.MOV.U32 R10, RZ, RZ, RZ ;  /* 0x000000ffff0a7224 */ /* 0x000fe200078e00ff */
[----:B------:R-:W-:-:S02]  /*a3e0*/  LOP3.LUT R170, R170, R171, RZ, 0x3c, !PT ;  /* 0x000000abaaaa7212 */ /* 0x000fc400078e3cff */
[----:B------:R-:W-:Y:S02]  /*a3f0*/  IADD3.X R171, RZ, R17, RZ, P4, !PT ;  /* 0x00000011ffab7210 */ /* 0x000fe400027fe4ff */
[----:B------:R-:W-:Y:S02]  /*a400*/  FSETP.NE.FTZ.AND P4, PT, R7, RZ, PT ;  /* 0x000000ff0700720b */ /* 0x000fe40003f95000 */
[----:B------:R-:W-:Y:S01]  /*a410*/  LOP3.LUT R174, R174, R175, RZ, 0x3c, !PT ;  /* 0x000000afaeae7212 */ /* 0x000fe200078e3cff */
[----:B------:R-:W-:Y:S01]  /*a420*/  IMAD.X R175, RZ, RZ, R17, P5 ;  /* 0x000000ffffaf7224 */ /* 0x000fe200028e0611 */
[----:B------:R-:W-:Y:S02]  /*a430*/  LOP3.LUT R14, R14, R15, RZ, 0x3c, !PT ;  /* 0x0000000f0e0e7212 */ /* 0x000fe400078e3cff */
[----:B------:R-:W-:Y:S02]  /*a440*/  IADD3.X R15, RZ, R17, RZ, P3, !PT ;  /* 0x00000011ff0f7210 */ /* 0x000fe40001ffe4ff */
[----:B------:R-:W-:-:S02]  /*a450*/  FSETP.NE.FTZ.AND P5, PT, R12, RZ, PT ;  /* 0x000000ff0c00720b */ /* 0x000fc40003fb5000 */
[----:B------:R-:W-:Y:S02]  /*a460*/  R2UR UR5, R216 ;  /* 0x00000000d80572ca */ /* 0x000fe400000e0000 */
[C---:B------:R-:W-:Y:S01]  /*a470*/  IADD3 R169, P3, R16.reuse, 0x8020, RZ ;  /* 0x0000802010a97810 */ /* 0x040fe20007f7e0ff */
[----:B------:R-:W1:Y:S01]  /*a480*/  @P4 MUFU.LG2 R3, R7 ;  /* 0x0000000700034308 */ /* 0x000e620000000c00 */
[----:B------:R-:W-:Y:S02]  /*a490*/  R2UR UR12, R215 ;  /* 0x00000000d70c72ca */ /* 0x000fe400000e0000 */
[C---:B------:R-:W-:Y:S02]  /*a4a0*/  IADD3 R155, P6, R16.reuse, 0x4040, RZ ;  /* 0x00004040109b7810 */ /* 0x040fe40007fde0ff */
[----:B------:R-:W-:Y:S02]  /*a4b0*/  LOP3.LUT R168, R169, 0x380, RZ, 0xc0, !PT ;  /* 0x00000380a9a87812 */ /* 0x000fe400078ec0ff */
[----:B------:R-:W-:Y:S01]  /*a4c0*/  IADD3 R157, P0, R16, 0x4060, RZ ;  /* 0x00004060109d7810 */ /* 0x000fe20007f1e0ff */
[----:B------:R-:W2:Y:S01]  /*a4d0*/  @P5 MUFU.LG2 R11, R12 ;  /* 0x0000000c000b5308 */ /* 0x000ea20000000c00 */
[----:B------:R-:W-:Y:S01]  /*a4e0*/  MOV R13, UR7 ;  /* 0x00000007000d7c02 */ /* 0x000fe20008000f00 */
[----:B------:R-:W-:Y:S01]  /*a4f0*/  UIADD3 UR34, -UR5, URZ, URZ ;  /* 0x0000003f05227290 */ /* 0x000fe2000fffe13f */
[----:B------:R-:W-:Y:S01]  /*a500*/  LOP3.LUT R154, R155, 0x380, RZ, 0xc0, !PT ;  /* 0x000003809b9a7812 */ /* 0x000fe200078ec0ff */
[----:B------:R-:W-:Y:S01]  /*a510*/  ULDC UR7, c[0x0][0xa88] ;  /* 0x0002a20000077ab9 */ /* 0x000fe20000000800 */
[----:B------:R-:W-:Y:S01]  /*a520*/  SHF.R.U64 R168, R168, 0x3, RZ ;  /* 0x00000003a8a87819 */ /* 0x000fe200000012ff */
[----:B------:R-:W-:Y:S01]  /*a530*/  @!P1 VIADD R13, R13, 0x38860 ;  /* 0x000388600d0d9836 */ /* 0x000fe20000000000 */
[----:B------:R-:W-:Y:S01]  /*a540*/  IADD3 R159, P2, R16, 0x8000, RZ ;  /* 0x00008000109f7810 */ /* 0x000fe20007f5e0ff */
[----:B------:R1:W3:Y:S01]  /*a550*/  @P4 MUFU.RCP R6, R7 ;  /* 0x0000000700064308 */ /* 0x0002e20000001000 */
[----:B------:R-:W-:-:S02]  /*a560*/  LOP3.LUT R156, R157, 0x380, RZ, 0xc0, !PT ;  /* 0x000003809d9c7812 */ /* 0x000fc400078ec0ff */
[----:B------:R-:W-:Y:S02]  /*a570*/  SHF.R.U64 R154, R154, 0x3, RZ ;  /* 0x000000039a9a7819 */ /* 0x000fe400000012ff */
[----:B------:R-:W-:Y:S02]  /*a580*/  LOP3.LUT R168, R168, R169, RZ, 0x3c, !PT ;  /* 0x000000a9a8a87212 */ /* 0x000fe400078e3cff */
[----:B------:R-:W-:Y:S01]  /*a590*/  LOP3.LUT R158, R159, 0x380, RZ, 0xc0, !PT ;  /* 0x000003809f9e7812 */ /* 0x000fe200078ec0ff */
[----:B------:R4:W5:Y:S01]  /*a5a0*/  @P5 MUFU.RCP R10, R12 ;  /* 0x0000000c000a5308 */ /* 0x0009620000001000 */
[----:B------:R-:W-:Y:S01]  /*a5b0*/  SHF.R.U64 R156, R156, 0x3, RZ ;  /* 0x000000039c9c7819 */ /* 0x000fe200000012ff */
[----:B-1----:R-:W-:Y:S01]  /*a5c0*/  @P4 FMUL.FTZ R7, R3, 0.69314718246459960938 ;  /* 0x3f31721803074820 */ /* 0x002fe20000410000 */
[----:B------:R-:W-:Y:S01]  /*a5d0*/  IADD3.X R169, RZ, R17, RZ, P3, !PT ;  /* 0x00000011ffa97210 */ /* 0x000fe20001ffe4ff */
[----:B--2---:R-:W-:Y:S01]  /*a5e0*/  @P5 FMUL.FTZ R11, R11, 0.69314718246459960938 ;  /* 0x3f3172180b0b5820 */ /* 0x004fe20000410000 */
[----:B------:R-:W-:-:S02]  /*a5f0*/  IADD3 R21, P3, R16, 0xc060, RZ ;  /* 0x0000c06010157810 */ /* 0x000fc40007f7e0ff */
[----:B------:R-:W-:Y:S01]  /*a600*/  LOP3.LUT R154, R154, R155, RZ, 0x3c, !PT ;  /* 0x0000009b9a9a7212 */ /* 0x000fe200078e3cff */
[----:B------:R-:W-:Y:S01]  /*a610*/  IMAD.X R155, RZ, RZ, R17, P6 ;  /* 0x000000ffff9b7224 */ /* 0x000fe200030e0611 */
[----:B------:R-:W-:Y:S01]  /*a620*/  SHF.R.U64 R158, R158, 0x3, RZ ;  /* 0x000000039e9e7819 */ /* 0x000fe200000012ff */
[----:B----4-:R-:W-:Y:S01]  /*a630*/  @P4 FMUL.FTZ R12, R2, 0.69314718246459960938 ;  /* 0x3f317218020c4820 */ /* 0x010fe20000410000 */
[----:B------:R-:W-:Y:S01]  /*a640*/  LOP3.LUT R156, R156, R157, RZ, 0x3c, !PT ;  /* 0x0000009d9c9c7212 */ /* 0x000fe200078e3cff */
[----:B------:R-:W-:Y:S01]  /*a650*/  @P5 FMUL.FTZ R2, R2, 0.69314718246459960938 ;  /* 0x3f31721802025820 */ /* 0x000fe20000410000 */
[----:B------:R-:W-:Y:S02]  /*a660*/  @!P1 PRMT R13, RZ, 0x654, R13 ;  /* 0x00000654ff0d9816 */ /* 0x000fe4000000000d */
[----:B------:R-:W-:Y:S02]  /*a670*/  IADD3 R173, P6, R16, 0xc000, RZ ;  /* 0x0000c00010ad7810 */ /* 0x000fe40007fde0ff */
[----:B------:R-:W-:-:S02]  /*a680*/  IADD3.X R157, RZ, R17, RZ, P0, !PT ;  /* 0x00000011ff9d7210 */ /* 0x000fc400007fe4ff */
[----:B------:R-:W-:Y:S02]  /*a690*/  LOP3.LUT R8, R21, 0x380, RZ, 0xc0, !PT ;  /* 0x0000038015087812 */ /* 0x000fe400078ec0ff */
[----:B------:R-:W-:Y:S02]  /*a6a0*/  IADD3 R177, P0, R16, 0xc020, RZ ;  /* 0x0000c02010b17810 */ /* 0x000fe40007f1e0ff */
[----:B------:R-:W-:Y:S01]  /*a6b0*/  LOP3.LUT R158, R158, R159, RZ, 0x3c, !PT ;  /* 0x0000009f9e9e7212 */ /* 0x000fe200078e3cff */
[----:B------:R-:W-:Y:S01]  /*a6c0*/  IMAD.X R159, RZ, RZ, R17, P2 ;  /* 0x000000ffff9f7224 */ /* 0x000fe200010e0611 */
[----:B------:R-:W-:Y:S02]  /*a6d0*/  LOP3.LUT R167, R16, 0x380, RZ, 0xc0, !PT ;  /* 0x0000038010a77812 */ /* 0x000fe400078ec0ff */
[----:B------:R-:W-:Y:S02]  /*a6e0*/  LOP3.LUT R172, R173, 0x380, RZ, 0xc0, !PT ;  /* 0x00000380adac7812 */ /* 0x000fe400078ec0ff */
[----:B------:R-:W-:-:S02]  /*a6f0*/  SHF.R.U64 R8, R8, 0x3, RZ ;  /* 0x0000000308087819 */ /* 0x000fc400000012ff */
[----:B------:R-:W-:Y:S02]  /*a700*/  IADD3 R179, P2, R16, 0xc040, RZ ;  /* 0x0000c04010b37810 */ /* 0x000fe40007f5e0ff */
[----:B------:R-:W-:Y:S02]  /*a710*/  LOP3.LUT R176, R177, 0x380, RZ, 0xc0, !PT ;  /* 0x00000380b1b07812 */ /* 0x000fe400078ec0ff */
[----:B------:R-:W-:Y:S02]  /*a720*/  SHF.R.U64 R167, R167, 0x3, RZ ;  /* 0x00000003a7a77819 */ /* 0x000fe400000012ff */
[----:B------:R-:W-:Y:S02]  /*a730*/  SHF.R.U64 R172, R172, 0x3, RZ ;  /* 0x00000003acac7819 */ /* 0x000fe400000012ff */
[----:B------:R-:W-:Y:S02]  /*a740*/  LOP3.LUT R8, R8, R21, RZ, 0x3c, !PT ;  /* 0x0000001508087212 */ /* 0x000fe400078e3cff */
[----:B------:R-:W-:-:S02]  /*a750*/  MOV R162, R152 ;  /* 0x0000009800a27202 */ /* 0x000fc40000000f00 */
[----:B------:R-:W-:Y:S02]  /*a760*/  IADD3.X R9, RZ, R17, RZ, P3, !PT ;  /* 0x00000011ff097210 */ /* 0x000fe40001ffe4ff */
[----:B------:R-:W-:Y:S02]  /*a770*/  LOP3.LUT R178, R179, 0x380, RZ, 0xc0, !PT ;  /* 0x00000380b3b27812 */ /* 0x000fe400078ec0ff */
[----:B------:R-:W-:Y:S02]  /*a780*/  SHF.R.U64 R176, R176, 0x3, RZ ;  /* 0x00000003b0b07819 */ /* 0x000fe400000012ff */
[----:B------:R-:W-:Y:S02]  /*a790*/  MOV R153, R156 ;  /* 0x0000009c00997202 */ /* 0x000fe40000000f00 */
[----:B------:R-:W-:Y:S01]  /*a7a0*/  MOV R156, R158 ;  /* 0x0000009e009c7202 */ /* 0x000fe20000000f00 */
[----:B------:R-:W-:Y:S01]  /*a7b0*/  IMAD.MOV.U32 R158, RZ, RZ, -0x800000 ;  /* 0xff800000ff9e7424 */ /* 0x000fe200078e00ff */
[----:B------:R-:W-:Y:S01]  /*a7c0*/  LOP3.LUT R166, R167, R16, RZ, 0x3c, !PT ;  /* 0x00000010a7a67212 */ /* 0x000fe200078e3cff */
[----:B------:R-:W-:Y:S01]  /*a7d0*/  IMAD.MOV.U32 R167, RZ, RZ, R17 ;  /* 0x000000ffffa77224 */ /* 0x000fe200078e0011 */
[----:B------:R-:W-:Y:S01]  /*a7e0*/  LOP3.LUT R172, R172, R173, RZ, 0x3c, !PT ;  /* 0x000000adacac7212 */ /* 0x000fe200078e3cff */
[----:B------:R-:W-:Y:S01]  /*a7f0*/  @P4 FFMA.FTZ R158, R12, R5, R7 ;  /* 0x000000050c9e4223 */ /* 0x000fe20000010007 */
[----:B------:R-:W-:-:S02]  /*a800*/  MOV R159, R8 ;  /* 0x00000008009f7202 */ /* 0x000fc40000000f00 */
[----:B------:R-:W-:Y:S02]  /*a810*/  SHF.R.U64 R178, R178, 0x3, RZ ;  /* 0x00000003b2b27819 */ /* 0x000fe400000012ff */
[----:B------:R-:W-:Y:S02]  /*a820*/  LOP3.LUT R176, R176, R177, RZ, 0x3c, !PT ;  /* 0x000000b1b0b07212 */ /* 0x000fe400078e3cff */
[-C--:B------:R-:W-:Y:S02]  /*a830*/  IADD3.X R173, RZ, R17.reuse, RZ, P6, !PT ;  /* 0x00000011ffad7210 */ /* 0x080fe400037fe4ff */
[----:B------:R-:W-:Y:S02]  /*a840*/  IADD3.X R177, RZ, R17, RZ, P0, !PT ;  /* 0x00000011ffb17210 */ /* 0x000fe400007fe4ff */
[----:B------:R-:W-:Y:S01]  /*a850*/  MOV R157, 0xff800000 ;  /* 0xff800000009d7802 */ /* 0x000fe20000000f00 */
[----:B------:R-:W-:Y:S01]  /*a860*/  @P5 FFMA.FTZ R157, R2, R4, R11 ;  /* 0x00000004029d5223 */ /* 0x000fe2000001000b */
[----:B------:R-:W-:-:S02]  /*a870*/  LOP3.LUT P0, RZ, R214, 0x3, RZ, 0xc0, !PT ;  /* 0x00000003d6ff7812 */ /* 0x000fc4000780c0ff */
[----:B------:R-:W-:Y:S02]  /*a880*/  MOV R154, R154 ;  /* 0x0000009a009a7202 */ /* 0x000fe40000000f00 */
[----:B------:R-:W-:Y:S02]  /*a890*/  MOV R21, R170 ;  /* 0x000000aa00157202 */ /* 0x000fe40000000f00 */
[----:B------:R-:W-:Y:S01]  /*a8a0*/  LOP3.LUT R178, R178, R179, RZ, 0x3c, !PT ;  /* 0x000000b3b2b27212 */ /* 0x000fe200078e3cff */
[----:B------:R-:W-:Y:S01]  /*a8b0*/  IMAD.X R179, RZ, RZ, R17, P2 ;  /* 0x000000ffffb37224 */ /* 0x000fe200010e0611 */
[----:B------:R-:W-:Y:S02]  /*a8c0*/  MOV R166, R166 ;  /* 0x000000a600a67202 */ /* 0x000fe40000000f00 */
[----:B------:R-:W-:Y:S02]  /*a8d0*/  MOV R155, R168 ;  /* 0x000000a8009b7202 */ /* 0x000fe40000000f00 */
[----:B------:R-:W-:-:S02]  /*a8e0*/  MOV R152, R174 ;  /* 0x000000ae00987202 */ /* 0x000fc40000000f00 */
[----:B------:R-:W-:Y:S02]  /*a8f0*/  MOV R22, R172 ;  /* 0x000000ac00167202 */ /* 0x000fe40000000f00 */
[----:B------:R-:W-:Y:S02]  /*a900*/  MOV R164, R14 ;  /* 0x0000000e00a47202 */ /* 0x000fe40000000f00 */
[----:B------:R-:W-:Y:S02]  /*a910*/  MOV R0, R176 ;  /* 0x000000b000007202 */ /* 0x000fe40000000f00 */
[----:B------:R-:W-:Y:S01]  /*a920*/  MOV R20, R178 ;  /* 0x000000b200147202 */ /* 0x000fe20000000f00 */
[----:B------:R-:W-:Y:S02]  /*a930*/  WARPGROUP.DEPBAR.LE gsb0, 0x0 ;  /* 0x00008000000079c5 */ /* 0x000fe40000010000 */
[----:B------:R-:W-:-:S06]  /*a940*/  WARPGROUP.ARRIVE ;  /* 0x00000000000079c5 */ /* 0x000fcc0000000000 */
[----:B------:R-:W-:Y:S01]  /*a950*/  HGMMA.64x256x16.F32.BF16 R24, R204, gdesc[UR8].tnspB, R24, gsb0 ;  /* 0x43e00008cc187df0 */ /* 0x000fe20008001818 */
[----:B------:R-:W-:Y:S01]  /*a960*/  UMOV UR10, UR6 ;  /* 0x00000006000a7c82 */ /* 0x000fe20008000000 */
[----:B------:R-:W-:Y:S01]  /*a970*/  UMOV UR11, 0x40000040 ;  /* 0x40000040000b7882 */ /* 0x000fe20000000000 */
[----:B------:R-:W-:Y:S02]  /*a980*/  UIADD3 UR6, UR4, 0x180, URZ ;  /* 0x0000018004067890 */ /* 0x000fe4000fffe03f */
[----:B------:R-:W-:Y:S01]  /*a990*/  UIADD3 UR4, UR4, 0x200, URZ ;  /* 0x0000020004047890 */ /* 0x000fe2000fffe03f */
[----:B------:R-:W-:Y:S02]  /*a9a0*/  WARPGROUP.DEPBAR.LE gsb0, 0x0 ;  /* 0x00008000000079c5 */ /* 0x000fe40000010000 */
[----:B------:R-:W-:-:S15]  /*a9b0*/  WARPGROUP.ARRIVE ;  /* 0x00000000000079c5 */ /* 0x000fde0000000000 */
[----:B------:R-:W-:-:S05]  /*a9c0*/  NOP ;  /* 0x0000000000007918 */ /* 0x000fca0000000000 */
[----:B------:R-:W-:Y:S01]  /*a9d0*/  HGMMA.64x256x16.F32.BF16 R24, R200, gdesc[UR8].tnspB, R24, gsb0 ;  /* 0x43e00008c8187df0 */ /* 0x000fe20008001818 */
[----:B------:R-:W-:Y:S01]  /*a9e0*/  UMOV UR10, UR6 ;  /* 0x00000006000a7c82 */ /* 0x000fe20008000000 */
[----:B------:R-:W-:Y:S01]  /*a9f0*/  UMOV UR11, 0x40000040 ;  /* 0x40000040000b7882 */ /* 0x000fe20000000000 */
[----:B------:R-:W-:Y:S02]  /*aa00*/  WARPGROUP.DEPBAR.LE gsb0, 0x0 ;  /* 0x00008000000079c5 */ /* 0x000fe40000010000 */
[----:B------:R-:W-:-:S15]  /*aa10*/  WARPGROUP.ARRIVE ;  /* 0x00000000000079c5 */ /* 0x000fde0000000000 */
[----:B------:R-:W-:-:S08]  /*aa20*/  NOP ;  /* 0x0000000000007918 */ /* 0x000fd00000000000 */
[----:B------:R-:W-:Y:S01]  /*aa30*/  HGMMA.64x256x16.F32.BF16 R24, R196, gdesc[UR8].tnspB, R24, gsb0 ;  /* 0x43e00008c4187df0 */ /* 0x000fe20008001818 */
[----:B------:R-:W-:Y:S01]  /*aa40*/  UMOV UR10, UR4 ;  /* 0x00000004000a7c82 */ /* 0x000fe20008000000 */
[----:B------:R-:W-:Y:S01]  /*aa50*/  UMOV UR11, 0x40000040 ;  /* 0x40000040000b7882 */ /* 0x000fe20000000000 */
[----:B------:R-:W-:Y:S02]  /*aa60*/  ULDC UR4, c[0x0][0xdb4] ;  /* 0x00036d0000047ab9 */ /* 0x000fe40000000800 */
[----:B------:R-:W-:-:S03]  /*aa70*/  UIMAD UR35, UR4, UR35, UR5 ;  /* 0x00000023042372a4 */ /* 0x000fc6000f8e0205 */
[----:B------:R-:W-:Y:S01]  /*aa80*/  ULDC UR5, c[0x0][0xda8] ;  /* 0x00036a0000057ab9 */ /* 0x000fe20000000800 */
[----:B------:R-:W-:Y:S02]  /*aa90*/  USHF.R.S32.HI UR4, URZ, 0x1f, UR35 ;  /* 0x0000001f3f047899 */ /* 0x000fe40008011423 */
[----:B------:R-:W-:Y:S02]  /*aaa0*/  UIMAD UR34, UR5, UR34, UR12 ;  /* 0x00000022052272a4 */ /* 0x000fe4000f8e020c */
[----:B------:R-:W-:Y:S02]  /*aab0*/  UIMAD UR6, UR4, UR8, URZ ;  /* 0x00000008040672a4 */ /* 0x000fe4000f8e023f */
[----:B------:R-:W-:Y:S02]  /*aac0*/  USHF.L.U32 UR34, UR34, 0x7, URZ ;  /* 0x0000000722227899 */ /* 0x000fe4000800063f */
[----:B------:R-:W-:Y:S02]  /*aad0*/  UIMAD.WIDE.U32 UR4, UR35, UR8, URZ ;  /* 0x00000008230472a5 */ /* 0x000fe4000f8e003f */
[----:B------:R-:W-:-:S02]  /*aae0*/  UIMAD UR6, UR35, UR9, UR6 ;  /* 0x00000009230672a4 */ /* 0x000fc4000f8e0206 */
[----:B------:R-:W-:Y:S01]  /*aaf0*/  IADD3 R160, R219, UR34, RZ ;  /* 0x00000022dba07c10 */ /* 0x000fe2000fffe0ff */
[----:B------:R-:W-:Y:S01]  /*ab00*/  ULDC.64 UR12, c[0x0][0x208] ;  /* 0x00008200000c7ab9 */ /* 0x000fe20000000a00 */
[----:B------:R-:W-:Y:S01]  /*ab10*/  MOV R9, UR5 ;  /* 0x0000000500097c02 */ /* 0x000fe20008000f00 */
[----:B------:R-:W-:Y:S01]  /*ab20*/  IMAD.U32 R8, RZ, RZ, UR4 ;  /* 0x00000004ff087e24 */ /* 0x000fe2000f8e00ff */
[----:B------:R-:W-:Y:S01]  /*ab30*/  UIADD3 UR4, UR5, UR6, URZ ;  /* 0x0000000605047290 */ /* 0x000fe2000fffe03f */
[----:B------:R-:W-:Y:S02]  /*ab40*/  VIADD R9, R160, 0x8 ;  /* 0x00000008a0097836 */ /* 0x000fe40000000000 */
[----:B------:R-:W-:-:S03]  /*ab50*/  IMAD.MOV.U32 R2, RZ, RZ, R8 ;  /* 0x000000ffff027224 */ /* 0x000fc600078e0008 */
[----:B------:R-:W-:Y:S02]  /*ab60*/  ISETP.GE.OR P2, PT, R9, UR7, P0 ;  /* 0x0000000709007c0c */ /* 0x000fe40008746670 */
[----:B------:R-:W-:Y:S01]  /*ab70*/  MOV R3, UR4 ;  /* 0x0000000400037c02 */ /* 0x000fe20008000f00 */
[----:B------:R-:W-:Y:S01]  /*ab80*/  USHF.R.S32.HI UR4, URZ, 0x1f, UR36 ;  /* 0x0000001f3f047899 */ /* 0x000fe20008011424 */
[----:B------:R-:W-:Y:S01]  /*ab90*/  ISETP.GE.OR P0, PT, R160, UR7, P0 ;  /* 0x00000007a0007c0c */ /* 0x000fe20008706670 */
[----:B------:R-:W-:Y:S02]  /*aba0*/  WARPGROUP.DEPBAR.LE gsb0, 0x0 ;  /* 0x00008000000079c5 */ /* 0x000fe40000010000 */
[----:B------:R-:W-:-:S06]  /*abb0*/  WARPGROUP.ARRIVE ;  /* 0x00000000000079c5 */ /* 0x000fcc0000000000 */
[----:B------:R-:W-:Y:S01]  /*abc0*/  HGMMA.64x256x16.F32.BF16 R24, R192, gdesc[UR8].tnspB, R24, gsb0 ;  /* 0x43e00008c0187df0 */ /* 0x000fe20008001818 */
[----:B------:R-:W-:Y:S02]  /*abd0*/  R2UR UR10, R212 ;  /* 0x00000000d40a72ca */ /* 0x000fe400000e0000 */
[----:B------:R-:W-:Y:S02]  /*abe0*/  WARPGROUP.DEPBAR.LE gsb0, 0x0 ;  /* 0x00008000000079c5 */ /* 0x000fe40000010000 */
[----:B------:R1:W-:Y:S01]  /*abf0*/  @!P1 SYNCS.ARRIVE.TRANS64.RED.A1T0 RZ, [R13+URZ], RZ ;  /* 0x000000ff0dff99a7 */ /* 0x0003e2000810043f */
[-C--:B---3--:R-:W-:Y:S01]  /*ac00*/  FMUL.FTZ R12, R41, R6.reuse ;  /* 0x00000006290c7220 */ /* 0x088fe20000410000 */
[-C--:B------:R-:W-:Y:S01]  /*ac10*/  FMUL.FTZ R4, R25, R6.reuse ;  /* 0x0000000619047220 */ /* 0x080fe20000410000 */
[----:B------:R-:W-:Y:S01]  /*ac20*/  FMUL.FTZ R5, R24, R6 ;  /* 0x0000000618057220 */ /* 0x000fe20000410000 */
[-C--:B-----5:R-:W-:Y:S01]  /*ac30*/  FMUL.FTZ R7, R27, R10.reuse ;  /* 0x0000000a1b077220 */ /* 0x0a0fe20000410000 */
[----:B------:R-:W-:Y:S01]  /*ac40*/  FMUL.FTZ R170, R26, R10 ;  /* 0x0000000a1aaa7220 */ /* 0x000fe20000410000 */
[-C--:B------:R-:W-:Y:S01]  /*ac50*/  FMUL.FTZ R167, R29, R6.reuse ;  /* 0x000000061da77220 */ /* 0x080fe20000410000 */
[-C--:B------:R-:W-:Y:S01]  /*ac60*/  FMUL.FTZ R172, R28, R6.reuse ;  /* 0x000000061cac7220 */ /* 0x080fe20000410000 */
[----:B-1----:R-:W-:Y:S01]  /*ac70*/  FMUL.FTZ R13, R40, R6 ;  /* 0x00000006280d7220 */ /* 0x002fe20000410000 */
[-C--:B------:R-:W-:Y:S01]  /*ac80*/  FMUL.FTZ R169, R31, R10.reuse ;  /* 0x0000000a1fa97220 */ /* 0x080fe20000410000 */
[----:B------:R-:W1:Y:S01]  /*ac90*/  LDC.64 R40, c[0x0][0xb78] ;  /* 0x0002de00ff287b82 */ /* 0x000e620000000a00 */
[----:B------:R-:W-:Y:S01]  /*aca0*/  FMUL.FTZ R174, R30, R10 ;  /* 0x0000000a1eae7220 */ /* 0x000fe20000410000 */
[-C--:B------:R-:W-:Y:S01]  /*acb0*/  FMUL.FTZ R8, R33, R6.reuse ;  /* 0x0000000621087220 */ /* 0x080fe20000410000 */
[-C--:B------:R-:W-:Y:S01]  /*acc0*/  FMUL.FTZ R9, R32, R6.reuse ;  /* 0x0000000620097220 */ /* 0x080fe20000410000 */
[-C--:B------:R-:W-:Y:S01]  /*acd0*/  FMUL.FTZ R11, R37, R6.reuse ;  /* 0x00000006250b7220 */ /* 0x080fe20000410000 */
[-C--:B------:R-:W-:Y:S01]  /*ace0*/  FMUL.FTZ R168, R36, R6.reuse ;  /* 0x0000000624a87220 */ /* 0x080fe20000410000 */
[-C--:B------:R-:W-:Y:S01]  /*acf0*/  FMUL.FTZ R14, R45, R6.reuse ;  /* 0x000000062d0e7220 */ /* 0x080fe20000410000 */
[----:B------:R-:W-:Y:S01]  /*ad00*/  FMUL.FTZ R15, R44, R6 ;  /* 0x000000062c0f7220 */ /* 0x000fe20000410000 */
[----:B------:R-:W-:Y:S01]  /*ad10*/  F2FP.BF16.F32.PACK_AB R4, R4, R5 ;  /* 0x000000050404723e */ /* 0x000fe200000010ff */
        /* <DEDUP_REMOVED lines=61> */
[----:B------:R-:W-:Y:S01]  /*b0f0*/  F2FP.BF16.F32.PACK_AB R6, R167, R172 ;  /* 0x000000aca706723e */ /* 0x000fe200000010ff */
[----:B------:R-:W-:Y:S01]  /*b100*/  FMUL.FTZ R51, R51, R10 ;  /* 0x0000000a33337220 */ /* 0x000fe20000410000 */
[----:B------:R-:W-:Y:S01]  /*b110*/  F2FP.BF16.F32.PACK_AB R7, R169, R174 ;  /* 0x000000aea907723e */ /* 0x000fe200000010ff */
[----:B------:R-:W-:Y:S01]  /*b120*/  BAR.SYNC.DEFER_BLOCKING 0x1, 0x100 ;  /* 0x0044000000007b1d */ /* 0x000fe20000010000 */
        /* <DEDUP_REMOVED lines=52> */
[----:B------:R2:W-:Y:S01]  /*b470*/  STSM.16.M88.4 [R166], R4 ;  /* 0x00000004a6007844 */ /* 0x0005e20000000200 */
[----:B------:R-:W-:Y:S01]  /*b480*/  F2FP.BF16.F32.PACK_AB R10, R11, R168 ;  /* 0x000000a80b0a723e */ /* 0x000fe200000010ff */
[----:B-1----:R-:W-:Y:S01]  /*b490*/  IMAD.WIDE.U32 R2, R40, UR36, R2 ;  /* 0x0000002428027c25 */ /* 0x002fe2000f8e0002 */
[----:B------:R-:W-:-:S02]  /*b4a0*/  F2FP.BF16.F32.PACK_AB R9, R35, R34 ;  /* 0x000000222309723e */ /* 0x000fc400000010ff */
[----:B------:R-:W-:Y:S02]  /*b4b0*/  F2FP.BF16.F32.PACK_AB R11, R39, R38 ;  /* 0x00000026270b723e */ /* 0x000fe400000010ff */
[----:B------:R-:W-:Y:S02]  /*b4c0*/  F2FP.BF16.F32.PACK_AB R12, R12, R13 ;  /* 0x0000000d0c0c723e */ /* 0x000fe400000010ff */
[----:B------:R-:W-:Y:S01]  /*b4d0*/  F2FP.BF16.F32.PACK_AB R14, R14, R15 ;  /* 0x0000000f0e0e723e */ /* 0x000fe200000010ff */
[----:B------:R-:W-:Y:S01]  /*b4e0*/  STSM.16.M88.4 [R161], R8 ;  /* 0x00000008a1007844 */ /* 0x000fe20000000200 */
[----:B------:R-:W-:Y:S02]  /*b4f0*/  F2FP.BF16.F32.PACK_AB R13, R43, R42 ;  /* 0x0000002a2b0d723e */ /* 0x000fe400000010ff */
[----:B------:R-:W-:Y:S02]  /*b500*/  F2FP.BF16.F32.PACK_AB R15, R47, R46 ;  /* 0x0000002e2f0f723e */ /* 0x000fe400000010ff */
[----:B------:R-:W-:-:S02]  /*b510*/  F2FP.BF16.F32.PACK_AB R24, R24, R25 ;  /* 0x000000191818723e */ /* 0x000fc400000010ff */
[----:B------:R-:W-:Y:S01]  /*b520*/  F2FP.BF16.F32.PACK_AB R26, R26, R27 ;  /* 0x0000001b1a1a723e */ /* 0x000fe200000010ff */
[----:B------:R-:W-:Y:S01]  /*b530*/  STSM.16.M88.4 [R165], R12 ;  /* 0x0000000ca5007844 */ /* 0x000fe20000000200 */
[----:B------:R-:W-:Y:S02]  /*b540*/  F2FP.BF16.F32.PACK_AB R25, R51, R50 ;  /* 0x000000323319723e */ /* 0x000fe400000010ff */
[----:B------:R-:W-:Y:S02]  /*b550*/  F2FP.BF16.F32.PACK_AB R27, R55, R54 ;  /* 0x00000036371b723e */ /* 0x000fe400000010ff */
[----:B--2---:R-:W-:Y:S02]  /*b560*/  F2FP.BF16.F32.PACK_AB R4, R57, R56 ;  /* 0x000000383904723e */ /* 0x004fe400000010ff */
[----:B------:R-:W-:Y:S01]  /*b570*/  F2FP.BF16.F32.PACK_AB R5, R59, R58 ;  /* 0x0000003a3b05723e */ /* 0x000fe200000010ff */
[----:B------:R-:W-:Y:S01]  /*b580*/  STSM.16.M88.4 [R164], R24 ;  /* 0x00000018a4007844 */ /* 0x000fe20000000200 */
[----:B------:R-:W-:-:S02]  /*b590*/  F2FP.BF16.F32.PACK_AB R6, R61, R60 ;  /* 0x0000003c3d06723e */ /* 0x000fc400000010ff */
[----:B------:R-:W-:Y:S02]  /*b5a0*/  F2FP.BF16.F32.PACK_AB R7, R63, R62 ;  /* 0x0000003e3f07723e */ /* 0x000fe400000010ff */
[----:B------:R-:W-:Y:S02]  /*b5b0*/  F2FP.BF16.F32.PACK_AB R28, R28, R29 ;  /* 0x0000001d1c1c723e */ /* 0x000fe400000010ff */
[----:B------:R-:W-:Y:S01]  /*b5c0*/  F2FP.BF16.F32.PACK_AB R30, R30, R31 ;  /* 0x0000001f1e1e723e */ /* 0x000fe200000010ff */
[----:B------:R1:W-:Y:S01]  /*b5d0*/  STSM.16.M88.4 [R163], R4 ;  /* 0x00000004a3007844 */ /* 0x0003e20000000200 */
[----:B------:R-:W-:Y:S02]  /*b5e0*/  F2FP.BF16.F32.PACK_AB R29, R67, R66 ;  /* 0x00000042431d723e */ /* 0x000fe400000010ff */
[----:B------:R-:W-:Y:S02]  /*b5f0*/  F2FP.BF16.F32.PACK_AB R31, R71, R70 ;  /* 0x00000046471f723e */ /* 0x000fe400000010ff */
[----:B------:R-:W-:-:S02]  /*b600*/  F2FP.BF16.F32.PACK_AB R32, R32, R33 ;  /* 0x000000212020723e */ /* 0x000fc400000010ff */
[----:B------:R-:W-:Y:S01]  /*b610*/  F2FP.BF16.F32.PACK_AB R33, R75, R74 ;  /* 0x0000004a4b21723e */ /* 0x000fe200000010ff */
[----:B------:R-:W-:Y:S01]  /*b620*/  STSM.16.M88.4 [R162], R28 ;  /* 0x0000001ca2007844 */ /* 0x000fe20000000200 */
[----:B------:R-:W-:Y:S02]  /*b630*/  F2FP.BF16.F32.PACK_AB R34, R77, R76 ;  /* 0x0000004c4d22723e */ /* 0x000fe400000010ff */
[----:B------:R-:W-:Y:S02]  /*b640*/  F2FP.BF16.F32.PACK_AB R35, R79, R78 ;  /* 0x0000004e4f23723e */ /* 0x000fe400000010ff */
[----:B------:R-:W-:Y:S02]  /*b650*/  F2FP.BF16.F32.PACK_AB R36, R36, R37 ;  /* 0x000000252424723e */ /* 0x000fe400000010ff */
[----:B------:R-:W-:Y:S01]  /*b660*/  F2FP.BF16.F32.PACK_AB R37, R83, R82 ;  /* 0x000000525325723e */ /* 0x000fe200000010ff */
[----:B------:R-:W-:Y:S01]  /*b670*/  STSM.16.M88.4 [R154], R32 ;  /* 0x000000209a007844 */ /* 0x000fe20000000200 */
[----:B------:R-:W-:Y:S01]  /*b680*/  F2FP.BF16.F32.PACK_AB R38, R85, R84 ;  /* 0x000000545526723e */ /* 0x000fe200000010ff */
[----:B-1----:R-:W-:Y:S01]  /*b690*/  IMAD R4, R40, UR4, RZ ;  /* 0x0000000428047c24 */ /* 0x002fe2000f8e02ff */
[----:B------:R-:W-:Y:S01]  /*b6a0*/  F2FP.BF16.F32.PACK_AB R39, R87, R86 ;  /* 0x000000565727723e */ /* 0x000fe200000010ff */
[----:B------:R-:W-:Y:S01]  /*b6b0*/  ULDC.64 UR4, c[0x0][0xb40] ;  /* 0x0002d00000047ab9 */ /* 0x000fe20000000a00 */
[----:B------:R-:W-:Y:S01]  /*b6c0*/  F2FP.BF16.F32.PACK_AB R96, R97, R96 ;  /* 0x000000606160723e */ /* 0x000fe200000010ff */
[----:B------:R-:W-:Y:S01]  /*b6d0*/  IMAD R4, R41, UR36, R4 ;  /* 0x0000002429047c24 */ /* 0x000fe2000f8e0204 */
[----:B------:R-:W-:Y:S01]  /*b6e0*/  F2FP.BF16.F32.PACK_AB R8, R89, R88 ;  /* 0x000000585908723e */ /* 0x000fe200000010ff */
[----:B------:R-:W-:Y:S01]  /*b6f0*/  STSM.16.M88.4 [R153], R36 ;  /* 0x0000002499007844 */ /* 0x000fe20000000200 */
[----:B------:R-:W-:-:S02]  /*b700*/  F2FP.BF16.F32.PACK_AB R9, R91, R90 ;  /* 0x0000005a5b09723e */ /* 0x000fc400000010ff */
[----:B------:R-:W-:Y:S02]  /*b710*/  F2FP.BF16.F32.PACK_AB R10, R93, R92 ;  /* 0x0000005c5d0a723e */ /* 0x000fe400000010ff */
[----:B------:R-:W-:Y:S02]  /*b720*/  F2FP.BF16.F32.PACK_AB R11, R95, R94 ;  /* 0x0000005e5f0b723e */ /* 0x000fe400000010ff */
[----:B------:R-:W-:Y:S02]  /*b730*/  F2FP.BF16.F32.PACK_AB R97, R99, R98 ;  /* 0x000000626361723e */ /* 0x000fe400000010ff */
[----:B------:R-:W-:Y:S01]  /*b740*/  F2FP.BF16.F32.PACK_AB R104, R105, R104 ;  /* 0x000000686968723e */ /* 0x000fe200000010ff */
[----:B------:R-:W-:Y:S01]  /*b750*/  STSM.16.M88.4 [R156], R8 ;  /* 0x000000089c007844 */ /* 0x000fe20000000200 */
[----:B------:R-:W-:Y:S02]  /*b760*/  F2FP.BF16.F32.PACK_AB R98, R101, R100 ;  /* 0x000000646562723e */ /* 0x000fe400000010ff */
[----:B------:R-:W-:-:S02]  /*b770*/  F2FP.BF16.F32.PACK_AB R99, R103, R102 ;  /* 0x000000666763723e */ /* 0x000fc400000010ff */
[----:B------:R-:W-:Y:S02]  /*b780*/  F2FP.BF16.F32.PACK_AB R105, R107, R106 ;  /* 0x0000006a6b69723e */ /* 0x000fe400000010ff */
[----:B------:R-:W-:Y:S01]  /*b790*/  F2FP.BF16.F32.PACK_AB R112, R113, R112 ;  /* 0x000000707170723e */ /* 0x000fe200000010ff */
[----:B------:R-:W-:Y:S01]  /*b7a0*/  STSM.16.M88.4 [R155], R96 ;  /* 0x000000609b007844 */ /* 0x000fe20000000200 */
[----:B------:R-:W-:Y:S02]  /*b7b0*/  F2FP.BF16.F32.PACK_AB R106, R109, R108 ;  /* 0x0000006c6d6a723e */ /* 0x000fe400000010ff */
[----:B------:R-:W-:Y:S02]  /*b7c0*/  F2FP.BF16.F32.PACK_AB R107, R111, R110 ;  /* 0x0000006e6f6b723e */ /* 0x000fe400000010ff */
[----:B------:R-:W-:Y:S02]  /*b7d0*/  F2FP.BF16.F32.PACK_AB R113, R115, R114 ;  /* 0x000000727371723e */ /* 0x000fe400000010ff */
[----:B------:R-:W-:Y:S01]  /*b7e0*/  F2FP.BF16.F32.PACK_AB R120, R121, R120 ;  /* 0x000000787978723e */ /* 0x000fe200000010ff */
[----:B------:R-:W-:Y:S01]  /*b7f0*/  STSM.16.M88.4 [R21], R104 ;  /* 0x0000006815007844 */ /* 0x000fe20000000200 */
        /* <DEDUP_REMOVED lines=21> */
[----:B------:R-:W-:Y:S02]  /*b950*/  SHF.R.S32.HI R5, RZ, 0x1f, R160 ;  /* 0x0000001fff057819 */ /* 0x000fe400000114a0 */
[----:B------:R-:W-:Y:S01]  /*b960*/  IADD3 R160, P1, R160, R2, RZ ;  /* 0x00000002a0a07210 */ /* 0x000fe20007f3e0ff */
[----:B------:R-:W-:Y:S03]  /*b970*/  STSM.16.M88.4 [R159], R144 ;  /* 0x000000909f007844 */ /* 0x000fe60000000200 */
[----:B------:R-:W-:Y:S01]  /*b980*/  IADD3.X R5, R5, R3, R4, P1, !PT ;  /* 0x0000000305057210 */ /* 0x000fe20000ffe404 */
[----:B------:R-:W-:Y:S01]  /*b990*/  @!PT LDS RZ, [RZ] ;  /* 0x00000000fffff984 */ /* 0x000fe20000000800 */
[----:B------:R-:W-:Y:S01]  /*b9a0*/  @!PT LDS RZ, [RZ] ;  /* 0x00000000fffff984 */ /* 0x000fe20000000800 */
[----:B------:R-:W-:Y:S01]  /*b9b0*/  @!PT LDS RZ, [RZ] ;  /* 0x00000000fffff984 */ /* 0x000fe20000000800 */
[----:B------:R-:W-:Y:S01]  /*b9c0*/  @!PT LDS RZ, [RZ] ;  /* 0x00000000fffff984 */ /* 0x000fe20000000800 */
[----:B------:R1:W-:Y:S06]  /*b9d0*/  MEMBAR.ALL.CTA ;  /* 0x0000000000007992 */ /* 0x0003ec0000008000 */
[----:B-1----:R-:W1:Y:S02]  /*b9e0*/  FENCE.VIEW.ASYNC.S ;  /* 0x00000000000073c6 */ /* 0x002e640000000000 */
[----:B-1----:R-:W-:Y:S06]  /*b9f0*/  BAR.ARV 0x1, 0x120 ;  /* 0x0044800000007b1d */ /* 0x002fec0000002000 */
[C---:B------:R-:W-:Y:S01]  /*ba00*/  LEA R2, P1, R160.reuse, UR4, 0x2 ;  /* 0x00000004a0027c11 */ /* 0x040fe2000f8210ff */
[----:B------:R-:W-:Y:S01]  /*ba10*/  ULDC UR4, c[0x0][0xc] ;  /* 0x0000030000047ab9 */ /* 0x000fe20000000800 */
[----:B------:R-:W1:Y:S01]  /*ba20*/  SHFL.IDX PT, R4, R218, RZ, 0x1f ;  /* 0x00001fffda047589 */ /* 0x000e6200000e0000 */
[----:B------:R-:W-:Y:S01]  /*ba30*/  UIADD3 UR10, UR4, UR10, URZ ;  /* 0x0000000a040a7290 */ /* 0x000fe2000fffe03f */
[----:B------:R-:W-:-:S05]  /*ba40*/  LEA.HI.X R3, R160, UR5, R5, 0x2, P1 ;  /* 0x00000005a0037c11 */ /* 0x000fca00088f1405 */
[----:B------:R2:W-:Y:S01]  /*ba50*/  @!P0 STG.E desc[UR12][R2.64], R158 ;  /* 0x0000009e02008986 */ /* 0x0005e2000c10190c */
[----:B------:R-:W-:-:S03]  /*ba60*/  MOV R212, UR10 ;  /* 0x0000000a00d47c02 */ /* 0x000fc60008000f00 */
[----:B------:R2:W-:Y:S01]  /*ba70*/  @!P2 STG.E desc[UR12][R2.64+0x20], R157 ;  /* 0x0000209d0200a986 */ /* 0x0005e2000c10190c */
[----:B-1----:R-:W-:-:S13]  /*ba80*/  ISETP.NE.AND P0, PT, R4, 0x7, PT ;  /* 0x000000070400780c */ /* 0x002fda0003f05270 */
[----:B--2---:R-:W-:Y:S05]  /*ba90*/  @P0 BRA `(.L_x_29) ;  /* 0x0000000000840947 */ /* 0x004fea0003800000 */
[----:B------:R-:W-:Y:S01]  /*baa0*/  BAR.SYNC.DEFER_BLOCKING 0x1, 0x120 ;  /* 0x0044800000007b1d */ /* 0x000fe20000010000 */
[----:B------:R-:W-:-:S05]  /*bab0*/  ELECT P0, URZ, PT ;  /* 0x00000000003f782f */ /* 0x000fca0003800000 */
[----:B------:R-:W-:Y:S08]  /*bac0*/  BSSY B0, `(.L_x_29) ;  /* 0x000001e000007945 */ /* 0x000ff00003800000 */
[----:B------:R-:W-:Y:S05]  /*bad0*/  @!P0 BRA `(.L_x_30) ;  /* 0x0000000000708947 */ /* 0x000fea0003800000 */
[----:B------:R-:W-:Y:S01]  /*bae0*/  R2UR UR10, R18 ;  /* 0x00000000120a72ca */ /* 0x000fe200000e0000 */
[----:B------:R-:W-:Y:S01]  /*baf0*/  ULDC.64 UR12, c[0x0][0x198] ;  /* 0x00006600000c7ab9 */ /* 0x000fe20000000a00 */
[----:B------:R-:W-:Y:S01]  /*bb00*/  UMOV UR33, URZ ;  /* 0x0000003f00217c82 */ /* 0x000fe20008000000 */
[----:B------:R-:W-:Y:S01]  /*bb10*/  UIADD3 UR4, UP0, UR12, 0x9f0, URZ ;  /* 0x000009f00c047890 */ /* 0x000fe2000ff1e03f */
[----:B------:R-:W-:Y:S01]  /*bb20*/  UMOV UR37, URZ ;  /* 0x0000003f00257c82 */ /* 0x000fe20008000000 */
[----:B------:R-:W-:Y:S02]  /*bb30*/  UMOV UR7, 0x40 ;  /* 0x0000004000077882 */ /* 0x000fe40000000000 */
[----:B------:R-:W-:-:S06]  /*bb40*/  UIADD3.X UR5, URZ, UR13, URZ, UP0, !UPT ;  /* 0x0000000d3f057290 */ /* 0x000fcc00087fe43f */
[----:B------:R-:W-:Y:S02]  /*bb50*/  UIADD3 UR6, UR10, 0x4000, URZ ;  /* 0x000040000a067890 */ /* 0x000fe4000fffe03f */
[----:B------:R-:W-:Y:S02]  /*bb60*/  UIADD3 UR8, UR10, 0x8000, URZ ;  /* 0x000080000a087890 */ /* 0x000fe4000fffe03f */
[----:B------:R-:W-:Y:S01]  /*bb70*/  UMOV UR32, UR10 ;  /* 0x0000000a00207c82 */ /* 0x000fe20008000000 */
[----:B------:R-:W-:Y:S01]  /*bb80*/  UIADD3 UR9, UR10, 0xc000, URZ ;  /* 0x0000c0000a097890 */ /* 0x000fe2000fffe03f */
[----:B------:R1:W-:Y:S02]  /*bb90*/  UTMASTG.5D [UR32], [UR4] ;  /* 0x00000020040073b5 */ /* 0x0003e40008020000 */
[----:B-1----:R-:W-:Y:S01]  /*bba0*/  UMOV UR32, UR6 ;  /* 0x0000000600207c82 */ /* 0x002fe20008000000 */
[----:B------:R-:W-:Y:S01]  /*bbb0*/  UMOV UR33, UR7 ;  /* 0x0000000700217c82 */ /* 0x000fe20008000000 */
[----:B------:R-:W-:Y:S01]  /*bbc0*/  UMOV UR6, 0x80 ;  /* 0x0000008000067882 */ /* 0x000fe20000000000 */
[----:B------:R1:W-:Y:S02]  /*bbd0*/  UTMASTG.5D [UR32], [UR4] ;  /* 0x00000020040073b5 */ /* 0x0003e40008020000 */
[----:B-1----:R-:W-:Y:S01]  /*bbe0*/  UMOV UR32, UR8 ;  /* 0x0000000800207c82 */ /* 0x002fe20008000000 */
[----:B------:R-:W-:Y:S01]  /*bbf0*/  UMOV UR33, UR6 ;  /* 0x0000000600217c82 */ /* 0x000fe20008000000 */
[----:B------:R-:W-:Y:S01]  /*bc00*/  UMOV UR6, 0xc0 ;  /* 0x000000c000067882 */ /* 0x000fe20000000000 */
[----:B------:R1:W-:Y:S02]  /*bc10*/  UTMASTG.5D [UR32], [UR4] ;  /* 0x00000020040073b5 */ /* 0x0003e40008020000 */
[----:B-1----:R-:W-:Y:S01]  /*bc20*/  UMOV UR32, UR9 ;  /* 0x0000000900207c82 */ /* 0x002fe20008000000 */
[----:B------:R-:W-:Y:S01]  /*bc30*/  UMOV UR33, UR6 ;  /* 0x0000000600217c82 */ /* 0x000fe20008000000 */
[----:B------:R-:W-:Y:S01]  /*bc40*/  UIADD3 UR6, UR10, 0x38820, URZ ;  /* 0x000388200a067890 */ /* 0x000fe2000fffe03f */
[----:B------:R1:W-:Y:S03]  /*bc50*/  UTMASTG.5D [UR32], [UR4] ;  /* 0x00000020040073b5 */ /* 0x0003e60008020000 */
[----:B------:R-:W-:Y:S01]  /*bc60*/  UPRMT UR6, URZ, 0x654, UR6 ;  /* 0x000006543f067896 */ /* 0x000fe20008000006 */
[----:B------:R0:W-:Y:S01]  /*bc70*/  UTMACMDFLUSH ;  /* 0x00000000000079b7 */ /* 0x0001e20000000000 */
[----:B------:R-:W-:-:S07]  /*bc80*/  DEPBAR.LE SB0, 0x0 ;  /* 0x000080000000791a */ /* 0x000fce0000000000 */
[----:B-1----:R-:W-:Y:S03]  /*bc90*/  SYNCS.ARRIVE.TRANS64.RED.A1T0 RZ, [UR6], RZ ;  /* 0x000000ffffff79a7 */ /* 0x002fe60008100406 */
.L_x_30:
[----:B------:R-:W-:Y:S05]  /*bca0*/  BSYNC B0 ;  /* 0x0000000000007941 */ /* 0x000fea0003800000 */
.L_x_29:
[----:B------:R-:W1:Y:S01]  /*bcb0*/  LDC R0, c[0x0][0xda4] ;  /* 0x00036900ff007b82 */ /* 0x000e620000000800 */
[----:B------:R-:W-:Y:S01]  /*bcc0*/  R2UR UR6, R212 ;  /* 0x00000000d40672ca */ /* 0x000fe200000e0000 */
[----:B------:R-:W-:Y:S01]  /*bcd0*/  UIADD3 UR38, UR38, 0x1, URZ ;  /* 0x0000000126267890 */ /* 0x000fe2000fffe03f */
[----:B------:R-:W-:Y:S01]  /*bce0*/  R2UR UR5, R19 ;  /* 0x00000000130572ca */ /* 0x000fe200000e0000 */
[----:B------:R-:W-:Y:S02]  /*bcf0*/  VIADD R213, R213, 0x1 ;  /* 0x00000001d5d57836 */ /* 0x000fe40000000000 */
[----:B------:R-:W-:-:S04]  /*bd00*/  UISETP.NE.AND UP0, UPT, UR38, 0x2, UPT ;  /* 0x000000022600788c */ /* 0x000fc8000bf05270 */
[----:B------:R-:W-:Y:S02]  /*bd10*/  USEL UR4, URZ, 0x1, UP0 ;  /* 0x000000013f047887 */ /* 0x000fe40008000000 */
[----:B------:R-:W-:-:S04]  /*bd20*/  USEL UR38, UR38, URZ, UP0 ;  /* 0x0000003f26267287 */ /* 0x000fc80008000000 */
[----:B------:R-:W-:-:S06]  /*bd30*/  ULOP3.LUT UR5, UR5, UR4, URZ, 0x3c, !UPT ;  /* 0x0000000405057292 */ /* 0x000fcc000f8e3c3f */
[----:B------:R-:W-:Y:S02]  /*bd40*/  MOV R19, UR5 ;  /* 0x0000000500137c02 */ /* 0x000fe40008000f00 */
[----:B-1----:R-:W-:-:S13]  /*bd50*/  ISETP.LE.AND P0, PT, R0, UR6, PT ;  /* 0x0000000600007c0c */ /* 0x002fda000bf03270 */
[----:B------:R-:W-:Y:S05]  /*bd60*/  @!P0 BRA `(.L_x_31) ;  /* 0xffffff4c00f88947 */ /* 0x000fea000383ffff */
[----:B------:R-:W-:Y:S05]  /*bd70*/  EXIT ;  /* 0x000000000000794d */ /* 0x000fea0003800000 */
.L_x_7:
[----:B------:R-:W-:-:S08]  /*bd80*/  NOP ;  /* 0x0000000000007918 */ /* 0x000fd00000000000 */
[----:B-1----:R-:W1:-:S00]  /*bd90*/  USETMAXREG.DEALLOC.CTAPOOL 0x18 ;  /* 0x00000018000079c8 */ /* 0x002e4000080e0500 */
[----:B-1----:R-:W-:-:S06]  /*bda0*/  LOP3.LUT R0, R0, 0x3, RZ, 0xc0, !PT ;  /* 0x0000000300007812 */ /* 0x002fcc00078ec0ff */
[----:B------:R-:W1:Y:S02]  /*bdb0*/  SHFL.IDX PT, R0, R0, RZ, 0x1f ;  /* 0x00001fff00007589 */ /* 0x000e6400000e0000 */
[----:B-1----:R-:W-:-:S13]  /*bdc0*/  ISETP.NE.AND P0, PT, R0, RZ, PT ;  /* 0x000000ff0000720c */ /* 0x002fda0003f05270 */
[----:B--2---:R-:W-:Y:S05]  /*bdd0*/  @P0 EXIT ;  /* 0x000000000000094d */ /* 0x004fea0003800000 */
[----:B------:R-:W1:Y:S01]  /*bde0*/  S2UR UR4, SR_CTAID.X ;  /* 0x00000000000479c3 */ /* 0x000e620000002500 */
[----:B------:R-:W-:Y:S01]  /*bdf0*/  IMAD.MOV.U32 R16, RZ, RZ, RZ ;  /* 0x000000ffff107224 */ /* 0x000fe200078e00ff */
[----:B------:R-:W-:Y:S01]  /*be00*/  MOV R2, 0x1 ;  /* 0x0000000100027802 */ /* 0x000fe20000000f00 */
[----:B------:R-:W-:-:S05]  /*be10*/  IMAD.MOV.U32 R19, RZ, RZ, 0x1 ;  /* 0x00000001ff137424 */ /* 0x000fca00078e00ff */
[----:B------:R-:W1:Y:S02]  /*be20*/  LDC R0, c[0x0][0xda4] ;  /* 0x00036900ff007b82 */ /* 0x000e640000000800 */
[----:B-1----:R-:W-:-:S13]  /*be30*/  ISETP.LE.AND P0, PT, R0, UR4, PT ;  /* 0x0000000400007c0c */ /* 0x002fda000bf03270 */
[----:B------:R-:W-:Y:S05]  /*be40*/  @P0 BRA `(.L_x_32) ;  /* 0x0000003000940947 */ /* 0x000fea0003800000 */
[----:B------:R-:W-:Y:S01]  /*be50*/  MOV R0, UR4 ;  /* 0x0000000400007c02 */ /* 0x000fe20008000f00 */
[----:B------:R-:W-:Y:S01]  /*be60*/  IMAD.MOV.U32 R16, RZ, RZ, RZ ;  /* 0x000000ffff107224 */ /* 0x000fe200078e00ff */
[----:B------:R-:W-:Y:S01]  /*be70*/  MOV R19, 0x1 ;  /* 0x0000000100137802 */ /* 0x000fe20000000f00 */
[----:B------:R-:W-:Y:S01]  /*be80*/  ULDC.64 UR36, c[0x0][0x198] ;  /* 0x0000660000247ab9 */ /* 0x000fe20000000a00 */
[----:B------:R-:W-:Y:S01]  /*be90*/  ULDC UR38, c[0x0][0xc] ;  /* 0x0000030000267ab9 */ /* 0x000fe20000000800 */
[----:B------:R1:W-:Y:S04]  /*bea0*/  STL [R1+0x10], R0 ;  /* 0x0000100001007387 */ /* 0x0003e80000100800 */
[----:B------:R1:W-:Y:S02]  /*beb0*/  STL [R1+0x18], RZ ;  /* 0x000018ff01007387 */ /* 0x0003e40000100800 */
.L_x_77:
[----:B------:R-:W2:Y:S01]  /*bec0*/  LDL R2, [R1+0x10] ;  /* 0x0000100001027983 */ /* 0x000ea20000100800 */
[----:B-1----:R-:W1:Y:S01]  /*bed0*/  LDC R0, c[0x0][0xda8] ;  /* 0x00036a00ff007b82 */ /* 0x002e620000000800 */
[----:B------:R-:W-:Y:S05]  /*bee0*/  YIELD ;  /* 0x0000000000007946 */ /* 0x000fea0003800000 */
[----:B------:R-:W3:Y:S01]  /*bef0*/  S2R R5, SR_CgaCtaId ;  /* 0x0000000000057919 */ /* 0x000ee20000008800 */
[----:B------:R-:W-:Y:S01]  /*bf00*/  ULDC.64 UR4, c[0x0][0x3f8] ;  /* 0x0000fe0000047ab9 */ /* 0x000fe20000000a00 */
[----:B------:R-:W4:Y:S01]  /*bf10*/  LDC R18, c[0x0][0xdb4] ;  /* 0x00036d00ff127b82 */ /* 0x000f220000000800 */
[----:B------:R-:W-:-:S03]  /*bf20*/  UISETP.NE.U32.AND UP0, UPT, UR4, URZ, UPT ;  /* 0x0000003f0400728c */ /* 0x000fc6000bf05070 */
[----:B------:R-:W-:Y:S01]  /*bf30*/  ULDC UR4, c[0x0][0x404] ;  /* 0x0001010000047ab9 */ /* 0x000fe20000000800 */
[----:B------:R-:W-:-:S04]  /*bf40*/  UISETP.NE.AND.EX UP0, UPT, UR5, URZ, UPT, UP0 ;  /* 0x0000003f0500728c */ /* 0x000fc8000bf05300 */
[----:B------:R-:W-:Y:S01]  /*bf50*/  USEL UR4, UR4, 0x1, UP0 ;  /* 0x0000000104047887 */ /* 0x000fe20008000000 */
[----:B-1----:R-:W-:Y:S02]  /*bf60*/  ISETP.NE.AND P0, PT, R0, 0x1, PT ;  /* 0x000000010000780c */ /* 0x002fe40003f05270 */
[----:B----4-:R-:W-:-:S11]  /*bf70*/  ISETP.NE.AND P1, PT, R18, 0x1, PT ;  /* 0x000000011200780c */ /* 0x010fd60003f25270 */
[----:B------:R-:W2:Y:S08]  /*bf80*/  @P0 LDC R0, c[0x0][0xdac] ;  /* 0x00036b00ff000b82 */ /* 0x000eb00000000800 */
[----:B------:R-:W1:Y:S01]  /*bf90*/  @P0 LDC R3, c[0x0][0xdb0] ;  /* 0x00036c00ff030b82 */ /* 0x000e620000000800 */
[----:B--2---:R-:W-:-:S04]  /*bfa0*/  @P0 IMAD.HI.U32 R0, R2, R0, RZ ;  /* 0x0000000002000227 */ /* 0x004fc800078e00ff */
[----:B------:R-:W-:Y:S01]  /*bfb0*/  IMAD.MOV.U32 R4, RZ, RZ, R2 ;  /* 0x000000ffff047224 */ /* 0x000fe200078e0002 */
[----:B-1----:R-:W-:Y:S02]  /*bfc0*/  @P0 SHF.R.U32.HI R4, RZ, R3, R0 ;  /* 0x00000003ff040219 */ /* 0x002fe40000011600 */
[----:B------:R-:W1:Y:S02]  /*bfd0*/  @P1 LDC.64 R2, c[0x0][0xdb8] ;  /* 0x00036e00ff021b82 */ /* 0x000e640000000a00 */
[----:B------:R-:W-:Y:S01]  /*bfe0*/  MOV R17, R4 ;  /* 0x0000000400117202 */ /* 0x000fe20000000f00 */
[----:B------:R2:W-:Y:S05]  /*bff0*/  STL [R1+0x8], R4 ;  /* 0x0000080401007387 */ /* 0x0005ea0000100800 */
[----:B------:R-:W4:Y:S01]  /*c000*/  LDC R0, c[0x0][0x2e0] ;  /* 0x0000b800ff007b82 */ /* 0x000f220000000800 */
[----:B-1----:R-:W-:-:S05]  /*c010*/  @P1 IMAD.HI.U32 R2, R4, R2, RZ ;  /* 0x0000000204021227 */ /* 0x002fca00078e00ff */
[----:B------:R-:W-:Y:S01]  /*c020*/  @P1 SHF.R.U32.HI R17, RZ, R3, R2 ;  /* 0x00000003ff111219 */ /* 0x000fe20000011602 */
[----:B----4-:R-:W-:Y:S01]  /*c030*/  IMAD R7, R0, UR4, RZ ;  /* 0x0000000400077c24 */ /* 0x010fe2000f8e02ff */
[----:B------:R-:W-:-:S03]  /*c040*/  MOV R0, 0x400 ;  /* 0x0000040000007802 */ /* 0x000fc60000000f00 */
[----:B------:R-:W-:Y:S01]  /*c050*/  IMAD.MOV R3, RZ, RZ, -R17 ;  /* 0x000000ffff037224 */ /* 0x000fe200078e0a11 */
[----:B---3--:R-:W-:Y:S01]  /*c060*/  LEA R6, R5, R0, 0x18 ;  /* 0x0000000005067211 */ /* 0x008fe200078ec0ff */
[----:B------:R-:W-:Y:S01]  /*c070*/  VIADD R0, R7, 0x4f ;  /* 0x0000004f07007836 */ /* 0x000fe20000000000 */
[----:B------:R2:W-:Y:S01]  /*c080*/  STL [R1+0x14], R7 ;  /* 0x0000140701007387 */ /* 0x0005e20000100800 */
[----:B------:R-:W-:Y:S01]  /*c090*/  IMAD R18, R18, R3, R4 ;  /* 0x0000000312127224 */ /* 0x000fe200078e0204 */
[----:B------:R-:W-:Y:S01]  /*c0a0*/  IADD3 R2, R6, 0x24400, RZ ;  /* 0x0002440006027810 */ /* 0x000fe20007ffe0ff */
[----:B------:R-:W-:Y:S01]  /*c0b0*/  IMAD.HI R0, R0, 0x66666667, RZ ;  /* 0x6666666700007827 */ /* 0x000fe200078e02ff */
[----:B------:R2:W-:Y:S02]  /*c0c0*/  STL [R1+0x4], R6 ;  /* 0x0000040601007387 */ /* 0x0005e40000100800 */
[----:B------:R-:W-:Y:S02]  /*c0d0*/  LOP3.LUT P0, RZ, R2, 0x3ff, RZ, 0xc0, !PT ;  /* 0x000003ff02ff7812 */ /* 0x000fe4000780c0ff */
[----:B------:R-:W-:-:S04]  /*c0e0*/  SHF.R.U32.HI R3, RZ, 0x1f, R0 ;  /* 0x0000001fff037819 */ /* 0x000fc80000011600 */
[----:B------:R-:W-:-:S05]  /*c0f0*/  LEA.HI.SX32 R0, R0, R3, 0x1b ;  /* 0x0000000300007211 */ /* 0x000fca00078fdaff */
[----:B------:R2:W-:Y:S02]  /*c100*/  STL [R1+0xc], R0 ;  /* 0x00000c0001007387 */ /* 0x0005e40000100800 */
[----:B------:R-:W-:Y:S05]  /*c110*/  @!P0 BRA `(.L_x_33) ;  /* 0x0000000000408947 */ /* 0x000fea0003800000 */
[----:B------:R-:W-:Y:S01]  /*c120*/  MOV R2, 0x0 ;  /* 0x0000000000027802 */ /* 0x000fe20000000f00 */
[----:B------:R-:W-:Y:S01]  /*c130*/  ULDC.64 UR6, c[0x4][0x1b8] ;  /* 0x01006e0000067ab9 */ /* 0x000fe20000000a00 */
[----:B------:R-:W-:Y:S01]  /*c140*/  ULDC.64 UR8, c[0x4][0x1c0] ;  /* 0x0100700000087ab9 */ /* 0x000fe20000000a00 */
[----:B------:R-:W-:Y:S01]  /*c150*/  ULDC.64 UR4, c[0x4][0x118] ;  /* 0x0100460000047ab9 */ /* 0x000fe20000000a00 */
[----:B--2---:R-:W-:Y:S01]  /*c160*/  MOV R4, UR6 ;  /* 0x0000000600047c02 */ /* 0x004fe20008000f00 */
[----:B------:R-:W-:Y:S01]  /*c170*/  IMAD.U32 R5, RZ, RZ, UR7 ;  /* 0x00000007ff057e24 */ /* 0x000fe2000f8e00ff */
[----:B------:R-:W1:Y:S01]  /*c180*/  LDC.64 R2, c[0x4][R2] ;  /* 0x0100000002027b82 */ /* 0x000e620000000a00 */
[----:B------:R-:W-:Y:S01]  /*c190*/  MOV R6, UR8 ;  /* 0x0000000800067c02 */ /* 0x000fe20008000f00 */
[----:B------:R-:W-:Y:S01]  /*c1a0*/  IMAD.U32 R7, RZ, RZ, UR9 ;  /* 0x00000009ff077e24 */ /* 0x000fe2000f8e00ff */
[----:B------:R-:W-:Y:S01]  /*c1b0*/  MOV R10, UR4 ;  /* 0x00000004000a7c02 */ /* 0x000fe20008000f00 */
[----:B------:R-:W-:Y:S01]  /*c1c0*/  IMAD.U32 R11, RZ, RZ, UR5 ;  /* 0x00000005ff0b7e24 */ /* 0x000fe2000f8e00ff */
[----:B------:R-:W-:Y:S01]  /*c1d0*/  MOV R8, 0x70 ;  /* 0x0000007000087802 */ /* 0x000fe20000000f00 */
[----:B------:R-:W-:Y:S01]  /*c1e0*/  IMAD.MOV.U32 R12, RZ, RZ, 0x1 ;  /* 0x00000001ff0c7424 */ /* 0x000fe200078e00ff */
[----:B------:R-:W-:-:S07]  /*c1f0*/  MOV R13, RZ ;  /* 0x000000ff000d7202 */ /* 0x000fce0000000f00 */
[----:B------:R-:W-:-:S07]  /*c200*/  LEPC R20, `(.L_x_33) ;  /* 0x000000001014794e */ /* 0x000fce0000000000 */
[----:B-1----:R-:W-:Y:S05]  /*c210*/  CALL.ABS.NOINC R2 ;  /* 0x0000000002007343 */ /* 0x002fea0003c00000 */
.L_x_33:
[----:B------:R-:W2:Y:S02]  /*c220*/  LDL R2, [R1+0x4] ;  /* 0x0000040001027983 */ /* 0x000ea40000100800 */
[----:B--2---:R-:W-:-:S05]  /*c230*/  VIADD R0, R2, 0x400 ;  /* 0x0000040002007836 */ /* 0x004fca0000000000 */
[----:B------:R-:W-:-:S13]  /*c240*/  LOP3.LUT P0, RZ, R0, 0x3ff, RZ, 0xc0, !PT ;  /* 0x000003ff00ff7812 */ /* 0x000fda000780c0ff */
[----:B------:R-:W-:Y:S05]  /*c250*/  @!P0 BRA `(.L_x_34) ;  /* 0x0000000000808947 */ /* 0x000fea0003800000 */
[----:B------:R-:W-:Y:S01]  /*c260*/  MOV R0, 0x0 ;  /* 0x0000000000007802 */ /* 0x000fe20000000f00 */
[----:B------:R-:W-:Y:S01]  /*c270*/  ULDC.64 UR6, c[0x4][0x1b8] ;  /* 0x01006e0000067ab9 */ /* 0x000fe20000000a00 */
[----:B------:R-:W-:Y:S01]  /*c280*/  ULDC.64 UR8, c[0x4][0x1c0] ;  /* 0x0100700000087ab9 */ /* 0x000fe20000000a00 */
[----:B------:R-:W-:Y:S01]  /*c290*/  ULDC.64 UR4, c[0x4][0x120] ;  /* 0x0100480000047ab9 */ /* 0x000fe20000000a00 */
[----:B------:R1:W2:Y:S01]  /*c2a0*/  LDC.64 R2, c[0x4][R0] ;  /* 0x0100000000027b82 */ /* 0x0002a20000000a00 */
[----:B------:R-:W-:Y:S01]  /*c2b0*/  MOV R4, UR6 ;  /* 0x0000000600047c02 */ /* 0x000fe20008000f00 */
[----:B------:R-:W-:Y:S01]  /*c2c0*/  IMAD.U32 R5, RZ, RZ, UR7 ;  /* 0x00000007ff057e24 */ /* 0x000fe2000f8e00ff */
[----:B------:R-:W-:Y:S01]  /*c2d0*/  MOV R6, UR8 ;  /* 0x0000000800067c02 */ /* 0x000fe20008000f00 */
[----:B------:R-:W-:Y:S01]  /*c2e0*/  IMAD.U32 R7, RZ, RZ, UR9 ;  /* 0x00000009ff077e24 */ /* 0x000fe2000f8e00ff */
[----:B------:R-:W-:Y:S01]  /*c2f0*/  MOV R10, UR4 ;  /* 0x00000004000a7c02 */ /* 0x000fe20008000f00 */
[----:B------:R-:W-:Y:S01]  /*c300*/  IMAD.U32 R11, RZ, RZ, UR5 ;  /* 0x00000005ff0b7e24 */ /* 0x000fe2000f8e00ff */
[----:B------:R-:W-:Y:S01]  /*c310*/  MOV R8, 0x70 ;  /* 0x0000007000087802 */ /* 0x000fe20000000f00 */
[----:B------:R-:W-:Y:S01]  /*c320*/  IMAD.MOV.U32 R12, RZ, RZ, 0x1 ;  /* 0x00000001ff0c7424 */ /* 0x000fe200078e00ff */
[----:B-1----:R-:W-:-:S07]  /*c330*/  MOV R13, RZ ;  /* 0x000000ff000d7202 */ /* 0x002fce0000000f00 */
[----:B------:R-:W-:-:S07]  /*c340*/  LEPC R20, `(.L_x_35) ;  /* 0x000000001014794e */ /* 0x000fce0000000000 */
[----:B--2---:R-:W-:Y:S05]  /*c350*/  CALL.ABS.NOINC R2 ;  /* 0x0000000002007343 */ /* 0x004fea0003c00000 */
.L_x_35:
[----:B------:R-:W-:Y:S01]  /*c360*/  MOV R2, 0x0 ;  /* 0x0000000000027802 */ /* 0x000fe20000000f00 */
[----:B------:R-:W-:Y:S01]  /*c370*/  ULDC.64 UR6, c[0x4][0x1b8] ;  /* 0x01006e0000067ab9 */ /* 0x000fe20000000a00 */
[----:B------:R-:W-:Y:S01]  /*c380*/  ULDC.64 UR8, c[0x4][0x1c0] ;  /* 0x0100700000087ab9 */ /* 0x000fe20000000a00 */
[----:B------:R-:W-:Y:S01]  /*c390*/  ULDC.64 UR4, c[0x4][0x128] ;  /* 0x01004a0000047ab9 */ /* 0x000fe20000000a00 */
[----:B------:R-:W-:Y:S01]  /*c3a0*/  IMAD.U32 R4, RZ, RZ, UR6 ;  /* 0x00000006ff047e24 */ /* 0x000fe2000f8e00ff */
[----:B------:R-:W-:Y:S01]  /*c3b0*/  MOV R5, UR7 ;  /* 0x0000000700057c02 */ /* 0x000fe20008000f00 */
[----:B------:R-:W1:Y:S01]  /*c3c0*/  LDC.64 R2, c[0x4][R2] ;  /* 0x0100000002027b82 */ /* 0x000e620000000a00 */
[----:B------:R-:W-:Y:S01]  /*c3d0*/  IMAD.U32 R6, RZ, RZ, UR8 ;  /* 0x00000008ff067e24 */ /* 0x000fe2000f8e00ff */
[----:B------:R-:W-:Y:S01]  /*c3e0*/  MOV R7, UR9 ;  /* 0x0000000900077c02 */ /* 0x000fe20008000f00 */
[----:B------:R-:W-:Y:S01]  /*c3f0*/  IMAD.U32 R10, RZ, RZ, UR4 ;  /* 0x00000004ff0a7e24 */ /* 0x000fe2000f8e00ff */
[----:B------:R-:W-:Y:S01]  /*c400*/  MOV R11, UR5 ;  /* 0x00000005000b7c02 */ /* 0x000fe20008000f00 */
[----:B------:R-:W-:Y:S01]  /*c410*/  IMAD.MOV.U32 R8, RZ, RZ, 0x70 ;  /* 0x00000070ff087424 */ /* 0x000fe200078e00ff */
[----:B------:R-:W-:Y:S01]  /*c420*/  MOV R12, 0x1 ;  /* 0x00000001000c7802 */ /* 0x000fe20000000f00 */
[----:B------:R-:W-:-:S07]  /*c430*/  IMAD.MOV.U32 R13, RZ, RZ, RZ ;  /* 0x000000ffff0d7224 */ /* 0x000fce00078e00ff */
[----:B------:R-:W-:-:S07]  /*c440*/  LEPC R20, `(.L_x_34) ;  /* 0x000000001014794e */ /* 0x000fce0000000000 */
[----:B-1----:R-:W-:Y:S05]  /*c450*/  CALL.ABS.NOINC R2 ;  /* 0x0000000002007343 */ /* 0x002fea0003c00000 */
.L_x_34:
[----:B------:R-:W1:Y:S01]  /*c460*/  LDC R0, c[0x0][0x428] ;  /* 0x00010a00ff007b82 */ /* 0x000e620000000800 */
[----:B------:R-:W-:Y:S01]  /*c470*/  ULDC.64 UR4, c[0x0][0x9f8] ;  /* 0x00027e0000047ab9 */ /* 0x000fe20000000a00 */
[----:B------:R-:W2:Y:S01]  /*c480*/  LDL.LU R7, [R1+0x8] ;  /* 0x0000080001077983 */ /* 0x000ea20000300800 */
[----:B------:R-:W-:Y:S02]  /*c490*/  ISETP.NE.U32.AND P0, PT, RZ, UR4, PT ;  /* 0x00000004ff007c0c */ /* 0x000fe4000bf05070 */
[----:B------:R-:W-:Y:S01]  /*c4a0*/  MOV R4, R18 ;  /* 0x0000001200047202 */ /* 0x000fe20000000f00 */
[----:B------:R-:W3:Y:S01]  /*c4b0*/  LDL R6, [R1+0x10] ;  /* 0x0000100001067983 */ /* 0x000ee20000100800 */
[----:B------:R-:W-:Y:S01]  /*c4c0*/  ISETP.NE.AND.EX P0, PT, RZ, UR5, PT, P0 ;  /* 0x00000005ff007c0c */ /* 0x000fe2000bf05300 */
[----:B------:R-:W-:Y:S01]  /*c4d0*/  ULDC.64 UR6, c[0x0][0x208] ;  /* 0x0000820000067ab9 */ /* 0x000fe20000000a00 */
[----:B------:R-:W-:Y:S01]  /*c4e0*/  ULDC UR4, c[0x0][0xda8] ;  /* 0x00036a0000047ab9 */ /* 0x000fe20000000800 */
[----:B------:R-:W4:Y:S01]  /*c4f0*/  S2R R8, SR_TID.X ;  /* 0x0000000000087919 */ /* 0x000f220000002100 */
[----:B-1----:R-:W-:-:S13]  /*c500*/  ISETP.NE.AND P1, PT, R0, 0x1, PT ;  /* 0x000000010000780c */ /* 0x002fda0003f25270 */
[----:B------:R-:W1:Y:S01]  /*c510*/  @P1 LDC R3, c[0x0][0x42c] ;  /* 0x00010b00ff031b82 */ /* 0x000e620000000800 */
[----:B----4-:R-:W-:-:S07]  /*c520*/  LOP3.LUT R8, R8, 0x1f, RZ, 0xc0, !PT ;  /* 0x0000001f08087812 */ /* 0x010fce00078ec0ff */
[----:B------:R-:W4:Y:S01]  /*c530*/  @P1 LDC R5, c[0x0][0x430] ;  /* 0x00010c00ff051b82 */ /* 0x000f220000000800 */
[----:B-1----:R-:W-:-:S07]  /*c540*/  @P1 IMAD.HI.U32 R0, R18, R3, RZ ;  /* 0x0000000312001227 */ /* 0x002fce00078e00ff */
[----:B------:R-:W1:Y:S01]  /*c550*/  @P0 LDC.64 R2, c[0x0][0x9f8] ;  /* 0x00027e00ff020b82 */ /* 0x000e620000000a00 */
[----:B----4-:R-:W-:Y:S01]  /*c560*/  @P1 SHF.R.U32.HI R4, RZ, R5, R0 ;  /* 0x00000005ff041219 */ /* 0x010fe20000011600 */
[----:B------:R-:W-:Y:S02]  /*c570*/  IMAD.MOV.U32 R0, RZ, RZ, R17 ;  /* 0x000000ffff007224 */ /* 0x000fe400078e0011 */
[----:B-1----:R-:W-:-:S05]  /*c580*/  @P0 IMAD.WIDE R2, R17, 0x4, R2 ;  /* 0x0000000411020825 */ /* 0x002fca00078e0202 */
[----:B------:R1:W5:Y:S01]  /*c590*/  @P0 LDG.E R0, desc[UR6][R2.64] ;  /* 0x0000000602000981 */ /* 0x000362000c1e1900 */
[----:B------:R-:W-:-:S04]  /*c5a0*/  ISETP.NE.AND P1, PT, R8, RZ, PT ;  /* 0x000000ff0800720c */ /* 0x000fc80003f25270 */
[----:B------:R-:W-:-:S09]  /*c5b0*/  PLOP3.LUT P2, PT, P1, PT, PT, 0x8, 0x0 ;  /* 0x000000000000781c */ /* 0x000fd20000f4e170 */
[----:B------:R-:W-:-:S05]  /*c5c0*/  VOTEU.ALL UP1, P1 ;  /* 0x00000000003f7886 */ /* 0x000fca0000820000 */
[----:B------:R-:W-:-:S04]  /*c5d0*/  @!UP1 UIADD3 UR8, UP0, UR36, 0x270, URZ ;  /* 0x0000027024089890 */ /* 0x000fc8000ff1e03f */
[----:B------:R-:W-:-:S03]  /*c5e0*/  @!UP1 UIADD3.X UR9, URZ, UR37, URZ, UP0, !UPT ;  /* 0x000000253f099290 */ /* 0x000fc600087fe43f */
[----:B------:R-:W-:Y:S01]  /*c5f0*/  VOTEU.ALL UP0, P1 ;  /* 0x00000000003f7886 */ /* 0x000fe20000800000 */
[----:B--2---:R-:W-:-:S05]  /*c600*/  IADD3 R8, -R7, RZ, RZ ;  /* 0x000000ff07087210 */ /* 0x004fca0007ffe1ff */
[----:B---3--:R-:W-:-:S04]  /*c610*/  IMAD R8, R8, UR4, R6 ;  /* 0x0000000408087c24 */ /* 0x008fc8000f8e0206 */
[----:B-1----:R-:W-:-:S07]  /*c620*/  IMAD.SHL.U32 R8, R8, 0x80, RZ ;  /* 0x0000008008087824 */ /* 0x002fce00078e00ff */
.L_x_36:
[----:B------:R-:W-:Y:S02]  /*c630*/  PLOP3.LUT P0, PT, P0, P2, PT, 0xa2, 0x0 ;  /* 0x000000000000781c */ /* 0x000fe40000705472 */
[----:B------:R-:W-:Y:S01]  /*c640*/  @P2 R2UR P0, UR7, R17 ;  /* 0x00000000110722ca */ /* 0x000fe20000000000 */
[----:B------:R-:W-:-:S07]  /*c650*/  UMOV UR4, URZ ;  /* 0x0000003f00047c82 */ /* 0x000fce0008000000 */
[----:B------:R-:W-:Y:S02]  /*c660*/  PLOP3.LUT P0, PT, P0, P2, PT, 0xa2, 0x0 ;  /* 0x000000000000781c */ /* 0x000fe40000705472 */
[----:B------:R-:W-:-:S08]  /*c670*/  @P2 R2UR.OR P0, UR6, R18 ;  /* 0x00000000120622ca */ /* 0x000fd00000100000 */
[----:B------:R-:W-:Y:S02]  /*c680*/  PLOP3.LUT P0, PT, P0, P2, PT, 0xa2, 0x0 ;  /* 0x000000000000781c */ /* 0x000fe40000705472 */
[----:B------:R-:W-:-:S08]  /*c690*/  @P2 R2UR.OR P0, UR5, R8 ;  /* 0x00000000080522ca */ /* 0x000fd00000100000 */
[----:B------:R-:W-:-:S05]  /*c6a0*/  @P2 PLOP3.LUT P2, PT, P0, PT, PT, 0x80, 0x0 ;  /* 0x000000000000281c */ /* 0x000fca000074f070 */
[----:B------:R1:W-:Y:S08]  /*c6b0*/  @!UP0 UTMAPF.L2.4D [UR4], [UR8] ;  /* 0x00000004080085b8 */ /* 0x0003f00008018000 */
[----:B-1----:R-:W-:Y:S05]  /*c6c0*/  @P2 BRA.U.ANY `(.L_x_36) ;  /* 0xfffffffd00d82947 */ /* 0x002fea000393ffff */
[----:B------:R-:W-:Y:S01]  /*c6d0*/  PLOP3.LUT P2, PT, P1, PT, PT, 0x8, 0x0 ;  /* 0x000000000000781c */ /* 0x000fe20000f4e170 */
[----:B------:R-:W-:Y:S01]  /*c6e0*/  VOTEU.ALL UP0, P1 ;  /* 0x00000000003f7886 */ /* 0x000fe20000800000 */
[----:B------:R-:W-:-:S11]  /*c6f0*/  UMOV UR4, 0x40 ;  /* 0x0000004000047882 */ /* 0x000fd60000000000 */
.L_x_37:
[----:B------:R-:W-:Y:S02]  /*c700*/  PLOP3.LUT P0, PT, P0, P2, PT, 0xa2, 0x0 ;  /* 0x000000000000781c */ /* 0x000fe40000705472 */
[----:B------:R-:W-:-:S08]  /*c710*/  @P2 R2UR P0, UR7, R17 ;  /* 0x00000000110722ca */ /* 0x000fd00000000000 */
        /* <DEDUP_REMOVED lines=10> */
.L_x_38:
        /* <DEDUP_REMOVED lines=12> */
.L_x_39:
        /* <DEDUP_REMOVED lines=9> */
[----:B------:R-:W1:Y:S01]  /*c910*/  LDC.64 R2, c[0x0][0x3f8] ;  /* 0x0000fe00ff027b82 */ /* 0x000e620000000a00 */
[----:B------:R-:W-:Y:S01]  /*c920*/  UMOV UR4, 0xffffffff ;  /* 0xffffffff00047882 */ /* 0x000fe20000000000 */
[----:B-1----:R-:W-:-:S04]  /*c930*/  ISETP.NE.U32.AND P0, PT, R2, RZ, PT ;  /* 0x000000ff0200720c */ /* 0x002fc80003f05070 */
[----:B------:R-:W-:-:S04]  /*c940*/  ISETP.NE.AND.EX P0, PT, R3, RZ, PT, P0 ;  /* 0x000000ff0300720c */ /* 0x000fc80003f05300 */
[----:B-----5:R-:W-:Y:S01]  /*c950*/  SEL R5, R0, RZ, !P0 ;  /* 0x000000ff00057207 */ /* 0x020fe20004000000 */
[----:B------:R-:W-:Y:S08]  /*c960*/  BRA.DIV UR4, `(.L_x_40) ;  /* 0x0000002e04187947 */ /* 0x000ff0000b800000 */
.L_x_93:
[----:B------:R-:W2:Y:S01]  /*c970*/  LDL R6, [R1+0xc] ;  /* 0x00000c0001067983 */ /* 0x000ea20000100800 */
[----:B------:R-:W-:Y:S01]  /*c980*/  UMOV UR4, 0xffffffff ;  /* 0xffffffff00047882 */ /* 0x000fe20000000000 */
[----:B------:R-:W-:Y:S02]  /*c990*/  SHF.R.S32.HI R11, RZ, 0x1f, R0 ;  /* 0x0000001fff0b7819 */ /* 0x000fe40000011400 */
[----:B--2---:R-:W-:Y:S01]  /*c9a0*/  IADD3 R10, R6, -0x1, RZ ;  /* 0xffffffff060a7810 */ /* 0x004fe20007ffe0ff */
[----:B------:R-:W-:Y:S06]  /*c9b0*/  BRA.DIV UR4, `(.L_x_41) ;  /* 0x0000002e04387947 */ /* 0x000fec000b800000 */
[----:B------:R-:W-:-:S13]  /*c9c0*/  ELECT P6, URZ, PT ;  /* 0x00000000003f782f */ /* 0x000fda00038c0000 */
.L_x_96:
[----:B------:R-:W-:Y:S05]  /*c9d0*/  @!P6 BRA `(.L_x_42) ;  /* 0x000000040030e947 */ /* 0x000fea0003800000 */
[----:B------:R1:W-:Y:S01]  /*c9e0*/  STL [R1], R10 ;  /* 0x0000000a01007387 */ /* 0x0003e20000100800 */
[----:B------:R-:W-:Y:S01]  /*c9f0*/  IMAD.MOV.U32 R5, RZ, RZ, R0 ;  /* 0x000000ffff057224 */ /* 0x000fe200078e0000 */
[----:B------:R-:W-:Y:S06]  /*ca00*/  @!P0 BRA `(.L_x_43) ;  /* 0x0000000000508947 */ /* 0x000fec0003800000 */
[----:B------:R-:W2:Y:S01]  /*ca10*/  LDC R9, c[0x0][0x41c] ;  /* 0x00010700ff097b82 */ /* 0x000ea20000000800 */
[----:B------:R-:W-:Y:S01]  /*ca20*/  MOV R5, R10 ;  /* 0x0000000a00057202 */ /* 0x000fe20000000f00 */
[----:B------:R-:W-:Y:S01]  /*ca30*/  ULDC.64 UR4, c[0x0][0x408] ;  /* 0x0001020000047ab9 */ /* 0x000fe20000000a00 */
[----:B------:R-:W-:Y:S01]  /*ca40*/  ULDC.64 UR6, c[0x0][0x208] ;  /* 0x0000820000067ab9 */ /* 0x000fe20000000a00 */
[----:B--2---:R-:W-:-:S13]  /*ca50*/  ISETP.NE.AND P1, PT, R9, 0x1, PT ;  /* 0x000000010900780c */ /* 0x004fda0003f25270 */
[----:B------:R-:W2:Y:S02]  /*ca60*/  @P1 LDC.64 R6, c[0x0][0x420] ;  /* 0x00010800ff061b82 */ /* 0x000ea40000000a00 */
[----:B--2---:R-:W-:-:S05]  /*ca70*/  @P1 IMAD.HI.U32 R6, R10, R6, RZ ;  /* 0x000000060a061227 */ /* 0x004fca00078e00ff */
[----:B------:R-:W-:-:S05]  /*ca80*/  @P1 SHF.R.U32.HI R5, RZ, R7, R6 ;  /* 0x00000007ff051219 */ /* 0x000fca0000011606 */
[----:B------:R-:W-:-:S04]  /*ca90*/  IMAD.MOV R6, RZ, RZ, -R5 ;  /* 0x000000ffff067224 */ /* 0x000fc800078e0a05 */
[----:B------:R-:W-:Y:S02]  /*caa0*/  IMAD R7, R9, R6, R10 ;  /* 0x0000000609077224 */ /* 0x000fe400078e020a */
[----:B------:R-:W-:-:S03]  /*cab0*/  IMAD R6, R11, UR4, RZ ;  /* 0x000000040b067c24 */ /* 0x000fc6000f8e02ff */
[----:B------:R2:W-:Y:S01]  /*cac0*/  STL [R1], R7 ;  /* 0x0000000701007387 */ /* 0x0005e20000100800 */
[----:B------:R-:W-:Y:S01]  /*cad0*/  IMAD R9, R0, UR5, R6 ;  /* 0x0000000500097c24 */ /* 0x000fe2000f8e0206 */
[----:B------:R-:W-:Y:S02]  /*cae0*/  MOV R6, R5 ;  /* 0x0000000500067202 */ /* 0x000fe40000000f00 */
[----:B--2---:R-:W-:-:S03]  /*caf0*/  SHF.R.S32.HI R7, RZ, 0x1f, R5 ;  /* 0x0000001fff077819 */ /* 0x004fc60000011405 */
[----:B------:R-:W-:-:S04]  /*cb00*/  IMAD.WIDE.U32 R6, R0, UR4, R6 ;  /* 0x0000000400067c25 */ /* 0x000fc8000f8e0006 */
[----:B------:R-:W-:Y:S01]  /*cb10*/  IMAD.IADD R5, R7, 0x1, R9 ;  /* 0x0000000107057824 */ /* 0x000fe200078e0209 */
[----:B------:R-:W-:-:S04]  /*cb20*/  LEA R12, P1, R6, R2, 0x2 ;  /* 0x00000002060c7211 */ /* 0x000fc800078210ff */
[----:B------:R-:W-:-:S05]  /*cb30*/  LEA.HI.X R13, R6, R3, R5, 0x2, P1 ;  /* 0x00000003060d7211 */ /* 0x000fca00008f1405 */
[----:B------:R2:W5:Y:S04]  /*cb40*/  LDG.E R5, desc[UR6][R12.64] ;  /* 0x000000060c057981 */ /* 0x000568000c1e1900 */
.L_x_43:
[----:B------:R-:W3:Y:S01]  /*cb50*/  S2R R7, SR_CgaCtaId ;  /* 0x0000000000077919 */ /* 0x000ee20000008800 */
[----:B------:R-:W-:-:S04]  /*cb60*/  MOV R6, 0x400 ;  /* 0x0000040000067802 */ /* 0x000fc80000000f00 */
[----:B---3--:R-:W-:Y:S02]  /*cb70*/  LEA R6, R7, R6, 0x18 ;  /* 0x0000000607067211 */ /* 0x008fe400078ec0ff */
[----:B------:R-:W-:Y:S02]  /*cb80*/  SHF.L.U32 R7, R19, 0x1f, RZ ;  /* 0x0000001f13077819 */ /* 0x000fe400000006ff */
[----:B------:R-:W-:-:S04]  /*cb90*/  LEA R6, R16, R6, 0x3 ;  /* 0x0000000610067211 */ /* 0x000fc800078e18ff */
[----:B------:R-:W3:Y:S02]  /*cba0*/  SYNCS.PHASECHK.TRANS64.TRYWAIT P1, [R6+URZ+0x38840], R7 ;  /* 0x03884007060075a7 */ /* 0x000ee4000802017f */
[----:B---3--:R-:W-:Y:S05]  /*cbb0*/  @!P1 BRA `(.L_x_44) ;  /* 0x0000002800d89947 */ /* 0x008fea0003800000 */
.L_x_97:
[----:B------:R-:W4:Y:S02]  /*cbc0*/  S2R R9, SR_TID.X ;  /* 0x0000000000097919 */ /* 0x000f240000002100 */
[----:B----4-:R-:W-:-:S04]  /*cbd0*/  LOP3.LUT R9, R9, 0x7f, RZ, 0xc0, !PT ;  /* 0x0000007f09097812 */ /* 0x010fc800078ec0ff */
[----:B------:R-:W-:-:S13]  /*cbe0*/  ISETP.NE.AND P1, PT, R9, RZ, PT ;  /* 0x000000ff0900720c */ /* 0x000fda0003f25270 */
[----:B------:R-:W-:Y:S05]  /*cbf0*/  @P1 BRA `(.L_x_45) ;  /* 0x00000000001c1947 */ /* 0x000fea0003800000 */
[----:B------:R-:W4:Y:S01]  /*cc00*/  S2R R9, SR_TID.X ;  /* 0x0000000000097919 */ /* 0x000f220000002100 */
[----:B---3--:R-:W-:-:S04]  /*cc10*/  IMAD.MOV.U32 R7, RZ, RZ, 0xa000 ;  /* 0x0000a000ff077424 */ /* 0x008fc800078e00ff */
[----:B------:R3:W-:Y:S01]  /*cc20*/  SYNCS.ARRIVE.TRANS64 RZ, [R6+URZ+0x38830], R7 ;  /* 0x0388300706ff79a7 */ /* 0x0007e2000800003f */
[----:B----4-:R-:W-:-:S04]  /*cc30*/  LOP3.LUT R9, R9, 0x1f, RZ, 0xc0, !PT ;  /* 0x0000001f09097812 */ /* 0x010fc800078ec0ff */
[----:B------:R-:W-:-:S13]  /*cc40*/  ISETP.NE.AND P1, PT, R9, RZ, PT ;  /* 0x000000ff0900720c */ /* 0x000fda0003f25270 */
[----:B---3--:R-:W-:Y:S05]  /*cc50*/  @!P1 BRA `(.L_x_45) ;  /* 0x0000000000049947 */ /* 0x008fea0003800000 */
[----:B------:R-:W-:Y:S01]  /*cc60*/  BPT.TRAP 0x1 ;  /* 0x000000040000795c */ /* 0x000fe20000300000 */
.L_x_45:
[----:B---3--:R-:W3:Y:S01]  /*cc70*/  LDL R7, [R1] ;  /* 0x0000000001077983 */ /* 0x008ee20000100800 */
[----:B------:R-:W-:Y:S01]  /*cc80*/  MOV R9, 0x400 ;  /* 0x0000040000097802 */ /* 0x000fe20000000f00 */
[----:B--2---:R-:W2:Y:S01]  /*cc90*/  S2R R12, SR_CgaCtaId ;  /* 0x00000000000c7919 */ /* 0x004ea20000008800 */
[----:B------:R-:W-:Y:S01]  /*cca0*/  R2UR UR9, R6 ;  /* 0x00000000060972ca */ /* 0x000fe200000e0000 */
[----:B------:R-:W-:Y:S01]  /*ccb0*/  UIADD3 UR4, UP0, UR36, 0x370, URZ ;  /* 0x0000037024047890 */ /* 0x000fe2000ff1e03f */
[----:B------:R-:W-:Y:S02]  /*ccc0*/  R2UR UR12, R4 ;  /* 0x00000000040c72ca */ /* 0x000fe400000e0000 */
[----:B-----5:R-:W-:Y:S01]  /*ccd0*/  R2UR UR13, R5 ;  /* 0x00000000050d72ca */ /* 0x020fe200000e0000 */
[----:B------:R-:W-:Y:S01]  /*cce0*/  UIADD3.X UR5, URZ, UR37, URZ, UP0, !UPT ;  /* 0x000000253f057290 */ /* 0x000fe200087fe43f */
[----:B--2---:R-:W-:-:S05]  /*ccf0*/  LEA R9, R12, R9, 0x18 ;  /* 0x000000090c097211 */ /* 0x004fca00078ec0ff */
[----:B------:R-:W-:-:S05]  /*cd00*/  IMAD R6, R16, 0xa000, R9 ;  /* 0x0000a00010067824 */ /* 0x000fca00078e0209 */
[----:B------:R-:W-:Y:S01]  /*cd10*/  R2UR UR14, R6 ;  /* 0x00000000060e72ca */ /* 0x000fe200000e0000 */
[----:B------:R-:W-:Y:S01]  /*cd20*/  UIADD3 UR9, UR9, 0x38830, URZ ;  /* 0x0003883009097890 */ /* 0x000fe2000fffe03f */
[----:B------:R-:W-:Y:S01]  /*cd30*/  UMOV UR10, URZ ;  /* 0x0000003f000a7c82 */ /* 0x000fe20008000000 */
[----:B------:R-:W-:Y:S01]  /*cd40*/  UMOV UR6, 0x0 ;  /* 0x0000000000067882 */ /* 0x000fe20000000000 */
[----:B------:R-:W-:-:S09]  /*cd50*/  UMOV UR7, 0x14f00000 ;  /* 0x14f0000000077882 */ /* 0x000fd20000000000 */
[----:B------:R-:W-:Y:S02]  /*cd60*/  UIADD3 UR8, UR14, 0x24400, URZ ;  /* 0x000244000e087890 */ /* 0x000fe4000fffe03f */
[----:B------:R-:W-:Y:S02]  /*cd70*/  UIADD3 UR15, UR14, 0x26c00, URZ ;  /* 0x00026c000e0f7890 */ /* 0x000fe4000fffe03f */
[----:B------:R-:W-:Y:S01]  /*cd80*/  UIADD3 UR17, UR14, 0x29400, URZ ;  /* 0x000294000e117890 */ /* 0x000fe2000fffe03f */
[----:B------:R-:W-:Y:S01]  /*cd90*/  UMOV UR16, 0x40 ;  /* 0x0000004000107882 */ /* 0x000fe20000000000 */
[----:B------:R-:W-:-:S03]  /*cda0*/  UIADD3 UR18, UR14, 0x2bc00, URZ ;  /* 0x0002bc000e127890 */ /* 0x000fc6000fffe03f */
[----:B------:R-:W-:Y:S01]  /*cdb0*/  UMOV UR14, 0x80 ;  /* 0x00000080000e7882 */ /* 0x000fe20000000000 */
[----:B---3--:R-:W-:-:S13]  /*cdc0*/  R2UR UR11, R7 ;  /* 0x00000000070b72ca */ /* 0x008fda00000e0000 */
[----:B------:R-:W-:-:S09]  /*cdd0*/  UIMAD UR11, UR11, 0x50, URZ ;  /* 0x000000500b0b78a4 */ /* 0x000fd2000f8e023f */
[----:B------:R2:W-:Y:S02]  /*cde0*/  UTMALDG.4D [UR8], [UR4], desc[UR6] ;  /* 0x00000608040075b4 */ /* 0x0005e40008019000 */
[----:B--2---:R-:W-:Y:S01]  /*cdf0*/  UMOV UR8, UR15 ;  /* 0x0000000f00087c82 */ /* 0x004fe20008000000 */
[----:B------:R-:W-:Y:S02]  /*ce00*/  UMOV UR10, UR16 ;  /* 0x00000010000a7c82 */ /* 0x000fe40008000000 */
[----:B------:R2:W-:Y:S02]  /*ce10*/  UTMALDG.4D [UR8], [UR4], desc[UR6] ;  /* 0x00000608040075b4 */ /* 0x0005e40008019000 */
[----:B--2---:R-:W-:Y:S01]  /*ce20*/  UMOV UR8, UR17 ;  /* 0x0000001100087c82 */ /* 0x004fe20008000000 */
[----:B------:R-:W-:Y:S01]  /*ce30*/  UMOV UR10, UR14 ;  /* 0x0000000e000a7c82 */ /* 0x000fe20008000000 */
[----:B------:R-:W-:Y:S01]  /*ce40*/  UMOV UR14, 0xc0 ;  /* 0x000000c0000e7882 */ /* 0x000fe20000000000 */
[----:B------:R2:W-:Y:S02]  /*ce50*/  UTMALDG.4D [UR8], [UR4], desc[UR6] ;  /* 0x00000608040075b4 */ /* 0x0005e40008019000 */
[----:B--2---:R-:W-:Y:S01]  /*ce60*/  UMOV UR8, UR18 ;  /* 0x0000001200087c82 */ /* 0x004fe20008000000 */
[----:B------:R-:W-:-:S02]  /*ce70*/  UMOV UR10, UR14 ;  /* 0x0000000e000a7c82 */ /* 0x000fc40008000000 */
[----:B------:R2:W-:Y:S02]  /*ce80*/  UTMALDG.4D [UR8], [UR4], desc[UR6] ;  /* 0x00000608040075b4 */ /* 0x0005e40008019000 */
[----:B--2---:R-:W-:Y:S01]  /*ce90*/  NOP ;  /* 0x0000000000007918 */ /* 0x004fe20000000000 */
.L_x_42:
[----:B------:R-:W2:Y:S01]  /*cea0*/  LDL R13, [R1+0x18] ;  /* 0x00001800010d7983 */ /* 0x000ea20000100800 */
[----:B------:R-:W-:-:S03]  /*ceb0*/  MOV R9, 0x400 ;  /* 0x0000040000097802 */ /* 0x000fc60000000f00 */
[----:B------:R-:W3:Y:S01]  /*cec0*/  LDL.LU R7, [R1+0x14] ;  /* 0x0000140001077983 */ /* 0x000ee20000300800 */
[----:B------:R-:W4:Y:S01]  /*ced0*/  S2R R12, SR_CgaCtaId ;  /* 0x00000000000c7919 */ /* 0x000f220000008800 */
[----:B------:R-:W-:Y:S05]  /*cee0*/  WARPSYNC.ALL ;  /* 0x0000000000007948 */ /* 0x000fea0003800000 */
[----:B------:R-:W-:-:S13]  /*cef0*/  ELECT P1, URZ, PT ;  /* 0x00000000003f782f */ /* 0x000fda0003820000 */
[----:B------:R-:W-:Y:S01]  /*cf00*/  @P1 R2UR UR13, R17 ;  /* 0x00000000110d12ca */ /* 0x000fe200000e0000 */
[----:B------:R-:W-:Y:S01]  /*cf10*/  UIADD3 UR4, UP0, UR36, 0x270, URZ ;  /* 0x0000027024047890 */ /* 0x000fe2000ff1e03f */
[----:B------:R-:W-:Y:S02]  /*cf20*/  @P1 R2UR UR12, R18 ;  /* 0x00000000120c12ca */ /* 0x000fe400000e0000 */
[----:B------:R-:W-:Y:S01]  /*cf30*/  @P1 R2UR UR11, R8 ;  /* 0x00000000080b12ca */ /* 0x000fe200000e0000 */
[----:B------:R-:W-:Y:S01]  /*cf40*/  UIADD3.X UR5, URZ, UR37, URZ, UP0, !UPT ;  /* 0x000000253f057290 */ /* 0x000fe200087fe43f */
[----:B----4-:R-:W-:-:S04]  /*cf50*/  LEA R9, R12, R9, 0x18 ;  /* 0x000000090c097211 */ /* 0x010fc800078ec0ff */
[----:B------:R-:W-:Y:S02]  /*cf60*/  R2UR UR30, R9 ;  /* 0x00000000091e72ca */ /* 0x000fe400000e0000 */
[----:B------:R-:W-:Y:S01]  /*cf70*/  @P1 MOV R6, 0x10000 ;  /* 0x0001000000061802 */ /* 0x000fe20000000f00 */
[----:B------:R-:W-:Y:S01]  /*cf80*/  BAR.SYNC.DEFER_BLOCKING 0x8, 0x120 ;  /* 0x0204800000007b1d */ /* 0x000fe20000010000 */
[----:B------:R-:W-:-:S09]  /*cf90*/  @P1 R2UR UR29, R17 ;  /* 0x00000000111d12ca */ /* 0x000fd200000e0000 */
[----:B------:R-:W-:Y:S02]  /*cfa0*/  UIADD3 UR8, UR30, 0x14400, URZ ;  /* 0x000144001e087890 */ /* 0x000fe4000fffe03f */
[----:B------:R-:W-:Y:S01]  /*cfb0*/  UIADD3 UR9, UR30, 0x38800, URZ ;  /* 0x000388001e097890 */ /* 0x000fe2000fffe03f */
[----:B------:R-:W-:Y:S01]  /*cfc0*/  @P1 R2UR UR28, R18 ;  /* 0x00000000121c12ca */ /* 0x000fe200000e0000 */
[----:B------:R-:W-:Y:S01]  /*cfd0*/  UMOV UR6, 0x0 ;  /* 0x0000000000067882 */ /* 0x000fe20000000000 */
[----:B------:R-:W-:Y:S01]  /*cfe0*/  UMOV UR7, 0x12f00000 ;  /* 0x12f0000000077882 */ /* 0x000fe20000000000 */
[----:B------:R-:W-:Y:S01]  /*cff0*/  UMOV UR10, URZ ;  /* 0x0000003f000a7c82 */ /* 0x000fe20008000000 */
[----:B------:R-:W-:Y:S02]  /*d000*/  @P1 R2UR UR27, R8 ;  /* 0x00000000081b12ca */ /* 0x000fe400000e0000 */
[----:B------:R-:W-:Y:S02]  /*d010*/  @P1 R2UR UR21, R17 ;  /* 0x00000000111512ca */ /* 0x000fe400000e0000 */
[----:B------:R-:W-:-:S02]  /*d020*/  @P1 R2UR UR20, R18 ;  /* 0x00000000121412ca */ /* 0x000fc400000e0000 */
[----:B------:R-:W-:Y:S01]  /*d030*/  @P1 R2UR UR19, R8 ;  /* 0x00000000081312ca */ /* 0x000fe200000e0000 */
[----:B------:R2:W-:Y:S01]  /*d040*/  @P1 SYNCS.ARRIVE.TRANS64 RZ, [R9+URZ+0x38800], R6 ;  /* 0x0388000609ff19a7 */ /* 0x0005e2000800003f */
[----:B------:R4:W-:Y:S01]  /*d050*/  UTMALDG.4D [UR8], [UR4], desc[UR6] ;  /* 0x00000608040075b4 */ /* 0x0009e20008019000 */
[----:B------:R-:W-:Y:S02]  /*d060*/  UIADD3 UR24, UR30, 0x18400, URZ ;  /* 0x000184001e187890 */ /* 0x000fe4000fffe03f */
[----:B------:R-:W-:Y:S01]  /*d070*/  UIADD3 UR16, UR30, 0x1c400, URZ ;  /* 0x0001c4001e107890 */ /* 0x000fe2000fffe03f */
[----:B------:R-:W-:Y:S01]  /*d080*/  UMOV UR14, 0x0 ;  /* 0x00000000000e7882 */ /* 0x000fe20000000000 */
[----:B------:R-:W-:Y:S01]  /*d090*/  UMOV UR15, 0x12f00000 ;  /* 0x12f00000000f7882 */ /* 0x000fe20000000000 */
[----:B------:R-:W-:Y:S01]  /*d0a0*/  UMOV UR26, 0x40 ;  /* 0x00000040001a7882 */ /* 0x000fe20000000000 */
[----:B------:R-:W-:Y:S01]  /*d0b0*/  UMOV UR25, UR9 ;  /* 0x0000000900197c82 */ /* 0x000fe20008000000 */
[----:B------:R-:W-:Y:S01]  /*d0c0*/  UMOV UR22, 0x0 ;  /* 0x0000000000167882 */ /* 0x000fe20000000000 */
[----:B------:R-:W-:Y:S01]  /*d0d0*/  UMOV UR23, 0x12f00000 ;  /* 0x12f0000000177882 */ /* 0x000fe20000000000 */
[----:B------:R-:W-:Y:S01]  /*d0e0*/  UMOV UR18, 0x80 ;  /* 0x0000008000127882 */ /* 0x000fe20000000000 */
[----:B------:R-:W-:Y:S01]  /*d0f0*/  UMOV UR17, UR9 ;  /* 0x0000000900117c82 */ /* 0x000fe20008000000 */
[----:B------:R1:W-:Y:S01]  /*d100*/  UTMALDG.4D [UR24], [UR4], desc[UR14] ;  /* 0x00000e18040075b4 */ /* 0x0003e20008019000 */
[----:B------:R1:W-:Y:S01]  /*d110*/  UTMALDG.4D [UR16], [UR4], desc[UR22] ;  /* 0x00001610040075b4 */ /* 0x0003e20008019000 */
[----:B----4-:R-:W-:-:S02]  /*d120*/  @P1 R2UR UR13, R17 ;  /* 0x00000000110d12ca */ /* 0x010fc400000e0000 */
[----:B------:R-:W-:Y:S02]  /*d130*/  @P1 R2UR UR12, R18 ;  /* 0x00000000120c12ca */ /* 0x000fe400000e0000 */
[----:B------:R-:W-:Y:S01]  /*d140*/  @P1 R2UR UR11, R8 ;  /* 0x00000000080b12ca */ /* 0x000fe200000e0000 */
[----:B------:R-:W-:Y:S01]  /*d150*/  UIADD3 UR8, UR30, 0x20400, URZ ;  /* 0x000204001e087890 */ /* 0x000fe2000fffe03f */
[----:B------:R-:W-:Y:S01]  /*d160*/  UMOV UR6, 0x0 ;  /* 0x0000000000067882 */ /* 0x000fe20000000000 */
[----:B------:R-:W-:Y:S01]  /*d170*/  UMOV UR7, 0x12f00000 ;  /* 0x12f0000000077882 */ /* 0x000fe20000000000 */
[----:B------:R-:W-:-:S09]  /*d180*/  UMOV UR10, 0xc0 ;  /* 0x000000c0000a7882 */ /* 0x000fd20000000000 */
[----:B------:R1:W-:Y:S01]  /*d190*/  UTMALDG.4D [UR8], [UR4], desc[UR6] ;  /* 0x00000608040075b4 */ /* 0x0003e20008019000 */
[----:B------:R-:W-:Y:S01]  /*d1a0*/  BSSY B0, `(.L_x_46) ;  /* 0x0000006000007945 */ /* 0x000fe20003800000 */
[----:B--2---:R-:W-:-:S04]  /*d1b0*/  LOP3.LUT R6, R13, 0x1, RZ, 0xc, !PT ;  /* 0x000000010d067812 */ /* 0x004fc800078e0cff */
[----:B------:R-:W-:-:S04]  /*d1c0*/  SHF.L.U32 R6, R6, 0x1f, RZ ;  /* 0x0000001f06067819 */ /* 0x000fc800000006ff */
[----:B------:R-:W2:Y:S01]  /*d1d0*/  SYNCS.PHASECHK.TRANS64.TRYWAIT P1, [R9+URZ+0x38820], R6 ;  /* 0x03882006090075a7 */ /* 0x000ea2000802017f */
[----:B---3--:R-:W-:Y:S01]  /*d1e0*/  ISETP.GE.AND P2, PT, R7, 0x51, PT ;  /* 0x000000510700780c */ /* 0x008fe20003f46270 */
[----:B-12---:R-:W-:-:S12]  /*d1f0*/  @!P1 BRA `(.L_x_47) ;  /* 0x00000024005c9947 */ /* 0x006fd80003800000 */
.L_x_98:
[----:B------:R-:W-:Y:S05]  /*d200*/  BSYNC B0 ;  /* 0x0000000000007941 */ /* 0x000fea0003800000 */
.L_x_46:
[----:B------:R-:W-:Y:S05]  /*d210*/  @!P2 BRA `(.L_x_48) ;  /* 0x000000180084a947 */ /* 0x000fea0003800000 */
[----:B-1----:R-:W2:Y:S01]  /*d220*/  LDL R7, [R1+0xc] ;  /* 0x00000c0001077983 */ /* 0x002ea20000100800 */
[----:B------:R-:W-:Y:S01]  /*d230*/  MOV R6, 0x1 ;  /* 0x0000000100067802 */ /* 0x000fe20000000f00 */
[----:B--2---:R-:W-:-:S05]  /*d240*/  IMAD.MOV R13, RZ, RZ, -R7 ;  /* 0x000000ffff0d7224 */ /* 0x004fca00078e0a07 */
[----:B------:R-:W-:-:S05]  /*d250*/  VIADDMNMX R13, R13, R6, 0xffffffff, !PT ;  /* 0xffffffff0d0d7446 */ /* 0x000fca0007800106 */
[----:B------:R-:W-:-:S05]  /*d260*/  IMAD.IADD R6, R7, 0x1, R13 ;  /* 0x0000000107067824 */ /* 0x000fca00078e020d */
[----:B------:R-:W-:-:S04]  /*d270*/  LOP3.LUT R6, R6, 0x1, RZ, 0xc0, !PT ;  /* 0x0000000106067812 */ /* 0x000fc800078ec0ff */
[----:B------:R-:W-:Y:S02]  /*d280*/  ISETP.NE.U32.AND P1, PT, R6, 0x1, PT ;  /* 0x000000010600780c */ /* 0x000fe40003f25070 */
[----:B------:R-:W-:-:S11]  /*d290*/  IADD3 R6, R7, -0x2, RZ ;  /* 0xfffffffe07067810 */ /* 0x000fd60007ffe0ff */
[----:B------:R-:W-:Y:S05]  /*d2a0*/  @P1 BRA `(.L_x_49) ;  /* 0x0000000800281947 */ /* 0x000fea0003800000 */
[----:B------:R-:W-:Y:S01]  /*d2b0*/  VIADD R7, R16, 0x1 ;  /* 0x0000000110077836 */ /* 0x000fe20000000000 */
[----:B------:R-:W-:Y:S04]  /*d2c0*/  BSSY B0, `(.L_x_50) ;  /* 0x0000084000007945 */ /* 0x000fe80003800000 */
[----:B------:R-:W-:-:S04]  /*d2d0*/  ISETP.NE.AND P1, PT, R7, 0x2, PT ;  /* 0x000000020700780c */ /* 0x000fc80003f25270 */
[----:B------:R-:W-:Y:S02]  /*d2e0*/  SEL R12, RZ, 0x1, P1 ;  /* 0x00000001ff0c7807 */ /* 0x000fe40000800000 */
[----:B------:R-:W-:Y:S02]  /*d2f0*/  SEL R7, R7, RZ, P1 ;  /* 0x000000ff07077207 */ /* 0x000fe40000800000 */
[----:B------:R-:W-:Y:S01]  /*d300*/  LOP3.LUT R12, R19, R12, RZ, 0x3c, !PT ;  /* 0x0000000c130c7212 */ /* 0x000fe200078e3cff */
[----:B------:R-:W-:Y:S06]  /*d310*/  @!P6 BRA `(.L_x_51) ;  /* 0x0000000400f8e947 */ /* 0x000fec0003800000 */
[----:B------:R-:W-:Y:S01]  /*d320*/  MOV R8, R5 ;  /* 0x0000000500087202 */ /* 0x000fe20000000f00 */
[----:B------:R-:W-:Y:S06]  /*d330*/  @!P0 BRA `(.L_x_52) ;  /* 0x0000000000488947 */ /* 0x000fec0003800000 */
[----:B------:R-:W1:Y:S01]  /*d340*/  LDC R15, c[0x0][0x41c] ;  /* 0x00010700ff0f7b82 */ /* 0x000e620000000800 */
[----:B------:R-:W-:Y:S01]  /*d350*/  ULDC.64 UR4, c[0x0][0x408] ;  /* 0x0001020000047ab9 */ /* 0x000fe20000000a00 */
[----:B------:R-:W-:Y:S01]  /*d360*/  ULDC.64 UR6, c[0x0][0x208] ;  /* 0x0000820000067ab9 */ /* 0x000fe20000000a00 */
[----:B-1----:R-:W-:-:S13]  /*d370*/  ISETP.NE.AND P1, PT, R15, 0x1, PT ;  /* 0x000000010f00780c */ /* 0x002fda0003f25270 */
[----:B------:R-:W1:Y:S02]  /*d380*/  @P1 LDC.64 R8, c[0x0][0x420] ;  /* 0x00010800ff081b82 */ /* 0x000e640000000a00 */
[----:B-1----:R-:W-:-:S04]  /*d390*/  @P1 IMAD.HI.U32 R14, R6, R8, RZ ;  /* 0x00000008060e1227 */ /* 0x002fc800078e00ff */
[----:B------:R-:W-:Y:S01]  /*d3a0*/  IMAD.MOV.U32 R8, RZ, RZ, R6 ;  /* 0x000000ffff087224 */ /* 0x000fe200078e0006 */
[----:B------:R-:W-:Y:S01]  /*d3b0*/  @P1 SHF.R.U32.HI R8, RZ, R9, R14 ;  /* 0x00000009ff081219 */ /* 0x000fe2000001160e */
[----:B------:R-:W-:-:S03]  /*d3c0*/  IMAD R14, R11, UR4, RZ ;  /* 0x000000040b0e7c24 */ /* 0x000fc6000f8e02ff */
[----:B------:R-:W-:Y:S01]  /*d3d0*/  IADD3 R9, -R8, RZ, RZ ;  /* 0x000000ff08097210 */ /* 0x000fe20007ffe1ff */
[----:B------:R-:W-:-:S04]  /*d3e0*/  IMAD R14, R0, UR5, R14 ;  /* 0x00000005000e7c24 */ /* 0x000fc8000f8e020e */
[----:B------:R-:W-:Y:S01]  /*d3f0*/  IMAD R6, R15, R9, R6 ;  /* 0x000000090f067224 */ /* 0x000fe200078e0206 */
[----:B------:R-:W-:-:S03]  /*d400*/  SHF.R.S32.HI R9, RZ, 0x1f, R8 ;  /* 0x0000001fff097819 */ /* 0x000fc60000011408 */
[----:B------:R-:W-:-:S04]  /*d410*/  IMAD.WIDE.U32 R8, R0, UR4, R8 ;  /* 0x0000000400087c25 */ /* 0x000fc8000f8e0008 */
[----:B------:R-:W-:Y:S01]  /*d420*/  IMAD.IADD R9, R14, 0x1, R9 ;  /* 0x000000010e097824 */ /* 0x000fe200078e0209 */
[----:B------:R-:W-:-:S04]  /*d430*/  LEA R2, P1, R8, R2, 0x2 ;  /* 0x0000000208027211 */ /* 0x000fc800078210ff */
[----:B------:R-:W-:-:S05]  /*d440*/  LEA.HI.X R3, R8, R3, R9, 0x2, P1 ;  /* 0x0000000308037211 */ /* 0x000fca00008f1409 */
[----:B------:R1:W5:Y:S04]  /*d450*/  LDG.E R8, desc[UR6][R2.64] ;  /* 0x0000000602087981 */ /* 0x000368000c1e1900 */
.L_x_52:
[----:B-1----:R-:W1:Y:S01]  /*d460*/  S2R R3, SR_CgaCtaId ;  /* 0x0000000000037919 */ /* 0x002e620000008800 */
[----:B------:R-:W-:-:S04]  /*d470*/  MOV R2, 0x400 ;  /* 0x0000040000027802 */ /* 0x000fc80000000f00 */
[----:B-1----:R-:W-:Y:S02]  /*d480*/  LEA R2, R3, R2, 0x18 ;  /* 0x0000000203027211 */ /* 0x002fe400078ec0ff */
[----:B------:R-:W-:Y:S02]  /*d490*/  SHF.L.U32 R3, R12, 0x1f, RZ ;  /* 0x0000001f0c037819 */ /* 0x000fe400000006ff */
[----:B------:R-:W-:-:S04]  /*d4a0*/  LEA R2, R7, R2, 0x3 ;  /* 0x0000000207027211 */ /* 0x000fc800078e18ff */
[----:B------:R-:W1:Y:S02]  /*d4b0*/  SYNCS.PHASECHK.TRANS64.TRYWAIT P1, [R2+URZ+0x38840], R3 ;  /* 0x03884003020075a7 */ /* 0x000e64000802017f */
[----:B-1----:R-:W-:Y:S05]  /*d4c0*/  @!P1 BRA `(.L_x_53) ;  /* 0x0000002000c89947 */ /* 0x002fea0003800000 */
.L_x_99:
[----:B------:R-:W2:Y:S02]  /*d4d0*/  S2R R9, SR_TID.X ;  /* 0x0000000000097919 */ /* 0x000ea40000002100 */
[----:B--2---:R-:W-:-:S04]  /*d4e0*/  LOP3.LUT R9, R9, 0x7f, RZ, 0xc0, !PT ;  /* 0x0000007f09097812 */ /* 0x004fc800078ec0ff */
[----:B------:R-:W-:-:S13]  /*d4f0*/  ISETP.NE.AND P2, PT, R9, RZ, PT ;  /* 0x000000ff0900720c */ /* 0x000fda0003f45270 */
[----:B------:R-:W-:Y:S05]  /*d500*/  @P2 BRA `(.L_x_54) ;  /* 0x00000000001c2947 */ /* 0x000fea0003800000 */
[----:B------:R-:W2:Y:S01]  /*d510*/  S2R R9, SR_TID.X ;  /* 0x0000000000097919 */ /* 0x000ea20000002100 */
[----:B-1----:R-:W-:-:S04]  /*d520*/  IMAD.MOV.U32 R3, RZ, RZ, 0xa000 ;  /* 0x0000a000ff037424 */ /* 0x002fc800078e00ff */
[----:B------:R3:W-:Y:S01]  /*d530*/  SYNCS.ARRIVE.TRANS64 RZ, [R2+URZ+0x38830], R3 ;  /* 0x0388300302ff79a7 */ /* 0x0007e2000800003f */
[----:B--2---:R-:W-:-:S04]  /*d540*/  LOP3.LUT R9, R9, 0x1f, RZ, 0xc0, !PT ;  /* 0x0000001f09097812 */ /* 0x004fc800078ec0ff */
[----:B------:R-:W-:-:S13]  /*d550*/  ISETP.NE.AND P1, PT, R9, RZ, PT ;  /* 0x000000ff0900720c */ /* 0x000fda0003f25270 */
[----:B---3--:R-:W-:Y:S05]  /*d560*/  @!P1 BRA `(.L_x_54) ;  /* 0x0000000000049947 */ /* 0x008fea0003800000 */
[----:B------:R-:W-:Y:S01]  /*d570*/  BPT.TRAP 0x1 ;  /* 0x000000040000795c */ /* 0x000fe20000300000 */
.L_x_54:
[----:B------:R-:W2:Y:S01]  /*d580*/  S2R R14, SR_CgaCtaId ;  /* 0x00000000000e7919 */ /* 0x000ea20000008800 */
[----:B------:R-:W-:Y:S01]  /*d590*/  MOV R9, 0x400 ;  /* 0x0000040000097802 */ /* 0x000fe20000000f00 */
[----:B------:R-:W-:Y:S01]  /*d5a0*/  UIADD3 UR4, UP0, UR36, 0x370, URZ ;  /* 0x0000037024047890 */ /* 0x000fe2000ff1e03f */
[----:B------:R-:W-:Y:S01]  /*d5b0*/  R2UR UR9, R2 ;  /* 0x00000000020972ca */ /* 0x000fe200000e0000 */
[----:B------:R-:W-:Y:S01]  /*d5c0*/  UMOV UR10, URZ ;  /* 0x0000003f000a7c82 */ /* 0x000fe20008000000 */
[----:B------:R-:W-:Y:S01]  /*d5d0*/  R2UR UR11, R6 ;  /* 0x00000000060b72ca */ /* 0x000fe200000e0000 */
[----:B------:R-:W-:Y:S01]  /*d5e0*/  UIADD3.X UR5, URZ, UR37, URZ, UP0, !UPT ;  /* 0x000000253f057290 */ /* 0x000fe200087fe43f */
[----:B------:R-:W-:Y:S01]  /*d5f0*/  R2UR UR12, R4 ;  /* 0x00000000040c72ca */ /* 0x000fe200000e0000 */
[----:B------:R-:W-:Y:S01]  /*d600*/  UMOV UR6, 0x0 ;  /* 0x0000000000067882 */ /* 0x000fe20000000000 */
[----:B-----5:R-:W-:Y:S01]  /*d610*/  R2UR UR13, R8 ;  /* 0x00000000080d72ca */ /* 0x020fe200000e0000 */
[----:B------:R-:W-:Y:S01]  /*d620*/  UMOV UR7, 0x14f00000 ;  /* 0x14f0000000077882 */ /* 0x000fe20000000000 */
[----:B------:R-:W-:Y:S01]  /*d630*/  UMOV UR17, 0x40 ;  /* 0x0000004000117882 */ /* 0x000fe20000000000 */
[----:B------:R-:W-:Y:S01]  /*d640*/  UMOV UR18, 0x80 ;  /* 0x0000008000127882 */ /* 0x000fe20000000000 */
[----:B------:R-:W-:Y:S01]  /*d650*/  UMOV UR19, 0xc0 ;  /* 0x000000c000137882 */ /* 0x000fe20000000000 */
[----:B-1----:R-:W-:-:S02]  /*d660*/  SHF.L.U32 R3, R19, 0x1f, RZ ;  /* 0x0000001f13037819 */ /* 0x002fc400000006ff */
[----:B------:R-:W-:Y:S02]  /*d670*/  UIADD3 UR9, UR9, 0x38830, URZ ;  /* 0x0003883009097890 */ /* 0x000fe4000fffe03f */
[----:B------:R-:W-:Y:S01]  /*d680*/  UIMAD UR11, UR11, 0x50, URZ ;  /* 0x000000500b0b78a4 */ /* 0x000fe2000f8e023f */
[----:B--2---:R-:W-:-:S05]  /*d690*/  LEA R9, R14, R9, 0x18 ;  /* 0x000000090e097211 */ /* 0x004fca00078ec0ff */
[----:B------:R-:W-:-:S05]  /*d6a0*/  IMAD R2, R7, 0xa000, R9 ;  /* 0x0000a00007027824 */ /* 0x000fca00078e0209 */
[----:B------:R-:W-:Y:S02]  /*d6b0*/  R2UR UR14, R2 ;  /* 0x00000000020e72ca */ /* 0x000fe400000e0000 */
[----:B------:R-:W-:-:S05]  /*d6c0*/  IADD3 R2, R9, 0x38800, RZ ;  /* 0x0003880009027810 */ /* 0x000fca0007ffe0ff */
[----:B------:R-:W-:-:S06]  /*d6d0*/  IMAD R2, R16, 0x8, R2 ;  /* 0x0000000810027824 */ /* 0x000fcc00078e0202 */
[----:B------:R-:W-:Y:S02]  /*d6e0*/  UIADD3 UR8, UR14, 0x24400, URZ ;  /* 0x000244000e087890 */ /* 0x000fe4000fffe03f */
[----:B------:R-:W-:Y:S02]  /*d6f0*/  UIADD3 UR15, UR14, 0x26c00, URZ ;  /* 0x00026c000e0f7890 */ /* 0x000fe4000fffe03f */
[----:B------:R-:W-:Y:S02]  /*d700*/  UIADD3 UR16, UR14, 0x29400, URZ ;  /* 0x000294000e107890 */ /* 0x000fe4000fffe03f */
[----:B------:R-:W-:-:S03]  /*d710*/  UIADD3 UR14, UR14, 0x2bc00, URZ ;  /* 0x0002bc000e0e7890 */ /* 0x000fc6000fffe03f */
[----:B------:R1:W-:Y:S02]  /*d720*/  UTMALDG.4D [UR8], [UR4], desc[UR6] ;  /* 0x00000608040075b4 */ /* 0x0003e40008019000 */
[----:B-1----:R-:W-:Y:S01]  /*d730*/  UMOV UR8, UR15 ;  /* 0x0000000f00087c82 */ /* 0x002fe20008000000 */
[----:B------:R-:W-:Y:S02]  /*d740*/  UMOV UR10, UR17 ;  /* 0x00000011000a7c82 */ /* 0x000fe40008000000 */
[----:B------:R1:W-:Y:S02]  /*d750*/  UTMALDG.4D [UR8], [UR4], desc[UR6] ;  /* 0x00000608040075b4 */ /* 0x0003e40008019000 */
[----:B-1----:R-:W-:Y:S01]  /*d760*/  UMOV UR8, UR16 ;  /* 0x0000001000087c82 */ /* 0x002fe20008000000 */
[----:B------:R-:W-:Y:S02]  /*d770*/  UMOV UR10, UR18 ;  /* 0x00000012000a7c82 */ /* 0x000fe40008000000 */
[----:B------:R1:W-:Y:S02]  /*d780*/  UTMALDG.4D [UR8], [UR4], desc[UR6] ;  /* 0x00000608040075b4 */ /* 0x0003e40008019000 */
[----:B-1----:R-:W-:Y:S01]  /*d790*/  UMOV UR8, UR14 ;  /* 0x0000000e00087c82 */ /* 0x002fe20008000000 */
[----:B------:R-:W-:-:S02]  /*d7a0*/  UMOV UR10, UR19 ;  /* 0x00000013000a7c82 */ /* 0x000fc40008000000 */
[----:B------:R1:W-:Y:S01]  /*d7b0*/  UTMALDG.4D [UR8], [UR4], desc[UR6] ;  /* 0x00000608040075b4 */ /* 0x0003e20008019000 */
[----:B------:R-:W2:Y:S02]  /*d7c0*/  SYNCS.PHASECHK.TRANS64.TRYWAIT P1, [R2+URZ+0x60], R3 ;  /* 0x00006003020075a7 */ /* 0x000ea4000802017f */
[----:B-12---:R-:W-:Y:S05]  /*d7d0*/  @!P1 BRA `(.L_x_55) ;  /* 0x0000002000189947 */ /* 0x006fea0003800000 */
.L_x_100:
[----:B------:R-:W-:Y:S05]  /*d7e0*/  @P2 BRA `(.L_x_56) ;  /* 0x00000000002c2947 */ /* 0x000fea0003800000 */
[----:B------:R-:W2:Y:S01]  /*d7f0*/  S2R R9, SR_TID.X ;  /* 0x0000000000097919 */ /* 0x000ea20000002100 */
[----:B------:R-:W-:Y:S01]  /*d800*/  MOV R14, 0x400 ;  /* 0x00000400000e7802 */ /* 0x000fe20000000f00 */
[----:B-1----:R-:W-:Y:S01]  /*d810*/  IMAD.MOV.U32 R3, RZ, RZ, 0xa000 ;  /* 0x0000a000ff037424 */ /* 0x002fe200078e00ff */
[----:B------:R-:W1:Y:S01]  /*d820*/  S2R R15, SR_CgaCtaId ;  /* 0x00000000000f7919 */ /* 0x000e620000008800 */
[----:B--2---:R-:W-:-:S04]  /*d830*/  LOP3.LUT R9, R9, 0x1f, RZ, 0xc0, !PT ;  /* 0x0000001f09097812 */ /* 0x004fc800078ec0ff */
[----:B------:R-:W-:Y:S02]  /*d840*/  ISETP.NE.AND P1, PT, R9, RZ, PT ;  /* 0x000000ff0900720c */ /* 0x000fe40003f25270 */
[----:B-1----:R-:W-:-:S04]  /*d850*/  LEA R14, R15, R14, 0x18 ;  /* 0x0000000e0f0e7211 */ /* 0x002fc800078ec0ff */
[----:B------:R-:W-:-:S04]  /*d860*/  LEA R2, R16, R14, 0x3 ;  /* 0x0000000e10027211 */ /* 0x000fc800078e18ff */
[----:B------:R2:W-:Y:S03]  /*d870*/  SYNCS.ARRIVE.TRANS64 RZ, [R2+URZ+0x38850], R3 ;  /* 0x0388500302ff79a7 */ /* 0x0005e6000800003f */
[----:B------:R-:W-:Y:S05]  /*d880*/  @!P1 BRA `(.L_x_56) ;  /* 0x0000000000049947 */ /* 0x000fea0003800000 */
[----:B------:R-:W-:Y:S01]  /*d890*/  BPT.TRAP 0x1 ;  /* 0x000000040000795c */ /* 0x000fe20000300000 */
.L_x_56:
[----:B-12---:R-:W2:Y:S01]  /*d8a0*/  LDL.LU R3, [R1] ;  /* 0x0000000001037983 */ /* 0x006ea20000300800 */
[----:B------:R-:W-:Y:S01]  /*d8b0*/  MOV R9, 0x400 ;  /* 0x0000040000097802 */ /* 0x000fe20000000f00 */
[----:B------:R-:W1:Y:S01]  /*d8c0*/  S2R R14, SR_CgaCtaId ;  /* 0x00000000000e7919 */ /* 0x000e620000008800 */
[----:B------:R-:W-:Y:S01]  /*d8d0*/  R2UR UR13, R5 ;  /* 0x00000000050d72ca */ /* 0x000fe200000e0000 */
[----:B------:R-:W-:Y:S01]  /*d8e0*/  UIADD3 UR4, UP0, UR36, 0x470, URZ ;  /* 0x0000047024047890 */ /* 0x000fe2000ff1e03f */
[----:B------:R-:W-:Y:S02]  /*d8f0*/  R2UR UR12, R4 ;  /* 0x00000000040c72ca */ /* 0x000fe400000e0000 */
[----:B-1----:R-:W-:-:S04]  /*d900*/  LEA R9, R14, R9, 0x18 ;  /* 0x000000090e097211 */ /* 0x002fc800078ec0ff */
[----:B------:R-:W-:-:S04]  /*d910*/  LEA R2, R16, R9, 0x3 ;  /* 0x0000000910027211 */ /* 0x000fc800078e18ff */
[----:B------:R-:W-:Y:S01]  /*d920*/  R2UR UR9, R2 ;  /* 0x00000000020972ca */ /* 0x000fe200000e0000 */
[----:B------:R-:W-:-:S05]  /*d930*/  IMAD R2, R16, 0xa000, R9 ;  /* 0x0000a00010027824 */ /* 0x000fca00078e0209 */
[----:B------:R-:W-:Y:S01]  /*d940*/  R2UR UR16, R2 ;  /* 0x00000000021072ca */ /* 0x000fe200000e0000 */
[----:B------:R-:W-:-:S06]  /*d950*/  UIADD3.X UR5, URZ, UR37, URZ, UP0, !UPT ;  /* 0x000000253f057290 */ /* 0x000fcc00087fe43f */
[----:B------:R-:W-:-:S06]  /*d960*/  UIADD3 UR9, UR9, 0x38850, URZ ;  /* 0x0003885009097890 */ /* 0x000fcc000fffe03f */
[----:B------:R-:W-:Y:S02]  /*d970*/  UIADD3 UR8, UR16, 0x400, URZ ;  /* 0x0000040010087890 */ /* 0x000fe4000fffe03f */
[----:B------:R-:W-:Y:S02]  /*d980*/  UIADD3 UR14, UR16, 0x2c00, URZ ;  /* 0x00002c00100e7890 */ /* 0x000fe4000fffe03f */
[----:B------:R-:W-:Y:S01]  /*d990*/  UIADD3 UR15, UR16, 0x5400, URZ ;  /* 0x00005400100f7890 */ /* 0x000fe2000fffe03f */
[----:B------:R-:W-:Y:S01]  /*d9a0*/  UMOV UR10, URZ ;  /* 0x0000003f000a7c82 */ /* 0x000fe20008000000 */
[----:B------:R-:W-:Y:S01]  /*d9b0*/  UMOV UR6, 0x0 ;  /* 0x0000000000067882 */ /* 0x000fe20000000000 */
[----:B------:R-:W-:Y:S01]  /*d9c0*/  UMOV UR7, 0x14f00000 ;  /* 0x14f0000000077882 */ /* 0x000fe20000000000 */
[----:B------:R-:W-:Y:S01]  /*d9d0*/  UMOV UR17, 0x40 ;  /* 0x0000004000117882 */ /* 0x000fe20000000000 */
[----:B------:R-:W-:Y:S01]  /*d9e0*/  UIADD3 UR16, UR16, 0x7c00, URZ ;  /* 0x00007c0010107890 */ /* 0x000fe2000fffe03f */
[----:B------:R1:W-:Y:S01]  /*d9f0*/  STL [R1], R6 ;  /* 0x0000000601007387 */ /* 0x0003e20000100800 */
[----:B------:R-:W-:Y:S01]  /*da00*/  IMAD.MOV.U32 R5, RZ, RZ, R8 ;  /* 0x000000ffff057224 */ /* 0x000fe200078e0008 */
[----:B--2---:R-:W-:-:S13]  /*da10*/  R2UR UR11, R3 ;  /* 0x00000000030b72ca */ /* 0x004fda00000e0000 */
[----:B------:R-:W-:-:S09]  /*da20*/  UIMAD UR11, UR11, 0x50, URZ ;  /* 0x000000500b0b78a4 */ /* 0x000fd2000f8e023f */
[----:B------:R2:W-:Y:S02]  /*da30*/  UTMALDG.4D [UR8], [UR4], desc[UR6] ;  /* 0x00000608040075b4 */ /* 0x0005e40008019000 */
[----:B--2---:R-:W-:Y:S01]  /*da40*/  UMOV UR8, UR14 ;  /* 0x0000000e00087c82 */ /* 0x004fe20008000000 */
[----:B------:R-:W-:Y:S01]  /*da50*/  UMOV UR10, UR17 ;  /* 0x00000011000a7c82 */ /* 0x000fe20008000000 */
[----:B------:R-:W-:Y:S01]  /*da60*/  UMOV UR14, 0x80 ;  /* 0x00000080000e7882 */ /* 0x000fe20000000000 */
        /* <DEDUP_REMOVED lines=8> */
[----:B-1----:R-:W-:Y:S01]  /*daf0*/  NOP ;  /* 0x0000000000007918 */ /* 0x002fe20000000000 */
.L_x_51:
[----:B------:R-:W-:Y:S05]  /*db00*/  BSYNC B0 ;  /* 0x0000000000007941 */ /* 0x000fea0003800000 */
.L_x_50:
[----:B------:R-:W2:Y:S01]  /*db10*/  LDL.LU R2, [R1+0xc] ;  /* 0x00000c0001027983 */ /* 0x000ea20000300800 */
[----:B------:R-:W-:Y:S01]  /*db20*/  IMAD.MOV.U32 R16, RZ, RZ, R7 ;  /* 0x000000ffff107224 */ /* 0x000fe200078e0007 */
[----:B------:R-:W-:Y:S02]  /*db30*/  MOV R19, R12 ;  /* 0x0000000c00137202 */ /* 0x000fe40000000f00 */
[----:B--2---:R-:W-:-:S07]  /*db40*/  IADD3 R6, R2, -0x3, RZ ;  /* 0xfffffffd02067810 */ /* 0x004fce0007ffe0ff */
.L_x_49:
[----:B------:R-:W-:Y:S01]  /*db50*/  IMAD.MOV R13, RZ, RZ, -R13 ;  /* 0x000000ffff0d7224 */ /* 0x000fe200078e0a0d */
[----:B------:R-:W-:Y:S04]  /*db60*/  BSSY B0, `(.L_x_48) ;  /* 0x000010c000007945 */ /* 0x000fe80003800000 */
[----:B------:R-:W-:-:S13]  /*db70*/  ISETP.NE.AND P1, PT, R10, R13, PT ;  /* 0x0000000d0a00720c */ /* 0x000fda0003f25270 */
[----:B------:R-:W-:Y:S05]  /*db80*/  @!P1 BRA `(.L_x_57) ;  /* 0x0000001000249947 */ /* 0x000fea0003800000 */
[----:B------:R-:W-:-:S07]  /*db90*/  MOV R8, R5 ;  /* 0x0000000500087202 */ /* 0x000fce0000000f00 */
.L_x_72:
        /* <DEDUP_REMOVED lines=12> */
[----:B------:R-:W-:-:S04]  /*dc60*/  IMAD R13, R11, UR4, RZ ;  /* 0x000000040b0d7c24 */ /* 0x000fc8000f8e02ff */
[----:B------:R-:W-:Y:S01]  /*dc70*/  IMAD R13, R0, UR5, R13 ;  /* 0x00000005000d7c24 */ /* 0x000fe2000f8e020d */
[----:B-1----:R-:W-:-:S13]  /*dc80*/  ISETP.NE.AND P1, PT, R9, 0x1, PT ;  /* 0x000000010900780c */ /* 0x002fda0003f25270 */
[----:B------:R-:W1:Y:S02]  /*dc90*/  @P1 LDC.64 R2, c[0x0][0x420] ;  /* 0x00010800ff021b82 */ /* 0x000e640000000a00 */
[----:B-1----:R-:W-:-:S04]  /*dca0*/  @P1 IMAD.HI.U32 R8, R6, R2, RZ ;  /* 0x0000000206081227 */ /* 0x002fc800078e00ff */
[----:B------:R-:W-:Y:S01]  /*dcb0*/  IMAD.MOV.U32 R2, RZ, RZ, R6 ;  /* 0x000000ffff027224 */ /* 0x000fe200078e0006 */
[----:B------:R-:W-:-:S04]  /*dcc0*/  @P1 SHF.R.U32.HI R2, RZ, R3, R8 ;  /* 0x00000003ff021219 */ /* 0x000fc80000011608 */
[----:B------:R-:W-:Y:S02]  /*dcd0*/  IADD3 R12, -R2, RZ, RZ ;  /* 0x000000ff020c7210 */ /* 0x000fe40007ffe1ff */
[----:B------:R-:W-:-:S03]  /*dce0*/  SHF.R.S32.HI R3, RZ, 0x1f, R2 ;  /* 0x0000001fff037819 */ /* 0x000fc60000011402 */
[----:B------:R-:W-:Y:S02]  /*dcf0*/  IMAD R12, R9, R12, R6 ;  /* 0x0000000c090c7224 */ /* 0x000fe400078e0206 */
[----:B------:R-:W1:Y:S01]  /*dd00*/  LDC.64 R8, c[0x0][0x3f8] ;  /* 0x0000fe00ff087b82 */ /* 0x000e620000000a00 */
[----:B------:R-:W-:-:S04]  /*dd10*/  IMAD.WIDE.U32 R2, R0, UR4, R2 ;  /* 0x0000000400027c25 */ /* 0x000fc8000f8e0002 */
[----:B------:R-:W-:Y:S01]  /*dd20*/  IMAD.IADD R13, R13, 0x1, R3 ;  /* 0x000000010d0d7824 */ /* 0x000fe200078e0203 */
[----:B-1----:R-:W-:-:S04]  /*dd30*/  LEA R8, P1, R2, R8, 0x2 ;  /* 0x0000000802087211 */ /* 0x002fc800078210ff */
[----:B------:R-:W-:-:S05]  /*dd40*/  LEA.HI.X R9, R2, R9, R13, 0x2, P1 ;  /* 0x0000000902097211 */ /* 0x000fca00008f140d */
[----:B------:R1:W5:Y:S04]  /*dd50*/  LDG.E R8, desc[UR6][R8.64] ;  /* 0x0000000608087981 */ /* 0x000368000c1e1900 */
.L_x_60:
[----:B------:R-:W2:Y:S01]  /*dd60*/  S2R R3, SR_CgaCtaId ;  /* 0x0000000000037919 */ /* 0x000ea20000008800 */
[----:B------:R-:W-:-:S04]  /*dd70*/  MOV R2, 0x400 ;  /* 0x0000040000027802 */ /* 0x000fc80000000f00 */
[----:B--2---:R-:W-:Y:S02]  /*dd80*/  LEA R2, R3, R2, 0x18 ;  /* 0x0000000203027211 */ /* 0x004fe400078ec0ff */
[----:B------:R-:W-:Y:S02]  /*dd90*/  SHF.L.U32 R3, R10, 0x1f, RZ ;  /* 0x0000001f0a037819 */ /* 0x000fe400000006ff */
[----:B------:R-:W-:-:S04]  /*dda0*/  LEA R2, R7, R2, 0x3 ;  /* 0x0000000207027211 */ /* 0x000fc800078e18ff */
[----:B------:R-:W2:Y:S02]  /*ddb0*/  SYNCS.PHASECHK.TRANS64.TRYWAIT P1, [R2+URZ+0x38840], R3 ;  /* 0x03884003020075a7 */ /* 0x000ea4000802017f */
[----:B--2---:R-:W-:Y:S05]  /*ddc0*/  @!P1 BRA `(.L_x_61) ;  /* 0x0000001800b09947 */ /* 0x004fea0003800000 */
.L_x_101:
[----:B-1----:R-:W1:Y:S02]  /*ddd0*/  S2R R9, SR_TID.X ;  /* 0x0000000000097919 */ /* 0x002e640000002100 */
[----:B-1----:R-:W-:-:S04]  /*dde0*/  LOP3.LUT R9, R9, 0x7f, RZ, 0xc0, !PT ;  /* 0x0000007f09097812 */ /* 0x002fc800078ec0ff */
[----:B------:R-:W-:-:S13]  /*ddf0*/  ISETP.NE.AND P2, PT, R9, RZ, PT ;  /* 0x000000ff0900720c */ /* 0x000fda0003f45270 */
[----:B------:R-:W-:Y:S05]  /*de00*/  @P2 BRA `(.L_x_62) ;  /* 0x00000000001c2947 */ /* 0x000fea0003800000 */
[----:B------:R-:W1:Y:S01]  /*de10*/  S2R R9, SR_TID.X ;  /* 0x0000000000097919 */ /* 0x000e620000002100 */
[----:B--2---:R-:W-:-:S04]  /*de20*/  IMAD.MOV.U32 R3, RZ, RZ, 0xa000 ;  /* 0x0000a000ff037424 */ /* 0x004fc800078e00ff */
[----:B------:R3:W-:Y:S01]  /*de30*/  SYNCS.ARRIVE.TRANS64 RZ, [R2+URZ+0x38830], R3 ;  /* 0x0388300302ff79a7 */ /* 0x0007e2000800003f */
[----:B-1----:R-:W-:-:S04]  /*de40*/  LOP3.LUT R9, R9, 0x1f, RZ, 0xc0, !PT ;  /* 0x0000001f09097812 */ /* 0x002fc800078ec0ff */
[----:B------:R-:W-:-:S13]  /*de50*/  ISETP.NE.AND P1, PT, R9, RZ, PT ;  /* 0x000000ff0900720c */ /* 0x000fda0003f25270 */
[----:B---3--:R-:W-:Y:S05]  /*de60*/  @!P1 BRA `(.L_x_62) ;  /* 0x0000000000049947 */ /* 0x008fea0003800000 */
[----:B------:R-:W-:Y:S01]  /*de70*/  BPT.TRAP 0x1 ;  /* 0x000000040000795c */ /* 0x000fe20000300000 */
.L_x_62:
[----:B------:R-:W1:Y:S01]  /*de80*/  S2R R9, SR_CgaCtaId ;  /* 0x0000000000097919 */ /* 0x000e620000008800 */
[----:B--2---:R-:W-:Y:S01]  /*de90*/  MOV R3, 0x400 ;  /* 0x0000040000037802 */ /* 0x004fe20000000f00 */
        /* <DEDUP_REMOVED lines=12> */
[----:B------:R-:W-:-:S02]  /*df60*/  SHF.L.U32 R19, R19, 0x1f, RZ ;  /* 0x0000001f13137819 */ /* 0x000fc400000006ff */
[----:B------:R-:W-:Y:S02]  /*df70*/  UIADD3 UR9, UR9, 0x38830, URZ ;  /* 0x0003883009097890 */ /* 0x000fe4000fffe03f */
[----:B------:R-:W-:Y:S01]  /*df80*/  UIMAD UR11, UR11, 0x50, URZ ;  /* 0x000000500b0b78a4 */ /* 0x000fe2000f8e023f */
[----:B-1----:R-:W-:-:S05]  /*df90*/  LEA R3, R9, R3, 0x18 ;  /* 0x0000000309037211 */ /* 0x002fca00078ec0ff */
[----:B------:R-:W-:Y:S01]  /*dfa0*/  IMAD R2, R7, 0xa000, R3 ;  /* 0x0000a00007027824 */ /* 0x000fe200078e0203 */
[----:B------:R-:W-:-:S04]  /*dfb0*/  IADD3 R3, R3, 0x38800, RZ ;  /* 0x0003880003037810 */ /* 0x000fc80007ffe0ff */
[----:B------:R-:W-:Y:S01]  /*dfc0*/  R2UR UR14, R2 ;  /* 0x00000000020e72ca */ /* 0x000fe200000e0000 */
[----:B------:R-:W-:-:S12]  /*dfd0*/  IMAD R2, R16, 0x8, R3 ;  /* 0x0000000810027824 */ /* 0x000fd800078e0203 */
        /* <DEDUP_REMOVED lines=16> */
.L_x_102:
[----:B------:R-:W-:Y:S05]  /*e0e0*/  @P2 BRA `(.L_x_64) ;  /* 0x00000000001c2947 */ /* 0x000fea0003800000 */
[----:B------:R-:W2:Y:S01]  /*e0f0*/  S2R R9, SR_TID.X ;  /* 0x0000000000097919 */ /* 0x000ea20000002100 */
[----:B------:R-:W-:-:S04]  /*e100*/  MOV R3, 0xa000 ;  /* 0x0000a00000037802 */ /* 0x000fc80000000f00 */
[----:B------:R3:W-:Y:S01]  /*e110*/  SYNCS.ARRIVE.TRANS64 RZ, [R2+URZ+0x50], R3 ;  /* 0x0000500302ff79a7 */ /* 0x0007e2000800003f */
[----:B--2---:R-:W-:-:S04]  /*e120*/  LOP3.LUT R9, R9, 0x1f, RZ, 0xc0, !PT ;  /* 0x0000001f09097812 */ /* 0x004fc800078ec0ff */
[----:B------:R-:W-:-:S13]  /*e130*/  ISETP.NE.AND P1, PT, R9, RZ, PT ;  /* 0x000000ff0900720c */ /* 0x000fda0003f25270 */
[----:B---3--:R-:W-:Y:S05]  /*e140*/  @!P1 BRA `(.L_x_64) ;  /* 0x0000000000049947 */ /* 0x008fea0003800000 */
[----:B------:R-:W-:Y:S01]  /*e150*/  BPT.TRAP 0x1 ;  /* 0x000000040000795c */ /* 0x000fe20000300000 */
.L_x_64:
[----:B------:R-:W2:Y:S01]  /*e160*/  LDL.LU R3, [R1] ;  /* 0x0000000001037983 */ /* 0x000ea20000300800 */
[----:B------:R-:W-:Y:S01]  /*e170*/  MOV R9, 0x400 ;  /* 0x0000040000097802 */ /* 0x000fe20000000f00 */
[----:B------:R-:W3:Y:S01]  /*e180*/  S2R R13, SR_CgaCtaId ;  /* 0x00000000000d7919 */ /* 0x000ee20000008800 */
[----:B------:R-:W-:Y:S01]  /*e190*/  R2UR UR9, R2 ;  /* 0x00000000020972ca */ /* 0x000fe200000e0000 */
[----:B------:R-:W-:Y:S01]  /*e1a0*/  UIADD3 UR4, UP0, UR36, 0x470, URZ ;  /* 0x0000047024047890 */ /* 0x000fe2000ff1e03f */
[----:B------:R-:W-:Y:S02]  /*e1b0*/  R2UR UR13, R5 ;  /* 0x00000000050d72ca */ /* 0x000fe400000e0000 */
[----:B------:R-:W-:Y:S01]  /*e1c0*/  R2UR UR12, R4 ;  /* 0x00000000040c72ca */ /* 0x000fe200000e0000 */
[----:B------:R-:W-:Y:S01]  /*e1d0*/  UIADD3.X UR5, URZ, UR37, URZ, UP0, !UPT ;  /* 0x000000253f057290 */ /* 0x000fe200087fe43f */
[----:B---3--:R-:W-:-:S05]  /*e1e0*/  LEA R9, R13, R9, 0x18 ;  /* 0x000000090d097211 */ /* 0x008fca00078ec0ff */
        /* <DEDUP_REMOVED lines=27> */
[----:B---3--:R-:W-:Y:S01]  /*e3a0*/  NOP ;  /* 0x0000000000007918 */ /* 0x008fe20000000000 */
.L_x_59:
[----:B------:R-:W-:Y:S05]  /*e3b0*/  BSYNC B1 ;  /* 0x0000000000017941 */ /* 0x000fea0003800000 */
.L_x_58:
[----:B------:R-:W-:Y:S01]  /*e3c0*/  IADD3 R16, R7, 0x1, RZ ;  /* 0x0000000107107810 */ /* 0x000fe20007ffe0ff */
[----:B------:R-:W-:Y:S03]  /*e3d0*/  BSSY B1, `(.L_x_65) ;  /* 0x0000081000017945 */ /* 0x000fe60003800000 */
[----:B------:R-:W-:-:S04]  /*e3e0*/  ISETP.NE.AND P1, PT, R16, 0x2, PT ;  /* 0x000000021000780c */ /* 0x000fc80003f25270 */
[----:B-1----:R-:W-:Y:S02]  /*e3f0*/  SEL R19, RZ, 0x1, P1 ;  /* 0x00000001ff137807 */ /* 0x002fe40000800000 */
[----:B------:R-:W-:Y:S02]  /*e400*/  SEL R16, R16, RZ, P1 ;  /* 0x000000ff10107207 */ /* 0x000fe40000800000 */
[----:B------:R-:W-:Y:S01]  /*e410*/  LOP3.LUT R19, R10, R19, RZ, 0x3c, !PT ;  /* 0x000000130a137212 */ /* 0x000fe200078e3cff */
[----:B------:R-:W-:Y:S06]  /*e420*/  @!P6 BRA `(.L_x_66) ;  /* 0x0000000400ece947 */ /* 0x000fec0003800000 */
[----:B------:R-:W-:Y:S01]  /*e430*/  VIADD R12, R6, 0xffffffff ;  /* 0xffffffff060c7836 */ /* 0x000fe20000000000 */
        /* <DEDUP_REMOVED lines=8> */
[----:B-1----:R-:W-:Y:S01]  /*e4c0*/  @P1 IMAD.HI.U32 R9, R12, R2, RZ ;  /* 0x000000020c091227 */ /* 0x002fe200078e00ff */
[----:B------:R-:W-:-:S04]  /*e4d0*/  MOV R2, R12 ;  /* 0x0000000c00027202 */ /* 0x000fc80000000f00 */
[----:B------:R-:W-:-:S05]  /*e4e0*/  @P1 SHF.R.U32.HI R2, RZ, R3, R9 ;  /* 0x00000003ff021219 */ /* 0x000fca0000011609 */
[----:B------:R-:W-:-:S04]  /*e4f0*/  IMAD.MOV R3, RZ, RZ, -R2 ;  /* 0x000000ffff037224 */ /* 0x000fc800078e0a02 */
[----:B------:R-:W-:Y:S01]  /*e500*/  IMAD R12, R8, R3, R12 ;  /* 0x00000003080c7224 */ /* 0x000fe200078e020c */
[--C-:B------:R-:W-:Y:S01]  /*e510*/  SHF.R.S32.HI R3, RZ, 0x1f, R2.reuse ;  /* 0x0000001fff037819 */ /* 0x100fe20000011402 */
[----:B------:R-:W1:Y:S02]  /*e520*/  LDC.64 R8, c[0x0][0x3f8] ;  /* 0x0000fe00ff087b82 */ /* 0x000e640000000a00 */
[----:B------:R-:W-:-:S05]  /*e530*/  IMAD.WIDE.U32 R2, R0, UR4, R2 ;  /* 0x0000000400027c25 */ /* 0x000fca000f8e0002 */
[----:B------:R-:W-:Y:S02]  /*e540*/  IADD3 R13, R13, R3, RZ ;  /* 0x000000030d0d7210 */ /* 0x000fe40007ffe0ff */
[----:B-1----:R-:W-:-:S04]  /*e550*/  LEA R8, P1, R2, R8, 0x2 ;  /* 0x0000000802087211 */ /* 0x002fc800078210ff */
[----:B------:R-:W-:-:S05]  /*e560*/  LEA.HI.X R9, R2, R9, R13, 0x2, P1 ;  /* 0x0000000902097211 */ /* 0x000fca00008f140d */
[----:B------:R1:W5:Y:S04]  /*e570*/  LDG.E R8, desc[UR6][R8.64] ;  /* 0x0000000608087981 */ /* 0x000368000c1e1900 */
.L_x_67:
[----:B------:R-:W2:Y:S01]  /*e580*/  S2R R3, SR_CgaCtaId ;  /* 0x0000000000037919 */ /* 0x000ea20000008800 */
[----:B------:R-:W-:-:S04]  /*e590*/  MOV R2, 0x400 ;  /* 0x0000040000027802 */ /* 0x000fc80000000f00 */
[----:B--2---:R-:W-:Y:S02]  /*e5a0*/  LEA R2, R3, R2, 0x18 ;  /* 0x0000000203027211 */ /* 0x004fe400078ec0ff */
[----:B------:R-:W-:-:S03]  /*e5b0*/  SHF.L.U32 R3, R19, 0x1f, RZ ;  /* 0x0000001f13037819 */ /* 0x000fc600000006ff */
[----:B------:R-:W-:-:S04]  /*e5c0*/  IMAD R2, R16, 0x8, R2 ;  /* 0x0000000810027824 */ /* 0x000fc800078e0202 */
[----:B------:R-:W2:Y:S02]  /*e5d0*/  SYNCS.PHASECHK.TRANS64.TRYWAIT P1, [R2+URZ+0x38840], R3 ;  /* 0x03884003020075a7 */ /* 0x000ea4000802017f */
[----:B--2---:R-:W-:Y:S05]  /*e5e0*/  @!P1 BRA `(.L_x_68) ;  /* 0x0000001000d09947 */ /* 0x004fea0003800000 */
.L_x_103:
[----:B-1----:R-:W1:Y:S02]  /*e5f0*/  S2R R9, SR_TID.X ;  /* 0x0000000000097919 */ /* 0x002e640000002100 */
[----:B-1----:R-:W-:-:S04]  /*e600*/  LOP3.LUT R9, R9, 0x7f, RZ, 0xc0, !PT ;  /* 0x0000007f09097812 */ /* 0x002fc800078ec0ff */
[----:B------:R-:W-:-:S13]  /*e610*/  ISETP.NE.AND P2, PT, R9, RZ, PT ;  /* 0x000000ff0900720c */ /* 0x000fda0003f45270 */
[----:B------:R-:W-:Y:S05]  /*e620*/  @P2 BRA `(.L_x_69) ;  /* 0x00000000001c2947 */ /* 0x000fea0003800000 */
[----:B------:R-:W1:Y:S01]  /*e630*/  S2R R9, SR_TID.X ;  /* 0x0000000000097919 */ /* 0x000e620000002100 */
[----:B--2---:R-:W-:-:S04]  /*e640*/  MOV R3, 0xa000 ;  /* 0x0000a00000037802 */ /* 0x004fc80000000f00 */
[----:B------:R3:W-:Y:S01]  /*e650*/  SYNCS.ARRIVE.TRANS64 RZ, [R2+URZ+0x38830], R3 ;  /* 0x0388300302ff79a7 */ /* 0x0007e2000800003f */
[----:B-1----:R-:W-:-:S04]  /*e660*/  LOP3.LUT R9, R9, 0x1f, RZ, 0xc0, !PT ;  /* 0x0000001f09097812 */ /* 0x002fc800078ec0ff */
[----:B------:R-:W-:-:S13]  /*e670*/  ISETP.NE.AND P1, PT, R9, RZ, PT ;  /* 0x000000ff0900720c */ /* 0x000fda0003f25270 */
[----:B---3--:R-:W-:Y:S05]  /*e680*/  @!P1 BRA `(.L_x_69) ;  /* 0x0000000000049947 */ /* 0x008fea0003800000 */
[----:B------:R-:W-:Y:S01]  /*e690*/  BPT.TRAP 0x1 ;  /* 0x000000040000795c */ /* 0x000fe20000300000 */
.L_x_69:
[----:B------:R-:W1:Y:S01]  /*e6a0*/  S2R R13, SR_CgaCtaId ;  /* 0x00000000000d7919 */ /* 0x000e620000008800 */
[----:B------:R-:W-:Y:S01]  /*e6b0*/  MOV R9, 0x400 ;  /* 0x0000040000097802 */ /* 0x000fe20000000f00 */
[----:B------:R-:W-:Y:S01]  /*e6c0*/  UIADD3 UR4, UP0, UR36, 0x370, URZ ;  /* 0x0000037024047890 */ /* 0x000fe2000ff1e03f */
[----:B------:R-:W-:Y:S01]  /*e6d0*/  R2UR UR11, R12 ;  /* 0x000000000c0b72ca */ /* 0x000fe200000e0000 */
[----:B------:R-:W-:Y:S01]  /*e6e0*/  UMOV UR10, URZ ;  /* 0x0000003f000a7c82 */ /* 0x000fe20008000000 */
[----:B------:R-:W-:Y:S01]  /*e6f0*/  R2UR UR12, R4 ;  /* 0x00000000040c72ca */ /* 0x000fe200000e0000 */
[----:B------:R-:W-:Y:S01]  /*e700*/  UIADD3.X UR5, URZ, UR37, URZ, UP0, !UPT ;  /* 0x000000253f057290 */ /* 0x000fe200087fe43f */
[----:B-----5:R-:W-:Y:S01]  /*e710*/  R2UR UR13, R8 ;  /* 0x00000000080d72ca */ /* 0x020fe200000e0000 */
[----:B------:R-:W-:Y:S01]  /*e720*/  UMOV UR6, 0x0 ;  /* 0x0000000000067882 */ /* 0x000fe20000000000 */
[----:B------:R-:W-:Y:S01]  /*e730*/  UMOV UR7, 0x14f00000 ;  /* 0x14f0000000077882 */ /* 0x000fe20000000000 */
[----:B------:R-:W-:Y:S01]  /*e740*/  UMOV UR17, 0x40 ;  /* 0x0000004000117882 */ /* 0x000fe20000000000 */
[----:B------:R-:W-:Y:S01]  /*e750*/  UMOV UR18, 0x80 ;  /* 0x0000008000127882 */ /* 0x000fe20000000000 */
[----:B------:R-:W-:-:S04]  /*e760*/  UMOV UR19, 0xc0 ;  /* 0x000000c000137882 */ /* 0x000fc80000000000 */
[----:B------:R-:W-:Y:S01]  /*e770*/  UIMAD UR11, UR11, 0x50, URZ ;  /* 0x000000500b0b78a4 */ /* 0x000fe2000f8e023f */
[----:B-1----:R-:W-:-:S05]  /*e780*/  LEA R9, R13, R9, 0x18 ;  /* 0x000000090d097211 */ /* 0x002fca00078ec0ff */
[----:B--2---:R-:W-:-:S05]  /*e790*/  VIADD R2, R9, 0x38800 ;  /* 0x0003880009027836 */ /* 0x004fca0000000000 */
[----:B------:R-:W-:Y:S01]  /*e7a0*/  LEA R3, R16, R2, 0x3 ;  /* 0x0000000210037211 */ /* 0x000fe200078e18ff */
[----:B------:R-:W-:-:S03]  /*e7b0*/  IMAD R2, R7, 0x8, R2 ;  /* 0x0000000807027824 */ /* 0x000fc600078e0202 */
[----:B------:R-:W-:Y:S01]  /*e7c0*/  R2UR UR9, R3 ;  /* 0x00000000030972ca */ /* 0x000fe200000e0000 */
[----:B------:R-:W-:-:S05]  /*e7d0*/  IMAD R3, R16, 0xa000, R9 ;  /* 0x0000a00010037824 */ /* 0x000fca00078e0209 */
[----:B------:R-:W-:Y:S02]  /*e7e0*/  R2UR UR14, R3 ;  /* 0x00000000030e72ca */ /* 0x000fe400000e0000 */
[----:B------:R-:W-:-:S05]  /*e7f0*/  SHF.L.U32 R3, R10, 0x1f, RZ ;  /* 0x0000001f0a037819 */ /* 0x000fca00000006ff */
[----:B------:R-:W-:-:S06]  /*e800*/  UIADD3 UR9, UR9, 0x30, URZ ;  /* 0x0000003009097890 */ /* 0x000fcc000fffe03f */
        /* <DEDUP_REMOVED lines=16> */
.L_x_104:
[----:B------:R-:W-:Y:S05]  /*e910*/  @P2 BRA `(.L_x_71) ;  /* 0x00000000001c2947 */ /* 0x000fea0003800000 */
[----:B------:R-:W2:Y:S01]  /*e920*/  S2R R9, SR_TID.X ;  /* 0x0000000000097919 */ /* 0x000ea20000002100 */
[----:B-1----:R-:W-:-:S04]  /*e930*/  MOV R3, 0xa000 ;  /* 0x0000a00000037802 */ /* 0x002fc80000000f00 */
[----:B------:R3:W-:Y:S01]  /*e940*/  SYNCS.ARRIVE.TRANS64 RZ, [R2+URZ+0x50], R3 ;  /* 0x0000500302ff79a7 */ /* 0x0007e2000800003f */
[----:B--2---:R-:W-:-:S04]  /*e950*/  LOP3.LUT R9, R9, 0x1f, RZ, 0xc0, !PT ;  /* 0x0000001f09097812 */ /* 0x004fc800078ec0ff */
[----:B------:R-:W-:-:S13]  /*e960*/  ISETP.NE.AND P1, PT, R9, RZ, PT ;  /* 0x000000ff0900720c */ /* 0x000fda0003f25270 */
[----:B---3--:R-:W-:Y:S05]  /*e970*/  @!P1 BRA `(.L_x_71) ;  /* 0x0000000000049947 */ /* 0x008fea0003800000 */
[----:B------:R-:W-:Y:S01]  /*e980*/  BPT.TRAP 0x1 ;  /* 0x000000040000795c */ /* 0x000fe20000300000 */
.L_x_71:
[----:B-1----:R-:W2:Y:S01]  /*e990*/  LDL.LU R3, [R1] ;  /* 0x0000000001037983 */ /* 0x002ea20000300800 */
[----:B------:R-:W-:Y:S01]  /*e9a0*/  MOV R9, 0x400 ;  /* 0x0000040000097802 */ /* 0x000fe20000000f00 */
[----:B------:R-:W1:Y:S01]  /*e9b0*/  S2R R10, SR_CgaCtaId ;  /* 0x00000000000a7919 */ /* 0x000e620000008800 */
[----:B------:R-:W-:Y:S01]  /*e9c0*/  R2UR UR9, R2 ;  /* 0x00000000020972ca */ /* 0x000fe200000e0000 */
[----:B------:R-:W-:Y:S01]  /*e9d0*/  UIADD3 UR4, UP0, UR36, 0x470, URZ ;  /* 0x0000047024047890 */ /* 0x000fe2000ff1e03f */
[----:B------:R-:W-:Y:S02]  /*e9e0*/  R2UR UR13, R5 ;  /* 0x00000000050d72ca */ /* 0x000fe400000e0000 */
[----:B------:R-:W-:Y:S01]  /*e9f0*/  R2UR UR12, R4 ;  /* 0x00000000040c72ca */ /* 0x000fe200000e0000 */
[----:B------:R-:W-:Y:S01]  /*ea00*/  UIADD3.X UR5, URZ, UR37, URZ, UP0, !UPT ;  /* 0x000000253f057290 */ /* 0x000fe200087fe43f */
[----:B-1----:R-:W-:-:S05]  /*ea10*/  LEA R9, R10, R9, 0x18 ;  /* 0x000000090a097211 */ /* 0x002fca00078ec0ff */
        /* <DEDUP_REMOVED lines=28> */
.L_x_66:
[----:B------:R-:W-:Y:S05]  /*ebe0*/  BSYNC B1 ;  /* 0x0000000000017941 */ /* 0x000fea0003800000 */
.L_x_65:
[C---:B------:R-:W-:Y:S02]  /*ebf0*/  ISETP.GT.AND P1, PT, R6.reuse, 0x1, PT ;  /* 0x000000010600780c */ /* 0x040fe40003f24270 */
[----:B------:R-:W-:-:S11]  /*ec00*/  IADD3 R6, R6, -0x2, RZ ;  /* 0xfffffffe06067810 */ /* 0x000fd60007ffe0ff */
[----:B------:R-:W-:Y:S05]  /*ec10*/  @P1 BRA `(.L_x_72) ;  /* 0xffffffec00e01947 */ /* 0x000fea000383ffff */
.L_x_57:
[----:B------:R-:W-:Y:S05]  /*ec20*/  BSYNC B0 ;  /* 0x0000000000007941 */ /* 0x000fea0003800000 */
.L_x_48:
[----:B------:R-:W-:Y:S04]  /*ec30*/  BSSY B0, `(.L_x_73) ;  /* 0x0000037000007945 */ /* 0x000fe80003800000 */
[----:B------:R-:W-:Y:S05]  /*ec40*/  @!P6 BRA `(.L_x_74) ;  /* 0x0000000000d4e947 */ /* 0x000fea0003800000 */
[----:B------:R-:W2:Y:S01]  /*ec50*/  S2R R3, SR_CgaCtaId ;  /* 0x0000000000037919 */ /* 0x000ea20000008800 */
[----:B------:R-:W-:Y:S01]  /*ec60*/  MOV R0, 0x400 ;  /* 0x0000040000007802 */ /* 0x000fe20000000f00 */
[----:B------:R-:W3:Y:S03]  /*ec70*/  S2R R2, SR_TID.X ;  /* 0x0000000000027919 */ /* 0x000ee60000002100 */
[----:B--2---:R-:W-:Y:S02]  /*ec80*/  LEA R0, R3, R0, 0x18 ;  /* 0x0000000003007211 */ /* 0x004fe400078ec0ff */
[----:B---3--:R-:W-:-:S03]  /*ec90*/  LOP3.LUT R2, R2, 0x7f, RZ, 0xc0, !PT ;  /* 0x0000007f02027812 */ /* 0x008fc600078ec0ff */
[----:B------:R-:W-:Y:S01]  /*eca0*/  IMAD R3, R16, 0x8, R0 ;  /* 0x0000000810037824 */ /* 0x000fe200078e0200 */
[----:B------:R-:W-:Y:S02]  /*ecb0*/  SHF.L.U32 R0, R19, 0x1f, RZ ;  /* 0x0000001f13007819 */ /* 0x000fe400000006ff */
[----:B------:R-:W-:Y:S02]  /*ecc0*/  ISETP.NE.AND P1, PT, R2, RZ, PT ;  /* 0x000000ff0200720c */ /* 0x000fe40003f25270 */
[----:B------:R-:W2:Y:S02]  /*ecd0*/  SYNCS.PHASECHK.TRANS64.TRYWAIT P0, [R3+URZ+0x38860], R0 ;  /* 0x03886000030075a7 */ /* 0x000ea4000800017f */
[----:B--2---:R-:W-:Y:S09]  /*ece0*/  @!P0 BRA `(.L_x_75) ;  /* 0x0000000c00388947 */ /* 0x004ff20003800000 */
.L_x_105:
[----:B------:R-:W-:Y:S05]  /*ecf0*/  @P1 BRA `(.L_x_76) ;  /* 0x00000000001c1947 */ /* 0x000fea0003800000 */
[----:B------:R-:W3:Y:S01]  /*ed00*/  S2R R2, SR_TID.X ;  /* 0x0000000000027919 */ /* 0x000ee20000002100 */
[----:B--2---:R-:W-:-:S04]  /*ed10*/  MOV R0, 0xa000 ;  /* 0x0000a00000007802 */ /* 0x004fc80000000f00 */
[----:B------:R4:W-:Y:S01]  /*ed20*/  SYNCS.ARRIVE.TRANS64 RZ, [R3+URZ+0x38850], R0 ;  /* 0x0388500003ff79a7 */ /* 0x0009e2000800003f */
[----:B---3--:R-:W-:-:S04]  /*ed30*/  LOP3.LUT R2, R2, 0x1f, RZ, 0xc0, !PT ;  /* 0x0000001f02027812 */ /* 0x008fc800078ec0ff */
[----:B------:R-:W-:-:S13]  /*ed40*/  ISETP.NE.AND P0, PT, R2, RZ, PT ;  /* 0x000000ff0200720c */ /* 0x000fda0003f05270 */
[----:B----4-:R-:W-:Y:S05]  /*ed50*/  @!P0 BRA `(.L_x_76) ;  /* 0x0000000000048947 */ /* 0x010fea0003800000 */
[----:B------:R-:W-:Y:S01]  /*ed60*/  BPT.TRAP 0x1 ;  /* 0x000000040000795c */ /* 0x000fe20000300000 */
.L_x_76:
[----:B------:R-:W3:Y:S01]  /*ed70*/  LDL R2, [R1] ;  /* 0x0000000001027983 */ /* 0x000ee20000100800 */
[----:B--2---:R-:W-:Y:S01]  /*ed80*/  MOV R0, 0x400 ;  /* 0x0000040000007802 */ /* 0x004fe20000000f00 */
[----:B-1----:R-:W1:Y:S01]  /*ed90*/  S2R R6, SR_CgaCtaId ;  /* 0x0000000000067919 */ /* 0x002e620000008800 */
        /* <DEDUP_REMOVED lines=17> */
[----:B---3--:R-:W-:-:S13]  /*eeb0*/  R2UR UR11, R2 ;  /* 0x00000000020b72ca */ /* 0x008fda00000e0000 */
[----:B------:R-:W-:-:S09]  /*eec0*/  UIMAD UR11, UR11, 0x50, URZ ;  /* 0x000000500b0b78a4 */ /* 0x000fd2000f8e023f */
[----:B------:R1:W-:Y:S02]  /*eed0*/  UTMALDG.4D [UR8], [UR4], desc[UR6] ;  /* 0x00000608040075b4 */ /* 0x0003e40008019000 */
[----:B-1----:R-:W-:Y:S01]  /*eee0*/  UMOV UR8, UR15 ;  /* 0x0000000f00087c82 */ /* 0x002fe20008000000 */
[----:B------:R-:W-:Y:S01]  /*eef0*/  UMOV UR10, UR17 ;  /* 0x00000011000a7c82 */ /* 0x000fe20008000000 */
[----:B------:R-:W-:Y:S01]  /*ef00*/  UMOV UR15, 0x80 ;  /* 0x00000080000f7882 */ /* 0x000fe20000000000 */
[----:B------:R1:W-:Y:S02]  /*ef10*/  UTMALDG.4D [UR8], [UR4], desc[UR6] ;  /* 0x00000608040075b4 */ /* 0x0003e40008019000 */
[----:B-1----:R-:W-:Y:S01]  /*ef20*/  UMOV UR8, UR16 ;  /* 0x0000001000087c82 */ /* 0x002fe20008000000 */
[----:B------:R-:W-:Y:S01]  /*ef30*/  UMOV UR10, UR15 ;  /* 0x0000000f000a7c82 */ /* 0x000fe20008000000 */
[----:B------:R-:W-:Y:S01]  /*ef40*/  UMOV UR15, 0xc0 ;  /* 0x000000c0000f7882 */ /* 0x000fe20000000000 */
[----:B------:R1:W-:Y:S02]  /*ef50*/  UTMALDG.4D [UR8], [UR4], desc[UR6] ;  /* 0x00000608040075b4 */ /* 0x0003e40008019000 */
[----:B-1----:R-:W-:Y:S01]  /*ef60*/  UMOV UR8, UR14 ;  /* 0x0000000e00087c82 */ /* 0x002fe20008000000 */
[----:B------:R-:W-:-:S02]  /*ef70*/  UMOV UR10, UR15 ;  /* 0x0000000f000a7c82 */ /* 0x000fc40008000000 */
[----:B------:R2:W-:Y:S02]  /*ef80*/  UTMALDG.4D [UR8], [UR4], desc[UR6] ;  /* 0x00000608040075b4 */ /* 0x0005e40008019000 */
[----:B--2---:R-:W-:Y:S01]  /*ef90*/  NOP ;  /* 0x0000000000007918 */ /* 0x004fe20000000000 */
.L_x_74:
[----:B------:R-:W-:Y:S05]  /*efa0*/  BSYNC B0 ;  /* 0x0000000000007941 */ /* 0x000fea0003800000 */
.L_x_73:
[----:B------:R-:W2:Y:S01]  /*efb0*/  LDL.LU R0, [R1+0x10] ;  /* 0x0000100001007983 */ /* 0x000ea20000300800 */
[----:B------:R-:W-:-:S03]  /*efc0*/  ULDC UR4, c[0x0][0xda4] ;  /* 0x0003690000047ab9 */ /* 0x000fc60000000800 */
[----:B------:R-:W3:Y:S01]  /*efd0*/  LDL.LU R2, [R1+0x18] ;  /* 0x0000180001027983 */ /* 0x000ee20000300800 */
[----:B------:R-:W-:-:S05]  /*efe0*/  VIADD R16, R16, 0x1 ;  /* 0x0000000110107836 */ /* 0x000fca0000000000 */
[----:B------:R-:W-:-:S04]  /*eff0*/  ISETP.NE.AND P0, PT, R16, 0x2, PT ;  /* 0x000000021000780c */ /* 0x000fc80003f05270 */
[----:B------:R-:W-:Y:S02]  /*f000*/  SEL R16, R16, RZ, P0 ;  /* 0x000000ff10107207 */ /* 0x000fe40000000000 */
[----:B--2---:R-:W-:Y:S01]  /*f010*/  IADD3 R0, R0, UR38, RZ ;  /* 0x0000002600007c10 */ /* 0x004fe2000fffe0ff */
[----:B---3--:R-:W-:-:S04]  /*f020*/  VIADD R2, R2, 0x1 ;  /* 0x0000000102027836 */ /* 0x008fc80000000000 */
[----:B------:R2:W-:Y:S01]  /*f030*/  STL [R1+0x10], R0 ;  /* 0x0000100001007387 */ /* 0x0005e20000100800 */
[----:B------:R-:W-:-:S03]  /*f040*/  ISETP.GE.AND P1, PT, R0, UR4, PT ;  /* 0x0000000400007c0c */ /* 0x000fc6000bf26270 */
[----:B------:R3:W-:Y:S01]  /*f050*/  STL [R1+0x18], R2 ;  /* 0x0000180201007387 */ /* 0x0007e20000100800 */
[----:B--2---:R-:W-:-:S04]  /*f060*/  SEL R0, RZ, 0x1, P0 ;  /* 0x00000001ff007807 */ /* 0x004fc80000000000 */
[----:B------:R-:W-:-:S05]  /*f070*/  LOP3.LUT R19, R19, R0, RZ, 0x3c, !PT ;  /* 0x0000000013137212 */ /* 0x000fca00078e3cff */
[----:B---3--:R-:W-:Y:S05]  /*f080*/  @!P1 BRA `(.L_x_77) ;  /* 0xffffffcc008c9947 */ /* 0x008fea000383ffff */
[----:B------:R-:W-:-:S07]  /*f090*/  LOP3.LUT R2, R2, 0x1, RZ, 0xc, !PT ;  /* 0x0000000102027812 */ /* 0x000fce00078e0cff */
.L_x_32:
[----:B------:R-:W2:Y:S01]  /*f0a0*/  S2R R3, SR_CgaCtaId ;  /* 0x0000000000037919 */ /* 0x000ea20000008800 */
[----:B------:R-:W-:Y:S01]  /*f0b0*/  MOV R0, 0x400 ;  /* 0x0000040000007802 */ /* 0x000fe20000000f00 */
[----:B------:R-:W-:Y:S03]  /*f0c0*/  BSSY B0, `(.L_x_78) ;  /* 0x0000005000007945 */ /* 0x000fe60003800000 */
[----:B--2---:R-:W-:Y:S02]  /*f0d0*/  LEA R0, R3, R0, 0x18 ;  /* 0x0000000003007211 */ /* 0x004fe400078ec0ff */
[----:B------:R-:W-:-:S04]  /*f0e0*/  SHF.L.U32 R3, R2, 0x1f, RZ ;  /* 0x0000001f02037819 */ /* 0x000fc800000006ff */
[----:B------:R-:W2:Y:S02]  /*f0f0*/  SYNCS.PHASECHK.TRANS64.TRYWAIT P0, [R0+URZ+0x38820], R3 ;  /* 0x03882003000075a7 */ /* 0x000ea4000800017f */
[----:B--2---:R-:W-:Y:S05]  /*f100*/  @!P0 BRA `(.L_x_79) ;  /* 0x0000000800448947 */ /* 0x004fea0003800000 */
.L_x_106:
[----:B------:R-:W-:Y:S05]  /*f110*/  BSYNC B0 ;  /* 0x0000000000007941 */ /* 0x000fea0003800000 */
.L_x_78:
[----:B------:R-:W-:-:S03]  /*f120*/  UMOV UR4, 0xffffffff ;  /* 0xffffffff00047882 */ /* 0x000fc60000000000 */
[----:B------:R-:W-:Y:S05]  /*f130*/  BRA.DIV UR4, `(.L_x_80) ;  /* 0x0000000a044c7947 */ /* 0x000fea000b800000 */
[----:B------:R-:W3:Y:S02]  /*f140*/  S2R R2, SR_TID.X ;  /* 0x0000000000027919 */ /* 0x000ee40000002100 */
[----:B---3--:R-:W-:-:S04]  /*f150*/  SHF.R.U32.HI R2, RZ, 0x5, R2 ;  /* 0x00000005ff027819 */ /* 0x008fc80000011602 */
[----:B------:R-:W-:-:S05]  /*f160*/  LOP3.LUT R2, R2, 0x3, RZ, 0xc0, !PT ;  /* 0x0000000302027812 */ /* 0x000fca00078ec0ff */
[----:B------:R3:W4:Y:S02]  /*f170*/  SHFL.IDX PT, R14, R2, RZ, 0x1f ;  /* 0x00001fff020e7589 */ /* 0x00072400000e0000 */
.L_x_109:
[----:B----4-:R-:W-:Y:S01]  /*f180*/  ISETP.NE.AND P0, PT, R14, RZ, PT ;  /* 0x000000ff0e00720c */ /* 0x010fe20003f05270 */
[----:B------:R-:W-:-:S12]  /*f190*/  BSSY B0, `(.L_x_81) ;  /* 0x0000024000007945 */ /* 0x000fd80003800000 */
[----:B------:R-:W-:Y:S05]  /*f1a0*/  @P0 BRA `(.L_x_82) ;  /* 0x0000000000880947 */ /* 0x000fea0003800000 */
[----:B------:R-:W-:-:S03]  /*f1b0*/  UMOV UR4, 0xffffffff ;  /* 0xffffffff00047882 */ /* 0x000fc60000000000 */
[----:B------:R-:W-:Y:S05]  /*f1c0*/  BRA.DIV UR4, `(.L_x_83) ;  /* 0x0000000a045c7947 */ /* 0x000fea000b800000 */
[----:B------:R-:W-:-:S13]  /*f1d0*/  ELECT P6, URZ, PT ;  /* 0x00000000003f782f */ /* 0x000fda00038c0000 */
.L_x_112:
[----:B------:R-:W-:Y:S05]  /*f1e0*/  @!P6 BRA `(.L_x_82) ;  /* 0x000000000078e947 */ /* 0x000fea0003800000 */
[----:B---3--:R-:W3:Y:S02]  /*f1f0*/  LDL.LU R2, [R1+0x1c] ;  /* 0x00001c0001027983 */ /* 0x008ee40000300800 */
[----:B---3--:R-:W-:-:S04]  /*f200*/  LOP3.LUT R2, R2, 0x2, RZ, 0xfc, !PT ;  /* 0x0000000202027812 */ /* 0x008fc800078efcff */
[----:B------:R-:W-:-:S13]  /*f210*/  ISETP.NE.AND P2, PT, R2, 0x3, PT ;  /* 0x000000030200780c */ /* 0x000fda0003f45270 */
[----:B------:R-:W-:Y:S05]  /*f220*/  @!P2 BRA `(.L_x_84) ;  /* 0x000000000004a947 */ /* 0x000fea0003800000 */
[----:B------:R-:W-:Y:S01]  /*f230*/  BPT.TRAP 0x1 ;  /* 0x000000040000795c */ /* 0x000fe20000300000 */
.L_x_84:
[----:B--2---:R-:W-:Y:S02]  /*f240*/  IADD3 R3, R0, 0x38840, RZ ;  /* 0x0003884000037810 */ /* 0x004fe40007ffe0ff */
[----:B------:R-:W-:Y:S02]  /*f250*/  SHF.L.U32 R5, R19, 0x1f, RZ ;  /* 0x0000001f13057819 */ /* 0x000fe400000006ff */
[C---:B------:R-:W-:Y:S01]  /*f260*/  IADD3 R2, R16.reuse, 0x1, RZ ;  /* 0x0000000110027810 */ /* 0x040fe20007ffe0ff */
[----:B-1----:R-:W-:-:S03]  /*f270*/  IMAD R6, R16, 0x8, R3 ;  /* 0x0000000810067824 */ /* 0x002fc600078e0203 */
[----:B------:R-:W-:Y:S01]  /*f280*/  ISETP.NE.AND P1, PT, R2, 0x2, PT ;  /* 0x000000020200780c */ /* 0x000fe20003f25270 */
[----:B------:R-:W1:Y:S03]  /*f290*/  SYNCS.PHASECHK.TRANS64.TRYWAIT P0, [R6+URZ], R5 ;  /* 0x00000005060075a7 */ /* 0x000e66000800017f */
[----:B------:R-:W-:-:S04]  /*f2a0*/  SEL R4, RZ, 0x1, P1 ;  /* 0x00000001ff047807 */ /* 0x000fc80000800000 */
[----:B------:R-:W-:Y:S02]  /*f2b0*/  LOP3.LUT R19, R19, R4, RZ, 0x3c, !PT ;  /* 0x0000000413137212 */ /* 0x000fe400078e3cff */
[----:B------:R-:W-:Y:S02]  /*f2c0*/  SEL R4, R2, RZ, P1 ;  /* 0x000000ff02047207 */ /* 0x000fe40000800000 */
[----:B------:R-:W-:-:S03]  /*f2d0*/  SHF.L.U32 R2, R19, 0x1f, RZ ;  /* 0x0000001f13027819 */ /* 0x000fc600000006ff */
[----:B------:R-:W-:Y:S01]  /*f2e0*/  IMAD R3, R4, 0x8, R3 ;  /* 0x0000000804037824 */ /* 0x000fe200078e0203 */
[----:B-1----:R-:W-:Y:S06]  /*f2f0*/  @!P0 BRA `(.L_x_85) ;  /* 0x0000000800308947 */ /* 0x002fec0003800000 */
.L_x_113:
[----:B------:R-:W2:Y:S02]  /*f300*/  SYNCS.PHASECHK.TRANS64.TRYWAIT P0, [R3+URZ], R2 ;  /* 0x00000002030075a7 */ /* 0x000ea4000800017f */
[----:B--2---:R-:W-:Y:S05]  /*f310*/  @!P0 BRA `(.L_x_86) ;  /* 0x00000008003c8947 */ /* 0x004fea0003800000 */
.L_x_114:
[----:B------:R-:W-:Y:S05]  /*f320*/  @!P2 BRA `(.L_x_87) ;  /* 0x000000000004a947 */ /* 0x000fea0003800000 */
[----:B------:R-:W-:Y:S01]  /*f330*/  BPT.TRAP 0x1 ;  /* 0x000000040000795c */ /* 0x000fe20000300000 */
.L_x_87:
[----:B--2---:R-:W-:-:S05]  /*f340*/  IADD3 R3, R0, 0x38860, RZ ;  /* 0x0003886000037810 */ /* 0x004fca0007ffe0ff */
[----:B------:R-:W-:-:S04]  /*f350*/  IMAD R16, R16, 0x8, R3 ;  /* 0x0000000810107824 */ /* 0x000fc800078e0203 */
[----:B------:R-:W2:Y:S02]  /*f360*/  SYNCS.PHASECHK.TRANS64.TRYWAIT P0, [R16+URZ], R5 ;  /* 0x00000005100075a7 */ /* 0x000ea4000800017f */
[----:B--2---:R-:W-:Y:S05]  /*f370*/  @!P0 BRA `(.L_x_88) ;  /* 0x0000000800388947 */ /* 0x004fea0003800000 */
.L_x_115:
[----:B------:R-:W-:-:S07]  /*f380*/  LEA R3, R4, R3, 0x3 ;  /* 0x0000000304037211 */ /* 0x000fce00078e18ff */
.L_x_89:
[----:B---3--:R3:W4:Y:S02]  /*f390*/  SYNCS.PHASECHK.TRANS64.TRYWAIT P0, [R3+URZ], R2 ;  /* 0x00000002030075a7 */ /* 0x008724000800017f */
[----:B----4-:R-:W-:Y:S05]  /*f3a0*/  @!P0 NANOSLEEP.SYNCS 0x989680 ;  /* 0x009896800000895d */ /* 0x010fea0003900000 */
[----:B------:R-:W4:Y:S02]  /*f3b0*/  @!P0 SYNCS.PHASECHK.TRANS64 P0, [R3+URZ], R2 ;  /* 0x00000002030085a7 */ /* 0x000f24000800007f */
[----:B----4-:R-:W-:Y:S05]  /*f3c0*/  @!P0 BRA `(.L_x_89) ;  /* 0xfffffffc00f08947 */ /* 0x010fea000383ffff */
.L_x_82:
[----:B------:R-:W-:Y:S05]  /*f3d0*/  BSYNC B0 ;  /* 0x0000000000007941 */ /* 0x000fea0003800000 */
.L_x_81:
[----:B------:R-:W-:Y:S05]  /*f3e0*/  EXIT ;  /* 0x000000000000794d */ /* 0x000fea0003800000 */
.L_x_10:
[----:B------:R-:W-:-:S13]  /*f3f0*/  R2UR UR4, R18 ;  /* 0x00000000120472ca */ /* 0x000fda00000e0000 */
[----:B-1----:R-:W-:-:S04]  /*f400*/  IMAD.U32 R3, RZ, RZ, UR4 ;  /* 0x00000004ff037e24 */ /* 0x002fc8000f8e00ff */
[----:B------:R1:W2:Y:S03]  /*f410*/  SYNCS.PHASECHK.TRANS64.TRYWAIT P1, [R3+URZ+0x38800], R0 ;  /* 0x03880000030075a7 */ /* 0x0002a6000802017f */
[----:B--2---:R-:W-:Y:S05]  /*f420*/  @!P1 NANOSLEEP.SYNCS 0x989680 ;  /* 0x009896800000995d */ /* 0x004fea0003900000 */
[----:B------:R-:W2:Y:S02]  /*f430*/  @!P1 SYNCS.PHASECHK.TRANS64 P1, [R3+URZ+0x38800], R0 ;  /* 0x03880000030095a7 */ /* 0x000ea4000802007f */
[----:B--2---:R-:W-:Y:S05]  /*f440*/  @!P1 BRA `(.L_x_10) ;  /* 0xfffffffc00e89947 */ /* 0x004fea000383ffff */
[----:B------:R-:W-:Y:S05]  /*f450*/  BRA `(.L_x_90) ;  /* 0xffffff1c00387947 */ /* 0x000fea000383ffff */
.L_x_14:
[----:B--2---:R2:W3:Y:S02]  /*f460*/  SYNCS.PHASECHK.TRANS64.TRYWAIT P2, [R0+URZ+0x38830], R3 ;  /* 0x03883003000075a7 */ /* 0x0044e4000804017f */
[----:B---3--:R-:W-:Y:S05]  /*f470*/  @!P2 NANOSLEEP.SYNCS 0x989680 ;  /* 0x009896800000a95d */ /* 0x008fea0003900000 */
[----:B------:R-:W3:Y:S02]  /*f480*/  @!P2 SYNCS.PHASECHK.TRANS64 P2, [R0+URZ+0x38830], R3 ;  /* 0x038830030000a5a7 */ /* 0x000ee4000804007f */
[----:B---3--:R-:W-:Y:S05]  /*f490*/  @!P2 BRA `(.L_x_14) ;  /* 0xfffffffc00f0a947 */ /* 0x008fea000383ffff */
[----:B------:R-:W-:Y:S05]  /*f4a0*/  BRA `(.L_x_13) ;  /* 0xffffff1c006c7947 */ /* 0x000fea000383ffff */
.L_x_19:
[----:B--2---:R-:W-:-:S04]  /*f4b0*/  MOV R5, UR60 ;  /* 0x0000003c00057c02 */ /* 0x004fc80008000f00 */
[----:B------:R2:W3:Y:S03]  /*f4c0*/  SYNCS.PHASECHK.TRANS64.TRYWAIT P2, [R5+URZ+0x38830], R2 ;  /* 0x03883002050075a7 */ /* 0x0004e6000804017f */
[----:B---3--:R-:W-:Y:S05]  /*f4d0*/  @!P2 NANOSLEEP.SYNCS 0x989680 ;  /* 0x009896800000a95d */ /* 0x008fea0003900000 */
[----:B------:R-:W3:Y:S02]  /*f4e0*/  @!P2 SYNCS.PHASECHK.TRANS64 P2, [R5+URZ+0x38830], R2 ;  /* 0x038830020500a5a7 */ /* 0x000ee4000804007f */
[----:B---3--:R-:W-:Y:S05]  /*f4f0*/  @!P2 BRA `(.L_x_19) ;  /* 0xfffffffc00eca947 */ /* 0x008fea000383ffff */
[----:B------:R-:W-:Y:S05]  /*f500*/  BRA `(.L_x_18) ;  /* 0xffffff64001c7947 */ /* 0x000fea000383ffff */
.L_x_23:
[----:B----4-:R-:W-:-:S04]  /*f510*/  IMAD.U32 R3, RZ, RZ, UR5 ;  /* 0x00000005ff037e24 */ /* 0x010fc8000f8e00ff */
[----:B------:R4:W1:Y:S03]  /*f520*/  SYNCS.PHASECHK.TRANS64.TRYWAIT P2, [R3+URZ+0x38850], R0 ;  /* 0x03885000030075a7 */ /* 0x000866000804017f */
[----:B-1----:R-:W-:Y:S05]  /*f530*/  @!P2 NANOSLEEP.SYNCS 0x989680 ;  /* 0x009896800000a95d */ /* 0x002fea0003900000 */
[----:B------:R-:W1:Y:S02]  /*f540*/  @!P2 SYNCS.PHASECHK.TRANS64 P2, [R3+URZ+0x38850], R0 ;  /* 0x038850000300a5a7 */ /* 0x000e64000804007f */
[----:B-1----:R-:W-:Y:S05]  /*f550*/  @!P2 BRA `(.L_x_23) ;  /* 0xfffffffc00eca947 */ /* 0x002fea000383ffff */
[----:B------:R-:W-:Y:S05]  /*f560*/  BRA `(.L_x_22) ;  /* 0xffffff8c006c7947 */ /* 0x000fea000383ffff */
.L_x_28:
[----:B--2---:R-:W-:-:S04]  /*f570*/  MOV R3, UR7 ;  /* 0x0000000700037c02 */ /* 0x004fc80008000f00 */
[----:B------:R2:W3:Y:S03]  /*f580*/  SYNCS.PHASECHK.TRANS64.TRYWAIT P0, [R3+URZ+0x38850], R0 ;  /* 0x03885000030075a7 */ /* 0x0004e6000800017f */
[----:B---3--:R-:W-:Y:S05]  /*f590*/  @!P0 NANOSLEEP.SYNCS 0x989680 ;  /* 0x009896800000895d */ /* 0x008fea0003900000 */
[----:B------:R-:W3:Y:S02]  /*f5a0*/  @!P0 SYNCS.PHASECHK.TRANS64 P0, [R3+URZ+0x38850], R0 ;  /* 0x03885000030085a7 */ /* 0x000ee4000800007f */
[----:B---3--:R-:W-:Y:S05]  /*f5b0*/  @!P0 BRA `(.L_x_28) ;  /* 0xfffffffc00ec8947 */ /* 0x008fea000383ffff */
[----:B------:R-:W-:Y:S05]  /*f5c0*/  BRA `(.L_x_27) ;  /* 0xffffffa8009c7947 */ /* 0x000fea000383ffff */
.L_x_40:
[----:B------:R-:W1:Y:S01]  /*f5d0*/  S2R R6, SR_TID.X ;  /* 0x0000000000067919 */ /* 0x000e620000002100 */
[----:B------:R-:W-:Y:S01]  /*f5e0*/  BSSY B0, `(.L_x_91) ;  /* 0x000000a000007945 */ /* 0x000fe20003800000 */
[----:B------:R-:W-:Y:S01]  /*f5f0*/  MOV R12, RZ ;  /* 0x000000ff000c7202 */ /* 0x000fe20000000f00 */
[----:B------:R-:W-:Y:S01]  /*f600*/  IMAD.MOV.U32 R11, RZ, RZ, 0x1f ;  /* 0x0000001fff0b7424 */ /* 0x000fe200078e00ff */
[----:B------:R-:W-:Y:S02]  /*f610*/  MOV R15, 0xffffffff ;  /* 0xffffffff000f7802 */ /* 0x000fe40000000f00 */
[----:B-1----:R-:W-:-:S04]  /*f620*/  SHF.R.U32.HI R6, RZ, 0x5, R6 ;  /* 0x00000005ff067819 */ /* 0x002fc80000011606 */
[----:B------:R-:W-:-:S05]  /*f630*/  LOP3.LUT R6, R6, 0x3, RZ, 0xc0, !PT ;  /* 0x0000000306067812 */ /* 0x000fca00078ec0ff */
[----:B------:R-:W-:-:S07]  /*f640*/  IMAD.MOV.U32 R13, RZ, RZ, R6 ;  /* 0x000000ffff0d7224 */ /* 0x000fce00078e0006 */
[----:B------:R-:W-:Y:S05]  /*f650*/  WARPSYNC.COLLECTIVE R15, `(.L_x_92) ;  /* 0x000000000f087348 */ /* 0x000fea0003c00000 */
[----:B------:R1:W2:Y:S02]  /*f660*/  SHFL.IDX P6, R14, R13, R12, R11 ;  /* 0x0000000c0d0e7389 */ /* 0x0002a400000c000b */
[----:B-12---:R-:W-:Y:S01]  /*f670*/  ENDCOLLECTIVE ;  /* 0x000000000000791b */ /* 0x006fe20003800000 */
.L_x_92:
[----:B------:R-:W-:Y:S05]  /*f680*/  BSYNC B0 ;  /* 0x0000000000007941 */ /* 0x000fea0003800000 */
.L_x_91:
[----:B------:R-:W-:Y:S05]  /*f690*/  BRA `(.L_x_93) ;  /* 0xffffffd000b47947 */ /* 0x000fea000383ffff */
.L_x_41:
[----:B------:R-:W-:Y:S01]  /*f6a0*/  BSSY B0, `(.L_x_94) ;  /* 0x0000006000007945 */ /* 0x000fe20003800000 */
[----:B------:R-:W-:-:S07]  /*f6b0*/  IMAD.MOV.U32 R15, RZ, RZ, -0x1 ;  /* 0xffffffffff0f7424 */ /* 0x000fce00078e00ff */
[----:B------:R-:W-:Y:S05]  /*f6c0*/  WARPSYNC.COLLECTIVE R15, `(.L_x_95) ;  /* 0x000000000f0c7348 */ /* 0x000fea0003c00000 */
[----:B------:R-:W-:Y:S02]  /*f6d0*/  ELECT P6, UR62, PT ;  /* 0x00000000003e782f */ /* 0x000fe400038c0000 */
[----:B------:R-:W-:Y:S01]  /*f6e0*/  MOV R14, UR62 ;  /* 0x0000003e000e7c02 */ /* 0x000fe20008000f00 */
[----:B------:R-:W-:Y:S10]  /*f6f0*/  ENDCOLLECTIVE ;  /* 0x000000000000791b */ /* 0x000ff40003800000 */
.L_x_95:
[----:B------:R-:W-:Y:S05]  /*f700*/  BSYNC B0 ;  /* 0x0000000000007941 */ /* 0x000fea0003800000 */
.L_x_94:
[----:B------:R-:W-:Y:S05]  /*f710*/  BRA `(.L_x_96) ;  /* 0xffffffd000ac7947 */ /* 0x000fea000383ffff */
.L_x_44:
[----:B---3--:R3:W4:Y:S02]  /*f720*/  SYNCS.PHASECHK.TRANS64.TRYWAIT P1, [R6+URZ+0x38840], R7 ;  /* 0x03884007060075a7 */ /* 0x008724000802017f */
[----:B----4-:R-:W-:Y:S05]  /*f730*/  @!P1 NANOSLEEP.SYNCS 0x989680 ;  /* 0x009896800000995d */ /* 0x010fea0003900000 */
[----:B------:R-:W4:Y:S02]  /*f740*/  @!P1 SYNCS.PHASECHK.TRANS64 P1, [R6+URZ+0x38840], R7 ;  /* 0x03884007060095a7 */ /* 0x000f24000802007f */
[----:B----4-:R-:W-:Y:S05]  /*f750*/  @!P1 BRA `(.L_x_44) ;  /* 0xfffffffc00f09947 */ /* 0x010fea000383ffff */
[----:B------:R-:W-:Y:S05]  /*f760*/  BRA `(.L_x_97) ;  /* 0xffffffd400147947 */ /* 0x000fea000383ffff */
.L_x_47:
[----:B-1----:R-:W1:Y:S01]  /*f770*/  S2R R8, SR_CgaCtaId ;  /* 0x0000000000087919 */ /* 0x002e620000008800 */
[----:B------:R-:W-:-:S04]  /*f780*/  MOV R7, 0x400 ;  /* 0x0000040000077802 */ /* 0x000fc80000000f00 */
[----:B-1----:R-:W-:-:S04]  /*f790*/  LEA R7, R8, R7, 0x18 ;  /* 0x0000000708077211 */ /* 0x002fc800078ec0ff */
[----:B------:R1:W2:Y:S03]  /*f7a0*/  SYNCS.PHASECHK.TRANS64.TRYWAIT P1, [R7+URZ+0x38820], R6 ;  /* 0x03882006070075a7 */ /* 0x0002a6000802017f */
[----:B--2---:R-:W-:Y:S05]  /*f7b0*/  @!P1 NANOSLEEP.SYNCS 0x989680 ;  /* 0x009896800000995d */ /* 0x004fea0003900000 */
[----:B------:R-:W2:Y:S02]  /*f7c0*/  @!P1 SYNCS.PHASECHK.TRANS64 P1, [R7+URZ+0x38820], R6 ;  /* 0x03882006070095a7 */ /* 0x000ea4000802007f */
[----:B--2---:R-:W-:Y:S05]  /*f7d0*/  @!P1 BRA `(.L_x_47) ;  /* 0xfffffffc00e49947 */ /* 0x004fea000383ffff */
[----:B------:R-:W-:Y:S05]  /*f7e0*/  BRA `(.L_x_98) ;  /* 0xffffffd800847947 */ /* 0x000fea000383ffff */
.L_x_53:
[----:B-1----:R1:W2:Y:S02]  /*f7f0*/  SYNCS.PHASECHK.TRANS64.TRYWAIT P1, [R2+URZ+0x38840], R3 ;  /* 0x03884003020075a7 */ /* 0x0022a4000802017f */
[----:B--2---:R-:W-:Y:S05]  /*f800*/  @!P1 NANOSLEEP.SYNCS 0x989680 ;  /* 0x009896800000995d */ /* 0x004fea0003900000 */
[----:B------:R-:W2:Y:S02]  /*f810*/  @!P1 SYNCS.PHASECHK.TRANS64 P1, [R2+URZ+0x38840], R3 ;  /* 0x03884003020095a7 */ /* 0x000ea4000802007f */
[----:B--2---:R-:W-:Y:S05]  /*f820*/  @!P1 BRA `(.L_x_53) ;  /* 0xfffffffc00f09947 */ /* 0x004fea000383ffff */
[----:B------:R-:W-:Y:S05]  /*f830*/  BRA `(.L_x_99) ;  /* 0xffffffdc00247947 */ /* 0x000fea000383ffff */
.L_x_55:
[----:B-1----:R1:W2:Y:S02]  /*f840*/  SYNCS.PHASECHK.TRANS64.TRYWAIT P1, [R2+URZ+0x60], R3 ;  /* 0x00006003020075a7 */ /* 0x0022a4000802017f */
[----:B--2---:R-:W-:Y:S05]  /*f850*/  @!P1 NANOSLEEP.SYNCS 0x989680 ;  /* 0x009896800000995d */ /* 0x004fea0003900000 */
[----:B------:R-:W2:Y:S02]  /*f860*/  @!P1 SYNCS.PHASECHK.TRANS64 P1, [R2+URZ+0x60], R3 ;  /* 0x00006003020095a7 */ /* 0x000ea4000802007f */
[----:B--2---:R-:W-:Y:S05]  /*f870*/  @!P1 BRA `(.L_x_55) ;  /* 0xfffffffc00f09947 */ /* 0x004fea000383ffff */
[----:B------:R-:W-:Y:S05]  /*f880*/  BRA `(.L_x_100) ;  /* 0xffffffdc00d47947 */ /* 0x000fea000383ffff */
.L_x_61:
[----:B--2---:R2:W3:Y:S02]  /*f890*/  SYNCS.PHASECHK.TRANS64.TRYWAIT P1, [R2+URZ+0x38840], R3 ;  /* 0x03884003020075a7 */ /* 0x0044e4000802017f */
[----:B---3--:R-:W-:Y:S05]  /*f8a0*/  @!P1 NANOSLEEP.SYNCS 0x989680 ;  /* 0x009896800000995d */ /* 0x008fea0003900000 */
[----:B------:R-:W3:Y:S02]  /*f8b0*/  @!P1 SYNCS.PHASECHK.TRANS64 P1, [R2+URZ+0x38840], R3 ;  /* 0x03884003020095a7 */ /* 0x000ee4000802007f */
[----:B---3--:R-:W-:Y:S05]  /*f8c0*/  @!P1 BRA `(.L_x_61) ;  /* 0xfffffffc00f09947 */ /* 0x008fea000383ffff */
[----:B------:R-:W-:Y:S05]  /*f8d0*/  BRA `(.L_x_101) ;  /* 0xffffffe4003c7947 */ /* 0x000fea000383ffff */
.L_x_63:
[----:B-1----:R1:W2:Y:S02]  /*f8e0*/  SYNCS.PHASECHK.TRANS64.TRYWAIT P1, [R2+URZ+0x60], R19 ;  /* 0x00006013020075a7 */ /* 0x0022a4000802017f */
[----:B--2---:R-:W-:Y:S05]  /*f8f0*/  @!P1 NANOSLEEP.SYNCS 0x989680 ;  /* 0x009896800000995d */ /* 0x004fea0003900000 */
[----:B------:R-:W2:Y:S02]  /*f900*/  @!P1 SYNCS.PHASECHK.TRANS64 P1, [R2+URZ+0x60], R19 ;  /* 0x00006013020095a7 */ /* 0x000ea4000802007f */
[----:B--2---:R-:W-:Y:S05]  /*f910*/  @!P1 BRA `(.L_x_63) ;  /* 0xfffffffc00f09947 */ /* 0x004fea000383ffff */
[----:B------:R-:W-:Y:S05]  /*f920*/  BRA `(.L_x_102) ;  /* 0xffffffe400ec7947 */ /* 0x000fea000383ffff */
.L_x_68:
[----:B--2---:R2:W3:Y:S02]  /*f930*/  SYNCS.PHASECHK.TRANS64.TRYWAIT P1, [R2+URZ+0x38840], R3 ;  /* 0x03884003020075a7 */ /* 0x0044e4000802017f */
[----:B---3--:R-:W-:Y:S05]  /*f940*/  @!P1 NANOSLEEP.SYNCS 0x989680 ;  /* 0x009896800000995d */ /* 0x008fea0003900000 */
[----:B------:R-:W3:Y:S02]  /*f950*/  @!P1 SYNCS.PHASECHK.TRANS64 P1, [R2+URZ+0x38840], R3 ;  /* 0x03884003020095a7 */ /* 0x000ee4000802007f */
[----:B---3--:R-:W-:Y:S05]  /*f960*/  @!P1 BRA `(.L_x_68) ;  /* 0xfffffffc00f09947 */ /* 0x008fea000383ffff */
[----:B------:R-:W-:Y:S05]  /*f970*/  BRA `(.L_x_103) ;  /* 0xffffffec001c7947 */ /* 0x000fea000383ffff */
.L_x_70:
[----:B-1----:R1:W2:Y:S02]  /*f980*/  SYNCS.PHASECHK.TRANS64.TRYWAIT P1, [R2+URZ+0x60], R3 ;  /* 0x00006003020075a7 */ /* 0x0022a4000802017f */
[----:B--2---:R-:W-:Y:S05]  /*f990*/  @!P1 NANOSLEEP.SYNCS 0x989680 ;  /* 0x009896800000995d */ /* 0x004fea0003900000 */
[----:B------:R-:W2:Y:S02]  /*f9a0*/  @!P1 SYNCS.PHASECHK.TRANS64 P1, [R2+URZ+0x60], R3 ;  /* 0x00006003020095a7 */ /* 0x000ea4000802007f */
[----:B--2---:R-:W-:Y:S05]  /*f9b0*/  @!P1 BRA `(.L_x_70) ;  /* 0xfffffffc00f09947 */ /* 0x004fea000383ffff */
[----:B------:R-:W-:Y:S05]  /*f9c0*/  BRA `(.L_x_104) ;  /* 0xffffffec00d07947 */ /* 0x000fea000383ffff */
.L_x_75:
[----:B--2---:R2:W3:Y:S02]  /*f9d0*/  SYNCS.PHASECHK.TRANS64.TRYWAIT P0, [R3+URZ+0x38860], R0 ;  /* 0x03886000030075a7 */ /* 0x0044e4000800017f */
[----:B---3--:R-:W-:Y:S05]  /*f9e0*/  @!P0 NANOSLEEP.SYNCS 0x989680 ;  /* 0x009896800000895d */ /* 0x008fea0003900000 */
[----:B------:R-:W3:Y:S02]  /*f9f0*/  @!P0 SYNCS.PHASECHK.TRANS64 P0, [R3+URZ+0x38860], R0 ;  /* 0x03886000030085a7 */ /* 0x000ee4000800007f */
[----:B---3--:R-:W-:Y:S05]  /*fa00*/  @!P0 BRA `(.L_x_75) ;  /* 0xfffffffc00f08947 */ /* 0x008fea000383ffff */
[----:B------:R-:W-:Y:S05]  /*fa10*/  BRA `(.L_x_105) ;  /* 0xfffffff000b47947 */ /* 0x000fea000383ffff */
.L_x_79:
[----:B--2---:R2:W3:Y:S02]  /*fa20*/  SYNCS.PHASECHK.TRANS64.TRYWAIT P0, [R0+URZ+0x38820], R3 ;  /* 0x03882003000075a7 */ /* 0x0044e4000800017f */
[----:B---3--:R-:W-:Y:S05]  /*fa30*/  @!P0 NANOSLEEP.SYNCS 0x989680 ;  /* 0x009896800000895d */ /* 0x008fea0003900000 */
[----:B------:R-:W3:Y:S02]  /*fa40*/  @!P0 SYNCS.PHASECHK.TRANS64 P0, [R0+URZ+0x38820], R3 ;  /* 0x03882003000085a7 */ /* 0x000ee4000800007f */
[----:B---3--:R-:W-:Y:S05]  /*fa50*/  @!P0 BRA `(.L_x_79) ;  /* 0xfffffffc00f08947 */ /* 0x008fea000383ffff */
[----:B------:R-:W-:Y:S05]  /*fa60*/  BRA `(.L_x_106) ;  /* 0xfffffff400a87947 */ /* 0x000fea000383ffff */
.L_x_80:
[----:B------:R-:W3:Y:S01]  /*fa70*/  S2R R2, SR_TID.X ;  /* 0x0000000000027919 */ /* 0x000ee20000002100 */
[----:B------:R-:W-:Y:S01]  /*fa80*/  BSSY B0, `(.L_x_107) ;  /* 0x000000a000007945 */ /* 0x000fe20003800000 */
[----:B------:R-:W-:Y:S01]  /*fa90*/  IMAD.MOV.U32 R12, RZ, RZ, RZ ;  /* 0x000000ffff0c7224 */ /* 0x000fe200078e00ff */
[----:B------:R-:W-:Y:S01]  /*faa0*/  MOV R11, 0x1f ;  /* 0x0000001f000b7802 */ /* 0x000fe20000000f00 */
[----:B------:R-:W-:Y:S01]  /*fab0*/  IMAD.MOV.U32 R15, RZ, RZ, -0x1 ;  /* 0xffffffffff0f7424 */ /* 0x000fe200078e00ff */
[----:B---3--:R-:W-:-:S04]  /*fac0*/  SHF.R.U32.HI R2, RZ, 0x5, R2 ;  /* 0x00000005ff027819 */ /* 0x008fc80000011602 */
[----:B------:R-:W-:-:S04]  /*fad0*/  LOP3.LUT R2, R2, 0x3, RZ, 0xc0, !PT ;  /* 0x0000000302027812 */ /* 0x000fc800078ec0ff */
[----:B------:R-:W-:-:S07]  /*fae0*/  MOV R13, R2 ;  /* 0x00000002000d7202 */ /* 0x000fce0000000f00 */
[----:B-12---:R-:W-:Y:S05]  /*faf0*/  WARPSYNC.COLLECTIVE R15, `(.L_x_108) ;  /* 0x000000000f087348 */ /* 0x006fea0003c00000 */
[----:B------:R3:W4:Y:S02]  /*fb00*/  SHFL.IDX P6, R14, R13, R12, R11 ;  /* 0x0000000c0d0e7389 */ /* 0x00072400000c000b */
[----:B-1234-:R-:W-:Y:S01]  /*fb10*/  ENDCOLLECTIVE ;  /* 0x000000000000791b */ /* 0x01efe20003800000 */
.L_x_108:
[----:B------:R-:W-:Y:S05]  /*fb20*/  BSYNC B0 ;  /* 0x0000000000007941 */ /* 0x000fea0003800000 */
.L_x_107:
[----:B------:R-:W-:Y:S05]  /*fb30*/  BRA `(.L_x_109) ;  /* 0xfffffff400907947 */ /* 0x000fea000383ffff */
.L_x_83:
[----:B------:R-:W-:Y:S01]  /*fb40*/  BSSY B1, `(.L_x_110) ;  /* 0x0000006000017945 */ /* 0x000fe20003800000 */
[----:B------:R-:W-:-:S07]  /*fb50*/  MOV R15, 0xffffffff ;  /* 0xffffffff000f7802 */ /* 0x000fce0000000f00 */
[----:B-123--:R-:W-:Y:S05]  /*fb60*/  WARPSYNC.COLLECTIVE R15, `(.L_x_111) ;  /* 0x000000000f0c7348 */ /* 0x00efea0003c00000 */
[----:B------:R-:W-:Y:S02]  /*fb70*/  ELECT P6, UR62, PT ;  /* 0x00000000003e782f */ /* 0x000fe400038c0000 */
[----:B------:R-:W-:Y:S01]  /*fb80*/  MOV R14, UR62 ;  /* 0x0000003e000e7c02 */ /* 0x000fe20008000f00 */
[----:B-123--:R-:W-:Y:S10]  /*fb90*/  ENDCOLLECTIVE ;  /* 0x000000000000791b */ /* 0x00eff40003800000 */
.L_x_111:
[----:B------:R-:W-:Y:S05]  /*fba0*/  BSYNC B1 ;  /* 0x0000000000017941 */ /* 0x000fea0003800000 */
.L_x_110:
[----:B------:R-:W-:Y:S05]  /*fbb0*/  BRA `(.L_x_112) ;  /* 0xfffffff400887947 */ /* 0x000fea000383ffff */
.L_x_85:
[----:B-1----:R1:W2:Y:S02]  /*fbc0*/  SYNCS.PHASECHK.TRANS64.TRYWAIT P0, [R6+URZ], R5 ;  /* 0x00000005060075a7 */ /* 0x0022a4000800017f */
[----:B--2---:R-:W-:Y:S05]  /*fbd0*/  @!P0 NANOSLEEP.SYNCS 0x989680 ;  /* 0x009896800000895d */ /* 0x004fea0003900000 */
[----:B------:R-:W2:Y:S02]  /*fbe0*/  @!P0 SYNCS.PHASECHK.TRANS64 P0, [R6+URZ], R5 ;  /* 0x00000005060085a7 */ /* 0x000ea4000800007f */
[----:B--2---:R-:W-:Y:S05]  /*fbf0*/  @!P0 BRA `(.L_x_85) ;  /* 0xfffffffc00f08947 */ /* 0x004fea000383ffff */
[----:B------:R-:W-:Y:S05]  /*fc00*/  BRA `(.L_x_113) ;  /* 0xfffffff400bc7947 */ /* 0x000fea000383ffff */
.L_x_86:
[----:B--2---:R2:W3:Y:S02]  /*fc10*/  SYNCS.PHASECHK.TRANS64.TRYWAIT P0, [R3+URZ], R2 ;  /* 0x00000002030075a7 */ /* 0x0044e4000800017f */
[----:B---3--:R-:W-:Y:S05]  /*fc20*/  @!P0 NANOSLEEP.SYNCS 0x989680 ;  /* 0x009896800000895d */ /* 0x008fea0003900000 */
[----:B------:R-:W3:Y:S02]  /*fc30*/  @!P0 SYNCS.PHASECHK.TRANS64 P0, [R3+URZ], R2 ;  /* 0x00000002030085a7 */ /* 0x000ee4000800007f */
[----:B---3--:R-:W-:Y:S05]  /*fc40*/  @!P0 BRA `(.L_x_86) ;  /* 0xfffffffc00f08947 */ /* 0x008fea000383ffff */
[----:B------:R-:W-:Y:S05]  /*fc50*/  BRA `(.L_x_114) ;  /* 0xfffffff400b07947 */ /* 0x000fea000383ffff */
.L_x_88:
[----:B--2---:R2:W3:Y:S02]  /*fc60*/  SYNCS.PHASECHK.TRANS64.TRYWAIT P0, [R16+URZ], R5 ;  /* 0x00000005100075a7 */ /* 0x0044e4000800017f */
[----:B---3--:R-:W-:Y:S05]  /*fc70*/  @!P0 NANOSLEEP.SYNCS 0x989680 ;  /* 0x009896800000895d */ /* 0x008fea0003900000 */
[----:B------:R-:W3:Y:S02]  /*fc80*/  @!P0 SYNCS.PHASECHK.TRANS64 P0, [R16+URZ], R5 ;  /* 0x00000005100085a7 */ /* 0x000ee4000800007f */
[----:B---3--:R-:W-:Y:S05]  /*fc90*/  @!P0 BRA `(.L_x_88) ;  /* 0xfffffffc00f08947 */ /* 0x008fea000383ffff */
[----:B------:R-:W-:Y:S05]  /*fca0*/  BRA `(.L_x_115) ;  /* 0xfffffff400b47947 */ /* 0x000fea000383ffff */
.L_x_116:
[----:B------:R-:W-:-:S00]  /*fcb0*/  BRA `(.L_x_116) ;  /* 0xfffffffc00fc7947 */ /* 0x000fc0000383ffff */
[----:B------:R-:W-:-:S00]  /*fcc0*/  NOP ;  /* 0x0000000000007918 */ /* 0x000fc00000000000 */
        /* <DEDUP_REMOVED lines=11> */
.L_x_12742:


//--------------------- .text._ZN7cutlass13device_kernelIN5flash11enable_sm90INS1_16FlashAttnFwdSm90INS1_25CollectiveMainloopFwdSm90ILi2EN4cute5tupleIJNS5_1CILi2EEENS7_ILi1EEES9_EEENS6_IJNS7_ILi128EEENS7_ILi80EEENS7_ILi256EEEEEELi256ENS_10bfloat16_tEfNS_4arch4Sm90ELb0ELb0ELb1ELb0ELb0ELb0ELb0ELb1ELb1ELb0ELb0ELb0EEENS1_21CollectiveEpilogueFwdINS6_IJSB_SD_SC_EEESA_SF_SH_Li256ELb0ELb0ELb0ELb0EEENS1_29StaticPersistentTileSchedulerILb0EEEEEEEEEvNT_6ParamsE --------------------------
	.section	.text._ZN7cutlass13device_kernelIN5flash11enable_sm90INS1_16FlashAttnFwdSm90INS1_25CollectiveMainloopFwdSm90ILi2EN4cute5tupleIJNS5_1CILi2EEENS7_ILi1EEES9_EEENS6_IJNS7_ILi128EEENS7_ILi80EEENS7_ILi256EEEEEELi256ENS_10bfloat16_tEfNS_4arch4Sm90ELb0ELb0ELb1ELb0ELb0ELb0ELb0ELb1ELb1ELb0ELb0ELb0EEENS1_21CollectiveEpilogueFwdINS6_IJSB_SD_SC_EEESA_SF_SH_Li256ELb0ELb0ELb0ELb0EEENS1_29StaticPersistentTileSchedulerILb0EEEEEEEEEvNT_6ParamsE,"ax",@progbits
	.align	128
.text._ZN7cutlass13device_kernelIN5flash11enable_sm90INS1_16FlashAttnFwdSm90INS1_25CollectiveMainloopFwdSm90ILi2EN4cute5tupleIJNS5_1CILi2EEENS7_ILi1EEES9_EEENS6_IJNS7_ILi128EEENS7_ILi80EEENS7_ILi256EEEEEELi256ENS_10bfloat16_tEfNS_4arch4Sm90ELb0ELb0ELb1ELb0ELb0ELb0ELb0ELb1ELb1ELb0ELb0ELb0EEENS1_21CollectiveEpilogueFwdINS6_IJSB_SD_SC_EEESA_SF_SH_Li256ELb0ELb0ELb0ELb0EEENS1_29StaticPersistentTileSchedulerILb0EEEEEEEEEvNT_6ParamsE:
        .type           _ZN7cutlass13device_kernelIN5flash11enable_sm90INS1_16FlashAttnFwdSm90INS1_25CollectiveMainloopFwdSm90ILi2EN4cute5tupleIJNS5_1CILi2EEENS7_ILi1EEES9_EEENS6_IJNS7_ILi128EEENS7_ILi80EEENS7_ILi256EEEEEELi256ENS_10bfloat16_tEfNS_4arch4Sm90ELb0ELb0ELb1ELb0ELb0ELb0ELb0ELb1ELb1ELb0ELb0ELb0EEENS1_21CollectiveEpilogueFwdINS6_IJSB_SD_SC_EEESA_SF_SH_Li256ELb0ELb0ELb0ELb0EEENS1_29StaticPersistentTileSchedulerILb0EEEEEEEEEvNT_6ParamsE,@function
        .size           _ZN7cutlass13device_kernelIN5flash11enable_sm90INS1_16FlashAttnFwdSm90INS1_25CollectiveMainloopFwdSm90ILi2EN4cute5tupleIJNS5_1CILi2EEENS7_ILi1EEES9_EEENS6_IJNS7_ILi128EEENS7_ILi80EEENS7_ILi256EEEEEELi256ENS_10bfloat16_tEfNS_4arch4Sm90ELb0ELb0ELb1ELb0ELb0ELb0ELb0ELb1ELb1ELb0ELb0ELb0EEENS1_21CollectiveEpilogueFwdINS6_IJSB_SD_SC_EEESA_SF_SH_Li256ELb0ELb0ELb0ELb0EEENS1_29StaticPersistentTileSchedulerILb0EEEEEEEEEvNT_6ParamsE,(.L_x_12743 - _ZN7cutlass13device_kernelIN5flash11enable_sm90INS1_16FlashAttnFwdSm90INS1_25CollectiveMainloopFwdSm90ILi2EN4cute5tupleIJNS5_1CILi2EEENS7_ILi1EEES9_EEENS6_IJNS7_ILi128EEENS7_ILi80EEENS7_ILi256EEEEEELi256ENS_10bfloat16_tEfNS_4arch4Sm90ELb0ELb0ELb1ELb0ELb0ELb0ELb0ELb1ELb1ELb0ELb0ELb0EEENS1_21CollectiveEpilogueFwdINS6_IJSB_SD_SC_EEESA_SF_SH_Li256ELb0ELb0ELb0ELb0EEENS1_29StaticPersistentTileSchedulerILb0EEEEEEEEEvNT_6ParamsE)
        .other          _ZN7cutlass13device_kernelIN5flash11enable_sm90INS1_16FlashAttnFwdSm90INS1_25CollectiveMainloopFwdSm90ILi2EN4cute5tupleIJNS5_1CILi2EEENS7_ILi1EEES9_EEENS6_IJNS7_ILi128EEENS7_ILi80EEENS7_ILi256EEEEEELi256ENS_10bfloat16_tEfNS_4arch4Sm90ELb0ELb0ELb1ELb0ELb0ELb0ELb0ELb1ELb1ELb0ELb0ELb0EEENS1_21CollectiveEpilogueFwdINS6_IJSB_SD_SC_EEESA_SF_SH_Li256ELb0ELb0ELb0ELb0EEENS1_29StaticPersistentTileSchedulerILb0EEEEEEEEEvNT_6ParamsE,@"STO_CUDA_ENTRY STV_DEFAULT"
_ZN7cutlass13device_kernelIN5flash11enable_sm90INS1_16FlashAttnFwdSm90INS1_25CollectiveMainloopFwdSm90ILi2EN4cute5tupleIJNS5_1CILi2EEENS7_ILi1EEES9_EEENS6_IJNS7_ILi128EEENS7_ILi80EEENS7_ILi256EEEEEELi256ENS_10bfloat16_tEfNS_4arch4Sm90ELb0ELb0ELb1ELb0ELb0ELb0ELb0ELb1ELb1ELb0ELb0ELb0EEENS1_21CollectiveEpilogueFwdINS6_IJSB_SD_SC_EEESA_SF_SH_Li256ELb0ELb0ELb0ELb0EEENS1_29StaticPersistentTileSchedulerILb0EEEEEEEEEvNT_6ParamsE:
[----:B------:R-:W1:Y:S02]  /*0000*/  LDC R1, c[0x0][0x28] ;  /* 0x00000a00ff017b82 */ /* 0x000e640000000800 */
[----:B-1----:R-:W-:Y:S01]  /*0010*/  VIADD R1, R1, 0xffffffd8 ;  /* 0xffffffd801017836 */ /* 0x002fe20000000000 */
[----:B------:R-:W1:Y:S01]  /*0020*/  S2R R8, SR_TID.X ;  /* 0x0000000000087919 */ /* 0x000e620000002100 */
[----:B------:R-:W-:Y:S01]  /*0030*/  ELECT P0, URZ, PT ;  /* 0x00000000003f782f */ /* 0x000fe20003800000 */
[----:B------:R-:W-:Y:S01]  /*0040*/  BSSY B0, `(.L_x_117) ;  /* 0x0000014000007945 */ /* 0x000fe20003800000 */
[----:B-1----:R-:W-:-:S05]  /*0050*/  SHF.R.U32.HI R0, RZ, 0x5, R8 ;  /* 0x00000005ff007819 */ /* 0x002fca0000011608 */
[----:B------:R-:W1:Y:S02]  /*0060*/  SHFL.IDX PT, R2, R0, RZ, 0x1f ;  /* 0x00001fff00027589 */ /* 0x000e6400000e0000 */
[----:B-1----:R-:W-:Y:S02]  /*0070*/  ISETP.EQ.AND P0, PT, R2, RZ, P0 ;  /* 0x000000ff0200720c */ /* 0x002fe40000702270 */
[----:B------:R-:W-:-:S11]  /*0080*/  SHF.R.U32.HI R2, RZ, 0x7, R8 ;  /* 0x00000007ff027819 */ /* 0x000fd60000011608 */
        /* <DEDUP_REMOVED lines=15> */
.L_x_118:
[----:B------:R-:W-:Y:S05]  /*0180*/  BSYNC B0 ;  /* 0x0000000000007941 */ /* 0x000fea0003800000 */
.L_x_117:
[----:B------:R-:W-:Y:S01]  /*0190*/  VOTEU.ANY UP0, P0 ;  /* 0x00000000003f7886 */ /* 0x000fe20000000100 */
[----:B------:R-:W1:Y:S01]  /*01a0*/  SHFL.IDX PT, R2, R2, RZ, 0x1f ;  /* 0x00001fff02027589 */ /* 0x000e6200000e0000 */
[----:B------:R-:W-:Y:S01]  /*01b0*/  UMOV UR4, 0x1 ;  /* 0x0000000100047882 */ /* 0x000fe20000000000 */
[----:B------:R-:W-:Y:S01]  /*01c0*/  UMOV UR7, 0x2 ;  /* 0x0000000200077882 */ /* 0x000fe20000000000 */
[----:B------:R-:W-:Y:S01]  /*01d0*/  VOTEU.ANY UP1, P0 ;  /* 0x00000000003f7886 */ /* 0x000fe20000020100 */
[----:B------:R-:W2:Y:S01]  /*01e0*/  @UP0 S2UR UR8, SR_CgaCtaId ;  /* 0x00000000000809c3 */ /* 0x000ea20000008800 */
[----:B------:R-:W3:Y:S01]  /*01f0*/  SHFL.IDX PT, R3, R0, RZ, 0x1f ;  /* 0x00001fff00037589 */ /* 0x000ee200000e0000 */
[----:B------:R-:W-:Y:S01]  /*0200*/  @UP0 UMOV UR6, 0x400 ;  /* 0x0000040000060882 */ /* 0x000fe20000000000 */
[----:B------:R-:W-:-:S04]  /*0210*/  @UP0 UIADD3 UR4, -UR4, 0x100000, URZ ;  /* 0x0010000004040890 */ /* 0x000fc8000fffe13f */
[----:B------:R-:W-:Y:S02]  /*0220*/  @UP0 USHF.L.U32 UR5, UR4, 0xb, URZ ;  /* 0x0000000b04050899 */ /* 0x000fe4000800063f */
[----:B------:R-:W-:Y:S01]  /*0230*/  @UP0 USHF.L.U32 UR4, UR4, 0x1, URZ ;  /* 0x0000000104040899 */ /* 0x000fe2000800063f */
[----:B------:R-:W-:Y:S01]  /*0240*/  VOTEU.ANY UP2, P0 ;  /* 0x00000000003f7886 */ /* 0x000fe20000040100 */
[----:B-1----:R-:W-:Y:S01]  /*0250*/  R2UR UR9, R2 ;  /* 0x00000000020972ca */ /* 0x002fe200000e0000 */
[----:B--2---:R-:W-:Y:S01]  /*0260*/  @UP0 ULEA UR8, UR8, UR6, 0x18 ;  /* 0x0000000608080291 */ /* 0x004fe2000f8ec03f */
[----:B---3--:R-:W-:Y:S01]  /*0270*/  ISETP.NE.AND P1, PT, R3, RZ, PT ;  /* 0x000000ff0300720c */ /* 0x008fe20003f25270 */
[----:B------:R-:W-:-:S04]  /*0280*/  @UP0 UIADD3 UR6, -UR7, 0x100000, URZ ;  /* 0x0010000007060890 */ /* 0x000fc8000fffe13f */
[----:B------:R-:W-:Y:S02]  /*0290*/  @UP0 USHF.L.U32 UR7, UR6, 0xb, URZ ;  /* 0x0000000b06070899 */ /* 0x000fe4000800063f */
[----:B------:R-:W-:-:S04]  /*02a0*/  @UP0 USHF.L.U32 UR6, UR6, 0x1, URZ ;  /* 0x0000000106060899 */ /* 0x000fc8000800063f */
[----:B------:R-:W-:Y:S01]  /*02b0*/  UISETP.NE.AND UP0, UPT, UR9, URZ, UPT ;  /* 0x0000003f0900728c */ /* 0x000fe2000bf05270 */
[----:B------:R-:W1:Y:S02]  /*02c0*/  FENCE.VIEW.ASYNC.S ;  /* 0x00000000000073c6 */ /* 0x000e640000000000 */
[----:B-1----:R1:W2:Y:S05]  /*02d0*/  @UP1 SYNCS.EXCH.64 URZ, [UR8+0x38800], UR4 ;  /* 0x03880004083f15b2 */ /* 0x0022aa0008000100 */
[----:B------:R1:W3:Y:S01]  /*02e0*/  @UP2 SYNCS.EXCH.64 URZ, [UR8+0x38820], UR6 ;  /* 0x03882006083f25b2 */ /* 0x0002e20008000100 */
[----:B------:R-:W-:Y:S05]  /*02f0*/  @P1 BRA `(.L_x_119) ;  /* 0x0000000000481947 */ /* 0x000fea0003800000 */
[----:B-1----:R-:W1:Y:S01]  /*0300*/  S2UR UR5, SR_CgaCtaId ;  /* 0x00000000000579c3 */ /* 0x002e620000008800 */
[----:B------:R-:W-:Y:S01]  /*0310*/  UMOV UR4, 0x400 ;  /* 0x0000040000047882 */ /* 0x000fe20000000000 */
[----:B------:R-:W-:Y:S01]  /*0320*/  UMOV UR6, 0x1 ;  /* 0x0000000100067882 */ /* 0x000fe20000000000 */
[----:B------:R-:W-:Y:S01]  /*0330*/  UMOV UR9, 0x4 ;  /* 0x0000000400097882 */ /* 0x000fe20000000000 */
[----:B------:R-:W-:-:S04]  /*0340*/  UIADD3 UR6, -UR6, 0x100000, URZ ;  /* 0x0010000006067890 */ /* 0x000fc8000fffe13f */
[----:B------:R-:W-:Y:S02]  /*0350*/  USHF.L.U32 UR7, UR6, 0xb, URZ ;  /* 0x0000000b06077899 */ /* 0x000fe4000800063f */
[----:B------:R-:W-:Y:S01]  /*0360*/  USHF.L.U32 UR6, UR6, 0x1, URZ ;  /* 0x0000000106067899 */ /* 0x000fe2000800063f */
[----:B------:R-:W-:Y:S01]  /*0370*/  ELECT P0, URZ, PT ;  /* 0x00000000003f782f */ /* 0x000fe20003800000 */
[----:B-1----:R-:W-:Y:S02]  /*0380*/  ULEA UR8, UR5, UR4, 0x18 ;  /* 0x0000000405087291 */ /* 0x002fe4000f8ec03f */
[----:B------:R-:W-:-:S04]  /*0390*/  UIADD3 UR4, -UR9, 0x100000, URZ ;  /* 0x0010000009047890 */ /* 0x000fc8000fffe13f */
[----:B------:R-:W-:Y:S02]  /*03a0*/  USHF.L.U32 UR5, UR4, 0xb, URZ ;  /* 0x0000000b04057899 */ /* 0x000fe4000800063f */
[----:B------:R-:W-:Y:S01]  /*03b0*/  USHF.L.U32 UR4, UR4, 0x1, URZ ;  /* 0x0000000104047899 */ /* 0x000fe2000800063f */
[----:B------:R-:W1:Y:S03]  /*03c0*/  FENCE.VIEW.ASYNC.S ;  /* 0x00000000000073c6 */ /* 0x000e660000000000 */
[----:B-1----:R4:W1:Y:S08]  /*03d0*/  SYNCS.EXCH.64 URZ, [UR8+0x38830], UR6 ;  /* 0x03883006083f75b2 */ /* 0x0028700008000100 */
[----:B------:R4:W1:Y:S01]  /*03e0*/  SYNCS.EXCH.64 URZ, [UR8+0x38840], UR4 ;  /* 0x03884004083f75b2 */ /* 0x0008620008000100 */
[----:B------:R4:W1:Y:S01]  /*03f0*/  SYNCS.EXCH.64 URZ, [UR8+0x38838], UR6 ;  /* 0x03883806083f75b2 */ /* 0x0008620008000100 */
[----:B------:R4:W1:Y:S02]  /*0400*/  SYNCS.EXCH.64 URZ, [UR8+0x38848], UR4 ;  /* 0x03884804083f75b2 */ /* 0x0008640008000100 */
[----:B----4-:R-:W-:Y:S01]  /*0410*/  NOP ;  /* 0x0000000000007918 */ /* 0x010fe20000000000 */
.L_x_119:
[----:B-1----:R-:W1:Y:S01]  /*0420*/  S2UR UR4, SR_CTAID.Y ;  /* 0x00000000000479c3 */ /* 0x002e620000002600 */
[----:B------:R-:W4:Y:S01]  /*0430*/  SHFL.IDX PT, R7, R0, RZ, 0x1f ;  /* 0x00001fff00077589 */ /* 0x000f2200000e0000 */
[----:B------:R-:W-:Y:S01]  /*0440*/  ULDC UR5, c[0x0][0x154] ;  /* 0x0000550000057ab9 */ /* 0x000fe20000000800 */
[----:B------:R-:W-:-:S05]  /*0450*/  NOP ;  /* 0x0000000000007918 */ /* 0x000fca0000000000 */
[----:B------:R-:W5:Y:S08]  /*0460*/  S2UR UR6, SR_CTAID.X ;  /* 0x00000000000679c3 */ /* 0x000f700000002500 */
[----:B------:R-:W2:Y:S01]  /*0470*/  LDC R6, c[0x0][0x148] ;  /* 0x00005200ff067b82 */ /* 0x000ea20000000800 */
[----:B-1----:R-:W-:Y:S02]  /*0480*/  I2FP.F32.U32 R2, UR4 ;  /* 0x0000000400027c45 */ /* 0x002fe40008201000 */
[----:B----4-:R-:W-:-:S03]  /*0490*/  ISETP.NE.AND P0, PT, R7, RZ, PT ;  /* 0x000000ff0700720c */ /* 0x010fc60003f05270 */
[----:B------:R-:W-:Y:S01]  /*04a0*/  FMUL R5, R2, UR5 ;  /* 0x0000000502057c20 */ /* 0x000fe20008400000 */
[----:B------:R-:W-:Y:S02]  /*04b0*/  SHF.R.S32.HI R2, RZ, 0x1f, R8 ;  /* 0x0000001fff027819 */ /* 0x000fe40000011408 */
[----:B-----5:R-:W-:Y:S02]  /*04c0*/  I2FP.F32.U32 R4, UR6 ;  /* 0x0000000600047c45 */ /* 0x020fe40008201000 */
[----:B------:R-:W-:Y:S01]  /*04d0*/  LEA.HI R2, R2, R8, RZ, 0x7 ;  /* 0x0000000802027211 */ /* 0x000fe200078f38ff */
[----:B------:R-:W1:Y:S02]  /*04e0*/  F2I.U32.TRUNC.NTZ R5, R5 ;  /* 0x0000000500057305 */ /* 0x000e64000020f000 */
[----:B-1----:R-:W-:-:S04]  /*04f0*/  IMAD.MOV R11, RZ, RZ, -R5 ;  /* 0x000000ffff0b7224 */ /* 0x002fc800078e0a05 */
[----:B--2---:R-:W-:Y:S01]  /*0500*/  IMAD R11, R6, R11, UR4 ;  /* 0x00000004060b7e24 */ /* 0x004fe2000f8e020b */
[----:B------:R-:W-:Y:S02]  /*0510*/  ULDC UR4, c[0x0][0x150] ;  /* 0x0000540000047ab9 */ /* 0x000fe40000000800 */
[----:B------:R-:W-:Y:S01]  /*0520*/  FMUL R9, R4, UR4 ;  /* 0x0000000404097c20 */ /* 0x000fe20008400000 */
[----:B------:R-:W-:Y:S06]  /*0530*/  @P0 BRA `(.L_x_120) ;  /* 0x0000000000480947 */ /* 0x000fec0003800000 */
[----:B------:R-:W1:Y:S01]  /*0540*/  S2UR UR5, SR_CgaCtaId ;  /* 0x00000000000579c3 */ /* 0x000e620000008800 */
[----:B------:R-:W-:Y:S01]  /*0550*/  UMOV UR4, 0x400 ;  /* 0x0000040000047882 */ /* 0x000fe20000000000 */
[----:B------:R-:W-:Y:S01]  /*0560*/  UMOV UR6, 0x1 ;  /* 0x0000000100067882 */ /* 0x000fe20000000000 */
[----:B------:R-:W-:Y:S01]  /*0570*/  UMOV UR7, 0x4 ;  /* 0x0000000400077882 */ /* 0x000fe20000000000 */
[----:B------:R-:W-:Y:S01]  /*0580*/  ELECT P0, URZ, PT ;  /* 0x00000000003f782f */ /* 0x000fe20003800000 */
[----:B-1----:R-:W-:Y:S02]  /*0590*/  ULEA UR8, UR5, UR4, 0x18 ;  /* 0x0000000405087291 */ /* 0x002fe4000f8ec03f */
[----:B------:R-:W-:-:S04]  /*05a0*/  UIADD3 UR4, -UR6, 0x100000, URZ ;  /* 0x0010000006047890 */ /* 0x000fc8000fffe13f */
[----:B------:R-:W-:Y:S02]  /*05b0*/  USHF.L.U32 UR5, UR4, 0xb, URZ ;  /* 0x0000000b04057899 */ /* 0x000fe4000800063f */
[----:B------:R-:W-:Y:S02]  /*05c0*/  USHF.L.U32 UR4, UR4, 0x1, URZ ;  /* 0x0000000104047899 */ /* 0x000fe4000800063f */
[----:B------:R-:W-:-:S04]  /*05d0*/  UIADD3 UR6, -UR7, 0x100000, URZ ;  /* 0x0010000007067890 */ /* 0x000fc8000fffe13f */
[----:B------:R-:W-:Y:S02]  /*05e0*/  USHF.L.U32 UR7, UR6, 0xb, URZ ;  /* 0x0000000b06077899 */ /* 0x000fe4000800063f */
[----:B------:R-:W-:Y:S01]  /*05f0*/  USHF.L.U32 UR6, UR6, 0x1, URZ ;  /* 0x0000000106067899 */ /* 0x000fe2000800063f */
[----:B------:R-:W1:Y:S03]  /*0600*/  FENCE.VIEW.ASYNC.S ;  /* 0x00000000000073c6 */ /* 0x000e660000000000 */
[----:B-1----:R1:W2:Y:S08]  /*0610*/  SYNCS.EXCH.64 URZ, [UR8+0x38850], UR4 ;  /* 0x03885004083f75b2 */ /* 0x0022b00008000100 */
[----:B------:R1:W4:Y:S01]  /*0620*/  SYNCS.EXCH.64 URZ, [UR8+0x38860], UR6 ;  /* 0x03886006083f75b2 */ /* 0x0003220008000100 */
[----:B------:R1:W1:Y:S01]  /*0630*/  SYNCS.EXCH.64 URZ, [UR8+0x38858], UR4 ;  /* 0x03885804083f75b2 */ /* 0x0002620008000100 */
[----:B------:R1:W1:Y:S01]  /*0640*/  SYNCS.EXCH.64 URZ, [UR8+0x38868], UR6 ;  /* 0x03886806083f75b2 */ /* 0x0002620008000100 */
[----:B------:R-:W-:Y:S01]  /*0650*/  NOP ;  /* 0x0000000000007918 */ /* 0x000fe20000000000 */
.L_x_120:
[----:B------:R-:W5:Y:S01]  /*0660*/  SHFL.IDX PT, R6, R0, RZ, 0x1f ;  /* 0x00001fff00067589 */ /* 0x000f6200000e0000 */
[----:B------:R-:W-:Y:S01]  /*0670*/  LOP3.LUT R2, R2, 0xffffff80, RZ, 0xc0, !PT ;  /* 0xffffff8002027812 */ /* 0x000fe200078ec0ff */
[----:B------:R-:W1:Y:S01]  /*0680*/  LDC R10, c[0x0][0x144] ;  /* 0x00005100ff0a7b82 */ /* 0x000e620000000800 */
[----:B------:R-:W1:Y:S01]  /*0690*/  F2I.U32.TRUNC.NTZ R9, R9 ;  /* 0x0000000900097305 */ /* 0x000e62000020f000 */
[----:B------:R-:W-:Y:S02]  /*06a0*/  NOP ;  /* 0x0000000000007918 */ /* 0x000fe40000000000 */
[----:B------:R-:W-:Y:S01]  /*06b0*/  IMAD.IADD R2, R8, 0x1, -R2 ;  /* 0x0000000108027824 */ /* 0x000fe200078e0a02 */
[----:B------:R-:W-:-:S04]  /*06c0*/  SHF.R.S32.HI R8, RZ, 0x1f, R7 ;  /* 0x0000001fff087819 */ /* 0x000fc80000011407 */
[----:B------:R-:W-:-:S04]  /*06d0*/  SHF.R.S32.HI R5, RZ, 0x1f, R2 ;  /* 0x0000001fff057819 */ /* 0x000fc80000011402 */
[----:B------:R-:W-:-:S04]  /*06e0*/  LEA.HI R5, R5, R2, RZ, 0x3 ;  /* 0x0000000205057211 */ /* 0x000fc800078f18ff */
[--C-:B------:R-:W-:Y:S02]  /*06f0*/  SHF.R.S32.HI R4, RZ, 0x3, R5.reuse ;  /* 0x00000003ff047819 */ /* 0x100fe40000011405 */
[----:B------:R-:W-:Y:S02]  /*0700*/  SHF.R.S32.HI R5, RZ, 0x1f, R5 ;  /* 0x0000001fff057819 */ /* 0x000fe40000011405 */
[----:B-----5:R-:W-:Y:S02]  /*0710*/  ISETP.NE.AND P0, PT, R6, RZ, PT ;  /* 0x000000ff0600720c */ /* 0x020fe40003f05270 */
[----:B------:R-:W-:Y:S02]  /*0720*/  LEA.HI R5, R5, R4, RZ, 0x2 ;  /* 0x0000000405057211 */ /* 0x000fe400078f10ff */
[----:B------:R-:W-:Y:S02]  /*0730*/  SHF.R.S32.HI R6, RZ, 0x1f, R3 ;  /* 0x0000001fff067819 */ /* 0x000fe40000011403 */
[----:B------:R-:W-:-:S02]  /*0740*/  LOP3.LUT R5, R5, 0xfffffffc, RZ, 0xc0, !PT ;  /* 0xfffffffc05057812 */ /* 0x000fc400078ec0ff */
[----:B------:R-:W-:-:S05]  /*0750*/  LEA.HI R6, R6, R3, RZ, 0x2 ;  /* 0x0000000306067211 */ /* 0x000fca00078f10ff */
[----:B------:R-:W-:Y:S05]  /*0760*/  @P0 BRA `(.L_x_121) ;  /* 0x0000000000480947 */ /* 0x000fea0003800000 */
[----:B-1----:R-:W1:Y:S01]  /*0770*/  S2UR UR5, SR_CgaCtaId ;  /* 0x00000000000579c3 */ /* 0x002e620000008800 */
        /* <DEDUP_REMOVED lines=12> */
[----:B-1----:R1:W1:Y:S08]  /*0840*/  SYNCS.EXCH.64 URZ, [UR8+0x38870], UR4 ;  /* 0x03887004083f75b2 */ /* 0x0022700008000100 */
[----:B------:R1:W1:Y:S01]  /*0850*/  SYNCS.EXCH.64 URZ, [UR8+0x38880], UR6 ;  /* 0x03888006083f75b2 */ /* 0x0002620008000100 */
[----:B------:R1:W1:Y:S01]  /*0860*/  SYNCS.EXCH.64 URZ, [UR8+0x38878], UR4 ;  /* 0x03887804083f75b2 */ /* 0x0002620008000100 */
[----:B------:R1:W1:Y:S01]  /*0870*/  SYNCS.EXCH.64 URZ, [UR8+0x38888], UR6 ;  /* 0x03888806083f75b2 */ /* 0x0002620008000100 */
[----:B------:R-:W-:Y:S01]  /*0880*/  NOP ;  /* 0x0000000000007918 */ /* 0x000fe20000000000 */
.L_x_121:
[----:B------:R-:W5:Y:S01]  /*0890*/  SHFL.IDX PT, R12, R0, RZ, 0x1f ;  /* 0x00001fff000c7589 */ /* 0x000f6200000e0000 */
[----:B-1----:R-:W1:Y:S01]  /*08a0*/  S2UR UR4, SR_CTAID.X ;  /* 0x00000000000479c3 */ /* 0x002e620000002500 */
[----:B------:R-:W-:Y:S01]  /*08b0*/  LOP3.LUT R6, R6, 0x3ffffffc, RZ, 0xc0, !PT ;  /* 0x3ffffffc06067812 */ /* 0x000fe200078ec0ff */
[----:B------:R-:W-:Y:S01]  /*08c0*/  NOP ;  /* 0x0000000000007918 */ /* 0x000fe20000000000 */
[----:B------:R-:W-:Y:S02]  /*08d0*/  IADD3 R5, R4, -R5, RZ ;  /* 0x8000000504057210 */ /* 0x000fe40007ffe0ff */
[----:B------:R-:W-:Y:S01]  /*08e0*/  LEA.HI R8, R8, R7, RZ, 0x2 ;  /* 0x0000000708087211 */ /* 0x000fe200078f10ff */
[----:B------:R-:W-:Y:S01]  /*08f0*/  IMAD.IADD R6, R3, 0x1, -R6 ;  /* 0x0000000103067824 */ /* 0x000fe200078e0a06 */
[----:B------:R-:W-:Y:S02]  /*0900*/  IADD3 R9, -R9, RZ, RZ ;  /* 0x000000ff09097210 */ /* 0x000fe40007ffe1ff */
[----:B------:R-:W-:Y:S01]  /*0910*/  LOP3.LUT R8, R8, 0x3ffffffc, RZ, 0xc0, !PT ;  /* 0x3ffffffc08087812 */ /* 0x000fe200078ec0ff */
[----:B------:R-:W-:-:S04]  /*0920*/  IMAD R6, R6, 0x4, R5 ;  /* 0x0000000406067824 */ /* 0x000fc800078e0205 */
[----:B------:R-:W-:Y:S01]  /*0930*/  IMAD.IADD R8, R7, 0x1, -R8 ;  /* 0x0000000107087824 */ /* 0x000fe200078e0a08 */
[----:B------:R-:W-:Y:S01]  /*0940*/  LEA.HI R3, R6, R6, RZ, 0x1 ;  /* 0x0000000606037211 */ /* 0x000fe200078f08ff */
[----:B------:R-:W2:Y:S02]  /*0950*/  LDC R7, c[0x0][0x140] ;  /* 0x00005000ff077b82 */ /* 0x000ea40000000800 */
[----:B------:R-:W-:Y:S01]  /*0960*/  IMAD R8, R8, 0x4, R5 ;  /* 0x0000000408087824 */ /* 0x000fe200078e0205 */
[----:B------:R-:W-:Y:S02]  /*0970*/  LOP3.LUT R3, R3, 0xfffffffe, RZ, 0xc0, !PT ;  /* 0xfffffffe03037812 */ /* 0x000fe400078ec0ff */
[----:B-----5:R-:W-:Y:S01]  /*0980*/  ISETP.NE.AND P0, PT, R12, RZ, PT ;  /* 0x000000ff0c00720c */ /* 0x020fe20003f05270 */
[----:B-1----:R-:W-:Y:S01]  /*0990*/  IMAD R10, R10, R9, UR4 ;  /* 0x000000040a0a7e24 */ /* 0x002fe2000f8e0209 */
[----:B------:R-:W-:Y:S01]  /*09a0*/  LEA.HI R4, R8, R8, RZ, 0x1 ;  /* 0x0000000808047211 */ /* 0x000fe200078f08ff */
[----:B------:R-:W-:-:S05]  /*09b0*/  IMAD.IADD R3, R6, 0x1, -R3 ;  /* 0x0000000106037824 */ /* 0x000fca00078e0a03 */
[----:B------:R-:W-:Y:S02]  /*09c0*/  ISETP.NE.AND P6, PT, R3, R10, PT ;  /* 0x0000000a0300720c */ /* 0x000fe40003fc5270 */
[----:B------:R-:W-:-:S05]  /*09d0*/  LOP3.LUT R3, R4, 0xfffffffe, RZ, 0xc0, !PT ;  /* 0xfffffffe04037812 */ /* 0x000fca00078ec0ff */
[----:B------:R-:W-:Y:S01]  /*09e0*/  IMAD.IADD R3, R8, 0x1, -R3 ;  /* 0x0000000108037824 */ /* 0x000fe200078e0a03 */
        /* <DEDUP_REMOVED lines=19> */
.L_x_122:
[----:B------:R-:W5:Y:S01]  /*0b20*/  SHFL.IDX PT, R9, R0, RZ, 0x1f ;  /* 0x00001fff00097589 */ /* 0x000f6200000e0000 */
[----:B------:R-:W-:Y:S01]  /*0b30*/  ISETP.NE.AND P4, PT, R3, R10, PT ;  /* 0x0000000a0300720c */ /* 0x000fe20003f85270 */
[----:B------:R-:W-:Y:S01]  /*0b40*/  IMAD.SHL.U32 R5, R8, 0x4, RZ ;  /* 0x0000000408057824 */ /* 0x000fe200078e00ff */
[----:B------:R-:W-:Y:S01]  /*0b50*/  SHF.L.U32 R3, R6, 0x2, RZ ;  /* 0x0000000206037819 */ /* 0x000fe200000006ff */
[----:B------:R-:W-:Y:S01]  /*0b60*/  IMAD.MOV.U32 R23, RZ, RZ, 0x1 ;  /* 0x00000001ff177424 */ /* 0x000fe200078e00ff */
[----:B------:R-:W-:Y:S01]  /*0b70*/  LOP3.LUT P0, RZ, R2, 0x7, RZ, 0xc0, !PT ;  /* 0x0000000702ff7812 */ /* 0x000fe2000780c0ff */
[----:B------:R-:W-:Y:S01]  /*0b80*/  IMAD.MOV.U32 R22, RZ, RZ, 0x1 ;  /* 0x00000001ff167424 */ /* 0x000fe200078e00ff */
[----:B------:R-:W-:Y:S01]  /*0b90*/  LOP3.LUT R13, R6, 0xc, R3, 0x78, !PT ;  /* 0x0000000c060d7812 */ /* 0x000fe200078e7803 */
[----:B------:R-:W-:Y:S01]  /*0ba0*/  NOP ;  /* 0x0000000000007918 */ /* 0x000fe20000000000 */
[----:B------:R-:W-:Y:S02]  /*0bb0*/  LOP3.LUT R12, R8, 0xc, R5, 0x78, !PT ;  /* 0x0000000c080c7812 */ /* 0x000fe400078e7805 */
[C---:B------:R-:W-:Y:S01]  /*0bc0*/  ISETP.LT.U32.AND P2, PT, R13.reuse, 0x2, !P0 ;  /* 0x000000020d00780c */ /* 0x040fe20004741070 */
[----:B------:R1:W-:Y:S01]  /*0bd0*/  STL [R1+0x4], R13 ;  /* 0x0000040d01007387 */ /* 0x0003e20000100800 */
[----:B------:R-:W-:-:S02]  /*0be0*/  @P6 LEA.HI R3, R13, R13, RZ, 0x1 ;  /* 0x0000000d0d036211 */ /* 0x000fc400078f08ff */
[----:B------:R-:W-:Y:S01]  /*0bf0*/  SEL R2, RZ, 0x1, !P2 ;  /* 0x00000001ff027807 */ /* 0x000fe20005000000 */
[----:B------:R1:W-:Y:S01]  /*0c00*/  STL [R1], R12 ;  /* 0x0000000c01007387 */ /* 0x0003e20000100800 */
[----:B------:R-:W-:Y:S02]  /*0c10*/  @P4 LEA.HI R4, R12, R12, RZ, 0x1 ;  /* 0x0000000c0c044211 */ /* 0x000fe400078f08ff */
[----:B------:R-:W-:Y:S02]  /*0c20*/  @P6 SHF.R.S32.HI R3, RZ, 0x1, R3 ;  /* 0x00000001ff036819 */ /* 0x000fe40000011403 */
[----:B------:R-:W-:Y:S02]  /*0c30*/  @P4 SHF.R.S32.HI R4, RZ, 0x1, R4 ;  /* 0x00000001ff044819 */ /* 0x000fe40000011404 */
[----:B------:R-:W-:Y:S02]  /*0c40*/  @P6 ISETP.NE.AND P5, PT, R3, R11, PT ;  /* 0x0000000b0300620c */ /* 0x000fe40003fa5270 */
[----:B-----5:R-:W-:-:S02]  /*0c50*/  ISETP.NE.AND P2, PT, R9, RZ, PT ;  /* 0x000000ff0900720c */ /* 0x020fc40003f45270 */
[----:B------:R-:W-:Y:S02]  /*0c60*/  @P4 ISETP.NE.AND P3, PT, R4, R11, PT ;  /* 0x0000000b0400420c */ /* 0x000fe40003f65270 */
[----:B------:R-:W-:Y:S02]  /*0c70*/  ISETP.LT.U32.AND P0, PT, R12, 0x2, !P0 ;  /* 0x000000020c00780c */ /* 0x000fe40004701070 */
[----:B--2---:R-:W-:Y:S02]  /*0c80*/  ISETP.EQ.U32.AND P1, PT, R7, 0x1, PT ;  /* 0x000000010700780c */ /* 0x004fe40003f22070 */
[----:B------:R-:W-:Y:S02]  /*0c90*/  @P6 SEL R23, RZ, 0x1, P5 ;  /* 0x00000001ff176807 */ /* 0x000fe40002800000 */
[----:B------:R-:W-:Y:S02]  /*0ca0*/  SEL R3, RZ, 0x1, !P0 ;  /* 0x00000001ff037807 */ /* 0x000fe40004000000 */
[----:B------:R-:W-:Y:S01]  /*0cb0*/  @P4 SEL R22, RZ, 0x1, P3 ;  /* 0x00000001ff164807 */ /* 0x000fe20001800000 */
[----:B-1----:R-:W-:Y:S06]  /*0cc0*/  @P2 BRA `(.L_x_123) ;  /* 0x0000000000482947 */ /* 0x002fec0003800000 */
        /* <DEDUP_REMOVED lines=14> */
[----:B------:R1:W1:Y:S01]  /*0db0*/  SYNCS.EXCH.64 URZ, [UR8+0x388c0], UR6 ;  /* 0x0388c006083f75b2 */ /* 0x0002620008000100 */
[----:B------:R1:W1:Y:S01]  /*0dc0*/  SYNCS.EXCH.64 URZ, [UR8+0x388b8], UR4 ;  /* 0x0388b804083f75b2 */ /* 0x0002620008000100 */
[----:B------:R1:W1:Y:S01]  /*0dd0*/  SYNCS.EXCH.64 URZ, [UR8+0x388c8], UR6 ;  /* 0x0388c806083f75b2 */ /* 0x0002620008000100 */
[----:B------:R-:W-:Y:S01]  /*0de0*/  NOP ;  /* 0x0000000000007918 */ /* 0x000fe20000000000 */
.L_x_123:
[----:B------:R-:W-:Y:S01]  /*0df0*/  LOP3.LUT R23, R23, R2, RZ, 0xc0, !PT ;  /* 0x0000000217177212 */ /* 0x000fe200078ec0ff */
[----:B------:R-:W-:Y:S01]  /*0e00*/  NOP ;  /* 0x0000000000007918 */ /* 0x000fe20000000000 */
[----:B------:R-:W-:Y:S01]  /*0e10*/  LOP3.LUT R22, R22, R3, RZ, 0xc0, !PT ;  /* 0x0000000316167212 */ /* 0x000fe200078ec0ff */
[----:B------:R-:W-:Y:S06]  /*0e20*/  @!P1 BRA `(.L_x_124) ;  /* 0x0000000000089947 */ /* 0x000fec0003800000 */
[----:B-1234-:R-:W-:Y:S01]  /*0e30*/  UCGABAR_ARV ;  /* 0x00000000000079c7 */ /* 0x01efe20008000000 */
[----:B------:R-:W-:Y:S05]  /*0e40*/  BRA `(.L_x_125) ;  /* 0x0000000000047947 */ /* 0x000fea0003800000 */
.L_x_124:
[----:B-1234-:R-:W-:Y:S01]  /*0e50*/  NOP ;  /* 0x0000000000007918 */ /* 0x01efe20000000000 */
.L_x_125:
[----:B------:R-:W-:Y:S05]  /*0e60*/  @!P1 BRA `(.L_x_126) ;  /* 0x00000000000c9947 */ /* 0x000fea0003800000 */
[----:B------:R-:W-:Y:S01]  /*0e70*/  UCGABAR_WAIT ;  /* 0x0000000000007dc7 */ /* 0x000fe20008000000 */
[----:B------:R-:W-:Y:S01]  /*0e80*/  CCTL.IVALL ;  /* 0x00000000ff00798f */ /* 0x000fe20002000000 */
[----:B------:R-:W-:Y:S05]  /*0e90*/  BRA `(.L_x_127) ;  /* 0x0000000000047947 */ /* 0x000fea0003800000 */
.L_x_126:
[----:B------:R-:W-:Y:S06]  /*0ea0*/  BAR.SYNC.DEFER_BLOCKING 0x0 ;  /* 0x0000000000007b1d */ /* 0x000fec0000010000 */
.L_x_127:
[----:B------:R-:W-:Y:S01]  /*0eb0*/  UMOV UR4, 0x1 ;  /* 0x0000000100047882 */ /* 0x000fe20000000000 */
[----:B------:R-:W-:Y:S01]  /*0ec0*/  PLOP3.LUT P0, PT, PT, PT, UP0, 0x80, 0x0 ;  /* 0x000000000000781c */ /* 0x000fe20003f0f008 */
[----:B------:R-:W-:-:S06]  /*0ed0*/  USEL UR4, UR4, 0x2, !UP0 ;  /* 0x0000000204047887 */ /* 0x000fcc000c000000 */
[----:B------:R-:W-:-:S05]  /*0ee0*/  MOV R2, UR4 ;  /* 0x0000000400027c02 */ /* 0x000fca0008000f00 */
[----:B------:R1:W-:Y:S01]  /*0ef0*/  STL [R1+0x24], R2 ;  /* 0x0000240201007387 */ /* 0x0003e20000100800 */
[----:B------:R-:W-:Y:S05]  /*0f00*/  @!P0 BRA `(.L_x_128) ;  /* 0x000000a800508947 */ /* 0x000fea0003800000 */
.L_x_129:
[----:B------:R-:W-:-:S08]  /*0f10*/  NOP ;  /* 0x0000000000007918 */ /* 0x000fd00000000000 */
[----:B------:R-:W2:Y:S02]  /*0f20*/  USETMAXREG.TRY_ALLOC.CTAPOOL UP0, 0xf0 ;  /* 0x000000f0000079c8 */ /* 0x000ea40008000600 */
[----:B--2---:R-:W-:-:S13]  /*0f30*/  PLOP3.LUT P0, PT, PT, PT, UP0, 0x80, 0x0 ;  /* 0x000000000000781c */ /* 0x004fda0003f0f008 */
[----:B------:R-:W-:Y:S05]  /*0f40*/  @!P0 BRA `(.L_x_129) ;  /* 0xfffffffc00f08947 */ /* 0x000fea000383ffff */
[----:B------:R-:W2:Y:S08]  /*0f50*/  S2UR UR7, SR_CTAID.X ;  /* 0x00000000000779c3 */ /* 0x000eb00000002500 */
[----:B------:R-:W-:Y:S08]  /*0f60*/  BAR.ARV 0x8, 0x120 ;  /* 0x0204800000007b1d */ /* 0x000ff00000002000 */
[----:B------:R-:W2:Y:S02]  /*0f70*/  LDC R0, c[0x0][0xda4] ;  /* 0x00036900ff007b82 */ /* 0x000ea40000000800 */
[----:B--2---:R-:W-:-:S13]  /*0f80*/  ISETP.LE.AND P0, PT, R0, UR7, PT ;  /* 0x0000000700007c0c */ /* 0x004fda000bf03270 */
[----:B------:R-:W-:Y:S05]  /*0f90*/  @P0 EXIT ;  /* 0x000000000000094d */ /* 0x000fea0003800000 */
[----:B------:R-:W2:Y:S01]  /*0fa0*/  LDL R3, [R1+0x24] ;  /* 0x0000240001037983 */ /* 0x000ea20000100800 */
[----:B------:R-:W3:Y:S01]  /*0fb0*/  S2UR UR5, SR_CgaCtaId ;  /* 0x00000000000579c3 */ /* 0x000ee20000008800 */
[----:B------:R-:W-:Y:S01]  /*0fc0*/  UMOV UR4, 0x400 ;  /* 0x0000040000047882 */ /* 0x000fe20000000000 */
[----:B------:R-:W-:Y:S01]  /*0fd0*/  IMAD.MOV.U32 R220, RZ, RZ, -0x2 ;  /* 0xfffffffeffdc7424 */ /* 0x000fe200078e00ff */
[----:B-1----:R-:W1:Y:S01]  /*0fe0*/  S2R R2, SR_TID.X ;  /* 0x0000000000027919 */ /* 0x002e620000002100 */
[----:B------:R-:W-:Y:S01]  /*0ff0*/  IMAD.U32 R212, RZ, RZ, UR7 ;  /* 0x00000007ffd47e24 */ /* 0x000fe2000f8e00ff */
[----:B------:R-:W-:-:S03]  /*1000*/  UMOV UR38, URZ ;  /* 0x0000003f00267c82 */ /* 0x000fc60008000000 */
[----:B------:R-:W4:Y:S01]  /*1010*/  S2UR UR6, SR_SWINHI ;  /* 0x00000000000679c3 */ /* 0x000f220000002f00 */
[----:B---3--:R-:W-:-:S06]  /*1020*/  ULEA UR9, UR5, UR4, 0x18 ;  /* 0x0000000405097291 */ /* 0x008fcc000f8ec03f */
[----:B------:R-:W-:Y:S01]  /*1030*/  MOV R18, UR9 ;  /* 0x0000000900127c02 */ /* 0x000fe20008000f00 */
[----:B------:R-:W-:Y:S01]  /*1040*/  UMOV UR4, UR9 ;  /* 0x0000000900047c82 */ /* 0x000fe20008000000 */
[----:B----4-:R-:W-:Y:S01]  /*1050*/  UMOV UR5, UR6 ;  /* 0x0000000600057c82 */ /* 0x010fe20008000000 */
[----:B------:R-:W-:Y:S01]  /*1060*/  IMAD.U32 R16, RZ, RZ, UR4 ;  /* 0x00000004ff107e24 */ /* 0x000fe2000f8e00ff */
[----:B------:R-:W-:Y:S01]  /*1070*/  MOV R17, UR5 ;  /* 0x0000000500117c02 */ /* 0x000fe20008000f00 */
[----:B-1----:R-:W-:Y:S01]  /*1080*/  VIADD R0, R2, 0xffffff80 ;  /* 0xffffff8002007836 */ /* 0x002fe20000000000 */
[----:B------:R-:W-:Y:S02]  /*1090*/  UMOV UR5, URZ ;  /* 0x0000003f00057c82 */ /* 0x000fe40008000000 */
[----:B------:R-:W-:Y:S01]  /*10a0*/  IMAD.U32 R213, RZ, RZ, UR5 ;  /* 0x00000005ffd57e24 */ /* 0x000fe2000f8e00ff */
[----:B--2---:R-:W-:Y:S02]  /*10b0*/  R2UR UR8, R3 ;  /* 0x00000000030872ca */ /* 0x004fe400000e0000 */
[----:B------:R-:W-:-:S04]  /*10c0*/  SHF.R.S32.HI R3, RZ, 0x1f, R0 ;  /* 0x0000001fff037819 */ /* 0x000fc80000011400 */
[CC--:B------:R-:W-:Y:S02]  /*10d0*/  LEA.HI R2, R3.reuse, R0.reuse, RZ, 0x7 ;  /* 0x0000000003027211 */ /* 0x0c0fe400078f38ff */
[CC--:B------:R-:W-:Y:S02]  /*10e0*/  LEA.HI R6, R3.reuse, R0.reuse, RZ, 0x4 ;  /* 0x0000000003067211 */ /* 0x0c0fe400078f20ff */
[----:B------:R-:W-:Y:S02]  /*10f0*/  LOP3.LUT R5, R2, 0xffffff80, RZ, 0xc0, !PT ;  /* 0xffffff8002057812 */ /* 0x000fe400078ec0ff */
[----:B------:R-:W-:Y:S01]  /*1100*/  SHF.R.S32.HI R7, RZ, 0x4, R6 ;  /* 0x00000004ff077819 */ /* 0x000fe20000011406 */
[----:B------:R-:W-:Y:S01]  /*1110*/  ULOP3.LUT UR4, UR8, 0x1, URZ, 0xfc, !UPT ;  /* 0x0000000108047892 */ /* 0x000fe2000f8efc3f */
[----:B------:R-:W-:Y:S01]  /*1120*/  LEA.HI R218, R3, R0, RZ, 0x5 ;  /* 0x0000000003da7211 */ /* 0x000fe200078f28ff */
[----:B------:R-:W-:Y:S01]  /*1130*/  IMAD.IADD R214, R0, 0x1, -R5 ;  /* 0x0000000100d67824 */ /* 0x000fe200078e0a05 */
[----:B------:R-:W-:-:S02]  /*1140*/  LEA.HI R8, R6, R7, RZ, 0x1 ;  /* 0x0000000706087211 */ /* 0x000fc400078f08ff */
[----:B------:R-:W-:Y:S01]  /*1150*/  LOP3.LUT R3, R6, 0x3fffff0, RZ, 0xc0, !PT ;  /* 0x03fffff006037812 */ /* 0x000fe200078ec0ff */
[----:B------:R-:W-:Y:S01]  /*1160*/  IMAD.U32 R221, RZ, RZ, UR4 ;  /* 0x00000004ffdd7e24 */ /* 0x000fe2000f8e00ff */
[----:B------:R-:W-:Y:S01]  /*1170*/  SHF.R.S32.HI R5, RZ, 0x1f, R214 ;  /* 0x0000001fff057819 */ /* 0x000fe200000114d6 */
[----:B------:R-:W-:Y:S01]  /*1180*/  UMOV UR4, URZ ;  /* 0x0000003f00047c82 */ /* 0x000fe20008000000 */
[----:B------:R-:W-:Y:S01]  /*1190*/  LOP3.LUT R8, R8, 0x1ffffffe, RZ, 0xc0, !PT ;  /* 0x1ffffffe08087812 */ /* 0x000fe200078ec0ff */
[----:B------:R-:W-:Y:S01]  /*11a0*/  IMAD.IADD R3, R0, 0x1, -R3 ;  /* 0x0000000100037824 */ /* 0x000fe200078e0a03 */
[----:B------:R-:W-:Y:S02]  /*11b0*/  LEA.HI R4, R5, R214, RZ, 0x2 ;  /* 0x000000d605047211 */ /* 0x000fe400078f10ff */
[----:B------:R-:W-:Y:S02]  /*11c0*/  SHF.R.S32.HI R218, RZ, 0x5, R218 ;  /* 0x00000005ffda7819 */ /* 0x000fe400000114da */
[----:B------:R-:W-:-:S02]  /*11d0*/  SHF.R.S32.HI R6, RZ, 0x2, R4 ;  /* 0x00000002ff067819 */ /* 0x000fc40000011404 */
[----:B------:R-:W-:Y:S01]  /*11e0*/  SHF.R.S32.HI R9, RZ, 0x1f, R4 ;  /* 0x0000001fff097819 */ /* 0x000fe20000011404 */
[----:B------:R-:W-:Y:S01]  /*11f0*/  IMAD R3, R218, 0x10, R3 ;  /* 0x00000010da037824 */ /* 0x000fe200078e0203 */
[----:B------:R-:W-:Y:S02]  /*1200*/  SHF.R.S32.HI R217, RZ, 0x7, R2 ;  /* 0x00000007ffd97819 */ /* 0x000fe40000011402 */
[----:B------:R-:W-:Y:S02]  /*1210*/  LEA.HI R9, R9, R6, RZ, 0x3 ;  /* 0x0000000609097211 */ /* 0x000fe400078f18ff */
[----:B------:R-:W-:Y:S02]  /*1220*/  IADD3 R8, R7, -R8, RZ ;  /* 0x8000000807087210 */ /* 0x000fe40007ffe0ff */
[----:B------:R-:W-:Y:S02]  /*1230*/  LOP3.LUT R9, R9, 0xfffffff8, RZ, 0xc0, !PT ;  /* 0xfffffff809097812 */ /* 0x000fe400078ec0ff */
[----:B------:R-:W-:Y:S01]  /*1240*/  LEA.HI R2, R2, R217, RZ, 0x1 ;  /* 0x000000d902027211 */ /* 0x000fe200078f08ff */
[----:B------:R-:W-:Y:S01]  /*1250*/  IMAD R8, R3, 0x8, R8 ;  /* 0x0000000803087824 */ /* 0x000fe200078e0208 */
[----:B------:R-:W-:Y:S01]  /*1260*/  LEA.HI R5, R5, R214, RZ, 0x5 ;  /* 0x000000d605057211 */ /* 0x000fe200078f28ff */
[----:B------:R-:W-:Y:S01]  /*1270*/  IMAD.IADD R9, R6, 0x1, -R9 ;  /* 0x0000000106097824 */ /* 0x000fe200078e0a09 */
[----:B------:R-:W-:-:S02]  /*1280*/  LOP3.LUT R2, R2, 0x3fffffe, RZ, 0xc0, !PT ;  /* 0x03fffffe02027812 */ /* 0x000fc400078ec0ff */
[----:B------:R-:W-:Y:S01]  /*1290*/  SHF.R.S32.HI R0, RZ, 0x5, R5 ;  /* 0x00000005ff007819 */ /* 0x000fe20000011405 */
[----:B------:R-:W-:Y:S01]  /*12a0*/  IMAD.SHL.U32 R5, R8, 0x8, RZ ;  /* 0x0000000808057824 */ /* 0x000fe200078e00ff */
[----:B------:R-:W-:Y:S01]  /*12b0*/  LOP3.LUT R3, R4, 0x7ffffffc, RZ, 0xc0, !PT ;  /* 0x7ffffffc04037812 */ /* 0x000fe200078ec0ff */
[----:B------:R-:W-:Y:S01]  /*12c0*/  IMAD.IADD R2, R217, 0x1, -R2 ;  /* 0x00000001d9027824 */ /* 0x000fe200078e0a02 */
[----:B------:R-:W-:Y:S01]  /*12d0*/  MOV R19, UR4 ;  /* 0x0000000400137c02 */ /* 0x000fe20008000f00 */
[----:B------:R-:W-:Y:S02]  /*12e0*/  IMAD R9, R0, 0x10, R9 ;  /* 0x0000001000097824 */ /* 0x000fe400078e0209 */
[----:B------:R-:W-:Y:S02]  /*12f0*/  IMAD.IADD R3, R214, 0x1, -R3 ;  /* 0x00000001d6037824 */ /* 0x000fe400078e0a03 */
[----:B------:R-:W-:Y:S01]  /*1300*/  IMAD.WIDE R16, R5, 0x2, R16 ;  /* 0x0000000205107825 */ /* 0x000fe200078e0210 */
[----:B------:R-:W-:-:S03]  /*1310*/  LEA R219, R2, R9, 0x6 ;  /* 0x0000000902db7211 */ /* 0x000fc600078e30ff */
[----:B------:R-:W-:-:S07]  /*1320*/  IMAD R220, R3, R220, 0x50 ;  /* 0x0000005003dc7424 */ /* 0x000fce00078e02dc */
.L_x_156:
[----:B------:R-:W1:Y:S01]  /*1330*/  SHFL.IDX PT, R0, R217, RZ, 0x1f ;  /* 0x00001fffd9007589 */ /* 0x000e6200000e0000 */
[----:B------:R-:W-:Y:S01]  /*1340*/  R2UR UR5, R18 ;  /* 0x00000000120572ca */ /* 0x000fe200000e0000 */
[----:B------:R-:W-:Y:S01]  /*1350*/  ULDC.64 UR6, c[0x0][0x3f8] ;  /* 0x0000fe0000067ab9 */ /* 0x000fe20000000a00 */
[----:B------:R-:W-:Y:S01]  /*1360*/  ULDC UR4, c[0x0][0xda8] ;  /* 0x00036a0000047ab9 */ /* 0x000fe20000000800 */
[----:B------:R-:W-:Y:S01]  /*1370*/  UISETP.NE.U32.AND UP0, UPT, UR6, URZ, UPT ;  /* 0x0000003f0600728c */ /* 0x000fe2000bf05070 */
[----:B------:R-:W-:Y:S01]  /*1380*/  R2UR UR13, R212 ;  /* 0x00000000d40d72ca */ /* 0x000fe200000e0000 */
[----:B------:R-:W-:Y:S02]  /*1390*/  UISETP.NE.AND UP1, UPT, UR4, 0x1, UPT ;  /* 0x000000010400788c */ /* 0x000fe4000bf25270 */
[----:B------:R-:W-:Y:S01]  /*13a0*/  UISETP.NE.AND.EX UP0, UPT, UR7, URZ, UPT, UP0 ;  /* 0x0000003f0700728c */ /* 0x000fe2000bf05300 */
[----:B------:R-:W-:Y:S01]  /*13b0*/  ULDC UR4, c[0x0][0xdb4] ;  /* 0x00036d0000047ab9 */ /* 0x000fe20000000800 */
[----:B------:R-:W-:Y:S01]  /*13c0*/  ULDC UR37, c[0x0][0x404] ;  /* 0x0001010000257ab9 */ /* 0x000fe20000000800 */
[----:B------:R-:W-:-:S03]  /*13d0*/  UISETP.NE.AND UP2, UPT, UR4, 0x1, UPT ;  /* 0x000000010400788c */ /* 0x000fc6000bf45270 */
[----:B------:R-:W-:Y:S02]  /*13e0*/  UIADD3 UR11, UR5, 0x14400, URZ ;  /* 0x00014400050b7890 */ /* 0x000fe4000fffe03f */
[----:B------:R-:W-:Y:S01]  /*13f0*/  USEL UR37, UR37, 0x1, UP0 ;  /* 0x0000000125257887 */ /* 0x000fe20008000000 */
[----:B------:R-:W-:Y:S01]  /*1400*/  ULDC UR10, c[0x0][0x2e0] ;  /* 0x0000b800000a7ab9 */ /* 0x000fe20000000800 */
[----:B------:R-:W-:Y:S02]  /*1410*/  ULOP3.LUT UP0, URZ, UR11, 0x9f, URZ, 0xc0, !UPT ;  /* 0x0000009f0b3f7892 */ /* 0x000fe4000f80c03f */
[----:B------:R-:W-:Y:S01]  /*1420*/  UIMAD UR37, UR37, UR10, URZ ;  /* 0x0000000a252572a4 */ /* 0x000fe2000f8e023f */
[----:B------:R-:W-:Y:S01]  /*1430*/  @UP1 ULDC UR6, c[0x0][0xdac] ;  /* 0x00036b0000061ab9 */ /* 0x000fe20000000800 */
[----:B-1----:R-:W-:Y:S01]  /*1440*/  R2UR UR8, R0 ;  /* 0x00000000000872ca */ /* 0x002fe200000e0000 */
[----:B------:R-:W-:Y:S01]  /*1450*/  UIMAD.WIDE.U32 UR6, UR13, UR6, URZ ;  /* 0x000000060d0672a5 */ /* 0x000fe2000f8e003f */
[----:B------:R-:W-:Y:S01]  /*1460*/  PLOP3.LUT P0, PT, PT, PT, UP0, 0x80, 0x0 ;  /* 0x000000000000781c */ /* 0x000fe20003f0f008 */
[----:B------:R-:W-:Y:S01]  /*1470*/  @UP1 ULDC UR12, c[0x0][0xdb0] ;  /* 0x00036c00000c1ab9 */ /* 0x000fe20000000800 */
[----:B------:R-:W-:Y:S01]  /*1480*/  UMOV UR14, UR13 ;  /* 0x0000000d000e7c82 */ /* 0x000fe20008000000 */
[----:B------:R-:W-:-:S06]  /*1490*/  @UP1 USHF.R.U32.HI UR14, URZ, UR12, UR7 ;  /* 0x0000000c3f0e1299 */ /* 0x000fcc0008011607 */
[----:B------:R-:W-:Y:S01]  /*14a0*/  IMAD.U32 R216, RZ, RZ, UR14 ;  /* 0x0000000effd87e24 */ /* 0x000fe2000f8e00ff */
[----:B------:R-:W-:Y:S01]  /*14b0*/  UMOV UR36, UR14 ;  /* 0x0000000e00247c82 */ /* 0x000fe20008000000 */
[----:B------:R-:W-:-:S04]  /*14c0*/  ULEA.HI UR4, UR8, UR8, URZ, 0x1 ;  /* 0x0000000808047291 */ /* 0x000fc8000f8f083f */
[----:B------:R-:W-:-:S03]  /*14d0*/  ULOP3.LUT UR9, UR4, 0x1e, URZ, 0xc0, !UPT ;  /* 0x0000001e04097892 */ /* 0x000fc6000f8ec03f */
[----:B------:R-:W-:Y:S01]  /*14e0*/  @UP2 ULDC.64 UR4, c[0x0][0xdb8] ;  /* 0x00036e0000042ab9 */ /* 0x000fe20000000a00 */
[----:B------:R-:W-:Y:S02]  /*14f0*/  UIADD3 UR9, UR8, -UR9, URZ ;  /* 0x8000000908097290 */ /* 0x000fe4000fffe03f */
[----:B------:R-:W-:Y:S02]  /*1500*/  UIADD3 UR8, UR37, 0x4f, URZ ;  /* 0x0000004f25087890 */ /* 0x000fe4000fffe03f */
[----:B------:R-:W-:Y:S02]  /*1510*/  ULEA UR10, UR9, UR11, 0xd ;  /* 0x0000000b090a7291 */ /* 0x000fe4000f8e683f */
[----:B------:R-:W-:Y:S02]  /*1520*/  UIMAD.WIDE UR8, UR8, 0x66666667, URZ ;  /* 0x66666667080878a5 */ /* 0x000fe4000f8e023f */
[----:B------:R-:W-:Y:S02]  /*1530*/  UIMAD.WIDE.U32 UR6, UR14, UR4, URZ ;  /* 0x000000040e0672a5 */ /* 0x000fe4000f8e003f */
[----:B------:R-:W-:-:S02]  /*1540*/  USHF.R.U32.HI UR10, URZ, 0x4, UR10 ;  /* 0x000000043f0a7899 */ /* 0x000fc4000801160a */
[----:B------:R-:W-:Y:S01]  /*1550*/  USHF.R.U32.HI UR39, URZ, 0x1f, UR9 ;  /* 0x0000001f3f277899 */ /* 0x000fe20008011609 */
[----:B------:R-:W-:Y:S01]  /*1560*/  UMOV UR4, UR13 ;  /* 0x0000000d00047c82 */ /* 0x000fe20008000000 */
[----:B------:R-:W-:Y:S01]  /*1570*/  ULOP3.LUT UR40, UR10, 0x3fff, URZ, 0xc0, !UPT ;  /* 0x00003fff0a287892 */ /* 0x000fe2000f8ec03f */
[----:B------:R-:W-:Y:S01]  /*1580*/  IMAD.U32 R215, RZ, RZ, UR4 ;  /* 0x00000004ffd77e24 */ /* 0x000fe2000f8e00ff */
[----:B------:R-:W-:Y:S02]  /*1590*/  @UP2 USHF.R.U32.HI UR36, URZ, UR5, UR7 ;  /* 0x000000053f242299 */ /* 0x000fe40008011607 */
[----:B------:R-:W-:Y:S01]  /*15a0*/  ULEA.HI.SX32 UR39, UR9, UR39, 0x1b ;  /* 0x0000002709277291 */ /* 0x000fe2000f8fda3f */
[----:B------:R-:W-:Y:S11]  /*15b0*/  @!P0 BRA `(.L_x_130) ;  /* 0x0000000000408947 */ /* 0x000ff60003800000 */
[----:B------:R-:W-:Y:S01]  /*15c0*/  MOV R0, 0x0 ;  /* 0x0000000000007802 */ /* 0x000fe20000000f00 */
[----:B------:R-:W-:Y:S01]  /*15d0*/  ULDC.64 UR4, c[0x4][0x1b8] ;  /* 0x01006e0000047ab9 */ /* 0x000fe20000000a00 */
[----:B------:R-:W-:Y:S01]  /*15e0*/  ULDC.64 UR6, c[0x4][0x130] ;  /* 0x01004c0000067ab9 */ /* 0x000fe20000000a00 */
[----:B------:R-:W-:Y:S01]  /*15f0*/  IMAD.U32 R4, RZ, RZ, UR4 ;  /* 0x00000004ff047e24 */ /* 0x000fe2000f8e00ff */
[----:B------:R1:W2:Y:S01]  /*1600*/  LDC.64 R2, c[0x4][R0] ;  /* 0x0100000000027b82 */ /* 0x0002a20000000a00 */
[----:B------:R-:W-:Y:S01]  /*1610*/  MOV R5, UR5 ;  /* 0x0000000500057c02 */ /* 0x000fe20008000f00 */
[----:B------:R-:W-:Y:S01]  /*1620*/  ULDC.64 UR4, c[0x4][0x1c0] ;  /* 0x0100700000047ab9 */ /* 0x000fe20000000a00 */
[----:B------:R-:W-:Y:S01]  /*1630*/  IMAD.U32 R10, RZ, RZ, UR6 ;  /* 0x00000006ff0a7e24 */ /* 0x000fe2000f8e00ff */
[----:B------:R-:W-:Y:S01]  /*1640*/  MOV R11, UR7 ;  /* 0x00000007000b7c02 */ /* 0x000fe20008000f00 */
[----:B------:R-:W-:Y:S02]  /*1650*/  IMAD.U32 R6, RZ, RZ, UR4 ;  /* 0x00000004ff067e24 */ /* 0x000fe4000f8e00ff */
[----:B------:R-:W-:-:S02]  /*1660*/  IMAD.U32 R7, RZ, RZ, UR5 ;  /* 0x00000005ff077e24 */ /* 0x000fc4000f8e00ff */
[----:B------:R-:W-:Y:S02]  /*1670*/  IMAD.MOV.U32 R8, RZ, RZ, 0x70 ;  /* 0x00000070ff087424 */ /* 0x000fe400078e00ff */
[----:B------:R-:W-:Y:S02]  /*1680*/  IMAD.MOV.U32 R12, RZ, RZ, 0x1 ;  /* 0x00000001ff0c7424 */ /* 0x000fe400078e00ff */
[----:B-1----:R-:W-:-:S07]  /*1690*/  IMAD.MOV.U32 R13, RZ, RZ, RZ ;  /* 0x000000ffff0d7224 */ /* 0x002fce00078e00ff */
[----:B------:R-:W-:-:S07]  /*16a0*/  LEPC R20, `(.L_x_130) ;  /* 0x000000001014794e */ /* 0x000fce0000000000 */
[----:B--2---:R-:W-:Y:S05]  /*16b0*/  CALL.ABS.NOINC R2 ;  /* 0x0000000002007343 */ /* 0x004fea0003c00000 */
.L_x_130:
[----:B------:R-:W-:Y:S02]  /*16c0*/  R2UR UR4, R213 ;  /* 0x00000000d50472ca */ /* 0x000fe400000e0000 */
[----:B------:R-:W-:Y:S02]  /*16d0*/  R2UR UR6, R18 ;  /* 0x00000000120672ca */ /* 0x000fe400000e0000 */
[----:B------:R-:W-:-:S09]  /*16e0*/  R2UR UR5, R221 ;  /* 0x00000000dd0572ca */ /* 0x000fd200000e0000 */
[----:B------:R-:W-:-:S04]  /*16f0*/  ULOP3.LUT UR4, UR4, 0x1, URZ, 0xc0, !UPT ;  /* 0x0000000104047892 */ /* 0x000fc8000f8ec03f */
[----:B------:R-:W-:Y:S02]  /*1700*/  IMAD.U32 R2, RZ, RZ, UR5 ;  /* 0x00000005ff027e24 */ /* 0x000fe4000f8e00ff */
[----:B------:R-:W-:-:S03]  /*1710*/  MOV R0, UR4 ;  /* 0x0000000400007c02 */ /* 0x000fc60008000f00 */
[----:B------:R-:W-:Y:S02]  /*1720*/  ISETP.NE.AND P0, PT, R2, 0x3, PT ;  /* 0x000000030200780c */ /* 0x000fe40003f05270 */
[----:B------:R-:W-:-:S04]  /*1730*/  SHF.L.U32 R0, R0, 0x1f, RZ ;  /* 0x0000001f00007819 */ /* 0x000fc800000006ff */
[----:B------:R-:W1:Y:S02]  /*1740*/  SYNCS.PHASECHK.TRANS64.TRYWAIT P1, [UR6+0x38800], R0 ;  /* 0x03880000ff0075a7 */ /* 0x000e640008020146 */
[----:B-1----:R-:W-:Y:S05]  /*1750*/  @!P1 BRA `(.L_x_131) ;  /* 0x000000d8009c9947 */ /* 0x002fea0003800000 */
.L_x_223:
[----:B------:R-:W-:Y:S05]  /*1760*/  @!P0 BRA `(.L_x_132) ;  /* 0x0000000000048947 */ /* 0x000fea0003800000 */
[----:B------:R-:W-:Y:S01]  /*1770*/  BPT.TRAP 0x1 ;  /* 0x000000040000795c */ /* 0x000fe20000300000 */
.L_x_132:
        /* <DEDUP_REMOVED lines=9> */
.L_x_133:
[----:B--2---:R-:W-:Y:S05]  /*1810*/  @P1 BRA `(.L_x_134) ;  /* 0x0000000000081947 */ /* 0x004fea0003800000 */
[----:B------:R-:W2:Y:S02]  /*1820*/  SYNCS.PHASECHK.TRANS64.TRYWAIT P1, [R0+URZ+0x38830], R3 ;  /* 0x03883003000075a7 */ /* 0x000ea4000802017f */
[----:B--2---:R-:W-:Y:S05]  /*1830*/  @!P1 BRA `(.L_x_135) ;  /* 0x000000d800809947 */ /* 0x004fea0003800000 */
.L_x_134:
[----:B------:R-:W-:Y:S05]  /*1840*/  WARPSYNC.ALL ;  /* 0x0000000000007948 */ /* 0x000fea0003800000 */
[----:B------:R-:W-:Y:S01]  /*1850*/  R2UR UR4, R18 ;  /* 0x00000000120472ca */ /* 0x000fe200000e0000 */
[----:B------:R-:W-:Y:S01]  /*1860*/  ULOP3.LUT UR5, UR40, 0x10000, URZ, 0xfc, !UPT ;  /* 0x0001000028057892 */ /* 0x000fe2000f8efc3f */
[----:B------:R-:W-:Y:S01]  /*1870*/  WARPGROUP.ARRIVE ;  /* 0x00000000000079c5 */ /* 0x000fe20000000000 */
[----:B------:R-:W-:Y:S01]  /*1880*/  UMOV UR17, 0x40000040 ;  /* 0x4000004000117882 */ /* 0x000fe20000000000 */
[----:B------:R-:W-:Y:S01]  /*1890*/  UMOV UR19, 0x40000040 ;  /* 0x4000004000137882 */ /* 0x000fe20000000000 */
[----:B------:R-:W-:Y:S01]  /*18a0*/  UMOV UR9, UR17 ;  /* 0x0000001100097c82 */ /* 0x000fe20008000000 */
[----:B------:R-:W-:Y:S01]  /*18b0*/  UMOV UR11, 0x40000040 ;  /* 0x40000040000b7882 */ /* 0x000fe20000000000 */
[----:B------:R-:W-:Y:S01]  /*18c0*/  UMOV UR13, UR17 ;  /* 0x00000011000d7c82 */ /* 0x000fe20008000000 */
[----:B------:R-:W-:Y:S01]  /*18d0*/  UMOV UR16, UR5 ;  /* 0x0000000500107c82 */ /* 0x000fe20008000000 */
[----:B------:R-:W-:Y:S01]  /*18e0*/  UMOV UR15, 0x40000040 ;  /* 0x40000040000f7882 */ /* 0x000fe20000000000 */
[----:B------:R-:W-:Y:S01]  /*18f0*/  UMOV UR8, UR16 ;  /* 0x0000001000087c82 */ /* 0x000fe20008000000 */
[----:B------:R-:W-:Y:S01]  /*1900*/  UMOV UR12, UR16 ;  /* 0x00000010000c7c82 */ /* 0x000fe20008000000 */
[----:B------:R-:W-:Y:S01]  /*1910*/  IMAD.U32 R14, RZ, RZ, UR16 ;  /* 0x00000010ff0e7e24 */ /* 0x000fe2000f8e00ff */
[----:B------:R-:W-:Y:S01]  /*1920*/  UIADD3 UR4, UR4, 0x24400, URZ ;  /* 0x0002440004047890 */ /* 0x000fe2000fffe03f */
[----:B------:R-:W-:Y:S01]  /*1930*/  IMAD.U32 R15, RZ, RZ, UR17 ;  /* 0x00000011ff0f7e24 */ /* 0x000fe2000f8e00ff */
[----:B------:R-:W-:Y:S01]  /*1940*/  UMOV UR23, 0x40000040 ;  /* 0x4000004000177882 */ /* 0x000fe20000000000 */
[----:B------:R-:W-:Y:S01]  /*1950*/  UMOV UR27, 0x40000040 ;  /* 0x40000040001b7882 */ /* 0x000fe20000000000 */
[----:B------:R-:W-:Y:S01]  /*1960*/  USHF.R.U32.HI UR4, URZ, 0x4, UR4 ;  /* 0x000000043f047899 */ /* 0x000fe20008011604 */
[----:B------:R-:W-:Y:S01]  /*1970*/  MOV R4, UR39 ;  /* 0x0000002700047c02 */ /* 0x000fe20008000f00 */
[----:B------:R-:W-:Y:S01]  /*1980*/  UMOV UR31, 0x40000040 ;  /* 0x40000040001f7882 */ /* 0x000fe20000000000 */
[----:B------:R-:W-:Y:S01]  /*1990*/  UMOV UR35, 0x40000040 ;  /* 0x4000004000237882 */ /* 0x000fe20000000000 */
[----:B------:R-:W-:Y:S01]  /*19a0*/  ULOP3.LUT UR4, UR4, 0x3fff, URZ, 0xc0, !UPT ;  /* 0x00003fff04047892 */ /* 0x000fe2000f8ec03f */
[----:B------:R-:W-:Y:S01]  /*19b0*/  MOV R5, UR38 ;  /* 0x0000002600057c02 */ /* 0x000fe20008000f00 */
[----:B------:R-:W-:Y:S01]  /*19c0*/  UMOV UR43, 0x40000040 ;  /* 0x40000040002b7882 */ /* 0x000fe20000000000 */
[----:B------:R-:W-:Y:S01]  /*19d0*/  UMOV UR47, 0x40000040 ;  /* 0x40000040002f7882 */ /* 0x000fe20000000000 */
[----:B------:R-:W-:Y:S01]  /*19e0*/  ULOP3.LUT UR6, UR4, 0x10000, URZ, 0xfc, !UPT ;  /* 0x0001000004067892 */ /* 0x000fe2000f8efc3f */
[----:B------:R-:W-:Y:S01]  /*19f0*/  MOV R20, UR37 ;  /* 0x0000002500147c02 */ /* 0x000fe20008000f00 */
[----:B------:R-:W-:Y:S01]  /*1a00*/  UMOV UR51, 0x40000040 ;  /* 0x4000004000337882 */ /* 0x000fe20000000000 */
[----:B------:R-:W-:Y:S01]  /*1a10*/  UMOV UR55, 0x40000040 ;  /* 0x4000004000377882 */ /* 0x000fe20000000000 */
[----:B------:R-:W-:Y:S01]  /*1a20*/  UIMAD UR4, UR38, 0xa00, UR6 ;  /* 0x00000a00260478a4 */ /* 0x000fe2000f8e0206 */
[----:B------:R-:W-:Y:S01]  /*1a30*/  MOV R64, UR36 ;  /* 0x0000002400407c02 */ /* 0x000fe20008000f00 */
[----:B------:R-:W-:Y:S01]  /*1a40*/  UMOV UR59, 0x40000040 ;  /* 0x40000040003b7882 */ /* 0x000fe20000000000 */
[----:B------:R-:W-:Y:S01]  /*1a50*/  MOV R21, UR6 ;  /* 0x0000000600157c02 */ /* 0x000fe20008000f00 */
[----:B------:R-:W-:-:S02]  /*1a60*/  UIADD3 UR10, UR4, 0x80, URZ ;  /* 0x00000080040a7890 */ /* 0x000fc4000fffe03f */
[----:B------:R-:W-:Y:S02]  /*1a70*/  UIADD3 UR14, UR4, 0x100, URZ ;  /* 0x00000100040e7890 */ /* 0x000fe4000fffe03f */
[----:B------:R-:W-:Y:S01]  /*1a80*/  UMOV UR18, UR4 ;  /* 0x0000000400127c82 */ /* 0x000fe20008000000 */
[----:B------:R-:W-:Y:S01]  /*1a90*/  UIADD3 UR6, UR4, 0x200, URZ ;  /* 0x0000020004067890 */ /* 0x000fe2000fffe03f */
[----:B------:R-:W-:Y:S01]  /*1aa0*/  HGMMA.64x16x16.F32.BF16 R56, gdesc[UR16], RZ, !UPT, gsb0 ;  /* 0x00200000103879f0 */ /* 0x000fe2000c0018ff */
[----:B------:R-:W-:Y:S01]  /*1ab0*/  UIADD3 UR7, UR4, 0x2, URZ ;  /* 0x0000000204077890 */ /* 0x000fe2000fffe03f */
[----:B------:R-:W-:Y:S01]  /*1ac0*/  UMOV UR19, 0x40000040 ;  /* 0x4000004000137882 */ /* 0x000fe20000000000 */
[----:B------:R-:W-:Y:S02]  /*1ad0*/  UIADD3 UR22, UR4, 0x384, URZ ;  /* 0x0000038404167890 */ /* 0x000fe4000fffe03f */
[----:B------:R-:W-:-:S03]  /*1ae0*/  UIADD3 UR26, UR4, 0x386, URZ ;  /* 0x00000386041a7890 */ /* 0x000fc6000fffe03f */
[----:B------:R-:W-:Y:S01]  /*1af0*/  UMOV UR18, UR7 ;  /* 0x0000000700127c82 */ /* 0x000fe20008000000 */
[----:B------:R-:W-:Y:S02]  /*1b00*/  UIADD3 UR7, UR4, 0x4, URZ ;  /* 0x0000000404077890 */ /* 0x000fe4000fffe03f */
[----:B------:R-:W-:Y:S02]  /*1b10*/  UIADD3 UR30, UR4, 0x600, URZ ;  /* 0x00000600041e7890 */ /* 0x000fe4000fffe03f */
[----:B------:R-:W-:Y:S02]  /*1b20*/  UIADD3 UR34, UR4, 0x602, URZ ;  /* 0x0000060204227890 */ /* 0x000fe4000fffe03f */
[----:B------:R-:W-:Y:S02]  /*1b30*/  UIADD3 UR42, UR4, 0x584, URZ ;  /* 0x00000584042a7890 */ /* 0x000fe4000fffe03f */
[----:B------:R-:W-:Y:S02]  /*1b40*/  UIADD3 UR46, UR4, 0x586, URZ ;  /* 0x00000586042e7890 */ /* 0x000fe4000fffe03f */
[----:B------:R-:W-:-:S02]  /*1b50*/  UIADD3 UR50, UR4, 0x800, URZ ;  /* 0x0000080004327890 */ /* 0x000fc4000fffe03f */
[----:B------:R-:W-:Y:S02]  /*1b60*/  UIADD3 UR54, UR4, 0x802, URZ ;  /* 0x0000080204367890 */ /* 0x000fe4000fffe03f */
[----:B------:R-:W-:Y:S01]  /*1b70*/  UIADD3 UR58, UR4, 0x804, URZ ;  /* 0x00000804043a7890 */ /* 0x000fe2000fffe03f */
        /* <DEDUP_REMOVED lines=12> */
[----:B------:R-:W-:Y:S01]  /*1c40*/  UMOV UR15, 0x40000040 ;  /* 0x40000040000f7882 */ /* 0x000fe20000000000 */
[----:B------:R-:W-:Y:S02]  /*1c50*/  WARPGROUP.DEPBAR.LE gsb0, 0x0 ;  /* 0x00008000000079c5 */ /* 0x000fe40000010000 */
[----:B------:R-:W-:-:S06]  /*1c60*/  WARPGROUP.ARRIVE ;  /* 0x00000000000079c5 */ /* 0x000fcc0000000000 */
[----:B------:R-:W-:Y:S01]  /*1c70*/  HGMMA.64x16x16.F32.BF16 R32, gdesc[UR8], RZ, !UPT, gsb0 ;  /* 0x00200000082079f0 */ /* 0x000fe2000c0018ff */
[----:B------:R-:W-:Y:S01]  /*1c80*/  UMOV UR8, UR16 ;  /* 0x0000001000087c82 */ /* 0x000fe20008000000 */
[----:B------:R-:W-:Y:S01]  /*1c90*/  UMOV UR9, UR17 ;  /* 0x0000001100097c82 */ /* 0x000fe20008000000 */
[----:B------:R-:W-:Y:S01]  /*1ca0*/  UMOV UR10, UR6 ;  /* 0x00000006000a7c82 */ /* 0x000fe20008000000 */
[----:B------:R-:W-:Y:S01]  /*1cb0*/  UMOV UR11, 0x40000040 ;  /* 0x40000040000b7882 */ /* 0x000fe20000000000 */
[----:B------:R-:W-:Y:S01]  /*1cc0*/  UIADD3 UR6, UR5, 0x2, URZ ;  /* 0x0000000205067890 */ /* 0x000fe2000fffe03f */
[----:B------:R-:W-:Y:S02]  /*1cd0*/  UMOV UR17, 0x40000040 ;  /* 0x4000004000117882 */ /* 0x000fe40000000000 */
[----:B------:R-:W-:Y:S01]  /*1ce0*/  UMOV UR13, UR17 ;  /* 0x00000011000d7c82 */ /* 0x000fe20008000000 */
[----:B------:R-:W-:-:S03]  /*1cf0*/  MOV R13, UR17 ;  /* 0x00000011000d7c02 */ /* 0x000fc60008000f00 */
[----:B------:R-:W-:Y:S01]  /*1d00*/  UMOV UR16, UR6 ;  /* 0x0000000600107c82 */ /* 0x000fe20008000000 */
[----:B------:R-:W-:Y:S01]  /*1d10*/  UIADD3 UR6, UR4, 0x202, URZ ;  /* 0x0000020204067890 */ /* 0x000fe2000fffe03f */
[----:B------:R-:W-:Y:S01]  /*1d20*/  IMAD.U32 R12, RZ, RZ, UR16 ;  /* 0x00000010ff0c7e24 */ /* 0x000fe2000f8e00ff */
[----:B------:R-:W-:Y:S01]  /*1d30*/  UMOV UR12, UR16 ;  /* 0x00000010000c7c82 */ /* 0x000fe20008000000 */
        /* <DEDUP_REMOVED lines=33> */
[----:B------:R-:W-:Y:S02]  /*1f50*/  UMOV UR17, 0x40000040 ;  /* 0x4000004000117882 */ /* 0x000fe40000000000 */
[----:B------:R-:W-:Y:S01]  /*1f60*/  UMOV UR13, UR17 ;  /* 0x00000011000d7c82 */ /* 0x000fe20008000000 */
[----:B------:R-:W-:-:S03]  /*1f70*/  IMAD.U32 R11, RZ, RZ, UR17 ;  /* 0x00000011ff0b7e24 */ /* 0x000fc6000f8e00ff */
[----:B------:R-:W-:Y:S01]  /*1f80*/  UMOV UR16, UR6 ;  /* 0x0000000600107c82 */ /* 0x000fe20008000000 */
[----:B------:R-:W-:Y:S01]  /*1f90*/  UIADD3 UR6, UR4, 0x204, URZ ;  /* 0x0000020404067890 */ /* 0x000fe2000fffe03f */
[----:B------:R-:W-:Y:S01]  /*1fa0*/  IMAD.U32 R10, RZ, RZ, UR16 ;  /* 0x00000010ff0a7e24 */ /* 0x000fe2000f8e00ff */
[----:B------:R-:W-:Y:S01]  /*1fb0*/  UMOV UR12, UR16 ;  /* 0x00000010000c7c82 */ /* 0x000fe20008000000 */
        /* <DEDUP_REMOVED lines=77> */
[----:B------:R-:W-:Y:S01]  /*2490*/  UMOV UR9, 0x40000040 ;  /* 0x4000004000097882 */ /* 0x000fe20000000000 */
[----:B------:R-:W-:Y:S01]  /*24a0*/  UMOV UR11, 0x40000040 ;  /* 0x40000040000b7882 */ /* 0x000fe20000000000 */
[----:B------:R-:W-:Y:S02]  /*24b0*/  UMOV UR13, UR9 ;  /* 0x00000009000d7c82 */ /* 0x000fe40008000000 */
[----:B------:R-:W-:Y:S01]  /*24c0*/  UMOV UR12, UR8 ;  /* 0x00000008000c7c82 */ /* 0x000fe20008000000 */
[----:B------:R-:W-:Y:S02]  /*24d0*/  MOV R2, UR9 ;  /* 0x0000000900027c02 */ /* 0x000fe40008000f00 */
[----:B-12---:R-:W-:Y:S01]  /*24e0*/  MOV R3, UR8 ;  /* 0x0000000800037c02 */ /* 0x006fe20008000f00 */
        /* <DEDUP_REMOVED lines=29> */
[----:B------:R-:W-:Y:S01]  /*26c0*/  UMOV UR9, 0x40000040 ;  /* 0x4000004000097882 */ /* 0x000fe20000000000 */
[----:B------:R-:W-:Y:S01]  /*26d0*/  UMOV UR11, 0x40000040 ;  /* 0x40000040000b7882 */ /* 0x000fe20000000000 */
[----:B------:R-:W-:Y:S01]  /*26e0*/  UMOV UR37, UR9 ;  /* 0x0000000900257c82 */ /* 0x000fe20008000000 */
[----:B------:R-:W-:Y:S01]  /*26f0*/  IMAD.U32 R7, RZ, RZ, UR9 ;  /* 0x00000009ff077e24 */ /* 0x000fe2000f8e00ff */
        /* <DEDUP_REMOVED lines=29> */
[----:B------:R-:W-:Y:S02]  /*28d0*/  UMOV UR15, UR9 ;  /* 0x00000009000f7c82 */ /* 0x000fe40008000000 */
        /* <DEDUP_REMOVED lines=217> */
[----:B------:R-:W-:-:S07]  /*3670*/  UIADD3 UR5, UR5, 0xc06, URZ ;  /* 0x00000c0605057890 */ /* 0x000fce000fffe03f */
[----:B------:R-:W-:Y:S01]  /*3680*/  UMOV UR8, UR5 ;  /* 0x0000000500087c82 */ /* 0x000fe20008000000 */
[----:B------:R-:W-:Y:S01]  /*3690*/  UIADD3 UR5, UR4, 0x806, URZ ;  /* 0x0000080604057890 */ /* 0x000fe2000fffe03f */
[----:B------:R-:W-:Y:S01]  /*36a0*/  IMAD.U32 R6, RZ, RZ, UR8 ;  /* 0x00000008ff067e24 */ /* 0x000fe2000f8e00ff */
[----:B------:R-:W-:Y:S01]  /*36b0*/  UMOV UR36, UR8 ;  /* 0x0000000800247c82 */ /* 0x000fe20008000000 */
[----:B------:R-:W-:-:S04]  /*36c0*/  UMOV UR14, UR8 ;  /* 0x00000008000e7c82 */ /* 0x000fc80008000000 */
[----:B------:R-:W-:Y:S01]  /*36d0*/  UMOV UR38, UR5 ;  /* 0x0000000500267c82 */ /* 0x000fe20008000000 */
        /* <DEDUP_REMOVED lines=33> */
[----:B------:R-:W-:Y:S01]  /*38f0*/  UMOV UR7, 0x40000040 ;  /* 0x4000004000077882 */ /* 0x000fe20000000000 */
[----:B------:R-:W-:Y:S02]  /*3900*/  WARPGROUP.DEPBAR.LE gsb0, 0x0 ;  /* 0x00008000000079c5 */ /* 0x000fe40000010000 */
[----:B------:R-:W-:-:S06]  /*3910*/  WARPGROUP.ARRIVE ;  /* 0x00000000000079c5 */ /* 0x000fcc0000000000 */
[----:B------:R-:W-:Y:S01]  /*3920*/  HGMMA.64x16x16.F32.BF16 R32, gdesc[UR52], R32, gsb0 ;  /* 0x00200000342079f0 */ /* 0x000fe20008001820 */
[----:B------:R-:W-:Y:S01]  /*3930*/  UMOV UR54, UR6 ;  /* 0x0000000600367c82 */ /* 0x000fe20008000000 */
[----:B------:R-:W-:Y:S01]  /*3940*/  UMOV UR55, 0x40000040 ;  /* 0x4000004000377882 */ /* 0x000fe20000000000 */
[----:B------:R-:W-:-:S07]  /*3950*/  UIADD3 UR6, UR4, 0x786, URZ ;  /* 0x0000078604067890 */ /* 0x000fce000fffe03f */
[----:B------:R-:W-:Y:S01]  /*3960*/  UMOV UR10, UR6 ;  /* 0x00000006000a7c82 */ /* 0x000fe20008000000 */
        /* <DEDUP_REMOVED lines=8> */
[----:B------:R-:W-:Y:S02]  /*39f0*/  R2UR UR9, R2 ;  /* 0x00000000020972ca */ /* 0x000fe400000e0000 */
[----:B------:R-:W-:Y:S01]  /*3a00*/  UMOV UR4, UR14 ;  /* 0x0000000e00047c82 */ /* 0x000fe20008000000 */
[----:B------:R-:W-:Y:S01]  /*3a10*/  R2UR UR8, R3 ;  /* 0x00000000030872ca */ /* 0x000fe200000e0000 */
[----:B------:R-:W-:Y:S02]  /*3a20*/  WARPGROUP.DEPBAR.LE gsb0, 0x0 ;  /* 0x00008000000079c5 */ /* 0x000fe40000010000 */
[----:B------:R-:W-:-:S06]  /*3a30*/  WARPGROUP.ARRIVE ;  /* 0x00000000000079c5 */ /* 0x000fcc0000000000 */
[----:B------:R-:W-:Y:S01]  /*3a40*/  HGMMA.64x16x16.F32.BF16 R48, gdesc[UR36], R48, gsb0 ;  /* 0x00200000243079f0 */ /* 0x000fe20008001830 */
[----:B------:R-:W-:Y:S02]  /*3a50*/  R2UR UR39, R4 ;  /* 0x00000000042772ca */ /* 0x000fe400000e0000 */
[----:B------:R-:W-:Y:S02]  /*3a60*/  R2UR UR38, R5 ;  /* 0x00000000052672ca */ /* 0x000fe400000e0000 */
[----:B------:R-:W-:Y:S02]  /*3a70*/  R2UR UR37, R20 ;  /* 0x00000000142572ca */ /* 0x000fe400000e0000 */
[----:B------:R-:W-:Y:S01]  /*3a80*/  R2UR UR36, R64 ;  /* 0x00000000402472ca */ /* 0x000fe200000e0000 */
        /* <DEDUP_REMOVED lines=16> */
.L_x_136:
[----:B------:R-:W-:Y:S01]  /*3b90*/  ULDC UR4, c[0x0][0x9d8] ;  /* 0x0002760000047ab9 */ /* 0x000fe20000000800 */
[----:B------:R-:W-:Y:S01]  /*3ba0*/  MOV R3, UR39 ;  /* 0x0000002700037c02 */ /* 0x000fe20008000f00 */
[----:B------:R-:W-:Y:S01]  /*3bb0*/  FMUL.FTZ R56, R56, UR4 ;  /* 0x0000000438387c20 */ /* 0x000fe20008410000 */
[----:B------:R-:W-:Y:S01]  /*3bc0*/  FMUL.FTZ R57, R57, UR4 ;  /* 0x0000000439397c20 */ /* 0x000fe20008410000 */
[----:B------:R-:W-:Y:S01]  /*3bd0*/  FMUL.FTZ R60, R60, UR4 ;  /* 0x000000043c3c7c20 */ /* 0x000fe20008410000 */
[----:B------:R-:W-:Y:S01]  /*3be0*/  FMUL.FTZ R61, R61, UR4 ;  /* 0x000000043d3d7c20 */ /* 0x000fe20008410000 */
[----:B------:R-:W-:Y:S01]  /*3bf0*/  VIADD R2, R220, UR37 ;  /* 0x00000025dc027c36 */ /* 0x000fe20008000000 */
[----:B------:R-:W2:Y:S01]  /*3c00*/  LDL R66, [R1+0x4] ;  /* 0x0000040001427983 */ /* 0x000ea20000100800 */
[----:B------:R-:W1:Y:S01]  /*3c10*/  MUFU.TANH R56, R56 ;  /* 0x0000003800387308 */ /* 0x000e620000002400 */
[----:B------:R-:W-:Y:S01]  /*3c20*/  FMUL.FTZ R48, R48, UR4 ;  /* 0x0000000430307c20 */ /* 0x000fe20008410000 */
[----:B------:R-:W-:-:S02]  /*3c30*/  IMAD R2, R3, -0x50, R2 ;  /* 0xffffffb003027824 */ /* 0x000fc400078e0202 */
[----:B------:R-:W-:Y:S01]  /*3c40*/  FMUL.FTZ R58, R58, UR4 ;  /* 0x000000043a3a7c20 */ /* 0x000fe20008410000 */
[----:B------:R-:W-:Y:S01]  /*3c50*/  FMUL.FTZ R49, R49, UR4 ;  /* 0x0000000431317c20 */ /* 0x000fe20008410000 */
[----:B------:R-:W-:Y:S01]  /*3c60*/  FMUL.FTZ R59, R59, UR4 ;  /* 0x000000043b3b7c20 */ /* 0x000fe20008410000 */
[----:B------:R-:W-:Y:S01]  /*3c70*/  FMUL.FTZ R52, R52, UR4 ;  /* 0x0000000434347c20 */ /* 0x000fe20008410000 */
[C---:B------:R-:W-:Y:S01]  /*3c80*/  ISETP.GT.AND P2, PT, R2.reuse, RZ, PT ;  /* 0x000000ff0200720c */ /* 0x040fe20003f44270 */
[----:B------:R-:W3:Y:S01]  /*3c90*/  MUFU.TANH R57, R57 ;  /* 0x0000003900397308 */ /* 0x000ee20000002400 */
[----:B------:R-:W-:Y:S01]  /*3ca0*/  ISETP.GT.AND P1, PT, R2, 0x1, PT ;  /* 0x000000010200780c */ /* 0x000fe20003f24270 */
[----:B------:R-:W-:Y:S01]  /*3cb0*/  FMUL.FTZ R62, R62, UR4 ;  /* 0x000000043e3e7c20 */ /* 0x000fe20008410000 */
[C---:B------:R-:W-:Y:S01]  /*3cc0*/  ISETP.GT.AND P6, PT, R2.reuse, 0x8, PT ;  /* 0x000000080200780c */ /* 0x040fe20003fc4270 */
[----:B------:R-:W-:Y:S01]  /*3cd0*/  FMUL.FTZ R53, R53, UR4 ;  /* 0x0000000435357c20 */ /* 0x000fe20008410000 */
[----:B------:R-:W-:Y:S01]  /*3ce0*/  FMUL.FTZ R63, R63, UR4 ;  /* 0x000000043f3f7c20 */ /* 0x000fe20008410000 */
[----:B------:R-:W-:Y:S01]  /*3cf0*/  ISETP.GT.AND P5, PT, R2, 0x9, PT ;  /* 0x000000090200780c */ /* 0x000fe20003fa4270 */
[----:B------:R-:W-:Y:S01]  /*3d00*/  FMUL.FTZ R40, R40, UR4 ;  /* 0x0000000428287c20 */ /* 0x000fe20008410000 */
[----:B------:R-:W4:Y:S01]  /*3d10*/  MUFU.TANH R60, R60 ;  /* 0x0000003c003c7308 */ /* 0x000f220000002400 */
[----:B-1----:R-:W-:Y:S01]  /*3d20*/  FSEL R56, R56, -INF , P2 ;  /* 0xff80000038387808 */ /* 0x002fe20001000000 */
[----:B------:R-:W-:Y:S01]  /*3d30*/  FMUL.FTZ R50, R50, UR4 ;  /* 0x0000000432327c20 */ /* 0x000fe20008410000 */
[C---:B------:R-:W-:Y:S01]  /*3d40*/  ISETP.GT.AND P4, PT, R2.reuse, 0x10, PT ;  /* 0x000000100200780c */ /* 0x040fe20003f84270 */
[----:B------:R-:W-:Y:S01]  /*3d50*/  FMUL.FTZ R41, R41, UR4 ;  /* 0x0000000429297c20 */ /* 0x000fe20008410000 */
[----:B------:R-:W-:Y:S01]  /*3d60*/  FMUL.FTZ R51, R51, UR4 ;  /* 0x0000000433337c20 */ /* 0x000fe20008410000 */
[----:B------:R-:W-:Y:S01]  /*3d70*/  ISETP.GT.AND P3, PT, R2, 0x11, PT ;  /* 0x000000110200780c */ /* 0x000fe20003f64270 */
[----:B------:R-:W-:Y:S01]  /*3d80*/  FMUL.FTZ R44, R44, UR4 ;  /* 0x000000042c2c7c20 */ /* 0x000fe20008410000 */
[----:B------:R-:W1:Y:S01]  /*3d90*/  MUFU.TANH R61, R61 ;  /* 0x0000003d003d7308 */ /* 0x000e620000002400 */
[----:B---3--:R-:W-:Y:S01]  /*3da0*/  FSEL R57, R57, -INF , P1 ;  /* 0xff80000039397808 */ /* 0x008fe20000800000 */
[----:B------:R-:W-:Y:S01]  /*3db0*/  FMUL.FTZ R54, R54, UR4 ;  /* 0x0000000436367c20 */ /* 0x000fe20008410000 */
[----:B------:R-:W-:Y:S01]  /*3dc0*/  FMUL.FTZ R45, R45, UR4 ;  /* 0x000000042d2d7c20 */ /* 0x000fe20008410000 */
[----:B------:R-:W-:Y:S01]  /*3dd0*/  FMUL.FTZ R55, R55, UR4 ;  /* 0x0000000437377c20 */ /* 0x000fe20008410000 */
[----:B------:R-:W-:Y:S01]  /*3de0*/  FMNMX.FTZ R3, R56, R57, !PT ;  /* 0x0000003938037209 */ /* 0x000fe20007810000 */
[----:B------:R-:W-:Y:S01]  /*3df0*/  FMUL.FTZ R32, R32, UR4 ;  /* 0x0000000420207c20 */ /* 0x000fe20008410000 */
[----:B------:R-:W-:Y:S01]  /*3e00*/  FMUL.FTZ R42, R42, UR4 ;  /* 0x000000042a2a7c20 */ /* 0x000fe20008410000 */
[----:B------:R-:W3:Y:S01]  /*3e10*/  MUFU.TANH R48, R48 ;  /* 0x0000003000307308 */ /* 0x000ee20000002400 */
[----:B----4-:R-:W-:Y:S01]  /*3e20*/  FSEL R60, R60, -INF , P6 ;  /* 0xff8000003c3c7808 */ /* 0x010fe20003000000 */
[----:B------:R-:W-:Y:S01]  /*3e30*/  FMUL.FTZ R33, R33, UR4 ;  /* 0x0000000421217c20 */ /* 0x000fe20008410000 */
[----:B------:R-:W-:Y:S01]  /*3e40*/  FMUL.FTZ R43, R43, UR4 ;  /* 0x000000042b2b7c20 */ /* 0x000fe20008410000 */
[----:B------:R-:W-:Y:S01]  /*3e50*/  FMUL.FTZ R36, R36, UR4 ;  /* 0x0000000424247c20 */ /* 0x000fe20008410000 */
[----:B------:R-:W-:Y:S01]  /*3e60*/  FMNMX.FTZ R4, R60, R3, !PT ;  /* 0x000000033c047209 */ /* 0x000fe20007810000 */
[----:B------:R-:W-:Y:S01]  /*3e70*/  FMUL.FTZ R46, R46, UR4 ;  /* 0x000000042e2e7c20 */ /* 0x000fe20008410000 */
[----:B------:R-:W-:Y:S01]  /*3e80*/  FMUL.FTZ R37, R37, UR4 ;  /* 0x0000000425257c20 */ /* 0x000fe20008410000 */
[----:B------:R-:W4:Y:S01]  /*3e90*/  MUFU.TANH R58, R58 ;  /* 0x0000003a003a7308 */ /* 0x000f220000002400 */
[----:B-1----:R-:W-:Y:S01]  /*3ea0*/  FSEL R61, R61, -INF , P5 ;  /* 0xff8000003d3d7808 */ /* 0x002fe20002800000 */
[----:B------:R-:W-:Y:S01]  /*3eb0*/  FMUL.FTZ R47, R47, UR4 ;  /* 0x000000042f2f7c20 */ /* 0x000fe20008410000 */
[----:B------:R-:W-:Y:S01]  /*3ec0*/  FMUL.FTZ R24, R24, UR4 ;  /* 0x0000000418187c20 */ /* 0x000fe20008410000 */
[----:B------:R-:W-:Y:S01]  /*3ed0*/  FMUL.FTZ R34, R34, UR4 ;  /* 0x0000000422227c20 */ /* 0x000fe20008410000 */
[----:B------:R-:W-:Y:S01]  /*3ee0*/  FMNMX.FTZ R3, R61, R4, !PT ;  /* 0x000000043d037209 */ /* 0x000fe20007810000 */
[----:B------:R-:W-:Y:S01]  /*3ef0*/  FMUL.FTZ R25, R25, UR4 ;  /* 0x0000000419197c20 */ /* 0x000fe20008410000 */
        /* <DEDUP_REMOVED lines=12> */
[----:B------:R-:W-:Y:S01]  /*3fc0*/  ISETP.GT.AND P2, PT, R2, 0x18, PT ;  /* 0x000000180200780c */ /* 0x000fe20003f44270 */
[----:B------:R-:W-:Y:S01]  /*3fd0*/  FMUL.FTZ R30, R30, UR4 ;  /* 0x000000041e1e7c20 */ /* 0x000fe20008410000 */
[----:B------:R-:W-:Y:S01]  /*3fe0*/  FMUL.FTZ R31, R31, UR4 ;  /* 0x000000041f1f7c20 */ /* 0x000fe20008410000 */
[----:B------:R-:W-:Y:S01]  /*3ff0*/  ULDC UR5, c[0x0][0x988] ;  /* 0x0002620000057ab9 */ /* 0x000fe20000000800 */
[----:B------:R-:W-:Y:S01]  /*4000*/  P2R R64, PR, RZ, 0x1 ;  /* 0x00000001ff407803 */ /* 0x000fe20000000000 */
[----:B------:R-:W4:Y:S01]  /*4010*/  MUFU.TANH R52, R52 ;  /* 0x0000003400347308 */ /* 0x000f220000002400 */
[----:B-1----:R-:W-:Y:S01]  /*4020*/  FSEL R49, R49, -INF , P3 ;  /* 0xff80000031317808 */ /* 0x002fe20001800000 */
[----:B------:R-:W-:Y:S01]  /*4030*/  UISETP.GE.AND UP0, UPT, UR37, 0x51, UPT ;  /* 0x000000512500788c */ /* 0x000fe2000bf06270 */
[----:B------:R-:W-:-:S02]  /*4040*/  CS2R R150, SRZ ;  /* 0x0000000000967805 */ /* 0x000fc4000001ff00 */
[----:B------:R-:W-:Y:S02]  /*4050*/  CS2R R148, SRZ ;  /* 0x0000000000947805 */ /* 0x000fe4000001ff00 */
[----:B------:R-:W-:Y:S02]  /*4060*/  FMNMX.FTZ R3, R49, R4, !PT ;  /* 0x0000000431037209 */ /* 0x000fe40007810000 */
[----:B------:R-:W-:Y:S02]  /*4070*/  CS2R R146, SRZ ;  /* 0x0000000000927805 */ /* 0x000fe4000001ff00 */
[----:B------:R-:W-:Y:S01]  /*4080*/  CS2R R144, SRZ ;  /* 0x0000000000907805 */ /* 0x000fe2000001ff00 */
[----:B------:R-:W1:Y:S01]  /*4090*/  MUFU.TANH R62, R62 ;  /* 0x0000003e003e7308 */ /* 0x000e620000002400 */
[----:B---3--:R-:W-:Y:S02]  /*40a0*/  FSEL R59, R59, -INF , P1 ;  /* 0xff8000003b3b7808 */ /* 0x008fe40000800000 */
[----:B------:R-:W-:-:S02]  /*40b0*/  CS2R R142, SRZ ;  /* 0x00000000008e7805 */ /* 0x000fc4000001ff00 */
[----:B------:R-:W-:Y:S02]  /*40c0*/  ISETP.GT.AND P1, PT, R2, 0x19, PT ;  /* 0x000000190200780c */ /* 0x000fe40003f24270 */
[----:B------:R-:W-:Y:S02]  /*40d0*/  CS2R R140, SRZ ;  /* 0x00000000008c7805 */ /* 0x000fe4000001ff00 */
[----:B------:R-:W-:Y:S02]  /*40e0*/  CS2R R138, SRZ ;  /* 0x00000000008a7805 */ /* 0x000fe4000001ff00 */
[----:B------:R-:W-:Y:S02]  /*40f0*/  CS2R R136, SRZ ;  /* 0x0000000000887805 */ /* 0x000fe4000001ff00 */
[----:B------:R-:W-:Y:S01]  /*4100*/  CS2R R134, SRZ ;  /* 0x0000000000867805 */ /* 0x000fe2000001ff00 */
[----:B------:R-:W3:Y:S01]  /*4110*/  MUFU.TANH R53, R53 ;  /* 0x0000003500357308 */ /* 0x000ee20000002400 */
[----:B----4-:R-:W-:-:S02]  /*4120*/  FSEL R52, R52, -INF , P2 ;  /* 0xff80000034347808 */ /* 0x010fc40001000000 */
[----:B------:R-:W-:Y:S02]  /*4130*/  CS2R R132, SRZ ;  /* 0x0000000000847805 */ /* 0x000fe4000001ff00 */
[----:B------:R-:W-:Y:S02]  /*4140*/  CS2R R130, SRZ ;  /* 0x0000000000827805 */ /* 0x000fe4000001ff00 */
[----:B------:R-:W-:Y:S02]  /*4150*/  CS2R R128, SRZ ;  /* 0x0000000000807805 */ /* 0x000fe4000001ff00 */
[----:B------:R-:W-:Y:S02]  /*4160*/  FMNMX.FTZ R4, R52, R3, !PT ;  /* 0x0000000334047209 */ /* 0x000fe40007810000 */
[----:B------:R-:W-:Y:S02]  /*4170*/  CS2R R126, SRZ ;  /* 0x00000000007e7805 */ /* 0x000fe4000001ff00 */
[----:B------:R-:W-:Y:S01]  /*4180*/  CS2R R124, SRZ ;  /* 0x00000000007c7805 */ /* 0x000fe2000001ff00 */
[----:B------:R-:W4:Y:S01]  /*4190*/  MUFU.TANH R63, R63 ;  /* 0x0000003f003f7308 */ /* 0x000f220000002400 */
[----:B-1----:R-:W-:-:S02]  /*41a0*/  FSEL R62, R62, -INF , P6 ;  /* 0xff8000003e3e7808 */ /* 0x002fc40003000000 */
[----:B------:R-:W-:Y:S02]  /*41b0*/  CS2R R122, SRZ ;  /* 0x00000000007a7805 */ /* 0x000fe4000001ff00 */
[----:B------:R-:W-:Y:S02]  /*41c0*/  ISETP.GT.AND P6, PT, R2, 0x20, PT ;  /* 0x000000200200780c */ /* 0x000fe40003fc4270 */
[----:B------:R-:W-:Y:S02]  /*41d0*/  CS2R R120, SRZ ;  /* 0x0000000000787805 */ /* 0x000fe4000001ff00 */
[----:B------:R-:W-:Y:S02]  /*41e0*/  CS2R R118, SRZ ;  /* 0x0000000000767805 */ /* 0x000fe4000001ff00 */
[----:B------:R-:W-:Y:S02]  /*41f0*/  CS2R R116, SRZ ;  /* 0x0000000000747805 */ /* 0x000fe4000001ff00 */
[----:B------:R-:W-:Y:S01]  /*4200*/  CS2R R114, SRZ ;  /* 0x0000000000727805 */ /* 0x000fe2000001ff00 */
[----:B------:R-:W1:Y:S01]  /*4210*/  MUFU.TANH R40, R40 ;  /* 0x0000002800287308 */ /* 0x000e620000002400 */
[----:B---3--:R-:W-:-:S02]  /*4220*/  FSEL R53, R53, -INF , P1 ;  /* 0xff80000035357808 */ /* 0x008fc40000800000 */
[----:B------:R-:W-:Y:S02]  /*4230*/  CS2R R112, SRZ ;  /* 0x0000000000707805 */ /* 0x000fe4000001ff00 */
[----:B------:R-:W-:Y:S02]  /*4240*/  CS2R R110, SRZ ;  /* 0x00000000006e7805 */ /* 0x000fe4000001ff00 */
[----:B------:R-:W-:Y:S02]  /*4250*/  CS2R R108, SRZ ;  /* 0x00000000006c7805 */ /* 0x000fe4000001ff00 */
[----:B------:R-:W-:Y:S02]  /*4260*/  FMNMX.FTZ R3, R53, R4, !PT ;  /* 0x0000000435037209 */ /* 0x000fe40007810000 */
[----:B------:R-:W-:Y:S02]  /*4270*/  CS2R R106, SRZ ;  /* 0x00000000006a7805 */ /* 0x000fe4000001ff00 */
[----:B------:R-:W-:Y:S01]  /*4280*/  CS2R R104, SRZ ;  /* 0x0000000000687805 */ /* 0x000fe2000001ff00 */
[----:B------:R-:W3:Y:S01]  /*4290*/  MUFU.TANH R50, R50 ;  /* 0x0000003200327308 */ /* 0x000ee20000002400 */
[----:B----4-:R-:W-:-:S02]  /*42a0*/  FSEL R63, R63, -INF , P5 ;  /* 0xff8000003f3f7808 */ /* 0x010fc40002800000 */
[----:B------:R-:W-:Y:S02]  /*42b0*/  CS2R R102, SRZ ;  /* 0x0000000000667805 */ /* 0x000fe4000001ff00 */
[----:B------:R-:W-:Y:S02]  /*42c0*/  ISETP.GT.AND P5, PT, R2, 0x21, PT ;  /* 0x000000210200780c */ /* 0x000fe40003fa4270 */
[----:B------:R-:W-:Y:S02]  /*42d0*/  CS2R R100, SRZ ;  /* 0x0000000000647805 */ /* 0x000fe4000001ff00 */
[----:B------:R-:W-:Y:S02]  /*42e0*/  CS2R R98, SRZ ;  /* 0x0000000000627805 */ /* 0x000fe4000001ff00 */
[----:B------:R-:W-:Y:S02]  /*42f0*/  CS2R R96, SRZ ;  /* 0x0000000000607805 */ /* 0x000fe4000001ff00 */
[----:B------:R-:W-:Y:S01]  /*4300*/  CS2R R94, SRZ ;  /* 0x00000000005e7805 */ /* 0x000fe2000001ff00 */
[----:B------:R-:W4:Y:S01]  /*4310*/  MUFU.TANH R41, R41 ;  /* 0x0000002900297308 */ /* 0x000f220000002400 */
[----:B-1----:R-:W-:-:S02]  /*4320*/  FSEL R40, R40, -INF , P6 ;  /* 0xff80000028287808 */ /* 0x002fc40003000000 */
[----:B------:R-:W-:Y:S02]  /*4330*/  CS2R R92, SRZ ;  /* 0x00000000005c7805 */ /* 0x000fe4000001ff00 */
[----:B------:R-:W-:Y:S02]  /*4340*/  CS2R R90, SRZ ;  /* 0x00000000005a7805 */ /* 0x000fe4000001ff00 */
[----:B------:R-:W-:Y:S02]  /*4350*/  CS2R R88, SRZ ;  /* 0x0000000000587805 */ /* 0x000fe4000001ff00 */
[----:B------:R-:W-:Y:S02]  /*4360*/  FMNMX.FTZ R4, R40, R3, !PT ;  /* 0x0000000328047209 */ /* 0x000fe40007810000 */
[----:B------:R-:W-:Y:S02]  /*4370*/  CS2R R86, SRZ ;  /* 0x0000000000567805 */ /* 0x000fe4000001ff00 */
[----:B------:R-:W-:Y:S01]  /*4380*/  CS2R R84, SRZ ;  /* 0x0000000000547805 */ /* 0x000fe2000001ff00 */
[----:B------:R-:W1:Y:S01]  /*4390*/  MUFU.TANH R51, R51 ;  /* 0x0000003300337308 */ /* 0x000e620000002400 */
[----:B---3--:R-:W-:-:S02]  /*43a0*/  FSEL R50, R50, -INF , P4 ;  /* 0xff80000032327808 */ /* 0x008fc40002000000 */
[----:B------:R-:W-:Y:S02]  /*43b0*/  CS2R R82, SRZ ;  /* 0x0000000000527805 */ /* 0x000fe4000001ff00 */
        /* <DEDUP_REMOVED lines=10> */
[----:B------:R-:W-:Y:S01]  /*4460*/  FMNMX.FTZ R3, R41, R4, !PT ;  /* 0x0000000429037209 */ /* 0x000fe20007810000 */
[----:B------:R-:W4:Y:S01]  /*4470*/  MUFU.TANH R54, R54 ;  /* 0x0000003600367308 */ /* 0x000f220000002400 */
[----:B-1----:R-:W-:Y:S02]  /*4480*/  FSEL R51, R51, -INF , P3 ;  /* 0xff80000033337808 */ /* 0x002fe40001800000 */
[----:B------:R-:W-:-:S05]  /*4490*/  ISETP.GT.AND P3, PT, R2, 0x29, PT ;  /* 0x000000290200780c */ /* 0x000fca0003f64270 */
[----:B------:R-:W1:Y:S01]  /*44a0*/  MUFU.TANH R45, R45 ;  /* 0x0000002d002d7308 */ /* 0x000e620000002400 */
[----:B---3--:R-:W-:-:S04]  /*44b0*/  FSEL R44, R44, -INF , P4 ;  /* 0xff8000002c2c7808 */ /* 0x008fc80002000000 */
[----:B------:R-:W-:-:S03]  /*44c0*/  FMNMX.FTZ R4, R44, R3, !PT ;  /* 0x000000032c047209 */ /* 0x000fc60007810000 */
[----:B------:R-:W3:Y:S01]  /*44d0*/  MUFU.TANH R55, R55 ;  /* 0x0000003700377308 */ /* 0x000ee20000002400 */
[----:B----4-:R-:W-:Y:S02]  /*44e0*/  FSEL R54, R54, -INF , P2 ;  /* 0xff80000036367808 */ /* 0x010fe40001000000 */
[----:B------:R-:W-:-:S05]  /*44f0*/  ISETP.GT.AND P2, PT, R2, 0x30, PT ;  /* 0x000000300200780c */ /* 0x000fca0003f44270 */
[----:B------:R-:W4:Y:S01]  /*4500*/  MUFU.TANH R32, R32 ;  /* 0x0000002000207308 */ /* 0x000f220000002400 */
[----:B-1----:R-:W-:-:S04]  /*4510*/  FSEL R45, R45, -INF , P3 ;  /* 0xff8000002d2d7808 */ /* 0x002fc80001800000 */
[----:B------:R-:W-:-:S03]  /*4520*/  FMNMX.FTZ R3, R45, R4, !PT ;  /* 0x000000042d037209 */ /* 0x000fc60007810000 */
[----:B------:R-:W1:Y:S01]  /*4530*/  MUFU.TANH R42, R42 ;  /* 0x0000002a002a7308 */ /* 0x000e620000002400 */
[----:B---3--:R-:W-:Y:S02]  /*4540*/  FSEL R55, R55, -INF , P1 ;  /* 0xff80000037377808 */ /* 0x008fe40000800000 */
[----:B------:R-:W-:-:S05]  /*4550*/  ISETP.GT.AND P1, PT, R2, 0x31, PT ;  /* 0x000000310200780c */ /* 0x000fca0003f24270 */
[----:B------:R-:W3:Y:S01]  /*4560*/  MUFU.TANH R33, R33 ;  /* 0x0000002100217308 */ /* 0x000ee20000002400 */
[----:B----4-:R-:W-:-:S04]  /*4570*/  FSEL R32, R32, -INF , P2 ;  /* 0xff80000020207808 */ /* 0x010fc80001000000 */
[----:B------:R-:W-:-:S03]  /*4580*/  FMNMX.FTZ R4, R32, R3, !PT ;  /* 0x0000000320047209 */ /* 0x000fc60007810000 */
        /* <DEDUP_REMOVED lines=37> */
[----:B-1----:R-:W-:-:S04]  /*47e0*/  FSEL R29, R29, -INF , P1 ;  /* 0xff8000001d1d7808 */ /* 0x002fc80000800000 */
[----:B------:R-:W-:-:S03]  /*47f0*/  FMNMX.FTZ R2, R29, R2, !PT ;  /* 0x000000021d027209 */ /* 0x000fc60007810000 */
[----:B------:R-:W1:Y:S01]  /*4800*/  MUFU.TANH R26, R26 ;  /* 0x0000001a001a7308 */ /* 0x000e620000002400 */
[----:B---3--:R-:W-:Y:S01]  /*4810*/  FSEL R38, R38, -INF , P6 ;  /* 0xff80000026267808 */ /* 0x008fe20003000000 */
[----:B------:R-:W3:Y:S06]  /*4820*/  SHFL.BFLY PT, R3, R2, 0x2, 0x1f ;  /* 0x0c401f0002037f89 */ /* 0x000eec00000e0000 */
[----:B------:R-:W5:Y:S01]  /*4830*/  MUFU.TANH R27, R27 ;  /* 0x0000001b001b7308 */ /* 0x000f620000002400 */
[----:B----4-:R-:W-:-:S07]  /*4840*/  FSEL R39, R39, -INF , P5 ;  /* 0xff80000027277808 */ /* 0x010fce0002800000 */
[----:B------:R-:W4:Y:S01]  /*4850*/  MUFU.TANH R30, R30 ;  /* 0x0000001e001e7308 */ /* 0x000f220000002400 */
[----:B-1----:R-:W-:-:S07]  /*4860*/  FSEL R26, R26, -INF , P4 ;  /* 0xff8000001a1a7808 */ /* 0x002fce0002000000 */
[----:B------:R-:W1:Y:S01]  /*4870*/  MUFU.TANH R31, R31 ;  /* 0x0000001f001f7308 */ /* 0x000e620000002400 */
[----:B-----5:R-:W-:Y:S02]  /*4880*/  FSEL R27, R27, -INF , P3 ;  /* 0xff8000001b1b7808 */ /* 0x020fe40001800000 */
[----:B---3--:R-:W-:-:S05]  /*4890*/  FMNMX.FTZ R3, R2, R3, !PT ;  /* 0x0000000302037209 */ /* 0x008fca0007810000 */
[----:B------:R-:W3:Y:S01]  /*48a0*/  SHFL.BFLY PT, R4, R3, 0x1, 0x1f ;  /* 0x0c201f0003047f89 */ /* 0x000ee200000e0000 */
[----:B----4-:R-:W-:Y:S02]  /*48b0*/  FSEL R30, R30, -INF , P2 ;  /* 0xff8000001e1e7808 */ /* 0x010fe40001000000 */
[----:B-1----:R-:W-:Y:S02]  /*48c0*/  FSEL R31, R31, -INF , P1 ;  /* 0xff8000001f1f7808 */ /* 0x002fe40000800000 */
[----:B---3--:R-:W-:Y:S02]  /*48d0*/  FMNMX.FTZ R4, R3, R4, !PT ;  /* 0x0000000403047209 */ /* 0x008fe40007810000 */
[----:B------:R-:W-:Y:S02]  /*48e0*/  FMNMX.FTZ R3, R58, R59, !PT ;  /* 0x0000003b3a037209 */ /* 0x000fe40007810000 */
[C---:B------:R-:W-:Y:S01]  /*48f0*/  FSETP.NEU.FTZ.AND P0, PT, R4.reuse, -INF , PT ;  /* 0xff8000000400780b */ /* 0x040fe20003f1d000 */
[----:B------:R-:W-:Y:S01]  /*4900*/  FMUL.FTZ R5, R4, UR5 ;  /* 0x0000000504057c20 */ /* 0x000fe20008410000 */
[----:B------:R-:W-:-:S04]  /*4910*/  FMNMX.FTZ R2, R62, R3, !PT ;  /* 0x000000033e027209 */ /* 0x000fc80007810000 */
[----:B------:R-:W-:Y:S02]  /*4920*/  FMNMX.FTZ R3, R63, R2, !PT ;  /* 0x000000023f037209 */ /* 0x000fe40007810000 */
[----:B------:R-:W-:Y:S02]  /*4930*/  FSEL R20, R5, RZ, P0 ;  /* 0x000000ff05147208 */ /* 0x000fe40000000000 */
[----:B------:R-:W-:Y:S02]  /*4940*/  FMNMX.FTZ R2, R50, R3, !PT ;  /* 0x0000000332027209 */ /* 0x000fe40007810000 */
[----:B------:R-:W-:Y:S01]  /*4950*/  ISETP.NE.AND P0, PT, R64, RZ, PT ;  /* 0x000000ff4000720c */ /* 0x000fe20003f05270 */
[--C-:B------:R-:W-:Y:S01]  /*4960*/  FFMA.FTZ R56, R56, UR5, -R20.reuse ;  /* 0x0000000538387c23 */ /* 0x100fe20008010814 */
[----:B------:R-:W-:Y:S01]  /*4970*/  FMNMX.FTZ R3, R51, R2, !PT ;  /* 0x0000000233037209 */ /* 0x000fe20007810000 */
[--C-:B------:R-:W-:Y:S01]  /*4980*/  FFMA.FTZ R57, R57, UR5, -R20.reuse ;  /* 0x0000000539397c23 */ /* 0x100fe20008010814 */
[--C-:B------:R-:W-:Y:S01]  /*4990*/  FFMA.FTZ R60, R60, UR5, -R20.reuse ;  /* 0x000000053c3c7c23 */ /* 0x100fe20008010814 */
[--C-:B------:R-:W-:Y:S01]  /*49a0*/  FFMA.FTZ R61, R61, UR5, -R20.reuse ;  /* 0x000000053d3d7c23 */ /* 0x100fe20008010814 */
[----:B------:R-:W-:Y:S01]  /*49b0*/  FMNMX.FTZ R2, R54, R3, !PT ;  /* 0x0000000336027209 */ /* 0x000fe20007810000 */
[----:B------:R-:W-:Y:S01]  /*49c0*/  MUFU.EX2 R56, R56 ;  /* 0x0000003800387308 */ /* 0x000fe20000000800 */
[--C-:B------:R-:W-:Y:S01]  /*49d0*/  FFMA.FTZ R48, R48, UR5, -R20.reuse ;  /* 0x0000000530307c23 */ /* 0x100fe20008010814 */
[--C-:B------:R-:W-:Y:S01]  /*49e0*/  FFMA.FTZ R49, R49, UR5, -R20.reuse ;  /* 0x0000000531317c23 */ /* 0x100fe20008010814 */
[----:B------:R-:W-:Y:S01]  /*49f0*/  FMNMX.FTZ R3, R55, R2, !PT ;  /* 0x0000000237037209 */ /* 0x000fe20007810000 */
[--C-:B------:R-:W-:Y:S01]  /*4a00*/  FFMA.FTZ R52, R52, UR5, -R20.reuse ;  /* 0x0000000534347c23 */ /* 0x100fe20008010814 */
[--C-:B------:R-:W-:Y:S01]  /*4a10*/  FFMA.FTZ R53, R53, UR5, -R20.reuse ;  /* 0x0000000535357c23 */ /* 0x100fe20008010814 */
[--C-:B------:R-:W-:Y:S01]  /*4a20*/  FFMA.FTZ R40, R40, UR5, -R20.reuse ;  /* 0x0000000528287c23 */ /* 0x100fe20008010814 */
[----:B------:R-:W-:Y:S01]  /*4a30*/  FMNMX.FTZ R2, R42, R3, !PT ;  /* 0x000000032a027209 */ /* 0x000fe20007810000 */
[----:B------:R-:W1:Y:S01]  /*4a40*/  MUFU.EX2 R57, R57 ;  /* 0x0000003900397308 */ /* 0x000e620000000800 */
[--C-:B------:R-:W-:Y:S01]  /*4a50*/  FFMA.FTZ R41, R41, UR5, -R20.reuse ;  /* 0x0000000529297c23 */ /* 0x100fe20008010814 */
        /* <DEDUP_REMOVED lines=14> */
[----:B------:R-:W3:Y:S01]  /*4b40*/  MUFU.EX2 R61, R61 ;  /* 0x0000003d003d7308 */ /* 0x000ee20000000800 */
[----:B------:R-:W-:Y:S01]  /*4b50*/  FFMA.FTZ R20, R29, UR5, -R20 ;  /* 0x000000051d147c23 */ /* 0x000fe20008010814 */
[----:B-1----:R-:W-:Y:S01]  /*4b60*/  FADD.FTZ R29, R56, R57 ;  /* 0x00000039381d7221 */ /* 0x002fe20000010000 */
[----:B------:R-:W-:-:S02]  /*4b70*/  FMNMX.FTZ R3, R35, R2, !PT ;  /* 0x0000000223037209 */ /* 0x000fc40007810000 */
[----:B------:R-:W-:Y:S02]  /*4b80*/  F2FP.BF16.F32.PACK_AB R208, R57, R56 ;  /* 0x0000003839d0723e */ /* 0x000fe400000010ff */
[----:B------:R-:W-:Y:S02]  /*4b90*/  CS2R R56, SRZ ;  /* 0x0000000000387805 */ /* 0x000fe4000001ff00 */
[----:B------:R-:W-:Y:S01]  /*4ba0*/  FMNMX.FTZ R2, R38, R3, !PT ;  /* 0x0000000326027209 */ /* 0x000fe20007810000 */
[----:B------:R-:W-:Y:S03]  /*4bb0*/  MUFU.EX2 R48, R48 ;  /* 0x0000003000307308 */ /* 0x000fe60000000800 */
[----:B------:R-:W-:-:S04]  /*4bc0*/  FMNMX.FTZ R3, R39, R2, !PT ;  /* 0x0000000227037209 */ /* 0x000fc80007810000 */
[----:B------:R-:W-:Y:S01]  /*4bd0*/  FMNMX.FTZ R2, R26, R3, !PT ;  /* 0x000000031a027209 */ /* 0x000fe20007810000 */
[----:B------:R-:W1:Y:S01]  /*4be0*/  MUFU.EX2 R49, R49 ;  /* 0x0000003100317308 */ /* 0x000e620000000800 */
[----:B---3--:R-:W-:Y:S02]  /*4bf0*/  F2FP.BF16.F32.PACK_AB R210, R61, R60 ;  /* 0x0000003c3dd2723e */ /* 0x008fe400000010ff */
[----:B------:R-:W-:-:S04]  /*4c00*/  FMNMX.FTZ R3, R27, R2, !PT ;  /* 0x000000021b037209 */ /* 0x000fc80007810000 */
[----:B------:R-:W-:Y:S01]  /*4c10*/  FMNMX.FTZ R2, R30, R3, !PT ;  /* 0x000000031e027209 */ /* 0x000fe20007810000 */
[----:B------:R-:W-:Y:S03]  /*4c20*/  MUFU.EX2 R52, R52 ;  /* 0x0000003400347308 */ /* 0x000fe60000000800 */
[----:B------:R-:W-:-:S05]  /*4c30*/  FMNMX.FTZ R2, R31, R2, !PT ;  /* 0x000000021f027209 */ /* 0x000fca0007810000 */
[----:B------:R-:W3:Y:S01]  /*4c40*/  SHFL.BFLY PT, R3, R2, 0x2, 0x1f ;  /* 0x0c401f0002037f89 */ /* 0x000ee200000e0000 */
[----:B------:R-:W4:Y:S01]  /*4c50*/  MUFU.EX2 R53, R53 ;  /* 0x0000003500357308 */ /* 0x000f220000000800 */
[----:B-1----:R-:W-:-:S07]  /*4c60*/  F2FP.BF16.F32.PACK_AB R204, R49, R48 ;  /* 0x0000003031cc723e */ /* 0x002fce00000010ff */
[----:B------:R-:W-:Y:S08]  /*4c70*/  MUFU.EX2 R40, R40 ;  /* 0x0000002800287308 */ /* 0x000ff00000000800 */
[----:B------:R-:W1:Y:S01]  /*4c80*/  MUFU.EX2 R41, R41 ;  /* 0x0000002900297308 */ /* 0x000e620000000800 */
[----:B----4-:R-:W-:Y:S02]  /*4c90*/  F2FP.BF16.F32.PACK_AB R206, R53, R52 ;  /* 0x0000003435ce723e */ /* 0x010fe400000010ff */
[----:B---3--:R-:W-:-:S05]  /*4ca0*/  FMNMX.FTZ R5, R2, R3, !PT ;  /* 0x0000000302057209 */ /* 0x008fca0007810000 */
[----:B------:R-:W-:Y:S01]  /*4cb0*/  MUFU.EX2 R44, R44 ;  /* 0x0000002c002c7308 */ /* 0x000fe20000000800 */
[----:B------:R-:W3:Y:S07]  /*4cc0*/  SHFL.BFLY PT, R2, R5, 0x1, 0x1f ;  /* 0x0c201f0005027f89 */ /* 0x000eee00000e0000 */
[----:B------:R-:W4:Y:S01]  /*4cd0*/  MUFU.EX2 R45, R45 ;  /* 0x0000002d002d7308 */ /* 0x000f220000000800 */
[----:B-1----:R-:W-:-:S07]  /*4ce0*/  F2FP.BF16.F32.PACK_AB R200, R41, R40 ;  /* 0x0000002829c8723e */ /* 0x002fce00000010ff */
[----:B------:R-:W-:Y:S08]  /*4cf0*/  MUFU.EX2 R32, R32 ;  /* 0x0000002000207308 */ /* 0x000ff00000000800 */
[----:B------:R-:W-:Y:S01]  /*4d00*/  MUFU.EX2 R33, R33 ;  /* 0x0000002100217308 */ /* 0x000fe20000000800 */
[----:B----4-:R-:W-:Y:S02]  /*4d10*/  F2FP.BF16.F32.PACK_AB R202, R45, R44 ;  /* 0x0000002c2dca723e */ /* 0x010fe400000010ff */
[----:B---3--:R-:W-:-:S04]  /*4d20*/  FMNMX.FTZ R3, R5, R2, !PT ;  /* 0x0000000205037209 */ /* 0x008fc80007810000 */
[C---:B------:R-:W-:Y:S01]  /*4d30*/  FSETP.NEU.FTZ.AND P1, PT, R3.reuse, -INF , PT ;  /* 0xff8000000300780b */ /* 0x040fe20003f3d000 */
[----:B------:R-:W-:Y:S01]  /*4d40*/  FMUL.FTZ R2, R3, UR5 ;  /* 0x0000000503027c20 */ /* 0x000fe20008410000 */
[----:B------:R1:W-:Y:S04]  /*4d50*/  MUFU.EX2 R5, R20 ;  /* 0x0000001400057308 */ /* 0x0003e80000000800 */
[----:B------:R-:W-:Y:S02]  /*4d60*/  FSEL R2, R2, RZ, P1 ;  /* 0x000000ff02027208 */ /* 0x000fe40000800000 */
[----:B------:R-:W-:Y:S02]  /*4d70*/  ISETP.NE.AND P1, PT, R23, RZ, PT ;  /* 0x000000ff1700720c */ /* 0x000fe40003f25270 */
[----:B------:R-:W-:Y:S01]  /*4d80*/  MUFU.EX2 R36, R36 ;  /* 0x0000002400247308 */ /* 0x000fe20000000800 */
[--C-:B------:R-:W-:Y:S01]  /*4d90*/  FFMA.FTZ R58, R58, UR5, -R2.reuse ;  /* 0x000000053a3a7c23 */ /* 0x100fe20008010802 */
[--C-:B------:R-:W-:Y:S01]  /*4da0*/  FFMA.FTZ R59, R59, UR5, -R2.reuse ;  /* 0x000000053b3b7c23 */ /* 0x100fe20008010802 */
[--C-:B------:R-:W-:Y:S01]  /*4db0*/  FFMA.FTZ R62, R62, UR5, -R2.reuse ;  /* 0x000000053e3e7c23 */ /* 0x100fe20008010802 */
[--C-:B------:R-:W-:Y:S01]  /*4dc0*/  FFMA.FTZ R63, R63, UR5, -R2.reuse ;  /* 0x000000053f3f7c23 */ /* 0x100fe20008010802 */
[--C-:B------:R-:W-:Y:S01]  /*4dd0*/  FFMA.FTZ R50, R50, UR5, -R2.reuse ;  /* 0x0000000532327c23 */ /* 0x100fe20008010802 */
[----:B-1----:R-:W-:Y:S01]  /*4de0*/  FADD.FTZ R20, R60, R29 ;  /* 0x0000001d3c147221 */ /* 0x002fe20000010000 */
[--C-:B------:R-:W-:Y:S01]  /*4df0*/  FFMA.FTZ R51, R51, UR5, -R2.reuse ;  /* 0x0000000533337c23 */ /* 0x100fe20008010802 */
[----:B------:R-:W-:Y:S01]  /*4e00*/  MUFU.EX2 R58, R58 ;  /* 0x0000003a003a7308 */ /* 0x000fe20000000800 */
[----:B------:R-:W-:Y:S01]  /*4e10*/  FFMA.FTZ R54, R54, UR5, -R2 ;  /* 0x0000000536367c23 */ /* 0x000fe20008010802 */
[----:B------:R-:W-:Y:S01]  /*4e20*/  FADD.FTZ R29, R61, R20 ;  /* 0x000000143d1d7221 */ /* 0x000fe20000010000 */
[--C-:B------:R-:W-:Y:S01]  /*4e30*/  FFMA.FTZ R55, R55, UR5, -R2.reuse ;  /* 0x0000000537377c23 */ /* 0x100fe20008010802 */
[--C-:B------:R-:W-:Y:S01]  /*4e40*/  FFMA.FTZ R42, R42, UR5, -R2.reuse ;  /* 0x000000052a2a7c23 */ /* 0x100fe20008010802 */
[--C-:B------:R-:W-:Y:S01]  /*4e50*/  FFMA.FTZ R43, R43, UR5, -R2.reuse ;  /* 0x000000052b2b7c23 */ /* 0x100fe20008010802 */
[----:B------:R-:W-:Y:S01]  /*4e60*/  FADD.FTZ R20, R48, R29 ;  /* 0x0000001d30147221 */ /* 0x000fe20000010000 */
[----:B------:R-:W-:Y:S01]  /*4e70*/  FFMA.FTZ R46, R46, UR5, -R2 ;  /* 0x000000052e2e7c23 */ /* 0x000fe20008010802 */
[----:B------:R-:W1:Y:S01]  /*4e80*/  MUFU.EX2 R59, R59 ;  /* 0x0000003b003b7308 */ /* 0x000e620000000800 */
[----:B------:R-:W-:-:S02]  /*4e90*/  @P1 VIADD R0, R0, 0x38840 ;  /* 0x0003884000001836 */ /* 0x000fc40000000000 */
[----:B------:R-:W-:Y:S01]  /*4ea0*/  FADD.FTZ R65, R49, R20 ;  /* 0x0000001431417221 */ /* 0x000fe20000010000 */
[--C-:B------:R-:W-:Y:S01]  /*4eb0*/  FFMA.FTZ R47, R47, UR5, -R2.reuse ;  /* 0x000000052f2f7c23 */ /* 0x100fe20008010802 */
[--C-:B------:R-:W-:Y:S01]  /*4ec0*/  FFMA.FTZ R34, R34, UR5, -R2.reuse ;  /* 0x0000000522227c23 */ /* 0x100fe20008010802 */
[----:B------:R-:W-:Y:S01]  /*4ed0*/  FFMA.FTZ R35, R35, UR5, -R2 ;  /* 0x0000000523237c23 */ /* 0x000fe20008010802 */
[----:B------:R-:W-:Y:S01]  /*4ee0*/  FADD.FTZ R64, R52, R65 ;  /* 0x0000004134407221 */ /* 0x000fe20000010000 */
[----:B--2---:R-:W-:Y:S01]  /*4ef0*/  @P1 PRMT R0, R66, 0x654, R0 ;  /* 0x0000065442001816 */ /* 0x004fe20000000000 */
[----:B------:R-:W2:Y:S01]  /*4f00*/  MUFU.EX2 R62, R62 ;  /* 0x0000003e003e7308 */ /* 0x000ea20000000800 */
[----:B------:R-:W-:Y:S01]  /*4f10*/  FFMA.FTZ R38, R38, UR5, -R2 ;  /* 0x0000000526267c23 */ /* 0x000fe20008010802 */
[----:B------:R-:W-:Y:S01]  /*4f20*/  FADD.FTZ R65, R53, R64 ;  /* 0x0000004035417221 */ /* 0x000fe20000010000 */
[----:B------:R3:W-:Y:S01]  /*4f30*/  @P1 SYNCS.ARRIVE.TRANS64.RED.A1T0 RZ, [R0+URZ], RZ ;  /* 0x000000ff00ff19a7 */ /* 0x0007e2000810043f */
[--C-:B------:R-:W-:Y:S01]  /*4f40*/  FFMA.FTZ R39, R39, UR5, -R2.reuse ;  /* 0x0000000527277c23 */ /* 0x100fe20008010802 */
[--C-:B------:R-:W-:Y:S01]  /*4f50*/  FFMA.FTZ R26, R26, UR5, -R2.reuse ;  /* 0x000000051a1a7c23 */ /* 0x100fe20008010802 */
[----:B------:R-:W-:Y:S01]  /*4f60*/  FADD.FTZ R64, R40, R65 ;  /* 0x0000004128407221 */ /* 0x000fe20000010000 */
[----:B------:R-:W-:Y:S01]  /*4f70*/  FFMA.FTZ R27, R27, UR5, -R2 ;  /* 0x000000051b1b7c23 */ /* 0x000fe20008010802 */
[----:B------:R-:W4:Y:S01]  /*4f80*/  MUFU.EX2 R63, R63 ;  /* 0x0000003f003f7308 */ /* 0x000f220000000800 */
[----:B-1----:R-:W-:Y:S01]  /*4f90*/  FADD.FTZ R29, R58, R59 ;  /* 0x0000003b3a1d7221 */ /* 0x002fe20000010000 */
[----:B------:R-:W-:Y:S01]  /*4fa0*/  FADD.FTZ R65, R41, R64 ;  /* 0x0000004029417221 */ /* 0x000fe20000010000 */
[--C-:B------:R-:W-:Y:S01]  /*4fb0*/  FFMA.FTZ R30, R30, UR5, -R2.reuse ;  /* 0x000000051e1e7c23 */ /* 0x100fe20008010802 */
[----:B------:R-:W-:Y:S01]  /*4fc0*/  FFMA.FTZ R2, R31, UR5, -R2 ;  /* 0x000000051f027c23 */ /* 0x000fe20008010802 */
[----:B------:R-:W-:Y:S01]  /*4fd0*/  PLOP3.LUT P1, PT, PT, PT, UP0, 0x80, 0x0 ;  /* 0x000000000000781c */ /* 0x000fe20003f2f008 */
[----:B---3--:R-:W-:Y:S01]  /*4fe0*/  FADD.FTZ R0, R44, R65 ;  /* 0x000000412c007221 */ /* 0x008fe20000010000 */
[----:B------:R-:W-:Y:S01]  /*4ff0*/  F2FP.BF16.F32.PACK_AB R196, R33, R32 ;  /* 0x0000002021c4723e */ /* 0x000fe200000010ff */
[----:B------:R-:W1:Y:S01]  /*5000*/  MUFU.EX2 R50, R50 ;  /* 0x0000003200327308 */ /* 0x000e620000000800 */
[----:B--2---:R-:W-:Y:S01]  /*5010*/  FADD.FTZ R20, R62, R29 ;  /* 0x0000001d3e147221 */ /* 0x004fe20000010000 */
[----:B------:R-:W-:Y:S01]  /*5020*/  FADD.FTZ R65, R45, R0 ;  /* 0x000000002d417221 */ /* 0x000fe20000010000 */
[----:B------:R-:W-:-:S02]  /*5030*/  F2FP.BF16.F32.PACK_AB R209, R59, R58 ;  /* 0x0000003a3bd1723e */ /* 0x000fc400000010ff */
[----:B------:R-:W-:Y:S02]  /*5040*/  CS2R R66, SRZ ;  /* 0x0000000000427805 */ /* 0x000fe4000001ff00 */
[----:B------:R-:W-:Y:S02]  /*5050*/  CS2R R60, SRZ ;  /* 0x00000000003c7805 */ /* 0x000fe4000001ff00 */
[----:B------:R-:W-:Y:S02]  /*5060*/  CS2R R58, SRZ ;  /* 0x00000000003a7805 */ /* 0x000fe4000001ff00 */
[----:B------:R-:W-:Y:S01]  /*5070*/  CS2R R52, SRZ ;  /* 0x0000000000347805 */ /* 0x000fe2000001ff00 */
[----:B------:R-:W2:Y:S01]  /*5080*/  MUFU.EX2 R51, R51 ;  /* 0x0000003300337308 */ /* 0x000ea20000000800 */
[C---:B----4-:R-:W-:Y:S01]  /*5090*/  FADD.FTZ R29, R63.reuse, R20 ;  /* 0x000000143f1d7221 */ /* 0x050fe20000010000 */
[----:B------:R-:W-:Y:S02]  /*50a0*/  F2FP.BF16.F32.PACK_AB R211, R63, R62 ;  /* 0x0000003e3fd3723e */ /* 0x000fe400000010ff */
[----:B------:R-:W-:-:S02]  /*50b0*/  CS2R R62, SRZ ;  /* 0x00000000003e7805 */ /* 0x000fc4000001ff00 */
[----:B------:R-:W-:Y:S02]  /*50c0*/  CS2R R48, SRZ ;  /* 0x0000000000307805 */ /* 0x000fe4000001ff00 */
[----:B------:R-:W-:Y:S02]  /*50d0*/  CS2R R44, SRZ ;  /* 0x00000000002c7805 */ /* 0x000fe4000001ff00 */
[----:B------:R-:W-:Y:S01]  /*50e0*/  CS2R R40, SRZ ;  /* 0x0000000000287805 */ /* 0x000fe2000001ff00 */
[----:B------:R-:W3:Y:S01]  /*50f0*/  MUFU.EX2 R54, R54 ;  /* 0x0000003600367308 */ /* 0x000ee20000000800 */
[----:B-1----:R-:W-:-:S07]  /*5100*/  FADD.FTZ R20, R50, R29 ;  /* 0x0000001d32147221 */ /* 0x002fce0000010000 */
[----:B------:R-:W1:Y:S01]  /*5110*/  MUFU.EX2 R55, R55 ;  /* 0x0000003700377308 */ /* 0x000e620000000800 */
[C---:B--2---:R-:W-:Y:S01]  /*5120*/  FADD.FTZ R29, R51.reuse, R20 ;  /* 0x00000014331d7221 */ /* 0x044fe20000010000 */
[----:B------:R-:W-:Y:S02]  /*5130*/  F2FP.BF16.F32.PACK_AB R205, R51, R50 ;  /* 0x0000003233cd723e */ /* 0x000fe400000010ff */
[----:B------:R-:W-:-:S04]  /*5140*/  CS2R R50, SRZ ;  /* 0x0000000000327805 */ /* 0x000fc8000001ff00 */
[----:B------:R-:W2:Y:S01]  /*5150*/  MUFU.EX2 R42, R42 ;  /* 0x0000002a002a7308 */ /* 0x000ea20000000800 */
[----:B---3--:R-:W-:-:S07]  /*5160*/  FADD.FTZ R20, R54, R29 ;  /* 0x0000001d36147221 */ /* 0x008fce0000010000 */
[----:B------:R-:W3:Y:S01]  /*5170*/  MUFU.EX2 R43, R43 ;  /* 0x0000002b002b7308 */ /* 0x000ee20000000800 */
[C---:B-1----:R-:W-:Y:S01]  /*5180*/  FADD.FTZ R29, R55.reuse, R20 ;  /* 0x00000014371d7221 */ /* 0x042fe20000010000 */
[----:B------:R-:W-:Y:S01]  /*5190*/  FADD.FTZ R20, R32, R65 ;  /* 0x0000004120147221 */ /* 0x000fe20000010000 */
[----:B------:R-:W-:Y:S02]  /*51a0*/  F2FP.BF16.F32.PACK_AB R207, R55, R54 ;  /* 0x0000003637cf723e */ /* 0x000fe400000010ff */
[----:B------:R-:W-:Y:S02]  /*51b0*/  CS2R R64, SRZ ;  /* 0x0000000000407805 */ /* 0x000fe4000001ff00 */
[----:B------:R-:W-:Y:S01]  /*51c0*/  CS2R R54, SRZ ;  /* 0x0000000000367805 */ /* 0x000fe2000001ff00 */
[----:B------:R-:W-:Y:S01]  /*51d0*/  FADD.FTZ R31, R33, R20 ;  /* 0x00000014211f7221 */ /* 0x000fe20000010000 */
[----:B------:R-:W-:Y:S01]  /*51e0*/  CS2R R32, SRZ ;  /* 0x0000000000207805 */ /* 0x000fe2000001ff00 */
[----:B------:R-:W1:Y:S01]  /*51f0*/  MUFU.EX2 R46, R46 ;  /* 0x0000002e002e7308 */ /* 0x000e620000000800 */
[----:B--2---:R-:W-:Y:S01]  /*5200*/  FADD.FTZ R0, R42, R29 ;  /* 0x0000001d2a007221 */ /* 0x004fe20000010000 */
[----:B------:R-:W-:-:S06]  /*5210*/  FADD.FTZ R20, R36, R31 ;  /* 0x0000001f24147221 */ /* 0x000fcc0000010000 */
[----:B------:R-:W2:Y:S01]  /*5220*/  MUFU.EX2 R47, R47 ;  /* 0x0000002f002f7308 */ /* 0x000ea20000000800 */
[C---:B---3--:R-:W-:Y:S01]  /*5230*/  FADD.FTZ R29, R43.reuse, R0 ;  /* 0x000000002b1d7221 */ /* 0x048fe20000010000 */
[----:B------:R-:W-:Y:S02]  /*5240*/  F2FP.BF16.F32.PACK_AB R201, R43, R42 ;  /* 0x0000002a2bc9723e */ /* 0x000fe400000010ff */
[----:B------:R-:W-:-:S04]  /*5250*/  CS2R R42, SRZ ;  /* 0x00000000002a7805 */ /* 0x000fc8000001ff00 */
        /* <DEDUP_REMOVED lines=10> */
[----:B------:R-:W-:Y:S02]  /*5300*/  F2FP.BF16.F32.PACK_AB R198, R37, R36 ;  /* 0x0000002425c6723e */ /* 0x000fe400000010ff */
[----:B------:R-:W-:-:S04]  /*5310*/  CS2R R36, SRZ ;  /* 0x0000000000247805 */ /* 0x000fc8000001ff00 */
[----:B------:R-:W1:Y:S01]  /*5320*/  MUFU.EX2 R38, R38 ;  /* 0x0000002600267308 */ /* 0x000e620000000800 */
[C---:B--2---:R-:W-:Y:S01]  /*5330*/  FADD.FTZ R29, R35.reuse, R0 ;  /* 0x00000000231d7221 */ /* 0x044fe20000010000 */
[----:B------:R-:W-:Y:S02]  /*5340*/  F2FP.BF16.F32.PACK_AB R197, R35, R34 ;  /* 0x0000002223c5723e */ /* 0x000fe400000010ff */
[----:B------:R-:W-:-:S04]  /*5350*/  CS2R R34, SRZ ;  /* 0x0000000000227805 */ /* 0x000fc8000001ff00 */
[----:B------:R-:W2:Y:S01]  /*5360*/  MUFU.EX2 R25, R25 ;  /* 0x0000001900197308 */ /* 0x000ea20000000800 */
[----:B---3--:R-:W-:-:S07]  /*5370*/  FADD.FTZ R20, R24, R31 ;  /* 0x0000001f18147221 */ /* 0x008fce0000010000 */
[----:B------:R-:W3:Y:S01]  /*5380*/  MUFU.EX2 R39, R39 ;  /* 0x0000002700277308 */ /* 0x000ee20000000800 */
[----:B-1----:R-:W-:-:S07]  /*5390*/  FADD.FTZ R0, R38, R29 ;  /* 0x0000001d26007221 */ /* 0x002fce0000010000 */
[----:B------:R-:W1:Y:S01]  /*53a0*/  MUFU.EX2 R28, R28 ;  /* 0x0000001c001c7308 */ /* 0x000e620000000800 */
[C---:B--2---:R-:W-:Y:S01]  /*53b0*/  FADD.FTZ R31, R25.reuse, R20 ;  /* 0x00000014191f7221 */ /* 0x044fe20000010000 */
[----:B------:R-:W-:Y:S02]  /*53c0*/  F2FP.BF16.F32.PACK_AB R192, R25, R24 ;  /* 0x0000001819c0723e */ /* 0x000fe400000010ff */
[----:B------:R-:W-:-:S04]  /*53d0*/  CS2R R24, SRZ ;  /* 0x0000000000187805 */ /* 0x000fc8000001ff00 */
[----:B------:R-:W2:Y:S01]  /*53e0*/  MUFU.EX2 R26, R26 ;  /* 0x0000001a001a7308 */ /* 0x000ea20000000800 */
[C---:B---3--:R-:W-:Y:S01]  /*53f0*/  FADD.FTZ R29, R39.reuse, R0 ;  /* 0x00000000271d7221 */ /* 0x048fe20000010000 */
[----:B------:R-:W-:Y:S02]  /*5400*/  F2FP.BF16.F32.PACK_AB R199, R39, R38 ;  /* 0x0000002627c7723e */ /* 0x000fe400000010ff */
[----:B------:R-:W-:-:S04]  /*5410*/  CS2R R38, SRZ ;  /* 0x0000000000267805 */ /* 0x000fc8000001ff00 */
[----:B------:R-:W3:Y:S01]  /*5420*/  MUFU.EX2 R27, R27 ;  /* 0x0000001b001b7308 */ /* 0x000ee20000000800 */
[----:B-1----:R-:W-:Y:S01]  /*5430*/  FADD.FTZ R20, R28, R31 ;  /* 0x0000001f1c147221 */ /* 0x002fe20000010000 */
[----:B------:R-:W-:-:S03]  /*5440*/  F2FP.BF16.F32.PACK_AB R194, R5, R28 ;  /* 0x0000001c05c2723e */ /* 0x000fc600000010ff */
[----:B------:R-:W-:-:S03]  /*5450*/  FADD.FTZ R20, R5, R20 ;  /* 0x0000001405147221 */ /* 0x000fc60000010000 */
[----:B------:R-:W1:Y:S01]  /*5460*/  MUFU.EX2 R30, R30 ;  /* 0x0000001e001e7308 */ /* 0x000e620000000800 */
[----:B--2---:R-:W-:Y:S01]  /*5470*/  FADD.FTZ R0, R26, R29 ;  /* 0x0000001d1a007221 */ /* 0x004fe20000010000 */
[----:B------:R-:W-:-:S06]  /*5480*/  CS2R R28, SRZ ;  /* 0x00000000001c7805 */ /* 0x000fcc000001ff00 */
[----:B------:R2:W4:Y:S01]  /*5490*/  MUFU.EX2 R195, R2 ;  /* 0x0000000200c37308 */ /* 0x0005220000000800 */
[C---:B---3--:R-:W-:Y:S01]  /*54a0*/  FADD.FTZ R5, R27.reuse, R0 ;  /* 0x000000001b057221 */ /* 0x048fe20000010000 */
[----:B------:R-:W-:Y:S02]  /*54b0*/  F2FP.BF16.F32.PACK_AB R193, R27, R26 ;  /* 0x0000001a1bc1723e */ /* 0x000fe400000010ff */
[----:B------:R-:W-:Y:S01]  /*54c0*/  CS2R R26, SRZ ;  /* 0x00000000001a7805 */ /* 0x000fe2000001ff00 */
[----:B-1----:R-:W-:Y:S01]  /*54d0*/  FADD.FTZ R0, R30, R5 ;  /* 0x000000051e007221 */ /* 0x002fe20000010000 */
[----:B--2---:R-:W-:-:S03]  /*54e0*/  IMAD.MOV.U32 R2, RZ, RZ, 0x3f800000 ;  /* 0x3f800000ff027424 */ /* 0x004fc600078e00ff */
[C---:B----4-:R-:W-:Y:S01]  /*54f0*/  FADD.FTZ R5, R195.reuse, R0 ;  /* 0x00000000c3057221 */ /* 0x050fe20000010000 */
[----:B------:R-:W-:Y:S01]  /*5500*/  F2FP.BF16.F32.PACK_AB R195, R195, R30 ;  /* 0x0000001ec3c3723e */ /* 0x000fe200000010ff */
[----:B------:R-:W-:Y:S01]  /*5510*/  IMAD.MOV.U32 R0, RZ, RZ, 0x3f800000 ;  /* 0x3f800000ff007424 */ /* 0x000fe200078e00ff */
[----:B------:R-:W-:Y:S01]  /*5520*/  CS2R R30, SRZ ;  /* 0x00000000001e7805 */ /* 0x000fe2000001ff00 */
[----:B------:R-:W-:Y:S06]  /*5530*/  @!P1 BRA `(.L_x_137) ;  /* 0x0000003c001c9947 */ /* 0x000fec0003800000 */
[----:B------:R-:W-:Y:S01]  /*5540*/  R2UR UR61, R19 ;  /* 0x00000000133d72ca */ /* 0x000fe200000e0000 */
[----:B------:R-:W-:Y:S01]  /*5550*/  UIADD3 UR4, UR39, -0x2, URZ ;  /* 0xfffffffe27047890 */ /* 0x000fe2000fffe03f */
[----:B------:R-:W-:Y:S01]  /*5560*/  MOV R222, R3 ;  /* 0x0000000300de7202 */ /* 0x000fe20000000f00 */
[----:B------:R-:W-:Y:S01]  /*5570*/  IMAD.MOV.U32 R223, RZ, RZ, R4 ;  /* 0x000000ffffdf7224 */ /* 0x000fe200078e0004 */
[----:B------:R-:W-:Y:S01]  /*5580*/  MOV R151, RZ ;  /* 0x000000ff00977202 */ /* 0x000fe20000000f00 */
[----:B------:R-:W-:Y:S01]  /*5590*/  IMAD.MOV.U32 R0, RZ, RZ, 0x3f800000 ;  /* 0x3f800000ff007424 */ /* 0x000fe200078e00ff */
[----:B------:R-:W-:Y:S01]  /*55a0*/  UMOV UR39, UR38 ;  /* 0x0000002600277c82 */ /* 0x000fe20008000000 */
[----:B------:R-:W-:Y:S01]  /*55b0*/  IMAD.U32 R224, RZ, RZ, UR4 ;  /* 0x00000004ffe07e24 */ /* 0x000fe2000f8e00ff */
[----:B------:R-:W-:-:S07]  /*55c0*/  ULDC UR37, c[0x0][0x9d8] ;  /* 0x0002760000257ab9 */ /* 0x000fce0000000800 */
.L_x_148:
        /* <DEDUP_REMOVED lines=8> */
.L_x_138:
        /* <DEDUP_REMOVED lines=8> */
.L_x_139:
[----:B--2---:R-:W-:Y:S05]  /*56d0*/  @P1 BRA `(.L_x_140) ;  /* 0x0000000000081947 */ /* 0x004fea0003800000 */
[----:B------:R-:W2:Y:S02]  /*56e0*/  SYNCS.PHASECHK.TRANS64.TRYWAIT P1, [UR60+0x38830], R3 ;  /* 0x03883003ff0075a7 */ /* 0x000ea4000802017c */
[----:B--2---:R-:W-:Y:S05]  /*56f0*/  @!P1 BRA `(.L_x_141) ;  /* 0x0000009800e49947 */ /* 0x004fea0003800000 */
.L_x_140:
        /* <DEDUP_REMOVED lines=23> */
[----:B------:R-:W-:Y:S01]  /*5870*/  UIADD3 UR58, UR4, 0x80, URZ ;  /* 0x00000080043a7890 */ /* 0x000fe2000fffe03f */
[-C--:B------:R-:W-:Y:S01]  /*5880*/  FMUL.FTZ R28, R28, R2.reuse ;  /* 0x000000021c1c7220 */ /* 0x080fe20000410000 */
        /* <DEDUP_REMOVED lines=57> */
[----:B------:R-:W-:Y:S01]  /*5c20*/  UIADD3 UR58, UR4, 0x100, URZ ;  /* 0x00000100043a7890 */ /* 0x000fe2000fffe03f */
[-C--:B------:R-:W-:Y:S01]  /*5c30*/  FMUL.FTZ R109, R109, R2.reuse ;  /* 0x000000026d6d7220 */ /* 0x080fe20000410000 */
[----:B------:R-:W-:Y:S01]  /*5c40*/  UMOV UR56, UR6 ;  /* 0x0000000600387c82 */ /* 0x000fe20008000000 */
[----:B------:R-:W-:Y:S01]  /*5c50*/  UMOV UR57, UR7 ;  /* 0x0000000700397c82 */ /* 0x000fe20008000000 */
        /* <DEDUP_REMOVED lines=95> */
[----:B------:R-:W-:Y:S01]  /*6250*/  UIADD3 UR58, UR4, 0x200, URZ ;  /* 0x00000200043a7890 */ /* 0x000fe2000fffe03f */
[----:B------:R-:W-:Y:S01]  /*6260*/  UMOV UR56, UR6 ;  /* 0x0000000600387c82 */ /* 0x000fe20008000000 */
[----:B------:R-:W-:Y:S01]  /*6270*/  UMOV UR57, UR7 ;  /* 0x0000000700397c82 */ /* 0x000fe20008000000 */
[----:B------:R-:W-:Y:S01]  /*6280*/  UMOV UR59, 0x40000040 ;  /* 0x40000040003b7882 */ /* 0x000fe20000000000 */
        /* <DEDUP_REMOVED lines=142> */
[----:B------:R-:W-:-:S11]  /*6b70*/  R2UR UR11, R7 ;  /* 0x00000000070b72ca */ /* 0x000fd600000e0000 */
[----:B------:R-:W-:Y:S02]  /*6b80*/  UMOV UR56, UR10 ;  /* 0x0000000a00387c82 */ /* 0x000fe40008000000 */
[----:B------:R-:W-:Y:S01]  /*6b90*/  UMOV UR57, UR11 ;  /* 0x0000000b00397c82 */ /* 0x000fe20008000000 */
[----:B------:R-:W-:Y:S01]  /*6ba0*/  UMOV UR5, UR11 ;  /* 0x0000000b00057c82 */ /* 0x000fe20008000000 */
        /* <DEDUP_REMOVED lines=257> */
[----:B------:R-:W-:Y:S03]  /*7bc0*/  HGMMA.64x16x16.F32.BF16 R152, gdesc[UR4], R152, gsb0 ;  /* 0x00200000049879f0 */ /* 0x000fe60008001898 */
[----:B------:R-:W-:Y:S02]  /*7bd0*/  WARPGROUP.DEPBAR.LE gsb0, 0x0 ;  /* 0x00008000000079c5 */ /* 0x000fe40000010000 */
[----:B------:R-:W-:Y:S05]  /*7be0*/  @!P0 BRA `(.L_x_142) ;  /* 0x0000000000048947 */ /* 0x000fea0003800000 */
[----:B------:R-:W-:Y:S01]  /*7bf0*/  BPT.TRAP 0x1 ;  /* 0x000000040000795c */ /* 0x000fe20000300000 */
.L_x_142:
[----:B------:R-:W-:Y:S01]  /*7c00*/  R2UR UR4, R18 ;  /* 0x00000000120472ca */ /* 0x000fe200000e0000 */
[----:B------:R-:W-:-:S05]  /*7c10*/  IMAD.U32 R0, RZ, RZ, UR61 ;  /* 0x0000003dff007e24 */ /* 0x000fca000f8e00ff */
[----:B------:R-:W-:-:S07]  /*7c20*/  SHF.L.U32 R0, R0, 0x1f, RZ ;  /* 0x0000001f00007819 */ /* 0x000fce00000006ff */
[----:B------:R-:W-:-:S09]  /*7c30*/  ULEA UR4, UR39, UR4, 0x3 ;  /* 0x0000000427047291 */ /* 0x000fd2000f8e183f */
[----:B------:R3:W4:Y:S01]  /*7c40*/  SYNCS.PHASECHK.TRANS64.TRYWAIT P1, [UR4+0x38850], R0 ;  /* 0x03885000ff0075a7 */ /* 0x0007220008020144 */
[----:B------:R-:W-:Y:S05]  /*7c50*/  @!P0 BRA `(.L_x_143) ;  /* 0x0000000000048947 */ /* 0x000fea0003800000 */
[----:B------:R-:W-:Y:S01]  /*7c60*/  BPT.TRAP 0x1 ;  /* 0x000000040000795c */ /* 0x000fe20000300000 */
.L_x_143:
[----:B----4-:R-:W-:Y:S05]  /*7c70*/  @P1 BRA `(.L_x_144) ;  /* 0x0000000000081947 */ /* 0x010fea0003800000 */
[----:B------:R-:W4:Y:S02]  /*7c80*/  SYNCS.PHASECHK.TRANS64.TRYWAIT P1, [UR4+0x38850], R0 ;  /* 0x03885000ff0075a7 */ /* 0x000f240008020144 */
[----:B----4-:R-:W-:Y:S05]  /*7c90*/  @!P1 BRA `(.L_x_145) ;  /* 0x0000007400949947 */ /* 0x010fea0003800000 */
.L_x_144:
[----:B------:R-:W-:Y:S01]  /*7ca0*/  R2UR UR5, R18 ;  /* 0x00000000120572ca */ /* 0x000fe200000e0000 */
[----:B------:R-:W-:Y:S01]  /*7cb0*/  WARPGROUP.ARRIVE ;  /* 0x00000000000079c5 */ /* 0x000fe20000000000 */
[----:B------:R-:W-:-:S11]  /*7cc0*/  UMOV UR7, 0x40000040 ;  /* 0x4000004000077882 */ /* 0x000fd60000000000 */
[----:B------:R-:W-:-:S04]  /*7cd0*/  UIADD3 UR5, UR5, 0x400, URZ ;  /* 0x0000040005057890 */ /* 0x000fc8000fffe03f */
[----:B------:R-:W-:-:S04]  /*7ce0*/  USHF.R.U32.HI UR5, URZ, 0x4, UR5 ;  /* 0x000000043f057899 */ /* 0x000fc80008011605 */
[----:B------:R-:W-:-:S04]  /*7cf0*/  ULOP3.LUT UR5, UR5, 0x3fff, URZ, 0xc0, !UPT ;  /* 0x00003fff05057892 */ /* 0x000fc8000f8ec03f */
[----:B------:R-:W-:-:S04]  /*7d00*/  ULOP3.LUT UR5, UR5, 0x2800000, URZ, 0xfc, !UPT ;  /* 0x0280000005057892 */ /* 0x000fc8000f8efc3f */
[----:B------:R-:W-:-:S07]  /*7d10*/  UIMAD UR5, UR39, 0xa00, UR5 ;  /* 0x00000a00270578a4 */ /* 0x000fce000f8e0205 */
[----:B------:R-:W-:Y:S02]  /*7d20*/  UMOV UR6, UR5 ;  /* 0x0000000500067c82 */ /* 0x000fe40008000000 */
[----:B------:R-:W-:Y:S01]  /*7d30*/  HGMMA.64x256x16.F32.BF16 R24, R208, gdesc[UR4].tnspB, R24, gsb0 ;  /* 0x43e00004d0187df0 */ /* 0x000fe20008001818 */
[----:B------:R-:W-:Y:S01]  /*7d40*/  UIADD3 UR6, UR5, 0x80, URZ ;  /* 0x0000008005067890 */ /* 0x000fe2000fffe03f */
[----:B------:R-:W-:Y:S01]  /*7d50*/  UMOV UR7, 0x40000040 ;  /* 0x4000004000077882 */ /* 0x000fe20000000000 */
[----:B------:R-:W-:Y:S02]  /*7d60*/  WARPGROUP.DEPBAR.LE gsb0, 0x0 ;  /* 0x00008000000079c5 */ /* 0x000fe40000010000 */
[----:B------:R-:W-:-:S15]  /*7d70*/  WARPGROUP.ARRIVE ;  /* 0x00000000000079c5 */ /* 0x000fde0000000000 */
[----:B------:R-:W-:-:S08]  /*7d80*/  NOP ;  /* 0x0000000000007918 */ /* 0x000fd00000000000 */
        /* <DEDUP_REMOVED lines=18> */
[----:B------:R-:W-:Y:S03]  /*7eb0*/  HGMMA.64x256x16.F32.BF16 R24, R192, gdesc[UR4].tnspB, R24, gsb0 ;  /* 0x43e00004c0187df0 */ /* 0x000fe60008001818 */
[----:B------:R-:W-:Y:S02]  /*7ec0*/  WARPGROUP.DEPBAR.LE gsb0, 0x0 ;  /* 0x00008000000079c5 */ /* 0x000fe40000010000 */
[----:B------:R-:W-:Y:S05]  /*7ed0*/  @!P0 BRA `(.L_x_146) ;  /* 0x0000000000048947 */ /* 0x000fea0003800000 */
[----:B------:R-:W-:Y:S01]  /*7ee0*/  BPT.TRAP 0x1 ;  /* 0x000000040000795c */ /* 0x000fe20000300000 */
.L_x_146:
[----:B------:R-:W4:Y:S01]  /*7ef0*/  LDL R225, [R1+0x4] ;  /* 0x0000040001e17983 */ /* 0x000f220000100800 */
[----:B------:R-:W-:Y:S01]  /*7f00*/  FMUL.FTZ R192, R184, UR37 ;  /* 0x00000025b8c07c20 */ /* 0x000fe20008410000 */
[----:B------:R-:W-:Y:S01]  /*7f10*/  FMUL.FTZ R193, R185, UR37 ;  /* 0x00000025b9c17c20 */ /* 0x000fe20008410000 */
[----:B------:R-:W-:Y:S01]  /*7f20*/  FMUL.FTZ R185, R186, UR37 ;  /* 0x00000025bab97c20 */ /* 0x000fe20008410000 */
[----:B------:R-:W-:Y:S01]  /*7f30*/  FMUL.FTZ R184, R187, UR37 ;  /* 0x00000025bbb87c20 */ /* 0x000fe20008410000 */
[----:B------:R-:W-:Y:S01]  /*7f40*/  FMUL.FTZ R188, R188, UR37 ;  /* 0x00000025bcbc7c20 */ /* 0x000fe20008410000 */
[----:B------:R-:W-:Y:S01]  /*7f50*/  FMUL.FTZ R186, R190, UR37 ;  /* 0x00000025beba7c20 */ /* 0x000fe20008410000 */
[----:B------:R-:W1:Y:S01]  /*7f60*/  MUFU.TANH R192, R192 ;  /* 0x000000c000c07308 */ /* 0x000e620000002400 */
[----:B------:R-:W-:Y:S01]  /*7f70*/  FMUL.FTZ R189, R189, UR37 ;  /* 0x00000025bdbd7c20 */ /* 0x000fe20008410000 */
[----:B------:R-:W-:Y:S01]  /*7f80*/  FMUL.FTZ R187, R191, UR37 ;  /* 0x00000025bfbb7c20 */ /* 0x000fe20008410000 */
[----:B------:R-:W-:Y:S01]  /*7f90*/  FMUL.FTZ R190, R176, UR37 ;  /* 0x00000025b0be7c20 */ /* 0x000fe20008410000 */
[----:B------:R-:W-:Y:S01]  /*7fa0*/  FMUL.FTZ R176, R178, UR37 ;  /* 0x00000025b2b07c20 */ /* 0x000fe20008410000 */
[----:B------:R-:W-:Y:S01]  /*7fb0*/  FMUL.FTZ R191, R177, UR37 ;  /* 0x00000025b1bf7c20 */ /* 0x000fe20008410000 */
[----:B------:R-:W-:Y:S01]  /*7fc0*/  FMUL.FTZ R177, R179, UR37 ;  /* 0x00000025b3b17c20 */ /* 0x000fe20008410000 */
[----:B------:R-:W-:Y:S01]  /*7fd0*/  FMUL.FTZ R180, R180, UR37 ;  /* 0x00000025b4b47c20 */ /* 0x000fe20008410000 */
[----:B------:R-:W2:Y:S01]  /*7fe0*/  MUFU.TANH R185, R185 ;  /* 0x000000b900b97308 */ /* 0x000ea20000002400 */
[----:B------:R-:W-:Y:S01]  /*7ff0*/  FMUL.FTZ R194, R161, UR37 ;  /* 0x00000025a1c27c20 */ /* 0x000fe20008410000 */
[----:B------:R-:W-:Y:S01]  /*8000*/  FMUL.FTZ R161, R163, UR37 ;  /* 0x00000025a3a17c20 */ /* 0x000fe20008410000 */
[----:B------:R-:W-:Y:S01]  /*8010*/  FMUL.FTZ R163, R167, UR37 ;  /* 0x00000025a7a37c20 */ /* 0x000fe20008410000 */
[----:B------:R-:W-:Y:S01]  /*8020*/  FMUL.FTZ R178, R182, UR37 ;  /* 0x00000025b6b27c20 */ /* 0x000fe20008410000 */
[----:B------:R-:W-:Y:S01]  /*8030*/  FMUL.FTZ R181, R181, UR37 ;  /* 0x00000025b5b57c20 */ /* 0x000fe20008410000 */
[----:B------:R-:W-:Y:S01]  /*8040*/  FMUL.FTZ R179, R183, UR37 ;  /* 0x00000025b7b37c20 */ /* 0x000fe20008410000 */
[----:B------:R-:W-:Y:S01]  /*8050*/  FMUL.FTZ R182, R168, UR37 ;  /* 0x00000025a8b67c20 */ /* 0x000fe20008410000 */
[----:B------:R-:W5:Y:S01]  /*8060*/  MUFU.TANH R193, R193 ;  /* 0x000000c100c17308 */ /* 0x000f620000002400 */
[----:B-1-3--:R-:W-:Y:S01]  /*8070*/  FMNMX.FTZ R0, R192, R223, !PT ;  /* 0x000000dfc0007209 */ /* 0x00afe20007810000 */
[----:B------:R-:W-:Y:S01]  /*8080*/  FMUL.FTZ R168, R170, UR37 ;  /* 0x00000025aaa87c20 */ /* 0x000fe20008410000 */
[----:B------:R-:W-:Y:S01]  /*8090*/  FMUL.FTZ R183, R169, UR37 ;  /* 0x00000025a9b77c20 */ /* 0x000fe20008410000 */
[----:B------:R-:W-:Y:S01]  /*80a0*/  FMUL.FTZ R195, R153, UR37 ;  /* 0x0000002599c37c20 */ /* 0x000fe20008410000 */
[----:B------:R-:W-:Y:S01]  /*80b0*/  FMUL.FTZ R169, R171, UR37 ;  /* 0x00000025aba97c20 */ /* 0x000fe20008410000 */
[----:B------:R-:W-:Y:S01]  /*80c0*/  FMUL.FTZ R172, R172, UR37 ;  /* 0x00000025acac7c20 */ /* 0x000fe20008410000 */
[----:B------:R-:W-:Y:S01]  /*80d0*/  FMUL.FTZ R170, R174, UR37 ;  /* 0x00000025aeaa7c20 */ /* 0x000fe20008410000 */
[----:B------:R-:W1:Y:S01]  /*80e0*/  MUFU.TANH R184, R184 ;  /* 0x000000b800b87308 */ /* 0x000e620000002400 */
[----:B--2---:R-:W-:Y:S01]  /*80f0*/  FMNMX.FTZ R3, R185, R222, !PT ;  /* 0x000000deb9037209 */ /* 0x004fe20007810000 */
[----:B------:R-:W-:Y:S01]  /*8100*/  FMUL.FTZ R173, R173, UR37 ;  /* 0x00000025adad7c20 */ /* 0x000fe20008410000 */
[----:B------:R-:W-:Y:S01]  /*8110*/  FMUL.FTZ R171, R175, UR37 ;  /* 0x00000025afab7c20 */ /* 0x000fe20008410000 */
[----:B------:R-:W-:Y:S01]  /*8120*/  FMUL.FTZ R174, R160, UR37 ;  /* 0x00000025a0ae7c20 */ /* 0x000fe20008410000 */
[----:B------:R-:W-:Y:S01]  /*8130*/  FMUL.FTZ R160, R162, UR37 ;  /* 0x00000025a2a07c20 */ /* 0x000fe20008410000 */
[----:B------:R-:W-:Y:S01]  /*8140*/  FMUL.FTZ R164, R164, UR37 ;  /* 0x00000025a4a47c20 */ /* 0x000fe20008410000 */
[----:B------:R-:W-:Y:S01]  /*8150*/  FMUL.FTZ R165, R165, UR37 ;  /* 0x00000025a5a57c20 */ /* 0x000fe20008410000 */
[----:B------:R-:W2:Y:S01]  /*8160*/  MUFU.TANH R188, R188 ;  /* 0x000000bc00bc7308 */ /* 0x000ea20000002400 */
[----:B-----5:R-:W-:Y:S01]  /*8170*/  FMNMX.FTZ R167, R193, R0, !PT ;  /* 0x00000000c1a77209 */ /* 0x020fe20007810000 */
[----:B------:R-:W-:Y:S01]  /*8180*/  FMUL.FTZ R162, R166, UR37 ;  /* 0x00000025a6a27c20 */ /* 0x000fe20008410000 */
[----:B------:R-:W-:Y:S01]  /*8190*/  FMUL.FTZ R166, R152, UR37 ;  /* 0x0000002598a67c20 */ /* 0x000fe20008410000 */
[----:B------:R-:W-:Y:S01]  /*81a0*/  FMUL.FTZ R152, R154, UR37 ;  /* 0x000000259a987c20 */ /* 0x000fe20008410000 */
[----:B------:R-:W-:Y:S01]  /*81b0*/  FMUL.FTZ R156, R156, UR37 ;  /* 0x000000259c9c7c20 */ /* 0x000fe20008410000 */
[----:B------:R-:W-:Y:S01]  /*81c0*/  FMUL.FTZ R197, R157, UR37 ;  /* 0x000000259dc57c20 */ /* 0x000fe20008410000 */
[----:B------:R-:W-:Y:S01]  /*81d0*/  FMUL.FTZ R154, R158, UR37 ;  /* 0x000000259e9a7c20 */ /* 0x000fe20008410000 */
[----:B------:R-:W3:Y:S01]  /*81e0*/  MUFU.TANH R186, R186 ;  /* 0x000000ba00ba7308 */ /* 0x000ee20000002400 */
[----:B-1----:R-:W-:Y:S01]  /*81f0*/  FMNMX.FTZ R3, R184, R3, !PT ;  /* 0x00000003b8037209 */ /* 0x002fe20007810000 */
[----:B------:R-:W-:Y:S01]  /*8200*/  ULDC UR5, c[0x0][0x988] ;  /* 0x0002620000057ab9 */ /* 0x000fe20000000800 */
[----:B------:R-:W-:-:S05]  /*8210*/  ISETP.NE.AND P1, PT, R23, RZ, PT ;  /* 0x000000ff1700720c */ /* 0x000fca0003f25270 */
[----:B------:R-:W1:Y:S01]  /*8220*/  MUFU.TANH R189, R189 ;  /* 0x000000bd00bd7308 */ /* 0x000e620000002400 */
[----:B--2---:R-:W-:-:S07]  /*8230*/  FMNMX.FTZ R0, R188, R167, !PT ;  /* 0x000000a7bc007209 */ /* 0x004fce0007810000 */
[----:B------:R-:W2:Y:S01]  /*8240*/  MUFU.TANH R187, R187 ;  /* 0x000000bb00bb7308 */ /* 0x000ea20000002400 */
[----:B---3--:R-:W-:-:S07]  /*8250*/  FMNMX.FTZ R2, R186, R3, !PT ;  /* 0x00000003ba027209 */ /* 0x008fce0007810000 */
[----:B------:R-:W3:Y:S01]  /*8260*/  MUFU.TANH R190, R190 ;  /* 0x000000be00be7308 */ /* 0x000ee20000002400 */
[----:B-1----:R-:W-:-:S07]  /*8270*/  FMNMX.FTZ R3, R189, R0, !PT ;  /* 0x00000000bd037209 */ /* 0x002fce0007810000 */
[----:B------:R-:W1:Y:S01]  /*8280*/  MUFU.TANH R176, R176 ;  /* 0x000000b000b07308 */ /* 0x000e620000002400 */
[----:B--2---:R-:W-:-:S07]  /*8290*/  FMNMX.FTZ R153, R187, R2, !PT ;  /* 0x00000002bb997209 */ /* 0x004fce0007810000 */
[----:B------:R-:W2:Y:S01]  /*82a0*/  MUFU.TANH R191, R191 ;  /* 0x000000bf00bf7308 */ /* 0x000ea20000002400 */
[----:B---3--:R-:W-:-:S07]  /*82b0*/  FMNMX.FTZ R0, R190, R3, !PT ;  /* 0x00000003be007209 */ /* 0x008fce0007810000 */
[----:B------:R-:W3:Y:S01]  /*82c0*/  MUFU.TANH R177, R177 ;  /* 0x000000b100b17308 */ /* 0x000ee20000002400 */
[----:B-1----:R-:W-:Y:S01]  /*82d0*/  FMNMX.FTZ R2, R176, R153, !PT ;  /* 0x00000099b0027209 */ /* 0x002fe20007810000 */
[----:B------:R-:W-:-:S06]  /*82e0*/  FMUL.FTZ R153, R155, UR37 ;  /* 0x000000259b997c20 */ /* 0x000fcc0008410000 */
        /* <DEDUP_REMOVED lines=31> */
[----:B--2---:R-:W-:Y:S01]  /*84e0*/  FMNMX.FTZ R0, R160, R155, !PT ;  /* 0x0000009ba0007209 */ /* 0x004fe20007810000 */
[----:B------:R-:W-:-:S06]  /*84f0*/  FMUL.FTZ R155, R159, UR37 ;  /* 0x000000259f9b7c20 */ /* 0x000fcc0008410000 */
        /* <DEDUP_REMOVED lines=23> */
[----:B--2---:R-:W-:-:S05]  /*8670*/  FMNMX.FTZ R0, R197, R0, !PT ;  /* 0x00000000c5007209 */ /* 0x004fca0007810000 */
[----:B------:R-:W2:Y:S01]  /*8680*/  SHFL.BFLY PT, R3, R0, 0x2, 0x1f ;  /* 0x0c401f0000037f89 */ /* 0x000ea200000e0000 */
[----:B---3--:R-:W-:-:S04]  /*8690*/  FMNMX.FTZ R2, R154, R157, !PT ;  /* 0x0000009d9a027209 */ /* 0x008fc80007810000 */
[----:B-1----:R-:W-:-:S05]  /*86a0*/  FMNMX.FTZ R2, R155, R2, !PT ;  /* 0x000000029b027209 */ /* 0x002fca0007810000 */
[----:B------:R-:W1:Y:S01]  /*86b0*/  SHFL.BFLY PT, R159, R2, 0x2, 0x1f ;  /* 0x0c401f00029f7f89 */ /* 0x000e6200000e0000 */
[----:B--2---:R-:W-:-:S05]  /*86c0*/  FMNMX.FTZ R157, R0, R3, !PT ;  /* 0x00000003009d7209 */ /* 0x004fca0007810000 */
[----:B------:R-:W2:Y:S01]  /*86d0*/  SHFL.BFLY PT, R4, R157, 0x1, 0x1f ;  /* 0x0c201f009d047f89 */ /* 0x000ea200000e0000 */
[----:B-1----:R-:W-:-:S05]  /*86e0*/  FMNMX.FTZ R159, R2, R159, !PT ;  /* 0x0000009f029f7209 */ /* 0x002fca0007810000 */
[----:B------:R-:W1:Y:S01]  /*86f0*/  SHFL.BFLY PT, R158, R159, 0x1, 0x1f ;  /* 0x0c201f009f9e7f89 */ /* 0x000e6200000e0000 */
[----:B--2---:R-:W-:-:S05]  /*8700*/  FMNMX.FTZ R4, R157, R4, !PT ;  /* 0x000000049d047209 */ /* 0x004fca0007810000 */
[----:B------:R-:W-:-:S04]  /*8710*/  FMUL.FTZ R199, R4, UR5 ;  /* 0x0000000504c77c20 */ /* 0x000fc80008410000 */
[--C-:B------:R-:W-:Y:S01]  /*8720*/  FFMA.FTZ R167, R194, UR5, -R199.reuse ;  /* 0x00000005c2a77c23 */ /* 0x100fe200080108c7 */
[--C-:B------:R-:W-:Y:S01]  /*8730*/  FFMA.FTZ R194, R156, UR5, -R199.reuse ;  /* 0x000000059cc27c23 */ /* 0x100fe200080108c7 */
[--C-:B------:R-:W-:Y:S01]  /*8740*/  FFMA.FTZ R157, R192, UR5, -R199.reuse ;  /* 0x00000005c09d7c23 */ /* 0x100fe200080108c7 */
[--C-:B------:R-:W-:Y:S01]  /*8750*/  FFMA.FTZ R208, R193, UR5, -R199.reuse ;  /* 0x00000005c1d07c23 */ /* 0x100fe200080108c7 */
[--C-:B------:R-:W-:Y:S01]  /*8760*/  FFMA.FTZ R210, R188, UR5, -R199.reuse ;  /* 0x00000005bcd27c23 */ /* 0x100fe200080108c7 */
[--C-:B------:R-:W-:Y:S01]  /*8770*/  FFMA.FTZ R193, R189, UR5, -R199.reuse ;  /* 0x00000005bdc17c23 */ /* 0x100fe200080108c7 */
[----:B------:R-:W-:Y:S01]  /*8780*/  FFMA.FTZ R198, R164, UR5, -R199 ;  /* 0x00000005a4c67c23 */ /* 0x000fe200080108c7 */
[----:B-1----:R-:W-:Y:S01]  /*8790*/  FMNMX.FTZ R3, R159, R158, !PT ;  /* 0x0000009e9f037209 */ /* 0x002fe20007810000 */
[----:B------:R-:W-:Y:S01]  /*87a0*/  FADD.FTZ R158, -R4, R223 ;  /* 0x000000df049e7221 */ /* 0x000fe20000010100 */
[----:B------:R-:W-:Y:S01]  /*87b0*/  MUFU.EX2 R157, R157 ;  /* 0x0000009d009d7308 */ /* 0x000fe20000000800 */
[--C-:B------:R-:W-:Y:S01]  /*87c0*/  FFMA.FTZ R204, R190, UR5, -R199.reuse ;  /* 0x00000005becc7c23 */ /* 0x100fe200080108c7 */
[--C-:B------:R-:W-:Y:S01]  /*87d0*/  FFMA.FTZ R189, R191, UR5, -R199.reuse ;  /* 0x00000005bfbd7c23 */ /* 0x100fe200080108c7 */
[C---:B------:R-:W-:Y:S01]  /*87e0*/  FADD.FTZ R0, -R3.reuse, R222 ;  /* 0x000000de03007221 */ /* 0x040fe20000010100 */
[----:B------:R-:W-:Y:S01]  /*87f0*/  FMUL.FTZ R156, R3, UR5 ;  /* 0x00000005039c7c20 */ /* 0x000fe20008410000 */
[----:B------:R-:W-:Y:S01]  /*8800*/  FMUL.FTZ R158, R158, UR5 ;  /* 0x000000059e9e7c20 */ /* 0x000fe20008410000 */
[--C-:B------:R-:W-:Y:S01]  /*8810*/  FFMA.FTZ R192, R166, UR5, -R199.reuse ;  /* 0x00000005a6c07c23 */ /* 0x100fe200080108c7 */
[----:B------:R-:W-:Y:S01]  /*8820*/  FMUL.FTZ R0, R0, UR5 ;  /* 0x0000000500007c20 */ /* 0x000fe20008410000 */
[--C-:B------:R-:W-:Y:S01]  /*8830*/  FFMA.FTZ R209, R185, UR5, -R156.reuse ;  /* 0x00000005b9d17c23 */ /* 0x100fe2000801089c */
[----:B------:R1:W2:Y:S01]  /*8840*/  MUFU.EX2 R2, R158 ;  /* 0x0000009e00027308 */ /* 0x0002a20000000800 */
[--C-:B------:R-:W-:Y:S01]  /*8850*/  FFMA.FTZ R211, R186, UR5, -R156.reuse ;  /* 0x00000005bad37c23 */ /* 0x100fe2000801089c */
[--C-:B------:R-:W-:Y:S01]  /*8860*/  FFMA.FTZ R164, R187, UR5, -R156.reuse ;  /* 0x00000005bba47c23 */ /* 0x100fe2000801089c */
[--C-:B------:R-:W-:Y:S01]  /*8870*/  FFMA.FTZ R205, R176, UR5, -R156.reuse ;  /* 0x00000005b0cd7c23 */ /* 0x100fe2000801089c */
[--C-:B------:R-:W-:Y:S01]  /*8880*/  FFMA.FTZ R166, R177, UR5, -R156.reuse ;  /* 0x00000005b1a67c23 */ /* 0x100fe2000801089c */
[--C-:B------:R-:W-:Y:S01]  /*8890*/  FFMA.FTZ R201, R168, UR5, -R156.reuse ;  /* 0x00000005a8c97c23 */ /* 0x100fe2000801089c */
[--C-:B------:R-:W-:Y:S01]  /*88a0*/  FFMA.FTZ R168, R169, UR5, -R156.reuse ;  /* 0x00000005a9a87c23 */ /* 0x100fe2000801089c */
[--C-:B------:R-:W-:Y:S01]  /*88b0*/  FFMA.FTZ R206, R180, UR5, -R199.reuse ;  /* 0x00000005b4ce7c23 */ /* 0x100fe200080108c7 */
[----:B------:R-:W-:Y:S01]  /*88c0*/  MUFU.EX2 R0, R0 ;  /* 0x0000000000007308 */ /* 0x000fe20000000800 */
[--C-:B-1----:R-:W-:Y:S01]  /*88d0*/  FFMA.FTZ R158, R184, UR5, -R156.reuse ;  /* 0x00000005b89e7c23 */ /* 0x102fe2000801089c */
[--C-:B------:R-:W-:Y:S01]  /*88e0*/  FFMA.FTZ R207, R178, UR5, -R156.reuse ;  /* 0x00000005b2cf7c23 */ /* 0x100fe2000801089c */
[--C-:B------:R-:W-:Y:S01]  /*88f0*/  FFMA.FTZ R181, R181, UR5, -R199.reuse ;  /* 0x00000005b5b57c23 */ /* 0x100fe200080108c7 */
[--C-:B------:R-:W-:Y:S01]  /*8900*/  FFMA.FTZ R202, R172, UR5, -R199.reuse ;  /* 0x00000005acca7c23 */ /* 0x100fe200080108c7 */
[--C-:B------:R-:W-:Y:S01]  /*8910*/  FFMA.FTZ R172, R179, UR5, -R156.reuse ;  /* 0x00000005b3ac7c23 */ /* 0x100fe2000801089c */
[--C-:B------:R-:W-:Y:S01]  /*8920*/  FFMA.FTZ R196, R174, UR5, -R199.reuse ;  /* 0x00000005aec47c23 */ /* 0x100fe200080108c7 */
[----:B------:R-:W-:Y:S01]  /*8930*/  FFMA.FTZ R175, R183, UR5, -R199 ;  /* 0x00000005b7af7c23 */ /* 0x000fe200080108c7 */
[----:B------:R-:W1:Y:S01]  /*8940*/  MUFU.EX2 R209, R209 ;  /* 0x000000d100d17308 */ /* 0x000e620000000800 */
[----:B--2---:R-:W-:Y:S01]  /*8950*/  FFMA.FTZ R169, R2, R20, R157 ;  /* 0x0000001402a97223 */ /* 0x004fe2000001009d */
[--C-:B------:R-:W-:Y:S01]  /*8960*/  FFMA.FTZ R200, R182, UR5, -R199.reuse ;  /* 0x00000005b6c87c23 */ /* 0x100fe200080108c7 */
[--C-:B------:R-:W-:Y:S01]  /*8970*/  FFMA.FTZ R183, R197, UR5, -R199.reuse ;  /* 0x00000005c5b77c23 */ /* 0x100fe200080108c7 */
[--C-:B------:R-:W-:Y:S01]  /*8980*/  FFMA.FTZ R197, R160, UR5, -R156.reuse ;  /* 0x00000005a0c57c23 */ /* 0x100fe2000801089c */
[--C-:B------:R-:W-:Y:S01]  /*8990*/  FFMA.FTZ R160, R161, UR5, -R156.reuse ;  /* 0x00000005a1a07c23 */ /* 0x100fe2000801089c */
[--C-:B------:R-:W-:Y:S01]  /*89a0*/  FFMA.FTZ R173, R173, UR5, -R199.reuse ;  /* 0x00000005adad7c23 */ /* 0x100fe200080108c7 */
[--C-:B------:R-:W-:Y:S01]  /*89b0*/  FFMA.FTZ R165, R165, UR5, -R199.reuse ;  /* 0x00000005a5a57c23 */ /* 0x100fe200080108c7 */
[----:B------:R-:W2:Y:S01]  /*89c0*/  MUFU.EX2 R208, R208 ;  /* 0x000000d000d07308 */ /* 0x000ea20000000800 */
[----:B------:R-:W-:Y:S01]  /*89d0*/  FFMA.FTZ R159, R195, UR5, -R199 ;  /* 0x00000005c39f7c23 */ /* 0x000fe200080108c7 */
[--C-:B------:R-:W-:Y:S01]  /*89e0*/  FFMA.FTZ R199, R162, UR5, -R156.reuse ;  /* 0x00000005a2c77c23 */ /* 0x100fe2000801089c */
[--C-:B------:R-:W-:Y:S01]  /*89f0*/  FFMA.FTZ R203, R170, UR5, -R156.reuse ;  /* 0x00000005aacb7c23 */ /* 0x100fe2000801089c */
[--C-:B------:R-:W-:Y:S01]  /*8a00*/  FFMA.FTZ R170, R171, UR5, -R156.reuse ;  /* 0x00000005abaa7c23 */ /* 0x100fe2000801089c */
[--C-:B------:R-:W-:Y:S01]  /*8a10*/  FFMA.FTZ R152, R152, UR5, -R156.reuse ;  /* 0x0000000598987c23 */ /* 0x100fe2000801089c */
[--C-:B------:R-:W-:Y:S01]  /*8a20*/  FFMA.FTZ R153, R153, UR5, -R156.reuse ;  /* 0x0000000599997c23 */ /* 0x100fe2000801089c */
[--C-:B------:R-:W-:Y:S01]  /*8a30*/  FFMA.FTZ R195, R154, UR5, -R156.reuse ;  /* 0x000000059ac37c23 */ /* 0x100fe2000801089c */
[----:B------:R-:W3:Y:S01]  /*8a40*/  MUFU.EX2 R158, R158 ;  /* 0x0000009e009e7308 */ /* 0x000ee20000000800 */
[----:B-1----:R-:W-:Y:S01]  /*8a50*/  FFMA.FTZ R5, R0, R5, R209 ;  /* 0x0000000500057223 */ /* 0x002fe200000100d1 */
[----:B------:R-:W-:-:S06]  /*8a60*/  FFMA.FTZ R155, R155, UR5, -R156 ;  /* 0x000000059b9b7c23 */ /* 0x000fcc000801089c */
[----:B------:R-:W1:Y:S01]  /*8a70*/  MUFU.EX2 R210, R210 ;  /* 0x000000d200d27308 */ /* 0x000e620000000800 */
[----:B--2---:R-:W-:-:S07]  /*8a80*/  FADD.FTZ R169, R208, R169 ;  /* 0x000000a9d0a97221 */ /* 0x004fce0000010000 */
[----:B------:R-:W2:Y:S01]  /*8a90*/  MUFU.EX2 R211, R211 ;  /* 0x000000d300d37308 */ /* 0x000ea20000000800 */
[----:B---3--:R-:W-:-:S07]  /*8aa0*/  FADD.FTZ R20, R158, R5 ;  /* 0x000000059e147221 */ /* 0x008fce0000010000 */
[----:B------:R-:W3:Y:S01]  /*8ab0*/  MUFU.EX2 R193, R193 ;  /* 0x000000c100c17308 */ /* 0x000ee20000000800 */
[----:B-1----:R-:W-:-:S07]  /*8ac0*/  FADD.FTZ R174, R210, R169 ;  /* 0x000000a9d2ae7221 */ /* 0x002fce0000010000 */
        /* <DEDUP_REMOVED lines=11> */
[----:B-1----:R-:W-:Y:S01]  /*8b80*/  FADD.FTZ R161, R189, R162 ;  /* 0x000000a2bda17221 */ /* 0x002fe20000010000 */
        /* <DEDUP_REMOVED lines=26> */
[----:B--2---:R-:W-:Y:S01]  /*8d30*/  FADD.FTZ R20, R170, R5 ;  /* 0x00000005aa147221 */ /* 0x004fe20000010000 */
[----:B------:R-:W-:-:S05]  /*8d40*/  MOV R5, UR60 ;  /* 0x0000003c00057c02 */ /* 0x000fca0008000f00 */
[----:B------:R-:W-:Y:S01]  /*8d50*/  @P1 VIADD R5, R5, 0x38840 ;  /* 0x0003884005051836 */ /* 0x000fe20000000000 */
[----:B------:R-:W2:Y:S01]  /*8d60*/  MUFU.EX2 R167, R167 ;  /* 0x000000a700a77308 */ /* 0x000ea20000000800 */
[----:B---3--:R-:W-:-:S03]  /*8d70*/  FADD.FTZ R154, R196, R161 ;  /* 0x000000a1c49a7221 */ /* 0x008fc60000010000 */
[----:B----4-:R-:W-:-:S04]  /*8d80*/  @P1 PRMT R5, R225, 0x654, R5 ;  /* 0x00000654e1051816 */ /* 0x010fc80000000005 */
[----:B------:R-:W3:Y:S01]  /*8d90*/  MUFU.EX2 R160, R160 ;  /* 0x000000a000a07308 */ /* 0x000ee20000000800 */
[----:B-1----:R-:W-:Y:S01]  /*8da0*/  FADD.FTZ R161, R197, R20 ;  /* 0x00000014c5a17221 */ /* 0x002fe20000010000 */
[----:B------:R1:W-:Y:S06]  /*8db0*/  @P1 SYNCS.ARRIVE.TRANS64.RED.A1T0 RZ, [R5+URZ], RZ ;  /* 0x000000ff05ff19a7 */ /* 0x0003ec000810043f */
[----:B------:R-:W4:Y:S01]  /*8dc0*/  MUFU.EX2 R198, R198 ;  /* 0x000000c600c67308 */ /* 0x000f220000000800 */
[----:B--2---:R-:W-:-:S07]  /*8dd0*/  FADD.FTZ R163, R167, R154 ;  /* 0x0000009aa7a37221 */ /* 0x004fce0000010000 */
[----:B------:R-:W2:Y:S01]  /*8de0*/  MUFU.EX2 R199, R199 ;  /* 0x000000c700c77308 */ /* 0x000ea20000000800 */
[----:B---3--:R-:W-:-:S07]  /*8df0*/  FADD.FTZ R20, R160, R161 ;  /* 0x000000a1a0147221 */ /* 0x008fce0000010000 */
[----:B------:R-:W1:Y:S01]  /*8e00*/  MUFU.EX2 R165, R165 ;  /* 0x000000a500a57308 */ /* 0x000e620000000800 */
[----:B----4-:R-:W-:-:S07]  /*8e10*/  FADD.FTZ R154, R198, R163 ;  /* 0x000000a3c69a7221 */ /* 0x010fce0000010000 */
[----:B------:R-:W3:Y:S01]  /*8e20*/  MUFU.EX2 R162, R162 ;  /* 0x000000a200a27308 */ /* 0x000ee20000000800 */
[----:B--2---:R-:W-:-:S07]  /*8e30*/  FADD.FTZ R161, R199, R20 ;  /* 0x00000014c7a17221 */ /* 0x004fce0000010000 */
[----:B------:R-:W2:Y:S01]  /*8e40*/  MUFU.EX2 R192, R192 ;  /* 0x000000c000c07308 */ /* 0x000ea20000000800 */
[----:B-1----:R-:W-:-:S07]  /*8e50*/  FADD.FTZ R5, R165, R154 ;  /* 0x0000009aa5057221 */ /* 0x002fce0000010000 */
[----:B------:R-:W1:Y:S01]  /*8e60*/  MUFU.EX2 R152, R152 ;  /* 0x0000009800987308 */ /* 0x000e620000000800 */
[----:B---3--:R-:W-:-:S07]  /*8e70*/  FADD.FTZ R161, R162, R161 ;  /* 0x000000a1a2a17221 */ /* 0x008fce0000010000 */
        /* <DEDUP_REMOVED lines=11> */
[----:B---3--:R-:W-:Y:S01]  /*8f30*/  FADD.FTZ R154, R195, R154 ;  /* 0x0000009ac39a7221 */ /* 0x008fe20000010000 */
[----:B--2---:R-:W-:-:S03]  /*8f40*/  FADD.FTZ R20, R183, R20 ;  /* 0x00000014b7147221 */ /* 0x004fc60000010000 */
[----:B-1----:R-:W-:Y:S01]  /*8f50*/  FADD.FTZ R5, R155, R154 ;  /* 0x0000009a9b057221 */ /* 0x002fe20000010000 */
[----:B------:R-:W-:Y:S06]  /*8f60*/  @!P0 BRA `(.L_x_147) ;  /* 0x0000000000048947 */ /* 0x000fec0003800000 */
[----:B------:R-:W-:Y:S01]  /*8f70*/  BPT.TRAP 0x1 ;  /* 0x000000040000795c */ /* 0x000fe20000300000 */
.L_x_147:
[----:B------:R-:W2:Y:S01]  /*8f80*/  LDL R156, [R1] ;  /* 0x00000000019c7983 */ /* 0x000ea20000100800 */
[----:B------:R-:W-:Y:S01]  /*8f90*/  ISETP.NE.AND P1, PT, R22, RZ, PT ;  /* 0x000000ff1600720c */ /* 0x000fe20003f25270 */
[----:B------:R-:W-:Y:S01]  /*8fa0*/  IMAD.U32 R154, RZ, RZ, UR4 ;  /* 0x00000004ff9a7e24 */ /* 0x000fe2000f8e00ff */
[----:B------:R-:W-:Y:S01]  /*8fb0*/  R2UR UR6, R224 ;  /* 0x00000000e00672ca */ /* 0x000fe200000e0000 */
[----:B------:R-:W-:Y:S01]  /*8fc0*/  UMOV UR39, UR38 ;  /* 0x0000002600277c82 */ /* 0x000fe20008000000 */
[----:B------:R-:W-:Y:S01]  /*8fd0*/  R2UR UR61, R19 ;  /* 0x00000000133d72ca */ /* 0x000fe200000e0000 */
[----:B------:R-:W-:Y:S01]  /*8fe0*/  IMAD.MOV.U32 R223, RZ, RZ, R4 ;  /* 0x000000ffffdf7224 */ /* 0x000fe200078e0004 */
[----:B------:R-:W-:Y:S02]  /*8ff0*/  F2FP.BF16.F32.PACK_AB R210, R193, R210 ;  /* 0x000000d2c1d2723e */ /* 0x000fe400000010ff */
[----:B------:R-:W-:Y:S02]  /*9000*/  F2FP.BF16.F32.PACK_AB R208, R208, R157 ;  /* 0x0000009dd0d0723e */ /* 0x000fe400000010ff */
[----:B------:R-:W-:-:S02]  /*9010*/  F2FP.BF16.F32.PACK_AB R209, R158, R209 ;  /* 0x000000d19ed1723e */ /* 0x000fc400000010ff */
[----:B------:R-:W-:Y:S01]  /*9020*/  F2FP.BF16.F32.PACK_AB R211, R164, R211 ;  /* 0x000000d3a4d3723e */ /* 0x000fe200000010ff */
[----:B------:R-:W-:Y:S01]  /*9030*/  @P1 VIADD R154, R154, 0x38860 ;  /* 0x000388609a9a1836 */ /* 0x000fe20000000000 */
[----:B------:R-:W-:Y:S01]  /*9040*/  F2FP.BF16.F32.PACK_AB R204, R189, R204 ;  /* 0x000000ccbdcc723e */ /* 0x000fe200000010ff */
[----:B------:R-:W-:Y:S01]  /*9050*/  UIADD3 UR4, UR6, -0x1, URZ ;  /* 0xffffffff06047890 */ /* 0x000fe2000fffe03f */
[----:B------:R-:W-:Y:S02]  /*9060*/  F2FP.BF16.F32.PACK_AB R205, R166, R205 ;  /* 0x000000cda6cd723e */ /* 0x000fe400000010ff */
[----:B------:R-:W-:Y:S02]  /*9070*/  F2FP.BF16.F32.PACK_AB R206, R181, R206 ;  /* 0x000000ceb5ce723e */ /* 0x000fe400000010ff */
[----:B------:R-:W-:Y:S01]  /*9080*/  F2FP.BF16.F32.PACK_AB R207, R172, R207 ;  /* 0x000000cfaccf723e */ /* 0x000fe200000010ff */
[----:B------:R-:W-:Y:S01]  /*9090*/  IMAD.U32 R224, RZ, RZ, UR4 ;  /* 0x00000004ffe07e24 */ /* 0x000fe2000f8e00ff */
[----:B------:R-:W-:-:S02]  /*90a0*/  F2FP.BF16.F32.PACK_AB R200, R175, R200 ;  /* 0x000000c8afc8723e */ /* 0x000fc400000010ff */
[----:B------:R-:W-:Y:S02]  /*90b0*/  F2FP.BF16.F32.PACK_AB R201, R168, R201 ;  /* 0x000000c9a8c9723e */ /* 0x000fe400000010ff */
[----:B------:R-:W-:Y:S02]  /*90c0*/  F2FP.BF16.F32.PACK_AB R202, R173, R202 ;  /* 0x000000caadca723e */ /* 0x000fe400000010ff */
[----:B------:R-:W-:Y:S02]  /*90d0*/  F2FP.BF16.F32.PACK_AB R203, R170, R203 ;  /* 0x000000cbaacb723e */ /* 0x000fe400000010ff */
[----:B------:R-:W-:Y:S02]  /*90e0*/  F2FP.BF16.F32.PACK_AB R196, R167, R196 ;  /* 0x000000c4a7c4723e */ /* 0x000fe400000010ff */
[----:B------:R-:W-:Y:S02]  /*90f0*/  F2FP.BF16.F32.PACK_AB R197, R160, R197 ;  /* 0x000000c5a0c5723e */ /* 0x000fe400000010ff */
[----:B------:R-:W-:-:S02]  /*9100*/  F2FP.BF16.F32.PACK_AB R198, R165, R198 ;  /* 0x000000c6a5c6723e */ /* 0x000fc400000010ff */
[----:B------:R-:W-:Y:S02]  /*9110*/  F2FP.BF16.F32.PACK_AB R199, R162, R199 ;  /* 0x000000c7a2c7723e */ /* 0x000fe400000010ff */
[----:B------:R-:W-:Y:S02]  /*9120*/  F2FP.BF16.F32.PACK_AB R192, R159, R192 ;  /* 0x000000c09fc0723e */ /* 0x000fe400000010ff */
[----:B------:R-:W-:Y:S02]  /*9130*/  F2FP.BF16.F32.PACK_AB R193, R153, R152 ;  /* 0x0000009899c1723e */ /* 0x000fe400000010ff */
[----:B------:R-:W-:Y:S02]  /*9140*/  F2FP.BF16.F32.PACK_AB R194, R183, R194 ;  /* 0x000000c2b7c2723e */ /* 0x000fe400000010ff */
[----:B------:R-:W-:Y:S02]  /*9150*/  F2FP.BF16.F32.PACK_AB R195, R155, R195 ;  /* 0x000000c39bc3723e */ /* 0x000fe400000010ff */
[----:B------:R-:W-:-:S02]  /*9160*/  MOV R222, R3 ;  /* 0x0000000300de7202 */ /* 0x000fc40000000f00 */
[----:B--2---:R-:W-:-:S04]  /*9170*/  @P1 PRMT R154, R156, 0x654, R154 ;  /* 0x000006549c9a1816 */ /* 0x004fc8000000009a */
[----:B------:R1:W-:Y:S01]  /*9180*/  @P1 SYNCS.ARRIVE.TRANS64.RED.A1T0 RZ, [R154+URZ], RZ ;  /* 0x000000ff9aff19a7 */ /* 0x0003e2000810043f */
[----:B------:R-:W-:-:S13]  /*9190*/  ISETP.LT.AND P1, PT, RZ, UR6, PT ;  /* 0x00000006ff007c0c */ /* 0x000fda000bf21270 */
[----:B-1----:R-:W-:Y:S05]  /*91a0*/  @P1 BRA `(.L_x_148) ;  /* 0xffffffc400081947 */ /* 0x002fea000383ffff */
.L_x_137:
        /* <DEDUP_REMOVED lines=131> */
.L_x_149:
        /* <DEDUP_REMOVED lines=8> */
.L_x_150:
[----:B--2---:R-:W-:Y:S05]  /*9a60*/  @P1 BRA `(.L_x_151) ;  /* 0x0000000000081947 */ /* 0x004fea0003800000 */
[----:B------:R-:W2:Y:S02]  /*9a70*/  SYNCS.PHASECHK.TRANS64.TRYWAIT P1, [UR8+0x38850], R0 ;  /* 0x03885000ff0075a7 */ /* 0x000ea40008020148 */
[----:B--2---:R-:W-:Y:S05]  /*9a80*/  @!P1 BRA `(.L_x_152) ;  /* 0x0000005800309947 */ /* 0x004fea0003800000 */
.L_x_151:
[----:B------:R-:W-:Y:S01]  /*9a90*/  R2UR UR4, R18 ;  /* 0x00000000120472ca */ /* 0x000fe200000e0000 */
[----:B------:R-:W-:Y:S01]  /*9aa0*/  WARPGROUP.ARRIVE ;  /* 0x00000000000079c5 */ /* 0x000fe20000000000 */
[----:B------:R-:W-:Y:S01]  /*9ab0*/  UMOV UR7, 0x40000040 ;  /* 0x4000004000077882 */ /* 0x000fe20000000000 */
[----:B--2---:R-:W2:Y:S04]  /*9ac0*/  SHFL.BFLY PT, R7, R20, 0x2, 0x1f ;  /* 0x0c401f0014077f89 */ /* 0x004ea800000e0000 */
[----:B-1----:R-:W1:Y:S06]  /*9ad0*/  SHFL.BFLY PT, R0, R5, 0x2, 0x1f ;  /* 0x0c401f0005007f89 */ /* 0x002e6c00000e0000 */
[----:B------:R-:W-:-:S04]  /*9ae0*/  UIADD3 UR4, UR4, 0x400, URZ ;  /* 0x0000040004047890 */ /* 0x000fc8000fffe03f */
[----:B------:R-:W-:-:S04]  /*9af0*/  USHF.R.U32.HI UR4, URZ, 0x4, UR4 ;  /* 0x000000043f047899 */ /* 0x000fc80008011604 */
[----:B------:R-:W-:-:S04]  /*9b00*/  ULOP3.LUT UR4, UR4, 0x3fff, URZ, 0xc0, !UPT ;  /* 0x00003fff04047892 */ /* 0x000fc8000f8ec03f */
[----:B------:R-:W-:Y:S01]  /*9b10*/  ULOP3.LUT UR4, UR4, 0x2800000, URZ, 0xfc, !UPT ;  /* 0x0280000004047892 */ /* 0x000fe2000f8efc3f */
[----:B--2---:R-:W-:Y:S01]  /*9b20*/  FADD.FTZ R7, R7, R20 ;  /* 0x0000001407077221 */ /* 0x004fe20000010000 */
[----:B------:R-:W-:Y:S02]  /*9b30*/  MOV R20, RZ ;  /* 0x000000ff00147202 */ /* 0x000fe40000000f00 */
[----:B------:R-:W-:Y:S01]  /*9b40*/  UIMAD UR4, UR38, 0xa00, UR4 ;  /* 0x00000a00260478a4 */ /* 0x000fe2000f8e0204 */
[----:B-1----:R-:W-:Y:S01]  /*9b50*/  FADD.FTZ R2, R0, R5 ;  /* 0x0000000500027221 */ /* 0x002fe20000010000 */
[----:B------:R-:W-:Y:S01]  /*9b60*/  IMAD.U32 R5, RZ, RZ, UR5 ;  /* 0x00000005ff057e24 */ /* 0x000fe2000f8e00ff */
[----:B------:R-:W1:Y:S04]  /*9b70*/  SHFL.BFLY PT, R0, R7, 0x1, 0x1f ;  /* 0x0c201f0007007f89 */ /* 0x000e6800000e0000 */
[----:B------:R-:W-:Y:S01]  /*9b80*/  UMOV UR6, UR4 ;  /* 0x0000000400067c82 */ /* 0x000fe20008000000 */
[----:B------:R-:W2:Y:S01]  /*9b90*/  SHFL.BFLY PT, R9, R2, 0x1, 0x1f ;  /* 0x0c201f0002097f89 */ /* 0x000ea200000e0000 */
[----:B------:R-:W-:Y:S01]  /*9ba0*/  HGMMA.64x256x16.F32.BF16 R24, R208, gdesc[UR4].tnspB, R24, gsb0 ;  /* 0x43e00004d0187df0 */ /* 0x000fe20008001818 */
[----:B------:R-:W-:Y:S01]  /*9bb0*/  UIADD3 UR6, UR4, 0x80, URZ ;  /* 0x0000008004067890 */ /* 0x000fe2000fffe03f */
[----:B------:R-:W-:Y:S01]  /*9bc0*/  UMOV UR7, 0x40000040 ;  /* 0x4000004000077882 */ /* 0x000fe20000000000 */
[----:B-1----:R-:W-:Y:S01]  /*9bd0*/  FADD.FTZ R10, R7, R0 ;  /* 0x00000000070a7221 */ /* 0x002fe20000010000 */
[----:B------:R-:W-:-:S02]  /*9be0*/  IMAD.U32 R7, RZ, RZ, UR5 ;  /* 0x00000005ff077e24 */ /* 0x000fc4000f8e00ff */
[----:B------:R-:W-:Y:S02]  /*9bf0*/  IMAD.MOV.U32 R0, RZ, RZ, -0x800000 ;  /* 0xff800000ff007424 */ /* 0x000fe400078e00ff */
[----:B--2---:R-:W-:Y:S01]  /*9c00*/  FADD.FTZ R11, R2, R9 ;  /* 0x00000009020b7221 */ /* 0x004fe20000010000 */
[----:B------:R-:W-:Y:S01]  /*9c10*/  FSETP.NE.FTZ.AND P1, PT, R10, RZ, PT ;  /* 0x000000ff0a00720b */ /* 0x000fe20003f35000 */
[----:B------:R-:W-:Y:S01]  /*9c20*/  IMAD.MOV.U32 R9, RZ, RZ, RZ ;  /* 0x000000ffff097224 */ /* 0x000fe200078e00ff */
[----:B------:R-:W-:Y:S02]  /*9c30*/  MOV R2, 0xff800000 ;  /* 0xff80000000027802 */ /* 0x000fe40000000f00 */
[----:B------:R-:W-:-:S09]  /*9c40*/  FSETP.NE.FTZ.AND P2, PT, R11, RZ, PT ;  /* 0x000000ff0b00720b */ /* 0x000fd20003f55000 */
[----:B------:R-:W1:Y:S01]  /*9c50*/  @P1 MUFU.LG2 R6, R10 ;  /* 0x0000000a00061308 */ /* 0x000e620000000c00 */
[----:B------:R-:W-:-:S03]  /*9c60*/  @P1 FMUL.FTZ R5, R5, 0.69314718246459960938 ;  /* 0x3f31721805051820 */ /* 0x000fc60000410000 */
[----:B------:R-:W-:-:S04]  /*9c70*/  @P2 FMUL.FTZ R7, R7, 0.69314718246459960938 ;  /* 0x3f31721807072820 */ /* 0x000fc80000410000 */
[----:B------:R-:W2:Y:S08]  /*9c80*/  @P2 MUFU.LG2 R8, R11 ;  /* 0x0000000b00082308 */ /* 0x000eb00000000c00 */
[----:B------:R3:W4:Y:S01]  /*9c90*/  @P1 MUFU.RCP R20, R10 ;  /* 0x0000000a00141308 */ /* 0x0007220000001000 */
[----:B-1----:R-:W-:-:S04]  /*9ca0*/  @P1 FMUL.FTZ R6, R6, 0.69314718246459960938 ;  /* 0x3f31721806061820 */ /* 0x002fc80000410000 */
[----:B------:R-:W-:-:S03]  /*9cb0*/  @P1 FFMA.FTZ R2, R5, R4, R6 ;  /* 0x0000000405021223 */ /* 0x000fc60000010006 */
[----:B------:R3:W1:Y:S01]  /*9cc0*/  @P2 MUFU.RCP R9, R11 ;  /* 0x0000000b00092308 */ /* 0x0006620000001000 */
[----:B--2---:R-:W-:-:S04]  /*9cd0*/  @P2 FMUL.FTZ R8, R8, 0.69314718246459960938 ;  /* 0x3f31721808082820 */ /* 0x004fc80000410000 */
[----:B------:R-:W-:Y:S01]  /*9ce0*/  @P2 FFMA.FTZ R0, R7, R3, R8 ;  /* 0x0000000307002223 */ /* 0x000fe20000010008 */
[----:B------:R-:W-:Y:S02]  /*9cf0*/  WARPGROUP.DEPBAR.LE gsb0, 0x0 ;  /* 0x00008000000079c5 */ /* 0x000fe40000010000 */
[----:B------:R-:W-:-:S06]  /*9d00*/  WARPGROUP.ARRIVE ;  /* 0x00000000000079c5 */ /* 0x000fcc0000000000 */
        /* <DEDUP_REMOVED lines=9> */
[----:B------:R-:W-:Y:S01]  /*9da0*/  UIADD3 UR4, UR4, 0x200, URZ ;  /* 0x0000020004047890 */ /* 0x000fe2000fffe03f */
[----:B------:R-:W-:Y:S02]  /*9db0*/  WARPGROUP.DEPBAR.LE gsb0, 0x0 ;  /* 0x00008000000079c5 */ /* 0x000fe40000010000 */
[----:B------:R-:W-:-:S15]  /*9dc0*/  WARPGROUP.ARRIVE ;  /* 0x00000000000079c5 */ /* 0x000fde0000000000 */
[----:B------:R-:W-:-:S07]  /*9dd0*/  NOP ;  /* 0x0000000000007918 */ /* 0x000fce0000000000 */
[----:B------:R-:W-:Y:S01]  /*9de0*/  HGMMA.64x256x16.F32.BF16 R24, R196, gdesc[UR4].tnspB, R24, gsb0 ;  /* 0x43e00004c4187df0 */ /* 0x000fe20008001818 */
[----:B------:R-:W-:Y:S01]  /*9df0*/  UMOV UR6, UR4 ;  /* 0x0000000400067c82 */ /* 0x000fe20008000000 */
[----:B------:R-:W-:Y:S01]  /*9e00*/  UMOV UR7, 0x40000040 ;  /* 0x4000004000077882 */ /* 0x000fe20000000000 */
[----:B------:R-:W-:Y:S02]  /*9e10*/  WARPGROUP.DEPBAR.LE gsb0, 0x0 ;  /* 0x00008000000079c5 */ /* 0x000fe40000010000 */
[----:B------:R-:W-:-:S15]  /*9e20*/  WARPGROUP.ARRIVE ;  /* 0x00000000000079c5 */ /* 0x000fde0000000000 */
[----:B------:R-:W-:-:S08]  /*9e30*/  NOP ;  /* 0x0000000000007918 */ /* 0x000fd00000000000 */
[----:B------:R-:W-:Y:S03]  /*9e40*/  HGMMA.64x256x16.F32.BF16 R24, R192, gdesc[UR4].tnspB, R24, gsb0 ;  /* 0x43e00004c0187df0 */ /* 0x000fe60008001818 */
[----:B------:R-:W-:Y:S02]  /*9e50*/  WARPGROUP.DEPBAR.LE gsb0, 0x0 ;  /* 0x00008000000079c5 */ /* 0x000fe40000010000 */
[----:B-1-34-:R-:W-:Y:S05]  /*9e60*/  @!P0 BRA `(.L_x_153) ;  /* 0x0000000000048947 */ /* 0x01afea0003800000 */
[----:B------:R-:W-:Y:S01]  /*9e70*/  BPT.TRAP 0x1 ;  /* 0x000000040000795c */ /* 0x000fe20000300000 */
.L_x_153:
[----:B------:R-:W2:Y:S01]  /*9e80*/  LDL R21, [R1] ;  /* 0x0000000001157983 */ /* 0x000ea20000100800 */
[----:B------:R-:W-:Y:S01]  /*9e90*/  ISETP.NE.AND P0, PT, R22, RZ, PT ;  /* 0x000000ff1600720c */ /* 0x000fe20003f05270 */
        /* <DEDUP_REMOVED lines=64> */
[----:B------:R-:W-:Y:S01]  /*a2a0*/  IMAD.U32 R20, RZ, RZ, UR8 ;  /* 0x00000008ff147e24 */ /* 0x000fe2000f8e00ff */
[----:B------:R-:W-:Y:S01]  /*a2b0*/  IADD3 R29, P4, R16, 0x60, RZ ;  /* 0x00000060101d7810 */ /* 0x000fe20007f9e0ff */
[-C--:B------:R-:W-:Y:S01]  /*a2c0*/  FMUL.FTZ R156, R35, R9.reuse ;  /* 0x00000009239c7220 */ /* 0x080fe20000410000 */
[----:B------:R-:W-:Y:S01]  /*a2d0*/  R2UR UR5, R216 ;  /* 0x00000000d80572ca */ /* 0x000fe200000e0000 */
[----:B------:R-:W-:Y:S01]  /*a2e0*/  @P0 VIADD R20, R20, 0x38860 ;  /* 0x0003886014140836 */ /* 0x000fe20000000000 */
[----:B------:R-:W-:Y:S01]  /*a2f0*/  LOP3.LUT R28, R29, 0x380, RZ, 0xc0, !PT ;  /* 0x000003801d1c7812 */ /* 0x000fe200078ec0ff */
[-C--:B------:R-:W-:Y:S01]  /*a300*/  FMUL.FTZ R25, R39, R9.reuse ;  /* 0x0000000927197220 */ /* 0x080fe20000410000 */
[----:B------:R-:W-:Y:S01]  /*a310*/  IADD3 R35, P6, R16, 0x4020, RZ ;  /* 0x0000402010237810 */ /* 0x000fe20007fde0ff */
[-C--:B------:R-:W-:Y:S01]  /*a320*/  FMUL.FTZ R49, R27, R9.reuse ;  /* 0x000000091b317220 */ /* 0x080fe20000410000 */
[----:B------:R-:W-:Y:S01]  /*a330*/  SHF.R.U64 R28, R28, 0x3, RZ ;  /* 0x000000031c1c7819 */ /* 0x000fe200000012ff */
[-C--:B------:R-:W-:Y:S01]  /*a340*/  FMUL.FTZ R56, R26, R9.reuse ;  /* 0x000000091a387220 */ /* 0x080fe20000410000 */
[----:B------:R-:W-:Y:S01]  /*a350*/  R2UR UR6, R215 ;  /* 0x00000000d70672ca */ /* 0x000fe200000e0000 */
[----:B------:R-:W-:Y:S01]  /*a360*/  FMUL.FTZ R53, R31, R9 ;  /* 0x000000091f357220 */ /* 0x000fe20000410000 */
[----:B------:R-:W-:Y:S01]  /*a370*/  LOP3.LUT R28, R28, R29, RZ, 0x3c, !PT ;  /* 0x0000001d1c1c7212 */ /* 0x000fe200078e3cff */
[-C--:B------:R-:W-:Y:S01]  /*a380*/  FMUL.FTZ R164, R30, R9.reuse ;  /* 0x000000091ea47220 */ /* 0x080fe20000410000 */
[----:B------:R-:W-:Y:S01]  /*a390*/  IADD3 R39, P5, R16, 0x4040, RZ ;  /* 0x0000404010277810 */ /* 0x000fe20007fbe0ff */
        /* <DEDUP_REMOVED lines=58> */
[--C-:B------:R-:W-:Y:S01]  /*a740*/  IMAD.X R29, RZ, RZ, R17.reuse, P4 ;  /* 0x000000ffff1d7224 */ /* 0x100fe200020e0611 */
[C---:B------:R-:W-:Y:S01]  /*a750*/  IADD3 R9, P4, R16.reuse, 0x8040, RZ ;  /* 0x0000804010097810 */ /* 0x040fe20007f9e0ff */
[----:B------:R-:W-:Y:S01]  /*a760*/  UIADD3 UR34, -UR5, URZ, URZ ;  /* 0x0000003f05227290 */ /* 0x000fe2000fffe13f */
[----:B------:R-:W-:Y:S01]  /*a770*/  LOP3.LUT R34, R35, 0x380, RZ, 0xc0, !PT ;  /* 0x0000038023227812 */ /* 0x000fe200078ec0ff */
[----:B------:R-:W-:Y:S01]  /*a780*/  ULDC UR4, c[0x0][0xda8] ;  /* 0x00036a0000047ab9 */ /* 0x000fe20000000800 */
[C---:B------:R-:W-:Y:S01]  /*a790*/  IADD3 R31, P3, R16.reuse, 0x4000, RZ ;  /* 0x00004000101f7810 */ /* 0x040fe20007f7e0ff */
[----:B------:R-:W-:Y:S01]  /*a7a0*/  UIMAD UR34, UR4, UR34, UR6 ;  /* 0x00000022042272a4 */ /* 0x000fe2000f8e0206 */
[----:B------:R-:W-:Y:S01]  /*a7b0*/  LOP3.LUT R38, R39, 0x380, RZ, 0xc0, !PT ;  /* 0x0000038027267812 */ /* 0x000fe200078ec0ff */
[----:B------:R-:W-:Y:S01]  /*a7c0*/  UIADD3 UR35, -UR36, URZ, URZ ;  /* 0x0000003f24237290 */ /* 0x000fe2000fffe13f */
[----:B------:R-:W-:Y:S01]  /*a7d0*/  LOP3.LUT R55, R16, 0x380, RZ, 0xc0, !PT ;  /* 0x0000038010377812 */ /* 0x000fe200078ec0ff */
[----:B------:R-:W-:Y:S01]  /*a7e0*/  ULDC UR4, c[0x0][0xdb4] ;  /* 0x00036d0000047ab9 */ /* 0x000fe20000000800 */
[----:B------:R-:W-:Y:S01]  /*a7f0*/  LOP3.LUT R48, R9, 0x380, RZ, 0xc0, !PT ;  /* 0x0000038009307812 */ /* 0x000fe200078ec0ff */
[----:B------:R-:W-:Y:S01]  /*a800*/  USHF.L.U32 UR34, UR34, 0x7, URZ ;  /* 0x0000000722227899 */ /* 0x000fe2000800063f */
[----:B------:R-:W-:Y:S01]  /*a810*/  SHF.R.U64 R34, R34, 0x3, RZ ;  /* 0x0000000322227819 */ /* 0x000fe200000012ff */
[----:B------:R-:W-:Y:S01]  /*a820*/  UIMAD UR35, UR4, UR35, UR5 ;  /* 0x00000023042372a4 */ /* 0x000fe2000f8e0205 */
[----:B------:R-:W-:Y:S01]  /*a830*/  LOP3.LUT R30, R31, 0x380, RZ, 0xc0, !PT ;  /* 0x000003801f1e7812 */ /* 0x000fe200078ec0ff */
[----:B------:R-:W-:Y:S01]  /*a840*/  ULDC.64 UR8, c[0x0][0xb70] ;  /* 0x0002dc0000087ab9 */ /* 0x000fe20000000a00 */
[----:B------:R-:W-:Y:S01]  /*a850*/  SHF.R.U64 R38, R38, 0x3, RZ ;  /* 0x0000000326267819 */ /* 0x000fe200000012ff */
[----:B------:R-:W-:Y:S01]  /*a860*/  USHF.R.S32.HI UR4, URZ, 0x1f, UR35 ;  /* 0x0000001f3f047899 */ /* 0x000fe20008011423 */
[----:B------:R-:W-:Y:S01]  /*a870*/  SHF.R.U64 R55, R55, 0x3, RZ ;  /* 0x0000000337377819 */ /* 0x000fe200000012ff */
[----:B------:R-:W-:Y:S01]  /*a880*/  ULDC UR7, c[0x0][0xa88] ;  /* 0x0002a20000077ab9 */ /* 0x000fe20000000800 */
[----:B------:R-:W-:Y:S01]  /*a890*/  SHF.R.U64 R48, R48, 0x3, RZ ;  /* 0x0000000330307819 */ /* 0x000fe200000012ff */
[----:B------:R-:W-:Y:S01]  /*a8a0*/  UIMAD UR6, UR4, UR8, URZ ;  /* 0x00000008040672a4 */ /* 0x000fe2000f8e023f */
[----:B------:R-:W-:Y:S01]  /*a8b0*/  LOP3.LUT R34, R34, R35, RZ, 0x3c, !PT ;  /* 0x0000002322227212 */ /* 0x000fe200078e3cff */
[----:B------:R-:W-:Y:S01]  /*a8c0*/  UIMAD.WIDE.U32 UR4, UR35, UR8, URZ ;  /* 0x00000008230472a5 */ /* 0x000fe2000f8e003f */
[----:B------:R-:W-:Y:S01]  /*a8d0*/  SHF.R.U64 R30, R30, 0x3, RZ ;  /* 0x000000031e1e7819 */ /* 0x000fe200000012ff */
[----:B------:R-:W-:Y:S01]  /*a8e0*/  UIMAD UR6, UR35, UR9, UR6 ;  /* 0x00000009230672a4 */ /* 0x000fe2000f8e0206 */
[----:B------:R-:W-:Y:S01]  /*a8f0*/  LOP3.LUT R38, R38, R39, RZ, 0x3c, !PT ;  /* 0x0000002726267212 */ /* 0x000fe200078e3cff */
[----:B------:R-:W-:Y:S01]  /*a900*/  ULDC.64 UR12, c[0x0][0x208] ;  /* 0x00008200000c7ab9 */ /* 0x000fe20000000a00 */
[----:B------:R-:W-:Y:S01]  /*a910*/  IADD3.X R35, RZ, R17, RZ, P6, !PT ;  /* 0x00000011ff237210 */ /* 0x000fe200037fe4ff */
[----:B------:R-:W-:Y:S01]  /*a920*/  UIADD3 UR6, UR5, UR6, URZ ;  /* 0x0000000605067290 */ /* 0x000fe2000fffe03f */
[----:B------:R-:W-:Y:S01]  /*a930*/  LOP3.LUT R54, R55, R16, RZ, 0x3c, !PT ;  /* 0x0000001037367212 */ /* 0x000fe200078e3cff */
[----:B------:R-:W-:Y:S01]  /*a940*/  IMAD.MOV.U32 R55, RZ, RZ, R17 ;  /* 0x000000ffff377224 */ /* 0x000fe200078e0011 */
[----:B------:R-:W-:-:S02]  /*a950*/  IADD3 R39, P6, R16, 0xc000, RZ ;  /* 0x0000c00010277810 */ /* 0x000fc40007fde0ff */
[----:B------:R-:W-:Y:S02]  /*a960*/  IADD3 R43, P2, R16, 0x4060, RZ ;  /* 0x00004060102b7810 */ /* 0x000fe40007f5e0ff */
[----:B------:R-:W-:Y:S02]  /*a970*/  LOP3.LUT R48, R48, R9, RZ, 0x3c, !PT ;  /* 0x0000000930307212 */ /* 0x000fe400078e3cff */
[----:B------:R-:W-:Y:S01]  /*a980*/  LOP3.LUT R30, R30, R31, RZ, 0x3c, !PT ;  /* 0x0000001f1e1e7212 */ /* 0x000fe200078e3cff */
[----:B------:R-:W-:Y:S01]  /*a990*/  IMAD.X R31, RZ, RZ, R17, P3 ;  /* 0x000000ffff1f7224 */ /* 0x000fe200018e0611 */
[----:B------:R-:W-:Y:S02]  /*a9a0*/  LOP3.LUT R52, R39, 0x380, RZ, 0xc0, !PT ;  /* 0x0000038027347812 */ /* 0x000fe400078ec0ff */
[----:B------:R-:W-:Y:S02]  /*a9b0*/  LOP3.LUT R42, R43, 0x380, RZ, 0xc0, !PT ;  /* 0x000003802b2a7812 */ /* 0x000fe400078ec0ff */
[----:B------:R-:W-:-:S02]  /*a9c0*/  MOV R55, R54 ;  /* 0x0000003600377202 */ /* 0x000fc40000000f00 */
[----:B------:R-:W-:Y:S02]  /*a9d0*/  F2FP.BF16.F32.PACK_AB R6, R6, R7 ;  /* 0x000000070606723e */ /* 0x000fe400000010ff */
[----:B------:R-:W-:Y:S02]  /*a9e0*/  F2FP.BF16.F32.PACK_AB R7, R53, R164 ;  /* 0x000000a43507723e */ /* 0x000fe400000010ff */
[----:B------:R-:W-:Y:S02]  /*a9f0*/  MOV R164, R28 ;  /* 0x0000001c00a47202 */ /* 0x000fe40000000f00 */
[----:B------:R-:W-:Y:S01]  /*aa00*/  SHF.R.U64 R52, R52, 0x3, RZ ;  /* 0x0000000334347819 */ /* 0x000fe200000012ff */
[----:B------:R-:W1:Y:S01]  /*aa10*/  LDC.64 R28, c[0x0][0xb78] ;  /* 0x0002de00ff1c7b82 */ /* 0x000e620000000a00 */
[----:B------:R-:W-:Y:S02]  /*aa20*/  SHF.R.U64 R42, R42, 0x3, RZ ;  /* 0x000000032a2a7819 */ /* 0x000fe400000012ff */
[----:B------:R-:W-:-:S02]  /*aa30*/  MOV R30, R30 ;  /* 0x0000001e001e7202 */ /* 0x000fc40000000f00 */
[----:B------:R-:W-:Y:S02]  /*aa40*/  IADD3 R31, R219, UR34, RZ ;  /* 0x00000022db1f7c10 */ /* 0x000fe4000fffe0ff */
[----:B------:R-:W-:Y:S02]  /*aa50*/  F2FP.BF16.F32.PACK_AB R4, R4, R5 ;  /* 0x000000050404723e */ /* 0x000fe400000010ff */
[----:B------:R-:W-:Y:S02]  /*aa60*/  IADD3 R51, P3, R16, 0x8060, RZ ;  /* 0x0000806010337810 */ /* 0x000fe40007f7e0ff */
[----:B------:R-:W-:Y:S01]  /*aa70*/  LOP3.LUT R52, R52, R39, RZ, 0x3c, !PT ;  /* 0x0000002734347212 */ /* 0x000fe200078e3cff */
[--C-:B------:R-:W-:Y:S01]  /*aa80*/  IMAD.X R39, RZ, RZ, R17.reuse, P5 ;  /* 0x000000ffff277224 */ /* 0x100fe200028e0611 */
[----:B------:R-:W-:Y:S01]  /*aa90*/  F2FP.BF16.F32.PACK_AB R5, R49, R56 ;  /* 0x000000383105723e */ /* 0x000fe200000010ff */
[--C-:B------:R-:W-:Y:S01]  /*aaa0*/  IMAD.X R49, RZ, RZ, R17.reuse, P4 ;  /* 0x000000ffff317224 */ /* 0x100fe200020e0611 */
[----:B------:R-:W-:Y:S01]  /*aab0*/  LOP3.LUT R42, R42, R43, RZ, 0x3c, !PT ;  /* 0x0000002b2a2a7212 */ /* 0x000fe200078e3cff */
[----:B------:R-:W-:Y:S01]  /*aac0*/  IMAD.X R43, RZ, RZ, R17, P2 ;  /* 0x000000ffff2b7224 */ /* 0x000fe200010e0611 */
[----:B------:R-:W-:-:S02]  /*aad0*/  IADD3 R57, P5, R16, 0xc020, RZ ;  /* 0x0000c02010397810 */ /* 0x000fc40007fbe0ff */
[----:B------:R-:W-:Y:S02]  /*aae0*/  IADD3 R59, P2, R16, 0xc040, RZ ;  /* 0x0000c040103b7810 */ /* 0x000fe40007f5e0ff */
[----:B------:R-:W-:Y:S02]  /*aaf0*/  LOP3.LUT R50, R51, 0x380, RZ, 0xc0, !PT ;  /* 0x0000038033327812 */ /* 0x000fe400078ec0ff */
[----:B------:R-:W-:Y:S02]  /*ab00*/  LOP3.LUT R56, R57, 0x380, RZ, 0xc0, !PT ;  /* 0x0000038039387812 */ /* 0x000fe400078ec0ff */
[----:B------:R-:W-:Y:S02]  /*ab10*/  LOP3.LUT R58, R59, 0x380, RZ, 0xc0, !PT ;  /* 0x000003803b3a7812 */ /* 0x000fe400078ec0ff */
[----:B------:R-:W-:Y:S02]  /*ab20*/  SHF.R.U64 R50, R50, 0x3, RZ ;  /* 0x0000000332327819 */ /* 0x000fe400000012ff */
[----:B------:R-:W-:-:S02]  /*ab30*/  F2FP.BF16.F32.PACK_AB R10, R10, R11 ;  /* 0x0000000b0a0a723e */ /* 0x000fc400000010ff */
[----:B------:R-:W-:Y:S02]  /*ab40*/  F2FP.BF16.F32.PACK_AB R8, R41, R8 ;  /* 0x000000082908723e */ /* 0x000fe400000010ff */
[----:B------:R-:W-:Y:S02]  /*ab50*/  F2FP.BF16.F32.PACK_AB R11, R40, R163 ;  /* 0x000000a3280b723e */ /* 0x000fe400000010ff */
[----:B------:R-:W-:Y:S02]  /*ab60*/  F2FP.BF16.F32.PACK_AB R12, R12, R13 ;  /* 0x0000000d0c0c723e */ /* 0x000fe400000010ff */
[----:B------:R-:W-:Y:S02]  /*ab70*/  F2FP.BF16.F32.PACK_AB R14, R14, R15 ;  /* 0x0000000f0e0e723e */ /* 0x000fe400000010ff */
[----:B------:R-:W-:Y:S02]  /*ab80*/  SHF.R.U64 R56, R56, 0x3, RZ ;  /* 0x0000000338387819 */ /* 0x000fe400000012ff */
[----:B------:R-:W-:-:S02]  /*ab90*/  F2FP.BF16.F32.PACK_AB R13, R153, R160 ;  /* 0x000000a0990d723e */ /* 0x000fc400000010ff */
[----:B------:R-:W-:Y:S02]  /*aba0*/  F2FP.BF16.F32.PACK_AB R15, R154, R161 ;  /* 0x000000a19a0f723e */ /* 0x000fe400000010ff */
[----:B------:R-:W-:Y:S02]  /*abb0*/  SHF.R.U64 R58, R58, 0x3, RZ ;  /* 0x000000033a3a7819 */ /* 0x000fe400000012ff */
[----:B------:R-:W-:Y:S02]  /*abc0*/  F2FP.BF16.F32.PACK_AB R24, R24, R3 ;  /* 0x000000031818723e */ /* 0x000fe400000010ff */
[----:B------:R-:W-:Y:S02]  /*abd0*/  F2FP.BF16.F32.PACK_AB R72, R73, R72 ;  /* 0x000000484948723e */ /* 0x000fe400000010ff */
[----:B------:R-:W-:Y:S01]  /*abe0*/  LOP3.LUT R50, R50, R51, RZ, 0x3c, !PT ;  /* 0x0000003332327212 */ /* 0x000fe200078e3cff */
[----:B------:R-:W-:Y:S01]  /*abf0*/  IMAD.X R51, RZ, RZ, R17, P3 ;  /* 0x000000ffff337224 */ /* 0x000fe200018e0611 */
[----:B------:R-:W-:-:S02]  /*ac00*/  MOV R34, R34 ;  /* 0x0000002200227202 */ /* 0x000fc40000000f00 */
[----:B------:R-:W-:Y:S02]  /*ac10*/  F2FP.BF16.F32.PACK_AB R73, R75, R74 ;  /* 0x0000004a4b49723e */ /* 0x000fe400000010ff */
[----:B------:R-:W-:Y:S02]  /*ac20*/  F2FP.BF16.F32.PACK_AB R80, R81, R80 ;  /* 0x000000505150723e */ /* 0x000fe400000010ff */
[----:B------:R-:W-:Y:S02]  /*ac30*/  MOV R38, R38 ;  /* 0x0000002600267202 */ /* 0x000fe40000000f00 */
[----:B------:R-:W-:Y:S02]  /*ac40*/  F2FP.BF16.F32.PACK_AB R74, R77, R76 ;  /* 0x0000004c4d4a723e */ /* 0x000fe400000010ff */
[----:B------:R-:W-:Y:S02]  /*ac50*/  F2FP.BF16.F32.PACK_AB R75, R79, R78 ;  /* 0x0000004e4f4b723e */ /* 0x000fe400000010ff */
[----:B------:R-:W-:-:S02]  /*ac60*/  F2FP.BF16.F32.PACK_AB R81, R83, R82 ;  /* 0x000000525351723e */ /* 0x000fc400000010ff */
[----:B------:R-:W-:Y:S02]  /*ac70*/  F2FP.BF16.F32.PACK_AB R88, R89, R88 ;  /* 0x000000585958723e */ /* 0x000fe400000010ff */
[----:B------:R-:W-:Y:S01]  /*ac80*/  LOP3.LUT R56, R56, R57, RZ, 0x3c, !PT ;  /* 0x0000003938387212 */ /* 0x000fe200078e3cff */
[----:B------:R-:W-:Y:S01]  /*ac90*/  IMAD.X R57, RZ, RZ, R17, P5 ;  /* 0x000000ffff397224 */ /* 0x000fe200028e0611 */
[----:B------:R-:W-:Y:S02]  /*aca0*/  MOV R42, R42 ;  /* 0x0000002a002a7202 */ /* 0x000fe40000000f00 */
[----:B------:R-:W-:Y:S02]  /*acb0*/  F2FP.BF16.F32.PACK_AB R82, R85, R84 ;  /* 0x000000545552723e */ /* 0x000fe400000010ff */
[----:B------:R-:W-:Y:S02]  /*acc0*/  F2FP.BF16.F32.PACK_AB R83, R87, R86 ;  /* 0x000000565753723e */ /* 0x000fe400000010ff */
[----:B------:R-:W-:-:S02]  /*acd0*/  F2FP.BF16.F32.PACK_AB R89, R91, R90 ;  /* 0x0000005a5b59723e */ /* 0x000fc400000010ff */
[----:B------:R-:W-:Y:S02]  /*ace0*/  F2FP.BF16.F32.PACK_AB R96, R97, R96 ;  /* 0x000000606160723e */ /* 0x000fe400000010ff */
[----:B------:R-:W-:Y:S01]  /*acf0*/  LOP3.LUT R58, R58, R59, RZ, 0x3c, !PT ;  /* 0x0000003b3a3a7212 */ /* 0x000fe200078e3cff */
[----:B------:R-:W-:Y:S01]  /*ad00*/  IMAD.X R59, RZ, RZ, R17, P2 ;  /* 0x000000ffff3b7224 */ /* 0x000fe200010e0611 */
[----:B------:R-:W-:Y:S02]  /*ad10*/  IADD3.X R53, RZ, R17, RZ, P6, !PT ;  /* 0x00000011ff357210 */ /* 0x000fe400037fe4ff */
        /* <DEDUP_REMOVED lines=9> */
[----:B------:R-:W-:Y:S02]  /*adb0*/  F2FP.BF16.F32.PACK_AB R106, R109, R108 ;  /* 0x0000006c6d6a723e */ /* 0x000fe400000010ff */
[----:B------:R-:W-:Y:S02]  /*adc0*/  F2FP.BF16.F32.PACK_AB R107, R111, R110 ;  /* 0x0000006e6f6b723e */ /* 0x000fe400000010ff */
[----:B--2---:R-:W-:Y:S02]  /*add0*/  @P0 PRMT R20, R21, 0x654, R20 ;  /* 0x0000065415140816 */ /* 0x004fe40000000014 */
[C---:B------:R-:W-:Y:S02]  /*ade0*/  IADD3 R21, P1, R16.reuse, 0x20, RZ ;  /* 0x0000002010157810 */ /* 0x040fe40007f3e0ff */
[----:B------:R2:W-:Y:S01]  /*adf0*/  @P0 SYNCS.ARRIVE.TRANS64.RED.A1T0 RZ, [R20+URZ], RZ ;  /* 0x000000ff14ff09a7 */ /* 0x0005e2000810043f */
[----:B------:R-:W-:Y:S01]  /*ae00*/  IADD3 R27, P0, R16, 0x40, RZ ;  /* 0x00000040101b7810 */ /* 0x000fe20007f1e0ff */
[----:B------:R-:W-:Y:S01]  /*ae10*/  BAR.SYNC.DEFER_BLOCKING 0x1, 0x100 ;  /* 0x0044000000007b1d */ /* 0x000fe20000010000 */
[----:B------:R-:W-:-:S02]  /*ae20*/  F2FP.BF16.F32.PACK_AB R113, R115, R114 ;  /* 0x000000727371723e */ /* 0x000fc400000010ff */
[----:B------:R-:W-:Y:S02]  /*ae30*/  LOP3.LUT R26, R27, 0x380, RZ, 0xc0, !PT ;  /* 0x000003801b1a7812 */ /* 0x000fe400078ec0ff */
[----:B------:R-:W-:Y:S02]  /*ae40*/  F2FP.BF16.F32.PACK_AB R120, R121, R120 ;  /* 0x000000787978723e */ /* 0x000fe400000010ff */
[----:B--2---:R-:W-:Y:S02]  /*ae50*/  LOP3.LUT R20, R21, 0x380, RZ, 0xc0, !PT ;  /* 0x0000038015147812 */ /* 0x004fe400078ec0ff */
[----:B------:R-:W-:Y:S02]  /*ae60*/  SHF.R.U64 R26, R26, 0x3, RZ ;  /* 0x000000031a1a7819 */ /* 0x000fe400000012ff */
[----:B------:R-:W-:Y:S02]  /*ae70*/  SHF.R.U64 R20, R20, 0x3, RZ ;  /* 0x0000000314147819 */ /* 0x000fe400000012ff */
[----:B------:R-:W-:Y:S01]  /*ae80*/  LOP3.LUT R26, R26, R27, RZ, 0x3c, !PT ;  /* 0x0000001b1a1a7212 */ /* 0x000fe200078e3cff */
[----:B------:R-:W-:Y:S01]  /*ae90*/  IMAD.X R27, RZ, RZ, R17, P0 ;  /* 0x000000ffff1b7224 */ /* 0x000fe200000e0611 */
[----:B------:R-:W-:-:S02]  /*aea0*/  LOP3.LUT R20, R20, R21, RZ, 0x3c, !PT ;  /* 0x0000001514147212 */ /* 0x000fc400078e3cff */
[----:B------:R-:W-:Y:S02]  /*aeb0*/  IADD3.X R21, RZ, R17, RZ, P1, !PT ;  /* 0x00000011ff157210 */ /* 0x000fe40000ffe4ff */
[C---:B------:R-:W-:Y:S02]  /*aec0*/  IADD3 R45, P1, R16.reuse, 0x8000, RZ ;  /* 0x00008000102d7810 */ /* 0x040fe40007f3e0ff */
[----:B------:R-:W-:Y:S02]  /*aed0*/  IADD3 R47, P0, R16, 0x8020, RZ ;  /* 0x00008020102f7810 */ /* 0x000fe40007f1e0ff */
[----:B------:R-:W-:Y:S01]  /*aee0*/  LOP3.LUT R44, R45, 0x380, RZ, 0xc0, !PT ;  /* 0x000003802d2c7812 */ /* 0x000fe200078ec0ff */
[----:B------:R2:W-:Y:S01]  /*aef0*/  STSM.16.M88.4 [R55], R4 ;  /* 0x0000000437007844 */ /* 0x0005e20000000200 */
[----:B------:R-:W-:Y:S02]  /*af00*/  LOP3.LUT R46, R47, 0x380, RZ, 0xc0, !PT ;  /* 0x000003802f2e7812 */ /* 0x000fe400078ec0ff */
[----:B------:R-:W-:-:S02]  /*af10*/  SHF.R.U64 R44, R44, 0x3, RZ ;  /* 0x000000032c2c7819 */ /* 0x000fc400000012ff */
[----:B------:R-:W-:Y:S02]  /*af20*/  SHF.R.U64 R46, R46, 0x3, RZ ;  /* 0x000000032e2e7819 */ /* 0x000fe400000012ff */
[----:B------:R-:W-:Y:S02]  /*af30*/  LOP3.LUT R44, R44, R45, RZ, 0x3c, !PT ;  /* 0x0000002d2c2c7212 */ /* 0x000fe400078e3cff */
[----:B------:R-:W-:Y:S02]  /*af40*/  IADD3.X R45, RZ, R17, RZ, P1, !PT ;  /* 0x00000011ff2d7210 */ /* 0x000fe40000ffe4ff */
[----:B------:R-:W-:Y:S02]  /*af50*/  IADD3 R9, P1, R16, 0xc060, RZ ;  /* 0x0000c06010097810 */ /* 0x000fe40007f3e0ff */
[----:B------:R-:W-:Y:S01]  /*af60*/  LOP3.LUT R46, R46, R47, RZ, 0x3c, !PT ;  /* 0x0000002f2e2e7212 */ /* 0x000fe200078e3cff */
[--C-:B------:R-:W-:Y:S01]  /*af70*/  IMAD.X R47, RZ, RZ, R17.reuse, P0 ;  /* 0x000000ffff2f7224 */ /* 0x100fe200000e0611 */
[----:B------:R-:W-:Y:S01]  /*af80*/  LOP3.LUT R54, R9, 0x380, RZ, 0xc0, !PT ;  /* 0x0000038009367812 */ /* 0x000fe200078ec0ff */
[----:B--2---:R-:W-:Y:S01]  /*af90*/  IMAD.X R55, RZ, RZ, R17, P1 ;  /* 0x000000ffff377224 */ /* 0x004fe200008e0611 */
[----:B------:R-:W-:-:S02]  /*afa0*/  LOP3.LUT P0, RZ, R214, 0x3, RZ, 0xc0, !PT ;  /* 0x00000003d6ff7812 */ /* 0x000fc4000780c0ff */
[----:B------:R-:W-:Y:S02]  /*afb0*/  SHF.R.U64 R54, R54, 0x3, RZ ;  /* 0x0000000336367819 */ /* 0x000fe400000012ff */
[----:B------:R-:W-:Y:S01]  /*afc0*/  MOV R20, R20 ;  /* 0x0000001400147202 */ /* 0x000fe20000000f00 */
[----:B------:R-:W-:Y:S01]  /*afd0*/  IMAD.U32 R21, RZ, RZ, UR5 ;  /* 0x00000005ff157e24 */ /* 0x000fe2000f8e00ff */
[----:B------:R-:W-:Y:S01]  /*afe0*/  LOP3.LUT R54, R54, R9, RZ, 0x3c, !PT ;  /* 0x0000000936367212 */ /* 0x000fe200078e3cff */
[----:B------:R-:W-:Y:S01]  /*aff0*/  VIADD R9, R31, 0x8 ;  /* 0x000000081f097836 */ /* 0x000fe20000000000 */
[----:B------:R-:W-:Y:S02]  /*b000*/  F2FP.BF16.F32.PACK_AB R4, R33, R32 ;  /* 0x000000202104723e */ /* 0x000fe400000010ff */
[----:B------:R-:W-:Y:S02]  /*b010*/  F2FP.BF16.F32.PACK_AB R5, R156, R157 ;  /* 0x0000009d9c05723e */ /* 0x000fe400000010ff */
[----:B------:R-:W-:-:S02]  /*b020*/  F2FP.BF16.F32.PACK_AB R6, R37, R36 ;  /* 0x000000242506723e */ /* 0x000fc400000010ff */
[----:B------:R-:W-:Y:S02]  /*b030*/  F2FP.BF16.F32.PACK_AB R7, R25, R158 ;  /* 0x0000009e1907723e */ /* 0x000fe400000010ff */
[----:B------:R-:W-:Y:S02]  /*b040*/  ISETP.GE.OR P1, PT, R9, UR7, P0 ;  /* 0x0000000709007c0c */ /* 0x000fe40008726670 */
[----:B------:R-:W-:Y:S01]  /*b050*/  MOV R165, R26 ;  /* 0x0000001a00a57202 */ /* 0x000fe20000000f00 */
[----:B------:R2:W-:Y:S01]  /*b060*/  STSM.16.M88.4 [R20], R4 ;  /* 0x0000000414007844 */ /* 0x0005e20000000200 */
[----:B------:R-:W-:Y:S02]  /*b070*/  F2FP.BF16.F32.PACK_AB R9, R155, R162 ;  /* 0x000000a29b09723e */ /* 0x000fe400000010ff */
[----:B------:R-:W-:Y:S02]  /*b080*/  F2FP.BF16.F32.PACK_AB R25, R152, R159 ;  /* 0x0000009f9819723e */ /* 0x000fe400000010ff */
[----:B------:R-:W-:Y:S01]  /*b090*/  F2FP.BF16.F32.PACK_AB R26, R61, R60 ;  /* 0x0000003c3d1a723e */ /* 0x000fe200000010ff */
[----:B------:R-:W-:Y:S01]  /*b0a0*/  STSM.16.M88.4 [R165], R8 ;  /* 0x00000008a5007844 */ /* 0x000fe20000000200 */
[----:B------:R-:W-:-:S02]  /*b0b0*/  F2FP.BF16.F32.PACK_AB R27, R63, R62 ;  /* 0x0000003e3f1b723e */ /* 0x000fc400000010ff */
[----:B------:R-:W-:Y:S01]  /*b0c0*/  MOV R44, R44 ;  /* 0x0000002c002c7202 */ /* 0x000fe20000000f00 */
[----:B------:R-:W-:Y:S01]  /*b0d0*/  STSM.16.M88.4 [R164], R12 ;  /* 0x0000000ca4007844 */ /* 0x000fe20000000200 */
[----:B------:R-:W-:Y:S02]  /*b0e0*/  MOV R21, UR6 ;  /* 0x0000000600157c02 */ /* 0x000fe40008000f00 */
[----:B------:R-:W-:Y:S01]  /*b0f0*/  MOV R46, R46 ;  /* 0x0000002e002e7202 */ /* 0x000fe20000000f00 */
[----:B------:R-:W-:Y:S01]  /*b100*/  STSM.16.M88.4 [R30], R24 ;  /* 0x000000181e007844 */ /* 0x000fe20000000200 */
[----:B------:R-:W-:Y:S01]  /*b110*/  MOV R50, R50 ;  /* 0x0000003200327202 */ /* 0x000fe20000000f00 */
[----:B--2---:R-:W-:Y:S01]  /*b120*/  IMAD.U32 R20, RZ, RZ, UR4 ;  /* 0x00000004ff147e24 */ /* 0x004fe2000f8e00ff */
[----:B------:R-:W-:Y:S01]  /*b130*/  F2FP.BF16.F32.PACK_AB R4, R65, R64 ;  /* 0x000000404104723e */ /* 0x000fe200000010ff */
[----:B------:R-:W-:Y:S01]  /*b140*/  USHF.R.S32.HI UR4, URZ, 0x1f, UR36 ;  /* 0x0000001f3f047899 */ /* 0x000fe20008011424 */
[----:B------:R-:W-:Y:S01]  /*b150*/  F2FP.BF16.F32.PACK_AB R5, R67, R66 ;  /* 0x000000424305723e */ /* 0x000fe200000010ff */
[----:B-1----:R-:W-:Y:S01]  /*b160*/  IMAD.WIDE.U32 R20, R28, UR36, R20 ;  /* 0x000000241c147c25 */ /* 0x002fe2000f8e0014 */
[----:B------:R-:W-:-:S02]  /*b170*/  F2FP.BF16.F32.PACK_AB R6, R69, R68 ;  /* 0x000000444506723e */ /* 0x000fc400000010ff */
[----:B------:R-:W-:Y:S02]  /*b180*/  F2FP.BF16.F32.PACK_AB R7, R71, R70 ;  /* 0x000000464707723e */ /* 0x000fe400000010ff */
[----:B------:R-:W-:Y:S02]  /*b190*/  F2FP.BF16.F32.PACK_AB R114, R117, R116 ;  /* 0x000000747572723e */ /* 0x000fe400000010ff */
[----:B------:R-:W-:Y:S01]  /*b1a0*/  F2FP.BF16.F32.PACK_AB R115, R119, R118 ;  /* 0x000000767773723e */ /* 0x000fe200000010ff */
[----:B------:R1:W-:Y:S01]  /*b1b0*/  STSM.16.M88.4 [R34], R4 ;  /* 0x0000000422007844 */ /* 0x0003e20000000200 */
[----:B------:R-:W-:Y:S02]  /*b1c0*/  F2FP.BF16.F32.PACK_AB R121, R123, R122 ;  /* 0x0000007a7b79723e */ /* 0x000fe400000010ff */
[----:B------:R-:W-:Y:S01]  /*b1d0*/  F2FP.BF16.F32.PACK_AB R128, R129, R128 ;  /* 0x000000808180723e */ /* 0x000fe200000010ff */
[----:B------:R-:W-:Y:S01]  /*b1e0*/  STSM.16.M88.4 [R38], R72 ;  /* 0x0000004826007844 */ /* 0x000fe20000000200 */
[----:B------:R-:W-:-:S02]  /*b1f0*/  MOV R52, R52 ;  /* 0x0000003400347202 */ /* 0x000fc40000000f00 */
[----:B------:R-:W-:Y:S01]  /*b200*/  F2FP.BF16.F32.PACK_AB R122, R125, R124 ;  /* 0x0000007c7d7a723e */ /* 0x000fe200000010ff */
[----:B------:R-:W-:Y:S01]  /*b210*/  STSM.16.M88.4 [R42], R80 ;  /* 0x000000502a007844 */ /* 0x000fe20000000200 */
[----:B------:R-:W-:Y:S02]  /*b220*/  F2FP.BF16.F32.PACK_AB R123, R127, R126 ;  /* 0x0000007e7f7b723e */ /* 0x000fe400000010ff */
[----:B------:R-:W-:Y:S01]  /*b230*/  F2FP.BF16.F32.PACK_AB R129, R131, R130 ;  /* 0x000000828381723e */ /* 0x000fe200000010ff */
[----:B------:R-:W-:Y:S01]  /*b240*/  STSM.16.M88.4 [R44], R88 ;  /* 0x000000582c007844 */ /* 0x000fe20000000200 */
[----:B------:R-:W-:Y:S02]  /*b250*/  F2FP.BF16.F32.PACK_AB R136, R137, R136 ;  /* 0x000000888988723e */ /* 0x000fe400000010ff */
[----:B------:R-:W-:Y:S01]  /*b260*/  MOV R56, R56 ;  /* 0x0000003800387202 */ /* 0x000fe20000000f00 */
[----:B-1----:R-:W-:Y:S01]  /*b270*/  IMAD R4, R28, UR4, RZ ;  /* 0x000000041c047c24 */ /* 0x002fe2000f8e02ff */
[----:B------:R-:W-:Y:S01]  /*b280*/  F2FP.BF16.F32.PACK_AB R130, R133, R132 ;  /* 0x000000848582723e */ /* 0x000fe200000010ff */
[----:B------:R-:W-:Y:S01]  /*b290*/  STSM.16.M88.4 [R46], R96 ;  /* 0x000000602e007844 */ /* 0x000fe20000000200 */
[----:B------:R-:W-:Y:S01]  /*b2a0*/  F2FP.BF16.F32.PACK_AB R131, R135, R134 ;  /* 0x000000868783723e */ /* 0x000fe200000010ff */
[----:B------:R-:W-:Y:S01]  /*b2b0*/  IMAD R4, R29, UR36, R4 ;  /* 0x000000241d047c24 */ /* 0x000fe2000f8e0204 */
[----:B------:R-:W-:Y:S01]  /*b2c0*/  F2FP.BF16.F32.PACK_AB R137, R139, R138 ;  /* 0x0000008a8b89723e */ /* 0x000fe200000010ff */
[----:B------:R-:W-:Y:S01]  /*b2d0*/  STSM.16.M88.4 [R48], R104 ;  /* 0x0000006830007844 */ /* 0x000fe20000000200 */
[----:B------:R-:W-:Y:S01]  /*b2e0*/  F2FP.BF16.F32.PACK_AB R144, R145, R144 ;  /* 0x000000909190723e */ /* 0x000fe200000010ff */
[----:B------:R-:W-:Y:S01]  /*b2f0*/  ULDC.64 UR4, c[0x0][0xb40] ;  /* 0x0002d00000047ab9 */ /* 0x000fe20000000a00 */
[----:B------:R-:W-:Y:S01]  /*b300*/  MOV R58, R58 ;  /* 0x0000003a003a7202 */ /* 0x000fe20000000f00 */
[----:B------:R-:W-:Y:S01]  /*b310*/  STSM.16.M88.4 [R50], R112 ;  /* 0x0000007032007844 */ /* 0x000fe20000000200 */
[----:B------:R-:W-:-:S02]  /*b320*/  F2FP.BF16.F32.PACK_AB R138, R141, R140 ;  /* 0x0000008c8d8a723e */ /* 0x000fc400000010ff */
[----:B------:R-:W-:Y:S01]  /*b330*/  F2FP.BF16.F32.PACK_AB R139, R143, R142 ;  /* 0x0000008e8f8b723e */ /* 0x000fe200000010ff */
[----:B------:R-:W-:Y:S01]  /*b340*/  STSM.16.M88.4 [R52], R120 ;  /* 0x0000007834007844 */ /* 0x000fe20000000200 */
[----:B------:R-:W-:Y:S02]  /*b350*/  F2FP.BF16.F32.PACK_AB R145, R147, R146 ;  /* 0x000000929391723e */ /* 0x000fe400000010ff */
[----:B------:R-:W-:Y:S01]  /*b360*/  MOV R54, R54 ;  /* 0x0000003600367202 */ /* 0x000fe20000000f00 */
[----:B------:R-:W-:Y:S01]  /*b370*/  STSM.16.M88.4 [R56], R128 ;  /* 0x0000008038007844 */ /* 0x000fe20000000200 */
[----:B------:R-:W-:Y:S02]  /*b380*/  F2FP.BF16.F32.PACK_AB R146, R149, R148 ;  /* 0x000000949592723e */ /* 0x000fe400000010ff */
[----:B------:R-:W-:Y:S01]  /*b390*/  F2FP.BF16.F32.PACK_AB R147, R151, R150 ;  /* 0x000000969793723e */ /* 0x000fe200000010ff */
[----:B------:R-:W-:Y:S01]  /*b3a0*/  STSM.16.M88.4 [R58], R136 ;  /* 0x000000883a007844 */ /* 0x000fe20000000200 */
[----:B------:R-:W-:-:S02]  /*b3b0*/  SHF.R.S32.HI R3, RZ, 0x1f, R31 ;  /* 0x0000001fff037819 */ /* 0x000fc4000001141f */
[C---:B------:R-:W-:Y:S01]  /*b3c0*/  IADD3 R5, P2, R31.reuse, R20, RZ ;  /* 0x000000141f057210 */ /* 0x040fe20007f5e0ff */
[----:B------:R-:W-:Y:S01]  /*b3d0*/  STSM.16.M88.4 [R54], R144 ;  /* 0x0000009036007844 */ /* 0x000fe20000000200 */
[----:B------:R-:W-:Y:S02]  /*b3e0*/  ISETP.GE.OR P0, PT, R31, UR7, P0 ;  /* 0x000000071f007c0c */ /* 0x000fe40008706670 */
        /* <DEDUP_REMOVED lines=8> */
[----:B------:R-:W-:Y:S01]  /*b470*/  LEA R4, P2, R5, UR4, 0x2 ;  /* 0x0000000405047c11 */ /* 0x000fe2000f8410ff */
[----:B------:R-:W-:Y:S01]  /*b480*/  ULDC UR4, c[0x0][0xc] ;  /* 0x0000030000047ab9 */ /* 0x000fe20000000800 */
[----:B------:R-:W1:Y:S01]  /*b490*/  SHFL.IDX PT, R3, R218, RZ, 0x1f ;  /* 0x00001fffda037589 */ /* 0x000e6200000e0000 */
[----:B------:R-:W-:-:S02]  /*b4a0*/  R2UR UR10, R212 ;  /* 0x00000000d40a72ca */ /* 0x000fc400000e0000 */
[----:B------:R-:W-:-:S05]  /*b4b0*/  LEA.HI.X R5, R5, UR5, R20, 0x2, P2 ;  /* 0x0000000505057c11 */ /* 0x000fca00090f1414 */
[----:B------:R2:W-:Y:S04]  /*b4c0*/  @!P0 STG.E desc[UR12][R4.64], R2 ;  /* 0x0000000204008986 */ /* 0x0005e8000c10190c */
[----:B------:R2:W-:Y:S02]  /*b4d0*/  @!P1 STG.E desc[UR12][R4.64+0x20], R0 ;  /* 0x0000200004009986 */ /* 0x0005e4000c10190c */
[----:B------:R-:W-:-:S06]  /*b4e0*/  UIADD3 UR10, UR4, UR10, URZ ;  /* 0x0000000a040a7290 */ /* 0x000fcc000fffe03f */
[----:B------:R-:W-:Y:S01]  /*b4f0*/  IMAD.U32 R212, RZ, RZ, UR10 ;  /* 0x0000000affd47e24 */ /* 0x000fe2000f8e00ff */
        /* <DEDUP_REMOVED lines=25> */
[----:B------:R1:W-:Y:S01]  /*b690*/  UTMASTG.5D [UR32], [UR4] ;  /* 0x00000020040073b5 */ /* 0x0003e20008020000 */
[----:B------:R-:W-:Y:S01]  /*b6a0*/  UMOV UR8, 0x1 ;  /* 0x0000000100087882 */ /* 0x000fe20000000000 */
[----:B-1----:R-:W-:Y:S01]  /*b6b0*/  UMOV UR32, UR9 ;  /* 0x0000000900207c82 */ /* 0x002fe20008000000 */
[----:B------:R-:W-:Y:S01]  /*b6c0*/  UMOV UR33, UR6 ;  /* 0x0000000600217c82 */ /* 0x000fe20008000000 */
[----:B------:R-:W-:Y:S01]  /*b6d0*/  UIADD3 UR6, UR10, 0x38820, URZ ;  /* 0x000388200a067890 */ /* 0x000fe2000fffe03f */
[----:B------:R1:W-:Y:S03]  /*b6e0*/  UTMASTG.5D [UR32], [UR4] ;  /* 0x00000020040073b5 */ /* 0x0003e60008020000 */
[----:B------:R-:W-:-:S02]  /*b6f0*/  UPRMT UR7, URZ, 0x654, UR6 ;  /* 0x000006543f077896 */ /* 0x000fc40008000006 */
[----:B------:R-:W-:Y:S01]  /*b700*/  UPRMT UR6, UR8, 0x654, UR6 ;  /* 0x0000065408067896 */ /* 0x000fe20008000006 */
[----:B------:R0:W-:Y:S01]  /*b710*/  UTMACMDFLUSH ;  /* 0x00000000000079b7 */ /* 0x0001e20000000000 */
[----:B------:R-:W-:-:S05]  /*b720*/  DEPBAR.LE SB0, 0x0 ;  /* 0x000080000000791a */ /* 0x000fca0000000000 */
[----:B------:R-:W-:Y:S02]  /*b730*/  SYNCS.ARRIVE.TRANS64.RED.A1T0 RZ, [UR7], RZ ;  /* 0x000000ffffff79a7 */ /* 0x000fe40008100407 */
[----:B-1----:R-:W-:Y:S03]  /*b740*/  SYNCS.ARRIVE.TRANS64.RED.A1T0 RZ, [UR6], RZ ;  /* 0x000000ffffff79a7 */ /* 0x002fe60008100406 */
.L_x_155:
[----:B------:R-:W-:Y:S05]  /*b750*/  BSYNC B0 ;  /* 0x0000000000007941 */ /* 0x000fea0003800000 */
.L_x_154:
[----:B------:R-:W1:Y:S01]  /*b760*/  LDC R0, c[0x0][0xda4] ;  /* 0x00036900ff007b82 */ /* 0x000e620000000800 */
[----:B------:R-:W-:Y:S01]  /*b770*/  R2UR UR4, R213 ;  /* 0x00000000d50472ca */ /* 0x000fe200000e0000 */
[----:B------:R-:W-:Y:S01]  /*b780*/  UIADD3 UR38, UR38, 0x1, URZ ;  /* 0x0000000126267890 */ /* 0x000fe2000fffe03f */
[----:B------:R-:W-:Y:S02]  /*b790*/  R2UR UR6, R212 ;  /* 0x00000000d40672ca */ /* 0x000fe400000e0000 */
[----:B------:R-:W-:Y:S01]  /*b7a0*/  R2UR UR5, R19 ;  /* 0x00000000130572ca */ /* 0x000fe200000e0000 */
[----:B------:R-:W-:-:S04]  /*b7b0*/  UISETP.NE.AND UP0, UPT, UR38, 0x2, UPT ;  /* 0x000000022600788c */ /* 0x000fc8000bf05270 */
[----:B------:R-:W-:-:S04]  /*b7c0*/  USEL UR38, UR38, URZ, UP0 ;  /* 0x0000003f26267287 */ /* 0x000fc80008000000 */
[----:B------:R-:W-:-:S06]  /*b7d0*/  UIADD3 UR4, UR4, 0x1, URZ ;  /* 0x0000000104047890 */ /* 0x000fcc000fffe03f */
[----:B------:R-:W-:Y:S01]  /*b7e0*/  IMAD.U32 R213, RZ, RZ, UR4 ;  /* 0x00000004ffd57e24 */ /* 0x000fe2000f8e00ff */
[----:B------:R-:W-:Y:S01]  /*b7f0*/  USEL UR4, URZ, 0x1, UP0 ;  /* 0x000000013f047887 */ /* 0x000fe20008000000 */
[----:B-1----:R-:W-:-:S03]  /*b800*/  ISETP.LE.AND P0, PT, R0, UR6, PT ;  /* 0x0000000600007c0c */ /* 0x002fc6000bf03270 */
[----:B------:R-:W-:-:S06]  /*b810*/  ULOP3.LUT UR5, UR5, UR4, URZ, 0x3c, !UPT ;  /* 0x0000000405057292 */ /* 0x000fcc000f8e3c3f */
[----:B------:R-:W-:-:S04]  /*b820*/  IMAD.U32 R19, RZ, RZ, UR5 ;  /* 0x00000005ff137e24 */ /* 0x000fc8000f8e00ff */
[----:B------:R-:W-:Y:S05]  /*b830*/  @!P0 BRA `(.L_x_156) ;  /* 0xffffff5800bc8947 */ /* 0x000fea000383ffff */
[----:B------:R-:W-:Y:S05]  /*b840*/  EXIT ;  /* 0x000000000000794d */ /* 0x000fea0003800000 */
.L_x_128:
[----:B------:R-:W-:-:S08]  /*b850*/  NOP ;  /* 0x0000000000007918 */ /* 0x000fd00000000000 */
[----:B-1----:R-:W1:-:S00]  /*b860*/  USETMAXREG.DEALLOC.CTAPOOL 0x18 ;  /* 0x00000018000079c8 */ /* 0x002e4000080e0500 */
[----:B-1----:R-:W-:-:S06]  /*b870*/  LOP3.LUT R0, R0, 0x3, RZ, 0xc0, !PT ;  /* 0x0000000300007812 */ /* 0x002fcc00078ec0ff */
[----:B------:R-:W1:Y:S02]  /*b880*/  SHFL.IDX PT, R0, R0, RZ, 0x1f ;  /* 0x00001fff00007589 */ /* 0x000e6400000e0000 */
[----:B-1----:R-:W-:-:S13]  /*b890*/  ISETP.NE.AND P0, PT, R0, RZ, PT ;  /* 0x000000ff0000720c */ /* 0x002fda0003f05270 */
[----:B------:R-:W-:Y:S05]  /*b8a0*/  @P0 EXIT ;  /* 0x000000000000094d */ /* 0x000fea0003800000 */
[----:B------:R-:W1:Y:S01]  /*b8b0*/  S2UR UR4, SR_CTAID.X ;  /* 0x00000000000479c3 */ /* 0x000e620000002500 */
[----:B------:R-:W-:Y:S01]  /*b8c0*/  MOV R16, RZ ;  /* 0x000000ff00107202 */ /* 0x000fe20000000f00 */
[----:B------:R-:W-:Y:S02]  /*b8d0*/  IMAD.MOV.U32 R2, RZ, RZ, 0x1 ;  /* 0x00000001ff027424 */ /* 0x000fe400078e00ff */
[----:B------:R-:W-:-:S04]  /*b8e0*/  IMAD.MOV.U32 R19, RZ, RZ, 0x1 ;  /* 0x00000001ff137424 */ /* 0x000fc800078e00ff */
[----:B------:R-:W1:Y:S02]  /*b8f0*/  LDC R0, c[0x0][0xda4] ;  /* 0x00036900ff007b82 */ /* 0x000e640000000800 */
[----:B-1----:R-:W-:-:S13]  /*b900*/  ISETP.LE.AND P0, PT, R0, UR4, PT ;  /* 0x0000000400007c0c */ /* 0x002fda000bf03270 */
[----:B------:R-:W-:Y:S05]  /*b910*/  @P0 BRA `(.L_x_157) ;  /* 0x0000003400500947 */ /* 0x000fea0003800000 */
[----:B------:R-:W2:Y:S01]  /*b920*/  LDL R4, [R1+0x24] ;  /* 0x0000240001047983 */ /* 0x000ea20000100800 */
[----:B------:R-:W1:Y:S01]  /*b930*/  S2UR UR4, SR_CTAID.X ;  /* 0x00000000000479c3 */ /* 0x000e620000002500 */
[----:B------:R-:W-:Y:S01]  /*b940*/  MOV R16, RZ ;  /* 0x000000ff00107202 */ /* 0x000fe20000000f00 */
[----:B------:R-:W-:Y:S01]  /*b950*/  IMAD.MOV.U32 R19, RZ, RZ, 0x1 ;  /* 0x00000001ff137424 */ /* 0x000fe200078e00ff */
[----:B------:R-:W3:Y:S01]  /*b960*/  S2R R3, SR_TID.X ;  /* 0x0000000000037919 */ /* 0x000ee20000002100 */
[----:B------:R-:W-:Y:S01]  /*b970*/  ULDC.64 UR36, c[0x0][0x198] ;  /* 0x0000660000247ab9 */ /* 0x000fe20000000a00 */
[----:B------:R-:W-:Y:S01]  /*b980*/  ULDC UR39, c[0x0][0xc] ;  /* 0x0000030000277ab9 */ /* 0x000fe20000000800 */
[C---:B---3--:R-:W-:Y:S02]  /*b990*/  LOP3.LUT P1, RZ, R3.reuse, 0x7f, RZ, 0xc0, !PT ;  /* 0x0000007f03ff7812 */ /* 0x048fe4000782c0ff */
[----:B------:R-:W-:-:S04]  /*b9a0*/  LOP3.LUT P0, R0, R3, 0x1f, RZ, 0xc0, !PT ;  /* 0x0000001f03007812 */ /* 0x000fc8000780c0ff */
[----:B------:R-:W-:Y:S01]  /*b9b0*/  PLOP3.LUT P0, PT, P0, P1, PT, 0x8a, 0x0 ;  /* 0x000000000000781c */ /* 0x000fe20000703172 */
[----:B------:R1:W-:Y:S03]  /*b9c0*/  STL [R1+0x20], R0 ;  /* 0x0000200001007387 */ /* 0x0003e60000100800 */
[----:B------:R-:W-:-:S05]  /*b9d0*/  P2R R2, PR, RZ, 0x1 ;  /* 0x00000001ff027803 */ /* 0x000fca0000000000 */
[----:B------:R3:W-:Y:S01]  /*b9e0*/  STL [R1+0x4], R2 ;  /* 0x0000040201007387 */ /* 0x0007e20000100800 */
[----:B-1----:R-:W-:-:S05]  /*b9f0*/  IMAD.U32 R0, RZ, RZ, UR4 ;  /* 0x00000004ff007e24 */ /* 0x002fca000f8e00ff */
[----:B------:R3:W-:Y:S04]  /*ba00*/  STL [R1+0x14], R0 ;  /* 0x0000140001007387 */ /* 0x0007e80000100800 */
[----:B------:R3:W-:Y:S01]  /*ba10*/  STL [R1+0x1c], RZ ;  /* 0x00001cff01007387 */ /* 0x0007e20000100800 */
[----:B--2---:R-:W-:-:S13]  /*ba20*/  R2UR UR5, R4 ;  /* 0x00000000040572ca */ /* 0x004fda00000e0000 */
[----:B---3--:R-:W-:-:S12]  /*ba30*/  ULOP3.LUT UR38, UR5, 0x2, URZ, 0xfc, !UPT ;  /* 0x0000000205267892 */ /* 0x008fd8000f8efc3f */
.L_x_210:
[----:B--2---:R-:W2:Y:S01]  /*ba40*/  LDL R2, [R1+0x14] ;  /* 0x0000140001027983 */ /* 0x004ea20000100800 */
        /* <DEDUP_REMOVED lines=16> */
[----:B------:R-:W1:Y:S03]  /*bb50*/  LDC R0, c[0x0][0x2e0] ;  /* 0x0000b800ff007b82 */ /* 0x000e660000000800 */
[----:B------:R-:W-:Y:S01]  /*bb60*/  IMAD.MOV.U32 R17, RZ, RZ, R4 ;  /* 0x000000ffff117224 */ /* 0x000fe200078e0004 */
[----:B------:R2:W-:Y:S04]  /*bb70*/  STL [R1+0xc], R4 ;  /* 0x00000c0401007387 */ /* 0x0005e80000100800 */
[----:B------:R-:W4:Y:S01]  /*bb80*/  @P1 LDC.64 R2, c[0x0][0xdb8] ;  /* 0x00036e00ff021b82 */ /* 0x000f220000000a00 */
[----:B-1----:R-:W-:Y:S01]  /*bb90*/  IMAD R7, R0, UR4, RZ ;  /* 0x0000000400077c24 */ /* 0x002fe2000f8e02ff */
[----:B------:R-:W-:-:S04]  /*bba0*/  MOV R0, 0x400 ;  /* 0x0000040000007802 */ /* 0x000fc80000000f00 */
[----:B---3--:R-:W-:Y:S01]  /*bbb0*/  LEA R6, R5, R0, 0x18 ;  /* 0x0000000005067211 */ /* 0x008fe200078ec0ff */
[----:B------:R2:W-:Y:S01]  /*bbc0*/  STL [R1+0x18], R7 ;  /* 0x0000180701007387 */ /* 0x0005e20000100800 */
[----:B------:R-:W-:Y:S01]  /*bbd0*/  IADD3 R0, R7, 0x4f, RZ ;  /* 0x0000004f07007810 */ /* 0x000fe20007ffe0ff */
[----:B----4-:R-:W-:Y:S02]  /*bbe0*/  @P1 IMAD.HI.U32 R2, R4, R2, RZ ;  /* 0x0000000204021227 */ /* 0x010fe400078e00ff */
[----:B------:R2:W-:Y:S02]  /*bbf0*/  STL [R1+0x8], R6 ;  /* 0x0000080601007387 */ /* 0x0005e40000100800 */
[----:B------:R-:W-:Y:S01]  /*bc00*/  IMAD.HI R0, R0, 0x66666667, RZ ;  /* 0x6666666700007827 */ /* 0x000fe200078e02ff */
[----:B------:R-:W-:-:S03]  /*bc10*/  @P1 SHF.R.U32.HI R17, RZ, R3, R2 ;  /* 0x00000003ff111219 */ /* 0x000fc60000011602 */
[----:B------:R-:W-:Y:S02]  /*bc20*/  VIADD R2, R6, 0x24400 ;  /* 0x0002440006027836 */ /* 0x000fe40000000000 */
[----:B------:R-:W-:-:S03]  /*bc30*/  IMAD.MOV R3, RZ, RZ, -R17 ;  /* 0x000000ffff037224 */ /* 0x000fc600078e0a11 */
[----:B------:R-:W-:Y:S01]  /*bc40*/  LOP3.LUT P0, RZ, R2, 0x3ff, RZ, 0xc0, !PT ;  /* 0x000003ff02ff7812 */ /* 0x000fe2000780c0ff */
[----:B------:R-:W-:Y:S01]  /*bc50*/  IMAD R18, R18, R3, R4 ;  /* 0x0000000312127224 */ /* 0x000fe200078e0204 */
        /* <DEDUP_REMOVED lines=8> */
[----:B--2---:R-:W-:Y:S01]  /*bce0*/  IMAD.U32 R4, RZ, RZ, UR6 ;  /* 0x00000006ff047e24 */ /* 0x004fe2000f8e00ff */
[----:B------:R-:W-:Y:S01]  /*bcf0*/  MOV R5, UR7 ;  /* 0x0000000700057c02 */ /* 0x000fe20008000f00 */
[----:B------:R-:W1:Y:S01]  /*bd00*/  LDC.64 R2, c[0x4][R2] ;  /* 0x0100000002027b82 */ /* 0x000e620000000a00 */
[----:B------:R-:W-:Y:S01]  /*bd10*/  IMAD.U32 R6, RZ, RZ, UR8 ;  /* 0x00000008ff067e24 */ /* 0x000fe2000f8e00ff */
[----:B------:R-:W-:Y:S01]  /*bd20*/  MOV R11, UR5 ;  /* 0x00000005000b7c02 */ /* 0x000fe20008000f00 */
[----:B------:R-:W-:Y:S02]  /*bd30*/  IMAD.U32 R7, RZ, RZ, UR9 ;  /* 0x00000009ff077e24 */ /* 0x000fe4000f8e00ff */
[----:B------:R-:W-:-:S02]  /*bd40*/  IMAD.U32 R10, RZ, RZ, UR4 ;  /* 0x00000004ff0a7e24 */ /* 0x000fc4000f8e00ff */
[----:B------:R-:W-:Y:S02]  /*bd50*/  IMAD.MOV.U32 R8, RZ, RZ, 0x70 ;  /* 0x00000070ff087424 */ /* 0x000fe400078e00ff */
[----:B------:R-:W-:Y:S02]  /*bd60*/  IMAD.MOV.U32 R12, RZ, RZ, 0x1 ;  /* 0x00000001ff0c7424 */ /* 0x000fe400078e00ff */
[----:B------:R-:W-:-:S07]  /*bd70*/  IMAD.MOV.U32 R13, RZ, RZ, RZ ;  /* 0x000000ffff0d7224 */ /* 0x000fce00078e00ff */
[----:B------:R-:W-:-:S07]  /*bd80*/  LEPC R20, `(.L_x_158) ;  /* 0x000000001014794e */ /* 0x000fce0000000000 */
[----:B-1----:R-:W-:Y:S05]  /*bd90*/  CALL.ABS.NOINC R2 ;  /* 0x0000000002007343 */ /* 0x002fea0003c00000 */
.L_x_158:
[----:B------:R-:W2:Y:S02]  /*bda0*/  LDL R2, [R1+0x8] ;  /* 0x0000080001027983 */ /* 0x000ea40000100800 */
[----:B--2---:R-:W-:-:S04]  /*bdb0*/  IADD3 R0, R2, 0x400, RZ ;  /* 0x0000040002007810 */ /* 0x004fc80007ffe0ff */
[----:B------:R-:W-:-:S13]  /*bdc0*/  LOP3.LUT P0, RZ, R0, 0x3ff, RZ, 0xc0, !PT ;  /* 0x000003ff00ff7812 */ /* 0x000fda000780c0ff */
[----:B------:R-:W-:Y:S05]  /*bdd0*/  @!P0 BRA `(.L_x_159) ;  /* 0x0000000000808947 */ /* 0x000fea0003800000 */
[----:B------:R-:W-:Y:S01]  /*bde0*/  MOV R0, 0x0 ;  /* 0x0000000000007802 */ /* 0x000fe20000000f00 */
[----:B------:R-:W-:Y:S01]  /*bdf0*/  ULDC.64 UR6, c[0x4][0x1b8] ;  /* 0x01006e0000067ab9 */ /* 0x000fe20000000a00 */
[----:B------:R-:W-:Y:S01]  /*be00*/  ULDC.64 UR8, c[0x4][0x1c0] ;  /* 0x0100700000087ab9 */ /* 0x000fe20000000a00 */
[----:B------:R-:W-:Y:S01]  /*be10*/  ULDC.64 UR4, c[0x4][0x120] ;  /* 0x0100480000047ab9 */ /* 0x000fe20000000a00 */
[----:B------:R1:W2:Y:S01]  /*be20*/  LDC.64 R2, c[0x4][R0] ;  /* 0x0100000000027b82 */ /* 0x0002a20000000a00 */
[----:B------:R-:W-:Y:S01]  /*be30*/  IMAD.U32 R4, RZ, RZ, UR6 ;  /* 0x00000006ff047e24 */ /* 0x000fe2000f8e00ff */
[----:B------:R-:W-:Y:S01]  /*be40*/  MOV R7, UR9 ;  /* 0x0000000900077c02 */ /* 0x000fe20008000f00 */
[----:B------:R-:W-:Y:S01]  /*be50*/  IMAD.U32 R5, RZ, RZ, UR7 ;  /* 0x00000007ff057e24 */ /* 0x000fe2000f8e00ff */
[----:B------:R-:W-:Y:S01]  /*be60*/  MOV R12, 0x1 ;  /* 0x00000001000c7802 */ /* 0x000fe20000000f00 */
[----:B------:R-:W-:Y:S02]  /*be70*/  IMAD.U32 R6, RZ, RZ, UR8 ;  /* 0x00000008ff067e24 */ /* 0x000fe4000f8e00ff */
[----:B------:R-:W-:-:S02]  /*be80*/  IMAD.U32 R10, RZ, RZ, UR4 ;  /* 0x00000004ff0a7e24 */ /* 0x000fc4000f8e00ff */
[----:B------:R-:W-:Y:S02]  /*be90*/  IMAD.U32 R11, RZ, RZ, UR5 ;  /* 0x00000005ff0b7e24 */ /* 0x000fe4000f8e00ff */
[----:B------:R-:W-:Y:S02]  /*bea0*/  IMAD.MOV.U32 R8, RZ, RZ, 0x70 ;  /* 0x00000070ff087424 */ /* 0x000fe400078e00ff */
[----:B-1----:R-:W-:-:S07]  /*beb0*/  IMAD.MOV.U32 R13, RZ, RZ, RZ ;  /* 0x000000ffff0d7224 */ /* 0x002fce00078e00ff */
[----:B------:R-:W-:-:S07]  /*bec0*/  LEPC R20, `(.L_x_160) ;  /* 0x000000001014794e */ /* 0x000fce0000000000 */
[----:B--2---:R-:W-:Y:S05]  /*bed0*/  CALL.ABS.NOINC R2 ;  /* 0x0000000002007343 */ /* 0x004fea0003c00000 */
.L_x_160:
        /* <DEDUP_REMOVED lines=8> */
[----:B------:R-:W-:Y:S01]  /*bf60*/  MOV R8, 0x70 ;  /* 0x0000007000087802 */ /* 0x000fe20000000f00 */
[----:B------:R-:W-:Y:S02]  /*bf70*/  IMAD.U32 R7, RZ, RZ, UR9 ;  /* 0x00000009ff077e24 */ /* 0x000fe4000f8e00ff */
[----:B------:R-:W-:-:S02]  /*bf80*/  IMAD.U32 R10, RZ, RZ, UR4 ;  /* 0x00000004ff0a7e24 */ /* 0x000fc4000f8e00ff */
[----:B------:R-:W-:Y:S02]  /*bf90*/  IMAD.U32 R11, RZ, RZ, UR5 ;  /* 0x00000005ff0b7e24 */ /* 0x000fe4000f8e00ff */
[----:B------:R-:W-:Y:S02]  /*bfa0*/  IMAD.MOV.U32 R12, RZ, RZ, 0x1 ;  /* 0x00000001ff0c7424 */ /* 0x000fe400078e00ff */
[----:B------:R-:W-:-:S07]  /*bfb0*/  IMAD.MOV.U32 R13, RZ, RZ, RZ ;  /* 0x000000ffff0d7224 */ /* 0x000fce00078e00ff */
[----:B------:R-:W-:-:S07]  /*bfc0*/  LEPC R20, `(.L_x_159) ;  /* 0x000000001014794e */ /* 0x000fce0000000000 */
[----:B-1----:R-:W-:Y:S05]  /*bfd0*/  CALL.ABS.NOINC R2 ;  /* 0x0000000002007343 */ /* 0x002fea0003c00000 */
.L_x_159:
[----:B------:R-:W-:Y:S01]  /*bfe0*/  ULDC.64 UR4, c[0x0][0x9f8] ;  /* 0x00027e0000047ab9 */ /* 0x000fe20000000a00 */
[----:B------:R-:W2:Y:S01]  /*bff0*/  LDL R9, [R1+0x20] ;  /* 0x0000200001097983 */ /* 0x000ea20000100800 */
[----:B------:R-:W-:Y:S01]  /*c000*/  ISETP.NE.U32.AND P0, PT, RZ, UR4, PT ;  /* 0x00000004ff007c0c */ /* 0x000fe2000bf05070 */
[----:B------:R-:W-:Y:S01]  /*c010*/  ULDC.64 UR6, c[0x0][0x208] ;  /* 0x0000820000067ab9 */ /* 0x000fe20000000a00 */
[----:B------:R-:W-:Y:S01]  /*c020*/  MOV R7, R17 ;  /* 0x0000001100077202 */ /* 0x000fe20000000f00 */
[----:B------:R-:W3:Y:S01]  /*c030*/  LDL.LU R6, [R1+0xc] ;  /* 0x00000c0001067983 */ /* 0x000ee20000300800 */
[----:B------:R-:W-:Y:S01]  /*c040*/  ISETP.NE.AND.EX P0, PT, RZ, UR5, PT, P0 ;  /* 0x00000005ff007c0c */ /* 0x000fe2000bf05300 */
[----:B------:R-:W1:Y:S01]  /*c050*/  LDC R0, c[0x0][0x428] ;  /* 0x00010a00ff007b82 */ /* 0x000e620000000800 */
[----:B------:R-:W-:Y:S01]  /*c060*/  ULDC UR4, c[0x0][0xda8] ;  /* 0x00036a0000047ab9 */ /* 0x000fe20000000800 */
[----:B------:R-:W4:Y:S10]  /*c070*/  LDL R8, [R1+0x14] ;  /* 0x0000140001087983 */ /* 0x000f340000100800 */
[----:B------:R-:W1:Y:S02]  /*c080*/  @P0 LDC.64 R2, c[0x0][0x9f8] ;  /* 0x00027e00ff020b82 */ /* 0x000e640000000a00 */
[----:B-1----:R-:W-:Y:S01]  /*c090*/  ISETP.NE.AND P1, PT, R0, 0x1, PT ;  /* 0x000000010000780c */ /* 0x002fe20003f25270 */
[----:B------:R-:W-:-:S02]  /*c0a0*/  IMAD.MOV.U32 R0, RZ, RZ, R18 ;  /* 0x000000ffff007224 */ /* 0x000fc400078e0012 */
[----:B------:R-:W-:-:S10]  /*c0b0*/  @P0 IMAD.WIDE R2, R17, 0x4, R2 ;  /* 0x0000000411020825 */ /* 0x000fd400078e0202 */
[----:B------:R-:W1:Y:S01]  /*c0c0*/  @P1 LDC R5, c[0x0][0x42c] ;  /* 0x00010b00ff051b82 */ /* 0x000e620000000800 */
[----:B------:R1:W5:Y:S07]  /*c0d0*/  @P0 LDG.E R7, desc[UR6][R2.64] ;  /* 0x0000000602070981 */ /* 0x00036e000c1e1900 */
[----:B------:R-:W1:Y:S02]  /*c0e0*/  @P1 LDC R4, c[0x0][0x430] ;  /* 0x00010c00ff041b82 */ /* 0x000e640000000800 */
[----:B-1----:R-:W-:-:S05]  /*c0f0*/  @P1 IMAD.HI.U32 R5, R18, R5, RZ ;  /* 0x0000000512051227 */ /* 0x002fca00078e00ff */
[----:B------:R-:W-:Y:S02]  /*c100*/  @P1 SHF.R.U32.HI R0, RZ, R4, R5 ;  /* 0x00000004ff001219 */ /* 0x000fe40000011605 */
[----:B------:R-:W1:Y:S01]  /*c110*/  S2R R4, SR_CgaCtaId ;  /* 0x0000000000047919 */ /* 0x000e620000008800 */
[----:B--2---:R-:W-:Y:S01]  /*c120*/  ISETP.NE.AND P1, PT, R9, RZ, PT ;  /* 0x000000ff0900720c */ /* 0x004fe20003f25270 */
[----:B---3--:R-:W-:-:S04]  /*c130*/  IMAD.MOV R6, RZ, RZ, -R6 ;  /* 0x000000ffff067224 */ /* 0x008fc800078e0a06 */
[----:B----4-:R-:W-:-:S08]  /*c140*/  IMAD R6, R6, UR4, R8 ;  /* 0x0000000406067c24 */ /* 0x010fd0000f8e0208 */
[----:B------:R-:W-:Y:S01]  /*c150*/  VOTEU.ALL UP1, P1 ;  /* 0x00000000003f7886 */ /* 0x000fe20000820000 */
[----:B------:R-:W-:-:S04]  /*c160*/  PLOP3.LUT P2, PT, P1, PT, PT, 0x8, 0x0 ;  /* 0x000000000000781c */ /* 0x000fc80000f4e170 */
[----:B------:R-:W-:Y:S01]  /*c170*/  @!UP1 UIADD3 UR8, UP0, UR36, 0x270, URZ ;  /* 0x0000027024089890 */ /* 0x000fe2000ff1e03f */
[----:B------:R-:W-:-:S03]  /*c180*/  IMAD.SHL.U32 R6, R6, 0x80, RZ ;  /* 0x0000008006067824 */ /* 0x000fc600078e00ff */
[----:B------:R-:W-:-:S03]  /*c190*/  @!UP1 UIADD3.X UR9, URZ, UR37, URZ, UP0, !UPT ;  /* 0x000000253f099290 */ /* 0x000fc600087fe43f */
[----:B-1----:R-:W-:-:S09]  /*c1a0*/  VOTEU.ALL UP0, P1 ;  /* 0x00000000003f7886 */ /* 0x002fd20000800000 */
.L_x_161:
        /* <DEDUP_REMOVED lines=13> */
.L_x_162:
        /* <DEDUP_REMOVED lines=12> */
.L_x_163:
        /* <DEDUP_REMOVED lines=12> */
.L_x_164:
        /* <DEDUP_REMOVED lines=10> */
[----:B------:R-:W-:Y:S01]  /*c4a0*/  LOP3.LUT R4, R4, 0x1, RZ, 0xc0, !PT ;  /* 0x0000000104047812 */ /* 0x000fe200078ec0ff */
[----:B------:R-:W-:-:S04]  /*c4b0*/  UMOV UR4, 0xffffffff ;  /* 0xffffffff00047882 */ /* 0x000fc80000000000 */
[C---:B------:R-:W-:Y:S02]  /*c4c0*/  IMAD R20, R4.reuse, 0x28, RZ ;  /* 0x0000002804147824 */ /* 0x040fe400078e02ff */
[----:B------:R-:W-:Y:S01]  /*c4d0*/  IMAD R21, R4, 0xa00, RZ ;  /* 0x00000a0004157824 */ /* 0x000fe200078e02ff */
[----:B-1----:R-:W-:-:S04]  /*c4e0*/  ISETP.NE.U32.AND P0, PT, R2, RZ, PT ;  /* 0x000000ff0200720c */ /* 0x002fc80003f05070 */
[----:B------:R-:W-:-:S04]  /*c4f0*/  ISETP.NE.AND.EX P0, PT, R3, RZ, PT, P0 ;  /* 0x000000ff0300720c */ /* 0x000fc80003f05300 */
[----:B-----5:R-:W-:Y:S01]  /*c500*/  SEL R4, R7, RZ, !P0 ;  /* 0x000000ff07047207 */ /* 0x020fe20004000000 */
[----:B------:R-:W-:Y:S08]  /*c510*/  BRA.DIV UR4, `(.L_x_165) ;  /* 0x0000002e04a47947 */ /* 0x000ff0000b800000 */
.L_x_226:
[----:B------:R-:W2:Y:S01]  /*c520*/  LDL R8, [R1+0x10] ;  /* 0x0000100001087983 */ /* 0x000ea20000100800 */
[----:B------:R-:W-:Y:S01]  /*c530*/  UMOV UR4, 0xffffffff ;  /* 0xffffffff00047882 */ /* 0x000fe20000000000 */
[--C-:B------:R-:W-:Y:S01]  /*c540*/  SHF.R.S32.HI R12, RZ, 0x1f, R7.reuse ;  /* 0x0000001fff0c7819 */ /* 0x100fe20000011407 */
[----:B------:R-:W-:Y:S01]  /*c550*/  IMAD.MOV.U32 R5, RZ, RZ, R7 ;  /* 0x000000ffff057224 */ /* 0x000fe200078e0007 */
[----:B--2---:R-:W-:Y:S01]  /*c560*/  IADD3 R8, R8, -0x1, RZ ;  /* 0xffffffff08087810 */ /* 0x004fe20007ffe0ff */
[----:B------:R-:W-:Y:S06]  /*c570*/  BRA.DIV UR4, `(.L_x_166) ;  /* 0x0000002e04c07947 */ /* 0x000fec000b800000 */
[----:B------:R-:W-:-:S13]  /*c580*/  ELECT P6, URZ, PT ;  /* 0x00000000003f782f */ /* 0x000fda00038c0000 */
.L_x_229:
[----:B------:R-:W-:Y:S05]  /*c590*/  @!P6 BRA `(.L_x_167) ;  /* 0x000000040044e947 */ /* 0x000fea0003800000 */
[----:B------:R1:W-:Y:S01]  /*c5a0*/  STL [R1], R8 ;  /* 0x0000000801007387 */ /* 0x0003e20000100800 */
[----:B------:R-:W-:Y:S05]  /*c5b0*/  @!P0 BRA `(.L_x_168) ;  /* 0x0000000000508947 */ /* 0x000fea0003800000 */
[----:B------:R-:W2:Y:S01]  /*c5c0*/  LDC R13, c[0x0][0x41c] ;  /* 0x00010700ff0d7b82 */ /* 0x000ea20000000800 */
[----:B------:R-:W-:Y:S01]  /*c5d0*/  IMAD.MOV.U32 R4, RZ, RZ, R8 ;  /* 0x000000ffff047224 */ /* 0x000fe200078e0008 */
[----:B------:R-:W-:Y:S01]  /*c5e0*/  ULDC.64 UR4, c[0x0][0x408] ;  /* 0x0001020000047ab9 */ /* 0x000fe20000000a00 */
[----:B------:R-:W-:Y:S01]  /*c5f0*/  ULDC.64 UR6, c[0x0][0x208] ;  /* 0x0000820000067ab9 */ /* 0x000fe20000000a00 */
[----:B--2---:R-:W-:-:S13]  /*c600*/  ISETP.NE.AND P1, PT, R13, 0x1, PT ;  /* 0x000000010d00780c */ /* 0x004fda0003f25270 */
[----:B------:R-:W2:Y:S02]  /*c610*/  @P1 LDC.64 R10, c[0x0][0x420] ;  /* 0x00010800ff0a1b82 */ /* 0x000ea40000000a00 */
[----:B--2---:R-:W-:-:S05]  /*c620*/  @P1 IMAD.HI.U32 R10, R8, R10, RZ ;  /* 0x0000000a080a1227 */ /* 0x004fca00078e00ff */
[----:B------:R-:W-:-:S04]  /*c630*/  @P1 SHF.R.U32.HI R4, RZ, R11, R10 ;  /* 0x0000000bff041219 */ /* 0x000fc8000001160a */
[--C-:B------:R-:W-:Y:S01]  /*c640*/  SHF.R.S32.HI R11, RZ, 0x1f, R4.reuse ;  /* 0x0000001fff0b7819 */ /* 0x100fe20000011404 */
[--C-:B------:R-:W-:Y:S02]  /*c650*/  IMAD.MOV R9, RZ, RZ, -R4.reuse ;  /* 0x000000ffff097224 */ /* 0x100fe400078e0a04 */
[----:B------:R-:W-:Y:S02]  /*c660*/  IMAD.MOV.U32 R10, RZ, RZ, R4 ;  /* 0x000000ffff0a7224 */ /* 0x000fe400078e0004 */
[----:B------:R-:W-:Y:S02]  /*c670*/  IMAD R9, R13, R9, R8 ;  /* 0x000000090d097224 */ /* 0x000fe400078e0208 */
[----:B------:R-:W-:-:S03]  /*c680*/  IMAD.WIDE.U32 R10, R7, UR4, R10 ;  /* 0x00000004070a7c25 */ /* 0x000fc6000f8e000a */
[----:B------:R2:W-:Y:S01]  /*c690*/  STL [R1], R9 ;  /* 0x0000000901007387 */ /* 0x0005e20000100800 */
[----:B------:R-:W-:Y:S01]  /*c6a0*/  LEA R14, P1, R10, R2, 0x2 ;  /* 0x000000020a0e7211 */ /* 0x000fe200078210ff */
[----:B--2---:R-:W-:-:S04]  /*c6b0*/  IMAD R9, R12, UR4, RZ ;  /* 0x000000040c097c24 */ /* 0x004fc8000f8e02ff */
[----:B------:R-:W-:-:S05]  /*c6c0*/  IMAD R4, R7, UR5, R9 ;  /* 0x0000000507047c24 */ /* 0x000fca000f8e0209 */
[----:B------:R-:W-:-:S04]  /*c6d0*/  IADD3 R4, R11, R4, RZ ;  /* 0x000000040b047210 */ /* 0x000fc80007ffe0ff */
[----:B------:R-:W-:-:S05]  /*c6e0*/  LEA.HI.X R15, R10, R3, R4, 0x2, P1 ;  /* 0x000000030a0f7211 */ /* 0x000fca00008f1404 */
[----:B------:R2:W5:Y:S02]  /*c6f0*/  LDG.E R7, desc[UR6][R14.64] ;  /* 0x000000060e077981 */ /* 0x000564000c1e1900 */
.L_x_168:
[----:B------:R-:W3:Y:S01]  /*c700*/  S2R R9, SR_CgaCtaId ;  /* 0x0000000000097919 */ /* 0x000ee20000008800 */
[----:B------:R-:W-:-:S04]  /*c710*/  MOV R4, 0x400 ;  /* 0x0000040000047802 */ /* 0x000fc80000000f00 */
[----:B---3--:R-:W-:Y:S02]  /*c720*/  LEA R4, R9, R4, 0x18 ;  /* 0x0000000409047211 */ /* 0x008fe400078ec0ff */
[----:B------:R-:W-:-:S03]  /*c730*/  SHF.L.U32 R9, R19, 0x1f, RZ ;  /* 0x0000001f13097819 */ /* 0x000fc600000006ff */
[----:B------:R-:W-:-:S04]  /*c740*/  IMAD R4, R16, 0x8, R4 ;  /* 0x0000000810047824 */ /* 0x000fc800078e0204 */
[----:B------:R-:W3:Y:S02]  /*c750*/  SYNCS.PHASECHK.TRANS64.TRYWAIT P1, [R4+URZ+0x38840], R9 ;  /* 0x03884009040075a7 */ /* 0x000ee4000802017f */
[----:B---3--:R-:W-:Y:S05]  /*c760*/  @!P1 BRA `(.L_x_169) ;  /* 0x0000002c00649947 */ /* 0x008fea0003800000 */
.L_x_230:
[----:B------:R-:W4:Y:S01]  /*c770*/  S2R R10, SR_TID.X ;  /* 0x00000000000a7919 */ /* 0x000f220000002100 */
[----:B------:R-:W-:-:S04]  /*c780*/  UPRMT UR4, UR38, 0x9910, URZ ;  /* 0x0000991026047896 */ /* 0x000fc8000800003f */
[----:B------:R-:W-:Y:S01]  /*c790*/  UISETP.NE.AND UP0, UPT, UR4, 0x2, UPT ;  /* 0x000000020400788c */ /* 0x000fe2000bf05270 */
[----:B----4-:R-:W-:-:S13]  /*c7a0*/  LOP3.LUT P1, RZ, R10, 0x7f, RZ, 0xc0, !PT ;  /* 0x0000007f0aff7812 */ /* 0x010fda000782c0ff */
[----:B---3--:R-:W-:-:S04]  /*c7b0*/  @!P1 IMAD.MOV.U32 R9, RZ, RZ, 0xa000 ;  /* 0x0000a000ff099424 */ /* 0x008fc800078e00ff */
[----:B------:R3:W-:Y:S01]  /*c7c0*/  @!P1 SYNCS.ARRIVE.TRANS64 RZ, [R4+URZ+0x38830], R9 ;  /* 0x0388300904ff99a7 */ /* 0x0007e2000800003f */
[----:B------:R-:W-:-:S13]  /*c7d0*/  PLOP3.LUT P1, PT, PT, PT, UP0, 0x80, 0x0 ;  /* 0x000000000000781c */ /* 0x000fda0003f2f008 */
[----:B---3--:R-:W-:Y:S05]  /*c7e0*/  @P1 BRA `(.L_x_170) ;  /* 0x0000000000041947 */ /* 0x008fea0003800000 */
[----:B------:R-:W-:Y:S01]  /*c7f0*/  BPT.TRAP 0x1 ;  /* 0x000000040000795c */ /* 0x000fe20000300000 */
.L_x_170:
[----:B------:R-:W3:Y:S02]  /*c800*/  LDL R9, [R1+0x4] ;  /* 0x0000040001097983 */ /* 0x000ee40000100800 */
[----:B---3--:R-:W-:-:S13]  /*c810*/  ISETP.NE.AND P1, PT, R9, RZ, PT ;  /* 0x000000ff0900720c */ /* 0x008fda0003f25270 */
[----:B------:R-:W-:Y:S05]  /*c820*/  @P1 BRA `(.L_x_171) ;  /* 0x0000000000041947 */ /* 0x000fea0003800000 */
[----:B------:R-:W-:Y:S01]  /*c830*/  BPT.TRAP 0x1 ;  /* 0x000000040000795c */ /* 0x000fe20000300000 */
.L_x_171:
[----:B------:R-:W3:Y:S01]  /*c840*/  LDL R9, [R1] ;  /* 0x0000000001097983 */ /* 0x000ee20000100800 */
[----:B------:R-:W-:Y:S01]  /*c850*/  MOV R10, 0x400 ;  /* 0x00000400000a7802 */ /* 0x000fe20000000f00 */
[----:B------:R-:W4:Y:S01]  /*c860*/  S2R R11, SR_CgaCtaId ;  /* 0x00000000000b7919 */ /* 0x000f220000008800 */
[----:B------:R-:W-:Y:S01]  /*c870*/  R2UR UR9, R4 ;  /* 0x00000000040972ca */ /* 0x000fe200000e0000 */
[----:B------:R-:W-:Y:S01]  /*c880*/  IMAD R4, R16, 0x5000, R21 ;  /* 0x0000500010047824 */ /* 0x000fe200078e0215 */
[----:B------:R-:W-:Y:S01]  /*c890*/  R2UR UR5, R20 ;  /* 0x00000000140572ca */ /* 0x000fe200000e0000 */
[----:B------:R-:W-:Y:S01]  /*c8a0*/  UIADD3 UR4, UP0, UR36, 0x370, URZ ;  /* 0x0000037024047890 */ /* 0x000fe2000ff1e03f */
[----:B------:R-:W-:Y:S02]  /*c8b0*/  R2UR UR12, R0 ;  /* 0x00000000000c72ca */ /* 0x000fe400000e0000 */
[----:B-----5:R-:W-:Y:S02]  /*c8c0*/  R2UR UR13, R7 ;  /* 0x00000000070d72ca */ /* 0x020fe400000e0000 */
[----:B----4-:R-:W-:-:S05]  /*c8d0*/  LEA R10, R11, R10, 0x18 ;  /* 0x0000000a0b0a7211 */ /* 0x010fca00078ec0ff */
[----:B------:R-:W-:-:S05]  /*c8e0*/  IMAD R4, R4, 0x2, R10 ;  /* 0x0000000204047824 */ /* 0x000fca00078e020a */
[----:B------:R-:W-:Y:S01]  /*c8f0*/  R2UR UR14, R4 ;  /* 0x00000000040e72ca */ /* 0x000fe200000e0000 */
[----:B------:R-:W-:Y:S01]  /*c900*/  UIADD3 UR9, UR9, 0x38830, URZ ;  /* 0x0003883009097890 */ /* 0x000fe2000fffe03f */
[----:B------:R-:W-:Y:S01]  /*c910*/  UMOV UR10, URZ ;  /* 0x0000003f000a7c82 */ /* 0x000fe20008000000 */
[----:B------:R-:W-:Y:S01]  /*c920*/  UMOV UR19, 0x30000 ;  /* 0x0003000000137882 */ /* 0x000fe20000000000 */
[----:B------:R-:W-:Y:S01]  /*c930*/  UMOV UR6, 0x0 ;  /* 0x0000000000067882 */ /* 0x000fe20000000000 */
[----:B------:R-:W-:-:S08]  /*c940*/  UMOV UR7, 0x14f00000 ;  /* 0x14f0000000077882 */ /* 0x000fd00000000000 */
[----:B------:R-:W-:Y:S02]  /*c950*/  UIADD3 UR8, UR14, 0x24400, URZ ;  /* 0x000244000e087890 */ /* 0x000fe4000fffe03f */
[----:B------:R-:W-:Y:S02]  /*c960*/  UIADD3 UR15, UR14, 0x26c00, URZ ;  /* 0x00026c000e0f7890 */ /* 0x000fe4000fffe03f */
[----:B------:R-:W-:Y:S01]  /*c970*/  UIADD3 UR17, UR14, 0x29400, URZ ;  /* 0x000294000e117890 */ /* 0x000fe2000fffe03f */
[----:B------:R-:W-:Y:S01]  /*c980*/  UMOV UR16, 0x40 ;  /* 0x0000004000107882 */ /* 0x000fe20000000000 */
[----:B------:R-:W-:-:S03]  /*c990*/  UIADD3 UR18, UR14, 0x2bc00, URZ ;  /* 0x0002bc000e127890 */ /* 0x000fc6000fffe03f */
[----:B------:R-:W-:Y:S01]  /*c9a0*/  UMOV UR14, 0x80 ;  /* 0x00000080000e7882 */ /* 0x000fe20000000000 */
[----:B------:R-:W-:Y:S02]  /*c9b0*/  MOV R4, R7 ;  /* 0x0000000700047202 */ /* 0x000fe40000000f00 */
[----:B---3--:R-:W-:-:S13]  /*c9c0*/  R2UR UR11, R9 ;  /* 0x00000000090b72ca */ /* 0x008fda00000e0000 */
[----:B------:R-:W-:Y:S02]  /*c9d0*/  UIMAD UR11, UR11, 0x50, UR5 ;  /* 0x000000500b0b78a4 */ /* 0x000fe4000f8e0205 */
[----:B------:R-:W-:-:S09]  /*c9e0*/  UIADD3.X UR5, URZ, UR37, URZ, UP0, !UPT ;  /* 0x000000253f057290 */ /* 0x000fd200087fe43f */
[----:B------:R3:W-:Y:S02]  /*c9f0*/  UTMALDG.4D.MULTICAST [UR8], [UR4], UR19, desc[UR6] ;  /* 0x00000608040073b4 */ /* 0x0007e40008019813 */
[----:B---3--:R-:W-:Y:S01]  /*ca00*/  UMOV UR8, UR15 ;  /* 0x0000000f00087c82 */ /* 0x008fe20008000000 */
[----:B------:R-:W-:Y:S02]  /*ca10*/  UMOV UR10, UR16 ;  /* 0x00000010000a7c82 */ /* 0x000fe40008000000 */
[----:B------:R3:W-:Y:S02]  /*ca20*/  UTMALDG.4D.MULTICAST [UR8], [UR4], UR19, desc[UR6] ;  /* 0x00000608040073b4 */ /* 0x0007e40008019813 */
[----:B---3--:R-:W-:Y:S01]  /*ca30*/  UMOV UR8, UR17 ;  /* 0x0000001100087c82 */ /* 0x008fe20008000000 */
[----:B------:R-:W-:Y:S01]  /*ca40*/  UMOV UR10, UR14 ;  /* 0x0000000e000a7c82 */ /* 0x000fe20008000000 */
[----:B------:R-:W-:Y:S01]  /*ca50*/  UMOV UR14, 0xc0 ;  /* 0x000000c0000e7882 */ /* 0x000fe20000000000 */
[----:B------:R3:W-:Y:S02]  /*ca60*/  UTMALDG.4D.MULTICAST [UR8], [UR4], UR19, desc[UR6] ;  /* 0x00000608040073b4 */ /* 0x0007e40008019813 */
[----:B---3--:R-:W-:Y:S01]  /*ca70*/  UMOV UR8, UR18 ;  /* 0x0000001200087c82 */ /* 0x008fe20008000000 */
[----:B------:R-:W-:-:S02]  /*ca80*/  UMOV UR10, UR14 ;  /* 0x0000000e000a7c82 */ /* 0x000fc40008000000 */
[----:B------:R3:W-:Y:S02]  /*ca90*/  UTMALDG.4D.MULTICAST [UR8], [UR4], UR19, desc[UR6] ;  /* 0x00000608040073b4 */ /* 0x0007e40008019813 */
[----:B---3--:R-:W-:Y:S01]  /*caa0*/  NOP ;  /* 0x0000000000007918 */ /* 0x008fe20000000000 */
.L_x_167:
[----:B------:R-:W3:Y:S01]  /*cab0*/  LDL R13, [R1+0x1c] ;  /* 0x00001c00010d7983 */ /* 0x000ee20000100800 */
[----:B------:R-:W-:-:S03]  /*cac0*/  MOV R10, 0x400 ;  /* 0x00000400000a7802 */ /* 0x000fc60000000f00 */
[----:B------:R-:W4:Y:S01]  /*cad0*/  LDL.LU R9, [R1+0x18] ;  /* 0x0000180001097983 */ /* 0x000f220000300800 */
[----:B------:R-:W5:Y:S01]  /*cae0*/  S2R R11, SR_CgaCtaId ;  /* 0x00000000000b7919 */ /* 0x000f620000008800 */
[----:B------:R-:W-:Y:S05]  /*caf0*/  WARPSYNC.ALL ;  /* 0x0000000000007948 */ /* 0x000fea0003800000 */
[----:B------:R-:W-:-:S13]  /*cb00*/  ELECT P1, URZ, PT ;  /* 0x00000000003f782f */ /* 0x000fda0003820000 */
[----:B------:R-:W-:Y:S01]  /*cb10*/  @P1 R2UR UR13, R17 ;  /* 0x00000000110d12ca */ /* 0x000fe200000e0000 */
[----:B------:R-:W-:Y:S01]  /*cb20*/  UIADD3 UR4, UP0, UR36, 0x270, URZ ;  /* 0x0000027024047890 */ /* 0x000fe2000ff1e03f */
[----:B------:R-:W-:Y:S02]  /*cb30*/  @P1 R2UR UR12, R18 ;  /* 0x00000000120c12ca */ /* 0x000fe400000e0000 */
[----:B------:R-:W-:Y:S01]  /*cb40*/  @P1 R2UR UR11, R6 ;  /* 0x00000000060b12ca */ /* 0x000fe200000e0000 */
[----:B------:R-:W-:Y:S01]  /*cb50*/  UIADD3.X UR5, URZ, UR37, URZ, UP0, !UPT ;  /* 0x000000253f057290 */ /* 0x000fe200087fe43f */
[----:B-----5:R-:W-:-:S04]  /*cb60*/  LEA R10, R11, R10, 0x18 ;  /* 0x0000000a0b0a7211 */ /* 0x020fc800078ec0ff */
[----:B------:R-:W-:Y:S01]  /*cb70*/  R2UR UR30, R10 ;  /* 0x000000000a1e72ca */ /* 0x000fe200000e0000 */
[----:B------:R-:W-:Y:S01]  /*cb80*/  @P1 IMAD.MOV.U32 R7, RZ, RZ, 0x10000 ;  /* 0x00010000ff071424 */ /* 0x000fe200078e00ff */
[----:B------:R-:W-:Y:S01]  /*cb90*/  BAR.SYNC.DEFER_BLOCKING 0x8, 0x120 ;  /* 0x0204800000007b1d */ /* 0x000fe20000010000 */
[----:B------:R-:W-:Y:S02]  /*cba0*/  @P1 R2UR UR29, R17 ;  /* 0x00000000111d12ca */ /* 0x000fe400000e0000 */
[----:B------:R-:W-:-:S08]  /*cbb0*/  @P1 R2UR UR28, R18 ;  /* 0x00000000121c12ca */ /* 0x000fd000000e0000 */
        /* <DEDUP_REMOVED lines=8> */
[----:B------:R-:W-:Y:S01]  /*cc40*/  @P1 R2UR UR19, R6 ;  /* 0x00000000061312ca */ /* 0x000fe200000e0000 */
[----:B------:R1:W-:Y:S01]  /*cc50*/  @P1 SYNCS.ARRIVE.TRANS64 RZ, [R10+URZ+0x38800], R7 ;  /* 0x038800070aff19a7 */ /* 0x0003e2000800003f */
[----:B------:R5:W-:Y:S01]  /*cc60*/  UTMALDG.4D [UR8], [UR4], desc[UR6] ;  /* 0x00000608040075b4 */ /* 0x000be20008019000 */
[----:B------:R-:W-:-:S02]  /*cc70*/  UIADD3 UR24, UR30, 0x18400, URZ ;  /* 0x000184001e187890 */ /* 0x000fc4000fffe03f */
        /* <DEDUP_REMOVED lines=11> */
[----:B-----5:R-:W-:-:S02]  /*cd30*/  @P1 R2UR UR13, R17 ;  /* 0x00000000110d12ca */ /* 0x020fc400000e0000 */
        /* <DEDUP_REMOVED lines=8> */
[----:B---3--:R-:W-:-:S04]  /*cdc0*/  LOP3.LUT R6, R13, 0x1, RZ, 0xc, !PT ;  /* 0x000000010d067812 */ /* 0x008fc800078e0cff */
[----:B------:R-:W-:-:S04]  /*cdd0*/  SHF.L.U32 R6, R6, 0x1f, RZ ;  /* 0x0000001f06067819 */ /* 0x000fc800000006ff */
[----:B------:R-:W3:Y:S01]  /*cde0*/  SYNCS.PHASECHK.TRANS64.TRYWAIT P1, [R10+URZ+0x38820], R6 ;  /* 0x038820060a0075a7 */ /* 0x000ee2000802017f */
[----:B----4-:R-:W-:Y:S01]  /*cdf0*/  ISETP.GE.AND P2, PT, R9, 0x51, PT ;  /* 0x000000510900780c */ /* 0x010fe20003f46270 */
[----:B-1-3--:R-:W-:-:S12]  /*ce00*/  @!P1 BRA `(.L_x_173) ;  /* 0x0000002400d09947 */ /* 0x00afd80003800000 */
.L_x_231:
[----:B------:R-:W-:Y:S05]  /*ce10*/  BSYNC B0 ;  /* 0x0000000000007941 */ /* 0x000fea0003800000 */
.L_x_172:
[----:B------:R-:W-:Y:S05]  /*ce20*/  @!P2 BRA `(.L_x_174) ;  /* 0x0000001800dca947 */ /* 0x000fea0003800000 */
[----:B-1----:R-:W2:Y:S01]  /*ce30*/  LDL R7, [R1+0x10] ;  /* 0x0000100001077983 */ /* 0x002ea20000100800 */
[----:B------:R-:W-:Y:S02]  /*ce40*/  IMAD.MOV.U32 R6, RZ, RZ, 0x1 ;  /* 0x00000001ff067424 */ /* 0x000fe400078e00ff */
[----:B--2---:R-:W-:-:S05]  /*ce50*/  IMAD.MOV R14, RZ, RZ, -R7 ;  /* 0x000000ffff0e7224 */ /* 0x004fca00078e0a07 */
[----:B------:R-:W-:-:S04]  /*ce60*/  VIADDMNMX R14, R14, R6, 0xffffffff, !PT ;  /* 0xffffffff0e0e7446 */ /* 0x000fc80007800106 */
[----:B------:R-:W-:-:S04]  /*ce70*/  IADD3 R6, R7, R14, RZ ;  /* 0x0000000e07067210 */ /* 0x000fc80007ffe0ff */
[----:B------:R-:W-:-:S04]  /*ce80*/  LOP3.LUT R6, R6, 0x1, RZ, 0xc0, !PT ;  /* 0x0000000106067812 */ /* 0x000fc800078ec0ff */
[----:B------:R-:W-:Y:S01]  /*ce90*/  ISETP.NE.U32.AND P1, PT, R6, 0x1, PT ;  /* 0x000000010600780c */ /* 0x000fe20003f25070 */
[----:B------:R-:W-:-:S12]  /*cea0*/  VIADD R6, R7, 0xfffffffe ;  /* 0xfffffffe07067836 */ /* 0x000fd80000000000 */
        /* <DEDUP_REMOVED lines=8> */
[----:B------:R-:W-:Y:S01]  /*cf30*/  IMAD.MOV.U32 R7, RZ, RZ, R4 ;  /* 0x000000ffff077224 */ /* 0x000fe200078e0004 */
[----:B------:R-:W-:Y:S06]  /*cf40*/  @!P0 BRA `(.L_x_178) ;  /* 0x00000000004c8947 */ /* 0x000fec0003800000 */
[----:B------:R-:W1:Y:S01]  /*cf50*/  LDC R15, c[0x0][0x41c] ;  /* 0x00010700ff0f7b82 */ /* 0x000e620000000800 */
[----:B------:R-:W-:Y:S01]  /*cf60*/  MOV R7, R6 ;  /* 0x0000000600077202 */ /* 0x000fe20000000f00 */
[----:B------:R-:W-:Y:S01]  /*cf70*/  ULDC.64 UR4, c[0x0][0x408] ;  /* 0x0001020000047ab9 */ /* 0x000fe20000000a00 */
[----:B------:R-:W-:Y:S01]  /*cf80*/  ULDC.64 UR6, c[0x0][0x208] ;  /* 0x0000820000067ab9 */ /* 0x000fe20000000a00 */
[----:B-1----:R-:W-:-:S13]  /*cf90*/  ISETP.NE.AND P1, PT, R15, 0x1, PT ;  /* 0x000000010f00780c */ /* 0x002fda0003f25270 */
[----:B------:R-:W1:Y:S02]  /*cfa0*/  @P1 LDC.64 R10, c[0x0][0x420] ;  /* 0x00010800ff0a1b82 */ /* 0x000e640000000a00 */
[----:B-1----:R-:W-:-:S05]  /*cfb0*/  @P1 IMAD.HI.U32 R10, R6, R10, RZ ;  /* 0x0000000a060a1227 */ /* 0x002fca00078e00ff */
[----:B------:R-:W-:-:S04]  /*cfc0*/  @P1 SHF.R.U32.HI R7, RZ, R11, R10 ;  /* 0x0000000bff071219 */ /* 0x000fc8000001160a */
[--C-:B------:R-:W-:Y:S01]  /*cfd0*/  SHF.R.S32.HI R11, RZ, 0x1f, R7.reuse ;  /* 0x0000001fff0b7819 */ /* 0x100fe20000011407 */
[----:B------:R-:W-:-:S04]  /*cfe0*/  IMAD.MOV R10, RZ, RZ, -R7 ;  /* 0x000000ffff0a7224 */ /* 0x000fc800078e0a07 */
[----:B------:R-:W-:Y:S02]  /*cff0*/  IMAD R6, R15, R10, R6 ;  /* 0x0000000a0f067224 */ /* 0x000fe400078e0206 */
[----:B------:R-:W-:Y:S02]  /*d000*/  IMAD R15, R12, UR4, RZ ;  /* 0x000000040c0f7c24 */ /* 0x000fe4000f8e02ff */
[----:B------:R-:W-:Y:S02]  /*d010*/  IMAD.MOV.U32 R10, RZ, RZ, R7 ;  /* 0x000000ffff0a7224 */ /* 0x000fe400078e0007 */
[C---:B------:R-:W-:Y:S02]  /*d020*/  IMAD R7, R5.reuse, UR5, R15 ;  /* 0x0000000505077c24 */ /* 0x040fe4000f8e020f */
[----:B------:R-:W-:-:S04]  /*d030*/  IMAD.WIDE.U32 R10, R5, UR4, R10 ;  /* 0x00000004050a7c25 */ /* 0x000fc8000f8e000a */
[----:B------:R-:W-:Y:S01]  /*d040*/  IMAD.IADD R7, R7, 0x1, R11 ;  /* 0x0000000107077824 */ /* 0x000fe200078e020b */
[----:B------:R-:W-:-:S04]  /*d050*/  LEA R2, P1, R10, R2, 0x2 ;  /* 0x000000020a027211 */ /* 0x000fc800078210ff */
[----:B------:R-:W-:-:S05]  /*d060*/  LEA.HI.X R3, R10, R3, R7, 0x2, P1 ;  /* 0x000000030a037211 */ /* 0x000fca00008f1407 */
[----:B------:R1:W5:Y:S04]  /*d070*/  LDG.E R7, desc[UR6][R2.64] ;  /* 0x0000000602077981 */ /* 0x000368000c1e1900 */
.L_x_178:
[----:B-1----:R-:W1:Y:S01]  /*d080*/  S2R R3, SR_CgaCtaId ;  /* 0x0000000000037919 */ /* 0x002e620000008800 */
[----:B------:R-:W-:-:S04]  /*d090*/  MOV R2, 0x400 ;  /* 0x0000040000027802 */ /* 0x000fc80000000f00 */
[----:B-1----:R-:W-:Y:S02]  /*d0a0*/  LEA R2, R3, R2, 0x18 ;  /* 0x0000000203027211 */ /* 0x002fe400078ec0ff */
[----:B------:R-:W-:Y:S02]  /*d0b0*/  SHF.L.U32 R3, R13, 0x1f, RZ ;  /* 0x0000001f0d037819 */ /* 0x000fe400000006ff */
[----:B------:R-:W-:-:S04]  /*d0c0*/  LEA R2, R9, R2, 0x3 ;  /* 0x0000000209027211 */ /* 0x000fc800078e18ff */
[----:B------:R-:W1:Y:S02]  /*d0d0*/  SYNCS.PHASECHK.TRANS64.TRYWAIT P1, [R2+URZ+0x38840], R3 ;  /* 0x03884003020075a7 */ /* 0x000e64000802017f */
[----:B-1----:R-:W-:Y:S05]  /*d0e0*/  @!P1 BRA `(.L_x_179) ;  /* 0x0000002400389947 */ /* 0x002fea0003800000 */
.L_x_232:
[----:B------:R-:W2:Y:S01]  /*d0f0*/  S2R R10, SR_TID.X ;  /* 0x00000000000a7919 */ /* 0x000ea20000002100 */
[----:B------:R-:W-:Y:S01]  /*d100*/  UPRMT UR4, UR38, 0x9910, URZ ;  /* 0x0000991026047896 */ /* 0x000fe2000800003f */
[----:B--2---:R-:W-:-:S13]  /*d110*/  LOP3.LUT P1, RZ, R10, 0x7f, RZ, 0xc0, !PT ;  /* 0x0000007f0aff7812 */ /* 0x004fda000782c0ff */
[----:B-1----:R-:W-:-:S04]  /*d120*/  @!P1 IMAD.MOV.U32 R3, RZ, RZ, 0xa000 ;  /* 0x0000a000ff039424 */ /* 0x002fc800078e00ff */
[----:B------:R1:W-:Y:S02]  /*d130*/  @!P1 SYNCS.ARRIVE.TRANS64 RZ, [R2+URZ+0x38830], R3 ;  /* 0x0388300302ff99a7 */ /* 0x0003e4000800003f */
[----:B-1----:R-:W-:-:S05]  /*d140*/  IMAD.U32 R3, RZ, RZ, UR4 ;  /* 0x00000004ff037e24 */ /* 0x002fca000f8e00ff */
[----:B------:R-:W-:-:S13]  /*d150*/  ISETP.NE.AND P2, PT, R3, 0x2, PT ;  /* 0x000000020300780c */ /* 0x000fda0003f45270 */
[----:B------:R-:W-:Y:S05]  /*d160*/  @P2 BRA `(.L_x_180) ;  /* 0x0000000000042947 */ /* 0x000fea0003800000 */
[----:B------:R-:W-:Y:S01]  /*d170*/  BPT.TRAP 0x1 ;  /* 0x000000040000795c */ /* 0x000fe20000300000 */
.L_x_180:
[----:B------:R-:W2:Y:S02]  /*d180*/  LDL R3, [R1+0x4] ;  /* 0x0000040001037983 */ /* 0x000ea40000100800 */
[----:B--2---:R-:W-:-:S13]  /*d190*/  ISETP.NE.AND P1, PT, R3, RZ, PT ;  /* 0x000000ff0300720c */ /* 0x004fda0003f25270 */
[----:B------:R-:W-:Y:S05]  /*d1a0*/  @P1 BRA `(.L_x_181) ;  /* 0x0000000000041947 */ /* 0x000fea0003800000 */
[----:B------:R-:W-:Y:S01]  /*d1b0*/  BPT.TRAP 0x1 ;  /* 0x000000040000795c */ /* 0x000fe20000300000 */
.L_x_181:
[----:B------:R-:W1:Y:S01]  /*d1c0*/  S2R R11, SR_CgaCtaId ;  /* 0x00000000000b7919 */ /* 0x000e620000008800 */
[----:B------:R-:W-:Y:S01]  /*d1d0*/  MOV R10, 0x400 ;  /* 0x00000400000a7802 */ /* 0x000fe20000000f00 */
[----:B------:R-:W-:Y:S01]  /*d1e0*/  UIADD3 UR4, UP0, UR36, 0x370, URZ ;  /* 0x0000037024047890 */ /* 0x000fe2000ff1e03f */
[----:B------:R-:W-:Y:S01]  /*d1f0*/  R2UR UR9, R2 ;  /* 0x00000000020972ca */ /* 0x000fe200000e0000 */
[----:B------:R-:W-:Y:S01]  /*d200*/  IMAD R2, R9, 0x5000, R21 ;  /* 0x0000500009027824 */ /* 0x000fe200078e0215 */
[----:B------:R-:W-:Y:S01]  /*d210*/  R2UR UR11, R6 ;  /* 0x00000000060b72ca */ /* 0x000fe200000e0000 */
[----:B------:R-:W-:Y:S01]  /*d220*/  UMOV UR10, URZ ;  /* 0x0000003f000a7c82 */ /* 0x000fe20008000000 */
[----:B------:R-:W-:Y:S01]  /*d230*/  R2UR UR5, R20 ;  /* 0x00000000140572ca */ /* 0x000fe200000e0000 */
[----:B------:R-:W-:Y:S01]  /*d240*/  UMOV UR19, 0x30000 ;  /* 0x0003000000137882 */ /* 0x000fe20000000000 */
[----:B------:R-:W-:Y:S01]  /*d250*/  R2UR UR12, R0 ;  /* 0x00000000000c72ca */ /* 0x000fe200000e0000 */
[----:B------:R-:W-:Y:S01]  /*d260*/  UMOV UR6, 0x0 ;  /* 0x0000000000067882 */ /* 0x000fe20000000000 */
[----:B-----5:R-:W-:Y:S01]  /*d270*/  R2UR UR13, R7 ;  /* 0x00000000070d72ca */ /* 0x020fe200000e0000 */
[----:B------:R-:W-:Y:S01]  /*d280*/  UMOV UR7, 0x14f00000 ;  /* 0x14f0000000077882 */ /* 0x000fe20000000000 */
[----:B------:R-:W-:Y:S01]  /*d290*/  UMOV UR17, 0x40 ;  /* 0x0000004000117882 */ /* 0x000fe20000000000 */
[----:B------:R-:W-:Y:S01]  /*d2a0*/  UMOV UR18, 0x80 ;  /* 0x0000008000127882 */ /* 0x000fe20000000000 */
[----:B------:R-:W-:Y:S01]  /*d2b0*/  SHF.L.U32 R3, R19, 0x1f, RZ ;  /* 0x0000001f13037819 */ /* 0x000fe200000006ff */
[----:B------:R-:W-:-:S04]  /*d2c0*/  UIADD3 UR9, UR9, 0x38830, URZ ;  /* 0x0003883009097890 */ /* 0x000fc8000fffe03f */
[----:B------:R-:W-:Y:S02]  /*d2d0*/  UIMAD UR11, UR11, 0x50, UR5 ;  /* 0x000000500b0b78a4 */ /* 0x000fe4000f8e0205 */
[----:B------:R-:W-:Y:S01]  /*d2e0*/  UIADD3.X UR5, URZ, UR37, URZ, UP0, !UPT ;  /* 0x000000253f057290 */ /* 0x000fe200087fe43f */
[----:B-1----:R-:W-:-:S05]  /*d2f0*/  LEA R10, R11, R10, 0x18 ;  /* 0x0000000a0b0a7211 */ /* 0x002fca00078ec0ff */
[----:B------:R-:W-:-:S05]  /*d300*/  IMAD R2, R2, 0x2, R10 ;  /* 0x0000000202027824 */ /* 0x000fca00078e020a */
[----:B------:R-:W-:Y:S02]  /*d310*/  R2UR UR14, R2 ;  /* 0x00000000020e72ca */ /* 0x000fe400000e0000 */
[----:B------:R-:W-:-:S11]  /*d320*/  LEA R2, R16, R10, 0x3 ;  /* 0x0000000a10027211 */ /* 0x000fd600078e18ff */
[----:B------:R-:W-:Y:S02]  /*d330*/  UIADD3 UR8, UR14, 0x24400, URZ ;  /* 0x000244000e087890 */ /* 0x000fe4000fffe03f */
[----:B------:R-:W-:Y:S02]  /*d340*/  UIADD3 UR15, UR14, 0x26c00, URZ ;  /* 0x00026c000e0f7890 */ /* 0x000fe4000fffe03f */
[----:B------:R-:W-:Y:S02]  /*d350*/  UIADD3 UR16, UR14, 0x29400, URZ ;  /* 0x000294000e107890 */ /* 0x000fe4000fffe03f */
[----:B------:R-:W-:-:S03]  /*d360*/  UIADD3 UR14, UR14, 0x2bc00, URZ ;  /* 0x0002bc000e0e7890 */ /* 0x000fc6000fffe03f */
[----:B------:R1:W-:Y:S02]  /*d370*/  UTMALDG.4D.MULTICAST [UR8], [UR4], UR19, desc[UR6] ;  /* 0x00000608040073b4 */ /* 0x0003e40008019813 */
[----:B-1----:R-:W-:Y:S01]  /*d380*/  UMOV UR8, UR15 ;  /* 0x0000000f00087c82 */ /* 0x002fe20008000000 */
[----:B------:R-:W-:Y:S01]  /*d390*/  UMOV UR10, UR17 ;  /* 0x00000011000a7c82 */ /* 0x000fe20008000000 */
[----:B------:R-:W-:Y:S01]  /*d3a0*/  UMOV UR15, 0xc0 ;  /* 0x000000c0000f7882 */ /* 0x000fe20000000000 */
[----:B------:R1:W-:Y:S02]  /*d3b0*/  UTMALDG.4D.MULTICAST [UR8], [UR4], UR19, desc[UR6] ;  /* 0x00000608040073b4 */ /* 0x0003e40008019813 */
[----:B-1----:R-:W-:Y:S01]  /*d3c0*/  UMOV UR8, UR16 ;  /* 0x0000001000087c82 */ /* 0x002fe20008000000 */
[----:B------:R-:W-:Y:S02]  /*d3d0*/  UMOV UR10, UR18 ;  /* 0x00000012000a7c82 */ /* 0x000fe40008000000 */
[----:B------:R1:W-:Y:S02]  /*d3e0*/  UTMALDG.4D.MULTICAST [UR8], [UR4], UR19, desc[UR6] ;  /* 0x00000608040073b4 */ /* 0x0003e40008019813 */
[----:B-1----:R-:W-:Y:S01]  /*d3f0*/  UMOV UR8, UR14 ;  /* 0x0000000e00087c82 */ /* 0x002fe20008000000 */
[----:B------:R-:W-:-:S02]  /*d400*/  UMOV UR10, UR15 ;  /* 0x0000000f000a7c82 */ /* 0x000fc40008000000 */
[----:B------:R1:W-:Y:S01]  /*d410*/  UTMALDG.4D.MULTICAST [UR8], [UR4], UR19, desc[UR6] ;  /* 0x00000608040073b4 */ /* 0x0003e20008019813 */
[----:B------:R-:W2:Y:S02]  /*d420*/  SYNCS.PHASECHK.TRANS64.TRYWAIT P1, [R2+URZ+0x38860], R3 ;  /* 0x03886003020075a7 */ /* 0x000ea4000802017f */
[----:B-12---:R-:W-:Y:S05]  /*d430*/  @!P1 BRA `(.L_x_182) ;  /* 0x0000002000789947 */ /* 0x006fea0003800000 */
.L_x_233:
[----:B------:R-:W2:Y:S02]  /*d440*/  S2R R10, SR_TID.X ;  /* 0x00000000000a7919 */ /* 0x000ea40000002100 */
[----:B--2---:R-:W-:-:S13]  /*d450*/  LOP3.LUT P1, RZ, R10, 0x7f, RZ, 0xc0, !PT ;  /* 0x0000007f0aff7812 */ /* 0x004fda000782c0ff */
[----:B-1----:R-:W-:-:S04]  /*d460*/  @!P1 IMAD.MOV.U32 R3, RZ, RZ, 0xa000 ;  /* 0x0000a000ff039424 */ /* 0x002fc800078e00ff */
[----:B------:R1:W-:Y:S01]  /*d470*/  @!P1 SYNCS.ARRIVE.TRANS64 RZ, [R2+URZ+0x38850], R3 ;  /* 0x0388500302ff99a7 */ /* 0x0003e2000800003f */
[----:B------:R-:W-:Y:S05]  /*d480*/  @P2 BRA `(.L_x_183) ;  /* 0x0000000000042947 */ /* 0x000fea0003800000 */
[----:B------:R-:W-:Y:S01]  /*d490*/  BPT.TRAP 0x1 ;  /* 0x000000040000795c */ /* 0x000fe20000300000 */
.L_x_183:
[----:B-1----:R-:W2:Y:S02]  /*d4a0*/  LDL R3, [R1+0x4] ;  /* 0x0000040001037983 */ /* 0x002ea40000100800 */
[----:B--2---:R-:W-:-:S13]  /*d4b0*/  ISETP.NE.AND P1, PT, R3, RZ, PT ;  /* 0x000000ff0300720c */ /* 0x004fda0003f25270 */
[----:B------:R-:W-:Y:S05]  /*d4c0*/  @P1 BRA `(.L_x_184) ;  /* 0x0000000000041947 */ /* 0x000fea0003800000 */
[----:B------:R-:W-:Y:S01]  /*d4d0*/  BPT.TRAP 0x1 ;  /* 0x000000040000795c */ /* 0x000fe20000300000 */
.L_x_184:
[----:B------:R-:W2:Y:S01]  /*d4e0*/  LDL.LU R3, [R1] ;  /* 0x0000000001037983 */ /* 0x000ea20000300800 */
[----:B------:R-:W-:Y:S01]  /*d4f0*/  MOV R10, 0x400 ;  /* 0x00000400000a7802 */ /* 0x000fe20000000f00 */
[----:B------:R-:W-:Y:S01]  /*d500*/  UIADD3 UR4, UP0, UR36, 0x470, URZ ;  /* 0x0000047024047890 */ /* 0x000fe2000ff1e03f */
[----:B------:R-:W-:Y:S01]  /*d510*/  R2UR UR5, R20 ;  /* 0x00000000140572ca */ /* 0x000fe200000e0000 */
[----:B------:R-:W1:Y:S01]  /*d520*/  S2R R11, SR_CgaCtaId ;  /* 0x00000000000b7919 */ /* 0x000e620000008800 */
[----:B------:R-:W-:Y:S01]  /*d530*/  R2UR UR9, R2 ;  /* 0x00000000020972ca */ /* 0x000fe200000e0000 */
[----:B------:R-:W-:Y:S01]  /*d540*/  UMOV UR10, URZ ;  /* 0x0000003f000a7c82 */ /* 0x000fe20008000000 */
[----:B------:R-:W-:Y:S01]  /*d550*/  R2UR UR13, R4 ;  /* 0x00000000040d72ca */ /* 0x000fe200000e0000 */
[----:B------:R-:W-:Y:S01]  /*d560*/  UMOV UR18, 0x30000 ;  /* 0x0003000000127882 */ /* 0x000fe20000000000 */
[----:B------:R-:W-:Y:S01]  /*d570*/  R2UR UR12, R0 ;  /* 0x00000000000c72ca */ /* 0x000fe200000e0000 */
[----:B------:R-:W-:Y:S01]  /*d580*/  UMOV UR6, 0x0 ;  /* 0x0000000000067882 */ /* 0x000fe20000000000 */
[----:B------:R-:W-:Y:S01]  /*d590*/  UMOV UR7, 0x14f00000 ;  /* 0x14f0000000077882 */ /* 0x000fe20000000000 */
[----:B------:R-:W-:Y:S01]  /*d5a0*/  UMOV UR17, 0x40 ;  /* 0x0000004000117882 */ /* 0x000fe20000000000 */
[----:B------:R3:W-:Y:S01]  /*d5b0*/  STL [R1], R6 ;  /* 0x0000000601007387 */ /* 0x0007e20000100800 */
[----:B------:R-:W-:-:S04]  /*d5c0*/  IMAD.MOV.U32 R4, RZ, RZ, R7 ;  /* 0x000000ffff047224 */ /* 0x000fc800078e0007 */
[----:B------:R-:W-:Y:S01]  /*d5d0*/  UIADD3 UR9, UR9, 0x38850, URZ ;  /* 0x0003885009097890 */ /* 0x000fe2000fffe03f */
[----:B-1----:R-:W-:Y:S02]  /*d5e0*/  LEA R10, R11, R10, 0x18 ;  /* 0x0000000a0b0a7211 */ /* 0x002fe400078ec0ff */
[----:B--2---:R-:W-:Y:S01]  /*d5f0*/  R2UR UR11, R3 ;  /* 0x00000000030b72ca */ /* 0x004fe200000e0000 */
[----:B------:R-:W-:-:S04]  /*d600*/  IMAD R3, R16, 0x5000, R21 ;  /* 0x0000500010037824 */ /* 0x000fc800078e0215 */
[----:B------:R-:W-:-:S05]  /*d610*/  IMAD R3, R3, 0x2, R10 ;  /* 0x0000000203037824 */ /* 0x000fca00078e020a */
[----:B------:R-:W-:-:S03]  /*d620*/  R2UR UR16, R3 ;  /* 0x00000000031072ca */ /* 0x000fc600000e0000 */
[----:B------:R-:W-:Y:S02]  /*d630*/  UIMAD UR11, UR11, 0x50, UR5 ;  /* 0x000000500b0b78a4 */ /* 0x000fe4000f8e0205 */
[----:B------:R-:W-:-:S08]  /*d640*/  UIADD3.X UR5, URZ, UR37, URZ, UP0, !UPT ;  /* 0x000000253f057290 */ /* 0x000fd000087fe43f */
        /* <DEDUP_REMOVED lines=10> */
[----:B------:R-:W-:Y:S01]  /*d6f0*/  UMOV UR10, UR14 ;  /* 0x0000000e000a7c82 */ /* 0x000fe20008000000 */
[----:B------:R-:W-:Y:S01]  /*d700*/  UMOV UR14, 0xc0 ;  /* 0x000000c0000e7882 */ /* 0x000fe20000000000 */
[----:B------:R1:W-:Y:S02]  /*d710*/  UTMALDG.4D.MULTICAST [UR8], [UR4], UR18, desc[UR6] ;  /* 0x00000608040073b4 */ /* 0x0003e40008019812 */
[----:B-1----:R-:W-:Y:S01]  /*d720*/  UMOV UR8, UR16 ;  /* 0x0000001000087c82 */ /* 0x002fe20008000000 */
[----:B------:R-:W-:-:S02]  /*d730*/  UMOV UR10, UR14 ;  /* 0x0000000e000a7c82 */ /* 0x000fc40008000000 */
[----:B------:R3:W-:Y:S02]  /*d740*/  UTMALDG.4D.MULTICAST [UR8], [UR4], UR18, desc[UR6] ;  /* 0x00000608040073b4 */ /* 0x0007e40008019812 */
[----:B---3--:R-:W-:Y:S01]  /*d750*/  NOP ;  /* 0x0000000000007918 */ /* 0x008fe20000000000 */
.L_x_177:
[----:B------:R-:W-:Y:S05]  /*d760*/  BSYNC B0 ;  /* 0x0000000000007941 */ /* 0x000fea0003800000 */
.L_x_176:
[----:B------:R-:W2:Y:S01]  /*d770*/  LDL.LU R2, [R1+0x10] ;  /* 0x0000100001027983 */ /* 0x000ea20000300800 */
[----:B------:R-:W-:Y:S02]  /*d780*/  IMAD.MOV.U32 R16, RZ, RZ, R9 ;  /* 0x000000ffff107224 */ /* 0x000fe400078e0009 */
[----:B------:R-:W-:Y:S01]  /*d790*/  IMAD.MOV.U32 R19, RZ, RZ, R13 ;  /* 0x000000ffff137224 */ /* 0x000fe200078e000d */
[----:B--2---:R-:W-:-:S07]  /*d7a0*/  IADD3 R6, R2, -0x3, RZ ;  /* 0xfffffffd02067810 */ /* 0x004fce0007ffe0ff */
.L_x_175:
[----:B------:R-:W-:Y:S01]  /*d7b0*/  IMAD.MOV R3, RZ, RZ, -R14 ;  /* 0x000000ffff037224 */ /* 0x000fe200078e0a0e */
[----:B------:R-:W-:Y:S04]  /*d7c0*/  BSSY B0, `(.L_x_174) ;  /* 0x000011d000007945 */ /* 0x000fe80003800000 */
[----:B------:R-:W-:-:S13]  /*d7d0*/  ISETP.NE.AND P1, PT, R8, R3, PT ;  /* 0x000000030800720c */ /* 0x000fda0003f25270 */
[----:B------:R-:W-:Y:S05]  /*d7e0*/  @!P1 BRA `(.L_x_185) ;  /* 0x0000001000689947 */ /* 0x000fea0003800000 */
[----:B------:R-:W-:-:S07]  /*d7f0*/  MOV R8, R4 ;  /* 0x0000000400087202 */ /* 0x000fce0000000f00 */
.L_x_204:
        /* <DEDUP_REMOVED lines=18> */
[----:B------:R-:W-:Y:S02]  /*d920*/  @P1 SHF.R.U32.HI R2, RZ, R3, R8 ;  /* 0x00000003ff021219 */ /* 0x000fe40000011608 */
[----:B------:R-:W1:Y:S02]  /*d930*/  LDC.64 R8, c[0x0][0x3f8] ;  /* 0x0000fe00ff087b82 */ /* 0x000e640000000a00 */
[----:B------:R-:W-:-:S05]  /*d940*/  IADD3 R3, -R2, RZ, RZ ;  /* 0x000000ff02037210 */ /* 0x000fca0007ffe1ff */
[----:B------:R-:W-:Y:S01]  /*d950*/  IMAD R11, R11, R3, R6 ;  /* 0x000000030b0b7224 */ /* 0x000fe200078e0206 */
[----:B------:R-:W-:-:S03]  /*d960*/  SHF.R.S32.HI R3, RZ, 0x1f, R2 ;  /* 0x0000001fff037819 */ /* 0x000fc60000011402 */
[----:B------:R-:W-:-:S04]  /*d970*/  IMAD.WIDE.U32 R2, R5, UR4, R2 ;  /* 0x0000000405027c25 */ /* 0x000fc8000f8e0002 */
[----:B------:R-:W-:Y:S01]  /*d980*/  IMAD.IADD R13, R13, 0x1, R3 ;  /* 0x000000010d0d7824 */ /* 0x000fe200078e0203 */
[----:B-1----:R-:W-:-:S04]  /*d990*/  LEA R8, P1, R2, R8, 0x2 ;  /* 0x0000000802087211 */ /* 0x002fc800078210ff */
[----:B------:R-:W-:-:S05]  /*d9a0*/  LEA.HI.X R9, R2, R9, R13, 0x2, P1 ;  /* 0x0000000902097211 */ /* 0x000fca00008f140d */
[----:B------:R1:W5:Y:S04]  /*d9b0*/  LDG.E R8, desc[UR6][R8.64] ;  /* 0x0000000608087981 */ /* 0x000368000c1e1900 */
.L_x_188:
[----:B------:R-:W2:Y:S01]  /*d9c0*/  S2R R3, SR_CgaCtaId ;  /* 0x0000000000037919 */ /* 0x000ea20000008800 */
[----:B------:R-:W-:-:S04]  /*d9d0*/  MOV R2, 0x400 ;  /* 0x0000040000027802 */ /* 0x000fc80000000f00 */
[----:B--2---:R-:W-:Y:S02]  /*d9e0*/  LEA R2, R3, R2, 0x18 ;  /* 0x0000000203027211 */ /* 0x004fe400078ec0ff */
[----:B------:R-:W-:-:S03]  /*d9f0*/  SHF.L.U32 R3, R10, 0x1f, RZ ;  /* 0x0000001f0a037819 */ /* 0x000fc600000006ff */
[----:B------:R-:W-:-:S04]  /*da00*/  IMAD R2, R7, 0x8, R2 ;  /* 0x0000000807027824 */ /* 0x000fc800078e0202 */
[----:B------:R-:W2:Y:S02]  /*da10*/  SYNCS.PHASECHK.TRANS64.TRYWAIT P1, [R2+URZ+0x38840], R3 ;  /* 0x03884003020075a7 */ /* 0x000ea4000802017f */
[----:B--2---:R-:W-:Y:S05]  /*da20*/  @!P1 BRA `(.L_x_189) ;  /* 0x0000001c00109947 */ /* 0x004fea0003800000 */
.L_x_234:
[----:B-1----:R-:W1:Y:S01]  /*da30*/  S2R R9, SR_TID.X ;  /* 0x0000000000097919 */ /* 0x002e620000002100 */
[----:B------:R-:W-:Y:S01]  /*da40*/  UPRMT UR4, UR38, 0x9910, URZ ;  /* 0x0000991026047896 */ /* 0x000fe2000800003f */
[----:B-1----:R-:W-:-:S13]  /*da50*/  LOP3.LUT P1, RZ, R9, 0x7f, RZ, 0xc0, !PT ;  /* 0x0000007f09ff7812 */ /* 0x002fda000782c0ff */
[----:B--2---:R-:W-:-:S04]  /*da60*/  @!P1 IMAD.MOV.U32 R3, RZ, RZ, 0xa000 ;  /* 0x0000a000ff039424 */ /* 0x004fc800078e00ff */
[----:B------:R1:W-:Y:S02]  /*da70*/  @!P1 SYNCS.ARRIVE.TRANS64 RZ, [R2+URZ+0x38830], R3 ;  /* 0x0388300302ff99a7 */ /* 0x0003e4000800003f */
[----:B-1----:R-:W-:-:S04]  /*da80*/  MOV R3, UR4 ;  /* 0x0000000400037c02 */ /* 0x002fc80008000f00 */
[----:B------:R-:W-:-:S13]  /*da90*/  ISETP.NE.AND P2, PT, R3, 0x2, PT ;  /* 0x000000020300780c */ /* 0x000fda0003f45270 */
[----:B------:R-:W-:Y:S05]  /*daa0*/  @P2 BRA `(.L_x_190) ;  /* 0x0000000000042947 */ /* 0x000fea0003800000 */
[----:B------:R-:W-:Y:S01]  /*dab0*/  BPT.TRAP 0x1 ;  /* 0x000000040000795c */ /* 0x000fe20000300000 */
.L_x_190:
[----:B------:R-:W2:Y:S02]  /*dac0*/  LDL R3, [R1+0x4] ;  /* 0x0000040001037983 */ /* 0x000ea40000100800 */
[----:B--2---:R-:W-:-:S13]  /*dad0*/  ISETP.NE.AND P1, PT, R3, RZ, PT ;  /* 0x000000ff0300720c */ /* 0x004fda0003f25270 */
[----:B------:R-:W-:Y:S05]  /*dae0*/  @P1 BRA `(.L_x_191) ;  /* 0x0000000000041947 */ /* 0x000fea0003800000 */
[----:B------:R-:W-:Y:S01]  /*daf0*/  BPT.TRAP 0x1 ;  /* 0x000000040000795c */ /* 0x000fe20000300000 */
.L_x_191:
        /* <DEDUP_REMOVED lines=21> */
[----:B------:R-:W-:Y:S01]  /*dc50*/  R2UR UR14, R2 ;  /* 0x00000000020e72ca */ /* 0x000fe200000e0000 */
[----:B------:R-:W-:-:S12]  /*dc60*/  IMAD R2, R16, 0x8, R3 ;  /* 0x0000000810027824 */ /* 0x000fd800078e0203 */
        /* <DEDUP_REMOVED lines=17> */
.L_x_235:
[----:B------:R-:W2:Y:S02]  /*dd80*/  S2R R3, SR_TID.X ;  /* 0x0000000000037919 */ /* 0x000ea40000002100 */
[----:B--2---:R-:W-:-:S13]  /*dd90*/  LOP3.LUT P1, RZ, R3, 0x7f, RZ, 0xc0, !PT ;  /* 0x0000007f03ff7812 */ /* 0x004fda000782c0ff */
[----:B------:R-:W-:-:S04]  /*dda0*/  @!P1 IMAD.MOV.U32 R3, RZ, RZ, 0xa000 ;  /* 0x0000a000ff039424 */ /* 0x000fc800078e00ff */
[----:B------:R2:W-:Y:S01]  /*ddb0*/  @!P1 SYNCS.ARRIVE.TRANS64 RZ, [R2+URZ+0x38850], R3 ;  /* 0x0388500302ff99a7 */ /* 0x0005e2000800003f */
[----:B------:R-:W-:Y:S05]  /*ddc0*/  @P2 BRA `(.L_x_193) ;  /* 0x0000000000042947 */ /* 0x000fea0003800000 */
[----:B------:R-:W-:Y:S01]  /*ddd0*/  BPT.TRAP 0x1 ;  /* 0x000000040000795c */ /* 0x000fe20000300000 */
.L_x_193:
[----:B--2---:R-:W2:Y:S02]  /*dde0*/  LDL R3, [R1+0x4] ;  /* 0x0000040001037983 */ /* 0x004ea40000100800 */
[----:B--2---:R-:W-:-:S13]  /*ddf0*/  ISETP.NE.AND P1, PT, R3, RZ, PT ;  /* 0x000000ff0300720c */ /* 0x004fda0003f25270 */
[----:B------:R-:W-:Y:S05]  /*de00*/  @P1 BRA `(.L_x_194) ;  /* 0x0000000000041947 */ /* 0x000fea0003800000 */
[----:B------:R-:W-:Y:S01]  /*de10*/  BPT.TRAP 0x1 ;  /* 0x000000040000795c */ /* 0x000fe20000300000 */
.L_x_194:
[----:B------:R-:W2:Y:S01]  /*de20*/  LDL.LU R13, [R1] ;  /* 0x00000000010d7983 */ /* 0x000ea20000300800 */
[----:B------:R-:W-:Y:S01]  /*de30*/  MOV R3, 0x400 ;  /* 0x0000040000037802 */ /* 0x000fe20000000f00 */
[----:B------:R-:W-:Y:S01]  /*de40*/  IMAD R16, R16, 0x5000, R21 ;  /* 0x0000500010107824 */ /* 0x000fe200078e0215 */
[----:B------:R-:W-:Y:S01]  /*de50*/  R2UR UR5, R20 ;  /* 0x00000000140572ca */ /* 0x000fe200000e0000 */
[----:B------:R-:W3:Y:S01]  /*de60*/  S2R R9, SR_CgaCtaId ;  /* 0x0000000000097919 */ /* 0x000ee20000008800 */
[----:B------:R-:W-:Y:S01]  /*de70*/  R2UR UR9, R2 ;  /* 0x00000000020972ca */ /* 0x000fe200000e0000 */
[----:B------:R-:W-:Y:S01]  /*de80*/  UIADD3 UR4, UP0, UR36, 0x470, URZ ;  /* 0x0000047024047890 */ /* 0x000fe2000ff1e03f */
[----:B------:R-:W-:Y:S01]  /*de90*/  R2UR UR13, R4 ;  /* 0x00000000040d72ca */ /* 0x000fe200000e0000 */
[----:B------:R-:W-:Y:S01]  /*dea0*/  UMOV UR10, URZ ;  /* 0x0000003f000a7c82 */ /* 0x000fe20008000000 */
[----:B------:R-:W-:Y:S01]  /*deb0*/  R2UR UR12, R0 ;  /* 0x00000000000c72ca */ /* 0x000fe200000e0000 */
[----:B------:R-:W-:Y:S01]  /*dec0*/  UMOV UR18, 0x30000 ;  /* 0x0003000000127882 */ /* 0x000fe20000000000 */
[----:B------:R-:W-:Y:S01]  /*ded0*/  UMOV UR6, 0x0 ;  /* 0x0000000000067882 */ /* 0x000fe20000000000 */
[----:B------:R-:W-:Y:S01]  /*dee0*/  UMOV UR7, 0x14f00000 ;  /* 0x14f0000000077882 */ /* 0x000fe20000000000 */
[----:B------:R-:W-:Y:S01]  /*def0*/  UMOV UR17, 0x40 ;  /* 0x0000004000117882 */ /* 0x000fe20000000000 */
[----:B------:R4:W-:Y:S01]  /*df00*/  STL [R1], R11 ;  /* 0x0000000b01007387 */ /* 0x0009e20000100800 */
[----:B------:R-:W-:-:S03]  /*df10*/  IMAD.MOV.U32 R4, RZ, RZ, R8 ;  /* 0x000000ffff047224 */ /* 0x000fc600078e0008 */
[----:B------:R-:W-:Y:S01]  /*df20*/  UIADD3 UR9, UR9, 0x38850, URZ ;  /* 0x0003885009097890 */ /* 0x000fe2000fffe03f */
[----:B---3--:R-:W-:-:S04]  /*df30*/  LEA R3, R9, R3, 0x18 ;  /* 0x0000000309037211 */ /* 0x008fc800078ec0ff */
[----:B------:R-:W-:-:S04]  /*df40*/  LEA R16, R16, R3, 0x1 ;  /* 0x0000000310107211 */ /* 0x000fc800078e08ff */
[----:B------:R-:W-:-:S13]  /*df50*/  R2UR UR14, R16 ;  /* 0x00000000100e72ca */ /* 0x000fda00000e0000 */
[----:B------:R-:W-:Y:S02]  /*df60*/  UIADD3 UR8, UR14, 0x400, URZ ;  /* 0x000004000e087890 */ /* 0x000fe4000fffe03f */
[----:B------:R-:W-:Y:S02]  /*df70*/  UIADD3 UR15, UR14, 0x2c00, URZ ;  /* 0x00002c000e0f7890 */ /* 0x000fe4000fffe03f */
[----:B------:R-:W-:Y:S02]  /*df80*/  UIADD3 UR16, UR14, 0x5400, URZ ;  /* 0x000054000e107890 */ /* 0x000fe4000fffe03f */
[----:B------:R-:W-:Y:S01]  /*df90*/  UIADD3 UR14, UR14, 0x7c00, URZ ;  /* 0x00007c000e0e7890 */ /* 0x000fe2000fffe03f */
[----:B--2---:R-:W-:-:S13]  /*dfa0*/  R2UR UR11, R13 ;  /* 0x000000000d0b72ca */ /* 0x004fda00000e0000 */
[----:B------:R-:W-:Y:S02]  /*dfb0*/  UIMAD UR11, UR11, 0x50, UR5 ;  /* 0x000000500b0b78a4 */ /* 0x000fe4000f8e0205 */
[----:B------:R-:W-:-:S09]  /*dfc0*/  UIADD3.X UR5, URZ, UR37, URZ, UP0, !UPT ;  /* 0x000000253f057290 */ /* 0x000fd200087fe43f */
[----:B------:R2:W-:Y:S02]  /*dfd0*/  UTMALDG.4D.MULTICAST [UR8], [UR4], UR18, desc[UR6] ;  /* 0x00000608040073b4 */ /* 0x0005e40008019812 */
[----:B--2---:R-:W-:Y:S01]  /*dfe0*/  UMOV UR8, UR15 ;  /* 0x0000000f00087c82 */ /* 0x004fe20008000000 */
[----:B------:R-:W-:Y:S01]  /*dff0*/  UMOV UR10, UR17 ;  /* 0x00000011000a7c82 */ /* 0x000fe20008000000 */
[----:B------:R-:W-:Y:S01]  /*e000*/  UMOV UR15, 0x80 ;  /* 0x00000080000f7882 */ /* 0x000fe20000000000 */
[----:B------:R2:W-:Y:S02]  /*e010*/  UTMALDG.4D.MULTICAST [UR8], [UR4], UR18, desc[UR6] ;  /* 0x00000608040073b4 */ /* 0x0005e40008019812 */
[----:B--2---:R-:W-:Y:S01]  /*e020*/  UMOV UR8, UR16 ;  /* 0x0000001000087c82 */ /* 0x004fe20008000000 */
[----:B------:R-:W-:Y:S01]  /*e030*/  UMOV UR10, UR15 ;  /* 0x0000000f000a7c82 */ /* 0x000fe20008000000 */
[----:B------:R-:W-:Y:S01]  /*e040*/  UMOV UR15, 0xc0 ;  /* 0x000000c0000f7882 */ /* 0x000fe20000000000 */
[----:B------:R2:W-:Y:S02]  /*e050*/  UTMALDG.4D.MULTICAST [UR8], [UR4], UR18, desc[UR6] ;  /* 0x00000608040073b4 */ /* 0x0005e40008019812 */
[----:B--2---:R-:W-:Y:S01]  /*e060*/  UMOV UR8, UR14 ;  /* 0x0000000e00087c82 */ /* 0x004fe20008000000 */
[----:B------:R-:W-:-:S02]  /*e070*/  UMOV UR10, UR15 ;  /* 0x0000000f000a7c82 */ /* 0x000fc40008000000 */
[----:B------:R4:W-:Y:S02]  /*e080*/  UTMALDG.4D.MULTICAST [UR8], [UR4], UR18, desc[UR6] ;  /* 0x00000608040073b4 */ /* 0x0009e40008019812 */
[----:B----4-:R-:W-:Y:S01]  /*e090*/  NOP ;  /* 0x0000000000007918 */ /* 0x010fe20000000000 */
.L_x_187:
[----:B------:R-:W-:Y:S05]  /*e0a0*/  BSYNC B1 ;  /* 0x0000000000017941 */ /* 0x000fea0003800000 */
.L_x_186:
[----:B------:R-:W-:Y:S01]  /*e0b0*/  VIADD R16, R7, 0x1 ;  /* 0x0000000107107836 */ /* 0x000fe20000000000 */
[----:B------:R-:W-:Y:S04]  /*e0c0*/  BSSY B1, `(.L_x_195) ;  /* 0x0000089000017945 */ /* 0x000fe80003800000 */
[----:B------:R-:W-:-:S04]  /*e0d0*/  ISETP.NE.AND P1, PT, R16, 0x2, PT ;  /* 0x000000021000780c */ /* 0x000fc80003f25270 */
[----:B-1----:R-:W-:Y:S02]  /*e0e0*/  SEL R19, RZ, 0x1, P1 ;  /* 0x00000001ff137807 */ /* 0x002fe40000800000 */
[----:B------:R-:W-:Y:S02]  /*e0f0*/  SEL R16, R16, RZ, P1 ;  /* 0x000000ff10107207 */ /* 0x000fe40000800000 */
[----:B------:R-:W-:Y:S01]  /*e100*/  LOP3.LUT R19, R10, R19, RZ, 0x3c, !PT ;  /* 0x000000130a137212 */ /* 0x000fe200078e3cff */
[----:B------:R-:W-:Y:S06]  /*e110*/  @!P6 BRA `(.L_x_196) ;  /* 0x00000008000ce947 */ /* 0x000fec0003800000 */
[----:B------:R-:W-:Y:S01]  /*e120*/  IADD3 R11, R6, -0x1, RZ ;  /* 0xffffffff060b7810 */ /* 0x000fe20007ffe0ff */
        /* <DEDUP_REMOVED lines=20> */
.L_x_197:
[----:B------:R-:W2:Y:S01]  /*e270*/  S2R R3, SR_CgaCtaId ;  /* 0x0000000000037919 */ /* 0x000ea20000008800 */
[----:B------:R-:W-:-:S04]  /*e280*/  MOV R2, 0x400 ;  /* 0x0000040000027802 */ /* 0x000fc80000000f00 */
[----:B--2---:R-:W-:Y:S02]  /*e290*/  LEA R2, R3, R2, 0x18 ;  /* 0x0000000203027211 */ /* 0x004fe400078ec0ff */
[----:B------:R-:W-:-:S03]  /*e2a0*/  SHF.L.U32 R3, R19, 0x1f, RZ ;  /* 0x0000001f13037819 */ /* 0x000fc600000006ff */
[----:B------:R-:W-:-:S04]  /*e2b0*/  IMAD R2, R16, 0x8, R2 ;  /* 0x0000000810027824 */ /* 0x000fc800078e0202 */
[----:B------:R-:W2:Y:S02]  /*e2c0*/  SYNCS.PHASECHK.TRANS64.TRYWAIT P1, [R2+URZ+0x38840], R3 ;  /* 0x03884003020075a7 */ /* 0x000ea4000802017f */
[----:B--2---:R-:W-:Y:S05]  /*e2d0*/  @!P1 BRA `(.L_x_198) ;  /* 0x00000014000c9947 */ /* 0x004fea0003800000 */
.L_x_236:
        /* <DEDUP_REMOVED lines=9> */
.L_x_199:
[----:B------:R-:W2:Y:S02]  /*e370*/  LDL R3, [R1+0x4] ;  /* 0x0000040001037983 */ /* 0x000ea40000100800 */
[----:B--2---:R-:W-:-:S13]  /*e380*/  ISETP.NE.AND P1, PT, R3, RZ, PT ;  /* 0x000000ff0300720c */ /* 0x004fda0003f25270 */
[----:B------:R-:W-:Y:S05]  /*e390*/  @P1 BRA `(.L_x_200) ;  /* 0x0000000000041947 */ /* 0x000fea0003800000 */
[----:B------:R-:W-:Y:S01]  /*e3a0*/  BPT.TRAP 0x1 ;  /* 0x000000040000795c */ /* 0x000fe20000300000 */
.L_x_200:
        /* <DEDUP_REMOVED lines=40> */
.L_x_237:
[----:B------:R-:W2:Y:S02]  /*e630*/  S2R R3, SR_TID.X ;  /* 0x0000000000037919 */ /* 0x000ea40000002100 */
[----:B--2---:R-:W-:-:S13]  /*e640*/  LOP3.LUT P1, RZ, R3, 0x7f, RZ, 0xc0, !PT ;  /* 0x0000007f03ff7812 */ /* 0x004fda000782c0ff */
[----:B------:R-:W-:-:S04]  /*e650*/  @!P1 MOV R3, 0xa000 ;  /* 0x0000a00000039802 */ /* 0x000fc80000000f00 */
[----:B------:R2:W-:Y:S01]  /*e660*/  @!P1 SYNCS.ARRIVE.TRANS64 RZ, [R2+URZ+0x38850], R3 ;  /* 0x0388500302ff99a7 */ /* 0x0005e2000800003f */
[----:B------:R-:W-:Y:S05]  /*e670*/  @P2 BRA `(.L_x_202) ;  /* 0x0000000000042947 */ /* 0x000fea0003800000 */
[----:B------:R-:W-:Y:S01]  /*e680*/  BPT.TRAP 0x1 ;  /* 0x000000040000795c */ /* 0x000fe20000300000 */
.L_x_202:
[----:B--2---:R-:W2:Y:S02]  /*e690*/  LDL R3, [R1+0x4] ;  /* 0x0000040001037983 */ /* 0x004ea40000100800 */
[----:B--2---:R-:W-:-:S13]  /*e6a0*/  ISETP.NE.AND P1, PT, R3, RZ, PT ;  /* 0x000000ff0300720c */ /* 0x004fda0003f25270 */
[----:B------:R-:W-:Y:S05]  /*e6b0*/  @P1 BRA `(.L_x_203) ;  /* 0x0000000000041947 */ /* 0x000fea0003800000 */
[----:B------:R-:W-:Y:S01]  /*e6c0*/  BPT.TRAP 0x1 ;  /* 0x000000040000795c */ /* 0x000fe20000300000 */
.L_x_203:
[----:B-1----:R-:W2:Y:S01]  /*e6d0*/  LDL.LU R10, [R1] ;  /* 0x00000000010a7983 */ /* 0x002ea20000300800 */
[----:B------:R-:W-:Y:S01]  /*e6e0*/  MOV R3, 0x400 ;  /* 0x0000040000037802 */ /* 0x000fe20000000f00 */
[----:B------:R-:W-:Y:S01]  /*e6f0*/  IMAD R7, R7, 0x5000, R21 ;  /* 0x0000500007077824 */ /* 0x000fe200078e0215 */
[----:B------:R-:W-:Y:S01]  /*e700*/  R2UR UR5, R20 ;  /* 0x00000000140572ca */ /* 0x000fe200000e0000 */
[----:B------:R-:W1:Y:S01]  /*e710*/  S2R R9, SR_CgaCtaId ;  /* 0x0000000000097919 */ /* 0x000e620000008800 */
        /* <DEDUP_REMOVED lines=12> */
[----:B-1----:R-:W-:-:S05]  /*e7e0*/  LEA R3, R9, R3, 0x18 ;  /* 0x0000000309037211 */ /* 0x002fca00078ec0ff */
[----:B------:R-:W-:-:S05]  /*e7f0*/  IMAD R7, R7, 0x2, R3 ;  /* 0x0000000207077824 */ /* 0x000fca00078e0203 */
        /* <DEDUP_REMOVED lines=21> */
.L_x_196:
[----:B------:R-:W-:Y:S05]  /*e950*/  BSYNC B1 ;  /* 0x0000000000017941 */ /* 0x000fea0003800000 */
.L_x_195:
[C---:B------:R-:W-:Y:S02]  /*e960*/  ISETP.GT.AND P1, PT, R6.reuse, 0x1, PT ;  /* 0x000000010600780c */ /* 0x040fe40003f24270 */
[----:B------:R-:W-:-:S11]  /*e970*/  IADD3 R6, R6, -0x2, RZ ;  /* 0xfffffffe06067810 */ /* 0x000fd60007ffe0ff */
[----:B------:R-:W-:Y:S05]  /*e980*/  @P1 BRA `(.L_x_204) ;  /* 0xffffffec009c1947 */ /* 0x000fea000383ffff */
.L_x_185:
[----:B------:R-:W-:Y:S05]  /*e990*/  BSYNC B0 ;  /* 0x0000000000007941 */ /* 0x000fea0003800000 */
.L_x_174:
[----:B------:R-:W-:Y:S04]  /*e9a0*/  BSSY B0, `(.L_x_205) ;  /* 0x000003c000007945 */ /* 0x000fe80003800000 */
[----:B------:R-:W-:Y:S05]  /*e9b0*/  @!P6 BRA `(.L_x_206) ;  /* 0x0000000000e8e947 */ /* 0x000fea0003800000 */
[----:B------:R-:W3:Y:S01]  /*e9c0*/  S2R R3, SR_CgaCtaId ;  /* 0x0000000000037919 */ /* 0x000ee20000008800 */
[----:B------:R-:W-:-:S04]  /*e9d0*/  MOV R2, 0x400 ;  /* 0x0000040000027802 */ /* 0x000fc80000000f00 */
[----:B---3--:R-:W-:-:S05]  /*e9e0*/  LEA R2, R3, R2, 0x18 ;  /* 0x0000000203027211 */ /* 0x008fca00078ec0ff */
[----:B------:R-:W-:Y:S01]  /*e9f0*/  IMAD R3, R16, 0x8, R2 ;  /* 0x0000000810037824 */ /* 0x000fe200078e0202 */
[----:B------:R-:W-:-:S04]  /*ea00*/  SHF.L.U32 R2, R19, 0x1f, RZ ;  /* 0x0000001f13027819 */ /* 0x000fc800000006ff */
[----:B------:R-:W3:Y:S02]  /*ea10*/  SYNCS.PHASECHK.TRANS64.TRYWAIT P0, [R3+URZ+0x38860], R2 ;  /* 0x03886002030075a7 */ /* 0x000ee4000800017f */
[----:B---3--:R-:W-:Y:S05]  /*ea20*/  @!P0 BRA `(.L_x_207) ;  /* 0x0000000c00608947 */ /* 0x008fea0003800000 */
.L_x_238:
        /* <DEDUP_REMOVED lines=9> */
.L_x_208:
[----:B------:R-:W3:Y:S02]  /*eac0*/  LDL R2, [R1+0x4] ;  /* 0x0000040001027983 */ /* 0x000ee40000100800 */
[----:B---3--:R-:W-:-:S13]  /*ead0*/  ISETP.NE.AND P0, PT, R2, RZ, PT ;  /* 0x000000ff0200720c */ /* 0x008fda0003f05270 */
[----:B------:R-:W-:Y:S05]  /*eae0*/  @P0 BRA `(.L_x_209) ;  /* 0x0000000000040947 */ /* 0x000fea0003800000 */
[----:B------:R-:W-:Y:S01]  /*eaf0*/  BPT.TRAP 0x1 ;  /* 0x000000040000795c */ /* 0x000fe20000300000 */
.L_x_209:
[----:B------:R-:W3:Y:S01]  /*eb00*/  LDL R2, [R1] ;  /* 0x0000000001027983 */ /* 0x000ee20000100800 */
[----:B------:R-:W-:Y:S01]  /*eb10*/  MOV R5, 0x400 ;  /* 0x0000040000057802 */ /* 0x000fe20000000f00 */
[----:B-1----:R-:W1:Y:S01]  /*eb20*/  S2R R6, SR_CgaCtaId ;  /* 0x0000000000067919 */ /* 0x002e620000008800 */
[----:B------:R-:W-:Y:S01]  /*eb30*/  IMAD R21, R16, 0x5000, R21 ;  /* 0x0000500010157824 */ /* 0x000fe200078e0215 */
[----:B------:R-:W-:Y:S02]  /*eb40*/  R2UR UR5, R20 ;  /* 0x00000000140572ca */ /* 0x000fe400000e0000 */
[----:B------:R-:W-:Y:S01]  /*eb50*/  R2UR UR9, R3 ;  /* 0x00000000030972ca */ /* 0x000fe200000e0000 */
[----:B------:R-:W-:Y:S01]  /*eb60*/  UIADD3 UR4, UP0, UR36, 0x470, URZ ;  /* 0x0000047024047890 */ /* 0x000fe2000ff1e03f */
[----:B------:R-:W-:Y:S02]  /*eb70*/  R2UR UR12, R0 ;  /* 0x00000000000c72ca */ /* 0x000fe400000e0000 */
[----:B------:R-:W-:-:S02]  /*eb80*/  R2UR UR13, R4 ;  /* 0x00000000040d72ca */ /* 0x000fc400000e0000 */
[----:B-1----:R-:W-:-:S04]  /*eb90*/  LEA R5, R6, R5, 0x18 ;  /* 0x0000000506057211 */ /* 0x002fc800078ec0ff */
[----:B------:R-:W-:-:S04]  /*eba0*/  LEA R21, R21, R5, 0x1 ;  /* 0x0000000515157211 */ /* 0x000fc800078e08ff */
        /* <DEDUP_REMOVED lines=10> */
[----:B------:R-:W-:Y:S01]  /*ec50*/  UIADD3 UR14, UR14, 0x7c00, URZ ;  /* 0x00007c000e0e7890 */ /* 0x000fe2000fffe03f */
[----:B---3--:R-:W-:-:S13]  /*ec60*/  R2UR UR11, R2 ;  /* 0x00000000020b72ca */ /* 0x008fda00000e0000 */
        /* <DEDUP_REMOVED lines=15> */
.L_x_206:
[----:B------:R-:W-:Y:S05]  /*ed60*/  BSYNC B0 ;  /* 0x0000000000007941 */ /* 0x000fea0003800000 */
.L_x_205:
[----:B------:R-:W3:Y:S01]  /*ed70*/  LDL.LU R0, [R1+0x14] ;  /* 0x0000140001007983 */ /* 0x000ee20000300800 */
[----:B------:R-:W-:-:S03]  /*ed80*/  ULDC UR4, c[0x0][0xda4] ;  /* 0x0003690000047ab9 */ /* 0x000fc60000000800 */
[----:B------:R-:W4:Y:S01]  /*ed90*/  LDL.LU R2, [R1+0x1c] ;  /* 0x00001c0001027983 */ /* 0x000f220000300800 */
[----:B------:R-:W-:-:S05]  /*eda0*/  VIADD R16, R16, 0x1 ;  /* 0x0000000110107836 */ /* 0x000fca0000000000 */
[----:B------:R-:W-:-:S04]  /*edb0*/  ISETP.NE.AND P0, PT, R16, 0x2, PT ;  /* 0x000000021000780c */ /* 0x000fc80003f05270 */
[----:B------:R-:W-:Y:S01]  /*edc0*/  SEL R16, R16, RZ, P0 ;  /* 0x000000ff10107207 */ /* 0x000fe20000000000 */
[----:B---3--:R-:W-:Y:S01]  /*edd0*/  VIADD R0, R0, UR39 ;  /* 0x0000002700007c36 */ /* 0x008fe20008000000 */
[----:B----4-:R-:W-:-:S04]  /*ede0*/  IADD3 R2, R2, 0x1, RZ ;  /* 0x0000000102027810 */ /* 0x010fc80007ffe0ff */
[----:B------:R3:W-:Y:S01]  /*edf0*/  STL [R1+0x14], R0 ;  /* 0x0000140001007387 */ /* 0x0007e20000100800 */
[----:B------:R-:W-:-:S03]  /*ee00*/  ISETP.GE.AND P1, PT, R0, UR4, PT ;  /* 0x0000000400007c0c */ /* 0x000fc6000bf26270 */
[----:B------:R4:W-:Y:S01]  /*ee10*/  STL [R1+0x1c], R2 ;  /* 0x00001c0201007387 */ /* 0x0009e20000100800 */
[----:B---3--:R-:W-:-:S04]  /*ee20*/  SEL R0, RZ, 0x1, P0 ;  /* 0x00000001ff007807 */ /* 0x008fc80000000000 */
[----:B------:R-:W-:-:S05]  /*ee30*/  LOP3.LUT R19, R19, R0, RZ, 0x3c, !PT ;  /* 0x0000000013137212 */ /* 0x000fca00078e3cff */
[----:B----4-:R-:W-:Y:S05]  /*ee40*/  @!P1 BRA `(.L_x_210) ;  /* 0xffffffc800fc9947 */ /* 0x010fea000383ffff */
[----:B------:R-:W-:-:S07]  /*ee50*/  LOP3.LUT R2, R2, 0x1, RZ, 0xc, !PT ;  /* 0x0000000102027812 */ /* 0x000fce00078e0cff */
.L_x_157:
[----:B------:R-:W3:Y:S01]  /*ee60*/  S2R R3, SR_CgaCtaId ;  /* 0x0000000000037919 */ /* 0x000ee20000008800 */
[----:B------:R-:W-:Y:S01]  /*ee70*/  MOV R0, 0x400 ;  /* 0x0000040000007802 */ /* 0x000fe20000000f00 */
[----:B------:R-:W-:Y:S03]  /*ee80*/  BSSY B0, `(.L_x_211) ;  /* 0x0000005000007945 */ /* 0x000fe60003800000 */
[----:B---3--:R-:W-:Y:S02]  /*ee90*/  LEA R0, R3, R0, 0x18 ;  /* 0x0000000003007211 */ /* 0x008fe400078ec0ff */
[----:B------:R-:W-:-:S04]  /*eea0*/  SHF.L.U32 R3, R2, 0x1f, RZ ;  /* 0x0000001f02037819 */ /* 0x000fc800000006ff */
[----:B------:R-:W3:Y:S02]  /*eeb0*/  SYNCS.PHASECHK.TRANS64.TRYWAIT P0, [R0+URZ+0x38820], R3 ;  /* 0x03882003000075a7 */ /* 0x000ee4000800017f */
[----:B---3--:R-:W-:Y:S05]  /*eec0*/  @!P0 BRA `(.L_x_212) ;  /* 0x00000008004c8947 */ /* 0x008fea0003800000 */
.L_x_239:
[----:B------:R-:W-:Y:S05]  /*eed0*/  BSYNC B0 ;  /* 0x0000000000007941 */ /* 0x000fea0003800000 */
.L_x_211:
[----:B------:R-:W-:-:S03]  /*eee0*/  UMOV UR4, 0xffffffff ;  /* 0xffffffff00047882 */ /* 0x000fc60000000000 */
[----:B------:R-:W-:Y:S05]  /*eef0*/  BRA.DIV UR4, `(.L_x_213) ;  /* 0x0000000a04547947 */ /* 0x000fea000b800000 */
[----:B------:R-:W4:Y:S02]  /*ef00*/  S2R R2, SR_TID.X ;  /* 0x0000000000027919 */ /* 0x000f240000002100 */
[----:B----4-:R-:W-:-:S04]  /*ef10*/  SHF.R.U32.HI R2, RZ, 0x5, R2 ;  /* 0x00000005ff027819 */ /* 0x010fc80000011602 */
[----:B------:R-:W-:-:S05]  /*ef20*/  LOP3.LUT R2, R2, 0x3, RZ, 0xc0, !PT ;  /* 0x0000000302027812 */ /* 0x000fca00078ec0ff */
[----:B--2---:R2:W4:Y:S02]  /*ef30*/  SHFL.IDX PT, R14, R2, RZ, 0x1f ;  /* 0x00001fff020e7589 */ /* 0x00452400000e0000 */
.L_x_242:
[----:B----4-:R-:W-:Y:S01]  /*ef40*/  ISETP.NE.AND P0, PT, R14, RZ, PT ;  /* 0x000000ff0e00720c */ /* 0x010fe20003f05270 */
[----:B------:R-:W-:-:S12]  /*ef50*/  BSSY B0, `(.L_x_214) ;  /* 0x0000026000007945 */ /* 0x000fd80003800000 */
[----:B------:R-:W-:Y:S05]  /*ef60*/  @P0 BRA `(.L_x_215) ;  /* 0x0000000000900947 */ /* 0x000fea0003800000 */
[----:B------:R-:W-:-:S03]  /*ef70*/  UMOV UR4, 0xffffffff ;  /* 0xffffffff00047882 */ /* 0x000fc60000000000 */
[----:B------:R-:W-:Y:S05]  /*ef80*/  BRA.DIV UR4, `(.L_x_216) ;  /* 0x0000000a04647947 */ /* 0x000fea000b800000 */
[----:B------:R-:W-:-:S13]  /*ef90*/  ELECT P6, URZ, PT ;  /* 0x00000000003f782f */ /* 0x000fda00038c0000 */
.L_x_245:
[----:B------:R-:W-:Y:S05]  /*efa0*/  @!P6 BRA `(.L_x_215) ;  /* 0x000000000080e947 */ /* 0x000fea0003800000 */
[----:B--2---:R-:W2:Y:S02]  /*efb0*/  LDL R2, [R1+0x24] ;  /* 0x0000240001027983 */ /* 0x004ea40000100800 */
[----:B--2---:R-:W-:-:S13]  /*efc0*/  R2UR UR4, R2 ;  /* 0x00000000020472ca */ /* 0x004fda00000e0000 */
[----:B------:R-:W-:-:S06]  /*efd0*/  ULOP3.LUT UR4, UR4, 0x2, URZ, 0xfc, !UPT ;  /* 0x0000000204047892 */ /* 0x000fcc000f8efc3f */
[----:B------:R-:W-:-:S05]  /*efe0*/  IMAD.U32 R2, RZ, RZ, UR4 ;  /* 0x00000004ff027e24 */ /* 0x000fca000f8e00ff */
[----:B------:R-:W-:-:S13]  /*eff0*/  ISETP.NE.AND P2, PT, R2, 0x3, PT ;  /* 0x000000030200780c */ /* 0x000fda0003f45270 */
[----:B------:R-:W-:Y:S05]  /*f000*/  @!P2 BRA `(.L_x_217) ;  /* 0x000000000004a947 */ /* 0x000fea0003800000 */
[----:B------:R-:W-:Y:S01]  /*f010*/  BPT.TRAP 0x1 ;  /* 0x000000040000795c */ /* 0x000fe20000300000 */
.L_x_217:
[----:B---3--:R-:W-:Y:S01]  /*f020*/  VIADD R3, R0, 0x38840 ;  /* 0x0003884000037836 */ /* 0x008fe20000000000 */
[----:B------:R-:W-:Y:S01]  /*f030*/  SHF.L.U32 R5, R19, 0x1f, RZ ;  /* 0x0000001f13057819 */ /* 0x000fe200000006ff */
[----:B------:R-:W-:-:S03]  /*f040*/  VIADD R2, R16, 0x1 ;  /* 0x0000000110027836 */ /* 0x000fc60000000000 */
[----:B-1----:R-:W-:Y:S02]  /*f050*/  LEA R6, R16, R3, 0x3 ;  /* 0x0000000310067211 */ /* 0x002fe400078e18ff */
[----:B------:R-:W-:Y:S02]  /*f060*/  ISETP.NE.AND P1, PT, R2, 0x2, PT ;  /* 0x000000020200780c */ /* 0x000fe40003f25270 */
[----:B------:R-:W1:Y:S02]  /*f070*/  SYNCS.PHASECHK.TRANS64.TRYWAIT P0, [R6+URZ], R5 ;  /* 0x00000005060075a7 */ /* 0x000e64000800017f */
[----:B------:R-:W-:-:S04]  /*f080*/  SEL R4, RZ, 0x1, P1 ;  /* 0x00000001ff047807 */ /* 0x000fc80000800000 */
[----:B------:R-:W-:Y:S02]  /*f090*/  LOP3.LUT R19, R19, R4, RZ, 0x3c, !PT ;  /* 0x0000000413137212 */ /* 0x000fe400078e3cff */
[----:B------:R-:W-:Y:S02]  /*f0a0*/  SEL R4, R2, RZ, P1 ;  /* 0x000000ff02047207 */ /* 0x000fe40000800000 */
[----:B------:R-:W-:-:S03]  /*f0b0*/  SHF.L.U32 R2, R19, 0x1f, RZ ;  /* 0x0000001f13027819 */ /* 0x000fc600000006ff */
[----:B------:R-:W-:Y:S01]  /*f0c0*/  IMAD R3, R4, 0x8, R3 ;  /* 0x0000000804037824 */ /* 0x000fe200078e0203 */
[----:B-1----:R-:W-:Y:S06]  /*f0d0*/  @!P0 BRA `(.L_x_218) ;  /* 0x0000000800308947 */ /* 0x002fec0003800000 */
.L_x_246:
[----:B------:R-:W2:Y:S02]  /*f0e0*/  SYNCS.PHASECHK.TRANS64.TRYWAIT P0, [R3+URZ], R2 ;  /* 0x00000002030075a7 */ /* 0x000ea4000800017f */
[----:B--2---:R-:W-:Y:S05]  /*f0f0*/  @!P0 BRA `(.L_x_219) ;  /* 0x00000008003c8947 */ /* 0x004fea0003800000 */
.L_x_247:
[----:B------:R-:W-:Y:S05]  /*f100*/  @!P2 BRA `(.L_x_220) ;  /* 0x000000000004a947 */ /* 0x000fea0003800000 */
[----:B------:R-:W-:Y:S01]  /*f110*/  BPT.TRAP 0x1 ;  /* 0x000000040000795c */ /* 0x000fe20000300000 */
.L_x_220:
[----:B--2---:R-:W-:-:S05]  /*f120*/  IADD3 R3, R0, 0x38860, RZ ;  /* 0x0003886000037810 */ /* 0x004fca0007ffe0ff */
[----:B------:R-:W-:-:S04]  /*f130*/  IMAD R16, R16, 0x8, R3 ;  /* 0x0000000810107824 */ /* 0x000fc800078e0203 */
[----:B------:R-:W2:Y:S02]  /*f140*/  SYNCS.PHASECHK.TRANS64.TRYWAIT P0, [R16+URZ], R5 ;  /* 0x00000005100075a7 */ /* 0x000ea4000800017f */
[----:B--2---:R-:W-:Y:S05]  /*f150*/  @!P0 BRA `(.L_x_221) ;  /* 0x0000000800388947 */ /* 0x004fea0003800000 */
.L_x_248:
[----:B------:R-:W-:-:S07]  /*f160*/  IMAD R3, R4, 0x8, R3 ;  /* 0x0000000804037824 */ /* 0x000fce00078e0203 */
.L_x_222:
[----:B---3--:R3:W4:Y:S02]  /*f170*/  SYNCS.PHASECHK.TRANS64.TRYWAIT P0, [R3+URZ], R2 ;  /* 0x00000002030075a7 */ /* 0x008724000800017f */
[----:B----4-:R-:W-:Y:S05]  /*f180*/  @!P0 NANOSLEEP.SYNCS 0x989680 ;  /* 0x009896800000895d */ /* 0x010fea0003900000 */
[----:B------:R-:W4:Y:S02]  /*f190*/  @!P0 SYNCS.PHASECHK.TRANS64 P0, [R3+URZ], R2 ;  /* 0x00000002030085a7 */ /* 0x000f24000800007f */
[----:B----4-:R-:W-:Y:S05]  /*f1a0*/  @!P0 BRA `(.L_x_222) ;  /* 0xfffffffc00f08947 */ /* 0x010fea000383ffff */
.L_x_215:
[----:B------:R-:W-:Y:S05]  /*f1b0*/  BSYNC B0 ;  /* 0x0000000000007941 */ /* 0x000fea0003800000 */
.L_x_214:
[----:B------:R-:W-:Y:S05]  /*f1c0*/  EXIT ;  /* 0x000000000000794d */ /* 0x000fea0003800000 */
.L_x_131:
[----:B------:R-:W-:-:S13]  /*f1d0*/  R2UR UR4, R18 ;  /* 0x00000000120472ca */ /* 0x000fda00000e0000 */
[----:B-1----:R-:W-:-:S04]  /*f1e0*/  MOV R3, UR4 ;  /* 0x0000000400037c02 */ /* 0x002fc80008000f00 */
[----:B------:R1:W2:Y:S03]  /*f1f0*/  SYNCS.PHASECHK.TRANS64.TRYWAIT P1, [R3+URZ+0x38800], R0 ;  /* 0x03880000030075a7 */ /* 0x0002a6000802017f */
[----:B--2---:R-:W-:Y:S05]  /*f200*/  @!P1 NANOSLEEP.SYNCS 0x989680 ;  /* 0x009896800000995d */ /* 0x004fea0003900000 */
[----:B------:R-:W2:Y:S02]  /*f210*/  @!P1 SYNCS.PHASECHK.TRANS64 P1, [R3+URZ+0x38800], R0 ;  /* 0x03880000030095a7 */ /* 0x000ea4000802007f */
[----:B--2---:R-:W-:Y:S05]  /*f220*/  @!P1 BRA `(.L_x_131) ;  /* 0xfffffffc00e89947 */ /* 0x004fea000383ffff */
[----:B------:R-:W-:Y:S05]  /*f230*/  BRA `(.L_x_223) ;  /* 0xffffff2400487947 */ /* 0x000fea000383ffff */
.L_x_135:
[----:B--2---:R2:W3:Y:S02]  /*f240*/  SYNCS.PHASECHK.TRANS64.TRYWAIT P1, [R0+URZ+0x38830], R3 ;  /* 0x03883003000075a7 */ /* 0x0044e4000802017f */
[----:B---3--:R-:W-:Y:S05]  /*f250*/  @!P1 NANOSLEEP.SYNCS 0x989680 ;  /* 0x009896800000995d */ /* 0x008fea0003900000 */
[----:B------:R-:W3:Y:S02]  /*f260*/  @!P1 SYNCS.PHASECHK.TRANS64 P1, [R0+URZ+0x38830], R3 ;  /* 0x03883003000095a7 */ /* 0x000ee4000802007f */
[----:B---3--:R-:W-:Y:S05]  /*f270*/  @!P1 BRA `(.L_x_135) ;  /* 0xfffffffc00f09947 */ /* 0x008fea000383ffff */
[----:B------:R-:W-:Y:S05]  /*f280*/  BRA `(.L_x_134) ;  /* 0xffffff24006c7947 */ /* 0x000fea000383ffff */
.L_x_141:
[----:B--2---:R-:W-:-:S04]  /*f290*/  IMAD.U32 R4, RZ, RZ, UR60 ;  /* 0x0000003cff047e24 */ /* 0x004fc8000f8e00ff */
[----:B------:R2:W3:Y:S03]  /*f2a0*/  SYNCS.PHASECHK.TRANS64.TRYWAIT P1, [R4+URZ+0x38830], R3 ;  /* 0x03883003040075a7 */ /* 0x0004e6000802017f */
[----:B---3--:R-:W-:Y:S05]  /*f2b0*/  @!P1 NANOSLEEP.SYNCS 0x989680 ;  /* 0x009896800000995d */ /* 0x008fea0003900000 */
[----:B------:R-:W3:Y:S02]  /*f2c0*/  @!P1 SYNCS.PHASECHK.TRANS64 P1, [R4+URZ+0x38830], R3 ;  /* 0x03883003040095a7 */ /* 0x000ee4000802007f */
[----:B---3--:R-:W-:Y:S05]  /*f2d0*/  @!P1 BRA `(.L_x_141) ;  /* 0xfffffffc00ec9947 */ /* 0x008fea000383ffff */
[----:B------:R-:W-:Y:S05]  /*f2e0*/  BRA `(.L_x_140) ;  /* 0xffffff6400047947 */ /* 0x000fea000383ffff */
.L_x_145:
[----:B-12---:R-:W-:-:S04]  /*f2f0*/  IMAD.U32 R3, RZ, RZ, UR4 ;  /* 0x00000004ff037e24 */ /* 0x006fc8000f8e00ff */
[----:B------:R1:W2:Y:S03]  /*f300*/  SYNCS.PHASECHK.TRANS64.TRYWAIT P1, [R3+URZ+0x38850], R0 ;  /* 0x03885000030075a7 */ /* 0x0002a6000802017f */
[----:B--2---:R-:W-:Y:S05]  /*f310*/  @!P1 NANOSLEEP.SYNCS 0x989680 ;  /* 0x009896800000995d */ /* 0x004fea0003900000 */
[----:B------:R-:W2:Y:S02]  /*f320*/  @!P1 SYNCS.PHASECHK.TRANS64 P1, [R3+URZ+0x38850], R0 ;  /* 0x03885000030095a7 */ /* 0x000ea4000802007f */
[----:B--2---:R-:W-:Y:S05]  /*f330*/  @!P1 BRA `(.L_x_145) ;  /* 0xfffffffc00ec9947 */ /* 0x004fea000383ffff */
[----:B------:R-:W-:Y:S05]  /*f340*/  BRA `(.L_x_144) ;  /* 0xffffff8800547947 */ /* 0x000fea000383ffff */
.L_x_152:
[----:B--2---:R-:W-:-:S04]  /*f350*/  MOV R7, UR8 ;  /* 0x0000000800077c02 */ /* 0x004fc80008000f00 */
[----:B------:R2:W3:Y:S03]  /*f360*/  SYNCS.PHASECHK.TRANS64.TRYWAIT P1, [R7+URZ+0x38850], R0 ;  /* 0x03885000070075a7 */ /* 0x0004e6000802017f */
[----:B---3--:R-:W-:Y:S05]  /*f370*/  @!P1 NANOSLEEP.SYNCS 0x989680 ;  /* 0x009896800000995d */ /* 0x008fea0003900000 */
[----:B------:R-:W3:Y:S02]  /*f380*/  @!P1 SYNCS.PHASECHK.TRANS64 P1, [R7+URZ+0x38850], R0 ;  /* 0x03885000070095a7 */ /* 0x000ee4000802007f */
[----:B---3--:R-:W-:Y:S05]  /*f390*/  @!P1 BRA `(.L_x_152) ;  /* 0xfffffffc00ec9947 */ /* 0x008fea000383ffff */
[----:B------:R-:W-:Y:S05]  /*f3a0*/  BRA `(.L_x_151) ;  /* 0xffffffa400b87947 */ /* 0x000fea000383ffff */
.L_x_165:
[----:B------:R-:W1:Y:S01]  /*f3b0*/  S2R R5, SR_TID.X ;  /* 0x0000000000057919 */ /* 0x000e620000002100 */
[----:B------:R-:W-:Y:S01]  /*f3c0*/  BSSY B0, `(.L_x_224) ;  /* 0x000000a000007945 */ /* 0x000fe20003800000 */
[----:B------:R-:W-:Y:S01]  /*f3d0*/  IMAD.MOV.U32 R12, RZ, RZ, RZ ;  /* 0x000000ffff0c7224 */ /* 0x000fe200078e00ff */
[----:B------:R-:W-:Y:S01]  /*f3e0*/  MOV R11, 0x1f ;  /* 0x0000001f000b7802 */ /* 0x000fe20000000f00 */
[----:B------:R-:W-:Y:S01]  /*f3f0*/  IMAD.MOV.U32 R15, RZ, RZ, -0x1 ;  /* 0xffffffffff0f7424 */ /* 0x000fe200078e00ff */
[----:B-1----:R-:W-:-:S04]  /*f400*/  SHF.R.U32.HI R5, RZ, 0x5, R5 ;  /* 0x00000005ff057819 */ /* 0x002fc80000011605 */
[----:B------:R-:W-:-:S05]  /*f410*/  LOP3.LUT R5, R5, 0x3, RZ, 0xc0, !PT ;  /* 0x0000000305057812 */ /* 0x000fca00078ec0ff */
[----:B------:R-:W-:-:S07]  /*f420*/  IMAD.MOV.U32 R13, RZ, RZ, R5 ;  /* 0x000000ffff0d7224 */ /* 0x000fce00078e0005 */
[----:B------:R-:W-:Y:S05]  /*f430*/  WARPSYNC.COLLECTIVE R15, `(.L_x_225) ;  /* 0x000000000f087348 */ /* 0x000fea0003c00000 */
[----:B------:R1:W2:Y:S02]  /*f440*/  SHFL.IDX P6, R14, R13, R12, R11 ;  /* 0x0000000c0d0e7389 */ /* 0x0002a400000c000b */
[----:B-12---:R-:W-:Y:S01]  /*f450*/  ENDCOLLECTIVE ;  /* 0x000000000000791b */ /* 0x006fe20003800000 */
.L_x_225:
[----:B------:R-:W-:Y:S05]  /*f460*/  BSYNC B0 ;  /* 0x0000000000007941 */ /* 0x000fea0003800000 */
.L_x_224:
[----:B------:R-:W-:Y:S05]  /*f470*/  BRA `(.L_x_226) ;  /* 0xffffffd000287947 */ /* 0x000fea000383ffff */
.L_x_166:
[----:B------:R-:W-:Y:S01]  /*f480*/  BSSY B0, `(.L_x_227) ;  /* 0x0000006000007945 */ /* 0x000fe20003800000 */
[----:B------:R-:W-:-:S07]  /*f490*/  IMAD.MOV.U32 R15, RZ, RZ, -0x1 ;  /* 0xffffffffff0f7424 */ /* 0x000fce00078e00ff */
[----:B------:R-:W-:Y:S05]  /*f4a0*/  WARPSYNC.COLLECTIVE R15, `(.L_x_228) ;  /* 0x000000000f0c7348 */ /* 0x000fea0003c00000 */
[----:B------:R-:W-:Y:S02]  /*f4b0*/  ELECT P6, UR62, PT ;  /* 0x00000000003e782f */ /* 0x000fe400038c0000 */
[----:B------:R-:W-:Y:S01]  /*f4c0*/  MOV R14, UR62 ;  /* 0x0000003e000e7c02 */ /* 0x000fe20008000f00 */
[----:B------:R-:W-:Y:S10]  /*f4d0*/  ENDCOLLECTIVE ;  /* 0x000000000000791b */ /* 0x000ff40003800000 */
.L_x_228:
[----:B------:R-:W-:Y:S05]  /*f4e0*/  BSYNC B0 ;  /* 0x0000000000007941 */ /* 0x000fea0003800000 */
.L_x_227:
[----:B------:R-:W-:Y:S05]  /*f4f0*/  BRA `(.L_x_229) ;  /* 0xffffffd000247947 */ /* 0x000fea000383ffff */
.L_x_169:
[----:B---3--:R3:W4:Y:S02]  /*f500*/  SYNCS.PHASECHK.TRANS64.TRYWAIT P1, [R4+URZ+0x38840], R9 ;  /* 0x03884009040075a7 */ /* 0x008724000802017f */
[----:B----4-:R-:W-:Y:S05]  /*f510*/  @!P1 NANOSLEEP.SYNCS 0x989680 ;  /* 0x009896800000995d */ /* 0x010fea0003900000 */
[----:B------:R-:W4:Y:S02]  /*f520*/  @!P1 SYNCS.PHASECHK.TRANS64 P1, [R4+URZ+0x38840], R9 ;  /* 0x03884009040095a7 */ /* 0x000f24000802007f */
[----:B----4-:R-:W-:Y:S05]  /*f530*/  @!P1 BRA `(.L_x_169) ;  /* 0xfffffffc00f09947 */ /* 0x010fea000383ffff */
[----:B------:R-:W-:Y:S05]  /*f540*/  BRA `(.L_x_230) ;  /* 0xffffffd000887947 */ /* 0x000fea000383ffff */
.L_x_173:
[----:B-1----:R-:W1:Y:S01]  /*f550*/  S2R R9, SR_CgaCtaId ;  /* 0x0000000000097919 */ /* 0x002e620000008800 */
[----:B------:R-:W-:-:S04]  /*f560*/  MOV R7, 0x400 ;  /* 0x0000040000077802 */ /* 0x000fc80000000f00 */
[----:B-1----:R-:W-:-:S04]  /*f570*/  LEA R7, R9, R7, 0x18 ;  /* 0x0000000709077211 */ /* 0x002fc800078ec0ff */
[----:B------:R1:W3:Y:S03]  /*f580*/  SYNCS.PHASECHK.TRANS64.TRYWAIT P1, [R7+URZ+0x38820], R6 ;  /* 0x03882006070075a7 */ /* 0x0002e6000802017f */
[----:B---3--:R-:W-:Y:S05]  /*f590*/  @!P1 NANOSLEEP.SYNCS 0x989680 ;  /* 0x009896800000995d */ /* 0x008fea0003900000 */
[----:B------:R-:W3:Y:S02]  /*f5a0*/  @!P1 SYNCS.PHASECHK.TRANS64 P1, [R7+URZ+0x38820], R6 ;  /* 0x03882006070095a7 */ /* 0x000ee4000802007f */
[----:B---3--:R-:W-:Y:S05]  /*f5b0*/  @!P1 BRA `(.L_x_173) ;  /* 0xfffffffc00e49947 */ /* 0x008fea000383ffff */
[----:B------:R-:W-:Y:S05]  /*f5c0*/  BRA `(.L_x_231) ;  /* 0xffffffd800107947 */ /* 0x000fea000383ffff */
.L_x_179:
[----:B-1----:R1:W2:Y:S02]  /*f5d0*/  SYNCS.PHASECHK.TRANS64.TRYWAIT P1, [R2+URZ+0x38840], R3 ;  /* 0x03884003020075a7 */ /* 0x0022a4000802017f */
[----:B--2---:R-:W-:Y:S05]  /*f5e0*/  @!P1 NANOSLEEP.SYNCS 0x989680 ;  /* 0x009896800000995d */ /* 0x004fea0003900000 */
[----:B------:R-:W2:Y:S02]  /*f5f0*/  @!P1 SYNCS.PHASECHK.TRANS64 P1, [R2+URZ+0x38840], R3 ;  /* 0x03884003020095a7 */ /* 0x000ea4000802007f */
[----:B--2---:R-:W-:Y:S05]  /*f600*/  @!P1 BRA `(.L_x_179) ;  /* 0xfffffffc00f09947 */ /* 0x004fea000383ffff */
[----:B------:R-:W-:Y:S05]  /*f610*/  BRA `(.L_x_232) ;  /* 0xffffffd800b47947 */ /* 0x000fea000383ffff */
.L_x_182:
[----:B-1----:R1:W2:Y:S02]  /*f620*/  SYNCS.PHASECHK.TRANS64.TRYWAIT P1, [R2+URZ+0x38860], R3 ;  /* 0x03886003020075a7 */ /* 0x0022a4000802017f */
[----:B--2---:R-:W-:Y:S05]  /*f630*/  @!P1 NANOSLEEP.SYNCS 0x989680 ;  /* 0x009896800000995d */ /* 0x004fea0003900000 */
[----:B------:R-:W2:Y:S02]  /*f640*/  @!P1 SYNCS.PHASECHK.TRANS64 P1, [R2+URZ+0x38860], R3 ;  /* 0x03886003020095a7 */ /* 0x000ea4000802007f */
[----:B--2---:R-:W-:Y:S05]  /*f650*/  @!P1 BRA `(.L_x_182) ;  /* 0xfffffffc00f09947 */ /* 0x004fea000383ffff */
[----:B------:R-:W-:Y:S05]  /*f660*/  BRA `(.L_x_233) ;  /* 0xffffffdc00747947 */ /* 0x000fea000383ffff */
.L_x_189:
[----:B--2---:R2:W3:Y:S02]  /*f670*/  SYNCS.PHASECHK.TRANS64.TRYWAIT P1, [R2+URZ+0x38840], R3 ;  /* 0x03884003020075a7 */ /* 0x0044e4000802017f */
[----:B---3--:R-:W-:Y:S05]  /*f680*/  @!P1 NANOSLEEP.SYNCS 0x989680 ;  /* 0x009896800000995d */ /* 0x008fea0003900000 */
[----:B------:R-:W3:Y:S02]  /*f690*/  @!P1 SYNCS.PHASECHK.TRANS64 P1, [R2+URZ+0x38840], R3 ;  /* 0x03884003020095a7 */ /* 0x000ee4000802007f */
[----:B---3--:R-:W-:Y:S05]  /*f6a0*/  @!P1 BRA `(.L_x_189) ;  /* 0xfffffffc00f09947 */ /* 0x008fea000383ffff */
[----:B------:R-:W-:Y:S05]  /*f6b0*/  BRA `(.L_x_234) ;  /* 0xffffffe000dc7947 */ /* 0x000fea000383ffff */
.L_x_192:
[----:B-1----:R1:W2:Y:S02]  /*f6c0*/  SYNCS.PHASECHK.TRANS64.TRYWAIT P1, [R2+URZ+0x38860], R19 ;  /* 0x03886013020075a7 */ /* 0x0022a4000802017f */
[----:B--2---:R-:W-:Y:S05]  /*f6d0*/  @!P1 NANOSLEEP.SYNCS 0x989680 ;  /* 0x009896800000995d */ /* 0x004fea0003900000 */
[----:B------:R-:W2:Y:S02]  /*f6e0*/  @!P1 SYNCS.PHASECHK.TRANS64 P1, [R2+URZ+0x38860], R19 ;  /* 0x03886013020095a7 */ /* 0x000ea4000802007f */
[----:B--2---:R-:W-:Y:S05]  /*f6f0*/  @!P1 BRA `(.L_x_192) ;  /* 0xfffffffc00f09947 */ /* 0x004fea000383ffff */
[----:B------:R-:W-:Y:S05]  /*f700*/  BRA `(.L_x_235) ;  /* 0xffffffe4009c7947 */ /* 0x000fea000383ffff */
.L_x_198:
[----:B--2---:R2:W3:Y:S02]  /*f710*/  SYNCS.PHASECHK.TRANS64.TRYWAIT P1, [R2+URZ+0x38840], R3 ;  /* 0x03884003020075a7 */ /* 0x0044e4000802017f */
[----:B---3--:R-:W-:Y:S05]  /*f720*/  @!P1 NANOSLEEP.SYNCS 0x989680 ;  /* 0x009896800000995d */ /* 0x008fea0003900000 */
[----:B------:R-:W3:Y:S02]  /*f730*/  @!P1 SYNCS.PHASECHK.TRANS64 P1, [R2+URZ+0x38840], R3 ;  /* 0x03884003020095a7 */ /* 0x000ee4000802007f */
[----:B---3--:R-:W-:Y:S05]  /*f740*/  @!P1 BRA `(.L_x_198) ;  /* 0xfffffffc00f09947 */ /* 0x008fea000383ffff */
[----:B------:R-:W-:Y:S05]  /*f750*/  BRA `(.L_x_236) ;  /* 0xffffffe800e07947 */ /* 0x000fea000383ffff */
.L_x_201:
[----:B-1----:R1:W2:Y:S02]  /*f760*/  SYNCS.PHASECHK.TRANS64.TRYWAIT P1, [R2+URZ+0x38860], R10 ;  /* 0x0388600a020075a7 */ /* 0x0022a4000802017f */
[----:B--2---:R-:W-:Y:S05]  /*f770*/  @!P1 NANOSLEEP.SYNCS 0x989680 ;  /* 0x009896800000995d */ /* 0x004fea0003900000 */
[----:B------:R-:W2:Y:S02]  /*f780*/  @!P1 SYNCS.PHASECHK.TRANS64 P1, [R2+URZ+0x38860], R10 ;  /* 0x0388600a020095a7 */ /* 0x000ea4000802007f */
[----:B--2---:R-:W-:Y:S05]  /*f790*/  @!P1 BRA `(.L_x_201) ;  /* 0xfffffffc00f09947 */ /* 0x004fea000383ffff */
[----:B------:R-:W-:Y:S05]  /*f7a0*/  BRA `(.L_x_237) ;  /* 0xffffffec00a07947 */ /* 0x000fea000383ffff */
.L_x_207:
[----:B---3--:R3:W4:Y:S02]  /*f7b0*/  SYNCS.PHASECHK.TRANS64.TRYWAIT P0, [R3+URZ+0x38860], R2 ;  /* 0x03886002030075a7 */ /* 0x008724000800017f */
[----:B----4-:R-:W-:Y:S05]  /*f7c0*/  @!P0 NANOSLEEP.SYNCS 0x989680 ;  /* 0x009896800000895d */ /* 0x010fea0003900000 */
[----:B------:R-:W4:Y:S02]  /*f7d0*/  @!P0 SYNCS.PHASECHK.TRANS64 P0, [R3+URZ+0x38860], R2 ;  /* 0x03886002030085a7 */ /* 0x000f24000800007f */
[----:B----4-:R-:W-:Y:S05]  /*f7e0*/  @!P0 BRA `(.L_x_207) ;  /* 0xfffffffc00f08947 */ /* 0x010fea000383ffff */
[----:B------:R-:W-:Y:S05]  /*f7f0*/  BRA `(.L_x_238) ;  /* 0xfffffff0008c7947 */ /* 0x000fea000383ffff */
.L_x_212:
[----:B---3--:R3:W4:Y:S02]  /*f800*/  SYNCS.PHASECHK.TRANS64.TRYWAIT P0, [R0+URZ+0x38820], R3 ;  /* 0x03882003000075a7 */ /* 0x008724000800017f */
[----:B----4-:R-:W-:Y:S05]  /*f810*/  @!P0 NANOSLEEP.SYNCS 0x989680 ;  /* 0x009896800000895d */ /* 0x010fea0003900000 */
[----:B------:R-:W4:Y:S02]  /*f820*/  @!P0 SYNCS.PHASECHK.TRANS64 P0, [R0+URZ+0x38820], R3 ;  /* 0x03882003000085a7 */ /* 0x000f24000800007f */
[----:B----4-:R-:W-:Y:S05]  /*f830*/  @!P0 BRA `(.L_x_212) ;  /* 0xfffffffc00f08947 */ /* 0x010fea000383ffff */
[----:B------:R-:W-:Y:S05]  /*f840*/  BRA `(.L_x_239) ;  /* 0xfffffff400a07947 */ /* 0x000fea000383ffff */
.L_x_213:
[----:B------:R-:W4:Y:S01]  /*f850*/  S2R R2, SR_TID.X ;  /* 0x0000000000027919 */ /* 0x000f220000002100 */
[----:B------:R-:W-:Y:S01]  /*f860*/  BSSY B0, `(.L_x_240) ;  /* 0x000000a000007945 */ /* 0x000fe20003800000 */
[----:B------:R-:W-:Y:S01]  /*f870*/  IMAD.MOV.U32 R12, RZ, RZ, RZ ;  /* 0x000000ffff0c7224 */ /* 0x000fe200078e00ff */
[----:B--2---:R-:W-:Y:S01]  /*f880*/  MOV R15, 0xffffffff ;  /* 0xffffffff000f7802 */ /* 0x004fe20000000f00 */
[----:B------:R-:W-:Y:S01]  /*f890*/  IMAD.MOV.U32 R11, RZ, RZ, 0x1f ;  /* 0x0000001fff0b7424 */ /* 0x000fe200078e00ff */
[----:B----4-:R-:W-:-:S04]  /*f8a0*/  SHF.R.U32.HI R2, RZ, 0x5, R2 ;  /* 0x00000005ff027819 */ /* 0x010fc80000011602 */
[----:B------:R-:W-:-:S04]  /*f8b0*/  LOP3.LUT R2, R2, 0x3, RZ, 0xc0, !PT ;  /* 0x0000000302027812 */ /* 0x000fc800078ec0ff */
[----:B------:R-:W-:-:S07]  /*f8c0*/  MOV R13, R2 ;  /* 0x00000002000d7202 */ /* 0x000fce0000000f00 */
[----:B-1-3--:R-:W-:Y:S05]  /*f8d0*/  WARPSYNC.COLLECTIVE R15, `(.L_x_241) ;  /* 0x000000000f087348 */ /* 0x00afea0003c00000 */
[----:B------:R2:W4:Y:S02]  /*f8e0*/  SHFL.IDX P6, R14, R13, R12, R11 ;  /* 0x0000000c0d0e7389 */ /* 0x00052400000c000b */
[----:B-1234-:R-:W-:Y:S01]  /*f8f0*/  ENDCOLLECTIVE ;  /* 0x000000000000791b */ /* 0x01efe20003800000 */
.L_x_241:
[----:B------:R-:W-:Y:S05]  /*f900*/  BSYNC B0 ;  /* 0x0000000000007941 */ /* 0x000fea0003800000 */
.L_x_240:
[----:B------:R-:W-:Y:S05]  /*f910*/  BRA `(.L_x_242) ;  /* 0xfffffff400887947 */ /* 0x000fea000383ffff */
.L_x_216:
[----:B------:R-:W-:Y:S01]  /*f920*/  BSSY B1, `(.L_x_243) ;  /* 0x0000006000017945 */ /* 0x000fe20003800000 */
[----:B------:R-:W-:-:S07]  /*f930*/  IMAD.MOV.U32 R15, RZ, RZ, -0x1 ;  /* 0xffffffffff0f7424 */ /* 0x000fce00078e00ff */
[----:B-123--:R-:W-:Y:S05]  /*f940*/  WARPSYNC.COLLECTIVE R15, `(.L_x_244) ;  /* 0x000000000f0c7348 */ /* 0x00efea0003c00000 */
[----:B------:R-:W-:Y:S02]  /*f950*/  ELECT P6, UR62, PT ;  /* 0x00000000003e782f */ /* 0x000fe400038c0000 */
[----:B------:R-:W-:Y:S01]  /*f960*/  MOV R14, UR62 ;  /* 0x0000003e000e7c02 */ /* 0x000fe20008000f00 */
[----:B-123--:R-:W-:Y:S10]  /*f970*/  ENDCOLLECTIVE ;  /* 0x000000000000791b */ /* 0x00eff40003800000 */
.L_x_244:
[----:B------:R-:W-:Y:S05]  /*f980*/  BSYNC B1 ;  /* 0x0000000000017941 */ /* 0x000fea0003800000 */
.L_x_243:
[----:B------:R-:W-:Y:S05]  /*f990*/  BRA `(.L_x_245) ;  /* 0xfffffff400807947 */ /* 0x000fea000383ffff */
.L_x_218:
[----:B-1----:R1:W2:Y:S02]  /*f9a0*/  SYNCS.PHASECHK.TRANS64.TRYWAIT P0, [R6+URZ], R5 ;  /* 0x00000005060075a7 */ /* 0x0022a4000800017f */
[----:B--2---:R-:W-:Y:S05]  /*f9b0*/  @!P0 NANOSLEEP.SYNCS 0x989680 ;  /* 0x009896800000895d */ /* 0x004fea0003900000 */
[----:B------:R-:W2:Y:S02]  /*f9c0*/  @!P0 SYNCS.PHASECHK.TRANS64 P0, [R6+URZ], R5 ;  /* 0x00000005060085a7 */ /* 0x000ea4000800007f */
[----:B--2---:R-:W-:Y:S05]  /*f9d0*/  @!P0 BRA `(.L_x_218) ;  /* 0xfffffffc00f08947 */ /* 0x004fea000383ffff */
[----:B------:R-:W-:Y:S05]  /*f9e0*/  BRA `(.L_x_246) ;  /* 0xfffffff400bc7947 */ /* 0x000fea000383ffff */
.L_x_219:
[----:B--2---:R2:W3:Y:S02]  /*f9f0*/  SYNCS.PHASECHK.TRANS64.TRYWAIT P0, [R3+URZ], R2 ;  /* 0x00000002030075a7 */ /* 0x0044e4000800017f */
[----:B---3--:R-:W-:Y:S05]  /*fa00*/  @!P0 NANOSLEEP.SYNCS 0x989680 ;  /* 0x009896800000895d */ /* 0x008fea0003900000 */
[----:B------:R-:W3:Y:S02]  /*fa10*/  @!P0 SYNCS.PHASECHK.TRANS64 P0, [R3+URZ], R2 ;  /* 0x00000002030085a7 */ /* 0x000ee4000800007f */
[----:B---3--:R-:W-:Y:S05]  /*fa20*/  @!P0 BRA `(.L_x_219) ;  /* 0xfffffffc00f08947 */ /* 0x008fea000383ffff */
[----:B------:R-:W-:Y:S05]  /*fa30*/  BRA `(.L_x_247) ;  /* 0xfffffff400b07947 */ /* 0x000fea000383ffff */
.L_x_221:
[----:B--2---:R2:W3:Y:S02]  /*fa40*/  SYNCS.PHASECHK.TRANS64.TRYWAIT P0, [R16+URZ], R5 ;  /* 0x00000005100075a7 */ /* 0x0044e4000800017f */
[----:B---3--:R-:W-:Y:S05]  /*fa50*/  @!P0 NANOSLEEP.SYNCS 0x989680 ;  /* 0x009896800000895d */ /* 0x008fea0003900000 */
[----:B------:R-:W3:Y:S02]  /*fa60*/  @!P0 SYNCS.PHASECHK.TRANS64 P0, [R16+URZ], R5 ;  /* 0x00000005100085a7 */ /* 0x000ee4000800007f */
[----:B---3--:R-:W-:Y:S05]  /*fa70*/  @!P0 BRA `(.L_x_221) ;  /* 0xfffffffc00f08947 */ /* 0x008fea000383ffff */
[----:B------:R-:W-:Y:S05]  /*fa80*/  BRA `(.L_x_248) ;  /* 0xfffffff400b47947 */ /* 0x000fea000383ffff */
.L_x_249:
        /* <DEDUP_REMOVED lines=15> */
.L_x_12743:


//--------------------- .text._ZN7cutlass13device_kernelIN5flash11enable_sm90INS1_16FlashAttnFwdSm90INS1_25CollectiveMainloopFwdSm90ILi2EN4cute5tupleIJNS5_1CILi1EEES8_S8_EEENS6_IJNS7_ILi128EEENS7_ILi80EEENS7_ILi256EEEEEELi256ENS_10bfloat16_tEfNS_4arch4Sm90ELb0ELb0ELb1ELb1ELb0ELb0ELb0ELb1ELb1ELb0ELb0ELb0EEENS1_21CollectiveEpilogueFwdINS6_IJSA_SC_SB_EEES9_SE_SG_Li256ELb1ELb0ELb0ELb0EEENS1_36VarlenDynamicPersistentTileSchedulerILi128ELi80ELi256ELi32ELb0ELb0ELb1ELb0ELb1ELb1EEEEEEEEEvNT_6ParamsE --------------------------
	.section	.text._ZN7cutlass13device_kernelIN5flash11enable_sm90INS1_16FlashAttnFwdSm90INS1_25CollectiveMainloopFwdSm90ILi2EN4cute5tupleIJNS5_1CILi1EEES8_S8_EEENS6_IJNS7_ILi128EEENS7_ILi80EEENS7_ILi256EEEEEELi256ENS_10bfloat16_tEfNS_4arch4Sm90ELb0ELb0ELb1ELb1ELb0ELb0ELb0ELb1ELb1ELb0ELb0ELb0EEENS1_21CollectiveEpilogueFwdINS6_IJSA_SC_SB_EEES9_SE_SG_Li256ELb1ELb0ELb0ELb0EEENS1_36VarlenDynamicPersistentTileSchedulerILi128ELi80ELi256ELi32ELb0ELb0ELb1ELb0ELb1ELb1EEEEEEEEEvNT_6ParamsE,"ax",@progbits
	.align	128
.text._ZN7cutlass13device_kernelIN5flash11enable_sm90INS1_16FlashAttnFwdSm90INS1_25CollectiveMainloopFwdSm90ILi2EN4cute5tupleIJNS5_1CILi1EEES8_S8_EEENS6_IJNS7_ILi128EEENS7_ILi80EEENS7_ILi256EEEEEELi256ENS_10bfloat16_tEfNS_4arch4Sm90ELb0ELb0ELb1ELb1ELb0ELb0ELb0ELb1ELb1ELb0ELb0ELb0EEENS1_21CollectiveEpilogueFwdINS6_IJSA_SC_SB_EEES9_SE_SG_Li256ELb1ELb0ELb0ELb0EEENS1_36VarlenDynamicPersistentTileSchedulerILi128ELi80ELi256ELi32ELb0ELb0ELb1ELb0ELb1ELb1EEEEEEEEEvNT_6ParamsE:
        .type           _ZN7cutlass13device_kernelIN5flash11enable_sm90INS1_16FlashAttnFwdSm90INS1_25CollectiveMainloopFwdSm90ILi2EN4cute5tupleIJNS5_1CILi1EEES8_S8_EEENS6_IJNS7_ILi128EEENS7_ILi80EEENS7_ILi256EEEEEELi256ENS_10bfloat16_tEfNS_4arch4Sm90ELb0ELb0ELb1ELb1ELb0ELb0ELb0ELb1ELb1ELb0ELb0ELb0EEENS1_21CollectiveEpilogueFwdINS6_IJSA_SC_SB_EEES9_SE_SG_Li256ELb1ELb0ELb0ELb0EEENS1_36VarlenDynamicPersistentTileSchedulerILi128ELi80ELi256ELi32ELb0ELb0ELb1ELb0ELb1ELb1EEEEEEEEEvNT_6ParamsE,@function
        .size           _ZN7cutlass13device_kernelIN5flash11enable_sm90INS1_16FlashAttnFwdSm90INS1_25CollectiveMainloopFwdSm90ILi2EN4cute5tupleIJNS5_1CILi1EEES8_S8_EEENS6_IJNS7_ILi128EEENS7_ILi80EEENS7_ILi256EEEEEELi256ENS_10bfloat16_tEfNS_4arch4Sm90ELb0ELb0ELb1ELb1ELb0ELb0ELb0ELb1ELb1ELb0ELb0ELb0EEENS1_21CollectiveEpilogueFwdINS6_IJSA_SC_SB_EEES9_SE_SG_Li256ELb1ELb0ELb0ELb0EEENS1_36VarlenDynamicPersistentTileSchedulerILi128ELi80ELi256ELi32ELb0ELb0ELb1ELb0ELb1ELb1EEEEEEEEEvNT_6ParamsE,(.L_x_12744 - _ZN7cutlass13device_kernelIN5flash11enable_sm90INS1_16FlashAttnFwdSm90INS1_25CollectiveMainloopFwdSm90ILi2EN4cute5tupleIJNS5_1CILi1EEES8_S8_EEENS6_IJNS7_ILi128EEENS7_ILi80EEENS7_ILi256EEEEEELi256ENS_10bfloat16_tEfNS_4arch4Sm90ELb0ELb0ELb1ELb1ELb0ELb0ELb0ELb1ELb1ELb0ELb0ELb0EEENS1_21CollectiveEpilogueFwdINS6_IJSA_SC_SB_EEES9_SE_SG_Li256ELb1ELb0ELb0ELb0EEENS1_36VarlenDynamicPersistentTileSchedulerILi128ELi80ELi256ELi32ELb0ELb0ELb1ELb0ELb1ELb1EEEEEEEEEvNT_6ParamsE)
        .other          _ZN7cutlass13device_kernelIN5flash11enable_sm90INS1_16FlashAttnFwdSm90INS1_25CollectiveMainloopFwdSm90ILi2EN4cute5tupleIJNS5_1CILi1EEES8_S8_EEENS6_IJNS7_ILi128EEENS7_ILi80EEENS7_ILi256EEEEEELi256ENS_10bfloat16_tEfNS_4arch4Sm90ELb0ELb0ELb1ELb1ELb0ELb0ELb0ELb1ELb1ELb0ELb0ELb0EEENS1_21CollectiveEpilogueFwdINS6_IJSA_SC_SB_EEES9_SE_SG_Li256ELb1ELb0ELb0ELb0EEENS1_36VarlenDynamicPersistentTileSchedulerILi128ELi80ELi256ELi32ELb0ELb0ELb1ELb0ELb1ELb1EEEEEEEEEvNT_6ParamsE,@"STO_CUDA_ENTRY STV_DEFAULT"
_ZN7cutlass13device_kernelIN5flash11enable_sm90INS1_16FlashAttnFwdSm90INS1_25CollectiveMainloopFwdSm90ILi2EN4cute5tupleIJNS5_1CILi1EEES8_S8_EEENS6_IJNS7_ILi128EEENS7_ILi80EEENS7_ILi256EEEEEELi256ENS_10bfloat16_tEfNS_4arch4Sm90ELb0ELb0ELb1ELb1ELb0ELb0ELb0ELb1ELb1ELb0ELb0ELb0EEENS1_21CollectiveEpilogueFwdINS6_IJSA_SC_SB_EEES9_SE_SG_Li256ELb1ELb0ELb0ELb0EEENS1_36VarlenDynamicPersistentTileSchedulerILi128ELi80ELi256ELi32ELb0ELb0ELb1ELb0ELb1ELb1EEEEEEEEEvNT_6ParamsE:
[----:B------:R-:W0:Y:S02]  /*0000*/  LDC R1, c[0x0][0x28] ;  /* 0x00000a00ff017b82 */ /* 0x000e240000000800 */
[----:B0-----:R-:W-:Y:S01]  /*0010*/  VIADD R1, R1, 0xffffffc8 ;  /* 0xffffffc801017836 */ /* 0x001fe20000000000 */
[----:B------:R-:W0:Y:S01]  /*0020*/  S2R R3, SR_TID.X ;  /* 0x0000000000037919 */ /* 0x000e220000002100 */
[----:B------:R-:W-:Y:S01]  /*0030*/  ELECT P0, URZ, PT ;  /* 0x00000000003f782f */ /* 0x000fe20003800000 */
[----:B------:R-:W-:Y:S01]  /*0040*/  BSSY B0, `(.L_x_250) ;  /* 0x0000011000007945 */ /* 0x000fe20003800000 */
[----:B0-----:R-:W-:-:S05]  /*0050*/  SHF.R.U32.HI R0, RZ, 0x5, R3 ;  /* 0x00000005ff007819 */ /* 0x001fca0000011603 */
[----:B------:R-:W0:Y:S02]  /*0060*/  SHFL.IDX PT, R2, R0, RZ, 0x1f ;  /* 0x00001fff00027589 */ /* 0x000e2400000e0000 */
[----:B0-----:R-:W-:Y:S02]  /*0070*/  ISETP.EQ.AND P0, PT, R2, RZ, P0 ;  /* 0x000000ff0200720c */ /* 0x001fe40000702270 */
[----:B------:R-:W-:-:S11]  /*0080*/  SHF.R.U32.HI R2, RZ, 0x7, R3 ;  /* 0x00000007ff027819 */ /* 0x000fd60000011603 */
[----:B------:R-:W-:Y:S05]  /*0090*/  @!P0 BRA `(.L_x_251) ;  /* 0x00000000002c8947 */ /* 0x000fea0003800000 */
[----:B------:R-:W-:Y:S02]  /*00a0*/  ULDC.64 UR4, c[0x0][0x198] ;  /* 0x0000660000047ab9 */ /* 0x000fe40000000a00 */
[----:B------:R-:W-:Y:S02]  /*00b0*/  UIADD3 UR6, UP0, UR4, 0x270, URZ ;  /* 0x0000027004067890 */ /* 0x000fe4000ff1e03f */
[----:B------:R-:W-:Y:S02]  /*00c0*/  UIADD3 UR8, UP1, UR4, 0x370, URZ ;  /* 0x0000037004087890 */ /* 0x000fe4000ff3e03f */
[----:B------:R-:W-:Y:S02]  /*00d0*/  UIADD3 UR4, UP2, UR4, 0x470, URZ ;  /* 0x0000047004047890 */ /* 0x000fe4000ff5e03f */
[----:B------:R-:W-:Y:S02]  /*00e0*/  UIADD3.X UR7, URZ, UR5, URZ, UP0, !UPT ;  /* 0x000000053f077290 */ /* 0x000fe400087fe43f */
[----:B------:R-:W-:-:S02]  /*00f0*/  UIADD3.X UR9, URZ, UR5, URZ, UP1, !UPT ;  /* 0x000000053f097290 */ /* 0x000fc40008ffe43f */
[----:B------:R-:W-:-:S05]  /*0100*/  UIADD3.X UR5, URZ, UR5, URZ, UP2, !UPT ;  /* 0x000000053f057290 */ /* 0x000fca00097fe43f */
[----:B------:R0:W-:Y:S02]  /*0110*/  UTMACCTL.PF [UR6] ;  /* 0x00000000060079b9 */ /* 0x0001e40008040000 */
[----:B------:R0:W-:Y:S02]  /*0120*/  UTMACCTL.PF [UR8] ;  /* 0x00000000080079b9 */ /* 0x0001e40008040000 */
[----:B------:R0:W-:Y:S02]  /*0130*/  UTMACCTL.PF [UR4] ;  /* 0x00000000040079b9 */ /* 0x0001e40008040000 */
[----:B0-----:R-:W-:Y:S01]  /*0140*/  NOP ;  /* 0x0000000000007918 */ /* 0x001fe20000000000 */
.L_x_251:
[----:B------:R-:W-:Y:S05]  /*0150*/  BSYNC B0 ;  /* 0x0000000000007941 */ /* 0x000fea0003800000 */
.L_x_250:
[----:B------:R-:W-:Y:S01]  /*0160*/  VOTEU.ANY UP0, P0 ;  /* 0x00000000003f7886 */ /* 0x000fe20000000100 */
[----:B------:R-:W0:Y:S01]  /*0170*/  SHFL.IDX PT, R2, R2, RZ, 0x1f ;  /* 0x00001fff02027589 */ /* 0x000e2200000e0000 */
[----:B------:R-:W-:Y:S01]  /*0180*/  UMOV UR4, 0x1 ;  /* 0x0000000100047882 */ /* 0x000fe20000000000 */
[----:B------:R-:W-:Y:S01]  /*0190*/  UMOV UR7, 0x100 ;  /* 0x0000010000077882 */ /* 0x000fe20000000000 */
[----:B------:R-:W-:Y:S01]  /*01a0*/  VOTEU.ANY UP1, P0 ;  /* 0x00000000003f7886 */ /* 0x000fe20000020100 */
[----:B------:R-:W1:Y:S01]  /*01b0*/  @UP0 S2UR UR8, SR_CgaCtaId ;  /* 0x00000000000809c3 */ /* 0x000e620000008800 */
[----:B------:R-:W2:Y:S01]  /*01c0*/  SHFL.IDX PT, R3, R0, RZ, 0x1f ;  /* 0x00001fff00037589 */ /* 0x000ea200000e0000 */
[----:B------:R-:W-:Y:S01]  /*01d0*/  @UP0 UMOV UR6, 0x400 ;  /* 0x0000040000060882 */ /* 0x000fe20000000000 */
[----:B------:R-:W-:-:S04]  /*01e0*/  @UP0 UIADD3 UR4, -UR4, 0x100000, URZ ;  /* 0x0010000004040890 */ /* 0x000fc8000fffe13f */
[----:B------:R-:W-:Y:S02]  /*01f0*/  @UP0 USHF.L.U32 UR5, UR4, 0xb, URZ ;  /* 0x0000000b04050899 */ /* 0x000fe4000800063f */
[----:B------:R-:W-:Y:S01]  /*0200*/  @UP0 USHF.L.U32 UR4, UR4, 0x1, URZ ;  /* 0x0000000104040899 */ /* 0x000fe2000800063f */
[----:B------:R-:W-:Y:S01]  /*0210*/  VOTEU.ANY UP2, P0 ;  /* 0x00000000003f7886 */ /* 0x000fe20000040100 */
[----:B0-----:R-:W-:Y:S01]  /*0220*/  R2UR UR9, R2 ;  /* 0x00000000020972ca */ /* 0x001fe200000e0000 */
[----:B-1----:R-:W-:Y:S01]  /*0230*/  @UP0 ULEA UR8, UR8, UR6, 0x18 ;  /* 0x0000000608080291 */ /* 0x002fe2000f8ec03f */
[----:B--2---:R-:W-:Y:S01]  /*0240*/  ISETP.NE.AND P1, PT, R3, RZ, PT ;  /* 0x000000ff0300720c */ /* 0x004fe20003f25270 */
[----:B------:R-:W-:-:S04]  /*0250*/  @UP0 UIADD3 UR6, -UR7, 0x100000, URZ ;  /* 0x0010000007060890 */ /* 0x000fc8000fffe13f */
[----:B------:R-:W-:Y:S02]  /*0260*/  @UP0 USHF.L.U32 UR7, UR6, 0xb, URZ ;  /* 0x0000000b06070899 */ /* 0x000fe4000800063f */
[----:B------:R-:W-:-:S04]  /*0270*/  @UP0 USHF.L.U32 UR6, UR6, 0x1, URZ ;  /* 0x0000000106060899 */ /* 0x000fc8000800063f */
[----:B------:R-:W-:Y:S01]  /*0280*/  UISETP.NE.AND UP0, UPT, UR9, URZ, UPT ;  /* 0x0000003f0900728c */ /* 0x000fe2000bf05270 */
[----:B------:R-:W0:Y:S02]  /*0290*/  FENCE.VIEW.ASYNC.S ;  /* 0x00000000000073c6 */ /* 0x000e240000000000 */
[----:B0-----:R0:W1:Y:S05]  /*02a0*/  @UP1 SYNCS.EXCH.64 URZ, [UR8+0x38800], UR4 ;  /* 0x03880004083f15b2 */ /* 0x00106a0008000100 */
[----:B------:R0:W2:Y:S01]  /*02b0*/  @UP2 SYNCS.EXCH.64 URZ, [UR8+0x38820], UR6 ;  /* 0x03882006083f25b2 */ /* 0x0000a20008000100 */
[----:B------:R-:W-:Y:S05]  /*02c0*/  @P1 BRA `(.L_x_252) ;  /* 0x0000000000481947 */ /* 0x000fea0003800000 */
[----:B0-----:R-:W0:Y:S01]  /*02d0*/  S2UR UR5, SR_CgaCtaId ;  /* 0x00000000000579c3 */ /* 0x001e220000008800 */
[----:B------:R-:W-:Y:S01]  /*02e0*/  UMOV UR4, 0x400 ;  /* 0x0000040000047882 */ /* 0x000fe20000000000 */
[----:B------:R-:W-:Y:S01]  /*02f0*/  UMOV UR6, 0x1 ;  /* 0x0000000100067882 */ /* 0x000fe20000000000 */
[----:B------:R-:W-:Y:S01]  /*0300*/  UMOV UR9, 0x2 ;  /* 0x0000000200097882 */ /* 0x000fe20000000000 */
[----:B------:R-:W-:-:S04]  /*0310*/  UIADD3 UR6, -UR6, 0x100000, URZ ;  /* 0x0010000006067890 */ /* 0x000fc8000fffe13f */
[----:B------:R-:W-:Y:S02]  /*0320*/  USHF.L.U32 UR7, UR6, 0xb, URZ ;  /* 0x0000000b06077899 */ /* 0x000fe4000800063f */
[----:B------:R-:W-:Y:S01]  /*0330*/  USHF.L.U32 UR6, UR6, 0x1, URZ ;  /* 0x0000000106067899 */ /* 0x000fe2000800063f */
[----:B------:R-:W-:Y:S01]  /*0340*/  ELECT P0, URZ, PT ;  /* 0x00000000003f782f */ /* 0x000fe20003800000 */
[----:B0-----:R-:W-:Y:S02]  /*0350*/  ULEA UR8, UR5, UR4, 0x18 ;  /* 0x0000000405087291 */ /* 0x001fe4000f8ec03f */
[----:B------:R-:W-:-:S04]  /*0360*/  UIADD3 UR4, -UR9, 0x100000, URZ ;  /* 0x0010000009047890 */ /* 0x000fc8000fffe13f */
[----:B------:R-:W-:Y:S02]  /*0370*/  USHF.L.U32 UR5, UR4, 0xb, URZ ;  /* 0x0000000b04057899 */ /* 0x000fe4000800063f */
[----:B------:R-:W-:Y:S01]  /*0380*/  USHF.L.U32 UR4, UR4, 0x1, URZ ;  /* 0x0000000104047899 */ /* 0x000fe2000800063f */
[----:B------:R-:W0:Y:S03]  /*0390*/  FENCE.VIEW.ASYNC.S ;  /* 0x00000000000073c6 */ /* 0x000e260000000000 */
[----:B0-----:R3:W4:Y:S08]  /*03a0*/  SYNCS.EXCH.64 URZ, [UR8+0x38830], UR6 ;  /* 0x03883006083f75b2 */ /* 0x0017300008000100 */
[----:B------:R3:W0:Y:S01]  /*03b0*/  SYNCS.EXCH.64 URZ, [UR8+0x38840], UR4 ;  /* 0x03884004083f75b2 */ /* 0x0006220008000100 */
[----:B------:R3:W0:Y:S01]  /*03c0*/  SYNCS.EXCH.64 URZ, [UR8+0x38838], UR6 ;  /* 0x03883806083f75b2 */ /* 0x0006220008000100 */
[----:B------:R3:W0:Y:S02]  /*03d0*/  SYNCS.EXCH.64 URZ, [UR8+0x38848], UR4 ;  /* 0x03884804083f75b2 */ /* 0x0006240008000100 */
[----:B---3--:R-:W-:Y:S01]  /*03e0*/  NOP ;  /* 0x0000000000007918 */ /* 0x008fe20000000000 */
.L_x_252:
[----:B------:R-:W3:Y:S01]  /*03f0*/  SHFL.IDX PT, R2, R0, RZ, 0x1f ;  /* 0x00001fff00027589 */ /* 0x000ee200000e0000 */
[----:B------:R-:W-:Y:S01]  /*0400*/  NOP ;  /* 0x0000000000007918 */ /* 0x000fe20000000000 */
[----:B---3--:R-:W-:-:S13]  /*0410*/  ISETP.NE.AND P0, PT, R2, RZ, PT ;  /* 0x000000ff0200720c */ /* 0x008fda0003f05270 */
[----:B------:R-:W-:Y:S05]  /*0420*/  @P0 BRA `(.L_x_253) ;  /* 0x0000000000480947 */ /* 0x000fea0003800000 */
[----:B0-----:R-:W0:Y:S01]  /*0430*/  S2UR UR5, SR_CgaCtaId ;  /* 0x00000000000579c3 */ /* 0x001e220000008800 */
[----:B------:R-:W-:Y:S01]  /*0440*/  UMOV UR4, 0x400 ;  /* 0x0000040000047882 */ /* 0x000fe20000000000 */
[----:B------:R-:W-:Y:S01]  /*0450*/  UMOV UR6, 0x1 ;  /* 0x0000000100067882 */ /* 0x000fe20000000000 */
[----:B------:R-:W-:Y:S01]  /*0460*/  UMOV UR7, 0x2 ;  /* 0x0000000200077882 */ /* 0x000fe20000000000 */
[----:B------:R-:W-:Y:S01]  /*0470*/  ELECT P0, URZ, PT ;  /* 0x00000000003f782f */ /* 0x000fe20003800000 */
[----:B0-----:R-:W-:Y:S02]  /*0480*/  ULEA UR8, UR5, UR4, 0x18 ;  /* 0x0000000405087291 */ /* 0x001fe4000f8ec03f */
[----:B------:R-:W-:-:S04]  /*0490*/  UIADD3 UR4, -UR6, 0x100000, URZ ;  /* 0x0010000006047890 */ /* 0x000fc8000fffe13f */
[----:B------:R-:W-:Y:S02]  /*04a0*/  USHF.L.U32 UR5, UR4, 0xb, URZ ;  /* 0x0000000b04057899 */ /* 0x000fe4000800063f */
[----:B------:R-:W-:Y:S02]  /*04b0*/  USHF.L.U32 UR4, UR4, 0x1, URZ ;  /* 0x0000000104047899 */ /* 0x000fe4000800063f */
[----:B------:R-:W-:-:S04]  /*04c0*/  UIADD3 UR6, -UR7, 0x100000, URZ ;  /* 0x0010000007067890 */ /* 0x000fc8000fffe13f */
[----:B------:R-:W-:Y:S02]  /*04d0*/  USHF.L.U32 UR7, UR6, 0xb, URZ ;  /* 0x0000000b06077899 */ /* 0x000fe4000800063f */
[----:B------:R-:W-:Y:S01]  /*04e0*/  USHF.L.U32 UR6, UR6, 0x1, URZ ;  /* 0x0000000106067899 */ /* 0x000fe2000800063f */
[----:B------:R-:W0:Y:S03]  /*04f0*/  FENCE.VIEW.ASYNC.S ;  /* 0x00000000000073c6 */ /* 0x000e260000000000 */
[----:B0-----:R3:W0:Y:S08]  /*0500*/  SYNCS.EXCH.64 URZ, [UR8+0x38850], UR4 ;  /* 0x03885004083f75b2 */ /* 0x0016300008000100 */
[----:B------:R3:W0:Y:S01]  /*0510*/  SYNCS.EXCH.64 URZ, [UR8+0x38860], UR6 ;  /* 0x03886006083f75b2 */ /* 0x0006220008000100 */
[----:B------:R3:W0:Y:S01]  /*0520*/  SYNCS.EXCH.64 URZ, [UR8+0x38858], UR4 ;  /* 0x03885804083f75b2 */ /* 0x0006220008000100 */
[----:B------:R3:W0:Y:S02]  /*0530*/  SYNCS.EXCH.64 URZ, [UR8+0x38868], UR6 ;  /* 0x03886806083f75b2 */ /* 0x0006240008000100 */
[----:B---3--:R-:W-:Y:S01]  /*0540*/  NOP ;  /* 0x0000000000007918 */ /* 0x008fe20000000000 */
.L_x_253:
[----:B------:R-:W3:Y:S01]  /*0550*/  SHFL.IDX PT, R2, R0, RZ, 0x1f ;  /* 0x00001fff00027589 */ /* 0x000ee200000e0000 */
[----:B------:R-:W-:Y:S01]  /*0560*/  NOP ;  /* 0x0000000000007918 */ /* 0x000fe20000000000 */
[----:B---3--:R-:W-:-:S13]  /*0570*/  ISETP.NE.AND P0, PT, R2, RZ, PT ;  /* 0x000000ff0200720c */ /* 0x008fda0003f05270 */
[----:B------:R-:W-:Y:S05]  /*0580*/  @P0 BRA `(.L_x_254) ;  /* 0x0000000000380947 */ /* 0x000fea0003800000 */
[----:B0-----:R-:W0:Y:S01]  /*0590*/  S2UR UR5, SR_CgaCtaId ;  /* 0x00000000000579c3 */ /* 0x001e220000008800 */
[----:B------:R-:W-:Y:S01]  /*05a0*/  UMOV UR4, 0x400 ;  /* 0x0000040000047882 */ /* 0x000fe20000000000 */
[----:B------:R-:W-:Y:S01]  /*05b0*/  UMOV UR7, 0x1 ;  /* 0x0000000100077882 */ /* 0x000fe20000000000 */
[----:B------:R-:W-:Y:S01]  /*05c0*/  ELECT P0, URZ, PT ;  /* 0x00000000003f782f */ /* 0x000fe20003800000 */
[----:B0-----:R-:W-:Y:S02]  /*05d0*/  ULEA UR6, UR5, UR4, 0x18 ;  /* 0x0000000405067291 */ /* 0x001fe4000f8ec03f */
[----:B------:R-:W-:-:S04]  /*05e0*/  UIADD3 UR4, -UR7, 0x100000, URZ ;  /* 0x0010000007047890 */ /* 0x000fc8000fffe13f */
[----:B------:R-:W-:Y:S02]  /*05f0*/  USHF.L.U32 UR5, UR4, 0xb, URZ ;  /* 0x0000000b04057899 */ /* 0x000fe4000800063f */
[----:B------:R-:W-:Y:S01]  /*0600*/  USHF.L.U32 UR4, UR4, 0x1, URZ ;  /* 0x0000000104047899 */ /* 0x000fe2000800063f */
[----:B------:R-:W0:Y:S11]  /*0610*/  FENCE.VIEW.ASYNC.S ;  /* 0x00000000000073c6 */ /* 0x000e360000000000 */
[----:B0-----:R3:W0:Y:S01]  /*0620*/  SYNCS.EXCH.64 URZ, [UR6+0x38870], UR4 ;  /* 0x03887004063f75b2 */ /* 0x0016220008000100 */
[----:B------:R3:W0:Y:S01]  /*0630*/  SYNCS.EXCH.64 URZ, [UR6+0x38880], UR4 ;  /* 0x03888004063f75b2 */ /* 0x0006220008000100 */
[----:B------:R3:W0:Y:S01]  /*0640*/  SYNCS.EXCH.64 URZ, [UR6+0x38878], UR4 ;  /* 0x03887804063f75b2 */ /* 0x0006220008000100 */
[----:B------:R3:W0:Y:S02]  /*0650*/  SYNCS.EXCH.64 URZ, [UR6+0x38888], UR4 ;  /* 0x03888804063f75b2 */ /* 0x0006240008000100 */
[----:B---3--:R-:W-:Y:S01]  /*0660*/  NOP ;  /* 0x0000000000007918 */ /* 0x008fe20000000000 */
.L_x_254:
        /* <DEDUP_REMOVED lines=22> */
.L_x_255:
        /* <DEDUP_REMOVED lines=22> */
.L_x_256:
[----:B0-----:R-:W-:Y:S01]  /*0930*/  UMOV UR4, 0x1 ;  /* 0x0000000100047882 */ /* 0x001fe20000000000 */
[----:B------:R-:W-:Y:S01]  /*0940*/  PLOP3.LUT P0, PT, PT, PT, UP0, 0x80, 0x0 ;  /* 0x000000000000781c */ /* 0x000fe20003f0f008 */
[----:B------:R-:W-:Y:S01]  /*0950*/  USEL UR4, UR4, 0x2, !UP0 ;  /* 0x0000000204047887 */ /* 0x000fe2000c000000 */
[----:B------:R-:W-:-:S05]  /*0960*/  NOP ;  /* 0x0000000000007918 */ /* 0x000fca0000000000 */
[----:B------:R-:W-:-:S05]  /*0970*/  IMAD.U32 R2, RZ, RZ, UR4 ;  /* 0x00000004ff027e24 */ /* 0x000fca000f8e00ff */
[----:B------:R0:W-:Y:S01]  /*0980*/  STL [R1+0x30], R2 ;  /* 0x0000300201007387 */ /* 0x0001e20000100800 */
[----:B-12-4-:R-:W-:Y:S06]  /*0990*/  BAR.SYNC.DEFER_BLOCKING 0x0 ;  /* 0x0000000000007b1d */ /* 0x016fec0000010000 */
[----:B------:R-:W-:Y:S05]  /*09a0*/  @!P0 BRA `(.L_x_257) ;  /* 0x000000d400908947 */ /* 0x000fea0003800000 */
.L_x_258:
[----:B------:R-:W-:-:S08]  /*09b0*/  NOP ;  /* 0x0000000000007918 */ /* 0x000fd00000000000 */
[----:B------:R-:W1:Y:S02]  /*09c0*/  USETMAXREG.TRY_ALLOC.CTAPOOL UP0, 0xf0 ;  /* 0x000000f0000079c8 */ /* 0x000e640008000600 */
[----:B-1----:R-:W-:-:S13]  /*09d0*/  PLOP3.LUT P0, PT, PT, PT, UP0, 0x80, 0x0 ;  /* 0x000000000000781c */ /* 0x002fda0003f0f008 */
[----:B------:R-:W-:Y:S05]  /*09e0*/  @!P0 BRA `(.L_x_258) ;  /* 0xfffffffc00f08947 */ /* 0x000fea000383ffff */
[----:B------:R-:W1:Y:S08]  /*09f0*/  S2UR UR5, SR_CgaCtaId ;  /* 0x00000000000579c3 */ /* 0x000e700000008800 */
[----:B------:R-:W-:Y:S06]  /*0a00*/  BAR.ARV 0x8, 0x120 ;  /* 0x0204800000007b1d */ /* 0x000fec0000002000 */
[----:B------:R-:W-:-:S02]  /*0a10*/  UMOV UR4, 0x400 ;  /* 0x0000040000047882 */ /* 0x000fc40000000000 */
[----:B------:R-:W-:Y:S01]  /*0a20*/  BAR.SYNC.DEFER_BLOCKING 0x5, 0x120 ;  /* 0x0144800000007b1d */ /* 0x000fe20000010000 */
[----:B-1----:R-:W-:-:S09]  /*0a30*/  ULEA UR4, UR5, UR4, 0x18 ;  /* 0x0000000405047291 */ /* 0x002fd2000f8ec03f */
[----:B------:R-:W1:Y:S01]  /*0a40*/  LDS.128 R12, [UR4+0x388d0] ;  /* 0x0388d004ff0c7984 */ /* 0x000e620008000c00 */
[----:B------:R-:W-:Y:S01]  /*0a50*/  ULDC UR4, c[0x0][0xc14] ;  /* 0x0003050000047ab9 */ /* 0x000fe20000000800 */
[----:B------:R-:W-:Y:S06]  /*0a60*/  BAR.ARV 0x4, 0x120 ;  /* 0x0104800000007b1d */ /* 0x000fec0000002000 */
[----:B-1----:R-:W-:-:S13]  /*0a70*/  ISETP.GE.AND P0, PT, R15, UR4, PT ;  /* 0x000000040f007c0c */ /* 0x002fda000bf06270 */
[----:B------:R-:W-:Y:S05]  /*0a80*/  @P0 EXIT ;  /* 0x000000000000094d */ /* 0x000fea0003800000 */
[----:B0-----:R-:W2:Y:S01]  /*0a90*/  LDL R2, [R1+0x30] ;  /* 0x0000300001027983 */ /* 0x001ea20000100800 */
[----:B------:R-:W-:Y:S01]  /*0aa0*/  R2UR UR5, R14 ;  /* 0x000000000e0572ca */ /* 0x000fe200000e0000 */
[----:B------:R-:W-:Y:S01]  /*0ab0*/  IMAD.MOV.U32 R219, RZ, RZ, -0x2 ;  /* 0xfffffffeffdb7424 */ /* 0x000fe200078e00ff */
[----:B------:R-:W-:Y:S01]  /*0ac0*/  CS2R R16, SRZ ;  /* 0x0000000000107805 */ /* 0x000fe2000001ff00 */
[----:B------:R-:W0:Y:S01]  /*0ad0*/  S2R R0, SR_TID.X ;  /* 0x0000000000007919 */ /* 0x000e220000002100 */
[----:B------:R-:W-:Y:S02]  /*0ae0*/  IMAD.MOV.U32 R216, RZ, RZ, RZ ;  /* 0x000000ffffd87224 */ /* 0x000fe400078e00ff */
[----:B0-----:R-:W-:-:S05]  /*0af0*/  VIADD R223, R0, 0xffffff80 ;  /* 0xffffff8000df7836 */ /* 0x001fca0000000000 */
[----:B------:R-:W-:-:S04]  /*0b00*/  SHF.R.S32.HI R0, RZ, 0x1f, R223 ;  /* 0x0000001fff007819 */ /* 0x000fc800000114df */
[CC--:B------:R-:W-:Y:S02]  /*0b10*/  LEA.HI R3, R0.reuse, R223.reuse, RZ, 0x7 ;  /* 0x000000df00037211 */ /* 0x0c0fe400078f38ff */
[----:B------:R-:W-:Y:S02]  /*0b20*/  LEA.HI R4, R0, R223, RZ, 0x5 ;  /* 0x000000df00047211 */ /* 0x000fe400078f28ff */
[----:B------:R-:W-:-:S03]  /*0b30*/  SHF.R.S32.HI R218, RZ, 0x7, R3 ;  /* 0x00000007ffda7819 */ /* 0x000fc60000011403 */
[----:B------:R-:W-:-:S05]  /*0b40*/  IMAD.SHL.U32 R6, R4, 0x20, RZ ;  /* 0x0000002004067824 */ /* 0x000fca00078e00ff */
[----:B------:R-:W-:Y:S02]  /*0b50*/  LOP3.LUT R7, R6, 0xfffffc00, RZ, 0xc0, !PT ;  /* 0xfffffc0006077812 */ /* 0x000fe400078ec0ff */
[----:B--2---:R-:W-:Y:S02]  /*0b60*/  R2UR UR4, R2 ;  /* 0x00000000020472ca */ /* 0x004fe400000e0000 */
[C---:B------:R-:W-:Y:S02]  /*0b70*/  LOP3.LUT R2, R3.reuse, 0xffffff80, RZ, 0xc0, !PT ;  /* 0xffffff8003027812 */ /* 0x040fe400078ec0ff */
[----:B------:R-:W-:-:S03]  /*0b80*/  LEA.HI R3, R3, R218, RZ, 0x1 ;  /* 0x000000da03037211 */ /* 0x000fc600078f08ff */
[C---:B------:R-:W-:Y:S01]  /*0b90*/  IMAD.IADD R217, R223.reuse, 0x1, -R2 ;  /* 0x00000001dfd97824 */ /* 0x040fe200078e0a02 */
[CC--:B------:R-:W-:Y:S02]  /*0ba0*/  LEA.HI R2, R0.reuse, R223.reuse, RZ, 0x4 ;  /* 0x000000df00027211 */ /* 0x0c0fe400078f20ff */
[----:B------:R-:W-:Y:S02]  /*0bb0*/  LEA.HI R0, R0, R223, RZ, 0x3 ;  /* 0x000000df00007211 */ /* 0x000fe400078f18ff */
[----:B------:R-:W-:Y:S01]  /*0bc0*/  SHF.R.S32.HI R8, RZ, 0x1f, R217 ;  /* 0x0000001fff087819 */ /* 0x000fe200000114d9 */
[----:B------:R-:W-:Y:S01]  /*0bd0*/  ULOP3.LUT UR4, UR4, 0x1, URZ, 0xfc, !UPT ;  /* 0x0000000104047892 */ /* 0x000fe2000f8efc3f */
[----:B------:R-:W-:Y:S02]  /*0be0*/  SHF.R.S32.HI R5, RZ, 0x4, R2 ;  /* 0x00000004ff057819 */ /* 0x000fe40000011402 */
[----:B------:R-:W-:Y:S02]  /*0bf0*/  LOP3.LUT R4, R2, 0x3fffff0, RZ, 0xc0, !PT ;  /* 0x03fffff002047812 */ /* 0x000fe400078ec0ff */
[----:B------:R-:W-:Y:S01]  /*0c00*/  LEA.HI R9, R8, R217, RZ, 0x2 ;  /* 0x000000d908097211 */ /* 0x000fe200078f10ff */
[----:B------:R-:W-:Y:S01]  /*0c10*/  IMAD.U32 R222, RZ, RZ, UR4 ;  /* 0x00000004ffde7e24 */ /* 0x000fe2000f8e00ff */
[----:B------:R-:W-:Y:S01]  /*0c20*/  LEA.HI R2, R2, R5, RZ, 0x1 ;  /* 0x0000000502027211 */ /* 0x000fe200078f08ff */
[----:B------:R-:W-:Y:S01]  /*0c30*/  IMAD.IADD R4, R223, 0x1, -R4 ;  /* 0x00000001df047824 */ /* 0x000fe200078e0a04 */
[----:B------:R-:W-:-:S02]  /*0c40*/  SHF.R.S32.HI R6, RZ, 0x2, R9 ;  /* 0x00000002ff067819 */ /* 0x000fc40000011409 */
[----:B------:R-:W-:Y:S02]  /*0c50*/  SHF.R.S32.HI R11, RZ, 0x1f, R9 ;  /* 0x0000001fff0b7819 */ /* 0x000fe40000011409 */
[----:B------:R-:W-:Y:S02]  /*0c60*/  LOP3.LUT R2, R2, 0x1ffffffe, RZ, 0xc0, !PT ;  /* 0x1ffffffe02027812 */ /* 0x000fe400078ec0ff */
[----:B------:R-:W-:Y:S02]  /*0c70*/  LEA.HI R11, R11, R6, RZ, 0x3 ;  /* 0x000000060b0b7211 */ /* 0x000fe400078f18ff */
[----:B------:R-:W-:Y:S01]  /*0c80*/  LEA R7, R4, R7, 0x6 ;  /* 0x0000000704077211 */ /* 0x000fe200078e30ff */
[----:B------:R-:W-:Y:S01]  /*0c90*/  IMAD.IADD R2, R5, 0x1, -R2 ;  /* 0x0000000105027824 */ /* 0x000fe200078e0a02 */
[----:B------:R-:W-:Y:S01]  /*0ca0*/  LOP3.LUT R11, R11, 0xfffffff8, RZ, 0xc0, !PT ;  /* 0xfffffff80b0b7812 */ /* 0x000fe200078ec0ff */
[----:B------:R-:W-:Y:S01]  /*0cb0*/  IMAD.MOV.U32 R5, RZ, RZ, R13 ;  /* 0x000000ffff057224 */ /* 0x000fe200078e000d */
[----:B------:R-:W-:-:S02]  /*0cc0*/  LEA.HI R8, R8, R217, RZ, 0x5 ;  /* 0x000000d908087211 */ /* 0x000fc400078f28ff */
[----:B------:R-:W-:Y:S01]  /*0cd0*/  LEA R221, R2, R7, 0x3 ;  /* 0x0000000702dd7211 */ /* 0x000fe200078e18ff */
[----:B------:R-:W-:Y:S01]  /*0ce0*/  IMAD.IADD R11, R6, 0x1, -R11 ;  /* 0x00000001060b7824 */ /* 0x000fe200078e0a0b */
[----:B------:R-:W-:Y:S01]  /*0cf0*/  LOP3.LUT R2, R0, 0x1ffffff8, RZ, 0xc0, !PT ;  /* 0x1ffffff800027812 */ /* 0x000fe200078ec0ff */
[----:B------:R-:W-:Y:S01]  /*0d00*/  IMAD.MOV.U32 R7, RZ, RZ, R15 ;  /* 0x000000ffff077224 */ /* 0x000fe200078e000f */
[----:B------:R-:W-:Y:S02]  /*0d10*/  LOP3.LUT R4, R9, 0x7ffffffc, RZ, 0xc0, !PT ;  /* 0x7ffffffc09047812 */ /* 0x000fe400078ec0ff */
[----:B------:R-:W-:Y:S01]  /*0d20*/  SHF.R.S32.HI R8, RZ, 0x5, R8 ;  /* 0x00000005ff087819 */ /* 0x000fe20000011408 */
[----:B------:R-:W-:Y:S01]  /*0d30*/  IMAD.IADD R2, R223, 0x1, -R2 ;  /* 0x00000001df027824 */ /* 0x000fe200078e0a02 */
[----:B------:R-:W-:Y:S01]  /*0d40*/  LOP3.LUT R3, R3, 0x3fffffe, RZ, 0xc0, !PT ;  /* 0x03fffffe03037812 */ /* 0x000fe200078ec0ff */
[----:B------:R-:W-:Y:S01]  /*0d50*/  IMAD.IADD R4, R217, 0x1, -R4 ;  /* 0x00000001d9047824 */ /* 0x000fe200078e0a04 */
[----:B------:R-:W-:Y:S01]  /*0d60*/  SHF.R.S32.HI R22, RZ, 0x3, R0 ;  /* 0x00000003ff167819 */ /* 0x000fe20000011400 */
[----:B------:R-:W-:Y:S01]  /*0d70*/  IMAD R8, R8, 0x10, R11 ;  /* 0x0000001008087824 */ /* 0x000fe200078e020b */
[----:B------:R-:W-:Y:S01]  /*0d80*/  SHF.L.U32 R18, R2, 0x3, RZ ;  /* 0x0000000302127819 */ /* 0x000fe200000006ff */
[----:B------:R-:W-:-:S02]  /*0d90*/  IMAD.IADD R3, R218, 0x1, -R3 ;  /* 0x00000001da037824 */ /* 0x000fc400078e0a03 */
[----:B------:R-:W-:Y:S02]  /*0da0*/  IMAD R219, R4, R219, 0x50 ;  /* 0x0000005004db7424 */ /* 0x000fe400078e02db */
[----:B------:R-:W-:-:S07]  /*0db0*/  IMAD R220, R3, 0x40, R8 ;  /* 0x0000004003dc7824 */ /* 0x000fce00078e0208 */
.L_x_301:
[----:B0-----:R-:W0:Y:S01]  /*0dc0*/  LDC.64 R2, c[0x0][0xc60] ;  /* 0x00031800ff027b82 */ /* 0x001e220000000a00 */
[----:B------:R-:W-:Y:S01]  /*0dd0*/  ULDC.64 UR10, c[0x0][0x208] ;  /* 0x00008200000a7ab9 */ /* 0x000fe20000000a00 */
[----:B------:R-:W-:Y:S01]  /*0de0*/  ULDC.64 UR6, c[0x0][0xa28] ;  /* 0x00028a0000067ab9 */ /* 0x000fe20000000a00 */
[----:B------:R-:W-:Y:S01]  /*0df0*/  ULDC.64 UR8, c[0x0][0xa20] ;  /* 0x0002880000087ab9 */ /* 0x000fe20000000a00 */
[----:B0-----:R-:W-:-:S06]  /*0e00*/  IMAD.WIDE R2, R7, 0x4, R2 ;  /* 0x0000000407027825 */ /* 0x001fcc00078e0202 */
[----:B--2---:R-:W2:Y:S01]  /*0e10*/  LDG.E R2, desc[UR10][R2.64] ;  /* 0x0000000a02027981 */ /* 0x004ea2000c1e1900 */
[----:B------:R-:W-:Y:S02]  /*0e20*/  UISETP.NE.U32.AND UP0, UPT, UR6, URZ, UPT ;  /* 0x0000003f0600728c */ /* 0x000fe4000bf05070 */
[----:B------:R-:W-:Y:S02]  /*0e30*/  UISETP.NE.U32.AND UP1, UPT, UR8, URZ, UPT ;  /* 0x0000003f0800728c */ /* 0x000fe4000bf25070 */
[----:B------:R-:W-:Y:S02]  /*0e40*/  UISETP.NE.AND.EX UP0, UPT, UR7, URZ, UPT, UP0 ;  /* 0x0000003f0700728c */ /* 0x000fe4000bf05300 */
[----:B------:R-:W-:-:S04]  /*0e50*/  UISETP.NE.AND.EX UP1, UPT, UR9, URZ, UPT, UP1 ;  /* 0x0000003f0900728c */ /* 0x000fc8000bf25310 */
[----:B------:R-:W-:Y:S02]  /*0e60*/  PLOP3.LUT P0, PT, PT, PT, UP0, 0x80, 0x0 ;  /* 0x000000000000781c */ /* 0x000fe40003f0f008 */
[----:B------:R-:W-:Y:S02]  /*0e70*/  PLOP3.LUT P1, PT, PT, PT, UP1, 0x80, 0x0 ;  /* 0x000000000000781c */ /* 0x000fe40003f2f018 */
[----:B--2---:R-:W-:-:S13]  /*0e80*/  R2UR UR4, R2 ;  /* 0x00000000020472ca */ /* 0x004fda00000e0000 */
[----:B------:R-:W-:Y:S02]  /*0e90*/  USHF.R.S32.HI UR12, URZ, 0x1f, UR4 ;  /* 0x0000001f3f0c7899 */ /* 0x000fe40008011404 */
[----:B------:R-:W-:Y:S01]  /*0ea0*/  IMAD.U32 R214, RZ, RZ, UR4 ;  /* 0x00000004ffd67e24 */ /* 0x000fe2000f8e00ff */
[----:B------:R-:W-:Y:S02]  /*0eb0*/  @UP0 ULEA UR6, UP2, UR4, UR6, 0x2 ;  /* 0x0000000604060291 */ /* 0x000fe4000f84103f */
[----:B------:R-:W-:Y:S02]  /*0ec0*/  @UP1 ULEA UR8, UP3, UR4, UR8, 0x2 ;  /* 0x0000000804081291 */ /* 0x000fe4000f86103f */
[----:B------:R-:W-:Y:S02]  /*0ed0*/  @UP0 ULEA.HI.X UR7, UR4, UR7, UR12, 0x2, UP2 ;  /* 0x0000000704070291 */ /* 0x000fe400090f140c */
[----:B------:R-:W-:Y:S01]  /*0ee0*/  IMAD.U32 R215, RZ, RZ, UR12 ;  /* 0x0000000cffd77e24 */ /* 0x000fe2000f8e00ff */
[----:B------:R-:W-:Y:S01]  /*0ef0*/  @UP1 ULEA.HI.X UR9, UR4, UR9, UR12, 0x2, UP3 ;  /* 0x0000000904091291 */ /* 0x000fe200098f140c */
[----:B------:R-:W-:-:S02]  /*0f00*/  IMAD.U32 R2, RZ, RZ, UR6 ;  /* 0x00000006ff027e24 */ /* 0x000fc4000f8e00ff */
[----:B------:R-:W-:Y:S01]  /*0f10*/  IMAD.U32 R6, RZ, RZ, UR8 ;  /* 0x00000008ff067e24 */ /* 0x000fe2000f8e00ff */
[----:B------:R-:W-:Y:S01]  /*0f20*/  ULDC UR4, c[0x0][0x404] ;  /* 0x0001010000047ab9 */ /* 0x000fe20000000800 */
[----:B------:R-:W-:Y:S01]  /*0f30*/  IMAD.U32 R3, RZ, RZ, UR7 ;  /* 0x00000007ff037e24 */ /* 0x000fe2000f8e00ff */
[----:B------:R-:W-:Y:S01]  /*0f40*/  ULDC.64 UR6, c[0x0][0x3f8] ;  /* 0x0000fe0000067ab9 */ /* 0x000fe20000000a00 */
[----:B------:R-:W-:-:S03]  /*0f50*/  IMAD.U32 R7, RZ, RZ, UR9 ;  /* 0x00000009ff077e24 */ /* 0x000fc6000f8e00ff */
[----:B------:R-:W2:Y:S04]  /*0f60*/  @P0 LDG.E R2, desc[UR10][R2.64] ;  /* 0x0000000a02020981 */ /* 0x000ea8000c1e1900 */
[----:B---3--:R-:W3:Y:S01]  /*0f70*/  @P1 LDG.E R6, desc[UR10][R6.64] ;  /* 0x0000000a06061981 */ /* 0x008ee2000c1e1900 */
[----:B------:R-:W-:Y:S01]  /*0f80*/  UISETP.NE.U32.AND UP0, UPT, UR6, URZ, UPT ;  /* 0x0000003f0600728c */ /* 0x000fe2000bf05070 */
[----:B------:R-:W-:Y:S01]  /*0f90*/  MOV R212, R5 ;  /* 0x0000000500d47202 */ /* 0x000fe20000000f00 */
[----:B------:R-:W-:Y:S01]  /*0fa0*/  UMOV UR60, URZ ;  /* 0x0000003f003c7c82 */ /* 0x000fe20008000000 */
[----:B------:R-:W-:Y:S01]  /*0fb0*/  ULDC UR6, c[0x0][0x2e0] ;  /* 0x0000b80000067ab9 */ /* 0x000fe20000000800 */
[----:B------:R-:W-:Y:S01]  /*0fc0*/  UISETP.NE.AND.EX UP0, UPT, UR7, URZ, UPT, UP0 ;  /* 0x0000003f0700728c */ /* 0x000fe2000bf05300 */
[----:B------:R-:W-:Y:S01]  /*0fd0*/  IMAD.MOV.U32 R0, RZ, RZ, RZ ;  /* 0x000000ffff007224 */ /* 0x000fe200078e00ff */
[----:B------:R-:W-:-:S02]  /*0fe0*/  CS2R R150, SRZ ;  /* 0x0000000000967805 */ /* 0x000fc4000001ff00 */
[----:B------:R-:W-:Y:S01]  /*0ff0*/  CS2R R148, SRZ ;  /* 0x0000000000947805 */ /* 0x000fe2000001ff00 */
[----:B------:R-:W-:Y:S01]  /*1000*/  USEL UR4, UR4, 0x1, UP0 ;  /* 0x0000000104047887 */ /* 0x000fe20008000000 */
[----:B------:R-:W-:Y:S02]  /*1010*/  CS2R R146, SRZ ;  /* 0x0000000000927805 */ /* 0x000fe4000001ff00 */
[----:B------:R-:W-:Y:S02]  /*1020*/  CS2R R144, SRZ ;  /* 0x0000000000907805 */ /* 0x000fe4000001ff00 */
[----:B------:R-:W-:Y:S01]  /*1030*/  CS2R R142, SRZ ;  /* 0x00000000008e7805 */ /* 0x000fe2000001ff00 */
[----:B------:R-:W-:Y:S01]  /*1040*/  UIMAD UR4, UR4, UR6, URZ ;  /* 0x00000006040472a4 */ /* 0x000fe2000f8e023f */
        /* <DEDUP_REMOVED lines=22> */
[----:B------:R-:W-:Y:S01]  /*11b0*/  CS2R R96, SRZ ;  /* 0x0000000000607805 */ /* 0x000fe2000001ff00 */
[----:B------:R-:W-:Y:S01]  /*11c0*/  IMAD.MOV.U32 R165, RZ, RZ, RZ ;  /* 0x000000ffffa57224 */ /* 0x000fe200078e00ff */
[----:B------:R-:W-:Y:S02]  /*11d0*/  CS2R R86, SRZ ;  /* 0x0000000000567805 */ /* 0x000fe4000001ff00 */
[----:B------:R-:W-:Y:S02]  /*11e0*/  CS2R R92, SRZ ;  /* 0x00000000005c7805 */ /* 0x000fe4000001ff00 */
[----:B------:R-:W-:-:S02]  /*11f0*/  CS2R R90, SRZ ;  /* 0x00000000005a7805 */ /* 0x000fc4000001ff00 */
[----:B------:R-:W-:Y:S02]  /*1200*/  CS2R R88, SRZ ;  /* 0x0000000000587805 */ /* 0x000fe4000001ff00 */
[----:B-1----:R-:W-:Y:S02]  /*1210*/  CS2R R82, SRZ ;  /* 0x0000000000527805 */ /* 0x002fe4000001ff00 */
[----:B------:R-:W-:Y:S02]  /*1220*/  CS2R R84, SRZ ;  /* 0x0000000000547805 */ /* 0x000fe4000001ff00 */
[----:B------:R-:W-:Y:S01]  /*1230*/  CS2R R80, SRZ ;  /* 0x0000000000507805 */ /* 0x000fe2000001ff00 */
[----:B------:R-:W-:Y:S01]  /*1240*/  IMAD.MOV.U32 R19, RZ, RZ, RZ ;  /* 0x000000ffff137224 */ /* 0x000fe200078e00ff */
[----:B-----5:R-:W-:Y:S02]  /*1250*/  CS2R R74, SRZ ;  /* 0x00000000004a7805 */ /* 0x020fe4000001ff00 */
[----:B------:R-:W-:Y:S01]  /*1260*/  CS2R R76, SRZ ;  /* 0x00000000004c7805 */ /* 0x000fe2000001ff00 */
[----:B------:R-:W-:Y:S01]  /*1270*/  IMAD.MOV.U32 R153, RZ, RZ, RZ ;  /* 0x000000ffff997224 */ /* 0x000fe200078e00ff */
        /* <DEDUP_REMOVED lines=15> */
[----:B----4-:R-:W-:Y:S01]  /*1370*/  CS2R R44, SRZ ;  /* 0x00000000002c7805 */ /* 0x010fe2000001ff00 */
[----:B------:R-:W-:Y:S02]  /*1380*/  IMAD.MOV.U32 R41, RZ, RZ, RZ ;  /* 0x000000ffff297224 */ /* 0x000fe400078e00ff */
[----:B------:R-:W-:Y:S01]  /*1390*/  IMAD.U32 R213, RZ, RZ, UR5 ;  /* 0x00000005ffd57e24 */ /* 0x000fe2000f8e00ff */
[----:B--2---:R-:W-:Y:S02]  /*13a0*/  @P0 R2UR UR60, R2 ;  /* 0x00000000023c02ca */ /* 0x004fe400000e0000 */
[----:B------:R-:W-:-:S02]  /*13b0*/  CS2R R2, SRZ ;  /* 0x0000000000027805 */ /* 0x000fc4000001ff00 */
[----:B------:R-:W-:Y:S02]  /*13c0*/  PLOP3.LUT P0, PT, PT, PT, PT, 0x80, 0x0 ;  /* 0x000000000000781c */ /* 0x000fe40003f0f070 */
[----:B---3--:R-:W-:Y:S01]  /*13d0*/  @P1 R2UR UR4, R6 ;  /* 0x00000000060412ca */ /* 0x008fe200000e0000 */
[----:B------:R-:W-:-:S14]  /*13e0*/  @P1 BRA `(.L_x_259) ;  /* 0x00000000003c1947 */ /* 0x000fdc0003800000 */
[----:B------:R-:W-:Y:S02]  /*13f0*/  ULDC.64 UR6, c[0x0][0xa08] ;  /* 0x0002820000067ab9 */ /* 0x000fe40000000a00 */
[----:B------:R-:W-:-:S04]  /*1400*/  ISETP.NE.U32.AND P1, PT, RZ, UR6, PT ;  /* 0x00000006ff007c0c */ /* 0x000fc8000bf25070 */
[----:B------:R-:W-:-:S13]  /*1410*/  ISETP.NE.AND.EX P1, PT, RZ, UR7, PT, P1 ;  /* 0x00000007ff007c0c */ /* 0x000fda000bf25310 */
[----:B------:R-:W-:Y:S05]  /*1420*/  @!P1 BRA `(.L_x_259) ;  /* 0x00000000002c9947 */ /* 0x000fea0003800000 */
[----:B------:R-:W-:Y:S01]  /*1430*/  R2UR UR8, R214 ;  /* 0x00000000d60872ca */ /* 0x000fe200000e0000 */
[----:B------:R-:W-:Y:S01]  /*1440*/  ULDC.64 UR4, c[0x0][0xa08] ;  /* 0x0002820000047ab9 */ /* 0x000fe20000000a00 */
[----:B------:R-:W-:-:S11]  /*1450*/  ULDC.64 UR6, c[0x0][0x208] ;  /* 0x0000820000067ab9 */ /* 0x000fd60000000a00 */
[----:B------:R-:W-:-:S06]  /*1460*/  UIMAD.WIDE UR4, UR8, 0x4, UR4 ;  /* 0x00000004080478a5 */ /* 0x000fcc000f8e0204 */
[----:B------:R-:W-:Y:S01]  /*1470*/  MOV R4, UR4 ;  /* 0x0000000400047c02 */ /* 0x000fe20008000f00 */
[----:B------:R-:W-:-:S05]  /*1480*/  IMAD.U32 R5, RZ, RZ, UR5 ;  /* 0x00000005ff057e24 */ /* 0x000fca000f8e00ff */
[----:B------:R-:W2:Y:S04]  /*1490*/  LDG.E R7, desc[UR6][R4.64] ;  /* 0x0000000604077981 */ /* 0x000ea8000c1e1900 */
[----:B------:R-:W3:Y:S01]  /*14a0*/  LDG.E R6, desc[UR6][R4.64+0x4] ;  /* 0x0000040604067981 */ /* 0x000ee2000c1e1900 */
[----:B--2---:R-:W-:Y:S02]  /*14b0*/  R2UR UR4, R7 ;  /* 0x00000000070472ca */ /* 0x004fe400000e0000 */
[----:B---3--:R-:W-:-:S13]  /*14c0*/  R2UR UR5, R6 ;  /* 0x00000000060572ca */ /* 0x008fda00000e0000 */
[----:B------:R-:W-:-:S12]  /*14d0*/  UIADD3 UR4, -UR4, UR5, URZ ;  /* 0x0000000504047290 */ /* 0x000fd8000fffe13f */
.L_x_259:
[----:B------:R-:W-:Y:S01]  /*14e0*/  UIADD3 UR60, -UR60, UR4, URZ ;  /* 0x000000043c3c7290 */ /* 0x000fe2000fffe13f */
[----:B------:R-:W-:Y:S01]  /*14f0*/  IMAD.MOV.U32 R40, RZ, RZ, RZ ;  /* 0x000000ffff287224 */ /* 0x000fe200078e00ff */
[----:B------:R-:W-:Y:S02]  /*1500*/  CS2R R162, SRZ ;  /* 0x0000000000a27805 */ /* 0x000fe4000001ff00 */
[----:B------:R-:W-:Y:S01]  /*1510*/  CS2R R34, SRZ ;  /* 0x0000000000227805 */ /* 0x000fe2000001ff00 */
[----:B------:R-:W-:Y:S01]  /*1520*/  UIADD3 UR4, UR60, 0x4f, URZ ;  /* 0x0000004f3c047890 */ /* 0x000fe2000fffe03f */
[----:B------:R-:W-:Y:S01]  /*1530*/  CS2R R36, SRZ ;  /* 0x0000000000247805 */ /* 0x000fe2000001ff00 */
[----:B------:R-:W-:Y:S01]  /*1540*/  UISETP.GE.AND UP0, UPT, UR60, 0x1, UPT ;  /* 0x000000013c00788c */ /* 0x000fe2000bf06270 */
[----:B------:R-:W-:Y:S01]  /*1550*/  CS2R R32, SRZ ;  /* 0x0000000000207805 */ /* 0x000fe2000001ff00 */
[----:B------:R-:W-:Y:S01]  /*1560*/  UIMAD.WIDE UR4, UR4, 0x66666667, URZ ;  /* 0x66666667040478a5 */ /* 0x000fe2000f8e023f */
[----:B------:R-:W-:Y:S01]  /*1570*/  IMAD.MOV.U32 R10, RZ, RZ, RZ ;  /* 0x000000ffff0a7224 */ /* 0x000fe200078e00ff */
[----:B------:R-:W-:-:S02]  /*1580*/  CS2R R26, SRZ ;  /* 0x00000000001a7805 */ /* 0x000fc4000001ff00 */
[----:B------:R-:W-:Y:S02]  /*1590*/  CS2R R28, SRZ ;  /* 0x00000000001c7805 */ /* 0x000fe4000001ff00 */
[----:B------:R-:W-:Y:S01]  /*15a0*/  PLOP3.LUT P1, PT, PT, PT, UP0, 0x80, 0x0 ;  /* 0x000000000000781c */ /* 0x000fe20003f2f008 */
[----:B------:R-:W-:Y:S01]  /*15b0*/  USHF.R.U32.HI UR4, URZ, 0x1f, UR5 ;  /* 0x0000001f3f047899 */ /* 0x000fe20008011605 */
[----:B------:R-:W-:Y:S01]  /*15c0*/  IMAD.MOV.U32 R164, RZ, RZ, RZ ;  /* 0x000000ffffa47224 */ /* 0x000fe200078e00ff */
[----:B------:R-:W-:Y:S02]  /*15d0*/  CS2R R24, SRZ ;  /* 0x0000000000187805 */ /* 0x000fe4000001ff00 */
[----:B------:R-:W-:-:S06]  /*15e0*/  ULEA.HI.SX32 UR4, UR5, UR4, 0x1b ;  /* 0x0000000405047291 */ /* 0x000fcc000f8fda3f */
[----:B------:R-:W-:Y:S02]  /*15f0*/  IMAD.U32 R152, RZ, RZ, UR4 ;  /* 0x00000004ff987e24 */ /* 0x000fe4000f8e00ff */
[----:B------:R-:W-:Y:S05]  /*1600*/  @!P1 BRA `(.L_x_260) ;  /* 0x0000009c00609947 */ /* 0x000fea0003800000 */
[----:B------:R-:W0:Y:S01]  /*1610*/  SHFL.IDX PT, R0, R218, RZ, 0x1f ;  /* 0x00001fffda007589 */ /* 0x000e2200000e0000 */
[----:B------:R-:W1:Y:S01]  /*1620*/  S2UR UR7, SR_CgaCtaId ;  /* 0x00000000000779c3 */ /* 0x000e620000008800 */
[----:B------:R-:W-:Y:S01]  /*1630*/  UMOV UR6, 0x400 ;  /* 0x0000040000067882 */ /* 0x000fe20000000000 */
[----:B0-----:R-:W-:Y:S01]  /*1640*/  R2UR UR4, R0 ;  /* 0x00000000000472ca */ /* 0x001fe200000e0000 */
[----:B-1----:R-:W-:-:S04]  /*1650*/  ULEA UR6, UR7, UR6, 0x18 ;  /* 0x0000000607067291 */ /* 0x002fc8000f8ec03f */
[----:B------:R-:W-:-:S04]  /*1660*/  UIADD3 UR6, UR6, 0x14400, URZ ;  /* 0x0001440006067890 */ /* 0x000fc8000fffe03f */
[----:B------:R-:W-:-:S04]  /*1670*/  ULOP3.LUT UP0, URZ, UR6, 0x9f, URZ, 0xc0, !UPT ;  /* 0x0000009f063f7892 */ /* 0x000fc8000f80c03f */
[----:B------:R-:W-:Y:S02]  /*1680*/  ULEA.HI UR5, UR4, UR4, URZ, 0x1 ;  /* 0x0000000404057291 */ /* 0x000fe4000f8f083f */
[----:B------:R-:W-:Y:S02]  /*1690*/  PLOP3.LUT P0, PT, PT, PT, UP0, 0x80, 0x0 ;  /* 0x000000000000781c */ /* 0x000fe40003f0f008 */
[----:B------:R-:W-:-:S04]  /*16a0*/  ULOP3.LUT UR5, UR5, 0x1e, URZ, 0xc0, !UPT ;  /* 0x0000001e05057892 */ /* 0x000fc8000f8ec03f */
[----:B------:R-:W-:-:S04]  /*16b0*/  UIADD3 UR5, UR4, -UR5, URZ ;  /* 0x8000000504057290 */ /* 0x000fc8000fffe03f */
[----:B------:R-:W-:-:S04]  /*16c0*/  ULEA UR5, UR5, UR6, 0xd ;  /* 0x0000000605057291 */ /* 0x000fc8000f8e683f */
[----:B------:R-:W-:-:S04]  /*16d0*/  USHF.R.U32.HI UR5, URZ, 0x4, UR5 ;  /* 0x000000043f057899 */ /* 0x000fc80008011605 */
[----:B------:R-:W-:Y:S01]  /*16e0*/  ULOP3.LUT UR36, UR5, 0x3fff, URZ, 0xc0, !UPT ;  /* 0x00003fff05247892 */ /* 0x000fe2000f8ec03f */
[----:B------:R-:W-:Y:S11]  /*16f0*/  @!P0 BRA `(.L_x_261) ;  /* 0x0000000000408947 */ /* 0x000ff60003800000 */
[----:B------:R-:W-:Y:S01]  /*1700*/  MOV R0, 0x0 ;  /* 0x0000000000007802 */ /* 0x000fe20000000f00 */
[----:B------:R-:W-:Y:S01]  /*1710*/  ULDC.64 UR4, c[0x4][0x1b8] ;  /* 0x01006e0000047ab9 */ /* 0x000fe20000000a00 */
[----:B------:R-:W-:Y:S01]  /*1720*/  ULDC.64 UR6, c[0x4][0x130] ;  /* 0x01004c0000067ab9 */ /* 0x000fe20000000a00 */
[----:B------:R-:W-:Y:S01]  /*1730*/  IMAD.U32 R4, RZ, RZ, UR4 ;  /* 0x00000004ff047e24 */ /* 0x000fe2000f8e00ff */
[----:B------:R0:W1:Y:S01]  /*1740*/  LDC.64 R2, c[0x4][R0] ;  /* 0x0100000000027b82 */ /* 0x0000620000000a00 */
[----:B------:R-:W-:Y:S01]  /*1750*/  MOV R5, UR5 ;  /* 0x0000000500057c02 */ /* 0x000fe20008000f00 */
[----:B------:R-:W-:Y:S01]  /*1760*/  ULDC.64 UR4, c[0x4][0x1c0] ;  /* 0x0100700000047ab9 */ /* 0x000fe20000000a00 */
[----:B------:R-:W-:Y:S01]  /*1770*/  IMAD.U32 R10, RZ, RZ, UR6 ;  /* 0x00000006ff0a7e24 */ /* 0x000fe2000f8e00ff */
[----:B------:R-:W-:Y:S01]  /*1780*/  MOV R13, RZ ;  /* 0x000000ff000d7202 */ /* 0x000fe20000000f00 */
[----:B------:R-:W-:Y:S02]  /*1790*/  IMAD.U32 R6, RZ, RZ, UR4 ;  /* 0x00000004ff067e24 */ /* 0x000fe4000f8e00ff */
[----:B------:R-:W-:-:S02]  /*17a0*/  IMAD.U32 R7, RZ, RZ, UR5 ;  /* 0x00000005ff077e24 */ /* 0x000fc4000f8e00ff */
[----:B------:R-:W-:Y:S02]  /*17b0*/  IMAD.U32 R11, RZ, RZ, UR7 ;  /* 0x00000007ff0b7e24 */ /* 0x000fe4000f8e00ff */
[----:B------:R-:W-:Y:S02]  /*17c0*/  IMAD.MOV.U32 R8, RZ, RZ, 0x70 ;  /* 0x00000070ff087424 */ /* 0x000fe400078e00ff */
[----:B0-----:R-:W-:-:S07]  /*17d0*/  IMAD.MOV.U32 R12, RZ, RZ, 0x1 ;  /* 0x00000001ff0c7424 */ /* 0x001fce00078e00ff */
[----:B------:R-:W-:-:S07]  /*17e0*/  LEPC R20, `(.L_x_261) ;  /* 0x000000001014794e */ /* 0x000fce0000000000 */
[----:B-1----:R-:W-:Y:S05]  /*17f0*/  CALL.ABS.NOINC R2 ;  /* 0x0000000002007343 */ /* 0x002fea0003c00000 */
.L_x_261:
[----:B------:R-:W0:Y:S01]  /*1800*/  S2UR UR5, SR_CgaCtaId ;  /* 0x00000000000579c3 */ /* 0x000e220000008800 */
[----:B------:R-:W-:Y:S01]  /*1810*/  LEA.HI R0, R216, R216, RZ, 0x1 ;  /* 0x000000d8d8007211 */ /* 0x000fe200078f08ff */
[----:B------:R-:W-:Y:S01]  /*1820*/  UMOV UR4, 0x400 ;  /* 0x0000040000047882 */ /* 0x000fe20000000000 */
[----:B------:R-:W-:Y:S01]  /*1830*/  R2UR UR6, R222 ;  /* 0x00000000de0672ca */ /* 0x000fe200000e0000 */
[----:B------:R-:W-:Y:S01]  /*1840*/  BSSY B0, `(.L_x_262) ;  /* 0x000000a000007945 */ /* 0x000fe20003800000 */
[----:B------:R-:W-:-:S05]  /*1850*/  LOP3.LUT R3, R0, 0xfffffffe, RZ, 0xc0, !PT ;  /* 0xfffffffe00037812 */ /* 0x000fca00078ec0ff */
[----:B------:R-:W-:-:S05]  /*1860*/  IMAD.IADD R0, R216, 0x1, -R3 ;  /* 0x00000001d8007824 */ /* 0x000fca00078e0a03 */
[----:B------:R-:W-:Y:S01]  /*1870*/  SHF.L.U32 R0, R0, 0x1f, RZ ;  /* 0x0000001f00007819 */ /* 0x000fe200000006ff */
[----:B------:R-:W-:-:S05]  /*1880*/  IMAD.U32 R2, RZ, RZ, UR6 ;  /* 0x00000006ff027e24 */ /* 0x000fca000f8e00ff */
[----:B------:R-:W-:Y:S01]  /*1890*/  ISETP.NE.AND P0, PT, R2, 0x3, PT ;  /* 0x000000030200780c */ /* 0x000fe20003f05270 */
[----:B0-----:R-:W-:-:S06]  /*18a0*/  ULEA UR4, UR5, UR4, 0x18 ;  /* 0x0000000405047291 */ /* 0x001fcc000f8ec03f */
[----:B------:R-:W-:-:S04]  /*18b0*/  IMAD.U32 R5, RZ, RZ, UR4 ;  /* 0x00000004ff057e24 */ /* 0x000fc8000f8e00ff */
[----:B------:R-:W0:Y:S02]  /*18c0*/  SYNCS.PHASECHK.TRANS64.TRYWAIT P1, [R5+URZ+0x38800], R0 ;  /* 0x03880000050075a7 */ /* 0x000e24000802017f */
[----:B0-----:R-:W-:Y:S05]  /*18d0*/  @!P1 BRA `(.L_x_263) ;  /* 0x0000011800649947 */ /* 0x001fea0003800000 */
.L_x_388:
[----:B------:R-:W-:Y:S05]  /*18e0*/  BSYNC B0 ;  /* 0x0000000000007941 */ /* 0x000fea0003800000 */
.L_x_262:
[----:B------:R-:W-:Y:S05]  /*18f0*/  @!P0 BRA `(.L_x_264) ;  /* 0x0000000000048947 */ /* 0x000fea0003800000 */
[----:B------:R-:W-:Y:S01]  /*1900*/  BPT.TRAP 0x1 ;  /* 0x000000040000795c */ /* 0x000fe20000300000 */
.L_x_264:
[----:B0-----:R-:W-:Y:S01]  /*1910*/  IMAD R0, R16, 0x8, R5 ;  /* 0x0000000810007824 */ /* 0x001fe200078e0205 */
[----:B------:R-:W-:-:S04]  /*1920*/  SHF.L.U32 R3, R17, 0x1f, RZ ;  /* 0x0000001f11037819 */ /* 0x000fc800000006ff */
[----:B------:R0:W1:Y:S01]  /*1930*/  SYNCS.PHASECHK.TRANS64.TRYWAIT P2, [R0+URZ+0x38830], R3 ;  /* 0x03883003000075a7 */ /* 0x000062000804017f */
[----:B------:R-:W-:Y:S05]  /*1940*/  @!P0 BRA `(.L_x_265) ;  /* 0x0000000000048947 */ /* 0x000fea0003800000 */
[----:B------:R-:W-:Y:S01]  /*1950*/  BPT.TRAP 0x1 ;  /* 0x000000040000795c */ /* 0x000fe20000300000 */
.L_x_265:
[----:B------:R-:W2:Y:S01]  /*1960*/  S2R R2, SR_TID.X ;  /* 0x0000000000027919 */ /* 0x000ea20000002100 */
[----:B------:R-:W-:Y:S01]  /*1970*/  IMAD.MOV.U32 R151, RZ, RZ, RZ ;  /* 0x000000ffff977224 */ /* 0x000fe200078e00ff */
[----:B--2---:R-:W-:Y:S01]  /*1980*/  LOP3.LUT P1, RZ, R2, 0x7f, RZ, 0xc0, !PT ;  /* 0x0000007f02ff7812 */ /* 0x004fe2000782c0ff */
[----:B-1----:R-:W-:-:S12]  /*1990*/  @P2 BRA `(.L_x_266) ;  /* 0x0000000000082947 */ /* 0x002fd80003800000 */
[----:B------:R-:W1:Y:S02]  /*19a0*/  SYNCS.PHASECHK.TRANS64.TRYWAIT P2, [R0+URZ+0x38830], R3 ;  /* 0x03883003000075a7 */ /* 0x000e64000804017f */
[----:B-1----:R-:W-:Y:S05]  /*19b0*/  @!P2 BRA `(.L_x_267) ;  /* 0x000001180040a947 */ /* 0x002fea0003800000 */
.L_x_266:
[----:B------:R-:W-:Y:S05]  /*19c0*/  WARPSYNC.ALL ;  /* 0x0000000000007948 */ /* 0x000fea0003800000 */
[----:B------:R-:W-:Y:S01]  /*19d0*/  R2UR UR4, R5 ;  /* 0x00000000050472ca */ /* 0x000fe200000e0000 */
[----:B------:R-:W-:Y:S01]  /*19e0*/  ULOP3.LUT UR5, UR36, 0x10000, URZ, 0xfc, !UPT ;  /* 0x0001000024057892 */ /* 0x000fe2000f8efc3f */
[----:B------:R-:W-:Y:S01]  /*19f0*/  R2UR UR6, R16 ;  /* 0x00000000100672ca */ /* 0x000fe200000e0000 */
[----:B------:R-:W-:Y:S01]  /*1a00*/  WARPGROUP.ARRIVE ;  /* 0x00000000000079c5 */ /* 0x000fe20000000000 */
[----:B------:R-:W-:Y:S01]  /*1a10*/  UMOV UR9, 0x40000040 ;  /* 0x4000004000097882 */ /* 0x000fe20000000000 */
[----:B------:R-:W-:Y:S01]  /*1a20*/  UMOV UR11, 0x40000040 ;  /* 0x40000040000b7882 */ /* 0x000fe20000000000 */
[----:B------:R-:W-:Y:S01]  /*1a30*/  UMOV UR21, UR9 ;  /* 0x0000000900157c82 */ /* 0x000fe20008000000 */
[----:B------:R-:W-:Y:S01]  /*1a40*/  IMAD.U32 R13, RZ, RZ, UR9 ;  /* 0x00000009ff0d7e24 */ /* 0x000fe2000f8e00ff */
[----:B------:R-:W-:Y:S01]  /*1a50*/  UMOV UR8, UR5 ;  /* 0x0000000500087c82 */ /* 0x000fe20008000000 */
[----:B------:R-:W-:Y:S01]  /*1a60*/  UMOV UR13, UR21 ;  /* 0x00000015000d7c82 */ /* 0x000fe20008000000 */
[----:B------:R-:W-:Y:S01]  /*1a70*/  UMOV UR20, UR8 ;  /* 0x0000000800147c82 */ /* 0x000fe20008000000 */
[----:B------:R-:W-:Y:S01]  /*1a80*/  MOV R12, UR8 ;  /* 0x00000008000c7c02 */ /* 0x000fe20008000f00 */
[----:B------:R-:W-:Y:S01]  /*1a90*/  UMOV UR12, UR20 ;  /* 0x00000014000c7c82 */ /* 0x000fe20008000000 */
[----:B------:R-:W-:Y:S01]  /*1aa0*/  UIADD3 UR4, UR4, 0x24400, URZ ;  /* 0x0002440004047890 */ /* 0x000fe2000fffe03f */
[----:B------:R-:W-:Y:S01]  /*1ab0*/  P2R R20, PR, RZ, 0x1 ;  /* 0x00000001ff147803 */ /* 0x000fe20000000000 */
[----:B------:R-:W-:Y:S01]  /*1ac0*/  UMOV UR15, 0x40000040 ;  /* 0x40000040000f7882 */ /* 0x000fe20000000000 */
[----:B------:R-:W-:Y:S01]  /*1ad0*/  UMOV UR16, UR20 ;  /* 0x0000001400107c82 */ /* 0x000fe20008000000 */
[----:B------:R-:W-:Y:S01]  /*1ae0*/  USHF.R.U32.HI UR4, URZ, 0x4, UR4 ;  /* 0x000000043f047899 */ /* 0x000fe20008011604 */
[----:B01----:R-:W-:Y:S01]  /*1af0*/  @!P1 VIADD R0, R0, 0x38840 ;  /* 0x0003884000009836 */ /* 0x003fe20000000000 */
[----:B------:R-:W-:Y:S01]  /*1b00*/  UMOV UR17, UR21 ;  /* 0x0000001500117c82 */ /* 0x000fe20008000000 */
[----:B------:R-:W-:Y:S01]  /*1b10*/  UMOV UR19, 0x40000040 ;  /* 0x4000004000137882 */ /* 0x000fe20000000000 */
[----:B------:R-:W-:Y:S01]  /*1b20*/  ULOP3.LUT UR4, UR4, 0x3fff, URZ, 0xc0, !UPT ;  /* 0x00003fff04047892 */ /* 0x000fe2000f8ec03f */
[--C-:B------:R-:W-:Y:S01]  /*1b30*/  IMAD.MOV.U32 R150, RZ, RZ, R151.reuse ;  /* 0x000000ffff967224 */ /* 0x100fe200078e0097 */
[----:B------:R-:W-:Y:S01]  /*1b40*/  UMOV UR23, 0x40000040 ;  /* 0x4000004000177882 */ /* 0x000fe20000000000 */
[----:B------:R-:W-:Y:S01]  /*1b50*/  UMOV UR27, 0x40000040 ;  /* 0x40000040001b7882 */ /* 0x000fe20000000000 */
[----:B------:R-:W-:Y:S01]  /*1b60*/  ULOP3.LUT UR7, UR4, 0x10000, URZ, 0xfc, !UPT ;  /* 0x0001000004077892 */ /* 0x000fe2000f8efc3f */
[----:B------:R-:W-:Y:S01]  /*1b70*/  @!P1 PRMT R0, RZ, 0x654, R0 ;  /* 0x00000654ff009816 */ /* 0x000fe20000000000 */
[----:B------:R-:W-:Y:S01]  /*1b80*/  UMOV UR31, 0x40000040 ;  /* 0x40000040001f7882 */ /* 0x000fe20000000000 */
[----:B------:R-:W-:Y:S01]  /*1b90*/  UMOV UR35, 0x40000040 ;  /* 0x4000004000237882 */ /* 0x000fe20000000000 */
[----:B------:R-:W-:Y:S01]  /*1ba0*/  UIMAD UR4, UR6, 0xa00, UR7 ;  /* 0x00000a00060478a4 */ /* 0x000fe2000f8e0207 */
[-C--:B------:R-:W-:Y:S01]  /*1bb0*/  MOV R149, R151.reuse ;  /* 0x0000009700957202 */ /* 0x080fe20000000f00 */
[----:B------:R-:W-:Y:S01]  /*1bc0*/  IMAD.U32 R19, RZ, RZ, UR7 ;  /* 0x00000007ff137e24 */ /* 0x000fe2000f8e00ff */
[----:B------:R-:W-:Y:S01]  /*1bd0*/  UIADD3 UR6, UR5, 0x2, URZ ;  /* 0x0000000205067890 */ /* 0x000fe2000fffe03f */
[--C-:B------:R-:W-:Y:S01]  /*1be0*/  IMAD.MOV.U32 R148, RZ, RZ, R151.reuse ;  /* 0x000000ffff947224 */ /* 0x100fe200078e0097 */
[----:B------:R-:W-:Y:S01]  /*1bf0*/  UIADD3 UR14, UR4, 0x100, URZ ;  /* 0x00000100040e7890 */ /* 0x000fe2000fffe03f */
[--C-:B------:R-:W-:Y:S01]  /*1c00*/  IMAD.MOV.U32 R147, RZ, RZ, R151.reuse ;  /* 0x000000ffff937224 */ /* 0x100fe200078e0097 */
        /* <DEDUP_REMOVED lines=20> */
[----:B------:R-:W-:Y:S01]  /*1d50*/  UMOV UR39, 0x40000040 ;  /* 0x4000004000277882 */ /* 0x000fe20000000000 */
        /* <DEDUP_REMOVED lines=13> */
[-C--:B------:R-:W-:Y:S01]  /*1e30*/  MOV R135, R151.reuse ;  /* 0x0000009700877202 */ /* 0x080fe20000000f00 */
[----:B------:R-:W-:Y:S01]  /*1e40*/  UMOV UR59, 0x40000040 ;  /* 0x40000040003b7882 */ /* 0x000fe20000000000 */
[----:B------:R-:W-:Y:S01]  /*1e50*/  UISETP.GE.AND UP0, UPT, UR60, 0x51, UPT ;  /* 0x000000513c00788c */ /* 0x000fe2000bf06270 */
        /* <DEDUP_REMOVED lines=22> */
[----:B------:R-:W-:Y:S01]  /*1fc0*/  MOV R65, R151 ;  /* 0x0000009700417202 */ /* 0x000fe20000000f00 */
[--C-:B------:R-:W-:Y:S01]  /*1fd0*/  IMAD.MOV.U32 R122, RZ, RZ, R151.reuse ;  /* 0x000000ffff7a7224 */ /* 0x100fe200078e0097 */
[----:B------:R-:W-:Y:S01]  /*1fe0*/  HGMMA.64x16x16.F32.BF16 R48, gdesc[UR8], RZ, !UPT, gsb0 ;  /* 0x00200000083079f0 */ /* 0x000fe2000c0018ff */
[----:B------:R-:W-:Y:S01]  /*1ff0*/  UIADD3 UR10, UR4, 0x200, URZ ;  /* 0x00000200040a7890 */ /* 0x000fe2000fffe03f */
[--C-:B------:R-:W-:Y:S01]  /*2000*/  IMAD.MOV.U32 R120, RZ, RZ, R151.reuse ;  /* 0x000000ffff787224 */ /* 0x100fe200078e0097 */
[----:B------:R-:W-:Y:S01]  /*2010*/  UMOV UR8, UR20 ;  /* 0x0000001400087c82 */ /* 0x000fe20008000000 */
[----:B------:R-:W-:Y:S01]  /*2020*/  UMOV UR9, UR21 ;  /* 0x0000001500097c82 */ /* 0x000fe20008000000 */
[----:B------:R-:W-:Y:S01]  /*2030*/  UMOV UR11, 0x40000040 ;  /* 0x40000040000b7882 */ /* 0x000fe20000000000 */
        /* <DEDUP_REMOVED lines=22> */
[--C-:B------:R-:W-:Y:S01]  /*21a0*/  IMAD.MOV.U32 R94, RZ, RZ, R151.reuse ;  /* 0x000000ffff5e7224 */ /* 0x100fe200078e0097 */
[----:B------:R-:W-:Y:S02]  /*21b0*/  WARPGROUP.DEPBAR.LE gsb0, 0x0 ;  /* 0x00008000000079c5 */ /* 0x000fe40000010000 */
[----:B------:R-:W-:Y:S01]  /*21c0*/  WARPGROUP.ARRIVE ;  /* 0x00000000000079c5 */ /* 0x000fe20000000000 */
[----:B------:R-:W-:-:S02]  /*21d0*/  IMAD.MOV.U32 R92, RZ, RZ, R151 ;  /* 0x000000ffff5c7224 */ /* 0x000fc400078e0097 */
[--C-:B------:R-:W-:Y:S02]  /*21e0*/  IMAD.MOV.U32 R91, RZ, RZ, R151.reuse ;  /* 0x000000ffff5b7224 */ /* 0x100fe400078e0097 */
[--C-:B------:R-:W-:Y:S01]  /*21f0*/  IMAD.MOV.U32 R90, RZ, RZ, R151.reuse ;  /* 0x000000ffff5a7224 */ /* 0x100fe200078e0097 */
        /* <DEDUP_REMOVED lines=31> */
[--C-:B------:R-:W-:Y:S01]  /*23f0*/  IMAD.MOV.U32 R66, RZ, RZ, R151.reuse ;  /* 0x000000ffff427224 */ /* 0x100fe200078e0097 */
[----:B------:R-:W-:Y:S02]  /*2400*/  WARPGROUP.DEPBAR.LE gsb0, 0x0 ;  /* 0x00008000000079c5 */ /* 0x000fe40000010000 */
[----:B------:R-:W-:Y:S01]  /*2410*/  WARPGROUP.ARRIVE ;  /* 0x00000000000079c5 */ /* 0x000fe20000000000 */
[----:B------:R-:W-:-:S05]  /*2420*/  IMAD.MOV.U32 R64, RZ, RZ, R151 ;  /* 0x000000ffff407224 */ /* 0x000fca00078e0097 */
        /* <DEDUP_REMOVED lines=110> */
[----:B------:R-:W-:Y:S02]  /*2b10*/  MOV R2, UR13 ;  /* 0x0000000d00027c02 */ /* 0x000fe40008000f00 */
[----:B------:R-:W-:Y:S01]  /*2b20*/  MOV R3, UR12 ;  /* 0x0000000c00037c02 */ /* 0x000fe20008000f00 */
        /* <DEDUP_REMOVED lines=41> */
[----:B------:R-:W-:Y:S02]  /*2dc0*/  UMOV UR15, 0x40000040 ;  /* 0x40000040000f7882 */ /* 0x000fe40000000000 */
        /* <DEDUP_REMOVED lines=286> */
[----:B------:R-:W-:Y:S01]  /*3fb0*/  R2UR UR13, R2 ;  /* 0x00000000020d72ca */ /* 0x000fe200000e0000 */
[----:B------:R-:W-:Y:S01]  /*3fc0*/  VIADD R2, R219, UR60 ;  /* 0x0000003cdb027c36 */ /* 0x000fe20008000000 */
        /* <DEDUP_REMOVED lines=11> */
[----:B------:R-:W-:Y:S01]  /*4080*/  UMOV UR7, 0x40000040 ;  /* 0x4000004000077882 */ /* 0x000fe20000000000 */
[----:B------:R-:W-:-:S13]  /*4090*/  R2UR UR5, R152 ;  /* 0x00000000980572ca */ /* 0x000fda00000e0000 */
[----:B------:R-:W-:Y:S01]  /*40a0*/  IMAD.U32 R3, RZ, RZ, UR5 ;  /* 0x00000005ff037e24 */ /* 0x000fe2000f8e00ff */
[----:B------:R-:W-:-:S03]  /*40b0*/  UMOV UR5, UR15 ;  /* 0x0000000f00057c82 */ /* 0x000fc60008000000 */
        /* <DEDUP_REMOVED lines=31> */
[----:B------:R-:W0:Y:S01]  /*42b0*/  MUFU.TANH R56, R56 ;  /* 0x0000003800387308 */ /* 0x000e220000002400 */
[----:B------:R-:W-:Y:S01]  /*42c0*/  UMOV UR56, UR14 ;  /* 0x0000000e00387c82 */ /* 0x000fe20008000000 */
[----:B------:R-:W-:Y:S01]  /*42d0*/  UMOV UR57, UR15 ;  /* 0x0000000f00397c82 */ /* 0x000fe20008000000 */
[----:B------:R-:W-:Y:S01]  /*42e0*/  UMOV UR59, 0x40000040 ;  /* 0x40000040003b7882 */ /* 0x000fe20000000000 */
[----:B------:R-:W-:Y:S01]  /*42f0*/  FMUL.FTZ R59, R59, UR10 ;  /* 0x0000000a3b3b7c20 */ /* 0x000fe20008410000 */
[----:B------:R-:W-:Y:S01]  /*4300*/  FMUL.FTZ R62, R62, UR10 ;  /* 0x0000000a3e3e7c20 */ /* 0x000fe20008410000 */
[----:B------:R-:W-:-:S02]  /*4310*/  FMUL.FTZ R63, R63, UR10 ;  /* 0x0000000a3f3f7c20 */ /* 0x000fc40008410000 */
[----:B------:R-:W1:Y:S08]  /*4320*/  MUFU.TANH R57, R57 ;  /* 0x0000003900397308 */ /* 0x000e700000002400 */
[----:B------:R-:W2:Y:S01]  /*4330*/  MUFU.TANH R60, R60 ;  /* 0x0000003c003c7308 */ /* 0x000ea20000002400 */
[----:B0-----:R-:W-:-:S07]  /*4340*/  FSEL R56, R56, -INF , P6 ;  /* 0xff80000038387808 */ /* 0x001fce0003000000 */
[----:B------:R-:W0:Y:S01]  /*4350*/  MUFU.TANH R61, R61 ;  /* 0x0000003d003d7308 */ /* 0x000e220000002400 */
[----:B-1----:R-:W-:-:S04]  /*4360*/  FSEL R57, R57, -INF , P5 ;  /* 0xff80000039397808 */ /* 0x002fc80002800000 */
[----:B------:R-:W-:-:S03]  /*4370*/  FMNMX.FTZ R3, R56, R57, !PT ;  /* 0x0000003938037209 */ /* 0x000fc60007810000 */
[----:B------:R-:W1:Y:S01]  /*4380*/  MUFU.TANH R58, R58 ;  /* 0x0000003a003a7308 */ /* 0x000e620000002400 */
[----:B--2---:R-:W-:-:S04]  /*4390*/  FSEL R60, R60, -INF , P4 ;  /* 0xff8000003c3c7808 */ /* 0x004fc80002000000 */
[----:B------:R-:W-:-:S03]  /*43a0*/  FMNMX.FTZ R4, R60, R3, !PT ;  /* 0x000000033c047209 */ /* 0x000fc60007810000 */
[----:B------:R-:W2:Y:S01]  /*43b0*/  MUFU.TANH R59, R59 ;  /* 0x0000003b003b7308 */ /* 0x000ea20000002400 */
[----:B0-----:R-:W-:-:S04]  /*43c0*/  FSEL R61, R61, -INF , P2 ;  /* 0xff8000003d3d7808 */ /* 0x001fc80001000000 */
[----:B------:R-:W-:-:S03]  /*43d0*/  FMNMX.FTZ R3, R61, R4, !PT ;  /* 0x000000043d037209 */ /* 0x000fc60007810000 */
[----:B------:R-:W0:Y:S01]  /*43e0*/  MUFU.TANH R62, R62 ;  /* 0x0000003e003e7308 */ /* 0x000e220000002400 */
[----:B-1----:R-:W-:Y:S01]  /*43f0*/  FSEL R58, R58, -INF , P6 ;  /* 0xff8000003a3a7808 */ /* 0x002fe20003000000 */
        /* <DEDUP_REMOVED lines=13> */
[----:B------:R-:W-:Y:S01]  /*44d0*/  UMOV UR4, UR14 ;  /* 0x0000000e00047c82 */ /* 0x000fe20008000000 */
[----:B------:R-:W-:Y:S01]  /*44e0*/  FMUL.FTZ R51, R51, UR10 ;  /* 0x0000000a33337c20 */ /* 0x000fe20008410000 */
[----:B------:R-:W-:Y:S01]  /*44f0*/  FMUL.FTZ R54, R54, UR10 ;  /* 0x0000000a36367c20 */ /* 0x000fe20008410000 */
[C---:B------:R-:W-:Y:S01]  /*4500*/  ISETP.GT.AND P6, PT, R2.reuse, 0x11, PT ;  /* 0x000000110200780c */ /* 0x040fe20003fc4270 */
[----:B------:R-:W3:Y:S01]  /*4510*/  MUFU.TANH R49, R49 ;  /* 0x0000003100317308 */ /* 0x000ee20000002400 */
[----:B--2---:R-:W-:Y:S01]  /*4520*/  FSEL R59, R59, -INF , P5 ;  /* 0xff8000003b3b7808 */ /* 0x004fe20002800000 */
[----:B------:R-:W-:Y:S01]  /*4530*/  FMUL.FTZ R55, R55, UR10 ;  /* 0x0000000a37377c20 */ /* 0x000fe20008410000 */
[----:B------:R-:W-:-:S02]  /*4540*/  ISETP.GT.AND P5, PT, R2, 0x18, PT ;  /* 0x000000180200780c */ /* 0x000fc40003fa4270 */
[----:B0-----:R-:W-:Y:S02]  /*4550*/  FSEL R62, R62, -INF , P4 ;  /* 0xff8000003e3e7808 */ /* 0x001fe40002000000 */
[----:B------:R-:W-:Y:S01]  /*4560*/  ISETP.GT.AND P4, PT, R2, 0x19, PT ;  /* 0x000000190200780c */ /* 0x000fe20003f84270 */
[----:B------:R-:W0:Y:S01]  /*4570*/  MUFU.TANH R52, R52 ;  /* 0x0000003400347308 */ /* 0x000e220000002400 */
[----:B-1----:R-:W-:-:S04]  /*4580*/  FSEL R48, R48, -INF , P3 ;  /* 0xff80000030307808 */ /* 0x002fc80001800000 */
[----:B------:R-:W-:-:S03]  /*4590*/  FMNMX.FTZ R4, R48, R3, !PT ;  /* 0x0000000330047209 */ /* 0x000fc60007810000 */
[----:B------:R-:W1:Y:S01]  /*45a0*/  MUFU.TANH R63, R63 ;  /* 0x0000003f003f7308 */ /* 0x000e620000002400 */
[----:B---3--:R-:W-:-:S04]  /*45b0*/  FSEL R49, R49, -INF , P6 ;  /* 0xff80000031317808 */ /* 0x008fc80003000000 */
[----:B------:R-:W-:-:S03]  /*45c0*/  FMNMX.FTZ R3, R49, R4, !PT ;  /* 0x0000000431037209 */ /* 0x000fc60007810000 */
[----:B------:R-:W2:Y:S01]  /*45d0*/  MUFU.TANH R53, R53 ;  /* 0x0000003500357308 */ /* 0x000ea20000002400 */
[----:B0-----:R-:W-:-:S04]  /*45e0*/  FSEL R52, R52, -INF , P5 ;  /* 0xff80000034347808 */ /* 0x001fc80002800000 */
[----:B------:R-:W-:-:S03]  /*45f0*/  FMNMX.FTZ R4, R52, R3, !PT ;  /* 0x0000000334047209 */ /* 0x000fc60007810000 */
[----:B------:R-:W0:Y:S01]  /*4600*/  MUFU.TANH R50, R50 ;  /* 0x0000003200327308 */ /* 0x000e220000002400 */
[----:B-1----:R-:W-:Y:S02]  /*4610*/  FSEL R63, R63, -INF , P2 ;  /* 0xff8000003f3f7808 */ /* 0x002fe40001000000 */
[----:B------:R-:W-:-:S05]  /*4620*/  ISETP.GT.AND P2, PT, R2, 0x20, PT ;  /* 0x000000200200780c */ /* 0x000fca0003f44270 */
        /* <DEDUP_REMOVED lines=8> */
[----:B------:R-:W2:Y:S01]  /*46b0*/  MUFU.TANH R54, R54 ;  /* 0x0000003600367308 */ /* 0x000ea20000002400 */
[----:B------:R-:W-:Y:S01]  /*46c0*/  HGMMA.64x16x16.F32.BF16 R32, gdesc[UR56], R32, gsb0 ;  /* 0x00200000382079f0 */ /* 0x000fe20008001820 */
[----:B------:R-:W-:Y:S01]  /*46d0*/  FMUL.FTZ R43, R43, UR10 ;  /* 0x0000000a2b2b7c20 */ /* 0x000fe20008410000 */
[----:B------:R-:W-:Y:S01]  /*46e0*/  FMUL.FTZ R42, R42, UR10 ;  /* 0x0000000a2a2a7c20 */ /* 0x000fe20008410000 */
[----:B0-----:R-:W-:Y:S01]  /*46f0*/  FSEL R50, R50, -INF , P3 ;  /* 0xff80000032327808 */ /* 0x001fe20001800000 */
[----:B------:R-:W-:Y:S01]  /*4700*/  FMUL.FTZ R46, R46, UR10 ;  /* 0x0000000a2e2e7c20 */ /* 0x000fe20008410000 */
[----:B------:R-:W-:Y:S01]  /*4710*/  ISETP.GT.AND P3, PT, R2, 0x21, PT ;  /* 0x000000210200780c */ /* 0x000fe20003f64270 */
[----:B------:R-:W-:Y:S01]  /*4720*/  FMUL.FTZ R47, R47, UR10 ;  /* 0x0000000a2f2f7c20 */ /* 0x000fe20008410000 */
[----:B------:R-:W0:Y:S01]  /*4730*/  MUFU.TANH R40, R40 ;  /* 0x0000002800287308 */ /* 0x000e220000002400 */
[----:B------:R-:W-:-:S02]  /*4740*/  FMNMX.FTZ R3, R53, R4, !PT ;  /* 0x0000000435037209 */ /* 0x000fc40007810000 */
[----:B-1----:R-:W-:Y:S02]  /*4750*/  FSEL R51, R51, -INF , P6 ;  /* 0xff80000033337808 */ /* 0x002fe40003000000 */
[----:B------:R-:W-:-:S03]  /*4760*/  ISETP.GT.AND P6, PT, R2, 0x28, PT ;  /* 0x000000280200780c */ /* 0x000fc60003fc4270 */
[----:B------:R-:W1:Y:S01]  /*4770*/  MUFU.TANH R41, R41 ;  /* 0x0000002900297308 */ /* 0x000e620000002400 */
[----:B--2---:R-:W-:Y:S02]  /*4780*/  FSEL R54, R54, -INF , P5 ;  /* 0xff80000036367808 */ /* 0x004fe40002800000 */
[----:B------:R-:W-:-:S05]  /*4790*/  ISETP.GT.AND P5, PT, R2, 0x29, PT ;  /* 0x000000290200780c */ /* 0x000fca0003fa4270 */
[----:B------:R-:W2:Y:S01]  /*47a0*/  MUFU.TANH R44, R44 ;  /* 0x0000002c002c7308 */ /* 0x000ea20000002400 */
[----:B0-----:R-:W-:-:S04]  /*47b0*/  FSEL R40, R40, -INF , P2 ;  /* 0xff80000028287808 */ /* 0x001fc80001000000 */
[----:B------:R-:W-:-:S03]  /*47c0*/  FMNMX.FTZ R4, R40, R3, !PT ;  /* 0x0000000328047209 */ /* 0x000fc60007810000 */
[----:B------:R-:W0:Y:S01]  /*47d0*/  MUFU.TANH R55, R55 ;  /* 0x0000003700377308 */ /* 0x000e220000002400 */
[----:B-1----:R-:W-:-:S04]  /*47e0*/  FSEL R41, R41, -INF , P3 ;  /* 0xff80000029297808 */ /* 0x002fc80001800000 */
[----:B------:R-:W-:-:S03]  /*47f0*/  FMNMX.FTZ R3, R41, R4, !PT ;  /* 0x0000000429037209 */ /* 0x000fc60007810000 */
[----:B------:R-:W1:Y:S01]  /*4800*/  MUFU.TANH R45, R45 ;  /* 0x0000002d002d7308 */ /* 0x000e620000002400 */
[----:B--2---:R-:W-:-:S04]  /*4810*/  FSEL R44, R44, -INF , P6 ;  /* 0xff8000002c2c7808 */ /* 0x004fc80003000000 */
[----:B------:R-:W-:-:S03]  /*4820*/  FMNMX.FTZ R4, R44, R3, !PT ;  /* 0x000000032c047209 */ /* 0x000fc60007810000 */
[----:B------:R-:W2:Y:S01]  /*4830*/  MUFU.TANH R43, R43 ;  /* 0x0000002b002b7308 */ /* 0x000ea20000002400 */
[----:B0-----:R-:W-:Y:S02]  /*4840*/  FSEL R55, R55, -INF , P4 ;  /* 0xff80000037377808 */ /* 0x001fe40002000000 */
[----:B------:R-:W-:Y:S01]  /*4850*/  ISETP.GT.AND P4, PT, R2, 0x30, PT ;  /* 0x000000300200780c */ /* 0x000fe20003f84270 */
[----:B------:R-:W-:Y:S02]  /*4860*/  WARPGROUP.DEPBAR.LE gsb0, 0x0 ;  /* 0x00008000000079c5 */ /* 0x000fe40000010000 */
[----:B------:R-:W-:Y:S01]  /*4870*/  WARPGROUP.ARRIVE ;  /* 0x00000000000079c5 */ /* 0x000fe20000000000 */
[----:B------:R-:W-:Y:S01]  /*4880*/  FMUL.FTZ R32, R32, UR10 ;  /* 0x0000000a20207c20 */ /* 0x000fe20008410000 */
[----:B------:R-:W-:Y:S01]  /*4890*/  FMUL.FTZ R33, R33, UR10 ;  /* 0x0000000a21217c20 */ /* 0x000fe20008410000 */
[----:B------:R-:W-:Y:S01]  /*48a0*/  FMUL.FTZ R36, R36, UR10 ;  /* 0x0000000a24247c20 */ /* 0x000fe20008410000 */
[----:B------:R-:W0:Y:S01]  /*48b0*/  MUFU.TANH R42, R42 ;  /* 0x0000002a002a7308 */ /* 0x000e220000002400 */
[----:B------:R-:W-:Y:S01]  /*48c0*/  FMUL.FTZ R37, R37, UR10 ;  /* 0x0000000a25257c20 */ /* 0x000fe20008410000 */
[----:B------:R-:W-:Y:S01]  /*48d0*/  HGMMA.64x16x16.F32.BF16 R24, gdesc[UR4], R24, gsb0 ;  /* 0x00200000041879f0 */ /* 0x000fe20008001818 */
[----:B------:R-:W-:Y:S01]  /*48e0*/  FMUL.FTZ R34, R34, UR10 ;  /* 0x0000000a22227c20 */ /* 0x000fe20008410000 */
[----:B------:R-:W-:Y:S01]  /*48f0*/  FMUL.FTZ R35, R35, UR10 ;  /* 0x0000000a23237c20 */ /* 0x000fe20008410000 */
[----:B-1----:R-:W-:Y:S01]  /*4900*/  FSEL R45, R45, -INF , P5 ;  /* 0xff8000002d2d7808 */ /* 0x002fe20002800000 */
[----:B------:R-:W-:Y:S01]  /*4910*/  FMUL.FTZ R38, R38, UR10 ;  /* 0x0000000a26267c20 */ /* 0x000fe20008410000 */
[----:B--2---:R-:W-:Y:S01]  /*4920*/  FSEL R43, R43, -INF , P3 ;  /* 0xff8000002b2b7808 */ /* 0x004fe20001800000 */
[----:B------:R-:W1:Y:S01]  /*4930*/  MUFU.TANH R32, R32 ;  /* 0x0000002000207308 */ /* 0x000e620000002400 */
[----:B------:R-:W-:Y:S01]  /*4940*/  ISETP.GT.AND P3, PT, R2, 0x31, PT ;  /* 0x000000310200780c */ /* 0x000fe20003f64270 */
[----:B------:R-:W-:Y:S01]  /*4950*/  FMUL.FTZ R39, R39, UR10 ;  /* 0x0000000a27277c20 */ /* 0x000fe20008410000 */
[----:B------:R-:W-:Y:S01]  /*4960*/  FMNMX.FTZ R3, R45, R4, !PT ;  /* 0x000000042d037209 */ /* 0x000fe20007810000 */
[----:B------:R-:W-:-:S04]  /*4970*/  ULDC UR5, c[0x0][0x988] ;  /* 0x0002620000057ab9 */ /* 0x000fc80000000800 */
[----:B------:R-:W2:Y:S01]  /*4980*/  MUFU.TANH R33, R33 ;  /* 0x0000002100217308 */ /* 0x000ea20000002400 */
[----:B0-----:R-:W-:Y:S02]  /*4990*/  FSEL R42, R42, -INF , P2 ;  /* 0xff8000002a2a7808 */ /* 0x001fe40001000000 */
[----:B------:R-:W-:-:S05]  /*49a0*/  ISETP.GT.AND P2, PT, R2, 0x38, PT ;  /* 0x000000380200780c */ /* 0x000fca0003f44270 */
        /* <DEDUP_REMOVED lines=8> */
[----:B------:R-:W-:-:S05]  /*4a30*/  ISETP.GT.AND P6, PT, R2, 0x39, PT ;  /* 0x000000390200780c */ /* 0x000fca0003fc4270 */
[----:B------:R-:W0:Y:S01]  /*4a40*/  MUFU.TANH R37, R37 ;  /* 0x0000002500257308 */ /* 0x000e220000002400 */
[----:B-1----:R-:W-:-:S04]  /*4a50*/  FSEL R36, R36, -INF , P2 ;  /* 0xff80000024247808 */ /* 0x002fc80001000000 */
[----:B------:R-:W-:Y:S01]  /*4a60*/  FMNMX.FTZ R4, R36, R3, !PT ;  /* 0x0000000324047209 */ /* 0x000fe20007810000 */
[----:B------:R-:W-:Y:S02]  /*4a70*/  WARPGROUP.DEPBAR.LE gsb0, 0x0 ;  /* 0x00008000000079c5 */ /* 0x000fe40000010000 */
[----:B------:R-:W-:Y:S01]  /*4a80*/  FMUL.FTZ R24, R24, UR10 ;  /* 0x0000000a18187c20 */ /* 0x000fe20008410000 */
[----:B------:R-:W-:Y:S01]  /*4a90*/  FMUL.FTZ R25, R25, UR10 ;  /* 0x0000000a19197c20 */ /* 0x000fe20008410000 */
[----:B------:R-:W1:Y:S01]  /*4aa0*/  MUFU.TANH R34, R34 ;  /* 0x0000002200227308 */ /* 0x000e620000002400 */
[----:B------:R-:W-:Y:S01]  /*4ab0*/  FMUL.FTZ R28, R28, UR10 ;  /* 0x0000000a1c1c7c20 */ /* 0x000fe20008410000 */
[----:B------:R-:W-:Y:S01]  /*4ac0*/  FMUL.FTZ R29, R29, UR10 ;  /* 0x0000000a1d1d7c20 */ /* 0x000fe20008410000 */
[----:B--2---:R-:W-:Y:S01]  /*4ad0*/  FSEL R47, R47, -INF , P5 ;  /* 0xff8000002f2f7808 */ /* 0x004fe20002800000 */
[----:B------:R-:W-:Y:S01]  /*4ae0*/  FMUL.FTZ R26, R26, UR10 ;  /* 0x0000000a1a1a7c20 */ /* 0x000fe20008410000 */
[----:B------:R-:W-:Y:S01]  /*4af0*/  ISETP.GT.AND P5, PT, R2, 0x40, PT ;  /* 0x000000400200780c */ /* 0x000fe20003fa4270 */
[----:B------:R-:W-:Y:S01]  /*4b00*/  FMUL.FTZ R27, R27, UR10 ;  /* 0x0000000a1b1b7c20 */ /* 0x000fe20008410000 */
[----:B0-----:R-:W-:Y:S01]  /*4b10*/  FSEL R37, R37, -INF , P6 ;  /* 0xff80000025257808 */ /* 0x001fe20003000000 */
[----:B------:R-:W0:Y:S01]  /*4b20*/  MUFU.TANH R24, R24 ;  /* 0x0000001800187308 */ /* 0x000e220000002400 */
[----:B------:R-:W-:Y:S01]  /*4b30*/  FMUL.FTZ R30, R30, UR10 ;  /* 0x0000000a1e1e7c20 */ /* 0x000fe20008410000 */
[----:B------:R-:W-:Y:S01]  /*4b40*/  FMUL.FTZ R31, R31, UR10 ;  /* 0x0000000a1f1f7c20 */ /* 0x000fe20008410000 */
[----:B------:R-:W-:Y:S01]  /*4b50*/  FMNMX.FTZ R3, R37, R4, !PT ;  /* 0x0000000425037209 */ /* 0x000fe20007810000 */
[----:B------:R2:W-:Y:S04]  /*4b60*/  @!P1 SYNCS.ARRIVE.TRANS64.RED.A1T0 RZ, [R0+URZ], RZ ;  /* 0x000000ff00ff99a7 */ /* 0x0005e8000810043f */
[----:B------:R-:W3:Y:S01]  /*4b70*/  MUFU.TANH R35, R35 ;  /* 0x0000002300237308 */ /* 0x000ee20000002400 */
[----:B-1----:R-:W-:-:S02]  /*4b80*/  FSEL R34, R34, -INF , P4 ;  /* 0xff80000022227808 */ /* 0x002fc40002000000 */
[----:B------:R-:W-:-:S05]  /*4b90*/  ISETP.GT.AND P4, PT, R2, 0x41, PT ;  /* 0x000000410200780c */ /* 0x000fca0003f84270 */
[----:B------:R-:W1:Y:S01]  /*4ba0*/  MUFU.TANH R25, R25 ;  /* 0x0000001900197308 */ /* 0x000e620000002400 */
[----:B0-----:R-:W-:-:S04]  /*4bb0*/  FSEL R24, R24, -INF , P5 ;  /* 0xff80000018187808 */ /* 0x001fc80002800000 */
[----:B------:R-:W-:-:S03]  /*4bc0*/  FMNMX.FTZ R4, R24, R3, !PT ;  /* 0x0000000318047209 */ /* 0x000fc60007810000 */
[----:B------:R-:W0:Y:S01]  /*4bd0*/  MUFU.TANH R38, R38 ;  /* 0x0000002600267308 */ /* 0x000e220000002400 */
[----:B---3--:R-:W-:Y:S02]  /*4be0*/  FSEL R35, R35, -INF , P3 ;  /* 0xff80000023237808 */ /* 0x008fe40001800000 */
[----:B------:R-:W-:-:S05]  /*4bf0*/  ISETP.GT.AND P3, PT, R2, 0x48, PT ;  /* 0x000000480200780c */ /* 0x000fca0003f64270 */
[----:B------:R-:W3:Y:S01]  /*4c00*/  MUFU.TANH R28, R28 ;  /* 0x0000001c001c7308 */ /* 0x000ee20000002400 */
[----:B-1----:R-:W-:-:S04]  /*4c10*/  FSEL R25, R25, -INF , P4 ;  /* 0xff80000019197808 */ /* 0x002fc80002000000 */
[----:B------:R-:W-:-:S03]  /*4c20*/  FMNMX.FTZ R3, R25, R4, !PT ;  /* 0x0000000419037209 */ /* 0x000fc60007810000 */
[----:B------:R-:W1:Y:S01]  /*4c30*/  MUFU.TANH R29, R29 ;  /* 0x0000001d001d7308 */ /* 0x000e620000002400 */
[----:B0-----:R-:W-:Y:S02]  /*4c40*/  FSEL R38, R38, -INF , P2 ;  /* 0xff80000026267808 */ /* 0x001fe40001000000 */
[----:B------:R-:W-:-:S05]  /*4c50*/  ISETP.GT.AND P2, PT, R2, 0x49, PT ;  /* 0x000000490200780c */ /* 0x000fca0003f44270 */
[----:B------:R-:W0:Y:S01]  /*4c60*/  MUFU.TANH R39, R39 ;  /* 0x0000002700277308 */ /* 0x000e220000002400 */
[----:B---3--:R-:W-:-:S04]  /*4c70*/  FSEL R28, R28, -INF , P3 ;  /* 0xff8000001c1c7808 */ /* 0x008fc80001800000 */
[----:B------:R-:W-:-:S03]  /*4c80*/  FMNMX.FTZ R2, R28, R3, !PT ;  /* 0x000000031c027209 */ /* 0x000fc60007810000 */
[----:B------:R-:W3:Y:S01]  /*4c90*/  MUFU.TANH R26, R26 ;  /* 0x0000001a001a7308 */ /* 0x000ee20000002400 */
[----:B-1----:R-:W-:-:S04]  /*4ca0*/  FSEL R29, R29, -INF , P2 ;  /* 0xff8000001d1d7808 */ /* 0x002fc80001000000 */
[----:B------:R-:W-:-:S03]  /*4cb0*/  FMNMX.FTZ R2, R29, R2, !PT ;  /* 0x000000021d027209 */ /* 0x000fc60007810000 */
[----:B------:R-:W1:Y:S01]  /*4cc0*/  MUFU.TANH R27, R27 ;  /* 0x0000001b001b7308 */ /* 0x000e620000002400 */
[----:B0-----:R-:W-:Y:S01]  /*4cd0*/  FSEL R39, R39, -INF , P6 ;  /* 0xff80000027277808 */ /* 0x001fe20003000000 */
[----:B------:R-:W0:Y:S06]  /*4ce0*/  SHFL.BFLY PT, R3, R2, 0x2, 0x1f ;  /* 0x0c401f0002037f89 */ /* 0x000e2c00000e0000 */
[----:B------:R-:W4:Y:S01]  /*4cf0*/  MUFU.TANH R30, R30 ;  /* 0x0000001e001e7308 */ /* 0x000f220000002400 */
[----:B---3--:R-:W-:-:S07]  /*4d00*/  FSEL R26, R26, -INF , P5 ;  /* 0xff8000001a1a7808 */ /* 0x008fce0002800000 */
[----:B------:R-:W3:Y:S01]  /*4d10*/  MUFU.TANH R31, R31 ;  /* 0x0000001f001f7308 */ /* 0x000ee20000002400 */
[----:B-1----:R-:W-:Y:S02]  /*4d20*/  FSEL R27, R27, -INF , P4 ;  /* 0xff8000001b1b7808 */ /* 0x002fe40002000000 */
[----:B----4-:R-:W-:Y:S02]  /*4d30*/  FSEL R30, R30, -INF , P3 ;  /* 0xff8000001e1e7808 */ /* 0x010fe40001800000 */
[----:B0-----:R-:W-:-:S05]  /*4d40*/  FMNMX.FTZ R3, R2, R3, !PT ;  /* 0x0000000302037209 */ /* 0x001fca0007810000 */
[----:B------:R-:W0:Y:S01]  /*4d50*/  SHFL.BFLY PT, R4, R3, 0x1, 0x1f ;  /* 0x0c201f0003047f89 */ /* 0x000e2200000e0000 */
[----:B---3--:R-:W-:Y:S02]  /*4d60*/  FSEL R31, R31, -INF , P2 ;  /* 0xff8000001f1f7808 */ /* 0x008fe40001000000 */
[----:B0-----:R-:W-:Y:S02]  /*4d70*/  FMNMX.FTZ R4, R3, R4, !PT ;  /* 0x0000000403047209 */ /* 0x001fe40007810000 */
        /* <DEDUP_REMOVED lines=22> */
[----:B------:R-:W0:Y:S01]  /*4ee0*/  MUFU.EX2 R57, R57 ;  /* 0x0000003900397308 */ /* 0x000e220000000800 */
        /* <DEDUP_REMOVED lines=16> */
[----:B------:R-:W-:Y:S01]  /*4ff0*/  FFMA.FTZ R15, R29, UR5, -R15 ;  /* 0x000000051d0f7c23 */ /* 0x000fe2000801080f */
[----:B0-----:R-:W-:-:S02]  /*5000*/  F2FP.BF16.F32.PACK_AB R208, R57, R56 ;  /* 0x0000003839d0723e */ /* 0x001fc400000010ff */
[----:B------:R-:W-:-:S04]  /*5010*/  FMNMX.FTZ R3, R35, R2, !PT ;  /* 0x0000000223037209 */ /* 0x000fc80007810000 */
[----:B------:R-:W-:Y:S01]  /*5020*/  FMNMX.FTZ R2, R38, R3, !PT ;  /* 0x0000000326027209 */ /* 0x000fe20007810000 */
[----:B------:R-:W-:Y:S03]  /*5030*/  MUFU.EX2 R48, R48 ;  /* 0x0000003000307308 */ /* 0x000fe60000000800 */
[----:B------:R-:W-:-:S04]  /*5040*/  FMNMX.FTZ R3, R39, R2, !PT ;  /* 0x0000000227037209 */ /* 0x000fc80007810000 */
[----:B------:R-:W-:Y:S01]  /*5050*/  FMNMX.FTZ R2, R26, R3, !PT ;  /* 0x000000031a027209 */ /* 0x000fe20007810000 */
[----:B------:R-:W0:Y:S01]  /*5060*/  MUFU.EX2 R49, R49 ;  /* 0x0000003100317308 */ /* 0x000e220000000800 */
[----:B-1----:R-:W-:Y:S02]  /*5070*/  F2FP.BF16.F32.PACK_AB R210, R61, R60 ;  /* 0x0000003c3dd2723e */ /* 0x002fe400000010ff */
[----:B------:R-:W-:-:S04]  /*5080*/  FMNMX.FTZ R3, R27, R2, !PT ;  /* 0x000000021b037209 */ /* 0x000fc80007810000 */
[----:B------:R-:W-:Y:S01]  /*5090*/  FMNMX.FTZ R2, R30, R3, !PT ;  /* 0x000000031e027209 */ /* 0x000fe20007810000 */
[----:B------:R1:W-:Y:S03]  /*50a0*/  MUFU.EX2 R21, R15 ;  /* 0x0000000f00157308 */ /* 0x0003e60000000800 */
[----:B------:R-:W-:-:S05]  /*50b0*/  FMNMX.FTZ R2, R31, R2, !PT ;  /* 0x000000021f027209 */ /* 0x000fca0007810000 */
[----:B------:R-:W3:Y:S01]  /*50c0*/  SHFL.BFLY PT, R3, R2, 0x2, 0x1f ;  /* 0x0c401f0002037f89 */ /* 0x000ee200000e0000 */
[----:B-1----:R-:W-:Y:S01]  /*50d0*/  FADD.FTZ R15, R56, R57 ;  /* 0x00000039380f7221 */ /* 0x002fe20000010000 */
[----:B------:R-:W-:Y:S01]  /*50e0*/  MUFU.EX2 R52, R52 ;  /* 0x0000003400347308 */ /* 0x000fe20000000800 */
[----:B0-----:R-:W-:Y:S01]  /*50f0*/  F2FP.BF16.F32.PACK_AB R204, R49, R48 ;  /* 0x0000003031cc723e */ /* 0x001fe200000010ff */
[--C-:B------:R-:W-:Y:S02]  /*5100*/  IMAD.MOV.U32 R57, RZ, RZ, R151.reuse ;  /* 0x000000ffff397224 */ /* 0x100fe400078e0097 */
[----:B------:R-:W-:-:S04]  /*5110*/  IMAD.MOV.U32 R56, RZ, RZ, R151 ;  /* 0x000000ffff387224 */ /* 0x000fc800078e0097 */
[----:B------:R-:W0:Y:S08]  /*5120*/  MUFU.EX2 R53, R53 ;  /* 0x0000003500357308 */ /* 0x000e300000000800 */
[----:B------:R-:W-:Y:S01]  /*5130*/  MUFU.EX2 R40, R40 ;  /* 0x0000002800287308 */ /* 0x000fe20000000800 */
[----:B---3--:R-:W-:-:S07]  /*5140*/  FMNMX.FTZ R14, R2, R3, !PT ;  /* 0x00000003020e7209 */ /* 0x008fce0007810000 */
[----:B------:R-:W1:Y:S01]  /*5150*/  MUFU.EX2 R41, R41 ;  /* 0x0000002900297308 */ /* 0x000e620000000800 */
[----:B0-----:R-:W-:Y:S01]  /*5160*/  F2FP.BF16.F32.PACK_AB R206, R53, R52 ;  /* 0x0000003435ce723e */ /* 0x001fe200000010ff */
[----:B------:R-:W0:Y:S06]  /*5170*/  SHFL.BFLY PT, R3, R14, 0x1, 0x1f ;  /* 0x0c201f000e037f89 */ /* 0x000e2c00000e0000 */
[----:B------:R-:W-:Y:S08]  /*5180*/  MUFU.EX2 R44, R44 ;  /* 0x0000002c002c7308 */ /* 0x000ff00000000800 */
[----:B------:R-:W3:Y:S01]  /*5190*/  MUFU.EX2 R45, R45 ;  /* 0x0000002d002d7308 */ /* 0x000ee20000000800 */
[----:B-1----:R-:W-:-:S07]  /*51a0*/  F2FP.BF16.F32.PACK_AB R200, R41, R40 ;  /* 0x0000002829c8723e */ /* 0x002fce00000010ff */
[----:B------:R-:W-:Y:S01]  /*51b0*/  MUFU.EX2 R32, R32 ;  /* 0x0000002000207308 */ /* 0x000fe20000000800 */
[----:B0-----:R-:W-:Y:S01]  /*51c0*/  FMNMX.FTZ R3, R14, R3, !PT ;  /* 0x000000030e037209 */ /* 0x001fe20007810000 */
[----:B------:R-:W-:Y:S01]  /*51d0*/  FADD.FTZ R14, R60, R15 ;  /* 0x0000000f3c0e7221 */ /* 0x000fe20000010000 */
[--C-:B------:R-:W-:Y:S02]  /*51e0*/  IMAD.MOV.U32 R60, RZ, RZ, R151.reuse ;  /* 0x000000ffff3c7224 */ /* 0x100fe400078e0097 */
[C---:B------:R-:W-:Y:S01]  /*51f0*/  FSETP.NEU.FTZ.AND P2, PT, R3.reuse, -INF , PT ;  /* 0xff8000000300780b */ /* 0x040fe20003f5d000 */
[----:B------:R-:W-:Y:S01]  /*5200*/  FMUL.FTZ R2, R3, UR5 ;  /* 0x0000000503027c20 */ /* 0x000fe20008410000 */
[----:B------:R-:W-:Y:S01]  /*5210*/  FADD.FTZ R15, R61, R14 ;  /* 0x0000000e3d0f7221 */ /* 0x000fe20000010000 */
[----:B------:R-:W0:Y:S01]  /*5220*/  MUFU.EX2 R33, R33 ;  /* 0x0000002100217308 */ /* 0x000e220000000800 */
[----:B---3--:R-:W-:Y:S01]  /*5230*/  F2FP.BF16.F32.PACK_AB R202, R45, R44 ;  /* 0x0000002c2dca723e */ /* 0x008fe200000010ff */
[----:B------:R-:W-:Y:S01]  /*5240*/  IMAD.MOV.U32 R61, RZ, RZ, R151 ;  /* 0x000000ffff3d7224 */ /* 0x000fe200078e0097 */
[----:B------:R-:W-:Y:S01]  /*5250*/  FSEL R2, R2, RZ, P2 ;  /* 0x000000ff02027208 */ /* 0x000fe20001000000 */
[----:B------:R-:W-:Y:S01]  /*5260*/  FADD.FTZ R14, R48, R15 ;  /* 0x0000000f300e7221 */ /* 0x000fe20000010000 */
[----:B------:R-:W-:Y:S01]  /*5270*/  PLOP3.LUT P2, PT, PT, PT, UP0, 0x80, 0x0 ;  /* 0x000000000000781c */ /* 0x000fe20003f4f008 */
[----:B------:R-:W-:-:S02]  /*5280*/  IMAD.MOV.U32 R48, RZ, RZ, R151 ;  /* 0x000000ffff307224 */ /* 0x000fc400078e0097 */
[--C-:B------:R-:W-:Y:S01]  /*5290*/  FFMA.FTZ R58, R58, UR5, -R2.reuse ;  /* 0x000000053a3a7c23 */ /* 0x100fe20008010802 */
[--C-:B------:R-:W-:Y:S01]  /*52a0*/  FFMA.FTZ R59, R59, UR5, -R2.reuse ;  /* 0x000000053b3b7c23 */ /* 0x100fe20008010802 */
[--C-:B------:R-:W-:Y:S01]  /*52b0*/  FFMA.FTZ R62, R62, UR5, -R2.reuse ;  /* 0x000000053e3e7c23 */ /* 0x100fe20008010802 */
[--C-:B------:R-:W-:Y:S01]  /*52c0*/  FFMA.FTZ R63, R63, UR5, -R2.reuse ;  /* 0x000000053f3f7c23 */ /* 0x100fe20008010802 */
[--C-:B------:R-:W-:Y:S01]  /*52d0*/  FFMA.FTZ R50, R50, UR5, -R2.reuse ;  /* 0x0000000532327c23 */ /* 0x100fe20008010802 */
[--C-:B------:R-:W-:Y:S01]  /*52e0*/  FFMA.FTZ R51, R51, UR5, -R2.reuse ;  /* 0x0000000533337c23 */ /* 0x100fe20008010802 */
[----:B------:R-:W-:Y:S01]  /*52f0*/  MUFU.EX2 R58, R58 ;  /* 0x0000003a003a7308 */ /* 0x000fe20000000800 */
[--C-:B------:R-:W-:Y:S01]  /*5300*/  FFMA.FTZ R54, R54, UR5, -R2.reuse ;  /* 0x0000000536367c23 */ /* 0x100fe20008010802 */
[----:B------:R-:W-:Y:S01]  /*5310*/  FFMA.FTZ R55, R55, UR5, -R2 ;  /* 0x0000000537377c23 */ /* 0x000fe20008010802 */
[----:B------:R-:W-:Y:S01]  /*5320*/  FADD.FTZ R29, R49, R14 ;  /* 0x0000000e311d7221 */ /* 0x000fe20000010000 */
[--C-:B------:R-:W-:Y:S01]  /*5330*/  FFMA.FTZ R42, R42, UR5, -R2.reuse ;  /* 0x000000052a2a7c23 */ /* 0x100fe20008010802 */
[--C-:B------:R-:W-:Y:S01]  /*5340*/  FFMA.FTZ R43, R43, UR5, -R2.reuse ;  /* 0x000000052b2b7c23 */ /* 0x100fe20008010802 */
[--C-:B------:R-:W-:Y:S01]  /*5350*/  FFMA.FTZ R46, R46, UR5, -R2.reuse ;  /* 0x000000052e2e7c23 */ /* 0x100fe20008010802 */
[----:B------:R-:W-:Y:S01]  /*5360*/  FADD.FTZ R20, R52, R29 ;  /* 0x0000001d34147221 */ /* 0x000fe20000010000 */
[----:B------:R-:W1:Y:S01]  /*5370*/  MUFU.EX2 R59, R59 ;  /* 0x0000003b003b7308 */ /* 0x000e620000000800 */
[--C-:B------:R-:W-:Y:S01]  /*5380*/  FFMA.FTZ R47, R47, UR5, -R2.reuse ;  /* 0x000000052f2f7c23 */ /* 0x100fe20008010802 */
[----:B------:R-:W-:Y:S01]  /*5390*/  FFMA.FTZ R34, R34, UR5, -R2 ;  /* 0x0000000522227c23 */ /* 0x000fe20008010802 */
[----:B------:R-:W-:Y:S01]  /*53a0*/  FADD.FTZ R29, R53, R20 ;  /* 0x00000014351d7221 */ /* 0x000fe20000010000 */
[--C-:B------:R-:W-:Y:S01]  /*53b0*/  FFMA.FTZ R35, R35, UR5, -R2.reuse ;  /* 0x0000000523237c23 */ /* 0x100fe20008010802 */
[--C-:B------:R-:W-:Y:S01]  /*53c0*/  FFMA.FTZ R38, R38, UR5, -R2.reuse ;  /* 0x0000000526267c23 */ /* 0x100fe20008010802 */
[--C-:B------:R-:W-:Y:S01]  /*53d0*/  FFMA.FTZ R39, R39, UR5, -R2.reuse ;  /* 0x0000000527277c23 */ /* 0x100fe20008010802 */
[----:B------:R-:W-:Y:S01]  /*53e0*/  FADD.FTZ R20, R40, R29 ;  /* 0x0000001d28147221 */ /* 0x000fe20000010000 */
[----:B------:R-:W3:Y:S01]  /*53f0*/  MUFU.EX2 R62, R62 ;  /* 0x0000003e003e7308 */ /* 0x000ee20000000800 */
[--C-:B------:R-:W-:Y:S01]  /*5400*/  FFMA.FTZ R26, R26, UR5, -R2.reuse ;  /* 0x000000051a1a7c23 */ /* 0x100fe20008010802 */
[----:B------:R-:W-:Y:S01]  /*5410*/  FFMA.FTZ R27, R27, UR5, -R2 ;  /* 0x000000051b1b7c23 */ /* 0x000fe20008010802 */
[----:B------:R-:W-:Y:S01]  /*5420*/  FADD.FTZ R29, R41, R20 ;  /* 0x00000014291d7221 */ /* 0x000fe20000010000 */
[--C-:B------:R-:W-:Y:S01]  /*5430*/  FFMA.FTZ R30, R30, UR5, -R2.reuse ;  /* 0x000000051e1e7c23 */ /* 0x100fe20008010802 */
[----:B------:R-:W-:Y:S01]  /*5440*/  FFMA.FTZ R2, R31, UR5, -R2 ;  /* 0x000000051f027c23 */ /* 0x000fe20008010802 */
[----:B0-----:R-:W-:Y:S01]  /*5450*/  F2FP.BF16.F32.PACK_AB R196, R33, R32 ;  /* 0x0000002021c4723e */ /* 0x001fe200000010ff */
[----:B--2---:R-:W-:Y:S01]  /*5460*/  FADD.FTZ R0, R44, R29 ;  /* 0x0000001d2c007221 */ /* 0x004fe20000010000 */
[----:B------:R-:W0:Y:S01]  /*5470*/  MUFU.EX2 R63, R63 ;  /* 0x0000003f003f7308 */ /* 0x000e220000000800 */
[----:B-1----:R-:W-:Y:S01]  /*5480*/  FADD.FTZ R15, R58, R59 ;  /* 0x0000003b3a0f7221 */ /* 0x002fe20000010000 */
[----:B------:R-:W-:Y:S01]  /*5490*/  F2FP.BF16.F32.PACK_AB R209, R59, R58 ;  /* 0x0000003a3bd1723e */ /* 0x000fe200000010ff */
[----:B------:R-:W-:Y:S01]  /*54a0*/  FADD.FTZ R29, R45, R0 ;  /* 0x000000002d1d7221 */ /* 0x000fe20000010000 */
[--C-:B------:R-:W-:Y:S01]  /*54b0*/  IMAD.MOV.U32 R59, RZ, RZ, R151.reuse ;  /* 0x000000ffff3b7224 */ /* 0x100fe200078e0097 */
[-C--:B------:R-:W-:Y:S01]  /*54c0*/  MOV R58, R151.reuse ;  /* 0x00000097003a7202 */ /* 0x080fe20000000f00 */
[----:B------:R-:W-:Y:S01]  /*54d0*/  IMAD.MOV.U32 R53, RZ, RZ, R151 ;  /* 0x000000ffff357224 */ /* 0x000fe200078e0097 */
[----:B------:R-:W-:Y:S01]  /*54e0*/  MOV R44, R151 ;  /* 0x00000097002c7202 */ /* 0x000fe20000000f00 */
[----:B------:R-:W1:Y:S01]  /*54f0*/  MUFU.EX2 R50, R50 ;  /* 0x0000003200327308 */ /* 0x000e620000000800 */
[----:B---3--:R-:W-:Y:S01]  /*5500*/  FADD.FTZ R14, R62, R15 ;  /* 0x0000000f3e0e7221 */ /* 0x008fe20000010000 */
[----:B------:R-:W-:-:S02]  /*5510*/  IMAD.MOV.U32 R52, RZ, RZ, R151 ;  /* 0x000000ffff347224 */ /* 0x000fc400078e0097 */
[--C-:B------:R-:W-:Y:S02]  /*5520*/  IMAD.MOV.U32 R49, RZ, RZ, R151.reuse ;  /* 0x000000ffff317224 */ /* 0x100fe400078e0097 */
[--C-:B------:R-:W-:Y:S02]  /*5530*/  IMAD.MOV.U32 R45, RZ, RZ, R151.reuse ;  /* 0x000000ffff2d7224 */ /* 0x100fe400078e0097 */
[----:B------:R-:W2:Y:S01]  /*5540*/  MUFU.EX2 R51, R51 ;  /* 0x0000003300337308 */ /* 0x000ea20000000800 */
[C---:B0-----:R-:W-:Y:S01]  /*5550*/  FADD.FTZ R15, R63.reuse, R14 ;  /* 0x0000000e3f0f7221 */ /* 0x041fe20000010000 */
[----:B------:R-:W-:Y:S01]  /*5560*/  F2FP.BF16.F32.PACK_AB R211, R63, R62 ;  /* 0x0000003e3fd3723e */ /* 0x000fe200000010ff */
[--C-:B------:R-:W-:Y:S02]  /*5570*/  IMAD.MOV.U32 R63, RZ, RZ, R151.reuse ;  /* 0x000000ffff3f7224 */ /* 0x100fe400078e0097 */
[--C-:B------:R-:W-:Y:S02]  /*5580*/  IMAD.MOV.U32 R62, RZ, RZ, R151.reuse ;  /* 0x000000ffff3e7224 */ /* 0x100fe400078e0097 */
[----:B------:R-:W-:Y:S01]  /*5590*/  IMAD.MOV.U32 R41, RZ, RZ, R151 ;  /* 0x000000ffff297224 */ /* 0x000fe200078e0097 */
[----:B------:R-:W0:Y:S01]  /*55a0*/  MUFU.EX2 R54, R54 ;  /* 0x0000003600367308 */ /* 0x000e220000000800 */
[----:B-1----:R-:W-:Y:S01]  /*55b0*/  FADD.FTZ R14, R50, R15 ;  /* 0x0000000f320e7221 */ /* 0x002fe20000010000 */
[----:B------:R-:W-:-:S02]  /*55c0*/  IMAD.MOV.U32 R40, RZ, RZ, R151 ;  /* 0x000000ffff287224 */ /* 0x000fc400078e0097 */
[----:B------:R-:W-:-:S04]  /*55d0*/  IMAD.MOV.U32 R31, RZ, RZ, R151 ;  /* 0x000000ffff1f7224 */ /* 0x000fc800078e0097 */
[----:B------:R-:W1:Y:S01]  /*55e0*/  MUFU.EX2 R55, R55 ;  /* 0x0000003700377308 */ /* 0x000e620000000800 */
[C---:B--2---:R-:W-:Y:S01]  /*55f0*/  FADD.FTZ R15, R51.reuse, R14 ;  /* 0x0000000e330f7221 */ /* 0x044fe20000010000 */
[----:B------:R-:W-:Y:S01]  /*5600*/  F2FP.BF16.F32.PACK_AB R205, R51, R50 ;  /* 0x0000003233cd723e */ /* 0x000fe200000010ff */
[----:B------:R-:W-:Y:S01]  /*5610*/  IMAD.MOV.U32 R50, RZ, RZ, R151 ;  /* 0x000000ffff327224 */ /* 0x000fe200078e0097 */
[----:B------:R-:W-:-:S04]  /*5620*/  MOV R51, R151 ;  /* 0x0000009700337202 */ /* 0x000fc80000000f00 */
[----:B------:R-:W2:Y:S01]  /*5630*/  MUFU.EX2 R42, R42 ;  /* 0x0000002a002a7308 */ /* 0x000ea20000000800 */
[----:B0-----:R-:W-:-:S07]  /*5640*/  FADD.FTZ R14, R54, R15 ;  /* 0x0000000f360e7221 */ /* 0x001fce0000010000 */
[----:B------:R-:W0:Y:S01]  /*5650*/  MUFU.EX2 R43, R43 ;  /* 0x0000002b002b7308 */ /* 0x000e220000000800 */
[C---:B-1----:R-:W-:Y:S01]  /*5660*/  FADD.FTZ R15, R55.reuse, R14 ;  /* 0x0000000e370f7221 */ /* 0x042fe20000010000 */
[----:B------:R-:W-:Y:S01]  /*5670*/  FADD.FTZ R14, R32, R29 ;  /* 0x0000001d200e7221 */ /* 0x000fe20000010000 */
[----:B------:R-:W-:Y:S01]  /*5680*/  F2FP.BF16.F32.PACK_AB R207, R55, R54 ;  /* 0x0000003637cf723e */ /* 0x000fe200000010ff */
[--C-:B------:R-:W-:Y:S02]  /*5690*/  IMAD.MOV.U32 R55, RZ, RZ, R151.reuse ;  /* 0x000000ffff377224 */ /* 0x100fe400078e0097 */
[----:B------:R-:W-:Y:S01]  /*56a0*/  FADD.FTZ R29, R33, R14 ;  /* 0x0000000e211d7221 */ /* 0x000fe20000010000 */
[----:B------:R-:W-:Y:S01]  /*56b0*/  IMAD.MOV.U32 R54, RZ, RZ, R151 ;  /* 0x000000ffff367224 */ /* 0x000fe200078e0097 */
[----:B------:R-:W1:Y:S01]  /*56c0*/  MUFU.EX2 R46, R46 ;  /* 0x0000002e002e7308 */ /* 0x000e620000000800 */
[----:B--2---:R-:W-:Y:S01]  /*56d0*/  FADD.FTZ R0, R42, R15 ;  /* 0x0000000f2a007221 */ /* 0x004fe20000010000 */
[----:B------:R-:W-:-:S02]  /*56e0*/  IMAD.MOV.U32 R33, RZ, RZ, R151 ;  /* 0x000000ffff217224 */ /* 0x000fc400078e0097 */
[----:B------:R-:W-:-:S04]  /*56f0*/  IMAD.MOV.U32 R32, RZ, RZ, R151 ;  /* 0x000000ffff207224 */ /* 0x000fc800078e0097 */
[----:B------:R-:W2:Y:S01]  /*5700*/  MUFU.EX2 R36, R36 ;  /* 0x0000002400247308 */ /* 0x000ea20000000800 */
[C---:B0-----:R-:W-:Y:S01]  /*5710*/  FADD.FTZ R15, R43.reuse, R0 ;  /* 0x000000002b0f7221 */ /* 0x041fe20000010000 */
[----:B------:R-:W-:Y:S01]  /*5720*/  F2FP.BF16.F32.PACK_AB R201, R43, R42 ;  /* 0x0000002a2bc9723e */ /* 0x000fe200000010ff */
[--C-:B------:R-:W-:Y:S02]  /*5730*/  IMAD.MOV.U32 R43, RZ, RZ, R151.reuse ;  /* 0x000000ffff2b7224 */ /* 0x100fe400078e0097 */
[----:B------:R-:W-:-:S03]  /*5740*/  IMAD.MOV.U32 R42, RZ, RZ, R151 ;  /* 0x000000ffff2a7224 */ /* 0x000fc600078e0097 */
[----:B------:R-:W0:Y:S01]  /*5750*/  MUFU.EX2 R47, R47 ;  /* 0x0000002f002f7308 */ /* 0x000e220000000800 */
[----:B-1----:R-:W-:-:S07]  /*5760*/  FADD.FTZ R0, R46, R15 ;  /* 0x0000000f2e007221 */ /* 0x002fce0000010000 */
[----:B------:R-:W1:Y:S01]  /*5770*/  MUFU.EX2 R37, R37 ;  /* 0x0000002500257308 */ /* 0x000e620000000800 */
[----:B--2---:R-:W-:-:S07]  /*5780*/  FADD.FTZ R14, R36, R29 ;  /* 0x0000001d240e7221 */ /* 0x004fce0000010000 */
[----:B------:R-:W2:Y:S01]  /*5790*/  MUFU.EX2 R34, R34 ;  /* 0x0000002200227308 */ /* 0x000ea20000000800 */
[C---:B0-----:R-:W-:Y:S01]  /*57a0*/  FADD.FTZ R15, R47.reuse, R0 ;  /* 0x000000002f0f7221 */ /* 0x041fe20000010000 */
[----:B------:R-:W-:Y:S01]  /*57b0*/  F2FP.BF16.F32.PACK_AB R203, R47, R46 ;  /* 0x0000002e2fcb723e */ /* 0x000fe200000010ff */
[--C-:B------:R-:W-:Y:S02]  /*57c0*/  IMAD.MOV.U32 R47, RZ, RZ, R151.reuse ;  /* 0x000000ffff2f7224 */ /* 0x100fe400078e0097 */
[----:B------:R-:W-:-:S03]  /*57d0*/  IMAD.MOV.U32 R46, RZ, RZ, R151 ;  /* 0x000000ffff2e7224 */ /* 0x000fc600078e0097 */
[----:B------:R-:W0:Y:S01]  /*57e0*/  MUFU.EX2 R24, R24 ;  /* 0x0000001800187308 */ /* 0x000e220000000800 */
[C---:B-1----:R-:W-:Y:S01]  /*57f0*/  FADD.FTZ R29, R37.reuse, R14 ;  /* 0x0000000e251d7221 */ /* 0x042fe20000010000 */
[----:B------:R-:W-:Y:S01]  /*5800*/  F2FP.BF16.F32.PACK_AB R198, R37, R36 ;  /* 0x0000002425c6723e */ /* 0x000fe200000010ff */
[----:B------:R-:W-:Y:S01]  /*5810*/  IMAD.MOV.U32 R36, RZ, RZ, R151 ;  /* 0x000000ffff247224 */ /* 0x000fe200078e0097 */
[----:B------:R-:W-:-:S04]  /*5820*/  MOV R37, R151 ;  /* 0x0000009700257202 */ /* 0x000fc80000000f00 */
[----:B------:R-:W1:Y:S01]  /*5830*/  MUFU.EX2 R35, R35 ;  /* 0x0000002300237308 */ /* 0x000e620000000800 */
[----:B--2---:R-:W-:-:S07]  /*5840*/  FADD.FTZ R0, R34, R15 ;  /* 0x0000000f22007221 */ /* 0x004fce0000010000 */
[----:B------:R-:W2:Y:S01]  /*5850*/  MUFU.EX2 R25, R25 ;  /* 0x0000001900197308 */ /* 0x000ea20000000800 */
[----:B0-----:R-:W-:-:S07]  /*5860*/  FADD.FTZ R14, R24, R29 ;  /* 0x0000001d180e7221 */ /* 0x001fce0000010000 */
[----:B------:R-:W0:Y:S01]  /*5870*/  MUFU.EX2 R38, R38 ;  /* 0x0000002600267308 */ /* 0x000e220000000800 */
[C---:B-1----:R-:W-:Y:S01]  /*5880*/  FADD.FTZ R15, R35.reuse, R0 ;  /* 0x00000000230f7221 */ /* 0x042fe20000010000 */
[----:B------:R-:W-:Y:S01]  /*5890*/  F2FP.BF16.F32.PACK_AB R197, R35, R34 ;  /* 0x0000002223c5723e */ /* 0x000fe200000010ff */
[--C-:B------:R-:W-:Y:S02]  /*58a0*/  IMAD.MOV.U32 R35, RZ, RZ, R151.reuse ;  /* 0x000000ffff237224 */ /* 0x100fe400078e0097 */
[----:B------:R-:W-:-:S03]  /*58b0*/  IMAD.MOV.U32 R34, RZ, RZ, R151 ;  /* 0x000000ffff227224 */ /* 0x000fc600078e0097 */
[----:B------:R-:W1:Y:S01]  /*58c0*/  MUFU.EX2 R28, R28 ;  /* 0x0000001c001c7308 */ /* 0x000e620000000800 */
[C---:B--2---:R-:W-:Y:S01]  /*58d0*/  FADD.FTZ R29, R25.reuse, R14 ;  /* 0x0000000e191d7221 */ /* 0x044fe20000010000 */
[----:B------:R-:W-:Y:S01]  /*58e0*/  F2FP.BF16.F32.PACK_AB R192, R25, R24 ;  /* 0x0000001819c0723e */ /* 0x000fe200000010ff */
[--C-:B------:R-:W-:Y:S02]  /*58f0*/  IMAD.MOV.U32 R25, RZ, RZ, R151.reuse ;  /* 0x000000ffff197224 */ /* 0x100fe400078e0097 */
[----:B------:R-:W-:-:S03]  /*5900*/  IMAD.MOV.U32 R24, RZ, RZ, R151 ;  /* 0x000000ffff187224 */ /* 0x000fc600078e0097 */
[----:B------:R-:W2:Y:S01]  /*5910*/  MUFU.EX2 R39, R39 ;  /* 0x0000002700277308 */ /* 0x000ea20000000800 */
[----:B0-----:R-:W-:-:S07]  /*5920*/  FADD.FTZ R0, R38, R15 ;  /* 0x0000000f26007221 */ /* 0x001fce0000010000 */
[----:B------:R-:W0:Y:S01]  /*5930*/  MUFU.EX2 R26, R26 ;  /* 0x0000001a001a7308 */ /* 0x000e220000000800 */
[----:B-1----:R-:W-:Y:S01]  /*5940*/  FADD.FTZ R14, R28, R29 ;  /* 0x0000001d1c0e7221 */ /* 0x002fe20000010000 */
[C---:B------:R-:W-:Y:S01]  /*5950*/  F2FP.BF16.F32.PACK_AB R194, R21.reuse, R28 ;  /* 0x0000001c15c2723e */ /* 0x040fe200000010ff */
[----:B------:R-:W-:Y:S02]  /*5960*/  IMAD.MOV.U32 R28, RZ, RZ, R151 ;  /* 0x000000ffff1c7224 */ /* 0x000fe400078e0097 */
[----:B------:R-:W-:-:S03]  /*5970*/  FADD.FTZ R15, R21, R14 ;  /* 0x0000000e150f7221 */ /* 0x000fc60000010000 */
[----:B------:R-:W1:Y:S01]  /*5980*/  MUFU.EX2 R27, R27 ;  /* 0x0000001b001b7308 */ /* 0x000e620000000800 */
[C---:B--2---:R-:W-:Y:S01]  /*5990*/  FADD.FTZ R29, R39.reuse, R0 ;  /* 0x00000000271d7221 */ /* 0x044fe20000010000 */
[----:B------:R-:W-:Y:S01]  /*59a0*/  F2FP.BF16.F32.PACK_AB R199, R39, R38 ;  /* 0x0000002627c7723e */ /* 0x000fe200000010ff */
[--C-:B------:R-:W-:Y:S02]  /*59b0*/  IMAD.MOV.U32 R39, RZ, RZ, R151.reuse ;  /* 0x000000ffff277224 */ /* 0x100fe400078e0097 */
[----:B------:R-:W-:-:S03]  /*59c0*/  IMAD.MOV.U32 R38, RZ, RZ, R151 ;  /* 0x000000ffff267224 */ /* 0x000fc600078e0097 */
[----:B------:R-:W2:Y:S01]  /*59d0*/  MUFU.EX2 R30, R30 ;  /* 0x0000001e001e7308 */ /* 0x000ea20000000800 */
[----:B0-----:R-:W-:Y:S01]  /*59e0*/  FADD.FTZ R0, R26, R29 ;  /* 0x0000001d1a007221 */ /* 0x001fe20000010000 */
[----:B------:R-:W-:-:S06]  /*59f0*/  IMAD.MOV.U32 R29, RZ, RZ, R151 ;  /* 0x000000ffff1d7224 */ /* 0x000fcc00078e0097 */
[----:B------:R0:W3:Y:S01]  /*5a00*/  MUFU.EX2 R195, R2 ;  /* 0x0000000200c37308 */ /* 0x0000e20000000800 */
[C---:B-1----:R-:W-:Y:S01]  /*5a10*/  FADD.FTZ R21, R27.reuse, R0 ;  /* 0x000000001b157221 */ /* 0x042fe20000010000 */
[----:B------:R-:W-:Y:S01]  /*5a20*/  F2FP.BF16.F32.PACK_AB R193, R27, R26 ;  /* 0x0000001a1bc1723e */ /* 0x000fe200000010ff */
[----:B------:R-:W-:Y:S02]  /*5a30*/  IMAD.MOV.U32 R0, RZ, RZ, 0x3f800000 ;  /* 0x3f800000ff007424 */ /* 0x000fe400078e00ff */
[--C-:B------:R-:W-:Y:S02]  /*5a40*/  IMAD.MOV.U32 R27, RZ, RZ, R151.reuse ;  /* 0x000000ffff1b7224 */ /* 0x100fe400078e0097 */
[----:B------:R-:W-:Y:S02]  /*5a50*/  IMAD.MOV.U32 R26, RZ, RZ, R151 ;  /* 0x000000ffff1a7224 */ /* 0x000fe400078e0097 */
[----:B--2---:R-:W-:Y:S01]  /*5a60*/  FADD.FTZ R14, R30, R21 ;  /* 0x000000151e0e7221 */ /* 0x004fe20000010000 */
[----:B0-----:R-:W-:-:S03]  /*5a70*/  IMAD.MOV.U32 R2, RZ, RZ, 0x3f800000 ;  /* 0x3f800000ff027424 */ /* 0x001fc600078e00ff */
[C---:B---3--:R-:W-:Y:S01]  /*5a80*/  FADD.FTZ R14, R195.reuse, R14 ;  /* 0x0000000ec30e7221 */ /* 0x048fe20000010000 */
[----:B------:R-:W-:Y:S02]  /*5a90*/  F2FP.BF16.F32.PACK_AB R195, R195, R30 ;  /* 0x0000001ec3c3723e */ /* 0x000fe400000010ff */
[----:B------:R-:W-:Y:S01]  /*5aa0*/  MOV R30, R151 ;  /* 0x00000097001e7202 */ /* 0x000fe20000000f00 */
[----:B------:R-:W-:Y:S06]  /*5ab0*/  @!P2 BRA `(.L_x_268) ;  /* 0x0000004000d0a947 */ /* 0x000fec0003800000 */
[----:B------:R-:W-:Y:S01]  /*5ac0*/  R2UR UR4, R152 ;  /* 0x00000000980472ca */ /* 0x000fe200000e0000 */
[----:B------:R-:W-:Y:S01]  /*5ad0*/  IMAD.MOV.U32 R21, RZ, RZ, R4 ;  /* 0x000000ffff157224 */ /* 0x000fe200078e0004 */
[----:B------:R-:W-:Y:S01]  /*5ae0*/  R2UR UR61, R16 ;  /* 0x00000000103d72ca */ /* 0x000fe200000e0000 */
[----:B------:R-:W-:Y:S01]  /*5af0*/  IMAD.MOV.U32 R226, RZ, RZ, R17 ;  /* 0x000000ffffe27224 */ /* 0x000fe200078e0011 */
[----:B------:R-:W-:Y:S01]  /*5b00*/  MOV R20, R3 ;  /* 0x0000000300147202 */ /* 0x000fe20000000f00 */
[----:B------:R-:W-:Y:S01]  /*5b10*/  IMAD.MOV.U32 R0, RZ, RZ, 0x3f800000 ;  /* 0x3f800000ff007424 */ /* 0x000fe200078e00ff */
[----:B------:R-:W-:Y:S02]  /*5b20*/  CS2R R150, SRZ ;  /* 0x0000000000967805 */ /* 0x000fe4000001ff00 */
[----:B------:R-:W-:Y:S02]  /*5b30*/  CS2R R146, SRZ ;  /* 0x0000000000927805 */ /* 0x000fe4000001ff00 */
[----:B------:R-:W-:-:S02]  /*5b40*/  CS2R R142, SRZ ;  /* 0x00000000008e7805 */ /* 0x000fc4000001ff00 */
[----:B------:R-:W-:Y:S02]  /*5b50*/  CS2R R138, SRZ ;  /* 0x00000000008a7805 */ /* 0x000fe4000001ff00 */
[----:B------:R-:W-:Y:S02]  /*5b60*/  CS2R R134, SRZ ;  /* 0x0000000000867805 */ /* 0x000fe4000001ff00 */
[----:B------:R-:W-:Y:S02]  /*5b70*/  CS2R R130, SRZ ;  /* 0x0000000000827805 */ /* 0x000fe4000001ff00 */
[----:B------:R-:W-:Y:S01]  /*5b80*/  CS2R R126, SRZ ;  /* 0x00000000007e7805 */ /* 0x000fe2000001ff00 */
[----:B------:R-:W-:Y:S01]  /*5b90*/  UIADD3 UR4, UR4, -0x2, URZ ;  /* 0xfffffffe04047890 */ /* 0x000fe2000fffe03f */
[----:B------:R-:W-:Y:S02]  /*5ba0*/  CS2R R122, SRZ ;  /* 0x00000000007a7805 */ /* 0x000fe4000001ff00 */
[----:B------:R-:W-:-:S02]  /*5bb0*/  CS2R R118, SRZ ;  /* 0x0000000000767805 */ /* 0x000fc4000001ff00 */
[----:B------:R-:W-:Y:S02]  /*5bc0*/  CS2R R114, SRZ ;  /* 0x0000000000727805 */ /* 0x000fe4000001ff00 */
[----:B------:R-:W-:Y:S02]  /*5bd0*/  CS2R R110, SRZ ;  /* 0x00000000006e7805 */ /* 0x000fe4000001ff00 */
[----:B------:R-:W-:Y:S01]  /*5be0*/  CS2R R106, SRZ ;  /* 0x00000000006a7805 */ /* 0x000fe2000001ff00 */
[----:B------:R-:W-:Y:S01]  /*5bf0*/  IMAD.U32 R224, RZ, RZ, UR4 ;  /* 0x00000004ffe07e24 */ /* 0x000fe2000f8e00ff */
        /* <DEDUP_REMOVED lines=52> */
[----:B------:R-:W-:-:S06]  /*5f40*/  ULDC UR60, c[0x0][0x9d8] ;  /* 0x00027600003c7ab9 */ /* 0x000fcc0000000800 */
.L_x_277:
[----:B------:R-:W-:-:S04]  /*5f50*/  UIADD3 UR4, UR61, 0x1, URZ ;  /* 0x000000013d047890 */ /* 0x000fc8000fffe03f */
[----:B------:R-:W-:-:S04]  /*5f60*/  UISETP.NE.AND UP0, UPT, UR4, 0x2, UPT ;  /* 0x000000020400788c */ /* 0x000fc8000bf05270 */
[----:B------:R-:W-:Y:S02]  /*5f70*/  USEL UR5, URZ, 0x1, UP0 ;  /* 0x000000013f057887 */ /* 0x000fe40008000000 */
[----:B------:R-:W-:-:S04]  /*5f80*/  USEL UR4, UR4, URZ, UP0 ;  /* 0x0000003f04047287 */ /* 0x000fc80008000000 */
[----:B------:R-:W-:Y:S02]  /*5f90*/  LOP3.LUT R17, R226, UR5, RZ, 0x3c, !PT ;  /* 0x00000005e2117c12 */ /* 0x000fe4000f8e3cff */
[----:B------:R-:W-:Y:S01]  /*5fa0*/  IMAD.U32 R16, RZ, RZ, UR4 ;  /* 0x00000004ff107e24 */ /* 0x000fe2000f8e00ff */
[----:B------:R-:W-:Y:S06]  /*5fb0*/  @!P0 BRA `(.L_x_269) ;  /* 0x0000000000048947 */ /* 0x000fec0003800000 */
[----:B------:R-:W-:Y:S01]  /*5fc0*/  BPT.TRAP 0x1 ;  /* 0x000000040000795c */ /* 0x000fe20000300000 */
.L_x_269:
[----:B------:R-:W0:Y:S01]  /*5fd0*/  S2UR UR6, SR_CgaCtaId ;  /* 0x00000000000679c3 */ /* 0x000e220000008800 */
[----:B------:R-:W-:Y:S01]  /*5fe0*/  UMOV UR5, 0x400 ;  /* 0x0000040000057882 */ /* 0x000fe20000000000 */
[----:B------:R-:W-:Y:S01]  /*5ff0*/  SHF.L.U32 R3, R17, 0x1f, RZ ;  /* 0x0000001f11037819 */ /* 0x000fe200000006ff */
[----:B0-----:R-:W-:-:S06]  /*6000*/  ULEA UR5, UR6, UR5, 0x18 ;  /* 0x0000000506057291 */ /* 0x001fcc000f8ec03f */
[----:B------:R-:W-:-:S05]  /*6010*/  IMAD.U32 R5, RZ, RZ, UR5 ;  /* 0x00000005ff057e24 */ /* 0x000fca000f8e00ff */
[----:B------:R-:W-:-:S13]  /*6020*/  R2UR UR5, R5 ;  /* 0x00000000050572ca */ /* 0x000fda00000e0000 */
[----:B------:R-:W-:-:S06]  /*6030*/  ULEA UR4, UR4, UR5, 0x3 ;  /* 0x0000000504047291 */ /* 0x000fcc000f8e183f */
[----:B------:R-:W-:-:S03]  /*6040*/  MOV R225, UR4 ;  /* 0x0000000400e17c02 */ /* 0x000fc60008000f00 */
[----:B------:R0:W1:Y:S01]  /*6050*/  SYNCS.PHASECHK.TRANS64.TRYWAIT P2, [UR4+0x38830], R3 ;  /* 0x03883003ff0075a7 */ /* 0x0000620008040144 */
[----:B------:R-:W-:Y:S05]  /*6060*/  @!P0 BRA `(.L_x_270) ;  /* 0x0000000000048947 */ /* 0x000fea0003800000 */
[----:B------:R-:W-:Y:S01]  /*6070*/  BPT.TRAP 0x1 ;  /* 0x000000040000795c */ /* 0x000fe20000300000 */
.L_x_270:
[----:B-1----:R-:W-:Y:S05]  /*6080*/  @P2 BRA `(.L_x_271) ;  /* 0x00000000000c2947 */ /* 0x002fea0003800000 */
[----:B------:R-:W-:-:S13]  /*6090*/  R2UR UR4, R225 ;  /* 0x00000000e10472ca */ /* 0x000fda00000e0000 */
[----:B------:R-:W1:Y:S02]  /*60a0*/  SYNCS.PHASECHK.TRANS64.TRYWAIT P2, [UR4+0x38830], R3 ;  /* 0x03883003ff0075a7 */ /* 0x000e640008040144 */
[----:B-1----:R-:W-:Y:S05]  /*60b0*/  @!P2 BRA `(.L_x_272) ;  /* 0x000000d00094a947 */ /* 0x002fea0003800000 */
.L_x_271:
        /* <DEDUP_REMOVED lines=645> */
.L_x_273:
[----:B------:R-:W-:Y:S02]  /*8910*/  R2UR UR4, R5 ;  /* 0x00000000050472ca */ /* 0x000fe400000e0000 */
[----:B------:R-:W-:-:S11]  /*8920*/  SHF.L.U32 R0, R226, 0x1f, RZ ;  /* 0x0000001fe2007819 */ /* 0x000fd600000006ff */
[----:B------:R-:W-:-:S09]  /*8930*/  ULEA UR4, UR61, UR4, 0x3 ;  /* 0x000000043d047291 */ /* 0x000fd2000f8e183f */
[----:B------:R2:W3:Y:S01]  /*8940*/  SYNCS.PHASECHK.TRANS64.TRYWAIT P2, [UR4+0x38850], R0 ;  /* 0x03885000ff0075a7 */ /* 0x0004e20008040144 */
[----:B------:R-:W-:Y:S05]  /*8950*/  @!P0 BRA `(.L_x_274) ;  /* 0x0000000000048947 */ /* 0x000fea0003800000 */
[----:B------:R-:W-:Y:S01]  /*8960*/  BPT.TRAP 0x1 ;  /* 0x000000040000795c */ /* 0x000fe20000300000 */
.L_x_274:
[----:B---3--:R-:W-:Y:S05]  /*8970*/  @P2 BRA `(.L_x_275) ;  /* 0x0000000000082947 */ /* 0x008fea0003800000 */
[----:B------:R-:W3:Y:S02]  /*8980*/  SYNCS.PHASECHK.TRANS64.TRYWAIT P2, [UR4+0x38850], R0 ;  /* 0x03885000ff0075a7 */ /* 0x000ee40008040144 */
[----:B---3--:R-:W-:Y:S05]  /*8990*/  @!P2 BRA `(.L_x_276) ;  /* 0x000000a80078a947 */ /* 0x008fea0003800000 */
.L_x_275:
[----:B------:R-:W-:Y:S01]  /*89a0*/  R2UR UR5, R5 ;  /* 0x00000000050572ca */ /* 0x000fe200000e0000 */
[----:B------:R-:W-:Y:S01]  /*89b0*/  WARPGROUP.ARRIVE ;  /* 0x00000000000079c5 */ /* 0x000fe20000000000 */
[----:B------:R-:W-:Y:S01]  /*89c0*/  UMOV UR7, 0x40000040 ;  /* 0x4000004000077882 */ /* 0x000fe20000000000 */
[----:B------:R-:W-:Y:S01]  /*89d0*/  UMOV UR11, 0x40000040 ;  /* 0x40000040000b7882 */ /* 0x000fe20000000000 */
[----:B0-2---:R-:W-:Y:S01]  /*89e0*/  FMUL.FTZ R0, R184, UR60 ;  /* 0x0000003cb8007c20 */ /* 0x005fe20008410000 */
[----:B-1----:R-:W-:Y:S01]  /*89f0*/  FMUL.FTZ R3, R185, UR60 ;  /* 0x0000003cb9037c20 */ /* 0x002fe20008410000 */
[----:B------:R-:W-:Y:S01]  /*8a00*/  FMUL.FTZ R184, R187, UR60 ;  /* 0x0000003cbbb87c20 */ /* 0x000fe20008410000 */
[----:B------:R-:W-:Y:S01]  /*8a10*/  FMUL.FTZ R187, R188, UR60 ;  /* 0x0000003cbcbb7c20 */ /* 0x000fe20008410000 */
[----:B------:R-:W-:Y:S01]  /*8a20*/  FMUL.FTZ R188, R189, UR60 ;  /* 0x0000003cbdbc7c20 */ /* 0x000fe20008410000 */
[----:B------:R-:W-:Y:S01]  /*8a30*/  FMUL.FTZ R185, R186, UR60 ;  /* 0x0000003cbab97c20 */ /* 0x000fe20008410000 */
[----:B------:R-:W0:Y:S01]  /*8a40*/  MUFU.TANH R0, R0 ;  /* 0x0000000000007308 */ /* 0x000e220000002400 */
[----:B------:R-:W-:Y:S01]  /*8a50*/  FMUL.FTZ R186, R190, UR60 ;  /* 0x0000003cbeba7c20 */ /* 0x000fe20008410000 */
[----:B------:R-:W-:Y:S01]  /*8a60*/  FMUL.FTZ R190, R176, UR60 ;  /* 0x0000003cb0be7c20 */ /* 0x000fe20008410000 */
[----:B------:R-:W-:Y:S01]  /*8a70*/  UIADD3 UR5, UR5, 0x400, URZ ;  /* 0x0000040005057890 */ /* 0x000fe2000fffe03f */
[----:B------:R-:W-:Y:S01]  /*8a80*/  FMUL.FTZ R177, R177, UR60 ;  /* 0x0000003cb1b17c20 */ /* 0x000fe20008410000 */
[----:B------:R-:W-:Y:S01]  /*8a90*/  FMUL.FTZ R176, R178, UR60 ;  /* 0x0000003cb2b07c20 */ /* 0x000fe20008410000 */
[----:B------:R-:W-:Y:S01]  /*8aa0*/  FMUL.FTZ R180, R180, UR60 ;  /* 0x0000003cb4b47c20 */ /* 0x000fe20008410000 */
[----:B------:R-:W-:Y:S01]  /*8ab0*/  USHF.R.U32.HI UR5, URZ, 0x4, UR5 ;  /* 0x000000043f057899 */ /* 0x000fe20008011605 */
[----:B------:R-:W1:Y:S01]  /*8ac0*/  MUFU.TANH R3, R3 ;  /* 0x0000000300037308 */ /* 0x000e620000002400 */
[----:B------:R-:W-:Y:S01]  /*8ad0*/  FMUL.FTZ R178, R179, UR60 ;  /* 0x0000003cb3b27c20 */ /* 0x000fe20008410000 */
[----:B------:R-:W-:Y:S01]  /*8ae0*/  FMUL.FTZ R179, R182, UR60 ;  /* 0x0000003cb6b37c20 */ /* 0x000fe20008410000 */
[----:B------:R-:W-:Y:S01]  /*8af0*/  ULOP3.LUT UR5, UR5, 0x3fff, URZ, 0xc0, !UPT ;  /* 0x00003fff05057892 */ /* 0x000fe2000f8ec03f */
[----:B------:R-:W-:Y:S01]  /*8b00*/  FMUL.FTZ R182, R168, UR60 ;  /* 0x0000003ca8b67c20 */ /* 0x000fe20008410000 */
[----:B------:R-:W-:Y:S01]  /*8b10*/  FMUL.FTZ R181, R181, UR60 ;  /* 0x0000003cb5b57c20 */ /* 0x000fe20008410000 */
[----:B------:R-:W-:Y:S01]  /*8b20*/  FMUL.FTZ R168, R169, UR60 ;  /* 0x0000003ca9a87c20 */ /* 0x000fe20008410000 */
[----:B------:R-:W-:Y:S01]  /*8b30*/  ULOP3.LUT UR5, UR5, 0x2800000, URZ, 0xfc, !UPT ;  /* 0x0280000005057892 */ /* 0x000fe2000f8efc3f */
[----:B------:R-:W2:Y:S01]  /*8b40*/  MUFU.TANH R187, R187 ;  /* 0x000000bb00bb7308 */ /* 0x000ea20000002400 */
[----:B0-----:R-:W-:Y:S01]  /*8b50*/  FMNMX.FTZ R2, R0, R21, !PT ;  /* 0x0000001500027209 */ /* 0x001fe20007810000 */
[----:B------:R-:W-:Y:S01]  /*8b60*/  FMUL.FTZ R169, R172, UR60 ;  /* 0x0000003caca97c20 */ /* 0x000fe20008410000 */
[----:B------:R-:W-:Y:S01]  /*8b70*/  UIMAD UR6, UR61, 0xa00, UR5 ;  /* 0x00000a003d0678a4 */ /* 0x000fe2000f8e0205 */
[----:B------:R-:W-:Y:S01]  /*8b80*/  FMUL.FTZ R172, R173, UR60 ;  /* 0x0000003cadac7c20 */ /* 0x000fe20008410000 */
[----:B------:R-:W-:Y:S01]  /*8b90*/  FMUL.FTZ R160, R160, UR60 ;  /* 0x0000003ca0a07c20 */ /* 0x000fe20008410000 */
[----:B------:R-:W-:Y:S01]  /*8ba0*/  FMUL.FTZ R161, R161, UR60 ;  /* 0x0000003ca1a17c20 */ /* 0x000fe20008410000 */
[----:B------:R-:W-:Y:S01]  /*8bb0*/  UIADD3 UR10, UR6, 0x80, URZ ;  /* 0x00000080060a7890 */ /* 0x000fe2000fffe03f */
[----:B------:R-:W0:Y:S01]  /*8bc0*/  MUFU.TANH R188, R188 ;  /* 0x000000bc00bc7308 */ /* 0x000e220000002400 */
[----:B-1----:R-:W-:Y:S01]  /*8bd0*/  FMNMX.FTZ R2, R3, R2, !PT ;  /* 0x0000000203027209 */ /* 0x002fe20007810000 */
[----:B------:R-:W-:Y:S01]  /*8be0*/  FMUL.FTZ R164, R164, UR60 ;  /* 0x0000003ca4a47c20 */ /* 0x000fe20008410000 */
[----:B------:R-:W-:Y:S01]  /*8bf0*/  FMUL.FTZ R165, R165, UR60 ;  /* 0x0000003ca5a57c20 */ /* 0x000fe20008410000 */
[----:B------:R-:W-:Y:S01]  /*8c00*/  HGMMA.64x256x16.F32.BF16 R24, R208, gdesc[UR4].tnspB, R24, gsb0 ;  /* 0x43e00004d0187df0 */ /* 0x000fe20008001818 */
[----:B------:R-:W-:Y:S01]  /*8c10*/  FMUL.FTZ R152, R152, UR60 ;  /* 0x0000003c98987c20 */ /* 0x000fe20008410000 */
[----:B------:R-:W-:Y:S01]  /*8c20*/  FMUL.FTZ R153, R153, UR60 ;  /* 0x0000003c99997c20 */ /* 0x000fe20008410000 */
[----:B------:R-:W-:Y:S01]  /*8c30*/  FMUL.FTZ R156, R156, UR60 ;  /* 0x0000003c9c9c7c20 */ /* 0x000fe20008410000 */
[----:B------:R-:W1:Y:S01]  /*8c40*/  MUFU.TANH R190, R190 ;  /* 0x000000be00be7308 */ /* 0x000e620000002400 */
[----:B--2---:R-:W-:Y:S01]  /*8c50*/  FMNMX.FTZ R173, R187, R2, !PT ;  /* 0x00000002bbad7209 */ /* 0x004fe20007810000 */
[----:B------:R-:W-:Y:S01]  /*8c60*/  FMUL.FTZ R189, R191, UR60 ;  /* 0x0000003cbfbd7c20 */ /* 0x000fe20008410000 */
[----:B------:R-:W-:Y:S01]  /*8c70*/  FMUL.FTZ R170, R170, UR60 ;  /* 0x0000003caaaa7c20 */ /* 0x000fe20008410000 */
[----:B------:R-:W-:Y:S01]  /*8c80*/  ULDC UR14, c[0x0][0x988] ;  /* 0x00026200000e7ab9 */ /* 0x000fe20000000800 */
[----:B------:R-:W-:Y:S01]  /*8c90*/  FMUL.FTZ R171, R171, UR60 ;  /* 0x0000003cabab7c20 */ /* 0x000fe20008410000 */
[----:B------:R-:W-:Y:S01]  /*8ca0*/  UMOV UR5, UR14 ;  /* 0x0000000e00057c82 */ /* 0x000fe20008000000 */
[----:B------:R-:W-:Y:S01]  /*8cb0*/  FMUL.FTZ R174, R174, UR60 ;  /* 0x0000003caeae7c20 */ /* 0x000fe20008410000 */
[----:B------:R-:W2:Y:S01]  /*8cc0*/  MUFU.TANH R177, R177 ;  /* 0x000000b100b17308 */ /* 0x000ea20000002400 */
[----:B0-----:R-:W-:Y:S01]  /*8cd0*/  FMNMX.FTZ R173, R188, R173, !PT ;  /* 0x000000adbcad7209 */ /* 0x001fe20007810000 */
[----:B------:R-:W-:Y:S01]  /*8ce0*/  FMUL.FTZ R175, R175, UR60 ;  /* 0x0000003cafaf7c20 */ /* 0x000fe20008410000 */
[----:B------:R-:W-:Y:S01]  /*8cf0*/  FMUL.FTZ R162, R162, UR60 ;  /* 0x0000003ca2a27c20 */ /* 0x000fe20008410000 */
[----:B------:R-:W-:Y:S01]  /*8d00*/  FMUL.FTZ R163, R163, UR60 ;  /* 0x0000003ca3a37c20 */ /* 0x000fe20008410000 */
[----:B------:R-:W-:Y:S01]  /*8d10*/  FMUL.FTZ R166, R166, UR60 ;  /* 0x0000003ca6a67c20 */ /* 0x000fe20008410000 */
[----:B------:R-:W-:Y:S01]  /*8d20*/  FMUL.FTZ R167, R167, UR60 ;  /* 0x0000003ca7a77c20 */ /* 0x000fe20008410000 */
[----:B------:R-:W-:Y:S01]  /*8d30*/  FMUL.FTZ R154, R154, UR60 ;  /* 0x0000003c9a9a7c20 */ /* 0x000fe20008410000 */
[----:B------:R-:W0:Y:S01]  /*8d40*/  MUFU.TANH R180, R180 ;  /* 0x000000b400b47308 */ /* 0x000e220000002400 */
[----:B-1----:R-:W-:Y:S01]  /*8d50*/  FMNMX.FTZ R2, R190, R173, !PT ;  /* 0x000000adbe027209 */ /* 0x002fe20007810000 */
[----:B------:R-:W-:Y:S01]  /*8d60*/  FMUL.FTZ R155, R155, UR60 ;  /* 0x0000003c9b9b7c20 */ /* 0x000fe20008410000 */
[----:B------:R-:W-:Y:S01]  /*8d70*/  UMOV UR7, 0x40000040 ;  /* 0x4000004000077882 */ /* 0x000fe20000000000 */
[----:B------:R-:W-:Y:S01]  /*8d80*/  FMUL.FTZ R158, R158, UR60 ;  /* 0x0000003c9e9e7c20 */ /* 0x000fe20008410000 */
[----:B------:R-:W-:Y:S01]  /*8d90*/  FMUL.FTZ R159, R159, UR60 ;  /* 0x0000003c9f9f7c20 */ /* 0x000fe20008410000 */
[----:B------:R-:W-:Y:S01]  /*8da0*/  VOTEU.ALL UP0, P1 ;  /* 0x00000000003f7886 */ /* 0x000fe20000800000 */
[----:B------:R-:W-:Y:S01]  /*8db0*/  R2UR UR61, R16 ;  /* 0x00000000103d72ca */ /* 0x000fe200000e0000 */
[----:B------:R-:W1:Y:S01]  /*8dc0*/  MUFU.TANH R181, R181 ;  /* 0x000000b500b57308 */ /* 0x000e620000002400 */
[----:B--2---:R-:W-:Y:S01]  /*8dd0*/  FMNMX.FTZ R173, R177, R2, !PT ;  /* 0x00000002b1ad7209 */ /* 0x004fe20007810000 */
[----:B------:R-:W-:Y:S01]  /*8de0*/  IMAD.MOV.U32 R226, RZ, RZ, R17 ;  /* 0x000000ffffe27224 */ /* 0x000fe200078e0011 */
[----:B------:R-:W-:-:S04]  /*8df0*/  @!UP0 UIADD3 UR4, UR4, 0x38860, URZ ;  /* 0x0003886004048890 */ /* 0x000fc8000fffe03f */
[----:B------:R-:W-:Y:S01]  /*8e00*/  @!UP0 UPRMT UR4, URZ, 0x654, UR4 ;  /* 0x000006543f048896 */ /* 0x000fe20008000004 */
[----:B------:R-:W2:Y:S01]  /*8e10*/  MUFU.TANH R182, R182 ;  /* 0x000000b600b67308 */ /* 0x000ea20000002400 */
[----:B0-----:R-:W-:-:S07]  /*8e20*/  FMNMX.FTZ R2, R180, R173, !PT ;  /* 0x000000adb4027209 */ /* 0x001fce0007810000 */
[----:B------:R-:W0:Y:S01]  /*8e30*/  MUFU.TANH R168, R168 ;  /* 0x000000a800a87308 */ /* 0x000e220000002400 */
[----:B-1----:R-:W-:-:S07]  /*8e40*/  FMNMX.FTZ R173, R181, R2, !PT ;  /* 0x00000002b5ad7209 */ /* 0x002fce0007810000 */
[----:B------:R-:W1:Y:S01]  /*8e50*/  MUFU.TANH R169, R169 ;  /* 0x000000a900a97308 */ /* 0x000e620000002400 */
[----:B--2---:R-:W-:-:S07]  /*8e60*/  FMNMX.FTZ R173, R182, R173, !PT ;  /* 0x000000adb6ad7209 */ /* 0x004fce0007810000 */
[----:B------:R-:W2:Y:S01]  /*8e70*/  MUFU.TANH R172, R172 ;  /* 0x000000ac00ac7308 */ /* 0x000ea20000002400 */
[----:B0-----:R-:W-:-:S07]  /*8e80*/  FMNMX.FTZ R2, R168, R173, !PT ;  /* 0x000000ada8027209 */ /* 0x001fce0007810000 */
[----:B------:R-:W0:Y:S01]  /*8e90*/  MUFU.TANH R160, R160 ;  /* 0x000000a000a07308 */ /* 0x000e220000002400 */
[----:B-1----:R-:W-:-:S07]  /*8ea0*/  FMNMX.FTZ R173, R169, R2, !PT ;  /* 0x00000002a9ad7209 */ /* 0x002fce0007810000 */
[----:B------:R-:W1:Y:S01]  /*8eb0*/  MUFU.TANH R161, R161 ;  /* 0x000000a100a17308 */ /* 0x000e620000002400 */
[----:B--2---:R-:W-:-:S07]  /*8ec0*/  FMNMX.FTZ R173, R172, R173, !PT ;  /* 0x000000adacad7209 */ /* 0x004fce0007810000 */
[----:B------:R-:W2:Y:S01]  /*8ed0*/  MUFU.TANH R164, R164 ;  /* 0x000000a400a47308 */ /* 0x000ea20000002400 */
[----:B0-----:R-:W-:Y:S01]  /*8ee0*/  FMNMX.FTZ R2, R160, R173, !PT ;  /* 0x000000ada0027209 */ /* 0x001fe20007810000 */
[----:B------:R-:W-:-:S06]  /*8ef0*/  FMUL.FTZ R173, R157, UR60 ;  /* 0x0000003c9dad7c20 */ /* 0x000fcc0008410000 */
[----:B------:R-:W0:Y:S01]  /*8f00*/  MUFU.TANH R165, R165 ;  /* 0x000000a500a57308 */ /* 0x000e220000002400 */
[----:B-1----:R-:W-:-:S07]  /*8f10*/  FMNMX.FTZ R157, R161, R2, !PT ;  /* 0x00000002a19d7209 */ /* 0x002fce0007810000 */
[----:B------:R-:W1:Y:S01]  /*8f20*/  MUFU.TANH R152, R152 ;  /* 0x0000009800987308 */ /* 0x000e620000002400 */
[----:B--2---:R-:W-:Y:S01]  /*8f30*/  FMNMX.FTZ R2, R164, R157, !PT ;  /* 0x0000009da4027209 */ /* 0x004fe20007810000 */
[----:B------:R-:W-:-:S06]  /*8f40*/  FMUL.FTZ R157, R183, UR60 ;  /* 0x0000003cb79d7c20 */ /* 0x000fcc0008410000 */
        /* <DEDUP_REMOVED lines=9> */
[----:B-1----:R-:W-:-:S05]  /*8fe0*/  FMNMX.FTZ R2, R173, R2, !PT ;  /* 0x00000002ad027209 */ /* 0x002fca0007810000 */
[----:B------:R-:W1:Y:S02]  /*8ff0*/  SHFL.BFLY PT, R183, R2, 0x2, 0x1f ;  /* 0x0c401f0002b77f89 */ /* 0x000e6400000e0000 */
[----:B------:R-:W3:Y:S08]  /*9000*/  MUFU.TANH R186, R186 ;  /* 0x000000ba00ba7308 */ /* 0x000ef00000002400 */
[----:B------:R-:W4:Y:S08]  /*9010*/  MUFU.TANH R189, R189 ;  /* 0x000000bd00bd7308 */ /* 0x000f300000002400 */
[----:B------:R-:W5:Y:S01]  /*9020*/  MUFU.TANH R176, R176 ;  /* 0x000000b000b07308 */ /* 0x000f620000002400 */
[----:B-1----:R-:W-:-:S07]  /*9030*/  FMNMX.FTZ R183, R2, R183, !PT ;  /* 0x000000b702b77209 */ /* 0x002fce0007810000 */
[----:B------:R-:W1:Y:S01]  /*9040*/  MUFU.TANH R178, R178 ;  /* 0x000000b200b27308 */ /* 0x000e620000002400 */
[----:B------:R-:W2:Y:S07]  /*9050*/  SHFL.BFLY PT, R4, R183, 0x1, 0x1f ;  /* 0x0c201f00b7047f89 */ /* 0x000eae00000e0000 */
[----:B------:R-:W1:Y:S08]  /*9060*/  MUFU.TANH R179, R179 ;  /* 0x000000b300b37308 */ /* 0x000e700000002400 */
[----:B------:R-:W1:Y:S08]  /*9070*/  MUFU.TANH R157, R157 ;  /* 0x0000009d009d7308 */ /* 0x000e700000002400 */
[----:B------:R-:W1:Y:S01]  /*9080*/  MUFU.TANH R170, R170 ;  /* 0x000000aa00aa7308 */ /* 0x000e620000002400 */
[----:B--2---:R-:W-:-:S02]  /*9090*/  FMNMX.FTZ R4, R183, R4, !PT ;  /* 0x00000004b7047209 */ /* 0x004fc40007810000 */
[----:B------:R-:W-:-:S03]  /*90a0*/  FMNMX.FTZ R183, R185, R20, !PT ;  /* 0x00000014b9b77209 */ /* 0x000fc60007810000 */
[----:B------:R-:W-:Y:S01]  /*90b0*/  FADD.FTZ R2, -R4, R21 ;  /* 0x0000001504027221 */ /* 0x000fe20000010100 */
[----:B0-----:R-:W-:Y:S01]  /*90c0*/  FMNMX.FTZ R183, R184, R183, !PT ;  /* 0x000000b7b8b77209 */ /* 0x001fe20007810000 */
[----:B------:R-:W0:Y:S02]  /*90d0*/  MUFU.TANH R171, R171 ;  /* 0x000000ab00ab7308 */ /* 0x000e240000002400 */
[----:B------:R-:W-:-:S06]  /*90e0*/  FMUL.FTZ R2, R2, UR5 ;  /* 0x0000000502027c20 */ /* 0x000fcc0008410000 */
        /* <DEDUP_REMOVED lines=8> */
[----:B------:R-:W-:-:S05]  /*9170*/  WARPGROUP.ARRIVE ;  /* 0x00000000000079c5 */ /* 0x000fca0000000000 */
[----:B------:R-:W-:Y:S01]  /*9180*/  MUFU.TANH R155, R155 ;  /* 0x0000009b009b7308 */ /* 0x000fe20000002400 */
[----:B------:R-:W-:Y:S01]  /*9190*/  HGMMA.64x256x16.F32.BF16 R24, R204, gdesc[UR8].tnspB, R24, gsb0 ;  /* 0x43e00008cc187df0 */ /* 0x000fe20008001818 */
[----:B------:R-:W-:Y:S01]  /*91a0*/  UIADD3 UR10, UR6, 0x100, URZ ;  /* 0x00000100060a7890 */ /* 0x000fe2000fffe03f */
[----:B------:R-:W-:-:S05]  /*91b0*/  UMOV UR11, 0x40000040 ;  /* 0x40000040000b7882 */ /* 0x000fca0000000000 */
[----:B------:R-:W-:Y:S08]  /*91c0*/  MUFU.TANH R158, R158 ;  /* 0x0000009e009e7308 */ /* 0x000ff00000002400 */
[----:B------:R-:W-:Y:S08]  /*91d0*/  MUFU.TANH R159, R159 ;  /* 0x0000009f009f7308 */ /* 0x000ff00000002400 */
[----:B------:R-:W-:Y:S01]  /*91e0*/  MUFU.EX2 R2, R2 ;  /* 0x0000000200027308 */ /* 0x000fe20000000800 */
[----:B------:R-:W-:-:S02]  /*91f0*/  WARPGROUP.DEPBAR.LE gsb0, 0x0 ;  /* 0x00008000000079c5 */ /* 0x000fc40000010000 */
[----:B------:R-:W-:-:S06]  /*9200*/  WARPGROUP.ARRIVE ;  /* 0x00000000000079c5 */ /* 0x000fcc0000000000 */
        /* <DEDUP_REMOVED lines=8> */
[----:B------:R-:W-:Y:S02]  /*9290*/  R2UR UR10, R225 ;  /* 0x00000000e10a72ca */ /* 0x000fe400000e0000 */
[----:B------:R-:W-:Y:S02]  /*92a0*/  WARPGROUP.DEPBAR.LE gsb0, 0x0 ;  /* 0x00008000000079c5 */ /* 0x000fe40000010000 */
[----:B---3--:R-:W-:Y:S01]  /*92b0*/  FMNMX.FTZ R196, R186, R183, !PT ;  /* 0x000000b7bac47209 */ /* 0x008fe20007810000 */
[----:B------:R-:W-:Y:S01]  /*92c0*/  FMUL.FTZ R199, R4, UR5 ;  /* 0x0000000504c77c20 */ /* 0x000fe20008410000 */
[----:B------:R-:W-:Y:S02]  /*92d0*/  WARPGROUP.ARRIVE ;  /* 0x00000000000079c5 */ /* 0x000fe40000000000 */
[----:B----4-:R-:W-:Y:S01]  /*92e0*/  FMNMX.FTZ R21, R189, R196, !PT ;  /* 0x000000c4bd157209 */ /* 0x010fe20007810000 */
[--C-:B------:R-:W-:Y:S01]  /*92f0*/  FFMA.FTZ R183, R0, UR5, -R199.reuse ;  /* 0x0000000500b77c23 */ /* 0x100fe200080108c7 */
[--C-:B------:R-:W-:Y:S01]  /*9300*/  FFMA.FTZ R208, R3, UR5, -R199.reuse ;  /* 0x0000000503d07c23 */ /* 0x100fe200080108c7 */
[----:B------:R-:W-:Y:S01]  /*9310*/  FFMA.FTZ R196, R160, UR5, -R199 ;  /* 0x00000005a0c47c23 */ /* 0x000fe200080108c7 */
[----:B-----5:R-:W-:-:S15]  /*9320*/  FMNMX.FTZ R21, R176, R21, !PT ;  /* 0x00000015b0157209 */ /* 0x020fde0007810000 */
[----:B------:R-:W-:Y:S01]  /*9330*/  HGMMA.64x256x16.F32.BF16 R24, R192, gdesc[UR4].tnspB, R24, gsb0 ;  /* 0x43e00004c0187df0 */ /* 0x000fe20008001818 */
[--C-:B------:R-:W-:Y:S01]  /*9340*/  FFMA.FTZ R210, R187, UR5, -R199.reuse ;  /* 0x00000005bbd27c23 */ /* 0x100fe200080108c7 */
[----:B------:R-:W2:Y:S01]  /*9350*/  MUFU.EX2 R183, R183 ;  /* 0x000000b700b77308 */ /* 0x000ea20000000800 */
[----:B-1----:R-:W-:Y:S01]  /*9360*/  FMNMX.FTZ R0, R178, R21, !PT ;  /* 0x00000015b2007209 */ /* 0x002fe20007810000 */
[--C-:B------:R-:W-:Y:S01]  /*9370*/  FFMA.FTZ R21, R152, UR5, -R199.reuse ;  /* 0x0000000598157c23 */ /* 0x100fe200080108c7 */
[--C-:B------:R-:W-:Y:S01]  /*9380*/  FFMA.FTZ R152, R153, UR5, -R199.reuse ;  /* 0x0000000599987c23 */ /* 0x100fe200080108c7 */
[--C-:B------:R-:W-:Y:S01]  /*9390*/  FFMA.FTZ R153, R156, UR5, -R199.reuse ;  /* 0x000000059c997c23 */ /* 0x100fe200080108c7 */
[----:B------:R-:W-:Y:S01]  /*93a0*/  FMNMX.FTZ R0, R179, R0, !PT ;  /* 0x00000000b3007209 */ /* 0x000fe20007810000 */
[--C-:B------:R-:W-:Y:S01]  /*93b0*/  FFMA.FTZ R197, R188, UR5, -R199.reuse ;  /* 0x00000005bcc57c23 */ /* 0x100fe200080108c7 */
[--C-:B------:R-:W-:Y:S01]  /*93c0*/  FFMA.FTZ R198, R164, UR5, -R199.reuse ;  /* 0x00000005a4c67c23 */ /* 0x100fe200080108c7 */
[----:B------:R-:W1:Y:S01]  /*93d0*/  MUFU.EX2 R208, R208 ;  /* 0x000000d000d07308 */ /* 0x000e620000000800 */
[----:B------:R-:W-:Y:S01]  /*93e0*/  FMNMX.FTZ R3, R157, R0, !PT ;  /* 0x000000009d037209 */ /* 0x000fe20007810000 */
[--C-:B------:R-:W-:Y:S01]  /*93f0*/  FFMA.FTZ R204, R190, UR5, -R199.reuse ;  /* 0x00000005becc7c23 */ /* 0x100fe200080108c7 */
[--C-:B------:R-:W-:Y:S01]  /*9400*/  FFMA.FTZ R191, R181, UR5, -R199.reuse ;  /* 0x00000005b5bf7c23 */ /* 0x100fe200080108c7 */
[--C-:B------:R-:W-:Y:S01]  /*9410*/  FFMA.FTZ R177, R177, UR5, -R199.reuse ;  /* 0x00000005b1b17c23 */ /* 0x100fe200080108c7 */
[----:B------:R-:W-:Y:S01]  /*9420*/  FMNMX.FTZ R0, R170, R3, !PT ;  /* 0x00000003aa007209 */ /* 0x000fe20007810000 */
[--C-:B------:R-:W-:Y:S01]  /*9430*/  FFMA.FTZ R181, R168, UR5, -R199.reuse ;  /* 0x00000005a8b57c23 */ /* 0x100fe200080108c7 */
[--C-:B------:R-:W-:Y:S01]  /*9440*/  FFMA.FTZ R187, R161, UR5, -R199.reuse ;  /* 0x00000005a1bb7c23 */ /* 0x100fe200080108c7 */
[----:B------:R-:W3:Y:S01]  /*9450*/  MUFU.EX2 R210, R210 ;  /* 0x000000d200d27308 */ /* 0x000ee20000000800 */
[----:B0-----:R-:W-:Y:S01]  /*9460*/  FMNMX.FTZ R3, R171, R0, !PT ;  /* 0x00000000ab037209 */ /* 0x001fe20007810000 */
[----:B------:R-:W-:Y:S01]  /*9470*/  FFMA.FTZ R161, R165, UR5, -R199 ;  /* 0x00000005a5a17c23 */ /* 0x000fe200080108c7 */
[----:B--2---:R-:W-:Y:S01]  /*9480*/  FFMA.FTZ R15, R2, R15, R183 ;  /* 0x0000000f020f7223 */ /* 0x004fe200000100b7 */
[--C-:B------:R-:W-:Y:S01]  /*9490*/  FFMA.FTZ R206, R180, UR5, -R199.reuse ;  /* 0x00000005b4ce7c23 */ /* 0x100fe200080108c7 */
[----:B------:R-:W-:Y:S01]  /*94a0*/  FMNMX.FTZ R0, R174, R3, !PT ;  /* 0x00000003ae007209 */ /* 0x000fe20007810000 */
[--C-:B------:R-:W-:Y:S01]  /*94b0*/  FFMA.FTZ R202, R169, UR5, -R199.reuse ;  /* 0x00000005a9ca7c23 */ /* 0x100fe200080108c7 */
[--C-:B------:R-:W-:Y:S01]  /*94c0*/  FFMA.FTZ R200, R182, UR5, -R199.reuse ;  /* 0x00000005b6c87c23 */ /* 0x100fe200080108c7 */
[----:B------:R-:W0:Y:S01]  /*94d0*/  MUFU.EX2 R197, R197 ;  /* 0x000000c500c57308 */ /* 0x000e220000000800 */
[----:B------:R-:W-:Y:S01]  /*94e0*/  FMNMX.FTZ R3, R175, R0, !PT ;  /* 0x00000000af037209 */ /* 0x000fe20007810000 */
[--C-:B------:R-:W-:Y:S01]  /*94f0*/  FFMA.FTZ R169, R172, UR5, -R199.reuse ;  /* 0x00000005aca97c23 */ /* 0x100fe200080108c7 */
[----:B------:R-:W-:Y:S01]  /*9500*/  FFMA.FTZ R173, R173, UR5, -R199 ;  /* 0x00000005adad7c23 */ /* 0x000fe200080108c7 */
[----:B-1----:R-:W-:Y:S01]  /*9510*/  FADD.FTZ R15, R208, R15 ;  /* 0x0000000fd00f7221 */ /* 0x002fe20000010000 */
[----:B------:R-:W-:Y:S01]  /*9520*/  FMNMX.FTZ R0, R162, R3, !PT ;  /* 0x00000003a2007209 */ /* 0x000fe20007810000 */
[----:B------:R-:W-:Y:S01]  /*9530*/  @!UP0 UIADD3 UR6, UR10, 0x38840, URZ ;  /* 0x000388400a068890 */ /* 0x000fe2000fffe03f */
[----:B------:R-:W-:Y:S01]  /*9540*/  R2UR UR7, R224 ;  /* 0x00000000e00772ca */ /* 0x000fe200000e0000 */
[----:B------:R-:W1:Y:S01]  /*9550*/  MUFU.EX2 R204, R204 ;  /* 0x000000cc00cc7308 */ /* 0x000e620000000800 */
[----:B------:R-:W-:Y:S01]  /*9560*/  FMNMX.FTZ R3, R163, R0, !PT ;  /* 0x00000000a3037209 */ /* 0x000fe20007810000 */
[----:B------:R-:W-:Y:S01]  /*9570*/  @!UP0 UPRMT UR6, URZ, 0x654, UR6 ;  /* 0x000006543f068896 */ /* 0x000fe20008000006 */
[----:B------:R-:W-:-:S02]  /*9580*/  F2FP.BF16.F32.PACK_AB R208, R208, R183 ;  /* 0x000000b7d0d0723e */ /* 0x000fc400000010ff */
[----:B------:R-:W-:-:S03]  /*9590*/  FMNMX.FTZ R0, R166, R3, !PT ;  /* 0x00000003a6007209 */ /* 0x000fc60007810000 */
[----:B------:R-:W2:Y:S01]  /*95a0*/  MUFU.EX2 R177, R177 ;  /* 0x000000b100b17308 */ /* 0x000ea20000000800 */
[----:B------:R-:W-:-:S03]  /*95b0*/  FMNMX.FTZ R3, R167, R0, !PT ;  /* 0x00000000a7037209 */ /* 0x000fc60007810000 */
[----:B------:R-:W-:Y:S02]  /*95c0*/  ISETP.LT.AND P2, PT, RZ, UR7, PT ;  /* 0x00000007ff007c0c */ /* 0x000fe4000bf41270 */
[----:B------:R-:W-:Y:S02]  /*95d0*/  FMNMX.FTZ R0, R154, R3, !PT ;  /* 0x000000039a007209 */ /* 0x000fe40007810000 */
[----:B------:R-:W-:Y:S02]  /*95e0*/  MUFU.EX2 R206, R206 ;  /* 0x000000ce00ce7308 */ /* 0x000fe40000000800 */
[----:B------:R-:W-:-:S04]  /*95f0*/  FMNMX.FTZ R3, R155, R0, !PT ;  /* 0x000000009b037209 */ /* 0x000fc80007810000 */
[----:B------:R-:W-:Y:S02]  /*9600*/  FMNMX.FTZ R0, R158, R3, !PT ;  /* 0x000000039e007209 */ /* 0x000fe40007810000 */
[----:B------:R-:W-:Y:S02]  /*9610*/  MUFU.EX2 R191, R191 ;  /* 0x000000bf00bf7308 */ /* 0x000fe40000000800 */
[----:B------:R-:W-:-:S05]  /*9620*/  FMNMX.FTZ R0, R159, R0, !PT ;  /* 0x000000009f007209 */ /* 0x000fca0007810000 */
[----:B------:R-:W4:Y:S01]  /*9630*/  SHFL.BFLY PT, R3, R0, 0x2, 0x1f ;  /* 0x0c401f0000037f89 */ /* 0x000f2200000e0000 */
[----:B------:R-:W-:Y:S08]  /*9640*/  MUFU.EX2 R200, R200 ;  /* 0x000000c800c87308 */ /* 0x000ff00000000800 */
[----:B------:R-:W-:Y:S08]  /*9650*/  MUFU.EX2 R181, R181 ;  /* 0x000000b500b57308 */ /* 0x000ff00000000800 */
[----:B------:R-:W-:Y:S01]  /*9660*/  MUFU.EX2 R202, R202 ;  /* 0x000000ca00ca7308 */ /* 0x000fe20000000800 */
[----:B----4-:R-:W-:-:S07]  /*9670*/  FMNMX.FTZ R3, R0, R3, !PT ;  /* 0x0000000300037209 */ /* 0x010fce0007810000 */
[----:B------:R-:W-:Y:S01]  /*9680*/  MUFU.EX2 R169, R169 ;  /* 0x000000a900a97308 */ /* 0x000fe20000000800 */
[----:B------:R-:W4:Y:S07]  /*9690*/  SHFL.BFLY PT, R0, R3, 0x1, 0x1f ;  /* 0x0c201f0003007f89 */ /* 0x000f2e00000e0000 */
[----:B------:R-:W-:Y:S08]  /*96a0*/  MUFU.EX2 R196, R196 ;  /* 0x000000c400c47308 */ /* 0x000ff00000000800 */
[----:B------:R-:W-:Y:S08]  /*96b0*/  MUFU.EX2 R187, R187 ;  /* 0x000000bb00bb7308 */ /* 0x000ff00000000800 */
[----:B------:R-:W-:Y:S01]  /*96c0*/  MUFU.EX2 R198, R198 ;  /* 0x000000c600c67308 */ /* 0x000fe20000000800 */
[----:B----4-:R-:W-:-:S07]  /*96d0*/  FMNMX.FTZ R3, R3, R0, !PT ;  /* 0x0000000003037209 */ /* 0x010fce0007810000 */
[----:B------:R-:W-:Y:S01]  /*96e0*/  MUFU.EX2 R161, R161 ;  /* 0x000000a100a17308 */ /* 0x000fe20000000800 */
[C---:B------:R-:W-:Y:S01]  /*96f0*/  FADD.FTZ R0, -R3.reuse, R20 ;  /* 0x0000001403007221 */ /* 0x040fe20000010100 */
[----:B------:R-:W-:-:S03]  /*9700*/  FMUL.FTZ R156, R3, UR5 ;  /* 0x00000005039c7c20 */ /* 0x000fc60008410000 */
[----:B------:R-:W-:Y:S01]  /*9710*/  FMUL.FTZ R0, R0, UR5 ;  /* 0x0000000500007c20 */ /* 0x000fe20008410000 */
[--C-:B------:R-:W-:Y:S01]  /*9720*/  FFMA.FTZ R209, R185, UR5, -R156.reuse ;  /* 0x00000005b9d17c23 */ /* 0x100fe2000801089c */
[--C-:B------:R-:W-:Y:S01]  /*9730*/  FFMA.FTZ R160, R184, UR5, -R156.reuse ;  /* 0x00000005b8a07c23 */ /* 0x100fe2000801089c */
[--C-:B------:R-:W-:Y:S01]  /*9740*/  FFMA.FTZ R211, R186, UR5, -R156.reuse ;  /* 0x00000005bad37c23 */ /* 0x100fe2000801089c */
[--C-:B------:R-:W-:Y:S01]  /*9750*/  FFMA.FTZ R164, R189, UR5, -R156.reuse ;  /* 0x00000005bda47c23 */ /* 0x100fe2000801089c */
[--C-:B------:R-:W-:Y:S01]  /*9760*/  FFMA.FTZ R205, R176, UR5, -R156.reuse ;  /* 0x00000005b0cd7c23 */ /* 0x100fe2000801089c */
[----:B------:R-:W-:Y:S01]  /*9770*/  MUFU.EX2 R0, R0 ;  /* 0x0000000000007308 */ /* 0x000fe20000000800 */
[--C-:B------:R-:W-:Y:S01]  /*9780*/  FFMA.FTZ R168, R178, UR5, -R156.reuse ;  /* 0x00000005b2a87c23 */ /* 0x100fe2000801089c */
[--C-:B------:R-:W-:Y:S01]  /*9790*/  FFMA.FTZ R207, R179, UR5, -R156.reuse ;  /* 0x00000005b3cf7c23 */ /* 0x100fe2000801089c */
[--C-:B------:R-:W-:Y:S01]  /*97a0*/  FFMA.FTZ R199, R166, UR5, -R156.reuse ;  /* 0x00000005a6c77c23 */ /* 0x100fe2000801089c */
[--C-:B------:R-:W-:Y:S01]  /*97b0*/  FFMA.FTZ R172, R157, UR5, -R156.reuse ;  /* 0x000000059dac7c23 */ /* 0x100fe2000801089c */
[--C-:B------:R-:W-:Y:S01]  /*97c0*/  FFMA.FTZ R203, R174, UR5, -R156.reuse ;  /* 0x00000005aecb7c23 */ /* 0x100fe2000801089c */
[----:B---3--:R-:W-:Y:S01]  /*97d0*/  FADD.FTZ R174, R210, R15 ;  /* 0x0000000fd2ae7221 */ /* 0x008fe20000010000 */
[--C-:B------:R-:W-:Y:S01]  /*97e0*/  FFMA.FTZ R201, R170, UR5, -R156.reuse ;  /* 0x00000005aac97c23 */ /* 0x100fe2000801089c */
[----:B------:R-:W3:Y:S01]  /*97f0*/  MUFU.EX2 R209, R209 ;  /* 0x000000d100d17308 */ /* 0x000ee20000000800 */
[--C-:B------:R-:W-:Y:S01]  /*9800*/  FFMA.FTZ R170, R171, UR5, -R156.reuse ;  /* 0x00000005abaa7c23 */ /* 0x100fe2000801089c */
[----:B------:R-:W-:Y:S01]  /*9810*/  FFMA.FTZ R157, R162, UR5, -R156 ;  /* 0x00000005a29d7c23 */ /* 0x000fe2000801089c */
[----:B0-----:R-:W-:Y:S01]  /*9820*/  FADD.FTZ R171, R197, R174 ;  /* 0x000000aec5ab7221 */ /* 0x001fe20000010000 */
[--C-:B------:R-:W-:Y:S01]  /*9830*/  FFMA.FTZ R175, R175, UR5, -R156.reuse ;  /* 0x00000005afaf7c23 */ /* 0x100fe2000801089c */
[--C-:B------:R-:W-:Y:S01]  /*9840*/  FFMA.FTZ R163, R163, UR5, -R156.reuse ;  /* 0x00000005a3a37c23 */ /* 0x100fe2000801089c */
[--C-:B------:R-:W-:Y:S01]  /*9850*/  FFMA.FTZ R167, R167, UR5, -R156.reuse ;  /* 0x00000005a7a77c23 */ /* 0x100fe2000801089c */
[----:B-1----:R-:W-:Y:S01]  /*9860*/  FADD.FTZ R174, R204, R171 ;  /* 0x000000abccae7221 */ /* 0x002fe20000010000 */
[----:B------:R-:W0:Y:S01]  /*9870*/  MUFU.EX2 R160, R160 ;  /* 0x000000a000a07308 */ /* 0x000e220000000800 */
[--C-:B------:R-:W-:Y:S01]  /*9880*/  FFMA.FTZ R154, R154, UR5, -R156.reuse ;  /* 0x000000059a9a7c23 */ /* 0x100fe2000801089c */
[--C-:B------:R-:W-:Y:S01]  /*9890*/  FFMA.FTZ R155, R155, UR5, -R156.reuse ;  /* 0x000000059b9b7c23 */ /* 0x100fe2000801089c */
[--C-:B------:R-:W-:Y:S01]  /*98a0*/  FFMA.FTZ R158, R158, UR5, -R156.reuse ;  /* 0x000000059e9e7c23 */ /* 0x100fe2000801089c */
[----:B------:R-:W-:Y:S01]  /*98b0*/  FFMA.FTZ R156, R159, UR5, -R156 ;  /* 0x000000059f9c7c23 */ /* 0x000fe2000801089c */
[----:B--2---:R-:W-:Y:S01]  /*98c0*/  FADD.FTZ R159, R177, R174 ;  /* 0x000000aeb19f7221 */ /* 0x004fe20000010000 */
[----:B------:R-:W-:-:S02]  /*98d0*/  F2FP.BF16.F32.PACK_AB R210, R197, R210 ;  /* 0x000000d2c5d2723e */ /* 0x000fc400000010ff */
[----:B------:R-:W1:Y:S01]  /*98e0*/  MUFU.EX2 R211, R211 ;  /* 0x000000d300d37308 */ /* 0x000e620000000800 */
[----:B---3--:R-:W-:Y:S01]  /*98f0*/  FFMA.FTZ R165, R0, R14, R209 ;  /* 0x0000000e00a57223 */ /* 0x008fe200000100d1 */
[----:B------:R-:W-:-:S06]  /*9900*/  F2FP.BF16.F32.PACK_AB R204, R177, R204 ;  /* 0x000000ccb1cc723e */ /* 0x000fcc00000010ff */
[----:B------:R-:W2:Y:S01]  /*9910*/  MUFU.EX2 R164, R164 ;  /* 0x000000a400a47308 */ /* 0x000ea20000000800 */
[C---:B0-----:R-:W-:Y:S01]  /*9920*/  FADD.FTZ R166, R160.reuse, R165 ;  /* 0x000000a5a0a67221 */ /* 0x041fe20000010000 */
[----:B------:R-:W-:-:S06]  /*9930*/  F2FP.BF16.F32.PACK_AB R209, R160, R209 ;  /* 0x000000d1a0d1723e */ /* 0x000fcc00000010ff */
[----:B------:R-:W0:Y:S01]  /*9940*/  MUFU.EX2 R205, R205 ;  /* 0x000000cd00cd7308 */ /* 0x000e220000000800 */
[----:B-1----:R-:W-:-:S07]  /*9950*/  FADD.FTZ R165, R211, R166 ;  /* 0x000000a6d3a57221 */ /* 0x002fce0000010000 */
[----:B------:R-:W1:Y:S01]  /*9960*/  MUFU.EX2 R168, R168 ;  /* 0x000000a800a87308 */ /* 0x000e620000000800 */
[C---:B--2---:R-:W-:Y:S01]  /*9970*/  FADD.FTZ R166, R164.reuse, R165 ;  /* 0x000000a5a4a67221 */ /* 0x044fe20000010000 */
[----:B------:R-:W-:-:S06]  /*9980*/  F2FP.BF16.F32.PACK_AB R211, R164, R211 ;  /* 0x000000d3a4d3723e */ /* 0x000fcc00000010ff */
[----:B------:R-:W2:Y:S08]  /*9990*/  MUFU.EX2 R207, R207 ;  /* 0x000000cf00cf7308 */ /* 0x000eb00000000800 */
[----:B------:R-:W3:Y:S08]  /*99a0*/  MUFU.EX2 R172, R172 ;  /* 0x000000ac00ac7308 */ /* 0x000ef00000000800 */
[----:B------:R-:W4:Y:S08]  /*99b0*/  MUFU.EX2 R201, R201 ;  /* 0x000000c900c97308 */ /* 0x000f300000000800 */
[----:B------:R0:W-:Y:S08]  /*99c0*/  MUFU.EX2 R14, R157 ;  /* 0x0000009d000e7308 */ /* 0x0001f00000000800 */
[----:B------:R-:W5:Y:S01]  /*99d0*/  MUFU.EX2 R170, R170 ;  /* 0x000000aa00aa7308 */ /* 0x000f620000000800 */
[----:B0-----:R-:W-:Y:S01]  /*99e0*/  FADD.FTZ R157, R205, R166 ;  /* 0x000000a6cd9d7221 */ /* 0x001fe20000010000 */
[----:B------:R-:W-:Y:S01]  /*99f0*/  FADD.FTZ R166, R206, R159 ;  /* 0x0000009fcea67221 */ /* 0x000fe20000010000 */
[----:B-1----:R-:W-:-:S02]  /*9a00*/  F2FP.BF16.F32.PACK_AB R205, R168, R205 ;  /* 0x000000cda8cd723e */ /* 0x002fc400000010ff */
[----:B------:R-:W-:Y:S01]  /*9a10*/  FADD.FTZ R160, R168, R157 ;  /* 0x0000009da8a07221 */ /* 0x000fe20000010000 */
[C---:B------:R-:W-:Y:S01]  /*9a20*/  FADD.FTZ R159, R191.reuse, R166 ;  /* 0x000000a6bf9f7221 */ /* 0x040fe20000010000 */
[----:B------:R-:W-:Y:S01]  /*9a30*/  F2FP.BF16.F32.PACK_AB R206, R191, R206 ;  /* 0x000000cebfce723e */ /* 0x000fe200000010ff */
[----:B------:R-:W0:Y:S01]  /*9a40*/  MUFU.EX2 R203, R203 ;  /* 0x000000cb00cb7308 */ /* 0x000e220000000800 */
[----:B--2---:R-:W-:Y:S01]  /*9a50*/  FADD.FTZ R157, R207, R160 ;  /* 0x000000a0cf9d7221 */ /* 0x004fe20000010000 */
[----:B------:R-:W-:Y:S01]  /*9a60*/  FADD.FTZ R164, R200, R159 ;  /* 0x0000009fc8a47221 */ /* 0x000fe20000010000 */
[C---:B---3--:R-:W-:Y:S02]  /*9a70*/  F2FP.BF16.F32.PACK_AB R207, R172.reuse, R207 ;  /* 0x000000cfaccf723e */ /* 0x048fe400000010ff */
[----:B------:R-:W-:Y:S01]  /*9a80*/  FADD.FTZ R160, R172, R157 ;  /* 0x0000009daca07221 */ /* 0x000fe20000010000 */
[C---:B------:R-:W-:Y:S01]  /*9a90*/  FADD.FTZ R159, R181.reuse, R164 ;  /* 0x000000a4b59f7221 */ /* 0x040fe20000010000 */
[----:B------:R-:W-:Y:S01]  /*9aa0*/  F2FP.BF16.F32.PACK_AB R200, R181, R200 ;  /* 0x000000c8b5c8723e */ /* 0x000fe200000010ff */
[----:B------:R-:W1:Y:S01]  /*9ab0*/  MUFU.EX2 R162, R175 ;  /* 0x000000af00a27308 */ /* 0x000e620000000800 */
[----:B----4-:R-:W-:Y:S01]  /*9ac0*/  FADD.FTZ R157, R201, R160 ;  /* 0x000000a0c99d7221 */ /* 0x010fe20000010000 */
[----:B------:R-:W-:Y:S01]  /*9ad0*/  FADD.FTZ R164, R202, R159 ;  /* 0x0000009fcaa47221 */ /* 0x000fe20000010000 */
[----:B-----5:R-:W-:-:S02]  /*9ae0*/  F2FP.BF16.F32.PACK_AB R201, R170, R201 ;  /* 0x000000c9aac9723e */ /* 0x020fc400000010ff */
[----:B------:R-:W-:Y:S01]  /*9af0*/  FADD.FTZ R160, R170, R157 ;  /* 0x0000009daaa07221 */ /* 0x000fe20000010000 */
[C---:B------:R-:W-:Y:S01]  /*9b00*/  FADD.FTZ R159, R169.reuse, R164 ;  /* 0x000000a4a99f7221 */ /* 0x040fe20000010000 */
[----:B------:R-:W-:Y:S01]  /*9b10*/  F2FP.BF16.F32.PACK_AB R202, R169, R202 ;  /* 0x000000caa9ca723e */ /* 0x000fe200000010ff */
[----:B------:R-:W2:Y:S01]  /*9b20*/  MUFU.EX2 R15, R163 ;  /* 0x000000a3000f7308 */ /* 0x000ea20000000800 */
[----:B0-----:R-:W-:-:S07]  /*9b30*/  FADD.FTZ R157, R203, R160 ;  /* 0x000000a0cb9d7221 */ /* 0x001fce0000010000 */
[----:B------:R-:W0:Y:S01]  /*9b40*/  MUFU.EX2 R199, R199 ;  /* 0x000000c700c77308 */ /* 0x000e220000000800 */
[C---:B-1----:R-:W-:Y:S01]  /*9b50*/  FADD.FTZ R157, R162.reuse, R157 ;  /* 0x0000009da29d7221 */ /* 0x042fe20000010000 */
[----:B------:R-:W-:-:S03]  /*9b60*/  F2FP.BF16.F32.PACK_AB R203, R162, R203 ;  /* 0x000000cba2cb723e */ /* 0x000fc600000010ff */
[----:B------:R-:W-:-:S03]  /*9b70*/  FADD.FTZ R160, R14, R157 ;  /* 0x0000009d0ea07221 */ /* 0x000fc60000010000 */
[----:B------:R-:W1:Y:S01]  /*9b80*/  MUFU.EX2 R167, R167 ;  /* 0x000000a700a77308 */ /* 0x000e620000000800 */
[C---:B--2---:R-:W-:Y:S01]  /*9b90*/  FADD.FTZ R160, R15.reuse, R160 ;  /* 0x000000a00fa07221 */ /* 0x044fe20000010000 */
[----:B------:R-:W-:-:S06]  /*9ba0*/  F2FP.BF16.F32.PACK_AB R197, R15, R14 ;  /* 0x0000000e0fc5723e */ /* 0x000fcc00000010ff */
[----:B------:R-:W-:Y:S01]  /*9bb0*/  MUFU.EX2 R21, R21 ;  /* 0x0000001500157308 */ /* 0x000fe20000000800 */
[----:B------:R-:W-:Y:S02]  /*9bc0*/  WARPGROUP.DEPBAR.LE gsb0, 0x0 ;  /* 0x00008000000079c5 */ /* 0x000fe40000010000 */
[----:B0-----:R-:W-:Y:S01]  /*9bd0*/  FADD.FTZ R160, R199, R160 ;  /* 0x000000a0c7a07221 */ /* 0x001fe20000010000 */
[----:B------:R-:W-:Y:S04]  /*9be0*/  @!P1 SYNCS.ARRIVE.TRANS64.RED.A1T0 RZ, [UR6], RZ ;  /* 0x000000ffffff99a7 */ /* 0x000fe80008100406 */
[----:B------:R0:W2:Y:S01]  /*9bf0*/  MUFU.EX2 R193, R154 ;  /* 0x0000009a00c17308 */ /* 0x0000a20000000800 */
[C---:B-1----:R-:W-:Y:S01]  /*9c00*/  FADD.FTZ R160, R167.reuse, R160 ;  /* 0x000000a0a7a07221 */ /* 0x042fe20000010000 */
[----:B------:R-:W-:Y:S01]  /*9c10*/  F2FP.BF16.F32.PACK_AB R199, R167, R199 ;  /* 0x000000c7a7c7723e */ /* 0x000fe200000010ff */
[----:B------:R-:W-:Y:S01]  /*9c20*/  @!P1 SYNCS.ARRIVE.TRANS64.RED.A1T0 RZ, [UR4], RZ ;  /* 0x000000ffffff99a7 */ /* 0x000fe20008100404 */
[----:B------:R-:W-:-:S04]  /*9c30*/  UIADD3 UR4, UR7, -0x1, URZ ;  /* 0xffffffff07047890 */ /* 0x000fc8000fffe03f */
[----:B------:R-:W1:Y:S01]  /*9c40*/  MUFU.EX2 R152, R152 ;  /* 0x0000009800987308 */ /* 0x000e620000000800 */
[----:B0-----:R-:W-:Y:S01]  /*9c50*/  FADD.FTZ R154, R196, R159 ;  /* 0x0000009fc49a7221 */ /* 0x001fe20000010000 */
[C---:B------:R-:W-:Y:S01]  /*9c60*/  F2FP.BF16.F32.PACK_AB R196, R187.reuse, R196 ;  /* 0x000000c4bbc4723e */ /* 0x040fe200000010ff */
[----:B------:R-:W-:Y:S02]  /*9c70*/  IMAD.U32 R224, RZ, RZ, UR4 ;  /* 0x00000004ffe07e24 */ /* 0x000fe4000f8e00ff */
[----:B------:R-:W-:-:S03]  /*9c80*/  FADD.FTZ R157, R187, R154 ;  /* 0x0000009abb9d7221 */ /* 0x000fc60000010000 */
[----:B------:R-:W0:Y:S01]  /*9c90*/  MUFU.EX2 R155, R155 ;  /* 0x0000009b009b7308 */ /* 0x000e220000000800 */
[----:B------:R-:W-:Y:S01]  /*9ca0*/  FADD.FTZ R154, R198, R157 ;  /* 0x0000009dc69a7221 */ /* 0x000fe20000010000 */
[----:B--2---:R-:W-:Y:S01]  /*9cb0*/  FADD.FTZ R160, R193, R160 ;  /* 0x000000a0c1a07221 */ /* 0x004fe20000010000 */
[C---:B------:R-:W-:Y:S02]  /*9cc0*/  F2FP.BF16.F32.PACK_AB R198, R161.reuse, R198 ;  /* 0x000000c6a1c6723e */ /* 0x040fe400000010ff */
[----:B------:R-:W-:-:S03]  /*9cd0*/  FADD.FTZ R154, R161, R154 ;  /* 0x0000009aa19a7221 */ /* 0x000fc60000010000 */
[----:B------:R-:W2:Y:S01]  /*9ce0*/  MUFU.EX2 R153, R153 ;  /* 0x0000009900997308 */ /* 0x000ea20000000800 */
[----:B------:R-:W-:Y:S01]  /*9cf0*/  FADD.FTZ R15, R21, R154 ;  /* 0x0000009a150f7221 */ /* 0x000fe20000010000 */
[C---:B-1----:R-:W-:Y:S01]  /*9d00*/  F2FP.BF16.F32.PACK_AB R192, R152.reuse, R21 ;  /* 0x0000001598c0723e */ /* 0x042fe200000010ff */
[----:B------:R-:W-:Y:S02]  /*9d10*/  IMAD.MOV.U32 R21, RZ, RZ, R4 ;  /* 0x000000ffff157224 */ /* 0x000fe400078e0004 */
[----:B------:R-:W-:-:S03]  /*9d20*/  FADD.FTZ R14, R152, R15 ;  /* 0x0000000f980e7221 */ /* 0x000fc60000010000 */
[----:B------:R-:W1:Y:S01]  /*9d30*/  MUFU.EX2 R195, R158 ;  /* 0x0000009e00c37308 */ /* 0x000e620000000800 */
[C---:B0-----:R-:W-:Y:S01]  /*9d40*/  FADD.FTZ R160, R155.reuse, R160 ;  /* 0x000000a09ba07221 */ /* 0x041fe20000010000 */
[----:B------:R-:W-:-:S06]  /*9d50*/  F2FP.BF16.F32.PACK_AB R193, R155, R193 ;  /* 0x000000c19bc1723e */ /* 0x000fcc00000010ff */
[----:B------:R-:W0:Y:S01]  /*9d60*/  MUFU.EX2 R20, R173 ;  /* 0x000000ad00147308 */ /* 0x000e220000000800 */
[----:B--2---:R-:W-:-:S07]  /*9d70*/  FADD.FTZ R15, R153, R14 ;  /* 0x0000000e990f7221 */ /* 0x004fce0000010000 */
[----:B------:R-:W2:Y:S01]  /*9d80*/  MUFU.EX2 R156, R156 ;  /* 0x0000009c009c7308 */ /* 0x000ea20000000800 */
[----:B-1----:R-:W-:Y:S01]  /*9d90*/  FADD.FTZ R160, R195, R160 ;  /* 0x000000a0c3a07221 */ /* 0x002fe20000010000 */
[C---:B0-----:R-:W-:Y:S01]  /*9da0*/  FADD.FTZ R15, R20.reuse, R15 ;  /* 0x0000000f140f7221 */ /* 0x041fe20000010000 */
[----:B------:R-:W-:Y:S01]  /*9db0*/  F2FP.BF16.F32.PACK_AB R194, R20, R153 ;  /* 0x0000009914c2723e */ /* 0x000fe200000010ff */
[----:B------:R-:W-:Y:S02]  /*9dc0*/  IMAD.MOV.U32 R20, RZ, RZ, R3 ;  /* 0x000000ffff147224 */ /* 0x000fe400078e0003 */
[C---:B--2---:R-:W-:Y:S01]  /*9dd0*/  FADD.FTZ R14, R156.reuse, R160 ;  /* 0x000000a09c0e7221 */ /* 0x044fe20000010000 */
[----:B------:R-:W-:Y:S01]  /*9de0*/  F2FP.BF16.F32.PACK_AB R195, R156, R195 ;  /* 0x000000c39cc3723e */ /* 0x000fe200000010ff */
[----:B------:R-:W-:Y:S06]  /*9df0*/  @P2 BRA `(.L_x_277) ;  /* 0xffffffc000542947 */ /* 0x000fec000383ffff */
.L_x_268:
        /* <DEDUP_REMOVED lines=131> */
.L_x_278:
[----:B------:R-:W-:Y:S01]  /*a630*/  IMAD R11, R16, 0x8, R5 ;  /* 0x00000008100b7824 */ /* 0x000fe200078e0205 */
[----:B------:R-:W-:-:S04]  /*a640*/  SHF.L.U32 R0, R17, 0x1f, RZ ;  /* 0x0000001f11007819 */ /* 0x000fc800000006ff */
[----:B------:R0:W1:Y:S01]  /*a650*/  SYNCS.PHASECHK.TRANS64.TRYWAIT P2, [R11+URZ+0x38850], R0 ;  /* 0x038850000b0075a7 */ /* 0x000062000804017f */
[----:B------:R-:W-:Y:S05]  /*a660*/  @!P0 BRA `(.L_x_279) ;  /* 0x0000000000048947 */ /* 0x000fea0003800000 */
[----:B------:R-:W-:Y:S01]  /*a670*/  BPT.TRAP 0x1 ;  /* 0x000000040000795c */ /* 0x000fe20000300000 */
.L_x_279:
[----:B-1----:R-:W-:Y:S05]  /*a680*/  @P2 BRA `(.L_x_280) ;  /* 0x0000000000082947 */ /* 0x002fea0003800000 */
[----:B------:R-:W1:Y:S02]  /*a690*/  SYNCS.PHASECHK.TRANS64.TRYWAIT P0, [R11+URZ+0x38850], R0 ;  /* 0x038850000b0075a7 */ /* 0x000e64000800017f */
[----:B-1----:R-:W-:Y:S05]  /*a6a0*/  @!P0 BRA `(.L_x_281) ;  /* 0x0000008c004c8947 */ /* 0x002fea0003800000 */
.L_x_280:
[----:B------:R-:W-:Y:S05]  /*a6b0*/  WARPSYNC.ALL ;  /* 0x0000000000007948 */ /* 0x000fea0003800000 */
[----:B------:R-:W-:Y:S01]  /*a6c0*/  VIADD R5, R5, 0x400 ;  /* 0x0000040005057836 */ /* 0x000fe20000000000 */
[----:B------:R-:W-:Y:S01]  /*a6d0*/  MOV R7, 0x40000040 ;  /* 0x4000004000077802 */ /* 0x000fe20000000f00 */
[----:B------:R-:W-:Y:S01]  /*a6e0*/  WARPGROUP.ARRIVE ;  /* 0x00000000000079c5 */ /* 0x000fe20000000000 */
[----:B------:R-:W-:Y:S01]  /*a6f0*/  IMAD.MOV.U32 R9, RZ, RZ, 0x40000040 ;  /* 0x40000040ff097424 */ /* 0x000fe200078e00ff */
[----:B01----:R-:W0:Y:S01]  /*a700*/  SHFL.BFLY PT, R0, R15, 0x2, 0x1f ;  /* 0x0c401f000f007f89 */ /* 0x003e2200000e0000 */
[----:B------:R-:W-:Y:S01]  /*a710*/  SHF.R.U32.HI R5, RZ, 0x4, R5 ;  /* 0x00000004ff057819 */ /* 0x000fe20000011605 */
[----:B------:R-:W-:Y:S01]  /*a720*/  @!P1 VIADD R11, R11, 0x38860 ;  /* 0x000388600b0b9836 */ /* 0x000fe20000000000 */
[----:B------:R-:W-:Y:S01]  /*a730*/  R2UR UR7, R7 ;  /* 0x00000000070772ca */ /* 0x000fe200000e0000 */
[----:B------:R-:W-:Y:S01]  /*a740*/  IMAD.MOV.U32 R7, RZ, RZ, 0x40000040 ;  /* 0x40000040ff077424 */ /* 0x000fe200078e00ff */
[----:B------:R-:W-:Y:S01]  /*a750*/  LOP3.LUT R5, R5, 0x3fff, RZ, 0xc0, !PT ;  /* 0x00003fff05057812 */ /* 0x000fe200078ec0ff */
[----:B------:R-:W-:Y:S01]  /*a760*/  IMAD.U32 R13, RZ, RZ, UR5 ;  /* 0x00000005ff0d7e24 */ /* 0x000fe2000f8e00ff */
[----:B------:R-:W-:Y:S01]  /*a770*/  @!P1 PRMT R11, RZ, 0x654, R11 ;  /* 0x00000654ff0b9816 */ /* 0x000fe2000000000b */
[----:B------:R-:W-:Y:S01]  /*a780*/  VIADD R216, R216, 0x1 ;  /* 0x00000001d8d87836 */ /* 0x000fe20000000000 */
[----:B------:R-:W-:-:S05]  /*a790*/  LOP3.LUT R5, R5, 0x2800000, RZ, 0xfc, !PT ;  /* 0x0280000005057812 */ /* 0x000fca00078efcff */
[C---:B------:R-:W-:Y:S02]  /*a7a0*/  IMAD R6, R16.reuse, 0xa00, R5 ;  /* 0x00000a0010067824 */ /* 0x040fe400078e0205 */
[----:B------:R-:W1:Y:S01]  /*a7b0*/  SHFL.BFLY PT, R5, R14, 0x2, 0x1f ;  /* 0x0c401f000e057f89 */ /* 0x000e6200000e0000 */
[----:B------:R-:W-:Y:S02]  /*a7c0*/  VIADD R16, R16, 0x1 ;  /* 0x0000000110107836 */ /* 0x000fe40000000000 */
[C---:B------:R-:W-:Y:S01]  /*a7d0*/  R2UR UR6, R6.reuse ;  /* 0x00000000060672ca */ /* 0x040fe200000e0000 */
[----:B------:R-:W-:Y:S02]  /*a7e0*/  VIADD R8, R6, 0x80 ;  /* 0x0000008006087836 */ /* 0x000fe40000000000 */
[----:B------:R-:W-:Y:S01]  /*a7f0*/  ISETP.NE.AND P2, PT, R16, 0x2, PT ;  /* 0x000000021000780c */ /* 0x000fe20003f45270 */
[----:B0-----:R-:W-:-:S03]  /*a800*/  FADD.FTZ R0, R0, R15 ;  /* 0x0000000f00007221 */ /* 0x001fc60000010000 */
[----:B------:R-:W-:-:S06]  /*a810*/  SEL R16, R16, RZ, P2 ;  /* 0x000000ff10107207 */ /* 0x000fcc0001000000 */
[----:B------:R-:W-:Y:S01]  /*a820*/  HGMMA.64x256x16.F32.BF16 R24, R208, gdesc[UR4].tnspB, R24, gsb0 ;  /* 0x43e00004d0187df0 */ /* 0x000fe20008001818 */
[----:B------:R-:W-:Y:S01]  /*a830*/  R2UR UR6, R8 ;  /* 0x00000000080672ca */ /* 0x000fe200000e0000 */
[----:B------:R-:W-:Y:S01]  /*a840*/  VIADD R8, R6, 0x100 ;  /* 0x0000010006087836 */ /* 0x000fe20000000000 */
[----:B------:R-:W-:Y:S01]  /*a850*/  R2UR UR7, R9 ;  /* 0x00000000090772ca */ /* 0x000fe200000e0000 */
[----:B------:R-:W-:Y:S02]  /*a860*/  IMAD.MOV.U32 R9, RZ, RZ, 0x40000040 ;  /* 0x40000040ff097424 */ /* 0x000fe400078e00ff */
[----:B-1----:R-:W-:Y:S02]  /*a870*/  FADD.FTZ R2, R5, R14 ;  /* 0x0000000e05027221 */ /* 0x002fe40000010000 */
[----:B------:R-:W0:Y:S02]  /*a880*/  SHFL.BFLY PT, R5, R0, 0x1, 0x1f ;  /* 0x0c201f0000057f89 */ /* 0x000e2400000e0000 */
[----:B0-----:R-:W-:Y:S01]  /*a890*/  FADD.FTZ R10, R0, R5 ;  /* 0x00000005000a7221 */ /* 0x001fe20000010000 */
[----:B------:R-:W-:Y:S01]  /*a8a0*/  IMAD.MOV.U32 R5, RZ, RZ, RZ ;  /* 0x000000ffff057224 */ /* 0x000fe200078e00ff */
[----:B------:R-:W-:-:S03]  /*a8b0*/  SEL R0, RZ, 0x1, P2 ;  /* 0x00000001ff007807 */ /* 0x000fc60001000000 */
[----:B------:R-:W-:Y:S02]  /*a8c0*/  FSETP.NE.FTZ.AND P0, PT, R10, RZ, PT ;  /* 0x000000ff0a00720b */ /* 0x000fe40003f15000 */
[----:B------:R-:W-:Y:S01]  /*a8d0*/  LOP3.LUT R17, R17, R0, RZ, 0x3c, !PT ;  /* 0x0000000011117212 */ /* 0x000fe200078e3cff */
[----:B------:R-:W-:Y:S01]  /*a8e0*/  IMAD.MOV.U32 R0, RZ, RZ, -0x800000 ;  /* 0xff800000ff007424 */ /* 0x000fe200078e00ff */
[----:B------:R-:W-:Y:S02]  /*a8f0*/  WARPGROUP.DEPBAR.LE gsb0, 0x0 ;  /* 0x00008000000079c5 */ /* 0x000fe40000010000 */
[----:B------:R-:W-:-:S07]  /*a900*/  WARPGROUP.ARRIVE ;  /* 0x00000000000079c5 */ /* 0x000fce0000000000 */
[----:B------:R-:W-:Y:S01]  /*a910*/  HGMMA.64x256x16.F32.BF16 R24, R204, gdesc[UR4].tnspB, R24, gsb0 ;  /* 0x43e00004cc187df0 */ /* 0x000fe20008001818 */
[----:B------:R-:W-:Y:S01]  /*a920*/  R2UR UR6, R8 ;  /* 0x00000000080672ca */ /* 0x000fe200000e0000 */
[C---:B------:R-:W-:Y:S01]  /*a930*/  VIADD R8, R6.reuse, 0x180 ;  /* 0x0000018006087836 */ /* 0x040fe20000000000 */
[----:B------:R-:W-:Y:S01]  /*a940*/  R2UR UR7, R9 ;  /* 0x00000000090772ca */ /* 0x000fe200000e0000 */
[----:B------:R-:W-:Y:S01]  /*a950*/  IMAD.MOV.U32 R9, RZ, RZ, 0x40000040 ;  /* 0x40000040ff097424 */ /* 0x000fe200078e00ff */
[----:B------:R-:W-:Y:S01]  /*a960*/  IADD3 R6, R6, 0x200, RZ ;  /* 0x0000020006067810 */ /* 0x000fe20007ffe0ff */
[----:B------:R-:W-:Y:S02]  /*a970*/  WARPGROUP.DEPBAR.LE gsb0, 0x0 ;  /* 0x00008000000079c5 */ /* 0x000fe40000010000 */
[----:B------:R-:W-:-:S15]  /*a980*/  WARPGROUP.ARRIVE ;  /* 0x00000000000079c5 */ /* 0x000fde0000000000 */
[----:B------:R-:W-:-:S05]  /*a990*/  NOP ;  /* 0x0000000000007918 */ /* 0x000fca0000000000 */
[----:B------:R-:W-:Y:S01]  /*a9a0*/  HGMMA.64x256x16.F32.BF16 R24, R200, gdesc[UR4].tnspB, R24, gsb0 ;  /* 0x43e00004c8187df0 */ /* 0x000fe20008001818 */
[----:B------:R-:W-:Y:S02]  /*a9b0*/  R2UR UR6, R8 ;  /* 0x00000000080672ca */ /* 0x000fe400000e0000 */
[----:B------:R-:W-:Y:S01]  /*a9c0*/  R2UR UR7, R9 ;  /* 0x00000000090772ca */ /* 0x000fe200000e0000 */
[----:B------:R-:W0:Y:S02]  /*a9d0*/  @P0 MUFU.LG2 R8, R10 ;  /* 0x0000000a00080308 */ /* 0x000e240000000c00 */
[----:B0-----:R-:W-:Y:S01]  /*a9e0*/  @P0 FMUL.FTZ R8, R8, 0.69314718246459960938 ;  /* 0x3f31721808080820 */ /* 0x001fe20000410000 */
[----:B------:R-:W-:Y:S02]  /*a9f0*/  WARPGROUP.DEPBAR.LE gsb0, 0x0 ;  /* 0x00008000000079c5 */ /* 0x000fe40000010000 */
[----:B------:R-:W-:-:S15]  /*aa00*/  WARPGROUP.ARRIVE ;  /* 0x00000000000079c5 */ /* 0x000fde0000000000 */
[----:B------:R-:W-:-:S04]  /*aa10*/  NOP ;  /* 0x0000000000007918 */ /* 0x000fc80000000000 */
[----:B------:R-:W-:Y:S01]  /*aa20*/  HGMMA.64x256x16.F32.BF16 R24, R196, gdesc[UR4].tnspB, R24, gsb0 ;  /* 0x43e00004c4187df0 */ /* 0x000fe20008001818 */
[----:B------:R-:W-:Y:S01]  /*aa30*/  R2UR UR6, R6 ;  /* 0x00000000060672ca */ /* 0x000fe200000e0000 */
[----:B------:R-:W-:Y:S01]  /*aa40*/  IMAD.MOV.U32 R6, RZ, RZ, RZ ;  /* 0x000000ffff067224 */ /* 0x000fe200078e00ff */
[----:B------:R-:W-:Y:S02]  /*aa50*/  R2UR UR7, R7 ;  /* 0x00000000070772ca */ /* 0x000fe400000e0000 */
[----:B------:R-:W0:Y:S03]  /*aa60*/  SHFL.BFLY PT, R7, R2, 0x1, 0x1f ;  /* 0x0c201f0002077f89 */ /* 0x000e2600000e0000 */
[----:B------:R-:W-:Y:S01]  /*aa70*/  @P0 MUFU.RCP R6, R10 ;  /* 0x0000000a00060308 */ /* 0x000fe20000001000 */
[----:B0-----:R-:W-:Y:S01]  /*aa80*/  FADD.FTZ R12, R2, R7 ;  /* 0x00000007020c7221 */ /* 0x001fe20000010000 */
[----:B------:R-:W-:Y:S01]  /*aa90*/  IMAD.U32 R7, RZ, RZ, UR5 ;  /* 0x00000005ff077e24 */ /* 0x000fe2000f8e00ff */
[----:B------:R-:W-:-:S03]  /*aaa0*/  MOV R2, 0xff800000 ;  /* 0xff80000000027802 */ /* 0x000fc60000000f00 */
[----:B------:R-:W-:Y:S01]  /*aab0*/  FSETP.NE.FTZ.AND P3, PT, R12, RZ, PT ;  /* 0x000000ff0c00720b */ /* 0x000fe20003f75000 */
[----:B------:R-:W-:-:S04]  /*aac0*/  @P0 FMUL.FTZ R7, R7, 0.69314718246459960938 ;  /* 0x3f31721807070820 */ /* 0x000fc80000410000 */
[----:B------:R-:W-:Y:S01]  /*aad0*/  @P0 FFMA.FTZ R2, R7, R4, R8 ;  /* 0x0000000407020223 */ /* 0x000fe20000010008 */
[----:B------:R-:W-:-:S07]  /*aae0*/  PLOP3.LUT P0, PT, PT, PT, PT, 0x8, 0x0 ;  /* 0x000000000000781c */ /* 0x000fce0003f0e170 */
[----:B------:R-:W0:Y:S01]  /*aaf0*/  @P3 MUFU.LG2 R9, R12 ;  /* 0x0000000c00093308 */ /* 0x000e220000000c00 */
[----:B------:R-:W-:-:S07]  /*ab00*/  @P3 FMUL.FTZ R13, R13, 0.69314718246459960938 ;  /* 0x3f3172180d0d3820 */ /* 0x000fce0000410000 */
[----:B------:R-:W1:Y:S01]  /*ab10*/  @P3 MUFU.RCP R5, R12 ;  /* 0x0000000c00053308 */ /* 0x000e620000001000 */
[----:B0-----:R-:W-:-:S04]  /*ab20*/  @P3 FMUL.FTZ R10, R9, 0.69314718246459960938 ;  /* 0x3f317218090a3820 */ /* 0x001fc80000410000 */
[----:B------:R-:W-:Y:S01]  /*ab30*/  @P3 FFMA.FTZ R0, R13, R3, R10 ;  /* 0x000000030d003223 */ /* 0x000fe2000001000a */
[----:B------:R-:W-:Y:S02]  /*ab40*/  WARPGROUP.DEPBAR.LE gsb0, 0x0 ;  /* 0x00008000000079c5 */ /* 0x000fe40000010000 */
[----:B------:R-:W-:-:S06]  /*ab50*/  WARPGROUP.ARRIVE ;  /* 0x00000000000079c5 */ /* 0x000fcc0000000000 */
[----:B------:R-:W-:Y:S03]  /*ab60*/  HGMMA.64x256x16.F32.BF16 R24, R192, gdesc[UR4].tnspB, R24, gsb0 ;  /* 0x43e00004c0187df0 */ /* 0x000fe60008001818 */
[----:B------:R-:W-:Y:S02]  /*ab70*/  WARPGROUP.DEPBAR.LE gsb0, 0x0 ;  /* 0x00008000000079c5 */ /* 0x000fe40000010000 */
[----:B------:R0:W-:Y:S01]  /*ab80*/  @!P1 SYNCS.ARRIVE.TRANS64.RED.A1T0 RZ, [R11+URZ], RZ ;  /* 0x000000ff0bff99a7 */ /* 0x0001e2000810043f */
[-C--:B-1----:R-:W-:Y:S01]  /*ab90*/  FMUL.FTZ R3, R83, R5.reuse ;  /* 0x0000000553037220 */ /* 0x082fe20000410000 */
        /* <DEDUP_REMOVED lines=126> */
[----:B0-----:R-:W-:-:S07]  /*b380*/  FMUL.FTZ R151, R151, R5 ;  /* 0x0000000597977220 */ /* 0x001fce0000410000 */
.L_x_260:
[----:B------:R-:W0:Y:S01]  /*b390*/  S2R R5, SR_CgaCtaId ;  /* 0x0000000000057919 */ /* 0x000e220000008800 */
[----:B------:R-:W-:Y:S01]  /*b3a0*/  MOV R152, 0x400 ;  /* 0x0000040000987802 */ /* 0x000fe20000000f00 */
[----:B------:R-:W-:Y:S01]  /*b3b0*/  BSSY B0, `(.L_x_282) ;  /* 0x00002bf000007945 */ /* 0x000fe20003800000 */
[----:B------:R-:W-:Y:S02]  /*b3c0*/  BAR.SYNC.DEFER_BLOCKING 0x5, 0x120 ;  /* 0x0144800000007b1d */ /* 0x000fe40000010000 */
[----:B0-----:R-:W-:-:S05]  /*b3d0*/  LEA R152, R5, R152, 0x18 ;  /* 0x0000009805987211 */ /* 0x001fca00078ec0ff */
[----:B------:R-:W0:Y:S02]  /*b3e0*/  LDS.128 R4, [R152+0x388d0] ;  /* 0x0388d00098047984 */ /* 0x000e240000000c00 */
[----:B0-----:R-:W-:Y:S01]  /*b3f0*/  R2UR UR5, R6 ;  /* 0x00000000060572ca */ /* 0x001fe200000e0000 */
[----:B------:R-:W-:Y:S06]  /*b400*/  BAR.ARV 0x4, 0x120 ;  /* 0x0104800000007b1d */ /* 0x000fec0000002000 */
[----:B------:R-:W-:Y:S08]  /*b410*/  @P0 BRA `(.L_x_283) ;  /* 0x0000001c00a80947 */ /* 0x000ff00003800000 */
[----:B------:R-:W0:Y:S01]  /*b420*/  S2R R11, SR_SWINHI ;  /* 0x00000000000b7919 */ /* 0x000e220000002f00 */
[----:B------:R-:W-:Y:S01]  /*b430*/  F2FP.BF16.F32.PACK_AB R24, R25, R24 ;  /* 0x000000181918723e */ /* 0x000fe200000010ff */
[----:B------:R-:W-:Y:S01]  /*b440*/  ULDC.64 UR10, c[0x0][0x208] ;  /* 0x00008200000a7ab9 */ /* 0x000fe20000000a00 */
[----:B------:R-:W-:Y:S01]  /*b450*/  F2FP.BF16.F32.PACK_AB R25, R164, R26 ;  /* 0x0000001aa419723e */ /* 0x000fe200000010ff */
[----:B------:R-:W-:Y:S01]  /*b460*/  BAR.SYNC.DEFER_BLOCKING 0x1, 0x100 ;  /* 0x0044000000007b1d */ /* 0x000fe20000010000 */
        /* <DEDUP_REMOVED lines=14> */
[----:B------:R-:W-:Y:S02]  /*b550*/  MOV R8, R152 ;  /* 0x0000009800087202 */ /* 0x000fe40000000f00 */
[----:B0-----:R-:W-:-:S02]  /*b560*/  MOV R9, R11 ;  /* 0x0000000b00097202 */ /* 0x001fc40000000f00 */
[----:B------:R-:W-:Y:S02]  /*b570*/  F2FP.BF16.F32.PACK_AB R51, R158, R51 ;  /* 0x000000339e33723e */ /* 0x000fe400000010ff */
[----:B------:R-:W-:Y:S01]  /*b580*/  F2FP.BF16.F32.PACK_AB R57, R157, R58 ;  /* 0x0000003a9d39723e */ /* 0x000fe200000010ff */
[----:B------:R-:W-:Y:S01]  /*b590*/  IMAD.WIDE R110, R221, 0x2, R8 ;  /* 0x00000002dd6e7825 */ /* 0x000fe200078e0208 */
[----:B------:R-:W-:Y:S02]  /*b5a0*/  F2FP.BF16.F32.PACK_AB R64, R65, R64 ;  /* 0x000000404140723e */ /* 0x000fe400000010ff */
[----:B------:R-:W-:Y:S02]  /*b5b0*/  F2FP.BF16.F32.PACK_AB R58, R61, R60 ;  /* 0x0000003c3d3a723e */ /* 0x000fe400000010ff */
[C---:B------:R-:W-:Y:S02]  /*b5c0*/  IADD3 R175, P1, R110.reuse, 0x20, RZ ;  /* 0x000000206eaf7810 */ /* 0x040fe40007f3e0ff */
[----:B------:R-:W-:-:S02]  /*b5d0*/  LOP3.LUT R11, R110, 0x380, RZ, 0xc0, !PT ;  /* 0x000003806e0b7812 */ /* 0x000fc400078ec0ff */
[C---:B------:R-:W-:Y:S01]  /*b5e0*/  IADD3 R177, P0, R110.reuse, 0x40, RZ ;  /* 0x000000406eb17810 */ /* 0x040fe20007f1e0ff */
[--C-:B------:R-:W-:Y:S01]  /*b5f0*/  IMAD.X R13, RZ, RZ, R111.reuse, P1 ;  /* 0x000000ffff0d7224 */ /* 0x100fe200008e066f */
[C---:B------:R-:W-:Y:S02]  /*b600*/  IADD3 R179, P4, R110.reuse, 0x60, RZ ;  /* 0x000000606eb37810 */ /* 0x040fe40007f9e0ff */
[C---:B------:R-:W-:Y:S01]  /*b610*/  IADD3 R183, P6, R110.reuse, 0x4020, RZ ;  /* 0x000040206eb77810 */ /* 0x040fe20007fde0ff */
[--C-:B------:R-:W-:Y:S01]  /*b620*/  IMAD.X R15, RZ, RZ, R111.reuse, P0 ;  /* 0x000000ffff0f7224 */ /* 0x100fe200000e066f */
[C---:B------:R-:W-:Y:S01]  /*b630*/  IADD3 R185, P5, R110.reuse, 0x4040, RZ ;  /* 0x000040406eb97810 */ /* 0x040fe20007fbe0ff */
[--C-:B------:R-:W-:Y:S01]  /*b640*/  IMAD.X R21, RZ, RZ, R111.reuse, P4 ;  /* 0x000000ffff157224 */ /* 0x100fe200020e066f */
[C---:B------:R-:W-:Y:S01]  /*b650*/  IADD3 R187, P2, R110.reuse, 0x4060, RZ ;  /* 0x000040606ebb7810 */ /* 0x040fe20007f5e0ff */
[--C-:B------:R-:W-:Y:S01]  /*b660*/  IMAD.X R39, RZ, RZ, R111.reuse, P6 ;  /* 0x000000ffff277224 */ /* 0x100fe200030e066f */
[C---:B------:R-:W-:Y:S01]  /*b670*/  IADD3 R189, P1, R110.reuse, 0x8000, RZ ;  /* 0x000080006ebd7810 */ /* 0x040fe20007f3e0ff */
[--C-:B------:R-:W-:Y:S01]  /*b680*/  IMAD.X R47, RZ, RZ, R111.reuse, P5 ;  /* 0x000000ffff2f7224 */ /* 0x100fe200028e066f */
[----:B------:R-:W-:Y:S01]  /*b690*/  IADD3 R181, P3, R110, 0x4000, RZ ;  /* 0x000040006eb57810 */ /* 0x000fe20007f7e0ff */
[--C-:B------:R-:W-:Y:S01]  /*b6a0*/  IMAD.X R55, RZ, RZ, R111.reuse, P2 ;  /* 0x000000ffff377224 */ /* 0x100fe200010e066f */
[----:B------:R-:W-:Y:S01]  /*b6b0*/  SHF.R.U64 R11, R11, 0x3, RZ ;  /* 0x000000030b0b7819 */ /* 0x000fe200000012ff */
[----:B------:R-:W-:Y:S01]  /*b6c0*/  IMAD.X R63, RZ, RZ, R111, P1 ;  /* 0x000000ffff3f7224 */ /* 0x000fe200008e066f */
[----:B------:R-:W-:-:S02]  /*b6d0*/  LOP3.LUT R12, R175, 0x380, RZ, 0xc0, !PT ;  /* 0x00000380af0c7812 */ /* 0x000fc400078ec0ff */
[----:B------:R-:W-:Y:S02]  /*b6e0*/  IADD3.X R31, RZ, R111, RZ, P3, !PT ;  /* 0x0000006fff1f7210 */ /* 0x000fe40001ffe4ff */
[----:B------:R-:W-:Y:S02]  /*b6f0*/  LOP3.LUT R14, R177, 0x380, RZ, 0xc0, !PT ;  /* 0x00000380b10e7812 */ /* 0x000fe400078ec0ff */
[C---:B------:R-:W-:Y:S02]  /*b700*/  IADD3 R191, P0, R110.reuse, 0x8020, RZ ;  /* 0x000080206ebf7810 */ /* 0x040fe40007f1e0ff */
[C---:B------:R-:W-:Y:S02]  /*b710*/  IADD3 R193, P4, R110.reuse, 0x8040, RZ ;  /* 0x000080406ec17810 */ /* 0x040fe40007f9e0ff */
[C---:B------:R-:W-:Y:S01]  /*b720*/  IADD3 R195, P3, R110.reuse, 0x8060, RZ ;  /* 0x000080606ec37810 */ /* 0x040fe20007f7e0ff */
[--C-:B------:R-:W-:Y:S01]  /*b730*/  IMAD.X R71, RZ, RZ, R111.reuse, P0 ;  /* 0x000000ffff477224 */ /* 0x100fe200000e066f */
[C---:B------:R-:W-:Y:S01]  /*b740*/  IADD3 R197, P6, R110.reuse, 0xc000, RZ ;  /* 0x0000c0006ec57810 */ /* 0x040fe20007fde0ff */
[----:B------:R-:W-:Y:S01]  /*b750*/  IMAD.X R79, RZ, RZ, R111, P4 ;  /* 0x000000ffff4f7224 */ /* 0x000fe200020e066f */
[----:B------:R-:W-:-:S02]  /*b760*/  IADD3 R4, P5, R110, 0xc020, RZ ;  /* 0x0000c0206e047810 */ /* 0x000fc40007fbe0ff */
[C---:B------:R-:W-:Y:S01]  /*b770*/  IADD3 R106, P2, R110.reuse, 0xc040, RZ ;  /* 0x0000c0406e6a7810 */ /* 0x040fe20007f5e0ff */
[--C-:B------:R-:W-:Y:S01]  /*b780*/  IMAD.X R99, RZ, RZ, R111.reuse, P6 ;  /* 0x000000ffff637224 */ /* 0x100fe200030e066f */
[----:B------:R-:W-:Y:S01]  /*b790*/  IADD3 R6, P1, R110, 0xc060, RZ ;  /* 0x0000c0606e067810 */ /* 0x000fe20007f3e0ff */
[--C-:B------:R-:W-:Y:S01]  /*b7a0*/  IMAD.X R103, RZ, RZ, R111.reuse, P5 ;  /* 0x000000ffff677224 */ /* 0x100fe200028e066f */
[----:B------:R-:W-:Y:S01]  /*b7b0*/  LOP3.LUT R20, R179, 0x380, RZ, 0xc0, !PT ;  /* 0x00000380b3147812 */ /* 0x000fe200078ec0ff */
[--C-:B------:R-:W-:Y:S01]  /*b7c0*/  IMAD.X R107, RZ, RZ, R111.reuse, P2 ;  /* 0x000000ffff6b7224 */ /* 0x100fe200010e066f */
[----:B------:R-:W-:Y:S01]  /*b7d0*/  LOP3.LUT R110, R11, R110, RZ, 0x3c, !PT ;  /* 0x0000006e0b6e7212 */ /* 0x000fe200078e3cff */
[----:B------:R-:W-:Y:S01]  /*b7e0*/  IMAD.X R11, RZ, RZ, R111, P1 ;  /* 0x000000ffff0b7224 */ /* 0x000fe200008e066f */
[----:B------:R-:W-:Y:S02]  /*b7f0*/  LOP3.LUT R30, R181, 0x380, RZ, 0xc0, !PT ;  /* 0x00000380b51e7812 */ /* 0x000fe400078ec0ff */
[----:B------:R-:W-:-:S02]  /*b800*/  SHF.R.U64 R12, R12, 0x3, RZ ;  /* 0x000000030c0c7819 */ /* 0x000fc400000012ff */
[----:B------:R-:W-:Y:S02]  /*b810*/  LOP3.LUT R38, R183, 0x380, RZ, 0xc0, !PT ;  /* 0x00000380b7267812 */ /* 0x000fe400078ec0ff */
[----:B------:R-:W-:Y:S02]  /*b820*/  SHF.R.U64 R14, R14, 0x3, RZ ;  /* 0x000000030e0e7819 */ /* 0x000fe400000012ff */
[----:B------:R-:W-:Y:S02]  /*b830*/  LOP3.LUT R46, R185, 0x380, RZ, 0xc0, !PT ;  /* 0x00000380b92e7812 */ /* 0x000fe400078ec0ff */
[----:B------:R-:W-:Y:S02]  /*b840*/  SHF.R.U64 R20, R20, 0x3, RZ ;  /* 0x0000000314147819 */ /* 0x000fe400000012ff */
[----:B------:R-:W-:Y:S02]  /*b850*/  LOP3.LUT R54, R187, 0x380, RZ, 0xc0, !PT ;  /* 0x00000380bb367812 */ /* 0x000fe400078ec0ff */
[----:B------:R-:W-:-:S02]  /*b860*/  IADD3.X R95, RZ, R111, RZ, P3, !PT ;  /* 0x0000006fff5f7210 */ /* 0x000fc40001ffe4ff */
[----:B------:R-:W-:Y:S02]  /*b870*/  SHF.R.U64 R30, R30, 0x3, RZ ;  /* 0x000000031e1e7819 */ /* 0x000fe400000012ff */
[----:B------:R-:W-:Y:S02]  /*b880*/  LOP3.LUT R62, R189, 0x380, RZ, 0xc0, !PT ;  /* 0x00000380bd3e7812 */ /* 0x000fe400078ec0ff */
[----:B------:R-:W-:Y:S02]  /*b890*/  LOP3.LUT R98, R197, 0x380, RZ, 0xc0, !PT ;  /* 0x00000380c5627812 */ /* 0x000fe400078ec0ff */
[----:B------:R-:W-:Y:S02]  /*b8a0*/  MOV R110, R110 ;  /* 0x0000006e006e7202 */ /* 0x000fe40000000f00 */
[----:B------:R-:W-:Y:S02]  /*b8b0*/  LOP3.LUT R12, R12, R175, RZ, 0x3c, !PT ;  /* 0x000000af0c0c7212 */ /* 0x000fe400078e3cff */
[----:B------:R-:W-:Y:S01]  /*b8c0*/  SHF.R.U64 R38, R38, 0x3, RZ ;  /* 0x0000000326267819 */ /* 0x000fe200000012ff */
[----:B------:R-:W-:Y:S01]  /*b8d0*/  STSM.16.M88.4 [R110], R24 ;  /* 0x000000186e007844 */ /* 0x000fe20000000200 */
[----:B------:R-:W-:-:S02]  /*b8e0*/  LOP3.LUT R70, R191, 0x380, RZ, 0xc0, !PT ;  /* 0x00000380bf467812 */ /* 0x000fc400078ec0ff */
[----:B------:R-:W-:Y:S02]  /*b8f0*/  LOP3.LUT R111, R106, 0x380, RZ, 0xc0, !PT ;  /* 0x000003806a6f7812 */ /* 0x000fe400078ec0ff */
[----:B------:R-:W-:Y:S02]  /*b900*/  LOP3.LUT R14, R14, R177, RZ, 0x3c, !PT ;  /* 0x000000b10e0e7212 */ /* 0x000fe400078e3cff */
[----:B------:R-:W-:Y:S02]  /*b910*/  SHF.R.U64 R46, R46, 0x3, RZ ;  /* 0x000000032e2e7819 */ /* 0x000fe400000012ff */
[----:B------:R-:W-:Y:S02]  /*b920*/  LOP3.LUT R78, R193, 0x380, RZ, 0xc0, !PT ;  /* 0x00000380c14e7812 */ /* 0x000fe400078ec0ff */
[----:B------:R-:W-:Y:S02]  /*b930*/  LOP3.LUT R20, R20, R179, RZ, 0x3c, !PT ;  /* 0x000000b314147212 */ /* 0x000fe400078e3cff */
[----:B------:R-:W-:-:S02]  /*b940*/  SHF.R.U64 R54, R54, 0x3, RZ ;  /* 0x0000000336367819 */ /* 0x000fc400000012ff */
[----:B------:R-:W-:Y:S02]  /*b950*/  LOP3.LUT R94, R195, 0x380, RZ, 0xc0, !PT ;  /* 0x00000380c35e7812 */ /* 0x000fe400078ec0ff */
[----:B------:R-:W-:Y:S02]  /*b960*/  LOP3.LUT R30, R30, R181, RZ, 0x3c, !PT ;  /* 0x000000b51e1e7212 */ /* 0x000fe400078e3cff */
[----:B------:R-:W-:Y:S02]  /*b970*/  SHF.R.U64 R62, R62, 0x3, RZ ;  /* 0x000000033e3e7819 */ /* 0x000fe400000012ff */
[----:B------:R-:W-:Y:S02]  /*b980*/  SHF.R.U64 R98, R98, 0x3, RZ ;  /* 0x0000000362627819 */ /* 0x000fe400000012ff */
[----:B------:R-:W-:Y:S02]  /*b990*/  LOP3.LUT R175, R6, 0x380, RZ, 0xc0, !PT ;  /* 0x0000038006af7812 */ /* 0x000fe400078ec0ff */
[----:B------:R-:W-:-:S02]  /*b9a0*/  LOP3.LUT R38, R38, R183, RZ, 0x3c, !PT ;  /* 0x000000b726267212 */ /* 0x000fc400078e3cff */
[----:B------:R-:W-:Y:S02]  /*b9b0*/  SHF.R.U64 R70, R70, 0x3, RZ ;  /* 0x0000000346467819 */ /* 0x000fe400000012ff */
[----:B------:R-:W-:Y:S02]  /*b9c0*/  LOP3.LUT R102, R4, 0x380, RZ, 0xc0, !PT ;  /* 0x0000038004667812 */ /* 0x000fe400078ec0ff */
[----:B------:R-:W-:Y:S02]  /*b9d0*/  SHF.R.U64 R111, R111, 0x3, RZ ;  /* 0x000000036f6f7819 */ /* 0x000fe400000012ff */
[----:B------:R-:W-:Y:S02]  /*b9e0*/  MOV R13, R12 ;  /* 0x0000000c000d7202 */ /* 0x000fe40000000f00 */
[----:B------:R-:W-:Y:S02]  /*b9f0*/  LOP3.LUT R46, R46, R185, RZ, 0x3c, !PT ;  /* 0x000000b92e2e7212 */ /* 0x000fe400078e3cff */
[----:B------:R-:W-:Y:S01]  /*ba00*/  SHF.R.U64 R78, R78, 0x3, RZ ;  /* 0x000000034e4e7819 */ /* 0x000fe200000012ff */
[----:B------:R-:W-:Y:S01]  /*ba10*/  STSM.16.M88.4 [R13], R32 ;  /* 0x000000200d007844 */ /* 0x000fe20000000200 */
[----:B------:R-:W-:-:S02]  /*ba20*/  MOV R14, R14 ;  /* 0x0000000e000e7202 */ /* 0x000fc40000000f00 */
[----:B------:R-:W-:Y:S02]  /*ba30*/  LOP3.LUT R54, R54, R187, RZ, 0x3c, !PT ;  /* 0x000000bb36367212 */ /* 0x000fe400078e3cff */
[----:B------:R-:W-:Y:S01]  /*ba40*/  SHF.R.U64 R94, R94, 0x3, RZ ;  /* 0x000000035e5e7819 */ /* 0x000fe200000012ff */
[----:B------:R-:W-:Y:S01]  /*ba50*/  STSM.16.M88.4 [R14], R40 ;  /* 0x000000280e007844 */ /* 0x000fe20000000200 */
[----:B------:R-:W-:Y:S02]  /*ba60*/  MOV R20, R20 ;  /* 0x0000001400147202 */ /* 0x000fe40000000f00 */
[----:B------:R-:W-:Y:S02]  /*ba70*/  LOP3.LUT R62, R62, R189, RZ, 0x3c, !PT ;  /* 0x000000bd3e3e7212 */ /* 0x000fe400078e3cff */
[----:B------:R-:W-:Y:S01]  /*ba80*/  LOP3.LUT R98, R98, R197, RZ, 0x3c, !PT ;  /* 0x000000c562627212 */ /* 0x000fe200078e3cff */
[----:B------:R-:W-:Y:S01]  /*ba90*/  STSM.16.M88.4 [R20], R48 ;  /* 0x0000003014007844 */ /* 0x000fe20000000200 */
[----:B------:R-:W-:-:S02]  /*baa0*/  SHF.R.U64 R175, R175, 0x3, RZ ;  /* 0x00000003afaf7819 */ /* 0x000fc400000012ff */
[----:B------:R-:W-:Y:S02]  /*bab0*/  MOV R30, R30 ;  /* 0x0000001e001e7202 */ /* 0x000fe40000000f00 */
[----:B------:R-:W-:Y:S02]  /*bac0*/  F2FP.BF16.F32.PACK_AB R59, R156, R59 ;  /* 0x0000003b9c3b723e */ /* 0x000fe400000010ff */
[----:B------:R-:W-:Y:S02]  /*bad0*/  F2FP.BF16.F32.PACK_AB R65, R155, R66 ;  /* 0x000000429b41723e */ /* 0x000fe400000010ff */
[----:B------:R-:W-:Y:S01]  /*bae0*/  F2FP.BF16.F32.PACK_AB R72, R73, R72 ;  /* 0x000000484948723e */ /* 0x000fe200000010ff */
[----:B------:R-:W-:Y:S01]  /*baf0*/  STSM.16.M88.4 [R30], R56 ;  /* 0x000000381e007844 */ /* 0x000fe20000000200 */
[----:B------:R-:W-:Y:S02]  /*bb00*/  LOP3.LUT R70, R70, R191, RZ, 0x3c, !PT ;  /* 0x000000bf46467212 */ /* 0x000fe400078e3cff */
[----:B------:R-:W-:-:S02]  /*bb10*/  SHF.R.U64 R29, R102, 0x3, RZ ;  /* 0x00000003661d7819 */ /* 0x000fc400000012ff */
[----:B------:R-:W-:Y:S02]  /*bb20*/  LOP3.LUT R106, R111, R106, RZ, 0x3c, !PT ;  /* 0x0000006a6f6a7212 */ /* 0x000fe400078e3cff */
[----:B------:R-:W-:Y:S02]  /*bb30*/  MOV R38, R38 ;  /* 0x0000002600267202 */ /* 0x000fe40000000f00 */
[----:B------:R-:W-:Y:S02]  /*bb40*/  F2FP.BF16.F32.PACK_AB R66, R69, R68 ;  /* 0x000000444542723e */ /* 0x000fe400000010ff */
[----:B------:R-:W-:Y:S02]  /*bb50*/  F2FP.BF16.F32.PACK_AB R67, R154, R67 ;  /* 0x000000439a43723e */ /* 0x000fe400000010ff */
[----:B------:R-:W-:Y:S02]  /*bb60*/  F2FP.BF16.F32.PACK_AB R73, R153, R74 ;  /* 0x0000004a9949723e */ /* 0x000fe400000010ff */
[----:B------:R-:W-:Y:S01]  /*bb70*/  F2FP.BF16.F32.PACK_AB R80, R81, R80 ;  /* 0x000000505150723e */ /* 0x000fe200000010ff */
[----:B------:R-:W-:Y:S01]  /*bb80*/  STSM.16.M88.4 [R38], R64 ;  /* 0x0000004026007844 */ /* 0x000fe20000000200 */
[----:B------:R-:W-:-:S02]  /*bb90*/  R2UR UR6, R215 ;  /* 0x00000000d70672ca */ /* 0x000fc400000e0000 */
[----:B------:R-:W-:Y:S02]  /*bba0*/  R2UR UR4, R214 ;  /* 0x00000000d60472ca */ /* 0x000fe400000e0000 */
[----:B------:R-:W-:Y:S02]  /*bbb0*/  LOP3.LUT R78, R78, R193, RZ, 0x3c, !PT ;  /* 0x000000c14e4e7212 */ /* 0x000fe400078e3cff */
[----:B------:R-:W-:Y:S02]  /*bbc0*/  MOV R46, R46 ;  /* 0x0000002e002e7202 */ /* 0x000fe40000000f00 */
[----:B------:R-:W-:Y:S02]  /*bbd0*/  F2FP.BF16.F32.PACK_AB R74, R77, R76 ;  /* 0x0000004c4d4a723e */ /* 0x000fe400000010ff */
[----:B------:R-:W-:Y:S02]  /*bbe0*/  F2FP.BF16.F32.PACK_AB R75, R19, R75 ;  /* 0x0000004b134b723e */ /* 0x000fe400000010ff */
[----:B------:R-:W-:-:S02]  /*bbf0*/  F2FP.BF16.F32.PACK_AB R81, R3, R82 ;  /* 0x000000520351723e */ /* 0x000fc400000010ff */
[----:B------:R-:W-:Y:S01]  /*bc00*/  LOP3.LUT R94, R94, R195, RZ, 0x3c, !PT ;  /* 0x000000c35e5e7212 */ /* 0x000fe200078e3cff */
[----:B------:R-:W-:Y:S01]  /*bc10*/  STSM.16.M88.4 [R46], R72 ;  /* 0x000000482e007844 */ /* 0x000fe20000000200 */
[----:B------:R-:W-:Y:S01]  /*bc20*/  MOV R54, R54 ;  /* 0x0000003600367202 */ /* 0x000fe20000000f00 */
[----:B------:R-:W-:Y:S01]  /*bc30*/  USHF.L.U64.HI UR9, UR4, 0x2, UR6 ;  /* 0x0000000204097899 */ /* 0x000fe20008010206 */
[----:B------:R-:W-:Y:S01]  /*bc40*/  F2FP.BF16.F32.PACK_AB R82, R85, R84 ;  /* 0x000000545552723e */ /* 0x000fe200000010ff */
[----:B------:R-:W-:Y:S01]  /*bc50*/  USHF.L.U32 UR8, UR4, 0x2, URZ ;  /* 0x0000000204087899 */ /* 0x000fe2000800063f */
[----:B------:R-:W-:Y:S01]  /*bc60*/  F2FP.BF16.F32.PACK_AB R83, R83, R86 ;  /* 0x000000565353723e */ /* 0x000fe200000010ff */
[----:B------:R-:W-:Y:S01]  /*bc70*/  ULDC.64 UR6, c[0x0][0xbd8] ;  /* 0x0002f60000067ab9 */ /* 0x000fe20000000a00 */
[----:B------:R-:W-:Y:S01]  /*bc80*/  LOP3.LUT R10, R175, R6, RZ, 0x3c, !PT ;  /* 0x00000006af0a7212 */ /* 0x000fe200078e3cff */
[----:B------:R-:W-:Y:S01]  /*bc90*/  UISETP.NE.U32.AND UP0, UPT, UR6, URZ, UPT ;  /* 0x0000003f0600728c */ /* 0x000fe2000bf05070 */
[----:B------:R-:W-:Y:S01]  /*bca0*/  MOV R62, R62 ;  /* 0x0000003e003e7202 */ /* 0x000fe20000000f00 */
[----:B------:R0:W-:Y:S01]  /*bcb0*/  STSM.16.M88.4 [R54], R80 ;  /* 0x0000005036007844 */ /* 0x0001e20000000200 */
[----:B------:R-:W-:Y:S01]  /*bcc0*/  MOV R12, R98 ;  /* 0x00000062000c7202 */ /* 0x000fe20000000f00 */
[----:B------:R-:W-:Y:S01]  /*bcd0*/  UISETP.NE.AND.EX UP0, UPT, UR7, URZ, UPT, UP0 ;  /* 0x0000003f0700728c */ /* 0x000fe2000bf05300 */
[----:B------:R-:W-:Y:S01]  /*bce0*/  F2FP.BF16.F32.PACK_AB R84, R89, R88 ;  /* 0x000000585954723e */ /* 0x000fe200000010ff */
[----:B------:R-:W-:Y:S01]  /*bcf0*/  UIADD3 UR4, UP1, UR8, UR6, URZ ;  /* 0x0000000608047290 */ /* 0x000fe2000ff3e03f */
[----:B------:R-:W-:-:S02]  /*bd00*/  F2FP.BF16.F32.PACK_AB R85, R91, R90 ;  /* 0x0000005a5b55723e */ /* 0x000fc400000010ff */
[----:B------:R-:W-:Y:S01]  /*bd10*/  F2FP.BF16.F32.PACK_AB R86, R93, R92 ;  /* 0x0000005c5d56723e */ /* 0x000fe200000010ff */
[----:B------:R-:W-:Y:S01]  /*bd20*/  UIADD3.X UR6, UR9, UR7, URZ, UP1, !UPT ;  /* 0x0000000709067290 */ /* 0x000fe20008ffe43f */
[----:B------:R-:W-:Y:S02]  /*bd30*/  F2FP.BF16.F32.PACK_AB R87, R165, R87 ;  /* 0x00000057a557723e */ /* 0x000fe400000010ff */
[----:B------:R-:W-:Y:S02]  /*bd40*/  F2FP.BF16.F32.PACK_AB R96, R97, R96 ;  /* 0x000000606160723e */ /* 0x000fe400000010ff */
[----:B------:R-:W-:Y:S01]  /*bd50*/  LOP3.LUT R102, R29, R4, RZ, 0x3c, !PT ;  /* 0x000000041d667212 */ /* 0x000fe200078e3cff */
[----:B------:R-:W-:Y:S01]  /*bd60*/  STSM.16.M88.4 [R62], R84 ;  /* 0x000000543e007844 */ /* 0x000fe20000000200 */
[----:B------:R-:W-:Y:S02]  /*bd70*/  MOV R70, R70 ;  /* 0x0000004600467202 */ /* 0x000fe40000000f00 */
[----:B------:R-:W-:-:S02]  /*bd80*/  MOV R6, R106 ;  /* 0x0000006a00067202 */ /* 0x000fc40000000f00 */
[----:B------:R-:W-:Y:S02]  /*bd90*/  F2FP.BF16.F32.PACK_AB R97, R167, R166 ;  /* 0x000000a6a761723e */ /* 0x000fe400000010ff */
[----:B------:R-:W-:Y:S02]  /*bda0*/  F2FP.BF16.F32.PACK_AB R98, R101, R100 ;  /* 0x000000646562723e */ /* 0x000fe400000010ff */
[----:B------:R-:W-:Y:S02]  /*bdb0*/  F2FP.BF16.F32.PACK_AB R99, R169, R168 ;  /* 0x000000a8a963723e */ /* 0x000fe400000010ff */
[----:B------:R-:W-:Y:S02]  /*bdc0*/  F2FP.BF16.F32.PACK_AB R104, R105, R104 ;  /* 0x000000686968723e */ /* 0x000fe400000010ff */
[----:B------:R-:W-:Y:S01]  /*bdd0*/  F2FP.BF16.F32.PACK_AB R112, R113, R112 ;  /* 0x000000707170723e */ /* 0x000fe200000010ff */
[----:B------:R-:W-:Y:S01]  /*bde0*/  STSM.16.M88.4 [R70], R96 ;  /* 0x0000006046007844 */ /* 0x000fe20000000200 */
        /* <DEDUP_REMOVED lines=17> */
[----:B------:R1:W-:Y:S01]  /*bf00*/  STSM.16.M88.4 [R12], R120 ;  /* 0x000000780c007844 */ /* 0x0003e20000000200 */
[----:B------:R-:W-:Y:S02]  /*bf10*/  MOV R102, R102 ;  /* 0x0000006600667202 */ /* 0x000fe40000000f00 */
[----:B------:R-:W-:Y:S02]  /*bf20*/  F2FP.BF16.F32.PACK_AB R130, R133, R132 ;  /* 0x000000848582723e */ /* 0x000fe400000010ff */
[----:B------:R-:W-:Y:S02]  /*bf30*/  F2FP.BF16.F32.PACK_AB R131, R135, R134 ;  /* 0x000000868783723e */ /* 0x000fe400000010ff */
[----:B------:R-:W-:-:S02]  /*bf40*/  F2FP.BF16.F32.PACK_AB R137, R139, R138 ;  /* 0x0000008a8b89723e */ /* 0x000fc400000010ff */
[----:B------:R-:W-:Y:S01]  /*bf50*/  F2FP.BF16.F32.PACK_AB R144, R145, R144 ;  /* 0x000000909190723e */ /* 0x000fe200000010ff */
[----:B------:R2:W-:Y:S01]  /*bf60*/  STSM.16.M88.4 [R102], R128 ;  /* 0x0000008066007844 */ /* 0x0005e20000000200 */
[----:B------:R-:W-:Y:S02]  /*bf70*/  F2FP.BF16.F32.PACK_AB R138, R141, R140 ;  /* 0x0000008c8d8a723e */ /* 0x000fe400000010ff */
[----:B------:R-:W-:Y:S02]  /*bf80*/  F2FP.BF16.F32.PACK_AB R139, R143, R142 ;  /* 0x0000008e8f8b723e */ /* 0x000fe400000010ff */
[----:B------:R-:W-:Y:S02]  /*bf90*/  F2FP.BF16.F32.PACK_AB R145, R147, R146 ;  /* 0x000000929391723e */ /* 0x000fe400000010ff */
[----:B------:R-:W-:Y:S01]  /*bfa0*/  MOV R4, R10 ;  /* 0x0000000a00047202 */ /* 0x000fe20000000f00 */
[----:B------:R2:W-:Y:S01]  /*bfb0*/  STSM.16.M88.4 [R6], R136 ;  /* 0x0000008806007844 */ /* 0x0005e20000000200 */
[----:B------:R-:W-:Y:S01]  /*bfc0*/  F2FP.BF16.F32.PACK_AB R146, R149, R148 ;  /* 0x000000949592723e */ /* 0x000fe200000010ff */
[----:B------:R-:W-:Y:S01]  /*bfd0*/  IMAD.U32 R10, RZ, RZ, UR4 ;  /* 0x00000004ff0a7e24 */ /* 0x000fe2000f8e00ff */
[----:B------:R-:W-:Y:S01]  /*bfe0*/  F2FP.BF16.F32.PACK_AB R147, R151, R150 ;  /* 0x000000969793723e */ /* 0x000fe200000010ff */
[----:B------:R-:W-:Y:S01]  /*bff0*/  IMAD.U32 R11, RZ, RZ, UR6 ;  /* 0x00000006ff0b7e24 */ /* 0x000fe2000f8e00ff */
[----:B------:R-:W-:Y:S01]  /*c000*/  PLOP3.LUT P1, PT, PT, PT, UP0, 0x80, 0x0 ;  /* 0x000000000000781c */ /* 0x000fe20003f2f008 */
[----:B------:R-:W-:-:S02]  /*c010*/  ULDC.64 UR6, c[0x0][0xbe0] ;  /* 0x0002f80000067ab9 */ /* 0x000fc40000000a00 */
[----:B------:R2:W-:Y:S01]  /*c020*/  STSM.16.M88.4 [R4], R144 ;  /* 0x0000009004007844 */ /* 0x0005e20000000200 */
[----:B------:R-:W-:Y:S09]  /*c030*/  BAR.SYNC.DEFER_BLOCKING 0x1, 0x100 ;  /* 0x0044000000007b1d */ /* 0x000ff20000010000 */
[----:B------:R-:W3:Y:S01]  /*c040*/  @P1 LDG.E R3, desc[UR10][R10.64] ;  /* 0x0000000a0a031981 */ /* 0x000ee2000c1e1900 */
[----:B------:R-:W-:Y:S01]  /*c050*/  UISETP.NE.U32.AND UP1, UPT, UR6, URZ, UPT ;  /* 0x0000003f0600728c */ /* 0x000fe2000bf25070 */
[----:B0-----:R-:W0:Y:S01]  /*c060*/  LDC R81, c[0x0][0xa88] ;  /* 0x0002a200ff517b82 */ /* 0x001e220000000800 */
[----:B------:R-:W-:Y:S01]  /*c070*/  LEA R13, R22, R18, 0x6 ;  /* 0x00000012160d7211 */ /* 0x000fe200078e30ff */
[----:B------:R-:W-:Y:S01]  /*c080*/  UMOV UR4, URZ ;  /* 0x0000003f00047c82 */ /* 0x000fe20008000000 */
[----:B------:R-:W-:-:S03]  /*c090*/  UISETP.NE.AND.EX UP1, UPT, UR7, URZ, UPT, UP1 ;  /* 0x0000003f0700728c */ /* 0x000fc6000bf25310 */
[----:B------:R-:W-:-:S03]  /*c0a0*/  IMAD.WIDE R8, R13, 0x2, R8 ;  /* 0x000000020d087825 */ /* 0x000fc600078e0208 */
[----:B------:R-:W-:Y:S02]  /*c0b0*/  PLOP3.LUT P2, PT, PT, PT, UP1, 0x80, 0x0 ;  /* 0x000000000000781c */ /* 0x000fe40003f4f018 */
[----:B------:R-:W-:-:S03]  /*c0c0*/  IADD3 R25, P0, R8, 0x1000, RZ ;  /* 0x0000100008197810 */ /* 0x000fc60007f1e0ff */
[----:B------:R-:W-:-:S04]  /*c0d0*/  @UP1 UIADD3 UR6, UP2, UR8, UR6, URZ ;  /* 0x0000000608061290 */ /* 0x000fc8000ff5e03f */
[----:B------:R-:W-:Y:S02]  /*c0e0*/  @UP1 UIADD3.X UR7, UR9, UR7, URZ, UP2, !UPT ;  /* 0x0000000709071290 */ /* 0x000fe400097fe43f */
[----:B-1----:R-:W-:-:S04]  /*c0f0*/  IMAD.U32 R12, RZ, RZ, UR6 ;  /* 0x00000006ff0c7e24 */ /* 0x002fc8000f8e00ff */
[----:B------:R-:W-:-:S05]  /*c100*/  IMAD.U32 R13, RZ, RZ, UR7 ;  /* 0x00000007ff0d7e24 */ /* 0x000fca000f8e00ff */
[----:B0-----:R2:W5:Y:S01]  /*c110*/  @P2 LDG.E R81, desc[UR10][R12.64] ;  /* 0x0000000a0c512981 */ /* 0x001562000c1e1900 */
[----:B---3--:R-:W-:Y:S01]  /*c120*/  @P1 R2UR UR4, R3 ;  /* 0x00000000030412ca */ /* 0x008fe200000e0000 */
[----:B--2---:R-:W-:-:S14]  /*c130*/  @P2 BRA `(.L_x_284) ;  /* 0x0000000000142947 */ /* 0x004fdc0003800000 */
[----:B------:R-:W-:Y:S05]  /*c140*/  @!P1 BRA `(.L_x_284) ;  /* 0x0000000000109947 */ /* 0x000fea0003800000 */
[----:B------:R-:W-:Y:S02]  /*c150*/  ULDC.64 UR6, c[0x0][0x208] ;  /* 0x0000820000067ab9 */ /* 0x000fe40000000a00 */
[----:B------:R-:W2:Y:S04]  /*c160*/  LDG.E R4, desc[UR6][R10.64] ;  /* 0x000000060a047981 */ /* 0x000ea8000c1e1900 */
[----:B-----5:R-:W2:Y:S02]  /*c170*/  LDG.E R81, desc[UR6][R10.64+0x4] ;  /* 0x000004060a517981 */ /* 0x020ea4000c1e1900 */
[----:B--2---:R-:W-:-:S07]  /*c180*/  IMAD.IADD R81, R81, 0x1, -R4 ;  /* 0x0000000151517824 */ /* 0x004fce00078e0a04 */
.L_x_284:
[----:B------:R-:W-:Y:S01]  /*c190*/  R2UR UR16, R213 ;  /* 0x00000000d51072ca */ /* 0x000fe200000e0000 */
[----:B------:R-:W-:Y:S01]  /*c1a0*/  ULDC.64 UR12, c[0x0][0xb70] ;  /* 0x0002dc00000c7ab9 */ /* 0x000fe20000000a00 */
[----:B------:R-:W-:Y:S01]  /*c1b0*/  R2UR UR15, R215 ;  /* 0x00000000d70f72ca */ /* 0x000fe200000e0000 */
[----:B------:R-:W-:Y:S01]  /*c1c0*/  USHF.R.S32.HI UR9, URZ, 0x1f, UR4 ;  /* 0x0000001f3f097899 */ /* 0x000fe20008011404 */
[----:B------:R-:W-:Y:S01]  /*c1d0*/  R2UR UR14, R214 ;  /* 0x00000000d60e72ca */ /* 0x000fe200000e0000 */
[----:B------:R-:W-:Y:S01]  /*c1e0*/  UMOV UR8, UR4 ;  /* 0x0000000400087c82 */ /* 0x000fe20008000000 */
[----:B------:R-:W-:Y:S01]  /*c1f0*/  IMAD R6, R212, 0x80, R220 ;  /* 0x00000080d4067824 */ /* 0x000fe200078e02dc */
[----:B------:R-:W-:Y:S01]  /*c200*/  LOP3.LUT R24, R25, 0x380, RZ, 0xc0, !PT ;  /* 0x0000038019187812 */ /* 0x000fe200078ec0ff */
[----:B------:R-:W-:Y:S01]  /*c210*/  ULDC.64 UR18, c[0x0][0x208] ;  /* 0x0000820000127ab9 */ /* 0x000fe20000000a00 */
[C---:B------:R-:W-:Y:S02]  /*c220*/  IADD3 R11, P1, R8.reuse, 0x2000, RZ ;  /* 0x00002000080b7810 */ /* 0x040fe40007f3e0ff */
[----:B------:R-:W-:-:S02]  /*c230*/  IADD3 R13, P2, R8, 0x3000, RZ ;  /* 0x00003000080d7810 */ /* 0x000fc40007f5e0ff */
[----:B------:R-:W-:Y:S01]  /*c240*/  USHF.R.S32.HI UR11, URZ, 0x1f, UR16 ;  /* 0x0000001f3f0b7899 */ /* 0x000fe20008011410 */
[----:B------:R-:W-:Y:S01]  /*c250*/  SHF.R.U64 R24, R24, 0x3, RZ ;  /* 0x0000000318187819 */ /* 0x000fe200000012ff */
[----:B------:R-:W-:Y:S01]  /*c260*/  USEL UR15, UR15, URZ, !UP0 ;  /* 0x0000003f0f0f7287 */ /* 0x000fe2000c000000 */
[----:B------:R-:W-:Y:S01]  /*c270*/  LOP3.LUT R10, R11, 0x380, RZ, 0xc0, !PT ;  /* 0x000003800b0a7812 */ /* 0x000fe200078ec0ff */
[----:B------:R-:W-:Y:S01]  /*c280*/  UIMAD UR10, UR11, UR12, URZ ;  /* 0x0000000c0b0a72a4 */ /* 0x000fe2000f8e023f */
[----:B------:R-:W-:Y:S01]  /*c290*/  SHF.R.S32.HI R3, RZ, 0x1f, R6 ;  /* 0x0000001fff037819 */ /* 0x000fe20000011406 */
[----:B------:R-:W-:Y:S01]  /*c2a0*/  UIMAD.WIDE.U32 UR6, UR16, UR12, UR8 ;  /* 0x0000000c100672a5 */ /* 0x000fe2000f8e0008 */
[----:B------:R-:W-:Y:S01]  /*c2b0*/  LOP3.LUT R12, R13, 0x380, RZ, 0xc0, !PT ;  /* 0x000003800d0c7812 */ /* 0x000fe200078ec0ff */
[----:B------:R-:W-:Y:S01]  /*c2c0*/  UIMAD UR10, UR16, UR13, UR10 ;  /* 0x0000000d100a72a4 */ /* 0x000fe2000f8e020a */
[----:B------:R-:W-:Y:S01]  /*c2d0*/  LOP3.LUT R24, R24, R25, RZ, 0x3c, !PT ;  /* 0x0000001918187212 */ /* 0x000fe200078e3cff */
[----:B------:R-:W-:Y:S01]  /*c2e0*/  USEL UR14, UR14, URZ, !UP0 ;  /* 0x0000003f0e0e7287 */ /* 0x000fe2000c000000 */
[----:B------:R-:W-:Y:S01]  /*c2f0*/  SHF.R.U64 R10, R10, 0x3, RZ ;  /* 0x000000030a0a7819 */ /* 0x000fe200000012ff */
[----:B------:R-:W-:Y:S01]  /*c300*/  ULDC.64 UR12, c[0x0][0xb78] ;  /* 0x0002de00000c7ab9 */ /* 0x000fe20000000a00 */
[----:B------:R-:W-:Y:S01]  /*c310*/  UIADD3 UR7, UR7, UR10, URZ ;  /* 0x0000000a07077290 */ /* 0x000fe2000fffe03f */
[----:B------:R-:W-:Y:S01]  /*c320*/  SHF.R.U64 R12, R12, 0x3, RZ ;  /* 0x000000030c0c7819 */ /* 0x000fe200000012ff */
[----:B------:R-:W-:Y:S01]  /*c330*/  UIMAD UR8, UR15, UR12, URZ ;  /* 0x0000000c0f0872a4 */ /* 0x000fe2000f8e023f */
[----:B------:R-:W-:Y:S01]  /*c340*/  IMAD.X R25, RZ, RZ, R9, P0 ;  /* 0x000000ffff197224 */ /* 0x000fe200000e0609 */
[----:B------:R-:W-:Y:S01]  /*c350*/  UIMAD.WIDE.U32 UR6, UR14, UR12, UR6 ;  /* 0x0000000c0e0672a5 */ /* 0x000fe2000f8e0006 */
[----:B------:R-:W-:Y:S01]  /*c360*/  IADD3 R73, P0, R8, 0x8000, RZ ;  /* 0x0000800008497810 */ /* 0x000fe20007f1e0ff */
[----:B------:R-:W-:Y:S01]  /*c370*/  UIMAD UR8, UR14, UR13, UR8 ;  /* 0x0000000d0e0872a4 */ /* 0x000fe2000f8e0208 */
[----:B------:R-:W-:-:S02]  /*c380*/  LOP3.LUT R10, R10, R11, RZ, 0x3c, !PT ;  /* 0x0000000b0a0a7212 */ /* 0x000fc400078e3cff */
[----:B------:R-:W-:Y:S01]  /*c390*/  LOP3.LUT R12, R12, R13, RZ, 0x3c, !PT ;  /* 0x0000000d0c0c7212 */ /* 0x000fe200078e3cff */
[----:B------:R-:W-:Y:S01]  /*c3a0*/  IMAD.X R13, RZ, RZ, R9, P2 ;  /* 0x000000ffff0d7224 */ /* 0x000fe200010e0609 */
[----:B------:R-:W-:Y:S01]  /*c3b0*/  IADD3 R4, P3, R6, UR6, RZ ;  /* 0x0000000606047c10 */ /* 0x000fe2000ff7e0ff */
[----:B------:R-:W-:Y:S01]  /*c3c0*/  IMAD.U32 R14, RZ, RZ, UR8 ;  /* 0x00000008ff0e7e24 */ /* 0x000fe2000f8e00ff */
[----:B------:R-:W-:Y:S01]  /*c3d0*/  IADD3.X R11, RZ, R9, RZ, P1, !PT ;  /* 0x00000009ff0b7210 */ /* 0x000fe20000ffe4ff */
[----:B------:R-:W-:Y:S01]  /*c3e0*/  ULDC.64 UR12, c[0x0][0xaa0] ;  /* 0x0002a800000c7ab9 */ /* 0x000fe20000000a00 */
[----:B------:R-:W-:Y:S02]  /*c3f0*/  IADD3 R65, P1, R8, 0x9000, RZ ;  /* 0x0000900008417810 */ /* 0x000fe40007f3e0ff */
[----:B------:R-:W-:Y:S01]  /*c400*/  IADD3.X R3, R3, UR7, R14, P3, !PT ;  /* 0x0000000703037c10 */ /* 0x000fe20009ffe40e */
[----:B------:R-:W-:Y:S01]  /*c410*/  ULDC.64 UR6, c[0x0][0xb40] ;  /* 0x0002d00000067ab9 */ /* 0x000fe20000000a00 */
[----:B------:R-:W-:-:S02]  /*c420*/  LOP3.LUT R72, R73, 0x380, RZ, 0xc0, !PT ;  /* 0x0000038049487812 */ /* 0x000fc400078ec0ff */
[----:B------:R-:W-:Y:S02]  /*c430*/  LEA R20, P3, R4, UR6, 0x2 ;  /* 0x0000000604147c11 */ /* 0x000fe4000f8610ff */
[----:B------:R-:W-:Y:S02]  /*c440*/  IADD3 R53, P2, R8, 0xa000, RZ ;  /* 0x0000a00008357810 */ /* 0x000fe40007f5e0ff */
[----:B------:R-:W-:Y:S01]  /*c450*/  LEA.HI.X R21, R4, UR7, R3, 0x2, P3 ;  /* 0x0000000704157c11 */ /* 0x000fe200098f1403 */
[----:B------:R-:W-:Y:S01]  /*c460*/  VIADD R4, R6, 0x8 ;  /* 0x0000000806047836 */ /* 0x000fe20000000000 */
[C---:B------:R-:W-:Y:S02]  /*c470*/  IADD3 R49, P6, R8.reuse, 0x4000, RZ ;  /* 0x0000400008317810 */ /* 0x040fe40007fde0ff */
[C---:B------:R-:W-:Y:S02]  /*c480*/  IADD3 R41, P5, R8.reuse, 0x5000, RZ ;  /* 0x0000500008297810 */ /* 0x040fe40007fbe0ff */
[----:B------:R-:W-:-:S02]  /*c490*/  IADD3 R37, P4, R8, 0x6000, RZ ;  /* 0x0000600008257810 */ /* 0x000fc40007f9e0ff */
[----:B------:R-:W-:Y:S02]  /*c4a0*/  IADD3 R29, P3, R8, 0x7000, RZ ;  /* 0x00007000081d7810 */ /* 0x000fe40007f7e0ff */
[----:B------:R-:W-:Y:S02]  /*c4b0*/  LOP3.LUT R64, R65, 0x380, RZ, 0xc0, !PT ;  /* 0x0000038041407812 */ /* 0x000fe400078ec0ff */
[----:B------:R-:W-:Y:S02]  /*c4c0*/  SHF.R.U64 R72, R72, 0x3, RZ ;  /* 0x0000000348487819 */ /* 0x000fe400000012ff */
[----:B------:R-:W-:Y:S02]  /*c4d0*/  LOP3.LUT R52, R53, 0x380, RZ, 0xc0, !PT ;  /* 0x0000038035347812 */ /* 0x000fe400078ec0ff */
[----:B------:R-:W-:Y:S02]  /*c4e0*/  LOP3.LUT R48, R49, 0x380, RZ, 0xc0, !PT ;  /* 0x0000038031307812 */ /* 0x000fe400078ec0ff */
[----:B------:R-:W-:-:S02]  /*c4f0*/  LOP3.LUT R40, R41, 0x380, RZ, 0xc0, !PT ;  /* 0x0000038029287812 */ /* 0x000fc400078ec0ff */
[----:B------:R-:W-:Y:S02]  /*c500*/  LOP3.LUT R36, R37, 0x380, RZ, 0xc0, !PT ;  /* 0x0000038025247812 */ /* 0x000fe400078ec0ff */
[----:B------:R-:W-:Y:S02]  /*c510*/  LOP3.LUT R28, R29, 0x380, RZ, 0xc0, !PT ;  /* 0x000003801d1c7812 */ /* 0x000fe400078ec0ff */
[----:B------:R-:W-:Y:S02]  /*c520*/  SHF.R.U64 R64, R64, 0x3, RZ ;  /* 0x0000000340407819 */ /* 0x000fe400000012ff */
[----:B------:R-:W-:Y:S01]  /*c530*/  LOP3.LUT R72, R72, R73, RZ, 0x3c, !PT ;  /* 0x0000004948487212 */ /* 0x000fe200078e3cff */
[----:B------:R-:W-:Y:S01]  /*c540*/  IMAD.X R73, RZ, RZ, R9, P0 ;  /* 0x000000ffff497224 */ /* 0x000fe200000e0609 */
[----:B------:R-:W-:Y:S02]  /*c550*/  SHF.R.U64 R52, R52, 0x3, RZ ;  /* 0x0000000334347819 */ /* 0x000fe400000012ff */
[----:B------:R-:W-:-:S02]  /*c560*/  SHF.R.U64 R48, R48, 0x3, RZ ;  /* 0x0000000330307819 */ /* 0x000fc400000012ff */
[----:B------:R-:W-:Y:S02]  /*c570*/  SHF.R.U64 R40, R40, 0x3, RZ ;  /* 0x0000000328287819 */ /* 0x000fe400000012ff */
[----:B------:R-:W-:Y:S02]  /*c580*/  SHF.R.U64 R36, R36, 0x3, RZ ;  /* 0x0000000324247819 */ /* 0x000fe400000012ff */
[----:B------:R-:W-:Y:S02]  /*c590*/  SHF.R.U64 R28, R28, 0x3, RZ ;  /* 0x000000031c1c7819 */ /* 0x000fe400000012ff */
[----:B------:R-:W-:Y:S02]  /*c5a0*/  LOP3.LUT P0, RZ, R217, 0x3, RZ, 0xc0, !PT ;  /* 0x00000003d9ff7812 */ /* 0x000fe4000780c0ff */
[----:B------:R-:W-:Y:S02]  /*c5b0*/  LOP3.LUT R64, R64, R65, RZ, 0x3c, !PT ;  /* 0x0000004140407212 */ /* 0x000fe400078e3cff */
[----:B------:R-:W-:Y:S01]  /*c5c0*/  LOP3.LUT R52, R52, R53, RZ, 0x3c, !PT ;  /* 0x0000003534347212 */ /* 0x000fe200078e3cff */
[----:B------:R-:W-:Y:S01]  /*c5d0*/  IMAD.X R53, RZ, RZ, R9, P2 ;  /* 0x000000ffff357224 */ /* 0x000fe200010e0609 */
[----:B------:R-:W-:-:S02]  /*c5e0*/  IADD3.X R65, RZ, R9, RZ, P1, !PT ;  /* 0x00000009ff417210 */ /* 0x000fc40000ffe4ff */
[----:B------:R-:W-:Y:S01]  /*c5f0*/  LOP3.LUT R48, R48, R49, RZ, 0x3c, !PT ;  /* 0x0000003130307212 */ /* 0x000fe200078e3cff */
[--C-:B------:R-:W-:Y:S01]  /*c600*/  IMAD.X R49, RZ, RZ, R9.reuse, P6 ;  /* 0x000000ffff317224 */ /* 0x100fe200030e0609 */
[----:B------:R-:W-:Y:S01]  /*c610*/  LOP3.LUT R40, R40, R41, RZ, 0x3c, !PT ;  /* 0x0000002928287212 */ /* 0x000fe200078e3cff */
[--C-:B------:R-:W-:Y:S01]  /*c620*/  IMAD.X R41, RZ, RZ, R9.reuse, P5 ;  /* 0x000000ffff297224 */ /* 0x100fe200028e0609 */
[----:B------:R-:W-:Y:S01]  /*c630*/  LOP3.LUT R36, R36, R37, RZ, 0x3c, !PT ;  /* 0x0000002524247212 */ /* 0x000fe200078e3cff */
[--C-:B------:R-:W-:Y:S01]  /*c640*/  IMAD.X R37, RZ, RZ, R9.reuse, P4 ;  /* 0x000000ffff257224 */ /* 0x100fe200020e0609 */
[----:B------:R-:W-:Y:S01]  /*c650*/  LOP3.LUT R28, R28, R29, RZ, 0x3c, !PT ;  /* 0x0000001d1c1c7212 */ /* 0x000fe200078e3cff */
[----:B------:R-:W-:Y:S01]  /*c660*/  IMAD.X R29, RZ, RZ, R9, P3 ;  /* 0x000000ffff1d7224 */ /* 0x000fe200018e0609 */
[----:B-----5:R-:W-:Y:S02]  /*c670*/  ISETP.GE.OR P1, PT, R6, R81, P0 ;  /* 0x000000510600720c */ /* 0x020fe40000726670 */
[----:B------:R-:W-:-:S02]  /*c680*/  IADD3 R6, P2, R8, 0xf000, RZ ;  /* 0x0000f00008067810 */ /* 0x000fc40007f5e0ff */
[C---:B------:R-:W-:Y:S02]  /*c690*/  IADD3 R45, P6, R8.reuse, 0xb000, RZ ;  /* 0x0000b000082d7810 */ /* 0x040fe40007fde0ff */
[C---:B------:R-:W-:Y:S02]  /*c6a0*/  IADD3 R77, P5, R8.reuse, 0xc000, RZ ;  /* 0x0000c000084d7810 */ /* 0x040fe40007fbe0ff */
[C---:B------:R-:W-:Y:S02]  /*c6b0*/  IADD3 R69, P4, R8.reuse, 0xd000, RZ ;  /* 0x0000d00008457810 */ /* 0x040fe40007f9e0ff */
[----:B------:R-:W-:Y:S02]  /*c6c0*/  IADD3 R61, P3, R8, 0xe000, RZ ;  /* 0x0000e000083d7810 */ /* 0x000fe40007f7e0ff */
[----:B------:R-:W-:Y:S02]  /*c6d0*/  LOP3.LUT R3, R6, 0x380, RZ, 0xc0, !PT ;  /* 0x0000038006037812 */ /* 0x000fe400078ec0ff */
[----:B------:R-:W-:Y:S01]  /*c6e0*/  LOP3.LUT R33, R8, 0x380, RZ, 0xc0, !PT ;  /* 0x0000038008217812 */ /* 0x000fe200078ec0ff */
[----:B------:R-:W-:Y:S01]  /*c6f0*/  UIMAD UR6, UR9, UR12, URZ ;  /* 0x0000000c090672a4 */ /* 0x000fe2000f8e023f */
[----:B------:R-:W-:Y:S01]  /*c700*/  LOP3.LUT R44, R45, 0x380, RZ, 0xc0, !PT ;  /* 0x000003802d2c7812 */ /* 0x000fe200078ec0ff */
[----:B------:R0:W-:Y:S01]  /*c710*/  @!P1 STG.E desc[UR18][R20.64], R2 ;  /* 0x0000000214009986 */ /* 0x0001e2000c101912 */
[----:B------:R-:W-:-:S02]  /*c720*/  LOP3.LUT R76, R77, 0x380, RZ, 0xc0, !PT ;  /* 0x000003804d4c7812 */ /* 0x000fc400078ec0ff */
[----:B------:R-:W-:Y:S02]  /*c730*/  LOP3.LUT R68, R69, 0x380, RZ, 0xc0, !PT ;  /* 0x0000038045447812 */ /* 0x000fe400078ec0ff */
[----:B------:R-:W-:Y:S02]  /*c740*/  LOP3.LUT R60, R61, 0x380, RZ, 0xc0, !PT ;  /* 0x000003803d3c7812 */ /* 0x000fe400078ec0ff */
[----:B------:R-:W-:Y:S02]  /*c750*/  ISETP.GE.OR P0, PT, R4, R81, P0 ;  /* 0x000000510400720c */ /* 0x000fe40000706670 */
[----:B------:R-:W-:Y:S02]  /*c760*/  SHF.R.U64 R3, R3, 0x3, RZ ;  /* 0x0000000303037819 */ /* 0x000fe400000012ff */
[----:B------:R-:W-:Y:S02]  /*c770*/  SHF.R.U64 R44, R44, 0x3, RZ ;  /* 0x000000032c2c7819 */ /* 0x000fe400000012ff */
[----:B------:R-:W-:-:S02]  /*c780*/  SHF.R.U64 R76, R76, 0x3, RZ ;  /* 0x000000034c4c7819 */ /* 0x000fc400000012ff */
[----:B------:R-:W-:Y:S02]  /*c790*/  SHF.R.U64 R68, R68, 0x3, RZ ;  /* 0x0000000344447819 */ /* 0x000fe400000012ff */
[----:B------:R-:W-:Y:S02]  /*c7a0*/  SHF.R.U64 R60, R60, 0x3, RZ ;  /* 0x000000033c3c7819 */ /* 0x000fe400000012ff */
[----:B------:R-:W-:Y:S02]  /*c7b0*/  SHF.R.U64 R33, R33, 0x3, RZ ;  /* 0x0000000321217819 */ /* 0x000fe400000012ff */
[--C-:B------:R-:W-:Y:S01]  /*c7c0*/  SHF.R.S32.HI R19, RZ, 0x1f, R18.reuse ;  /* 0x0000001fff137819 */ /* 0x100fe20000011412 */
[----:B------:R-:W-:Y:S01]  /*c7d0*/  UIMAD UR6, UR4, UR13, UR6 ;  /* 0x0000000d040672a4 */ /* 0x000fe2000f8e0206 */
[----:B------:R-:W-:Y:S01]  /*c7e0*/  LOP3.LUT R56, R3, R6, RZ, 0x3c, !PT ;  /* 0x0000000603387212 */ /* 0x000fe200078e3cff */
[----:B------:R-:W-:Y:S01]  /*c7f0*/  IMAD.U32 R3, RZ, RZ, UR12 ;  /* 0x0000000cff037e24 */ /* 0x000fe2000f8e00ff */
[----:B------:R-:W-:Y:S01]  /*c800*/  LOP3.LUT R44, R44, R45, RZ, 0x3c, !PT ;  /* 0x0000002d2c2c7212 */ /* 0x000fe200078e3cff */
[--C-:B------:R-:W-:Y:S01]  /*c810*/  IMAD.X R45, RZ, RZ, R9.reuse, P6 ;  /* 0x000000ffff2d7224 */ /* 0x100fe200030e0609 */
[----:B------:R-:W-:Y:S01]  /*c820*/  LOP3.LUT R76, R76, R77, RZ, 0x3c, !PT ;  /* 0x0000004d4c4c7212 */ /* 0x000fe200078e3cff */
[--C-:B------:R-:W-:Y:S01]  /*c830*/  IMAD.X R77, RZ, RZ, R9.reuse, P5 ;  /* 0x000000ffff4d7224 */ /* 0x100fe200028e0609 */
[----:B------:R-:W-:Y:S01]  /*c840*/  LOP3.LUT R68, R68, R69, RZ, 0x3c, !PT ;  /* 0x0000004544447212 */ /* 0x000fe200078e3cff */
[--C-:B------:R-:W-:Y:S01]  /*c850*/  IMAD.X R69, RZ, RZ, R9.reuse, P4 ;  /* 0x000000ffff457224 */ /* 0x100fe200020e0609 */
[----:B------:R-:W-:Y:S01]  /*c860*/  LOP3.LUT R60, R60, R61, RZ, 0x3c, !PT ;  /* 0x0000003d3c3c7212 */ /* 0x000fe200078e3cff */
[--C-:B------:R-:W-:Y:S01]  /*c870*/  IMAD.X R61, RZ, RZ, R9.reuse, P3 ;  /* 0x000000ffff3d7224 */ /* 0x100fe200018e0609 */
[----:B------:R-:W-:Y:S01]  /*c880*/  LOP3.LUT R32, R33, R8, RZ, 0x3c, !PT ;  /* 0x0000000821207212 */ /* 0x000fe200078e3cff */
[----:B------:R-:W-:Y:S01]  /*c890*/  IMAD.MOV.U32 R33, RZ, RZ, R9 ;  /* 0x000000ffff217224 */ /* 0x000fe200078e0009 */
[----:B------:R-:W-:Y:S01]  /*c8a0*/  IADD3.X R57, RZ, R9, RZ, P2, !PT ;  /* 0x00000009ff397210 */ /* 0x000fe200017fe4ff */
[----:B0-----:R-:W-:Y:S01]  /*c8b0*/  IMAD.WIDE.U32 R2, R3, UR4, R18 ;  /* 0x0000000403027c25 */ /* 0x001fe2000f8e0012 */
[----:B------:R0:W-:Y:S03]  /*c8c0*/  @!P0 STG.E desc[UR18][R20.64+0x20], R0 ;  /* 0x0000200014008986 */ /* 0x0001e6000c101912 */
[----:B------:R-:W-:Y:S01]  /*c8d0*/  VIADD R3, R3, UR6 ;  /* 0x0000000603037c36 */ /* 0x000fe20008000000 */
[----:B------:R-:W5:Y:S01]  /*c8e0*/  LD.E.128 R32, desc[UR18][R32.64] ;  /* 0x0000001220207980 */ /* 0x000f62000c101d00 */
[----:B------:R-:W-:-:S03]  /*c8f0*/  ULDC.64 UR6, c[0x0][0xae0] ;  /* 0x0002b80000067ab9 */ /* 0x000fc60000000a00 */
[----:B------:R-:W5:Y:S04]  /*c900*/  LD.E.128 R24, desc[UR18][R24.64] ;  /* 0x0000001218187980 */ /* 0x000f68000c101d00 */
        /* <DEDUP_REMOVED lines=13> */
[----:B------:R-:W5:Y:S01]  /*c9e0*/  LD.E.128 R56, desc[UR18][R56.64] ;  /* 0x0000001238387980 */ /* 0x000f62000c101d00 */
[----:B------:R-:W-:Y:S01]  /*c9f0*/  UIMAD UR4, UR11, UR6, URZ ;  /* 0x000000060b0472a4 */ /* 0x000fe2000f8e023f */
[----:B------:R-:W-:Y:S01]  /*ca00*/  IMAD R81, R212, -0x80, R81 ;  /* 0xffffff80d4517824 */ /* 0x000fe200078e0251 */
[C---:B------:R-:W-:Y:S01]  /*ca10*/  IADD3 R4, R22.reuse, 0x60, RZ ;  /* 0x0000006016047810 */ /* 0x040fe20007ffe0ff */
[----:B------:R-:W-:Y:S01]  /*ca20*/  @!PT LDS RZ, [RZ] ;  /* 0x00000000fffff984 */ /* 0x000fe20000000800 */
[----:B------:R-:W-:Y:S01]  /*ca30*/  @!PT LDS RZ, [RZ] ;  /* 0x00000000fffff984 */ /* 0x000fe20000000800 */
[----:B------:R-:W-:Y:S01]  /*ca40*/  @!PT LDS RZ, [RZ] ;  /* 0x00000000fffff984 */ /* 0x000fe20000000800 */
[----:B------:R-:W-:Y:S01]  /*ca50*/  @!PT LDS RZ, [RZ] ;  /* 0x00000000fffff984 */ /* 0x000fe20000000800 */
[----:B------:R1:W-:Y:S06]  /*ca60*/  MEMBAR.ALL.CTA ;  /* 0x0000000000007992 */ /* 0x0003ec0000008000 */
[----:B-1----:R-:W1:Y:S01]  /*ca70*/  FENCE.VIEW.ASYNC.S ;  /* 0x00000000000073c6 */ /* 0x002e620000000000 */
[C---:B0-----:R-:W-:Y:S01]  /*ca80*/  VIADD R0, R22.reuse, 0x20 ;  /* 0x0000002016007836 */ /* 0x041fe20000000000 */
[----:B------:R-:W-:Y:S01]  /*ca90*/  UIMAD UR4, UR16, UR7, UR4 ;  /* 0x00000007100472a4 */ /* 0x000fe2000f8e0204 */
[----:B------:R-:W-:Y:S01]  /*caa0*/  IMAD.U32 R19, RZ, RZ, UR6 ;  /* 0x00000006ff137e24 */ /* 0x000fe2000f8e00ff */
[-C--:B------:R-:W-:Y:S01]  /*cab0*/  ISETP.GE.AND P3, PT, R22, R81.reuse, PT ;  /* 0x000000511600720c */ /* 0x080fe20003f66270 */
[----:B------:R-:W-:Y:S01]  /*cac0*/  ULDC.64 UR6, c[0x0][0xae8] ;  /* 0x0002ba0000067ab9 */ /* 0x000fe20000000a00 */
[-C--:B------:R-:W-:Y:S01]  /*cad0*/  ISETP.GE.AND P0, PT, R0, R81.reuse, PT ;  /* 0x000000510000720c */ /* 0x080fe20003f06270 */
[----:B------:R-:W-:Y:S01]  /*cae0*/  IMAD.WIDE.U32 R2, R19, UR16, R2 ;  /* 0x0000001013027c25 */ /* 0x000fe2000f8e0002 */
[----:B------:R-:W-:Y:S01]  /*caf0*/  ISETP.GE.AND P2, PT, R4, R81, PT ;  /* 0x000000510400720c */ /* 0x000fe20003f46270 */
[----:B------:R-:W-:Y:S01]  /*cb00*/  BSSY B1, `(.L_x_285) ;  /* 0x0000026000017945 */ /* 0x000fe20003800000 */
[----:B------:R-:W-:Y:S01]  /*cb10*/  SHF.R.S32.HI R23, RZ, 0x1f, R22 ;  /* 0x0000001fff177819 */ /* 0x000fe20000011416 */
[----:B------:R-:W-:-:S02]  /*cb20*/  VIADD R0, R22, 0x40 ;  /* 0x0000004016007836 */ /* 0x000fc40000000000 */
[----:B------:R-:W-:Y:S01]  /*cb30*/  VIADD R3, R3, UR4 ;  /* 0x0000000403037c36 */ /* 0x000fe20008000000 */
[----:B------:R-:W-:Y:S01]  /*cb40*/  UIMAD UR4, UR15, UR6, URZ ;  /* 0x000000060f0472a4 */ /* 0x000fe2000f8e023f */
[----:B------:R-:W-:Y:S01]  /*cb50*/  VIADD R152, R152, 0x38820 ;  /* 0x0003882098987836 */ /* 0x000fe20000000000 */
[----:B------:R-:W-:Y:S01]  /*cb60*/  ISETP.GE.AND P1, PT, R0, R81, PT ;  /* 0x000000510000720c */ /* 0x000fe20003f26270 */
[----:B------:R-:W-:Y:S01]  /*cb70*/  IMAD.U32 R81, RZ, RZ, UR6 ;  /* 0x00000006ff517e24 */ /* 0x000fe2000f8e00ff */
[----:B------:R-:W-:Y:S01]  /*cb80*/  UIMAD UR4, UR14, UR7, UR4 ;  /* 0x000000070e0472a4 */ /* 0x000fe2000f8e0204 */
[----:B------:R-:W-:Y:S01]  /*cb90*/  IMAD.WIDE R20, R212, 0x80, R22 ;  /* 0x00000080d4147825 */ /* 0x000fe200078e0216 */
[----:B------:R-:W-:-:S03]  /*cba0*/  PRMT R152, RZ, 0x654, R152 ;  /* 0x00000654ff987816 */ /* 0x000fc60000000098 */
[----:B------:R-:W-:Y:S01]  /*cbb0*/  IMAD.WIDE.U32 R80, R81, UR14, R2 ;  /* 0x0000000e51507c25 */ /* 0x000fe2000f8e0002 */
[----:B-1----:R0:W-:Y:S03]  /*cbc0*/  SYNCS.ARRIVE.TRANS64.RED.A1T0 RZ, [R152+URZ], RZ ;  /* 0x000000ff98ff79a7 */ /* 0x0021e6000810043f */
[----:B------:R-:W-:Y:S01]  /*cbd0*/  VIADD R85, R81, UR4 ;  /* 0x0000000451557c36 */ /* 0x000fe20008000000 */
[----:B------:R-:W-:Y:S06]  /*cbe0*/  @P3 BRA `(.L_x_286) ;  /* 0x00000000005c3947 */ /* 0x000fec0003800000 */
[----:B------:R-:W-:Y:S01]  /*cbf0*/  ULDC.64 UR6, c[0x0][0xad8] ;  /* 0x0002b60000067ab9 */ /* 0x000fe20000000a00 */
[----:B------:R-:W-:Y:S01]  /*cc00*/  MOV R3, R85 ;  /* 0x0000005500037202 */ /* 0x000fe20000000f00 */
[----:B------:R-:W-:Y:S01]  /*cc10*/  IMAD R19, R21, UR6, RZ ;  /* 0x0000000615137c24 */ /* 0x000fe2000f8e02ff */
[----:B------:R-:W-:Y:S01]  /*cc20*/  ULDC UR4, c[0x0][0xa8c] ;  /* 0x0002a30000047ab9 */ /* 0x000fe20000000800 */
[----:B------:R-:W-:Y:S01]  /*cc30*/  IMAD.MOV.U32 R2, RZ, RZ, R80 ;  /* 0x000000ffff027224 */ /* 0x000fe200078e0050 */
[C---:B------:R-:W-:Y:S01]  /*cc40*/  ISETP.GE.AND P4, PT, R18.reuse, UR4, PT ;  /* 0x0000000412007c0c */ /* 0x040fe2000bf86270 */
[----:B------:R-:W-:Y:S01]  /*cc50*/  VIADD R0, R18, 0x40 ;  /* 0x0000004012007836 */ /* 0x000fe20000000000 */
[----:B------:R-:W-:Y:S01]  /*cc60*/  ULDC.64 UR8, c[0x0][0x208] ;  /* 0x0000820000087ab9 */ /* 0x000fe20000000a00 */
[----:B------:R-:W-:-:S03]  /*cc70*/  IMAD.WIDE.U32 R2, R20, UR6, R2 ;  /* 0x0000000614027c25 */ /* 0x000fc6000f8e0002 */
[----:B------:R-:W-:Y:S01]  /*cc80*/  ISETP.GE.AND P3, PT, R0, UR4, PT ;  /* 0x0000000400007c0c */ /* 0x000fe2000bf66270 */
[----:B------:R-:W-:Y:S01]  /*cc90*/  IMAD R19, R20, UR7, R19 ;  /* 0x0000000714137c24 */ /* 0x000fe2000f8e0213 */
[----:B------:R-:W-:Y:S01]  /*cca0*/  ULDC.64 UR6, c[0x0][0xa80] ;  /* 0x0002a00000067ab9 */ /* 0x000fe20000000a00 */
[----:B------:R-:W-:Y:S01]  /*ccb0*/  VIADD R0, R18, 0x80 ;  /* 0x0000008012007836 */ /* 0x000fe20000000000 */
[----:B------:R-:W-:Y:S01]  /*ccc0*/  LEA R82, P6, R2, UR6, 0x1 ;  /* 0x0000000602527c11 */ /* 0x000fe2000f8c08ff */
[----:B------:R-:W-:Y:S02]  /*ccd0*/  IMAD.IADD R3, R3, 0x1, R19 ;  /* 0x0000000103037824 */ /* 0x000fe400078e0213 */
[----:B------:R-:W-:Y:S01]  /*cce0*/  VIADD R4, R18, 0xc0 ;  /* 0x000000c012047836 */ /* 0x000fe20000000000 */
[----:B------:R-:W-:Y:S02]  /*ccf0*/  ISETP.GE.AND P5, PT, R0, UR4, PT ;  /* 0x0000000400007c0c */ /* 0x000fe4000bfa6270 */
[----:B------:R-:W-:-:S02]  /*cd00*/  LEA.HI.X R83, R2, UR7, R3, 0x1, P6 ;  /* 0x0000000702537c11 */ /* 0x000fc4000b0f0c03 */
[----:B------:R-:W-:-:S03]  /*cd10*/  ISETP.GE.AND P6, PT, R4, UR4, PT ;  /* 0x0000000404007c0c */ /* 0x000fc6000bfc6270 */
[----:B-----5:R1:W-:Y:S04]  /*cd20*/  @!P4 STG.E.128 desc[UR8][R82.64], R32 ;  /* 0x000000205200c986 */ /* 0x0203e8000c101d08 */
[----:B------:R1:W-:Y:S04]  /*cd30*/  @!P3 STG.E.128 desc[UR8][R82.64+0x80], R48 ;  /* 0x000080305200b986 */ /* 0x0003e8000c101d08 */
[----:B------:R1:W-:Y:S04]  /*cd40*/  @!P5 STG.E.128 desc[UR8][R82.64+0x100], R72 ;  /* 0x000100485200d986 */ /* 0x0003e8000c101d08 */
[----:B------:R1:W-:Y:S02]  /*cd50*/  @!P6 STG.E.128 desc[UR8][R82.64+0x180], R76 ;  /* 0x0001804c5200e986 */ /* 0x0003e4000c101d08 */
.L_x_286:
[----:B------:R-:W-:Y:S05]  /*cd60*/  BSYNC B1 ;  /* 0x0000000000017941 */ /* 0x000fea0003800000 */
.L_x_285:
[----:B------:R-:W-:Y:S04]  /*cd70*/  BSSY B1, `(.L_x_287) ;  /* 0x000001b000017945 */ /* 0x000fe80003800000 */
[----:B------:R-:W-:Y:S05]  /*cd80*/  @P0 BRA `(.L_x_288) ;  /* 0x0000000000640947 */ /* 0x000fea0003800000 */
[----:B------:R-:W-:Y:S01]  /*cd90*/  IADD3 R19, P0, R20, 0x20, RZ ;  /* 0x0000002014137810 */ /* 0x000fe20007f1e0ff */
[C---:B------:R-:W-:Y:S01]  /*cda0*/  VIADD R2, R18.reuse, 0x40 ;  /* 0x0000004012027836 */ /* 0x040fe20000000000 */
[----:B------:R-:W-:Y:S01]  /*cdb0*/  ULDC UR4, c[0x0][0xa8c] ;  /* 0x0002a30000047ab9 */ /* 0x000fe20000000800 */
[----:B------:R-:W-:Y:S01]  /*cdc0*/  VIADD R3, R18, 0x80 ;  /* 0x0000008012037836 */ /* 0x000fe20000000000 */
[----:B------:R-:W-:Y:S01]  /*cdd0*/  ULDC.64 UR6, c[0x0][0xad8] ;  /* 0x0002b60000067ab9 */ /* 0x000fe20000000a00 */
[----:B------:R-:W-:Y:S01]  /*cde0*/  IMAD.X R0, RZ, RZ, R21, P0 ;  /* 0x000000ffff007224 */ /* 0x000fe200000e0615 */
[----:B------:R-:W-:Y:S01]  /*cdf0*/  ISETP.GE.AND P4, PT, R2, UR4, PT ;  /* 0x0000000402007c0c */ /* 0x000fe2000bf86270 */
[----:B------:R-:W-:Y:S01]  /*ce00*/  IMAD.MOV.U32 R2, RZ, RZ, R80 ;  /* 0x000000ffff027224 */ /* 0x000fe200078e0050 */
[----:B------:R-:W-:Y:S01]  /*ce10*/  ISETP.GE.AND P5, PT, R3, UR4, PT ;  /* 0x0000000403007c0c */ /* 0x000fe2000bfa6270 */
[----:B------:R-:W-:Y:S01]  /*ce20*/  IMAD.MOV.U32 R3, RZ, RZ, R85 ;  /* 0x000000ffff037224 */ /* 0x000fe200078e0055 */
[----:B------:R-:W-:Y:S01]  /*ce30*/  IADD3 R4, R18, 0xc0, RZ ;  /* 0x000000c012047810 */ /* 0x000fe20007ffe0ff */
[----:B------:R-:W-:Y:S01]  /*ce40*/  IMAD R0, R0, UR6, RZ ;  /* 0x0000000600007c24 */ /* 0x000fe2000f8e02ff */
[----:B------:R-:W-:Y:S01]  /*ce50*/  ISETP.GE.AND P3, PT, R18, UR4, PT ;  /* 0x0000000412007c0c */ /* 0x000fe2000bf66270 */
[----:B------:R-:W-:Y:S01]  /*ce60*/  IMAD.WIDE.U32 R2, R19, UR6, R2 ;  /* 0x0000000613027c25 */ /* 0x000fe2000f8e0002 */
[----:B------:R-:W-:Y:S01]  /*ce70*/  ISETP.GE.AND P6, PT, R4, UR4, PT ;  /* 0x0000000404007c0c */ /* 0x000fe2000bfc6270 */
[----:B------:R-:W-:-:S02]  /*ce80*/  ULDC.64 UR8, c[0x0][0x208] ;  /* 0x0000820000087ab9 */ /* 0x000fc40000000a00 */
[----:B------:R-:W-:Y:S01]  /*ce90*/  IMAD R19, R19, UR7, R0 ;  /* 0x0000000713137c24 */ /* 0x000fe2000f8e0200 */
[----:B------:R-:W-:Y:S02]  /*cea0*/  ULDC.64 UR6, c[0x0][0xa80] ;  /* 0x0002a00000067ab9 */ /* 0x000fe40000000a00 */
[----:B-1---5:R-:W-:Y:S01]  /*ceb0*/  LEA R32, P0, R2, UR6, 0x1 ;  /* 0x0000000602207c11 */ /* 0x022fe2000f8008ff */
[----:B------:R-:W-:-:S05]  /*cec0*/  IMAD.IADD R3, R3, 0x1, R19 ;  /* 0x0000000103037824 */ /* 0x000fca00078e0213 */
[----:B------:R-:W-:-:S05]  /*ced0*/  LEA.HI.X R33, R2, UR7, R3, 0x1, P0 ;  /* 0x0000000702217c11 */ /* 0x000fca00080f0c03 */
[----:B------:R2:W-:Y:S04]  /*cee0*/  @!P3 STG.E.128 desc[UR8][R32.64], R24 ;  /* 0x000000182000b986 */ /* 0x0005e8000c101d08 */
[----:B------:R2:W-:Y:S04]  /*cef0*/  @!P4 STG.E.128 desc[UR8][R32.64+0x80], R40 ;  /* 0x000080282000c986 */ /* 0x0005e8000c101d08 */
[----:B------:R2:W-:Y:S04]  /*cf00*/  @!P5 STG.E.128 desc[UR8][R32.64+0x100], R64 ;  /* 0x000100402000d986 */ /* 0x0005e8000c101d08 */
[----:B------:R2:W-:Y:S02]  /*cf10*/  @!P6 STG.E.128 desc[UR8][R32.64+0x180], R68 ;  /* 0x000180442000e986 */ /* 0x0005e4000c101d08 */
.L_x_288:
[----:B------:R-:W-:Y:S05]  /*cf20*/  BSYNC B1 ;  /* 0x0000000000017941 */ /* 0x000fea0003800000 */
.L_x_287:
        /* <DEDUP_REMOVED lines=20> */
[----:B--2--5:R-:W-:Y:S01]  /*d070*/  LEA R24, P0, R2, UR6, 0x1 ;  /* 0x0000000602187c11 */ /* 0x024fe2000f8008ff */
[----:B------:R-:W-:-:S05]  /*d080*/  IMAD.IADD R3, R3, 0x1, R19 ;  /* 0x0000000103037824 */ /* 0x000fca00078e0213 */
[----:B------:R-:W-:-:S05]  /*d090*/  LEA.HI.X R25, R2, UR7, R3, 0x1, P0 ;  /* 0x0000000702197c11 */ /* 0x000fca00080f0c03 */
[----:B------:R3:W-:Y:S04]  /*d0a0*/  @!P1 STG.E.128 desc[UR8][R24.64], R8 ;  /* 0x0000000818009986 */ /* 0x0007e8000c101d08 */
[----:B------:R3:W-:Y:S04]  /*d0b0*/  @!P3 STG.E.128 desc[UR8][R24.64+0x80], R36 ;  /* 0x000080241800b986 */ /* 0x0007e8000c101d08 */
[----:B------:R3:W-:Y:S04]  /*d0c0*/  @!P4 STG.E.128 desc[UR8][R24.64+0x100], R52 ;  /* 0x000100341800c986 */ /* 0x0007e8000c101d08 */
[----:B------:R3:W-:Y:S02]  /*d0d0*/  @!P5 STG.E.128 desc[UR8][R24.64+0x180], R60 ;  /* 0x0001803c1800d986 */ /* 0x0007e4000c101d08 */
.L_x_290:
[----:B------:R-:W-:Y:S05]  /*d0e0*/  BSYNC B1 ;  /* 0x0000000000017941 */ /* 0x000fea0003800000 */
.L_x_289:
[----:B------:R-:W-:Y:S05]  /*d0f0*/  @P2 BRA `(.L_x_291) ;  /* 0x0000000c00a82947 */ /* 0x000fea0003800000 */
[----:B---3-5:R-:W-:Y:S01]  /*d100*/  IADD3 R9, P0, R20, 0x60, RZ ;  /* 0x0000006014097810 */ /* 0x028fe20007f1e0ff */
[----:B------:R-:W-:Y:S01]  /*d110*/  ULDC.64 UR6, c[0x0][0xad8] ;  /* 0x0002b60000067ab9 */ /* 0x000fe20000000a00 */
[----:B------:R-:W-:Y:S01]  /*d120*/  IADD3 R0, R18, 0x40, RZ ;  /* 0x0000004012007810 */ /* 0x000fe20007ffe0ff */
[----:B------:R-:W-:Y:S01]  /*d130*/  IMAD.MOV.U32 R2, RZ, RZ, R80 ;  /* 0x000000ffff027224 */ /* 0x000fe200078e0050 */
[----:B------:R-:W-:Y:S01]  /*d140*/  ULDC UR4, c[0x0][0xa8c] ;  /* 0x0002a30000047ab9 */ /* 0x000fe20000000800 */
[----:B------:R-:W-:Y:S01]  /*d150*/  IMAD.X R20, RZ, RZ, R21, P0 ;  /* 0x000000ffff147224 */ /* 0x000fe200000e0615 */
[----:B------:R-:W-:Y:S01]  /*d160*/  ISETP.GE.AND P2, PT, R0, UR4, PT ;  /* 0x0000000400007c0c */ /* 0x000fe2000bf46270 */
[----:B------:R-:W-:Y:S01]  /*d170*/  IMAD.MOV.U32 R3, RZ, RZ, R85 ;  /* 0x000000ffff037224 */ /* 0x000fe200078e0055 */
[----:B------:R-:W-:Y:S01]  /*d180*/  ISETP.GE.AND P1, PT, R18, UR4, PT ;  /* 0x0000000412007c0c */ /* 0x000fe2000bf26270 */
[----:B------:R-:W-:Y:S01]  /*d190*/  IMAD R20, R20, UR6, RZ ;  /* 0x0000000614147c24 */ /* 0x000fe2000f8e02ff */
[----:B------:R-:W-:Y:S01]  /*d1a0*/  ULDC.64 UR8, c[0x0][0x208] ;  /* 0x0000820000087ab9 */ /* 0x000fe20000000a00 */
[----:B------:R-:W-:-:S02]  /*d1b0*/  VIADD R0, R18, 0x80 ;  /* 0x0000008012007836 */ /* 0x000fc40000000000 */
[----:B------:R-:W-:-:S03]  /*d1c0*/  IMAD.WIDE.U32 R2, R9, UR6, R2 ;  /* 0x0000000609027c25 */ /* 0x000fc6000f8e0002 */
[----:B------:R-:W-:Y:S01]  /*d1d0*/  ISETP.GE.AND P3, PT, R0, UR4, PT ;  /* 0x0000000400007c0c */ /* 0x000fe2000bf66270 */
[----:B------:R-:W-:Y:S01]  /*d1e0*/  IMAD R9, R9, UR7, R20 ;  /* 0x0000000709097c24 */ /* 0x000fe2000f8e0214 */
[----:B------:R-:W-:Y:S01]  /*d1f0*/  ULDC.64 UR6, c[0x0][0xa80] ;  /* 0x0002a00000067ab9 */ /* 0x000fe20000000a00 */
[----:B------:R-:W-:Y:S01]  /*d200*/  VIADD R0, R18, 0xc0 ;  /* 0x000000c012007836 */ /* 0x000fe20000000000 */
[----:B------:R-:W-:Y:S01]  /*d210*/  LEA R8, P0, R2, UR6, 0x1 ;  /* 0x0000000602087c11 */ /* 0x000fe2000f8008ff */
[----:B------:R-:W-:-:S05]  /*d220*/  IMAD.IADD R3, R3, 0x1, R9 ;  /* 0x0000000103037824 */ /* 0x000fca00078e0209 */
[----:B------:R-:W-:Y:S02]  /*d230*/  LEA.HI.X R9, R2, UR7, R3, 0x1, P0 ;  /* 0x0000000702097c11 */ /* 0x000fe400080f0c03 */
[----:B------:R-:W-:-:S03]  /*d240*/  ISETP.GE.AND P0, PT, R0, UR4, PT ;  /* 0x0000000400007c0c */ /* 0x000fc6000bf06270 */
[----:B------:R4:W-:Y:S04]  /*d250*/  @!P1 STG.E.128 desc[UR8][R8.64], R12 ;  /* 0x0000000c08009986 */ /* 0x0009e8000c101d08 */
[----:B------:R4:W-:Y:S04]  /*d260*/  @!P2 STG.E.128 desc[UR8][R8.64+0x80], R28 ;  /* 0x0000801c0800a986 */ /* 0x0009e8000c101d08 */
[----:B------:R4:W-:Y:S02]  /*d270*/  @!P3 STG.E.128 desc[UR8][R8.64+0x100], R44 ;  /* 0x0001002c0800b986 */ /* 0x0009e4000c101d08 */
[----:B------:R-:W-:Y:S05]  /*d280*/  @P0 BRA `(.L_x_291) ;  /* 0x0000000c00440947 */ /* 0x000fea0003800000 */
[----:B------:R-:W-:Y:S02]  /*d290*/  ULDC.64 UR6, c[0x0][0x208] ;  /* 0x0000820000067ab9 */ /* 0x000fe40000000a00 */
[----:B------:R3:W-:Y:S01]  /*d2a0*/  STG.E.128 desc[UR6][R8.64+0x180], R56 ;  /* 0x0001803808007986 */ /* 0x0007e2000c101d06 */
[----:B------:R-:W-:Y:S05]  /*d2b0*/  BRA `(.L_x_291) ;  /* 0x0000000c00387947 */ /* 0x000fea0003800000 */
.L_x_283:
[----:B------:R-:W-:Y:S01]  /*d2c0*/  R2UR UR4, R214 ;  /* 0x00000000d60472ca */ /* 0x000fe200000e0000 */
[----:B------:R-:W-:Y:S01]  /*d2d0*/  ULDC.64 UR6, c[0x0][0xbd8] ;  /* 0x0002f60000067ab9 */ /* 0x000fe20000000a00 */
[----:B------:R-:W-:Y:S01]  /*d2e0*/  R2UR UR9, R215 ;  /* 0x00000000d70972ca */ /* 0x000fe200000e0000 */
[----:B------:R-:W-:Y:S01]  /*d2f0*/  UISETP.NE.U32.AND UP0, UPT, UR6, URZ, UPT ;  /* 0x0000003f0600728c */ /* 0x000fe2000bf05070 */
[----:B------:R-:W-:Y:S01]  /*d300*/  IMAD.MOV.U32 R13, RZ, RZ, RZ ;  /* 0x000000ffff0d7224 */ /* 0x000fe200078e00ff */
[----:B------:R-:W-:Y:S02]  /*d310*/  ULDC.64 UR10, c[0x0][0x208] ;  /* 0x00008200000a7ab9 */ /* 0x000fe40000000a00 */
[----:B------:R-:W-:-:S06]  /*d320*/  UISETP.NE.AND.EX UP0, UPT, UR7, URZ, UPT, UP0 ;  /* 0x0000003f0700728c */ /* 0x000fcc000bf05300 */
[----:B------:R-:W-:Y:S01]  /*d330*/  USHF.L.U32 UR8, UR4, 0x2, URZ ;  /* 0x0000000204087899 */ /* 0x000fe2000800063f */
[----:B------:R-:W0:Y:S01]  /*d340*/  LDC R11, c[0x0][0xa88] ;  /* 0x0002a200ff0b7b82 */ /* 0x000e220000000800 */
[----:B------:R-:W-:Y:S01]  /*d350*/  USHF.L.U64.HI UR9, UR4, 0x2, UR9 ;  /* 0x0000000204097899 */ /* 0x000fe20008010209 */
[----:B------:R-:W-:Y:S01]  /*d360*/  PLOP3.LUT P1, PT, PT, PT, UP0, 0x80, 0x0 ;  /* 0x000000000000781c */ /* 0x000fe20003f2f008 */
[----:B------:R-:W-:-:S04]  /*d370*/  UIADD3 UR4, UP1, UR8, UR6, URZ ;  /* 0x0000000608047290 */ /* 0x000fc8000ff3e03f */
[----:B------:R-:W-:Y:S02]  /*d380*/  UIADD3.X UR6, UR9, UR7, URZ, UP1, !UPT ;  /* 0x0000000709067290 */ /* 0x000fe40008ffe43f */
[----:B------:R-:W-:-:S04]  /*d390*/  IMAD.U32 R2, RZ, RZ, UR4 ;  /* 0x00000004ff027e24 */ /* 0x000fc8000f8e00ff */
[----:B------:R-:W-:Y:S01]  /*d3a0*/  IMAD.U32 R3, RZ, RZ, UR6 ;  /* 0x00000006ff037e24 */ /* 0x000fe2000f8e00ff */
[----:B------:R-:W-:Y:S02]  /*d3b0*/  ULDC.64 UR6, c[0x0][0xbe0] ;  /* 0x0002f80000067ab9 */ /* 0x000fe40000000a00 */
[----:B------:R-:W-:Y:S02]  /*d3c0*/  UISETP.NE.U32.AND UP1, UPT, UR6, URZ, UPT ;  /* 0x0000003f0600728c */ /* 0x000fe4000bf25070 */
[----:B------:R1:W5:Y:S02]  /*d3d0*/  @P1 LDG.E R13, desc[UR10][R2.64] ;  /* 0x0000000a020d1981 */ /* 0x000364000c1e1900 */
[----:B------:R-:W-:-:S06]  /*d3e0*/  UISETP.NE.AND.EX UP1, UPT, UR7, URZ, UPT, UP1 ;  /* 0x0000003f0700728c */ /* 0x000fcc000bf25310 */
[----:B------:R-:W-:-:S05]  /*d3f0*/  PLOP3.LUT P2, PT, PT, PT, UP1, 0x80, 0x0 ;  /* 0x000000000000781c */ /* 0x000fca0003f4f018 */
[----:B------:R-:W-:-:S04]  /*d400*/  @UP1 UIADD3 UR6, UP2, UR8, UR6, URZ ;  /* 0x0000000608061290 */ /* 0x000fc8000ff5e03f */
[----:B------:R-:W-:Y:S02]  /*d410*/  @UP1 UIADD3.X UR7, UR9, UR7, URZ, UP2, !UPT ;  /* 0x0000000709071290 */ /* 0x000fe400097fe43f */
[----:B------:R-:W-:-:S04]  /*d420*/  MOV R8, UR6 ;  /* 0x0000000600087c02 */ /* 0x000fc80008000f00 */
[----:B------:R-:W-:Y:S01]  /*d430*/  IMAD.U32 R9, RZ, RZ, UR7 ;  /* 0x00000007ff097e24 */ /* 0x000fe2000f8e00ff */
[----:B------:R-:W-:-:S04]  /*d440*/  ISETP.GE.AND P0, PT, R223, 0x80, PT ;  /* 0x00000080df00780c */ /* 0x000fc80003f06270 */
[----:B0-----:R1:W5:Y:S01]  /*d450*/  @P2 LDG.E R11, desc[UR10][R8.64] ;  /* 0x0000000a080b2981 */ /* 0x001362000c1e1900 */
[----:B------:R-:W-:Y:S08]  /*d460*/  @P2 BRA `(.L_x_292) ;  /* 0x0000000000142947 */ /* 0x000ff00003800000 */
[----:B------:R-:W-:Y:S05]  /*d470*/  @!P1 BRA `(.L_x_292) ;  /* 0x0000000000109947 */ /* 0x000fea0003800000 */
[----:B------:R-:W-:Y:S02]  /*d480*/  ULDC.64 UR6, c[0x0][0x208] ;  /* 0x0000820000067ab9 */ /* 0x000fe40000000a00 */
[----:B------:R-:W2:Y:S04]  /*d490*/  LDG.E R0, desc[UR6][R2.64] ;  /* 0x0000000602007981 */ /* 0x000ea8000c1e1900 */
[----:B-----5:R-:W2:Y:S02]  /*d4a0*/  LDG.E R11, desc[UR6][R2.64+0x4] ;  /* 0x00000406020b7981 */ /* 0x020ea4000c1e1900 */
[----:B--2---:R-:W-:-:S07]  /*d4b0*/  IMAD.IADD R11, R11, 0x1, -R0 ;  /* 0x000000010b0b7824 */ /* 0x004fce00078e0a00 */
.L_x_292:
[----:B------:R-:W-:Y:S01]  /*d4c0*/  R2UR UR7, R213 ;  /* 0x00000000d50772ca */ /* 0x000fe200000e0000 */
[----:B------:R-:W-:Y:S01]  /*d4d0*/  BSSY B1, `(.L_x_293) ;  /* 0x0000023000017945 */ /* 0x000fe20003800000 */
[----:B------:R-:W-:Y:S02]  /*d4e0*/  R2UR UR6, R214 ;  /* 0x00000000d60672ca */ /* 0x000fe400000e0000 */
[----:B------:R-:W-:Y:S02]  /*d4f0*/  R2UR UR4, R215 ;  /* 0x00000000d70472ca */ /* 0x000fe400000e0000 */
[----:B------:R-:W-:Y:S02]  /*d500*/  SHF.R.S32.HI R19, RZ, 0x1f, R18 ;  /* 0x0000001fff137819 */ /* 0x000fe40000011412 */
[----:B-----5:R-:W-:-:S05]  /*d510*/  SHF.R.S32.HI R4, RZ, 0x1f, R13 ;  /* 0x0000001fff047819 */ /* 0x020fca000001140d */
[----:B------:R-:W-:Y:S02]  /*d520*/  USHF.R.S32.HI UR7, URZ, 0x1f, UR7 ;  /* 0x0000001f3f077899 */ /* 0x000fe40008011407 */
[----:B------:R-:W-:Y:S02]  /*d530*/  USEL UR8, UR6, URZ, !UP0 ;  /* 0x0000003f06087287 */ /* 0x000fe4000c000000 */
[----:B------:R-:W-:Y:S01]  /*d540*/  USEL UR9, UR4, URZ, !UP0 ;  /* 0x0000003f04097287 */ /* 0x000fe2000c000000 */
[----:B------:R-:W-:Y:S11]  /*d550*/  @P0 BRA `(.L_x_294) ;  /* 0x0000000000680947 */ /* 0x000ff60003800000 */
[----:B------:R-:W0:Y:S02]  /*d560*/  S2R R0, SR_TID.X ;  /* 0x0000000000007919 */ /* 0x000e240000002100 */
[----:B0-----:R-:W-:-:S04]  /*d570*/  IMAD R0, R212, 0x80, R0 ;  /* 0x00000080d4007824 */ /* 0x001fc800078e0200 */
[----:B------:R-:W-:-:S05]  /*d580*/  VIADD R0, R0, 0xffffff80 ;  /* 0xffffff8000007836 */ /* 0x000fca0000000000 */
[----:B------:R-:W-:-:S13]  /*d590*/  ISETP.GE.AND P0, PT, R0, R11, PT ;  /* 0x0000000b0000720c */ /* 0x000fda0003f06270 */
[----:B------:R-:W-:Y:S05]  /*d5a0*/  @P0 BRA `(.L_x_294) ;  /* 0x0000000000540947 */ /* 0x000fea0003800000 */
[----:B------:R-:W-:Y:S01]  /*d5b0*/  R2UR UR6, R213 ;  /* 0x00000000d50672ca */ /* 0x000fe200000e0000 */
[----:B------:R-:W-:Y:S01]  /*d5c0*/  ULDC.64 UR10, c[0x0][0xb70] ;  /* 0x0002dc00000a7ab9 */ /* 0x000fe20000000a00 */
[C---:B-1----:R-:W-:Y:S01]  /*d5d0*/  IADD3 R2, P0, R0.reuse, R13, RZ ;  /* 0x0000000d00027210 */ /* 0x042fe20007f1e0ff */
[----:B------:R-:W-:Y:S02]  /*d5e0*/  UIMAD UR4, UR7, UR10, URZ ;  /* 0x0000000a070472a4 */ /* 0x000fe4000f8e023f */
[----:B------:R-:W-:Y:S01]  /*d5f0*/  IMAD.U32 R9, RZ, RZ, UR10 ;  /* 0x0000000aff097e24 */ /* 0x000fe2000f8e00ff */
[----:B------:R-:W-:Y:S01]  /*d600*/  ULDC.64 UR12, c[0x0][0x208] ;  /* 0x00008200000c7ab9 */ /* 0x000fe20000000a00 */
[----:B------:R-:W-:-:S06]  /*d610*/  LEA.HI.X.SX32 R3, R0, R4, 0x1, P0 ;  /* 0x0000000400037211 */ /* 0x000fcc00000f0eff */
[----:B------:R-:W-:Y:S02]  /*d620*/  UIMAD UR4, UR6, UR11, UR4 ;  /* 0x0000000b060472a4 */ /* 0x000fe4000f8e0204 */
[----:B------:R-:W-:Y:S01]  /*d630*/  IMAD.WIDE.U32 R2, R9, UR6, R2 ;  /* 0x0000000609027c25 */ /* 0x000fe2000f8e0002 */
[----:B------:R-:W-:Y:S02]  /*d640*/  ULDC.64 UR10, c[0x0][0xb78] ;  /* 0x0002de00000a7ab9 */ /* 0x000fe40000000a00 */
[----:B------:R-:W-:Y:S02]  /*d650*/  UIMAD UR6, UR9, UR10, URZ ;  /* 0x0000000a090672a4 */ /* 0x000fe4000f8e023f */
[----:B------:R-:W-:Y:S01]  /*d660*/  MOV R9, UR10 ;  /* 0x0000000a00097c02 */ /* 0x000fe20008000f00 */
[----:B------:R-:W-:Y:S01]  /*d670*/  VIADD R3, R3, UR4 ;  /* 0x0000000403037c36 */ /* 0x000fe20008000000 */
[----:B------:R-:W-:-:S03]  /*d680*/  UIMAD UR6, UR8, UR11, UR6 ;  /* 0x0000000b080672a4 */ /* 0x000fc6000f8e0206 */
[----:B------:R-:W-:Y:S01]  /*d690*/  IMAD.WIDE.U32 R2, R9, UR8, R2 ;  /* 0x0000000809027c25 */ /* 0x000fe2000f8e0002 */
[----:B------:R-:W-:-:S03]  /*d6a0*/  ULDC.64 UR10, c[0x0][0xb40] ;  /* 0x0002d000000a7ab9 */ /* 0x000fc60000000a00 */
[----:B------:R-:W-:Y:S01]  /*d6b0*/  VIADD R3, R3, UR6 ;  /* 0x0000000603037c36 */ /* 0x000fe20008000000 */
[----:B------:R-:W-:-:S04]  /*d6c0*/  LEA R8, P0, R2, UR10, 0x2 ;  /* 0x0000000a02087c11 */ /* 0x000fc8000f8010ff */
[----:B------:R-:W-:Y:S01]  /*d6d0*/  LEA.HI.X R9, R2, UR11, R3, 0x2, P0 ;  /* 0x0000000b02097c11 */ /* 0x000fe200080f1403 */
[----:B------:R-:W-:-:S05]  /*d6e0*/  IMAD.MOV.U32 R3, RZ, RZ, -0x800000 ;  /* 0xff800000ff037424 */ /* 0x000fca00078e00ff */
[----:B------:R0:W-:Y:S03]  /*d6f0*/  STG.E desc[UR12][R8.64], R3 ;  /* 0x0000000308007986 */ /* 0x0001e6000c10190c */
.L_x_294:
[----:B------:R-:W-:Y:S05]  /*d700*/  BSYNC B1 ;  /* 0x0000000000017941 */ /* 0x000fea0003800000 */
.L_x_293:
[----:B------:R-:W-:Y:S01]  /*d710*/  R2UR UR6, R213 ;  /* 0x00000000d50672ca */ /* 0x000fe200000e0000 */
[----:B------:R-:W-:Y:S01]  /*d720*/  ULDC.64 UR10, c[0x0][0xaa0] ;  /* 0x0002a800000a7ab9 */ /* 0x000fe20000000a00 */
[----:B------:R-:W-:Y:S01]  /*d730*/  IMAD R15, R212, -0x80, R11 ;  /* 0xffffff80d40f7824 */ /* 0x000fe200078e020b */
[----:B------:R-:W-:Y:S01]  /*d740*/  SHF.R.S32.HI R11, RZ, 0x1f, R22 ;  /* 0x0000001fff0b7819 */ /* 0x000fe20000011416 */
[----:B------:R-:W-:Y:S01]  /*d750*/  IMAD R0, R4, UR10, RZ ;  /* 0x0000000a04007c24 */ /* 0x000fe2000f8e02ff */
[----:B------:R-:W-:Y:S01]  /*d760*/  BSSY B1, `(.L_x_295) ;  /* 0x0000030000017945 */ /* 0x000fe20003800000 */
[----:B01----:R-:W-:Y:S01]  /*d770*/  IMAD.WIDE.U32 R2, R13, UR10, R18 ;  /* 0x0000000a0d027c25 */ /* 0x003fe2000f8e0012 */
[----:B------:R-:W-:-:S03]  /*d780*/  ISETP.GE.AND P2, PT, R22, R15, PT ;  /* 0x0000000f1600720c */ /* 0x000fc60003f46270 */
[----:B------:R-:W-:Y:S01]  /*d790*/  IMAD R13, R13, UR11, R0 ;  /* 0x0000000b0d0d7c24 */ /* 0x000fe2000f8e0200 */
[----:B------:R-:W-:Y:S01]  /*d7a0*/  ULDC.64 UR10, c[0x0][0xae0] ;  /* 0x0002b800000a7ab9 */ /* 0x000fe20000000a00 */
[C---:B------:R-:W-:Y:S01]  /*d7b0*/  VIADD R0, R22.reuse, 0x20 ;  /* 0x0000002016007836 */ /* 0x040fe20000000000 */
[----:B------:R-:W-:Y:S01]  /*d7c0*/  UIMAD UR4, UR7, UR10, URZ ;  /* 0x0000000a070472a4 */ /* 0x000fe2000f8e023f */
[----:B------:R-:W-:Y:S02]  /*d7d0*/  IMAD.IADD R3, R3, 0x1, R13 ;  /* 0x0000000103037824 */ /* 0x000fe400078e020d */
[----:B------:R-:W-:Y:S01]  /*d7e0*/  IMAD.U32 R9, RZ, RZ, UR10 ;  /* 0x0000000aff097e24 */ /* 0x000fe2000f8e00ff */
[----:B------:R-:W-:Y:S01]  /*d7f0*/  UIMAD UR4, UR6, UR11, UR4 ;  /* 0x0000000b060472a4 */ /* 0x000fe2000f8e0204 */
[----:B------:R-:W-:Y:S01]  /*d800*/  VIADD R4, R22, 0x40 ;  /* 0x0000004016047836 */ /* 0x000fe20000000000 */
[----:B------:R-:W-:Y:S01]  /*d810*/  ISETP.GE.AND P1, PT, R0, R15, PT ;  /* 0x0000000f0000720c */ /* 0x000fe20003f26270 */
[----:B------:R-:W-:Y:S01]  /*d820*/  IMAD.WIDE.U32 R2, R9, UR6, R2 ;  /* 0x0000000609027c25 */ /* 0x000fe2000f8e0002 */
[----:B------:R-:W-:-:S02]  /*d830*/  ULDC.64 UR6, c[0x0][0xae8] ;  /* 0x0002ba0000067ab9 */ /* 0x000fc40000000a00 */
[----:B------:R-:W-:Y:S01]  /*d840*/  ISETP.GE.AND P0, PT, R4, R15, PT ;  /* 0x0000000f0400720c */ /* 0x000fe20003f06270 */
[----:B------:R-:W-:Y:S01]  /*d850*/  IMAD.U32 R9, RZ, RZ, UR6 ;  /* 0x00000006ff097e24 */ /* 0x000fe2000f8e00ff */
[----:B------:R-:W-:Y:S01]  /*d860*/  IADD3 R3, R3, UR4, RZ ;  /* 0x0000000403037c10 */ /* 0x000fe2000fffe0ff */
[----:B------:R-:W-:Y:S01]  /*d870*/  UIMAD UR4, UR9, UR6, URZ ;  /* 0x00000006090472a4 */ /* 0x000fe2000f8e023f */
[----:B------:R-:W-:Y:S02]  /*d880*/  IMAD.MOV.U32 R10, RZ, RZ, R22 ;  /* 0x000000ffff0a7224 */ /* 0x000fe400078e0016 */
[----:B------:R-:W-:Y:S01]  /*d890*/  VIADD R0, R22, 0x60 ;  /* 0x0000006016007836 */ /* 0x000fe20000000000 */
[----:B------:R-:W-:Y:S02]  /*d8a0*/  UIMAD UR4, UR8, UR7, UR4 ;  /* 0x00000007080472a4 */ /* 0x000fe4000f8e0204 */
[----:B------:R-:W-:-:S04]  /*d8b0*/  IMAD.WIDE.U32 R8, R9, UR8, R2 ;  /* 0x0000000809087c25 */ /* 0x000fc8000f8e0002 */
[----:B------:R-:W-:-:S04]  /*d8c0*/  IMAD.WIDE R10, R212, 0x80, R10 ;  /* 0x00000080d40a7825 */ /* 0x000fc800078e020a */
[----:B------:R-:W-:Y:S01]  /*d8d0*/  VIADD R19, R9, UR4 ;  /* 0x0000000409137c36 */ /* 0x000fe20008000000 */
[----:B------:R-:W-:Y:S06]  /*d8e0*/  @P2 BRA `(.L_x_296) ;  /* 0x00000000005c2947 */ /* 0x000fec0003800000 */
[C---:B------:R-:W-:Y:S01]  /*d8f0*/  VIADD R2, R18.reuse, 0x40 ;  /* 0x0000004012027836 */ /* 0x040fe20000000000 */
[----:B------:R-:W-:Y:S01]  /*d900*/  ULDC UR4, c[0x0][0xa8c] ;  /* 0x0002a30000047ab9 */ /* 0x000fe20000000800 */
[C---:B------:R-:W-:Y:S01]  /*d910*/  VIADD R3, R18.reuse, 0x80 ;  /* 0x0000008012037836 */ /* 0x040fe20000000000 */
[----:B------:R-:W-:Y:S01]  /*d920*/  ULDC.64 UR6, c[0x0][0xad8] ;  /* 0x0002b60000067ab9 */ /* 0x000fe20000000a00 */
[----:B------:R-:W-:Y:S01]  /*d930*/  IADD3 R4, R18, 0xc0, RZ ;  /* 0x000000c012047810 */ /* 0x000fe20007ffe0ff */
[----:B------:R-:W-:Y:S01]  /*d940*/  IMAD R13, R11, UR6, RZ ;  /* 0x000000060b0d7c24 */ /* 0x000fe2000f8e02ff */
[----:B------:R-:W-:Y:S01]  /*d950*/  ISETP.GE.AND P4, PT, R2, UR4, PT ;  /* 0x0000000402007c0c */ /* 0x000fe2000bf86270 */
[----:B------:R-:W-:Y:S01]  /*d960*/  IMAD.MOV.U32 R2, RZ, RZ, R8 ;  /* 0x000000ffff027224 */ /* 0x000fe200078e0008 */
[----:B------:R-:W-:Y:S01]  /*d970*/  ISETP.GE.AND P5, PT, R3, UR4, PT ;  /* 0x0000000403007c0c */ /* 0x000fe2000bfa6270 */
[----:B------:R-:W-:Y:S01]  /*d980*/  IMAD.MOV.U32 R3, RZ, RZ, R19 ;  /* 0x000000ffff037224 */ /* 0x000fe200078e0013 */
[----:B------:R-:W-:Y:S01]  /*d990*/  ISETP.GE.AND P3, PT, R18, UR4, PT ;  /* 0x0000000412007c0c */ /* 0x000fe2000bf66270 */
[----:B------:R-:W-:Y:S01]  /*d9a0*/  IMAD R13, R10, UR7, R13 ;  /* 0x000000070a0d7c24 */ /* 0x000fe2000f8e020d */
[----:B------:R-:W-:Y:S01]  /*d9b0*/  ISETP.GE.AND P6, PT, R4, UR4, PT ;  /* 0x0000000404007c0c */ /* 0x000fe2000bfc6270 */
[----:B------:R-:W-:Y:S01]  /*d9c0*/  IMAD.WIDE.U32 R2, R10, UR6, R2 ;  /* 0x000000060a027c25 */ /* 0x000fe2000f8e0002 */
[----:B------:R-:W-:Y:S01]  /*d9d0*/  ULDC.64 UR6, c[0x0][0xa80] ;  /* 0x0002a00000067ab9 */ /* 0x000fe20000000a00 */
[----:B------:R-:W-:-:S02]  /*d9e0*/  ULDC.64 UR8, c[0x0][0x208] ;  /* 0x0000820000087ab9 */ /* 0x000fc40000000a00 */
[----:B------:R-:W-:Y:S01]  /*d9f0*/  IMAD.IADD R3, R3, 0x1, R13 ;  /* 0x0000000103037824 */ /* 0x000fe200078e020d */
[----:B------:R-:W-:-:S04]  /*da00*/  LEA R12, P2, R2, UR6, 0x1 ;  /* 0x00000006020c7c11 */ /* 0x000fc8000f8408ff */
[----:B------:R-:W-:-:S05]  /*da10*/  LEA.HI.X R13, R2, UR7, R3, 0x1, P2 ;  /* 0x00000007020d7c11 */ /* 0x000fca00090f0c03 */
[----:B------:R0:W-:Y:S04]  /*da20*/  @!P3 STG.E.128 desc[UR8][R12.64], RZ ;  /* 0x000000ff0c00b986 */ /* 0x0001e8000c101d08 */
[----:B------:R0:W-:Y:S04]  /*da30*/  @!P4 STG.E.128 desc[UR8][R12.64+0x80], RZ ;  /* 0x000080ff0c00c986 */ /* 0x0001e8000c101d08 */
[----:B------:R0:W-:Y:S04]  /*da40*/  @!P5 STG.E.128 desc[UR8][R12.64+0x100], RZ ;  /* 0x000100ff0c00d986 */ /* 0x0001e8000c101d08 */
[----:B------:R0:W-:Y:S02]  /*da50*/  @!P6 STG.E.128 desc[UR8][R12.64+0x180], RZ ;  /* 0x000180ff0c00e986 */ /* 0x0001e4000c101d08 */
.L_x_296:
[----:B------:R-:W-:Y:S05]  /*da60*/  BSYNC B1 ;  /* 0x0000000000017941 */ /* 0x000fea0003800000 */
.L_x_295:
[----:B------:R-:W-:Y:S01]  /*da70*/  BSSY B1, `(.L_x_297) ;  /* 0x000001c000017945 */ /* 0x000fe20003800000 */
[----:B------:R-:W-:-:S03]  /*da80*/  ISETP.GE.AND P2, PT, R0, R15, PT ;  /* 0x0000000f0000720c */ /* 0x000fc60003f46270 */
[----:B------:R-:W-:Y:S10]  /*da90*/  @P1 BRA `(.L_x_298) ;  /* 0x0000000000641947 */ /* 0x000ff40003800000 */
[----:B0-----:R-:W-:Y:S01]  /*daa0*/  IADD3 R13, P1, R10, 0x20, RZ ;  /* 0x000000200a0d7810 */ /* 0x001fe20007f3e0ff */
        /* <DEDUP_REMOVED lines=17> */
[----:B------:R-:W-:Y:S01]  /*dbc0*/  LEA R12, P1, R2, UR6, 0x1 ;  /* 0x00000006020c7c11 */ /* 0x000fe2000f8208ff */
[----:B------:R-:W-:-:S05]  /*dbd0*/  IMAD.IADD R3, R3, 0x1, R13 ;  /* 0x0000000103037824 */ /* 0x000fca00078e020d */
[----:B------:R-:W-:-:S05]  /*dbe0*/  LEA.HI.X R13, R2, UR7, R3, 0x1, P1 ;  /* 0x00000007020d7c11 */ /* 0x000fca00088f0c03 */
[----:B------:R1:W-:Y:S04]  /*dbf0*/  @!P3 STG.E.128 desc[UR8][R12.64], RZ ;  /* 0x000000ff0c00b986 */ /* 0x0003e8000c101d08 */
[----:B------:R1:W-:Y:S04]  /*dc00*/  @!P4 STG.E.128 desc[UR8][R12.64+0x80], RZ ;  /* 0x000080ff0c00c986 */ /* 0x0003e8000c101d08 */
[----:B------:R1:W-:Y:S04]  /*dc10*/  @!P5 STG.E.128 desc[UR8][R12.64+0x100], RZ ;  /* 0x000100ff0c00d986 */ /* 0x0003e8000c101d08 */
[----:B------:R1:W-:Y:S02]  /*dc20*/  @!P6 STG.E.128 desc[UR8][R12.64+0x180], RZ ;  /* 0x000180ff0c00e986 */ /* 0x0003e4000c101d08 */
.L_x_298:
[----:B------:R-:W-:Y:S05]  /*dc30*/  BSYNC B1 ;  /* 0x0000000000017941 */ /* 0x000fea0003800000 */
.L_x_297:
[----:B------:R-:W-:Y:S04]  /*dc40*/  BSSY B1, `(.L_x_299) ;  /* 0x000001b000017945 */ /* 0x000fe80003800000 */
[----:B------:R-:W-:Y:S05]  /*dc50*/  @P0 BRA `(.L_x_300) ;  /* 0x0000000000640947 */ /* 0x000fea0003800000 */
[----:B01----:R-:W-:Y:S01]  /*dc60*/  IADD3 R13, P0, R10, 0x40, RZ ;  /* 0x000000400a0d7810 */ /* 0x003fe20007f1e0ff */
[C---:B------:R-:W-:Y:S01]  /*dc70*/  VIADD R2, R18.reuse, 0x40 ;  /* 0x0000004012027836 */ /* 0x040fe20000000000 */
[----:B------:R-:W-:Y:S01]  /*dc80*/  ULDC UR4, c[0x0][0xa8c] ;  /* 0x0002a30000047ab9 */ /* 0x000fe20000000800 */
[----:B------:R-:W-:Y:S01]  /*dc90*/  VIADD R3, R18, 0x80 ;  /* 0x0000008012037836 */ /* 0x000fe20000000000 */
[----:B------:R-:W-:Y:S01]  /*dca0*/  IADD3.X R0, RZ, R11, RZ, P0, !PT ;  /* 0x0000000bff007210 */ /* 0x000fe200007fe4ff */
[----:B------:R-:W-:Y:S01]  /*dcb0*/  ULDC.64 UR6, c[0x0][0xad8] ;  /* 0x0002b60000067ab9 */ /* 0x000fe20000000a00 */
[----:B------:R-:W-:Y:S01]  /*dcc0*/  ISETP.GE.AND P3, PT, R2, UR4, PT ;  /* 0x0000000402007c0c */ /* 0x000fe2000bf66270 */
[----:B------:R-:W-:Y:S01]  /*dcd0*/  IMAD.MOV.U32 R2, RZ, RZ, R8 ;  /* 0x000000ffff027224 */ /* 0x000fe200078e0008 */
        /* <DEDUP_REMOVED lines=17> */
.L_x_300:
[----:B------:R-:W-:Y:S05]  /*ddf0*/  BSYNC B1 ;  /* 0x0000000000017941 */ /* 0x000fea0003800000 */
.L_x_299:
[----:B------:R-:W-:Y:S05]  /*de00*/  @P2 BRA `(.L_x_291) ;  /* 0x0000000000642947 */ /* 0x000fea0003800000 */
[----:B------:R-:W-:Y:S01]  /*de10*/  IADD3 R9, P0, R10, 0x60, RZ ;  /* 0x000000600a097810 */ /* 0x000fe20007f1e0ff */
[----:B------:R-:W-:Y:S01]  /*de20*/  VIADD R0, R18, 0x40 ;  /* 0x0000004012007836 */ /* 0x000fe20000000000 */
[----:B------:R-:W-:Y:S01]  /*de30*/  ULDC UR4, c[0x0][0xa8c] ;  /* 0x0002a30000047ab9 */ /* 0x000fe20000000800 */
[----:B------:R-:W-:Y:S01]  /*de40*/  MOV R3, R19 ;  /* 0x0000001300037202 */ /* 0x000fe20000000f00 */
[----:B------:R-:W-:Y:S01]  /*de50*/  ULDC.64 UR6, c[0x0][0xad8] ;  /* 0x0002b60000067ab9 */ /* 0x000fe20000000a00 */
[----:B------:R-:W-:Y:S01]  /*de60*/  IMAD.X R10, RZ, RZ, R11, P0 ;  /* 0x000000ffff0a7224 */ /* 0x000fe200000e060b */
[----:B------:R-:W-:Y:S01]  /*de70*/  ISETP.GE.AND P2, PT, R0, UR4, PT ;  /* 0x0000000400007c0c */ /* 0x000fe2000bf46270 */
[----:B------:R-:W-:Y:S01]  /*de80*/  IMAD.MOV.U32 R2, RZ, RZ, R8 ;  /* 0x000000ffff027224 */ /* 0x000fe200078e0008 */
[C---:B------:R-:W-:Y:S01]  /*de90*/  ISETP.GE.AND P1, PT, R18.reuse, UR4, PT ;  /* 0x0000000412007c0c */ /* 0x040fe2000bf26270 */
[----:B------:R-:W-:Y:S01]  /*dea0*/  VIADD R4, R18, 0x80 ;  /* 0x0000008012047836 */ /* 0x000fe20000000000 */
[----:B------:R-:W-:Y:S01]  /*deb0*/  ULDC.64 UR8, c[0x0][0x208] ;  /* 0x0000820000087ab9 */ /* 0x000fe20000000a00 */
[----:B------:R-:W-:-:S02]  /*dec0*/  IMAD R10, R10, UR6, RZ ;  /* 0x000000060a0a7c24 */ /* 0x000fc4000f8e02ff */
[----:B------:R-:W-:Y:S01]  /*ded0*/  VIADD R0, R18, 0xc0 ;  /* 0x000000c012007836 */ /* 0x000fe20000000000 */
[----:B------:R-:W-:Y:S01]  /*dee0*/  ISETP.GE.AND P3, PT, R4, UR4, PT ;  /* 0x0000000404007c0c */ /* 0x000fe2000bf66270 */
        /* <DEDUP_REMOVED lines=11> */
.L_x_291:
[----:B------:R-:W-:Y:S05]  /*dfa0*/  BSYNC B0 ;  /* 0x0000000000007941 */ /* 0x000fea0003800000 */
.L_x_282:
[----:B------:R-:W-:Y:S02]  /*dfb0*/  ULDC UR4, c[0x0][0xc14] ;  /* 0x0003050000047ab9 */ /* 0x000fe40000000800 */
[----:B------:R-:W-:-:S13]  /*dfc0*/  ISETP.GE.AND P0, PT, R7, UR4, PT ;  /* 0x0000000407007c0c */ /* 0x000fda000bf06270 */
[----:B------:R-:W-:Y:S05]  /*dfd0*/  @!P0 BRA `(.L_x_301) ;  /* 0xffffff2c00788947 */ /* 0x000fea000383ffff */
[----:B------:R-:W-:Y:S05]  /*dfe0*/  EXIT ;  /* 0x000000000000794d */ /* 0x000fea0003800000 */
.L_x_257:
[----:B------:R-:W-:-:S08]  /*dff0*/  NOP ;  /* 0x0000000000007918 */ /* 0x000fd00000000000 */
[----:B0-----:R-:W0:-:S00]  /*e000*/  USETMAXREG.DEALLOC.CTAPOOL 0x18 ;  /* 0x00000018000079c8 */ /* 0x001e0000080e0500 */
[----:B0-----:R-:W-:-:S06]  /*e010*/  LOP3.LUT R0, R0, 0x3, RZ, 0xc0, !PT ;  /* 0x0000000300007812 */ /* 0x001fcc00078ec0ff */
[----:B------:R-:W0:Y:S02]  /*e020*/  SHFL.IDX PT, R0, R0, RZ, 0x1f ;  /* 0x00001fff00007589 */ /* 0x000e2400000e0000 */
[----:B0-----:R-:W-:-:S13]  /*e030*/  ISETP.NE.AND P0, PT, R0, RZ, PT ;  /* 0x000000ff0000720c */ /* 0x001fda0003f05270 */
[----:B------:R-:W-:Y:S05]  /*e040*/  @P0 EXIT ;  /* 0x000000000000094d */ /* 0x000fea0003800000 */
[----:B------:R-:W0:Y:S01]  /*e050*/  S2R R2, SR_TID.X ;  /* 0x0000000000027919 */ /* 0x000e220000002100 */
[----:B------:R-:W-:Y:S01]  /*e060*/  LOP3.LUT R4, R4, 0xffffffdf, RZ, 0xc0, !PT ;  /* 0xffffffdf04047812 */ /* 0x000fe200078ec0ff */
[----:B------:R-:W-:Y:S01]  /*e070*/  ULDC UR5, c[0x0][0xc14] ;  /* 0x0003050000057ab9 */ /* 0x000fe20000000800 */
[----:B------:R-:W-:Y:S01]  /*e080*/  MOV R0, RZ ;  /* 0x000000ff00007202 */ /* 0x000fe20000000f00 */
[----:B------:R-:W-:Y:S01]  /*e090*/  ULDC.64 UR6, c[0x0][0x208] ;  /* 0x0000820000067ab9 */ /* 0x000fe20000000a00 */
[----:B------:R-:W-:Y:S01]  /*e0a0*/  ULDC UR4, c[0x0][0xc10] ;  /* 0x0003040000047ab9 */ /* 0x000fe20000000800 */
[----:B0-----:R-:W-:-:S04]  /*e0b0*/  LOP3.LUT R8, R2, 0x1f, RZ, 0xc0, !PT ;  /* 0x0000001f02087812 */ /* 0x001fc800078ec0ff */
[----:B------:R-:W-:-:S13]  /*e0c0*/  ISETP.NE.AND P0, PT, R8, 0x1f, PT ;  /* 0x0000001f0800780c */ /* 0x000fda0003f05270 */
[----:B------:R-:W-:Y:S02]  /*e0d0*/  @P0 LOP3.LUT R4, R4, 0x20, RZ, 0xfc, !PT ;  /* 0x0000002004040812 */ /* 0x000fe400078efcff */
[----:B------:R-:W-:-:S13]  /*e0e0*/  ISETP.GE.OR P0, PT, R8, UR5, !P0 ;  /* 0x0000000508007c0c */ /* 0x000fda000c706670 */
[----:B------:R-:W0:Y:S02]  /*e0f0*/  @!P0 LDC.64 R2, c[0x0][0xc58] ;  /* 0x00031600ff028b82 */ /* 0x000e240000000a00 */
[----:B0-----:R-:W-:-:S05]  /*e100*/  @!P0 IMAD.WIDE.U32 R2, R8, 0x4, R2 ;  /* 0x0000000408028825 */ /* 0x001fca00078e0002 */
[----:B------:R-:W2:Y:S01]  /*e110*/  @!P0 LDG.E R0, desc[UR6][R2.64] ;  /* 0x0000000602008981 */ /* 0x000ea2000c1e1900 */
[C---:B------:R-:W-:Y:S01]  /*e120*/  ISETP.NE.AND P1, PT, R8.reuse, RZ, PT ;  /* 0x000000ff0800720c */ /* 0x040fe20003f25270 */
[----:B------:R-:W0:Y:S01]  /*e130*/  S2UR UR6, SR_CTAID.X ;  /* 0x00000000000679c3 */ /* 0x000e220000002500 */
[----:B------:R-:W-:Y:S01]  /*e140*/  ISETP.GE.U32.AND P0, PT, R8, 0x2, PT ;  /* 0x000000020800780c */ /* 0x000fe20003f06070 */
[----:B------:R-:W-:Y:S01]  /*e150*/  IMAD.MOV.U32 R19, RZ, RZ, RZ ;  /* 0x000000ffff137224 */ /* 0x000fe200078e00ff */
[----:B------:R-:W-:Y:S02]  /*e160*/  LOP3.LUT R4, R4, 0xfffffffe, RZ, 0xc0, !PT ;  /* 0xfffffffe04047812 */ /* 0x000fe400078ec0ff */
[----:B------:R-:W-:-:S07]  /*e170*/  MOV R16, RZ ;  /* 0x000000ff00107202 */ /* 0x000fce0000000f00 */
[----:B------:R-:W-:-:S04]  /*e180*/  @P1 LOP3.LUT R4, R4, 0x1, RZ, 0xfc, !PT ;  /* 0x0000000104041812 */ /* 0x000fc800078efcff */
[----:B------:R-:W-:-:S04]  /*e190*/  LOP3.LUT R4, R4, 0xffffffef, RZ, 0xc0, !PT ;  /* 0xffffffef04047812 */ /* 0x000fc800078ec0ff */
[----:B------:R-:W-:-:S04]  /*e1a0*/  @P0 LOP3.LUT R4, R4, 0x10, RZ, 0xfc, !PT ;  /* 0x0000001004040812 */ /* 0x000fc800078efcff */
[----:B------:R-:W-:Y:S01]  /*e1b0*/  LOP3.LUT R4, R4, 0xfffffff7, RZ, 0xc0, !PT ;  /* 0xfffffff704047812 */ /* 0x000fe200078ec0ff */
[----:B--2---:R-:W1:Y:S02]  /*e1c0*/  SHFL.UP PT, R5, R0, 0x1, RZ ;  /* 0x0420000000057989 */ /* 0x004e6400000e00ff */
[----:B-1----:R-:W-:-:S05]  /*e1d0*/  SEL R5, R5, RZ, P1 ;  /* 0x000000ff05057207 */ /* 0x002fca0000800000 */
[----:B------:R-:W-:-:S05]  /*e1e0*/  IMAD.IADD R5, R0, 0x1, R5 ;  /* 0x0000000100057824 */ /* 0x000fca00078e0205 */
[----:B------:R-:W1:Y:S02]  /*e1f0*/  SHFL.UP PT, R6, R5, 0x2, RZ ;  /* 0x0440000005067989 */ /* 0x000e6400000e00ff */
[----:B-1----:R-:W-:Y:S02]  /*e200*/  SEL R6, R6, RZ, P0 ;  /* 0x000000ff06067207 */ /* 0x002fe40000000000 */
[----:B------:R-:W-:-:S03]  /*e210*/  ISETP.GE.U32.AND P0, PT, R8, 0x4, PT ;  /* 0x000000040800780c */ /* 0x000fc60003f06070 */
[----:B------:R-:W-:-:S05]  /*e220*/  IMAD.IADD R6, R5, 0x1, R6 ;  /* 0x0000000105067824 */ /* 0x000fca00078e0206 */
[----:B------:R-:W1:Y:S05]  /*e230*/  SHFL.UP PT, R7, R6, 0x4, RZ ;  /* 0x0480000006077989 */ /* 0x000e6a00000e00ff */
[----:B------:R-:W-:-:S04]  /*e240*/  @P0 LOP3.LUT R4, R4, 0x8, RZ, 0xfc, !PT ;  /* 0x0000000804040812 */ /* 0x000fc800078efcff */
[----:B------:R-:W-:Y:S02]  /*e250*/  LOP3.LUT R4, R4, 0xfffffffb, RZ, 0xc0, !PT ;  /* 0xfffffffb04047812 */ /* 0x000fe400078ec0ff */
        /* <DEDUP_REMOVED lines=10> */
[----:B------:R-:W-:Y:S02]  /*e300*/  @P0 LOP3.LUT R4, R4, 0x2, RZ, 0xfc, !PT ;  /* 0x0000000204040812 */ /* 0x000fe400078efcff */
[----:B-1----:R-:W-:-:S05]  /*e310*/  SEL R2, R2, RZ, P0 ;  /* 0x000000ff02027207 */ /* 0x002fca0000000000 */
[----:B------:R-:W-:-:S05]  /*e320*/  IMAD.IADD R2, R3, 0x1, R2 ;  /* 0x0000000103027824 */ /* 0x000fca00078e0202 */
[----:B------:R-:W1:Y:S02]  /*e330*/  SHFL.IDX PT, R5, R2, 0x1f, 0x1f ;  /* 0x03e01f0002057f89 */ /* 0x000e6400000e0000 */
[----:B-1----:R-:W-:-:S04]  /*e340*/  IMAD R5, R5, UR4, RZ ;  /* 0x0000000405057c24 */ /* 0x002fc8000f8e02ff */
[----:B------:R-:W-:Y:S01]  /*e350*/  IMAD.MOV.U32 R6, RZ, RZ, R5 ;  /* 0x000000ffff067224 */ /* 0x000fe200078e0005 */
[----:B0-----:R-:W-:-:S13]  /*e360*/  ISETP.GT.AND P0, PT, R5, UR6, PT ;  /* 0x0000000605007c0c */ /* 0x001fda000bf04270 */
[----:B------:R-:W-:Y:S05]  /*e370*/  @P0 BRA `(.L_x_302) ;  /* 0x0000000000c40947 */ /* 0x000fea0003800000 */
[----:B------:R-:W-:Y:S01]  /*e380*/  IMAD.MOV.U32 R5, RZ, RZ, R6 ;  /* 0x000000ffff057224 */ /* 0x000fe200078e0006 */
[----:B------:R-:W-:Y:S01]  /*e390*/  ULDC UR5, c[0x0][0xc14] ;  /* 0x0003050000057ab9 */ /* 0x000fe20000000800 */
[----:B------:R-:W-:Y:S01]  /*e3a0*/  IMAD.MOV.U32 R19, RZ, RZ, RZ ;  /* 0x000000ffff137224 */ /* 0x000fe200078e00ff */
[----:B------:R-:W-:Y:S01]  /*e3b0*/  ULDC UR7, c[0x0][0xc14] ;  /* 0x0003050000077ab9 */ /* 0x000fe20000000800 */
[----:B------:R-:W-:-:S05]  /*e3c0*/  ULDC UR4, c[0x0][0xc10] ;  /* 0x0003040000047ab9 */ /* 0x000fca0000000800 */
.L_x_306:
[----:B------:R-:W-:Y:S01]  /*e3d0*/  VIADD R0, R19, 0x1f ;  /* 0x0000001f13007836 */ /* 0x000fe20000000000 */
[----:B------:R-:W-:-:S04]  /*e3e0*/  MOV R19, UR7 ;  /* 0x0000000700137c02 */ /* 0x000fc80008000f00 */
[----:B------:R-:W-:-:S13]  /*e3f0*/  ISETP.GE.AND P0, PT, R0, UR5, PT ;  /* 0x0000000500007c0c */ /* 0x000fda000bf06270 */
[----:B------:R-:W-:Y:S05]  /*e400*/  @P0 BRA `(.L_x_303) ;  /* 0x0000000400440947 */ /* 0x000fea0003800000 */
[----:B------:R-:W0:Y:S01]  /*e410*/  S2R R2, SR_TID.X ;  /* 0x0000000000027919 */ /* 0x000e220000002100 */
[----:B------:R-:W-:Y:S01]  /*e420*/  IMAD.MOV.U32 R19, RZ, RZ, R0 ;  /* 0x000000ffff137224 */ /* 0x000fe200078e0000 */
[----:B------:R-:W-:Y:S01]  /*e430*/  BSSY B0, `(.L_x_304) ;  /* 0x000000b000007945 */ /* 0x000fe20003800000 */
[----:B------:R-:W-:Y:S01]  /*e440*/  IMAD.MOV.U32 R0, RZ, RZ, RZ ;  /* 0x000000ffff007224 */ /* 0x000fe200078e00ff */
[----:B0-----:R-:W-:-:S04]  /*e450*/  LOP3.LUT R8, R2, 0x1f, RZ, 0xc0, !PT ;  /* 0x0000001f02087812 */ /* 0x001fc800078ec0ff */
[C---:B------:R-:W-:Y:S01]  /*e460*/  ISETP.NE.AND P1, PT, R8.reuse, 0x1f, PT ;  /* 0x0000001f0800780c */ /* 0x040fe20003f25270 */
[----:B------:R-:W-:-:S05]  /*e470*/  IMAD.IADD R7, R8, 0x1, R19 ;  /* 0x0000000108077824 */ /* 0x000fca00078e0213 */
[----:B------:R-:W-:-:S13]  /*e480*/  ISETP.GE.OR P0, PT, R7, UR5, !P1 ;  /* 0x0000000507007c0c */ /* 0x000fda000cf06670 */
[----:B------:R-:W-:Y:S05]  /*e490*/  @P0 BRA `(.L_x_305) ;  /* 0x0000000000100947 */ /* 0x000fea0003800000 */
[----:B------:R-:W0:Y:S01]  /*e4a0*/  LDC.64 R2, c[0x0][0xc58] ;  /* 0x00031600ff027b82 */ /* 0x000e220000000a00 */
[----:B------:R-:W-:Y:S01]  /*e4b0*/  ULDC.64 UR8, c[0x0][0x208] ;  /* 0x0000820000087ab9 */ /* 0x000fe20000000a00 */
[----:B0-----:R-:W-:-:S05]  /*e4c0*/  IMAD.WIDE R2, R7, 0x4, R2 ;  /* 0x0000000407027825 */ /* 0x001fca00078e0202 */
[----:B------:R0:W5:Y:S02]  /*e4d0*/  LDG.E R0, desc[UR8][R2.64] ;  /* 0x0000000802007981 */ /* 0x000164000c1e1900 */
.L_x_305:
[----:B------:R-:W-:Y:S05]  /*e4e0*/  BSYNC B0 ;  /* 0x0000000000007941 */ /* 0x000fea0003800000 */
.L_x_304:
[----:B0----5:R-:W0:Y:S01]  /*e4f0*/  SHFL.UP PT, R2, R0, 0x1, RZ ;  /* 0x0420000000027989 */ /* 0x021e2200000e00ff */
[C---:B------:R-:W-:Y:S02]  /*e500*/  ISETP.NE.AND P0, PT, R8.reuse, RZ, PT ;  /* 0x000000ff0800720c */ /* 0x040fe40003f05270 */
[----:B------:R-:W-:Y:S02]  /*e510*/  ISETP.GE.U32.AND P1, PT, R8, 0x2, PT ;  /* 0x000000020800780c */ /* 0x000fe40003f26070 */
[----:B0-----:R-:W-:Y:S02]  /*e520*/  SEL R3, R2, RZ, P0 ;  /* 0x000000ff02037207 */ /* 0x001fe40000000000 */
[----:B------:R-:W-:-:S03]  /*e530*/  ISETP.GE.U32.AND P0, PT, R8, 0x4, PT ;  /* 0x000000040800780c */ /* 0x000fc60003f06070 */
[----:B------:R-:W-:-:S05]  /*e540*/  IMAD.IADD R3, R0, 0x1, R3 ;  /* 0x0000000100037824 */ /* 0x000fca00078e0203 */
[----:B------:R-:W0:Y:S02]  /*e550*/  SHFL.UP PT, R2, R3, 0x2, RZ ;  /* 0x0440000003027989 */ /* 0x000e2400000e00ff */
[----:B0-----:R-:W-:Y:S02]  /*e560*/  SEL R2, R2, RZ, P1 ;  /* 0x000000ff02027207 */ /* 0x001fe40000800000 */
[----:B------:R-:W-:-:S03]  /*e570*/  ISETP.GE.U32.AND P1, PT, R8, 0x8, PT ;  /* 0x000000080800780c */ /* 0x000fc60003f26070 */
[----:B------:R-:W-:-:S05]  /*e580*/  IMAD.IADD R2, R3, 0x1, R2 ;  /* 0x0000000103027824 */ /* 0x000fca00078e0202 */
[----:B------:R-:W0:Y:S02]  /*e590*/  SHFL.UP PT, R6, R2, 0x4, RZ ;  /* 0x0480000002067989 */ /* 0x000e2400000e00ff */
[----:B0-----:R-:W-:Y:S02]  /*e5a0*/  SEL R7, R6, RZ, P0 ;  /* 0x000000ff06077207 */ /* 0x001fe40000000000 */
[----:B------:R-:W-:Y:S02]  /*e5b0*/  ISETP.GE.U32.AND P0, PT, R8, 0x10, PT ;  /* 0x000000100800780c */ /* 0x000fe40003f06070 */
[----:B------:R-:W-:-:S05]  /*e5c0*/  IADD3 R7, R2, R7, RZ ;  /* 0x0000000702077210 */ /* 0x000fca0007ffe0ff */
[----:B------:R-:W0:Y:S02]  /*e5d0*/  SHFL.UP PT, R6, R7, 0x8, RZ ;  /* 0x0500000007067989 */ /* 0x000e2400000e00ff */
[----:B0-----:R-:W-:-:S05]  /*e5e0*/  SEL R6, R6, RZ, P1 ;  /* 0x000000ff06067207 */ /* 0x001fca0000800000 */
[----:B------:R-:W-:-:S05]  /*e5f0*/  IMAD.IADD R6, R7, 0x1, R6 ;  /* 0x0000000107067824 */ /* 0x000fca00078e0206 */
[----:B------:R-:W0:Y:S02]  /*e600*/  SHFL.UP PT, R8, R6, 0x10, RZ ;  /* 0x0600000006087989 */ /* 0x000e2400000e00ff */
[----:B0-----:R-:W-:-:S05]  /*e610*/  SEL R9, R8, RZ, P0 ;  /* 0x000000ff08097207 */ /* 0x001fca0000000000 */
[----:B------:R-:W-:-:S05]  /*e620*/  IMAD.IADD R9, R6, 0x1, R9 ;  /* 0x0000000106097824 */ /* 0x000fca00078e0209 */
[----:B------:R-:W0:Y:S02]  /*e630*/  SHFL.IDX PT, R3, R9, 0x1f, 0x1f ;  /* 0x03e01f0009037f89 */ /* 0x000e2400000e0000 */
[----:B0-----:R-:W-:-:S04]  /*e640*/  IMAD R6, R3, UR4, RZ ;  /* 0x0000000403067c24 */ /* 0x001fc8000f8e02ff */
[----:B------:R-:W-:-:S05]  /*e650*/  IMAD.IADD R5, R6, 0x1, R5 ;  /* 0x0000000106057824 */ /* 0x000fca00078e0205 */
[----:B------:R-:W-:-:S13]  /*e660*/  ISETP.GT.AND P0, PT, R5, UR6, PT ;  /* 0x0000000605007c0c */ /* 0x000fda000bf04270 */
[----:B------:R-:W-:Y:S05]  /*e670*/  @!P0 BRA `(.L_x_306) ;  /* 0xfffffffc00548947 */ /* 0x000fea000383ffff */
[----:B------:R-:W-:-:S07]  /*e680*/  IMAD.MOV.U32 R2, RZ, RZ, R9 ;  /* 0x000000ffff027224 */ /* 0x000fce00078e0009 */
.L_x_302:
[----:B------:R-:W-:-:S04]  /*e690*/  IMAD.IADD R7, R5, 0x1, -R6 ;  /* 0x0000000105077824 */ /* 0x000fc800078e0a06 */
[----:B------:R-:W-:-:S05]  /*e6a0*/  IMAD R3, R2, UR4, R7 ;  /* 0x0000000402037c24 */ /* 0x000fca000f8e0207 */
[----:B------:R-:W-:-:S13]  /*e6b0*/  ISETP.GT.AND P0, PT, R3, UR6, PT ;  /* 0x0000000603007c0c */ /* 0x000fda000bf04270 */
[----:B------:R-:W-:-:S04]  /*e6c0*/  VOTE.ANY R8, PT, !P0 ;  /* 0x0000000000087806 */ /* 0x000fc800040e0100 */
[----:B------:R-:W0:Y:S01]  /*e6d0*/  POPC R5, R8 ;  /* 0x0000000800057309 */ /* 0x000e220000000000 */
[----:B------:R-:W-:Y:S01]  /*e6e0*/  ISETP.NE.AND P0, PT, R8, RZ, PT ;  /* 0x000000ff0800720c */ /* 0x000fe20003f05270 */
[----:B0-----:R-:W0:Y:S02]  /*e6f0*/  SHFL.IDX PT, R0, R0, R5, 0x1f ;  /* 0x00001f0500007589 */ /* 0x001e2400000e0000 */
[----:B0-----:R-:W-:-:S04]  /*e700*/  IABS R6, R0 ;  /* 0x0000000000067213 */ /* 0x001fc80000000000 */
[----:B------:R-:W0:Y:S08]  /*e710*/  I2F.RP R9, R6 ;  /* 0x0000000600097306 */ /* 0x000e300000209400 */
[----:B0-----:R-:W0:Y:S02]  /*e720*/  MUFU.RCP R9, R9 ;  /* 0x0000000900097308 */ /* 0x001e240000001000 */
[----:B0-----:R-:W-:-:S06]  /*e730*/  IADD3 R3, R9, 0xffffffe, RZ ;  /* 0x0ffffffe09037810 */ /* 0x001fcc0007ffe0ff */
[----:B------:R-:W0:Y:S02]  /*e740*/  F2I.FTZ.U32.TRUNC.NTZ R3, R3 ;  /* 0x0000000300037305 */ /* 0x000e24000021f000 */
[----:B0-----:R-:W-:Y:S01]  /*e750*/  IMAD.MOV R11, RZ, RZ, -R3 ;  /* 0x000000ffff0b7224 */ /* 0x001fe200078e0a03 */
[----:B------:R-:W-:Y:S06]  /*e760*/  @!P0 BRA `(.L_x_307) ;  /* 0x0000000000088947 */ /* 0x000fec0003800000 */
[----:B------:R-:W-:-:S05]  /*e770*/  VIADD R9, R5, 0xffffffff ;  /* 0xffffffff05097836 */ /* 0x000fca0000000000 */
[----:B------:R0:W1:Y:S02]  /*e780*/  SHFL.IDX PT, R16, R2, R9, 0x1f ;  /* 0x00001f0902107589 */ /* 0x00006400000e0000 */
.L_x_307:
[----:B-1----:R-:W-:Y:S02]  /*e790*/  IMAD R16, R16, UR4, R7 ;  /* 0x0000000410107c24 */ /* 0x002fe4000f8e0207 */
[----:B------:R-:W-:Y:S02]  /*e7a0*/  IMAD R7, R11, R6, RZ ;  /* 0x000000060b077224 */ /* 0x000fe400078e02ff */
[----:B0-----:R-:W-:Y:S01]  /*e7b0*/  IMAD.MOV.U32 R2, RZ, RZ, RZ ;  /* 0x000000ffff027224 */ /* 0x001fe200078e00ff */
[----:B------:R-:W-:Y:S01]  /*e7c0*/  IADD3 R17, -R16, UR6, RZ ;  /* 0x0000000610117c10 */ /* 0x000fe2000fffe1ff */
[----:B------:R-:W-:Y:S02]  /*e7d0*/  IMAD.IADD R19, R5, 0x1, R19 ;  /* 0x0000000105137824 */ /* 0x000fe400078e0213 */
[----:B------:R-:W-:Y:S01]  /*e7e0*/  IMAD.HI.U32 R2, R3, R7, R2 ;  /* 0x0000000703027227 */ /* 0x000fe200078e0002 */
[----:B------:R-:W-:Y:S02]  /*e7f0*/  IABS R7, R0 ;  /* 0x0000000000077213 */ /* 0x000fe40000000000 */
[----:B------:R-:W-:-:S03]  /*e800*/  IABS R3, R17 ;  /* 0x0000001100037213 */ /* 0x000fc60000000000 */
[----:B------:R-:W-:Y:S02]  /*e810*/  IMAD.MOV R7, RZ, RZ, -R7 ;  /* 0x000000ffff077224 */ /* 0x000fe400078e0a07 */
[----:B------:R-:W-:-:S04]  /*e820*/  IMAD.HI.U32 R2, R2, R3, RZ ;  /* 0x0000000302027227 */ /* 0x000fc800078e00ff */
[----:B------:R-:W-:-:S05]  /*e830*/  IMAD R3, R2, R7, R3 ;  /* 0x0000000702037224 */ /* 0x000fca00078e0203 */
[----:B------:R-:W-:-:S13]  /*e840*/  ISETP.GT.U32.AND P0, PT, R6, R3, PT ;  /* 0x000000030600720c */ /* 0x000fda0003f04070 */
[----:B------:R-:W-:Y:S01]  /*e850*/  @!P0 IADD3 R3, R3, -R6, RZ ;  /* 0x8000000603038210 */ /* 0x000fe20007ffe0ff */
[----:B------:R-:W-:-:S03]  /*e860*/  @!P0 VIADD R2, R2, 0x1 ;  /* 0x0000000102028836 */ /* 0x000fc60000000000 */
[----:B------:R-:W-:Y:S02]  /*e870*/  ISETP.GE.U32.AND P0, PT, R3, R6, PT ;  /* 0x000000060300720c */ /* 0x000fe40003f06070 */
[----:B------:R-:W-:-:S11]  /*e880*/  LOP3.LUT R3, R17, R0, RZ, 0x3c, !PT ;  /* 0x0000000011037212 */ /* 0x000fd600078e3cff */
[----:B------:R-:W-:Y:S01]  /*e890*/  @P0 VIADD R2, R2, 0x1 ;  /* 0x0000000102020836 */ /* 0x000fe20000000000 */
[----:B------:R-:W-:-:S13]  /*e8a0*/  ISETP.GE.AND P0, PT, R3, RZ, PT ;  /* 0x000000ff0300720c */ /* 0x000fda0003f06270 */
[----:B------:R-:W-:Y:S01]  /*e8b0*/  @!P0 IMAD.MOV R2, RZ, RZ, -R2 ;  /* 0x000000ffff028224 */ /* 0x000fe200078e0a02 */
[----:B------:R-:W-:-:S13]  /*e8c0*/  ISETP.NE.AND P0, PT, R0, RZ, PT ;  /* 0x000000ff0000720c */ /* 0x000fda0003f05270 */
[----:B------:R-:W-:-:S05]  /*e8d0*/  @!P0 LOP3.LUT R2, RZ, R0, RZ, 0x33, !PT ;  /* 0x00000000ff028212 */ /* 0x000fca00078e33ff */
[--C-:B------:R-:W-:Y:S02]  /*e8e0*/  IMAD.MOV R3, RZ, RZ, -R2.reuse ;  /* 0x000000ffff037224 */ /* 0x100fe400078e0a02 */
[----:B------:R-:W-:Y:S02]  /*e8f0*/  IMAD.MOV.U32 R18, RZ, RZ, R2 ;  /* 0x000000ffff127224 */ /* 0x000fe400078e0002 */
[----:B------:R-:W-:Y:S01]  /*e900*/  IMAD R17, R0, R3, R17 ;  /* 0x0000000300117224 */ /* 0x000fe200078e0211 */
[----:B------:R-:W-:Y:S06]  /*e910*/  BRA `(.L_x_308) ;  /* 0x00000000000c7947 */ /* 0x000fec0003800000 */
.L_x_303:
[----:B------:R-:W-:Y:S01]  /*e920*/  MOV R17, RZ ;  /* 0x000000ff00117202 */ /* 0x000fe20000000f00 */
[----:B------:R-:W-:Y:S02]  /*e930*/  IMAD.U32 R16, RZ, RZ, UR6 ;  /* 0x00000006ff107e24 */ /* 0x000fe4000f8e00ff */
[----:B------:R-:W-:-:S07]  /*e940*/  IMAD.MOV.U32 R18, RZ, RZ, RZ ;  /* 0x000000ffff127224 */ /* 0x000fce00078e00ff */
.L_x_308:
[----:B------:R-:W0:Y:S01]  /*e950*/  S2R R0, SR_TID.X ;  /* 0x0000000000007919 */ /* 0x000e220000002100 */
[----:B------:R-:W-:Y:S01]  /*e960*/  STL [R1+0x28], RZ ;  /* 0x000028ff01007387 */ /* 0x000fe20000100800 */
[----:B0-----:R-:W-:-:S04]  /*e970*/  LOP3.LUT R0, R0, 0x1f, RZ, 0xc0, !PT ;  /* 0x0000001f00007812 */ /* 0x001fc800078ec0ff */
[----:B------:R-:W-:-:S13]  /*e980*/  ISETP.NE.AND P0, PT, R0, RZ, PT ;  /* 0x000000ff0000720c */ /* 0x000fda0003f05270 */
[----:B------:R-:W0:Y:S01]  /*e990*/  @!P0 S2R R3, SR_CgaCtaId ;  /* 0x0000000000038919 */ /* 0x000e220000008800 */
[----:B------:R-:W-:-:S04]  /*e9a0*/  @!P0 MOV R0, 0x400 ;  /* 0x0000040000008802 */ /* 0x000fc80000000f00 */
[----:B0-----:R-:W-:-:S05]  /*e9b0*/  @!P0 LEA R0, R3, R0, 0x18 ;  /* 0x0000000003008211 */ /* 0x001fca00078ec0ff */
[----:B------:R0:W-:Y:S01]  /*e9c0*/  @!P0 STS.128 [R0+0x388d0], R16 ;  /* 0x0388d01000008388 */ /* 0x0001e20000000c00 */
[----:B------:R-:W-:Y:S06]  /*e9d0*/  BAR.ARV 0x5, 0x120 ;  /* 0x0144800000007b1d */ /* 0x000fec0000002000 */
[----:B------:R-:W-:Y:S01]  /*e9e0*/  ISETP.GE.AND P0, PT, R19, UR5, PT ;  /* 0x0000000513007c0c */ /* 0x000fe2000bf06270 */
[----:B0-----:R-:W-:-:S05]  /*e9f0*/  IMAD.MOV.U32 R0, RZ, RZ, 0x1 ;  /* 0x00000001ff007424 */ /* 0x001fca00078e00ff */
[----:B------:R0:W-:Y:S04]  /*ea00*/  STL [R1+0x8], R0 ;  /* 0x0000080001007387 */ /* 0x0001e80000100800 */
[----:B------:R0:W-:Y:S03]  /*ea10*/  STL [R1], RZ ;  /* 0x000000ff01007387 */ /* 0x0001e60000100800 */
[----:B------:R-:W-:Y:S05]  /*ea20*/  @P0 BRA `(.L_x_309) ;  /* 0x0000004400140947 */ /* 0x000fea0003800000 */
[----:B0-----:R-:W-:Y:S01]  /*ea30*/  IMAD.MOV.U32 R0, RZ, RZ, 0x1 ;  /* 0x00000001ff007424 */ /* 0x001fe200078e00ff */
[----:B------:R0:W-:Y:S01]  /*ea40*/  STL [R1], RZ ;  /* 0x000000ff01007387 */ /* 0x0001e20000100800 */
[----:B------:R-:W-:Y:S01]  /*ea50*/  ULDC UR38, c[0x0][0xc] ;  /* 0x0000030000267ab9 */ /* 0x000fe20000000800 */
[----:B------:R-:W-:Y:S02]  /*ea60*/  ULDC.64 UR36, c[0x0][0x198] ;  /* 0x0000660000247ab9 */ /* 0x000fe40000000a00 */
[----:B------:R0:W-:Y:S04]  /*ea70*/  STL [R1+0x8], R0 ;  /* 0x0000080001007387 */ /* 0x0001e80000100800 */
[----:B------:R0:W-:Y:S02]  /*ea80*/  STL [R1+0x28], RZ ;  /* 0x000028ff01007387 */ /* 0x0001e40000100800 */
.L_x_375:
[----:B-1----:R-:W1:Y:S01]  /*ea90*/  LDC.64 R2, c[0x0][0xc60] ;  /* 0x00031800ff027b82 */ /* 0x002e620000000a00 */
[----:B------:R-:W-:Y:S01]  /*eaa0*/  ULDC.64 UR4, c[0x0][0x208] ;  /* 0x0000820000047ab9 */ /* 0x000fe20000000a00 */
[----:B-1----:R-:W-:-:S05]  /*eab0*/  IMAD.WIDE R2, R19, 0x4, R2 ;  /* 0x0000000413027825 */ /* 0x002fca00078e0202 */
[----:B------:R-:W2:Y:S01]  /*eac0*/  LDG.E R5, desc[UR4][R2.64] ;  /* 0x0000000402057981 */ /* 0x000ea2000c1e1900 */
[----:B------:R-:W-:Y:S05]  /*ead0*/  YIELD ;  /* 0x0000000000007946 */ /* 0x000fea0003800000 */
[----:B------:R-:W-:Y:S01]  /*eae0*/  ULDC.64 UR4, c[0x0][0xa28] ;  /* 0x00028a0000047ab9 */ /* 0x000fe20000000a00 */
[----:B0-----:R-:W-:Y:S01]  /*eaf0*/  IMAD.MOV.U32 R0, RZ, RZ, RZ ;  /* 0x000000ffff007224 */ /* 0x001fe200078e00ff */
[----:B------:R-:W-:Y:S01]  /*eb00*/  ISETP.NE.U32.AND P0, PT, RZ, UR4, PT ;  /* 0x00000004ff007c0c */ /* 0x000fe2000bf05070 */
[----:B------:R-:W-:-:S03]  /*eb10*/  ULDC.64 UR6, c[0x0][0x208] ;  /* 0x0000820000067ab9 */ /* 0x000fc60000000a00 */
[----:B------:R-:W-:Y:S02]  /*eb20*/  ISETP.NE.AND.EX P0, PT, RZ, UR5, PT, P0 ;  /* 0x00000005ff007c0c */ /* 0x000fe4000bf05300 */
[----:B------:R-:W-:Y:S02]  /*eb30*/  MOV R6, RZ ;  /* 0x000000ff00067202 */ /* 0x000fe40000000f00 */
[----:B--2---:R-:W-:Y:S01]  /*eb40*/  SHF.R.S32.HI R4, RZ, 0x1f, R5 ;  /* 0x0000001fff047819 */ /* 0x004fe20000011405 */
[----:B------:R-:W-:-:S08]  /*eb50*/  IMAD.SHL.U32 R7, R5, 0x4, RZ ;  /* 0x0000000405077824 */ /* 0x000fd000078e00ff */
[C---:B------:R-:W-:Y:S01]  /*eb60*/  @P0 LEA R2, P1, R5.reuse, UR4, 0x2 ;  /* 0x0000000405020c11 */ /* 0x040fe2000f8210ff */
[----:B------:R-:W-:Y:S03]  /*eb70*/  STL [R1+0x14], R5 ;  /* 0x0000140501007387 */ /* 0x000fe60000100800 */
[----:B------:R-:W-:Y:S01]  /*eb80*/  @P0 LEA.HI.X R3, R5, UR5, R4, 0x2, P1 ;  /* 0x0000000505030c11 */ /* 0x000fe200088f1404 */
[----:B------:R-:W-:-:S04]  /*eb90*/  ULDC.64 UR4, c[0x0][0xa00] ;  /* 0x0002800000047ab9 */ /* 0x000fc80000000a00 */
[----:B------:R0:W5:Y:S01]  /*eba0*/  @P0 LDG.E R0, desc[UR6][R2.64] ;  /* 0x0000000602000981 */ /* 0x000162000c1e1900 */
[----:B------:R-:W-:-:S04]  /*ebb0*/  ISETP.NE.U32.AND P0, PT, RZ, UR4, PT ;  /* 0x00000004ff007c0c */ /* 0x000fc8000bf05070 */
[----:B------:R-:W-:-:S13]  /*ebc0*/  ISETP.NE.AND.EX P0, PT, RZ, UR5, PT, P0 ;  /* 0x00000005ff007c0c */ /* 0x000fda000bf05300 */
[----:B0-----:R-:W-:-:S04]  /*ebd0*/  @P0 LEA R2, P1, R5, UR4, 0x2 ;  /* 0x0000000405020c11 */ /* 0x001fc8000f8210ff */
[----:B------:R-:W-:Y:S01]  /*ebe0*/  @P0 LEA.HI.X R3, R5, UR5, R4, 0x2, P1 ;  /* 0x0000000505030c11 */ /* 0x000fe200088f1404 */
[----:B------:R-:W-:-:S04]  /*ebf0*/  ULDC.64 UR4, c[0x0][0xa20] ;  /* 0x0002880000047ab9 */ /* 0x000fc80000000a00 */
[----:B------:R-:W2:Y:S01]  /*ec00*/  @P0 LDG.E R6, desc[UR6][R2.64] ;  /* 0x0000000602060981 */ /* 0x000ea2000c1e1900 */
[----:B------:R-:W-:-:S04]  /*ec10*/  ISETP.NE.U32.AND P0, PT, RZ, UR4, PT ;  /* 0x00000004ff007c0c */ /* 0x000fc8000bf05070 */
[----:B------:R-:W-:Y:S01]  /*ec20*/  ISETP.NE.AND.EX P0, PT, RZ, UR5, PT, P0 ;  /* 0x00000005ff007c0c */ /* 0x000fe2000bf05300 */
[----:B--2---:R0:W-:Y:S04]  /*ec30*/  STL [R1+0x2c], R6 ;  /* 0x00002c0601007387 */ /* 0x0041e80000100800 */
[----:B------:R1:W-:Y:S01]  /*ec40*/  STL [R1+0x1c], R7 ;  /* 0x00001c0701007387 */ /* 0x0003e20000100800 */
[----:B0-----:R-:W-:-:S07]  /*ec50*/  SHF.L.U64.HI R6, R5, 0x2, R4 ;  /* 0x0000000205067819 */ /* 0x001fce0000010204 */
[C---:B------:R-:W-:Y:S01]  /*ec60*/  @P0 IADD3 R4, P1, R7.reuse, UR4, RZ ;  /* 0x0000000407040c10 */ /* 0x040fe2000ff3e0ff */
[----:B------:R0:W-:Y:S03]  /*ec70*/  STL [R1+0x20], R6 ;  /* 0x0000200601007387 */ /* 0x0001e60000100800 */
[----:B------:R-:W-:Y:S01]  /*ec80*/  @P0 IADD3.X R5, R6, UR5, RZ, P1, !PT ;  /* 0x0000000506050c10 */ /* 0x000fe20008ffe4ff */
[----:B------:R-:W-:Y:S02]  /*ec90*/  ULDC.64 UR4, c[0x0][0xa08] ;  /* 0x0002820000047ab9 */ /* 0x000fe40000000a00 */
[----:B------:R-:W-:Y:S01]  /*eca0*/  IADD3 R2, P1, R7, UR4, RZ ;  /* 0x0000000407027c10 */ /* 0x000fe2000ff3e0ff */
[----:B-1----:R-:W-:-:S03]  /*ecb0*/  IMAD.MOV.U32 R7, RZ, RZ, RZ ;  /* 0x000000ffff077224 */ /* 0x002fc600078e00ff */
[----:B------:R-:W-:Y:S02]  /*ecc0*/  IADD3.X R3, R6, UR5, RZ, P1, !PT ;  /* 0x0000000506037c10 */ /* 0x000fe40008ffe4ff */
[----:B------:R-:W-:-:S04]  /*ecd0*/  ISETP.NE.U32.AND P1, PT, RZ, UR4, PT ;  /* 0x00000004ff007c0c */ /* 0x000fc8000bf25070 */
[----:B------:R-:W-:Y:S01]  /*ece0*/  ISETP.NE.AND.EX P1, PT, RZ, UR5, PT, P1 ;  /* 0x00000005ff007c0c */ /* 0x000fe2000bf25310 */
[----:B------:R-:W-:Y:S02]  /*ecf0*/  ULDC.64 UR4, c[0x0][0x3f8] ;  /* 0x0000fe0000047ab9 */ /* 0x000fe40000000a00 */
[----:B------:R-:W-:-:S03]  /*ed00*/  UISETP.NE.U32.AND UP0, UPT, UR4, URZ, UPT ;  /* 0x0000003f0400728c */ /* 0x000fc6000bf05070 */
[----:B------:R-:W-:Y:S01]  /*ed10*/  ULDC UR4, c[0x0][0x404] ;  /* 0x0001010000047ab9 */ /* 0x000fe20000000800 */
[----:B------:R-:W-:-:S03]  /*ed20*/  UISETP.NE.AND.EX UP0, UPT, UR5, URZ, UPT, UP0 ;  /* 0x0000003f0500728c */ /* 0x000fc6000bf05300 */
[----:B------:R-:W-:Y:S01]  /*ed30*/  ULDC UR5, c[0x0][0x2e0] ;  /* 0x0000b80000057ab9 */ /* 0x000fe20000000800 */
[----:B------:R-:W-:Y:S02]  /*ed40*/  USEL UR4, UR4, 0x1, UP0 ;  /* 0x0000000104047887 */ /* 0x000fe40008000000 */
[----:B------:R1:W5:Y:S02]  /*ed50*/  @P1 LDG.E R7, desc[UR6][R2.64] ;  /* 0x0000000602071981 */ /* 0x000364000c1e1900 */
[----:B------:R-:W-:-:S06]  /*ed60*/  UIMAD UR4, UR4, UR5, URZ ;  /* 0x00000005040472a4 */ /* 0x000fcc000f8e023f */
[----:B0-----:R-:W-:-:S06]  /*ed70*/  IMAD.U32 R6, RZ, RZ, UR4 ;  /* 0x00000004ff067e24 */ /* 0x001fcc000f8e00ff */
[----:B------:R1:W5:Y:S01]  /*ed80*/  @P0 LDG.E R6, desc[UR6][R4.64] ;  /* 0x0000000604060981 */ /* 0x000362000c1e1900 */
[----:B------:R-:W-:Y:S05]  /*ed90*/  @P0 BRA `(.L_x_310) ;  /* 0x0000000000140947 */ /* 0x000fea0003800000 */
[----:B------:R-:W-:Y:S05]  /*eda0*/  @!P1 BRA `(.L_x_310) ;  /* 0x0000000000109947 */ /* 0x000fea0003800000 */
[----:B------:R-:W-:Y:S02]  /*edb0*/  ULDC.64 UR4, c[0x0][0x208] ;  /* 0x0000820000047ab9 */ /* 0x000fe40000000a00 */
[----:B-----5:R-:W2:Y:S04]  /*edc0*/  LDG.E R6, desc[UR4][R2.64] ;  /* 0x0000000402067981 */ /* 0x020ea8000c1e1900 */
[----:B-1----:R-:W2:Y:S02]  /*edd0*/  LDG.E R5, desc[UR4][R2.64+0x4] ;  /* 0x0000040402057981 */ /* 0x002ea4000c1e1900 */
[----:B--2---:R-:W-:-:S07]  /*ede0*/  IMAD.IADD R6, R5, 0x1, -R6 ;  /* 0x0000000105067824 */ /* 0x004fce00078e0a06 */
.L_x_310:
[----:B-1---5:R-:W-:Y:S01]  /*edf0*/  IADD3 R2, -R0, R6, RZ ;  /* 0x0000000600027210 */ /* 0x022fe20007ffe1ff */
[----:B------:R-:W-:Y:S01]  /*ee00*/  IMAD.IADD R3, R7, 0x1, R0 ;  /* 0x0000000107037824 */ /* 0x000fe200078e0200 */
[----:B------:R-:W-:Y:S02]  /*ee10*/  BSSY B6, `(.L_x_311) ;  /* 0x0000367000067945 */ /* 0x000fe40003800000 */
[C---:B------:R-:W-:Y:S01]  /*ee20*/  ISETP.GT.AND P0, PT, R2.reuse, RZ, PT ;  /* 0x000000ff0200720c */ /* 0x040fe20003f04270 */
[----:B------:R-:W-:Y:S01]  /*ee30*/  VIADD R0, R2, 0x4f ;  /* 0x0000004f02007836 */ /* 0x000fe20000000000 */
[----:B------:R-:W-:Y:S03]  /*ee40*/  STL [R1+0x24], R2 ;  /* 0x0000240201007387 */ /* 0x000fe60000100800 */
[----:B------:R-:W-:Y:S01]  /*ee50*/  IMAD.HI R0, R0, 0x66666667, RZ ;  /* 0x6666666700007827 */ /* 0x000fe200078e02ff */
[----:B------:R0:W-:Y:S04]  /*ee60*/  STL [R1+0x4], R3 ;  /* 0x0000040301007387 */ /* 0x0001e80000100800 */
[----:B0-----:R-:W-:-:S04]  /*ee70*/  SHF.R.U32.HI R3, RZ, 0x1f, R0 ;  /* 0x0000001fff037819 */ /* 0x001fc80000011600 */
[----:B------:R-:W-:-:S05]  /*ee80*/  LEA.HI.SX32 R0, R0, R3, 0x1b ;  /* 0x0000000300007211 */ /* 0x000fca00078fdaff */
[----:B------:R0:W-:Y:S01]  /*ee90*/  STL [R1+0x18], R0 ;  /* 0x0000180001007387 */ /* 0x0001e20000100800 */
[----:B------:R-:W-:Y:S05]  /*eea0*/  @P0 BRA `(.L_x_312) ;  /* 0x0000000000480947 */ /* 0x000fea0003800000 */
[----:B------:R-:W1:Y:S02]  /*eeb0*/  S2R R2, SR_TID.X ;  /* 0x0000000000027919 */ /* 0x000e640000002100 */
[----:B-1----:R-:W-:-:S04]  /*eec0*/  LOP3.LUT R2, R2, 0x1f, RZ, 0xc0, !PT ;  /* 0x0000001f02027812 */ /* 0x002fc800078ec0ff */
[----:B------:R-:W-:-:S13]  /*eed0*/  ISETP.NE.AND P1, PT, R2, RZ, PT ;  /* 0x000000ff0200720c */ /* 0x000fda0003f25270 */
[----:B------:R-:W-:Y:S05]  /*eee0*/  @P1 BRA `(.L_x_313) ;  /* 0x0000003400641947 */ /* 0x000fea0003800000 */
[----:B------:R-:W1:Y:S01]  /*eef0*/  S2R R7, SR_LANEID ;  /* 0x0000000000077919 */ /* 0x000e620000000000 */
[----:B------:R-:W-:Y:S01]  /*ef00*/  VOTEU.ANY UR4, UPT, PT ;  /* 0x0000000000047886 */ /* 0x000fe200038e0100 */
[----:B------:R-:W2:Y:S01]  /*ef10*/  LDC.64 R2, c[0x0][0xc38] ;  /* 0x00030e00ff027b82 */ /* 0x000ea20000000a00 */
[----:B0-----:R-:W1:Y:S01]  /*ef20*/  FLO.U32 R0, UR4 ;  /* 0x0000000400007d00 */ /* 0x001e6200080e0000 */
[----:B------:R-:W-:-:S07]  /*ef30*/  ULDC.64 UR6, c[0x0][0x208] ;  /* 0x0000820000067ab9 */ /* 0x000fce0000000a00 */
[----:B------:R-:W2:Y:S01]  /*ef40*/  POPC R5, UR4 ;  /* 0x0000000400057d09 */ /* 0x000ea20008000000 */
[----:B-1----:R-:W-:-:S13]  /*ef50*/  ISETP.EQ.U32.AND P0, PT, R0, R7, PT ;  /* 0x000000070000720c */ /* 0x002fda0003f02070 */
[----:B--2---:R-:W2:Y:S01]  /*ef60*/  @P0 ATOMG.E.ADD.STRONG.GPU PT, R3, desc[UR6][R2.64], R5 ;  /* 0x00000005020309a8 */ /* 0x004ea200081ee1c6 */
[----:B------:R-:W0:Y:S02]  /*ef70*/  S2R R4, SR_LTMASK ;  /* 0x0000000000047919 */ /* 0x000e240000003900 */
[----:B0-----:R-:W-:-:S04]  /*ef80*/  LOP3.LUT R4, R4, UR4, RZ, 0xc0, !PT ;  /* 0x0000000404047c12 */ /* 0x001fc8000f8ec0ff */
[----:B------:R-:W0:Y:S01]  /*ef90*/  POPC R7, R4 ;  /* 0x0000000400077309 */ /* 0x000e220000000000 */
[----:B--2---:R-:W0:Y:S02]  /*efa0*/  SHFL.IDX PT, R0, R3, R0, 0x1f ;  /* 0x00001f0003007589 */ /* 0x004e2400000e0000 */
[----:B0-----:R-:W-:Y:S01]  /*efb0*/  IADD3 R16, R0, UR38, R7 ;  /* 0x0000002600107c10 */ /* 0x001fe2000fffe007 */
[----:B------:R-:W-:Y:S06]  /*efc0*/  BRA `(.L_x_313) ;  /* 0x00000034002c7947 */ /* 0x000fec0003800000 */
.L_x_312:
[----:B------:R-:W1:Y:S01]  /*efd0*/  S2R R3, SR_CgaCtaId ;  /* 0x0000000000037919 */ /* 0x000e620000008800 */
[----:B0-----:R-:W-:-:S04]  /*efe0*/  MOV R0, 0x400 ;  /* 0x0000040000007802 */ /* 0x001fc80000000f00 */
[----:B-1----:R-:W-:-:S05]  /*eff0*/  LEA R2, R3, R0, 0x18 ;  /* 0x0000000003027211 */ /* 0x002fca00078ec0ff */
[----:B------:R0:W-:Y:S01]  /*f000*/  STL [R1+0x10], R2 ;  /* 0x0000100201007387 */ /* 0x0001e20000100800 */
[----:B------:R-:W-:-:S05]  /*f010*/  VIADD R0, R2, 0x24400 ;  /* 0x0002440002007836 */ /* 0x000fca0000000000 */
[----:B------:R-:W-:-:S13]  /*f020*/  LOP3.LUT P0, RZ, R0, 0x3ff, RZ, 0xc0, !PT ;  /* 0x000003ff00ff7812 */ /* 0x000fda000780c0ff */
[----:B0-----:R-:W-:Y:S05]  /*f030*/  @!P0 BRA `(.L_x_314) ;  /* 0x0000000000408947 */ /* 0x001fea0003800000 */
[----:B------:R-:W-:Y:S01]  /*f040*/  MOV R2, 0x0 ;  /* 0x0000000000027802 */ /* 0x000fe20000000f00 */
[----:B------:R-:W-:Y:S01]  /*f050*/  ULDC.64 UR6, c[0x4][0x1b8] ;  /* 0x01006e0000067ab9 */ /* 0x000fe20000000a00 */
[----:B------:R-:W-:Y:S01]  /*f060*/  ULDC.64 UR8, c[0x4][0x1c0] ;  /* 0x0100700000087ab9 */ /* 0x000fe20000000a00 */
[----:B------:R-:W-:Y:S01]  /*f070*/  ULDC.64 UR4, c[0x4][0x118] ;  /* 0x0100460000047ab9 */ /* 0x000fe20000000a00 */
[----:B------:R-:W-:Y:S01]  /*f080*/  IMAD.U32 R4, RZ, RZ, UR6 ;  /* 0x00000006ff047e24 */ /* 0x000fe2000f8e00ff */
[----:B------:R-:W-:Y:S01]  /*f090*/  MOV R7, UR9 ;  /* 0x0000000900077c02 */ /* 0x000fe20008000f00 */
[----:B------:R-:W0:Y:S01]  /*f0a0*/  LDC.64 R2, c[0x4][R2] ;  /* 0x0100000002027b82 */ /* 0x000e220000000a00 */
[----:B------:R-:W-:Y:S02]  /*f0b0*/  IMAD.U32 R5, RZ, RZ, UR7 ;  /* 0x00000007ff057e24 */ /* 0x000fe4000f8e00ff */
[----:B------:R-:W-:Y:S02]  /*f0c0*/  IMAD.U32 R6, RZ, RZ, UR8 ;  /* 0x00000008ff067e24 */ /* 0x000fe4000f8e00ff */
[----:B------:R-:W-:-:S02]  /*f0d0*/  IMAD.U32 R10, RZ, RZ, UR4 ;  /* 0x00000004ff0a7e24 */ /* 0x000fc4000f8e00ff */
[----:B------:R-:W-:Y:S02]  /*f0e0*/  IMAD.U32 R11, RZ, RZ, UR5 ;  /* 0x00000005ff0b7e24 */ /* 0x000fe4000f8e00ff */
[----:B------:R-:W-:Y:S02]  /*f0f0*/  IMAD.MOV.U32 R8, RZ, RZ, 0x70 ;  /* 0x00000070ff087424 */ /* 0x000fe400078e00ff */
[----:B------:R-:W-:Y:S02]  /*f100*/  IMAD.MOV.U32 R12, RZ, RZ, 0x1 ;  /* 0x00000001ff0c7424 */ /* 0x000fe400078e00ff */
[----:B------:R-:W-:-:S07]  /*f110*/  IMAD.MOV.U32 R13, RZ, RZ, RZ ;  /* 0x000000ffff0d7224 */ /* 0x000fce00078e00ff */
[----:B------:R-:W-:-:S07]  /*f120*/  LEPC R20, `(.L_x_314) ;  /* 0x000000001014794e */ /* 0x000fce0000000000 */
[----:B0-----:R-:W-:Y:S05]  /*f130*/  CALL.ABS.NOINC R2 ;  /* 0x0000000002007343 */ /* 0x001fea0003c00000 */
.L_x_314:
        /* <DEDUP_REMOVED lines=8> */
[----:B------:R0:W1:Y:S01]  /*f1c0*/  LDC.64 R2, c[0x4][R0] ;  /* 0x0100000000027b82 */ /* 0x0000620000000a00 */
[----:B------:R-:W-:Y:S01]  /*f1d0*/  IMAD.U32 R4, RZ, RZ, UR6 ;  /* 0x00000006ff047e24 */ /* 0x000fe2000f8e00ff */
[----:B------:R-:W-:Y:S01]  /*f1e0*/  MOV R11, UR5 ;  /* 0x00000005000b7c02 */ /* 0x000fe20008000f00 */
[----:B------:R-:W-:Y:S02]  /*f1f0*/  IMAD.U32 R5, RZ, RZ, UR7 ;  /* 0x00000007ff057e24 */ /* 0x000fe4000f8e00ff */
[----:B------:R-:W-:Y:S02]  /*f200*/  IMAD.U32 R6, RZ, RZ, UR8 ;  /* 0x00000008ff067e24 */ /* 0x000fe4000f8e00ff */
[----:B------:R-:W-:-:S02]  /*f210*/  IMAD.U32 R7, RZ, RZ, UR9 ;  /* 0x00000009ff077e24 */ /* 0x000fc4000f8e00ff */
[----:B------:R-:W-:Y:S02]  /*f220*/  IMAD.U32 R10, RZ, RZ, UR4 ;  /* 0x00000004ff0a7e24 */ /* 0x000fe4000f8e00ff */
[----:B------:R-:W-:Y:S02]  /*f230*/  IMAD.MOV.U32 R8, RZ, RZ, 0x70 ;  /* 0x00000070ff087424 */ /* 0x000fe400078e00ff */
[----:B------:R-:W-:Y:S02]  /*f240*/  IMAD.MOV.U32 R12, RZ, RZ, 0x1 ;  /* 0x00000001ff0c7424 */ /* 0x000fe400078e00ff */
[----:B0-----:R-:W-:-:S07]  /*f250*/  IMAD.MOV.U32 R13, RZ, RZ, RZ ;  /* 0x000000ffff0d7224 */ /* 0x001fce00078e00ff */
[----:B------:R-:W-:-:S07]  /*f260*/  LEPC R20, `(.L_x_316) ;  /* 0x000000001014794e */ /* 0x000fce0000000000 */
[----:B-1----:R-:W-:Y:S05]  /*f270*/  CALL.ABS.NOINC R2 ;  /* 0x0000000002007343 */ /* 0x002fea0003c00000 */
.L_x_316:
[----:B------:R-:W-:Y:S01]  /*f280*/  MOV R2, 0x0 ;  /* 0x0000000000027802 */ /* 0x000fe20000000f00 */
[----:B------:R-:W-:Y:S01]  /*f290*/  ULDC.64 UR6, c[0x4][0x1b8] ;  /* 0x01006e0000067ab9 */ /* 0x000fe20000000a00 */
[----:B------:R-:W-:Y:S01]  /*f2a0*/  ULDC.64 UR8, c[0x4][0x1c0] ;  /* 0x0100700000087ab9 */ /* 0x000fe20000000a00 */
[----:B------:R-:W-:Y:S01]  /*f2b0*/  ULDC.64 UR4, c[0x4][0x128] ;  /* 0x01004a0000047ab9 */ /* 0x000fe20000000a00 */
[----:B------:R-:W-:Y:S01]  /*f2c0*/  IMAD.U32 R4, RZ, RZ, UR6 ;  /* 0x00000006ff047e24 */ /* 0x000fe2000f8e00ff */
[----:B------:R-:W-:Y:S01]  /*f2d0*/  MOV R6, UR8 ;  /* 0x0000000800067c02 */ /* 0x000fe20008000f00 */
[----:B------:R-:W0:Y:S01]  /*f2e0*/  LDC.64 R2, c[0x4][R2] ;  /* 0x0100000002027b82 */ /* 0x000e220000000a00 */
[----:B------:R-:W-:Y:S01]  /*f2f0*/  IMAD.U32 R5, RZ, RZ, UR7 ;  /* 0x00000007ff057e24 */ /* 0x000fe2000f8e00ff */
[----:B------:R-:W-:Y:S01]  /*f300*/  MOV R13, RZ ;  /* 0x000000ff000d7202 */ /* 0x000fe20000000f00 */
[----:B------:R-:W-:Y:S02]  /*f310*/  IMAD.U32 R7, RZ, RZ, UR9 ;  /* 0x00000009ff077e24 */ /* 0x000fe4000f8e00ff */
[----:B------:R-:W-:-:S02]  /*f320*/  IMAD.U32 R10, RZ, RZ, UR4 ;  /* 0x00000004ff0a7e24 */ /* 0x000fc4000f8e00ff */
[----:B------:R-:W-:Y:S02]  /*f330*/  IMAD.U32 R11, RZ, RZ, UR5 ;  /* 0x00000005ff0b7e24 */ /* 0x000fe4000f8e00ff */
[----:B------:R-:W-:Y:S02]  /*f340*/  IMAD.MOV.U32 R8, RZ, RZ, 0x70 ;  /* 0x00000070ff087424 */ /* 0x000fe400078e00ff */
[----:B------:R-:W-:-:S07]  /*f350*/  IMAD.MOV.U32 R12, RZ, RZ, 0x1 ;  /* 0x00000001ff0c7424 */ /* 0x000fce00078e00ff */
[----:B------:R-:W-:-:S07]  /*f360*/  LEPC R20, `(.L_x_315) ;  /* 0x000000001014794e */ /* 0x000fce0000000000 */
[----:B0-----:R-:W-:Y:S05]  /*f370*/  CALL.ABS.NOINC R2 ;  /* 0x0000000002007343 */ /* 0x001fea0003c00000 */
.L_x_315:
[----:B------:R-:W2:Y:S01]  /*f380*/  LDL.LU R2, [R1+0x1c] ;  /* 0x00001c0001027983 */ /* 0x000ea20000300800 */
[----:B------:R-:W-:-:S03]  /*f390*/  ULDC.64 UR4, c[0x0][0x9f8] ;  /* 0x00027e0000047ab9 */ /* 0x000fc60000000a00 */
[----:B------:R-:W3:Y:S04]  /*f3a0*/  LDL.LU R0, [R1+0x20] ;  /* 0x0000200001007983 */ /* 0x000ee80000300800 */
[----:B------:R-:W4:Y:S04]  /*f3b0*/  LDL.LU R4, [R1+0x2c] ;  /* 0x00002c0001047983 */ /* 0x000f280000300800 */
[----:B------:R-:W4:Y:S01]  /*f3c0*/  LDL.LU R8, [R1+0x14] ;  /* 0x0000140001087983 */ /* 0x000f220000300800 */
[----:B------:R-:W-:Y:S01]  /*f3d0*/  ISETP.NE.U32.AND P0, PT, RZ, UR4, PT ;  /* 0x00000004ff007c0c */ /* 0x000fe2000bf05070 */
[----:B------:R-:W-:-:S03]  /*f3e0*/  ULDC.64 UR6, c[0x0][0x208] ;  /* 0x0000820000067ab9 */ /* 0x000fc60000000a00 */
[----:B------:R-:W-:Y:S01]  /*f3f0*/  ISETP.NE.AND.EX P0, PT, RZ, UR5, PT, P0 ;  /* 0x00000005ff007c0c */ /* 0x000fe2000bf05300 */
[----:B------:R-:W0:Y:S02]  /*f400*/  S2R R9, SR_TID.X ;  /* 0x0000000000097919 */ /* 0x000e240000002100 */
[----:B0-----:R-:W-:-:S04]  /*f410*/  LOP3.LUT R9, R9, 0x1f, RZ, 0xc0, !PT ;  /* 0x0000001f09097812 */ /* 0x001fc800078ec0ff */
[----:B------:R-:W-:-:S13]  /*f420*/  ISETP.NE.AND P6, PT, R9, RZ, PT ;  /* 0x000000ff0900720c */ /* 0x000fda0003fc5270 */
[----:B------:R-:W-:-:S05]  /*f430*/  VOTEU.ALL UP1, P6 ;  /* 0x00000000003f7886 */ /* 0x000fca0003020000 */
[----:B------:R-:W-:-:S04]  /*f440*/  @!UP1 UIADD3 UR8, UP0, UR36, 0x270, URZ ;  /* 0x0000027024089890 */ /* 0x000fc8000ff1e03f */
[----:B------:R-:W-:-:S03]  /*f450*/  @!UP1 UIADD3.X UR9, URZ, UR37, URZ, UP0, !UPT ;  /* 0x000000253f099290 */ /* 0x000fc600087fe43f */
[----:B------:R-:W-:Y:S01]  /*f460*/  VOTEU.ALL UP0, P6 ;  /* 0x00000000003f7886 */ /* 0x000fe20003000000 */
[----:B--2---:R-:W-:-:S04]  /*f470*/  @P0 IADD3 R2, P1, R2, UR4, RZ ;  /* 0x0000000402020c10 */ /* 0x004fc8000ff3e0ff */
[----:B---3--:R-:W-:Y:S01]  /*f480*/  @P0 IADD3.X R3, R0, UR5, RZ, P1, !PT ;  /* 0x0000000500030c10 */ /* 0x008fe20008ffe4ff */
[----:B------:R-:W-:Y:S01]  /*f490*/  ULDC.64 UR4, c[0x0][0xa00] ;  /* 0x0002800000047ab9 */ /* 0x000fe20000000a00 */
[----:B----4-:R-:W-:Y:S02]  /*f4a0*/  IMAD R17, R17, 0x80, R4 ;  /* 0x0000008011117824 */ /* 0x010fe400078e0204 */
[----:B------:R-:W0:Y:S01]  /*f4b0*/  LDC R4, c[0x0][0x428] ;  /* 0x00010a00ff047b82 */ /* 0x000e220000000800 */
[----:B------:R-:W-:-:S06]  /*f4c0*/  IMAD.MOV.U32 R0, RZ, RZ, R8 ;  /* 0x000000ffff007224 */ /* 0x000fcc00078e0008 */
[----:B------:R1:W5:Y:S01]  /*f4d0*/  @P0 LDG.E R0, desc[UR6][R2.64] ;  /* 0x0000000602000981 */ /* 0x000362000c1e1900 */
[----:B------:R-:W-:Y:S02]  /*f4e0*/  PLOP3.LUT P1, PT, P6, PT, PT, 0x8, 0x0 ;  /* 0x000000000000781c */ /* 0x000fe4000372e170 */
[----:B0-----:R-:W-:Y:S01]  /*f4f0*/  ISETP.NE.AND P0, PT, R4, 0x1, PT ;  /* 0x000000010400780c */ /* 0x001fe20003f05270 */
[----:B------:R-:W-:-:S12]  /*f500*/  IMAD.MOV.U32 R4, RZ, RZ, R18 ;  /* 0x000000ffff047224 */ /* 0x000fd800078e0012 */
[----:B------:R-:W0:Y:S08]  /*f510*/  @P0 LDC R7, c[0x0][0x42c] ;  /* 0x00010b00ff070b82 */ /* 0x000e300000000800 */
[----:B------:R-:W2:Y:S01]  /*f520*/  @P0 LDC R5, c[0x0][0x430] ;  /* 0x00010c00ff050b82 */ /* 0x000ea20000000800 */
[----:B0-----:R-:W-:-:S05]  /*f530*/  @P0 IMAD.HI.U32 R6, R18, R7, RZ ;  /* 0x0000000712060227 */ /* 0x001fca00078e00ff */
[----:B--2---:R-:W-:Y:S02]  /*f540*/  @P0 SHF.R.U32.HI R4, RZ, R5, R6 ;  /* 0x00000005ff040219 */ /* 0x004fe40000011606 */
[----:B------:R-:W-:-:S04]  /*f550*/  ISETP.NE.U32.AND P0, PT, RZ, UR4, PT ;  /* 0x00000004ff007c0c */ /* 0x000fc8000bf05070 */
[----:B------:R-:W-:-:S04]  /*f560*/  ISETP.NE.AND.EX P0, PT, RZ, UR5, PT, P0 ;  /* 0x00000005ff007c0c */ /* 0x000fc8000bf05300 */
[----:B-1----:R-:W-:-:S09]  /*f570*/  SEL R6, R8, RZ, !P0 ;  /* 0x000000ff08067207 */ /* 0x002fd20004000000 */
.L_x_317:
        /* <DEDUP_REMOVED lines=9> */
[----:B0-----:R-:W-:Y:S05]  /*f610*/  @P1 BRA.U.ANY `(.L_x_317) ;  /* 0xfffffffd00d81947 */ /* 0x001fea000393ffff */
[----:B------:R-:W0:Y:S01]  /*f620*/  S2R R2, SR_TID.X ;  /* 0x0000000000027919 */ /* 0x000e220000002100 */
[----:B------:R-:W-:Y:S01]  /*f630*/  UMOV UR4, 0x40 ;  /* 0x0000004000047882 */ /* 0x000fe20000000000 */
[----:B0-----:R-:W-:-:S04]  /*f640*/  LOP3.LUT R2, R2, 0x1f, RZ, 0xc0, !PT ;  /* 0x0000001f02027812 */ /* 0x001fc800078ec0ff */
[----:B------:R-:W-:-:S04]  /*f650*/  ISETP.NE.AND P2, PT, R2, RZ, PT ;  /* 0x000000ff0200720c */ /* 0x000fc80003f45270 */
[----:B------:R-:W-:-:S09]  /*f660*/  PLOP3.LUT P1, PT, P2, PT, PT, 0x8, 0x0 ;  /* 0x000000000000781c */ /* 0x000fd2000172e170 */
[----:B------:R-:W-:-:S05]  /*f670*/  VOTEU.ALL UP0, P2 ;  /* 0x00000000003f7886 */ /* 0x000fca0001000000 */
.L_x_318:
        /* <DEDUP_REMOVED lines=15> */
.L_x_319:
        /* <DEDUP_REMOVED lines=15> */
.L_x_320:
        /* <DEDUP_REMOVED lines=9> */
[----:B------:R-:W0:Y:S01]  /*f8f0*/  LDC.64 R2, c[0x0][0x3f8] ;  /* 0x0000fe00ff027b82 */ /* 0x000e220000000a00 */
[----:B------:R-:W-:Y:S02]  /*f900*/  ULDC.64 UR4, c[0x0][0xa08] ;  /* 0x0002820000047ab9 */ /* 0x000fe40000000a00 */
[----:B0-----:R-:W-:Y:S01]  /*f910*/  LOP3.LUT P0, RZ, R2, UR4, RZ, 0xfc, !PT ;  /* 0x0000000402ff7c12 */ /* 0x001fe2000f80fcff */
[----:B------:R-:W-:-:S03]  /*f920*/  UMOV UR4, 0xffffffff ;  /* 0xffffffff00047882 */ /* 0x000fc60000000000 */
[----:B------:R-:W-:-:S04]  /*f930*/  LOP3.LUT P0, RZ, R3, UR5, RZ, 0xfc, P0 ;  /* 0x0000000503ff7c12 */ /* 0x000fc8000800fcff */
[----:B-----5:R-:W-:Y:S01]  /*f940*/  SEL R5, R0, RZ, !P0 ;  /* 0x000000ff00057207 */ /* 0x020fe20004000000 */
[----:B------:R-:W-:Y:S08]  /*f950*/  BRA.DIV UR4, `(.L_x_321) ;  /* 0x0000003a04b47947 */ /* 0x000ff0000b800000 */
.L_x_391:
[----:B------:R-:W2:Y:S01]  /*f960*/  LDL R7, [R1+0x18] ;  /* 0x0000180001077983 */ /* 0x000ea20000100800 */
[----:B------:R-:W-:Y:S01]  /*f970*/  UMOV UR4, 0xffffffff ;  /* 0xffffffff00047882 */ /* 0x000fe20000000000 */
[----:B------:R-:W-:Y:S01]  /*f980*/  SHF.R.S32.HI R12, RZ, 0x1f, R0 ;  /* 0x0000001fff0c7819 */ /* 0x000fe20000011400 */
[----:B--2---:R-:W-:Y:S01]  /*f990*/  VIADD R7, R7, 0xffffffff ;  /* 0xffffffff07077836 */ /* 0x004fe20000000000 */
[----:B------:R-:W-:Y:S06]  /*f9a0*/  BRA.DIV UR4, `(.L_x_322) ;  /* 0x0000003a04d47947 */ /* 0x000fec000b800000 */
[----:B------:R-:W-:-:S13]  /*f9b0*/  ELECT P6, URZ, PT ;  /* 0x00000000003f782f */ /* 0x000fda00038c0000 */
.L_x_394:
[----:B------:R-:W-:Y:S05]  /*f9c0*/  @!P6 BRA `(.L_x_323) ;  /* 0x000000040048e947 */ /* 0x000fea0003800000 */
[----:B------:R0:W-:Y:S01]  /*f9d0*/  STL [R1+0xc], R7 ;  /* 0x00000c0701007387 */ /* 0x0001e20000100800 */
[----:B------:R-:W-:-:S04]  /*f9e0*/  ISETP.NE.U32.AND P0, PT, R2, RZ, PT ;  /* 0x000000ff0200720c */ /* 0x000fc80003f05070 */
[----:B------:R-:W-:-:S13]  /*f9f0*/  ISETP.NE.AND.EX P0, PT, R3, RZ, PT, P0 ;  /* 0x000000ff0300720c */ /* 0x000fda0003f05300 */
[----:B0-----:R-:W-:Y:S05]  /*fa00*/  @!P0 BRA `(.L_x_324) ;  /* 0x0000000000508947 */ /* 0x001fea0003800000 */
[----:B------:R-:W0:Y:S01]  /*fa10*/  LDC R10, c[0x0][0x41c] ;  /* 0x00010700ff0a7b82 */ /* 0x000e220000000800 */
[----:B------:R-:W-:Y:S01]  /*fa20*/  IMAD.MOV.U32 R5, RZ, RZ, R7 ;  /* 0x000000ffff057224 */ /* 0x000fe200078e0007 */
[----:B------:R-:W-:Y:S01]  /*fa30*/  ULDC.64 UR4, c[0x0][0x408] ;  /* 0x0001020000047ab9 */ /* 0x000fe20000000a00 */
[----:B------:R-:W-:Y:S01]  /*fa40*/  ULDC.64 UR6, c[0x0][0x208] ;  /* 0x0000820000067ab9 */ /* 0x000fe20000000a00 */
[----:B0-----:R-:W-:-:S13]  /*fa50*/  ISETP.NE.AND P0, PT, R10, 0x1, PT ;  /* 0x000000010a00780c */ /* 0x001fda0003f05270 */
[----:B------:R-:W0:Y:S02]  /*fa60*/  @P0 LDC.64 R8, c[0x0][0x420] ;  /* 0x00010800ff080b82 */ /* 0x000e240000000a00 */
[----:B0-----:R-:W-:-:S05]  /*fa70*/  @P0 IMAD.HI.U32 R8, R7, R8, RZ ;  /* 0x0000000807080227 */ /* 0x001fca00078e00ff */
[----:B------:R-:W-:-:S04]  /*fa80*/  @P0 SHF.R.U32.HI R5, RZ, R9, R8 ;  /* 0x00000009ff050219 */ /* 0x000fc80000011608 */
[----:B------:R-:W-:-:S05]  /*fa90*/  IADD3 R8, -R5, RZ, RZ ;  /* 0x000000ff05087210 */ /* 0x000fca0007ffe1ff */
[----:B------:R-:W-:Y:S02]  /*faa0*/  IMAD R9, R10, R8, R7 ;  /* 0x000000080a097224 */ /* 0x000fe400078e0207 */
[----:B------:R-:W-:-:S03]  /*fab0*/  IMAD R8, R12, UR4, RZ ;  /* 0x000000040c087c24 */ /* 0x000fc6000f8e02ff */
[----:B------:R0:W-:Y:S01]  /*fac0*/  STL [R1+0xc], R9 ;  /* 0x00000c0901007387 */ /* 0x0001e20000100800 */
[----:B------:R-:W-:Y:S02]  /*fad0*/  IMAD R10, R0, UR5, R8 ;  /* 0x00000005000a7c24 */ /* 0x000fe4000f8e0208 */
[--C-:B------:R-:W-:Y:S01]  /*fae0*/  IMAD.MOV.U32 R8, RZ, RZ, R5.reuse ;  /* 0x000000ffff087224 */ /* 0x100fe200078e0005 */
[----:B0-----:R-:W-:-:S03]  /*faf0*/  SHF.R.S32.HI R9, RZ, 0x1f, R5 ;  /* 0x0000001fff097819 */ /* 0x001fc60000011405 */
[----:B------:R-:W-:-:S04]  /*fb00*/  IMAD.WIDE.U32 R8, R0, UR4, R8 ;  /* 0x0000000400087c25 */ /* 0x000fc8000f8e0008 */
[----:B------:R-:W-:Y:S01]  /*fb10*/  IMAD.IADD R5, R9, 0x1, R10 ;  /* 0x0000000109057824 */ /* 0x000fe200078e020a */
[----:B------:R-:W-:-:S04]  /*fb20*/  LEA R10, P0, R8, R2, 0x2 ;  /* 0x00000002080a7211 */ /* 0x000fc800078010ff */
[----:B------:R-:W-:-:S05]  /*fb30*/  LEA.HI.X R11, R8, R3, R5, 0x2, P0 ;  /* 0x00000003080b7211 */ /* 0x000fca00000f1405 */
[----:B------:R0:W5:Y:S04]  /*fb40*/  LDG.E R5, desc[UR6][R10.64] ;  /* 0x000000060a057981 */ /* 0x000168000c1e1900 */
.L_x_324:
[----:B------:R-:W2:Y:S01]  /*fb50*/  LDL R8, [R1] ;  /* 0x0000000001087983 */ /* 0x000ea20000100800 */
[----:B0-----:R-:W-:-:S03]  /*fb60*/  MOV R10, 0x400 ;  /* 0x00000400000a7802 */ /* 0x001fc60000000f00 */
[----:B------:R-:W3:Y:S01]  /*fb70*/  LDL R9, [R1+0x8] ;  /* 0x0000080001097983 */ /* 0x000ee20000100800 */
[----:B------:R-:W0:Y:S02]  /*fb80*/  S2R R11, SR_CgaCtaId ;  /* 0x00000000000b7919 */ /* 0x000e240000008800 */
[----:B0-----:R-:W-:-:S05]  /*fb90*/  LEA R10, R11, R10, 0x18 ;  /* 0x0000000a0b0a7211 */ /* 0x001fca00078ec0ff */
[----:B--2---:R-:W-:Y:S01]  /*fba0*/  IMAD R8, R8, 0x8, R10 ;  /* 0x0000000808087824 */ /* 0x004fe200078e020a */
[----:B---3--:R-:W-:-:S04]  /*fbb0*/  SHF.L.U32 R9, R9, 0x1f, RZ ;  /* 0x0000001f09097819 */ /* 0x008fc800000006ff */
[----:B------:R-:W0:Y:S02]  /*fbc0*/  SYNCS.PHASECHK.TRANS64.TRYWAIT P0, [R8+URZ+0x38840], R9 ;  /* 0x03884009080075a7 */ /* 0x000e24000800017f */
[----:B0-----:R-:W-:Y:S05]  /*fbd0*/  @!P0 BRA `(.L_x_325) ;  /* 0x0000003800688947 */ /* 0x001fea0003800000 */
.L_x_395:
[----:B------:R-:W1:Y:S02]  /*fbe0*/  S2R R10, SR_TID.X ;  /* 0x00000000000a7919 */ /* 0x000e640000002100 */
[----:B-1----:R-:W-:-:S04]  /*fbf0*/  LOP3.LUT R10, R10, 0x7f, RZ, 0xc0, !PT ;  /* 0x0000007f0a0a7812 */ /* 0x002fc800078ec0ff */
[----:B------:R-:W-:-:S13]  /*fc00*/  ISETP.NE.AND P0, PT, R10, RZ, PT ;  /* 0x000000ff0a00720c */ /* 0x000fda0003f05270 */
[----:B------:R-:W-:Y:S05]  /*fc10*/  @P0 BRA `(.L_x_326) ;  /* 0x00000000001c0947 */ /* 0x000fea0003800000 */
[----:B------:R-:W1:Y:S01]  /*fc20*/  S2R R10, SR_TID.X ;  /* 0x00000000000a7919 */ /* 0x000e620000002100 */
[----:B0-----:R-:W-:-:S04]  /*fc30*/  IMAD.MOV.U32 R9, RZ, RZ, 0xa000 ;  /* 0x0000a000ff097424 */ /* 0x001fc800078e00ff */
[----:B------:R2:W-:Y:S01]  /*fc40*/  SYNCS.ARRIVE.TRANS64 RZ, [R8+URZ+0x38830], R9 ;  /* 0x0388300908ff79a7 */ /* 0x0005e2000800003f */
[----:B-1----:R-:W-:-:S04]  /*fc50*/  LOP3.LUT R10, R10, 0x1f, RZ, 0xc0, !PT ;  /* 0x0000001f0a0a7812 */ /* 0x002fc800078ec0ff */
[----:B------:R-:W-:-:S13]  /*fc60*/  ISETP.NE.AND P1, PT, R10, RZ, PT ;  /* 0x000000ff0a00720c */ /* 0x000fda0003f25270 */
[----:B--2---:R-:W-:Y:S05]  /*fc70*/  @!P1 BRA `(.L_x_326) ;  /* 0x0000000000049947 */ /* 0x004fea0003800000 */
[----:B------:R-:W-:Y:S01]  /*fc80*/  BPT.TRAP 0x1 ;  /* 0x000000040000795c */ /* 0x000fe20000300000 */
.L_x_326:
[----:B------:R-:W2:Y:S01]  /*fc90*/  LDL R11, [R1] ;  /* 0x00000000010b7983 */ /* 0x000ea20000100800 */
[----:B------:R-:W-:-:S03]  /*fca0*/  MOV R13, 0x400 ;  /* 0x00000400000d7802 */ /* 0x000fc60000000f00 */
[----:B------:R-:W3:Y:S04]  /*fcb0*/  LDL R10, [R1+0xc] ;  /* 0x00000c00010a7983 */ /* 0x000ee80000100800 */
[----:B0-----:R-:W4:Y:S01]  /*fcc0*/  LDL R9, [R1+0x4] ;  /* 0x0000040001097983 */ /* 0x001f220000100800 */
[----:B------:R-:W0:Y:S01]  /*fcd0*/  S2R R14, SR_CgaCtaId ;  /* 0x00000000000e7919 */ /* 0x000e220000008800 */
[----:B------:R-:W-:Y:S01]  /*fce0*/  R2UR UR9, R8 ;  /* 0x00000000080972ca */ /* 0x000fe200000e0000 */
[----:B------:R-:W-:Y:S01]  /*fcf0*/  UIADD3 UR4, UP0, UR36, 0x370, URZ ;  /* 0x0000037024047890 */ /* 0x000fe2000ff1e03f */
[----:B------:R-:W-:Y:S02]  /*fd00*/  R2UR UR12, R4 ;  /* 0x00000000040c72ca */ /* 0x000fe400000e0000 */
[----:B-----5:R-:W-:-:S02]  /*fd10*/  R2UR UR13, R5 ;  /* 0x00000000050d72ca */ /* 0x020fc400000e0000 */
[----:B0-----:R-:W-:-:S07]  /*fd20*/  LEA R13, R14, R13, 0x18 ;  /* 0x0000000d0e0d7211 */ /* 0x001fce00078ec0ff */
[----:B------:R-:W-:Y:S01]  /*fd30*/  UIADD3 UR9, UR9, 0x38830, URZ ;  /* 0x0003883009097890 */ /* 0x000fe2000fffe03f */
[----:B------:R-:W-:Y:S01]  /*fd40*/  UMOV UR10, URZ ;  /* 0x0000003f000a7c82 */ /* 0x000fe20008000000 */
[----:B------:R-:W-:Y:S01]  /*fd50*/  UMOV UR6, 0x0 ;  /* 0x0000000000067882 */ /* 0x000fe20000000000 */
[----:B------:R-:W-:Y:S01]  /*fd60*/  UMOV UR7, 0x14f00000 ;  /* 0x14f0000000077882 */ /* 0x000fe20000000000 */
[----:B------:R-:W-:Y:S01]  /*fd70*/  UMOV UR16, 0x40 ;  /* 0x0000004000107882 */ /* 0x000fe20000000000 */
[----:B--2---:R-:W-:Y:S01]  /*fd80*/  IMAD R8, R11, 0xa000, R13 ;  /* 0x0000a0000b087824 */ /* 0x004fe200078e020d */
[----:B---3--:R-:W-:-:S04]  /*fd90*/  R2UR UR11, R10 ;  /* 0x000000000a0b72ca */ /* 0x008fc800000e0000 */
[----:B------:R-:W-:Y:S02]  /*fda0*/  R2UR UR14, R8 ;  /* 0x00000000080e72ca */ /* 0x000fe400000e0000 */
[----:B----4-:R-:W-:-:S11]  /*fdb0*/  R2UR UR5, R9 ;  /* 0x00000000090572ca */ /* 0x010fd600000e0000 */
[----:B------:R-:W-:Y:S02]  /*fdc0*/  UIADD3 UR8, UR14, 0x24400, URZ ;  /* 0x000244000e087890 */ /* 0x000fe4000fffe03f */
[----:B------:R-:W-:Y:S02]  /*fdd0*/  UIMAD UR11, UR11, 0x50, UR5 ;  /* 0x000000500b0b78a4 */ /* 0x000fe4000f8e0205 */
[----:B------:R-:W-:Y:S02]  /*fde0*/  UIADD3.X UR5, URZ, UR37, URZ, UP0, !UPT ;  /* 0x000000253f057290 */ /* 0x000fe400087fe43f */
[----:B------:R-:W-:Y:S02]  /*fdf0*/  UIADD3 UR15, UR14, 0x26c00, URZ ;  /* 0x00026c000e0f7890 */ /* 0x000fe4000fffe03f */
[----:B------:R-:W-:Y:S02]  /*fe00*/  UIADD3 UR17, UR14, 0x29400, URZ ;  /* 0x000294000e117890 */ /* 0x000fe4000fffe03f */
[----:B------:R-:W-:-:S03]  /*fe10*/  UIADD3 UR18, UR14, 0x2bc00, URZ ;  /* 0x0002bc000e127890 */ /* 0x000fc6000fffe03f */
[----:B------:R0:W-:Y:S01]  /*fe20*/  UTMALDG.4D [UR8], [UR4], desc[UR6] ;  /* 0x00000608040075b4 */ /* 0x0001e20008019000 */
[----:B------:R-:W-:Y:S01]  /*fe30*/  UMOV UR14, 0x80 ;  /* 0x00000080000e7882 */ /* 0x000fe20000000000 */
[----:B0-----:R-:W-:Y:S01]  /*fe40*/  UMOV UR8, UR15 ;  /* 0x0000000f00087c82 */ /* 0x001fe20008000000 */
[----:B------:R-:W-:Y:S02]  /*fe50*/  UMOV UR10, UR16 ;  /* 0x00000010000a7c82 */ /* 0x000fe40008000000 */
[----:B------:R0:W-:Y:S02]  /*fe60*/  UTMALDG.4D [UR8], [UR4], desc[UR6] ;  /* 0x00000608040075b4 */ /* 0x0001e40008019000 */
[----:B0-----:R-:W-:Y:S01]  /*fe70*/  UMOV UR8, UR17 ;  /* 0x0000001100087c82 */ /* 0x001fe20008000000 */
[----:B------:R-:W-:Y:S01]  /*fe80*/  UMOV UR10, UR14 ;  /* 0x0000000e000a7c82 */ /* 0x000fe20008000000 */
[----:B------:R-:W-:Y:S01]  /*fe90*/  UMOV UR14, 0xc0 ;  /* 0x000000c0000e7882 */ /* 0x000fe20000000000 */
[----:B------:R0:W-:Y:S02]  /*fea0*/  UTMALDG.4D [UR8], [UR4], desc[UR6] ;  /* 0x00000608040075b4 */ /* 0x0001e40008019000 */
[----:B0-----:R-:W-:Y:S01]  /*feb0*/  UMOV UR8, UR18 ;  /* 0x0000001200087c82 */ /* 0x001fe20008000000 */
[----:B------:R-:W-:-:S02]  /*fec0*/  UMOV UR10, UR14 ;  /* 0x0000000e000a7c82 */ /* 0x000fc40008000000 */
[----:B------:R0:W-:Y:S02]  /*fed0*/  UTMALDG.4D [UR8], [UR4], desc[UR6] ;  /* 0x00000608040075b4 */ /* 0x0001e40008019000 */
[----:B0-----:R-:W-:Y:S01]  /*fee0*/  NOP ;  /* 0x0000000000007918 */ /* 0x001fe20000000000 */
.L_x_323:
[----:B------:R-:W2:Y:S01]  /*fef0*/  LDL.LU R11, [R1+0x28] ;  /* 0x00002800010b7983 */ /* 0x000ea20000300800 */
[----:B------:R-:W-:Y:S01]  /*ff00*/  MOV R9, 0x400 ;  /* 0x0000040000097802 */ /* 0x000fe20000000f00 */
[----:B------:R-:W-:Y:S05]  /*ff10*/  WARPSYNC.ALL ;  /* 0x0000000000007948 */ /* 0x000fea0003800000 */
[----:B------:R-:W0:Y:S01]  /*ff20*/  S2R R10, SR_CgaCtaId ;  /* 0x00000000000a7919 */ /* 0x000e220000008800 */
[----:B------:R-:W-:-:S13]  /*ff30*/  ELECT P0, URZ, PT ;  /* 0x00000000003f782f */ /* 0x000fda0003800000 */
[----:B------:R-:W-:Y:S01]  /*ff40*/  @P0 R2UR UR13, R6 ;  /* 0x00000000060d02ca */ /* 0x000fe200000e0000 */
[----:B------:R-:W-:Y:S01]  /*ff50*/  UIADD3 UR4, UP0, UR36, 0x270, URZ ;  /* 0x0000027024047890 */ /* 0x000fe2000ff1e03f */
[----:B------:R-:W-:Y:S01]  /*ff60*/  @P0 R2UR UR12, R18 ;  /* 0x00000000120c02ca */ /* 0x000fe200000e0000 */
[----:B------:R-:W-:Y:S01]  /*ff70*/  UMOV UR6, 0x0 ;  /* 0x0000000000067882 */ /* 0x000fe20000000000 */
[C---:B------:R-:W-:Y:S01]  /*ff80*/  @P0 R2UR UR11, R17.reuse ;  /* 0x00000000110b02ca */ /* 0x040fe200000e0000 */
[----:B------:R-:W-:Y:S01]  /*ff90*/  UIADD3.X UR5, URZ, UR37, URZ, UP0, !UPT ;  /* 0x000000253f057290 */ /* 0x000fe200087fe43f */
[----:B------:R-:W-:Y:S01]  /*ffa0*/  @P0 R2UR UR21, R6 ;  /* 0x00000000061502ca */ /* 0x000fe200000e0000 */
[----:B------:R-:W-:Y:S01]  /*ffb0*/  UMOV UR7, 0x12f00000 ;  /* 0x12f0000000077882 */ /* 0x000fe20000000000 */
[----:B------:R-:W-:Y:S01]  /*ffc0*/  UMOV UR10, URZ ;  /* 0x0000003f000a7c82 */ /* 0x000fe20008000000 */
[----:B------:R-:W-:Y:S01]  /*ffd0*/  @P0 R2UR UR20, R18 ;  /* 0x00000000121402ca */ /* 0x000fe200000e0000 */
[----:B------:R-:W-:Y:S01]  /*ffe0*/  UMOV UR14, 0x0 ;  /* 0x00000000000e7882 */ /* 0x000fe20000000000 */
[----:B------:R-:W-:Y:S01]  /*fff0*/  @P0 R2UR UR19, R17 ;  /* 0x00000000111302ca */ /* 0x000fe200000e0000 */
[----:B------:R-:W-:Y:S01]  /*10000*/  @P0 IMAD.MOV.U32 R8, RZ, RZ, 0x10000 ;  /* 0x00010000ff080424 */ /* 0x000fe200078e00ff */
[----:B------:R-:W-:Y:S01]  /*10010*/  UMOV UR15, 0x12f00000 ;  /* 0x12f00000000f7882 */ /* 0x000fe20000000000 */
[----:B------:R-:W-:Y:S01]  /*10020*/  UMOV UR18, 0x40 ;  /* 0x0000004000127882 */ /* 0x000fe20000000000 */
[----:B------:R-:W-:Y:S01]  /*10030*/  UMOV UR22, 0x0 ;  /* 0x0000000000167882 */ /* 0x000fe20000000000 */
[----:B------:R-:W-:Y:S01]  /*10040*/  UMOV UR23, 0x12f00000 ;  /* 0x12f0000000177882 */ /* 0x000fe20000000000 */
[----:B------:R-:W-:Y:S01]  /*10050*/  BSSY B0, `(.L_x_327) ;  /* 0x0000021000007945 */ /* 0x000fe20003800000 */
[----:B0-----:R-:W-:Y:S01]  /*10060*/  LEA R9, R10, R9, 0x18 ;  /* 0x000000090a097211 */ /* 0x001fe200078ec0ff */
[----:B------:R-:W-:Y:S03]  /*10070*/  BAR.SYNC.DEFER_BLOCKING 0x8, 0x120 ;  /* 0x0204800000007b1d */ /* 0x000fe60000010000 */
[----:B------:R-:W-:-:S13]  /*10080*/  R2UR UR24, R9 ;  /* 0x00000000091872ca */ /* 0x000fda00000e0000 */
[----:B------:R-:W-:Y:S02]  /*10090*/  UIADD3 UR8, UR24, 0x14400, URZ ;  /* 0x0001440018087890 */ /* 0x000fe4000fffe03f */
[----:B------:R-:W-:Y:S02]  /*100a0*/  UIADD3 UR9, UR24, 0x38800, URZ ;  /* 0x0003880018097890 */ /* 0x000fe4000fffe03f */
[----:B------:R-:W-:Y:S01]  /*100b0*/  UIADD3 UR16, UR24, 0x18400, URZ ;  /* 0x0001840018107890 */ /* 0x000fe2000fffe03f */
[----:B------:R0:W-:Y:S04]  /*100c0*/  @P0 SYNCS.ARRIVE.TRANS64 RZ, [R9+URZ+0x38800], R8 ;  /* 0x0388000809ff09a7 */ /* 0x0001e8000800003f */
[----:B------:R-:W-:Y:S02]  /*100d0*/  UMOV UR17, UR9 ;  /* 0x0000000900117c82 */ /* 0x000fe40008000000 */
[----:B------:R1:W-:Y:S02]  /*100e0*/  UTMALDG.4D [UR8], [UR4], desc[UR6] ;  /* 0x00000608040075b4 */ /* 0x0003e40008019000 */
[----:B------:R-:W-:Y:S01]  /*100f0*/  UTMALDG.4D [UR16], [UR4], desc[UR14] ;  /* 0x00000e10040075b4 */ /* 0x000fe20008019000 */
[----:B-1----:R-:W-:Y:S01]  /*10100*/  @P0 R2UR UR13, R6 ;  /* 0x00000000060d02ca */ /* 0x002fe200000e0000 */
[----:B------:R-:W-:Y:S01]  /*10110*/  UIADD3 UR8, UR24, 0x1c400, URZ ;  /* 0x0001c40018087890 */ /* 0x000fe2000fffe03f */
[----:B------:R-:W-:Y:S01]  /*10120*/  @P0 R2UR UR12, R18 ;  /* 0x00000000120c02ca */ /* 0x000fe200000e0000 */
[----:B------:R-:W-:Y:S01]  /*10130*/  UMOV UR10, 0x80 ;  /* 0x00000080000a7882 */ /* 0x000fe20000000000 */
[----:B------:R-:W-:Y:S01]  /*10140*/  @P0 R2UR UR11, R17 ;  /* 0x00000000110b02ca */ /* 0x000fe200000e0000 */
[----:B------:R-:W-:Y:S01]  /*10150*/  UMOV UR6, 0x0 ;  /* 0x0000000000067882 */ /* 0x000fe20000000000 */
[----:B------:R-:W-:-:S11]  /*10160*/  UMOV UR7, 0x12f00000 ;  /* 0x12f0000000077882 */ /* 0x000fd60000000000 */
[----:B------:R1:W-:Y:S02]  /*10170*/  UTMALDG.4D [UR8], [UR4], desc[UR22] ;  /* 0x00001608040075b4 */ /* 0x0003e40008019000 */
[----:B-1----:R-:W-:Y:S01]  /*10180*/  @P0 R2UR UR13, R6 ;  /* 0x00000000060d02ca */ /* 0x002fe200000e0000 */
[----:B------:R-:W-:Y:S01]  /*10190*/  UIADD3 UR8, UR24, 0x20400, URZ ;  /* 0x0002040018087890 */ /* 0x000fe2000fffe03f */
[----:B------:R-:W-:Y:S01]  /*101a0*/  @P0 R2UR UR12, R18 ;  /* 0x00000000120c02ca */ /* 0x000fe200000e0000 */
[----:B------:R-:W-:Y:S01]  /*101b0*/  UMOV UR10, 0xc0 ;  /* 0x000000c0000a7882 */ /* 0x000fe20000000000 */
[----:B------:R-:W-:-:S13]  /*101c0*/  @P0 R2UR UR11, R17 ;  /* 0x00000000110b02ca */ /* 0x000fda00000e0000 */
[----:B------:R0:W-:Y:S01]  /*101d0*/  UTMALDG.4D [UR8], [UR4], desc[UR6] ;  /* 0x00000608040075b4 */ /* 0x0001e20008019000 */
[----:B--2---:R-:W-:-:S04]  /*101e0*/  IADD3 R11, R11, 0x1, RZ ;  /* 0x000000010b0b7810 */ /* 0x004fc80007ffe0ff */
[----:B------:R-:W-:Y:S01]  /*101f0*/  LEA.HI R6, R11, R11, RZ, 0x1 ;  /* 0x0000000b0b067211 */ /* 0x000fe200078f08ff */
[----:B------:R0:W-:Y:S03]  /*10200*/  STL [R1+0x28], R11 ;  /* 0x0000280b01007387 */ /* 0x0001e60000100800 */
[----:B------:R-:W-:-:S05]  /*10210*/  LOP3.LUT R6, R6, 0xfffffffe, RZ, 0xc0, !PT ;  /* 0xfffffffe06067812 */ /* 0x000fca00078ec0ff */
[----:B------:R-:W-:-:S05]  /*10220*/  IMAD.IADD R6, R11, 0x1, -R6 ;  /* 0x000000010b067824 */ /* 0x000fca00078e0a06 */
[----:B------:R-:W-:-:S04]  /*10230*/  SHF.L.U32 R6, R6, 0x1f, RZ ;  /* 0x0000001f06067819 */ /* 0x000fc800000006ff */
[----:B------:R-:W1:Y:S02]  /*10240*/  SYNCS.PHASECHK.TRANS64.TRYWAIT P0, [R9+URZ+0x38820], R6 ;  /* 0x03882006090075a7 */ /* 0x000e64000800017f */
[----:B01----:R-:W-:Y:S05]  /*10250*/  @!P0 BRA `(.L_x_328) ;  /* 0x0000003000dc8947 */ /* 0x003fea0003800000 */
.L_x_396:
[----:B------:R-:W-:Y:S05]  /*10260*/  BSYNC B0 ;  /* 0x0000000000007941 */ /* 0x000fea0003800000 */
.L_x_327:
[----:B0-----:R-:W2:Y:S01]  /*10270*/  LDL.LU R8, [R1+0x24] ;  /* 0x0000240001087983 */ /* 0x001ea20000300800 */
[----:B------:R-:W-:Y:S01]  /*10280*/  BSSY B0, `(.L_x_329) ;  /* 0x00001c6000007945 */ /* 0x000fe20003800000 */
[----:B--2---:R-:W-:-:S13]  /*10290*/  ISETP.GE.AND P0, PT, R8, 0x51, PT ;  /* 0x000000510800780c */ /* 0x004fda0003f06270 */
[----:B------:R-:W-:Y:S05]  /*102a0*/  @!P0 BRA `(.L_x_330) ;  /* 0x0000001c000c8947 */ /* 0x000fea0003800000 */
[----:B------:R-:W2:Y:S01]  /*102b0*/  LDL R8, [R1+0x18] ;  /* 0x0000180001087983 */ /* 0x000ea20000100800 */
[----:B------:R-:W-:Y:S01]  /*102c0*/  IMAD.MOV.U32 R6, RZ, RZ, 0x1 ;  /* 0x00000001ff067424 */ /* 0x000fe200078e00ff */
[----:B------:R-:W-:Y:S01]  /*102d0*/  BSSY B1, `(.L_x_331) ;  /* 0x000009e000017945 */ /* 0x000fe20003800000 */
[----:B--2---:R-:W-:-:S05]  /*102e0*/  IMAD.MOV R14, RZ, RZ, -R8 ;  /* 0x000000ffff0e7224 */ /* 0x004fca00078e0a08 */
[----:B------:R-:W-:-:S05]  /*102f0*/  VIADDMNMX R14, R14, R6, 0xffffffff, !PT ;  /* 0xffffffff0e0e7446 */ /* 0x000fca0007800106 */
[----:B------:R-:W-:-:S05]  /*10300*/  IMAD.IADD R6, R8, 0x1, R14 ;  /* 0x0000000108067824 */ /* 0x000fca00078e020e */
[----:B------:R-:W-:-:S04]  /*10310*/  LOP3.LUT R6, R6, 0x1, RZ, 0xc0, !PT ;  /* 0x0000000106067812 */ /* 0x000fc800078ec0ff */
[----:B------:R-:W-:Y:S01]  /*10320*/  ISETP.NE.U32.AND P0, PT, R6, 0x1, PT ;  /* 0x000000010600780c */ /* 0x000fe20003f05070 */
[----:B------:R-:W-:-:S12]  /*10330*/  VIADD R6, R8, 0xfffffffe ;  /* 0xfffffffe08067836 */ /* 0x000fd80000000000 */
[----:B------:R-:W-:Y:S05]  /*10340*/  @P0 BRA `(.L_x_332) ;  /* 0x0000000800580947 */ /* 0x000fea0003800000 */
[----:B------:R-:W2:Y:S04]  /*10350*/  LDL R9, [R1] ;  /* 0x0000000001097983 */ /* 0x000ea80000100800 */
[----:B------:R-:W3:Y:S01]  /*10360*/  LDL R8, [R1+0x8] ;  /* 0x0000080001087983 */ /* 0x000ee20000100800 */
[----:B------:R-:W-:Y:S01]  /*10370*/  BSSY B2, `(.L_x_333) ;  /* 0x000008f000027945 */ /* 0x000fe20003800000 */
[----:B--2---:R-:W-:-:S04]  /*10380*/  IADD3 R13, R9, 0x1, RZ ;  /* 0x00000001090d7810 */ /* 0x004fc80007ffe0ff */
[----:B------:R-:W-:-:S04]  /*10390*/  ISETP.NE.AND P0, PT, R13, 0x2, PT ;  /* 0x000000020d00780c */ /* 0x000fc80003f05270 */
[----:B------:R-:W-:Y:S02]  /*103a0*/  SEL R15, RZ, 0x1, P0 ;  /* 0x00000001ff0f7807 */ /* 0x000fe40000000000 */
[----:B------:R-:W-:Y:S02]  /*103b0*/  SEL R13, R13, RZ, P0 ;  /* 0x000000ff0d0d7207 */ /* 0x000fe40000000000 */
[----:B---3--:R-:W-:Y:S01]  /*103c0*/  LOP3.LUT R15, R8, R15, RZ, 0x3c, !PT ;  /* 0x0000000f080f7212 */ /* 0x008fe200078e3cff */
[----:B------:R-:W-:Y:S06]  /*103d0*/  @!P6 BRA `(.L_x_334) ;  /* 0x000000080020e947 */ /* 0x000fec0003800000 */
[----:B------:R-:W-:Y:S01]  /*103e0*/  ISETP.NE.U32.AND P0, PT, R2, RZ, PT ;  /* 0x000000ff0200720c */ /* 0x000fe20003f05070 */
[----:B------:R-:W-:-:S03]  /*103f0*/  IMAD.MOV.U32 R8, RZ, RZ, R5 ;  /* 0x000000ffff087224 */ /* 0x000fc600078e0005 */
[----:B------:R-:W-:-:S13]  /*10400*/  ISETP.NE.AND.EX P0, PT, R3, RZ, PT, P0 ;  /* 0x000000ff0300720c */ /* 0x000fda0003f05300 */
[----:B------:R-:W-:Y:S05]  /*10410*/  @!P0 BRA `(.L_x_335) ;  /* 0x0000000000488947 */ /* 0x000fea0003800000 */
[----:B------:R-:W0:Y:S01]  /*10420*/  LDC R18, c[0x0][0x41c] ;  /* 0x00010700ff127b82 */ /* 0x000e220000000800 */
[----:B------:R-:W-:Y:S01]  /*10430*/  ULDC.64 UR4, c[0x0][0x408] ;  /* 0x0001020000047ab9 */ /* 0x000fe20000000a00 */
[----:B------:R-:W-:Y:S01]  /*10440*/  ULDC.64 UR6, c[0x0][0x208] ;  /* 0x0000820000067ab9 */ /* 0x000fe20000000a00 */
[----:B0-----:R-:W-:-:S13]  /*10450*/  ISETP.NE.AND P0, PT, R18, 0x1, PT ;  /* 0x000000011200780c */ /* 0x001fda0003f05270 */
[----:B------:R-:W0:Y:S02]  /*10460*/  @P0 LDC.64 R8, c[0x0][0x420] ;  /* 0x00010800ff080b82 */ /* 0x000e240000000a00 */
[----:B0-----:R-:W-:-:S04]  /*10470*/  @P0 IMAD.HI.U32 R10, R6, R8, RZ ;  /* 0x00000008060a0227 */ /* 0x001fc800078e00ff */
[----:B------:R-:W-:Y:S01]  /*10480*/  IMAD.MOV.U32 R8, RZ, RZ, R6 ;  /* 0x000000ffff087224 */ /* 0x000fe200078e0006 */
[----:B------:R-:W-:Y:S01]  /*10490*/  @P0 SHF.R.U32.HI R8, RZ, R9, R10 ;  /* 0x00000009ff080219 */ /* 0x000fe2000001160a */
[----:B------:R-:W-:-:S03]  /*104a0*/  IMAD R10, R12, UR4, RZ ;  /* 0x000000040c0a7c24 */ /* 0x000fc6000f8e02ff */
[----:B------:R-:W-:Y:S01]  /*104b0*/  SHF.R.S32.HI R9, RZ, 0x1f, R8 ;  /* 0x0000001fff097819 */ /* 0x000fe20000011408 */
[C---:B------:R-:W-:Y:S02]  /*104c0*/  IMAD R17, R0.reuse, UR5, R10 ;  /* 0x0000000500117c24 */ /* 0x040fe4000f8e020a */
[----:B------:R-:W-:-:S04]  /*104d0*/  IMAD.WIDE.U32 R10, R0, UR4, R8 ;  /* 0x00000004000a7c25 */ /* 0x000fc8000f8e0008 */
[----:B------:R-:W-:Y:S01]  /*104e0*/  IMAD.IADD R17, R17, 0x1, R11 ;  /* 0x0000000111117824 */ /* 0x000fe200078e020b */
[----:B------:R-:W-:Y:S01]  /*104f0*/  LEA R2, P0, R10, R2, 0x2 ;  /* 0x000000020a027211 */ /* 0x000fe200078010ff */
[----:B------:R-:W-:-:S03]  /*10500*/  IMAD.MOV R8, RZ, RZ, -R8 ;  /* 0x000000ffff087224 */ /* 0x000fc600078e0a08 */
[----:B------:R-:W-:Y:S01]  /*10510*/  LEA.HI.X R3, R10, R3, R17, 0x2, P0 ;  /* 0x000000030a037211 */ /* 0x000fe200000f1411 */
[----:B------:R-:W-:-:S04]  /*10520*/  IMAD R6, R18, R8, R6 ;  /* 0x0000000812067224 */ /* 0x000fc800078e0206 */
[----:B------:R0:W5:Y:S04]  /*10530*/  LDG.E R8, desc[UR6][R2.64] ;  /* 0x0000000602087981 */ /* 0x000168000c1e1900 */
.L_x_335:
[----:B0-----:R-:W0:Y:S01]  /*10540*/  S2R R3, SR_CgaCtaId ;  /* 0x0000000000037919 */ /* 0x001e220000008800 */
[----:B------:R-:W-:-:S04]  /*10550*/  MOV R2, 0x400 ;  /* 0x0000040000027802 */ /* 0x000fc80000000f00 */
[----:B0-----:R-:W-:Y:S02]  /*10560*/  LEA R2, R3, R2, 0x18 ;  /* 0x0000000203027211 */ /* 0x001fe400078ec0ff */
[----:B------:R-:W-:-:S03]  /*10570*/  SHF.L.U32 R3, R15, 0x1f, RZ ;  /* 0x0000001f0f037819 */ /* 0x000fc600000006ff */
[----:B------:R-:W-:-:S04]  /*10580*/  IMAD R2, R13, 0x8, R2 ;  /* 0x000000080d027824 */ /* 0x000fc800078e0202 */
[----:B------:R-:W0:Y:S02]  /*10590*/  SYNCS.PHASECHK.TRANS64.TRYWAIT P0, [R2+URZ+0x38840], R3 ;  /* 0x03884003020075a7 */ /* 0x000e24000800017f */
[----:B0-----:R-:W-:Y:S05]  /*105a0*/  @!P0 BRA `(.L_x_336) ;  /* 0x0000003000288947 */ /* 0x001fea0003800000 */
.L_x_397:
[----:B------:R-:W1:Y:S02]  /*105b0*/  S2R R9, SR_TID.X ;  /* 0x0000000000097919 */ /* 0x000e640000002100 */
[----:B-1----:R-:W-:-:S04]  /*105c0*/  LOP3.LUT R9, R9, 0x7f, RZ, 0xc0, !PT ;  /* 0x0000007f09097812 */ /* 0x002fc800078ec0ff */
[----:B------:R-:W-:-:S13]  /*105d0*/  ISETP.NE.AND P1, PT, R9, RZ, PT ;  /* 0x000000ff0900720c */ /* 0x000fda0003f25270 */
[----:B------:R-:W-:Y:S05]  /*105e0*/  @P1 BRA `(.L_x_337) ;  /* 0x00000000001c1947 */ /* 0x000fea0003800000 */
[----:B------:R-:W1:Y:S01]  /*105f0*/  S2R R9, SR_TID.X ;  /* 0x0000000000097919 */ /* 0x000e620000002100 */
[----:B0-----:R-:W-:-:S04]  /*10600*/  MOV R3, 0xa000 ;  /* 0x0000a00000037802 */ /* 0x001fc80000000f00 */
[----:B------:R2:W-:Y:S01]  /*10610*/  SYNCS.ARRIVE.TRANS64 RZ, [R2+URZ+0x38830], R3 ;  /* 0x0388300302ff79a7 */ /* 0x0005e2000800003f */
[----:B-1----:R-:W-:-:S04]  /*10620*/  LOP3.LUT R9, R9, 0x1f, RZ, 0xc0, !PT ;  /* 0x0000001f09097812 */ /* 0x002fc800078ec0ff */
[----:B------:R-:W-:-:S13]  /*10630*/  ISETP.NE.AND P0, PT, R9, RZ, PT ;  /* 0x000000ff0900720c */ /* 0x000fda0003f05270 */
[----:B--2---:R-:W-:Y:S05]  /*10640*/  @!P0 BRA `(.L_x_337) ;  /* 0x0000000000048947 */ /* 0x004fea0003800000 */
[----:B------:R-:W-:Y:S01]  /*10650*/  BPT.TRAP 0x1 ;  /* 0x000000040000795c */ /* 0x000fe20000300000 */
.L_x_337:
[----:B------:R-:W2:Y:S04]  /*10660*/  LDL R17, [R1+0x4] ;  /* 0x0000040001117983 */ /* 0x000ea80000100800 */
[----:B------:R-:W3:Y:S01]  /*10670*/  LDL.LU R11, [R1+0x8] ;  /* 0x00000800010b7983 */ /* 0x000ee20000300800 */
[----:B0-----:R-:W-:-:S03]  /*10680*/  MOV R3, 0x400 ;  /* 0x0000040000037802 */ /* 0x001fc60000000f00 */
[----:B------:R-:W4:Y:S01]  /*10690*/  LDL R9, [R1] ;  /* 0x0000000001097983 */ /* 0x000f220000100800 */
[----:B------:R-:W0:Y:S01]  /*106a0*/  S2R R10, SR_CgaCtaId ;  /* 0x00000000000a7919 */ /* 0x000e220000008800 */
[----:B------:R-:W-:Y:S02]  /*106b0*/  R2UR UR9, R2 ;  /* 0x00000000020972ca */ /* 0x000fe400000e0000 */
[----:B------:R-:W-:Y:S01]  /*106c0*/  R2UR UR11, R6 ;  /* 0x00000000060b72ca */ /* 0x000fe200000e0000 */
[----:B------:R-:W-:Y:S01]  /*106d0*/  UIADD3 UR4, UP0, UR36, 0x370, URZ ;  /* 0x0000037024047890 */ /* 0x000fe2000ff1e03f */
[----:B------:R-:W-:Y:S02]  /*106e0*/  R2UR UR12, R4 ;  /* 0x00000000040c72ca */ /* 0x000fe400000e0000 */
[----:B-----5:R-:W-:Y:S02]  /*106f0*/  R2UR UR13, R8 ;  /* 0x00000000080d72ca */ /* 0x020fe400000e0000 */
[----:B0-----:R-:W-:-:S05]  /*10700*/  LEA R3, R10, R3, 0x18 ;  /* 0x000000030a037211 */ /* 0x001fca00078ec0ff */
        /* <DEDUP_REMOVED lines=11> */
[----:B------:R-:W-:Y:S01]  /*107c0*/  VIADD R3, R3, 0x38800 ;  /* 0x0003880003037836 */ /* 0x000fe20000000000 */
[----:B------:R-:W-:Y:S01]  /*107d0*/  UMOV UR18, 0x80 ;  /* 0x0000008000127882 */ /* 0x000fe20000000000 */
[----:B------:R-:W-:Y:S01]  /*107e0*/  UMOV UR19, 0xc0 ;  /* 0x000000c000137882 */ /* 0x000fe20000000000 */
[----:B--2---:R-:W-:-:S13]  /*107f0*/  R2UR UR5, R17 ;  /* 0x00000000110572ca */ /* 0x004fda00000e0000 */
[----:B------:R-:W-:Y:S02]  /*10800*/  UIMAD UR11, UR11, 0x50, UR5 ;  /* 0x000000500b0b78a4 */ /* 0x000fe4000f8e0205 */
[----:B------:R-:W-:Y:S01]  /*10810*/  UIADD3.X UR5, URZ, UR37, URZ, UP0, !UPT ;  /* 0x000000253f057290 */ /* 0x000fe200087fe43f */
[----:B---3--:R-:W-:Y:S01]  /*10820*/  SHF.L.U32 R2, R11, 0x1f, RZ ;  /* 0x0000001f0b027819 */ /* 0x008fe200000006ff */
[----:B----4-:R-:W-:-:S07]  /*10830*/  IMAD R3, R9, 0x8, R3 ;  /* 0x0000000809037824 */ /* 0x010fce00078e0203 */
[----:B------:R0:W-:Y:S02]  /*10840*/  UTMALDG.4D [UR8], [UR4], desc[UR6] ;  /* 0x00000608040075b4 */ /* 0x0001e40008019000 */
[----:B0-----:R-:W-:Y:S01]  /*10850*/  UMOV UR8, UR15 ;  /* 0x0000000f00087c82 */ /* 0x001fe20008000000 */
[----:B------:R-:W-:Y:S02]  /*10860*/  UMOV UR10, UR17 ;  /* 0x00000011000a7c82 */ /* 0x000fe40008000000 */
[----:B------:R0:W-:Y:S02]  /*10870*/  UTMALDG.4D [UR8], [UR4], desc[UR6] ;  /* 0x00000608040075b4 */ /* 0x0001e40008019000 */
[----:B0-----:R-:W-:Y:S01]  /*10880*/  UMOV UR8, UR16 ;  /* 0x0000001000087c82 */ /* 0x001fe20008000000 */
[----:B------:R-:W-:Y:S02]  /*10890*/  UMOV UR10, UR18 ;  /* 0x00000012000a7c82 */ /* 0x000fe40008000000 */
[----:B------:R0:W-:Y:S02]  /*108a0*/  UTMALDG.4D [UR8], [UR4], desc[UR6] ;  /* 0x00000608040075b4 */ /* 0x0001e40008019000 */
[----:B0-----:R-:W-:Y:S01]  /*108b0*/  UMOV UR8, UR14 ;  /* 0x0000000e00087c82 */ /* 0x001fe20008000000 */
[----:B------:R-:W-:-:S02]  /*108c0*/  UMOV UR10, UR19 ;  /* 0x00000013000a7c82 */ /* 0x000fc40008000000 */
[----:B------:R0:W-:Y:S01]  /*108d0*/  UTMALDG.4D [UR8], [UR4], desc[UR6] ;  /* 0x00000608040075b4 */ /* 0x0001e20008019000 */
[----:B------:R-:W1:Y:S02]  /*108e0*/  SYNCS.PHASECHK.TRANS64.TRYWAIT P0, [R3+URZ+0x60], R2 ;  /* 0x00006002030075a7 */ /* 0x000e64000800017f */
[----:B01----:R-:W-:Y:S05]  /*108f0*/  @!P0 BRA `(.L_x_338) ;  /* 0x0000002c00688947 */ /* 0x003fea0003800000 */
.L_x_398:
[----:B------:R-:W-:Y:S05]  /*10900*/  @P1 BRA `(.L_x_339) ;  /* 0x0000000000301947 */ /* 0x000fea0003800000 */
[----:B------:R-:W1:Y:S01]  /*10910*/  S2R R9, SR_TID.X ;  /* 0x0000000000097919 */ /* 0x000e620000002100 */
[----:B------:R-:W-:Y:S01]  /*10920*/  MOV R10, 0x400 ;  /* 0x00000400000a7802 */ /* 0x000fe20000000f00 */
[----:B------:R-:W2:Y:S01]  /*10930*/  S2R R11, SR_CgaCtaId ;  /* 0x00000000000b7919 */ /* 0x000ea20000008800 */
[----:B-1----:R-:W-:Y:S02]  /*10940*/  LOP3.LUT R17, R9, 0x1f, RZ, 0xc0, !PT ;  /* 0x0000001f09117812 */ /* 0x002fe400078ec0ff */
[----:B------:R-:W3:Y:S02]  /*10950*/  LDL R9, [R1] ;  /* 0x0000000001097983 */ /* 0x000ee40000100800 */
[----:B------:R-:W-:Y:S02]  /*10960*/  ISETP.NE.AND P0, PT, R17, RZ, PT ;  /* 0x000000ff1100720c */ /* 0x000fe40003f05270 */
[----:B--2---:R-:W-:Y:S01]  /*10970*/  LEA R10, R11, R10, 0x18 ;  /* 0x0000000a0b0a7211 */ /* 0x004fe200078ec0ff */
[----:B0-----:R-:W-:-:S04]  /*10980*/  IMAD.MOV.U32 R3, RZ, RZ, 0xa000 ;  /* 0x0000a000ff037424 */ /* 0x001fc800078e00ff */
[----:B---3--:R-:W-:-:S04]  /*10990*/  IMAD R2, R9, 0x8, R10 ;  /* 0x0000000809027824 */ /* 0x008fc800078e020a */
[----:B------:R1:W-:Y:S02]  /*109a0*/  SYNCS.ARRIVE.TRANS64 RZ, [R2+URZ+0x38850], R3 ;  /* 0x0388500302ff79a7 */ /* 0x0003e4000800003f */
[----:B------:R-:W-:Y:S05]  /*109b0*/  @!P0 BRA `(.L_x_339) ;  /* 0x0000000000048947 */ /* 0x000fea0003800000 */
[----:B------:R-:W-:Y:S01]  /*109c0*/  BPT.TRAP 0x1 ;  /* 0x000000040000795c */ /* 0x000fe20000300000 */
.L_x_339:
[----:B01----:R-:W2:Y:S01]  /*109d0*/  LDL.LU R2, [R1+0xc] ;  /* 0x00000c0001027983 */ /* 0x003ea20000300800 */
[----:B------:R-:W-:-:S03]  /*109e0*/  MOV R10, 0x400 ;  /* 0x00000400000a7802 */ /* 0x000fc60000000f00 */
[----:B------:R-:W3:Y:S04]  /*109f0*/  LDL.LU R9, [R1] ;  /* 0x0000000001097983 */ /* 0x000ee80000300800 */
[----:B------:R-:W4:Y:S01]  /*10a00*/  LDL R3, [R1+0x4] ;  /* 0x0000040001037983 */ /* 0x000f220000100800 */
[----:B------:R-:W0:Y:S01]  /*10a10*/  S2R R11, SR_CgaCtaId ;  /* 0x00000000000b7919 */ /* 0x000e220000008800 */
[----:B------:R-:W-:Y:S01]  /*10a20*/  R2UR UR13, R5 ;  /* 0x00000000050d72ca */ /* 0x000fe200000e0000 */
[----:B------:R-:W-:Y:S01]  /*10a30*/  UIADD3 UR4, UP0, UR36, 0x470, URZ ;  /* 0x0000047024047890 */ /* 0x000fe2000ff1e03f */
[----:B------:R-:W-:Y:S02]  /*10a40*/  R2UR UR12, R4 ;  /* 0x00000000040c72ca */ /* 0x000fe400000e0000 */
[----:B0-----:R-:W-:Y:S01]  /*10a50*/  LEA R10, R11, R10, 0x18 ;  /* 0x0000000a0b0a7211 */ /* 0x001fe200078ec0ff */
[----:B------:R-:W-:Y:S01]  /*10a60*/  UMOV UR10, URZ ;  /* 0x0000003f000a7c82 */ /* 0x000fe20008000000 */
[----:B------:R-:W-:Y:S01]  /*10a70*/  UMOV UR6, 0x0 ;  /* 0x0000000000067882 */ /* 0x000fe20000000000 */
[----:B------:R-:W-:Y:S01]  /*10a80*/  UMOV UR7, 0x14f00000 ;  /* 0x14f0000000077882 */ /* 0x000fe20000000000 */
[----:B------:R-:W-:Y:S01]  /*10a90*/  UMOV UR17, 0x40 ;  /* 0x0000004000117882 */ /* 0x000fe20000000000 */
[----:B------:R0:W-:Y:S01]  /*10aa0*/  STL [R1+0xc], R6 ;  /* 0x00000c0601007387 */ /* 0x0001e20000100800 */
[----:B------:R-:W-:-:S02]  /*10ab0*/  MOV R5, R8 ;  /* 0x0000000800057202 */ /* 0x000fc40000000f00 */
[----:B--2---:R-:W-:Y:S01]  /*10ac0*/  R2UR UR11, R2 ;  /* 0x00000000020b72ca */ /* 0x004fe200000e0000 */
[----:B---3--:R-:W-:-:S05]  /*10ad0*/  IMAD R2, R9, 0x8, R10 ;  /* 0x0000000809027824 */ /* 0x008fca00078e020a */
[----:B------:R-:W-:Y:S01]  /*10ae0*/  R2UR UR9, R2 ;  /* 0x00000000020972ca */ /* 0x000fe200000e0000 */
[----:B------:R-:W-:Y:S01]  /*10af0*/  IMAD R2, R9, 0xa000, R10 ;  /* 0x0000a00009027824 */ /* 0x000fe200078e020a */
[----:B----4-:R-:W-:-:S04]  /*10b00*/  R2UR UR5, R3 ;  /* 0x00000000030572ca */ /* 0x010fc800000e0000 */
[----:B------:R-:W-:-:S07]  /*10b10*/  R2UR UR16, R2 ;  /* 0x00000000021072ca */ /* 0x000fce00000e0000 */
[----:B------:R-:W-:Y:S02]  /*10b20*/  UIADD3 UR9, UR9, 0x38850, URZ ;  /* 0x0003885009097890 */ /* 0x000fe4000fffe03f */
[----:B------:R-:W-:Y:S02]  /*10b30*/  UIMAD UR11, UR11, 0x50, UR5 ;  /* 0x000000500b0b78a4 */ /* 0x000fe4000f8e0205 */
[----:B------:R-:W-:Y:S02]  /*10b40*/  UIADD3.X UR5, URZ, UR37, URZ, UP0, !UPT ;  /* 0x000000253f057290 */ /* 0x000fe400087fe43f */
[----:B------:R-:W-:Y:S02]  /*10b50*/  UIADD3 UR8, UR16, 0x400, URZ ;  /* 0x0000040010087890 */ /* 0x000fe4000fffe03f */
[----:B------:R-:W-:Y:S02]  /*10b60*/  UIADD3 UR14, UR16, 0x2c00, URZ ;  /* 0x00002c00100e7890 */ /* 0x000fe4000fffe03f */
[----:B------:R-:W-:-:S02]  /*10b70*/  UIADD3 UR15, UR16, 0x5400, URZ ;  /* 0x00005400100f7890 */ /* 0x000fc4000fffe03f */
[----:B------:R-:W-:-:S03]  /*10b80*/  UIADD3 UR16, UR16, 0x7c00, URZ ;  /* 0x00007c0010107890 */ /* 0x000fc6000fffe03f */
        /* <DEDUP_REMOVED lines=12> */
[----:B0-----:R-:W-:Y:S01]  /*10c50*/  NOP ;  /* 0x0000000000007918 */ /* 0x001fe20000000000 */
.L_x_334:
[----:B------:R-:W-:Y:S05]  /*10c60*/  BSYNC B2 ;  /* 0x0000000000027941 */ /* 0x000fea0003800000 */
.L_x_333:
[----:B------:R-:W2:Y:S04]  /*10c70*/  LDL.LU R2, [R1+0x18] ;  /* 0x0000180001027983 */ /* 0x000ea80000300800 */
[----:B------:R0:W-:Y:S04]  /*10c80*/  STL [R1], R13 ;  /* 0x0000000d01007387 */ /* 0x0001e80000100800 */
[----:B------:R0:W-:Y:S02]  /*10c90*/  STL [R1+0x8], R15 ;  /* 0x0000080f01007387 */ /* 0x0001e40000100800 */
[----:B0-2---:R-:W-:-:S07]  /*10ca0*/  VIADD R6, R2, 0xfffffffd ;  /* 0xfffffffd02067836 */ /* 0x005fce0000000000 */
.L_x_332:
[----:B------:R-:W-:Y:S05]  /*10cb0*/  BSYNC B1 ;  /* 0x0000000000017941 */ /* 0x000fea0003800000 */
.L_x_331:
[----:B------:R-:W-:-:S05]  /*10cc0*/  IMAD.MOV R14, RZ, RZ, -R14 ;  /* 0x000000ffff0e7224 */ /* 0x000fca00078e0a0e */
[----:B------:R-:W-:-:S13]  /*10cd0*/  ISETP.NE.AND P0, PT, R7, R14, PT ;  /* 0x0000000e0700720c */ /* 0x000fda0003f05270 */
[----:B------:R-:W-:Y:S05]  /*10ce0*/  @!P0 BRA `(.L_x_330) ;  /* 0x00000010007c8947 */ /* 0x000fea0003800000 */
[----:B------:R-:W-:-:S07]  /*10cf0*/  IMAD.MOV.U32 R10, RZ, RZ, R5 ;  /* 0x000000ffff0a7224 */ /* 0x000fce00078e0005 */
.L_x_354:
[----:B------:R-:W2:Y:S04]  /*10d00*/  LDL R3, [R1] ;  /* 0x0000000001037983 */ /* 0x000ea80000100800 */
[----:B------:R-:W3:Y:S01]  /*10d10*/  LDL R2, [R1+0x8] ;  /* 0x0000080001027983 */ /* 0x000ee20000100800 */
[----:B------:R-:W-:Y:S05]  /*10d20*/  YIELD ;  /* 0x0000000000007946 */ /* 0x000fea0003800000 */
[----:B------:R-:W-:Y:S01]  /*10d30*/  BSSY B1, `(.L_x_340) ;  /* 0x000008a000017945 */ /* 0x000fe20003800000 */
[----:B--2---:R-:W-:-:S05]  /*10d40*/  VIADD R7, R3, 0x1 ;  /* 0x0000000103077836 */ /* 0x004fca0000000000 */
[----:B------:R-:W-:-:S04]  /*10d50*/  ISETP.NE.AND P0, PT, R7, 0x2, PT ;  /* 0x000000020700780c */ /* 0x000fc80003f05270 */
[----:B------:R-:W-:Y:S02]  /*10d60*/  SEL R8, RZ, 0x1, P0 ;  /* 0x00000001ff087807 */ /* 0x000fe40000000000 */
[----:B------:R-:W-:Y:S02]  /*10d70*/  SEL R7, R7, RZ, P0 ;  /* 0x000000ff07077207 */ /* 0x000fe40000000000 */
[----:B---3--:R-:W-:Y:S01]  /*10d80*/  LOP3.LUT R8, R2, R8, RZ, 0x3c, !PT ;  /* 0x0000000802087212 */ /* 0x008fe200078e3cff */
[----:B0-----:R-:W-:Y:S06]  /*10d90*/  @!P6 BRA `(.L_x_341) ;  /* 0x00000008000ce947 */ /* 0x001fec0003800000 */
[----:B------:R-:W-:Y:S01]  /*10da0*/  ULDC.64 UR4, c[0x0][0x3f8] ;  /* 0x0000fe0000047ab9 */ /* 0x000fe20000000a00 */
[----:B------:R-:W-:Y:S01]  /*10db0*/  IMAD.MOV.U32 R9, RZ, RZ, R6 ;  /* 0x000000ffff097224 */ /* 0x000fe200078e0006 */
[----:B------:R-:W-:-:S04]  /*10dc0*/  ISETP.NE.U32.AND P0, PT, RZ, UR4, PT ;  /* 0x00000004ff007c0c */ /* 0x000fc8000bf05070 */
[----:B------:R-:W-:-:S13]  /*10dd0*/  ISETP.NE.AND.EX P0, PT, RZ, UR5, PT, P0 ;  /* 0x00000005ff007c0c */ /* 0x000fda000bf05300 */
[----:B------:R-:W-:Y:S05]  /*10de0*/  @!P0 BRA `(.L_x_342) ;  /* 0x0000000000488947 */ /* 0x000fea0003800000 */
[----:B------:R-:W0:Y:S01]  /*10df0*/  LDC R9, c[0x0][0x41c] ;  /* 0x00010700ff097b82 */ /* 0x000e220000000800 */
[----:B------:R-:W-:Y:S01]  /*10e00*/  ULDC.64 UR6, c[0x0][0x408] ;  /* 0x0001020000067ab9 */ /* 0x000fe20000000a00 */
[----:B------:R-:W-:Y:S01]  /*10e10*/  ULDC.64 UR8, c[0x0][0x208] ;  /* 0x0000820000087ab9 */ /* 0x000fe20000000a00 */
[----:B0-----:R-:W-:-:S13]  /*10e20*/  ISETP.NE.AND P0, PT, R9, 0x1, PT ;  /* 0x000000010900780c */ /* 0x001fda0003f05270 */
[----:B------:R-:W0:Y:S02]  /*10e30*/  @P0 LDC.64 R2, c[0x0][0x420] ;  /* 0x00010800ff020b82 */ /* 0x000e240000000a00 */
[----:B0-----:R-:W-:Y:S01]  /*10e40*/  @P0 IMAD.HI.U32 R10, R6, R2, RZ ;  /* 0x00000002060a0227 */ /* 0x001fe200078e00ff */
[----:B------:R-:W-:-:S04]  /*10e50*/  MOV R2, R6 ;  /* 0x0000000600027202 */ /* 0x000fc80000000f00 */
[----:B------:R-:W-:Y:S01]  /*10e60*/  @P0 SHF.R.U32.HI R2, RZ, R3, R10 ;  /* 0x00000003ff020219 */ /* 0x000fe2000001160a */
[----:B------:R-:W-:-:S04]  /*10e70*/  IMAD R10, R12, UR6, RZ ;  /* 0x000000060c0a7c24 */ /* 0x000fc8000f8e02ff */
[----:B------:R-:W-:Y:S02]  /*10e80*/  IMAD.MOV R3, RZ, RZ, -R2 ;  /* 0x000000ffff037224 */ /* 0x000fe400078e0a02 */
[----:B------:R-:W-:Y:S02]  /*10e90*/  IMAD R10, R0, UR7, R10 ;  /* 0x00000007000a7c24 */ /* 0x000fe4000f8e020a */
[----:B------:R-:W-:Y:S01]  /*10ea0*/  IMAD R9, R9, R3, R6 ;  /* 0x0000000309097224 */ /* 0x000fe200078e0206 */
[----:B------:R-:W-:-:S03]  /*10eb0*/  SHF.R.S32.HI R3, RZ, 0x1f, R2 ;  /* 0x0000001fff037819 */ /* 0x000fc60000011402 */
[----:B------:R-:W-:-:S04]  /*10ec0*/  IMAD.WIDE.U32 R2, R0, UR6, R2 ;  /* 0x0000000600027c25 */ /* 0x000fc8000f8e0002 */
[----:B------:R-:W-:Y:S01]  /*10ed0*/  IMAD.IADD R3, R10, 0x1, R3 ;  /* 0x000000010a037824 */ /* 0x000fe200078e0203 */
[----:B------:R-:W-:-:S04]  /*10ee0*/  LEA R10, P0, R2, UR4, 0x2 ;  /* 0x00000004020a7c11 */ /* 0x000fc8000f8010ff */
[----:B------:R-:W-:-:S05]  /*10ef0*/  LEA.HI.X R11, R2, UR5, R3, 0x2, P0 ;  /* 0x00000005020b7c11 */ /* 0x000fca00080f1403 */
[----:B------:R0:W5:Y:S04]  /*10f00*/  LDG.E R10, desc[UR8][R10.64] ;  /* 0x000000080a0a7981 */ /* 0x000168000c1e1900 */
.L_x_342:
[----:B------:R-:W1:Y:S01]  /*10f10*/  S2R R3, SR_CgaCtaId ;  /* 0x0000000000037919 */ /* 0x000e620000008800 */
[----:B------:R-:W-:-:S04]  /*10f20*/  MOV R2, 0x400 ;  /* 0x0000040000027802 */ /* 0x000fc80000000f00 */
[----:B-1----:R-:W-:Y:S02]  /*10f30*/  LEA R2, R3, R2, 0x18 ;  /* 0x0000000203027211 */ /* 0x002fe400078ec0ff */
[----:B------:R-:W-:-:S03]  /*10f40*/  SHF.L.U32 R3, R8, 0x1f, RZ ;  /* 0x0000001f08037819 */ /* 0x000fc600000006ff */
[----:B------:R-:W-:-:S04]  /*10f50*/  IMAD R2, R7, 0x8, R2 ;  /* 0x0000000807027824 */ /* 0x000fc800078e0202 */
[----:B------:R-:W1:Y:S02]  /*10f60*/  SYNCS.PHASECHK.TRANS64.TRYWAIT P0, [R2+URZ+0x38840], R3 ;  /* 0x03884003020075a7 */ /* 0x000e64000800017f */
[----:B-1----:R-:W-:Y:S05]  /*10f70*/  @!P0 BRA `(.L_x_343) ;  /* 0x0000002400dc8947 */ /* 0x002fea0003800000 */
.L_x_399:
[----:B0-----:R-:W0:Y:S02]  /*10f80*/  S2R R11, SR_TID.X ;  /* 0x00000000000b7919 */ /* 0x001e240000002100 */
[----:B0-----:R-:W-:-:S04]  /*10f90*/  LOP3.LUT R11, R11, 0x7f, RZ, 0xc0, !PT ;  /* 0x0000007f0b0b7812 */ /* 0x001fc800078ec0ff */
[----:B------:R-:W-:-:S13]  /*10fa0*/  ISETP.NE.AND P0, PT, R11, RZ, PT ;  /* 0x000000ff0b00720c */ /* 0x000fda0003f05270 */
[----:B------:R-:W-:Y:S05]  /*10fb0*/  @P0 BRA `(.L_x_344) ;  /* 0x00000000001c0947 */ /* 0x000fea0003800000 */
[----:B------:R-:W0:Y:S01]  /*10fc0*/  S2R R11, SR_TID.X ;  /* 0x00000000000b7919 */ /* 0x000e220000002100 */
[----:B-1----:R-:W-:-:S04]  /*10fd0*/  IMAD.MOV.U32 R3, RZ, RZ, 0xa000 ;  /* 0x0000a000ff037424 */ /* 0x002fc800078e00ff */
[----:B------:R2:W-:Y:S01]  /*10fe0*/  SYNCS.ARRIVE.TRANS64 RZ, [R2+URZ+0x38830], R3 ;  /* 0x0388300302ff79a7 */ /* 0x0005e2000800003f */
[----:B0-----:R-:W-:-:S04]  /*10ff0*/  LOP3.LUT R11, R11, 0x1f, RZ, 0xc0, !PT ;  /* 0x0000001f0b0b7812 */ /* 0x001fc800078ec0ff */
[----:B------:R-:W-:-:S13]  /*11000*/  ISETP.NE.AND P1, PT, R11, RZ, PT ;  /* 0x000000ff0b00720c */ /* 0x000fda0003f25270 */
[----:B--2---:R-:W-:Y:S05]  /*11010*/  @!P1 BRA `(.L_x_344) ;  /* 0x0000000000049947 */ /* 0x004fea0003800000 */
[----:B------:R-:W-:Y:S01]  /*11020*/  BPT.TRAP 0x1 ;  /* 0x000000040000795c */ /* 0x000fe20000300000 */
.L_x_344:
[----:B------:R-:W2:Y:S04]  /*11030*/  LDL R15, [R1+0x4] ;  /* 0x00000400010f7983 */ /* 0x000ea80000100800 */
[----:B-1----:R-:W3:Y:S01]  /*11040*/  LDL.LU R3, [R1+0x8] ;  /* 0x0000080001037983 */ /* 0x002ee20000300800 */
[----:B------:R-:W-:-:S03]  /*11050*/  MOV R13, 0x400 ;  /* 0x00000400000d7802 */ /* 0x000fc60000000f00 */
        /* <DEDUP_REMOVED lines=25> */
[----:B---3--:R-:W-:Y:S02]  /*111f0*/  SHF.L.U32 R3, R3, 0x1f, RZ ;  /* 0x0000001f03037819 */ /* 0x008fe400000006ff */
[----:B----4-:R-:W-:-:S06]  /*11200*/  LEA R2, R11, R2, 0x3 ;  /* 0x000000020b027211 */ /* 0x010fcc00078e18ff */
        /* <DEDUP_REMOVED lines=12> */
.L_x_400:
        /* <DEDUP_REMOVED lines=8> */
.L_x_346:
[----:B------:R-:W2:Y:S01]  /*11350*/  LDL.LU R15, [R1+0xc] ;  /* 0x00000c00010f7983 */ /* 0x000ea20000300800 */
[----:B------:R-:W-:-:S03]  /*11360*/  MOV R13, 0x400 ;  /* 0x00000400000d7802 */ /* 0x000fc60000000f00 */
[----:B0-----:R-:W3:Y:S04]  /*11370*/  LDL.LU R3, [R1] ;  /* 0x0000000001037983 */ /* 0x001ee80000300800 */
[----:B------:R-:W4:Y:S01]  /*11380*/  LDL R11, [R1+0x4] ;  /* 0x00000400010b7983 */ /* 0x000f220000100800 */
[----:B------:R-:W0:Y:S01]  /*11390*/  S2R R14, SR_CgaCtaId ;  /* 0x00000000000e7919 */ /* 0x000e220000008800 */
[----:B------:R-:W-:Y:S01]  /*113a0*/  R2UR UR9, R2 ;  /* 0x00000000020972ca */ /* 0x000fe200000e0000 */
[----:B------:R-:W-:Y:S01]  /*113b0*/  UIADD3 UR4, UP0, UR36, 0x470, URZ ;  /* 0x0000047024047890 */ /* 0x000fe2000ff1e03f */
[----:B------:R-:W-:Y:S02]  /*113c0*/  R2UR UR13, R5 ;  /* 0x00000000050d72ca */ /* 0x000fe400000e0000 */
[----:B------:R-:W-:-:S02]  /*113d0*/  R2UR UR12, R4 ;  /* 0x00000000040c72ca */ /* 0x000fc400000e0000 */
[----:B0-----:R-:W-:-:S07]  /*113e0*/  LEA R13, R14, R13, 0x18 ;  /* 0x0000000d0e0d7211 */ /* 0x001fce00078ec0ff */
[----:B------:R-:W-:Y:S01]  /*113f0*/  UIADD3 UR9, UR9, 0x50, URZ ;  /* 0x0000005009097890 */ /* 0x000fe2000fffe03f */
[----:B------:R-:W-:Y:S01]  /*11400*/  UMOV UR10, URZ ;  /* 0x0000003f000a7c82 */ /* 0x000fe20008000000 */
[----:B------:R-:W-:Y:S01]  /*11410*/  UMOV UR6, 0x0 ;  /* 0x0000000000067882 */ /* 0x000fe20000000000 */
[----:B------:R-:W-:Y:S01]  /*11420*/  UMOV UR7, 0x14f00000 ;  /* 0x14f0000000077882 */ /* 0x000fe20000000000 */
[----:B------:R-:W-:Y:S01]  /*11430*/  UMOV UR17, 0x40 ;  /* 0x0000004000117882 */ /* 0x000fe20000000000 */
[----:B------:R0:W-:Y:S01]  /*11440*/  STL [R1+0xc], R9 ;  /* 0x00000c0901007387 */ /* 0x0001e20000100800 */
[----:B------:R-:W-:Y:S01]  /*11450*/  IMAD.MOV.U32 R5, RZ, RZ, R10 ;  /* 0x000000ffff057224 */ /* 0x000fe200078e000a */
[----:B--2---:R-:W-:Y:S01]  /*11460*/  R2UR UR11, R15 ;  /* 0x000000000f0b72ca */ /* 0x004fe200000e0000 */
[----:B---3--:R-:W-:Y:S01]  /*11470*/  IMAD R3, R3, 0xa000, R13 ;  /* 0x0000a00003037824 */ /* 0x008fe200078e020d */
[----:B----4-:R-:W-:-:S04]  /*11480*/  R2UR UR5, R11 ;  /* 0x000000000b0572ca */ /* 0x010fc800000e0000 */
[----:B------:R-:W-:-:S09]  /*11490*/  R2UR UR14, R3 ;  /* 0x00000000030e72ca */ /* 0x000fd200000e0000 */
[----:B------:R-:W-:-:S04]  /*114a0*/  UIMAD UR11, UR11, 0x50, UR5 ;  /* 0x000000500b0b78a4 */ /* 0x000fc8000f8e0205 */
[----:B------:R-:W-:Y:S02]  /*114b0*/  UIADD3 UR8, UR14, 0x400, URZ ;  /* 0x000004000e087890 */ /* 0x000fe4000fffe03f */
[----:B------:R-:W-:Y:S02]  /*114c0*/  UIADD3.X UR5, URZ, UR37, URZ, UP0, !UPT ;  /* 0x000000253f057290 */ /* 0x000fe400087fe43f */
[----:B------:R-:W-:Y:S02]  /*114d0*/  UIADD3 UR15, UR14, 0x2c00, URZ ;  /* 0x00002c000e0f7890 */ /* 0x000fe4000fffe03f */
[----:B------:R-:W-:Y:S02]  /*114e0*/  UIADD3 UR16, UR14, 0x5400, URZ ;  /* 0x000054000e107890 */ /* 0x000fe4000fffe03f */
        /* <DEDUP_REMOVED lines=14> */
.L_x_341:
[----:B------:R-:W-:Y:S05]  /*115d0*/  BSYNC B1 ;  /* 0x0000000000017941 */ /* 0x000fea0003800000 */
.L_x_340:
[----:B------:R-:W-:Y:S01]  /*115e0*/  VIADD R2, R7, 0x1 ;  /* 0x0000000107027836 */ /* 0x000fe20000000000 */
[----:B------:R-:W-:Y:S04]  /*115f0*/  BSSY B1, `(.L_x_347) ;  /* 0x000008a000017945 */ /* 0x000fe80003800000 */
[----:B------:R-:W-:-:S04]  /*11600*/  ISETP.NE.AND P0, PT, R2, 0x2, PT ;  /* 0x000000020200780c */ /* 0x000fc80003f05270 */
[----:B------:R-:W-:Y:S02]  /*11610*/  SEL R3, RZ, 0x1, P0 ;  /* 0x00000001ff037807 */ /* 0x000fe40000000000 */
[----:B------:R-:W-:Y:S02]  /*11620*/  SEL R14, R2, RZ, P0 ;  /* 0x000000ff020e7207 */ /* 0x000fe40000000000 */
[----:B------:R-:W-:-:S05]  /*11630*/  LOP3.LUT R13, R8, R3, RZ, 0x3c, !PT ;  /* 0x00000003080d7212 */ /* 0x000fca00078e3cff */
[----:B------:R0:W-:Y:S04]  /*11640*/  STL [R1+0x8], R13 ;  /* 0x0000080d01007387 */ /* 0x0001e80000100800 */
[----:B------:R0:W-:Y:S01]  /*11650*/  STL [R1], R14 ;  /* 0x0000000e01007387 */ /* 0x0001e20000100800 */
[----:B------:R-:W-:Y:S05]  /*11660*/  @!P6 BRA `(.L_x_348) ;  /* 0x000000080008e947 */ /* 0x000fea0003800000 */
[----:B------:R-:W-:Y:S01]  /*11670*/  ULDC.64 UR4, c[0x0][0x3f8] ;  /* 0x0000fe0000047ab9 */ /* 0x000fe20000000a00 */
[----:B------:R-:W-:Y:S01]  /*11680*/  VIADD R9, R6, 0xffffffff ;  /* 0xffffffff06097836 */ /* 0x000fe20000000000 */
[----:B------:R-:W-:-:S04]  /*11690*/  ISETP.NE.U32.AND P0, PT, RZ, UR4, PT ;  /* 0x00000004ff007c0c */ /* 0x000fc8000bf05070 */
[----:B------:R-:W-:-:S13]  /*116a0*/  ISETP.NE.AND.EX P0, PT, RZ, UR5, PT, P0 ;  /* 0x00000005ff007c0c */ /* 0x000fda000bf05300 */
[----:B------:R-:W-:Y:S05]  /*116b0*/  @!P0 BRA `(.L_x_349) ;  /* 0x0000000000488947 */ /* 0x000fea0003800000 */
        /* <DEDUP_REMOVED lines=15> */
[----:B------:R-:W-:-:S04]  /*117b0*/  LEA R10, P0, R2, UR4, 0x2 ;  /* 0x00000004020a7c11 */ /* 0x000fc8000f8010ff */
[----:B------:R-:W-:-:S05]  /*117c0*/  LEA.HI.X R11, R2, UR5, R3, 0x2, P0 ;  /* 0x00000005020b7c11 */ /* 0x000fca00080f1403 */
[----:B------:R1:W5:Y:S04]  /*117d0*/  LDG.E R10, desc[UR8][R10.64] ;  /* 0x000000080a0a7981 */ /* 0x000368000c1e1900 */
.L_x_349:
[----:B------:R-:W2:Y:S01]  /*117e0*/  S2R R3, SR_CgaCtaId ;  /* 0x0000000000037919 */ /* 0x000ea20000008800 */
[----:B------:R-:W-:-:S04]  /*117f0*/  MOV R2, 0x400 ;  /* 0x0000040000027802 */ /* 0x000fc80000000f00 */
[----:B--2---:R-:W-:Y:S02]  /*11800*/  LEA R2, R3, R2, 0x18 ;  /* 0x0000000203027211 */ /* 0x004fe400078ec0ff */
[----:B------:R-:W-:-:S03]  /*11810*/  SHF.L.U32 R3, R13, 0x1f, RZ ;  /* 0x0000001f0d037819 */ /* 0x000fc600000006ff */
[----:B------:R-:W-:-:S04]  /*11820*/  IMAD R2, R14, 0x8, R2 ;  /* 0x000000080e027824 */ /* 0x000fc800078e0202 */
[----:B------:R-:W2:Y:S02]  /*11830*/  SYNCS.PHASECHK.TRANS64.TRYWAIT P0, [R2+URZ+0x38840], R3 ;  /* 0x03884003020075a7 */ /* 0x000ea4000800017f */
[----:B--2---:R-:W-:Y:S05]  /*11840*/  @!P0 BRA `(.L_x_350) ;  /* 0x0000001c00d08947 */ /* 0x004fea0003800000 */
.L_x_401:
        /* <DEDUP_REMOVED lines=11> */
.L_x_351:
[----:B0-----:R-:W3:Y:S01]  /*11900*/  LDL R13, [R1] ;  /* 0x00000000010d7983 */ /* 0x001ee20000100800 */
[----:B------:R-:W-:-:S03]  /*11910*/  MOV R14, 0x400 ;  /* 0x00000400000e7802 */ /* 0x000fc60000000f00 */
[----:B------:R-:W4:Y:S01]  /*11920*/  LDL R11, [R1+0x4] ;  /* 0x00000400010b7983 */ /* 0x000f220000100800 */
[----:B------:R-:W0:Y:S01]  /*11930*/  S2R R15, SR_CgaCtaId ;  /* 0x00000000000f7919 */ /* 0x000e220000008800 */
[----:B------:R-:W-:Y:S01]  /*11940*/  R2UR UR11, R9 ;  /* 0x00000000090b72ca */ /* 0x000fe200000e0000 */
[----:B------:R-:W-:Y:S01]  /*11950*/  UIADD3 UR4, UP0, UR36, 0x370, URZ ;  /* 0x0000037024047890 */ /* 0x000fe2000ff1e03f */
[----:B------:R-:W-:Y:S02]  /*11960*/  R2UR UR12, R4 ;  /* 0x00000000040c72ca */ /* 0x000fe400000e0000 */
[----:B0-----:R-:W-:-:S05]  /*11970*/  LEA R14, R15, R14, 0x18 ;  /* 0x0000000e0f0e7211 */ /* 0x001fca00078ec0ff */
[----:B--2---:R-:W-:Y:S01]  /*11980*/  VIADD R2, R14, 0x38800 ;  /* 0x000388000e027836 */ /* 0x004fe20000000000 */
[----:B-----5:R-:W-:Y:S01]  /*11990*/  R2UR UR13, R10 ;  /* 0x000000000a0d72ca */ /* 0x020fe200000e0000 */
[----:B------:R-:W-:Y:S01]  /*119a0*/  UMOV UR10, URZ ;  /* 0x0000003f000a7c82 */ /* 0x000fe20008000000 */
[----:B------:R-:W-:Y:S01]  /*119b0*/  UMOV UR6, 0x0 ;  /* 0x0000000000067882 */ /* 0x000fe20000000000 */
[----:B------:R-:W-:Y:S01]  /*119c0*/  UMOV UR7, 0x14f00000 ;  /* 0x14f0000000077882 */ /* 0x000fe20000000000 */
[----:B------:R-:W-:Y:S01]  /*119d0*/  UMOV UR17, 0x40 ;  /* 0x0000004000117882 */ /* 0x000fe20000000000 */
[----:B------:R-:W-:Y:S01]  /*119e0*/  UMOV UR18, 0x80 ;  /* 0x0000008000127882 */ /* 0x000fe20000000000 */
[----:B------:R-:W-:Y:S01]  /*119f0*/  UMOV UR19, 0xc0 ;  /* 0x000000c000137882 */ /* 0x000fe20000000000 */
[----:B------:R-:W-:Y:S01]  /*11a00*/  SHF.L.U32 R8, R8, 0x1f, RZ ;  /* 0x0000001f08087819 */ /* 0x000fe200000006ff */
        /* <DEDUP_REMOVED lines=12> */
[----:B------:R0:W-:Y:S01]  /*11ad0*/  UTMALDG.4D [UR8], [UR4], desc[UR6] ;  /* 0x00000608040075b4 */ /* 0x0001e20008019000 */
[----:B------:R-:W-:Y:S01]  /*11ae0*/  LEA R2, R7, R2, 0x3 ;  /* 0x0000000207027211 */ /* 0x000fe200078e18ff */
        /* <DEDUP_REMOVED lines=11> */
.L_x_402:
[----:B------:R-:W-:Y:S05]  /*11ba0*/  @P0 BRA `(.L_x_353) ;  /* 0x00000000001c0947 */ /* 0x000fea0003800000 */
[----:B------:R-:W1:Y:S02]  /*11bb0*/  S2R R3, SR_TID.X ;  /* 0x0000000000037919 */ /* 0x000e640000002100 */
[----:B-1----:R-:W-:-:S04]  /*11bc0*/  LOP3.LUT R3, R3, 0x1f, RZ, 0xc0, !PT ;  /* 0x0000001f03037812 */ /* 0x002fc800078ec0ff */
[----:B------:R-:W-:Y:S01]  /*11bd0*/  ISETP.NE.AND P1, PT, R3, RZ, PT ;  /* 0x000000ff0300720c */ /* 0x000fe20003f25270 */
[----:B------:R-:W-:-:S04]  /*11be0*/  IMAD.MOV.U32 R3, RZ, RZ, 0xa000 ;  /* 0x0000a000ff037424 */ /* 0x000fc800078e00ff */
[----:B------:R1:W-:Y:S08]  /*11bf0*/  SYNCS.ARRIVE.TRANS64 RZ, [R2+URZ+0x50], R3 ;  /* 0x0000500302ff79a7 */ /* 0x0003f0000800003f */
[----:B------:R-:W-:Y:S05]  /*11c00*/  @!P1 BRA `(.L_x_353) ;  /* 0x0000000000049947 */ /* 0x000fea0003800000 */
[----:B------:R-:W-:Y:S01]  /*11c10*/  BPT.TRAP 0x1 ;  /* 0x000000040000795c */ /* 0x000fe20000300000 */
.L_x_353:
[----:B------:R-:W2:Y:S01]  /*11c20*/  LDL.LU R13, [R1+0xc] ;  /* 0x00000c00010d7983 */ /* 0x000ea20000300800 */
[----:B0-----:R-:W-:-:S03]  /*11c30*/  MOV R8, 0x400 ;  /* 0x0000040000087802 */ /* 0x001fc60000000f00 */
[----:B-1----:R-:W3:Y:S01]  /*11c40*/  LDL R3, [R1+0x4] ;  /* 0x0000040001037983 */ /* 0x002ee20000100800 */
[----:B------:R-:W0:Y:S01]  /*11c50*/  S2R R11, SR_CgaCtaId ;  /* 0x00000000000b7919 */ /* 0x000e220000008800 */
[----:B------:R-:W-:Y:S01]  /*11c60*/  R2UR UR9, R2 ;  /* 0x00000000020972ca */ /* 0x000fe200000e0000 */
[----:B------:R-:W-:Y:S01]  /*11c70*/  UIADD3 UR4, UP0, UR36, 0x470, URZ ;  /* 0x0000047024047890 */ /* 0x000fe2000ff1e03f */
[----:B------:R-:W-:Y:S02]  /*11c80*/  R2UR UR13, R5 ;  /* 0x00000000050d72ca */ /* 0x000fe400000e0000 */
[----:B------:R-:W-:Y:S02]  /*11c90*/  R2UR UR12, R4 ;  /* 0x00000000040c72ca */ /* 0x000fe400000e0000 */
        /* <DEDUP_REMOVED lines=12> */
[----:B------:R1:W-:Y:S01]  /*11d60*/  STL [R1+0xc], R9 ;  /* 0x00000c0901007387 */ /* 0x0003e20000100800 */
[----:B------:R-:W-:Y:S01]  /*11d70*/  IMAD.MOV.U32 R5, RZ, RZ, R10 ;  /* 0x000000ffff057224 */ /* 0x000fe200078e000a */
[----:B--2---:R-:W-:Y:S02]  /*11d80*/  R2UR UR11, R13 ;  /* 0x000000000d0b72ca */ /* 0x004fe400000e0000 */
[----:B---3--:R-:W-:-:S13]  /*11d90*/  R2UR UR5, R3 ;  /* 0x00000000030572ca */ /* 0x008fda00000e0000 */
[----:B------:R-:W-:Y:S02]  /*11da0*/  UIMAD UR11, UR11, 0x50, UR5 ;  /* 0x000000500b0b78a4 */ /* 0x000fe4000f8e0205 */
[----:B------:R-:W-:-:S09]  /*11db0*/  UIADD3.X UR5, URZ, UR37, URZ, UP0, !UPT ;  /* 0x000000253f057290 */ /* 0x000fd200087fe43f */
[----:B------:R0:W-:Y:S02]  /*11dc0*/  UTMALDG.4D [UR8], [UR4], desc[UR6] ;  /* 0x00000608040075b4 */ /* 0x0001e40008019000 */
[----:B0-----:R-:W-:Y:S01]  /*11dd0*/  UMOV UR8, UR14 ;  /* 0x0000000e00087c82 */ /* 0x001fe20008000000 */
[----:B------:R-:W-:Y:S01]  /*11de0*/  UMOV UR10, UR17 ;  /* 0x00000011000a7c82 */ /* 0x000fe20008000000 */
[----:B------:R-:W-:Y:S01]  /*11df0*/  UMOV UR14, 0x80 ;  /* 0x00000080000e7882 */ /* 0x000fe20000000000 */
        /* <DEDUP_REMOVED lines=8> */
[----:B-1----:R-:W-:Y:S01]  /*11e80*/  NOP ;  /* 0x0000000000007918 */ /* 0x002fe20000000000 */
.L_x_348:
[----:B------:R-:W-:Y:S05]  /*11e90*/  BSYNC B1 ;  /* 0x0000000000017941 */ /* 0x000fea0003800000 */
.L_x_347:
[C---:B------:R-:W-:Y:S01]  /*11ea0*/  ISETP.GT.AND P0, PT, R6.reuse, 0x1, PT ;  /* 0x000000010600780c */ /* 0x040fe20003f04270 */
[----:B------:R-:W-:-:S04]  /*11eb0*/  VIADD R2, R6, 0xfffffffe ;  /* 0xfffffffe06027836 */ /* 0x000fc80000000000 */
[----:B------:R-:W-:-:S08]  /*11ec0*/  IMAD.MOV.U32 R6, RZ, RZ, R2 ;  /* 0x000000ffff067224 */ /* 0x000fd000078e0002 */
[----:B------:R-:W-:Y:S05]  /*11ed0*/  @P0 BRA `(.L_x_354) ;  /* 0xffffffec00880947 */ /* 0x000fea000383ffff */
.L_x_330:
[----:B------:R-:W-:Y:S05]  /*11ee0*/  BSYNC B0 ;  /* 0x0000000000007941 */ /* 0x000fea0003800000 */
.L_x_329:
[----:B------:R-:W1:Y:S01]  /*11ef0*/  S2R R2, SR_TID.X ;  /* 0x0000000000027919 */ /* 0x000e620000002100 */
[----:B------:R-:W-:Y:S01]  /*11f00*/  BSSY B0, `(.L_x_355) ;  /* 0x0000011000007945 */ /* 0x000fe20003800000 */
[----:B-1----:R-:W-:-:S04]  /*11f10*/  LOP3.LUT R2, R2, 0x1f, RZ, 0xc0, !PT ;  /* 0x0000001f02027812 */ /* 0x002fc800078ec0ff */
[----:B------:R-:W-:-:S13]  /*11f20*/  ISETP.NE.AND P0, PT, R2, RZ, PT ;  /* 0x000000ff0200720c */ /* 0x000fda0003f05270 */
[----:B------:R-:W-:Y:S05]  /*11f30*/  @P0 BRA `(.L_x_356) ;  /* 0x0000000000340947 */ /* 0x000fea0003800000 */
[----:B------:R-:W1:Y:S01]  /*11f40*/  S2R R9, SR_LANEID ;  /* 0x0000000000097919 */ /* 0x000e620000000000 */
[----:B------:R-:W-:Y:S01]  /*11f50*/  VOTEU.ANY UR4, UPT, PT ;  /* 0x0000000000047886 */ /* 0x000fe200038e0100 */
[----:B------:R-:W2:Y:S01]  /*11f60*/  LDC.64 R2, c[0x0][0xc38] ;  /* 0x00030e00ff027b82 */ /* 0x000ea20000000a00 */
[----:B------:R-:W1:Y:S01]  /*11f70*/  FLO.U32 R0, UR4 ;  /* 0x0000000400007d00 */ /* 0x000e6200080e0000 */
[----:B------:R-:W-:-:S07]  /*11f80*/  ULDC.64 UR6, c[0x0][0x208] ;  /* 0x0000820000067ab9 */ /* 0x000fce0000000a00 */
[----:B------:R-:W2:Y:S01]  /*11f90*/  POPC R7, UR4 ;  /* 0x0000000400077d09 */ /* 0x000ea20008000000 */
[----:B-1----:R-:W-:-:S13]  /*11fa0*/  ISETP.EQ.U32.AND P0, PT, R0, R9, PT ;  /* 0x000000090000720c */ /* 0x002fda0003f02070 */
[----:B--2---:R-:W2:Y:S01]  /*11fb0*/  @P0 ATOMG.E.ADD.STRONG.GPU PT, R3, desc[UR6][R2.64], R7 ;  /* 0x00000007020309a8 */ /* 0x004ea200081ee1c6 */
[----:B------:R-:W1:Y:S02]  /*11fc0*/  S2R R6, SR_LTMASK ;  /* 0x0000000000067919 */ /* 0x000e640000003900 */
[----:B-1----:R-:W-:-:S04]  /*11fd0*/  LOP3.LUT R6, R6, UR4, RZ, 0xc0, !PT ;  /* 0x0000000406067c12 */ /* 0x002fc8000f8ec0ff */
[----:B------:R-:W1:Y:S01]  /*11fe0*/  POPC R9, R6 ;  /* 0x0000000600097309 */ /* 0x000e620000000000 */
[----:B--2---:R-:W1:Y:S02]  /*11ff0*/  SHFL.IDX PT, R0, R3, R0, 0x1f ;  /* 0x00001f0003007589 */ /* 0x004e6400000e0000 */
[----:B-1----:R-:W-:-:S07]  /*12000*/  IADD3 R16, R0, UR38, R9 ;  /* 0x0000002600107c10 */ /* 0x002fce000fffe009 */
.L_x_356:
[----:B------:R-:W-:Y:S05]  /*12010*/  BSYNC B0 ;  /* 0x0000000000007941 */ /* 0x000fea0003800000 */
.L_x_355:
[----:B------:R-:W-:Y:S04]  /*12020*/  BSSY B0, `(.L_x_357) ;  /* 0x000003c000007945 */ /* 0x000fe80003800000 */
[----:B------:R-:W-:Y:S05]  /*12030*/  @!P6 BRA `(.L_x_358) ;  /* 0x0000000000e8e947 */ /* 0x000fea0003800000 */
[----:B------:R-:W2:Y:S01]  /*12040*/  LDL R2, [R1] ;  /* 0x0000000001027983 */ /* 0x000ea20000100800 */
[----:B------:R-:W-:-:S03]  /*12050*/  MOV R3, 0x400 ;  /* 0x0000040000037802 */ /* 0x000fc60000000f00 */
[----:B------:R-:W3:Y:S01]  /*12060*/  LDL R0, [R1+0x8] ;  /* 0x0000080001007983 */ /* 0x000ee20000100800 */
[----:B------:R-:W1:Y:S02]  /*12070*/  S2R R6, SR_CgaCtaId ;  /* 0x0000000000067919 */ /* 0x000e640000008800 */
[----:B-1----:R-:W-:-:S05]  /*12080*/  LEA R3, R6, R3, 0x18 ;  /* 0x0000000306037211 */ /* 0x002fca00078ec0ff */
[----:B--2---:R-:W-:Y:S01]  /*12090*/  IMAD R3, R2, 0x8, R3 ;  /* 0x0000000802037824 */ /* 0x004fe200078e0203 */
[----:B---3--:R-:W-:-:S04]  /*120a0*/  SHF.L.U32 R0, R0, 0x1f, RZ ;  /* 0x0000001f00007819 */ /* 0x008fc800000006ff */
[----:B------:R-:W1:Y:S02]  /*120b0*/  SYNCS.PHASECHK.TRANS64.TRYWAIT P0, [R3+URZ+0x38860], R0 ;  /* 0x03886000030075a7 */ /* 0x000e64000800017f */
[----:B-1----:R-:W-:Y:S05]  /*120c0*/  @!P0 BRA `(.L_x_359) ;  /* 0x0000001400d88947 */ /* 0x002fea0003800000 */
.L_x_403:
[----:B------:R-:W2:Y:S02]  /*120d0*/  S2R R2, SR_TID.X ;  /* 0x0000000000027919 */ /* 0x000ea40000002100 */
[----:B--2---:R-:W-:-:S04]  /*120e0*/  LOP3.LUT R2, R2, 0x7f, RZ, 0xc0, !PT ;  /* 0x0000007f02027812 */ /* 0x004fc800078ec0ff */
[----:B------:R-:W-:-:S13]  /*120f0*/  ISETP.NE.AND P0, PT, R2, RZ, PT ;  /* 0x000000ff0200720c */ /* 0x000fda0003f05270 */
        /* <DEDUP_REMOVED lines=8> */
.L_x_360:
[----:B-1----:R-:W2:Y:S01]  /*12180*/  LDL R0, [R1] ;  /* 0x0000000001007983 */ /* 0x002ea20000100800 */
[----:B------:R-:W-:-:S03]  /*12190*/  MOV R7, 0x400 ;  /* 0x0000040000077802 */ /* 0x000fc60000000f00 */
[----:B------:R-:W3:Y:S04]  /*121a0*/  LDL.LU R6, [R1+0x4] ;  /* 0x0000040001067983 */ /* 0x000ee80000300800 */
[----:B------:R-:W4:Y:S01]  /*121b0*/  LDL R2, [R1+0xc] ;  /* 0x00000c0001027983 */ /* 0x000f220000100800 */
[----:B------:R-:W1:Y:S01]  /*121c0*/  S2R R8, SR_CgaCtaId ;  /* 0x0000000000087919 */ /* 0x000e620000008800 */
[----:B------:R-:W-:Y:S01]  /*121d0*/  R2UR UR9, R3 ;  /* 0x00000000030972ca */ /* 0x000fe200000e0000 */
[----:B------:R-:W-:Y:S01]  /*121e0*/  UIADD3 UR4, UP0, UR36, 0x470, URZ ;  /* 0x0000047024047890 */ /* 0x000fe2000ff1e03f */
[----:B------:R-:W-:Y:S02]  /*121f0*/  R2UR UR12, R4 ;  /* 0x00000000040c72ca */ /* 0x000fe400000e0000 */
[----:B------:R-:W-:-:S02]  /*12200*/  R2UR UR13, R5 ;  /* 0x00000000050d72ca */ /* 0x000fc400000e0000 */
[----:B-1----:R-:W-:-:S07]  /*12210*/  LEA R7, R8, R7, 0x18 ;  /* 0x0000000708077211 */ /* 0x002fce00078ec0ff */
        /* <DEDUP_REMOVED lines=27> */
[----:B-1----:R-:W-:Y:S01]  /*123d0*/  NOP ;  /* 0x0000000000007918 */ /* 0x002fe20000000000 */
.L_x_358:
[----:B------:R-:W-:Y:S05]  /*123e0*/  BSYNC B0 ;  /* 0x0000000000007941 */ /* 0x000fea0003800000 */
.L_x_357:
[----:B------:R-:W2:Y:S04]  /*123f0*/  LDL.LU R0, [R1] ;  /* 0x0000000001007983 */ /* 0x000ea80000300800 */
[----:B------:R-:W3:Y:S01]  /*12400*/  LDL.LU R3, [R1+0x8] ;  /* 0x0000080001037983 */ /* 0x000ee20000300800 */
[----:B--2---:R-:W-:-:S05]  /*12410*/  VIADD R0, R0, 0x1 ;  /* 0x0000000100007836 */ /* 0x004fca0000000000 */
[----:B------:R-:W-:-:S04]  /*12420*/  ISETP.NE.AND P0, PT, R0, 0x2, PT ;  /* 0x000000020000780c */ /* 0x000fc80003f05270 */
[----:B------:R-:W-:Y:S02]  /*12430*/  SEL R2, RZ, 0x1, P0 ;  /* 0x00000001ff027807 */ /* 0x000fe40000000000 */
[----:B------:R-:W-:Y:S02]  /*12440*/  SEL R0, R0, RZ, P0 ;  /* 0x000000ff00007207 */ /* 0x000fe40000000000 */
[----:B---3--:R-:W-:-:S05]  /*12450*/  LOP3.LUT R3, R3, R2, RZ, 0x3c, !PT ;  /* 0x0000000203037212 */ /* 0x008fca00078e3cff */
[----:B------:R1:W-:Y:S04]  /*12460*/  STL [R1+0x8], R3 ;  /* 0x0000080301007387 */ /* 0x0003e80000100800 */
[----:B------:R1:W-:Y:S02]  /*12470*/  STL [R1], R0 ;  /* 0x0000000001007387 */ /* 0x0003e40000100800 */
.L_x_313:
[----:B------:R-:W-:Y:S05]  /*12480*/  BSYNC B6 ;  /* 0x0000000000067941 */ /* 0x000fea0003800000 */
.L_x_311:
[----:B------:R-:W-:-:S03]  /*12490*/  UMOV UR4, 0xffffffff ;  /* 0xffffffff00047882 */ /* 0x000fc60000000000 */
[----:B------:R-:W-:Y:S05]  /*124a0*/  BRA.DIV UR4, `(.L_x_361) ;  /* 0x0000001204f47947 */ /* 0x000fea000b800000 */
[----:B------:R2:W3:Y:S04]  /*124b0*/  SHFL.IDX PT, R4, R16, RZ, 0x1f ;  /* 0x00001fff10047589 */ /* 0x0004e800000e0000 */
[----:B------:R2:W4:Y:S02]  /*124c0*/  SHFL.IDX PT, R5, R16, 0x1, 0x1f ;  /* 0x00201f0010057f89 */ /* 0x00052400000e0000 */
.L_x_407:
[----:B01----:R-:W0:Y:S01]  /*124d0*/  S2R R0, SR_TID.X ;  /* 0x0000000000007919 */ /* 0x003e220000002100 */
[----:B------:R-:W-:Y:S01]  /*124e0*/  ULDC UR4, c[0x0][0xc14] ;  /* 0x0003050000047ab9 */ /* 0x000fe20000000800 */
[----:B------:R-:W-:Y:S01]  /*124f0*/  BSSY B0, `(.L_x_362) ;  /* 0x000000c000007945 */ /* 0x000fe20003800000 */
[----:B------:R-:W-:Y:S01]  /*12500*/  IMAD.MOV.U32 R3, RZ, RZ, RZ ;  /* 0x000000ffff037224 */ /* 0x000fe200078e00ff */
[----:B0-----:R-:W-:Y:S01]  /*12510*/  LOP3.LUT R9, R0, 0x1f, RZ, 0xc0, !PT ;  /* 0x0000001f00097812 */ /* 0x001fe200078ec0ff */
[----:B------:R-:W-:-:S03]  /*12520*/  IMAD.U32 R0, RZ, RZ, UR4 ;  /* 0x00000004ff007e24 */ /* 0x000fc6000f8e00ff */
[C---:B------:R-:W-:Y:S01]  /*12530*/  ISETP.NE.AND P0, PT, R9.reuse, 0x1f, PT ;  /* 0x0000001f0900780c */ /* 0x040fe20003f05270 */
[----:B------:R-:W-:-:S05]  /*12540*/  IMAD.IADD R7, R9, 0x1, R19 ;  /* 0x0000000109077824 */ /* 0x000fca00078e0213 */
[----:B------:R-:W-:-:S13]  /*12550*/  ISETP.GE.OR P0, PT, R7, R0, !P0 ;  /* 0x000000000700720c */ /* 0x000fda0004706670 */
[----:B------:R-:W-:Y:S05]  /*12560*/  @P0 BRA `(.L_x_363) ;  /* 0x0000000000100947 */ /* 0x000fea0003800000 */
[----:B------:R-:W0:Y:S01]  /*12570*/  LDC.64 R2, c[0x0][0xc58] ;  /* 0x00031600ff027b82 */ /* 0x000e220000000a00 */
[----:B------:R-:W-:Y:S01]  /*12580*/  ULDC.64 UR4, c[0x0][0x208] ;  /* 0x0000820000047ab9 */ /* 0x000fe20000000a00 */
[----:B0-----:R-:W-:-:S06]  /*12590*/  IMAD.WIDE R2, R7, 0x4, R2 ;  /* 0x0000000407027825 */ /* 0x001fcc00078e0202 */
[----:B------:R0:W5:Y:S02]  /*125a0*/  LDG.E R3, desc[UR4][R2.64] ;  /* 0x0000000402037981 */ /* 0x000164000c1e1900 */
.L_x_363:
[----:B------:R-:W-:Y:S05]  /*125b0*/  BSYNC B0 ;  /* 0x0000000000007941 */ /* 0x000fea0003800000 */
.L_x_362:
[----:B------:R-:W-:-:S03]  /*125c0*/  UMOV UR4, 0xffffffff ;  /* 0xffffffff00047882 */ /* 0x000fc60000000000 */
[----:B------:R-:W-:Y:S05]  /*125d0*/  BRA.DIV UR4, `(.L_x_364) ;  /* 0x0000001204f47947 */ /* 0x000fea000b800000 */
[----:B-----5:R-:W1:Y:S01]  /*125e0*/  SHFL.UP PT, R14, R3, 0x1, RZ ;  /* 0x04200000030e7989 */ /* 0x020e6200000e00ff */
[C---:B------:R-:W-:Y:S02]  /*125f0*/  ISETP.NE.AND P0, PT, R9.reuse, RZ, PT ;  /* 0x000000ff0900720c */ /* 0x040fe40003f05270 */
[C---:B------:R-:W-:Y:S02]  /*12600*/  ISETP.GE.U32.AND P1, PT, R9.reuse, 0x2, PT ;  /* 0x000000020900780c */ /* 0x040fe40003f26070 */
[----:B-1----:R-:W-:Y:S02]  /*12610*/  SEL R14, R14, RZ, P0 ;  /* 0x000000ff0e0e7207 */ /* 0x002fe40000000000 */
[----:B------:R-:W-:-:S03]  /*12620*/  ISETP.GE.U32.AND P0, PT, R9, 0x4, PT ;  /* 0x000000040900780c */ /* 0x000fc60003f06070 */
[----:B------:R-:W-:-:S05]  /*12630*/  IMAD.IADD R13, R3, 0x1, R14 ;  /* 0x00000001030d7824 */ /* 0x000fca00078e020e */
[----:B------:R-:W1:Y:S02]  /*12640*/  SHFL.UP PT, R14, R13, 0x2, RZ ;  /* 0x044000000d0e7989 */ /* 0x000e6400000e00ff */
[----:B-1----:R-:W-:Y:S02]  /*12650*/  SEL R6, R14, RZ, P1 ;  /* 0x000000ff0e067207 */ /* 0x002fe40000800000 */
[----:B------:R-:W-:Y:S02]  /*12660*/  ISETP.GE.U32.AND P1, PT, R9, 0x8, PT ;  /* 0x000000080900780c */ /* 0x000fe40003f26070 */
[----:B------:R-:W-:-:S05]  /*12670*/  IADD3 R6, R13, R6, RZ ;  /* 0x000000060d067210 */ /* 0x000fca0007ffe0ff */
[----:B------:R-:W1:Y:S02]  /*12680*/  SHFL.UP PT, R14, R6, 0x4, RZ ;  /* 0x04800000060e7989 */ /* 0x000e6400000e00ff */
[----:B-1----:R-:W-:Y:S02]  /*12690*/  SEL R7, R14, RZ, P0 ;  /* 0x000000ff0e077207 */ /* 0x002fe40000000000 */
[----:B------:R-:W-:-:S03]  /*126a0*/  ISETP.GE.U32.AND P0, PT, R9, 0x10, PT ;  /* 0x000000100900780c */ /* 0x000fc60003f06070 */
[----:B------:R-:W-:-:S05]  /*126b0*/  IMAD.IADD R7, R6, 0x1, R7 ;  /* 0x0000000106077824 */ /* 0x000fca00078e0207 */
[----:B------:R-:W1:Y:S02]  /*126c0*/  SHFL.UP PT, R14, R7, 0x8, RZ ;  /* 0x05000000070e7989 */ /* 0x000e6400000e00ff */
[----:B-1----:R-:W-:-:S05]  /*126d0*/  SEL R8, R14, RZ, P1 ;  /* 0x000000ff0e087207 */ /* 0x002fca0000800000 */
[----:B------:R-:W-:-:S05]  /*126e0*/  IMAD.IADD R8, R7, 0x1, R8 ;  /* 0x0000000107087824 */ /* 0x000fca00078e0208 */
[----:B------:R-:W1:Y:S02]  /*126f0*/  SHFL.UP PT, R14, R8, 0x10, RZ ;  /* 0x06000000080e7989 */ /* 0x000e6400000e00ff */
[----:B-1----:R-:W-:-:S05]  /*12700*/  SEL R9, R14, RZ, P0 ;  /* 0x000000ff0e097207 */ /* 0x002fca0000000000 */
[----:B0-----:R-:W-:-:S05]  /*12710*/  IMAD.IADD R2, R8, 0x1, R9 ;  /* 0x0000000108027824 */ /* 0x001fca00078e0209 */
[----:B------:R0:W1:Y:S02]  /*12720*/  SHFL.IDX PT, R14, R2, 0x1f, 0x1f ;  /* 0x03e01f00020e7f89 */ /* 0x00006400000e0000 */
.L_x_415:
[----:B------:R-:W-:Y:S02]  /*12730*/  ULDC UR4, c[0x0][0xc10] ;  /* 0x0003040000047ab9 */ /* 0x000fe40000000800 */
[----:B--2---:R-:W-:-:S04]  /*12740*/  IMAD.U32 R16, RZ, RZ, UR4 ;  /* 0x00000004ff107e24 */ /* 0x004fc8000f8e00ff */
[----:B-1----:R-:W-:-:S04]  /*12750*/  IMAD R6, R14, R16, RZ ;  /* 0x000000100e067224 */ /* 0x002fc800078e02ff */
[----:B----4-:R-:W-:-:S05]  /*12760*/  IMAD.IADD R5, R5, 0x1, R6 ;  /* 0x0000000105057824 */ /* 0x010fca00078e0206 */
[----:B---3--:R-:W-:-:S13]  /*12770*/  ISETP.GT.AND P0, PT, R5, R4, PT ;  /* 0x000000040500720c */ /* 0x008fda0003f04270 */
[----:B------:R-:W-:Y:S05]  /*12780*/  @P0 BRA `(.L_x_365) ;  /* 0x0000000000b80947 */ /* 0x000fea0003800000 */
[----:B------:R-:W1:Y:S02]  /*12790*/  LDC R0, c[0x0][0xc14] ;  /* 0x00030500ff007b82 */ /* 0x000e640000000800 */
.L_x_370:
[----:B------:R-:W-:-:S04]  /*127a0*/  IADD3 R19, R19, 0x1f, RZ ;  /* 0x0000001f13137810 */ /* 0x000fc80007ffe0ff */
[----:B-1----:R-:W-:-:S13]  /*127b0*/  ISETP.GE.AND P0, PT, R19, R0, PT ;  /* 0x000000001300720c */ /* 0x002fda0003f06270 */
[----:B------:R-:W-:Y:S05]  /*127c0*/  @P0 BRA `(.L_x_366) ;  /* 0x0000000400600947 */ /* 0x000fea0003800000 */
[----:B0-----:R-:W0:Y:S01]  /*127d0*/  S2R R2, SR_TID.X ;  /* 0x0000000000027919 */ /* 0x001e220000002100 */
[----:B------:R-:W-:Y:S01]  /*127e0*/  BSSY B0, `(.L_x_367) ;  /* 0x000000b000007945 */ /* 0x000fe20003800000 */
[----:B------:R-:W-:Y:S01]  /*127f0*/  IMAD.MOV.U32 R3, RZ, RZ, RZ ;  /* 0x000000ffff037224 */ /* 0x000fe200078e00ff */
[----:B0-----:R-:W-:-:S04]  /*12800*/  LOP3.LUT R8, R2, 0x1f, RZ, 0xc0, !PT ;  /* 0x0000001f02087812 */ /* 0x001fc800078ec0ff */
        /* <DEDUP_REMOVED lines=8> */
.L_x_368:
[----:B------:R-:W-:Y:S05]  /*12890*/  BSYNC B0 ;  /* 0x0000000000007941 */ /* 0x000fea0003800000 */
.L_x_367:
[----:B------:R-:W-:-:S03]  /*128a0*/  UMOV UR4, 0xffffffff ;  /* 0xffffffff00047882 */ /* 0x000fc60000000000 */
[----:B------:R-:W-:Y:S05]  /*128b0*/  BRA.DIV UR4, `(.L_x_369) ;  /* 0x00000016040c7947 */ /* 0x000fea000b800000 */
[----:B-----5:R-:W1:Y:S01]  /*128c0*/  SHFL.UP PT, R14, R3, 0x1, RZ ;  /* 0x04200000030e7989 */ /* 0x020e6200000e00ff */
[C---:B------:R-:W-:Y:S02]  /*128d0*/  ISETP.NE.AND P0, PT, R8.reuse, RZ, PT ;  /* 0x000000ff0800720c */ /* 0x040fe40003f05270 */
[----:B------:R-:W-:Y:S02]  /*128e0*/  ISETP.GE.U32.AND P1, PT, R8, 0x2, PT ;  /* 0x000000020800780c */ /* 0x000fe40003f26070 */
[----:B-1----:R-:W-:Y:S02]  /*128f0*/  SEL R14, R14, RZ, P0 ;  /* 0x000000ff0e0e7207 */ /* 0x002fe40000000000 */
        /* <DEDUP_REMOVED lines=11> */
[----:B0-----:R-:W-:-:S04]  /*129b0*/  SEL R7, R14, RZ, P1 ;  /* 0x000000ff0e077207 */ /* 0x001fc80000800000 */
[----:B------:R-:W-:-:S05]  /*129c0*/  IADD3 R7, R6, R7, RZ ;  /* 0x0000000706077210 */ /* 0x000fca0007ffe0ff */
[----:B------:R-:W0:Y:S02]  /*129d0*/  SHFL.UP PT, R14, R7, 0x10, RZ ;  /* 0x06000000070e7989 */ /* 0x000e2400000e00ff */
[----:B0-----:R-:W-:-:S05]  /*129e0*/  SEL R14, R14, RZ, P0 ;  /* 0x000000ff0e0e7207 */ /* 0x001fca0000000000 */
[----:B------:R-:W-:-:S05]  /*129f0*/  IMAD.IADD R2, R7, 0x1, R14 ;  /* 0x0000000107027824 */ /* 0x000fca00078e020e */
[----:B------:R0:W1:Y:S02]  /*12a00*/  SHFL.IDX PT, R14, R2, 0x1f, 0x1f ;  /* 0x03e01f00020e7f89 */ /* 0x00006400000e0000 */
.L_x_423:
[----:B------:R-:W-:Y:S02]  /*12a10*/  ULDC UR4, c[0x0][0xc10] ;  /* 0x0003040000047ab9 */ /* 0x000fe40000000800 */
[----:B------:R-:W-:-:S04]  /*12a20*/  IMAD.U32 R16, RZ, RZ, UR4 ;  /* 0x00000004ff107e24 */ /* 0x000fc8000f8e00ff */
[----:B-1----:R-:W-:-:S04]  /*12a30*/  IMAD R6, R14, R16, RZ ;  /* 0x000000100e067224 */ /* 0x002fc800078e02ff */
[----:B------:R-:W-:-:S05]  /*12a40*/  IMAD.IADD R5, R6, 0x1, R5 ;  /* 0x0000000106057824 */ /* 0x000fca00078e0205 */
[----:B------:R-:W-:-:S13]  /*12a50*/  ISETP.GT.AND P0, PT, R5, R4, PT ;  /* 0x000000040500720c */ /* 0x000fda0003f04270 */
[----:B------:R-:W-:Y:S05]  /*12a60*/  @!P0 BRA `(.L_x_370) ;  /* 0xfffffffc004c8947 */ /* 0x000fea000383ffff */
.L_x_365:
[----:B------:R-:W-:Y:S01]  /*12a70*/  IMAD.IADD R6, R5, 0x1, -R6 ;  /* 0x0000000105067824 */ /* 0x000fe200078e0a06 */
[----:B------:R-:W-:-:S03]  /*12a80*/  UMOV UR4, 0xffffffff ;  /* 0xffffffff00047882 */ /* 0x000fc60000000000 */
[----:B------:R-:W-:-:S05]  /*12a90*/  IMAD R5, R2, R16, R6 ;  /* 0x0000001002057224 */ /* 0x000fca00078e0206 */
[----:B------:R-:W-:Y:S01]  /*12aa0*/  ISETP.GT.AND P6, PT, R5, R4, PT ;  /* 0x000000040500720c */ /* 0x000fe20003fc4270 */
[----:B------:R-:W-:-:S12]  /*12ab0*/  BRA.DIV UR4, `(.L_x_371) ;  /* 0x00000016045c7947 */ /* 0x000fd8000b800000 */
[----:B------:R-:W-:-:S04]  /*12ac0*/  VOTE.ANY R7, PT, !P6 ;  /* 0x0000000000077806 */ /* 0x000fc800070e0100 */
[----:B------:R-:W1:Y:S02]  /*12ad0*/  POPC R5, R7 ;  /* 0x0000000700057309 */ /* 0x000e640000000000 */
[----:B-1----:R1:W2:Y:S02]  /*12ae0*/  SHFL.IDX PT, R17, R3, R5, 0x1f ;  /* 0x00001f0503117589 */ /* 0x0022a400000e0000 */
.L_x_427:
[----:B------:R-:W-:Y:S01]  /*12af0*/  ISETP.NE.AND P0, PT, R7, RZ, PT ;  /* 0x000000ff0700720c */ /* 0x000fe20003f05270 */
[----:B------:R-:W-:-:S12]  /*12b00*/  IMAD.MOV.U32 R14, RZ, RZ, RZ ;  /* 0x000000ffff0e7224 */ /* 0x000fd800078e00ff */
[----:B------:R-:W-:Y:S05]  /*12b10*/  @!P0 BRA `(.L_x_372) ;  /* 0x0000000000108947 */ /* 0x000fea0003800000 */
[----:B------:R-:W-:Y:S01]  /*12b20*/  UMOV UR4, 0xffffffff ;  /* 0xffffffff00047882 */ /* 0x000fe20000000000 */
[----:B------:R-:W-:Y:S02]  /*12b30*/  IADD3 R12, R5, -0x1, RZ ;  /* 0xffffffff050c7810 */ /* 0x000fe40007ffe0ff */
[----:B------:R-:W-:Y:S05]  /*12b40*/  BRA.DIV UR4, `(.L_x_373) ;  /* 0x0000001604807947 */ /* 0x000fea000b800000 */
[----:B------:R3:W4:Y:S02]  /*12b50*/  SHFL.IDX PT, R14, R2, R12, 0x1f ;  /* 0x00001f0c020e7589 */ /* 0x00072400000e0000 */
.L_x_372:
[-C--:B--2---:R-:W-:Y:S01]  /*12b60*/  IABS R7, R17.reuse ;  /* 0x0000001100077213 */ /* 0x084fe20000000000 */
[----:B----4-:R-:W-:Y:S01]  /*12b70*/  IMAD R16, R14, R16, R6 ;  /* 0x000000100e107224 */ /* 0x010fe200078e0206 */
[----:B------:R-:W-:Y:S01]  /*12b80*/  IABS R6, R17 ;  /* 0x0000001100067213 */ /* 0x000fe20000000000 */
[----:B------:R-:W-:Y:S01]  /*12b90*/  IMAD.IADD R19, R5, 0x1, R19 ;  /* 0x0000000105137824 */ /* 0x000fe200078e0213 */
[----:B------:R-:W2:Y:S03]  /*12ba0*/  I2F.RP R8, R7 ;  /* 0x0000000700087306 */ /* 0x000ea60000209400 */
[----:B------:R-:W-:-:S05]  /*12bb0*/  IMAD.MOV R6, RZ, RZ, -R6 ;  /* 0x000000ffff067224 */ /* 0x000fca00078e0a06 */
[----:B--2---:R-:W2:Y:S02]  /*12bc0*/  MUFU.RCP R8, R8 ;  /* 0x0000000800087308 */ /* 0x004ea40000001000 */
[----:B--2---:R-:W-:-:S06]  /*12bd0*/  VIADD R9, R8, 0xffffffe ;  /* 0x0ffffffe08097836 */ /* 0x004fcc0000000000 */
[----:B-1----:R-:W0:Y:S02]  /*12be0*/  F2I.FTZ.U32.TRUNC.NTZ R3, R9 ;  /* 0x0000000900037305 */ /* 0x002e24000021f000 */
[----:B0--3--:R-:W-:-:S04]  /*12bf0*/  IMAD.MOV R2, RZ, RZ, -R3 ;  /* 0x000000ffff027224 */ /* 0x009fc800078e0a03 */
[----:B------:R-:W-:Y:S02]  /*12c00*/  IMAD R11, R2, R7, RZ ;  /* 0x00000007020b7224 */ /* 0x000fe400078e02ff */
[----:B------:R-:W-:-:S04]  /*12c10*/  IMAD.MOV.U32 R2, RZ, RZ, RZ ;  /* 0x000000ffff027224 */ /* 0x000fc800078e00ff */
[----:B------:R-:W-:-:S04]  /*12c20*/  IMAD.HI.U32 R3, R3, R11, R2 ;  /* 0x0000000b03037227 */ /* 0x000fc800078e0002 */
[----:B------:R-:W-:-:S05]  /*12c30*/  IMAD.IADD R2, R4, 0x1, -R16 ;  /* 0x0000000104027824 */ /* 0x000fca00078e0a10 */
[----:B------:R-:W-:-:S05]  /*12c40*/  IABS R4, R2 ;  /* 0x0000000200047213 */ /* 0x000fca0000000000 */
        /* <DEDUP_REMOVED lines=11> */
[----:B------:R-:W-:-:S04]  /*12d00*/  @!P0 LOP3.LUT R3, RZ, R17, RZ, 0x33, !PT ;  /* 0x00000011ff038212 */ /* 0x000fc800078e33ff */
[----:B------:R-:W-:Y:S01]  /*12d10*/  MOV R18, R3 ;  /* 0x0000000300127202 */ /* 0x000fe20000000f00 */
[----:B------:R-:W-:-:S04]  /*12d20*/  IMAD.MOV R4, RZ, RZ, -R3 ;  /* 0x000000ffff047224 */ /* 0x000fc800078e0a03 */
[----:B------:R-:W-:Y:S01]  /*12d30*/  IMAD R17, R17, R4, R2 ;  /* 0x0000000411117224 */ /* 0x000fe200078e0202 */
[----:B------:R-:W-:Y:S06]  /*12d40*/  BRA `(.L_x_374) ;  /* 0x00000000001c7947 */ /* 0x000fec0003800000 */
.L_x_366:
[----:B------:R-:W-:Y:S01]  /*12d50*/  UMOV UR4, URZ ;  /* 0x0000003f00047c82 */ /* 0x000fe20008000000 */
[----:B------:R-:W-:Y:S01]  /*12d60*/  UMOV UR5, URZ ;  /* 0x0000003f00057c82 */ /* 0x000fe20008000000 */
[----:B------:R-:W-:Y:S01]  /*12d70*/  ULDC UR6, c[0x0][0xc14] ;  /* 0x0003050000067ab9 */ /* 0x000fe20000000800 */
[----:B------:R-:W-:Y:S02]  /*12d80*/  IMAD.MOV.U32 R16, RZ, RZ, R4 ;  /* 0x000000ffff107224 */ /* 0x000fe400078e0004 */
[----:B------:R-:W-:Y:S02]  /*12d90*/  IMAD.U32 R17, RZ, RZ, UR4 ;  /* 0x00000004ff117e24 */ /* 0x000fe4000f8e00ff */
[----:B------:R-:W-:Y:S02]  /*12da0*/  IMAD.U32 R18, RZ, RZ, UR5 ;  /* 0x00000005ff127e24 */ /* 0x000fe4000f8e00ff */
[----:B------:R-:W-:-:S07]  /*12db0*/  IMAD.U32 R19, RZ, RZ, UR6 ;  /* 0x00000006ff137e24 */ /* 0x000fce000f8e00ff */
.L_x_374:
[----:B0-----:R-:W0:Y:S01]  /*12dc0*/  S2R R2, SR_TID.X ;  /* 0x0000000000027919 */ /* 0x001e220000002100 */
[----:B------:R-:W-:Y:S05]  /*12dd0*/  WARPSYNC.ALL ;  /* 0x0000000000007948 */ /* 0x000fea0003800000 */
[----:B------:R-:W-:Y:S01]  /*12de0*/  BAR.SYNC.DEFER_BLOCKING 0x4, 0x120 ;  /* 0x0104800000007b1d */ /* 0x000fe20000010000 */
[----:B0-----:R-:W-:-:S04]  /*12df0*/  LOP3.LUT R2, R2, 0x1f, RZ, 0xc0, !PT ;  /* 0x0000001f02027812 */ /* 0x001fc800078ec0ff */
[----:B------:R-:W-:-:S13]  /*12e00*/  ISETP.NE.AND P0, PT, R2, RZ, PT ;  /* 0x000000ff0200720c */ /* 0x000fda0003f05270 */
[----:B------:R-:W0:Y:S01]  /*12e10*/  @!P0 S2R R3, SR_CgaCtaId ;  /* 0x0000000000038919 */ /* 0x000e220000008800 */
[----:B------:R-:W-:-:S04]  /*12e20*/  @!P0 MOV R2, 0x400 ;  /* 0x0000040000028802 */ /* 0x000fc80000000f00 */
[----:B0-----:R-:W-:-:S05]  /*12e30*/  @!P0 LEA R2, R3, R2, 0x18 ;  /* 0x0000000203028211 */ /* 0x001fca00078ec0ff */
[----:B------:R1:W-:Y:S01]  /*12e40*/  @!P0 STS.128 [R2+0x388d0], R16 ;  /* 0x0388d01002008388 */ /* 0x0003e20000000c00 */
[----:B------:R-:W-:Y:S06]  /*12e50*/  BAR.ARV 0x5, 0x120 ;  /* 0x0144800000007b1d */ /* 0x000fec0000002000 */
[----:B------:R-:W-:-:S13]  /*12e60*/  ISETP.GE.AND P0, PT, R19, R0, PT ;  /* 0x000000001300720c */ /* 0x000fda0003f06270 */
[----:B------:R-:W-:Y:S05]  /*12e70*/  @!P0 BRA `(.L_x_375) ;  /* 0xffffffbc00048947 */ /* 0x000fea000383ffff */
.L_x_309:
[----:B0-----:R-:W2:Y:S01]  /*12e80*/  LDL.LU R0, [R1+0x28] ;  /* 0x0000280001007983 */ /* 0x001ea20000300800 */
[----:B------:R-:W-:Y:S01]  /*12e90*/  BSSY B0, `(.L_x_376) ;  /* 0x000000b000007945 */ /* 0x000fe20003800000 */
[----:B------:R-:W0:Y:S01]  /*12ea0*/  S2R R5, SR_CgaCtaId ;  /* 0x0000000000057919 */ /* 0x000e220000008800 */
[----:B--2---:R-:W-:-:S05]  /*12eb0*/  VIADD R0, R0, 0x1 ;  /* 0x0000000100007836 */ /* 0x004fca0000000000 */
[----:B-1----:R-:W-:-:S04]  /*12ec0*/  LEA.HI R2, R0, R0, RZ, 0x1 ;  /* 0x0000000000027211 */ /* 0x002fc800078f08ff */
[----:B------:R-:W-:-:S04]  /*12ed0*/  LOP3.LUT R3, R2, 0xfffffffe, RZ, 0xc0, !PT ;  /* 0xfffffffe02037812 */ /* 0x000fc800078ec0ff */
[----:B------:R-:W-:Y:S02]  /*12ee0*/  IADD3 R3, R0, -R3, RZ ;  /* 0x8000000300037210 */ /* 0x000fe40007ffe0ff */
[----:B------:R-:W-:Y:S02]  /*12ef0*/  MOV R0, 0x400 ;  /* 0x0000040000007802 */ /* 0x000fe40000000f00 */
[----:B------:R-:W-:Y:S02]  /*12f00*/  SHF.L.U32 R3, R3, 0x1f, RZ ;  /* 0x0000001f03037819 */ /* 0x000fe400000006ff */
[----:B0-----:R-:W-:-:S04]  /*12f10*/  LEA R0, R5, R0, 0x18 ;  /* 0x0000000005007211 */ /* 0x001fc800078ec0ff */
[----:B------:R-:W0:Y:S02]  /*12f20*/  SYNCS.PHASECHK.TRANS64.TRYWAIT P0, [R0+URZ+0x38820], R3 ;  /* 0x03882003000075a7 */ /* 0x000e24000800017f */
[----:B0-----:R-:W-:Y:S05]  /*12f30*/  @!P0 BRA `(.L_x_377) ;  /* 0x0000001000a88947 */ /* 0x001fea0003800000 */
.L_x_430:
[----:B------:R-:W-:Y:S05]  /*12f40*/  BSYNC B0 ;  /* 0x0000000000007941 */ /* 0x000fea0003800000 */
.L_x_376:
[----:B------:R-:W-:-:S03]  /*12f50*/  UMOV UR4, 0xffffffff ;  /* 0xffffffff00047882 */ /* 0x000fc60000000000 */
[----:B------:R-:W-:Y:S05]  /*12f60*/  BRA.DIV UR4, `(.L_x_378) ;  /* 0x0000001204b07947 */ /* 0x000fea000b800000 */
[----:B------:R-:W1:Y:S02]  /*12f70*/  S2R R2, SR_TID.X ;  /* 0x0000000000027919 */ /* 0x000e640000002100 */
[----:B-1----:R-:W-:-:S04]  /*12f80*/  SHF.R.U32.HI R2, RZ, 0x5, R2 ;  /* 0x00000005ff027819 */ /* 0x002fc80000011602 */
[----:B------:R-:W-:-:S05]  /*12f90*/  LOP3.LUT R2, R2, 0x3, RZ, 0xc0, !PT ;  /* 0x0000000302027812 */ /* 0x000fca00078ec0ff */
[----:B------:R1:W2:Y:S02]  /*12fa0*/  SHFL.IDX PT, R14, R2, RZ, 0x1f ;  /* 0x00001fff020e7589 */ /* 0x0002a400000e0000 */
.L_x_433:
[----:B--2---:R-:W-:Y:S01]  /*12fb0*/  ISETP.NE.AND P0, PT, R14, RZ, PT ;  /* 0x000000ff0e00720c */ /* 0x004fe20003f05270 */
[----:B------:R-:W-:-:S12]  /*12fc0*/  BSSY B0, `(.L_x_379) ;  /* 0x0000029000007945 */ /* 0x000fd80003800000 */
[----:B------:R-:W-:Y:S05]  /*12fd0*/  @P0 BRA `(.L_x_380) ;  /* 0x00000000009c0947 */ /* 0x000fea0003800000 */
[----:B------:R-:W-:-:S03]  /*12fe0*/  UMOV UR4, 0xffffffff ;  /* 0xffffffff00047882 */ /* 0x000fc60000000000 */
[----:B------:R-:W-:Y:S05]  /*12ff0*/  BRA.DIV UR4, `(.L_x_381) ;  /* 0x0000001204c07947 */ /* 0x000fea000b800000 */
[----:B------:R-:W-:-:S13]  /*13000*/  ELECT P6, URZ, PT ;  /* 0x00000000003f782f */ /* 0x000fda00038c0000 */
.L_x_436:
[----:B------:R-:W-:Y:S05]  /*13010*/  @!P6 BRA `(.L_x_380) ;  /* 0x00000000008ce947 */ /* 0x000fea0003800000 */
[----:B-1----:R-:W2:Y:S02]  /*13020*/  LDL R2, [R1+0x30] ;  /* 0x0000300001027983 */ /* 0x002ea40000100800 */
[----:B--2---:R-:W-:-:S13]  /*13030*/  R2UR UR4, R2 ;  /* 0x00000000020472ca */ /* 0x004fda00000e0000 */
[----:B------:R-:W-:-:S06]  /*13040*/  ULOP3.LUT UR4, UR4, 0x2, URZ, 0xfc, !UPT ;  /* 0x0000000204047892 */ /* 0x000fcc000f8efc3f */
[----:B------:R-:W-:-:S05]  /*13050*/  IMAD.U32 R2, RZ, RZ, UR4 ;  /* 0x00000004ff027e24 */ /* 0x000fca000f8e00ff */
[----:B------:R-:W-:-:S13]  /*13060*/  ISETP.NE.AND P2, PT, R2, 0x3, PT ;  /* 0x000000030200780c */ /* 0x000fda0003f45270 */
[----:B------:R-:W-:Y:S05]  /*13070*/  @!P2 BRA `(.L_x_382) ;  /* 0x000000000004a947 */ /* 0x000fea0003800000 */
[----:B------:R-:W-:Y:S01]  /*13080*/  BPT.TRAP 0x1 ;  /* 0x000000040000795c */ /* 0x000fe20000300000 */
.L_x_382:
[----:B0-----:R-:W2:Y:S04]  /*13090*/  LDL R3, [R1] ;  /* 0x0000000001037983 */ /* 0x001ea80000100800 */
[----:B------:R-:W3:Y:S01]  /*130a0*/  LDL.LU R7, [R1+0x8] ;  /* 0x0000080001077983 */ /* 0x000ee20000300800 */
[----:B------:R-:W-:-:S04]  /*130b0*/  VIADD R2, R0, 0x38840 ;  /* 0x0003884000027836 */ /* 0x000fc80000000000 */
[C---:B--2---:R-:W-:Y:S02]  /*130c0*/  IMAD R6, R3.reuse, 0x8, R2 ;  /* 0x0000000803067824 */ /* 0x044fe400078e0202 */
[----:B------:R-:W-:Y:S01]  /*130d0*/  VIADD R3, R3, 0x1 ;  /* 0x0000000103037836 */ /* 0x000fe20000000000 */
[----:B---3--:R-:W-:-:S04]  /*130e0*/  SHF.L.U32 R5, R7, 0x1f, RZ ;  /* 0x0000001f07057819 */ /* 0x008fc800000006ff */
[C---:B------:R-:W-:Y:S01]  /*130f0*/  ISETP.NE.AND P1, PT, R3.reuse, 0x2, PT ;  /* 0x000000020300780c */ /* 0x040fe20003f25270 */
[----:B------:R-:W0:Y:S03]  /*13100*/  SYNCS.PHASECHK.TRANS64.TRYWAIT P0, [R6+URZ], R5 ;  /* 0x00000005060075a7 */ /* 0x000e26000800017f */
[----:B------:R-:W-:Y:S02]  /*13110*/  SEL R4, RZ, 0x1, P1 ;  /* 0x00000001ff047807 */ /* 0x000fe40000800000 */
[----:B------:R-:W-:Y:S02]  /*13120*/  SEL R3, R3, RZ, P1 ;  /* 0x000000ff03037207 */ /* 0x000fe40000800000 */
[----:B------:R-:W-:-:S03]  /*13130*/  LOP3.LUT R4, R7, R4, RZ, 0x3c, !PT ;  /* 0x0000000407047212 */ /* 0x000fc600078e3cff */
[----:B------:R-:W-:Y:S01]  /*13140*/  IMAD R7, R3, 0x8, R2 ;  /* 0x0000000803077824 */ /* 0x000fe200078e0202 */
[----:B------:R-:W-:Y:S01]  /*13150*/  SHF.L.U32 R2, R4, 0x1f, RZ ;  /* 0x0000001f04027819 */ /* 0x000fe200000006ff */
[----:B0-----:R-:W-:Y:S06]  /*13160*/  @!P0 BRA `(.L_x_383) ;  /* 0x0000001000848947 */ /* 0x001fec0003800000 */
.L_x_437:
[----:B------:R-:W1:Y:S02]  /*13170*/  SYNCS.PHASECHK.TRANS64.TRYWAIT P0, [R7+URZ], R2 ;  /* 0x00000002070075a7 */ /* 0x000e64000800017f */
[----:B-1----:R-:W-:Y:S05]  /*13180*/  @!P0 BRA `(.L_x_384) ;  /* 0x0000001000908947 */ /* 0x002fea0003800000 */
.L_x_438:
[----:B------:R-:W-:Y:S05]  /*13190*/  @!P2 BRA `(.L_x_385) ;  /* 0x000000000004a947 */ /* 0x000fea0003800000 */
[----:B------:R-:W-:Y:S01]  /*131a0*/  BPT.TRAP 0x1 ;  /* 0x000000040000795c */ /* 0x000fe20000300000 */
.L_x_385:
[----:B------:R-:W2:Y:S01]  /*131b0*/  LDL.LU R4, [R1] ;  /* 0x0000000001047983 */ /* 0x000ea20000300800 */
[----:B------:R-:W-:-:S05]  /*131c0*/  IADD3 R0, R0, 0x38860, RZ ;  /* 0x0003886000007810 */ /* 0x000fca0007ffe0ff */
[----:B--2---:R-:W-:-:S04]  /*131d0*/  IMAD R4, R4, 0x8, R0 ;  /* 0x0000000804047824 */ /* 0x004fc800078e0200 */
[----:B------:R-:W2:Y:S02]  /*131e0*/  SYNCS.PHASECHK.TRANS64.TRYWAIT P0, [R4+URZ], R5 ;  /* 0x00000005040075a7 */ /* 0x000ea4000800017f */
[----:B--2---:R-:W-:Y:S05]  /*131f0*/  @!P0 BRA `(.L_x_386) ;  /* 0x0000001000888947 */ /* 0x004fea0003800000 */
.L_x_439:
[----:B------:R-:W-:-:S07]  /*13200*/  IMAD R3, R3, 0x8, R0 ;  /* 0x0000000803037824 */ /* 0x000fce00078e0200 */
.L_x_387:
[----:B---3--:R3:W4:Y:S02]  /*13210*/  SYNCS.PHASECHK.TRANS64.TRYWAIT P0, [R3+URZ], R2 ;  /* 0x00000002030075a7 */ /* 0x008724000800017f */
[----:B----4-:R-:W-:Y:S05]  /*13220*/  @!P0 NANOSLEEP.SYNCS 0x989680 ;  /* 0x009896800000895d */ /* 0x010fea0003900000 */
[----:B------:R-:W4:Y:S02]  /*13230*/  @!P0 SYNCS.PHASECHK.TRANS64 P0, [R3+URZ], R2 ;  /* 0x00000002030085a7 */ /* 0x000f24000800007f */
[----:B----4-:R-:W-:Y:S05]  /*13240*/  @!P0 BRA `(.L_x_387) ;  /* 0xfffffffc00f08947 */ /* 0x010fea000383ffff */
.L_x_380:
[----:B------:R-:W-:Y:S05]  /*13250*/  BSYNC B0 ;  /* 0x0000000000007941 */ /* 0x000fea0003800000 */
.L_x_379:
[----:B------:R-:W-:Y:S05]  /*13260*/  EXIT ;  /* 0x000000000000794d */ /* 0x000fea0003800000 */
.L_x_263:
[----:B0-----:R0:W1:Y:S02]  /*13270*/  SYNCS.PHASECHK.TRANS64.TRYWAIT P1, [R5+URZ+0x38800], R0 ;  /* 0x03880000050075a7 */ /* 0x001064000802017f */
[----:B-1----:R-:W-:Y:S05]  /*13280*/  @!P1 NANOSLEEP.SYNCS 0x989680 ;  /* 0x009896800000995d */ /* 0x002fea0003900000 */
[----:B------:R-:W1:Y:S02]  /*13290*/  @!P1 SYNCS.PHASECHK.TRANS64 P1, [R5+URZ+0x38800], R0 ;  /* 0x03880000050095a7 */ /* 0x000e64000802007f */
[----:B-1----:R-:W-:Y:S05]  /*132a0*/  @!P1 BRA `(.L_x_263) ;  /* 0xfffffffc00f09947 */ /* 0x002fea000383ffff */
[----:B------:R-:W-:Y:S05]  /*132b0*/  BRA `(.L_x_388) ;  /* 0xfffffee400887947 */ /* 0x000fea000383ffff */
.L_x_267:
[----:B-1----:R1:W2:Y:S02]  /*132c0*/  SYNCS.PHASECHK.TRANS64.TRYWAIT P2, [R0+URZ+0x38830], R3 ;  /* 0x03883003000075a7 */ /* 0x0022a4000804017f */
[----:B--2---:R-:W-:Y:S05]  /*132d0*/  @!P2 NANOSLEEP.SYNCS 0x989680 ;  /* 0x009896800000a95d */ /* 0x004fea0003900000 */
[----:B------:R-:W2:Y:S02]  /*132e0*/  @!P2 SYNCS.PHASECHK.TRANS64 P2, [R0+URZ+0x38830], R3 ;  /* 0x038830030000a5a7 */ /* 0x000ea4000804007f */
[----:B--2---:R-:W-:Y:S05]  /*132f0*/  @!P2 BRA `(.L_x_267) ;  /* 0xfffffffc00f0a947 */ /* 0x004fea000383ffff */
[----:B------:R-:W-:Y:S05]  /*13300*/  BRA `(.L_x_266) ;  /* 0xfffffee400ac7947 */ /* 0x000fea000383ffff */
.L_x_272:
[----:B------:R-:W-:-:S13]  /*13310*/  R2UR UR4, R225 ;  /* 0x00000000e10472ca */ /* 0x000fda00000e0000 */
[----:B-1----:R-:W-:-:S04]  /*13320*/  IMAD.U32 R4, RZ, RZ, UR4 ;  /* 0x00000004ff047e24 */ /* 0x002fc8000f8e00ff */
[----:B------:R1:W2:Y:S03]  /*13330*/  SYNCS.PHASECHK.TRANS64.TRYWAIT P2, [R4+URZ+0x38830], R3 ;  /* 0x03883003040075a7 */ /* 0x0002a6000804017f */
[----:B--2---:R-:W-:Y:S05]  /*13340*/  @!P2 NANOSLEEP.SYNCS 0x989680 ;  /* 0x009896800000a95d */ /* 0x004fea0003900000 */
[----:B------:R-:W2:Y:S02]  /*13350*/  @!P2 SYNCS.PHASECHK.TRANS64 P2, [R4+URZ+0x38830], R3 ;  /* 0x038830030400a5a7 */ /* 0x000ea4000804007f */
[----:B--2---:R-:W-:Y:S05]  /*13360*/  @!P2 BRA `(.L_x_272) ;  /* 0xfffffffc00e8a947 */ /* 0x004fea000383ffff */
[----:B------:R-:W-:Y:S05]  /*13370*/  BRA `(.L_x_271) ;  /* 0xffffff2c00507947 */ /* 0x000fea000383ffff */
.L_x_276:
[----:B01----:R-:W-:-:S04]  /*13380*/  IMAD.U32 R3, RZ, RZ, UR4 ;  /* 0x00000004ff037e24 */ /* 0x003fc8000f8e00ff */
[----:B------:R0:W1:Y:S03]  /*13390*/  SYNCS.PHASECHK.TRANS64.TRYWAIT P2, [R3+URZ+0x38850], R0 ;  /* 0x03885000030075a7 */ /* 0x000066000804017f */
[----:B-1----:R-:W-:Y:S05]  /*133a0*/  @!P2 NANOSLEEP.SYNCS 0x989680 ;  /* 0x009896800000a95d */ /* 0x002fea0003900000 */
[----:B------:R-:W1:Y:S02]  /*133b0*/  @!P2 SYNCS.PHASECHK.TRANS64 P2, [R3+URZ+0x38850], R0 ;  /* 0x038850000300a5a7 */ /* 0x000e64000804007f */
[----:B-1----:R-:W-:Y:S05]  /*133c0*/  @!P2 BRA `(.L_x_276) ;  /* 0xfffffffc00eca947 */ /* 0x002fea000383ffff */
[----:B------:R-:W-:Y:S05]  /*133d0*/  BRA `(.L_x_275) ;  /* 0xffffff5400707947 */ /* 0x000fea000383ffff */
.L_x_281:
[----:B-1----:R1:W2:Y:S02]  /*133e0*/  SYNCS.PHASECHK.TRANS64.TRYWAIT P0, [R11+URZ+0x38850], R0 ;  /* 0x038850000b0075a7 */ /* 0x0022a4000800017f */
[----:B--2---:R-:W-:Y:S05]  /*133f0*/  @!P0 NANOSLEEP.SYNCS 0x989680 ;  /* 0x009896800000895d */ /* 0x004fea0003900000 */
[----:B------:R-:W2:Y:S02]  /*13400*/  @!P0 SYNCS.PHASECHK.TRANS64 P0, [R11+URZ+0x38850], R0 ;  /* 0x038850000b0085a7 */ /* 0x000ea4000800007f */
[----:B--2---:R-:W-:Y:S05]  /*13410*/  @!P0 BRA `(.L_x_281) ;  /* 0xfffffffc00f08947 */ /* 0x004fea000383ffff */
[----:B------:R-:W-:Y:S05]  /*13420*/  BRA `(.L_x_280) ;  /* 0xffffff7000a07947 */ /* 0x000fea000383ffff */
.L_x_321:
[----:B------:R-:W0:Y:S01]  /*13430*/  S2R R7, SR_TID.X ;  /* 0x0000000000077919 */ /* 0x000e220000002100 */
[----:B------:R-:W-:Y:S01]  /*13440*/  BSSY B0, `(.L_x_389) ;  /* 0x000000a000007945 */ /* 0x000fe20003800000 */
[----:B------:R-:W-:Y:S01]  /*13450*/  MOV R12, RZ ;  /* 0x000000ff000c7202 */ /* 0x000fe20000000f00 */
[----:B------:R-:W-:Y:S02]  /*13460*/  IMAD.MOV.U32 R11, RZ, RZ, 0x1f ;  /* 0x0000001fff0b7424 */ /* 0x000fe400078e00ff */
[----:B------:R-:W-:Y:S01]  /*13470*/  IMAD.MOV.U32 R15, RZ, RZ, -0x1 ;  /* 0xffffffffff0f7424 */ /* 0x000fe200078e00ff */
[----:B0-----:R-:W-:-:S04]  /*13480*/  SHF.R.U32.HI R7, RZ, 0x5, R7 ;  /* 0x00000005ff077819 */ /* 0x001fc80000011607 */
[----:B------:R-:W-:-:S05]  /*13490*/  LOP3.LUT R7, R7, 0x3, RZ, 0xc0, !PT ;  /* 0x0000000307077812 */ /* 0x000fca00078ec0ff */
[----:B------:R-:W-:-:S07]  /*134a0*/  IMAD.MOV.U32 R13, RZ, RZ, R7 ;  /* 0x000000ffff0d7224 */ /* 0x000fce00078e0007 */
[----:B------:R-:W-:Y:S05]  /*134b0*/  WARPSYNC.COLLECTIVE R15, `(.L_x_390) ;  /* 0x000000000f087348 */ /* 0x000fea0003c00000 */
[----:B------:R0:W1:Y:S02]  /*134c0*/  SHFL.IDX P6, R14, R13, R12, R11 ;  /* 0x0000000c0d0e7389 */ /* 0x00006400000c000b */
[----:B01----:R-:W-:Y:S01]  /*134d0*/  ENDCOLLECTIVE ;  /* 0x000000000000791b */ /* 0x003fe20003800000 */
.L_x_390:
[----:B------:R-:W-:Y:S05]  /*134e0*/  BSYNC B0 ;  /* 0x0000000000007941 */ /* 0x000fea0003800000 */
.L_x_389:
[----:B------:R-:W-:Y:S05]  /*134f0*/  BRA `(.L_x_391) ;  /* 0xffffffc400187947 */ /* 0x000fea000383ffff */
.L_x_322:
[----:B------:R-:W-:Y:S01]  /*13500*/  BSSY B0, `(.L_x_392) ;  /* 0x0000006000007945 */ /* 0x000fe20003800000 */
[----:B------:R-:W-:-:S07]  /*13510*/  IMAD.MOV.U32 R15, RZ, RZ, -0x1 ;  /* 0xffffffffff0f7424 */ /* 0x000fce00078e00ff */
[----:B------:R-:W-:Y:S05]  /*13520*/  WARPSYNC.COLLECTIVE R15, `(.L_x_393) ;  /* 0x000000000f0c7348 */ /* 0x000fea0003c00000 */
[----:B------:R-:W-:Y:S02]  /*13530*/  ELECT P6, UR62, PT ;  /* 0x00000000003e782f */ /* 0x000fe400038c0000 */
[----:B------:R-:W-:Y:S01]  /*13540*/  MOV R14, UR62 ;  /* 0x0000003e000e7c02 */ /* 0x000fe20008000f00 */
[----:B------:R-:W-:Y:S10]  /*13550*/  ENDCOLLECTIVE ;  /* 0x000000000000791b */ /* 0x000ff40003800000 */
.L_x_393:
[----:B------:R-:W-:Y:S05]  /*13560*/  BSYNC B0 ;  /* 0x0000000000007941 */ /* 0x000fea0003800000 */
.L_x_392:
[----:B------:R-:W-:Y:S05]  /*13570*/  BRA `(.L_x_394) ;  /* 0xffffffc400107947 */ /* 0x000fea000383ffff */
.L_x_325:
[----:B0-----:R0:W1:Y:S02]  /*13580*/  SYNCS.PHASECHK.TRANS64.TRYWAIT P0, [R8+URZ+0x38840], R9 ;  /* 0x03884009080075a7 */ /* 0x001064000800017f */
[----:B-1----:R-:W-:Y:S05]  /*13590*/  @!P0 NANOSLEEP.SYNCS 0x989680 ;  /* 0x009896800000895d */ /* 0x002fea0003900000 */
[----:B------:R-:W1:Y:S02]  /*135a0*/  @!P0 SYNCS.PHASECHK.TRANS64 P0, [R8+URZ+0x38840], R9 ;  /* 0x03884009080085a7 */ /* 0x000e64000800007f */
[----:B-1----:R-:W-:Y:S05]  /*135b0*/  @!P0 BRA `(.L_x_325) ;  /* 0xfffffffc00f08947 */ /* 0x002fea000383ffff */
[----:B------:R-:W-:Y:S05]  /*135c0*/  BRA `(.L_x_395) ;  /* 0xffffffc400847947 */ /* 0x000fea000383ffff */
.L_x_328:
[----:B0-----:R-:W0:Y:S01]  /*135d0*/  S2R R9, SR_CgaCtaId ;  /* 0x0000000000097919 */ /* 0x001e220000008800 */
[----:B------:R-:W-:-:S04]  /*135e0*/  MOV R8, 0x400 ;  /* 0x0000040000087802 */ /* 0x000fc80000000f00 */
[----:B0-----:R-:W-:-:S04]  /*135f0*/  LEA R8, R9, R8, 0x18 ;  /* 0x0000000809087211 */ /* 0x001fc800078ec0ff */
[----:B------:R0:W1:Y:S03]  /*13600*/  SYNCS.PHASECHK.TRANS64.TRYWAIT P0, [R8+URZ+0x38820], R6 ;  /* 0x03882006080075a7 */ /* 0x000066000800017f */
[----:B-1----:R-:W-:Y:S05]  /*13610*/  @!P0 NANOSLEEP.SYNCS 0x989680 ;  /* 0x009896800000895d */ /* 0x002fea0003900000 */
[----:B------:R-:W1:Y:S02]  /*13620*/  @!P0 SYNCS.PHASECHK.TRANS64 P0, [R8+URZ+0x38820], R6 ;  /* 0x03882006080085a7 */ /* 0x000e64000800007f */
[----:B-1----:R-:W-:Y:S05]  /*13630*/  @!P0 BRA `(.L_x_328) ;  /* 0xfffffffc00e48947 */ /* 0x002fea000383ffff */
[----:B------:R-:W-:Y:S05]  /*13640*/  BRA `(.L_x_396) ;  /* 0xffffffcc00047947 */ /* 0x000fea000383ffff */
.L_x_336:
[----:B0-----:R0:W1:Y:S02]  /*13650*/  SYNCS.PHASECHK.TRANS64.TRYWAIT P0, [R2+URZ+0x38840], R3 ;  /* 0x03884003020075a7 */ /* 0x001064000800017f */
[----:B-1----:R-:W-:Y:S05]  /*13660*/  @!P0 NANOSLEEP.SYNCS 0x989680 ;  /* 0x009896800000895d */ /* 0x002fea0003900000 */
[----:B------:R-:W1:Y:S02]  /*13670*/  @!P0 SYNCS.PHASECHK.TRANS64 P0, [R2+URZ+0x38840], R3 ;  /* 0x03884003020085a7 */ /* 0x000e64000800007f */
[----:B-1----:R-:W-:Y:S05]  /*13680*/  @!P0 BRA `(.L_x_336) ;  /* 0xfffffffc00f08947 */ /* 0x002fea000383ffff */
[----:B------:R-:W-:Y:S05]  /*13690*/  BRA `(.L_x_397) ;  /* 0xffffffcc00c47947 */ /* 0x000fea000383ffff */
.L_x_338:
[----:B0-----:R0:W1:Y:S02]  /*136a0*/  SYNCS.PHASECHK.TRANS64.TRYWAIT P0, [R3+URZ+0x60], R2 ;  /* 0x00006002030075a7 */ /* 0x001064000800017f */
[----:B-1----:R-:W-:Y:S05]  /*136b0*/  @!P0 NANOSLEEP.SYNCS 0x989680 ;  /* 0x009896800000895d */ /* 0x002fea0003900000 */
[----:B------:R-:W1:Y:S02]  /*136c0*/  @!P0 SYNCS.PHASECHK.TRANS64 P0, [R3+URZ+0x60], R2 ;  /* 0x00006002030085a7 */ /* 0x000e64000800007f */
[----:B-1----:R-:W-:Y:S05]  /*136d0*/  @!P0 BRA `(.L_x_338) ;  /* 0xfffffffc00f08947 */ /* 0x002fea000383ffff */
[----:B------:R-:W-:Y:S05]  /*136e0*/  BRA `(.L_x_398) ;  /* 0xffffffd000847947 */ /* 0x000fea000383ffff */
.L_x_343:
[----:B-1----:R1:W2:Y:S02]  /*136f0*/  SYNCS.PHASECHK.TRANS64.TRYWAIT P0, [R2+URZ+0x38840], R3 ;  /* 0x03884003020075a7 */ /* 0x0022a4000800017f */
[----:B--2---:R-:W-:Y:S05]  /*13700*/  @!P0 NANOSLEEP.SYNCS 0x989680 ;  /* 0x009896800000895d */ /* 0x004fea0003900000 */
[----:B------:R-:W2:Y:S02]  /*13710*/  @!P0 SYNCS.PHASECHK.TRANS64 P0, [R2+URZ+0x38840], R3 ;  /* 0x03884003020085a7 */ /* 0x000ea4000800007f */
[----:B--2---:R-:W-:Y:S05]  /*13720*/  @!P0 BRA `(.L_x_343) ;  /* 0xfffffffc00f08947 */ /* 0x004fea000383ffff */
[----:B------:R-:W-:Y:S05]  /*13730*/  BRA `(.L_x_399) ;  /* 0xffffffd800107947 */ /* 0x000fea000383ffff */
.L_x_345:
[----:B0-----:R0:W1:Y:S02]  /*13740*/  SYNCS.PHASECHK.TRANS64.TRYWAIT P1, [R2+URZ+0x60], R3 ;  /* 0x00006003020075a7 */ /* 0x001064000802017f */
[----:B-1----:R-:W-:Y:S05]  /*13750*/  @!P1 NANOSLEEP.SYNCS 0x989680 ;  /* 0x009896800000995d */ /* 0x002fea0003900000 */
[----:B------:R-:W1:Y:S02]  /*13760*/  @!P1 SYNCS.PHASECHK.TRANS64 P1, [R2+URZ+0x60], R3 ;  /* 0x00006003020095a7 */ /* 0x000e64000802007f */
[----:B-1----:R-:W-:Y:S05]  /*13770*/  @!P1 BRA `(.L_x_345) ;  /* 0xfffffffc00f09947 */ /* 0x002fea000383ffff */
[----:B------:R-:W-:Y:S05]  /*13780*/  BRA `(.L_x_400) ;  /* 0xffffffd800d07947 */ /* 0x000fea000383ffff */
.L_x_350:
[----:B--2---:R2:W3:Y:S02]  /*13790*/  SYNCS.PHASECHK.TRANS64.TRYWAIT P0, [R2+URZ+0x38840], R3 ;  /* 0x03884003020075a7 */ /* 0x0044e4000800017f */
[----:B---3--:R-:W-:Y:S05]  /*137a0*/  @!P0 NANOSLEEP.SYNCS 0x989680 ;  /* 0x009896800000895d */ /* 0x008fea0003900000 */
[----:B------:R-:W3:Y:S02]  /*137b0*/  @!P0 SYNCS.PHASECHK.TRANS64 P0, [R2+URZ+0x38840], R3 ;  /* 0x03884003020085a7 */ /* 0x000ee4000800007f */
[----:B---3--:R-:W-:Y:S05]  /*137c0*/  @!P0 BRA `(.L_x_350) ;  /* 0xfffffffc00f08947 */ /* 0x008fea000383ffff */
[----:B------:R-:W-:Y:S05]  /*137d0*/  BRA `(.L_x_401) ;  /* 0xffffffe0001c7947 */ /* 0x000fea000383ffff */
.L_x_352:
[----:B0-----:R0:W1:Y:S02]  /*137e0*/  SYNCS.PHASECHK.TRANS64.TRYWAIT P1, [R2+URZ+0x60], R8 ;  /* 0x00006008020075a7 */ /* 0x001064000802017f */
[----:B-1----:R-:W-:Y:S05]  /*137f0*/  @!P1 NANOSLEEP.SYNCS 0x989680 ;  /* 0x009896800000995d */ /* 0x002fea0003900000 */
[----:B------:R-:W1:Y:S02]  /*13800*/  @!P1 SYNCS.PHASECHK.TRANS64 P1, [R2+URZ+0x60], R8 ;  /* 0x00006008020095a7 */ /* 0x000e64000802007f */
[----:B-1----:R-:W-:Y:S05]  /*13810*/  @!P1 BRA `(.L_x_352) ;  /* 0xfffffffc00f09947 */ /* 0x002fea000383ffff */
[----:B------:R-:W-:Y:S05]  /*13820*/  BRA `(.L_x_402) ;  /* 0xffffffe000dc7947 */ /* 0x000fea000383ffff */
.L_x_359:
[----:B-1----:R1:W2:Y:S02]  /*13830*/  SYNCS.PHASECHK.TRANS64.TRYWAIT P0, [R3+URZ+0x38860], R0 ;  /* 0x03886000030075a7 */ /* 0x0022a4000800017f */
[----:B--2---:R-:W-:Y:S05]  /*13840*/  @!P0 NANOSLEEP.SYNCS 0x989680 ;  /* 0x009896800000895d */ /* 0x004fea0003900000 */
[----:B------:R-:W2:Y:S02]  /*13850*/  @!P0 SYNCS.PHASECHK.TRANS64 P0, [R3+URZ+0x38860], R0 ;  /* 0x03886000030085a7 */ /* 0x000ea4000800007f */
[----:B--2---:R-:W-:Y:S05]  /*13860*/  @!P0 BRA `(.L_x_359) ;  /* 0xfffffffc00f08947 */ /* 0x004fea000383ffff */
[----:B------:R-:W-:Y:S05]  /*13870*/  BRA `(.L_x_403) ;  /* 0xffffffe800147947 */ /* 0x000fea000383ffff */
.L_x_361:
[----:B------:R-:W-:Y:S01]  /*13880*/  BSSY B0, `(.L_x_404) ;  /* 0x0000008000007945 */ /* 0x000fe20003800000 */
[----:B0-----:R-:W-:Y:S01]  /*13890*/  IMAD.MOV.U32 R13, RZ, RZ, R16 ;  /* 0x000000ffff0d7224 */ /* 0x001fe200078e0010 */
[----:B------:R-:W-:Y:S01]  /*138a0*/  MOV R11, 0x1f ;  /* 0x0000001f000b7802 */ /* 0x000fe20000000f00 */
[----:B------:R-:W-:Y:S02]  /*138b0*/  IMAD.MOV.U32 R12, RZ, RZ, RZ ;  /* 0x000000ffff0c7224 */ /* 0x000fe400078e00ff */
[----:B------:R-:W-:-:S07]  /*138c0*/  IMAD.MOV.U32 R15, RZ, RZ, -0x1 ;  /* 0xffffffffff0f7424 */ /* 0x000fce00078e00ff */
[----:B-1----:R-:W-:Y:S05]  /*138d0*/  WARPSYNC.COLLECTIVE R15, `(.L_x_405) ;  /* 0x000000000f087348 */ /* 0x002fea0003c00000 */
[----:B------:R0:W2:Y:S02]  /*138e0*/  SHFL.IDX P6, R14, R13, R12, R11 ;  /* 0x0000000c0d0e7389 */ /* 0x0000a400000c000b */
[----:B012---:R-:W-:Y:S01]  /*138f0*/  ENDCOLLECTIVE ;  /* 0x000000000000791b */ /* 0x007fe20003800000 */
.L_x_405:
[----:B------:R-:W-:Y:S05]  /*13900*/  BSYNC B0 ;  /* 0x0000000000007941 */ /* 0x000fea0003800000 */
.L_x_404:
[----:B------:R-:W-:Y:S01]  /*13910*/  IMAD.MOV.U32 R13, RZ, RZ, R16 ;  /* 0x000000ffff0d7224 */ /* 0x000fe200078e0010 */
[----:B------:R-:W-:Y:S01]  /*13920*/  MOV R15, 0xffffffff ;  /* 0xffffffff000f7802 */ /* 0x000fe20000000f00 */
[----:B------:R-:W-:Y:S02]  /*13930*/  IMAD.MOV.U32 R12, RZ, RZ, 0x1 ;  /* 0x00000001ff0c7424 */ /* 0x000fe400078e00ff */
[----:B------:R-:W-:Y:S02]  /*13940*/  IMAD.MOV.U32 R11, RZ, RZ, 0x1f ;  /* 0x0000001fff0b7424 */ /* 0x000fe400078e00ff */
[----:B------:R-:W-:-:S07]  /*13950*/  IMAD.MOV.U32 R4, RZ, RZ, R14 ;  /* 0x000000ffff047224 */ /* 0x000fce00078e000e */
[----:B------:R-:W-:Y:S05]  /*13960*/  WARPSYNC.COLLECTIVE R15, `(.L_x_406) ;  /* 0x000000000f087348 */ /* 0x000fea0003c00000 */
[----:B------:R0:W1:Y:S02]  /*13970*/  SHFL.IDX P6, R14, R13, R12, R11 ;  /* 0x0000000c0d0e7389 */ /* 0x00006400000c000b */
[----:B01----:R-:W-:Y:S01]  /*13980*/  ENDCOLLECTIVE ;  /* 0x000000000000791b */ /* 0x003fe20003800000 */
.L_x_406:
[----:B------:R-:W-:Y:S01]  /*13990*/  IMAD.MOV.U32 R5, RZ, RZ, R14 ;  /* 0x000000ffff057224 */ /* 0x000fe200078e000e */
[----:B------:R-:W-:Y:S06]  /*139a0*/  BRA `(.L_x_407) ;  /* 0xffffffe800c87947 */ /* 0x000fec000383ffff */
.L_x_364:
[----:B------:R-:W-:Y:S01]  /*139b0*/  BSSY B0, `(.L_x_408) ;  /* 0x0000008000007945 */ /* 0x000fe20003800000 */
[----:B-----5:R-:W-:Y:S02]  /*139c0*/  IMAD.MOV.U32 R13, RZ, RZ, R3 ;  /* 0x000000ffff0d7224 */ /* 0x020fe400078e0003 */
[----:B------:R-:W-:Y:S02]  /*139d0*/  IMAD.MOV.U32 R12, RZ, RZ, 0x1 ;  /* 0x00000001ff0c7424 */ /* 0x000fe400078e00ff */
[----:B------:R-:W-:Y:S02]  /*139e0*/  IMAD.MOV.U32 R11, RZ, RZ, RZ ;  /* 0x000000ffff0b7224 */ /* 0x000fe400078e00ff */
[----:B------:R-:W-:-:S07]  /*139f0*/  IMAD.MOV.U32 R15, RZ, RZ, -0x1 ;  /* 0xffffffffff0f7424 */ /* 0x000fce00078e00ff */
[----:B0-234-:R-:W-:Y:S05]  /*13a00*/  WARPSYNC.COLLECTIVE R15, `(.L_x_409) ;  /* 0x000000000f087348 */ /* 0x01dfea0003c00000 */
[----:B------:R1:W0:Y:S02]  /*13a10*/  SHFL.UP P6, R14, R13, R12, R11 ;  /* 0x0400000c0d0e7389 */ /* 0x00022400000c000b */
[----:B01234-:R-:W-:Y:S01]  /*13a20*/  ENDCOLLECTIVE ;  /* 0x000000000000791b */ /* 0x01ffe20003800000 */
.L_x_409:
[----:B------:R-:W-:Y:S05]  /*13a30*/  BSYNC B0 ;  /* 0x0000000000007941 */ /* 0x000fea0003800000 */
.L_x_408:
[C---:B------:R-:W-:Y:S01]  /*13a40*/  ISETP.NE.AND P0, PT, R9.reuse, RZ, PT ;  /* 0x000000ff0900720c */ /* 0x040fe20003f05270 */
[----:B------:R-:W-:Y:S02]  /*13a50*/  IMAD.MOV.U32 R12, RZ, RZ, 0x2 ;  /* 0x00000002ff0c7424 */ /* 0x000fe400078e00ff */
[----:B------:R-:W-:Y:S01]  /*13a60*/  IMAD.MOV.U32 R11, RZ, RZ, RZ ;  /* 0x000000ffff0b7224 */ /* 0x000fe200078e00ff */
[----:B------:R-:W-:Y:S01]  /*13a70*/  SEL R14, R14, RZ, P0 ;  /* 0x000000ff0e0e7207 */ /* 0x000fe20000000000 */
[----:B------:R-:W-:Y:S01]  /*13a80*/  IMAD.MOV.U32 R15, RZ, RZ, -0x1 ;  /* 0xffffffffff0f7424 */ /* 0x000fe200078e00ff */
[----:B------:R-:W-:Y:S02]  /*13a90*/  ISETP.GE.U32.AND P0, PT, R9, 0x2, PT ;  /* 0x000000020900780c */ /* 0x000fe40003f06070 */
[----:B------:R-:W-:-:S11]  /*13aa0*/  IADD3 R13, R3, R14, RZ ;  /* 0x0000000e030d7210 */ /* 0x000fd60007ffe0ff */
[----:B------:R-:W-:Y:S05]  /*13ab0*/  WARPSYNC.COLLECTIVE R15, `(.L_x_410) ;  /* 0x000000000f087348 */ /* 0x000fea0003c00000 */
[----:B------:R0:W1:Y:S02]  /*13ac0*/  SHFL.UP P6, R14, R13, R12, R11 ;  /* 0x0400000c0d0e7389 */ /* 0x00006400000c000b */
[----:B01----:R-:W-:Y:S01]  /*13ad0*/  ENDCOLLECTIVE ;  /* 0x000000000000791b */ /* 0x003fe20003800000 */
.L_x_410:
[----:B------:R-:W-:Y:S02]  /*13ae0*/  MOV R12, 0x4 ;  /* 0x00000004000c7802 */ /* 0x000fe40000000f00 */
[----:B------:R-:W-:Y:S02]  /*13af0*/  SEL R6, R14, RZ, P0 ;  /* 0x000000ff0e067207 */ /* 0x000fe40000000000 */
[----:B------:R-:W-:-:S03]  /*13b00*/  ISETP.GE.U32.AND P0, PT, R9, 0x4, PT ;  /* 0x000000040900780c */ /* 0x000fc60003f06070 */
[----:B------:R-:W-:-:S04]  /*13b10*/  IMAD.IADD R6, R13, 0x1, R6 ;  /* 0x000000010d067824 */ /* 0x000fc800078e0206 */
[----:B------:R-:W-:-:S07]  /*13b20*/  IMAD.MOV.U32 R13, RZ, RZ, R6 ;  /* 0x000000ffff0d7224 */ /* 0x000fce00078e0006 */
[----:B------:R-:W-:Y:S05]  /*13b30*/  WARPSYNC.COLLECTIVE R15, `(.L_x_411) ;  /* 0x000000000f087348 */ /* 0x000fea0003c00000 */
[----:B------:R0:W1:Y:S02]  /*13b40*/  SHFL.UP P6, R14, R13, R12, R11 ;  /* 0x0400000c0d0e7389 */ /* 0x00006400000c000b */
[----:B01----:R-:W-:Y:S01]  /*13b50*/  ENDCOLLECTIVE ;  /* 0x000000000000791b */ /* 0x003fe20003800000 */
.L_x_411:
[----:B------:R-:W-:Y:S01]  /*13b60*/  IMAD.MOV.U32 R12, RZ, RZ, 0x8 ;  /* 0x00000008ff0c7424 */ /* 0x000fe200078e00ff */
[----:B------:R-:W-:Y:S02]  /*13b70*/  SEL R7, R14, RZ, P0 ;  /* 0x000000ff0e077207 */ /* 0x000fe40000000000 */
[----:B------:R-:W-:-:S03]  /*13b80*/  ISETP.GE.U32.AND P0, PT, R9, 0x8, PT ;  /* 0x000000080900780c */ /* 0x000fc60003f06070 */
[----:B------:R-:W-:-:S04]  /*13b90*/  IMAD.IADD R7, R6, 0x1, R7 ;  /* 0x0000000106077824 */ /* 0x000fc800078e0207 */
[----:B------:R-:W-:-:S07]  /*13ba0*/  IMAD.MOV.U32 R13, RZ, RZ, R7 ;  /* 0x000000ffff0d7224 */ /* 0x000fce00078e0007 */
[----:B------:R-:W-:Y:S05]  /*13bb0*/  WARPSYNC.COLLECTIVE R15, `(.L_x_412) ;  /* 0x000000000f087348 */ /* 0x000fea0003c00000 */
[----:B------:R0:W1:Y:S02]  /*13bc0*/  SHFL.UP P6, R14, R13, R12, R11 ;  /* 0x0400000c0d0e7389 */ /* 0x00006400000c000b */
[----:B01----:R-:W-:Y:S01]  /*13bd0*/  ENDCOLLECTIVE ;  /* 0x000000000000791b */ /* 0x003fe20003800000 */
.L_x_412:
        /* <DEDUP_REMOVED lines=8> */
.L_x_413:
[----:B------:R-:W-:Y:S02]  /*13c60*/  IMAD.MOV.U32 R12, RZ, RZ, 0x1f ;  /* 0x0000001fff0c7424 */ /* 0x000fe400078e00ff */
[----:B------:R-:W-:Y:S01]  /*13c70*/  IMAD.MOV.U32 R11, RZ, RZ, 0x1f ;  /* 0x0000001fff0b7424 */ /* 0x000fe200078e00ff */
[----:B------:R-:W-:-:S05]  /*13c80*/  SEL R7, R14, RZ, P0 ;  /* 0x000000ff0e077207 */ /* 0x000fca0000000000 */
[----:B------:R-:W-:-:S04]  /*13c90*/  IMAD.IADD R2, R8, 0x1, R7 ;  /* 0x0000000108027824 */ /* 0x000fc800078e0207 */
[----:B------:R-:W-:-:S07]  /*13ca0*/  IMAD.MOV.U32 R13, RZ, RZ, R2 ;  /* 0x000000ffff0d7224 */ /* 0x000fce00078e0002 */
[----:B------:R-:W-:Y:S05]  /*13cb0*/  WARPSYNC.COLLECTIVE R15, `(.L_x_414) ;  /* 0x000000000f087348 */ /* 0x000fea0003c00000 */
[----:B------:R0:W1:Y:S02]  /*13cc0*/  SHFL.IDX P6, R14, R13, R12, R11 ;  /* 0x0000000c0d0e7389 */ /* 0x00006400000c000b */
[----:B01----:R-:W-:Y:S01]  /*13cd0*/  ENDCOLLECTIVE ;  /* 0x000000000000791b */ /* 0x003fe20003800000 */
.L_x_414:
[----:B------:R-:W-:Y:S05]  /*13ce0*/  BRA `(.L_x_415) ;  /* 0xffffffe800907947 */ /* 0x000fea000383ffff */
.L_x_369:
[----:B------:R-:W-:Y:S01]  /*13cf0*/  BSSY B0, `(.L_x_416) ;  /* 0x0000008000007945 */ /* 0x000fe20003800000 */
[----:B-----5:R-:W-:Y:S01]  /*13d00*/  IMAD.MOV.U32 R13, RZ, RZ, R3 ;  /* 0x000000ffff0d7224 */ /* 0x020fe200078e0003 */
[----:B------:R-:W-:Y:S01]  /*13d10*/  MOV R12, 0x1 ;  /* 0x00000001000c7802 */ /* 0x000fe20000000f00 */
[----:B------:R-:W-:Y:S02]  /*13d20*/  IMAD.MOV.U32 R11, RZ, RZ, RZ ;  /* 0x000000ffff0b7224 */ /* 0x000fe400078e00ff */
[----:B------:R-:W-:-:S07]  /*13d30*/  IMAD.MOV.U32 R15, RZ, RZ, -0x1 ;  /* 0xffffffffff0f7424 */ /* 0x000fce00078e00ff */
[----:B0-----:R-:W-:Y:S05]  /*13d40*/  WARPSYNC.COLLECTIVE R15, `(.L_x_417) ;  /* 0x000000000f087348 */ /* 0x001fea0003c00000 */
[----:B------:R1:W2:Y:S02]  /*13d50*/  SHFL.UP P6, R14, R13, R12, R11 ;  /* 0x0400000c0d0e7389 */ /* 0x0002a400000c000b */
[----:B012---:R-:W-:Y:S01]  /*13d60*/  ENDCOLLECTIVE ;  /* 0x000000000000791b */ /* 0x007fe20003800000 */
.L_x_417:
[----:B------:R-:W-:Y:S05]  /*13d70*/  BSYNC B0 ;  /* 0x0000000000007941 */ /* 0x000fea0003800000 */
.L_x_416:
[----:B------:R-:W-:Y:S01]  /*13d80*/  ISETP.NE.AND P0, PT, R8, RZ, PT ;  /* 0x000000ff0800720c */ /* 0x000fe20003f05270 */
[----:B------:R-:W-:Y:S01]  /*13d90*/  IMAD.MOV.U32 R12, RZ, RZ, 0x2 ;  /* 0x00000002ff0c7424 */ /* 0x000fe200078e00ff */
[----:B------:R-:W-:Y:S01]  /*13da0*/  MOV R15, 0xffffffff ;  /* 0xffffffff000f7802 */ /* 0x000fe20000000f00 */
[----:B------:R-:W-:Y:S01]  /*13db0*/  IMAD.MOV.U32 R11, RZ, RZ, RZ ;  /* 0x000000ffff0b7224 */ /* 0x000fe200078e00ff */
[----:B------:R-:W-:Y:S02]  /*13dc0*/  SEL R14, R14, RZ, P0 ;  /* 0x000000ff0e0e7207 */ /* 0x000fe40000000000 */
[----:B------:R-:W-:-:S03]  /*13dd0*/  ISETP.GE.U32.AND P0, PT, R8, 0x2, PT ;  /* 0x000000020800780c */ /* 0x000fc60003f06070 */
[----:B------:R-:W-:-:S10]  /*13de0*/  IMAD.IADD R13, R3, 0x1, R14 ;  /* 0x00000001030d7824 */ /* 0x000fd400078e020e */
[----:B------:R-:W-:Y:S05]  /*13df0*/  WARPSYNC.COLLECTIVE R15, `(.L_x_418) ;  /* 0x000000000f087348 */ /* 0x000fea0003c00000 */
[----:B------:R0:W1:Y:S02]  /*13e00*/  SHFL.UP P6, R14, R13, R12, R11 ;  /* 0x0400000c0d0e7389 */ /* 0x00006400000c000b */
[----:B01----:R-:W-:Y:S01]  /*13e10*/  ENDCOLLECTIVE ;  /* 0x000000000000791b */ /* 0x003fe20003800000 */
.L_x_418:
        /* <DEDUP_REMOVED lines=8> */
.L_x_419:
        /* <DEDUP_REMOVED lines=8> */
.L_x_420:
        /* <DEDUP_REMOVED lines=8> */
.L_x_421:
[----:B------:R-:W-:Y:S01]  /*13fa0*/  MOV R12, 0x1f ;  /* 0x0000001f000c7802 */ /* 0x000fe20000000f00 */
[----:B------:R-:W-:Y:S01]  /*13fb0*/  IMAD.MOV.U32 R11, RZ, RZ, 0x1f ;  /* 0x0000001fff0b7424 */ /* 0x000fe200078e00ff */
[----:B------:R-:W-:-:S05]  /*13fc0*/  SEL R2, R14, RZ, P0 ;  /* 0x000000ff0e027207 */ /* 0x000fca0000000000 */
[----:B------:R-:W-:-:S04]  /*13fd0*/  IMAD.IADD R2, R7, 0x1, R2 ;  /* 0x0000000107027824 */ /* 0x000fc800078e0202 */
[----:B------:R-:W-:-:S07]  /*13fe0*/  IMAD.MOV.U32 R13, RZ, RZ, R2 ;  /* 0x000000ffff0d7224 */ /* 0x000fce00078e0002 */
[----:B------:R-:W-:Y:S05]  /*13ff0*/  WARPSYNC.COLLECTIVE R15, `(.L_x_422) ;  /* 0x000000000f087348 */ /* 0x000fea0003c00000 */
[----:B------:R0:W1:Y:S02]  /*14000*/  SHFL.IDX P6, R14, R13, R12, R11 ;  /* 0x0000000c0d0e7389 */ /* 0x00006400000c000b */
[----:B01----:R-:W-:Y:S01]  /*14010*/  ENDCOLLECTIVE ;  /* 0x000000000000791b */ /* 0x003fe20003800000 */
.L_x_422:
[----:B------:R-:W-:Y:S05]  /*14020*/  BRA `(.L_x_423) ;  /* 0xffffffe800787947 */ /* 0x000fea000383ffff */
.L_x_371:
[----:B------:R-:W-:Y:S01]  /*14030*/  BSSY B0, `(.L_x_424) ;  /* 0x0000006000007945 */ /* 0x000fe20003800000 */
[----:B------:R-:W-:Y:S01]  /*14040*/  PLOP3.LUT P6, PT, P6, PT, PT, 0x8, 0x0 ;  /* 0x000000000000781c */ /* 0x000fe200037ce170 */
[----:B------:R-:W-:-:S12]  /*14050*/  IMAD.MOV.U32 R15, RZ, RZ, -0x1 ;  /* 0xffffffffff0f7424 */ /* 0x000fd800078e00ff */
[----:B0-----:R-:W-:Y:S05]  /*14060*/  WARPSYNC.COLLECTIVE R15, `(.L_x_425) ;  /* 0x000000000f087348 */ /* 0x001fea0003c00000 */
[----:B------:R-:W-:Y:S01]  /*14070*/  VOTE.ANY R14, PT, P6 ;  /* 0x00000000000e7806 */ /* 0x000fe200030e0100 */
[----:B0-----:R-:W-:Y:S06]  /*14080*/  ENDCOLLECTIVE ;  /* 0x000000000000791b */ /* 0x001fec0003800000 */
.L_x_425:
[----:B------:R-:W-:Y:S05]  /*14090*/  BSYNC B0 ;  /* 0x0000000000007941 */ /* 0x000fea0003800000 */
.L_x_424:
[----:B------:R-:W-:Y:S01]  /*140a0*/  IMAD.MOV.U32 R7, RZ, RZ, R14 ;  /* 0x000000ffff077224 */ /* 0x000fe200078e000e */
[----:B------:R-:W-:Y:S01]  /*140b0*/  MOV R11, 0x1f ;  /* 0x0000001f000b7802 */ /* 0x000fe20000000f00 */
[----:B------:R-:W-:Y:S02]  /*140c0*/  IMAD.MOV.U32 R13, RZ, RZ, R3 ;  /* 0x000000ffff0d7224 */ /* 0x000fe400078e0003 */
[----:B------:R-:W0:Y:S01]  /*140d0*/  POPC R5, R7 ;  /* 0x0000000700057309 */ /* 0x000e220000000000 */
[----:B------:R-:W-:Y:S02]  /*140e0*/  IMAD.MOV.U32 R15, RZ, RZ, -0x1 ;  /* 0xffffffffff0f7424 */ /* 0x000fe400078e00ff */
[----:B0-----:R-:W-:-:S07]  /*140f0*/  IMAD.MOV.U32 R12, RZ, RZ, R5 ;  /* 0x000000ffff0c7224 */ /* 0x001fce00078e0005 */
[----:B------:R-:W-:Y:S05]  /*14100*/  WARPSYNC.COLLECTIVE R15, `(.L_x_426) ;  /* 0x000000000f087348 */ /* 0x000fea0003c00000 */
[----:B------:R0:W1:Y:S02]  /*14110*/  SHFL.IDX P6, R14, R13, R12, R11 ;  /* 0x0000000c0d0e7389 */ /* 0x00006400000c000b */
[----:B01----:R-:W-:Y:S01]  /*14120*/  ENDCOLLECTIVE ;  /* 0x000000000000791b */ /* 0x003fe20003800000 */
.L_x_426:
[----:B------:R-:W-:Y:S01]  /*14130*/  IMAD.MOV.U32 R17, RZ, RZ, R14 ;  /* 0x000000ffff117224 */ /* 0x000fe200078e000e */
[----:B------:R-:W-:Y:S06]  /*14140*/  BRA `(.L_x_427) ;  /* 0xffffffe800687947 */ /* 0x000fec000383ffff */
.L_x_373:
[----:B------:R-:W-:Y:S01]  /*14150*/  BSSY B0, `(.L_x_428) ;  /* 0x0000007000007945 */ /* 0x000fe20003800000 */
[----:B------:R-:W-:Y:S02]  /*14160*/  IMAD.MOV.U32 R13, RZ, RZ, R2 ;  /* 0x000000ffff0d7224 */ /* 0x000fe400078e0002 */
[----:B------:R-:W-:Y:S02]  /*14170*/  IMAD.MOV.U32 R11, RZ, RZ, 0x1f ;  /* 0x0000001fff0b7424 */ /* 0x000fe400078e00ff */
[----:B------:R-:W-:-:S07]  /*14180*/  IMAD.MOV.U32 R15, RZ, RZ, -0x1 ;  /* 0xffffffffff0f7424 */ /* 0x000fce00078e00ff */
[----:B012---:R-:W-:Y:S05]  /*14190*/  WARPSYNC.COLLECTIVE R15, `(.L_x_429) ;  /* 0x000000000f087348 */ /* 0x007fea0003c00000 */
[----:B------:R3:W4:Y:S02]  /*141a0*/  SHFL.IDX P6, R14, R13, R12, R11 ;  /* 0x0000000c0d0e7389 */ /* 0x00072400000c000b */
[----:B01234-:R-:W-:Y:S01]  /*141b0*/  ENDCOLLECTIVE ;  /* 0x000000000000791b */ /* 0x01ffe20003800000 */
.L_x_429:
[----:B------:R-:W-:Y:S05]  /*141c0*/  BSYNC B0 ;  /* 0x0000000000007941 */ /* 0x000fea0003800000 */
.L_x_428:
[----:B------:R-:W-:Y:S05]  /*141d0*/  BRA `(.L_x_372) ;  /* 0xffffffe800607947 */ /* 0x000fea000383ffff */
.L_x_377:
[----:B0-----:R0:W1:Y:S02]  /*141e0*/  SYNCS.PHASECHK.TRANS64.TRYWAIT P0, [R0+URZ+0x38820], R3 ;  /* 0x03882003000075a7 */ /* 0x001064000800017f */
[----:B-1----:R-:W-:Y:S05]  /*141f0*/  @!P0 NANOSLEEP.SYNCS 0x989680 ;  /* 0x009896800000895d */ /* 0x002fea0003900000 */
[----:B------:R-:W1:Y:S02]  /*14200*/  @!P0 SYNCS.PHASECHK.TRANS64 P0, [R0+URZ+0x38820], R3 ;  /* 0x03882003000085a7 */ /* 0x000e64000800007f */
[----:B-1----:R-:W-:Y:S05]  /*14210*/  @!P0 BRA `(.L_x_377) ;  /* 0xfffffffc00f08947 */ /* 0x002fea000383ffff */
[----:B------:R-:W-:Y:S05]  /*14220*/  BRA `(.L_x_430) ;  /* 0xffffffec00447947 */ /* 0x000fea000383ffff */
.L_x_378:
[----:B------:R-:W1:Y:S01]  /*14230*/  S2R R2, SR_TID.X ;  /* 0x0000000000027919 */ /* 0x000e620000002100 */
[----:B------:R-:W-:Y:S01]  /*14240*/  BSSY B0, `(.L_x_431) ;  /* 0x000000a000007945 */ /* 0x000fe20003800000 */
[----:B------:R-:W-:Y:S02]  /*14250*/  IMAD.MOV.U32 R12, RZ, RZ, RZ ;  /* 0x000000ffff0c7224 */ /* 0x000fe400078e00ff */
[----:B------:R-:W-:Y:S02]  /*14260*/  IMAD.MOV.U32 R11, RZ, RZ, 0x1f ;  /* 0x0000001fff0b7424 */ /* 0x000fe400078e00ff */
[----:B------:R-:W-:Y:S01]  /*14270*/  IMAD.MOV.U32 R15, RZ, RZ, -0x1 ;  /* 0xffffffffff0f7424 */ /* 0x000fe200078e00ff */
[----:B-1----:R-:W-:-:S04]  /*14280*/  SHF.R.U32.HI R2, RZ, 0x5, R2 ;  /* 0x00000005ff027819 */ /* 0x002fc80000011602 */
[----:B------:R-:W-:-:S04]  /*14290*/  LOP3.LUT R2, R2, 0x3, RZ, 0xc0, !PT ;  /* 0x0000000302027812 */ /* 0x000fc800078ec0ff */
[----:B------:R-:W-:-:S07]  /*142a0*/  MOV R13, R2 ;  /* 0x00000002000d7202 */ /* 0x000fce0000000f00 */
[----:B0-----:R-:W-:Y:S05]  /*142b0*/  WARPSYNC.COLLECTIVE R15, `(.L_x_432) ;  /* 0x000000000f087348 */ /* 0x001fea0003c00000 */
[----:B------:R1:W2:Y:S02]  /*142c0*/  SHFL.IDX P6, R14, R13, R12, R11 ;  /* 0x0000000c0d0e7389 */ /* 0x0002a400000c000b */
[----:B012---:R-:W-:Y:S01]  /*142d0*/  ENDCOLLECTIVE ;  /* 0x000000000000791b */ /* 0x007fe20003800000 */
.L_x_432:
[----:B------:R-:W-:Y:S05]  /*142e0*/  BSYNC B0 ;  /* 0x0000000000007941 */ /* 0x000fea0003800000 */
.L_x_431:
[----:B------:R-:W-:Y:S05]  /*142f0*/  BRA `(.L_x_433) ;  /* 0xffffffec002c7947 */ /* 0x000fea000383ffff */
.L_x_381:
[----:B------:R-:W-:Y:S01]  /*14300*/  BSSY B1, `(.L_x_434) ;  /* 0x0000006000017945 */ /* 0x000fe20003800000 */
[----:B------:R-:W-:-:S07]  /*14310*/  IMAD.MOV.U32 R15, RZ, RZ, -0x1 ;  /* 0xffffffffff0f7424 */ /* 0x000fce00078e00ff */
[----:B01----:R-:W-:Y:S05]  /*14320*/  WARPSYNC.COLLECTIVE R15, `(.L_x_435) ;  /* 0x000000000f0c7348 */ /* 0x003fea0003c00000 */
[----:B------:R-:W-:Y:S02]  /*14330*/  ELECT P6, UR62, PT ;  /* 0x00000000003e782f */ /* 0x000fe400038c0000 */
[----:B------:R-:W-:Y:S01]  /*14340*/  MOV R14, UR62 ;  /* 0x0000003e000e7c02 */ /* 0x000fe20008000f00 */
[----:B01----:R-:W-:Y:S10]  /*14350*/  ENDCOLLECTIVE ;  /* 0x000000000000791b */ /* 0x003ff40003800000 */
.L_x_435:
[----:B------:R-:W-:Y:S05]  /*14360*/  BSYNC B1 ;  /* 0x0000000000017941 */ /* 0x000fea0003800000 */
.L_x_434:
[----:B------:R-:W-:Y:S05]  /*14370*/  BRA `(.L_x_436) ;  /* 0xffffffec00247947 */ /* 0x000fea000383ffff */
.L_x_383:
[----:B0-----:R0:W1:Y:S02]  /*14380*/  SYNCS.PHASECHK.TRANS64.TRYWAIT P0, [R6+URZ], R5 ;  /* 0x00000005060075a7 */ /* 0x001064000800017f */
[----:B-1----:R-:W-:Y:S05]  /*14390*/  @!P0 NANOSLEEP.SYNCS 0x989680 ;  /* 0x009896800000895d */ /* 0x002fea0003900000 */
[----:B------:R-:W1:Y:S02]  /*143a0*/  @!P0 SYNCS.PHASECHK.TRANS64 P0, [R6+URZ], R5 ;  /* 0x00000005060085a7 */ /* 0x000e64000800007f */
[----:B-1----:R-:W-:Y:S05]  /*143b0*/  @!P0 BRA `(.L_x_383) ;  /* 0xfffffffc00f08947 */ /* 0x002fea000383ffff */
[----:B------:R-:W-:Y:S05]  /*143c0*/  BRA `(.L_x_437) ;  /* 0xffffffec00687947 */ /* 0x000fea000383ffff */
.L_x_384:
[----:B-1----:R1:W2:Y:S02]  /*143d0*/  SYNCS.PHASECHK.TRANS64.TRYWAIT P0, [R7+URZ], R2 ;  /* 0x00000002070075a7 */ /* 0x0022a4000800017f */
[----:B--2---:R-:W-:Y:S05]  /*143e0*/  @!P0 NANOSLEEP.SYNCS 0x989680 ;  /* 0x009896800000895d */ /* 0x004fea0003900000 */
[----:B------:R-:W2:Y:S02]  /*143f0*/  @!P0 SYNCS.PHASECHK.TRANS64 P0, [R7+URZ], R2 ;  /* 0x00000002070085a7 */ /* 0x000ea4000800007f */
[----:B--2---:R-:W-:Y:S05]  /*14400*/  @!P0 BRA `(.L_x_384) ;  /* 0xfffffffc00f08947 */ /* 0x004fea000383ffff */
[----:B------:R-:W-:Y:S05]  /*14410*/  BRA `(.L_x_438) ;  /* 0xffffffec005c7947 */ /* 0x000fea000383ffff */
.L_x_386:
[----:B--2---:R2:W3:Y:S02]  /*14420*/  SYNCS.PHASECHK.TRANS64.TRYWAIT P0, [R4+URZ], R5 ;  /* 0x00000005040075a7 */ /* 0x0044e4000800017f */
[----:B---3--:R-:W-:Y:S05]  /*14430*/  @!P0 NANOSLEEP.SYNCS 0x989680 ;  /* 0x009896800000895d */ /* 0x008fea0003900000 */
[----:B------:R-:W3:Y:S02]  /*14440*/  @!P0 SYNCS.PHASECHK.TRANS64 P0, [R4+URZ], R5 ;  /* 0x00000005040085a7 */ /* 0x000ee4000800007f */
[----:B---3--:R-:W-:Y:S05]  /*14450*/  @!P0 BRA `(.L_x_386) ;  /* 0xfffffffc00f08947 */ /* 0x008fea000383ffff */
[----:B------:R-:W-:Y:S05]  /*14460*/  BRA `(.L_x_439) ;  /* 0xffffffec00647947 */ /* 0x000fea000383ffff */
.L_x_440:
        /* <DEDUP_REMOVED lines=9> */
.L_x_12744:


//--------------------- .text._ZN7cutlass13device_kernelIN5flash11enable_sm90INS1_16FlashAttnFwdSm90INS1_25CollectiveMainloopFwdSm90ILi2EN4cute5tupleIJNS5_1CILi1EEES8_S8_EEENS6_IJNS7_ILi128EEENS7_ILi80EEENS7_ILi256EEEEEELi256ENS_10bfloat16_tEfNS_4arch4Sm90ELb0ELb0ELb1ELb1ELb0ELb1ELb0ELb1ELb1ELb0ELb0ELb0EEENS1_21CollectiveEpilogueFwdINS6_IJSA_SC_SB_EEES9_SE_SG_Li256ELb1ELb0ELb0ELb0EEENS1_36VarlenDynamicPersistentTileSchedulerILi128ELi80ELi256ELi32ELb0ELb0ELb1ELb0ELb1ELb1EEEEEEEEEvNT_6ParamsE --------------------------
	.section	.text._ZN7cutlass13device_kernelIN5flash11enable_sm90INS1_16FlashAttnFwdSm90INS1_25CollectiveMainloopFwdSm90ILi2EN4cute5tupleIJNS5_1CILi1EEES8_S8_EEENS6_IJNS7_ILi128EEENS7_ILi80EEENS7_ILi256EEEEEELi256ENS_10bfloat16_tEfNS_4arch4Sm90ELb0ELb0ELb1ELb1ELb0ELb1ELb0ELb1ELb1ELb0ELb0ELb0EEENS1_21CollectiveEpilogueFwdINS6_IJSA_SC_SB_EEES9_SE_SG_Li256ELb1ELb0ELb0ELb0EEENS1_36VarlenDynamicPersistentTileSchedulerILi128ELi80ELi256ELi32ELb0ELb0ELb1ELb0ELb1ELb1EEEEEEEEEvNT_6ParamsE,"ax",@progbits
	.align	128
.text._ZN7cutlass13device_kernelIN5flash11enable_sm90INS1_16FlashAttnFwdSm90INS1_25CollectiveMainloopFwdSm90ILi2EN4cute5tupleIJNS5_1CILi1EEES8_S8_EEENS6_IJNS7_ILi128EEENS7_ILi80EEENS7_ILi256EEEEEELi256ENS_10bfloat16_tEfNS_4arch4Sm90ELb0ELb0ELb1ELb1ELb0ELb1ELb0ELb1ELb1ELb0ELb0ELb0EEENS1_21CollectiveEpilogueFwdINS6_IJSA_SC_SB_EEES9_SE_SG_Li256ELb1ELb0ELb0ELb0EEENS1_36VarlenDynamicPersistentTileSchedulerILi128ELi80ELi256ELi32ELb0ELb0ELb1ELb0ELb1ELb1EEEEEEEEEvNT_6ParamsE:
        .type           _ZN7cutlass13device_kernelIN5flash11enable_sm90INS1_16FlashAttnFwdSm90INS1_25CollectiveMainloopFwdSm90ILi2EN4cute5tupleIJNS5_1CILi1EEES8_S8_EEENS6_IJNS7_ILi128EEENS7_ILi80EEENS7_ILi256EEEEEELi256ENS_10bfloat16_tEfNS_4arch4Sm90ELb0ELb0ELb1ELb1ELb0ELb1ELb0ELb1ELb1ELb0ELb0ELb0EEENS1_21CollectiveEpilogueFwdINS6_IJSA_SC_SB_EEES9_SE_SG_Li256ELb1ELb0ELb0ELb0EEENS1_36VarlenDynamicPersistentTileSchedulerILi128ELi80ELi256ELi32ELb0ELb0ELb1ELb0ELb1ELb1EEEEEEEEEvNT_6ParamsE,@function
        .size           _ZN7cutlass13device_kernelIN5flash11enable_sm90INS1_16FlashAttnFwdSm90INS1_25CollectiveMainloopFwdSm90ILi2EN4cute5tupleIJNS5_1CILi1EEES8_S8_EEENS6_IJNS7_ILi128EEENS7_ILi80EEENS7_ILi256EEEEEELi256ENS_10bfloat16_tEfNS_4arch4Sm90ELb0ELb0ELb1ELb1ELb0ELb1ELb0ELb1ELb1ELb0ELb0ELb0EEENS1_21CollectiveEpilogueFwdINS6_IJSA_SC_SB_EEES9_SE_SG_Li256ELb1ELb0ELb0ELb0EEENS1_36VarlenDynamicPersistentTileSchedulerILi128ELi80ELi256ELi32ELb0ELb0ELb1ELb0ELb1ELb1EEEEEEEEEvNT_6ParamsE,(.L_x_12745 - _ZN7cutlass13device_kernelIN5flash11enable_sm90INS1_16FlashAttnFwdSm90INS1_25CollectiveMainloopFwdSm90ILi2EN4cute5tupleIJNS5_1CILi1EEES8_S8_EEENS6_IJNS7_ILi128EEENS7_ILi80EEENS7_ILi256EEEEEELi256ENS_10bfloat16_tEfNS_4arch4Sm90ELb0ELb0ELb1ELb1ELb0ELb1ELb0ELb1ELb1ELb0ELb0ELb0EEENS1_21CollectiveEpilogueFwdINS6_IJSA_SC_SB_EEES9_SE_SG_Li256ELb1ELb0ELb0ELb0EEENS1_36VarlenDynamicPersistentTileSchedulerILi128ELi80ELi256ELi32ELb0ELb0ELb1ELb0ELb1ELb1EEEEEEEEEvNT_6ParamsE)
        .other          _ZN7cutlass13device_kernelIN5flash11enable_sm90INS1_16FlashAttnFwdSm90INS1_25CollectiveMainloopFwdSm90ILi2EN4cute5tupleIJNS5_1CILi1EEES8_S8_EEENS6_IJNS7_ILi128EEENS7_ILi80EEENS7_ILi256EEEEEELi256ENS_10bfloat16_tEfNS_4arch4Sm90ELb0ELb0ELb1ELb1ELb0ELb1ELb0ELb1ELb1ELb0ELb0ELb0EEENS1_21CollectiveEpilogueFwdINS6_IJSA_SC_SB_EEES9_SE_SG_Li256ELb1ELb0ELb0ELb0EEENS1_36VarlenDynamicPersistentTileSchedulerILi128ELi80ELi256ELi32ELb0ELb0ELb1ELb0ELb1ELb1EEEEEEEEEvNT_6ParamsE,@"STO_CUDA_ENTRY STV_DEFAULT"
_ZN7cutlass13device_kernelIN5flash11enable_sm90INS1_16FlashAttnFwdSm90INS1_25CollectiveMainloopFwdSm90ILi2EN4cute5tupleIJNS5_1CILi1EEES8_S8_EEENS6_IJNS7_ILi128EEENS7_ILi80EEENS7_ILi256EEEEEELi256ENS_10bfloat16_tEfNS_4arch4Sm90ELb0ELb0ELb1ELb1ELb0ELb1ELb0ELb1ELb1ELb0ELb0ELb0EEENS1_21CollectiveEpilogueFwdINS6_IJSA_SC_SB_EEES9_SE_SG_Li256ELb1ELb0ELb0ELb0EEENS1_36VarlenDynamicPersistentTileSchedulerILi128ELi80ELi256ELi32ELb0ELb0ELb1ELb0ELb1ELb1EEEEEEEEEvNT_6ParamsE:
        /* <DEDUP_REMOVED lines=14> */
[----:B------:R-:W-:Y:S02]  /*00e0*/  UIADD3 UR12, UP3, UR4, 0x570, URZ ;  /* 0x00000570040c7890 */ /* 0x000fe4000ff7e03f */
[----:B------:R-:W-:-:S02]  /*00f0*/  UIADD3 UR4, UP4, UR4, 0x670, URZ ;  /* 0x0000067004047890 */ /* 0x000fc4000ff9e03f */
[----:B------:R-:W-:Y:S02]  /*0100*/  UIADD3.X UR7, URZ, UR5, URZ, UP0, !UPT ;  /* 0x000000053f077290 */ /* 0x000fe400087fe43f */
[----:B------:R-:W-:Y:S02]  /*0110*/  UIADD3.X UR9, URZ, UR5, URZ, UP1, !UPT ;  /* 0x000000053f097290 */ /* 0x000fe40008ffe43f */
[----:B------:R-:W-:Y:S02]  /*0120*/  UIADD3.X UR11, URZ, UR5, URZ, UP2, !UPT ;  /* 0x000000053f0b7290 */ /* 0x000fe400097fe43f */
[----:B------:R-:W-:Y:S02]  /*0130*/  UIADD3.X UR13, URZ, UR5, URZ, UP3, !UPT ;  /* 0x000000053f0d7290 */ /* 0x000fe40009ffe43f */
[----:B------:R-:W-:Y:S01]  /*0140*/  UIADD3.X UR5, URZ, UR5, URZ, UP4, !UPT ;  /* 0x000000053f057290 */ /* 0x000fe2000a7fe43f */
[----:B------:R0:W-:Y:S02]  /*0150*/  UTMACCTL.PF [UR6] ;  /* 0x00000000060079b9 */ /* 0x0001e40008040000 */
[----:B------:R0:W-:Y:S02]  /*0160*/  UTMACCTL.PF [UR8] ;  /* 0x00000000080079b9 */ /* 0x0001e40008040000 */
[----:B------:R0:W-:Y:S02]  /*0170*/  UTMACCTL.PF [UR10] ;  /* 0x000000000a0079b9 */ /* 0x0001e40008040000 */
[----:B------:R0:W-:Y:S02]  /*0180*/  UTMACCTL.PF [UR12] ;  /* 0x000000000c0079b9 */ /* 0x0001e40008040000 */
[----:B------:R0:W-:Y:S02]  /*0190*/  UTMACCTL.PF [UR4] ;  /* 0x00000000040079b9 */ /* 0x0001e40008040000 */
[----:B0-----:R-:W-:Y:S01]  /*01a0*/  NOP ;  /* 0x0000000000007918 */ /* 0x001fe20000000000 */
.L_x_442:
[----:B------:R-:W-:Y:S05]  /*01b0*/  BSYNC B0 ;  /* 0x0000000000007941 */ /* 0x000fea0003800000 */
.L_x_441:
        /* <DEDUP_REMOVED lines=41> */
.L_x_443:
        /* <DEDUP_REMOVED lines=22> */
.L_x_444:
        /* <DEDUP_REMOVED lines=18> */
.L_x_445:
        /* <DEDUP_REMOVED lines=22> */
.L_x_446:
        /* <DEDUP_REMOVED lines=22> */
.L_x_447:
[----:B------:R-:W-:Y:S01]  /*0990*/  PLOP3.LUT P0, PT, PT, PT, UP0, 0x80, 0x0 ;  /* 0x000000000000781c */ /* 0x000fe20003f0f008 */
[----:B------:R-:W-:Y:S01]  /*09a0*/  UMOV UR60, 0x1 ;  /* 0x00000001003c7882 */ /* 0x000fe20000000000 */
[----:B------:R-:W-:Y:S01]  /*09b0*/  NOP ;  /* 0x0000000000007918 */ /* 0x000fe20000000000 */
[----:B------:R-:W-:Y:S01]  /*09c0*/  USEL UR60, UR60, 0x2, !UP0 ;  /* 0x000000023c3c7887 */ /* 0x000fe2000c000000 */
[----:B------:R-:W-:Y:S01]  /*09d0*/  BSSY B7, `(.L_x_448) ;  /* 0x00025ba000077945 */ /* 0x000fe20003800000 */
[----:B012-4-:R-:W-:Y:S08]  /*09e0*/  BAR.SYNC.DEFER_BLOCKING 0x0 ;  /* 0x0000000000007b1d */ /* 0x017ff00000010000 */
[----:B------:R-:W-:Y:S05]  /*09f0*/  @!P0 BRA `(.L_x_449) ;  /* 0x000001f400a48947 */ /* 0x000fea0003800000 */
.L_x_450:
[----:B------:R-:W-:-:S08]  /*0a00*/  NOP ;  /* 0x0000000000007918 */ /* 0x000fd00000000000 */
[----:B------:R-:W0:Y:S02]  /*0a10*/  USETMAXREG.TRY_ALLOC.CTAPOOL UP0, 0xf0 ;  /* 0x000000f0000079c8 */ /* 0x000e240008000600 */
[----:B0-----:R-:W-:-:S13]  /*0a20*/  PLOP3.LUT P0, PT, PT, PT, UP0, 0x80, 0x0 ;  /* 0x000000000000781c */ /* 0x001fda0003f0f008 */
[----:B------:R-:W-:Y:S05]  /*0a30*/  @!P0 BRA `(.L_x_450) ;  /* 0xfffffffc00f08947 */ /* 0x000fea000383ffff */
[----:B------:R-:W0:Y:S08]  /*0a40*/  S2UR UR5, SR_CgaCtaId ;  /* 0x00000000000579c3 */ /* 0x000e300000008800 */
[----:B------:R-:W-:Y:S06]  /*0a50*/  BAR.ARV 0x8, 0x120 ;  /* 0x0204800000007b1d */ /* 0x000fec0000002000 */
[----:B------:R-:W-:-:S02]  /*0a60*/  UMOV UR4, 0x400 ;  /* 0x0000040000047882 */ /* 0x000fc40000000000 */
[----:B------:R-:W-:Y:S01]  /*0a70*/  BAR.SYNC.DEFER_BLOCKING 0x5, 0x120 ;  /* 0x0144800000007b1d */ /* 0x000fe20000010000 */
[----:B0-----:R-:W-:-:S06]  /*0a80*/  ULEA UR4, UR5, UR4, 0x18 ;  /* 0x0000000405047291 */ /* 0x001fcc000f8ec03f */
[----:B------:R-:W-:Y:S01]  /*0a90*/  IMAD.U32 R16, RZ, RZ, UR4 ;  /* 0x00000004ff107e24 */ /* 0x000fe2000f8e00ff */
[----:B------:R-:W-:-:S04]  /*0aa0*/  ULDC UR4, c[0x0][0xc14] ;  /* 0x0003050000047ab9 */ /* 0x000fc80000000800 */
[----:B------:R-:W0:Y:S01]  /*0ab0*/  LDS.128 R148, [R16+0x388d0] ;  /* 0x0388d00010947984 */ /* 0x000e220000000c00 */
[----:B------:R-:W-:Y:S06]  /*0ac0*/  BAR.ARV 0x4, 0x120 ;  /* 0x0104800000007b1d */ /* 0x000fec0000002000 */
[----:B0-----:R-:W-:-:S13]  /*0ad0*/  ISETP.GE.AND P0, PT, R151, UR4, PT ;  /* 0x0000000497007c0c */ /* 0x001fda000bf06270 */
[----:B------:R-:W-:Y:S05]  /*0ae0*/  @P0 BRA `(.L_x_451) ;  /* 0x0000025800a00947 */ /* 0x000fea0003800000 */
[----:B------:R-:W-:Y:S01]  /*0af0*/  VIADD R220, R4, 0xffffff80 ;  /* 0xffffff8004dc7836 */ /* 0x000fe20000000000 */
[----:B------:R-:W-:Y:S01]  /*0b00*/  R2UR UR4, R16 ;  /* 0x00000000100472ca */ /* 0x000fe200000e0000 */
[----:B------:R-:W-:Y:S01]  /*0b10*/  ULOP3.LUT UR5, UR60, 0x1, URZ, 0xfc, !UPT ;  /* 0x000000013c057892 */ /* 0x000fe2000f8efc3f */
[----:B------:R-:W-:Y:S01]  /*0b20*/  MOV R17, RZ ;  /* 0x000000ff00117202 */ /* 0x000fe20000000f00 */
[----:B------:R-:W-:Y:S01]  /*0b30*/  IMAD.MOV.U32 R219, RZ, RZ, RZ ;  /* 0x000000ffffdb7224 */ /* 0x000fe200078e00ff */
[----:B------:R-:W-:Y:S01]  /*0b40*/  SHF.R.S32.HI R3, RZ, 0x1f, R220 ;  /* 0x0000001fff037819 */ /* 0x000fe200000114dc */
[----:B------:R-:W-:Y:S02]  /*0b50*/  IMAD.MOV.U32 R222, RZ, RZ, RZ ;  /* 0x000000ffffde7224 */ /* 0x000fe400078e00ff */
[----:B------:R-:W-:Y:S01]  /*0b60*/  IMAD.MOV.U32 R221, RZ, RZ, RZ ;  /* 0x000000ffffdd7224 */ /* 0x000fe200078e00ff */
[CC--:B------:R-:W-:Y:S02]  /*0b70*/  LEA.HI R0, R3.reuse, R220.reuse, RZ, 0x7 ;  /* 0x000000dc03007211 */ /* 0x0c0fe400078f38ff */
[----:B------:R-:W-:-:S02]  /*0b80*/  LEA.HI R2, R3, R220, RZ, 0x4 ;  /* 0x000000dc03027211 */ /* 0x000fc400078f20ff */
[----:B------:R-:W-:Y:S01]  /*0b90*/  LOP3.LUT R5, R0, 0xffffff80, RZ, 0xc0, !PT ;  /* 0xffffff8000057812 */ /* 0x000fe200078ec0ff */
[----:B------:R-:W-:Y:S01]  /*0ba0*/  UIADD3 UR4, UR4, 0x14400, URZ ;  /* 0x0001440004047890 */ /* 0x000fe2000fffe03f */
[----:B------:R-:W-:Y:S02]  /*0bb0*/  LEA.HI R4, R3, R220, RZ, 0x5 ;  /* 0x000000dc03047211 */ /* 0x000fe400078f28ff */
[----:B------:R-:W-:Y:S01]  /*0bc0*/  SHF.R.S32.HI R7, RZ, 0x4, R2 ;  /* 0x00000004ff077819 */ /* 0x000fe20000011402 */
[----:B------:R-:W-:Y:S01]  /*0bd0*/  IMAD.IADD R11, R220, 0x1, -R5 ;  /* 0x00000001dc0b7824 */ /* 0x000fe200078e0a05 */
[----:B------:R-:W-:Y:S01]  /*0be0*/  SHF.R.S32.HI R10, RZ, 0x7, R0 ;  /* 0x00000007ff0a7819 */ /* 0x000fe20000011400 */
[----:B------:R-:W-:Y:S01]  /*0bf0*/  IMAD.SHL.U32 R4, R4, 0x20, RZ ;  /* 0x0000002004047824 */ /* 0x000fe200078e00ff */
[C---:B------:R-:W-:Y:S02]  /*0c00*/  LOP3.LUT R5, R2.reuse, 0x3fffff0, RZ, 0xc0, !PT ;  /* 0x03fffff002057812 */ /* 0x040fe400078ec0ff */
[----:B------:R-:W-:Y:S01]  /*0c10*/  SHF.R.S32.HI R6, RZ, 0x1f, R11 ;  /* 0x0000001fff067819 */ /* 0x000fe2000001140b */
[----:B------:R-:W-:Y:S01]  /*0c20*/  STL [R1+0x70], R11 ;  /* 0x0000700b01007387 */ /* 0x000fe20000100800 */
[----:B------:R-:W-:Y:S01]  /*0c30*/  LEA.HI R2, R2, R7, RZ, 0x1 ;  /* 0x0000000702027211 */ /* 0x000fe200078f08ff */
[----:B------:R-:W-:Y:S01]  /*0c40*/  IMAD.IADD R5, R220, 0x1, -R5 ;  /* 0x00000001dc057824 */ /* 0x000fe200078e0a05 */
[CC--:B------:R-:W-:Y:S01]  /*0c50*/  LEA.HI R8, R6.reuse, R11.reuse, RZ, 0x2 ;  /* 0x0000000b06087211 */ /* 0x0c0fe200078f10ff */
[----:B------:R-:W-:Y:S01]  /*0c60*/  STL [R1+0x94], R10 ;  /* 0x0000940a01007387 */ /* 0x000fe20000100800 */
[----:B------:R-:W-:-:S02]  /*0c70*/  LEA.HI R6, R6, R11, RZ, 0x5 ;  /* 0x0000000b06067211 */ /* 0x000fc400078f28ff */
[--C-:B------:R-:W-:Y:S02]  /*0c80*/  SHF.R.S32.HI R9, RZ, 0x2, R8.reuse ;  /* 0x00000002ff097819 */ /* 0x100fe40000011408 */
[----:B------:R-:W-:Y:S02]  /*0c90*/  SHF.R.S32.HI R8, RZ, 0x1f, R8 ;  /* 0x0000001fff087819 */ /* 0x000fe40000011408 */
[----:B------:R-:W-:Y:S02]  /*0ca0*/  LEA.HI R0, R0, R10, RZ, 0x1 ;  /* 0x0000000a00007211 */ /* 0x000fe400078f08ff */
[----:B------:R-:W-:Y:S02]  /*0cb0*/  LEA.HI R8, R8, R9, RZ, 0x3 ;  /* 0x0000000908087211 */ /* 0x000fe400078f18ff */
[----:B------:R-:W-:Y:S02]  /*0cc0*/  LOP3.LUT R2, R2, 0x1ffffffe, RZ, 0xc0, !PT ;  /* 0x1ffffffe02027812 */ /* 0x000fe400078ec0ff */
[----:B------:R-:W-:-:S02]  /*0cd0*/  LOP3.LUT R8, R8, 0xfffffff8, RZ, 0xc0, !PT ;  /* 0xfffffff808087812 */ /* 0x000fc400078ec0ff */
[----:B------:R-:W-:Y:S01]  /*0ce0*/  LOP3.LUT R4, R4, 0xfffffc00, RZ, 0xc0, !PT ;  /* 0xfffffc0004047812 */ /* 0x000fe200078ec0ff */
[----:B------:R-:W-:Y:S01]  /*0cf0*/  IMAD.IADD R2, R7, 0x1, -R2 ;  /* 0x0000000107027824 */ /* 0x000fe200078e0a02 */
[----:B------:R-:W-:Y:S01]  /*0d00*/  SHF.R.S32.HI R6, RZ, 0x5, R6 ;  /* 0x00000005ff067819 */ /* 0x000fe20000011406 */
[----:B------:R-:W-:Y:S01]  /*0d10*/  IMAD.IADD R9, R9, 0x1, -R8 ;  /* 0x0000000109097824 */ /* 0x000fe200078e0a08 */
[----:B------:R-:W-:Y:S01]  /*0d20*/  LOP3.LUT R0, R0, 0x3fffffe, RZ, 0xc0, !PT ;  /* 0x03fffffe00007812 */ /* 0x000fe200078ec0ff */
[----:B------:R-:W-:Y:S01]  /*0d30*/  IMAD R5, R5, 0x40, R4 ;  /* 0x0000004005057824 */ /* 0x000fe200078e0204 */
[CC--:B------:R-:W-:Y:S01]  /*0d40*/  LEA.HI R18, R3.reuse, R220.reuse, RZ, 0x3 ;  /* 0x000000dc03127211 */ /* 0x0c0fe200078f18ff */
[----:B------:R-:W-:Y:S01]  /*0d50*/  IMAD R9, R6, 0x10, R9 ;  /* 0x0000001006097824 */ /* 0x000fe200078e0209 */
[----:B------:R-:W-:Y:S01]  /*0d60*/  LEA.HI R3, R3, R220, RZ, 0x6 ;  /* 0x000000dc03037211 */ /* 0x000fe200078f30ff */
[----:B------:R-:W-:Y:S01]  /*0d70*/  IMAD.IADD R0, R10, 0x1, -R0 ;  /* 0x000000010a007824 */ /* 0x000fe200078e0a00 */
[----:B------:R-:W-:Y:S01]  /*0d80*/  LOP3.LUT R7, R18, 0xfffffff8, RZ, 0xc0, !PT ;  /* 0xfffffff812077812 */ /* 0x000fe200078ec0ff */
[----:B------:R-:W-:Y:S01]  /*0d90*/  IMAD R2, R2, 0x8, R5 ;  /* 0x0000000802027824 */ /* 0x000fe200078e0205 */
[----:B------:R-:W-:Y:S01]  /*0da0*/  SHF.R.S32.HI R18, RZ, 0x3, R18 ;  /* 0x00000003ff127819 */ /* 0x000fe20000011412 */
[----:B------:R-:W-:Y:S01]  /*0db0*/  IMAD.SHL.U32 R3, R3, 0x8, RZ ;  /* 0x0000000803037824 */ /* 0x000fe200078e00ff */
[----:B------:R-:W-:Y:S01]  /*0dc0*/  LEA R0, R0, R9, 0x6 ;  /* 0x0000000900007211 */ /* 0x000fe200078e30ff */
[----:B------:R-:W-:Y:S01]  /*0dd0*/  IMAD.IADD R220, R220, 0x1, -R7 ;  /* 0x00000001dcdc7824 */ /* 0x000fe200078e0a07 */
[----:B------:R0:W-:Y:S01]  /*0de0*/  STL [R1+0x9c], R2 ;  /* 0x00009c0201007387 */ /* 0x0001e20000100800 */
[----:B------:R-:W-:Y:S01]  /*0df0*/  VIADD R217, R18, 0x20 ;  /* 0x0000002012d97836 */ /* 0x000fe20000000000 */
[----:B------:R-:W-:Y:S01]  /*0e00*/  LOP3.LUT R234, R3, 0xfffffe00, RZ, 0xc0, !PT ;  /* 0xfffffe0003ea7812 */ /* 0x000fe200078ec0ff */
[----:B------:R-:W-:Y:S01]  /*0e10*/  IMAD.SHL.U32 R22, R220, 0x4, RZ ;  /* 0x00000004dc167824 */ /* 0x000fe200078e00ff */
[----:B------:R1:W-:Y:S01]  /*0e20*/  STL [R1+0x98], R0 ;  /* 0x0000980001007387 */ /* 0x0003e20000100800 */
[C---:B------:R-:W-:Y:S01]  /*0e30*/  VIADD R218, R18.reuse, 0x40 ;  /* 0x0000004012da7836 */ /* 0x040fe20000000000 */
[----:B------:R-:W-:Y:S01]  /*0e40*/  SHF.R.S32.HI R237, RZ, 0x1f, R217 ;  /* 0x0000001fffed7819 */ /* 0x000fe200000114d9 */
[----:B------:R-:W-:-:S02]  /*0e50*/  VIADD R6, R18, 0x60 ;  /* 0x0000006012067836 */ /* 0x000fc40000000000 */
[----:B------:R-:W-:Y:S01]  /*0e60*/  VIADD R214, R22, 0x40 ;  /* 0x0000004016d67836 */ /* 0x000fe20000000000 */
[----:B------:R-:W-:Y:S01]  /*0e70*/  SHF.R.S32.HI R3, RZ, 0x1f, R218 ;  /* 0x0000001fff037819 */ /* 0x000fe200000114da */
[----:B0-----:R-:W-:Y:S01]  /*0e80*/  IMAD.SHL.U32 R2, R6, 0x40, RZ ;  /* 0x0000004006027824 */ /* 0x001fe200078e00ff */
[----:B------:R-:W-:Y:S01]  /*0e90*/  SHF.R.S32.HI R4, RZ, 0x1f, R6 ;  /* 0x0000001fff047819 */ /* 0x000fe20000011406 */
[----:B------:R-:W-:Y:S01]  /*0ea0*/  IMAD.IADD R213, R22, 0x1, R214 ;  /* 0x0000000116d57824 */ /* 0x000fe200078e02d6 */
[----:B-1----:R-:W-:Y:S01]  /*0eb0*/  SHF.R.S32.HI R0, RZ, 0x1f, R217 ;  /* 0x0000001fff007819 */ /* 0x002fe200000114d9 */
[----:B------:R-:W-:Y:S01]  /*0ec0*/  IMAD.SHL.U32 R231, R18, 0x40, RZ ;  /* 0x0000004012e77824 */ /* 0x000fe200078e00ff */
[----:B------:R-:W-:Y:S01]  /*0ed0*/  LEA.HI R3, R3, R218, RZ, 0x3 ;  /* 0x000000da03037211 */ /* 0x000fe200078f18ff */
[----:B------:R-:W-:Y:S01]  /*0ee0*/  IMAD.SHL.U32 R226, R217, 0x40, RZ ;  /* 0x00000040d9e27824 */ /* 0x000fe200078e00ff */
[----:B------:R-:W-:Y:S01]  /*0ef0*/  LEA.HI R0, R0, R217, RZ, 0x3 ;  /* 0x000000d900007211 */ /* 0x000fe200078f18ff */
[----:B------:R-:W-:Y:S01]  /*0f00*/  IMAD.SHL.U32 R225, R218, 0x40, RZ ;  /* 0x00000040dae17824 */ /* 0x000fe200078e00ff */
[----:B------:R-:W-:Y:S01]  /*0f10*/  LOP3.LUT R5, R2, 0x1c0, RZ, 0xc0, !PT ;  /* 0x000001c002057812 */ /* 0x000fe200078ec0ff */
[----:B------:R-:W-:Y:S01]  /*0f20*/  IMAD.SHL.U32 R3, R3, 0x40, RZ ;  /* 0x0000004003037824 */ /* 0x000fe200078e00ff */
[----:B------:R-:W-:Y:S01]  /*0f30*/  SHF.R.S32.HI R2, RZ, 0x1f, R213 ;  /* 0x0000001fff027819 */ /* 0x000fe200000114d5 */
[----:B------:R-:W-:Y:S01]  /*0f40*/  IMAD.SHL.U32 R0, R0, 0x40, RZ ;  /* 0x0000004000007824 */ /* 0x000fe200078e00ff */
[----:B------:R-:W-:Y:S01]  /*0f50*/  LEA.HI R4, R4, R6, RZ, 0x3 ;  /* 0x0000000604047211 */ /* 0x000fe200078f18ff */
[----:B------:R0:W-:Y:S01]  /*0f60*/  STL [R1+0x74], R6 ;  /* 0x0000740601007387 */ /* 0x0001e20000100800 */
[----:B------:R-:W-:Y:S01]  /*0f70*/  LOP3.LUT R231, R231, 0x1c0, RZ, 0xc0, !PT ;  /* 0x000001c0e7e77812 */ /* 0x000fe200078ec0ff */
[----:B------:R-:W-:Y:S01]  /*0f80*/  IMAD.SHL.U32 R212, R220, 0x8, RZ ;  /* 0x00000008dcd47824 */ /* 0x000fe200078e00ff */
[----:B------:R-:W-:Y:S01]  /*0f90*/  LOP3.LUT R230, R0, 0xfffffe00, RZ, 0xc0, !PT ;  /* 0xfffffe0000e67812 */ /* 0x000fe200078ec0ff */
[----:B------:R-:W-:Y:S01]  /*0fa0*/  IMAD.SHL.U32 R4, R4, 0x40, RZ ;  /* 0x0000004004047824 */ /* 0x000fe200078e00ff */
[CC--:B------:R-:W-:Y:S01]  /*0fb0*/  LEA.HI R0, R2.reuse, R213.reuse, RZ, 0x6 ;  /* 0x000000d502007211 */ /* 0x0c0fe200078f30ff */
[----:B------:R1:W-:Y:S01]  /*0fc0*/  STL [R1+0x78], R5 ;  /* 0x0000780501007387 */ /* 0x0003e20000100800 */
[----:B------:R-:W-:Y:S01]  /*0fd0*/  LEA.HI R2, R2, R213, RZ, 0x3 ;  /* 0x000000d502027211 */ /* 0x000fe200078f18ff */
[----:B------:R-:W-:Y:S01]  /*0fe0*/  VIADD R215, R22, 0x20 ;  /* 0x0000002016d77836 */ /* 0x000fe20000000000 */
[----:B------:R-:W-:Y:S01]  /*0ff0*/  LOP3.LUT R226, R226, 0x1c0, RZ, 0xc0, !PT ;  /* 0x000001c0e2e27812 */ /* 0x000fe200078ec0ff */
[----:B------:R-:W-:Y:S01]  /*1000*/  IMAD.SHL.U32 R0, R0, 0x80, RZ ;  /* 0x0000008000007824 */ /* 0x000fe200078e00ff */
[----:B------:R-:W-:Y:S01]  /*1010*/  LOP3.LUT R225, R225, 0x1c0, RZ, 0xc0, !PT ;  /* 0x000001c0e1e17812 */ /* 0x000fe200078ec0ff */
[----:B------:R-:W-:Y:S01]  /*1020*/  VIADD R216, R22, 0x60 ;  /* 0x0000006016d87836 */ /* 0x000fe20000000000 */
[----:B------:R-:W-:Y:S01]  /*1030*/  LOP3.LUT R228, R3, 0xfffffe00, RZ, 0xc0, !PT ;  /* 0xfffffe0003e47812 */ /* 0x000fe200078ec0ff */
[C---:B------:R-:W-:Y:S01]  /*1040*/  VIADD R224, R212.reuse, 0x80 ;  /* 0x00000080d4e07836 */ /* 0x040fe20000000000 */
[----:B------:R-:W-:Y:S01]  /*1050*/  SHF.R.U32.HI R232, RZ, 0x3, R231 ;  /* 0x00000003ffe87819 */ /* 0x000fe200000116e7 */
[----:B------:R-:W-:Y:S01]  /*1060*/  VIADD R223, R212, 0xc0 ;  /* 0x000000c0d4df7836 */ /* 0x000fe20000000000 */
[----:B------:R-:W-:-:S02]  /*1070*/  LOP3.LUT R3, R231, 0x38, R2, 0xf8, !PT ;  /* 0x00000038e7037812 */ /* 0x000fc400078ef802 */
[----:B------:R-:W-:Y:S02]  /*1080*/  LOP3.LUT R7, R4, 0xfffffe00, RZ, 0xc0, !PT ;  /* 0xfffffe0004077812 */ /* 0x000fe400078ec0ff */
[--C-:B------:R-:W-:Y:S02]  /*1090*/  LOP3.LUT R4, R226, 0x38, R2.reuse, 0xf8, !PT ;  /* 0x00000038e2047812 */ /* 0x100fe400078ef802 */
[--C-:B0-----:R-:W-:Y:S02]  /*10a0*/  LOP3.LUT R6, R225, 0x38, R2.reuse, 0xf8, !PT ;  /* 0x00000038e1067812 */ /* 0x101fe400078ef802 */
[----:B------:R-:W-:Y:S02]  /*10b0*/  SHF.R.U32.HI R8, RZ, 0x3, R5 ;  /* 0x00000003ff087819 */ /* 0x000fe40000011605 */
[----:B------:R-:W-:Y:S02]  /*10c0*/  LOP3.LUT R2, R5, 0x38, R2, 0xf8, !PT ;  /* 0x0000003805027812 */ /* 0x000fe400078ef802 */
[----:B-1----:R-:W-:Y:S01]  /*10d0*/  LOP3.LUT R5, R0, 0xffffe000, RZ, 0xc0, !PT ;  /* 0xffffe00000057812 */ /* 0x002fe200078ec0ff */
[----:B------:R-:W-:Y:S01]  /*10e0*/  IMAD.U32 R0, RZ, RZ, UR5 ;  /* 0x00000005ff007e24 */ /* 0x000fe2000f8e00ff */
[----:B------:R-:W-:Y:S01]  /*10f0*/  LOP3.LUT R3, R3, R232, RZ, 0x3c, !PT ;  /* 0x000000e803037212 */ /* 0x000fe200078e3cff */
[----:B------:R-:W-:Y:S01]  /*1100*/  IMAD.U32 R0, RZ, RZ, UR4 ;  /* 0x00000004ff007e24 */ /* 0x000fe2000f8e00ff */
[----:B------:R-:W-:Y:S01]  /*1110*/  SHF.R.U32.HI R229, RZ, 0x3, R226 ;  /* 0x00000003ffe57819 */ /* 0x000fe200000116e2 */
[----:B------:R-:W-:Y:S01]  /*1120*/  STL [R1+0x7c], R8 ;  /* 0x00007c0801007387 */ /* 0x000fe20000100800 */
[----:B------:R-:W-:-:S02]  /*1130*/  SHF.R.U32.HI R227, RZ, 0x3, R225 ;  /* 0x00000003ffe37819 */ /* 0x000fc400000116e1 */
[----:B------:R-:W-:Y:S01]  /*1140*/  IADD3 R3, R3, R5, R234 ;  /* 0x0000000503037210 */ /* 0x000fe20007ffe0ea */
[----:B------:R-:W-:Y:S01]  /*1150*/  STL [R1+0x80], R7 ;  /* 0x0000800701007387 */ /* 0x000fe20000100800 */
[----:B------:R-:W-:Y:S02]  /*1160*/  LOP3.LUT R4, R4, R229, RZ, 0x3c, !PT ;  /* 0x000000e504047212 */ /* 0x000fe400078e3cff */
[----:B------:R-:W-:Y:S01]  /*1170*/  LOP3.LUT R2, R2, R8, RZ, 0x3c, !PT ;  /* 0x0000000802027212 */ /* 0x000fe200078e3cff */
[----:B------:R-:W-:Y:S01]  /*1180*/  STL [R1+0x64], RZ ;  /* 0x000064ff01007387 */ /* 0x000fe20000100800 */
[----:B------:R-:W-:Y:S02]  /*1190*/  LOP3.LUT R6, R6, R227, RZ, 0x3c, !PT ;  /* 0x000000e306067212 */ /* 0x000fe400078e3cff */
[-C--:B------:R-:W-:Y:S01]  /*11a0*/  IADD3 R4, R4, R5.reuse, R230 ;  /* 0x0000000504047210 */ /* 0x080fe20007ffe0e6 */
[----:B------:R0:W-:Y:S01]  /*11b0*/  STL [R1+0x6c], R0 ;  /* 0x00006c0001007387 */ /* 0x0001e20000100800 */
[----:B------:R-:W-:-:S02]  /*11c0*/  IADD3 R2, R2, R5, R7 ;  /* 0x0000000502027210 */ /* 0x000fc40007ffe007 */
[----:B------:R-:W-:Y:S02]  /*11d0*/  IADD3 R6, R6, R5, R228 ;  /* 0x0000000506067210 */ /* 0x000fe40007ffe0e4 */
[----:B------:R-:W-:Y:S02]  /*11e0*/  LEA R4, R4, UR4, 0x1 ;  /* 0x0000000404047c11 */ /* 0x000fe4000f8e08ff */
[----:B------:R-:W-:Y:S02]  /*11f0*/  LOP3.LUT R235, R231, 0x38, R212, 0xf8, !PT ;  /* 0x00000038e7eb7812 */ /* 0x000fe400078ef8d4 */
[----:B------:R-:W-:Y:S02]  /*1200*/  SHF.R.S32.HI R236, RZ, 0x1f, R218 ;  /* 0x0000001fffec7819 */ /* 0x000fe400000114da */
[----:B0-----:R-:W-:Y:S02]  /*1210*/  LEA R0, R3, UR4, 0x1 ;  /* 0x0000000403007c11 */ /* 0x001fe4000f8e08ff */
[----:B------:R-:W-:-:S02]  /*1220*/  LEA R3, R6, UR4, 0x1 ;  /* 0x0000000406037c11 */ /* 0x000fc4000f8e08ff */
[----:B------:R-:W-:Y:S01]  /*1230*/  LOP3.LUT R235, R234, R235, R232, 0xf6, !PT ;  /* 0x000000ebeaeb7212 */ /* 0x000fe200078ef6e8 */
[----:B------:R0:W-:Y:S04]  /*1240*/  STL [R1+0x90], R0 ;  /* 0x0000900001007387 */ /* 0x0001e80000100800 */
[----:B------:R1:W-:Y:S01]  /*1250*/  STL [R1+0x8c], R4 ;  /* 0x00008c0401007387 */ /* 0x0003e20000100800 */
[----:B0-----:R-:W-:-:S05]  /*1260*/  LEA R0, R2, UR4, 0x1 ;  /* 0x0000000402007c11 */ /* 0x001fca000f8e08ff */
[----:B------:R1:W-:Y:S04]  /*1270*/  STL [R1+0x84], R0 ;  /* 0x0000840001007387 */ /* 0x0003e80000100800 */
[----:B------:R1:W-:Y:S02]  /*1280*/  STL [R1+0x88], R3 ;  /* 0x0000880301007387 */ /* 0x0003e40000100800 */
.L_x_682:
[----:B01----:R-:W0:Y:S01]  /*1290*/  LDC.64 R2, c[0x0][0xc60] ;  /* 0x00031800ff027b82 */ /* 0x003e220000000a00 */
[----:B------:R-:W-:Y:S01]  /*12a0*/  ULDC.64 UR10, c[0x0][0x208] ;  /* 0x00008200000a7ab9 */ /* 0x000fe20000000a00 */
[----:B------:R-:W-:Y:S01]  /*12b0*/  ULDC.64 UR4, c[0x0][0xa28] ;  /* 0x00028a0000047ab9 */ /* 0x000fe20000000a00 */
[----:B------:R-:W-:Y:S01]  /*12c0*/  ULDC.64 UR8, c[0x0][0xa18] ;  /* 0x0002860000087ab9 */ /* 0x000fe20000000a00 */
[----:B------:R-:W-:Y:S01]  /*12d0*/  ULDC.64 UR6, c[0x0][0xa08] ;  /* 0x0002820000067ab9 */ /* 0x000fe20000000a00 */
[----:B0-----:R-:W-:-:S05]  /*12e0*/  IMAD.WIDE R2, R151, 0x4, R2 ;  /* 0x0000000497027825 */ /* 0x001fca00078e0202 */
[----:B--2345:R-:W2:Y:S01]  /*12f0*/  LDG.E R8, desc[UR10][R2.64] ;  /* 0x0000000a02087981 */ /* 0x03cea2000c1e1900 */
[----:B------:R-:W-:Y:S01]  /*1300*/  ISETP.NE.U32.AND P2, PT, RZ, UR4, PT ;  /* 0x00000004ff007c0c */ /* 0x000fe2000bf45070 */
[----:B------:R-:W-:Y:S01]  /*1310*/  IMAD.MOV.U32 R26, RZ, RZ, RZ ;  /* 0x000000ffff1a7224 */ /* 0x000fe200078e00ff */
[----:B------:R-:W-:Y:S02]  /*1320*/  ISETP.NE.U32.AND P1, PT, RZ, UR8, PT ;  /* 0x00000008ff007c0c */ /* 0x000fe4000bf25070 */
[----:B------:R-:W-:Y:S02]  /*1330*/  ISETP.NE.AND.EX P2, PT, RZ, UR5, PT, P2 ;  /* 0x00000005ff007c0c */ /* 0x000fe4000bf45320 */
[----:B------:R-:W-:Y:S02]  /*1340*/  ISETP.NE.AND.EX P1, PT, RZ, UR9, PT, P1 ;  /* 0x00000009ff007c0c */ /* 0x000fe4000bf25310 */
[----:B------:R-:W-:-:S04]  /*1350*/  ISETP.NE.U32.AND P0, PT, RZ, UR6, PT ;  /* 0x00000006ff007c0c */ /* 0x000fc8000bf05070 */
[----:B------:R-:W-:Y:S02]  /*1360*/  ISETP.NE.AND.EX P0, PT, RZ, UR7, PT, P0 ;  /* 0x00000007ff007c0c */ /* 0x000fe4000bf05300 */
[----:B--2---:R-:W-:Y:S01]  /*1370*/  SHF.R.S32.HI R0, RZ, 0x1f, R8 ;  /* 0x0000001fff007819 */ /* 0x004fe20000011408 */
[----:B------:R0:W-:Y:S02]  /*1380*/  STL [R1+0x1c], R8 ;  /* 0x00001c0801007387 */ /* 0x0001e40000100800 */
[C---:B------:R-:W-:Y:S01]  /*1390*/  @P2 LEA R2, P3, R8.reuse, UR4, 0x2 ;  /* 0x0000000408022c11 */ /* 0x040fe2000f8610ff */
[----:B------:R-:W-:Y:S01]  /*13a0*/  ULDC UR4, c[0x0][0x288] ;  /* 0x0000a20000047ab9 */ /* 0x000fe20000000800 */
[C-C-:B------:R-:W-:Y:S01]  /*13b0*/  SHF.L.U64.HI R29, R8.reuse, 0x2, R0.reuse ;  /* 0x00000002081d7819 */ /* 0x140fe20000010200 */
[----:B------:R0:W-:Y:S01]  /*13c0*/  STL [R1+0x68], R149 ;  /* 0x0000689501007387 */ /* 0x0001e20000100800 */
[C---:B------:R-:W-:Y:S01]  /*13d0*/  @P2 LEA.HI.X R3, R8.reuse, UR5, R0, 0x2, P3 ;  /* 0x0000000508032c11 */ /* 0x040fe200098f1400 */
[----:B------:R-:W-:-:S02]  /*13e0*/  IMAD.SHL.U32 R28, R8, 0x4, RZ ;  /* 0x00000004081c7824 */ /* 0x000fc400078e00ff */
[----:B------:R0:W-:Y:S01]  /*13f0*/  STL [R1+0x60], R150 ;  /* 0x0000609601007387 */ /* 0x0001e20000100800 */
[----:B------:R-:W-:Y:S02]  /*1400*/  IMAD.MOV.U32 R0, RZ, RZ, RZ ;  /* 0x000000ffff007224 */ /* 0x000fe400078e00ff */
[----:B------:R-:W-:Y:S01]  /*1410*/  IMAD.U32 R151, RZ, RZ, UR4 ;  /* 0x00000004ff977e24 */ /* 0x000fe2000f8e00ff */
[----:B------:R-:W-:Y:S01]  /*1420*/  ULDC.64 UR4, c[0x0][0x3f8] ;  /* 0x0000fe0000047ab9 */ /* 0x000fe20000000a00 */
[C---:B------:R-:W-:Y:S01]  /*1430*/  IADD3 R6, P4, R28.reuse, UR6, RZ ;  /* 0x000000061c067c10 */ /* 0x040fe2000ff9e0ff */
[----:B------:R-:W-:Y:S01]  /*1440*/  UISETP.NE.U32.AND UP0, UPT, UR4, URZ, UPT ;  /* 0x0000003f0400728c */ /* 0x000fe2000bf05070 */
[----:B------:R0:W5:Y:S01]  /*1450*/  @P2 LDG.E R0, desc[UR10][R2.64] ;  /* 0x0000000a02002981 */ /* 0x000162000c1e1900 */
[----:B------:R-:W-:Y:S01]  /*1460*/  @P1 IADD3 R4, P2, R28, UR8, RZ ;  /* 0x000000081c041c10 */ /* 0x000fe2000ff5e0ff */
[----:B------:R-:W-:Y:S01]  /*1470*/  ULDC UR4, c[0x0][0x404] ;  /* 0x0001010000047ab9 */ /* 0x000fe20000000800 */
[----:B------:R-:W-:Y:S01]  /*1480*/  UISETP.NE.AND.EX UP0, UPT, UR5, URZ, UPT, UP0 ;  /* 0x0000003f0500728c */ /* 0x000fe2000bf05300 */
[C---:B------:R-:W-:Y:S01]  /*1490*/  IADD3.X R7, R29.reuse, UR7, RZ, P4, !PT ;  /* 0x000000071d077c10 */ /* 0x040fe2000a7fe4ff */
[----:B------:R-:W-:Y:S01]  /*14a0*/  ULDC.64 UR6, c[0x0][0xa20] ;  /* 0x0002880000067ab9 */ /* 0x000fe20000000a00 */
[----:B------:R-:W-:Y:S01]  /*14b0*/  @P1 IADD3.X R5, R29, UR9, RZ, P2, !PT ;  /* 0x000000091d051c10 */ /* 0x000fe200097fe4ff */
[----:B------:R-:W-:Y:S01]  /*14c0*/  USEL UR4, UR4, 0x1, UP0 ;  /* 0x0000000104047887 */ /* 0x000fe20008000000 */
[----:B------:R-:W-:Y:S01]  /*14d0*/  ISETP.NE.U32.AND P2, PT, RZ, UR6, PT ;  /* 0x00000006ff007c0c */ /* 0x000fe2000bf45070 */
[----:B------:R-:W-:Y:S01]  /*14e0*/  ULDC UR5, c[0x0][0x2e0] ;  /* 0x0000b80000057ab9 */ /* 0x000fe20000000800 */
[----:B------:R0:W5:Y:S01]  /*14f0*/  @P0 LDG.E R26, desc[UR10][R6.64] ;  /* 0x0000000a061a0981 */ /* 0x000162000c1e1900 */
[----:B------:R-:W-:Y:S01]  /*1500*/  UIMAD UR4, UR4, UR5, URZ ;  /* 0x00000005040472a4 */ /* 0x000fe2000f8e023f */
[----:B------:R-:W-:-:S02]  /*1510*/  ISETP.NE.AND.EX P2, PT, RZ, UR7, PT, P2 ;  /* 0x00000007ff007c0c */ /* 0x000fc4000bf45320 */
[----:B------:R0:W5:Y:S01]  /*1520*/  @P1 LDG.E R151, desc[UR10][R4.64] ;  /* 0x0000000a04971981 */ /* 0x000162000c1e1900 */
[----:B------:R-:W-:Y:S01]  /*1530*/  ULDC UR5, c[0x0][0x338] ;  /* 0x0000ce0000057ab9 */ /* 0x000fe20000000800 */
[----:B------:R-:W-:Y:S01]  /*1540*/  MOV R25, R8 ;  /* 0x0000000800197202 */ /* 0x000fe20000000f00 */
[----:B------:R-:W-:Y:S08]  /*1550*/  @P1 BRA `(.L_x_452) ;  /* 0x0000000000281947 */ /* 0x000ff00003800000 */
[----:B------:R-:W-:Y:S02]  /*1560*/  ULDC.64 UR8, c[0x0][0xa00] ;  /* 0x0002800000087ab9 */ /* 0x000fe40000000a00 */
[----:B------:R-:W-:-:S04]  /*1570*/  ISETP.NE.U32.AND P1, PT, RZ, UR8, PT ;  /* 0x00000008ff007c0c */ /* 0x000fc8000bf25070 */
[----:B------:R-:W-:-:S13]  /*1580*/  ISETP.NE.AND.EX P1, PT, RZ, UR9, PT, P1 ;  /* 0x00000009ff007c0c */ /* 0x000fda000bf25310 */
[----:B------:R-:W-:Y:S05]  /*1590*/  @!P1 BRA `(.L_x_452) ;  /* 0x0000000000189947 */ /* 0x000fea0003800000 */
[----:B0-----:R-:W0:Y:S01]  /*15a0*/  LDC.64 R2, c[0x0][0xa00] ;  /* 0x00028000ff027b82 */ /* 0x001e220000000a00 */
[----:B------:R-:W-:Y:S01]  /*15b0*/  ULDC.64 UR8, c[0x0][0x208] ;  /* 0x0000820000087ab9 */ /* 0x000fe20000000a00 */
[----:B0-----:R-:W-:-:S05]  /*15c0*/  IMAD.WIDE R2, R25, 0x4, R2 ;  /* 0x0000000419027825 */ /* 0x001fca00078e0202 */
[----:B-----5:R-:W2:Y:S04]  /*15d0*/  LDG.E R151, desc[UR8][R2.64] ;  /* 0x0000000802977981 */ /* 0x020ea8000c1e1900 */
[----:B------:R-:W2:Y:S02]  /*15e0*/  LDG.E R4, desc[UR8][R2.64+0x4] ;  /* 0x0000040802047981 */ /* 0x000ea4000c1e1900 */
[----:B--2---:R-:W-:-:S07]  /*15f0*/  IMAD.IADD R151, R4, 0x1, -R151 ;  /* 0x0000000104977824 */ /* 0x004fce00078e0a97 */
.L_x_452:
[----:B0-----:R-:W-:Y:S02]  /*1600*/  IMAD.U32 R2, RZ, RZ, UR5 ;  /* 0x00000005ff027e24 */ /* 0x001fe4000f8e00ff */
[----:B------:R-:W-:Y:S01]  /*1610*/  IMAD.U32 R27, RZ, RZ, UR4 ;  /* 0x00000004ff1b7e24 */ /* 0x000fe2000f8e00ff */
[----:B------:R-:W-:Y:S06]  /*1620*/  @!P2 BRA `(.L_x_453) ;  /* 0x000000000014a947 */ /* 0x000fec0003800000 */
[----:B------:R-:W-:Y:S01]  /*1630*/  IADD3 R4, P0, R28, UR6, RZ ;  /* 0x000000061c047c10 */ /* 0x000fe2000ff1e0ff */
[----:B------:R-:W-:-:S03]  /*1640*/  ULDC.64 UR4, c[0x0][0x208] ;  /* 0x0000820000047ab9 */ /* 0x000fc60000000a00 */
[----:B------:R-:W-:-:S05]  /*1650*/  IADD3.X R5, R29, UR7, RZ, P0, !PT ;  /* 0x000000071d057c10 */ /* 0x000fca00087fe4ff */
[----:B------:R0:W5:Y:S01]  /*1660*/  LDG.E R27, desc[UR4][R4.64] ;  /* 0x00000004041b7981 */ /* 0x000162000c1e1900 */
[----:B------:R-:W-:Y:S05]  /*1670*/  BRA `(.L_x_454) ;  /* 0x0000000000147947 */ /* 0x000fea0003800000 */
.L_x_453:
[----:B------:R-:W-:Y:S05]  /*1680*/  @!P0 BRA `(.L_x_454) ;  /* 0x0000000000108947 */ /* 0x000fea0003800000 */
[----:B------:R-:W-:Y:S02]  /*1690*/  ULDC.64 UR4, c[0x0][0x208] ;  /* 0x0000820000047ab9 */ /* 0x000fe40000000a00 */
[----:B------:R-:W2:Y:S04]  /*16a0*/  LDG.E R4, desc[UR4][R6.64] ;  /* 0x0000000406047981 */ /* 0x000ea8000c1e1900 */
[----:B------:R-:W2:Y:S02]  /*16b0*/  LDG.E R27, desc[UR4][R6.64+0x4] ;  /* 0x00000404061b7981 */ /* 0x000ea4000c1e1900 */
[----:B--2---:R-:W-:-:S07]  /*16c0*/  IMAD.IADD R27, R27, 0x1, -R4 ;  /* 0x000000011b1b7824 */ /* 0x004fce00078e0a04 */
.L_x_454:
[----:B------:R-:W-:Y:S01]  /*16d0*/  ULDC.64 UR4, c[0x0][0xa10] ;  /* 0x0002840000047ab9 */ /* 0x000fe20000000a00 */
[----:B------:R-:W-:Y:S01]  /*16e0*/  ULDC.64 UR6, c[0x0][0x208] ;  /* 0x0000820000067ab9 */ /* 0x000fe20000000a00 */
[----:B------:R-:W-:-:S04]  /*16f0*/  ISETP.NE.U32.AND P0, PT, RZ, UR4, PT ;  /* 0x00000004ff007c0c */ /* 0x000fc8000bf05070 */
[----:B------:R-:W-:Y:S01]  /*1700*/  ISETP.NE.AND.EX P0, PT, RZ, UR5, PT, P0 ;  /* 0x00000005ff007c0c */ /* 0x000fe2000bf05300 */
[----:B-----5:R-:W-:Y:S01]  /*1710*/  IMAD.IADD R9, R27, 0x1, -R0 ;  /* 0x000000011b097824 */ /* 0x020fe200078e0a00 */
[----:B------:R-:W-:-:S11]  /*1720*/  ULDC.64 UR4, c[0x0][0xa30] ;  /* 0x00028c0000047ab9 */ /* 0x000fd60000000a00 */
[----:B0-----:R-:W0:Y:S02]  /*1730*/  @P0 LDC.64 R4, c[0x0][0xa10] ;  /* 0x00028400ff040b82 */ /* 0x001e240000000a00 */
[----:B0-----:R-:W-:-:S05]  /*1740*/  @P0 IMAD.WIDE R4, R25, 0x4, R4 ;  /* 0x0000000419040825 */ /* 0x001fca00078e0204 */
[----:B------:R-:W2:Y:S04]  /*1750*/  @P0 LDG.E R3, desc[UR6][R4.64] ;  /* 0x0000000604030981 */ /* 0x000ea8000c1e1900 */
[----:B------:R-:W2:Y:S01]  /*1760*/  @P0 LDG.E R8, desc[UR6][R4.64+0x4] ;  /* 0x0000040604080981 */ /* 0x000ea2000c1e1900 */
[----:B------:R-:W-:Y:S01]  /*1770*/  IMAD.MOV R120, RZ, RZ, -R9 ;  /* 0x000000ffff787224 */ /* 0x000fe200078e0a09 */
[----:B------:R-:W-:Y:S01]  /*1780*/  ISETP.NE.U32.AND P1, PT, RZ, UR4, PT ;  /* 0x00000004ff007c0c */ /* 0x000fe2000bf25070 */
[----:B------:R-:W-:-:S03]  /*1790*/  IMAD.MOV.U32 R146, RZ, RZ, R27 ;  /* 0x000000ffff927224 */ /* 0x000fc600078e001b */
[----:B------:R-:W-:Y:S02]  /*17a0*/  VIMNMX R120, RZ, R120, !PT ;  /* 0x00000078ff787248 */ /* 0x000fe40007fe0100 */
[----:B------:R-:W-:-:S13]  /*17b0*/  ISETP.NE.AND.EX P1, PT, RZ, UR5, PT, P1 ;  /* 0x00000005ff007c0c */ /* 0x000fda000bf25310 */
[----:B------:R-:W-:-:S04]  /*17c0*/  @P1 IADD3 R6, P2, R28, UR4, RZ ;  /* 0x000000041c061c10 */ /* 0x000fc8000ff5e0ff */
[----:B------:R-:W-:Y:S02]  /*17d0*/  @P1 IADD3.X R7, R29, UR5, RZ, P2, !PT ;  /* 0x000000051d071c10 */ /* 0x000fe400097fe4ff */
[----:B------:R-:W-:-:S03]  /*17e0*/  PLOP3.LUT P2, PT, PT, PT, PT, 0x80, 0x0 ;  /* 0x000000000000781c */ /* 0x000fc60003f4f070 */
[----:B------:R0:W5:Y:S01]  /*17f0*/  @P1 LDG.E R146, desc[UR6][R6.64] ;  /* 0x0000000606921981 */ /* 0x000162000c1e1900 */
[----:B--2---:R-:W-:-:S04]  /*1800*/  @P0 IMAD.IADD R2, R8, 0x1, -R3 ;  /* 0x0000000108020824 */ /* 0x004fc800078e0a03 */
[----:B------:R-:W-:-:S04]  /*1810*/  IMAD.IADD R148, R9, 0x1, R2 ;  /* 0x0000000109947824 */ /* 0x000fc800078e0202 */
[----:B------:R-:W-:-:S04]  /*1820*/  VIADD R0, R148, 0x4f ;  /* 0x0000004f94007836 */ /* 0x000fc80000000000 */
[----:B------:R-:W-:-:S05]  /*1830*/  IMAD.HI R0, R0, 0x66666667, RZ ;  /* 0x6666666700007827 */ /* 0x000fca00078e02ff */
[----:B------:R-:W-:-:S04]  /*1840*/  SHF.R.U32.HI R3, RZ, 0x1f, R0 ;  /* 0x0000001fff037819 */ /* 0x000fc80000011600 */
[----:B------:R-:W-:-:S05]  /*1850*/  LEA.HI.SX32 R180, R0, R3, 0x1b ;  /* 0x0000000300b47211 */ /* 0x000fca00078fdaff */
[----:B------:R-:W-:-:S05]  /*1860*/  IMAD R3, R180, 0x50, -R9 ;  /* 0x00000050b4037824 */ /* 0x000fca00078e0a09 */
[----:B------:R-:W-:-:S04]  /*1870*/  VIMNMX R3, R3, R2, PT ;  /* 0x0000000203037248 */ /* 0x000fc80003fe0100 */
[----:B------:R-:W-:Y:S01]  /*1880*/  ISETP.GT.AND P0, PT, R3, R120, PT ;  /* 0x000000780300720c */ /* 0x000fe20003f04270 */
[----:B------:R-:W-:-:S05]  /*1890*/  IMAD.WIDE.U32 R120, R120, -0x33333333, RZ ;  /* 0xcccccccd78787825 */ /* 0x000fca00078e00ff */
[----:B------:R-:W-:-:S05]  /*18a0*/  SHF.R.U32.HI R120, RZ, 0x6, R121 ;  /* 0x00000006ff787819 */ /* 0x000fca0000011679 */
[----:B------:R-:W-:Y:S02]  /*18b0*/  IMAD.MOV.U32 R24, RZ, RZ, R120 ;  /* 0x000000ffff187224 */ /* 0x000fe400078e0078 */
[----:B------:R-:W-:-:S04]  /*18c0*/  @P0 VIADD R0, R3, 0x4f ;  /* 0x0000004f03000836 */ /* 0x000fc80000000000 */
[----:B------:R-:W-:-:S05]  /*18d0*/  @P0 IMAD.HI R0, R0, 0x66666667, RZ ;  /* 0x6666666700000827 */ /* 0x000fca00078e02ff */
[----:B------:R-:W-:-:S04]  /*18e0*/  @P0 SHF.R.U32.HI R3, RZ, 0x1f, R0 ;  /* 0x0000001fff030819 */ /* 0x000fc80000011600 */
[----:B------:R-:W-:-:S04]  /*18f0*/  @P0 LEA.HI.SX32 R24, R0, R3, 0x1b ;  /* 0x0000000300180211 */ /* 0x000fc800078fdaff */
[----:B------:R-:W-:-:S13]  /*1900*/  ISETP.GT.AND P0, PT, R24, R120, PT ;  /* 0x000000781800720c */ /* 0x000fda0003f04270 */
[----:B0-----:R-:W-:Y:S05]  /*1910*/  @!P0 BRA `(.L_x_455) ;  /* 0x0000009400408947 */ /* 0x001fea0003800000 */
[----:B------:R-:W-:Y:S01]  /*1920*/  VIADD R0, R16, 0x24400 ;  /* 0x0002440010007836 */ /* 0x000fe20000000000 */
[----:B------:R-:W-:Y:S04]  /*1930*/  BSSY B6, `(.L_x_456) ;  /* 0x0000013000067945 */ /* 0x000fe80003800000 */
[----:B------:R-:W-:-:S13]  /*1940*/  LOP3.LUT P0, RZ, R0, 0x3ff, RZ, 0xc0, !PT ;  /* 0x000003ff00ff7812 */ /* 0x000fda000780c0ff */
[----:B------:R-:W-:Y:S05]  /*1950*/  @!P0 BRA `(.L_x_457) ;  /* 0x0000000000408947 */ /* 0x000fea0003800000 */
[----:B------:R-:W-:Y:S01]  /*1960*/  MOV R0, 0x0 ;  /* 0x0000000000007802 */ /* 0x000fe20000000f00 */
[----:B------:R-:W-:Y:S01]  /*1970*/  ULDC.64 UR4, c[0x4][0x1b8] ;  /* 0x01006e0000047ab9 */ /* 0x000fe20000000a00 */
[----:B------:R-:W-:Y:S01]  /*1980*/  ULDC.64 UR6, c[0x4][0x128] ;  /* 0x01004a0000067ab9 */ /* 0x000fe20000000a00 */
[----:B------:R-:W-:Y:S01]  /*1990*/  IMAD.U32 R4, RZ, RZ, UR4 ;  /* 0x00000004ff047e24 */ /* 0x000fe2000f8e00ff */
[----:B------:R0:W1:Y:S01]  /*19a0*/  LDC.64 R14, c[0x4][R0] ;  /* 0x01000000000e7b82 */ /* 0x0000620000000a00 */
[----:B------:R-:W-:Y:S01]  /*19b0*/  MOV R5, UR5 ;  /* 0x0000000500057c02 */ /* 0x000fe20008000f00 */
[----:B------:R-:W-:Y:S01]  /*19c0*/  ULDC.64 UR4, c[0x4][0x1c0] ;  /* 0x0100700000047ab9 */ /* 0x000fe20000000a00 */
        /* <DEDUP_REMOVED lines=8> */
[----:B-1---5:R-:W-:Y:S05]  /*1a50*/  CALL.ABS.NOINC R14 ;  /* 0x000000000e007343 */ /* 0x022fea0003c00000 */
.L_x_457:
[----:B------:R-:W-:Y:S05]  /*1a60*/  BSYNC B6 ;  /* 0x0000000000067941 */ /* 0x000fea0003800000 */
.L_x_456:
        /* <DEDUP_REMOVED lines=9> */
[----:B------:R-:W-:Y:S01]  /*1b00*/  IMAD.U32 R5, RZ, RZ, UR5 ;  /* 0x00000005ff057e24 */ /* 0x000fe2000f8e00ff */
[----:B------:R-:W-:Y:S01]  /*1b10*/  ULDC.64 UR4, c[0x4][0x1c0] ;  /* 0x0100700000047ab9 */ /* 0x000fe20000000a00 */
[----:B------:R-:W-:Y:S01]  /*1b20*/  IMAD.U32 R10, RZ, RZ, UR6 ;  /* 0x00000006ff0a7e24 */ /* 0x000fe2000f8e00ff */
[----:B------:R-:W-:Y:S01]  /*1b30*/  MOV R8, 0x70 ;  /* 0x0000007000087802 */ /* 0x000fe20000000f00 */
[----:B------:R-:W-:Y:S02]  /*1b40*/  IMAD.U32 R6, RZ, RZ, UR4 ;  /* 0x00000004ff067e24 */ /* 0x000fe4000f8e00ff */
[----:B------:R-:W-:-:S02]  /*1b50*/  IMAD.U32 R7, RZ, RZ, UR5 ;  /* 0x00000005ff077e24 */ /* 0x000fc4000f8e00ff */
[----:B------:R-:W-:Y:S02]  /*1b60*/  IMAD.U32 R11, RZ, RZ, UR7 ;  /* 0x00000007ff0b7e24 */ /* 0x000fe4000f8e00ff */
[----:B------:R-:W-:Y:S02]  /*1b70*/  IMAD.MOV.U32 R12, RZ, RZ, 0x1 ;  /* 0x00000001ff0c7424 */ /* 0x000fe400078e00ff */
[----:B0-----:R-:W-:-:S07]  /*1b80*/  IMAD.MOV.U32 R13, RZ, RZ, RZ ;  /* 0x000000ffff0d7224 */ /* 0x001fce00078e00ff */
[----:B------:R-:W-:-:S07]  /*1b90*/  LEPC R20, `(.L_x_459) ;  /* 0x000000001014794e */ /* 0x000fce0000000000 */
[----:B-1---5:R-:W-:Y:S05]  /*1ba0*/  CALL.ABS.NOINC R14 ;  /* 0x000000000e007343 */ /* 0x022fea0003c00000 */
.L_x_459:
[----:B------:R-:W-:Y:S05]  /*1bb0*/  BSYNC B6 ;  /* 0x0000000000067941 */ /* 0x000fea0003800000 */
.L_x_458:
[----:B------:R-:W-:Y:S01]  /*1bc0*/  ULDC.64 UR4, c[0x0][0x9f8] ;  /* 0x00027e0000047ab9 */ /* 0x000fe20000000a00 */
[----:B------:R-:W-:Y:S01]  /*1bd0*/  ULDC.64 UR6, c[0x0][0x208] ;  /* 0x0000820000067ab9 */ /* 0x000fe20000000a00 */
[----:B------:R-:W-:Y:S01]  /*1be0*/  ISETP.NE.U32.AND P0, PT, RZ, UR4, PT ;  /* 0x00000004ff007c0c */ /* 0x000fe2000bf05070 */
[----:B------:R-:W0:Y:S08]  /*1bf0*/  LDC R0, c[0x0][0x428] ;  /* 0x00010a00ff007b82 */ /* 0x000e300000000800 */
[----:B------:R-:W1:Y:S01]  /*1c00*/  LDC.64 R98, c[0x0][0x2f0] ;  /* 0x0000bc00ff627b82 */ /* 0x000e620000000a00 */
[----:B------:R-:W-:Y:S01]  /*1c10*/  ISETP.NE.AND.EX P0, PT, RZ, UR5, PT, P0 ;  /* 0x00000005ff007c0c */ /* 0x000fe2000bf05300 */
[----:B------:R-:W-:Y:S01]  /*1c20*/  IMAD.IADD R113, R26, 0x1, R27 ;  /* 0x000000011a717824 */ /* 0x000fe200078e021b */
[----:B------:R-:W-:-:S05]  /*1c30*/  ULDC.64 UR8, c[0x0][0x320] ;  /* 0x0000c80000087ab9 */ /* 0x000fca0000000a00 */
[----:B------:R-:W2:Y:S06]  /*1c40*/  LDC.64 R104, c[0x0][0x3e8] ;  /* 0x0000fa00ff687b82 */ /* 0x000eac0000000a00 */
[----:B------:R-:W-:Y:S02]  /*1c50*/  @P0 IADD3 R4, P1, R28, UR4, RZ ;  /* 0x000000041c040c10 */ /* 0x000fe4000ff3e0ff */
[----:B------:R-:W3:Y:S02]  /*1c60*/  LDC R119, c[0x0][0x3d4] ;  /* 0x0000f500ff777b82 */ /* 0x000ee40000000800 */
[----:B------:R-:W-:Y:S01]  /*1c70*/  @P0 IADD3.X R5, R29, UR5, RZ, P1, !PT ;  /* 0x000000051d050c10 */ /* 0x000fe20008ffe4ff */
[----:B------:R-:W-:-:S04]  /*1c80*/  ULDC.64 UR4, c[0x0][0x2f8] ;  /* 0x0000be0000047ab9 */ /* 0x000fc80000000a00 */
[----:B------:R4:W3:Y:S01]  /*1c90*/  @P0 LDG.E R25, desc[UR6][R4.64] ;  /* 0x0000000604190981 */ /* 0x0008e2000c1e1900 */
[----:B0-----:R-:W-:Y:S01]  /*1ca0*/  ISETP.NE.AND P0, PT, R0, 0x1, PT ;  /* 0x000000010000780c */ /* 0x001fe20003f05270 */
[----:B------:R-:W-:Y:S01]  /*1cb0*/  ULDC UR6, c[0x0][0x2e4] ;  /* 0x0000b90000067ab9 */ /* 0x000fe20000000800 */
[----:B------:R-:W-:Y:S01]  /*1cc0*/  SHF.R.S32.HI R11, RZ, 0x1f, R113 ;  /* 0x0000001fff0b7819 */ /* 0x000fe20000011471 */
[----:B------:R-:W0:Y:S01]  /*1cd0*/  LDC.64 R110, c[0x0][0x3d8] ;  /* 0x0000f600ff6e7b82 */ /* 0x000e220000000a00 */
[----:B------:R-:W-:Y:S01]  /*1ce0*/  ISETP.GE.AND P1, PT, R213, UR6, PT ;  /* 0x00000006d5007c0c */ /* 0x000fe2000bf26270 */
[----:B------:R-:W0:Y:S01]  /*1cf0*/  S2R R147, SR_TID.X ;  /* 0x0000000000937919 */ /* 0x000e220000002100 */
[----:B------:R-:W-:Y:S01]  /*1d00*/  SHF.R.S32.HI R118, RZ, 0x1f, R18 ;  /* 0x0000001fff767819 */ /* 0x000fe20000011412 */
[-C--:B-1----:R-:W-:Y:S01]  /*1d10*/  IMAD R6, R11, R98.reuse, RZ ;  /* 0x000000620b067224 */ /* 0x082fe200078e02ff */
[----:B------:R-:W-:Y:S01]  /*1d20*/  SHF.R.S32.HI R23, RZ, 0x1f, R22 ;  /* 0x0000001fff177819 */ /* 0x000fe20000011416 */
[----:B----4-:R-:W-:Y:S01]  /*1d30*/  IMAD.WIDE.U32 R4, R113, R98, RZ ;  /* 0x0000006271047225 */ /* 0x010fe200078e00ff */
[----:B------:R-:W-:-:S02]  /*1d40*/  ISETP.GE.AND P2, PT, R223, UR6, PT ;  /* 0x00000006df007c0c */ /* 0x000fc4000bf46270 */
[C---:B------:R-:W-:Y:S01]  /*1d50*/  IADD3 R112, P3, R18.reuse, R113, RZ ;  /* 0x0000007112707210 */ /* 0x040fe20007f7e0ff */
[----:B------:R-:W1:Y:S01]  /*1d60*/  @P0 LDC R3, c[0x0][0x42c] ;  /* 0x00010b00ff030b82 */ /* 0x000e620000000800 */
[----:B--2---:R-:W-:Y:S01]  /*1d70*/  IMAD.WIDE.U32 R100, R18, R104, R22 ;  /* 0x0000006812647225 */ /* 0x004fe200078e0016 */
[C-C-:B------:R-:W-:Y:S02]  /*1d80*/  SHF.L.U64.HI R128, R98.reuse, 0x5, R99.reuse ;  /* 0x0000000562807819 */ /* 0x140fe40000010263 */
[----:B------:R-:W-:Y:S01]  /*1d90*/  SHF.L.U64.HI R130, R98, 0x6, R99 ;  /* 0x0000000662827819 */ /* 0x000fe20000010263 */
[----:B------:R-:W-:Y:S01]  /*1da0*/  IMAD R121, R99, 0x50, RZ ;  /* 0x0000005063797824 */ /* 0x000fe200078e02ff */
[--C-:B------:R-:W-:Y:S01]  /*1db0*/  SHF.L.U64.HI R34, R104, 0x5, R105.reuse ;  /* 0x0000000568227819 */ /* 0x100fe20000010269 */
[C---:B------:R-:W-:Y:S01]  /*1dc0*/  IMAD.SHL.U32 R129, R98.reuse, 0x20, RZ ;  /* 0x0000002062817824 */ /* 0x040fe200078e00ff */
[----:B------:R-:W2:Y:S01]  /*1dd0*/  @P0 LDC R7, c[0x0][0x430] ;  /* 0x00010c00ff070b82 */ /* 0x000ea20000000800 */
[----:B------:R-:W-:Y:S01]  /*1de0*/  IMAD.SHL.U32 R131, R98, 0x40, RZ ;  /* 0x0000004062837824 */ /* 0x000fe200078e00ff */
[----:B------:R-:W-:Y:S01]  /*1df0*/  SHF.L.U64.HI R33, R104, 0x6, R105 ;  /* 0x0000000668217819 */ /* 0x000fe20000010269 */
[----:B------:R-:W-:-:S02]  /*1e00*/  IMAD R127, R105, 0x50, RZ ;  /* 0x00000050697f7824 */ /* 0x000fc400078e02ff */
[----:B------:R-:W-:Y:S01]  /*1e10*/  IMAD.SHL.U32 R32, R104, 0x20, RZ ;  /* 0x0000002068207824 */ /* 0x000fe200078e00ff */
[----:B0-----:R-:W-:Y:S01]  /*1e20*/  SHF.L.U64.HI R30, R110, 0x5, R111 ;  /* 0x000000056e1e7819 */ /* 0x001fe2000001026f */
[----:B------:R-:W-:Y:S01]  /*1e30*/  IMAD.WIDE.U32 R106, R18, R110, R22 ;  /* 0x0000006e126a7225 */ /* 0x000fe200078e0016 */
[----:B------:R-:W-:-:S03]  /*1e40*/  SHF.L.U64.HI R29, R110, 0x6, R111 ;  /* 0x000000066e1d7819 */ /* 0x000fc6000001026f */
[C---:B------:R-:W-:Y:S02]  /*1e50*/  IMAD.SHL.U32 R28, R110.reuse, 0x20, RZ ;  /* 0x000000206e1c7824 */ /* 0x040fe400078e00ff */
[----:B------:R-:W-:Y:S02]  /*1e60*/  IMAD.SHL.U32 R27, R110, 0x40, RZ ;  /* 0x000000406e1b7824 */ /* 0x000fe400078e00ff */
[----:B------:R-:W-:Y:S01]  /*1e70*/  IMAD.SHL.U32 R31, R104, 0x40, RZ ;  /* 0x00000040681f7824 */ /* 0x000fe200078e00ff */
[----:B------:R-:W-:Y:S01]  /*1e80*/  LEA.HI R147, R147, 0x8, RZ, 0x19 ;  /* 0x0000000893937811 */ /* 0x000fe200078fc8ff */
[----:B-1----:R-:W-:-:S04]  /*1e90*/  @P0 IMAD.HI.U32 R0, R150, R3, RZ ;  /* 0x0000000396000227 */ /* 0x002fc800078e00ff */
[----:B------:R-:W-:Y:S01]  /*1ea0*/  IMAD R3, R113, R99, R6 ;  /* 0x0000006371037224 */ /* 0x000fe200078e0206 */
[----:B------:R-:W-:Y:S02]  /*1eb0*/  IADD3.X R113, R11, R118, RZ, P3, !PT ;  /* 0x000000760b717210 */ /* 0x000fe40001ffe4ff */
[----:B--2---:R-:W-:Y:S01]  /*1ec0*/  @P0 SHF.R.U32.HI R150, RZ, R7, R0 ;  /* 0x00000007ff960219 */ /* 0x004fe20000011600 */
[----:B------:R-:W-:Y:S01]  /*1ed0*/  IMAD.IADD R5, R5, 0x1, R3 ;  /* 0x0000000105057824 */ /* 0x000fe200078e0203 */
[----:B------:R-:W-:Y:S02]  /*1ee0*/  SEL R3, RZ, 0xffffffff, P1 ;  /* 0xffffffffff037807 */ /* 0x000fe40000800000 */
[----:B------:R-:W-:Y:S01]  /*1ef0*/  SHF.R.S32.HI R6, RZ, 0x1f, R150 ;  /* 0x0000001fff067819 */ /* 0x000fe20000011496 */
[----:B------:R-:W-:Y:S01]  /*1f00*/  IMAD.WIDE.U32 R4, R150, UR4, R4 ;  /* 0x0000000496047c25 */ /* 0x000fe2000f8e0004 */
[----:B------:R-:W-:Y:S02]  /*1f10*/  ISETP.GE.AND P0, PT, R212, UR6, PT ;  /* 0x00000006d4007c0c */ /* 0x000fe4000bf06270 */
[----:B---3--:R-:W-:Y:S01]  /*1f20*/  ISETP.GE.AND P1, PT, R213, R119, PT ;  /* 0x00000077d500720c */ /* 0x008fe20003f26270 */
[----:B------:R-:W-:Y:S01]  /*1f30*/  IMAD R7, R6, UR4, RZ ;  /* 0x0000000406077c24 */ /* 0x000fe2000f8e02ff */
[----:B------:R-:W-:Y:S01]  /*1f40*/  SEL R0, RZ, 0x1, P0 ;  /* 0x00000001ff007807 */ /* 0x000fe20000000000 */
[----:B------:R-:W-:Y:S01]  /*1f50*/  IMAD.SHL.U32 R3, R3, 0x2, RZ ;  /* 0x0000000203037824 */ /* 0x000fe200078e00ff */
[----:B------:R-:W-:Y:S01]  /*1f60*/  ISETP.GE.AND P0, PT, R224, UR6, PT ;  /* 0x00000006e0007c0c */ /* 0x000fe2000bf06270 */
[----:B------:R-:W-:Y:S01]  /*1f70*/  IMAD R7, R150, UR5, R7 ;  /* 0x0000000596077c24 */ /* 0x000fe2000f8e0207 */
[----:B------:R-:W-:Y:S01]  /*1f80*/  ULDC.64 UR4, c[0x0][0xa08] ;  /* 0x0002820000047ab9 */ /* 0x000fe20000000a00 */
[----:B------:R-:W-:Y:S01]  /*1f90*/  IMAD.MOV.U32 R94, RZ, RZ, R4 ;  /* 0x000000ffff5e7224 */ /* 0x000fe200078e0004 */
[----:B------:R-:W-:Y:S01]  /*1fa0*/  LOP3.LUT R0, R3, 0x2, R0, 0xe2, !PT ;  /* 0x0000000203007812 */ /* 0x000fe200078ee200 */
[----:B------:R-:W-:Y:S01]  /*1fb0*/  IMAD.IADD R95, R5, 0x1, R7 ;  /* 0x00000001055f7824 */ /* 0x000fe200078e0207 */
[----:B------:R-:W-:Y:S01]  /*1fc0*/  SEL R3, RZ, 0x4, P0 ;  /* 0x00000004ff037807 */ /* 0x000fe20000000000 */
[----:B------:R-:W-:Y:S01]  /*1fd0*/  IMAD R7, R6, UR8, RZ ;  /* 0x0000000806077c24 */ /* 0x000fe2000f8e02ff */
[----:B------:R-:W-:Y:S01]  /*1fe0*/  ISETP.NE.U32.AND P0, PT, RZ, UR4, PT ;  /* 0x00000004ff007c0c */ /* 0x000fe2000bf05070 */
[----:B------:R-:W-:Y:S01]  /*1ff0*/  IMAD R6, R118, R104, RZ ;  /* 0x0000006876067224 */ /* 0x000fe200078e02ff */
[----:B------:R-:W-:Y:S01]  /*2000*/  LOP3.LUT R3, R0, R3, RZ, 0xfc, !PT ;  /* 0x0000000300037212 */ /* 0x000fe200078efcff */
[----:B------:R-:W-:Y:S01]  /*2010*/  IMAD R21, R150, UR9, R7 ;  /* 0x0000000996157c24 */ /* 0x000fe2000f8e0207 */
[----:B------:R-:W-:Y:S01]  /*2020*/  ISETP.NE.AND.EX P0, PT, RZ, UR5, PT, P0 ;  /* 0x00000005ff007c0c */ /* 0x000fe2000bf05300 */
[----:B------:R-:W-:Y:S01]  /*2030*/  ULDC.64 UR4, c[0x0][0x300] ;  /* 0x0000c00000047ab9 */ /* 0x000fe20000000a00 */
[--C-:B------:R-:W-:Y:S01]  /*2040*/  SHF.R.S32.HI R5, RZ, 0x1f, R212.reuse ;  /* 0x0000001fff057819 */ /* 0x100fe200000114d4 */
[----:B------:R-:W-:Y:S01]  /*2050*/  IMAD R7, R118, R98, RZ ;  /* 0x0000006276077224 */ /* 0x000fe200078e02ff */
[----:B------:R-:W-:Y:S01]  /*2060*/  LOP3.LUT R26, R3, 0x1, RZ, 0xc0, !PT ;  /* 0x00000001031a7812 */ /* 0x000fe200078ec0ff */
[----:B------:R-:W-:-:S02]  /*2070*/  IMAD.MOV.U32 R4, RZ, RZ, R212 ;  /* 0x000000ffff047224 */ /* 0x000fc400078e00d4 */
[C---:B------:R-:W-:Y:S02]  /*2080*/  IMAD R15, R18.reuse, R105, R6 ;  /* 0x00000069120f7224 */ /* 0x040fe400078e0206 */
[C---:B------:R-:W-:Y:S02]  /*2090*/  IMAD R35, R18.reuse, R99, R7 ;  /* 0x0000006312237224 */ /* 0x040fe400078e0207 */
[----:B------:R-:W-:-:S04]  /*20a0*/  IMAD.WIDE.U32 R6, R18, R98, R4 ;  /* 0x0000006212067225 */ /* 0x000fc800078e0004 */
[----:B------:R-:W-:-:S04]  /*20b0*/  IMAD.WIDE.U32 R8, R150, UR8, R4 ;  /* 0x0000000896087c25 */ /* 0x000fc8000f8e0004 */
[----:B------:R-:W-:Y:S02]  /*20c0*/  IMAD.IADD R9, R9, 0x1, R21 ;  /* 0x0000000109097824 */ /* 0x000fe400078e0215 */
[----:B------:R-:W-:-:S04]  /*20d0*/  IMAD.WIDE.U32 R102, R18, R104, R4 ;  /* 0x0000006812667225 */ /* 0x000fc800078e0004 */
[----:B------:R-:W-:Y:S01]  /*20e0*/  IMAD.WIDE.U32 R108, R18, R110, R4 ;  /* 0x0000006e126c7225 */ /* 0x000fe200078e0004 */
[----:B------:R-:W-:-:S03]  /*20f0*/  SEL R4, R119, RZ, P1 ;  /* 0x000000ff77047207 */ /* 0x000fc60000800000 */
[----:B------:R-:W-:Y:S02]  /*2100*/  IMAD.IADD R101, R101, 0x1, R15 ;  /* 0x0000000165657824 */ /* 0x000fe400078e020f */
[----:B------:R-:W-:Y:S02]  /*2110*/  IMAD.IADD R103, R15, 0x1, R103 ;  /* 0x000000010f677824 */ /* 0x000fe400078e0267 */
[----:B-----5:R-:W-:-:S04]  /*2120*/  IMAD.WIDE.U32 R100, R146, R104, R100 ;  /* 0x0000006892647225 */ /* 0x020fc800078e0064 */
[----:B------:R-:W-:-:S04]  /*2130*/  IMAD.WIDE.U32 R102, R146, R104, R102 ;  /* 0x0000006892667225 */ /* 0x000fc800078e0066 */
[----:B------:R-:W-:-:S04]  /*2140*/  IMAD.WIDE.U32 R98, R98, 0x50, RZ ;  /* 0x0000005062627825 */ /* 0x000fc800078e00ff */
[----:B------:R-:W-:Y:S01]  /*2150*/  IMAD.IADD R121, R99, 0x1, R121 ;  /* 0x0000000163797824 */ /* 0x000fe200078e0279 */
[----:B------:R-:W-:Y:S02]  /*2160*/  SHF.R.S32.HI R0, RZ, 0x1f, R25 ;  /* 0x0000001fff007819 */ /* 0x000fe40000011419 */
[----:B------:R-:W-:Y:S02]  /*2170*/  SEL R13, R25, RZ, !P0 ;  /* 0x000000ff190d7207 */ /* 0x000fe40004000000 */
[----:B------:R-:W-:-:S03]  /*2180*/  SEL R0, R0, RZ, !P0 ;  /* 0x000000ff00007207 */ /* 0x000fc60004000000 */
[----:B------:R-:W-:-:S04]  /*2190*/  IMAD.WIDE.U32 R94, R13, UR4, R94 ;  /* 0x000000040d5e7c25 */ /* 0x000fc8000f8e005e */
[----:B------:R-:W-:Y:S01]  /*21a0*/  IMAD R10, R0, UR4, RZ ;  /* 0x00000004000a7c24 */ /* 0x000fe2000f8e02ff */
[----:B------:R-:W-:Y:S02]  /*21b0*/  IADD3 R92, P0, R94, R6, RZ ;  /* 0x000000065e5c7210 */ /* 0x000fe40007f1e0ff */
[----:B------:R-:W-:Y:S01]  /*21c0*/  IADD3 R6, R213, R4, RZ ;  /* 0x00000004d5067210 */ /* 0x000fe20007ffe0ff */
[----:B------:R-:W-:Y:S01]  /*21d0*/  IMAD R93, R13, UR5, R10 ;  /* 0x000000050d5d7c24 */ /* 0x000fe2000f8e020a */
[----:B------:R-:W-:Y:S02]  /*21e0*/  ULDC.64 UR4, c[0x0][0x328] ;  /* 0x0000ca0000047ab9 */ /* 0x000fe40000000a00 */
[----:B------:R-:W-:Y:S02]  /*21f0*/  IMAD R0, R0, UR4, RZ ;  /* 0x0000000400007c24 */ /* 0x000fe4000f8e02ff */
[----:B------:R-:W-:Y:S02]  /*2200*/  IMAD.IADD R93, R95, 0x1, R93 ;  /* 0x000000015f5d7824 */ /* 0x000fe400078e025d */
[----:B------:R-:W-:-:S02]  /*2210*/  IMAD R37, R13, UR5, R0 ;  /* 0x000000050d257c24 */ /* 0x000fc4000f8e0200 */
[----:B------:R-:W-:Y:S01]  /*2220*/  IMAD R0, R118, R110, RZ ;  /* 0x0000006e76007224 */ /* 0x000fe200078e02ff */
[----:B------:R-:W-:Y:S01]  /*2230*/  IADD3.X R35, R93, R7, R35, P0, !PT ;  /* 0x000000075d237210 */ /* 0x000fe200007fe423 */
[----:B------:R-:W-:Y:S01]  /*2240*/  IMAD.WIDE.U32 R96, R13, UR4, R8 ;  /* 0x000000040d607c25 */ /* 0x000fe2000f8e0008 */
[----:B------:R-:W-:-:S03]  /*2250*/  ISETP.GE.AND P0, PT, R212, R119, PT ;  /* 0x00000077d400720c */ /* 0x000fc60003f06270 */
[----:B------:R-:W-:Y:S01]  /*2260*/  IMAD R9, R18, R111, R0 ;  /* 0x0000006f12097224 */ /* 0x000fe200078e0200 */
[C---:B------:R-:W-:Y:S01]  /*2270*/  SEL R7, R119.reuse, RZ, P0 ;  /* 0x000000ff77077207 */ /* 0x040fe20000000000 */
[----:B------:R-:W-:Y:S02]  /*2280*/  IMAD.SHL.U32 R119, R119, 0x2, RZ ;  /* 0x0000000277777824 */ /* 0x000fe400078e00ff */
[----:B------:R-:W-:Y:S02]  /*2290*/  IMAD.IADD R107, R107, 0x1, R9 ;  /* 0x000000016b6b7824 */ /* 0x000fe400078e0209 */
[----:B------:R-:W-:Y:S02]  /*22a0*/  IMAD.IADD R7, R212, 0x1, R7 ;  /* 0x00000001d4077824 */ /* 0x000fe400078e0207 */
[----:B------:R-:W-:Y:S01]  /*22b0*/  IMAD.IADD R109, R9, 0x1, R109 ;  /* 0x00000001096d7824 */ /* 0x000fe200078e026d */
[----:B------:R-:W-:Y:S01]  /*22c0*/  SHF.R.S32.HI R9, RZ, 0x1f, R6 ;  /* 0x0000001fff097819 */ /* 0x000fe20000011406 */
[----:B------:R-:W-:Y:S01]  /*22d0*/  IMAD.WIDE.U32 R106, R146, R110, R106 ;  /* 0x0000006e926a7225 */ /* 0x000fe200078e006a */
[----:B------:R-:W-:-:S02]  /*22e0*/  SHF.R.S32.HI R0, RZ, 0x1f, R7 ;  /* 0x0000001fff007819 */ /* 0x000fc40000011407 */
[----:B------:R-:W-:Y:S01]  /*22f0*/  LEA.HI R8, R9, R6, RZ, 0x3 ;  /* 0x0000000609087211 */ /* 0x000fe200078f18ff */
[----:B------:R-:W-:Y:S01]  /*2300*/  IMAD.WIDE.U32 R108, R146, R110, R108 ;  /* 0x0000006e926c7225 */ /* 0x000fe200078e006c */
[CC--:B------:R-:W-:Y:S02]  /*2310*/  LEA.HI R5, R0.reuse, R7.reuse, RZ, 0x6 ;  /* 0x0000000700057211 */ /* 0x0c0fe400078f30ff */
[----:B------:R-:W-:Y:S02]  /*2320*/  LEA.HI R4, R0, R7, RZ, 0x3 ;  /* 0x0000000700047211 */ /* 0x000fe400078f18ff */
[----:B------:R-:W-:Y:S02]  /*2330*/  SHF.R.S32.HI R7, RZ, 0x6, R5 ;  /* 0x00000006ff077819 */ /* 0x000fe40000011405 */
[----:B------:R-:W-:Y:S02]  /*2340*/  LOP3.LUT R5, R231, 0x38, R4, 0xf8, !PT ;  /* 0x00000038e7057812 */ /* 0x000fe400078ef804 */
[----:B------:R-:W-:Y:S01]  /*2350*/  LEA.HI R6, R9, R6, RZ, 0x6 ;  /* 0x0000000609067211 */ /* 0x000fe200078f30ff */
[----:B------:R-:W-:Y:S01]  /*2360*/  IMAD R143, R7, 0x1400, R234 ;  /* 0x00001400078f7824 */ /* 0x000fe200078e02ea */
[-C--:B------:R-:W-:Y:S01]  /*2370*/  LOP3.LUT R0, R5, R232.reuse, RZ, 0x3c, !PT ;  /* 0x000000e805007212 */ /* 0x080fe200078e3cff */
[----:B------:R-:W-:Y:S01]  /*2380*/  IMAD R141, R7, 0x1400, R230 ;  /* 0x00001400078d7824 */ /* 0x000fe200078e02e6 */
[----:B------:R-:W-:Y:S01]  /*2390*/  LOP3.LUT R5, R231, 0x38, R8, 0xf8, !PT ;  /* 0x00000038e7057812 */ /* 0x000fe200078ef808 */
[----:B------:R-:W-:Y:S01]  /*23a0*/  IMAD R133, R7, 0x1400, R228 ;  /* 0x0000140007857824 */ /* 0x000fe200078e02e4 */
[----:B------:R-:W-:Y:S01]  /*23b0*/  SHF.R.S32.HI R7, RZ, 0x6, R6 ;  /* 0x00000006ff077819 */ /* 0x000fe20000011406 */
[----:B------:R-:W-:Y:S01]  /*23c0*/  IMAD.IADD R143, R143, 0x1, R0 ;  /* 0x000000018f8f7824 */ /* 0x000fe200078e0200 */
[----:B------:R-:W-:-:S02]  /*23d0*/  LOP3.LUT R5, R5, R232, RZ, 0x3c, !PT ;  /* 0x000000e805057212 */ /* 0x000fc400078e3cff */
[C---:B------:R-:W-:Y:S01]  /*23e0*/  LOP3.LUT R0, R226.reuse, 0x38, R8, 0xf8, !PT ;  /* 0x00000038e2007812 */ /* 0x040fe200078ef808 */
[----:B------:R-:W-:Y:S01]  /*23f0*/  IMAD R142, R7, 0x1400, R234 ;  /* 0x00001400078e7824 */ /* 0x000fe200078e02ea */
[----:B------:R-:W-:Y:S01]  /*2400*/  LOP3.LUT R12, R225, 0x38, R4, 0xf8, !PT ;  /* 0x00000038e10c7812 */ /* 0x000fe200078ef804 */
[C---:B------:R-:W-:Y:S01]  /*2410*/  IMAD R140, R7.reuse, 0x1400, R230 ;  /* 0x00001400078c7824 */ /* 0x040fe200078e02e6 */
[----:B------:R-:W-:Y:S01]  /*2420*/  LOP3.LUT R10, R226, 0x38, R4, 0xf8, !PT ;  /* 0x00000038e20a7812 */ /* 0x000fe200078ef804 */
[----:B------:R-:W-:Y:S01]  /*2430*/  IMAD.IADD R142, R142, 0x1, R5 ;  /* 0x000000018e8e7824 */ /* 0x000fe200078e0205 */
[----:B------:R-:W-:Y:S01]  /*2440*/  SHF.R.S32.HI R5, RZ, 0x1f, R146 ;  /* 0x0000001fff057819 */ /* 0x000fe20000011492 */
[----:B------:R-:W-:Y:S01]  /*2450*/  IMAD R132, R7, 0x1400, R228 ;  /* 0x0000140007847824 */ /* 0x000fe200078e02e4 */
[----:B------:R-:W-:Y:S02]  /*2460*/  LOP3.LUT R7, R0, R229, RZ, 0x3c, !PT ;  /* 0x000000e500077212 */ /* 0x000fe400078e3cff */
[----:B------:R-:W-:Y:S01]  /*2470*/  LOP3.LUT R6, R225, 0x38, R8, 0xf8, !PT ;  /* 0x00000038e1067812 */ /* 0x000fe200078ef808 */
[C---:B------:R-:W-:Y:S01]  /*2480*/  IMAD R0, R5.reuse, R104, RZ ;  /* 0x0000006805007224 */ /* 0x040fe200078e02ff */
[----:B------:R-:W-:Y:S01]  /*2490*/  LOP3.LUT R12, R12, R227, RZ, 0x3c, !PT ;  /* 0x000000e30c0c7212 */ /* 0x000fe200078e3cff */
[----:B------:R-:W-:Y:S01]  /*24a0*/  IMAD.IADD R140, R140, 0x1, R7 ;  /* 0x000000018c8c7824 */ /* 0x000fe200078e0207 */
[----:B------:R-:W-:Y:S01]  /*24b0*/  LOP3.LUT R10, R10, R229, RZ, 0x3c, !PT ;  /* 0x000000e50a0a7212 */ /* 0x000fe200078e3cff */
[----:B------:R-:W-:Y:S01]  /*24c0*/  IMAD R21, R146, R105, R0 ;  /* 0x0000006992157224 */ /* 0x000fe200078e0200 */
[----:B------:R-:W-:Y:S01]  /*24d0*/  LOP3.LUT R9, R6, R227, RZ, 0x3c, !PT ;  /* 0x000000e306097212 */ /* 0x000fe200078e3cff */
[----:B------:R-:W-:Y:S01]  /*24e0*/  IMAD R0, R5, R110, RZ ;  /* 0x0000006e05007224 */ /* 0x000fe200078e02ff */
[----:B------:R-:W-:Y:S01]  /*24f0*/  LOP3.LUT R13, R4, 0xfffffff8, RZ, 0xc0, !PT ;  /* 0xfffffff8040d7812 */ /* 0x000fe200078ec0ff */
[----:B------:R-:W-:Y:S01]  /*2500*/  IMAD R5, R111, 0x50, RZ ;  /* 0x000000506f057824 */ /* 0x000fe200078e02ff */
[----:B------:R-:W-:Y:S01]  /*2510*/  LOP3.LUT R11, R8, 0xfffffff8, RZ, 0xc0, !PT ;  /* 0xfffffff8080b7812 */ /* 0x000fe200078ec0ff */
[----:B------:R-:W-:Y:S01]  /*2520*/  IMAD R15, R146, R111, R0 ;  /* 0x0000006f920f7224 */ /* 0x000fe200078e0200 */
[----:B------:R-:W-:Y:S01]  /*2530*/  SEL R0, RZ, 0x8, P2 ;  /* 0x00000008ff007807 */ /* 0x000fe20001000000 */
[----:B------:R-:W-:Y:S01]  /*2540*/  IMAD.WIDE.U32 R110, R110, 0x50, RZ ;  /* 0x000000506e6e7825 */ /* 0x000fe200078e00ff */
[----:B------:R-:W-:-:S02]  /*2550*/  SHF.R.S32.HI R14, RZ, 0x3, R4 ;  /* 0x00000003ff0e7819 */ /* 0x000fc40000011404 */
[----:B------:R-:W-:Y:S01]  /*2560*/  LOP3.LUT R0, R3, R0, RZ, 0xfc, !PT ;  /* 0x0000000003007212 */ /* 0x000fe200078efcff */
[----:B------:R-:W-:Y:S01]  /*2570*/  IMAD.WIDE.U32 R104, R104, 0x50, RZ ;  /* 0x0000005068687825 */ /* 0x000fe200078e00ff */
[----:B------:R-:W-:Y:S02]  /*2580*/  SHF.R.S32.HI R7, RZ, 0x1f, R13 ;  /* 0x0000001fff077819 */ /* 0x000fe4000001140d */
[----:B------:R-:W-:Y:S01]  /*2590*/  SHF.R.S32.HI R6, RZ, 0x1f, R11 ;  /* 0x0000001fff067819 */ /* 0x000fe2000001140b */
[----:B------:R-:W-:Y:S01]  /*25a0*/  IMAD.IADD R133, R133, 0x1, R12 ;  /* 0x0000000185857824 */ /* 0x000fe200078e020c */
[----:B------:R-:W-:Y:S01]  /*25b0*/  SHF.R.S32.HI R12, RZ, 0x3, R8 ;  /* 0x00000003ff0c7819 */ /* 0x000fe20000011408 */
[----:B------:R-:W-:Y:S01]  /*25c0*/  IMAD.IADD R141, R141, 0x1, R10 ;  /* 0x000000018d8d7824 */ /* 0x000fe200078e020a */
[----:B------:R-:W-:Y:S01]  /*25d0*/  LOP3.LUT R10, R0, 0x2, RZ, 0xc0, !PT ;  /* 0x00000002000a7812 */ /* 0x000fe200078ec0ff */
[----:B------:R-:W-:Y:S01]  /*25e0*/  IMAD.IADD R132, R132, 0x1, R9 ;  /* 0x0000000184847824 */ /* 0x000fe200078e0209 */
[C---:B------:R-:W-:Y:S01]  /*25f0*/  LOP3.LUT R9, R0.reuse, 0x4, RZ, 0xc0, !PT ;  /* 0x0000000400097812 */ /* 0x040fe200078ec0ff */
[----:B------:R-:W-:Y:S01]  /*2600*/  IMAD.IADD R126, R111, 0x1, R5 ;  /* 0x000000016f7e7824 */ /* 0x000fe200078e0205 */
[----:B------:R-:W-:Y:S01]  /*2610*/  LOP3.LUT R8, R0, 0x8, RZ, 0xc0, !PT ;  /* 0x0000000800087812 */ /* 0x000fe200078ec0ff */
[----:B------:R-:W-:-:S02]  /*2620*/  IMAD.IADD R25, R101, 0x1, R21 ;  /* 0x0000000165197824 */ /* 0x000fc400078e0215 */
[----:B------:R-:W-:Y:S02]  /*2630*/  IMAD.IADD R20, R107, 0x1, R15 ;  /* 0x000000016b147824 */ /* 0x000fe400078e020f */
[----:B------:R-:W-:Y:S02]  /*2640*/  IMAD.IADD R127, R105, 0x1, R127 ;  /* 0x00000001697f7824 */ /* 0x000fe400078e027f */
[----:B------:R-:W-:Y:S02]  /*2650*/  IMAD.IADD R21, R21, 0x1, R103 ;  /* 0x0000000115157824 */ /* 0x000fe400078e0267 */
[----:B------:R-:W-:Y:S02]  /*2660*/  IMAD.IADD R15, R15, 0x1, R109 ;  /* 0x000000010f0f7824 */ /* 0x000fe400078e026d */
[----:B------:R-:W-:-:S07]  /*2670*/  IMAD.IADD R5, R97, 0x1, R37 ;  /* 0x0000000161057824 */ /* 0x000fce00078e0225 */
.L_x_567:
[----:B--2-4-:R-:W2:Y:S01]  /*2680*/  LDL.LU R39, [R1+0x18] ;  /* 0x0000180001277983 */ /* 0x014ea20000300800 */
[----:B------:R-:W-:Y:S01]  /*2690*/  VIADD R41, R24, 0xffffffff ;  /* 0xffffffff18297836 */ /* 0x000fe20000000000 */
[----:B0-----:R-:W0:Y:S01]  /*26a0*/  LDC.64 R116, c[0x0][0x2d8] ;  /* 0x0000b600ff747b82 */ /* 0x001e220000000a00 */
[----:B------:R-:W-:Y:S05]  /*26b0*/  YIELD ;  /* 0x0000000000007946 */ /* 0x000fea0003800000 */
[----:B------:R-:W-:Y:S01]  /*26c0*/  SHF.R.S32.HI R38, RZ, 0x1f, R41 ;  /* 0x0000001fff267819 */ /* 0x000fe20000011429 */
[-C--:B------:R-:W-:Y:S01]  /*26d0*/  IMAD R3, R121, R41.reuse, RZ ;  /* 0x0000002979037224 */ /* 0x080fe200078e02ff */
[----:B------:R-:W1:Y:S01]  /*26e0*/  LDC R115, c[0x0][0x3d4] ;  /* 0x0000f500ff737b82 */ /* 0x000e620000000800 */
[----:B------:R-:W-:Y:S01]  /*26f0*/  IMAD.WIDE.U32 R124, R98, R41, RZ ;  /* 0x00000029627c7225 */ /* 0x000fe200078e00ff */
[----:B------:R-:W-:Y:S03]  /*2700*/  BSSY B0, `(.L_x_460) ;  /* 0x00007f5000007945 */ /* 0x000fe60003800000 */
[----:B------:R-:W-:Y:S01]  /*2710*/  IMAD R3, R38, R98, R3 ;  /* 0x0000006226037224 */ /* 0x000fe200078e0203 */
[----:B------:R-:W-:-:S02]  /*2720*/  IADD3 R0, P3, P4, R92, R124, R131 ;  /* 0x0000007c5c007210 */ /* 0x000fc40007c7e083 */
[CC--:B------:R-:W-:Y:S01]  /*2730*/  IADD3 R36, P2, R92.reuse, R124.reuse, RZ ;  /* 0x0000007c5c247210 */ /* 0x0c0fe20007f5e0ff */
[----:B------:R-:W-:Y:S01]  /*2740*/  IMAD.IADD R88, R125, 0x1, R3 ;  /* 0x000000017d587824 */ /* 0x000fe200078e0203 */
[----:B------:R-:W-:-:S03]  /*2750*/  IADD3 R4, P5, P6, R92, R124, R129 ;  /* 0x0000007c5c047210 */ /* 0x000fc60007ebe081 */
[----:B------:R-:W-:Y:S01]  /*2760*/  IMAD.X R37, R88, 0x1, R35, P2 ;  /* 0x0000000158257824 */ /* 0x000fe200010e0623 */
[----:B------:R-:W-:Y:S02]  /*2770*/  IADD3.X R3, R35, R88, R130, P3, P4 ;  /* 0x0000005823037210 */ /* 0x000fe40001fe8482 */
[----:B------:R-:W-:Y:S02]  /*2780*/  ISETP.GT.AND P3, PT, R41, R120, PT ;  /* 0x000000782900720c */ /* 0x000fe40003f64270 */
[C---:B0-----:R-:W-:Y:S02]  /*2790*/  LEA R48, P2, R0.reuse, R116, 0x1 ;  /* 0x0000007400307211 */ /* 0x041fe400078408ff */
[----:B------:R-:W-:Y:S02]  /*27a0*/  IADD3.X R24, R35, R88, R128, P5, P6 ;  /* 0x0000005823187210 */ /* 0x000fe40002fec480 */
[----:B------:R-:W-:Y:S01]  /*27b0*/  LEA.HI.X R49, R0, R117, R3, 0x1, P2 ;  /* 0x0000007500317211 */ /* 0x000fe200010f0c03 */
[----:B------:R-:W-:Y:S01]  /*27c0*/  IMAD R3, R17, 0x5000, R235 ;  /* 0x0000500011037824 */ /* 0x000fe200078e02eb */
[----:B-1----:R-:W-:-:S02]  /*27d0*/  ISETP.GE.AND P2, PT, R115, 0x1, PT ;  /* 0x000000017300780c */ /* 0x002fc40003f46270 */
[-C--:B------:R-:W-:Y:S02]  /*27e0*/  LEA R50, P5, R4, R116.reuse, 0x1 ;  /* 0x0000007404327211 */ /* 0x080fe400078a08ff */
[----:B------:R-:W-:Y:S02]  /*27f0*/  LEA R56, P6, R36, R116, 0x1 ;  /* 0x0000007424387211 */ /* 0x000fe400078c08ff */
[-C--:B------:R-:W-:Y:S01]  /*2800*/  LEA.HI.X R51, R4, R117.reuse, R24, 0x1, P5 ;  /* 0x0000007504337211 */ /* 0x080fe200028f0c18 */
[----:B------:R-:W-:Y:S01]  /*2810*/  IMAD R4, R3, 0x2, R16 ;  /* 0x0000000203047824 */ /* 0x000fe200078e0210 */
[----:B------:R-:W-:Y:S01]  /*2820*/  LEA.HI.X R57, R36, R117, R37, 0x1, P6 ;  /* 0x0000007524397211 */ /* 0x000fe200030f0c25 */
[----:B------:R-:W-:Y:S01]  /*2830*/  IMAD.MOV.U32 R24, RZ, RZ, R41 ;  /* 0x000000ffff187224 */ /* 0x000fe200078e0029 */
[----:B--2---:R-:W-:-:S04]  /*2840*/  LOP3.LUT R39, R39, 0xfffffffd, RZ, 0xc0, !PT ;  /* 0xfffffffd27277812 */ /* 0x004fc800078ec0ff */
[----:B------:R-:W-:-:S05]  /*2850*/  @P3 LOP3.LUT R39, R39, 0x2, RZ, 0xfc, !PT ;  /* 0x0000000227273812 */ /* 0x000fca00078efcff */
[----:B------:R0:W-:Y:S01]  /*2860*/  STL [R1+0x18], R39 ;  /* 0x0000182701007387 */ /* 0x0001e20000100800 */
[----:B------:R-:W-:Y:S05]  /*2870*/  @!P2 BRA `(.L_x_461) ;  /* 0x00000078007ca947 */ /* 0x000fea0003800000 */
[----:B------:R-:W-:Y:S01]  /*2880*/  ULDC.U8 UR4, c[0x0][0x3f0] ;  /* 0x0000fc0000047ab9 */ /* 0x000fe20000000000 */
[-C--:B------:R-:W-:Y:S01]  /*2890*/  IMAD R3, R126, R41.reuse, RZ ;  /* 0x000000297e037224 */ /* 0x080fe200078e02ff */
[----:B------:R-:W-:Y:S01]  /*28a0*/  ISETP.NE.AND P2, PT, RZ, UR4, PT ;  /* 0x00000004ff007c0c */ /* 0x000fe2000bf45270 */
[-C--:B0-----:R-:W-:Y:S02]  /*28b0*/  IMAD R39, R127, R41.reuse, RZ ;  /* 0x000000297f277224 */ /* 0x081fe400078e02ff */
[C---:B------:R-:W-:Y:S02]  /*28c0*/  IMAD R37, R38.reuse, R110, R3 ;  /* 0x0000006e26257224 */ /* 0x040fe400078e0203 */
[----:B------:R-:W-:Y:S02]  /*28d0*/  IMAD R39, R38, R104, R39 ;  /* 0x0000006826277224 */ /* 0x000fe400078e0227 */
[----:B------:R-:W-:Y:S02]  /*28e0*/  IMAD R3, R24, -0x50, R2 ;  /* 0xffffffb018037824 */ /* 0x000fe400078e0202 */
[----:B------:R-:W-:-:S03]  /*28f0*/  IMAD.WIDE.U32 R84, R104, R41, RZ ;  /* 0x0000002968547225 */ /* 0x000fc600078e00ff */
[----:B------:R-:W-:Y:S01]  /*2900*/  VIMNMX R3, R3, 0x50, PT ;  /* 0x0000005003037848 */ /* 0x000fe20003fe0100 */
[----:B------:R-:W-:Y:S01]  /*2910*/  IMAD.WIDE.U32 R86, R110, R41, RZ ;  /* 0x000000296e567225 */ /* 0x000fe200078e00ff */
[----:B------:R-:W-:-:S03]  /*2920*/  IADD3 R114, R85, R39, RZ ;  /* 0x0000002755727210 */ /* 0x000fc60007ffe0ff */
[----:B------:R-:W-:Y:S01]  /*2930*/  IMAD.IADD R0, R87, 0x1, R37 ;  /* 0x0000000157007824 */ /* 0x000fe200078e0225 */
[----:B------:R-:W-:Y:S06]  /*2940*/  @!P2 BRA `(.L_x_462) ;  /* 0x000000380050a947 */ /* 0x000fec0003800000 */
[----:B------:R-:W-:Y:S01]  /*2950*/  ISETP.GE.AND P3, PT, R18, R3, PT ;  /* 0x000000031200720c */ /* 0x000fe20003f66270 */
[----:B------:R-:W-:Y:S01]  /*2960*/  BSSY B1, `(.L_x_463) ;  /* 0x000002a000017945 */ /* 0x000fe20003800000 */
        /* <DEDUP_REMOVED lines=8> */
[----:B------:R-:W-:Y:S01]  /*29f0*/  CS2R R124, SRZ ;  /* 0x00000000007c7805 */ /* 0x000fe2000001ff00 */
[----:B------:R-:W-:Y:S06]  /*2a00*/  @P3 BRA `(.L_x_464) ;  /* 0x00000000007c3947 */ /* 0x000fec0003800000 */
[----:B------:R-:W-:Y:S01]  /*2a10*/  IADD3 R37, P2, R106, R86, RZ ;  /* 0x000000566a257210 */ /* 0x000fe20007f5e0ff */
[----:B------:R-:W-:Y:S01]  /*2a20*/  ULDC.64 UR4, c[0x0][0x3c8] ;  /* 0x0000f20000047ab9 */ /* 0x000fe20000000a00 */
[----:B------:R-:W-:Y:S02]  /*2a30*/  IADD3 R39, P4, R100, R84, RZ ;  /* 0x0000005464277210 */ /* 0x000fe40007f9e0ff */
[----:B------:R-:W-:Y:S02]  /*2a40*/  CS2R R122, SRZ ;  /* 0x00000000007a7805 */ /* 0x000fe4000001ff00 */
[-C--:B------:R-:W-:Y:S01]  /*2a50*/  ISETP.GE.AND P5, PT, R22, R115.reuse, PT ;  /* 0x000000731600720c */ /* 0x080fe20003fa6270 */
[----:B------:R-:W-:Y:S01]  /*2a60*/  IMAD.X R38, R0, 0x1, R20, P2 ;  /* 0x0000000100267824 */ /* 0x000fe200010e0614 */
[C---:B------:R-:W-:Y:S01]  /*2a70*/  LEA R36, P2, R37.reuse, UR4, 0x1 ;  /* 0x0000000425247c11 */ /* 0x040fe2000f8408ff */
[----:B------:R-:W-:Y:S01]  /*2a80*/  IMAD.X R40, R114, 0x1, R25, P4 ;  /* 0x0000000172287824 */ /* 0x000fe200020e0619 */
[----:B------:R-:W-:Y:S01]  /*2a90*/  CS2R R124, SRZ ;  /* 0x00000000007c7805 */ /* 0x000fe2000001ff00 */
[----:B------:R-:W-:Y:S01]  /*2aa0*/  ULDC.64 UR6, c[0x0][0x208] ;  /* 0x0000820000067ab9 */ /* 0x000fe20000000a00 */
[----:B------:R-:W-:Y:S01]  /*2ab0*/  LEA.HI.X R37, R37, UR5, R38, 0x1, P2 ;  /* 0x0000000525257c11 */ /* 0x000fe200090f0c26 */
[----:B------:R-:W-:Y:S01]  /*2ac0*/  ULDC.64 UR4, c[0x0][0x3e0] ;  /* 0x0000f80000047ab9 */ /* 0x000fe20000000a00 */
[----:B------:R-:W-:-:S02]  /*2ad0*/  ISETP.GE.AND P4, PT, R215, R115, PT ;  /* 0x00000073d700720c */ /* 0x000fc40003f86270 */
[----:B------:R-:W-:-:S03]  /*2ae0*/  LEA R38, P2, R39, UR4, 0x1 ;  /* 0x0000000427267c11 */ /* 0x000fc6000f8408ff */
[----:B------:R0:W5:Y:S01]  /*2af0*/  @!P5 LDG.E.64 R122, desc[UR6][R36.64] ;  /* 0x00000006247ad981 */ /* 0x000162000c1e1b00 */
[----:B------:R-:W-:Y:S02]  /*2b00*/  LEA.HI.X R39, R39, UR5, R40, 0x1, P2 ;  /* 0x0000000527277c11 */ /* 0x000fe400090f0c28 */
[----:B------:R-:W-:-:S03]  /*2b10*/  ISETP.GE.AND P2, PT, R214, R115, PT ;  /* 0x00000073d600720c */ /* 0x000fc60003f46270 */
[----:B------:R0:W5:Y:S01]  /*2b20*/  @!P5 LDG.E.64 R124, desc[UR6][R38.64] ;  /* 0x00000006267cd981 */ /* 0x000162000c1e1b00 */
[----:B------:R-:W-:Y:S02]  /*2b30*/  ISETP.GE.AND P5, PT, R216, R115, PT ;  /* 0x00000073d800720c */ /* 0x000fe40003fa6270 */
[----:B------:R-:W-:Y:S02]  /*2b40*/  CS2R R90, SRZ ;  /* 0x00000000005a7805 */ /* 0x000fe4000001ff00 */
[----:B------:R-:W-:Y:S02]  /*2b50*/  CS2R R82, SRZ ;  /* 0x0000000000527805 */ /* 0x000fe4000001ff00 */
[----:B------:R-:W-:Y:S02]  /*2b60*/  CS2R R78, SRZ ;  /* 0x00000000004e7805 */ /* 0x000fe4000001ff00 */
[----:B------:R-:W-:Y:S02]  /*2b70*/  CS2R R116, SRZ ;  /* 0x0000000000747805 */ /* 0x000fe4000001ff00 */
[----:B------:R-:W-:-:S02]  /*2b80*/  CS2R R88, SRZ ;  /* 0x0000000000587805 */ /* 0x000fc4000001ff00 */
[----:B------:R-:W-:Y:S01]  /*2b90*/  CS2R R80, SRZ ;  /* 0x0000000000507805 */ /* 0x000fe2000001ff00 */
[----:B------:R0:W5:Y:S04]  /*2ba0*/  @!P4 LDG.E.64 R90, desc[UR6][R36.64+0x40] ;  /* 0x00004006245ac981 */ /* 0x000168000c1e1b00 */
[----:B------:R0:W5:Y:S04]  /*2bb0*/  @!P2 LDG.E.64 R82, desc[UR6][R36.64+0x80] ;  /* 0x000080062452a981 */ /* 0x000168000c1e1b00 */
[----:B------:R0:W5:Y:S04]  /*2bc0*/  @!P5 LDG.E.64 R78, desc[UR6][R36.64+0xc0] ;  /* 0x0000c006244ed981 */ /* 0x000168000c1e1b00 */
[----:B------:R0:W5:Y:S04]  /*2bd0*/  @!P4 LDG.E.64 R116, desc[UR6][R38.64+0x40] ;  /* 0x000040062674c981 */ /* 0x000168000c1e1b00 */
[----:B------:R0:W5:Y:S04]  /*2be0*/  @!P2 LDG.E.64 R88, desc[UR6][R38.64+0x80] ;  /* 0x000080062658a981 */ /* 0x000168000c1e1b00 */
[----:B------:R0:W5:Y:S02]  /*2bf0*/  @!P5 LDG.E.64 R80, desc[UR6][R38.64+0xc0] ;  /* 0x0000c0062650d981 */ /* 0x000164000c1e1b00 */
.L_x_464:
[----:B------:R-:W-:Y:S05]  /*2c00*/  BSYNC B1 ;  /* 0x0000000000017941 */ /* 0x000fea0003800000 */
.L_x_463:
[----:B0----5:R-:W-:Y:S01]  /*2c10*/  IMAD.MOV.U32 R36, RZ, RZ, R78 ;  /* 0x000000ffff247224 */ /* 0x021fe200078e004e */
[----:B------:R-:W-:Y:S01]  /*2c20*/  ISETP.GE.AND P4, PT, R217, R3, PT ;  /* 0x00000003d900720c */ /* 0x000fe20003f86270 */
[----:B------:R-:W-:Y:S01]  /*2c30*/  IMAD.MOV.U32 R37, RZ, RZ, R79 ;  /* 0x000000ffff257224 */ /* 0x000fe200078e004f */
[----:B------:R-:W-:Y:S01]  /*2c40*/  BSSY B1, `(.L_x_465) ;  /* 0x0000046000017945 */ /* 0x000fe20003800000 */
[----:B------:R-:W-:Y:S01]  /*2c50*/  IMAD.MOV.U32 R38, RZ, RZ, R82 ;  /* 0x000000ffff267224 */ /* 0x000fe200078e0052 */
[----:B------:R-:W-:Y:S01]  /*2c60*/  PRMT R179, R36, 0x7610, R179 ;  /* 0x0000761024b37816 */ /* 0x000fe200000000b3 */
        /* <DEDUP_REMOVED lines=19> */
[----:B------:R-:W-:-:S02]  /*2da0*/  PRMT R187, R37, 0x7610, R187 ;  /* 0x0000761025bb7816 */ /* 0x000fc400000000bb */
[----:B------:R-:W-:Y:S02]  /*2db0*/  CS2R R66, SRZ ;  /* 0x0000000000427805 */ /* 0x000fe4000001ff00 */
[----:B------:R-:W-:Y:S02]  /*2dc0*/  MOV R37, R116 ;  /* 0x0000007400257202 */ /* 0x000fe40000000f00 */
[----:B------:R-:W-:Y:S02]  /*2dd0*/  CS2R R70, SRZ ;  /* 0x0000000000467805 */ /* 0x000fe4000001ff00 */
[----:B------:R-:W-:Y:S01]  /*2de0*/  PRMT R188, R36, 0x7610, R188 ;  /* 0x0000761024bc7816 */ /* 0x000fe200000000bc */
[----:B------:R-:W-:Y:S01]  /*2df0*/  IMAD.MOV.U32 R36, RZ, RZ, R117 ;  /* 0x000000ffff247224 */ /* 0x000fe200078e0075 */
[----:B------:R-:W-:Y:S01]  /*2e00*/  PRMT R136, R136, 0x5410, R37 ;  /* 0x0000541088887816 */ /* 0x000fe20000000025 */
[----:B------:R-:W-:Y:S01]  /*2e10*/  IMAD.MOV.U32 R37, RZ, RZ, R125 ;  /* 0x000000ffff257224 */ /* 0x000fe200078e007d */
[----:B------:R-:W-:-:S02]  /*2e20*/  PRMT R137, R137, 0x5410, R38 ;  /* 0x0000541089897816 */ /* 0x000fc40000000026 */
[----:B------:R-:W-:Y:S02]  /*2e30*/  CS2R R74, SRZ ;  /* 0x00000000004a7805 */ /* 0x000fe4000001ff00 */
[----:B------:R-:W-:Y:S02]  /*2e40*/  PRMT R189, R36, 0x7610, R189 ;  /* 0x0000761024bd7816 */ /* 0x000fe400000000bd */
[----:B------:R-:W-:Y:S02]  /*2e50*/  CS2R R64, SRZ ;  /* 0x0000000000407805 */ /* 0x000fe4000001ff00 */
[----:B------:R-:W-:Y:S02]  /*2e60*/  PRMT R138, R138, 0x5410, R37 ;  /* 0x000054108a8a7816 */ /* 0x000fe40000000025 */
[----:B------:R-:W-:Y:S02]  /*2e70*/  CS2R R68, SRZ ;  /* 0x0000000000447805 */ /* 0x000fe4000001ff00 */
[----:B------:R-:W-:-:S02]  /*2e80*/  CS2R R72, SRZ ;  /* 0x0000000000487805 */ /* 0x000fc4000001ff00 */
[----:B------:R-:W-:Y:S01]  /*2e90*/  CS2R R76, SRZ ;  /* 0x00000000004c7805 */ /* 0x000fe2000001ff00 */
[----:B------:R-:W-:Y:S06]  /*2ea0*/  @P4 BRA `(.L_x_466) ;  /* 0x00000000007c4947 */ /* 0x000fec0003800000 */
[----:B------:R-:W-:Y:S01]  /*2eb0*/  IADD3 R37, P2, P5, R106, R86, R28 ;  /* 0x000000566a257210 */ /* 0x000fe20007d5e01c */
[----:B------:R-:W-:Y:S01]  /*2ec0*/  ULDC.64 UR4, c[0x0][0x3c8] ;  /* 0x0000f20000047ab9 */ /* 0x000fe20000000a00 */
[----:B------:R-:W-:Y:S01]  /*2ed0*/  ULDC.64 UR6, c[0x0][0x3e0] ;  /* 0x0000f80000067ab9 */ /* 0x000fe20000000a00 */
[----:B------:R-:W-:Y:S02]  /*2ee0*/  CS2R R74, SRZ ;  /* 0x00000000004a7805 */ /* 0x000fe4000001ff00 */
[----:B------:R-:W-:Y:S02]  /*2ef0*/  IADD3.X R42, R20, R0, R30, P2, P5 ;  /* 0x00000000142a7210 */ /* 0x000fe400017ea41e */
[----:B------:R-:W-:Y:S02]  /*2f00*/  CS2R R70, SRZ ;  /* 0x0000000000467805 */ /* 0x000fe4000001ff00 */
[----:B------:R-:W-:Y:S02]  /*2f10*/  IADD3 R39, P2, P5, R100, R84, R32 ;  /* 0x0000005464277210 */ /* 0x000fe40007d5e020 */
[----:B------:R-:W-:-:S02]  /*2f20*/  CS2R R76, SRZ ;  /* 0x00000000004c7805 */ /* 0x000fc4000001ff00 */
[----:B------:R-:W-:Y:S01]  /*2f30*/  CS2R R72, SRZ ;  /* 0x0000000000487805 */ /* 0x000fe2000001ff00 */
[----:B------:R-:W-:Y:S01]  /*2f40*/  ULDC.64 UR8, c[0x0][0x208] ;  /* 0x0000820000087ab9 */ /* 0x000fe20000000a00 */
[----:B------:R-:W-:Y:S02]  /*2f50*/  IADD3.X R40, R25, R114, R34, P2, P5 ;  /* 0x0000007219287210 */ /* 0x000fe400017ea422 */
[----:B------:R-:W-:Y:S02]  /*2f60*/  LEA R36, P2, R37, UR4, 0x1 ;  /* 0x0000000425247c11 */ /* 0x000fe4000f8408ff */
[----:B------:R-:W-:Y:S02]  /*2f70*/  LEA R38, P5, R39, UR6, 0x1 ;  /* 0x0000000627267c11 */ /* 0x000fe4000f8a08ff */
[----:B------:R-:W-:Y:S02]  /*2f80*/  LEA.HI.X R37, R37, UR5, R42, 0x1, P2 ;  /* 0x0000000525257c11 */ /* 0x000fe400090f0c2a */
[----:B------:R-:W-:-:S02]  /*2f90*/  LEA.HI.X R39, R39, UR7, R40, 0x1, P5 ;  /* 0x0000000727277c11 */ /* 0x000fc4000a8f0c28 */
[-C--:B------:R-:W-:Y:S02]  /*2fa0*/  ISETP.GE.AND P2, PT, R22, R115.reuse, PT ;  /* 0x000000731600720c */ /* 0x080fe40003f46270 */
[----:B------:R-:W-:Y:S02]  /*2fb0*/  ISETP.GE.AND P5, PT, R215, R115, PT ;  /* 0x00000073d700720c */ /* 0x000fe40003fa6270 */
[----:B------:R-:W-:Y:S02]  /*2fc0*/  CS2R R66, SRZ ;  /* 0x0000000000427805 */ /* 0x000fe4000001ff00 */
[----:B------:R-:W-:Y:S02]  /*2fd0*/  CS2R R62, SRZ ;  /* 0x00000000003e7805 */ /* 0x000fe4000001ff00 */
[----:B------:R-:W-:-:S05]  /*2fe0*/  CS2R R68, SRZ ;  /* 0x0000000000447805 */ /* 0x000fca000001ff00 */
[----:B------:R0:W5:Y:S04]  /*2ff0*/  @!P2 LDG.E.64 R74, desc[UR8][R36.64] ;  /* 0x00000008244aa981 */ /* 0x000168000c1e1b00 */
[----:B------:R0:W5:Y:S01]  /*3000*/  @!P2 LDG.E.64 R76, desc[UR8][R38.64] ;  /* 0x00000008264ca981 */ /* 0x000162000c1e1b00 */
[----:B------:R-:W-:-:S03]  /*3010*/  ISETP.GE.AND P2, PT, R214, R115, PT ;  /* 0x00000073d600720c */ /* 0x000fc60003f46270 */
[----:B------:R0:W5:Y:S04]  /*3020*/  @!P5 LDG.E.64 R70, desc[UR8][R36.64+0x40] ;  /* 0x000040082446d981 */ /* 0x000168000c1e1b00 */
[----:B------:R0:W5:Y:S01]  /*3030*/  @!P5 LDG.E.64 R72, desc[UR8][R38.64+0x40] ;  /* 0x000040082648d981 */ /* 0x000162000c1e1b00 */
[----:B------:R-:W-:Y:S02]  /*3040*/  ISETP.GE.AND P5, PT, R216, R115, PT ;  /* 0x00000073d800720c */ /* 0x000fe40003fa6270 */
[----:B------:R-:W-:-:S03]  /*3050*/  CS2R R64, SRZ ;  /* 0x0000000000407805 */ /* 0x000fc6000001ff00 */
[----:B------:R0:W5:Y:S04]  /*3060*/  @!P2 LDG.E.64 R66, desc[UR8][R36.64+0x80] ;  /* 0x000080082442a981 */ /* 0x000168000c1e1b00 */
[----:B------:R0:W5:Y:S04]  /*3070*/  @!P2 LDG.E.64 R68, desc[UR8][R38.64+0x80] ;  /* 0x000080082644a981 */ /* 0x000168000c1e1b00 */
[----:B------:R0:W5:Y:S04]  /*3080*/  @!P5 LDG.E.64 R62, desc[UR8][R36.64+0xc0] ;  /* 0x0000c008243ed981 */ /* 0x000168000c1e1b00 */
[----:B------:R0:W5:Y:S02]  /*3090*/  @!P5 LDG.E.64 R64, desc[UR8][R38.64+0xc0] ;  /* 0x0000c0082640d981 */ /* 0x000164000c1e1b00 */
.L_x_466:
[----:B------:R-:W-:Y:S05]  /*30a0*/  BSYNC B1 ;  /* 0x0000000000017941 */ /* 0x000fea0003800000 */
.L_x_465:
        /* <DEDUP_REMOVED lines=8> */
[----:B------:R-:W-:Y:S01]  /*3130*/  CS2R R54, SRZ ;  /* 0x0000000000367805 */ /* 0x000fe2000001ff00 */
[----:B-----5:R-:W-:Y:S01]  /*3140*/  IMAD.MOV.U32 R139, RZ, RZ, R62 ;  /* 0x000000ffff8b7224 */ /* 0x020fe200078e003e */
[----:B------:R-:W-:Y:S01]  /*3150*/  CS2R R60, SRZ ;  /* 0x00000000003c7805 */ /* 0x000fe2000001ff00 */
[----:B------:R-:W-:Y:S06]  /*3160*/  @P5 BRA `(.L_x_468) ;  /* 0x00000000007c5947 */ /* 0x000fec0003800000 */
[----:B------:R-:W-:Y:S01]  /*3170*/  IADD3 R86, P2, P6, R106, R27, R86 ;  /* 0x0000001b6a567210 */ /* 0x000fe20007e5e056 */
[----:B------:R-:W-:Y:S01]  /*3180*/  ULDC.64 UR4, c[0x0][0x3c8] ;  /* 0x0000f20000047ab9 */ /* 0x000fe20000000a00 */
[----:B------:R-:W-:Y:S01]  /*3190*/  ULDC.64 UR6, c[0x0][0x3e0] ;  /* 0x0000f80000067ab9 */ /* 0x000fe20000000a00 */
[----:B------:R-:W-:Y:S02]  /*31a0*/  CS2R R58, SRZ ;  /* 0x00000000003a7805 */ /* 0x000fe4000001ff00 */
[----:B0-----:R-:W-:Y:S02]  /*31b0*/  IADD3.X R37, R20, R29, R0, P2, P6 ;  /* 0x0000001d14257210 */ /* 0x001fe400017ec400 */
[----:B------:R-:W-:Y:S02]  /*31c0*/  CS2R R60, SRZ ;  /* 0x00000000003c7805 */ /* 0x000fe4000001ff00 */
[----:B------:R-:W-:Y:S01]  /*31d0*/  IADD3 R84, P2, P6, R100, R31, R84 ;  /* 0x0000001f64547210 */ /* 0x000fe20007e5e054 */
[----:B------:R-:W-:-:S03]  /*31e0*/  ULDC.64 UR8, c[0x0][0x208] ;  /* 0x0000820000087ab9 */ /* 0x000fc60000000a00 */
[----:B------:R-:W-:Y:S02]  /*31f0*/  IADD3.X R39, R25, R33, R114, P2, P6 ;  /* 0x0000002119277210 */ /* 0x000fe400017ec472 */
[----:B------:R-:W-:-:S04]  /*3200*/  LEA R36, P2, R86, UR4, 0x1 ;  /* 0x0000000456247c11 */ /* 0x000fc8000f8408ff */
[----:B------:R-:W-:Y:S02]  /*3210*/  LEA.HI.X R37, R86, UR5, R37, 0x1, P2 ;  /* 0x0000000556257c11 */ /* 0x000fe400090f0c25 */
[----:B------:R-:W-:-:S04]  /*3220*/  LEA R38, P2, R84, UR6, 0x1 ;  /* 0x0000000654267c11 */ /* 0x000fc8000f8408ff */
[----:B------:R-:W-:Y:S02]  /*3230*/  LEA.HI.X R39, R84, UR7, R39, 0x1, P2 ;  /* 0x0000000754277c11 */ /* 0x000fe400090f0c27 */
[----:B------:R-:W-:Y:S02]  /*3240*/  ISETP.GE.AND P2, PT, R22, R115, PT ;  /* 0x000000731600720c */ /* 0x000fe40003f46270 */
[----:B------:R-:W-:Y:S02]  /*3250*/  CS2R R52, SRZ ;  /* 0x0000000000347805 */ /* 0x000fe4000001ff00 */
[----:B------:R-:W-:-:S09]  /*3260*/  CS2R R54, SRZ ;  /* 0x0000000000367805 */ /* 0x000fd2000001ff00 */
[----:B------:R1:W5:Y:S04]  /*3270*/  @!P2 LDG.E.64 R58, desc[UR8][R36.64] ;  /* 0x00000008243aa981 */ /* 0x000368000c1e1b00 */
[----:B------:R1:W5:Y:S01]  /*3280*/  @!P2 LDG.E.64 R60, desc[UR8][R38.64] ;  /* 0x00000008263ca981 */ /* 0x000362000c1e1b00 */
        /* <DEDUP_REMOVED lines=10> */
[----:B------:R-:W-:-:S13]  /*3330*/  ISETP.GE.AND P2, PT, R216, R115, PT ;  /* 0x00000073d800720c */ /* 0x000fda0003f46270 */
[----:B------:R1:W5:Y:S04]  /*3340*/  @!P2 LDG.E.64 R40, desc[UR8][R36.64+0xc0] ;  /* 0x0000c0082428a981 */ /* 0x000368000c1e1b00 */
[----:B------:R1:W5:Y:S02]  /*3350*/  @!P2 LDG.E.64 R42, desc[UR8][R38.64+0xc0] ;  /* 0x0000c008262aa981 */ /* 0x000364000c1e1b00 */
.L_x_468:
[----:B------:R-:W-:Y:S05]  /*3360*/  BSYNC B1 ;  /* 0x0000000000017941 */ /* 0x000fea0003800000 */
.L_x_467:
[----:B------:R-:W-:Y:S01]  /*3370*/  IMAD.MOV.U32 R0, RZ, RZ, R63 ;  /* 0x000000ffff007224 */ /* 0x000fe200078e003f */
[----:B------:R-:W-:Y:S01]  /*3380*/  ULOP3.LUT UR4, UR60, 0x1, URZ, 0xfc, !UPT ;  /* 0x000000013c047892 */ /* 0x000fe2000f8efc3f */
[----:B01----:R-:W-:Y:S01]  /*3390*/  IMAD.MOV.U32 R36, RZ, RZ, R66 ;  /* 0x000000ffff247224 */ /* 0x003fe200078e0042 */
        /* <DEDUP_REMOVED lines=16> */
[----:B------:R-:W-:Y:S01]  /*34a0*/  MOV R37, R69 ;  /* 0x0000004500257202 */ /* 0x000fe20000000f00 */
[----:B------:R-:W-:Y:S01]  /*34b0*/  UISETP.NE.AND UP0, UPT, UR4, 0x3, UPT ;  /* 0x000000030400788c */ /* 0x000fe2000bf05270 */
        /* <DEDUP_REMOVED lines=9> */
[----:B-----5:R-:W-:Y:S01]  /*3550*/  IMAD.MOV.U32 R38, RZ, RZ, R40 ;  /* 0x000000ffff267224 */ /* 0x020fe200078e0028 */
        /* <DEDUP_REMOVED lines=14> */
[----:B------:R-:W-:-:S02]  /*3640*/  PLOP3.LUT P2, PT, PT, PT, UP0, 0x80, 0x0 ;  /* 0x000000000000781c */ /* 0x000fc40003f4f008 */
[----:B------:R-:W-:Y:S01]  /*3650*/  PRMT R84, R38, 0x7610, R84 ;  /* 0x0000761026547816 */ /* 0x000fe20000000054 */
[----:B------:R-:W-:Y:S01]  /*3660*/  IMAD.MOV.U32 R38, RZ, RZ, R53 ;  /* 0x000000ffff267224 */ /* 0x000fe200078e0035 */
[----:B------:R-:W-:Y:S01]  /*3670*/  PRMT R156, R37, 0x7610, R156 ;  /* 0x00007610259c7816 */ /* 0x000fe2000000009c */
[----:B------:R-:W-:Y:S01]  /*3680*/  IMAD.MOV.U32 R37, RZ, RZ, R43 ;  /* 0x000000ffff257224 */ /* 0x000fe200078e002b */
[----:B------:R-:W-:Y:S01]  /*3690*/  PRMT R86, R0, 0x7610, R86 ;  /* 0x0000761000567816 */ /* 0x000fe20000000056 */
[----:B------:R-:W-:Y:S01]  /*36a0*/  IMAD.MOV.U32 R0, RZ, RZ, R45 ;  /* 0x000000ffff007224 */ /* 0x000fe200078e002d */
[----:B------:R-:W-:Y:S02]  /*36b0*/  PRMT R158, R36, 0x7610, R158 ;  /* 0x00007610249e7816 */ /* 0x000fe4000000009e */
[----:B------:R-:W-:Y:S02]  /*36c0*/  MOV R36, R44 ;  /* 0x0000002c00247202 */ /* 0x000fe40000000f00 */
        /* <DEDUP_REMOVED lines=9> */
[----:B------:R-:W-:Y:S02]  /*3760*/  PRMT R145, R37, 0x7610, R145 ;  /* 0x0000761025917816 */ /* 0x000fe40000000091 */
[----:B------:R-:W-:Y:S02]  /*3770*/  PRMT R175, R36, 0x7610, R175 ;  /* 0x0000761024af7816 */ /* 0x000fe400000000af */
[----:B------:R-:W-:Y:S01]  /*3780*/  PRMT R176, R0, 0x7610, R176 ;  /* 0x0000761000b07816 */ /* 0x000fe200000000b0 */
[----:B------:R-:W-:Y:S06]  /*3790*/  @!P2 BRA `(.L_x_469) ;  /* 0x000000000004a947 */ /* 0x000fec0003800000 */
[----:B------:R-:W-:Y:S01]  /*37a0*/  BPT.TRAP 0x1 ;  /* 0x000000040000795c */ /* 0x000fe20000300000 */
.L_x_469:
[----:B------:R-:W-:Y:S01]  /*37b0*/  IMAD R0, R17, 0x8, R16 ;  /* 0x0000000811007824 */ /* 0x000fe200078e0210 */
[----:B------:R-:W-:Y:S01]  /*37c0*/  SHF.L.U32 R114, R219, 0x1f, RZ ;  /* 0x0000001fdb727819 */ /* 0x000fe200000006ff */
[----:B------:R-:W-:Y:S03]  /*37d0*/  BSSY B1, `(.L_x_470) ;  /* 0x0000003000017945 */ /* 0x000fe60003800000 */
[----:B------:R-:W0:Y:S02]  /*37e0*/  SYNCS.PHASECHK.TRANS64.TRYWAIT P6, [R0+URZ+0x38890], R114 ;  /* 0x03889072000075a7 */ /* 0x000e2400080c017f */
[----:B0-----:R-:W-:Y:S05]  /*37f0*/  @!P6 BRA `(.L_x_471) ;  /* 0x0000022c0064e947 */ /* 0x001fea0003800000 */
.L_x_790:
[----:B------:R-:W-:Y:S05]  /*3800*/  BSYNC B1 ;  /* 0x0000000000017941 */ /* 0x000fea0003800000 */
.L_x_470:
[----:B------:R-:W-:Y:S04]  /*3810*/  BSSY B1, `(.L_x_472) ;  /* 0x00000e0000017945 */ /* 0x000fe80003800000 */
[----:B------:R-:W-:Y:S05]  /*3820*/  @P3 BRA `(.L_x_473) ;  /* 0x0000000c00783947 */ /* 0x000fea0003800000 */
[----:B------:R-:W-:Y:S01]  /*3830*/  ISETP.NE.AND P3, PT, R26, RZ, PT ;  /* 0x000000ff1a00720c */ /* 0x000fe20003f65270 */
[----:B------:R-:W-:-:S12]  /*3840*/  BSSY B2, `(.L_x_474) ;  /* 0x0000037000027945 */ /* 0x000fd80003800000 */
[----:B------:R-:W-:Y:S05]  /*3850*/  @!P3 BRA `(.L_x_475) ;  /* 0x0000000000d4b947 */ /* 0x000fea0003800000 */
[----:B------:R1:W2:Y:S01]  /*3860*/  LDS.128 R36, [R4+0x24400] ;  /* 0x0244000004247984 */ /* 0x0002a20000000c00 */
[----:B------:R-:W-:Y:S01]  /*3870*/  ISETP.GE.AND P3, PT, R22, R115, PT ;  /* 0x000000731600720c */ /* 0x000fe20003f66270 */
[----:B------:R-:W-:-:S12]  /*3880*/  BSSY B3, `(.L_x_476) ;  /* 0x0000030000037945 */ /* 0x000fd80003800000 */
[----:B-1----:R-:W-:Y:S05]  /*3890*/  @P3 BRA `(.L_x_477) ;  /* 0x0000000000b83947 */ /* 0x002fea0003800000 */
[----:B------:R-:W-:Y:S01]  /*38a0*/  SHF.R.U64 R124, R124, 0x10, R125 ;  /* 0x000000107c7c7819 */ /* 0x000fe2000000127d */
[----:B--2---:R-:W-:Y:S01]  /*38b0*/  IMAD.U32 R152, R39, 0x10000, RZ ;  /* 0x0001000027987824 */ /* 0x004fe200078e00ff */
[----:B------:R-:W-:Y:S01]  /*38c0*/  SHF.R.U64 R150, R122, 0x10, R123 ;  /* 0x000000107a967819 */ /* 0x000fe2000000127b */
[----:B------:R-:W-:Y:S01]  /*38d0*/  IMAD.U32 R122, R38, 0x10000, RZ ;  /* 0x00010000267a7824 */ /* 0x000fe200078e00ff */
[----:B------:R-:W-:Y:S02]  /*38e0*/  SHF.R.U32.HI R154, RZ, 0x10, R125 ;  /* 0x00000010ff9a7819 */ /* 0x000fe4000001167d */
[----:B------:R-:W-:Y:S02]  /*38f0*/  PRMT R125, R137, 0x5432, R124 ;  /* 0x00005432897d7816 */ /* 0x000fe4000000007c */
[----:B------:R-:W-:Y:S02]  /*3900*/  PRMT R150, R135, 0x5432, R150 ;  /* 0x0000543287967816 */ /* 0x000fe40000000096 */
[----:B------:R-:W-:-:S02]  /*3910*/  SHF.R.U32.HI R153, RZ, 0x10, R123 ;  /* 0x00000010ff997819 */ /* 0x000fc4000001167b */
[----:B------:R-:W-:Y:S02]  /*3920*/  LOP3.LUT R160, R37, 0xffff0000, RZ, 0xc0, !PT ;  /* 0xffff000025a07812 */ /* 0x000fe400078ec0ff */
[C---:B------:R-:W-:Y:S01]  /*3930*/  LOP3.LUT R157, R125.reuse, 0xffff0000, RZ, 0xc0, !PT ;  /* 0xffff00007d9d7812 */ /* 0x040fe200078ec0ff */
[----:B------:R-:W-:Y:S01]  /*3940*/  IMAD.U32 R125, R125, 0x10000, RZ ;  /* 0x000100007d7d7824 */ /* 0x000fe200078e00ff */
[----:B------:R-:W-:Y:S02]  /*3950*/  LOP3.LUT R123, R39, 0xffff0000, RZ, 0xc0, !PT ;  /* 0xffff0000277b7812 */ /* 0x000fe400078ec0ff */
[----:B------:R-:W-:Y:S01]  /*3960*/  PRMT R124, R138, 0x5432, R154 ;  /* 0x000054328a7c7816 */ /* 0x000fe2000000009a */
[----:B------:R-:W-:Y:S01]  /*3970*/  FMUL.FTZ R161, R160, R157 ;  /* 0x0000009da0a17220 */ /* 0x000fe20000410000 */
[----:B------:R-:W-:Y:S01]  /*3980*/  LOP3.LUT R159, R150, 0xffff0000, RZ, 0xc0, !PT ;  /* 0xffff0000969f7812 */ /* 0x000fe200078ec0ff */
[----:B------:R-:W-:Y:S01]  /*3990*/  IMAD.U32 R154, R37, 0x10000, RZ ;  /* 0x00010000259a7824 */ /* 0x000fe200078e00ff */
[----:B------:R-:W-:Y:S01]  /*39a0*/  PRMT R39, R155, 0x5410, R153 ;  /* 0x000054109b277816 */ /* 0x000fe20000000099 */
[----:B------:R-:W-:Y:S01]  /*39b0*/  IMAD.U32 R153, R124, 0x10000, RZ ;  /* 0x000100007c997824 */ /* 0x000fe200078e00ff */
[----:B------:R-:W-:Y:S01]  /*39c0*/  LOP3.LUT R38, R38, 0xffff0000, RZ, 0xc0, !PT ;  /* 0xffff000026267812 */ /* 0x000fe200078ec0ff */
[----:B------:R-:W-:Y:S01]  /*39d0*/  FMUL.FTZ R160, R160, R159 ;  /* 0x0000009fa0a07220 */ /* 0x000fe20000410000 */
[C---:B------:R-:W-:Y:S01]  /*39e0*/  IMAD.U32 R37, R36.reuse, 0x10000, RZ ;  /* 0x0001000024257824 */ /* 0x040fe200078e00ff */
[----:B------:R-:W-:Y:S01]  /*39f0*/  LOP3.LUT R36, R36, 0xffff0000, RZ, 0xc0, !PT ;  /* 0xffff000024247812 */ /* 0x000fe200078ec0ff */
[----:B------:R-:W-:-:S02]  /*3a00*/  IMAD.U32 R155, R39, 0x10000, RZ ;  /* 0x00010000279b7824 */ /* 0x000fc400078e00ff */
[----:B------:R-:W-:Y:S01]  /*3a10*/  FMUL.FTZ R163, R38, R153 ;  /* 0x0000009926a37220 */ /* 0x000fe20000410000 */
[----:B------:R-:W-:Y:S01]  /*3a20*/  FFMA.FTZ R160, R154, R157, R160 ;  /* 0x0000009d9aa07223 */ /* 0x000fe200000100a0 */
[----:B------:R-:W-:Y:S01]  /*3a30*/  LOP3.LUT R124, R124, 0xffff0000, RZ, 0xc0, !PT ;  /* 0xffff00007c7c7812 */ /* 0x000fe200078ec0ff */
[-C--:B------:R-:W-:Y:S01]  /*3a40*/  FMUL.FTZ R157, R38, R155.reuse ;  /* 0x0000009b269d7220 */ /* 0x080fe20000410000 */
[----:B------:R-:W-:Y:S01]  /*3a50*/  LOP3.LUT R39, R39, 0xffff0000, RZ, 0xc0, !PT ;  /* 0xffff000027277812 */ /* 0x000fe200078ec0ff */
[----:B------:R-:W-:Y:S02]  /*3a60*/  IMAD.U32 R150, R150, 0x10000, RZ ;  /* 0x0001000096967824 */ /* 0x000fe400078e00ff */
[C---:B------:R-:W-:Y:S01]  /*3a70*/  FFMA.FTZ R163, R122.reuse, R155, -R163 ;  /* 0x0000009b7aa37223 */ /* 0x040fe200000108a3 */
[----:B------:R-:W-:Y:S01]  /*3a80*/  FFMA.FTZ R122, R122, R153, R157 ;  /* 0x000000997a7a7223 */ /* 0x000fe2000001009d */
[----:B------:R-:W-:Y:S01]  /*3a90*/  FMUL.FTZ R38, R36, R125 ;  /* 0x0000007d24267220 */ /* 0x000fe20000410000 */
[----:B------:R-:W-:Y:S01]  /*3aa0*/  FFMA.FTZ R161, R154, R159, -R161 ;  /* 0x0000009f9aa17223 */ /* 0x000fe200000108a1 */
[C---:B------:R-:W-:Y:S01]  /*3ab0*/  FMUL.FTZ R153, R123.reuse, R124 ;  /* 0x0000007c7b997220 */ /* 0x040fe20000410000 */
[-C--:B------:R-:W-:Y:S01]  /*3ac0*/  FMUL.FTZ R36, R36, R150.reuse ;  /* 0x0000009624247220 */ /* 0x080fe20000410000 */
[-C--:B------:R-:W-:Y:S01]  /*3ad0*/  FMUL.FTZ R123, R123, R39.reuse ;  /* 0x000000277b7b7220 */ /* 0x080fe20000410000 */
[C---:B------:R-:W-:Y:S01]  /*3ae0*/  FFMA.FTZ R38, R37.reuse, R150, -R38 ;  /* 0x0000009625267223 */ /* 0x040fe20000010826 */
[C---:B------:R-:W-:Y:S01]  /*3af0*/  FFMA.FTZ R153, R152.reuse, R39, -R153 ;  /* 0x0000002798997223 */ /* 0x040fe20000010899 */
[----:B------:R-:W-:Y:S01]  /*3b00*/  FFMA.FTZ R37, R37, R125, R36 ;  /* 0x0000007d25257223 */ /* 0x000fe20000010024 */
[----:B------:R-:W-:Y:S01]  /*3b10*/  FFMA.FTZ R124, R152, R124, R123 ;  /* 0x0000007c987c7223 */ /* 0x000fe2000001007b */
[----:B------:R-:W-:-:S02]  /*3b20*/  F2FP.BF16.F32.PACK_AB R160, R160, R161 ;  /* 0x000000a1a0a0723e */ /* 0x000fc400000010ff */
[----:B------:R-:W-:Y:S02]  /*3b30*/  F2FP.BF16.F32.PACK_AB R122, R122, R163 ;  /* 0x000000a37a7a723e */ /* 0x000fe400000010ff */
[----:B------:R-:W-:Y:S01]  /*3b40*/  F2FP.BF16.F32.PACK_AB R36, R37, R38 ;  /* 0x000000262524723e */ /* 0x000fe200000010ff */
[----:B------:R-:W-:Y:S01]  /*3b50*/  IMAD.MOV.U32 R37, RZ, RZ, R160 ;  /* 0x000000ffff257224 */ /* 0x000fe200078e00a0 */
[----:B------:R-:W-:Y:S02]  /*3b60*/  F2FP.BF16.F32.PACK_AB R39, R124, R153 ;  /* 0x000000997c27723e */ /* 0x000fe400000010ff */
[----:B------:R-:W-:-:S07]  /*3b70*/  MOV R38, R122 ;  /* 0x0000007a00267202 */ /* 0x000fce0000000f00 */
.L_x_477:
[----:B------:R-:W-:Y:S05]  /*3b80*/  BSYNC B3 ;  /* 0x0000000000037941 */ /* 0x000fea0003800000 */
.L_x_476:
[----:B------:R-:W-:Y:S02]  /*3b90*/  ULDC.64 UR4, c[0x0][0x208] ;  /* 0x0000820000047ab9 */ /* 0x000fe40000000a00 */
[----:B--2---:R1:W-:Y:S03]  /*3ba0*/  STG.E.128 desc[UR4][R56.64], R36 ;  /* 0x0000002438007986 */ /* 0x0043e6000c101d04 */
.L_x_475:
[----:B------:R-:W-:Y:S05]  /*3bb0*/  BSYNC B2 ;  /* 0x0000000000027941 */ /* 0x000fea0003800000 */
.L_x_474:
[----:B------:R-:W-:Y:S01]  /*3bc0*/  ISETP.NE.AND P3, PT, R10, RZ, PT ;  /* 0x000000ff0a00720c */ /* 0x000fe20003f65270 */
[----:B------:R-:W-:-:S12]  /*3bd0*/  BSSY B2, `(.L_x_478) ;  /* 0x0000036000027945 */ /* 0x000fd80003800000 */
[----:B------:R-:W-:Y:S05]  /*3be0*/  @!P3 BRA `(.L_x_479) ;  /* 0x0000000000d0b947 */ /* 0x000fea0003800000 */
[----:B-1----:R1:W2:Y:S01]  /*3bf0*/  LDS.128 R36, [R4+0x26c00] ;  /* 0x026c000004247984 */ /* 0x0022a20000000c00 */
[----:B------:R-:W-:Y:S01]  /*3c00*/  ISETP.GE.AND P3, PT, R215, R115, PT ;  /* 0x00000073d700720c */ /* 0x000fe20003f66270 */
[----:B------:R-:W-:-:S12]  /*3c10*/  BSSY B3, `(.L_x_480) ;  /* 0x000002f000037945 */ /* 0x000fd80003800000 */
[----:B-1----:R-:W-:Y:S05]  /*3c20*/  @P3 BRA `(.L_x_481) ;  /* 0x0000000000b43947 */ /* 0x002fea0003800000 */
[----:B------:R-:W-:Y:S01]  /*3c30*/  SHF.R.U64 R122, R116, 0x10, R117 ;  /* 0x00000010747a7819 */ /* 0x000fe20000001275 */
[----:B--2---:R-:W-:Y:S01]  /*3c40*/  IMAD.U32 R124, R39, 0x10000, RZ ;  /* 0x00010000277c7824 */ /* 0x004fe200078e00ff */
[----:B------:R-:W-:Y:S02]  /*3c50*/  SHF.R.U64 R123, R90, 0x10, R91 ;  /* 0x000000105a7b7819 */ /* 0x000fe4000000125b */
[----:B------:R-:W-:Y:S02]  /*3c60*/  SHF.R.U32.HI R117, RZ, 0x10, R117 ;  /* 0x00000010ff757819 */ /* 0x000fe40000011675 */
[----:B------:R-:W-:Y:S02]  /*3c70*/  PRMT R122, R136, 0x5432, R122 ;  /* 0x00005432887a7816 */ /* 0x000fe4000000007a */
[----:B------:R-:W-:Y:S01]  /*3c80*/  SHF.R.U32.HI R125, RZ, 0x10, R91 ;  /* 0x00000010ff7d7819 */ /* 0x000fe2000001165b */
[----:B------:R-:W-:Y:S01]  /*3c90*/  IMAD.U32 R91, R38, 0x10000, RZ ;  /* 0x00010000265b7824 */ /* 0x000fe200078e00ff */
[----:B------:R-:W-:-:S02]  /*3ca0*/  PRMT R123, R184, 0x5410, R123 ;  /* 0x00005410b87b7816 */ /* 0x000fc4000000007b */
[----:B------:R-:W-:Y:S02]  /*3cb0*/  PRMT R117, R189, 0x5410, R117 ;  /* 0x00005410bd757816 */ /* 0x000fe40000000075 */
[----:B------:R-:W-:Y:S02]  /*3cc0*/  LOP3.LUT R155, R37, 0xffff0000, RZ, 0xc0, !PT ;  /* 0xffff0000259b7812 */ /* 0x000fe400078ec0ff */
[C---:B------:R-:W-:Y:S01]  /*3cd0*/  LOP3.LUT R150, R122.reuse, 0xffff0000, RZ, 0xc0, !PT ;  /* 0xffff00007a967812 */ /* 0x040fe200078ec0ff */
[----:B------:R-:W-:Y:S01]  /*3ce0*/  IMAD.U32 R122, R122, 0x10000, RZ ;  /* 0x000100007a7a7824 */ /* 0x000fe200078e00ff */
[----:B------:R-:W-:Y:S01]  /*3cf0*/  PRMT R116, R185, 0x5410, R125 ;  /* 0x00005410b9747816 */ /* 0x000fe2000000007d */
[----:B------:R-:W-:Y:S01]  /*3d00*/  IMAD.U32 R125, R117, 0x10000, RZ ;  /* 0x00010000757d7824 */ /* 0x000fe200078e00ff */
[----:B------:R-:W-:Y:S01]  /*3d10*/  LOP3.LUT R152, R123, 0xffff0000, RZ, 0xc0, !PT ;  /* 0xffff00007b987812 */ /* 0x000fe200078ec0ff */
[----:B------:R-:W-:Y:S01]  /*3d20*/  FMUL.FTZ R154, R155, R150 ;  /* 0x000000969b9a7220 */ /* 0x000fe20000410000 */
[----:B------:R-:W-:Y:S01]  /*3d30*/  LOP3.LUT R38, R38, 0xffff0000, RZ, 0xc0, !PT ;  /* 0xffff000026267812 */ /* 0x000fe200078ec0ff */
[----:B------:R-:W-:Y:S01]  /*3d40*/  IMAD.U32 R153, R116, 0x10000, RZ ;  /* 0x0001000074997824 */ /* 0x000fe200078e00ff */
[----:B------:R-:W-:Y:S01]  /*3d50*/  LOP3.LUT R90, R39, 0xffff0000, RZ, 0xc0, !PT ;  /* 0xffff0000275a7812 */ /* 0x000fe200078ec0ff */
[----:B------:R-:W-:-:S02]  /*3d60*/  IMAD.U32 R39, R37, 0x10000, RZ ;  /* 0x0001000025277824 */ /* 0x000fc400078e00ff */
[-C--:B------:R-:W-:Y:S01]  /*3d70*/  FMUL.FTZ R155, R155, R152.reuse ;  /* 0x000000989b9b7220 */ /* 0x080fe20000410000 */
[----:B------:R-:W-:Y:S02]  /*3d80*/  IMAD.U32 R37, R36, 0x10000, RZ ;  /* 0x0001000024257824 */ /* 0x000fe400078e00ff */
[----:B------:R-:W-:Y:S01]  /*3d90*/  FMUL.FTZ R160, R38, R125 ;  /* 0x0000007d26a07220 */ /* 0x000fe20000410000 */
[----:B------:R-:W-:Y:S01]  /*3da0*/  LOP3.LUT R36, R36, 0xffff0000, RZ, 0xc0, !PT ;  /* 0xffff000024247812 */ /* 0x000fe200078ec0ff */
[C---:B------:R-:W-:Y:S01]  /*3db0*/  FFMA.FTZ R154, R39.reuse, R152, -R154 ;  /* 0x00000098279a7223 */ /* 0x040fe2000001089a */
[----:B------:R-:W-:Y:S01]  /*3dc0*/  FFMA.FTZ R155, R39, R150, R155 ;  /* 0x00000096279b7223 */ /* 0x000fe2000001009b */
[-C--:B------:R-:W-:Y:S01]  /*3dd0*/  FMUL.FTZ R38, R38, R153.reuse ;  /* 0x0000009926267220 */ /* 0x080fe20000410000 */
[----:B------:R-:W-:Y:S01]  /*3de0*/  LOP3.LUT R117, R117, 0xffff0000, RZ, 0xc0, !PT ;  /* 0xffff000075757812 */ /* 0x000fe200078ec0ff */
[----:B------:R-:W-:Y:S01]  /*3df0*/  IMAD.U32 R123, R123, 0x10000, RZ ;  /* 0x000100007b7b7824 */ /* 0x000fe200078e00ff */
[----:B------:R-:W-:Y:S01]  /*3e00*/  LOP3.LUT R39, R116, 0xffff0000, RZ, 0xc0, !PT ;  /* 0xffff000074277812 */ /* 0x000fe200078ec0ff */
[C---:B------:R-:W-:Y:S01]  /*3e10*/  FFMA.FTZ R160, R91.reuse, R153, -R160 ;  /* 0x000000995ba07223 */ /* 0x040fe200000108a0 */
[----:B------:R-:W-:Y:S01]  /*3e20*/  FFMA.FTZ R91, R91, R125, R38 ;  /* 0x0000007d5b5b7223 */ /* 0x000fe20000010026 */
[----:B------:R-:W-:Y:S01]  /*3e30*/  FMUL.FTZ R125, R90, R117 ;  /* 0x000000755a7d7220 */ /* 0x000fe20000410000 */
[CC--:B------:R-:W-:Y:S01]  /*3e40*/  FMUL.FTZ R38, R36.reuse, R122.reuse ;  /* 0x0000007a24267220 */ /* 0x0c0fe20000410000 */
[----:B------:R-:W-:Y:S01]  /*3e50*/  FMUL.FTZ R153, R36, R123 ;  /* 0x0000007b24997220 */ /* 0x000fe20000410000 */
        /* <DEDUP_REMOVED lines=9> */
[----:B------:R-:W-:-:S07]  /*3ef0*/  F2FP.BF16.F32.PACK_AB R39, R90, R125 ;  /* 0x0000007d5a27723e */ /* 0x000fce00000010ff */
.L_x_481:
[----:B------:R-:W-:Y:S05]  /*3f00*/  BSYNC B3 ;  /* 0x0000000000037941 */ /* 0x000fea0003800000 */
.L_x_480:
[----:B------:R-:W-:Y:S02]  /*3f10*/  ULDC.64 UR4, c[0x0][0x208] ;  /* 0x0000820000047ab9 */ /* 0x000fe40000000a00 */
[----:B--2---:R2:W-:Y:S03]  /*3f20*/  STG.E.128 desc[UR4][R56.64+0x80], R36 ;  /* 0x0000802438007986 */ /* 0x0045e6000c101d04 */
.L_x_479:
[----:B------:R-:W-:Y:S05]  /*3f30*/  BSYNC B2 ;  /* 0x0000000000027941 */ /* 0x000fea0003800000 */
.L_x_478:
[----:B------:R-:W-:Y:S01]  /*3f40*/  ISETP.NE.AND P3, PT, R9, RZ, PT ;  /* 0x000000ff0900720c */ /* 0x000fe20003f65270 */
[----:B------:R-:W-:-:S12]  /*3f50*/  BSSY B2, `(.L_x_482) ;  /* 0x0000036000027945 */ /* 0x000fd80003800000 */
[----:B------:R-:W-:Y:S05]  /*3f60*/  @!P3 BRA `(.L_x_483) ;  /* 0x0000000000d0b947 */ /* 0x000fea0003800000 */
[----:B-12---:R1:W2:Y:S01]  /*3f70*/  LDS.128 R36, [R4+0x29400] ;  /* 0x0294000004247984 */ /* 0x0062a20000000c00 */
        /* <DEDUP_REMOVED lines=15> */
[----:B------:R-:W-:Y:S02]  /*4070*/  PRMT R88, R183, 0x5410, R117 ;  /* 0x00005410b7587816 */ /* 0x000fe40000000075 */
[----:B------:R-:W-:Y:S01]  /*4080*/  LOP3.LUT R124, R91, 0xffff0000, RZ, 0xc0, !PT ;  /* 0xffff00005b7c7812 */ /* 0x000fe200078ec0ff */
[----:B------:R-:W-:Y:S01]  /*4090*/  FMUL.FTZ R150, R125, R122 ;  /* 0x0000007a7d967220 */ /* 0x000fe20000410000 */
[----:B------:R-:W-:Y:S01]  /*40a0*/  LOP3.LUT R38, R38, 0xffff0000, RZ, 0xc0, !PT ;  /* 0xffff000026267812 */ /* 0x000fe200078ec0ff */
[----:B------:R-:W-:Y:S01]  /*40b0*/  IMAD.U32 R123, R88, 0x10000, RZ ;  /* 0x00010000587b7824 */ /* 0x000fe200078e00ff */
[----:B------:R-:W-:Y:S01]  /*40c0*/  SHF.L.U32 R117, R89, 0x10, RZ ;  /* 0x0000001059757819 */ /* 0x000fe200000006ff */
[----:B------:R-:W-:Y:S01]  /*40d0*/  FMUL.FTZ R125, R125, R124 ;  /* 0x0000007c7d7d7220 */ /* 0x000fe20000410000 */
[----:B------:R-:W-:Y:S01]  /*40e0*/  LOP3.LUT R82, R39, 0xffff0000, RZ, 0xc0, !PT ;  /* 0xffff000027527812 */ /* 0x000fe200078ec0ff */
[----:B------:R-:W-:Y:S01]  /*40f0*/  IMAD.U32 R39, R37, 0x10000, RZ ;  /* 0x0001000025277824 */ /* 0x000fe200078e00ff */
[----:B------:R-:W-:Y:S01]  /*4100*/  LOP3.LUT R89, R89, 0xffff0000, RZ, 0xc0, !PT ;  /* 0xffff000059597812 */ /* 0x000fe200078ec0ff */
[----:B------:R-:W-:-:S02]  /*4110*/  IMAD.U32 R37, R36, 0x10000, RZ ;  /* 0x0001000024257824 */ /* 0x000fc400078e00ff */
[----:B------:R-:W-:Y:S01]  /*4120*/  FMUL.FTZ R152, R38, R117 ;  /* 0x0000007526987220 */ /* 0x000fe20000410000 */
[----:B------:R-:W-:Y:S01]  /*4130*/  LOP3.LUT R36, R36, 0xffff0000, RZ, 0xc0, !PT ;  /* 0xffff000024247812 */ /* 0x000fe200078ec0ff */
[C---:B------:R-:W-:Y:S01]  /*4140*/  FFMA.FTZ R150, R39.reuse, R124, -R150 ;  /* 0x0000007c27967223 */ /* 0x040fe20000010896 */
[----:B------:R-:W-:Y:S01]  /*4150*/  FFMA.FTZ R125, R39, R122, R125 ;  /* 0x0000007a277d7223 */ /* 0x000fe2000001007d */
[-C--:B------:R-:W-:Y:S01]  /*4160*/  FMUL.FTZ R38, R38, R123.reuse ;  /* 0x0000007b26267220 */ /* 0x080fe20000410000 */
[----:B------:R-:W-:Y:S01]  /*4170*/  LOP3.LUT R39, R88, 0xffff0000, RZ, 0xc0, !PT ;  /* 0xffff000058277812 */ /* 0x000fe200078ec0ff */
[----:B------:R-:W-:Y:S02]  /*4180*/  IMAD.U32 R91, R91, 0x10000, RZ ;  /* 0x000100005b5b7824 */ /* 0x000fe400078e00ff */
        /* <DEDUP_REMOVED lines=15> */
.L_x_485:
[----:B------:R-:W-:Y:S05]  /*4280*/  BSYNC B3 ;  /* 0x0000000000037941 */ /* 0x000fea0003800000 */
.L_x_484:
[----:B------:R-:W-:Y:S02]  /*4290*/  ULDC.64 UR4, c[0x0][0x208] ;  /* 0x0000820000047ab9 */ /* 0x000fe40000000a00 */
[----:B--2---:R3:W-:Y:S03]  /*42a0*/  STG.E.128 desc[UR4][R56.64+0x100], R36 ;  /* 0x0001002438007986 */ /* 0x0047e6000c101d04 */
.L_x_483:
[----:B------:R-:W-:Y:S05]  /*42b0*/  BSYNC B2 ;  /* 0x0000000000027941 */ /* 0x000fea0003800000 */
.L_x_482:
[----:B------:R-:W-:-:S13]  /*42c0*/  ISETP.NE.AND P3, PT, R8, RZ, PT ;  /* 0x000000ff0800720c */ /* 0x000fda0003f65270 */
[----:B------:R-:W-:Y:S05]  /*42d0*/  @!P3 BRA `(.L_x_473) ;  /* 0x0000000000ccb947 */ /* 0x000fea0003800000 */
[----:B-123--:R1:W2:Y:S01]  /*42e0*/  LDS.128 R36, [R4+0x2bc00] ;  /* 0x02bc000004247984 */ /* 0x00e2a20000000c00 */
[----:B------:R-:W-:Y:S01]  /*42f0*/  ISETP.GE.AND P3, PT, R216, R115, PT ;  /* 0x00000073d800720c */ /* 0x000fe20003f66270 */
[----:B------:R-:W-:-:S12]  /*4300*/  BSSY B2, `(.L_x_486) ;  /* 0x000002e000027945 */ /* 0x000fd80003800000 */
[----:B-1----:R-:W-:Y:S05]  /*4310*/  @P3 BRA `(.L_x_487) ;  /* 0x0000000000b03947 */ /* 0x002fea0003800000 */
[----:B------:R-:W-:Y:S02]  /*4320*/  SHF.R.U64 R83, R80, 0x10, R81 ;  /* 0x0000001050537819 */ /* 0x000fe40000001251 */
[--C-:B------:R-:W-:Y:S02]  /*4330*/  SHF.R.U64 R82, R78, 0x10, R79.reuse ;  /* 0x000000104e527819 */ /* 0x100fe4000000124f */
[----:B------:R-:W-:Y:S01]  /*4340*/  SHF.R.U32.HI R88, RZ, 0x10, R79 ;  /* 0x00000010ff587819 */ /* 0x000fe2000001164f */
[----:B--2---:R-:W-:Y:S01]  /*4350*/  IMAD.U32 R79, R38, 0x10000, RZ ;  /* 0x00010000264f7824 */ /* 0x004fe200078e00ff */
[----:B------:R-:W-:Y:S02]  /*4360*/  SHF.R.U32.HI R80, RZ, 0x10, R81 ;  /* 0x00000010ff507819 */ /* 0x000fe40000011651 */
[----:B------:R-:W-:Y:S02]  /*4370*/  PRMT R186, R186, 0x5410, R83 ;  /* 0x00005410baba7816 */ /* 0x000fe40000000053 */
[----:B------:R-:W-:-:S02]  /*4380*/  PRMT R179, R179, 0x5410, R82 ;  /* 0x00005410b3b37816 */ /* 0x000fc40000000052 */
[----:B------:R-:W-:Y:S01]  /*4390*/  PRMT R181, R181, 0x5410, R88 ;  /* 0x00005410b5b57816 */ /* 0x000fe20000000058 */
[----:B------:R-:W-:Y:S01]  /*43a0*/  IMAD.U32 R88, R37, 0x10000, RZ ;  /* 0x0001000025587824 */ /* 0x000fe200078e00ff */
[----:B------:R-:W-:Y:S01]  /*43b0*/  PRMT R187, R187, 0x5410, R80 ;  /* 0x00005410bbbb7816 */ /* 0x000fe20000000050 */
[----:B------:R-:W-:Y:S01]  /*43c0*/  IMAD.U32 R80, R36, 0x10000, RZ ;  /* 0x0001000024507824 */ /* 0x000fe200078e00ff */
[----:B------:R-:W-:Y:S01]  /*43d0*/  LOP3.LUT R37, R37, 0xffff0000, RZ, 0xc0, !PT ;  /* 0xffff000025257812 */ /* 0x000fe200078ec0ff */
[----:B------:R-:W-:Y:S01]  /*43e0*/  IMAD.U32 R82, R181, 0x10000, RZ ;  /* 0x00010000b5527824 */ /* 0x000fe200078e00ff */
[----:B------:R-:W-:Y:S01]  /*43f0*/  LOP3.LUT R90, R186, 0xffff0000, RZ, 0xc0, !PT ;  /* 0xffff0000ba5a7812 */ /* 0x000fe200078ec0ff */
[----:B------:R-:W-:Y:S01]  /*4400*/  IMAD.U32 R81, R187, 0x10000, RZ ;  /* 0x00010000bb517824 */ /* 0x000fe200078e00ff */
[C---:B------:R-:W-:Y:S01]  /*4410*/  LOP3.LUT R83, R179.reuse, 0xffff0000, RZ, 0xc0, !PT ;  /* 0xffff0000b3537812 */ /* 0x040fe200078ec0ff */
[----:B------:R-:W-:Y:S01]  /*4420*/  IMAD.U32 R179, R179, 0x10000, RZ ;  /* 0x00010000b3b37824 */ /* 0x000fe200078e00ff */
[----:B------:R-:W-:Y:S01]  /*4430*/  LOP3.LUT R38, R38, 0xffff0000, RZ, 0xc0, !PT ;  /* 0xffff000026267812 */ /* 0x000fe200078ec0ff */
[----:B------:R-:W-:Y:S01]  /*4440*/  FMUL.FTZ R89, R37, R90 ;  /* 0x0000005a25597220 */ /* 0x000fe20000410000 */
[----:B------:R-:W-:Y:S01]  /*4450*/  LOP3.LUT R78, R39, 0xffff0000, RZ, 0xc0, !PT ;  /* 0xffff0000274e7812 */ /* 0x000fe200078ec0ff */
[----:B------:R-:W-:Y:S01]  /*4460*/  FMUL.FTZ R37, R37, R83 ;  /* 0x0000005325257220 */ /* 0x000fe20000410000 */
[----:B------:R-:W-:Y:S01]  /*4470*/  LOP3.LUT R187, R187, 0xffff0000, RZ, 0xc0, !PT ;  /* 0xffff0000bbbb7812 */ /* 0x000fe200078ec0ff */
[----:B------:R-:W-:Y:S01]  /*4480*/  FMUL.FTZ R116, R38, R81 ;  /* 0x0000005126747220 */ /* 0x000fe20000410000 */
[----:B------:R-:W-:Y:S01]  /*4490*/  FFMA.FTZ R89, R88, R83, -R89 ;  /* 0x0000005358597223 */ /* 0x000fe20000010859 */
[----:B------:R-:W-:Y:S01]  /*44a0*/  FMUL.FTZ R38, R38, R82 ;  /* 0x0000005226267220 */ /* 0x000fe20000410000 */
[----:B------:R-:W-:Y:S01]  /*44b0*/  LOP3.LUT R36, R36, 0xffff0000, RZ, 0xc0, !PT ;  /* 0xffff000024247812 */ /* 0x000fe200078ec0ff */
[----:B------:R-:W-:Y:S01]  /*44c0*/  FFMA.FTZ R88, R88, R90, R37 ;  /* 0x0000005a58587223 */ /* 0x000fe20000010025 */
[----:B------:R-:W-:Y:S01]  /*44d0*/  LOP3.LUT R181, R181, 0xffff0000, RZ, 0xc0, !PT ;  /* 0xffff0000b5b57812 */ /* 0x000fe200078ec0ff */
[----:B------:R-:W-:-:S02]  /*44e0*/  IMAD.U32 R37, R186, 0x10000, RZ ;  /* 0x00010000ba257824 */ /* 0x000fc400078e00ff */
[C---:B------:R-:W-:Y:S01]  /*44f0*/  FFMA.FTZ R116, R79.reuse, R82, -R116 ;  /* 0x000000524f747223 */ /* 0x040fe20000010874 */
[----:B------:R-:W-:Y:S01]  /*4500*/  FFMA.FTZ R79, R79, R81, R38 ;  /* 0x000000514f4f7223 */ /* 0x000fe20000010026 */
[----:B------:R-:W-:Y:S02]  /*4510*/  IMAD.U32 R39, R39, 0x10000, RZ ;  /* 0x0001000027277824 */ /* 0x000fe400078e00ff */
[C---:B------:R-:W-:Y:S01]  /*4520*/  FMUL.FTZ R38, R78.reuse, R187 ;  /* 0x000000bb4e267220 */ /* 0x040fe20000410000 */
[----:B------:R-:W-:Y:S01]  /*4530*/  FMUL.FTZ R78, R78, R181 ;  /* 0x000000b54e4e7220 */ /* 0x000fe20000410000 */
[C---:B------:R-:W-:Y:S01]  /*4540*/  FMUL.FTZ R81, R36.reuse, R37 ;  /* 0x0000002524517220 */ /* 0x040fe20000410000 */
[----:B------:R-:W-:Y:S01]  /*4550*/  FMUL.FTZ R36, R36, R179 ;  /* 0x000000b324247220 */ /* 0x000fe20000410000 */
[C---:B------:R-:W-:Y:S01]  /*4560*/  FFMA.FTZ R38, R39.reuse, R181, -R38 ;  /* 0x000000b527267223 */ /* 0x040fe20000010826 */
[----:B------:R-:W-:Y:S01]  /*4570*/  FFMA.FTZ R39, R39, R187, R78 ;  /* 0x000000bb27277223 */ /* 0x000fe2000001004e */
[C---:B------:R-:W-:Y:S01]  /*4580*/  FFMA.FTZ R81, R80.reuse, R179, -R81 ;  /* 0x000000b350517223 */ /* 0x040fe20000010851 */
[----:B------:R-:W-:Y:S01]  /*4590*/  FFMA.FTZ R36, R80, R37, R36 ;  /* 0x0000002550247223 */ /* 0x000fe20000010024 */
[----:B------:R-:W-:-:S02]  /*45a0*/  F2FP.BF16.F32.PACK_AB R37, R88, R89 ;  /* 0x000000595825723e */ /* 0x000fc400000010ff */
[----:B------:R-:W-:Y:S02]  /*45b0*/  F2FP.BF16.F32.PACK_AB R39, R39, R38 ;  /* 0x000000262727723e */ /* 0x000fe400000010ff */
[----:B------:R-:W-:Y:S02]  /*45c0*/  F2FP.BF16.F32.PACK_AB R38, R79, R116 ;  /* 0x000000744f26723e */ /* 0x000fe400000010ff */
[----:B------:R-:W-:-:S07]  /*45d0*/  F2FP.BF16.F32.PACK_AB R36, R36, R81 ;  /* 0x000000512424723e */ /* 0x000fce00000010ff */
.L_x_487:
[----:B------:R-:W-:Y:S05]  /*45e0*/  BSYNC B2 ;  /* 0x0000000000027941 */ /* 0x000fea0003800000 */
.L_x_486:
[----:B------:R-:W-:Y:S02]  /*45f0*/  ULDC.64 UR4, c[0x0][0x208] ;  /* 0x0000820000047ab9 */ /* 0x000fe40000000a00 */
[----:B--2---:R4:W-:Y:S03]  /*4600*/  STG.E.128 desc[UR4][R56.64+0x180], R36 ;  /* 0x0001802438007986 */ /* 0x0049e6000c101d04 */
.L_x_473:
[----:B------:R-:W-:Y:S05]  /*4610*/  BSYNC B1 ;  /* 0x0000000000017941 */ /* 0x000fea0003800000 */
.L_x_472:
[----:B------:R-:W-:Y:S04]  /*4620*/  BSSY B1, `(.L_x_488) ;  /* 0x00000e2000017945 */ /* 0x000fe80003800000 */
[----:B------:R-:W-:Y:S05]  /*4630*/  @P4 BRA `(.L_x_489) ;  /* 0x0000000c00804947 */ /* 0x000fea0003800000 */
[----:B------:R-:W-:Y:S01]  /*4640*/  ISETP.NE.AND P3, PT, R26, RZ, PT ;  /* 0x000000ff1a00720c */ /* 0x000fe20003f65270 */
[----:B------:R-:W-:-:S12]  /*4650*/  BSSY B2, `(.L_x_490) ;  /* 0x0000036000027945 */ /* 0x000fd80003800000 */
[----:B------:R-:W-:Y:S05]  /*4660*/  @!P3 BRA `(.L_x_491) ;  /* 0x0000000000d0b947 */ /* 0x000fea0003800000 */
[----:B-1234-:R1:W2:Y:S01]  /*4670*/  LDS.128 R36, [R4+0x25400] ;  /* 0x0254000004247984 */ /* 0x01e2a20000000c00 */
        /* <DEDUP_REMOVED lines=8> */
[----:B------:R-:W-:Y:S02]  /*4700*/  PRMT R177, R177, 0x5410, R78 ;  /* 0x00005410b1b17816 */ /* 0x000fe4000000004e */
[----:B------:R-:W-:-:S02]  /*4710*/  SHF.R.U32.HI R75, RZ, 0x10, R75 ;  /* 0x00000010ff4b7819 */ /* 0x000fc4000001164b */
[----:B------:R-:W-:Y:S02]  /*4720*/  PRMT R191, R191, 0x5410, R76 ;  /* 0x00005410bfbf7816 */ /* 0x000fe4000000004c */
[----:B------:R-:W-:Y:S02]  /*4730*/  LOP3.LUT R57, R37, 0xffff0000, RZ, 0xc0, !PT ;  /* 0xffff000025397812 */ /* 0x000fe400078ec0ff */
[C---:B------:R-:W-:Y:S01]  /*4740*/  LOP3.LUT R78, R190.reuse, 0xffff0000, RZ, 0xc0, !PT ;  /* 0xffff0000be4e7812 */ /* 0x040fe200078ec0ff */
[----:B------:R-:W-:Y:S01]  /*4750*/  IMAD.U32 R79, R191, 0x10000, RZ ;  /* 0x00010000bf4f7824 */ /* 0x000fe200078e00ff */
[----:B------:R-:W-:Y:S01]  /*4760*/  LOP3.LUT R76, R177, 0xffff0000, RZ, 0xc0, !PT ;  /* 0xffff0000b14c7812 */ /* 0x000fe200078ec0ff */
[----:B------:R-:W-:Y:S01]  /*4770*/  IMAD.U32 R190, R190, 0x10000, RZ ;  /* 0x00010000bebe7824 */ /* 0x000fe200078e00ff */
[----:B------:R-:W-:Y:S01]  /*4780*/  PRMT R178, R178, 0x5410, R75 ;  /* 0x00005410b2b27816 */ /* 0x000fe2000000004b */
[----:B------:R-:W-:Y:S01]  /*4790*/  FMUL.FTZ R80, R57, R78 ;  /* 0x0000004e39507220 */ /* 0x000fe20000410000 */
[----:B------:R-:W-:Y:S01]  /*47a0*/  SHF.L.U32 R75, R37, 0x10, RZ ;  /* 0x00000010254b7819 */ /* 0x000fe200000006ff */
[-C--:B------:R-:W-:Y:S01]  /*47b0*/  FMUL.FTZ R81, R57, R76.reuse ;  /* 0x0000004c39517220 */ /* 0x080fe20000410000 */
[----:B------:R-:W-:Y:S01]  /*47c0*/  LOP3.LUT R74, R38, 0xffff0000, RZ, 0xc0, !PT ;  /* 0xffff0000264a7812 */ /* 0x000fe200078ec0ff */
[----:B------:R-:W-:Y:S01]  /*47d0*/  IMAD.U32 R77, R178, 0x10000, RZ ;  /* 0x00010000b24d7824 */ /* 0x000fe200078e00ff */
[C---:B------:R-:W-:Y:S01]  /*47e0*/  LOP3.LUT R57, R36.reuse, 0xffff0000, RZ, 0xc0, !PT ;  /* 0xffff000024397812 */ /* 0x040fe200078ec0ff */
[----:B------:R-:W-:Y:S01]  /*47f0*/  IMAD.U32 R37, R36, 0x10000, RZ ;  /* 0x0001000024257824 */ /* 0x000fe200078e00ff */
[----:B------:R-:W-:Y:S01]  /*4800*/  LOP3.LUT R38, R39, 0xffff0000, RZ, 0xc0, !PT ;  /* 0xffff000027267812 */ /* 0x000fe200078ec0ff */
[----:B------:R-:W-:Y:S01]  /*4810*/  FFMA.FTZ R36, R75, R76, -R80 ;  /* 0x0000004c4b247223 */ /* 0x000fe20000010850 */
[----:B------:R-:W-:Y:S01]  /*4820*/  LOP3.LUT R191, R191, 0xffff0000, RZ, 0xc0, !PT ;  /* 0xffff0000bfbf7812 */ /* 0x000fe200078ec0ff */
[----:B------:R-:W-:Y:S01]  /*4830*/  FFMA.FTZ R75, R75, R78, R81 ;  /* 0x0000004e4b4b7223 */ /* 0x000fe20000010051 */
[----:B------:R-:W-:Y:S01]  /*4840*/  LOP3.LUT R178, R178, 0xffff0000, RZ, 0xc0, !PT ;  /* 0xffff0000b2b27812 */ /* 0x000fe200078ec0ff */
[C---:B------:R-:W-:Y:S01]  /*4850*/  FMUL.FTZ R83, R74.reuse, R79 ;  /* 0x0000004f4a537220 */ /* 0x040fe20000410000 */
[----:B------:R-:W-:Y:S01]  /*4860*/  FMUL.FTZ R81, R74, R77 ;  /* 0x0000004d4a517220 */ /* 0x000fe20000410000 */
[----:B------:R-:W-:-:S02]  /*4870*/  IMAD.U32 R74, R177, 0x10000, RZ ;  /* 0x00010000b14a7824 */ /* 0x000fc400078e00ff */
[C---:B------:R-:W-:Y:S01]  /*4880*/  FMUL.FTZ R76, R38.reuse, R191 ;  /* 0x000000bf264c7220 */ /* 0x040fe20000410000 */
[----:B------:R-:W-:Y:S01]  /*4890*/  FMUL.FTZ R78, R38, R178 ;  /* 0x000000b2264e7220 */ /* 0x000fe20000410000 */
[C---:B------:R-:W-:Y:S01]  /*48a0*/  FFMA.FTZ R83, R56.reuse, R77, -R83 ;  /* 0x0000004d38537223 */ /* 0x040fe20000010853 */
[----:B------:R-:W-:Y:S01]  /*48b0*/  FMUL.FTZ R38, R57, R190 ;  /* 0x000000be39267220 */ /* 0x000fe20000410000 */
[----:B------:R-:W-:Y:S02]  /*48c0*/  IMAD.U32 R39, R39, 0x10000, RZ ;  /* 0x0001000027277824 */ /* 0x000fe400078e00ff */
[----:B------:R-:W-:Y:S01]  /*48d0*/  FFMA.FTZ R56, R56, R79, R81 ;  /* 0x0000004f38387223 */ /* 0x000fe20000010051 */
[-C--:B------:R-:W-:Y:S01]  /*48e0*/  FMUL.FTZ R57, R57, R74.reuse ;  /* 0x0000004a39397220 */ /* 0x080fe20000410000 */
[----:B------:R-:W-:Y:S01]  /*48f0*/  FFMA.FTZ R38, R37, R74, -R38 ;  /* 0x0000004a25267223 */ /* 0x000fe20000010826 */
        /* <DEDUP_REMOVED lines=8> */
.L_x_493:
[----:B------:R-:W-:Y:S05]  /*4980*/  BSYNC B3 ;  /* 0x0000000000037941 */ /* 0x000fea0003800000 */
.L_x_492:
[----:B------:R-:W-:Y:S02]  /*4990*/  ULDC.64 UR4, c[0x0][0x208] ;  /* 0x0000820000047ab9 */ /* 0x000fe40000000a00 */
[----:B--2---:R1:W-:Y:S03]  /*49a0*/  STG.E.128 desc[UR4][R50.64], R36 ;  /* 0x0000002432007986 */ /* 0x0043e6000c101d04 */
.L_x_491:
[----:B------:R-:W-:Y:S05]  /*49b0*/  BSYNC B2 ;  /* 0x0000000000027941 */ /* 0x000fea0003800000 */
.L_x_490:
        /* <DEDUP_REMOVED lines=9> */
[--C-:B------:R-:W-:Y:S02]  /*4a50*/  SHF.R.U64 R70, R72, 0x10, R73.reuse ;  /* 0x0000001048467819 */ /* 0x100fe40000001249 */
        /* <DEDUP_REMOVED lines=12> */
[----:B------:R-:W-:Y:S01]  /*4b20*/  LOP3.LUT R71, R38, 0xffff0000, RZ, 0xc0, !PT ;  /* 0xffff000026477812 */ /* 0x000fe200078ec0ff */
[C---:B------:R-:W-:Y:S01]  /*4b30*/  IMAD.U32 R38, R39.reuse, 0x10000, RZ ;  /* 0x0001000027267824 */ /* 0x040fe200078e00ff */
[----:B------:R-:W-:Y:S01]  /*4b40*/  LOP3.LUT R56, R39, 0xffff0000, RZ, 0xc0, !PT ;  /* 0xffff000027387812 */ /* 0x000fe200078ec0ff */
[----:B------:R-:W-:-:S02]  /*4b50*/  IMAD.U32 R39, R37, 0x10000, RZ ;  /* 0x0001000025277824 */ /* 0x000fc400078e00ff */
[----:B------:R-:W-:Y:S01]  /*4b60*/  FMUL.FTZ R70, R70, R72 ;  /* 0x0000004846467220 */ /* 0x000fe20000410000 */
[----:B------:R-:W-:Y:S02]  /*4b70*/  IMAD.U32 R74, R171, 0x10000, RZ ;  /* 0x00010000ab4a7824 */ /* 0x000fe400078e00ff */
[----:B------:R-:W-:Y:S01]  /*4b80*/  FMUL.FTZ R80, R71, R76 ;  /* 0x0000004c47507220 */ /* 0x000fe20000410000 */
[C---:B------:R-:W-:Y:S01]  /*4b90*/  FFMA.FTZ R78, R39.reuse, R72, -R78 ;  /* 0x00000048274e7223 */ /* 0x040fe2000001084e */
[----:B------:R-:W-:Y:S01]  /*4ba0*/  FFMA.FTZ R73, R39, R73, R70 ;  /* 0x0000004927497223 */ /* 0x000fe20000010046 */
[----:B------:R-:W-:Y:S02]  /*4bb0*/  IMAD.U32 R37, R36, 0x10000, RZ ;  /* 0x0001000024257824 */ /* 0x000fe400078e00ff */
[-C--:B------:R-:W-:Y:S01]  /*4bc0*/  FMUL.FTZ R70, R71, R74.reuse ;  /* 0x0000004a47467220 */ /* 0x080fe20000410000 */
[----:B------:R-:W-:Y:S01]  /*4bd0*/  LOP3.LUT R39, R174, 0xffff0000, RZ, 0xc0, !PT ;  /* 0xffff0000ae277812 */ /* 0x000fe200078ec0ff */
[----:B------:R-:W-:Y:S01]  /*4be0*/  FFMA.FTZ R80, R57, R74, -R80 ;  /* 0x0000004a39507223 */ /* 0x000fe20000010850 */
[----:B------:R-:W-:Y:S01]  /*4bf0*/  LOP3.LUT R171, R171, 0xffff0000, RZ, 0xc0, !PT ;  /* 0xffff0000abab7812 */ /* 0x000fe200078ec0ff */
[----:B------:R-:W-:Y:S01]  /*4c00*/  IMAD.U32 R172, R172, 0x10000, RZ ;  /* 0x00010000acac7824 */ /* 0x000fe200078e00ff */
[----:B------:R-:W-:Y:S01]  /*4c10*/  LOP3.LUT R36, R36, 0xffff0000, RZ, 0xc0, !PT ;  /* 0xffff000024247812 */ /* 0x000fe200078ec0ff */
[----:B------:R-:W-:Y:S01]  /*4c20*/  FFMA.FTZ R57, R57, R76, R70 ;  /* 0x0000004c39397223 */ /* 0x000fe20000010046 */
[C---:B------:R-:W-:Y:S01]  /*4c30*/  FMUL.FTZ R71, R56.reuse, R39 ;  /* 0x0000002738477220 */ /* 0x040fe20000410000 */
[----:B------:R-:W-:Y:S01]  /*4c40*/  FMUL.FTZ R70, R56, R171 ;  /* 0x000000ab38467220 */ /* 0x000fe20000410000 */
[----:B------:R-:W-:Y:S01]  /*4c50*/  F2FP.BF16.F32.PACK_AB R73, R73, R78 ;  /* 0x0000004e4949723e */ /* 0x000fe200000010ff */
[C---:B------:R-:W-:Y:S01]  /*4c60*/  FMUL.FTZ R56, R36.reuse, R173 ;  /* 0x000000ad24387220 */ /* 0x040fe20000410000 */
[-C--:B------:R-:W-:Y:S01]  /*4c70*/  FMUL.FTZ R36, R36, R172.reuse ;  /* 0x000000ac24247220 */ /* 0x080fe20000410000 */
[C---:B------:R-:W-:Y:S01]  /*4c80*/  FFMA.FTZ R71, R38.reuse, R171, -R71 ;  /* 0x000000ab26477223 */ /* 0x040fe20000010847 */
[----:B------:R-:W-:Y:S01]  /*4c90*/  FFMA.FTZ R70, R38, R39, R70 ;  /* 0x0000002726467223 */ /* 0x000fe20000010046 */
[C---:B------:R-:W-:Y:S01]  /*4ca0*/  FFMA.FTZ R56, R37.reuse, R172, -R56 ;  /* 0x000000ac25387223 */ /* 0x040fe20000010838 */
[----:B------:R-:W-:Y:S01]  /*4cb0*/  FFMA.FTZ R37, R37, R173, R36 ;  /* 0x000000ad25257223 */ /* 0x000fe20000010024 */
[----:B------:R-:W-:-:S02]  /*4cc0*/  F2FP.BF16.F32.PACK_AB R38, R57, R80 ;  /* 0x000000503926723e */ /* 0x000fc400000010ff */
[----:B------:R-:W-:Y:S02]  /*4cd0*/  F2FP.BF16.F32.PACK_AB R39, R70, R71 ;  /* 0x000000474627723e */ /* 0x000fe400000010ff */
[----:B------:R-:W-:Y:S02]  /*4ce0*/  F2FP.BF16.F32.PACK_AB R36, R37, R56 ;  /* 0x000000382524723e */ /* 0x000fe400000010ff */
[----:B------:R-:W-:-:S07]  /*4cf0*/  MOV R37, R73 ;  /* 0x0000004900257202 */ /* 0x000fce0000000f00 */
.L_x_497:
[----:B------:R-:W-:Y:S05]  /*4d00*/  BSYNC B3 ;  /* 0x0000000000037941 */ /* 0x000fea0003800000 */
.L_x_496:
[----:B------:R-:W-:Y:S02]  /*4d10*/  ULDC.64 UR4, c[0x0][0x208] ;  /* 0x0000820000047ab9 */ /* 0x000fe40000000a00 */
[----:B--2---:R1:W-:Y:S03]  /*4d20*/  STG.E.128 desc[UR4][R50.64+0x80], R36 ;  /* 0x0000802432007986 */ /* 0x0043e6000c101d04 */
.L_x_495:
[----:B------:R-:W-:Y:S05]  /*4d30*/  BSYNC B2 ;  /* 0x0000000000027941 */ /* 0x000fea0003800000 */
.L_x_494:
        /* <DEDUP_REMOVED lines=12> */
[----:B------:R-:W-:Y:S02]  /*4e00*/  SHF.R.U32.HI R70, RZ, 0x10, R67 ;  /* 0x00000010ff467819 */ /* 0x000fe40000011643 */
[----:B------:R-:W-:Y:S02]  /*4e10*/  PRMT R169, R169, 0x5410, R68 ;  /* 0x00005410a9a97816 */ /* 0x000fe40000000044 */
[----:B------:R-:W-:-:S02]  /*4e20*/  PRMT R168, R168, 0x5410, R71 ;  /* 0x00005410a8a87816 */ /* 0x000fc40000000047 */
[----:B------:R-:W-:Y:S02]  /*4e30*/  PRMT R170, R170, 0x5410, R69 ;  /* 0x00005410aaaa7816 */ /* 0x000fe40000000045 */
[----:B------:R-:W-:Y:S02]  /*4e40*/  LOP3.LUT R67, R39, 0xffff0000, RZ, 0xc0, !PT ;  /* 0xffff000027437812 */ /* 0x000fe400078ec0ff */
[----:B------:R-:W-:Y:S01]  /*4e50*/  PRMT R167, R167, 0x5410, R70 ;  /* 0x00005410a7a77816 */ /* 0x000fe20000000046 */
[----:B------:R-:W-:Y:S01]  /*4e60*/  IMAD.U32 R71, R170, 0x10000, RZ ;  /* 0x00010000aa477824 */ /* 0x000fe200078e00ff */
[----:B------:R-:W-:Y:S02]  /*4e70*/  LOP3.LUT R39, R37, 0xffff0000, RZ, 0xc0, !PT ;  /* 0xffff000025277812 */ /* 0x000fe400078ec0ff */
[----:B------:R-:W-:Y:S01]  /*4e80*/  LOP3.LUT R70, R169, 0xffff0000, RZ, 0xc0, !PT ;  /* 0xffff0000a9467812 */ /* 0x000fe200078ec0ff */
[----:B------:R-:W-:Y:S01]  /*4e90*/  IMAD.U32 R69, R167, 0x10000, RZ ;  /* 0x00010000a7457824 */ /* 0x000fe200078e00ff */
[----:B------:R-:W-:Y:S01]  /*4ea0*/  LOP3.LUT R68, R168, 0xffff0000, RZ, 0xc0, !PT ;  /* 0xffff0000a8447812 */ /* 0x000fe200078ec0ff */
[----:B------:R-:W-:Y:S01]  /*4eb0*/  IMAD.U32 R169, R169, 0x10000, RZ ;  /* 0x00010000a9a97824 */ /* 0x000fe200078e00ff */
[----:B------:R-:W-:Y:S01]  /*4ec0*/  LOP3.LUT R57, R38, 0xffff0000, RZ, 0xc0, !PT ;  /* 0xffff000026397812 */ /* 0x000fe200078ec0ff */
[----:B------:R-:W-:-:S02]  /*4ed0*/  IMAD.U32 R38, R37, 0x10000, RZ ;  /* 0x0001000025267824 */ /* 0x000fc400078e00ff */
[C---:B------:R-:W-:Y:S01]  /*4ee0*/  FMUL.FTZ R73, R39.reuse, R70 ;  /* 0x0000004627497220 */ /* 0x040fe20000410000 */
[C---:B------:R-:W-:Y:S02]  /*4ef0*/  IMAD.U32 R37, R36.reuse, 0x10000, RZ ;  /* 0x0001000024257824 */ /* 0x040fe400078e00ff */
[-C--:B------:R-:W-:Y:S01]  /*4f00*/  FMUL.FTZ R39, R39, R68.reuse ;  /* 0x0000004427277220 */ /* 0x080fe20000410000 */
[----:B------:R-:W-:Y:S01]  /*4f10*/  LOP3.LUT R36, R36, 0xffff0000, RZ, 0xc0, !PT ;  /* 0xffff000024247812 */ /* 0x000fe200078ec0ff */
[C---:B------:R-:W-:Y:S01]  /*4f20*/  FMUL.FTZ R75, R57.reuse, R71 ;  /* 0x00000047394b7220 */ /* 0x040fe20000410000 */
[----:B------:R-:W-:Y:S01]  /*4f30*/  LOP3.LUT R170, R170, 0xffff0000, RZ, 0xc0, !PT ;  /* 0xffff0000aaaa7812 */ /* 0x000fe200078ec0ff */
[-C--:B------:R-:W-:Y:S01]  /*4f40*/  FMUL.FTZ R57, R57, R69.reuse ;  /* 0x0000004539397220 */ /* 0x080fe20000410000 */
[----:B------:R-:W-:Y:S01]  /*4f50*/  LOP3.LUT R167, R167, 0xffff0000, RZ, 0xc0, !PT ;  /* 0xffff0000a7a77812 */ /* 0x000fe200078ec0ff */
[----:B------:R-:W-:Y:S02]  /*4f60*/  IMAD.U32 R168, R168, 0x10000, RZ ;  /* 0x00010000a8a87824 */ /* 0x000fe400078e00ff */
[C---:B------:R-:W-:Y:S01]  /*4f70*/  FFMA.FTZ R73, R38.reuse, R68, -R73 ;  /* 0x0000004426497223 */ /* 0x040fe20000010849 */
[----:B------:R-:W-:Y:S01]  /*4f80*/  FFMA.FTZ R70, R38, R70, R39 ;  /* 0x0000004626467223 */ /* 0x000fe20000010027 */
[----:B------:R-:W-:Y:S01]  /*4f90*/  FFMA.FTZ R75, R56, R69, -R75 ;  /* 0x00000045384b7223 */ /* 0x000fe2000001084b */
[----:B------:R-:W-:Y:S01]  /*4fa0*/  FMUL.FTZ R38, R36, R169 ;  /* 0x000000a924267220 */ /* 0x000fe20000410000 */
[----:B------:R-:W-:Y:S01]  /*4fb0*/  FFMA.FTZ R56, R56, R71, R57 ;  /* 0x0000004738387223 */ /* 0x000fe20000010039 */
        /* <DEDUP_REMOVED lines=11> */
[----:B------:R-:W-:Y:S01]  /*5070*/  F2FP.BF16.F32.PACK_AB R39, R66, R39 ;  /* 0x000000274227723e */ /* 0x000fe200000010ff */
[----:B------:R-:W-:-:S07]  /*5080*/  IMAD.MOV.U32 R38, RZ, RZ, R56 ;  /* 0x000000ffff267224 */ /* 0x000fce00078e0038 */
.L_x_501:
[----:B------:R-:W-:Y:S05]  /*5090*/  BSYNC B3 ;  /* 0x0000000000037941 */ /* 0x000fea0003800000 */
.L_x_500:
[----:B------:R-:W-:Y:S02]  /*50a0*/  ULDC.64 UR4, c[0x0][0x208] ;  /* 0x0000820000047ab9 */ /* 0x000fe40000000a00 */
[----:B--2---:R1:W-:Y:S03]  /*50b0*/  STG.E.128 desc[UR4][R50.64+0x100], R36 ;  /* 0x0001002432007986 */ /* 0x0043e6000c101d04 */
.L_x_499:
[----:B------:R-:W-:Y:S05]  /*50c0*/  BSYNC B2 ;  /* 0x0000000000027941 */ /* 0x000fea0003800000 */
.L_x_498:
[----:B------:R-:W-:-:S13]  /*50d0*/  ISETP.NE.AND P3, PT, R8, RZ, PT ;  /* 0x000000ff0800720c */ /* 0x000fda0003f65270 */
        /* <DEDUP_REMOVED lines=15> */
[----:B------:R-:W-:Y:S02]  /*51d0*/  PRMT R164, R164, 0x5410, R67 ;  /* 0x00005410a4a47816 */ /* 0x000fe40000000043 */
[----:B------:R-:W-:Y:S02]  /*51e0*/  LOP3.LUT R39, R37, 0xffff0000, RZ, 0xc0, !PT ;  /* 0xffff000025277812 */ /* 0x000fe400078ec0ff */
[C---:B------:R-:W-:Y:S01]  /*51f0*/  LOP3.LUT R66, R165.reuse, 0xffff0000, RZ, 0xc0, !PT ;  /* 0xffff0000a5427812 */ /* 0x040fe200078ec0ff */
[----:B------:R-:W-:Y:S01]  /*5200*/  IMAD.U32 R65, R164, 0x10000, RZ ;  /* 0x00010000a4417824 */ /* 0x000fe200078e00ff */
[----:B------:R-:W-:Y:S01]  /*5210*/  LOP3.LUT R64, R162, 0xffff0000, RZ, 0xc0, !PT ;  /* 0xffff0000a2407812 */ /* 0x000fe200078ec0ff */
[----:B------:R-:W-:Y:S01]  /*5220*/  IMAD.U32 R165, R165, 0x10000, RZ ;  /* 0x00010000a5a57824 */ /* 0x000fe200078e00ff */
[----:B------:R-:W-:Y:S01]  /*5230*/  LOP3.LUT R57, R38, 0xffff0000, RZ, 0xc0, !PT ;  /* 0xffff000026397812 */ /* 0x000fe200078ec0ff */
[----:B------:R-:W-:Y:S01]  /*5240*/  IMAD.U32 R38, R37, 0x10000, RZ ;  /* 0x0001000025267824 */ /* 0x000fe200078e00ff */
[----:B------:R-:W-:Y:S01]  /*5250*/  SHF.L.U32 R67, R166, 0x10, RZ ;  /* 0x00000010a6437819 */ /* 0x000fe200000006ff */
[----:B------:R-:W-:-:S02]  /*5260*/  IMAD.U32 R37, R36, 0x10000, RZ ;  /* 0x0001000024257824 */ /* 0x000fc400078e00ff */
[C---:B------:R-:W-:Y:S01]  /*5270*/  FMUL.FTZ R69, R39.reuse, R66 ;  /* 0x0000004227457220 */ /* 0x040fe20000410000 */
        /* <DEDUP_REMOVED lines=13> */
[----:B------:R-:W-:Y:S01]  /*5350*/  FMUL.FTZ R36, R36, R162 ;  /* 0x000000a224247220 */ /* 0x000fe20000410000 */
[----:B------:R-:W-:Y:S01]  /*5360*/  FMUL.FTZ R63, R63, R164 ;  /* 0x000000a43f3f7220 */ /* 0x000fe20000410000 */
        /* <DEDUP_REMOVED lines=10> */
.L_x_503:
[----:B------:R-:W-:Y:S05]  /*5410*/  BSYNC B2 ;  /* 0x0000000000027941 */ /* 0x000fea0003800000 */
.L_x_502:
[----:B------:R-:W-:Y:S02]  /*5420*/  ULDC.64 UR4, c[0x0][0x208] ;  /* 0x0000820000047ab9 */ /* 0x000fe40000000a00 */
[----:B--2---:R1:W-:Y:S03]  /*5430*/  STG.E.128 desc[UR4][R50.64+0x180], R36 ;  /* 0x0001802432007986 */ /* 0x0043e6000c101d04 */
.L_x_489:
[----:B------:R-:W-:Y:S05]  /*5440*/  BSYNC B1 ;  /* 0x0000000000017941 */ /* 0x000fea0003800000 */
.L_x_488:
        /* <DEDUP_REMOVED lines=10> */
[--C-:B------:R-:W-:Y:S01]  /*54f0*/  SHF.R.U64 R58, R60, 0x10, R61.reuse ;  /* 0x000000103c3a7819 */ /* 0x100fe2000000123d */
        /* <DEDUP_REMOVED lines=10> */
[C---:B------:R-:W-:Y:S01]  /*55a0*/  LOP3.LUT R60, R175.reuse, 0xffff0000, RZ, 0xc0, !PT ;  /* 0xffff0000af3c7812 */ /* 0x040fe200078ec0ff */
        /* <DEDUP_REMOVED lines=32> */
.L_x_508:
[----:B------:R-:W-:Y:S05]  /*57b0*/  BSYNC B2 ;  /* 0x0000000000027941 */ /* 0x000fea0003800000 */
.L_x_507:
[----:B------:R-:W-:Y:S02]  /*57c0*/  ULDC.64 UR4, c[0x0][0x208] ;  /* 0x0000820000047ab9 */ /* 0x000fe40000000a00 */
[----:B--2---:R1:W-:Y:S03]  /*57d0*/  STG.E.128 desc[UR4][R48.64], R36 ;  /* 0x0000002430007986 */ /* 0x0043e6000c101d04 */
.L_x_506:
[----:B------:R-:W-:Y:S05]  /*57e0*/  BSYNC B1 ;  /* 0x0000000000017941 */ /* 0x000fea0003800000 */
.L_x_505:
[----:B------:R-:W-:Y:S01]  /*57f0*/  ISETP.NE.AND P3, PT, R10, RZ, PT ;  /* 0x000000ff0a00720c */ /* 0x000fe20003f65270 */
[----:B------:R-:W-:-:S12]  /*5800*/  BSSY B1, `(.L_x_509) ;  /* 0x0000037000017945 */ /* 0x000fd80003800000 */
[----:B------:R-:W-:Y:S05]  /*5810*/  @!P3 BRA `(.L_x_510) ;  /* 0x0000000000d4b947 */ /* 0x000fea0003800000 */
[----:B-1234-:R1:W2:Y:S01]  /*5820*/  LDS.128 R36, [R4+0x28c00] ;  /* 0x028c000004247984 */ /* 0x01e2a20000000c00 */
[----:B------:R-:W-:Y:S01]  /*5830*/  ISETP.GE.AND P3, PT, R215, R115, PT ;  /* 0x00000073d700720c */ /* 0x000fe20003f66270 */
[----:B------:R-:W-:-:S12]  /*5840*/  BSSY B2, `(.L_x_511) ;  /* 0x0000030000027945 */ /* 0x000fd80003800000 */
[----:B-1----:R-:W-:Y:S05]  /*5850*/  @P3 BRA `(.L_x_512) ;  /* 0x0000000000b83947 */ /* 0x002fea0003800000 */
[--C-:B------:R-:W-:Y:S01]  /*5860*/  SHF.R.U64 R57, R54, 0x10, R55.reuse ;  /* 0x0000001036397819 */ /* 0x100fe20000001237 */
[----:B--2---:R-:W-:Y:S01]  /*5870*/  IMAD.U32 R50, R38, 0x10000, RZ ;  /* 0x0001000026327824 */ /* 0x004fe200078e00ff */
[----:B------:R-:W-:Y:S02]  /*5880*/  SHF.R.U32.HI R54, RZ, 0x10, R55 ;  /* 0x00000010ff367819 */ /* 0x000fe40000011637 */
[--C-:B------:R-:W-:Y:S02]  /*5890*/  SHF.R.U32.HI R56, RZ, 0x10, R53.reuse ;  /* 0x00000010ff387819 */ /* 0x100fe40000011635 */
[----:B------:R-:W-:Y:S02]  /*58a0*/  PRMT R145, R145, 0x5410, R54 ;  /* 0x0000541091917816 */ /* 0x000fe40000000036 */
[----:B------:R-:W-:Y:S01]  /*58b0*/  SHF.R.U64 R59, R52, 0x10, R53 ;  /* 0x00000010343b7819 */ /* 0x000fe20000001235 */
[----:B------:R-:W-:Y:S01]  /*58c0*/  IMAD.U32 R52, R39, 0x10000, RZ ;  /* 0x0001000027347824 */ /* 0x000fe200078e00ff */
[----:B------:R-:W-:-:S02]  /*58d0*/  PRMT R139, R139, 0x5410, R56 ;  /* 0x000054108b8b7816 */ /* 0x000fc40000000038 */
[----:B------:R-:W-:Y:S01]  /*58e0*/  PRMT R144, R144, 0x5410, R57 ;  /* 0x0000541090907816 */ /* 0x000fe20000000039 */
[----:B------:R-:W-:Y:S01]  /*58f0*/  IMAD.U32 R57, R145, 0x10000, RZ ;  /* 0x0001000091397824 */ /* 0x000fe200078e00ff */
[----:B------:R-:W-:Y:S01]  /*5900*/  LOP3.LUT R51, R38, 0xffff0000, RZ, 0xc0, !PT ;  /* 0xffff000026337812 */ /* 0x000fe200078ec0ff */
[----:B------:R-:W-:Y:S01]  /*5910*/  IMAD.U32 R55, R139, 0x10000, RZ ;  /* 0x000100008b377824 */ /* 0x000fe200078e00ff */
[----:B------:R-:W-:Y:S01]  /*5920*/  LOP3.LUT R53, R39, 0xffff0000, RZ, 0xc0, !PT ;  /* 0xffff000027357812 */ /* 0x000fe200078ec0ff */
[----:B------:R-:W-:Y:S01]  /*5930*/  IMAD.U32 R38, R37, 0x10000, RZ ;  /* 0x0001000025267824 */ /* 0x000fe200078e00ff */
[----:B------:R-:W-:Y:S01]  /*5940*/  PRMT R138, R138, 0x5410, R59 ;  /* 0x000054108a8a7816 */ /* 0x000fe2000000003b */
[----:B------:R-:W-:Y:S01]  /*5950*/  FMUL.FTZ R61, R51, R57 ;  /* 0x00000039333d7220 */ /* 0x000fe20000410000 */
[----:B------:R-:W-:Y:S01]  /*5960*/  LOP3.LUT R39, R37, 0xffff0000, RZ, 0xc0, !PT ;  /* 0xffff000025277812 */ /* 0x000fe200078ec0ff */
[-C--:B------:R-:W-:Y:S01]  /*5970*/  FMUL.FTZ R51, R51, R55.reuse ;  /* 0x0000003733337220 */ /* 0x080fe20000410000 */
[----:B------:R-:W-:Y:S01]  /*5980*/  LOP3.LUT R56, R144, 0xffff0000, RZ, 0xc0, !PT ;  /* 0xffff000090387812 */ /* 0x000fe200078ec0ff */
[----:B------:R-:W-:Y:S01]  /*5990*/  IMAD.U32 R37, R36, 0x10000, RZ ;  /* 0x0001000024257824 */ /* 0x000fe200078e00ff */
[----:B------:R-:W-:Y:S01]  /*59a0*/  LOP3.LUT R54, R138, 0xffff0000, RZ, 0xc0, !PT ;  /* 0xffff00008a367812 */ /* 0x000fe200078ec0ff */
[----:B------:R-:W-:Y:S01]  /*59b0*/  FFMA.FTZ R61, R50, R55, -R61 ;  /* 0x00000037323d7223 */ /* 0x000fe2000001083d */
[----:B------:R-:W-:Y:S01]  /*59c0*/  LOP3.LUT R145, R145, 0xffff0000, RZ, 0xc0, !PT ;  /* 0xffff000091917812 */ /* 0x000fe200078ec0ff */
[----:B------:R-:W-:Y:S01]  /*59d0*/  FMUL.FTZ R59, R39, R56 ;  /* 0x00000038273b7220 */ /* 0x000fe20000410000 */
[----:B------:R-:W-:Y:S01]  /*59e0*/  LOP3.LUT R139, R139, 0xffff0000, RZ, 0xc0, !PT ;  /* 0xffff00008b8b7812 */ /* 0x000fe200078ec0ff */
[-C--:B------:R-:W-:Y:S01]  /*59f0*/  FMUL.FTZ R39, R39, R54.reuse ;  /* 0x0000003627277220 */ /* 0x080fe20000410000 */
[----:B------:R-:W-:Y:S01]  /*5a00*/  LOP3.LUT R36, R36, 0xffff0000, RZ, 0xc0, !PT ;  /* 0xffff000024247812 */ /* 0x000fe200078ec0ff */
[----:B------:R-:W-:Y:S01]  /*5a10*/  FFMA.FTZ R59, R38, R54, -R59 ;  /* 0x00000036263b7223 */ /* 0x000fe2000001083b */
[----:B------:R-:W-:Y:S01]  /*5a20*/  FFMA.FTZ R50, R50, R57, R51 ;  /* 0x0000003932327223 */ /* 0x000fe20000010033 */
[----:B------:R-:W-:-:S02]  /*5a30*/  IMAD.U32 R144, R144, 0x10000, RZ ;  /* 0x0001000090907824 */ /* 0x000fc400078e00ff */
[C---:B------:R-:W-:Y:S01]  /*5a40*/  FMUL.FTZ R51, R53.reuse, R145 ;  /* 0x0000009135337220 */ /* 0x040fe20000410000 */
[----:B------:R-:W-:Y:S02]  /*5a50*/  IMAD.U32 R138, R138, 0x10000, RZ ;  /* 0x000100008a8a7824 */ /* 0x000fe400078e00ff */
[-C--:B------:R-:W-:Y:S01]  /*5a60*/  FMUL.FTZ R54, R53, R139.reuse ;  /* 0x0000008b35367220 */ /* 0x080fe20000410000 */
[----:B------:R-:W-:Y:S01]  /*5a70*/  FFMA.FTZ R56, R38, R56, R39 ;  /* 0x0000003826387223 */ /* 0x000fe20000010027 */
        /* <DEDUP_REMOVED lines=8> */
[----:B------:R-:W-:Y:S01]  /*5b00*/  F2FP.BF16.F32.PACK_AB R36, R39, R38 ;  /* 0x000000262724723e */ /* 0x000fe200000010ff */
[----:B------:R-:W-:Y:S01]  /*5b10*/  IMAD.MOV.U32 R38, RZ, RZ, R50 ;  /* 0x000000ffff267224 */ /* 0x000fe200078e0032 */
[----:B------:R-:W-:Y:S01]  /*5b20*/  F2FP.BF16.F32.PACK_AB R37, R56, R59 ;  /* 0x0000003b3825723e */ /* 0x000fe200000010ff */
[----:B------:R-:W-:-:S07]  /*5b30*/  IMAD.MOV.U32 R39, RZ, RZ, R51 ;  /* 0x000000ffff277224 */ /* 0x000fce00078e0033 */
.L_x_512:
[----:B------:R-:W-:Y:S05]  /*5b40*/  BSYNC B2 ;  /* 0x0000000000027941 */ /* 0x000fea0003800000 */
.L_x_511:
[----:B------:R-:W-:Y:S02]  /*5b50*/  ULDC.64 UR4, c[0x0][0x208] ;  /* 0x0000820000047ab9 */ /* 0x000fe40000000a00 */
[----:B--2---:R1:W-:Y:S03]  /*5b60*/  STG.E.128 desc[UR4][R48.64+0x80], R36 ;  /* 0x0000802430007986 */ /* 0x0043e6000c101d04 */
.L_x_510:
[----:B------:R-:W-:Y:S05]  /*5b70*/  BSYNC B1 ;  /* 0x0000000000017941 */ /* 0x000fea0003800000 */
.L_x_509:
[----:B------:R-:W-:Y:S01]  /*5b80*/  ISETP.NE.AND P3, PT, R9, RZ, PT ;  /* 0x000000ff0900720c */ /* 0x000fe20003f65270 */
[----:B------:R-:W-:-:S12]  /*5b90*/  BSSY B1, `(.L_x_513) ;  /* 0x0000037000017945 */ /* 0x000fd80003800000 */
[----:B------:R-:W-:Y:S05]  /*5ba0*/  @!P3 BRA `(.L_x_514) ;  /* 0x0000000000d4b947 */ /* 0x000fea0003800000 */
[----:B-1234-:R1:W2:Y:S01]  /*5bb0*/  LDS.128 R36, [R4+0x2b400] ;  /* 0x02b4000004247984 */ /* 0x01e2a20000000c00 */
[----:B------:R-:W-:Y:S01]  /*5bc0*/  ISETP.GE.AND P3, PT, R214, R115, PT ;  /* 0x00000073d600720c */ /* 0x000fe20003f66270 */
[----:B------:R-:W-:-:S12]  /*5bd0*/  BSSY B2, `(.L_x_515) ;  /* 0x0000030000027945 */ /* 0x000fd80003800000 */
[----:B-1----:R-:W-:Y:S05]  /*5be0*/  @P3 BRA `(.L_x_516) ;  /* 0x0000000000b83947 */ /* 0x002fea0003800000 */
[----:B------:R-:W-:Y:S02]  /*5bf0*/  SHF.R.U32.HI R50, RZ, 0x10, R45 ;  /* 0x00000010ff327819 */ /* 0x000fe4000001162d */
[----:B------:R-:W-:Y:S02]  /*5c00*/  SHF.R.U32.HI R52, RZ, 0x10, R47 ;  /* 0x00000010ff347819 */ /* 0x000fe4000001162f */
[----:B------:R-:W-:Y:S01]  /*5c10*/  SHF.R.U64 R51, R44, 0x10, R45 ;  /* 0x000000102c337819 */ /* 0x000fe2000000122d */
[----:B--2---:R-:W-:Y:S01]  /*5c20*/  IMAD.U32 R44, R38, 0x10000, RZ ;  /* 0x00010000262c7824 */ /* 0x004fe200078e00ff */
[----:B------:R-:W-:Y:S01]  /*5c30*/  SHF.R.U64 R53, R46, 0x10, R47 ;  /* 0x000000102e357819 */ /* 0x000fe2000000122f */
[----:B------:R-:W-:Y:S01]  /*5c40*/  IMAD.U32 R46, R39, 0x10000, RZ ;  /* 0x00010000272e7824 */ /* 0x000fe200078e00ff */
[----:B------:R-:W-:Y:S02]  /*5c50*/  PRMT R137, R137, 0x5410, R50 ;  /* 0x0000541089897816 */ /* 0x000fe40000000032 */
[----:B------:R-:W-:-:S02]  /*5c60*/  PRMT R135, R135, 0x5410, R52 ;  /* 0x0000541087877816 */ /* 0x000fc40000000034 */
[----:B------:R-:W-:Y:S02]  /*5c70*/  PRMT R136, R136, 0x5410, R51 ;  /* 0x0000541088887816 */ /* 0x000fe40000000033 */
[----:B------:R-:W-:Y:S01]  /*5c80*/  PRMT R134, R134, 0x5410, R53 ;  /* 0x0000541086867816 */ /* 0x000fe20000000035 */
[----:B------:R-:W-:Y:S01]  /*5c90*/  IMAD.U32 R51, R135, 0x10000, RZ ;  /* 0x0001000087337824 */ /* 0x000fe200078e00ff */
[----:B------:R-:W-:Y:S01]  /*5ca0*/  LOP3.LUT R45, R38, 0xffff0000, RZ, 0xc0, !PT ;  /* 0xffff0000262d7812 */ /* 0x000fe200078ec0ff */
[----:B------:R-:W-:Y:S01]  /*5cb0*/  IMAD.U32 R38, R37, 0x10000, RZ ;  /* 0x0001000025267824 */ /* 0x000fe200078e00ff */
[----:B------:R-:W-:Y:S02]  /*5cc0*/  LOP3.LUT R47, R39, 0xffff0000, RZ, 0xc0, !PT ;  /* 0xffff0000272f7812 */ /* 0x000fe400078ec0ff */
[----:B------:R-:W-:Y:S02]  /*5cd0*/  SHF.L.U32 R53, R137, 0x10, RZ ;  /* 0x0000001089357819 */ /* 0x000fe400000006ff */
[----:B------:R-:W-:Y:S01]  /*5ce0*/  LOP3.LUT R39, R37, 0xffff0000, RZ, 0xc0, !PT ;  /* 0xffff000025277812 */ /* 0x000fe200078ec0ff */
[----:B------:R-:W-:Y:S01]  /*5cf0*/  IMAD.U32 R37, R36, 0x10000, RZ ;  /* 0x0001000024257824 */ /* 0x000fe200078e00ff */
[----:B------:R-:W-:Y:S01]  /*5d00*/  LOP3.LUT R52, R136, 0xffff0000, RZ, 0xc0, !PT ;  /* 0xffff000088347812 */ /* 0x000fe200078ec0ff */
[C---:B------:R-:W-:Y:S01]  /*5d10*/  FMUL.FTZ R57, R45.reuse, R53 ;  /* 0x000000352d397220 */ /* 0x040fe20000410000 */
[----:B------:R-:W-:Y:S01]  /*5d20*/  LOP3.LUT R50, R134, 0xffff0000, RZ, 0xc0, !PT ;  /* 0xffff000086327812 */ /* 0x000fe200078ec0ff */
[-C--:B------:R-:W-:Y:S01]  /*5d30*/  FMUL.FTZ R45, R45, R51.reuse ;  /* 0x000000332d2d7220 */ /* 0x080fe20000410000 */
[----:B------:R-:W-:Y:S01]  /*5d40*/  LOP3.LUT R137, R137, 0xffff0000, RZ, 0xc0, !PT ;  /* 0xffff000089897812 */ /* 0x000fe200078ec0ff */
[----:B------:R-:W-:Y:S01]  /*5d50*/  FMUL.FTZ R55, R39, R52 ;  /* 0x0000003427377220 */ /* 0x000fe20000410000 */
[----:B------:R-:W-:Y:S01]  /*5d60*/  LOP3.LUT R135, R135, 0xffff0000, RZ, 0xc0, !PT ;  /* 0xffff000087877812 */ /* 0x000fe200078ec0ff */
[----:B------:R-:W-:Y:S01]  /*5d70*/  FFMA.FTZ R57, R44, R51, -R57 ;  /* 0x000000332c397223 */ /* 0x000fe20000010839 */
        /* <DEDUP_REMOVED lines=21> */
.L_x_516:
[----:B------:R-:W-:Y:S05]  /*5ed0*/  BSYNC B2 ;  /* 0x0000000000027941 */ /* 0x000fea0003800000 */
.L_x_515:
[----:B------:R-:W-:Y:S02]  /*5ee0*/  ULDC.64 UR4, c[0x0][0x208] ;  /* 0x0000820000047ab9 */ /* 0x000fe40000000a00 */
[----:B--2---:R1:W-:Y:S03]  /*5ef0*/  STG.E.128 desc[UR4][R48.64+0x100], R36 ;  /* 0x0001002430007986 */ /* 0x0043e6000c101d04 */
.L_x_514:
[----:B------:R-:W-:Y:S05]  /*5f00*/  BSYNC B1 ;  /* 0x0000000000017941 */ /* 0x000fea0003800000 */
.L_x_513:
[----:B------:R-:W-:-:S13]  /*5f10*/  ISETP.NE.AND P3, PT, R8, RZ, PT ;  /* 0x000000ff0800720c */ /* 0x000fda0003f65270 */
        /* <DEDUP_REMOVED lines=28> */
[C---:B------:R-:W-:Y:S01]  /*60e0*/  FMUL.FTZ R51, R39.reuse, R46 ;  /* 0x0000002e27337220 */ /* 0x040fe20000410000 */
[----:B------:R-:W-:Y:S01]  /*60f0*/  LOP3.LUT R84, R84, 0xffff0000, RZ, 0xc0, !PT ;  /* 0xffff000054547812 */ /* 0x000fe200078ec0ff */
[-C--:B------:R-:W-:Y:S01]  /*6100*/  FMUL.FTZ R39, R39, R44.reuse ;  /* 0x0000002c27277220 */ /* 0x080fe20000410000 */
[----:B------:R-:W-:Y:S01]  /*6110*/  LOP3.LUT R36, R36, 0xffff0000, RZ, 0xc0, !PT ;  /* 0xffff000024247812 */ /* 0x000fe200078ec0ff */
[----:B------:R-:W-:Y:S01]  /*6120*/  FFMA.FTZ R51, R38, R44, -R51 ;  /* 0x0000002c26337223 */ /* 0x000fe20000010833 */
[----:B------:R-:W-:-:S02]  /*6130*/  IMAD.U32 R86, R86, 0x10000, RZ ;  /* 0x0001000056567824 */ /* 0x000fc400078e00ff */
[----:B------:R-:W-:Y:S01]  /*6140*/  FFMA.FTZ R40, R40, R47, R41 ;  /* 0x0000002f28287223 */ /* 0x000fe20000010029 */
[----:B------:R-:W-:Y:S02]  /*6150*/  IMAD.U32 R85, R85, 0x10000, RZ ;  /* 0x0001000055557824 */ /* 0x000fe400078e00ff */
[C---:B------:R-:W-:Y:S01]  /*6160*/  FMUL.FTZ R41, R43.reuse, R87 ;  /* 0x000000572b297220 */ /* 0x040fe20000410000 */
[----:B------:R-:W-:Y:S01]  /*6170*/  FMUL.FTZ R44, R43, R84 ;  /* 0x000000542b2c7220 */ /* 0x000fe20000410000 */
[----:B------:R-:W-:Y:S01]  /*6180*/  FFMA.FTZ R46, R38, R46, R39 ;  /* 0x0000002e262e7223 */ /* 0x000fe20000010027 */
        /* <DEDUP_REMOVED lines=10> */
[----:B------:R-:W-:Y:S02]  /*6230*/  F2FP.BF16.F32.PACK_AB R37, R46, R51 ;  /* 0x000000332e25723e */ /* 0x000fe400000010ff */
[----:B------:R-:W-:-:S07]  /*6240*/  MOV R39, R41 ;  /* 0x0000002900277202 */ /* 0x000fce0000000f00 */
.L_x_518:
[----:B------:R-:W-:Y:S05]  /*6250*/  BSYNC B1 ;  /* 0x0000000000017941 */ /* 0x000fea0003800000 */
.L_x_517:
[----:B------:R-:W-:Y:S02]  /*6260*/  ULDC.64 UR4, c[0x0][0x208] ;  /* 0x0000820000047ab9 */ /* 0x000fe40000000a00 */
[----:B--2---:R1:W-:Y:S01]  /*6270*/  STG.E.128 desc[UR4][R48.64+0x180], R36 ;  /* 0x0001802430007986 */ /* 0x0043e2000c101d04 */
[----:B------:R-:W-:Y:S05]  /*6280*/  BRA `(.L_x_504) ;  /* 0x0000004000f07947 */ /* 0x000fea0003800000 */
.L_x_462:
        /* <DEDUP_REMOVED lines=14> */
[----:B------:R-:W-:Y:S01]  /*6370*/  IADD3 R36, P4, R102, R84, RZ ;  /* 0x0000005466247210 */ /* 0x000fe20007f9e0ff */
[----:B------:R-:W-:Y:S01]  /*6380*/  ULDC.64 UR6, c[0x0][0x3e0] ;  /* 0x0000f80000067ab9 */ /* 0x000fe20000000a00 */
[----:B------:R-:W-:Y:S01]  /*6390*/  LEA R52, P3, R38, UR4, 0x1 ;  /* 0x0000000426347c11 */ /* 0x000fe2000f8608ff */
[----:B------:R-:W-:Y:S01]  /*63a0*/  IMAD.X R39, R0, 0x1, R15, P2 ;  /* 0x0000000100277824 */ /* 0x000fe200010e060f */
[----:B------:R-:W-:Y:S01]  /*63b0*/  LEA R56, P2, R36, UR6, 0x1 ;  /* 0x0000000624387c11 */ /* 0x000fe2000f8408ff */
[----:B------:R-:W-:Y:S01]  /*63c0*/  IMAD.X R37, R114, 0x1, R21, P4 ;  /* 0x0000000172257824 */ /* 0x000fe200020e0615 */
[----:B------:R-:W-:Y:S02]  /*63d0*/  ISETP.GE.AND P4, PT, R213, R115, PT ;  /* 0x00000073d500720c */ /* 0x000fe40003f86270 */
[----:B------:R-:W-:-:S02]  /*63e0*/  CS2R R42, SRZ ;  /* 0x00000000002a7805 */ /* 0x000fc4000001ff00 */
[----:B------:R-:W-:Y:S02]  /*63f0*/  LEA.HI.X R53, R38, UR5, R39, 0x1, P3 ;  /* 0x0000000526357c11 */ /* 0x000fe400098f0c27 */
[----:B------:R-:W-:Y:S02]  /*6400*/  CS2R R40, SRZ ;  /* 0x0000000000287805 */ /* 0x000fe4000001ff00 */
[----:B------:R-:W-:Y:S02]  /*6410*/  ISETP.GE.AND P3, PT, R212, R115, PT ;  /* 0x00000073d400720c */ /* 0x000fe40003f66270 */
[----:B------:R-:W-:Y:S02]  /*6420*/  CS2R R38, SRZ ;  /* 0x0000000000267805 */ /* 0x000fe4000001ff00 */
[----:B------:R-:W-:Y:S02]  /*6430*/  LEA.HI.X R57, R36, UR7, R37, 0x1, P2 ;  /* 0x0000000724397c11 */ /* 0x000fe400090f0c25 */
[----:B------:R-:W-:-:S02]  /*6440*/  CS2R R36, SRZ ;  /* 0x0000000000247805 */ /* 0x000fc4000001ff00 */
[----:B------:R-:W-:Y:S02]  /*6450*/  CS2R R50, SRZ ;  /* 0x0000000000327805 */ /* 0x000fe4000001ff00 */
[----:B------:R-:W-:Y:S02]  /*6460*/  CS2R R48, SRZ ;  /* 0x0000000000307805 */ /* 0x000fe4000001ff00 */
[----:B------:R-:W-:Y:S02]  /*6470*/  CS2R R46, SRZ ;  /* 0x00000000002e7805 */ /* 0x000fe4000001ff00 */
[----:B------:R-:W-:Y:S01]  /*6480*/  CS2R R44, SRZ ;  /* 0x00000000002c7805 */ /* 0x000fe2000001ff00 */
[----:B------:R-:W-:Y:S02]  /*6490*/  ULDC.64 UR8, c[0x0][0x208] ;  /* 0x0000820000087ab9 */ /* 0x000fe40000000a00 */
[----:B------:R0:W5:Y:S04]  /*64a0*/  @!P4 LDG.E.128 R36, desc[UR8][R52.64+0x80] ;  /* 0x000080083424c981 */ /* 0x000168000c1e1d00 */
[----:B------:R0:W5:Y:S04]  /*64b0*/  @!P3 LDG.E.128 R40, desc[UR8][R52.64] ;  /* 0x000000083428b981 */ /* 0x000168000c1e1d00 */
[----:B------:R0:W5:Y:S04]  /*64c0*/  @!P3 LDG.E.128 R48, desc[UR8][R56.64] ;  /* 0x000000083830b981 */ /* 0x000168000c1e1d00 */
[----:B------:R0:W5:Y:S02]  /*64d0*/  @!P4 LDG.E.128 R44, desc[UR8][R56.64+0x80] ;  /* 0x00008008382cc981 */ /* 0x000164000c1e1d00 */
.L_x_520:
[----:B------:R-:W-:Y:S05]  /*64e0*/  BSYNC B1 ;  /* 0x0000000000017941 */ /* 0x000fea0003800000 */
.L_x_519:
        /* <DEDUP_REMOVED lines=23> */
[----:B------:R-:W-:-:S02]  /*6660*/  CS2R R58, SRZ ;  /* 0x00000000003a7805 */ /* 0x000fc4000001ff00 */
[----:B------:R-:W-:Y:S02]  /*6670*/  CS2R R62, SRZ ;  /* 0x00000000003e7805 */ /* 0x000fe4000001ff00 */
[----:B------:R-:W-:Y:S01]  /*6680*/  PRMT R177, R52, 0x5410, R53 ;  /* 0x0000541034b17816 */ /* 0x000fe20000000035 */
[----:B------:R-:W-:Y:S01]  /*6690*/  IMAD.MOV.U32 R52, RZ, RZ, R45 ;  /* 0x000000ffff347224 */ /* 0x000fe200078e002d */
[----:B------:R-:W-:Y:S02]  /*66a0*/  MOV R53, R50 ;  /* 0x0000003200357202 */ /* 0x000fe40000000f00 */
[----:B------:R-:W-:Y:S02]  /*66b0*/  CS2R R60, SRZ ;  /* 0x00000000003c7805 */ /* 0x000fe4000001ff00 */
[----:B------:R-:W-:Y:S02]  /*66c0*/  PRMT R186, R186, 0x5410, R56 ;  /* 0x00005410baba7816 */ /* 0x000fe40000000038 */
[----:B------:R-:W-:-:S02]  /*66d0*/  CS2R R56, SRZ ;  /* 0x0000000000387805 */ /* 0x000fc4000001ff00 */
[----:B------:R-:W-:Y:S01]  /*66e0*/  PRMT R179, R179, 0x5410, R52 ;  /* 0x00005410b3b37816 */ /* 0x000fe20000000034 */
[----:B------:R-:W-:Y:S01]  /*66f0*/  IMAD.MOV.U32 R52, RZ, RZ, R51 ;  /* 0x000000ffff347224 */ /* 0x000fe200078e0033 */
[----:B------:R-:W-:Y:S01]  /*6700*/  PRMT R185, R185, 0x5410, R53 ;  /* 0x00005410b9b97816 */ /* 0x000fe20000000035 */
[----:B------:R-:W-:Y:S01]  /*6710*/  IMAD.MOV.U32 R53, RZ, RZ, R49 ;  /* 0x000000ffff357224 */ /* 0x000fe200078e0031 */
[----:B------:R-:W-:Y:S02]  /*6720*/  CS2R R66, SRZ ;  /* 0x0000000000427805 */ /* 0x000fe4000001ff00 */
[----:B------:R-:W-:Y:S02]  /*6730*/  CS2R R64, SRZ ;  /* 0x0000000000407805 */ /* 0x000fe4000001ff00 */
[----:B------:R-:W-:Y:S02]  /*6740*/  PRMT R166, R52, 0x7610, R166 ;  /* 0x0000761034a67816 */ /* 0x000fe400000000a6 */
[----:B------:R-:W-:-:S02]  /*6750*/  PRMT R161, R53, 0x7610, R161 ;  /* 0x0000761035a17816 */ /* 0x000fc400000000a1 */
        /* <DEDUP_REMOVED lines=10> */
[----:B------:R-:W-:Y:S02]  /*6800*/  CS2R R64, SRZ ;  /* 0x0000000000407805 */ /* 0x000fe4000001ff00 */
[----:B------:R-:W-:Y:S02]  /*6810*/  CS2R R62, SRZ ;  /* 0x00000000003e7805 */ /* 0x000fe4000001ff00 */
[----:B------:R-:W-:Y:S02]  /*6820*/  IADD3.X R53, R21, R114, R34, P2, P4 ;  /* 0x0000007215357210 */ /* 0x000fe400017e8422 */
[----:B------:R-:W-:Y:S02]  /*6830*/  CS2R R60, SRZ ;  /* 0x00000000003c7805 */ /* 0x000fe4000001ff00 */
[----:B------:R-:W-:Y:S01]  /*6840*/  LEA R68, P4, R54, UR4, 0x1 ;  /* 0x0000000436447c11 */ /* 0x000fe2000f8808ff */
[----:B------:R-:W-:Y:S01]  /*6850*/  ULDC.64 UR8, c[0x0][0x208] ;  /* 0x0000820000087ab9 */ /* 0x000fe20000000a00 */
[----:B------:R-:W-:-:S02]  /*6860*/  LEA R70, P2, R52, UR6, 0x1 ;  /* 0x0000000634467c11 */ /* 0x000fc4000f8408ff */
[----:B------:R-:W-:Y:S02]  /*6870*/  LEA.HI.X R69, R54, UR5, R55, 0x1, P4 ;  /* 0x0000000536457c11 */ /* 0x000fe4000a0f0c37 */
[----:B------:R-:W-:Y:S02]  /*6880*/  CS2R R54, SRZ ;  /* 0x0000000000367805 */ /* 0x000fe4000001ff00 */
[----:B------:R-:W-:Y:S02]  /*6890*/  LEA.HI.X R71, R52, UR7, R53, 0x1, P2 ;  /* 0x0000000734477c11 */ /* 0x000fe400090f0c35 */
[----:B------:R-:W-:Y:S02]  /*68a0*/  CS2R R52, SRZ ;  /* 0x0000000000347805 */ /* 0x000fe4000001ff00 */
[-C--:B------:R-:W-:Y:S02]  /*68b0*/  ISETP.GE.AND P4, PT, R212, R115.reuse, PT ;  /* 0x00000073d400720c */ /* 0x080fe40003f86270 */
[----:B------:R-:W-:-:S11]  /*68c0*/  ISETP.GE.AND P2, PT, R213, R115, PT ;  /* 0x00000073d500720c */ /* 0x000fd60003f46270 */
[----:B------:R0:W5:Y:S04]  /*68d0*/  @!P4 LDG.E.128 R56, desc[UR8][R68.64] ;  /* 0x000000084438c981 */ /* 0x000168000c1e1d00 */
[----:B------:R0:W5:Y:S04]  /*68e0*/  @!P2 LDG.E.128 R52, desc[UR8][R68.64+0x80] ;  /* 0x000080084434a981 */ /* 0x000168000c1e1d00 */
[----:B------:R0:W5:Y:S04]  /*68f0*/  @!P4 LDG.E.128 R64, desc[UR8][R70.64] ;  /* 0x000000084640c981 */ /* 0x000168000c1e1d00 */
[----:B------:R0:W5:Y:S02]  /*6900*/  @!P2 LDG.E.128 R60, desc[UR8][R70.64+0x80] ;  /* 0x00008008463ca981 */ /* 0x000164000c1e1d00 */
.L_x_522:
[----:B------:R-:W-:Y:S05]  /*6910*/  BSYNC B1 ;  /* 0x0000000000017941 */ /* 0x000fea0003800000 */
.L_x_521:
[----:B------:R-:W-:Y:S01]  /*6920*/  ISETP.GE.AND P4, PT, R218, R3, PT ;  /* 0x00000003da00720c */ /* 0x000fe20003f86270 */
[----:B------:R-:W-:Y:S01]  /*6930*/  BSSY B1, `(.L_x_523) ;  /* 0x0000020000017945 */ /* 0x000fe20003800000 */
[----:B0-----:R-:W-:Y:S02]  /*6940*/  CS2R R70, SRZ ;  /* 0x0000000000467805 */ /* 0x001fe4000001ff00 */
        /* <DEDUP_REMOVED lines=12> */
[----:B------:R-:W-:Y:S01]  /*6a10*/  ULDC.64 UR8, c[0x0][0x208] ;  /* 0x0000820000087ab9 */ /* 0x000fe20000000a00 */
[----:B------:R-:W-:Y:S02]  /*6a20*/  IADD3.X R71, R15, R29, R0, P2, P6 ;  /* 0x0000001d0f477210 */ /* 0x000fe400017ec400 */
[----:B------:R-:W-:-:S04]  /*6a30*/  IADD3 R0, P2, P6, R102, R31, R84 ;  /* 0x0000001f66007210 */ /* 0x000fc80007e5e054 */
[----:B------:R-:W-:Y:S02]  /*6a40*/  IADD3.X R69, R21, R33, R114, P2, P6 ;  /* 0x0000002115457210 */ /* 0x000fe400017ec472 */
[----:B------:R-:W-:-:S04]  /*6a50*/  LEA R84, P2, R86, UR4, 0x1 ;  /* 0x0000000456547c11 */ /* 0x000fc8000f8408ff */
[----:B------:R-:W-:Y:S02]  /*6a60*/  LEA.HI.X R85, R86, UR5, R71, 0x1, P2 ;  /* 0x0000000556557c11 */ /* 0x000fe400090f0c47 */
[----:B------:R-:W-:-:S04]  /*6a70*/  LEA R86, P2, R0, UR6, 0x1 ;  /* 0x0000000600567c11 */ /* 0x000fc8000f8408ff */
[----:B------:R-:W-:Y:S02]  /*6a80*/  LEA.HI.X R87, R0, UR7, R69, 0x1, P2 ;  /* 0x0000000700577c11 */ /* 0x000fe400090f0c45 */
[----:B------:R-:W-:Y:S02]  /*6a90*/  ISETP.GE.AND P2, PT, R212, R115, PT ;  /* 0x00000073d400720c */ /* 0x000fe40003f46270 */
[----:B------:R-:W-:Y:S02]  /*6aa0*/  CS2R R70, SRZ ;  /* 0x0000000000467805 */ /* 0x000fe4000001ff00 */
[----:B------:R-:W-:Y:S02]  /*6ab0*/  CS2R R68, SRZ ;  /* 0x0000000000447805 */ /* 0x000fe4000001ff00 */
[----:B------:R-:W-:Y:S02]  /*6ac0*/  CS2R R78, SRZ ;  /* 0x00000000004e7805 */ /* 0x000fe4000001ff00 */
[----:B------:R-:W-:-:S05]  /*6ad0*/  CS2R R76, SRZ ;  /* 0x00000000004c7805 */ /* 0x000fca000001ff00 */
[----:B------:R0:W5:Y:S04]  /*6ae0*/  @!P2 LDG.E.128 R72, desc[UR8][R84.64] ;  /* 0x000000085448a981 */ /* 0x000168000c1e1d00 */
[----:B------:R0:W5:Y:S01]  /*6af0*/  @!P2 LDG.E.128 R80, desc[UR8][R86.64] ;  /* 0x000000085650a981 */ /* 0x000162000c1e1d00 */
[----:B------:R-:W-:-:S13]  /*6b00*/  ISETP.GE.AND P2, PT, R213, R115, PT ;  /* 0x00000073d500720c */ /* 0x000fda0003f46270 */
[----:B------:R0:W5:Y:S04]  /*6b10*/  @!P2 LDG.E.128 R68, desc[UR8][R84.64+0x80] ;  /* 0x000080085444a981 */ /* 0x000168000c1e1d00 */
[----:B------:R0:W5:Y:S02]  /*6b20*/  @!P2 LDG.E.128 R76, desc[UR8][R86.64+0x80] ;  /* 0x00008008564ca981 */ /* 0x000164000c1e1d00 */
.L_x_524:
[----:B------:R-:W-:Y:S05]  /*6b30*/  BSYNC B1 ;  /* 0x0000000000017941 */ /* 0x000fea0003800000 */
.L_x_523:
[----:B------:R-:W-:Y:S01]  /*6b40*/  IMAD.MOV.U32 R0, RZ, RZ, R55 ;  /* 0x000000ffff007224 */ /* 0x000fe200078e0037 */
[----:B------:R-:W-:Y:S01]  /*6b50*/  PRMT R169, R89, 0x7610, R169 ;  /* 0x0000761059a97816 */ /* 0x000fe200000000a9 */
[----:B0-----:R-:W-:Y:S01]  /*6b60*/  IMAD.MOV.U32 R84, RZ, RZ, R52 ;  /* 0x000000ffff547224 */ /* 0x001fe200078e0034 */
[----:B------:R-:W-:Y:S01]  /*6b70*/  ULOP3.LUT UR4, UR60, 0x1, URZ, 0xfc, !UPT ;  /* 0x000000013c047892 */ /* 0x000fe2000f8efc3f */
[----:B------:R-:W-:Y:S01]  /*6b80*/  IMAD.MOV.U32 R85, RZ, RZ, R53 ;  /* 0x000000ffff557224 */ /* 0x000fe200078e0035 */
[----:B------:R-:W-:Y:S01]  /*6b90*/  PRMT R169, R169, 0x5410, R0 ;  /* 0x00005410a9a97816 */ /* 0x000fe20000000000 */
[----:B------:R-:W-:Y:S01]  /*6ba0*/  IMAD.MOV.U32 R86, RZ, RZ, R58 ;  /* 0x000000ffff567224 */ /* 0x000fe200078e003a */
[----:B------:R-:W-:Y:S01]  /*6bb0*/  UISETP.NE.AND UP0, UPT, UR4, 0x3, UPT ;  /* 0x000000030400788c */ /* 0x000fe2000bf05270 */
        /* <DEDUP_REMOVED lines=13> */
[----:B------:R-:W-:-:S02]  /*6c90*/  MOV R85, R61 ;  /* 0x0000003d00557202 */ /* 0x000fc40000000f00 */
[----:B------:R-:W-:Y:S01]  /*6ca0*/  PRMT R171, R171, 0x5410, R0 ;  /* 0x00005410abab7816 */ /* 0x000fe20000000000 */
[----:B------:R-:W-:Y:S01]  /*6cb0*/  IMAD.MOV.U32 R0, RZ, RZ, R67 ;  /* 0x000000ffff007224 */ /* 0x000fe200078e0043 */
[----:B------:R-:W-:Y:S01]  /*6cc0*/  PRMT R172, R84, 0x5410, R85 ;  /* 0x0000541054ac7816 */ /* 0x000fe20000000055 */
[----:B------:R-:W-:Y:S01]  /*6cd0*/  IMAD.MOV.U32 R84, RZ, RZ, R64 ;  /* 0x000000ffff547224 */ /* 0x000fe200078e0040 */
[----:B------:R-:W-:Y:S01]  /*6ce0*/  PRMT R173, R173, 0x5410, R86 ;  /* 0x00005410adad7816 */ /* 0x000fe20000000056 */
[----:B------:R-:W-:Y:S01]  /*6cf0*/  IMAD.MOV.U32 R85, RZ, RZ, R65 ;  /* 0x000000ffff557224 */ /* 0x000fe200078e0041 */
[----:B------:R-:W-:Y:S01]  /*6d00*/  PLOP3.LUT P2, PT, PT, PT, UP0, 0x80, 0x0 ;  /* 0x000000000000781c */ /* 0x000fe20003f4f008 */
[----:B-----5:R-:W-:Y:S01]  /*6d10*/  IMAD.MOV.U32 R86, RZ, RZ, R70 ;  /* 0x000000ffff567224 */ /* 0x020fe200078e0046 */
[----:B------:R-:W-:Y:S01]  /*6d20*/  PRMT R176, R176, 0x5410, R84 ;  /* 0x00005410b0b07816 */ /* 0x000fe20000000054 */
[----:B------:R-:W-:Y:S01]  /*6d30*/  IMAD.MOV.U32 R84, RZ, RZ, R69 ;  /* 0x000000ffff547224 */ /* 0x000fe200078e0045 */
[----:B------:R-:W-:Y:S01]  /*6d40*/  PRMT R174, R0, 0x5410, R85 ;  /* 0x0000541000ae7816 */ /* 0x000fe20000000055 */
[----:B------:R-:W-:Y:S01]  /*6d50*/  IMAD.MOV.U32 R85, RZ, RZ, R71 ;  /* 0x000000ffff557224 */ /* 0x000fe200078e0047 */
[----:B------:R-:W-:Y:S01]  /*6d60*/  PRMT R150, R86, 0x7610, R150 ;  /* 0x0000761056967816 */ /* 0x000fe20000000096 */
[----:B------:R-:W-:-:S02]  /*6d70*/  IMAD.MOV.U32 R86, RZ, RZ, R68 ;  /* 0x000000ffff567224 */ /* 0x000fc400078e0044 */
[----:B------:R-:W-:Y:S01]  /*6d80*/  IMAD.MOV.U32 R0, RZ, RZ, R74 ;  /* 0x000000ffff007224 */ /* 0x000fe200078e004a */
[----:B------:R-:W-:Y:S01]  /*6d90*/  PRMT R150, R150, 0x5410, R85 ;  /* 0x0000541096967816 */ /* 0x000fe20000000055 */
[----:B------:R-:W-:Y:S01]  /*6da0*/  IMAD.MOV.U32 R85, RZ, RZ, R72 ;  /* 0x000000ffff557224 */ /* 0x000fe200078e0048 */
[----:B------:R-:W-:Y:S01]  /*6db0*/  PRMT R152, R86, 0x5410, R84 ;  /* 0x0000541056987816 */ /* 0x000fe20000000054 */
[----:B------:R-:W-:Y:S01]  /*6dc0*/  IMAD.MOV.U32 R86, RZ, RZ, R75 ;  /* 0x000000ffff567224 */ /* 0x000fe200078e004b */
[----:B------:R-:W-:Y:S01]  /*6dd0*/  PRMT R156, R0, 0x7610, R156 ;  /* 0x00007610009c7816 */ /* 0x000fe2000000009c */
[----:B------:R-:W-:Y:S02]  /*6de0*/  IMAD.MOV.U32 R0, RZ, RZ, R78 ;  /* 0x000000ffff007224 */ /* 0x000fe400078e004e */
        /* <DEDUP_REMOVED lines=11> */
[----:B------:R-:W-:Y:S02]  /*6ea0*/  IMAD.MOV.U32 R84, RZ, RZ, R80 ;  /* 0x000000ffff547224 */ /* 0x000fe400078e0050 */
[----:B------:R-:W-:Y:S01]  /*6eb0*/  IMAD.MOV.U32 R0, RZ, RZ, R81 ;  /* 0x000000ffff007224 */ /* 0x000fe200078e0051 */
[----:B------:R-:W-:-:S04]  /*6ec0*/  PRMT R157, R86, 0x5410, R85 ;  /* 0x00005410569d7816 */ /* 0x000fc80000000055 */
[----:B------:R-:W-:Y:S01]  /*6ed0*/  PRMT R168, R84, 0x5410, R0 ;  /* 0x0000541054a87816 */ /* 0x000fe20000000000 */
[----:B------:R-:W-:Y:S06]  /*6ee0*/  @!P2 BRA `(.L_x_525) ;  /* 0x000000000004a947 */ /* 0x000fec0003800000 */
[----:B------:R-:W-:Y:S01]  /*6ef0*/  BPT.TRAP 0x1 ;  /* 0x000000040000795c */ /* 0x000fe20000300000 */
.L_x_525:
[----:B------:R-:W-:Y:S01]  /*6f00*/  IMAD R0, R17, 0x8, R16 ;  /* 0x0000000811007824 */ /* 0x000fe200078e0210 */
[----:B------:R-:W-:Y:S01]  /*6f10*/  SHF.L.U32 R114, R219, 0x1f, RZ ;  /* 0x0000001fdb727819 */ /* 0x000fe200000006ff */
[----:B------:R-:W0:Y:S01]  /*6f20*/  LDC R144, c[0x0][0x2e4] ;  /* 0x0000b900ff907b82 */ /* 0x000e220000000800 */
[----:B------:R-:W-:Y:S02]  /*6f30*/  BSSY B1, `(.L_x_526) ;  /* 0x0000004000017945 */ /* 0x000fe40003800000 */
[----:B------:R-:W1:Y:S05]  /*6f40*/  SYNCS.PHASECHK.TRANS64.TRYWAIT P6, [R0+URZ+0x38890], R114 ;  /* 0x03889072000075a7 */ /* 0x000e6a00080c017f */
[----:B------:R-:W2:Y:S01]  /*6f50*/  LDC.64 R122, c[0x0][0x2f0] ;  /* 0x0000bc00ff7a7b82 */ /* 0x000ea20000000a00 */
[----:B-1----:R-:W-:Y:S05]  /*6f60*/  @!P6 BRA `(.L_x_527) ;  /* 0x000001f4009ce947 */ /* 0x002fea0003800000 */
.L_x_791:
[----:B------:R-:W-:Y:S05]  /*6f70*/  BSYNC B1 ;  /* 0x0000000000017941 */ /* 0x000fea0003800000 */
.L_x_526:
[----:B------:R-:W-:Y:S01]  /*6f80*/  BSSY B1, `(.L_x_528) ;  /* 0x0000113000017945 */ /* 0x000fe20003800000 */
[----:B0-----:R-:W-:Y:S02]  /*6f90*/  IMAD.IADD R145, R144, 0x1, -R119 ;  /* 0x0000000190917824 */ /* 0x001fe400078e0a77 */
[----:B------:R-:W-:Y:S01]  /*6fa0*/  IMAD.MOV.U32 R125, RZ, RZ, R88 ;  /* 0x000000ffff7d7224 */ /* 0x000fe200078e0058 */
[----:B------:R-:W-:Y:S06]  /*6fb0*/  @P5 BRA `(.L_x_529) ;  /* 0x00000010003c5947 */ /* 0x000fec0003800000 */
[----:B------:R-:W-:Y:S01]  /*6fc0*/  ISETP.NE.AND P5, PT, R26, RZ, PT ;  /* 0x000000ff1a00720c */ /* 0x000fe20003fa5270 */
[-C--:B--2---:R-:W-:Y:S01]  /*6fd0*/  IMAD R84, R118, R122.reuse, RZ ;  /* 0x0000007a76547224 */ /* 0x084fe200078e02ff */
[----:B------:R-:W-:Y:S01]  /*6fe0*/  BSSY B2, `(.L_x_530) ;  /* 0x0000088000027945 */ /* 0x000fe20003800000 */
[----:B------:R-:W-:-:S04]  /*6ff0*/  IMAD.WIDE.U32 R134, R18, R122, R124 ;  /* 0x0000007a12867225 */ /* 0x000fc800078e007c */
[----:B------:R-:W-:-:S04]  /*7000*/  IMAD R84, R18, R123, R84 ;  /* 0x0000007b12547224 */ /* 0x000fc800078e0254 */
[----:B------:R-:W-:Y:S02]  /*7010*/  IMAD.IADD R158, R84, 0x1, R135 ;  /* 0x00000001549e7824 */ /* 0x000fe400078e0287 */
[----:B------:R-:W-:Y:S05]  /*7020*/  @!P5 BRA `(.L_x_531) ;  /* 0x00000008000cd947 */ /* 0x000fea0003800000 */
[----:B------:R-:W-:Y:S01]  /*7030*/  SEL R84, R119, R145, !P0 ;  /* 0x0000009177547207 */ /* 0x000fe20004000000 */
[----:B------:R-:W-:Y:S01]  /*7040*/  BSSY B3, `(.L_x_532) ;  /* 0x000007e000037945 */ /* 0x000fe20003800000 */
[----:B------:R-:W-:Y:S02]  /*7050*/  IADD3 R88, P5, P6, R94, R134, R13 ;  /* 0x000000865e587210 */ /* 0x000fe40007ebe00d */
[----:B------:R-:W-:Y:S02]  /*7060*/  SHF.R.S32.HI R85, RZ, 0x1f, R84 ;  /* 0x0000001fff557819 */ /* 0x000fe40000011454 */
[----:B------:R-:W-:Y:S02]  /*7070*/  IADD3.X R89, R93, R158, R7, P5, P6 ;  /* 0x0000009e5d597210 */ /* 0x000fe40002fec407 */
[----:B------:R-:W-:Y:S02]  /*7080*/  LEA.HI R84, R85, R84, RZ, 0x4 ;  /* 0x0000005455547211 */ /* 0x000fe400078f20ff */
[----:B------:R-:W-:-:S02]  /*7090*/  P2R R90, PR, RZ, 0x2 ;  /* 0x00000002ff5a7803 */ /* 0x000fc40000000000 */
[----:B------:R-:W-:-:S05]  /*70a0*/  LEA.HI.SX32 R84, R84, R14, 0x1c ;  /* 0x0000000e54547211 */ /* 0x000fca00078fe2ff */
[----:B------:R-:W-:-:S05]  /*70b0*/  IMAD.SHL.U32 R85, R84, 0x8, RZ ;  /* 0x0000000854557824 */ /* 0x000fca00078e00ff */
[----:B------:R-:W-:-:S13]  /*70c0*/  ISETP.GE.AND P5, PT, R85, R144, PT ;  /* 0x000000905500720c */ /* 0x000fda0003fa6270 */
[--C-:B------:R-:W-:Y:S02]  /*70d0*/  @!P5 SHF.R.S32.HI R87, RZ, 0x1f, R85.reuse ;  /* 0x0000001fff57d819 */ /* 0x100fe40000011455 */
[--C-:B------:R-:W-:Y:S02]  /*70e0*/  @!P5 IADD3 R86, P1, P6, R94, R134, R85.reuse ;  /* 0x000000865e56d210 */ /* 0x100fe40007e3e055 */
[----:B------:R-:W-:Y:S02]  /*70f0*/  LOP3.LUT R85, R231, 0x38, R85, 0xf8, !PT ;  /* 0x00000038e7557812 */ /* 0x000fe400078ef855 */
[----:B------:R-:W-:Y:S02]  /*7100*/  @!P5 IADD3.X R87, R93, R158, R87, P1, P6 ;  /* 0x0000009e5d57d210 */ /* 0x000fe40000fec457 */
[----:B------:R-:W-:Y:S02]  /*7110*/  LEA R136, P6, R88, R116, 0x1 ;  /* 0x0000007458887211 */ /* 0x000fe400078c08ff */
[----:B------:R-:W-:-:S02]  /*7120*/  LOP3.LUT R85, R85, R232, RZ, 0x3c, !PT ;  /* 0x000000e855557212 */ /* 0x000fc400078e3cff */
[-C--:B------:R-:W-:Y:S02]  /*7130*/  LEA.HI.X R137, R88, R117.reuse, R89, 0x1, P6 ;  /* 0x0000007558897211 */ /* 0x080fe400030f0c59 */
[----:B------:R-:W-:Y:S02]  /*7140*/  @!P5 LEA R138, P6, R86, R116, 0x1 ;  /* 0x00000074568ad211 */ /* 0x000fe400078c08ff */
[----:B------:R-:W-:Y:S02]  /*7150*/  ISETP.NE.AND P1, PT, R90, RZ, PT ;  /* 0x000000ff5a00720c */ /* 0x000fe40003f25270 */
[----:B------:R-:W-:Y:S02]  /*7160*/  @!P5 LEA.HI.X R139, R86, R117, R87, 0x1, P6 ;  /* 0x00000075568bd211 */ /* 0x000fe400030f0c57 */
[----:B------:R-:W-:Y:S02]  /*7170*/  SHF.R.S32.HI R86, RZ, 0x1f, R84 ;  /* 0x0000001fff567819 */ /* 0x000fe40000011454 */
[----:B------:R-:W-:-:S02]  /*7180*/  ISETP.GE.AND P6, PT, R212, R115, PT ;  /* 0x00000073d400720c */ /* 0x000fc40003fc6270 */
[----:B------:R-:W-:-:S04]  /*7190*/  LEA.HI R84, R86, R84, RZ, 0x3 ;  /* 0x0000005456547211 */ /* 0x000fc800078f18ff */
[----:B------:R-:W-:-:S05]  /*71a0*/  SHF.R.S32.HI R84, RZ, 0x3, R84 ;  /* 0x00000003ff547819 */ /* 0x000fca0000011454 */
[----:B------:R-:W-:-:S04]  /*71b0*/  IMAD R84, R84, 0x1400, R234 ;  /* 0x0000140054547824 */ /* 0x000fc800078e02ea */
[----:B------:R-:W-:Y:S02]  /*71c0*/  IMAD.IADD R85, R84, 0x1, R85 ;  /* 0x0000000154557824 */ /* 0x000fe400078e0255 */
[C---:B------:R-:W-:Y:S02]  /*71d0*/  IMAD R84, R17.reuse, 0x5000, R143 ;  /* 0x0000500011547824 */ /* 0x040fe400078e028f */
[----:B------:R-:W-:Y:S02]  /*71e0*/  IMAD R88, R17, 0x5000, R85 ;  /* 0x0000500011587824 */ /* 0x000fe400078e0255 */
[--C-:B------:R-:W-:Y:S02]  /*71f0*/  IMAD R84, R84, 0x2, R16.reuse ;  /* 0x0000000254547824 */ /* 0x100fe400078e0210 */
[----:B------:R-:W-:-:S04]  /*7200*/  IMAD R88, R88, 0x2, R16 ;  /* 0x0000000258587824 */ /* 0x000fc800078e0210 */
[----:B------:R-:W0:Y:S04]  /*7210*/  LDS.128 R84, [R84+0x24400] ;  /* 0x0244000054547984 */ /* 0x000e280000000c00 */
[----:B------:R-:W2:Y:S01]  /*7220*/  LDS.128 R88, [R88+0x24400] ;  /* 0x0244000058587984 */ /* 0x000ea20000000c00 */
[----:B------:R-:W-:Y:S05]  /*7230*/  @P6 BRA `(.L_x_533) ;  /* 0x0000000400786947 */ /* 0x000fea0003800000 */
[----:B------:R-:W-:Y:S01]  /*7240*/  SHF.R.U32.HI R159, RZ, 0x10, R49 ;  /* 0x00000010ff9f7819 */ /* 0x000fe20000011631 */
[----:B--2---:R-:W-:Y:S01]  /*7250*/  IMAD.U32 R164, R89, 0x10000, RZ ;  /* 0x0001000059a47824 */ /* 0x004fe200078e00ff */
[----:B------:R-:W-:Y:S01]  /*7260*/  SHF.R.U32.HI R163, RZ, 0x10, R41 ;  /* 0x00000010ffa37819 */ /* 0x000fe20000011629 */
[----:B------:R-:W-:Y:S01]  /*7270*/  IMAD.U32 R167, R91, 0x10000, RZ ;  /* 0x000100005ba77824 */ /* 0x000fe200078e00ff */
[----:B------:R-:W-:Y:S02]  /*7280*/  PRMT R159, R161, 0x5410, R159 ;  /* 0x00005410a19f7816 */ /* 0x000fe4000000009f */
[----:B------:R-:W-:Y:S01]  /*7290*/  PRMT R163, R160, 0x5410, R163 ;  /* 0x00005410a0a37816 */ /* 0x000fe200000000a3 */
[----:B0-----:R-:W-:Y:S01]  /*72a0*/  IMAD.U32 R160, R85, 0x10000, RZ ;  /* 0x0001000055a07824 */ /* 0x001fe200078e00ff */
[C---:B------:R-:W-:Y:S02]  /*72b0*/  SHF.L.U32 R162, R159.reuse, 0x10, RZ ;  /* 0x000000109fa27819 */ /* 0x040fe400000006ff */
[----:B------:R-:W-:Y:S01]  /*72c0*/  LOP3.LUT R159, R159, 0xffff0000, RZ, 0xc0, !PT ;  /* 0xffff00009f9f7812 */ /* 0x000fe200078ec0ff */
[----:B------:R-:W-:Y:S01]  /*72d0*/  IMAD.U32 R161, R163, 0x10000, RZ ;  /* 0x00010000a3a17824 */ /* 0x000fe200078e00ff */
[----:B------:R-:W-:Y:S01]  /*72e0*/  LOP3.LUT R85, R85, 0xffff0000, RZ, 0xc0, !PT ;  /* 0xffff000055557812 */ /* 0x000fe200078ec0ff */
[-C--:B------:R-:W-:Y:S01]  /*72f0*/  FMUL.FTZ R165, R164, R162.reuse ;  /* 0x000000a2a4a57220 */ /* 0x080fe20000410000 */
[----:B------:R-:W-:Y:S01]  /*7300*/  SHF.R.U64 R50, R50, 0x10, R51 ;  /* 0x0000001032327819 */ /* 0x000fe20000001233 */
[-C--:B------:R-:W-:Y:S01]  /*7310*/  FMUL.FTZ R164, R164, R161.reuse ;  /* 0x000000a1a4a47220 */ /* 0x080fe20000410000 */
[----:B------:R-:W-:Y:S01]  /*7320*/  SHF.R.U64 R48, R48, 0x10, R49 ;  /* 0x0000001030307819 */ /* 0x000fe20000001231 */
[----:B------:R-:W-:Y:S01]  /*7330*/  FFMA.FTZ R161, R160, R161, -R165 ;  /* 0x000000a1a0a17223 */ /* 0x000fe200000108a5 */
[----:B------:R-:W-:Y:S01]  /*7340*/  SHF.R.U64 R40, R40, 0x10, R41 ;  /* 0x0000001028287819 */ /* 0x000fe20000001229 */
[----:B------:R-:W-:Y:S01]  /*7350*/  FFMA.FTZ R160, R160, R162, R164 ;  /* 0x000000a2a0a07223 */ /* 0x000fe200000100a4 */
[----:B------:R-:W-:Y:S01]  /*7360*/  LOP3.LUT R162, R89, 0xffff0000, RZ, 0xc0, !PT ;  /* 0xffff000059a27812 */ /* 0x000fe200078ec0ff */
[----:B------:R-:W-:Y:S01]  /*7370*/  IMAD.U32 R41, R84, 0x10000, RZ ;  /* 0x0001000054297824 */ /* 0x000fe200078e00ff */
[----:B------:R-:W-:Y:S01]  /*7380*/  LOP3.LUT R89, R163, 0xffff0000, RZ, 0xc0, !PT ;  /* 0xffff0000a3597812 */ /* 0x000fe200078ec0ff */
[----:B------:R-:W-:Y:S01]  /*7390*/  IMAD.U32 R49, R86, 0x10000, RZ ;  /* 0x0001000056317824 */ /* 0x000fe200078e00ff */
[----:B------:R-:W-:Y:S01]  /*73a0*/  PRMT R48, R186, 0x5432, R48 ;  /* 0x00005432ba307816 */ /* 0x000fe20000000030 */
[----:B------:R-:W-:Y:S01]  /*73b0*/  FMUL.FTZ R163, R162, R159 ;  /* 0x0000009fa2a37220 */ /* 0x000fe20000410000 */
[----:B------:R-:W-:Y:S01]  /*73c0*/  SHF.R.U64 R42, R42, 0x10, R43 ;  /* 0x000000102a2a7819 */ /* 0x000fe2000000122b */
[-C--:B------:R-:W-:Y:S01]  /*73d0*/  FMUL.FTZ R162, R162, R89.reuse ;  /* 0x00000059a2a27220 */ /* 0x080fe20000410000 */
[----:B------:R-:W-:Y:S01]  /*73e0*/  PRMT R40, R184, 0x5432, R40 ;  /* 0x00005432b8287816 */ /* 0x000fe20000000028 */
[----:B------:R-:W-:Y:S01]  /*73f0*/  FFMA.FTZ R89, R85, R89, -R163 ;  /* 0x0000005955597223 */ /* 0x000fe200000108a3 */
[----:B------:R-:W-:-:S02]  /*7400*/  IMAD.U32 R163, R87, 0x10000, RZ ;  /* 0x0001000057a37824 */ /* 0x000fc400078e00ff */
[----:B------:R-:W-:Y:S01]  /*7410*/  FFMA.FTZ R85, R85, R159, R162 ;  /* 0x0000009f55557223 */ /* 0x000fe200000100a2 */
[----:B------:R-:W-:Y:S02]  /*7420*/  SHF.R.U32.HI R159, RZ, 0x10, R51 ;  /* 0x00000010ff9f7819 */ /* 0x000fe40000011633 */
[----:B------:R-:W-:Y:S01]  /*7430*/  SHF.R.U32.HI R162, RZ, 0x10, R43 ;  /* 0x00000010ffa27819 */ /* 0x000fe2000001162b */
[----:B------:R-:W-:Y:S01]  /*7440*/  IMAD.U32 R43, R88, 0x10000, RZ ;  /* 0x00010000582b7824 */ /* 0x000fe200078e00ff */
[C---:B------:R-:W-:Y:S02]  /*7450*/  PRMT R159, R166.reuse, 0x5410, R159 ;  /* 0x00005410a69f7816 */ /* 0x040fe4000000009f */
[----:B------:R-:W-:Y:S02]  /*7460*/  PRMT R162, R166, 0x5432, R162 ;  /* 0x00005432a6a27816 */ /* 0x000fe400000000a2 */
[----:B------:R-:W-:Y:S01]  /*7470*/  LOP3.LUT R51, R87, 0xffff0000, RZ, 0xc0, !PT ;  /* 0xffff000057337812 */ /* 0x000fe200078ec0ff */
[----:B------:R-:W-:Y:S01]  /*7480*/  IMAD.U32 R164, R159, 0x10000, RZ ;  /* 0x000100009fa47824 */ /* 0x000fe200078e00ff */
[----:B------:R-:W-:Y:S01]  /*7490*/  LOP3.LUT R87, R91, 0xffff0000, RZ, 0xc0, !PT ;  /* 0xffff00005b577812 */ /* 0x000fe200078ec0ff */
[C---:B------:R-:W-:Y:S01]  /*74a0*/  IMAD.U32 R165, R162.reuse, 0x10000, RZ ;  /* 0x00010000a2a57824 */ /* 0x040fe200078e00ff */
[----:B------:R-:W-:Y:S01]  /*74b0*/  LOP3.LUT R159, R159, 0xffff0000, RZ, 0xc0, !PT ;  /* 0xffff00009f9f7812 */ /* 0x000fe200078ec0ff */
[C---:B------:R-:W-:Y:S01]  /*74c0*/  FMUL.FTZ R166, R167.reuse, R164 ;  /* 0x000000a4a7a67220 */ /* 0x040fe20000410000 */
[----:B------:R-:W-:Y:S01]  /*74d0*/  LOP3.LUT R162, R162, 0xffff0000, RZ, 0xc0, !PT ;  /* 0xffff0000a2a27812 */ /* 0x000fe200078ec0ff */
[----:B------:R-:W-:Y:S01]  /*74e0*/  FMUL.FTZ R167, R167, R165 ;  /* 0x000000a5a7a77220 */ /* 0x000fe20000410000 */
[----:B------:R-:W-:Y:S01]  /*74f0*/  LOP3.LUT R88, R88, 0xffff0000, RZ, 0xc0, !PT ;  /* 0xffff000058587812 */ /* 0x000fe200078ec0ff */
[C---:B------:R-:W-:Y:S01]  /*7500*/  FMUL.FTZ R91, R87.reuse, R159 ;  /* 0x0000009f575b7220 */ /* 0x040fe20000410000 */
[----:B------:R-:W-:Y:S01]  /*7510*/  LOP3.LUT R84, R84, 0xffff0000, RZ, 0xc0, !PT ;  /* 0xffff000054547812 */ /* 0x000fe200078ec0ff */
[-C--:B------:R-:W-:Y:S01]  /*7520*/  FMUL.FTZ R87, R87, R162.reuse ;  /* 0x000000a257577220 */ /* 0x080fe20000410000 */
[----:B------:R-:W-:Y:S01]  /*7530*/  PRMT R50, R185, 0x5432, R50 ;  /* 0x00005432b9327816 */ /* 0x000fe20000000032 */
[----:B------:R-:W-:Y:S01]  /*7540*/  FFMA.FTZ R91, R51, R162, -R91 ;  /* 0x000000a2335b7223 */ /* 0x000fe2000001085b */
[----:B------:R-:W-:-:S02]  /*7550*/  IMAD.U32 R162, R48, 0x10000, RZ ;  /* 0x0001000030a27824 */ /* 0x000fc400078e00ff */
[----:B------:R-:W-:Y:S01]  /*7560*/  FFMA.FTZ R87, R51, R159, R87 ;  /* 0x0000009f33577223 */ /* 0x000fe20000010057 */
[----:B------:R-:W-:Y:S01]  /*7570*/  IMAD.U32 R51, R40, 0x10000, RZ ;  /* 0x0001000028337824 */ /* 0x000fe200078e00ff */
[----:B------:R-:W-:Y:S01]  /*7580*/  LOP3.LUT R48, R48, 0xffff0000, RZ, 0xc0, !PT ;  /* 0xffff000030307812 */ /* 0x000fe200078ec0ff */
[C---:B------:R-:W-:Y:S01]  /*7590*/  FMUL.FTZ R159, R43.reuse, R162 ;  /* 0x000000a22b9f7220 */ /* 0x040fe20000410000 */
[----:B------:R-:W-:Y:S01]  /*75a0*/  LOP3.LUT R40, R40, 0xffff0000, RZ, 0xc0, !PT ;  /* 0xffff000028287812 */ /* 0x000fe200078ec0ff */
[----:B------:R-:W-:Y:S01]  /*75b0*/  FMUL.FTZ R43, R43, R51 ;  /* 0x000000332b2b7220 */ /* 0x000fe20000410000 */
[----:B------:R-:W-:Y:S01]  /*75c0*/  FFMA.FTZ R166, R163, R165, -R166 ;  /* 0x000000a5a3a67223 */ /* 0x000fe200000108a6 */
[----:B------:R-:W-:Y:S01]  /*75d0*/  FFMA.FTZ R159, R41, R51, -R159 ;  /* 0x00000033299f7223 */ /* 0x000fe2000001089f */
[----:B------:R-:W-:Y:S01]  /*75e0*/  FMUL.FTZ R51, R88, R48 ;  /* 0x0000003058337220 */ /* 0x000fe20000410000 */
[----:B------:R-:W-:Y:S01]  /*75f0*/  FFMA.FTZ R167, R163, R164, R167 ;  /* 0x000000a4a3a77223 */ /* 0x000fe200000100a7 */
[----:B------:R-:W-:Y:S01]  /*7600*/  LOP3.LUT R163, R86, 0xffff0000, RZ, 0xc0, !PT ;  /* 0xffff000056a37812 */ /* 0x000fe200078ec0ff */
[-C--:B------:R-:W-:Y:S01]  /*7610*/  FMUL.FTZ R88, R88, R40.reuse ;  /* 0x0000002858587220 */ /* 0x080fe20000410000 */
[----:B------:R-:W-:Y:S01]  /*7620*/  PRMT R42, R183, 0x5432, R42 ;  /* 0x00005432b72a7816 */ /* 0x000fe2000000002a */
[----:B------:R-:W-:Y:S01]  /*7630*/  FFMA.FTZ R51, R84, R40, -R51 ;  /* 0x0000002854337223 */ /* 0x000fe20000010833 */
[C---:B------:R-:W-:Y:S01]  /*7640*/  IMAD.U32 R86, R90.reuse, 0x10000, RZ ;  /* 0x000100005a567824 */ /* 0x040fe200078e00ff */
[----:B------:R-:W-:Y:S01]  /*7650*/  LOP3.LUT R90, R90, 0xffff0000, RZ, 0xc0, !PT ;  /* 0xffff00005a5a7812 */ /* 0x000fe200078ec0ff */
[C---:B------:R-:W-:Y:S01]  /*7660*/  IMAD.U32 R40, R50.reuse, 0x10000, RZ ;  /* 0x0001000032287824 */ /* 0x040fe200078e00ff */
[----:B------:R-:W-:Y:S01]  /*7670*/  LOP3.LUT R50, R50, 0xffff0000, RZ, 0xc0, !PT ;  /* 0xffff000032327812 */ /* 0x000fe200078ec0ff */
[----:B------:R-:W-:Y:S01]  /*7680*/  FFMA.FTZ R43, R41, R162, R43 ;  /* 0x000000a2292b7223 */ /* 0x000fe2000001002b */
[C---:B------:R-:W-:Y:S01]  /*7690*/  IMAD.U32 R41, R42.reuse, 0x10000, RZ ;  /* 0x000100002a297824 */ /* 0x040fe200078e00ff */
[----:B------:R-:W-:Y:S01]  /*76a0*/  LOP3.LUT R42, R42, 0xffff0000, RZ, 0xc0, !PT ;  /* 0xffff00002a2a7812 */ /* 0x000fe200078ec0ff */
[----:B------:R-:W-:Y:S01]  /*76b0*/  FFMA.FTZ R88, R84, R48, R88 ;  /* 0x0000003054587223 */ /* 0x000fe20000010058 */
[----:B------:R-:W-:Y:S01]  /*76c0*/  FMUL.FTZ R48, R86, R40 ;  /* 0x0000002856307220 */ /* 0x000fe20000410000 */
[----:B------:R-:W-:Y:S01]  /*76d0*/  FMUL.FTZ R84, R90, R50 ;  /* 0x000000325a547220 */ /* 0x000fe20000410000 */
[-C--:B------:R-:W-:Y:S01]  /*76e0*/  FMUL.FTZ R86, R86, R41.reuse ;  /* 0x0000002956567220 */ /* 0x080fe20000410000 */
[-C--:B------:R-:W-:Y:S01]  /*76f0*/  FMUL.FTZ R90, R90, R42.reuse ;  /* 0x0000002a5a5a7220 */ /* 0x080fe20000410000 */
[----:B------:R-:W-:Y:S01]  /*7700*/  FFMA.FTZ R48, R49, R41, -R48 ;  /* 0x0000002931307223 */ /* 0x000fe20000010830 */
[----:B------:R-:W-:Y:S01]  /*7710*/  FFMA.FTZ R84, R163, R42, -R84 ;  /* 0x0000002aa3547223 */ /* 0x000fe20000010854 */
[----:B------:R-:W-:Y:S01]  /*7720*/  FFMA.FTZ R86, R49, R40, R86 ;  /* 0x0000002831567223 */ /* 0x000fe20000010056 */
[----:B------:R-:W-:Y:S01]  /*7730*/  FFMA.FTZ R90, R163, R50, R90 ;  /* 0x00000032a35a7223 */ /* 0x000fe2000001005a */
[----:B------:R-:W-:-:S02]  /*7740*/  F2FP.BF16.F32.PACK_AB R89, R89, R161 ;  /* 0x000000a15959723e */ /* 0x000fc400000010ff */
[----:B------:R-:W-:Y:S02]  /*7750*/  F2FP.BF16.F32.PACK_AB R91, R91, R166 ;  /* 0x000000a65b5b723e */ /* 0x000fe400000010ff */
[----:B------:R-:W-:Y:S01]  /*7760*/  F2FP.BF16.F32.PACK_AB R160, R85, R160 ;  /* 0x000000a055a0723e */ /* 0x000fe200000010ff */
[----:B------:R-:W-:Y:S01]  /*7770*/  IMAD.MOV.U32 R85, RZ, RZ, R89 ;  /* 0x000000ffff557224 */ /* 0x000fe200078e0059 */
        /* <DEDUP_REMOVED lines=8> */
[----:B------:R-:W-:-:S02]  /*7800*/  F2FP.BF16.F32.PACK_AB R88, R88, R43 ;  /* 0x0000002b5858723e */ /* 0x000fc400000010ff */
[----:B------:R-:W-:-:S07]  /*7810*/  MOV R84, R51 ;  /* 0x0000003300547202 */ /* 0x000fce0000000f00 */
.L_x_533:
[----:B------:R-:W-:Y:S05]  /*7820*/  BSYNC B3 ;  /* 0x0000000000037941 */ /* 0x000fea0003800000 */
.L_x_532:
[----:B------:R-:W-:Y:S02]  /*7830*/  ULDC.64 UR4, c[0x0][0x208] ;  /* 0x0000820000047ab9 */ /* 0x000fe40000000a00 */
[----:B0-----:R0:W-:Y:S04]  /*7840*/  STG.E.128 desc[UR4][R136.64], R84 ;  /* 0x0000005488007986 */ /* 0x0011e8000c101d04 */
[----:B--2---:R0:W-:Y:S02]  /*7850*/  @!P5 STG.E.128 desc[UR4][R138.64], R88 ;  /* 0x000000588a00d986 */ /* 0x0041e4000c101d04 */
.L_x_531:
[----:B------:R-:W-:Y:S05]  /*7860*/  BSYNC B2 ;  /* 0x0000000000027941 */ /* 0x000fea0003800000 */
.L_x_530:
[----:B------:R-:W-:-:S13]  /*7870*/  ISETP.NE.AND P5, PT, R10, RZ, PT ;  /* 0x000000ff0a00720c */ /* 0x000fda0003fa5270 */
        /* <DEDUP_REMOVED lines=12> */
[----:B------:R-:W-:-:S04]  /*7940*/  @!P5 IADD3 R134, P0, P6, R94, R134, R40 ;  /* 0x000000865e86d210 */ /* 0x000fc80007e1e028 */
[----:B------:R-:W-:Y:S02]  /*7950*/  @!P5 IADD3.X R158, R93, R158, R49, P0, P6 ;  /* 0x0000009e5d9ed210 */ /* 0x000fe400007ec431 */
[C---:B0-----:R-:W-:Y:S02]  /*7960*/  LEA R84, P6, R43.reuse, R116, 0x1 ;  /* 0x000000742b547211 */ /* 0x041fe400078c08ff */
[----:B------:R-:W-:Y:S02]  /*7970*/  ISETP.NE.AND P0, PT, R48, RZ, PT ;  /* 0x000000ff3000720c */ /* 0x000fe40003f05270 */
[----:B------:R-:W-:Y:S02]  /*7980*/  LEA.HI.X R85, R43, R117, R42, 0x1, P6 ;  /* 0x000000752b557211 */ /* 0x000fe400030f0c2a */
[----:B------:R-:W-:Y:S02]  /*7990*/  SHF.R.S32.HI R42, RZ, 0x1f, R41 ;  /* 0x0000001fff2a7819 */ /* 0x000fe40000011429 */
[----:B------:R-:W-:-:S02]  /*79a0*/  LOP3.LUT R43, R231, 0x38, R40, 0xf8, !PT ;  /* 0x00000038e72b7812 */ /* 0x000fc400078ef828 */
[----:B------:R-:W-:Y:S02]  /*79b0*/  LEA.HI R41, R42, R41, RZ, 0x3 ;  /* 0x000000292a297211 */ /* 0x000fe400078f18ff */
[----:B------:R-:W-:Y:S01]  /*79c0*/  LOP3.LUT R40, R43, R232, RZ, 0x3c, !PT ;  /* 0x000000e82b287212 */ /* 0x000fe200078e3cff */
[----:B------:R-:W-:Y:S01]  /*79d0*/  IMAD R43, R17, 0x5000, R142 ;  /* 0x00005000112b7824 */ /* 0x000fe200078e028e */
[----:B------:R-:W-:Y:S02]  /*79e0*/  SHF.R.S32.HI R41, RZ, 0x3, R41 ;  /* 0x00000003ff297819 */ /* 0x000fe40000011429 */
[----:B------:R-:W-:-:S03]  /*79f0*/  @!P5 LEA R86, P6, R134, R116, 0x1 ;  /* 0x000000748656d211 */ /* 0x000fc600078c08ff */
[----:B------:R-:W-:Y:S01]  /*7a00*/  IMAD R41, R41, 0x1400, R234 ;  /* 0x0000140029297824 */ /* 0x000fe200078e02ea */
[----:B------:R-:W-:Y:S02]  /*7a10*/  @!P5 LEA.HI.X R87, R134, R117, R158, 0x1, P6 ;  /* 0x000000758657d211 */ /* 0x000fe400030f0c9e */
[----:B------:R-:W-:Y:S01]  /*7a20*/  ISETP.GE.AND P6, PT, R213, R115, PT ;  /* 0x00000073d500720c */ /* 0x000fe20003fc6270 */
[----:B------:R-:W-:-:S04]  /*7a30*/  IMAD.IADD R40, R41, 0x1, R40 ;  /* 0x0000000129287824 */ /* 0x000fc800078e0228 */
[----:B------:R-:W-:Y:S02]  /*7a40*/  IMAD R41, R17, 0x5000, R40 ;  /* 0x0000500011297824 */ /* 0x000fe400078e0228 */
[--C-:B------:R-:W-:Y:S02]  /*7a50*/  IMAD R40, R43, 0x2, R16.reuse ;  /* 0x000000022b287824 */ /* 0x100fe400078e0210 */
[----:B------:R-:W-:-:S04]  /*7a60*/  IMAD R48, R41, 0x2, R16 ;  /* 0x0000000229307824 */ /* 0x000fc800078e0210 */
[----:B------:R-:W0:Y:S04]  /*7a70*/  LDS.128 R40, [R40+0x24400] ;  /* 0x0244000028287984 */ /* 0x000e280000000c00 */
[----:B------:R-:W2:Y:S01]  /*7a80*/  LDS.128 R48, [R48+0x24400] ;  /* 0x0244000030307984 */ /* 0x000ea20000000c00 */
[----:B------:R-:W-:Y:S05]  /*7a90*/  @P6 BRA `(.L_x_535) ;  /* 0x0000000400746947 */ /* 0x000fea0003800000 */
[--C-:B------:R-:W-:Y:S01]  /*7aa0*/  SHF.R.U64 R38, R38, 0x10, R39.reuse ;  /* 0x0000001026267819 */ /* 0x100fe20000001227 */
[----:B--2---:R-:W-:Y:S01]  /*7ab0*/  IMAD.U32 R90, R49, 0x10000, RZ ;  /* 0x00010000315a7824 */ /* 0x004fe200078e00ff */
[----:B------:R-:W-:Y:S01]  /*7ac0*/  SHF.R.U32.HI R88, RZ, 0x10, R39 ;  /* 0x00000010ff587819 */ /* 0x000fe20000011627 */
[----:B------:R-:W-:Y:S01]  /*7ad0*/  IMAD.U32 R137, R51, 0x10000, RZ ;  /* 0x0001000033897824 */ /* 0x000fe200078e00ff */
[--C-:B------:R-:W-:Y:S01]  /*7ae0*/  SHF.R.U64 R39, R44, 0x10, R45.reuse ;  /* 0x000000102c277819 */ /* 0x100fe2000000122d */
[----:B0-----:R-:W-:Y:S01]  /*7af0*/  IMAD.U32 R135, R43, 0x10000, RZ ;  /* 0x000100002b877824 */ /* 0x001fe200078e00ff */
[----:B------:R-:W-:Y:S02]  /*7b00*/  SHF.R.U32.HI R44, RZ, 0x10, R45 ;  /* 0x00000010ff2c7819 */ /* 0x000fe4000001162d */
[--C-:B------:R-:W-:Y:S02]  /*7b10*/  SHF.R.U64 R36, R36, 0x10, R37.reuse ;  /* 0x0000001024247819 */ /* 0x100fe40000001225 */
[----:B------:R-:W-:-:S02]  /*7b20*/  SHF.R.U32.HI R37, RZ, 0x10, R37 ;  /* 0x00000010ff257819 */ /* 0x000fc40000011625 */
[C---:B------:R-:W-:Y:S02]  /*7b30*/  PRMT R44, R179.reuse, 0x5432, R44 ;  /* 0x00005432b32c7816 */ /* 0x040fe4000000002c */
[----:B------:R-:W-:Y:S02]  /*7b40*/  SHF.R.U64 R45, R46, 0x10, R47 ;  /* 0x000000102e2d7819 */ /* 0x000fe4000000122f */
[----:B------:R-:W-:Y:S01]  /*7b50*/  PRMT R37, R179, 0x5410, R37 ;  /* 0x00005410b3257816 */ /* 0x000fe20000000025 */
[----:B------:R-:W-:Y:S01]  /*7b60*/  IMAD.U32 R138, R44, 0x10000, RZ ;  /* 0x000100002c8a7824 */ /* 0x000fe200078e00ff */
[----:B------:R-:W-:Y:S01]  /*7b70*/  SHF.R.U32.HI R46, RZ, 0x10, R47 ;  /* 0x00000010ff2e7819 */ /* 0x000fe2000001162f */
[----:B------:R-:W-:Y:S01]  /*7b80*/  IMAD.U32 R47, R41, 0x10000, RZ ;  /* 0x00010000292f7824 */ /* 0x000fe200078e00ff */
[----:B------:R-:W-:Y:S01]  /*7b90*/  LOP3.LUT R91, R49, 0xffff0000, RZ, 0xc0, !PT ;  /* 0xffff0000315b7812 */ /* 0x000fe200078ec0ff */
[----:B------:R-:W-:Y:S01]  /*7ba0*/  IMAD.U32 R139, R37, 0x10000, RZ ;  /* 0x00010000258b7824 */ /* 0x000fe200078e00ff */
[C---:B------:R-:W-:Y:S01]  /*7bb0*/  PRMT R158, R177.reuse, 0x5410, R45 ;  /* 0x00005410b19e7816 */ /* 0x040fe2000000002d */
[----:B------:R-:W-:Y:S01]  /*7bc0*/  FMUL.FTZ R45, R90, R138 ;  /* 0x0000008a5a2d7220 */ /* 0x000fe20000410000 */
[----:B------:R-:W-:Y:S01]  /*7bd0*/  LOP3.LUT R44, R44, 0xffff0000, RZ, 0xc0, !PT ;  /* 0xffff00002c2c7812 */ /* 0x000fe200078ec0ff */
[-C--:B------:R-:W-:Y:S01]  /*7be0*/  FMUL.FTZ R90, R90, R139.reuse ;  /* 0x0000008b5a5a7220 */ /* 0x080fe20000410000 */
[----:B------:R-:W-:Y:S01]  /*7bf0*/  PRMT R46, R177, 0x5432, R46 ;  /* 0x00005432b12e7816 */ /* 0x000fe2000000002e */
[----:B------:R-:W-:Y:S01]  /*7c00*/  FFMA.FTZ R45, R47, R139, -R45 ;  /* 0x0000008b2f2d7223 */ /* 0x000fe2000001082d */
[----:B------:R-:W-:Y:S01]  /*7c10*/  LOP3.LUT R37, R37, 0xffff0000, RZ, 0xc0, !PT ;  /* 0xffff000025257812 */ /* 0x000fe200078ec0ff */
[----:B------:R-:W-:Y:S01]  /*7c20*/  FMUL.FTZ R159, R91, R44 ;  /* 0x0000002c5b9f7220 */ /* 0x000fe20000410000 */
[----:B------:R-:W-:Y:S01]  /*7c30*/  LOP3.LUT R89, R41, 0xffff0000, RZ, 0xc0, !PT ;  /* 0xffff000029597812 */ /* 0x000fe200078ec0ff */
[----:B------:R-:W-:Y:S01]  /*7c40*/  IMAD.U32 R139, R46, 0x10000, RZ ;  /* 0x000100002e8b7824 */ /* 0x000fe200078e00ff */
[----:B------:R-:W-:Y:S01]  /*7c50*/  PRMT R88, R178, 0x5432, R88 ;  /* 0x00005432b2587816 */ /* 0x000fe20000000058 */
[-C--:B------:R-:W-:Y:S01]  /*7c60*/  FMUL.FTZ R91, R91, R37.reuse ;  /* 0x000000255b5b7220 */ /* 0x080fe20000410000 */
[----:B------:R-:W-:Y:S01]  /*7c70*/  LOP3.LUT R51, R51, 0xffff0000, RZ, 0xc0, !PT ;  /* 0xffff000033337812 */ /* 0x000fe200078ec0ff */
[----:B------:R-:W-:Y:S01]  /*7c80*/  FFMA.FTZ R90, R47, R138, R90 ;  /* 0x0000008a2f5a7223 */ /* 0x000fe2000001005a */
[----:B------:R-:W-:Y:S01]  /*7c90*/  LOP3.LUT R46, R46, 0xffff0000, RZ, 0xc0, !PT ;  /* 0xffff00002e2e7812 */ /* 0x000fe200078ec0ff */
[----:B------:R-:W-:Y:S01]  /*7ca0*/  FFMA.FTZ R159, R89, R37, -R159 ;  /* 0x00000025599f7223 */ /* 0x000fe2000001089f */
[----:B------:R-:W-:Y:S01]  /*7cb0*/  PRMT R39, R178, 0x5410, R39 ;  /* 0x00005410b2277816 */ /* 0x000fe20000000027 */
[----:B------:R-:W-:-:S02]  /*7cc0*/  IMAD.U32 R47, R88, 0x10000, RZ ;  /* 0x00010000582f7824 */ /* 0x000fc400078e00ff */
[----:B------:R-:W-:Y:S01]  /*7cd0*/  FMUL.FTZ R37, R137, R139 ;  /* 0x0000008b89257220 */ /* 0x000fe20000410000 */
[----:B------:R-:W-:Y:S01]  /*7ce0*/  PRMT R36, R182, 0x5432, R36 ;  /* 0x00005432b6247816 */ /* 0x000fe20000000024 */
[----:B------:R-:W-:Y:S01]  /*7cf0*/  FFMA.FTZ R91, R89, R44, R91 ;  /* 0x0000002c595b7223 */ /* 0x000fe2000001005b */
[----:B------:R-:W-:Y:S01]  /*7d00*/  LOP3.LUT R43, R43, 0xffff0000, RZ, 0xc0, !PT ;  /* 0xffff00002b2b7812 */ /* 0x000fe200078ec0ff */
[----:B------:R-:W-:Y:S01]  /*7d10*/  FMUL.FTZ R89, R51, R46 ;  /* 0x0000002e33597220 */ /* 0x000fe20000410000 */
[----:B------:R-:W-:Y:S01]  /*7d20*/  LOP3.LUT R88, R88, 0xffff0000, RZ, 0xc0, !PT ;  /* 0xffff000058587812 */ /* 0x000fe200078ec0ff */
[-C--:B------:R-:W-:Y:S01]  /*7d30*/  FMUL.FTZ R137, R137, R47.reuse ;  /* 0x0000002f89897220 */ /* 0x080fe20000410000 */
[----:B------:R-:W-:Y:S01]  /*7d40*/  FFMA.FTZ R37, R135, R47, -R37 ;  /* 0x0000002f87257223 */ /* 0x000fe20000010825 */
[C---:B------:R-:W-:Y:S01]  /*7d50*/  IMAD.U32 R49, R48.reuse, 0x10000, RZ ;  /* 0x0001000030317824 */ /* 0x040fe200078e00ff */
[----:B------:R-:W-:Y:S01]  /*7d60*/  LOP3.LUT R48, R48, 0xffff0000, RZ, 0xc0, !PT ;  /* 0xffff000030307812 */ /* 0x000fe200078ec0ff */
[----:B------:R-:W-:-:S02]  /*7d70*/  IMAD.U32 R47, R39, 0x10000, RZ ;  /* 0x00010000272f7824 */ /* 0x000fc400078e00ff */
[-C--:B------:R-:W-:Y:S01]  /*7d80*/  FMUL.FTZ R51, R51, R88.reuse ;  /* 0x0000005833337220 */ /* 0x080fe20000410000 */
[C---:B------:R-:W-:Y:S02]  /*7d90*/  IMAD.U32 R44, R36.reuse, 0x10000, RZ ;  /* 0x00010000242c7824 */ /* 0x040fe400078e00ff */
[----:B------:R-:W-:Y:S01]  /*7da0*/  FFMA.FTZ R89, R43, R88, -R89 ;  /* 0x000000582b597223 */ /* 0x000fe20000010859 */
[----:B------:R-:W-:Y:S01]  /*7db0*/  LOP3.LUT R88, R36, 0xffff0000, RZ, 0xc0, !PT ;  /* 0xffff000024587812 */ /* 0x000fe200078ec0ff */
[-C--:B------:R-:W-:Y:S01]  /*7dc0*/  FMUL.FTZ R36, R49, R47.reuse ;  /* 0x0000002f31247220 */ /* 0x080fe20000410000 */
[----:B------:R-:W-:Y:S01]  /*7dd0*/  IMAD.U32 R41, R40, 0x10000, RZ ;  /* 0x0001000028297824 */ /* 0x000fe200078e00ff */
[----:B------:R-:W-:Y:S01]  /*7de0*/  LOP3.LUT R39, R39, 0xffff0000, RZ, 0xc0, !PT ;  /* 0xffff000027277812 */ /* 0x000fe200078ec0ff */
[----:B------:R-:W-:Y:S01]  /*7df0*/  FMUL.FTZ R49, R49, R44 ;  /* 0x0000002c31317220 */ /* 0x000fe20000410000 */
[C---:B------:R-:W-:Y:S01]  /*7e00*/  SHF.L.U32 R134, R42.reuse, 0x10, RZ ;  /* 0x000000102a867819 */ /* 0x040fe200000006ff */
[----:B------:R-:W-:Y:S01]  /*7e10*/  FFMA.FTZ R51, R43, R46, R51 ;  /* 0x0000002e2b337223 */ /* 0x000fe20000010033 */
[----:B------:R-:W-:Y:S01]  /*7e20*/  LOP3.LUT R136, R42, 0xffff0000, RZ, 0xc0, !PT ;  /* 0xffff00002a887812 */ /* 0x000fe200078ec0ff */
[----:B------:R-:W-:Y:S01]  /*7e30*/  FFMA.FTZ R36, R41, R44, -R36 ;  /* 0x0000002c29247223 */ /* 0x000fe20000010824 */
[----:B------:R-:W-:Y:S01]  /*7e40*/  PRMT R38, R181, 0x5432, R38 ;  /* 0x00005432b5267816 */ /* 0x000fe20000000026 */
[----:B------:R-:W-:Y:S01]  /*7e50*/  FFMA.FTZ R49, R41, R47, R49 ;  /* 0x0000002f29317223 */ /* 0x000fe20000010031 */
[----:B------:R-:W-:Y:S01]  /*7e60*/  LOP3.LUT R40, R40, 0xffff0000, RZ, 0xc0, !PT ;  /* 0xffff000028287812 */ /* 0x000fe200078ec0ff */
[----:B------:R-:W-:-:S02]  /*7e70*/  IMAD.U32 R42, R50, 0x10000, RZ ;  /* 0x00010000322a7824 */ /* 0x000fc400078e00ff */
[-C--:B------:R-:W-:Y:S01]  /*7e80*/  FMUL.FTZ R43, R48, R39.reuse ;  /* 0x00000027302b7220 */ /* 0x080fe20000410000 */
[----:B------:R-:W-:Y:S01]  /*7e90*/  IMAD.U32 R41, R158, 0x10000, RZ ;  /* 0x000100009e297824 */ /* 0x000fe200078e00ff */
[----:B------:R-:W-:Y:S01]  /*7ea0*/  LOP3.LUT R50, R50, 0xffff0000, RZ, 0xc0, !PT ;  /* 0xffff000032327812 */ /* 0x000fe200078ec0ff */
[-C--:B------:R-:W-:Y:S01]  /*7eb0*/  FMUL.FTZ R48, R48, R88.reuse ;  /* 0x0000005830307220 */ /* 0x080fe20000410000 */
[----:B------:R-:W-:Y:S01]  /*7ec0*/  LOP3.LUT R158, R158, 0xffff0000, RZ, 0xc0, !PT ;  /* 0xffff00009e9e7812 */ /* 0x000fe200078ec0ff */
[----:B------:R-:W-:Y:S02]  /*7ed0*/  IMAD.U32 R44, R38, 0x10000, RZ ;  /* 0x00010000262c7824 */ /* 0x000fe400078e00ff */
[----:B------:R-:W-:Y:S01]  /*7ee0*/  FFMA.FTZ R43, R40, R88, -R43 ;  /* 0x00000058282b7223 */ /* 0x000fe2000001082b */
[----:B------:R-:W-:Y:S01]  /*7ef0*/  LOP3.LUT R38, R38, 0xffff0000, RZ, 0xc0, !PT ;  /* 0xffff000026267812 */ /* 0x000fe200078ec0ff */
[----:B------:R-:W-:Y:S01]  /*7f00*/  FFMA.FTZ R48, R40, R39, R48 ;  /* 0x0000002728307223 */ /* 0x000fe20000010030 */
[-C--:B------:R-:W-:Y:S01]  /*7f10*/  FMUL.FTZ R39, R42, R41.reuse ;  /* 0x000000292a277220 */ /* 0x080fe20000410000 */
[----:B------:R-:W-:Y:S01]  /*7f20*/  FMUL.FTZ R40, R50, R158 ;  /* 0x0000009e32287220 */ /* 0x000fe20000410000 */
[----:B------:R-:W-:Y:S01]  /*7f30*/  FMUL.FTZ R42, R42, R44 ;  /* 0x0000002c2a2a7220 */ /* 0x000fe20000410000 */
[----:B------:R-:W-:Y:S01]  /*7f40*/  FMUL.FTZ R50, R50, R38 ;  /* 0x0000002632327220 */ /* 0x000fe20000410000 */
[----:B------:R-:W-:Y:S01]  /*7f50*/  FFMA.FTZ R39, R134, R44, -R39 ;  /* 0x0000002c86277223 */ /* 0x000fe20000010827 */
[----:B------:R-:W-:Y:S01]  /*7f60*/  FFMA.FTZ R40, R136, R38, -R40 ;  /* 0x0000002688287223 */ /* 0x000fe20000010828 */
[----:B------:R-:W-:Y:S01]  /*7f70*/  FFMA.FTZ R42, R134, R41, R42 ;  /* 0x00000029862a7223 */ /* 0x000fe2000001002a */
[----:B------:R-:W-:Y:S01]  /*7f80*/  FFMA.FTZ R50, R136, R158, R50 ;  /* 0x0000009e88327223 */ /* 0x000fe20000010032 */
[----:B------:R-:W-:Y:S01]  /*7f90*/  FFMA.FTZ R137, R135, R139, R137 ;  /* 0x0000008b87897223 */ /* 0x000fe20000010089 */
[----:B------:R-:W-:-:S02]  /*7fa0*/  F2FP.BF16.F32.PACK_AB R45, R159, R45 ;  /* 0x0000002d9f2d723e */ /* 0x000fc400000010ff */
[----:B------:R-:W-:Y:S02]  /*7fb0*/  F2FP.BF16.F32.PACK_AB R90, R91, R90 ;  /* 0x0000005a5b5a723e */ /* 0x000fe400000010ff */
[----:B------:R-:W-:Y:S01]  /*7fc0*/  F2FP.BF16.F32.PACK_AB R36, R43, R36 ;  /* 0x000000242b24723e */ /* 0x000fe200000010ff */
[----:B------:R-:W-:Y:S01]  /*7fd0*/  IMAD.MOV.U32 R41, RZ, RZ, R45 ;  /* 0x000000ffff297224 */ /* 0x000fe200078e002d */
[----:B------:R-:W-:Y:S02]  /*7fe0*/  F2FP.BF16.F32.PACK_AB R39, R40, R39 ;  /* 0x000000272827723e */ /* 0x000fe400000010ff */
        /* <DEDUP_REMOVED lines=8> */
.L_x_535:
[----:B------:R-:W-:Y:S05]  /*8070*/  BSYNC B2 ;  /* 0x0000000000027941 */ /* 0x000fea0003800000 */
.L_x_534:
[----:B------:R-:W-:Y:S02]  /*8080*/  ULDC.64 UR4, c[0x0][0x208] ;  /* 0x0000820000047ab9 */ /* 0x000fe40000000a00 */
[----:B0-----:R3:W-:Y:S04]  /*8090*/  STG.E.128 desc[UR4][R84.64], R40 ;  /* 0x0000002854007986 */ /* 0x0017e8000c101d04 */
[----:B--2---:R3:W-:Y:S02]  /*80a0*/  @!P5 STG.E.128 desc[UR4][R86.64], R48 ;  /* 0x000000305600d986 */ /* 0x0047e4000c101d04 */
.L_x_529:
[----:B------:R-:W-:Y:S05]  /*80b0*/  BSYNC B1 ;  /* 0x0000000000017941 */ /* 0x000fea0003800000 */
.L_x_528:
[----:B------:R-:W-:Y:S04]  /*80c0*/  BSSY B1, `(.L_x_536) ;  /* 0x000010c000017945 */ /* 0x000fe80003800000 */
[----:B------:R-:W-:Y:S05]  /*80d0*/  @P3 BRA `(.L_x_537) ;  /* 0x0000001000283947 */ /* 0x000fea0003800000 */
[----:B------:R-:W-:Y:S01]  /*80e0*/  ISETP.NE.AND P3, PT, R26, RZ, PT ;  /* 0x000000ff1a00720c */ /* 0x000fe20003f65270 */
[-C--:B--2---:R-:W-:Y:S01]  /*80f0*/  IMAD R36, R237, R122.reuse, RZ ;  /* 0x0000007aed247224 */ /* 0x084fe200078e02ff */
[----:B------:R-:W-:Y:S01]  /*8100*/  BSSY B2, `(.L_x_538) ;  /* 0x0000086000027945 */ /* 0x000fe20003800000 */
[----:B------:R-:W-:-:S04]  /*8110*/  IMAD.WIDE.U32 R44, R217, R122, R124 ;  /* 0x0000007ad92c7225 */ /* 0x000fc800078e007c */
[----:B------:R-:W-:-:S04]  /*8120*/  IMAD R37, R217, R123, R36 ;  /* 0x0000007bd9257224 */ /* 0x000fc800078e0224 */
[----:B---3--:R-:W-:Y:S02]  /*8130*/  IMAD.IADD R50, R45, 0x1, R37 ;  /* 0x000000012d327824 */ /* 0x008fe400078e0225 */
[----:B------:R-:W-:Y:S05]  /*8140*/  @!P3 BRA `(.L_x_539) ;  /* 0x000000080004b947 */ /* 0x000fea0003800000 */
[----:B------:R-:W-:Y:S01]  /*8150*/  SEL R36, R119, R145, !P0 ;  /* 0x0000009177247207 */ /* 0x000fe20004000000 */
[----:B------:R-:W-:Y:S01]  /*8160*/  BSSY B3, `(.L_x_540) ;  /* 0x000007c000037945 */ /* 0x000fe20003800000 */
[----:B------:R-:W-:Y:S02]  /*8170*/  IADD3 R38, P3, P5, R94, R44, R13 ;  /* 0x0000002c5e267210 */ /* 0x000fe40007d7e00d */
[----:B------:R-:W-:Y:S02]  /*8180*/  SHF.R.S32.HI R37, RZ, 0x1f, R36 ;  /* 0x0000001fff257819 */ /* 0x000fe40000011424 */
[----:B------:R-:W-:Y:S02]  /*8190*/  IADD3.X R39, R93, R50, R7, P3, P5 ;  /* 0x000000325d277210 */ /* 0x000fe40001fea407 */
[----:B------:R-:W-:-:S04]  /*81a0*/  LEA.HI R37, R37, R36, RZ, 0x4 ;  /* 0x0000002425257211 */ /* 0x000fc800078f20ff */
[----:B------:R-:W-:-:S04]  /*81b0*/  LEA.HI.SX32 R40, R37, R14, 0x1c ;  /* 0x0000000e25287211 */ /* 0x000fc800078fe2ff */
[----:B------:R-:W-:Y:S01]  /*81c0*/  SHF.R.S32.HI R43, RZ, 0x1f, R40 ;  /* 0x0000001fff2b7819 */ /* 0x000fe20000011428 */
[----:B------:R-:W-:-:S03]  /*81d0*/  IMAD.SHL.U32 R41, R40, 0x8, RZ ;  /* 0x0000000828297824 */ /* 0x000fc600078e00ff */
[----:B------:R-:W-:Y:S02]  /*81e0*/  LEA.HI R43, R43, R40, RZ, 0x3 ;  /* 0x000000282b2b7211 */ /* 0x000fe400078f18ff */
[----:B------:R-:W-:Y:S02]  /*81f0*/  ISETP.GE.AND P3, PT, R41, R144, PT ;  /* 0x000000902900720c */ /* 0x000fe40003f66270 */
[----:B------:R-:W-:Y:S02]  /*8200*/  SHF.R.S32.HI R43, RZ, 0x3, R43 ;  /* 0x00000003ff2b7819 */ /* 0x000fe4000001142b */
[----:B------:R-:W-:-:S04]  /*8210*/  LOP3.LUT R40, R226, 0x38, R41, 0xf8, !PT ;  /* 0x00000038e2287812 */ /* 0x000fc800078ef829 */
[----:B------:R-:W-:-:S05]  /*8220*/  LOP3.LUT R40, R40, R229, RZ, 0x3c, !PT ;  /* 0x000000e528287212 */ /* 0x000fca00078e3cff */
[--C-:B------:R-:W-:Y:S02]  /*8230*/  @!P3 SHF.R.S32.HI R36, RZ, 0x1f, R41.reuse ;  /* 0x0000001fff24b819 */ /* 0x100fe40000011429 */
[----:B------:R-:W-:Y:S01]  /*8240*/  @!P3 IADD3 R37, P5, P6, R94, R44, R41 ;  /* 0x0000002c5e25b210 */ /* 0x000fe20007ebe029 */
[----:B------:R-:W-:-:S03]  /*8250*/  IMAD R41, R43, 0x1400, R230 ;  /* 0x000014002b297824 */ /* 0x000fc600078e02e6 */
[----:B------:R-:W-:Y:S01]  /*8260*/  @!P3 IADD3.X R36, R93, R50, R36, P5, P6 ;  /* 0x000000325d24b210 */ /* 0x000fe20002fec424 */
[----:B------:R-:W-:Y:S01]  /*8270*/  IMAD.IADD R40, R41, 0x1, R40 ;  /* 0x0000000129287824 */ /* 0x000fe200078e0228 */
[CC--:B------:R-:W-:Y:S01]  /*8280*/  LEA R46, P5, R38.reuse, R116.reuse, 0x1 ;  /* 0x00000074262e7211 */ /* 0x0c0fe200078a08ff */
[C---:B------:R-:W-:Y:S02]  /*8290*/  IMAD R41, R17.reuse, 0x5000, R141 ;  /* 0x0000500011297824 */ /* 0x040fe400078e028d */
[----:B------:R-:W-:Y:S01]  /*82a0*/  IMAD R43, R17, 0x5000, R40 ;  /* 0x00005000112b7824 */ /* 0x000fe200078e0228 */
[----:B------:R-:W-:Y:S01]  /*82b0*/  LEA.HI.X R47, R38, R117, R39, 0x1, P5 ;  /* 0x00000075262f7211 */ /* 0x000fe200028f0c27 */
[--C-:B------:R-:W-:Y:S01]  /*82c0*/  IMAD R38, R41, 0x2, R16.reuse ;  /* 0x0000000229267824 */ /* 0x100fe200078e0210 */
[----:B------:R-:W-:Y:S01]  /*82d0*/  @!P3 LEA R48, P5, R37, R116, 0x1 ;  /* 0x000000742530b211 */ /* 0x000fe200078a08ff */
[----:B------:R-:W-:-:S03]  /*82e0*/  IMAD R43, R43, 0x2, R16 ;  /* 0x000000022b2b7824 */ /* 0x000fc600078e0210 */
[----:B------:R-:W-:Y:S02]  /*82f0*/  @!P3 LEA.HI.X R49, R37, R117, R36, 0x1, P5 ;  /* 0x000000752531b211 */ /* 0x000fe400028f0c24 */
[----:B------:R-:W2:Y:S01]  /*8300*/  LDS.128 R36, [R38+0x24400] ;  /* 0x0244000026247984 */ /* 0x000ea20000000c00 */
[----:B------:R-:W-:-:S03]  /*8310*/  ISETP.GE.AND P5, PT, R212, R115, PT ;  /* 0x00000073d400720c */ /* 0x000fc60003fa6270 */
[----:B------:R-:W3:Y:S10]  /*8320*/  LDS.128 R40, [R43+0x24400] ;  /* 0x024400002b287984 */ /* 0x000ef40000000c00 */
[----:B------:R-:W-:Y:S05]  /*8330*/  @P5 BRA `(.L_x_541) ;  /* 0x0000000400785947 */ /* 0x000fea0003800000 */
[--C-:B------:R-:W-:Y:S01]  /*8340*/  SHF.R.U64 R51, R56, 0x10, R57.reuse ;  /* 0x0000001038337819 */ /* 0x100fe20000001239 */
[----:B0--3--:R-:W-:Y:S01]  /*8350*/  IMAD.U32 R85, R41, 0x10000, RZ ;  /* 0x0001000029557824 */ /* 0x009fe200078e00ff */
[----:B------:R-:W-:Y:S01]  /*8360*/  SHF.R.U32.HI R56, RZ, 0x10, R57 ;  /* 0x00000010ff387819 */ /* 0x000fe20000011639 */
[----:B------:R-:W-:Y:S01]  /*8370*/  IMAD.U32 R89, R43, 0x10000, RZ ;  /* 0x000100002b597824 */ /* 0x000fe200078e00ff */
[----:B------:R-:W-:Y:S01]  /*8380*/  SHF.R.U64 R57, R58, 0x10, R59 ;  /* 0x000000103a397819 */ /* 0x000fe2000000123b */
[----:B--2---:R-:W-:Y:S01]  /*8390*/  IMAD.U32 R88, R39, 0x10000, RZ ;  /* 0x0001000027587824 */ /* 0x004fe200078e00ff */
[--C-:B------:R-:W-:Y:S01]  /*83a0*/  SHF.R.U64 R58, R64, 0x10, R65.reuse ;  /* 0x00000010403a7819 */ /* 0x100fe20000001241 */
[----:B------:R-:W-:Y:S01]  /*83b0*/  IMAD.U32 R90, R42, 0x10000, RZ ;  /* 0x000100002a5a7824 */ /* 0x000fe200078e00ff */
[----:B------:R-:W-:Y:S01]  /*83c0*/  SHF.R.U32.HI R64, RZ, 0x10, R65 ;  /* 0x00000010ff407819 */ /* 0x000fe20000011641 */
[----:B------:R-:W-:Y:S01]  /*83d0*/  IMAD.U32 R87, R38, 0x10000, RZ ;  /* 0x0001000026577824 */ /* 0x000fe200078e00ff */
[----:B------:R-:W-:-:S02]  /*83e0*/  PRMT R56, R176, 0x5410, R56 ;  /* 0x00005410b0387816 */ /* 0x000fc40000000038 */
[----:B------:R-:W-:Y:S02]  /*83f0*/  PRMT R64, R174, 0x5432, R64 ;  /* 0x00005432ae407816 */ /* 0x000fe40000000040 */
[----:B------:R-:W-:Y:S02]  /*8400*/  SHF.R.U32.HI R59, RZ, 0x10, R59 ;  /* 0x00000010ff3b7819 */ /* 0x000fe4000001163b */
[--C-:B------:R-:W-:Y:S01]  /*8410*/  SHF.R.U64 R65, R66, 0x10, R67.reuse ;  /* 0x0000001042417819 */ /* 0x100fe20000001243 */
[----:B------:R-:W-:Y:S01]  /*8420*/  IMAD.U32 R91, R64, 0x10000, RZ ;  /* 0x00010000405b7824 */ /* 0x000fe200078e00ff */
[----:B------:R-:W-:Y:S01]  /*8430*/  SHF.R.U32.HI R66, RZ, 0x10, R67 ;  /* 0x00000010ff427819 */ /* 0x000fe20000011643 */
[----:B------:R-:W-:Y:S01]  /*8440*/  IMAD.U32 R67, R37, 0x10000, RZ ;  /* 0x0001000025437824 */ /* 0x000fe200078e00ff */
[----:B------:R-:W-:Y:S02]  /*8450*/  SHF.L.U32 R134, R56, 0x10, RZ ;  /* 0x0000001038867819 */ /* 0x000fe400000006ff */
[----:B------:R-:W-:-:S02]  /*8460*/  PRMT R59, R173, 0x5410, R59 ;  /* 0x00005410ad3b7816 */ /* 0x000fc4000000003b */
[----:B------:R-:W-:Y:S01]  /*8470*/  LOP3.LUT R86, R41, 0xffff0000, RZ, 0xc0, !PT ;  /* 0xffff000029567812 */ /* 0x000fe200078ec0ff */
[----:B------:R-:W-:Y:S01]  /*8480*/  IMAD.U32 R41, R40, 0x10000, RZ ;  /* 0x0001000028297824 */ /* 0x000fe200078e00ff */
[----:B------:R-:W-:Y:S01]  /*8490*/  PRMT R173, R173, 0x5432, R65 ;  /* 0x00005432adad7816 */ /* 0x000fe20000000041 */
[C---:B------:R-:W-:Y:S01]  /*84a0*/  FMUL.FTZ R65, R85.reuse, R91 ;  /* 0x0000005b55417220 */ /* 0x040fe20000410000 */
[----:B------:R-:W-:Y:S01]  /*84b0*/  LOP3.LUT R64, R64, 0xffff0000, RZ, 0xc0, !PT ;  /* 0xffff000040407812 */ /* 0x000fe200078ec0ff */
[-C--:B------:R-:W-:Y:S01]  /*84c0*/  FMUL.FTZ R85, R85, R134.reuse ;  /* 0x0000008655557220 */ /* 0x080fe20000410000 */
[----:B------:R-:W-:Y:S01]  /*84d0*/  PRMT R66, R174, 0x5410, R66 ;  /* 0x00005410ae427816 */ /* 0x000fe20000000042 */
[----:B------:R-:W-:Y:S01]  /*84e0*/  FFMA.FTZ R65, R67, R134, -R65 ;  /* 0x0000008643417223 */ /* 0x000fe20000010841 */
[----:B------:R-:W-:Y:S01]  /*84f0*/  LOP3.LUT R84, R37, 0xffff0000, RZ, 0xc0, !PT ;  /* 0xffff000025547812 */ /* 0x000fe200078ec0ff */
[----:B------:R-:W-:Y:S01]  /*8500*/  FMUL.FTZ R135, R86, R64 ;  /* 0x0000004056877220 */ /* 0x000fe20000410000 */
[----:B------:R-:W-:Y:S01]  /*8510*/  LOP3.LUT R56, R56, 0xffff0000, RZ, 0xc0, !PT ;  /* 0xffff000038387812 */ /* 0x000fe200078ec0ff */
[----:B------:R-:W-:-:S02]  /*8520*/  IMAD.U32 R134, R66, 0x10000, RZ ;  /* 0x0001000042867824 */ /* 0x000fc400078e00ff */
[----:B------:R-:W-:Y:S01]  /*8530*/  FFMA.FTZ R85, R67, R91, R85 ;  /* 0x0000005b43557223 */ /* 0x000fe20000010055 */
[----:B------:R-:W-:Y:S01]  /*8540*/  IMAD.U32 R67, R59, 0x10000, RZ ;  /* 0x000100003b437824 */ /* 0x000fe200078e00ff */
[----:B------:R-:W-:Y:S01]  /*8550*/  PRMT R58, R176, 0x5432, R58 ;  /* 0x00005432b03a7816 */ /* 0x000fe2000000003a */
[-C--:B------:R-:W-:Y:S01]  /*8560*/  FMUL.FTZ R86, R86, R56.reuse ;  /* 0x0000003856567220 */ /* 0x080fe20000410000 */
[C---:B------:R-:W-:Y:S01]  /*8570*/  FFMA.FTZ R135, R84.reuse, R56, -R135 ;  /* 0x0000003854877223 */ /* 0x040fe20000010887 */
[C---:B------:R-:W-:Y:S01]  /*8580*/  FMUL.FTZ R56, R89.reuse, R134 ;  /* 0x0000008659387220 */ /* 0x040fe20000410000 */
[-C--:B------:R-:W-:Y:S01]  /*8590*/  FMUL.FTZ R89, R89, R67.reuse ;  /* 0x0000004359597220 */ /* 0x080fe20000410000 */
[----:B------:R-:W-:Y:S01]  /*85a0*/  PRMT R51, R175, 0x5410, R51 ;  /* 0x00005410af337816 */ /* 0x000fe20000000033 */
[----:B------:R-:W-:Y:S01]  /*85b0*/  FFMA.FTZ R86, R84, R64, R86 ;  /* 0x0000004054567223 */ /* 0x000fe20000010056 */
[C---:B------:R-:W-:Y:S01]  /*85c0*/  FFMA.FTZ R56, R88.reuse, R67, -R56 ;  /* 0x0000004358387223 */ /* 0x040fe20000010838 */
[----:B------:R-:W-:Y:S01]  /*85d0*/  FFMA.FTZ R89, R88, R134, R89 ;  /* 0x0000008658597223 */ /* 0x000fe20000010059 */
[----:B------:R-:W-:Y:S01]  /*85e0*/  LOP3.LUT R43, R43, 0xffff0000, RZ, 0xc0, !PT ;  /* 0xffff00002b2b7812 */ /* 0x000fe200078ec0ff */
[----:B------:R-:W-:Y:S01]  /*85f0*/  IMAD.U32 R88, R58, 0x10000, RZ ;  /* 0x000100003a587824 */ /* 0x000fe200078e00ff */
[----:B------:R-:W-:Y:S01]  /*8600*/  LOP3.LUT R66, R66, 0xffff0000, RZ, 0xc0, !PT ;  /* 0xffff000042427812 */ /* 0x000fe200078ec0ff */
[----:B------:R-:W-:Y:S01]  /*8610*/  IMAD.U32 R84, R51, 0x10000, RZ ;  /* 0x0001000033547824 */ /* 0x000fe200078e00ff */
[----:B------:R-:W-:Y:S01]  /*8620*/  LOP3.LUT R64, R59, 0xffff0000, RZ, 0xc0, !PT ;  /* 0xffff00003b407812 */ /* 0x000fe200078ec0ff */
[----:B------:R-:W-:Y:S01]  /*8630*/  IMAD.U32 R37, R36, 0x10000, RZ ;  /* 0x0001000024257824 */ /* 0x000fe200078e00ff */
[----:B------:R-:W-:Y:S01]  /*8640*/  LOP3.LUT R59, R58, 0xffff0000, RZ, 0xc0, !PT ;  /* 0xffff00003a3b7812 */ /* 0x000fe200078ec0ff */
[----:B------:R-:W-:Y:S01]  /*8650*/  FMUL.FTZ R58, R41, R88 ;  /* 0x00000058293a7220 */ /* 0x000fe20000410000 */
[----:B------:R-:W-:Y:S01]  /*8660*/  LOP3.LUT R39, R39, 0xffff0000, RZ, 0xc0, !PT ;  /* 0xffff000027277812 */ /* 0x000fe200078ec0ff */
[C---:B------:R-:W-:Y:S01]  /*8670*/  FMUL.FTZ R136, R43.reuse, R66 ;  /* 0x000000422b887220 */ /* 0x040fe20000410000 */
[----:B------:R-:W-:Y:S01]  /*8680*/  LOP3.LUT R40, R40, 0xffff0000, RZ, 0xc0, !PT ;  /* 0xffff000028287812 */ /* 0x000fe200078ec0ff */
[----:B------:R-:W-:Y:S01]  /*8690*/  FMUL.FTZ R134, R43, R64 ;  /* 0x000000402b867220 */ /* 0x000fe20000410000 */
[----:B------:R-:W-:Y:S01]  /*86a0*/  LOP3.LUT R51, R51, 0xffff0000, RZ, 0xc0, !PT ;  /* 0xffff000033337812 */ /* 0x000fe200078ec0ff */
[----:B------:R-:W-:Y:S01]  /*86b0*/  FMUL.FTZ R41, R41, R84 ;  /* 0x0000005429297220 */ /* 0x000fe20000410000 */
[----:B------:R-:W-:Y:S01]  /*86c0*/  PRMT R57, R175, 0x5432, R57 ;  /* 0x00005432af397816 */ /* 0x000fe20000000039 */
[C---:B------:R-:W-:Y:S01]  /*86d0*/  FFMA.FTZ R43, R39.reuse, R64, -R136 ;  /* 0x00000040272b7223 */ /* 0x040fe20000010888 */
[----:B------:R-:W-:Y:S01]  /*86e0*/  FFMA.FTZ R134, R39, R66, R134 ;  /* 0x0000004227867223 */ /* 0x000fe20000010086 */
[C---:B------:R-:W-:Y:S01]  /*86f0*/  FFMA.FTZ R58, R37.reuse, R84, -R58 ;  /* 0x00000054253a7223 */ /* 0x040fe2000001083a */
[----:B------:R-:W-:Y:S01]  /*8700*/  FFMA.FTZ R41, R37, R88, R41 ;  /* 0x0000005825297223 */ /* 0x000fe20000010029 */
[----:B------:R-:W-:Y:S01]  /*8710*/  LOP3.LUT R36, R36, 0xffff0000, RZ, 0xc0, !PT ;  /* 0xffff000024247812 */ /* 0x000fe200078ec0ff */
[C---:B------:R-:W-:Y:S01]  /*8720*/  FMUL.FTZ R39, R40.reuse, R59 ;  /* 0x0000003b28277220 */ /* 0x040fe20000410000 */
[-C--:B------:R-:W-:Y:S01]  /*8730*/  FMUL.FTZ R67, R40, R51.reuse ;  /* 0x0000003328437220 */ /* 0x080fe20000410000 */
[----:B------:R-:W-:Y:S01]  /*8740*/  IMAD.U32 R37, R173, 0x10000, RZ ;  /* 0x00010000ad257824 */ /* 0x000fe200078e00ff */
[----:B------:R-:W-:Y:S01]  /*8750*/  LOP3.LUT R42, R42, 0xffff0000, RZ, 0xc0, !PT ;  /* 0xffff00002a2a7812 */ /* 0x000fe200078ec0ff */
[----:B------:R-:W-:Y:S01]  /*8760*/  IMAD.U32 R40, R57, 0x10000, RZ ;  /* 0x0001000039287824 */ /* 0x000fe200078e00ff */
[----:B------:R-:W-:Y:S01]  /*8770*/  LOP3.LUT R173, R173, 0xffff0000, RZ, 0xc0, !PT ;  /* 0xffff0000adad7812 */ /* 0x000fe200078ec0ff */
[----:B------:R-:W-:Y:S01]  /*8780*/  FFMA.FTZ R39, R36, R51, -R39 ;  /* 0x0000003324277223 */ /* 0x000fe20000010827 */
[----:B------:R-:W-:Y:S01]  /*8790*/  LOP3.LUT R57, R57, 0xffff0000, RZ, 0xc0, !PT ;  /* 0xffff000039397812 */ /* 0x000fe200078ec0ff */
[----:B------:R-:W-:Y:S01]  /*87a0*/  FMUL.FTZ R64, R90, R37 ;  /* 0x000000255a407220 */ /* 0x000fe20000410000 */
[----:B------:R-:W-:Y:S01]  /*87b0*/  LOP3.LUT R38, R38, 0xffff0000, RZ, 0xc0, !PT ;  /* 0xffff000026267812 */ /* 0x000fe200078ec0ff */
[----:B------:R-:W-:Y:S01]  /*87c0*/  FMUL.FTZ R51, R42, R173 ;  /* 0x000000ad2a337220 */ /* 0x000fe20000410000 */
[----:B------:R-:W-:Y:S01]  /*87d0*/  FFMA.FTZ R36, R36, R59, R67 ;  /* 0x0000003b24247223 */ /* 0x000fe20000010043 */
        /* <DEDUP_REMOVED lines=8> */
[----:B------:R-:W-:Y:S02]  /*8860*/  F2FP.BF16.F32.PACK_AB R85, R86, R85 ;  /* 0x000000555655723e */ /* 0x000fe400000010ff */
        /* <DEDUP_REMOVED lines=8> */
[----:B------:R-:W-:-:S02]  /*88f0*/  IMAD.MOV.U32 R37, RZ, RZ, R65 ;  /* 0x000000ffff257224 */ /* 0x000fc400078e0041 */
[----:B------:R-:W-:Y:S02]  /*8900*/  IMAD.MOV.U32 R40, RZ, RZ, R84 ;  /* 0x000000ffff287224 */ /* 0x000fe400078e0054 */
[----:B------:R-:W-:-:S07]  /*8910*/  IMAD.MOV.U32 R43, RZ, RZ, R89 ;  /* 0x000000ffff2b7224 */ /* 0x000fce00078e0059 */
.L_x_541:
[----:B------:R-:W-:Y:S05]  /*8920*/  BSYNC B3 ;  /* 0x0000000000037941 */ /* 0x000fea0003800000 */
.L_x_540:
[----:B------:R-:W-:Y:S02]  /*8930*/  ULDC.64 UR4, c[0x0][0x208] ;  /* 0x0000820000047ab9 */ /* 0x000fe40000000a00 */
[----:B--2---:R2:W-:Y:S04]  /*8940*/  STG.E.128 desc[UR4][R46.64], R36 ;  /* 0x000000242e007986 */ /* 0x0045e8000c101d04 */
[----:B---3--:R2:W-:Y:S02]  /*8950*/  @!P3 STG.E.128 desc[UR4][R48.64], R40 ;  /* 0x000000283000b986 */ /* 0x0085e4000c101d04 */
.L_x_539:
[----:B------:R-:W-:Y:S05]  /*8960*/  BSYNC B2 ;  /* 0x0000000000027941 */ /* 0x000fea0003800000 */
.L_x_538:
[----:B------:R-:W-:-:S13]  /*8970*/  ISETP.NE.AND P3, PT, R10, RZ, PT ;  /* 0x000000ff0a00720c */ /* 0x000fda0003f65270 */
[----:B------:R-:W-:Y:S05]  /*8980*/  @!P3 BRA `(.L_x_537) ;  /* 0x0000000400fcb947 */ /* 0x000fea0003800000 */
[----:B--2---:R-:W-:Y:S01]  /*8990*/  SEL R36, R119, R145, !P1 ;  /* 0x0000009177247207 */ /* 0x004fe20004800000 */
[----:B------:R-:W-:Y:S01]  /*89a0*/  BSSY B2, `(.L_x_542) ;  /* 0x000007a000027945 */ /* 0x000fe20003800000 */
[----:B------:R-:W-:Y:S02]  /*89b0*/  IADD3 R40, P3, P5, R94, R44, R11 ;  /* 0x0000002c5e287210 */ /* 0x000fe40007d7e00b */
[----:B------:R-:W-:Y:S02]  /*89c0*/  SHF.R.S32.HI R37, RZ, 0x1f, R36 ;  /* 0x0000001fff257819 */ /* 0x000fe40000011424 */
[----:B------:R-:W-:Y:S02]  /*89d0*/  IADD3.X R41, R93, R50, R6, P3, P5 ;  /* 0x000000325d297210 */ /* 0x000fe40001fea406 */
[----:B------:R-:W-:-:S04]  /*89e0*/  LEA.HI R37, R37, R36, RZ, 0x4 ;  /* 0x0000002425257211 */ /* 0x000fc800078f20ff */
[----:B------:R-:W-:-:S05]  /*89f0*/  LEA.HI.SX32 R37, R37, R12, 0x1c ;  /* 0x0000000c25257211 */ /* 0x000fca00078fe2ff */
[----:B------:R-:W-:-:S05]  /*8a00*/  IMAD.SHL.U32 R39, R37, 0x8, RZ ;  /* 0x0000000825277824 */ /* 0x000fca00078e00ff */
[----:B------:R-:W-:-:S13]  /*8a10*/  ISETP.GE.AND P3, PT, R39, R144, PT ;  /* 0x000000902700720c */ /* 0x000fda0003f66270 */
[--C-:B------:R-:W-:Y:S02]  /*8a20*/  @!P3 SHF.R.S32.HI R36, RZ, 0x1f, R39.reuse ;  /* 0x0000001fff24b819 */ /* 0x100fe40000011427 */
[----:B------:R-:W-:-:S04]  /*8a30*/  @!P3 IADD3 R38, P5, P6, R94, R44, R39 ;  /* 0x0000002c5e26b210 */ /* 0x000fc80007ebe027 */
[----:B------:R-:W-:Y:S02]  /*8a40*/  @!P3 IADD3.X R50, R93, R50, R36, P5, P6 ;  /* 0x000000325d32b210 */ /* 0x000fe40002fec424 */
[----:B------:R-:W-:Y:S02]  /*8a50*/  SHF.R.S32.HI R36, RZ, 0x1f, R37 ;  /* 0x0000001fff247819 */ /* 0x000fe40000011425 */
[----:B------:R-:W-:Y:S02]  /*8a60*/  LEA R44, P5, R40, R116, 0x1 ;  /* 0x00000074282c7211 */ /* 0x000fe400078a08ff */
[----:B------:R-:W-:Y:S02]  /*8a70*/  LEA.HI R36, R36, R37, RZ, 0x3 ;  /* 0x0000002524247211 */ /* 0x000fe400078f18ff */
[----:B------:R-:W-:Y:S02]  /*8a80*/  LEA.HI.X R45, R40, R117, R41, 0x1, P5 ;  /* 0x00000075282d7211 */ /* 0x000fe400028f0c29 */
[----:B------:R-:W-:-:S02]  /*8a90*/  SHF.R.S32.HI R37, RZ, 0x3, R36 ;  /* 0x00000003ff257819 */ /* 0x000fc40000011424 */
[----:B------:R-:W-:Y:S02]  /*8aa0*/  LOP3.LUT R36, R226, 0x38, R39, 0xf8, !PT ;  /* 0x00000038e2247812 */ /* 0x000fe400078ef827 */
[----:B------:R-:W-:Y:S01]  /*8ab0*/  @!P3 LEA R46, P5, R38, R116, 0x1 ;  /* 0x00000074262eb211 */ /* 0x000fe200078a08ff */
[----:B------:R-:W-:Y:S01]  /*8ac0*/  IMAD R37, R37, 0x1400, R230 ;  /* 0x0000140025257824 */ /* 0x000fe200078e02e6 */
[----:B------:R-:W-:Y:S02]  /*8ad0*/  LOP3.LUT R36, R36, R229, RZ, 0x3c, !PT ;  /* 0x000000e524247212 */ /* 0x000fe400078e3cff */
[----:B------:R-:W-:Y:S02]  /*8ae0*/  @!P3 LEA.HI.X R47, R38, R117, R50, 0x1, P5 ;  /* 0x00000075262fb211 */ /* 0x000fe400028f0c32 */
[----:B------:R-:W-:Y:S01]  /*8af0*/  ISETP.GE.AND P5, PT, R213, R115, PT ;  /* 0x00000073d500720c */ /* 0x000fe20003fa6270 */
[----:B------:R-:W-:Y:S02]  /*8b00*/  IMAD.IADD R36, R37, 0x1, R36 ;  /* 0x0000000125247824 */ /* 0x000fe400078e0224 */
[----:B------:R-:W-:-:S02]  /*8b10*/  IMAD R37, R17, 0x5000, R140 ;  /* 0x0000500011257824 */ /* 0x000fc400078e028c */
[----:B------:R-:W-:-:S03]  /*8b20*/  IMAD R39, R17, 0x5000, R36 ;  /* 0x0000500011277824 */ /* 0x000fc600078e0224 */
[----:B------:R-:W-:Y:S01]  /*8b30*/  LEA R37, R37, R16, 0x1 ;  /* 0x0000001025257211 */ /* 0x000fe200078e08ff */
[----:B------:R-:W-:-:S05]  /*8b40*/  IMAD R40, R39, 0x2, R16 ;  /* 0x0000000227287824 */ /* 0x000fca00078e0210 */
[----:B------:R-:W2:Y:S04]  /*8b50*/  LDS.128 R36, [R37+0x24400] ;  /* 0x0244000025247984 */ /* 0x000ea80000000c00 */
[----:B------:R-:W3:Y:S01]  /*8b60*/  LDS.128 R40, [R40+0x24400] ;  /* 0x0244000028287984 */ /* 0x000ee20000000c00 */
[----:B------:R-:W-:Y:S05]  /*8b70*/  @P5 BRA `(.L_x_543) ;  /* 0x0000000400705947 */ /* 0x000fea0003800000 */
[----:B------:R-:W-:Y:S01]  /*8b80*/  SHF.R.U64 R49, R52, 0x10, R53 ;  /* 0x0000001034317819 */ /* 0x000fe20000001235 */
[----:B---3--:R-:W-:Y:S01]  /*8b90*/  IMAD.U32 R59, R43, 0x10000, RZ ;  /* 0x000100002b3b7824 */ /* 0x008fe200078e00ff */
[----:B------:R-:W-:Y:S01]  /*8ba0*/  SHF.R.U32.HI R65, RZ, 0x10, R61 ;  /* 0x00000010ff417819 */ /* 0x000fe2000001163d */
[----:B--2---:R-:W-:Y:S01]  /*8bb0*/  IMAD.U32 R56, R39, 0x10000, RZ ;  /* 0x0001000027387824 */ /* 0x004fe200078e00ff */
[----:B------:R-:W-:Y:S01]  /*8bc0*/  SHF.R.U32.HI R53, RZ, 0x10, R53 ;  /* 0x00000010ff357819 */ /* 0x000fe20000011635 */
[----:B------:R-:W-:Y:S01]  /*8bd0*/  IMAD.U32 R52, R38, 0x10000, RZ ;  /* 0x0001000026347824 */ /* 0x000fe200078e00ff */
[----:B------:R-:W-:Y:S01]  /*8be0*/  SHF.R.U64 R51, R60, 0x10, R61 ;  /* 0x000000103c337819 */ /* 0x000fe2000000123d */
[----:B------:R-:W-:Y:S01]  /*8bf0*/  IMAD.U32 R61, R41, 0x10000, RZ ;  /* 0x00010000293d7824 */ /* 0x000fe200078e00ff */
[--C-:B------:R-:W-:Y:S02]  /*8c00*/  SHF.R.U64 R60, R62, 0x10, R63.reuse ;  /* 0x000000103e3c7819 */ /* 0x100fe4000000123f */
[----:B------:R-:W-:-:S02]  /*8c10*/  SHF.R.U32.HI R62, RZ, 0x10, R63 ;  /* 0x00000010ff3e7819 */ /* 0x000fc4000001163f */
[----:B------:R-:W-:Y:S02]  /*8c20*/  SHF.R.U64 R48, R54, 0x10, R55 ;  /* 0x0000001036307819 */ /* 0x000fe40000001237 */
[----:B------:R-:W-:Y:S02]  /*8c30*/  PRMT R63, R172, 0x5432, R65 ;  /* 0x00005432ac3f7816 */ /* 0x000fe40000000041 */
[----:B------:R-:W-:Y:S01]  /*8c40*/  SHF.R.U32.HI R58, RZ, 0x10, R55 ;  /* 0x00000010ff3a7819 */ /* 0x000fe20000011637 */
[----:B------:R-:W-:Y:S01]  /*8c50*/  IMAD.U32 R55, R37, 0x10000, RZ ;  /* 0x0001000025377824 */ /* 0x000fe200078e00ff */
[----:B------:R-:W-:Y:S01]  /*8c60*/  PRMT R53, R170, 0x5432, R53 ;  /* 0x00005432aa357816 */ /* 0x000fe20000000035 */
[----:B------:R-:W-:Y:S01]  /*8c70*/  IMAD.U32 R64, R63, 0x10000, RZ ;  /* 0x000100003f407824 */ /* 0x000fe200078e00ff */
[C---:B------:R-:W-:Y:S02]  /*8c80*/  PRMT R48, R169.reuse, 0x5410, R48 ;  /* 0x00005410a9307816 */ /* 0x040fe40000000030 */
[----:B------:R-:W-:Y:S01]  /*8c90*/  PRMT R169, R169, 0x5432, R58 ;  /* 0x00005432a9a97816 */ /* 0x000fe2000000003a */
[----:B------:R-:W-:Y:S01]  /*8ca0*/  IMAD.U32 R58, R53, 0x10000, RZ ;  /* 0x00010000353a7824 */ /* 0x000fe200078e00ff */
[----:B------:R-:W-:Y:S01]  /*8cb0*/  LOP3.LUT R57, R41, 0xffff0000, RZ, 0xc0, !PT ;  /* 0xffff000029397812 */ /* 0x000fe200078ec0ff */
[----:B------:R-:W-:Y:S01]  /*8cc0*/  FMUL.FTZ R66, R61, R64 ;  /* 0x000000403d427220 */ /* 0x000fe20000410000 */
[----:B------:R-:W-:Y:S01]  /*8cd0*/  LOP3.LUT R63, R63, 0xffff0000, RZ, 0xc0, !PT ;  /* 0xffff00003f3f7812 */ /* 0x000fe200078ec0ff */
[-C--:B0-----:R-:W-:Y:S01]  /*8ce0*/  FMUL.FTZ R84, R61, R58.reuse ;  /* 0x0000003a3d547220 */ /* 0x081fe20000410000 */
[----:B------:R-:W-:Y:S01]  /*8cf0*/  PRMT R62, R171, 0x5432, R62 ;  /* 0x00005432ab3e7816 */ /* 0x000fe2000000003e */
[----:B------:R-:W-:Y:S01]  /*8d00*/  IMAD.U32 R61, R169, 0x10000, RZ ;  /* 0x00010000a93d7824 */ /* 0x000fe200078e00ff */
[----:B------:R-:W-:Y:S01]  /*8d10*/  LOP3.LUT R50, R37, 0xffff0000, RZ, 0xc0, !PT ;  /* 0xffff000025327812 */ /* 0x000fe200078ec0ff */
[----:B------:R-:W-:Y:S01]  /*8d20*/  FMUL.FTZ R67, R57, R63 ;  /* 0x0000003f39437220 */ /* 0x000fe20000410000 */
[----:B------:R-:W-:Y:S01]  /*8d30*/  PRMT R172, R172, 0x5410, R51 ;  /* 0x00005410acac7816 */ /* 0x000fe20000000033 */
[----:B------:R-:W-:Y:S01]  /*8d40*/  FFMA.FTZ R51, R55, R58, -R66 ;  /* 0x0000003a37337223 */ /* 0x000fe20000010842 */
[----:B------:R-:W-:Y:S01]  /*8d50*/  LOP3.LUT R53, R53, 0xffff0000, RZ, 0xc0, !PT ;  /* 0xffff000035357812 */ /* 0x000fe200078ec0ff */
[----:B------:R-:W-:-:S02]  /*8d60*/  IMAD.U32 R65, R62, 0x10000, RZ ;  /* 0x000100003e417824 */ /* 0x000fc400078e00ff */
[----:B------:R-:W-:Y:S01]  /*8d70*/  FFMA.FTZ R55, R55, R64, R84 ;  /* 0x0000004037377223 */ /* 0x000fe20000010054 */
[----:B------:R-:W-:Y:S01]  /*8d80*/  LOP3.LUT R84, R62, 0xffff0000, RZ, 0xc0, !PT ;  /* 0xffff00003e547812 */ /* 0x000fe200078ec0ff */
[----:B------:R-:W-:Y:S01]  /*8d90*/  FMUL.FTZ R64, R59, R61 ;  /* 0x0000003d3b407220 */ /* 0x000fe20000410000 */
[----:B------:R-:W-:Y:S01]  /*8da0*/  LOP3.LUT R43, R43, 0xffff0000, RZ, 0xc0, !PT ;  /* 0xffff00002b2b7812 */ /* 0x000fe200078ec0ff */
[-C--:B------:R-:W-:Y:S01]  /*8db0*/  FMUL.FTZ R57, R57, R53.reuse ;  /* 0x0000003539397220 */ /* 0x080fe20000410000 */
[----:B------:R-:W-:Y:S01]  /*8dc0*/  LOP3.LUT R62, R169, 0xffff0000, RZ, 0xc0, !PT ;  /* 0xffff0000a93e7812 */ /* 0x000fe200078ec0ff */
[----:B------:R-:W-:Y:S01]  /*8dd0*/  FFMA.FTZ R58, R50, R53, -R67 ;  /* 0x00000035323a7223 */ /* 0x000fe20000010843 */
[----:B------:R-:W-:Y:S01]  /*8de0*/  FMUL.FTZ R53, R59, R65 ;  /* 0x000000413b357220 */ /* 0x000fe20000410000 */
[----:B------:R-:W-:Y:S01]  /*8df0*/  PRMT R49, R170, 0x5410, R49 ;  /* 0x00005410aa317816 */ /* 0x000fe20000000031 */
[C---:B------:R-:W-:Y:S01]  /*8e00*/  IMAD.U32 R41, R40.reuse, 0x10000, RZ ;  /* 0x0001000028297824 */ /* 0x040fe200078e00ff */
[----:B------:R-:W-:Y:S01]  /*8e10*/  LOP3.LUT R39, R39, 0xffff0000, RZ, 0xc0, !PT ;  /* 0xffff000027277812 */ /* 0x000fe200078ec0ff */
[C---:B------:R-:W-:Y:S01]  /*8e20*/  FMUL.FTZ R86, R43.reuse, R84 ;  /* 0x000000542b567220 */ /* 0x040fe20000410000 */
[----:B------:R-:W-:Y:S01]  /*8e30*/  FMUL.FTZ R88, R43, R62 ;  /* 0x0000003e2b587220 */ /* 0x000fe20000410000 */
[----:B------:R-:W-:Y:S01]  /*8e40*/  LOP3.LUT R40, R40, 0xffff0000, RZ, 0xc0, !PT ;  /* 0xffff000028287812 */ /* 0x000fe200078ec0ff */
[----:B------:R-:W-:Y:S01]  /*8e50*/  FFMA.FTZ R53, R56, R61, -R53 ;  /* 0x0000003d38357223 */ /* 0x000fe20000010835 */
[----:B------:R-:W-:Y:S01]  /*8e60*/  SHF.L.U32 R66, R172, 0x10, RZ ;  /* 0x00000010ac427819 */ /* 0x000fe200000006ff */
[----:B------:R-:W-:Y:S01]  /*8e70*/  FFMA.FTZ R56, R56, R65, R64 ;  /* 0x0000004138387223 */ /* 0x000fe20000010040 */
[----:B------:R-:W-:Y:S01]  /*8e80*/  LOP3.LUT R43, R172, 0xffff0000, RZ, 0xc0, !PT ;  /* 0xffff0000ac2b7812 */ /* 0x000fe200078ec0ff */
[----:B------:R-:W-:-:S02]  /*8e90*/  IMAD.U32 R64, R49, 0x10000, RZ ;  /* 0x0001000031407824 */ /* 0x000fc400078e00ff */
[----:B------:R-:W-:Y:S01]  /*8ea0*/  FFMA.FTZ R50, R50, R63, R57 ;  /* 0x0000003f32327223 */ /* 0x000fe20000010039 */
[C---:B------:R-:W-:Y:S01]  /*8eb0*/  IMAD.U32 R37, R36.reuse, 0x10000, RZ ;  /* 0x0001000024257824 */ /* 0x040fe200078e00ff */
[----:B------:R-:W-:Y:S01]  /*8ec0*/  LOP3.LUT R36, R36, 0xffff0000, RZ, 0xc0, !PT ;  /* 0xffff000024247812 */ /* 0x000fe200078ec0ff */
[----:B------:R-:W-:Y:S01]  /*8ed0*/  FFMA.FTZ R62, R39, R62, -R86 ;  /* 0x0000003e273e7223 */ /* 0x000fe20000010856 */
[----:B------:R-:W-:Y:S01]  /*8ee0*/  LOP3.LUT R49, R49, 0xffff0000, RZ, 0xc0, !PT ;  /* 0xffff000031317812 */ /* 0x000fe200078ec0ff */
[----:B------:R-:W-:Y:S01]  /*8ef0*/  FFMA.FTZ R63, R39, R84, R88 ;  /* 0x00000054273f7223 */ /* 0x000fe20000010058 */
[----:B------:R-:W-:Y:S01]  /*8f00*/  FMUL.FTZ R86, R41, R66 ;  /* 0x0000004229567220 */ /* 0x000fe20000410000 */
[----:B------:R-:W-:Y:S01]  /*8f10*/  FMUL.FTZ R39, R40, R43 ;  /* 0x0000002b28277220 */ /* 0x000fe20000410000 */
[----:B------:R-:W-:Y:S01]  /*8f20*/  PRMT R60, R171, 0x5410, R60 ;  /* 0x00005410ab3c7816 */ /* 0x000fe2000000003c */
[----:B------:R-:W-:Y:S01]  /*8f30*/  FMUL.FTZ R41, R41, R64 ;  /* 0x0000004029297220 */ /* 0x000fe20000410000 */
[----:B------:R-:W-:Y:S01]  /*8f40*/  LOP3.LUT R54, R38, 0xffff0000, RZ, 0xc0, !PT ;  /* 0xffff000026367812 */ /* 0x000fe200078ec0ff */
[----:B------:R-:W-:-:S02]  /*8f50*/  IMAD.U32 R38, R42, 0x10000, RZ ;  /* 0x000100002a267824 */ /* 0x000fc400078e00ff */
[-C--:B------:R-:W-:Y:S01]  /*8f60*/  FMUL.FTZ R59, R40, R49.reuse ;  /* 0x00000031283b7220 */ /* 0x080fe20000410000 */
[----:B------:R-:W-:Y:S01]  /*8f70*/  FFMA.FTZ R57, R36, R49, -R39 ;  /* 0x0000003124397223 */ /* 0x000fe20000010827 */
[----:B------:R-:W-:Y:S01]  /*8f80*/  LOP3.LUT R42, R42, 0xffff0000, RZ, 0xc0, !PT ;  /* 0xffff00002a2a7812 */ /* 0x000fe200078ec0ff */
[C---:B------:R-:W-:Y:S01]  /*8f90*/  FFMA.FTZ R66, R37.reuse, R66, R41 ;  /* 0x0000004225427223 */ /* 0x040fe20000010029 */
[C---:B------:R-:W-:Y:S01]  /*8fa0*/  LOP3.LUT R49, R60.reuse, 0xffff0000, RZ, 0xc0, !PT ;  /* 0xffff00003c317812 */ /* 0x040fe200078ec0ff */
[----:B------:R-:W-:Y:S01]  /*8fb0*/  FFMA.FTZ R86, R37, R64, -R86 ;  /* 0x0000004025567223 */ /* 0x000fe20000010856 */
[----:B------:R-:W-:Y:S01]  /*8fc0*/  IMAD.U32 R41, R60, 0x10000, RZ ;  /* 0x000100003c297824 */ /* 0x000fe200078e00ff */
[C---:B------:R-:W-:Y:S01]  /*8fd0*/  LOP3.LUT R39, R48.reuse, 0xffff0000, RZ, 0xc0, !PT ;  /* 0xffff000030277812 */ /* 0x040fe200078ec0ff */
[----:B------:R-:W-:Y:S02]  /*8fe0*/  IMAD.U32 R37, R48, 0x10000, RZ ;  /* 0x0001000030257824 */ /* 0x000fe400078e00ff */
[----:B------:R-:W-:Y:S01]  /*8ff0*/  FFMA.FTZ R59, R36, R43, R59 ;  /* 0x0000002b243b7223 */ /* 0x000fe2000001003b */
[----:B------:R-:W-:Y:S01]  /*9000*/  FMUL.FTZ R43, R38, R41 ;  /* 0x00000029262b7220 */ /* 0x000fe20000410000 */
[----:B------:R-:W-:Y:S01]  /*9010*/  FMUL.FTZ R61, R42, R49 ;  /* 0x000000312a3d7220 */ /* 0x000fe20000410000 */
[----:B------:R-:W-:Y:S01]  /*9020*/  FMUL.FTZ R38, R38, R37 ;  /* 0x0000002526267220 */ /* 0x000fe20000410000 */
[----:B------:R-:W-:Y:S01]  /*9030*/  FMUL.FTZ R42, R42, R39 ;  /* 0x000000272a2a7220 */ /* 0x000fe20000410000 */
        /* <DEDUP_REMOVED lines=15> */
[----:B------:R-:W-:-:S07]  /*9130*/  F2FP.BF16.F32.PACK_AB R40, R59, R66 ;  /* 0x000000423b28723e */ /* 0x000fce00000010ff */
.L_x_543:
[----:B------:R-:W-:Y:S05]  /*9140*/  BSYNC B2 ;  /* 0x0000000000027941 */ /* 0x000fea0003800000 */
.L_x_542:
[----:B------:R-:W-:Y:S02]  /*9150*/  ULDC.64 UR4, c[0x0][0x208] ;  /* 0x0000820000047ab9 */ /* 0x000fe40000000a00 */
[----:B--2---:R4:W-:Y:S04]  /*9160*/  STG.E.128 desc[UR4][R44.64], R36 ;  /* 0x000000242c007986 */ /* 0x0049e8000c101d04 */
[----:B---3--:R4:W-:Y:S02]  /*9170*/  @!P3 STG.E.128 desc[UR4][R46.64], R40 ;  /* 0x000000282e00b986 */ /* 0x0089e4000c101d04 */
.L_x_537:
[----:B------:R-:W-:Y:S05]  /*9180*/  BSYNC B1 ;  /* 0x0000000000017941 */ /* 0x000fea0003800000 */
.L_x_536:
[-C--:B--2-4-:R-:W-:Y:S02]  /*9190*/  IMAD R36, R236, R122.reuse, RZ ;  /* 0x0000007aec247224 */ /* 0x094fe400078e02ff */
[----:B------:R-:W-:-:S04]  /*91a0*/  IMAD.WIDE.U32 R124, R218, R122, R124 ;  /* 0x0000007ada7c7225 */ /* 0x000fc800078e007c */
[----:B------:R-:W-:Y:S01]  /*91b0*/  IMAD R123, R218, R123, R36 ;  /* 0x0000007bda7b7224 */ /* 0x000fe200078e0224 */
[----:B------:R-:W-:Y:S06]  /*91c0*/  @P4 BRA `(.L_x_504) ;  /* 0x0000001400204947 */ /* 0x000fec0003800000 */
[----:B------:R-:W-:Y:S01]  /*91d0*/  ISETP.NE.AND P3, PT, R26, RZ, PT ;  /* 0x000000ff1a00720c */ /* 0x000fe20003f65270 */
[----:B------:R-:W-:Y:S01]  /*91e0*/  BSSY B1, `(.L_x_544) ;  /* 0x0000085000017945 */ /* 0x000fe20003800000 */
[----:B---3--:R-:W-:-:S11]  /*91f0*/  IMAD.IADD R48, R125, 0x1, R123 ;  /* 0x000000017d307824 */ /* 0x008fd600078e027b */
[----:B------:R-:W-:Y:S05]  /*9200*/  @!P3 BRA `(.L_x_545) ;  /* 0x000000080008b947 */ /* 0x000fea0003800000 */
[----:B------:R-:W-:Y:S01]  /*9210*/  SEL R36, R119, R145, !P0 ;  /* 0x0000009177247207 */ /* 0x000fe20004000000 */
[----:B------:R-:W-:Y:S01]  /*9220*/  BSSY B2, `(.L_x_546) ;  /* 0x000007d000027945 */ /* 0x000fe20003800000 */
[----:B------:R-:W-:Y:S02]  /*9230*/  IADD3 R38, P4, P5, R94, R124, R13 ;  /* 0x0000007c5e267210 */ /* 0x000fe40007d9e00d */
[----:B------:R-:W-:Y:S02]  /*9240*/  SHF.R.S32.HI R37, RZ, 0x1f, R36 ;  /* 0x0000001fff257819 */ /* 0x000fe40000011424 */
[----:B------:R-:W-:Y:S02]  /*9250*/  IADD3.X R39, R93, R48, R7, P4, P5 ;  /* 0x000000305d277210 */ /* 0x000fe400027ea407 */
[----:B------:R-:W-:Y:S02]  /*9260*/  LEA.HI R37, R37, R36, RZ, 0x4 ;  /* 0x0000002425257211 */ /* 0x000fe400078f20ff */
[----:B------:R-:W-:-:S02]  /*9270*/  LEA R44, P4, R38, R116, 0x1 ;  /* 0x00000074262c7211 */ /* 0x000fc400078808ff */
[----:B------:R-:W-:Y:S02]  /*9280*/  LEA.HI.SX32 R37, R37, R14, 0x1c ;  /* 0x0000000e25257211 */ /* 0x000fe400078fe2ff */
[----:B------:R-:W-:Y:S02]  /*9290*/  LEA.HI.X R45, R38, R117, R39, 0x1, P4 ;  /* 0x00000075262d7211 */ /* 0x000fe400020f0c27 */
[----:B------:R-:W-:Y:S01]  /*92a0*/  SHF.R.S32.HI R36, RZ, 0x1f, R37 ;  /* 0x0000001fff247819 */ /* 0x000fe20000011425 */
[----:B------:R-:W-:-:S03]  /*92b0*/  IMAD.SHL.U32 R47, R37, 0x8, RZ ;  /* 0x00000008252f7824 */ /* 0x000fc600078e00ff */
[----:B------:R-:W-:Y:S02]  /*92c0*/  LEA.HI R36, R36, R37, RZ, 0x3 ;  /* 0x0000002524247211 */ /* 0x000fe400078f18ff */
[----:B------:R-:W-:Y:S02]  /*92d0*/  ISETP.GE.AND P3, PT, R47, R144, PT ;  /* 0x000000902f00720c */ /* 0x000fe40003f66270 */
[----:B------:R-:W-:Y:S02]  /*92e0*/  SHF.R.S32.HI R37, RZ, 0x3, R36 ;  /* 0x00000003ff257819 */ /* 0x000fe40000011424 */
[----:B------:R-:W-:-:S03]  /*92f0*/  LOP3.LUT R36, R225, 0x38, R47, 0xf8, !PT ;  /* 0x00000038e1247812 */ /* 0x000fc600078ef82f */
[----:B------:R-:W-:Y:S01]  /*9300*/  IMAD R37, R37, 0x1400, R228 ;  /* 0x0000140025257824 */ /* 0x000fe200078e02e4 */
[----:B------:R-:W-:-:S05]  /*9310*/  LOP3.LUT R36, R36, R227, RZ, 0x3c, !PT ;  /* 0x000000e324247212 */ /* 0x000fca00078e3cff */
[----:B------:R-:W-:Y:S01]  /*9320*/  IMAD.IADD R36, R37, 0x1, R36 ;  /* 0x0000000125247824 */ /* 0x000fe200078e0224 */
[----:B------:R-:W-:Y:S01]  /*9330*/  @!P3 SHF.R.S32.HI R50, RZ, 0x1f, R47 ;  /* 0x0000001fff32b819 */ /* 0x000fe2000001142f */
[C---:B------:R-:W-:Y:S01]  /*9340*/  IMAD R37, R17.reuse, 0x5000, R133 ;  /* 0x0000500011257824 */ /* 0x040fe200078e0285 */
[----:B------:R-:W-:Y:S01]  /*9350*/  @!P3 IADD3 R47, P4, P5, R94, R124, R47 ;  /* 0x0000007c5e2fb210 */ /* 0x000fe20007d9e02f */
[----:B------:R-:W-:Y:S02]  /*9360*/  IMAD R39, R17, 0x5000, R36 ;  /* 0x0000500011277824 */ /* 0x000fe400078e0224 */
[----:B------:R-:W-:Y:S01]  /*9370*/  IMAD R37, R37, 0x2, R16 ;  /* 0x0000000225257824 */ /* 0x000fe200078e0210 */
[----:B------:R-:W-:Y:S01]  /*9380*/  @!P3 IADD3.X R50, R93, R48, R50, P4, P5 ;  /* 0x000000305d32b210 */ /* 0x000fe200027ea432 */
[----:B------:R-:W-:Y:S01]  /*9390*/  IMAD R40, R39, 0x2, R16 ;  /* 0x0000000227287824 */ /* 0x000fe200078e0210 */
[----:B------:R-:W-:Y:S02]  /*93a0*/  ISETP.GE.AND P5, PT, R212, R115, PT ;  /* 0x00000073d400720c */ /* 0x000fe40003fa6270 */
[C---:B------:R-:W-:Y:S01]  /*93b0*/  @!P3 LEA R46, P4, R47.reuse, R116, 0x1 ;  /* 0x000000742f2eb211 */ /* 0x040fe200078808ff */
[----:B------:R-:W2:Y:S03]  /*93c0*/  LDS.128 R36, [R37+0x24400] ;  /* 0x0244000025247984 */ /* 0x000ea60000000c00 */
[----:B------:R-:W-:Y:S01]  /*93d0*/  @!P3 LEA.HI.X R47, R47, R117, R50, 0x1, P4 ;  /* 0x000000752f2fb211 */ /* 0x000fe200020f0c32 */
[----:B------:R-:W3:Y:S06]  /*93e0*/  LDS.128 R40, [R40+0x24400] ;  /* 0x0244000028287984 */ /* 0x000eec0000000c00 */
[----:B------:R-:W-:Y:S05]  /*93f0*/  @P5 BRA `(.L_x_547) ;  /* 0x00000004007c5947 */ /* 0x000fea0003800000 */
[--C-:B------:R-:W-:Y:S01]  /*9400*/  SHF.R.U64 R54, R72, 0x10, R73.reuse ;  /* 0x0000001048367819 */ /* 0x100fe20000001249 */
[----:B---3--:R-:W-:Y:S01]  /*9410*/  IMAD.U32 R60, R43, 0x10000, RZ ;  /* 0x000100002b3c7824 */ /* 0x008fe200078e00ff */
[----:B------:R-:W-:Y:S01]  /*9420*/  SHF.R.U32.HI R73, RZ, 0x10, R73 ;  /* 0x00000010ff497819 */ /* 0x000fe20000011649 */
[----:B------:R-:W-:Y:S01]  /*9430*/  IMAD.U32 R58, R41, 0x10000, RZ ;  /* 0x00010000293a7824 */ /* 0x000fe200078e00ff */
[----:B------:R-:W-:Y:S01]  /*9440*/  SHF.R.U32.HI R61, RZ, 0x10, R81 ;  /* 0x00000010ff3d7819 */ /* 0x000fe20000011651 */
[----:B--2---:R-:W-:Y:S01]  /*9450*/  IMAD.U32 R57, R37, 0x10000, RZ ;  /* 0x0001000025397824 */ /* 0x004fe200078e00ff */
[----:B------:R-:W-:Y:S01]  /*9460*/  LOP3.LUT R53, R43, 0xffff0000, RZ, 0xc0, !PT ;  /* 0xffff00002b357812 */ /* 0x000fe200078ec0ff */
[----:B------:R-:W-:Y:S01]  /*9470*/  IMAD.U32 R56, R39, 0x10000, RZ ;  /* 0x0001000027387824 */ /* 0x000fe200078e00ff */
[----:B------:R-:W-:Y:S01]  /*9480*/  PRMT R43, R156, 0x5432, R73 ;  /* 0x000054329c2b7816 */ /* 0x000fe20000000049 */
[----:B------:R-:W-:Y:S01]  /*9490*/  IMAD.U32 R49, R36, 0x10000, RZ ;  /* 0x0001000024317824 */ /* 0x000fe200078e00ff */
[----:B------:R-:W-:-:S02]  /*94a0*/  PRMT R61, R168, 0x5432, R61 ;  /* 0x00005432a83d7816 */ /* 0x000fc4000000003d */
[----:B------:R-:W-:Y:S02]  /*94b0*/  SHF.R.U64 R65, R74, 0x10, R75 ;  /* 0x000000104a417819 */ /* 0x000fe4000000124b */
[----:B------:R-:W-:Y:S01]  /*94c0*/  SHF.R.U64 R52, R82, 0x10, R83 ;  /* 0x0000001052347819 */ /* 0x000fe20000001253 */
[----:B------:R-:W-:Y:S01]  /*94d0*/  IMAD.U32 R62, R61, 0x10000, RZ ;  /* 0x000100003d3e7824 */ /* 0x000fe200078e00ff */
[----:B------:R-:W-:Y:S01]  /*94e0*/  LOP3.LUT R59, R41, 0xffff0000, RZ, 0xc0, !PT ;  /* 0xffff0000293b7812 */ /* 0x000fe200078ec0ff */
[----:B------:R-:W-:Y:S01]  /*94f0*/  IMAD.U32 R41, R43, 0x10000, RZ ;  /* 0x000100002b297824 */ /* 0x000fe200078e00ff */
[----:B------:R-:W-:Y:S01]  /*9500*/  SHF.R.U32.HI R74, RZ, 0x10, R75 ;  /* 0x00000010ff4a7819 */ /* 0x000fe2000001164b */
[C---:B------:R-:W-:Y:S01]  /*9510*/  FMUL.FTZ R66, R58.reuse, R62 ;  /* 0x0000003e3a427220 */ /* 0x040fe20000410000 */
[----:B------:R-:W-:Y:S01]  /*9520*/  SHF.R.U32.HI R82, RZ, 0x10, R83 ;  /* 0x00000010ff527819 */ /* 0x000fe20000011653 */
[-C--:B------:R-:W-:Y:S01]  /*9530*/  FMUL.FTZ R72, R58, R41.reuse ;  /* 0x000000293a487220 */ /* 0x080fe20000410000 */
[----:B------:R-:W-:Y:S01]  /*9540*/  PRMT R54, R155, 0x5410, R54 ;  /* 0x000054109b367816 */ /* 0x000fe20000000036 */
[----:B------:R-:W-:Y:S01]  /*9550*/  FFMA.FTZ R41, R57, R41, -R66 ;  /* 0x0000002939297223 */ /* 0x000fe20000010842 */
[----:B------:R-:W-:-:S02]  /*9560*/  PRMT R52, R157, 0x5410, R52 ;  /* 0x000054109d347816 */ /* 0x000fc40000000034 */
[----:B------:R-:W-:Y:S02]  /*9570*/  PRMT R155, R155, 0x5432, R74 ;  /* 0x000054329b9b7816 */ /* 0x000fe4000000004a */
[----:B------:R-:W-:Y:S02]  /*9580*/  PRMT R157, R157, 0x5432, R82 ;  /* 0x000054329d9d7816 */ /* 0x000fe40000000052 */
[----:B------:R-:W-:Y:S02]  /*9590*/  LOP3.LUT R64, R61, 0xffff0000, RZ, 0xc0, !PT ;  /* 0xffff00003d407812 */ /* 0x000fe400078ec0ff */
[----:B------:R-:W-:Y:S01]  /*95a0*/  LOP3.LUT R58, R43, 0xffff0000, RZ, 0xc0, !PT ;  /* 0xffff00002b3a7812 */ /* 0x000fe200078ec0ff */
[----:B------:R-:W-:Y:S01]  /*95b0*/  FFMA.FTZ R43, R57, R62, R72 ;  /* 0x0000003e392b7223 */ /* 0x000fe20000010048 */
[----:B------:R-:W-:Y:S01]  /*95c0*/  SHF.R.U64 R63, R80, 0x10, R81 ;  /* 0x00000010503f7819 */ /* 0x000fe20000001251 */
[----:B------:R-:W-:Y:S01]  /*95d0*/  IMAD.U32 R61, R157, 0x10000, RZ ;  /* 0x000100009d3d7824 */ /* 0x000fe200078e00ff */
[----:B------:R-:W-:Y:S01]  /*95e0*/  LOP3.LUT R55, R37, 0xffff0000, RZ, 0xc0, !PT ;  /* 0xffff000025377812 */ /* 0x000fe200078ec0ff */
[----:B------:R-:W-:-:S02]  /*95f0*/  IMAD.U32 R57, R155, 0x10000, RZ ;  /* 0x000100009b397824 */ /* 0x000fc400078e00ff */
[C---:B------:R-:W-:Y:S01]  /*9600*/  FMUL.FTZ R66, R59.reuse, R64 ;  /* 0x000000403b427220 */ /* 0x040fe20000410000 */
[-C--:B------:R-:W-:Y:S01]  /*9610*/  FMUL.FTZ R72, R59, R58.reuse ;  /* 0x0000003a3b487220 */ /* 0x080fe20000410000 */
[----:B------:R-:W-:Y:S01]  /*9620*/  PRMT R168, R168, 0x5410, R63 ;  /* 0x00005410a8a87816 */ /* 0x000fe2000000003f */
[C---:B------:R-:W-:Y:S01]  /*9630*/  FMUL.FTZ R59, R60.reuse, R61 ;  /* 0x0000003d3c3b7220 */ /* 0x040fe20000410000 */
[-C--:B------:R-:W-:Y:S01]  /*9640*/  FMUL.FTZ R74, R60, R57.reuse ;  /* 0x000000393c4a7220 */ /* 0x080fe20000410000 */
[----:B------:R-:W-:Y:S01]  /*9650*/  FFMA.FTZ R66, R55, R58, -R66 ;  /* 0x0000003a37427223 */ /* 0x000fe20000010842 */
[----:B------:R-:W-:Y:S01]  /*9660*/  LOP3.LUT R62, R157, 0xffff0000, RZ, 0xc0, !PT ;  /* 0xffff00009d3e7812 */ /* 0x000fe200078ec0ff */
[C---:B------:R-:W-:Y:S01]  /*9670*/  FFMA.FTZ R60, R56.reuse, R57, -R59 ;  /* 0x00000039383c7223 */ /* 0x040fe2000001083b */
[----:B------:R-:W-:Y:S01]  /*9680*/  LOP3.LUT R58, R155, 0xffff0000, RZ, 0xc0, !PT ;  /* 0xffff00009b3a7812 */ /* 0x000fe200078ec0ff */
[----:B------:R-:W-:Y:S01]  /*9690*/  FFMA.FTZ R74, R56, R61, R74 ;  /* 0x0000003d384a7223 */ /* 0x000fe2000001004a */
[----:B------:R-:W-:Y:S01]  /*96a0*/  SHF.L.U32 R50, R40, 0x10, RZ ;  /* 0x0000001028327819 */ /* 0x000fe200000006ff */
[----:B------:R-:W-:Y:S01]  /*96b0*/  FFMA.FTZ R72, R55, R64, R72 ;  /* 0x0000004037487223 */ /* 0x000fe20000010048 */
[----:B------:R-:W-:-:S02]  /*96c0*/  IMAD.U32 R56, R168, 0x10000, RZ ;  /* 0x00010000a8387824 */ /* 0x000fc400078e00ff */
[C---:B------:R-:W-:Y:S01]  /*96d0*/  FMUL.FTZ R64, R53.reuse, R62 ;  /* 0x0000003e35407220 */ /* 0x040fe20000410000 */
[----:B------:R-:W-:Y:S02]  /*96e0*/  IMAD.U32 R55, R54, 0x10000, RZ ;  /* 0x0001000036377824 */ /* 0x000fe400078e00ff */
[----:B------:R-:W-:Y:S01]  /*96f0*/  FMUL.FTZ R80, R53, R58 ;  /* 0x0000003a35507220 */ /* 0x000fe20000410000 */
[----:B------:R-:W-:Y:S01]  /*9700*/  LOP3.LUT R51, R39, 0xffff0000, RZ, 0xc0, !PT ;  /* 0xffff000027337812 */ /* 0x000fe200078ec0ff */
[----:B------:R-:W-:Y:S01]  /*9710*/  IMAD.U32 R37, R38, 0x10000, RZ ;  /* 0x0001000026257824 */ /* 0x000fe200078e00ff */
[----:B------:R-:W-:Y:S01]  /*9720*/  LOP3.LUT R53, R54, 0xffff0000, RZ, 0xc0, !PT ;  /* 0xffff000036357812 */ /* 0x000fe200078ec0ff */
[----:B------:R-:W-:Y:S01]  /*9730*/  FMUL.FTZ R54, R50, R56 ;  /* 0x0000003832367220 */ /* 0x000fe20000410000 */
[----:B------:R-:W-:Y:S01]  /*9740*/  LOP3.LUT R40, R40, 0xffff0000, RZ, 0xc0, !PT ;  /* 0xffff000028287812 */ /* 0x000fe200078ec0ff */
[-C--:B------:R-:W-:Y:S01]  /*9750*/  FMUL.FTZ R59, R50, R55.reuse ;  /* 0x00000037323b7220 */ /* 0x080fe20000410000 */
[----:B------:R-:W-:Y:S01]  /*9760*/  LOP3.LUT R57, R168, 0xffff0000, RZ, 0xc0, !PT ;  /* 0xffff0000a8397812 */ /* 0x000fe200078ec0ff */
[C---:B------:R-:W-:Y:S01]  /*9770*/  FFMA.FTZ R61, R51.reuse, R58, -R64 ;  /* 0x0000003a333d7223 */ /* 0x040fe20000010840 */
[----:B------:R-:W-:Y:S01]  /*9780*/  PRMT R156, R156, 0x5410, R65 ;  /* 0x000054109c9c7816 */ /* 0x000fe20000000041 */
[----:B------:R-:W-:Y:S01]  /*9790*/  FFMA.FTZ R63, R51, R62, R80 ;  /* 0x0000003e333f7223 */ /* 0x000fe20000010050 */
[C---:B------:R-:W-:Y:S01]  /*97a0*/  FFMA.FTZ R54, R49.reuse, R55, -R54 ;  /* 0x0000003731367223 */ /* 0x040fe20000010836 */
[----:B------:R-:W-:Y:S01]  /*97b0*/  LOP3.LUT R39, R38, 0xffff0000, RZ, 0xc0, !PT ;  /* 0xffff000026277812 */ /* 0x000fe200078ec0ff */
[C---:B------:R-:W-:Y:S01]  /*97c0*/  FMUL.FTZ R51, R40.reuse, R57 ;  /* 0x0000003928337220 */ /* 0x040fe20000410000 */
[----:B------:R-:W-:Y:S01]  /*97d0*/  FFMA.FTZ R59, R49, R56, R59 ;  /* 0x00000038313b7223 */ /* 0x000fe2000001003b */
[----:B------:R-:W-:Y:S01]  /*97e0*/  FMUL.FTZ R55, R40, R53 ;  /* 0x0000003528377220 */ /* 0x000fe20000410000 */
[----:B------:R-:W-:Y:S01]  /*97f0*/  LOP3.LUT R36, R36, 0xffff0000, RZ, 0xc0, !PT ;  /* 0xffff000024247812 */ /* 0x000fe200078ec0ff */
[C---:B------:R-:W-:Y:S01]  /*9800*/  IMAD.U32 R38, R42.reuse, 0x10000, RZ ;  /* 0x000100002a267824 */ /* 0x040fe200078e00ff */
[----:B------:R-:W-:Y:S01]  /*9810*/  LOP3.LUT R42, R42, 0xffff0000, RZ, 0xc0, !PT ;  /* 0xffff00002a2a7812 */ /* 0x000fe200078ec0ff */
[C---:B------:R-:W-:Y:S01]  /*9820*/  IMAD.U32 R49, R52.reuse, 0x10000, RZ ;  /* 0x0001000034317824 */ /* 0x040fe200078e00ff */
[----:B------:R-:W-:Y:S01]  /*9830*/  LOP3.LUT R52, R52, 0xffff0000, RZ, 0xc0, !PT ;  /* 0xffff000034347812 */ /* 0x000fe200078ec0ff */
[C---:B------:R-:W-:Y:S01]  /*9840*/  IMAD.U32 R40, R156.reuse, 0x10000, RZ ;  /* 0x000100009c287824 */ /* 0x040fe200078e00ff */
[----:B------:R-:W-:Y:S01]  /*9850*/  LOP3.LUT R156, R156, 0xffff0000, RZ, 0xc0, !PT ;  /* 0xffff00009c9c7812 */ /* 0x000fe200078ec0ff */
[----:B------:R-:W-:Y:S01]  /*9860*/  FMUL.FTZ R50, R38, R49 ;  /* 0x0000003126327220 */ /* 0x000fe20000410000 */
[----:B------:R-:W-:Y:S01]  /*9870*/  FFMA.FTZ R51, R36, R53, -R51 ;  /* 0x0000003524337223 */ /* 0x000fe20000010833 */
[----:B------:R-:W-:Y:S01]  /*9880*/  FMUL.FTZ R38, R38, R40 ;  /* 0x0000002826267220 */ /* 0x000fe20000410000 */
[C---:B------:R-:W-:Y:S01]  /*9890*/  FMUL.FTZ R56, R42.reuse, R52 ;  /* 0x000000342a387220 */ /* 0x040fe20000410000 */
[----:B------:R-:W-:Y:S01]  /*98a0*/  FMUL.FTZ R53, R42, R156 ;  /* 0x0000009c2a357220 */ /* 0x000fe20000410000 */
[C---:B------:R-:W-:Y:S01]  /*98b0*/  FFMA.FTZ R50, R37.reuse, R40, -R50 ;  /* 0x0000002825327223 */ /* 0x040fe20000010832 */
[----:B------:R-:W-:Y:S01]  /*98c0*/  FFMA.FTZ R38, R37, R49, R38 ;  /* 0x0000003125267223 */ /* 0x000fe20000010026 */
[----:B------:R-:W-:Y:S01]  /*98d0*/  FFMA.FTZ R36, R36, R57, R55 ;  /* 0x0000003924247223 */ /* 0x000fe20000010037 */
[C---:B------:R-:W-:Y:S01]  /*98e0*/  FFMA.FTZ R37, R39.reuse, R156, -R56 ;  /* 0x0000009c27257223 */ /* 0x040fe20000010838 */
        /* <DEDUP_REMOVED lines=11> */
[----:B------:R-:W-:Y:S01]  /*99a0*/  MOV R40, R42 ;  /* 0x0000002a00287202 */ /* 0x000fe20000000f00 */
[----:B------:R-:W-:Y:S01]  /*99b0*/  IMAD.MOV.U32 R38, RZ, RZ, R50 ;  /* 0x000000ffff267224 */ /* 0x000fe200078e0032 */
[----:B------:R-:W-:Y:S01]  /*99c0*/  F2FP.BF16.F32.PACK_AB R39, R61, R60 ;  /* 0x0000003c3d27723e */ /* 0x000fe200000010ff */
[----:B------:R-:W-:-:S02]  /*99d0*/  IMAD.MOV.U32 R42, RZ, RZ, R62 ;  /* 0x000000ffff2a7224 */ /* 0x000fc400078e003e */
[----:B------:R-:W-:-:S07]  /*99e0*/  IMAD.MOV.U32 R43, RZ, RZ, R63 ;  /* 0x000000ffff2b7224 */ /* 0x000fce00078e003f */
.L_x_547:
[----:B------:R-:W-:Y:S05]  /*99f0*/  BSYNC B2 ;  /* 0x0000000000027941 */ /* 0x000fea0003800000 */
.L_x_546:
[----:B------:R-:W-:Y:S02]  /*9a00*/  ULDC.64 UR4, c[0x0][0x208] ;  /* 0x0000820000047ab9 */ /* 0x000fe40000000a00 */
[----:B--2---:R2:W-:Y:S04]  /*9a10*/  STG.E.128 desc[UR4][R44.64], R36 ;  /* 0x000000242c007986 */ /* 0x0045e8000c101d04 */
[----:B---3--:R2:W-:Y:S02]  /*9a20*/  @!P3 STG.E.128 desc[UR4][R46.64], R40 ;  /* 0x000000282e00b986 */ /* 0x0085e4000c101d04 */
.L_x_545:
[----:B------:R-:W-:Y:S05]  /*9a30*/  BSYNC B1 ;  /* 0x0000000000017941 */ /* 0x000fea0003800000 */
.L_x_544:
[----:B------:R-:W-:-:S13]  /*9a40*/  ISETP.NE.AND P3, PT, R10, RZ, PT ;  /* 0x000000ff0a00720c */ /* 0x000fda0003f65270 */
[----:B------:R-:W-:Y:S05]  /*9a50*/  @!P3 BRA `(.L_x_504) ;  /* 0x0000000800fcb947 */ /* 0x000fea0003800000 */
[----:B------:R-:W-:Y:S01]  /*9a60*/  SEL R145, R119, R145, !P1 ;  /* 0x0000009177917207 */ /* 0x000fe20004800000 */
[----:B------:R-:W-:Y:S01]  /*9a70*/  BSSY B1, `(.L_x_548) ;  /* 0x0000073000017945 */ /* 0x000fe20003800000 */
[----:B--2---:R-:W-:Y:S02]  /*9a80*/  IADD3 R45, P3, P4, R94, R124, R11 ;  /* 0x0000007c5e2d7210 */ /* 0x004fe40007c7e00b */
[----:B------:R-:W-:Y:S02]  /*9a90*/  SHF.R.S32.HI R36, RZ, 0x1f, R145 ;  /* 0x0000001fff247819 */ /* 0x000fe40000011491 */
[----:B------:R-:W-:Y:S02]  /*9aa0*/  IADD3.X R46, R93, R48, R6, P3, P4 ;  /* 0x000000305d2e7210 */ /* 0x000fe40001fe8406 */
[----:B------:R-:W-:Y:S02]  /*9ab0*/  LEA.HI R145, R36, R145, RZ, 0x4 ;  /* 0x0000009124917211 */ /* 0x000fe400078f20ff */
[----:B------:R-:W-:-:S02]  /*9ac0*/  ISETP.GE.AND P4, PT, R213, R115, PT ;  /* 0x00000073d500720c */ /* 0x000fc40003f86270 */
[----:B------:R-:W-:Y:S02]  /*9ad0*/  LEA.HI.SX32 R145, R145, R12, 0x1c ;  /* 0x0000000c91917211 */ /* 0x000fe400078fe2ff */
[----:B------:R-:W-:Y:S02]  /*9ae0*/  LEA R44, P3, R45, R116, 0x1 ;  /* 0x000000742d2c7211 */ /* 0x000fe400078608ff */
[----:B------:R-:W-:Y:S01]  /*9af0*/  SHF.R.S32.HI R36, RZ, 0x1f, R145 ;  /* 0x0000001fff247819 */ /* 0x000fe20000011491 */
[----:B------:R-:W-:Y:S01]  /*9b00*/  IMAD.SHL.U32 R47, R145, 0x8, RZ ;  /* 0x00000008912f7824 */ /* 0x000fe200078e00ff */
[----:B------:R-:W-:Y:S02]  /*9b10*/  LEA.HI.X R45, R45, R117, R46, 0x1, P3 ;  /* 0x000000752d2d7211 */ /* 0x000fe400018f0c2e */
[----:B------:R-:W-:-:S04]  /*9b20*/  LEA.HI R36, R36, R145, RZ, 0x3 ;  /* 0x0000009124247211 */ /* 0x000fc800078f18ff */
[----:B------:R-:W-:Y:S02]  /*9b30*/  SHF.R.S32.HI R37, RZ, 0x3, R36 ;  /* 0x00000003ff257819 */ /* 0x000fe40000011424 */
[----:B------:R-:W-:-:S03]  /*9b40*/  LOP3.LUT R36, R225, 0x38, R47, 0xf8, !PT ;  /* 0x00000038e1247812 */ /* 0x000fc600078ef82f */
[----:B------:R-:W-:Y:S01]  /*9b50*/  IMAD R37, R37, 0x1400, R228 ;  /* 0x0000140025257824 */ /* 0x000fe200078e02e4 */
[----:B------:R-:W-:-:S05]  /*9b60*/  LOP3.LUT R36, R36, R227, RZ, 0x3c, !PT ;  /* 0x000000e324247212 */ /* 0x000fca00078e3cff */
[----:B------:R-:W-:Y:S02]  /*9b70*/  IMAD.IADD R36, R37, 0x1, R36 ;  /* 0x0000000125247824 */ /* 0x000fe400078e0224 */
[C---:B------:R-:W-:Y:S02]  /*9b80*/  IMAD R37, R17.reuse, 0x5000, R132 ;  /* 0x0000500011257824 */ /* 0x040fe400078e0284 */
[----:B------:R-:W-:Y:S02]  /*9b90*/  IMAD R39, R17, 0x5000, R36 ;  /* 0x0000500011277824 */ /* 0x000fe400078e0224 */
[--C-:B------:R-:W-:Y:S02]  /*9ba0*/  IMAD R37, R37, 0x2, R16.reuse ;  /* 0x0000000225257824 */ /* 0x100fe400078e0210 */
[----:B------:R-:W-:-:S04]  /*9bb0*/  IMAD R40, R39, 0x2, R16 ;  /* 0x0000000227287824 */ /* 0x000fc800078e0210 */
[----:B------:R-:W2:Y:S04]  /*9bc0*/  LDS.128 R36, [R37+0x24400] ;  /* 0x0244000025247984 */ /* 0x000ea80000000c00 */
[----:B------:R-:W3:Y:S01]  /*9bd0*/  LDS.128 R40, [R40+0x24400] ;  /* 0x0244000028287984 */ /* 0x000ee20000000c00 */
[----:B------:R-:W-:Y:S05]  /*9be0*/  @P4 BRA `(.L_x_549) ;  /* 0x00000004006c4947 */ /* 0x000fea0003800000 */
[----:B------:R-:W-:Y:S01]  /*9bf0*/  SHF.R.U32.HI R59, RZ, 0x10, R77 ;  /* 0x00000010ff3b7819 */ /* 0x000fe2000001164d */
[----:B---3--:R-:W-:Y:S01]  /*9c00*/  IMAD.U32 R53, R41, 0x10000, RZ ;  /* 0x0001000029357824 */ /* 0x008fe200078e00ff */
[--C-:B------:R-:W-:Y:S01]  /*9c10*/  SHF.R.U64 R63, R68, 0x10, R69.reuse ;  /* 0x00000010443f7819 */ /* 0x100fe20000001245 */
[----:B--2---:R-:W-:Y:S01]  /*9c20*/  IMAD.U32 R49, R37, 0x10000, RZ ;  /* 0x0001000025317824 */ /* 0x004fe200078e00ff */
[----:B------:R-:W-:Y:S01]  /*9c30*/  SHF.R.U32.HI R69, RZ, 0x10, R69 ;  /* 0x00000010ff457819 */ /* 0x000fe20000011645 */
[----:B------:R-:W-:Y:S01]  /*9c40*/  IMAD.U32 R51, R40, 0x10000, RZ ;  /* 0x0001000028337824 */ /* 0x000fe200078e00ff */
[----:B------:R-:W-:Y:S01]  /*9c50*/  PRMT R59, R154, 0x5432, R59 ;  /* 0x000054329a3b7816 */ /* 0x000fe2000000003b */
[----:B------:R-:W-:Y:S01]  /*9c60*/  IMAD.U32 R46, R36, 0x10000, RZ ;  /* 0x00010000242e7824 */ /* 0x000fe200078e00ff */
[C---:B------:R-:W-:Y:S02]  /*9c70*/  PRMT R56, R152.reuse, 0x5410, R63 ;  /* 0x0000541098387816 */ /* 0x040fe4000000003f */
[----:B------:R-:W-:Y:S01]  /*9c80*/  PRMT R152, R152, 0x5432, R69 ;  /* 0x0000543298987816 */ /* 0x000fe20000000045 */
[----:B------:R-:W-:Y:S01]  /*9c90*/  IMAD.U32 R60, R59, 0x10000, RZ ;  /* 0x000100003b3c7824 */ /* 0x000fe200078e00ff */
[----:B------:R-:W-:-:S02]  /*9ca0*/  SHF.R.U64 R61, R76, 0x10, R77 ;  /* 0x000000104c3d7819 */ /* 0x000fc4000000124d */
[--C-:B------:R-:W-:Y:S01]  /*9cb0*/  SHF.R.U64 R62, R78, 0x10, R79.reuse ;  /* 0x000000104e3e7819 */ /* 0x100fe2000000124f */
[----:B------:R-:W-:Y:S01]  /*9cc0*/  IMAD.U32 R58, R152, 0x10000, RZ ;  /* 0x00010000983a7824 */ /* 0x000fe200078e00ff */
[----:B------:R-:W-:Y:S02]  /*9cd0*/  SHF.R.U32.HI R78, RZ, 0x10, R79 ;  /* 0x00000010ff4e7819 */ /* 0x000fe4000001164f */
[----:B------:R-:W-:Y:S01]  /*9ce0*/  SHF.R.U64 R57, R70, 0x10, R71 ;  /* 0x0000001046397819 */ /* 0x000fe20000001247 */
[----:B------:R-:W-:Y:S01]  /*9cf0*/  FMUL.FTZ R64, R53, R58 ;  /* 0x0000003a35407220 */ /* 0x000fe20000410000 */
[----:B------:R-:W-:Y:S02]  /*9d00*/  PRMT R154, R154, 0x5410, R61 ;  /* 0x000054109a9a7816 */ /* 0x000fe4000000003d */
[----:B------:R-:W-:Y:S01]  /*9d10*/  SHF.R.U32.HI R71, RZ, 0x10, R71 ;  /* 0x00000010ff477819 */ /* 0x000fe20000011647 */
[----:B------:R-:W-:Y:S01]  /*9d20*/  FFMA.FTZ R64, R49, R60, R64 ;  /* 0x0000003c31407223 */ /* 0x000fe20000010040 */
[----:B------:R-:W-:-:S02]  /*9d30*/  LOP3.LUT R54, R41, 0xffff0000, RZ, 0xc0, !PT ;  /* 0xffff000029367812 */ /* 0x000fc400078ec0ff */
[----:B------:R-:W-:Y:S01]  /*9d40*/  PRMT R61, R153, 0x5410, R62 ;  /* 0x00005410993d7816 */ /* 0x000fe2000000003e */
[----:B------:R-:W-:Y:S01]  /*9d50*/  FMUL.FTZ R62, R53, R60 ;  /* 0x0000003c353e7220 */ /* 0x000fe20000410000 */
[----:B------:R-:W-:Y:S02]  /*9d60*/  LOP3.LUT R59, R59, 0xffff0000, RZ, 0xc0, !PT ;  /* 0xffff00003b3b7812 */ /* 0x000fe400078ec0ff */
[----:B------:R-:W-:Y:S01]  /*9d70*/  PRMT R153, R153, 0x5432, R78 ;  /* 0x0000543299997816 */ /* 0x000fe2000000004e */
[----:B------:R-:W-:Y:S01]  /*9d80*/  FFMA.FTZ R62, R49, R58, -R62 ;  /* 0x0000003a313e7223 */ /* 0x000fe2000001083e */
[----:B------:R-:W-:Y:S01]  /*9d90*/  PRMT R57, R150, 0x5410, R57 ;  /* 0x0000541096397816 */ /* 0x000fe20000000039 */
[----:B------:R-:W-:Y:S01]  /*9da0*/  FMUL.FTZ R63, R54, R59 ;  /* 0x0000003b363f7220 */ /* 0x000fe20000410000 */
[----:B------:R-:W-:Y:S01]  /*9db0*/  LOP3.LUT R50, R37, 0xffff0000, RZ, 0xc0, !PT ;  /* 0xffff000025327812 */ /* 0x000fe200078ec0ff */
[----:B------:R-:W-:Y:S01]  /*9dc0*/  IMAD.U32 R58, R153, 0x10000, RZ ;  /* 0x00010000993a7824 */ /* 0x000fe200078e00ff */
[----:B------:R-:W-:-:S02]  /*9dd0*/  PRMT R150, R150, 0x5432, R71 ;  /* 0x0000543296967816 */ /* 0x000fc40000000047 */
[----:B------:R-:W-:Y:S02]  /*9de0*/  LOP3.LUT R53, R152, 0xffff0000, RZ, 0xc0, !PT ;  /* 0xffff000098357812 */ /* 0x000fe400078ec0ff */
[----:B------:R-:W-:Y:S01]  /*9df0*/  SHF.L.U32 R55, R43, 0x10, RZ ;  /* 0x000000102b377819 */ /* 0x000fe200000006ff */
[----:B------:R-:W-:Y:S01]  /*9e00*/  IMAD.U32 R49, R150, 0x10000, RZ ;  /* 0x0001000096317824 */ /* 0x000fe200078e00ff */
[----:B------:R-:W-:Y:S01]  /*9e10*/  LOP3.LUT R52, R40, 0xffff0000, RZ, 0xc0, !PT ;  /* 0xffff000028347812 */ /* 0x000fe200078ec0ff */
[-C--:B------:R-:W-:Y:S01]  /*9e20*/  FMUL.FTZ R65, R54, R53.reuse ;  /* 0x0000003536417220 */ /* 0x080fe20000410000 */
[----:B------:R-:W-:Y:S01]  /*9e30*/  FFMA.FTZ R63, R50, R53, -R63 ;  /* 0x00000035323f7223 */ /* 0x000fe2000001083f */
[----:B------:R-:W-:Y:S02]  /*9e40*/  IMAD.U32 R40, R39, 0x10000, RZ ;  /* 0x0001000027287824 */ /* 0x000fe400078e00ff */
[-C--:B------:R-:W-:Y:S01]  /*9e50*/  FMUL.FTZ R53, R55, R58.reuse ;  /* 0x0000003a37357220 */ /* 0x080fe20000410000 */
[----:B------:R-:W-:Y:S01]  /*9e60*/  LOP3.LUT R43, R43, 0xffff0000, RZ, 0xc0, !PT ;  /* 0xffff00002b2b7812 */ /* 0x000fe200078ec0ff */
[-C--:B------:R-:W-:Y:S01]  /*9e70*/  FMUL.FTZ R55, R55, R49.reuse ;  /* 0x0000003137377220 */ /* 0x080fe20000410000 */
[----:B------:R-:W-:Y:S01]  /*9e80*/  LOP3.LUT R54, R153, 0xffff0000, RZ, 0xc0, !PT ;  /* 0xffff000099367812 */ /* 0x000fe200078ec0ff */
[----:B------:R-:W-:Y:S01]  /*9e90*/  FFMA.FTZ R53, R40, R49, -R53 ;  /* 0x0000003128357223 */ /* 0x000fe20000010835 */
[----:B------:R-:W-:Y:S01]  /*9ea0*/  LOP3.LUT R150, R150, 0xffff0000, RZ, 0xc0, !PT ;  /* 0xffff000096967812 */ /* 0x000fe200078ec0ff */
[----:B------:R-:W-:Y:S01]  /*9eb0*/  IMAD.U32 R49, R154, 0x10000, RZ ;  /* 0x000100009a317824 */ /* 0x000fe200078e00ff */
[----:B------:R-:W-:Y:S01]  /*9ec0*/  LOP3.LUT R41, R39, 0xffff0000, RZ, 0xc0, !PT ;  /* 0xffff000027297812 */ /* 0x000fe200078ec0ff */
[----:B------:R-:W-:Y:S01]  /*9ed0*/  FFMA.FTZ R65, R50, R59, R65 ;  /* 0x0000003b32417223 */ /* 0x000fe20000010041 */
[----:B------:R-:W-:Y:S01]  /*9ee0*/  FFMA.FTZ R55, R40, R58, R55 ;  /* 0x0000003a28377223 */ /* 0x000fe20000010037 */
[C---:B------:R-:W-:Y:S01]  /*9ef0*/  FMUL.FTZ R50, R43.reuse, R54 ;  /* 0x000000362b327220 */ /* 0x040fe20000410000 */
[----:B------:R-:W-:Y:S01]  /*9f00*/  FMUL.FTZ R58, R43, R150 ;  /* 0x000000962b3a7220 */ /* 0x000fe20000410000 */
[----:B------:R-:W-:-:S02]  /*9f10*/  IMAD.U32 R40, R56, 0x10000, RZ ;  /* 0x0001000038287824 */ /* 0x000fc400078e00ff */
[-C--:B------:R-:W-:Y:S01]  /*9f20*/  FMUL.FTZ R43, R51, R49.reuse ;  /* 0x00000031332b7220 */ /* 0x080fe20000410000 */
[----:B------:R-:W-:Y:S01]  /*9f30*/  LOP3.LUT R154, R154, 0xffff0000, RZ, 0xc0, !PT ;  /* 0xffff00009a9a7812 */ /* 0x000fe200078ec0ff */
[C---:B------:R-:W-:Y:S01]  /*9f40*/  FFMA.FTZ R150, R41.reuse, R150, -R50 ;  /* 0x0000009629967223 */ /* 0x040fe20000010832 */
[----:B------:R-:W-:Y:S01]  /*9f50*/  FFMA.FTZ R58, R41, R54, R58 ;  /* 0x00000036293a7223 */ /* 0x000fe2000001003a */
[----:B------:R-:W-:Y:S02]  /*9f60*/  IMAD.U32 R39, R42, 0x10000, RZ ;  /* 0x000100002a277824 */ /* 0x000fe400078e00ff */
[-C--:B------:R-:W-:Y:S01]  /*9f70*/  FMUL.FTZ R50, R51, R40.reuse ;  /* 0x0000002833327220 */ /* 0x080fe20000410000 */
[----:B------:R-:W-:Y:S01]  /*9f80*/  FFMA.FTZ R43, R46, R40, -R43 ;  /* 0x000000282e2b7223 */ /* 0x000fe2000001082b */
[----:B------:R-:W-:Y:S01]  /*9f90*/  IMAD.U32 R41, R61, 0x10000, RZ ;  /* 0x000100003d297824 */ /* 0x000fe200078e00ff */
[----:B------:R-:W-:Y:S01]  /*9fa0*/  LOP3.LUT R37, R36, 0xffff0000, RZ, 0xc0, !PT ;  /* 0xffff000024257812 */ /* 0x000fe200078ec0ff */
[----:B------:R-:W-:Y:S01]  /*9fb0*/  IMAD.U32 R40, R57, 0x10000, RZ ;  /* 0x0001000039287824 */ /* 0x000fe200078e00ff */
[----:B------:R-:W-:Y:S01]  /*9fc0*/  LOP3.LUT R42, R42, 0xffff0000, RZ, 0xc0, !PT ;  /* 0xffff00002a2a7812 */ /* 0x000fe200078ec0ff */
[----:B------:R-:W-:Y:S01]  /*9fd0*/  FMUL.FTZ R54, R52, R154 ;  /* 0x0000009a34367220 */ /* 0x000fe20000410000 */
[----:B------:R-:W-:Y:S01]  /*9fe0*/  LOP3.LUT R56, R56, 0xffff0000, RZ, 0xc0, !PT ;  /* 0xffff000038387812 */ /* 0x000fe200078ec0ff */
[----:B------:R-:W-:Y:S01]  /*9ff0*/  IMAD.U32 R36, R38, 0x10000, RZ ;  /* 0x0001000026247824 */ /* 0x000fe200078e00ff */
[----:B------:R-:W-:Y:S01]  /*a000*/  LOP3.LUT R61, R61, 0xffff0000, RZ, 0xc0, !PT ;  /* 0xffff00003d3d7812 */ /* 0x000fe200078ec0ff */
[----:B------:R-:W-:Y:S01]  /*a010*/  FFMA.FTZ R50, R46, R49, R50 ;  /* 0x000000312e327223 */ /* 0x000fe20000010032 */
[----:B------:R-:W-:Y:S01]  /*a020*/  LOP3.LUT R57, R57, 0xffff0000, RZ, 0xc0, !PT ;  /* 0xffff000039397812 */ /* 0x000fe200078ec0ff */
[C---:B------:R-:W-:Y:S01]  /*a030*/  FMUL.FTZ R49, R39.reuse, R41 ;  /* 0x0000002927317220 */ /* 0x040fe20000410000 */
[----:B------:R-:W-:Y:S01]  /*a040*/  LOP3.LUT R38, R38, 0xffff0000, RZ, 0xc0, !PT ;  /* 0xffff000026267812 */ /* 0x000fe200078ec0ff */
[----:B------:R-:W-:Y:S01]  /*a050*/  FMUL.FTZ R46, R39, R40 ;  /* 0x00000028272e7220 */ /* 0x000fe20000410000 */
[CC--:B------:R-:W-:Y:S01]  /*a060*/  FFMA.FTZ R54, R37.reuse, R56.reuse, -R54 ;  /* 0x0000003825367223 */ /* 0x0c0fe20000010836 */
[----:B------:R-:W-:Y:S01]  /*a070*/  FMUL.FTZ R39, R42, R61 ;  /* 0x0000003d2a277220 */ /* 0x000fe20000410000 */
[----:B------:R-:W-:Y:S01]  /*a080*/  FMUL.FTZ R52, R52, R56 ;  /* 0x0000003834347220 */ /* 0x000fe20000410000 */
[----:B------:R-:W-:Y:S01]  /*a090*/  FMUL.FTZ R42, R42, R57 ;  /* 0x000000392a2a7220 */ /* 0x000fe20000410000 */
[C---:B------:R-:W-:Y:S01]  /*a0a0*/  FFMA.FTZ R49, R36.reuse, R40, -R49 ;  /* 0x0000002824317223 */ /* 0x040fe20000010831 */
[----:B------:R-:W-:Y:S01]  /*a0b0*/  FFMA.FTZ R46, R36, R41, R46 ;  /* 0x00000029242e7223 */ /* 0x000fe2000001002e */
[----:B------:R-:W-:Y:S01]  /*a0c0*/  FFMA.FTZ R36, R38, R57, -R39 ;  /* 0x0000003926247223 */ /* 0x000fe20000010827 */
[----:B------:R-:W-:Y:S01]  /*a0d0*/  FFMA.FTZ R37, R37, R154, R52 ;  /* 0x0000009a25257223 */ /* 0x000fe20000010034 */
[----:B------:R-:W-:Y:S01]  /*a0e0*/  F2FP.BF16.F32.PACK_AB R43, R54, R43 ;  /* 0x0000002b362b723e */ /* 0x000fe200000010ff */
        /* <DEDUP_REMOVED lines=9> */
[----:B------:R-:W-:Y:S02]  /*a180*/  F2FP.BF16.F32.PACK_AB R41, R65, R64 ;  /* 0x000000404129723e */ /* 0x000fe400000010ff */
[----:B------:R-:W-:-:S07]  /*a190*/  F2FP.BF16.F32.PACK_AB R42, R61, R46 ;  /* 0x0000002e3d2a723e */ /* 0x000fce00000010ff */
.L_x_549:
[----:B------:R-:W-:Y:S05]  /*a1a0*/  BSYNC B1 ;  /* 0x0000000000017941 */ /* 0x000fea0003800000 */
.L_x_548:
[----:B------:R-:W-:Y:S01]  /*a1b0*/  ISETP.GE.AND P3, PT, R47, R144, PT ;  /* 0x000000902f00720c */ /* 0x000fe20003f66270 */
[----:B------:R-:W-:Y:S02]  /*a1c0*/  ULDC.64 UR4, c[0x0][0x208] ;  /* 0x0000820000047ab9 */ /* 0x000fe40000000a00 */
[----:B--2---:R2:W-:Y:S10]  /*a1d0*/  STG.E.128 desc[UR4][R44.64], R36 ;  /* 0x000000242c007986 */ /* 0x0045f4000c101d04 */
[----:B------:R-:W-:Y:S05]  /*a1e0*/  @P3 BRA `(.L_x_504) ;  /* 0x0000000400183947 */ /* 0x000fea0003800000 */
[--C-:B------:R-:W-:Y:S01]  /*a1f0*/  IADD3 R124, P3, P4, R94, R124, R47.reuse ;  /* 0x0000007c5e7c7210 */ /* 0x100fe20007c7e02f */
[----:B------:R-:W-:Y:S01]  /*a200*/  ULDC.64 UR4, c[0x0][0x208] ;  /* 0x0000820000047ab9 */ /* 0x000fe20000000a00 */
[----:B------:R-:W-:-:S04]  /*a210*/  SHF.R.S32.HI R47, RZ, 0x1f, R47 ;  /* 0x0000001fff2f7819 */ /* 0x000fc8000001142f */
[----:B------:R-:W-:Y:S02]  /*a220*/  IADD3.X R48, R93, R48, R47, P3, P4 ;  /* 0x000000305d307210 */ /* 0x000fe40001fe842f */
[----:B------:R-:W-:-:S04]  /*a230*/  LEA R116, P3, R124, R116, 0x1 ;  /* 0x000000747c747211 */ /* 0x000fc800078608ff */
[----:B------:R-:W-:-:S05]  /*a240*/  LEA.HI.X R117, R124, R117, R48, 0x1, P3 ;  /* 0x000000757c757211 */ /* 0x000fca00018f0c30 */
[----:B---3--:R3:W-:Y:S01]  /*a250*/  STG.E.128 desc[UR4][R116.64], R40 ;  /* 0x0000002874007986 */ /* 0x0087e2000c101d04 */
[----:B------:R-:W-:Y:S05]  /*a260*/  BRA `(.L_x_504) ;  /* 0x0000000000f87947 */ /* 0x000fea0003800000 */
.L_x_461:
[----:B------:R-:W-:-:S04]  /*a270*/  ULOP3.LUT UR4, UR60, 0x1, URZ, 0xfc, !UPT ;  /* 0x000000013c047892 */ /* 0x000fc8000f8efc3f */
[----:B------:R-:W-:-:S06]  /*a280*/  UISETP.NE.AND UP0, UPT, UR4, 0x3, UPT ;  /* 0x000000030400788c */ /* 0x000fcc000bf05270 */
[----:B------:R-:W-:-:S13]  /*a290*/  PLOP3.LUT P2, PT, PT, PT, UP0, 0x80, 0x0 ;  /* 0x000000000000781c */ /* 0x000fda0003f4f008 */
[----:B------:R-:W-:Y:S05]  /*a2a0*/  @!P2 BRA `(.L_x_550) ;  /* 0x000000000004a947 */ /* 0x000fea0003800000 */
[----:B------:R-:W-:Y:S01]  /*a2b0*/  BPT.TRAP 0x1 ;  /* 0x000000040000795c */ /* 0x000fe20000300000 */
.L_x_550:
[----:B------:R-:W-:Y:S01]  /*a2c0*/  IMAD R0, R17, 0x8, R16 ;  /* 0x0000000811007824 */ /* 0x000fe200078e0210 */
[----:B------:R-:W-:Y:S01]  /*a2d0*/  SHF.L.U32 R114, R219, 0x1f, RZ ;  /* 0x0000001fdb727819 */ /* 0x000fe200000006ff */
[----:B------:R-:W-:Y:S01]  /*a2e0*/  IMAD R3, R24, -0x50, R2 ;  /* 0xffffffb018037824 */ /* 0x000fe200078e0202 */
[----:B------:R-:W-:Y:S02]  /*a2f0*/  BSSY B1, `(.L_x_551) ;  /* 0x0000005000017945 */ /* 0x000fe40003800000 */
[----:B------:R-:W1:Y:S02]  /*a300*/  SYNCS.PHASECHK.TRANS64.TRYWAIT P3, [R0+URZ+0x38890], R114 ;  /* 0x03889072000075a7 */ /* 0x000e64000806017f */
[----:B------:R-:W-:-:S04]  /*a310*/  VIMNMX R3, R3, 0x50, PT ;  /* 0x0000005003037848 */ /* 0x000fc80003fe0100 */
[----:B------:R-:W-:Y:S01]  /*a320*/  ISETP.GE.AND P4, PT, R18, R3, PT ;  /* 0x000000031200720c */ /* 0x000fe20003f86270 */
[----:B-1----:R-:W-:-:S12]  /*a330*/  @!P3 BRA `(.L_x_552) ;  /* 0x000001c000bcb947 */ /* 0x002fd80003800000 */
.L_x_792:
[----:B------:R-:W-:Y:S05]  /*a340*/  BSYNC B1 ;  /* 0x0000000000017941 */ /* 0x000fea0003800000 */
.L_x_551:
[----:B------:R-:W-:Y:S04]  /*a350*/  BSSY B1, `(.L_x_553) ;  /* 0x000000f000017945 */ /* 0x000fe80003800000 */
[----:B------:R-:W-:Y:S05]  /*a360*/  @P4 BRA `(.L_x_554) ;  /* 0x0000000000344947 */ /* 0x000fea0003800000 */
[----:B------:R-:W-:Y:S01]  /*a370*/  ISETP.NE.AND P5, PT, R26, RZ, PT ;  /* 0x000000ff1a00720c */ /* 0x000fe20003fa5270 */
[----:B------:R-:W-:Y:S01]  /*a380*/  ULDC.64 UR4, c[0x0][0x208] ;  /* 0x0000820000047ab9 */ /* 0x000fe20000000a00 */
[----:B------:R-:W-:Y:S02]  /*a390*/  ISETP.NE.AND P4, PT, R10, RZ, PT ;  /* 0x000000ff0a00720c */ /* 0x000fe40003f85270 */
[----:B------:R-:W-:-:S09]  /*a3a0*/  ISETP.NE.AND P3, PT, R9, RZ, PT ;  /* 0x000000ff0900720c */ /* 0x000fd20003f65270 */
[----:B0-----:R-:W0:Y:S04]  /*a3b0*/  @P5 LDS.128 R36, [R4+0x24400] ;  /* 0x0244000004245984 */ /* 0x001e280000000c00 */
[----:B------:R-:W2:Y:S04]  /*a3c0*/  @P3 LDS.128 R40, [R4+0x29400] ;  /* 0x0294000004283984 */ /* 0x000ea80000000c00 */
[----:B0-----:R-:W-:Y:S01]  /*a3d0*/  @P5 STG.E.128 desc[UR4][R56.64], R36 ;  /* 0x0000002438005986 */ /* 0x001fe2000c101d04 */
[----:B------:R-:W-:-:S03]  /*a3e0*/  ISETP.NE.AND P5, PT, R8, RZ, PT ;  /* 0x000000ff0800720c */ /* 0x000fc60003fa5270 */
[----:B------:R-:W0:Y:S04]  /*a3f0*/  @P4 LDS.128 R36, [R4+0x26c00] ;  /* 0x026c000004244984 */ /* 0x000e280000000c00 */
[----:B--2---:R-:W-:Y:S06]  /*a400*/  @P3 STG.E.128 desc[UR4][R56.64+0x100], R40 ;  /* 0x0001002838003986 */ /* 0x004fec000c101d04 */
[----:B------:R-:W2:Y:S04]  /*a410*/  @P5 LDS.128 R44, [R4+0x2bc00] ;  /* 0x02bc0000042c5984 */ /* 0x000ea80000000c00 */
[----:B0-----:R3:W-:Y:S04]  /*a420*/  @P4 STG.E.128 desc[UR4][R56.64+0x80], R36 ;  /* 0x0000802438004986 */ /* 0x0017e8000c101d04 */
[----:B--2---:R3:W-:Y:S02]  /*a430*/  @P5 STG.E.128 desc[UR4][R56.64+0x180], R44 ;  /* 0x0001802c38005986 */ /* 0x0047e4000c101d04 */
.L_x_554:
[----:B------:R-:W-:Y:S05]  /*a440*/  BSYNC B1 ;  /* 0x0000000000017941 */ /* 0x000fea0003800000 */
.L_x_553:
[----:B------:R-:W-:Y:S01]  /*a450*/  ISETP.GE.AND P3, PT, R217, R3, PT ;  /* 0x00000003d900720c */ /* 0x000fe20003f66270 */
[----:B------:R-:W-:-:S12]  /*a460*/  BSSY B1, `(.L_x_555) ;  /* 0x000000f000017945 */ /* 0x000fd80003800000 */
[----:B------:R-:W-:Y:S05]  /*a470*/  @P3 BRA `(.L_x_556) ;  /* 0x0000000000343947 */ /* 0x000fea0003800000 */
[----:B------:R-:W-:Y:S01]  /*a480*/  ISETP.NE.AND P5, PT, R26, RZ, PT ;  /* 0x000000ff1a00720c */ /* 0x000fe20003fa5270 */
[----:B------:R-:W-:Y:S01]  /*a490*/  ULDC.64 UR4, c[0x0][0x208] ;  /* 0x0000820000047ab9 */ /* 0x000fe20000000a00 */
[----:B------:R-:W-:Y:S02]  /*a4a0*/  ISETP.NE.AND P4, PT, R10, RZ, PT ;  /* 0x000000ff0a00720c */ /* 0x000fe40003f85270 */
[----:B------:R-:W-:-:S09]  /*a4b0*/  ISETP.NE.AND P3, PT, R9, RZ, PT ;  /* 0x000000ff0900720c */ /* 0x000fd20003f65270 */
[----:B0--3--:R-:W0:Y:S04]  /*a4c0*/  @P5 LDS.128 R36, [R4+0x25400] ;  /* 0x0254000004245984 */ /* 0x009e280000000c00 */
        /* <DEDUP_REMOVED lines=8> */
.L_x_556:
[----:B------:R-:W-:Y:S05]  /*a550*/  BSYNC B1 ;  /* 0x0000000000017941 */ /* 0x000fea0003800000 */
.L_x_555:
[----:B------:R-:W-:-:S13]  /*a560*/  ISETP.GE.AND P3, PT, R218, R3, PT ;  /* 0x00000003da00720c */ /* 0x000fda0003f66270 */
[----:B------:R-:W-:Y:S05]  /*a570*/  @P3 BRA `(.L_x_504) ;  /* 0x0000000000343947 */ /* 0x000fea0003800000 */
[----:B------:R-:W-:Y:S01]  /*a580*/  ISETP.NE.AND P5, PT, R26, RZ, PT ;  /* 0x000000ff1a00720c */ /* 0x000fe20003fa5270 */
[----:B------:R-:W-:Y:S01]  /*a590*/  ULDC.64 UR4, c[0x0][0x208] ;  /* 0x0000820000047ab9 */ /* 0x000fe20000000a00 */
[----:B------:R-:W-:Y:S02]  /*a5a0*/  ISETP.NE.AND P4, PT, R10, RZ, PT ;  /* 0x000000ff0a00720c */ /* 0x000fe40003f85270 */
[----:B------:R-:W-:-:S09]  /*a5b0*/  ISETP.NE.AND P3, PT, R9, RZ, PT ;  /* 0x000000ff0900720c */ /* 0x000fd20003f65270 */
[----:B0--34-:R-:W0:Y:S04]  /*a5c0*/  @P5 LDS.128 R36, [R4+0x26400] ;  /* 0x0264000004245984 */ /* 0x019e280000000c00 */
        /* <DEDUP_REMOVED lines=8> */
.L_x_504:
[----:B------:R-:W-:Y:S05]  /*a650*/  BSYNC B0 ;  /* 0x0000000000007941 */ /* 0x000fea0003800000 */
.L_x_460:
[----:B01234-:R-:W0:Y:S01]  /*a660*/  S2R R36, SR_TID.X ;  /* 0x0000000000247919 */ /* 0x01fe220000002100 */
[----:B------:R-:W-:Y:S01]  /*a670*/  @!PT LDS RZ, [RZ] ;  /* 0x00000000fffff984 */ /* 0x000fe20000000800 */
[----:B------:R-:W-:Y:S01]  /*a680*/  @!PT LDS RZ, [RZ] ;  /* 0x00000000fffff984 */ /* 0x000fe20000000800 */
[----:B------:R-:W-:Y:S01]  /*a690*/  @!PT LDS RZ, [RZ] ;  /* 0x00000000fffff984 */ /* 0x000fe20000000800 */
[----:B------:R-:W-:Y:S01]  /*a6a0*/  @!PT LDS RZ, [RZ] ;  /* 0x00000000fffff984 */ /* 0x000fe20000000800 */
[----:B------:R1:W-:Y:S06]  /*a6b0*/  MEMBAR.ALL.CTA ;  /* 0x0000000000007992 */ /* 0x0003ec0000008000 */
[----:B-1----:R-:W1:Y:S01]  /*a6c0*/  FENCE.VIEW.ASYNC.S ;  /* 0x00000000000073c6 */ /* 0x002e620000000000 */
[----:B------:R-:W-:Y:S05]  /*a6d0*/  WARPSYNC.ALL ;  /* 0x0000000000007948 */ /* 0x000fea0003800000 */
[----:B------:R-:W-:Y:S01]  /*a6e0*/  BSSY B0, `(.L_x_557) ;  /* 0x0000009000007945 */ /* 0x000fe20003800000 */
[----:B0-----:R-:W-:Y:S01]  /*a6f0*/  LOP3.LUT R36, R36, 0x7f, RZ, 0xc0, !PT ;  /* 0x0000007f24247812 */ /* 0x001fe200078ec0ff */
[----:B-1----:R0:W-:Y:S03]  /*a700*/  BAR.SYNC.DEFER_BLOCKING R147, 0x80 ;  /* 0x000200930000751d */ /* 0x0021e60000010000 */
[----:B------:R-:W-:-:S13]  /*a710*/  ISETP.NE.AND P3, PT, R36, RZ, PT ;  /* 0x000000ff2400720c */ /* 0x000fda0003f65270 */
[----:B------:R-:W-:-:S05]  /*a720*/  @!P3 VIADD R36, R0, 0x388a0 ;  /* 0x000388a00024b836 */ /* 0x000fca0000000000 */
[----:B------:R-:W-:-:S04]  /*a730*/  @!P3 PRMT R36, RZ, 0x654, R36 ;  /* 0x00000654ff24b816 */ /* 0x000fc80000000024 */
[----:B------:R0:W-:Y:S01]  /*a740*/  @!P3 SYNCS.ARRIVE.TRANS64.RED.A1T0 RZ, [R36+URZ], RZ ;  /* 0x000000ff24ffb9a7 */ /* 0x0001e2000810043f */
[----:B------:R-:W-:Y:S05]  /*a750*/  @!P2 BRA `(.L_x_558) ;  /* 0x000000000004a947 */ /* 0x000fea0003800000 */
[----:B------:R-:W-:Y:S01]  /*a760*/  BPT.TRAP 0x1 ;  /* 0x000000040000795c */ /* 0x000fe20000300000 */
.L_x_558:
[----:B------:R-:W-:Y:S05]  /*a770*/  BSYNC B0 ;  /* 0x0000000000007941 */ /* 0x000fea0003800000 */
.L_x_557:
[----:B------:R-:W1:Y:S01]  /*a780*/  SYNCS.PHASECHK.TRANS64.TRYWAIT P2, [R0+URZ+0x388b0], R114 ;  /* 0x0388b072000075a7 */ /* 0x000e62000804017f */
[----:B------:R-:W-:Y:S01]  /*a790*/  ULDC UR61, c[0x0][0x2e4] ;  /* 0x0000b900003d7ab9 */ /* 0x000fe20000000800 */
[----:B------:R-:W-:Y:S01]  /*a7a0*/  ULDC.64 UR56, c[0x0][0x318] ;  /* 0x0000c60000387ab9 */ /* 0x000fe20000000a00 */
[----:B------:R-:W-:Y:S01]  /*a7b0*/  ULDC.64 UR58, c[0x0][0x308] ;  /* 0x0000c200003a7ab9 */ /* 0x000fe20000000a00 */
[----:B------:R-:W-:Y:S01]  /*a7c0*/  BSSY B0, `(.L_x_559) ;  /* 0x0000004000007945 */ /* 0x000fe20003800000 */
[----:B------:R-:W-:Y:S01]  /*a7d0*/  ISETP.GE.AND P4, PT, R18, R3, PT ;  /* 0x000000031200720c */ /* 0x000fe20003f86270 */
[----:B------:R-:W-:Y:S02]  /*a7e0*/  IMAD.WIDE R48, R24, 0x50, R112 ;  /* 0x0000005018307825 */ /* 0x000fe400078e0270 */
[----:B-1----:R-:W-:Y:S10]  /*a7f0*/  @!P2 BRA `(.L_x_560) ;  /* 0x000001bc00a0a947 */ /* 0x002ff40003800000 */
.L_x_793:
[----:B------:R-:W-:Y:S05]  /*a800*/  BSYNC B0 ;  /* 0x0000000000007941 */ /* 0x000fea0003800000 */
.L_x_559:
[----:B------:R-:W-:Y:S04]  /*a810*/  BSSY B0, `(.L_x_561) ;  /* 0x0000017000007945 */ /* 0x000fe80003800000 */
[----:B------:R-:W-:Y:S05]  /*a820*/  @P4 BRA `(.L_x_562) ;  /* 0x0000000000544947 */ /* 0x000fea0003800000 */
[----:B------:R-:W-:Y:S01]  /*a830*/  ISETP.GE.AND P5, PT, R212, UR61, PT ;  /* 0x0000003dd4007c0c */ /* 0x000fe2000bfa6270 */
[----:B------:R-:W-:Y:S01]  /*a840*/  IMAD R43, R49, UR56, RZ ;  /* 0x00000038312b7c24 */ /* 0x000fe2000f8e02ff */
[----:B------:R-:W-:Y:S01]  /*a850*/  MOV R40, R96 ;  /* 0x0000006000287202 */ /* 0x000fe20000000f00 */
[----:B------:R-:W-:Y:S01]  /*a860*/  IMAD.MOV.U32 R41, RZ, RZ, R5 ;  /* 0x000000ffff297224 */ /* 0x000fe200078e0005 */
[----:B------:R-:W-:Y:S01]  /*a870*/  ULDC.64 UR4, c[0x0][0x208] ;  /* 0x0000820000047ab9 */ /* 0x000fe20000000a00 */
[C---:B------:R-:W-:Y:S01]  /*a880*/  IMAD R43, R48.reuse, UR57, R43 ;  /* 0x00000039302b7c24 */ /* 0x040fe2000f8e022b */
[----:B------:R-:W-:Y:S01]  /*a890*/  ISETP.GE.AND P4, PT, R213, UR61, PT ;  /* 0x0000003dd5007c0c */ /* 0x000fe2000bf86270 */
[----:B------:R-:W-:-:S04]  /*a8a0*/  IMAD.WIDE.U32 R40, R48, UR56, R40 ;  /* 0x0000003830287c25 */ /* 0x000fc8000f8e0028 */
[----:B------:R-:W-:Y:S01]  /*a8b0*/  IMAD.IADD R41, R41, 0x1, R43 ;  /* 0x0000000129297824 */ /* 0x000fe200078e022b */
[C---:B------:R-:W-:Y:S01]  /*a8c0*/  LEA R50, P2, R40.reuse, UR58, 0x1 ;  /* 0x0000003a28327c11 */ /* 0x040fe2000f8408ff */
[----:B0-----:R-:W0:Y:S03]  /*a8d0*/  @!P5 LDS.128 R36, [R4+0x400] ;  /* 0x000400000424d984 */ /* 0x001e260000000c00 */
[----:B------:R-:W-:Y:S02]  /*a8e0*/  LEA.HI.X R51, R40, UR59, R41, 0x1, P2 ;  /* 0x0000003b28337c11 */ /* 0x000fe400090f0c29 */
[----:B------:R-:W-:-:S13]  /*a8f0*/  ISETP.GE.AND P2, PT, R224, UR61, PT ;  /* 0x0000003de0007c0c */ /* 0x000fda000bf46270 */
[----:B------:R-:W2:Y:S04]  /*a900*/  @!P2 LDS.128 R40, [R4+0x5400] ;  /* 0x005400000428a984 */ /* 0x000ea80000000c00 */
[----:B0-----:R-:W-:Y:S01]  /*a910*/  @!P5 STG.E.128 desc[UR4][R50.64], R36 ;  /* 0x000000243200d986 */ /* 0x001fe2000c101d04 */
[----:B------:R-:W-:-:S03]  /*a920*/  ISETP.GE.AND P5, PT, R223, UR61, PT ;  /* 0x0000003ddf007c0c */ /* 0x000fc6000bfa6270 */
[----:B------:R-:W0:Y:S10]  /*a930*/  @!P4 LDS.128 R36, [R4+0x2c00] ;  /* 0x002c00000424c984 */ /* 0x000e340000000c00 */
[----:B------:R-:W3:Y:S04]  /*a940*/  @!P5 LDS.128 R44, [R4+0x7c00] ;  /* 0x007c0000042cd984 */ /* 0x000ee80000000c00 */
[----:B--2---:R2:W-:Y:S04]  /*a950*/  @!P2 STG.E.128 desc[UR4][R50.64+0x100], R40 ;  /* 0x000100283200a986 */ /* 0x0045e8000c101d04 */
[----:B0-----:R2:W-:Y:S04]  /*a960*/  @!P4 STG.E.128 desc[UR4][R50.64+0x80], R36 ;  /* 0x000080243200c986 */ /* 0x0015e8000c101d04 */
[----:B---3--:R2:W-:Y:S02]  /*a970*/  @!P5 STG.E.128 desc[UR4][R50.64+0x180], R44 ;  /* 0x0001802c3200d986 */ /* 0x0085e4000c101d04 */
.L_x_562:
[----:B------:R-:W-:Y:S05]  /*a980*/  BSYNC B0 ;  /* 0x0000000000007941 */ /* 0x000fea0003800000 */
.L_x_561:
[----:B------:R-:W-:Y:S01]  /*a990*/  ISETP.GE.AND P2, PT, R217, R3, PT ;  /* 0x00000003d900720c */ /* 0x000fe20003f46270 */
[----:B------:R-:W-:-:S12]  /*a9a0*/  BSSY B0, `(.L_x_563) ;  /* 0x0000019000007945 */ /* 0x000fd80003800000 */
[----:B------:R-:W-:Y:S05]  /*a9b0*/  @P2 BRA `(.L_x_564) ;  /* 0x00000000005c2947 */ /* 0x000fea0003800000 */
[----:B------:R-:W-:Y:S01]  /*a9c0*/  ISETP.GE.AND P2, PT, R212, UR61, PT ;  /* 0x0000003dd4007c0c */ /* 0x000fe2000bf46270 */
[----:B--2---:R-:W-:Y:S01]  /*a9d0*/  IMAD.MOV.U32 R41, RZ, RZ, R5 ;  /* 0x000000ffff297224 */ /* 0x004fe200078e0005 */
[----:B------:R-:W-:Y:S01]  /*a9e0*/  IADD3 R43, P4, R48, 0x20, RZ ;  /* 0x00000020302b7810 */ /* 0x000fe20007f9e0ff */
[----:B------:R-:W-:Y:S01]  /*a9f0*/  ULDC.64 UR4, c[0x0][0x208] ;  /* 0x0000820000047ab9 */ /* 0x000fe20000000a00 */
[----:B------:R-:W-:-:S03]  /*aa00*/  ISETP.GE.AND P5, PT, R213, UR61, PT ;  /* 0x0000003dd5007c0c */ /* 0x000fc6000bfa6270 */
[----:B------:R-:W-:-:S04]  /*aa10*/  IMAD.X R40, RZ, RZ, R49, P4 ;  /* 0x000000ffff287224 */ /* 0x000fc800020e0631 */
[----:B------:R-:W-:Y:S02]  /*aa20*/  IMAD R42, R40, UR56, RZ ;  /* 0x00000038282a7c24 */ /* 0x000fe4000f8e02ff */
[----:B0-----:R-:W0:Y:S01]  /*aa30*/  @!P2 LDS.128 R36, [R4+0x1400] ;  /* 0x001400000424a984 */ /* 0x001e220000000c00 */
[----:B------:R-:W-:-:S04]  /*aa40*/  IMAD.MOV.U32 R40, RZ, RZ, R96 ;  /* 0x000000ffff287224 */ /* 0x000fc800078e0060 */
[----:B------:R-:W-:-:S04]  /*aa50*/  IMAD.WIDE.U32 R40, R43, UR56, R40 ;  /* 0x000000382b287c25 */ /* 0x000fc8000f8e0028 */
[----:B------:R-:W-:Y:S01]  /*aa60*/  IMAD R43, R43, UR57, R42 ;  /* 0x000000392b2b7c24 */ /* 0x000fe2000f8e022a */
[----:B------:R-:W-:-:S03]  /*aa70*/  LEA R50, P4, R40, UR58, 0x1 ;  /* 0x0000003a28327c11 */ /* 0x000fc6000f8808ff */
[----:B------:R-:W-:-:S05]  /*aa80*/  IMAD.IADD R41, R41, 0x1, R43 ;  /* 0x0000000129297824 */ /* 0x000fca00078e022b */
        /* <DEDUP_REMOVED lines=10> */
.L_x_564:
[----:B------:R-:W-:Y:S05]  /*ab30*/  BSYNC B0 ;  /* 0x0000000000007941 */ /* 0x000fea0003800000 */
.L_x_563:
[----:B------:R-:W-:Y:S01]  /*ab40*/  ISETP.GE.AND P2, PT, R218, R3, PT ;  /* 0x00000003da00720c */ /* 0x000fe20003f46270 */
[----:B------:R-:W-:-:S12]  /*ab50*/  BSSY B0, `(.L_x_565) ;  /* 0x0000019000007945 */ /* 0x000fd80003800000 */
[----:B------:R-:W-:Y:S05]  /*ab60*/  @P2 BRA `(.L_x_566) ;  /* 0x00000000005c2947 */ /* 0x000fea0003800000 */
[----:B------:R-:W-:Y:S01]  /*ab70*/  ISETP.GE.AND P2, PT, R212, UR61, PT ;  /* 0x0000003dd4007c0c */ /* 0x000fe2000bf46270 */
[----:B--2-4-:R-:W-:Y:S01]  /*ab80*/  IMAD.MOV.U32 R40, RZ, RZ, R96 ;  /* 0x000000ffff287224 */ /* 0x014fe200078e0060 */
[----:B------:R-:W-:Y:S01]  /*ab90*/  IADD3 R3, P4, R48, 0x40, RZ ;  /* 0x0000004030037810 */ /* 0x000fe20007f9e0ff */
[----:B------:R-:W-:Y:S01]  /*aba0*/  IMAD.MOV.U32 R41, RZ, RZ, R5 ;  /* 0x000000ffff297224 */ /* 0x000fe200078e0005 */
[----:B------:R-:W-:Y:S01]  /*abb0*/  ULDC.64 UR4, c[0x0][0x208] ;  /* 0x0000820000047ab9 */ /* 0x000fe20000000a00 */
[----:B------:R-:W-:Y:S02]  /*abc0*/  ISETP.GE.AND P5, PT, R213, UR61, PT ;  /* 0x0000003dd5007c0c */ /* 0x000fe4000bfa6270 */
[----:B------:R-:W-:Y:S02]  /*abd0*/  IMAD.X R48, RZ, RZ, R49, P4 ;  /* 0x000000ffff307224 */ /* 0x000fe400020e0631 */
[----:B------:R-:W-:-:S04]  /*abe0*/  IMAD.WIDE.U32 R40, R3, UR56, R40 ;  /* 0x0000003803287c25 */ /* 0x000fc8000f8e0028 */
[----:B0-----:R-:W0:Y:S01]  /*abf0*/  @!P2 LDS.128 R36, [R4+0x2400] ;  /* 0x002400000424a984 */ /* 0x001e220000000c00 */
[----:B------:R-:W-:-:S04]  /*ac00*/  IMAD R48, R48, UR56, RZ ;  /* 0x0000003830307c24 */ /* 0x000fc8000f8e02ff */
[----:B------:R-:W-:Y:S01]  /*ac10*/  IMAD R3, R3, UR57, R48 ;  /* 0x0000003903037c24 */ /* 0x000fe2000f8e0230 */
[----:B------:R-:W-:-:S03]  /*ac20*/  LEA R48, P4, R40, UR58, 0x1 ;  /* 0x0000003a28307c11 */ /* 0x000fc6000f8808ff */
[----:B------:R-:W-:-:S05]  /*ac30*/  IMAD.IADD R3, R41, 0x1, R3 ;  /* 0x0000000129037824 */ /* 0x000fca00078e0203 */
[----:B------:R-:W-:Y:S02]  /*ac40*/  LEA.HI.X R49, R40, UR59, R3, 0x1, P4 ;  /* 0x0000003b28317c11 */ /* 0x000fe4000a0f0c03 */
[----:B------:R-:W-:Y:S01]  /*ac50*/  ISETP.GE.AND P4, PT, R224, UR61, PT ;  /* 0x0000003de0007c0c */ /* 0x000fe2000bf86270 */
[----:B------:R-:W2:Y:S04]  /*ac60*/  @!P5 LDS.128 R40, [R4+0x4c00] ;  /* 0x004c00000428d984 */ /* 0x000ea80000000c00 */
[----:B0-----:R-:W-:Y:S01]  /*ac70*/  @!P2 STG.E.128 desc[UR4][R48.64], R36 ;  /* 0x000000243000a986 */ /* 0x001fe2000c101d04 */
[----:B------:R-:W-:-:S07]  /*ac80*/  ISETP.GE.AND P2, PT, R223, UR61, PT ;  /* 0x0000003ddf007c0c */ /* 0x000fce000bf46270 */
[----:B------:R-:W0:Y:S06]  /*ac90*/  @!P4 LDS.128 R36, [R4+0x7400] ;  /* 0x007400000424c984 */ /* 0x000e2c0000000c00 */
[----:B------:R-:W3:Y:S04]  /*aca0*/  @!P2 LDS.128 R44, [R4+0x9c00] ;  /* 0x009c0000042ca984 */ /* 0x000ee80000000c00 */
[----:B--2---:R2:W-:Y:S04]  /*acb0*/  @!P5 STG.E.128 desc[UR4][R48.64+0x80], R40 ;  /* 0x000080283000d986 */ /* 0x0045e8000c101d04 */
[----:B0-----:R2:W-:Y:S04]  /*acc0*/  @!P4 STG.E.128 desc[UR4][R48.64+0x100], R36 ;  /* 0x000100243000c986 */ /* 0x0015e8000c101d04 */
[----:B---3--:R2:W-:Y:S02]  /*acd0*/  @!P2 STG.E.128 desc[UR4][R48.64+0x180], R44 ;  /* 0x0001802c3000a986 */ /* 0x0085e4000c101d04 */
.L_x_566:
[----:B------:R-:W-:Y:S05]  /*ace0*/  BSYNC B0 ;  /* 0x0000000000007941 */ /* 0x000fea0003800000 */
.L_x_565:
[----:B------:R-:W3:Y:S01]  /*acf0*/  LDL R3, [R1+0x18] ;  /* 0x0000180001037983 */ /* 0x000ee20000100800 */
[----:B-1----:R-:W-:Y:S01]  /*ad00*/  @!P3 VIADD R0, R0, 0x388c0 ;  /* 0x000388c00000b836 */ /* 0x002fe20000000000 */
[----:B------:R-:W-:Y:S01]  /*ad10*/  PLOP3.LUT P2, PT, PT, PT, PT, 0x8, 0x0 ;  /* 0x000000000000781c */ /* 0x000fe20003f4e170 */
[----:B------:R-:W-:Y:S01]  /*ad20*/  VIADD R17, R17, 0x1 ;  /* 0x0000000111117836 */ /* 0x000fe20000000000 */
[----:B------:R-:W-:Y:S01]  /*ad30*/  @!PT LDS RZ, [RZ] ;  /* 0x00000000fffff984 */ /* 0x000fe20000000800 */
[----:B------:R-:W-:Y:S01]  /*ad40*/  @!PT LDS RZ, [RZ] ;  /* 0x00000000fffff984 */ /* 0x000fe20000000800 */
[----:B------:R-:W-:Y:S01]  /*ad50*/  @!PT LDS RZ, [RZ] ;  /* 0x00000000fffff984 */ /* 0x000fe20000000800 */
[----:B------:R-:W-:Y:S01]  /*ad60*/  @!PT LDS RZ, [RZ] ;  /* 0x00000000fffff984 */ /* 0x000fe20000000800 */
[----:B------:R1:W-:Y:S06]  /*ad70*/  MEMBAR.ALL.CTA ;  /* 0x0000000000007992 */ /* 0x0003ec0000008000 */
[----:B-1----:R-:W1:Y:S01]  /*ad80*/  FENCE.VIEW.ASYNC.S ;  /* 0x00000000000073c6 */ /* 0x002e620000000000 */
[----:B------:R-:W-:Y:S01]  /*ad90*/  @!P3 PRMT R0, RZ, 0x654, R0 ;  /* 0x00000654ff00b816 */ /* 0x000fe20000000000 */
[----:B-1----:R1:W-:Y:S06]  /*ada0*/  BAR.SYNC.DEFER_BLOCKING R147, 0x80 ;  /* 0x000200930000751d */ /* 0x0023ec0000010000 */
[----:B------:R5:W-:Y:S01]  /*adb0*/  @!P3 SYNCS.ARRIVE.TRANS64.RED.A1T0 RZ, [R0+URZ], RZ ;  /* 0x000000ff00ffb9a7 */ /* 0x000be2000810043f */
[----:B------:R-:W-:-:S04]  /*adc0*/  ISETP.NE.AND P3, PT, R17, 0x2, PT ;  /* 0x000000021100780c */ /* 0x000fc80003f65270 */
[----:B------:R-:W-:Y:S02]  /*add0*/  SEL R17, R17, RZ, P3 ;  /* 0x000000ff11117207 */ /* 0x000fe40001800000 */
[----:B-----5:R-:W-:-:S04]  /*ade0*/  SEL R0, RZ, 0x1, P3 ;  /* 0x00000001ff007807 */ /* 0x020fc80001800000 */
[----:B------:R-:W-:Y:S02]  /*adf0*/  LOP3.LUT R219, R219, R0, RZ, 0x3c, !PT ;  /* 0x00000000dbdb7212 */ /* 0x000fe400078e3cff */
[----:B---3--:R-:W-:-:S13]  /*ae00*/  LOP3.LUT P4, RZ, R3, 0x2, RZ, 0xc0, !PT ;  /* 0x0000000203ff7812 */ /* 0x008fda000788c0ff */
[----:B-1----:R-:W-:Y:S05]  /*ae10*/  @P4 BRA `(.L_x_567) ;  /* 0xffffff7800184947 */ /* 0x002fea000383ffff */
.L_x_455:
[----:B------:R-:W-:Y:S01]  /*ae20*/  BSSY B0, `(.L_x_568) ;  /* 0x000004a000007945 */ /* 0x000fe20003800000 */
[----:B------:R-:W-:Y:S02]  /*ae30*/  ISETP.GE.AND P1, PT, R148, 0x1, PT ;  /* 0x000000019400780c */ /* 0x000fe40003f26270 */
[----:B------:R-:W-:Y:S02]  /*ae40*/  CS2R R2, SRZ ;  /* 0x0000000000027805 */ /* 0x000fe4000001ff00 */
[----:B------:R-:W-:Y:S01]  /*ae50*/  PLOP3.LUT P0, PT, PT, PT, PT, 0x80, 0x0 ;  /* 0x000000000000781c */ /* 0x000fe20003f0f070 */
[----:B------:R-:W-:Y:S01]  /*ae60*/  IMAD.MOV.U32 R0, RZ, RZ, RZ ;  /* 0x000000ffff007224 */ /* 0x000fe200078e00ff */
[----:B------:R-:W-:Y:S02]  /*ae70*/  CS2R R76, SRZ ;  /* 0x00000000004c7805 */ /* 0x000fe4000001ff00 */
[----:B------:R-:W-:Y:S02]  /*ae80*/  CS2R R72, SRZ ;  /* 0x0000000000487805 */ /* 0x000fe4000001ff00 */
[----:B------:R-:W-:Y:S01]  /*ae90*/  CS2R R12, SRZ ;  /* 0x00000000000c7805 */ /* 0x000fe2000001ff00 */
[----:B0-----:R-:W-:Y:S01]  /*aea0*/  IMAD.MOV.U32 R147, RZ, RZ, RZ ;  /* 0x000000ffff937224 */ /* 0x001fe200078e00ff */
        /* <DEDUP_REMOVED lines=22> */
[----:B--2---:R-:W-:Y:S02]  /*b010*/  CS2R R48, SRZ ;  /* 0x0000000000307805 */ /* 0x004fe4000001ff00 */
[----:B------:R-:W-:Y:S02]  /*b020*/  CS2R R154, SRZ ;  /* 0x00000000009a7805 */ /* 0x000fe4000001ff00 */
[----:B----4-:R-:W-:-:S02]  /*b030*/  CS2R R42, SRZ ;  /* 0x00000000002a7805 */ /* 0x010fc4000001ff00 */
        /* <DEDUP_REMOVED lines=21> */
[----:B------:R-:W-:Y:S02]  /*b190*/  MOV R31, RZ ;  /* 0x000000ff001f7202 */ /* 0x000fe40000000f00 */
[----:B------:R-:W-:Y:S02]  /*b1a0*/  CS2R R58, SRZ ;  /* 0x00000000003a7805 */ /* 0x000fe4000001ff00 */
[----:B------:R-:W-:Y:S01]  /*b1b0*/  CS2R R162, SRZ ;  /* 0x0000000000a27805 */ /* 0x000fe2000001ff00 */
[----:B------:R-:W-:Y:S01]  /*b1c0*/  IMAD.MOV.U32 R27, RZ, RZ, RZ ;  /* 0x000000ffff1b7224 */ /* 0x000fe200078e00ff */
[----:B------:R-:W-:-:S02]  /*b1d0*/  CS2R R50, SRZ ;  /* 0x0000000000327805 */ /* 0x000fc4000001ff00 */
[----:B------:R-:W-:Y:S01]  /*b1e0*/  CS2R R160, SRZ ;  /* 0x0000000000a07805 */ /* 0x000fe2000001ff00 */
[----:B------:R-:W-:Y:S01]  /*b1f0*/  IMAD.MOV.U32 R47, RZ, RZ, RZ ;  /* 0x000000ffff2f7224 */ /* 0x000fe200078e00ff */
[----:B------:R-:W-:Y:S02]  /*b200*/  CS2R R10, SRZ ;  /* 0x00000000000a7805 */ /* 0x000fe4000001ff00 */
[----:B------:R-:W-:Y:S02]  /*b210*/  CS2R R8, SRZ ;  /* 0x0000000000087805 */ /* 0x000fe4000001ff00 */
[----:B------:R-:W-:Y:S01]  /*b220*/  CS2R R38, SRZ ;  /* 0x0000000000267805 */ /* 0x000fe2000001ff00 */
[----:B------:R-:W-:Y:S01]  /*b230*/  IMAD.MOV.U32 R24, RZ, RZ, RZ ;  /* 0x000000ffff187224 */ /* 0x000fe200078e00ff */
[----:B------:R-:W-:Y:S02]  /*b240*/  CS2R R34, SRZ ;  /* 0x0000000000227805 */ /* 0x000fe4000001ff00 */
[----:B------:R-:W-:Y:S01]  /*b250*/  CS2R R32, SRZ ;  /* 0x0000000000207805 */ /* 0x000fe2000001ff00 */
[----:B------:R-:W-:Y:S01]  /*b260*/  IMAD.MOV.U32 R7, RZ, RZ, RZ ;  /* 0x000000ffff077224 */ /* 0x000fe200078e00ff */
[----:B------:R-:W-:Y:S01]  /*b270*/  CS2R R28, SRZ ;  /* 0x00000000001c7805 */ /* 0x000fe2000001ff00 */
[----:B------:R-:W-:Y:S01]  /*b280*/  IMAD.MOV.U32 R5, RZ, RZ, RZ ;  /* 0x000000ffff057224 */ /* 0x000fe200078e00ff */
[----:B------:R-:W-:Y:S06]  /*b290*/  @P2 BRA `(.L_x_569) ;  /* 0x0000000000082947 */ /* 0x000fec0003800000 */
[----:B------:R-:W0:Y:S02]  /*b2a0*/  FENCE.VIEW.ASYNC.G ;  /* 0x00000000000073c6 */ /* 0x000e240000000100 */
[----:B0-----:R-:W-:Y:S06]  /*b2b0*/  BAR.ARV 0xc, 0x120 ;  /* 0x0304800000007b1d */ /* 0x001fec0000002000 */
.L_x_569:
[----:B------:R-:W-:Y:S05]  /*b2c0*/  BSYNC B0 ;  /* 0x0000000000007941 */ /* 0x000fea0003800000 */
.L_x_568:
[----:B------:R-:W-:Y:S02]  /*b2d0*/  IMAD.MOV.U32 R25, RZ, RZ, RZ ;  /* 0x000000ffff197224 */ /* 0x000fe400078e00ff */
[----:B------:R-:W-:Y:S01]  /*b2e0*/  IMAD.MOV.U32 R4, RZ, RZ, RZ ;  /* 0x000000ffff047224 */ /* 0x000fe200078e00ff */
[----:B------:R-:W-:Y:S06]  /*b2f0*/  @!P1 BRA `(.L_x_570) ;  /* 0x0000012000f89947 */ /* 0x000fec0003800000 */
[----:B------:R-:W2:Y:S04]  /*b300*/  LDL R6, [R1+0x94] ;  /* 0x0000940001067983 */ /* 0x000ea80000100800 */
[----:B------:R-:W3:Y:S04]  /*b310*/  LDL R14, [R1+0x6c] ;  /* 0x00006c00010e7983 */ /* 0x000ee80000100800 */
[----:B--2---:R-:W0:Y:S01]  /*b320*/  SHFL.IDX PT, R0, R6, RZ, 0x1f ;  /* 0x00001fff06007589 */ /* 0x004e2200000e0000 */
[----:B---3--:R-:W-:-:S13]  /*b330*/  R2UR UR4, R14 ;  /* 0x000000000e0472ca */ /* 0x008fda00000e0000 */
[----:B------:R-:W-:Y:S01]  /*b340*/  ULOP3.LUT UP0, URZ, UR4, 0x9f, URZ, 0xc0, !UPT ;  /* 0x0000009f043f7892 */ /* 0x000fe2000f80c03f */
[----:B0-----:R-:W-:-:S04]  /*b350*/  LEA.HI R2, R0, R0, RZ, 0x1 ;  /* 0x0000000000027211 */ /* 0x001fc800078f08ff */
[----:B------:R-:W-:Y:S02]  /*b360*/  LOP3.LUT R3, R2, 0x1e, RZ, 0xc0, !PT ;  /* 0x0000001e02037812 */ /* 0x000fe400078ec0ff */
[----:B------:R-:W-:-:S03]  /*b370*/  PLOP3.LUT P0, PT, PT, PT, UP0, 0x80, 0x0 ;  /* 0x000000000000781c */ /* 0x000fc60003f0f008 */
[----:B------:R-:W-:-:S05]  /*b380*/  IMAD.IADD R3, R0, 0x1, -R3 ;  /* 0x0000000100037824 */ /* 0x000fca00078e0a03 */
[----:B------:R-:W-:-:S04]  /*b390*/  LEA R3, R3, UR4, 0xd ;  /* 0x0000000403037c11 */ /* 0x000fc8000f8e68ff */
[----:B------:R-:W-:-:S04]  /*b3a0*/  SHF.R.U32.HI R2, RZ, 0x4, R3 ;  /* 0x00000004ff027819 */ /* 0x000fc80000011603 */
[----:B------:R-:W-:Y:S01]  /*b3b0*/  LOP3.LUT R2, R2, 0x3fff, RZ, 0xc0, !PT ;  /* 0x00003fff02027812 */ /* 0x000fe200078ec0ff */
[----:B------:R-:W-:Y:S06]  /*b3c0*/  @!P0 BRA `(.L_x_571) ;  /* 0x0000000000408947 */ /* 0x000fec0003800000 */
        /* <DEDUP_REMOVED lines=16> */
.L_x_571:
[----:B------:R-:W-:Y:S02]  /*b4d0*/  ULDC UR4, c[0x0][0x3d4] ;  /* 0x0000f50000047ab9 */ /* 0x000fe40000000800 */
[----:B------:R-:W-:-:S13]  /*b4e0*/  ISETP.LT.AND P0, PT, RZ, UR4, PT ;  /* 0x00000004ff007c0c */ /* 0x000fda000bf01270 */
[----:B------:R-:W-:Y:S05]  /*b4f0*/  @P0 BRA `(.L_x_572) ;  /* 0x0000000000400947 */ /* 0x000fea0003800000 */
[----:B------:R-:W2:Y:S02]  /*b500*/  LDL R20, [R1+0x64] ;  /* 0x0000640001147983 */ /* 0x000ea40000100800 */
[----:B--2---:R-:W-:-:S04]  /*b510*/  LEA.HI R0, R20, R20, RZ, 0x1 ;  /* 0x0000001414007211 */ /* 0x004fc800078f08ff */
[----:B------:R-:W-:-:S05]  /*b520*/  LOP3.LUT R0, R0, 0xfffffffe, RZ, 0xc0, !PT ;  /* 0xfffffffe00007812 */ /* 0x000fca00078ec0ff */
[----:B------:R-:W-:-:S05]  /*b530*/  IMAD.IADD R0, R20, 0x1, -R0 ;  /* 0x0000000114007824 */ /* 0x000fca00078e0a00 */
[----:B------:R-:W-:-:S04]  /*b540*/  SHF.L.U32 R3, R0, 0x1f, RZ ;  /* 0x0000001f00037819 */ /* 0x000fc800000006ff */
[----:B------:R0:W1:Y:S03]  /*b550*/  SYNCS.PHASECHK.TRANS64.TRYWAIT P0, [R16+URZ+0x38800], R3 ;  /* 0x03880003100075a7 */ /* 0x000066000800017f */
[----:B-1----:R-:W-:Y:S05]  /*b560*/  @!P0 NANOSLEEP.SYNCS 0x989680 ;  /* 0x009896800000895d */ /* 0x002fea0003900000 */
[----:B------:R-:W1:Y:S01]  /*b570*/  @!P0 SYNCS.PHASECHK.TRANS64 P0, [R16+URZ+0x38800], R3 ;  /* 0x03880003100085a7 */ /* 0x000e62000800007f */
[----:B------:R-:W-:Y:S04]  /*b580*/  BSSY B0, `(.L_x_573) ;  /* 0x0000006000007945 */ /* 0x000fe80003800000 */
[----:B-1----:R-:W-:Y:S05]  /*b590*/  @P0 BRA `(.L_x_574) ;  /* 0x0000000000100947 */ /* 0x002fea0003800000 */
.L_x_575:
[----:B-1----:R1:W2:Y:S02]  /*b5a0*/  SYNCS.PHASECHK.TRANS64.TRYWAIT P0, [R16+URZ+0x38800], R3 ;  /* 0x03880003100075a7 */ /* 0x0022a4000800017f */
[----:B--2---:R-:W-:Y:S05]  /*b5b0*/  @!P0 NANOSLEEP.SYNCS 0x989680 ;  /* 0x009896800000895d */ /* 0x004fea0003900000 */
[----:B------:R-:W2:Y:S02]  /*b5c0*/  @!P0 SYNCS.PHASECHK.TRANS64 P0, [R16+URZ+0x38800], R3 ;  /* 0x03880003100085a7 */ /* 0x000ea4000800007f */
[----:B--2---:R-:W-:Y:S05]  /*b5d0*/  @!P0 BRA `(.L_x_575) ;  /* 0xfffffffc00f08947 */ /* 0x004fea000383ffff */
.L_x_574:
[----:B------:R-:W-:Y:S05]  /*b5e0*/  BSYNC B0 ;  /* 0x0000000000007941 */ /* 0x000fea0003800000 */
.L_x_573:
[----:B------:R-:W-:Y:S05]  /*b5f0*/  BRA `(.L_x_576) ;  /* 0x00000068008c7947 */ /* 0x000fea0003800000 */
.L_x_572:
[----:B------:R-:W2:Y:S01]  /*b600*/  LDL R24, [R1+0x6c] ;  /* 0x00006c0001187983 */ /* 0x000ea20000100800 */
[----:B-----5:R-:W-:Y:S01]  /*b610*/  SHF.R.S32.HI R0, RZ, 0x1f, R146 ;  /* 0x0000001fff007819 */ /* 0x020fe20000011492 */
[----:B------:R-:W-:Y:S01]  /*b620*/  ULDC.64 UR4, c[0x0][0x3d8] ;  /* 0x0000f60000047ab9 */ /* 0x000fe20000000a00 */
[----:B------:R-:W-:Y:S01]  /*b630*/  ULDC.64 UR6, c[0x0][0x3e8] ;  /* 0x0000fa0000067ab9 */ /* 0x000fe20000000a00 */
[----:B------:R-:W-:Y:S01]  /*b640*/  IMAD.WIDE.U32 R4, R146, UR4, RZ ;  /* 0x0000000492047c25 */ /* 0x000fe2000f8e00ff */
[----:B------:R-:W-:Y:S02]  /*b650*/  SHF.R.S32.HI R8, RZ, 0x1f, R22 ;  /* 0x0000001fff087819 */ /* 0x000fe40000011416 */
[----:B------:R-:W-:Y:S01]  /*b660*/  SHF.R.S32.HI R10, RZ, 0x1f, R212 ;  /* 0x0000001fff0a7819 */ /* 0x000fe200000114d4 */
[C---:B------:R-:W-:Y:S02]  /*b670*/  IMAD R3, R0.reuse, UR4, RZ ;  /* 0x0000000400037c24 */ /* 0x040fe4000f8e02ff */
[----:B------:R-:W-:Y:S01]  /*b680*/  IMAD R7, R0, UR6, RZ ;  /* 0x0000000600077c24 */ /* 0x000fe2000f8e02ff */
[----:B------:R-:W-:Y:S01]  /*b690*/  IADD3 R0, P0, R22, R4, RZ ;  /* 0x0000000416007210 */ /* 0x000fe20007f1e0ff */
[C---:B------:R-:W-:Y:S01]  /*b6a0*/  IMAD R3, R146.reuse, UR5, R3 ;  /* 0x0000000592037c24 */ /* 0x040fe2000f8e0203 */
[----:B------:R-:W-:Y:S01]  /*b6b0*/  ULDC.64 UR4, c[0x0][0x3c8] ;  /* 0x0000f20000047ab9 */ /* 0x000fe20000000a00 */
[----:B------:R-:W-:Y:S01]  /*b6c0*/  IMAD R7, R146, UR7, R7 ;  /* 0x0000000792077c24 */ /* 0x000fe2000f8e0207 */
[----:B------:R-:W-:Y:S01]  /*b6d0*/  LEA R28, P1, R4, UR4, 0x1 ;  /* 0x00000004041c7c11 */ /* 0x000fe2000f8208ff */
[----:B------:R-:W-:Y:S01]  /*b6e0*/  IMAD.IADD R9, R3, 0x1, R5 ;  /* 0x0000000103097824 */ /* 0x000fe200078e0205 */
[----:B------:R-:W-:Y:S01]  /*b6f0*/  LEA R26, P2, R0, UR4, 0x1 ;  /* 0x00000004001a7c11 */ /* 0x000fe2000f8408ff */
[----:B------:R-:W-:Y:S01]  /*b700*/  IMAD.WIDE.U32 R146, R146, UR6, RZ ;  /* 0x0000000692927c25 */ /* 0x000fe2000f8e00ff */
[----:B------:R-:W-:-:S02]  /*b710*/  ULDC.64 UR6, c[0x0][0x3e0] ;  /* 0x0000f80000067ab9 */ /* 0x000fc40000000a00 */
[--C-:B------:R-:W-:Y:S01]  /*b720*/  LEA.HI.X R29, R4, UR5, R9.reuse, 0x1, P1 ;  /* 0x00000005041d7c11 */ /* 0x100fe200088f0c09 */
[----:B------:R-:W-:Y:S01]  /*b730*/  IMAD.X R3, R8, 0x1, R9, P0 ;  /* 0x0000000108037824 */ /* 0x000fe200000e0609 */
[----:B------:R-:W-:Y:S01]  /*b740*/  IADD3 R5, P0, R212, R4, RZ ;  /* 0x00000004d4057210 */ /* 0x000fe20007f1e0ff */
[----:B------:R-:W-:Y:S01]  /*b750*/  IMAD.IADD R31, R7, 0x1, R147 ;  /* 0x00000001071f7824 */ /* 0x000fe200078e0293 */
[-C--:B------:R-:W-:Y:S02]  /*b760*/  IADD3 R6, P4, R22, R146.reuse, RZ ;  /* 0x0000009216067210 */ /* 0x080fe40007f9e0ff */
[----:B------:R-:W-:Y:S01]  /*b770*/  LEA.HI.X R27, R0, UR5, R3, 0x1, P2 ;  /* 0x00000005001b7c11 */ /* 0x000fe200090f0c03 */
[----:B------:R-:W-:Y:S01]  /*b780*/  IMAD.X R4, R10, 0x1, R9, P0 ;  /* 0x000000010a047824 */ /* 0x000fe200000e0609 */
[----:B------:R-:W-:Y:S01]  /*b790*/  IADD3 R0, P5, R212, R146, RZ ;  /* 0x00000092d4007210 */ /* 0x000fe20007fbe0ff */
[----:B------:R-:W-:Y:S01]  /*b7a0*/  IMAD.X R7, R8, 0x1, R31, P4 ;  /* 0x0000000108077824 */ /* 0x000fe200020e061f */
[----:B------:R-:W-:-:S02]  /*b7b0*/  LEA R32, P2, R6, UR6, 0x1 ;  /* 0x0000000606207c11 */ /* 0x000fc4000f8408ff */
[C---:B------:R-:W-:Y:S01]  /*b7c0*/  LEA R34, P3, R5.reuse, UR4, 0x1 ;  /* 0x0000000405227c11 */ /* 0x040fe2000f8608ff */
[----:B------:R-:W-:Y:S01]  /*b7d0*/  IMAD.X R3, R10, 0x1, R31, P5 ;  /* 0x000000010a037824 */ /* 0x000fe200028e061f */
[----:B------:R-:W-:Y:S02]  /*b7e0*/  LEA R36, P4, R0, UR6, 0x1 ;  /* 0x0000000600247c11 */ /* 0x000fe4000f8808ff */
[----:B------:R-:W-:Y:S02]  /*b7f0*/  LEA R30, P0, R146, UR6, 0x1 ;  /* 0x00000006921e7c11 */ /* 0x000fe4000f8008ff */
[----:B------:R-:W-:Y:S02]  /*b800*/  LEA.HI.X R33, R6, UR7, R7, 0x1, P2 ;  /* 0x0000000706217c11 */ /* 0x000fe400090f0c07 */
[----:B------:R-:W-:Y:S02]  /*b810*/  LEA.HI.X R35, R5, UR5, R4, 0x1, P3 ;  /* 0x0000000505237c11 */ /* 0x000fe400098f0c04 */
[----:B------:R-:W-:-:S02]  /*b820*/  LEA.HI.X R37, R0, UR7, R3, 0x1, P4 ;  /* 0x0000000700257c11 */ /* 0x000fc4000a0f0c03 */
[----:B------:R-:W-:Y:S02]  /*b830*/  LEA.HI.X R31, R146, UR7, R31, 0x1, P0 ;  /* 0x00000007921f7c11 */ /* 0x000fe400080f0c1f */
[----:B--2---:R-:W-:-:S13]  /*b840*/  R2UR UR8, R24 ;  /* 0x00000000180872ca */ /* 0x004fda00000e0000 */
[----:B------:R-:W-:-:S06]  /*b850*/  ULOP3.LUT UP0, URZ, UR8, 0x3ff, URZ, 0xc0, !UPT ;  /* 0x000003ff083f7892 */ /* 0x000fcc000f80c03f */
[----:B------:R-:W-:-:S13]  /*b860*/  PLOP3.LUT P1, PT, PT, PT, UP0, 0x80, 0x0 ;  /* 0x000000000000781c */ /* 0x000fda0003f2f008 */
        /* <DEDUP_REMOVED lines=9> */
[----:B------:R-:W-:Y:S01]  /*b900*/  MOV R11, UR5 ;  /* 0x00000005000b7c02 */ /* 0x000fe20008000f00 */
[----:B------:R-:W-:Y:S02]  /*b910*/  IMAD.U32 R7, RZ, RZ, UR7 ;  /* 0x00000007ff077e24 */ /* 0x000fe4000f8e00ff */
[----:B------:R-:W-:-:S02]  /*b920*/  IMAD.U32 R10, RZ, RZ, UR4 ;  /* 0x00000004ff0a7e24 */ /* 0x000fc4000f8e00ff */
[----:B------:R-:W-:Y:S02]  /*b930*/  IMAD.MOV.U32 R8, RZ, RZ, 0x70 ;  /* 0x00000070ff087424 */ /* 0x000fe400078e00ff */
[----:B------:R-:W-:Y:S02]  /*b940*/  IMAD.MOV.U32 R12, RZ, RZ, 0x1 ;  /* 0x00000001ff0c7424 */ /* 0x000fe400078e00ff */
[----:B0-----:R-:W-:-:S07]  /*b950*/  IMAD.MOV.U32 R13, RZ, RZ, RZ ;  /* 0x000000ffff0d7224 */ /* 0x001fce00078e00ff */
[----:B------:R-:W-:-:S07]  /*b960*/  LEPC R20, `(.L_x_577) ;  /* 0x000000001014794e */ /* 0x000fce0000000000 */
[----:B-1----:R-:W-:Y:S05]  /*b970*/  CALL.ABS.NOINC R14 ;  /* 0x000000000e007343 */ /* 0x002fea0003c00000 */
.L_x_577:
[----:B------:R-:W-:Y:S01]  /*b980*/  ULDC.U8 UR4, c[0x0][0x3f0] ;  /* 0x0000fc0000047ab9 */ /* 0x000fe20000000000 */
[----:B------:R-:W-:Y:S01]  /*b990*/  R2UR UR5, R24 ;  /* 0x00000000180572ca */ /* 0x000fe200000e0000 */
[----:B------:R-:W-:Y:S01]  /*b9a0*/  IMAD R0, R149, -0x80, R151 ;  /* 0xffffff8095007824 */ /* 0x000fe200078e0297 */
[----:B------:R-:W-:Y:S01]  /*b9b0*/  ISETP.NE.AND P0, PT, RZ, UR4, PT ;  /* 0x00000004ff007c0c */ /* 0x000fe2000bf05270 */
[----:B------:R-:W-:Y:S03]  /*b9c0*/  BSSY B0, `(.L_x_578) ;  /* 0x000065e000007945 */ /* 0x000fe60003800000 */
[----:B------:R-:W-:-:S07]  /*b9d0*/  VIMNMX R0, R0, 0x80, PT ;  /* 0x0000008000007848 */ /* 0x000fce0003fe0100 */
[----:B------:R-:W-:Y:S02]  /*b9e0*/  LEA R3, R235, UR5, 0x1 ;  /* 0x00000005eb037c11 */ /* 0x000fe4000f8e08ff */
[----:B------:R-:W-:Y:S05]  /*b9f0*/  @!P0 BRA `(.L_x_579) ;  /* 0x0000003000388947 */ /* 0x000fea0003800000 */
        /* <DEDUP_REMOVED lines=10> */
[----:B------:R-:W-:Y:S06]  /*baa0*/  @P0 BRA `(.L_x_581) ;  /* 0x0000000000580947 */ /* 0x000fec0003800000 */
[----:B------:R-:W-:Y:S01]  /*bab0*/  ULDC UR4, c[0x0][0x3d4] ;  /* 0x0000f50000047ab9 */ /* 0x000fe20000000800 */
[----:B------:R-:W-:Y:S02]  /*bac0*/  CS2R R12, SRZ ;  /* 0x00000000000c7805 */ /* 0x000fe4000001ff00 */
[----:B------:R-:W-:Y:S02]  /*bad0*/  ISETP.GE.AND P1, PT, R22, UR4, PT ;  /* 0x0000000416007c0c */ /* 0x000fe4000bf26270 */
[----:B------:R-:W-:Y:S02]  /*bae0*/  CS2R R10, SRZ ;  /* 0x00000000000a7805 */ /* 0x000fe4000001ff00 */
[----:B------:R-:W-:Y:S02]  /*baf0*/  ISETP.GE.AND P2, PT, R215, UR4, PT ;  /* 0x00000004d7007c0c */ /* 0x000fe4000bf46270 */
[----:B------:R-:W-:Y:S02]  /*bb00*/  CS2R R8, SRZ ;  /* 0x0000000000087805 */ /* 0x000fe4000001ff00 */
[----:B------:R-:W-:-:S02]  /*bb10*/  ISETP.GE.AND P3, PT, R214, UR4, PT ;  /* 0x00000004d6007c0c */ /* 0x000fc4000bf66270 */
[----:B------:R-:W-:Y:S02]  /*bb20*/  CS2R R6, SRZ ;  /* 0x0000000000067805 */ /* 0x000fe4000001ff00 */
[----:B------:R-:W-:Y:S02]  /*bb30*/  ISETP.GE.AND P4, PT, R216, UR4, PT ;  /* 0x00000004d8007c0c */ /* 0x000fe4000bf86270 */
[----:B------:R-:W-:Y:S02]  /*bb40*/  CS2R R24, SRZ ;  /* 0x0000000000187805 */ /* 0x000fe4000001ff00 */
[----:B------:R-:W-:Y:S02]  /*bb50*/  CS2R R20, SRZ ;  /* 0x0000000000147805 */ /* 0x000fe4000001ff00 */
[----:B------:R-:W-:Y:S02]  /*bb60*/  CS2R R14, SRZ ;  /* 0x00000000000e7805 */ /* 0x000fe4000001ff00 */
[----:B------:R-:W-:Y:S01]  /*bb70*/  CS2R R4, SRZ ;  /* 0x0000000000047805 */ /* 0x000fe2000001ff00 */
[----:B------:R-:W-:-:S02]  /*bb80*/  ULDC.64 UR6, c[0x0][0x208] ;  /* 0x0000820000067ab9 */ /* 0x000fc40000000a00 */
[----:B------:R0:W5:Y:S04]  /*bb90*/  @!P1 LDG.E.64 R12, desc[UR6][R26.64] ;  /* 0x000000061a0c9981 */ /* 0x000168000c1e1b00 */
[----:B------:R0:W5:Y:S04]  /*bba0*/  @!P2 LDG.E.64 R10, desc[UR6][R26.64+0x40] ;  /* 0x000040061a0aa981 */ /* 0x000168000c1e1b00 */
[----:B------:R0:W5:Y:S04]  /*bbb0*/  @!P3 LDG.E.64 R8, desc[UR6][R26.64+0x80] ;  /* 0x000080061a08b981 */ /* 0x000168000c1e1b00 */
[----:B------:R0:W5:Y:S04]  /*bbc0*/  @!P4 LDG.E.64 R6, desc[UR6][R26.64+0xc0] ;  /* 0x0000c0061a06c981 */ /* 0x000168000c1e1b00 */
[----:B------:R0:W5:Y:S04]  /*bbd0*/  @!P1 LDG.E.64 R24, desc[UR6][R32.64] ;  /* 0x0000000620189981 */ /* 0x000168000c1e1b00 */
[----:B------:R0:W5:Y:S04]  /*bbe0*/  @!P2 LDG.E.64 R20, desc[UR6][R32.64+0x40] ;  /* 0x000040062014a981 */ /* 0x000168000c1e1b00 */
[----:B------:R0:W5:Y:S04]  /*bbf0*/  @!P3 LDG.E.64 R14, desc[UR6][R32.64+0x80] ;  /* 0x00008006200eb981 */ /* 0x000168000c1e1b00 */
[----:B------:R0:W5:Y:S02]  /*bc00*/  @!P4 LDG.E.64 R4, desc[UR6][R32.64+0xc0] ;  /* 0x0000c0062004c981 */ /* 0x000164000c1e1b00 */
.L_x_581:
[----:B------:R-:W-:Y:S05]  /*bc10*/  BSYNC B1 ;  /* 0x0000000000017941 */ /* 0x000fea0003800000 */
.L_x_580:
[----:B------:R-:W2:Y:S01]  /*bc20*/  LDL R53, [R1+0x64] ;  /* 0x0000640001357983 */ /* 0x000ea20000100800 */
[----:B------:R-:W-:Y:S01]  /*bc30*/  UMOV UR4, 0xffffffff ;  /* 0xffffffff00047882 */ /* 0x000fe20000000000 */
[----:B0----5:R-:W-:Y:S01]  /*bc40*/  IMAD.MOV.U32 R33, RZ, RZ, R10 ;  /* 0x000000ffff217224 */ /* 0x021fe200078e000a */
[----:B------:R-:W-:Y:S01]  /*bc50*/  SHF.R.U64 R41, R10, 0x10, R11 ;  /* 0x000000100a297819 */ /* 0x000fe2000000120b */
[----:B------:R-:W-:Y:S01]  /*bc60*/  IMAD.MOV.U32 R10, RZ, RZ, R8 ;  /* 0x000000ffff0a7224 */ /* 0x000fe200078e0008 */
[--C-:B------:R-:W-:Y:S01]  /*bc70*/  SHF.R.U64 R43, R8, 0x10, R9.reuse ;  /* 0x00000010082b7819 */ /* 0x100fe20000001209 */
[--C-:B------:R-:W-:Y:S01]  /*bc80*/  IMAD.MOV.U32 R32, RZ, RZ, R9.reuse ;  /* 0x000000ffff207224 */ /* 0x100fe200078e0009 */
[----:B------:R-:W-:Y:S01]  /*bc90*/  SHF.R.U32.HI R44, RZ, 0x10, R9 ;  /* 0x00000010ff2c7819 */ /* 0x000fe20000011609 */
[----:B------:R-:W-:Y:S01]  /*bca0*/  IMAD.MOV.U32 R8, RZ, RZ, R6 ;  /* 0x000000ffff087224 */ /* 0x000fe200078e0006 */
[----:B------:R-:W-:Y:S01]  /*bcb0*/  SHF.R.U64 R45, R6, 0x10, R7 ;  /* 0x00000010062d7819 */ /* 0x000fe20000001207 */
[----:B------:R-:W-:Y:S01]  /*bcc0*/  IMAD.MOV.U32 R37, RZ, RZ, R24 ;  /* 0x000000ffff257224 */ /* 0x000fe200078e0018 */
[--C-:B------:R-:W-:Y:S01]  /*bcd0*/  SHF.R.U64 R47, R24, 0x10, R25.reuse ;  /* 0x00000010182f7819 */ /* 0x100fe20000001219 */
[--C-:B------:R-:W-:Y:S01]  /*bce0*/  IMAD.MOV.U32 R38, RZ, RZ, R25.reuse ;  /* 0x000000ffff267224 */ /* 0x100fe200078e0019 */
[----:B------:R-:W-:Y:S01]  /*bcf0*/  SHF.R.U32.HI R48, RZ, 0x10, R25 ;  /* 0x00000010ff307819 */ /* 0x000fe20000011619 */
[----:B------:R-:W-:Y:S01]  /*bd00*/  IMAD.MOV.U32 R26, RZ, RZ, R12 ;  /* 0x000000ffff1a7224 */ /* 0x000fe200078e000c */
[--C-:B------:R-:W-:Y:S01]  /*bd10*/  SHF.R.U64 R39, R12, 0x10, R13.reuse ;  /* 0x000000100c277819 */ /* 0x100fe2000000120d */
[--C-:B------:R-:W-:Y:S01]  /*bd20*/  IMAD.MOV.U32 R27, RZ, RZ, R13.reuse ;  /* 0x000000ffff1b7224 */ /* 0x100fe200078e000d */
[----:B------:R-:W-:Y:S01]  /*bd30*/  SHF.R.U32.HI R40, RZ, 0x10, R13 ;  /* 0x00000010ff287819 */ /* 0x000fe2000001160d */
[--C-:B------:R-:W-:Y:S01]  /*bd40*/  IMAD.MOV.U32 R34, RZ, RZ, R11.reuse ;  /* 0x000000ffff227224 */ /* 0x100fe200078e000b */
[----:B------:R-:W-:Y:S01]  /*bd50*/  SHF.R.U32.HI R42, RZ, 0x10, R11 ;  /* 0x00000010ff2a7819 */ /* 0x000fe2000001160b */
[--C-:B------:R-:W-:Y:S01]  /*bd60*/  IMAD.MOV.U32 R9, RZ, RZ, R7.reuse ;  /* 0x000000ffff097224 */ /* 0x100fe200078e0007 */
[----:B------:R-:W-:Y:S01]  /*bd70*/  SHF.R.U32.HI R46, RZ, 0x10, R7 ;  /* 0x00000010ff2e7819 */ /* 0x000fe20000011607 */
[----:B------:R-:W-:Y:S01]  /*bd80*/  IMAD.MOV.U32 R24, RZ, RZ, R20 ;  /* 0x000000ffff187224 */ /* 0x000fe200078e0014 */
[----:B------:R-:W-:Y:S01]  /*bd90*/  MOV R25, R21 ;  /* 0x0000001500197202 */ /* 0x000fe20000000f00 */
[----:B------:R-:W-:Y:S01]  /*bda0*/  IMAD.MOV.U32 R35, RZ, RZ, R14 ;  /* 0x000000ffff237224 */ /* 0x000fe200078e000e */
[----:B------:R-:W-:Y:S01]  /*bdb0*/  SHF.R.U64 R49, R20, 0x10, R21 ;  /* 0x0000001014317819 */ /* 0x000fe20000001215 */
[----:B------:R-:W-:Y:S01]  /*bdc0*/  IMAD.MOV.U32 R36, RZ, RZ, R15 ;  /* 0x000000ffff247224 */ /* 0x000fe200078e000f */
[----:B------:R-:W-:-:S02]  /*bdd0*/  SHF.R.U32.HI R50, RZ, 0x10, R21 ;  /* 0x00000010ff327819 */ /* 0x000fc40000011615 */
[--C-:B------:R-:W-:Y:S02]  /*bde0*/  SHF.R.U64 R51, R14, 0x10, R15.reuse ;  /* 0x000000100e337819 */ /* 0x100fe4000000120f */
[----:B------:R-:W-:Y:S02]  /*bdf0*/  SHF.R.U32.HI R52, RZ, 0x10, R15 ;  /* 0x00000010ff347819 */ /* 0x000fe4000001160f */
[----:B--2---:R-:W-:Y:S01]  /*be00*/  LEA.HI R6, R53, R53, RZ, 0x1 ;  /* 0x0000003535067211 */ /* 0x004fe200078f08ff */
[----:B------:R-:W-:Y:S06]  /*be10*/  BRA.DIV UR4, `(.L_x_582) ;  /* 0x000001aa042c7947 */ /* 0x000fec000b800000 */
.L_x_796:
[----:B------:R-:W-:Y:S01]  /*be20*/  UMOV UR4, 0xffffffff ;  /* 0xffffffff00047882 */ /* 0x000fe20000000000 */
[----:B------:R-:W-:Y:S02]  /*be30*/  LOP3.LUT R6, R6, 0xfffffffe, RZ, 0xc0, !PT ;  /* 0xfffffffe06067812 */ /* 0x000fe400078ec0ff */
[----:B------:R-:W-:Y:S05]  /*be40*/  BRA.DIV UR4, `(.L_x_583) ;  /* 0x000001aa04487947 */ /* 0x000fea000b800000 */
.L_x_799:
[----:B------:R-:W-:Y:S01]  /*be50*/  UMOV UR4, 0xffffffff ;  /* 0xffffffff00047882 */ /* 0x000fe20000000000 */
[----:B------:R-:W-:Y:S02]  /*be60*/  IMAD.IADD R6, R53, 0x1, -R6 ;  /* 0x0000000135067824 */ /* 0x000fe400078e0a06 */
[----:B------:R-:W-:Y:S05]  /*be70*/  BRA.DIV UR4, `(.L_x_584) ;  /* 0x000001aa04647947 */ /* 0x000fea000b800000 */
.L_x_802:
[----:B------:R-:W-:Y:S01]  /*be80*/  UMOV UR4, 0xffffffff ;  /* 0xffffffff00047882 */ /* 0x000fe20000000000 */
[----:B------:R-:W-:Y:S02]  /*be90*/  SHF.L.U32 R7, R6, 0x1f, RZ ;  /* 0x0000001f06077819 */ /* 0x000fe400000006ff */
[----:B------:R-:W-:Y:S05]  /*bea0*/  BRA.DIV UR4, `(.L_x_585) ;  /* 0x000001aa04807947 */ /* 0x000fea000b800000 */
.L_x_805:
[----:B------:R-:W0:Y:S01]  /*beb0*/  SYNCS.PHASECHK.TRANS64.TRYWAIT P1, [R16+URZ+0x38800], R7 ;  /* 0x03880007100075a7 */ /* 0x000e22000802017f */
[----:B------:R-:W-:Y:S01]  /*bec0*/  IMAD.MOV.U32 R6, RZ, RZ, R4 ;  /* 0x000000ffff067224 */ /* 0x000fe200078e0004 */
[--C-:B------:R-:W-:Y:S01]  /*bed0*/  SHF.R.U64 R4, R4, 0x10, R5.reuse ;  /* 0x0000001004047819 */ /* 0x100fe20000001205 */
[--C-:B------:R-:W-:Y:S01]  /*bee0*/  IMAD.MOV.U32 R11, RZ, RZ, R5.reuse ;  /* 0x000000ffff0b7224 */ /* 0x100fe200078e0005 */
[----:B------:R-:W-:Y:S01]  /*bef0*/  SHF.R.U32.HI R5, RZ, 0x10, R5 ;  /* 0x00000010ff057819 */ /* 0x000fe20000011605 */
[----:B------:R-:W-:Y:S01]  /*bf00*/  BSSY B1, `(.L_x_586) ;  /* 0x0000012000017945 */ /* 0x000fe20003800000 */
[----:B------:R-:W-:Y:S02]  /*bf10*/  PRMT R12, R10, 0x5410, R43 ;  /* 0x000054100a0c7816 */ /* 0x000fe4000000002b */
[----:B------:R-:W-:Y:S02]  /*bf20*/  PRMT R26, R26, 0x5410, R39 ;  /* 0x000054101a1a7816 */ /* 0x000fe40000000027 */
[----:B------:R-:W-:-:S02]  /*bf30*/  PRMT R27, R27, 0x5410, R40 ;  /* 0x000054101b1b7816 */ /* 0x000fc40000000028 */
[----:B------:R-:W-:Y:S02]  /*bf40*/  PRMT R20, R33, 0x5410, R41 ;  /* 0x0000541021147816 */ /* 0x000fe40000000029 */
[----:B------:R-:W-:Y:S02]  /*bf50*/  PRMT R21, R34, 0x5410, R42 ;  /* 0x0000541022157816 */ /* 0x000fe4000000002a */
[----:B------:R-:W-:Y:S02]  /*bf60*/  PRMT R13, R32, 0x5410, R44 ;  /* 0x00005410200d7816 */ /* 0x000fe4000000002c */
        /* <DEDUP_REMOVED lines=9> */
[----:B------:R-:W-:Y:S01]  /*c000*/  PRMT R11, R11, 0x5410, R5 ;  /* 0x000054100b0b7816 */ /* 0x000fe20000000005 */
[----:B0-----:R-:W-:Y:S06]  /*c010*/  @!P1 BRA `(.L_x_587) ;  /* 0x000001a8004c9947 */ /* 0x001fec0003800000 */
.L_x_806:
[----:B------:R-:W-:Y:S05]  /*c020*/  BSYNC B1 ;  /* 0x0000000000017941 */ /* 0x000fea0003800000 */
.L_x_586:
[----:B------:R-:W-:Y:S04]  /*c030*/  BSSY B1, `(.L_x_588) ;  /* 0x00000a9000017945 */ /* 0x000fe80003800000 */
[----:B------:R-:W-:Y:S05]  /*c040*/  @P0 BRA `(.L_x_589) ;  /* 0x00000008009c0947 */ /* 0x000fea0003800000 */
[----:B------:R-:W1:Y:S01]  /*c050*/  LDC R5, c[0x0][0x3d4] ;  /* 0x0000f500ff057b82 */ /* 0x000e620000000800 */
[----:B------:R-:W-:Y:S01]  /*c060*/  BSSY B2, `(.L_x_590) ;  /* 0x000002c000027945 */ /* 0x000fe20003800000 */
[-C--:B-1----:R-:W-:Y:S02]  /*c070*/  ISETP.GE.AND P0, PT, R22, R5.reuse, PT ;  /* 0x000000051600720c */ /* 0x082fe40003f06270 */
[-C--:B------:R-:W-:Y:S02]  /*c080*/  ISETP.GE.AND P1, PT, R215, R5.reuse, PT ;  /* 0x00000005d700720c */ /* 0x080fe40003f26270 */
[-C--:B------:R-:W-:Y:S02]  /*c090*/  ISETP.GE.AND P2, PT, R214, R5.reuse, PT ;  /* 0x00000005d600720c */ /* 0x080fe40003f46270 */
[----:B------:R-:W-:-:S07]  /*c0a0*/  ISETP.GE.AND P3, PT, R216, R5, PT ;  /* 0x00000005d800720c */ /* 0x000fce0003f66270 */
[----:B------:R-:W-:Y:S06]  /*c0b0*/  @P0 BRA `(.L_x_591) ;  /* 0x0000000000980947 */ /* 0x000fec0003800000 */
[----:B0-----:R-:W0:Y:S01]  /*c0c0*/  LDS.128 R4, [R3] ;  /* 0x0000000003047984 */ /* 0x001e220000000c00 */
[C---:B------:R-:W-:Y:S01]  /*c0d0*/  IMAD.U32 R37, R28.reuse, 0x10000, RZ ;  /* 0x000100001c257824 */ /* 0x040fe200078e00ff */
[----:B------:R-:W-:Y:S01]  /*c0e0*/  LOP3.LUT R36, R28, 0xffff0000, RZ, 0xc0, !PT ;  /* 0xffff00001c247812 */ /* 0x000fe200078ec0ff */
[C---:B------:R-:W-:Y:S01]  /*c0f0*/  IMAD.U32 R35, R26.reuse, 0x10000, RZ ;  /* 0x000100001a237824 */ /* 0x040fe200078e00ff */
[----:B------:R-:W-:Y:S01]  /*c100*/  LOP3.LUT R34, R26, 0xffff0000, RZ, 0xc0, !PT ;  /* 0xffff00001a227812 */ /* 0x000fe200078ec0ff */
[C---:B0-----:R-:W-:Y:S01]  /*c110*/  IMAD.U32 R30, R4.reuse, 0x10000, RZ ;  /* 0x00010000041e7824 */ /* 0x041fe200078e00ff */
[----:B------:R-:W-:Y:S01]  /*c120*/  LOP3.LUT R4, R4, 0xffff0000, RZ, 0xc0, !PT ;  /* 0xffff000004047812 */ /* 0x000fe200078ec0ff */
[C---:B------:R-:W-:Y:S01]  /*c130*/  IMAD.U32 R31, R5.reuse, 0x10000, RZ ;  /* 0x00010000051f7824 */ /* 0x040fe200078e00ff */
[----:B------:R-:W-:Y:S01]  /*c140*/  LOP3.LUT R5, R5, 0xffff0000, RZ, 0xc0, !PT ;  /* 0xffff000005057812 */ /* 0x000fe200078ec0ff */
[C---:B------:R-:W-:Y:S01]  /*c150*/  IMAD.U32 R32, R6.reuse, 0x10000, RZ ;  /* 0x0001000006207824 */ /* 0x040fe200078e00ff */
[----:B------:R-:W-:Y:S01]  /*c160*/  LOP3.LUT R6, R6, 0xffff0000, RZ, 0xc0, !PT ;  /* 0xffff000006067812 */ /* 0x000fe200078ec0ff */
[C---:B------:R-:W-:Y:S01]  /*c170*/  FMUL.FTZ R39, R4.reuse, R37 ;  /* 0x0000002504277220 */ /* 0x040fe20000410000 */
[----:B------:R-:W-:Y:S01]  /*c180*/  FMUL.FTZ R4, R4, R35 ;  /* 0x0000002304047220 */ /* 0x000fe20000410000 */
[----:B------:R-:W-:-:S02]  /*c190*/  IMAD.U32 R33, R7, 0x10000, RZ ;  /* 0x0001000007217824 */ /* 0x000fc400078e00ff */
[----:B------:R-:W-:Y:S01]  /*c1a0*/  FMUL.FTZ R40, R5, R36 ;  /* 0x0000002405287220 */ /* 0x000fe20000410000 */
[C---:B------:R-:W-:Y:S01]  /*c1b0*/  FFMA.FTZ R39, R30.reuse, R35, -R39 ;  /* 0x000000231e277223 */ /* 0x040fe20000010827 */
[----:B------:R-:W-:Y:S01]  /*c1c0*/  FFMA.FTZ R38, R30, R37, R4 ;  /* 0x000000251e267223 */ /* 0x000fe20000010004 */
[----:B------:R-:W-:Y:S01]  /*c1d0*/  LOP3.LUT R7, R7, 0xffff0000, RZ, 0xc0, !PT ;  /* 0xffff000007077812 */ /* 0x000fe200078ec0ff */
[-C--:B------:R-:W-:Y:S01]  /*c1e0*/  FMUL.FTZ R42, R5, R34.reuse ;  /* 0x00000022052a7220 */ /* 0x080fe20000410000 */
[C---:B------:R-:W-:Y:S01]  /*c1f0*/  LOP3.LUT R30, R29.reuse, 0xffff0000, RZ, 0xc0, !PT ;  /* 0xffff00001d1e7812 */ /* 0x040fe200078ec0ff */
[----:B------:R-:W-:Y:S01]  /*c200*/  IMAD.U32 R35, R29, 0x10000, RZ ;  /* 0x000100001d237824 */ /* 0x000fe200078e00ff */
[C---:B------:R-:W-:Y:S01]  /*c210*/  LOP3.LUT R4, R27.reuse, 0xffff0000, RZ, 0xc0, !PT ;  /* 0xffff00001b047812 */ /* 0x040fe200078ec0ff */
[----:B------:R-:W-:Y:S02]  /*c220*/  IMAD.U32 R5, R27, 0x10000, RZ ;  /* 0x000100001b057824 */ /* 0x000fe400078e00ff */
[C---:B------:R-:W-:Y:S01]  /*c230*/  FFMA.FTZ R40, R31.reuse, R34, -R40 ;  /* 0x000000221f287223 */ /* 0x040fe20000010828 */
[----:B------:R-:W-:Y:S01]  /*c240*/  FFMA.FTZ R31, R31, R36, R42 ;  /* 0x000000241f1f7223 */ /* 0x000fe2000001002a */
[C---:B------:R-:W-:Y:S01]  /*c250*/  FMUL.FTZ R37, R6.reuse, R35 ;  /* 0x0000002306257220 */ /* 0x040fe20000410000 */
[-C--:B------:R-:W-:Y:S01]  /*c260*/  FMUL.FTZ R34, R6, R5.reuse ;  /* 0x0000000506227220 */ /* 0x080fe20000410000 */
        /* <DEDUP_REMOVED lines=9> */
[----:B------:R-:W-:-:S05]  /*c300*/  F2FP.BF16.F32.PACK_AB R7, R30, R7 ;  /* 0x000000071e07723e */ /* 0x000fca00000010ff */
[----:B------:R1:W-:Y:S02]  /*c310*/  STS.128 [R3], R4 ;  /* 0x0000000403007388 */ /* 0x0003e40000000c00 */
.L_x_591:
[----:B------:R-:W-:Y:S05]  /*c320*/  BSYNC B2 ;  /* 0x0000000000027941 */ /* 0x000fea0003800000 */
.L_x_590:
[----:B------:R-:W-:Y:S04]  /*c330*/  BSSY B2, `(.L_x_592) ;  /* 0x0000028000027945 */ /* 0x000fe80003800000 */
[----:B------:R-:W-:Y:S05]  /*c340*/  @P1 BRA `(.L_x_593) ;  /* 0x0000000000981947 */ /* 0x000fea0003800000 */
[----:B01----:R-:W0:Y:S01]  /*c350*/  LDS.128 R4, [R3+0x4000] ;  /* 0x0040000003047984 */ /* 0x003e220000000c00 */
[C---:B------:R-:W-:Y:S01]  /*c360*/  IMAD.U32 R37, R24.reuse, 0x10000, RZ ;  /* 0x0001000018257824 */ /* 0x040fe200078e00ff */
[----:B------:R-:W-:Y:S01]  /*c370*/  LOP3.LUT R36, R24, 0xffff0000, RZ, 0xc0, !PT ;  /* 0xffff000018247812 */ /* 0x000fe200078ec0ff */
[C---:B------:R-:W-:Y:S01]  /*c380*/  IMAD.U32 R35, R20.reuse, 0x10000, RZ ;  /* 0x0001000014237824 */ /* 0x040fe200078e00ff */
[----:B------:R-:W-:Y:S01]  /*c390*/  LOP3.LUT R34, R20, 0xffff0000, RZ, 0xc0, !PT ;  /* 0xffff000014227812 */ /* 0x000fe200078ec0ff */
[C---:B0-----:R-:W-:Y:S01]  /*c3a0*/  IMAD.U32 R30, R4.reuse, 0x10000, RZ ;  /* 0x00010000041e7824 */ /* 0x041fe200078e00ff */
[----:B------:R-:W-:Y:S01]  /*c3b0*/  LOP3.LUT R4, R4, 0xffff0000, RZ, 0xc0, !PT ;  /* 0xffff000004047812 */ /* 0x000fe200078ec0ff */
[----:B------:R-:W-:Y:S01]  /*c3c0*/  IMAD.U32 R32, R6, 0x10000, RZ ;  /* 0x0001000006207824 */ /* 0x000fe200078e00ff */
[----:B------:R-:W-:Y:S01]  /*c3d0*/  SHF.L.U32 R31, R5, 0x10, RZ ;  /* 0x00000010051f7819 */ /* 0x000fe200000006ff */
[----:B------:R-:W-:Y:S01]  /*c3e0*/  IMAD.U32 R33, R7, 0x10000, RZ ;  /* 0x0001000007217824 */ /* 0x000fe200078e00ff */
[----:B------:R-:W-:Y:S01]  /*c3f0*/  LOP3.LUT R5, R5, 0xffff0000, RZ, 0xc0, !PT ;  /* 0xffff000005057812 */ /* 0x000fe200078ec0ff */
[C---:B------:R-:W-:Y:S01]  /*c400*/  FMUL.FTZ R39, R4.reuse, R37 ;  /* 0x0000002504277220 */ /* 0x040fe20000410000 */
[----:B------:R-:W-:Y:S01]  /*c410*/  FMUL.FTZ R4, R4, R35 ;  /* 0x0000002304047220 */ /* 0x000fe20000410000 */
[----:B------:R-:W-:-:S02]  /*c420*/  LOP3.LUT R6, R6, 0xffff0000, RZ, 0xc0, !PT ;  /* 0xffff000006067812 */ /* 0x000fc400078ec0ff */
        /* <DEDUP_REMOVED lines=23> */
[----:B------:R2:W-:Y:S02]  /*c5a0*/  STS.128 [R3+0x4000], R4 ;  /* 0x0040000403007388 */ /* 0x0005e40000000c00 */
.L_x_593:
[----:B------:R-:W-:Y:S05]  /*c5b0*/  BSYNC B2 ;  /* 0x0000000000027941 */ /* 0x000fea0003800000 */
.L_x_592:
[----:B------:R-:W-:Y:S04]  /*c5c0*/  BSSY B2, `(.L_x_594) ;  /* 0x0000028000027945 */ /* 0x000fe80003800000 */
[----:B------:R-:W-:Y:S05]  /*c5d0*/  @P2 BRA `(.L_x_595) ;  /* 0x0000000000982947 */ /* 0x000fea0003800000 */
[----:B012---:R-:W0:Y:S01]  /*c5e0*/  LDS.128 R4, [R3+0x8000] ;  /* 0x0080000003047984 */ /* 0x007e220000000c00 */
        /* <DEDUP_REMOVED lines=37> */
.L_x_595:
[----:B------:R-:W-:Y:S05]  /*c840*/  BSYNC B2 ;  /* 0x0000000000027941 */ /* 0x000fea0003800000 */
.L_x_594:
[----:B------:R-:W-:Y:S05]  /*c850*/  @P3 BRA `(.L_x_589) ;  /* 0x0000000000983947 */ /* 0x000fea0003800000 */
[----:B0123--:R-:W0:Y:S01]  /*c860*/  LDS.128 R4, [R3+0xc000] ;  /* 0x00c0000003047984 */ /* 0x00fe220000000c00 */
[C---:B------:R-:W-:Y:S01]  /*c870*/  IMAD.U32 R37, R10.reuse, 0x10000, RZ ;  /* 0x000100000a257824 */ /* 0x040fe200078e00ff */
[----:B------:R-:W-:Y:S01]  /*c880*/  LOP3.LUT R36, R10, 0xffff0000, RZ, 0xc0, !PT ;  /* 0xffff00000a247812 */ /* 0x000fe200078ec0ff */
[C---:B------:R-:W-:Y:S01]  /*c890*/  IMAD.U32 R35, R8.reuse, 0x10000, RZ ;  /* 0x0001000008237824 */ /* 0x040fe200078e00ff */
[----:B------:R-:W-:Y:S02]  /*c8a0*/  LOP3.LUT R34, R8, 0xffff0000, RZ, 0xc0, !PT ;  /* 0xffff000008227812 */ /* 0x000fe400078ec0ff */
[C---:B0-----:R-:W-:Y:S01]  /*c8b0*/  SHF.L.U32 R30, R4.reuse, 0x10, RZ ;  /* 0x00000010041e7819 */ /* 0x041fe200000006ff */
[C---:B------:R-:W-:Y:S01]  /*c8c0*/  IMAD.U32 R31, R5.reuse, 0x10000, RZ ;  /* 0x00010000051f7824 */ /* 0x040fe200078e00ff */
[----:B------:R-:W-:Y:S01]  /*c8d0*/  LOP3.LUT R4, R4, 0xffff0000, RZ, 0xc0, !PT ;  /* 0xffff000004047812 */ /* 0x000fe200078ec0ff */
[C---:B------:R-:W-:Y:S01]  /*c8e0*/  IMAD.U32 R32, R6.reuse, 0x10000, RZ ;  /* 0x0001000006207824 */ /* 0x040fe200078e00ff */
[----:B------:R-:W-:Y:S01]  /*c8f0*/  LOP3.LUT R5, R5, 0xffff0000, RZ, 0xc0, !PT ;  /* 0xffff000005057812 */ /* 0x000fe200078ec0ff */
[----:B------:R-:W-:Y:S01]  /*c900*/  IMAD.U32 R33, R7, 0x10000, RZ ;  /* 0x0001000007217824 */ /* 0x000fe200078e00ff */
[----:B------:R-:W-:Y:S01]  /*c910*/  LOP3.LUT R6, R6, 0xffff0000, RZ, 0xc0, !PT ;  /* 0xffff000006067812 */ /* 0x000fe200078ec0ff */
[C---:B------:R-:W-:Y:S01]  /*c920*/  FMUL.FTZ R39, R4.reuse, R37 ;  /* 0x0000002504277220 */ /* 0x040fe20000410000 */
[-C--:B------:R-:W-:Y:S01]  /*c930*/  FMUL.FTZ R4, R4, R35.reuse ;  /* 0x0000002304047220 */ /* 0x080fe20000410000 */
[----:B------:R-:W-:Y:S01]  /*c940*/  FMUL.FTZ R40, R5, R36 ;  /* 0x0000002405287220 */ /* 0x000fe20000410000 */
[----:B------:R-:W-:Y:S01]  /*c950*/  LOP3.LUT R7, R7, 0xffff0000, RZ, 0xc0, !PT ;  /* 0xffff000007077812 */ /* 0x000fe200078ec0ff */
[C---:B------:R-:W-:Y:S01]  /*c960*/  FFMA.FTZ R39, R30.reuse, R35, -R39 ;  /* 0x000000231e277223 */ /* 0x040fe20000010827 */
[----:B------:R-:W-:Y:S01]  /*c970*/  FFMA.FTZ R38, R30, R37, R4 ;  /* 0x000000251e267223 */ /* 0x000fe20000010004 */
[----:B------:R-:W-:Y:S01]  /*c980*/  FMUL.FTZ R42, R5, R34 ;  /* 0x00000022052a7220 */ /* 0x000fe20000410000 */
[C---:B------:R-:W-:Y:S01]  /*c990*/  LOP3.LUT R30, R11.reuse, 0xffff0000, RZ, 0xc0, !PT ;  /* 0xffff00000b1e7812 */ /* 0x040fe200078ec0ff */
[----:B------:R-:W-:Y:S01]  /*c9a0*/  IMAD.U32 R35, R11, 0x10000, RZ ;  /* 0x000100000b237824 */ /* 0x000fe200078e00ff */
[C---:B------:R-:W-:Y:S01]  /*c9b0*/  LOP3.LUT R4, R9.reuse, 0xffff0000, RZ, 0xc0, !PT ;  /* 0xffff000009047812 */ /* 0x040fe200078ec0ff */
[----:B------:R-:W-:-:S02]  /*c9c0*/  IMAD.U32 R5, R9, 0x10000, RZ ;  /* 0x0001000009057824 */ /* 0x000fc400078e00ff */
        /* <DEDUP_REMOVED lines=15> */
.L_x_589:
[----:B------:R-:W-:Y:S05]  /*cac0*/  BSYNC B1 ;  /* 0x0000000000017941 */ /* 0x000fea0003800000 */
.L_x_588:
[----:B------:R-:W-:Y:S01]  /*cad0*/  ISETP.GE.AND P0, PT, R217, R0, PT ;  /* 0x00000000d900720c */ /* 0x000fe20003f06270 */
[----:B------:R-:W-:-:S12]  /*cae0*/  BSSY B1, `(.L_x_596) ;  /* 0x00000a9000017945 */ /* 0x000fd80003800000 */
[----:B------:R-:W-:Y:S05]  /*caf0*/  @P0 BRA `(.L_x_597) ;  /* 0x00000008009c0947 */ /* 0x000fea0003800000 */
[----:B-1234-:R-:W1:Y:S01]  /*cb00*/  LDC R5, c[0x0][0x3d4] ;  /* 0x0000f500ff057b82 */ /* 0x01ee620000000800 */
[----:B------:R-:W-:Y:S01]  /*cb10*/  BSSY B2, `(.L_x_598) ;  /* 0x000002c000027945 */ /* 0x000fe20003800000 */
[-C--:B-1----:R-:W-:Y:S02]  /*cb20*/  ISETP.GE.AND P0, PT, R22, R5.reuse, PT ;  /* 0x000000051600720c */ /* 0x082fe40003f06270 */
[-C--:B------:R-:W-:Y:S02]  /*cb30*/  ISETP.GE.AND P1, PT, R215, R5.reuse, PT ;  /* 0x00000005d700720c */ /* 0x080fe40003f26270 */
[-C--:B------:R-:W-:Y:S02]  /*cb40*/  ISETP.GE.AND P2, PT, R214, R5.reuse, PT ;  /* 0x00000005d600720c */ /* 0x080fe40003f46270 */
[----:B------:R-:W-:-:S07]  /*cb50*/  ISETP.GE.AND P3, PT, R216, R5, PT ;  /* 0x00000005d800720c */ /* 0x000fce0003f66270 */
[----:B------:R-:W-:Y:S06]  /*cb60*/  @P0 BRA `(.L_x_599) ;  /* 0x0000000000980947 */ /* 0x000fec0003800000 */
[----:B0-----:R-:W0:Y:S01]  /*cb70*/  LDS.128 R4, [R3+0x1000] ;  /* 0x0010000003047984 */ /* 0x001e220000000c00 */
[----:B------:R-:W-:Y:S01]  /*cb80*/  IMAD.U32 R36, R26, 0x10000, RZ ;  /* 0x000100001a247824 */ /* 0x000fe200078e00ff */
[C---:B------:R-:W-:Y:S01]  /*cb90*/  LOP3.LUT R41, R28.reuse, 0xffff0000, RZ, 0xc0, !PT ;  /* 0xffff00001c297812 */ /* 0x040fe200078ec0ff */
[----:B------:R-:W-:Y:S01]  /*cba0*/  IMAD.U32 R38, R28, 0x10000, RZ ;  /* 0x000100001c267824 */ /* 0x000fe200078e00ff */
        /* <DEDUP_REMOVED lines=9> */
[-C--:B------:R-:W-:Y:S01]  /*cc40*/  FMUL.FTZ R35, R38, R4.reuse ;  /* 0x0000000426237220 */ /* 0x080fe20000410000 */
[----:B------:R-:W-:Y:S01]  /*cc50*/  FMUL.FTZ R37, R36, R4 ;  /* 0x0000000424257220 */ /* 0x000fe20000410000 */
[----:B------:R-:W-:Y:S01]  /*cc60*/  FMUL.FTZ R34, R41, R5 ;  /* 0x0000000529227220 */ /* 0x000fe20000410000 */
[----:B------:R-:W-:-:S02]  /*cc70*/  IMAD.U32 R33, R7, 0x10000, RZ ;  /* 0x0001000007217824 */ /* 0x000fc400078e00ff */
[-C--:B------:R-:W-:Y:S01]  /*cc80*/  FFMA.FTZ R4, R36, R30.reuse, -R35 ;  /* 0x0000001e24047223 */ /* 0x080fe20000010823 */
[----:B------:R-:W-:Y:S01]  /*cc90*/  FFMA.FTZ R37, R38, R30, R37 ;  /* 0x0000001e26257223 */ /* 0x000fe20000010025 */
[C---:B------:R-:W-:Y:S01]  /*cca0*/  FMUL.FTZ R30, R39.reuse, R5 ;  /* 0x00000005271e7220 */ /* 0x040fe20000410000 */
[-C--:B------:R-:W-:Y:S01]  /*ccb0*/  FFMA.FTZ R5, R39, R31.reuse, -R34 ;  /* 0x0000001f27057223 */ /* 0x080fe20000010822 */
[----:B------:R-:W-:Y:S02]  /*ccc0*/  LOP3.LUT R7, R7, 0xffff0000, RZ, 0xc0, !PT ;  /* 0xffff000007077812 */ /* 0x000fe400078ec0ff */
[----:B------:R-:W-:Y:S01]  /*ccd0*/  SHF.L.U32 R38, R27, 0x10, RZ ;  /* 0x000000101b267819 */ /* 0x000fe200000006ff */
[----:B------:R-:W-:Y:S01]  /*cce0*/  FFMA.FTZ R30, R41, R31, R30 ;  /* 0x0000001f291e7223 */ /* 0x000fe2000001001e */
[----:B------:R-:W-:Y:S01]  /*ccf0*/  LOP3.LUT R39, R27, 0xffff0000, RZ, 0xc0, !PT ;  /* 0xffff00001b277812 */ /* 0x000fe200078ec0ff */
[-C--:B------:R-:W-:Y:S01]  /*cd00*/  FMUL.FTZ R31, R40, R6.reuse ;  /* 0x00000006281f7220 */ /* 0x080fe20000410000 */
[-C--:B------:R-:W-:Y:S01]  /*cd10*/  FMUL.FTZ R34, R43, R7.reuse ;  /* 0x000000072b227220 */ /* 0x080fe20000410000 */
[C---:B------:R-:W-:Y:S01]  /*cd20*/  FMUL.FTZ R35, R38.reuse, R6 ;  /* 0x0000000626237220 */ /* 0x040fe20000410000 */
[----:B------:R-:W-:Y:S01]  /*cd30*/  F2FP.BF16.F32.PACK_AB R4, R37, R4 ;  /* 0x000000042504723e */ /* 0x000fe200000010ff */
[C---:B------:R-:W-:Y:S01]  /*cd40*/  FMUL.FTZ R36, R39.reuse, R7 ;  /* 0x0000000727247220 */ /* 0x040fe20000410000 */
[-C--:B------:R-:W-:Y:S01]  /*cd50*/  FFMA.FTZ R6, R38, R32.reuse, -R31 ;  /* 0x0000002026067223 */ /* 0x080fe2000001081f */
[----:B------:R-:W-:Y:S01]  /*cd60*/  FFMA.FTZ R35, R40, R32, R35 ;  /* 0x0000002028237223 */ /* 0x000fe20000010023 */
[-C--:B------:R-:W-:Y:S01]  /*cd70*/  FFMA.FTZ R7, R39, R33.reuse, -R34 ;  /* 0x0000002127077223 */ /* 0x080fe20000010822 */
[----:B------:R-:W-:Y:S01]  /*cd80*/  FFMA.FTZ R36, R43, R33, R36 ;  /* 0x000000212b247223 */ /* 0x000fe20000010024 */
[----:B------:R-:W-:-:S02]  /*cd90*/  F2FP.BF16.F32.PACK_AB R5, R30, R5 ;  /* 0x000000051e05723e */ /* 0x000fc400000010ff */
[----:B------:R-:W-:Y:S02]  /*cda0*/  F2FP.BF16.F32.PACK_AB R6, R35, R6 ;  /* 0x000000062306723e */ /* 0x000fe400000010ff */
[----:B------:R-:W-:-:S05]  /*cdb0*/  F2FP.BF16.F32.PACK_AB R7, R36, R7 ;  /* 0x000000072407723e */ /* 0x000fca00000010ff */
[----:B------:R1:W-:Y:S02]  /*cdc0*/  STS.128 [R3+0x1000], R4 ;  /* 0x0010000403007388 */ /* 0x0003e40000000c00 */
.L_x_599:
[----:B------:R-:W-:Y:S05]  /*cdd0*/  BSYNC B2 ;  /* 0x0000000000027941 */ /* 0x000fea0003800000 */
.L_x_598:
[----:B------:R-:W-:Y:S04]  /*cde0*/  BSSY B2, `(.L_x_600) ;  /* 0x0000028000027945 */ /* 0x000fe80003800000 */
[----:B------:R-:W-:Y:S05]  /*cdf0*/  @P1 BRA `(.L_x_601) ;  /* 0x0000000000981947 */ /* 0x000fea0003800000 */
[----:B01----:R-:W0:Y:S01]  /*ce00*/  LDS.128 R4, [R3+0x5000] ;  /* 0x0050000003047984 */ /* 0x003e220000000c00 */
        /* <DEDUP_REMOVED lines=20> */
[----:B------:R-:W-:Y:S01]  /*cf50*/  LOP3.LUT R7, R7, 0xffff0000, RZ, 0xc0, !PT ;  /* 0xffff000007077812 */ /* 0x000fe200078ec0ff */
[C---:B------:R-:W-:Y:S01]  /*cf60*/  IMAD.U32 R38, R21.reuse, 0x10000, RZ ;  /* 0x0001000015267824 */ /* 0x040fe200078e00ff */
[----:B------:R-:W-:Y:S01]  /*cf70*/  LOP3.LUT R39, R21, 0xffff0000, RZ, 0xc0, !PT ;  /* 0xffff000015277812 */ /* 0x000fe200078ec0ff */
[----:B------:R-:W-:Y:S01]  /*cf80*/  FFMA.FTZ R30, R41, R31, R30 ;  /* 0x0000001f291e7223 */ /* 0x000fe2000001001e */
[-C--:B------:R-:W-:Y:S01]  /*cf90*/  FMUL.FTZ R31, R40, R6.reuse ;  /* 0x00000006281f7220 */ /* 0x080fe20000410000 */
[C---:B------:R-:W-:Y:S01]  /*cfa0*/  FMUL.FTZ R35, R38.reuse, R6 ;  /* 0x0000000626237220 */ /* 0x040fe20000410000 */
[-C--:B------:R-:W-:Y:S01]  /*cfb0*/  FMUL.FTZ R34, R43, R7.reuse ;  /* 0x000000072b227220 */ /* 0x080fe20000410000 */
[C---:B------:R-:W-:Y:S01]  /*cfc0*/  FMUL.FTZ R36, R39.reuse, R7 ;  /* 0x0000000727247220 */ /* 0x040fe20000410000 */
[-C--:B------:R-:W-:Y:S01]  /*cfd0*/  FFMA.FTZ R6, R38, R32.reuse, -R31 ;  /* 0x0000002026067223 */ /* 0x080fe2000001081f */
[----:B------:R-:W-:Y:S01]  /*cfe0*/  FFMA.FTZ R35, R40, R32, R35 ;  /* 0x0000002028237223 */ /* 0x000fe20000010023 */
[-C--:B------:R-:W-:Y:S01]  /*cff0*/  FFMA.FTZ R7, R39, R33.reuse, -R34 ;  /* 0x0000002127077223 */ /* 0x080fe20000010822 */
[----:B------:R-:W-:Y:S01]  /*d000*/  FFMA.FTZ R36, R43, R33, R36 ;  /* 0x000000212b247223 */ /* 0x000fe20000010024 */
[----:B------:R-:W-:-:S02]  /*d010*/  F2FP.BF16.F32.PACK_AB R4, R37, R4 ;  /* 0x000000042504723e */ /* 0x000fc400000010ff */
[----:B------:R-:W-:Y:S02]  /*d020*/  F2FP.BF16.F32.PACK_AB R5, R30, R5 ;  /* 0x000000051e05723e */ /* 0x000fe400000010ff */
[----:B------:R-:W-:Y:S02]  /*d030*/  F2FP.BF16.F32.PACK_AB R6, R35, R6 ;  /* 0x000000062306723e */ /* 0x000fe400000010ff */
[----:B------:R-:W-:-:S05]  /*d040*/  F2FP.BF16.F32.PACK_AB R7, R36, R7 ;  /* 0x000000072407723e */ /* 0x000fca00000010ff */
[----:B------:R2:W-:Y:S02]  /*d050*/  STS.128 [R3+0x5000], R4 ;  /* 0x0050000403007388 */ /* 0x0005e40000000c00 */
.L_x_601:
[----:B------:R-:W-:Y:S05]  /*d060*/  BSYNC B2 ;  /* 0x0000000000027941 */ /* 0x000fea0003800000 */
.L_x_600:
[----:B------:R-:W-:Y:S04]  /*d070*/  BSSY B2, `(.L_x_602) ;  /* 0x0000028000027945 */ /* 0x000fe80003800000 */
[----:B------:R-:W-:Y:S05]  /*d080*/  @P2 BRA `(.L_x_603) ;  /* 0x0000000000982947 */ /* 0x000fea0003800000 */
[----:B012---:R-:W0:Y:S01]  /*d090*/  LDS.128 R4, [R3+0x9000] ;  /* 0x0090000003047984 */ /* 0x007e220000000c00 */
[----:B------:R-:W-:Y:S01]  /*d0a0*/  IMAD.U32 R36, R12, 0x10000, RZ ;  /* 0x000100000c247824 */ /* 0x000fe200078e00ff */
[C---:B------:R-:W-:Y:S01]  /*d0b0*/  LOP3.LUT R41, R14.reuse, 0xffff0000, RZ, 0xc0, !PT ;  /* 0xffff00000e297812 */ /* 0x040fe200078ec0ff */
[----:B------:R-:W-:Y:S01]  /*d0c0*/  IMAD.U32 R38, R14, 0x10000, RZ ;  /* 0x000100000e267824 */ /* 0x000fe200078e00ff */
[----:B------:R-:W-:Y:S02]  /*d0d0*/  LOP3.LUT R39, R12, 0xffff0000, RZ, 0xc0, !PT ;  /* 0xffff00000c277812 */ /* 0x000fe400078ec0ff */
[C---:B------:R-:W-:Y:S02]  /*d0e0*/  SHF.L.U32 R40, R15.reuse, 0x10, RZ ;  /* 0x000000100f287819 */ /* 0x040fe400000006ff */
        /* <DEDUP_REMOVED lines=32> */
.L_x_603:
[----:B------:R-:W-:Y:S05]  /*d2f0*/  BSYNC B2 ;  /* 0x0000000000027941 */ /* 0x000fea0003800000 */
.L_x_602:
[----:B------:R-:W-:Y:S05]  /*d300*/  @P3 BRA `(.L_x_597) ;  /* 0x0000000000983947 */ /* 0x000fea0003800000 */
[----:B0123--:R-:W0:Y:S01]  /*d310*/  LDS.128 R4, [R3+0xd000] ;  /* 0x00d0000003047984 */ /* 0x00fe220000000c00 */
        /* <DEDUP_REMOVED lines=37> */
.L_x_597:
[----:B------:R-:W-:Y:S05]  /*d570*/  BSYNC B1 ;  /* 0x0000000000017941 */ /* 0x000fea0003800000 */
.L_x_596:
[----:B------:R-:W-:Y:S01]  /*d580*/  ISETP.GE.AND P0, PT, R218, R0, PT ;  /* 0x00000000da00720c */ /* 0x000fe20003f06270 */
[----:B------:R-:W-:-:S12]  /*d590*/  BSSY B1, `(.L_x_604) ;  /* 0x00000a9000017945 */ /* 0x000fd80003800000 */
[----:B------:R-:W-:Y:S05]  /*d5a0*/  @P0 BRA `(.L_x_605) ;  /* 0x00000008009c0947 */ /* 0x000fea0003800000 */
[----:B01234-:R-:W0:Y:S01]  /*d5b0*/  LDC R5, c[0x0][0x3d4] ;  /* 0x0000f500ff057b82 */ /* 0x01fe220000000800 */
[----:B------:R-:W-:Y:S01]  /*d5c0*/  BSSY B2, `(.L_x_606) ;  /* 0x000002c000027945 */ /* 0x000fe20003800000 */
[-C--:B0-----:R-:W-:Y:S02]  /*d5d0*/  ISETP.GE.AND P0, PT, R22, R5.reuse, PT ;  /* 0x000000051600720c */ /* 0x081fe40003f06270 */
[-C--:B------:R-:W-:Y:S02]  /*d5e0*/  ISETP.GE.AND P1, PT, R215, R5.reuse, PT ;  /* 0x00000005d700720c */ /* 0x080fe40003f26270 */
[-C--:B------:R-:W-:Y:S02]  /*d5f0*/  ISETP.GE.AND P2, PT, R214, R5.reuse, PT ;  /* 0x00000005d600720c */ /* 0x080fe40003f46270 */
[----:B------:R-:W-:-:S07]  /*d600*/  ISETP.GE.AND P3, PT, R216, R5, PT ;  /* 0x00000005d800720c */ /* 0x000fce0003f66270 */
[----:B------:R-:W-:Y:S06]  /*d610*/  @P0 BRA `(.L_x_607) ;  /* 0x0000000000980947 */ /* 0x000fec0003800000 */
[----:B------:R-:W0:Y:S01]  /*d620*/  LDS.128 R4, [R3+0x2000] ;  /* 0x0020000003047984 */ /* 0x000e220000000c00 */
        /* <DEDUP_REMOVED lines=10> */
[----:B------:R-:W-:Y:S01]  /*d6d0*/  IMAD.U32 R32, R6, 0x10000, RZ ;  /* 0x0001000006207824 */ /* 0x000fe200078e00ff */
[----:B------:R-:W-:Y:S01]  /*d6e0*/  SHF.L.U32 R33, R7, 0x10, RZ ;  /* 0x0000001007217819 */ /* 0x000fe200000006ff */
[-C--:B------:R-:W-:Y:S01]  /*d6f0*/  FMUL.FTZ R35, R38, R4.reuse ;  /* 0x0000000426237220 */ /* 0x080fe20000410000 */
[----:B------:R-:W-:Y:S01]  /*d700*/  FMUL.FTZ R37, R36, R4 ;  /* 0x0000000424257220 */ /* 0x000fe20000410000 */
[-C--:B------:R-:W-:Y:S01]  /*d710*/  FMUL.FTZ R34, R41, R5.reuse ;  /* 0x0000000529227220 */ /* 0x080fe20000410000 */
[----:B------:R-:W-:Y:S01]  /*d720*/  LOP3.LUT R6, R6, 0xffff0000, RZ, 0xc0, !PT ;  /* 0xffff000006067812 */ /* 0x000fe200078ec0ff */
        /* <DEDUP_REMOVED lines=21> */
.L_x_607:
[----:B------:R-:W-:Y:S05]  /*d880*/  BSYNC B2 ;  /* 0x0000000000027941 */ /* 0x000fea0003800000 */
.L_x_606:
[----:B------:R-:W-:Y:S04]  /*d890*/  BSSY B2, `(.L_x_608) ;  /* 0x0000028000027945 */ /* 0x000fe80003800000 */
[----:B------:R-:W-:Y:S05]  /*d8a0*/  @P1 BRA `(.L_x_609) ;  /* 0x0000000000981947 */ /* 0x000fea0003800000 */
        /* <DEDUP_REMOVED lines=38> */
.L_x_609:
[----:B------:R-:W-:Y:S05]  /*db10*/  BSYNC B2 ;  /* 0x0000000000027941 */ /* 0x000fea0003800000 */
.L_x_608:
        /* <DEDUP_REMOVED lines=40> */
.L_x_611:
[----:B------:R-:W-:Y:S05]  /*dda0*/  BSYNC B2 ;  /* 0x0000000000027941 */ /* 0x000fea0003800000 */
.L_x_610:
[----:B------:R-:W-:Y:S05]  /*ddb0*/  @P3 BRA `(.L_x_605) ;  /* 0x0000000000983947 */ /* 0x000fea0003800000 */
[----:B012---:R-:W0:Y:S01]  /*ddc0*/  LDS.128 R4, [R3+0xe000] ;  /* 0x00e0000003047984 */ /* 0x007e220000000c00 */
        /* <DEDUP_REMOVED lines=37> */
.L_x_605:
[----:B------:R-:W-:Y:S05]  /*e020*/  BSYNC B1 ;  /* 0x0000000000017941 */ /* 0x000fea0003800000 */
.L_x_604:
[----:B01234-:R-:W2:Y:S02]  /*e030*/  LDL R4, [R1+0x74] ;  /* 0x0000740001047983 */ /* 0x01fea40000100800 */
[----:B--2---:R-:W-:-:S13]  /*e040*/  ISETP.GE.AND P0, PT, R4, R0, PT ;  /* 0x000000000400720c */ /* 0x004fda0003f06270 */
[----:B------:R-:W-:Y:S05]  /*e050*/  @P0 BRA `(.L_x_612) ;  /* 0x0000003c00d00947 */ /* 0x000fea0003800000 */
[----:B------:R-:W0:Y:S01]  /*e060*/  LDC R5, c[0x0][0x3d4] ;  /* 0x0000f500ff057b82 */ /* 0x000e220000000800 */
[----:B------:R-:W-:Y:S01]  /*e070*/  BSSY B1, `(.L_x_613) ;  /* 0x000002c000017945 */ /* 0x000fe20003800000 */
[-C--:B0-----:R-:W-:Y:S02]  /*e080*/  ISETP.GE.AND P0, PT, R22, R5.reuse, PT ;  /* 0x000000051600720c */ /* 0x081fe40003f06270 */
[-C--:B------:R-:W-:Y:S02]  /*e090*/  ISETP.GE.AND P1, PT, R215, R5.reuse, PT ;  /* 0x00000005d700720c */ /* 0x080fe40003f26270 */
[-C--:B------:R-:W-:Y:S02]  /*e0a0*/  ISETP.GE.AND P2, PT, R214, R5.reuse, PT ;  /* 0x00000005d600720c */ /* 0x080fe40003f46270 */
[----:B------:R-:W-:-:S07]  /*e0b0*/  ISETP.GE.AND P3, PT, R216, R5, PT ;  /* 0x00000005d800720c */ /* 0x000fce0003f66270 */
[----:B------:R-:W-:Y:S06]  /*e0c0*/  @P0 BRA `(.L_x_614) ;  /* 0x0000000000980947 */ /* 0x000fec0003800000 */
[----:B------:R-:W0:Y:S01]  /*e0d0*/  LDS.128 R4, [R3+0x3000] ;  /* 0x0030000003047984 */ /* 0x000e220000000c00 */
[----:B------:R-:W-:Y:S01]  /*e0e0*/  SHF.L.U32 R36, R28, 0x10, RZ ;  /* 0x000000101c247819 */ /* 0x000fe200000006ff */
[----:B------:R-:W-:Y:S01]  /*e0f0*/  IMAD.U32 R32, R26, 0x10000, RZ ;  /* 0x000100001a207824 */ /* 0x000fe200078e00ff */
[----:B------:R-:W-:Y:S02]  /*e100*/  LOP3.LUT R38, R28, 0xffff0000, RZ, 0xc0, !PT ;  /* 0xffff00001c267812 */ /* 0x000fe400078ec0ff */
        /* <DEDUP_REMOVED lines=14> */
[C---:B------:R-:W-:Y:S01]  /*e1f0*/  LOP3.LUT R36, R29.reuse, 0xffff0000, RZ, 0xc0, !PT ;  /* 0xffff00001d247812 */ /* 0x040fe200078ec0ff */
[-C--:B------:R-:W-:Y:S01]  /*e200*/  FFMA.FTZ R5, R34, R30.reuse, -R35 ;  /* 0x0000001e22057223 */ /* 0x080fe20000010823 */
[----:B------:R-:W-:Y:S01]  /*e210*/  LOP3.LUT R6, R6, 0xffff0000, RZ, 0xc0, !PT ;  /* 0xffff000006067812 */ /* 0x000fe200078ec0ff */
[----:B------:R-:W-:Y:S01]  /*e220*/  IMAD.U32 R34, R29, 0x10000, RZ ;  /* 0x000100001d227824 */ /* 0x000fe200078e00ff */
[C---:B------:R-:W-:Y:S01]  /*e230*/  LOP3.LUT R32, R27.reuse, 0xffff0000, RZ, 0xc0, !PT ;  /* 0xffff00001b207812 */ /* 0x040fe200078ec0ff */
[----:B------:R-:W-:Y:S02]  /*e240*/  IMAD.U32 R0, R27, 0x10000, RZ ;  /* 0x000100001b007824 */ /* 0x000fe400078e00ff */
[----:B------:R-:W-:Y:S01]  /*e250*/  FFMA.FTZ R30, R38, R30, R31 ;  /* 0x0000001e261e7223 */ /* 0x000fe2000001001f */
[-C--:B------:R-:W-:Y:S01]  /*e260*/  FMUL.FTZ R31, R36, R7.reuse ;  /* 0x00000007241f7220 */ /* 0x080fe20000410000 */
[-C--:B------:R-:W-:Y:S01]  /*e270*/  FMUL.FTZ R27, R34, R6.reuse ;  /* 0x00000006221b7220 */ /* 0x080fe20000410000 */
[----:B------:R-:W-:Y:S01]  /*e280*/  FMUL.FTZ R29, R0, R6 ;  /* 0x00000006001d7220 */ /* 0x000fe20000410000 */
[C---:B------:R-:W-:Y:S01]  /*e290*/  FMUL.FTZ R35, R32.reuse, R7 ;  /* 0x0000000720237220 */ /* 0x040fe20000410000 */
[----:B------:R-:W-:Y:S01]  /*e2a0*/  FFMA.FTZ R7, R32, R28, -R31 ;  /* 0x0000001c20077223 */ /* 0x000fe2000001081f */
[-C--:B------:R-:W-:Y:S01]  /*e2b0*/  FFMA.FTZ R6, R0, R26.reuse, -R27 ;  /* 0x0000001a00067223 */ /* 0x080fe2000001081b */
[----:B------:R-:W-:Y:S01]  /*e2c0*/  FFMA.FTZ R29, R34, R26, R29 ;  /* 0x0000001a221d7223 */ /* 0x000fe2000001001d */
[----:B------:R-:W-:Y:S01]  /*e2d0*/  FFMA.FTZ R28, R36, R28, R35 ;  /* 0x0000001c241c7223 */ /* 0x000fe20000010023 */
[----:B------:R-:W-:-:S02]  /*e2e0*/  F2FP.BF16.F32.PACK_AB R4, R33, R4 ;  /* 0x000000042104723e */ /* 0x000fc400000010ff */
[----:B------:R-:W-:Y:S02]  /*e2f0*/  F2FP.BF16.F32.PACK_AB R5, R30, R5 ;  /* 0x000000051e05723e */ /* 0x000fe400000010ff */
[----:B------:R-:W-:Y:S02]  /*e300*/  F2FP.BF16.F32.PACK_AB R6, R29, R6 ;  /* 0x000000061d06723e */ /* 0x000fe400000010ff */
[----:B------:R-:W-:-:S05]  /*e310*/  F2FP.BF16.F32.PACK_AB R7, R28, R7 ;  /* 0x000000071c07723e */ /* 0x000fca00000010ff */
[----:B------:R0:W-:Y:S02]  /*e320*/  STS.128 [R3+0x3000], R4 ;  /* 0x0030000403007388 */ /* 0x0001e40000000c00 */
.L_x_614:
[----:B------:R-:W-:Y:S05]  /*e330*/  BSYNC B1 ;  /* 0x0000000000017941 */ /* 0x000fea0003800000 */
.L_x_613:
[----:B------:R-:W-:Y:S04]  /*e340*/  BSSY B1, `(.L_x_615) ;  /* 0x0000028000017945 */ /* 0x000fe80003800000 */
[----:B------:R-:W-:Y:S05]  /*e350*/  @P1 BRA `(.L_x_616) ;  /* 0x0000000000981947 */ /* 0x000fea0003800000 */
[----:B0-----:R-:W0:Y:S01]  /*e360*/  LDS.128 R4, [R3+0x7000] ;  /* 0x0070000003047984 */ /* 0x001e220000000c00 */
[----:B------:R-:W-:Y:S01]  /*e370*/  IMAD.U32 R28, R20, 0x10000, RZ ;  /* 0x00010000141c7824 */ /* 0x000fe200078e00ff */
[C---:B------:R-:W-:Y:S01]  /*e380*/  LOP3.LUT R34, R24.reuse, 0xffff0000, RZ, 0xc0, !PT ;  /* 0xffff000018227812 */ /* 0x040fe200078ec0ff */
[----:B------:R-:W-:Y:S01]  /*e390*/  IMAD.U32 R32, R24, 0x10000, RZ ;  /* 0x0001000018207824 */ /* 0x000fe200078e00ff */
        /* <DEDUP_REMOVED lines=34> */
.L_x_616:
[----:B------:R-:W-:Y:S05]  /*e5c0*/  BSYNC B1 ;  /* 0x0000000000017941 */ /* 0x000fea0003800000 */
.L_x_615:
[----:B------:R-:W-:Y:S04]  /*e5d0*/  BSSY B1, `(.L_x_617) ;  /* 0x0000028000017945 */ /* 0x000fe80003800000 */
[----:B------:R-:W-:Y:S05]  /*e5e0*/  @P2 BRA `(.L_x_618) ;  /* 0x0000000000982947 */ /* 0x000fea0003800000 */
[----:B01----:R-:W0:Y:S01]  /*e5f0*/  LDS.128 R4, [R3+0xb000] ;  /* 0x00b0000003047984 */ /* 0x003e220000000c00 */
[----:B------:R-:W-:Y:S01]  /*e600*/  SHF.L.U32 R24, R12, 0x10, RZ ;  /* 0x000000100c187819 */ /* 0x000fe200000006ff */
[C---:B------:R-:W-:Y:S01]  /*e610*/  IMAD.U32 R28, R14.reuse, 0x10000, RZ ;  /* 0x000100000e1c7824 */ /* 0x040fe200078e00ff */
        /* <DEDUP_REMOVED lines=35> */
.L_x_618:
[----:B------:R-:W-:Y:S05]  /*e850*/  BSYNC B1 ;  /* 0x0000000000017941 */ /* 0x000fea0003800000 */
.L_x_617:
[----:B------:R-:W-:Y:S05]  /*e860*/  @P3 BRA `(.L_x_612) ;  /* 0x0000003400cc3947 */ /* 0x000fea0003800000 */
[----:B012---:R-:W0:Y:S01]  /*e870*/  LDS.128 R4, [R3+0xf000] ;  /* 0x00f0000003047984 */ /* 0x007e220000000c00 */
        /* <DEDUP_REMOVED lines=36> */
[----:B------:R3:W-:Y:S01]  /*eac0*/  STS.128 [R3+0xf000], R4 ;  /* 0x00f0000403007388 */ /* 0x0007e20000000c00 */
[----:B------:R-:W-:Y:S05]  /*ead0*/  BRA `(.L_x_612) ;  /* 0x0000003400307947 */ /* 0x000fea0003800000 */
.L_x_579:
        /* <DEDUP_REMOVED lines=17> */
[----:B------:R-:W-:Y:S01]  /*ebf0*/  CS2R R4, SRZ ;  /* 0x0000000000047805 */ /* 0x000fe2000001ff00 */
[----:B------:R-:W-:-:S04]  /*ec00*/  ULDC.64 UR6, c[0x0][0x208] ;  /* 0x0000820000067ab9 */ /* 0x000fc80000000a00 */
[----:B------:R0:W5:Y:S04]  /*ec10*/  @!P0 LDG.E.128 R12, desc[UR6][R34.64] ;  /* 0x00000006220c8981 */ /* 0x000168000c1e1d00 */
[----:B------:R0:W5:Y:S04]  /*ec20*/  @!P2 LDG.E.128 R24, desc[UR6][R34.64+0x80] ;  /* 0x000080062218a981 */ /* 0x000168000c1e1d00 */
[----:B------:R0:W5:Y:S04]  /*ec30*/  @!P0 LDG.E.128 R8, desc[UR6][R36.64] ;  /* 0x0000000624088981 */ /* 0x000168000c1e1d00 */
[----:B------:R0:W5:Y:S02]  /*ec40*/  @!P2 LDG.E.128 R4, desc[UR6][R36.64+0x80] ;  /* 0x000080062404a981 */ /* 0x000164000c1e1d00 */
.L_x_620:
[----:B------:R-:W-:Y:S05]  /*ec50*/  BSYNC B1 ;  /* 0x0000000000017941 */ /* 0x000fea0003800000 */
.L_x_619:
[----:B------:R-:W2:Y:S01]  /*ec60*/  LDL R54, [R1+0x64] ;  /* 0x0000640001367983 */ /* 0x000ea20000100800 */
[----:B------:R-:W-:Y:S01]  /*ec70*/  UMOV UR4, 0xffffffff ;  /* 0xffffffff00047882 */ /* 0x000fe20000000000 */
[----:B-----5:R-:W-:Y:S01]  /*ec80*/  IMAD.MOV.U32 R39, RZ, RZ, R24 ;  /* 0x000000ffff277224 */ /* 0x020fe200078e0018 */
[----:B------:R-:W-:Y:S01]  /*ec90*/  SHF.R.U64 R47, R24, 0x10, R25 ;  /* 0x00000010182f7819 */ /* 0x000fe20000001219 */
[----:B------:R-:W-:Y:S01]  /*eca0*/  IMAD.MOV.U32 R41, RZ, RZ, R26 ;  /* 0x000000ffff297224 */ /* 0x000fe200078e001a */
[----:B------:R-:W-:Y:S01]  /*ecb0*/  SHF.R.U64 R49, R26, 0x10, R27 ;  /* 0x000000101a317819 */ /* 0x000fe2000000121b */
[--C-:B------:R-:W-:Y:S01]  /*ecc0*/  IMAD.MOV.U32 R40, RZ, RZ, R25.reuse ;  /* 0x000000ffff287224 */ /* 0x100fe200078e0019 */
[----:B------:R-:W-:Y:S01]  /*ecd0*/  SHF.R.U32.HI R48, RZ, 0x10, R25 ;  /* 0x00000010ff307819 */ /* 0x000fe20000011619 */
[----:B------:R-:W-:Y:S01]  /*ece0*/  IMAD.MOV.U32 R26, RZ, RZ, R8 ;  /* 0x000000ffff1a7224 */ /* 0x000fe200078e0008 */
[----:B------:R-:W-:Y:S01]  /*ecf0*/  SHF.R.U64 R8, R8, 0x10, R9 ;  /* 0x0000001008087819 */ /* 0x000fe20000001209 */
[----:B------:R-:W-:Y:S01]  /*ed00*/  IMAD.MOV.U32 R24, RZ, RZ, R6 ;  /* 0x000000ffff187224 */ /* 0x000fe200078e0006 */
[----:B------:R-:W-:Y:S01]  /*ed10*/  SHF.R.U64 R52, R4, 0x10, R5 ;  /* 0x0000001004347819 */ /* 0x000fe20000001205 */
[----:B------:R-:W-:Y:S01]  /*ed20*/  IMAD.MOV.U32 R32, RZ, RZ, R9 ;  /* 0x000000ffff207224 */ /* 0x000fe200078e0009 */
[----:B------:R-:W-:Y:S01]  /*ed30*/  SHF.R.U64 R6, R6, 0x10, R7 ;  /* 0x0000001006067819 */ /* 0x000fe20000001207 */
[----:B------:R-:W-:Y:S01]  /*ed40*/  IMAD.MOV.U32 R33, RZ, RZ, R10 ;  /* 0x000000ffff217224 */ /* 0x000fe200078e000a */
[----:B0-----:R-:W-:Y:S01]  /*ed50*/  MOV R36, R13 ;  /* 0x0000000d00247202 */ /* 0x001fe20000000f00 */
[----:B------:R-:W-:Y:S01]  /*ed60*/  IMAD.MOV.U32 R20, RZ, RZ, R4 ;  /* 0x000000ffff147224 */ /* 0x000fe200078e0004 */
[----:B------:R-:W-:Y:S01]  /*ed70*/  SHF.R.U64 R43, R12, 0x10, R13 ;  /* 0x000000100c2b7819 */ /* 0x000fe2000000120d */
[----:B------:R-:W-:Y:S01]  /*ed80*/  IMAD.MOV.U32 R25, RZ, RZ, R7 ;  /* 0x000000ffff197224 */ /* 0x000fe200078e0007 */
[----:B------:R-:W-:Y:S01]  /*ed90*/  SHF.R.U32.HI R44, RZ, 0x10, R13 ;  /* 0x00000010ff2c7819 */ /* 0x000fe2000001160d */
[----:B------:R-:W-:Y:S01]  /*eda0*/  IMAD.MOV.U32 R35, RZ, RZ, R12 ;  /* 0x000000ffff237224 */ /* 0x000fe200078e000c */
[--C-:B------:R-:W-:Y:S01]  /*edb0*/  SHF.R.U64 R45, R14, 0x10, R15.reuse ;  /* 0x000000100e2d7819 */ /* 0x100fe2000000120f */
[----:B------:R-:W-:Y:S01]  /*edc0*/  IMAD.MOV.U32 R37, RZ, RZ, R14 ;  /* 0x000000ffff257224 */ /* 0x000fe200078e000e */
[--C-:B------:R-:W-:Y:S01]  /*edd0*/  SHF.R.U32.HI R46, RZ, 0x10, R15.reuse ;  /* 0x00000010ff2e7819 */ /* 0x100fe2000001160f */
[----:B------:R-:W-:Y:S01]  /*ede0*/  IMAD.MOV.U32 R38, RZ, RZ, R15 ;  /* 0x000000ffff267224 */ /* 0x000fe200078e000f */
[--C-:B------:R-:W-:Y:S01]  /*edf0*/  SHF.R.U32.HI R50, RZ, 0x10, R27.reuse ;  /* 0x00000010ff327819 */ /* 0x100fe2000001161b */
[----:B------:R-:W-:Y:S01]  /*ee00*/  IMAD.MOV.U32 R42, RZ, RZ, R27 ;  /* 0x000000ffff2a7224 */ /* 0x000fe200078e001b */
[----:B------:R-:W-:Y:S01]  /*ee10*/  SHF.R.U32.HI R9, RZ, 0x10, R9 ;  /* 0x00000010ff097819 */ /* 0x000fe20000011609 */
[--C-:B------:R-:W-:Y:S01]  /*ee20*/  IMAD.MOV.U32 R34, RZ, RZ, R11.reuse ;  /* 0x000000ffff227224 */ /* 0x100fe200078e000b */
[----:B------:R-:W-:Y:S01]  /*ee30*/  SHF.R.U64 R10, R10, 0x10, R11 ;  /* 0x000000100a0a7819 */ /* 0x000fe2000000120b */
[----:B------:R-:W-:Y:S01]  /*ee40*/  IMAD.MOV.U32 R21, RZ, RZ, R5 ;  /* 0x000000ffff157224 */ /* 0x000fe200078e0005 */
[----:B------:R-:W-:-:S02]  /*ee50*/  SHF.R.U32.HI R51, RZ, 0x10, R11 ;  /* 0x00000010ff337819 */ /* 0x000fc4000001160b */
[----:B------:R-:W-:Y:S02]  /*ee60*/  SHF.R.U32.HI R53, RZ, 0x10, R5 ;  /* 0x00000010ff357819 */ /* 0x000fe40000011605 */
[----:B------:R-:W-:Y:S02]  /*ee70*/  SHF.R.U32.HI R7, RZ, 0x10, R7 ;  /* 0x00000010ff077819 */ /* 0x000fe40000011607 */
[----:B--2---:R-:W-:Y:S01]  /*ee80*/  LEA.HI R4, R54, R54, RZ, 0x1 ;  /* 0x0000003636047211 */ /* 0x004fe200078f08ff */
[----:B------:R-:W-:Y:S06]  /*ee90*/  BRA.DIV UR4, `(.L_x_621) ;  /* 0x0000017a04c07947 */ /* 0x000fec000b800000 */
.L_x_809:
[----:B------:R-:W-:Y:S01]  /*eea0*/  UMOV UR4, 0xffffffff ;  /* 0xffffffff00047882 */ /* 0x000fe20000000000 */
[----:B------:R-:W-:Y:S02]  /*eeb0*/  LOP3.LUT R4, R4, 0xfffffffe, RZ, 0xc0, !PT ;  /* 0xfffffffe04047812 */ /* 0x000fe400078ec0ff */
[----:B------:R-:W-:Y:S05]  /*eec0*/  BRA.DIV UR4, `(.L_x_622) ;  /* 0x0000017a04dc7947 */ /* 0x000fea000b800000 */
.L_x_812:
[----:B------:R-:W-:Y:S01]  /*eed0*/  UMOV UR4, 0xffffffff ;  /* 0xffffffff00047882 */ /* 0x000fe20000000000 */
[----:B------:R-:W-:Y:S02]  /*eee0*/  IADD3 R4, R54, -R4, RZ ;  /* 0x8000000436047210 */ /* 0x000fe40007ffe0ff */
[----:B------:R-:W-:Y:S05]  /*eef0*/  BRA.DIV UR4, `(.L_x_623) ;  /* 0x0000017a04f87947 */ /* 0x000fea000b800000 */
.L_x_815:
[----:B------:R-:W-:Y:S01]  /*ef00*/  UMOV UR4, 0xffffffff ;  /* 0xffffffff00047882 */ /* 0x000fe20000000000 */
[----:B------:R-:W-:Y:S02]  /*ef10*/  SHF.L.U32 R5, R4, 0x1f, RZ ;  /* 0x0000001f04057819 */ /* 0x000fe400000006ff */
[----:B------:R-:W-:Y:S05]  /*ef20*/  BRA.DIV UR4, `(.L_x_624) ;  /* 0x0000017e04147947 */ /* 0x000fea000b800000 */
.L_x_818:
[----:B------:R-:W0:Y:S01]  /*ef30*/  SYNCS.PHASECHK.TRANS64.TRYWAIT P0, [R16+URZ+0x38800], R5 ;  /* 0x03880005100075a7 */ /* 0x000e22000800017f */
[----:B------:R-:W-:Y:S01]  /*ef40*/  SHF.R.S32.HI R4, RZ, 0x1f, R213 ;  /* 0x0000001fff047819 */ /* 0x000fe200000114d5 */
[----:B------:R-:W-:Y:S01]  /*ef50*/  BSSY B1, `(.L_x_625) ;  /* 0x0000013000017945 */ /* 0x000fe20003800000 */
        /* <DEDUP_REMOVED lines=16> */
[----:B------:R-:W-:Y:S01]  /*f060*/  LEA.HI R4, R4, R213, RZ, 0x3 ;  /* 0x000000d504047211 */ /* 0x000fe200078f18ff */
[----:B0-----:R-:W-:Y:S06]  /*f070*/  @!P0 BRA `(.L_x_626) ;  /* 0x0000017800e88947 */ /* 0x001fec0003800000 */
.L_x_819:
[----:B------:R-:W-:Y:S05]  /*f080*/  BSYNC B1 ;  /* 0x0000000000017941 */ /* 0x000fea0003800000 */
.L_x_625:
[----:B------:R-:W-:Y:S01]  /*f090*/  BSSY B1, `(.L_x_627) ;  /* 0x00000b7000017945 */ /* 0x000fe20003800000 */
[----:B------:R-:W-:-:S03]  /*f0a0*/  SHF.R.S32.HI R26, RZ, 0x3, R4 ;  /* 0x00000003ff1a7819 */ /* 0x000fc60000011404 */
[----:B------:R-:W-:Y:S05]  /*f0b0*/  @P1 BRA `(.L_x_628) ;  /* 0x0000000800d01947 */ /* 0x000fea0003800000 */
[----:B------:R-:W1:Y:S01]  /*f0c0*/  LDC R59, c[0x0][0x3d4] ;  /* 0x0000f500ff3b7b82 */ /* 0x000e620000000800 */
[----:B------:R-:W-:Y:S01]  /*f0d0*/  BSSY B2, `(.L_x_629) ;  /* 0x000005a000027945 */ /* 0x000fe20003800000 */
[-C--:B-1----:R-:W-:Y:S02]  /*f0e0*/  ISETP.GE.AND P0, PT, R212, R59.reuse, PT ;  /* 0x0000003bd400720c */ /* 0x082fe40003f06270 */
[----:B------:R-:W-:-:S11]  /*f0f0*/  ISETP.GE.AND P1, PT, R213, R59, PT ;  /* 0x0000003bd500720c */ /* 0x000fd60003f26270 */
[----:B------:R-:W-:Y:S05]  /*f100*/  @P0 BRA `(.L_x_630) ;  /* 0x0000000400580947 */ /* 0x000fea0003800000 */
[----:B------:R-:W-:Y:S01]  /*f110*/  LEA.HI R4, R59, R220, RZ, 0x1d ;  /* 0x000000dc3b047211 */ /* 0x000fe200078fe8ff */
[C---:B------:R-:W-:Y:S01]  /*f120*/  IMAD.U32 R47, R31.reuse, 0x10000, RZ ;  /* 0x000100001f2f7824 */ /* 0x040fe200078e00ff */
[----:B------:R-:W-:Y:S01]  /*f130*/  LOP3.LUT R49, R31, 0xffff0000, RZ, 0xc0, !PT ;  /* 0xffff00001f317812 */ /* 0x000fe200078ec0ff */
[----:B------:R-:W-:Y:S01]  /*f140*/  IMAD.U32 R45, R27, 0x10000, RZ ;  /* 0x000100001b2d7824 */ /* 0x000fe200078e00ff */
[----:B0-----:R-:W-:Y:S01]  /*f150*/  SHF.R.S32.HI R5, RZ, 0x1f, R4 ;  /* 0x0000001fff057819 */ /* 0x001fe20000011404 */
[----:B------:R-:W-:-:S03]  /*f160*/  IMAD.SHL.U32 R6, R4, 0x8, RZ ;  /* 0x0000000804067824 */ /* 0x000fc600078e00ff */
[----:B------:R-:W-:Y:S02]  /*f170*/  LEA.HI R4, R5, R4, RZ, 0x3 ;  /* 0x0000000405047211 */ /* 0x000fe400078f18ff */
[----:B------:R-:W-:-:S03]  /*f180*/  LOP3.LUT R5, R231, 0x38, R6, 0xf8, !PT ;  /* 0x00000038e7057812 */ /* 0x000fc600078ef806 */
[----:B------:R-:W-:Y:S01]  /*f190*/  IMAD.SHL.U32 R4, R4, 0x400, RZ ;  /* 0x0000040004047824 */ /* 0x000fe200078e00ff */
[----:B------:R-:W-:-:S04]  /*f1a0*/  LOP3.LUT R6, R5, R232, RZ, 0x3c, !PT ;  /* 0x000000e805067212 */ /* 0x000fc800078e3cff */
[----:B------:R-:W-:-:S04]  /*f1b0*/  LOP3.LUT R5, R4, 0x7fffe000, RZ, 0xc0, !PT ;  /* 0x7fffe00004057812 */ /* 0x000fc800078ec0ff */
[----:B------:R-:W-:Y:S02]  /*f1c0*/  IADD3 R9, R6, R5, R234 ;  /* 0x0000000506097210 */ /* 0x000fe40007ffe0ea */
[----:B------:R-:W0:Y:S03]  /*f1d0*/  LDS.128 R4, [R3] ;  /* 0x0000000003047984 */ /* 0x000e260000000c00 */
[----:B------:R-:W-:-:S05]  /*f1e0*/  IMAD R35, R9, 0x2, R16 ;  /* 0x0000000209237824 */ /* 0x000fca00078e0210 */
[----:B------:R-:W1:Y:S01]  /*f1f0*/  LDS.128 R8, [R35+0x14400] ;  /* 0x0144000023087984 */ /* 0x000e620000000c00 */
[C---:B0-----:R-:W-:Y:S01]  /*f200*/  IMAD.U32 R36, R4.reuse, 0x10000, RZ ;  /* 0x0001000004247824 */ /* 0x041fe200078e00ff */
[----:B------:R-:W-:Y:S01]  /*f210*/  LOP3.LUT R4, R4, 0xffff0000, RZ, 0xc0, !PT ;  /* 0xffff000004047812 */ /* 0x000fe200078ec0ff */
[C---:B------:R-:W-:Y:S01]  /*f220*/  IMAD.U32 R37, R5.reuse, 0x10000, RZ ;  /* 0x0001000005257824 */ /* 0x040fe200078e00ff */
[----:B------:R-:W-:Y:S01]  /*f230*/  LOP3.LUT R5, R5, 0xffff0000, RZ, 0xc0, !PT ;  /* 0xffff000005057812 */ /* 0x000fe200078ec0ff */
[C---:B------:R-:W-:Y:S01]  /*f240*/  IMAD.U32 R38, R6.reuse, 0x10000, RZ ;  /* 0x0001000006267824 */ /* 0x040fe200078e00ff */
[----:B------:R-:W-:Y:S01]  /*f250*/  LOP3.LUT R6, R6, 0xffff0000, RZ, 0xc0, !PT ;  /* 0xffff000006067812 */ /* 0x000fe200078ec0ff */
[C---:B------:R-:W-:Y:S01]  /*f260*/  IMAD.U32 R39, R7.reuse, 0x10000, RZ ;  /* 0x0001000007277824 */ /* 0x040fe200078e00ff */
[----:B------:R-:W-:Y:S01]  /*f270*/  LOP3.LUT R7, R7, 0xffff0000, RZ, 0xc0, !PT ;  /* 0xffff000007077812 */ /* 0x000fe200078ec0ff */
[C---:B-1----:R-:W-:Y:S01]  /*f280*/  IMAD.U32 R40, R8.reuse, 0x10000, RZ ;  /* 0x0001000008287824 */ /* 0x042fe200078e00ff */
[----:B------:R-:W-:Y:S01]  /*f290*/  LOP3.LUT R8, R8, 0xffff0000, RZ, 0xc0, !PT ;  /* 0xffff000008087812 */ /* 0x000fe200078ec0ff */
[C---:B------:R-:W-:Y:S01]  /*f2a0*/  IMAD.U32 R41, R9.reuse, 0x10000, RZ ;  /* 0x0001000009297824 */ /* 0x040fe200078e00ff */
[----:B------:R-:W-:Y:S01]  /*f2b0*/  LOP3.LUT R9, R9, 0xffff0000, RZ, 0xc0, !PT ;  /* 0xffff000009097812 */ /* 0x000fe200078ec0ff */
[C---:B------:R-:W-:Y:S01]  /*f2c0*/  FMUL.FTZ R51, R40.reuse, R47 ;  /* 0x0000002f28337220 */ /* 0x040fe20000410000 */
[----:B------:R-:W-:Y:S01]  /*f2d0*/  FMUL.FTZ R53, R40, R45 ;  /* 0x0000002d28357220 */ /* 0x000fe20000410000 */
[----:B------:R-:W-:Y:S01]  /*f2e0*/  FMUL.FTZ R55, R8, R49 ;  /* 0x0000003108377220 */ /* 0x000fe20000410000 */
[----:B------:R-:W-:-:S02]  /*f2f0*/  IMAD.U32 R40, R32, 0x10000, RZ ;  /* 0x0001000020287824 */ /* 0x000fc400078e00ff */
[C---:B------:R-:W-:Y:S01]  /*f300*/  FFMA.FTZ R51, R36.reuse, R45, -R51 ;  /* 0x0000002d24337223 */ /* 0x040fe20000010833 */
[----:B------:R-:W-:Y:S01]  /*f310*/  LOP3.LUT R45, R27, 0xffff0000, RZ, 0xc0, !PT ;  /* 0xffff00001b2d7812 */ /* 0x000fe200078ec0ff */
[----:B------:R-:W-:Y:S01]  /*f320*/  FFMA.FTZ R53, R36, R47, R53 ;  /* 0x0000002f24357223 */ /* 0x000fe20000010035 */
[----:B------:R-:W-:Y:S01]  /*f330*/  SHF.L.U32 R36, R28, 0x10, RZ ;  /* 0x000000101c247819 */ /* 0x000fe200000006ff */
[C---:B------:R-:W-:Y:S01]  /*f340*/  IMAD.U32 R42, R10.reuse, 0x10000, RZ ;  /* 0x000100000a2a7824 */ /* 0x040fe200078e00ff */
[----:B------:R-:W-:Y:S01]  /*f350*/  LOP3.LUT R10, R10, 0xffff0000, RZ, 0xc0, !PT ;  /* 0xffff00000a0a7812 */ /* 0x000fe200078ec0ff */
[-C--:B------:R-:W-:Y:S01]  /*f360*/  FMUL.FTZ R47, R8, R45.reuse ;  /* 0x0000002d082f7220 */ /* 0x080fe20000410000 */
[C---:B------:R-:W-:Y:S01]  /*f370*/  FFMA.FTZ R44, R4.reuse, R45, -R55 ;  /* 0x0000002d042c7223 */ /* 0x040fe20000010837 */
[----:B------:R-:W-:Y:S01]  /*f380*/  FMUL.FTZ R8, R41, R40 ;  /* 0x0000002829087220 */ /* 0x000fe20000410000 */
[----:B------:R-:W-:Y:S02]  /*f390*/  IMAD.U32 R45, R33, 0x10000, RZ ;  /* 0x00010000212d7824 */ /* 0x000fe400078e00ff */
[-C--:B------:R-:W-:Y:S01]  /*f3a0*/  FMUL.FTZ R55, R41, R36.reuse ;  /* 0x0000002429377220 */ /* 0x080fe20000410000 */
[----:B------:R-:W-:Y:S01]  /*f3b0*/  FFMA.FTZ R46, R4, R49, R47 ;  /* 0x00000031042e7223 */ /* 0x000fe2000001002f */
[----:B------:R-:W-:Y:S01]  /*f3c0*/  FFMA.FTZ R48, R37, R36, -R8 ;  /* 0x0000002425307223 */ /* 0x000fe20000010808 */
[----:B------:R-:W-:-:S02]  /*f3d0*/  IMAD.U32 R41, R29, 0x10000, RZ ;  /* 0x000100001d297824 */ /* 0x000fc400078e00ff */
[----:B------:R-:W-:Y:S01]  /*f3e0*/  FFMA.FTZ R55, R37, R40, R55 ;  /* 0x0000002825377223 */ /* 0x000fe20000010037 */
[----:B------:R-:W-:Y:S01]  /*f3f0*/  FMUL.FTZ R49, R42, R45 ;  /* 0x0000002d2a317220 */ /* 0x000fe20000410000 */
[----:B------:R-:W-:Y:S01]  /*f400*/  LOP3.LUT R47, R33, 0xffff0000, RZ, 0xc0, !PT ;  /* 0xffff0000212f7812 */ /* 0x000fe200078ec0ff */
[----:B------:R-:W-:Y:S01]  /*f410*/  IMAD.U32 R43, R11, 0x10000, RZ ;  /* 0x000100000b2b7824 */ /* 0x000fe200078e00ff */
[----:B------:R-:W-:Y:S01]  /*f420*/  LOP3.LUT R37, R29, 0xffff0000, RZ, 0xc0, !PT ;  /* 0xffff00001d257812 */ /* 0x000fe200078ec0ff */
[----:B------:R-:W-:Y:S02]  /*f430*/  IMAD.U32 R36, R34, 0x10000, RZ ;  /* 0x0001000022247824 */ /* 0x000fe400078e00ff */
[-C--:B------:R-:W-:Y:S01]  /*f440*/  FMUL.FTZ R57, R42, R41.reuse ;  /* 0x000000292a397220 */ /* 0x080fe20000410000 */
[----:B------:R-:W-:Y:S01]  /*f450*/  FFMA.FTZ R49, R38, R41, -R49 ;  /* 0x0000002926317223 */ /* 0x000fe20000010831 */
[----:B------:R-:W-:Y:S01]  /*f460*/  FMUL.FTZ R41, R10, R47 ;  /* 0x0000002f0a297220 */ /* 0x000fe20000410000 */
[----:B------:R-:W-:-:S02]  /*f470*/  IMAD.U32 R4, R30, 0x10000, RZ ;  /* 0x000100001e047824 */ /* 0x000fc400078e00ff */
[----:B------:R-:W-:Y:S01]  /*f480*/  FMUL.FTZ R10, R10, R37 ;  /* 0x000000250a0a7220 */ /* 0x000fe20000410000 */
[----:B------:R-:W-:Y:S01]  /*f490*/  FMUL.FTZ R8, R43, R36 ;  /* 0x000000242b087220 */ /* 0x000fe20000410000 */
[----:B------:R-:W-:Y:S01]  /*f4a0*/  FFMA.FTZ R57, R38, R45, R57 ;  /* 0x0000002d26397223 */ /* 0x000fe20000010039 */
[C---:B------:R-:W-:Y:S01]  /*f4b0*/  FFMA.FTZ R38, R6.reuse, R37, -R41 ;  /* 0x0000002506267223 */ /* 0x040fe20000010829 */
[----:B------:R-:W-:Y:S01]  /*f4c0*/  FFMA.FTZ R40, R6, R47, R10 ;  /* 0x0000002f06287223 */ /* 0x000fe2000001000a */
[-C--:B------:R-:W-:Y:S01]  /*f4d0*/  FFMA.FTZ R41, R39, R4.reuse, -R8 ;  /* 0x0000000427297223 */ /* 0x080fe20000010808 */
[----:B------:R-:W-:Y:S01]  /*f4e0*/  LOP3.LUT R11, R11, 0xffff0000, RZ, 0xc0, !PT ;  /* 0xffff00000b0b7812 */ /* 0x000fe200078ec0ff */
[----:B------:R-:W-:Y:S01]  /*f4f0*/  FMUL.FTZ R42, R43, R4 ;  /* 0x000000042b2a7220 */ /* 0x000fe20000410000 */
[----:B------:R-:W-:Y:S02]  /*f500*/  LOP3.LUT R8, R32, 0xffff0000, RZ, 0xc0, !PT ;  /* 0xffff000020087812 */ /* 0x000fe400078ec0ff */
[----:B------:R-:W-:Y:S01]  /*f510*/  LOP3.LUT R10, R34, 0xffff0000, RZ, 0xc0, !PT ;  /* 0xffff0000220a7812 */ /* 0x000fe200078ec0ff */
[----:B------:R-:W-:Y:S01]  /*f520*/  FFMA.FTZ R42, R39, R36, R42 ;  /* 0x00000024272a7223 */ /* 0x000fe2000001002a */
[----:B------:R-:W-:Y:S01]  /*f530*/  LOP3.LUT R4, R28, 0xffff0000, RZ, 0xc0, !PT ;  /* 0xffff00001c047812 */ /* 0x000fe200078ec0ff */
[----:B------:R-:W-:Y:S01]  /*f540*/  FMUL.FTZ R36, R9, R8 ;  /* 0x0000000809247220 */ /* 0x000fe20000410000 */
[----:B------:R-:W-:Y:S01]  /*f550*/  LOP3.LUT R6, R30, 0xffff0000, RZ, 0xc0, !PT ;  /* 0xffff00001e067812 */ /* 0x000fe200078ec0ff */
[----:B------:R-:W-:-:S02]  /*f560*/  FMUL.FTZ R50, R11, R10 ;  /* 0x0000000a0b327220 */ /* 0x000fc40000410000 */
[-C--:B------:R-:W-:Y:S01]  /*f570*/  FMUL.FTZ R37, R9, R4.reuse ;  /* 0x0000000409257220 */ /* 0x080fe20000410000 */
[----:B------:R-:W-:Y:S01]  /*f580*/  FFMA.FTZ R9, R5, R4, -R36 ;  /* 0x0000000405097223 */ /* 0x000fe20000010824 */
[-C--:B------:R-:W-:Y:S01]  /*f590*/  FMUL.FTZ R11, R11, R6.reuse ;  /* 0x000000060b0b7220 */ /* 0x080fe20000410000 */
[----:B------:R-:W-:Y:S01]  /*f5a0*/  FFMA.FTZ R50, R7, R6, -R50 ;  /* 0x0000000607327223 */ /* 0x000fe20000010832 */
[----:B------:R-:W-:Y:S01]  /*f5b0*/  FFMA.FTZ R36, R5, R8, R37 ;  /* 0x0000000805247223 */ /* 0x000fe20000010025 */
[----:B------:R-:W-:Y:S01]  /*f5c0*/  F2FP.BF16.F32.PACK_AB R6, R38, R49 ;  /* 0x000000312606723e */ /* 0x000fe200000010ff */
[----:B------:R-:W-:Y:S01]  /*f5d0*/  FFMA.FTZ R11, R7, R10, R11 ;  /* 0x0000000a070b7223 */ /* 0x000fe2000001000b */
[----:B------:R-:W-:Y:S02]  /*f5e0*/  F2FP.BF16.F32.PACK_AB R4, R44, R51 ;  /* 0x000000332c04723e */ /* 0x000fe400000010ff */
[----:B------:R-:W-:Y:S02]  /*f5f0*/  F2FP.BF16.F32.PACK_AB R5, R9, R48 ;  /* 0x000000300905723e */ /* 0x000fe400000010ff */
[----:B------:R-:W-:-:S02]  /*f600*/  F2FP.BF16.F32.PACK_AB R7, R50, R41 ;  /* 0x000000293207723e */ /* 0x000fc400000010ff */
[----:B------:R-:W-:Y:S02]  /*f610*/  F2FP.BF16.F32.PACK_AB R10, R40, R57 ;  /* 0x00000039280a723e */ /* 0x000fe400000010ff */
[----:B------:R-:W-:Y:S01]  /*f620*/  F2FP.BF16.F32.PACK_AB R8, R46, R53 ;  /* 0x000000352e08723e */ /* 0x000fe200000010ff */
[----:B------:R1:W-:Y:S01]  /*f630*/  STS.128 [R3], R4 ;  /* 0x0000000403007388 */ /* 0x0003e20000000c00 */
[----:B------:R-:W-:Y:S02]  /*f640*/  F2FP.BF16.F32.PACK_AB R9, R36, R55 ;  /* 0x000000372409723e */ /* 0x000fe400000010ff */
[----:B------:R-:W-:-:S05]  /*f650*/  F2FP.BF16.F32.PACK_AB R11, R11, R42 ;  /* 0x0000002a0b0b723e */ /* 0x000fca00000010ff */
[----:B------:R1:W-:Y:S02]  /*f660*/  STS.128 [R35+0x14400], R8 ;  /* 0x0144000823007388 */ /* 0x0003e40000000c00 */
.L_x_630:
[----:B------:R-:W-:Y:S05]  /*f670*/  BSYNC B2 ;  /* 0x0000000000027941 */ /* 0x000fea0003800000 */
.L_x_629:
[----:B------:R-:W-:Y:S05]  /*f680*/  @P1 BRA `(.L_x_628) ;  /* 0x00000004005c1947 */ /* 0x000fea0003800000 */
[----:B------:R-:W0:Y:S01]  /*f690*/  LDL R53, [R1+0x90] ;  /* 0x0000900001357983 */ /* 0x000e220000100800 */
[----:B-1----:R-:W-:Y:S01]  /*f6a0*/  LEA.HI R3, R59, R26, RZ, 0x1d ;  /* 0x0000001a3b037211 */ /* 0x002fe200078fe8ff */
[----:B------:R-:W-:Y:S01]  /*f6b0*/  IMAD.U32 R46, R20, 0x10000, RZ ;  /* 0x00010000142e7824 */ /* 0x000fe200078e00ff */
[----:B------:R-:W-:Y:S01]  /*f6c0*/  SHF.L.U32 R44, R12, 0x10, RZ ;  /* 0x000000100c2c7819 */ /* 0x000fe200000006ff */
[----:B------:R-:W-:Y:S01]  /*f6d0*/  IMAD.U32 R45, R21, 0x10000, RZ ;  /* 0x00010000152d7824 */ /* 0x000fe200078e00ff */
[----:B------:R-:W-:Y:S01]  /*f6e0*/  SHF.R.S32.HI R6, RZ, 0x1f, R3 ;  /* 0x0000001fff067819 */ /* 0x000fe20000011403 */
[----:B------:R-:W-:Y:S01]  /*f6f0*/  IMAD.SHL.U32 R4, R3, 0x8, RZ ;  /* 0x0000000803047824 */ /* 0x000fe200078e00ff */
[----:B------:R-:W-:Y:S02]  /*f700*/  LOP3.LUT R43, R20, 0xffff0000, RZ, 0xc0, !PT ;  /* 0xffff0000142b7812 */ /* 0x000fe400078ec0ff */
[----:B------:R-:W-:Y:S02]  /*f710*/  LEA.HI R6, R6, R3, RZ, 0x3 ;  /* 0x0000000306067211 */ /* 0x000fe400078f18ff */
[----:B------:R-:W-:-:S03]  /*f720*/  LOP3.LUT R3, R231, 0x38, R4, 0xf8, !PT ;  /* 0x00000038e7037812 */ /* 0x000fc600078ef804 */
[----:B------:R-:W-:Y:S01]  /*f730*/  IMAD.SHL.U32 R6, R6, 0x400, RZ ;  /* 0x0000040006067824 */ /* 0x000fe200078e00ff */
[----:B------:R-:W-:-:S04]  /*f740*/  LOP3.LUT R4, R3, R232, RZ, 0x3c, !PT ;  /* 0x000000e803047212 */ /* 0x000fc800078e3cff */
[----:B------:R-:W-:-:S04]  /*f750*/  LOP3.LUT R3, R6, 0x7fffe000, RZ, 0xc0, !PT ;  /* 0x7fffe00006037812 */ /* 0x000fc800078ec0ff */
[----:B------:R-:W-:-:S05]  /*f760*/  IADD3 R3, R4, R3, R234 ;  /* 0x0000000304037210 */ /* 0x000fca0007ffe0ea */
[----:B------:R-:W-:-:S05]  /*f770*/  IMAD R3, R3, 0x2, R16 ;  /* 0x0000000203037824 */ /* 0x000fca00078e0210 */
[----:B------:R-:W1:Y:S02]  /*f780*/  LDS.128 R8, [R3+0x14400] ;  /* 0x0144000003087984 */ /* 0x000e640000000c00 */
[C---:B-1----:R-:W-:Y:S01]  /*f790*/  IMAD.U32 R39, R8.reuse, 0x10000, RZ ;  /* 0x0001000008277824 */ /* 0x042fe200078e00ff */
[----:B------:R-:W-:Y:S01]  /*f7a0*/  LOP3.LUT R8, R8, 0xffff0000, RZ, 0xc0, !PT ;  /* 0xffff000008087812 */ /* 0x000fe200078ec0ff */
[C---:B------:R-:W-:Y:S01]  /*f7b0*/  IMAD.U32 R40, R9.reuse, 0x10000, RZ ;  /* 0x0001000009287824 */ /* 0x040fe200078e00ff */
[----:B------:R-:W-:Y:S01]  /*f7c0*/  LOP3.LUT R9, R9, 0xffff0000, RZ, 0xc0, !PT ;  /* 0xffff000009097812 */ /* 0x000fe200078ec0ff */
[C---:B------:R-:W-:Y:S01]  /*f7d0*/  FMUL.FTZ R48, R39.reuse, R46 ;  /* 0x0000002e27307220 */ /* 0x040fe20000410000 */
[----:B------:R-:W-:Y:S01]  /*f7e0*/  FMUL.FTZ R50, R39, R44 ;  /* 0x0000002c27327220 */ /* 0x000fe20000410000 */
[----:B------:R-:W-:Y:S01]  /*f7f0*/  LOP3.LUT R39, R12, 0xffff0000, RZ, 0xc0, !PT ;  /* 0xffff00000c277812 */ /* 0x000fe200078ec0ff */
[----:B------:R-:W-:Y:S01]  /*f800*/  FMUL.FTZ R47, R8, R43 ;  /* 0x0000002b082f7220 */ /* 0x000fe20000410000 */
[C---:B------:R-:W-:Y:S01]  /*f810*/  IMAD.U32 R41, R10.reuse, 0x10000, RZ ;  /* 0x000100000a297824 */ /* 0x040fe200078e00ff */
[----:B------:R-:W-:Y:S01]  /*f820*/  LOP3.LUT R10, R10, 0xffff0000, RZ, 0xc0, !PT ;  /* 0xffff00000a0a7812 */ /* 0x000fe200078ec0ff */
[----:B------:R-:W-:-:S02]  /*f830*/  IMAD.U32 R42, R11, 0x10000, RZ ;  /* 0x000100000b2a7824 */ /* 0x000fc400078e00ff */
[----:B------:R-:W-:Y:S01]  /*f840*/  FMUL.FTZ R49, R8, R39 ;  /* 0x0000002708317220 */ /* 0x000fe20000410000 */
[----:B------:R-:W-:Y:S01]  /*f850*/  IMAD.U32 R8, R24, 0x10000, RZ ;  /* 0x0001000018087824 */ /* 0x000fe200078e00ff */
[----:B------:R-:W-:Y:S01]  /*f860*/  LOP3.LUT R11, R11, 0xffff0000, RZ, 0xc0, !PT ;  /* 0xffff00000b0b7812 */ /* 0x000fe200078ec0ff */
[----:B0-----:R-:W0:Y:S02]  /*f870*/  LDS.128 R4, [R53] ;  /* 0x0000000035047984 */ /* 0x001e240000000c00 */
[C---:B0-----:R-:W-:Y:S01]  /*f880*/  IMAD.U32 R35, R4.reuse, 0x10000, RZ ;  /* 0x0001000004237824 */ /* 0x041fe200078e00ff */
[----:B------:R-:W-:Y:S01]  /*f890*/  LOP3.LUT R4, R4, 0xffff0000, RZ, 0xc0, !PT ;  /* 0xffff000004047812 */ /* 0x000fe200078ec0ff */
[C---:B------:R-:W-:Y:S01]  /*f8a0*/  IMAD.U32 R36, R5.reuse, 0x10000, RZ ;  /* 0x0001000005247824 */ /* 0x040fe200078e00ff */
[----:B------:R-:W-:Y:S01]  /*f8b0*/  LOP3.LUT R5, R5, 0xffff0000, RZ, 0xc0, !PT ;  /* 0xffff000005057812 */ /* 0x000fe200078ec0ff */
[C---:B------:R-:W-:Y:S01]  /*f8c0*/  FFMA.FTZ R48, R35.reuse, R44, -R48 ;  /* 0x0000002c23307223 */ /* 0x040fe20000010830 */
[----:B------:R-:W-:Y:S01]  /*f8d0*/  FFMA.FTZ R50, R35, R46, R50 ;  /* 0x0000002e23327223 */ /* 0x000fe20000010032 */
[----:B------:R-:W-:-:S02]  /*f8e0*/  IMAD.U32 R35, R13, 0x10000, RZ ;  /* 0x000100000d237824 */ /* 0x000fc400078e00ff */
[----:B------:R-:W-:Y:S01]  /*f8f0*/  FFMA.FTZ R47, R4, R39, -R47 ;  /* 0x00000027042f7223 */ /* 0x000fe2000001082f */
[----:B------:R-:W-:Y:S01]  /*f900*/  FMUL.FTZ R39, R40, R45 ;  /* 0x0000002d28277220 */ /* 0x000fe20000410000 */
[----:B------:R-:W-:Y:S01]  /*f910*/  FFMA.FTZ R49, R4, R43, R49 ;  /* 0x0000002b04317223 */ /* 0x000fe20000010031 */
[-C--:B------:R-:W-:Y:S01]  /*f920*/  FMUL.FTZ R44, R40, R35.reuse ;  /* 0x00000023282c7220 */ /* 0x080fe20000410000 */
[----:B------:R-:W-:Y:S01]  /*f930*/  LOP3.LUT R43, R24, 0xffff0000, RZ, 0xc0, !PT ;  /* 0xffff0000182b7812 */ /* 0x000fe200078ec0ff */
[----:B------:R-:W-:Y:S01]  /*f940*/  FFMA.FTZ R40, R36, R35, -R39 ;  /* 0x0000002324287223 */ /* 0x000fe20000010827 */
[C---:B------:R-:W-:Y:S01]  /*f950*/  LOP3.LUT R35, R14.reuse, 0xffff0000, RZ, 0xc0, !PT ;  /* 0xffff00000e237812 */ /* 0x040fe200078ec0ff */
[----:B------:R-:W-:Y:S02]  /*f960*/  IMAD.U32 R4, R14, 0x10000, RZ ;  /* 0x000100000e047824 */ /* 0x000fe400078e00ff */
[----:B------:R-:W-:Y:S01]  /*f970*/  FFMA.FTZ R44, R36, R45, R44 ;  /* 0x0000002d242c7223 */ /* 0x000fe2000001002c */
[C---:B------:R-:W-:Y:S01]  /*f980*/  IMAD.U32 R37, R6.reuse, 0x10000, RZ ;  /* 0x0001000006257824 */ /* 0x040fe200078e00ff */
[----:B------:R-:W-:Y:S01]  /*f990*/  LOP3.LUT R6, R6, 0xffff0000, RZ, 0xc0, !PT ;  /* 0xffff000006067812 */ /* 0x000fe200078ec0ff */
[C---:B------:R-:W-:Y:S01]  /*f9a0*/  FMUL.FTZ R51, R10.reuse, R43 ;  /* 0x0000002b0a337220 */ /* 0x040fe20000410000 */
[C---:B------:R-:W-:Y:S01]  /*f9b0*/  FMUL.FTZ R36, R41.reuse, R8 ;  /* 0x0000000829247220 */ /* 0x040fe20000410000 */
[----:B------:R-:W-:Y:S01]  /*f9c0*/  FMUL.FTZ R46, R41, R4 ;  /* 0x00000004292e7220 */ /* 0x000fe20000410000 */
[----:B------:R-:W-:Y:S01]  /*f9d0*/  FMUL.FTZ R10, R10, R35 ;  /* 0x000000230a0a7220 */ /* 0x000fe20000410000 */
[----:B------:R-:W-:-:S02]  /*f9e0*/  IMAD.U32 R41, R25, 0x10000, RZ ;  /* 0x0001000019297824 */ /* 0x000fc400078e00ff */
[----:B------:R-:W-:Y:S01]  /*f9f0*/  FFMA.FTZ R45, R37, R4, -R36 ;  /* 0x00000004252d7223 */ /* 0x000fe20000010824 */
[----:B------:R-:W-:Y:S02]  /*fa00*/  IMAD.U32 R39, R15, 0x10000, RZ ;  /* 0x000100000f277824 */ /* 0x000fe400078e00ff */
[----:B------:R-:W-:Y:S01]  /*fa10*/  FFMA.FTZ R46, R37, R8, R46 ;  /* 0x00000008252e7223 */ /* 0x000fe2000001002e */
[----:B------:R-:W-:Y:S01]  /*fa20*/  FFMA.FTZ R43, R6, R43, R10 ;  /* 0x0000002b062b7223 */ /* 0x000fe2000001000a */
[----:B------:R-:W-:Y:S02]  /*fa30*/  IMAD.U32 R38, R7, 0x10000, RZ ;  /* 0x0001000007267824 */ /* 0x000fe400078e00ff */
[----:B------:R-:W-:Y:S01]  /*fa40*/  FMUL.FTZ R37, R42, R41 ;  /* 0x000000292a257220 */ /* 0x000fe20000410000 */
[----:B------:R-:W-:Y:S01]  /*fa50*/  FFMA.FTZ R52, R6, R35, -R51 ;  /* 0x0000002306347223 */ /* 0x000fe20000010833 */
[----:B------:R-:W-:Y:S01]  /*fa60*/  LOP3.LUT R8, R21, 0xffff0000, RZ, 0xc0, !PT ;  /* 0xffff000015087812 */ /* 0x000fe200078ec0ff */
[-C--:B------:R-:W-:Y:S01]  /*fa70*/  FMUL.FTZ R35, R42, R39.reuse ;  /* 0x000000272a237220 */ /* 0x080fe20000410000 */
[----:B------:R-:W-:Y:S01]  /*fa80*/  LOP3.LUT R10, R25, 0xffff0000, RZ, 0xc0, !PT ;  /* 0xffff0000190a7812 */ /* 0x000fe200078ec0ff */
[C---:B------:R-:W-:Y:S01]  /*fa90*/  FFMA.FTZ R37, R38.reuse, R39, -R37 ;  /* 0x0000002726257223 */ /* 0x040fe20000010825 */
[----:B------:R-:W-:Y:S01]  /*faa0*/  LOP3.LUT R4, R13, 0xffff0000, RZ, 0xc0, !PT ;  /* 0xffff00000d047812 */ /* 0x000fe200078ec0ff */
[----:B------:R-:W-:Y:S01]  /*fab0*/  FFMA.FTZ R38, R38, R41, R35 ;  /* 0x0000002926267223 */ /* 0x000fe20000010023 */
[----:B------:R-:W-:Y:S01]  /*fac0*/  LOP3.LUT R6, R15, 0xffff0000, RZ, 0xc0, !PT ;  /* 0xffff00000f067812 */ /* 0x000fe200078ec0ff */
[----:B------:R-:W-:Y:S01]  /*fad0*/  FMUL.FTZ R36, R9, R8 ;  /* 0x0000000809247220 */ /* 0x000fe20000410000 */
[----:B------:R-:W-:Y:S01]  /*fae0*/  LOP3.LUT R7, R7, 0xffff0000, RZ, 0xc0, !PT ;  /* 0xffff000007077812 */ /* 0x000fe200078ec0ff */
        /* <DEDUP_REMOVED lines=9> */
[----:B------:R-:W-:Y:S02]  /*fb80*/  F2FP.BF16.F32.PACK_AB R5, R9, R40 ;  /* 0x000000280905723e */ /* 0x000fe400000010ff */
[----:B------:R-:W-:Y:S02]  /*fb90*/  F2FP.BF16.F32.PACK_AB R7, R42, R37 ;  /* 0x000000252a07723e */ /* 0x000fe400000010ff */
[----:B------:R-:W-:Y:S02]  /*fba0*/  F2FP.BF16.F32.PACK_AB R10, R43, R46 ;  /* 0x0000002e2b0a723e */ /* 0x000fe400000010ff */
[----:B------:R-:W-:Y:S01]  /*fbb0*/  F2FP.BF16.F32.PACK_AB R8, R49, R50 ;  /* 0x000000323108723e */ /* 0x000fe200000010ff */
[----:B------:R2:W-:Y:S01]  /*fbc0*/  STS.128 [R53], R4 ;  /* 0x0000000435007388 */ /* 0x0005e20000000c00 */
[----:B------:R-:W-:-:S02]  /*fbd0*/  F2FP.BF16.F32.PACK_AB R9, R35, R44 ;  /* 0x0000002c2309723e */ /* 0x000fc400000010ff */
[----:B------:R-:W-:-:S05]  /*fbe0*/  F2FP.BF16.F32.PACK_AB R11, R11, R38 ;  /* 0x000000260b0b723e */ /* 0x000fca00000010ff */
[----:B------:R2:W-:Y:S02]  /*fbf0*/  STS.128 [R3+0x14400], R8 ;  /* 0x0144000803007388 */ /* 0x0005e40000000c00 */
.L_x_628:
[----:B------:R-:W-:Y:S05]  /*fc00*/  BSYNC B1 ;  /* 0x0000000000017941 */ /* 0x000fea0003800000 */
.L_x_627:
[----:B------:R-:W-:Y:S01]  /*fc10*/  ISETP.GE.AND P0, PT, R217, R0, PT ;  /* 0x00000000d900720c */ /* 0x000fe20003f06270 */
[----:B------:R-:W-:-:S12]  /*fc20*/  BSSY B1, `(.L_x_631) ;  /* 0x00000bb000017945 */ /* 0x000fd80003800000 */
[----:B------:R-:W-:Y:S05]  /*fc30*/  @P0 BRA `(.L_x_632) ;  /* 0x0000000800e40947 */ /* 0x000fea0003800000 */
[----:B------:R-:W3:Y:S01]  /*fc40*/  LDC R51, c[0x0][0x3d4] ;  /* 0x0000f500ff337b82 */ /* 0x000ee20000000800 */
[----:B------:R-:W-:Y:S01]  /*fc50*/  BSSY B2, `(.L_x_633) ;  /* 0x000005f000027945 */ /* 0x000fe20003800000 */
[-C--:B---3--:R-:W-:Y:S02]  /*fc60*/  ISETP.GE.AND P0, PT, R212, R51.reuse, PT ;  /* 0x00000033d400720c */ /* 0x088fe40003f06270 */
[----:B------:R-:W-:-:S11]  /*fc70*/  ISETP.GE.AND P1, PT, R213, R51, PT ;  /* 0x00000033d500720c */ /* 0x000fd60003f26270 */
[----:B------:R-:W-:Y:S05]  /*fc80*/  @P0 BRA `(.L_x_634) ;  /* 0x00000004006c0947 */ /* 0x000fea0003800000 */
[----:B-12---:R-:W2:Y:S01]  /*fc90*/  LDL R3, [R1+0x6c] ;  /* 0x00006c0001037983 */ /* 0x006ea20000100800 */
[----:B------:R-:W-:Y:S01]  /*fca0*/  LOP3.LUT R6, R226, 0x38, R212, 0xf8, !PT ;  /* 0x00000038e2067812 */ /* 0x000fe200078ef8d4 */
[C---:B------:R-:W-:Y:S01]  /*fcb0*/  IMAD.U32 R45, R31.reuse, 0x10000, RZ ;  /* 0x000100001f2d7824 */ /* 0x040fe200078e00ff */
[----:B------:R-:W-:Y:S01]  /*fcc0*/  LOP3.LUT R52, R31, 0xffff0000, RZ, 0xc0, !PT ;  /* 0xffff00001f347812 */ /* 0x000fe200078ec0ff */
[C---:B------:R-:W-:Y:S01]  /*fcd0*/  IMAD.U32 R43, R27.reuse, 0x10000, RZ ;  /* 0x000100001b2b7824 */ /* 0x040fe200078e00ff */
[----:B------:R-:W-:Y:S01]  /*fce0*/  LOP3.LUT R6, R230, R6, R229, 0xf6, !PT ;  /* 0x00000006e6067212 */ /* 0x000fe200078ef6e5 */
[----:B------:R-:W-:Y:S01]  /*fcf0*/  IMAD.U32 R54, R32, 0x10000, RZ ;  /* 0x0001000020367824 */ /* 0x000fe200078e00ff */
[----:B------:R-:W-:Y:S01]  /*fd00*/  LOP3.LUT R48, R27, 0xffff0000, RZ, 0xc0, !PT ;  /* 0xffff00001b307812 */ /* 0x000fe200078ec0ff */
[----:B------:R-:W-:Y:S01]  /*fd10*/  IMAD.U32 R50, R28, 0x10000, RZ ;  /* 0x000100001c327824 */ /* 0x000fe200078e00ff */
[----:B------:R-:W-:Y:S01]  /*fd20*/  LOP3.LUT R57, R32, 0xffff0000, RZ, 0xc0, !PT ;  /* 0xffff000020397812 */ /* 0x000fe200078ec0ff */
[----:B------:R-:W-:Y:S01]  /*fd30*/  IMAD.U32 R49, R33, 0x10000, RZ ;  /* 0x0001000021317824 */ /* 0x000fe200078e00ff */
[----:B------:R-:W-:Y:S01]  /*fd40*/  LOP3.LUT R59, R34, 0xffff0000, RZ, 0xc0, !PT ;  /* 0xffff0000223b7812 */ /* 0x000fe200078ec0ff */
[----:B------:R-:W-:Y:S01]  /*fd50*/  IMAD.U32 R47, R29, 0x10000, RZ ;  /* 0x000100001d2f7824 */ /* 0x000fe200078e00ff */
[----:B------:R-:W-:-:S02]  /*fd60*/  LOP3.LUT R53, R28, 0xffff0000, RZ, 0xc0, !PT ;  /* 0xffff00001c357812 */ /* 0x000fc400078ec0ff */
[----:B------:R-:W-:Y:S02]  /*fd70*/  LOP3.LUT R55, R30, 0xffff0000, RZ, 0xc0, !PT ;  /* 0xffff00001e377812 */ /* 0x000fe400078ec0ff */
[----:B--2---:R-:W-:Y:S02]  /*fd80*/  R2UR UR4, R3 ;  /* 0x00000000030472ca */ /* 0x004fe400000e0000 */
[----:B------:R-:W-:-:S04]  /*fd90*/  LEA.HI R3, R51, R220, RZ, 0x1d ;  /* 0x000000dc33037211 */ /* 0x000fc800078fe8ff */
[----:B------:R-:W-:Y:S01]  /*fda0*/  SHF.R.S32.HI R4, RZ, 0x1f, R3 ;  /* 0x0000001fff047819 */ /* 0x000fe20000011403 */
[----:B0-----:R-:W-:-:S03]  /*fdb0*/  IMAD.SHL.U32 R5, R3, 0x8, RZ ;  /* 0x0000000803057824 */ /* 0x001fc600078e00ff */
[----:B------:R-:W-:Y:S02]  /*fdc0*/  LEA.HI R3, R4, R3, RZ, 0x3 ;  /* 0x0000000304037211 */ /* 0x000fe400078f18ff */
[----:B------:R-:W-:Y:S02]  /*fdd0*/  LOP3.LUT R4, R226, 0x38, R5, 0xf8, !PT ;  /* 0x00000038e2047812 */ /* 0x000fe400078ef805 */
[----:B------:R-:W-:Y:S01]  /*fde0*/  LEA R56, R6, UR4, 0x1 ;  /* 0x0000000406387c11 */ /* 0x000fe2000f8e08ff */
        /* <DEDUP_REMOVED lines=9> */
[----:B------:R-:W-:Y:S01]  /*fe80*/  IMAD.U32 R36, R5, 0x10000, RZ ;  /* 0x0001000005247824 */ /* 0x000fe200078e00ff */
[----:B------:R-:W-:Y:S01]  /*fe90*/  SHF.L.U32 R38, R7, 0x10, RZ ;  /* 0x0000001007267819 */ /* 0x000fe200000006ff */
[C---:B------:R-:W-:Y:S01]  /*fea0*/  IMAD.U32 R37, R6.reuse, 0x10000, RZ ;  /* 0x0001000006257824 */ /* 0x040fe200078e00ff */
[----:B------:R-:W-:Y:S02]  /*feb0*/  LOP3.LUT R6, R6, 0xffff0000, RZ, 0xc0, !PT ;  /* 0xffff000006067812 */ /* 0x000fe400078ec0ff */
[----:B------:R-:W-:Y:S01]  /*fec0*/  LOP3.LUT R5, R5, 0xffff0000, RZ, 0xc0, !PT ;  /* 0xffff000005057812 */ /* 0x000fe200078ec0ff */
[C---:B-1----:R-:W-:Y:S01]  /*fed0*/  IMAD.U32 R39, R8.reuse, 0x10000, RZ ;  /* 0x0001000008277824 */ /* 0x042fe200078e00ff */
        /* <DEDUP_REMOVED lines=9> */
[----:B------:R-:W-:Y:S01]  /*ff70*/  FMUL.FTZ R35, R48, R8 ;  /* 0x0000000830237220 */ /* 0x000fe20000410000 */
[-C--:B------:R-:W-:Y:S01]  /*ff80*/  FMUL.FTZ R43, R54, R40.reuse ;  /* 0x00000028362b7220 */ /* 0x080fe20000410000 */
[----:B------:R-:W-:Y:S01]  /*ff90*/  FMUL.FTZ R45, R50, R40 ;  /* 0x00000028322d7220 */ /* 0x000fe20000410000 */
[-C--:B------:R-:W-:Y:S01]  /*ffa0*/  FFMA.FTZ R39, R48, R4.reuse, -R39 ;  /* 0x0000000430277223 */ /* 0x080fe20000010827 */
[----:B------:R-:W-:Y:S01]  /*ffb0*/  FFMA.FTZ R35, R52, R4, R35 ;  /* 0x0000000434237223 */ /* 0x000fe20000010023 */
[----:B------:R-:W-:Y:S01]  /*ffc0*/  LOP3.LUT R10, R10, 0xffff0000, RZ, 0xc0, !PT ;  /* 0xffff00000a0a7812 */ /* 0x000fe200078ec0ff */
[-C--:B------:R-:W-:Y:S01]  /*ffd0*/  FMUL.FTZ R4, R49, R41.reuse ;  /* 0x0000002931047220 */ /* 0x080fe20000410000 */
[----:B------:R-:W-:Y:S01]  /*ffe0*/  LOP3.LUT R40, R29, 0xffff0000, RZ, 0xc0, !PT ;  /* 0xffff00001d287812 */ /* 0x000fe200078ec0ff */
[-C--:B------:R-:W-:Y:S01]  /*fff0*/  FFMA.FTZ R43, R50, R36.reuse, -R43 ;  /* 0x00000024322b7223 */ /* 0x080fe2000001082b */
[----:B------:R-:W-:Y:S01]  /*10000*/  LOP3.LUT R48, R33, 0xffff0000, RZ, 0xc0, !PT ;  /* 0xffff000021307812 */ /* 0x000fe200078ec0ff */
[----:B------:R-:W-:Y:S01]  /*10010*/  FFMA.FTZ R45, R54, R36, R45 ;  /* 0x00000024362d7223 */ /* 0x000fe2000001002d */
[----:B------:R-:W-:Y:S01]  /*10020*/  FMUL.FTZ R36, R47, R41 ;  /* 0x000000292f247220 */ /* 0x000fe20000410000 */
[----:B------:R-:W-:-:S02]  /*10030*/  IMAD.U32 R42, R11, 0x10000, RZ ;  /* 0x000100000b2a7824 */ /* 0x000fc400078e00ff */
[-C--:B------:R-:W-:Y:S01]  /*10040*/  FFMA.FTZ R8, R47, R37.reuse, -R4 ;  /* 0x000000252f087223 */ /* 0x080fe20000010804 */
[----:B------:R-:W-:Y:S02]  /*10050*/  IMAD.U32 R50, R34, 0x10000, RZ ;  /* 0x0001000022327824 */ /* 0x000fe400078e00ff */
[-C--:B------:R-:W-:Y:S01]  /*10060*/  FMUL.FTZ R41, R48, R10.reuse ;  /* 0x0000000a30297220 */ /* 0x080fe20000410000 */
[----:B------:R-:W-:Y:S01]  /*10070*/  FMUL.FTZ R47, R40, R10 ;  /* 0x0000000a282f7220 */ /* 0x000fe20000410000 */
[----:B------:R-:W-:Y:S01]  /*10080*/  FFMA.FTZ R10, R49, R37, R36 ;  /* 0x00000025310a7223 */ /* 0x000fe20000010024 */
[----:B------:R-:W-:Y:S01]  /*10090*/  LOP3.LUT R11, R11, 0xffff0000, RZ, 0xc0, !PT ;  /* 0xffff00000b0b7812 */ /* 0x000fe200078ec0ff */
[----:B------:R-:W-:Y:S02]  /*100a0*/  IMAD.U32 R4, R30, 0x10000, RZ ;  /* 0x000100001e047824 */ /* 0x000fe400078e00ff */
[----:B------:R-:W-:Y:S01]  /*100b0*/  FMUL.FTZ R37, R50, R42 ;  /* 0x0000002a32257220 */ /* 0x000fe20000410000 */
[----:B------:R-:W-:Y:S01]  /*100c0*/  LOP3.LUT R7, R7, 0xffff0000, RZ, 0xc0, !PT ;  /* 0xffff000007077812 */ /* 0x000fe200078ec0ff */
[----:B------:R-:W-:Y:S01]  /*100d0*/  FFMA.FTZ R41, R40, R6, -R41 ;  /* 0x0000000628297223 */ /* 0x000fe20000010829 */
[C---:B------:R-:W-:Y:S01]  /*100e0*/  FMUL.FTZ R49, R4.reuse, R42 ;  /* 0x0000002a04317220 */ /* 0x040fe20000410000 */
[----:B------:R-:W-:Y:S01]  /*100f0*/  FFMA.FTZ R37, R4, R38, -R37 ;  /* 0x0000002604257223 */ /* 0x000fe20000010825 */
[----:B------:R-:W-:Y:S01]  /*10100*/  FFMA.FTZ R47, R48, R6, R47 ;  /* 0x00000006302f7223 */ /* 0x000fe2000001002f */
[----:B------:R-:W-:Y:S01]  /*10110*/  FMUL.FTZ R4, R57, R9 ;  /* 0x0000000939047220 */ /* 0x000fe20000410000 */
[----:B------:R-:W-:Y:S01]  /*10120*/  FMUL.FTZ R40, R59, R11 ;  /* 0x0000000b3b287220 */ /* 0x000fe20000410000 */
[----:B------:R-:W-:Y:S01]  /*10130*/  FMUL.FTZ R6, R53, R9 ;  /* 0x0000000935067220 */ /* 0x000fe20000410000 */
[----:B------:R-:W-:Y:S01]  /*10140*/  FMUL.FTZ R42, R55, R11 ;  /* 0x0000000b372a7220 */ /* 0x000fe20000410000 */
[----:B------:R-:W-:Y:S01]  /*10150*/  FFMA.FTZ R49, R50, R38, R49 ;  /* 0x0000002632317223 */ /* 0x000fe20000010031 */
        /* <DEDUP_REMOVED lines=14> */
.L_x_634:
[----:B------:R-:W-:Y:S05]  /*10240*/  BSYNC B2 ;  /* 0x0000000000027941 */ /* 0x000fea0003800000 */
.L_x_633:
[----:B------:R-:W-:Y:S05]  /*10250*/  @P1 BRA `(.L_x_632) ;  /* 0x00000004005c1947 */ /* 0x000fea0003800000 */
[----:B---3--:R-:W0:Y:S01]  /*10260*/  LDL R56, [R1+0x8c] ;  /* 0x00008c0001387983 */ /* 0x008e220000100800 */
[----:B------:R-:W-:Y:S01]  /*10270*/  LEA.HI R51, R51, R26, RZ, 0x1d ;  /* 0x0000001a33337211 */ /* 0x000fe200078fe8ff */
[C---:B------:R-:W-:Y:S01]  /*10280*/  IMAD.U32 R45, R20.reuse, 0x10000, RZ ;  /* 0x00010000142d7824 */ /* 0x040fe200078e00ff */
[----:B------:R-:W-:Y:S01]  /*10290*/  LOP3.LUT R52, R20, 0xffff0000, RZ, 0xc0, !PT ;  /* 0xffff000014347812 */ /* 0x000fe200078ec0ff */
[C---:B------:R-:W-:Y:S01]  /*102a0*/  IMAD.U32 R43, R12.reuse, 0x10000, RZ ;  /* 0x000100000c2b7824 */ /* 0x040fe200078e00ff */
[----:B-12---:R-:W-:Y:S01]  /*102b0*/  SHF.R.S32.HI R4, RZ, 0x1f, R51 ;  /* 0x0000001fff047819 */ /* 0x006fe20000011433 */
[----:B------:R-:W-:Y:S01]  /*102c0*/  IMAD.SHL.U32 R3, R51, 0x8, RZ ;  /* 0x0000000833037824 */ /* 0x000fe200078e00ff */
[----:B------:R-:W-:Y:S01]  /*102d0*/  LOP3.LUT R48, R12, 0xffff0000, RZ, 0xc0, !PT ;  /* 0xffff00000c307812 */ /* 0x000fe200078ec0ff */
[----:B------:R-:W-:Y:S01]  /*102e0*/  IMAD.U32 R54, R21, 0x10000, RZ ;  /* 0x0001000015367824 */ /* 0x000fe200078e00ff */
[----:B------:R-:W-:Y:S01]  /*102f0*/  LEA.HI R51, R4, R51, RZ, 0x3 ;  /* 0x0000003304337211 */ /* 0x000fe200078f18ff */
[----:B------:R-:W-:Y:S01]  /*10300*/  IMAD.U32 R50, R13, 0x10000, RZ ;  /* 0x000100000d327824 */ /* 0x000fe200078e00ff */
[----:B------:R-:W-:Y:S01]  /*10310*/  LOP3.LUT R4, R226, 0x38, R3, 0xf8, !PT ;  /* 0x00000038e2047812 */ /* 0x000fe200078ef803 */
[----:B------:R-:W-:Y:S01]  /*10320*/  IMAD.U32 R49, R24, 0x10000, RZ ;  /* 0x0001000018317824 */ /* 0x000fe200078e00ff */
[----:B------:R-:W-:Y:S01]  /*10330*/  LOP3.LUT R55, R21, 0xffff0000, RZ, 0xc0, !PT ;  /* 0xffff000015377812 */ /* 0x000fe200078ec0ff */
[----:B------:R-:W-:Y:S01]  /*10340*/  IMAD.SHL.U32 R51, R51, 0x400, RZ ;  /* 0x0000040033337824 */ /* 0x000fe200078e00ff */
[----:B------:R-:W-:Y:S01]  /*10350*/  LOP3.LUT R3, R4, R229, RZ, 0x3c, !PT ;  /* 0x000000e504037212 */ /* 0x000fe200078e3cff */
[----:B------:R-:W-:Y:S01]  /*10360*/  IMAD.U32 R47, R14, 0x10000, RZ ;  /* 0x000100000e2f7824 */ /* 0x000fe200078e00ff */
[----:B------:R-:W-:-:S02]  /*10370*/  LOP3.LUT R57, R25, 0xffff0000, RZ, 0xc0, !PT ;  /* 0xffff000019397812 */ /* 0x000fc400078ec0ff */
[----:B------:R-:W-:Y:S02]  /*10380*/  LOP3.LUT R51, R51, 0x7fffe000, RZ, 0xc0, !PT ;  /* 0x7fffe00033337812 */ /* 0x000fe400078ec0ff */
[----:B------:R-:W-:Y:S02]  /*10390*/  LOP3.LUT R53, R15, 0xffff0000, RZ, 0xc0, !PT ;  /* 0xffff00000f357812 */ /* 0x000fe400078ec0ff */
[----:B------:R-:W-:Y:S02]  /*103a0*/  IADD3 R3, R3, R51, R230 ;  /* 0x0000003303037210 */ /* 0x000fe40007ffe0e6 */
[----:B------:R-:W-:Y:S02]  /*103b0*/  LOP3.LUT R51, R13, 0xffff0000, RZ, 0xc0, !PT ;  /* 0xffff00000d337812 */ /* 0x000fe400078ec0ff */
[----:B------:R-:W-:-:S05]  /*103c0*/  LEA R3, R3, R16, 0x1 ;  /* 0x0000001003037211 */ /* 0x000fca00078e08ff */
[----:B------:R-:W1:Y:S02]  /*103d0*/  LDS.128 R8, [R3+0x14400] ;  /* 0x0144000003087984 */ /* 0x000e640000000c00 */
[C---:B-1----:R-:W-:Y:S01]  /*103e0*/  IMAD.U32 R39, R8.reuse, 0x10000, RZ ;  /* 0x0001000008277824 */ /* 0x042fe200078e00ff */
[----:B------:R-:W-:Y:S01]  /*103f0*/  LOP3.LUT R8, R8, 0xffff0000, RZ, 0xc0, !PT ;  /* 0xffff000008087812 */ /* 0x000fe200078ec0ff */
[C---:B------:R-:W-:Y:S01]  /*10400*/  IMAD.U32 R40, R9.reuse, 0x10000, RZ ;  /* 0x0001000009287824 */ /* 0x040fe200078e00ff */
[----:B------:R-:W-:Y:S01]  /*10410*/  LOP3.LUT R9, R9, 0xffff0000, RZ, 0xc0, !PT ;  /* 0xffff000009097812 */ /* 0x000fe200078ec0ff */
[-C--:B------:R-:W-:Y:S01]  /*10420*/  FMUL.FTZ R44, R45, R39.reuse ;  /* 0x000000272d2c7220 */ /* 0x080fe20000410000 */
[----:B------:R-:W-:Y:S01]  /*10430*/  FMUL.FTZ R46, R43, R39 ;  /* 0x000000272b2e7220 */ /* 0x000fe20000410000 */
[-C--:B------:R-:W-:Y:S01]  /*10440*/  FMUL.FTZ R39, R52, R8.reuse ;  /* 0x0000000834277220 */ /* 0x080fe20000410000 */
[C---:B------:R-:W-:Y:S01]  /*10450*/  IMAD.U32 R41, R10.reuse, 0x10000, RZ ;  /* 0x000100000a297824 */ /* 0x040fe200078e00ff */
[----:B------:R-:W-:Y:S01]  /*10460*/  LOP3.LUT R10, R10, 0xffff0000, RZ, 0xc0, !PT ;  /* 0xffff00000a0a7812 */ /* 0x000fe200078ec0ff */
[C---:B------:R-:W-:Y:S01]  /*10470*/  IMAD.U32 R42, R11.reuse, 0x10000, RZ ;  /* 0x000100000b2a7824 */ /* 0x040fe200078e00ff */
[----:B------:R-:W-:Y:S01]  /*10480*/  LOP3.LUT R11, R11, 0xffff0000, RZ, 0xc0, !PT ;  /* 0xffff00000b0b7812 */ /* 0x000fe200078ec0ff */
[----:B0-----:R-:W0:Y:S02]  /*10490*/  LDS.128 R4, [R56] ;  /* 0x0000000038047984 */ /* 0x001e240000000c00 */
[C---:B0-----:R-:W-:Y:S01]  /*104a0*/  IMAD.U32 R35, R4.reuse, 0x10000, RZ ;  /* 0x0001000004237824 */ /* 0x041fe200078e00ff */
[----:B------:R-:W-:Y:S01]  /*104b0*/  LOP3.LUT R4, R4, 0xffff0000, RZ, 0xc0, !PT ;  /* 0xffff000004047812 */ /* 0x000fe200078ec0ff */
[C---:B------:R-:W-:Y:S01]  /*104c0*/  IMAD.U32 R36, R5.reuse, 0x10000, RZ ;  /* 0x0001000005247824 */ /* 0x040fe200078e00ff */
[----:B------:R-:W-:Y:S01]  /*104d0*/  LOP3.LUT R5, R5, 0xffff0000, RZ, 0xc0, !PT ;  /* 0xffff000005057812 */ /* 0x000fe200078ec0ff */
[-C--:B------:R-:W-:Y:S01]  /*104e0*/  FFMA.FTZ R44, R43, R35.reuse, -R44 ;  /* 0x000000232b2c7223 */ /* 0x080fe2000001082c */
[----:B------:R-:W-:Y:S01]  /*104f0*/  FFMA.FTZ R46, R45, R35, R46 ;  /* 0x000000232d2e7223 */ /* 0x000fe2000001002e */
[----:B------:R-:W-:Y:S01]  /*10500*/  FMUL.FTZ R35, R48, R8 ;  /* 0x0000000830237220 */ /* 0x000fe20000410000 */
[-C--:B------:R-:W-:Y:S01]  /*10510*/  FMUL.FTZ R43, R54, R40.reuse ;  /* 0x00000028362b7220 */ /* 0x080fe20000410000 */
[----:B------:R-:W-:Y:S01]  /*10520*/  FMUL.FTZ R45, R50, R40 ;  /* 0x00000028322d7220 */ /* 0x000fe20000410000 */
[-C--:B------:R-:W-:Y:S01]  /*10530*/  FFMA.FTZ R39, R48, R4.reuse, -R39 ;  /* 0x0000000430277223 */ /* 0x080fe20000010827 */
[----:B------:R-:W-:Y:S01]  /*10540*/  FFMA.FTZ R35, R52, R4, R35 ;  /* 0x0000000434237223 */ /* 0x000fe20000010023 */
[----:B------:R-:W-:-:S02]  /*10550*/  IMAD.U32 R37, R6, 0x10000, RZ ;  /* 0x0001000006257824 */ /* 0x000fc400078e00ff */
[-C--:B------:R-:W-:Y:S01]  /*10560*/  FMUL.FTZ R4, R49, R41.reuse ;  /* 0x0000002931047220 */ /* 0x080fe20000410000 */
[----:B------:R-:W-:Y:S01]  /*10570*/  LOP3.LUT R40, R14, 0xffff0000, RZ, 0xc0, !PT ;  /* 0xffff00000e287812 */ /* 0x000fe200078ec0ff */
[-C--:B------:R-:W-:Y:S01]  /*10580*/  FFMA.FTZ R43, R50, R36.reuse, -R43 ;  /* 0x00000024322b7223 */ /* 0x080fe2000001082b */
[----:B------:R-:W-:Y:S01]  /*10590*/  LOP3.LUT R48, R24, 0xffff0000, RZ, 0xc0, !PT ;  /* 0xffff000018307812 */ /* 0x000fe200078ec0ff */
[----:B------:R-:W-:Y:S01]  /*105a0*/  FFMA.FTZ R45, R54, R36, R45 ;  /* 0x00000024362d7223 */ /* 0x000fe2000001002d */
[----:B------:R-:W-:Y:S01]  /*105b0*/  FMUL.FTZ R36, R47, R41 ;  /* 0x000000292f247220 */ /* 0x000fe20000410000 */
[----:B------:R-:W-:Y:S01]  /*105c0*/  SHF.L.U32 R50, R25, 0x10, RZ ;  /* 0x0000001019327819 */ /* 0x000fe200000006ff */
[-C--:B------:R-:W-:Y:S01]  /*105d0*/  FFMA.FTZ R8, R47, R37.reuse, -R4 ;  /* 0x000000252f087223 */ /* 0x080fe20000010804 */
[-C--:B------:R-:W-:Y:S01]  /*105e0*/  FMUL.FTZ R41, R48, R10.reuse ;  /* 0x0000000a30297220 */ /* 0x080fe20000410000 */
[----:B------:R-:W-:Y:S01]  /*105f0*/  FMUL.FTZ R47, R40, R10 ;  /* 0x0000000a282f7220 */ /* 0x000fe20000410000 */
[----:B------:R-:W-:Y:S01]  /*10600*/  LOP3.LUT R6, R6, 0xffff0000, RZ, 0xc0, !PT ;  /* 0xffff000006067812 */ /* 0x000fe200078ec0ff */
[----:B------:R-:W-:Y:S01]  /*10610*/  FFMA.FTZ R10, R49, R37, R36 ;  /* 0x00000025310a7223 */ /* 0x000fe20000010024 */
[----:B------:R-:W-:-:S02]  /*10620*/  IMAD.U32 R38, R7, 0x10000, RZ ;  /* 0x0001000007267824 */ /* 0x000fc400078e00ff */
[----:B------:R-:W-:Y:S01]  /*10630*/  FMUL.FTZ R37, R50, R42 ;  /* 0x0000002a32257220 */ /* 0x000fe20000410000 */
[----:B------:R-:W-:Y:S01]  /*10640*/  IMAD.U32 R4, R15, 0x10000, RZ ;  /* 0x000100000f047824 */ /* 0x000fe200078e00ff */
[----:B------:R-:W-:Y:S01]  /*10650*/  LOP3.LUT R7, R7, 0xffff0000, RZ, 0xc0, !PT ;  /* 0xffff000007077812 */ /* 0x000fe200078ec0ff */
[-C--:B------:R-:W-:Y:S01]  /*10660*/  FFMA.FTZ R41, R40, R6.reuse, -R41 ;  /* 0x0000000628297223 */ /* 0x080fe20000010829 */
[----:B------:R-:W-:Y:S01]  /*10670*/  FFMA.FTZ R47, R48, R6, R47 ;  /* 0x00000006302f7223 */ /* 0x000fe2000001002f */
[C---:B------:R-:W-:Y:S01]  /*10680*/  FMUL.FTZ R49, R4.reuse, R42 ;  /* 0x0000002a04317220 */ /* 0x040fe20000410000 */
[-C--:B------:R-:W-:Y:S01]  /*10690*/  FFMA.FTZ R37, R4, R38.reuse, -R37 ;  /* 0x0000002604257223 */ /* 0x080fe20000010825 */
        /* <DEDUP_REMOVED lines=19> */
.L_x_632:
[----:B------:R-:W-:Y:S05]  /*107d0*/  BSYNC B1 ;  /* 0x0000000000017941 */ /* 0x000fea0003800000 */
.L_x_631:
[----:B------:R-:W-:Y:S01]  /*107e0*/  ISETP.GE.AND P0, PT, R218, R0, PT ;  /* 0x00000000da00720c */ /* 0x000fe20003f06270 */
[----:B------:R-:W-:-:S12]  /*107f0*/  BSSY B1, `(.L_x_635) ;  /* 0x00000bb000017945 */ /* 0x000fd80003800000 */
[----:B------:R-:W-:Y:S05]  /*10800*/  @P0 BRA `(.L_x_636) ;  /* 0x0000000800e40947 */ /* 0x000fea0003800000 */
[----:B------:R-:W5:Y:S01]  /*10810*/  LDC R51, c[0x0][0x3d4] ;  /* 0x0000f500ff337b82 */ /* 0x000f620000000800 */
[----:B------:R-:W-:Y:S01]  /*10820*/  BSSY B2, `(.L_x_637) ;  /* 0x000005f000027945 */ /* 0x000fe20003800000 */
[-C--:B-----5:R-:W-:Y:S02]  /*10830*/  ISETP.GE.AND P0, PT, R212, R51.reuse, PT ;  /* 0x00000033d400720c */ /* 0x0a0fe40003f06270 */
[----:B------:R-:W-:-:S11]  /*10840*/  ISETP.GE.AND P1, PT, R213, R51, PT ;  /* 0x00000033d500720c */ /* 0x000fd60003f26270 */
[----:B------:R-:W-:Y:S05]  /*10850*/  @P0 BRA `(.L_x_638) ;  /* 0x00000004006c0947 */ /* 0x000fea0003800000 */
[----:B-1234-:R-:W2:Y:S01]  /*10860*/  LDL R3, [R1+0x6c] ;  /* 0x00006c0001037983 */ /* 0x01eea20000100800 */
[----:B0-----:R-:W-:Y:S01]  /*10870*/  LOP3.LUT R5, R225, 0x38, R212, 0xf8, !PT ;  /* 0x00000038e1057812 */ /* 0x001fe200078ef8d4 */
[C---:B------:R-:W-:Y:S01]  /*10880*/  IMAD.U32 R45, R31.reuse, 0x10000, RZ ;  /* 0x000100001f2d7824 */ /* 0x040fe200078e00ff */
[----:B------:R-:W-:Y:S01]  /*10890*/  LOP3.LUT R52, R31, 0xffff0000, RZ, 0xc0, !PT ;  /* 0xffff00001f347812 */ /* 0x000fe200078ec0ff */
[C---:B------:R-:W-:Y:S01]  /*108a0*/  IMAD.U32 R43, R27.reuse, 0x10000, RZ ;  /* 0x000100001b2b7824 */ /* 0x040fe200078e00ff */
[----:B------:R-:W-:Y:S01]  /*108b0*/  LOP3.LUT R5, R228, R5, R227, 0xf6, !PT ;  /* 0x00000005e4057212 */ /* 0x000fe200078ef6e3 */
[----:B------:R-:W-:Y:S01]  /*108c0*/  IMAD.U32 R50, R28, 0x10000, RZ ;  /* 0x000100001c327824 */ /* 0x000fe200078e00ff */
[----:B------:R-:W-:Y:S01]  /*108d0*/  LOP3.LUT R48, R27, 0xffff0000, RZ, 0xc0, !PT ;  /* 0xffff00001b307812 */ /* 0x000fe200078ec0ff */
[----:B------:R-:W-:Y:S01]  /*108e0*/  IMAD.U32 R49, R33, 0x10000, RZ ;  /* 0x0001000021317824 */ /* 0x000fe200078e00ff */
[C---:B------:R-:W-:Y:S01]  /*108f0*/  SHF.L.U32 R54, R32.reuse, 0x10, RZ ;  /* 0x0000001020367819 */ /* 0x040fe200000006ff */
[----:B------:R-:W-:Y:S01]  /*10900*/  IMAD.U32 R47, R29, 0x10000, RZ ;  /* 0x000100001d2f7824 */ /* 0x000fe200078e00ff */
[----:B------:R-:W-:-:S02]  /*10910*/  LOP3.LUT R57, R32, 0xffff0000, RZ, 0xc0, !PT ;  /* 0xffff000020397812 */ /* 0x000fc400078ec0ff */
[----:B------:R-:W-:Y:S02]  /*10920*/  LOP3.LUT R59, R34, 0xffff0000, RZ, 0xc0, !PT ;  /* 0xffff0000223b7812 */ /* 0x000fe400078ec0ff */
[----:B------:R-:W-:Y:S02]  /*10930*/  LOP3.LUT R53, R28, 0xffff0000, RZ, 0xc0, !PT ;  /* 0xffff00001c357812 */ /* 0x000fe400078ec0ff */
[----:B------:R-:W-:Y:S02]  /*10940*/  LOP3.LUT R55, R30, 0xffff0000, RZ, 0xc0, !PT ;  /* 0xffff00001e377812 */ /* 0x000fe400078ec0ff */
[----:B--2---:R-:W-:Y:S02]  /*10950*/  R2UR UR4, R3 ;  /* 0x00000000030472ca */ /* 0x004fe400000e0000 */
[----:B------:R-:W-:-:S04]  /*10960*/  LEA.HI R3, R51, R220, RZ, 0x1d ;  /* 0x000000dc33037211 */ /* 0x000fc800078fe8ff */
[----:B------:R-:W-:Y:S01]  /*10970*/  SHF.R.S32.HI R6, RZ, 0x1f, R3 ;  /* 0x0000001fff067819 */ /* 0x000fe20000011403 */
[----:B------:R-:W-:-:S03]  /*10980*/  IMAD.SHL.U32 R4, R3, 0x8, RZ ;  /* 0x0000000803047824 */ /* 0x000fc600078e00ff */
        /* <DEDUP_REMOVED lines=72> */
.L_x_638:
[----:B------:R-:W-:Y:S05]  /*10e10*/  BSYNC B2 ;  /* 0x0000000000027941 */ /* 0x000fea0003800000 */
.L_x_637:
[----:B------:R-:W-:Y:S05]  /*10e20*/  @P1 BRA `(.L_x_636) ;  /* 0x00000004005c1947 */ /* 0x000fea0003800000 */
[----:B0--34-:R-:W3:Y:S01]  /*10e30*/  LDL R56, [R1+0x88] ;  /* 0x0000880001387983 */ /* 0x019ee20000100800 */
[----:B------:R-:W-:Y:S01]  /*10e40*/  LEA.HI R51, R51, R26, RZ, 0x1d ;  /* 0x0000001a33337211 */ /* 0x000fe200078fe8ff */
[----:B------:R-:W-:Y:S01]  /*10e50*/  IMAD.U32 R43, R12, 0x10000, RZ ;  /* 0x000100000c2b7824 */ /* 0x000fe200078e00ff */
[C---:B------:R-:W-:Y:S01]  /*10e60*/  SHF.L.U32 R45, R20.reuse, 0x10, RZ ;  /* 0x00000010142d7819 */ /* 0x040fe200000006ff */
[----:B------:R-:W-:Y:S01]  /*10e70*/  IMAD.U32 R54, R21, 0x10000, RZ ;  /* 0x0001000015367824 */ /* 0x000fe200078e00ff */
        /* <DEDUP_REMOVED lines=10> */
[----:B------:R-:W-:-:S02]  /*10f20*/  LOP3.LUT R3, R4, R227, RZ, 0x3c, !PT ;  /* 0x000000e304037212 */ /* 0x000fc400078e3cff */
[----:B------:R-:W-:Y:S02]  /*10f30*/  LOP3.LUT R55, R21, 0xffff0000, RZ, 0xc0, !PT ;  /* 0xffff000015377812 */ /* 0x000fe400078ec0ff */
[----:B------:R-:W-:Y:S02]  /*10f40*/  LOP3.LUT R6, R6, 0x7fffe000, RZ, 0xc0, !PT ;  /* 0x7fffe00006067812 */ /* 0x000fe400078ec0ff */
[----:B------:R-:W-:Y:S02]  /*10f50*/  LOP3.LUT R57, R25, 0xffff0000, RZ, 0xc0, !PT ;  /* 0xffff000019397812 */ /* 0x000fe400078ec0ff */
[----:B------:R-:W-:Y:S02]  /*10f60*/  IADD3 R3, R3, R6, R228 ;  /* 0x0000000603037210 */ /* 0x000fe40007ffe0e4 */
[----:B------:R-:W-:Y:S02]  /*10f70*/  LOP3.LUT R51, R13, 0xffff0000, RZ, 0xc0, !PT ;  /* 0xffff00000d337812 */ /* 0x000fe400078ec0ff */
[----:B------:R-:W-:Y:S01]  /*10f80*/  LOP3.LUT R53, R15, 0xffff0000, RZ, 0xc0, !PT ;  /* 0xffff00000f357812 */ /* 0x000fe200078ec0ff */
[----:B------:R-:W-:-:S05]  /*10f90*/  IMAD R3, R3, 0x2, R16 ;  /* 0x0000000203037824 */ /* 0x000fca00078e0210 */
[----:B------:R-:W0:Y:S02]  /*10fa0*/  LDS.128 R8, [R3+0x14400] ;  /* 0x0144000003087984 */ /* 0x000e240000000c00 */
[C---:B0-----:R-:W-:Y:S01]  /*10fb0*/  IMAD.U32 R39, R8.reuse, 0x10000, RZ ;  /* 0x0001000008277824 */ /* 0x041fe200078e00ff */
        /* <DEDUP_REMOVED lines=10> */
[----:B---3--:R-:W0:Y:S02]  /*11060*/  LDS.128 R4, [R56] ;  /* 0x0000000038047984 */ /* 0x008e240000000c00 */
        /* <DEDUP_REMOVED lines=18> */
[----:B------:R-:W-:Y:S02]  /*11190*/  IMAD.U32 R50, R25, 0x10000, RZ ;  /* 0x0001000019327824 */ /* 0x000fe400078e00ff */
        /* <DEDUP_REMOVED lines=32> */
.L_x_636:
[----:B------:R-:W-:Y:S05]  /*113a0*/  BSYNC B1 ;  /* 0x0000000000017941 */ /* 0x000fea0003800000 */
.L_x_635:
[----:B01234-:R-:W2:Y:S02]  /*113b0*/  LDL R3, [R1+0x74] ;  /* 0x0000740001037983 */ /* 0x01fea40000100800 */
[----:B--2---:R-:W-:-:S13]  /*113c0*/  ISETP.GE.AND P0, PT, R3, R0, PT ;  /* 0x000000000300720c */ /* 0x004fda0003f06270 */
[----:B------:R-:W-:Y:S05]  /*113d0*/  @P0 BRA `(.L_x_612) ;  /* 0x0000000800f00947 */ /* 0x000fea0003800000 */
[----:B------:R0:W5:Y:S01]  /*113e0*/  LDL R54, [R1+0x78] ;  /* 0x0000780001367983 */ /* 0x0001620000100800 */
[----:B------:R-:W1:Y:S03]  /*113f0*/  LDC R47, c[0x0][0x3d4] ;  /* 0x0000f500ff2f7b82 */ /* 0x000e660000000800 */
[----:B------:R0:W5:Y:S04]  /*11400*/  LDL R53, [R1+0x7c] ;  /* 0x00007c0001357983 */ /* 0x0001680000100800 */
[----:B------:R0:W5:Y:S01]  /*11410*/  LDL R52, [R1+0x80] ;  /* 0x0000800001347983 */ /* 0x0001620000100800 */
[----:B------:R-:W-:Y:S01]  /*11420*/  BSSY B1, `(.L_x_639) ;  /* 0x000005f000017945 */ /* 0x000fe20003800000 */
[----:B-1----:R-:W-:-:S02]  /*11430*/  ISETP.GE.AND P0, PT, R212, R47, PT ;  /* 0x0000002fd400720c */ /* 0x002fc40003f06270 */
[----:B------:R-:W-:-:S11]  /*11440*/  ISETP.GE.AND P1, PT, R213, R47, PT ;  /* 0x0000002fd500720c */ /* 0x000fd60003f26270 */
[----:B0-----:R-:W-:Y:S05]  /*11450*/  @P0 BRA `(.L_x_640) ;  /* 0x00000004006c0947 */ /* 0x001fea0003800000 */
[----:B------:R-:W2:Y:S01]  /*11460*/  LDL R3, [R1+0x6c] ;  /* 0x00006c0001037983 */ /* 0x000ea20000100800 */
[----:B------:R-:W-:Y:S01]  /*11470*/  LEA.HI R0, R47, R220, RZ, 0x1d ;  /* 0x000000dc2f007211 */ /* 0x000fe200078fe8ff */
[----:B------:R-:W-:Y:S01]  /*11480*/  IMAD.U32 R44, R31, 0x10000, RZ ;  /* 0x000100001f2c7824 */ /* 0x000fe200078e00ff */
[----:B-----5:R-:W-:Y:S01]  /*11490*/  LOP3.LUT R4, R54, 0x38, R212, 0xf8, !PT ;  /* 0x0000003836047812 */ /* 0x020fe200078ef8d4 */
[----:B------:R-:W-:Y:S01]  /*114a0*/  IMAD.U32 R42, R27, 0x10000, RZ ;  /* 0x000100001b2a7824 */ /* 0x000fe200078e00ff */
[----:B------:R-:W-:Y:S01]  /*114b0*/  SHF.R.S32.HI R5, RZ, 0x1f, R0 ;  /* 0x0000001fff057819 */ /* 0x000fe20000011400 */
[----:B------:R-:W-:Y:S01]  /*114c0*/  IMAD.U32 R51, R32, 0x10000, RZ ;  /* 0x0001000020337824 */ /* 0x000fe200078e00ff */
[----:B------:R-:W-:Y:S01]  /*114d0*/  LOP3.LUT R4, R52, R4, R53, 0xf6, !PT ;  /* 0x0000000434047212 */ /* 0x000fe200078ef635 */
[----:B------:R-:W-:Y:S01]  /*114e0*/  IMAD.U32 R49, R28, 0x10000, RZ ;  /* 0x000100001c317824 */ /* 0x000fe200078e00ff */
[----:B------:R-:W-:Y:S01]  /*114f0*/  LEA.HI R5, R5, R0, RZ, 0x3 ;  /* 0x0000000005057211 */ /* 0x000fe200078f18ff */
[----:B------:R-:W-:Y:S01]  /*11500*/  IMAD.U32 R48, R33, 0x10000, RZ ;  /* 0x0001000021307824 */ /* 0x000fe200078e00ff */
[----:B------:R-:W-:-:S03]  /*11510*/  LOP3.LUT R46, R31, 0xffff0000, RZ, 0xc0, !PT ;  /* 0xffff00001f2e7812 */ /* 0x000fc600078ec0ff */
[----:B------:R-:W-:Y:S01]  /*11520*/  IMAD.SHL.U32 R5, R5, 0x400, RZ ;  /* 0x0000040005057824 */ /* 0x000fe200078e00ff */
[----:B--2---:R-:W-:Y:S01]  /*11530*/  R2UR UR4, R3 ;  /* 0x00000000030472ca */ /* 0x004fe200000e0000 */
[----:B------:R-:W-:-:S05]  /*11540*/  IMAD.SHL.U32 R3, R0, 0x8, RZ ;  /* 0x0000000800037824 */ /* 0x000fca00078e00ff */
[----:B------:R-:W-:Y:S02]  /*11550*/  LOP3.LUT R0, R54, 0x38, R3, 0xf8, !PT ;  /* 0x0000003836007812 */ /* 0x000fe400078ef803 */
[----:B------:R-:W-:Y:S02]  /*11560*/  LOP3.LUT R3, R5, 0x7fffe000, RZ, 0xc0, !PT ;  /* 0x7fffe00005037812 */ /* 0x000fe400078ec0ff */
[----:B------:R-:W-:-:S03]  /*11570*/  LOP3.LUT R0, R0, R53, RZ, 0x3c, !PT ;  /* 0x0000003500007212 */ /* 0x000fc600078e3cff */
[----:B------:R-:W-:Y:S02]  /*11580*/  LEA R50, R4, UR4, 0x1 ;  /* 0x0000000404327c11 */ /* 0x000fe4000f8e08ff */
[----:B------:R-:W-:-:S03]  /*11590*/  IADD3 R3, R0, R3, R52 ;  /* 0x0000000300037210 */ /* 0x000fc60007ffe034 */
[----:B------:R-:W0:Y:S02]  /*115a0*/  LDS.128 R4, [R50] ;  /* 0x0000000032047984 */ /* 0x000e240000000c00 */
[----:B------:R-:W-:-:S05]  /*115b0*/  IMAD R3, R3, 0x2, R16 ;  /* 0x0000000203037824 */ /* 0x000fca00078e0210 */
[----:B------:R-:W1:Y:S01]  /*115c0*/  LDS.128 R8, [R3+0x14400] ;  /* 0x0144000003087984 */ /* 0x000e620000000c00 */
[C---:B0-----:R-:W-:Y:S01]  /*115d0*/  IMAD.U32 R0, R4.reuse, 0x10000, RZ ;  /* 0x0001000004007824 */ /* 0x041fe200078e00ff */
[----:B------:R-:W-:Y:S01]  /*115e0*/  LOP3.LUT R4, R4, 0xffff0000, RZ, 0xc0, !PT ;  /* 0xffff000004047812 */ /* 0x000fe200078ec0ff */
[C---:B------:R-:W-:Y:S01]  /*115f0*/  IMAD.U32 R36, R6.reuse, 0x10000, RZ ;  /* 0x0001000006247824 */ /* 0x040fe200078e00ff */
[----:B------:R-:W-:Y:S01]  /*11600*/  SHF.L.U32 R35, R5, 0x10, RZ ;  /* 0x0000001005237819 */ /* 0x000fe200000006ff */
[----:B------:R-:W-:Y:S01]  /*11610*/  IMAD.U32 R37, R7, 0x10000, RZ ;  /* 0x0001000007257824 */ /* 0x000fe200078e00ff */
[----:B------:R-:W-:Y:S01]  /*11620*/  LOP3.LUT R6, R6, 0xffff0000, RZ, 0xc0, !PT ;  /* 0xffff000006067812 */ /* 0x000fe200078ec0ff */
[C---:B-1----:R-:W-:Y:S01]  /*11630*/  IMAD.U32 R38, R8.reuse, 0x10000, RZ ;  /* 0x0001000008267824 */ /* 0x042fe200078e00ff */
[----:B------:R-:W-:Y:S01]  /*11640*/  LOP3.LUT R8, R8, 0xffff0000, RZ, 0xc0, !PT ;  /* 0xffff000008087812 */ /* 0x000fe200078ec0ff */
[C---:B------:R-:W-:Y:S01]  /*11650*/  IMAD.U32 R39, R9.reuse, 0x10000, RZ ;  /* 0x0001000009277824 */ /* 0x040fe200078e00ff */
[----:B------:R-:W-:Y:S01]  /*11660*/  LOP3.LUT R9, R9, 0xffff0000, RZ, 0xc0, !PT ;  /* 0xffff000009097812 */ /* 0x000fe200078ec0ff */
[-C--:B------:R-:W-:Y:S01]  /*11670*/  FMUL.FTZ R43, R44, R38.reuse ;  /* 0x000000262c2b7220 */ /* 0x080fe20000410000 */
[----:B------:R-:W-:Y:S01]  /*11680*/  FMUL.FTZ R31, R42, R38 ;  /* 0x000000262a1f7220 */ /* 0x000fe20000410000 */
[----:B------:R-:W-:Y:S01]  /*11690*/  LOP3.LUT R38, R27, 0xffff0000, RZ, 0xc0, !PT ;  /* 0xffff00001b267812 */ /* 0x000fe200078ec0ff */
[----:B------:R-:W-:Y:S01]  /*116a0*/  FMUL.FTZ R27, R46, R8 ;  /* 0x000000082e1b7220 */ /* 0x000fe20000410000 */
[-C--:B------:R-:W-:Y:S01]  /*116b0*/  FFMA.FTZ R43, R42, R0.reuse, -R43 ;  /* 0x000000002a2b7223 */ /* 0x080fe2000001082b */
[----:B------:R-:W-:Y:S01]  /*116c0*/  FFMA.FTZ R31, R44, R0, R31 ;  /* 0x000000002c1f7223 */ /* 0x000fe2000001001f */
[----:B------:R-:W-:-:S02]  /*116d0*/  IMAD.U32 R40, R10, 0x10000, RZ ;  /* 0x000100000a287824 */ /* 0x000fc400078e00ff */
[C---:B------:R-:W-:Y:S01]  /*116e0*/  FMUL.FTZ R45, R38.reuse, R8 ;  /* 0x00000008262d7220 */ /* 0x040fe20000410000 */
[-C--:B------:R-:W-:Y:S01]  /*116f0*/  FFMA.FTZ R0, R38, R4.reuse, -R27 ;  /* 0x0000000426007223 */ /* 0x080fe2000001081b */
[----:B------:R-:W-:Y:S01]  /*11700*/  LOP3.LUT R10, R10, 0xffff0000, RZ, 0xc0, !PT ;  /* 0xffff00000a0a7812 */ /* 0x000fe200078ec0ff */
[-C--:B------:R-:W-:Y:S01]  /*11710*/  FMUL.FTZ R38, R51, R39.reuse ;  /* 0x0000002733267220 */ /* 0x080fe20000410000 */
[----:B------:R-:W-:Y:S01]  /*11720*/  FFMA.FTZ R8, R46, R4, R45 ;  /* 0x000000042e087223 */ /* 0x000fe2000001002d */
[----:B------:R-:W-:Y:S01]  /*11730*/  FMUL.FTZ R42, R49, R39 ;  /* 0x00000027312a7220 */ /* 0x000fe20000410000 */
[C---:B------:R-:W-:Y:S01]  /*11740*/  IMAD.U32 R4, R29.reuse, 0x10000, RZ ;  /* 0x000100001d047824 */ /* 0x040fe200078e00ff */
[----:B------:R-:W-:Y:S01]  /*11750*/  LOP3.LUT R44, R29, 0xffff0000, RZ, 0xc0, !PT ;  /* 0xffff00001d2c7812 */ /* 0x000fe200078ec0ff */
[----:B------:R-:W-:Y:S01]  /*11760*/  FMUL.FTZ R27, R48, R40 ;  /* 0x00000028301b7220 */ /* 0x000fe20000410000 */
[----:B------:R-:W-:Y:S01]  /*11770*/  LOP3.LUT R46, R33, 0xffff0000, RZ, 0xc0, !PT ;  /* 0xffff0000212e7812 */ /* 0x000fe200078ec0ff */
[----:B------:R-:W-:-:S02]  /*11780*/  IMAD.U32 R41, R11, 0x10000, RZ ;  /* 0x000100000b297824 */ /* 0x000fc400078e00ff */
[-C--:B------:R-:W-:Y:S01]  /*11790*/  FFMA.FTZ R38, R49, R35.reuse, -R38 ;  /* 0x0000002331267223 */ /* 0x080fe20000010826 */
[----:B------:R-:W-:Y:S01]  /*117a0*/  FFMA.FTZ R42, R51, R35, R42 ;  /* 0x00000023332a7223 */ /* 0x000fe2000001002a */
[----:B------:R-:W-:Y:S01]  /*117b0*/  FMUL.FTZ R29, R4, R40 ;  /* 0x00000028041d7220 */ /* 0x000fe20000410000 */
[----:B------:R-:W-:Y:S01]  /*117c0*/  IMAD.U32 R45, R34, 0x10000, RZ ;  /* 0x00010000222d7824 */ /* 0x000fe200078e00ff */
[----:B------:R-:W-:Y:S01]  /*117d0*/  SHF.L.U32 R39, R30, 0x10, RZ ;  /* 0x000000101e277819 */ /* 0x000fe200000006ff */
[-C--:B------:R-:W-:Y:S01]  /*117e0*/  FMUL.FTZ R33, R46, R10.reuse ;  /* 0x0000000a2e217220 */ /* 0x080fe20000410000 */
[----:B------:R-:W-:Y:S01]  /*117f0*/  FMUL.FTZ R35, R44, R10 ;  /* 0x0000000a2c237220 */ /* 0x000fe20000410000 */
[-C--:B------:R-:W-:Y:S01]  /*11800*/  FFMA.FTZ R27, R4, R36.reuse, -R27 ;  /* 0x00000024041b7223 */ /* 0x080fe2000001081b */
[----:B------:R-:W-:Y:S01]  /*11810*/  FFMA.FTZ R10, R48, R36, R29 ;  /* 0x00000024300a7223 */ /* 0x000fe2000001001d */
[-C--:B------:R-:W-:Y:S01]  /*11820*/  FMUL.FTZ R4, R45, R41.reuse ;  /* 0x000000292d047220 */ /* 0x080fe20000410000 */
[-C--:B------:R-:W-:Y:S01]  /*11830*/  FFMA.FTZ R36, R44, R6.reuse, -R33 ;  /* 0x000000062c247223 */ /* 0x080fe20000010821 */
[----:B------:R-:W-:Y:S01]  /*11840*/  FFMA.FTZ R35, R46, R6, R35 ;  /* 0x000000062e237223 */ /* 0x000fe20000010023 */
[C---:B------:R-:W-:Y:S01]  /*11850*/  FMUL.FTZ R6, R39.reuse, R41 ;  /* 0x0000002927067220 */ /* 0x040fe20000410000 */
[----:B------:R-:W-:Y:S01]  /*11860*/  LOP3.LUT R41, R32, 0xffff0000, RZ, 0xc0, !PT ;  /* 0xffff000020297812 */ /* 0x000fe200078ec0ff */
[-C--:B------:R-:W-:Y:S01]  /*11870*/  FFMA.FTZ R29, R39, R37.reuse, -R4 ;  /* 0x00000025271d7223 */ /* 0x080fe20000010804 */
[----:B------:R-:W-:Y:S01]  /*11880*/  LOP3.LUT R11, R11, 0xffff0000, RZ, 0xc0, !PT ;  /* 0xffff00000b0b7812 */ /* 0x000fe200078ec0ff */
[----:B------:R-:W-:Y:S01]  /*11890*/  FFMA.FTZ R37, R45, R37, R6 ;  /* 0x000000252d257223 */ /* 0x000fe20000010006 */
[----:B------:R-:W-:Y:S01]  /*118a0*/  LOP3.LUT R33, R28, 0xffff0000, RZ, 0xc0, !PT ;  /* 0xffff00001c217812 */ /* 0x000fe200078ec0ff */
[----:B------:R-:W-:Y:S01]  /*118b0*/  FMUL.FTZ R4, R41, R9 ;  /* 0x0000000929047220 */ /* 0x000fe20000410000 */
[----:B------:R-:W-:-:S02]  /*118c0*/  LOP3.LUT R49, R34, 0xffff0000, RZ, 0xc0, !PT ;  /* 0xffff000022317812 */ /* 0x000fc400078ec0ff */
[----:B------:R-:W-:Y:S01]  /*118d0*/  LOP3.LUT R39, R30, 0xffff0000, RZ, 0xc0, !PT ;  /* 0xffff00001e277812 */ /* 0x000fe200078ec0ff */
[----:B------:R-:W-:Y:S01]  /*118e0*/  FMUL.FTZ R6, R33, R9 ;  /* 0x0000000921067220 */ /* 0x000fe20000410000 */
[----:B------:R-:W-:Y:S01]  /*118f0*/  LOP3.LUT R5, R5, 0xffff0000, RZ, 0xc0, !PT ;  /* 0xffff000005057812 */ /* 0x000fe200078ec0ff */
[-C--:B------:R-:W-:Y:S01]  /*11900*/  FMUL.FTZ R28, R49, R11.reuse ;  /* 0x0000000b311c7220 */ /* 0x080fe20000410000 */
[----:B------:R-:W-:Y:S01]  /*11910*/  LOP3.LUT R7, R7, 0xffff0000, RZ, 0xc0, !PT ;  /* 0xffff000007077812 */ /* 0x000fe200078ec0ff */
[----:B------:R-:W-:Y:S01]  /*11920*/  FMUL.FTZ R30, R39, R11 ;  /* 0x0000000b271e7220 */ /* 0x000fe20000410000 */
[----:B------:R-:W-:Y:S01]  /*11930*/  F2FP.BF16.F32.PACK_AB R10, R35, R10 ;  /* 0x0000000a230a723e */ /* 0x000fe200000010ff */
[-C--:B------:R-:W-:Y:S01]  /*11940*/  FFMA.FTZ R9, R33, R5.reuse, -R4 ;  /* 0x0000000521097223 */ /* 0x080fe20000010804 */
[----:B------:R-:W-:Y:S01]  /*11950*/  FFMA.FTZ R11, R41, R5, R6 ;  /* 0x00000005290b7223 */ /* 0x000fe20000010006 */
[-C--:B------:R-:W-:Y:S01]  /*11960*/  FFMA.FTZ R28, R39, R7.reuse, -R28 ;  /* 0x00000007271c7223 */ /* 0x080fe2000001081c */
[----:B------:R-:W-:Y:S01]  /*11970*/  FFMA.FTZ R30, R49, R7, R30 ;  /* 0x00000007311e7223 */ /* 0x000fe2000001001e */
[----:B------:R-:W-:-:S02]  /*11980*/  F2FP.BF16.F32.PACK_AB R6, R36, R27 ;  /* 0x0000001b2406723e */ /* 0x000fc400000010ff */
[----:B------:R-:W-:Y:S02]  /*11990*/  F2FP.BF16.F32.PACK_AB R5, R9, R38 ;  /* 0x000000260905723e */ /* 0x000fe400000010ff */
[----:B------:R-:W-:Y:S02]  /*119a0*/  F2FP.BF16.F32.PACK_AB R4, R0, R43 ;  /* 0x0000002b0004723e */ /* 0x000fe400000010ff */
[----:B------:R-:W-:Y:S02]  /*119b0*/  F2FP.BF16.F32.PACK_AB R9, R11, R42 ;  /* 0x0000002a0b09723e */ /* 0x000fe400000010ff */
[----:B------:R-:W-:Y:S02]  /*119c0*/  F2FP.BF16.F32.PACK_AB R7, R28, R29 ;  /* 0x0000001d1c07723e */ /* 0x000fe400000010ff */
[----:B------:R-:W-:Y:S02]  /*119d0*/  F2FP.BF16.F32.PACK_AB R8, R8, R31 ;  /* 0x0000001f0808723e */ /* 0x000fe400000010ff */
[----:B------:R-:W-:Y:S01]  /*119e0*/  F2FP.BF16.F32.PACK_AB R11, R30, R37 ;  /* 0x000000251e0b723e */ /* 0x000fe200000010ff */
[----:B------:R0:W-:Y:S04]  /*119f0*/  STS.128 [R50], R4 ;  /* 0x0000000432007388 */ /* 0x0001e80000000c00 */
[----:B------:R0:W-:Y:S02]  /*11a00*/  STS.128 [R3+0x14400], R8 ;  /* 0x0144000803007388 */ /* 0x0001e40000000c00 */
.L_x_640:
[----:B------:R-:W-:Y:S05]  /*11a10*/  BSYNC B1 ;  /* 0x0000000000017941 */ /* 0x000fea0003800000 */
.L_x_639:
[----:B------:R-:W-:Y:S05]  /*11a20*/  @P1 BRA `(.L_x_612) ;  /* 0x00000004005c1947 */ /* 0x000fea0003800000 */
[----:B------:R-:W2:Y:S01]  /*11a30*/  LDL R40, [R1+0x84] ;  /* 0x0000840001287983 */ /* 0x000ea20000100800 */
[----:B------:R-:W-:Y:S01]  /*11a40*/  LEA.HI R26, R47, R26, RZ, 0x1d ;  /* 0x0000001a2f1a7211 */ /* 0x000fe200078fe8ff */
[C---:B------:R-:W-:Y:S01]  /*11a50*/  IMAD.U32 R36, R20.reuse, 0x10000, RZ ;  /* 0x0001000014247824 */ /* 0x040fe200078e00ff */
[----:B------:R-:W-:Y:S01]  /*11a60*/  LOP3.LUT R38, R20, 0xffff0000, RZ, 0xc0, !PT ;  /* 0xffff000014267812 */ /* 0x000fe200078ec0ff */
[----:B------:R-:W-:Y:S01]  /*11a70*/  IMAD.U32 R34, R12, 0x10000, RZ ;  /* 0x000100000c227824 */ /* 0x000fe200078e00ff */
[----:B0-----:R-:W-:Y:S01]  /*11a80*/  SHF.R.S32.HI R3, RZ, 0x1f, R26 ;  /* 0x0000001fff037819 */ /* 0x001fe2000001141a */
[----:B------:R-:W-:Y:S01]  /*11a90*/  IMAD.SHL.U32 R0, R26, 0x8, RZ ;  /* 0x000000081a007824 */ /* 0x000fe200078e00ff */
[----:B------:R-:W-:Y:S01]  /*11aa0*/  LOP3.LUT R12, R12, 0xffff0000, RZ, 0xc0, !PT ;  /* 0xffff00000c0c7812 */ /* 0x000fe200078ec0ff */
[----:B------:R-:W-:Y:S01]  /*11ab0*/  IMAD.U32 R20, R13, 0x10000, RZ ;  /* 0x000100000d147824 */ /* 0x000fe200078e00ff */
[----:B------:R-:W-:Y:S01]  /*11ac0*/  LEA.HI R3, R3, R26, RZ, 0x3 ;  /* 0x0000001a03037211 */ /* 0x000fe200078f18ff */
[----:B------:R-:W-:Y:S01]  /*11ad0*/  IMAD.U32 R41, R24, 0x10000, RZ ;  /* 0x0001000018297824 */ /* 0x000fe200078e00ff */
[----:B-----5:R-:W-:-:S02]  /*11ae0*/  LOP3.LUT R0, R54, 0x38, R0, 0xf8, !PT ;  /* 0x0000003836007812 */ /* 0x020fc400078ef800 */
[----:B------:R-:W-:Y:S01]  /*11af0*/  LOP3.LUT R24, R24, 0xffff0000, RZ, 0xc0, !PT ;  /* 0xffff000018187812 */ /* 0x000fe200078ec0ff */
[----:B------:R-:W-:Y:S01]  /*11b00*/  IMAD.SHL.U32 R3, R3, 0x400, RZ ;  /* 0x0000040003037824 */ /* 0x000fe200078e00ff */
[----:B------:R-:W-:Y:S02]  /*11b10*/  LOP3.LUT R0, R0, R53, RZ, 0x3c, !PT ;  /* 0x0000003500007212 */ /* 0x000fe400078e3cff */
[----:B------:R-:W-:Y:S02]  /*11b20*/  LOP3.LUT R13, R13, 0xffff0000, RZ, 0xc0, !PT ;  /* 0xffff00000d0d7812 */ /* 0x000fe400078ec0ff */
[----:B------:R-:W-:-:S04]  /*11b30*/  LOP3.LUT R3, R3, 0x7fffe000, RZ, 0xc0, !PT ;  /* 0x7fffe00003037812 */ /* 0x000fc800078ec0ff */
[----:B------:R-:W-:-:S05]  /*11b40*/  IADD3 R3, R0, R3, R52 ;  /* 0x0000000300037210 */ /* 0x000fca0007ffe034 */
        /* <DEDUP_REMOVED lines=9> */
[----:B------:R-:W-:Y:S01]  /*11be0*/  FMUL.FTZ R37, R12, R8 ;  /* 0x000000080c257220 */ /* 0x000fe20000410000 */
[----:B------:R-:W-:-:S02]  /*11bf0*/  IMAD.U32 R31, R10, 0x10000, RZ ;  /* 0x000100000a1f7824 */ /* 0x000fc400078e00ff */
[----:B------:R-:W-:Y:S01]  /*11c00*/  FMUL.FTZ R39, R20, R30 ;  /* 0x0000001e14277220 */ /* 0x000fe20000410000 */
[----:B------:R-:W-:Y:S01]  /*11c10*/  LOP3.LUT R10, R10, 0xffff0000, RZ, 0xc0, !PT ;  /* 0xffff00000a0a7812 */ /* 0x000fe200078ec0ff */
[C---:B------:R-:W-:Y:S01]  /*11c20*/  IMAD.U32 R32, R11.reuse, 0x10000, RZ ;  /* 0x000100000b207824 */ /* 0x040fe200078e00ff */
[----:B------:R-:W-:Y:S01]  /*11c30*/  LOP3.LUT R11, R11, 0xffff0000, RZ, 0xc0, !PT ;  /* 0xffff00000b0b7812 */ /* 0x000fe200078ec0ff */
[----:B--2---:R-:W0:Y:S02]  /*11c40*/  LDS.128 R4, [R40] ;  /* 0x0000000028047984 */ /* 0x004e240000000c00 */
[C---:B0-----:R-:W-:Y:S01]  /*11c50*/  IMAD.U32 R0, R4.reuse, 0x10000, RZ ;  /* 0x0001000004007824 */ /* 0x041fe200078e00ff */
[----:B------:R-:W-:Y:S01]  /*11c60*/  LOP3.LUT R4, R4, 0xffff0000, RZ, 0xc0, !PT ;  /* 0xffff000004047812 */ /* 0x000fe200078ec0ff */
[C---:B------:R-:W-:Y:S01]  /*11c70*/  IMAD.U32 R26, R5.reuse, 0x10000, RZ ;  /* 0x00010000051a7824 */ /* 0x040fe200078e00ff */
[----:B------:R-:W-:Y:S01]  /*11c80*/  LOP3.LUT R5, R5, 0xffff0000, RZ, 0xc0, !PT ;  /* 0xffff000005057812 */ /* 0x000fe200078ec0ff */
[-C--:B------:R-:W-:Y:S01]  /*11c90*/  FFMA.FTZ R33, R34, R0.reuse, -R33 ;  /* 0x0000000022217223 */ /* 0x080fe20000010821 */
[----:B------:R-:W-:Y:S01]  /*11ca0*/  SHF.L.U32 R34, R21, 0x10, RZ ;  /* 0x0000001015227819 */ /* 0x000fe200000006ff */
[----:B------:R-:W-:Y:S01]  /*11cb0*/  FFMA.FTZ R29, R36, R0, R29 ;  /* 0x00000000241d7223 */ /* 0x000fe2000001001d */
[-C--:B------:R-:W-:Y:S01]  /*11cc0*/  FFMA.FTZ R0, R12, R4.reuse, -R35 ;  /* 0x000000040c007223 */ /* 0x080fe20000010823 */
[----:B------:R-:W-:Y:S01]  /*11cd0*/  FFMA.FTZ R8, R38, R4, R37 ;  /* 0x0000000426087223 */ /* 0x000fe20000010025 */
[----:B------:R-:W-:-:S02]  /*11ce0*/  IMAD.U32 R37, R14, 0x10000, RZ ;  /* 0x000100000e257824 */ /* 0x000fc400078e00ff */
[----:B------:R-:W-:Y:S01]  /*11cf0*/  FMUL.FTZ R35, R34, R30 ;  /* 0x0000001e22237220 */ /* 0x000fe20000410000 */
[----:B------:R-:W-:Y:S02]  /*11d00*/  IMAD.U32 R27, R6, 0x10000, RZ ;  /* 0x00010000061b7824 */ /* 0x000fe400078e00ff */
[-C--:B------:R-:W-:Y:S01]  /*11d10*/  FMUL.FTZ R4, R41, R31.reuse ;  /* 0x0000001f29047220 */ /* 0x080fe20000410000 */
[----:B------:R-:W-:Y:S01]  /*11d20*/  LOP3.LUT R14, R14, 0xffff0000, RZ, 0xc0, !PT ;  /* 0xffff00000e0e7812 */ /* 0x000fe200078ec0ff */
[-C--:B------:R-:W-:Y:S01]  /*11d30*/  FFMA.FTZ R35, R20, R26.reuse, -R35 ;  /* 0x0000001a14237223 */ /* 0x080fe20000010823 */
[----:B------:R-:W-:Y:S01]  /*11d40*/  FFMA.FTZ R39, R34, R26, R39 ;  /* 0x0000001a22277223 */ /* 0x000fe20000010027 */
[C---:B------:R-:W-:Y:S01]  /*11d50*/  FMUL.FTZ R12, R37.reuse, R31 ;  /* 0x0000001f250c7220 */ /* 0x040fe20000410000 */
[----:B------:R-:W-:Y:S01]  /*11d60*/  FFMA.FTZ R20, R37, R27, -R4 ;  /* 0x0000001b25147223 */ /* 0x000fe20000010804 */
[----:B------:R-:W-:Y:S02]  /*11d70*/  IMAD.U32 R26, R25, 0x10000, RZ ;  /* 0x00010000191a7824 */ /* 0x000fe400078e00ff */
[----:B------:R-:W-:Y:S01]  /*11d80*/  FMUL.FTZ R31, R24, R10 ;  /* 0x0000000a181f7220 */ /* 0x000fe20000410000 */
[----:B------:R-:W-:-:S02]  /*11d90*/  IMAD.U32 R4, R15, 0x10000, RZ ;  /* 0x000100000f047824 */ /* 0x000fc400078e00ff */
[----:B------:R-:W-:Y:S01]  /*11da0*/  FMUL.FTZ R37, R14, R10 ;  /* 0x0000000a0e257220 */ /* 0x000fe20000410000 */
[----:B------:R-:W-:Y:S01]  /*11db0*/  LOP3.LUT R6, R6, 0xffff0000, RZ, 0xc0, !PT ;  /* 0xffff000006067812 */ /* 0x000fe200078ec0ff */
[----:B------:R-:W-:Y:S01]  /*11dc0*/  FFMA.FTZ R10, R41, R27, R12 ;  /* 0x0000001b290a7223 */ /* 0x000fe2000001000c */
[----:B------:R-:W-:Y:S02]  /*11dd0*/  IMAD.U32 R28, R7, 0x10000, RZ ;  /* 0x00010000071c7824 */ /* 0x000fe400078e00ff */
[-C--:B------:R-:W-:Y:S01]  /*11de0*/  FMUL.FTZ R27, R26, R32.reuse ;  /* 0x000000201a1b7220 */ /* 0x080fe20000410000 */
[----:B------:R-:W-:Y:S01]  /*11df0*/  LOP3.LUT R21, R21, 0xffff0000, RZ, 0xc0, !PT ;  /* 0xffff000015157812 */ /* 0x000fe200078ec0ff */
[----:B------:R-:W-:Y:S01]  /*11e00*/  FMUL.FTZ R41, R4, R32 ;  /* 0x0000002004297220 */ /* 0x000fe20000410000 */
[----:B------:R-:W-:Y:S01]  /*11e10*/  LOP3.LUT R25, R25, 0xffff0000, RZ, 0xc0, !PT ;  /* 0xffff000019197812 */ /* 0x000fe200078ec0ff */
[----:B------:R-:W-:Y:S01]  /*11e20*/  FFMA.FTZ R37, R24, R6, R37 ;  /* 0x0000000618257223 */ /* 0x000fe20000010025 */
[----:B------:R-:W-:Y:S01]  /*11e30*/  LOP3.LUT R15, R15, 0xffff0000, RZ, 0xc0, !PT ;  /* 0xffff00000f0f7812 */ /* 0x000fe200078ec0ff */
[----:B------:R-:W-:Y:S01]  /*11e40*/  FFMA.FTZ R27, R4, R28, -R27 ;  /* 0x0000001c041b7223 */ /* 0x000fe2000001081b */
[----:B------:R-:W-:Y:S01]  /*11e50*/  LOP3.LUT R7, R7, 0xffff0000, RZ, 0xc0, !PT ;  /* 0xffff000007077812 */ /* 0x000fe200078ec0ff */
[----:B------:R-:W-:Y:S01]  /*11e60*/  FFMA.FTZ R31, R14, R6, -R31 ;  /* 0x000000060e1f7223 */ /* 0x000fe2000001081f */
        /* <DEDUP_REMOVED lines=19> */
.L_x_612:
[----:B------:R-:W-:Y:S05]  /*11fa0*/  BSYNC B0 ;  /* 0x0000000000007941 */ /* 0x000fea0003800000 */
.L_x_578:
[----:B------:R-:W-:Y:S01]  /*11fb0*/  @!PT LDS RZ, [RZ] ;  /* 0x00000000fffff984 */ /* 0x000fe20000000800 */
[----:B------:R-:W-:Y:S01]  /*11fc0*/  @!PT LDS RZ, [RZ] ;  /* 0x00000000fffff984 */ /* 0x000fe20000000800 */
[----:B------:R-:W-:Y:S01]  /*11fd0*/  @!PT LDS RZ, [RZ] ;  /* 0x00000000fffff984 */ /* 0x000fe20000000800 */
[----:B------:R-:W-:Y:S01]  /*11fe0*/  @!PT LDS RZ, [RZ] ;  /* 0x00000000fffff984 */ /* 0x000fe20000000800 */
[----:B------:R0:W-:Y:S06]  /*11ff0*/  MEMBAR.ALL.CTA ;  /* 0x0000000000007992 */ /* 0x0001ec0000008000 */
[----:B0-----:R-:W0:Y:S01]  /*12000*/  FENCE.VIEW.ASYNC.S ;  /* 0x00000000000073c6 */ /* 0x001e220000000000 */
[----:B------:R-:W-:Y:S05]  /*12010*/  WARPSYNC.ALL ;  /* 0x0000000000007948 */ /* 0x000fea0003800000 */
[----:B0-----:R-:W-:Y:S06]  /*12020*/  BAR.SYNC.DEFER_BLOCKING 0xd, 0x100 ;  /* 0x0344000000007b1d */ /* 0x001fec0000010000 */
.L_x_576:
[----:B------:R-:W-:-:S06]  /*12030*/  ULOP3.LUT UR4, UR60, 0x1, URZ, 0xfc, !UPT ;  /* 0x000000013c047892 */ /* 0x000fcc000f8efc3f */
[----:B------:R-:W-:-:S05]  /*12040*/  IMAD.U32 R0, RZ, RZ, UR4 ;  /* 0x00000004ff007e24 */ /* 0x000fca000f8e00ff */
[----:B------:R-:W-:-:S13]  /*12050*/  ISETP.NE.AND P0, PT, R0, 0x3, PT ;  /* 0x000000030000780c */ /* 0x000fda0003f05270 */
[----:B------:R-:W-:Y:S05]  /*12060*/  @!P0 BRA `(.L_x_641) ;  /* 0x0000000000048947 */ /* 0x000fea0003800000 */
[----:B------:R-:W-:Y:S01]  /*12070*/  BPT.TRAP 0x1 ;  /* 0x000000040000795c */ /* 0x000fe20000300000 */
.L_x_641:
[----:B------:R-:W-:Y:S01]  /*12080*/  IMAD R0, R221, 0x8, R16 ;  /* 0x00000008dd007824 */ /* 0x000fe200078e0210 */
[----:B01234-:R-:W-:-:S04]  /*12090*/  SHF.L.U32 R3, R222, 0x1f, RZ ;  /* 0x0000001fde037819 */ /* 0x01ffc800000006ff */
[----:B------:R0:W1:Y:S01]  /*120a0*/  SYNCS.PHASECHK.TRANS64.TRYWAIT P1, [R0+URZ+0x38830], R3 ;  /* 0x03883003000075a7 */ /* 0x000062000802017f */
[----:B------:R-:W-:Y:S05]  /*120b0*/  @!P0 BRA `(.L_x_642) ;  /* 0x0000000000048947 */ /* 0x000fea0003800000 */
[----:B------:R-:W-:Y:S01]  /*120c0*/  BPT.TRAP 0x1 ;  /* 0x000000040000795c */ /* 0x000fe20000300000 */
.L_x_642:
[----:B------:R-:W2:Y:S01]  /*120d0*/  LDL R6, [R1+0x70] ;  /* 0x0000700001067983 */ /* 0x000ea20000100800 */
[----:B------:R-:W-:Y:S01]  /*120e0*/  IMAD.MOV.U32 R5, RZ, RZ, -0x2 ;  /* 0xfffffffeff057424 */ /* 0x000fe200078e00ff */
[----:B--2---:R-:W-:-:S04]  /*120f0*/  SHF.R.S32.HI R4, RZ, 0x1f, R6 ;  /* 0x0000001fff047819 */ /* 0x004fc80000011406 */
[----:B------:R-:W-:-:S04]  /*12100*/  LEA.HI R4, R4, R6, RZ, 0x2 ;  /* 0x0000000604047211 */ /* 0x000fc800078f10ff */
[----:B------:R-:W-:-:S05]  /*12110*/  LOP3.LUT R4, R4, 0x7ffffffc, RZ, 0xc0, !PT ;  /* 0x7ffffffc04047812 */ /* 0x000fca00078ec0ff */
[----:B------:R-:W-:Y:S01]  /*12120*/  IMAD.IADD R4, R6, 0x1, -R4 ;  /* 0x0000000106047824 */ /* 0x000fe200078e0a04 */
[----:B-1----:R-:W-:Y:S06]  /*12130*/  @P1 BRA `(.L_x_643) ;  /* 0x0000000000081947 */ /* 0x002fec0003800000 */
[----:B------:R-:W1:Y:S02]  /*12140*/  SYNCS.PHASECHK.TRANS64.TRYWAIT P1, [R0+URZ+0x38830], R3 ;  /* 0x03883003000075a7 */ /* 0x000e64000802017f */
[----:B-1----:R-:W-:Y:S05]  /*12150*/  @!P1 BRA `(.L_x_644) ;  /* 0x0000014800c49947 */ /* 0x002fea0003800000 */
.L_x_643:
[----:B------:R-:W2:Y:S01]  /*12160*/  S2R R6, SR_TID.X ;  /* 0x0000000000067919 */ /* 0x000ea20000002100 */
[----:B------:R-:W-:Y:S05]  /*12170*/  WARPSYNC.ALL ;  /* 0x0000000000007948 */ /* 0x000fea0003800000 */
[----:B------:R-:W-:Y:S02]  /*12180*/  IMAD R5, R4, R5, 0x50 ;  /* 0x0000005004057424 */ /* 0x000fe400078e0205 */
[----:B------:R-:W-:Y:S01]  /*12190*/  IMAD.MOV.U32 R151, RZ, RZ, RZ ;  /* 0x000000ffff977224 */ /* 0x000fe200078e00ff */
[----:B--2---:R-:W-:-:S04]  /*121a0*/  LOP3.LUT R6, R6, 0x7f, RZ, 0xc0, !PT ;  /* 0x0000007f06067812 */ /* 0x004fc800078ec0ff */
[----:B------:R-:W-:Y:S01]  /*121b0*/  ISETP.NE.AND P1, PT, R6, RZ, PT ;  /* 0x000000ff0600720c */ /* 0x000fe20003f25270 */
[----:B01----:R-:W-:Y:S01]  /*121c0*/  VIADD R3, R16, 0x24400 ;  /* 0x0002440010037836 */ /* 0x003fe20000000000 */
[----:B------:R-:W-:Y:S01]  /*121d0*/  R2UR UR20, R2 ;  /* 0x00000000021472ca */ /* 0x000fe200000e0000 */
[----:B------:R-:W-:Y:S01]  /*121e0*/  WARPGROUP.ARRIVE ;  /* 0x00000000000079c5 */ /* 0x000fe20000000000 */
[----:B------:R-:W-:Y:S01]  /*121f0*/  UMOV UR5, 0x40000040 ;  /* 0x4000004000057882 */ /* 0x000fe20000000000 */
[----:B------:R-:W-:Y:S01]  /*12200*/  IMAD.MOV.U32 R7, RZ, RZ, 0x40000040 ;  /* 0x40000040ff077424 */ /* 0x000fe200078e00ff */
[----:B------:R-:W-:Y:S01]  /*12210*/  SHF.R.U32.HI R3, RZ, 0x4, R3 ;  /* 0x00000004ff037819 */ /* 0x000fe20000011603 */
[----:B------:R-:W-:Y:S01]  /*12220*/  UMOV UR17, UR5 ;  /* 0x0000000500117c82 */ /* 0x000fe20008000000 */
[----:B------:R-:W-:Y:S01]  /*12230*/  MOV R15, UR5 ;  /* 0x00000005000f7c02 */ /* 0x000fe20008000f00 */
[----:B------:R-:W-:Y:S01]  /*12240*/  IMAD.MOV.U32 R9, RZ, RZ, 0x40000040 ;  /* 0x40000040ff097424 */ /* 0x000fe200078e00ff */
[----:B------:R-:W-:Y:S01]  /*12250*/  LOP3.LUT R3, R3, 0x3fff, RZ, 0xc0, !PT ;  /* 0x00003fff03037812 */ /* 0x000fe200078ec0ff */
[----:B------:R-:W-:Y:S01]  /*12260*/  UMOV UR9, UR17 ;  /* 0x0000001100097c82 */ /* 0x000fe20008000000 */
[----:B------:R-:W-:Y:S01]  /*12270*/  UMOV UR13, UR17 ;  /* 0x00000011000d7c82 */ /* 0x000fe20008000000 */
[----:B------:R-:W-:Y:S01]  /*12280*/  IMAD.MOV.U32 R13, RZ, RZ, 0x40000040 ;  /* 0x40000040ff0d7424 */ /* 0x000fe200078e00ff */
[----:B------:R-:W-:Y:S01]  /*12290*/  LOP3.LUT R233, R3, 0x10000, RZ, 0xfc, !PT ;  /* 0x0001000003e97812 */ /* 0x000fe200078efcff */
[----:B------:R-:W-:Y:S01]  /*122a0*/  IMAD.MOV.U32 R3, RZ, RZ, 0x40000040 ;  /* 0x40000040ff037424 */ /* 0x000fe200078e00ff */
[----:B------:R-:W-:Y:S01]  /*122b0*/  ULOP3.LUT UR20, UR20, 0x10000, URZ, 0xfc, !UPT ;  /* 0x0001000014147892 */ /* 0x000fe2000f8efc3f */
[----:B------:R-:W-:Y:S01]  /*122c0*/  R2UR UR11, R9 ;  /* 0x00000000090b72ca */ /* 0x000fe200000e0000 */
[----:B------:R-:W-:Y:S01]  /*122d0*/  IMAD.MOV.U32 R9, RZ, RZ, 0x40000040 ;  /* 0x40000040ff097424 */ /* 0x000fe200078e00ff */
[----:B------:R-:W-:Y:S01]  /*122e0*/  R2UR UR27, R13 ;  /* 0x000000000d1b72ca */ /* 0x000fe200000e0000 */
[----:B------:R-:W-:Y:S01]  /*122f0*/  IMAD R2, R221, 0xa00, R233 ;  /* 0x00000a00dd027824 */ /* 0x000fe200078e02e9 */
[----:B------:R-:W-:Y:S01]  /*12300*/  R2UR UR7, R3 ;  /* 0x00000000030772ca */ /* 0x000fe200000e0000 */
[----:B------:R-:W-:Y:S01]  /*12310*/  UMOV UR25, 0x40000040 ;  /* 0x4000004000197882 */ /* 0x000fe20000000000 */
[----:B------:R-:W-:Y:S01]  /*12320*/  UMOV UR4, UR20 ;  /* 0x0000001400047c82 */ /* 0x000fe20008000000 */
[C---:B------:R-:W-:Y:S01]  /*12330*/  VIADD R6, R2.reuse, 0x80 ;  /* 0x0000008002067836 */ /* 0x040fe20000000000 */
[C---:B------:R-:W-:Y:S01]  /*12340*/  R2UR UR6, R2.reuse ;  /* 0x00000000020672ca */ /* 0x040fe200000e0000 */
[----:B------:R-:W-:Y:S01]  /*12350*/  UMOV UR16, UR4 ;  /* 0x0000000400107c82 */ /* 0x000fe20008000000 */
[----:B------:R-:W-:Y:S01]  /*12360*/  IMAD.U32 R14, RZ, RZ, UR4 ;  /* 0x00000004ff0e7e24 */ /* 0x000fe2000f8e00ff */
[----:B------:R-:W-:Y:S01]  /*12370*/  UMOV UR8, UR16 ;  /* 0x0000001000087c82 */ /* 0x000fe20008000000 */
[C---:B------:R-:W-:Y:S01]  /*12380*/  VIADD R8, R2.reuse, 0x100 ;  /* 0x0000010002087836 */ /* 0x040fe20000000000 */
[----:B------:R-:W-:Y:S01]  /*12390*/  UMOV UR12, UR16 ;  /* 0x00000010000c7c82 */ /* 0x000fe20008000000 */
[----:B------:R-:W-:Y:S01]  /*123a0*/  R2UR UR19, R9 ;  /* 0x00000000091372ca */ /* 0x000fe200000e0000 */
[----:B------:R-:W-:Y:S01]  /*123b0*/  VIADD R12, R2, 0x2 ;  /* 0x00000002020c7836 */ /* 0x000fe20000000000 */
[----:B------:R0:W-:Y:S01]  /*123c0*/  STL.64 [R1+0x58], R14 ;  /* 0x0000580e01007387 */ /* 0x0001e20000100a00 */
[----:B------:R-:W-:Y:S01]  /*123d0*/  R2UR UR10, R8 ;  /* 0x00000000080a72ca */ /* 0x000fe200000e0000 */
[----:B------:R-:W-:Y:S01]  /*123e0*/  VIADD R8, R2, 0x200 ;  /* 0x0000020002087836 */ /* 0x000fe20000000000 */
[----:B------:R-:W-:Y:S01]  /*123f0*/  UIADD3 UR52, UR20, 0x806, URZ ;  /* 0x0000080614347890 */ /* 0x000fe2000fffe03f */
[----:B------:R-:W-:Y:S01]  /*12400*/  R2UR UR26, R12 ;  /* 0x000000000c1a72ca */ /* 0x000fe200000e0000 */
[----:B------:R-:W-:Y:S01]  /*12410*/  HGMMA.64x16x16.F32.BF16 R56, gdesc[UR4], RZ, !UPT, gsb0 ;  /* 0x00200000043879f0 */ /* 0x000fe2000c0018ff */
[----:B------:R-:W-:Y:S01]  /*12420*/  R2UR UR6, R6 ;  /* 0x00000000060672ca */ /* 0x000fe200000e0000 */
[----:B------:R-:W-:Y:S01]  /*12430*/  UMOV UR4, UR16 ;  /* 0x0000001000047c82 */ /* 0x000fe20008000000 */
[----:B------:R-:W-:Y:S01]  /*12440*/  R2UR UR7, R7 ;  /* 0x00000000070772ca */ /* 0x000fe200000e0000 */
[----:B------:R-:W-:Y:S01]  /*12450*/  UMOV UR5, UR17 ;  /* 0x0000001100057c82 */ /* 0x000fe20008000000 */
[----:B------:R-:W-:Y:S01]  /*12460*/  VIADD R6, R2, 0x180 ;  /* 0x0000018002067836 */ /* 0x000fe20000000000 */
[----:B------:R-:W-:Y:S01]  /*12470*/  R2UR UR18, R8 ;  /* 0x00000000081272ca */ /* 0x000fe200000e0000 */
[----:B------:R-:W-:Y:S01]  /*12480*/  IMAD.MOV.U32 R7, RZ, RZ, 0x40000040 ;  /* 0x40000040ff077424 */ /* 0x000fe200078e00ff */
[----:B------:R-:W-:Y:S01]  /*12490*/  IADD3 R8, R2, 0x102, RZ ;  /* 0x0000010202087810 */ /* 0x000fe20007ffe0ff */
[----:B------:R-:W-:Y:S01]  /*124a0*/  IMAD.MOV.U32 R9, RZ, RZ, 0x40000040 ;  /* 0x40000040ff097424 */ /* 0x000fe200078e00ff */
[----:B------:R-:W-:Y:S01]  /*124b0*/  R2UR UR14, R6 ;  /* 0x00000000060e72ca */ /* 0x000fe200000e0000 */
[C---:B------:R-:W-:Y:S01]  /*124c0*/  VIADD R6, R2.reuse, 0x82 ;  /* 0x0000008202067836 */ /* 0x040fe20000000000 */
[----:B------:R-:W-:Y:S01]  /*124d0*/  R2UR UR15, R7 ;  /* 0x00000000070f72ca */ /* 0x000fe200000e0000 */
[----:B------:R-:W-:Y:S01]  /*124e0*/  IMAD.MOV.U32 R7, RZ, RZ, 0x40000040 ;  /* 0x40000040ff077424 */ /* 0x000fe200078e00ff */
[----:B------:R-:W-:Y:S01]  /*124f0*/  UMOV UR53, 0x40000040 ;  /* 0x4000004000357882 */ /* 0x000fe20000000000 */
[----:B------:R-:W-:Y:S01]  /*12500*/  VIADD R12, R2, 0x4 ;  /* 0x00000004020c7836 */ /* 0x000fe20000000000 */
[----:B------:R-:W-:Y:S01]  /*12510*/  UIADD3 UR48, UR20, 0xc00, URZ ;  /* 0x00000c0014307890 */ /* 0x000fe2000fffe03f */
[----:B------:R-:W-:Y:S01]  /*12520*/  IMAD.MOV.U32 R13, RZ, RZ, 0x40000040 ;  /* 0x40000040ff0d7424 */ /* 0x000fe200078e00ff */
[----:B------:R-:W-:Y:S01]  /*12530*/  UMOV UR49, 0x40000040 ;  /* 0x4000004000317882 */ /* 0x000fe20000000000 */
[----:B0-----:R-:W-:Y:S01]  /*12540*/  IMAD.U32 R15, RZ, RZ, UR25 ;  /* 0x00000019ff0f7e24 */ /* 0x001fe2000f8e00ff */
[----:B------:R-:W-:Y:S01]  /*12550*/  UIADD3 UR44, UR20, 0xc02, URZ ;  /* 0x00000c02142c7890 */ /* 0x000fe2000fffe03f */
[----:B------:R-:W-:Y:S01]  /*12560*/  IMAD.MOV.U32 R3, RZ, RZ, 0x40000040 ;  /* 0x40000040ff037424 */ /* 0x000fe200078e00ff */
[----:B------:R-:W-:Y:S01]  /*12570*/  UMOV UR45, 0x40000040 ;  /* 0x40000040002d7882 */ /* 0x000fe20000000000 */
[----:B------:R-:W-:Y:S01]  /*12580*/  UIADD3 UR40, UR20, 0xc04, URZ ;  /* 0x00000c0414287890 */ /* 0x000fe2000fffe03f */
[----:B------:R-:W-:Y:S01]  /*12590*/  IMAD.IADD R5, R5, 0x1, R148 ;  /* 0x0000000105057824 */ /* 0x000fe200078e0294 */
[----:B------:R-:W-:Y:S01]  /*125a0*/  UMOV UR41, 0x40000040 ;  /* 0x4000004000297882 */ /* 0x000fe20000000000 */
[----:B------:R-:W-:Y:S01]  /*125b0*/  UIADD3 UR36, UR20, 0xc06, URZ ;  /* 0x00000c0614247890 */ /* 0x000fe2000fffe03f */
[----:B------:R-:W-:Y:S01]  /*125c0*/  P2R R10, PR, RZ, 0x1 ;  /* 0x00000001ff0a7803 */ /* 0x000fe20000000000 */
[----:B------:R-:W-:Y:S01]  /*125d0*/  UMOV UR37, 0x40000040 ;  /* 0x4000004000257882 */ /* 0x000fe20000000000 */
[----:B------:R-:W-:Y:S01]  /*125e0*/  @!P1 VIADD R0, R0, 0x38840 ;  /* 0x0003884000009836 */ /* 0x000fe20000000000 */
[----:B------:R-:W-:Y:S01]  /*125f0*/  BSSY B0, `(.L_x_645) ;  /* 0x00009b3000007945 */ /* 0x000fe20003800000 */
[--C-:B------:R-:W-:Y:S01]  /*12600*/  IMAD.MOV.U32 R150, RZ, RZ, R151.reuse ;  /* 0x000000ffff967224 */ /* 0x100fe200078e0097 */
[-C--:B------:R-:W-:Y:S01]  /*12610*/  MOV R138, R151.reuse ;  /* 0x00000097008a7202 */ /* 0x080fe20000000f00 */
[--C-:B------:R-:W-:Y:S01]  /*12620*/  IMAD.MOV.U32 R149, RZ, RZ, R151.reuse ;  /* 0x000000ffff957224 */ /* 0x100fe200078e0097 */
[----:B------:R-:W-:Y:S01]  /*12630*/  @!P1 PRMT R0, RZ, 0x654, R0 ;  /* 0x00000654ff009816 */ /* 0x000fe20000000000 */
[--C-:B------:R-:W-:Y:S01]  /*12640*/  IMAD.MOV.U32 R147, RZ, RZ, R151.reuse ;  /* 0x000000ffff937224 */ /* 0x100fe200078e0097 */
[-C--:B------:R-:W-:Y:S01]  /*12650*/  MOV R124, R151.reuse ;  /* 0x00000097007c7202 */ /* 0x080fe20000000f00 */
[--C-:B-----5:R-:W-:Y:S01]  /*12660*/  IMAD.MOV.U32 R146, RZ, RZ, R151.reuse ;  /* 0x000000ffff927224 */ /* 0x120fe200078e0097 */
        /* <DEDUP_REMOVED lines=10> */
[--C-:B------:R-:W-:Y:S01]  /*12710*/  IMAD.MOV.U32 R139, RZ, RZ, R151.reuse ;  /* 0x000000ffff8b7224 */ /* 0x100fe200078e0097 */
[----:B------:R-:W-:Y:S02]  /*12720*/  WARPGROUP.DEPBAR.LE gsb0, 0x0 ;  /* 0x00008000000079c5 */ /* 0x000fe40000010000 */
[----:B------:R-:W-:Y:S01]  /*12730*/  WARPGROUP.ARRIVE ;  /* 0x00000000000079c5 */ /* 0x000fe20000000000 */
[--C-:B------:R-:W-:Y:S02]  /*12740*/  IMAD.MOV.U32 R137, RZ, RZ, R151.reuse ;  /* 0x000000ffff897224 */ /* 0x100fe400078e0097 */
[----:B------:R-:W-:-:S02]  /*12750*/  IMAD.MOV.U32 R136, RZ, RZ, R151 ;  /* 0x000000ffff887224 */ /* 0x000fc400078e0097 */
[--C-:B------:R-:W-:Y:S01]  /*12760*/  IMAD.MOV.U32 R135, RZ, RZ, R151.reuse ;  /* 0x000000ffff877224 */ /* 0x100fe200078e0097 */
[----:B------:R-:W-:Y:S01]  /*12770*/  HGMMA.64x16x16.F32.BF16 R48, gdesc[UR4], RZ, !UPT, gsb0 ;  /* 0x00200000043079f0 */ /* 0x000fe2000c0018ff */
[----:B------:R-:W-:Y:S01]  /*12780*/  UIADD3 UR4, UR20, 0x2, URZ ;  /* 0x0000000214047890 */ /* 0x000fe2000fffe03f */
[--C-:B------:R-:W-:Y:S02]  /*12790*/  IMAD.MOV.U32 R134, RZ, RZ, R151.reuse ;  /* 0x000000ffff867224 */ /* 0x100fe400078e0097 */
[--C-:B------:R-:W-:Y:S02]  /*127a0*/  IMAD.MOV.U32 R133, RZ, RZ, R151.reuse ;  /* 0x000000ffff857224 */ /* 0x100fe400078e0097 */
[--C-:B------:R-:W-:Y:S02]  /*127b0*/  IMAD.MOV.U32 R132, RZ, RZ, R151.reuse ;  /* 0x000000ffff847224 */ /* 0x100fe400078e0097 */
[----:B------:R-:W-:Y:S01]  /*127c0*/  UMOV UR24, UR4 ;  /* 0x0000000400187c82 */ /* 0x000fe20008000000 */
[----:B------:R-:W-:-:S02]  /*127d0*/  IMAD.MOV.U32 R131, RZ, RZ, R151 ;  /* 0x000000ffff837224 */ /* 0x000fc400078e0097 */
[----:B------:R-:W-:Y:S02]  /*127e0*/  IMAD.U32 R14, RZ, RZ, UR24 ;  /* 0x00000018ff0e7e24 */ /* 0x000fe4000f8e00ff */
[--C-:B------:R-:W-:Y:S02]  /*127f0*/  IMAD.MOV.U32 R130, RZ, RZ, R151.reuse ;  /* 0x000000ffff827224 */ /* 0x100fe400078e0097 */
[--C-:B------:R-:W-:Y:S01]  /*12800*/  IMAD.MOV.U32 R129, RZ, RZ, R151.reuse ;  /* 0x000000ffff817224 */ /* 0x100fe200078e0097 */
[----:B------:R0:W-:Y:S01]  /*12810*/  STL.64 [R1+0x50], R14 ;  /* 0x0000500e01007387 */ /* 0x0001e20000100a00 */
        /* <DEDUP_REMOVED lines=24> */
[----:B------:R-:W-:Y:S01]  /*129a0*/  UMOV UR8, UR24 ;  /* 0x0000001800087c82 */ /* 0x000fe20008000000 */
[----:B------:R-:W-:Y:S01]  /*129b0*/  UMOV UR9, UR25 ;  /* 0x0000001900097c82 */ /* 0x000fe20008000000 */
[----:B------:R-:W-:Y:S01]  /*129c0*/  UMOV UR4, UR8 ;  /* 0x0000000800047c82 */ /* 0x000fe20008000000 */
[----:B------:R-:W-:Y:S01]  /*129d0*/  UMOV UR5, UR9 ;  /* 0x0000000900057c82 */ /* 0x000fe20008000000 */
        /* <DEDUP_REMOVED lines=30> */
[----:B------:R-:W-:Y:S01]  /*12bc0*/  R2UR UR14, R6 ;  /* 0x00000000060e72ca */ /* 0x000fe200000e0000 */
[----:B------:R-:W-:Y:S01]  /*12bd0*/  UMOV UR12, UR8 ;  /* 0x00000008000c7c82 */ /* 0x000fe20008000000 */
[----:B------:R-:W-:Y:S01]  /*12be0*/  R2UR UR15, R7 ;  /* 0x00000000070f72ca */ /* 0x000fe200000e0000 */
[----:B------:R-:W-:Y:S01]  /*12bf0*/  UMOV UR13, UR9 ;  /* 0x00000009000d7c82 */ /* 0x000fe20008000000 */
[----:B------:R-:W-:Y:S02]  /*12c00*/  VIADD R6, R2, 0x182 ;  /* 0x0000018202067836 */ /* 0x000fe40000000000 */
[----:B------:R-:W-:Y:S02]  /*12c10*/  IMAD.MOV.U32 R7, RZ, RZ, 0x40000040 ;  /* 0x40000040ff077424 */ /* 0x000fe400078e00ff */
[----:B------:R-:W-:Y:S01]  /*12c20*/  IMAD.MOV.U32 R66, RZ, RZ, R151 ;  /* 0x000000ffff427224 */ /* 0x000fe200078e0097 */
[----:B------:R-:W-:Y:S01]  /*12c30*/  R2UR UR6, R6 ;  /* 0x00000000060672ca */ /* 0x000fe200000e0000 */
[----:B------:R-:W-:Y:S01]  /*12c40*/  VIADD R6, R2, 0x84 ;  /* 0x0000008402067836 */ /* 0x000fe20000000000 */
[----:B------:R-:W-:Y:S01]  /*12c50*/  R2UR UR7, R7 ;  /* 0x00000000070772ca */ /* 0x000fe200000e0000 */
[----:B------:R-:W-:-:S02]  /*12c60*/  IMAD.MOV.U32 R7, RZ, RZ, 0x40000040 ;  /* 0x40000040ff077424 */ /* 0x000fc400078e00ff */
[----:B------:R-:W-:Y:S01]  /*12c70*/  IMAD.MOV.U32 R64, RZ, RZ, R151 ;  /* 0x000000ffff407224 */ /* 0x000fe200078e0097 */
[----:B------:R-:W-:Y:S02]  /*12c80*/  WARPGROUP.DEPBAR.LE gsb0, 0x0 ;  /* 0x00008000000079c5 */ /* 0x000fe40000010000 */
[----:B------:R-:W-:-:S06]  /*12c90*/  WARPGROUP.ARRIVE ;  /* 0x00000000000079c5 */ /* 0x000fcc0000000000 */
[----:B------:R-:W-:Y:S01]  /*12ca0*/  HGMMA.64x16x16.F32.BF16 R24, gdesc[UR16], RZ, !UPT, gsb0 ;  /* 0x00200000101879f0 */ /* 0x000fe2000c0018ff */
[----:B------:R-:W-:Y:S01]  /*12cb0*/  R2UR UR18, R8 ;  /* 0x00000000081272ca */ /* 0x000fe200000e0000 */
[----:B------:R-:W-:Y:S01]  /*12cc0*/  UMOV UR16, UR8 ;  /* 0x0000000800107c82 */ /* 0x000fe20008000000 */
[----:B------:R-:W-:Y:S01]  /*12cd0*/  R2UR UR19, R9 ;  /* 0x00000000091372ca */ /* 0x000fe200000e0000 */
[----:B------:R-:W-:Y:S01]  /*12ce0*/  UMOV UR17, UR9 ;  /* 0x0000000900117c82 */ /* 0x000fe20008000000 */
[----:B------:R-:W-:Y:S02]  /*12cf0*/  VIADD R8, R2, 0x202 ;  /* 0x0000020202087836 */ /* 0x000fe40000000000 */
[----:B------:R-:W-:-:S03]  /*12d00*/  IMAD.MOV.U32 R9, RZ, RZ, 0x40000040 ;  /* 0x40000040ff097424 */ /* 0x000fc600078e00ff */
[----:B------:R-:W-:Y:S01]  /*12d10*/  R2UR UR10, R8 ;  /* 0x00000000080a72ca */ /* 0x000fe200000e0000 */
[----:B------:R-:W-:Y:S01]  /*12d20*/  VIADD R8, R2, 0x104 ;  /* 0x0000010402087836 */ /* 0x000fe20000000000 */
[----:B------:R-:W-:Y:S01]  /*12d30*/  R2UR UR11, R9 ;  /* 0x00000000090b72ca */ /* 0x000fe200000e0000 */
[----:B------:R-:W-:Y:S01]  /*12d40*/  IMAD.MOV.U32 R9, RZ, RZ, 0x40000040 ;  /* 0x40000040ff097424 */ /* 0x000fe200078e00ff */
[----:B------:R-:W-:Y:S02]  /*12d50*/  WARPGROUP.DEPBAR.LE gsb0, 0x0 ;  /* 0x00008000000079c5 */ /* 0x000fe40000010000 */
[----:B------:R-:W-:-:S06]  /*12d60*/  WARPGROUP.ARRIVE ;  /* 0x00000000000079c5 */ /* 0x000fcc0000000000 */
[----:B------:R-:W-:Y:S01]  /*12d70*/  HGMMA.64x16x16.F32.BF16 R56, gdesc[UR24], R56, gsb0 ;  /* 0x00200000183879f0 */ /* 0x000fe20008001838 */
[----:B------:R-:W-:Y:S01]  /*12d80*/  R2UR UR26, R12 ;  /* 0x000000000c1a72ca */ /* 0x000fe200000e0000 */
[----:B------:R-:W-:Y:S01]  /*12d90*/  UMOV UR25, 0x40000040 ;  /* 0x4000004000197882 */ /* 0x000fe20000000000 */
[----:B------:R-:W-:Y:S01]  /*12da0*/  R2UR UR27, R13 ;  /* 0x000000000d1b72ca */ /* 0x000fe200000e0000 */
[----:B------:R-:W-:Y:S02]  /*12db0*/  VIADD R12, R2, 0x6 ;  /* 0x00000006020c7836 */ /* 0x000fe40000000000 */
[----:B------:R-:W-:Y:S02]  /*12dc0*/  IMAD.MOV.U32 R13, RZ, RZ, 0x40000040 ;  /* 0x40000040ff0d7424 */ /* 0x000fe400078e00ff */
[----:B0-----:R-:W-:Y:S01]  /*12dd0*/  IMAD.U32 R15, RZ, RZ, UR25 ;  /* 0x00000019ff0f7e24 */ /* 0x001fe2000f8e00ff */
[----:B------:R-:W-:Y:S02]  /*12de0*/  WARPGROUP.DEPBAR.LE gsb0, 0x0 ;  /* 0x00008000000079c5 */ /* 0x000fe40000010000 */
[----:B------:R-:W-:-:S06]  /*12df0*/  WARPGROUP.ARRIVE ;  /* 0x00000000000079c5 */ /* 0x000fcc0000000000 */
[----:B------:R-:W-:Y:S01]  /*12e00*/  HGMMA.64x16x16.F32.BF16 R48, gdesc[UR12], R48, gsb0 ;  /* 0x002000000c3079f0 */ /* 0x000fe20008001830 */
[----:B------:R-:W-:-:S07]  /*12e10*/  UIADD3 UR12, UR20, 0x4, URZ ;  /* 0x00000004140c7890 */ /* 0x000fce000fffe03f */
[----:B------:R-:W-:Y:S02]  /*12e20*/  UMOV UR24, UR12 ;  /* 0x0000000c00187c82 */ /* 0x000fe40008000000 */
[----:B------:R-:W-:-:S05]  /*12e30*/  IMAD.U32 R14, RZ, RZ, UR24 ;  /* 0x00000018ff0e7e24 */ /* 0x000fca000f8e00ff */
[----:B------:R0:W-:Y:S01]  /*12e40*/  STL.64 [R1+0x48], R14 ;  /* 0x0000480e01007387 */ /* 0x0001e20000100a00 */
[----:B------:R-:W-:Y:S02]  /*12e50*/  WARPGROUP.DEPBAR.LE gsb0, 0x0 ;  /* 0x00008000000079c5 */ /* 0x000fe40000010000 */
[----:B------:R-:W-:-:S06]  /*12e60*/  WARPGROUP.ARRIVE ;  /* 0x00000000000079c5 */ /* 0x000fcc0000000000 */
[----:B------:R-:W-:Y:S01]  /*12e70*/  HGMMA.64x16x16.F32.BF16 R40, gdesc[UR16], R40, gsb0 ;  /* 0x00200000102879f0 */ /* 0x000fe20008001828 */
[----:B------:R-:W-:Y:S01]  /*12e80*/  UMOV UR16, UR24 ;  /* 0x0000001800107c82 */ /* 0x000fe20008000000 */
[----:B------:R-:W-:Y:S01]  /*12e90*/  UMOV UR17, UR25 ;  /* 0x0000001900117c82 */ /* 0x000fe20008000000 */
[----:B------:R-:W-:Y:S01]  /*12ea0*/  UMOV UR12, UR16 ;  /* 0x00000010000c7c82 */ /* 0x000fe20008000000 */
[----:B------:R-:W-:Y:S01]  /*12eb0*/  UMOV UR13, UR17 ;  /* 0x00000011000d7c82 */ /* 0x000fe20008000000 */
[----:B------:R-:W-:Y:S02]  /*12ec0*/  WARPGROUP.DEPBAR.LE gsb0, 0x0 ;  /* 0x00008000000079c5 */ /* 0x000fe40000010000 */
[----:B------:R-:W-:-:S06]  /*12ed0*/  WARPGROUP.ARRIVE ;  /* 0x00000000000079c5 */ /* 0x000fcc0000000000 */
[----:B------:R-:W-:Y:S01]  /*12ee0*/  HGMMA.64x16x16.F32.BF16 R32, gdesc[UR4], R32, gsb0 ;  /* 0x00200000042079f0 */ /* 0x000fe20008001820 */
[----:B------:R-:W-:Y:S01]  /*12ef0*/  R2UR UR6, R6 ;  /* 0x00000000060672ca */ /* 0x000fe200000e0000 */
[----:B------:R-:W-:Y:S01]  /*12f00*/  UMOV UR4, UR16 ;  /* 0x0000001000047c82 */ /* 0x000fe20008000000 */
[----:B------:R-:W-:Y:S01]  /*12f10*/  R2UR UR7, R7 ;  /* 0x00000000070772ca */ /* 0x000fe200000e0000 */
[----:B------:R-:W-:Y:S01]  /*12f20*/  UMOV UR5, UR17 ;  /* 0x0000001100057c82 */ /* 0x000fe20008000000 */
[----:B------:R-:W-:Y:S01]  /*12f30*/  IMAD.MOV.U32 R7, RZ, RZ, 0x40000040 ;  /* 0x40000040ff077424 */ /* 0x000fe200078e00ff */
[----:B------:R-:W-:-:S04]  /*12f40*/  IADD3 R6, R2, 0x184, RZ ;  /* 0x0000018402067810 */ /* 0x000fc80007ffe0ff */
        /* <DEDUP_REMOVED lines=29> */
[----:B------:R-:W-:Y:S01]  /*13120*/  UIADD3 UR4, UR20, 0x6, URZ ;  /* 0x0000000614047890 */ /* 0x000fe2000fffe03f */
[----:B------:R-:W-:Y:S01]  /*13130*/  R2UR UR6, R6 ;  /* 0x00000000060672ca */ /* 0x000fe200000e0000 */
[----:B------:R-:W-:Y:S01]  /*13140*/  VIADD R6, R2, 0x186 ;  /* 0x0000018602067836 */ /* 0x000fe20000000000 */
[----:B------:R-:W-:Y:S01]  /*13150*/  R2UR UR7, R7 ;  /* 0x00000000070772ca */ /* 0x000fe200000e0000 */
[----:B------:R-:W-:-:S03]  /*13160*/  IMAD.MOV.U32 R7, RZ, RZ, 0x40000040 ;  /* 0x40000040ff077424 */ /* 0x000fc600078e00ff */
[----:B------:R-:W-:Y:S02]  /*13170*/  UMOV UR24, UR4 ;  /* 0x0000000400187c82 */ /* 0x000fe40008000000 */
[----:B------:R-:W-:-:S05]  /*13180*/  IMAD.U32 R14, RZ, RZ, UR24 ;  /* 0x00000018ff0e7e24 */ /* 0x000fca000f8e00ff */
[----:B------:R0:W-:Y:S01]  /*13190*/  STL.64 [R1+0x40], R14 ;  /* 0x0000400e01007387 */ /* 0x0001e20000100a00 */
[----:B------:R-:W-:Y:S02]  /*131a0*/  WARPGROUP.DEPBAR.LE gsb0, 0x0 ;  /* 0x00008000000079c5 */ /* 0x000fe40000010000 */
[----:B------:R-:W-:-:S06]  /*131b0*/  WARPGROUP.ARRIVE ;  /* 0x00000000000079c5 */ /* 0x000fcc0000000000 */
[----:B------:R-:W-:Y:S01]  /*131c0*/  HGMMA.64x16x16.F32.BF16 R40, gdesc[UR8], R40, gsb0 ;  /* 0x00200000082879f0 */ /* 0x000fe20008001828 */
[----:B------:R-:W-:Y:S02]  /*131d0*/  R2UR UR10, R8 ;  /* 0x00000000080a72ca */ /* 0x000fe400000e0000 */
[----:B------:R-:W-:Y:S01]  /*131e0*/  R2UR UR11, R9 ;  /* 0x00000000090b72ca */ /* 0x000fe200000e0000 */
[----:B------:R-:W-:Y:S01]  /*131f0*/  IMAD.MOV.U32 R9, RZ, RZ, 0x40000040 ;  /* 0x40000040ff097424 */ /* 0x000fe200078e00ff */
[----:B------:R-:W-:Y:S01]  /*13200*/  IADD3 R8, R2, 0x206, RZ ;  /* 0x0000020602087810 */ /* 0x000fe20007ffe0ff */
[----:B------:R-:W-:Y:S02]  /*13210*/  WARPGROUP.DEPBAR.LE gsb0, 0x0 ;  /* 0x00008000000079c5 */ /* 0x000fe40000010000 */
[----:B------:R-:W-:-:S06]  /*13220*/  WARPGROUP.ARRIVE ;  /* 0x00000000000079c5 */ /* 0x000fcc0000000000 */
[----:B------:R-:W-:Y:S01]  /*13230*/  HGMMA.64x16x16.F32.BF16 R32, gdesc[UR12], R32, gsb0 ;  /* 0x002000000c2079f0 */ /* 0x000fe20008001820 */
[----:B------:R-:W-:Y:S01]  /*13240*/  R2UR UR14, R6 ;  /* 0x00000000060e72ca */ /* 0x000fe200000e0000 */
[----:B------:R-:W-:Y:S01]  /*13250*/  VIADD R6, R2, 0x300 ;  /* 0x0000030002067836 */ /* 0x000fe20000000000 */
[----:B------:R-:W-:Y:S01]  /*13260*/  R2UR UR15, R7 ;  /* 0x00000000070f72ca */ /* 0x000fe200000e0000 */
[----:B------:R-:W-:Y:S01]  /*13270*/  IMAD.MOV.U32 R7, RZ, RZ, 0x40000040 ;  /* 0x40000040ff077424 */ /* 0x000fe200078e00ff */
[----:B------:R-:W-:Y:S02]  /*13280*/  WARPGROUP.DEPBAR.LE gsb0, 0x0 ;  /* 0x00008000000079c5 */ /* 0x000fe40000010000 */
[----:B------:R-:W-:-:S06]  /*13290*/  WARPGROUP.ARRIVE ;  /* 0x00000000000079c5 */ /* 0x000fcc0000000000 */
[----:B------:R-:W-:Y:S01]  /*132a0*/  HGMMA.64x16x16.F32.BF16 R24, gdesc[UR16], R24, gsb0 ;  /* 0x00200000101879f0 */ /* 0x000fe20008001818 */
[----:B------:R-:W-:Y:S01]  /*132b0*/  UMOV UR16, UR24 ;  /* 0x0000001800107c82 */ /* 0x000fe20008000000 */
[----:B------:R-:W-:Y:S01]  /*132c0*/  UMOV UR17, UR25 ;  /* 0x0000001900117c82 */ /* 0x000fe20008000000 */
[----:B------:R-:W-:Y:S01]  /*132d0*/  UMOV UR4, UR16 ;  /* 0x0000001000047c82 */ /* 0x000fe20008000000 */
[----:B------:R-:W-:Y:S01]  /*132e0*/  UMOV UR5, UR17 ;  /* 0x0000001100057c82 */ /* 0x000fe20008000000 */
[----:B------:R-:W-:Y:S01]  /*132f0*/  UMOV UR8, UR16 ;  /* 0x0000001000087c82 */ /* 0x000fe20008000000 */
[----:B------:R-:W-:Y:S01]  /*13300*/  UMOV UR9, UR17 ;  /* 0x0000001100097c82 */ /* 0x000fe20008000000 */
[----:B------:R-:W-:Y:S01]  /*13310*/  UMOV UR12, UR16 ;  /* 0x00000010000c7c82 */ /* 0x000fe20008000000 */
[----:B------:R-:W-:Y:S01]  /*13320*/  UMOV UR13, UR17 ;  /* 0x00000011000d7c82 */ /* 0x000fe20008000000 */
[----:B------:R-:W-:Y:S01]  /*13330*/  R2UR UR18, R8 ;  /* 0x00000000081272ca */ /* 0x000fe200000e0000 */
[----:B------:R-:W-:Y:S01]  /*13340*/  VIADD R8, R2, 0x380 ;  /* 0x0000038002087836 */ /* 0x000fe20000000000 */
[----:B------:R-:W-:Y:S01]  /*13350*/  R2UR UR19, R9 ;  /* 0x00000000091372ca */ /* 0x000fe200000e0000 */
[----:B------:R-:W-:Y:S01]  /*13360*/  IMAD.MOV.U32 R9, RZ, RZ, 0x40000040 ;  /* 0x40000040ff097424 */ /* 0x000fe200078e00ff */
[----:B------:R-:W-:-:S02]  /*13370*/  WARPGROUP.DEPBAR.LE gsb0, 0x0 ;  /* 0x00008000000079c5 */ /* 0x000fc40000010000 */
        /* <DEDUP_REMOVED lines=14> */
[----:B------:R-:W-:Y:S02]  /*13460*/  R2UR UR7, R7 ;  /* 0x00000000070772ca */ /* 0x000fe400000e0000 */
[----:B------:R-:W-:Y:S02]  /*13470*/  MOV R7, 0x40000040 ;  /* 0x4000004000077802 */ /* 0x000fe40000000f00 */
[----:B------:R-:W-:Y:S02]  /*13480*/  UMOV UR24, UR4 ;  /* 0x0000000400187c82 */ /* 0x000fe40008000000 */
[----:B------:R-:W-:-:S05]  /*13490*/  IMAD.U32 R14, RZ, RZ, UR24 ;  /* 0x00000018ff0e7e24 */ /* 0x000fca000f8e00ff */
[----:B------:R0:W-:Y:S01]  /*134a0*/  STL.64 [R1+0x38], R14 ;  /* 0x0000380e01007387 */ /* 0x0001e20000100a00 */
        /* <DEDUP_REMOVED lines=35> */
[----:B------:R-:W-:Y:S01]  /*136e0*/  VIADD R12, R2, 0x284 ;  /* 0x00000284020c7836 */ /* 0x000fe20000000000 */
[----:B------:R-:W-:Y:S01]  /*136f0*/  MOV R13, 0x40000040 ;  /* 0x40000040000d7802 */ /* 0x000fe20000000f00 */
        /* <DEDUP_REMOVED lines=97> */
[----:B0-----:R-:W-:Y:S01]  /*13d10*/  MOV R15, UR25 ;  /* 0x00000019000f7c02 */ /* 0x001fe20008000f00 */
[----:B------:R-:W-:Y:S01]  /*13d20*/  IMAD.MOV.U32 R13, RZ, RZ, 0x40000040 ;  /* 0x40000040ff0d7424 */ /* 0x000fe200078e00ff */
        /* <DEDUP_REMOVED lines=36> */
[----:B------:R-:W-:Y:S02]  /*13f70*/  R2UR UR18, R8 ;  /* 0x00000000081272ca */ /* 0x000fe400000e0000 */
[----:B------:R-:W-:Y:S01]  /*13f80*/  R2UR UR19, R9 ;  /* 0x00000000091372ca */ /* 0x000fe200000e0000 */
[----:B------:R-:W-:Y:S01]  /*13f90*/  IMAD.MOV.U32 R9, RZ, RZ, 0x40000040 ;  /* 0x40000040ff097424 */ /* 0x000fe200078e00ff */
[----:B------:R-:W-:Y:S01]  /*13fa0*/  IADD3 R8, R2, 0x600, RZ ;  /* 0x0000060002087810 */ /* 0x000fe20007ffe0ff */
        /* <DEDUP_REMOVED lines=107> */
[----:B------:R-:W-:Y:S01]  /*14660*/  R2UR UR54, R12 ;  /* 0x000000000c3672ca */ /* 0x000fe200000e0000 */
[----:B------:R-:W-:Y:S01]  /*14670*/  VIADD R12, R2, 0x780 ;  /* 0x00000780020c7836 */ /* 0x000fe20000000000 */
[----:B------:R-:W-:-:S02]  /*14680*/  R2UR UR55, R13 ;  /* 0x000000000d3772ca */ /* 0x000fc400000e0000 */
[----:B------:R-:W-:Y:S02]  /*14690*/  MOV R13, 0x40000040 ;  /* 0x40000040000d7802 */ /* 0x000fe40000000f00 */
[----:B------:R-:W-:Y:S01]  /*146a0*/  R2UR UR50, R12 ;  /* 0x000000000c3272ca */ /* 0x000fe200000e0000 */
[----:B------:R-:W-:Y:S01]  /*146b0*/  VIADD R12, R2, 0x782 ;  /* 0x00000782020c7836 */ /* 0x000fe20000000000 */
[----:B------:R-:W-:Y:S01]  /*146c0*/  R2UR UR51, R13 ;  /* 0x000000000d3372ca */ /* 0x000fe200000e0000 */
[----:B------:R-:W-:-:S03]  /*146d0*/  IMAD.MOV.U32 R13, RZ, RZ, 0x40000040 ;  /* 0x40000040ff0d7424 */ /* 0x000fc600078e00ff */
        /* <DEDUP_REMOVED lines=8> */
[----:B------:R-:W-:Y:S02]  /*14760*/  R2UR UR38, R12 ;  /* 0x000000000c2672ca */ /* 0x000fe400000e0000 */
[----:B------:R-:W-:Y:S01]  /*14770*/  R2UR UR39, R13 ;  /* 0x000000000d2772ca */ /* 0x000fe200000e0000 */
        /* <DEDUP_REMOVED lines=10> */
[----:B------:R-:W-:Y:S01]  /*14820*/  UIADD3 UR12, UR20, 0x804, URZ ;  /* 0x00000804140c7890 */ /* 0x000fe2000fffe03f */
[----:B------:R-:W-:Y:S02]  /*14830*/  R2UR UR14, R8 ;  /* 0x00000000080e72ca */ /* 0x000fe400000e0000 */
[----:B------:R-:W-:Y:S01]  /*14840*/  R2UR UR15, R9 ;  /* 0x00000000090f72ca */ /* 0x000fe200000e0000 */
[----:B------:R-:W-:Y:S01]  /*14850*/  IMAD.MOV.U32 R9, RZ, RZ, 0x40000040 ;  /* 0x40000040ff097424 */ /* 0x000fe200078e00ff */
[----:B------:R-:W-:Y:S02]  /*14860*/  IADD3 R8, R2, 0x704, RZ ;  /* 0x0000070402087810 */ /* 0x000fe40007ffe0ff */
[----:B------:R-:W-:Y:S02]  /*14870*/  UMOV UR24, UR12 ;  /* 0x0000000c00187c82 */ /* 0x000fe40008000000 */
[----:B------:R-:W-:-:S05]  /*14880*/  IMAD.U32 R14, RZ, RZ, UR24 ;  /* 0x00000018ff0e7e24 */ /* 0x000fca000f8e00ff */
[----:B------:R0:W-:Y:S01]  /*14890*/  STL.64 [R1], R14 ;  /* 0x0000000e01007387 */ /* 0x0001e20000100a00 */
        /* <DEDUP_REMOVED lines=21> */
[----:B------:R-:W-:Y:S01]  /*149f0*/  IMAD.MOV.U32 R7, RZ, RZ, 0x40000040 ;  /* 0x40000040ff077424 */ /* 0x000fe200078e00ff */
[----:B------:R-:W-:Y:S02]  /*14a00*/  WARPGROUP.DEPBAR.LE gsb0, 0x0 ;  /* 0x00008000000079c5 */ /* 0x000fe40000010000 */
[----:B------:R-:W-:-:S06]  /*14a10*/  WARPGROUP.ARRIVE ;  /* 0x00000000000079c5 */ /* 0x000fcc0000000000 */
[----:B------:R-:W-:Y:S03]  /*14a20*/  HGMMA.64x16x16.F32.BF16 R56, gdesc[UR24], R56, gsb0 ;  /* 0x00200000183879f0 */ /* 0x000fe60008001838 */
        /* <DEDUP_REMOVED lines=86> */
[----:B------:R-:W-:Y:S01]  /*14f90*/  IADD3 R6, R2, 0x902, RZ ;  /* 0x0000090202067810 */ /* 0x000fe20007ffe0ff */
        /* <DEDUP_REMOVED lines=37> */
[----:B------:R-:W-:Y:S01]  /*151f0*/  VIADD R6, R2, 0x904 ;  /* 0x0000090402067836 */ /* 0x000fe20000000000 */
[----:B------:R-:W-:Y:S01]  /*15200*/  MOV R7, 0x40000040 ;  /* 0x4000004000077802 */ /* 0x000fe20000000f00 */
        /* <DEDUP_REMOVED lines=33> */
[----:B------:R-:W-:Y:S03]  /*15420*/  HGMMA.64x16x16.F32.BF16 R56, gdesc[UR40], R56, gsb0 ;  /* 0x00200000283879f0 */ /* 0x000fe60008001838 */
        /* <DEDUP_REMOVED lines=8> */
[----:B------:R-:W-:Y:S01]  /*154b0*/  HGMMA.64x16x16.F32.BF16 R32, gdesc[UR8], R32, gsb0 ;  /* 0x00200000082079f0 */ /* 0x000fe20008001820 */
[----:B------:R-:W-:Y:S02]  /*154c0*/  ULDC UR8, c[0x0][0x9d8] ;  /* 0x0002760000087ab9 */ /* 0x000fe40000000800 */
        /* <DEDUP_REMOVED lines=12> */
[----:B------:R-:W-:Y:S01]  /*15590*/  ULDC UR39, c[0x0][0x9d8] ;  /* 0x0002760000277ab9 */ /* 0x000fe20000000800 */
[----:B------:R-:W-:Y:S01]  /*155a0*/  ULDC UR38, c[0x0][0x988] ;  /* 0x0002620000267ab9 */ /* 0x000fe20000000800 */
        /* <DEDUP_REMOVED lines=8> */
[----:B------:R-:W-:Y:S01]  /*15630*/  R2UR UR6, R6 ;  /* 0x00000000060672ca */ /* 0x000fe200000e0000 */
[----:B------:R-:W-:Y:S01]  /*15640*/  UMOV UR4, UR36 ;  /* 0x0000002400047c82 */ /* 0x000fe20008000000 */
[----:B------:R-:W-:Y:S01]  /*15650*/  R2UR UR7, R7 ;  /* 0x00000000070772ca */ /* 0x000fe200000e0000 */
[----:B------:R-:W-:Y:S01]  /*15660*/  UMOV UR5, UR37 ;  /* 0x0000002500057c82 */ /* 0x000fe20008000000 */
[----:B------:R-:W-:Y:S01]  /*15670*/  VIADD R6, R2, 0x906 ;  /* 0x0000090602067836 */ /* 0x000fe20000000000 */
[----:B------:R-:W-:Y:S01]  /*15680*/  MUFU.TANH R56, R56 ;  /* 0x0000003800387308 */ /* 0x000fe20000002400 */
[----:B------:R-:W-:-:S02]  /*15690*/  IMAD.MOV.U32 R7, RZ, RZ, 0x40000040 ;  /* 0x40000040ff077424 */ /* 0x000fc400078e00ff */
[----:B------:R-:W-:Y:S01]  /*156a0*/  FMUL.FTZ R59, R59, UR8 ;  /* 0x000000083b3b7c20 */ /* 0x000fe20008410000 */
[----:B------:R-:W-:Y:S02]  /*156b0*/  VIADD R2, R2, 0x986 ;  /* 0x0000098602027836 */ /* 0x000fe40000000000 */
[----:B------:R-:W-:Y:S01]  /*156c0*/  FMUL.FTZ R62, R62, UR8 ;  /* 0x000000083e3e7c20 */ /* 0x000fe20008410000 */
[----:B------:R-:W-:Y:S01]  /*156d0*/  FMUL.FTZ R63, R63, UR8 ;  /* 0x000000083f3f7c20 */ /* 0x000fe20008410000 */
[----:B------:R-:W1:Y:S08]  /*156e0*/  MUFU.TANH R57, R57 ;  /* 0x0000003900397308 */ /* 0x000e700000002400 */
[----:B------:R-:W-:Y:S08]  /*156f0*/  MUFU.TANH R60, R60 ;  /* 0x0000003c003c7308 */ /* 0x000ff00000002400 */
[----:B------:R-:W2:Y:S01]  /*15700*/  MUFU.TANH R61, R61 ;  /* 0x0000003d003d7308 */ /* 0x000ea20000002400 */
[----:B-1----:R-:W-:-:S07]  /*15710*/  FSEL R57, R57, -INF , P5 ;  /* 0xff80000039397808 */ /* 0x002fce0002800000 */
[----:B------:R-:W-:Y:S08]  /*15720*/  MUFU.TANH R58, R58 ;  /* 0x0000003a003a7308 */ /* 0x000ff00000002400 */
[----:B------:R-:W1:Y:S01]  /*15730*/  MUFU.TANH R59, R59 ;  /* 0x0000003b003b7308 */ /* 0x000e620000002400 */
[----:B--2---:R-:W-:Y:S01]  /*15740*/  FSEL R61, R61, -INF , P2 ;  /* 0xff8000003d3d7808 */ /* 0x004fe20001000000 */
[----:B------:R-:W-:-:S02]  /*15750*/  WARPGROUP.DEPBAR.LE gsb0, 0x0 ;  /* 0x00008000000079c5 */ /* 0x000fc40000010000 */
        /* <DEDUP_REMOVED lines=11> */
[----:B------:R-:W2:Y:S01]  /*15810*/  MUFU.TANH R48, R48 ;  /* 0x0000003000307308 */ /* 0x000ea20000002400 */
[----:B------:R-:W-:Y:S01]  /*15820*/  FMUL.FTZ R53, R53, UR8 ;  /* 0x0000000835357c20 */ /* 0x000fe20008410000 */
[----:B------:R-:W-:Y:S01]  /*15830*/  FMUL.FTZ R50, R50, UR8 ;  /* 0x0000000832327c20 */ /* 0x000fe20008410000 */
[----:B-1----:R-:W-:Y:S01]  /*15840*/  FSEL R6, R59, -INF , P5 ;  /* 0xff8000003b067808 */ /* 0x002fe20002800000 */
[----:B------:R-:W-:Y:S01]  /*15850*/  FMUL.FTZ R54, R54, UR8 ;  /* 0x0000000836367c20 */ /* 0x000fe20008410000 */
[----:B------:R-:W-:-:S03]  /*15860*/  ISETP.GT.AND P5, PT, R8, 0x18, PT ;  /* 0x000000180800780c */ /* 0x000fc60003fa4270 */
[----:B------:R-:W-:Y:S08]  /*15870*/  MUFU.TANH R49, R49 ;  /* 0x0000003100317308 */ /* 0x000ff00000002400 */
[----:B------:R1:W-:Y:S01]  /*15880*/  MUFU.TANH R13, R51 ;  /* 0x00000033000d7308 */ /* 0x0003e20000002400 */
[----:B--2---:R-:W-:Y:S01]  /*15890*/  FSEL R59, R48, -INF , P3 ;  /* 0xff800000303b7808 */ /* 0x004fe20001800000 */
[----:B------:R-:W-:-:S06]  /*158a0*/  IMAD.MOV.U32 R48, RZ, RZ, R151 ;  /* 0x000000ffff307224 */ /* 0x000fcc00078e0097 */
[----:B------:R-:W2:Y:S01]  /*158b0*/  MUFU.TANH R62, R62 ;  /* 0x0000003e003e7308 */ /* 0x000ea20000002400 */
[----:B-1----:R-:W-:Y:S01]  /*158c0*/  FSEL R51, R56, -INF , P6 ;  /* 0xff80000038337808 */ /* 0x002fe20003000000 */
[----:B------:R-:W-:-:S03]  /*158d0*/  IMAD.MOV.U32 R56, RZ, RZ, R151 ;  /* 0x000000ffff387224 */ /* 0x000fc600078e0097 */
[----:B------:R-:W-:-:S03]  /*158e0*/  FMNMX.FTZ R12, R51, R57, !PT ;  /* 0x00000039330c7209 */ /* 0x000fc60007810000 */
[----:B------:R-:W1:Y:S08]  /*158f0*/  MUFU.TANH R52, R52 ;  /* 0x0000003400347308 */ /* 0x000e700000002400 */
[----:B------:R3:W-:Y:S01]  /*15900*/  MUFU.TANH R21, R55 ;  /* 0x0000003700157308 */ /* 0x0007e20000002400 */
[----:B--2---:R-:W-:Y:S01]  /*15910*/  FSEL R7, R62, -INF , P4 ;  /* 0xff8000003e077808 */ /* 0x004fe20002000000 */
[----:B------:R-:W-:Y:S01]  /*15920*/  IMAD.MOV.U32 R62, RZ, RZ, R151 ;  /* 0x000000ffff3e7224 */ /* 0x000fe200078e0097 */
[----:B------:R-:W-:-:S02]  /*15930*/  WARPGROUP.DEPBAR.LE gsb0, 0x0 ;  /* 0x00008000000079c5 */ /* 0x000fc40000010000 */
[----:B------:R-:W-:Y:S01]  /*15940*/  WARPGROUP.ARRIVE ;  /* 0x00000000000079c5 */ /* 0x000fe20000000000 */
[----:B---3--:R-:W-:Y:S01]  /*15950*/  FSEL R55, R60, -INF , P4 ;  /* 0xff8000003c377808 */ /* 0x008fe20002000000 */
[----:B------:R-:W-:Y:S01]  /*15960*/  FMUL.FTZ R40, R40, UR8 ;  /* 0x0000000828287c20 */ /* 0x000fe20008410000 */
[----:B------:R1:W2:Y:S01]  /*15970*/  MUFU.TANH R9, R63 ;  /* 0x0000003f00097308 */ /* 0x0002a20000002400 */
[----:B------:R-:W-:Y:S01]  /*15980*/  FMUL.FTZ R41, R41, UR8 ;  /* 0x0000000829297c20 */ /* 0x000fe20008410000 */
[----:B------:R-:W-:Y:S01]  /*15990*/  FMNMX.FTZ R12, R55, R12, !PT ;  /* 0x0000000c370c7209 */ /* 0x000fe20007810000 */
[----:B------:R-:W-:Y:S01]  /*159a0*/  HGMMA.64x16x16.F32.BF16 R32, gdesc[UR4], R32, gsb0 ;  /* 0x00200000042079f0 */ /* 0x000fe20008001820 */
[----:B------:R-:W-:Y:S01]  /*159b0*/  R2UR UR6, R2 ;  /* 0x00000000020672ca */ /* 0x000fe200000e0000 */
[----:B------:R-:W-:Y:S01]  /*159c0*/  UMOV UR4, UR36 ;  /* 0x0000002400047c82 */ /* 0x000fe20008000000 */
[----:B------:R-:W-:Y:S01]  /*159d0*/  R2UR UR7, R3 ;  /* 0x00000000030772ca */ /* 0x000fe200000e0000 */
[----:B------:R-:W-:Y:S01]  /*159e0*/  UMOV UR5, UR37 ;  /* 0x0000002500057c82 */ /* 0x000fe20008000000 */
[----:B------:R-:W3:Y:S01]  /*159f0*/  MUFU.TANH R53, R53 ;  /* 0x0000003500357308 */ /* 0x000ee20000002400 */
[----:B------:R-:W-:Y:S01]  /*15a00*/  FSEL R3, R58, -INF , P6 ;  /* 0xff8000003a037808 */ /* 0x000fe20003000000 */
[----:B------:R-:W-:Y:S01]  /*15a10*/  FMUL.FTZ R44, R44, UR8 ;  /* 0x000000082c2c7c20 */ /* 0x000fe20008410000 */
[----:B------:R-:W-:Y:S01]  /*15a20*/  ISETP.GT.AND P6, PT, R8, 0x11, PT ;  /* 0x000000110800780c */ /* 0x000fe20003fc4270 */
[----:B------:R-:W-:Y:S01]  /*15a30*/  FMUL.FTZ R45, R45, UR8 ;  /* 0x000000082d2d7c20 */ /* 0x000fe20008410000 */
[----:B------:R-:W-:Y:S01]  /*15a40*/  FMNMX.FTZ R12, R61, R12, !PT ;  /* 0x0000000c3d0c7209 */ /* 0x000fe20007810000 */
[----:B------:R-:W-:Y:S01]  /*15a50*/  FMUL.FTZ R43, R43, UR8 ;  /* 0x000000082b2b7c20 */ /* 0x000fe20008410000 */
[----:B------:R-:W-:Y:S01]  /*15a60*/  FSEL R49, R49, -INF , P6 ;  /* 0xff80000031317808 */ /* 0x000fe20003000000 */
[----:B------:R-:W4:Y:S01]  /*15a70*/  MUFU.TANH R11, R50 ;  /* 0x00000032000b7308 */ /* 0x000f220000002400 */
[----:B------:R-:W-:Y:S01]  /*15a80*/  FMNMX.FTZ R12, R59, R12, !PT ;  /* 0x0000000c3b0c7209 */ /* 0x000fe20007810000 */
[----:B------:R-:W-:Y:S01]  /*15a90*/  FMUL.FTZ R42, R42, UR8 ;  /* 0x000000082a2a7c20 */ /* 0x000fe20008410000 */
[----:B------:R-:W-:Y:S01]  /*15aa0*/  ISETP.GT.AND P4, PT, R8, 0x19, PT ;  /* 0x000000190800780c */ /* 0x000fe20003f84270 */
[----:B------:R-:W-:Y:S01]  /*15ab0*/  FMUL.FTZ R46, R46, UR8 ;  /* 0x000000082e2e7c20 */ /* 0x000fe20008410000 */
[----:B-1----:R-:W-:Y:S01]  /*15ac0*/  FSEL R63, R52, -INF , P5 ;  /* 0xff800000343f7808 */ /* 0x002fe20002800000 */
[----:B------:R-:W-:Y:S01]  /*15ad0*/  FMUL.FTZ R47, R47, UR8 ;  /* 0x000000082f2f7c20 */ /* 0x000fe20008410000 */
[----:B------:R-:W-:Y:S01]  /*15ae0*/  FMNMX.FTZ R12, R49, R12, !PT ;  /* 0x0000000c310c7209 */ /* 0x000fe20007810000 */
[----:B------:R-:W1:Y:S01]  /*15af0*/  MUFU.TANH R40, R40 ;  /* 0x0000002800287308 */ /* 0x000e620000002400 */
[----:B--2---:R-:W-:Y:S01]  /*15b00*/  FSEL R9, R9, -INF , P2 ;  /* 0xff80000009097808 */ /* 0x004fe20001000000 */
[--C-:B------:R-:W-:Y:S01]  /*15b10*/  IMAD.MOV.U32 R60, RZ, RZ, R151.reuse ;  /* 0x000000ffff3c7224 */ /* 0x100fe200078e0097 */
[C---:B------:R-:W-:Y:S01]  /*15b20*/  ISETP.GT.AND P2, PT, R8.reuse, 0x20, PT ;  /* 0x000000200800780c */ /* 0x040fe20003f44270 */
[--C-:B------:R-:W-:Y:S01]  /*15b30*/  IMAD.MOV.U32 R58, RZ, RZ, R151.reuse ;  /* 0x000000ffff3a7224 */ /* 0x100fe200078e0097 */
[----:B---3--:R-:W-:Y:S01]  /*15b40*/  FSEL R53, R53, -INF , P4 ;  /* 0xff80000035357808 */ /* 0x008fe20002000000 */
[--C-:B------:R-:W-:Y:S01]  /*15b50*/  IMAD.MOV.U32 R52, RZ, RZ, R151.reuse ;  /* 0x000000ffff347224 */ /* 0x100fe200078e0097 */
[----:B------:R-:W-:Y:S01]  /*15b60*/  FMNMX.FTZ R12, R63, R12, !PT ;  /* 0x0000000c3f0c7209 */ /* 0x000fe20007810000 */
[----:B------:R-:W2:Y:S01]  /*15b70*/  MUFU.TANH R41, R41 ;  /* 0x0000002900297308 */ /* 0x000ea20000002400 */
[----:B----4-:R-:W-:Y:S01]  /*15b80*/  FSEL R11, R11, -INF , P3 ;  /* 0xff8000000b0b7808 */ /* 0x010fe20001800000 */
[----:B------:R-:W-:Y:S01]  /*15b90*/  IMAD.MOV.U32 R50, RZ, RZ, R151 ;  /* 0x000000ffff327224 */ /* 0x000fe200078e0097 */
[----:B------:R-:W-:-:S02]  /*15ba0*/  ISETP.GT.AND P3, PT, R8, 0x21, PT ;  /* 0x000000210800780c */ /* 0x000fc40003f64270 */
[----:B------:R-:W-:Y:S02]  /*15bb0*/  FMNMX.FTZ R12, R53, R12, !PT ;  /* 0x0000000c350c7209 */ /* 0x000fe40007810000 */
[----:B------:R-:W-:Y:S01]  /*15bc0*/  FSEL R13, R13, -INF , P6 ;  /* 0xff8000000d0d7808 */ /* 0x000fe20003000000 */
[----:B0-----:R-:W0:Y:S01]  /*15bd0*/  MUFU.TANH R15, R54 ;  /* 0x00000036000f7308 */ /* 0x001e220000002400 */
[----:B-1----:R-:W-:Y:S02]  /*15be0*/  FSEL R65, R40, -INF , P2 ;  /* 0xff80000028417808 */ /* 0x002fe40001000000 */
[----:B------:R-:W-:Y:S02]  /*15bf0*/  ISETP.GT.AND P6, PT, R8, 0x28, PT ;  /* 0x000000280800780c */ /* 0x000fe40003fc4270 */
[----:B------:R-:W-:Y:S02]  /*15c00*/  FMNMX.FTZ R12, R65, R12, !PT ;  /* 0x0000000c410c7209 */ /* 0x000fe40007810000 */
[----:B------:R-:W-:Y:S01]  /*15c10*/  FSEL R21, R21, -INF , P4 ;  /* 0xff80000015157808 */ /* 0x000fe20002000000 */
[----:B------:R-:W1:Y:S01]  /*15c20*/  MUFU.TANH R44, R44 ;  /* 0x0000002c002c7308 */ /* 0x000e620000002400 */
[----:B--2---:R-:W-:-:S02]  /*15c30*/  FSEL R67, R41, -INF , P3 ;  /* 0xff80000029437808 */ /* 0x004fc40001800000 */
[----:B------:R-:W-:Y:S02]  /*15c40*/  ISETP.GT.AND P4, PT, R8, 0x30, PT ;  /* 0x000000300800780c */ /* 0x000fe40003f84270 */
[----:B------:R-:W-:Y:S01]  /*15c50*/  FMNMX.FTZ R12, R67, R12, !PT ;  /* 0x0000000c430c7209 */ /* 0x000fe20007810000 */
[----:B------:R-:W-:Y:S02]  /*15c60*/  WARPGROUP.DEPBAR.LE gsb0, 0x0 ;  /* 0x00008000000079c5 */ /* 0x000fe40000010000 */
[----:B------:R-:W-:Y:S01]  /*15c70*/  WARPGROUP.ARRIVE ;  /* 0x00000000000079c5 */ /* 0x000fe20000000000 */
[----:B------:R-:W-:Y:S01]  /*15c80*/  FMUL.FTZ R32, R32, UR8 ;  /* 0x0000000820207c20 */ /* 0x000fe20008410000 */
[----:B------:R-:W2:Y:S01]  /*15c90*/  MUFU.TANH R45, R45 ;  /* 0x0000002d002d7308 */ /* 0x000ea20000002400 */
[----:B------:R-:W-:Y:S01]  /*15ca0*/  FMUL.FTZ R33, R33, UR8 ;  /* 0x0000000821217c20 */ /* 0x000fe20008410000 */
[----:B------:R-:W-:Y:S01]  /*15cb0*/  FMUL.FTZ R36, R36, UR8 ;  /* 0x0000000824247c20 */ /* 0x000fe20008410000 */
[----:B------:R-:W-:Y:S01]  /*15cc0*/  FMUL.FTZ R37, R37, UR8 ;  /* 0x0000000825257c20 */ /* 0x000fe20008410000 */
[----:B------:R-:W-:Y:S01]  /*15cd0*/  HGMMA.64x16x16.F32.BF16 R24, gdesc[UR4], R24, gsb0 ;  /* 0x00200000041879f0 */ /* 0x000fe20008001818 */
[----:B0-----:R-:W-:Y:S01]  /*15ce0*/  FSEL R15, R15, -INF , P5 ;  /* 0xff8000000f0f7808 */ /* 0x001fe20002800000 */
[----:B------:R-:W-:Y:S01]  /*15cf0*/  FMUL.FTZ R34, R34, UR8 ;  /* 0x0000000822227c20 */ /* 0x000fe20008410000 */
[----:B------:R-:W-:Y:S01]  /*15d00*/  ISETP.GT.AND P5, PT, R8, 0x29, PT ;  /* 0x000000290800780c */ /* 0x000fe20003fa4270 */
[----:B------:R-:W-:Y:S01]  /*15d10*/  MUFU.TANH R43, R43 ;  /* 0x0000002b002b7308 */ /* 0x000fe20000002400 */
[----:B-1----:R-:W-:Y:S01]  /*15d20*/  FSEL R69, R44, -INF , P6 ;  /* 0xff8000002c457808 */ /* 0x002fe20003000000 */
[----:B------:R-:W-:Y:S01]  /*15d30*/  FMUL.FTZ R35, R35, UR8 ;  /* 0x0000000823237c20 */ /* 0x000fe20008410000 */
[----:B------:R-:W-:Y:S01]  /*15d40*/  FMUL.FTZ R38, R38, UR8 ;  /* 0x0000000826267c20 */ /* 0x000fe20008410000 */
[----:B------:R-:W-:Y:S01]  /*15d50*/  ULDC UR4, c[0x0][0x988] ;  /* 0x0002620000047ab9 */ /* 0x000fe20000000800 */
[----:B------:R-:W-:Y:S01]  /*15d60*/  FMNMX.FTZ R12, R69, R12, !PT ;  /* 0x0000000c450c7209 */ /* 0x000fe20007810000 */
[----:B------:R-:W-:Y:S01]  /*15d70*/  FMUL.FTZ R39, R39, UR8 ;  /* 0x0000000827277c20 */ /* 0x000fe20008410000 */
[-C--:B------:R-:W-:Y:S01]  /*15d80*/  MOV R54, R151.reuse ;  /* 0x0000009700367202 */ /* 0x080fe20000000f00 */
[----:B------:R-:W0:Y:S01]  /*15d90*/  MUFU.TANH R32, R32 ;  /* 0x0000002000207308 */ /* 0x000e220000002400 */
[----:B--2---:R-:W-:Y:S01]  /*15da0*/  FSEL R45, R45, -INF , P5 ;  /* 0xff8000002d2d7808 */ /* 0x004fe20002800000 */
[----:B------:R-:W-:Y:S01]  /*15db0*/  IMAD.MOV.U32 R44, RZ, RZ, R151 ;  /* 0x000000ffff2c7224 */ /* 0x000fe200078e0097 */
[----:B------:R-:W-:-:S02]  /*15dc0*/  MOV R40, R151 ;  /* 0x0000009700287202 */ /* 0x000fc40000000f00 */
[----:B------:R-:W-:-:S03]  /*15dd0*/  FMNMX.FTZ R12, R45, R12, !PT ;  /* 0x0000000c2d0c7209 */ /* 0x000fc60007810000 */
[----:B------:R-:W1:Y:S08]  /*15de0*/  MUFU.TANH R42, R42 ;  /* 0x0000002a002a7308 */ /* 0x000e700000002400 */
[----:B------:R1:W-:Y:S01]  /*15df0*/  MUFU.TANH R2, R33 ;  /* 0x0000002100027308 */ /* 0x0003e20000002400 */
[----:B0-----:R-:W-:-:S04]  /*15e00*/  FSEL R71, R32, -INF , P4 ;  /* 0xff80000020477808 */ /* 0x001fc80002000000 */
[----:B------:R-:W-:-:S03]  /*15e10*/  FMNMX.FTZ R12, R71, R12, !PT ;  /* 0x0000000c470c7209 */ /* 0x000fc60007810000 */
[----:B------:R-:W0:Y:S01]  /*15e20*/  MUFU.TANH R46, R46 ;  /* 0x0000002e002e7308 */ /* 0x000e220000002400 */
[----:B-1----:R-:W-:Y:S01]  /*15e30*/  FSEL R33, R42, -INF , P2 ;  /* 0xff8000002a217808 */ /* 0x002fe20001000000 */
[----:B------:R-:W-:Y:S01]  /*15e40*/  IMAD.MOV.U32 R42, RZ, RZ, R151 ;  /* 0x000000ffff2a7224 */ /* 0x000fe200078e0097 */
[----:B------:R-:W-:-:S05]  /*15e50*/  ISETP.GT.AND P2, PT, R8, 0x38, PT ;  /* 0x000000380800780c */ /* 0x000fca0003f44270 */
[----:B------:R-:W-:Y:S08]  /*15e60*/  MUFU.TANH R47, R47 ;  /* 0x0000002f002f7308 */ /* 0x000ff00000002400 */
[----:B------:R-:W-:Y:S01]  /*15e70*/  MUFU.TANH R36, R36 ;  /* 0x0000002400247308 */ /* 0x000fe20000002400 */
[----:B------:R-:W-:Y:S02]  /*15e80*/  WARPGROUP.DEPBAR.LE gsb0, 0x0 ;  /* 0x00008000000079c5 */ /* 0x000fe40000010000 */
[----:B------:R-:W-:Y:S01]  /*15e90*/  FMUL.FTZ R24, R24, UR8 ;  /* 0x0000000818187c20 */ /* 0x000fe20008410000 */
[----:B------:R-:W-:Y:S01]  /*15ea0*/  FMUL.FTZ R5, R25, UR8 ;  /* 0x0000000819057c20 */ /* 0x000fe20008410000 */
[----:B------:R-:W-:Y:S01]  /*15eb0*/  FMUL.FTZ R28, R28, UR8 ;  /* 0x000000081c1c7c20 */ /* 0x000fe20008410000 */
[----:B0-----:R-:W-:Y:S01]  /*15ec0*/  FSEL R25, R46, -INF , P6 ;  /* 0xff8000002e197808 */ /* 0x001fe20003000000 */
[----:B------:R-:W-:Y:S01]  /*15ed0*/  FMUL.FTZ R26, R26, UR8 ;  /* 0x000000081a1a7c20 */ /* 0x000fe20008410000 */
[----:B------:R-:W0:Y:S01]  /*15ee0*/  MUFU.TANH R37, R37 ;  /* 0x0000002500257308 */ /* 0x000e220000002400 */
[----:B------:R-:W-:Y:S01]  /*15ef0*/  ISETP.GT.AND P6, PT, R8, 0x39, PT ;  /* 0x000000390800780c */ /* 0x000fe20003fc4270 */
[----:B------:R-:W-:Y:S01]  /*15f00*/  FMUL.FTZ R27, R27, UR8 ;  /* 0x000000081b1b7c20 */ /* 0x000fe20008410000 */
[----:B------:R-:W-:Y:S01]  /*15f10*/  FMUL.FTZ R30, R30, UR8 ;  /* 0x000000081e1e7c20 */ /* 0x000fe20008410000 */
[----:B------:R-:W-:Y:S01]  /*15f20*/  FMUL.FTZ R31, R31, UR8 ;  /* 0x000000081f1f7c20 */ /* 0x000fe20008410000 */
[----:B------:R1:W-:Y:S01]  /*15f30*/  @!P1 SYNCS.ARRIVE.TRANS64.RED.A1T0 RZ, [R0+URZ], RZ ;  /* 0x000000ff00ff99a7 */ /* 0x0003e2000810043f */
[----:B------:R-:W-:-:S02]  /*15f40*/  IMAD.MOV.U32 R46, RZ, RZ, R151 ;  /* 0x000000ffff2e7224 */ /* 0x000fc400078e0097 */
[----:B------:R-:W2:Y:S08]  /*15f50*/  MUFU.TANH R34, R34 ;  /* 0x0000002200227308 */ /* 0x000eb00000002400 */
[----:B------:R3:W-:Y:S01]  /*15f60*/  MUFU.TANH R4, R35 ;  /* 0x0000002300047308 */ /* 0x0007e20000002400 */
[----:B0-----:R-:W-:-:S07]  /*15f70*/  FSEL R75, R37, -INF , P6 ;  /* 0xff800000254b7808 */ /* 0x001fce0003000000 */
[----:B------:R-:W0:Y:S01]  /*15f80*/  MUFU.TANH R24, R24 ;  /* 0x0000001800187308 */ /* 0x000e220000002400 */
[----:B---3--:R-:W-:Y:S02]  /*15f90*/  FSEL R35, R43, -INF , P3 ;  /* 0xff8000002b237808 */ /* 0x008fe40001800000 */
[----:B------:R-:W-:Y:S02]  /*15fa0*/  ISETP.GT.AND P3, PT, R8, 0x31, PT ;  /* 0x000000310800780c */ /* 0x000fe40003f64270 */
[----:B--2---:R-:W-:Y:S01]  /*15fb0*/  FSEL R37, R34, -INF , P4 ;  /* 0xff80000022257808 */ /* 0x004fe20002000000 */
[----:B------:R-:W-:Y:S01]  /*15fc0*/  IMAD.MOV.U32 R34, RZ, RZ, R151 ;  /* 0x000000ffff227224 */ /* 0x000fe200078e0097 */
[----:B------:R-:W-:Y:S01]  /*15fd0*/  FSEL R73, R2, -INF , P3 ;  /* 0xff80000002497808 */ /* 0x000fe20001800000 */
[----:B------:R-:W2:Y:S01]  /*15fe0*/  MUFU.TANH R5, R5 ;  /* 0x0000000500057308 */ /* 0x000ea20000002400 */
[----:B------:R-:W-:Y:S01]  /*15ff0*/  FMUL.FTZ R2, R29, UR8 ;  /* 0x000000081d027c20 */ /* 0x000fe20008410000 */
[----:B------:R-:W-:-:S02]  /*16000*/  FSEL R29, R47, -INF , P5 ;  /* 0xff8000002f1d7808 */ /* 0x000fc40002800000 */
[----:B------:R-:W-:Y:S01]  /*16010*/  FSEL R47, R36, -INF , P2 ;  /* 0xff800000242f7808 */ /* 0x000fe20001000000 */
[----:B------:R-:W-:Y:S01]  /*16020*/  IMAD.MOV.U32 R36, RZ, RZ, R151 ;  /* 0x000000ffff247224 */ /* 0x000fe200078e0097 */
[----:B------:R-:W-:Y:S02]  /*16030*/  FMNMX.FTZ R12, R73, R12, !PT ;  /* 0x0000000c490c7209 */ /* 0x000fe40007810000 */
[----:B------:R-:W3:Y:S01]  /*16040*/  MUFU.TANH R38, R38 ;  /* 0x0000002600267308 */ /* 0x000ee20000002400 */
[C---:B------:R-:W-:Y:S02]  /*16050*/  ISETP.GT.AND P5, PT, R8.reuse, 0x40, PT ;  /* 0x000000400800780c */ /* 0x040fe40003fa4270 */
[----:B------:R-:W-:Y:S02]  /*16060*/  FMNMX.FTZ R12, R47, R12, !PT ;  /* 0x0000000c2f0c7209 */ /* 0x000fe40007810000 */
[----:B------:R-:W-:Y:S02]  /*16070*/  ISETP.GT.AND P4, PT, R8, 0x41, PT ;  /* 0x000000410800780c */ /* 0x000fe40003f84270 */
[----:B0-----:R-:W-:Y:S01]  /*16080*/  FSEL R77, R24, -INF , P5 ;  /* 0xff800000184d7808 */ /* 0x001fe20002800000 */
[----:B------:R-:W0:Y:S01]  /*16090*/  MUFU.TANH R28, R28 ;  /* 0x0000001c001c7308 */ /* 0x000e220000002400 */
[----:B------:R-:W-:-:S02]  /*160a0*/  FMNMX.FTZ R12, R75, R12, !PT ;  /* 0x0000000c4b0c7209 */ /* 0x000fc40007810000 */
[----:B------:R-:W-:Y:S02]  /*160b0*/  FSEL R41, R4, -INF , P3 ;  /* 0xff80000004297808 */ /* 0x000fe40001800000 */
[----:B------:R-:W-:Y:S02]  /*160c0*/  ISETP.GT.AND P3, PT, R8, 0x48, PT ;  /* 0x000000480800780c */ /* 0x000fe40003f64270 */
[----:B--2---:R-:W-:Y:S01]  /*160d0*/  FSEL R79, R5, -INF , P4 ;  /* 0xff800000054f7808 */ /* 0x004fe20002000000 */
[----:B------:R-:W2:Y:S01]  /*160e0*/  MUFU.TANH R2, R2 ;  /* 0x0000000200027308 */ /* 0x000ea20000002400 */
[----:B------:R-:W-:Y:S02]  /*160f0*/  FMNMX.FTZ R12, R77, R12, !PT ;  /* 0x0000000c4d0c7209 */ /* 0x000fe40007810000 */
[----:B---3--:R-:W-:Y:S01]  /*16100*/  FSEL R43, R38, -INF , P2 ;  /* 0xff800000262b7808 */ /* 0x008fe20001000000 */
[----:B------:R-:W-:Y:S01]  /*16110*/  IMAD.MOV.U32 R38, RZ, RZ, R151 ;  /* 0x000000ffff267224 */ /* 0x000fe200078e0097 */
[----:B------:R-:W-:-:S02]  /*16120*/  ISETP.GT.AND P2, PT, R8, 0x49, PT ;  /* 0x000000490800780c */ /* 0x000fc40003f44270 */
[----:B------:R-:W-:Y:S01]  /*16130*/  FMNMX.FTZ R12, R79, R12, !PT ;  /* 0x0000000c4f0c7209 */ /* 0x000fe20007810000 */
[----:B------:R-:W3:Y:S01]  /*16140*/  MUFU.TANH R39, R39 ;  /* 0x0000002700277308 */ /* 0x000ee20000002400 */
[----:B0-----:R-:W-:-:S04]  /*16150*/  FSEL R81, R28, -INF , P3 ;  /* 0xff8000001c517808 */ /* 0x001fc80001800000 */
[----:B------:R-:W-:-:S03]  /*16160*/  FMNMX.FTZ R12, R81, R12, !PT ;  /* 0x0000000c510c7209 */ /* 0x000fc60007810000 */
[----:B------:R-:W-:Y:S01]  /*16170*/  MUFU.TANH R26, R26 ;  /* 0x0000001a001a7308 */ /* 0x000fe20000002400 */
[----:B--2---:R-:W-:Y:S01]  /*16180*/  FSEL R83, R2, -INF , P2 ;  /* 0xff80000002537808 */ /* 0x004fe20001000000 */
[----:B------:R-:W-:-:S03]  /*16190*/  IMAD.U32 R2, RZ, RZ, UR4 ;  /* 0x00000004ff027e24 */ /* 0x000fc6000f8e00ff */
[----:B------:R-:W-:-:S03]  /*161a0*/  FMNMX.FTZ R12, R83, R12, !PT ;  /* 0x0000000c530c7209 */ /* 0x000fc60007810000 */
[----:B------:R-:W-:Y:S01]  /*161b0*/  MUFU.TANH R30, R30 ;  /* 0x0000001e001e7308 */ /* 0x000fe20000002400 */
[----:B---3--:R-:W-:Y:S01]  /*161c0*/  FSEL R39, R39, -INF , P6 ;  /* 0xff80000027277808 */ /* 0x008fe20003000000 */
[----:B------:R-:W0:Y:S06]  /*161d0*/  SHFL.BFLY PT, R5, R12, 0x2, 0x1f ;  /* 0x0c401f000c057f89 */ /* 0x000e2c00000e0000 */
[----:B------:R-:W2:Y:S02]  /*161e0*/  MUFU.TANH R31, R31 ;  /* 0x0000001f001f7308 */ /* 0x000ea40000002400 */
[----:B--2---:R-:W-:-:S02]  /*161f0*/  FSEL R31, R31, -INF , P2 ;  /* 0xff8000001f1f7808 */ /* 0x004fc40001000000 */
[----:B0-----:R-:W-:-:S05]  /*16200*/  FMNMX.FTZ R4, R12, R5, !PT ;  /* 0x000000050c047209 */ /* 0x001fca0007810000 */
[----:B------:R-:W0:Y:S02]  /*16210*/  SHFL.BFLY PT, R5, R4, 0x1, 0x1f ;  /* 0x0c201f0004057f89 */ /* 0x000e2400000e0000 */
[----:B0-----:R-:W-:Y:S02]  /*16220*/  FMNMX.FTZ R5, R4, R5, !PT ;  /* 0x0000000504057209 */ /* 0x001fe40007810000 */
[----:B------:R0:W2:Y:S02]  /*16230*/  MUFU.TANH R4, R27 ;  /* 0x0000001b00047308 */ /* 0x0000a40000002400 */
[C---:B------:R-:W-:Y:S01]  /*16240*/  FSETP.NEU.FTZ.AND P0, PT, R5.reuse, -INF , PT ;  /* 0xff8000000500780b */ /* 0x040fe20003f1d000 */
[----:B------:R-:W-:-:S05]  /*16250*/  FMUL.FTZ R8, R5, R2 ;  /* 0x0000000205087220 */ /* 0x000fca0000410000 */
[----:B------:R-:W-:Y:S02]  /*16260*/  FSEL R14, R8, RZ, P0 ;  /* 0x000000ff080e7208 */ /* 0x000fe40000000000 */
[----:B------:R-:W-:Y:S02]  /*16270*/  FMNMX.FTZ R8, R3, R6, !PT ;  /* 0x0000000603087209 */ /* 0x000fe40007810000 */
[----:B------:R-:W-:Y:S01]  /*16280*/  ISETP.NE.AND P0, PT, R10, RZ, PT ;  /* 0x000000ff0a00720c */ /* 0x000fe20003f05270 */
[--C-:B------:R-:W-:Y:S01]  /*16290*/  FFMA.FTZ R208, R51, R2, -R14.reuse ;  /* 0x0000000233d07223 */ /* 0x100fe2000001080e */
[----:B------:R-:W-:Y:S01]  /*162a0*/  FMNMX.FTZ R8, R7, R8, !PT ;  /* 0x0000000807087209 */ /* 0x000fe20007810000 */
[-CC-:B------:R-:W-:Y:S01]  /*162b0*/  FFMA.FTZ R210, R55, R2.reuse, -R14.reuse ;  /* 0x0000000237d27223 */ /* 0x180fe2000001080e */
[----:B------:R-:W-:Y:S01]  /*162c0*/  FSEL R51, R26, -INF , P5 ;  /* 0xff8000001a337808 */ /* 0x000fe20002800000 */
[--C-:B0-----:R-:W-:Y:S01]  /*162d0*/  FFMA.FTZ R27, R57, R2, -R14.reuse ;  /* 0x00000002391b7223 */ /* 0x101fe2000001080e */
[----:B------:R-:W-:Y:S01]  /*162e0*/  FMNMX.FTZ R8, R9, R8, !PT ;  /* 0x0000000809087209 */ /* 0x000fe20007810000 */
[----:B------:R-:W-:Y:S01]  /*162f0*/  MUFU.EX2 R208, R208 ;  /* 0x000000d000d07308 */ /* 0x000fe20000000800 */
[----:B--2---:R-:W-:Y:S01]  /*16300*/  FSEL R55, R4, -INF , P4 ;  /* 0xff80000004377808 */ /* 0x004fe20002000000 */
[--C-:B------:R-:W-:Y:S01]  /*16310*/  FFMA.FTZ R4, R49, R2, -R14.reuse ;  /* 0x0000000231047223 */ /* 0x100fe2000001080e */
[----:B------:R-:W-:Y:S01]  /*16320*/  FMNMX.FTZ R8, R11, R8, !PT ;  /* 0x000000080b087209 */ /* 0x000fe20007810000 */
[-CC-:B------:R-:W-:Y:S01]  /*16330*/  FFMA.FTZ R61, R61, R2.reuse, -R14.reuse ;  /* 0x000000023d3d7223 */ /* 0x180fe2000001080e */
[----:B------:R-:W-:Y:S01]  /*16340*/  FSEL R57, R30, -INF , P3 ;  /* 0xff8000001e397808 */ /* 0x000fe20001800000 */
[--C-:B------:R-:W-:Y:S01]  /*16350*/  FFMA.FTZ R59, R59, R2, -R14.reuse ;  /* 0x000000023b3b7223 */ /* 0x100fe2000001080e */
[----:B------:R-:W-:Y:S01]  /*16360*/  FMNMX.FTZ R8, R13, R8, !PT ;  /* 0x000000080d087209 */ /* 0x000fe20007810000 */
[----:B------:R-:W-:Y:S01]  /*16370*/  MUFU.EX2 R204, R4 ;  /* 0x0000000400cc7308 */ /* 0x000fe20000000800 */
[-CC-:B------:R-:W-:Y:S01]  /*16380*/  FFMA.FTZ R63, R63, R2.reuse, -R14.reuse ;  /* 0x000000023f3f7223 */ /* 0x180fe2000001080e */
[--C-:B------:R-:W-:Y:S01]  /*16390*/  FFMA.FTZ R53, R53, R2, -R14.reuse ;  /* 0x0000000235357223 */ /* 0x100fe2000001080e */
[----:B------:R-:W-:Y:S01]  /*163a0*/  FMNMX.FTZ R8, R15, R8, !PT ;  /* 0x000000080f087209 */ /* 0x000fe20007810000 */
[-CC-:B------:R-:W-:Y:S01]  /*163b0*/  FFMA.FTZ R65, R65, R2.reuse, -R14.reuse ;  /* 0x0000000241417223 */ /* 0x180fe2000001080e */
[-CC-:B------:R-:W-:Y:S01]  /*163c0*/  FFMA.FTZ R67, R67, R2.reuse, -R14.reuse ;  /* 0x0000000243437223 */ /* 0x180fe2000001080e */
[--C-:B------:R-:W-:Y:S01]  /*163d0*/  FFMA.FTZ R69, R69, R2, -R14.reuse ;  /* 0x0000000245457223 */ /* 0x100fe2000001080e */
[----:B------:R-:W-:Y:S01]  /*163e0*/  FMNMX.FTZ R8, R21, R8, !PT ;  /* 0x0000000815087209 */ /* 0x000fe20007810000 */
[----:B------:R-:W0:Y:S01]  /*163f0*/  MUFU.EX2 R27, R27 ;  /* 0x0000001b001b7308 */ /* 0x000e220000000800 */
[-CC-:B------:R-:W-:Y:S01]  /*16400*/  FFMA.FTZ R45, R45, R2.reuse, -R14.reuse ;  /* 0x000000022d2d7223 */ /* 0x180fe2000001080e */
[--C-:B------:R-:W-:Y:S01]  /*16410*/  FFMA.FTZ R71, R71, R2, -R14.reuse ;  /* 0x0000000247477223 */ /* 0x100fe2000001080e */
[----:B------:R-:W-:Y:S01]  /*16420*/  FMNMX.FTZ R8, R33, R8, !PT ;  /* 0x0000000821087209 */ /* 0x000fe20007810000 */
[-CC-:B------:R-:W-:Y:S01]  /*16430*/  FFMA.FTZ R73, R73, R2.reuse, -R14.reuse ;  /* 0x0000000249497223 */ /* 0x180fe2000001080e */
[-CC-:B------:R-:W-:Y:S01]  /*16440*/  FFMA.FTZ R47, R47, R2.reuse, -R14.reuse ;  /* 0x000000022f2f7223 */ /* 0x180fe2000001080e */
[--C-:B------:R-:W-:Y:S01]  /*16450*/  FFMA.FTZ R75, R75, R2, -R14.reuse ;  /* 0x000000024b4b7223 */ /* 0x100fe2000001080e */
[----:B------:R-:W-:Y:S01]  /*16460*/  FMNMX.FTZ R8, R35, R8, !PT ;  /* 0x0000000823087209 */ /* 0x000fe20007810000 */
[----:B------:R-:W-:Y:S01]  /*16470*/  MUFU.EX2 R210, R210 ;  /* 0x000000d200d27308 */ /* 0x000fe20000000800 */
[-CC-:B------:R-:W-:Y:S01]  /*16480*/  FFMA.FTZ R77, R77, R2.reuse, -R14.reuse ;  /* 0x000000024d4d7223 */ /* 0x180fe2000001080e */
[--C-:B------:R-:W-:Y:S01]  /*16490*/  FFMA.FTZ R79, R79, R2, -R14.reuse ;  /* 0x000000024f4f7223 */ /* 0x100fe2000001080e */
[----:B------:R-:W-:Y:S01]  /*164a0*/  FMNMX.FTZ R8, R25, R8, !PT ;  /* 0x0000000819087209 */ /* 0x000fe20007810000 */
[-CC-:B------:R-:W-:Y:S01]  /*164b0*/  FFMA.FTZ R81, R81, R2.reuse, -R14.reuse ;  /* 0x0000000251517223 */ /* 0x180fe2000001080e */
[----:B------:R-:W-:Y:S01]  /*164c0*/  FFMA.FTZ R14, R83, R2, -R14 ;  /* 0x00000002530e7223 */ /* 0x000fe2000001080e */
[----:B------:R-:W-:Y:S01]  /*164d0*/  IMAD.MOV.U32 R83, RZ, RZ, R151 ;  /* 0x000000ffff537224 */ /* 0x000fe200078e0097 */
[----:B------:R-:W-:Y:S01]  /*164e0*/  FMNMX.FTZ R8, R29, R8, !PT ;  /* 0x000000081d087209 */ /* 0x000fe20007810000 */
[----:B------:R-:W-:Y:S03]  /*164f0*/  MUFU.EX2 R61, R61 ;  /* 0x0000003d003d7308 */ /* 0x000fe60000000800 */
[----:B------:R-:W-:-:S04]  /*16500*/  FMNMX.FTZ R8, R37, R8, !PT ;  /* 0x0000000825087209 */ /* 0x000fc80007810000 */
[----:B------:R-:W-:Y:S01]  /*16510*/  FMNMX.FTZ R8, R41, R8, !PT ;  /* 0x0000000829087209 */ /* 0x000fe20007810000 */
[----:B------:R-:W-:Y:S03]  /*16520*/  MUFU.EX2 R59, R59 ;  /* 0x0000003b003b7308 */ /* 0x000fe60000000800 */
[----:B------:R-:W-:-:S04]  /*16530*/  FMNMX.FTZ R8, R43, R8, !PT ;  /* 0x000000082b087209 */ /* 0x000fc80007810000 */
[----:B------:R-:W-:Y:S01]  /*16540*/  FMNMX.FTZ R8, R39, R8, !PT ;  /* 0x0000000827087209 */ /* 0x000fe20007810000 */
[----:B------:R-:W-:Y:S03]  /*16550*/  MUFU.EX2 R63, R63 ;  /* 0x0000003f003f7308 */ /* 0x000fe60000000800 */
[----:B------:R-:W-:-:S04]  /*16560*/  FMNMX.FTZ R8, R51, R8, !PT ;  /* 0x0000000833087209 */ /* 0x000fc80007810000 */
[----:B------:R-:W-:Y:S01]  /*16570*/  FMNMX.FTZ R8, R55, R8, !PT ;  /* 0x0000000837087209 */ /* 0x000fe20007810000 */
[----:B------:R2:W-:Y:S03]  /*16580*/  MUFU.EX2 R206, R53 ;  /* 0x0000003500ce7308 */ /* 0x0005e60000000800 */
[----:B------:R-:W-:-:S04]  /*16590*/  FMNMX.FTZ R8, R57, R8, !PT ;  /* 0x0000000839087209 */ /* 0x000fc80007810000 */
[----:B------:R-:W-:Y:S01]  /*165a0*/  FMNMX.FTZ R8, R31, R8, !PT ;  /* 0x000000081f087209 */ /* 0x000fe20007810000 */
[----:B------:R-:W-:Y:S01]  /*165b0*/  MUFU.EX2 R65, R65 ;  /* 0x0000004100417308 */ /* 0x000fe20000000800 */
[----:B--2---:R-:W-:-:S03]  /*165c0*/  IMAD.MOV.U32 R53, RZ, RZ, R151 ;  /* 0x000000ffff357224 */ /* 0x004fc600078e0097 */
[----:B------:R-:W2:Y:S04]  /*165d0*/  SHFL.BFLY PT, R49, R8, 0x2, 0x1f ;  /* 0x0c401f0008317f89 */ /* 0x000ea800000e0000 */
[----:B------:R3:W-:Y:S08]  /*165e0*/  MUFU.EX2 R200, R67 ;  /* 0x0000004300c87308 */ /* 0x0007f00000000800 */
[----:B------:R-:W-:Y:S01]  /*165f0*/  MUFU.EX2 R69, R69 ;  /* 0x0000004500457308 */ /* 0x000fe20000000800 */
[----:B---3--:R-:W-:-:S07]  /*16600*/  IMAD.MOV.U32 R67, RZ, RZ, R151 ;  /* 0x000000ffff437224 */ /* 0x008fce00078e0097 */
[----:B------:R3:W-:Y:S01]  /*16610*/  MUFU.EX2 R202, R45 ;  /* 0x0000002d00ca7308 */ /* 0x0007e20000000800 */
[----:B--2---:R-:W-:-:S07]  /*16620*/  FMNMX.FTZ R49, R8, R49, !PT ;  /* 0x0000003108317209 */ /* 0x004fce0007810000 */
[----:B------:R-:W-:Y:S01]  /*16630*/  MUFU.EX2 R71, R71 ;  /* 0x0000004700477308 */ /* 0x000fe20000000800 */
[----:B------:R-:W2:Y:S01]  /*16640*/  SHFL.BFLY PT, R4, R49, 0x1, 0x1f ;  /* 0x0c201f0031047f89 */ /* 0x000ea200000e0000 */
[----:B---3--:R-:W-:-:S06]  /*16650*/  IMAD.MOV.U32 R45, RZ, RZ, R151 ;  /* 0x000000ffff2d7224 */ /* 0x008fcc00078e0097 */
[----:B------:R3:W-:Y:S08]  /*16660*/  MUFU.EX2 R196, R73 ;  /* 0x0000004900c47308 */ /* 0x0007f00000000800 */
[----:B------:R-:W-:Y:S01]  /*16670*/  MUFU.EX2 R47, R47 ;  /* 0x0000002f002f7308 */ /* 0x000fe20000000800 */
[----:B---3--:R-:W-:-:S07]  /*16680*/  IMAD.MOV.U32 R73, RZ, RZ, R151 ;  /* 0x000000ffff497224 */ /* 0x008fce00078e0097 */
[----:B------:R3:W-:Y:S01]  /*16690*/  MUFU.EX2 R198, R75 ;  /* 0x0000004b00c67308 */ /* 0x0007e20000000800 */
[----:B--2---:R-:W-:Y:S01]  /*166a0*/  FMNMX.FTZ R4, R49, R4, !PT ;  /* 0x0000000431047209 */ /* 0x004fe20007810000 */
[----:B------:R-:W-:-:S03]  /*166b0*/  IMAD.MOV.U32 R49, RZ, RZ, R151 ;  /* 0x000000ffff317224 */ /* 0x000fc600078e0097 */
[C---:B------:R-:W-:Y:S01]  /*166c0*/  FSETP.NEU.FTZ.AND P2, PT, R4.reuse, -INF , PT ;  /* 0xff8000000400780b */ /* 0x040fe20003f5d000 */
[-C--:B------:R-:W-:Y:S02]  /*166d0*/  FMUL.FTZ R8, R4, R2.reuse ;  /* 0x0000000204087220 */ /* 0x080fe40000410000 */
[----:B------:R-:W-:Y:S01]  /*166e0*/  MUFU.EX2 R77, R77 ;  /* 0x0000004d004d7308 */ /* 0x000fe20000000800 */
[--C-:B---3--:R-:W-:Y:S02]  /*166f0*/  IMAD.MOV.U32 R75, RZ, RZ, R151.reuse ;  /* 0x000000ffff4b7224 */ /* 0x108fe400078e0097 */
[----:B------:R-:W-:Y:S02]  /*16700*/  FSEL R8, R8, RZ, P2 ;  /* 0x000000ff08087208 */ /* 0x000fe40001000000 */
[----:B------:R-:W-:Y:S01]  /*16710*/  ISETP.GE.AND P2, PT, R148, 0x51, PT ;  /* 0x000000519400780c */ /* 0x000fe20003f46270 */
[----:B------:R-:W-:Y:S02]  /*16720*/  IMAD.MOV.U32 R148, RZ, RZ, R151 ;  /* 0x000000ffff947224 */ /* 0x000fe400078e0097 */
[-CC-:B------:R-:W-:Y:S01]  /*16730*/  FFMA.FTZ R3, R3, R2.reuse, -R8.reuse ;  /* 0x0000000203037223 */ /* 0x180fe20000010808 */
        /* <DEDUP_REMOVED lines=19> */
[-CC-:B------:R-:W-:Y:S01]  /*16870*/  FFMA.FTZ R57, R57, R2.reuse, -R8.reuse ;  /* 0x0000000239397223 */ /* 0x180fe20000010808 */
[----:B------:R-:W-:Y:S01]  /*16880*/  FFMA.FTZ R31, R31, R2, -R8 ;  /* 0x000000021f1f7223 */ /* 0x000fe20000010808 */
[----:B------:R0:W-:Y:S08]  /*16890*/  MUFU.EX2 R10, R9 ;  /* 0x00000009000a7308 */ /* 0x0001f00000000800 */
[----:B------:R-:W3:Y:S01]  /*168a0*/  MUFU.EX2 R7, R7 ;  /* 0x0000000700077308 */ /* 0x000ee20000000800 */
[----:B0-----:R-:W-:Y:S01]  /*168b0*/  FADD.FTZ R9, R208, R27 ;  /* 0x0000001bd0097221 */ /* 0x001fe20000010000 */
[----:B--2---:R-:W-:-:S02]  /*168c0*/  F2FP.BF16.F32.PACK_AB R209, R6, R3 ;  /* 0x0000000306d1723e */ /* 0x004fc400000010ff */
[----:B------:R-:W-:Y:S01]  /*168d0*/  F2FP.BF16.F32.PACK_AB R208, R27, R208 ;  /* 0x000000d01bd0723e */ /* 0x000fe200000010ff */
[----:B------:R-:W-:Y:S01]  /*168e0*/  FADD.FTZ R28, R210, R9 ;  /* 0x00000009d21c7221 */ /* 0x000fe20000010000 */
[C---:B------:R-:W-:Y:S01]  /*168f0*/  F2FP.BF16.F32.PACK_AB R210, R61.reuse, R210 ;  /* 0x000000d23dd2723e */ /* 0x040fe200000010ff */
[--C-:B------:R-:W-:Y:S01]  /*16900*/  IMAD.MOV.U32 R27, RZ, RZ, R151.reuse ;  /* 0x000000ffff1b7224 */ /* 0x100fe200078e0097 */
[----:B------:R-:W0:Y:S01]  /*16910*/  MUFU.EX2 R11, R11 ;  /* 0x0000000b000b7308 */ /* 0x000e220000000800 */
[----:B------:R-:W-:Y:S01]  /*16920*/  FADD.FTZ R28, R61, R28 ;  /* 0x0000001c3d1c7221 */ /* 0x000fe20000010000 */
[----:B------:R-:W-:-:S03]  /*16930*/  IMAD.MOV.U32 R61, RZ, RZ, R151 ;  /* 0x000000ffff3d7224 */ /* 0x000fc600078e0097 */
[----:B------:R-:W-:Y:S01]  /*16940*/  FADD.FTZ R9, R59, R28 ;  /* 0x0000001c3b097221 */ /* 0x000fe20000010000 */
[----:B------:R-:W-:Y:S02]  /*16950*/  FADD.FTZ R28, R3, R6 ;  /* 0x00000006031c7221 */ /* 0x000fe40000010000 */
[----:B------:R2:W4:Y:S01]  /*16960*/  MUFU.EX2 R12, R13 ;  /* 0x0000000d000c7308 */ /* 0x0005220000000800 */
[C---:B------:R-:W-:Y:S01]  /*16970*/  FADD.FTZ R30, R204.reuse, R9 ;  /* 0x00000009cc1e7221 */ /* 0x040fe20000010000 */
[----:B---3--:R-:W-:Y:S01]  /*16980*/  FADD.FTZ R9, R7, R28 ;  /* 0x0000001c07097221 */ /* 0x008fe20000010000 */
[----:B------:R-:W-:Y:S01]  /*16990*/  F2FP.BF16.F32.PACK_AB R204, R204, R59 ;  /* 0x0000003bcccc723e */ /* 0x000fe200000010ff */
[----:B------:R-:W-:Y:S01]  /*169a0*/  IMAD.MOV.U32 R59, RZ, RZ, R151 ;  /* 0x000000ffff3b7224 */ /* 0x000fe200078e0097 */
[----:B------:R-:W-:-:S03]  /*169b0*/  F2FP.BF16.F32.PACK_AB R211, R10, R7 ;  /* 0x000000070ad3723e */ /* 0x000fc600000010ff */
[----:B------:R-:W3:Y:S01]  /*169c0*/  MUFU.EX2 R15, R15 ;  /* 0x0000000f000f7308 */ /* 0x000ee20000000800 */
[----:B--2---:R-:W-:Y:S01]  /*169d0*/  FADD.FTZ R13, R63, R30 ;  /* 0x0000001e3f0d7221 */ /* 0x004fe20000010000 */
[----:B------:R-:W-:-:S03]  /*169e0*/  FADD.FTZ R30, R10, R9 ;  /* 0x000000090a1e7221 */ /* 0x000fc60000010000 */
[C---:B------:R-:W-:Y:S01]  /*169f0*/  FADD.FTZ R32, R206.reuse, R13 ;  /* 0x0000000dce207221 */ /* 0x040fe20000010000 */
[----:B0-----:R-:W-:Y:S01]  /*16a00*/  FADD.FTZ R9, R11, R30 ;  /* 0x0000001e0b097221 */ /* 0x001fe20000010000 */
[----:B------:R-:W-:Y:S01]  /*16a10*/  F2FP.BF16.F32.PACK_AB R206, R206, R63 ;  /* 0x0000003fcece723e */ /* 0x000fe200000010ff */
[----:B------:R-:W0:Y:S01]  /*16a20*/  MUFU.EX2 R20, R21 ;  /* 0x0000001500147308 */ /* 0x000e220000000800 */
[----:B------:R-:W-:Y:S01]  /*16a30*/  FADD.FTZ R13, R65, R32 ;  /* 0x00000020410d7221 */ /* 0x000fe20000010000 */
[C---:B----4-:R-:W-:Y:S01]  /*16a40*/  FADD.FTZ R30, R12.reuse, R9 ;  /* 0x000000090c1e7221 */ /* 0x050fe20000010000 */
[----:B------:R-:W-:Y:S01]  /*16a50*/  F2FP.BF16.F32.PACK_AB R205, R12, R11 ;  /* 0x0000000b0ccd723e */ /* 0x000fe200000010ff */
[----:B------:R-:W-:Y:S02]  /*16a60*/  IMAD.MOV.U32 R63, RZ, RZ, R151 ;  /* 0x000000ffff3f7224 */ /* 0x000fe400078e0097 */
[C---:B------:R-:W-:Y:S01]  /*16a70*/  FADD.FTZ R32, R200.reuse, R13 ;  /* 0x0000000dc8207221 */ /* 0x040fe20000010000 */
[----:B------:R-:W-:Y:S01]  /*16a80*/  F2FP.BF16.F32.PACK_AB R200, R200, R65 ;  /* 0x00000041c8c8723e */ /* 0x000fe200000010ff */
[----:B------:R-:W-:Y:S01]  /*16a90*/  IMAD.MOV.U32 R65, RZ, RZ, R151 ;  /* 0x000000ffff417224 */ /* 0x000fe200078e0097 */
[----:B------:R-:W2:Y:S01]  /*16aa0*/  MUFU.EX2 R33, R33 ;  /* 0x0000002100217308 */ /* 0x000ea20000000800 */
[----:B---3--:R-:W-:Y:S01]  /*16ab0*/  FADD.FTZ R9, R15, R30 ;  /* 0x0000001e0f097221 */ /* 0x008fe20000010000 */
[----:B------:R-:W-:-:S04]  /*16ac0*/  FADD.FTZ R13, R69, R32 ;  /* 0x00000020450d7221 */ /* 0x000fc80000010000 */
[C---:B------:R-:W-:Y:S01]  /*16ad0*/  FADD.FTZ R32, R202.reuse, R13 ;  /* 0x0000000dca207221 */ /* 0x040fe20000010000 */
[----:B------:R-:W-:Y:S01]  /*16ae0*/  F2FP.BF16.F32.PACK_AB R202, R202, R69 ;  /* 0x00000045caca723e */ /* 0x000fe200000010ff */
[----:B------:R3:W4:Y:S01]  /*16af0*/  MUFU.EX2 R24, R35 ;  /* 0x0000002300187308 */ /* 0x0007220000000800 */
[C---:B0-----:R-:W-:Y:S01]  /*16b00*/  FADD.FTZ R30, R20.reuse, R9 ;  /* 0x00000009141e7221 */ /* 0x041fe20000010000 */
[----:B------:R-:W-:Y:S01]  /*16b10*/  FADD.FTZ R13, R71, R32 ;  /* 0x00000020470d7221 */ /* 0x000fe20000010000 */
[----:B------:R-:W-:Y:S01]  /*16b20*/  F2FP.BF16.F32.PACK_AB R207, R20, R15 ;  /* 0x0000000f14cf723e */ /* 0x000fe200000010ff */
[----:B------:R-:W-:Y:S02]  /*16b30*/  IMAD.MOV.U32 R69, RZ, RZ, R151 ;  /* 0x000000ffff457224 */ /* 0x000fe400078e0097 */
[C---:B------:R-:W-:Y:S01]  /*16b40*/  FADD.FTZ R8, R196.reuse, R13 ;  /* 0x0000000dc4087221 */ /* 0x040fe20000010000 */
[----:B------:R-:W-:Y:S01]  /*16b50*/  F2FP.BF16.F32.PACK_AB R196, R196, R71 ;  /* 0x00000047c4c4723e */ /* 0x000fe200000010ff */
[----:B------:R-:W0:Y:S01]  /*16b60*/  MUFU.EX2 R25, R25 ;  /* 0x0000001900197308 */ /* 0x000e220000000800 */
[----:B--2---:R-:W-:Y:S01]  /*16b70*/  FADD.FTZ R9, R33, R30 ;  /* 0x0000001e21097221 */ /* 0x004fe20000010000 */
[----:B------:R-:W-:Y:S01]  /*16b80*/  FADD.FTZ R13, R47, R8 ;  /* 0x000000082f0d7221 */ /* 0x000fe20000010000 */
[----:B------:R-:W-:-:S02]  /*16b90*/  IMAD.MOV.U32 R71, RZ, RZ, R151 ;  /* 0x000000ffff477224 */ /* 0x000fc400078e0097 */
[----:B---3--:R-:W-:Y:S02]  /*16ba0*/  IMAD.MOV.U32 R35, RZ, RZ, R151 ;  /* 0x000000ffff237224 */ /* 0x008fe400078e0097 */
[C---:B------:R-:W-:Y:S01]  /*16bb0*/  FADD.FTZ R32, R198.reuse, R13 ;  /* 0x0000000dc6207221 */ /* 0x040fe20000010000 */
[----:B------:R-:W-:Y:S01]  /*16bc0*/  F2FP.BF16.F32.PACK_AB R198, R198, R47 ;  /* 0x0000002fc6c6723e */ /* 0x000fe200000010ff */
[----:B------:R2:W3:Y:S01]  /*16bd0*/  MUFU.EX2 R26, R29 ;  /* 0x0000001d001a7308 */ /* 0x0004e20000000800 */
[C---:B----4-:R-:W-:Y:S01]  /*16be0*/  FADD.FTZ R30, R24.reuse, R9 ;  /* 0x00000009181e7221 */ /* 0x050fe20000010000 */
[----:B------:R-:W-:Y:S01]  /*16bf0*/  FADD.FTZ R13, R77, R32 ;  /* 0x000000204d0d7221 */ /* 0x000fe20000010000 */
[----:B------:R-:W-:Y:S01]  /*16c00*/  F2FP.BF16.F32.PACK_AB R201, R24, R33 ;  /* 0x0000002118c9723e */ /* 0x000fe200000010ff */
[--C-:B------:R-:W-:Y:S02]  /*16c10*/  IMAD.MOV.U32 R47, RZ, RZ, R151.reuse ;  /* 0x000000ffff2f7224 */ /* 0x100fe400078e0097 */
[----:B------:R-:W-:-:S02]  /*16c20*/  IMAD.MOV.U32 R33, RZ, RZ, R151 ;  /* 0x000000ffff217224 */ /* 0x000fc400078e0097 */
[----:B------:R-:W4:Y:S01]  /*16c30*/  MUFU.EX2 R37, R37 ;  /* 0x0000002500257308 */ /* 0x000f220000000800 */
[----:B0-----:R-:W-:Y:S01]  /*16c40*/  FADD.FTZ R9, R25, R30 ;  /* 0x0000001e19097221 */ /* 0x001fe20000010000 */
[--C-:B--2---:R-:W-:Y:S02]  /*16c50*/  IMAD.MOV.U32 R29, RZ, RZ, R151.reuse ;  /* 0x000000ffff1d7224 */ /* 0x104fe400078e0097 */
[----:B------:R-:W-:-:S04]  /*16c60*/  IMAD.MOV.U32 R24, RZ, RZ, R151 ;  /* 0x000000ffff187224 */ /* 0x000fc800078e0097 */
[----:B------:R0:W2:Y:S01]  /*16c70*/  MUFU.EX2 R28, R41 ;  /* 0x00000029001c7308 */ /* 0x0000a20000000800 */
[C---:B---3--:R-:W-:Y:S01]  /*16c80*/  FADD.FTZ R30, R26.reuse, R9 ;  /* 0x000000091a1e7221 */ /* 0x048fe20000010000 */
[----:B------:R-:W-:Y:S01]  /*16c90*/  F2FP.BF16.F32.PACK_AB R203, R26, R25 ;  /* 0x000000191acb723e */ /* 0x000fe200000010ff */
[----:B------:R-:W-:Y:S01]  /*16ca0*/  IMAD.MOV.U32 R25, RZ, RZ, R151 ;  /* 0x000000ffff197224 */ /* 0x000fe200078e0097 */
[----:B------:R-:W-:-:S04]  /*16cb0*/  MOV R26, R151 ;  /* 0x00000097001a7202 */ /* 0x000fc80000000f00 */
[----:B------:R3:W1:Y:S01]  /*16cc0*/  MUFU.EX2 R192, R79 ;  /* 0x0000004f00c07308 */ /* 0x0006620000000800 */
[----:B----4-:R-:W-:Y:S01]  /*16cd0*/  FADD.FTZ R9, R37, R30 ;  /* 0x0000001e25097221 */ /* 0x010fe20000010000 */
[----:B0-----:R-:W-:-:S06]  /*16ce0*/  IMAD.MOV.U32 R41, RZ, RZ, R151 ;  /* 0x000000ffff297224 */ /* 0x001fcc00078e0097 */
[----:B------:R-:W0:Y:S01]  /*16cf0*/  MUFU.EX2 R43, R43 ;  /* 0x0000002b002b7308 */ /* 0x000e220000000800 */
[C---:B--2---:R-:W-:Y:S01]  /*16d00*/  FADD.FTZ R30, R28.reuse, R9 ;  /* 0x000000091c1e7221 */ /* 0x044fe20000010000 */
[----:B------:R-:W-:Y:S01]  /*16d10*/  F2FP.BF16.F32.PACK_AB R197, R28, R37 ;  /* 0x000000251cc5723e */ /* 0x000fe200000010ff */
[--C-:B---3--:R-:W-:Y:S02]  /*16d20*/  IMAD.MOV.U32 R79, RZ, RZ, R151.reuse ;  /* 0x000000ffff4f7224 */ /* 0x108fe400078e0097 */
[--C-:B------:R-:W-:Y:S02]  /*16d30*/  IMAD.MOV.U32 R37, RZ, RZ, R151.reuse ;  /* 0x000000ffff257224 */ /* 0x100fe400078e0097 */
[----:B------:R-:W-:Y:S01]  /*16d40*/  IMAD.MOV.U32 R28, RZ, RZ, R151 ;  /* 0x000000ffff1c7224 */ /* 0x000fe200078e0097 */
[----:B------:R-:W2:Y:S01]  /*16d50*/  MUFU.EX2 R81, R81 ;  /* 0x0000005100517308 */ /* 0x000ea20000000800 */
[C---:B-1----:R-:W-:Y:S01]  /*16d60*/  FADD.FTZ R32, R192.reuse, R13 ;  /* 0x0000000dc0207221 */ /* 0x042fe20000010000 */
[----:B------:R-:W-:Y:S01]  /*16d70*/  F2FP.BF16.F32.PACK_AB R192, R192, R77 ;  /* 0x0000004dc0c0723e */ /* 0x000fe200000010ff */
[----:B------:R-:W-:-:S05]  /*16d80*/  IMAD.MOV.U32 R77, RZ, RZ, R151 ;  /* 0x000000ffff4d7224 */ /* 0x000fca00078e0097 */
[----:B------:R1:W3:Y:S01]  /*16d90*/  MUFU.EX2 R0, R39 ;  /* 0x0000002700007308 */ /* 0x0002e20000000800 */
[----:B0-----:R-:W-:-:S07]  /*16da0*/  FADD.FTZ R9, R43, R30 ;  /* 0x0000001e2b097221 */ /* 0x001fce0000010000 */
[----:B------:R-:W0:Y:S01]  /*16db0*/  MUFU.EX2 R51, R51 ;  /* 0x0000003300337308 */ /* 0x000e220000000800 */
[----:B--2---:R-:W-:Y:S01]  /*16dc0*/  FADD.FTZ R21, R81, R32 ;  /* 0x0000002051157221 */ /* 0x004fe20000010000 */
[----:B-1----:R-:W-:-:S06]  /*16dd0*/  IMAD.MOV.U32 R39, RZ, RZ, R151 ;  /* 0x000000ffff277224 */ /* 0x002fcc00078e0097 */
[----:B------:R1:W2:Y:S01]  /*16de0*/  MUFU.EX2 R8, R55 ;  /* 0x0000003700087308 */ /* 0x0002a20000000800 */
[C---:B---3--:R-:W-:Y:S01]  /*16df0*/  FADD.FTZ R32, R0.reuse, R9 ;  /* 0x0000000900207221 */ /* 0x048fe20000010000 */
[----:B------:R-:W-:Y:S01]  /*16e00*/  F2FP.BF16.F32.PACK_AB R199, R0, R43 ;  /* 0x0000002b00c7723e */ /* 0x000fe200000010ff */
[----:B------:R-:W-:Y:S01]  /*16e10*/  IMAD.MOV.U32 R43, RZ, RZ, R151 ;  /* 0x000000ffff2b7224 */ /* 0x000fe200078e0097 */
[----:B------:R-:W-:-:S04]  /*16e20*/  MOV R0, 0x3f800000 ;  /* 0x3f80000000007802 */ /* 0x000fc80000000f00 */
[----:B------:R-:W3:Y:S01]  /*16e30*/  MUFU.EX2 R57, R57 ;  /* 0x0000003900397308 */ /* 0x000ee20000000800 */
[----:B0-----:R-:W-:Y:S01]  /*16e40*/  FADD.FTZ R9, R51, R32 ;  /* 0x0000002033097221 */ /* 0x001fe20000010000 */
[--C-:B-1----:R-:W-:Y:S02]  /*16e50*/  IMAD.MOV.U32 R55, RZ, RZ, R151.reuse ;  /* 0x000000ffff377224 */ /* 0x102fe400078e0097 */
[----:B------:R-:W-:-:S04]  /*16e60*/  IMAD.MOV.U32 R32, RZ, RZ, R151 ;  /* 0x000000ffff207224 */ /* 0x000fc800078e0097 */
[----:B------:R-:W0:Y:S01]  /*16e70*/  MUFU.EX2 R14, R14 ;  /* 0x0000000e000e7308 */ /* 0x000e220000000800 */
[C---:B--2---:R-:W-:Y:S01]  /*16e80*/  FADD.FTZ R6, R8.reuse, R9 ;  /* 0x0000000908067221 */ /* 0x044fe20000010000 */
[----:B------:R-:W-:Y:S01]  /*16e90*/  F2FP.BF16.F32.PACK_AB R193, R8, R51 ;  /* 0x0000003308c1723e */ /* 0x000fe200000010ff */
[----:B------:R-:W-:-:S05]  /*16ea0*/  IMAD.MOV.U32 R51, RZ, RZ, R151 ;  /* 0x000000ffff337224 */ /* 0x000fca00078e0097 */
[----:B------:R1:W2:Y:S01]  /*16eb0*/  MUFU.EX2 R30, R31 ;  /* 0x0000001f001e7308 */ /* 0x0002a20000000800 */
[----:B---3--:R-:W-:Y:S01]  /*16ec0*/  FADD.FTZ R3, R57, R6 ;  /* 0x0000000639037221 */ /* 0x008fe20000010000 */
[C---:B0-----:R-:W-:Y:S01]  /*16ed0*/  F2FP.BF16.F32.PACK_AB R194, R14.reuse, R81 ;  /* 0x000000510ec2723e */ /* 0x041fe200000010ff */
[----:B------:R-:W-:Y:S01]  /*16ee0*/  FADD.FTZ R21, R14, R21 ;  /* 0x000000150e157221 */ /* 0x000fe20000010000 */
[--C-:B------:R-:W-:Y:S02]  /*16ef0*/  IMAD.MOV.U32 R81, RZ, RZ, R151.reuse ;  /* 0x000000ffff517224 */ /* 0x100fe400078e0097 */
[----:B-1----:R-:W-:Y:S02]  /*16f00*/  IMAD.MOV.U32 R31, RZ, RZ, R151 ;  /* 0x000000ffff1f7224 */ /* 0x002fe400078e0097 */
[C---:B--2---:R-:W-:Y:S01]  /*16f10*/  FADD.FTZ R20, R30.reuse, R3 ;  /* 0x000000031e147221 */ /* 0x044fe20000010000 */
[----:B------:R-:W-:Y:S01]  /*16f20*/  F2FP.BF16.F32.PACK_AB R195, R30, R57 ;  /* 0x000000391ec3723e */ /* 0x000fe200000010ff */
[----:B------:R-:W-:-:S02]  /*16f30*/  IMAD.MOV.U32 R3, RZ, RZ, 0x3f800000 ;  /* 0x3f800000ff037424 */ /* 0x000fc400078e00ff */
[--C-:B------:R-:W-:Y:S02]  /*16f40*/  IMAD.MOV.U32 R57, RZ, RZ, R151.reuse ;  /* 0x000000ffff397224 */ /* 0x100fe400078e0097 */
[----:B------:R-:W-:Y:S01]  /*16f50*/  IMAD.MOV.U32 R30, RZ, RZ, R151 ;  /* 0x000000ffff1e7224 */ /* 0x000fe200078e0097 */
[----:B------:R-:W-:Y:S06]  /*16f60*/  @!P2 BRA `(.L_x_646) ;  /* 0x00000050006ca947 */ /* 0x000fec0003800000 */
[----:B------:R-:W-:Y:S01]  /*16f70*/  VIADD R6, R180, 0xfffffffe ;  /* 0xfffffffeb4067836 */ /* 0x000fe20000000000 */
[----:B------:R-:W-:Y:S01]  /*16f80*/  CS2R R150, SRZ ;  /* 0x0000000000967805 */ /* 0x000fe2000001ff00 */
[----:B------:R-:W-:Y:S01]  /*16f90*/  IMAD.MOV.U32 R7, RZ, RZ, R4 ;  /* 0x000000ffff077224 */ /* 0x000fe200078e0004 */
[----:B------:R-:W-:Y:S01]  /*16fa0*/  CS2R R146, SRZ ;  /* 0x0000000000927805 */ /* 0x000fe2000001ff00 */
[----:B------:R-:W-:Y:S01]  /*16fb0*/  IMAD.MOV.U32 R8, RZ, RZ, R5 ;  /* 0x000000ffff087224 */ /* 0x000fe200078e0005 */
[----:B------:R-:W-:Y:S01]  /*16fc0*/  CS2R R142, SRZ ;  /* 0x00000000008e7805 */ /* 0x000fe2000001ff00 */
[----:B------:R-:W-:Y:S01]  /*16fd0*/  IMAD.MOV.U32 R9, RZ, RZ, R222 ;  /* 0x000000ffff097224 */ /* 0x000fe200078e00de */
[----:B------:R-:W-:Y:S01]  /*16fe0*/  CS2R R138, SRZ ;  /* 0x00000000008a7805 */ /* 0x000fe2000001ff00 */
[----:B------:R-:W-:Y:S01]  /*16ff0*/  IMAD.MOV.U32 R10, RZ, RZ, R221 ;  /* 0x000000ffff0a7224 */ /* 0x000fe200078e00dd */
[----:B------:R-:W-:Y:S01]  /*17000*/  CS2R R134, SRZ ;  /* 0x0000000000867805 */ /* 0x000fe2000001ff00 */
[----:B------:R-:W-:Y:S01]  /*17010*/  IMAD.MOV.U32 R0, RZ, RZ, 0x3f800000 ;  /* 0x3f800000ff007424 */ /* 0x000fe200078e00ff */
        /* <DEDUP_REMOVED lines=58> */
[----:B------:R-:W-:-:S07]  /*173c0*/  CS2R R24, SRZ ;  /* 0x0000000000187805 */ /* 0x000fce000001ff00 */
.L_x_657:
[----:B------:R-:W-:-:S05]  /*173d0*/  VIADD R2, R10, 0x1 ;  /* 0x000000010a027836 */ /* 0x000fca0000000000 */
[----:B------:R-:W-:-:S04]  /*173e0*/  ISETP.NE.AND P2, PT, R2, 0x2, PT ;  /* 0x000000020200780c */ /* 0x000fc80003f45270 */
[----:B------:R-:W-:Y:S02]  /*173f0*/  SEL R222, RZ, 0x1, P2 ;  /* 0x00000001ffde7807 */ /* 0x000fe40001000000 */
[----:B------:R-:W-:Y:S02]  /*17400*/  SEL R221, R2, RZ, P2 ;  /* 0x000000ff02dd7207 */ /* 0x000fe40001000000 */
[----:B------:R-:W-:Y:S01]  /*17410*/  LOP3.LUT R222, R9, R222, RZ, 0x3c, !PT ;  /* 0x000000de09de7212 */ /* 0x000fe200078e3cff */
[----:B------:R-:W-:Y:S06]  /*17420*/  @!P0 BRA `(.L_x_647) ;  /* 0x0000000000048947 */ /* 0x000fec0003800000 */
[----:B------:R-:W-:Y:S01]  /*17430*/  BPT.TRAP 0x1 ;  /* 0x000000040000795c */ /* 0x000fe20000300000 */
.L_x_647:
[----:B------:R-:W-:Y:S01]  /*17440*/  IMAD R11, R221, 0x8, R16 ;  /* 0x00000008dd0b7824 */ /* 0x000fe200078e0210 */
[----:B------:R-:W-:-:S04]  /*17450*/  SHF.L.U32 R4, R222, 0x1f, RZ ;  /* 0x0000001fde047819 */ /* 0x000fc800000006ff */
[----:B------:R0:W1:Y:S01]  /*17460*/  SYNCS.PHASECHK.TRANS64.TRYWAIT P2, [R11+URZ+0x38830], R4 ;  /* 0x038830040b0075a7 */ /* 0x000062000804017f */
[----:B------:R-:W-:Y:S05]  /*17470*/  @!P0 BRA `(.L_x_648) ;  /* 0x0000000000048947 */ /* 0x000fea0003800000 */
[----:B------:R-:W-:Y:S01]  /*17480*/  BPT.TRAP 0x1 ;  /* 0x000000040000795c */ /* 0x000fe20000300000 */
.L_x_648:
[----:B------:R-:W-:Y:S01]  /*17490*/  IMAD R2, R221, 0xa00, R233 ;  /* 0x00000a00dd027824 */ /* 0x000fe200078e02e9 */
[----:B------:R-:W-:Y:S03]  /*174a0*/  BSSY B1, `(.L_x_649) ;  /* 0x0000006000017945 */ /* 0x000fe60003800000 */
[C---:B------:R-:W-:Y:S02]  /*174b0*/  VIADD R12, R2.reuse, 0x80 ;  /* 0x00000080020c7836 */ /* 0x040fe40000000000 */
[----:B------:R-:W-:Y:S01]  /*174c0*/  VIADD R14, R2, 0x100 ;  /* 0x00000100020e7836 */ /* 0x000fe20000000000 */
[----:B-1----:R-:W-:Y:S06]  /*174d0*/  @P2 BRA `(.L_x_650) ;  /* 0x0000000000082947 */ /* 0x002fec0003800000 */
[----:B------:R-:W1:Y:S02]  /*174e0*/  SYNCS.PHASECHK.TRANS64.TRYWAIT P2, [R11+URZ+0x38830], R4 ;  /* 0x038830040b0075a7 */ /* 0x000e64000804017f */
[----:B-1----:R-:W-:Y:S05]  /*174f0*/  @!P2 BRA `(.L_x_651) ;  /* 0x000000f400f0a947 */ /* 0x002fea0003800000 */
.L_x_650:
[----:B------:R-:W-:Y:S05]  /*17500*/  BSYNC B1 ;  /* 0x0000000000017941 */ /* 0x000fea0003800000 */
.L_x_649:
[----:B------:R-:W2:Y:S04]  /*17510*/  LDL.64 R152, [R1+0x50] ;  /* 0x0000500001987983 */ /* 0x000ea80000100a00 */
[----:B------:R-:W3:Y:S01]  /*17520*/  LDL.64 R154, [R1+0x58] ;  /* 0x00005800019a7983 */ /* 0x000ee20000100a00 */
[----:B01----:R-:W-:Y:S01]  /*17530*/  IMAD.MOV.U32 R4, RZ, RZ, R2 ;  /* 0x000000ffff047224 */ /* 0x003fe200078e0002 */
[----:B------:R-:W-:-:S04]  /*17540*/  MOV R5, 0x40000040 ;  /* 0x4000004000057802 */ /* 0x000fc80000000f00 */
[----:B------:R-:W-:Y:S02]  /*17550*/  R2UR UR14, R4 ;  /* 0x00000000040e72ca */ /* 0x000fe400000e0000 */
[----:B------:R-:W-:Y:S01]  /*17560*/  R2UR UR15, R5 ;  /* 0x00000000050f72ca */ /* 0x000fe200000e0000 */
[----:B------:R-:W-:Y:S01]  /*17570*/  WARPGROUP.ARRIVE ;  /* 0x00000000000079c5 */ /* 0x000fe20000000000 */
[----:B------:R-:W-:Y:S01]  /*17580*/  IMAD.MOV.U32 R13, RZ, RZ, 0x40000040 ;  /* 0x40000040ff0d7424 */ /* 0x000fe200078e00ff */
[----:B------:R-:W-:-:S04]  /*17590*/  R2UR UR10, R12 ;  /* 0x000000000c0a72ca */ /* 0x000fc800000e0000 */
[----:B------:R-:W-:Y:S01]  /*175a0*/  R2UR UR11, R13 ;  /* 0x000000000d0b72ca */ /* 0x000fe200000e0000 */
[----:B------:R-:W-:Y:S01]  /*175b0*/  IMAD.MOV.U32 R15, RZ, RZ, 0x40000040 ;  /* 0x40000040ff0f7424 */ /* 0x000fe200078e00ff */
[----:B------:R-:W-:-:S04]  /*175c0*/  R2UR UR6, R14 ;  /* 0x000000000e0672ca */ /* 0x000fc800000e0000 */
[----:B------:R-:W-:Y:S01]  /*175d0*/  R2UR UR7, R15 ;  /* 0x000000000f0772ca */ /* 0x000fe200000e0000 */
[----:B------:R-:W-:Y:S01]  /*175e0*/  VIADD R4, R2, 0x180 ;  /* 0x0000018002047836 */ /* 0x000fe20000000000 */
[----:B------:R-:W-:-:S04]  /*175f0*/  R2UR UR23, R5 ;  /* 0x00000000051772ca */ /* 0x000fc800000e0000 */
[----:B------:R-:W-:Y:S02]  /*17600*/  R2UR UR22, R4 ;  /* 0x00000000041672ca */ /* 0x000fe400000e0000 */
[----:B--2---:R-:W-:Y:S02]  /*17610*/  R2UR UR30, R152 ;  /* 0x00000000981e72ca */ /* 0x004fe400000e0000 */
[----:B------:R-:W-:Y:S02]  /*17620*/  R2UR UR31, R153 ;  /* 0x00000000991f72ca */ /* 0x000fe400000e0000 */
[----:B------:R-:W2:Y:S01]  /*17630*/  LDL.64 R152, [R1+0x48] ;  /* 0x0000480001987983 */ /* 0x000ea20000100a00 */
[----:B---3--:R-:W-:Y:S02]  /*17640*/  R2UR UR16, R154 ;  /* 0x000000009a1072ca */ /* 0x008fe400000e0000 */
[----:B------:R-:W-:-:S11]  /*17650*/  R2UR UR17, R155 ;  /* 0x000000009b1172ca */ /* 0x000fd600000e0000 */
[----:B------:R-:W-:Y:S02]  /*17660*/  UMOV UR12, UR16 ;  /* 0x00000010000c7c82 */ /* 0x000fe40008000000 */
[----:B------:R-:W-:Y:S02]  /*17670*/  UMOV UR13, UR17 ;  /* 0x00000011000d7c82 */ /* 0x000fe40008000000 */
[----:B------:R-:W-:Y:S01]  /*17680*/  HGMMA.64x16x16.F32.BF16 R184, gdesc[UR12], RZ, !UPT, gsb0 ;  /* 0x002000000cb879f0 */ /* 0x000fe2000c0018ff */
[----:B------:R-:W-:Y:S01]  /*17690*/  UMOV UR8, UR16 ;  /* 0x0000001000087c82 */ /* 0x000fe20008000000 */
[----:B------:R-:W-:Y:S01]  /*176a0*/  UMOV UR9, UR17 ;  /* 0x0000001100097c82 */ /* 0x000fe20008000000 */
[----:B------:R-:W-:Y:S02]  /*176b0*/  WARPGROUP.DEPBAR.LE gsb0, 0x0 ;  /* 0x00008000000079c5 */ /* 0x000fe40000010000 */
[----:B------:R-:W-:-:S06]  /*176c0*/  WARPGROUP.ARRIVE ;  /* 0x00000000000079c5 */ /* 0x000fcc0000000000 */
        /* <DEDUP_REMOVED lines=8> */
[----:B------:R-:W-:Y:S01]  /*17750*/  VIADD R12, R2, 0x200 ;  /* 0x00000200020c7836 */ /* 0x000fe20000000000 */
[----:B------:R-:W-:Y:S02]  /*17760*/  WARPGROUP.DEPBAR.LE gsb0, 0x0 ;  /* 0x00008000000079c5 */ /* 0x000fe40000010000 */
[----:B------:R-:W-:-:S06]  /*17770*/  WARPGROUP.ARRIVE ;  /* 0x00000000000079c5 */ /* 0x000fcc0000000000 */
[----:B------:R-:W-:Y:S01]  /*17780*/  HGMMA.64x16x16.F32.BF16 R160, gdesc[UR20], RZ, !UPT, gsb0 ;  /* 0x0020000014a079f0 */ /* 0x000fe2000c0018ff */
[----:B------:R-:W-:Y:S02]  /*17790*/  R2UR UR18, R12 ;  /* 0x000000000c1272ca */ /* 0x000fe400000e0000 */
[----:B------:R-:W-:Y:S01]  /*177a0*/  R2UR UR19, R13 ;  /* 0x000000000d1372ca */ /* 0x000fe200000e0000 */
[----:B------:R-:W-:Y:S01]  /*177b0*/  VIADD R4, R2, 0x2 ;  /* 0x0000000202047836 */ /* 0x000fe20000000000 */
[----:B------:R-:W-:Y:S02]  /*177c0*/  WARPGROUP.DEPBAR.LE gsb0, 0x0 ;  /* 0x00008000000079c5 */ /* 0x000fe40000010000 */
[----:B------:R-:W-:Y:S01]  /*177d0*/  IMAD.MOV.U32 R5, RZ, RZ, 0x40000040 ;  /* 0x40000040ff057424 */ /* 0x000fe200078e00ff */
[----:B--2---:R-:W-:Y:S02]  /*177e0*/  R2UR UR28, R152 ;  /* 0x00000000981c72ca */ /* 0x004fe400000e0000 */
[----:B------:R-:W-:-:S02]  /*177f0*/  R2UR UR29, R153 ;  /* 0x00000000991d72ca */ /* 0x000fc400000e0000 */
[----:B------:R-:W-:-:S06]  /*17800*/  WARPGROUP.ARRIVE ;  /* 0x00000000000079c5 */ /* 0x000fcc0000000000 */
[----:B------:R-:W-:Y:S01]  /*17810*/  HGMMA.64x16x16.F32.BF16 R152, gdesc[UR16], RZ, !UPT, gsb0 ;  /* 0x00200000109879f0 */ /* 0x000fe2000c0018ff */
[----:B------:R-:W-:Y:S02]  /*17820*/  R2UR UR14, R4 ;  /* 0x00000000040e72ca */ /* 0x000fe400000e0000 */
[----:B------:R-:W-:Y:S01]  /*17830*/  R2UR UR15, R5 ;  /* 0x00000000050f72ca */ /* 0x000fe200000e0000 */
[----:B------:R-:W-:Y:S01]  /*17840*/  UMOV UR12, UR30 ;  /* 0x0000001e000c7c82 */ /* 0x000fe20008000000 */
[----:B------:R-:W-:Y:S01]  /*17850*/  UMOV UR13, UR31 ;  /* 0x0000001f000d7c82 */ /* 0x000fe20008000000 */
[----:B------:R-:W-:Y:S02]  /*17860*/  WARPGROUP.DEPBAR.LE gsb0, 0x0 ;  /* 0x00008000000079c5 */ /* 0x000fe40000010000 */
[----:B------:R-:W-:-:S08]  /*17870*/  WARPGROUP.ARRIVE ;  /* 0x00000000000079c5 */ /* 0x000fd00000000000 */
[----:B------:R-:W-:Y:S01]  /*17880*/  HGMMA.64x16x16.F32.BF16 R184, gdesc[UR12], R184, gsb0 ;  /* 0x002000000cb879f0 */ /* 0x000fe200080018b8 */
[----:B------:R-:W-:Y:S02]  /*17890*/  VIADD R12, R2, 0x82 ;  /* 0x00000082020c7836 */ /* 0x000fe40000000000 */
[----:B------:R-:W-:-:S03]  /*178a0*/  IMAD.MOV.U32 R13, RZ, RZ, 0x40000040 ;  /* 0x40000040ff0d7424 */ /* 0x000fc600078e00ff */
[----:B------:R-:W-:Y:S02]  /*178b0*/  R2UR UR26, R12 ;  /* 0x000000000c1a72ca */ /* 0x000fe400000e0000 */
[----:B------:R-:W-:Y:S01]  /*178c0*/  R2UR UR27, R13 ;  /* 0x000000000d1b72ca */ /* 0x000fe200000e0000 */
[----:B------:R-:W-:Y:S01]  /*178d0*/  UMOV UR24, UR30 ;  /* 0x0000001e00187c82 */ /* 0x000fe20008000000 */
[----:B------:R-:W-:Y:S01]  /*178e0*/  UMOV UR25, UR31 ;  /* 0x0000001f00197c82 */ /* 0x000fe20008000000 */
[----:B------:R-:W-:Y:S02]  /*178f0*/  VIADD R14, R2, 0x102 ;  /* 0x00000102020e7836 */ /* 0x000fe40000000000 */
[----:B------:R-:W-:Y:S01]  /*17900*/  IMAD.MOV.U32 R15, RZ, RZ, 0x40000040 ;  /* 0x40000040ff0f7424 */ /* 0x000fe200078e00ff */
[----:B------:R-:W-:Y:S01]  /*17910*/  UMOV UR8, UR30 ;  /* 0x0000001e00087c82 */ /* 0x000fe20008000000 */
[----:B------:R-:W-:Y:S01]  /*17920*/  UMOV UR9, UR31 ;  /* 0x0000001f00097c82 */ /* 0x000fe20008000000 */
[----:B------:R-:W-:-:S02]  /*17930*/  WARPGROUP.DEPBAR.LE gsb0, 0x0 ;  /* 0x00008000000079c5 */ /* 0x000fc40000010000 */
[----:B------:R-:W-:Y:S01]  /*17940*/  WARPGROUP.ARRIVE ;  /* 0x00000000000079c5 */ /* 0x000fe20000000000 */
[----:B------:R-:W-:Y:S02]  /*17950*/  VIADD R4, R2, 0x182 ;  /* 0x0000018202047836 */ /* 0x000fe40000000000 */
[----:B------:R-:W-:Y:S01]  /*17960*/  IMAD.MOV.U32 R5, RZ, RZ, 0x40000040 ;  /* 0x40000040ff057424 */ /* 0x000fe200078e00ff */
[----:B------:R-:W-:Y:S01]  /*17970*/  UMOV UR4, UR30 ;  /* 0x0000001e00047c82 */ /* 0x000fe20008000000 */
[----:B------:R-:W-:Y:S01]  /*17980*/  UMOV UR5, UR31 ;  /* 0x0000001f00057c82 */ /* 0x000fe20008000000 */
[----:B------:R-:W-:Y:S01]  /*17990*/  HGMMA.64x16x16.F32.BF16 R176, gdesc[UR24], R176, gsb0 ;  /* 0x0020000018b079f0 */ /* 0x000fe200080018b0 */
[----:B------:R-:W-:Y:S01]  /*179a0*/  R2UR UR10, R14 ;  /* 0x000000000e0a72ca */ /* 0x000fe200000e0000 */
[----:B------:R-:W-:Y:S01]  /*179b0*/  UMOV UR20, UR30 ;  /* 0x0000001e00147c82 */ /* 0x000fe20008000000 */
[----:B------:R-:W-:Y:S01]  /*179c0*/  R2UR UR11, R15 ;  /* 0x000000000f0b72ca */ /* 0x000fe200000e0000 */
[----:B------:R-:W-:Y:S01]  /*179d0*/  UMOV UR21, UR31 ;  /* 0x0000001f00157c82 */ /* 0x000fe20008000000 */
[----:B------:R-:W-:Y:S01]  /*179e0*/  R2UR UR6, R4 ;  /* 0x00000000040672ca */ /* 0x000fe200000e0000 */
[----:B------:R-:W-:Y:S01]  /*179f0*/  UMOV UR16, UR28 ;  /* 0x0000001c00107c82 */ /* 0x000fe20008000000 */
[----:B------:R-:W-:Y:S01]  /*17a00*/  UMOV UR17, UR29 ;  /* 0x0000001d00117c82 */ /* 0x000fe20008000000 */
[----:B------:R-:W-:Y:S01]  /*17a10*/  UMOV UR12, UR28 ;  /* 0x0000001c000c7c82 */ /* 0x000fe20008000000 */
[----:B------:R-:W-:Y:S01]  /*17a20*/  UMOV UR13, UR29 ;  /* 0x0000001d000d7c82 */ /* 0x000fe20008000000 */
[----:B------:R-:W2:Y:S01]  /*17a30*/  LDL.64 R12, [R1+0x38] ;  /* 0x00003800010c7983 */ /* 0x000ea20000100a00 */
[----:B------:R-:W-:-:S02]  /*17a40*/  WARPGROUP.DEPBAR.LE gsb0, 0x0 ;  /* 0x00008000000079c5 */ /* 0x000fc40000010000 */
[----:B------:R-:W-:Y:S01]  /*17a50*/  WARPGROUP.ARRIVE ;  /* 0x00000000000079c5 */ /* 0x000fe20000000000 */
[----:B------:R-:W-:Y:S01]  /*17a60*/  R2UR UR7, R5 ;  /* 0x00000000050772ca */ /* 0x000fe200000e0000 */
[----:B------:R-:W3:Y:S04]  /*17a70*/  LDL.64 R14, [R1+0x40] ;  /* 0x00004000010e7983 */ /* 0x000ee80000100a00 */
[----:B------:R-:W-:Y:S01]  /*17a80*/  HGMMA.64x16x16.F32.BF16 R168, gdesc[UR8], R168, gsb0 ;  /* 0x0020000008a879f0 */ /* 0x000fe200080018a8 */
[----:B------:R-:W-:Y:S01]  /*17a90*/  VIADD R4, R2, 0x202 ;  /* 0x0000020202047836 */ /* 0x000fe20000000000 */
[----:B------:R-:W-:Y:S01]  /*17aa0*/  MOV R5, 0x40000040 ;  /* 0x4000004000057802 */ /* 0x000fe20000000f00 */
[----:B------:R-:W-:Y:S02]  /*17ab0*/  WARPGROUP.DEPBAR.LE gsb0, 0x0 ;  /* 0x00008000000079c5 */ /* 0x000fe40000010000 */
[----:B------:R-:W-:-:S06]  /*17ac0*/  WARPGROUP.ARRIVE ;  /* 0x00000000000079c5 */ /* 0x000fcc0000000000 */
[----:B------:R-:W-:Y:S01]  /*17ad0*/  HGMMA.64x16x16.F32.BF16 R160, gdesc[UR4], R160, gsb0 ;  /* 0x0020000004a079f0 */ /* 0x000fe200080018a0 */
[----:B------:R-:W-:Y:S02]  /*17ae0*/  R2UR UR22, R4 ;  /* 0x00000000041672ca */ /* 0x000fe400000e0000 */
[----:B------:R-:W-:Y:S01]  /*17af0*/  R2UR UR23, R5 ;  /* 0x00000000051772ca */ /* 0x000fe200000e0000 */
[----:B------:R-:W-:Y:S01]  /*17b00*/  VIADD R4, R2, 0x4 ;  /* 0x0000000402047836 */ /* 0x000fe20000000000 */
[----:B------:R-:W-:Y:S02]  /*17b10*/  WARPGROUP.DEPBAR.LE gsb0, 0x0 ;  /* 0x00008000000079c5 */ /* 0x000fe40000010000 */
[----:B------:R-:W-:-:S09]  /*17b20*/  WARPGROUP.ARRIVE ;  /* 0x00000000000079c5 */ /* 0x000fd20000000000 */
[----:B------:R-:W-:Y:S01]  /*17b30*/  HGMMA.64x16x16.F32.BF16 R152, gdesc[UR20], R152, gsb0 ;  /* 0x00200000149879f0 */ /* 0x000fe20008001898 */
[----:B------:R-:W-:Y:S01]  /*17b40*/  IMAD.MOV.U32 R5, RZ, RZ, 0x40000040 ;  /* 0x40000040ff057424 */ /* 0x000fe200078e00ff */
[----:B------:R-:W-:-:S04]  /*17b50*/  R2UR UR18, R4 ;  /* 0x00000000041272ca */ /* 0x000fc800000e0000 */
[----:B------:R-:W-:Y:S01]  /*17b60*/  R2UR UR19, R5 ;  /* 0x00000000051372ca */ /* 0x000fe200000e0000 */
[----:B------:R-:W-:Y:S02]  /*17b70*/  WARPGROUP.DEPBAR.LE gsb0, 0x0 ;  /* 0x00008000000079c5 */ /* 0x000fe40000010000 */
[----:B------:R-:W-:-:S10]  /*17b80*/  WARPGROUP.ARRIVE ;  /* 0x00000000000079c5 */ /* 0x000fd40000000000 */
[----:B------:R-:W-:Y:S01]  /*17b90*/  HGMMA.64x16x16.F32.BF16 R184, gdesc[UR16], R184, gsb0 ;  /* 0x0020000010b879f0 */ /* 0x000fe200080018b8 */
[----:B------:R-:W-:Y:S02]  /*17ba0*/  VIADD R4, R2, 0x84 ;  /* 0x0000008402047836 */ /* 0x000fe40000000000 */
[----:B------:R-:W-:-:S03]  /*17bb0*/  IMAD.MOV.U32 R5, RZ, RZ, 0x40000040 ;  /* 0x40000040ff057424 */ /* 0x000fc600078e00ff */
[----:B------:R-:W-:Y:S02]  /*17bc0*/  R2UR UR14, R4 ;  /* 0x00000000040e72ca */ /* 0x000fe400000e0000 */
        /* <DEDUP_REMOVED lines=32> */
[----:B------:R-:W-:Y:S01]  /*17dd0*/  IMAD.MOV.U32 R5, RZ, RZ, 0x40000040 ;  /* 0x40000040ff057424 */ /* 0x000fe200078e00ff */
[----:B---3--:R-:W-:Y:S02]  /*17de0*/  R2UR UR30, R14 ;  /* 0x000000000e1e72ca */ /* 0x008fe400000e0000 */
[----:B------:R-:W-:Y:S02]  /*17df0*/  R2UR UR31, R15 ;  /* 0x000000000f1f72ca */ /* 0x000fe400000e0000 */
[----:B------:R-:W-:Y:S01]  /*17e00*/  R2UR UR22, R4 ;  /* 0x00000000041672ca */ /* 0x000fe200000e0000 */
[----:B------:R-:W3:Y:S01]  /*17e10*/  LDL.64 R14, [R1+0x30] ;  /* 0x00003000010e7983 */ /* 0x000ee20000100a00 */
[----:B------:R-:W-:-:S07]  /*17e20*/  R2UR UR23, R5 ;  /* 0x00000000051772ca */ /* 0x000fce00000e0000 */
[----:B------:R-:W-:Y:S02]  /*17e30*/  UMOV UR20, UR30 ;  /* 0x0000001e00147c82 */ /* 0x000fe40008000000 */
[----:B------:R-:W-:Y:S01]  /*17e40*/  UMOV UR21, UR31 ;  /* 0x0000001f00157c82 */ /* 0x000fe20008000000 */
[----:B------:R-:W-:Y:S02]  /*17e50*/  WARPGROUP.DEPBAR.LE gsb0, 0x0 ;  /* 0x00008000000079c5 */ /* 0x000fe40000010000 */
[----:B------:R-:W-:-:S06]  /*17e60*/  WARPGROUP.ARRIVE ;  /* 0x00000000000079c5 */ /* 0x000fcc0000000000 */
[----:B------:R-:W-:Y:S01]  /*17e70*/  HGMMA.64x16x16.F32.BF16 R184, gdesc[UR20], R184, gsb0 ;  /* 0x0020000014b879f0 */ /* 0x000fe200080018b8 */
[----:B------:R-:W-:Y:S01]  /*17e80*/  VIADD R4, R2, 0x86 ;  /* 0x0000008602047836 */ /* 0x000fe20000000000 */
[----:B------:R-:W-:-:S04]  /*17e90*/  MOV R5, 0x40000040 ;  /* 0x4000004000057802 */ /* 0x000fc80000000f00 */
        /* <DEDUP_REMOVED lines=36> */
[----:B--2---:R-:W-:Y:S02]  /*180e0*/  R2UR UR28, R12 ;  /* 0x000000000c1c72ca */ /* 0x004fe400000e0000 */
[----:B------:R-:W-:Y:S02]  /*180f0*/  R2UR UR29, R13 ;  /* 0x000000000d1d72ca */ /* 0x000fe400000e0000 */
[----:B------:R-:W-:Y:S01]  /*18100*/  R2UR UR26, R4 ;  /* 0x00000000041a72ca */ /* 0x000fe200000e0000 */
[----:B------:R-:W2:Y:S01]  /*18110*/  LDL.64 R12, [R1+0x28] ;  /* 0x00002800010c7983 */ /* 0x000ea20000100a00 */
[----:B------:R-:W-:-:S07]  /*18120*/  R2UR UR27, R5 ;  /* 0x00000000051b72ca */ /* 0x000fce00000e0000 */
[----:B------:R-:W-:Y:S02]  /*18130*/  UMOV UR24, UR28 ;  /* 0x0000001c00187c82 */ /* 0x000fe40008000000 */
[----:B------:R-:W-:Y:S01]  /*18140*/  UMOV UR25, UR29 ;  /* 0x0000001d00197c82 */ /* 0x000fe20008000000 */
[----:B------:R-:W-:Y:S02]  /*18150*/  WARPGROUP.DEPBAR.LE gsb0, 0x0 ;  /* 0x00008000000079c5 */ /* 0x000fe40000010000 */
[----:B------:R-:W-:-:S06]  /*18160*/  WARPGROUP.ARRIVE ;  /* 0x00000000000079c5 */ /* 0x000fcc0000000000 */
        /* <DEDUP_REMOVED lines=86> */
[----:B------:R-:W-:Y:S02]  /*186d0*/  MOV R5, 0x40000040 ;  /* 0x4000004000057802 */ /* 0x000fe40000000f00 */
        /* <DEDUP_REMOVED lines=99> */
[----:B------:R-:W2:Y:S01]  /*18d10*/  LDL.64 R12, [R1] ;  /* 0x00000000010c7983 */ /* 0x000ea20000100a00 */
        /* <DEDUP_REMOVED lines=46> */
[----:B------:R-:W-:Y:S02]  /*19000*/  R2UR UR14, R4 ;  /* 0x00000000040e72ca */ /* 0x000fe400000e0000 */
        /* <DEDUP_REMOVED lines=445> */
.L_x_652:
[----:B------:R-:W-:Y:S01]  /*1abe0*/  SHF.L.U32 R0, R9, 0x1f, RZ ;  /* 0x0000001f09007819 */ /* 0x000fe200000006ff */
[----:B------:R-:W-:-:S04]  /*1abf0*/  IMAD R9, R10, 0x8, R16 ;  /* 0x000000080a097824 */ /* 0x000fc800078e0210 */
[----:B------:R0:W1:Y:S01]  /*1ac00*/  SYNCS.PHASECHK.TRANS64.TRYWAIT P2, [R9+URZ+0x38850], R0 ;  /* 0x03885000090075a7 */ /* 0x000062000804017f */
[----:B------:R-:W-:Y:S05]  /*1ac10*/  @!P0 BRA `(.L_x_653) ;  /* 0x0000000000048947 */ /* 0x000fea0003800000 */
[----:B------:R-:W-:Y:S01]  /*1ac20*/  BPT.TRAP 0x1 ;  /* 0x000000040000795c */ /* 0x000fe20000300000 */
.L_x_653:
[----:B------:R-:W-:Y:S04]  /*1ac30*/  BSSY B1, `(.L_x_654) ;  /* 0x0000004000017945 */ /* 0x000fe80003800000 */
[----:B-1----:R-:W-:Y:S05]  /*1ac40*/  @P2 BRA `(.L_x_655) ;  /* 0x0000000000082947 */ /* 0x002fea0003800000 */
[----:B------:R-:W1:Y:S02]  /*1ac50*/  SYNCS.PHASECHK.TRANS64.TRYWAIT P2, [R9+URZ+0x38850], R0 ;  /* 0x03885000090075a7 */ /* 0x000e64000804017f */
[----:B-1----:R-:W-:Y:S05]  /*1ac60*/  @!P2 BRA `(.L_x_656) ;  /* 0x000000c00028a947 */ /* 0x002fea0003800000 */
.L_x_655:
[----:B------:R-:W-:Y:S05]  /*1ac70*/  BSYNC B1 ;  /* 0x0000000000017941 */ /* 0x000fea0003800000 */
.L_x_654:
[----:B01----:R-:W-:Y:S01]  /*1ac80*/  VIADD R0, R16, 0x400 ;  /* 0x0000040010007836 */ /* 0x003fe20000000000 */
[----:B------:R-:W-:Y:S01]  /*1ac90*/  WARPGROUP.ARRIVE ;  /* 0x00000000000079c5 */ /* 0x000fe20000000000 */
[----:B------:R-:W-:Y:S02]  /*1aca0*/  IMAD.MOV.U32 R3, RZ, RZ, 0x40000040 ;  /* 0x40000040ff037424 */ /* 0x000fe400078e00ff */
[----:B------:R-:W-:Y:S01]  /*1acb0*/  FMUL.FTZ R14, R188, UR39 ;  /* 0x00000027bc0e7c20 */ /* 0x000fe20008410000 */
[----:B------:R-:W-:Y:S01]  /*1acc0*/  IMAD.MOV.U32 R5, RZ, RZ, 0x40000040 ;  /* 0x40000040ff057424 */ /* 0x000fe200078e00ff */
[----:B------:R-:W-:Y:S01]  /*1acd0*/  SHF.R.U32.HI R0, RZ, 0x4, R0 ;  /* 0x00000004ff007819 */ /* 0x000fe20000011600 */
[----:B------:R-:W-:Y:S01]  /*1ace0*/  FMUL.FTZ R15, R189, UR39 ;  /* 0x00000027bd0f7c20 */ /* 0x000fe20008410000 */
[----:B------:R-:W-:Y:S01]  /*1acf0*/  R2UR UR7, R3 ;  /* 0x00000000030772ca */ /* 0x000fe200000e0000 */
[----:B------:R-:W-:Y:S01]  /*1ad00*/  FMUL.FTZ R177, R177, UR39 ;  /* 0x00000027b1b17c20 */ /* 0x000fe20008410000 */
[----:B------:R-:W-:Y:S01]  /*1ad10*/  LOP3.LUT R0, R0, 0x3fff, RZ, 0xc0, !PT ;  /* 0x00003fff00007812 */ /* 0x000fe200078ec0ff */
[----:B------:R-:W-:Y:S01]  /*1ad20*/  MUFU.TANH R14, R14 ;  /* 0x0000000e000e7308 */ /* 0x000fe20000002400 */
[----:B------:R-:W-:Y:S01]  /*1ad30*/  FMUL.FTZ R180, R180, UR39 ;  /* 0x00000027b4b47c20 */ /* 0x000fe20008410000 */
[----:B------:R-:W-:Y:S01]  /*1ad40*/  FMUL.FTZ R181, R181, UR39 ;  /* 0x00000027b5b57c20 */ /* 0x000fe20008410000 */
[----:B------:R-:W-:Y:S01]  /*1ad50*/  LOP3.LUT R0, R0, 0x2800000, RZ, 0xfc, !PT ;  /* 0x0280000000007812 */ /* 0x000fe200078efcff */
[----:B------:R-:W-:Y:S01]  /*1ad60*/  FMUL.FTZ R168, R168, UR39 ;  /* 0x00000027a8a87c20 */ /* 0x000fe20008410000 */
[----:B------:R-:W-:Y:S01]  /*1ad70*/  FMUL.FTZ R169, R169, UR39 ;  /* 0x00000027a9a97c20 */ /* 0x000fe20008410000 */
[----:B------:R-:W-:Y:S01]  /*1ad80*/  FMUL.FTZ R172, R172, UR39 ;  /* 0x00000027acac7c20 */ /* 0x000fe20008410000 */
[----:B------:R-:W-:Y:S01]  /*1ad90*/  FMUL.FTZ R173, R173, UR39 ;  /* 0x00000027adad7c20 */ /* 0x000fe20008410000 */
[----:B------:R-:W-:-:S02]  /*1ada0*/  IMAD R2, R10, 0xa00, R0 ;  /* 0x00000a000a027824 */ /* 0x000fc400078e0200 */
[----:B------:R-:W-:Y:S01]  /*1adb0*/  FMUL.FTZ R0, R184, UR39 ;  /* 0x00000027b8007c20 */ /* 0x000fe20008410000 */
[----:B------:R-:W-:Y:S01]  /*1adc0*/  MUFU.TANH R15, R15 ;  /* 0x0000000f000f7308 */ /* 0x000fe20000002400 */
[----:B------:R-:W-:Y:S01]  /*1add0*/  FMUL.FTZ R160, R160, UR39 ;  /* 0x00000027a0a07c20 */ /* 0x000fe20008410000 */
[C---:B------:R-:W-:Y:S01]  /*1ade0*/  VIADD R4, R2.reuse, 0x80 ;  /* 0x0000008002047836 */ /* 0x040fe20000000000 */
[----:B------:R-:W-:Y:S01]  /*1adf0*/  R2UR UR6, R2 ;  /* 0x00000000020672ca */ /* 0x000fe200000e0000 */
[----:B------:R-:W-:Y:S01]  /*1ae00*/  FMUL.FTZ R161, R161, UR39 ;  /* 0x00000027a1a17c20 */ /* 0x000fe20008410000 */
[----:B------:R-:W-:Y:S01]  /*1ae10*/  FMUL.FTZ R164, R164, UR39 ;  /* 0x00000027a4a47c20 */ /* 0x000fe20008410000 */
[----:B------:R-:W-:Y:S01]  /*1ae20*/  FMUL.FTZ R165, R165, UR39 ;  /* 0x00000027a5a57c20 */ /* 0x000fe20008410000 */
[----:B------:R-:W-:Y:S01]  /*1ae30*/  FMUL.FTZ R152, R152, UR39 ;  /* 0x0000002798987c20 */ /* 0x000fe20008410000 */
[----:B------:R-:W0:Y:S01]  /*1ae40*/  MUFU.TANH R0, R0 ;  /* 0x0000000000007308 */ /* 0x000e220000002400 */
[----:B------:R-:W-:Y:S01]  /*1ae50*/  FMUL.FTZ R153, R153, UR39 ;  /* 0x0000002799997c20 */ /* 0x000fe20008410000 */
[----:B------:R-:W-:Y:S01]  /*1ae60*/  FMUL.FTZ R156, R156, UR39 ;  /* 0x000000279c9c7c20 */ /* 0x000fe20008410000 */
[----:B------:R-:W-:-:S02]  /*1ae70*/  IMAD.MOV.U32 R3, RZ, RZ, 0x40000040 ;  /* 0x40000040ff037424 */ /* 0x000fc400078e00ff */
[----:B------:R-:W-:Y:S01]  /*1ae80*/  FMUL.FTZ R10, R186, UR39 ;  /* 0x00000027ba0a7c20 */ /* 0x000fe20008410000 */
[----:B------:R-:W-:Y:S01]  /*1ae90*/  FMUL.FTZ R12, R187, UR39 ;  /* 0x00000027bb0c7c20 */ /* 0x000fe20008410000 */
[----:B------:R-:W-:Y:S01]  /*1aea0*/  FMUL.FTZ R13, R190, UR39 ;  /* 0x00000027be0d7c20 */ /* 0x000fe20008410000 */
[----:B------:R-:W-:Y:S01]  /*1aeb0*/  FMUL.FTZ R184, R191, UR39 ;  /* 0x00000027bfb87c20 */ /* 0x000fe20008410000 */
[----:B------:R-:W-:Y:S01]  /*1aec0*/  HGMMA.64x256x16.F32.BF16 R24, R208, gdesc[UR4].tnspB, R24, gsb0 ;  /* 0x43e00004d0187df0 */ /* 0x000fe20008001818 */
[----:B------:R-:W-:Y:S01]  /*1aed0*/  R2UR UR6, R4 ;  /* 0x00000000040672ca */ /* 0x000fe200000e0000 */
[----:B------:R-:W-:Y:S01]  /*1aee0*/  VIADD R4, R2, 0x100 ;  /* 0x0000010002047836 */ /* 0x000fe20000000000 */
[----:B------:R-:W-:Y:S01]  /*1aef0*/  R2UR UR7, R5 ;  /* 0x00000000050772ca */ /* 0x000fe200000e0000 */
[----:B------:R-:W-:Y:S01]  /*1af00*/  IMAD.MOV.U32 R5, RZ, RZ, 0x40000040 ;  /* 0x40000040ff057424 */ /* 0x000fe200078e00ff */
[----:B------:R-:W-:Y:S01]  /*1af10*/  MUFU.TANH R177, R177 ;  /* 0x000000b100b17308 */ /* 0x000fe20000002400 */
[----:B------:R-:W-:Y:S01]  /*1af20*/  FMUL.FTZ R170, R170, UR39 ;  /* 0x00000027aaaa7c20 */ /* 0x000fe20008410000 */
        /* <DEDUP_REMOVED lines=10> */
[----:B------:R-:W-:Y:S01]  /*1afd0*/  FMUL.FTZ R158, R158, UR39 ;  /* 0x000000279e9e7c20 */ /* 0x000fe20008410000 */
[----:B------:R-:W-:Y:S01]  /*1afe0*/  FMUL.FTZ R159, R159, UR39 ;  /* 0x000000279f9f7c20 */ /* 0x000fe20008410000 */
[----:B------:R-:W-:Y:S01]  /*1aff0*/  @!P1 VIADD R11, R11, 0x38840 ;  /* 0x000388400b0b9836 */ /* 0x000fe20000000000 */
[----:B------:R-:W-:Y:S01]  /*1b000*/  @!P1 IADD3 R9, R9, 0x38860, RZ ;  /* 0x0003886009099810 */ /* 0x000fe20007ffe0ff */
[----:B------:R-:W-:Y:S01]  /*1b010*/  MUFU.TANH R181, R181 ;  /* 0x000000b500b57308 */ /* 0x000fe20000002400 */
[C---:B------:R-:W-:Y:S01]  /*1b020*/  ISETP.GT.AND P2, PT, R6.reuse, RZ, PT ;  /* 0x000000ff0600720c */ /* 0x040fe20003f44270 */
[----:B------:R-:W-:Y:S01]  /*1b030*/  VIADD R6, R6, 0xffffffff ;  /* 0xffffffff06067836 */ /* 0x000fe20000000000 */
[----:B------:R-:W-:-:S05]  /*1b040*/  @!P1 PRMT R9, RZ, 0x654, R9 ;  /* 0x00000654ff099816 */ /* 0x000fca0000000009 */
        /* <DEDUP_REMOVED lines=28> */
[----:B------:R-:W-:-:S06]  /*1b210*/  WARPGROUP.ARRIVE ;  /* 0x00000000000079c5 */ /* 0x000fcc0000000000 */
[----:B------:R-:W-:Y:S01]  /*1b220*/  HGMMA.64x256x16.F32.BF16 R24, R204, gdesc[UR4].tnspB, R24, gsb0 ;  /* 0x43e00004cc187df0 */ /* 0x000fe20008001818 */
[----:B------:R-:W-:Y:S01]  /*1b230*/  R2UR UR6, R4 ;  /* 0x00000000040672ca */ /* 0x000fe200000e0000 */
[C---:B------:R-:W-:Y:S01]  /*1b240*/  VIADD R4, R2.reuse, 0x180 ;  /* 0x0000018002047836 */ /* 0x040fe20000000000 */
[----:B------:R-:W-:Y:S01]  /*1b250*/  R2UR UR7, R5 ;  /* 0x00000000050772ca */ /* 0x000fe200000e0000 */
[----:B------:R-:W-:Y:S02]  /*1b260*/  IMAD.MOV.U32 R5, RZ, RZ, 0x40000040 ;  /* 0x40000040ff057424 */ /* 0x000fe400078e00ff */
[----:B------:R-:W-:Y:S01]  /*1b270*/  VIADD R2, R2, 0x200 ;  /* 0x0000020002027836 */ /* 0x000fe20000000000 */
[----:B------:R-:W-:Y:S02]  /*1b280*/  WARPGROUP.DEPBAR.LE gsb0, 0x0 ;  /* 0x00008000000079c5 */ /* 0x000fe40000010000 */
[----:B------:R-:W-:-:S15]  /*1b290*/  WARPGROUP.ARRIVE ;  /* 0x00000000000079c5 */ /* 0x000fde0000000000 */
[----:B------:R-:W-:-:S04]  /*1b2a0*/  NOP ;  /* 0x0000000000007918 */ /* 0x000fc80000000000 */
[----:B------:R-:W-:Y:S01]  /*1b2b0*/  HGMMA.64x256x16.F32.BF16 R24, R200, gdesc[UR4].tnspB, R24, gsb0 ;  /* 0x43e00004c8187df0 */ /* 0x000fe20008001818 */
[----:B------:R-:W-:Y:S01]  /*1b2c0*/  R2UR UR6, R4 ;  /* 0x00000000040672ca */ /* 0x000fe200000e0000 */
[----:B------:R-:W-:Y:S01]  /*1b2d0*/  FMUL.FTZ R4, R185, UR39 ;  /* 0x00000027b9047c20 */ /* 0x000fe20008410000 */
[----:B------:R-:W-:Y:S01]  /*1b2e0*/  R2UR UR7, R5 ;  /* 0x00000000050772ca */ /* 0x000fe200000e0000 */
[----:B------:R-:W-:Y:S01]  /*1b2f0*/  FMUL.FTZ R185, R176, UR39 ;  /* 0x00000027b0b97c20 */ /* 0x000fe20008410000 */
[----:B------:R-:W-:Y:S01]  /*1b300*/  FMUL.FTZ R176, R178, UR39 ;  /* 0x00000027b2b07c20 */ /* 0x000fe20008410000 */
[----:B------:R-:W-:Y:S01]  /*1b310*/  FMUL.FTZ R178, R179, UR39 ;  /* 0x00000027b3b27c20 */ /* 0x000fe20008410000 */
[----:B------:R-:W-:Y:S01]  /*1b320*/  FMUL.FTZ R179, R182, UR39 ;  /* 0x00000027b6b37c20 */ /* 0x000fe20008410000 */
[----:B------:R-:W1:Y:S01]  /*1b330*/  MUFU.TANH R4, R4 ;  /* 0x0000000400047308 */ /* 0x000e620000002400 */
[----:B------:R-:W-:Y:S01]  /*1b340*/  FMUL.FTZ R182, R157, UR39 ;  /* 0x000000279db67c20 */ /* 0x000fe20008410000 */
[----:B------:R-:W-:-:S06]  /*1b350*/  FMUL.FTZ R157, R183, UR39 ;  /* 0x00000027b79d7c20 */ /* 0x000fcc0008410000 */
[----:B------:R-:W2:Y:S08]  /*1b360*/  MUFU.TANH R185, R185 ;  /* 0x000000b900b97308 */ /* 0x000eb00000002400 */
[----:B------:R-:W3:Y:S08]  /*1b370*/  MUFU.TANH R182, R182 ;  /* 0x000000b600b67308 */ /* 0x000ef00000002400 */
[----:B------:R-:W4:Y:S08]  /*1b380*/  MUFU.TANH R176, R176 ;  /* 0x000000b000b07308 */ /* 0x000f300000002400 */
[----:B------:R-:W5:Y:S08]  /*1b390*/  MUFU.TANH R178, R178 ;  /* 0x000000b200b27308 */ /* 0x000f700000002400 */
[----:B------:R-:W5:Y:S08]  /*1b3a0*/  MUFU.TANH R179, R179 ;  /* 0x000000b300b37308 */ /* 0x000f700000002400 */
[----:B------:R-:W5:Y:S01]  /*1b3b0*/  MUFU.TANH R157, R157 ;  /* 0x0000009d009d7308 */ /* 0x000f620000002400 */
[----:B------:R-:W-:-:S02]  /*1b3c0*/  WARPGROUP.DEPBAR.LE gsb0, 0x0 ;  /* 0x00008000000079c5 */ /* 0x000fc40000010000 */
[----:B------:R-:W-:-:S06]  /*1b3d0*/  WARPGROUP.ARRIVE ;  /* 0x00000000000079c5 */ /* 0x000fcc0000000000 */
[----:B------:R-:W-:Y:S01]  /*1b3e0*/  HGMMA.64x256x16.F32.BF16 R24, R196, gdesc[UR4].tnspB, R24, gsb0 ;  /* 0x43e00004c4187df0 */ /* 0x000fe20008001818 */
[----:B------:R-:W-:Y:S02]  /*1b3f0*/  R2UR UR6, R2 ;  /* 0x00000000020672ca */ /* 0x000fe400000e0000 */
[----:B0-----:R-:W-:Y:S02]  /*1b400*/  FMNMX.FTZ R2, R0, R8, !PT ;  /* 0x0000000800027209 */ /* 0x001fe40007810000 */
[----:B------:R-:W-:Y:S02]  /*1b410*/  R2UR UR7, R3 ;  /* 0x00000000030772ca */ /* 0x000fe400000e0000 */
[----:B-1----:R-:W-:-:S04]  /*1b420*/  FMNMX.FTZ R2, R4, R2, !PT ;  /* 0x0000000204027209 */ /* 0x002fc80007810000 */
[----:B------:R-:W-:-:S04]  /*1b430*/  FMNMX.FTZ R2, R14, R2, !PT ;  /* 0x000000020e027209 */ /* 0x000fc80007810000 */
[----:B------:R-:W-:-:S04]  /*1b440*/  FMNMX.FTZ R2, R15, R2, !PT ;  /* 0x000000020f027209 */ /* 0x000fc80007810000 */
[----:B--2---:R-:W-:-:S04]  /*1b450*/  FMNMX.FTZ R2, R185, R2, !PT ;  /* 0x00000002b9027209 */ /* 0x004fc80007810000 */
[----:B------:R-:W-:-:S04]  /*1b460*/  FMNMX.FTZ R2, R177, R2, !PT ;  /* 0x00000002b1027209 */ /* 0x000fc80007810000 */
        /* <DEDUP_REMOVED lines=13> */
[----:B---3--:R-:W-:-:S05]  /*1b540*/  FMNMX.FTZ R2, R182, R2, !PT ;  /* 0x00000002b6027209 */ /* 0x008fca0007810000 */
[----:B------:R-:W0:Y:S02]  /*1b550*/  SHFL.BFLY PT, R3, R2, 0x2, 0x1f ;  /* 0x0c401f0002037f89 */ /* 0x000e2400000e0000 */
[----:B0-----:R-:W-:Y:S01]  /*1b560*/  FMNMX.FTZ R3, R2, R3, !PT ;  /* 0x0000000302037209 */ /* 0x001fe20007810000 */
[----:B------:R-:W-:-:S04]  /*1b570*/  IMAD.U32 R2, RZ, RZ, UR38 ;  /* 0x00000026ff027e24 */ /* 0x000fc8000f8e00ff */
[----:B------:R-:W0:Y:S02]  /*1b580*/  SHFL.BFLY PT, R5, R3, 0x1, 0x1f ;  /* 0x0c201f0003057f89 */ /* 0x000e2400000e0000 */
[----:B0-----:R-:W-:Y:S02]  /*1b590*/  FMNMX.FTZ R5, R3, R5, !PT ;  /* 0x0000000503057209 */ /* 0x001fe40007810000 */
[----:B------:R-:W-:-:S03]  /*1b5a0*/  FMNMX.FTZ R3, R10, R7, !PT ;  /* 0x000000070a037209 */ /* 0x000fc60007810000 */
[----:B------:R-:W-:Y:S01]  /*1b5b0*/  FADD.FTZ R8, -R5, R8 ;  /* 0x0000000805087221 */ /* 0x000fe20000010100 */
[----:B------:R-:W-:-:S03]  /*1b5c0*/  FMNMX.FTZ R183, R12, R3, !PT ;  /* 0x000000030cb77209 */ /* 0x000fc60007810000 */
[-C--:B------:R-:W-:Y:S01]  /*1b5d0*/  FMUL.FTZ R3, R8, R2.reuse ;  /* 0x0000000208037220 */ /* 0x080fe20000410000 */
[----:B------:R-:W-:Y:S01]  /*1b5e0*/  FMNMX.FTZ R8, R13, R183, !PT ;  /* 0x000000b70d087209 */ /* 0x000fe20007810000 */
[----:B------:R-:W-:-:S03]  /*1b5f0*/  FMUL.FTZ R183, R5, R2 ;  /* 0x0000000205b77220 */ /* 0x000fc60000410000 */
[----:B------:R-:W-:Y:S01]  /*1b600*/  FMNMX.FTZ R8, R184, R8, !PT ;  /* 0x00000008b8087209 */ /* 0x000fe20007810000 */
[-CC-:B------:R-:W-:Y:S01]  /*1b610*/  FFMA.FTZ R208, R0, R2.reuse, -R183.reuse ;  /* 0x0000000200d07223 */ /* 0x180fe200000108b7 */
[--C-:B------:R-:W-:Y:S01]  /*1b620*/  FFMA.FTZ R4, R4, R2, -R183.reuse ;  /* 0x0000000204047223 */ /* 0x100fe200000108b7 */
[----:B------:R-:W-:Y:S01]  /*1b630*/  MUFU.EX2 R3, R3 ;  /* 0x0000000300037308 */ /* 0x000fe20000000800 */
[----:B----4-:R-:W-:Y:S01]  /*1b640*/  FMNMX.FTZ R8, R176, R8, !PT ;  /* 0x00000008b0087209 */ /* 0x010fe20007810000 */
[-CC-:B------:R-:W-:Y:S01]  /*1b650*/  FFMA.FTZ R210, R14, R2.reuse, -R183.reuse ;  /* 0x000000020ed27223 */ /* 0x180fe200000108b7 */
[-CC-:B------:R-:W-:Y:S01]  /*1b660*/  FFMA.FTZ R186, R15, R2.reuse, -R183.reuse ;  /* 0x000000020fba7223 */ /* 0x180fe200000108b7 */
[--C-:B------:R-:W-:Y:S01]  /*1b670*/  FFMA.FTZ R204, R185, R2, -R183.reuse ;  /* 0x00000002b9cc7223 */ /* 0x100fe200000108b7 */
[----:B-----5:R-:W-:Y:S01]  /*1b680*/  FMNMX.FTZ R8, R178, R8, !PT ;  /* 0x00000008b2087209 */ /* 0x020fe20007810000 */
[-CC-:B------:R-:W-:Y:S01]  /*1b690*/  FFMA.FTZ R14, R177, R2.reuse, -R183.reuse ;  /* 0x00000002b10e7223 */ /* 0x180fe200000108b7 */
[--C-:B------:R-:W-:Y:S01]  /*1b6a0*/  FFMA.FTZ R206, R180, R2, -R183.reuse ;  /* 0x00000002b4ce7223 */ /* 0x100fe200000108b7 */
[----:B------:R-:W0:Y:S01]  /*1b6b0*/  MUFU.EX2 R208, R208 ;  /* 0x000000d000d07308 */ /* 0x000e220000000800 */
[----:B------:R-:W-:Y:S01]  /*1b6c0*/  FMNMX.FTZ R0, R179, R8, !PT ;  /* 0x00000008b3007209 */ /* 0x000fe20007810000 */
[-CC-:B------:R-:W-:Y:S01]  /*1b6d0*/  FFMA.FTZ R15, R181, R2.reuse, -R183.reuse ;  /* 0x00000002b50f7223 */ /* 0x180fe200000108b7 */
[-CC-:B------:R-:W-:Y:S01]  /*1b6e0*/  FFMA.FTZ R200, R168, R2.reuse, -R183.reuse ;  /* 0x00000002a8c87223 */ /* 0x180fe200000108b7 */
[--C-:B------:R-:W-:Y:S01]  /*1b6f0*/  FFMA.FTZ R168, R169, R2, -R183.reuse ;  /* 0x00000002a9a87223 */ /* 0x100fe200000108b7 */
[----:B------:R-:W-:Y:S01]  /*1b700*/  FMNMX.FTZ R0, R157, R0, !PT ;  /* 0x000000009d007209 */ /* 0x000fe20007810000 */
[-CC-:B------:R-:W-:Y:S01]  /*1b710*/  FFMA.FTZ R202, R172, R2.reuse, -R183.reuse ;  /* 0x00000002acca7223 */ /* 0x180fe200000108b7 */
[--C-:B------:R-:W-:Y:S01]  /*1b720*/  FFMA.FTZ R169, R173, R2, -R183.reuse ;  /* 0x00000002ada97223 */ /* 0x100fe200000108b7 */
[----:B------:R-:W1:Y:S01]  /*1b730*/  MUFU.EX2 R8, R4 ;  /* 0x0000000400087308 */ /* 0x000e620000000800 */
[----:B------:R-:W-:Y:S01]  /*1b740*/  FMNMX.FTZ R0, R170, R0, !PT ;  /* 0x00000000aa007209 */ /* 0x000fe20007810000 */
[----:B------:R-:W-:-:S03]  /*1b750*/  FFMA.FTZ R182, R182, R2, -R183 ;  /* 0x00000002b6b67223 */ /* 0x000fc600000108b7 */
[----:B------:R-:W-:-:S03]  /*1b760*/  FMNMX.FTZ R0, R171, R0, !PT ;  /* 0x00000000ab007209 */ /* 0x000fc60007810000 */
[----:B------:R-:W2:Y:S01]  /*1b770*/  MUFU.EX2 R210, R210 ;  /* 0x000000d200d27308 */ /* 0x000ea20000000800 */
[----:B------:R-:W-:Y:S01]  /*1b780*/  FMNMX.FTZ R0, R174, R0, !PT ;  /* 0x00000000ae007209 */ /* 0x000fe20007810000 */
[----:B0-----:R-:W-:-:S03]  /*1b790*/  FFMA.FTZ R21, R3, R21, R208 ;  /* 0x0000001503157223 */ /* 0x001fc600000100d0 */
[----:B------:R-:W-:-:S03]  /*1b7a0*/  FMNMX.FTZ R0, R175, R0, !PT ;  /* 0x00000000af007209 */ /* 0x000fc60007810000 */
[----:B------:R-:W0:Y:S01]  /*1b7b0*/  MUFU.EX2 R186, R186 ;  /* 0x000000ba00ba7308 */ /* 0x000e220000000800 */
[----:B------:R-:W-:Y:S01]  /*1b7c0*/  FMNMX.FTZ R0, R162, R0, !PT ;  /* 0x00000000a2007209 */ /* 0x000fe20007810000 */
[C---:B-1----:R-:W-:Y:S01]  /*1b7d0*/  FADD.FTZ R21, R8.reuse, R21 ;  /* 0x0000001508157221 */ /* 0x042fe20000010000 */
[----:B------:R-:W-:Y:S02]  /*1b7e0*/  F2FP.BF16.F32.PACK_AB R208, R8, R208 ;  /* 0x000000d008d0723e */ /* 0x000fe400000010ff */
[----:B------:R-:W-:-:S03]  /*1b7f0*/  FMNMX.FTZ R0, R163, R0, !PT ;  /* 0x00000000a3007209 */ /* 0x000fc60007810000 */
[----:B------:R-:W1:Y:S01]  /*1b800*/  MUFU.EX2 R204, R204 ;  /* 0x000000cc00cc7308 */ /* 0x000e620000000800 */
[----:B------:R-:W-:Y:S01]  /*1b810*/  FMNMX.FTZ R0, R166, R0, !PT ;  /* 0x00000000a6007209 */ /* 0x000fe20007810000 */
[----:B--2---:R-:W-:-:S03]  /*1b820*/  FADD.FTZ R21, R210, R21 ;  /* 0x00000015d2157221 */ /* 0x004fc60000010000 */
[----:B------:R-:W-:-:S03]  /*1b830*/  FMNMX.FTZ R0, R167, R0, !PT ;  /* 0x00000000a7007209 */ /* 0x000fc60007810000 */
[----:B------:R-:W2:Y:S01]  /*1b840*/  MUFU.EX2 R14, R14 ;  /* 0x0000000e000e7308 */ /* 0x000ea20000000800 */
[----:B------:R-:W-:Y:S01]  /*1b850*/  FMNMX.FTZ R0, R154, R0, !PT ;  /* 0x000000009a007209 */ /* 0x000fe20007810000 */
[C---:B0-----:R-:W-:Y:S01]  /*1b860*/  FADD.FTZ R21, R186.reuse, R21 ;  /* 0x00000015ba157221 */ /* 0x041fe20000010000 */
[----:B------:R-:W-:Y:S02]  /*1b870*/  F2FP.BF16.F32.PACK_AB R210, R186, R210 ;  /* 0x000000d2bad2723e */ /* 0x000fe400000010ff */
[----:B------:R-:W-:-:S03]  /*1b880*/  FMNMX.FTZ R0, R155, R0, !PT ;  /* 0x000000009b007209 */ /* 0x000fc60007810000 */
[----:B------:R-:W0:Y:S01]  /*1b890*/  MUFU.EX2 R206, R206 ;  /* 0x000000ce00ce7308 */ /* 0x000e220000000800 */
[----:B------:R-:W-:Y:S01]  /*1b8a0*/  FMNMX.FTZ R0, R158, R0, !PT ;  /* 0x000000009e007209 */ /* 0x000fe20007810000 */
[----:B-1----:R-:W-:-:S03]  /*1b8b0*/  FADD.FTZ R21, R204, R21 ;  /* 0x00000015cc157221 */ /* 0x002fc60000010000 */
[----:B------:R-:W-:-:S03]  /*1b8c0*/  FMNMX.FTZ R0, R159, R0, !PT ;  /* 0x000000009f007209 */ /* 0x000fc60007810000 */
[----:B------:R-:W1:Y:S01]  /*1b8d0*/  MUFU.EX2 R15, R15 ;  /* 0x0000000f000f7308 */ /* 0x000e620000000800 */
[C---:B--2---:R-:W-:Y:S01]  /*1b8e0*/  FADD.FTZ R21, R14.reuse, R21 ;  /* 0x000000150e157221 */ /* 0x044fe20000010000 */
[----:B------:R-:W2:Y:S01]  /*1b8f0*/  SHFL.BFLY PT, R4, R0, 0x2, 0x1f ;  /* 0x0c401f0000047f89 */ /* 0x000ea200000e0000 */
[----:B------:R-:W-:-:S05]  /*1b900*/  F2FP.BF16.F32.PACK_AB R204, R14, R204 ;  /* 0x000000cc0ecc723e */ /* 0x000fca00000010ff */
[----:B------:R-:W3:Y:S01]  /*1b910*/  MUFU.EX2 R200, R200 ;  /* 0x000000c800c87308 */ /* 0x000ee20000000800 */
[----:B0-----:R-:W-:-:S07]  /*1b920*/  FADD.FTZ R21, R206, R21 ;  /* 0x00000015ce157221 */ /* 0x001fce0000010000 */
[----:B------:R-:W0:Y:S01]  /*1b930*/  MUFU.EX2 R168, R168 ;  /* 0x000000a800a87308 */ /* 0x000e220000000800 */
[C---:B-1----:R-:W-:Y:S01]  /*1b940*/  FADD.FTZ R21, R15.reuse, R21 ;  /* 0x000000150f157221 */ /* 0x042fe20000010000 */
[----:B------:R-:W-:-:S06]  /*1b950*/  F2FP.BF16.F32.PACK_AB R206, R15, R206 ;  /* 0x000000ce0fce723e */ /* 0x000fcc00000010ff */
[----:B------:R-:W1:Y:S01]  /*1b960*/  MUFU.EX2 R202, R202 ;  /* 0x000000ca00ca7308 */ /* 0x000e620000000800 */
[----:B---3--:R-:W-:Y:S01]  /*1b970*/  FADD.FTZ R21, R200, R21 ;  /* 0x00000015c8157221 */ /* 0x008fe20000010000 */
[----:B--2---:R-:W-:-:S05]  /*1b980*/  FMNMX.FTZ R0, R0, R4, !PT ;  /* 0x0000000400007209 */ /* 0x004fca0007810000 */
[----:B------:R-:W2:Y:S01]  /*1b990*/  SHFL.BFLY PT, R4, R0, 0x1, 0x1f ;  /* 0x0c201f0000047f89 */ /* 0x000ea200000e0000 */
[----:B------:R-:W3:Y:S01]  /*1b9a0*/  MUFU.EX2 R169, R169 ;  /* 0x000000a900a97308 */ /* 0x000ee20000000800 */
[C---:B0-----:R-:W-:Y:S01]  /*1b9b0*/  FADD.FTZ R21, R168.reuse, R21 ;  /* 0x00000015a8157221 */ /* 0x041fe20000010000 */
[----:B------:R-:W-:-:S03]  /*1b9c0*/  F2FP.BF16.F32.PACK_AB R200, R168, R200 ;  /* 0x000000c8a8c8723e */ /* 0x000fc600000010ff */
[----:B-1----:R-:W-:-:S04]  /*1b9d0*/  FADD.FTZ R21, R202, R21 ;  /* 0x00000015ca157221 */ /* 0x002fc80000010000 */
[C---:B---3--:R-:W-:Y:S01]  /*1b9e0*/  FADD.FTZ R21, R169.reuse, R21 ;  /* 0x00000015a9157221 */ /* 0x048fe20000010000 */
[----:B------:R-:W-:Y:S01]  /*1b9f0*/  F2FP.BF16.F32.PACK_AB R202, R169, R202 ;  /* 0x000000caa9ca723e */ /* 0x000fe200000010ff */
[----:B------:R-:W-:Y:S02]  /*1ba00*/  WARPGROUP.DEPBAR.LE gsb0, 0x0 ;  /* 0x00008000000079c5 */ /* 0x000fe40000010000 */
[----:B------:R-:W-:Y:S01]  /*1ba10*/  WARPGROUP.ARRIVE ;  /* 0x00000000000079c5 */ /* 0x000fe20000000000 */
[----:B--2---:R-:W-:Y:S01]  /*1ba20*/  FMNMX.FTZ R4, R0, R4, !PT ;  /* 0x0000000400047209 */ /* 0x004fe20007810000 */
[-CC-:B------:R-:W-:Y:S01]  /*1ba30*/  FFMA.FTZ R196, R160, R2.reuse, -R183.reuse ;  /* 0x00000002a0c47223 */ /* 0x180fe200000108b7 */
[-C--:B------:R-:W-:Y:S01]  /*1ba40*/  FFMA.FTZ R198, R164, R2.reuse, -R183 ;  /* 0x00000002a4c67223 */ /* 0x080fe200000108b7 */
[----:B------:R-:W-:Y:S01]  /*1ba50*/  @!P1 PRMT R164, RZ, 0x654, R11 ;  /* 0x00000654ffa49816 */ /* 0x000fe2000000000b */
[-C--:B------:R-:W-:Y:S01]  /*1ba60*/  FFMA.FTZ R160, R161, R2.reuse, -R183 ;  /* 0x00000002a1a07223 */ /* 0x080fe200000108b7 */
[----:B------:R-:W-:Y:S01]  /*1ba70*/  HGMMA.64x256x16.F32.BF16 R24, R192, gdesc[UR4].tnspB, R24, gsb0 ;  /* 0x43e00004c0187df0 */ /* 0x000fe20008001818 */
[----:B------:R-:W-:Y:S01]  /*1ba80*/  FADD.FTZ R0, -R4, R7 ;  /* 0x0000000704007221 */ /* 0x000fe20000010100 */
[----:B------:R-:W0:Y:S01]  /*1ba90*/  MUFU.EX2 R196, R196 ;  /* 0x000000c400c47308 */ /* 0x000e220000000800 */
[----:B------:R-:W-:-:S02]  /*1baa0*/  FFMA.FTZ R161, R165, R2, -R183 ;  /* 0x00000002a5a17223 */ /* 0x000fc400000108b7 */
[----:B------:R-:W-:-:S05]  /*1bab0*/  FMUL.FTZ R0, R0, R2 ;  /* 0x0000000200007220 */ /* 0x000fca0000410000 */
[----:B------:R-:W1:Y:S08]  /*1bac0*/  MUFU.EX2 R160, R160 ;  /* 0x000000a000a07308 */ /* 0x000e700000000800 */
[----:B------:R-:W-:Y:S01]  /*1bad0*/  MUFU.EX2 R0, R0 ;  /* 0x0000000000007308 */ /* 0x000fe20000000800 */
[----:B0-----:R-:W-:-:S07]  /*1bae0*/  FADD.FTZ R21, R196, R21 ;  /* 0x00000015c4157221 */ /* 0x001fce0000010000 */
[----:B------:R-:W0:Y:S01]  /*1baf0*/  MUFU.EX2 R198, R198 ;  /* 0x000000c600c67308 */ /* 0x000e220000000800 */
[C---:B-1----:R-:W-:Y:S01]  /*1bb00*/  FADD.FTZ R21, R160.reuse, R21 ;  /* 0x00000015a0157221 */ /* 0x042fe20000010000 */
[----:B------:R-:W-:-:S06]  /*1bb10*/  F2FP.BF16.F32.PACK_AB R196, R160, R196 ;  /* 0x000000c4a0c4723e */ /* 0x000fcc00000010ff */
[----:B------:R-:W1:Y:S08]  /*1bb20*/  MUFU.EX2 R161, R161 ;  /* 0x000000a100a17308 */ /* 0x000e700000000800 */
[----:B------:R-:W-:Y:S01]  /*1bb30*/  MUFU.EX2 R7, R182 ;  /* 0x000000b600077308 */ /* 0x000fe20000000800 */
[----:B0-----:R-:W-:-:S04]  /*1bb40*/  FADD.FTZ R21, R198, R21 ;  /* 0x00000015c6157221 */ /* 0x001fc80000010000 */
[C---:B-1----:R-:W-:Y:S01]  /*1bb50*/  FADD.FTZ R21, R161.reuse, R21 ;  /* 0x00000015a1157221 */ /* 0x042fe20000010000 */
[----:B------:R-:W-:Y:S01]  /*1bb60*/  F2FP.BF16.F32.PACK_AB R198, R161, R198 ;  /* 0x000000c6a1c6723e */ /* 0x000fe200000010ff */
[----:B------:R-:W-:Y:S02]  /*1bb70*/  WARPGROUP.DEPBAR.LE gsb0, 0x0 ;  /* 0x00008000000079c5 */ /* 0x000fe40000010000 */
[-CC-:B------:R-:W-:Y:S01]  /*1bb80*/  FFMA.FTZ R192, R152, R2.reuse, -R183.reuse ;  /* 0x0000000298c07223 */ /* 0x180fe200000108b7 */
[-CC-:B------:R-:W-:Y:S01]  /*1bb90*/  FFMA.FTZ R152, R153, R2.reuse, -R183.reuse ;  /* 0x0000000299987223 */ /* 0x180fe200000108b7 */
[-C--:B------:R-:W-:Y:S01]  /*1bba0*/  FMUL.FTZ R153, R4, R2.reuse ;  /* 0x0000000204997220 */ /* 0x080fe20000410000 */
[-C--:B------:R-:W-:Y:S01]  /*1bbb0*/  FFMA.FTZ R194, R156, R2.reuse, -R183 ;  /* 0x000000029cc27223 */ /* 0x080fe200000108b7 */
[----:B------:R-:W-:Y:S02]  /*1bbc0*/  @!P1 SYNCS.ARRIVE.TRANS64.RED.A1T0 RZ, [R164+URZ], RZ ;  /* 0x000000ffa4ff99a7 */ /* 0x000fe4000810043f */
[-CC-:B------:R-:W-:Y:S01]  /*1bbd0*/  FFMA.FTZ R209, R10, R2.reuse, -R153.reuse ;  /* 0x000000020ad17223 */ /* 0x180fe20000010899 */
[-CC-:B------:R-:W-:Y:S01]  /*1bbe0*/  FFMA.FTZ R10, R12, R2.reuse, -R153.reuse ;  /* 0x000000020c0a7223 */ /* 0x180fe20000010899 */
[-CC-:B------:R-:W-:Y:S01]  /*1bbf0*/  FFMA.FTZ R211, R13, R2.reuse, -R153.reuse ;  /* 0x000000020dd37223 */ /* 0x180fe20000010899 */
[-CC-:B------:R-:W-:Y:S01]  /*1bc00*/  FFMA.FTZ R13, R184, R2.reuse, -R153.reuse ;  /* 0x00000002b80d7223 */ /* 0x180fe20000010899 */
[-CC-:B------:R-:W-:Y:S01]  /*1bc10*/  FFMA.FTZ R205, R176, R2.reuse, -R153.reuse ;  /* 0x00000002b0cd7223 */ /* 0x180fe20000010899 */
[-CC-:B------:R-:W-:Y:S01]  /*1bc20*/  FFMA.FTZ R156, R178, R2.reuse, -R153.reuse ;  /* 0x00000002b29c7223 */ /* 0x180fe20000010899 */
[----:B------:R-:W0:Y:S01]  /*1bc30*/  MUFU.EX2 R209, R209 ;  /* 0x000000d100d17308 */ /* 0x000e220000000800 */
[-CC-:B------:R-:W-:Y:S01]  /*1bc40*/  FFMA.FTZ R207, R179, R2.reuse, -R153.reuse ;  /* 0x00000002b3cf7223 */ /* 0x180fe20000010899 */
[-CC-:B------:R-:W-:Y:S01]  /*1bc50*/  FFMA.FTZ R12, R157, R2.reuse, -R153.reuse ;  /* 0x000000029d0c7223 */ /* 0x180fe20000010899 */
[-CC-:B------:R-:W-:Y:S01]  /*1bc60*/  FFMA.FTZ R201, R170, R2.reuse, -R153.reuse ;  /* 0x00000002aac97223 */ /* 0x180fe20000010899 */
[-CC-:B------:R-:W-:Y:S01]  /*1bc70*/  FFMA.FTZ R197, R162, R2.reuse, -R153.reuse ;  /* 0x00000002a2c57223 */ /* 0x180fe20000010899 */
[-CC-:B------:R-:W-:Y:S01]  /*1bc80*/  FFMA.FTZ R157, R171, R2.reuse, -R153.reuse ;  /* 0x00000002ab9d7223 */ /* 0x180fe20000010899 */
[-CC-:B------:R-:W-:Y:S01]  /*1bc90*/  FFMA.FTZ R203, R174, R2.reuse, -R153.reuse ;  /* 0x00000002aecb7223 */ /* 0x180fe20000010899 */
[-CC-:B------:R-:W-:Y:S01]  /*1bca0*/  FFMA.FTZ R175, R175, R2.reuse, -R153.reuse ;  /* 0x00000002afaf7223 */ /* 0x180fe20000010899 */
[----:B------:R-:W1:Y:S01]  /*1bcb0*/  MUFU.EX2 R10, R10 ;  /* 0x0000000a000a7308 */ /* 0x000e620000000800 */
[-CC-:B------:R-:W-:Y:S01]  /*1bcc0*/  FFMA.FTZ R163, R163, R2.reuse, -R153.reuse ;  /* 0x00000002a3a37223 */ /* 0x180fe20000010899 */
[-CC-:B------:R-:W-:Y:S01]  /*1bcd0*/  FFMA.FTZ R199, R166, R2.reuse, -R153.reuse ;  /* 0x00000002a6c77223 */ /* 0x180fe20000010899 */
[----:B------:R2:W-:Y:S01]  /*1bce0*/  @!P1 SYNCS.ARRIVE.TRANS64.RED.A1T0 RZ, [R9+URZ], RZ ;  /* 0x000000ff09ff99a7 */ /* 0x0005e2000810043f */
[-CC-:B------:R-:W-:Y:S01]  /*1bcf0*/  FFMA.FTZ R193, R154, R2.reuse, -R153.reuse ;  /* 0x000000029ac17223 */ /* 0x180fe20000010899 */
[-CC-:B------:R-:W-:Y:S01]  /*1bd00*/  FFMA.FTZ R155, R155, R2.reuse, -R153.reuse ;  /* 0x000000029b9b7223 */ /* 0x180fe20000010899 */
[----:B------:R-:W-:-:S02]  /*1bd10*/  FFMA.FTZ R158, R158, R2, -R153 ;  /* 0x000000029e9e7223 */ /* 0x000fc40000010899 */
[----:B------:R-:W3:Y:S01]  /*1bd20*/  MUFU.EX2 R211, R211 ;  /* 0x000000d300d37308 */ /* 0x000ee20000000800 */
[----:B0-----:R-:W-:-:S07]  /*1bd30*/  FFMA.FTZ R20, R0, R20, R209 ;  /* 0x0000001400147223 */ /* 0x001fce00000100d1 */
[----:B------:R-:W0:Y:S01]  /*1bd40*/  MUFU.EX2 R13, R13 ;  /* 0x0000000d000d7308 */ /* 0x000e220000000800 */
[C---:B-1----:R-:W-:Y:S01]  /*1bd50*/  FADD.FTZ R20, R10.reuse, R20 ;  /* 0x000000140a147221 */ /* 0x042fe20000010000 */
[----:B------:R-:W-:Y:S01]  /*1bd60*/  F2FP.BF16.F32.PACK_AB R209, R10, R209 ;  /* 0x000000d10ad1723e */ /* 0x000fe200000010ff */
[----:B------:R-:W-:-:S05]  /*1bd70*/  IMAD.MOV.U32 R10, RZ, RZ, R221 ;  /* 0x000000ffff0a7224 */ /* 0x000fca00078e00dd */
[----:B------:R-:W1:Y:S01]  /*1bd80*/  MUFU.EX2 R205, R205 ;  /* 0x000000cd00cd7308 */ /* 0x000e620000000800 */
[----:B---3--:R-:W-:-:S07]  /*1bd90*/  FADD.FTZ R20, R211, R20 ;  /* 0x00000014d3147221 */ /* 0x008fce0000010000 */
[----:B------:R-:W3:Y:S01]  /*1bda0*/  MUFU.EX2 R156, R156 ;  /* 0x0000009c009c7308 */ /* 0x000ee20000000800 */
[----:B0-----:R-:W-:Y:S01]  /*1bdb0*/  FADD.FTZ R162, R13, R20 ;  /* 0x000000140da27221 */ /* 0x001fe20000010000 */
[-CC-:B------:R-:W-:Y:S01]  /*1bdc0*/  FFMA.FTZ R20, R167, R2.reuse, -R153.reuse ;  /* 0x00000002a7147223 */ /* 0x180fe20000010899 */
[----:B------:R-:W-:Y:S01]  /*1bdd0*/  FFMA.FTZ R153, R159, R2, -R153 ;  /* 0x000000029f997223 */ /* 0x000fe20000010899 */
[----:B------:R-:W-:-:S04]  /*1bde0*/  F2FP.BF16.F32.PACK_AB R211, R13, R211 ;  /* 0x000000d30dd3723e */ /* 0x000fc800000010ff */
[----:B------:R-:W0:Y:S01]  /*1bdf0*/  MUFU.EX2 R207, R207 ;  /* 0x000000cf00cf7308 */ /* 0x000e220000000800 */
[----:B-1----:R-:W-:-:S07]  /*1be00*/  FADD.FTZ R162, R205, R162 ;  /* 0x000000a2cda27221 */ /* 0x002fce0000010000 */
[----:B------:R-:W1:Y:S01]  /*1be10*/  MUFU.EX2 R12, R12 ;  /* 0x0000000c000c7308 */ /* 0x000e620000000800 */
[C---:B---3--:R-:W-:Y:S01]  /*1be20*/  FADD.FTZ R162, R156.reuse, R162 ;  /* 0x000000a29ca27221 */ /* 0x048fe20000010000 */
[----:B------:R-:W-:-:S06]  /*1be30*/  F2FP.BF16.F32.PACK_AB R205, R156, R205 ;  /* 0x000000cd9ccd723e */ /* 0x000fcc00000010ff */
[----:B------:R-:W3:Y:S01]  /*1be40*/  MUFU.EX2 R201, R201 ;  /* 0x000000c900c97308 */ /* 0x000ee20000000800 */
[----:B0-----:R-:W-:-:S07]  /*1be50*/  FADD.FTZ R162, R207, R162 ;  /* 0x000000a2cfa27221 */ /* 0x001fce0000010000 */
[----:B------:R-:W0:Y:S01]  /*1be60*/  MUFU.EX2 R157, R157 ;  /* 0x0000009d009d7308 */ /* 0x000e220000000800 */
[C---:B-1----:R-:W-:Y:S01]  /*1be70*/  FADD.FTZ R162, R12.reuse, R162 ;  /* 0x000000a20ca27221 */ /* 0x042fe20000010000 */
[----:B------:R-:W-:-:S06]  /*1be80*/  F2FP.BF16.F32.PACK_AB R207, R12, R207 ;  /* 0x000000cf0ccf723e */ /* 0x000fcc00000010ff */
[----:B------:R-:W1:Y:S01]  /*1be90*/  MUFU.EX2 R203, R203 ;  /* 0x000000cb00cb7308 */ /* 0x000e620000000800 */
[----:B---3--:R-:W-:-:S07]  /*1bea0*/  FADD.FTZ R162, R201, R162 ;  /* 0x000000a2c9a27221 */ /* 0x008fce0000010000 */
[----:B------:R-:W3:Y:S01]  /*1beb0*/  MUFU.EX2 R11, R175 ;  /* 0x000000af000b7308 */ /* 0x000ee20000000800 */
[C---:B0-----:R-:W-:Y:S01]  /*1bec0*/  FADD.FTZ R162, R157.reuse, R162 ;  /* 0x000000a29da27221 */ /* 0x041fe20000010000 */
[----:B------:R-:W-:-:S06]  /*1bed0*/  F2FP.BF16.F32.PACK_AB R201, R157, R201 ;  /* 0x000000c99dc9723e */ /* 0x000fcc00000010ff */
[----:B------:R-:W0:Y:S01]  /*1bee0*/  MUFU.EX2 R197, R197 ;  /* 0x000000c500c57308 */ /* 0x000e220000000800 */
[----:B-1----:R-:W-:-:S07]  /*1bef0*/  FADD.FTZ R162, R203, R162 ;  /* 0x000000a2cba27221 */ /* 0x002fce0000010000 */
[----:B--2---:R-:W1:Y:S01]  /*1bf00*/  MUFU.EX2 R9, R163 ;  /* 0x000000a300097308 */ /* 0x004e620000000800 */
[C---:B---3--:R-:W-:Y:S01]  /*1bf10*/  FADD.FTZ R162, R11.reuse, R162 ;  /* 0x000000a20ba27221 */ /* 0x048fe20000010000 */
[----:B------:R-:W-:-:S06]  /*1bf20*/  F2FP.BF16.F32.PACK_AB R203, R11, R203 ;  /* 0x000000cb0bcb723e */ /* 0x000fcc00000010ff */
[----:B------:R-:W2:Y:S01]  /*1bf30*/  MUFU.EX2 R199, R199 ;  /* 0x000000c700c77308 */ /* 0x000ea20000000800 */
[----:B0-----:R-:W-:-:S07]  /*1bf40*/  FADD.FTZ R162, R197, R162 ;  /* 0x000000a2c5a27221 */ /* 0x001fce0000010000 */
[----:B------:R-:W0:Y:S01]  /*1bf50*/  MUFU.EX2 R20, R20 ;  /* 0x0000001400147308 */ /* 0x000e220000000800 */
[C---:B-1----:R-:W-:Y:S01]  /*1bf60*/  FADD.FTZ R162, R9.reuse, R162 ;  /* 0x000000a209a27221 */ /* 0x042fe20000010000 */
[----:B------:R-:W-:-:S06]  /*1bf70*/  F2FP.BF16.F32.PACK_AB R197, R9, R197 ;  /* 0x000000c509c5723e */ /* 0x000fcc00000010ff */
[----:B------:R-:W1:Y:S01]  /*1bf80*/  MUFU.EX2 R192, R192 ;  /* 0x000000c000c07308 */ /* 0x000e620000000800 */
[----:B--2---:R-:W-:-:S07]  /*1bf90*/  FADD.FTZ R162, R199, R162 ;  /* 0x000000a2c7a27221 */ /* 0x004fce0000010000 */
[----:B------:R-:W2:Y:S01]  /*1bfa0*/  MUFU.EX2 R193, R193 ;  /* 0x000000c100c17308 */ /* 0x000ea20000000800 */
[C---:B0-----:R-:W-:Y:S01]  /*1bfb0*/  FADD.FTZ R162, R20.reuse, R162 ;  /* 0x000000a214a27221 */ /* 0x041fe20000010000 */
[----:B------:R-:W-:-:S06]  /*1bfc0*/  F2FP.BF16.F32.PACK_AB R199, R20, R199 ;  /* 0x000000c714c7723e */ /* 0x000fcc00000010ff */
[----:B------:R-:W0:Y:S01]  /*1bfd0*/  MUFU.EX2 R152, R152 ;  /* 0x0000009800987308 */ /* 0x000e220000000800 */
[----:B-1----:R-:W-:-:S07]  /*1bfe0*/  FADD.FTZ R21, R192, R21 ;  /* 0x00000015c0157221 */ /* 0x002fce0000010000 */
[----:B------:R-:W1:Y:S01]  /*1bff0*/  MUFU.EX2 R155, R155 ;  /* 0x0000009b009b7308 */ /* 0x000e620000000800 */
[----:B--2---:R-:W-:-:S07]  /*1c000*/  FADD.FTZ R162, R193, R162 ;  /* 0x000000a2c1a27221 */ /* 0x004fce0000010000 */
[----:B------:R-:W2:Y:S01]  /*1c010*/  MUFU.EX2 R194, R194 ;  /* 0x000000c200c27308 */ /* 0x000ea20000000800 */
[C---:B0-----:R-:W-:Y:S01]  /*1c020*/  FADD.FTZ R21, R152.reuse, R21 ;  /* 0x0000001598157221 */ /* 0x041fe20000010000 */
[----:B------:R-:W-:-:S06]  /*1c030*/  F2FP.BF16.F32.PACK_AB R192, R152, R192 ;  /* 0x000000c098c0723e */ /* 0x000fcc00000010ff */
[----:B------:R-:W0:Y:S01]  /*1c040*/  MUFU.EX2 R158, R158 ;  /* 0x0000009e009e7308 */ /* 0x000e220000000800 */
[C---:B-1----:R-:W-:Y:S01]  /*1c050*/  FADD.FTZ R9, R155.reuse, R162 ;  /* 0x000000a29b097221 */ /* 0x042fe20000010000 */
[----:B------:R-:W-:-:S06]  /*1c060*/  F2FP.BF16.F32.PACK_AB R193, R155, R193 ;  /* 0x000000c19bc1723e */ /* 0x000fcc00000010ff */
[----:B------:R-:W1:Y:S01]  /*1c070*/  MUFU.EX2 R153, R153 ;  /* 0x0000009900997308 */ /* 0x000e620000000800 */
[----:B--2---:R-:W-:Y:S01]  /*1c080*/  FADD.FTZ R8, R194, R21 ;  /* 0x00000015c2087221 */ /* 0x004fe20000010000 */
[----:B------:R-:W-:-:S03]  /*1c090*/  F2FP.BF16.F32.PACK_AB R194, R7, R194 ;  /* 0x000000c207c2723e */ /* 0x000fc600000010ff */
[----:B------:R-:W-:Y:S01]  /*1c0a0*/  FADD.FTZ R21, R7, R8 ;  /* 0x0000000807157221 */ /* 0x000fe20000010000 */
[----:B------:R-:W-:Y:S02]  /*1c0b0*/  IMAD.MOV.U32 R7, RZ, RZ, R4 ;  /* 0x000000ffff077224 */ /* 0x000fe400078e0004 */
[----:B------:R-:W-:Y:S02]  /*1c0c0*/  IMAD.MOV.U32 R8, RZ, RZ, R5 ;  /* 0x000000ffff087224 */ /* 0x000fe400078e0005 */
[----:B0-----:R-:W-:Y:S01]  /*1c0d0*/  FADD.FTZ R20, R158, R9 ;  /* 0x000000099e147221 */ /* 0x001fe20000010000 */
[----:B------:R-:W-:-:S03]  /*1c0e0*/  IMAD.MOV.U32 R9, RZ, RZ, R222 ;  /* 0x000000ffff097224 */ /* 0x000fc600078e00de */
[C---:B-1----:R-:W-:Y:S01]  /*1c0f0*/  FADD.FTZ R20, R153.reuse, R20 ;  /* 0x0000001499147221 */ /* 0x042fe20000010000 */
[----:B------:R-:W-:Y:S01]  /*1c100*/  F2FP.BF16.F32.PACK_AB R195, R153, R158 ;  /* 0x0000009e99c3723e */ /* 0x000fe200000010ff */
[----:B------:R-:W-:Y:S06]  /*1c110*/  @P2 BRA `(.L_x_657) ;  /* 0xffffffb000ac2947 */ /* 0x000fec000383ffff */
.L_x_646:
[----:B------:R-:W-:Y:S05]  /*1c120*/  BSYNC B0 ;  /* 0x0000000000007941 */ /* 0x000fea0003800000 */
.L_x_645:
        /* <DEDUP_REMOVED lines=131> */
.L_x_658:
[----:B------:R-:W-:Y:S01]  /*1c960*/  IMAD R0, R221, 0x8, R16 ;  /* 0x00000008dd007824 */ /* 0x000fe200078e0210 */
[----:B------:R-:W-:-:S04]  /*1c970*/  SHF.L.U32 R7, R222, 0x1f, RZ ;  /* 0x0000001fde077819 */ /* 0x000fc800000006ff */
[----:B------:R0:W1:Y:S01]  /*1c980*/  SYNCS.PHASECHK.TRANS64.TRYWAIT P2, [R0+URZ+0x38850], R7 ;  /* 0x03885007000075a7 */ /* 0x000062000804017f */
[----:B------:R-:W-:Y:S05]  /*1c990*/  @!P0 BRA `(.L_x_659) ;  /* 0x0000000000048947 */ /* 0x000fea0003800000 */
[----:B------:R-:W-:Y:S01]  /*1c9a0*/  BPT.TRAP 0x1 ;  /* 0x000000040000795c */ /* 0x000fe20000300000 */
.L_x_659:
[----:B------:R-:W-:Y:S01]  /*1c9b0*/  VIADD R16, R16, 0x400 ;  /* 0x0000040010107836 */ /* 0x000fe20000000000 */
[----:B------:R-:W-:Y:S04]  /*1c9c0*/  BSSY B0, `(.L_x_660) ;  /* 0x0000008000007945 */ /* 0x000fe80003800000 */
[----:B------:R-:W-:-:S04]  /*1c9d0*/  SHF.R.U32.HI R16, RZ, 0x4, R16 ;  /* 0x00000004ff107819 */ /* 0x000fc80000011610 */
[----:B------:R-:W-:-:S04]  /*1c9e0*/  LOP3.LUT R16, R16, 0x3fff, RZ, 0xc0, !PT ;  /* 0x00003fff10107812 */ /* 0x000fc800078ec0ff */
[----:B------:R-:W-:-:S05]  /*1c9f0*/  LOP3.LUT R16, R16, 0x2800000, RZ, 0xfc, !PT ;  /* 0x0280000010107812 */ /* 0x000fca00078efcff */
[----:B------:R-:W-:Y:S01]  /*1ca00*/  IMAD R3, R221, 0xa00, R16 ;  /* 0x00000a00dd037824 */ /* 0x000fe200078e0210 */
[----:B-1----:R-:W-:Y:S06]  /*1ca10*/  @P2 BRA `(.L_x_661) ;  /* 0x0000000000082947 */ /* 0x002fec0003800000 */
[----:B------:R-:W1:Y:S02]  /*1ca20*/  SYNCS.PHASECHK.TRANS64.TRYWAIT P0, [R0+URZ+0x38850], R7 ;  /* 0x03885007000075a7 */ /* 0x000e64000800017f */
[----:B-1----:R-:W-:Y:S05]  /*1ca30*/  @!P0 BRA `(.L_x_662) ;  /* 0x000000a000c88947 */ /* 0x002fea0003800000 */
.L_x_661:
[----:B------:R-:W-:Y:S05]  /*1ca40*/  BSYNC B0 ;  /* 0x0000000000007941 */ /* 0x000fea0003800000 */
.L_x_660:
[----:B------:R-:W-:Y:S01]  /*1ca50*/  IMAD.MOV.U32 R6, RZ, RZ, R3 ;  /* 0x000000ffff067224 */ /* 0x000fe200078e0003 */
[----:B------:R-:W2:Y:S01]  /*1ca60*/  LDL.LU R15, [R1+0x64] ;  /* 0x00006400010f7983 */ /* 0x000ea20000300800 */
[----:B01----:R-:W-:Y:S01]  /*1ca70*/  IMAD.MOV.U32 R7, RZ, RZ, 0x40000040 ;  /* 0x40000040ff077424 */ /* 0x003fe200078e00ff */
[----:B------:R-:W-:Y:S01]  /*1ca80*/  WARPGROUP.ARRIVE ;  /* 0x00000000000079c5 */ /* 0x000fe20000000000 */
[----:B------:R-:W-:Y:S01]  /*1ca90*/  IMAD.MOV.U32 R12, RZ, RZ, RZ ;  /* 0x000000ffff0c7224 */ /* 0x000fe200078e00ff */
[----:B------:R-:W-:Y:S01]  /*1caa0*/  R2UR UR6, R6 ;  /* 0x00000000060672ca */ /* 0x000fe200000e0000 */
[----:B------:R-:W-:Y:S01]  /*1cab0*/  VIADD R6, R3, 0x80 ;  /* 0x0000008003067836 */ /* 0x000fe20000000000 */
[----:B------:R-:W-:Y:S01]  /*1cac0*/  R2UR UR7, R7 ;  /* 0x00000000070772ca */ /* 0x000fe200000e0000 */
[----:B------:R-:W-:Y:S02]  /*1cad0*/  IMAD.MOV.U32 R7, RZ, RZ, 0x40000040 ;  /* 0x40000040ff077424 */ /* 0x000fe400078e00ff */
[----:B------:R-:W-:-:S02]  /*1cae0*/  VIADD R221, R221, 0x1 ;  /* 0x00000001dddd7836 */ /* 0x000fc40000000000 */
[----:B------:R-:W-:Y:S02]  /*1caf0*/  @!P1 VIADD R11, R0, 0x38860 ;  /* 0x00038860000b9836 */ /* 0x000fe40000000000 */
[----:B------:R-:W-:Y:S01]  /*1cb00*/  IMAD.MOV.U32 R0, RZ, RZ, -0x800000 ;  /* 0xff800000ff007424 */ /* 0x000fe200078e00ff */
[C---:B------:R-:W-:Y:S02]  /*1cb10*/  ISETP.NE.AND P2, PT, R221.reuse, 0x2, PT ;  /* 0x00000002dd00780c */ /* 0x040fe40003f45270 */
[----:B------:R-:W-:Y:S02]  /*1cb20*/  @!P1 PRMT R11, RZ, 0x654, R11 ;  /* 0x00000654ff0b9816 */ /* 0x000fe4000000000b */
[----:B------:R-:W-:Y:S01]  /*1cb30*/  SEL R221, R221, RZ, P2 ;  /* 0x000000ffdddd7207 */ /* 0x000fe20001000000 */
[----:B------:R-:W-:Y:S01]  /*1cb40*/  HGMMA.64x256x16.F32.BF16 R24, R208, gdesc[UR4].tnspB, R24, gsb0 ;  /* 0x43e00004d0187df0 */ /* 0x000fe20008001818 */
[----:B------:R-:W-:Y:S01]  /*1cb50*/  R2UR UR6, R6 ;  /* 0x00000000060672ca */ /* 0x000fe200000e0000 */
[----:B------:R-:W-:Y:S01]  /*1cb60*/  VIADD R6, R3, 0x100 ;  /* 0x0000010003067836 */ /* 0x000fe20000000000 */
[----:B------:R-:W-:Y:S01]  /*1cb70*/  R2UR UR7, R7 ;  /* 0x00000000070772ca */ /* 0x000fe200000e0000 */
[----:B------:R-:W-:Y:S01]  /*1cb80*/  IMAD.MOV.U32 R7, RZ, RZ, 0x40000040 ;  /* 0x40000040ff077424 */ /* 0x000fe200078e00ff */
[----:B------:R-:W-:-:S02]  /*1cb90*/  WARPGROUP.DEPBAR.LE gsb0, 0x0 ;  /* 0x00008000000079c5 */ /* 0x000fc40000010000 */
[----:B------:R-:W-:-:S15]  /*1cba0*/  WARPGROUP.ARRIVE ;  /* 0x00000000000079c5 */ /* 0x000fde0000000000 */
[----:B------:R-:W-:-:S06]  /*1cbb0*/  NOP ;  /* 0x0000000000007918 */ /* 0x000fcc0000000000 */
[----:B------:R-:W-:Y:S01]  /*1cbc0*/  HGMMA.64x256x16.F32.BF16 R24, R204, gdesc[UR4].tnspB, R24, gsb0 ;  /* 0x43e00004cc187df0 */ /* 0x000fe20008001818 */
[----:B------:R-:W-:Y:S02]  /*1cbd0*/  R2UR UR6, R6 ;  /* 0x00000000060672ca */ /* 0x000fe400000e0000 */
[----:B------:R-:W-:Y:S01]  /*1cbe0*/  R2UR UR7, R7 ;  /* 0x00000000070772ca */ /* 0x000fe200000e0000 */
[----:B------:R-:W-:Y:S01]  /*1cbf0*/  IMAD.MOV.U32 R7, RZ, RZ, 0x40000040 ;  /* 0x40000040ff077424 */ /* 0x000fe200078e00ff */
[----:B------:R-:W-:Y:S01]  /*1cc00*/  IADD3 R6, R3, 0x180, RZ ;  /* 0x0000018003067810 */ /* 0x000fe20007ffe0ff */
[----:B--2---:R-:W-:-:S05]  /*1cc10*/  VIADD R15, R15, 0x1 ;  /* 0x000000010f0f7836 */ /* 0x004fca0000000000 */
[----:B------:R-:W-:Y:S01]  /*1cc20*/  STL [R1+0x64], R15 ;  /* 0x0000640f01007387 */ /* 0x000fe20000100800 */
[----:B------:R-:W-:Y:S02]  /*1cc30*/  WARPGROUP.DEPBAR.LE gsb0, 0x0 ;  /* 0x00008000000079c5 */ /* 0x000fe40000010000 */
[----:B------:R-:W-:-:S14]  /*1cc40*/  WARPGROUP.ARRIVE ;  /* 0x00000000000079c5 */ /* 0x000fdc0000000000 */
[----:B------:R-:W-:Y:S01]  /*1cc50*/  HGMMA.64x256x16.F32.BF16 R24, R200, gdesc[UR4].tnspB, R24, gsb0 ;  /* 0x43e00004c8187df0 */ /* 0x000fe20008001818 */
[----:B------:R-:W-:Y:S01]  /*1cc60*/  R2UR UR6, R6 ;  /* 0x00000000060672ca */ /* 0x000fe200000e0000 */
[----:B------:R-:W-:Y:S01]  /*1cc70*/  VIADD R6, R3, 0x200 ;  /* 0x0000020003067836 */ /* 0x000fe20000000000 */
[----:B------:R-:W-:Y:S01]  /*1cc80*/  R2UR UR7, R7 ;  /* 0x00000000070772ca */ /* 0x000fe200000e0000 */
[----:B------:R-:W-:Y:S01]  /*1cc90*/  IMAD.MOV.U32 R7, RZ, RZ, 0x40000040 ;  /* 0x40000040ff077424 */ /* 0x000fe200078e00ff */
[----:B------:R-:W0:Y:S01]  /*1cca0*/  SHFL.BFLY PT, R3, R20, 0x2, 0x1f ;  /* 0x0c401f0014037f89 */ /* 0x000e2200000e0000 */
[----:B------:R-:W-:Y:S02]  /*1ccb0*/  WARPGROUP.DEPBAR.LE gsb0, 0x0 ;  /* 0x00008000000079c5 */ /* 0x000fe40000010000 */
[----:B------:R-:W-:-:S15]  /*1ccc0*/  WARPGROUP.ARRIVE ;  /* 0x00000000000079c5 */ /* 0x000fde0000000000 */
[----:B------:R-:W-:-:S05]  /*1ccd0*/  NOP ;  /* 0x0000000000007918 */ /* 0x000fca0000000000 */
[----:B------:R-:W-:Y:S01]  /*1cce0*/  HGMMA.64x256x16.F32.BF16 R24, R196, gdesc[UR4].tnspB, R24, gsb0 ;  /* 0x43e00004c4187df0 */ /* 0x000fe20008001818 */
[----:B------:R-:W-:Y:S02]  /*1ccf0*/  R2UR UR6, R6 ;  /* 0x00000000060672ca */ /* 0x000fe400000e0000 */
[----:B------:R-:W-:Y:S01]  /*1cd00*/  R2UR UR7, R7 ;  /* 0x00000000070772ca */ /* 0x000fe200000e0000 */
[----:B------:R-:W1:Y:S01]  /*1cd10*/  SHFL.BFLY PT, R6, R21, 0x2, 0x1f ;  /* 0x0c401f0015067f89 */ /* 0x000e6200000e0000 */
[----:B0-----:R-:W-:-:S05]  /*1cd20*/  FADD.FTZ R7, R3, R20 ;  /* 0x0000001403077221 */ /* 0x001fca0000010000 */
[----:B------:R-:W0:Y:S01]  /*1cd30*/  SHFL.BFLY PT, R8, R7, 0x1, 0x1f ;  /* 0x0c201f0007087f89 */ /* 0x000e2200000e0000 */
[----:B-1----:R-:W-:-:S05]  /*1cd40*/  FADD.FTZ R6, R6, R21 ;  /* 0x0000001506067221 */ /* 0x002fca0000010000 */
[----:B------:R-:W1:Y:S01]  /*1cd50*/  SHFL.BFLY PT, R3, R6, 0x1, 0x1f ;  /* 0x0c201f0006037f89 */ /* 0x000e6200000e0000 */
[----:B0-----:R-:W-:-:S05]  /*1cd60*/  FADD.FTZ R14, R7, R8 ;  /* 0x00000008070e7221 */ /* 0x001fca0000010000 */
[----:B------:R-:W-:-:S13]  /*1cd70*/  FSETP.NE.FTZ.AND P3, PT, R14, RZ, PT ;  /* 0x000000ff0e00720b */ /* 0x000fda0003f75000 */
[----:B------:R-:W0:Y:S01]  /*1cd80*/  @P3 MUFU.LG2 R10, R14 ;  /* 0x0000000e000a3308 */ /* 0x000e220000000c00 */
[----:B-1----:R-:W-:Y:S01]  /*1cd90*/  FADD.FTZ R13, R6, R3 ;  /* 0x00000003060d7221 */ /* 0x002fe20000010000 */
[----:B------:R-:W-:Y:S01]  /*1cda0*/  IMAD.MOV.U32 R6, RZ, RZ, RZ ;  /* 0x000000ffff067224 */ /* 0x000fe200078e00ff */
[----:B------:R-:W-:-:S03]  /*1cdb0*/  SEL R3, RZ, 0x1, P2 ;  /* 0x00000001ff037807 */ /* 0x000fc60001000000 */
[----:B------:R-:W-:Y:S02]  /*1cdc0*/  FSETP.NE.FTZ.AND P0, PT, R13, RZ, PT ;  /* 0x000000ff0d00720b */ /* 0x000fe40003f15000 */
[----:B------:R-:W-:Y:S01]  /*1cdd0*/  @P3 MUFU.RCP R6, R14 ;  /* 0x0000000e00063308 */ /* 0x000fe20000001000 */
[----:B------:R-:W-:Y:S01]  /*1cde0*/  LOP3.LUT R222, R222, R3, RZ, 0x3c, !PT ;  /* 0x00000003dede7212 */ /* 0x000fe200078e3cff */
[----:B------:R-:W-:Y:S02]  /*1cdf0*/  IMAD.MOV.U32 R3, RZ, RZ, -0x800000 ;  /* 0xff800000ff037424 */ /* 0x000fe400078e00ff */
[----:B0-----:R-:W-:-:S07]  /*1ce00*/  @P3 FMUL.FTZ R7, R10, 0.69314718246459960938 ;  /* 0x3f3172180a073820 */ /* 0x001fce0000410000 */
[----:B------:R-:W0:Y:S01]  /*1ce10*/  @P0 MUFU.LG2 R9, R13 ;  /* 0x0000000d00090308 */ /* 0x000e220000000c00 */
[C---:B------:R-:W-:Y:S01]  /*1ce20*/  @P0 FMUL.FTZ R8, R2.reuse, 0.69314718246459960938 ;  /* 0x3f31721802080820 */ /* 0x040fe20000410000 */
[----:B------:R-:W-:-:S04]  /*1ce30*/  @P3 FMUL.FTZ R2, R2, 0.69314718246459960938 ;  /* 0x3f31721802023820 */ /* 0x000fc80000410000 */
[----:B------:R-:W-:Y:S02]  /*1ce40*/  @P3 FFMA.FTZ R3, R2, R4, R7 ;  /* 0x0000000402033223 */ /* 0x000fe40000010007 */
[----:B------:R-:W1:Y:S01]  /*1ce50*/  @P0 MUFU.RCP R12, R13 ;  /* 0x0000000d000c0308 */ /* 0x000e620000001000 */
[----:B0-----:R-:W-:-:S04]  /*1ce60*/  @P0 FMUL.FTZ R9, R9, 0.69314718246459960938 ;  /* 0x3f31721809090820 */ /* 0x001fc80000410000 */
[----:B------:R-:W-:Y:S01]  /*1ce70*/  @P0 FFMA.FTZ R0, R8, R5, R9 ;  /* 0x0000000508000223 */ /* 0x000fe20000010009 */
[----:B------:R-:W-:Y:S01]  /*1ce80*/  PLOP3.LUT P0, PT, PT, PT, PT, 0x8, 0x0 ;  /* 0x000000000000781c */ /* 0x000fe20003f0e170 */
[----:B------:R-:W-:Y:S02]  /*1ce90*/  WARPGROUP.DEPBAR.LE gsb0, 0x0 ;  /* 0x00008000000079c5 */ /* 0x000fe40000010000 */
[----:B------:R-:W-:-:S06]  /*1cea0*/  WARPGROUP.ARRIVE ;  /* 0x00000000000079c5 */ /* 0x000fcc0000000000 */
[----:B------:R-:W-:Y:S03]  /*1ceb0*/  HGMMA.64x256x16.F32.BF16 R24, R192, gdesc[UR4].tnspB, R24, gsb0 ;  /* 0x43e00004c0187df0 */ /* 0x000fe60008001818 */
[----:B------:R-:W-:Y:S02]  /*1cec0*/  WARPGROUP.DEPBAR.LE gsb0, 0x0 ;  /* 0x00008000000079c5 */ /* 0x000fe40000010000 */
[-C--:B-1----:R-:W-:Y:S01]  /*1ced0*/  FMUL.FTZ R4, R24, R12.reuse ;  /* 0x0000000c18047220 */ /* 0x082fe20000410000 */
[-C--:B------:R-:W-:Y:S01]  /*1cee0*/  FMUL.FTZ R160, R44, R12.reuse ;  /* 0x0000000c2ca07220 */ /* 0x080fe20000410000 */
[-C--:B------:R-:W-:Y:S01]  /*1cef0*/  FMUL.FTZ R163, R56, R12.reuse ;  /* 0x0000000c38a37220 */ /* 0x080fe20000410000 */
[----:B------:R-:W-:Y:S01]  /*1cf00*/  FMUL.FTZ R169, R80, R12 ;  /* 0x0000000c50a97220 */ /* 0x000fe20000410000 */
[-C--:B------:R-:W-:Y:S01]  /*1cf10*/  FMUL.FTZ R10, R27, R6.reuse ;  /* 0x000000061b0a7220 */ /* 0x080fe20000410000 */
[----:B------:R-:W-:Y:S01]  /*1cf20*/  FMUL.FTZ R8, R31, R6 ;  /* 0x000000061f087220 */ /* 0x000fe20000410000 */
[----:B------:R0:W-:Y:S01]  /*1cf30*/  @!P1 SYNCS.ARRIVE.TRANS64.RED.A1T0 RZ, [R11+URZ], RZ ;  /* 0x000000ff0bff99a7 */ /* 0x0001e2000810043f */
        /* <DEDUP_REMOVED lines=61> */
[----:B------:R-:W-:Y:S01]  /*1d310*/  FMUL.FTZ R31, R63, R6 ;  /* 0x000000063f1f7220 */ /* 0x000fe20000410000 */
        /* <DEDUP_REMOVED lines=8> */
[-C--:B0-----:R-:W-:Y:S01]  /*1d3a0*/  FMUL.FTZ R11, R46, R6.reuse ;  /* 0x000000062e0b7220 */ /* 0x081fe20000410000 */
        /* <DEDUP_REMOVED lines=50> */
[----:B------:R-:W-:-:S07]  /*1d6d0*/  FMUL.FTZ R76, R151, R6 ;  /* 0x00000006974c7220 */ /* 0x000fce0000410000 */
.L_x_570:
[----:B------:R-:W0:Y:S08]  /*1d6e0*/  S2UR UR5, SR_CgaCtaId ;  /* 0x00000000000579c3 */ /* 0x000e300000008800 */
[----:B------:R-:W-:Y:S06]  /*1d6f0*/  BAR.SYNC.DEFER_BLOCKING 0x5, 0x120 ;  /* 0x0144800000007b1d */ /* 0x000fec0000010000 */
[----:B------:R-:W-:Y:S01]  /*1d700*/  UMOV UR4, 0x400 ;  /* 0x0000040000047882 */ /* 0x000fe20000000000 */
[----:B------:R-:W-:Y:S01]  /*1d710*/  BSSY B0, `(.L_x_663) ;  /* 0x0000293000007945 */ /* 0x000fe20003800000 */
[----:B0-----:R-:W-:-:S06]  /*1d720*/  ULEA UR4, UR5, UR4, 0x18 ;  /* 0x0000000405047291 */ /* 0x001fcc000f8ec03f */
[----:B------:R-:W-:-:S05]  /*1d730*/  IMAD.U32 R16, RZ, RZ, UR4 ;  /* 0x00000004ff107e24 */ /* 0x000fca000f8e00ff */
[----:B------:R0:W1:Y:S01]  /*1d740*/  LDS.128 R148, [R16+0x388d0] ;  /* 0x0388d00010947984 */ /* 0x0000620000000c00 */
[----:B------:R-:W-:Y:S06]  /*1d750*/  BAR.ARV 0x4, 0x120 ;  /* 0x0104800000007b1d */ /* 0x000fec0000002000 */
[----:B------:R-:W-:Y:S05]  /*1d760*/  @P0 BRA `(.L_x_664) ;  /* 0x0000001c00580947 */ /* 0x000fea0003800000 */
[----:B------:R-:W2:Y:S04]  /*1d770*/  LDL R6, [R1+0x9c] ;  /* 0x00009c0001067983 */ /* 0x000ea80000100800 */
[----:B-1----:R-:W3:Y:S01]  /*1d780*/  LDL R148, [R1+0x1c] ;  /* 0x00001c0001947983 */ /* 0x002ee20000100800 */
[----:B------:R-:W1:Y:S01]  /*1d790*/  S2R R21, SR_SWINHI ;  /* 0x0000000000157919 */ /* 0x000e620000002f00 */
[----:B------:R-:W-:Y:S01]  /*1d7a0*/  F2FP.BF16.F32.PACK_AB R5, R10, R5 ;  /* 0x000000050a05723e */ /* 0x000fe200000010ff */
[----:B------:R-:W-:Y:S01]  /*1d7b0*/  ULDC.64 UR4, c[0x0][0xbd8] ;  /* 0x0002f60000047ab9 */ /* 0x000fe20000000a00 */
[----:B------:R-:W-:Y:S02]  /*1d7c0*/  MOV R14, R16 ;  /* 0x00000010000e7202 */ /* 0x000fe40000000f00 */
[----:B-1----:R-:W-:-:S02]  /*1d7d0*/  MOV R15, R21 ;  /* 0x00000015000f7202 */ /* 0x002fc40000000f00 */
        /* <DEDUP_REMOVED lines=10> */
[----:B-----5:R-:W-:Y:S02]  /*1d880*/  F2FP.BF16.F32.PACK_AB R146, R12, R2 ;  /* 0x000000020c92723e */ /* 0x020fe400000010ff */
[----:B------:R-:W-:Y:S01]  /*1d890*/  F2FP.BF16.F32.PACK_AB R147, R76, R72 ;  /* 0x000000484c93723e */ /* 0x000fe200000010ff */
[----:B------:R-:W-:Y:S01]  /*1d8a0*/  ULDC.64 UR6, c[0x0][0x208] ;  /* 0x0000820000067ab9 */ /* 0x000fe20000000a00 */
[----:B------:R-:W-:Y:S01]  /*1d8b0*/  BAR.SYNC.DEFER_BLOCKING 0x1, 0x100 ;  /* 0x0044000000007b1d */ /* 0x000fe20000010000 */
[----:B--2---:R-:W-:-:S03]  /*1d8c0*/  IMAD.WIDE R120, R6, 0x2, R14 ;  /* 0x0000000206787825 */ /* 0x004fc600078e020e */
[C---:B------:R-:W-:Y:S02]  /*1d8d0*/  IADD3 R6, P1, R120.reuse, 0x20, RZ ;  /* 0x0000002078067810 */ /* 0x040fe40007f3e0ff */
[----:B------:R-:W-:Y:S02]  /*1d8e0*/  IADD3 R46, P0, R120, 0x40, RZ ;  /* 0x00000040782e7810 */ /* 0x000fe40007f1e0ff */
[----:B------:R-:W-:Y:S02]  /*1d8f0*/  LOP3.LUT R88, R6, 0x380, RZ, 0xc0, !PT ;  /* 0x0000038006587812 */ /* 0x000fe400078ec0ff */
[----:B------:R-:W-:Y:S02]  /*1d900*/  IADD3 R100, P3, R120, 0x4000, RZ ;  /* 0x0000400078647810 */ /* 0x000fe40007f7e0ff */
[----:B------:R-:W-:Y:S02]  /*1d910*/  LOP3.LUT R92, R46, 0x380, RZ, 0xc0, !PT ;  /* 0x000003802e5c7812 */ /* 0x000fe400078ec0ff */
[----:B------:R-:W-:Y:S01]  /*1d920*/  SHF.R.U64 R88, R88, 0x3, RZ ;  /* 0x0000000358587819 */ /* 0x000fe200000012ff */
[----:B------:R-:W-:Y:S01]  /*1d930*/  IMAD.X R89, RZ, RZ, R121, P1 ;  /* 0x000000ffff597224 */ /* 0x000fe200008e0679 */
[----:B------:R-:W-:-:S02]  /*1d940*/  IADD3 R106, P2, R120, 0x4060, RZ ;  /* 0x00004060786a7810 */ /* 0x000fc40007f5e0ff */
[----:B------:R-:W-:Y:S02]  /*1d950*/  IADD3 R84, P4, R120, 0x60, RZ ;  /* 0x0000006078547810 */ /* 0x000fe40007f9e0ff */
[----:B------:R-:W-:Y:S02]  /*1d960*/  LOP3.LUT R118, R100, 0x380, RZ, 0xc0, !PT ;  /* 0x0000038064767812 */ /* 0x000fe400078ec0ff */
[----:B------:R-:W-:Y:S02]  /*1d970*/  SHF.R.U64 R92, R92, 0x3, RZ ;  /* 0x000000035c5c7819 */ /* 0x000fe400000012ff */
[----:B------:R-:W-:Y:S02]  /*1d980*/  IADD3 R108, P1, R120, 0x8000, RZ ;  /* 0x00008000786c7810 */ /* 0x000fe40007f3e0ff */
[----:B------:R-:W-:Y:S02]  /*1d990*/  LOP3.LUT R88, R88, R6, RZ, 0x3c, !PT ;  /* 0x0000000658587212 */ /* 0x000fe400078e3cff */
[----:B------:R-:W-:-:S02]  /*1d9a0*/  LOP3.LUT R6, R106, 0x380, RZ, 0xc0, !PT ;  /* 0x000003806a067812 */ /* 0x000fc400078ec0ff */
[----:B------:R-:W-:Y:S02]  /*1d9b0*/  IADD3 R102, P6, R120, 0x4020, RZ ;  /* 0x0000402078667810 */ /* 0x000fe40007fde0ff */
[----:B------:R-:W-:Y:S02]  /*1d9c0*/  LOP3.LUT R96, R84, 0x380, RZ, 0xc0, !PT ;  /* 0x0000038054607812 */ /* 0x000fe400078ec0ff */
[----:B------:R-:W-:Y:S02]  /*1d9d0*/  SHF.R.U64 R118, R118, 0x3, RZ ;  /* 0x0000000376767819 */ /* 0x000fe400000012ff */
[----:B------:R-:W-:Y:S02]  /*1d9e0*/  LOP3.LUT R92, R92, R46, RZ, 0x3c, !PT ;  /* 0x0000002e5c5c7212 */ /* 0x000fe400078e3cff */
[----:B------:R-:W-:Y:S01]  /*1d9f0*/  LOP3.LUT R46, R108, 0x380, RZ, 0xc0, !PT ;  /* 0x000003806c2e7812 */ /* 0x000fe200078ec0ff */
[--C-:B------:R-:W-:Y:S01]  /*1da00*/  IMAD.X R101, RZ, RZ, R121.reuse, P3 ;  /* 0x000000ffff657224 */ /* 0x100fe200018e0679 */
[----:B------:R-:W-:Y:S01]  /*1da10*/  SHF.R.U64 R6, R6, 0x3, RZ ;  /* 0x0000000306067819 */ /* 0x000fe200000012ff */
[----:B------:R-:W-:Y:S01]  /*1da20*/  IMAD.X R103, RZ, RZ, R121, P6 ;  /* 0x000000ffff677224 */ /* 0x000fe200030e0679 */
[----:B------:R-:W-:-:S02]  /*1da30*/  IADD3 R114, P3, R120, 0x8060, RZ ;  /* 0x0000806078727810 */ /* 0x000fc40007f7e0ff */
[----:B------:R-:W-:Y:S02]  /*1da40*/  SHF.R.U64 R96, R96, 0x3, RZ ;  /* 0x0000000360607819 */ /* 0x000fe400000012ff */
[----:B------:R-:W-:Y:S02]  /*1da50*/  LOP3.LUT R100, R118, R100, RZ, 0x3c, !PT ;  /* 0x0000006476647212 */ /* 0x000fe400078e3cff */
[C---:B------:R-:W-:Y:S02]  /*1da60*/  LOP3.LUT R21, R120.reuse, 0x380, RZ, 0xc0, !PT ;  /* 0x0000038078157812 */ /* 0x040fe400078ec0ff */
[----:B------:R-:W-:Y:S02]  /*1da70*/  IADD3 R104, P5, R120, 0x4040, RZ ;  /* 0x0000404078687810 */ /* 0x000fe40007fbe0ff */
[----:B------:R-:W-:Y:S02]  /*1da80*/  LOP3.LUT R118, R102, 0x380, RZ, 0xc0, !PT ;  /* 0x0000038066767812 */ /* 0x000fe400078ec0ff */
[----:B------:R-:W-:-:S02]  /*1da90*/  SHF.R.U64 R46, R46, 0x3, RZ ;  /* 0x000000032e2e7819 */ /* 0x000fc400000012ff */
[----:B------:R-:W-:Y:S02]  /*1daa0*/  IADD3 R116, P6, R120, 0xc000, RZ ;  /* 0x0000c00078747810 */ /* 0x000fe40007fde0ff */
[----:B------:R-:W-:Y:S02]  /*1dab0*/  LOP3.LUT R106, R6, R106, RZ, 0x3c, !PT ;  /* 0x0000006a066a7212 */ /* 0x000fe400078e3cff */
[----:B------:R-:W-:Y:S02]  /*1dac0*/  LOP3.LUT R96, R96, R84, RZ, 0x3c, !PT ;  /* 0x0000005460607212 */ /* 0x000fe400078e3cff */
[----:B------:R-:W-:Y:S01]  /*1dad0*/  LOP3.LUT R6, R114, 0x380, RZ, 0xc0, !PT ;  /* 0x0000038072067812 */ /* 0x000fe200078ec0ff */
[----:B------:R-:W-:Y:S01]  /*1dae0*/  IMAD.X R105, RZ, RZ, R121, P5 ;  /* 0x000000ffff697224 */ /* 0x000fe200028e0679 */
[----:B------:R-:W-:Y:S02]  /*1daf0*/  IADD3.X R97, RZ, R121, RZ, P4, !PT ;  /* 0x00000079ff617210 */ /* 0x000fe400027fe4ff */
[----:B------:R-:W-:-:S02]  /*1db00*/  SHF.R.U64 R21, R21, 0x3, RZ ;  /* 0x0000000315157819 */ /* 0x000fc400000012ff */
[----:B------:R-:W-:Y:S02]  /*1db10*/  LOP3.LUT R84, R104, 0x380, RZ, 0xc0, !PT ;  /* 0x0000038068547812 */ /* 0x000fe400078ec0ff */
[----:B------:R-:W-:Y:S02]  /*1db20*/  SHF.R.U64 R118, R118, 0x3, RZ ;  /* 0x0000000376767819 */ /* 0x000fe400000012ff */
[----:B------:R-:W-:Y:S01]  /*1db30*/  LOP3.LUT R108, R46, R108, RZ, 0x3c, !PT ;  /* 0x0000006c2e6c7212 */ /* 0x000fe200078e3cff */
[--C-:B------:R-:W-:Y:S01]  /*1db40*/  IMAD.X R93, RZ, RZ, R121.reuse, P0 ;  /* 0x000000ffff5d7224 */ /* 0x100fe200000e0679 */
[----:B------:R-:W-:Y:S01]  /*1db50*/  IADD3 R112, P4, R120, 0x8040, RZ ;  /* 0x0000804078707810 */ /* 0x000fe20007f9e0ff */
[--C-:B------:R-:W-:Y:S01]  /*1db60*/  IMAD.X R107, RZ, RZ, R121.reuse, P2 ;  /* 0x000000ffff6b7224 */ /* 0x100fe200010e0679 */
[----:B------:R-:W-:Y:S01]  /*1db70*/  LOP3.LUT R46, R116, 0x380, RZ, 0xc0, !PT ;  /* 0x00000380742e7812 */ /* 0x000fe200078ec0ff */
[----:B------:R-:W-:Y:S01]  /*1db80*/  IMAD.X R109, RZ, RZ, R121, P1 ;  /* 0x000000ffff6d7224 */ /* 0x000fe200008e0679 */
[----:B------:R-:W-:-:S02]  /*1db90*/  IADD3 R20, P5, R120, 0xc020, RZ ;  /* 0x0000c02078147810 */ /* 0x000fc40007fbe0ff */
[C---:B------:R-:W-:Y:S02]  /*1dba0*/  IADD3 R110, P0, R120.reuse, 0x8020, RZ ;  /* 0x00008020786e7810 */ /* 0x040fe40007f1e0ff */
[C---:B------:R-:W-:Y:S02]  /*1dbb0*/  IADD3 R26, P2, R120.reuse, 0xc040, RZ ;  /* 0x0000c040781a7810 */ /* 0x040fe40007f5e0ff */
[----:B------:R-:W-:Y:S02]  /*1dbc0*/  IADD3 R30, P1, R120, 0xc060, RZ ;  /* 0x0000c060781e7810 */ /* 0x000fe40007f3e0ff */
[----:B------:R-:W-:Y:S02]  /*1dbd0*/  SHF.R.U64 R6, R6, 0x3, RZ ;  /* 0x0000000306067819 */ /* 0x000fe400000012ff */
[----:B------:R-:W-:Y:S02]  /*1dbe0*/  LOP3.LUT R120, R21, R120, RZ, 0x3c, !PT ;  /* 0x0000007815787212 */ /* 0x000fe400078e3cff */
[----:B------:R-:W-:-:S02]  /*1dbf0*/  SHF.R.U64 R84, R84, 0x3, RZ ;  /* 0x0000000354547819 */ /* 0x000fc400000012ff */
[----:B------:R-:W-:Y:S02]  /*1dc00*/  LOP3.LUT R102, R118, R102, RZ, 0x3c, !PT ;  /* 0x0000006676667212 */ /* 0x000fe400078e3cff */
[----:B------:R-:W-:Y:S02]  /*1dc10*/  LOP3.LUT R118, R112, 0x380, RZ, 0xc0, !PT ;  /* 0x0000038070767812 */ /* 0x000fe400078ec0ff */
[----:B------:R-:W-:Y:S02]  /*1dc20*/  SHF.R.U64 R46, R46, 0x3, RZ ;  /* 0x000000032e2e7819 */ /* 0x000fe400000012ff */
[----:B------:R-:W-:Y:S02]  /*1dc30*/  LOP3.LUT R10, R20, 0x380, RZ, 0xc0, !PT ;  /* 0x00000380140a7812 */ /* 0x000fe400078ec0ff */
[----:B------:R-:W-:Y:S02]  /*1dc40*/  LOP3.LUT R114, R6, R114, RZ, 0x3c, !PT ;  /* 0x0000007206727212 */ /* 0x000fe400078e3cff */
[----:B------:R-:W-:-:S02]  /*1dc50*/  LOP3.LUT R104, R84, R104, RZ, 0x3c, !PT ;  /* 0x0000006854687212 */ /* 0x000fc400078e3cff */
[----:B------:R-:W-:Y:S02]  /*1dc60*/  MOV R120, R120 ;  /* 0x0000007800787202 */ /* 0x000fe40000000f00 */
[----:B------:R-:W-:Y:S02]  /*1dc70*/  F2FP.BF16.F32.PACK_AB R6, R29, R28 ;  /* 0x0000001c1d06723e */ /* 0x000fe400000010ff */
[----:B------:R-:W-:Y:S02]  /*1dc80*/  LOP3.LUT R84, R110, 0x380, RZ, 0xc0, !PT ;  /* 0x000003806e547812 */ /* 0x000fe400078ec0ff */
[----:B------:R-:W-:Y:S02]  /*1dc90*/  SHF.R.U64 R118, R118, 0x3, RZ ;  /* 0x0000000376767819 */ /* 0x000fe400000012ff */
[----:B------:R-:W-:Y:S02]  /*1dca0*/  LOP3.LUT R116, R46, R116, RZ, 0x3c, !PT ;  /* 0x000000742e747212 */ /* 0x000fe400078e3cff */
[----:B------:R-:W-:-:S02]  /*1dcb0*/  LOP3.LUT R25, R26, 0x380, RZ, 0xc0, !PT ;  /* 0x000003801a197812 */ /* 0x000fc400078ec0ff */
[----:B------:R-:W-:Y:S02]  /*1dcc0*/  LOP3.LUT R46, R30, 0x380, RZ, 0xc0, !PT ;  /* 0x000003801e2e7812 */ /* 0x000fe400078ec0ff */
[----:B------:R-:W-:Y:S01]  /*1dcd0*/  SHF.R.U64 R10, R10, 0x3, RZ ;  /* 0x000000030a0a7819 */ /* 0x000fe200000012ff */
[----:B------:R1:W-:Y:S01]  /*1dce0*/  STSM.16.M88.4 [R120], R4 ;  /* 0x0000000478007844 */ /* 0x0003e20000000200 */
[----:B------:R-:W-:Y:S02]  /*1dcf0*/  SHF.R.U64 R84, R84, 0x3, RZ ;  /* 0x0000000354547819 */ /* 0x000fe400000012ff */
[----:B------:R-:W-:Y:S02]  /*1dd00*/  LOP3.LUT R112, R118, R112, RZ, 0x3c, !PT ;  /* 0x0000007076707212 */ /* 0x000fe400078e3cff */
[----:B------:R-:W-:Y:S02]  /*1dd10*/  SHF.R.U64 R25, R25, 0x3, RZ ;  /* 0x0000000319197819 */ /* 0x000fe400000012ff */
[----:B------:R-:W-:-:S02]  /*1dd20*/  SHF.R.U64 R46, R46, 0x3, RZ ;  /* 0x000000032e2e7819 */ /* 0x000fc400000012ff */
[----:B------:R-:W-:Y:S02]  /*1dd30*/  LOP3.LUT R118, R10, R20, RZ, 0x3c, !PT ;  /* 0x000000140a767212 */ /* 0x000fe400078e3cff */
[----:B------:R-:W-:Y:S02]  /*1dd40*/  MOV R88, R88 ;  /* 0x0000005800587202 */ /* 0x000fe40000000f00 */
[----:B------:R-:W-:Y:S02]  /*1dd50*/  MOV R92, R92 ;  /* 0x0000005c005c7202 */ /* 0x000fe40000000f00 */
[----:B------:R-:W-:Y:S02]  /*1dd60*/  F2FP.BF16.F32.PACK_AB R10, R45, R160 ;  /* 0x000000a02d0a723e */ /* 0x000fe400000010ff */
[----:B-1----:R-:W-:Y:S02]  /*1dd70*/  F2FP.BF16.F32.PACK_AB R4, R33, R32 ;  /* 0x000000202104723e */ /* 0x002fe400000010ff */
[----:B------:R-:W-:-:S02]  /*1dd80*/  F2FP.BF16.F32.PACK_AB R5, R35, R34 ;  /* 0x000000222305723e */ /* 0x000fc400000010ff */
[----:B------:R-:W-:Y:S02]  /*1dd90*/  F2FP.BF16.F32.PACK_AB R6, R37, R24 ;  /* 0x000000182506723e */ /* 0x000fe400000010ff */
[----:B------:R-:W-:Y:S02]  /*1dda0*/  F2FP.BF16.F32.PACK_AB R7, R39, R38 ;  /* 0x000000262707723e */ /* 0x000fe400000010ff */
[----:B------:R-:W-:Y:S02]  /*1ddb0*/  LOP3.LUT R110, R84, R110, RZ, 0x3c, !PT ;  /* 0x0000006e546e7212 */ /* 0x000fe400078e3cff */
[----:B------:R-:W-:Y:S01]  /*1ddc0*/  LOP3.LUT R20, R25, R26, RZ, 0x3c, !PT ;  /* 0x0000001a19147212 */ /* 0x000fe200078e3cff */
[----:B------:R1:W-:Y:S01]  /*1ddd0*/  STSM.16.M88.4 [R88], R4 ;  /* 0x0000000458007844 */ /* 0x0003e20000000200 */
[----:B------:R-:W-:Y:S02]  /*1dde0*/  LOP3.LUT R84, R46, R30, RZ, 0x3c, !PT ;  /* 0x0000001e2e547212 */ /* 0x000fe400078e3cff */
[----:B------:R-:W-:-:S02]  /*1ddf0*/  MOV R96, R96 ;  /* 0x0000006000607202 */ /* 0x000fc40000000f00 */
[----:B------:R-:W-:Y:S02]  /*1de00*/  F2FP.BF16.F32.PACK_AB R24, R49, R161 ;  /* 0x000000a13118723e */ /* 0x000fe400000010ff */
[----:B------:R-:W-:Y:S02]  /*1de10*/  F2FP.BF16.F32.PACK_AB R25, R51, R50 ;  /* 0x000000323319723e */ /* 0x000fe400000010ff */
[----:B------:R-:W-:Y:S01]  /*1de20*/  F2FP.BF16.F32.PACK_AB R26, R53, R162 ;  /* 0x000000a2351a723e */ /* 0x000fe200000010ff */
[----:B------:R-:W-:Y:S01]  /*1de30*/  IMAD.X R111, RZ, RZ, R121, P0 ;  /* 0x000000ffff6f7224 */ /* 0x000fe200000e0679 */
[----:B------:R-:W-:Y:S01]  /*1de40*/  MOV R100, R100 ;  /* 0x0000006400647202 */ /* 0x000fe20000000f00 */
[----:B------:R2:W-:Y:S01]  /*1de50*/  STSM.16.M88.4 [R92], R8 ;  /* 0x000000085c007844 */ /* 0x0005e20000000200 */
[----:B------:R-:W-:Y:S02]  /*1de60*/  F2FP.BF16.F32.PACK_AB R28, R57, R163 ;  /* 0x000000a3391c723e */ /* 0x000fe400000010ff */
[----:B------:R-:W-:-:S02]  /*1de70*/  F2FP.BF16.F32.PACK_AB R29, R59, R58 ;  /* 0x0000003a3b1d723e */ /* 0x000fc400000010ff */
[----:B------:R-:W-:Y:S01]  /*1de80*/  F2FP.BF16.F32.PACK_AB R30, R61, R164 ;  /* 0x000000a43d1e723e */ /* 0x000fe200000010ff */
[--C-:B------:R-:W-:Y:S01]  /*1de90*/  IMAD.X R113, RZ, RZ, R121.reuse, P4 ;  /* 0x000000ffff717224 */ /* 0x100fe200020e0679 */
[----:B------:R-:W-:Y:S02]  /*1dea0*/  MOV R102, R102 ;  /* 0x0000006600667202 */ /* 0x000fe40000000f00 */
[----:B-1----:R-:W-:Y:S02]  /*1deb0*/  F2FP.BF16.F32.PACK_AB R4, R65, R165 ;  /* 0x000000a54104723e */ /* 0x002fe400000010ff */
[----:B------:R-:W-:Y:S02]  /*1dec0*/  F2FP.BF16.F32.PACK_AB R5, R67, R66 ;  /* 0x000000424305723e */ /* 0x000fe400000010ff */
[----:B------:R-:W-:Y:S02]  /*1ded0*/  F2FP.BF16.F32.PACK_AB R6, R69, R166 ;  /* 0x000000a64506723e */ /* 0x000fe400000010ff */
[----:B------:R-:W-:Y:S01]  /*1dee0*/  F2FP.BF16.F32.PACK_AB R7, R71, R70 ;  /* 0x000000464707723e */ /* 0x000fe200000010ff */
[----:B------:R-:W-:Y:S01]  /*1def0*/  IMAD.X R115, RZ, RZ, R121, P3 ;  /* 0x000000ffff737224 */ /* 0x000fe200018e0679 */
[----:B------:R-:W-:-:S02]  /*1df00*/  MOV R104, R104 ;  /* 0x0000006800687202 */ /* 0x000fc40000000f00 */
[----:B--2---:R-:W-:Y:S02]  /*1df10*/  F2FP.BF16.F32.PACK_AB R8, R73, R167 ;  /* 0x000000a74908723e */ /* 0x004fe400000010ff */
[----:B------:R-:W-:Y:S02]  /*1df20*/  F2FP.BF16.F32.PACK_AB R9, R75, R74 ;  /* 0x0000004a4b09723e */ /* 0x000fe400000010ff */
[----:B------:R-:W-:Y:S02]  /*1df30*/  F2FP.BF16.F32.PACK_AB R10, R77, R168 ;  /* 0x000000a84d0a723e */ /* 0x000fe400000010ff */
[----:B------:R-:W-:Y:S01]  /*1df40*/  F2FP.BF16.F32.PACK_AB R11, R79, R78 ;  /* 0x0000004e4f0b723e */ /* 0x000fe200000010ff */
[----:B------:R-:W-:Y:S01]  /*1df50*/  STSM.16.M88.4 [R96], R24 ;  /* 0x0000001860007844 */ /* 0x000fe20000000200 */
[----:B------:R-:W-:Y:S02]  /*1df60*/  MOV R106, R106 ;  /* 0x0000006a006a7202 */ /* 0x000fe40000000f00 */
[----:B------:R-:W-:Y:S01]  /*1df70*/  F2FP.BF16.F32.PACK_AB R32, R81, R169 ;  /* 0x000000a95120723e */ /* 0x000fe200000010ff */
[----:B------:R-:W-:Y:S01]  /*1df80*/  STSM.16.M88.4 [R100], R28 ;  /* 0x0000001c64007844 */ /* 0x000fe20000000200 */
[----:B------:R-:W-:-:S02]  /*1df90*/  F2FP.BF16.F32.PACK_AB R33, R83, R82 ;  /* 0x000000525321723e */ /* 0x000fc400000010ff */
[----:B------:R-:W-:Y:S02]  /*1dfa0*/  F2FP.BF16.F32.PACK_AB R34, R44, R170 ;  /* 0x000000aa2c22723e */ /* 0x000fe400000010ff */
[----:B------:R-:W-:Y:S01]  /*1dfb0*/  F2FP.BF16.F32.PACK_AB R35, R87, R86 ;  /* 0x000000565723723e */ /* 0x000fe200000010ff */
[----:B------:R1:W-:Y:S01]  /*1dfc0*/  STSM.16.M88.4 [R102], R4 ;  /* 0x0000000466007844 */ /* 0x0003e20000000200 */
[----:B------:R-:W-:Y:S02]  /*1dfd0*/  MOV R108, R108 ;  /* 0x0000006c006c7202 */ /* 0x000fe40000000f00 */
[----:B------:R-:W-:Y:S02]  /*1dfe0*/  F2FP.BF16.F32.PACK_AB R44, R56, R171 ;  /* 0x000000ab382c723e */ /* 0x000fe400000010ff */
[----:B------:R-:W-:Y:S02]  /*1dff0*/  F2FP.BF16.F32.PACK_AB R45, R91, R90 ;  /* 0x0000005a5b2d723e */ /* 0x000fe400000010ff */
[----:B------:R-:W-:Y:S01]  /*1e000*/  F2FP.BF16.F32.PACK_AB R46, R80, R172 ;  /* 0x000000ac502e723e */ /* 0x000fe200000010ff */
[----:B------:R2:W-:Y:S01]  /*1e010*/  STSM.16.M88.4 [R104], R8 ;  /* 0x0000000868007844 */ /* 0x0005e20000000200 */
[----:B------:R-:W-:-:S02]  /*1e020*/  MOV R110, R110 ;  /* 0x0000006e006e7202 */ /* 0x000fc40000000f00 */
[----:B------:R-:W-:Y:S02]  /*1e030*/  F2FP.BF16.F32.PACK_AB R56, R152, R173 ;  /* 0x000000ad9838723e */ /* 0x000fe400000010ff */
[----:B------:R-:W-:Y:S02]  /*1e040*/  F2FP.BF16.F32.PACK_AB R57, R99, R98 ;  /* 0x000000626339723e */ /* 0x000fe400000010ff */
[----:B------:R-:W-:Y:S02]  /*1e050*/  F2FP.BF16.F32.PACK_AB R58, R153, R174 ;  /* 0x000000ae993a723e */ /* 0x000fe400000010ff */
[----:B------:R-:W-:Y:S02]  /*1e060*/  F2FP.BF16.F32.PACK_AB R59, R36, R13 ;  /* 0x0000000d243b723e */ /* 0x000fe400000010ff */
[----:B------:R-:W-:Y:S02]  /*1e070*/  MOV R112, R112 ;  /* 0x0000007000707202 */ /* 0x000fe40000000f00 */
[----:B-1----:R-:W-:-:S02]  /*1e080*/  F2FP.BF16.F32.PACK_AB R4, R154, R175 ;  /* 0x000000af9a04723e */ /* 0x002fc400000010ff */
[----:B------:R-:W-:Y:S02]  /*1e090*/  F2FP.BF16.F32.PACK_AB R5, R42, R40 ;  /* 0x000000282a05723e */ /* 0x000fe400000010ff */
[----:B------:R-:W-:Y:S02]  /*1e0a0*/  F2FP.BF16.F32.PACK_AB R6, R155, R176 ;  /* 0x000000b09b06723e */ /* 0x000fe400000010ff */
[----:B------:R-:W-:Y:S01]  /*1e0b0*/  F2FP.BF16.F32.PACK_AB R7, R52, R48 ;  /* 0x000000303407723e */ /* 0x000fe200000010ff */
[----:B------:R-:W-:Y:S01]  /*1e0c0*/  STSM.16.M88.4 [R106], R32 ;  /* 0x000000206a007844 */ /* 0x000fe20000000200 */
[----:B------:R-:W-:Y:S02]  /*1e0d0*/  MOV R114, R114 ;  /* 0x0000007200727202 */ /* 0x000fe40000000f00 */
[----:B--2---:R-:W-:Y:S02]  /*1e0e0*/  F2FP.BF16.F32.PACK_AB R8, R156, R177 ;  /* 0x000000b19c08723e */ /* 0x004fe400000010ff */
[----:B------:R-:W-:-:S02]  /*1e0f0*/  F2FP.BF16.F32.PACK_AB R9, R60, R55 ;  /* 0x000000373c09723e */ /* 0x000fc400000010ff */
[----:B------:R-:W-:Y:S02]  /*1e100*/  F2FP.BF16.F32.PACK_AB R10, R157, R178 ;  /* 0x000000b29d0a723e */ /* 0x000fe400000010ff */
[----:B------:R-:W-:Y:S01]  /*1e110*/  F2FP.BF16.F32.PACK_AB R11, R64, R63 ;  /* 0x0000003f400b723e */ /* 0x000fe200000010ff */
[----:B------:R-:W-:Y:S01]  /*1e120*/  STSM.16.M88.4 [R108], R44 ;  /* 0x0000002c6c007844 */ /* 0x000fe20000000200 */
[----:B------:R-:W-:-:S03]  /*1e130*/  IMAD.X R117, RZ, RZ, R121, P6 ;  /* 0x000000ffff757224 */ /* 0x000fc600030e0679 */
[----:B------:R-:W-:Y:S01]  /*1e140*/  STSM.16.M88.4 [R110], R56 ;  /* 0x000000386e007844 */ /* 0x000fe20000000200 */
[----:B------:R-:W-:-:S03]  /*1e150*/  IMAD.X R119, RZ, RZ, R121, P5 ;  /* 0x000000ffff777224 */ /* 0x000fc600028e0679 */
[----:B------:R3:W-:Y:S01]  /*1e160*/  STSM.16.M88.4 [R112], R4 ;  /* 0x0000000470007844 */ /* 0x0007e20000000200 */
[----:B------:R-:W-:-:S03]  /*1e170*/  IMAD.X R21, RZ, RZ, R121, P2 ;  /* 0x000000ffff157224 */ /* 0x000fc600010e0679 */
[----:B------:R1:W-:Y:S01]  /*1e180*/  STSM.16.M88.4 [R114], R8 ;  /* 0x0000000872007844 */ /* 0x0003e20000000200 */
[----:B------:R-:W-:Y:S01]  /*1e190*/  IMAD.X R85, RZ, RZ, R121, P1 ;  /* 0x000000ffff557224 */ /* 0x000fe200008e0679 */
[----:B------:R-:W-:Y:S02]  /*1e1a0*/  MOV R116, R116 ;  /* 0x0000007400747202 */ /* 0x000fe40000000f00 */
[----:B------:R-:W-:Y:S02]  /*1e1b0*/  F2FP.BF16.F32.PACK_AB R24, R158, R179 ;  /* 0x000000b39e18723e */ /* 0x000fe400000010ff */
[----:B------:R-:W-:Y:S01]  /*1e1c0*/  F2FP.BF16.F32.PACK_AB R25, R123, R122 ;  /* 0x0000007a7b19723e */ /* 0x000fe200000010ff */
[----:B---3--:R-:W-:Y:S01]  /*1e1d0*/  IMAD.SHL.U32 R4, R148, 0x4, RZ ;  /* 0x0000000494047824 */ /* 0x008fe200078e00ff */
[----:B-1----:R-:W-:Y:S02]  /*1e1e0*/  SHF.R.S32.HI R10, RZ, 0x1f, R148 ;  /* 0x0000001fff0a7819 */ /* 0x002fe40000011494 */
[----:B------:R-:W-:-:S02]  /*1e1f0*/  F2FP.BF16.F32.PACK_AB R26, R125, R124 ;  /* 0x0000007c7d1a723e */ /* 0x000fc400000010ff */
[----:B------:R-:W-:Y:S02]  /*1e200*/  F2FP.BF16.F32.PACK_AB R27, R127, R126 ;  /* 0x0000007e7f1b723e */ /* 0x000fe400000010ff */
[----:B------:R-:W-:Y:S02]  /*1e210*/  ISETP.NE.U32.AND P3, PT, RZ, UR4, PT ;  /* 0x00000004ff007c0c */ /* 0x000fe4000bf65070 */
[----:B------:R-:W-:Y:S02]  /*1e220*/  SHF.L.U64.HI R8, R148, 0x2, R10 ;  /* 0x0000000294087819 */ /* 0x000fe4000001020a */
[----:B------:R-:W-:Y:S02]  /*1e230*/  IADD3 R6, P0, R4, UR4, RZ ;  /* 0x0000000404067c10 */ /* 0x000fe4000ff1e0ff */
[----:B------:R-:W-:Y:S02]  /*1e240*/  MOV R118, R118 ;  /* 0x0000007600767202 */ /* 0x000fe40000000f00 */
[----:B------:R-:W-:-:S02]  /*1e250*/  F2FP.BF16.F32.PACK_AB R28, R129, R128 ;  /* 0x00000080811c723e */ /* 0x000fc400000010ff */
[----:B------:R-:W-:Y:S02]  /*1e260*/  F2FP.BF16.F32.PACK_AB R29, R131, R130 ;  /* 0x00000082831d723e */ /* 0x000fe400000010ff */
[----:B------:R-:W-:Y:S02]  /*1e270*/  F2FP.BF16.F32.PACK_AB R30, R133, R132 ;  /* 0x00000084851e723e */ /* 0x000fe400000010ff */
[----:B------:R-:W-:Y:S02]  /*1e280*/  F2FP.BF16.F32.PACK_AB R31, R135, R134 ;  /* 0x00000086871f723e */ /* 0x000fe400000010ff */
[----:B------:R-:W-:Y:S02]  /*1e290*/  MOV R20, R20 ;  /* 0x0000001400147202 */ /* 0x000fe40000000f00 */
[----:B------:R-:W-:Y:S02]  /*1e2a0*/  F2FP.BF16.F32.PACK_AB R32, R137, R136 ;  /* 0x000000888920723e */ /* 0x000fe400000010ff */
[----:B------:R-:W-:-:S02]  /*1e2b0*/  F2FP.BF16.F32.PACK_AB R33, R139, R138 ;  /* 0x0000008a8b21723e */ /* 0x000fc400000010ff */
[----:B------:R-:W-:Y:S02]  /*1e2c0*/  F2FP.BF16.F32.PACK_AB R34, R141, R140 ;  /* 0x0000008c8d22723e */ /* 0x000fe400000010ff */
[----:B------:R-:W-:Y:S02]  /*1e2d0*/  F2FP.BF16.F32.PACK_AB R35, R143, R142 ;  /* 0x0000008e8f23723e */ /* 0x000fe400000010ff */
[----:B------:R-:W-:Y:S01]  /*1e2e0*/  MOV R84, R84 ;  /* 0x0000005400547202 */ /* 0x000fe20000000f00 */
[----:B------:R1:W-:Y:S01]  /*1e2f0*/  STSM.16.M88.4 [R116], R24 ;  /* 0x0000001874007844 */ /* 0x0003e20000000200 */
[----:B------:R-:W-:Y:S02]  /*1e300*/  ISETP.NE.AND.EX P3, PT, RZ, UR5, PT, P3 ;  /* 0x00000005ff007c0c */ /* 0x000fe4000bf65330 */
[----:B------:R-:W-:Y:S01]  /*1e310*/  IADD3.X R7, R8, UR5, RZ, P0, !PT ;  /* 0x0000000508077c10 */ /* 0x000fe200087fe4ff */
[----:B------:R-:W-:Y:S01]  /*1e320*/  ULDC.64 UR4, c[0x0][0xbe0] ;  /* 0x0002f80000047ab9 */ /* 0x000fe20000000a00 */
[----:B------:R1:W-:Y:S01]  /*1e330*/  STSM.16.M88.4 [R118], R28 ;  /* 0x0000001c76007844 */ /* 0x0003e20000000200 */
[----:B------:R-:W-:-:S03]  /*1e340*/  ISETP.NE.U32.AND P1, PT, RZ, UR4, PT ;  /* 0x00000004ff007c0c */ /* 0x000fc6000bf25070 */
[----:B------:R1:W-:Y:S01]  /*1e350*/  STSM.16.M88.4 [R20], R32 ;  /* 0x0000002014007844 */ /* 0x0003e20000000200 */
[----:B------:R-:W-:-:S03]  /*1e360*/  ISETP.NE.AND.EX P1, PT, RZ, UR5, PT, P1 ;  /* 0x00000005ff007c0c */ /* 0x000fc6000bf25310 */
[----:B------:R1:W-:Y:S01]  /*1e370*/  STSM.16.M88.4 [R84], R144 ;  /* 0x0000009054007844 */ /* 0x0003e20000000200 */
[----:B------:R-:W-:-:S04]  /*1e380*/  IMAD R5, R18, 0x8, R220 ;  /* 0x0000000812057824 */ /* 0x000fc800078e02dc */
[----:B------:R-:W-:Y:S01]  /*1e390*/  IMAD.SHL.U32 R5, R5, 0x8, RZ ;  /* 0x0000000805057824 */ /* 0x000fe200078e00ff */
[----:B------:R-:W-:Y:S01]  /*1e3a0*/  MOV R77, RZ ;  /* 0x000000ff004d7202 */ /* 0x000fe20000000f00 */
[----:B------:R-:W-:Y:S03]  /*1e3b0*/  BAR.SYNC.DEFER_BLOCKING 0x1, 0x100 ;  /* 0x0044000000007b1d */ /* 0x000fe60000010000 */
[----:B------:R-:W-:Y:S01]  /*1e3c0*/  @P1 IADD3 R4, P0, R4, UR4, RZ ;  /* 0x0000000404041c10 */ /* 0x000fe2000ff1e0ff */
[----:B------:R-:W-:Y:S02]  /*1e3d0*/  IMAD.WIDE R14, R5, 0x2, R14 ;  /* 0x00000002050e7825 */ /* 0x000fe400078e020e */
[----:B------:R-:W-:Y:S01]  /*1e3e0*/  ULDC UR4, c[0x0][0xa88] ;  /* 0x0002a20000047ab9 */ /* 0x000fe20000000800 */
[----:B------:R-:W-:Y:S01]  /*1e3f0*/  @P1 IADD3.X R5, R8, UR5, RZ, P0, !PT ;  /* 0x0000000508051c10 */ /* 0x000fe200087fe4ff */
[----:B------:R-:W-:Y:S01]  /*1e400*/  IMAD.U32 R2, RZ, RZ, UR4 ;  /* 0x00000004ff027e24 */ /* 0x000fe2000f8e00ff */
[----:B------:R-:W-:-:S04]  /*1e410*/  IADD3 R9, P0, R14, 0x1000, RZ ;  /* 0x000010000e097810 */ /* 0x000fc80007f1e0ff */
[----:B------:R-:W-:Y:S01]  /*1e420*/  LOP3.LUT R8, R9, 0x380, RZ, 0xc0, !PT ;  /* 0x0000038009087812 */ /* 0x000fe200078ec0ff */
[----:B------:R1:W5:Y:S04]  /*1e430*/  @P3 LDG.E R77, desc[UR6][R6.64] ;  /* 0x00000006064d3981 */ /* 0x000368000c1e1900 */
[----:B------:R1:W5:Y:S01]  /*1e440*/  @P1 LDG.E R2, desc[UR6][R4.64] ;  /* 0x0000000604021981 */ /* 0x000362000c1e1900 */
[----:B------:R-:W-:Y:S05]  /*1e450*/  @P1 BRA `(.L_x_665) ;  /* 0x0000000000141947 */ /* 0x000fea0003800000 */
[----:B------:R-:W-:Y:S05]  /*1e460*/  @!P3 BRA `(.L_x_665) ;  /* 0x000000000010b947 */ /* 0x000fea0003800000 */
[----:B------:R-:W-:Y:S02]  /*1e470*/  ULDC.64 UR4, c[0x0][0x208] ;  /* 0x0000820000047ab9 */ /* 0x000fe40000000a00 */
[----:B-1----:R-:W2:Y:S04]  /*1e480*/  LDG.E R5, desc[UR4][R6.64] ;  /* 0x0000000406057981 */ /* 0x002ea8000c1e1900 */
[----:B-----5:R-:W2:Y:S02]  /*1e490*/  LDG.E R2, desc[UR4][R6.64+0x4] ;  /* 0x0000040406027981 */ /* 0x020ea4000c1e1900 */
[----:B--2---:R-:W-:-:S07]  /*1e4a0*/  IMAD.IADD R2, R2, 0x1, -R5 ;  /* 0x0000000102027824 */ /* 0x004fce00078e0a05 */
.L_x_665:
[----:B-1----:R-:W2:Y:S01]  /*1e4b0*/  LDL R6, [R1+0x98] ;  /* 0x0000980001067983 */ /* 0x002ea20000100800 */
[----:B------:R-:W-:-:S03]  /*1e4c0*/  ULDC.64 UR4, c[0x0][0xb70] ;  /* 0x0002dc0000047ab9 */ /* 0x000fc60000000a00 */
[----:B------:R-:W3:Y:S04]  /*1e4d0*/  LDL.LU R82, [R1+0x60] ;  /* 0x0000600001527983 */ /* 0x000ee80000300800 */
[----:B------:R-:W2:Y:S01]  /*1e4e0*/  LDL.LU R80, [R1+0x68] ;  /* 0x0000680001507983 */ /* 0x000ea20000300800 */
[----:B------:R-:W-:Y:S01]  /*1e4f0*/  SEL R19, R10, RZ, !P3 ;  /* 0x000000ff0a137207 */ /* 0x000fe20005800000 */
[--C-:B-----5:R-:W-:Y:S01]  /*1e500*/  IMAD.MOV.U32 R20, RZ, RZ, R77.reuse ;  /* 0x000000ffff147224 */ /* 0x120fe200078e004d */
[----:B------:R-:W-:Y:S01]  /*1e510*/  SHF.R.S32.HI R21, RZ, 0x1f, R77 ;  /* 0x0000001fff157819 */ /* 0x000fe2000001144d */
[----:B------:R-:W4:Y:S01]  /*1e520*/  LDL R10, [R1+0x70] ;  /* 0x00007000010a7983 */ /* 0x000f220000100800 */
[C---:B------:R-:W-:Y:S02]  /*1e530*/  IADD3 R25, P2, R14.reuse, 0x3000, RZ ;  /* 0x000030000e197810 */ /* 0x040fe40007f5e0ff */
[----:B------:R-:W-:Y:S01]  /*1e540*/  IADD3 R13, P1, R14, 0x2000, RZ ;  /* 0x000020000e0d7810 */ /* 0x000fe20007f3e0ff */
[----:B------:R-:W4:Y:S01]  /*1e550*/  LDL R81, [R1+0x74] ;  /* 0x0000740001517983 */ /* 0x000f220000100800 */
[----:B------:R-:W-:-:S02]  /*1e560*/  LOP3.LUT R24, R25, 0x380, RZ, 0xc0, !PT ;  /* 0x0000038019187812 */ /* 0x000fc400078ec0ff */
[----:B------:R-:W-:Y:S02]  /*1e570*/  SHF.R.U64 R8, R8, 0x3, RZ ;  /* 0x0000000308087819 */ /* 0x000fe400000012ff */
[----:B------:R-:W-:Y:S02]  /*1e580*/  LOP3.LUT R12, R13, 0x380, RZ, 0xc0, !PT ;  /* 0x000003800d0c7812 */ /* 0x000fe400078ec0ff */
[----:B------:R-:W-:Y:S02]  /*1e590*/  SHF.R.U64 R24, R24, 0x3, RZ ;  /* 0x0000000318187819 */ /* 0x000fe400000012ff */
[----:B------:R-:W-:Y:S01]  /*1e5a0*/  LOP3.LUT R8, R8, R9, RZ, 0x3c, !PT ;  /* 0x0000000908087212 */ /* 0x000fe200078e3cff */
[--C-:B------:R-:W-:Y:S01]  /*1e5b0*/  IMAD.X R9, RZ, RZ, R15.reuse, P0 ;  /* 0x000000ffff097224 */ /* 0x100fe200000e060f */
[----:B------:R-:W-:Y:S02]  /*1e5c0*/  SHF.R.U64 R12, R12, 0x3, RZ ;  /* 0x000000030c0c7819 */ /* 0x000fe400000012ff */
[----:B------:R-:W-:Y:S01]  /*1e5d0*/  LOP3.LUT R24, R24, R25, RZ, 0x3c, !PT ;  /* 0x0000001918187212 */ /* 0x000fe200078e3cff */
[----:B------:R-:W-:Y:S01]  /*1e5e0*/  IMAD.X R25, RZ, RZ, R15, P2 ;  /* 0x000000ffff197224 */ /* 0x000fe200010e060f */
[----:B------:R-:W-:-:S02]  /*1e5f0*/  IADD3 R33, P4, R14, 0x5000, RZ ;  /* 0x000050000e217810 */ /* 0x000fc40007f9e0ff */
[C---:B------:R-:W-:Y:S02]  /*1e600*/  IADD3 R37, P5, R14.reuse, 0x6000, RZ ;  /* 0x000060000e257810 */ /* 0x040fe40007fbe0ff */
[C---:B------:R-:W-:Y:S02]  /*1e610*/  IADD3 R45, P0, R14.reuse, 0x8000, RZ ;  /* 0x000080000e2d7810 */ /* 0x040fe40007f1e0ff */
[----:B------:R-:W-:Y:S02]  /*1e620*/  IADD3 R53, P2, R14, 0xa000, RZ ;  /* 0x0000a0000e357810 */ /* 0x000fe40007f5e0ff */
[----:B------:R-:W-:Y:S01]  /*1e630*/  LOP3.LUT R12, R12, R13, RZ, 0x3c, !PT ;  /* 0x0000000d0c0c7212 */ /* 0x000fe200078e3cff */
[----:B------:R-:W-:Y:S01]  /*1e640*/  IMAD.X R13, RZ, RZ, R15, P1 ;  /* 0x000000ffff0d7224 */ /* 0x000fe200008e060f */
[----:B------:R-:W-:Y:S02]  /*1e650*/  LOP3.LUT R32, R33, 0x380, RZ, 0xc0, !PT ;  /* 0x0000038021207812 */ /* 0x000fe400078ec0ff */
[----:B------:R-:W-:-:S02]  /*1e660*/  LOP3.LUT R36, R37, 0x380, RZ, 0xc0, !PT ;  /* 0x0000038025247812 */ /* 0x000fc400078ec0ff */
[----:B------:R-:W-:Y:S02]  /*1e670*/  IADD3 R49, P1, R14, 0x9000, RZ ;  /* 0x000090000e317810 */ /* 0x000fe40007f3e0ff */
[----:B------:R-:W-:Y:S02]  /*1e680*/  LOP3.LUT R44, R45, 0x380, RZ, 0xc0, !PT ;  /* 0x000003802d2c7812 */ /* 0x000fe400078ec0ff */
[----:B------:R-:W-:Y:S02]  /*1e690*/  LOP3.LUT R52, R53, 0x380, RZ, 0xc0, !PT ;  /* 0x0000038035347812 */ /* 0x000fe400078ec0ff */
[----:B------:R-:W-:Y:S02]  /*1e6a0*/  SHF.R.U64 R32, R32, 0x3, RZ ;  /* 0x0000000320207819 */ /* 0x000fe400000012ff */
[----:B------:R-:W-:Y:S02]  /*1e6b0*/  SHF.R.U64 R36, R36, 0x3, RZ ;  /* 0x0000000324247819 */ /* 0x000fe400000012ff */
[----:B------:R-:W-:-:S02]  /*1e6c0*/  LOP3.LUT R48, R49, 0x380, RZ, 0xc0, !PT ;  /* 0x0000038031307812 */ /* 0x000fc400078ec0ff */
[----:B------:R-:W-:Y:S02]  /*1e6d0*/  SHF.R.U64 R44, R44, 0x3, RZ ;  /* 0x000000032c2c7819 */ /* 0x000fe400000012ff */
[----:B------:R-:W-:Y:S02]  /*1e6e0*/  SHF.R.U64 R52, R52, 0x3, RZ ;  /* 0x0000000334347819 */ /* 0x000fe400000012ff */
[----:B------:R-:W-:Y:S01]  /*1e6f0*/  LOP3.LUT R32, R32, R33, RZ, 0x3c, !PT ;  /* 0x0000002120207212 */ /* 0x000fe200078e3cff */
[--C-:B------:R-:W-:Y:S01]  /*1e700*/  IMAD.X R33, RZ, RZ, R15.reuse, P4 ;  /* 0x000000ffff217224 */ /* 0x100fe200020e060f */
[----:B------:R-:W-:Y:S01]  /*1e710*/  LOP3.LUT R36, R36, R37, RZ, 0x3c, !PT ;  /* 0x0000002524247212 */ /* 0x000fe200078e3cff */
[--C-:B------:R-:W-:Y:S01]  /*1e720*/  IMAD.X R37, RZ, RZ, R15.reuse, P5 ;  /* 0x000000ffff257224 */ /* 0x100fe200028e060f */
[----:B------:R-:W-:Y:S02]  /*1e730*/  SHF.R.U64 R48, R48, 0x3, RZ ;  /* 0x0000000330307819 */ /* 0x000fe400000012ff */
[----:B------:R-:W-:Y:S01]  /*1e740*/  LOP3.LUT R44, R44, R45, RZ, 0x3c, !PT ;  /* 0x0000002d2c2c7212 */ /* 0x000fe200078e3cff */
[--C-:B------:R-:W-:Y:S01]  /*1e750*/  IMAD.X R45, RZ, RZ, R15.reuse, P0 ;  /* 0x000000ffff2d7224 */ /* 0x100fe200000e060f */
[----:B------:R-:W-:Y:S01]  /*1e760*/  LOP3.LUT R52, R52, R53, RZ, 0x3c, !PT ;  /* 0x0000003534347212 */ /* 0x000fe200078e3cff */
[----:B------:R-:W-:Y:S01]  /*1e770*/  IMAD.X R53, RZ, RZ, R15, P2 ;  /* 0x000000ffff357224 */ /* 0x000fe200010e060f */
[----:B------:R-:W-:-:S02]  /*1e780*/  IADD3 R61, P4, R14, 0xc000, RZ ;  /* 0x0000c0000e3d7810 */ /* 0x000fc40007f9e0ff */
[----:B------:R-:W-:Y:S02]  /*1e790*/  IADD3 R65, P5, R14, 0xd000, RZ ;  /* 0x0000d0000e417810 */ /* 0x000fe40007fbe0ff */
[----:B------:R-:W-:Y:S01]  /*1e7a0*/  LOP3.LUT R48, R48, R49, RZ, 0x3c, !PT ;  /* 0x0000003130307212 */ /* 0x000fe200078e3cff */
[----:B------:R-:W-:Y:S01]  /*1e7b0*/  IMAD.X R49, RZ, RZ, R15, P1 ;  /* 0x000000ffff317224 */ /* 0x000fe200008e060f */
[----:B------:R-:W-:Y:S02]  /*1e7c0*/  LOP3.LUT R60, R61, 0x380, RZ, 0xc0, !PT ;  /* 0x000003803d3c7812 */ /* 0x000fe400078ec0ff */
[----:B------:R-:W-:Y:S02]  /*1e7d0*/  LOP3.LUT R64, R65, 0x380, RZ, 0xc0, !PT ;  /* 0x0000038041407812 */ /* 0x000fe400078ec0ff */
[----:B------:R-:W-:Y:S02]  /*1e7e0*/  SHF.R.U64 R60, R60, 0x3, RZ ;  /* 0x000000033c3c7819 */ /* 0x000fe400000012ff */
[----:B------:R-:W-:-:S02]  /*1e7f0*/  SHF.R.U64 R64, R64, 0x3, RZ ;  /* 0x0000000340407819 */ /* 0x000fc400000012ff */
[----:B------:R-:W-:Y:S01]  /*1e800*/  LOP3.LUT R60, R60, R61, RZ, 0x3c, !PT ;  /* 0x0000003d3c3c7212 */ /* 0x000fe200078e3cff */
[--C-:B------:R-:W-:Y:S01]  /*1e810*/  IMAD.X R61, RZ, RZ, R15.reuse, P4 ;  /* 0x000000ffff3d7224 */ /* 0x100fe200020e060f */
[----:B------:R-:W-:Y:S01]  /*1e820*/  LOP3.LUT R64, R64, R65, RZ, 0x3c, !PT ;  /* 0x0000004140407212 */ /* 0x000fe200078e3cff */
[----:B------:R-:W-:Y:S01]  /*1e830*/  IMAD.X R65, RZ, RZ, R15, P5 ;  /* 0x000000ffff417224 */ /* 0x000fe200028e060f */
[----:B------:R-:W-:Y:S01]  /*1e840*/  ULDC.64 UR6, c[0x0][0x208] ;  /* 0x0000820000067ab9 */ /* 0x000fe20000000a00 */
[--C-:B------:R-:W-:Y:S01]  /*1e850*/  SHF.R.S32.HI R79, RZ, 0x1f, R212.reuse ;  /* 0x0000001fff4f7819 */ /* 0x100fe200000114d4 */
[----:B------:R-:W-:Y:S01]  /*1e860*/  IMAD.MOV.U32 R78, RZ, RZ, R212 ;  /* 0x000000ffff4e7224 */ /* 0x000fe200078e00d4 */
[----:B------:R-:W-:Y:S01]  /*1e870*/  BSSY B1, `(.L_x_666) ;  /* 0x0000079000017945 */ /* 0x000fe20003800000 */
[----:B---3--:R-:W-:Y:S01]  /*1e880*/  SHF.R.S32.HI R76, RZ, 0x1f, R82 ;  /* 0x0000001fff4c7819 */ /* 0x008fe20000011452 */
[----:B--2---:R-:W-:-:S04]  /*1e890*/  IMAD R11, R80, 0x80, R6 ;  /* 0x00000080500b7824 */ /* 0x004fc800078e0206 */
[----:B------:R-:W-:-:S04]  /*1e8a0*/  IMAD R4, R76, UR4, RZ ;  /* 0x000000044c047c24 */ /* 0x000fc8000f8e02ff */
[C---:B------:R-:W-:Y:S02]  /*1e8b0*/  IMAD R7, R82.reuse, UR5, R4 ;  /* 0x0000000552077c24 */ /* 0x040fe4000f8e0204 */
[----:B------:R-:W-:Y:S01]  /*1e8c0*/  IMAD.WIDE.U32 R4, R82, UR4, R20 ;  /* 0x0000000452047c25 */ /* 0x000fe2000f8e0014 */
[----:B------:R-:W-:Y:S01]  /*1e8d0*/  SEL R20, R148, RZ, !P3 ;  /* 0x000000ff94147207 */ /* 0x000fe20005800000 */
[----:B------:R-:W-:Y:S02]  /*1e8e0*/  ULDC.64 UR4, c[0x0][0xb78] ;  /* 0x0002de0000047ab9 */ /* 0x000fe40000000a00 */
[----:B------:R-:W-:Y:S02]  /*1e8f0*/  IMAD.IADD R5, R5, 0x1, R7 ;  /* 0x0000000105057824 */ /* 0x000fe400078e0207 */
[----:B------:R-:W-:Y:S02]  /*1e900*/  IMAD R7, R19, UR4, RZ ;  /* 0x0000000413077c24 */ /* 0x000fe4000f8e02ff */
[----:B------:R-:W-:-:S04]  /*1e910*/  IMAD.WIDE.U32 R4, R20, UR4, R4 ;  /* 0x0000000414047c25 */ /* 0x000fc8000f8e0004 */
[----:B------:R-:W-:Y:S01]  /*1e920*/  IMAD R6, R20, UR5, R7 ;  /* 0x0000000514067c24 */ /* 0x000fe2000f8e0207 */
[----:B------:R-:W-:Y:S01]  /*1e930*/  SHF.R.S32.HI R7, RZ, 0x1f, R11 ;  /* 0x0000001fff077819 */ /* 0x000fe2000001140b */
[----:B------:R-:W-:Y:S01]  /*1e940*/  ULDC.64 UR4, c[0x0][0xb40] ;  /* 0x0002d00000047ab9 */ /* 0x000fe20000000a00 */
[----:B------:R-:W-:-:S04]  /*1e950*/  IADD3 R4, P6, R11, R4, RZ ;  /* 0x000000040b047210 */ /* 0x000fc80007fde0ff */
[----:B------:R-:W-:Y:S02]  /*1e960*/  IADD3.X R7, R7, R5, R6, P6, !PT ;  /* 0x0000000507077210 */ /* 0x000fe400037fe406 */
[----:B------:R-:W-:Y:S02]  /*1e970*/  LEA R54, P6, R4, UR4, 0x2 ;  /* 0x0000000404367c11 */ /* 0x000fe4000f8c10ff */
[----:B------:R-:W-:Y:S02]  /*1e980*/  IADD3 R29, P3, R14, 0x4000, RZ ;  /* 0x000040000e1d7810 */ /* 0x000fe40007f7e0ff */
[----:B------:R-:W-:Y:S01]  /*1e990*/  LEA.HI.X R55, R4, UR5, R7, 0x2, P6 ;  /* 0x0000000504377c11 */ /* 0x000fe2000b0f1407 */
[----:B------:R-:W-:Y:S01]  /*1e9a0*/  VIADD R5, R11, 0x8 ;  /* 0x000000080b057836 */ /* 0x000fe20000000000 */
[----:B------:R-:W-:Y:S01]  /*1e9b0*/  IADD3 R41, P6, R14, 0x7000, RZ ;  /* 0x000070000e297810 */ /* 0x000fe20007fde0ff */
[----:B------:R-:W-:Y:S01]  /*1e9c0*/  ULDC.64 UR4, c[0x0][0xaa0] ;  /* 0x0002a80000047ab9 */ /* 0x000fe20000000a00 */
[----:B------:R-:W-:-:S02]  /*1e9d0*/  LOP3.LUT R28, R29, 0x380, RZ, 0xc0, !PT ;  /* 0x000003801d1c7812 */ /* 0x000fc400078ec0ff */
[----:B------:R-:W-:Y:S02]  /*1e9e0*/  LOP3.LUT R40, R41, 0x380, RZ, 0xc0, !PT ;  /* 0x0000038029287812 */ /* 0x000fe400078ec0ff */
[----:B------:R-:W-:Y:S02]  /*1e9f0*/  SHF.R.U64 R28, R28, 0x3, RZ ;  /* 0x000000031c1c7819 */ /* 0x000fe400000012ff */
[----:B------:R-:W-:Y:S02]  /*1ea00*/  SHF.R.U64 R40, R40, 0x3, RZ ;  /* 0x0000000328287819 */ /* 0x000fe400000012ff */
[----:B------:R-:W-:Y:S01]  /*1ea10*/  LOP3.LUT R28, R28, R29, RZ, 0x3c, !PT ;  /* 0x0000001d1c1c7212 */ /* 0x000fe200078e3cff */
[----:B------:R-:W-:Y:S01]  /*1ea20*/  IMAD.X R29, RZ, RZ, R15, P3 ;  /* 0x000000ffff1d7224 */ /* 0x000fe200018e060f */
[----:B------:R-:W-:Y:S02]  /*1ea30*/  LOP3.LUT R40, R40, R41, RZ, 0x3c, !PT ;  /* 0x0000002928287212 */ /* 0x000fe400078e3cff */
[----:B------:R-:W-:-:S02]  /*1ea40*/  IADD3.X R41, RZ, R15, RZ, P6, !PT ;  /* 0x0000000fff297210 */ /* 0x000fc400037fe4ff */
[C---:B------:R-:W-:Y:S02]  /*1ea50*/  IADD3 R57, P3, R14.reuse, 0xb000, RZ ;  /* 0x0000b0000e397810 */ /* 0x040fe40007f7e0ff */
[----:B------:R-:W-:Y:S02]  /*1ea60*/  IADD3 R69, P6, R14, 0xe000, RZ ;  /* 0x0000e0000e457810 */ /* 0x000fe40007fde0ff */
[----:B----4-:R-:W-:Y:S02]  /*1ea70*/  LOP3.LUT P0, RZ, R10, 0x3, RZ, 0xc0, !PT ;  /* 0x000000030aff7812 */ /* 0x010fe4000780c0ff */
[----:B------:R-:W-:Y:S02]  /*1ea80*/  IADD3 R7, P2, R14, 0xf000, RZ ;  /* 0x0000f0000e077810 */ /* 0x000fe40007f5e0ff */
[----:B------:R-:W-:Y:S02]  /*1ea90*/  LOP3.LUT R56, R57, 0x380, RZ, 0xc0, !PT ;  /* 0x0000038039387812 */ /* 0x000fe400078ec0ff */
[----:B------:R-:W-:-:S02]  /*1eaa0*/  LOP3.LUT R68, R69, 0x380, RZ, 0xc0, !PT ;  /* 0x0000038045447812 */ /* 0x000fc400078ec0ff */
[-C--:B------:R-:W-:Y:S02]  /*1eab0*/  ISETP.GE.OR P1, PT, R11, R2.reuse, P0 ;  /* 0x000000020b00720c */ /* 0x080fe40000726670 */
[----:B------:R-:W-:Y:S02]  /*1eac0*/  LOP3.LUT R4, R14, 0x380, RZ, 0xc0, !PT ;  /* 0x000003800e047812 */ /* 0x000fe400078ec0ff */
[----:B------:R-:W-:Y:S02]  /*1ead0*/  ISETP.GE.OR P0, PT, R5, R2, P0 ;  /* 0x000000020500720c */ /* 0x000fe40000706670 */
[----:B------:R-:W-:Y:S02]  /*1eae0*/  LOP3.LUT R6, R7, 0x380, RZ, 0xc0, !PT ;  /* 0x0000038007067812 */ /* 0x000fe400078ec0ff */
[----:B------:R-:W-:Y:S02]  /*1eaf0*/  SHF.R.U64 R56, R56, 0x3, RZ ;  /* 0x0000000338387819 */ /* 0x000fe400000012ff */
[----:B------:R-:W-:-:S02]  /*1eb00*/  SHF.R.U64 R68, R68, 0x3, RZ ;  /* 0x0000000344447819 */ /* 0x000fc400000012ff */
[----:B------:R-:W-:Y:S02]  /*1eb10*/  SHF.R.U64 R5, R4, 0x3, RZ ;  /* 0x0000000304057819 */ /* 0x000fe400000012ff */
[----:B------:R-:W-:Y:S01]  /*1eb20*/  SHF.R.U64 R6, R6, 0x3, RZ ;  /* 0x0000000306067819 */ /* 0x000fe200000012ff */
[--C-:B------:R-:W-:Y:S01]  /*1eb30*/  IMAD.X R73, RZ, RZ, R15.reuse, P2 ;  /* 0x000000ffff497224 */ /* 0x100fe200010e060f */
[----:B------:R-:W-:Y:S01]  /*1eb40*/  LOP3.LUT R56, R56, R57, RZ, 0x3c, !PT ;  /* 0x0000003938387212 */ /* 0x000fe200078e3cff */
[--C-:B------:R-:W-:Y:S01]  /*1eb50*/  IMAD.X R57, RZ, RZ, R15.reuse, P3 ;  /* 0x000000ffff397224 */ /* 0x100fe200018e060f */
[----:B------:R-:W-:Y:S01]  /*1eb60*/  LOP3.LUT R68, R68, R69, RZ, 0x3c, !PT ;  /* 0x0000004544447212 */ /* 0x000fe200078e3cff */
[--C-:B------:R-:W-:Y:S01]  /*1eb70*/  IMAD.X R69, RZ, RZ, R15.reuse, P6 ;  /* 0x000000ffff457224 */ /* 0x100fe200030e060f */
[----:B------:R-:W-:Y:S01]  /*1eb80*/  LOP3.LUT R4, R5, R14, RZ, 0x3c, !PT ;  /* 0x0000000e05047212 */ /* 0x000fe200078e3cff */
[----:B------:R-:W-:Y:S01]  /*1eb90*/  IMAD.MOV.U32 R5, RZ, RZ, R15 ;  /* 0x000000ffff057224 */ /* 0x000fe200078e000f */
[----:B------:R-:W-:Y:S01]  /*1eba0*/  LOP3.LUT R72, R6, R7, RZ, 0x3c, !PT ;  /* 0x0000000706487212 */ /* 0x000fe200078e3cff */
[----:B------:R1:W-:Y:S01]  /*1ebb0*/  @!P1 STG.E desc[UR6][R54.64], R0 ;  /* 0x0000000036009986 */ /* 0x0003e2000c101906 */
[----:B------:R-:W-:-:S03]  /*1ebc0*/  IMAD.WIDE.U32 R78, R77, UR4, R78 ;  /* 0x000000044d4e7c25 */ /* 0x000fc6000f8e004e */
[----:B------:R2:W-:Y:S04]  /*1ebd0*/  @!P0 STG.E desc[UR6][R54.64+0x20], R3 ;  /* 0x0000200336008986 */ /* 0x0005e8000c101906 */
[----:B------:R-:W5:Y:S01]  /*1ebe0*/  LD.E.128 R4, desc[UR6][R4.64] ;  /* 0x0000000604047980 */ /* 0x000f62000c101d00 */
[----:B-1----:R-:W-:-:S03]  /*1ebf0*/  IMAD R0, R21, UR4, RZ ;  /* 0x0000000415007c24 */ /* 0x002fc6000f8e02ff */
[----:B------:R-:W5:Y:S04]  /*1ec00*/  LD.E.128 R8, desc[UR6][R8.64] ;  /* 0x0000000608087980 */ /* 0x000f68000c101d00 */
[----:B------:R-:W5:Y:S01]  /*1ec10*/  LD.E.128 R12, desc[UR6][R12.64] ;  /* 0x000000060c0c7980 */ /* 0x000f62000c101d00 */
[----:B------:R-:W-:Y:S01]  /*1ec20*/  IMAD R77, R77, UR5, R0 ;  /* 0x000000054d4d7c24 */ /* 0x000fe2000f8e0200 */
[----:B------:R-:W-:Y:S02]  /*1ec30*/  ULDC.64 UR4, c[0x0][0xae0] ;  /* 0x0002b80000047ab9 */ /* 0x000fe40000000a00 */
[----:B------:R-:W5:Y:S04]  /*1ec40*/  LD.E.128 R24, desc[UR6][R24.64] ;  /* 0x0000000618187980 */ /* 0x000f68000c101d00 */
[----:B------:R-:W5:Y:S04]  /*1ec50*/  LD.E.128 R28, desc[UR6][R28.64] ;  /* 0x000000061c1c7980 */ /* 0x000f68000c101d00 */
[----:B------:R-:W5:Y:S04]  /*1ec60*/  LD.E.128 R32, desc[UR6][R32.64] ;  /* 0x0000000620207980 */ /* 0x000f68000c101d00 */
[----:B------:R-:W5:Y:S04]  /*1ec70*/  LD.E.128 R36, desc[UR6][R36.64] ;  /* 0x0000000624247980 */ /* 0x000f68000c101d00 */
[----:B------:R-:W5:Y:S04]  /*1ec80*/  LD.E.128 R40, desc[UR6][R40.64] ;  /* 0x0000000628287980 */ /* 0x000f68000c101d00 */
[----:B------:R-:W5:Y:S04]  /*1ec90*/  LD.E.128 R44, desc[UR6][R44.64] ;  /* 0x000000062c2c7980 */ /* 0x000f68000c101d00 */
[----:B------:R-:W5:Y:S04]  /*1eca0*/  LD.E.128 R48, desc[UR6][R48.64] ;  /* 0x0000000630307980 */ /* 0x000f68000c101d00 */
[----:B--2---:R-:W5:Y:S04]  /*1ecb0*/  LD.E.128 R52, desc[UR6][R52.64] ;  /* 0x0000000634347980 */ /* 0x004f68000c101d00 */
[----:B------:R-:W5:Y:S04]  /*1ecc0*/  LD.E.128 R56, desc[UR6][R56.64] ;  /* 0x0000000638387980 */ /* 0x000f68000c101d00 */
[----:B------:R-:W5:Y:S04]  /*1ecd0*/  LD.E.128 R60, desc[UR6][R60.64] ;  /* 0x000000063c3c7980 */ /* 0x000f68000c101d00 */
[----:B------:R-:W5:Y:S04]  /*1ece0*/  LD.E.128 R64, desc[UR6][R64.64] ;  /* 0x0000000640407980 */ /* 0x000f68000c101d00 */
[----:B------:R-:W5:Y:S04]  /*1ecf0*/  LD.E.128 R68, desc[UR6][R68.64] ;  /* 0x0000000644447980 */ /* 0x000f68000c101d00 */
[----:B------:R-:W5:Y:S01]  /*1ed00*/  LD.E.128 R72, desc[UR6][R72.64] ;  /* 0x0000000648487980 */ /* 0x000f62000c101d00 */
[----:B------:R-:W-:Y:S01]  /*1ed10*/  @!PT LDS RZ, [RZ] ;  /* 0x00000000fffff984 */ /* 0x000fe20000000800 */
[----:B------:R-:W-:Y:S01]  /*1ed20*/  @!PT LDS RZ, [RZ] ;  /* 0x00000000fffff984 */ /* 0x000fe20000000800 */
[----:B------:R-:W-:Y:S01]  /*1ed30*/  @!PT LDS RZ, [RZ] ;  /* 0x00000000fffff984 */ /* 0x000fe20000000800 */
[----:B------:R-:W-:Y:S01]  /*1ed40*/  @!PT LDS RZ, [RZ] ;  /* 0x00000000fffff984 */ /* 0x000fe20000000800 */
[----:B------:R1:W-:Y:S06]  /*1ed50*/  MEMBAR.ALL.CTA ;  /* 0x0000000000007992 */ /* 0x0003ec0000008000 */
[----:B-1----:R-:W1:Y:S01]  /*1ed60*/  FENCE.VIEW.ASYNC.S ;  /* 0x00000000000073c6 */ /* 0x002e620000000000 */
[----:B------:R-:W-:-:S02]  /*1ed70*/  IMAD.IADD R79, R79, 0x1, R77 ;  /* 0x000000014f4f7824 */ /* 0x000fc400078e024d */
[----:B------:R-:W-:Y:S02]  /*1ed80*/  IMAD R77, R80, -0x80, R2 ;  /* 0xffffff80504d7824 */ /* 0x000fe400078e0202 */
[----:B------:R-:W-:Y:S02]  /*1ed90*/  IMAD R76, R76, UR4, RZ ;  /* 0x000000044c4c7c24 */ /* 0x000fe4000f8e02ff */
[----:B------:R-:W-:Y:S01]  /*1eda0*/  IMAD.WIDE.U32 R2, R82, UR4, R78 ;  /* 0x0000000452027c25 */ /* 0x000fe2000f8e004e */
[----:B------:R-:W-:-:S03]  /*1edb0*/  ISETP.GE.AND P3, PT, R18, R77, PT ;  /* 0x0000004d1200720c */ /* 0x000fc60003f66270 */
[----:B------:R-:W-:Y:S01]  /*1edc0*/  IMAD R21, R82, UR5, R76 ;  /* 0x0000000552157c24 */ /* 0x000fe2000f8e024c */
[----:B------:R-:W-:Y:S01]  /*1edd0*/  ULDC.64 UR4, c[0x0][0xae8] ;  /* 0x0002ba0000047ab9 */ /* 0x000fe20000000a00 */
[----:B------:R-:W-:Y:S02]  /*1ede0*/  IADD3 R0, R16, 0x38820, RZ ;  /* 0x0003882010007810 */ /* 0x000fe40007ffe0ff */
[----:B------:R-:W-:Y:S02]  /*1edf0*/  IMAD.IADD R3, R3, 0x1, R21 ;  /* 0x0000000103037824 */ /* 0x000fe400078e0215 */
[----:B------:R-:W-:Y:S01]  /*1ee00*/  IMAD R21, R19, UR4, RZ ;  /* 0x0000000413157c24 */ /* 0x000fe2000f8e02ff */
[----:B------:R-:W-:Y:S02]  /*1ee10*/  PRMT R0, RZ, 0x654, R0 ;  /* 0x00000654ff007816 */ /* 0x000fe40000000000 */
[-C--:B------:R-:W-:Y:S02]  /*1ee20*/  ISETP.GE.AND P0, PT, R217, R77.reuse, PT ;  /* 0x0000004dd900720c */ /* 0x080fe40003f06270 */
[----:B------:R-:W-:-:S02]  /*1ee30*/  ISETP.GE.AND P1, PT, R218, R77, PT ;  /* 0x0000004dda00720c */ /* 0x000fc40003f26270 */
[----:B------:R-:W-:Y:S01]  /*1ee40*/  ISETP.GE.AND P2, PT, R81, R77, PT ;  /* 0x0000004d5100720c */ /* 0x000fe20003f46270 */
[C---:B------:R-:W-:Y:S01]  /*1ee50*/  IMAD R77, R20.reuse, UR5, R21 ;  /* 0x00000005144d7c24 */ /* 0x040fe2000f8e0215 */
[----:B------:R-:W-:Y:S01]  /*1ee60*/  SHF.R.S32.HI R19, RZ, 0x1f, R18 ;  /* 0x0000001fff137819 */ /* 0x000fe20000011412 */
[----:B------:R-:W-:Y:S01]  /*1ee70*/  IMAD.WIDE.U32 R20, R20, UR4, R2 ;  /* 0x0000000414147c25 */ /* 0x000fe2000f8e0002 */
[----:B-1----:R1:W-:Y:S03]  /*1ee80*/  SYNCS.ARRIVE.TRANS64.RED.A1T0 RZ, [R0+URZ], RZ ;  /* 0x000000ff00ff79a7 */ /* 0x0023e6000810043f */
[----:B------:R-:W-:-:S04]  /*1ee90*/  IMAD.WIDE R2, R80, 0x80, R18 ;  /* 0x0000008050027825 */ /* 0x000fc800078e0212 */
[----:B------:R-:W-:Y:S01]  /*1eea0*/  IMAD.IADD R81, R21, 0x1, R77 ;  /* 0x0000000115517824 */ /* 0x000fe200078e024d */
[----:B-1----:R-:W-:Y:S06]  /*1eeb0*/  @P3 BRA `(.L_x_667) ;  /* 0x0000000000503947 */ /* 0x002fec0003800000 */
[----:B------:R-:W-:Y:S01]  /*1eec0*/  ULDC.64 UR4, c[0x0][0xad8] ;  /* 0x0002b60000047ab9 */ /* 0x000fe20000000a00 */
[----:B------:R-:W-:Y:S01]  /*1eed0*/  IMAD.MOV.U32 R76, RZ, RZ, R20 ;  /* 0x000000ffff4c7224 */ /* 0x000fe200078e0014 */
[----:B------:R-:W-:Y:S01]  /*1eee0*/  ULDC.64 UR6, c[0x0][0xa80] ;  /* 0x0002a00000067ab9 */ /* 0x000fe20000000a00 */
[----:B------:R-:W-:Y:S01]  /*1eef0*/  IMAD R79, R3, UR4, RZ ;  /* 0x00000004034f7c24 */ /* 0x000fe2000f8e02ff */
[----:B------:R-:W-:Y:S01]  /*1ef00*/  ULDC.64 UR8, c[0x0][0x208] ;  /* 0x0000820000087ab9 */ /* 0x000fe20000000a00 */
[----:B------:R-:W-:Y:S02]  /*1ef10*/  IMAD.MOV.U32 R77, RZ, RZ, R81 ;  /* 0x000000ffff4d7224 */ /* 0x000fe400078e0051 */
[C---:B------:R-:W-:Y:S02]  /*1ef20*/  IMAD R79, R2.reuse, UR5, R79 ;  /* 0x00000005024f7c24 */ /* 0x040fe4000f8e024f */
[----:B------:R-:W-:Y:S01]  /*1ef30*/  IMAD.WIDE.U32 R76, R2, UR4, R76 ;  /* 0x00000004024c7c25 */ /* 0x000fe2000f8e004c */
[----:B------:R-:W-:-:S02]  /*1ef40*/  ULDC UR4, c[0x0][0xa8c] ;  /* 0x0002a30000047ab9 */ /* 0x000fc40000000800 */
[----:B------:R-:W-:Y:S01]  /*1ef50*/  ISETP.GE.AND P3, PT, R212, UR4, PT ;  /* 0x00000004d4007c0c */ /* 0x000fe2000bf66270 */
[----:B------:R-:W-:Y:S01]  /*1ef60*/  IMAD.IADD R77, R77, 0x1, R79 ;  /* 0x000000014d4d7824 */ /* 0x000fe200078e024f */
[C---:B------:R-:W-:Y:S02]  /*1ef70*/  LEA R78, P5, R76.reuse, UR6, 0x1 ;  /* 0x000000064c4e7c11 */ /* 0x040fe4000f8a08ff */
[----:B------:R-:W-:Y:S02]  /*1ef80*/  ISETP.GE.AND P4, PT, R213, UR4, PT ;  /* 0x00000004d5007c0c */ /* 0x000fe4000bf86270 */
[----:B------:R-:W-:Y:S02]  /*1ef90*/  LEA.HI.X R79, R76, UR7, R77, 0x1, P5 ;  /* 0x000000074c4f7c11 */ /* 0x000fe4000a8f0c4d */
[----:B------:R-:W-:Y:S02]  /*1efa0*/  ISETP.GE.AND P5, PT, R224, UR4, PT ;  /* 0x00000004e0007c0c */ /* 0x000fe4000bfa6270 */
[----:B------:R-:W-:-:S03]  /*1efb0*/  ISETP.GE.AND P6, PT, R223, UR4, PT ;  /* 0x00000004df007c0c */ /* 0x000fc6000bfc6270 */
[----:B-----5:R1:W-:Y:S04]  /*1efc0*/  @!P3 STG.E.128 desc[UR8][R78.64], R4 ;  /* 0x000000044e00b986 */ /* 0x0203e8000c101d08 */
[----:B------:R1:W-:Y:S04]  /*1efd0*/  @!P4 STG.E.128 desc[UR8][R78.64+0x80], R28 ;  /* 0x0000801c4e00c986 */ /* 0x0003e8000c101d08 */
[----:B------:R1:W-:Y:S04]  /*1efe0*/  @!P5 STG.E.128 desc[UR8][R78.64+0x100], R44 ;  /* 0x0001002c4e00d986 */ /* 0x0003e8000c101d08 */
[----:B------:R1:W-:Y:S02]  /*1eff0*/  @!P6 STG.E.128 desc[UR8][R78.64+0x180], R60 ;  /* 0x0001803c4e00e986 */ /* 0x0003e4000c101d08 */
.L_x_667:
[----:B------:R-:W-:Y:S05]  /*1f000*/  BSYNC B1 ;  /* 0x0000000000017941 */ /* 0x000fea0003800000 */
.L_x_666:
[----:B------:R-:W-:Y:S04]  /*1f010*/  BSSY B1, `(.L_x_668) ;  /* 0x0000018000017945 */ /* 0x000fe80003800000 */
[----:B------:R-:W-:Y:S05]  /*1f020*/  @P0 BRA `(.L_x_669) ;  /* 0x0000000000580947 */ /* 0x000fea0003800000 */
[----:B-1---5:R-:W-:Y:S01]  /*1f030*/  IADD3 R7, P0, R2, 0x20, RZ ;  /* 0x0000002002077810 */ /* 0x022fe20007f1e0ff */
[----:B------:R-:W-:Y:S01]  /*1f040*/  ULDC.64 UR6, c[0x0][0xad8] ;  /* 0x0002b60000067ab9 */ /* 0x000fe20000000a00 */
[----:B------:R-:W-:Y:S01]  /*1f050*/  IMAD.MOV.U32 R4, RZ, RZ, R20 ;  /* 0x000000ffff047224 */ /* 0x000fe200078e0014 */
[----:B------:R-:W-:Y:S01]  /*1f060*/  ULDC UR4, c[0x0][0xa8c] ;  /* 0x0002a30000047ab9 */ /* 0x000fe20000000800 */
[----:B------:R-:W-:Y:S01]  /*1f070*/  IMAD.MOV.U32 R5, RZ, RZ, R81 ;  /* 0x000000ffff057224 */ /* 0x000fe200078e0051 */
[----:B------:R-:W-:Y:S01]  /*1f080*/  ISETP.GE.AND P3, PT, R212, UR4, PT ;  /* 0x00000004d4007c0c */ /* 0x000fe2000bf66270 */
[----:B------:R-:W-:Y:S01]  /*1f090*/  IMAD.X R0, RZ, RZ, R3, P0 ;  /* 0x000000ffff007224 */ /* 0x000fe200000e0603 */
[----:B------:R-:W-:Y:S01]  /*1f0a0*/  ISETP.GE.AND P4, PT, R213, UR4, PT ;  /* 0x00000004d5007c0c */ /* 0x000fe2000bf86270 */
[----:B------:R-:W-:Y:S01]  /*1f0b0*/  IMAD.WIDE.U32 R4, R7, UR6, R4 ;  /* 0x0000000607047c25 */ /* 0x000fe2000f8e0004 */
[----:B------:R-:W-:Y:S01]  /*1f0c0*/  ISETP.GE.AND P5, PT, R224, UR4, PT ;  /* 0x00000004e0007c0c */ /* 0x000fe2000bfa6270 */
[----:B------:R-:W-:Y:S01]  /*1f0d0*/  ULDC.64 UR8, c[0x0][0x208] ;  /* 0x0000820000087ab9 */ /* 0x000fe20000000a00 */
[----:B------:R-:W-:Y:S01]  /*1f0e0*/  ISETP.GE.AND P6, PT, R223, UR4, PT ;  /* 0x00000004df007c0c */ /* 0x000fe2000bfc6270 */
[----:B------:R-:W-:-:S04]  /*1f0f0*/  IMAD R0, R0, UR6, RZ ;  /* 0x0000000600007c24 */ /* 0x000fc8000f8e02ff */
[----:B------:R-:W-:Y:S01]  /*1f100*/  IMAD R7, R7, UR7, R0 ;  /* 0x0000000707077c24 */ /* 0x000fe2000f8e0200 */
[----:B------:R-:W-:Y:S02]  /*1f110*/  ULDC.64 UR6, c[0x0][0xa80] ;  /* 0x0002a00000067ab9 */ /* 0x000fe40000000a00 */
[----:B------:R-:W-:Y:S01]  /*1f120*/  LEA R6, P0, R4, UR6, 0x1 ;  /* 0x0000000604067c11 */ /* 0x000fe2000f8008ff */
[----:B------:R-:W-:-:S05]  /*1f130*/  IMAD.IADD R5, R5, 0x1, R7 ;  /* 0x0000000105057824 */ /* 0x000fca00078e0207 */
[----:B------:R-:W-:-:S05]  /*1f140*/  LEA.HI.X R7, R4, UR7, R5, 0x1, P0 ;  /* 0x0000000704077c11 */ /* 0x000fca00080f0c05 */
[----:B------:R2:W-:Y:S04]  /*1f150*/  @!P3 STG.E.128 desc[UR8][R6.64], R8 ;  /* 0x000000080600b986 */ /* 0x0005e8000c101d08 */
[----:B------:R2:W-:Y:S04]  /*1f160*/  @!P4 STG.E.128 desc[UR8][R6.64+0x80], R32 ;  /* 0x000080200600c986 */ /* 0x0005e8000c101d08 */
[----:B------:R2:W-:Y:S04]  /*1f170*/  @!P5 STG.E.128 desc[UR8][R6.64+0x100], R48 ;  /* 0x000100300600d986 */ /* 0x0005e8000c101d08 */
[----:B------:R2:W-:Y:S02]  /*1f180*/  @!P6 STG.E.128 desc[UR8][R6.64+0x180], R64 ;  /* 0x000180400600e986 */ /* 0x0005e4000c101d08 */
.L_x_669:
[----:B------:R-:W-:Y:S05]  /*1f190*/  BSYNC B1 ;  /* 0x0000000000017941 */ /* 0x000fea0003800000 */
.L_x_668:
[----:B------:R-:W-:Y:S04]  /*1f1a0*/  BSSY B1, `(.L_x_670) ;  /* 0x0000018000017945 */ /* 0x000fe80003800000 */
[----:B------:R-:W-:Y:S05]  /*1f1b0*/  @P1 BRA `(.L_x_671) ;  /* 0x0000000000581947 */ /* 0x000fea0003800000 */
[----:B-12--5:R-:W-:Y:S01]  /*1f1c0*/  IADD3 R7, P0, R2, 0x40, RZ ;  /* 0x0000004002077810 */ /* 0x026fe20007f1e0ff */
        /* <DEDUP_REMOVED lines=21> */
.L_x_671:
[----:B------:R-:W-:Y:S05]  /*1f320*/  BSYNC B1 ;  /* 0x0000000000017941 */ /* 0x000fea0003800000 */
.L_x_670:
[----:B------:R-:W-:Y:S05]  /*1f330*/  @P2 BRA `(.L_x_672) ;  /* 0x0000000c00402947 */ /* 0x000fea0003800000 */
[----:B-1---5:R-:W-:Y:S01]  /*1f340*/  IADD3 R5, P0, R2, 0x60, RZ ;  /* 0x0000006002057810 */ /* 0x022fe20007f1e0ff */
[----:B------:R-:W-:Y:S01]  /*1f350*/  ULDC.64 UR6, c[0x0][0xad8] ;  /* 0x0002b60000067ab9 */ /* 0x000fe20000000a00 */
[----:B------:R-:W-:Y:S01]  /*1f360*/  ULDC UR4, c[0x0][0xa8c] ;  /* 0x0002a30000047ab9 */ /* 0x000fe20000000800 */
[----:B------:R-:W-:Y:S01]  /*1f370*/  ULDC.64 UR8, c[0x0][0x208] ;  /* 0x0000820000087ab9 */ /* 0x000fe20000000a00 */
[----:B------:R-:W-:Y:S01]  /*1f380*/  ISETP.GE.AND P1, PT, R212, UR4, PT ;  /* 0x00000004d4007c0c */ /* 0x000fe2000bf26270 */
[----:B------:R-:W-:Y:S01]  /*1f390*/  IMAD.X R2, RZ, RZ, R3, P0 ;  /* 0x000000ffff027224 */ /* 0x000fe200000e0603 */
[----:B------:R-:W-:Y:S01]  /*1f3a0*/  ISETP.GE.AND P2, PT, R213, UR4, PT ;  /* 0x00000004d5007c0c */ /* 0x000fe2000bf46270 */
[----:B------:R-:W-:Y:S01]  /*1f3b0*/  IMAD.MOV.U32 R3, RZ, RZ, R81 ;  /* 0x000000ffff037224 */ /* 0x000fe200078e0051 */
[----:B------:R-:W-:Y:S01]  /*1f3c0*/  ISETP.GE.AND P3, PT, R224, UR4, PT ;  /* 0x00000004e0007c0c */ /* 0x000fe2000bf66270 */
[----:B------:R-:W-:Y:S01]  /*1f3d0*/  IMAD R0, R2, UR6, RZ ;  /* 0x0000000602007c24 */ /* 0x000fe2000f8e02ff */
[----:B------:R-:W-:-:S05]  /*1f3e0*/  MOV R2, R20 ;  /* 0x0000001400027202 */ /* 0x000fca0000000f00 */
[----:B------:R-:W-:-:S04]  /*1f3f0*/  IMAD.WIDE.U32 R2, R5, UR6, R2 ;  /* 0x0000000605027c25 */ /* 0x000fc8000f8e0002 */
[----:B------:R-:W-:Y:S01]  /*1f400*/  IMAD R5, R5, UR7, R0 ;  /* 0x0000000705057c24 */ /* 0x000fe2000f8e0200 */
[----:B------:R-:W-:Y:S02]  /*1f410*/  ULDC.64 UR6, c[0x0][0xa80] ;  /* 0x0002a00000067ab9 */ /* 0x000fe40000000a00 */
        /* <DEDUP_REMOVED lines=11> */
.L_x_664:
[----:B------:R-:W2:Y:S01]  /*1f4d0*/  LDL R13, [R1+0x1c] ;  /* 0x00001c00010d7983 */ /* 0x000ea20000100800 */
[----:B------:R-:W-:Y:S01]  /*1f4e0*/  ULDC.64 UR4, c[0x0][0xbd8] ;  /* 0x0002f60000047ab9 */ /* 0x000fe20000000a00 */
[----:B------:R-:W-:Y:S01]  /*1f4f0*/  IMAD.MOV.U32 R7, RZ, RZ, RZ ;  /* 0x000000ffff077224 */ /* 0x000fe200078e00ff */
[----:B------:R-:W-:Y:S01]  /*1f500*/  ISETP.NE.U32.AND P0, PT, RZ, UR4, PT ;  /* 0x00000004ff007c0c */ /* 0x000fe2000bf05070 */
[----:B------:R-:W3:Y:S01]  /*1f510*/  S2R R8, SR_TID.X ;  /* 0x0000000000087919 */ /* 0x000ee20000002100 */
[----:B------:R-:W-:Y:S02]  /*1f520*/  ULDC.64 UR6, c[0x0][0x208] ;  /* 0x0000820000067ab9 */ /* 0x000fe40000000a00 */
[----:B------:R-:W-:Y:S01]  /*1f530*/  ISETP.NE.AND.EX P0, PT, RZ, UR5, PT, P0 ;  /* 0x00000005ff007c0c */ /* 0x000fe2000bf05300 */
[----:B---3--:R-:W-:Y:S02]  /*1f540*/  VIADD R6, R8, 0xffffff80 ;  /* 0xffffff8008067836 */ /* 0x008fe40000000000 */
[----:B--2---:R-:W-:Y:S01]  /*1f550*/  IMAD.SHL.U32 R4, R13, 0x4, RZ ;  /* 0x000000040d047824 */ /* 0x004fe200078e00ff */
[----:B------:R-:W-:-:S04]  /*1f560*/  SHF.R.S32.HI R10, RZ, 0x1f, R13 ;  /* 0x0000001fff0a7819 */ /* 0x000fc8000001140d */
[----:B------:R-:W-:Y:S02]  /*1f570*/  IADD3 R2, P1, R4, UR4, RZ ;  /* 0x0000000404027c10 */ /* 0x000fe4000ff3e0ff */
[----:B------:R-:W-:-:S04]  /*1f580*/  SHF.L.U64.HI R0, R13, 0x2, R10 ;  /* 0x000000020d007819 */ /* 0x000fc8000001020a */
[----:B------:R-:W-:Y:S01]  /*1f590*/  IADD3.X R3, R0, UR5, RZ, P1, !PT ;  /* 0x0000000500037c10 */ /* 0x000fe20008ffe4ff */
[----:B------:R-:W-:Y:S02]  /*1f5a0*/  ULDC.64 UR4, c[0x0][0xbe0] ;  /* 0x0002f80000047ab9 */ /* 0x000fe40000000a00 */
[----:B------:R-:W-:Y:S02]  /*1f5b0*/  ISETP.NE.U32.AND P1, PT, RZ, UR4, PT ;  /* 0x00000004ff007c0c */ /* 0x000fe4000bf25070 */
[----:B------:R2:W5:Y:S02]  /*1f5c0*/  @P0 LDG.E R7, desc[UR6][R2.64] ;  /* 0x0000000602070981 */ /* 0x000564000c1e1900 */
[----:B------:R-:W-:-:S13]  /*1f5d0*/  ISETP.NE.AND.EX P1, PT, RZ, UR5, PT, P1 ;  /* 0x00000005ff007c0c */ /* 0x000fda000bf25310 */
[----:B------:R-:W-:Y:S01]  /*1f5e0*/  @P1 IADD3 R4, P2, R4, UR4, RZ ;  /* 0x0000000404041c10 */ /* 0x000fe2000ff5e0ff */
[----:B------:R-:W-:-:S03]  /*1f5f0*/  ULDC UR4, c[0x0][0xa88] ;  /* 0x0002a20000047ab9 */ /* 0x000fc60000000800 */
[----:B------:R-:W-:Y:S01]  /*1f600*/  @P1 IADD3.X R5, R0, UR5, RZ, P2, !PT ;  /* 0x0000000500051c10 */ /* 0x000fe200097fe4ff */
[----:B------:R-:W-:Y:S01]  /*1f610*/  IMAD.U32 R0, RZ, RZ, UR4 ;  /* 0x00000004ff007e24 */ /* 0x000fe2000f8e00ff */
[----:B------:R-:W-:-:S05]  /*1f620*/  ISETP.GE.AND P2, PT, R6, 0x80, PT ;  /* 0x000000800600780c */ /* 0x000fca0003f46270 */
[----:B------:R2:W5:Y:S01]  /*1f630*/  @P1 LDG.E R0, desc[UR6][R4.64] ;  /* 0x0000000604001981 */ /* 0x000562000c1e1900 */
[----:B------:R-:W-:Y:S07]  /*1f640*/  @P1 BRA `(.L_x_673) ;  /* 0x0000000000141947 */ /* 0x000fee0003800000 */
[----:B------:R-:W-:Y:S05]  /*1f650*/  @!P0 BRA `(.L_x_673) ;  /* 0x0000000000108947 */ /* 0x000fea0003800000 */
[----:B------:R-:W-:Y:S02]  /*1f660*/  ULDC.64 UR4, c[0x0][0x208] ;  /* 0x0000820000047ab9 */ /* 0x000fe40000000a00 */
[----:B--2---:R-:W2:Y:S04]  /*1f670*/  LDG.E R5, desc[UR4][R2.64] ;  /* 0x0000000402057981 */ /* 0x004ea8000c1e1900 */
[----:B-----5:R-:W2:Y:S02]  /*1f680*/  LDG.E R0, desc[UR4][R2.64+0x4] ;  /* 0x0000040402007981 */ /* 0x020ea4000c1e1900 */
[----:B--2---:R-:W-:-:S07]  /*1f690*/  IMAD.IADD R0, R0, 0x1, -R5 ;  /* 0x0000000100007824 */ /* 0x004fce00078e0a05 */
.L_x_673:
[----:B------:R-:W3:Y:S04]  /*1f6a0*/  LDL R14, [R1+0x60] ;  /* 0x00006000010e7983 */ /* 0x000ee80000100800 */
[----:B------:R4:W5:Y:S01]  /*1f6b0*/  LDL R12, [R1+0x68] ;  /* 0x00006800010c7983 */ /* 0x0009620000100800 */
[----:B------:R-:W-:Y:S01]  /*1f6c0*/  BSSY B1, `(.L_x_674) ;  /* 0x000001d000017945 */ /* 0x000fe20003800000 */
[----:B------:R-:W-:Y:S02]  /*1f6d0*/  SHF.R.S32.HI R11, RZ, 0x1f, R212 ;  /* 0x0000001fff0b7819 */ /* 0x000fe400000114d4 */
[----:B------:R-:W-:Y:S02]  /*1f6e0*/  SEL R13, R13, RZ, !P0 ;  /* 0x000000ff0d0d7207 */ /* 0x000fe40004000000 */
[----:B------:R-:W-:-:S02]  /*1f6f0*/  SEL R10, R10, RZ, !P0 ;  /* 0x000000ff0a0a7207 */ /* 0x000fc40004000000 */
[----:B-----5:R-:W-:Y:S02]  /*1f700*/  SHF.R.S32.HI R6, RZ, 0x1f, R7 ;  /* 0x0000001fff067819 */ /* 0x020fe40000011407 */
[----:B---3--:R-:W-:Y:S01]  /*1f710*/  SHF.R.S32.HI R9, RZ, 0x1f, R14 ;  /* 0x0000001fff097819 */ /* 0x008fe2000001140e */
[----:B----4-:R-:W-:Y:S06]  /*1f720*/  @P2 BRA `(.L_x_675) ;  /* 0x0000000000582947 */ /* 0x010fec0003800000 */
[----:B--2---:R-:W-:-:S04]  /*1f730*/  IMAD R2, R12, 0x80, R8 ;  /* 0x000000800c027824 */ /* 0x004fc800078e0208 */
[----:B------:R-:W-:-:S05]  /*1f740*/  VIADD R3, R2, 0xffffff80 ;  /* 0xffffff8002037836 */ /* 0x000fca0000000000 */
[----:B------:R-:W-:-:S13]  /*1f750*/  ISETP.GE.AND P0, PT, R3, R0, PT ;  /* 0x000000000300720c */ /* 0x000fda0003f06270 */
[----:B------:R-:W-:Y:S05]  /*1f760*/  @P0 BRA `(.L_x_675) ;  /* 0x0000000000480947 */ /* 0x000fea0003800000 */
[----:B------:R-:W-:Y:S01]  /*1f770*/  IADD3 R2, P0, R3, R7, RZ ;  /* 0x0000000703027210 */ /* 0x000fe20007f1e0ff */
[----:B------:R-:W-:Y:S01]  /*1f780*/  ULDC.64 UR4, c[0x0][0xb70] ;  /* 0x0002dc0000047ab9 */ /* 0x000fe20000000a00 */
[----:B------:R-:W-:Y:S01]  /*1f790*/  ULDC.64 UR6, c[0x0][0x208] ;  /* 0x0000820000067ab9 */ /* 0x000fe20000000a00 */
[----:B------:R-:W-:Y:S01]  /*1f7a0*/  IMAD R4, R9, UR4, RZ ;  /* 0x0000000409047c24 */ /* 0x000fe2000f8e02ff */
[----:B------:R-:W-:-:S03]  /*1f7b0*/  LEA.HI.X.SX32 R3, R3, R6, 0x1, P0 ;  /* 0x0000000603037211 */ /* 0x000fc600000f0eff */
[C---:B------:R-:W-:Y:S02]  /*1f7c0*/  IMAD R5, R14.reuse, UR5, R4 ;  /* 0x000000050e057c24 */ /* 0x040fe4000f8e0204 */
[----:B------:R-:W-:Y:S01]  /*1f7d0*/  IMAD.WIDE.U32 R2, R14, UR4, R2 ;  /* 0x000000040e027c25 */ /* 0x000fe2000f8e0002 */
[----:B------:R-:W-:-:S03]  /*1f7e0*/  ULDC.64 UR4, c[0x0][0xb78] ;  /* 0x0002de0000047ab9 */ /* 0x000fc60000000a00 */
[----:B------:R-:W-:Y:S02]  /*1f7f0*/  IMAD R4, R10, UR4, RZ ;  /* 0x000000040a047c24 */ /* 0x000fe4000f8e02ff */
[----:B------:R-:W-:Y:S02]  /*1f800*/  IMAD.IADD R3, R3, 0x1, R5 ;  /* 0x0000000103037824 */ /* 0x000fe400078e0205 */
[C---:B------:R-:W-:Y:S02]  /*1f810*/  IMAD R5, R13.reuse, UR5, R4 ;  /* 0x000000050d057c24 */ /* 0x040fe4000f8e0204 */
[----:B------:R-:W-:Y:S01]  /*1f820*/  IMAD.WIDE.U32 R2, R13, UR4, R2 ;  /* 0x000000040d027c25 */ /* 0x000fe2000f8e0002 */
[----:B------:R-:W-:-:S03]  /*1f830*/  ULDC.64 UR4, c[0x0][0xb40] ;  /* 0x0002d00000047ab9 */ /* 0x000fc60000000a00 */
[----:B------:R-:W-:Y:S01]  /*1f840*/  IMAD.IADD R3, R3, 0x1, R5 ;  /* 0x0000000103037824 */ /* 0x000fe200078e0205 */
[----:B------:R-:W-:-:S04]  /*1f850*/  LEA R4, P0, R2, UR4, 0x2 ;  /* 0x0000000402047c11 */ /* 0x000fc8000f8010ff */
[----:B------:R-:W-:Y:S01]  /*1f860*/  LEA.HI.X R5, R2, UR5, R3, 0x2, P0 ;  /* 0x0000000502057c11 */ /* 0x000fe200080f1403 */
[----:B------:R-:W-:-:S05]  /*1f870*/  IMAD.MOV.U32 R3, RZ, RZ, -0x800000 ;  /* 0xff800000ff037424 */ /* 0x000fca00078e00ff */
[----:B------:R3:W-:Y:S03]  /*1f880*/  STG.E desc[UR6][R4.64], R3 ;  /* 0x0000000304007986 */ /* 0x0007e6000c101906 */
.L_x_675:
[----:B------:R-:W-:Y:S05]  /*1f890*/  BSYNC B1 ;  /* 0x0000000000017941 */ /* 0x000fea0003800000 */
.L_x_674:
[----:B------:R-:W-:Y:S01]  /*1f8a0*/  ULDC.64 UR4, c[0x0][0xaa0] ;  /* 0x0002a80000047ab9 */ /* 0x000fe20000000a00 */
[----:B--23--:R-:W-:Y:S01]  /*1f8b0*/  MOV R3, R11 ;  /* 0x0000000b00037202 */ /* 0x00cfe20000000f00 */
[----:B------:R-:W-:Y:S01]  /*1f8c0*/  IMAD.MOV.U32 R2, RZ, RZ, R212 ;  /* 0x000000ffff027224 */ /* 0x000fe200078e00d4 */
[----:B------:R-:W-:Y:S01]  /*1f8d0*/  BSSY B1, `(.L_x_676) ;  /* 0x000002b000017945 */ /* 0x000fe20003800000 */
[----:B------:R-:W-:Y:S02]  /*1f8e0*/  IMAD R4, R6, UR4, RZ ;  /* 0x0000000406047c24 */ /* 0x000fe4000f8e02ff */
[----:B------:R-:W-:-:S04]  /*1f8f0*/  IMAD.WIDE.U32 R2, R7, UR4, R2 ;  /* 0x0000000407027c25 */ /* 0x000fc8000f8e0002 */
[----:B------:R-:W-:Y:S01]  /*1f900*/  IMAD R7, R7, UR5, R4 ;  /* 0x0000000507077c24 */ /* 0x000fe2000f8e0204 */
[----:B------:R-:W-:Y:S01]  /*1f910*/  ULDC.64 UR4, c[0x0][0xae0] ;  /* 0x0002b80000047ab9 */ /* 0x000fe20000000a00 */
[----:B------:R-:W-:Y:S02]  /*1f920*/  IMAD R11, R12, -0x80, R0 ;  /* 0xffffff800c0b7824 */ /* 0x000fe400078e0200 */
[----:B------:R-:W-:Y:S02]  /*1f930*/  IMAD R4, R9, UR4, RZ ;  /* 0x0000000409047c24 */ /* 0x000fe4000f8e02ff */
[----:B------:R-:W-:Y:S01]  /*1f940*/  IMAD.IADD R3, R3, 0x1, R7 ;  /* 0x0000000103037824 */ /* 0x000fe200078e0207 */
[-C--:B------:R-:W-:Y:S01]  /*1f950*/  ISETP.GE.AND P2, PT, R18, R11.reuse, PT ;  /* 0x0000000b1200720c */ /* 0x080fe20003f46270 */
[C---:B------:R-:W-:Y:S01]  /*1f960*/  IMAD R5, R14.reuse, UR5, R4 ;  /* 0x000000050e057c24 */ /* 0x040fe2000f8e0204 */
[----:B------:R-:W-:Y:S01]  /*1f970*/  SHF.R.S32.HI R7, RZ, 0x1f, R18 ;  /* 0x0000001fff077819 */ /* 0x000fe20000011412 */
[----:B------:R-:W-:Y:S01]  /*1f980*/  IMAD.WIDE.U32 R2, R14, UR4, R2 ;  /* 0x000000040e027c25 */ /* 0x000fe2000f8e0002 */
[----:B------:R-:W-:Y:S01]  /*1f990*/  ULDC.64 UR4, c[0x0][0xae8] ;  /* 0x0002ba0000047ab9 */ /* 0x000fe20000000a00 */
[----:B------:R-:W-:-:S02]  /*1f9a0*/  ISETP.GE.AND P1, PT, R217, R11, PT ;  /* 0x0000000bd900720c */ /* 0x000fc40003f26270 */
[----:B------:R-:W-:Y:S01]  /*1f9b0*/  IMAD.IADD R3, R3, 0x1, R5 ;  /* 0x0000000103037824 */ /* 0x000fe200078e0205 */
[----:B------:R-:W-:Y:S01]  /*1f9c0*/  ISETP.GE.AND P0, PT, R218, R11, PT ;  /* 0x0000000bda00720c */ /* 0x000fe20003f06270 */
[----:B------:R-:W-:Y:S02]  /*1f9d0*/  IMAD R0, R10, UR4, RZ ;  /* 0x000000040a007c24 */ /* 0x000fe4000f8e02ff */
[----:B------:R-:W-:-:S04]  /*1f9e0*/  IMAD.WIDE.U32 R4, R13, UR4, R2 ;  /* 0x000000040d047c25 */ /* 0x000fc8000f8e0002 */
[----:B------:R-:W-:Y:S02]  /*1f9f0*/  IMAD R9, R13, UR5, R0 ;  /* 0x000000050d097c24 */ /* 0x000fe4000f8e0200 */
[----:B------:R-:W-:Y:S02]  /*1fa00*/  IMAD.MOV.U32 R6, RZ, RZ, R18 ;  /* 0x000000ffff067224 */ /* 0x000fe400078e0012 */
[----:B------:R-:W-:Y:S02]  /*1fa10*/  IMAD.IADD R13, R5, 0x1, R9 ;  /* 0x00000001050d7824 */ /* 0x000fe400078e0209 */
[----:B------:R-:W-:Y:S01]  /*1fa20*/  IMAD.WIDE R6, R12, 0x80, R6 ;  /* 0x000000800c067825 */ /* 0x000fe200078e0206 */
[----:B------:R-:W-:Y:S06]  /*1fa30*/  @P2 BRA `(.L_x_677) ;  /* 0x0000000000502947 */ /* 0x000fec0003800000 */
[----:B------:R-:W-:Y:S01]  /*1fa40*/  ULDC.64 UR6, c[0x0][0xad8] ;  /* 0x0002b60000067ab9 */ /* 0x000fe20000000a00 */
[----:B------:R-:W-:Y:S01]  /*1fa50*/  IMAD.MOV.U32 R2, RZ, RZ, R4 ;  /* 0x000000ffff027224 */ /* 0x000fe200078e0004 */
[----:B------:R-:W-:Y:S01]  /*1fa60*/  ULDC UR4, c[0x0][0xa8c] ;  /* 0x0002a30000047ab9 */ /* 0x000fe20000000800 */
[----:B------:R-:W-:Y:S01]  /*1fa70*/  IMAD R9, R7, UR6, RZ ;  /* 0x0000000607097c24 */ /* 0x000fe2000f8e02ff */
[----:B------:R-:W-:Y:S01]  /*1fa80*/  ISETP.GE.AND P3, PT, R212, UR4, PT ;  /* 0x00000004d4007c0c */ /* 0x000fe2000bf66270 */
[----:B------:R-:W-:Y:S01]  /*1fa90*/  IMAD.MOV.U32 R3, RZ, RZ, R13 ;  /* 0x000000ffff037224 */ /* 0x000fe200078e000d */
[----:B------:R-:W-:Y:S01]  /*1faa0*/  ISETP.GE.AND P4, PT, R213, UR4, PT ;  /* 0x00000004d5007c0c */ /* 0x000fe2000bf86270 */
[----:B------:R-:W-:Y:S01]  /*1fab0*/  IMAD R9, R6, UR7, R9 ;  /* 0x0000000706097c24 */ /* 0x000fe2000f8e0209 */
[----:B------:R-:W-:Y:S01]  /*1fac0*/  ISETP.GE.AND P5, PT, R224, UR4, PT ;  /* 0x00000004e0007c0c */ /* 0x000fe2000bfa6270 */
[----:B------:R-:W-:Y:S01]  /*1fad0*/  IMAD.WIDE.U32 R2, R6, UR6, R2 ;  /* 0x0000000606027c25 */ /* 0x000fe2000f8e0002 */
[----:B------:R-:W-:Y:S01]  /*1fae0*/  ISETP.GE.AND P6, PT, R223, UR4, PT ;  /* 0x00000004df007c0c */ /* 0x000fe2000bfc6270 */
[----:B------:R-:W-:Y:S01]  /*1faf0*/  ULDC.64 UR6, c[0x0][0xa80] ;  /* 0x0002a00000067ab9 */ /* 0x000fe20000000a00 */
[----:B------:R-:W-:Y:S01]  /*1fb00*/  ULDC.64 UR8, c[0x0][0x208] ;  /* 0x0000820000087ab9 */ /* 0x000fe20000000a00 */
[----:B------:R-:W-:Y:S01]  /*1fb10*/  IMAD.IADD R3, R3, 0x1, R9 ;  /* 0x0000000103037824 */ /* 0x000fe200078e0209 */
[----:B------:R-:W-:-:S04]  /*1fb20*/  LEA R8, P2, R2, UR6, 0x1 ;  /* 0x0000000602087c11 */ /* 0x000fc8000f8408ff */
[----:B------:R-:W-:-:S05]  /*1fb30*/  LEA.HI.X R9, R2, UR7, R3, 0x1, P2 ;  /* 0x0000000702097c11 */ /* 0x000fca00090f0c03 */
[----:B------:R2:W-:Y:S04]  /*1fb40*/  @!P3 STG.E.128 desc[UR8][R8.64], RZ ;  /* 0x000000ff0800b986 */ /* 0x0005e8000c101d08 */
[----:B------:R2:W-:Y:S04]  /*1fb50*/  @!P4 STG.E.128 desc[UR8][R8.64+0x80], RZ ;  /* 0x000080ff0800c986 */ /* 0x0005e8000c101d08 */
[----:B------:R2:W-:Y:S04]  /*1fb60*/  @!P5 STG.E.128 desc[UR8][R8.64+0x100], RZ ;  /* 0x000100ff0800d986 */ /* 0x0005e8000c101d08 */
[----:B------:R2:W-:Y:S02]  /*1fb70*/  @!P6 STG.E.128 desc[UR8][R8.64+0x180], RZ ;  /* 0x000180ff0800e986 */ /* 0x0005e4000c101d08 */
.L_x_677:
[----:B------:R-:W-:Y:S05]  /*1fb80*/  BSYNC B1 ;  /* 0x0000000000017941 */ /* 0x000fea0003800000 */
.L_x_676:
[----:B------:R-:W3:Y:S01]  /*1fb90*/  LDL R0, [R1+0x74] ;  /* 0x0000740001007983 */ /* 0x000ee20000100800 */
[----:B------:R-:W-:Y:S01]  /*1fba0*/  BSSY B1, `(.L_x_678) ;  /* 0x0000019000017945 */ /* 0x000fe20003800000 */
[----:B---3--:R-:W-:-:S03]  /*1fbb0*/  ISETP.GE.AND P2, PT, R0, R11, PT ;  /* 0x0000000b0000720c */ /* 0x008fc60003f46270 */
[----:B------:R-:W-:Y:S10]  /*1fbc0*/  @P1 BRA `(.L_x_679) ;  /* 0x0000000000581947 */ /* 0x000ff40003800000 */
[----:B--2---:R-:W-:Y:S01]  /*1fbd0*/  IADD3 R9, P1, R6, 0x20, RZ ;  /* 0x0000002006097810 */ /* 0x004fe20007f3e0ff */
        /* <DEDUP_REMOVED lines=21> */
.L_x_679:
[----:B------:R-:W-:Y:S05]  /*1fd30*/  BSYNC B1 ;  /* 0x0000000000017941 */ /* 0x000fea0003800000 */
.L_x_678:
[----:B------:R-:W-:Y:S04]  /*1fd40*/  BSSY B1, `(.L_x_680) ;  /* 0x0000018000017945 */ /* 0x000fe80003800000 */
[----:B------:R-:W-:Y:S05]  /*1fd50*/  @P0 BRA `(.L_x_681) ;  /* 0x0000000000580947 */ /* 0x000fea0003800000 */
[----:B--23--:R-:W-:Y:S01]  /*1fd60*/  IADD3 R9, P0, R6, 0x40, RZ ;  /* 0x0000004006097810 */ /* 0x00cfe20007f1e0ff */
[----:B------:R-:W-:Y:S01]  /*1fd70*/  ULDC.64 UR6, c[0x0][0xad8] ;  /* 0x0002b60000067ab9 */ /* 0x000fe20000000a00 */
[----:B------:R-:W-:Y:S01]  /*1fd80*/  MOV R3, R13 ;  /* 0x0000000d00037202 */ /* 0x000fe20000000f00 */
[----:B------:R-:W-:Y:S01]  /*1fd90*/  IMAD.MOV.U32 R2, RZ, RZ, R4 ;  /* 0x000000ffff027224 */ /* 0x000fe200078e0004 */
[----:B------:R-:W-:Y:S01]  /*1fda0*/  ULDC UR4, c[0x0][0xa8c] ;  /* 0x0002a30000047ab9 */ /* 0x000fe20000000800 */
[----:B------:R-:W-:Y:S01]  /*1fdb0*/  IMAD.X R0, RZ, RZ, R7, P0 ;  /* 0x000000ffff007224 */ /* 0x000fe200000e0607 */
[----:B------:R-:W-:Y:S01]  /*1fdc0*/  ISETP.GE.AND P1, PT, R212, UR4, PT ;  /* 0x00000004d4007c0c */ /* 0x000fe2000bf26270 */
[----:B------:R-:W-:Y:S01]  /*1fdd0*/  IMAD.WIDE.U32 R2, R9, UR6, R2 ;  /* 0x0000000609027c25 */ /* 0x000fe2000f8e0002 */
[----:B------:R-:W-:Y:S01]  /*1fde0*/  ISETP.GE.AND P3, PT, R213, UR4, PT ;  /* 0x00000004d5007c0c */ /* 0x000fe2000bf66270 */
[----:B------:R-:W-:Y:S01]  /*1fdf0*/  ULDC.64 UR8, c[0x0][0x208] ;  /* 0x0000820000087ab9 */ /* 0x000fe20000000a00 */
[----:B------:R-:W-:Y:S01]  /*1fe00*/  ISETP.GE.AND P4, PT, R224, UR4, PT ;  /* 0x00000004e0007c0c */ /* 0x000fe2000bf86270 */
[----:B------:R-:W-:Y:S01]  /*1fe10*/  IMAD R0, R0, UR6, RZ ;  /* 0x0000000600007c24 */ /* 0x000fe2000f8e02ff */
[----:B------:R-:W-:-:S03]  /*1fe20*/  ISETP.GE.AND P5, PT, R223, UR4, PT ;  /* 0x00000004df007c0c */ /* 0x000fc6000bfa6270 */
        /* <DEDUP_REMOVED lines=9> */
.L_x_681:
[----:B------:R-:W-:Y:S05]  /*1fec0*/  BSYNC B1 ;  /* 0x0000000000017941 */ /* 0x000fea0003800000 */
.L_x_680:
[----:B------:R-:W-:Y:S05]  /*1fed0*/  @P2 BRA `(.L_x_672) ;  /* 0x0000000000582947 */ /* 0x000fea0003800000 */
[----:B------:R-:W-:Y:S01]  /*1fee0*/  IADD3 R5, P0, R6, 0x60, RZ ;  /* 0x0000006006057810 */ /* 0x000fe20007f1e0ff */
        /* <DEDUP_REMOVED lines=21> */
.L_x_672:
[----:B------:R-:W-:Y:S05]  /*20040*/  BSYNC B0 ;  /* 0x0000000000007941 */ /* 0x000fea0003800000 */
.L_x_663:
[----:B------:R-:W-:Y:S02]  /*20050*/  ULDC UR4, c[0x0][0xc14] ;  /* 0x0003050000047ab9 */ /* 0x000fe40000000800 */
[----:B-1----:R-:W-:-:S13]  /*20060*/  ISETP.GE.AND P0, PT, R151, UR4, PT ;  /* 0x0000000497007c0c */ /* 0x002fda000bf06270 */
[----:B------:R-:W-:Y:S05]  /*20070*/  @!P0 BRA `(.L_x_682) ;  /* 0xfffffe1000848947 */ /* 0x000fea000383ffff */
[----:B------:R-:W-:Y:S05]  /*20080*/  BRA `(.L_x_451) ;  /* 0x0000006400387947 */ /* 0x000fea0003800000 */
.L_x_449:
[----:B------:R-:W-:-:S08]  /*20090*/  NOP ;  /* 0x0000000000007918 */ /* 0x000fd00000000000 */
[----:B------:R-:W0:-:S00]  /*200a0*/  USETMAXREG.DEALLOC.CTAPOOL 0x18 ;  /* 0x00000018000079c8 */ /* 0x000e0000080e0500 */
[----:B0-----:R-:W-:-:S06]  /*200b0*/  LOP3.LUT R0, R0, 0x3, RZ, 0xc0, !PT ;  /* 0x0000000300007812 */ /* 0x001fcc00078ec0ff */
[----:B------:R-:W0:Y:S02]  /*200c0*/  SHFL.IDX PT, R0, R0, RZ, 0x1f ;  /* 0x00001fff00007589 */ /* 0x000e2400000e0000 */
[----:B0-----:R-:W-:-:S13]  /*200d0*/  ISETP.NE.AND P0, PT, R0, RZ, PT ;  /* 0x000000ff0000720c */ /* 0x001fda0003f05270 */
[----:B------:R-:W-:Y:S05]  /*200e0*/  @P0 BRA `(.L_x_451) ;  /* 0x0000006400200947 */ /* 0x000fea0003800000 */
[----:B------:R-:W2:Y:S01]  /*200f0*/  LDL.LU R7, [R1+0x18] ;  /* 0x0000180001077983 */ /* 0x000ea20000300800 */
[----:B------:R-:W-:Y:S01]  /*20100*/  LOP3.LUT R8, R4, 0x1f, RZ, 0xc0, !PT ;  /* 0x0000001f04087812 */ /* 0x000fe200078ec0ff */
[----:B------:R-:W-:Y:S01]  /*20110*/  ULDC UR5, c[0x0][0xc14] ;  /* 0x0003050000057ab9 */ /* 0x000fe20000000800 */
[----:B------:R-:W-:Y:S01]  /*20120*/  IMAD.MOV.U32 R0, RZ, RZ, RZ ;  /* 0x000000ffff007224 */ /* 0x000fe200078e00ff */
[----:B------:R-:W-:Y:S01]  /*20130*/  ULDC.64 UR6, c[0x0][0x208] ;  /* 0x0000820000067ab9 */ /* 0x000fe20000000a00 */
[----:B------:R-:W-:Y:S01]  /*20140*/  ISETP.NE.AND P0, PT, R8, 0x1f, PT ;  /* 0x0000001f0800780c */ /* 0x000fe20003f05270 */
[----:B------:R-:W-:Y:S01]  /*20150*/  ULDC UR4, c[0x0][0xc10] ;  /* 0x0003040000047ab9 */ /* 0x000fe20000000800 */
[----:B--2---:R-:W-:-:S11]  /*20160*/  LOP3.LUT R7, R7, 0xffffff7f, RZ, 0xc0, !PT ;  /* 0xffffff7f07077812 */ /* 0x004fd600078ec0ff */
        /* <DEDUP_REMOVED lines=9> */
[----:B------:R-:W-:Y:S01]  /*20200*/  LOP3.LUT R7, R7, 0xfffffffe, RZ, 0xc0, !PT ;  /* 0xfffffffe07077812 */ /* 0x000fe200078ec0ff */
[----:B------:R-:W-:-:S08]  /*20210*/  IMAD.MOV.U32 R19, RZ, RZ, RZ ;  /* 0x000000ffff137224 */ /* 0x000fd000078e00ff */
        /* <DEDUP_REMOVED lines=24> */
[----:B------:R-:W-:-:S05]  /*203a0*/  @P0 LOP3.LUT R7, R7, 0x4, RZ, 0xfc, !PT ;  /* 0x0000000407070812 */ /* 0x000fca00078efcff */
[----:B------:R-:W-:Y:S01]  /*203b0*/  STL [R1+0x18], R7 ;  /* 0x0000180701007387 */ /* 0x000fe20000100800 */
[----:B-1----:R-:W-:-:S05]  /*203c0*/  SEL R2, R2, RZ, P0 ;  /* 0x000000ff02027207 */ /* 0x002fca0000000000 */
[----:B------:R-:W-:-:S05]  /*203d0*/  IMAD.IADD R2, R5, 0x1, R2 ;  /* 0x0000000105027824 */ /* 0x000fca00078e0202 */
[----:B------:R-:W1:Y:S02]  /*203e0*/  SHFL.IDX PT, R4, R2, 0x1f, 0x1f ;  /* 0x03e01f0002047f89 */ /* 0x000e6400000e0000 */
[----:B-1----:R-:W-:-:S05]  /*203f0*/  IMAD R4, R4, UR4, RZ ;  /* 0x0000000404047c24 */ /* 0x002fca000f8e02ff */
[----:B0-----:R-:W-:Y:S02]  /*20400*/  ISETP.GT.AND P0, PT, R4, UR6, PT ;  /* 0x0000000604007c0c */ /* 0x001fe4000bf04270 */
[----:B------:R-:W-:-:S11]  /*20410*/  MOV R7, R4 ;  /* 0x0000000400077202 */ /* 0x000fd60000000f00 */
[----:B------:R-:W-:Y:S05]  /*20420*/  @P0 BRA `(.L_x_683) ;  /* 0x0000000000c80947 */ /* 0x000fea0003800000 */
[----:B------:R-:W-:Y:S01]  /*20430*/  IMAD.MOV.U32 R4, RZ, RZ, R7 ;  /* 0x000000ffff047224 */ /* 0x000fe200078e0007 */
[----:B------:R-:W-:Y:S01]  /*20440*/  ULDC UR5, c[0x0][0xc14] ;  /* 0x0003050000057ab9 */ /* 0x000fe20000000800 */
[----:B------:R-:W-:Y:S01]  /*20450*/  IMAD.MOV.U32 R19, RZ, RZ, RZ ;  /* 0x000000ffff137224 */ /* 0x000fe200078e00ff */
[----:B------:R-:W-:Y:S01]  /*20460*/  ULDC UR7, c[0x0][0xc14] ;  /* 0x0003050000077ab9 */ /* 0x000fe20000000800 */
[----:B------:R-:W-:-:S05]  /*20470*/  ULDC UR4, c[0x0][0xc10] ;  /* 0x0003040000047ab9 */ /* 0x000fca0000000800 */
.L_x_687:
[----:B------:R-:W-:Y:S02]  /*20480*/  VIADD R0, R19, 0x1f ;  /* 0x0000001f13007836 */ /* 0x000fe40000000000 */
[----:B------:R-:W-:-:S03]  /*20490*/  IMAD.U32 R19, RZ, RZ, UR7 ;  /* 0x00000007ff137e24 */ /* 0x000fc6000f8e00ff */
        /* <DEDUP_REMOVED lines=15> */
.L_x_686:
[----:B------:R-:W-:Y:S05]  /*20590*/  BSYNC B0 ;  /* 0x0000000000007941 */ /* 0x000fea0003800000 */
.L_x_685:
[----:B0----5:R-:W0:Y:S01]  /*205a0*/  SHFL.UP PT, R2, R0, 0x1, RZ ;  /* 0x0420000000027989 */ /* 0x021e2200000e00ff */
[C---:B------:R-:W-:Y:S02]  /*205b0*/  ISETP.NE.AND P0, PT, R7.reuse, RZ, PT ;  /* 0x000000ff0700720c */ /* 0x040fe40003f05270 */
[C---:B------:R-:W-:Y:S02]  /*205c0*/  ISETP.GE.U32.AND P1, PT, R7.reuse, 0x2, PT ;  /* 0x000000020700780c */ /* 0x040fe40003f26070 */
        /* <DEDUP_REMOVED lines=22> */
[----:B------:R-:W-:Y:S01]  /*20730*/  MOV R2, R7 ;  /* 0x0000000700027202 */ /* 0x000fe20000000f00 */
[----:B------:R-:W-:-:S07]  /*20740*/  IMAD.MOV.U32 R7, RZ, RZ, R3 ;  /* 0x000000ffff077224 */ /* 0x000fce00078e0003 */
.L_x_683:
        /* <DEDUP_REMOVED lines=10> */
[----:B0-----:R-:W-:-:S06]  /*207f0*/  VIADD R3, R8, 0xffffffe ;  /* 0x0ffffffe08037836 */ /* 0x001fcc0000000000 */
[----:B------:R-:W0:Y:S02]  /*20800*/  F2I.FTZ.U32.TRUNC.NTZ R3, R3 ;  /* 0x0000000300037305 */ /* 0x000e24000021f000 */
[----:B0-----:R-:W-:Y:S01]  /*20810*/  IMAD.MOV R10, RZ, RZ, -R3 ;  /* 0x000000ffff0a7224 */ /* 0x001fe200078e0a03 */
[----:B------:R-:W-:Y:S06]  /*20820*/  @!P0 BRA `(.L_x_688) ;  /* 0x0000000000088947 */ /* 0x000fec0003800000 */
[----:B------:R-:W-:-:S05]  /*20830*/  VIADD R9, R4, 0xffffffff ;  /* 0xffffffff04097836 */ /* 0x000fca0000000000 */
[----:B------:R0:W1:Y:S02]  /*20840*/  SHFL.IDX PT, R16, R2, R9, 0x1f ;  /* 0x00001f0902107589 */ /* 0x00006400000e0000 */
.L_x_688:
[----:B-1----:R-:W-:Y:S01]  /*20850*/  IMAD R16, R16, UR4, R7 ;  /* 0x0000000410107c24 */ /* 0x002fe2000f8e0207 */
[----:B------:R-:W-:Y:S01]  /*20860*/  IABS R6, R0 ;  /* 0x0000000000067213 */ /* 0x000fe20000000000 */
[----:B------:R-:W-:Y:S02]  /*20870*/  IMAD R7, R10, R5, RZ ;  /* 0x000000050a077224 */ /* 0x000fe400078e02ff */
[----:B0-----:R-:W-:Y:S02]  /*20880*/  IMAD.MOV.U32 R2, RZ, RZ, RZ ;  /* 0x000000ffff027224 */ /* 0x001fe400078e00ff */
[----:B------:R-:W-:Y:S02]  /*20890*/  IMAD.MOV R6, RZ, RZ, -R6 ;  /* 0x000000ffff067224 */ /* 0x000fe400078e0a06 */
[----:B------:R-:W-:Y:S01]  /*208a0*/  IMAD.HI.U32 R2, R3, R7, R2 ;  /* 0x0000000703027227 */ /* 0x000fe200078e0002 */
[----:B------:R-:W-:-:S03]  /*208b0*/  IADD3 R7, -R16, UR6, RZ ;  /* 0x0000000610077c10 */ /* 0x000fc6000fffe1ff */
[----:B------:R-:W-:Y:S01]  /*208c0*/  IMAD.IADD R19, R4, 0x1, R19 ;  /* 0x0000000104137824 */ /* 0x000fe200078e0213 */
[----:B------:R-:W-:-:S05]  /*208d0*/  IABS R3, R7 ;  /* 0x0000000700037213 */ /* 0x000fca0000000000 */
[----:B------:R-:W-:-:S04]  /*208e0*/  IMAD.HI.U32 R2, R2, R3, RZ ;  /* 0x0000000302027227 */ /* 0x000fc800078e00ff */
[----:B------:R-:W-:Y:S01]  /*208f0*/  IMAD R6, R2, R6, R3 ;  /* 0x0000000602067224 */ /* 0x000fe200078e0203 */
[----:B------:R-:W-:-:S04]  /*20900*/  LOP3.LUT R3, R7, R0, RZ, 0x3c, !PT ;  /* 0x0000000007037212 */ /* 0x000fc800078e3cff */
[----:B------:R-:W-:-:S13]  /*20910*/  ISETP.GT.U32.AND P0, PT, R5, R6, PT ;  /* 0x000000060500720c */ /* 0x000fda0003f04070 */
[----:B------:R-:W-:Y:S02]  /*20920*/  @!P0 IMAD.IADD R6, R6, 0x1, -R5 ;  /* 0x0000000106068824 */ /* 0x000fe400078e0a05 */
[----:B------:R-:W-:-:S03]  /*20930*/  @!P0 VIADD R2, R2, 0x1 ;  /* 0x0000000102028836 */ /* 0x000fc60000000000 */
[----:B------:R-:W-:-:S13]  /*20940*/  ISETP.GE.U32.AND P0, PT, R6, R5, PT ;  /* 0x000000050600720c */ /* 0x000fda0003f06070 */
        /* <DEDUP_REMOVED lines=9> */
.L_x_684:
[----:B------:R-:W-:Y:S02]  /*209e0*/  IMAD.MOV.U32 R17, RZ, RZ, RZ ;  /* 0x000000ffff117224 */ /* 0x000fe400078e00ff */
[----:B------:R-:W-:Y:S02]  /*209f0*/  IMAD.U32 R16, RZ, RZ, UR6 ;  /* 0x00000006ff107e24 */ /* 0x000fe4000f8e00ff */
[----:B------:R-:W-:-:S07]  /*20a00*/  IMAD.MOV.U32 R18, RZ, RZ, RZ ;  /* 0x000000ffff127224 */ /* 0x000fce00078e00ff */
.L_x_689:
[----:B------:R-:W2:Y:S01]  /*20a10*/  LDL.LU R2, [R1+0x18] ;  /* 0x0000180001027983 */ /* 0x000ea20000300800 */
[----:B------:R-:W0:Y:S02]  /*20a20*/  S2R R5, SR_TID.X ;  /* 0x0000000000057919 */ /* 0x000e240000002100 */
[----:B0-----:R-:W-:-:S04]  /*20a30*/  LOP3.LUT R5, R5, 0x1f, RZ, 0xc0, !PT ;  /* 0x0000001f05057812 */ /* 0x001fc800078ec0ff */
[----:B------:R-:W-:-:S13]  /*20a40*/  ISETP.NE.AND P0, PT, R5, RZ, PT ;  /* 0x000000ff0500720c */ /* 0x000fda0003f05270 */
[----:B------:R-:W0:Y:S01]  /*20a50*/  @!P0 S2R R3, SR_CgaCtaId ;  /* 0x0000000000038919 */ /* 0x000e220000008800 */
[----:B------:R-:W-:-:S04]  /*20a60*/  @!P0 MOV R0, 0x400 ;  /* 0x0000040000008802 */ /* 0x000fc80000000f00 */
[----:B0-----:R-:W-:-:S05]  /*20a70*/  @!P0 LEA R0, R3, R0, 0x18 ;  /* 0x0000000003008211 */ /* 0x001fca00078ec0ff */
[----:B------:R0:W-:Y:S02]  /*20a80*/  @!P0 STS.128 [R0+0x388d0], R16 ;  /* 0x0388d01000008388 */ /* 0x0001e40000000c00 */
[----:B0-----:R-:W-:Y:S01]  /*20a90*/  IMAD.MOV.U32 R0, RZ, RZ, 0x1 ;  /* 0x00000001ff007424 */ /* 0x001fe200078e00ff */
[----:B--2---:R-:W-:-:S04]  /*20aa0*/  LOP3.LUT R2, R2, 0xfffffeff, RZ, 0xc0, !PT ;  /* 0xfffffeff02027812 */ /* 0x004fc800078ec0ff */
[----:B------:R-:W-:Y:S01]  /*20ab0*/  @P0 LOP3.LUT R2, R2, 0x100, RZ, 0xfc, !PT ;  /* 0x0000010002020812 */ /* 0x000fe200078efcff */
[----:B------:R-:W-:Y:S06]  /*20ac0*/  BAR.ARV 0x5, 0x120 ;  /* 0x0144800000007b1d */ /* 0x000fec0000002000 */
[----:B------:R-:W-:Y:S01]  /*20ad0*/  ISETP.GE.AND P0, PT, R19, UR5, PT ;  /* 0x0000000513007c0c */ /* 0x000fe2000bf06270 */
[----:B------:R0:W-:Y:S04]  /*20ae0*/  STL [R1+0x18], R2 ;  /* 0x0000180201007387 */ /* 0x0001e80000100800 */
[----:B------:R0:W-:Y:S04]  /*20af0*/  STL [R1], RZ ;  /* 0x000000ff01007387 */ /* 0x0001e80000100800 */
[----:B------:R0:W-:Y:S04]  /*20b00*/  STL [R1+0x8], R0 ;  /* 0x0000080001007387 */ /* 0x0001e80000100800 */
[----:B------:R0:W-:Y:S01]  /*20b10*/  STL [R1+0x34], RZ ;  /* 0x000034ff01007387 */ /* 0x0001e20000100800 */
[----:B------:R-:W-:Y:S05]  /*20b20*/  @P0 BRA `(.L_x_690) ;  /* 0x0000005400a80947 */ /* 0x000fea0003800000 */
[----:B------:R-:W1:Y:S01]  /*20b30*/  S2R R4, SR_TID.X ;  /* 0x0000000000047919 */ /* 0x000e620000002100 */
[----:B------:R-:W-:Y:S01]  /*20b40*/  ISETP.NE.AND P1, PT, R5, RZ, PT ;  /* 0x000000ff0500720c */ /* 0x000fe20003f25270 */
[----:B0-----:R-:W-:Y:S01]  /*20b50*/  IMAD.MOV.U32 R0, RZ, RZ, 0x1 ;  /* 0x00000001ff007424 */ /* 0x001fe200078e00ff */
[----:B------:R-:W-:Y:S01]  /*20b60*/  LOP3.LUT R2, R2, 0xffffffbf, RZ, 0xc0, !PT ;  /* 0xffffffbf02027812 */ /* 0x000fe200078ec0ff */
[----:B------:R0:W-:Y:S01]  /*20b70*/  STL [R1+0x10], RZ ;  /* 0x000010ff01007387 */ /* 0x0001e20000100800 */
[----:B------:R-:W-:Y:S01]  /*20b80*/  ULDC.64 UR38, c[0x0][0x198] ;  /* 0x0000660000267ab9 */ /* 0x000fe20000000a00 */
[----:B------:R-:W-:Y:S01]  /*20b90*/  ULDC UR36, c[0x0][0xc] ;  /* 0x0000030000247ab9 */ /* 0x000fe20000000800 */
[----:B------:R-:W-:Y:S01]  /*20ba0*/  LOP3.LUT R2, R2, 0xfffffffd, RZ, 0xc0, !PT ;  /* 0xfffffffd02027812 */ /* 0x000fe200078ec0ff */
[----:B------:R0:W-:Y:S01]  /*20bb0*/  STL [R1+0x14], R0 ;  /* 0x0000140001007387 */ /* 0x0001e20000100800 */
[----:B------:R-:W-:-:S03]  /*20bc0*/  ULOP3.LUT UR37, UR60, 0x2, URZ, 0xfc, !UPT ;  /* 0x000000023c257892 */ /* 0x000fc6000f8efc3f */
[----:B------:R0:W-:Y:S04]  /*20bd0*/  STL [R1+0x34], RZ ;  /* 0x000034ff01007387 */ /* 0x0001e80000100800 */
[----:B------:R0:W-:Y:S04]  /*20be0*/  STL [R1], RZ ;  /* 0x000000ff01007387 */ /* 0x0001e80000100800 */
[----:B------:R0:W-:Y:S01]  /*20bf0*/  STL [R1+0x8], R0 ;  /* 0x0000080001007387 */ /* 0x0001e20000100800 */
[----:B-1----:R-:W-:-:S04]  /*20c00*/  LOP3.LUT R4, R4, 0x7f, RZ, 0xc0, !PT ;  /* 0x0000007f04047812 */ /* 0x002fc800078ec0ff */
[C---:B------:R-:W-:Y:S02]  /*20c10*/  ISETP.NE.AND P2, PT, R4.reuse, RZ, PT ;  /* 0x000000ff0400720c */ /* 0x040fe40003f45270 */
[----:B------:R-:W-:-:S11]  /*20c20*/  ISETP.NE.OR P0, PT, R4, RZ, !P1 ;  /* 0x000000ff0400720c */ /* 0x000fd60004f05670 */
[----:B------:R-:W-:-:S04]  /*20c30*/  @P2 LOP3.LUT R2, R2, 0x2, RZ, 0xfc, !PT ;  /* 0x0000000202022812 */ /* 0x000fc800078efcff */
[----:B------:R-:W-:-:S05]  /*20c40*/  @P0 LOP3.LUT R2, R2, 0x40, RZ, 0xfc, !PT ;  /* 0x0000004002020812 */ /* 0x000fca00078efcff */
[----:B------:R0:W-:Y:S02]  /*20c50*/  STL [R1+0x18], R2 ;  /* 0x0000180201007387 */ /* 0x0001e40000100800 */
.L_x_779:
[----:B01----:R-:W0:Y:S01]  /*20c60*/  LDC.64 R2, c[0x0][0xc60] ;  /* 0x00031800ff027b82 */ /* 0x003e220000000a00 */
[----:B------:R-:W-:Y:S01]  /*20c70*/  ULDC.64 UR4, c[0x0][0x208] ;  /* 0x0000820000047ab9 */ /* 0x000fe20000000a00 */
[----:B0-----:R-:W-:-:S05]  /*20c80*/  IMAD.WIDE R2, R19, 0x4, R2 ;  /* 0x0000000413027825 */ /* 0x001fca00078e0202 */
[----:B------:R-:W2:Y:S01]  /*20c90*/  LDG.E R11, desc[UR4][R2.64] ;  /* 0x00000004020b7981 */ /* 0x000ea2000c1e1900 */
[----:B------:R-:W-:Y:S05]  /*20ca0*/  YIELD ;  /* 0x0000000000007946 */ /* 0x000fea0003800000 */
[----:B------:R-:W-:Y:S01]  /*20cb0*/  ULDC.64 UR4, c[0x0][0xa28] ;  /* 0x00028a0000047ab9 */ /* 0x000fe20000000a00 */
[----:B------:R-:W-:Y:S02]  /*20cc0*/  CS2R R4, SRZ ;  /* 0x0000000000047805 */ /* 0x000fe4000001ff00 */
[----:B------:R-:W-:Y:S01]  /*20cd0*/  ISETP.NE.U32.AND P0, PT, RZ, UR4, PT ;  /* 0x00000004ff007c0c */ /* 0x000fe2000bf05070 */
[----:B------:R-:W-:Y:S01]  /*20ce0*/  ULDC.64 UR8, c[0x0][0x208] ;  /* 0x0000820000087ab9 */ /* 0x000fe20000000a00 */
[----:B------:R-:W-:-:S02]  /*20cf0*/  ULDC.64 UR6, c[0x0][0xa10] ;  /* 0x0002840000067ab9 */ /* 0x000fc40000000a00 */
[----:B------:R-:W-:Y:S02]  /*20d00*/  ISETP.NE.AND.EX P0, PT, RZ, UR5, PT, P0 ;  /* 0x00000005ff007c0c */ /* 0x000fe4000bf05300 */
[----:B--2---:R-:W-:Y:S01]  /*20d10*/  SHF.R.S32.HI R0, RZ, 0x1f, R11 ;  /* 0x0000001fff007819 */ /* 0x004fe2000001140b */
[----:B------:R-:W-:Y:S10]  /*20d20*/  STL [R1+0x24], R11 ;  /* 0x0000240b01007387 */ /* 0x000ff40000100800 */
[----:B------:R-:W-:-:S04]  /*20d30*/  @P0 LEA R2, P1, R11, UR4, 0x2 ;  /* 0x000000040b020c11 */ /* 0x000fc8000f8210ff */
        /* <DEDUP_REMOVED lines=9> */
[----:B------:R-:W-:Y:S01]  /*20dd0*/  ISETP.NE.U32.AND P1, PT, RZ, UR4, PT ;  /* 0x00000004ff007c0c */ /* 0x000fe2000bf25070 */
[----:B------:R-:W-:Y:S01]  /*20de0*/  IMAD.MOV.U32 R10, RZ, RZ, RZ ;  /* 0x000000ffff0a7224 */ /* 0x000fe200078e00ff */
[C---:B------:R-:W-:Y:S02]  /*20df0*/  SHF.L.U64.HI R0, R11.reuse, 0x2, R0 ;  /* 0x000000020b007819 */ /* 0x040fe40000010200 */
[----:B------:R-:W-:Y:S01]  /*20e00*/  ISETP.NE.AND.EX P1, PT, RZ, UR5, PT, P1 ;  /* 0x00000005ff007c0c */ /* 0x000fe2000bf25310 */
[----:B--2---:R0:W-:Y:S02]  /*20e10*/  STL [R1+0x3c], R4 ;  /* 0x00003c0401007387 */ /* 0x0041e40000100800 */
[----:B0-----:R-:W-:-:S10]  /*20e20*/  IMAD.SHL.U32 R4, R11, 0x4, RZ ;  /* 0x000000040b047824 */ /* 0x001fd400078e00ff */
[----:B------:R-:W-:Y:S01]  /*20e30*/  @P1 IADD3 R8, P0, R4, UR4, RZ ;  /* 0x0000000404081c10 */ /* 0x000fe2000ff1e0ff */
[----:B------:R0:W-:Y:S03]  /*20e40*/  STL [R1+0x2c], R4 ;  /* 0x00002c0401007387 */ /* 0x0001e60000100800 */
[----:B------:R-:W-:Y:S01]  /*20e50*/  @P1 IADD3.X R9, R0, UR5, RZ, P0, !PT ;  /* 0x0000000500091c10 */ /* 0x000fe200087fe4ff */
[----:B------:R-:W-:Y:S01]  /*20e60*/  ULDC.64 UR4, c[0x0][0xa08] ;  /* 0x0002820000047ab9 */ /* 0x000fe20000000a00 */
[----:B------:R1:W-:Y:S01]  /*20e70*/  STL [R1+0x30], R0 ;  /* 0x0000300001007387 */ /* 0x0003e20000100800 */
[----:B------:R-:W-:Y:S02]  /*20e80*/  IADD3 R2, P0, R4, UR4, RZ ;  /* 0x0000000404027c10 */ /* 0x000fe4000ff1e0ff */
[----:B------:R-:W-:Y:S02]  /*20e90*/  ISETP.NE.U32.AND P2, PT, RZ, UR4, PT ;  /* 0x00000004ff007c0c */ /* 0x000fe4000bf45070 */
[----:B------:R-:W-:-:S02]  /*20ea0*/  IADD3.X R3, R0, UR5, RZ, P0, !PT ;  /* 0x0000000500037c10 */ /* 0x000fc400087fe4ff */
[----:B------:R-:W-:Y:S01]  /*20eb0*/  ISETP.NE.AND.EX P2, PT, RZ, UR5, PT, P2 ;  /* 0x00000005ff007c0c */ /* 0x000fe2000bf45320 */
[----:B------:R-:W-:Y:S01]  /*20ec0*/  ULDC.64 UR4, c[0x0][0x3f8] ;  /* 0x0000fe0000047ab9 */ /* 0x000fe20000000a00 */
[----:B------:R-:W-:Y:S01]  /*20ed0*/  IADD3 R6, P0, R4, UR6, RZ ;  /* 0x0000000604067c10 */ /* 0x000fe2000ff1e0ff */
[----:B------:R-:W-:-:S03]  /*20ee0*/  UISETP.NE.U32.AND UP0, UPT, UR4, URZ, UPT ;  /* 0x0000003f0400728c */ /* 0x000fc6000bf05070 */
[----:B------:R-:W-:Y:S01]  /*20ef0*/  ULDC UR4, c[0x0][0x404] ;  /* 0x0001010000047ab9 */ /* 0x000fe20000000800 */
[----:B------:R-:W-:Y:S01]  /*20f00*/  UISETP.NE.AND.EX UP0, UPT, UR5, URZ, UPT, UP0 ;  /* 0x0000003f0500728c */ /* 0x000fe2000bf05300 */
[----:B------:R-:W-:Y:S02]  /*20f10*/  IADD3.X R7, R0, UR7, RZ, P0, !PT ;  /* 0x0000000700077c10 */ /* 0x000fe400087fe4ff */
[----:B------:R-:W-:Y:S01]  /*20f20*/  ULDC UR5, c[0x0][0x2e0] ;  /* 0x0000b80000057ab9 */ /* 0x000fe20000000800 */
[----:B------:R-:W-:Y:S02]  /*20f30*/  USEL UR4, UR4, 0x1, UP0 ;  /* 0x0000000104047887 */ /* 0x000fe40008000000 */
[----:B------:R2:W5:Y:S02]  /*20f40*/  @P2 LDG.E R10, desc[UR8][R2.64] ;  /* 0x00000008020a2981 */ /* 0x000564000c1e1900 */
[----:B------:R-:W-:Y:S01]  /*20f50*/  UIMAD UR4, UR4, UR5, URZ ;  /* 0x00000005040472a4 */ /* 0x000fe2000f8e023f */
[----:B------:R-:W-:-:S05]  /*20f60*/  ISETP.NE.U32.AND P0, PT, RZ, UR6, PT ;  /* 0x00000006ff007c0c */ /* 0x000fca000bf05070 */
[----:B0-----:R-:W-:Y:S01]  /*20f70*/  IMAD.U32 R4, RZ, RZ, UR4 ;  /* 0x00000004ff047e24 */ /* 0x001fe2000f8e00ff */
[----:B------:R-:W-:Y:S01]  /*20f80*/  ULDC UR4, c[0x0][0x338] ;  /* 0x0000ce0000047ab9 */ /* 0x000fe20000000800 */
[----:B------:R-:W-:Y:S01]  /*20f90*/  ISETP.NE.AND.EX P0, PT, RZ, UR7, PT, P0 ;  /* 0x00000007ff007c0c */ /* 0x000fe2000bf05300 */
[----:B-1----:R-:W-:-:S03]  /*20fa0*/  IMAD.U32 R0, RZ, RZ, UR4 ;  /* 0x00000004ff007e24 */ /* 0x002fc6000f8e00ff */
[----:B------:R2:W5:Y:S01]  /*20fb0*/  @P1 LDG.E R4, desc[UR8][R8.64] ;  /* 0x0000000808041981 */ /* 0x000562000c1e1900 */
[----:B------:R-:W-:Y:S08]  /*20fc0*/  @P1 BRA `(.L_x_691) ;  /* 0x0000000000141947 */ /* 0x000ff00003800000 */
[----:B------:R-:W-:Y:S05]  /*20fd0*/  @!P2 BRA `(.L_x_691) ;  /* 0x000000000010a947 */ /* 0x000fea0003800000 */
[----:B------:R-:W-:Y:S02]  /*20fe0*/  ULDC.64 UR4, c[0x0][0x208] ;  /* 0x0000820000047ab9 */ /* 0x000fe40000000a00 */
[----:B-----5:R-:W3:Y:S04]  /*20ff0*/  LDG.E R4, desc[UR4][R2.64] ;  /* 0x0000000402047981 */ /* 0x020ee8000c1e1900 */
[----:B--2---:R-:W3:Y:S02]  /*21000*/  LDG.E R2, desc[UR4][R2.64+0x4] ;  /* 0x0000040402027981 */ /* 0x004ee4000c1e1900 */
[----:B---3--:R-:W-:-:S07]  /*21010*/  IMAD.IADD R4, R2, 0x1, -R4 ;  /* 0x0000000102047824 */ /* 0x008fce00078e0a04 */
.L_x_691:
[----:B------:R-:W-:Y:S02]  /*21020*/  ULDC.64 UR4, c[0x0][0x208] ;  /* 0x0000820000047ab9 */ /* 0x000fe40000000a00 */
[----:B--2---:R-:W2:Y:S04]  /*21030*/  @P0 LDG.E R2, desc[UR4][R6.64] ;  /* 0x0000000406020981 */ /* 0x004ea8000c1e1900 */
[----:B------:R-:W2:Y:S01]  /*21040*/  @P0 LDG.E R3, desc[UR4][R6.64+0x4] ;  /* 0x0000040406030981 */ /* 0x000ea2000c1e1900 */
[----:B-----5:R-:W-:Y:S01]  /*21050*/  IMAD.IADD R4, R4, 0x1, -R5 ;  /* 0x0000000104047824 */ /* 0x020fe200078e0a05 */
[----:B------:R-:W-:Y:S01]  /*21060*/  BSSY B0, `(.L_x_692) ;  /* 0x0000108000007945 */ /* 0x000fe20003800000 */
[----:B------:R-:W-:Y:S01]  /*21070*/  PLOP3.LUT P2, PT, PT, PT, PT, 0x80, 0x0 ;  /* 0x000000000000781c */ /* 0x000fe20003f4f070 */
[----:B--2---:R-:W-:-:S04]  /*21080*/  @P0 IMAD.IADD R0, R3, 0x1, -R2 ;  /* 0x0000000103000824 */ /* 0x004fc800078e0a02 */
[----:B------:R-:W-:-:S05]  /*21090*/  IMAD.IADD R8, R4, 0x1, R0 ;  /* 0x0000000104087824 */ /* 0x000fca00078e0200 */
[----:B------:R-:W-:Y:S01]  /*210a0*/  IADD3 R2, R8, 0x4f, RZ ;  /* 0x0000004f08027810 */ /* 0x000fe20007ffe0ff */
[----:B------:R0:W-:Y:S04]  /*210b0*/  STL [R1+0x38], R8 ;  /* 0x0000380801007387 */ /* 0x0001e80000100800 */
[----:B------:R-:W-:-:S05]  /*210c0*/  IMAD.HI R2, R2, 0x66666667, RZ ;  /* 0x6666666702027827 */ /* 0x000fca00078e02ff */
[----:B------:R-:W-:-:S04]  /*210d0*/  SHF.R.U32.HI R3, RZ, 0x1f, R2 ;  /* 0x0000001fff037819 */ /* 0x000fc80000011602 */
[----:B0-----:R-:W-:-:S05]  /*210e0*/  LEA.HI.SX32 R8, R2, R3, 0x1b ;  /* 0x0000000302087211 */ /* 0x001fca00078fdaff */
[--C-:B------:R-:W-:Y:S01]  /*210f0*/  IMAD R2, R8, 0x50, -R4.reuse ;  /* 0x0000005008027824 */ /* 0x100fe200078e0a04 */
[----:B------:R0:W-:Y:S01]  /*21100*/  STL [R1+0x28], R8 ;  /* 0x0000280801007387 */ /* 0x0001e20000100800 */
[----:B------:R-:W-:-:S03]  /*21110*/  IMAD.MOV R4, RZ, RZ, -R4 ;  /* 0x000000ffff047224 */ /* 0x000fc600078e0a04 */
[----:B------:R-:W-:Y:S02]  /*21120*/  VIMNMX R0, R2, R0, PT ;  /* 0x0000000002007248 */ /* 0x000fe40003fe0100 */
[----:B------:R-:W-:-:S04]  /*21130*/  VIMNMX R2, RZ, R4, !PT ;  /* 0x00000004ff027248 */ /* 0x000fc80007fe0100 */
[----:B------:R-:W-:Y:S01]  /*21140*/  ISETP.GT.AND P1, PT, R0, R2, PT ;  /* 0x000000020000720c */ /* 0x000fe20003f24270 */
[----:B0-----:R-:W-:-:S04]  /*21150*/  IMAD.WIDE.U32 R8, R2, -0x33333333, RZ ;  /* 0xcccccccd02087825 */ /* 0x001fc800078e00ff */
[----:B------:R-:W-:-:S06]  /*21160*/  IMAD.MOV.U32 R8, RZ, RZ, RZ ;  /* 0x000000ffff087224 */ /* 0x000fcc00078e00ff */
[----:B------:R0:W5:Y:S02]  /*21170*/  @P0 LDG.E R8, desc[UR4][R6.64] ;  /* 0x0000000406080981 */ /* 0x000164000c1e1900 */
[----:B------:R-:W-:Y:S01]  /*21180*/  @P1 VIADD R3, R0, 0x4f ;  /* 0x0000004f00031836 */ /* 0x000fe20000000000 */
[----:B------:R-:W-:-:S03]  /*21190*/  SHF.R.U32.HI R0, RZ, 0x6, R9 ;  /* 0x00000006ff007819 */ /* 0x000fc60000011609 */
[----:B------:R-:W-:-:S04]  /*211a0*/  @P1 IMAD.HI R2, R3, 0x66666667, RZ ;  /* 0x6666666703021827 */ /* 0x000fc800078e02ff */
[----:B------:R-:W-:Y:S01]  /*211b0*/  IMAD.MOV.U32 R4, RZ, RZ, R0 ;  /* 0x000000ffff047224 */ /* 0x000fe200078e0000 */
[----:B------:R-:W-:-:S04]  /*211c0*/  @P1 SHF.R.U32.HI R3, RZ, 0x1f, R2 ;  /* 0x0000001fff031819 */ /* 0x000fc80000011602 */
[----:B------:R-:W-:Y:S01]  /*211d0*/  @P1 LEA.HI.SX32 R4, R2, R3, 0x1b ;  /* 0x0000000302041211 */ /* 0x000fe200078fdaff */
[----:B------:R-:W-:-:S05]  /*211e0*/  IMAD.IADD R2, R10, 0x1, R5 ;  /* 0x000000010a027824 */ /* 0x000fca00078e0205 */
[----:B------:R0:W-:Y:S01]  /*211f0*/  STL [R1+0x4], R2 ;  /* 0x0000040201007387 */ /* 0x0001e20000100800 */
[----:B------:R-:W-:-:S13]  /*21200*/  ISETP.GT.AND P1, PT, R4, R0, PT ;  /* 0x000000000400720c */ /* 0x000fda0003f24270 */
[----:B0-----:R-:W-:Y:S05]  /*21210*/  @!P1 BRA `(.L_x_693) ;  /* 0x0000000c00b09947 */ /* 0x001fea0003800000 */
[----:B------:R-:W0:Y:S01]  /*21220*/  LDC R2, c[0x0][0x428] ;  /* 0x00010a00ff027b82 */ /* 0x000e220000000800 */
[----:B------:R-:W-:Y:S01]  /*21230*/  UMOV UR4, 0xffffffff ;  /* 0xffffffff00047882 */ /* 0x000fe20000000000 */
[----:B0-----:R-:W-:Y:S01]  /*21240*/  ISETP.NE.AND P1, PT, R2, 0x1, PT ;  /* 0x000000010200780c */ /* 0x001fe20003f25270 */
[----:B------:R-:W-:-:S12]  /*21250*/  IMAD.MOV.U32 R2, RZ, RZ, R18 ;  /* 0x000000ffff027224 */ /* 0x000fd800078e0012 */
[----:B------:R-:W0:Y:S08]  /*21260*/  @P1 LDC R3, c[0x0][0x42c] ;  /* 0x00010b00ff031b82 */ /* 0x000e300000000800 */
[----:B------:R-:W1:Y:S01]  /*21270*/  @P1 LDC R5, c[0x0][0x430] ;  /* 0x00010c00ff051b82 */ /* 0x000e620000000800 */
[----:B0-----:R-:W-:-:S05]  /*21280*/  @P1 IMAD.HI.U32 R3, R18, R3, RZ ;  /* 0x0000000312031227 */ /* 0x001fca00078e00ff */
[----:B-1----:R-:W-:Y:S02]  /*21290*/  @P1 SHF.R.U32.HI R2, RZ, R5, R3 ;  /* 0x00000005ff021219 */ /* 0x002fe40000011603 */
[----:B------:R-:W-:Y:S01]  /*212a0*/  SEL R3, R11, RZ, !P0 ;  /* 0x000000ff0b037207 */ /* 0x000fe20004000000 */
[----:B------:R-:W-:Y:S06]  /*212b0*/  BRA.DIV UR4, `(.L_x_694) ;  /* 0x0000005a04bc7947 */ /* 0x000fec000b800000 */
.L_x_822:
[----:B------:R-:W-:-:S03]  /*212c0*/  UMOV UR4, 0xffffffff ;  /* 0xffffffff00047882 */ /* 0x000fc60000000000 */
[----:B------:R-:W-:Y:S05]  /*212d0*/  BRA.DIV UR4, `(.L_x_695) ;  /* 0x0000005a04e87947 */ /* 0x000fea000b800000 */
[----:B------:R-:W-:-:S13]  /*212e0*/  ELECT P6, URZ, PT ;  /* 0x00000000003f782f */ /* 0x000fda00038c0000 */
.L_x_825:
[----:B------:R-:W2:Y:S01]  /*212f0*/  LDL R5, [R1+0x34] ;  /* 0x0000340001057983 */ /* 0x000ea20000100800 */
[----:B------:R-:W-:Y:S01]  /*21300*/  BSSY B1, `(.L_x_696) ;  /* 0x000000b000017945 */ /* 0x000fe20003800000 */
[----:B------:R-:W0:Y:S01]  /*21310*/  S2R R9, SR_CgaCtaId ;  /* 0x0000000000097919 */ /* 0x000e220000008800 */
[----:B--2---:R-:W-:-:S05]  /*21320*/  VIADD R5, R5, 0x1 ;  /* 0x0000000105057836 */ /* 0x004fca0000000000 */
[----:B------:R-:W-:-:S04]  /*21330*/  LEA.HI R6, R5, R5, RZ, 0x1 ;  /* 0x0000000505067211 */ /* 0x000fc800078f08ff */
[----:B------:R-:W-:-:S05]  /*21340*/  LOP3.LUT R6, R6, 0xfffffffe, RZ, 0xc0, !PT ;  /* 0xfffffffe06067812 */ /* 0x000fca00078ec0ff */
[----:B------:R-:W-:Y:S01]  /*21350*/  IMAD.IADD R5, R5, 0x1, -R6 ;  /* 0x0000000105057824 */ /* 0x000fe200078e0a06 */
[----:B------:R-:W-:-:S04]  /*21360*/  MOV R6, 0x400 ;  /* 0x0000040000067802 */ /* 0x000fc80000000f00 */
[----:B0-----:R-:W-:Y:S02]  /*21370*/  LEA R9, R9, R6, 0x18 ;  /* 0x0000000609097211 */ /* 0x001fe400078ec0ff */
[----:B------:R-:W-:-:S04]  /*21380*/  SHF.L.U32 R5, R5, 0x1f, RZ ;  /* 0x0000001f05057819 */ /* 0x000fc800000006ff */
[----:B------:R-:W0:Y:S02]  /*21390*/  SYNCS.PHASECHK.TRANS64.TRYWAIT P0, [R9+URZ+0x38820], R5 ;  /* 0x03882005090075a7 */ /* 0x000e24000800017f */
[----:B0-----:R-:W-:Y:S05]  /*213a0*/  @!P0 BRA `(.L_x_697) ;  /* 0x0000005800d48947 */ /* 0x001fea0003800000 */
.L_x_826:
[----:B------:R-:W-:Y:S05]  /*213b0*/  BSYNC B1 ;  /* 0x0000000000017941 */ /* 0x000fea0003800000 */
.L_x_696:
[----:B------:R-:W-:Y:S04]  /*213c0*/  BSSY B1, `(.L_x_698) ;  /* 0x000005a000017945 */ /* 0x000fe80003800000 */
[----:B------:R-:W-:Y:S05]  /*213d0*/  @!P6 BRA `(.L_x_699) ;  /* 0x000000040060e947 */ /* 0x000fea0003800000 */
[----:B------:R-:W0:Y:S04]  /*213e0*/  LDL R7, [R1+0x10] ;  /* 0x0000100001077983 */ /* 0x000e280000100800 */
[----:B------:R-:W2:Y:S01]  /*213f0*/  LDL R6, [R1+0x14] ;  /* 0x0000140001067983 */ /* 0x000ea20000100800 */
[----:B0-----:R-:W-:Y:S01]  /*21400*/  IMAD R5, R7, 0x8, R9 ;  /* 0x0000000807057824 */ /* 0x001fe200078e0209 */
[----:B--2---:R-:W-:-:S04]  /*21410*/  SHF.L.U32 R10, R6, 0x1f, RZ ;  /* 0x0000001f060a7819 */ /* 0x004fc800000006ff */
[----:B------:R-:W0:Y:S02]  /*21420*/  SYNCS.PHASECHK.TRANS64.TRYWAIT P0, [R5+URZ+0x388a0], R10 ;  /* 0x0388a00a050075a7 */ /* 0x000e24000800017f */
[----:B0-----:R-:W-:Y:S05]  /*21430*/  @!P0 BRA `(.L_x_700) ;  /* 0x0000005800c48947 */ /* 0x001fea0003800000 */
.L_x_827:
[----:B------:R-:W1:Y:S02]  /*21440*/  S2R R6, SR_TID.X ;  /* 0x0000000000067919 */ /* 0x000e640000002100 */
[----:B-1----:R-:W-:-:S04]  /*21450*/  LOP3.LUT R6, R6, 0x7f, RZ, 0xc0, !PT ;  /* 0x0000007f06067812 */ /* 0x002fc800078ec0ff */
[----:B------:R-:W-:-:S13]  /*21460*/  ISETP.NE.AND P1, PT, R6, RZ, PT ;  /* 0x000000ff0600720c */ /* 0x000fda0003f25270 */
        /* <DEDUP_REMOVED lines=8> */
.L_x_701:
[----:B-1----:R-:W2:Y:S01]  /*214f0*/  LDL R6, [R1+0x10] ;  /* 0x0000100001067983 */ /* 0x002ea20000100800 */
[----:B------:R-:W-:Y:S01]  /*21500*/  R2UR UR9, R5 ;  /* 0x00000000050972ca */ /* 0x000fe200000e0000 */
[----:B-----5:R-:W-:Y:S01]  /*21510*/  IMAD R7, R4, 0x50, R8 ;  /* 0x0000005004077824 */ /* 0x020fe200078e0208 */
[----:B------:R-:W-:Y:S01]  /*21520*/  UIADD3 UR4, UP0, UR38, 0x570, URZ ;  /* 0x0000057026047890 */ /* 0x000fe2000ff1e03f */
[----:B------:R-:W-:Y:S01]  /*21530*/  R2UR UR12, R2 ;  /* 0x00000000020c72ca */ /* 0x000fe200000e0000 */
[----:B------:R-:W-:Y:S01]  /*21540*/  UMOV UR10, URZ ;  /* 0x0000003f000a7c82 */ /* 0x000fe20008000000 */
[----:B------:R-:W-:Y:S01]  /*21550*/  VIADD R7, R7, 0xffffffb0 ;  /* 0xffffffb007077836 */ /* 0x000fe20000000000 */
[----:B------:R-:W-:Y:S01]  /*21560*/  R2UR UR13, R3 ;  /* 0x00000000030d72ca */ /* 0x000fe200000e0000 */
[----:B------:R-:W-:Y:S01]  /*21570*/  UIADD3.X UR5, URZ, UR39, URZ, UP0, !UPT ;  /* 0x000000273f057290 */ /* 0x000fe200087fe43f */
[----:B------:R-:W-:Y:S02]  /*21580*/  UMOV UR6, 0x0 ;  /* 0x0000000000067882 */ /* 0x000fe40000000000 */
[----:B------:R-:W-:Y:S01]  /*21590*/  R2UR UR11, R7 ;  /* 0x00000000070b72ca */ /* 0x000fe200000e0000 */
[----:B------:R-:W-:Y:S01]  /*215a0*/  UMOV UR7, 0x12f00000 ;  /* 0x12f0000000077882 */ /* 0x000fe20000000000 */
[----:B------:R-:W-:Y:S01]  /*215b0*/  UMOV UR17, 0x40 ;  /* 0x0000004000117882 */ /* 0x000fe20000000000 */
[----:B------:R-:W-:Y:S01]  /*215c0*/  UIADD3 UR9, UR9, 0x38890, URZ ;  /* 0x0003889009097890 */ /* 0x000fe2000fffe03f */
[----:B--2---:R-:W-:-:S05]  /*215d0*/  IMAD R6, R6, 0xa000, R9 ;  /* 0x0000a00006067824 */ /* 0x004fca00078e0209 */
[----:B------:R-:W-:-:S13]  /*215e0*/  R2UR UR16, R6 ;  /* 0x00000000061072ca */ /* 0x000fda00000e0000 */
[----:B------:R-:W-:Y:S02]  /*215f0*/  UIADD3 UR8, UR16, 0x24400, URZ ;  /* 0x0002440010087890 */ /* 0x000fe4000fffe03f */
        /* <DEDUP_REMOVED lines=14> */
[----:B------:R1:W-:Y:S01]  /*216e0*/  UTMALDG.4D [UR8], [UR4], desc[UR6] ;  /* 0x00000608040075b4 */ /* 0x0003e20008019000 */
[----:B------:R-:W2:Y:S02]  /*216f0*/  SYNCS.PHASECHK.TRANS64.TRYWAIT P0, [R5+URZ+0x388c0], R10 ;  /* 0x0388c00a050075a7 */ /* 0x000ea4000800017f */
[----:B-12---:R-:W-:Y:S05]  /*21700*/  @!P0 BRA `(.L_x_702) ;  /* 0x0000005800248947 */ /* 0x006fea0003800000 */
.L_x_828:
[----:B------:R-:W-:Y:S05]  /*21710*/  @P1 BRA `(.L_x_703) ;  /* 0x00000000001c1947 */ /* 0x000fea0003800000 */
[----:B------:R-:W2:Y:S01]  /*21720*/  S2R R11, SR_TID.X ;  /* 0x00000000000b7919 */ /* 0x000ea20000002100 */
[----:B01----:R-:W-:-:S04]  /*21730*/  IMAD.MOV.U32 R10, RZ, RZ, 0xa000 ;  /* 0x0000a000ff0a7424 */ /* 0x003fc800078e00ff */
[----:B------:R3:W-:Y:S01]  /*21740*/  SYNCS.ARRIVE.TRANS64 RZ, [R5+URZ+0x388b0], R10 ;  /* 0x0388b00a05ff79a7 */ /* 0x0007e2000800003f */
[----:B--2---:R-:W-:-:S04]  /*21750*/  LOP3.LUT R11, R11, 0x1f, RZ, 0xc0, !PT ;  /* 0x0000001f0b0b7812 */ /* 0x004fc800078ec0ff */
[----:B------:R-:W-:-:S13]  /*21760*/  ISETP.NE.AND P0, PT, R11, RZ, PT ;  /* 0x000000ff0b00720c */ /* 0x000fda0003f05270 */
[----:B---3--:R-:W-:Y:S05]  /*21770*/  @!P0 BRA `(.L_x_703) ;  /* 0x0000000000048947 */ /* 0x008fea0003800000 */
[----:B------:R-:W-:Y:S01]  /*21780*/  BPT.TRAP 0x1 ;  /* 0x000000040000795c */ /* 0x000fe20000300000 */
.L_x_703:
[----:B------:R-:W-:Y:S01]  /*21790*/  R2UR UR16, R6 ;  /* 0x00000000061072ca */ /* 0x000fe200000e0000 */
[----:B------:R-:W-:Y:S01]  /*217a0*/  UIADD3 UR4, UP0, UR38, 0x670, URZ ;  /* 0x0000067026047890 */ /* 0x000fe2000ff1e03f */
[----:B------:R-:W-:Y:S01]  /*217b0*/  R2UR UR9, R5 ;  /* 0x00000000050972ca */ /* 0x000fe200000e0000 */
[----:B------:R-:W-:Y:S01]  /*217c0*/  UMOV UR10, URZ ;  /* 0x0000003f000a7c82 */ /* 0x000fe20008000000 */
[----:B------:R-:W-:Y:S01]  /*217d0*/  R2UR UR11, R7 ;  /* 0x00000000070b72ca */ /* 0x000fe200000e0000 */
[----:B------:R-:W-:Y:S01]  /*217e0*/  UIADD3.X UR5, URZ, UR39, URZ, UP0, !UPT ;  /* 0x000000273f057290 */ /* 0x000fe200087fe43f */
[----:B------:R-:W-:Y:S01]  /*217f0*/  R2UR UR12, R2 ;  /* 0x00000000020c72ca */ /* 0x000fe200000e0000 */
[----:B------:R-:W-:Y:S01]  /*21800*/  UMOV UR6, 0x0 ;  /* 0x0000000000067882 */ /* 0x000fe20000000000 */
[----:B------:R-:W-:Y:S01]  /*21810*/  R2UR UR13, R3 ;  /* 0x00000000030d72ca */ /* 0x000fe200000e0000 */
[----:B------:R-:W-:Y:S01]  /*21820*/  UMOV UR7, 0x12f00000 ;  /* 0x12f0000000077882 */ /* 0x000fe20000000000 */
[----:B------:R-:W-:-:S03]  /*21830*/  UMOV UR17, 0x40 ;  /* 0x0000004000117882 */ /* 0x000fc60000000000 */
[----:B------:R-:W-:Y:S02]  /*21840*/  UIADD3 UR8, UR16, 0x400, URZ ;  /* 0x0000040010087890 */ /* 0x000fe4000fffe03f */
[----:B------:R-:W-:Y:S02]  /*21850*/  UIADD3 UR9, UR9, 0x388b0, URZ ;  /* 0x000388b009097890 */ /* 0x000fe4000fffe03f */
[----:B------:R-:W-:Y:S02]  /*21860*/  UIADD3 UR14, UR16, 0x2c00, URZ ;  /* 0x00002c00100e7890 */ /* 0x000fe4000fffe03f */
[----:B------:R-:W-:Y:S02]  /*21870*/  UIADD3 UR15, UR16, 0x5400, URZ ;  /* 0x00005400100f7890 */ /* 0x000fe4000fffe03f */
[----:B------:R-:W-:-:S03]  /*21880*/  UIADD3 UR16, UR16, 0x7c00, URZ ;  /* 0x00007c0010107890 */ /* 0x000fc6000fffe03f */
        /* <DEDUP_REMOVED lines=13> */
.L_x_699:
[----:B------:R-:W-:Y:S05]  /*21960*/  BSYNC B1 ;  /* 0x0000000000017941 */ /* 0x000fea0003800000 */
.L_x_698:
[----:B01----:R-:W2:Y:S04]  /*21970*/  LDL.LU R5, [R1+0x10] ;  /* 0x0000100001057983 */ /* 0x003ea80000300800 */
[----:B------:R-:W3:Y:S01]  /*21980*/  LDL.LU R7, [R1+0x14] ;  /* 0x0000140001077983 */ /* 0x000ee20000300800 */
[----:B------:R-:W-:Y:S01]  /*21990*/  PLOP3.LUT P2, PT, PT, PT, PT, 0x8, 0x0 ;  /* 0x000000000000781c */ /* 0x000fe20003f4e170 */
[----:B--2---:R-:W-:-:S05]  /*219a0*/  VIADD R5, R5, 0x1 ;  /* 0x0000000105057836 */ /* 0x004fca0000000000 */
[----:B------:R-:W-:-:S04]  /*219b0*/  ISETP.NE.AND P0, PT, R5, 0x2, PT ;  /* 0x000000020500780c */ /* 0x000fc80003f05270 */
[----:B------:R-:W-:Y:S02]  /*219c0*/  SEL R6, RZ, 0x1, P0 ;  /* 0x00000001ff067807 */ /* 0x000fe40000000000 */
[----:B------:R-:W-:Y:S02]  /*219d0*/  SEL R10, R5, RZ, P0 ;  /* 0x000000ff050a7207 */ /* 0x000fe40000000000 */
[----:B---3--:R-:W-:Y:S02]  /*219e0*/  LOP3.LUT R7, R7, R6, RZ, 0x3c, !PT ;  /* 0x0000000607077212 */ /* 0x008fe400078e3cff */
[----:B------:R-:W-:Y:S01]  /*219f0*/  IADD3 R5, R4, -0x2, RZ ;  /* 0xfffffffe04057810 */ /* 0x000fe20007ffe0ff */
[----:B------:R0:W-:Y:S03]  /*21a00*/  STL [R1+0x10], R10 ;  /* 0x0000100a01007387 */ /* 0x0001e60000100800 */
[----:B------:R-:W-:Y:S01]  /*21a10*/  ISETP.GE.AND P0, PT, R5, R0, PT ;  /* 0x000000000500720c */ /* 0x000fe20003f06270 */
[----:B------:R0:W-:-:S12]  /*21a20*/  STL [R1+0x14], R7 ;  /* 0x0000140701007387 */ /* 0x0001d80000100800 */
[----:B0-----:R-:W-:Y:S05]  /*21a30*/  @!P0 BRA `(.L_x_693) ;  /* 0x0000000400a88947 */ /* 0x001fea0003800000 */
[C---:B-----5:R-:W-:Y:S02]  /*21a40*/  IMAD R5, R4.reuse, 0x50, R8 ;  /* 0x0000005004057824 */ /* 0x060fe400078e0208 */
[----:B------:R-:W-:Y:S02]  /*21a50*/  VIADD R4, R4, 0xffffffff ;  /* 0xffffffff04047836 */ /* 0x000fe40000000000 */
[----:B------:R-:W-:-:S07]  /*21a60*/  VIADD R5, R5, 0xffffff60 ;  /* 0xffffff6005057836 */ /* 0x000fce0000000000 */
.L_x_710:
[----:B------:R-:W-:Y:S05]  /*21a70*/  YIELD ;  /* 0x0000000000007946 */ /* 0x000fea0003800000 */
[----:B------:R-:W-:Y:S04]  /*21a80*/  BSSY B1, `(.L_x_704) ;  /* 0x0000058000017945 */ /* 0x000fe80003800000 */
[----:B0-----:R-:W-:Y:S05]  /*21a90*/  @!P6 BRA `(.L_x_705) ;  /* 0x000000040058e947 */ /* 0x001fea0003800000 */
[----:B------:R-:W2:Y:S04]  /*21aa0*/  LDL R6, [R1+0x10] ;  /* 0x0000100001067983 */ /* 0x000ea80000100800 */
[----:B------:R-:W3:Y:S01]  /*21ab0*/  LDL R7, [R1+0x14] ;  /* 0x0000140001077983 */ /* 0x000ee20000100800 */
[----:B--2---:R-:W-:Y:S01]  /*21ac0*/  IMAD R6, R6, 0x8, R9 ;  /* 0x0000000806067824 */ /* 0x004fe200078e0209 */
[----:B---3--:R-:W-:-:S04]  /*21ad0*/  SHF.L.U32 R7, R7, 0x1f, RZ ;  /* 0x0000001f07077819 */ /* 0x008fc800000006ff */
[----:B------:R-:W0:Y:S02]  /*21ae0*/  SYNCS.PHASECHK.TRANS64.TRYWAIT P0, [R6+URZ+0x388a0], R7 ;  /* 0x0388a007060075a7 */ /* 0x000e24000800017f */
[----:B0-----:R-:W-:Y:S05]  /*21af0*/  @!P0 BRA `(.L_x_706) ;  /* 0x00000054003c8947 */ /* 0x001fea0003800000 */
.L_x_829:
        /* <DEDUP_REMOVED lines=11> */
.L_x_707:
[----:B-1----:R-:W2:Y:S01]  /*21bb0*/  LDL R8, [R1+0x10] ;  /* 0x0000100001087983 */ /* 0x002ea20000100800 */
        /* <DEDUP_REMOVED lines=8> */
[----:B------:R-:W-:Y:S01]  /*21c40*/  UMOV UR7, 0x12f00000 ;  /* 0x12f0000000077882 */ /* 0x000fe20000000000 */
[----:B------:R-:W-:-:S04]  /*21c50*/  UMOV UR17, 0x40 ;  /* 0x0000004000117882 */ /* 0x000fc80000000000 */
        /* <DEDUP_REMOVED lines=21> */
.L_x_830:
        /* <DEDUP_REMOVED lines=8> */
.L_x_709:
        /* <DEDUP_REMOVED lines=29> */
.L_x_705:
[----:B------:R-:W-:Y:S05]  /*22000*/  BSYNC B1 ;  /* 0x0000000000017941 */ /* 0x000fea0003800000 */
.L_x_704:
[----:B01----:R-:W2:Y:S04]  /*22010*/  LDL.LU R6, [R1+0x10] ;  /* 0x0000100001067983 */ /* 0x003ea80000300800 */
[----:B------:R-:W3:Y:S01]  /*22020*/  LDL.LU R7, [R1+0x14] ;  /* 0x0000140001077983 */ /* 0x000ee20000300800 */
[----:B------:R-:W-:Y:S02]  /*22030*/  VIADD R4, R4, 0xffffffff ;  /* 0xffffffff04047836 */ /* 0x000fe40000000000 */
[----:B------:R-:W-:Y:S02]  /*22040*/  VIADD R5, R5, 0xffffffb0 ;  /* 0xffffffb005057836 */ /* 0x000fe40000000000 */
[----:B--2---:R-:W-:-:S05]  /*22050*/  VIADD R6, R6, 0x1 ;  /* 0x0000000106067836 */ /* 0x004fca0000000000 */
[----:B------:R-:W-:-:S04]  /*22060*/  ISETP.NE.AND P0, PT, R6, 0x2, PT ;  /* 0x000000020600780c */ /* 0x000fc80003f05270 */
[----:B------:R-:W-:Y:S02]  /*22070*/  SEL R8, R6, RZ, P0 ;  /* 0x000000ff06087207 */ /* 0x000fe40000000000 */
[----:B------:R-:W-:Y:S02]  /*22080*/  SEL R6, RZ, 0x1, P0 ;  /* 0x00000001ff067807 */ /* 0x000fe40000000000 */
[----:B------:R-:W-:Y:S01]  /*22090*/  ISETP.GT.AND P0, PT, R4, R0, PT ;  /* 0x000000000400720c */ /* 0x000fe20003f04270 */
[----:B------:R0:W-:Y:S01]  /*220a0*/  STL [R1+0x10], R8 ;  /* 0x0000100801007387 */ /* 0x0001e20000100800 */
[----:B---3--:R-:W-:-:S05]  /*220b0*/  LOP3.LUT R7, R7, R6, RZ, 0x3c, !PT ;  /* 0x0000000607077212 */ /* 0x008fca00078e3cff */
[----:B------:R0:W-:Y:S06]  /*220c0*/  STL [R1+0x14], R7 ;  /* 0x0000140701007387 */ /* 0x0001ec0000100800 */
[----:B------:R-:W-:Y:S05]  /*220d0*/  @P0 BRA `(.L_x_710) ;  /* 0xfffffff800640947 */ /* 0x000fea000383ffff */
.L_x_693:
[----:B------:R-:W-:Y:S05]  /*220e0*/  BSYNC B0 ;  /* 0x0000000000007941 */ /* 0x000fea0003800000 */
.L_x_692:
[----:B------:R-:W2:Y:S01]  /*220f0*/  LDL R6, [R1+0x38] ;  /* 0x0000380001067983 */ /* 0x000ea20000100800 */
[----:B------:R-:W-:Y:S05]  /*22100*/  @!P2 WARPSYNC.ALL ;  /* 0x000000000000a948 */ /* 0x000fea0003800000 */
[----:B------:R-:W-:Y:S01]  /*22110*/  BSSY B6, `(.L_x_711) ;  /* 0x000036c000067945 */ /* 0x000fe20003800000 */
[----:B------:R-:W-:Y:S01]  /*22120*/  @!P2 BAR.SYNC.DEFER_BLOCKING 0xc, 0x120 ;  /* 0x030480000000ab1d */ /* 0x000fe20000010000 */
[----:B--2---:R-:W-:-:S13]  /*22130*/  ISETP.GT.AND P0, PT, R6, RZ, PT ;  /* 0x000000ff0600720c */ /* 0x004fda0003f04270 */
[----:B------:R-:W-:Y:S05]  /*22140*/  @P0 BRA `(.L_x_712) ;  /* 0x0000000000480947 */ /* 0x000fea0003800000 */
[----:B------:R-:W1:Y:S02]  /*22150*/  S2R R6, SR_TID.X ;  /* 0x0000000000067919 */ /* 0x000e640000002100 */
[----:B-1----:R-:W-:-:S04]  /*22160*/  LOP3.LUT R6, R6, 0x1f, RZ, 0xc0, !PT ;  /* 0x0000001f06067812 */ /* 0x002fc800078ec0ff */
[----:B------:R-:W-:-:S13]  /*22170*/  ISETP.NE.AND P1, PT, R6, RZ, PT ;  /* 0x000000ff0600720c */ /* 0x000fda0003f25270 */
[----:B------:R-:W-:Y:S05]  /*22180*/  @P1 BRA `(.L_x_713) ;  /* 0x0000003400901947 */ /* 0x000fea0003800000 */
[----:B0-----:R-:W0:Y:S01]  /*22190*/  S2R R7, SR_LANEID ;  /* 0x0000000000077919 */ /* 0x001e220000000000 */
[----:B------:R-:W-:Y:S01]  /*221a0*/  VOTEU.ANY UR4, UPT, PT ;  /* 0x0000000000047886 */ /* 0x000fe200038e0100 */
[----:B------:R-:W1:Y:S01]  /*221b0*/  LDC.64 R2, c[0x0][0xc38] ;  /* 0x00030e00ff027b82 */ /* 0x000e620000000a00 */
[----:B------:R-:W0:Y:S01]  /*221c0*/  FLO.U32 R0, UR4 ;  /* 0x0000000400007d00 */ /* 0x000e2200080e0000 */
[----:B------:R-:W-:-:S07]  /*221d0*/  ULDC.64 UR6, c[0x0][0x208] ;  /* 0x0000820000067ab9 */ /* 0x000fce0000000a00 */
[----:B------:R-:W1:Y:S01]  /*221e0*/  POPC R5, UR4 ;  /* 0x0000000400057d09 */ /* 0x000e620008000000 */
[----:B0-----:R-:W-:-:S13]  /*221f0*/  ISETP.EQ.U32.AND P0, PT, R0, R7, PT ;  /* 0x000000070000720c */ /* 0x001fda0003f02070 */
[----:B-1----:R-:W2:Y:S01]  /*22200*/  @P0 ATOMG.E.ADD.STRONG.GPU PT, R3, desc[UR6][R2.64], R5 ;  /* 0x00000005020309a8 */ /* 0x002ea200081ee1c6 */
[----:B------:R-:W0:Y:S02]  /*22210*/  S2R R4, SR_LTMASK ;  /* 0x0000000000047919 */ /* 0x000e240000003900 */
[----:B0-----:R-:W-:-:S04]  /*22220*/  LOP3.LUT R4, R4, UR4, RZ, 0xc0, !PT ;  /* 0x0000000404047c12 */ /* 0x001fc8000f8ec0ff */
[----:B------:R-:W0:Y:S01]  /*22230*/  POPC R7, R4 ;  /* 0x0000000400077309 */ /* 0x000e220000000000 */
[----:B--2---:R-:W0:Y:S02]  /*22240*/  SHFL.IDX PT, R0, R3, R0, 0x1f ;  /* 0x00001f0003007589 */ /* 0x004e2400000e0000 */
[----:B0-----:R-:W-:Y:S01]  /*22250*/  IADD3 R16, R0, UR36, R7 ;  /* 0x0000002400107c10 */ /* 0x001fe2000fffe007 */
[----:B------:R-:W-:Y:S06]  /*22260*/  BRA `(.L_x_713) ;  /* 0x0000003400587947 */ /* 0x000fec0003800000 */
.L_x_712:
[----:B------:R-:W1:Y:S01]  /*22270*/  S2R R0, SR_CgaCtaId ;  /* 0x0000000000007919 */ /* 0x000e620000008800 */
[----:B------:R-:W-:-:S04]  /*22280*/  MOV R2, 0x400 ;  /* 0x0000040000027802 */ /* 0x000fc80000000f00 */
[----:B-1----:R-:W-:-:S05]  /*22290*/  LEA R3, R0, R2, 0x18 ;  /* 0x0000000200037211 */ /* 0x002fca00078ec0ff */
[----:B------:R1:W-:Y:S01]  /*222a0*/  STL [R1+0x20], R3 ;  /* 0x0000200301007387 */ /* 0x0003e20000100800 */
[----:B------:R-:W-:-:S05]  /*222b0*/  VIADD R0, R3, 0x24400 ;  /* 0x0002440003007836 */ /* 0x000fca0000000000 */
[----:B------:R-:W-:-:S13]  /*222c0*/  LOP3.LUT P0, RZ, R0, 0x3ff, RZ, 0xc0, !PT ;  /* 0x000003ff00ff7812 */ /* 0x000fda000780c0ff */
[----:B-1----:R-:W-:Y:S05]  /*222d0*/  @!P0 BRA `(.L_x_714) ;  /* 0x0000000000408947 */ /* 0x002fea0003800000 */
[----:B------:R-:W-:Y:S01]  /*222e0*/  MOV R2, 0x0 ;  /* 0x0000000000027802 */ /* 0x000fe20000000f00 */
[----:B------:R-:W-:Y:S01]  /*222f0*/  ULDC.64 UR6, c[0x4][0x1b8] ;  /* 0x01006e0000067ab9 */ /* 0x000fe20000000a00 */
[----:B------:R-:W-:Y:S01]  /*22300*/  ULDC.64 UR8, c[0x4][0x1c0] ;  /* 0x0100700000087ab9 */ /* 0x000fe20000000a00 */
[----:B------:R-:W-:Y:S01]  /*22310*/  ULDC.64 UR4, c[0x4][0x118] ;  /* 0x0100460000047ab9 */ /* 0x000fe20000000a00 */
[----:B------:R-:W-:Y:S01]  /*22320*/  IMAD.U32 R4, RZ, RZ, UR6 ;  /* 0x00000006ff047e24 */ /* 0x000fe2000f8e00ff */
[----:B------:R-:W-:Y:S01]  /*22330*/  MOV R10, UR4 ;  /* 0x00000004000a7c02 */ /* 0x000fe20008000f00 */
[----:B------:R-:W1:Y:S01]  /*22340*/  LDC.64 R2, c[0x4][R2] ;  /* 0x0100000002027b82 */ /* 0x000e620000000a00 */
[----:B------:R-:W-:Y:S02]  /*22350*/  IMAD.U32 R5, RZ, RZ, UR7 ;  /* 0x00000007ff057e24 */ /* 0x000fe4000f8e00ff */
[----:B------:R-:W-:Y:S02]  /*22360*/  IMAD.U32 R6, RZ, RZ, UR8 ;  /* 0x00000008ff067e24 */ /* 0x000fe4000f8e00ff */
[----:B0-----:R-:W-:-:S02]  /*22370*/  IMAD.U32 R7, RZ, RZ, UR9 ;  /* 0x00000009ff077e24 */ /* 0x001fc4000f8e00ff */
[----:B------:R-:W-:Y:S02]  /*22380*/  IMAD.U32 R11, RZ, RZ, UR5 ;  /* 0x00000005ff0b7e24 */ /* 0x000fe4000f8e00ff */
[----:B-----5:R-:W-:Y:S02]  /*22390*/  IMAD.MOV.U32 R8, RZ, RZ, 0x70 ;  /* 0x00000070ff087424 */ /* 0x020fe400078e00ff */
[----:B------:R-:W-:Y:S02]  /*223a0*/  IMAD.MOV.U32 R12, RZ, RZ, 0x1 ;  /* 0x00000001ff0c7424 */ /* 0x000fe400078e00ff */
[----:B------:R-:W-:-:S07]  /*223b0*/  IMAD.MOV.U32 R13, RZ, RZ, RZ ;  /* 0x000000ffff0d7224 */ /* 0x000fce00078e00ff */
[----:B------:R-:W-:-:S07]  /*223c0*/  LEPC R20, `(.L_x_714) ;  /* 0x000000001014794e */ /* 0x000fce0000000000 */
[----:B-1----:R-:W-:Y:S05]  /*223d0*/  CALL.ABS.NOINC R2 ;  /* 0x0000000002007343 */ /* 0x002fea0003c00000 */
.L_x_714:
        /* <DEDUP_REMOVED lines=10> */
[----:B------:R-:W-:Y:S01]  /*22480*/  MOV R13, RZ ;  /* 0x000000ff000d7202 */ /* 0x000fe20000000f00 */
[----:B------:R-:W-:Y:S02]  /*22490*/  IMAD.U32 R5, RZ, RZ, UR7 ;  /* 0x00000007ff057e24 */ /* 0x000fe4000f8e00ff */
[----:B------:R-:W-:Y:S02]  /*224a0*/  IMAD.U32 R6, RZ, RZ, UR8 ;  /* 0x00000008ff067e24 */ /* 0x000fe4000f8e00ff */
[----:B0-----:R-:W-:-:S02]  /*224b0*/  IMAD.U32 R7, RZ, RZ, UR9 ;  /* 0x00000009ff077e24 */ /* 0x001fc4000f8e00ff */
[----:B------:R-:W-:Y:S02]  /*224c0*/  IMAD.U32 R10, RZ, RZ, UR4 ;  /* 0x00000004ff0a7e24 */ /* 0x000fe4000f8e00ff */
[----:B------:R-:W-:Y:S02]  /*224d0*/  IMAD.U32 R11, RZ, RZ, UR5 ;  /* 0x00000005ff0b7e24 */ /* 0x000fe4000f8e00ff */
[----:B-----5:R-:W-:Y:S02]  /*224e0*/  IMAD.MOV.U32 R8, RZ, RZ, 0x70 ;  /* 0x00000070ff087424 */ /* 0x020fe400078e00ff */
[----:B-1----:R-:W-:-:S07]  /*224f0*/  IMAD.MOV.U32 R12, RZ, RZ, 0x1 ;  /* 0x00000001ff0c7424 */ /* 0x002fce00078e00ff */
[----:B------:R-:W-:-:S07]  /*22500*/  LEPC R20, `(.L_x_716) ;  /* 0x000000001014794e */ /* 0x000fce0000000000 */
[----:B--2---:R-:W-:Y:S05]  /*22510*/  CALL.ABS.NOINC R2 ;  /* 0x0000000002007343 */ /* 0x004fea0003c00000 */
.L_x_716:
[----:B------:R-:W-:Y:S01]  /*22520*/  MOV R2, 0x0 ;  /* 0x0000000000027802 */ /* 0x000fe20000000f00 */
[----:B------:R-:W-:Y:S01]  /*22530*/  ULDC.64 UR4, c[0x4][0x1b8] ;  /* 0x01006e0000047ab9 */ /* 0x000fe20000000a00 */
[----:B------:R-:W-:Y:S01]  /*22540*/  ULDC.64 UR6, c[0x4][0x1c0] ;  /* 0x0100700000067ab9 */ /* 0x000fe20000000a00 */
[----:B------:R-:W-:Y:S01]  /*22550*/  ULDC.64 UR8, c[0x4][0x128] ;  /* 0x01004a0000087ab9 */ /* 0x000fe20000000a00 */
[----:B------:R-:W-:Y:S02]  /*22560*/  IMAD.U32 R4, RZ, RZ, UR4 ;  /* 0x00000004ff047e24 */ /* 0x000fe4000f8e00ff */
[----:B------:R-:W0:Y:S01]  /*22570*/  LDC.64 R2, c[0x4][R2] ;  /* 0x0100000002027b82 */ /* 0x000e220000000a00 */
[----:B------:R-:W-:Y:S02]  /*22580*/  IMAD.U32 R5, RZ, RZ, UR5 ;  /* 0x00000005ff057e24 */ /* 0x000fe4000f8e00ff */
[----:B------:R-:W-:Y:S02]  /*22590*/  IMAD.U32 R6, RZ, RZ, UR6 ;  /* 0x00000006ff067e24 */ /* 0x000fe4000f8e00ff */
[----:B------:R-:W-:-:S02]  /*225a0*/  IMAD.U32 R7, RZ, RZ, UR7 ;  /* 0x00000007ff077e24 */ /* 0x000fc4000f8e00ff */
[----:B------:R-:W-:Y:S02]  /*225b0*/  IMAD.U32 R10, RZ, RZ, UR8 ;  /* 0x00000008ff0a7e24 */ /* 0x000fe4000f8e00ff */
[----:B------:R-:W-:Y:S02]  /*225c0*/  IMAD.U32 R11, RZ, RZ, UR9 ;  /* 0x00000009ff0b7e24 */ /* 0x000fe4000f8e00ff */
[----:B------:R-:W-:Y:S02]  /*225d0*/  IMAD.MOV.U32 R8, RZ, RZ, 0x70 ;  /* 0x00000070ff087424 */ /* 0x000fe400078e00ff */
[----:B------:R-:W-:Y:S02]  /*225e0*/  IMAD.MOV.U32 R12, RZ, RZ, 0x1 ;  /* 0x00000001ff0c7424 */ /* 0x000fe400078e00ff */
[----:B------:R-:W-:-:S07]  /*225f0*/  IMAD.MOV.U32 R13, RZ, RZ, RZ ;  /* 0x000000ffff0d7224 */ /* 0x000fce00078e00ff */
[----:B------:R-:W-:-:S07]  /*22600*/  LEPC R20, `(.L_x_715) ;  /* 0x000000001014794e */ /* 0x000fce0000000000 */
[----:B0-----:R-:W-:Y:S05]  /*22610*/  CALL.ABS.NOINC R2 ;  /* 0x0000000002007343 */ /* 0x001fea0003c00000 */
.L_x_715:
        /* <DEDUP_REMOVED lines=8> */
[----:B------:R-:W1:Y:S02]  /*226a0*/  S2R R6, SR_TID.X ;  /* 0x0000000000067919 */ /* 0x000e640000002100 */
[----:B-1----:R-:W-:-:S04]  /*226b0*/  LOP3.LUT R6, R6, 0x1f, RZ, 0xc0, !PT ;  /* 0x0000001f06067812 */ /* 0x002fc800078ec0ff */
        /* <DEDUP_REMOVED lines=9> */
[----:B------:R-:W1:Y:S01]  /*22750*/  LDC R4, c[0x0][0x428] ;  /* 0x00010a00ff047b82 */ /* 0x000e620000000800 */
[----:B------:R-:W-:-:S06]  /*22760*/  IMAD.MOV.U32 R0, RZ, RZ, R5 ;  /* 0x000000ffff007224 */ /* 0x000fcc00078e0005 */
[----:B------:R2:W5:Y:S01]  /*22770*/  @P0 LDG.E R0, desc[UR6][R2.64] ;  /* 0x0000000602000981 */ /* 0x000562000c1e1900 */
[----:B------:R-:W-:Y:S02]  /*22780*/  PLOP3.LUT P1, PT, P6, PT, PT, 0x8, 0x0 ;  /* 0x000000000000781c */ /* 0x000fe4000372e170 */
[----:B-1----:R-:W-:Y:S01]  /*22790*/  ISETP.NE.AND P0, PT, R4, 0x1, PT ;  /* 0x000000010400780c */ /* 0x002fe20003f05270 */
[----:B------:R-:W-:-:S12]  /*227a0*/  IMAD.MOV.U32 R4, RZ, RZ, R18 ;  /* 0x000000ffff047224 */ /* 0x000fd800078e0012 */
[----:B--2---:R-:W1:Y:S08]  /*227b0*/  @P0 LDC R3, c[0x0][0x42c] ;  /* 0x00010b00ff030b82 */ /* 0x004e700000000800 */
[----:B------:R-:W2:Y:S01]  /*227c0*/  @P0 LDC R2, c[0x0][0x430] ;  /* 0x00010c00ff020b82 */ /* 0x000ea20000000800 */
[----:B-1----:R-:W-:-:S05]  /*227d0*/  @P0 IMAD.HI.U32 R3, R18, R3, RZ ;  /* 0x0000000312030227 */ /* 0x002fca00078e00ff */
[----:B--2---:R-:W-:Y:S02]  /*227e0*/  @P0 SHF.R.U32.HI R4, RZ, R2, R3 ;  /* 0x00000002ff040219 */ /* 0x004fe40000011603 */
[----:B------:R-:W-:-:S04]  /*227f0*/  ISETP.NE.U32.AND P0, PT, RZ, UR4, PT ;  /* 0x00000004ff007c0c */ /* 0x000fc8000bf05070 */
[----:B------:R-:W-:-:S04]  /*22800*/  ISETP.NE.AND.EX P0, PT, RZ, UR5, PT, P0 ;  /* 0x00000005ff007c0c */ /* 0x000fc8000bf05300 */
[----:B------:R-:W-:-:S09]  /*22810*/  SEL R2, R5, RZ, !P0 ;  /* 0x000000ff05027207 */ /* 0x000fd20004000000 */
.L_x_717:
        /* <DEDUP_REMOVED lines=10> */
[----:B------:R-:W1:Y:S01]  /*228c0*/  S2R R3, SR_TID.X ;  /* 0x0000000000037919 */ /* 0x000e620000002100 */
[----:B------:R-:W-:Y:S01]  /*228d0*/  UMOV UR4, 0x40 ;  /* 0x0000004000047882 */ /* 0x000fe20000000000 */
[----:B-1----:R-:W-:-:S04]  /*228e0*/  LOP3.LUT R3, R3, 0x1f, RZ, 0xc0, !PT ;  /* 0x0000001f03037812 */ /* 0x002fc800078ec0ff */
[----:B------:R-:W-:-:S04]  /*228f0*/  ISETP.NE.AND P2, PT, R3, RZ, PT ;  /* 0x000000ff0300720c */ /* 0x000fc80003f45270 */
[----:B------:R-:W-:-:S09]  /*22900*/  PLOP3.LUT P1, PT, P2, PT, PT, 0x8, 0x0 ;  /* 0x000000000000781c */ /* 0x000fd2000172e170 */
[----:B------:R-:W-:-:S05]  /*22910*/  VOTEU.ALL UP0, P2 ;  /* 0x00000000003f7886 */ /* 0x000fca0001000000 */
.L_x_718:
        /* <DEDUP_REMOVED lines=15> */
.L_x_719:
        /* <DEDUP_REMOVED lines=15> */
.L_x_720:
        /* <DEDUP_REMOVED lines=9> */
[----:B0----5:R-:W0:Y:S01]  /*22b90*/  LDC.64 R8, c[0x0][0x3f8] ;  /* 0x0000fe00ff087b82 */ /* 0x021e220000000a00 */
[----:B------:R-:W-:Y:S02]  /*22ba0*/  ULDC.64 UR4, c[0x0][0xa08] ;  /* 0x0002820000047ab9 */ /* 0x000fe40000000a00 */
[----:B0-----:R-:W-:Y:S01]  /*22bb0*/  LOP3.LUT P0, RZ, R8, UR4, RZ, 0xfc, !PT ;  /* 0x0000000408ff7c12 */ /* 0x001fe2000f80fcff */
[----:B------:R-:W-:-:S03]  /*22bc0*/  UMOV UR4, 0xffffffff ;  /* 0xffffffff00047882 */ /* 0x000fc60000000000 */
[----:B------:R-:W-:-:S04]  /*22bd0*/  LOP3.LUT P0, RZ, R9, UR5, RZ, 0xfc, P0 ;  /* 0x0000000509ff7c12 */ /* 0x000fc8000800fcff */
[----:B------:R-:W-:Y:S01]  /*22be0*/  SEL R5, R0, RZ, !P0 ;  /* 0x000000ff00057207 */ /* 0x000fe20004000000 */
[----:B------:R-:W-:Y:S08]  /*22bf0*/  BRA.DIV UR4, `(.L_x_721) ;  /* 0x0000004604247947 */ /* 0x000ff0000b800000 */
.L_x_833:
[----:B------:R-:W2:Y:S01]  /*22c00*/  LDL R3, [R1+0x28] ;  /* 0x0000280001037983 */ /* 0x000ea20000100800 */
[----:B------:R-:W-:Y:S01]  /*22c10*/  UMOV UR4, 0xffffffff ;  /* 0xffffffff00047882 */ /* 0x000fe20000000000 */
[----:B------:R-:W-:Y:S01]  /*22c20*/  SHF.R.S32.HI R12, RZ, 0x1f, R0 ;  /* 0x0000001fff0c7819 */ /* 0x000fe20000011400 */
[----:B--2---:R-:W-:Y:S01]  /*22c30*/  VIADD R3, R3, 0xffffffff ;  /* 0xffffffff03037836 */ /* 0x004fe20000000000 */
[----:B------:R-:W-:Y:S06]  /*22c40*/  BRA.DIV UR4, `(.L_x_722) ;  /* 0x0000004604447947 */ /* 0x000fec000b800000 */
[----:B------:R-:W-:-:S13]  /*22c50*/  ELECT P6, URZ, PT ;  /* 0x00000000003f782f */ /* 0x000fda00038c0000 */
.L_x_836:
[----:B------:R-:W-:Y:S05]  /*22c60*/  @!P6 BRA `(.L_x_723) ;  /* 0x000000040048e947 */ /* 0x000fea0003800000 */
[----:B------:R0:W-:Y:S01]  /*22c70*/  STL [R1+0xc], R3 ;  /* 0x00000c0301007387 */ /* 0x0001e20000100800 */
[----:B------:R-:W-:-:S04]  /*22c80*/  ISETP.NE.U32.AND P0, PT, R8, RZ, PT ;  /* 0x000000ff0800720c */ /* 0x000fc80003f05070 */
[----:B------:R-:W-:-:S13]  /*22c90*/  ISETP.NE.AND.EX P0, PT, R9, RZ, PT, P0 ;  /* 0x000000ff0900720c */ /* 0x000fda0003f05300 */
[----:B0-----:R-:W-:Y:S05]  /*22ca0*/  @!P0 BRA `(.L_x_724) ;  /* 0x0000000000508947 */ /* 0x001fea0003800000 */
[----:B------:R-:W0:Y:S01]  /*22cb0*/  LDC R10, c[0x0][0x41c] ;  /* 0x00010700ff0a7b82 */ /* 0x000e220000000800 */
[----:B------:R-:W-:Y:S01]  /*22cc0*/  MOV R5, R3 ;  /* 0x0000000300057202 */ /* 0x000fe20000000f00 */
[----:B------:R-:W-:Y:S01]  /*22cd0*/  ULDC.64 UR4, c[0x0][0x408] ;  /* 0x0001020000047ab9 */ /* 0x000fe20000000a00 */
[----:B------:R-:W-:Y:S01]  /*22ce0*/  ULDC.64 UR6, c[0x0][0x208] ;  /* 0x0000820000067ab9 */ /* 0x000fe20000000a00 */
[----:B0-----:R-:W-:-:S13]  /*22cf0*/  ISETP.NE.AND P0, PT, R10, 0x1, PT ;  /* 0x000000010a00780c */ /* 0x001fda0003f05270 */
[----:B------:R-:W0:Y:S02]  /*22d00*/  @P0 LDC.64 R6, c[0x0][0x420] ;  /* 0x00010800ff060b82 */ /* 0x000e240000000a00 */
[----:B0-----:R-:W-:-:S05]  /*22d10*/  @P0 IMAD.HI.U32 R6, R3, R6, RZ ;  /* 0x0000000603060227 */ /* 0x001fca00078e00ff */
[----:B------:R-:W-:-:S05]  /*22d20*/  @P0 SHF.R.U32.HI R5, RZ, R7, R6 ;  /* 0x00000007ff050219 */ /* 0x000fca0000011606 */
[----:B------:R-:W-:-:S04]  /*22d30*/  IMAD.MOV R6, RZ, RZ, -R5 ;  /* 0x000000ffff067224 */ /* 0x000fc800078e0a05 */
        /* <DEDUP_REMOVED lines=11> */
.L_x_724:
        /* <DEDUP_REMOVED lines=9> */
.L_x_837:
        /* <DEDUP_REMOVED lines=11> */
.L_x_726:
        /* <DEDUP_REMOVED lines=38> */
.L_x_723:
        /* <DEDUP_REMOVED lines=47> */
[----:B--2---:R-:W-:-:S05]  /*23480*/  VIADD R11, R11, 0x1 ;  /* 0x000000010b0b7836 */ /* 0x004fca0000000000 */
[----:B------:R-:W-:Y:S01]  /*23490*/  LEA.HI R2, R11, R11, RZ, 0x1 ;  /* 0x0000000b0b027211 */ /* 0x000fe200078f08ff */
[----:B------:R0:W-:Y:S03]  /*234a0*/  STL [R1+0x34], R11 ;  /* 0x0000340b01007387 */ /* 0x0001e60000100800 */
[----:B------:R-:W-:-:S05]  /*234b0*/  LOP3.LUT R2, R2, 0xfffffffe, RZ, 0xc0, !PT ;  /* 0xfffffffe02027812 */ /* 0x000fca00078ec0ff */
[----:B------:R-:W-:-:S05]  /*234c0*/  IMAD.IADD R2, R11, 0x1, -R2 ;  /* 0x000000010b027824 */ /* 0x000fca00078e0a02 */
[----:B------:R-:W-:-:S04]  /*234d0*/  SHF.L.U32 R2, R2, 0x1f, RZ ;  /* 0x0000001f02027819 */ /* 0x000fc800000006ff */
[----:B------:R-:W1:Y:S02]  /*234e0*/  SYNCS.PHASECHK.TRANS64.TRYWAIT P0, [R7+URZ+0x38820], R2 ;  /* 0x03882002070075a7 */ /* 0x000e64000800017f */
[----:B01----:R-:W-:Y:S05]  /*234f0*/  @!P0 BRA `(.L_x_728) ;  /* 0x0000003c004c8947 */ /* 0x003fea0003800000 */
.L_x_838:
[----:B------:R-:W-:Y:S05]  /*23500*/  BSYNC B0 ;  /* 0x0000000000007941 */ /* 0x000fea0003800000 */
.L_x_727:
        /* <DEDUP_REMOVED lines=9> */
[C---:B------:R-:W-:Y:S02]  /*235a0*/  IMAD.IADD R2, R6.reuse, 0x1, R13 ;  /* 0x0000000106027824 */ /* 0x040fe400078e020d */
[----:B------:R-:W-:-:S03]  /*235b0*/  VIADD R6, R6, 0xfffffffe ;  /* 0xfffffffe06067836 */ /* 0x000fc60000000000 */
[----:B------:R-:W-:-:S04]  /*235c0*/  LOP3.LUT R2, R2, 0x1, RZ, 0xc0, !PT ;  /* 0x0000000102027812 */ /* 0x000fc800078ec0ff */
[----:B------:R-:W-:-:S13]  /*235d0*/  ISETP.NE.U32.AND P0, PT, R2, 0x1, PT ;  /* 0x000000010200780c */ /* 0x000fda0003f05070 */
[----:B------:R-:W-:Y:S05]  /*235e0*/  @P0 BRA `(.L_x_732) ;  /* 0x0000000800580947 */ /* 0x000fea0003800000 */
[----:B------:R-:W2:Y:S04]  /*235f0*/  LDL R7, [R1] ;  /* 0x0000000001077983 */ /* 0x000ea80000100800 */
[----:B------:R-:W3:Y:S01]  /*23600*/  LDL R10, [R1+0x8] ;  /* 0x00000800010a7983 */ /* 0x000ee20000100800 */
[----:B------:R-:W-:Y:S01]  /*23610*/  BSSY B2, `(.L_x_733) ;  /* 0x000008f000027945 */ /* 0x000fe20003800000 */
[----:B--2---:R-:W-:-:S05]  /*23620*/  VIADD R7, R7, 0x1 ;  /* 0x0000000107077836 */ /* 0x004fca0000000000 */
[----:B------:R-:W-:-:S04]  /*23630*/  ISETP.NE.AND P0, PT, R7, 0x2, PT ;  /* 0x000000020700780c */ /* 0x000fc80003f05270 */
[----:B------:R-:W-:Y:S02]  /*23640*/  SEL R14, RZ, 0x1, P0 ;  /* 0x00000001ff0e7807 */ /* 0x000fe40000000000 */
[----:B------:R-:W-:Y:S02]  /*23650*/  SEL R7, R7, RZ, P0 ;  /* 0x000000ff07077207 */ /* 0x000fe40000000000 */
[----:B---3--:R-:W-:Y:S01]  /*23660*/  LOP3.LUT R14, R10, R14, RZ, 0x3c, !PT ;  /* 0x0000000e0a0e7212 */ /* 0x008fe200078e3cff */
[----:B------:R-:W-:Y:S06]  /*23670*/  @!P6 BRA `(.L_x_734) ;  /* 0x000000080020e947 */ /* 0x000fec0003800000 */
[----:B------:R-:W-:Y:S02]  /*23680*/  ISETP.NE.U32.AND P0, PT, R8, RZ, PT ;  /* 0x000000ff0800720c */ /* 0x000fe40003f05070 */
[----:B------:R-:W-:Y:S02]  /*23690*/  MOV R2, R5 ;  /* 0x0000000500027202 */ /* 0x000fe40000000f00 */
[----:B------:R-:W-:-:S13]  /*236a0*/  ISETP.NE.AND.EX P0, PT, R9, RZ, PT, P0 ;  /* 0x000000ff0900720c */ /* 0x000fda0003f05300 */
[----:B------:R-:W-:Y:S05]  /*236b0*/  @!P0 BRA `(.L_x_735) ;  /* 0x00000000004c8947 */ /* 0x000fea0003800000 */
[----:B------:R-:W0:Y:S01]  /*236c0*/  LDC R17, c[0x0][0x41c] ;  /* 0x00010700ff117b82 */ /* 0x000e220000000800 */
[----:B------:R-:W-:Y:S01]  /*236d0*/  IMAD.MOV.U32 R2, RZ, RZ, R6 ;  /* 0x000000ffff027224 */ /* 0x000fe200078e0006 */
[----:B------:R-:W-:Y:S01]  /*236e0*/  ULDC.64 UR4, c[0x0][0x408] ;  /* 0x0001020000047ab9 */ /* 0x000fe20000000a00 */
[----:B------:R-:W-:Y:S01]  /*236f0*/  ULDC.64 UR6, c[0x0][0x208] ;  /* 0x0000820000067ab9 */ /* 0x000fe20000000a00 */
[----:B0-----:R-:W-:-:S13]  /*23700*/  ISETP.NE.AND P0, PT, R17, 0x1, PT ;  /* 0x000000011100780c */ /* 0x001fda0003f05270 */
[----:B------:R-:W0:Y:S02]  /*23710*/  @P0 LDC.64 R10, c[0x0][0x420] ;  /* 0x00010800ff0a0b82 */ /* 0x000e240000000a00 */
[----:B0-----:R-:W-:-:S05]  /*23720*/  @P0 IMAD.HI.U32 R10, R6, R10, RZ ;  /* 0x0000000a060a0227 */ /* 0x001fca00078e00ff */
[----:B------:R-:W-:Y:S01]  /*23730*/  @P0 SHF.R.U32.HI R2, RZ, R11, R10 ;  /* 0x0000000bff020219 */ /* 0x000fe2000001160a */
[----:B------:R-:W-:-:S03]  /*23740*/  IMAD R10, R12, UR4, RZ ;  /* 0x000000040c0a7c24 */ /* 0x000fc6000f8e02ff */
[----:B------:R-:W-:Y:S01]  /*23750*/  SHF.R.S32.HI R11, RZ, 0x1f, R2 ;  /* 0x0000001fff0b7819 */ /* 0x000fe20000011402 */
[C---:B------:R-:W-:Y:S02]  /*23760*/  IMAD R15, R0.reuse, UR5, R10 ;  /* 0x00000005000f7c24 */ /* 0x040fe4000f8e020a */
[--C-:B------:R-:W-:Y:S02]  /*23770*/  IMAD.MOV.U32 R10, RZ, RZ, R2.reuse ;  /* 0x000000ffff0a7224 */ /* 0x100fe400078e0002 */
[----:B------:R-:W-:Y:S02]  /*23780*/  IMAD.MOV R2, RZ, RZ, -R2 ;  /* 0x000000ffff027224 */ /* 0x000fe400078e0a02 */
[----:B------:R-:W-:-:S04]  /*23790*/  IMAD.WIDE.U32 R10, R0, UR4, R10 ;  /* 0x00000004000a7c25 */ /* 0x000fc8000f8e000a */
[----:B------:R-:W-:Y:S01]  /*237a0*/  IMAD.IADD R15, R15, 0x1, R11 ;  /* 0x000000010f0f7824 */ /* 0x000fe200078e020b */
[----:B------:R-:W-:Y:S01]  /*237b0*/  LEA R8, P0, R10, R8, 0x2 ;  /* 0x000000080a087211 */ /* 0x000fe200078010ff */
[----:B------:R-:W-:-:S03]  /*237c0*/  IMAD R6, R17, R2, R6 ;  /* 0x0000000211067224 */ /* 0x000fc600078e0206 */
[----:B------:R-:W-:-:S05]  /*237d0*/  LEA.HI.X R9, R10, R9, R15, 0x2, P0 ;  /* 0x000000090a097211 */ /* 0x000fca00000f140f */
[----:B------:R0:W5:Y:S04]  /*237e0*/  LDG.E R2, desc[UR6][R8.64] ;  /* 0x0000000608027981 */ /* 0x000168000c1e1900 */
.L_x_735:
[----:B0-----:R-:W0:Y:S01]  /*237f0*/  S2R R9, SR_CgaCtaId ;  /* 0x0000000000097919 */ /* 0x001e220000008800 */
[----:B------:R-:W-:-:S04]  /*23800*/  MOV R8, 0x400 ;  /* 0x0000040000087802 */ /* 0x000fc80000000f00 */
[----:B0-----:R-:W-:Y:S02]  /*23810*/  LEA R8, R9, R8, 0x18 ;  /* 0x0000000809087211 */ /* 0x001fe400078ec0ff */
[----:B------:R-:W-:-:S03]  /*23820*/  SHF.L.U32 R9, R14, 0x1f, RZ ;  /* 0x0000001f0e097819 */ /* 0x000fc600000006ff */
[----:B------:R-:W-:-:S04]  /*23830*/  IMAD R8, R7, 0x8, R8 ;  /* 0x0000000807087824 */ /* 0x000fc800078e0208 */
[----:B------:R-:W0:Y:S02]  /*23840*/  SYNCS.PHASECHK.TRANS64.TRYWAIT P0, [R8+URZ+0x38840], R9 ;  /* 0x03884009080075a7 */ /* 0x000e24000800017f */
[----:B0-----:R-:W-:Y:S05]  /*23850*/  @!P0 BRA `(.L_x_736) ;  /* 0x0000003800948947 */ /* 0x001fea0003800000 */
.L_x_839:
        /* <DEDUP_REMOVED lines=11> */
.L_x_737:
[----:B------:R-:W2:Y:S04]  /*23910*/  LDL R17, [R1+0x4] ;  /* 0x0000040001117983 */ /* 0x000ea80000100800 */
[----:B0-----:R-:W3:Y:S01]  /*23920*/  LDL.LU R9, [R1+0x8] ;  /* 0x0000080001097983 */ /* 0x001ee20000300800 */
[----:B------:R-:W-:Y:S02]  /*23930*/  MOV R11, 0x400 ;  /* 0x00000400000b7802 */ /* 0x000fe40000000f00 */
[----:B------:R-:W-:Y:S01]  /*23940*/  R2UR UR9, R8 ;  /* 0x00000000080972ca */ /* 0x000fe200000e0000 */
[----:B------:R-:W4:Y:S01]  /*23950*/  LDL R10, [R1] ;  /* 0x00000000010a7983 */ /* 0x000f220000100800 */
[----:B------:R-:W0:Y:S01]  /*23960*/  S2R R15, SR_CgaCtaId ;  /* 0x00000000000f7919 */ /* 0x000e220000008800 */
[----:B------:R-:W-:Y:S01]  /*23970*/  R2UR UR11, R6 ;  /* 0x00000000060b72ca */ /* 0x000fe200000e0000 */
[----:B------:R-:W-:Y:S01]  /*23980*/  UIADD3 UR4, UP0, UR38, 0x370, URZ ;  /* 0x0000037026047890 */ /* 0x000fe2000ff1e03f */
[----:B------:R-:W-:-:S02]  /*23990*/  R2UR UR12, R4 ;  /* 0x00000000040c72ca */ /* 0x000fc400000e0000 */
[----:B-----5:R-:W-:-:S06]  /*239a0*/  R2UR UR13, R2 ;  /* 0x00000000020d72ca */ /* 0x020fcc00000e0000 */
[----:B------:R-:W-:Y:S01]  /*239b0*/  UIADD3 UR9, UR9, 0x38830, URZ ;  /* 0x0003883009097890 */ /* 0x000fe2000fffe03f */
[----:B0-----:R-:W-:-:S05]  /*239c0*/  LEA R11, R15, R11, 0x18 ;  /* 0x0000000b0f0b7211 */ /* 0x001fca00078ec0ff */
[----:B------:R-:W-:-:S05]  /*239d0*/  IMAD R8, R7, 0xa000, R11 ;  /* 0x0000a00007087824 */ /* 0x000fca00078e020b */
[----:B------:R-:W-:Y:S01]  /*239e0*/  R2UR UR14, R8 ;  /* 0x00000000080e72ca */ /* 0x000fe200000e0000 */
[----:B------:R-:W-:Y:S01]  /*239f0*/  UMOV UR10, URZ ;  /* 0x0000003f000a7c82 */ /* 0x000fe20008000000 */
[----:B------:R-:W-:Y:S01]  /*23a00*/  UMOV UR6, 0x0 ;  /* 0x0000000000067882 */ /* 0x000fe20000000000 */
[----:B------:R-:W-:Y:S01]  /*23a10*/  UMOV UR7, 0x14f00000 ;  /* 0x14f0000000077882 */ /* 0x000fe20000000000 */
[----:B------:R-:W-:-:S09]  /*23a20*/  UMOV UR17, 0x40 ;  /* 0x0000004000117882 */ /* 0x000fd20000000000 */
[----:B------:R-:W-:Y:S02]  /*23a30*/  UIADD3 UR8, UR14, 0x24400, URZ ;  /* 0x000244000e087890 */ /* 0x000fe4000fffe03f */
[----:B------:R-:W-:Y:S02]  /*23a40*/  UIADD3 UR15, UR14, 0x26c00, URZ ;  /* 0x00026c000e0f7890 */ /* 0x000fe4000fffe03f */
[----:B------:R-:W-:Y:S02]  /*23a50*/  UIADD3 UR16, UR14, 0x29400, URZ ;  /* 0x000294000e107890 */ /* 0x000fe4000fffe03f */
[----:B------:R-:W-:Y:S01]  /*23a60*/  UIADD3 UR14, UR14, 0x2bc00, URZ ;  /* 0x0002bc000e0e7890 */ /* 0x000fe2000fffe03f */
        /* <DEDUP_REMOVED lines=9> */
[----:B------:R0:W-:Y:S01]  /*23b00*/  UTMALDG.4D [UR8], [UR4], desc[UR6] ;  /* 0x00000608040075b4 */ /* 0x0001e20008019000 */
[----:B------:R-:W-:Y:S01]  /*23b10*/  UMOV UR15, 0xc0 ;  /* 0x000000c0000f7882 */ /* 0x000fe20000000000 */
        /* <DEDUP_REMOVED lines=8> */
.L_x_840:
[----:B------:R-:W1:Y:S01]  /*23ba0*/  S2R R10, SR_TID.X ;  /* 0x00000000000a7919 */ /* 0x000e620000002100 */
[----:B------:R-:W-:-:S04]  /*23bb0*/  UPRMT UR4, UR37, 0x9910, URZ ;  /* 0x0000991025047896 */ /* 0x000fc8000800003f */
[----:B------:R-:W-:Y:S01]  /*23bc0*/  UISETP.NE.AND UP0, UPT, UR4, 0x2, UPT ;  /* 0x000000020400788c */ /* 0x000fe2000bf05270 */
[----:B-1----:R-:W-:-:S04]  /*23bd0*/  LOP3.LUT R10, R10, 0x7f, RZ, 0xc0, !PT ;  /* 0x0000007f0a0a7812 */ /* 0x002fc800078ec0ff */
[----:B------:R-:W-:-:S13]  /*23be0*/  ISETP.NE.AND P0, PT, R10, RZ, PT ;  /* 0x000000ff0a00720c */ /* 0x000fda0003f05270 */
[----:B0-----:R-:W-:-:S04]  /*23bf0*/  @!P0 IMAD.MOV.U32 R9, RZ, RZ, 0xa000 ;  /* 0x0000a000ff098424 */ /* 0x001fc800078e00ff */
[----:B------:R0:W-:Y:S01]  /*23c00*/  @!P0 SYNCS.ARRIVE.TRANS64 RZ, [R8+URZ+0x38850], R9 ;  /* 0x0388500908ff89a7 */ /* 0x0001e2000800003f */
[----:B------:R-:W-:-:S13]  /*23c10*/  PLOP3.LUT P0, PT, PT, PT, UP0, 0x40, 0x0 ;  /* 0x000000000000781c */ /* 0x000fda0003f0e808 */
[----:B0-----:R-:W-:Y:S05]  /*23c20*/  @!P0 BRA `(.L_x_739) ;  /* 0x0000000000048947 */ /* 0x001fea0003800000 */
[----:B------:R-:W-:Y:S01]  /*23c30*/  BPT.TRAP 0x1 ;  /* 0x000000040000795c */ /* 0x000fe20000300000 */
.L_x_739:
[----:B------:R-:W2:Y:S02]  /*23c40*/  LDL R9, [R1+0x18] ;  /* 0x0000180001097983 */ /* 0x000ea40000100800 */
[----:B--2---:R-:W-:-:S13]  /*23c50*/  LOP3.LUT P0, RZ, R9, 0x40, RZ, 0xc0, !PT ;  /* 0x0000004009ff7812 */ /* 0x004fda000780c0ff */
[----:B------:R-:W-:Y:S05]  /*23c60*/  @P0 BRA `(.L_x_740) ;  /* 0x0000000000040947 */ /* 0x000fea0003800000 */
[----:B------:R-:W-:Y:S01]  /*23c70*/  BPT.TRAP 0x1 ;  /* 0x000000040000795c */ /* 0x000fe20000300000 */
.L_x_740:
[----:B------:R-:W2:Y:S01]  /*23c80*/  LDL.LU R17, [R1+0xc] ;  /* 0x00000c0001117983 */ /* 0x000ea20000300800 */
[----:B------:R-:W-:-:S03]  /*23c90*/  MOV R11, 0x400 ;  /* 0x00000400000b7802 */ /* 0x000fc60000000f00 */
[----:B------:R-:W3:Y:S04]  /*23ca0*/  LDL.LU R9, [R1] ;  /* 0x0000000001097983 */ /* 0x000ee80000300800 */
        /* <DEDUP_REMOVED lines=37> */
.L_x_734:
[----:B------:R-:W-:Y:S05]  /*23f00*/  BSYNC B2 ;  /* 0x0000000000027941 */ /* 0x000fea0003800000 */
.L_x_733:
[----:B------:R-:W2:Y:S04]  /*23f10*/  LDL.LU R2, [R1+0x28] ;  /* 0x0000280001027983 */ /* 0x000ea80000300800 */
[----:B------:R0:W-:Y:S04]  /*23f20*/  STL [R1], R7 ;  /* 0x0000000701007387 */ /* 0x0001e80000100800 */
[----:B------:R0:W-:Y:S02]  /*23f30*/  STL [R1+0x8], R14 ;  /* 0x0000080e01007387 */ /* 0x0001e40000100800 */
[----:B0-2---:R-:W-:-:S07]  /*23f40*/  VIADD R6, R2, 0xfffffffd ;  /* 0xfffffffd02067836 */ /* 0x005fce0000000000 */
.L_x_732:
[----:B------:R-:W-:Y:S05]  /*23f50*/  BSYNC B1 ;  /* 0x0000000000017941 */ /* 0x000fea0003800000 */
.L_x_731:
[----:B------:R-:W-:-:S05]  /*23f60*/  IMAD.MOV R2, RZ, RZ, -R13 ;  /* 0x000000ffff027224 */ /* 0x000fca00078e0a0d */
[----:B------:R-:W-:-:S13]  /*23f70*/  ISETP.NE.AND P0, PT, R3, R2, PT ;  /* 0x000000020300720c */ /* 0x000fda0003f05270 */
[----:B------:R-:W-:Y:S05]  /*23f80*/  @!P0 BRA `(.L_x_730) ;  /* 0x00000010009c8947 */ /* 0x000fea0003800000 */
[----:B------:R-:W-:-:S07]  /*23f90*/  IMAD.MOV.U32 R10, RZ, RZ, R5 ;  /* 0x000000ffff0a7224 */ /* 0x000fce00078e0005 */
.L_x_757:
        /* <DEDUP_REMOVED lines=11> */
[----:B------:R-:W-:Y:S02]  /*24050*/  MOV R9, R6 ;  /* 0x0000000600097202 */ /* 0x000fe40000000f00 */
        /* <DEDUP_REMOVED lines=10> */
[----:B------:R-:W-:-:S04]  /*24100*/  @P0 SHF.R.U32.HI R2, RZ, R3, R9 ;  /* 0x00000003ff020219 */ /* 0x000fc80000011609 */
[--C-:B------:R-:W-:Y:S01]  /*24110*/  SHF.R.S32.HI R3, RZ, 0x1f, R2.reuse ;  /* 0x0000001fff037819 */ /* 0x100fe20000011402 */
[----:B------:R-:W-:-:S04]  /*24120*/  IMAD.MOV R9, RZ, RZ, -R2 ;  /* 0x000000ffff097224 */ /* 0x000fc800078e0a02 */
[----:B------:R-:W-:Y:S02]  /*24130*/  IMAD R9, R10, R9, R6 ;  /* 0x000000090a097224 */ /* 0x000fe400078e0206 */
[----:B------:R-:W-:Y:S02]  /*24140*/  IMAD R10, R12, UR6, RZ ;  /* 0x000000060c0a7c24 */ /* 0x000fe4000f8e02ff */
[----:B------:R-:W-:-:S04]  /*24150*/  IMAD.WIDE.U32 R2, R0, UR6, R2 ;  /* 0x0000000600027c25 */ /* 0x000fc8000f8e0002 */
[----:B------:R-:W-:-:S04]  /*24160*/  IMAD R10, R0, UR7, R10 ;  /* 0x00000007000a7c24 */ /* 0x000fc8000f8e020a */
[----:B------:R-:W-:Y:S01]  /*24170*/  IMAD.IADD R3, R10, 0x1, R3 ;  /* 0x000000010a037824 */ /* 0x000fe200078e0203 */
[----:B------:R-:W-:-:S04]  /*24180*/  LEA R10, P0, R2, UR4, 0x2 ;  /* 0x00000004020a7c11 */ /* 0x000fc8000f8010ff */
[----:B------:R-:W-:-:S05]  /*24190*/  LEA.HI.X R11, R2, UR5, R3, 0x2, P0 ;  /* 0x00000005020b7c11 */ /* 0x000fca00080f1403 */
[----:B------:R0:W5:Y:S04]  /*241a0*/  LDG.E R10, desc[UR8][R10.64] ;  /* 0x000000080a0a7981 */ /* 0x000168000c1e1900 */
.L_x_743:
[----:B------:R-:W1:Y:S01]  /*241b0*/  S2R R3, SR_CgaCtaId ;  /* 0x0000000000037919 */ /* 0x000e620000008800 */
[----:B------:R-:W-:-:S04]  /*241c0*/  MOV R2, 0x400 ;  /* 0x0000040000027802 */ /* 0x000fc80000000f00 */
[----:B-1----:R-:W-:Y:S02]  /*241d0*/  LEA R2, R3, R2, 0x18 ;  /* 0x0000000203027211 */ /* 0x002fe400078ec0ff */
[----:B------:R-:W-:-:S03]  /*241e0*/  SHF.L.U32 R3, R8, 0x1f, RZ ;  /* 0x0000001f08037819 */ /* 0x000fc600000006ff */
[----:B------:R-:W-:-:S04]  /*241f0*/  IMAD R2, R7, 0x8, R2 ;  /* 0x0000000807027824 */ /* 0x000fc800078e0202 */
[----:B------:R-:W1:Y:S02]  /*24200*/  SYNCS.PHASECHK.TRANS64.TRYWAIT P0, [R2+URZ+0x38840], R3 ;  /* 0x03884003020075a7 */ /* 0x000e64000800017f */
[----:B-1----:R-:W-:Y:S05]  /*24210*/  @!P0 BRA `(.L_x_744) ;  /* 0x00000030004c8947 */ /* 0x002fea0003800000 */
.L_x_841:
        /* <DEDUP_REMOVED lines=11> */
.L_x_745:
[----:B------:R-:W2:Y:S04]  /*242d0*/  LDL R15, [R1+0x4] ;  /* 0x00000400010f7983 */ /* 0x000ea80000100800 */
[----:B-1----:R-:W3:Y:S01]  /*242e0*/  LDL.LU R3, [R1+0x8] ;  /* 0x0000080001037983 */ /* 0x002ee20000300800 */
        /* <DEDUP_REMOVED lines=39> */
.L_x_842:
        /* <DEDUP_REMOVED lines=10> */
.L_x_747:
[----:B------:R-:W2:Y:S02]  /*24600*/  LDL R3, [R1+0x18] ;  /* 0x0000180001037983 */ /* 0x000ea40000100800 */
[----:B--2---:R-:W-:-:S13]  /*24610*/  LOP3.LUT P0, RZ, R3, 0x40, RZ, 0xc0, !PT ;  /* 0x0000004003ff7812 */ /* 0x004fda000780c0ff */
[----:B------:R-:W-:Y:S05]  /*24620*/  @P0 BRA `(.L_x_748) ;  /* 0x0000000000040947 */ /* 0x000fea0003800000 */
[----:B------:R-:W-:Y:S01]  /*24630*/  BPT.TRAP 0x1 ;  /* 0x000000040000795c */ /* 0x000fe20000300000 */
.L_x_748:
        /* <DEDUP_REMOVED lines=40> */
.L_x_742:
[----:B------:R-:W-:Y:S05]  /*248c0*/  BSYNC B1 ;  /* 0x0000000000017941 */ /* 0x000fea0003800000 */
.L_x_741:
        /* <DEDUP_REMOVED lines=32> */
.L_x_751:
[----:B------:R-:W2:Y:S01]  /*24ad0*/  S2R R3, SR_CgaCtaId ;  /* 0x0000000000037919 */ /* 0x000ea20000008800 */
[----:B------:R-:W-:-:S04]  /*24ae0*/  MOV R2, 0x400 ;  /* 0x0000040000027802 */ /* 0x000fc80000000f00 */
[----:B--2---:R-:W-:Y:S02]  /*24af0*/  LEA R2, R3, R2, 0x18 ;  /* 0x0000000203027211 */ /* 0x004fe400078ec0ff */
[----:B------:R-:W-:Y:S02]  /*24b00*/  SHF.L.U32 R3, R13, 0x1f, RZ ;  /* 0x0000001f0d037819 */ /* 0x000fe400000006ff */
[----:B------:R-:W-:-:S04]  /*24b10*/  LEA R2, R14, R2, 0x3 ;  /* 0x000000020e027211 */ /* 0x000fc800078e18ff */
[----:B------:R-:W2:Y:S02]  /*24b20*/  SYNCS.PHASECHK.TRANS64.TRYWAIT P0, [R2+URZ+0x38840], R3 ;  /* 0x03884003020075a7 */ /* 0x000ea4000800017f */
[----:B--2---:R-:W-:Y:S05]  /*24b30*/  @!P0 BRA `(.L_x_752) ;  /* 0x00000028002c8947 */ /* 0x004fea0003800000 */
.L_x_843:
        /* <DEDUP_REMOVED lines=11> */
.L_x_753:
[----:B0-----:R-:W3:Y:S04]  /*24bf0*/  LDL R14, [R1] ;  /* 0x00000000010e7983 */ /* 0x001ee80000100800 */
[----:B------:R-:W4:Y:S01]  /*24c00*/  LDL R13, [R1+0x4] ;  /* 0x00000400010d7983 */ /* 0x000f220000100800 */
[----:B--2---:R-:W-:Y:S01]  /*24c10*/  MOV R3, 0x400 ;  /* 0x0000040000037802 */ /* 0x004fe20000000f00 */
[----:B------:R-:W-:Y:S01]  /*24c20*/  UIADD3 UR4, UP0, UR38, 0x370, URZ ;  /* 0x0000037026047890 */ /* 0x000fe2000ff1e03f */
[----:B------:R-:W-:Y:S01]  /*24c30*/  R2UR UR9, R2 ;  /* 0x00000000020972ca */ /* 0x000fe200000e0000 */
[----:B------:R-:W0:Y:S01]  /*24c40*/  S2R R11, SR_CgaCtaId ;  /* 0x00000000000b7919 */ /* 0x000e220000008800 */
[----:B------:R-:W-:Y:S01]  /*24c50*/  R2UR UR11, R9 ;  /* 0x00000000090b72ca */ /* 0x000fe200000e0000 */
[----:B------:R-:W-:Y:S01]  /*24c60*/  UMOV UR10, URZ ;  /* 0x0000003f000a7c82 */ /* 0x000fe20008000000 */
[----:B------:R-:W-:Y:S01]  /*24c70*/  R2UR UR12, R4 ;  /* 0x00000000040c72ca */ /* 0x000fe200000e0000 */
[----:B------:R-:W-:Y:S01]  /*24c80*/  UMOV UR6, 0x0 ;  /* 0x0000000000067882 */ /* 0x000fe20000000000 */
[----:B-----5:R-:W-:Y:S01]  /*24c90*/  R2UR UR13, R10 ;  /* 0x000000000a0d72ca */ /* 0x020fe200000e0000 */
[----:B------:R-:W-:Y:S01]  /*24ca0*/  UMOV UR7, 0x14f00000 ;  /* 0x14f0000000077882 */ /* 0x000fe20000000000 */
[----:B------:R-:W-:Y:S01]  /*24cb0*/  UMOV UR17, 0x40 ;  /* 0x0000004000117882 */ /* 0x000fe20000000000 */
[----:B------:R-:W-:Y:S01]  /*24cc0*/  UMOV UR18, 0x80 ;  /* 0x0000008000127882 */ /* 0x000fe20000000000 */
[----:B------:R-:W-:-:S03]  /*24cd0*/  SHF.L.U32 R8, R8, 0x1f, RZ ;  /* 0x0000001f08087819 */ /* 0x000fc600000006ff */
[----:B------:R-:W-:Y:S01]  /*24ce0*/  UIADD3 UR9, UR9, 0x38830, URZ ;  /* 0x0003883009097890 */ /* 0x000fe2000fffe03f */
[----:B0-----:R-:W-:-:S05]  /*24cf0*/  LEA R3, R11, R3, 0x18 ;  /* 0x000000030b037211 */ /* 0x001fca00078ec0ff */
[----:B---3--:R-:W-:Y:S01]  /*24d00*/  IMAD R2, R14, 0xa000, R3 ;  /* 0x0000a0000e027824 */ /* 0x008fe200078e0203 */
[----:B----4-:R-:W-:-:S04]  /*24d10*/  R2UR UR5, R13 ;  /* 0x000000000d0572ca */ /* 0x010fc800000e0000 */
[----:B------:R-:W-:Y:S01]  /*24d20*/  R2UR UR14, R2 ;  /* 0x00000000020e72ca */ /* 0x000fe200000e0000 */
[----:B------:R-:W-:-:S08]  /*24d30*/  IMAD R2, R7, 0x8, R3 ;  /* 0x0000000807027824 */ /* 0x000fd000078e0203 */
[----:B------:R-:W-:-:S04]  /*24d40*/  UIMAD UR11, UR11, 0x50, UR5 ;  /* 0x000000500b0b78a4 */ /* 0x000fc8000f8e0205 */
[----:B------:R-:W-:Y:S02]  /*24d50*/  UIADD3 UR8, UR14, 0x24400, URZ ;  /* 0x000244000e087890 */ /* 0x000fe4000fffe03f */
        /* <DEDUP_REMOVED lines=17> */
.L_x_844:
[----:B------:R-:W1:Y:S01]  /*24e70*/  S2R R3, SR_TID.X ;  /* 0x0000000000037919 */ /* 0x000e620000002100 */
[----:B------:R-:W-:-:S04]  /*24e80*/  UPRMT UR4, UR37, 0x9910, URZ ;  /* 0x0000991025047896 */ /* 0x000fc8000800003f */
[----:B------:R-:W-:Y:S01]  /*24e90*/  UISETP.NE.AND UP0, UPT, UR4, 0x2, UPT ;  /* 0x000000020400788c */ /* 0x000fe2000bf05270 */
[----:B-1----:R-:W-:-:S04]  /*24ea0*/  LOP3.LUT R3, R3, 0x7f, RZ, 0xc0, !PT ;  /* 0x0000007f03037812 */ /* 0x002fc800078ec0ff */
[----:B------:R-:W-:-:S13]  /*24eb0*/  ISETP.NE.AND P0, PT, R3, RZ, PT ;  /* 0x000000ff0300720c */ /* 0x000fda0003f05270 */
[----:B------:R-:W-:-:S04]  /*24ec0*/  @!P0 IMAD.MOV.U32 R3, RZ, RZ, 0xa000 ;  /* 0x0000a000ff038424 */ /* 0x000fc800078e00ff */
[----:B------:R1:W-:Y:S01]  /*24ed0*/  @!P0 SYNCS.ARRIVE.TRANS64 RZ, [R2+URZ+0x38850], R3 ;  /* 0x0388500302ff89a7 */ /* 0x0003e2000800003f */
[----:B------:R-:W-:-:S13]  /*24ee0*/  PLOP3.LUT P0, PT, PT, PT, UP0, 0x40, 0x0 ;  /* 0x000000000000781c */ /* 0x000fda0003f0e808 */
[----:B-1----:R-:W-:Y:S05]  /*24ef0*/  @!P0 BRA `(.L_x_755) ;  /* 0x0000000000048947 */ /* 0x002fea0003800000 */
[----:B------:R-:W-:Y:S01]  /*24f00*/  BPT.TRAP 0x1 ;  /* 0x000000040000795c */ /* 0x000fe20000300000 */
.L_x_755:
[----:B------:R-:W2:Y:S02]  /*24f10*/  LDL R3, [R1+0x18] ;  /* 0x0000180001037983 */ /* 0x000ea40000100800 */
[----:B--2---:R-:W-:-:S13]  /*24f20*/  LOP3.LUT P0, RZ, R3, 0x40, RZ, 0xc0, !PT ;  /* 0x0000004003ff7812 */ /* 0x004fda000780c0ff */
[----:B------:R-:W-:Y:S05]  /*24f30*/  @P0 BRA `(.L_x_756) ;  /* 0x0000000000040947 */ /* 0x000fea0003800000 */
[----:B------:R-:W-:Y:S01]  /*24f40*/  BPT.TRAP 0x1 ;  /* 0x000000040000795c */ /* 0x000fe20000300000 */
.L_x_756:
[----:B------:R-:W2:Y:S01]  /*24f50*/  LDL.LU R13, [R1+0xc] ;  /* 0x00000c00010d7983 */ /* 0x000ea20000300800 */
[----:B0-----:R-:W-:-:S03]  /*24f60*/  MOV R8, 0x400 ;  /* 0x0000040000087802 */ /* 0x001fc60000000f00 */
[----:B------:R-:W3:Y:S01]  /*24f70*/  LDL R3, [R1+0x4] ;  /* 0x0000040001037983 */ /* 0x000ee20000100800 */
        /* <DEDUP_REMOVED lines=36> */
.L_x_750:
[----:B------:R-:W-:Y:S05]  /*251c0*/  BSYNC B1 ;  /* 0x0000000000017941 */ /* 0x000fea0003800000 */
.L_x_749:
[C---:B------:R-:W-:Y:S01]  /*251d0*/  ISETP.GT.AND P0, PT, R6.reuse, 0x1, PT ;  /* 0x000000010600780c */ /* 0x040fe20003f04270 */
[----:B------:R-:W-:-:S12]  /*251e0*/  VIADD R6, R6, 0xfffffffe ;  /* 0xfffffffe06067836 */ /* 0x000fd80000000000 */
[----:B------:R-:W-:Y:S05]  /*251f0*/  @P0 BRA `(.L_x_757) ;  /* 0xffffffec00680947 */ /* 0x000fea000383ffff */
.L_x_730:
[----:B------:R-:W-:Y:S05]  /*25200*/  BSYNC B0 ;  /* 0x0000000000007941 */ /* 0x000fea0003800000 */
.L_x_729:
        /* <DEDUP_REMOVED lines=9> */
[----:B------:R-:W-:Y:S01]  /*252a0*/  ULDC.64 UR6, c[0x0][0x208] ;  /* 0x0000820000067ab9 */ /* 0x000fe20000000a00 */
[----:B-1----:R-:W-:-:S06]  /*252b0*/  ISETP.EQ.U32.AND P0, PT, R0, R7, PT ;  /* 0x000000070000720c */ /* 0x002fcc0003f02070 */
[----:B------:R-:W2:Y:S07]  /*252c0*/  POPC R7, UR4 ;  /* 0x0000000400077d09 */ /* 0x000eae0008000000 */
[----:B--2---:R-:W2:Y:S01]  /*252d0*/  @P0 ATOMG.E.ADD.STRONG.GPU PT, R3, desc[UR6][R2.64], R7 ;  /* 0x00000007020309a8 */ /* 0x004ea200081ee1c6 */
[----:B------:R-:W1:Y:S02]  /*252e0*/  S2R R6, SR_LTMASK ;  /* 0x0000000000067919 */ /* 0x000e640000003900 */
[----:B-1----:R-:W-:-:S04]  /*252f0*/  LOP3.LUT R6, R6, UR4, RZ, 0xc0, !PT ;  /* 0x0000000406067c12 */ /* 0x002fc8000f8ec0ff */
[----:B------:R-:W1:Y:S01]  /*25300*/  POPC R9, R6 ;  /* 0x0000000600097309 */ /* 0x000e620000000000 */
[----:B--2---:R-:W1:Y:S02]  /*25310*/  SHFL.IDX PT, R0, R3, R0, 0x1f ;  /* 0x00001f0003007589 */ /* 0x004e6400000e0000 */
[----:B-1----:R-:W-:-:S07]  /*25320*/  IADD3 R16, R0, UR36, R9 ;  /* 0x0000002400107c10 */ /* 0x002fce000fffe009 */
.L_x_759:
[----:B------:R-:W-:Y:S05]  /*25330*/  BSYNC B0 ;  /* 0x0000000000007941 */ /* 0x000fea0003800000 */
.L_x_758:
        /* <DEDUP_REMOVED lines=11> */
.L_x_845:
[----:B------:R-:W2:Y:S01]  /*253f0*/  S2R R2, SR_TID.X ;  /* 0x0000000000027919 */ /* 0x000ea20000002100 */
[----:B------:R-:W-:-:S04]  /*25400*/  UPRMT UR4, UR37, 0x9910, URZ ;  /* 0x0000991025047896 */ /* 0x000fc8000800003f */
[----:B------:R-:W-:Y:S01]  /*25410*/  UISETP.NE.AND UP0, UPT, UR4, 0x2, UPT ;  /* 0x000000020400788c */ /* 0x000fe2000bf05270 */
[----:B--2---:R-:W-:-:S04]  /*25420*/  LOP3.LUT R2, R2, 0x7f, RZ, 0xc0, !PT ;  /* 0x0000007f02027812 */ /* 0x004fc800078ec0ff */
[----:B------:R-:W-:-:S13]  /*25430*/  ISETP.NE.AND P0, PT, R2, RZ, PT ;  /* 0x000000ff0200720c */ /* 0x000fda0003f05270 */
[----:B-1----:R-:W-:-:S04]  /*25440*/  @!P0 IMAD.MOV.U32 R0, RZ, RZ, 0xa000 ;  /* 0x0000a000ff008424 */ /* 0x002fc800078e00ff */
[----:B------:R1:W-:Y:S01]  /*25450*/  @!P0 SYNCS.ARRIVE.TRANS64 RZ, [R3+URZ+0x38850], R0 ;  /* 0x0388500003ff89a7 */ /* 0x0003e2000800003f */
[----:B------:R-:W-:-:S13]  /*25460*/  PLOP3.LUT P0, PT, PT, PT, UP0, 0x40, 0x0 ;  /* 0x000000000000781c */ /* 0x000fda0003f0e808 */
[----:B-1----:R-:W-:Y:S05]  /*25470*/  @!P0 BRA `(.L_x_763) ;  /* 0x0000000000048947 */ /* 0x002fea0003800000 */
[----:B------:R-:W-:Y:S01]  /*25480*/  BPT.TRAP 0x1 ;  /* 0x000000040000795c */ /* 0x000fe20000300000 */
.L_x_763:
[----:B------:R-:W2:Y:S02]  /*25490*/  LDL R0, [R1+0x18] ;  /* 0x0000180001007983 */ /* 0x000ea40000100800 */
[----:B--2---:R-:W-:-:S13]  /*254a0*/  LOP3.LUT P0, RZ, R0, 0x40, RZ, 0xc0, !PT ;  /* 0x0000004000ff7812 */ /* 0x004fda000780c0ff */
[----:B------:R-:W-:Y:S05]  /*254b0*/  @P0 BRA `(.L_x_764) ;  /* 0x0000000000040947 */ /* 0x000fea0003800000 */
[----:B------:R-:W-:Y:S01]  /*254c0*/  BPT.TRAP 0x1 ;  /* 0x000000040000795c */ /* 0x000fe20000300000 */
.L_x_764:
[----:B------:R-:W2:Y:S01]  /*254d0*/  LDL R0, [R1] ;  /* 0x0000000001007983 */ /* 0x000ea20000100800 */
        /* <DEDUP_REMOVED lines=37> */
.L_x_761:
[----:B------:R-:W-:Y:S05]  /*25730*/  BSYNC B0 ;  /* 0x0000000000007941 */ /* 0x000fea0003800000 */
.L_x_760:
        /* <DEDUP_REMOVED lines=9> */
.L_x_713:
[----:B------:R-:W-:Y:S05]  /*257d0*/  BSYNC B6 ;  /* 0x0000000000067941 */ /* 0x000fea0003800000 */
.L_x_711:
[----:B------:R-:W-:-:S03]  /*257e0*/  UMOV UR4, 0xffffffff ;  /* 0xffffffff00047882 */ /* 0x000fc60000000000 */
[----:B------:R-:W-:Y:S05]  /*257f0*/  BRA.DIV UR4, `(.L_x_765) ;  /* 0x0000001e04387947 */ /* 0x000fea000b800000 */
[----:B------:R2:W3:Y:S04]  /*25800*/  SHFL.IDX PT, R4, R16, RZ, 0x1f ;  /* 0x00001fff10047589 */ /* 0x0004e800000e0000 */
[----:B------:R2:W4:Y:S02]  /*25810*/  SHFL.IDX PT, R5, R16, 0x1, 0x1f ;  /* 0x00201f0010057f89 */ /* 0x00052400000e0000 */
.L_x_849:
[----:B------:R-:W0:Y:S01]  /*25820*/  S2R R9, SR_TID.X ;  /* 0x0000000000097919 */ /* 0x000e220000002100 */
[----:B------:R-:W-:Y:S01]  /*25830*/  ULDC UR4, c[0x0][0xc14] ;  /* 0x0003050000047ab9 */ /* 0x000fe20000000800 */
[----:B------:R-:W-:Y:S01]  /*25840*/  BSSY B0, `(.L_x_766) ;  /* 0x000000c000007945 */ /* 0x000fe20003800000 */
[----:B-1----:R-:W-:Y:S02]  /*25850*/  IMAD.U32 R0, RZ, RZ, UR4 ;  /* 0x00000004ff007e24 */ /* 0x002fe4000f8e00ff */
        /* <DEDUP_REMOVED lines=10> */
.L_x_767:
[----:B------:R-:W-:Y:S05]  /*25900*/  BSYNC B0 ;  /* 0x0000000000007941 */ /* 0x000fea0003800000 */
.L_x_766:
        /* <DEDUP_REMOVED lines=17> */
[----:B-1----:R-:W-:-:S05]  /*25a20*/  SEL R8, R14, RZ, P1 ;  /* 0x000000ff0e087207 */ /* 0x002fca0000800000 */
[----:B------:R-:W-:-:S05]  /*25a30*/  IMAD.IADD R8, R7, 0x1, R8 ;  /* 0x0000000107087824 */ /* 0x000fca00078e0208 */
[----:B------:R-:W1:Y:S02]  /*25a40*/  SHFL.UP PT, R14, R8, 0x10, RZ ;  /* 0x06000000080e7989 */ /* 0x000e6400000e00ff */
[----:B-1----:R-:W-:-:S05]  /*25a50*/  SEL R9, R14, RZ, P0 ;  /* 0x000000ff0e097207 */ /* 0x002fca0000000000 */
[----:B0-----:R-:W-:-:S05]  /*25a60*/  IMAD.IADD R2, R8, 0x1, R9 ;  /* 0x0000000108027824 */ /* 0x001fca00078e0209 */
[----:B------:R0:W1:Y:S02]  /*25a70*/  SHFL.IDX PT, R14, R2, 0x1f, 0x1f ;  /* 0x03e01f00020e7f89 */ /* 0x00006400000e0000 */
.L_x_857:
[----:B------:R-:W-:Y:S02]  /*25a80*/  ULDC UR4, c[0x0][0xc10] ;  /* 0x0003040000047ab9 */ /* 0x000fe40000000800 */
[----:B--2---:R-:W-:-:S04]  /*25a90*/  IMAD.U32 R16, RZ, RZ, UR4 ;  /* 0x00000004ff107e24 */ /* 0x004fc8000f8e00ff */
[----:B-1----:R-:W-:-:S04]  /*25aa0*/  IMAD R14, R14, R16, RZ ;  /* 0x000000100e0e7224 */ /* 0x002fc800078e02ff */
[----:B----4-:R-:W-:-:S05]  /*25ab0*/  IMAD.IADD R5, R5, 0x1, R14 ;  /* 0x0000000105057824 */ /* 0x010fca00078e020e */
[----:B---3--:R-:W-:-:S13]  /*25ac0*/  ISETP.GT.AND P0, PT, R5, R4, PT ;  /* 0x000000040500720c */ /* 0x008fda0003f04270 */
[----:B------:R-:W-:Y:S05]  /*25ad0*/  @P0 BRA `(.L_x_769) ;  /* 0x0000000000b80947 */ /* 0x000fea0003800000 */
[----:B------:R-:W1:Y:S02]  /*25ae0*/  LDC R0, c[0x0][0xc14] ;  /* 0x00030500ff007b82 */ /* 0x000e640000000800 */
.L_x_774:
[----:B------:R-:W-:-:S05]  /*25af0*/  VIADD R19, R19, 0x1f ;  /* 0x0000001f13137836 */ /* 0x000fca0000000000 */
[----:B-1----:R-:W-:-:S13]  /*25b00*/  ISETP.GE.AND P0, PT, R19, R0, PT ;  /* 0x000000001300720c */ /* 0x002fda0003f06270 */
[----:B------:R-:W-:Y:S05]  /*25b10*/  @P0 BRA `(.L_x_770) ;  /* 0x0000000400600947 */ /* 0x000fea0003800000 */
[----:B------:R-:W1:Y:S01]  /*25b20*/  S2R R9, SR_TID.X ;  /* 0x0000000000097919 */ /* 0x000e620000002100 */
[----:B------:R-:W-:Y:S01]  /*25b30*/  BSSY B0, `(.L_x_771) ;  /* 0x000000b000007945 */ /* 0x000fe20003800000 */
[----:B------:R-:W-:Y:S01]  /*25b40*/  IMAD.MOV.U32 R3, RZ, RZ, RZ ;  /* 0x000000ffff037224 */ /* 0x000fe200078e00ff */
[----:B-1----:R-:W-:-:S04]  /*25b50*/  LOP3.LUT R9, R9, 0x1f, RZ, 0xc0, !PT ;  /* 0x0000001f09097812 */ /* 0x002fc800078ec0ff */
[C---:B------:R-:W-:Y:S01]  /*25b60*/  ISETP.NE.AND P1, PT, R9.reuse, 0x1f, PT ;  /* 0x0000001f0900780c */ /* 0x040fe20003f25270 */
[----:B------:R-:W-:-:S05]  /*25b70*/  IMAD.IADD R7, R9, 0x1, R19 ;  /* 0x0000000109077824 */ /* 0x000fca00078e0213 */
[----:B------:R-:W-:-:S13]  /*25b80*/  ISETP.GE.OR P0, PT, R7, R0, !P1 ;  /* 0x000000000700720c */ /* 0x000fda0004f06670 */
[----:B------:R-:W-:Y:S05]  /*25b90*/  @P0 BRA `(.L_x_772) ;  /* 0x0000000000100947 */ /* 0x000fea0003800000 */
[----:B0-----:R-:W0:Y:S01]  /*25ba0*/  LDC.64 R2, c[0x0][0xc58] ;  /* 0x00031600ff027b82 */ /* 0x001e220000000a00 */
[----:B------:R-:W-:Y:S01]  /*25bb0*/  ULDC.64 UR4, c[0x0][0x208] ;  /* 0x0000820000047ab9 */ /* 0x000fe20000000a00 */
[----:B0-----:R-:W-:-:S06]  /*25bc0*/  IMAD.WIDE R2, R7, 0x4, R2 ;  /* 0x0000000407027825 */ /* 0x001fcc00078e0202 */
[----:B------:R1:W5:Y:S02]  /*25bd0*/  LDG.E R3, desc[UR4][R2.64] ;  /* 0x0000000402037981 */ /* 0x000364000c1e1900 */
.L_x_772:
[----:B------:R-:W-:Y:S05]  /*25be0*/  BSYNC B0 ;  /* 0x0000000000007941 */ /* 0x000fea0003800000 */
.L_x_771:
[----:B------:R-:W-:-:S03]  /*25bf0*/  UMOV UR4, 0xffffffff ;  /* 0xffffffff00047882 */ /* 0x000fc60000000000 */
[----:B------:R-:W-:Y:S05]  /*25c00*/  BRA.DIV UR4, `(.L_x_773) ;  /* 0x0000001e04507947 */ /* 0x000fea000b800000 */
[----:B-----5:R-:W2:Y:S01]  /*25c10*/  SHFL.UP PT, R14, R3, 0x1, RZ ;  /* 0x04200000030e7989 */ /* 0x020ea200000e00ff */
[C---:B------:R-:W-:Y:S02]  /*25c20*/  ISETP.NE.AND P0, PT, R9.reuse, RZ, PT ;  /* 0x000000ff0900720c */ /* 0x040fe40003f05270 */
[C---:B------:R-:W-:Y:S02]  /*25c30*/  ISETP.GE.U32.AND P1, PT, R9.reuse, 0x2, PT ;  /* 0x000000020900780c */ /* 0x040fe40003f26070 */
[----:B--2---:R-:W-:Y:S02]  /*25c40*/  SEL R14, R14, RZ, P0 ;  /* 0x000000ff0e0e7207 */ /* 0x004fe40000000000 */
[----:B------:R-:W-:-:S03]  /*25c50*/  ISETP.GE.U32.AND P0, PT, R9, 0x4, PT ;  /* 0x000000040900780c */ /* 0x000fc60003f06070 */
[----:B------:R-:W-:-:S05]  /*25c60*/  IMAD.IADD R13, R3, 0x1, R14 ;  /* 0x00000001030d7824 */ /* 0x000fca00078e020e */
[----:B------:R-:W2:Y:S02]  /*25c70*/  SHFL.UP PT, R14, R13, 0x2, RZ ;  /* 0x044000000d0e7989 */ /* 0x000ea400000e00ff */
        /* <DEDUP_REMOVED lines=8> */
[----:B--2---:R-:W-:-:S05]  /*25d00*/  SEL R8, R14, RZ, P1 ;  /* 0x000000ff0e087207 */ /* 0x004fca0000800000 */
[----:B------:R-:W-:-:S05]  /*25d10*/  IMAD.IADD R8, R7, 0x1, R8 ;  /* 0x0000000107087824 */ /* 0x000fca00078e0208 */
[----:B------:R-:W2:Y:S02]  /*25d20*/  SHFL.UP PT, R14, R8, 0x10, RZ ;  /* 0x06000000080e7989 */ /* 0x000ea400000e00ff */
[----:B--2---:R-:W-:-:S05]  /*25d30*/  SEL R9, R14, RZ, P0 ;  /* 0x000000ff0e097207 */ /* 0x004fca0000000000 */
[----:B01----:R-:W-:-:S05]  /*25d40*/  IMAD.IADD R2, R8, 0x1, R9 ;  /* 0x0000000108027824 */ /* 0x003fca00078e0209 */
[----:B------:R0:W1:Y:S02]  /*25d50*/  SHFL.IDX PT, R14, R2, 0x1f, 0x1f ;  /* 0x03e01f00020e7f89 */ /* 0x00006400000e0000 */
.L_x_865:
[----:B------:R-:W-:Y:S02]  /*25d60*/  ULDC UR4, c[0x0][0xc10] ;  /* 0x0003040000047ab9 */ /* 0x000fe40000000800 */
[----:B------:R-:W-:-:S04]  /*25d70*/  IMAD.U32 R16, RZ, RZ, UR4 ;  /* 0x00000004ff107e24 */ /* 0x000fc8000f8e00ff */
[----:B-1----:R-:W-:-:S05]  /*25d80*/  IMAD R14, R14, R16, RZ ;  /* 0x000000100e0e7224 */ /* 0x002fca00078e02ff */
[----:B------:R-:W-:-:S04]  /*25d90*/  IADD3 R5, R14, R5, RZ ;  /* 0x000000050e057210 */ /* 0x000fc80007ffe0ff */
[----:B------:R-:W-:-:S13]  /*25da0*/  ISETP.GT.AND P0, PT, R5, R4, PT ;  /* 0x000000040500720c */ /* 0x000fda0003f04270 */
[----:B------:R-:W-:Y:S05]  /*25db0*/  @!P0 BRA `(.L_x_774) ;  /* 0xfffffffc004c8947 */ /* 0x000fea000383ffff */
.L_x_769:
        /* <DEDUP_REMOVED lines=8> */
.L_x_869:
[----:B------:R-:W-:Y:S01]  /*25e40*/  ISETP.NE.AND P0, PT, R6, RZ, PT ;  /* 0x000000ff0600720c */ /* 0x000fe20003f05270 */
[----:B------:R-:W-:-:S12]  /*25e50*/  IMAD.MOV.U32 R14, RZ, RZ, RZ ;  /* 0x000000ffff0e7224 */ /* 0x000fd800078e00ff */
[----:B------:R-:W-:Y:S05]  /*25e60*/  @!P0 BRA `(.L_x_776) ;  /* 0x0000000000108947 */ /* 0x000fea0003800000 */
[----:B------:R-:W-:Y:S01]  /*25e70*/  UMOV UR4, 0xffffffff ;  /* 0xffffffff00047882 */ /* 0x000fe20000000000 */
[----:B------:R-:W-:Y:S02]  /*25e80*/  VIADD R12, R5, 0xffffffff ;  /* 0xffffffff050c7836 */ /* 0x000fe40000000000 */
[----:B------:R-:W-:Y:S05]  /*25e90*/  BRA.DIV UR4, `(.L_x_777) ;  /* 0x0000001e04c47947 */ /* 0x000fea000b800000 */
[----:B------:R3:W4:Y:S02]  /*25ea0*/  SHFL.IDX PT, R14, R2, R12, 0x1f ;  /* 0x00001f0c020e7589 */ /* 0x00072400000e0000 */
.L_x_776:
[----:B--2---:R-:W-:Y:S01]  /*25eb0*/  IABS R6, R17 ;  /* 0x0000001100067213 */ /* 0x004fe20000000000 */
[----:B----4-:R-:W-:Y:S01]  /*25ec0*/  IMAD R16, R14, R16, R7 ;  /* 0x000000100e107224 */ /* 0x010fe200078e0207 */
[----:B------:R-:W-:Y:S01]  /*25ed0*/  IADD3 R19, R5, R19, RZ ;  /* 0x0000001305137210 */ /* 0x000fe20007ffe0ff */
[----:B0--3--:R-:W-:Y:S01]  /*25ee0*/  IMAD.MOV.U32 R2, RZ, RZ, RZ ;  /* 0x000000ffff027224 */ /* 0x009fe200078e00ff */
[----:B------:R-:W0:Y:S08]  /*25ef0*/  I2F.RP R7, R6 ;  /* 0x0000000600077306 */ /* 0x000e300000209400 */
[----:B0-----:R-:W0:Y:S02]  /*25f00*/  MUFU.RCP R7, R7 ;  /* 0x0000000700077308 */ /* 0x001e240000001000 */
[----:B0-----:R-:W-:-:S06]  /*25f10*/  VIADD R8, R7, 0xffffffe ;  /* 0x0ffffffe07087836 */ /* 0x001fcc0000000000 */
[----:B-1----:R-:W0:Y:S02]  /*25f20*/  F2I.FTZ.U32.TRUNC.NTZ R3, R8 ;  /* 0x0000000800037305 */ /* 0x002e24000021f000 */
[----:B0-----:R-:W-:-:S04]  /*25f30*/  IMAD.MOV R9, RZ, RZ, -R3 ;  /* 0x000000ffff097224 */ /* 0x001fc800078e0a03 */
[----:B------:R-:W-:-:S04]  /*25f40*/  IMAD R9, R9, R6, RZ ;  /* 0x0000000609097224 */ /* 0x000fc800078e02ff */
[----:B------:R-:W-:Y:S01]  /*25f50*/  IMAD.HI.U32 R3, R3, R9, R2 ;  /* 0x0000000903037227 */ /* 0x000fe200078e0002 */
[----:B------:R-:W-:-:S03]  /*25f60*/  IABS R9, R17 ;  /* 0x0000001100097213 */ /* 0x000fc60000000000 */
[----:B------:R-:W-:Y:S02]  /*25f70*/  IMAD.IADD R2, R4, 0x1, -R16 ;  /* 0x0000000104027824 */ /* 0x000fe400078e0a10 */
[----:B------:R-:W-:-:S03]  /*25f80*/  IMAD.MOV R7, RZ, RZ, -R9 ;  /* 0x000000ffff077224 */ /* 0x000fc600078e0a09 */
        /* <DEDUP_REMOVED lines=17> */
.L_x_770:
[----:B------:R-:W-:Y:S01]  /*260a0*/  UMOV UR4, URZ ;  /* 0x0000003f00047c82 */ /* 0x000fe20008000000 */
[----:B------:R-:W-:Y:S01]  /*260b0*/  UMOV UR5, URZ ;  /* 0x0000003f00057c82 */ /* 0x000fe20008000000 */
[----:B------:R-:W-:Y:S01]  /*260c0*/  ULDC UR6, c[0x0][0xc14] ;  /* 0x0003050000067ab9 */ /* 0x000fe20000000800 */
[----:B------:R-:W-:Y:S02]  /*260d0*/  IMAD.MOV.U32 R16, RZ, RZ, R4 ;  /* 0x000000ffff107224 */ /* 0x000fe400078e0004 */
[----:B------:R-:W-:Y:S02]  /*260e0*/  IMAD.U32 R17, RZ, RZ, UR4 ;  /* 0x00000004ff117e24 */ /* 0x000fe4000f8e00ff */
[----:B------:R-:W-:Y:S02]  /*260f0*/  IMAD.U32 R18, RZ, RZ, UR5 ;  /* 0x00000005ff127e24 */ /* 0x000fe4000f8e00ff */
[----:B------:R-:W-:-:S07]  /*26100*/  IMAD.U32 R19, RZ, RZ, UR6 ;  /* 0x00000006ff137e24 */ /* 0x000fce000f8e00ff */
.L_x_778:
        /* <DEDUP_REMOVED lines=12> */
.L_x_690:
[----:B0-----:R-:W2:Y:S01]  /*261d0*/  LDL.LU R0, [R1+0x34] ;  /* 0x0000340001007983 */ /* 0x001ea20000300800 */
[----:B------:R-:W-:Y:S01]  /*261e0*/  BSSY B0, `(.L_x_780) ;  /* 0x000000b000007945 */ /* 0x000fe20003800000 */
[----:B------:R-:W0:Y:S01]  /*261f0*/  S2R R5, SR_CgaCtaId ;  /* 0x0000000000057919 */ /* 0x000e220000008800 */
[----:B--2---:R-:W-:-:S05]  /*26200*/  VIADD R0, R0, 0x1 ;  /* 0x0000000100007836 */ /* 0x004fca0000000000 */
[----:B-1----:R-:W-:-:S04]  /*26210*/  LEA.HI R2, R0, R0, RZ, 0x1 ;  /* 0x0000000000027211 */ /* 0x002fc800078f08ff */
[----:B------:R-:W-:-:S05]  /*26220*/  LOP3.LUT R3, R2, 0xfffffffe, RZ, 0xc0, !PT ;  /* 0xfffffffe02037812 */ /* 0x000fca00078ec0ff */
[----:B------:R-:W-:Y:S01]  /*26230*/  IMAD.IADD R3, R0, 0x1, -R3 ;  /* 0x0000000100037824 */ /* 0x000fe200078e0a03 */
[----:B------:R-:W-:-:S04]  /*26240*/  MOV R0, 0x400 ;  /* 0x0000040000007802 */ /* 0x000fc80000000f00 */
[----:B0-----:R-:W-:Y:S02]  /*26250*/  LEA R0, R5, R0, 0x18 ;  /* 0x0000000005007211 */ /* 0x001fe400078ec0ff */
[----:B------:R-:W-:-:S04]  /*26260*/  SHF.L.U32 R3, R3, 0x1f, RZ ;  /* 0x0000001f03037819 */ /* 0x000fc800000006ff */
[----:B------:R-:W0:Y:S02]  /*26270*/  SYNCS.PHASECHK.TRANS64.TRYWAIT P0, [R0+URZ+0x38820], R3 ;  /* 0x03882003000075a7 */ /* 0x000e24000800017f */
[----:B0-----:R-:W-:Y:S05]  /*26280*/  @!P0 BRA `(.L_x_781) ;  /* 0x0000001800ec8947 */ /* 0x001fea0003800000 */
.L_x_872:
[----:B------:R-:W-:Y:S05]  /*26290*/  BSYNC B0 ;  /* 0x0000000000007941 */ /* 0x000fea0003800000 */
.L_x_780:
[----:B------:R-:W-:-:S03]  /*262a0*/  UMOV UR4, 0xffffffff ;  /* 0xffffffff00047882 */ /* 0x000fc60000000000 */
[----:B------:R-:W-:Y:S05]  /*262b0*/  BRA.DIV UR4, `(.L_x_782) ;  /* 0x0000001a04f47947 */ /* 0x000fea000b800000 */
[----:B------:R-:W1:Y:S02]  /*262c0*/  S2R R2, SR_TID.X ;  /* 0x0000000000027919 */ /* 0x000e640000002100 */
[----:B-1----:R-:W-:-:S04]  /*262d0*/  SHF.R.U32.HI R2, RZ, 0x5, R2 ;  /* 0x00000005ff027819 */ /* 0x002fc80000011602 */
[----:B------:R-:W-:-:S05]  /*262e0*/  LOP3.LUT R2, R2, 0x3, RZ, 0xc0, !PT ;  /* 0x0000000302027812 */ /* 0x000fca00078ec0ff */
[----:B------:R1:W2:Y:S02]  /*262f0*/  SHFL.IDX PT, R14, R2, RZ, 0x1f ;  /* 0x00001fff020e7589 */ /* 0x0002a400000e0000 */
.L_x_875:
[----:B--2---:R-:W-:-:S13]  /*26300*/  ISETP.NE.AND P0, PT, R14, RZ, PT ;  /* 0x000000ff0e00720c */ /* 0x004fda0003f05270 */
[----:B------:R-:W-:Y:S05]  /*26310*/  @P0 BRA `(.L_x_451) ;  /* 0x0000000000940947 */ /* 0x000fea0003800000 */
[----:B------:R-:W-:-:S03]  /*26320*/  UMOV UR4, 0xffffffff ;  /* 0xffffffff00047882 */ /* 0x000fc60000000000 */
[----:B------:R-:W-:Y:S05]  /*26330*/  BRA.DIV UR4, `(.L_x_783) ;  /* 0x0000001e04087947 */ /* 0x000fea000b800000 */
[----:B------:R-:W-:-:S13]  /*26340*/  ELECT P6, URZ, PT ;  /* 0x00000000003f782f */ /* 0x000fda00038c0000 */
.L_x_878:
[----:B------:R-:W-:Y:S05]  /*26350*/  @!P6 BRA `(.L_x_451) ;  /* 0x000000000084e947 */ /* 0x000fea0003800000 */
[----:B------:R-:W-:-:S06]  /*26360*/  ULOP3.LUT UR4, UR60, 0x2, URZ, 0xfc, !UPT ;  /* 0x000000023c047892 */ /* 0x000fcc000f8efc3f */
[----:B-1----:R-:W-:-:S05]  /*26370*/  IMAD.U32 R2, RZ, RZ, UR4 ;  /* 0x00000004ff027e24 */ /* 0x002fca000f8e00ff */
[----:B------:R-:W-:-:S13]  /*26380*/  ISETP.NE.AND P2, PT, R2, 0x3, PT ;  /* 0x000000030200780c */ /* 0x000fda0003f45270 */
[----:B------:R-:W-:Y:S05]  /*26390*/  @!P2 BRA `(.L_x_784) ;  /* 0x000000000004a947 */ /* 0x000fea0003800000 */
[----:B------:R-:W-:Y:S01]  /*263a0*/  BPT.TRAP 0x1 ;  /* 0x000000040000795c */ /* 0x000fe20000300000 */
.L_x_784:
        /* <DEDUP_REMOVED lines=14> */
.L_x_879:
[----:B------:R-:W1:Y:S02]  /*26490*/  SYNCS.PHASECHK.TRANS64.TRYWAIT P0, [R7+URZ], R2 ;  /* 0x00000002070075a7 */ /* 0x000e64000800017f */
[----:B-1----:R-:W-:Y:S05]  /*264a0*/  @!P0 BRA `(.L_x_786) ;  /* 0x0000001800e08947 */ /* 0x002fea0003800000 */
.L_x_880:
[----:B------:R-:W-:Y:S05]  /*264b0*/  @!P2 BRA `(.L_x_787) ;  /* 0x000000000004a947 */ /* 0x000fea0003800000 */
[----:B------:R-:W-:Y:S01]  /*264c0*/  BPT.TRAP 0x1 ;  /* 0x000000040000795c */ /* 0x000fe20000300000 */
.L_x_787:
[----:B------:R-:W2:Y:S01]  /*264d0*/  LDL.LU R4, [R1] ;  /* 0x0000000001047983 */ /* 0x000ea20000300800 */
[----:B------:R-:W-:-:S05]  /*264e0*/  VIADD R0, R0, 0x38860 ;  /* 0x0003886000007836 */ /* 0x000fca0000000000 */
[----:B--2---:R-:W-:-:S04]  /*264f0*/  LEA R4, R4, R0, 0x3 ;  /* 0x0000000004047211 */ /* 0x004fc800078e18ff */
[----:B------:R-:W2:Y:S02]  /*26500*/  SYNCS.PHASECHK.TRANS64.TRYWAIT P0, [R4+URZ], R5 ;  /* 0x00000005040075a7 */ /* 0x000ea4000800017f */
[----:B--2---:R-:W-:Y:S05]  /*26510*/  @!P0 BRA `(.L_x_788) ;  /* 0x0000001800d88947 */ /* 0x004fea0003800000 */
.L_x_881:
[----:B------:R-:W-:-:S07]  /*26520*/  IMAD R3, R3, 0x8, R0 ;  /* 0x0000000803037824 */ /* 0x000fce00078e0200 */
.L_x_789:
[----:B---3--:R3:W4:Y:S02]  /*26530*/  SYNCS.PHASECHK.TRANS64.TRYWAIT P0, [R3+URZ], R2 ;  /* 0x00000002030075a7 */ /* 0x008724000800017f */
[----:B----4-:R-:W-:Y:S05]  /*26540*/  @!P0 NANOSLEEP.SYNCS 0x989680 ;  /* 0x009896800000895d */ /* 0x010fea0003900000 */
[----:B------:R-:W4:Y:S02]  /*26550*/  @!P0 SYNCS.PHASECHK.TRANS64 P0, [R3+URZ], R2 ;  /* 0x00000002030085a7 */ /* 0x000f24000800007f */
[----:B----4-:R-:W-:Y:S05]  /*26560*/  @!P0 BRA `(.L_x_789) ;  /* 0xfffffffc00f08947 */ /* 0x010fea000383ffff */
.L_x_451:
[----:B------:R-:W-:Y:S05]  /*26570*/  BSYNC B7 ;  /* 0x0000000000077941 */ /* 0x000fea0003800000 */
.L_x_448:
[----:B------:R-:W-:Y:S05]  /*26580*/  EXIT ;  /* 0x000000000000794d */ /* 0x000fea0003800000 */
.L_x_471:
[----:B0-----:R0:W1:Y:S02]  /*26590*/  SYNCS.PHASECHK.TRANS64.TRYWAIT P6, [R0+URZ+0x38890], R114 ;  /* 0x03889072000075a7 */ /* 0x00106400080c017f */
[----:B-1----:R-:W-:Y:S05]  /*265a0*/  @!P6 NANOSLEEP.SYNCS 0x989680 ;  /* 0x009896800000e95d */ /* 0x002fea0003900000 */
[----:B------:R-:W1:Y:S02]  /*265b0*/  @!P6 SYNCS.PHASECHK.TRANS64 P6, [R0+URZ+0x38890], R114 ;  /* 0x038890720000e5a7 */ /* 0x000e6400080c007f */
[----:B-1----:R-:W-:Y:S05]  /*265c0*/  @!P6 BRA `(.L_x_471) ;  /* 0xfffffffc00f0e947 */ /* 0x002fea000383ffff */
[----:B------:R-:W-:Y:S05]  /*265d0*/  BRA `(.L_x_790) ;  /* 0xfffffdd000887947 */ /* 0x000fea000383ffff */
.L_x_527:
[----:B-1----:R1:W3:Y:S02]  /*265e0*/  SYNCS.PHASECHK.TRANS64.TRYWAIT P6, [R0+URZ+0x38890], R114 ;  /* 0x03889072000075a7 */ /* 0x0022e400080c017f */
[----:B---3--:R-:W-:Y:S05]  /*265f0*/  @!P6 NANOSLEEP.SYNCS 0x989680 ;  /* 0x009896800000e95d */ /* 0x008fea0003900000 */
[----:B------:R-:W3:Y:S02]  /*26600*/  @!P6 SYNCS.PHASECHK.TRANS64 P6, [R0+URZ+0x38890], R114 ;  /* 0x038890720000e5a7 */ /* 0x000ee400080c007f */
[----:B---3--:R-:W-:Y:S05]  /*26610*/  @!P6 BRA `(.L_x_527) ;  /* 0xfffffffc00f0e947 */ /* 0x008fea000383ffff */
[----:B------:R-:W-:Y:S05]  /*26620*/  BRA `(.L_x_791) ;  /* 0xfffffe0800507947 */ /* 0x000fea000383ffff */
.L_x_552:
[----:B-1----:R1:W2:Y:S02]  /*26630*/  SYNCS.PHASECHK.TRANS64.TRYWAIT P3, [R0+URZ+0x38890], R114 ;  /* 0x03889072000075a7 */ /* 0x0022a4000806017f */
[----:B--2---:R-:W-:Y:S05]  /*26640*/  @!P3 NANOSLEEP.SYNCS 0x989680 ;  /* 0x009896800000b95d */ /* 0x004fea0003900000 */
[----:B------:R-:W2:Y:S02]  /*26650*/  @!P3 SYNCS.PHASECHK.TRANS64 P3, [R0+URZ+0x38890], R114 ;  /* 0x038890720000b5a7 */ /* 0x000ea4000806007f */
[----:B--2---:R-:W-:Y:S05]  /*26660*/  @!P3 BRA `(.L_x_552) ;  /* 0xfffffffc00f0b947 */ /* 0x004fea000383ffff */
[----:B------:R-:W-:Y:S05]  /*26670*/  BRA `(.L_x_792) ;  /* 0xfffffe3c00307947 */ /* 0x000fea000383ffff */
.L_x_560:
[----:B-1----:R1:W2:Y:S02]  /*26680*/  SYNCS.PHASECHK.TRANS64.TRYWAIT P2, [R0+URZ+0x388b0], R114 ;  /* 0x0388b072000075a7 */ /* 0x0022a4000804017f */
[----:B--2---:R-:W-:Y:S05]  /*26690*/  @!P2 NANOSLEEP.SYNCS 0x989680 ;  /* 0x009896800000a95d */ /* 0x004fea0003900000 */
[----:B------:R-:W2:Y:S02]  /*266a0*/  @!P2 SYNCS.PHASECHK.TRANS64 P2, [R0+URZ+0x388b0], R114 ;  /* 0x0388b0720000a5a7 */ /* 0x000ea4000804007f */
[----:B--2---:R-:W-:Y:S05]  /*266b0*/  @!P2 BRA `(.L_x_560) ;  /* 0xfffffffc00f0a947 */ /* 0x004fea000383ffff */
[----:B------:R-:W-:Y:S05]  /*266c0*/  BRA `(.L_x_793) ;  /* 0xfffffe40004c7947 */ /* 0x000fea000383ffff */
.L_x_582:
[----:B------:R-:W-:Y:S01]  /*266d0*/  BSSY B1, `(.L_x_794) ;  /* 0x0000008000017945 */ /* 0x000fe20003800000 */
[----:B------:R-:W-:Y:S02]  /*266e0*/  IMAD.MOV.U32 R13, RZ, RZ, R29 ;  /* 0x000000ffff0d7224 */ /* 0x000fe400078e001d */
[----:B------:R-:W-:Y:S02]  /*266f0*/  IMAD.MOV.U32 R12, RZ, RZ, RZ ;  /* 0x000000ffff0c7224 */ /* 0x000fe400078e00ff */
[----:B------:R-:W-:Y:S02]  /*26700*/  IMAD.MOV.U32 R11, RZ, RZ, 0x181f ;  /* 0x0000181fff0b7424 */ /* 0x000fe400078e00ff */
[----:B------:R-:W-:-:S07]  /*26710*/  IMAD.MOV.U32 R15, RZ, RZ, -0x1 ;  /* 0xffffffffff0f7424 */ /* 0x000fce00078e00ff */
[----:B------:R-:W-:Y:S05]  /*26720*/  WARPSYNC.COLLECTIVE R15, `(.L_x_795) ;  /* 0x000000000f087348 */ /* 0x000fea0003c00000 */
[----:B------:R0:W1:Y:S02]  /*26730*/  SHFL.IDX P6, R14, R13, R12, R11 ;  /* 0x0000000c0d0e7389 */ /* 0x00006400000c000b */
[----:B01----:R-:W-:Y:S01]  /*26740*/  ENDCOLLECTIVE ;  /* 0x000000000000791b */ /* 0x003fe20003800000 */
.L_x_795:
[----:B------:R-:W-:Y:S05]  /*26750*/  BSYNC B1 ;  /* 0x0000000000017941 */ /* 0x000fea0003800000 */
.L_x_794:
[----:B------:R-:W-:Y:S05]  /*26760*/  BRA `(.L_x_796) ;  /* 0xfffffe5400ac7947 */ /* 0x000fea000383ffff */
.L_x_583:
        /* <DEDUP_REMOVED lines=8> */
.L_x_798:
[----:B------:R-:W-:Y:S05]  /*267f0*/  BSYNC B1 ;  /* 0x0000000000017941 */ /* 0x000fea0003800000 */
.L_x_797:
[----:B------:R-:W-:Y:S05]  /*26800*/  BRA `(.L_x_799) ;  /* 0xfffffe5400907947 */ /* 0x000fea000383ffff */
.L_x_584:
        /* <DEDUP_REMOVED lines=8> */
.L_x_801:
[----:B------:R-:W-:Y:S05]  /*26890*/  BSYNC B1 ;  /* 0x0000000000017941 */ /* 0x000fea0003800000 */
.L_x_800:
[----:B------:R-:W-:Y:S05]  /*268a0*/  BRA `(.L_x_802) ;  /* 0xfffffe5400747947 */ /* 0x000fea000383ffff */
.L_x_585:
[----:B------:R-:W-:Y:S01]  /*268b0*/  BSSY B1, `(.L_x_803) ;  /* 0x0000008000017945 */ /* 0x000fe20003800000 */
[----:B------:R-:W-:Y:S01]  /*268c0*/  MOV R13, R30 ;  /* 0x0000001e000d7202 */ /* 0x000fe20000000f00 */
[----:B------:R-:W-:Y:S02]  /*268d0*/  IMAD.MOV.U32 R12, RZ, RZ, RZ ;  /* 0x000000ffff0c7224 */ /* 0x000fe400078e00ff */
[----:B------:R-:W-:Y:S02]  /*268e0*/  IMAD.MOV.U32 R11, RZ, RZ, 0x181f ;  /* 0x0000181fff0b7424 */ /* 0x000fe400078e00ff */
[----:B------:R-:W-:-:S07]  /*268f0*/  IMAD.MOV.U32 R15, RZ, RZ, -0x1 ;  /* 0xffffffffff0f7424 */ /* 0x000fce00078e00ff */
[----:B------:R-:W-:Y:S05]  /*26900*/  WARPSYNC.COLLECTIVE R15, `(.L_x_804) ;  /* 0x000000000f087348 */ /* 0x000fea0003c00000 */
[----:B------:R0:W1:Y:S02]  /*26910*/  SHFL.IDX P6, R14, R13, R12, R11 ;  /* 0x0000000c0d0e7389 */ /* 0x00006400000c000b */
[----:B01----:R-:W-:Y:S01]  /*26920*/  ENDCOLLECTIVE ;  /* 0x000000000000791b */ /* 0x003fe20003800000 */
.L_x_804:
[----:B------:R-:W-:Y:S05]  /*26930*/  BSYNC B1 ;  /* 0x0000000000017941 */ /* 0x000fea0003800000 */
.L_x_803:
[----:B------:R-:W-:Y:S05]  /*26940*/  BRA `(.L_x_805) ;  /* 0xfffffe5400587947 */ /* 0x000fea000383ffff */
.L_x_587:
[----:B0-----:R0:W1:Y:S02]  /*26950*/  SYNCS.PHASECHK.TRANS64.TRYWAIT P1, [R16+URZ+0x38800], R7 ;  /* 0x03880007100075a7 */ /* 0x001064000802017f */
[----:B-1----:R-:W-:Y:S05]  /*26960*/  @!P1 NANOSLEEP.SYNCS 0x989680 ;  /* 0x009896800000995d */ /* 0x002fea0003900000 */
[----:B------:R-:W1:Y:S02]  /*26970*/  @!P1 SYNCS.PHASECHK.TRANS64 P1, [R16+URZ+0x38800], R7 ;  /* 0x03880007100095a7 */ /* 0x000e64000802007f */
[----:B-1----:R-:W-:Y:S05]  /*26980*/  @!P1 BRA `(.L_x_587) ;  /* 0xfffffffc00f09947 */ /* 0x002fea000383ffff */
[----:B------:R-:W-:Y:S05]  /*26990*/  BRA `(.L_x_806) ;  /* 0xfffffe5400a07947 */ /* 0x000fea000383ffff */
.L_x_621:
        /* <DEDUP_REMOVED lines=8> */
.L_x_808:
[----:B------:R-:W-:Y:S05]  /*26a20*/  BSYNC B1 ;  /* 0x0000000000017941 */ /* 0x000fea0003800000 */
.L_x_807:
[----:B------:R-:W-:Y:S05]  /*26a30*/  BRA `(.L_x_809) ;  /* 0xfffffe8400187947 */ /* 0x000fea000383ffff */
.L_x_622:
        /* <DEDUP_REMOVED lines=8> */
.L_x_811:
[----:B------:R-:W-:Y:S05]  /*26ac0*/  BSYNC B1 ;  /* 0x0000000000017941 */ /* 0x000fea0003800000 */
.L_x_810:
[----:B------:R-:W-:Y:S05]  /*26ad0*/  BRA `(.L_x_812) ;  /* 0xfffffe8000fc7947 */ /* 0x000fea000383ffff */
.L_x_623:
[----:B------:R-:W-:Y:S01]  /*26ae0*/  BSSY B1, `(.L_x_813) ;  /* 0x0000008000017945 */ /* 0x000fe20003800000 */
[----:B------:R-:W-:Y:S01]  /*26af0*/  IMAD.MOV.U32 R13, RZ, RZ, R31 ;  /* 0x000000ffff0d7224 */ /* 0x000fe200078e001f */
[----:B------:R-:W-:Y:S01]  /*26b00*/  MOV R11, 0x181f ;  /* 0x0000181f000b7802 */ /* 0x000fe20000000f00 */
[----:B------:R-:W-:Y:S02]  /*26b10*/  IMAD.MOV.U32 R12, RZ, RZ, RZ ;  /* 0x000000ffff0c7224 */ /* 0x000fe400078e00ff */
[----:B------:R-:W-:-:S07]  /*26b20*/  IMAD.MOV.U32 R15, RZ, RZ, -0x1 ;  /* 0xffffffffff0f7424 */ /* 0x000fce00078e00ff */
[----:B------:R-:W-:Y:S05]  /*26b30*/  WARPSYNC.COLLECTIVE R15, `(.L_x_814) ;  /* 0x000000000f087348 */ /* 0x000fea0003c00000 */
[----:B------:R0:W1:Y:S02]  /*26b40*/  SHFL.IDX P6, R14, R13, R12, R11 ;  /* 0x0000000c0d0e7389 */ /* 0x00006400000c000b */
[----:B01----:R-:W-:Y:S01]  /*26b50*/  ENDCOLLECTIVE ;  /* 0x000000000000791b */ /* 0x003fe20003800000 */
.L_x_814:
[----:B------:R-:W-:Y:S05]  /*26b60*/  BSYNC B1 ;  /* 0x0000000000017941 */ /* 0x000fea0003800000 */
.L_x_813:
[----:B------:R-:W-:Y:S05]  /*26b70*/  BRA `(.L_x_815) ;  /* 0xfffffe8000e07947 */ /* 0x000fea000383ffff */
.L_x_624:
        /* <DEDUP_REMOVED lines=8> */
.L_x_817:
[----:B------:R-:W-:Y:S05]  /*26c00*/  BSYNC B1 ;  /* 0x0000000000017941 */ /* 0x000fea0003800000 */
.L_x_816:
[----:B------:R-:W-:Y:S05]  /*26c10*/  BRA `(.L_x_818) ;  /* 0xfffffe8000c47947 */ /* 0x000fea000383ffff */
.L_x_626:
[----:B0-----:R0:W1:Y:S02]  /*26c20*/  SYNCS.PHASECHK.TRANS64.TRYWAIT P0, [R16+URZ+0x38800], R5 ;  /* 0x03880005100075a7 */ /* 0x001064000800017f */
[----:B-1----:R-:W-:Y:S05]  /*26c30*/  @!P0 NANOSLEEP.SYNCS 0x989680 ;  /* 0x009896800000895d */ /* 0x002fea0003900000 */
[----:B------:R-:W1:Y:S02]  /*26c40*/  @!P0 SYNCS.PHASECHK.TRANS64 P0, [R16+URZ+0x38800], R5 ;  /* 0x03880005100085a7 */ /* 0x000e64000800007f */
[----:B-1----:R-:W-:Y:S05]  /*26c50*/  @!P0 BRA `(.L_x_626) ;  /* 0xfffffffc00f08947 */ /* 0x002fea000383ffff */
[----:B------:R-:W-:Y:S05]  /*26c60*/  BRA `(.L_x_819) ;  /* 0xfffffe8400047947 */ /* 0x000fea000383ffff */
.L_x_644:
[----:B-1----:R1:W2:Y:S02]  /*26c70*/  SYNCS.PHASECHK.TRANS64.TRYWAIT P1, [R0+URZ+0x38830], R3 ;  /* 0x03883003000075a7 */ /* 0x0022a4000802017f */
[----:B--2---:R-:W-:Y:S05]  /*26c80*/  @!P1 NANOSLEEP.SYNCS 0x989680 ;  /* 0x009896800000995d */ /* 0x004fea0003900000 */
[----:B------:R-:W2:Y:S02]  /*26c90*/  @!P1 SYNCS.PHASECHK.TRANS64 P1, [R0+URZ+0x38830], R3 ;  /* 0x03883003000095a7 */ /* 0x000ea4000802007f */
[----:B--2---:R-:W-:Y:S05]  /*26ca0*/  @!P1 BRA `(.L_x_644) ;  /* 0xfffffffc00f09947 */ /* 0x004fea000383ffff */
[----:B------:R-:W-:Y:S05]  /*26cb0*/  BRA `(.L_x_643) ;  /* 0xfffffeb400287947 */ /* 0x000fea000383ffff */
.L_x_651:
[----:B-1----:R1:W2:Y:S02]  /*26cc0*/  SYNCS.PHASECHK.TRANS64.TRYWAIT P2, [R11+URZ+0x38830], R4 ;  /* 0x038830040b0075a7 */ /* 0x0022a4000804017f */
[----:B--2---:R-:W-:Y:S05]  /*26cd0*/  @!P2 NANOSLEEP.SYNCS 0x989680 ;  /* 0x009896800000a95d */ /* 0x004fea0003900000 */
[----:B------:R-:W2:Y:S02]  /*26ce0*/  @!P2 SYNCS.PHASECHK.TRANS64 P2, [R11+URZ+0x38830], R4 ;  /* 0x038830040b00a5a7 */ /* 0x000ea4000804007f */
[----:B--2---:R-:W-:Y:S05]  /*26cf0*/  @!P2 BRA `(.L_x_651) ;  /* 0xfffffffc00f0a947 */ /* 0x004fea000383ffff */
[----:B------:R-:W-:Y:S05]  /*26d00*/  BRA `(.L_x_650) ;  /* 0xffffff0400fc7947 */ /* 0x000fea000383ffff */
.L_x_656:
[----:B-1----:R1:W2:Y:S02]  /*26d10*/  SYNCS.PHASECHK.TRANS64.TRYWAIT P2, [R9+URZ+0x38850], R0 ;  /* 0x03885000090075a7 */ /* 0x0022a4000804017f */
[----:B--2---:R-:W-:Y:S05]  /*26d20*/  @!P2 NANOSLEEP.SYNCS 0x989680 ;  /* 0x009896800000a95d */ /* 0x004fea0003900000 */
[----:B------:R-:W2:Y:S02]  /*26d30*/  @!P2 SYNCS.PHASECHK.TRANS64 P2, [R9+URZ+0x38850], R0 ;  /* 0x038850000900a5a7 */ /* 0x000ea4000804007f */
[----:B--2---:R-:W-:Y:S05]  /*26d40*/  @!P2 BRA `(.L_x_656) ;  /* 0xfffffffc00f0a947 */ /* 0x004fea000383ffff */
[----:B------:R-:W-:Y:S05]  /*26d50*/  BRA `(.L_x_655) ;  /* 0xffffff3c00c47947 */ /* 0x000fea000383ffff */
.L_x_662:
[----:B-1----:R1:W2:Y:S02]  /*26d60*/  SYNCS.PHASECHK.TRANS64.TRYWAIT P0, [R0+URZ+0x38850], R7 ;  /* 0x03885007000075a7 */ /* 0x0022a4000800017f */
[----:B--2---:R-:W-:Y:S05]  /*26d70*/  @!P0 NANOSLEEP.SYNCS 0x989680 ;  /* 0x009896800000895d */ /* 0x004fea0003900000 */
[----:B------:R-:W2:Y:S02]  /*26d80*/  @!P0 SYNCS.PHASECHK.TRANS64 P0, [R0+URZ+0x38850], R7 ;  /* 0x03885007000085a7 */ /* 0x000ea4000800007f */
[----:B--2---:R-:W-:Y:S05]  /*26d90*/  @!P0 BRA `(.L_x_662) ;  /* 0xfffffffc00f08947 */ /* 0x004fea000383ffff */
[----:B------:R-:W-:Y:S05]  /*26da0*/  BRA `(.L_x_661) ;  /* 0xffffff5c00247947 */ /* 0x000fea000383ffff */
.L_x_694:
[----:B------:R-:W0:Y:S01]  /*26db0*/  S2R R11, SR_TID.X ;  /* 0x00000000000b7919 */ /* 0x000e220000002100 */
[----:B------:R-:W-:Y:S01]  /*26dc0*/  BSSY B1, `(.L_x_820) ;  /* 0x000000a000017945 */ /* 0x000fe20003800000 */
[----:B------:R-:W-:Y:S02]  /*26dd0*/  IMAD.MOV.U32 R12, RZ, RZ, RZ ;  /* 0x000000ffff0c7224 */ /* 0x000fe400078e00ff */
[----:B------:R-:W-:Y:S01]  /*26de0*/  IMAD.MOV.U32 R15, RZ, RZ, -0x1 ;  /* 0xffffffffff0f7424 */ /* 0x000fe200078e00ff */
[----:B0-----:R-:W-:-:S04]  /*26df0*/  SHF.R.U32.HI R11, RZ, 0x5, R11 ;  /* 0x00000005ff0b7819 */ /* 0x001fc8000001160b */
[----:B------:R-:W-:-:S05]  /*26e00*/  LOP3.LUT R11, R11, 0x3, RZ, 0xc0, !PT ;  /* 0x000000030b0b7812 */ /* 0x000fca00078ec0ff */
[----:B------:R-:W-:Y:S02]  /*26e10*/  IMAD.MOV.U32 R13, RZ, RZ, R11 ;  /* 0x000000ffff0d7224 */ /* 0x000fe400078e000b */
[----:B------:R-:W-:-:S07]  /*26e20*/  IMAD.MOV.U32 R11, RZ, RZ, 0x1f ;  /* 0x0000001fff0b7424 */ /* 0x000fce00078e00ff */
[----:B-----5:R-:W-:Y:S05]  /*26e30*/  WARPSYNC.COLLECTIVE R15, `(.L_x_821) ;  /* 0x000000000f087348 */ /* 0x020fea0003c00000 */
[----:B------:R0:W1:Y:S02]  /*26e40*/  SHFL.IDX P6, R14, R13, R12, R11 ;  /* 0x0000000c0d0e7389 */ /* 0x00006400000c000b */
[----:B01---5:R-:W-:Y:S01]  /*26e50*/  ENDCOLLECTIVE ;  /* 0x000000000000791b */ /* 0x023fe20003800000 */
.L_x_821:
[----:B------:R-:W-:Y:S05]  /*26e60*/  BSYNC B1 ;  /* 0x0000000000017941 */ /* 0x000fea0003800000 */
.L_x_820:
[----:B------:R-:W-:Y:S05]  /*26e70*/  BRA `(.L_x_822) ;  /* 0xffffffa400107947 */ /* 0x000fea000383ffff */
.L_x_695:
[----:B------:R-:W-:Y:S01]  /*26e80*/  BSSY B1, `(.L_x_823) ;  /* 0x0000006000017945 */ /* 0x000fe20003800000 */
[----:B------:R-:W-:-:S07]  /*26e90*/  IMAD.MOV.U32 R15, RZ, RZ, -0x1 ;  /* 0xffffffffff0f7424 */ /* 0x000fce00078e00ff */
[----:B-----5:R-:W-:Y:S05]  /*26ea0*/  WARPSYNC.COLLECTIVE R15, `(.L_x_824) ;  /* 0x000000000f0c7348 */ /* 0x020fea0003c00000 */
[----:B------:R-:W-:Y:S02]  /*26eb0*/  ELECT P6, UR62, PT ;  /* 0x00000000003e782f */ /* 0x000fe400038c0000 */
[----:B------:R-:W-:Y:S01]  /*26ec0*/  MOV R14, UR62 ;  /* 0x0000003e000e7c02 */ /* 0x000fe20008000f00 */
[----:B-----5:R-:W-:Y:S10]  /*26ed0*/  ENDCOLLECTIVE ;  /* 0x000000000000791b */ /* 0x020ff40003800000 */
.L_x_824:
[----:B------:R-:W-:Y:S05]  /*26ee0*/  BSYNC B1 ;  /* 0x0000000000017941 */ /* 0x000fea0003800000 */
.L_x_823:
[----:B------:R-:W-:Y:S05]  /*26ef0*/  BRA `(.L_x_825) ;  /* 0xffffffa000fc7947 */ /* 0x000fea000383ffff */
.L_x_697:
[----:B0-----:R0:W1:Y:S02]  /*26f00*/  SYNCS.PHASECHK.TRANS64.TRYWAIT P0, [R9+URZ+0x38820], R5 ;  /* 0x03882005090075a7 */ /* 0x001064000800017f */
[----:B-1----:R-:W-:Y:S05]  /*26f10*/  @!P0 NANOSLEEP.SYNCS 0x989680 ;  /* 0x009896800000895d */ /* 0x002fea0003900000 */
[----:B------:R-:W1:Y:S02]  /*26f20*/  @!P0 SYNCS.PHASECHK.TRANS64 P0, [R9+URZ+0x38820], R5 ;  /* 0x03882005090085a7 */ /* 0x000e64000800007f */
[----:B-1----:R-:W-:Y:S05]  /*26f30*/  @!P0 BRA `(.L_x_697) ;  /* 0xfffffffc00f08947 */ /* 0x002fea000383ffff */
[----:B------:R-:W-:Y:S05]  /*26f40*/  BRA `(.L_x_826) ;  /* 0xffffffa400187947 */ /* 0x000fea000383ffff */
.L_x_700:
[----:B0-----:R0:W1:Y:S02]  /*26f50*/  SYNCS.PHASECHK.TRANS64.TRYWAIT P0, [R5+URZ+0x388a0], R10 ;  /* 0x0388a00a050075a7 */ /* 0x001064000800017f */
[----:B-1----:R-:W-:Y:S05]  /*26f60*/  @!P0 NANOSLEEP.SYNCS 0x989680 ;  /* 0x009896800000895d */ /* 0x002fea0003900000 */
[----:B------:R-:W1:Y:S02]  /*26f70*/  @!P0 SYNCS.PHASECHK.TRANS64 P0, [R5+URZ+0x388a0], R10 ;  /* 0x0388a00a050085a7 */ /* 0x000e64000800007f */
[----:B-1----:R-:W-:Y:S05]  /*26f80*/  @!P0 BRA `(.L_x_700) ;  /* 0xfffffffc00f08947 */ /* 0x002fea000383ffff */
[----:B------:R-:W-:Y:S05]  /*26f90*/  BRA `(.L_x_827) ;  /* 0xffffffa400287947 */ /* 0x000fea000383ffff */
.L_x_702:
[----:B-1----:R1:W2:Y:S02]  /*26fa0*/  SYNCS.PHASECHK.TRANS64.TRYWAIT P0, [R5+URZ+0x388c0], R10 ;  /* 0x0388c00a050075a7 */ /* 0x0022a4000800017f */
[----:B--2---:R-:W-:Y:S05]  /*26fb0*/  @!P0 NANOSLEEP.SYNCS 0x989680 ;  /* 0x009896800000895d */ /* 0x004fea0003900000 */
[----:B------:R-:W2:Y:S02]  /*26fc0*/  @!P0 SYNCS.PHASECHK.TRANS64 P0, [R5+URZ+0x388c0], R10 ;  /* 0x0388c00a050085a7 */ /* 0x000ea4000800007f */
[----:B--2---:R-:W-:Y:S05]  /*26fd0*/  @!P0 BRA `(.L_x_702) ;  /* 0xfffffffc00f08947 */ /* 0x004fea000383ffff */
[----:B------:R-:W-:Y:S05]  /*26fe0*/  BRA `(.L_x_828) ;  /* 0xffffffa400c87947 */ /* 0x000fea000383ffff */
.L_x_706:
[----:B0-----:R0:W1:Y:S02]  /*26ff0*/  SYNCS.PHASECHK.TRANS64.TRYWAIT P0, [R6+URZ+0x388a0], R7 ;  /* 0x0388a007060075a7 */ /* 0x001064000800017f */
[----:B-1----:R-:W-:Y:S05]  /*27000*/  @!P0 NANOSLEEP.SYNCS 0x989680 ;  /* 0x009896800000895d */ /* 0x002fea0003900000 */
[----:B------:R-:W1:Y:S02]  /*27010*/  @!P0 SYNCS.PHASECHK.TRANS64 P0, [R6+URZ+0x388a0], R7 ;  /* 0x0388a007060085a7 */ /* 0x000e64000800007f */
[----:B-1----:R-:W-:Y:S05]  /*27020*/  @!P0 BRA `(.L_x_706) ;  /* 0xfffffffc00f08947 */ /* 0x002fea000383ffff */
[----:B------:R-:W-:Y:S05]  /*27030*/  BRA `(.L_x_829) ;  /* 0xffffffa800b07947 */ /* 0x000fea000383ffff */
.L_x_708:
[----:B-1----:R1:W2:Y:S02]  /*27040*/  SYNCS.PHASECHK.TRANS64.TRYWAIT P1, [R6+URZ+0x388c0], R7 ;  /* 0x0388c007060075a7 */ /* 0x0022a4000802017f */
[----:B--2---:R-:W-:Y:S05]  /*27050*/  @!P1 NANOSLEEP.SYNCS 0x989680 ;  /* 0x009896800000995d */ /* 0x004fea0003900000 */
[----:B------:R-:W2:Y:S02]  /*27060*/  @!P1 SYNCS.PHASECHK.TRANS64 P1, [R6+URZ+0x388c0], R7 ;  /* 0x0388c007060095a7 */ /* 0x000ea4000802007f */
[----:B--2---:R-:W-:Y:S05]  /*27070*/  @!P1 BRA `(.L_x_708) ;  /* 0xfffffffc00f09947 */ /* 0x004fea000383ffff */
[----:B------:R-:W-:Y:S05]  /*27080*/  BRA `(.L_x_830) ;  /* 0xffffffac00487947 */ /* 0x000fea000383ffff */
.L_x_721:
[----:B------:R-:W0:Y:S01]  /*27090*/  S2R R3, SR_TID.X ;  /* 0x0000000000037919 */ /* 0x000e220000002100 */
[----:B------:R-:W-:Y:S01]  /*270a0*/  BSSY B0, `(.L_x_831) ;  /* 0x000000a000007945 */ /* 0x000fe20003800000 */
[----:B------:R-:W-:Y:S01]  /*270b0*/  IMAD.MOV.U32 R12, RZ, RZ, RZ ;  /* 0x000000ffff0c7224 */ /* 0x000fe200078e00ff */
[----:B------:R-:W-:Y:S01]  /*270c0*/  MOV R15, 0xffffffff ;  /* 0xffffffff000f7802 */ /* 0x000fe20000000f00 */
[----:B------:R-:W-:Y:S01]  /*270d0*/  IMAD.MOV.U32 R11, RZ, RZ, 0x1f ;  /* 0x0000001fff0b7424 */ /* 0x000fe200078e00ff */
[----:B0-----:R-:W-:-:S04]  /*270e0*/  SHF.R.U32.HI R3, RZ, 0x5, R3 ;  /* 0x00000005ff037819 */ /* 0x001fc80000011603 */
[----:B------:R-:W-:-:S05]  /*270f0*/  LOP3.LUT R3, R3, 0x3, RZ, 0xc0, !PT ;  /* 0x0000000303037812 */ /* 0x000fca00078ec0ff */
[----:B------:R-:W-:-:S07]  /*27100*/  IMAD.MOV.U32 R13, RZ, RZ, R3 ;  /* 0x000000ffff0d7224 */ /* 0x000fce00078e0003 */
[----:B------:R-:W-:Y:S05]  /*27110*/  WARPSYNC.COLLECTIVE R15, `(.L_x_832) ;  /* 0x000000000f087348 */ /* 0x000fea0003c00000 */
[----:B------:R0:W1:Y:S02]  /*27120*/  SHFL.IDX P6, R14, R13, R12, R11 ;  /* 0x0000000c0d0e7389 */ /* 0x00006400000c000b */
[----:B01----:R-:W-:Y:S01]  /*27130*/  ENDCOLLECTIVE ;  /* 0x000000000000791b */ /* 0x003fe20003800000 */
.L_x_832:
[----:B------:R-:W-:Y:S05]  /*27140*/  BSYNC B0 ;  /* 0x0000000000007941 */ /* 0x000fea0003800000 */
.L_x_831:
[----:B------:R-:W-:Y:S05]  /*27150*/  BRA `(.L_x_833) ;  /* 0xffffffb800a87947 */ /* 0x000fea000383ffff */
.L_x_722:
[----:B------:R-:W-:Y:S01]  /*27160*/  BSSY B0, `(.L_x_834) ;  /* 0x0000006000007945 */ /* 0x000fe20003800000 */
[----:B------:R-:W-:-:S07]  /*27170*/  IMAD.MOV.U32 R15, RZ, RZ, -0x1 ;  /* 0xffffffffff0f7424 */ /* 0x000fce00078e00ff */
[----:B------:R-:W-:Y:S05]  /*27180*/  WARPSYNC.COLLECTIVE R15, `(.L_x_835) ;  /* 0x000000000f0c7348 */ /* 0x000fea0003c00000 */
[----:B------:R-:W-:Y:S02]  /*27190*/  ELECT P6, UR62, PT ;  /* 0x00000000003e782f */ /* 0x000fe400038c0000 */
[----:B------:R-:W-:Y:S01]  /*271a0*/  MOV R14, UR62 ;  /* 0x0000003e000e7c02 */ /* 0x000fe20008000f00 */
[----:B------:R-:W-:Y:S10]  /*271b0*/  ENDCOLLECTIVE ;  /* 0x000000000000791b */ /* 0x000ff40003800000 */
.L_x_835:
[----:B------:R-:W-:Y:S05]  /*271c0*/  BSYNC B0 ;  /* 0x0000000000007941 */ /* 0x000fea0003800000 */
.L_x_834:
[----:B------:R-:W-:Y:S05]  /*271d0*/  BRA `(.L_x_836) ;  /* 0xffffffb800a07947 */ /* 0x000fea000383ffff */
.L_x_725:
[----:B0-----:R0:W1:Y:S02]  /*271e0*/  SYNCS.PHASECHK.TRANS64.TRYWAIT P0, [R6+URZ+0x38840], R7 ;  /* 0x03884007060075a7 */ /* 0x001064000800017f */
[----:B-1----:R-:W-:Y:S05]  /*271f0*/  @!P0 NANOSLEEP.SYNCS 0x989680 ;  /* 0x009896800000895d */ /* 0x002fea0003900000 */
[----:B------:R-:W1:Y:S02]  /*27200*/  @!P0 SYNCS.PHASECHK.TRANS64 P0, [R6+URZ+0x38840], R7 ;  /* 0x03884007060085a7 */ /* 0x000e64000800007f */
[----:B-1----:R-:W-:Y:S05]  /*27210*/  @!P0 BRA `(.L_x_725) ;  /* 0xfffffffc00f08947 */ /* 0x002fea000383ffff */
[----:B------:R-:W-:Y:S05]  /*27220*/  BRA `(.L_x_837) ;  /* 0xffffffbc00147947 */ /* 0x000fea000383ffff */
.L_x_728:
        /* <DEDUP_REMOVED lines=8> */
.L_x_736:
[----:B0-----:R0:W1:Y:S02]  /*272b0*/  SYNCS.PHASECHK.TRANS64.TRYWAIT P0, [R8+URZ+0x38840], R9 ;  /* 0x03884009080075a7 */ /* 0x001064000800017f */
[----:B-1----:R-:W-:Y:S05]  /*272c0*/  @!P0 NANOSLEEP.SYNCS 0x989680 ;  /* 0x009896800000895d */ /* 0x002fea0003900000 */
[----:B------:R-:W1:Y:S02]  /*272d0*/  @!P0 SYNCS.PHASECHK.TRANS64 P0, [R8+URZ+0x38840], R9 ;  /* 0x03884009080085a7 */ /* 0x000e64000800007f */
[----:B-1----:R-:W-:Y:S05]  /*272e0*/  @!P0 BRA `(.L_x_736) ;  /* 0xfffffffc00f08947 */ /* 0x002fea000383ffff */
[----:B------:R-:W-:Y:S05]  /*272f0*/  BRA `(.L_x_839) ;  /* 0xffffffc400587947 */ /* 0x000fea000383ffff */
.L_x_738:
[----:B0-----:R0:W1:Y:S02]  /*27300*/  SYNCS.PHASECHK.TRANS64.TRYWAIT P0, [R8+URZ+0x38860], R9 ;  /* 0x03886009080075a7 */ /* 0x001064000800017f */
[----:B-1----:R-:W-:Y:S05]  /*27310*/  @!P0 NANOSLEEP.SYNCS 0x989680 ;  /* 0x009896800000895d */ /* 0x002fea0003900000 */
[----:B------:R-:W1:Y:S02]  /*27320*/  @!P0 SYNCS.PHASECHK.TRANS64 P0, [R8+URZ+0x38860], R9 ;  /* 0x03886009080085a7 */ /* 0x000e64000800007f */
[----:B-1----:R-:W-:Y:S05]  /*27330*/  @!P0 BRA `(.L_x_738) ;  /* 0xfffffffc00f08947 */ /* 0x002fea000383ffff */
[----:B------:R-:W-:Y:S05]  /*27340*/  BRA `(.L_x_840) ;  /* 0xffffffc800147947 */ /* 0x000fea000383ffff */
.L_x_744:
[----:B-1----:R1:W2:Y:S02]  /*27350*/  SYNCS.PHASECHK.TRANS64.TRYWAIT P0, [R2+URZ+0x38840], R3 ;  /* 0x03884003020075a7 */ /* 0x0022a4000800017f */
[----:B--2---:R-:W-:Y:S05]  /*27360*/  @!P0 NANOSLEEP.SYNCS 0x989680 ;  /* 0x009896800000895d */ /* 0x004fea0003900000 */
[----:B------:R-:W2:Y:S02]  /*27370*/  @!P0 SYNCS.PHASECHK.TRANS64 P0, [R2+URZ+0x38840], R3 ;  /* 0x03884003020085a7 */ /* 0x000ea4000800007f */
[----:B--2---:R-:W-:Y:S05]  /*27380*/  @!P0 BRA `(.L_x_744) ;  /* 0xfffffffc00f08947 */ /* 0x004fea000383ffff */
[----:B------:R-:W-:Y:S05]  /*27390*/  BRA `(.L_x_841) ;  /* 0xffffffcc00a07947 */ /* 0x000fea000383ffff */
.L_x_746:
[----:B0-----:R0:W1:Y:S02]  /*273a0*/  SYNCS.PHASECHK.TRANS64.TRYWAIT P0, [R2+URZ+0x38860], R3 ;  /* 0x03886003020075a7 */ /* 0x001064000800017f */
[----:B-1----:R-:W-:Y:S05]  /*273b0*/  @!P0 NANOSLEEP.SYNCS 0x989680 ;  /* 0x009896800000895d */ /* 0x002fea0003900000 */
[----:B------:R-:W1:Y:S02]  /*273c0*/  @!P0 SYNCS.PHASECHK.TRANS64 P0, [R2+URZ+0x38860], R3 ;  /* 0x03886003020085a7 */ /* 0x000e64000800007f */
[----:B-1----:R-:W-:Y:S05]  /*273d0*/  @!P0 BRA `(.L_x_746) ;  /* 0xfffffffc00f08947 */ /* 0x002fea000383ffff */
[----:B------:R-:W-:Y:S05]  /*273e0*/  BRA `(.L_x_842) ;  /* 0xffffffd0005c7947 */ /* 0x000fea000383ffff */
.L_x_752:
[----:B--2---:R2:W3:Y:S02]  /*273f0*/  SYNCS.PHASECHK.TRANS64.TRYWAIT P0, [R2+URZ+0x38840], R3 ;  /* 0x03884003020075a7 */ /* 0x0044e4000800017f */
[----:B---3--:R-:W-:Y:S05]  /*27400*/  @!P0 NANOSLEEP.SYNCS 0x989680 ;  /* 0x009896800000895d */ /* 0x008fea0003900000 */
[----:B------:R-:W3:Y:S02]  /*27410*/  @!P0 SYNCS.PHASECHK.TRANS64 P0, [R2+URZ+0x38840], R3 ;  /* 0x03884003020085a7 */ /* 0x000ee4000800007f */
[----:B---3--:R-:W-:Y:S05]  /*27420*/  @!P0 BRA `(.L_x_752) ;  /* 0xfffffffc00f08947 */ /* 0x008fea000383ffff */
[----:B------:R-:W-:Y:S05]  /*27430*/  BRA `(.L_x_843) ;  /* 0xffffffd400c07947 */ /* 0x000fea000383ffff */
.L_x_754:
[----:B0-----:R0:W1:Y:S02]  /*27440*/  SYNCS.PHASECHK.TRANS64.TRYWAIT P0, [R2+URZ+0x38860], R8 ;  /* 0x03886008020075a7 */ /* 0x001064000800017f */
[----:B-1----:R-:W-:Y:S05]  /*27450*/  @!P0 NANOSLEEP.SYNCS 0x989680 ;  /* 0x009896800000895d */ /* 0x002fea0003900000 */
[----:B------:R-:W1:Y:S02]  /*27460*/  @!P0 SYNCS.PHASECHK.TRANS64 P0, [R2+URZ+0x38860], R8 ;  /* 0x03886008020085a7 */ /* 0x000e64000800007f */
[----:B-1----:R-:W-:Y:S05]  /*27470*/  @!P0 BRA `(.L_x_754) ;  /* 0xfffffffc00f08947 */ /* 0x002fea000383ffff */
[----:B------:R-:W-:Y:S05]  /*27480*/  BRA `(.L_x_844) ;  /* 0xffffffd800787947 */ /* 0x000fea000383ffff */
.L_x_762:
[----:B-1----:R1:W2:Y:S02]  /*27490*/  SYNCS.PHASECHK.TRANS64.TRYWAIT P0, [R3+URZ+0x38860], R0 ;  /* 0x03886000030075a7 */ /* 0x0022a4000800017f */
[----:B--2---:R-:W-:Y:S05]  /*274a0*/  @!P0 NANOSLEEP.SYNCS 0x989680 ;  /* 0x009896800000895d */ /* 0x004fea0003900000 */
[----:B------:R-:W2:Y:S02]  /*274b0*/  @!P0 SYNCS.PHASECHK.TRANS64 P0, [R3+URZ+0x38860], R0 ;  /* 0x03886000030085a7 */ /* 0x000ea4000800007f */
[----:B--2---:R-:W-:Y:S05]  /*274c0*/  @!P0 BRA `(.L_x_762) ;  /* 0xfffffffc00f08947 */ /* 0x004fea000383ffff */
[----:B------:R-:W-:Y:S05]  /*274d0*/  BRA `(.L_x_845) ;  /* 0xffffffdc00c47947 */ /* 0x000fea000383ffff */
.L_x_765:
[----:B------:R-:W-:Y:S01]  /*274e0*/  BSSY B0, `(.L_x_846) ;  /* 0x0000008000007945 */ /* 0x000fe20003800000 */
[----:B0-----:R-:W-:Y:S02]  /*274f0*/  IMAD.MOV.U32 R13, RZ, RZ, R16 ;  /* 0x000000ffff0d7224 */ /* 0x001fe400078e0010 */
[----:B------:R-:W-:Y:S02]  /*27500*/  IMAD.MOV.U32 R12, RZ, RZ, RZ ;  /* 0x000000ffff0c7224 */ /* 0x000fe400078e00ff */
[----:B------:R-:W-:Y:S02]  /*27510*/  IMAD.MOV.U32 R11, RZ, RZ, 0x1f ;  /* 0x0000001fff0b7424 */ /* 0x000fe400078e00ff */
[----:B------:R-:W-:-:S07]  /*27520*/  IMAD.MOV.U32 R15, RZ, RZ, -0x1 ;  /* 0xffffffffff0f7424 */ /* 0x000fce00078e00ff */
[----:B-1---5:R-:W-:Y:S05]  /*27530*/  WARPSYNC.COLLECTIVE R15, `(.L_x_847) ;  /* 0x000000000f087348 */ /* 0x022fea0003c00000 */
[----:B------:R0:W2:Y:S02]  /*27540*/  SHFL.IDX P6, R14, R13, R12, R11 ;  /* 0x0000000c0d0e7389 */ /* 0x0000a400000c000b */
[----:B012--5:R-:W-:Y:S01]  /*27550*/  ENDCOLLECTIVE ;  /* 0x000000000000791b */ /* 0x027fe20003800000 */
.L_x_847:
[----:B------:R-:W-:Y:S05]  /*27560*/  BSYNC B0 ;  /* 0x0000000000007941 */ /* 0x000fea0003800000 */
.L_x_846:
[----:B------:R-:W-:Y:S02]  /*27570*/  IMAD.MOV.U32 R13, RZ, RZ, R16 ;  /* 0x000000ffff0d7224 */ /* 0x000fe400078e0010 */
[----:B------:R-:W-:Y:S02]  /*27580*/  IMAD.MOV.U32 R12, RZ, RZ, 0x1 ;  /* 0x00000001ff0c7424 */ /* 0x000fe400078e00ff */
[----:B------:R-:W-:Y:S02]  /*27590*/  IMAD.MOV.U32 R11, RZ, RZ, 0x1f ;  /* 0x0000001fff0b7424 */ /* 0x000fe400078e00ff */
[----:B------:R-:W-:Y:S02]  /*275a0*/  IMAD.MOV.U32 R15, RZ, RZ, -0x1 ;  /* 0xffffffffff0f7424 */ /* 0x000fe400078e00ff */
[----:B------:R-:W-:-:S07]  /*275b0*/  IMAD.MOV.U32 R4, RZ, RZ, R14 ;  /* 0x000000ffff047224 */ /* 0x000fce00078e000e */
[----:B------:R-:W-:Y:S05]  /*275c0*/  WARPSYNC.COLLECTIVE R15, `(.L_x_848) ;  /* 0x000000000f087348 */ /* 0x000fea0003c00000 */
[----:B------:R0:W1:Y:S02]  /*275d0*/  SHFL.IDX P6, R14, R13, R12, R11 ;  /* 0x0000000c0d0e7389 */ /* 0x00006400000c000b */
[----:B01----:R-:W-:Y:S01]  /*275e0*/  ENDCOLLECTIVE ;  /* 0x000000000000791b */ /* 0x003fe20003800000 */
.L_x_848:
[----:B------:R-:W-:Y:S01]  /*275f0*/  IMAD.MOV.U32 R5, RZ, RZ, R14 ;  /* 0x000000ffff057224 */ /* 0x000fe200078e000e */
[----:B------:R-:W-:Y:S06]  /*27600*/  BRA `(.L_x_849) ;  /* 0xffffffe000847947 */ /* 0x000fec000383ffff */
.L_x_768:
[----:B------:R-:W-:Y:S01]  /*27610*/  BSSY B0, `(.L_x_850) ;  /* 0x0000008000007945 */ /* 0x000fe20003800000 */
[----:B-----5:R-:W-:Y:S01]  /*27620*/  IMAD.MOV.U32 R13, RZ, RZ, R3 ;  /* 0x000000ffff0d7224 */ /* 0x020fe200078e0003 */
[----:B------:R-:W-:Y:S01]  /*27630*/  MOV R11, RZ ;  /* 0x000000ff000b7202 */ /* 0x000fe20000000f00 */
[----:B------:R-:W-:Y:S02]  /*27640*/  IMAD.MOV.U32 R12, RZ, RZ, 0x1 ;  /* 0x00000001ff0c7424 */ /* 0x000fe400078e00ff */
[----:B------:R-:W-:-:S07]  /*27650*/  IMAD.MOV.U32 R15, RZ, RZ, -0x1 ;  /* 0xffffffffff0f7424 */ /* 0x000fce00078e00ff */
[----:B0-234-:R-:W-:Y:S05]  /*27660*/  WARPSYNC.COLLECTIVE R15, `(.L_x_851) ;  /* 0x000000000f087348 */ /* 0x01dfea0003c00000 */
[----:B------:R1:W0:Y:S02]  /*27670*/  SHFL.UP P6, R14, R13, R12, R11 ;  /* 0x0400000c0d0e7389 */ /* 0x00022400000c000b */
[----:B01234-:R-:W-:Y:S01]  /*27680*/  ENDCOLLECTIVE ;  /* 0x000000000000791b */ /* 0x01ffe20003800000 */
.L_x_851:
[----:B------:R-:W-:Y:S05]  /*27690*/  BSYNC B0 ;  /* 0x0000000000007941 */ /* 0x000fea0003800000 */
.L_x_850:
[C---:B------:R-:W-:Y:S01]  /*276a0*/  ISETP.NE.AND P0, PT, R9.reuse, RZ, PT ;  /* 0x000000ff0900720c */ /* 0x040fe20003f05270 */
[----:B------:R-:W-:Y:S02]  /*276b0*/  IMAD.MOV.U32 R12, RZ, RZ, 0x2 ;  /* 0x00000002ff0c7424 */ /* 0x000fe400078e00ff */
[----:B------:R-:W-:Y:S01]  /*276c0*/  IMAD.MOV.U32 R11, RZ, RZ, RZ ;  /* 0x000000ffff0b7224 */ /* 0x000fe200078e00ff */
[----:B------:R-:W-:Y:S01]  /*276d0*/  SEL R14, R14, RZ, P0 ;  /* 0x000000ff0e0e7207 */ /* 0x000fe20000000000 */
[----:B------:R-:W-:Y:S01]  /*276e0*/  IMAD.MOV.U32 R15, RZ, RZ, -0x1 ;  /* 0xffffffffff0f7424 */ /* 0x000fe200078e00ff */
[----:B------:R-:W-:-:S03]  /*276f0*/  ISETP.GE.U32.AND P0, PT, R9, 0x2, PT ;  /* 0x000000020900780c */ /* 0x000fc60003f06070 */
[----:B------:R-:W-:-:S10]  /*27700*/  IMAD.IADD R13, R3, 0x1, R14 ;  /* 0x00000001030d7824 */ /* 0x000fd400078e020e */
[----:B------:R-:W-:Y:S05]  /*27710*/  WARPSYNC.COLLECTIVE R15, `(.L_x_852) ;  /* 0x000000000f087348 */ /* 0x000fea0003c00000 */
[----:B------:R0:W1:Y:S02]  /*27720*/  SHFL.UP P6, R14, R13, R12, R11 ;  /* 0x0400000c0d0e7389 */ /* 0x00006400000c000b */
[----:B01----:R-:W-:Y:S01]  /*27730*/  ENDCOLLECTIVE ;  /* 0x000000000000791b */ /* 0x003fe20003800000 */
.L_x_852:
        /* <DEDUP_REMOVED lines=8> */
.L_x_853:
        /* <DEDUP_REMOVED lines=8> */
.L_x_854:
        /* <DEDUP_REMOVED lines=8> */
.L_x_855:
        /* <DEDUP_REMOVED lines=8> */
.L_x_856:
[----:B------:R-:W-:Y:S05]  /*27940*/  BRA `(.L_x_857) ;  /* 0xffffffe0004c7947 */ /* 0x000fea000383ffff */
.L_x_773:
[----:B------:R-:W-:Y:S01]  /*27950*/  BSSY B0, `(.L_x_858) ;  /* 0x0000008000007945 */ /* 0x000fe20003800000 */
[----:B-----5:R-:W-:Y:S02]  /*27960*/  IMAD.MOV.U32 R13, RZ, RZ, R3 ;  /* 0x000000ffff0d7224 */ /* 0x020fe400078e0003 */
[----:B------:R-:W-:Y:S02]  /*27970*/  IMAD.MOV.U32 R12, RZ, RZ, 0x1 ;  /* 0x00000001ff0c7424 */ /* 0x000fe400078e00ff */
[----:B------:R-:W-:Y:S02]  /*27980*/  IMAD.MOV.U32 R11, RZ, RZ, RZ ;  /* 0x000000ffff0b7224 */ /* 0x000fe400078e00ff */
[----:B------:R-:W-:-:S07]  /*27990*/  IMAD.MOV.U32 R15, RZ, RZ, -0x1 ;  /* 0xffffffffff0f7424 */ /* 0x000fce00078e00ff */
[----:B01----:R-:W-:Y:S05]  /*279a0*/  WARPSYNC.COLLECTIVE R15, `(.L_x_859) ;  /* 0x000000000f087348 */ /* 0x003fea0003c00000 */
[----:B------:R2:W3:Y:S02]  /*279b0*/  SHFL.UP P6, R14, R13, R12, R11 ;  /* 0x0400000c0d0e7389 */ /* 0x0004e400000c000b */
[----:B0123--:R-:W-:Y:S01]  /*279c0*/  ENDCOLLECTIVE ;  /* 0x000000000000791b */ /* 0x00ffe20003800000 */
.L_x_859:
[----:B------:R-:W-:Y:S05]  /*279d0*/  BSYNC B0 ;  /* 0x0000000000007941 */ /* 0x000fea0003800000 */
.L_x_858:
        /* <DEDUP_REMOVED lines=10> */
.L_x_860:
[----:B------:R-:W-:Y:S01]  /*27a80*/  IMAD.MOV.U32 R12, RZ, RZ, 0x4 ;  /* 0x00000004ff0c7424 */ /* 0x000fe200078e00ff */
[----:B------:R-:W-:Y:S02]  /*27a90*/  SEL R6, R14, RZ, P0 ;  /* 0x000000ff0e067207 */ /* 0x000fe40000000000 */
[----:B------:R-:W-:-:S03]  /*27aa0*/  ISETP.GE.U32.AND P0, PT, R9, 0x4, PT ;  /* 0x000000040900780c */ /* 0x000fc60003f06070 */
[----:B------:R-:W-:-:S05]  /*27ab0*/  IMAD.IADD R6, R13, 0x1, R6 ;  /* 0x000000010d067824 */ /* 0x000fca00078e0206 */
[----:B------:R-:W-:-:S07]  /*27ac0*/  MOV R13, R6 ;  /* 0x00000006000d7202 */ /* 0x000fce0000000f00 */
[----:B------:R-:W-:Y:S05]  /*27ad0*/  WARPSYNC.COLLECTIVE R15, `(.L_x_861) ;  /* 0x000000000f087348 */ /* 0x000fea0003c00000 */
[----:B------:R0:W1:Y:S02]  /*27ae0*/  SHFL.UP P6, R14, R13, R12, R11 ;  /* 0x0400000c0d0e7389 */ /* 0x00006400000c000b */
[----:B01----:R-:W-:Y:S01]  /*27af0*/  ENDCOLLECTIVE ;  /* 0x000000000000791b */ /* 0x003fe20003800000 */
.L_x_861:
        /* <DEDUP_REMOVED lines=8> */
.L_x_862:
        /* <DEDUP_REMOVED lines=8> */
.L_x_863:
        /* <DEDUP_REMOVED lines=8> */
.L_x_864:
[----:B------:R-:W-:Y:S05]  /*27c80*/  BRA `(.L_x_865) ;  /* 0xffffffe000347947 */ /* 0x000fea000383ffff */
.L_x_775:
[----:B------:R-:W-:Y:S01]  /*27c90*/  BSSY B0, `(.L_x_866) ;  /* 0x0000006000007945 */ /* 0x000fe20003800000 */
[----:B------:R-:W-:Y:S01]  /*27ca0*/  PLOP3.LUT P6, PT, P6, PT, PT, 0x8, 0x0 ;  /* 0x000000000000781c */ /* 0x000fe200037ce170 */
[----:B------:R-:W-:-:S12]  /*27cb0*/  IMAD.MOV.U32 R15, RZ, RZ, -0x1 ;  /* 0xffffffffff0f7424 */ /* 0x000fd800078e00ff */
[----:B0-----:R-:W-:Y:S05]  /*27cc0*/  WARPSYNC.COLLECTIVE R15, `(.L_x_867) ;  /* 0x000000000f087348 */ /* 0x001fea0003c00000 */
[----:B------:R-:W-:Y:S01]  /*27cd0*/  VOTE.ANY R14, PT, P6 ;  /* 0x00000000000e7806 */ /* 0x000fe200030e0100 */
[----:B0-----:R-:W-:Y:S06]  /*27ce0*/  ENDCOLLECTIVE ;  /* 0x000000000000791b */ /* 0x001fec0003800000 */
.L_x_867:
[----:B------:R-:W-:Y:S05]  /*27cf0*/  BSYNC B0 ;  /* 0x0000000000007941 */ /* 0x000fea0003800000 */
.L_x_866:
[----:B------:R-:W-:Y:S01]  /*27d00*/  IMAD.MOV.U32 R6, RZ, RZ, R14 ;  /* 0x000000ffff067224 */ /* 0x000fe200078e000e */
[----:B------:R-:W-:Y:S01]  /*27d10*/  MOV R13, R3 ;  /* 0x00000003000d7202 */ /* 0x000fe20000000f00 */
[----:B------:R-:W-:Y:S02]  /*27d20*/  IMAD.MOV.U32 R11, RZ, RZ, 0x1f ;  /* 0x0000001fff0b7424 */ /* 0x000fe400078e00ff */
[----:B------:R-:W0:Y:S01]  /*27d30*/  POPC R5, R6 ;  /* 0x0000000600057309 */ /* 0x000e220000000000 */
[----:B------:R-:W-:Y:S02]  /*27d40*/  IMAD.MOV.U32 R15, RZ, RZ, -0x1 ;  /* 0xffffffffff0f7424 */ /* 0x000fe400078e00ff */
[----:B0-----:R-:W-:-:S07]  /*27d50*/  IMAD.MOV.U32 R12, RZ, RZ, R5 ;  /* 0x000000ffff0c7224 */ /* 0x001fce00078e0005 */
[----:B------:R-:W-:Y:S05]  /*27d60*/  WARPSYNC.COLLECTIVE R15, `(.L_x_868) ;  /* 0x000000000f087348 */ /* 0x000fea0003c00000 */
[----:B------:R0:W1:Y:S02]  /*27d70*/  SHFL.IDX P6, R14, R13, R12, R11 ;  /* 0x0000000c0d0e7389 */ /* 0x00006400000c000b */
[----:B01----:R-:W-:Y:S01]  /*27d80*/  ENDCOLLECTIVE ;  /* 0x000000000000791b */ /* 0x003fe20003800000 */
.L_x_868:
[----:B------:R-:W-:Y:S01]  /*27d90*/  IMAD.MOV.U32 R17, RZ, RZ, R14 ;  /* 0x000000ffff117224 */ /* 0x000fe200078e000e */
[----:B------:R-:W-:Y:S06]  /*27da0*/  BRA `(.L_x_869) ;  /* 0xffffffe000247947 */ /* 0x000fec000383ffff */
.L_x_777:
[----:B------:R-:W-:Y:S01]  /*27db0*/  BSSY B0, `(.L_x_870) ;  /* 0x0000007000007945 */ /* 0x000fe20003800000 */
[----:B------:R-:W-:Y:S02]  /*27dc0*/  IMAD.MOV.U32 R13, RZ, RZ, R2 ;  /* 0x000000ffff0d7224 */ /* 0x000fe400078e0002 */
[----:B------:R-:W-:Y:S02]  /*27dd0*/  IMAD.MOV.U32 R11, RZ, RZ, 0x1f ;  /* 0x0000001fff0b7424 */ /* 0x000fe400078e00ff */
[----:B------:R-:W-:-:S07]  /*27de0*/  IMAD.MOV.U32 R15, RZ, RZ, -0x1 ;  /* 0xffffffffff0f7424 */ /* 0x000fce00078e00ff */
[----:B012---:R-:W-:Y:S05]  /*27df0*/  WARPSYNC.COLLECTIVE R15, `(.L_x_871) ;  /* 0x000000000f087348 */ /* 0x007fea0003c00000 */
[----:B------:R3:W4:Y:S02]  /*27e00*/  SHFL.IDX P6, R14, R13, R12, R11 ;  /* 0x0000000c0d0e7389 */ /* 0x00072400000c000b */
[----:B01234-:R-:W-:Y:S01]  /*27e10*/  ENDCOLLECTIVE ;  /* 0x000000000000791b */ /* 0x01ffe20003800000 */
.L_x_871:
[----:B------:R-:W-:Y:S05]  /*27e20*/  BSYNC B0 ;  /* 0x0000000000007941 */ /* 0x000fea0003800000 */
.L_x_870:
[----:B------:R-:W-:Y:S05]  /*27e30*/  BRA `(.L_x_776) ;  /* 0xffffffe0001c7947 */ /* 0x000fea000383ffff */
.L_x_781:
[----:B0-----:R0:W1:Y:S02]  /*27e40*/  SYNCS.PHASECHK.TRANS64.TRYWAIT P0, [R0+URZ+0x38820], R3 ;  /* 0x03882003000075a7 */ /* 0x001064000800017f */
[----:B-1----:R-:W-:Y:S05]  /*27e50*/  @!P0 NANOSLEEP.SYNCS 0x989680 ;  /* 0x009896800000895d */ /* 0x002fea0003900000 */
[----:B------:R-:W1:Y:S02]  /*27e60*/  @!P0 SYNCS.PHASECHK.TRANS64 P0, [R0+URZ+0x38820], R3 ;  /* 0x03882003000085a7 */ /* 0x000e64000800007f */
[----:B-1----:R-:W-:Y:S05]  /*27e70*/  @!P0 BRA `(.L_x_781) ;  /* 0xfffffffc00f08947 */ /* 0x002fea000383ffff */
[----:B------:R-:W-:Y:S05]  /*27e80*/  BRA `(.L_x_872) ;  /* 0xffffffe400007947 */ /* 0x000fea000383ffff */
.L_x_782:
[----:B------:R-:W1:Y:S01]  /*27e90*/  S2R R2, SR_TID.X ;  /* 0x0000000000027919 */ /* 0x000e620000002100 */
[----:B------:R-:W-:Y:S01]  /*27ea0*/  BSSY B0, `(.L_x_873) ;  /* 0x000000a000007945 */ /* 0x000fe20003800000 */
[----:B------:R-:W-:Y:S02]  /*27eb0*/  IMAD.MOV.U32 R12, RZ, RZ, RZ ;  /* 0x000000ffff0c7224 */ /* 0x000fe400078e00ff */
[----:B------:R-:W-:Y:S02]  /*27ec0*/  IMAD.MOV.U32 R11, RZ, RZ, 0x1f ;  /* 0x0000001fff0b7424 */ /* 0x000fe400078e00ff */
[----:B------:R-:W-:Y:S01]  /*27ed0*/  IMAD.MOV.U32 R15, RZ, RZ, -0x1 ;  /* 0xffffffffff0f7424 */ /* 0x000fe200078e00ff */
[----:B-1----:R-:W-:-:S04]  /*27ee0*/  SHF.R.U32.HI R2, RZ, 0x5, R2 ;  /* 0x00000005ff027819 */ /* 0x002fc80000011602 */
[----:B------:R-:W-:-:S05]  /*27ef0*/  LOP3.LUT R2, R2, 0x3, RZ, 0xc0, !PT ;  /* 0x0000000302027812 */ /* 0x000fca00078ec0ff */
[----:B------:R-:W-:-:S07]  /*27f00*/  IMAD.MOV.U32 R13, RZ, RZ, R2 ;  /* 0x000000ffff0d7224 */ /* 0x000fce00078e0002 */
[----:B0-----:R-:W-:Y:S05]  /*27f10*/  WARPSYNC.COLLECTIVE R15, `(.L_x_874) ;  /* 0x000000000f087348 */ /* 0x001fea0003c00000 */
[----:B------:R1:W2:Y:S02]  /*27f20*/  SHFL.IDX P6, R14, R13, R12, R11 ;  /* 0x0000000c0d0e7389 */ /* 0x0002a400000c000b */
[----:B012---:R-:W-:Y:S01]  /*27f30*/  ENDCOLLECTIVE ;  /* 0x000000000000791b */ /* 0x007fe20003800000 */
.L_x_874:
[----:B------:R-:W-:Y:S05]  /*27f40*/  BSYNC B0 ;  /* 0x0000000000007941 */ /* 0x000fea0003800000 */
.L_x_873:
[----:B------:R-:W-:Y:S05]  /*27f50*/  BRA `(.L_x_875) ;  /* 0xffffffe000e87947 */ /* 0x000fea000383ffff */
.L_x_783:
[----:B------:R-:W-:Y:S01]  /*27f60*/  BSSY B0, `(.L_x_876) ;  /* 0x0000006000007945 */ /* 0x000fe20003800000 */
[----:B------:R-:W-:-:S07]  /*27f70*/  IMAD.MOV.U32 R15, RZ, RZ, -0x1 ;  /* 0xffffffffff0f7424 */ /* 0x000fce00078e00ff */
[----:B01----:R-:W-:Y:S05]  /*27f80*/  WARPSYNC.COLLECTIVE R15, `(.L_x_877) ;  /* 0x000000000f0c7348 */ /* 0x003fea0003c00000 */
[----:B------:R-:W-:Y:S02]  /*27f90*/  ELECT P6, UR62, PT ;  /* 0x00000000003e782f */ /* 0x000fe400038c0000 */
[----:B------:R-:W-:Y:S01]  /*27fa0*/  MOV R14, UR62 ;  /* 0x0000003e000e7c02 */ /* 0x000fe20008000f00 */
[----:B01----:R-:W-:Y:S10]  /*27fb0*/  ENDCOLLECTIVE ;  /* 0x000000000000791b */ /* 0x003ff40003800000 */
.L_x_877:
[----:B------:R-:W-:Y:S05]  /*27fc0*/  BSYNC B0 ;  /* 0x0000000000007941 */ /* 0x000fea0003800000 */
.L_x_876:
[----:B------:R-:W-:Y:S05]  /*27fd0*/  BRA `(.L_x_878) ;  /* 0xffffffe000dc7947 */ /* 0x000fea000383ffff */
.L_x_785:
[----:B0-----:R0:W1:Y:S02]  /*27fe0*/  SYNCS.PHASECHK.TRANS64.TRYWAIT P0, [R6+URZ], R5 ;  /* 0x00000005060075a7 */ /* 0x001064000800017f */
[----:B-1----:R-:W-:Y:S05]  /*27ff0*/  @!P0 NANOSLEEP.SYNCS 0x989680 ;  /* 0x009896800000895d */ /* 0x002fea0003900000 */
[----:B------:R-:W1:Y:S02]  /*28000*/  @!P0 SYNCS.PHASECHK.TRANS64 P0, [R6+URZ], R5 ;  /* 0x00000005060085a7 */ /* 0x000e64000800007f */
[----:B-1----:R-:W-:Y:S05]  /*28010*/  @!P0 BRA `(.L_x_785) ;  /* 0xfffffffc00f08947 */ /* 0x002fea000383ffff */
[----:B------:R-:W-:Y:S05]  /*28020*/  BRA `(.L_x_879) ;  /* 0xffffffe400187947 */ /* 0x000fea000383ffff */
.L_x_786:
[----:B-1----:R1:W2:Y:S02]  /*28030*/  SYNCS.PHASECHK.TRANS64.TRYWAIT P0, [R7+URZ], R2 ;  /* 0x00000002070075a7 */ /* 0x0022a4000800017f */
[----:B--2---:R-:W-:Y:S05]  /*28040*/  @!P0 NANOSLEEP.SYNCS 0x989680 ;  /* 0x009896800000895d */ /* 0x004fea0003900000 */
[----:B------:R-:W2:Y:S02]  /*28050*/  @!P0 SYNCS.PHASECHK.TRANS64 P0, [R7+URZ], R2 ;  /* 0x00000002070085a7 */ /* 0x000ea4000800007f */
[----:B--2---:R-:W-:Y:S05]  /*28060*/  @!P0 BRA `(.L_x_786) ;  /* 0xfffffffc00f08947 */ /* 0x004fea000383ffff */
[----:B------:R-:W-:Y:S05]  /*28070*/  BRA `(.L_x_880) ;  /* 0xffffffe4000c7947 */ /* 0x000fea000383ffff */
.L_x_788:
[----:B--2---:R2:W3:Y:S02]  /*28080*/  SYNCS.PHASECHK.TRANS64.TRYWAIT P0, [R4+URZ], R5 ;  /* 0x00000005040075a7 */ /* 0x0044e4000800017f */
[----:B---3--:R-:W-:Y:S05]  /*28090*/  @!P0 NANOSLEEP.SYNCS 0x989680 ;  /* 0x009896800000895d */ /* 0x008fea0003900000 */
[----:B------:R-:W3:Y:S02]  /*280a0*/  @!P0 SYNCS.PHASECHK.TRANS64 P0, [R4+URZ], R5 ;  /* 0x00000005040085a7 */ /* 0x000ee4000800007f */
[----:B---3--:R-:W-:Y:S05]  /*280b0*/  @!P0 BRA `(.L_x_788) ;  /* 0xfffffffc00f08947 */ /* 0x008fea000383ffff */
[----:B------:R-:W-:Y:S05]  /*280c0*/  BRA `(.L_x_881) ;  /* 0xffffffe400147947 */ /* 0x000fea000383ffff */
.L_x_882:
        /* <DEDUP_REMOVED lines=11> */
.L_x_12745:


//--------------------- .text._ZN7cutlass13device_kernelIN5flash11enable_sm90INS1_16FlashAttnFwdSm90INS1_25CollectiveMainloopFwdSm90ILi2EN4cute5tupleIJNS5_1CILi1EEES8_S8_EEENS6_IJNS7_ILi128EEENS7_ILi64EEENS7_ILi256EEEEEELi256ENS_10bfloat16_tEfNS_4arch4Sm90ELb0ELb1ELb1ELb0ELb0ELb0ELb0ELb1ELb1ELb0ELb0ELb0EEENS1_21CollectiveEpilogueFwdINS6_IJSA_SC_SB_EEES9_SE_SG_Li256ELb0ELb0ELb0ELb0EEENS1_30DynamicPersistentTileSchedulerILi256ELi32ELb0ELb0ELb1EEEEEEEEEvNT_6ParamsE --------------------------
	.section	.text._ZN7cutlass13device_kernelIN5flash11enable_sm90INS1_16FlashAttnFwdSm90INS1_25CollectiveMainloopFwdSm90ILi2EN4cute5tupleIJNS5_1CILi1EEES8_S8_EEENS6_IJNS7_ILi128EEENS7_ILi64EEENS7_ILi256EEEEEELi256ENS_10bfloat16_tEfNS_4arch4Sm90ELb0ELb1ELb1ELb0ELb0ELb0ELb0ELb1ELb1ELb0ELb0ELb0EEENS1_21CollectiveEpilogueFwdINS6_IJSA_SC_SB_EEES9_SE_SG_Li256ELb0ELb0ELb0ELb0EEENS1_30DynamicPersistentTileSchedulerILi256ELi32ELb0ELb0ELb1EEEEEEEEEvNT_6ParamsE,"ax",@progbits
	.align	128
.text._ZN7cutlass13device_kernelIN5flash11enable_sm90INS1_16FlashAttnFwdSm90INS1_25CollectiveMainloopFwdSm90ILi2EN4cute5tupleIJNS5_1CILi1EEES8_S8_EEENS6_IJNS7_ILi128EEENS7_ILi64EEENS7_ILi256EEEEEELi256ENS_10bfloat16_tEfNS_4arch4Sm90ELb0ELb1ELb1ELb0ELb0ELb0ELb0ELb1ELb1ELb0ELb0ELb0EEENS1_21CollectiveEpilogueFwdINS6_IJSA_SC_SB_EEES9_SE_SG_Li256ELb0ELb0ELb0ELb0EEENS1_30DynamicPersistentTileSchedulerILi256ELi32ELb0ELb0ELb1EEEEEEEEEvNT_6ParamsE:
        .type           _ZN7cutlass13device_kernelIN5flash11enable_sm90INS1_16FlashAttnFwdSm90INS1_25CollectiveMainloopFwdSm90ILi2EN4cute5tupleIJNS5_1CILi1EEES8_S8_EEENS6_IJNS7_ILi128EEENS7_ILi64EEENS7_ILi256EEEEEELi256ENS_10bfloat16_tEfNS_4arch4Sm90ELb0ELb1ELb1ELb0ELb0ELb0ELb0ELb1ELb1ELb0ELb0ELb0EEENS1_21CollectiveEpilogueFwdINS6_IJSA_SC_SB_EEES9_SE_SG_Li256ELb0ELb0ELb0ELb0EEENS1_30DynamicPersistentTileSchedulerILi256ELi32ELb0ELb0ELb1EEEEEEEEEvNT_6ParamsE,@function
        .size           _ZN7cutlass13device_kernelIN5flash11enable_sm90INS1_16FlashAttnFwdSm90INS1_25CollectiveMainloopFwdSm90ILi2EN4cute5tupleIJNS5_1CILi1EEES8_S8_EEENS6_IJNS7_ILi128EEENS7_ILi64EEENS7_ILi256EEEEEELi256ENS_10bfloat16_tEfNS_4arch4Sm90ELb0ELb1ELb1ELb0ELb0ELb0ELb0ELb1ELb1ELb0ELb0ELb0EEENS1_21CollectiveEpilogueFwdINS6_IJSA_SC_SB_EEES9_SE_SG_Li256ELb0ELb0ELb0ELb0EEENS1_30DynamicPersistentTileSchedulerILi256ELi32ELb0ELb0ELb1EEEEEEEEEvNT_6ParamsE,(.L_x_12746 - _ZN7cutlass13device_kernelIN5flash11enable_sm90INS1_16FlashAttnFwdSm90INS1_25CollectiveMainloopFwdSm90ILi2EN4cute5tupleIJNS5_1CILi1EEES8_S8_EEENS6_IJNS7_ILi128EEENS7_ILi64EEENS7_ILi256EEEEEELi256ENS_10bfloat16_tEfNS_4arch4Sm90ELb0ELb1ELb1ELb0ELb0ELb0ELb0ELb1ELb1ELb0ELb0ELb0EEENS1_21CollectiveEpilogueFwdINS6_IJSA_SC_SB_EEES9_SE_SG_Li256ELb0ELb0ELb0ELb0EEENS1_30DynamicPersistentTileSchedulerILi256ELi32ELb0ELb0ELb1EEEEEEEEEvNT_6ParamsE)
        .other          _ZN7cutlass13device_kernelIN5flash11enable_sm90INS1_16FlashAttnFwdSm90INS1_25CollectiveMainloopFwdSm90ILi2EN4cute5tupleIJNS5_1CILi1EEES8_S8_EEENS6_IJNS7_ILi128EEENS7_ILi64EEENS7_ILi256EEEEEELi256ENS_10bfloat16_tEfNS_4arch4Sm90ELb0ELb1ELb1ELb0ELb0ELb0ELb0ELb1ELb1ELb0ELb0ELb0EEENS1_21CollectiveEpilogueFwdINS6_IJSA_SC_SB_EEES9_SE_SG_Li256ELb0ELb0ELb0ELb0EEENS1_30DynamicPersistentTileSchedulerILi256ELi32ELb0ELb0ELb1EEEEEEEEEvNT_6ParamsE,@"STO_CUDA_ENTRY STV_DEFAULT"
_ZN7cutlass13device_kernelIN5flash11enable_sm90INS1_16FlashAttnFwdSm90INS1_25CollectiveMainloopFwdSm90ILi2EN4cute5tupleIJNS5_1CILi1EEES8_S8_EEENS6_IJNS7_ILi128EEENS7_ILi64EEENS7_ILi256EEEEEELi256ENS_10bfloat16_tEfNS_4arch4Sm90ELb0ELb1ELb1ELb0ELb0ELb0ELb0ELb1ELb1ELb0ELb0ELb0EEENS1_21CollectiveEpilogueFwdINS6_IJSA_SC_SB_EEES9_SE_SG_Li256ELb0ELb0ELb0ELb0EEENS1_30DynamicPersistentTileSchedulerILi256ELi32ELb0ELb0ELb1EEEEEEEEEvNT_6ParamsE:
        /* <DEDUP_REMOVED lines=24> */
.L_x_884:
[----:B------:R-:W-:Y:S05]  /*0180*/  BSYNC B0 ;  /* 0x0000000000007941 */ /* 0x000fea0003800000 */
.L_x_883:
[----:B------:R-:W-:Y:S01]  /*0190*/  VOTEU.ANY UP0, P0 ;  /* 0x00000000003f7886 */ /* 0x000fe20000000100 */
[----:B------:R-:W1:Y:S01]  /*01a0*/  SHFL.IDX PT, R2, R2, RZ, 0x1f ;  /* 0x00001fff02027589 */ /* 0x000e6200000e0000 */
[----:B------:R-:W-:Y:S01]  /*01b0*/  UMOV UR4, 0x1 ;  /* 0x0000000100047882 */ /* 0x000fe20000000000 */
[----:B------:R-:W-:Y:S01]  /*01c0*/  VOTEU.ANY UP1, P0 ;  /* 0x00000000003f7886 */ /* 0x000fe20000020100 */
[----:B------:R-:W-:Y:S01]  /*01d0*/  VOTEU.ANY UP2, P0 ;  /* 0x00000000003f7886 */ /* 0x000fe20000040100 */
[----:B------:R-:W2:Y:S01]  /*01e0*/  @UP0 S2UR UR7, SR_CgaCtaId ;  /* 0x00000000000709c3 */ /* 0x000ea20000008800 */
[----:B------:R-:W3:Y:S01]  /*01f0*/  SHFL.IDX PT, R3, R0, RZ, 0x1f ;  /* 0x00001fff00037589 */ /* 0x000ee200000e0000 */
[----:B------:R-:W-:Y:S01]  /*0200*/  @UP0 UMOV UR6, 0x400 ;  /* 0x0000040000060882 */ /* 0x000fe20000000000 */
[----:B------:R-:W-:-:S04]  /*0210*/  @UP0 UIADD3 UR4, -UR4, 0x100000, URZ ;  /* 0x0010000004040890 */ /* 0x000fc8000fffe13f */
[----:B------:R-:W-:Y:S02]  /*0220*/  @UP0 USHF.L.U32 UR5, UR4, 0xb, URZ ;  /* 0x0000000b04050899 */ /* 0x000fe4000800063f */
[----:B------:R-:W-:Y:S01]  /*0230*/  @UP0 USHF.L.U32 UR4, UR4, 0x1, URZ ;  /* 0x0000000104040899 */ /* 0x000fe2000800063f */
[----:B-1----:R-:W-:Y:S01]  /*0240*/  R2UR UR8, R2 ;  /* 0x00000000020872ca */ /* 0x002fe200000e0000 */
[----:B--2---:R-:W-:Y:S01]  /*0250*/  @UP0 ULEA UR6, UR7, UR6, 0x18 ;  /* 0x0000000607060291 */ /* 0x004fe2000f8ec03f */
[----:B---3--:R-:W-:-:S11]  /*0260*/  ISETP.NE.AND P1, PT, R3, RZ, PT ;  /* 0x000000ff0300720c */ /* 0x008fd60003f25270 */
[----:B------:R-:W-:Y:S01]  /*0270*/  UISETP.NE.AND UP0, UPT, UR8, URZ, UPT ;  /* 0x0000003f0800728c */ /* 0x000fe2000bf05270 */
[----:B------:R-:W1:Y:S02]  /*0280*/  FENCE.VIEW.ASYNC.S ;  /* 0x00000000000073c6 */ /* 0x000e640000000000 */
[----:B-1----:R1:W2:Y:S01]  /*0290*/  @UP1 SYNCS.EXCH.64 URZ, [UR6+0x30800], UR4 ;  /* 0x03080004063f15b2 */ /* 0x0022a20008000100 */
[----:B------:R1:W3:Y:S01]  /*02a0*/  @UP2 SYNCS.EXCH.64 URZ, [UR6+0x30820], UR4 ;  /* 0x03082004063f25b2 */ /* 0x0002e20008000100 */
[----:B------:R-:W-:Y:S06]  /*02b0*/  @P1 BRA `(.L_x_885) ;  /* 0x0000000000481947 */ /* 0x000fec0003800000 */
        /* <DEDUP_REMOVED lines=18> */
.L_x_885:
[----:B------:R-:W4:Y:S01]  /*03e0*/  SHFL.IDX PT, R2, R0, RZ, 0x1f ;  /* 0x00001fff00027589 */ /* 0x000f2200000e0000 */
[----:B------:R-:W-:Y:S01]  /*03f0*/  NOP ;  /* 0x0000000000007918 */ /* 0x000fe20000000000 */
[----:B----4-:R-:W-:-:S13]  /*0400*/  ISETP.NE.AND P0, PT, R2, RZ, PT ;  /* 0x000000ff0200720c */ /* 0x010fda0003f05270 */
        /* <DEDUP_REMOVED lines=19> */
.L_x_886:
[----:B------:R-:W4:Y:S01]  /*0540*/  SHFL.IDX PT, R2, R0, RZ, 0x1f ;  /* 0x00001fff00027589 */ /* 0x000f2200000e0000 */
[----:B------:R-:W-:Y:S01]  /*0550*/  NOP ;  /* 0x0000000000007918 */ /* 0x000fe20000000000 */
[----:B----4-:R-:W-:-:S13]  /*0560*/  ISETP.NE.AND P0, PT, R2, RZ, PT ;  /* 0x000000ff0200720c */ /* 0x010fda0003f05270 */
[----:B------:R-:W-:Y:S05]  /*0570*/  @P0 BRA `(.L_x_887) ;  /* 0x0000000000380947 */ /* 0x000fea0003800000 */
[----:B-1----:R-:W1:Y:S01]  /*0580*/  S2UR UR5, SR_CgaCtaId ;  /* 0x00000000000579c3 */ /* 0x002e620000008800 */
[----:B------:R-:W-:Y:S01]  /*0590*/  UMOV UR4, 0x400 ;  /* 0x0000040000047882 */ /* 0x000fe20000000000 */
[----:B------:R-:W-:Y:S01]  /*05a0*/  UMOV UR7, 0x1 ;  /* 0x0000000100077882 */ /* 0x000fe20000000000 */
[----:B------:R-:W-:Y:S01]  /*05b0*/  ELECT P0, URZ, PT ;  /* 0x00000000003f782f */ /* 0x000fe20003800000 */
[----:B-1----:R-:W-:Y:S02]  /*05c0*/  ULEA UR6, UR5, UR4, 0x18 ;  /* 0x0000000405067291 */ /* 0x002fe4000f8ec03f */
[----:B------:R-:W-:-:S04]  /*05d0*/  UIADD3 UR4, -UR7, 0x100000, URZ ;  /* 0x0010000007047890 */ /* 0x000fc8000fffe13f */
[----:B------:R-:W-:Y:S02]  /*05e0*/  USHF.L.U32 UR5, UR4, 0xb, URZ ;  /* 0x0000000b04057899 */ /* 0x000fe4000800063f */
[----:B------:R-:W-:Y:S01]  /*05f0*/  USHF.L.U32 UR4, UR4, 0x1, URZ ;  /* 0x0000000104047899 */ /* 0x000fe2000800063f */
[----:B------:R-:W1:Y:S11]  /*0600*/  FENCE.VIEW.ASYNC.S ;  /* 0x00000000000073c6 */ /* 0x000e760000000000 */
[----:B-1----:R4:W1:Y:S01]  /*0610*/  SYNCS.EXCH.64 URZ, [UR6+0x30870], UR4 ;  /* 0x03087004063f75b2 */ /* 0x0028620008000100 */
[----:B------:R4:W1:Y:S01]  /*0620*/  SYNCS.EXCH.64 URZ, [UR6+0x30880], UR4 ;  /* 0x03088004063f75b2 */ /* 0x0008620008000100 */
[----:B------:R4:W1:Y:S01]  /*0630*/  SYNCS.EXCH.64 URZ, [UR6+0x30878], UR4 ;  /* 0x03087804063f75b2 */ /* 0x0008620008000100 */
[----:B------:R4:W1:Y:S02]  /*0640*/  SYNCS.EXCH.64 URZ, [UR6+0x30888], UR4 ;  /* 0x03088804063f75b2 */ /* 0x0008640008000100 */
[----:B----4-:R-:W-:Y:S01]  /*0650*/  NOP ;  /* 0x0000000000007918 */ /* 0x010fe20000000000 */
.L_x_887:
        /* <DEDUP_REMOVED lines=22> */
.L_x_888:
        /* <DEDUP_REMOVED lines=22> */
.L_x_889:
[----:B-1----:R-:W-:Y:S01]  /*0920*/  UMOV UR4, 0x1 ;  /* 0x0000000100047882 */ /* 0x002fe20000000000 */
[----:B------:R-:W-:Y:S01]  /*0930*/  PLOP3.LUT P0, PT, PT, PT, UP0, 0x80, 0x0 ;  /* 0x000000000000781c */ /* 0x000fe20003f0f008 */
[----:B------:R-:W-:Y:S01]  /*0940*/  USEL UR4, UR4, 0x2, !UP0 ;  /* 0x0000000204047887 */ /* 0x000fe2000c000000 */
[----:B------:R-:W-:-:S05]  /*0950*/  NOP ;  /* 0x0000000000007918 */ /* 0x000fca0000000000 */
[----:B------:R-:W-:-:S05]  /*0960*/  IMAD.U32 R2, RZ, RZ, UR4 ;  /* 0x00000004ff027e24 */ /* 0x000fca000f8e00ff */
[----:B------:R1:W-:Y:S01]  /*0970*/  STL [R1], R2 ;  /* 0x0000000201007387 */ /* 0x0003e20000100800 */
[----:B--23--:R-:W-:Y:S06]  /*0980*/  BAR.SYNC.DEFER_BLOCKING 0x0 ;  /* 0x0000000000007b1d */ /* 0x00cfec0000010000 */
[----:B------:R-:W-:Y:S05]  /*0990*/  @!P0 BRA `(.L_x_890) ;  /* 0x000000e4005c8947 */ /* 0x000fea0003800000 */
.L_x_891:
[----:B------:R-:W-:-:S08]  /*09a0*/  NOP ;  /* 0x0000000000007918 */ /* 0x000fd00000000000 */
[----:B------:R-:W2:Y:S02]  /*09b0*/  USETMAXREG.TRY_ALLOC.CTAPOOL UP0, 0xf0 ;  /* 0x000000f0000079c8 */ /* 0x000ea40008000600 */
[----:B--2---:R-:W-:-:S13]  /*09c0*/  PLOP3.LUT P0, PT, PT, PT, UP0, 0x80, 0x0 ;  /* 0x000000000000781c */ /* 0x004fda0003f0f008 */
[----:B------:R-:W-:Y:S05]  /*09d0*/  @!P0 BRA `(.L_x_891) ;  /* 0xfffffffc00f08947 */ /* 0x000fea000383ffff */
[----:B------:R-:W2:Y:S08]  /*09e0*/  S2UR UR7, SR_CTAID.X ;  /* 0x00000000000779c3 */ /* 0x000eb00000002500 */
[----:B------:R-:W-:Y:S08]  /*09f0*/  BAR.ARV 0x4, 0x120 ;  /* 0x0104800000007b1d */ /* 0x000ff00000002000 */
[----:B------:R-:W2:Y:S08]  /*0a00*/  LDC R0, c[0x0][0xda8] ;  /* 0x00036a00ff007b82 */ /* 0x000eb00000000800 */
[----:B------:R-:W-:Y:S06]  /*0a10*/  BAR.ARV 0x8, 0x120 ;  /* 0x0204800000007b1d */ /* 0x000fec0000002000 */
[----:B--2---:R-:W-:-:S13]  /*0a20*/  ISETP.LE.AND P0, PT, R0, UR7, PT ;  /* 0x0000000700007c0c */ /* 0x004fda000bf03270 */
[----:B------:R-:W-:Y:S05]  /*0a30*/  @P0 EXIT ;  /* 0x000000000000094d */ /* 0x000fea0003800000 */
[----:B------:R-:W2:Y:S01]  /*0a40*/  LDL R3, [R1] ;  /* 0x0000000001037983 */ /* 0x000ea20000100800 */
[----:B------:R-:W3:Y:S01]  /*0a50*/  S2UR UR4, SR_CgaCtaId ;  /* 0x00000000000479c3 */ /* 0x000ee20000008800 */
[----:B------:R-:W-:Y:S01]  /*0a60*/  UMOV UR38, 0x400 ;  /* 0x0000040000267882 */ /* 0x000fe20000000000 */
[----:B------:R-:W-:Y:S01]  /*0a70*/  UMOV UR46, URZ ;  /* 0x0000003f002e7c82 */ /* 0x000fe20008000000 */
[----:B-1----:R-:W1:Y:S01]  /*0a80*/  S2R R2, SR_TID.X ;  /* 0x0000000000027919 */ /* 0x002e620000002100 */
[----:B------:R-:W-:-:S04]  /*0a90*/  UMOV UR36, URZ ;  /* 0x0000003f00247c82 */ /* 0x000fc80008000000 */
[----:B------:R-:W4:Y:S01]  /*0aa0*/  S2UR UR6, SR_SWINHI ;  /* 0x00000000000679c3 */ /* 0x000f220000002f00 */
[----:B---3--:R-:W-:-:S07]  /*0ab0*/  ULEA UR38, UR4, UR38, 0x18 ;  /* 0x0000002604267291 */ /* 0x008fce000f8ec03f */
[----:B------:R-:W-:Y:S01]  /*0ac0*/  UMOV UR4, UR38 ;  /* 0x0000002600047c82 */ /* 0x000fe20008000000 */
[----:B----4-:R-:W-:Y:S02]  /*0ad0*/  UMOV UR5, UR6 ;  /* 0x0000000600057c82 */ /* 0x010fe40008000000 */
[----:B------:R-:W-:Y:S02]  /*0ae0*/  IMAD.U32 R201, RZ, RZ, UR5 ;  /* 0x00000005ffc97e24 */ /* 0x000fe4000f8e00ff */
[----:B-1----:R-:W-:Y:S02]  /*0af0*/  VIADD R213, R2, 0xffffff80 ;  /* 0xffffff8002d57836 */ /* 0x002fe40000000000 */
[----:B------:R-:W-:Y:S01]  /*0b00*/  IMAD.U32 R200, RZ, RZ, UR4 ;  /* 0x00000004ffc87e24 */ /* 0x000fe2000f8e00ff */
[----:B------:R-:W-:Y:S02]  /*0b10*/  UMOV UR4, UR7 ;  /* 0x0000000700047c82 */ /* 0x000fe40008000000 */
[----:B------:R-:W-:-:S04]  /*0b20*/  SHF.R.S32.HI R0, RZ, 0x1f, R213 ;  /* 0x0000001fff007819 */ /* 0x000fc800000114d5 */
[CC--:B------:R-:W-:Y:S02]  /*0b30*/  LEA.HI R2, R0.reuse, R213.reuse, RZ, 0x4 ;  /* 0x000000d500027211 */ /* 0x0c0fe400078f20ff */
[----:B------:R-:W-:Y:S02]  /*0b40*/  LEA.HI R211, R0, R213, RZ, 0x5 ;  /* 0x000000d500d37211 */ /* 0x000fe400078f28ff */
[----:B------:R-:W-:Y:S02]  /*0b50*/  SHF.R.S32.HI R5, RZ, 0x4, R2 ;  /* 0x00000004ff057819 */ /* 0x000fe40000011402 */
[----:B------:R-:W-:Y:S02]  /*0b60*/  SHF.R.S32.HI R211, RZ, 0x5, R211 ;  /* 0x00000005ffd37819 */ /* 0x000fe400000114d3 */
[C---:B------:R-:W-:Y:S02]  /*0b70*/  LEA.HI R4, R2.reuse, R5, RZ, 0x1 ;  /* 0x0000000502047211 */ /* 0x040fe400078f08ff */
[----:B------:R-:W-:-:S02]  /*0b80*/  LOP3.LUT R2, R2, 0x3fffff0, RZ, 0xc0, !PT ;  /* 0x03fffff002027812 */ /* 0x000fc400078ec0ff */
[----:B------:R-:W-:-:S03]  /*0b90*/  LOP3.LUT R4, R4, 0x1ffffffe, RZ, 0xc0, !PT ;  /* 0x1ffffffe04047812 */ /* 0x000fc600078ec0ff */
[----:B------:R-:W-:Y:S02]  /*0ba0*/  IMAD.IADD R2, R213, 0x1, -R2 ;  /* 0x00000001d5027824 */ /* 0x000fe400078e0a02 */
[----:B------:R-:W-:Y:S02]  /*0bb0*/  IMAD.IADD R4, R5, 0x1, -R4 ;  /* 0x0000000105047824 */ /* 0x000fe400078e0a04 */
[----:B------:R-:W-:-:S05]  /*0bc0*/  IMAD R9, R211, 0x10, R2 ;  /* 0x00000010d3097824 */ /* 0x000fca00078e0202 */
[----:B------:R-:W-:Y:S02]  /*0bd0*/  LEA R4, R9, R4, 0x3 ;  /* 0x0000000409047211 */ /* 0x000fe400078e18ff */
[----:B--2---:R-:W-:Y:S02]  /*0be0*/  R2UR UR8, R3 ;  /* 0x00000000030872ca */ /* 0x004fe400000e0000 */
[CC--:B------:R-:W-:Y:S02]  /*0bf0*/  LEA.HI R3, R0.reuse, R213.reuse, RZ, 0x7 ;  /* 0x000000d500037211 */ /* 0x0c0fe400078f38ff */
[----:B------:R-:W-:Y:S02]  /*0c00*/  LEA.HI R0, R0, R213, RZ, 0x3 ;  /* 0x000000d500007211 */ /* 0x000fe400078f18ff */
[----:B------:R-:W-:Y:S02]  /*0c10*/  LOP3.LUT R208, R3, 0xffffff80, RZ, 0xc0, !PT ;  /* 0xffffff8003d07812 */ /* 0x000fe400078ec0ff */
[----:B------:R-:W-:-:S02]  /*0c20*/  SHF.R.S32.HI R210, RZ, 0x7, R3 ;  /* 0x00000007ffd27819 */ /* 0x000fc40000011403 */
[----:B------:R-:W-:Y:S02]  /*0c30*/  IADD3 R208, R213, -R208, RZ ;  /* 0x800000d0d5d07210 */ /* 0x000fe40007ffe0ff */
[----:B------:R-:W-:Y:S01]  /*0c40*/  LEA.HI R3, R3, R210, RZ, 0x1 ;  /* 0x000000d203037211 */ /* 0x000fe200078f08ff */
[----:B------:R-:W-:Y:S01]  /*0c50*/  ULOP3.LUT UR5, UR8, 0x1, URZ, 0xfc, !UPT ;  /* 0x0000000108057892 */ /* 0x000fe2000f8efc3f */
[----:B------:R-:W-:Y:S02]  /*0c60*/  SHF.R.S32.HI R7, RZ, 0x1f, R208 ;  /* 0x0000001fff077819 */ /* 0x000fe400000114d0 */
[----:B------:R-:W-:Y:S02]  /*0c70*/  LOP3.LUT R2, R0, 0x1ffffff8, RZ, 0xc0, !PT ;  /* 0x1ffffff800027812 */ /* 0x000fe400078ec0ff */
[CC--:B------:R-:W-:Y:S01]  /*0c80*/  LEA.HI R6, R7.reuse, R208.reuse, RZ, 0x2 ;  /* 0x000000d007067211 */ /* 0x0c0fe200078f10ff */
[----:B------:R-:W-:Y:S01]  /*0c90*/  IMAD.U32 R212, RZ, RZ, UR5 ;  /* 0x00000005ffd47e24 */ /* 0x000fe2000f8e00ff */
[----:B------:R-:W-:Y:S01]  /*0ca0*/  LEA.HI R7, R7, R208, RZ, 0x5 ;  /* 0x000000d007077211 */ /* 0x000fe200078f28ff */
[----:B------:R-:W-:Y:S01]  /*0cb0*/  UMOV UR5, URZ ;  /* 0x0000003f00057c82 */ /* 0x000fe20008000000 */
[--C-:B------:R-:W-:Y:S01]  /*0cc0*/  SHF.R.S32.HI R5, RZ, 0x2, R6.reuse ;  /* 0x00000002ff057819 */ /* 0x100fe20000011406 */
[----:B------:R-:W-:Y:S01]  /*0cd0*/  IMAD.U32 R207, RZ, RZ, UR5 ;  /* 0x00000005ffcf7e24 */ /* 0x000fe2000f8e00ff */
[----:B------:R-:W-:-:S02]  /*0ce0*/  SHF.R.S32.HI R8, RZ, 0x1f, R6 ;  /* 0x0000001fff087819 */ /* 0x000fc40000011406 */
[----:B------:R-:W-:Y:S02]  /*0cf0*/  SHF.R.S32.HI R7, RZ, 0x5, R7 ;  /* 0x00000005ff077819 */ /* 0x000fe40000011407 */
[----:B------:R-:W-:Y:S02]  /*0d00*/  LEA.HI R8, R8, R5, RZ, 0x3 ;  /* 0x0000000508087211 */ /* 0x000fe400078f18ff */
[----:B------:R-:W-:Y:S02]  /*0d10*/  IADD3 R2, R213, -R2, RZ ;  /* 0x80000002d5027210 */ /* 0x000fe40007ffe0ff */
[----:B------:R-:W-:Y:S02]  /*0d20*/  LOP3.LUT R8, R8, 0xfffffff8, RZ, 0xc0, !PT ;  /* 0xfffffff808087812 */ /* 0x000fe400078ec0ff */
[----:B------:R-:W-:Y:S01]  /*0d30*/  SHF.R.S32.HI R204, RZ, 0x3, R0 ;  /* 0x00000003ffcc7819 */ /* 0x000fe20000011400 */
[----:B------:R-:W-:Y:S02]  /*0d40*/  IMAD.SHL.U32 R202, R2, 0x8, RZ ;  /* 0x0000000802ca7824 */ /* 0x000fe400078e00ff */
[----:B------:R-:W-:Y:S01]  /*0d50*/  IMAD.IADD R8, R5, 0x1, -R8 ;  /* 0x0000000105087824 */ /* 0x000fe200078e0a08 */
[----:B------:R-:W-:-:S02]  /*0d60*/  LOP3.LUT R5, R3, 0x3fffffe, RZ, 0xc0, !PT ;  /* 0x03fffffe03057812 */ /* 0x000fc400078ec0ff */
[----:B------:R-:W-:Y:S01]  /*0d70*/  SHF.L.U32 R3, R4, 0x3, RZ ;  /* 0x0000000304037819 */ /* 0x000fe200000006ff */
[----:B------:R-:W-:Y:S02]  /*0d80*/  IMAD R8, R7, 0x10, R8 ;  /* 0x0000001007087824 */ /* 0x000fe400078e0208 */
[----:B------:R-:W-:Y:S02]  /*0d90*/  IMAD.IADD R5, R210, 0x1, -R5 ;  /* 0x00000001d2057824 */ /* 0x000fe400078e0a05 */
[----:B------:R-:W-:Y:S01]  /*0da0*/  IMAD.WIDE R200, R3, 0x2, R200 ;  /* 0x0000000203c87825 */ /* 0x000fe200078e02c8 */
[----:B------:R-:W-:-:S03]  /*0db0*/  LOP3.LUT R3, R6, 0x7ffffffc, RZ, 0xc0, !PT ;  /* 0x7ffffffc06037812 */ /* 0x000fc600078ec0ff */
[----:B------:R-:W-:Y:S01]  /*0dc0*/  IMAD R209, R5, 0x40, R8 ;  /* 0x0000004005d17824 */ /* 0x000fe200078e0208 */
[----:B------:R-:W-:-:S07]  /*0dd0*/  IADD3 R22, R208, -R3, RZ ;  /* 0x80000003d0167210 */ /* 0x000fce0007ffe0ff */
.L_x_984:
[----:B------:R-:W-:Y:S01]  /*0de0*/  ULDC UR5, c[0x0][0xdd0] ;  /* 0x0003740000057ab9 */ /* 0x000fe20000000800 */
[----:B-1----:R-:W1:Y:S01]  /*0df0*/  LDC R0, c[0x0][0xde8] ;  /* 0x00037a00ff007b82 */ /* 0x002e620000000800 */
[----:B------:R-:W-:Y:S01]  /*0e00*/  UISETP.NE.AND UP0, UPT, UR5, 0x1, UPT ;  /* 0x000000010500788c */ /* 0x000fe2000bf05270 */
[----:B------:R-:W-:-:S10]  /*0e10*/  UMOV UR8, UR4 ;  /* 0x0000000400087c82 */ /* 0x000fd40008000000 */
[----:B------:R-:W-:Y:S01]  /*0e20*/  @UP0 ULDC UR6, c[0x0][0xdd4] ;  /* 0x0003750000060ab9 */ /* 0x000fe20000000800 */
[----:B------:R-:W-:Y:S01]  /*0e30*/  @UP0 ULDC UR9, c[0x0][0xdd8] ;  /* 0x0003760000090ab9 */ /* 0x000fe20000000800 */
[----:B------:R-:W-:-:S04]  /*0e40*/  UIMAD.WIDE.U32 UR6, UR4, UR6, URZ ;  /* 0x00000006040672a5 */ /* 0x000fc8000f8e003f */
[----:B------:R-:W-:-:S04]  /*0e50*/  @UP0 USHF.R.U32.HI UR8, URZ, UR9, UR7 ;  /* 0x000000093f080299 */ /* 0x000fc80008011607 */
[----:B------:R-:W-:Y:S02]  /*0e60*/  UIADD3 UR6, -UR8, URZ, URZ ;  /* 0x0000003f08067290 */ /* 0x000fe4000fffe13f */
[----:B-1----:R-:W-:Y:S02]  /*0e70*/  ISETP.LE.AND P0, PT, R0, UR8, PT ;  /* 0x0000000800007c0c */ /* 0x002fe4000bf03270 */
[----:B------:R-:W-:-:S11]  /*0e80*/  UIMAD UR7, UR5, UR6, UR4 ;  /* 0x00000006050772a4 */ /* 0x000fd6000f8e0204 */
[----:B--234-:R-:W-:Y:S05]  /*0e90*/  @!P0 BRA `(.L_x_892) ;  /* 0x0000000000248947 */ /* 0x01cfea0003800000 */
[----:B------:R-:W-:Y:S01]  /*0ea0*/  ULDC UR6, c[0x0][0xddc] ;  /* 0x0003770000067ab9 */ /* 0x000fe20000000800 */
[----:B------:R-:W-:Y:S01]  /*0eb0*/  UMOV UR9, UR7 ;  /* 0x0000000700097c82 */ /* 0x000fe20008000000 */
[----:B------:R-:W-:-:S11]  /*0ec0*/  UISETP.NE.AND UP0, UPT, UR6, 0x1, UPT ;  /* 0x000000010600788c */ /* 0x000fd6000bf05270 */
[----:B------:R-:W-:Y:S02]  /*0ed0*/  @UP0 ULDC.64 UR10, c[0x0][0xde0] ;  /* 0x00037800000a0ab9 */ /* 0x000fe40000000a00 */
[----:B------:R-:W-:-:S04]  /*0ee0*/  UIMAD.WIDE.U32 UR4, UR7, UR10, URZ ;  /* 0x0000000a070472a5 */ /* 0x000fc8000f8e003f */
[----:B------:R-:W-:-:S04]  /*0ef0*/  @UP0 USHF.R.U32.HI UR9, URZ, UR11, UR5 ;  /* 0x0000000b3f090299 */ /* 0x000fc80008011605 */
[----:B------:R-:W-:Y:S02]  /*0f00*/  UIMAD UR4, UR9, UR6, URZ ;  /* 0x00000006090472a4 */ /* 0x000fe4000f8e023f */
[----:B------:R-:W-:Y:S01]  /*0f10*/  IMAD.U32 R206, RZ, RZ, UR9 ;  /* 0x00000009ffce7e24 */ /* 0x000fe2000f8e00ff */
[----:B------:R-:W-:Y:S09]  /*0f20*/  BRA `(.L_x_893) ;  /* 0x0000000000207947 */ /* 0x000ff20003800000 */
.L_x_892:
[----:B------:R-:W-:Y:S01]  /*0f30*/  ULDC UR6, c[0x0][0xdc4] ;  /* 0x0003710000067ab9 */ /* 0x000fe20000000800 */
[----:B------:R-:W-:Y:S01]  /*0f40*/  UMOV UR9, UR7 ;  /* 0x0000000700097c82 */ /* 0x000fe20008000000 */
[----:B------:R-:W-:-:S11]  /*0f50*/  UISETP.NE.AND UP0, UPT, UR6, 0x1, UPT ;  /* 0x000000010600788c */ /* 0x000fd6000bf05270 */
[----:B------:R-:W-:Y:S02]  /*0f60*/  @UP0 ULDC.64 UR10, c[0x0][0xdc8] ;  /* 0x00037200000a0ab9 */ /* 0x000fe40000000a00 */
[----:B------:R-:W-:-:S04]  /*0f70*/  UIMAD.WIDE.U32 UR4, UR7, UR10, URZ ;  /* 0x0000000a070472a5 */ /* 0x000fc8000f8e003f */
[----:B------:R-:W-:-:S04]  /*0f80*/  @UP0 USHF.R.U32.HI UR9, URZ, UR11, UR5 ;  /* 0x0000000b3f090299 */ /* 0x000fc80008011605 */
[----:B------:R-:W-:Y:S02]  /*0f90*/  UIMAD UR4, UR9, UR6, URZ ;  /* 0x00000006090472a4 */ /* 0x000fe4000f8e023f */
[----:B------:R-:W-:-:S10]  /*0fa0*/  IMAD.U32 R206, RZ, RZ, UR9 ;  /* 0x00000009ffce7e24 */ /* 0x000fd4000f8e00ff */
.L_x_893:
[----:B------:R-:W-:Y:S01]  /*0fb0*/  R2UR UR5, R206 ;  /* 0x00000000ce0572ca */ /* 0x000fe200000e0000 */
[----:B------:R-:W-:Y:S01]  /*0fc0*/  UIADD3 UR6, UR7, -UR4, URZ ;  /* 0x8000000407067290 */ /* 0x000fe2000fffe03f */
[----:B------:R-:W-:Y:S01]  /*0fd0*/  ULDC UR43, c[0x0][0xdb8] ;  /* 0x00036e00002b7ab9 */ /* 0x000fe20000000800 */
[----:B------:R-:W-:Y:S01]  /*0fe0*/  ULDC.64 UR12, c[0x0][0x3f8] ;  /* 0x0000fe00000c7ab9 */ /* 0x000fe20000000a00 */
[----:B------:R-:W-:Y:S01]  /*0ff0*/  UISETP.NE.AND UP1, UPT, UR43, 0x1, UPT ;  /* 0x000000012b00788c */ /* 0x000fe2000bf25270 */
[----:B------:R-:W-:Y:S01]  /*1000*/  ULDC UR42, c[0x0][0xdac] ;  /* 0x00036b00002a7ab9 */ /* 0x000fe20000000800 */
[----:B------:R-:W-:Y:S01]  /*1010*/  UISETP.NE.U32.AND UP0, UPT, UR12, URZ, UPT ;  /* 0x0000003f0c00728c */ /* 0x000fe2000bf05070 */
[----:B------:R-:W-:Y:S01]  /*1020*/  ULDC UR11, c[0x0][0xdc4] ;  /* 0x00037100000b7ab9 */ /* 0x000fe20000000800 */
[----:B------:R-:W-:Y:S02]  /*1030*/  ULDC UR47, c[0x0][0x404] ;  /* 0x00010100002f7ab9 */ /* 0x000fe40000000800 */
[----:B------:R-:W-:-:S03]  /*1040*/  UISETP.NE.AND.EX UP0, UPT, UR13, URZ, UPT, UP0 ;  /* 0x0000003f0d00728c */ /* 0x000fc6000bf05300 */
[----:B------:R-:W-:Y:S01]  /*1050*/  ULOP3.LUT UR7, URZ, UR5, URZ, 0x33, !UPT ;  /* 0x000000053f077292 */ /* 0x000fe2000f8e333f */
[----:B------:R-:W-:Y:S02]  /*1060*/  ULDC UR9, c[0x0][0x288] ;  /* 0x0000a20000097ab9 */ /* 0x000fe40000000800 */
[----:B------:R-:W-:Y:S01]  /*1070*/  ULDC.64 UR4, c[0x0][0x9e0] ;  /* 0x0002780000047ab9 */ /* 0x000fe20000000a00 */
[----:B------:R-:W-:Y:S02]  /*1080*/  UIADD3 UR42, UR7, UR42, URZ ;  /* 0x0000002a072a7290 */ /* 0x000fe4000fffe03f */
[----:B------:R-:W-:Y:S02]  /*1090*/  UISETP.GE.AND UP2, UPT, UR5, 0x1, UPT ;  /* 0x000000010500788c */ /* 0x000fe4000bf46270 */
[----:B------:R-:W-:Y:S02]  /*10a0*/  USHF.L.U32 UR42, UR42, 0x7, URZ ;  /* 0x000000072a2a7899 */ /* 0x000fe4000800063f */
[----:B------:R-:W-:-:S02]  /*10b0*/  UIMAD UR8, UR8, UR11, UR6 ;  /* 0x0000000b080872a4 */ /* 0x000fc4000f8e0206 */
[----:B------:R-:W-:Y:S01]  /*10c0*/  USEL UR47, UR47, 0x1, UP0 ;  /* 0x000000012f2f7887 */ /* 0x000fe20008000000 */
[----:B------:R-:W-:Y:S01]  /*10d0*/  PLOP3.LUT P1, PT, PT, PT, UP2, 0x80, 0x0 ;  /* 0x000000000000781c */ /* 0x000fe20003f2f028 */
[----:B------:R-:W-:Y:S01]  /*10e0*/  @UP1 ULDC UR6, c[0x0][0xdbc] ;  /* 0x00036f0000061ab9 */ /* 0x000fe20000000800 */
[----:B------:R-:W-:Y:S01]  /*10f0*/  UIADD3 UR61, UR42, 0x80, -UR9 ;  /* 0x000000802a3d7890 */ /* 0x000fe2000fffe809 */
[----:B------:R-:W-:Y:S01]  /*1100*/  ULDC UR10, c[0x0][0x2e0] ;  /* 0x0000b800000a7ab9 */ /* 0x000fe20000000800 */
[----:B------:R-:W-:Y:S01]  /*1110*/  UIMAD.WIDE.U32 UR6, UR8, UR6, URZ ;  /* 0x00000006080672a5 */ /* 0x000fe2000f8e003f */
[----:B------:R-:W-:Y:S01]  /*1120*/  @UP1 ULDC UR11, c[0x0][0xdc0] ;  /* 0x00037000000b1ab9 */ /* 0x000fe20000000800 */
[----:B------:R-:W-:Y:S01]  /*1130*/  UIMAD UR61, UR47, UR10, UR61 ;  /* 0x0000000a2f3d72a4 */ /* 0x000fe2000f8e023d */
[----:B------:R-:W-:Y:S01]  /*1140*/  UMOV UR44, UR8 ;  /* 0x00000008002c7c82 */ /* 0x000fe20008000000 */
[----:B------:R-:W-:Y:S02]  /*1150*/  @UP1 USHF.R.U32.HI UR44, URZ, UR11, UR7 ;  /* 0x0000000b3f2c1299 */ /* 0x000fe40008011607 */
[----:B------:R-:W-:-:S02]  /*1160*/  UIADD3 UR4, UR61, UR4, URZ ;  /* 0x000000043d047290 */ /* 0x000fc4000fffe03f */
[----:B------:R-:W-:-:S04]  /*1170*/  UIADD3 UR6, -UR44, URZ, URZ ;  /* 0x0000003f2c067290 */ /* 0x000fc8000fffe13f */
[----:B------:R-:W-:Y:S01]  /*1180*/  UIMAD UR43, UR43, UR6, UR8 ;  /* 0x000000062b2b72a4 */ /* 0x000fe2000f8e0208 */
[----:B------:R-:W-:Y:S01]  /*1190*/  IMAD.U32 R0, RZ, RZ, UR4 ;  /* 0x00000004ff007e24 */ /* 0x000fe2000f8e00ff */
[----:B------:R-:W-:Y:S10]  /*11a0*/  @!P1 BRA `(.L_x_894) ;  /* 0x0000000000409947 */ /* 0x000ff40003800000 */
[----:B------:R-:W-:Y:S01]  /*11b0*/  ISETP.LT.AND P0, PT, RZ, UR61, PT ;  /* 0x0000003dff007c0c */ /* 0x000fe2000bf01270 */
[----:B------:R-:W-:-:S12]  /*11c0*/  UIADD3 UR4, UR61, -0x1, URZ ;  /* 0xffffffff3d047890 */ /* 0x000fd8000fffe03f */
[----:B------:R-:W-:Y:S05]  /*11d0*/  @P0 BRA `(.L_x_895) ;  /* 0x00000000001c0947 */ /* 0x000fea0003800000 */
[----:B------:R-:W-:Y:S02]  /*11e0*/  UISETP.NE.AND UP0, UPT, UR5, 0x1, UPT ;  /* 0x000000010500788c */ /* 0x000fe4000bf05270 */
[----:B------:R-:W-:-:S09]  /*11f0*/  UIADD3 UR4, -UR61, URZ, URZ ;  /* 0x0000003f3d047290 */ /* 0x000fd2000fffe13f */
[----:B------:R-:W-:Y:S02]  /*1200*/  @UP0 ULDC.64 UR12, c[0x0][0x9e8] ;  /* 0x00027a00000c0ab9 */ /* 0x000fe40000000a00 */
[----:B------:R-:W-:-:S04]  /*1210*/  UIMAD.WIDE.U32 UR6, UR4, UR12, URZ ;  /* 0x0000000c040672a5 */ /* 0x000fc8000f8e003f */
[----:B------:R-:W-:-:S04]  /*1220*/  @UP0 USHF.R.U32.HI UR4, URZ, UR13, UR7 ;  /* 0x0000000d3f040299 */ /* 0x000fc80008011607 */
[----:B------:R-:W-:Y:S01]  /*1230*/  ULOP3.LUT UR4, URZ, UR4, URZ, 0x33, !UPT ;  /* 0x000000043f047292 */ /* 0x000fe2000f8e333f */
[----:B------:R-:W-:Y:S11]  /*1240*/  BRA `(.L_x_896) ;  /* 0x0000000000107947 */ /* 0x000ff60003800000 */
.L_x_895:
[----:B------:R-:W-:-:S11]  /*1250*/  UISETP.NE.AND UP0, UPT, UR5, 0x1, UPT ;  /* 0x000000010500788c */ /* 0x000fd6000bf05270 */
[----:B------:R-:W-:Y:S02]  /*1260*/  @UP0 ULDC.64 UR12, c[0x0][0x9e8] ;  /* 0x00027a00000c0ab9 */ /* 0x000fe40000000a00 */
[----:B------:R-:W-:-:S04]  /*1270*/  UIMAD.WIDE.U32 UR6, UR4, UR12, URZ ;  /* 0x0000000c040672a5 */ /* 0x000fc8000f8e003f */
[----:B------:R-:W-:-:S12]  /*1280*/  @UP0 USHF.R.U32.HI UR4, URZ, UR13, UR7 ;  /* 0x0000000d3f040299 */ /* 0x000fd80008011607 */
.L_x_896:
[----:B------:R-:W-:-:S06]  /*1290*/  UIMAD UR4, UR4, UR5, UR5 ;  /* 0x00000005040472a4 */ /* 0x000fcc000f8e0205 */
[----:B------:R-:W-:-:S07]  /*12a0*/  VIMNMX R0, R0, UR4, PT ;  /* 0x0000000400007c48 */ /* 0x000fce000bfe0100 */
.L_x_894:
[----:B------:R-:W-:Y:S01]  /*12b0*/  UIMAD UR4, UR47, UR10, 0x3f ;  /* 0x0000003f2f0474a4 */ /* 0x000fe2000f8e020a */
[----:B------:R-:W-:Y:S01]  /*12c0*/  IADD3 R0, R0, 0x3f, RZ ;  /* 0x0000003f00007810 */ /* 0x000fe20007ffe0ff */
[----:B------:R-:W-:Y:S02]  /*12d0*/  UIADD3 UR7, UR42, -UR9, URZ ;  /* 0x800000092a077290 */ /* 0x000fe4000fffe03f */
[----:B------:R-:W-:Y:S01]  /*12e0*/  USHF.R.S32.HI UR6, URZ, 0x1f, UR4 ;  /* 0x0000001f3f067899 */ /* 0x000fe20008011404 */
[----:B------:R-:W-:Y:S01]  /*12f0*/  SHF.R.S32.HI R3, RZ, 0x1f, R0 ;  /* 0x0000001fff037819 */ /* 0x000fe20000011400 */
[----:B------:R-:W-:Y:S02]  /*1300*/  UIMAD UR7, UR47, UR10, UR7 ;  /* 0x0000000a2f0772a4 */ /* 0x000fe4000f8e0207 */
[----:B------:R-:W-:Y:S01]  /*1310*/  ULEA.HI UR6, UR6, UR4, URZ, 0x6 ;  /* 0x0000000406067291 */ /* 0x000fe2000f8f303f */
[----:B------:R-:W-:Y:S01]  /*1320*/  LEA.HI R3, R3, R0, RZ, 0x6 ;  /* 0x0000000003037211 */ /* 0x000fe200078f30ff */
[----:B------:R-:W-:-:S02]  /*1330*/  ULDC UR8, c[0x0][0x9dc] ;  /* 0x0002770000087ab9 */ /* 0x000fc40000000800 */
[----:B------:R-:W-:Y:S01]  /*1340*/  USHF.R.S32.HI UR6, URZ, 0x6, UR6 ;  /* 0x000000063f067899 */ /* 0x000fe20008011406 */
[----:B------:R-:W-:Y:S01]  /*1350*/  SHF.R.S32.HI R3, RZ, 0x6, R3 ;  /* 0x00000006ff037819 */ /* 0x000fe20000011403 */
[----:B------:R-:W-:-:S04]  /*1360*/  UIADD3 UR8, UR7, -UR8, URZ ;  /* 0x8000000807087290 */ /* 0x000fc8000fffe03f */
[----:B------:R-:W-:Y:S01]  /*1370*/  VIMNMX R103, R3, UR6, PT ;  /* 0x0000000603677c48 */ /* 0x000fe2000bfe0100 */
[----:B------:R-:W-:Y:S07]  /*1380*/  @!P1 BRA `(.L_x_897) ;  /* 0x0000000000489947 */ /* 0x000fee0003800000 */
[----:B------:R-:W-:Y:S02]  /*1390*/  UMOV UR4, UR7 ;  /* 0x0000000700047c82 */ /* 0x000fe40008000000 */
[----:B------:R-:W-:-:S06]  /*13a0*/  UISETP.GT.AND UP0, UPT, UR4, -0x1, UPT ;  /* 0xffffffff0400788c */ /* 0x000fcc000bf04270 */
[----:B------:R-:W-:-:S13]  /*13b0*/  PLOP3.LUT P0, PT, PT, PT, UP0, 0x80, 0x0 ;  /* 0x000000000000781c */ /* 0x000fda0003f0f008 */
[----:B------:R-:W-:Y:S05]  /*13c0*/  @P0 BRA `(.L_x_898) ;  /* 0x00000000001c0947 */ /* 0x000fea0003800000 */
[----:B------:R-:W-:Y:S02]  /*13d0*/  UISETP.NE.AND UP0, UPT, UR5, 0x1, UPT ;  /* 0x000000010500788c */ /* 0x000fe4000bf05270 */
[----:B------:R-:W-:-:S09]  /*13e0*/  ULOP3.LUT UR4, URZ, UR4, URZ, 0x33, !UPT ;  /* 0x000000043f047292 */ /* 0x000fd2000f8e333f */
[----:B------:R-:W-:Y:S02]  /*13f0*/  @UP0 ULDC.64 UR10, c[0x0][0x9e8] ;  /* 0x00027a00000a0ab9 */ /* 0x000fe40000000a00 */
[----:B------:R-:W-:-:S04]  /*1400*/  UIMAD.WIDE.U32 UR6, UR4, UR10, URZ ;  /* 0x0000000a040672a5 */ /* 0x000fc8000f8e003f */
[----:B------:R-:W-:-:S04]  /*1410*/  @UP0 USHF.R.U32.HI UR4, URZ, UR11, UR7 ;  /* 0x0000000b3f040299 */ /* 0x000fc80008011607 */
[----:B------:R-:W-:Y:S01]  /*1420*/  ULOP3.LUT UR4, URZ, UR4, URZ, 0x33, !UPT ;  /* 0x000000043f047292 */ /* 0x000fe2000f8e333f */
[----:B------:R-:W-:Y:S11]  /*1430*/  BRA `(.L_x_899) ;  /* 0x0000000000107947 */ /* 0x000ff60003800000 */
.L_x_898:
[----:B------:R-:W-:-:S11]  /*1440*/  UISETP.NE.AND UP0, UPT, UR5, 0x1, UPT ;  /* 0x000000010500788c */ /* 0x000fd6000bf05270 */
[----:B------:R-:W-:Y:S02]  /*1450*/  @UP0 ULDC.64 UR10, c[0x0][0x9e8] ;  /* 0x00027a00000a0ab9 */ /* 0x000fe40000000a00 */
[----:B------:R-:W-:-:S04]  /*1460*/  UIMAD.WIDE.U32 UR6, UR4, UR10, URZ ;  /* 0x0000000a040672a5 */ /* 0x000fc8000f8e003f */
[----:B------:R-:W-:-:S12]  /*1470*/  @UP0 USHF.R.U32.HI UR4, URZ, UR11, UR7 ;  /* 0x0000000b3f040299 */ /* 0x000fd80008011607 */
.L_x_899:
[----:B------:R-:W-:-:S04]  /*1480*/  UIMAD UR4, UR4, UR5, URZ ;  /* 0x00000005040472a4 */ /* 0x000fc8000f8e023f */
[----:B------:R-:W-:-:S04]  /*1490*/  UISETP.LT.AND UP0, UPT, UR8, UR4, UPT ;  /* 0x000000040800728c */ /* 0x000fc8000bf01270 */
[----:B------:R-:W-:-:S12]  /*14a0*/  USEL UR8, UR8, UR4, !UP0 ;  /* 0x0000000408087287 */ /* 0x000fd8000c000000 */
.L_x_897:
[----:B------:R-:W-:Y:S01]  /*14b0*/  USHF.R.S32.HI UR4, URZ, 0x1f, UR8 ;  /* 0x0000001f3f047899 */ /* 0x000fe20008011408 */
[----:B------:R-:W-:Y:S01]  /*14c0*/  PLOP3.LUT P0, PT, PT, PT, PT, 0x80, 0x0 ;  /* 0x000000000000781c */ /* 0x000fe20003f0f070 */
[----:B------:R-:W-:Y:S01]  /*14d0*/  IMAD.MOV.U32 R0, RZ, RZ, RZ ;  /* 0x000000ffff007224 */ /* 0x000fe200078e00ff */
[----:B------:R-:W-:Y:S01]  /*14e0*/  CS2R R2, SRZ ;  /* 0x0000000000027805 */ /* 0x000fe2000001ff00 */
[----:B------:R-:W-:Y:S01]  /*14f0*/  ULEA.HI UR4, UR4, UR8, URZ, 0x6 ;  /* 0x0000000804047291 */ /* 0x000fe2000f8f303f */
[----:B------:R-:W-:Y:S02]  /*1500*/  CS2R R150, SRZ ;  /* 0x0000000000967805 */ /* 0x000fe4000001ff00 */
[----:B------:R-:W-:Y:S02]  /*1510*/  CS2R R148, SRZ ;  /* 0x0000000000947805 */ /* 0x000fe4000001ff00 */
[----:B------:R-:W-:Y:S01]  /*1520*/  CS2R R146, SRZ ;  /* 0x0000000000927805 */ /* 0x000fe2000001ff00 */
[----:B------:R-:W-:Y:S01]  /*1530*/  USHF.R.S32.HI UR4, URZ, 0x6, UR4 ;  /* 0x000000063f047899 */ /* 0x000fe20008011404 */
[----:B------:R-:W-:-:S02]  /*1540*/  CS2R R144, SRZ ;  /* 0x0000000000907805 */ /* 0x000fc4000001ff00 */
[----:B------:R-:W-:Y:S02]  /*1550*/  CS2R R142, SRZ ;  /* 0x00000000008e7805 */ /* 0x000fe4000001ff00 */
[----:B------:R-:W-:Y:S01]  /*1560*/  CS2R R140, SRZ ;  /* 0x00000000008c7805 */ /* 0x000fe2000001ff00 */
[----:B------:R-:W-:Y:S01]  /*1570*/  UISETP.LT.AND UP0, UPT, URZ, UR4, UPT ;  /* 0x000000043f00728c */ /* 0x000fe2000bf01270 */
[----:B------:R-:W-:Y:S02]  /*1580*/  CS2R R138, SRZ ;  /* 0x00000000008a7805 */ /* 0x000fe4000001ff00 */
[----:B------:R-:W-:Y:S02]  /*1590*/  CS2R R136, SRZ ;  /* 0x0000000000887805 */ /* 0x000fe4000001ff00 */
[----:B------:R-:W-:Y:S01]  /*15a0*/  CS2R R134, SRZ ;  /* 0x0000000000867805 */ /* 0x000fe2000001ff00 */
[----:B------:R-:W-:Y:S01]  /*15b0*/  USEL UR60, URZ, UR4, !UP0 ;  /* 0x000000043f3c7287 */ /* 0x000fe2000c000000 */
[----:B------:R-:W-:-:S02]  /*15c0*/  CS2R R132, SRZ ;  /* 0x0000000000847805 */ /* 0x000fc4000001ff00 */
[----:B------:R-:W-:Y:S02]  /*15d0*/  CS2R R130, SRZ ;  /* 0x0000000000827805 */ /* 0x000fe4000001ff00 */
[----:B------:R-:W-:Y:S02]  /*15e0*/  CS2R R128, SRZ ;  /* 0x0000000000807805 */ /* 0x000fe4000001ff00 */
[----:B------:R-:W-:Y:S02]  /*15f0*/  CS2R R126, SRZ ;  /* 0x00000000007e7805 */ /* 0x000fe4000001ff00 */
[----:B------:R-:W-:Y:S02]  /*1600*/  CS2R R124, SRZ ;  /* 0x00000000007c7805 */ /* 0x000fe4000001ff00 */
[----:B------:R-:W-:Y:S02]  /*1610*/  ISETP.GT.AND P1, PT, R103, UR60, PT ;  /* 0x0000003c67007c0c */ /* 0x000fe4000bf24270 */
        /* <DEDUP_REMOVED lines=45> */
[----:B------:R-:W-:Y:S01]  /*18f0*/  IMAD.MOV.U32 R23, RZ, RZ, RZ ;  /* 0x000000ffff177224 */ /* 0x000fe200078e00ff */
[----:B------:R-:W-:Y:S02]  /*1900*/  CS2R R32, SRZ ;  /* 0x0000000000207805 */ /* 0x000fe4000001ff00 */
[----:B------:R-:W-:Y:S02]  /*1910*/  MOV R160, RZ ;  /* 0x000000ff00a07202 */ /* 0x000fe40000000f00 */
[----:B------:R-:W-:Y:S01]  /*1920*/  CS2R R6, SRZ ;  /* 0x0000000000067805 */ /* 0x000fe2000001ff00 */
[----:B------:R-:W-:Y:S01]  /*1930*/  IMAD.MOV.U32 R29, RZ, RZ, RZ ;  /* 0x000000ffff1d7224 */ /* 0x000fe200078e00ff */
[----:B------:R-:W-:Y:S01]  /*1940*/  CS2R R56, SRZ ;  /* 0x0000000000387805 */ /* 0x000fe2000001ff00 */
[----:B------:R-:W-:Y:S01]  /*1950*/  IMAD.MOV.U32 R4, RZ, RZ, RZ ;  /* 0x000000ffff047224 */ /* 0x000fe200078e00ff */
[----:B------:R-:W-:Y:S06]  /*1960*/  @!P1 BRA `(.L_x_900) ;  /* 0x000000b800c49947 */ /* 0x000fec0003800000 */
[----:B------:R-:W1:Y:S01]  /*1970*/  SHFL.IDX PT, R0, R210, RZ, 0x1f ;  /* 0x00001fffd2007589 */ /* 0x000e6200000e0000 */
[----:B------:R-:W-:-:S04]  /*1980*/  UIADD3 UR6, UR38, 0x10400, URZ ;  /* 0x0001040026067890 */ /* 0x000fc8000fffe03f */
[----:B------:R-:W-:-:S06]  /*1990*/  ULOP3.LUT UP0, URZ, UR6, 0x3ff, URZ, 0xc0, !UPT ;  /* 0x000003ff063f7892 */ /* 0x000fcc000f80c03f */
[----:B------:R-:W-:Y:S02]  /*19a0*/  PLOP3.LUT P0, PT, PT, PT, UP0, 0x80, 0x0 ;  /* 0x000000000000781c */ /* 0x000fe40003f0f008 */
[----:B-1----:R-:W-:-:S13]  /*19b0*/  R2UR UR4, R0 ;  /* 0x00000000000472ca */ /* 0x002fda00000e0000 */
[----:B------:R-:W-:-:S04]  /*19c0*/  ULEA.HI UR5, UR4, UR4, URZ, 0x1 ;  /* 0x0000000404057291 */ /* 0x000fc8000f8f083f */
        /* <DEDUP_REMOVED lines=22> */
.L_x_901:
[----:B------:R-:W-:Y:S02]  /*1b30*/  R2UR UR6, R207 ;  /* 0x00000000cf0672ca */ /* 0x000fe400000e0000 */
[----:B------:R-:W-:-:S11]  /*1b40*/  R2UR UR5, R212 ;  /* 0x00000000d40572ca */ /* 0x000fd600000e0000 */
[----:B------:R-:W-:Y:S02]  /*1b50*/  ULEA.HI UR4, UR6, UR6, URZ, 0x1 ;  /* 0x0000000606047291 */ /* 0x000fe4000f8f083f */
[----:B------:R-:W-:Y:S02]  /*1b60*/  IMAD.U32 R2, RZ, RZ, UR5 ;  /* 0x00000005ff027e24 */ /* 0x000fe4000f8e00ff */
[----:B------:R-:W-:-:S03]  /*1b70*/  ULOP3.LUT UR4, UR4, 0xfffffffe, URZ, 0xc0, !UPT ;  /* 0xfffffffe04047892 */ /* 0x000fc6000f8ec03f */
[----:B------:R-:W-:Y:S01]  /*1b80*/  ISETP.NE.AND P0, PT, R2, 0x3, PT ;  /* 0x000000030200780c */ /* 0x000fe20003f05270 */
[----:B------:R-:W-:-:S06]  /*1b90*/  UIADD3 UR4, UR6, -UR4, URZ ;  /* 0x8000000406047290 */ /* 0x000fcc000fffe03f */
[----:B------:R-:W-:-:S04]  /*1ba0*/  MOV R0, UR4 ;  /* 0x0000000400007c02 */ /* 0x000fc80008000f00 */
[----:B------:R-:W-:-:S04]  /*1bb0*/  SHF.L.U32 R0, R0, 0x1f, RZ ;  /* 0x0000001f00007819 */ /* 0x000fc800000006ff */
[----:B------:R-:W1:Y:S02]  /*1bc0*/  SYNCS.PHASECHK.TRANS64.TRYWAIT P1, [UR38+0x30800], R0 ;  /* 0x03080000ff0075a7 */ /* 0x000e640008020166 */
[----:B-1----:R-:W-:Y:S05]  /*1bd0*/  @!P1 BRA `(.L_x_902) ;  /* 0x0000010800f49947 */ /* 0x002fea0003800000 */
.L_x_1049:
[----:B------:R-:W-:Y:S05]  /*1be0*/  @!P0 BRA `(.L_x_903) ;  /* 0x0000000000048947 */ /* 0x000fea0003800000 */
[----:B------:R-:W-:Y:S01]  /*1bf0*/  BPT.TRAP 0x1 ;  /* 0x000000040000795c */ /* 0x000fe20000300000 */
.L_x_903:
[----:B-1----:R-:W-:Y:S02]  /*1c00*/  IMAD.U32 R3, RZ, RZ, UR36 ;  /* 0x00000024ff037e24 */ /* 0x002fe4000f8e00ff */
[----:B------:R-:W-:-:S03]  /*1c10*/  IMAD.U32 R0, RZ, RZ, UR46 ;  /* 0x0000002eff007e24 */ /* 0x000fc6000f8e00ff */
[----:B------:R-:W-:Y:S02]  /*1c20*/  LEA R3, R3, UR38, 0x3 ;  /* 0x0000002603037c11 */ /* 0x000fe4000f8e18ff */
[----:B------:R-:W-:-:S04]  /*1c30*/  SHF.L.U32 R0, R0, 0x1f, RZ ;  /* 0x0000001f00007819 */ /* 0x000fc800000006ff */
[----:B------:R1:W2:Y:S01]  /*1c40*/  SYNCS.PHASECHK.TRANS64.TRYWAIT P2, [R3+URZ+0x30830], R0 ;  /* 0x03083000030075a7 */ /* 0x0002a2000804017f */
[----:B------:R-:W-:Y:S05]  /*1c50*/  @!P0 BRA `(.L_x_904) ;  /* 0x0000000000048947 */ /* 0x000fea0003800000 */
[----:B------:R-:W-:Y:S01]  /*1c60*/  BPT.TRAP 0x1 ;  /* 0x000000040000795c */ /* 0x000fe20000300000 */
.L_x_904:
[----:B------:R-:W3:Y:S02]  /*1c70*/  S2R R2, SR_TID.X ;  /* 0x0000000000027919 */ /* 0x000ee40000002100 */
[----:B---3--:R-:W-:Y:S01]  /*1c80*/  LOP3.LUT P1, RZ, R2, 0x7f, RZ, 0xc0, !PT ;  /* 0x0000007f02ff7812 */ /* 0x008fe2000782c0ff */
[----:B--2---:R-:W-:-:S12]  /*1c90*/  @P2 BRA `(.L_x_905) ;  /* 0x0000000000082947 */ /* 0x004fd80003800000 */
[----:B------:R-:W2:Y:S02]  /*1ca0*/  SYNCS.PHASECHK.TRANS64.TRYWAIT P2, [R3+URZ+0x30830], R0 ;  /* 0x03083000030075a7 */ /* 0x000ea4000804017f */
[----:B--2---:R-:W-:Y:S05]  /*1cb0*/  @!P2 BRA `(.L_x_906) ;  /* 0x0000010800d4a947 */ /* 0x004fea0003800000 */
.L_x_905:
[----:B------:R-:W-:Y:S05]  /*1cc0*/  WARPSYNC.ALL ;  /* 0x0000000000007948 */ /* 0x000fea0003800000 */
[----:B------:R-:W-:Y:S01]  /*1cd0*/  UIADD3 UR4, UR38, 0x20400, URZ ;  /* 0x0002040026047890 */ /* 0x000fe2000fffe03f */
[----:B------:R-:W-:Y:S01]  /*1ce0*/  WARPGROUP.ARRIVE ;  /* 0x00000000000079c5 */ /* 0x000fe20000000000 */
[----:B------:R-:W-:Y:S01]  /*1cf0*/  ULOP3.LUT UR40, UR40, 0x10000, URZ, 0xfc, !UPT ;  /* 0x0001000028287892 */ /* 0x000fe2000f8efc3f */
[----:B------:R-:W3:Y:S01]  /*1d00*/  LDC R21, c[0x0][0x2e0] ;  /* 0x0000b800ff157b82 */ /* 0x000ee20000000800 */
[----:B------:R-:W-:Y:S01]  /*1d10*/  USHF.R.U32.HI UR4, URZ, 0x4, UR4 ;  /* 0x000000043f047899 */ /* 0x000fe20008011604 */
[----:B------:R-:W-:Y:S01]  /*1d20*/  MOV R4, 0xffffffc0 ;  /* 0xffffffc000047802 */ /* 0x000fe20000000f00 */
[----:B------:R-:W-:Y:S01]  /*1d30*/  UMOV UR9, 0x40000040 ;  /* 0x4000004000097882 */ /* 0x000fe20000000000 */
[----:B------:R-:W-:Y:S01]  /*1d40*/  UMOV UR11, 0x40000040 ;  /* 0x40000040000b7882 */ /* 0x000fe20000000000 */
[----:B------:R-:W-:Y:S01]  /*1d50*/  ULOP3.LUT UR4, UR4, 0x3fff, URZ, 0xc0, !UPT ;  /* 0x00003fff04047892 */ /* 0x000fe2000f8ec03f */
[----:B------:R-:W-:Y:S01]  /*1d60*/  IMAD.U32 R19, RZ, RZ, UR9 ;  /* 0x00000009ff137e24 */ /* 0x000fe2000f8e00ff */
[----:B------:R-:W-:Y:S01]  /*1d70*/  UMOV UR8, UR40 ;  /* 0x0000002800087c82 */ /* 0x000fe20008000000 */
[----:B------:R-:W-:Y:S01]  /*1d80*/  UMOV UR7, 0x40000040 ;  /* 0x4000004000077882 */ /* 0x000fe20000000000 */
[----:B------:R-:W-:Y:S01]  /*1d90*/  ULOP3.LUT UR37, UR4, 0x10000, URZ, 0xfc, !UPT ;  /* 0x0001000004257892 */ /* 0x000fe2000f8efc3f */
[----:B------:R-:W-:Y:S01]  /*1da0*/  MOV R18, UR8 ;  /* 0x0000000800127c02 */ /* 0x000fe20008000f00 */
[----:B------:R-:W-:Y:S01]  /*1db0*/  UIADD3 UR4, UR40, 0x2, URZ ;  /* 0x0000000228047890 */ /* 0x000fe2000fffe03f */
[----:B-12---:R-:W1:Y:S01]  /*1dc0*/  LDC R0, c[0x0][0x288] ;  /* 0x0000a200ff007b82 */ /* 0x006e620000000800 */
[----:B------:R-:W-:Y:S01]  /*1dd0*/  ULEA UR39, UR36, UR37, 0xb ;  /* 0x0000002524277291 */ /* 0x000fe2000f8e583f */
[----:B------:R-:W-:Y:S01]  /*1de0*/  IMAD R6, R103, R4, 0x40 ;  /* 0x0000004067067424 */ /* 0x000fe200078e0204 */
[----:B------:R-:W-:Y:S01]  /*1df0*/  UIADD3 UR12, UR40, 0x406, URZ ;  /* 0x00000406280c7890 */ /* 0x000fe2000fffe03f */
[----:B------:R-:W-:Y:S01]  /*1e00*/  @!P1 VIADD R2, R3, 0x30840 ;  /* 0x0003084003029836 */ /* 0x000fe20000000000 */
[----:B------:R-:W-:Y:S01]  /*1e10*/  UIADD3 UR5, UR39, 0x2, URZ ;  /* 0x0000000227057890 */ /* 0x000fe2000fffe03f */
[----:B------:R-:W-:Y:S01]  /*1e20*/  LEA R4, R103, 0xffffffc0, 0x6 ;  /* 0xffffffc067047811 */ /* 0x000fe200078e30ff */
[----:B------:R-:W-:-:S02]  /*1e30*/  UIADD3 UR6, UR39, 0x202, URZ ;  /* 0x0000020227067890 */ /* 0x000fc4000fffe03f */
[----:B------:R-:W-:Y:S01]  /*1e40*/  UMOV UR10, UR39 ;  /* 0x00000027000a7c82 */ /* 0x000fe20008000000 */
[----:B------:R-:W-:Y:S01]  /*1e50*/  UIADD3 UR14, UR39, 0x206, URZ ;  /* 0x00000206270e7890 */ /* 0x000fe2000fffe03f */
[----:B------:R-:W-:Y:S01]  /*1e60*/  HGMMA.64x64x16.F32.BF16 R24, gdesc[UR8], RZ, !UPT, gsb0 ;  /* 0x00e00000081879f0 */ /* 0x000fe2000c0018ff */
[----:B------:R-:W-:Y:S01]  /*1e70*/  UMOV UR8, UR4 ;  /* 0x0000000400087c82 */ /* 0x000fe20008000000 */
[----:B------:R-:W-:Y:S01]  /*1e80*/  UMOV UR9, 0x40000040 ;  /* 0x4000004000097882 */ /* 0x000fe20000000000 */
[----:B------:R-:W-:Y:S01]  /*1e90*/  UMOV UR10, UR5 ;  /* 0x00000005000a7c82 */ /* 0x000fe20008000000 */
[----:B------:R-:W-:Y:S01]  /*1ea0*/  UMOV UR11, 0x40000040 ;  /* 0x40000040000b7882 */ /* 0x000fe20000000000 */
[----:B------:R-:W-:Y:S01]  /*1eb0*/  UIADD3 UR4, UR40, 0x4, URZ ;  /* 0x0000000428047890 */ /* 0x000fe2000fffe03f */
[----:B------:R-:W-:Y:S01]  /*1ec0*/  IMAD.U32 R16, RZ, RZ, UR8 ;  /* 0x00000008ff107e24 */ /* 0x000fe2000f8e00ff */
[----:B------:R-:W-:Y:S01]  /*1ed0*/  UIADD3 UR5, UR39, 0x4, URZ ;  /* 0x0000000427057890 */ /* 0x000fe2000fffe03f */
[----:B------:R-:W-:Y:S01]  /*1ee0*/  IMAD.U32 R17, RZ, RZ, UR9 ;  /* 0x00000009ff117e24 */ /* 0x000fe2000f8e00ff */
[----:B------:R-:W-:Y:S01]  /*1ef0*/  UMOV UR13, 0x40000040 ;  /* 0x40000040000d7882 */ /* 0x000fe20000000000 */
[----:B------:R-:W-:Y:S01]  /*1f00*/  UMOV UR15, 0x40000040 ;  /* 0x40000040000f7882 */ /* 0x000fe20000000000 */
[----:B------:R-:W-:Y:S01]  /*1f10*/  UIADD3 UR16, UR40, 0x800, URZ ;  /* 0x0000080028107890 */ /* 0x000fe2000fffe03f */
[----:B---3--:R-:W-:Y:S01]  /*1f20*/  IMAD R3, R21, UR47, R6 ;  /* 0x0000002f15037c24 */ /* 0x008fe2000f8e0206 */
[----:B------:R-:W-:Y:S01]  /*1f30*/  UIADD3 UR18, UR39, 0x400, URZ ;  /* 0x0000040027127890 */ /* 0x000fe2000fffe03f */
[----:B------:R-:W-:Y:S01]  /*1f40*/  @!P1 PRMT R2, RZ, 0x654, R2 ;  /* 0x00000654ff029816 */ /* 0x000fe20000000002 */
[----:B------:R-:W-:Y:S01]  /*1f50*/  UMOV UR17, 0x40000040 ;  /* 0x4000004000117882 */ /* 0x000fe20000000000 */
[----:B------:R-:W-:Y:S01]  /*1f60*/  UMOV UR19, 0x40000040 ;  /* 0x4000004000137882 */ /* 0x000fe20000000000 */
[----:B------:R-:W-:Y:S01]  /*1f70*/  UIADD3 UR20, UR40, 0x802, URZ ;  /* 0x0000080228147890 */ /* 0x000fe2000fffe03f */
[----:B-1----:R-:W-:Y:S01]  /*1f80*/  IADD3 R5, R3, 0x1, -R0 ;  /* 0x0000000103057810 */ /* 0x002fe20007ffe800 */
[----:B------:R-:W-:Y:S01]  /*1f90*/  UIADD3 UR22, UR39, 0x402, URZ ;  /* 0x0000040227167890 */ /* 0x000fe2000fffe03f */
[----:B------:R-:W-:Y:S01]  /*1fa0*/  UMOV UR21, 0x40000040 ;  /* 0x4000004000157882 */ /* 0x000fe20000000000 */
[----:B------:R-:W-:Y:S01]  /*1fb0*/  UMOV UR23, 0x40000040 ;  /* 0x4000004000177882 */ /* 0x000fe20000000000 */
[----:B------:R-:W-:-:S02]  /*1fc0*/  UIADD3 UR24, UR40, 0x804, URZ ;  /* 0x0000080428187890 */ /* 0x000fc4000fffe03f */
[----:B------:R-:W-:Y:S01]  /*1fd0*/  UIADD3 UR26, UR39, 0x404, URZ ;  /* 0x00000404271a7890 */ /* 0x000fe2000fffe03f */
[----:B------:R-:W-:Y:S01]  /*1fe0*/  UMOV UR25, 0x40000040 ;  /* 0x4000004000197882 */ /* 0x000fe20000000000 */
[----:B------:R-:W-:Y:S01]  /*1ff0*/  UMOV UR27, 0x40000040 ;  /* 0x40000040001b7882 */ /* 0x000fe20000000000 */
[----:B------:R-:W-:Y:S02]  /*2000*/  UIADD3 UR28, UR40, 0x806, URZ ;  /* 0x00000806281c7890 */ /* 0x000fe4000fffe03f */
[----:B------:R-:W-:Y:S01]  /*2010*/  UIADD3 UR30, UR39, 0x406, URZ ;  /* 0x00000406271e7890 */ /* 0x000fe2000fffe03f */
[----:B------:R-:W-:Y:S01]  /*2020*/  UMOV UR29, 0x40000040 ;  /* 0x40000040001d7882 */ /* 0x000fe20000000000 */
[----:B------:R-:W-:Y:S01]  /*2030*/  UMOV UR31, 0x40000040 ;  /* 0x40000040001f7882 */ /* 0x000fe20000000000 */
[----:B------:R-:W-:Y:S02]  /*2040*/  UIADD3 UR32, UR40, 0xc00, URZ ;  /* 0x00000c0028207890 */ /* 0x000fe4000fffe03f */
        /* <DEDUP_REMOVED lines=11> */
[----:B------:R-:W-:Y:S01]  /*2100*/  UMOV UR57, 0x40000040 ;  /* 0x4000004000397882 */ /* 0x000fe20000000000 */
[----:B------:R-:W-:Y:S01]  /*2110*/  UMOV UR59, 0x40000040 ;  /* 0x40000040003b7882 */ /* 0x000fe20000000000 */
[----:B------:R-:W-:Y:S01]  /*2120*/  IMAD.U32 R9, RZ, RZ, UR57 ;  /* 0x00000039ff097e24 */ /* 0x000fe2000f8e00ff */
[----:B------:R-:W-:-:S02]  /*2130*/  WARPGROUP.DEPBAR.LE gsb0, 0x0 ;  /* 0x00008000000079c5 */ /* 0x000fc40000010000 */
[----:B------:R-:W-:-:S06]  /*2140*/  WARPGROUP.ARRIVE ;  /* 0x00000000000079c5 */ /* 0x000fcc0000000000 */
[----:B------:R-:W-:Y:S01]  /*2150*/  HGMMA.64x64x16.F32.BF16 R24, gdesc[UR8], R24, gsb0 ;  /* 0x00e00000081879f0 */ /* 0x000fe20008001818 */
[----:B------:R-:W-:Y:S01]  /*2160*/  UMOV UR8, UR4 ;  /* 0x0000000400087c82 */ /* 0x000fe20008000000 */
[----:B------:R-:W-:Y:S01]  /*2170*/  UMOV UR9, 0x40000040 ;  /* 0x4000004000097882 */ /* 0x000fe20000000000 */
[----:B------:R-:W-:Y:S01]  /*2180*/  UMOV UR10, UR5 ;  /* 0x00000005000a7c82 */ /* 0x000fe20008000000 */
[----:B------:R-:W-:Y:S01]  /*2190*/  UMOV UR11, 0x40000040 ;  /* 0x40000040000b7882 */ /* 0x000fe20000000000 */
[----:B------:R-:W-:Y:S01]  /*21a0*/  UIADD3 UR4, UR40, 0x6, URZ ;  /* 0x0000000628047890 */ /* 0x000fe2000fffe03f */
[----:B------:R-:W-:Y:S01]  /*21b0*/  MOV R14, UR8 ;  /* 0x00000008000e7c02 */ /* 0x000fe20008000f00 */
[----:B------:R-:W-:Y:S01]  /*21c0*/  UIADD3 UR5, UR39, 0x6, URZ ;  /* 0x0000000627057890 */ /* 0x000fe2000fffe03f */
[----:B------:R-:W-:Y:S01]  /*21d0*/  IMAD.U32 R15, RZ, RZ, UR9 ;  /* 0x00000009ff0f7e24 */ /* 0x000fe2000f8e00ff */
[----:B------:R-:W-:Y:S02]  /*21e0*/  WARPGROUP.DEPBAR.LE gsb0, 0x0 ;  /* 0x00008000000079c5 */ /* 0x000fe40000010000 */
[----:B------:R-:W-:-:S06]  /*21f0*/  WARPGROUP.ARRIVE ;  /* 0x00000000000079c5 */ /* 0x000fcc0000000000 */
[----:B------:R-:W-:Y:S01]  /*2200*/  HGMMA.64x64x16.F32.BF16 R24, gdesc[UR8], R24, gsb0 ;  /* 0x00e00000081879f0 */ /* 0x000fe20008001818 */
        /* <DEDUP_REMOVED lines=17> */
[----:B------:R-:W-:Y:S01]  /*2320*/  UMOV UR5, 0x40000040 ;  /* 0x4000004000057882 */ /* 0x000fe20000000000 */
[----:B------:R-:W-:Y:S01]  /*2330*/  IMAD.U32 R11, RZ, RZ, UR9 ;  /* 0x00000009ff0b7e24 */ /* 0x000fe2000f8e00ff */
[----:B------:R-:W-:Y:S02]  /*2340*/  WARPGROUP.DEPBAR.LE gsb0, 0x0 ;  /* 0x00008000000079c5 */ /* 0x000fe40000010000 */
[----:B------:R-:W-:-:S06]  /*2350*/  WARPGROUP.ARRIVE ;  /* 0x00000000000079c5 */ /* 0x000fcc0000000000 */
[----:B------:R-:W-:Y:S01]  /*2360*/  HGMMA.64x64x16.F32.BF16 R24, gdesc[UR8], R24, gsb0 ;  /* 0x00e00000081879f0 */ /* 0x000fe20008001818 */
[----:B------:R-:W-:Y:S02]  /*2370*/  UIADD3 UR8, UR40, 0x404, URZ ;  /* 0x0000040428087890 */ /* 0x000fe4000fffe03f */
[----:B------:R-:W-:Y:S01]  /*2380*/  UIADD3 UR10, UR39, 0x204, URZ ;  /* 0x00000204270a7890 */ /* 0x000fe2000fffe03f */
[----:B------:R-:W-:Y:S01]  /*2390*/  UMOV UR9, 0x40000040 ;  /* 0x4000004000097882 */ /* 0x000fe20000000000 */
[----:B------:R-:W-:Y:S01]  /*23a0*/  UMOV UR11, 0x40000040 ;  /* 0x40000040000b7882 */ /* 0x000fe20000000000 */
[----:B------:R-:W-:-:S07]  /*23b0*/  UIADD3 UR39, UR39, 0x606, URZ ;  /* 0x0000060627277890 */ /* 0x000fce000fffe03f */
[----:B------:R-:W-:Y:S01]  /*23c0*/  UMOV UR58, UR39 ;  /* 0x00000027003a7c82 */ /* 0x000fe20008000000 */
[----:B------:R-:W-:Y:S02]  /*23d0*/  WARPGROUP.DEPBAR.LE gsb0, 0x0 ;  /* 0x00008000000079c5 */ /* 0x000fe40000010000 */
[----:B------:R-:W-:-:S06]  /*23e0*/  WARPGROUP.ARRIVE ;  /* 0x00000000000079c5 */ /* 0x000fcc0000000000 */
[----:B------:R-:W-:Y:S01]  /*23f0*/  HGMMA.64x64x16.F32.BF16 R24, gdesc[UR4], R24, gsb0 ;  /* 0x00e00000041879f0 */ /* 0x000fe20008001818 */
[----:B------:R-:W-:-:S07]  /*2400*/  UIADD3 UR6, UR40, 0xc06, URZ ;  /* 0x00000c0628067890 */ /* 0x000fce000fffe03f */
[----:B------:R-:W-:Y:S01]  /*2410*/  UMOV UR56, UR6 ;  /* 0x0000000600387c82 */ /* 0x000fe20008000000 */
[----:B------:R-:W-:Y:S01]  /*2420*/  ULDC.64 UR6, c[0x0][0x9d8] ;  /* 0x0002760000067ab9 */ /* 0x000fe20000000a00 */
[----:B------:R-:W-:Y:S01]  /*2430*/  IMAD.U32 R8, RZ, RZ, UR56 ;  /* 0x00000038ff087e24 */ /* 0x000fe2000f8e00ff */
[----:B------:R-:W-:Y:S01]  /*2440*/  ULOP3.LUT UR45, URZ, UR7, URZ, 0x33, !UPT ;  /* 0x000000073f2d7292 */ /* 0x000fe2000f8e333f */
[----:B------:R-:W-:Y:S02]  /*2450*/  WARPGROUP.DEPBAR.LE gsb0, 0x0 ;  /* 0x00008000000079c5 */ /* 0x000fe40000010000 */
[----:B------:R-:W-:-:S06]  /*2460*/  WARPGROUP.ARRIVE ;  /* 0x00000000000079c5 */ /* 0x000fcc0000000000 */
[----:B------:R-:W-:Y:S01]  /*2470*/  HGMMA.64x64x16.F32.BF16 R24, gdesc[UR8], R24, gsb0 ;  /* 0x00e00000081879f0 */ /* 0x000fe20008001818 */
[----:B------:R-:W-:Y:S02]  /*2480*/  ULDC.64 UR10, c[0x0][0x9e0] ;  /* 0x00027800000a7ab9 */ /* 0x000fe40000000a00 */
[----:B------:R-:W-:-:S06]  /*2490*/  UISETP.GE.AND UP0, UPT, UR11, 0x1, UPT ;  /* 0x000000010b00788c */ /* 0x000fcc000bf06270 */
[----:B------:R-:W-:Y:S01]  /*24a0*/  PLOP3.LUT P2, PT, PT, PT, UP0, 0x40, 0x0 ;  /* 0x000000000000781c */ /* 0x000fe20003f4e808 */
[----:B------:R-:W-:Y:S02]  /*24b0*/  WARPGROUP.DEPBAR.LE gsb0, 0x0 ;  /* 0x00008000000079c5 */ /* 0x000fe40000010000 */
[----:B------:R-:W-:-:S06]  /*24c0*/  WARPGROUP.ARRIVE ;  /* 0x00000000000079c5 */ /* 0x000fcc0000000000 */
[----:B------:R-:W-:Y:S03]  /*24d0*/  HGMMA.64x64x16.F32.BF16 R24, gdesc[UR12], R24, gsb0 ;  /* 0x00e000000c1879f0 */ /* 0x000fe60008001818 */
        /* <DEDUP_REMOVED lines=25> */
[----:B------:R-:W-:Y:S01]  /*2670*/  FMUL.FTZ R24, R24, UR6 ;  /* 0x0000000618187c20 */ /* 0x000fe20008410000 */
        /* <DEDUP_REMOVED lines=29> */
[----:B------:R2:W-:Y:S01]  /*2850*/  @!P1 SYNCS.ARRIVE.TRANS64.RED.A1T0 RZ, [R2+URZ], RZ ;  /* 0x000000ff02ff99a7 */ /* 0x0005e2000810043f */
[----:B------:R-:W-:Y:S01]  /*2860*/  FMUL.FTZ R35, R35, UR6 ;  /* 0x0000000623237c20 */ /* 0x000fe20008410000 */
[----:B------:R-:W-:Y:S01]  /*2870*/  FMUL.FTZ R38, R38, UR6 ;  /* 0x0000000626267c20 */ /* 0x000fe20008410000 */
[----:B------:R-:W-:Y:S01]  /*2880*/  FMUL.FTZ R43, R43, UR6 ;  /* 0x000000062b2b7c20 */ /* 0x000fe20008410000 */
[----:B------:R-:W3:Y:S01]  /*2890*/  MUFU.TANH R25, R25 ;  /* 0x0000001900197308 */ /* 0x000ee20000002400 */
[----:B--2---:R-:W-:-:S02]  /*28a0*/  IMAD R2, R22, -0x2, R5 ;  /* 0xfffffffe16027824 */ /* 0x004fc400078e0205 */
[----:B------:R-:W-:-:S05]  /*28b0*/  VIADD R5, R209, UR42 ;  /* 0x0000002ad1057c36 */ /* 0x000fca0008000000 */
[----:B------:R-:W2:Y:S08]  /*28c0*/  MUFU.TANH R28, R28 ;  /* 0x0000001c001c7308 */ /* 0x000eb00000002400 */
[----:B------:R-:W4:Y:S08]  /*28d0*/  MUFU.TANH R29, R29 ;  /* 0x0000001d001d7308 */ /* 0x000f300000002400 */
[----:B------:R-:W1:Y:S08]  /*28e0*/  MUFU.TANH R31, R31 ;  /* 0x0000001f001f7308 */ /* 0x000e700000002400 */
        /* <DEDUP_REMOVED lines=24> */
[----:B------:R5:W1:Y:S08]  /*2a70*/  MUFU.TANH R26, R35 ;  /* 0x00000023001a7308 */ /* 0x000a700000002400 */
[----:B------:R3:W1:Y:S01]  /*2a80*/  MUFU.TANH R27, R38 ;  /* 0x00000026001b7308 */ /* 0x0006620000002400 */
[----:B-----5:R-:W-:-:S07]  /*2a90*/  IMAD R35, R22, -0x2, R3 ;  /* 0xfffffffe16237824 */ /* 0x020fce00078e0203 */
[----:B------:R5:W1:Y:S01]  /*2aa0*/  MUFU.TANH R30, R43 ;  /* 0x0000002b001e7308 */ /* 0x000a620000002400 */
[C---:B---3--:R-:W-:Y:S01]  /*2ab0*/  VIADD R38, R2.reuse, UR10 ;  /* 0x0000000a02267c36 */ /* 0x048fe20008000000 */
[----:B-----5:R-:W-:-:S04]  /*2ac0*/  IADD3 R43, R2, UR45, RZ ;  /* 0x0000002d022b7c10 */ /* 0x020fc8000fffe0ff */
[----:B------:R-:W-:Y:S01]  /*2ad0*/  VIADDMNMX R2, R5, R38, R35, PT ;  /* 0x0000002605027246 */ /* 0x000fe20003800123 */
[----:B------:R-:W-:Y:S01]  /*2ae0*/  IMAD.IADD R3, R43, 0x1, R5 ;  /* 0x000000012b037824 */ /* 0x000fe200078e0205 */
[----:B--2-4-:R-:W-:Y:S06]  /*2af0*/  @P2 BRA `(.L_x_907) ;  /* 0x00000000005c2947 */ /* 0x014fec0003800000 */
[----:B------:R-:W-:Y:S01]  /*2b00*/  IMAD R7, R21, UR47, R5 ;  /* 0x0000002f15077c24 */ /* 0x000fe2000f8e0205 */
[----:B------:R-:W-:Y:S03]  /*2b10*/  BSSY B0, `(.L_x_908) ;  /* 0x0000011000007945 */ /* 0x000fe60003800000 */
[----:B------:R-:W-:-:S05]  /*2b20*/  IMAD.IADD R7, R7, 0x1, -R0 ;  /* 0x0000000107077824 */ /* 0x000fca00078e0a00 */
[----:B------:R-:W-:-:S13]  /*2b30*/  ISETP.GT.AND P2, PT, R7, -0x1, PT ;  /* 0xffffffff0700780c */ /* 0x000fda0003f44270 */
[----:B------:R-:W-:Y:S05]  /*2b40*/  @P2 BRA `(.L_x_909) ;  /* 0x0000000000202947 */ /* 0x000fea0003800000 */
[----:B------:R-:W-:Y:S01]  /*2b50*/  UISETP.NE.AND UP1, UPT, UR11, 0x1, UPT ;  /* 0x000000010b00788c */ /* 0x000fe2000bf25270 */
[----:B------:R-:W-:-:S05]  /*2b60*/  LOP3.LUT R7, RZ, R7, RZ, 0x33, !PT ;  /* 0x00000007ff077212 */ /* 0x000fca00078e33ff */
[----:B------:R-:W-:-:S05]  /*2b70*/  PLOP3.LUT P2, PT, PT, PT, UP1, 0x80, 0x0 ;  /* 0x000000000000781c */ /* 0x000fca0003f4f018 */
[----:B------:R-:W-:-:S08]  /*2b80*/  @UP1 ULDC.64 UR6, c[0x0][0x9e8] ;  /* 0x00027a0000061ab9 */ /* 0x000fd00000000a00 */
[----:B------:R-:W-:-:S05]  /*2b90*/  @P2 IMAD.HI.U32 R57, R7, UR6, RZ ;  /* 0x0000000607392c27 */ /* 0x000fca000f8e00ff */
[----:B------:R-:W-:-:S04]  /*2ba0*/  @P2 SHF.R.U32.HI R7, RZ, UR7, R57 ;  /* 0x00000007ff072c19 */ /* 0x000fc80008011639 */
[----:B------:R-:W-:Y:S01]  /*2bb0*/  LOP3.LUT R7, RZ, R7, RZ, 0x33, !PT ;  /* 0x00000007ff077212 */ /* 0x000fe200078e33ff */
[----:B------:R-:W-:Y:S06]  /*2bc0*/  BRA `(.L_x_910) ;  /* 0x0000000000147947 */ /* 0x000fec0003800000 */
.L_x_909:
[----:B------:R-:W-:-:S06]  /*2bd0*/  UISETP.NE.AND UP1, UPT, UR11, 0x1, UPT ;  /* 0x000000010b00788c */ /* 0x000fcc000bf25270 */
[----:B------:R-:W-:-:S05]  /*2be0*/  PLOP3.LUT P2, PT, PT, PT, UP1, 0x80, 0x0 ;  /* 0x000000000000781c */ /* 0x000fca0003f4f018 */
[----:B------:R-:W-:-:S08]  /*2bf0*/  @UP1 ULDC.64 UR6, c[0x0][0x9e8] ;  /* 0x00027a0000061ab9 */ /* 0x000fd00000000a00 */
[----:B------:R-:W-:-:S05]  /*2c00*/  @P2 IMAD.HI.U32 R57, R7, UR6, RZ ;  /* 0x0000000607392c27 */ /* 0x000fca000f8e00ff */
[----:B------:R-:W-:-:S07]  /*2c10*/  @P2 SHF.R.U32.HI R7, RZ, UR7, R57 ;  /* 0x00000007ff072c19 */ /* 0x000fce0008011639 */
.L_x_910:
[----:B------:R-:W-:Y:S05]  /*2c20*/  BSYNC B0 ;  /* 0x0000000000007941 */ /* 0x000fea0003800000 */
.L_x_908:
[----:B------:R-:W-:-:S04]  /*2c30*/  IMAD R7, R7, UR11, -R4 ;  /* 0x0000000b07077c24 */ /* 0x000fc8000f8e0a04 */
[----:B------:R-:W-:-:S05]  /*2c40*/  IMAD R7, R22, -0x2, R7 ;  /* 0xfffffffe16077824 */ /* 0x000fca00078e0207 */
[----:B------:R-:W-:Y:S02]  /*2c50*/  VIMNMX R3, R3, R7, !PT ;  /* 0x0000000703037248 */ /* 0x000fe40007fe0100 */
[----:B------:R-:W-:-:S07]  /*2c60*/  VIADDMNMX R2, R7, UR11, R2, PT ;  /* 0x0000000b07027c46 */ /* 0x000fce000b800102 */
.L_x_907:
[C---:B------:R-:W-:Y:S02]  /*2c70*/  ISETP.GE.AND P2, PT, R6.reuse, 0x2, PT ;  /* 0x000000020600780c */ /* 0x040fe40003f46270 */
[C---:B------:R-:W-:Y:S02]  /*2c80*/  ISETP.GE.AND P6, PT, R6.reuse, 0xa, PT ;  /* 0x0000000a0600780c */ /* 0x040fe40003fc6270 */
[----:B------:R-:W-:Y:S02]  /*2c90*/  ISETP.GT.AND P4, PT, R3, 0x1, !P2 ;  /* 0x000000010300780c */ /* 0x000fe40005784270 */
[----:B------:R-:W-:Y:S02]  /*2ca0*/  ISETP.GE.AND P3, PT, R6, 0x9, PT ;  /* 0x000000090600780c */ /* 0x000fe40003f66270 */
[----:B------:R-:W-:Y:S02]  /*2cb0*/  ISETP.LT.OR P4, PT, R2, 0x2, P4 ;  /* 0x000000020200780c */ /* 0x000fe40002781670 */
[----:B------:R-:W-:-:S02]  /*2cc0*/  P2R R58, PR, RZ, 0x40 ;  /* 0x00000040ff3a7803 */ /* 0x000fc40000000000 */
[----:B------:R-:W-:Y:S02]  /*2cd0*/  FSEL R57, R25, -INF , !P4 ;  /* 0xff80000019397808 */ /* 0x000fe40006000000 */
[C---:B------:R-:W-:Y:S02]  /*2ce0*/  ISETP.GT.AND P4, PT, R3.reuse, 0x9, !P6 ;  /* 0x000000090300780c */ /* 0x040fe40007784270 */
[----:B------:R-:W-:Y:S02]  /*2cf0*/  ISETP.GT.AND P5, PT, R3, 0x8, !P3 ;  /* 0x000000080300780c */ /* 0x000fe40005fa4270 */
[----:B------:R-:W-:Y:S02]  /*2d00*/  ISETP.LT.OR P4, PT, R2, 0xa, P4 ;  /* 0x0000000a0200780c */ /* 0x000fe40002781670 */
[----:B------:R-:W-:Y:S02]  /*2d10*/  ISETP.GE.AND P6, PT, R6, 0x11, PT ;  /* 0x000000110600780c */ /* 0x000fe40003fc6270 */
[----:B------:R-:W-:-:S02]  /*2d20*/  FSEL R61, R29, -INF , !P4 ;  /* 0xff8000001d3d7808 */ /* 0x000fc40006000000 */
[----:B------:R-:W-:Y:S02]  /*2d30*/  ISETP.LT.OR P5, PT, R2, 0x9, P5 ;  /* 0x000000090200780c */ /* 0x000fe40002fa1670 */
[----:B------:R-:W-:Y:S02]  /*2d40*/  ISETP.GT.AND P4, PT, R3, 0x10, !P6 ;  /* 0x000000100300780c */ /* 0x000fe40007784270 */
[----:B------:R-:W-:Y:S02]  /*2d50*/  FSEL R59, R28, -INF , !P5 ;  /* 0xff8000001c3b7808 */ /* 0x000fe40006800000 */
[----:B------:R-:W-:Y:S02]  /*2d60*/  ISETP.LT.OR P4, PT, R2, 0x11, P4 ;  /* 0x000000110200780c */ /* 0x000fe40002781670 */
[----:B------:R-:W-:Y:S02]  /*2d70*/  ISETP.GE.AND P5, PT, R6, 0x12, PT ;  /* 0x000000120600780c */ /* 0x000fe40003fa6270 */
[----:B-1----:R-:W-:-:S02]  /*2d80*/  FSEL R63, R32, -INF , !P4 ;  /* 0xff800000203f7808 */ /* 0x002fc40006000000 */
[----:B------:R-:W-:Y:S02]  /*2d90*/  ISETP.GT.AND P4, PT, R3, 0x11, !P5 ;  /* 0x000000110300780c */ /* 0x000fe40006f84270 */
[----:B------:R-:W-:Y:S02]  /*2da0*/  P2R R29, PR, RZ, 0x20 ;  /* 0x00000020ff1d7803 */ /* 0x000fe40000000000 */
[----:B------:R-:W-:Y:S02]  /*2db0*/  ISETP.LT.OR P4, PT, R2, 0x12, P4 ;  /* 0x000000120200780c */ /* 0x000fe40002781670 */
[----:B------:R-:W-:Y:S02]  /*2dc0*/  ISETP.GE.AND P5, PT, R6, 0x19, PT ;  /* 0x000000190600780c */ /* 0x000fe40003fa6270 */
[----:B------:R-:W-:Y:S02]  /*2dd0*/  FSEL R65, R33, -INF , !P4 ;  /* 0xff80000021417808 */ /* 0x000fe40006000000 */
[----:B------:R-:W-:-:S02]  /*2de0*/  ISETP.GT.AND P4, PT, R3, 0x18, !P5 ;  /* 0x000000180300780c */ /* 0x000fc40006f84270 */
[----:B------:R-:W-:Y:S02]  /*2df0*/  P2R R32, PR, RZ, 0x20 ;  /* 0x00000020ff207803 */ /* 0x000fe40000000000 */
[----:B------:R-:W-:Y:S02]  /*2e00*/  ISETP.LT.OR P4, PT, R2, 0x19, P4 ;  /* 0x000000190200780c */ /* 0x000fe40002781670 */
[----:B------:R-:W-:Y:S02]  /*2e10*/  ISETP.GE.AND P5, PT, R6, 0x1a, PT ;  /* 0x0000001a0600780c */ /* 0x000fe40003fa6270 */
[----:B------:R-:W-:Y:S02]  /*2e20*/  FSEL R67, R36, -INF , !P4 ;  /* 0xff80000024437808 */ /* 0x000fe40006000000 */
[----:B------:R-:W-:Y:S02]  /*2e30*/  ISETP.GT.AND P4, PT, R3, 0x19, !P5 ;  /* 0x000000190300780c */ /* 0x000fe40006f84270 */
[----:B------:R-:W-:-:S02]  /*2e40*/  P2R R33, PR, RZ, 0x20 ;  /* 0x00000020ff217803 */ /* 0x000fc40000000000 */
[----:B------:R-:W-:Y:S02]  /*2e50*/  ISETP.LT.OR P4, PT, R2, 0x1a, P4 ;  /* 0x0000001a0200780c */ /* 0x000fe40002781670 */
[----:B------:R-:W-:Y:S02]  /*2e60*/  ISETP.GE.AND P5, PT, R6, 0x21, PT ;  /* 0x000000210600780c */ /* 0x000fe40003fa6270 */
[----:B------:R-:W-:Y:S02]  /*2e70*/  FSEL R69, R37, -INF , !P4 ;  /* 0xff80000025457808 */ /* 0x000fe40006000000 */
[----:B------:R-:W-:Y:S02]  /*2e80*/  ISETP.GT.AND P4, PT, R3, 0x20, !P5 ;  /* 0x000000200300780c */ /* 0x000fe40006f84270 */
[----:B------:R-:W-:Y:S02]  /*2e90*/  P2R R36, PR, RZ, 0x20 ;  /* 0x00000020ff247803 */ /* 0x000fe40000000000 */
[----:B------:R-:W-:-:S02]  /*2ea0*/  ISETP.LT.OR P4, PT, R2, 0x21, P4 ;  /* 0x000000210200780c */ /* 0x000fc40002781670 */
[----:B------:R-:W-:Y:S02]  /*2eb0*/  ISETP.GE.AND P5, PT, R6, 0x22, PT ;  /* 0x000000220600780c */ /* 0x000fe40003fa6270 */
[----:B------:R-:W-:Y:S02]  /*2ec0*/  FSEL R71, R40, -INF , !P4 ;  /* 0xff80000028477808 */ /* 0x000fe40006000000 */
[----:B------:R-:W-:Y:S02]  /*2ed0*/  ISETP.GT.AND P4, PT, R3, 0x21, !P5 ;  /* 0x000000210300780c */ /* 0x000fe40006f84270 */
[----:B------:R-:W-:Y:S02]  /*2ee0*/  P2R R40, PR, RZ, 0x20 ;  /* 0x00000020ff287803 */ /* 0x000fe40000000000 */
[----:B------:R-:W-:Y:S02]  /*2ef0*/  ISETP.LT.OR P4, PT, R2, 0x22, P4 ;  /* 0x000000220200780c */ /* 0x000fe40002781670 */
[----:B------:R-:W-:-:S02]  /*2f00*/  ISETP.GE.AND P5, PT, R6, 0x29, PT ;  /* 0x000000290600780c */ /* 0x000fc40003fa6270 */
[----:B------:R-:W-:Y:S02]  /*2f10*/  FSEL R73, R41, -INF , !P4 ;  /* 0xff80000029497808 */ /* 0x000fe40006000000 */
[----:B------:R-:W-:Y:S02]  /*2f20*/  ISETP.GT.AND P4, PT, R3, 0x28, !P5 ;  /* 0x000000280300780c */ /* 0x000fe40006f84270 */
[----:B------:R-:W-:Y:S02]  /*2f30*/  P2R R41, PR, RZ, 0x20 ;  /* 0x00000020ff297803 */ /* 0x000fe40000000000 */
[----:B------:R-:W-:Y:S02]  /*2f40*/  ISETP.LT.OR P4, PT, R2, 0x29, P4 ;  /* 0x000000290200780c */ /* 0x000fe40002781670 */
[----:B------:R-:W-:Y:S02]  /*2f50*/  ISETP.GE.AND P5, PT, R6, 0x2a, PT ;  /* 0x0000002a0600780c */ /* 0x000fe40003fa6270 */
[----:B------:R-:W-:-:S02]  /*2f60*/  FSEL R75, R44, -INF , !P4 ;  /* 0xff8000002c4b7808 */ /* 0x000fc40006000000 */
        /* <DEDUP_REMOVED lines=8> */
[----:B------:R-:W-:Y:S02]  /*2ff0*/  P2R R28, PR, RZ, 0x40 ;  /* 0x00000040ff1c7803 */ /* 0x000fe40000000000 */
[----:B------:R-:W-:Y:S02]  /*3000*/  FSEL R79, R48, -INF , !P4 ;  /* 0xff800000304f7808 */ /* 0x000fe40006000000 */
[----:B------:R-:W-:-:S04]  /*3010*/  ISETP.GE.AND P4, PT, R6, 0x32, PT ;  /* 0x000000320600780c */ /* 0x000fc80003f86270 */
[----:B------:R-:W-:-:S04]  /*3020*/  ISETP.GT.AND P5, PT, R3, 0x31, !P4 ;  /* 0x000000310300780c */ /* 0x000fc800067a4270 */
[----:B------:R-:W-:-:S04]  /*3030*/  ISETP.LT.OR P5, PT, R2, 0x32, P5 ;  /* 0x000000320200780c */ /* 0x000fc80002fa1670 */
[----:B------:R-:W-:Y:S02]  /*3040*/  FSEL R81, R49, -INF , !P5 ;  /* 0xff80000031517808 */ /* 0x000fe40006800000 */
[----:B------:R-:W-:-:S04]  /*3050*/  ISETP.GE.AND P5, PT, R6, 0x39, PT ;  /* 0x000000390600780c */ /* 0x000fc80003fa6270 */
[----:B------:R-:W-:-:S04]  /*3060*/  ISETP.GT.AND P6, PT, R3, 0x38, !P5 ;  /* 0x000000380300780c */ /* 0x000fc80006fc4270 */
[----:B------:R-:W-:-:S04]  /*3070*/  ISETP.LT.OR P6, PT, R2, 0x39, P6 ;  /* 0x000000390200780c */ /* 0x000fc800037c1670 */
[----:B------:R-:W-:Y:S02]  /*3080*/  FSEL R83, R52, -INF , !P6 ;  /* 0xff80000034537808 */ /* 0x000fe40007000000 */
[----:B------:R-:W-:-:S04]  /*3090*/  ISETP.GE.AND P6, PT, R6, 0x1, PT ;  /* 0x000000010600780c */ /* 0x000fc80003fc6270 */
[----:B------:R-:W-:Y:S02]  /*30a0*/  P2R R25, PR, RZ, 0x40 ;  /* 0x00000040ff197803 */ /* 0x000fe40000000000 */
[----:B------:R-:W-:-:S04]  /*30b0*/  ISETP.GT.AND P6, PT, R3, RZ, !P6 ;  /* 0x000000ff0300720c */ /* 0x000fc800077c4270 */
[----:B------:R-:W-:-:S04]  /*30c0*/  ISETP.LT.OR P6, PT, R2, 0x1, P6 ;  /* 0x000000010200780c */ /* 0x000fc800037c1670 */
[----:B------:R-:W-:Y:S02]  /*30d0*/  FSEL R37, R24, -INF , !P6 ;  /* 0xff80000018257808 */ /* 0x000fe40007000000 */
[----:B------:R-:W-:Y:S01]  /*30e0*/  ISETP.GE.AND P6, PT, R6, 0x3a, PT ;  /* 0x0000003a0600780c */ /* 0x000fe20003fc6270 */
[----:B------:R-:W-:-:S03]  /*30f0*/  VIADD R6, R5, 0x8 ;  /* 0x0000000805067836 */ /* 0x000fc60000000000 */
[----:B------:R-:W-:Y:S02]  /*3100*/  P2R R48, PR, RZ, 0x40 ;  /* 0x00000040ff307803 */ /* 0x000fe40000000000 */
[----:B------:R-:W-:Y:S02]  /*3110*/  ISETP.GT.AND P6, PT, R3, 0x39, !P6 ;  /* 0x000000390300780c */ /* 0x000fe400077c4270 */
[----:B------:R-:W-:Y:S02]  /*3120*/  IADD3 R3, R43, R6, RZ ;  /* 0x000000062b037210 */ /* 0x000fe40007ffe0ff */
[----:B------:R-:W-:Y:S02]  /*3130*/  ISETP.LT.OR P6, PT, R2, 0x3a, P6 ;  /* 0x0000003a0200780c */ /* 0x000fe400037c1670 */
[----:B------:R-:W-:Y:S02]  /*3140*/  VIADDMNMX R2, R6, R38, R35, PT ;  /* 0x0000002606027246 */ /* 0x000fe40003800123 */
[----:B------:R-:W-:-:S02]  /*3150*/  FSEL R53, R53, -INF , !P6 ;  /* 0xff80000035357808 */ /* 0x000fc40007000000 */
[----:B------:R-:W-:-:S13]  /*3160*/  PLOP3.LUT P6, PT, PT, PT, UP0, 0x40, 0x0 ;  /* 0x000000000000781c */ /* 0x000fda0003fce808 */
[----:B------:R-:W-:Y:S05]  /*3170*/  @P6 BRA `(.L_x_911) ;  /* 0x0000000000646947 */ /* 0x000fea0003800000 */
        /* <DEDUP_REMOVED lines=9> */
[----:B------:R-:W-:Y:S01]  /*3210*/  @P6 IMAD.HI.U32 R24, R7, UR6, RZ ;  /* 0x0000000607186c27 */ /* 0x000fe2000f8e00ff */
[----:B------:R-:W-:-:S13]  /*3220*/  PLOP3.LUT P6, PT, PT, PT, UP1, 0x80, 0x0 ;  /* 0x000000000000781c */ /* 0x000fda0003fcf018 */
[----:B------:R-:W-:-:S04]  /*3230*/  @P6 SHF.R.U32.HI R7, RZ, UR7, R24 ;  /* 0x00000007ff076c19 */ /* 0x000fc80008011618 */
[----:B------:R-:W-:Y:S01]  /*3240*/  LOP3.LUT R7, RZ, R7, RZ, 0x33, !PT ;  /* 0x00000007ff077212 */ /* 0x000fe200078e33ff */
[----:B------:R-:W-:Y:S06]  /*3250*/  BRA `(.L_x_914) ;  /* 0x0000000000187947 */ /* 0x000fec0003800000 */
.L_x_913:
[----:B------:R-:W-:-:S06]  /*3260*/  UISETP.NE.AND UP1, UPT, UR11, 0x1, UPT ;  /* 0x000000010b00788c */ /* 0x000fcc000bf25270 */
[----:B------:R-:W-:-:S05]  /*3270*/  PLOP3.LUT P6, PT, PT, PT, UP1, 0x80, 0x0 ;  /* 0x000000000000781c */ /* 0x000fca0003fcf018 */
[----:B------:R-:W-:-:S08]  /*3280*/  @UP1 ULDC.64 UR6, c[0x0][0x9e8] ;  /* 0x00027a0000061ab9 */ /* 0x000fd00000000a00 */
[----:B------:R-:W-:Y:S01]  /*3290*/  @P6 IMAD.HI.U32 R24, R7, UR6, RZ ;  /* 0x0000000607186c27 */ /* 0x000fe2000f8e00ff */
[----:B------:R-:W-:-:S13]  /*32a0*/  PLOP3.LUT P6, PT, PT, PT, UP1, 0x80, 0x0 ;  /* 0x000000000000781c */ /* 0x000fda0003fcf018 */
[----:B------:R-:W-:-:S07]  /*32b0*/  @P6 SHF.R.U32.HI R7, RZ, UR7, R24 ;  /* 0x00000007ff076c19 */ /* 0x000fce0008011618 */
.L_x_914:
[----:B------:R-:W-:Y:S05]  /*32c0*/  BSYNC B0 ;  /* 0x0000000000007941 */ /* 0x000fea0003800000 */
.L_x_912:
[----:B------:R-:W-:-:S04]  /*32d0*/  IMAD R7, R7, UR11, -R4 ;  /* 0x0000000b07077c24 */ /* 0x000fc8000f8e0a04 */
[----:B------:R-:W-:-:S05]  /*32e0*/  IMAD R7, R22, -0x2, R7 ;  /* 0xfffffffe16077824 */ /* 0x000fca00078e0207 */
[----:B------:R-:W-:Y:S02]  /*32f0*/  VIMNMX R3, R3, R7, !PT ;  /* 0x0000000703037248 */ /* 0x000fe40007fe0100 */
[----:B------:R-:W-:-:S07]  /*3300*/  VIADDMNMX R2, R7, UR11, R2, PT ;  /* 0x0000000b07027c46 */ /* 0x000fce000b800102 */
.L_x_911:
[----:B------:R-:W-:Y:S01]  /*3310*/  ISETP.GT.AND P2, PT, R3, 0x1, !P2 ;  /* 0x000000010300780c */ /* 0x000fe20005744270 */
[----:B------:R-:W-:Y:S01]  /*3320*/  ULDC UR6, c[0x0][0x988] ;  /* 0x0002620000067ab9 */ /* 0x000fe20000000800 */
[----:B------:R-:W-:Y:S01]  /*3330*/  FMNMX.FTZ R4, R37, R57, !PT ;  /* 0x0000003925047209 */ /* 0x000fe20007810000 */
[----:B------:R-:W-:Y:S01]  /*3340*/  IMAD R21, R21, UR47, -R0 ;  /* 0x0000002f15157c24 */ /* 0x000fe2000f8e0a00 */
[----:B------:R-:W-:Y:S02]  /*3350*/  ISETP.LT.OR P2, PT, R2, 0x2, P2 ;  /* 0x000000020200780c */ /* 0x000fe40001741670 */
[----:B------:R-:W-:Y:S02]  /*3360*/  ISETP.NE.AND P6, PT, R25, RZ, PT ;  /* 0x000000ff1900720c */ /* 0x000fe40003fc5270 */
[----:B------:R-:W-:Y:S02]  /*3370*/  FSEL R20, R20, -INF , !P2 ;  /* 0xff80000014147808 */ /* 0x000fe40005000000 */
[----:B------:R-:W-:-:S02]  /*3380*/  ISETP.NE.AND P2, PT, R58, RZ, PT ;  /* 0x000000ff3a00720c */ /* 0x000fc40003f45270 */
[----:B------:R-:W-:Y:S02]  /*3390*/  FMNMX.FTZ R4, R59, R4, !PT ;  /* 0x000000043b047209 */ /* 0x000fe40007810000 */
[----:B------:R-:W-:Y:S02]  /*33a0*/  ISETP.GT.AND P2, PT, R3, 0x9, !P2 ;  /* 0x000000090300780c */ /* 0x000fe40005744270 */
[----:B------:R-:W-:Y:S02]  /*33b0*/  FMNMX.FTZ R4, R61, R4, !PT ;  /* 0x000000043d047209 */ /* 0x000fe40007810000 */
[----:B------:R-:W-:Y:S02]  /*33c0*/  ISETP.LT.OR P2, PT, R2, 0xa, P2 ;  /* 0x0000000a0200780c */ /* 0x000fe40001741670 */
[----:B------:R-:W-:Y:S02]  /*33d0*/  FMNMX.FTZ R4, R63, R4, !PT ;  /* 0x000000043f047209 */ /* 0x000fe40007810000 */
[----:B------:R-:W-:-:S02]  /*33e0*/  FSEL R24, R31, -INF , !P2 ;  /* 0xff8000001f187808 */ /* 0x000fc40005000000 */
[----:B------:R-:W-:Y:S02]  /*33f0*/  ISETP.NE.AND P2, PT, R28, RZ, PT ;  /* 0x000000ff1c00720c */ /* 0x000fe40003f45270 */
[----:B------:R-:W-:Y:S02]  /*3400*/  FMNMX.FTZ R4, R65, R4, !PT ;  /* 0x0000000441047209 */ /* 0x000fe40007810000 */
[----:B------:R-:W-:Y:S02]  /*3410*/  ISETP.GT.AND P2, PT, R3, 0x10, !P2 ;  /* 0x000000100300780c */ /* 0x000fe40005744270 */
[----:B------:R-:W-:Y:S02]  /*3420*/  FMNMX.FTZ R4, R67, R4, !PT ;  /* 0x0000000443047209 */ /* 0x000fe40007810000 */
[----:B------:R-:W-:Y:S02]  /*3430*/  ISETP.LT.OR P2, PT, R2, 0x11, P2 ;  /* 0x000000110200780c */ /* 0x000fe40001741670 */
[----:B------:R-:W-:-:S02]  /*3440*/  FMNMX.FTZ R4, R69, R4, !PT ;  /* 0x0000000445047209 */ /* 0x000fc40007810000 */
[----:B------:R-:W-:Y:S02]  /*3450*/  FSEL R25, R34, -INF , !P2 ;  /* 0xff80000022197808 */ /* 0x000fe40005000000 */
[----:B------:R-:W-:Y:S02]  /*3460*/  ISETP.NE.AND P2, PT, R29, RZ, PT ;  /* 0x000000ff1d00720c */ /* 0x000fe40003f45270 */
[----:B------:R-:W-:Y:S02]  /*3470*/  FMNMX.FTZ R4, R71, R4, !PT ;  /* 0x0000000447047209 */ /* 0x000fe40007810000 */
[----:B------:R-:W-:Y:S02]  /*3480*/  ISETP.GT.AND P2, PT, R3, 0x11, !P2 ;  /* 0x000000110300780c */ /* 0x000fe40005744270 */
[----:B------:R-:W-:Y:S02]  /*3490*/  FMNMX.FTZ R4, R73, R4, !PT ;  /* 0x0000000449047209 */ /* 0x000fe40007810000 */
[----:B------:R-:W-:-:S02]  /*34a0*/  ISETP.LT.OR P2, PT, R2, 0x12, P2 ;  /* 0x000000120200780c */ /* 0x000fc40001741670 */
[----:B------:R-:W-:Y:S02]  /*34b0*/  FMNMX.FTZ R4, R75, R4, !PT ;  /* 0x000000044b047209 */ /* 0x000fe40007810000 */
[----:B------:R-:W-:Y:S02]  /*34c0*/  FSEL R26, R26, -INF , !P2 ;  /* 0xff8000001a1a7808 */ /* 0x000fe40005000000 */
[----:B------:R-:W-:Y:S02]  /*34d0*/  ISETP.NE.AND P2, PT, R32, RZ, PT ;  /* 0x000000ff2000720c */ /* 0x000fe40003f45270 */
[----:B------:R-:W-:Y:S02]  /*34e0*/  FMNMX.FTZ R4, R77, R4, !PT ;  /* 0x000000044d047209 */ /* 0x000fe40007810000 */
[----:B------:R-:W-:Y:S02]  /*34f0*/  ISETP.GT.AND P2, PT, R3, 0x18, !P2 ;  /* 0x000000180300780c */ /* 0x000fe40005744270 */
[----:B------:R-:W-:-:S02]  /*3500*/  FMNMX.FTZ R4, R79, R4, !PT ;  /* 0x000000044f047209 */ /* 0x000fc40007810000 */
[----:B------:R-:W-:Y:S02]  /*3510*/  ISETP.LT.OR P2, PT, R2, 0x19, P2 ;  /* 0x000000190200780c */ /* 0x000fe40001741670 */
[----:B------:R-:W-:Y:S02]  /*3520*/  FMNMX.FTZ R4, R81, R4, !PT ;  /* 0x0000000451047209 */ /* 0x000fe40007810000 */
[----:B------:R-:W-:Y:S02]  /*3530*/  FSEL R27, R27, -INF , !P2 ;  /* 0xff8000001b1b7808 */ /* 0x000fe40005000000 */
[----:B------:R-:W-:Y:S02]  /*3540*/  ISETP.NE.AND P2, PT, R33, RZ, PT ;  /* 0x000000ff2100720c */ /* 0x000fe40003f45270 */
[----:B------:R-:W-:Y:S02]  /*3550*/  FMNMX.FTZ R4, R83, R4, !PT ;  /* 0x0000000453047209 */ /* 0x000fe40007810000 */
[----:B------:R-:W-:-:S02]  /*3560*/  ISETP.GT.AND P2, PT, R3, 0x19, !P2 ;  /* 0x000000190300780c */ /* 0x000fc40005744270 */
[----:B------:R-:W-:Y:S02]  /*3570*/  ISETP.GT.AND P3, PT, R3, 0x8, !P3 ;  /* 0x000000080300780c */ /* 0x000fe40005f64270 */
[----:B------:R-:W-:Y:S02]  /*3580*/  ISETP.LT.OR P2, PT, R2, 0x1a, P2 ;  /* 0x0000001a0200780c */ /* 0x000fe40001741670 */
[----:B------:R-:W-:Y:S02]  /*3590*/  FMNMX.FTZ R34, R53, R4, !PT ;  /* 0x0000000435227209 */ /* 0x000fe40007810000 */
[----:B------:R-:W-:Y:S02]  /*35a0*/  FSEL R28, R39, -INF , !P2 ;  /* 0xff800000271c7808 */ /* 0x000fe40005000000 */
[----:B------:R-:W-:Y:S01]  /*35b0*/  ISETP.NE.AND P2, PT, R36, RZ, PT ;  /* 0x000000ff2400720c */ /* 0x000fe20003f45270 */
[----:B------:R-:W1:Y:S01]  /*35c0*/  SHFL.BFLY PT, R33, R34, 0x2, 0x1f ;  /* 0x0c401f0022217f89 */ /* 0x000e6200000e0000 */
[----:B------:R-:W-:-:S02]  /*35d0*/  ISETP.LT.OR P3, PT, R2, 0x9, P3 ;  /* 0x000000090200780c */ /* 0x000fc40001f61670 */
[----:B------:R-:W-:Y:S02]  /*35e0*/  ISETP.GT.AND P2, PT, R3, 0x20, !P2 ;  /* 0x000000200300780c */ /* 0x000fe40005744270 */
[----:B------:R-:W-:Y:S02]  /*35f0*/  FSEL R23, R23, -INF , !P3 ;  /* 0xff80000017177808 */ /* 0x000fe40005800000 */
[----:B------:R-:W-:Y:S02]  /*3600*/  ISETP.LT.OR P2, PT, R2, 0x21, P2 ;  /* 0x000000210200780c */ /* 0x000fe40001741670 */
[----:B------:R-:W-:Y:S02]  /*3610*/  ISETP.NE.AND P3, PT, R41, RZ, PT ;  /* 0x000000ff2900720c */ /* 0x000fe40003f65270 */
[----:B------:R-:W-:Y:S02]  /*3620*/  FSEL R29, R42, -INF , !P2 ;  /* 0xff8000002a1d7808 */ /* 0x000fe40005000000 */
[----:B------:R-:W-:-:S02]  /*3630*/  ISETP.NE.AND P2, PT, R40, RZ, PT ;  /* 0x000000ff2800720c */ /* 0x000fc40003f45270 */
[C---:B------:R-:W-:Y:S02]  /*3640*/  ISETP.GT.AND P4, PT, R3.reuse, 0x31, !P4 ;  /* 0x000000310300780c */ /* 0x040fe40006784270 */
[C---:B------:R-:W-:Y:S02]  /*3650*/  ISETP.GT.AND P2, PT, R3.reuse, 0x21, !P2 ;  /* 0x000000210300780c */ /* 0x040fe40005744270 */
[----:B------:R-:W-:Y:S02]  /*3660*/  ISETP.GT.AND P5, PT, R3, 0x38, !P5 ;  /* 0x000000380300780c */ /* 0x000fe40006fa4270 */
[C---:B------:R-:W-:Y:S02]  /*3670*/  ISETP.LT.OR P2, PT, R2.reuse, 0x22, P2 ;  /* 0x000000220200780c */ /* 0x040fe40001741670 */
[----:B------:R-:W-:Y:S02]  /*3680*/  ISETP.LT.OR P4, PT, R2, 0x32, P4 ;  /* 0x000000320200780c */ /* 0x000fe40002781670 */
[----:B------:R-:W-:-:S02]  /*3690*/  FSEL R30, R30, -INF , !P2 ;  /* 0xff8000001e1e7808 */ /* 0x000fc40005000000 */
[----:B------:R-:W-:Y:S02]  /*36a0*/  ISETP.GT.AND P2, PT, R3, 0x28, !P3 ;  /* 0x000000280300780c */ /* 0x000fe40005f44270 */
[----:B-1----:R-:W-:Y:S02]  /*36b0*/  FMNMX.FTZ R35, R34, R33, !PT ;  /* 0x0000002122237209 */ /* 0x002fe40007810000 */
[----:B------:R-:W-:Y:S02]  /*36c0*/  ISETP.LT.OR P2, PT, R2, 0x29, P2 ;  /* 0x000000290200780c */ /* 0x000fe40001741670 */
[----:B------:R-:W-:Y:S01]  /*36d0*/  ISETP.NE.AND P3, PT, R45, RZ, PT ;  /* 0x000000ff2d00720c */ /* 0x000fe20003f65270 */
[----:B------:R-:W1:Y:S01]  /*36e0*/  SHFL.BFLY PT, R36, R35, 0x1, 0x1f ;  /* 0x0c201f0023247f89 */ /* 0x000e6200000e0000 */
[----:B------:R-:W-:Y:S02]  /*36f0*/  FSEL R31, R46, -INF , !P2 ;  /* 0xff8000002e1f7808 */ /* 0x000fe40005000000 */
[----:B------:R-:W-:-:S02]  /*3700*/  ISETP.GT.AND P2, PT, R3, RZ, !P6 ;  /* 0x000000ff0300720c */ /* 0x000fc40007744270 */
[----:B------:R-:W-:Y:S02]  /*3710*/  ISETP.NE.AND P6, PT, R48, RZ, PT ;  /* 0x000000ff3000720c */ /* 0x000fe40003fc5270 */
[----:B------:R-:W-:Y:S02]  /*3720*/  ISETP.LT.OR P2, PT, R2, 0x1, P2 ;  /* 0x000000010200780c */ /* 0x000fe40001741670 */
[----:B------:R-:W-:Y:S02]  /*3730*/  ISETP.GT.AND P3, PT, R3, 0x30, !P3 ;  /* 0x000000300300780c */ /* 0x000fe40005f64270 */
[----:B------:R-:W-:Y:S02]  /*3740*/  FSEL R7, R56, -INF , !P2 ;  /* 0xff80000038077808 */ /* 0x000fe40005000000 */
[----:B------:R-:W-:Y:S02]  /*3750*/  ISETP.NE.AND P2, PT, R44, RZ, PT ;  /* 0x000000ff2c00720c */ /* 0x000fe40003f45270 */
[----:B------:R-:W-:-:S02]  /*3760*/  FMNMX.FTZ R4, R7, R20, !PT ;  /* 0x0000001407047209 */ /* 0x000fc40007810000 */
[----:B------:R-:W-:Y:S02]  /*3770*/  ISETP.GT.AND P2, PT, R3, 0x29, !P2 ;  /* 0x000000290300780c */ /* 0x000fe40005744270 */
[----:B------:R-:W-:Y:S02]  /*3780*/  FMNMX.FTZ R33, R23, R4, !PT ;  /* 0x0000000417217209 */ /* 0x000fe40007810000 */
[----:B------:R-:W-:Y:S02]  /*3790*/  ISETP.LT.OR P2, PT, R2, 0x2a, P2 ;  /* 0x0000002a0200780c */ /* 0x000fe40001741670 */
[----:B------:R-:W-:Y:S02]  /*37a0*/  FMNMX.FTZ R4, R24, R33, !PT ;  /* 0x0000002118047209 */ /* 0x000fe40007810000 */
[----:B------:R-:W-:Y:S02]  /*37b0*/  ISETP.LT.OR P3, PT, R2, 0x31, P3 ;  /* 0x000000310200780c */ /* 0x000fe40001f61670 */
[----:B------:R-:W-:-:S02]  /*37c0*/  FMNMX.FTZ R33, R25, R4, !PT ;  /* 0x0000000419217209 */ /* 0x000fc40007810000 */
[----:B-1----:R-:W-:Y:S02]  /*37d0*/  FMNMX.FTZ R4, R35, R36, !PT ;  /* 0x0000002423047209 */ /* 0x002fe40007810000 */
[----:B------:R-:W-:Y:S02]  /*37e0*/  FMNMX.FTZ R32, R26, R33, !PT ;  /* 0x000000211a207209 */ /* 0x000fe40007810000 */
[----:B------:R-:W-:Y:S01]  /*37f0*/  ISETP.LT.OR P5, PT, R2, 0x39, P5 ;  /* 0x000000390200780c */ /* 0x000fe20002fa1670 */
[----:B------:R-:W-:Y:S01]  /*3800*/  FMUL.FTZ R35, R4, UR6 ;  /* 0x0000000604237c20 */ /* 0x000fe20008410000 */
[----:B------:R-:W-:Y:S02]  /*3810*/  FMNMX.FTZ R33, R27, R32, !PT ;  /* 0x000000201b217209 */ /* 0x000fe40007810000 */
[----:B------:R-:W-:Y:S02]  /*3820*/  FSEL R32, R47, -INF , !P2 ;  /* 0xff8000002f207808 */ /* 0x000fe40005000000 */
[----:B------:R-:W-:-:S02]  /*3830*/  FMNMX.FTZ R34, R28, R33, !PT ;  /* 0x000000211c227209 */ /* 0x000fc40007810000 */
[----:B------:R-:W-:Y:S02]  /*3840*/  FSETP.NEU.FTZ.AND P2, PT, R4, -INF , PT ;  /* 0xff8000000400780b */ /* 0x000fe40003f5d000 */
[----:B------:R-:W-:Y:S02]  /*3850*/  FMNMX.FTZ R33, R29, R34, !PT ;  /* 0x000000221d217209 */ /* 0x000fe40007810000 */
[----:B------:R-:W-:Y:S02]  /*3860*/  FSEL R38, R35, RZ, P2 ;  /* 0x000000ff23267208 */ /* 0x000fe40001000000 */
[----:B------:R-:W-:Y:S02]  /*3870*/  FMNMX.FTZ R34, R30, R33, !PT ;  /* 0x000000211e227209 */ /* 0x000fe40007810000 */
[----:B------:R-:W-:Y:S01]  /*3880*/  ISETP.GT.AND P2, PT, R3, 0x39, !P6 ;  /* 0x000000390300780c */ /* 0x000fe20007744270 */
[--C-:B------:R-:W-:Y:S01]  /*3890*/  FFMA.FTZ R37, R37, UR6, -R38.reuse ;  /* 0x0000000625257c23 */ /* 0x100fe20008010826 */
[----:B------:R-:W-:Y:S01]  /*38a0*/  FMNMX.FTZ R3, R31, R34, !PT ;  /* 0x000000221f037209 */ /* 0x000fe20007810000 */
[--C-:B------:R-:W-:Y:S01]  /*38b0*/  FFMA.FTZ R40, R61, UR6, -R38.reuse ;  /* 0x000000063d287c23 */ /* 0x100fe20008010826 */
[----:B------:R-:W-:Y:S01]  /*38c0*/  FSEL R33, R50, -INF , !P3 ;  /* 0xff80000032217808 */ /* 0x000fe20005800000 */
[----:B------:R1:W-:Y:S01]  /*38d0*/  MUFU.EX2 R196, R37 ;  /* 0x0000002500c47308 */ /* 0x0003e20000000800 */
[----:B------:R-:W-:Y:S01]  /*38e0*/  FMNMX.FTZ R36, R32, R3, !PT ;  /* 0x0000000320247209 */ /* 0x000fe20007810000 */
[--C-:B------:R-:W-:Y:S01]  /*38f0*/  FFMA.FTZ R39, R57, UR6, -R38.reuse ;  /* 0x0000000639277c23 */ /* 0x100fe20008010826 */
[----:B------:R-:W-:Y:S01]  /*3900*/  FSEL R34, R51, -INF , !P4 ;  /* 0xff80000033227808 */ /* 0x000fe20006000000 */
[--C-:B------:R-:W-:Y:S01]  /*3910*/  FFMA.FTZ R42, R63, UR6, -R38.reuse ;  /* 0x000000063f2a7c23 */ /* 0x100fe20008010826 */
[----:B------:R-:W-:Y:S01]  /*3920*/  FMNMX.FTZ R3, R33, R36, !PT ;  /* 0x0000002421037209 */ /* 0x000fe20007810000 */
[--C-:B------:R-:W-:Y:S01]  /*3930*/  FFMA.FTZ R43, R65, UR6, -R38.reuse ;  /* 0x00000006412b7c23 */ /* 0x100fe20008010826 */
[----:B------:R-:W-:Y:S01]  /*3940*/  ISETP.LT.OR P2, PT, R2, 0x3a, P2 ;  /* 0x0000003a0200780c */ /* 0x000fe20001741670 */
[----:B------:R2:W-:Y:S01]  /*3950*/  MUFU.EX2 R41, R40 ;  /* 0x0000002800297308 */ /* 0x0005e20000000800 */
[----:B------:R-:W-:Y:S01]  /*3960*/  FSEL R2, R54, -INF , !P5 ;  /* 0xff80000036027808 */ /* 0x000fe20006800000 */
[--C-:B-1----:R-:W-:Y:S01]  /*3970*/  FFMA.FTZ R37, R59, UR6, -R38.reuse ;  /* 0x000000063b257c23 */ /* 0x102fe20008010826 */
[----:B------:R-:W-:Y:S01]  /*3980*/  FMNMX.FTZ R3, R34, R3, !PT ;  /* 0x0000000322037209 */ /* 0x000fe20007810000 */
[--C-:B------:R-:W-:Y:S01]  /*3990*/  FFMA.FTZ R44, R67, UR6, -R38.reuse ;  /* 0x00000006432c7c23 */ /* 0x100fe20008010826 */
[----:B------:R-:W-:Y:S01]  /*39a0*/  FSEL R35, R55, -INF , !P2 ;  /* 0xff80000037237808 */ /* 0x000fe20005000000 */
[--C-:B------:R-:W-:Y:S01]  /*39b0*/  FFMA.FTZ R45, R69, UR6, -R38.reuse ;  /* 0x00000006452d7c23 */ /* 0x100fe20008010826 */
[----:B------:R-:W-:Y:S01]  /*39c0*/  FMNMX.FTZ R36, R2, R3, !PT ;  /* 0x0000000302247209 */ /* 0x000fe20007810000 */
[----:B------:R1:W-:Y:S01]  /*39d0*/  MUFU.EX2 R198, R37 ;  /* 0x0000002500c67308 */ /* 0x0003e20000000800 */
[--C-:B--2---:R-:W-:Y:S01]  /*39e0*/  FFMA.FTZ R40, R73, UR6, -R38.reuse ;  /* 0x0000000649287c23 */ /* 0x104fe20008010826 */
[--C-:B------:R-:W-:Y:S01]  /*39f0*/  FFMA.FTZ R46, R71, UR6, -R38.reuse ;  /* 0x00000006472e7c23 */ /* 0x100fe20008010826 */
[----:B------:R-:W-:Y:S01]  /*3a00*/  FMNMX.FTZ R36, R35, R36, !PT ;  /* 0x0000002423247209 */ /* 0x000fe20007810000 */
[--C-:B------:R-:W-:Y:S01]  /*3a10*/  FFMA.FTZ R48, R75, UR6, -R38.reuse ;  /* 0x000000064b307c23 */ /* 0x100fe20008010826 */
[--C-:B------:R-:W-:Y:S01]  /*3a20*/  FFMA.FTZ R49, R77, UR6, -R38.reuse ;  /* 0x000000064d317c23 */ /* 0x100fe20008010826 */
[--C-:B------:R-:W-:Y:S01]  /*3a30*/  FFMA.FTZ R50, R79, UR6, -R38.reuse ;  /* 0x000000064f327c23 */ /* 0x100fe20008010826 */
[----:B------:R-:W-:Y:S01]  /*3a40*/  FFMA.FTZ R51, R81, UR6, -R38 ;  /* 0x0000000651337c23 */ /* 0x000fe20008010826 */
[----:B------:R-:W1:Y:S01]  /*3a50*/  SHFL.BFLY PT, R3, R36, 0x2, 0x1f ;  /* 0x0c401f0024037f89 */ /* 0x000e6200000e0000 */
[----:B------:R-:W-:Y:S01]  /*3a60*/  MUFU.EX2 R47, R40 ;  /* 0x00000028002f7308 */ /* 0x000fe20000000800 */
[----:B------:R-:W-:-:S07]  /*3a70*/  R2UR UR14, R21 ;  /* 0x00000000150e72ca */ /* 0x000fce00000e0000 */
[----:B------:R-:W-:Y:S06]  /*3a80*/  MUFU.EX2 R39, R39 ;  /* 0x0000002700277308 */ /* 0x000fec0000000800 */
[----:B------:R-:W-:Y:S02]  /*3a90*/  UIADD3 UR14, UR42, UR14, URZ ;  /* 0x0000000e2a0e7290 */ /* 0x000fe4000fffe03f */
[----:B------:R-:W-:Y:S02]  /*3aa0*/  MUFU.EX2 R42, R42 ;  /* 0x0000002a002a7308 */ /* 0x000fe40000000800 */
[----:B------:R-:W-:Y:S01]  /*3ab0*/  UIADD3 UR10, UR14, UR10, URZ ;  /* 0x0000000a0e0a7290 */ /* 0x000fe2000fffe03f */
[----:B-1----:R-:W-:-:S05]  /*3ac0*/  FMNMX.FTZ R37, R36, R3, !PT ;  /* 0x0000000324257209 */ /* 0x002fca0007810000 */
[----:B------:R-:W1:Y:S01]  /*3ad0*/  MUFU.EX2 R43, R43 ;  /* 0x0000002b002b7308 */ /* 0x000e620000000800 */
[----:B------:R-:W2:Y:S07]  /*3ae0*/  SHFL.BFLY PT, R36, R37, 0x1, 0x1f ;  /* 0x0c201f0025247f89 */ /* 0x000eae00000e0000 */
[----:B------:R-:W-:Y:S08]  /*3af0*/  MUFU.EX2 R44, R44 ;  /* 0x0000002c002c7308 */ /* 0x000ff00000000800 */
[----:B------:R-:W3:Y:S01]  /*3b00*/  MUFU.EX2 R45, R45 ;  /* 0x0000002d002d7308 */ /* 0x000ee20000000800 */
[----:B-1----:R-:W-:-:S07]  /*3b10*/  F2FP.BF16.F32.PACK_AB R192, R43, R42 ;  /* 0x0000002a2bc0723e */ /* 0x002fce00000010ff */
[----:B------:R-:W1:Y:S01]  /*3b20*/  MUFU.EX2 R46, R46 ;  /* 0x0000002e002e7308 */ /* 0x000e620000000800 */
[----:B--2---:R-:W-:Y:S01]  /*3b30*/  FMNMX.FTZ R3, R37, R36, !PT ;  /* 0x0000002425037209 */ /* 0x004fe20007810000 */
[--C-:B------:R-:W-:Y:S01]  /*3b40*/  FFMA.FTZ R36, R83, UR6, -R38.reuse ;  /* 0x0000000653247c23 */ /* 0x100fe20008010826 */
[----:B------:R-:W-:Y:S01]  /*3b50*/  FFMA.FTZ R38, R53, UR6, -R38 ;  /* 0x0000000635267c23 */ /* 0x000fe20008010826 */
[----:B------:R-:W-:Y:S01]  /*3b60*/  FADD.FTZ R53, R196, R39 ;  /* 0x00000027c4357221 */ /* 0x000fe20000010000 */
[C---:B------:R-:W-:Y:S01]  /*3b70*/  FSETP.NEU.FTZ.AND P2, PT, R3.reuse, -INF , PT ;  /* 0xff8000000300780b */ /* 0x040fe20003f5d000 */
[----:B------:R-:W-:Y:S02]  /*3b80*/  FMUL.FTZ R37, R3, UR6 ;  /* 0x0000000603257c20 */ /* 0x000fe40008410000 */
[----:B------:R-:W-:Y:S01]  /*3b90*/  MUFU.EX2 R48, R48 ;  /* 0x0000003000307308 */ /* 0x000fe20000000800 */
[----:B------:R-:W-:Y:S02]  /*3ba0*/  F2FP.BF16.F32.PACK_AB R196, R39, R196 ;  /* 0x000000c427c4723e */ /* 0x000fe400000010ff */
[----:B---3--:R-:W-:-:S02]  /*3bb0*/  F2FP.BF16.F32.PACK_AB R194, R45, R44 ;  /* 0x0000002c2dc2723e */ /* 0x008fc400000010ff */
[----:B------:R-:W-:Y:S02]  /*3bc0*/  FSEL R40, R37, RZ, P2 ;  /* 0x000000ff25287208 */ /* 0x000fe40001000000 */
[----:B------:R-:W-:Y:S01]  /*3bd0*/  PLOP3.LUT P2, PT, PT, PT, UP0, 0x40, 0x0 ;  /* 0x000000000000781c */ /* 0x000fe20003f4e808 */
[----:B------:R-:W-:Y:S01]  /*3be0*/  MUFU.EX2 R37, R38 ;  /* 0x0000002600257308 */ /* 0x000fe20000000800 */
[----:B-1----:R-:W-:Y:S01]  /*3bf0*/  F2FP.BF16.F32.PACK_AB R188, R47, R46 ;  /* 0x0000002e2fbc723e */ /* 0x002fe200000010ff */
        /* <DEDUP_REMOVED lines=12> */
[--C-:B------:R-:W-:Y:S01]  /*3cc0*/  FFMA.FTZ R32, R32, UR6, -R40.reuse ;  /* 0x0000000620207c23 */ /* 0x100fe20008010828 */
[--C-:B------:R-:W-:Y:S01]  /*3cd0*/  FFMA.FTZ R33, R33, UR6, -R40.reuse ;  /* 0x0000000621217c23 */ /* 0x100fe20008010828 */
[----:B------:R1:W2:Y:S01]  /*3ce0*/  MUFU.EX2 R52, R20 ;  /* 0x0000001400347308 */ /* 0x0002a20000000800 */
[--C-:B------:R-:W-:Y:S01]  /*3cf0*/  FFMA.FTZ R34, R34, UR6, -R40.reuse ;  /* 0x0000000622227c23 */ /* 0x100fe20008010828 */
[--C-:B------:R-:W-:Y:S01]  /*3d00*/  FFMA.FTZ R2, R2, UR6, -R40.reuse ;  /* 0x0000000602027c23 */ /* 0x100fe20008010828 */
[----:B------:R-:W-:-:S05]  /*3d10*/  FFMA.FTZ R35, R35, UR6, -R40 ;  /* 0x0000000623237c23 */ /* 0x000fca0008010828 */
[----:B------:R-:W3:Y:S01]  /*3d20*/  MUFU.EX2 R23, R23 ;  /* 0x0000001700177308 */ /* 0x000ee20000000800 */
[----:B-1----:R-:W-:Y:S01]  /*3d30*/  FADD.FTZ R20, R198, R53 ;  /* 0x00000035c6147221 */ /* 0x002fe20000010000 */
[----:B------:R-:W-:-:S03]  /*3d40*/  F2FP.BF16.F32.PACK_AB R198, R41, R198 ;  /* 0x000000c629c6723e */ /* 0x000fc600000010ff */
[----:B------:R-:W-:-:S03]  /*3d50*/  FADD.FTZ R53, R41, R20 ;  /* 0x0000001429357221 */ /* 0x000fc60000010000 */
[----:B------:R-:W1:Y:S01]  /*3d60*/  MUFU.EX2 R24, R24 ;  /* 0x0000001800187308 */ /* 0x000e620000000800 */
[----:B--2---:R-:W-:Y:S01]  /*3d70*/  FADD.FTZ R20, R7, R52 ;  /* 0x0000003407147221 */ /* 0x004fe20000010000 */
[----:B------:R-:W-:Y:S01]  /*3d80*/  FADD.FTZ R38, R42, R53 ;  /* 0x000000352a267221 */ /* 0x000fe20000010000 */
[----:B------:R-:W-:-:S03]  /*3d90*/  F2FP.BF16.F32.PACK_AB R197, R52, R7 ;  /* 0x0000000734c5723e */ /* 0x000fc600000010ff */
[----:B------:R-:W-:Y:S02]  /*3da0*/  FADD.FTZ R55, R43, R38 ;  /* 0x000000262b377221 */ /* 0x000fe40000010000 */
[----:B------:R-:W2:Y:S01]  /*3db0*/  MUFU.EX2 R25, R25 ;  /* 0x0000001900197308 */ /* 0x000ea20000000800 */
[----:B---3--:R-:W-:Y:S01]  /*3dc0*/  FADD.FTZ R53, R23, R20 ;  /* 0x0000001417357221 */ /* 0x008fe20000010000 */
[----:B------:R-:W-:-:S04]  /*3dd0*/  FADD.FTZ R20, R44, R55 ;  /* 0x000000372c147221 */ /* 0x000fc80000010000 */
[----:B------:R-:W-:Y:S02]  /*3de0*/  FADD.FTZ R55, R45, R20 ;  /* 0x000000142d377221 */ /* 0x000fe40000010000 */
[----:B------:R-:W3:Y:S01]  /*3df0*/  MUFU.EX2 R26, R26 ;  /* 0x0000001a001a7308 */ /* 0x000ee20000000800 */
[----:B-1----:R-:W-:Y:S01]  /*3e00*/  FADD.FTZ R0, R24, R53 ;  /* 0x0000003518007221 */ /* 0x002fe20000010000 */
[----:B------:R-:W-:Y:S01]  /*3e10*/  FADD.FTZ R20, R46, R55 ;  /* 0x000000372e147221 */ /* 0x000fe20000010000 */
[----:B------:R-:W-:Y:S01]  /*3e20*/  F2FP.BF16.F32.PACK_AB R199, R24, R23 ;  /* 0x0000001718c7723e */ /* 0x000fe200000010ff */
[----:B------:R-:W-:-:S04]  /*3e30*/  VIADD R23, R103, 0xfffffffe ;  /* 0xfffffffe67177836 */ /* 0x000fc80000000000 */
[----:B------:R-:W1:Y:S01]  /*3e40*/  MUFU.EX2 R27, R27 ;  /* 0x0000001b001b7308 */ /* 0x000e620000000800 */
[----:B--2---:R-:W-:-:S07]  /*3e50*/  FADD.FTZ R53, R25, R0 ;  /* 0x0000000019357221 */ /* 0x004fce0000010000 */
[----:B------:R-:W2:Y:S01]  /*3e60*/  MUFU.EX2 R28, R28 ;  /* 0x0000001c001c7308 */ /* 0x000ea20000000800 */
[C---:B---3--:R-:W-:Y:S01]  /*3e70*/  FADD.FTZ R0, R26.reuse, R53 ;  /* 0x000000351a007221 */ /* 0x048fe20000010000 */
[----:B------:R-:W-:Y:S01]  /*3e80*/  FADD.FTZ R53, R47, R20 ;  /* 0x000000142f357221 */ /* 0x000fe20000010000 */
[----:B------:R-:W-:-:S03]  /*3e90*/  F2FP.BF16.F32.PACK_AB R193, R26, R25 ;  /* 0x000000191ac1723e */ /* 0x000fc600000010ff */
[----:B------:R-:W-:Y:S02]  /*3ea0*/  FADD.FTZ R20, R48, R53 ;  /* 0x0000003530147221 */ /* 0x000fe40000010000 */
[----:B------:R-:W3:Y:S01]  /*3eb0*/  MUFU.EX2 R29, R29 ;  /* 0x0000001d001d7308 */ /* 0x000ee20000000800 */
[----:B-1----:R-:W-:-:S07]  /*3ec0*/  FADD.FTZ R39, R27, R0 ;  /* 0x000000001b277221 */ /* 0x002fce0000010000 */
[----:B------:R-:W1:Y:S01]  /*3ed0*/  MUFU.EX2 R30, R30 ;  /* 0x0000001e001e7308 */ /* 0x000e620000000800 */
[C---:B--2---:R-:W-:Y:S01]  /*3ee0*/  FADD.FTZ R0, R28.reuse, R39 ;  /* 0x000000271c007221 */ /* 0x044fe20000010000 */
[----:B------:R-:W-:-:S06]  /*3ef0*/  F2FP.BF16.F32.PACK_AB R195, R28, R27 ;  /* 0x0000001b1cc3723e */ /* 0x000fcc00000010ff */
[----:B------:R-:W2:Y:S01]  /*3f00*/  MUFU.EX2 R31, R31 ;  /* 0x0000001f001f7308 */ /* 0x000ea20000000800 */
[----:B---3--:R-:W-:-:S07]  /*3f10*/  FADD.FTZ R39, R29, R0 ;  /* 0x000000001d277221 */ /* 0x008fce0000010000 */
[----:B------:R-:W3:Y:S01]  /*3f20*/  MUFU.EX2 R49, R49 ;  /* 0x0000003100317308 */ /* 0x000ee20000000800 */
[C---:B-1----:R-:W-:Y:S01]  /*3f30*/  FADD.FTZ R0, R30.reuse, R39 ;  /* 0x000000271e007221 */ /* 0x042fe20000010000 */
[----:B------:R-:W-:-:S06]  /*3f40*/  F2FP.BF16.F32.PACK_AB R189, R30, R29 ;  /* 0x0000001d1ebd723e */ /* 0x000fcc00000010ff */
[----:B------:R-:W1:Y:S01]  /*3f50*/  MUFU.EX2 R32, R32 ;  /* 0x0000002000207308 */ /* 0x000e620000000800 */
[----:B--2---:R-:W-:-:S07]  /*3f60*/  FADD.FTZ R39, R31, R0 ;  /* 0x000000001f277221 */ /* 0x004fce0000010000 */
[----:B------:R-:W2:Y:S01]  /*3f70*/  MUFU.EX2 R50, R50 ;  /* 0x0000003200327308 */ /* 0x000ea20000000800 */
[C---:B---3--:R-:W-:Y:S01]  /*3f80*/  FADD.FTZ R41, R49.reuse, R20 ;  /* 0x0000001431297221 */ /* 0x048fe20000010000 */
[----:B------:R-:W-:-:S06]  /*3f90*/  F2FP.BF16.F32.PACK_AB R190, R49, R48 ;  /* 0x0000003031be723e */ /* 0x000fcc00000010ff */
[----:B------:R-:W3:Y:S01]  /*3fa0*/  MUFU.EX2 R33, R33 ;  /* 0x0000002100217308 */ /* 0x000ee20000000800 */
[C---:B-1----:R-:W-:Y:S01]  /*3fb0*/  FADD.FTZ R0, R32.reuse, R39 ;  /* 0x0000002720007221 */ /* 0x042fe20000010000 */
[----:B------:R-:W-:-:S06]  /*3fc0*/  F2FP.BF16.F32.PACK_AB R191, R32, R31 ;  /* 0x0000001f20bf723e */ /* 0x000fcc00000010ff */
[----:B------:R-:W1:Y:S01]  /*3fd0*/  MUFU.EX2 R51, R51 ;  /* 0x0000003300337308 */ /* 0x000e620000000800 */
[----:B--2---:R-:W-:-:S07]  /*3fe0*/  FADD.FTZ R20, R50, R41 ;  /* 0x0000002932147221 */ /* 0x004fce0000010000 */
[----:B------:R-:W2:Y:S01]  /*3ff0*/  MUFU.EX2 R34, R34 ;  /* 0x0000002200227308 */ /* 0x000ea20000000800 */
[----:B---3--:R-:W-:-:S07]  /*4000*/  FADD.FTZ R7, R33, R0 ;  /* 0x0000000021077221 */ /* 0x008fce0000010000 */
[----:B------:R-:W3:Y:S01]  /*4010*/  MUFU.EX2 R36, R36 ;  /* 0x0000002400247308 */ /* 0x000ee20000000800 */
[C---:B-1----:R-:W-:Y:S01]  /*4020*/  FADD.FTZ R41, R51.reuse, R20 ;  /* 0x0000001433297221 */ /* 0x042fe20000010000 */
[----:B------:R-:W-:-:S06]  /*4030*/  F2FP.BF16.F32.PACK_AB R184, R51, R50 ;  /* 0x0000003233b8723e */ /* 0x000fcc00000010ff */
[----:B------:R-:W1:Y:S01]  /*4040*/  MUFU.EX2 R2, R2 ;  /* 0x0000000200027308 */ /* 0x000e620000000800 */
[C---:B--2---:R-:W-:Y:S01]  /*4050*/  FADD.FTZ R7, R34.reuse, R7 ;  /* 0x0000000722077221 */ /* 0x044fe20000010000 */
[----:B------:R-:W-:-:S06]  /*4060*/  F2FP.BF16.F32.PACK_AB R185, R34, R33 ;  /* 0x0000002122b9723e */ /* 0x000fcc00000010ff */
[----:B------:R-:W2:Y:S01]  /*4070*/  MUFU.EX2 R35, R35 ;  /* 0x0000002300237308 */ /* 0x000ea20000000800 */
[----:B---3--:R-:W-:Y:S01]  /*4080*/  FADD.FTZ R20, R36, R41 ;  /* 0x0000002924147221 */ /* 0x008fe20000010000 */
[----:B------:R-:W-:-:S03]  /*4090*/  F2FP.BF16.F32.PACK_AB R186, R37, R36 ;  /* 0x0000002425ba723e */ /* 0x000fc600000010ff */
[----:B------:R-:W-:Y:S01]  /*40a0*/  FADD.FTZ R20, R37, R20 ;  /* 0x0000001425147221 */ /* 0x000fe20000010000 */
[----:B-1----:R-:W-:-:S04]  /*40b0*/  FADD.FTZ R0, R2, R7 ;  /* 0x0000000702007221 */ /* 0x002fc80000010000 */
[C---:B--2---:R-:W-:Y:S01]  /*40c0*/  FADD.FTZ R7, R35.reuse, R0 ;  /* 0x0000000023077221 */ /* 0x044fe20000010000 */
[----:B------:R-:W-:Y:S01]  /*40d0*/  F2FP.BF16.F32.PACK_AB R187, R35, R2 ;  /* 0x0000000223bb723e */ /* 0x000fe200000010ff */
[----:B------:R-:W-:Y:S06]  /*40e0*/  @P2 BRA `(.L_x_915) ;  /* 0x0000000000442947 */ /* 0x000fec0003800000 */
        /* <DEDUP_REMOVED lines=10> */
.L_x_916:
[----:B------:R-:W-:-:S11]  /*4190*/  UISETP.NE.AND UP1, UPT, UR11, 0x1, UPT ;  /* 0x000000010b00788c */ /* 0x000fd6000bf25270 */
[----:B------:R-:W-:Y:S02]  /*41a0*/  @UP1 ULDC.64 UR14, c[0x0][0x9e8] ;  /* 0x00027a00000e1ab9 */ /* 0x000fe40000000a00 */
[----:B------:R-:W-:-:S04]  /*41b0*/  UIMAD.WIDE.U32 UR18, UR7, UR14, URZ ;  /* 0x0000000e071272a5 */ /* 0x000fc8000f8e003f */
[----:B------:R-:W-:-:S12]  /*41c0*/  @UP1 USHF.R.U32.HI UR7, URZ, UR15, UR19 ;  /* 0x0000000f3f071299 */ /* 0x000fd80008011613 */
.L_x_917:
[----:B------:R-:W-:-:S04]  /*41d0*/  UIMAD UR7, UR7, UR11, UR11 ;  /* 0x0000000b070772a4 */ /* 0x000fc8000f8e020b */
[----:B------:R-:W-:-:S04]  /*41e0*/  UISETP.LT.AND UP1, UPT, UR10, UR7, UPT ;  /* 0x000000070a00728c */ /* 0x000fc8000bf21270 */
[----:B------:R-:W-:-:S12]  /*41f0*/  USEL UR10, UR10, UR7, UP1 ;  /* 0x000000070a0a7287 */ /* 0x000fd80008800000 */
.L_x_915:
[----:B------:R-:W-:Y:S01]  /*4200*/  USHF.R.S32.HI UR7, URZ, 0x1f, UR10 ;  /* 0x0000001f3f077899 */ /* 0x000fe2000801140a */
[----:B------:R-:W-:Y:S01]  /*4210*/  IMAD.MOV.U32 R2, RZ, RZ, 0x3f800000 ;  /* 0x3f800000ff027424 */ /* 0x000fe200078e00ff */
[----:B------:R-:W-:Y:S02]  /*4220*/  MOV R0, 0x3f800000 ;  /* 0x3f80000000007802 */ /* 0x000fe40000000f00 */
        /* <DEDUP_REMOVED lines=9> */
[----:B------:R-:W-:Y:S01]  /*42c0*/  UISETP.LT.AND UP1, UPT, UR60, UR7, UPT ;  /* 0x000000073c00728c */ /* 0x000fe2000bf21270 */
[----:B------:R-:W-:Y:S02]  /*42d0*/  CS2R R136, SRZ ;  /* 0x0000000000887805 */ /* 0x000fe4000001ff00 */
[----:B------:R-:W-:Y:S02]  /*42e0*/  CS2R R134, SRZ ;  /* 0x0000000000867805 */ /* 0x000fe4000001ff00 */
[----:B------:R-:W-:Y:S01]  /*42f0*/  CS2R R132, SRZ ;  /* 0x0000000000847805 */ /* 0x000fe2000001ff00 */
[----:B------:R-:W-:Y:S01]  /*4300*/  USEL UR41, UR60, UR7, !UP1 ;  /* 0x000000073c297287 */ /* 0x000fe2000c800000 */
[----:B------:R-:W-:-:S02]  /*4310*/  CS2R R130, SRZ ;  /* 0x0000000000827805 */ /* 0x000fc4000001ff00 */
[----:B------:R-:W-:Y:S02]  /*4320*/  CS2R R128, SRZ ;  /* 0x0000000000807805 */ /* 0x000fe4000001ff00 */
[----:B------:R-:W-:Y:S02]  /*4330*/  CS2R R126, SRZ ;  /* 0x00000000007e7805 */ /* 0x000fe4000001ff00 */
[----:B------:R-:W-:Y:S02]  /*4340*/  CS2R R124, SRZ ;  /* 0x00000000007c7805 */ /* 0x000fe4000001ff00 */
[----:B------:R-:W-:Y:S02]  /*4350*/  CS2R R122, SRZ ;  /* 0x00000000007a7805 */ /* 0x000fe4000001ff00 */
[----:B------:R-:W-:Y:S02]  /*4360*/  ISETP.GE.AND P2, PT, R23, UR41, PT ;  /* 0x0000002917007c0c */ /* 0x000fe4000bf46270 */
        /* <DEDUP_REMOVED lines=48> */
[----:B------:R-:W-:Y:S01]  /*4670*/  CS2R R24, SRZ ;  /* 0x0000000000187805 */ /* 0x000fe2000001ff00 */
[----:B------:R-:W-:Y:S06]  /*4680*/  @!P2 BRA `(.L_x_918) ;  /* 0x0000002800cca947 */ /* 0x000fec0003800000 */
[----:B------:R-:W-:Y:S02]  /*4690*/  IMAD.IADD R214, R5, 0x1, R21 ;  /* 0x0000000105d67824 */ /* 0x000fe400078e0215 */
[----:B------:R-:W-:Y:S02]  /*46a0*/  IMAD.MOV.U32 R2, RZ, RZ, 0x3f800000 ;  /* 0x3f800000ff027424 */ /* 0x000fe400078e00ff */
[----:B------:R-:W-:-:S07]  /*46b0*/  IMAD.MOV.U32 R151, RZ, RZ, RZ ;  /* 0x000000ffff977224 */ /* 0x000fce00078e00ff */
.L_x_935:
[----:B------:R-:W-:-:S04]  /*46c0*/  UIADD3 UR7, UR36, 0x1, URZ ;  /* 0x0000000124077890 */ /* 0x000fc8000fffe03f */
[----:B------:R-:W-:-:S04]  /*46d0*/  UISETP.NE.AND UP1, UPT, UR7, 0x2, UPT ;  /* 0x000000020700788c */ /* 0x000fc8000bf25270 */
[----:B------:R-:W-:Y:S02]  /*46e0*/  USEL UR40, URZ, 0x1, UP1 ;  /* 0x000000013f287887 */ /* 0x000fe40008800000 */
[----:B------:R-:W-:Y:S02]  /*46f0*/  USEL UR7, UR7, URZ, UP1 ;  /* 0x0000003f07077287 */ /* 0x000fe40008800000 */
[----:B------:R-:W-:Y:S01]  /*4700*/  ULOP3.LUT UR40, UR46, UR40, URZ, 0x3c, !UPT ;  /* 0x000000282e287292 */ /* 0x000fe2000f8e3c3f */
[----:B------:R-:W-:Y:S11]  /*4710*/  @!P0 BRA `(.L_x_919) ;  /* 0x0000000000048947 */ /* 0x000ff60003800000 */
[----:B------:R-:W-:Y:S01]  /*4720*/  BPT.TRAP 0x1 ;  /* 0x000000040000795c */ /* 0x000fe20000300000 */
.L_x_919:
[----:B------:R-:W-:Y:S01]  /*4730*/  ULEA UR39, UR7, UR38, 0x3 ;  /* 0x0000002607277291 */ /* 0x000fe2000f8e183f */
[----:B------:R-:W-:-:S04]  /*4740*/  MOV R152, UR40 ;  /* 0x0000002800987c02 */ /* 0x000fc80008000f00 */
[----:B------:R-:W-:-:S04]  /*4750*/  SHF.L.U32 R152, R152, 0x1f, RZ ;  /* 0x0000001f98987819 */ /* 0x000fc800000006ff */
[----:B------:R1:W2:Y:S01]  /*4760*/  SYNCS.PHASECHK.TRANS64.TRYWAIT P2, [UR39+0x30830], R152 ;  /* 0x03083098ff0075a7 */ /* 0x0002a20008040167 */
[----:B------:R-:W-:Y:S05]  /*4770*/  @!P0 BRA `(.L_x_920) ;  /* 0x0000000000048947 */ /* 0x000fea0003800000 */
[----:B------:R-:W-:Y:S01]  /*4780*/  BPT.TRAP 0x1 ;  /* 0x000000040000795c */ /* 0x000fe20000300000 */
.L_x_920:
[----:B--2---:R-:W-:Y:S05]  /*4790*/  @P2 BRA `(.L_x_921) ;  /* 0x0000000000082947 */ /* 0x004fea0003800000 */
[----:B------:R-:W2:Y:S02]  /*47a0*/  SYNCS.PHASECHK.TRANS64.TRYWAIT P2, [UR39+0x30830], R152 ;  /* 0x03083098ff0075a7 */ /* 0x000ea40008040167 */
[----:B--2---:R-:W-:Y:S05]  /*47b0*/  @!P2 BRA `(.L_x_922) ;  /* 0x000000e00028a947 */ /* 0x004fea0003800000 */
.L_x_921:
[----:B------:R-:W-:Y:S01]  /*47c0*/  R2UR UR56, R18 ;  /* 0x00000000123872ca */ /* 0x000fe200000e0000 */
[----:B------:R-:W-:Y:S01]  /*47d0*/  ULEA UR6, UR7, UR37, 0xb ;  /* 0x0000002507067291 */ /* 0x000fe2000f8e583f */
[----:B------:R-:W-:Y:S01]  /*47e0*/  R2UR UR57, R19 ;  /* 0x00000000133972ca */ /* 0x000fe200000e0000 */
[----:B-12---:R-:W-:Y:S01]  /*47f0*/  WARPGROUP.ARRIVE ;  /* 0x00000000000079c5 */ /* 0x006fe20000000000 */
[----:B------:R-:W-:Y:S01]  /*4800*/  UMOV UR59, 0x40000040 ;  /* 0x40000040003b7882 */ /* 0x000fe20000000000 */
[----:B------:R-:W-:Y:S01]  /*4810*/  UIADD3 UR10, UR6, 0x204, URZ ;  /* 0x00000204060a7890 */ /* 0x000fe2000fffe03f */
[-C--:B------:R-:W-:Y:S01]  /*4820*/  FMUL.FTZ R24, R24, R0.reuse ;  /* 0x0000000018187220 */ /* 0x080fe20000410000 */
[----:B------:R-:W-:Y:S01]  /*4830*/  UMOV UR11, 0x40000040 ;  /* 0x40000040000b7882 */ /* 0x000fe20000000000 */
[----:B------:R-:W-:Y:S01]  /*4840*/  UMOV UR58, UR6 ;  /* 0x00000006003a7c82 */ /* 0x000fe20008000000 */
[----:B------:R-:W-:Y:S01]  /*4850*/  UIADD3 UR14, UR6, 0x206, URZ ;  /* 0x00000206060e7890 */ /* 0x000fe2000fffe03f */
[-C--:B------:R-:W-:Y:S01]  /*4860*/  FMUL.FTZ R25, R25, R0.reuse ;  /* 0x0000000019197220 */ /* 0x080fe20000410000 */
[----:B------:R-:W-:Y:S01]  /*4870*/  UMOV UR15, 0x40000040 ;  /* 0x40000040000f7882 */ /* 0x000fe20000000000 */
[----:B------:R-:W-:Y:S01]  /*4880*/  UIADD3 UR18, UR6, 0x400, URZ ;  /* 0x0000040006127890 */ /* 0x000fe2000fffe03f */
[-C--:B------:R-:W-:Y:S01]  /*4890*/  FMUL.FTZ R28, R28, R0.reuse ;  /* 0x000000001c1c7220 */ /* 0x080fe20000410000 */
[----:B------:R-:W-:Y:S01]  /*48a0*/  UMOV UR19, 0x40000040 ;  /* 0x4000004000137882 */ /* 0x000fe20000000000 */
[----:B------:R-:W-:Y:S01]  /*48b0*/  HGMMA.64x64x16.F32.BF16 R152, gdesc[UR56], RZ, !UPT, gsb0 ;  /* 0x00e00000389879f0 */ /* 0x000fe2000c0018ff */
[----:B------:R-:W-:Y:S01]  /*48c0*/  R2UR UR56, R16 ;  /* 0x00000000103872ca */ /* 0x000fe200000e0000 */
[----:B------:R-:W-:Y:S01]  /*48d0*/  UIADD3 UR58, UR6, 0x2, URZ ;  /* 0x00000002063a7890 */ /* 0x000fe2000fffe03f */
[----:B------:R-:W-:Y:S01]  /*48e0*/  R2UR UR57, R17 ;  /* 0x00000000113972ca */ /* 0x000fe200000e0000 */
        /* <DEDUP_REMOVED lines=75> */
[----:B------:R-:W-:Y:S01]  /*4da0*/  FMUL.FTZ R149, R149, R0 ;  /* 0x0000000095957220 */ /* 0x000fe20000410000 */
[-C--:B------:R-:W-:Y:S01]  /*4db0*/  FMUL.FTZ R26, R26, R2.reuse ;  /* 0x000000021a1a7220 */ /* 0x080fe20000410000 */
[-C--:B------:R-:W-:Y:S01]  /*4dc0*/  FMUL.FTZ R27, R27, R2.reuse ;  /* 0x000000021b1b7220 */ /* 0x080fe20000410000 */
[-C--:B------:R-:W-:Y:S01]  /*4dd0*/  FMUL.FTZ R30, R30, R2.reuse ;  /* 0x000000021e1e7220 */ /* 0x080fe20000410000 */
[----:B------:R-:W-:Y:S01]  /*4de0*/  HGMMA.64x64x16.F32.BF16 R152, gdesc[UR56], R152, gsb0 ;  /* 0x00e00000389879f0 */ /* 0x000fe20008001898 */
[----:B------:R-:W-:Y:S01]  /*4df0*/  R2UR UR56, R14 ;  /* 0x000000000e3872ca */ /* 0x000fe200000e0000 */
[----:B------:R-:W-:Y:S01]  /*4e00*/  UIADD3 UR58, UR6, 0x4, URZ ;  /* 0x00000004063a7890 */ /* 0x000fe2000fffe03f */
[----:B------:R-:W-:Y:S01]  /*4e10*/  R2UR UR57, R15 ;  /* 0x000000000f3972ca */ /* 0x000fe200000e0000 */
        /* <DEDUP_REMOVED lines=64> */
[----:B------:R-:W-:Y:S01]  /*5220*/  HGMMA.64x64x16.F32.BF16 R152, gdesc[UR56], R152, gsb0 ;  /* 0x00e00000389879f0 */ /* 0x000fe20008001898 */
[----:B------:R-:W-:Y:S01]  /*5230*/  R2UR UR56, R12 ;  /* 0x000000000c3872ca */ /* 0x000fe200000e0000 */
[----:B------:R-:W-:Y:S01]  /*5240*/  UIADD3 UR58, UR6, 0x6, URZ ;  /* 0x00000006063a7890 */ /* 0x000fe2000fffe03f */
[----:B------:R-:W-:Y:S01]  /*5250*/  R2UR UR57, R13 ;  /* 0x000000000d3972ca */ /* 0x000fe200000e0000 */
[----:B------:R-:W-:Y:S01]  /*5260*/  UMOV UR59, 0x40000040 ;  /* 0x40000040003b7882 */ /* 0x000fe20000000000 */
[----:B------:R-:W-:Y:S02]  /*5270*/  WARPGROUP.DEPBAR.LE gsb0, 0x0 ;  /* 0x00008000000079c5 */ /* 0x000fe40000010000 */
[----:B------:R-:W-:-:S09]  /*5280*/  WARPGROUP.ARRIVE ;  /* 0x00000000000079c5 */ /* 0x000fd20000000000 */
        /* <DEDUP_REMOVED lines=8> */
[----:B------:R-:W-:Y:S01]  /*5310*/  UIADD3 UR58, UR6, 0x202, URZ ;  /* 0x00000202063a7890 */ /* 0x000fe2000fffe03f */
[----:B------:R-:W-:Y:S01]  /*5320*/  UMOV UR59, 0x40000040 ;  /* 0x40000040003b7882 */ /* 0x000fe20000000000 */
[----:B------:R-:W-:Y:S01]  /*5330*/  UMOV UR56, UR4 ;  /* 0x0000000400387c82 */ /* 0x000fe20008000000 */
[----:B------:R-:W-:Y:S01]  /*5340*/  UMOV UR57, UR5 ;  /* 0x0000000500397c82 */ /* 0x000fe20008000000 */
[----:B------:R-:W-:Y:S02]  /*5350*/  WARPGROUP.DEPBAR.LE gsb0, 0x0 ;  /* 0x00008000000079c5 */ /* 0x000fe40000010000 */
[----:B------:R-:W-:-:S06]  /*5360*/  WARPGROUP.ARRIVE ;  /* 0x00000000000079c5 */ /* 0x000fcc0000000000 */
[----:B------:R-:W-:Y:S01]  /*5370*/  HGMMA.64x64x16.F32.BF16 R152, gdesc[UR56], R152, gsb0 ;  /* 0x00e00000389879f0 */ /* 0x000fe20008001898 */
[----:B------:R-:W-:Y:S01]  /*5380*/  R2UR UR56, R8 ;  /* 0x00000000083872ca */ /* 0x000fe200000e0000 */
[----:B------:R-:W-:Y:S01]  /*5390*/  UIADD3 UR58, UR6, 0x606, URZ ;  /* 0x00000606063a7890 */ /* 0x000fe2000fffe03f */
[----:B------:R-:W-:Y:S01]  /*53a0*/  R2UR UR57, R9 ;  /* 0x00000000093972ca */ /* 0x000fe200000e0000 */
[----:B------:R-:W-:Y:S01]  /*53b0*/  UMOV UR59, 0x40000040 ;  /* 0x40000040003b7882 */ /* 0x000fe20000000000 */
        /* <DEDUP_REMOVED lines=31> */
[----:B------:R-:W-:Y:S05]  /*55b0*/  @!P0 BRA `(.L_x_923) ;  /* 0x0000000000048947 */ /* 0x000fea0003800000 */
[----:B------:R-:W-:Y:S01]  /*55c0*/  BPT.TRAP 0x1 ;  /* 0x000000040000795c */ /* 0x000fe20000300000 */
.L_x_923:
[----:B------:R-:W-:Y:S01]  /*55d0*/  ULEA UR10, UR36, UR38, 0x3 ;  /* 0x00000026240a7291 */ /* 0x000fe2000f8e183f */
[----:B------:R-:W-:-:S05]  /*55e0*/  IMAD.U32 R0, RZ, RZ, UR46 ;  /* 0x0000002eff007e24 */ /* 0x000fca000f8e00ff */
[----:B------:R-:W-:-:S04]  /*55f0*/  SHF.L.U32 R0, R0, 0x1f, RZ ;  /* 0x0000001f00007819 */ /* 0x000fc800000006ff */
[----:B------:R1:W2:Y:S01]  /*5600*/  SYNCS.PHASECHK.TRANS64.TRYWAIT P2, [UR10+0x30850], R0 ;  /* 0x03085000ff0075a7 */ /* 0x0002a2000804014a */
[----:B------:R-:W-:Y:S05]  /*5610*/  @!P0 BRA `(.L_x_924) ;  /* 0x0000000000048947 */ /* 0x000fea0003800000 */
[----:B------:R-:W-:Y:S01]  /*5620*/  BPT.TRAP 0x1 ;  /* 0x000000040000795c */ /* 0x000fe20000300000 */
.L_x_924:
[----:B--2---:R-:W-:Y:S05]  /*5630*/  @P2 BRA `(.L_x_925) ;  /* 0x0000000000082947 */ /* 0x004fea0003800000 */
[----:B------:R-:W2:Y:S02]  /*5640*/  SYNCS.PHASECHK.TRANS64.TRYWAIT P2, [UR10+0x30850], R0 ;  /* 0x03085000ff0075a7 */ /* 0x000ea4000804014a */
[----:B--2---:R-:W-:Y:S05]  /*5650*/  @!P2 BRA `(.L_x_926) ;  /* 0x000000d00098a947 */ /* 0x004fea0003800000 */
.L_x_925:
[----:B------:R-:W-:Y:S01]  /*5660*/  UIADD3 UR6, UR38, 0x400, URZ ;  /* 0x0000040026067890 */ /* 0x000fe2000fffe03f */
[----:B------:R-:W-:Y:S01]  /*5670*/  WARPGROUP.ARRIVE ;  /* 0x00000000000079c5 */ /* 0x000fe20000000000 */
[----:B------:R-:W-:Y:S01]  /*5680*/  UMOV UR15, 0x40000040 ;  /* 0x40000040000f7882 */ /* 0x000fe20000000000 */
[----:B------:R-:W-:Y:S01]  /*5690*/  ULDC UR11, c[0x0][0x9d8] ;  /* 0x00027600000b7ab9 */ /* 0x000fe20000000800 */
[----:B------:R-:W-:Y:S01]  /*56a0*/  USHF.R.U32.HI UR6, URZ, 0x4, UR6 ;  /* 0x000000043f067899 */ /* 0x000fe20008011606 */
[----:B-12---:R-:W-:Y:S01]  /*56b0*/  FMUL.FTZ R0, R154, UR11 ;  /* 0x0000000b9a007c20 */ /* 0x006fe20008410000 */
[----:B------:R-:W-:Y:S01]  /*56c0*/  FMUL.FTZ R2, R155, UR11 ;  /* 0x0000000b9b027c20 */ /* 0x000fe20008410000 */
[----:B------:R-:W-:Y:S01]  /*56d0*/  FMUL.FTZ R154, R158, UR11 ;  /* 0x0000000b9e9a7c20 */ /* 0x000fe20008410000 */
[----:B------:R-:W-:Y:S01]  /*56e0*/  ULOP3.LUT UR6, UR6, 0x3fff, URZ, 0xc0, !UPT ;  /* 0x00003fff06067892 */ /* 0x000fe2000f8ec03f */
[----:B------:R-:W-:Y:S01]  /*56f0*/  FMUL.FTZ R155, R159, UR11 ;  /* 0x0000000b9f9b7c20 */ /* 0x000fe20008410000 */
[----:B------:R-:W-:Y:S01]  /*5700*/  FMUL.FTZ R158, R166, UR11 ;  /* 0x0000000ba69e7c20 */ /* 0x000fe20008410000 */
[----:B------:R-:W-:Y:S01]  /*5710*/  FMUL.FTZ R159, R167, UR11 ;  /* 0x0000000ba79f7c20 */ /* 0x000fe20008410000 */
[----:B------:R-:W-:Y:S01]  /*5720*/  ULOP3.LUT UR6, UR6, 0x2000000, URZ, 0xfc, !UPT ;  /* 0x0200000006067892 */ /* 0x000fe2000f8efc3f */
[----:B------:R-:W-:Y:S01]  /*5730*/  FMUL.FTZ R176, R176, UR11 ;  /* 0x0000000bb0b07c20 */ /* 0x000fe20008410000 */
[----:B------:R-:W-:Y:S01]  /*5740*/  FMUL.FTZ R177, R177, UR11 ;  /* 0x0000000bb1b17c20 */ /* 0x000fe20008410000 */
[----:B------:R-:W-:Y:S01]  /*5750*/  FMUL.FTZ R166, R182, UR11 ;  /* 0x0000000bb6a67c20 */ /* 0x000fe20008410000 */
[----:B------:R-:W-:Y:S01]  /*5760*/  ULEA UR6, UR36, UR6, 0xb ;  /* 0x0000000624067291 */ /* 0x000fe2000f8e583f */
[----:B------:R-:W-:Y:S01]  /*5770*/  FMUL.FTZ R167, R183, UR11 ;  /* 0x0000000bb7a77c20 */ /* 0x000fe20008410000 */
[----:B------:R-:W-:Y:S01]  /*5780*/  PLOP3.LUT P2, PT, PT, PT, UP0, 0x40, 0x0 ;  /* 0x000000000000781c */ /* 0x000fe20003f4e808 */
[----:B------:R-:W1:Y:S04]  /*5790*/  MUFU.TANH R0, R0 ;  /* 0x0000000000007308 */ /* 0x000e680000002400 */
[----:B------:R-:W-:-:S02]  /*57a0*/  UMOV UR14, UR6 ;  /* 0x00000006000e7c82 */ /* 0x000fc40008000000 */
[----:B------:R-:W-:Y:S01]  /*57b0*/  HGMMA.64x256x16.F32.BF16 R24, R196, gdesc[UR12].tnspB, R24, gsb0 ;  /* 0x43e0000cc4187df0 */ /* 0x000fe20008001818 */
[----:B------:R-:W-:Y:S01]  /*57c0*/  UIADD3 UR14, UR6, 0x80, URZ ;  /* 0x00000080060e7890 */ /* 0x000fe2000fffe03f */
[----:B------:R-:W2:Y:S01]  /*57d0*/  MUFU.TANH R2, R2 ;  /* 0x0000000200027308 */ /* 0x000ea20000002400 */
[----:B------:R-:W-:-:S07]  /*57e0*/  UMOV UR15, 0x40000040 ;  /* 0x40000040000f7882 */ /* 0x000fce0000000000 */
[----:B------:R-:W3:Y:S08]  /*57f0*/  MUFU.TANH R154, R154 ;  /* 0x0000009a009a7308 */ /* 0x000ef00000002400 */
[----:B------:R-:W4:Y:S08]  /*5800*/  MUFU.TANH R155, R155 ;  /* 0x0000009b009b7308 */ /* 0x000f300000002400 */
[----:B------:R-:W1:Y:S08]  /*5810*/  MUFU.TANH R158, R158 ;  /* 0x0000009e009e7308 */ /* 0x000e700000002400 */
[----:B------:R-:W1:Y:S08]  /*5820*/  MUFU.TANH R159, R159 ;  /* 0x0000009f009f7308 */ /* 0x000e700000002400 */
[----:B------:R-:W1:Y:S08]  /*5830*/  MUFU.TANH R176, R176 ;  /* 0x000000b000b07308 */ /* 0x000e700000002400 */
[----:B------:R-:W1:Y:S08]  /*5840*/  MUFU.TANH R177, R177 ;  /* 0x000000b100b17308 */ /* 0x000e700000002400 */
[----:B------:R-:W1:Y:S08]  /*5850*/  MUFU.TANH R166, R166 ;  /* 0x000000a600a67308 */ /* 0x000e700000002400 */
[----:B------:R-:W1:Y:S01]  /*5860*/  MUFU.TANH R167, R167 ;  /* 0x000000a700a77308 */ /* 0x000e620000002400 */
[----:B------:R-:W-:-:S02]  /*5870*/  WARPGROUP.DEPBAR.LE gsb0, 0x0 ;  /* 0x00008000000079c5 */ /* 0x000fc40000010000 */
[----:B------:R-:W-:-:S06]  /*5880*/  WARPGROUP.ARRIVE ;  /* 0x00000000000079c5 */ /* 0x000fcc0000000000 */
[----:B------:R-:W-:Y:S01]  /*5890*/  HGMMA.64x256x16.F32.BF16 R24, R192, gdesc[UR12].tnspB, R24, gsb0 ;  /* 0x43e0000cc0187df0 */ /* 0x000fe20008001818 */
[----:B------:R-:W-:Y:S01]  /*58a0*/  UIADD3 UR14, UR6, 0x100, URZ ;  /* 0x00000100060e7890 */ /* 0x000fe2000fffe03f */
[----:B------:R-:W-:Y:S01]  /*58b0*/  UMOV UR15, 0x40000040 ;  /* 0x40000040000f7882 */ /* 0x000fe20000000000 */
[----:B------:R-:W-:Y:S02]  /*58c0*/  WARPGROUP.DEPBAR.LE gsb0, 0x0 ;  /* 0x00008000000079c5 */ /* 0x000fe40000010000 */
[----:B------:R-:W-:Y:S01]  /*58d0*/  WARPGROUP.ARRIVE ;  /* 0x00000000000079c5 */ /* 0x000fe20000000000 */
[----:B------:R-:W-:Y:S01]  /*58e0*/  FMUL.FTZ R192, R168, UR11 ;  /* 0x0000000ba8c07c20 */ /* 0x000fe20008410000 */
[----:B------:R-:W-:Y:S01]  /*58f0*/  FMUL.FTZ R193, R169, UR11 ;  /* 0x0000000ba9c17c20 */ /* 0x000fe20008410000 */
[----:B------:R-:W5:Y:S01]  /*5900*/  LDC R168, c[0x0][0x2e0] ;  /* 0x0000b800ffa87b82 */ /* 0x000f620000000800 */
[----:B------:R-:W-:Y:S01]  /*5910*/  FMUL.FTZ R194, R172, UR11 ;  /* 0x0000000bacc27c20 */ /* 0x000fe20008410000 */
[----:B------:R-:W-:-:S15]  /*5920*/  FMUL.FTZ R195, R173, UR11 ;  /* 0x0000000badc37c20 */ /* 0x000fde0008410000 */
[----:B------:R-:W-:-:S03]  /*5930*/  NOP ;  /* 0x0000000000007918 */ /* 0x000fc60000000000 */
[----:B------:R-:W-:Y:S01]  /*5940*/  HGMMA.64x256x16.F32.BF16 R24, R188, gdesc[UR12].tnspB, R24, gsb0 ;  /* 0x43e0000cbc187df0 */ /* 0x000fe20008001818 */
[----:B------:R-:W-:Y:S01]  /*5950*/  UIADD3 UR14, UR6, 0x180, URZ ;  /* 0x00000180060e7890 */ /* 0x000fe2000fffe03f */
[----:B------:R-:W1:Y:S01]  /*5960*/  MUFU.TANH R192, R192 ;  /* 0x000000c000c07308 */ /* 0x000e620000002400 */
[----:B------:R-:W-:Y:S01]  /*5970*/  UMOV UR15, 0x40000040 ;  /* 0x40000040000f7882 */ /* 0x000fe20000000000 */
[----:B------:R-:W-:-:S06]  /*5980*/  ULDC UR6, c[0x0][0x288] ;  /* 0x0000a20000067ab9 */ /* 0x000fcc0000000800 */
[----:B------:R-:W1:Y:S08]  /*5990*/  MUFU.TANH R193, R193 ;  /* 0x000000c100c17308 */ /* 0x000e700000002400 */
[----:B------:R-:W1:Y:S08]  /*59a0*/  MUFU.TANH R194, R194 ;  /* 0x000000c200c27308 */ /* 0x000e700000002400 */
[----:B------:R-:W1:Y:S01]  /*59b0*/  MUFU.TANH R195, R195 ;  /* 0x000000c300c37308 */ /* 0x000e620000002400 */
[----:B------:R-:W-:-:S02]  /*59c0*/  WARPGROUP.DEPBAR.LE gsb0, 0x0 ;  /* 0x00008000000079c5 */ /* 0x000fc40000010000 */
[----:B------:R-:W-:Y:S01]  /*59d0*/  WARPGROUP.ARRIVE ;  /* 0x00000000000079c5 */ /* 0x000fe20000000000 */
[----:B------:R-:W-:Y:S01]  /*59e0*/  FMUL.FTZ R189, R153, UR11 ;  /* 0x0000000b99bd7c20 */ /* 0x000fe20008410000 */
[----:B------:R-:W-:Y:S01]  /*59f0*/  FMUL.FTZ R190, R156, UR11 ;  /* 0x0000000b9cbe7c20 */ /* 0x000fe20008410000 */
[----:B------:R-:W-:Y:S01]  /*5a00*/  FMUL.FTZ R191, R165, UR11 ;  /* 0x0000000ba5bf7c20 */ /* 0x000fe20008410000 */
[----:B------:R-:W-:Y:S01]  /*5a10*/  FMUL.FTZ R156, R162, UR11 ;  /* 0x0000000ba29c7c20 */ /* 0x000fe20008410000 */
[----:B------:R-:W-:Y:S01]  /*5a20*/  FMUL.FTZ R165, R179, UR11 ;  /* 0x0000000bb3a57c20 */ /* 0x000fe20008410000 */
[----:B------:R-:W-:Y:S01]  /*5a30*/  HGMMA.64x256x16.F32.BF16 R24, R184, gdesc[UR12].tnspB, R24, gsb0 ;  /* 0x43e0000cb8187df0 */ /* 0x000fe20008001818 */
[----:B------:R-:W-:Y:S01]  /*5a40*/  FMUL.FTZ R188, R152, UR11 ;  /* 0x0000000b98bc7c20 */ /* 0x000fe20008410000 */
[----:B------:R-:W-:Y:S01]  /*5a50*/  FMUL.FTZ R162, R175, UR11 ;  /* 0x0000000bafa27c20 */ /* 0x000fe20008410000 */
[----:B------:R-:W-:Y:S01]  /*5a60*/  FMUL.FTZ R179, R181, UR11 ;  /* 0x0000000bb5b37c20 */ /* 0x000fe20008410000 */
[----:B------:R-:W-:Y:S01]  /*5a70*/  IMAD.U32 R152, RZ, RZ, UR39 ;  /* 0x00000027ff987e24 */ /* 0x000fe2000f8e00ff */
[----:B------:R-:W1:Y:S03]  /*5a80*/  MUFU.TANH R189, R189 ;  /* 0x000000bd00bd7308 */ /* 0x000e660000002400 */
[----:B------:R-:W-:-:S05]  /*5a90*/  @!P1 VIADD R152, R152, 0x30840 ;  /* 0x0003084098989836 */ /* 0x000fca0000000000 */
[----:B------:R-:W1:Y:S01]  /*5aa0*/  MUFU.TANH R188, R188 ;  /* 0x000000bc00bc7308 */ /* 0x000e620000002400 */
[----:B------:R-:W-:-:S07]  /*5ab0*/  @!P1 PRMT R152, RZ, 0x654, R152 ;  /* 0x00000654ff989816 */ /* 0x000fce0000000098 */
[----:B------:R-:W1:Y:S08]  /*5ac0*/  MUFU.TANH R190, R190 ;  /* 0x000000be00be7308 */ /* 0x000e700000002400 */
[----:B------:R-:W1:Y:S08]  /*5ad0*/  MUFU.TANH R156, R156 ;  /* 0x0000009c009c7308 */ /* 0x000e700000002400 */
[----:B------:R-:W1:Y:S08]  /*5ae0*/  MUFU.TANH R191, R191 ;  /* 0x000000bf00bf7308 */ /* 0x000e700000002400 */
[----:B------:R-:W1:Y:S08]  /*5af0*/  MUFU.TANH R162, R162 ;  /* 0x000000a200a27308 */ /* 0x000e700000002400 */
[----:B------:R-:W1:Y:S08]  /*5b00*/  MUFU.TANH R165, R165 ;  /* 0x000000a500a57308 */ /* 0x000e700000002400 */
[----:B------:R-:W1:Y:S01]  /*5b10*/  MUFU.TANH R179, R179 ;  /* 0x000000b300b37308 */ /* 0x000e620000002400 */
[----:B------:R-:W-:-:S02]  /*5b20*/  WARPGROUP.DEPBAR.LE gsb0, 0x0 ;  /* 0x00008000000079c5 */ /* 0x000fc40000010000 */
[----:B------:R-:W-:Y:S01]  /*5b30*/  FMUL.FTZ R187, R164, UR11 ;  /* 0x0000000ba4bb7c20 */ /* 0x000fe20008410000 */
[----:B------:R-:W-:Y:S01]  /*5b40*/  FMUL.FTZ R164, R178, UR11 ;  /* 0x0000000bb2a47c20 */ /* 0x000fe20008410000 */
[----:B------:R-:W-:Y:S01]  /*5b50*/  FMUL.FTZ R178, R180, UR11 ;  /* 0x0000000bb4b27c20 */ /* 0x000fe20008410000 */
[----:B------:R-:W-:Y:S01]  /*5b60*/  SHF.L.U32 R180, R23, 0x6, RZ ;  /* 0x0000000617b47819 */ /* 0x000fe200000006ff */
[----:B------:R-:W-:Y:S01]  /*5b70*/  FMUL.FTZ R184, R157, UR11 ;  /* 0x0000000b9db87c20 */ /* 0x000fe20008410000 */
[----:B------:R-:W-:Y:S01]  /*5b80*/  FMUL.FTZ R185, R160, UR11 ;  /* 0x0000000ba0b97c20 */ /* 0x000fe20008410000 */
[----:B------:R-:W-:Y:S01]  /*5b90*/  FMUL.FTZ R186, R161, UR11 ;  /* 0x0000000ba1ba7c20 */ /* 0x000fe20008410000 */
[----:B------:R-:W-:Y:S01]  /*5ba0*/  IADD3 R153, -R180, 0x1, RZ ;  /* 0x00000001b4997810 */ /* 0x000fe20007ffe1ff */
[----:B------:R-:W-:Y:S01]  /*5bb0*/  FMUL.FTZ R157, R163, UR11 ;  /* 0x0000000ba39d7c20 */ /* 0x000fe20008410000 */
[----:B------:R-:W-:Y:S01]  /*5bc0*/  FMUL.FTZ R160, R170, UR11 ;  /* 0x0000000baaa07c20 */ /* 0x000fe20008410000 */
[----:B------:R-:W-:Y:S01]  /*5bd0*/  FMUL.FTZ R161, R171, UR11 ;  /* 0x0000000baba17c20 */ /* 0x000fe20008410000 */
[----:B------:R-:W-:Y:S01]  /*5be0*/  FMUL.FTZ R163, R174, UR11 ;  /* 0x0000000baea37c20 */ /* 0x000fe20008410000 */
[----:B-----5:R-:W-:Y:S01]  /*5bf0*/  IMAD R153, R168, UR47, R153 ;  /* 0x0000002fa8997c24 */ /* 0x020fe2000f8e0299 */
[----:B------:R-:W1:Y:S01]  /*5c00*/  MUFU.TANH R184, R184 ;  /* 0x000000b800b87308 */ /* 0x000e620000002400 */
[----:B------:R1:W-:Y:S02]  /*5c10*/  @!P1 SYNCS.ARRIVE.TRANS64.RED.A1T0 RZ, [R152+URZ], RZ ;  /* 0x000000ff98ff99a7 */ /* 0x0003e4000810043f */
[----:B------:R-:W-:Y:S01]  /*5c20*/  VIADD R153, R153, -UR6 ;  /* 0x8000000699997c36 */ /* 0x000fe20008000000 */
[----:B------:R-:W-:-:S03]  /*5c30*/  ULDC UR6, c[0x0][0x9e0] ;  /* 0x0002780000067ab9 */ /* 0x000fc60000000800 */
[----:B------:R-:W-:Y:S01]  /*5c40*/  IMAD R153, R22, -0x2, R153 ;  /* 0xfffffffe16997824 */ /* 0x000fe200078e0299 */
[----:B------:R-:W1:Y:S03]  /*5c50*/  MUFU.TANH R185, R185 ;  /* 0x000000b900b97308 */ /* 0x000e660000002400 */
[C---:B------:R-:W-:Y:S01]  /*5c60*/  VIADD R197, R153.reuse, UR45 ;  /* 0x0000002d99c57c36 */ /* 0x040fe20008000000 */
[----:B------:R-:W-:Y:S01]  /*5c70*/  IADD3 R196, R153, UR6, RZ ;  /* 0x0000000699c47c10 */ /* 0x000fe2000fffe0ff */
[----:B------:R-:W-:-:S03]  /*5c80*/  ULDC UR6, c[0x0][0x9e4] ;  /* 0x0002790000067ab9 */ /* 0x000fc60000000800 */
[----:B------:R-:W1:Y:S01]  /*5c90*/  MUFU.TANH R186, R186 ;  /* 0x000000ba00ba7308 */ /* 0x000e620000002400 */
[C---:B------:R-:W-:Y:S01]  /*5ca0*/  IMAD.IADD R182, R5.reuse, 0x1, R196 ;  /* 0x0000000105b67824 */ /* 0x040fe200078e02c4 */
[----:B------:R-:W-:-:S06]  /*5cb0*/  IADD3 R183, R5, R197, RZ ;  /* 0x000000c505b77210 */ /* 0x000fcc0007ffe0ff */
[----:B------:R-:W1:Y:S08]  /*5cc0*/  MUFU.TANH R157, R157 ;  /* 0x0000009d009d7308 */ /* 0x000e700000002400 */
[----:B------:R-:W1:Y:S08]  /*5cd0*/  MUFU.TANH R187, R187 ;  /* 0x000000bb00bb7308 */ /* 0x000e700000002400 */
[----:B------:R-:W1:Y:S08]  /*5ce0*/  MUFU.TANH R160, R160 ;  /* 0x000000a000a07308 */ /* 0x000e700000002400 */
[----:B------:R-:W1:Y:S08]  /*5cf0*/  MUFU.TANH R161, R161 ;  /* 0x000000a100a17308 */ /* 0x000e700000002400 */
[----:B------:R-:W1:Y:S08]  /*5d00*/  MUFU.TANH R163, R163 ;  /* 0x000000a300a37308 */ /* 0x000e700000002400 */
[----:B------:R-:W1:Y:S08]  /*5d10*/  MUFU.TANH R164, R164 ;  /* 0x000000a400a47308 */ /* 0x000e700000002400 */
[----:B------:R-:W1:Y:S01]  /*5d20*/  MUFU.TANH R178, R178 ;  /* 0x000000b200b27308 */ /* 0x000e620000002400 */
[----:B--234-:R-:W-:Y:S05]  /*5d30*/  @P2 BRA `(.L_x_927) ;  /* 0x00000000005c2947 */ /* 0x01cfea0003800000 */
[----:B------:R-:W-:Y:S01]  /*5d40*/  ISETP.GT.AND P2, PT, R214, -0x1, PT ;  /* 0xffffffffd600780c */ /* 0x000fe20003f44270 */
[----:B------:R-:W-:-:S12]  /*5d50*/  BSSY B0, `(.L_x_928) ;  /* 0x0000011000007945 */ /* 0x000fd80003800000 */
[----:B------:R-:W-:Y:S05]  /*5d60*/  @P2 BRA `(.L_x_929) ;  /* 0x0000000000202947 */ /* 0x000fea0003800000 */
[----:B------:R-:W-:Y:S01]  /*5d70*/  IMAD.U32 R168, RZ, RZ, UR6 ;  /* 0x00000006ffa87e24 */ /* 0x000fe2000f8e00ff */
[----:B------:R-:W-:-:S04]  /*5d80*/  LOP3.LUT R169, RZ, R214, RZ, 0x33, !PT ;  /* 0x000000d6ffa97212 */ /* 0x000fc800078e33ff */
[----:B------:R-:W-:-:S13]  /*5d90*/  ISETP.NE.AND P2, PT, R168, 0x1, PT ;  /* 0x00000001a800780c */ /* 0x000fda0003f45270 */
[----:B-1----:R-:W1:Y:S02]  /*5da0*/  @P2 LDC.64 R152, c[0x0][0x9e8] ;  /* 0x00027a00ff982b82 */ /* 0x002e640000000a00 */
[----:B-1----:R-:W-:-:S05]  /*5db0*/  @P2 IMAD.HI.U32 R152, R169, R152, RZ ;  /* 0x00000098a9982227 */ /* 0x002fca00078e00ff */
[----:B------:R-:W-:-:S04]  /*5dc0*/  @P2 SHF.R.U32.HI R169, RZ, R153, R152 ;  /* 0x00000099ffa92219 */ /* 0x000fc80000011698 */
[----:B------:R-:W-:Y:S01]  /*5dd0*/  LOP3.LUT R169, RZ, R169, RZ, 0x33, !PT ;  /* 0x000000a9ffa97212 */ /* 0x000fe200078e33ff */
[----:B------:R-:W-:Y:S06]  /*5de0*/  BRA `(.L_x_930) ;  /* 0x00000000001c7947 */ /* 0x000fec0003800000 */
.L_x_929:
[----:B------:R-:W-:-:S05]  /*5df0*/  IMAD.U32 R168, RZ, RZ, UR6 ;  /* 0x00000006ffa87e24 */ /* 0x000fca000f8e00ff */
[----:B------:R-:W-:-:S13]  /*5e00*/  ISETP.NE.AND P2, PT, R168, 0x1, PT ;  /* 0x00000001a800780c */ /* 0x000fda0003f45270 */
[----:B-1----:R-:W1:Y:S01]  /*5e10*/  @P2 LDC.64 R152, c[0x0][0x9e8] ;  /* 0x00027a00ff982b82 */ /* 0x002e620000000a00 */
[----:B------:R-:W-:-:S05]  /*5e20*/  @P2 IADD3 R169, R5, R21, RZ ;  /* 0x0000001505a92210 */ /* 0x000fca0007ffe0ff */
[----:B-1----:R-:W-:-:S04]  /*5e30*/  @P2 IMAD.HI.U32 R152, R169, R152, RZ ;  /* 0x00000098a9982227 */ /* 0x002fc800078e00ff */
[----:B------:R-:W-:Y:S01]  /*5e40*/  IMAD.MOV.U32 R169, RZ, RZ, R214 ;  /* 0x000000ffffa97224 */ /* 0x000fe200078e00d6 */
[----:B------:R-:W-:-:S07]  /*5e50*/  @P2 SHF.R.U32.HI R169, RZ, R153, R152 ;  /* 0x00000099ffa92219 */ /* 0x000fce0000011698 */
.L_x_930:
[----:B------:R-:W-:Y:S05]  /*5e60*/  BSYNC B0 ;  /* 0x0000000000007941 */ /* 0x000fea0003800000 */
.L_x_928:
[----:B------:R-:W-:-:S04]  /*5e70*/  IMAD R153, R169, R168, -R180 ;  /* 0x000000a8a9997224 */ /* 0x000fc800078e0ab4 */
[----:B------:R-:W-:-:S05]  /*5e80*/  IMAD R153, R22, -0x2, R153 ;  /* 0xfffffffe16997824 */ /* 0x000fca00078e0299 */
[----:B------:R-:W-:Y:S02]  /*5e90*/  VIADDMNMX R182, R153, R168, R182, PT ;  /* 0x000000a899b67246 */ /* 0x000fe400038001b6 */
[----:B------:R-:W-:-:S07]  /*5ea0*/  VIMNMX R183, R183, R153, !PT ;  /* 0x00000099b7b77248 */ /* 0x000fce0007fe0100 */
.L_x_927:
[----:B------:R-:W-:-:S04]  /*5eb0*/  ISETP.GT.AND P2, PT, R23, -0x1, PT ;  /* 0xffffffff1700780c */ /* 0x000fc80003f44270 */
[C---:B------:R-:W-:Y:S02]  /*5ec0*/  ISETP.GT.AND P5, PT, R183.reuse, RZ, P2 ;  /* 0x000000ffb700720c */ /* 0x040fe400017a4270 */
[C---:B------:R-:W-:Y:S02]  /*5ed0*/  ISETP.GT.AND P4, PT, R183.reuse, 0x1, P2 ;  /* 0x00000001b700780c */ /* 0x040fe40001784270 */
[----:B------:R-:W-:Y:S02]  /*5ee0*/  ISETP.LT.OR P5, PT, R182, 0x1, P5 ;  /* 0x00000001b600780c */ /* 0x000fe40002fa1670 */
[C---:B------:R-:W-:Y:S02]  /*5ef0*/  ISETP.GT.AND P6, PT, R183.reuse, 0x8, P2 ;  /* 0x00000008b700780c */ /* 0x040fe400017c4270 */
[----:B-1----:R-:W-:Y:S02]  /*5f00*/  FSEL R181, R188, -INF , !P5 ;  /* 0xff800000bcb57808 */ /* 0x002fe40006800000 */
[----:B------:R-:W-:-:S02]  /*5f10*/  ISETP.GT.AND P5, PT, R183, 0x10, P2 ;  /* 0x00000010b700780c */ /* 0x000fc400017a4270 */
[----:B------:R-:W-:Y:S02]  /*5f20*/  ISETP.GT.AND P3, PT, R183, 0x9, P2 ;  /* 0x00000009b700780c */ /* 0x000fe40001764270 */
[C---:B------:R-:W-:Y:S02]  /*5f30*/  ISETP.LT.OR P5, PT, R182.reuse, 0x11, P5 ;  /* 0x00000011b600780c */ /* 0x040fe40002fa1670 */
[C---:B------:R-:W-:Y:S02]  /*5f40*/  ISETP.LT.OR P4, PT, R182.reuse, 0x2, P4 ;  /* 0x00000002b600780c */ /* 0x040fe40002781670 */
[----:B------:R-:W-:Y:S02]  /*5f50*/  FSEL R168, R185, -INF , !P5 ;  /* 0xff800000b9a87808 */ /* 0x000fe40006800000 */
[----:B------:R-:W-:Y:S02]  /*5f60*/  ISETP.GT.AND P5, PT, R183, 0x20, P2 ;  /* 0x00000020b700780c */ /* 0x000fe400017a4270 */
[----:B------:R-:W-:-:S02]  /*5f70*/  ISETP.LT.OR P6, PT, R182, 0x9, P6 ;  /* 0x00000009b600780c */ /* 0x000fc400037c1670 */
[C---:B------:R-:W-:Y:S02]  /*5f80*/  ISETP.LT.OR P3, PT, R182.reuse, 0xa, P3 ;  /* 0x0000000ab600780c */ /* 0x040fe40001f61670 */
[----:B------:R-:W-:Y:S02]  /*5f90*/  ISETP.LT.OR P5, PT, R182, 0x21, P5 ;  /* 0x00000021b600780c */ /* 0x000fe40002fa1670 */
[----:B------:R-:W-:Y:S02]  /*5fa0*/  FSEL R189, R189, -INF , !P4 ;  /* 0xff800000bdbd7808 */ /* 0x000fe40006000000 */
[----:B------:R-:W-:Y:S02]  /*5fb0*/  FSEL R190, R190, -INF , !P6 ;  /* 0xff800000bebe7808 */ /* 0x000fe40007000000 */
[----:B------:R-:W-:Y:S02]  /*5fc0*/  FSEL R184, R184, -INF , !P3 ;  /* 0xff800000b8b87808 */ /* 0x000fe40005800000 */
[----:B------:R-:W-:-:S02]  /*5fd0*/  ISETP.GT.AND P4, PT, R183, 0x11, P2 ;  /* 0x00000011b700780c */ /* 0x000fc40001784270 */
[C---:B------:R-:W-:Y:S02]  /*5fe0*/  ISETP.GT.AND P6, PT, R183.reuse, 0x18, P2 ;  /* 0x00000018b700780c */ /* 0x040fe400017c4270 */
[C---:B------:R-:W-:Y:S02]  /*5ff0*/  ISETP.GT.AND P3, PT, R183.reuse, 0x19, P2 ;  /* 0x00000019b700780c */ /* 0x040fe40001764270 */
[----:B------:R-:W-:Y:S02]  /*6000*/  FSEL R172, R192, -INF , !P5 ;  /* 0xff800000c0ac7808 */ /* 0x000fe40006800000 */
[----:B------:R-:W-:Y:S02]  /*6010*/  ISETP.GT.AND P5, PT, R183, 0x30, P2 ;  /* 0x00000030b700780c */ /* 0x000fe400017a4270 */
[C---:B------:R-:W-:Y:S02]  /*6020*/  ISETP.LT.OR P4, PT, R182.reuse, 0x12, P4 ;  /* 0x00000012b600780c */ /* 0x040fe40002781670 */
        /* <DEDUP_REMOVED lines=8> */
[----:B------:R-:W-:Y:S02]  /*60b0*/  ISETP.GT.AND P3, PT, R183, 0x29, P2 ;  /* 0x00000029b700780c */ /* 0x000fe40001764270 */
[----:B------:R-:W-:Y:S02]  /*60c0*/  FSEL R176, R176, -INF , !P5 ;  /* 0xff800000b0b07808 */ /* 0x000fe40006800000 */
[----:B------:R-:W-:Y:S02]  /*60d0*/  PLOP3.LUT P5, PT, PT, PT, UP0, 0x40, 0x0 ;  /* 0x000000000000781c */ /* 0x000fe40003fae808 */
[C---:B------:R-:W-:Y:S02]  /*60e0*/  ISETP.LT.OR P4, PT, R182.reuse, 0x22, P4 ;  /* 0x00000022b600780c */ /* 0x040fe40002781670 */
[----:B------:R-:W-:-:S02]  /*60f0*/  ISETP.LT.OR P6, PT, R182, 0x29, P6 ;  /* 0x00000029b600780c */ /* 0x000fc400037c1670 */
[----:B------:R-:W-:Y:S02]  /*6100*/  ISETP.LT.OR P3, PT, R182, 0x2a, P3 ;  /* 0x0000002ab600780c */ /* 0x000fe40001f61670 */
[----:B------:R-:W-:Y:S02]  /*6110*/  FSEL R173, R193, -INF , !P4 ;  /* 0xff800000c1ad7808 */ /* 0x000fe40006000000 */
[----:B------:R-:W-:Y:S02]  /*6120*/  FSEL R174, R194, -INF , !P6 ;  /* 0xff800000c2ae7808 */ /* 0x000fe40007000000 */
[----:B------:R-:W-:Y:S02]  /*6130*/  FSEL R175, R195, -INF , !P3 ;  /* 0xff800000c3af7808 */ /* 0x000fe40005800000 */
[C---:B------:R-:W-:Y:S02]  /*6140*/  ISETP.GT.AND P4, PT, R183.reuse, 0x31, P2 ;  /* 0x00000031b700780c */ /* 0x040fe40001784270 */
[----:B------:R-:W-:-:S02]  /*6150*/  ISETP.GT.AND P6, PT, R183, 0x38, P2 ;  /* 0x00000038b700780c */ /* 0x000fc400017c4270 */
[----:B------:R-:W-:Y:S02]  /*6160*/  ISETP.GT.AND P3, PT, R183, 0x39, P2 ;  /* 0x00000039b700780c */ /* 0x000fe40001764270 */
[C---:B------:R-:W-:Y:S02]  /*6170*/  ISETP.LT.OR P4, PT, R182.reuse, 0x32, P4 ;  /* 0x00000032b600780c */ /* 0x040fe40002781670 */
[C---:B------:R-:W-:Y:S02]  /*6180*/  ISETP.LT.OR P6, PT, R182.reuse, 0x39, P6 ;  /* 0x00000039b600780c */ /* 0x040fe400037c1670 */
[----:B------:R-:W-:Y:S01]  /*6190*/  ISETP.LT.OR P3, PT, R182, 0x3a, P3 ;  /* 0x0000003ab600780c */ /* 0x000fe20001f61670 */
[C---:B------:R-:W-:Y:S01]  /*61a0*/  IMAD.IADD R182, R6.reuse, 0x1, R196 ;  /* 0x0000000106b67824 */ /* 0x040fe200078e02c4 */
[----:B------:R-:W-:Y:S02]  /*61b0*/  IADD3 R183, R6, R197, RZ ;  /* 0x000000c506b77210 */ /* 0x000fe40007ffe0ff */
[----:B------:R-:W-:-:S02]  /*61c0*/  FSEL R177, R177, -INF , !P4 ;  /* 0xff800000b1b17808 */ /* 0x000fc40006000000 */
[----:B------:R-:W-:Y:S02]  /*61d0*/  FSEL R178, R178, -INF , !P6 ;  /* 0xff800000b2b27808 */ /* 0x000fe40007000000 */
[----:B------:R-:W-:Y:S01]  /*61e0*/  FSEL R179, R179, -INF , !P3 ;  /* 0xff800000b3b37808 */ /* 0x000fe20005800000 */
[----:B------:R-:W-:Y:S06]  /*61f0*/  @P5 BRA `(.L_x_931) ;  /* 0x0000000000585947 */ /* 0x000fec0003800000 */
[----:B------:R-:W-:Y:S01]  /*6200*/  IMAD.IADD R185, R6, 0x1, R21 ;  /* 0x0000000106b97824 */ /* 0x000fe200078e0215 */
[----:B------:R-:W-:Y:S04]  /*6210*/  BSSY B0, `(.L_x_932) ;  /* 0x0000010000007945 */ /* 0x000fe80003800000 */
[----:B------:R-:W-:-:S13]  /*6220*/  ISETP.GT.AND P3, PT, R185, -0x1, PT ;  /* 0xffffffffb900780c */ /* 0x000fda0003f64270 */
[----:B------:R-:W-:Y:S05]  /*6230*/  @P3 BRA `(.L_x_933) ;  /* 0x0000000000203947 */ /* 0x000fea0003800000 */
[----:B------:R-:W-:Y:S01]  /*6240*/  IMAD.U32 R186, RZ, RZ, UR6 ;  /* 0x00000006ffba7e24 */ /* 0x000fe2000f8e00ff */
[----:B------:R-:W-:-:S04]  /*6250*/  LOP3.LUT R185, RZ, R185, RZ, 0x33, !PT ;  /* 0x000000b9ffb97212 */ /* 0x000fc800078e33ff */
[----:B------:R-:W-:-:S13]  /*6260*/  ISETP.NE.AND P3, PT, R186, 0x1, PT ;  /* 0x00000001ba00780c */ /* 0x000fda0003f65270 */
[----:B------:R-:W1:Y:S02]  /*6270*/  @P3 LDC.64 R152, c[0x0][0x9e8] ;  /* 0x00027a00ff983b82 */ /* 0x000e640000000a00 */
[----:B-1----:R-:W-:-:S05]  /*6280*/  @P3 IMAD.HI.U32 R152, R185, R152, RZ ;  /* 0x00000098b9983227 */ /* 0x002fca00078e00ff */
[----:B------:R-:W-:-:S04]  /*6290*/  @P3 SHF.R.U32.HI R185, RZ, R153, R152 ;  /* 0x00000099ffb93219 */ /* 0x000fc80000011698 */
[----:B------:R-:W-:Y:S01]  /*62a0*/  LOP3.LUT R185, RZ, R185, RZ, 0x33, !PT ;  /* 0x000000b9ffb97212 */ /* 0x000fe200078e33ff */
[----:B------:R-:W-:Y:S06]  /*62b0*/  BRA `(.L_x_934) ;  /* 0x0000000000147947 */ /* 0x000fec0003800000 */
.L_x_933:
[----:B------:R-:W-:-:S04]  /*62c0*/  MOV R186, UR6 ;  /* 0x0000000600ba7c02 */ /* 0x000fc80008000f00 */
[----:B------:R-:W-:-:S13]  /*62d0*/  ISETP.NE.AND P3, PT, R186, 0x1, PT ;  /* 0x00000001ba00780c */ /* 0x000fda0003f65270 */
[----:B------:R-:W1:Y:S02]  /*62e0*/  @P3 LDC.64 R152, c[0x0][0x9e8] ;  /* 0x00027a00ff983b82 */ /* 0x000e640000000a00 */
[----:B-1----:R-:W-:-:S05]  /*62f0*/  @P3 IMAD.HI.U32 R152, R185, R152, RZ ;  /* 0x00000098b9983227 */ /* 0x002fca00078e00ff */
[----:B------:R-:W-:-:S07]  /*6300*/  @P3 SHF.R.U32.HI R185, RZ, R153, R152 ;  /* 0x00000099ffb93219 */ /* 0x000fce0000011698 */
.L_x_934:
[----:B------:R-:W-:Y:S05]  /*6310*/  BSYNC B0 ;  /* 0x0000000000007941 */ /* 0x000fea0003800000 */
.L_x_932:
[----:B------:R-:W-:-:S04]  /*6320*/  IMAD R185, R185, R186, -R180 ;  /* 0x000000bab9b97224 */ /* 0x000fc800078e0ab4 */
[----:B------:R-:W-:-:S05]  /*6330*/  IMAD R185, R22, -0x2, R185 ;  /* 0xfffffffe16b97824 */ /* 0x000fca00078e02b9 */
[----:B------:R-:W-:Y:S02]  /*6340*/  VIADDMNMX R182, R185, R186, R182, PT ;  /* 0x000000bab9b67246 */ /* 0x000fe400038001b6 */
[----:B------:R-:W-:-:S07]  /*6350*/  VIMNMX R183, R183, R185, !PT ;  /* 0x000000b9b7b77248 */ /* 0x000fce0007fe0100 */
.L_x_931:
[----:B------:R-:W-:Y:S01]  /*6360*/  FMNMX.FTZ R152, R181, R4, !PT ;  /* 0x00000004b5987209 */ /* 0x000fe20007810000 */
[----:B------:R-:W-:Y:S01]  /*6370*/  ULDC UR6, c[0x0][0x988] ;  /* 0x0002620000067ab9 */ /* 0x000fe20000000800 */
[----:B------:R-:W-:Y:S01]  /*6380*/  ISETP.GT.AND P4, PT, R183, RZ, P2 ;  /* 0x000000ffb700720c */ /* 0x000fe20001784270 */
[----:B------:R-:W-:Y:S01]  /*6390*/  UMOV UR46, UR40 ;  /* 0x00000028002e7c82 */ /* 0x000fe20008000000 */
[----:B------:R-:W-:Y:S01]  /*63a0*/  FMNMX.FTZ R153, R189, R152, !PT ;  /* 0x00000098bd997209 */ /* 0x000fe20007810000 */
[----:B------:R-:W-:Y:S01]  /*63b0*/  UMOV UR36, UR7 ;  /* 0x0000000700247c82 */ /* 0x000fe20008000000 */
[----:B------:R-:W-:Y:S02]  /*63c0*/  ISETP.GT.AND P3, PT, R183, 0x1, P2 ;  /* 0x00000001b700780c */ /* 0x000fe40001764270 */
[----:B------:R-:W-:Y:S02]  /*63d0*/  FMNMX.FTZ R153, R190, R153, !PT ;  /* 0x00000099be997209 */ /* 0x000fe40007810000 */
[----:B------:R-:W-:-:S02]  /*63e0*/  ISETP.LT.OR P4, PT, R182, 0x1, P4 ;  /* 0x00000001b600780c */ /* 0x000fc40002781670 */
[----:B------:R-:W-:Y:S02]  /*63f0*/  FMNMX.FTZ R153, R184, R153, !PT ;  /* 0x00000099b8997209 */ /* 0x000fe40007810000 */
[----:B------:R-:W-:Y:S02]  /*6400*/  ISETP.GT.AND P5, PT, R183, 0x8, P2 ;  /* 0x00000008b700780c */ /* 0x000fe400017a4270 */
[----:B------:R-:W-:Y:S02]  /*6410*/  FMNMX.FTZ R152, R168, R153, !PT ;  /* 0x00000099a8987209 */ /* 0x000fe40007810000 */
[----:B------:R-:W-:Y:S02]  /*6420*/  ISETP.LT.OR P3, PT, R182, 0x2, P3 ;  /* 0x00000002b600780c */ /* 0x000fe40001f61670 */
[----:B------:R-:W-:Y:S02]  /*6430*/  FMNMX.FTZ R153, R169, R152, !PT ;  /* 0x00000098a9997209 */ /* 0x000fe40007810000 */
[----:B------:R-:W-:-:S02]  /*6440*/  ISETP.GT.AND P6, PT, R183, 0x9, P2 ;  /* 0x00000009b700780c */ /* 0x000fc400017c4270 */
[----:B------:R-:W-:Y:S02]  /*6450*/  FMNMX.FTZ R152, R170, R153, !PT ;  /* 0x00000099aa987209 */ /* 0x000fe40007810000 */
[----:B------:R-:W-:Y:S02]  /*6460*/  ISETP.LT.OR P5, PT, R182, 0x9, P5 ;  /* 0x00000009b600780c */ /* 0x000fe40002fa1670 */
[----:B------:R-:W-:Y:S02]  /*6470*/  FMNMX.FTZ R153, R171, R152, !PT ;  /* 0x00000098ab997209 */ /* 0x000fe40007810000 */
[----:B------:R-:W-:Y:S02]  /*6480*/  FSEL R2, R2, -INF , !P3 ;  /* 0xff80000002027808 */ /* 0x000fe40005800000 */
        /* <DEDUP_REMOVED lines=9> */
[----:B------:R-:W-:Y:S02]  /*6520*/  FSEL R155, R155, -INF , !P6 ;  /* 0xff8000009b9b7808 */ /* 0x000fe40007000000 */
[----:B------:R-:W-:Y:S02]  /*6530*/  FMNMX.FTZ R153, R177, R152, !PT ;  /* 0x00000098b1997209 */ /* 0x000fe40007810000 */
[----:B------:R-:W-:Y:S02]  /*6540*/  ISETP.LT.OR P3, PT, R182, 0x11, P3 ;  /* 0x00000011b600780c */ /* 0x000fe40001f61670 */
[----:B------:R-:W-:Y:S02]  /*6550*/  FMNMX.FTZ R152, R178, R153, !PT ;  /* 0x00000099b2987209 */ /* 0x000fe40007810000 */
[----:B------:R-:W-:-:S02]  /*6560*/  ISETP.GT.AND P6, PT, R183, 0x18, P2 ;  /* 0x00000018b700780c */ /* 0x000fc400017c4270 */
[----:B------:R-:W-:Y:S02]  /*6570*/  FMNMX.FTZ R153, R179, R152, !PT ;  /* 0x00000098b3997209 */ /* 0x000fe40007810000 */
[----:B------:R-:W-:Y:S02]  /*6580*/  ISETP.LT.OR P5, PT, R182, 0x12, P5 ;  /* 0x00000012b600780c */ /* 0x000fe40002fa1670 */
[----:B------:R-:W-:Y:S01]  /*6590*/  FSEL R156, R156, -INF , !P3 ;  /* 0xff8000009c9c7808 */ /* 0x000fe20005800000 */
[----:B------:R-:W1:Y:S01]  /*65a0*/  SHFL.BFLY PT, R152, R153, 0x2, 0x1f ;  /* 0x0c401f0099987f89 */ /* 0x000e6200000e0000 */
[----:B------:R-:W-:Y:S02]  /*65b0*/  ISETP.LT.OR P6, PT, R182, 0x19, P6 ;  /* 0x00000019b600780c */ /* 0x000fe400037c1670 */
[----:B------:R-:W-:Y:S02]  /*65c0*/  FSEL R157, R157, -INF , !P5 ;  /* 0xff8000009d9d7808 */ /* 0x000fe40006800000 */
[----:B------:R-:W-:-:S02]  /*65d0*/  ISETP.GT.AND P3, PT, R183, 0x20, P2 ;  /* 0x00000020b700780c */ /* 0x000fc40001764270 */
[----:B------:R-:W-:Y:S02]  /*65e0*/  FSEL R158, R158, -INF , !P6 ;  /* 0xff8000009e9e7808 */ /* 0x000fe40007000000 */
[C---:B------:R-:W-:Y:S02]  /*65f0*/  ISETP.GT.AND P5, PT, R183.reuse, 0x21, P2 ;  /* 0x00000021b700780c */ /* 0x040fe400017a4270 */
[C---:B------:R-:W-:Y:S02]  /*6600*/  ISETP.LT.OR P3, PT, R182.reuse, 0x21, P3 ;  /* 0x00000021b600780c */ /* 0x040fe40001f61670 */
[----:B------:R-:W-:Y:S02]  /*6610*/  ISETP.GT.AND P6, PT, R183, 0x28, P2 ;  /* 0x00000028b700780c */ /* 0x000fe400017c4270 */
[----:B------:R-:W-:Y:S02]  /*6620*/  ISETP.LT.OR P5, PT, R182, 0x22, P5 ;  /* 0x00000022b600780c */ /* 0x000fe40002fa1670 */
[----:B------:R-:W-:-:S02]  /*6630*/  FSEL R160, R160, -INF , !P3 ;  /* 0xff800000a0a07808 */ /* 0x000fc40005800000 */
[----:B------:R-:W-:Y:S02]  /*6640*/  ISETP.GT.AND P3, PT, R183, 0x29, P2 ;  /* 0x00000029b700780c */ /* 0x000fe40001764270 */
[----:B------:R-:W-:Y:S02]  /*6650*/  FSEL R161, R161, -INF , !P5 ;  /* 0xff800000a1a17808 */ /* 0x000fe40006800000 */
[C---:B------:R-:W-:Y:S02]  /*6660*/  ISETP.LT.OR P6, PT, R182.reuse, 0x29, P6 ;  /* 0x00000029b600780c */ /* 0x040fe400037c1670 */
[----:B-1----:R-:W-:Y:S02]  /*6670*/  FMNMX.FTZ R180, R153, R152, !PT ;  /* 0x0000009899b47209 */ /* 0x002fe40007810000 */
[----:B------:R-:W-:Y:S02]  /*6680*/  ISETP.GT.AND P5, PT, R183, 0x30, P2 ;  /* 0x00000030b700780c */ /* 0x000fe400017a4270 */
[----:B------:R-:W-:Y:S01]  /*6690*/  ISETP.LT.OR P3, PT, R182, 0x2a, P3 ;  /* 0x0000002ab600780c */ /* 0x000fe20001f61670 */
[----:B------:R-:W1:Y:S01]  /*66a0*/  SHFL.BFLY PT, R185, R180, 0x1, 0x1f ;  /* 0x0c201f00b4b97f89 */ /* 0x000e6200000e0000 */
[----:B------:R-:W-:-:S02]  /*66b0*/  FSEL R163, R163, -INF , !P6 ;  /* 0xff800000a3a37808 */ /* 0x000fc40007000000 */
[C---:B------:R-:W-:Y:S02]  /*66c0*/  ISETP.GT.AND P6, PT, R183.reuse, 0x31, P2 ;  /* 0x00000031b700780c */ /* 0x040fe400017c4270 */
[----:B------:R-:W-:Y:S02]  /*66d0*/  FSEL R162, R162, -INF , !P3 ;  /* 0xff800000a2a27808 */ /* 0x000fe40005800000 */
[C---:B------:R-:W-:Y:S02]  /*66e0*/  ISETP.LT.OR P5, PT, R182.reuse, 0x31, P5 ;  /* 0x00000031b600780c */ /* 0x040fe40002fa1670 */
[----:B------:R-:W-:Y:S02]  /*66f0*/  ISETP.GT.AND P3, PT, R183, 0x38, P2 ;  /* 0x00000038b700780c */ /* 0x000fe40001764270 */
[----:B------:R-:W-:Y:S02]  /*6700*/  ISETP.LT.OR P6, PT, R182, 0x32, P6 ;  /* 0x00000032b600780c */ /* 0x000fe400037c1670 */
[----:B------:R-:W-:-:S02]  /*6710*/  FSEL R164, R164, -INF , !P5 ;  /* 0xff800000a4a47808 */ /* 0x000fc40006800000 */
[----:B------:R-:W-:Y:S02]  /*6720*/  ISETP.LT.OR P3, PT, R182, 0x39, P3 ;  /* 0x00000039b600780c */ /* 0x000fe40001f61670 */
[----:B------:R-:W-:Y:S02]  /*6730*/  FSEL R165, R165, -INF , !P6 ;  /* 0xff800000a5a57808 */ /* 0x000fe40007000000 */
[----:B------:R-:W-:Y:S02]  /*6740*/  FSEL R166, R166, -INF , !P3 ;  /* 0xff800000a6a67808 */ /* 0x000fe40005800000 */
[----:B-1----:R-:W-:Y:S02]  /*6750*/  FMNMX.FTZ R152, R180, R185, !PT ;  /* 0x000000b9b4987209 */ /* 0x002fe40007810000 */
[----:B------:R-:W-:Y:S02]  /*6760*/  FSEL R180, R0, -INF , !P4 ;  /* 0xff80000000b47808 */ /* 0x000fe40006000000 */
[----:B------:R-:W-:Y:S01]  /*6770*/  ISETP.GT.AND P4, PT, R183, 0x19, P2 ;  /* 0x00000019b700780c */ /* 0x000fe20001784270 */
[----:B------:R-:W-:Y:S01]  /*6780*/  FMUL.FTZ R185, R152, UR6 ;  /* 0x0000000698b97c20 */ /* 0x000fe20008410000 */
[----:B------:R-:W-:-:S02]  /*6790*/  FMNMX.FTZ R153, R180, R3, !PT ;  /* 0x00000003b4997209 */ /* 0x000fc40007810000 */
[----:B------:R-:W-:Y:S02]  /*67a0*/  ISETP.LT.OR P4, PT, R182, 0x1a, P4 ;  /* 0x0000001ab600780c */ /* 0x000fe40002781670 */
[----:B------:R-:W-:Y:S02]  /*67b0*/  FMNMX.FTZ R153, R2, R153, !PT ;  /* 0x0000009902997209 */ /* 0x000fe40007810000 */
[----:B------:R-:W-:Y:S02]  /*67c0*/  FSEL R159, R159, -INF , !P4 ;  /* 0xff8000009f9f7808 */ /* 0x000fe40006000000 */
[----:B------:R-:W-:Y:S02]  /*67d0*/  FMNMX.FTZ R0, R154, R153, !PT ;  /* 0x000000999a007209 */ /* 0x000fe40007810000 */
[----:B------:R-:W-:Y:S02]  /*67e0*/  FSETP.NEU.FTZ.AND P4, PT, R152, -INF , PT ;  /* 0xff8000009800780b */ /* 0x000fe40003f9d000 */
[----:B------:R-:W-:-:S02]  /*67f0*/  FMNMX.FTZ R153, R155, R0, !PT ;  /* 0x000000009b997209 */ /* 0x000fc40007810000 */
[----:B------:R-:W-:Y:S02]  /*6800*/  ISETP.GT.AND P2, PT, R183, 0x39, P2 ;  /* 0x00000039b700780c */ /* 0x000fe40001744270 */
[----:B------:R-:W-:Y:S02]  /*6810*/  FMNMX.FTZ R0, R156, R153, !PT ;  /* 0x000000999c007209 */ /* 0x000fe40007810000 */
[----:B------:R-:W-:Y:S02]  /*6820*/  ISETP.LT.OR P2, PT, R182, 0x3a, P2 ;  /* 0x0000003ab600780c */ /* 0x000fe40001741670 */
[----:B------:R-:W-:Y:S02]  /*6830*/  FMNMX.FTZ R153, R157, R0, !PT ;  /* 0x000000009d997209 */ /* 0x000fe40007810000 */
[----:B------:R-:W-:Y:S02]  /*6840*/  FSEL R0, R185, RZ, P4 ;  /* 0x000000ffb9007208 */ /* 0x000fe40002000000 */
[----:B------:R-:W-:-:S02]  /*6850*/  FMNMX.FTZ R186, R158, R153, !PT ;  /* 0x000000999eba7209 */ /* 0x000fc40007810000 */
[----:B------:R-:W-:Y:S01]  /*6860*/  FSEL R185, R152, RZ, P4 ;  /* 0x000000ff98b97208 */ /* 0x000fe20002000000 */
[--C-:B------:R-:W-:Y:S01]  /*6870*/  FFMA.FTZ R153, R181, UR6, -R0.reuse ;  /* 0x00000006b5997c23 */ /* 0x100fe20008010800 */
[----:B------:R-:W-:Y:S01]  /*6880*/  FMNMX.FTZ R181, R159, R186, !PT ;  /* 0x000000ba9fb57209 */ /* 0x000fe20007810000 */
[--C-:B------:R-:W-:Y:S01]  /*6890*/  FFMA.FTZ R192, R168, UR6, -R0.reuse ;  /* 0x00000006a8c07c23 */ /* 0x100fe20008010800 */
[----:B------:R-:W-:Y:S01]  /*68a0*/  FFMA.FTZ R184, R184, UR6, -R0 ;  /* 0x00000006b8b87c23 */ /* 0x000fe20008010800 */
[----:B------:R-:W-:Y:S01]  /*68b0*/  FADD.FTZ R185, -R185, R4 ;  /* 0x00000004b9b97221 */ /* 0x000fe20000010100 */
[----:B------:R-:W-:Y:S01]  /*68c0*/  FMNMX.FTZ R186, R160, R181, !PT ;  /* 0x000000b5a0ba7209 */ /* 0x000fe20007810000 */
[--C-:B------:R-:W-:Y:S01]  /*68d0*/  FFMA.FTZ R196, R189, UR6, -R0.reuse ;  /* 0x00000006bdc47c23 */ /* 0x100fe20008010800 */
[--C-:B------:R-:W-:Y:S01]  /*68e0*/  FFMA.FTZ R198, R190, UR6, -R0.reuse ;  /* 0x00000006bec67c23 */ /* 0x100fe20008010800 */
[----:B------:R-:W-:Y:S01]  /*68f0*/  FMUL.FTZ R185, R185, UR6 ;  /* 0x00000006b9b97c20 */ /* 0x000fe20008410000 */
[----:B------:R-:W-:Y:S01]  /*6900*/  FMNMX.FTZ R186, R161, R186, !PT ;  /* 0x000000baa1ba7209 */ /* 0x000fe20007810000 */
[--C-:B------:R-:W-:Y:S01]  /*6910*/  FFMA.FTZ R169, R169, UR6, -R0.reuse ;  /* 0x00000006a9a97c23 */ /* 0x100fe20008010800 */
[--C-:B------:R-:W-:Y:S01]  /*6920*/  FFMA.FTZ R194, R170, UR6, -R0.reuse ;  /* 0x00000006aac27c23 */ /* 0x100fe20008010800 */
[--C-:B------:R-:W-:Y:S01]  /*6930*/  FFMA.FTZ R171, R171, UR6, -R0.reuse ;  /* 0x00000006abab7c23 */ /* 0x100fe20008010800 */
[----:B------:R-:W-:Y:S01]  /*6940*/  FMNMX.FTZ R181, R163, R186, !PT ;  /* 0x000000baa3b57209 */ /* 0x000fe20007810000 */
[--C-:B------:R-:W-:Y:S01]  /*6950*/  FFMA.FTZ R188, R172, UR6, -R0.reuse ;  /* 0x00000006acbc7c23 */ /* 0x100fe20008010800 */
[--C-:B------:R-:W-:Y:S01]  /*6960*/  FFMA.FTZ R173, R173, UR6, -R0.reuse ;  /* 0x00000006adad7c23 */ /* 0x100fe20008010800 */
[--C-:B------:R-:W-:Y:S01]  /*6970*/  FFMA.FTZ R190, R174, UR6, -R0.reuse ;  /* 0x00000006aebe7c23 */ /* 0x100fe20008010800 */
[----:B------:R-:W-:Y:S01]  /*6980*/  FMNMX.FTZ R181, R162, R181, !PT ;  /* 0x000000b5a2b57209 */ /* 0x000fe20007810000 */
[--C-:B------:R-:W-:Y:S01]  /*6990*/  FFMA.FTZ R175, R175, UR6, -R0.reuse ;  /* 0x00000006afaf7c23 */ /* 0x100fe20008010800 */
[--C-:B------:R-:W-:Y:S01]  /*69a0*/  FFMA.FTZ R177, R177, UR6, -R0.reuse ;  /* 0x00000006b1b17c23 */ /* 0x100fe20008010800 */
[----:B------:R-:W-:Y:S01]  /*69b0*/  FFMA.FTZ R179, R179, UR6, -R0 ;  /* 0x00000006b3b37c23 */ /* 0x000fe20008010800 */
[----:B------:R-:W-:Y:S01]  /*69c0*/  FMNMX.FTZ R186, R164, R181, !PT ;  /* 0x000000b5a4ba7209 */ /* 0x000fe20007810000 */
[----:B------:R-:W-:Y:S01]  /*69d0*/  MUFU.EX2 R153, R153 ;  /* 0x0000009900997308 */ /* 0x000fe20000000800 */
[----:B------:R-:W-:-:S02]  /*69e0*/  FSEL R181, R167, -INF , !P2 ;  /* 0xff800000a7b57808 */ /* 0x000fc40005000000 */
[----:B------:R-:W-:Y:S01]  /*69f0*/  FMNMX.FTZ R183, R165, R186, !PT ;  /* 0x000000baa5b77209 */ /* 0x000fe20007810000 */
[----:B------:R-:W-:-:S03]  /*6a00*/  FFMA.FTZ R186, R178, UR6, -R0 ;  /* 0x00000006b2ba7c23 */ /* 0x000fc60008010800 */
[----:B------:R-:W-:Y:S01]  /*6a10*/  FMNMX.FTZ R182, R166, R183, !PT ;  /* 0x000000b7a6b67209 */ /* 0x000fe20007810000 */
[----:B------:R1:W-:Y:S03]  /*6a20*/  MUFU.EX2 R167, R184 ;  /* 0x000000b800a77308 */ /* 0x0003e60000000800 */
[----:B------:R-:W-:-:S05]  /*6a30*/  FMNMX.FTZ R182, R181, R182, !PT ;  /* 0x000000b6b5b67209 */ /* 0x000fca0007810000 */
[----:B------:R-:W2:Y:S01]  /*6a40*/  SHFL.BFLY PT, R183, R182, 0x2, 0x1f ;  /* 0x0c401f00b6b77f89 */ /* 0x000ea200000e0000 */
[----:B-1----:R-:W-:Y:S01]  /*6a50*/  FFMA.FTZ R184, R176, UR6, -R0 ;  /* 0x00000006b0b87c23 */ /* 0x002fe20008010800 */
[----:B------:R-:W-:Y:S08]  /*6a60*/  MUFU.EX2 R196, R196 ;  /* 0x000000c400c47308 */ /* 0x000ff00000000800 */
[----:B------:R-:W1:Y:S08]  /*6a70*/  MUFU.EX2 R0, R185 ;  /* 0x000000b900007308 */ /* 0x000e700000000800 */
[----:B------:R-:W3:Y:S01]  /*6a80*/  MUFU.EX2 R198, R198 ;  /* 0x000000c600c67308 */ /* 0x000ee20000000800 */
[----:B--2---:R-:W-:-:S07]  /*6a90*/  FMNMX.FTZ R183, R182, R183, !PT ;  /* 0x000000b7b6b77209 */ /* 0x004fce0007810000 */
[----:B------:R-:W2:Y:S01]  /*6aa0*/  MUFU.EX2 R192, R192 ;  /* 0x000000c000c07308 */ /* 0x000ea20000000800 */
[----:B------:R-:W4:Y:S07]  /*6ab0*/  SHFL.BFLY PT, R168, R183, 0x1, 0x1f ;  /* 0x0c201f00b7a87f89 */ /* 0x000f2e00000e0000 */
[----:B------:R-:W5:Y:S08]  /*6ac0*/  MUFU.EX2 R169, R169 ;  /* 0x000000a900a97308 */ /* 0x000f700000000800 */
[----:B------:R-:W-:Y:S08]  /*6ad0*/  MUFU.EX2 R194, R194 ;  /* 0x000000c200c27308 */ /* 0x000ff00000000800 */
[----:B------:R-:W-:Y:S01]  /*6ae0*/  MUFU.EX2 R171, R171 ;  /* 0x000000ab00ab7308 */ /* 0x000fe20000000800 */
[----:B----4-:R-:W-:-:S04]  /*6af0*/  FMNMX.FTZ R168, R183, R168, !PT ;  /* 0x000000a8b7a87209 */ /* 0x010fc80007810000 */
[C---:B------:R-:W-:Y:S01]  /*6b00*/  FSETP.NEU.FTZ.AND P2, PT, R168.reuse, -INF , PT ;  /* 0xff800000a800780b */ /* 0x040fe20003f5d000 */
[----:B------:R-:W-:Y:S02]  /*6b10*/  FMUL.FTZ R183, R168, UR6 ;  /* 0x00000006a8b77c20 */ /* 0x000fe40008410000 */
[----:B------:R-:W-:Y:S03]  /*6b20*/  MUFU.EX2 R188, R188 ;  /* 0x000000bc00bc7308 */ /* 0x000fe60000000800 */
[----:B------:R-:W-:-:S05]  /*6b30*/  FSEL R183, R183, RZ, P2 ;  /* 0x000000ffb7b77208 */ /* 0x000fca0001000000 */
[----:B------:R-:W-:Y:S01]  /*6b40*/  MUFU.EX2 R173, R173 ;  /* 0x000000ad00ad7308 */ /* 0x000fe20000000800 */
[--C-:B------:R-:W-:Y:S01]  /*6b50*/  FFMA.FTZ R4, R2, UR6, -R183.reuse ;  /* 0x0000000602047c23 */ /* 0x100fe200080108b7 */
[----:B------:R-:W-:Y:S01]  /*6b60*/  FSEL R2, R168, RZ, P2 ;  /* 0x000000ffa8027208 */ /* 0x000fe20001000000 */
[--C-:B------:R-:W-:Y:S01]  /*6b70*/  FFMA.FTZ R197, R180, UR6, -R183.reuse ;  /* 0x00000006b4c57c23 */ /* 0x100fe200080108b7 */
[--C-:B------:R-:W-:Y:S01]  /*6b80*/  FFMA.FTZ R199, R154, UR6, -R183.reuse ;  /* 0x000000069ac77c23 */ /* 0x100fe200080108b7 */
[--C-:B------:R-:W-:Y:S01]  /*6b90*/  FFMA.FTZ R154, R155, UR6, -R183.reuse ;  /* 0x000000069b9a7c23 */ /* 0x100fe200080108b7 */
[----:B------:R-:W-:Y:S01]  /*6ba0*/  FFMA.FTZ R193, R156, UR6, -R183 ;  /* 0x000000069cc17c23 */ /* 0x000fe200080108b7 */
[----:B------:R-:W-:Y:S01]  /*6bb0*/  FADD.FTZ R2, -R2, R3 ;  /* 0x0000000302027221 */ /* 0x000fe20000010100 */
[----:B------:R-:W-:Y:S01]  /*6bc0*/  MUFU.EX2 R4, R4 ;  /* 0x0000000400047308 */ /* 0x000fe20000000800 */
[----:B-1----:R-:W-:Y:S01]  /*6bd0*/  FFMA.FTZ R3, R0, R20, R153 ;  /* 0x0000001400037223 */ /* 0x002fe20000010099 */
[--C-:B------:R-:W-:Y:S01]  /*6be0*/  FFMA.FTZ R156, R157, UR6, -R183.reuse ;  /* 0x000000069d9c7c23 */ /* 0x100fe200080108b7 */
[----:B------:R-:W-:Y:S01]  /*6bf0*/  FMUL.FTZ R2, R2, UR6 ;  /* 0x0000000602027c20 */ /* 0x000fe20008410000 */
[----:B------:R-:W-:Y:S01]  /*6c00*/  FFMA.FTZ R195, R158, UR6, -R183 ;  /* 0x000000069ec37c23 */ /* 0x000fe200080108b7 */
[----:B------:R-:W-:Y:S01]  /*6c10*/  FADD.FTZ R3, R196, R3 ;  /* 0x00000003c4037221 */ /* 0x000fe20000010000 */
[--C-:B------:R-:W-:Y:S01]  /*6c20*/  FFMA.FTZ R158, R159, UR6, -R183.reuse ;  /* 0x000000069f9e7c23 */ /* 0x100fe200080108b7 */
[----:B------:R-:W-:Y:S01]  /*6c30*/  FFMA.FTZ R189, R160, UR6, -R183 ;  /* 0x00000006a0bd7c23 */ /* 0x000fe200080108b7 */
[----:B------:R-:W-:Y:S01]  /*6c40*/  MUFU.EX2 R197, R197 ;  /* 0x000000c500c57308 */ /* 0x000fe20000000800 */
[----:B---3--:R-:W-:Y:S01]  /*6c50*/  FADD.FTZ R20, R198, R3 ;  /* 0x00000003c6147221 */ /* 0x008fe20000010000 */
[--C-:B------:R-:W-:Y:S01]  /*6c60*/  FFMA.FTZ R160, R161, UR6, -R183.reuse ;  /* 0x00000006a1a07c23 */ /* 0x100fe200080108b7 */
[--C-:B------:R-:W-:Y:S01]  /*6c70*/  FFMA.FTZ R191, R163, UR6, -R183.reuse ;  /* 0x00000006a3bf7c23 */ /* 0x100fe200080108b7 */
[--C-:B------:R-:W-:Y:S01]  /*6c80*/  FFMA.FTZ R162, R162, UR6, -R183.reuse ;  /* 0x00000006a2a27c23 */ /* 0x100fe200080108b7 */
[----:B------:R-:W-:Y:S01]  /*6c90*/  FADD.FTZ R3, R167, R20 ;  /* 0x00000014a7037221 */ /* 0x000fe20000010000 */
[--C-:B------:R-:W-:Y:S01]  /*6ca0*/  FFMA.FTZ R185, R164, UR6, -R183.reuse ;  /* 0x00000006a4b97c23 */ /* 0x100fe200080108b7 */
[----:B------:R-:W-:Y:S01]  /*6cb0*/  FFMA.FTZ R165, R165, UR6, -R183 ;  /* 0x00000006a5a57c23 */ /* 0x000fe200080108b7 */
[----:B------:R-:W1:Y:S01]  /*6cc0*/  MUFU.EX2 R2, R2 ;  /* 0x0000000200027308 */ /* 0x000e620000000800 */
[----:B--2---:R-:W-:Y:S01]  /*6cd0*/  FADD.FTZ R170, R192, R3 ;  /* 0x00000003c0aa7221 */ /* 0x004fe20000010000 */
[--C-:B------:R-:W-:Y:S01]  /*6ce0*/  FFMA.FTZ R166, R166, UR6, -R183.reuse ;  /* 0x00000006a6a67c23 */ /* 0x100fe200080108b7 */
[----:B------:R-:W-:Y:S01]  /*6cf0*/  FFMA.FTZ R181, R181, UR6, -R183 ;  /* 0x00000006b5b57c23 */ /* 0x000fe200080108b7 */
[----:B------:R-:W-:Y:S01]  /*6d00*/  IMAD.U32 R155, RZ, RZ, UR10 ;  /* 0x0000000aff9b7e24 */ /* 0x000fe2000f8e00ff */
[----:B------:R-:W-:-:S02]  /*6d10*/  ISETP.GT.AND P2, PT, R23, UR41, PT ;  /* 0x0000002917007c0c */ /* 0x000fc4000bf44270 */
[----:B------:R-:W-:Y:S01]  /*6d20*/  F2FP.BF16.F32.PACK_AB R196, R196, R153 ;  /* 0x00000099c4c4723e */ /* 0x000fe200000010ff */
[----:B------:R-:W2:Y:S01]  /*6d30*/  MUFU.EX2 R199, R199 ;  /* 0x000000c700c77308 */ /* 0x000ea20000000800 */
[----:B------:R-:W-:Y:S01]  /*6d40*/  @!P1 VIADD R155, R155, 0x30860 ;  /* 0x000308609b9b9836 */ /* 0x000fe20000000000 */
[----:B------:R-:W-:Y:S02]  /*6d50*/  F2FP.BF16.F32.PACK_AB R198, R167, R198 ;  /* 0x000000c6a7c6723e */ /* 0x000fe400000010ff */
[----:B-----5:R-:W-:Y:S02]  /*6d60*/  F2FP.BF16.F32.PACK_AB R192, R169, R192 ;  /* 0x000000c0a9c0723e */ /* 0x020fe400000010ff */
[----:B------:R-:W-:Y:S02]  /*6d70*/  @!P1 PRMT R155, RZ, 0x654, R155 ;  /* 0x00000654ff9b9816 */ /* 0x000fe4000000009b */
[----:B------:R-:W3:Y:S01]  /*6d80*/  MUFU.EX2 R154, R154 ;  /* 0x0000009a009a7308 */ /* 0x000ee20000000800 */
[----:B-1----:R-:W-:Y:S01]  /*6d90*/  FFMA.FTZ R7, R2, R7, R197 ;  /* 0x0000000702077223 */ /* 0x002fe200000100c5 */
[----:B------:R1:W-:Y:S01]  /*6da0*/  @!P1 SYNCS.ARRIVE.TRANS64.RED.A1T0 RZ, [R155+URZ], RZ ;  /* 0x000000ff9bff99a7 */ /* 0x0003e2000810043f */
[----:B------:R-:W-:-:S02]  /*6db0*/  F2FP.BF16.F32.PACK_AB R197, R4, R197 ;  /* 0x000000c504c5723e */ /* 0x000fc400000010ff */
[----:B------:R-:W-:Y:S01]  /*6dc0*/  FADD.FTZ R20, R4, R7 ;  /* 0x0000000704147221 */ /* 0x000fe20000010000 */
[----:B------:R-:W-:Y:S01]  /*6dd0*/  FADD.FTZ R7, R169, R170 ;  /* 0x000000aaa9077221 */ /* 0x000fe20000010000 */
[----:B------:R-:W-:Y:S01]  /*6de0*/  IADD3 R23, R23, -0x1, RZ ;  /* 0xffffffff17177810 */ /* 0x000fe20007ffe0ff */
[----:B------:R-:W4:Y:S01]  /*6df0*/  MUFU.EX2 R193, R193 ;  /* 0x000000c100c17308 */ /* 0x000f220000000800 */
[----:B--2---:R-:W-:Y:S01]  /*6e00*/  FADD.FTZ R3, R199, R20 ;  /* 0x00000014c7037221 */ /* 0x004fe20000010000 */
[----:B------:R-:W-:Y:S01]  /*6e10*/  FADD.FTZ R170, R194, R7 ;  /* 0x00000007c2aa7221 */ /* 0x000fe20000010000 */
[C---:B------:R-:W-:Y:S01]  /*6e20*/  F2FP.BF16.F32.PACK_AB R194, R171.reuse, R194 ;  /* 0x000000c2abc2723e */ /* 0x040fe200000010ff */
[----:B------:R-:W-:Y:S02]  /*6e30*/  IMAD.MOV.U32 R4, RZ, RZ, R152 ;  /* 0x000000ffff047224 */ /* 0x000fe400078e0098 */
[----:B------:R-:W-:Y:S02]  /*6e40*/  FADD.FTZ R7, R171, R170 ;  /* 0x000000aaab077221 */ /* 0x000fe40000010000 */
[----:B------:R-:W2:Y:S01]  /*6e50*/  MUFU.EX2 R156, R156 ;  /* 0x0000009c009c7308 */ /* 0x000ea20000000800 */
[----:B---3--:R-:W-:Y:S01]  /*6e60*/  FADD.FTZ R20, R154, R3 ;  /* 0x000000039a147221 */ /* 0x008fe20000010000 */
[----:B------:R-:W-:Y:S01]  /*6e70*/  FADD.FTZ R164, R188, R7 ;  /* 0x00000007bca47221 */ /* 0x000fe20000010000 */
[----:B------:R-:W-:-:S02]  /*6e80*/  F2FP.BF16.F32.PACK_AB R188, R173, R188 ;  /* 0x000000bcadbc723e */ /* 0x000fc400000010ff */
[----:B------:R-:W-:Y:S01]  /*6e90*/  F2FP.BF16.F32.PACK_AB R199, R154, R199 ;  /* 0x000000c79ac7723e */ /* 0x000fe200000010ff */
[----:B------:R-:W-:Y:S02]  /*6ea0*/  FADD.FTZ R7, R173, R164 ;  /* 0x000000a4ad077221 */ /* 0x000fe40000010000 */
[----:B------:R-:W3:Y:S01]  /*6eb0*/  MUFU.EX2 R195, R195 ;  /* 0x000000c300c37308 */ /* 0x000ee20000000800 */
[----:B----4-:R-:W-:-:S07]  /*6ec0*/  FADD.FTZ R3, R193, R20 ;  /* 0x00000014c1037221 */ /* 0x010fce0000010000 */
[----:B------:R-:W4:Y:S01]  /*6ed0*/  MUFU.EX2 R158, R158 ;  /* 0x0000009e009e7308 */ /* 0x000f220000000800 */
[C---:B--2---:R-:W-:Y:S01]  /*6ee0*/  FADD.FTZ R20, R156.reuse, R3 ;  /* 0x000000039c147221 */ /* 0x044fe20000010000 */
[----:B------:R-:W-:-:S06]  /*6ef0*/  F2FP.BF16.F32.PACK_AB R193, R156, R193 ;  /* 0x000000c19cc1723e */ /* 0x000fcc00000010ff */
[----:B------:R-:W2:Y:S01]  /*6f00*/  MUFU.EX2 R190, R190 ;  /* 0x000000be00be7308 */ /* 0x000ea20000000800 */
[----:B---3--:R-:W-:-:S07]  /*6f10*/  FADD.FTZ R3, R195, R20 ;  /* 0x00000014c3037221 */ /* 0x008fce0000010000 */
[----:B------:R-:W3:Y:S01]  /*6f20*/  MUFU.EX2 R189, R189 ;  /* 0x000000bd00bd7308 */ /* 0x000ee20000000800 */
[C---:B----4-:R-:W-:Y:S01]  /*6f30*/  FADD.FTZ R20, R158.reuse, R3 ;  /* 0x000000039e147221 */ /* 0x050fe20000010000 */
[----:B------:R-:W-:-:S06]  /*6f40*/  F2FP.BF16.F32.PACK_AB R195, R158, R195 ;  /* 0x000000c39ec3723e */ /* 0x000fcc00000010ff */
[----:B------:R-:W4:Y:S01]  /*6f50*/  MUFU.EX2 R175, R175 ;  /* 0x000000af00af7308 */ /* 0x000f220000000800 */
[----:B--2---:R-:W-:-:S07]  /*6f60*/  FADD.FTZ R164, R190, R7 ;  /* 0x00000007bea47221 */ /* 0x004fce0000010000 */
[----:B------:R-:W2:Y:S01]  /*6f70*/  MUFU.EX2 R160, R160 ;  /* 0x000000a000a07308 */ /* 0x000ea20000000800 */
[----:B---3--:R-:W-:-:S07]  /*6f80*/  FADD.FTZ R3, R189, R20 ;  /* 0x00000014bd037221 */ /* 0x008fce0000010000 */
[----:B------:R-:W3:Y:S01]  /*6f90*/  MUFU.EX2 R184, R184 ;  /* 0x000000b800b87308 */ /* 0x000ee20000000800 */
[C---:B----4-:R-:W-:Y:S01]  /*6fa0*/  FADD.FTZ R7, R175.reuse, R164 ;  /* 0x000000a4af077221 */ /* 0x050fe20000010000 */
[----:B------:R-:W-:-:S06]  /*6fb0*/  F2FP.BF16.F32.PACK_AB R190, R175, R190 ;  /* 0x000000beafbe723e */ /* 0x000fcc00000010ff */
[----:B------:R-:W4:Y:S01]  /*6fc0*/  MUFU.EX2 R191, R191 ;  /* 0x000000bf00bf7308 */ /* 0x000f220000000800 */
[C---:B--2---:R-:W-:Y:S01]  /*6fd0*/  FADD.FTZ R20, R160.reuse, R3 ;  /* 0x00000003a0147221 */ /* 0x044fe20000010000 */
[----:B------:R-:W-:-:S06]  /*6fe0*/  F2FP.BF16.F32.PACK_AB R189, R160, R189 ;  /* 0x000000bda0bd723e */ /* 0x000fcc00000010ff */
[----:B------:R-:W2:Y:S01]  /*6ff0*/  MUFU.EX2 R177, R177 ;  /* 0x000000b100b17308 */ /* 0x000ea20000000800 */
[----:B---3--:R-:W-:-:S07]  /*7000*/  FADD.FTZ R164, R184, R7 ;  /* 0x00000007b8a47221 */ /* 0x008fce0000010000 */
[----:B------:R-:W3:Y:S01]  /*7010*/  MUFU.EX2 R162, R162 ;  /* 0x000000a200a27308 */ /* 0x000ee20000000800 */
[----:B----4-:R-:W-:-:S07]  /*7020*/  FADD.FTZ R3, R191, R20 ;  /* 0x00000014bf037221 */ /* 0x010fce0000010000 */
[----:B------:R-:W4:Y:S01]  /*7030*/  MUFU.EX2 R185, R185 ;  /* 0x000000b900b97308 */ /* 0x000f220000000800 */
[C---:B--2---:R-:W-:Y:S01]  /*7040*/  FADD.FTZ R7, R177.reuse, R164 ;  /* 0x000000a4b1077221 */ /* 0x044fe20000010000 */
[----:B------:R-:W-:-:S06]  /*7050*/  F2FP.BF16.F32.PACK_AB R184, R177, R184 ;  /* 0x000000b8b1b8723e */ /* 0x000fcc00000010ff */
[----:B------:R-:W2:Y:S01]  /*7060*/  MUFU.EX2 R165, R165 ;  /* 0x000000a500a57308 */ /* 0x000ea20000000800 */
[C---:B---3--:R-:W-:Y:S01]  /*7070*/  FADD.FTZ R164, R162.reuse, R3 ;  /* 0x00000003a2a47221 */ /* 0x048fe20000010000 */
[----:B------:R-:W-:Y:S01]  /*7080*/  F2FP.BF16.F32.PACK_AB R191, R162, R191 ;  /* 0x000000bfa2bf723e */ /* 0x000fe200000010ff */
[----:B------:R-:W-:-:S05]  /*7090*/  IMAD.MOV.U32 R3, RZ, RZ, R168 ;  /* 0x000000ffff037224 */ /* 0x000fca00078e00a8 */
        /* <DEDUP_REMOVED lines=8> */
[----:B----4-:R-:W-:Y:S01]  /*7120*/  FADD.FTZ R164, R187, R164 ;  /* 0x000000a4bba47221 */ /* 0x010fe20000010000 */
[C---:B--2---:R-:W-:Y:S01]  /*7130*/  FADD.FTZ R20, R179.reuse, R20 ;  /* 0x00000014b3147221 */ /* 0x044fe20000010000 */
[----:B------:R-:W-:Y:S02]  /*7140*/  F2FP.BF16.F32.PACK_AB R186, R179, R186 ;  /* 0x000000bab3ba723e */ /* 0x000fe400000010ff */
[C---:B---3--:R-:W-:Y:S01]  /*7150*/  FADD.FTZ R7, R181.reuse, R164 ;  /* 0x000000a4b5077221 */ /* 0x048fe20000010000 */
[----:B------:R-:W-:Y:S01]  /*7160*/  F2FP.BF16.F32.PACK_AB R187, R181, R187 ;  /* 0x000000bbb5bb723e */ /* 0x000fe200000010ff */
[----:B-1----:R-:W-:Y:S06]  /*7170*/  @P2 BRA `(.L_x_935) ;  /* 0xffffffd400502947 */ /* 0x002fec000383ffff */
[----:B------:R-:W-:Y:S01]  /*7180*/  MOV R3, R168 ;  /* 0x000000a800037202 */ /* 0x000fe20000000f00 */
[----:B------:R-:W-:Y:S01]  /*7190*/  IMAD.MOV.U32 R4, RZ, RZ, R152 ;  /* 0x000000ffff047224 */ /* 0x000fe200078e0098 */
[----:B------:R-:W-:Y:S01]  /*71a0*/  UMOV UR36, UR7 ;  /* 0x0000000700247c82 */ /* 0x000fe20008000000 */
[----:B------:R-:W-:-:S05]  /*71b0*/  UMOV UR46, UR40 ;  /* 0x00000028002e7c82 */ /* 0x000fca0008000000 */
.L_x_918:
[----:B------:R-:W-:Y:S01]  /*71c0*/  ULDC UR7, c[0x0][0x9e4] ;  /* 0x0002790000077ab9 */ /* 0x000fe20000000800 */
[----:B------:R-:W-:Y:S01]  /*71d0*/  ULDC UR18, c[0x0][0x9dc] ;  /* 0x0002770000127ab9 */ /* 0x000fe20000000800 */
[----:B------:R-:W-:Y:S02]  /*71e0*/  UISETP.GE.AND UP0, UPT, UR7, 0x1, UPT ;  /* 0x000000010700788c */ /* 0x000fe4000bf06270 */
[----:B------:R-:W-:-:S04]  /*71f0*/  UIADD3 UR18, UR61, -UR18, URZ ;  /* 0x800000123d127290 */ /* 0x000fc8000fffe03f */
[----:B------:R-:W-:-:S13]  /*7200*/  PLOP3.LUT P6, PT, PT, PT, UP0, 0x80, 0x0 ;  /* 0x000000000000781c */ /* 0x000fda0003fcf008 */
[----:B------:R-:W-:Y:S05]  /*7210*/  @!P6 BRA `(.L_x_936) ;  /* 0x000000000044e947 */ /* 0x000fea0003800000 */
        /* <DEDUP_REMOVED lines=10> */
.L_x_937:
[----:B------:R-:W-:-:S11]  /*72c0*/  UISETP.NE.AND UP0, UPT, UR7, 0x1, UPT ;  /* 0x000000010700788c */ /* 0x000fd6000bf05270 */
[----:B------:R-:W-:Y:S02]  /*72d0*/  @UP0 ULDC.64 UR10, c[0x0][0x9e8] ;  /* 0x00027a00000a0ab9 */ /* 0x000fe40000000a00 */
[----:B------:R-:W-:-:S04]  /*72e0*/  UIMAD.WIDE.U32 UR14, UR61, UR10, URZ ;  /* 0x0000000a3d0e72a5 */ /* 0x000fc8000f8e003f */
[----:B------:R-:W-:-:S12]  /*72f0*/  @UP0 USHF.R.U32.HI UR61, URZ, UR11, UR15 ;  /* 0x0000000b3f3d0299 */ /* 0x000fd8000801160f */
.L_x_938:
[----:B------:R-:W-:-:S04]  /*7300*/  UIMAD UR7, UR61, UR7, URZ ;  /* 0x000000073d0772a4 */ /* 0x000fc8000f8e023f */
[----:B------:R-:W-:-:S04]  /*7310*/  UISETP.LT.AND UP0, UPT, UR18, UR7, UPT ;  /* 0x000000071200728c */ /* 0x000fc8000bf01270 */
[----:B------:R-:W-:-:S12]  /*7320*/  USEL UR18, UR18, UR7, !UP0 ;  /* 0x0000000712127287 */ /* 0x000fd8000c000000 */
.L_x_936:
[----:B------:R-:W-:-:S04]  /*7330*/  UIADD3 UR18, UR18, 0x3f, URZ ;  /* 0x0000003f12127890 */ /* 0x000fc8000fffe03f */
[----:B------:R-:W-:-:S04]  /*7340*/  USHF.R.S32.HI UR7, URZ, 0x1f, UR18 ;  /* 0x0000001f3f077899 */ /* 0x000fc80008011412 */
[----:B------:R-:W-:-:S04]  /*7350*/  ULEA.HI UR7, UR7, UR18, URZ, 0x6 ;  /* 0x0000001207077291 */ /* 0x000fc8000f8f303f */
[----:B------:R-:W-:-:S04]  /*7360*/  USHF.R.S32.HI UR7, URZ, 0x6, UR7 ;  /* 0x000000063f077899 */ /* 0x000fc80008011407 */
[----:B------:R-:W-:-:S04]  /*7370*/  UISETP.LT.AND UP0, UPT, UR60, UR7, UPT ;  /* 0x000000073c00728c */ /* 0x000fc8000bf01270 */
[----:B------:R-:W-:-:S06]  /*7380*/  USEL UR40, UR60, UR7, !UP0 ;  /* 0x000000073c287287 */ /* 0x000fcc000c000000 */
[----:B------:R-:W-:-:S13]  /*7390*/  ISETP.GE.AND P2, PT, R23, UR40, PT ;  /* 0x0000002817007c0c */ /* 0x000fda000bf46270 */
[----:B------:R-:W-:Y:S05]  /*73a0*/  @!P2 BRA `(.L_x_939) ;  /* 0x000000200028a947 */ /* 0x000fea0003800000 */
[----:B------:R-:W-:Y:S01]  /*73b0*/  IMAD.MOV.U32 R214, RZ, RZ, R3 ;  /* 0x000000ffffd67224 */ /* 0x000fe200078e0003 */
[----:B------:R-:W-:Y:S01]  /*73c0*/  MOV R215, R4 ;  /* 0x0000000400d77202 */ /* 0x000fe20000000f00 */
[----:B------:R-:W-:Y:S01]  /*73d0*/  UMOV UR39, UR46 ;  /* 0x0000002e00277c82 */ /* 0x000fe20008000000 */
[----:B------:R-:W-:Y:S01]  /*73e0*/  UMOV UR7, UR36 ;  /* 0x0000002400077c82 */ /* 0x000fe20008000000 */
[----:B------:R-:W-:-:S05]  /*73f0*/  ULDC UR41, c[0x0][0x988] ;  /* 0x0002620000297ab9 */ /* 0x000fca0000000800 */
.L_x_948:
[----:B------:R-:W-:-:S04]  /*7400*/  UIADD3 UR36, UR7, 0x1, URZ ;  /* 0x0000000107247890 */ /* 0x000fc8000fffe03f */
[----:B------:R-:W-:-:S04]  /*7410*/  UISETP.NE.AND UP0, UPT, UR36, 0x2, UPT ;  /* 0x000000022400788c */ /* 0x000fc8000bf05270 */
[----:B------:R-:W-:Y:S02]  /*7420*/  USEL UR46, URZ, 0x1, UP0 ;  /* 0x000000013f2e7887 */ /* 0x000fe40008000000 */
[----:B------:R-:W-:Y:S02]  /*7430*/  USEL UR36, UR36, URZ, UP0 ;  /* 0x0000003f24247287 */ /* 0x000fe40008000000 */
[----:B------:R-:W-:Y:S01]  /*7440*/  ULOP3.LUT UR46, UR39, UR46, URZ, 0x3c, !UPT ;  /* 0x0000002e272e7292 */ /* 0x000fe2000f8e3c3f */
[----:B------:R-:W-:Y:S11]  /*7450*/  @!P0 BRA `(.L_x_940) ;  /* 0x0000000000048947 */ /* 0x000ff60003800000 */
[----:B------:R-:W-:Y:S01]  /*7460*/  BPT.TRAP 0x1 ;  /* 0x000000040000795c */ /* 0x000fe20000300000 */
.L_x_940:
[----:B------:R-:W-:Y:S01]  /*7470*/  ULEA UR6, UR36, UR38, 0x3 ;  /* 0x0000002624067291 */ /* 0x000fe2000f8e183f */
[----:B------:R-:W-:-:S05]  /*7480*/  IMAD.U32 R3, RZ, RZ, UR46 ;  /* 0x0000002eff037e24 */ /* 0x000fca000f8e00ff */
[----:B------:R-:W-:-:S04]  /*7490*/  SHF.L.U32 R3, R3, 0x1f, RZ ;  /* 0x0000001f03037819 */ /* 0x000fc800000006ff */
[----:B------:R1:W2:Y:S01]  /*74a0*/  SYNCS.PHASECHK.TRANS64.TRYWAIT P2, [UR6+0x30830], R3 ;  /* 0x03083003ff0075a7 */ /* 0x0002a20008040146 */
[----:B------:R-:W-:Y:S05]  /*74b0*/  @!P0 BRA `(.L_x_941) ;  /* 0x0000000000048947 */ /* 0x000fea0003800000 */
[----:B------:R-:W-:Y:S01]  /*74c0*/  BPT.TRAP 0x1 ;  /* 0x000000040000795c */ /* 0x000fe20000300000 */
.L_x_941:
[----:B--2---:R-:W-:Y:S05]  /*74d0*/  @P2 BRA `(.L_x_942) ;  /* 0x0000000000082947 */ /* 0x004fea0003800000 */
[----:B------:R-:W2:Y:S02]  /*74e0*/  SYNCS.PHASECHK.TRANS64.TRYWAIT P2, [UR6+0x30830], R3 ;  /* 0x03083003ff0075a7 */ /* 0x000ea40008040146 */
[----:B--2---:R-:W-:Y:S05]  /*74f0*/  @!P2 BRA `(.L_x_943) ;  /* 0x000000b40008a947 */ /* 0x004fea0003800000 */
.L_x_942:
[----:B------:R-:W-:Y:S01]  /*7500*/  R2UR UR56, R18 ;  /* 0x00000000123872ca */ /* 0x000fe200000e0000 */
[----:B------:R-:W-:Y:S01]  /*7510*/  ULEA UR6, UR36, UR37, 0xb ;  /* 0x0000002524067291 */ /* 0x000fe2000f8e583f */
[----:B------:R-:W-:Y:S01]  /*7520*/  R2UR UR57, R19 ;  /* 0x00000000133972ca */ /* 0x000fe200000e0000 */
[----:B------:R-:W-:Y:S01]  /*7530*/  WARPGROUP.ARRIVE ;  /* 0x00000000000079c5 */ /* 0x000fe20000000000 */
        /* <DEDUP_REMOVED lines=221> */
.L_x_944:
[----:B------:R-:W-:Y:S01]  /*8310*/  ULEA UR14, UR7, UR38, 0x3 ;  /* 0x00000026070e7291 */ /* 0x000fe2000f8e183f */
[----:B------:R-:W-:-:S05]  /*8320*/  IMAD.U32 R0, RZ, RZ, UR39 ;  /* 0x00000027ff007e24 */ /* 0x000fca000f8e00ff */
[----:B------:R-:W-:-:S04]  /*8330*/  SHF.L.U32 R0, R0, 0x1f, RZ ;  /* 0x0000001f00007819 */ /* 0x000fc800000006ff */
[----:B------:R3:W4:Y:S01]  /*8340*/  SYNCS.PHASECHK.TRANS64.TRYWAIT P2, [UR14+0x30850], R0 ;  /* 0x03085000ff0075a7 */ /* 0x000722000804014e */
[----:B------:R-:W-:Y:S05]  /*8350*/  @!P0 BRA `(.L_x_945) ;  /* 0x0000000000048947 */ /* 0x000fea0003800000 */
[----:B------:R-:W-:Y:S01]  /*8360*/  BPT.TRAP 0x1 ;  /* 0x000000040000795c */ /* 0x000fe20000300000 */
.L_x_945:
[----:B----4-:R-:W-:Y:S05]  /*8370*/  @P2 BRA `(.L_x_946) ;  /* 0x0000000000082947 */ /* 0x010fea0003800000 */
[----:B------:R-:W4:Y:S02]  /*8380*/  SYNCS.PHASECHK.TRANS64.TRYWAIT P2, [UR14+0x30850], R0 ;  /* 0x03085000ff0075a7 */ /* 0x000f24000804014e */
[----:B----4-:R-:W-:Y:S05]  /*8390*/  @!P2 BRA `(.L_x_947) ;  /* 0x000000a40078a947 */ /* 0x010fea0003800000 */
.L_x_946:
[----:B------:R-:W-:Y:S01]  /*83a0*/  UIADD3 UR6, UR38, 0x400, URZ ;  /* 0x0000040026067890 */ /* 0x000fe2000fffe03f */
[----:B------:R-:W-:Y:S01]  /*83b0*/  WARPGROUP.ARRIVE ;  /* 0x00000000000079c5 */ /* 0x000fe20000000000 */
[----:B------:R-:W-:Y:S01]  /*83c0*/  ULDC UR11, c[0x0][0x9d8] ;  /* 0x00027600000b7ab9 */ /* 0x000fe20000000800 */
[----:B------:R-:W-:Y:S01]  /*83d0*/  ISETP.GT.AND P2, PT, R23, UR40, PT ;  /* 0x0000002817007c0c */ /* 0x000fe2000bf44270 */
[----:B------:R-:W-:Y:S01]  /*83e0*/  USHF.R.U32.HI UR6, URZ, 0x4, UR6 ;  /* 0x000000043f067899 */ /* 0x000fe20008011606 */
[----:B------:R-:W-:Y:S01]  /*83f0*/  FMUL.FTZ R2, R152, UR11 ;  /* 0x0000000b98027c20 */ /* 0x000fe20008410000 */
[----:B-12---:R-:W-:Y:S01]  /*8400*/  FMUL.FTZ R3, R153, UR11 ;  /* 0x0000000b99037c20 */ /* 0x006fe20008410000 */
[----:B------:R-:W-:Y:S01]  /*8410*/  FMUL.FTZ R216, R173, UR11 ;  /* 0x0000000badd87c20 */ /* 0x000fe20008410000 */
[----:B------:R-:W-:Y:S01]  /*8420*/  ULOP3.LUT UR6, UR6, 0x3fff, URZ, 0xc0, !UPT ;  /* 0x00003fff06067892 */ /* 0x000fe2000f8ec03f */
[----:B------:R-:W-:Y:S01]  /*8430*/  FMUL.FTZ R173, R180, UR11 ;  /* 0x0000000bb4ad7c20 */ /* 0x000fe20008410000 */
[----:B------:R-:W-:Y:S01]  /*8440*/  FMUL.FTZ R152, R155, UR11 ;  /* 0x0000000b9b987c20 */ /* 0x000fe20008410000 */
[----:B------:R-:W3:Y:S01]  /*8450*/  MUFU.TANH R2, R2 ;  /* 0x0000000200027308 */ /* 0x000ee20000002400 */
[----:B------:R-:W-:Y:S01]  /*8460*/  ULOP3.LUT UR6, UR6, 0x2000000, URZ, 0xfc, !UPT ;  /* 0x0200000006067892 */ /* 0x000fe2000f8efc3f */
[----:B------:R-:W-:Y:S01]  /*8470*/  FMUL.FTZ R155, R159, UR11 ;  /* 0x0000000b9f9b7c20 */ /* 0x000fe20008410000 */
[----:B------:R-:W-:Y:S01]  /*8480*/  FMUL.FTZ R153, R154, UR11 ;  /* 0x0000000b9a997c20 */ /* 0x000fe20008410000 */
[----:B------:R-:W-:Y:S01]  /*8490*/  FMUL.FTZ R154, R158, UR11 ;  /* 0x0000000b9e9a7c20 */ /* 0x000fe20008410000 */
[----:B------:R-:W-:Y:S01]  /*84a0*/  ULEA UR10, UR7, UR6, 0xb ;  /* 0x00000006070a7291 */ /* 0x000fe2000f8e583f */
[----:B------:R-:W-:Y:S01]  /*84b0*/  FMUL.FTZ R158, R166, UR11 ;  /* 0x0000000ba69e7c20 */ /* 0x000fe20008410000 */
[----:B------:R-:W-:Y:S01]  /*84c0*/  FMUL.FTZ R166, R182, UR11 ;  /* 0x0000000bb6a67c20 */ /* 0x000fe20008410000 */
[----:B------:R-:W-:Y:S01]  /*84d0*/  UMOV UR7, 0x40000040 ;  /* 0x4000004000077882 */ /* 0x000fe20000000000 */
[----:B------:R-:W1:Y:S01]  /*84e0*/  MUFU.TANH R3, R3 ;  /* 0x0000000300037308 */ /* 0x000e620000002400 */
[----:B------:R-:W-:Y:S01]  /*84f0*/  UMOV UR39, UR46 ;  /* 0x0000002e00277c82 */ /* 0x000fe20008000000 */
[----:B------:R-:W-:Y:S01]  /*8500*/  VIADD R23, R23, 0xffffffff ;  /* 0xffffffff17177836 */ /* 0x000fe20000000000 */
[----:B------:R-:W-:-:S02]  /*8510*/  UMOV UR6, UR10 ;  /* 0x0000000a00067c82 */ /* 0x000fc40008000000 */
[----:B------:R-:W-:Y:S01]  /*8520*/  HGMMA.64x256x16.F32.BF16 R24, R196, gdesc[UR4].tnspB, R24, gsb0 ;  /* 0x43e00004c4187df0 */ /* 0x000fe20008001818 */
[----:B------:R-:W-:Y:S01]  /*8530*/  UIADD3 UR6, UR10, 0x80, URZ ;  /* 0x000000800a067890 */ /* 0x000fe2000fffe03f */
[----:B------:R-:W-:Y:S01]  /*8540*/  UMOV UR7, 0x40000040 ;  /* 0x4000004000077882 */ /* 0x000fe20000000000 */
[----:B---3--:R-:W-:Y:S01]  /*8550*/  FMNMX.FTZ R0, R2, R215, !PT ;  /* 0x000000d702007209 */ /* 0x008fe20007810000 */
        /* <DEDUP_REMOVED lines=16> */
[----:B------:R-:W-:Y:S01]  /*8660*/  UIADD3 UR6, UR10, 0x100, URZ ;  /* 0x000001000a067890 */ /* 0x000fe2000fffe03f */
[----:B------:R-:W-:Y:S01]  /*8670*/  MUFU.TANH R196, R196 ;  /* 0x000000c400c47308 */ /* 0x000fe20000002400 */
[----:B------:R-:W-:Y:S01]  /*8680*/  UMOV UR7, 0x40000040 ;  /* 0x4000004000077882 */ /* 0x000fe20000000000 */
[----:B------:R-:W-:Y:S01]  /*8690*/  FMUL.FTZ R172, R176, UR11 ;  /* 0x0000000bb0ac7c20 */ /* 0x000fe20008410000 */
[----:B------:R-:W-:Y:S01]  /*86a0*/  FMUL.FTZ R176, R177, UR11 ;  /* 0x0000000bb1b07c20 */ /* 0x000fe20008410000 */
[----:B------:R-:W-:Y:S01]  /*86b0*/  FMUL.FTZ R168, R181, UR11 ;  /* 0x0000000bb5a87c20 */ /* 0x000fe20008410000 */
[----:B------:R-:W-:Y:S01]  /*86c0*/  UIADD3 UR10, UR10, 0x180, URZ ;  /* 0x000001800a0a7890 */ /* 0x000fe2000fffe03f */
[----:B------:R-:W-:Y:S01]  /*86d0*/  FMUL.FTZ R164, R178, UR11 ;  /* 0x0000000bb2a47c20 */ /* 0x000fe20008410000 */
[----:B------:R-:W-:Y:S01]  /*86e0*/  FMUL.FTZ R165, R179, UR11 ;  /* 0x0000000bb3a57c20 */ /* 0x000fe20008410000 */
        /* <DEDUP_REMOVED lines=15> */
[----:B-1----:R-:W-:Y:S01]  /*87e0*/  FMNMX.FTZ R157, R3, R0, !PT ;  /* 0x00000000039d7209 */ /* 0x002fe20007810000 */
[----:B------:R-:W-:Y:S01]  /*87f0*/  HGMMA.64x256x16.F32.BF16 R24, R188, gdesc[UR4].tnspB, R24, gsb0 ;  /* 0x43e00004bc187df0 */ /* 0x000fe20008001818 */
[----:B------:R-:W1:Y:S01]  /*8800*/  MUFU.TANH R192, R192 ;  /* 0x000000c000c07308 */ /* 0x000e620000002400 */
[----:B------:R-:W-:Y:S01]  /*8810*/  FMUL.FTZ R156, R162, UR11 ;  /* 0x0000000ba29c7c20 */ /* 0x000fe20008410000 */
[----:B------:R-:W-:Y:S01]  /*8820*/  FMUL.FTZ R160, R170, UR11 ;  /* 0x0000000baaa07c20 */ /* 0x000fe20008410000 */
[----:B------:R-:W-:Y:S01]  /*8830*/  FMUL.FTZ R161, R171, UR11 ;  /* 0x0000000baba17c20 */ /* 0x000fe20008410000 */
[----:B------:R-:W-:Y:S01]  /*8840*/  FMUL.FTZ R162, R174, UR11 ;  /* 0x0000000baea27c20 */ /* 0x000fe20008410000 */
[----:B------:R-:W-:Y:S01]  /*8850*/  UMOV UR6, UR41 ;  /* 0x0000002900067c82 */ /* 0x000fe20008000000 */
[----:B------:R-:W-:-:S02]  /*8860*/  UMOV UR7, UR36 ;  /* 0x0000002400077c82 */ /* 0x000fc40008000000 */
[----:B------:R-:W2:Y:S08]  /*8870*/  MUFU.TANH R193, R193 ;  /* 0x000000c100c17308 */ /* 0x000eb00000002400 */
[----:B------:R-:W3:Y:S01]  /*8880*/  MUFU.TANH R194, R194 ;  /* 0x000000c200c27308 */ /* 0x000ee20000002400 */
[----:B-1----:R-:W-:-:S07]  /*8890*/  FMNMX.FTZ R0, R192, R157, !PT ;  /* 0x0000009dc0007209 */ /* 0x002fce0007810000 */
[----:B------:R-:W1:Y:S01]  /*88a0*/  MUFU.TANH R195, R195 ;  /* 0x000000c300c37308 */ /* 0x000e620000002400 */
[----:B--2---:R-:W-:-:S07]  /*88b0*/  FMNMX.FTZ R157, R193, R0, !PT ;  /* 0x00000000c19d7209 */ /* 0x004fce0007810000 */
[----:B------:R-:W2:Y:S01]  /*88c0*/  MUFU.TANH R156, R156 ;  /* 0x0000009c009c7308 */ /* 0x000ea20000002400 */
[----:B---3--:R-:W-:-:S07]  /*88d0*/  FMNMX.FTZ R0, R194, R157, !PT ;  /* 0x0000009dc2007209 */ /* 0x008fce0007810000 */
[----:B------:R-:W-:Y:S01]  /*88e0*/  MUFU.TANH R160, R160 ;  /* 0x000000a000a07308 */ /* 0x000fe20000002400 */
[----:B-1----:R-:W-:-:S04]  /*88f0*/  FMNMX.FTZ R157, R195, R0, !PT ;  /* 0x00000000c39d7209 */ /* 0x002fc80007810000 */
[----:B------:R-:W-:-:S03]  /*8900*/  FMNMX.FTZ R0, R196, R157, !PT ;  /* 0x0000009dc4007209 */ /* 0x000fc60007810000 */
[----:B------:R-:W-:Y:S01]  /*8910*/  MUFU.TANH R161, R161 ;  /* 0x000000a100a17308 */ /* 0x000fe20000002400 */
[----:B------:R-:W-:-:S04]  /*8920*/  FMNMX.FTZ R0, R199, R0, !PT ;  /* 0x00000000c7007209 */ /* 0x000fc80007810000 */
[----:B------:R-:W-:-:S03]  /*8930*/  FMNMX.FTZ R157, R197, R0, !PT ;  /* 0x00000000c59d7209 */ /* 0x000fc60007810000 */
[----:B------:R-:W-:Y:S01]  /*8940*/  MUFU.TANH R162, R162 ;  /* 0x000000a200a27308 */ /* 0x000fe20000002400 */
[----:B------:R-:W-:-:S04]  /*8950*/  FMNMX.FTZ R0, R198, R157, !PT ;  /* 0x0000009dc6007209 */ /* 0x000fc80007810000 */
[----:B------:R-:W-:-:S04]  /*8960*/  FMNMX.FTZ R157, R169, R0, !PT ;  /* 0x00000000a99d7209 */ /* 0x000fc80007810000 */
[----:B------:R-:W-:-:S04]  /*8970*/  FMNMX.FTZ R157, R216, R157, !PT ;  /* 0x0000009dd89d7209 */ /* 0x000fc80007810000 */
[----:B------:R-:W-:Y:S01]  /*8980*/  FMNMX.FTZ R159, R172, R157, !PT ;  /* 0x0000009dac9f7209 */ /* 0x000fe20007810000 */
[----:B------:R-:W-:-:S03]  /*8990*/  FMUL.FTZ R157, R163, UR11 ;  /* 0x0000000ba39d7c20 */ /* 0x000fc60008410000 */
[----:B------:R-:W-:-:S03]  /*89a0*/  FMNMX.FTZ R0, R176, R159, !PT ;  /* 0x0000009fb0007209 */ /* 0x000fc60007810000 */
[----:B------:R-:W1:Y:S01]  /*89b0*/  MUFU.TANH R157, R157 ;  /* 0x0000009d009d7308 */ /* 0x000e620000002400 */
[----:B------:R-:W-:-:S04]  /*89c0*/  FMNMX.FTZ R159, R173, R0, !PT ;  /* 0x00000000ad9f7209 */ /* 0x000fc80007810000 */
[----:B------:R-:W-:Y:S01]  /*89d0*/  FMNMX.FTZ R0, R168, R159, !PT ;  /* 0x0000009fa8007209 */ /* 0x000fe20007810000 */
[----:B------:R-:W-:Y:S01]  /*89e0*/  FMUL.FTZ R159, R167, UR11 ;  /* 0x0000000ba79f7c20 */ /* 0x000fe20008410000 */
[----:B------:R-:W-:-:S03]  /*89f0*/  FMNMX.FTZ R167, R153, R214, !PT ;  /* 0x000000d699a77209 */ /* 0x000fc60007810000 */
[----:B------:R-:W3:Y:S01]  /*8a00*/  SHFL.BFLY PT, R163, R0, 0x2, 0x1f ;  /* 0x0c401f0000a37f89 */ /* 0x000ee200000e0000 */
[----:B------:R-:W-:Y:S01]  /*8a10*/  FMNMX.FTZ R167, R152, R167, !PT ;  /* 0x000000a798a77209 */ /* 0x000fe20007810000 */
[----:B------:R-:W4:Y:S01]  /*8a20*/  MUFU.TANH R159, R159 ;  /* 0x0000009f009f7308 */ /* 0x000f220000002400 */
[----:B---3--:R-:W-:Y:S01]  /*8a30*/  FMNMX.FTZ R4, R0, R163, !PT ;  /* 0x000000a300047209 */ /* 0x008fe20007810000 */
[----:B------:R-:W-:Y:S01]  /*8a40*/  FMUL.FTZ R163, R175, UR11 ;  /* 0x0000000bafa37c20 */ /* 0x000fe20008410000 */
[----:B------:R-:W-:Y:S01]  /*8a50*/  FMNMX.FTZ R0, R154, R167, !PT ;  /* 0x000000a79a007209 */ /* 0x000fe20007810000 */
[----:B------:R-:W-:Y:S01]  /*8a60*/  FMUL.FTZ R167, R183, UR11 ;  /* 0x0000000bb7a77c20 */ /* 0x000fe20008410000 */
[----:B------:R-:W-:Y:S01]  /*8a70*/  UMOV UR11, 0x40000040 ;  /* 0x40000040000b7882 */ /* 0x000fe20000000000 */
[----:B------:R-:W3:Y:S01]  /*8a80*/  SHFL.BFLY PT, R175, R4, 0x1, 0x1f ;  /* 0x0c201f0004af7f89 */ /* 0x000ee200000e0000 */
[----:B------:R-:W-:Y:S01]  /*8a90*/  FMNMX.FTZ R171, R155, R0, !PT ;  /* 0x000000009bab7209 */ /* 0x000fe20007810000 */
[----:B------:R-:W5:Y:S03]  /*8aa0*/  MUFU.TANH R163, R163 ;  /* 0x000000a300a37308 */ /* 0x000f660000002400 */
[----:B--2---:R-:W-:-:S04]  /*8ab0*/  FMNMX.FTZ R0, R156, R171, !PT ;  /* 0x000000ab9c007209 */ /* 0x004fc80007810000 */
[----:B-1----:R-:W-:Y:S01]  /*8ac0*/  FMNMX.FTZ R171, R157, R0, !PT ;  /* 0x000000009dab7209 */ /* 0x002fe20007810000 */
[----:B------:R-:W1:Y:S01]  /*8ad0*/  MUFU.TANH R167, R167 ;  /* 0x000000a700a77308 */ /* 0x000e620000002400 */
[----:B---3--:R-:W-:-:S05]  /*8ae0*/  FMNMX.FTZ R4, R4, R175, !PT ;  /* 0x000000af04047209 */ /* 0x008fca0007810000 */
[C---:B------:R-:W-:Y:S01]  /*8af0*/  FADD.FTZ R170, -R4.reuse, R215 ;  /* 0x000000d704aa7221 */ /* 0x040fe20000010100 */
[----:B------:R-:W-:Y:S01]  /*8b00*/  FMUL.FTZ R183, R4, UR6 ;  /* 0x0000000604b77c20 */ /* 0x000fe20008410000 */
[----:B------:R-:W-:Y:S02]  /*8b10*/  MOV R215, R4 ;  /* 0x0000000400d77202 */ /* 0x000fe40000000f00 */
[----:B------:R-:W-:Y:S01]  /*8b20*/  FMUL.FTZ R0, R170, UR6 ;  /* 0x00000006aa007c20 */ /* 0x000fe20008410000 */
[----:B------:R-:W-:Y:S01]  /*8b30*/  FMNMX.FTZ R170, R158, R171, !PT ;  /* 0x000000ab9eaa7209 */ /* 0x000fe20007810000 */
[--C-:B------:R-:W-:Y:S01]  /*8b40*/  FFMA.FTZ R177, R2, UR6, -R183.reuse ;  /* 0x0000000602b17c23 */ /* 0x100fe200080108b7 */
[--C-:B------:R-:W-:Y:S01]  /*8b50*/  FFMA.FTZ R174, R192, UR6, -R183.reuse ;  /* 0x00000006c0ae7c23 */ /* 0x100fe200080108b7 */
[--C-:B------:R-:W-:Y:S01]  /*8b60*/  FFMA.FTZ R179, R199, UR6, -R183.reuse ;  /* 0x00000006c7b37c23 */ /* 0x100fe200080108b7 */
[----:B----4-:R-:W-:Y:S01]  /*8b70*/  FMNMX.FTZ R171, R159, R170, !PT ;  /* 0x000000aa9fab7209 */ /* 0x010fe20007810000 */
[--C-:B------:R-:W-:Y:S01]  /*8b80*/  FFMA.FTZ R170, R3, UR6, -R183.reuse ;  /* 0x0000000603aa7c23 */ /* 0x100fe200080108b7 */
[----:B------:R-:W-:Y:S01]  /*8b90*/  MUFU.EX2 R0, R0 ;  /* 0x0000000000007308 */ /* 0x000fe20000000800 */
[--C-:B------:R-:W-:Y:S01]  /*8ba0*/  FFMA.FTZ R192, R194, UR6, -R183.reuse ;  /* 0x00000006c2c07c23 */ /* 0x100fe200080108b7 */
[----:B------:R-:W-:Y:S01]  /*8bb0*/  FMNMX.FTZ R2, R160, R171, !PT ;  /* 0x000000aba0027209 */ /* 0x000fe20007810000 */
[--C-:B------:R-:W-:Y:S01]  /*8bc0*/  FFMA.FTZ R194, R196, UR6, -R183.reuse ;  /* 0x00000006c4c27c23 */ /* 0x100fe200080108b7 */
[----:B------:R-:W-:-:S02]  /*8bd0*/  FFMA.FTZ R181, R198, UR6, -R183 ;  /* 0x00000006c6b57c23 */ /* 0x000fc400080108b7 */
[----:B------:R-:W-:Y:S02]  /*8be0*/  FMNMX.FTZ R175, R161, R2, !PT ;  /* 0x00000002a1af7209 */ /* 0x000fe40007810000 */
[----:B------:R2:W-:Y:S02]  /*8bf0*/  MUFU.EX2 R171, R177 ;  /* 0x000000b100ab7308 */ /* 0x0005e40000000800 */
[----:B------:R-:W-:Y:S01]  /*8c00*/  FMNMX.FTZ R2, R162, R175, !PT ;  /* 0x000000afa2027209 */ /* 0x000fe20007810000 */
[----:B------:R-:W-:-:S03]  /*8c10*/  FFMA.FTZ R175, R193, UR6, -R183 ;  /* 0x00000006c1af7c23 */ /* 0x000fc600080108b7 */
[----:B-----5:R-:W-:Y:S02]  /*8c20*/  FMNMX.FTZ R3, R163, R2, !PT ;  /* 0x00000002a3037209 */ /* 0x020fe40007810000 */
[----:B------:R-:W3:Y:S01]  /*8c30*/  MUFU.EX2 R170, R170 ;  /* 0x000000aa00aa7308 */ /* 0x000ee20000000800 */
[----:B--2---:R-:W-:Y:S01]  /*8c40*/  FFMA.FTZ R177, R195, UR6, -R183 ;  /* 0x00000006c3b17c23 */ /* 0x004fe200080108b7 */
[----:B------:R-:W-:-:S04]  /*8c50*/  FMNMX.FTZ R2, R164, R3, !PT ;  /* 0x00000003a4027209 */ /* 0x000fc80007810000 */
[----:B------:R-:W-:Y:S02]  /*8c60*/  FMNMX.FTZ R3, R165, R2, !PT ;  /* 0x00000002a5037209 */ /* 0x000fe40007810000 */
[----:B------:R-:W-:Y:S02]  /*8c70*/  MUFU.EX2 R174, R174 ;  /* 0x000000ae00ae7308 */ /* 0x000fe40000000800 */
[----:B------:R-:W-:-:S04]  /*8c80*/  FMNMX.FTZ R2, R166, R3, !PT ;  /* 0x00000003a6027209 */ /* 0x000fc80007810000 */
[----:B-1----:R-:W-:Y:S02]  /*8c90*/  FMNMX.FTZ R2, R167, R2, !PT ;  /* 0x00000002a7027209 */ /* 0x002fe40007810000 */
[----:B------:R-:W1:Y:S01]  /*8ca0*/  MUFU.EX2 R175, R175 ;  /* 0x000000af00af7308 */ /* 0x000e620000000800 */
[----:B---3--:R-:W-:Y:S02]  /*8cb0*/  F2FP.BF16.F32.PACK_AB R196, R170, R171 ;  /* 0x000000abaac4723e */ /* 0x008fe400000010ff */
[----:B------:R-:W2:Y:S05]  /*8cc0*/  SHFL.BFLY PT, R3, R2, 0x2, 0x1f ;  /* 0x0c401f0002037f89 */ /* 0x000eaa00000e0000 */
[----:B------:R-:W-:Y:S08]  /*8cd0*/  MUFU.EX2 R192, R192 ;  /* 0x000000c000c07308 */ /* 0x000ff00000000800 */
[----:B------:R-:W-:Y:S01]  /*8ce0*/  MUFU.EX2 R177, R177 ;  /* 0x000000b100b17308 */ /* 0x000fe20000000800 */
[----:B-1----:R-:W-:-:S07]  /*8cf0*/  F2FP.BF16.F32.PACK_AB R198, R175, R174 ;  /* 0x000000aeafc6723e */ /* 0x002fce00000010ff */
[----:B------:R-:W-:Y:S01]  /*8d00*/  MUFU.EX2 R194, R194 ;  /* 0x000000c200c27308 */ /* 0x000fe20000000800 */
[----:B--2---:R-:W-:-:S05]  /*8d10*/  FMNMX.FTZ R3, R2, R3, !PT ;  /* 0x0000000302037209 */ /* 0x004fca0007810000 */
[----:B------:R-:W1:Y:S02]  /*8d20*/  SHFL.BFLY PT, R2, R3, 0x1, 0x1f ;  /* 0x0c201f0003027f89 */ /* 0x000e6400000e0000 */
[----:B------:R-:W-:Y:S08]  /*8d30*/  MUFU.EX2 R179, R179 ;  /* 0x000000b300b37308 */ /* 0x000ff00000000800 */
[----:B------:R-:W-:Y:S01]  /*8d40*/  MUFU.EX2 R181, R181 ;  /* 0x000000b500b57308 */ /* 0x000fe20000000800 */
[----:B-1----:R-:W-:-:S05]  /*8d50*/  FMNMX.FTZ R3, R3, R2, !PT ;  /* 0x0000000203037209 */ /* 0x002fca0007810000 */
[----:B------:R-:W-:Y:S01]  /*8d60*/  FADD.FTZ R2, -R3, R214 ;  /* 0x000000d603027221 */ /* 0x000fe20000010100 */
[----:B------:R-:W-:-:S03]  /*8d70*/  IMAD.MOV.U32 R214, RZ, RZ, R3 ;  /* 0x000000ffffd67224 */ /* 0x000fc600078e0003 */
[----:B------:R-:W-:-:S06]  /*8d80*/  FMUL.FTZ R2, R2, UR6 ;  /* 0x0000000602027c20 */ /* 0x000fcc0008410000 */
[----:B------:R-:W-:Y:S01]  /*8d90*/  MUFU.EX2 R2, R2 ;  /* 0x0000000200027308 */ /* 0x000fe20000000800 */
[----:B------:R-:W-:Y:S02]  /*8da0*/  WARPGROUP.DEPBAR.LE gsb0, 0x0 ;  /* 0x00008000000079c5 */ /* 0x000fe40000010000 */
[----:B------:R-:W-:Y:S01]  /*8db0*/  WARPGROUP.ARRIVE ;  /* 0x00000000000079c5 */ /* 0x000fe20000000000 */
[--C-:B------:R-:W-:Y:S01]  /*8dc0*/  FFMA.FTZ R188, R197, UR6, -R183.reuse ;  /* 0x00000006c5bc7c23 */ /* 0x100fe200080108b7 */
[--C-:B------:R-:W-:Y:S01]  /*8dd0*/  FFMA.FTZ R190, R169, UR6, -R183.reuse ;  /* 0x00000006a9be7c23 */ /* 0x100fe200080108b7 */
[----:B------:R-:W-:-:S03]  /*8de0*/  FFMA.FTZ R169, R216, UR6, -R183 ;  /* 0x00000006d8a97c23 */ /* 0x000fc600080108b7 */
[----:B------:R-:W-:Y:S01]  /*8df0*/  HGMMA.64x256x16.F32.BF16 R24, R184, gdesc[UR8].tnspB, R24, gsb0 ;  /* 0x43e00008b8187df0 */ /* 0x000fe20008001818 */
[----:B------:R-:W-:Y:S08]  /*8e00*/  MUFU.EX2 R188, R188 ;  /* 0x000000bc00bc7308 */ /* 0x000ff00000000800 */
[----:B------:R-:W-:Y:S08]  /*8e10*/  MUFU.EX2 R190, R190 ;  /* 0x000000be00be7308 */ /* 0x000ff00000000800 */
[----:B------:R-:W-:Y:S01]  /*8e20*/  MUFU.EX2 R169, R169 ;  /* 0x000000a900a97308 */ /* 0x000fe20000000800 */
[----:B------:R-:W-:-:S02]  /*8e30*/  WARPGROUP.DEPBAR.LE gsb0, 0x0 ;  /* 0x00008000000079c5 */ /* 0x000fc40000010000 */
[--C-:B------:R-:W-:Y:S01]  /*8e40*/  FFMA.FTZ R186, R173, UR6, -R183.reuse ;  /* 0x00000006adba7c23 */ /* 0x100fe200080108b7 */
[--C-:B------:R-:W-:Y:S01]  /*8e50*/  FFMA.FTZ R173, R168, UR6, -R183.reuse ;  /* 0x00000006a8ad7c23 */ /* 0x100fe200080108b7 */
[----:B------:R-:W-:Y:S01]  /*8e60*/  FMUL.FTZ R168, R3, UR6 ;  /* 0x0000000603a87c20 */ /* 0x000fe20008410000 */
[--C-:B------:R-:W-:Y:S01]  /*8e70*/  FFMA.FTZ R184, R172, UR6, -R183.reuse ;  /* 0x00000006acb87c23 */ /* 0x100fe200080108b7 */
[----:B------:R-:W-:Y:S02]  /*8e80*/  FFMA.FTZ R185, R176, UR6, -R183 ;  /* 0x00000006b0b97c23 */ /* 0x000fe400080108b7 */
[--C-:B------:R-:W-:Y:S01]  /*8e90*/  FFMA.FTZ R197, R153, UR6, -R168.reuse ;  /* 0x0000000699c57c23 */ /* 0x100fe200080108a8 */
[----:B------:R-:W-:Y:S01]  /*8ea0*/  MOV R153, UR36 ;  /* 0x0000002400997c02 */ /* 0x000fe20008000f00 */
[--C-:B------:R-:W-:Y:S01]  /*8eb0*/  FFMA.FTZ R152, R152, UR6, -R168.reuse ;  /* 0x0000000698987c23 */ /* 0x100fe200080108a8 */
[--C-:B------:R-:W-:Y:S01]  /*8ec0*/  FFMA.FTZ R199, R154, UR6, -R168.reuse ;  /* 0x000000069ac77c23 */ /* 0x100fe200080108a8 */
[--C-:B------:R-:W-:Y:S01]  /*8ed0*/  FFMA.FTZ R154, R155, UR6, -R168.reuse ;  /* 0x000000069b9a7c23 */ /* 0x100fe200080108a8 */
[----:B------:R-:W-:Y:S01]  /*8ee0*/  @!P1 LEA R153, R153, UR38, 0x3 ;  /* 0x0000002699999c11 */ /* 0x000fe2000f8e18ff */
[----:B------:R-:W1:Y:S01]  /*8ef0*/  MUFU.EX2 R197, R197 ;  /* 0x000000c500c57308 */ /* 0x000e620000000800 */
[--C-:B------:R-:W-:Y:S01]  /*8f00*/  FFMA.FTZ R193, R156, UR6, -R168.reuse ;  /* 0x000000069cc17c23 */ /* 0x100fe200080108a8 */
[--C-:B------:R-:W-:Y:S01]  /*8f10*/  FFMA.FTZ R156, R157, UR6, -R168.reuse ;  /* 0x000000069d9c7c23 */ /* 0x100fe200080108a8 */
[----:B------:R-:W-:Y:S01]  /*8f20*/  FFMA.FTZ R195, R158, UR6, -R168 ;  /* 0x000000069ec37c23 */ /* 0x000fe200080108a8 */
[----:B------:R-:W-:-:S02]  /*8f30*/  @!P1 VIADD R153, R153, 0x30840 ;  /* 0x0003084099999836 */ /* 0x000fc40000000000 */
[--C-:B------:R-:W-:Y:S01]  /*8f40*/  FFMA.FTZ R158, R159, UR6, -R168.reuse ;  /* 0x000000069f9e7c23 */ /* 0x100fe200080108a8 */
[--C-:B------:R-:W-:Y:S01]  /*8f50*/  FFMA.FTZ R191, R162, UR6, -R168.reuse ;  /* 0x00000006a2bf7c23 */ /* 0x100fe200080108a8 */
[--C-:B------:R-:W-:Y:S01]  /*8f60*/  FFMA.FTZ R189, R160, UR6, -R168.reuse ;  /* 0x00000006a0bd7c23 */ /* 0x100fe200080108a8 */
[----:B------:R-:W2:Y:S01]  /*8f70*/  MUFU.EX2 R152, R152 ;  /* 0x0000009800987308 */ /* 0x000ea20000000800 */
[----:B------:R-:W-:Y:S01]  /*8f80*/  @!P1 PRMT R153, RZ, 0x654, R153 ;  /* 0x00000654ff999816 */ /* 0x000fe20000000099 */
[--C-:B------:R-:W-:Y:S01]  /*8f90*/  FFMA.FTZ R160, R161, UR6, -R168.reuse ;  /* 0x00000006a1a07c23 */ /* 0x100fe200080108a8 */
[----:B------:R-:W-:Y:S02]  /*8fa0*/  IMAD.U32 R155, RZ, RZ, UR14 ;  /* 0x0000000eff9b7e24 */ /* 0x000fe4000f8e00ff */
[--C-:B------:R-:W-:Y:S01]  /*8fb0*/  FFMA.FTZ R163, R163, UR6, -R168.reuse ;  /* 0x00000006a3a37c23 */ /* 0x100fe200080108a8 */
[----:B------:R3:W-:Y:S01]  /*8fc0*/  @!P1 SYNCS.ARRIVE.TRANS64.RED.A1T0 RZ, [R153+URZ], RZ ;  /* 0x000000ff99ff99a7 */ /* 0x0007e2000810043f */
[--C-:B------:R-:W-:Y:S01]  /*8fd0*/  FFMA.FTZ R164, R164, UR6, -R168.reuse ;  /* 0x00000006a4a47c23 */ /* 0x100fe200080108a8 */
[--C-:B------:R-:W-:Y:S01]  /*8fe0*/  FFMA.FTZ R165, R165, UR6, -R168.reuse ;  /* 0x00000006a5a57c23 */ /* 0x100fe200080108a8 */
[----:B------:R-:W4:Y:S01]  /*8ff0*/  MUFU.EX2 R199, R199 ;  /* 0x000000c700c77308 */ /* 0x000f220000000800 */
[----:B-1----:R-:W-:Y:S01]  /*9000*/  FFMA.FTZ R7, R2, R7, R197 ;  /* 0x0000000702077223 */ /* 0x002fe200000100c5 */
[----:B------:R-:W-:Y:S01]  /*9010*/  @!P1 IADD3 R155, R155, 0x30860, RZ ;  /* 0x000308609b9b9810 */ /* 0x000fe20007ffe0ff */
[--C-:B------:R-:W-:Y:S01]  /*9020*/  FFMA.FTZ R166, R166, UR6, -R168.reuse ;  /* 0x00000006a6a67c23 */ /* 0x100fe200080108a8 */
[----:B------:R-:W-:Y:S01]  /*9030*/  FFMA.FTZ R167, R167, UR6, -R168 ;  /* 0x00000006a7a77c23 */ /* 0x000fe200080108a8 */
[----:B---3--:R-:W-:Y:S01]  /*9040*/  FFMA.FTZ R153, R0, R20, R171 ;  /* 0x0000001400997223 */ /* 0x008fe200000100ab */
[----:B------:R-:W-:-:S02]  /*9050*/  @!P1 PRMT R155, RZ, 0x654, R155 ;  /* 0x00000654ff9b9816 */ /* 0x000fc4000000009b */
[----:B------:R-:W1:Y:S01]  /*9060*/  MUFU.EX2 R154, R154 ;  /* 0x0000009a009a7308 */ /* 0x000e620000000800 */
[----:B------:R-:W-:Y:S01]  /*9070*/  FADD.FTZ R153, R170, R153 ;  /* 0x00000099aa997221 */ /* 0x000fe20000010000 */
[C---:B--2---:R-:W-:Y:S01]  /*9080*/  FADD.FTZ R20, R152.reuse, R7 ;  /* 0x0000000798147221 */ /* 0x044fe20000010000 */
[----:B------:R2:W-:Y:S01]  /*9090*/  @!P1 SYNCS.ARRIVE.TRANS64.RED.A1T0 RZ, [R155+URZ], RZ ;  /* 0x000000ff9bff99a7 */ /* 0x0005e2000810043f */
[----:B------:R-:W-:Y:S01]  /*90a0*/  F2FP.BF16.F32.PACK_AB R197, R152, R197 ;  /* 0x000000c598c5723e */ /* 0x000fe200000010ff */
[----:B------:R-:W-:-:S03]  /*90b0*/  FADD.FTZ R162, R174, R153 ;  /* 0x00000099aea27221 */ /* 0x000fc60000010000 */
[----:B------:R-:W3:Y:S01]  /*90c0*/  MUFU.EX2 R193, R193 ;  /* 0x000000c100c17308 */ /* 0x000ee20000000800 */
[----:B----4-:R-:W-:Y:S01]  /*90d0*/  FADD.FTZ R7, R199, R20 ;  /* 0x00000014c7077221 */ /* 0x010fe20000010000 */
[----:B------:R-:W-:-:S04]  /*90e0*/  FADD.FTZ R153, R175, R162 ;  /* 0x000000a2af997221 */ /* 0x000fc80000010000 */
[----:B------:R-:W-:Y:S01]  /*90f0*/  FADD.FTZ R162, R192, R153 ;  /* 0x00000099c0a27221 */ /* 0x000fe20000010000 */
[C---:B------:R-:W-:Y:S01]  /*9100*/  F2FP.BF16.F32.PACK_AB R192, R177.reuse, R192 ;  /* 0x000000c0b1c0723e */ /* 0x040fe200000010ff */
[----:B------:R-:W4:Y:S01]  /*9110*/  MUFU.EX2 R156, R156 ;  /* 0x0000009c009c7308 */ /* 0x000f220000000800 */
[C---:B-1----:R-:W-:Y:S01]  /*9120*/  FADD.FTZ R20, R154.reuse, R7 ;  /* 0x000000079a147221 */ /* 0x042fe20000010000 */
[----:B------:R-:W-:Y:S01]  /*9130*/  FADD.FTZ R153, R177, R162 ;  /* 0x000000a2b1997221 */ /* 0x000fe20000010000 */
[----:B------:R-:W-:-:S03]  /*9140*/  F2FP.BF16.F32.PACK_AB R199, R154, R199 ;  /* 0x000000c79ac7723e */ /* 0x000fc600000010ff */
[----:B------:R-:W-:Y:S01]  /*9150*/  FADD.FTZ R162, R194, R153 ;  /* 0x00000099c2a27221 */ /* 0x000fe20000010000 */
[----:B------:R-:W-:Y:S01]  /*9160*/  F2FP.BF16.F32.PACK_AB R194, R179, R194 ;  /* 0x000000c2b3c2723e */ /* 0x000fe200000010ff */
[----:B------:R-:W1:Y:S01]  /*9170*/  MUFU.EX2 R195, R195 ;  /* 0x000000c300c37308 */ /* 0x000e620000000800 */
[----:B---3--:R-:W-:Y:S01]  /*9180*/  FADD.FTZ R7, R193, R20 ;  /* 0x00000014c1077221 */ /* 0x008fe20000010000 */
[----:B------:R-:W-:-:S04]  /*9190*/  FADD.FTZ R153, R179, R162 ;  /* 0x000000a2b3997221 */ /* 0x000fc80000010000 */
[----:B------:R-:W-:Y:S01]  /*91a0*/  FADD.FTZ R152, R188, R153 ;  /* 0x00000099bc987221 */ /* 0x000fe20000010000 */
[C---:B------:R-:W-:Y:S01]  /*91b0*/  F2FP.BF16.F32.PACK_AB R188, R181.reuse, R188 ;  /* 0x000000bcb5bc723e */ /* 0x040fe200000010ff */
[----:B------:R-:W3:Y:S01]  /*91c0*/  MUFU.EX2 R158, R158 ;  /* 0x0000009e009e7308 */ /* 0x000ee20000000800 */
[C---:B----4-:R-:W-:Y:S01]  /*91d0*/  FADD.FTZ R20, R156.reuse, R7 ;  /* 0x000000079c147221 */ /* 0x050fe20000010000 */
[----:B------:R-:W-:Y:S01]  /*91e0*/  FADD.FTZ R153, R181, R152 ;  /* 0x00000098b5997221 */ /* 0x000fe20000010000 */
[----:B------:R-:W-:-:S03]  /*91f0*/  F2FP.BF16.F32.PACK_AB R193, R156, R193 ;  /* 0x000000c19cc1723e */ /* 0x000fc600000010ff */
[----:B------:R-:W-:Y:S01]  /*9200*/  FADD.FTZ R152, R190, R153 ;  /* 0x00000099be987221 */ /* 0x000fe20000010000 */
[----:B------:R-:W-:Y:S01]  /*9210*/  F2FP.BF16.F32.PACK_AB R190, R169, R190 ;  /* 0x000000bea9be723e */ /* 0x000fe200000010ff */
[----:B------:R-:W4:Y:S01]  /*9220*/  MUFU.EX2 R189, R189 ;  /* 0x000000bd00bd7308 */ /* 0x000f220000000800 */
[----:B-1----:R-:W-:-:S07]  /*9230*/  FADD.FTZ R7, R195, R20 ;  /* 0x00000014c3077221 */ /* 0x002fce0000010000 */
[----:B------:R-:W1:Y:S01]  /*9240*/  MUFU.EX2 R160, R160 ;  /* 0x000000a000a07308 */ /* 0x000e620000000800 */
[C---:B---3--:R-:W-:Y:S01]  /*9250*/  FADD.FTZ R20, R158.reuse, R7 ;  /* 0x000000079e147221 */ /* 0x048fe20000010000 */
[----:B------:R-:W-:-:S06]  /*9260*/  F2FP.BF16.F32.PACK_AB R195, R158, R195 ;  /* 0x000000c39ec3723e */ /* 0x000fcc00000010ff */
[----:B------:R-:W3:Y:S01]  /*9270*/  MUFU.EX2 R191, R191 ;  /* 0x000000bf00bf7308 */ /* 0x000ee20000000800 */
[----:B----4-:R-:W-:-:S07]  /*9280*/  FADD.FTZ R7, R189, R20 ;  /* 0x00000014bd077221 */ /* 0x010fce0000010000 */
[----:B------:R-:W4:Y:S01]  /*9290*/  MUFU.EX2 R163, R163 ;  /* 0x000000a300a37308 */ /* 0x000f220000000800 */
[C---:B-1----:R-:W-:Y:S01]  /*92a0*/  FADD.FTZ R20, R160.reuse, R7 ;  /* 0x00000007a0147221 */ /* 0x042fe20000010000 */
[----:B------:R-:W-:Y:S01]  /*92b0*/  FADD.FTZ R7, R169, R152 ;  /* 0x00000098a9077221 */ /* 0x000fe20000010000 */
[----:B------:R-:W-:-:S05]  /*92c0*/  F2FP.BF16.F32.PACK_AB R189, R160, R189 ;  /* 0x000000bda0bd723e */ /* 0x000fca00000010ff */
[----:B------:R-:W1:Y:S01]  /*92d0*/  MUFU.EX2 R184, R184 ;  /* 0x000000b800b87308 */ /* 0x000e620000000800 */
[----:B---3--:R-:W-:-:S07]  /*92e0*/  FADD.FTZ R20, R191, R20 ;  /* 0x00000014bf147221 */ /* 0x008fce0000010000 */
[----:B--2---:R-:W2:Y:S01]  /*92f0*/  MUFU.EX2 R155, R164 ;  /* 0x000000a4009b7308 */ /* 0x004ea20000000800 */
[C---:B----4-:R-:W-:Y:S01]  /*9300*/  FADD.FTZ R20, R163.reuse, R20 ;  /* 0x00000014a3147221 */ /* 0x050fe20000010000 */
[----:B------:R-:W-:-:S06]  /*9310*/  F2FP.BF16.F32.PACK_AB R191, R163, R191 ;  /* 0x000000bfa3bf723e */ /* 0x000fcc00000010ff */
[----:B------:R-:W3:Y:S01]  /*9320*/  MUFU.EX2 R185, R185 ;  /* 0x000000b900b97308 */ /* 0x000ee20000000800 */
[----:B-1----:R-:W-:-:S07]  /*9330*/  FADD.FTZ R152, R184, R7 ;  /* 0x00000007b8987221 */ /* 0x002fce0000010000 */
        /* <DEDUP_REMOVED lines=11> */
[----:B---3--:R-:W-:Y:S01]  /*93f0*/  FADD.FTZ R7, R187, R20 ;  /* 0x00000014bb077221 */ /* 0x008fe20000010000 */
[C---:B-1----:R-:W-:Y:S01]  /*9400*/  FADD.FTZ R20, R173.reuse, R152 ;  /* 0x00000098ad147221 */ /* 0x042fe20000010000 */
[----:B------:R-:W-:Y:S02]  /*9410*/  F2FP.BF16.F32.PACK_AB R186, R173, R186 ;  /* 0x000000baadba723e */ /* 0x000fe400000010ff */
[C---:B--2---:R-:W-:Y:S01]  /*9420*/  FADD.FTZ R7, R154.reuse, R7 ;  /* 0x000000079a077221 */ /* 0x044fe20000010000 */
[----:B------:R-:W-:Y:S01]  /*9430*/  F2FP.BF16.F32.PACK_AB R187, R154, R187 ;  /* 0x000000bb9abb723e */ /* 0x000fe200000010ff */
[----:B------:R-:W-:Y:S06]  /*9440*/  @P2 BRA `(.L_x_948) ;  /* 0xffffffdc00ec2947 */ /* 0x000fec000383ffff */
.L_x_939:
[----:B------:R-:W-:-:S13]  /*9450*/  ISETP.GE.AND P2, PT, R23, UR60, PT ;  /* 0x0000003c17007c0c */ /* 0x000fda000bf46270 */
[----:B------:R-:W-:Y:S05]  /*9460*/  @!P2 BRA `(.L_x_949) ;  /* 0x0000002800c0a947 */ /* 0x000fea0003800000 */
[----:B------:R-:W-:Y:S01]  /*9470*/  IMAD.MOV.U32 R216, RZ, RZ, R3 ;  /* 0x000000ffffd87224 */ /* 0x000fe200078e0003 */
[----:B------:R-:W-:Y:S01]  /*9480*/  IADD3 R214, R5, R21, RZ ;  /* 0x0000001505d67210 */ /* 0x000fe20007ffe0ff */
[----:B------:R-:W-:Y:S01]  /*9490*/  IMAD.MOV.U32 R215, RZ, RZ, R4 ;  /* 0x000000ffffd77224 */ /* 0x000fe200078e0004 */
[----:B------:R-:W-:Y:S01]  /*94a0*/  UMOV UR39, UR46 ;  /* 0x0000002e00277c82 */ /* 0x000fe20008000000 */
[----:B------:R-:W-:Y:S01]  /*94b0*/  UMOV UR7, UR36 ;  /* 0x0000002400077c82 */ /* 0x000fe20008000000 */
[----:B------:R-:W-:Y:S01]  /*94c0*/  ULDC UR40, c[0x0][0x9e4] ;  /* 0x0002790000287ab9 */ /* 0x000fe20000000800 */
[----:B------:R-:W-:-:S05]  /*94d0*/  ULDC UR41, c[0x0][0x288] ;  /* 0x0000a20000297ab9 */ /* 0x000fca0000000800 */
.L_x_966:
[----:B------:R-:W-:-:S04]  /*94e0*/  UIADD3 UR36, UR7, 0x1, URZ ;  /* 0x0000000107247890 */ /* 0x000fc8000fffe03f */
[----:B------:R-:W-:-:S04]  /*94f0*/  UISETP.NE.AND UP0, UPT, UR36, 0x2, UPT ;  /* 0x000000022400788c */ /* 0x000fc8000bf05270 */
[----:B------:R-:W-:Y:S02]  /*9500*/  USEL UR46, URZ, 0x1, UP0 ;  /* 0x000000013f2e7887 */ /* 0x000fe40008000000 */
[----:B------:R-:W-:Y:S02]  /*9510*/  USEL UR36, UR36, URZ, UP0 ;  /* 0x0000003f24247287 */ /* 0x000fe40008000000 */
[----:B------:R-:W-:Y:S01]  /*9520*/  ULOP3.LUT UR46, UR39, UR46, URZ, 0x3c, !UPT ;  /* 0x0000002e272e7292 */ /* 0x000fe2000f8e3c3f */
[----:B------:R-:W-:Y:S11]  /*9530*/  @!P0 BRA `(.L_x_950) ;  /* 0x0000000000048947 */ /* 0x000ff60003800000 */
[----:B------:R-:W-:Y:S01]  /*9540*/  BPT.TRAP 0x1 ;  /* 0x000000040000795c */ /* 0x000fe20000300000 */
.L_x_950:
[----:B------:R-:W-:Y:S01]  /*9550*/  ULEA UR6, UR36, UR38, 0x3 ;  /* 0x0000002624067291 */ /* 0x000fe2000f8e183f */
[----:B------:R-:W-:-:S05]  /*9560*/  IMAD.U32 R3, RZ, RZ, UR46 ;  /* 0x0000002eff037e24 */ /* 0x000fca000f8e00ff */
[----:B------:R-:W-:-:S04]  /*9570*/  SHF.L.U32 R3, R3, 0x1f, RZ ;  /* 0x0000001f03037819 */ /* 0x000fc800000006ff */
[----:B------:R1:W2:Y:S01]  /*9580*/  SYNCS.PHASECHK.TRANS64.TRYWAIT P2, [UR6+0x30830], R3 ;  /* 0x03083003ff0075a7 */ /* 0x0002a20008040146 */
[----:B------:R-:W-:Y:S05]  /*9590*/  @!P0 BRA `(.L_x_951) ;  /* 0x0000000000048947 */ /* 0x000fea0003800000 */
[----:B------:R-:W-:Y:S01]  /*95a0*/  BPT.TRAP 0x1 ;  /* 0x000000040000795c */ /* 0x000fe20000300000 */
.L_x_951:
[----:B--2---:R-:W-:Y:S05]  /*95b0*/  @P2 BRA `(.L_x_952) ;  /* 0x0000000000082947 */ /* 0x004fea0003800000 */
[----:B------:R-:W2:Y:S02]  /*95c0*/  SYNCS.PHASECHK.TRANS64.TRYWAIT P2, [UR6+0x30830], R3 ;  /* 0x03083003ff0075a7 */ /* 0x000ea40008040146 */
[----:B--2---:R-:W-:Y:S05]  /*95d0*/  @!P2 BRA `(.L_x_953) ;  /* 0x000000940000a947 */ /* 0x004fea0003800000 */
.L_x_952:
        /* <DEDUP_REMOVED lines=225> */
.L_x_954:
[----:B------:R-:W-:Y:S01]  /*a3f0*/  ULEA UR10, UR7, UR38, 0x3 ;  /* 0x00000026070a7291 */ /* 0x000fe2000f8e183f */
[----:B------:R-:W-:-:S05]  /*a400*/  IMAD.U32 R0, RZ, RZ, UR39 ;  /* 0x00000027ff007e24 */ /* 0x000fca000f8e00ff */
[----:B------:R-:W-:-:S04]  /*a410*/  SHF.L.U32 R0, R0, 0x1f, RZ ;  /* 0x0000001f00007819 */ /* 0x000fc800000006ff */
[----:B------:R3:W4:Y:S01]  /*a420*/  SYNCS.PHASECHK.TRANS64.TRYWAIT P2, [UR10+0x30850], R0 ;  /* 0x03085000ff0075a7 */ /* 0x000722000804014a */
[----:B------:R-:W-:Y:S05]  /*a430*/  @!P0 BRA `(.L_x_955) ;  /* 0x0000000000048947 */ /* 0x000fea0003800000 */
[----:B------:R-:W-:Y:S01]  /*a440*/  BPT.TRAP 0x1 ;  /* 0x000000040000795c */ /* 0x000fe20000300000 */
.L_x_955:
[----:B----4-:R-:W-:Y:S05]  /*a450*/  @P2 BRA `(.L_x_956) ;  /* 0x0000000000082947 */ /* 0x010fea0003800000 */
[----:B------:R-:W4:Y:S02]  /*a460*/  SYNCS.PHASECHK.TRANS64.TRYWAIT P2, [UR10+0x30850], R0 ;  /* 0x03085000ff0075a7 */ /* 0x000f24000804014a */
[----:B----4-:R-:W-:Y:S05]  /*a470*/  @!P2 BRA `(.L_x_957) ;  /* 0x000000840070a947 */ /* 0x010fea0003800000 */
.L_x_956:
[----:B------:R-:W-:Y:S01]  /*a480*/  UIADD3 UR6, UR38, 0x400, URZ ;  /* 0x0000040026067890 */ /* 0x000fe2000fffe03f */
[----:B------:R-:W-:Y:S01]  /*a490*/  WARPGROUP.ARRIVE ;  /* 0x00000000000079c5 */ /* 0x000fe20000000000 */
[----:B------:R-:W-:Y:S01]  /*a4a0*/  ULDC UR14, c[0x0][0x9d8] ;  /* 0x00027600000e7ab9 */ /* 0x000fe20000000800 */
[----:B------:R-:W-:Y:S01]  /*a4b0*/  MOV R2, UR36 ;  /* 0x0000002400027c02 */ /* 0x000fe20008000f00 */
[----:B------:R-:W-:Y:S01]  /*a4c0*/  USHF.R.U32.HI UR6, URZ, 0x4, UR6 ;  /* 0x000000043f067899 */ /* 0x000fe20008011606 */
[----:B--2---:R-:W-:Y:S01]  /*a4d0*/  FMUL.FTZ R4, R152, UR14 ;  /* 0x0000000e98047c20 */ /* 0x004fe20008410000 */
[----:B-1-3--:R-:W-:Y:S01]  /*a4e0*/  FMUL.FTZ R0, R154, UR14 ;  /* 0x0000000e9a007c20 */ /* 0x00afe20008410000 */
[----:B------:R-:W-:Y:S01]  /*a4f0*/  FMUL.FTZ R152, R155, UR14 ;  /* 0x0000000e9b987c20 */ /* 0x000fe20008410000 */
[----:B------:R-:W-:Y:S01]  /*a500*/  ULOP3.LUT UR6, UR6, 0x3fff, URZ, 0xc0, !UPT ;  /* 0x00003fff06067892 */ /* 0x000fe2000f8ec03f */
[----:B------:R-:W-:Y:S01]  /*a510*/  FMUL.FTZ R154, R159, UR14 ;  /* 0x0000000e9f9a7c20 */ /* 0x000fe20008410000 */
[----:B------:R-:W-:Y:S01]  /*a520*/  FMUL.FTZ R155, R162, UR14 ;  /* 0x0000000ea29b7c20 */ /* 0x000fe20008410000 */
[----:B------:R-:W-:Y:S01]  /*a530*/  FMUL.FTZ R159, R170, UR14 ;  /* 0x0000000eaa9f7c20 */ /* 0x000fe20008410000 */
[----:B------:R-:W-:Y:S01]  /*a540*/  ULOP3.LUT UR6, UR6, 0x2000000, URZ, 0xfc, !UPT ;  /* 0x0200000006067892 */ /* 0x000fe2000f8efc3f */
[----:B------:R-:W-:Y:S01]  /*a550*/  FMUL.FTZ R162, R174, UR14 ;  /* 0x0000000eaea27c20 */ /* 0x000fe20008410000 */
[----:B------:R-:W-:Y:S01]  /*a560*/  @!P1 LEA R2, R2, UR38, 0x3 ;  /* 0x0000002602029c11 */ /* 0x000fe2000f8e18ff */
[----:B------:R-:W1:Y:S01]  /*a570*/  MUFU.TANH R4, R4 ;  /* 0x0000000400047308 */ /* 0x000e620000002400 */
[----:B------:R-:W-:-:S03]  /*a580*/  ULEA UR11, UR7, UR6, 0xb ;  /* 0x00000006070b7291 */ /* 0x000fc6000f8e583f */
[----:B------:R-:W-:Y:S01]  /*a590*/  UMOV UR7, 0x40000040 ;  /* 0x4000004000077882 */ /* 0x000fe20000000000 */
[----:B------:R-:W-:-:S03]  /*a5a0*/  @!P1 VIADD R2, R2, 0x30840 ;  /* 0x0003084002029836 */ /* 0x000fc60000000000 */
[----:B------:R-:W-:Y:S01]  /*a5b0*/  UMOV UR6, UR11 ;  /* 0x0000000b00067c82 */ /* 0x000fe20008000000 */
[----:B------:R-:W2:Y:S01]  /*a5c0*/  MUFU.TANH R0, R0 ;  /* 0x0000000000007308 */ /* 0x000ea20000002400 */
[----:B------:R-:W-:Y:S01]  /*a5d0*/  HGMMA.64x256x16.F32.BF16 R24, R196, gdesc[UR4].tnspB, R24, gsb0 ;  /* 0x43e00004c4187df0 */ /* 0x000fe20008001818 */
[----:B------:R-:W-:Y:S01]  /*a5e0*/  UIADD3 UR6, UR11, 0x80, URZ ;  /* 0x000000800b067890 */ /* 0x000fe2000fffe03f */
[----:B------:R-:W-:Y:S01]  /*a5f0*/  @!P1 PRMT R2, RZ, 0x654, R2 ;  /* 0x00000654ff029816 */ /* 0x000fe20000000002 */
[----:B------:R-:W-:-:S04]  /*a600*/  UMOV UR7, 0x40000040 ;  /* 0x4000004000077882 */ /* 0x000fc80000000000 */
[----:B------:R-:W3:Y:S08]  /*a610*/  MUFU.TANH R152, R152 ;  /* 0x0000009800987308 */ /* 0x000ef00000002400 */
[----:B------:R-:W4:Y:S08]  /*a620*/  MUFU.TANH R154, R154 ;  /* 0x0000009a009a7308 */ /* 0x000f300000002400 */
        /* <DEDUP_REMOVED lines=12> */
[----:B------:R-:W-:-:S15]  /*a6f0*/  FMUL.FTZ R194, R173, UR14 ;  /* 0x0000000eadc27c20 */ /* 0x000fde0008410000 */
[----:B------:R-:W-:-:S05]  /*a700*/  NOP ;  /* 0x0000000000007918 */ /* 0x000fca0000000000 */
[----:B------:R-:W-:Y:S01]  /*a710*/  HGMMA.64x256x16.F32.BF16 R24, R188, gdesc[UR4].tnspB, R24, gsb0 ;  /* 0x43e00004bc187df0 */ /* 0x000fe20008001818 */
[----:B------:R-:W-:Y:S01]  /*a720*/  UIADD3 UR6, UR11, 0x180, URZ ;  /* 0x000001800b067890 */ /* 0x000fe2000fffe03f */
[----:B------:R-:W1:Y:S01]  /*a730*/  MUFU.TANH R192, R192 ;  /* 0x000000c000c07308 */ /* 0x000e620000002400 */
[----:B------:R-:W-:-:S07]  /*a740*/  UMOV UR7, 0x40000040 ;  /* 0x4000004000077882 */ /* 0x000fce0000000000 */
[----:B------:R-:W1:Y:S08]  /*a750*/  MUFU.TANH R193, R193 ;  /* 0x000000c100c17308 */ /* 0x000e700000002400 */
[----:B------:R-:W1:Y:S01]  /*a760*/  MUFU.TANH R194, R194 ;  /* 0x000000c200c27308 */ /* 0x000e620000002400 */
[----:B------:R-:W-:Y:S02]  /*a770*/  WARPGROUP.DEPBAR.LE gsb0, 0x0 ;  /* 0x00008000000079c5 */ /* 0x000fe40000010000 */
[----:B------:R-:W-:Y:S01]  /*a780*/  WARPGROUP.ARRIVE ;  /* 0x00000000000079c5 */ /* 0x000fe20000000000 */
[----:B------:R-:W-:Y:S01]  /*a790*/  FMUL.FTZ R189, R156, UR14 ;  /* 0x0000000e9cbd7c20 */ /* 0x000fe20008410000 */
[----:B------:R-:W-:Y:S01]  /*a7a0*/  FMUL.FTZ R188, R153, UR14 ;  /* 0x0000000e99bc7c20 */ /* 0x000fe20008410000 */
[----:B------:R-:W-:Y:S01]  /*a7b0*/  FMUL.FTZ R156, R163, UR14 ;  /* 0x0000000ea39c7c20 */ /* 0x000fe20008410000 */
[----:B------:R-:W-:Y:S01]  /*a7c0*/  FMUL.FTZ R153, R158, UR14 ;  /* 0x0000000e9e997c20 */ /* 0x000fe20008410000 */
[----:B------:R-:W-:-:S02]  /*a7d0*/  FMUL.FTZ R190, R165, UR14 ;  /* 0x0000000ea5be7c20 */ /* 0x000fc40008410000 */
[----:B------:R-:W-:Y:S01]  /*a7e0*/  HGMMA.64x256x16.F32.BF16 R24, R184, gdesc[UR4].tnspB, R24, gsb0 ;  /* 0x43e00004b8187df0 */ /* 0x000fe20008001818 */
[----:B------:R-:W-:Y:S01]  /*a7f0*/  FMUL.FTZ R163, R178, UR14 ;  /* 0x0000000eb2a37c20 */ /* 0x000fe20008410000 */
[----:B------:R-:W-:Y:S01]  /*a800*/  FMUL.FTZ R158, R167, UR14 ;  /* 0x0000000ea79e7c20 */ /* 0x000fe20008410000 */
[----:B------:R-:W-:Y:S01]  /*a810*/  FMUL.FTZ R191, R168, UR14 ;  /* 0x0000000ea8bf7c20 */ /* 0x000fe20008410000 */
[----:B------:R-:W-:Y:S01]  /*a820*/  FMUL.FTZ R178, R181, UR14 ;  /* 0x0000000eb5b27c20 */ /* 0x000fe20008410000 */
[----:B------:R-:W-:Y:S01]  /*a830*/  FMUL.FTZ R165, R182, UR14 ;  /* 0x0000000eb6a57c20 */ /* 0x000fe20008410000 */
[----:B------:R-:W1:Y:S01]  /*a840*/  MUFU.TANH R188, R188 ;  /* 0x000000bc00bc7308 */ /* 0x000e620000002400 */
[----:B------:R-:W-:-:S07]  /*a850*/  ULDC UR6, c[0x0][0x9e0] ;  /* 0x0002780000067ab9 */ /* 0x000fce0000000800 */
        /* <DEDUP_REMOVED lines=13> */
[----:B------:R-:W5:Y:S01]  /*a930*/  LDC R166, c[0x0][0x2e0] ;  /* 0x0000b800ffa67b82 */ /* 0x000f620000000800 */
[----:B------:R-:W-:Y:S01]  /*a940*/  FMUL.FTZ R164, R179, UR14 ;  /* 0x0000000eb3a47c20 */ /* 0x000fe20008410000 */
[----:B------:R-:W-:Y:S02]  /*a950*/  IMAD.SHL.U32 R179, R23, 0x40, RZ ;  /* 0x0000004017b37824 */ /* 0x000fe400078e00ff */
[----:B------:R-:W-:Y:S01]  /*a960*/  FMUL.FTZ R186, R161, UR14 ;  /* 0x0000000ea1ba7c20 */ /* 0x000fe20008410000 */
[----:B------:R-:W-:Y:S01]  /*a970*/  FMUL.FTZ R161, R175, UR14 ;  /* 0x0000000eafa17c20 */ /* 0x000fe20008410000 */
[----:B------:R-:W-:Y:S01]  /*a980*/  FMUL.FTZ R175, R176, UR14 ;  /* 0x0000000eb0af7c20 */ /* 0x000fe20008410000 */
[----:B------:R-:W-:Y:S01]  /*a990*/  FMUL.FTZ R185, R160, UR14 ;  /* 0x0000000ea0b97c20 */ /* 0x000fe20008410000 */
[----:B------:R-:W-:Y:S01]  /*a9a0*/  IADD3 R3, -R179, 0x1, RZ ;  /* 0x00000001b3037810 */ /* 0x000fe20007ffe1ff */
[----:B------:R-:W-:Y:S01]  /*a9b0*/  FMUL.FTZ R176, R177, UR14 ;  /* 0x0000000eb1b07c20 */ /* 0x000fe20008410000 */
[----:B------:R-:W-:Y:S01]  /*a9c0*/  FMUL.FTZ R160, R171, UR14 ;  /* 0x0000000eaba07c20 */ /* 0x000fe20008410000 */
[----:B------:R-:W-:Y:S01]  /*a9d0*/  FMUL.FTZ R177, R180, UR14 ;  /* 0x0000000eb4b17c20 */ /* 0x000fe20008410000 */
[----:B------:R-:W1:Y:S01]  /*a9e0*/  MUFU.TANH R184, R184 ;  /* 0x000000b800b87308 */ /* 0x000e620000002400 */
[----:B------:R1:W-:Y:S07]  /*a9f0*/  @!P1 SYNCS.ARRIVE.TRANS64.RED.A1T0 RZ, [R2+URZ], RZ ;  /* 0x000000ff02ff99a7 */ /* 0x0003ee000810043f */
[----:B------:R-:W1:Y:S01]  /*aa00*/  MUFU.TANH R185, R185 ;  /* 0x000000b900b97308 */ /* 0x000e620000002400 */
[----:B-----5:R-:W-:-:S02]  /*aa10*/  IMAD R3, R166, UR47, R3 ;  /* 0x0000002fa6037c24 */ /* 0x020fc4000f8e0203 */
[----:B------:R-:W-:-:S05]  /*aa20*/  FMUL.FTZ R166, R183, UR14 ;  /* 0x0000000eb7a67c20 */ /* 0x000fca0008410000 */
[----:B------:R-:W1:Y:S01]  /*aa30*/  MUFU.TANH R186, R186 ;  /* 0x000000ba00ba7308 */ /* 0x000e620000002400 */
[----:B------:R-:W-:-:S05]  /*aa40*/  IADD3 R3, R3, -UR41, RZ ;  /* 0x8000002903037c10 */ /* 0x000fca000fffe0ff */
[----:B------:R-:W-:Y:S02]  /*aa50*/  IMAD R3, R22, -0x2, R3 ;  /* 0xfffffffe16037824 */ /* 0x000fe400078e0203 */
[----:B------:R-:W1:Y:S02]  /*aa60*/  MUFU.TANH R187, R187 ;  /* 0x000000bb00bb7308 */ /* 0x000e640000002400 */
[C---:B------:R-:W-:Y:S02]  /*aa70*/  VIADD R183, R3.reuse, UR6 ;  /* 0x0000000603b77c36 */ /* 0x040fe40008000000 */
[----:B------:R-:W-:-:S04]  /*aa80*/  VIADD R195, R3, UR45 ;  /* 0x0000002d03c37c36 */ /* 0x000fc80008000000 */
[----:B------:R-:W1:Y:S01]  /*aa90*/  MUFU.TANH R157, R157 ;  /* 0x0000009d009d7308 */ /* 0x000e620000002400 */
[C---:B------:R-:W-:Y:S01]  /*aaa0*/  IADD3 R181, R5.reuse, R183, RZ ;  /* 0x000000b705b57210 */ /* 0x040fe20007ffe0ff */
[----:B------:R-:W-:-:S06]  /*aab0*/  IMAD.IADD R182, R5, 0x1, R195 ;  /* 0x0000000105b67824 */ /* 0x000fcc00078e02c3 */
[----:B------:R-:W1:Y:S08]  /*aac0*/  MUFU.TANH R160, R160 ;  /* 0x000000a000a07308 */ /* 0x000e700000002400 */
[----:B------:R-:W1:Y:S08]  /*aad0*/  MUFU.TANH R161, R161 ;  /* 0x000000a100a17308 */ /* 0x000e700000002400 */
[----:B------:R-:W1:Y:S08]  /*aae0*/  MUFU.TANH R175, R175 ;  /* 0x000000af00af7308 */ /* 0x000e700000002400 */
[----:B------:R-:W1:Y:S08]  /*aaf0*/  MUFU.TANH R176, R176 ;  /* 0x000000b000b07308 */ /* 0x000e700000002400 */
[----:B------:R-:W1:Y:S08]  /*ab00*/  MUFU.TANH R164, R164 ;  /* 0x000000a400a47308 */ /* 0x000e700000002400 */
[----:B------:R-:W1:Y:S08]  /*ab10*/  MUFU.TANH R177, R177 ;  /* 0x000000b100b17308 */ /* 0x000e700000002400 */
[----:B------:R-:W1:Y:S01]  /*ab20*/  MUFU.TANH R166, R166 ;  /* 0x000000a600a67308 */ /* 0x000e620000002400 */
[----:B--234-:R-:W-:Y:S05]  /*ab30*/  @!P6 BRA `(.L_x_958) ;  /* 0x00000000005ce947 */ /* 0x01cfea0003800000 */
        /* <DEDUP_REMOVED lines=11> */
.L_x_960:
[----:B------:R-:W-:-:S04]  /*abf0*/  MOV R168, UR40 ;  /* 0x0000002800a87c02 */ /* 0x000fc80008000f00 */
[----:B------:R-:W-:-:S13]  /*ac00*/  ISETP.NE.AND P2, PT, R168, 0x1, PT ;  /* 0x00000001a800780c */ /* 0x000fda0003f45270 */
[----:B-1----:R-:W1:Y:S01]  /*ac10*/  @P2 LDC.64 R2, c[0x0][0x9e8] ;  /* 0x00027a00ff022b82 */ /* 0x002e620000000a00 */
[----:B------:R-:W-:-:S04]  /*ac20*/  @P2 IMAD.IADD R167, R5, 0x1, R21 ;  /* 0x0000000105a72824 */ /* 0x000fc800078e0215 */
[----:B-1----:R-:W-:-:S04]  /*ac30*/  @P2 IMAD.HI.U32 R170, R167, R2, RZ ;  /* 0x00000002a7aa2227 */ /* 0x002fc800078e00ff */
[----:B------:R-:W-:Y:S01]  /*ac40*/  IMAD.MOV.U32 R2, RZ, RZ, R214 ;  /* 0x000000ffff027224 */ /* 0x000fe200078e00d6 */
[----:B------:R-:W-:-:S07]  /*ac50*/  @P2 SHF.R.U32.HI R2, RZ, R3, R170 ;  /* 0x00000003ff022219 */ /* 0x000fce00000116aa */
.L_x_961:
[----:B------:R-:W-:Y:S05]  /*ac60*/  BSYNC B0 ;  /* 0x0000000000007941 */ /* 0x000fea0003800000 */
.L_x_959:
[----:B------:R-:W-:-:S04]  /*ac70*/  IMAD R3, R2, R168, -R179 ;  /* 0x000000a802037224 */ /* 0x000fc800078e0ab3 */
[----:B------:R-:W-:-:S05]  /*ac80*/  IMAD R3, R22, -0x2, R3 ;  /* 0xfffffffe16037824 */ /* 0x000fca00078e0203 */
[----:B------:R-:W-:Y:S02]  /*ac90*/  VIADDMNMX R181, R3, R168, R181, PT ;  /* 0x000000a803b57246 */ /* 0x000fe400038001b5 */
[----:B------:R-:W-:-:S07]  /*aca0*/  VIMNMX R182, R182, R3, !PT ;  /* 0x00000003b6b67248 */ /* 0x000fce0007fe0100 */
.L_x_958:
[----:B------:R-:W-:-:S04]  /*acb0*/  ISETP.GT.AND P2, PT, R23, -0x1, PT ;  /* 0xffffffff1700780c */ /* 0x000fc80003f44270 */
[C---:B------:R-:W-:Y:S02]  /*acc0*/  ISETP.GT.AND P3, PT, R182.reuse, RZ, P2 ;  /* 0x000000ffb600720c */ /* 0x040fe40001764270 */
[C---:B------:R-:W-:Y:S02]  /*acd0*/  ISETP.GT.AND P5, PT, R182.reuse, 0x1, P2 ;  /* 0x00000001b600780c */ /* 0x040fe400017a4270 */
[----:B------:R-:W-:Y:S02]  /*ace0*/  ISETP.LT.OR P4, PT, R181, 0x1, P3 ;  /* 0x00000001b500780c */ /* 0x000fe40001f81670 */
[----:B------:R-:W-:Y:S02]  /*acf0*/  ISETP.GT.AND P3, PT, R182, 0x8, P2 ;  /* 0x00000008b600780c */ /* 0x000fe40001764270 */
[----:B-1----:R-:W-:Y:S02]  /*ad00*/  FSEL R180, R4, -INF , !P4 ;  /* 0xff80000004b47808 */ /* 0x002fe40006000000 */
[----:B------:R-:W-:-:S02]  /*ad10*/  ISETP.GT.AND P4, PT, R182, 0x9, P2 ;  /* 0x00000009b600780c */ /* 0x000fc40001784270 */
[C---:B------:R-:W-:Y:S02]  /*ad20*/  ISETP.LT.OR P5, PT, R181.reuse, 0x2, P5 ;  /* 0x00000002b500780c */ /* 0x040fe40002fa1670 */
[C---:B------:R-:W-:Y:S02]  /*ad30*/  ISETP.LT.OR P3, PT, R181.reuse, 0x9, P3 ;  /* 0x00000009b500780c */ /* 0x040fe40001f61670 */
[----:B------:R-:W-:Y:S02]  /*ad40*/  ISETP.LT.OR P4, PT, R181, 0xa, P4 ;  /* 0x0000000ab500780c */ /* 0x000fe40002781670 */
[----:B------:R-:W-:Y:S02]  /*ad50*/  FSEL R188, R188, -INF , !P5 ;  /* 0xff800000bcbc7808 */ /* 0x000fe40006800000 */
[----:B------:R-:W-:Y:S02]  /*ad60*/  FSEL R189, R189, -INF , !P3 ;  /* 0xff800000bdbd7808 */ /* 0x000fe40005800000 */
[----:B------:R-:W-:-:S02]  /*ad70*/  FSEL R184, R184, -INF , !P4 ;  /* 0xff800000b8b87808 */ /* 0x000fc40006000000 */
[C---:B------:R-:W-:Y:S02]  /*ad80*/  ISETP.GT.AND P5, PT, R182.reuse, 0x10, P2 ;  /* 0x00000010b600780c */ /* 0x040fe400017a4270 */
[C---:B------:R-:W-:Y:S02]  /*ad90*/  ISETP.GT.AND P3, PT, R182.reuse, 0x11, P2 ;  /* 0x00000011b600780c */ /* 0x040fe40001764270 */
[----:B------:R-:W-:Y:S02]  /*ada0*/  ISETP.GT.AND P4, PT, R182, 0x18, P2 ;  /* 0x00000018b600780c */ /* 0x000fe40001784270 */
[C---:B------:R-:W-:Y:S02]  /*adb0*/  ISETP.LT.OR P5, PT, R181.reuse, 0x11, P5 ;  /* 0x00000011b500780c */ /* 0x040fe40002fa1670 */
[C---:B------:R-:W-:Y:S02]  /*adc0*/  ISETP.LT.OR P3, PT, R181.reuse, 0x12, P3 ;  /* 0x00000012b500780c */ /* 0x040fe40001f61670 */
[----:B------:R-:W-:-:S02]  /*add0*/  ISETP.LT.OR P4, PT, R181, 0x19, P4 ;  /* 0x00000019b500780c */ /* 0x000fc40002781670 */
[----:B------:R-:W-:Y:S02]  /*ade0*/  FSEL R167, R185, -INF , !P5 ;  /* 0xff800000b9a77808 */ /* 0x000fe40006800000 */
[----:B------:R-:W-:Y:S02]  /*adf0*/  FSEL R168, R186, -INF , !P3 ;  /* 0xff800000baa87808 */ /* 0x000fe40005800000 */
[----:B------:R-:W-:Y:S02]  /*ae00*/  FSEL R169, R187, -INF , !P4 ;  /* 0xff800000bba97808 */ /* 0x000fe40006000000 */
[C---:B------:R-:W-:Y:S02]  /*ae10*/  ISETP.GT.AND P5, PT, R182.reuse, 0x19, P2 ;  /* 0x00000019b600780c */ /* 0x040fe400017a4270 */
[C---:B------:R-:W-:Y:S02]  /*ae20*/  ISETP.GT.AND P3, PT, R182.reuse, 0x20, P2 ;  /* 0x00000020b600780c */ /* 0x040fe40001764270 */
        /* <DEDUP_REMOVED lines=18> */
[----:B------:R-:W-:Y:S01]  /*af50*/  ISETP.GT.AND P4, PT, R182, 0x39, P2 ;  /* 0x00000039b600780c */ /* 0x000fe20001784270 */
[----:B------:R-:W-:Y:S01]  /*af60*/  IMAD.IADD R182, R6, 0x1, R195 ;  /* 0x0000000106b67824 */ /* 0x000fe200078e02c3 */
[----:B------:R-:W-:-:S02]  /*af70*/  ISETP.LT.OR P5, PT, R181, 0x32, P5 ;  /* 0x00000032b500780c */ /* 0x000fc40002fa1670 */
[C---:B------:R-:W-:Y:S02]  /*af80*/  ISETP.LT.OR P3, PT, R181.reuse, 0x39, P3 ;  /* 0x00000039b500780c */ /* 0x040fe40001f61670 */
[----:B------:R-:W-:Y:S02]  /*af90*/  ISETP.LT.OR P4, PT, R181, 0x3a, P4 ;  /* 0x0000003ab500780c */ /* 0x000fe40002781670 */
[----:B------:R-:W-:Y:S02]  /*afa0*/  IADD3 R181, R6, R183, RZ ;  /* 0x000000b706b57210 */ /* 0x000fe40007ffe0ff */
[----:B------:R-:W-:Y:S02]  /*afb0*/  FSEL R176, R176, -INF , !P5 ;  /* 0xff800000b0b07808 */ /* 0x000fe40006800000 */
[----:B------:R-:W-:Y:S02]  /*afc0*/  FSEL R177, R177, -INF , !P3 ;  /* 0xff800000b1b17808 */ /* 0x000fe40005800000 */
[----:B------:R-:W-:Y:S01]  /*afd0*/  FSEL R178, R178, -INF , !P4 ;  /* 0xff800000b2b27808 */ /* 0x000fe20006000000 */
[----:B------:R-:W-:Y:S06]  /*afe0*/  @!P6 BRA `(.L_x_962) ;  /* 0x000000000058e947 */ /* 0x000fec0003800000 */
[----:B------:R-:W-:Y:S01]  /*aff0*/  IMAD.IADD R4, R6, 0x1, R21 ;  /* 0x0000000106047824 */ /* 0x000fe200078e0215 */
[----:B------:R-:W-:Y:S04]  /*b000*/  BSSY B0, `(.L_x_963) ;  /* 0x0000010000007945 */ /* 0x000fe80003800000 */
[----:B------:R-:W-:-:S13]  /*b010*/  ISETP.GT.AND P3, PT, R4, -0x1, PT ;  /* 0xffffffff0400780c */ /* 0x000fda0003f64270 */
[----:B------:R-:W-:Y:S05]  /*b020*/  @P3 BRA `(.L_x_964) ;  /* 0x0000000000203947 */ /* 0x000fea0003800000 */
[----:B------:R-:W-:Y:S02]  /*b030*/  MOV R186, UR40 ;  /* 0x0000002800ba7c02 */ /* 0x000fe40008000f00 */
[----:B------:R-:W-:Y:S02]  /*b040*/  LOP3.LUT R183, RZ, R4, RZ, 0x33, !PT ;  /* 0x00000004ffb77212 */ /* 0x000fe400078e33ff */
[----:B------:R-:W-:-:S13]  /*b050*/  ISETP.NE.AND P3, PT, R186, 0x1, PT ;  /* 0x00000001ba00780c */ /* 0x000fda0003f65270 */
[----:B------:R-:W1:Y:S02]  /*b060*/  @P3 LDC.64 R2, c[0x0][0x9e8] ;  /* 0x00027a00ff023b82 */ /* 0x000e640000000a00 */
[----:B-1----:R-:W-:-:S05]  /*b070*/  @P3 IMAD.HI.U32 R2, R183, R2, RZ ;  /* 0x00000002b7023227 */ /* 0x002fca00078e00ff */
[----:B------:R-:W-:-:S04]  /*b080*/  @P3 SHF.R.U32.HI R183, RZ, R3, R2 ;  /* 0x00000003ffb73219 */ /* 0x000fc80000011602 */
[----:B------:R-:W-:Y:S01]  /*b090*/  LOP3.LUT R4, RZ, R183, RZ, 0x33, !PT ;  /* 0x000000b7ff047212 */ /* 0x000fe200078e33ff */
[----:B------:R-:W-:Y:S06]  /*b0a0*/  BRA `(.L_x_965) ;  /* 0x0000000000147947 */ /* 0x000fec0003800000 */
.L_x_964:
[----:B------:R-:W-:-:S05]  /*b0b0*/  IMAD.U32 R186, RZ, RZ, UR40 ;  /* 0x00000028ffba7e24 */ /* 0x000fca000f8e00ff */
[----:B------:R-:W-:-:S13]  /*b0c0*/  ISETP.NE.AND P3, PT, R186, 0x1, PT ;  /* 0x00000001ba00780c */ /* 0x000fda0003f65270 */
[----:B------:R-:W1:Y:S02]  /*b0d0*/  @P3 LDC.64 R2, c[0x0][0x9e8] ;  /* 0x00027a00ff023b82 */ /* 0x000e640000000a00 */
[----:B-1----:R-:W-:-:S05]  /*b0e0*/  @P3 IMAD.HI.U32 R2, R4, R2, RZ ;  /* 0x0000000204023227 */ /* 0x002fca00078e00ff */
[----:B------:R-:W-:-:S07]  /*b0f0*/  @P3 SHF.R.U32.HI R4, RZ, R3, R2 ;  /* 0x00000003ff043219 */ /* 0x000fce0000011602 */
.L_x_965:
[----:B------:R-:W-:Y:S05]  /*b100*/  BSYNC B0 ;  /* 0x0000000000007941 */ /* 0x000fea0003800000 */
.L_x_963:
[----:B------:R-:W-:-:S04]  /*b110*/  IMAD R179, R4, R186, -R179 ;  /* 0x000000ba04b37224 */ /* 0x000fc800078e0ab3 */
[----:B------:R-:W-:-:S05]  /*b120*/  IMAD R179, R22, -0x2, R179 ;  /* 0xfffffffe16b37824 */ /* 0x000fca00078e02b3 */
[----:B------:R-:W-:Y:S02]  /*b130*/  VIADDMNMX R181, R179, R186, R181, PT ;  /* 0x000000bab3b57246 */ /* 0x000fe400038001b5 */
[----:B------:R-:W-:-:S07]  /*b140*/  VIMNMX R182, R182, R179, !PT ;  /* 0x000000b3b6b67248 */ /* 0x000fce0007fe0100 */
.L_x_962:
[----:B------:R-:W-:Y:S01]  /*b150*/  FMNMX.FTZ R3, R180, R215, !PT ;  /* 0x000000d7b4037209 */ /* 0x000fe20007810000 */
[----:B------:R-:W-:Y:S01]  /*b160*/  ULDC UR6, c[0x0][0x988] ;  /* 0x0002620000067ab9 */ /* 0x000fe20000000800 */
[----:B------:R-:W-:Y:S01]  /*b170*/  ISETP.GT.AND P3, PT, R182, 0x1, P2 ;  /* 0x00000001b600780c */ /* 0x000fe20001764270 */
[----:B------:R-:W-:Y:S01]  /*b180*/  UMOV UR39, UR46 ;  /* 0x0000002e00277c82 */ /* 0x000fe20008000000 */
[----:B------:R-:W-:Y:S01]  /*b190*/  FMNMX.FTZ R2, R188, R3, !PT ;  /* 0x00000003bc027209 */ /* 0x000fe20007810000 */
[----:B------:R-:W-:Y:S01]  /*b1a0*/  UMOV UR7, UR36 ;  /* 0x0000002400077c82 */ /* 0x000fe20008000000 */
[----:B------:R-:W-:Y:S02]  /*b1b0*/  ISETP.LT.OR P3, PT, R181, 0x2, P3 ;  /* 0x00000002b500780c */ /* 0x000fe40001f61670 */
[----:B------:R-:W-:Y:S02]  /*b1c0*/  FMNMX.FTZ R3, R189, R2, !PT ;  /* 0x00000002bd037209 */ /* 0x000fe40007810000 */
[----:B------:R-:W-:-:S02]  /*b1d0*/  FSEL R152, R152, -INF , !P3 ;  /* 0xff80000098987808 */ /* 0x000fc40005800000 */
[----:B------:R-:W-:Y:S02]  /*b1e0*/  FMNMX.FTZ R2, R184, R3, !PT ;  /* 0x00000003b8027209 */ /* 0x000fe40007810000 */
[C---:B------:R-:W-:Y:S02]  /*b1f0*/  ISETP.GT.AND P3, PT, R182.reuse, RZ, P2 ;  /* 0x000000ffb600720c */ /* 0x040fe40001764270 */
[----:B------:R-:W-:Y:S02]  /*b200*/  FMNMX.FTZ R3, R167, R2, !PT ;  /* 0x00000002a7037209 */ /* 0x000fe40007810000 */
        /* <DEDUP_REMOVED lines=8> */
[----:B------:R-:W-:-:S02]  /*b290*/  ISETP.LT.OR P4, PT, R181, 0x9, P4 ;  /* 0x00000009b500780c */ /* 0x000fc40002781670 */
[----:B------:R-:W-:Y:S02]  /*b2a0*/  FMNMX.FTZ R2, R172, R3, !PT ;  /* 0x00000003ac027209 */ /* 0x000fe40007810000 */
[----:B------:R-:W-:Y:S02]  /*b2b0*/  FSEL R154, R154, -INF , !P5 ;  /* 0xff8000009a9a7808 */ /* 0x000fe40006800000 */
[----:B------:R-:W-:Y:S02]  /*b2c0*/  FMNMX.FTZ R3, R173, R2, !PT ;  /* 0x00000002ad037209 */ /* 0x000fe40007810000 */
[----:B------:R-:W-:Y:S02]  /*b2d0*/  ISETP.GT.AND P5, PT, R182, 0x11, P2 ;  /* 0x00000011b600780c */ /* 0x000fe400017a4270 */
        /* <DEDUP_REMOVED lines=9> */
[----:B------:R-:W-:-:S03]  /*b370*/  FSEL R159, R159, -INF , !P5 ;  /* 0xff8000009f9f7808 */ /* 0x000fc60006800000 */
[----:B------:R-:W1:Y:S02]  /*b380*/  SHFL.BFLY PT, R2, R3, 0x2, 0x1f ;  /* 0x0c401f0003027f89 */ /* 0x000e6400000e0000 */
[----:B-1----:R-:W-:Y:S02]  /*b390*/  FMNMX.FTZ R179, R3, R2, !PT ;  /* 0x0000000203b37209 */ /* 0x002fe40007810000 */
[----:B------:R-:W-:Y:S02]  /*b3a0*/  FSEL R2, R153, -INF , !P4 ;  /* 0xff80000099027808 */ /* 0x000fe40006000000 */
[----:B------:R-:W-:Y:S01]  /*b3b0*/  ISETP.GT.AND P4, PT, R182, 0x10, P2 ;  /* 0x00000010b600780c */ /* 0x000fe20001784270 */
[----:B------:R-:W1:Y:S03]  /*b3c0*/  SHFL.BFLY PT, R4, R179, 0x1, 0x1f ;  /* 0x0c201f00b3047f89 */ /* 0x000e6600000e0000 */
[----:B------:R-:W-:-:S04]  /*b3d0*/  ISETP.LT.OR P4, PT, R181, 0x11, P4 ;  /* 0x00000011b500780c */ /* 0x000fc80002781670 */
[----:B------:R-:W-:Y:S02]  /*b3e0*/  FSEL R155, R155, -INF , !P4 ;  /* 0xff8000009b9b7808 */ /* 0x000fe40006000000 */
[----:B------:R-:W-:-:S04]  /*b3f0*/  ISETP.GT.AND P4, PT, R182, 0x19, P2 ;  /* 0x00000019b600780c */ /* 0x000fc80001784270 */
[----:B------:R-:W-:-:S04]  /*b400*/  ISETP.LT.OR P4, PT, R181, 0x1a, P4 ;  /* 0x0000001ab500780c */ /* 0x000fc80002781670 */
[----:B------:R-:W-:Y:S02]  /*b410*/  FSEL R158, R158, -INF , !P4 ;  /* 0xff8000009e9e7808 */ /* 0x000fe40006000000 */
[----:B------:R-:W-:-:S04]  /*b420*/  ISETP.GT.AND P4, PT, R182, 0x28, P2 ;  /* 0x00000028b600780c */ /* 0x000fc80001784270 */
[----:B------:R-:W-:Y:S02]  /*b430*/  ISETP.LT.OR P4, PT, R181, 0x29, P4 ;  /* 0x00000029b500780c */ /* 0x000fe40002781670 */
[----:B-1----:R-:W-:Y:S02]  /*b440*/  FMNMX.FTZ R4, R179, R4, !PT ;  /* 0x00000004b3047209 */ /* 0x002fe40007810000 */
[----:B------:R-:W-:Y:S02]  /*b450*/  FSEL R179, R0, -INF , !P3 ;  /* 0xff80000000b37808 */ /* 0x000fe40005800000 */
[----:B------:R-:W-:Y:S01]  /*b460*/  ISETP.GT.AND P3, PT, R182, 0x18, P2 ;  /* 0x00000018b600780c */ /* 0x000fe20001764270 */
[----:B------:R-:W-:Y:S01]  /*b470*/  FMUL.FTZ R153, R4, UR6 ;  /* 0x0000000604997c20 */ /* 0x000fe20008410000 */
[----:B------:R-:W-:Y:S02]  /*b480*/  FMNMX.FTZ R3, R179, R216, !PT ;  /* 0x000000d8b3037209 */ /* 0x000fe40007810000 */
[----:B------:R-:W-:-:S02]  /*b490*/  ISETP.LT.OR P3, PT, R181, 0x19, P3 ;  /* 0x00000019b500780c */ /* 0x000fc40001f61670 */
[----:B------:R-:W-:Y:S02]  /*b4a0*/  FMNMX.FTZ R3, R152, R3, !PT ;  /* 0x0000000398037209 */ /* 0x000fe40007810000 */
[----:B------:R-:W-:Y:S02]  /*b4b0*/  FSETP.NEU.FTZ.AND P5, PT, R4, -INF , PT ;  /* 0xff8000000400780b */ /* 0x000fe40003fbd000 */
[----:B------:R-:W-:Y:S02]  /*b4c0*/  FMNMX.FTZ R3, R2, R3, !PT ;  /* 0x0000000302037209 */ /* 0x000fe40007810000 */
[----:B------:R-:W-:Y:S02]  /*b4d0*/  FSEL R157, R157, -INF , !P3 ;  /* 0xff8000009d9d7808 */ /* 0x000fe40005800000 */
[----:B------:R-:W-:Y:S02]  /*b4e0*/  FMNMX.FTZ R0, R154, R3, !PT ;  /* 0x000000039a007209 */ /* 0x000fe40007810000 */
[----:B------:R-:W-:-:S02]  /*b4f0*/  ISETP.GT.AND P3, PT, R182, 0x21, P2 ;  /* 0x00000021b600780c */ /* 0x000fc40001764270 */
[----:B------:R-:W-:Y:S02]  /*b500*/  FMNMX.FTZ R3, R155, R0, !PT ;  /* 0x000000009b037209 */ /* 0x000fe40007810000 */
[----:B------:R-:W-:Y:S02]  /*b510*/  ISETP.LT.OR P3, PT, R181, 0x22, P3 ;  /* 0x00000022b500780c */ /* 0x000fe40001f61670 */
[----:B------:R-:W-:Y:S02]  /*b520*/  FMNMX.FTZ R0, R156, R3, !PT ;  /* 0x000000039c007209 */ /* 0x000fe40007810000 */
[----:B------:R-:W-:Y:S02]  /*b530*/  FSEL R3, R153, RZ, P5 ;  /* 0x000000ff99037208 */ /* 0x000fe40002800000 */
[----:B------:R-:W-:Y:S02]  /*b540*/  FMNMX.FTZ R153, R157, R0, !PT ;  /* 0x000000009d997209 */ /* 0x000fe40007810000 */
[----:B------:R-:W-:Y:S01]  /*b550*/  FSEL R160, R160, -INF , !P3 ;  /* 0xff800000a0a07808 */ /* 0x000fe20005800000 */
[--C-:B------:R-:W-:Y:S01]  /*b560*/  FFMA.FTZ R196, R188, UR6, -R3.reuse ;  /* 0x00000006bcc47c23 */ /* 0x100fe20008010803 */
[----:B------:R-:W-:Y:S01]  /*b570*/  FMNMX.FTZ R0, R158, R153, !PT ;  /* 0x000000999e007209 */ /* 0x000fe20007810000 */
[--C-:B------:R-:W-:Y:S01]  /*b580*/  FFMA.FTZ R192, R167, UR6, -R3.reuse ;  /* 0x00000006a7c07c23 */ /* 0x100fe20008010803 */
[----:B------:R-:W-:Y:S01]  /*b590*/  ISETP.GT.AND P3, PT, R182, 0x29, P2 ;  /* 0x00000029b600780c */ /* 0x000fe20001764270 */
[--C-:B------:R-:W-:Y:S01]  /*b5a0*/  FFMA.FTZ R194, R169, UR6, -R3.reuse ;  /* 0x00000006a9c27c23 */ /* 0x100fe20008010803 */
[----:B------:R-:W-:Y:S01]  /*b5b0*/  FMNMX.FTZ R183, R159, R0, !PT ;  /* 0x000000009fb77209 */ /* 0x000fe20007810000 */
[--C-:B------:R-:W-:Y:S01]  /*b5c0*/  FFMA.FTZ R188, R171, UR6, -R3.reuse ;  /* 0x00000006abbc7c23 */ /* 0x100fe20008010803 */
[----:B------:R-:W-:Y:S01]  /*b5d0*/  FSEL R162, R162, -INF , !P4 ;  /* 0xff800000a2a27808 */ /* 0x000fe20006000000 */
[--C-:B------:R-:W-:Y:S01]  /*b5e0*/  FFMA.FTZ R190, R173, UR6, -R3.reuse ;  /* 0x00000006adbe7c23 */ /* 0x100fe20008010803 */
[----:B------:R-:W-:Y:S01]  /*b5f0*/  ISETP.GT.AND P4, PT, R182, 0x30, P2 ;  /* 0x00000030b600780c */ /* 0x000fe20001784270 */
[--C-:B------:R-:W-:Y:S01]  /*b600*/  FFMA.FTZ R186, R177, UR6, -R3.reuse ;  /* 0x00000006b1ba7c23 */ /* 0x100fe20008010803 */
[----:B------:R-:W-:Y:S01]  /*b610*/  ISETP.LT.OR P3, PT, R181, 0x2a, P3 ;  /* 0x0000002ab500780c */ /* 0x000fe20001f61670 */
[--C-:B------:R-:W-:Y:S01]  /*b620*/  FFMA.FTZ R180, R180, UR6, -R3.reuse ;  /* 0x00000006b4b47c23 */ /* 0x100fe20008010803 */
[----:B------:R-:W-:Y:S01]  /*b630*/  FMNMX.FTZ R183, R160, R183, !PT ;  /* 0x000000b7a0b77209 */ /* 0x000fe20007810000 */
[--C-:B------:R-:W-:Y:S01]  /*b640*/  FFMA.FTZ R198, R189, UR6, -R3.reuse ;  /* 0x00000006bdc67c23 */ /* 0x100fe20008010803 */
[----:B------:R-:W-:Y:S01]  /*b650*/  ISETP.LT.OR P4, PT, R181, 0x31, P4 ;  /* 0x00000031b500780c */ /* 0x000fe20002781670 */
[--C-:B------:R-:W-:Y:S01]  /*b660*/  FFMA.FTZ R167, R168, UR6, -R3.reuse ;  /* 0x00000006a8a77c23 */ /* 0x100fe20008010803 */
[----:B------:R-:W-:Y:S01]  /*b670*/  FSEL R161, R161, -INF , !P3 ;  /* 0xff800000a1a17808 */ /* 0x000fe20005800000 */
[--C-:B------:R-:W-:Y:S01]  /*b680*/  FFMA.FTZ R169, R170, UR6, -R3.reuse ;  /* 0x00000006aaa97c23 */ /* 0x100fe20008010803 */
[----:B------:R-:W-:Y:S01]  /*b690*/  ISETP.GT.AND P3, PT, R182, 0x31, P2 ;  /* 0x00000031b600780c */ /* 0x000fe20001764270 */
[--C-:B------:R-:W-:Y:S01]  /*b6a0*/  FFMA.FTZ R171, R172, UR6, -R3.reuse ;  /* 0x00000006acab7c23 */ /* 0x100fe20008010803 */
[----:B------:R-:W-:Y:S01]  /*b6b0*/  FMNMX.FTZ R0, R162, R183, !PT ;  /* 0x000000b7a2007209 */ /* 0x000fe20007810000 */
[--C-:B------:R-:W-:Y:S01]  /*b6c0*/  FFMA.FTZ R173, R174, UR6, -R3.reuse ;  /* 0x00000006aead7c23 */ /* 0x100fe20008010803 */
[----:B------:R-:W-:Y:S01]  /*b6d0*/  FSEL R163, R163, -INF , !P4 ;  /* 0xff800000a3a37808 */ /* 0x000fe20006000000 */
[----:B------:R-:W-:Y:S01]  /*b6e0*/  FFMA.FTZ R177, R178, UR6, -R3 ;  /* 0x00000006b2b17c23 */ /* 0x000fe20008010803 */
[----:B------:R-:W-:Y:S01]  /*b6f0*/  ISETP.GT.AND P4, PT, R182, 0x38, P2 ;  /* 0x00000038b600780c */ /* 0x000fe20001784270 */
[----:B------:R-:W-:Y:S01]  /*b700*/  MUFU.EX2 R153, R180 ;  /* 0x000000b400997308 */ /* 0x000fe20000000800 */
[----:B------:R-:W-:-:S02]  /*b710*/  ISETP.LT.OR P3, PT, R181, 0x32, P3 ;  /* 0x00000032b500780c */ /* 0x000fc40001f61670 */
[----:B------:R-:W-:Y:S02]  /*b720*/  FMNMX.FTZ R0, R161, R0, !PT ;  /* 0x00000000a1007209 */ /* 0x000fe40007810000 */
[----:B------:R-:W-:Y:S02]  /*b730*/  ISETP.GT.AND P2, PT, R182, 0x39, P2 ;  /* 0x00000039b600780c */ /* 0x000fe40001744270 */
[----:B------:R-:W-:Y:S01]  /*b740*/  ISETP.LT.OR P4, PT, R181, 0x39, P4 ;  /* 0x00000039b500780c */ /* 0x000fe20002781670 */
[----:B------:R-:W-:Y:S01]  /*b750*/  MUFU.EX2 R196, R196 ;  /* 0x000000c400c47308 */ /* 0x000fe20000000800 */
[----:B------:R-:W-:Y:S02]  /*b760*/  FSEL R164, R164, -INF , !P3 ;  /* 0xff800000a4a47808 */ /* 0x000fe40005800000 */
[----:B------:R-:W-:Y:S02]  /*b770*/  FMNMX.FTZ R183, R163, R0, !PT ;  /* 0x00000000a3b77209 */ /* 0x000fe40007810000 */
[----:B------:R-:W-:Y:S01]  /*b780*/  ISETP.LT.OR P2, PT, R181, 0x3a, P2 ;  /* 0x0000003ab500780c */ /* 0x000fe20001741670 */
[--C-:B------:R-:W-:Y:S01]  /*b790*/  FFMA.FTZ R181, R184, UR6, -R3.reuse ;  /* 0x00000006b8b57c23 */ /* 0x100fe20008010803 */
[----:B------:R-:W-:Y:S01]  /*b7a0*/  FSEL R165, R165, -INF , !P4 ;  /* 0xff800000a5a57808 */ /* 0x000fe20006000000 */
[--C-:B------:R-:W-:Y:S01]  /*b7b0*/  FFMA.FTZ R184, R175, UR6, -R3.reuse ;  /* 0x00000006afb87c23 */ /* 0x100fe20008010803 */
[----:B------:R-:W-:Y:S01]  /*b7c0*/  FMNMX.FTZ R0, R164, R183, !PT ;  /* 0x000000b7a4007209 */ /* 0x000fe20007810000 */
[----:B------:R-:W-:Y:S01]  /*b7d0*/  FFMA.FTZ R175, R176, UR6, -R3 ;  /* 0x00000006b0af7c23 */ /* 0x000fe20008010803 */
[----:B------:R-:W-:Y:S01]  /*b7e0*/  FSEL R166, R166, -INF , !P2 ;  /* 0xff800000a6a67808 */ /* 0x000fe20005000000 */
[----:B------:R-:W-:Y:S01]  /*b7f0*/  MUFU.EX2 R198, R198 ;  /* 0x000000c600c67308 */ /* 0x000fe20000000800 */
[----:B------:R-:W-:-:S02]  /*b800*/  FMNMX.FTZ R183, R165, R0, !PT ;  /* 0x00000000a5b77209 */ /* 0x000fc40007810000 */
[----:B------:R-:W-:Y:S02]  /*b810*/  FSEL R168, R4, RZ, P5 ;  /* 0x000000ff04a87208 */ /* 0x000fe40002800000 */
[----:B------:R-:W-:-:S03]  /*b820*/  FMNMX.FTZ R183, R166, R183, !PT ;  /* 0x000000b7a6b77209 */ /* 0x000fc60007810000 */
[----:B------:R-:W-:Y:S01]  /*b830*/  FADD.FTZ R168, -R168, R215 ;  /* 0x000000d7a8a87221 */ /* 0x000fe20000010100 */
[----:B------:R-:W-:Y:S01]  /*b840*/  MUFU.EX2 R181, R181 ;  /* 0x000000b500b57308 */ /* 0x000fe20000000800 */
[----:B------:R-:W1:Y:S01]  /*b850*/  SHFL.BFLY PT, R0, R183, 0x2, 0x1f ;  /* 0x0c401f00b7007f89 */ /* 0x000e6200000e0000 */
[----:B------:R-:W-:Y:S02]  /*b860*/  IMAD.MOV.U32 R215, RZ, RZ, R4 ;  /* 0x000000ffffd77224 */ /* 0x000fe400078e0004 */
[----:B------:R-:W-:-:S04]  /*b870*/  FMUL.FTZ R168, R168, UR6 ;  /* 0x00000006a8a87c20 */ /* 0x000fc80008410000 */
[----:B------:R-:W-:Y:S08]  /*b880*/  MUFU.EX2 R192, R192 ;  /* 0x000000c000c07308 */ /* 0x000ff00000000800 */
[----:B------:R-:W-:Y:S08]  /*b890*/  MUFU.EX2 R167, R167 ;  /* 0x000000a700a77308 */ /* 0x000ff00000000800 */
[----:B------:R-:W-:Y:S01]  /*b8a0*/  MUFU.EX2 R194, R194 ;  /* 0x000000c200c27308 */ /* 0x000fe20000000800 */
[----:B-1----:R-:W-:-:S05]  /*b8b0*/  FMNMX.FTZ R0, R183, R0, !PT ;  /* 0x00000000b7007209 */ /* 0x002fca0007810000 */
[----:B------:R-:W1:Y:S02]  /*b8c0*/  SHFL.BFLY PT, R183, R0, 0x1, 0x1f ;  /* 0x0c201f0000b77f89 */ /* 0x000e6400000e0000 */
[----:B------:R-:W-:Y:S08]  /*b8d0*/  MUFU.EX2 R169, R169 ;  /* 0x000000a900a97308 */ /* 0x000ff00000000800 */
[----:B------:R-:W-:Y:S08]  /*b8e0*/  MUFU.EX2 R188, R188 ;  /* 0x000000bc00bc7308 */ /* 0x000ff00000000800 */
[----:B------:R-:W-:Y:S01]  /*b8f0*/  MUFU.EX2 R171, R171 ;  /* 0x000000ab00ab7308 */ /* 0x000fe20000000800 */
[----:B-1----:R-:W-:-:S07]  /*b900*/  FMNMX.FTZ R3, R0, R183, !PT ;  /* 0x000000b700037209 */ /* 0x002fce0007810000 */
[----:B------:R-:W1:Y:S01]  /*b910*/  MUFU.EX2 R0, R168 ;  /* 0x000000a800007308 */ /* 0x000e620000000800 */
[C---:B------:R-:W-:Y:S01]  /*b920*/  FSETP.NEU.FTZ.AND P2, PT, R3.reuse, -INF , PT ;  /* 0xff8000000300780b */ /* 0x040fe20003f5d000 */
[----:B------:R-:W-:-:S05]  /*b930*/  FMUL.FTZ R183, R3, UR6 ;  /* 0x0000000603b77c20 */ /* 0x000fca0008410000 */
[----:B------:R-:W-:Y:S01]  /*b940*/  FSEL R183, R183, RZ, P2 ;  /* 0x000000ffb7b77208 */ /* 0x000fe20001000000 */
[----:B------:R-:W-:Y:S04]  /*b950*/  MUFU.EX2 R190, R190 ;  /* 0x000000be00be7308 */ /* 0x000fe80000000800 */
[--C-:B------:R-:W-:Y:S01]  /*b960*/  FFMA.FTZ R193, R155, UR6, -R183.reuse ;  /* 0x000000069bc17c23 */ /* 0x100fe200080108b7 */
[----:B------:R-:W-:Y:S01]  /*b970*/  FSEL R155, R3, RZ, P2 ;  /* 0x000000ff039b7208 */ /* 0x000fe20001000000 */
[--C-:B------:R-:W-:Y:S01]  /*b980*/  FFMA.FTZ R197, R179, UR6, -R183.reuse ;  /* 0x00000006b3c57c23 */ /* 0x100fe200080108b7 */
[--C-:B------:R-:W-:Y:S01]  /*b990*/  FFMA.FTZ R152, R152, UR6, -R183.reuse ;  /* 0x0000000698987c23 */ /* 0x100fe200080108b7 */
[--C-:B------:R-:W-:Y:S01]  /*b9a0*/  FFMA.FTZ R199, R2, UR6, -R183.reuse ;  /* 0x0000000602c77c23 */ /* 0x100fe200080108b7 */
[--C-:B------:R-:W-:Y:S01]  /*b9b0*/  FFMA.FTZ R154, R154, UR6, -R183.reuse ;  /* 0x000000069a9a7c23 */ /* 0x100fe200080108b7 */
[----:B------:R-:W-:Y:S01]  /*b9c0*/  FADD.FTZ R155, -R155, R216 ;  /* 0x000000d89b9b7221 */ /* 0x000fe20000010100 */
[----:B------:R-:W-:Y:S01]  /*b9d0*/  FFMA.FTZ R195, R157, UR6, -R183 ;  /* 0x000000069dc37c23 */ /* 0x000fe200080108b7 */
[----:B------:R-:W-:Y:S01]  /*b9e0*/  MUFU.EX2 R197, R197 ;  /* 0x000000c500c57308 */ /* 0x000fe20000000800 */
[----:B-1----:R-:W-:Y:S01]  /*b9f0*/  FFMA.FTZ R157, R0, R20, R153 ;  /* 0x00000014009d7223 */ /* 0x002fe20000010099 */
[----:B------:R-:W-:Y:S01]  /*ba00*/  FMUL.FTZ R155, R155, UR6 ;  /* 0x000000069b9b7c20 */ /* 0x000fe20008410000 */
[--C-:B------:R-:W-:Y:S01]  /*ba10*/  FFMA.FTZ R156, R156, UR6, -R183.reuse ;  /* 0x000000069c9c7c23 */ /* 0x100fe200080108b7 */
[----:B------:R-:W-:Y:S01]  /*ba20*/  FFMA.FTZ R158, R158, UR6, -R183 ;  /* 0x000000069e9e7c23 */ /* 0x000fe200080108b7 */
[----:B------:R-:W-:Y:S01]  /*ba30*/  FADD.FTZ R157, R196, R157 ;  /* 0x0000009dc49d7221 */ /* 0x000fe20000010000 */
[--C-:B------:R-:W-:Y:S01]  /*ba40*/  FFMA.FTZ R191, R162, UR6, -R183.reuse ;  /* 0x00000006a2bf7c23 */ /* 0x100fe200080108b7 */
[----:B------:R-:W-:Y:S01]  /*ba50*/  FFMA.FTZ R189, R159, UR6, -R183 ;  /* 0x000000069fbd7c23 */ /* 0x000fe200080108b7 */
[----:B------:R1:W2:Y:S01]  /*ba60*/  MUFU.EX2 R2, R155 ;  /* 0x0000009b00027308 */ /* 0x0002a20000000800 */
[----:B------:R-:W-:Y:S01]  /*ba70*/  FADD.FTZ R20, R198, R157 ;  /* 0x0000009dc6147221 */ /* 0x000fe20000010000 */
[--C-:B------:R-:W-:Y:S01]  /*ba80*/  FFMA.FTZ R160, R160, UR6, -R183.reuse ;  /* 0x00000006a0a07c23 */ /* 0x100fe200080108b7 */
[--C-:B------:R-:W-:Y:S01]  /*ba90*/  FFMA.FTZ R185, R163, UR6, -R183.reuse ;  /* 0x00000006a3b97c23 */ /* 0x100fe200080108b7 */
[--C-:B------:R-:W-:Y:S01]  /*baa0*/  FFMA.FTZ R164, R164, UR6, -R183.reuse ;  /* 0x00000006a4a47c23 */ /* 0x100fe200080108b7 */
[----:B------:R-:W-:Y:S01]  /*bab0*/  FADD.FTZ R157, R181, R20 ;  /* 0x00000014b59d7221 */ /* 0x000fe20000010000 */
[--C-:B------:R-:W-:Y:S01]  /*bac0*/  FFMA.FTZ R165, R165, UR6, -R183.reuse ;  /* 0x00000006a5a57c23 */ /* 0x100fe200080108b7 */
[----:B------:R-:W-:Y:S01]  /*bad0*/  FFMA.FTZ R166, R166, UR6, -R183 ;  /* 0x00000006a6a67c23 */ /* 0x000fe200080108b7 */
[----:B------:R-:W3:Y:S01]  /*bae0*/  MUFU.EX2 R152, R152 ;  /* 0x0000009800987308 */ /* 0x000ee20000000800 */
[----:B------:R-:W-:Y:S01]  /*baf0*/  FADD.FTZ R162, R192, R157 ;  /* 0x0000009dc0a27221 */ /* 0x000fe20000010000 */
[----:B------:R-:W-:Y:S01]  /*bb00*/  F2FP.BF16.F32.PACK_AB R196, R196, R153 ;  /* 0x00000099c4c4723e */ /* 0x000fe200000010ff */
[----:B------:R-:W-:Y:S01]  /*bb10*/  IMAD.U32 R157, RZ, RZ, UR10 ;  /* 0x0000000aff9d7e24 */ /* 0x000fe2000f8e00ff */
[----:B------:R-:W-:Y:S01]  /*bb20*/  ISETP.GT.AND P2, PT, R23, UR60, PT ;  /* 0x0000003c17007c0c */ /* 0x000fe2000bf44270 */
[----:B-1----:R-:W-:Y:S01]  /*bb30*/  FADD.FTZ R155, R167, R162 ;  /* 0x000000a2a79b7221 */ /* 0x002fe20000010000 */
[----:B------:R-:W-:Y:S01]  /*bb40*/  FFMA.FTZ R162, R161, UR6, -R183 ;  /* 0x00000006a1a27c23 */ /* 0x000fe200080108b7 */
[----:B------:R-:W-:Y:S01]  /*bb50*/  F2FP.BF16.F32.PACK_AB R198, R181, R198 ;  /* 0x000000c6b5c6723e */ /* 0x000fe200000010ff */
[----:B------:R-:W1:Y:S01]  /*bb60*/  MUFU.EX2 R199, R199 ;  /* 0x000000c700c77308 */ /* 0x000e620000000800 */
[----:B--2---:R-:W-:Y:S01]  /*bb70*/  FFMA.FTZ R7, R2, R7, R197 ;  /* 0x0000000702077223 */ /* 0x004fe200000100c5 */
[----:B------:R-:W-:Y:S01]  /*bb80*/  FADD.FTZ R168, R194, R155 ;  /* 0x0000009bc2a87221 */ /* 0x000fe20000010000 */
[----:B------:R-:W-:Y:S01]  /*bb90*/  @!P1 IADD3 R157, R157, 0x30860, RZ ;  /* 0x000308609d9d9810 */ /* 0x000fe20007ffe0ff */
[----:B------:R-:W-:Y:S01]  /*bba0*/  VIADD R23, R23, 0xffffffff ;  /* 0xffffffff17177836 */ /* 0x000fe20000000000 */
[----:B------:R-:W-:Y:S01]  /*bbb0*/  F2FP.BF16.F32.PACK_AB R192, R167, R192 ;  /* 0x000000c0a7c0723e */ /* 0x000fe200000010ff */
[C---:B------:R-:W-:Y:S01]  /*bbc0*/  FADD.FTZ R155, R169.reuse, R168 ;  /* 0x000000a8a99b7221 */ /* 0x040fe20000010000 */
[----:B------:R-:W-:Y:S01]  /*bbd0*/  @!P1 PRMT R157, RZ, 0x654, R157 ;  /* 0x00000654ff9d9816 */ /* 0x000fe2000000009d */
[----:B------:R-:W2:Y:S01]  /*bbe0*/  MUFU.EX2 R154, R154 ;  /* 0x0000009a009a7308 */ /* 0x000ea20000000800 */
[----:B---3--:R-:W-:Y:S01]  /*bbf0*/  FADD.FTZ R20, R152, R7 ;  /* 0x0000000798147221 */ /* 0x008fe20000010000 */
[----:B------:R-:W-:Y:S01]  /*bc00*/  FADD.FTZ R168, R188, R155 ;  /* 0x0000009bbca87221 */ /* 0x000fe20000010000 */
[----:B------:R3:W-:Y:S01]  /*bc10*/  @!P1 SYNCS.ARRIVE.TRANS64.RED.A1T0 RZ, [R157+URZ], RZ ;  /* 0x000000ff9dff99a7 */ /* 0x0007e2000810043f */
[----:B------:R-:W-:-:S02]  /*bc20*/  F2FP.BF16.F32.PACK_AB R194, R169, R194 ;  /* 0x000000c2a9c2723e */ /* 0x000fc400000010ff */
[C---:B------:R-:W-:Y:S01]  /*bc30*/  FADD.FTZ R155, R171.reuse, R168 ;  /* 0x000000a8ab9b7221 */ /* 0x040fe20000010000 */
[----:B------:R-:W-:Y:S01]  /*bc40*/  F2FP.BF16.F32.PACK_AB R188, R171, R188 ;  /* 0x000000bcabbc723e */ /* 0x000fe200000010ff */
[----:B------:R-:W4:Y:S01]  /*bc50*/  MUFU.EX2 R193, R193 ;  /* 0x000000c100c17308 */ /* 0x000f220000000800 */
[----:B-1----:R-:W-:Y:S01]  /*bc60*/  FADD.FTZ R7, R199, R20 ;  /* 0x00000014c7077221 */ /* 0x002fe20000010000 */
[----:B------:R-:W-:Y:S01]  /*bc70*/  FADD.FTZ R168, R190, R155 ;  /* 0x0000009bbea87221 */ /* 0x000fe20000010000 */
[----:B------:R-:W-:Y:S02]  /*bc80*/  F2FP.BF16.F32.PACK_AB R197, R152, R197 ;  /* 0x000000c598c5723e */ /* 0x000fe400000010ff */
[----:B------:R-:W-:-:S03]  /*bc90*/  MOV R216, R3 ;  /* 0x0000000300d87202 */ /* 0x000fc60000000f00 */
[----:B------:R-:W1:Y:S01]  /*bca0*/  MUFU.EX2 R156, R156 ;  /* 0x0000009c009c7308 */ /* 0x000e620000000800 */
[C---:B--2---:R-:W-:Y:S01]  /*bcb0*/  FADD.FTZ R20, R154.reuse, R7 ;  /* 0x000000079a147221 */ /* 0x044fe20000010000 */
[----:B------:R-:W-:-:S06]  /*bcc0*/  F2FP.BF16.F32.PACK_AB R199, R154, R199 ;  /* 0x000000c79ac7723e */ /* 0x000fcc00000010ff */
[----:B------:R-:W2:Y:S01]  /*bcd0*/  MUFU.EX2 R195, R195 ;  /* 0x000000c300c37308 */ /* 0x000ea20000000800 */
[----:B----4-:R-:W-:-:S07]  /*bce0*/  FADD.FTZ R7, R193, R20 ;  /* 0x00000014c1077221 */ /* 0x010fce0000010000 */
[----:B------:R-:W4:Y:S01]  /*bcf0*/  MUFU.EX2 R158, R158 ;  /* 0x0000009e009e7308 */ /* 0x000f220000000800 */
[C---:B-1----:R-:W-:Y:S01]  /*bd00*/  FADD.FTZ R20, R156.reuse, R7 ;  /* 0x000000079c147221 */ /* 0x042fe20000010000 */
[----:B------:R-:W-:-:S06]  /*bd10*/  F2FP.BF16.F32.PACK_AB R193, R156, R193 ;  /* 0x000000c19cc1723e */ /* 0x000fcc00000010ff */
[----:B------:R-:W1:Y:S01]  /*bd20*/  MUFU.EX2 R189, R189 ;  /* 0x000000bd00bd7308 */ /* 0x000e620000000800 */
[----:B--2---:R-:W-:-:S07]  /*bd30*/  FADD.FTZ R7, R195, R20 ;  /* 0x00000014c3077221 */ /* 0x004fce0000010000 */
[----:B------:R-:W2:Y:S01]  /*bd40*/  MUFU.EX2 R160, R160 ;  /* 0x000000a000a07308 */ /* 0x000ea20000000800 */
[C---:B----4-:R-:W-:Y:S01]  /*bd50*/  FADD.FTZ R20, R158.reuse, R7 ;  /* 0x000000079e147221 */ /* 0x050fe20000010000 */
[----:B------:R-:W-:-:S06]  /*bd60*/  F2FP.BF16.F32.PACK_AB R195, R158, R195 ;  /* 0x000000c39ec3723e */ /* 0x000fcc00000010ff */
[----:B------:R-:W4:Y:S01]  /*bd70*/  MUFU.EX2 R191, R191 ;  /* 0x000000bf00bf7308 */ /* 0x000f220000000800 */
[----:B-1----:R-:W-:-:S07]  /*bd80*/  FADD.FTZ R7, R189, R20 ;  /* 0x00000014bd077221 */ /* 0x002fce0000010000 */
        /* <DEDUP_REMOVED lines=8> */
[----:B------:R-:W-:Y:S01]  /*be10*/  MUFU.EX2 R185, R185 ;  /* 0x000000b900b97308 */ /* 0x000fe20000000800 */
[----:B--2---:R-:W-:-:S07]  /*be20*/  F2FP.BF16.F32.PACK_AB R191, R162, R191 ;  /* 0x000000bfa2bf723e */ /* 0x004fce00000010ff */
[----:B------:R-:W1:Y:S01]  /*be30*/  MUFU.EX2 R175, R175 ;  /* 0x000000af00af7308 */ /* 0x000e620000000800 */
[----:B----4-:R-:W-:-:S07]  /*be40*/  FADD.FTZ R168, R184, R153 ;  /* 0x00000099b8a87221 */ /* 0x010fce0000010000 */
[----:B------:R2:W4:Y:S08]  /*be50*/  MUFU.EX2 R155, R164 ;  /* 0x000000a4009b7308 */ /* 0x0005300000000800 */
[----:B------:R-:W5:Y:S01]  /*be60*/  MUFU.EX2 R186, R186 ;  /* 0x000000ba00ba7308 */ /* 0x000f620000000800 */
[----:B--2---:R-:W-:Y:S01]  /*be70*/  FADD.FTZ R164, R162, R7 ;  /* 0x00000007a2a47221 */ /* 0x004fe20000010000 */
[C---:B-1----:R-:W-:Y:S01]  /*be80*/  FADD.FTZ R153, R175.reuse, R168 ;  /* 0x000000a8af997221 */ /* 0x042fe20000010000 */
[----:B------:R-:W-:-:S02]  /*be90*/  F2FP.BF16.F32.PACK_AB R184, R175, R184 ;  /* 0x000000b8afb8723e */ /* 0x000fc400000010ff */
[----:B------:R-:W-:-:S03]  /*bea0*/  FADD.FTZ R164, R185, R164 ;  /* 0x000000a4b9a47221 */ /* 0x000fc60000010000 */
[----:B------:R-:W1:Y:S01]  /*beb0*/  MUFU.EX2 R165, R165 ;  /* 0x000000a500a57308 */ /* 0x000e620000000800 */
[C---:B----4-:R-:W-:Y:S01]  /*bec0*/  FADD.FTZ R164, R155.reuse, R164 ;  /* 0x000000a49ba47221 */ /* 0x050fe20000010000 */
[----:B------:R-:W-:-:S06]  /*bed0*/  F2FP.BF16.F32.PACK_AB R185, R155, R185 ;  /* 0x000000b99bb9723e */ /* 0x000fcc00000010ff */
[----:B------:R-:W2:Y:S01]  /*bee0*/  MUFU.EX2 R177, R177 ;  /* 0x000000b100b17308 */ /* 0x000ea20000000800 */
[----:B-----5:R-:W-:-:S07]  /*bef0*/  FADD.FTZ R20, R186, R153 ;  /* 0x00000099ba147221 */ /* 0x020fce0000010000 */
[----:B------:R-:W4:Y:S01]  /*bf00*/  MUFU.EX2 R166, R166 ;  /* 0x000000a600a67308 */ /* 0x000f220000000800 */
[----:B-1----:R-:W-:Y:S01]  /*bf10*/  FADD.FTZ R164, R165, R164 ;  /* 0x000000a4a5a47221 */ /* 0x002fe20000010000 */
[C---:B--2---:R-:W-:Y:S01]  /*bf20*/  FADD.FTZ R20, R177.reuse, R20 ;  /* 0x00000014b1147221 */ /* 0x044fe20000010000 */
[----:B------:R-:W-:Y:S02]  /*bf30*/  F2FP.BF16.F32.PACK_AB R186, R177, R186 ;  /* 0x000000bab1ba723e */ /* 0x000fe400000010ff */
[C---:B----4-:R-:W-:Y:S01]  /*bf40*/  FADD.FTZ R7, R166.reuse, R164 ;  /* 0x000000a4a6077221 */ /* 0x050fe20000010000 */
[----:B------:R-:W-:Y:S01]  /*bf50*/  F2FP.BF16.F32.PACK_AB R187, R166, R165 ;  /* 0x000000a5a6bb723e */ /* 0x000fe200000010ff */
[----:B---3--:R-:W-:Y:S06]  /*bf60*/  @P2 BRA `(.L_x_966) ;  /* 0xffffffd4005c2947 */ /* 0x008fec000383ffff */
.L_x_949:
        /* <DEDUP_REMOVED lines=131> */
.L_x_967:
[----:B------:R-:W-:Y:S01]  /*c7a0*/  ULEA UR5, UR36, UR38, 0x3 ;  /* 0x0000002624057291 */ /* 0x000fe2000f8e183f */
[----:B------:R-:W-:-:S05]  /*c7b0*/  IMAD.U32 R0, RZ, RZ, UR46 ;  /* 0x0000002eff007e24 */ /* 0x000fca000f8e00ff */
[----:B------:R-:W-:-:S04]  /*c7c0*/  SHF.L.U32 R0, R0, 0x1f, RZ ;  /* 0x0000001f00007819 */ /* 0x000fc800000006ff */
[----:B------:R1:W2:Y:S01]  /*c7d0*/  SYNCS.PHASECHK.TRANS64.TRYWAIT P2, [UR5+0x30850], R0 ;  /* 0x03085000ff0075a7 */ /* 0x0002a20008040145 */
[----:B------:R-:W-:Y:S05]  /*c7e0*/  @!P0 BRA `(.L_x_968) ;  /* 0x0000000000048947 */ /* 0x000fea0003800000 */
[----:B------:R-:W-:Y:S01]  /*c7f0*/  BPT.TRAP 0x1 ;  /* 0x000000040000795c */ /* 0x000fe20000300000 */
.L_x_968:
[----:B--2---:R-:W-:Y:S05]  /*c800*/  @P2 BRA `(.L_x_969) ;  /* 0x0000000000082947 */ /* 0x004fea0003800000 */
[----:B------:R-:W2:Y:S02]  /*c810*/  SYNCS.PHASECHK.TRANS64.TRYWAIT P0, [UR5+0x30850], R0 ;  /* 0x03085000ff0075a7 */ /* 0x000ea40008000145 */
[----:B--2---:R-:W-:Y:S05]  /*c820*/  @!P0 BRA `(.L_x_970) ;  /* 0x00000060009c8947 */ /* 0x004fea0003800000 */
.L_x_969:
[----:B------:R-:W-:Y:S01]  /*c830*/  UIADD3 UR38, UR38, 0x400, URZ ;  /* 0x0000040026267890 */ /* 0x000fe2000fffe03f */
[----:B------:R-:W-:Y:S01]  /*c840*/  WARPGROUP.ARRIVE ;  /* 0x00000000000079c5 */ /* 0x000fe20000000000 */
[----:B------:R-:W-:Y:S01]  /*c850*/  UMOV UR11, 0x40000040 ;  /* 0x40000040000b7882 */ /* 0x000fe20000000000 */
[----:B------:R-:W3:Y:S01]  /*c860*/  SHFL.BFLY PT, R2, R7, 0x2, 0x1f ;  /* 0x0c401f0007027f89 */ /* 0x000ee200000e0000 */
[----:B------:R-:W-:Y:S01]  /*c870*/  USHF.R.U32.HI UR38, URZ, 0x4, UR38 ;  /* 0x000000043f267899 */ /* 0x000fe20008011626 */
[----:B------:R-:W-:Y:S01]  /*c880*/  IMAD.MOV.U32 R21, RZ, RZ, RZ ;  /* 0x000000ffff157224 */ /* 0x000fe200078e00ff */
[----:B------:R-:W-:Y:S01]  /*c890*/  R2UR UR7, R207 ;  /* 0x00000000cf0772ca */ /* 0x000fe200000e0000 */
[----:B--2---:R-:W1:Y:S01]  /*c8a0*/  SHFL.BFLY PT, R5, R20, 0x2, 0x1f ;  /* 0x0c401f0014057f89 */ /* 0x004e6200000e0000 */
[----:B------:R-:W-:Y:S01]  /*c8b0*/  ULOP3.LUT UR38, UR38, 0x3fff, URZ, 0xc0, !UPT ;  /* 0x00003fff26267892 */ /* 0x000fe2000f8ec03f */
[----:B------:R-:W-:Y:S01]  /*c8c0*/  IMAD.U32 R12, RZ, RZ, UR5 ;  /* 0x00000005ff0c7e24 */ /* 0x000fe2000f8e00ff */
[----:B------:R-:W-:-:S02]  /*c8d0*/  MOV R11, UR6 ;  /* 0x00000006000b7c02 */ /* 0x000fc40008000f00 */
[----:B------:R-:W-:-:S04]  /*c8e0*/  ULOP3.LUT UR4, UR38, 0x2000000, URZ, 0xfc, !UPT ;  /* 0x0200000026047892 */ /* 0x000fc8000f8efc3f */
[----:B------:R-:W-:Y:S02]  /*c8f0*/  ULEA UR4, UR36, UR4, 0xb ;  /* 0x0000000424047291 */ /* 0x000fe4000f8e583f */
[----:B------:R-:W-:Y:S02]  /*c900*/  UIADD3 UR36, UR36, 0x1, URZ ;  /* 0x0000000124247890 */ /* 0x000fe4000fffe03f */
[----:B------:R-:W-:Y:S02]  /*c910*/  UIADD3 UR8, UR4, 0x80, URZ ;  /* 0x0000008004087890 */ /* 0x000fe4000fffe03f */
[----:B------:R-:W-:Y:S01]  /*c920*/  UIADD3 UR7, UR7, 0x1, URZ ;  /* 0x0000000107077890 */ /* 0x000fe2000fffe03f */
[----:B------:R-:W-:Y:S01]  /*c930*/  UMOV UR10, UR4 ;  /* 0x00000004000a7c82 */ /* 0x000fe20008000000 */
[----:B------:R-:W-:-:S05]  /*c940*/  UISETP.NE.AND UP0, UPT, UR36, 0x2, UPT ;  /* 0x000000022400788c */ /* 0x000fca000bf05270 */
[----:B------:R-:W-:Y:S01]  /*c950*/  HGMMA.64x256x16.F32.BF16 R24, R196, gdesc[UR8].tnspB, R24, gsb0 ;  /* 0x43e00008c4187df0 */ /* 0x000fe20008001818 */
[----:B------:R-:W-:Y:S01]  /*c960*/  UMOV UR10, UR8 ;  /* 0x00000008000a7c82 */ /* 0x000fe20008000000 */
[----:B------:R-:W-:Y:S01]  /*c970*/  UMOV UR11, 0x40000040 ;  /* 0x40000040000b7882 */ /* 0x000fe20000000000 */
[----:B------:R-:W-:Y:S01]  /*c980*/  UIADD3 UR8, UR4, 0x100, URZ ;  /* 0x0000010004087890 */ /* 0x000fe2000fffe03f */
[----:B---3--:R-:W-:Y:S01]  /*c990*/  FADD.FTZ R2, R2, R7 ;  /* 0x0000000702027221 */ /* 0x008fe20000010000 */
[----:B------:R-:W-:Y:S01]  /*c9a0*/  UIADD3 UR4, UR4, 0x180, URZ ;  /* 0x0000018004047890 */ /* 0x000fe2000fffe03f */
[----:B-1----:R-:W-:Y:S01]  /*c9b0*/  FADD.FTZ R0, R5, R20 ;  /* 0x0000001405007221 */ /* 0x002fe20000010000 */
[----:B------:R-:W-:Y:S01]  /*c9c0*/  IMAD.U32 R7, RZ, RZ, UR6 ;  /* 0x00000006ff077e24 */ /* 0x000fe2000f8e00ff */
[----:B------:R-:W-:Y:S01]  /*c9d0*/  USEL UR36, UR36, URZ, UP0 ;  /* 0x0000003f24247287 */ /* 0x000fe20008000000 */
[----:B------:R-:W1:Y:S01]  /*c9e0*/  SHFL.BFLY PT, R9, R2, 0x1, 0x1f ;  /* 0x0c201f0002097f89 */ /* 0x000e6200000e0000 */
[----:B------:R-:W-:-:S03]  /*c9f0*/  IMAD.U32 R207, RZ, RZ, UR7 ;  /* 0x00000007ffcf7e24 */ /* 0x000fc6000f8e00ff */
[----:B------:R-:W2:Y:S01]  /*ca00*/  SHFL.BFLY PT, R5, R0, 0x1, 0x1f ;  /* 0x0c201f0000057f89 */ /* 0x000ea200000e0000 */
[----:B-1----:R-:W-:Y:S01]  /*ca10*/  FADD.FTZ R9, R2, R9 ;  /* 0x0000000902097221 */ /* 0x002fe20000010000 */
[----:B------:R-:W-:Y:S02]  /*ca20*/  IMAD.MOV.U32 R2, RZ, RZ, -0x800000 ;  /* 0xff800000ff027424 */ /* 0x000fe400078e00ff */
[----:B--2---:R-:W-:Y:S02]  /*ca30*/  FADD.FTZ R10, R0, R5 ;  /* 0x00000005000a7221 */ /* 0x004fe40000010000 */
[----:B------:R-:W-:Y:S01]  /*ca40*/  FSETP.NE.FTZ.AND P2, PT, R9, RZ, PT ;  /* 0x000000ff0900720b */ /* 0x000fe20003f55000 */
[----:B------:R-:W-:Y:S01]  /*ca50*/  IMAD.MOV.U32 R0, RZ, RZ, -0x800000 ;  /* 0xff800000ff007424 */ /* 0x000fe200078e00ff */
[----:B------:R-:W-:Y:S02]  /*ca60*/  MOV R5, RZ ;  /* 0x000000ff00057202 */ /* 0x000fe40000000f00 */
[----:B------:R-:W-:-:S09]  /*ca70*/  FSETP.NE.FTZ.AND P0, PT, R10, RZ, PT ;  /* 0x000000ff0a00720b */ /* 0x000fd20003f15000 */
[----:B------:R-:W-:Y:S01]  /*ca80*/  @P2 MUFU.RCP R5, R9 ;  /* 0x0000000900052308 */ /* 0x000fe20000001000 */
[----:B------:R-:W-:-:S03]  /*ca90*/  @P2 FMUL.FTZ R11, R11, 0.69314718246459960938 ;  /* 0x3f3172180b0b2820 */ /* 0x000fc60000410000 */
[----:B------:R-:W-:-:S04]  /*caa0*/  @P0 FMUL.FTZ R7, R7, 0.69314718246459960938 ;  /* 0x3f31721807070820 */ /* 0x000fc80000410000 */
[----:B------:R-:W1:Y:S08]  /*cab0*/  @P0 MUFU.LG2 R6, R10 ;  /* 0x0000000a00060308 */ /* 0x000e700000000c00 */
[----:B------:R2:W3:Y:S08]  /*cac0*/  @P2 MUFU.LG2 R8, R9 ;  /* 0x0000000900082308 */ /* 0x0004f00000000c00 */
[----:B------:R-:W4:Y:S01]  /*cad0*/  @P0 MUFU.RCP R21, R10 ;  /* 0x0000000a00150308 */ /* 0x000f220000001000 */
[----:B-1----:R-:W-:Y:S01]  /*cae0*/  @P0 FMUL.FTZ R6, R6, 0.69314718246459960938 ;  /* 0x3f31721806060820 */ /* 0x002fe20000410000 */
[----:B--2---:R-:W-:-:S03]  /*caf0*/  @!P1 IADD3 R9, R12, 0x30860, RZ ;  /* 0x000308600c099810 */ /* 0x004fc60007ffe0ff */
[----:B------:R-:W-:Y:S01]  /*cb00*/  @P0 FFMA.FTZ R2, R7, R4, R6 ;  /* 0x0000000407020223 */ /* 0x000fe20000010006 */
[----:B------:R-:W-:Y:S02]  /*cb10*/  @!P1 PRMT R7, RZ, 0x654, R9 ;  /* 0x00000654ff079816 */ /* 0x000fe40000000009 */
[----:B------:R-:W-:Y:S01]  /*cb20*/  PLOP3.LUT P0, PT, PT, PT, PT, 0x8, 0x0 ;  /* 0x000000000000781c */ /* 0x000fe20003f0e170 */
[----:B---3--:R-:W-:-:S04]  /*cb30*/  @P2 FMUL.FTZ R8, R8, 0.69314718246459960938 ;  /* 0x3f31721808082820 */ /* 0x008fc80000410000 */
[----:B------:R-:W-:Y:S01]  /*cb40*/  @P2 FFMA.FTZ R0, R11, R3, R8 ;  /* 0x000000030b002223 */ /* 0x000fe20000010008 */
[----:B------:R-:W-:Y:S02]  /*cb50*/  WARPGROUP.DEPBAR.LE gsb0, 0x0 ;  /* 0x00008000000079c5 */ /* 0x000fe40000010000 */
[----:B------:R-:W-:-:S06]  /*cb60*/  WARPGROUP.ARRIVE ;  /* 0x00000000000079c5 */ /* 0x000fcc0000000000 */
        /* <DEDUP_REMOVED lines=9> */
[----:B------:R-:W-:-:S04]  /*cc00*/  USEL UR4, URZ, 0x1, UP0 ;  /* 0x000000013f047887 */ /* 0x000fc80008000000 */
[----:B------:R-:W-:Y:S01]  /*cc10*/  ULOP3.LUT UR46, UR46, UR4, URZ, 0x3c, !UPT ;  /* 0x000000042e2e7292 */ /* 0x000fe2000f8e3c3f */
[----:B------:R-:W-:Y:S02]  /*cc20*/  WARPGROUP.DEPBAR.LE gsb0, 0x0 ;  /* 0x00008000000079c5 */ /* 0x000fe40000010000 */
[----:B------:R-:W-:-:S15]  /*cc30*/  WARPGROUP.ARRIVE ;  /* 0x00000000000079c5 */ /* 0x000fde0000000000 */
[----:B------:R-:W-:-:S03]  /*cc40*/  NOP ;  /* 0x0000000000007918 */ /* 0x000fc60000000000 */
[----:B------:R-:W-:Y:S03]  /*cc50*/  HGMMA.64x256x16.F32.BF16 R24, R184, gdesc[UR8].tnspB, R24, gsb0 ;  /* 0x43e00008b8187df0 */ /* 0x000fe60008001818 */
[----:B------:R-:W-:Y:S02]  /*cc60*/  WARPGROUP.DEPBAR.LE gsb0, 0x0 ;  /* 0x00008000000079c5 */ /* 0x000fe40000010000 */
        /* <DEDUP_REMOVED lines=9> */
[----:B----4-:R-:W-:Y:S01]  /*cd00*/  FMUL.FTZ R4, R24, R21 ;  /* 0x0000001518047220 */ /* 0x010fe20000410000 */
[----:B------:R-:W-:Y:S01]  /*cd10*/  FMUL.FTZ R95, R99, R5 ;  /* 0x00000005635f7220 */ /* 0x000fe20000410000 */
[-C--:B------:R-:W-:Y:S01]  /*cd20*/  FMUL.FTZ R17, R56, R21.reuse ;  /* 0x0000001538117220 */ /* 0x080fe20000410000 */
[-C--:B------:R-:W-:Y:S01]  /*cd30*/  FMUL.FTZ R16, R57, R21.reuse ;  /* 0x0000001539107220 */ /* 0x080fe20000410000 */
[-C--:B------:R-:W-:Y:S01]  /*cd40*/  FMUL.FTZ R19, R60, R21.reuse ;  /* 0x000000153c137220 */ /* 0x080fe20000410000 */
[-C--:B------:R-:W-:Y:S01]  /*cd50*/  FMUL.FTZ R18, R61, R21.reuse ;  /* 0x000000153d127220 */ /* 0x080fe20000410000 */
[-C--:B------:R-:W-:Y:S01]  /*cd60*/  FMUL.FTZ R3, R64, R21.reuse ;  /* 0x0000001540037220 */ /* 0x080fe20000410000 */
[----:B------:R-:W-:Y:S01]  /*cd70*/  FMUL.FTZ R24, R65, R21 ;  /* 0x0000001541187220 */ /* 0x000fe20000410000 */
[----:B------:R1:W-:Y:S01]  /*cd80*/  @!P1 SYNCS.ARRIVE.TRANS64.RED.A1T0 RZ, [R7+URZ], RZ ;  /* 0x000000ff07ff99a7 */ /* 0x0003e2000810043f */
        /* <DEDUP_REMOVED lines=111> */
.L_x_900:
[----:B------:R-:W1:Y:S08]  /*d480*/  S2UR UR4, SR_CgaCtaId ;  /* 0x00000000000479c3 */ /* 0x000e700000008800 */
[----:B------:R-:W-:Y:S06]  /*d490*/  BAR.SYNC.DEFER_BLOCKING 0x5, 0x120 ;  /* 0x0144800000007b1d */ /* 0x000fec0000010000 */
[----:B------:R-:W-:-:S02]  /*d4a0*/  UMOV UR38, 0x400 ;  /* 0x0000040000267882 */ /* 0x000fc40000000000 */
[----:B-1----:R-:W-:-:S09]  /*d4b0*/  ULEA UR38, UR4, UR38, 0x18 ;  /* 0x0000002604267291 */ /* 0x002fd2000f8ec03f */
[----:B------:R-:W1:Y:S02]  /*d4c0*/  LDS R5, [UR38+0x308d0] ;  /* 0x0308d026ff057984 */ /* 0x000e640008000800 */
[----:B-1----:R-:W-:Y:S01]  /*d4d0*/  R2UR UR4, R5 ;  /* 0x00000000050472ca */ /* 0x002fe200000e0000 */
[----:B------:R-:W-:Y:S06]  /*d4e0*/  BAR.ARV 0x4, 0x120 ;  /* 0x0104800000007b1d */ /* 0x000fec0000002000 */
[----:B------:R-:W-:Y:S08]  /*d4f0*/  @P0 BRA `(.L_x_971) ;  /* 0x0000000c00e00947 */ /* 0x000ff00003800000 */
[C---:B------:R-:W-:Y:S01]  /*d500*/  IADD3 R21, P6, R200.reuse, 0x20, RZ ;  /* 0x00000020c8157810 */ /* 0x040fe20007fde0ff */
[----:B------:R-:W-:Y:S01]  /*d510*/  VIADD R103, R209, UR42 ;  /* 0x0000002ad1677c36 */ /* 0x000fe20008000000 */
[----:B------:R-:W-:Y:S01]  /*d520*/  IADD3 R27, P5, R200, 0x40, RZ ;  /* 0x00000040c81b7810 */ /* 0x000fe20007fbe0ff */
[----:B------:R-:W-:Y:S01]  /*d530*/  ULDC UR10, c[0x0][0xa88] ;  /* 0x0002a200000a7ab9 */ /* 0x000fe20000000800 */
[----:B------:R-:W-:Y:S01]  /*d540*/  LOP3.LUT R20, R21, 0x380, RZ, 0xc0, !PT ;  /* 0x0000038015147812 */ /* 0x000fe200078ec0ff */
[----:B------:R-:W-:Y:S01]  /*d550*/  USHF.R.S32.HI UR5, URZ, 0x1f, UR43 ;  /* 0x0000001f3f057899 */ /* 0x000fe2000801142b */
[----:B------:R-:W-:Y:S01]  /*d560*/  LOP3.LUT R26, R27, 0x380, RZ, 0xc0, !PT ;  /* 0x000003801b1a7812 */ /* 0x000fe200078ec0ff */
[----:B------:R-:W-:Y:S01]  /*d570*/  ULDC.64 UR6, c[0x0][0xb70] ;  /* 0x0002dc0000067ab9 */ /* 0x000fe20000000a00 */
[----:B------:R-:W-:Y:S01]  /*d580*/  SHF.R.U64 R20, R20, 0x3, RZ ;  /* 0x0000000314147819 */ /* 0x000fe200000012ff */
[----:B------:R-:W-:Y:S01]  /*d590*/  UIMAD UR5, UR5, UR6, URZ ;  /* 0x00000006050572a4 */ /* 0x000fe2000f8e023f */
[----:B------:R-:W-:Y:S01]  /*d5a0*/  SHF.R.U64 R26, R26, 0x3, RZ ;  /* 0x000000031a1a7819 */ /* 0x000fe200000012ff */
[----:B------:R-:W-:Y:S01]  /*d5b0*/  UIMAD.WIDE.U32 UR8, UR43, UR6, URZ ;  /* 0x000000062b0872a5 */ /* 0x000fe2000f8e003f */
[----:B------:R-:W-:Y:S01]  /*d5c0*/  LOP3.LUT R20, R20, R21, RZ, 0x3c, !PT ;  /* 0x0000001514147212 */ /* 0x000fe200078e3cff */
[--C-:B------:R-:W-:Y:S01]  /*d5d0*/  IMAD.X R21, RZ, RZ, R201.reuse, P6 ;  /* 0x000000ffff157224 */ /* 0x100fe200030e06c9 */
[C---:B------:R-:W-:Y:S01]  /*d5e0*/  IADD3 R41, P6, R200.reuse, 0x4040, RZ ;  /* 0x00004040c8297810 */ /* 0x040fe20007fde0ff */
[----:B------:R-:W-:Y:S01]  /*d5f0*/  UIMAD UR5, UR43, UR7, UR5 ;  /* 0x000000072b0572a4 */ /* 0x000fe2000f8e0205 */
[----:B------:R-:W-:Y:S01]  /*d600*/  IADD3 R31, P4, R200, 0x60, RZ ;  /* 0x00000060c81f7810 */ /* 0x000fe20007f9e0ff */
[----:B------:R-:W-:Y:S01]  /*d610*/  ULDC.64 UR12, c[0x0][0x208] ;  /* 0x00008200000c7ab9 */ /* 0x000fe20000000a00 */
[----:B------:R-:W-:Y:S01]  /*d620*/  LOP3.LUT R40, R41, 0x380, RZ, 0xc0, !PT ;  /* 0x0000038029287812 */ /* 0x000fe200078ec0ff */
[----:B------:R-:W-:Y:S01]  /*d630*/  UIADD3 UR5, UR9, UR5, URZ ;  /* 0x0000000509057290 */ /* 0x000fe2000fffe03f */
[----:B------:R-:W-:Y:S01]  /*d640*/  LOP3.LUT R26, R26, R27, RZ, 0x3c, !PT ;  /* 0x0000001b1a1a7212 */ /* 0x000fe200078e3cff */
[----:B------:R-:W-:Y:S01]  /*d650*/  IMAD.X R27, RZ, RZ, R201, P5 ;  /* 0x000000ffff1b7224 */ /* 0x000fe200028e06c9 */
[----:B------:R-:W-:Y:S01]  /*d660*/  SHF.R.U64 R40, R40, 0x3, RZ ;  /* 0x0000000328287819 */ /* 0x000fe200000012ff */
[----:B------:R-:W-:Y:S01]  /*d670*/  ULDC.64 UR6, c[0x0][0xb40] ;  /* 0x0002d00000067ab9 */ /* 0x000fe20000000a00 */
[----:B------:R-:W-:-:S02]  /*d680*/  LOP3.LUT P0, RZ, R208, 0x3, RZ, 0xc0, !PT ;  /* 0x00000003d0ff7812 */ /* 0x000fc4000780c0ff */
[----:B------:R-:W-:Y:S02]  /*d690*/  IADD3 R5, R103, 0x8, RZ ;  /* 0x0000000867057810 */ /* 0x000fe40007ffe0ff */
[C---:B------:R-:W-:Y:S02]  /*d6a0*/  IADD3 R35, P3, R200.reuse, 0x4000, RZ ;  /* 0x00004000c8237810 */ /* 0x040fe40007f7e0ff */
[C---:B------:R-:W-:Y:S02]  /*d6b0*/  IADD3 R43, P5, R200.reuse, 0x4060, RZ ;  /* 0x00004060c82b7810 */ /* 0x040fe40007fbe0ff */
[----:B------:R-:W-:Y:S02]  /*d6c0*/  LOP3.LUT R30, R31, 0x380, RZ, 0xc0, !PT ;  /* 0x000003801f1e7812 */ /* 0x000fe400078ec0ff */
[----:B------:R-:W-:Y:S02]  /*d6d0*/  IADD3 R39, P2, R200, 0x4020, RZ ;  /* 0x00004020c8277810 */ /* 0x000fe40007f5e0ff */
[----:B------:R-:W-:-:S02]  /*d6e0*/  LOP3.LUT R40, R40, R41, RZ, 0x3c, !PT ;  /* 0x0000002928287212 */ /* 0x000fc400078e3cff */
[----:B------:R-:W-:Y:S02]  /*d6f0*/  ISETP.GE.OR P1, PT, R5, UR10, P0 ;  /* 0x0000000a05007c0c */ /* 0x000fe40008726670 */
[----:B------:R-:W-:Y:S02]  /*d700*/  LOP3.LUT R34, R35, 0x380, RZ, 0xc0, !PT ;  /* 0x0000038023227812 */ /* 0x000fe400078ec0ff */
[----:B------:R-:W-:Y:S02]  /*d710*/  IADD3.X R41, RZ, R201, RZ, P6, !PT ;  /* 0x000000c9ff297210 */ /* 0x000fe400037fe4ff */
[----:B------:R-:W-:Y:S02]  /*d720*/  LOP3.LUT R42, R43, 0x380, RZ, 0xc0, !PT ;  /* 0x000003802b2a7812 */ /* 0x000fe400078ec0ff */
[----:B------:R-:W-:Y:S02]  /*d730*/  IADD3 R5, P6, R200, 0x8060, RZ ;  /* 0x00008060c8057810 */ /* 0x000fe40007fde0ff */
[----:B------:R-:W-:-:S02]  /*d740*/  SHF.R.U64 R30, R30, 0x3, RZ ;  /* 0x000000031e1e7819 */ /* 0x000fc400000012ff */
[----:B------:R-:W-:Y:S02]  /*d750*/  LOP3.LUT R38, R39, 0x380, RZ, 0xc0, !PT ;  /* 0x0000038027267812 */ /* 0x000fe400078ec0ff */
[----:B------:R-:W-:Y:S02]  /*d760*/  SHF.R.U64 R34, R34, 0x3, RZ ;  /* 0x0000000322227819 */ /* 0x000fe400000012ff */
[----:B------:R-:W-:Y:S02]  /*d770*/  SHF.R.U64 R42, R42, 0x3, RZ ;  /* 0x000000032a2a7819 */ /* 0x000fe400000012ff */
[----:B------:R-:W-:Y:S02]  /*d780*/  LOP3.LUT R28, R5, 0x380, RZ, 0xc0, !PT ;  /* 0x00000380051c7812 */ /* 0x000fe400078ec0ff */
[----:B------:R-:W-:Y:S02]  /*d790*/  LOP3.LUT R30, R30, R31, RZ, 0x3c, !PT ;  /* 0x0000001f1e1e7212 */ /* 0x000fe400078e3cff */
[----:B------:R-:W-:-:S02]  /*d7a0*/  IADD3.X R31, RZ, R201, RZ, P4, !PT ;  /* 0x000000c9ff1f7210 */ /* 0x000fc400027fe4ff */
[----:B------:R-:W-:Y:S02]  /*d7b0*/  SHF.R.U64 R38, R38, 0x3, RZ ;  /* 0x0000000326267819 */ /* 0x000fe400000012ff */
[----:B------:R-:W-:Y:S01]  /*d7c0*/  LOP3.LUT R34, R34, R35, RZ, 0x3c, !PT ;  /* 0x0000002322227212 */ /* 0x000fe200078e3cff */
[--C-:B------:R-:W-:Y:S01]  /*d7d0*/  IMAD.X R35, RZ, RZ, R201.reuse, P3 ;  /* 0x000000ffff237224 */ /* 0x100fe200018e06c9 */
[----:B------:R-:W-:Y:S02]  /*d7e0*/  IADD3 R45, P4, R200, 0x8000, RZ ;  /* 0x00008000c82d7810 */ /* 0x000fe40007f9e0ff */
[----:B------:R-:W-:Y:S01]  /*d7f0*/  LOP3.LUT R42, R42, R43, RZ, 0x3c, !PT ;  /* 0x0000002b2a2a7212 */ /* 0x000fe200078e3cff */
[----:B------:R-:W-:Y:S01]  /*d800*/  IMAD.X R43, RZ, RZ, R201, P5 ;  /* 0x000000ffff2b7224 */ /* 0x000fe200028e06c9 */
[----:B------:R-:W-:Y:S02]  /*d810*/  SHF.R.U64 R28, R28, 0x3, RZ ;  /* 0x000000031c1c7819 */ /* 0x000fe400000012ff */
[----:B------:R-:W-:-:S02]  /*d820*/  IADD3 R47, P3, R200, 0x8020, RZ ;  /* 0x00008020c82f7810 */ /* 0x000fc40007f7e0ff */
[----:B------:R-:W-:Y:S01]  /*d830*/  LOP3.LUT R38, R38, R39, RZ, 0x3c, !PT ;  /* 0x0000002726267212 */ /* 0x000fe200078e3cff */
[----:B------:R-:W-:Y:S01]  /*d840*/  IMAD.X R39, RZ, RZ, R201, P2 ;  /* 0x000000ffff277224 */ /* 0x000fe200010e06c9 */
[C---:B------:R-:W-:Y:S02]  /*d850*/  LOP3.LUT R53, R200.reuse, 0x380, RZ, 0xc0, !PT ;  /* 0x00000380c8357812 */ /* 0x040fe400078ec0ff */
[C---:B------:R-:W-:Y:S02]  /*d860*/  IADD3 R51, P5, R200.reuse, 0xc000, RZ ;  /* 0x0000c000c8337810 */ /* 0x040fe40007fbe0ff */
[----:B------:R-:W-:Y:S02]  /*d870*/  LOP3.LUT R44, R45, 0x380, RZ, 0xc0, !PT ;  /* 0x000003802d2c7812 */ /* 0x000fe400078ec0ff */
[----:B------:R-:W-:Y:S02]  /*d880*/  F2FP.BF16.F32.PACK_AB R6, R29, R6 ;  /* 0x000000061d06723e */ /* 0x000fe400000010ff */
[----:B------:R-:W-:-:S02]  /*d890*/  IADD3 R49, P2, R200, 0x8040, RZ ;  /* 0x00008040c8317810 */ /* 0x000fc40007f5e0ff */
[----:B------:R-:W-:Y:S02]  /*d8a0*/  LOP3.LUT R28, R28, R5, RZ, 0x3c, !PT ;  /* 0x000000051c1c7212 */ /* 0x000fe400078e3cff */
[----:B------:R-:W-:Y:S02]  /*d8b0*/  IADD3.X R29, RZ, R201, RZ, P6, !PT ;  /* 0x000000c9ff1d7210 */ /* 0x000fe400037fe4ff */
[----:B------:R-:W-:Y:S02]  /*d8c0*/  LOP3.LUT R46, R47, 0x380, RZ, 0xc0, !PT ;  /* 0x000003802f2e7812 */ /* 0x000fe400078ec0ff */
[----:B------:R-:W-:Y:S02]  /*d8d0*/  SHF.R.U64 R53, R53, 0x3, RZ ;  /* 0x0000000335357819 */ /* 0x000fe400000012ff */
[----:B------:R-:W-:Y:S02]  /*d8e0*/  LOP3.LUT R50, R51, 0x380, RZ, 0xc0, !PT ;  /* 0x0000038033327812 */ /* 0x000fe400078ec0ff */
[----:B------:R-:W-:-:S02]  /*d8f0*/  SHF.R.U64 R44, R44, 0x3, RZ ;  /* 0x000000032c2c7819 */ /* 0x000fc400000012ff */
[----:B------:R-:W-:Y:S02]  /*d900*/  LOP3.LUT R48, R49, 0x380, RZ, 0xc0, !PT ;  /* 0x0000038031307812 */ /* 0x000fe400078ec0ff */
[----:B------:R-:W-:Y:S02]  /*d910*/  MOV R31, R30 ;  /* 0x0000001e001f7202 */ /* 0x000fe40000000f00 */
[----:B------:R-:W-:Y:S02]  /*d920*/  SHF.R.U64 R46, R46, 0x3, RZ ;  /* 0x000000032e2e7819 */ /* 0x000fe400000012ff */
[----:B------:R-:W-:Y:S02]  /*d930*/  MOV R30, R28 ;  /* 0x0000001c001e7202 */ /* 0x000fe40000000f00 */
[----:B------:R-:W-:Y:S01]  /*d940*/  LOP3.LUT R52, R53, R200, RZ, 0x3c, !PT ;  /* 0x000000c835347212 */ /* 0x000fe200078e3cff */
[----:B------:R-:W1:Y:S01]  /*d950*/  LDC.64 R28, c[0x0][0xb78] ;  /* 0x0002de00ff1c7b82 */ /* 0x000e620000000a00 */
[----:B------:R-:W-:Y:S01]  /*d960*/  SHF.R.U64 R50, R50, 0x3, RZ ;  /* 0x0000000332327819 */ /* 0x000fe200000012ff */
[----:B------:R-:W-:Y:S01]  /*d970*/  IMAD.MOV.U32 R53, RZ, RZ, R201 ;  /* 0x000000ffff357224 */ /* 0x000fe200078e00c9 */
[----:B------:R-:W-:-:S02]  /*d980*/  LOP3.LUT R44, R44, R45, RZ, 0x3c, !PT ;  /* 0x0000002d2c2c7212 */ /* 0x000fc400078e3cff */
[----:B------:R-:W-:Y:S02]  /*d990*/  SHF.R.U64 R48, R48, 0x3, RZ ;  /* 0x0000000330307819 */ /* 0x000fe400000012ff */
[----:B------:R-:W-:Y:S02]  /*d9a0*/  F2FP.BF16.F32.PACK_AB R4, R25, R4 ;  /* 0x000000041904723e */ /* 0x000fe400000010ff */
[----:B------:R-:W-:Y:S02]  /*d9b0*/  IADD3.X R45, RZ, R201, RZ, P4, !PT ;  /* 0x000000c9ff2d7210 */ /* 0x000fe400027fe4ff */
[----:B------:R-:W-:Y:S01]  /*d9c0*/  LOP3.LUT R46, R46, R47, RZ, 0x3c, !PT ;  /* 0x0000002f2e2e7212 */ /* 0x000fe200078e3cff */
[----:B------:R-:W-:Y:S01]  /*d9d0*/  IMAD.X R47, RZ, RZ, R201, P3 ;  /* 0x000000ffff2f7224 */ /* 0x000fe200018e06c9 */
[----:B------:R-:W-:Y:S02]  /*d9e0*/  IADD3 R25, P4, R200, 0xc020, RZ ;  /* 0x0000c020c8197810 */ /* 0x000fe40007f9e0ff */
[----:B------:R-:W-:-:S02]  /*d9f0*/  LOP3.LUT R50, R50, R51, RZ, 0x3c, !PT ;  /* 0x0000003332327212 */ /* 0x000fc400078e3cff */
[----:B------:R-:W-:Y:S02]  /*da00*/  IADD3 R51, P3, R200, 0xc040, RZ ;  /* 0x0000c040c8337810 */ /* 0x000fe40007f7e0ff */
[----:B------:R-:W-:Y:S01]  /*da10*/  LOP3.LUT R48, R48, R49, RZ, 0x3c, !PT ;  /* 0x0000003130307212 */ /* 0x000fe200078e3cff */
[--C-:B------:R-:W-:Y:S01]  /*da20*/  IMAD.X R49, RZ, RZ, R201.reuse, P2 ;  /* 0x000000ffff317224 */ /* 0x100fe200010e06c9 */
[----:B------:R-:W-:Y:S02]  /*da30*/  MOV R53, R52 ;  /* 0x0000003400357202 */ /* 0x000fe40000000f00 */
[----:B------:R-:W-:Y:S01]  /*da40*/  F2FP.BF16.F32.PACK_AB R5, R57, R56 ;  /* 0x000000383905723e */ /* 0x000fe200000010ff */
[----:B------:R-:W-:Y:S01]  /*da50*/  IMAD.X R57, RZ, RZ, R201, P4 ;  /* 0x000000ffff397224 */ /* 0x000fe200020e06c9 */
[----:B------:R-:W-:Y:S01]  /*da60*/  F2FP.BF16.F32.PACK_AB R7, R160, R7 ;  /* 0x00000007a007723e */ /* 0x000fe200000010ff */
[----:B------:R-:W-:Y:S01]  /*da70*/  BAR.SYNC.DEFER_BLOCKING 0x1, 0x100 ;  /* 0x0044000000007b1d */ /* 0x000fe20000010000 */
[----:B------:R-:W-:-:S02]  /*da80*/  LOP3.LUT R56, R25, 0x380, RZ, 0xc0, !PT ;  /* 0x0000038019387812 */ /* 0x000fc400078ec0ff */
[----:B------:R-:W-:Y:S02]  /*da90*/  IADD3 R55, P2, R200, 0xc060, RZ ;  /* 0x0000c060c8377810 */ /* 0x000fe40007f5e0ff */
[----:B------:R-:W-:Y:S02]  /*daa0*/  LOP3.LUT R52, R51, 0x380, RZ, 0xc0, !PT ;  /* 0x0000038033347812 */ /* 0x000fe400078ec0ff */
[----:B------:R-:W-:Y:S02]  /*dab0*/  SHF.R.U64 R56, R56, 0x3, RZ ;  /* 0x0000000338387819 */ /* 0x000fe400000012ff */
[----:B------:R-:W-:Y:S02]  /*dac0*/  LOP3.LUT R54, R55, 0x380, RZ, 0xc0, !PT ;  /* 0x0000038037367812 */ /* 0x000fe400078ec0ff */
[----:B------:R-:W-:Y:S01]  /*dad0*/  MOV R161, R20 ;  /* 0x0000001400a17202 */ /* 0x000fe20000000f00 */
[----:B------:R-:W-:Y:S01]  /*dae0*/  IMAD.U32 R20, RZ, RZ, UR8 ;  /* 0x00000008ff147e24 */ /* 0x000fe2000f8e00ff */
[----:B------:R-:W-:-:S02]  /*daf0*/  F2FP.BF16.F32.PACK_AB R8, R8, R9 ;  /* 0x000000090808723e */ /* 0x000fc400000010ff */
[----:B------:R-:W-:Y:S02]  /*db00*/  F2FP.BF16.F32.PACK_AB R10, R10, R11 ;  /* 0x0000000b0a0a723e */ /* 0x000fe400000010ff */
[----:B------:R-:W-:Y:S02]  /*db10*/  SHF.R.U64 R52, R52, 0x3, RZ ;  /* 0x0000000334347819 */ /* 0x000fe400000012ff */
[----:B------:R-:W-:Y:S02]  /*db20*/  MOV R160, R26 ;  /* 0x0000001a00a07202 */ /* 0x000fe40000000f00 */
[----:B------:R-:W-:Y:S02]  /*db30*/  F2FP.BF16.F32.PACK_AB R9, R156, R61 ;  /* 0x0000003d9c09723e */ /* 0x000fe400000010ff */
[----:B------:R-:W-:Y:S01]  /*db40*/  F2FP.BF16.F32.PACK_AB R11, R155, R64 ;  /* 0x000000409b0b723e */ /* 0x000fe200000010ff */
[----:B------:R2:W-:Y:S01]  /*db50*/  STSM.16.M88.4 [R53], R4 ;  /* 0x0000000435007844 */ /* 0x0005e20000000200 */
[----:B------:R-:W-:-:S02]  /*db60*/  F2FP.BF16.F32.PACK_AB R12, R12, R13 ;  /* 0x0000000d0c0c723e */ /* 0x000fc400000010ff */
[----:B------:R-:W-:Y:S02]  /*db70*/  F2FP.BF16.F32.PACK_AB R14, R14, R15 ;  /* 0x0000000f0e0e723e */ /* 0x000fe400000010ff */
[----:B------:R-:W-:Y:S02]  /*db80*/  F2FP.BF16.F32.PACK_AB R13, R158, R65 ;  /* 0x000000419e0d723e */ /* 0x000fe400000010ff */
[----:B------:R-:W-:Y:S02]  /*db90*/  F2FP.BF16.F32.PACK_AB R15, R157, R152 ;  /* 0x000000989d0f723e */ /* 0x000fe400000010ff */
[----:B------:R-:W-:Y:S02]  /*dba0*/  F2FP.BF16.F32.PACK_AB R16, R16, R17 ;  /* 0x000000111010723e */ /* 0x000fe400000010ff */
[----:B------:R-:W-:Y:S02]  /*dbb0*/  F2FP.BF16.F32.PACK_AB R18, R18, R19 ;  /* 0x000000131212723e */ /* 0x000fe400000010ff */
[----:B------:R-:W-:-:S02]  /*dbc0*/  LOP3.LUT R56, R56, R25, RZ, 0x3c, !PT ;  /* 0x0000001938387212 */ /* 0x000fc400078e3cff */
[----:B------:R-:W-:Y:S02]  /*dbd0*/  MOV R34, R34 ;  /* 0x0000002200227202 */ /* 0x000fe40000000f00 */
[----:B--2---:R-:W-:Y:S02]  /*dbe0*/  F2FP.BF16.F32.PACK_AB R4, R33, R32 ;  /* 0x000000202104723e */ /* 0x004fe400000010ff */
[----:B------:R-:W-:Y:S02]  /*dbf0*/  F2FP.BF16.F32.PACK_AB R5, R154, R23 ;  /* 0x000000179a05723e */ /* 0x000fe400000010ff */
[----:B------:R-:W-:Y:S02]  /*dc00*/  F2FP.BF16.F32.PACK_AB R6, R37, R36 ;  /* 0x000000242506723e */ /* 0x000fe400000010ff */
[----:B------:R-:W-:Y:S02]  /*dc10*/  F2FP.BF16.F32.PACK_AB R7, R153, R60 ;  /* 0x0000003c9907723e */ /* 0x000fe400000010ff */
[----:B------:R-:W-:-:S02]  /*dc20*/  F2FP.BF16.F32.PACK_AB R17, R59, R58 ;  /* 0x0000003a3b11723e */ /* 0x000fc400000010ff */
[----:B------:R-:W-:Y:S01]  /*dc30*/  F2FP.BF16.F32.PACK_AB R19, R63, R62 ;  /* 0x0000003e3f13723e */ /* 0x000fe200000010ff */
[----:B------:R2:W-:Y:S01]  /*dc40*/  STSM.16.M88.4 [R161], R4 ;  /* 0x00000004a1007844 */ /* 0x0005e20000000200 */
[----:B------:R-:W-:Y:S02]  /*dc50*/  F2FP.BF16.F32.PACK_AB R72, R73, R72 ;  /* 0x000000484948723e */ /* 0x000fe400000010ff */
[----:B------:R-:W-:Y:S01]  /*dc60*/  SHF.R.U64 R54, R54, 0x3, RZ ;  /* 0x0000000336367819 */ /* 0x000fe200000012ff */
[----:B------:R-:W-:Y:S01]  /*dc70*/  STSM.16.M88.4 [R160], R8 ;  /* 0x00000008a0007844 */ /* 0x000fe20000000200 */
[----:B------:R-:W-:Y:S02]  /*dc80*/  MOV R38, R38 ;  /* 0x0000002600267202 */ /* 0x000fe40000000f00 */
[----:B------:R-:W-:Y:S01]  /*dc90*/  MOV R21, UR9 ;  /* 0x0000000900157c02 */ /* 0x000fe20008000f00 */
[----:B------:R-:W-:Y:S01]  /*dca0*/  IMAD.U32 R21, RZ, RZ, UR5 ;  /* 0x00000005ff157e24 */ /* 0x000fe2000f8e00ff */
[----:B------:R-:W-:Y:S01]  /*dcb0*/  F2FP.BF16.F32.PACK_AB R24, R24, R3 ;  /* 0x000000031818723e */ /* 0x000fe200000010ff */
[----:B------:R-:W-:Y:S01]  /*dcc0*/  USHF.R.S32.HI UR5, URZ, 0x1f, UR44 ;  /* 0x0000001f3f057899 */ /* 0x000fe2000801142c */
[----:B------:R-:W-:Y:S01]  /*dcd0*/  F2FP.BF16.F32.PACK_AB R25, R67, R66 ;  /* 0x000000424319723e */ /* 0x000fe200000010ff */
[----:B------:R-:W-:Y:S01]  /*dce0*/  STSM.16.M88.4 [R31], R12 ;  /* 0x0000000c1f007844 */ /* 0x000fe20000000200 */
[----:B------:R-:W-:Y:S01]  /*dcf0*/  F2FP.BF16.F32.PACK_AB R26, R69, R68 ;  /* 0x00000044451a723e */ /* 0x000fe200000010ff */
[C---:B-1----:R-:W-:Y:S01]  /*dd00*/  IMAD.WIDE.U32 R20, R28.reuse, UR44, R20 ;  /* 0x0000002c1c147c25 */ /* 0x042fe2000f8e0014 */
[----:B------:R-:W-:Y:S01]  /*dd10*/  F2FP.BF16.F32.PACK_AB R27, R71, R70 ;  /* 0x00000046471b723e */ /* 0x000fe200000010ff */
[----:B------:R-:W-:Y:S01]  /*dd20*/  STSM.16.M88.4 [R34], R16 ;  /* 0x0000001022007844 */ /* 0x000fe20000000200 */
[----:B------:R-:W-:Y:S01]  /*dd30*/  F2FP.BF16.F32.PACK_AB R73, R159, R74 ;  /* 0x0000004a9f49723e */ /* 0x000fe200000010ff */
[----:B--2---:R-:W-:Y:S01]  /*dd40*/  IMAD R4, R28, UR5, RZ ;  /* 0x000000051c047c24 */ /* 0x004fe2000f8e02ff */
[----:B------:R-:W-:Y:S01]  /*dd50*/  F2FP.BF16.F32.PACK_AB R80, R81, R80 ;  /* 0x000000505150723e */ /* 0x000fe200000010ff */
[----:B------:R-:W-:Y:S01]  /*dd60*/  STSM.16.M88.4 [R38], R24 ;  /* 0x0000001826007844 */ /* 0x000fe20000000200 */
[----:B------:R-:W-:Y:S01]  /*dd70*/  LOP3.LUT R52, R52, R51, RZ, 0x3c, !PT ;  /* 0x0000003334347212 */ /* 0x000fe200078e3cff */
[----:B------:R-:W-:Y:S01]  /*dd80*/  IMAD.X R51, RZ, RZ, R201, P5 ;  /* 0x000000ffff337224 */ /* 0x000fe200028e06c9 */
[----:B------:R-:W-:Y:S01]  /*dd90*/  MOV R40, R40 ;  /* 0x0000002800287202 */ /* 0x000fe20000000f00 */
[----:B------:R-:W-:Y:S01]  /*dda0*/  IMAD R4, R29, UR44, R4 ;  /* 0x0000002c1d047c24 */ /* 0x000fe2000f8e0204 */
[----:B------:R-:W-:-:S02]  /*ddb0*/  F2FP.BF16.F32.PACK_AB R74, R77, R76 ;  /* 0x0000004c4d4a723e */ /* 0x000fc400000010ff */
[----:B------:R-:W-:Y:S02]  /*ddc0*/  F2FP.BF16.F32.PACK_AB R75, R78, R75 ;  /* 0x0000004b4e4b723e */ /* 0x000fe400000010ff */
[----:B------:R-:W-:Y:S02]  /*ddd0*/  F2FP.BF16.F32.PACK_AB R81, R79, R82 ;  /* 0x000000524f51723e */ /* 0x000fe400000010ff */
[----:B------:R-:W-:Y:S01]  /*dde0*/  F2FP.BF16.F32.PACK_AB R88, R89, R88 ;  /* 0x000000585958723e */ /* 0x000fe200000010ff */
[----:B------:R-:W-:Y:S01]  /*ddf0*/  STSM.16.M88.4 [R40], R72 ;  /* 0x0000004828007844 */ /* 0x000fe20000000200 */
[----:B------:R-:W-:Y:S02]  /*de00*/  MOV R42, R42 ;  /* 0x0000002a002a7202 */ /* 0x000fe40000000f00 */
[----:B------:R-:W-:Y:S02]  /*de10*/  F2FP.BF16.F32.PACK_AB R82, R85, R84 ;  /* 0x000000545552723e */ /* 0x000fe400000010ff */
[----:B------:R-:W-:-:S02]  /*de20*/  F2FP.BF16.F32.PACK_AB R83, R86, R83 ;  /* 0x000000535653723e */ /* 0x000fc400000010ff */
[----:B------:R-:W-:Y:S02]  /*de30*/  F2FP.BF16.F32.PACK_AB R89, R87, R90 ;  /* 0x0000005a5759723e */ /* 0x000fe400000010ff */
[----:B------:R-:W-:Y:S01]  /*de40*/  F2FP.BF16.F32.PACK_AB R96, R97, R96 ;  /* 0x000000606160723e */ /* 0x000fe200000010ff */
[----:B------:R-:W-:Y:S01]  /*de50*/  STSM.16.M88.4 [R42], R80 ;  /* 0x000000502a007844 */ /* 0x000fe20000000200 */
[----:B------:R-:W-:Y:S02]  /*de60*/  MOV R44, R44 ;  /* 0x0000002c002c7202 */ /* 0x000fe40000000f00 */
[----:B------:R-:W-:Y:S02]  /*de70*/  F2FP.BF16.F32.PACK_AB R90, R93, R92 ;  /* 0x0000005c5d5a723e */ /* 0x000fe400000010ff */
[----:B------:R-:W-:Y:S02]  /*de80*/  F2FP.BF16.F32.PACK_AB R91, R94, R91 ;  /* 0x0000005b5e5b723e */ /* 0x000fe400000010ff */
[----:B------:R-:W-:-:S02]  /*de90*/  F2FP.BF16.F32.PACK_AB R97, R95, R98 ;  /* 0x000000625f61723e */ /* 0x000fc400000010ff */
[----:B------:R-:W-:Y:S01]  /*dea0*/  F2FP.BF16.F32.PACK_AB R104, R105, R104 ;  /* 0x000000686968723e */ /* 0x000fe200000010ff */
[----:B------:R-:W-:Y:S01]  /*deb0*/  STSM.16.M88.4 [R44], R88 ;  /* 0x000000582c007844 */ /* 0x000fe20000000200 */
[----:B------:R-:W-:Y:S01]  /*dec0*/  LOP3.LUT R54, R54, R55, RZ, 0x3c, !PT ;  /* 0x0000003736367212 */ /* 0x000fe200078e3cff */
[----:B------:R-:W-:Y:S01]  /*ded0*/  IMAD.X R55, RZ, RZ, R201, P2 ;  /* 0x000000ffff377224 */ /* 0x000fe200010e06c9 */
[----:B------:R-:W-:Y:S02]  /*dee0*/  MOV R46, R46 ;  /* 0x0000002e002e7202 */ /* 0x000fe40000000f00 */
[----:B------:R-:W-:Y:S02]  /*def0*/  F2FP.BF16.F32.PACK_AB R98, R101, R100 ;  /* 0x000000646562723e */ /* 0x000fe400000010ff */
[----:B------:R-:W-:Y:S02]  /*df00*/  F2FP.BF16.F32.PACK_AB R99, R102, R99 ;  /* 0x000000636663723e */ /* 0x000fe400000010ff */
[----:B------:R-:W-:-:S02]  /*df10*/  F2FP.BF16.F32.PACK_AB R105, R107, R106 ;  /* 0x0000006a6b69723e */ /* 0x000fc400000010ff */
[----:B------:R-:W-:Y:S01]  /*df20*/  F2FP.BF16.F32.PACK_AB R112, R113, R112 ;  /* 0x000000707170723e */ /* 0x000fe200000010ff */
[----:B------:R-:W-:Y:S01]  /*df30*/  STSM.16.M88.4 [R46], R96 ;  /* 0x000000602e007844 */ /* 0x000fe20000000200 */
[----:B------:R-:W-:Y:S02]  /*df40*/  MOV R48, R48 ;  /* 0x0000003000307202 */ /* 0x000fe40000000f00 */
[----:B------:R-:W-:Y:S02]  /*df50*/  IADD3.X R53, RZ, R201, RZ, P3, !PT ;  /* 0x000000c9ff357210 */ /* 0x000fe40001ffe4ff */
        /* <DEDUP_REMOVED lines=16> */
[----:B------:R-:W-:Y:S02]  /*e060*/  MOV R56, R56 ;  /* 0x0000003800387202 */ /* 0x000fe40000000f00 */
        /* <DEDUP_REMOVED lines=9> */
[----:B------:R-:W-:Y:S01]  /*e100*/  MOV R54, R54 ;  /* 0x0000003600367202 */ /* 0x000fe20000000f00 */
[----:B------:R-:W-:Y:S01]  /*e110*/  STSM.16.M88.4 [R52], R136 ;  /* 0x0000008834007844 */ /* 0x000fe20000000200 */
[----:B------:R-:W-:Y:S02]  /*e120*/  F2FP.BF16.F32.PACK_AB R146, R149, R148 ;  /* 0x000000949592723e */ /* 0x000fe400000010ff */
[----:B------:R-:W-:Y:S02]  /*e130*/  F2FP.BF16.F32.PACK_AB R147, R151, R150 ;  /* 0x000000969793723e */ /* 0x000fe400000010ff */
[C---:B------:R-:W-:Y:S02]  /*e140*/  ISETP.GE.OR P0, PT, R103.reuse, UR10, P0 ;  /* 0x0000000a67007c0c */ /* 0x040fe40008706670 */
[----:B------:R-:W-:Y:S01]  /*e150*/  SHF.R.S32.HI R3, RZ, 0x1f, R103 ;  /* 0x0000001fff037819 */ /* 0x000fe20000011467 */
[----:B------:R-:W-:Y:S01]  /*e160*/  STSM.16.M88.4 [R54], R144 ;  /* 0x0000009036007844 */ /* 0x000fe20000000200 */
[----:B------:R-:W-:Y:S01]  /*e170*/  IADD3 R103, P2, R103, R20, RZ ;  /* 0x0000001467677210 */ /* 0x000fe20007f5e0ff */
[----:B------:R-:W-:Y:S01]  /*e180*/  @!PT LDS RZ, [RZ] ;  /* 0x00000000fffff984 */ /* 0x000fe20000000800 */
[----:B------:R-:W-:Y:S01]  /*e190*/  @!PT LDS RZ, [RZ] ;  /* 0x00000000fffff984 */ /* 0x000fe20000000800 */
[----:B------:R-:W-:Y:S01]  /*e1a0*/  @!PT LDS RZ, [RZ] ;  /* 0x00000000fffff984 */ /* 0x000fe20000000800 */
[----:B------:R-:W-:Y:S01]  /*e1b0*/  @!PT LDS RZ, [RZ] ;  /* 0x00000000fffff984 */ /* 0x000fe20000000800 */
[----:B------:R1:W-:Y:S06]  /*e1c0*/  MEMBAR.ALL.CTA ;  /* 0x0000000000007992 */ /* 0x0003ec0000008000 */
[----:B-1----:R-:W1:Y:S01]  /*e1d0*/  FENCE.VIEW.ASYNC.S ;  /* 0x00000000000073c6 */ /* 0x002e620000000000 */
[----:B------:R-:W-:Y:S01]  /*e1e0*/  IADD3.X R20, R3, R21, R4, P2, !PT ;  /* 0x0000001503147210 */ /* 0x000fe200017fe404 */
[----:B-1----:R-:W-:Y:S06]  /*e1f0*/  BAR.ARV 0x1, 0x120 ;  /* 0x0044800000007b1d */ /* 0x002fec0000002000 */
[C---:B------:R-:W-:Y:S01]  /*e200*/  LEA R4, P2, R103.reuse, UR6, 0x2 ;  /* 0x0000000667047c11 */ /* 0x040fe2000f8410ff */
[----:B------:R-:W1:Y:S03]  /*e210*/  SHFL.IDX PT, R3, R211, RZ, 0x1f ;  /* 0x00001fffd3037589 */ /* 0x000e6600000e0000 */
[----:B------:R-:W-:-:S05]  /*e220*/  LEA.HI.X R5, R103, UR7, R20, 0x2, P2 ;  /* 0x0000000767057c11 */ /* 0x000fca00090f1414 */
[----:B------:R2:W-:Y:S04]  /*e230*/  @!P0 STG.E desc[UR12][R4.64], R2 ;  /* 0x0000000204008986 */ /* 0x0005e8000c10190c */
[----:B------:R2:W-:Y:S01]  /*e240*/  @!P1 STG.E desc[UR12][R4.64+0x20], R0 ;  /* 0x0000200004009986 */ /* 0x0005e2000c10190c */
[----:B-1----:R-:W-:-:S13]  /*e250*/  ISETP.NE.AND P0, PT, R3, 0x7, PT ;  /* 0x000000070300780c */ /* 0x002fda0003f05270 */
[----:B--2---:R-:W-:Y:S05]  /*e260*/  @P0 BRA `(.L_x_972) ;  /* 0x0000000c00180947 */ /* 0x004fea0003800000 */
[----:B------:R-:W-:Y:S01]  /*e270*/  BAR.SYNC.DEFER_BLOCKING 0x1, 0x120 ;  /* 0x0044800000007b1d */ /* 0x000fe20000010000 */
[----:B------:R-:W-:-:S05]  /*e280*/  ELECT P0, URZ, PT ;  /* 0x00000000003f782f */ /* 0x000fca0003800000 */
[----:B------:R-:W-:Y:S08]  /*e290*/  BSSY B0, `(.L_x_973) ;  /* 0x000001d000007945 */ /* 0x000ff00003800000 */
[----:B------:R-:W-:Y:S05]  /*e2a0*/  @!P0 BRA `(.L_x_974) ;  /* 0x00000000006c8947 */ /* 0x000fea0003800000 */
[----:B------:R-:W-:Y:S01]  /*e2b0*/  ULDC.64 UR10, c[0x0][0x198] ;  /* 0x00006600000a7ab9 */ /* 0x000fe20000000a00 */
[----:B------:R-:W-:Y:S02]  /*e2c0*/  UIADD3 UR5, UR38, 0x4000, URZ ;  /* 0x0000400026057890 */ /* 0x000fe4000fffe03f */
[----:B------:R-:W-:Y:S02]  /*e2d0*/  UIADD3 UR6, UP0, UR10, 0x9f0, URZ ;  /* 0x000009f00a067890 */ /* 0x000fe4000ff1e03f */
[----:B------:R-:W-:Y:S02]  /*e2e0*/  UIADD3 UR9, UR38, 0x8000, URZ ;  /* 0x0000800026097890 */ /* 0x000fe4000fffe03f */
[----:B------:R-:W-:Y:S01]  /*e2f0*/  UIADD3.X UR7, URZ, UR11, URZ, UP0, !UPT ;  /* 0x0000000b3f077290 */ /* 0x000fe200087fe43f */
[----:B------:R-:W-:Y:S01]  /*e300*/  UMOV UR41, URZ ;  /* 0x0000003f00297c82 */ /* 0x000fe20008000000 */
[----:B------:R-:W-:Y:S01]  /*e310*/  UMOV UR45, URZ ;  /* 0x0000003f002d7c82 */ /* 0x000fe20008000000 */
[----:B------:R-:W-:Y:S01]  /*e320*/  UMOV UR40, UR38 ;  /* 0x0000002600287c82 */ /* 0x000fe20008000000 */
[----:B------:R-:W-:Y:S01]  /*e330*/  UMOV UR8, 0x40 ;  /* 0x0000004000087882 */ /* 0x000fe20000000000 */
[----:B------:R-:W-:-:S04]  /*e340*/  UIADD3 UR10, UR38, 0xc000, URZ ;  /* 0x0000c000260a7890 */ /* 0x000fc8000fffe03f */
        /* <DEDUP_REMOVED lines=17> */
.L_x_974:
[----:B------:R-:W-:Y:S05]  /*e460*/  BSYNC B0 ;  /* 0x0000000000007941 */ /* 0x000fea0003800000 */
.L_x_973:
[----:B------:R-:W-:Y:S05]  /*e470*/  BRA `(.L_x_972) ;  /* 0x0000000800947947 */ /* 0x000fea0003800000 */
.L_x_971:
[----:B------:R-:W1:Y:S01]  /*e480*/  LDC.64 R8, c[0x0][0xae0] ;  /* 0x0002b800ff087b82 */ /* 0x000e620000000a00 */
[----:B------:R-:W-:Y:S01]  /*e490*/  ISETP.GT.AND P0, PT, R213, 0x7f, PT ;  /* 0x0000007fd500780c */ /* 0x000fe20003f04270 */
[----:B------:R-:W-:Y:S01]  /*e4a0*/  USHF.R.S32.HI UR5, URZ, 0x1f, UR43 ;  /* 0x0000001f3f057899 */ /* 0x000fe2000801142b */
[--C-:B------:R-:W-:Y:S01]  /*e4b0*/  SHF.R.S32.HI R203, RZ, 0x1f, R202.reuse ;  /* 0x0000001fffcb7819 */ /* 0x100fe200000114ca */
[----:B------:R-:W-:Y:S01]  /*e4c0*/  USHF.R.S32.HI UR6, URZ, 0x1f, UR44 ;  /* 0x0000001f3f067899 */ /* 0x000fe2000801142c */
[----:B------:R-:W-:Y:S03]  /*e4d0*/  BSSY B0, `(.L_x_975) ;  /* 0x000001d000007945 */ /* 0x000fe60003800000 */
[----:B------:R-:W2:Y:S08]  /*e4e0*/  LDC R14, c[0x0][0xdac] ;  /* 0x00036b00ff0e7b82 */ /* 0x000eb00000000800 */
[----:B------:R-:W3:Y:S01]  /*e4f0*/  LDC.64 R10, c[0x0][0xae8] ;  /* 0x0002ba00ff0a7b82 */ /* 0x000ee20000000a00 */
[----:B-1----:R-:W-:-:S04]  /*e500*/  IMAD.WIDE.U32 R6, R8, UR43, R202 ;  /* 0x0000002b08067c25 */ /* 0x002fc8000f8e00ca */
[----:B------:R-:W-:Y:S01]  /*e510*/  IMAD R8, R8, UR5, RZ ;  /* 0x0000000508087c24 */ /* 0x000fe2000f8e02ff */
[----:B------:R-:W-:Y:S06]  /*e520*/  @P0 BRA `(.L_x_976) ;  /* 0x00000000005c0947 */ /* 0x000fec0003800000 */
[----:B------:R-:W1:Y:S01]  /*e530*/  S2R R0, SR_TID.X ;  /* 0x0000000000007919 */ /* 0x000e620000002100 */
[----:B------:R-:W-:Y:S01]  /*e540*/  IMAD.U32 R2, RZ, RZ, UR42 ;  /* 0x0000002aff027e24 */ /* 0x000fe2000f8e00ff */
[----:B------:R-:W-:-:S04]  /*e550*/  ULDC UR7, c[0x0][0xa88] ;  /* 0x0002a20000077ab9 */ /* 0x000fc80000000800 */
[----:B-1----:R-:W-:-:S04]  /*e560*/  IADD3 R2, R2, -0x80, R0 ;  /* 0xffffff8002027810 */ /* 0x002fc80007ffe000 */
[----:B------:R-:W-:-:S13]  /*e570*/  ISETP.GE.AND P0, PT, R2, UR7, PT ;  /* 0x0000000702007c0c */ /* 0x000fda000bf06270 */
[----:B------:R-:W-:Y:S05]  /*e580*/  @P0 BRA `(.L_x_976) ;  /* 0x0000000000440947 */ /* 0x000fea0003800000 */
[----:B------:R-:W1:Y:S01]  /*e590*/  LDC.64 R4, c[0x0][0xb70] ;  /* 0x0002dc00ff047b82 */ /* 0x000e620000000a00 */
[----:B------:R-:W-:Y:S01]  /*e5a0*/  SHF.R.S32.HI R3, RZ, 0x1f, R2 ;  /* 0x0000001fff037819 */ /* 0x000fe20000011402 */
[----:B------:R-:W-:Y:S01]  /*e5b0*/  ULDC.64 UR8, c[0x0][0xb40] ;  /* 0x0002d00000087ab9 */ /* 0x000fe20000000a00 */
[----:B------:R-:W-:-:S05]  /*e5c0*/  ULDC.64 UR10, c[0x0][0x208] ;  /* 0x00008200000a7ab9 */ /* 0x000fca0000000a00 */
[----:B------:R-:W4:Y:S01]  /*e5d0*/  LDC.64 R12, c[0x0][0xb78] ;  /* 0x0002de00ff0c7b82 */ /* 0x000f220000000a00 */
[C---:B-1----:R-:W-:Y:S02]  /*e5e0*/  IMAD R0, R4.reuse, UR5, RZ ;  /* 0x0000000504007c24 */ /* 0x042fe4000f8e02ff */
[----:B------:R-:W-:-:S04]  /*e5f0*/  IMAD.WIDE.U32 R2, R4, UR43, R2 ;  /* 0x0000002b04027c25 */ /* 0x000fc8000f8e0002 */
[----:B------:R-:W-:Y:S02]  /*e600*/  IMAD R5, R5, UR43, R0 ;  /* 0x0000002b05057c24 */ /* 0x000fe4000f8e0200 */
[----:B----4-:R-:W-:-:S03]  /*e610*/  IMAD R0, R12, UR6, RZ ;  /* 0x000000060c007c24 */ /* 0x010fc6000f8e02ff */
[----:B------:R-:W-:Y:S01]  /*e620*/  IADD3 R3, R3, R5, RZ ;  /* 0x0000000503037210 */ /* 0x000fe20007ffe0ff */
[----:B------:R-:W-:Y:S02]  /*e630*/  IMAD R5, R13, UR44, R0 ;  /* 0x0000002c0d057c24 */ /* 0x000fe4000f8e0200 */
[----:B------:R-:W-:-:S04]  /*e640*/  IMAD.WIDE.U32 R2, R12, UR44, R2 ;  /* 0x0000002c0c027c25 */ /* 0x000fc8000f8e0002 */
[----:B------:R-:W-:Y:S01]  /*e650*/  IMAD.IADD R3, R3, 0x1, R5 ;  /* 0x0000000103037824 */ /* 0x000fe200078e0205 */
[----:B------:R-:W-:-:S04]  /*e660*/  LEA R4, P0, R2, UR8, 0x2 ;  /* 0x0000000802047c11 */ /* 0x000fc8000f8010ff */
[----:B------:R-:W-:Y:S01]  /*e670*/  LEA.HI.X R5, R2, UR9, R3, 0x2, P0 ;  /* 0x0000000902057c11 */ /* 0x000fe200080f1403 */
[----:B------:R-:W-:-:S05]  /*e680*/  IMAD.MOV.U32 R3, RZ, RZ, -0x800000 ;  /* 0xff800000ff037424 */ /* 0x000fca00078e00ff */
[----:B------:R1:W-:Y:S03]  /*e690*/  STG.E desc[UR10][R4.64], R3 ;  /* 0x0000000304007986 */ /* 0x0003e6000c10190a */
.L_x_976:
[----:B------:R-:W-:Y:S05]  /*e6a0*/  BSYNC B0 ;  /* 0x0000000000007941 */ /* 0x000fea0003800000 */
.L_x_975:
[----:B------:R-:W-:Y:S01]  /*e6b0*/  R2UR UR7, R206 ;  /* 0x00000000ce0772ca */ /* 0x000fe200000e0000 */
[----:B------:R-:W-:Y:S01]  /*e6c0*/  ULDC UR5, c[0x0][0xa88] ;  /* 0x0002a20000057ab9 */ /* 0x000fe20000000800 */
[C---:B------:R-:W-:Y:S01]  /*e6d0*/  IADD3 R0, R204.reuse, 0x20, RZ ;  /* 0x00000020cc007810 */ /* 0x040fe20007ffe0ff */
[----:B------:R-:W-:Y:S01]  /*e6e0*/  UIADD3 UR42, -UR42, UR5, URZ ;  /* 0x000000052a2a7290 */ /* 0x000fe2000fffe13f */
[----:B-1----:R-:W-:Y:S01]  /*e6f0*/  IMAD R3, R9, UR43, R8 ;  /* 0x0000002b09037c24 */ /* 0x002fe2000f8e0208 */
[----:B------:R-:W-:Y:S01]  /*e700*/  SHF.R.S32.HI R205, RZ, 0x1f, R204 ;  /* 0x0000001fffcd7819 */ /* 0x000fe200000114cc */
[C---:B------:R-:W-:Y:S01]  /*e710*/  VIADD R2, R204.reuse, 0x40 ;  /* 0x00000040cc027836 */ /* 0x040fe20000000000 */
[----:B------:R-:W-:Y:S01]  /*e720*/  BSSY B0, `(.L_x_977) ;  /* 0x0000025000007945 */ /* 0x000fe20003800000 */
[----:B------:R-:W-:Y:S01]  /*e730*/  IMAD.IADD R7, R7, 0x1, R3 ;  /* 0x0000000107077824 */ /* 0x000fe200078e0203 */
[C---:B------:R-:W-:Y:S01]  /*e740*/  ISETP.GE.AND P2, PT, R204.reuse, UR42, PT ;  /* 0x0000002acc007c0c */ /* 0x040fe2000bf46270 */
[----:B------:R-:W-:Y:S01]  /*e750*/  VIADD R8, R204, 0x60 ;  /* 0x00000060cc087836 */ /* 0x000fe20000000000 */
[----:B------:R-:W-:Y:S01]  /*e760*/  ISETP.GE.AND P0, PT, R0, UR42, PT ;  /* 0x0000002a00007c0c */ /* 0x000fe2000bf06270 */
[C---:B---3--:R-:W-:Y:S01]  /*e770*/  IMAD R0, R10.reuse, UR6, RZ ;  /* 0x000000060a007c24 */ /* 0x048fe2000f8e02ff */
[----:B------:R-:W-:Y:S01]  /*e780*/  ULOP3.LUT UR5, URZ, UR7, URZ, 0x33, !UPT ;  /* 0x000000073f057292 */ /* 0x000fe2000f8e333f */
[----:B------:R-:W-:Y:S01]  /*e790*/  IMAD.WIDE.U32 R6, R10, UR44, R6 ;  /* 0x0000002c0a067c25 */ /* 0x000fe2000f8e0006 */
[----:B------:R-:W-:-:S03]  /*e7a0*/  ISETP.GE.AND P1, PT, R2, UR42, PT ;  /* 0x0000002a02007c0c */ /* 0x000fc6000bf26270 */
[----:B------:R-:W-:Y:S01]  /*e7b0*/  IMAD R3, R11, UR44, R0 ;  /* 0x0000002c0b037c24 */ /* 0x000fe2000f8e0200 */
[----:B--2---:R-:W-:-:S03]  /*e7c0*/  IADD3 R5, R14, UR5, RZ ;  /* 0x000000050e057c10 */ /* 0x004fc6000fffe0ff */
[----:B------:R-:W-:Y:S02]  /*e7d0*/  IMAD.IADD R11, R7, 0x1, R3 ;  /* 0x00000001070b7824 */ /* 0x000fe400078e0203 */
[----:B------:R-:W-:Y:S01]  /*e7e0*/  IMAD.WIDE R4, R5, 0x80, R204 ;  /* 0x0000008005047825 */ /* 0x000fe200078e02cc */
[----:B------:R-:W-:Y:S06]  /*e7f0*/  @P2 BRA `(.L_x_978) ;  /* 0x00000000005c2947 */ /* 0x000fec0003800000 */
[C---:B------:R-:W-:Y:S01]  /*e800*/  VIADD R2, R202.reuse, 0x80 ;  /* 0x00000080ca027836 */ /* 0x040fe20000000000 */
[----:B------:R-:W-:Y:S01]  /*e810*/  IADD3 R0, R202, 0x40, RZ ;  /* 0x00000040ca007810 */ /* 0x000fe20007ffe0ff */
[----:B------:R-:W-:Y:S01]  /*e820*/  ULDC UR5, c[0x0][0xa8c] ;  /* 0x0002a30000057ab9 */ /* 0x000fe20000000800 */
[----:B------:R-:W-:Y:S01]  /*e830*/  ULDC.64 UR6, c[0x0][0xad8] ;  /* 0x0002b60000067ab9 */ /* 0x000fe20000000a00 */
[----:B------:R-:W-:Y:S01]  /*e840*/  IMAD.MOV.U32 R3, RZ, RZ, R11 ;  /* 0x000000ffff037224 */ /* 0x000fe200078e000b */
[----:B------:R-:W-:Y:S01]  /*e850*/  ISETP.GE.AND P4, PT, R2, UR5, PT ;  /* 0x0000000502007c0c */ /* 0x000fe2000bf86270 */
[----:B------:R-:W-:Y:S01]  /*e860*/  IMAD R9, R5, UR6, RZ ;  /* 0x0000000605097c24 */ /* 0x000fe2000f8e02ff */
[----:B------:R-:W-:Y:S01]  /*e870*/  ISETP.GE.AND P3, PT, R0, UR5, PT ;  /* 0x0000000500007c0c */ /* 0x000fe2000bf66270 */
[----:B------:R-:W-:Y:S01]  /*e880*/  VIADD R0, R202, 0xc0 ;  /* 0x000000c0ca007836 */ /* 0x000fe20000000000 */
[----:B------:R-:W-:Y:S01]  /*e890*/  MOV R2, R6 ;  /* 0x0000000600027202 */ /* 0x000fe20000000f00 */
[----:B------:R-:W-:Y:S01]  /*e8a0*/  IMAD R9, R4, UR7, R9 ;  /* 0x0000000704097c24 */ /* 0x000fe2000f8e0209 */
[----:B------:R-:W-:Y:S01]  /*e8b0*/  ISETP.GE.AND P2, PT, R202, UR5, PT ;  /* 0x00000005ca007c0c */ /* 0x000fe2000bf46270 */
[----:B------:R-:W-:Y:S01]  /*e8c0*/  ULDC.64 UR8, c[0x0][0x208] ;  /* 0x0000820000087ab9 */ /* 0x000fe20000000a00 */
[----:B------:R-:W-:Y:S01]  /*e8d0*/  ISETP.GE.AND P5, PT, R0, UR5, PT ;  /* 0x0000000500007c0c */ /* 0x000fe2000bfa6270 */
[----:B------:R-:W-:Y:S01]  /*e8e0*/  IMAD.WIDE.U32 R2, R4, UR6, R2 ;  /* 0x0000000604027c25 */ /* 0x000fe2000f8e0002 */
[----:B------:R-:W-:-:S03]  /*e8f0*/  ULDC.64 UR6, c[0x0][0xa80] ;  /* 0x0002a00000067ab9 */ /* 0x000fc60000000a00 */
[----:B------:R-:W-:Y:S01]  /*e900*/  IMAD.IADD R3, R3, 0x1, R9 ;  /* 0x0000000103037824 */ /* 0x000fe200078e0209 */
[----:B------:R-:W-:-:S04]  /*e910*/  LEA R12, P6, R2, UR6, 0x1 ;  /* 0x00000006020c7c11 */ /* 0x000fc8000f8c08ff */
[----:B------:R-:W-:-:S05]  /*e920*/  LEA.HI.X R13, R2, UR7, R3, 0x1, P6 ;  /* 0x00000007020d7c11 */ /* 0x000fca000b0f0c03 */
[----:B------:R1:W-:Y:S04]  /*e930*/  @!P2 STG.E.128 desc[UR8][R12.64], RZ ;  /* 0x000000ff0c00a986 */ /* 0x0003e8000c101d08 */
[----:B------:R1:W-:Y:S04]  /*e940*/  @!P3 STG.E.128 desc[UR8][R12.64+0x80], RZ ;  /* 0x000080ff0c00b986 */ /* 0x0003e8000c101d08 */
[----:B------:R1:W-:Y:S04]  /*e950*/  @!P4 STG.E.128 desc[UR8][R12.64+0x100], RZ ;  /* 0x000100ff0c00c986 */ /* 0x0003e8000c101d08 */
[----:B------:R1:W-:Y:S02]  /*e960*/  @!P5 STG.E.128 desc[UR8][R12.64+0x180], RZ ;  /* 0x000180ff0c00d986 */ /* 0x0003e4000c101d08 */
.L_x_978:
[----:B------:R-:W-:Y:S05]  /*e970*/  BSYNC B0 ;  /* 0x0000000000007941 */ /* 0x000fea0003800000 */
.L_x_977:
[----:B------:R-:W-:Y:S01]  /*e980*/  BSSY B0, `(.L_x_979) ;  /* 0x000001c000007945 */ /* 0x000fe20003800000 */
[----:B------:R-:W-:-:S03]  /*e990*/  ISETP.GE.AND P2, PT, R8, UR42, PT ;  /* 0x0000002a08007c0c */ /* 0x000fc6000bf46270 */
[----:B------:R-:W-:Y:S10]  /*e9a0*/  @P0 BRA `(.L_x_980) ;  /* 0x0000000000640947 */ /* 0x000ff40003800000 */
[----:B------:R-:W-:Y:S01]  /*e9b0*/  IADD3 R9, P0, R4, 0x20, RZ ;  /* 0x0000002004097810 */ /* 0x000fe20007f1e0ff */
[C---:B------:R-:W-:Y:S01]  /*e9c0*/  VIADD R3, R202.reuse, 0x80 ;  /* 0x00000080ca037836 */ /* 0x040fe20000000000 */
[----:B------:R-:W-:Y:S01]  /*e9d0*/  IADD3 R2, R202, 0x40, RZ ;  /* 0x00000040ca027810 */ /* 0x000fe20007ffe0ff */
[----:B------:R-:W-:Y:S01]  /*e9e0*/  ULDC UR5, c[0x0][0xa8c] ;  /* 0x0002a30000057ab9 */ /* 0x000fe20000000800 */
        /* <DEDUP_REMOVED lines=14> */
[----:B------:R-:W-:Y:S02]  /*ead0*/  LEA R8, P0, R2, UR6, 0x1 ;  /* 0x0000000602087c11 */ /* 0x000fe4000f8008ff */
[----:B------:R-:W-:-:S04]  /*eae0*/  IADD3 R3, R3, R9, RZ ;  /* 0x0000000903037210 */ /* 0x000fc80007ffe0ff */
[----:B------:R-:W-:-:S05]  /*eaf0*/  LEA.HI.X R9, R2, UR7, R3, 0x1, P0 ;  /* 0x0000000702097c11 */ /* 0x000fca00080f0c03 */
[----:B------:R2:W-:Y:S04]  /*eb00*/  @!P3 STG.E.128 desc[UR8][R8.64], RZ ;  /* 0x000000ff0800b986 */ /* 0x0005e8000c101d08 */
[----:B------:R2:W-:Y:S04]  /*eb10*/  @!P4 STG.E.128 desc[UR8][R8.64+0x80], RZ ;  /* 0x000080ff0800c986 */ /* 0x0005e8000c101d08 */
[----:B------:R2:W-:Y:S04]  /*eb20*/  @!P5 STG.E.128 desc[UR8][R8.64+0x100], RZ ;  /* 0x000100ff0800d986 */ /* 0x0005e8000c101d08 */
[----:B------:R2:W-:Y:S02]  /*eb30*/  @!P6 STG.E.128 desc[UR8][R8.64+0x180], RZ ;  /* 0x000180ff0800e986 */ /* 0x0005e4000c101d08 */
.L_x_980:
[----:B------:R-:W-:Y:S05]  /*eb40*/  BSYNC B0 ;  /* 0x0000000000007941 */ /* 0x000fea0003800000 */
.L_x_979:
[----:B------:R-:W-:Y:S04]  /*eb50*/  BSSY B0, `(.L_x_981) ;  /* 0x000001b000007945 */ /* 0x000fe80003800000 */
[----:B------:R-:W-:Y:S05]  /*eb60*/  @P1 BRA `(.L_x_982) ;  /* 0x0000000000641947 */ /* 0x000fea0003800000 */
[----:B--2---:R-:W-:Y:S01]  /*eb70*/  IADD3 R9, P0, R4, 0x40, RZ ;  /* 0x0000004004097810 */ /* 0x004fe20007f1e0ff */
[C---:B------:R-:W-:Y:S01]  /*eb80*/  VIADD R3, R202.reuse, 0x80 ;  /* 0x00000080ca037836 */ /* 0x040fe20000000000 */
[----:B------:R-:W-:Y:S01]  /*eb90*/  ULDC UR5, c[0x0][0xa8c] ;  /* 0x0002a30000057ab9 */ /* 0x000fe20000000800 */
[C---:B------:R-:W-:Y:S01]  /*eba0*/  VIADD R2, R202.reuse, 0x40 ;  /* 0x00000040ca027836 */ /* 0x040fe20000000000 */
[----:B------:R-:W-:Y:S01]  /*ebb0*/  IADD3.X R0, RZ, R5, RZ, P0, !PT ;  /* 0x00000005ff007210 */ /* 0x000fe200007fe4ff */
[----:B------:R-:W-:Y:S01]  /*ebc0*/  ULDC.64 UR6, c[0x0][0xad8] ;  /* 0x0002b60000067ab9 */ /* 0x000fe20000000a00 */
[----:B------:R-:W-:Y:S01]  /*ebd0*/  ISETP.GE.AND P4, PT, R3, UR5, PT ;  /* 0x0000000503007c0c */ /* 0x000fe2000bf86270 */
[----:B------:R-:W-:Y:S01]  /*ebe0*/  VIADD R8, R202, 0xc0 ;  /* 0x000000c0ca087836 */ /* 0x000fe20000000000 */
[----:B------:R-:W-:Y:S01]  /*ebf0*/  ISETP.GE.AND P3, PT, R2, UR5, PT ;  /* 0x0000000502007c0c */ /* 0x000fe2000bf66270 */
[----:B------:R-:W-:Y:S01]  /*ec00*/  IMAD.MOV.U32 R2, RZ, RZ, R6 ;  /* 0x000000ffff027224 */ /* 0x000fe200078e0006 */
[----:B------:R-:W-:Y:S01]  /*ec10*/  MOV R3, R11 ;  /* 0x0000000b00037202 */ /* 0x000fe20000000f00 */
[----:B------:R-:W-:Y:S01]  /*ec20*/  IMAD R0, R0, UR6, RZ ;  /* 0x0000000600007c24 */ /* 0x000fe2000f8e02ff */
[----:B------:R-:W-:Y:S01]  /*ec30*/  ISETP.GE.AND P1, PT, R202, UR5, PT ;  /* 0x00000005ca007c0c */ /* 0x000fe2000bf26270 */
[----:B------:R-:W-:Y:S01]  /*ec40*/  ULDC.64 UR8, c[0x0][0x208] ;  /* 0x0000820000087ab9 */ /* 0x000fe20000000a00 */
[----:B------:R-:W-:Y:S01]  /*ec50*/  ISETP.GE.AND P5, PT, R8, UR5, PT ;  /* 0x0000000508007c0c */ /* 0x000fe2000bfa6270 */
[----:B------:R-:W-:-:S04]  /*ec60*/  IMAD.WIDE.U32 R2, R9, UR6, R2 ;  /* 0x0000000609027c25 */ /* 0x000fc8000f8e0002 */
        /* <DEDUP_REMOVED lines=9> */
.L_x_982:
[----:B------:R-:W-:Y:S05]  /*ed00*/  BSYNC B0 ;  /* 0x0000000000007941 */ /* 0x000fea0003800000 */
.L_x_981:
[----:B------:R-:W-:Y:S04]  /*ed10*/  BSSY B0, `(.L_x_972) ;  /* 0x000001b000007945 */ /* 0x000fe80003800000 */
        /* <DEDUP_REMOVED lines=9> */
[----:B------:R-:W-:Y:S01]  /*edb0*/  IADD3 R5, R202, 0x80, RZ ;  /* 0x00000080ca057810 */ /* 0x000fe20007ffe0ff */
[----:B------:R-:W-:Y:S01]  /*edc0*/  IMAD R4, R4, UR6, RZ ;  /* 0x0000000604047c24 */ /* 0x000fe2000f8e02ff */
[C---:B------:R-:W-:Y:S01]  /*edd0*/  ISETP.GE.AND P1, PT, R202.reuse, UR5, PT ;  /* 0x00000005ca007c0c */ /* 0x040fe2000bf26270 */
[----:B------:R-:W-:Y:S01]  /*ede0*/  VIADD R0, R202, 0xc0 ;  /* 0x000000c0ca007836 */ /* 0x000fe20000000000 */
[----:B------:R-:W-:Y:S01]  /*edf0*/  ISETP.GE.AND P3, PT, R5, UR5, PT ;  /* 0x0000000505007c0c */ /* 0x000fe2000bf66270 */
[----:B------:R-:W-:Y:S01]  /*ee00*/  IMAD.WIDE.U32 R2, R7, UR6, R2 ;  /* 0x0000000607027c25 */ /* 0x000fe2000f8e0002 */
[----:B------:R-:W-:-:S02]  /*ee10*/  ULDC.64 UR8, c[0x0][0x208] ;  /* 0x0000820000087ab9 */ /* 0x000fc40000000a00 */
        /* <DEDUP_REMOVED lines=10> */
.L_x_983:
[----:B------:R-:W-:Y:S05]  /*eec0*/  BSYNC B0 ;  /* 0x0000000000007941 */ /* 0x000fea0003800000 */
.L_x_972:
[----:B------:R-:W5:Y:S02]  /*eed0*/  LDC R0, c[0x0][0xda8] ;  /* 0x00036a00ff007b82 */ /* 0x000f640000000800 */
[----:B-----5:R-:W-:-:S13]  /*eee0*/  ISETP.LE.AND P0, PT, R0, UR4, PT ;  /* 0x0000000400007c0c */ /* 0x020fda000bf03270 */
[----:B------:R-:W-:Y:S05]  /*eef0*/  @!P0 BRA `(.L_x_984) ;  /* 0xffffff1c00b88947 */ /* 0x000fea000383ffff */
[----:B------:R-:W-:Y:S05]  /*ef00*/  EXIT ;  /* 0x000000000000794d */ /* 0x000fea0003800000 */
.L_x_890:
[----:B------:R-:W-:-:S08]  /*ef10*/  NOP ;  /* 0x0000000000007918 */ /* 0x000fd00000000000 */
[----:B-1----:R-:W1:-:S00]  /*ef20*/  USETMAXREG.DEALLOC.CTAPOOL 0x18 ;  /* 0x00000018000079c8 */ /* 0x002e4000080e0500 */
[----:B-1----:R-:W-:-:S06]  /*ef30*/  LOP3.LUT R0, R0, 0x3, RZ, 0xc0, !PT ;  /* 0x0000000300007812 */ /* 0x002fcc00078ec0ff */
[----:B------:R-:W1:Y:S02]  /*ef40*/  SHFL.IDX PT, R0, R0, RZ, 0x1f ;  /* 0x00001fff00007589 */ /* 0x000e6400000e0000 */
[----:B-1----:R-:W-:-:S13]  /*ef50*/  ISETP.NE.AND P0, PT, R0, RZ, PT ;  /* 0x000000ff0000720c */ /* 0x002fda0003f05270 */
[----:B------:R-:W-:Y:S05]  /*ef60*/  @P0 EXIT ;  /* 0x000000000000094d */ /* 0x000fea0003800000 */
[----:B------:R-:W1:Y:S01]  /*ef70*/  S2UR UR4, SR_CTAID.X ;  /* 0x00000000000479c3 */ /* 0x000e620000002500 */
[----:B------:R-:W-:Y:S01]  /*ef80*/  UMOV UR49, URZ ;  /* 0x0000003f00317c82 */ /* 0x000fe20008000000 */
[----:B------:R-:W-:Y:S01]  /*ef90*/  MOV R16, RZ ;  /* 0x000000ff00107202 */ /* 0x000fe20000000f00 */
[----:B------:R-:W-:-:S05]  /*efa0*/  IMAD.MOV.U32 R17, RZ, RZ, 0x1 ;  /* 0x00000001ff117424 */ /* 0x000fca00078e00ff */
[----:B------:R-:W1:Y:S02]  /*efb0*/  LDC R0, c[0x0][0xda8] ;  /* 0x00036a00ff007b82 */ /* 0x000e640000000800 */
[----:B-1----:R-:W-:-:S13]  /*efc0*/  ISETP.LE.AND P0, PT, R0, UR4, PT ;  /* 0x0000000400007c0c */ /* 0x002fda000bf03270 */
[----:B------:R-:W-:Y:S05]  /*efd0*/  @P0 BRA `(.L_x_985) ;  /* 0x00000034001c0947 */ /* 0x000fea0003800000 */
[----:B------:R-:W-:Y:S01]  /*efe0*/  IMAD.U32 R19, RZ, RZ, UR4 ;  /* 0x00000004ff137e24 */ /* 0x000fe2000f8e00ff */
[----:B------:R-:W-:Y:S01]  /*eff0*/  MOV R17, 0x1 ;  /* 0x0000000100117802 */ /* 0x000fe20000000f00 */
[----:B------:R-:W-:Y:S01]  /*f000*/  IMAD.MOV.U32 R16, RZ, RZ, RZ ;  /* 0x000000ffff107224 */ /* 0x000fe200078e00ff */
[----:B------:R-:W-:Y:S01]  /*f010*/  ULDC UR50, c[0x0][0xc] ;  /* 0x0000030000327ab9 */ /* 0x000fe20000000800 */
[----:B------:R-:W-:Y:S01]  /*f020*/  ULDC.64 UR42, c[0x0][0x198] ;  /* 0x00006600002a7ab9 */ /* 0x000fe20000000a00 */
[----:B------:R-:W-:-:S05]  /*f030*/  UMOV UR49, URZ ;  /* 0x0000003f00317c82 */ /* 0x000fca0008000000 */
.L_x_1039:
[----:B------:R-:W-:Y:S01]  /*f040*/  ULDC UR8, c[0x0][0xdd0] ;  /* 0x0003740000087ab9 */ /* 0x000fe20000000800 */
[----:B-1----:R-:W1:Y:S01]  /*f050*/  LDC R0, c[0x0][0xde8] ;  /* 0x00037a00ff007b82 */ /* 0x002e620000000800 */
[C---:B------:R-:W-:Y:S01]  /*f060*/  R2UR UR6, R19.reuse ;  /* 0x00000000130672ca */ /* 0x040fe200000e0000 */
[----:B------:R-:W-:Y:S01]  /*f070*/  UISETP.NE.AND UP0, UPT, UR8, 0x1, UPT ;  /* 0x000000010800788c */ /* 0x000fe2000bf05270 */
[----:B------:R-:W-:-:S10]  /*f080*/  R2UR UR7, R19 ;  /* 0x00000000130772ca */ /* 0x000fd400000e0000 */
[----:B------:R-:W-:Y:S01]  /*f090*/  @UP0 ULDC UR4, c[0x0][0xdd4] ;  /* 0x0003750000040ab9 */ /* 0x000fe20000000800 */
[----:B------:R-:W-:Y:S01]  /*f0a0*/  @UP0 ULDC UR9, c[0x0][0xdd8] ;  /* 0x0003760000090ab9 */ /* 0x000fe20000000800 */
[----:B------:R-:W-:-:S04]  /*f0b0*/  UIMAD.WIDE.U32 UR4, UR6, UR4, URZ ;  /* 0x00000004060472a5 */ /* 0x000fc8000f8e003f */
[----:B------:R-:W-:-:S04]  /*f0c0*/  @UP0 USHF.R.U32.HI UR6, URZ, UR9, UR5 ;  /* 0x000000093f060299 */ /* 0x000fc80008011605 */
[----:B------:R-:W-:Y:S02]  /*f0d0*/  UIADD3 UR4, -UR6, URZ, URZ ;  /* 0x0000003f06047290 */ /* 0x000fe4000fffe13f */
[----:B-1----:R-:W-:Y:S02]  /*f0e0*/  ISETP.LE.AND P0, PT, R0, UR6, PT ;  /* 0x0000000600007c0c */ /* 0x002fe4000bf03270 */
[----:B------:R-:W-:-:S11]  /*f0f0*/  UIMAD UR8, UR8, UR4, UR7 ;  /* 0x00000004080872a4 */ /* 0x000fd6000f8e0207 */
[----:B------:R-:W-:Y:S05]  /*f100*/  @!P0 BRA `(.L_x_986) ;  /* 0x0000000000208947 */ /* 0x000fea0003800000 */
[----:B------:R-:W-:Y:S01]  /*f110*/  ULDC UR9, c[0x0][0xddc] ;  /* 0x0003770000097ab9 */ /* 0x000fe20000000800 */
[----:B------:R-:W-:Y:S01]  /*f120*/  UMOV UR7, UR8 ;  /* 0x0000000800077c82 */ /* 0x000fe20008000000 */
[----:B------:R-:W-:-:S11]  /*f130*/  UISETP.NE.AND UP0, UPT, UR9, 0x1, UPT ;  /* 0x000000010900788c */ /* 0x000fd6000bf05270 */
[----:B------:R-:W-:Y:S02]  /*f140*/  @UP0 ULDC.64 UR10, c[0x0][0xde0] ;  /* 0x00037800000a0ab9 */ /* 0x000fe40000000a00 */
[----:B------:R-:W-:-:S04]  /*f150*/  UIMAD.WIDE.U32 UR4, UR8, UR10, URZ ;  /* 0x0000000a080472a5 */ /* 0x000fc8000f8e003f */
[----:B------:R-:W-:-:S04]  /*f160*/  @UP0 USHF.R.U32.HI UR7, URZ, UR11, UR5 ;  /* 0x0000000b3f070299 */ /* 0x000fc80008011605 */
[----:B------:R-:W-:Y:S01]  /*f170*/  UIMAD UR4, UR7, UR9, URZ ;  /* 0x00000009070472a4 */ /* 0x000fe2000f8e023f */
[----:B------:R-:W-:Y:S11]  /*f180*/  BRA `(.L_x_987) ;  /* 0x00000000001c7947 */ /* 0x000ff60003800000 */
.L_x_986:
[----:B------:R-:W-:Y:S01]  /*f190*/  ULDC UR9, c[0x0][0xdc4] ;  /* 0x0003710000097ab9 */ /* 0x000fe20000000800 */
[----:B------:R-:W-:Y:S01]  /*f1a0*/  UMOV UR7, UR8 ;  /* 0x0000000800077c82 */ /* 0x000fe20008000000 */
[----:B------:R-:W-:-:S11]  /*f1b0*/  UISETP.NE.AND UP0, UPT, UR9, 0x1, UPT ;  /* 0x000000010900788c */ /* 0x000fd6000bf05270 */
[----:B------:R-:W-:Y:S02]  /*f1c0*/  @UP0 ULDC.64 UR10, c[0x0][0xdc8] ;  /* 0x00037200000a0ab9 */ /* 0x000fe40000000a00 */
[----:B------:R-:W-:-:S04]  /*f1d0*/  UIMAD.WIDE.U32 UR4, UR8, UR10, URZ ;  /* 0x0000000a080472a5 */ /* 0x000fc8000f8e003f */
[----:B------:R-:W-:-:S04]  /*f1e0*/  @UP0 USHF.R.U32.HI UR7, URZ, UR11, UR5 ;  /* 0x0000000b3f070299 */ /* 0x000fc80008011605 */
[----:B------:R-:W-:-:S12]  /*f1f0*/  UIMAD UR4, UR7, UR9, URZ ;  /* 0x00000009070472a4 */ /* 0x000fd8000f8e023f */
.L_x_987:
[----:B------:R-:W-:Y:S01]  /*f200*/  ULDC.64 UR10, c[0x0][0x3f8] ;  /* 0x0000fe00000a7ab9 */ /* 0x000fe20000000a00 */
[----:B------:R-:W-:Y:S02]  /*f210*/  UIADD3 UR8, UR8, -UR4, URZ ;  /* 0x8000000408087290 */ /* 0x000fe4000fffe03f */
[----:B------:R-:W-:Y:S02]  /*f220*/  UISETP.NE.U32.AND UP0, UPT, UR10, URZ, UPT ;  /* 0x0000003f0a00728c */ /* 0x000fe4000bf05070 */
[----:B------:R-:W-:Y:S01]  /*f230*/  ULOP3.LUT UR7, URZ, UR7, URZ, 0x33, !UPT ;  /* 0x000000073f077292 */ /* 0x000fe2000f8e333f */
[----:B------:R-:W-:Y:S01]  /*f240*/  ULDC UR10, c[0x0][0xdb8] ;  /* 0x00036e00000a7ab9 */ /* 0x000fe20000000800 */
[----:B------:R-:W-:Y:S01]  /*f250*/  ULDC.64 UR4, c[0x0][0x9e0] ;  /* 0x0002780000047ab9 */ /* 0x000fe20000000a00 */
[----:B------:R-:W-:Y:S01]  /*f260*/  UISETP.NE.AND UP1, UPT, UR10, 0x1, UPT ;  /* 0x000000010a00788c */ /* 0x000fe2000bf25270 */
[----:B------:R-:W-:Y:S01]  /*f270*/  ULDC UR9, c[0x0][0xdc4] ;  /* 0x0003710000097ab9 */ /* 0x000fe20000000800 */
[----:B------:R-:W-:Y:S01]  /*f280*/  ULDC UR45, c[0x0][0xdac] ;  /* 0x00036b00002d7ab9 */ /* 0x000fe20000000800 */
[----:B------:R-:W-:-:S02]  /*f290*/  UISETP.GE.AND UP2, UPT, UR5, 0x1, UPT ;  /* 0x000000010500788c */ /* 0x000fc4000bf46270 */
[----:B------:R-:W-:Y:S02]  /*f2a0*/  UIMAD UR9, UR6, UR9, UR8 ;  /* 0x00000009060972a4 */ /* 0x000fe4000f8e0208 */
[----:B------:R-:W-:Y:S02]  /*f2b0*/  UIADD3 UR45, UR7, UR45, URZ ;  /* 0x0000002d072d7290 */ /* 0x000fe4000fffe03f */
[----:B------:R-:W-:Y:S01]  /*f2c0*/  UISETP.NE.AND.EX UP0, UPT, UR11, URZ, UPT, UP0 ;  /* 0x0000003f0b00728c */ /* 0x000fe2000bf05300 */
[----:B------:R-:W-:Y:S01]  /*f2d0*/  PLOP3.LUT P1, PT, PT, PT, UP2, 0x80, 0x0 ;  /* 0x000000000000781c */ /* 0x000fe20003f2f028 */
[----:B------:R-:W-:Y:S01]  /*f2e0*/  @UP1 ULDC UR6, c[0x0][0xdbc] ;  /* 0x00036f0000061ab9 */ /* 0x000fe20000000800 */
[----:B------:R-:W-:Y:S02]  /*f2f0*/  USHF.L.U32 UR45, UR45, 0x7, URZ ;  /* 0x000000072d2d7899 */ /* 0x000fe4000800063f */
[----:B------:R-:W-:Y:S01]  /*f300*/  UIMAD.WIDE.U32 UR6, UR9, UR6, URZ ;  /* 0x00000006090672a5 */ /* 0x000fe2000f8e003f */
[----:B------:R-:W-:Y:S01]  /*f310*/  ULDC UR11, c[0x0][0x404] ;  /* 0x00010100000b7ab9 */ /* 0x000fe20000000800 */
[----:B------:R-:W-:Y:S01]  /*f320*/  ULDC UR12, c[0x0][0x288] ;  /* 0x0000a200000c7ab9 */ /* 0x000fe20000000800 */
[----:B------:R-:W-:Y:S01]  /*f330*/  @UP1 ULDC UR14, c[0x0][0xdc0] ;  /* 0x00037000000e1ab9 */ /* 0x000fe20000000800 */
[----:B------:R-:W-:Y:S01]  /*f340*/  UMOV UR47, UR9 ;  /* 0x00000009002f7c82 */ /* 0x000fe20008000000 */
[----:B------:R-:W-:-:S02]  /*f350*/  USEL UR11, UR11, 0x1, UP0 ;  /* 0x000000010b0b7887 */ /* 0x000fc40008000000 */
[----:B------:R-:W-:Y:S02]  /*f360*/  UIADD3 UR8, UR45, 0x80, -UR12 ;  /* 0x000000802d087890 */ /* 0x000fe4000fffe80c */
[----:B------:R-:W-:Y:S01]  /*f370*/  @UP1 USHF.R.U32.HI UR47, URZ, UR14, UR7 ;  /* 0x0000000e3f2f1299 */ /* 0x000fe20008011607 */
[----:B------:R-:W-:Y:S02]  /*f380*/  ULDC UR13, c[0x0][0x2e0] ;  /* 0x0000b800000d7ab9 */ /* 0x000fe40000000800 */
[----:B------:R-:W-:Y:S02]  /*f390*/  UIMAD UR6, UR11, UR13, UR8 ;  /* 0x0000000d0b0672a4 */ /* 0x000fe4000f8e0208 */
[----:B------:R-:W-:Y:S02]  /*f3a0*/  UIADD3 UR46, -UR47, URZ, URZ ;  /* 0x0000003f2f2e7290 */ /* 0x000fe4000fffe13f */
[----:B------:R-:W-:Y:S02]  /*f3b0*/  UIADD3 UR4, UR6, UR4, URZ ;  /* 0x0000000406047290 */ /* 0x000fe4000fffe03f */
[----:B------:R-:W-:Y:S01]  /*f3c0*/  UIMAD UR46, UR10, UR46, UR9 ;  /* 0x0000002e0a2e72a4 */ /* 0x000fe2000f8e0209 */
[----:B------:R-:W-:Y:S11]  /*f3d0*/  @!P1 BRA `(.L_x_988) ;  /* 0x0000000000449947 */ /* 0x000ff60003800000 */
        /* <DEDUP_REMOVED lines=10> */
.L_x_989:
[----:B------:R-:W-:-:S11]  /*f480*/  UISETP.NE.AND UP0, UPT, UR5, 0x1, UPT ;  /* 0x000000010500788c */ /* 0x000fd6000bf05270 */
[----:B------:R-:W-:Y:S02]  /*f490*/  @UP0 ULDC.64 UR14, c[0x0][0x9e8] ;  /* 0x00027a00000e0ab9 */ /* 0x000fe40000000a00 */
[----:B------:R-:W-:-:S04]  /*f4a0*/  UIMAD.WIDE.U32 UR6, UR8, UR14, URZ ;  /* 0x0000000e080672a5 */ /* 0x000fc8000f8e003f */
[----:B------:R-:W-:-:S12]  /*f4b0*/  @UP0 USHF.R.U32.HI UR8, URZ, UR15, UR7 ;  /* 0x0000000f3f080299 */ /* 0x000fd80008011607 */
.L_x_990:
[----:B------:R-:W-:-:S04]  /*f4c0*/  UIMAD UR8, UR8, UR5, UR5 ;  /* 0x00000005080872a4 */ /* 0x000fc8000f8e0205 */
[----:B------:R-:W-:-:S04]  /*f4d0*/  UISETP.LT.AND UP0, UPT, UR4, UR8, UPT ;  /* 0x000000080400728c */ /* 0x000fc8000bf01270 */
[----:B------:R-:W-:-:S12]  /*f4e0*/  USEL UR4, UR4, UR8, UP0 ;  /* 0x0000000804047287 */ /* 0x000fd80008000000 */
.L_x_988:
[----:B------:R-:W-:Y:S02]  /*f4f0*/  UIMAD UR7, UR11, UR13, 0x3f ;  /* 0x0000003f0b0774a4 */ /* 0x000fe4000f8e020d */
[----:B------:R-:W-:Y:S02]  /*f500*/  UIADD3 UR4, UR4, 0x3f, URZ ;  /* 0x0000003f04047890 */ /* 0x000fe4000fffe03f */
[----:B------:R-:W-:Y:S02]  /*f510*/  USHF.R.S32.HI UR8, URZ, 0x1f, UR7 ;  /* 0x0000001f3f087899 */ /* 0x000fe40008011407 */
[----:B------:R-:W-:Y:S02]  /*f520*/  USHF.R.S32.HI UR6, URZ, 0x1f, UR4 ;  /* 0x0000001f3f067899 */ /* 0x000fe40008011404 */
[----:B------:R-:W-:Y:S02]  /*f530*/  ULEA.HI UR8, UR8, UR7, URZ, 0x6 ;  /* 0x0000000708087291 */ /* 0x000fe4000f8f303f */
[----:B------:R-:W-:-:S02]  /*f540*/  ULEA.HI UR6, UR6, UR4, URZ, 0x6 ;  /* 0x0000000406067291 */ /* 0x000fc4000f8f303f */
[----:B------:R-:W-:Y:S02]  /*f550*/  UIADD3 UR4, UR45, -UR12, URZ ;  /* 0x8000000c2d047290 */ /* 0x000fe4000fffe03f */
[----:B------:R-:W-:Y:S02]  /*f560*/  USHF.R.S32.HI UR48, URZ, 0x6, UR8 ;  /* 0x000000063f307899 */ /* 0x000fe40008011408 */
[----:B------:R-:W-:Y:S02]  /*f570*/  USHF.R.S32.HI UR6, URZ, 0x6, UR6 ;  /* 0x000000063f067899 */ /* 0x000fe40008011406 */
[----:B------:R-:W-:Y:S02]  /*f580*/  UIMAD UR4, UR11, UR13, UR4 ;  /* 0x0000000d0b0472a4 */ /* 0x000fe4000f8e0204 */
[----:B------:R-:W-:Y:S01]  /*f590*/  UISETP.LT.AND UP0, UPT, UR48, UR6, UPT ;  /* 0x000000063000728c */ /* 0x000fe2000bf01270 */
[----:B------:R-:W-:Y:S02]  /*f5a0*/  ULDC UR8, c[0x0][0x9dc] ;  /* 0x0002770000087ab9 */ /* 0x000fe40000000800 */
[----:B------:R-:W-:-:S02]  /*f5b0*/  UIADD3 UR8, UR4, -UR8, URZ ;  /* 0x8000000804087290 */ /* 0x000fc4000fffe03f */
[----:B------:R-:W-:Y:S01]  /*f5c0*/  USEL UR48, UR48, UR6, UP0 ;  /* 0x0000000630307287 */ /* 0x000fe20008000000 */
[----:B------:R-:W-:Y:S11]  /*f5d0*/  @!P1 BRA `(.L_x_991) ;  /* 0x0000000000449947 */ /* 0x000ff60003800000 */
        /* <DEDUP_REMOVED lines=10> */
.L_x_992:
[----:B------:R-:W-:-:S11]  /*f680*/  UISETP.NE.AND UP0, UPT, UR5, 0x1, UPT ;  /* 0x000000010500788c */ /* 0x000fd6000bf05270 */
[----:B------:R-:W-:Y:S02]  /*f690*/  @UP0 ULDC.64 UR10, c[0x0][0x9e8] ;  /* 0x00027a00000a0ab9 */ /* 0x000fe40000000a00 */
[----:B------:R-:W-:-:S04]  /*f6a0*/  UIMAD.WIDE.U32 UR6, UR4, UR10, URZ ;  /* 0x0000000a040672a5 */ /* 0x000fc8000f8e003f */
[----:B------:R-:W-:-:S12]  /*f6b0*/  @UP0 USHF.R.U32.HI UR4, URZ, UR11, UR7 ;  /* 0x0000000b3f040299 */ /* 0x000fd80008011607 */
.L_x_993:
[----:B------:R-:W-:-:S04]  /*f6c0*/  UIMAD UR4, UR4, UR5, URZ ;  /* 0x00000005040472a4 */ /* 0x000fc8000f8e023f */
[----:B------:R-:W-:-:S04]  /*f6d0*/  UISETP.LT.AND UP0, UPT, UR8, UR4, UPT ;  /* 0x000000040800728c */ /* 0x000fc8000bf01270 */
[----:B------:R-:W-:-:S12]  /*f6e0*/  USEL UR8, UR8, UR4, !UP0 ;  /* 0x0000000408087287 */ /* 0x000fd8000c000000 */
.L_x_991:
[----:B------:R-:W-:Y:S01]  /*f6f0*/  USHF.R.S32.HI UR4, URZ, 0x1f, UR8 ;  /* 0x0000001f3f047899 */ /* 0x000fe20008011408 */
[----:B------:R-:W-:Y:S03]  /*f700*/  BSSY B6, `(.L_x_994) ;  /* 0x00002c3000067945 */ /* 0x000fe60003800000 */
[----:B------:R-:W-:-:S04]  /*f710*/  ULEA.HI UR4, UR4, UR8, URZ, 0x6 ;  /* 0x0000000804047291 */ /* 0x000fc8000f8f303f */
[----:B------:R-:W-:-:S04]  /*f720*/  USHF.R.S32.HI UR4, URZ, 0x6, UR4 ;  /* 0x000000063f047899 */ /* 0x000fc80008011404 */
[----:B------:R-:W-:-:S04]  /*f730*/  UISETP.LT.AND UP0, UPT, URZ, UR4, UPT ;  /* 0x000000043f00728c */ /* 0x000fc8000bf01270 */
[----:B------:R-:W-:-:S04]  /*f740*/  USEL UR41, URZ, UR4, !UP0 ;  /* 0x000000043f297287 */ /* 0x000fc8000c000000 */
[----:B------:R-:W-:-:S06]  /*f750*/  UISETP.GT.AND UP0, UPT, UR48, UR41, UPT ;  /* 0x000000293000728c */ /* 0x000fcc000bf04270 */
[----:B------:R-:W-:-:S13]  /*f760*/  PLOP3.LUT P0, PT, PT, PT, UP0, 0x80, 0x0 ;  /* 0x000000000000781c */ /* 0x000fda0003f0f008 */
[----:B------:R-:W-:Y:S05]  /*f770*/  @P0 BRA `(.L_x_995) ;  /* 0x00000000004c0947 */ /* 0x000fea0003800000 */
[----:B------:R-:W1:Y:S01]  /*f780*/  S2R R0, SR_TID.X ;  /* 0x0000000000007919 */ /* 0x000e620000002100 */
[----:B------:R-:W-:Y:S01]  /*f790*/  IMAD.MOV.U32 R13, RZ, RZ, R19 ;  /* 0x000000ffff0d7224 */ /* 0x000fe200078e0013 */
        /* <DEDUP_REMOVED lines=15> */
[----:B-1----:R-:W-:Y:S01]  /*f890*/  IADD3 R13, R0, UR50, R13 ;  /* 0x00000032000d7c10 */ /* 0x002fe2000fffe00d */
[----:B------:R-:W-:Y:S06]  /*f8a0*/  BRA `(.L_x_996) ;  /* 0x0000002800a07947 */ /* 0x000fec0003800000 */
.L_x_995:
[----:B------:R-:W1:Y:S01]  /*f8b0*/  S2UR UR4, SR_CgaCtaId ;  /* 0x00000000000479c3 */ /* 0x000e620000008800 */
[----:B------:R-:W-:Y:S02]  /*f8c0*/  UMOV UR40, 0x400 ;  /* 0x0000040000287882 */ /* 0x000fe40000000000 */
[----:B-1----:R-:W-:-:S04]  /*f8d0*/  ULEA UR40, UR4, UR40, 0x18 ;  /* 0x0000002804287291 */ /* 0x002fc8000f8ec03f */
[----:B------:R-:W-:-:S04]  /*f8e0*/  UIADD3 UR4, UR40, 0x20400, URZ ;  /* 0x0002040028047890 */ /* 0x000fc8000fffe03f */
[----:B------:R-:W-:-:S06]  /*f8f0*/  ULOP3.LUT UP0, URZ, UR4, 0x3ff, URZ, 0xc0, !UPT ;  /* 0x000003ff043f7892 */ /* 0x000fcc000f80c03f */
[----:B------:R-:W-:-:S13]  /*f900*/  PLOP3.LUT P0, PT, PT, PT, UP0, 0x80, 0x0 ;  /* 0x000000000000781c */ /* 0x000fda0003f0f008 */
[----:B------:R-:W-:Y:S05]  /*f910*/  @!P0 BRA `(.L_x_997) ;  /* 0x0000000000408947 */ /* 0x000fea0003800000 */
[----:B------:R-:W-:Y:S01]  /*f920*/  MOV R2, 0x0 ;  /* 0x0000000000027802 */ /* 0x000fe20000000f00 */
[----:B------:R-:W-:Y:S01]  /*f930*/  ULDC.64 UR6, c[0x4][0x1b8] ;  /* 0x01006e0000067ab9 */ /* 0x000fe20000000a00 */
[----:B------:R-:W-:Y:S01]  /*f940*/  ULDC.64 UR8, c[0x4][0x1c0] ;  /* 0x0100700000087ab9 */ /* 0x000fe20000000a00 */
[----:B------:R-:W-:Y:S01]  /*f950*/  ULDC.64 UR4, c[0x4][0x140] ;  /* 0x0100500000047ab9 */ /* 0x000fe20000000a00 */
[----:B------:R-:W-:Y:S01]  /*f960*/  MOV R4, UR6 ;  /* 0x0000000600047c02 */ /* 0x000fe20008000f00 */
[----:B------:R-:W-:Y:S01]  /*f970*/  IMAD.U32 R5, RZ, RZ, UR7 ;  /* 0x00000007ff057e24 */ /* 0x000fe2000f8e00ff */
[----:B------:R-:W1:Y:S01]  /*f980*/  LDC.64 R2, c[0x4][R2] ;  /* 0x0100000002027b82 */ /* 0x000e620000000a00 */
[----:B------:R-:W-:Y:S01]  /*f990*/  IMAD.U32 R6, RZ, RZ, UR8 ;  /* 0x00000008ff067e24 */ /* 0x000fe2000f8e00ff */
[----:B------:R-:W-:Y:S01]  /*f9a0*/  MOV R7, UR9 ;  /* 0x0000000900077c02 */ /* 0x000fe20008000f00 */
[----:B------:R-:W-:Y:S01]  /*f9b0*/  IMAD.U32 R10, RZ, RZ, UR4 ;  /* 0x00000004ff0a7e24 */ /* 0x000fe2000f8e00ff */
[----:B------:R-:W-:Y:S01]  /*f9c0*/  MOV R8, 0x70 ;  /* 0x0000007000087802 */ /* 0x000fe20000000f00 */
[----:B------:R-:W-:-:S02]  /*f9d0*/  IMAD.U32 R11, RZ, RZ, UR5 ;  /* 0x00000005ff0b7e24 */ /* 0x000fc4000f8e00ff */
[----:B------:R-:W-:Y:S02]  /*f9e0*/  IMAD.MOV.U32 R12, RZ, RZ, 0x1 ;  /* 0x00000001ff0c7424 */ /* 0x000fe400078e00ff */
[----:B------:R-:W-:-:S07]  /*f9f0*/  IMAD.MOV.U32 R13, RZ, RZ, RZ ;  /* 0x000000ffff0d7224 */ /* 0x000fce00078e00ff */
[----:B------:R-:W-:-:S07]  /*fa00*/  LEPC R20, `(.L_x_997) ;  /* 0x000000001014794e */ /* 0x000fce0000000000 */
[----:B-1----:R-:W-:Y:S05]  /*fa10*/  CALL.ABS.NOINC R2 ;  /* 0x0000000002007343 */ /* 0x002fea0003c00000 */
.L_x_997:
        /* <DEDUP_REMOVED lines=13> */
[----:B------:R-:W-:Y:S01]  /*faf0*/  MOV R8, 0x70 ;  /* 0x0000007000087802 */ /* 0x000fe20000000f00 */
[----:B------:R-:W-:-:S02]  /*fb00*/  IMAD.U32 R10, RZ, RZ, UR4 ;  /* 0x00000004ff0a7e24 */ /* 0x000fc4000f8e00ff */
[----:B------:R-:W-:Y:S02]  /*fb10*/  IMAD.U32 R11, RZ, RZ, UR5 ;  /* 0x00000005ff0b7e24 */ /* 0x000fe4000f8e00ff */
[----:B------:R-:W-:Y:S02]  /*fb20*/  IMAD.MOV.U32 R12, RZ, RZ, 0x1 ;  /* 0x00000001ff0c7424 */ /* 0x000fe400078e00ff */
[----:B-1----:R-:W-:-:S07]  /*fb30*/  IMAD.MOV.U32 R13, RZ, RZ, RZ ;  /* 0x000000ffff0d7224 */ /* 0x002fce00078e00ff */
[----:B------:R-:W-:-:S07]  /*fb40*/  LEPC R20, `(.L_x_999) ;  /* 0x000000001014794e */ /* 0x000fce0000000000 */
[----:B--2---:R-:W-:Y:S05]  /*fb50*/  CALL.ABS.NOINC R2 ;  /* 0x0000000002007343 */ /* 0x004fea0003c00000 */
.L_x_999:
[----:B------:R1:W2:Y:S01]  /*fb60*/  LDC.64 R2, c[0x4][R18] ;  /* 0x0100000012027b82 */ /* 0x0002a20000000a00 */
[----:B------:R-:W-:Y:S01]  /*fb70*/  ULDC.64 UR6, c[0x4][0x1b8] ;  /* 0x01006e0000067ab9 */ /* 0x000fe20000000a00 */
[----:B------:R-:W-:Y:S01]  /*fb80*/  ULDC.64 UR8, c[0x4][0x1c0] ;  /* 0x0100700000087ab9 */ /* 0x000fe20000000a00 */
[----:B------:R-:W-:Y:S01]  /*fb90*/  ULDC.64 UR4, c[0x4][0x150] ;  /* 0x0100540000047ab9 */ /* 0x000fe20000000a00 */
[----:B------:R-:W-:Y:S01]  /*fba0*/  MOV R4, UR6 ;  /* 0x0000000600047c02 */ /* 0x000fe20008000f00 */
[----:B------:R-:W-:Y:S01]  /*fbb0*/  IMAD.U32 R5, RZ, RZ, UR7 ;  /* 0x00000007ff057e24 */ /* 0x000fe2000f8e00ff */
[----:B------:R-:W-:Y:S01]  /*fbc0*/  MOV R7, UR9 ;  /* 0x0000000900077c02 */ /* 0x000fe20008000f00 */
[----:B------:R-:W-:Y:S01]  /*fbd0*/  IMAD.U32 R6, RZ, RZ, UR8 ;  /* 0x00000008ff067e24 */ /* 0x000fe2000f8e00ff */
[----:B------:R-:W-:Y:S01]  /*fbe0*/  MOV R8, 0x70 ;  /* 0x0000007000087802 */ /* 0x000fe20000000f00 */
[----:B------:R-:W-:Y:S02]  /*fbf0*/  IMAD.U32 R10, RZ, RZ, UR4 ;  /* 0x00000004ff0a7e24 */ /* 0x000fe4000f8e00ff */
[----:B------:R-:W-:-:S02]  /*fc00*/  IMAD.U32 R11, RZ, RZ, UR5 ;  /* 0x00000005ff0b7e24 */ /* 0x000fc4000f8e00ff */
[----:B------:R-:W-:Y:S02]  /*fc10*/  IMAD.MOV.U32 R12, RZ, RZ, 0x1 ;  /* 0x00000001ff0c7424 */ /* 0x000fe400078e00ff */
[----:B-1----:R-:W-:-:S07]  /*fc20*/  IMAD.MOV.U32 R13, RZ, RZ, RZ ;  /* 0x000000ffff0d7224 */ /* 0x002fce00078e00ff */
[----:B------:R-:W-:-:S07]  /*fc30*/  LEPC R20, `(.L_x_998) ;  /* 0x000000001014794e */ /* 0x000fce0000000000 */
[----:B--2---:R-:W-:Y:S05]  /*fc40*/  CALL.ABS.NOINC R2 ;  /* 0x0000000002007343 */ /* 0x004fea0003c00000 */
.L_x_998:
[----:B------:R-:W-:Y:S01]  /*fc50*/  ULDC.64 UR4, c[0x0][0x9f8] ;  /* 0x00027e0000047ab9 */ /* 0x000fe20000000a00 */
[----:B------:R-:W-:Y:S01]  /*fc60*/  MOV R5, UR47 ;  /* 0x0000002f00057c02 */ /* 0x000fe20008000f00 */
[----:B------:R-:W-:Y:S01]  /*fc70*/  IMAD.U32 R0, RZ, RZ, UR47 ;  /* 0x0000002fff007e24 */ /* 0x000fe2000f8e00ff */
[----:B------:R-:W-:Y:S01]  /*fc80*/  ISETP.NE.U32.AND P0, PT, RZ, UR4, PT ;  /* 0x00000004ff007c0c */ /* 0x000fe2000bf05070 */
[----:B------:R-:W-:Y:S01]  /*fc90*/  ULDC.64 UR6, c[0x0][0x208] ;  /* 0x0000820000067ab9 */ /* 0x000fe20000000a00 */
[----:B------:R-:W1:Y:S01]  /*fca0*/  LDC R4, c[0x0][0x428] ;  /* 0x00010a00ff047b82 */ /* 0x000e620000000800 */
[----:B------:R-:W2:Y:S01]  /*fcb0*/  S2R R18, SR_TID.X ;  /* 0x0000000000127919 */ /* 0x000ea20000002100 */
[----:B------:R-:W-:-:S13]  /*fcc0*/  ISETP.NE.AND.EX P0, PT, RZ, UR5, PT, P0 ;  /* 0x00000005ff007c0c */ /* 0x000fda000bf05300 */
[----:B------:R-:W3:Y:S02]  /*fcd0*/  @P0 LDC.64 R2, c[0x0][0x9f8] ;  /* 0x00027e00ff020b82 */ /* 0x000ee40000000a00 */
[----:B---3--:R-:W-:-:S05]  /*fce0*/  @P0 IMAD.WIDE R2, R5, 0x4, R2 ;  /* 0x0000000405020825 */ /* 0x008fca00078e0202 */
[----:B------:R3:W4:Y:S01]  /*fcf0*/  @P0 LDG.E R0, desc[UR6][R2.64] ;  /* 0x0000000602000981 */ /* 0x000722000c1e1900 */
[----:B-1----:R-:W-:Y:S01]  /*fd00*/  ISETP.NE.AND P0, PT, R4, 0x1, PT ;  /* 0x000000010400780c */ /* 0x002fe20003f05270 */
[----:B------:R-:W-:Y:S01]  /*fd10*/  IMAD.U32 R4, RZ, RZ, UR46 ;  /* 0x0000002eff047e24 */ /* 0x000fe2000f8e00ff */
[----:B--2---:R-:W-:Y:S01]  /*fd20*/  LOP3.LUT R18, R18, 0x1f, RZ, 0xc0, !PT ;  /* 0x0000001f12127812 */ /* 0x004fe200078ec0ff */
[----:B------:R-:W-:Y:S01]  /*fd30*/  UMOV UR44, URZ ;  /* 0x0000003f002c7c82 */ /* 0x000fe20008000000 */
[----:B------:R-:W-:Y:S01]  /*fd40*/  UMOV UR8, 0x40 ;  /* 0x0000004000087882 */ /* 0x000fe20000000000 */
[----:B------:R-:W-:Y:S01]  /*fd50*/  UMOV UR9, UR45 ;  /* 0x0000002d00097c82 */ /* 0x000fe20008000000 */
[----:B------:R-:W-:Y:S01]  /*fd60*/  ISETP.NE.AND P1, PT, R18, RZ, PT ;  /* 0x000000ff1200720c */ /* 0x000fe20003f25270 */
[----:B------:R-:W-:Y:S01]  /*fd70*/  UMOV UR10, UR46 ;  /* 0x0000002e000a7c82 */ /* 0x000fe20008000000 */
[----:B------:R-:W-:Y:S01]  /*fd80*/  UMOV UR11, UR47 ;  /* 0x0000002f000b7c82 */ /* 0x000fe20008000000 */
[----:B---3--:R-:W1:Y:S01]  /*fd90*/  LDC.64 R2, c[0x0][0x3f8] ;  /* 0x0000fe00ff027b82 */ /* 0x008e620000000a00 */
[----:B------:R-:W-:Y:S01]  /*fda0*/  UMOV UR12, 0x80 ;  /* 0x00000080000c7882 */ /* 0x000fe20000000000 */
[----:B------:R-:W-:Y:S01]  /*fdb0*/  UMOV UR13, UR45 ;  /* 0x0000002d000d7c82 */ /* 0x000fe20008000000 */
[----:B------:R-:W-:Y:S01]  /*fdc0*/  UMOV UR14, UR46 ;  /* 0x0000002e000e7c82 */ /* 0x000fe20008000000 */
[----:B------:R-:W-:Y:S01]  /*fdd0*/  UMOV UR15, UR47 ;  /* 0x0000002f000f7c82 */ /* 0x000fe20008000000 */
[----:B------:R-:W-:Y:S01]  /*fde0*/  UMOV UR16, 0xc0 ;  /* 0x000000c000107882 */ /* 0x000fe20000000000 */
[----:B------:R-:W-:Y:S01]  /*fdf0*/  UMOV UR17, UR45 ;  /* 0x0000002d00117c82 */ /* 0x000fe20008000000 */
[----:B------:R-:W-:Y:S01]  /*fe00*/  UMOV UR18, UR46 ;  /* 0x0000002e00127c82 */ /* 0x000fe20008000000 */
[----:B------:R-:W2:Y:S01]  /*fe10*/  @P0 LDC R5, c[0x0][0x42c] ;  /* 0x00010b00ff050b82 */ /* 0x000ea20000000800 */
[----:B------:R-:W-:Y:S01]  /*fe20*/  UMOV UR19, UR47 ;  /* 0x0000002f00137c82 */ /* 0x000fe20008000000 */
[----:B------:R-:W-:Y:S01]  /*fe30*/  VOTEU.ALL UP1, P1 ;  /* 0x00000000003f7886 */ /* 0x000fe20000820000 */
[----:B------:R-:W-:-:S04]  /*fe40*/  UMOV UR6, 0xffffffff ;  /* 0xffffffff00067882 */ /* 0x000fc80000000000 */
[----:B------:R-:W-:Y:S01]  /*fe50*/  @!UP1 UIADD3 UR4, UP0, UR42, 0x270, URZ ;  /* 0x000002702a049890 */ /* 0x000fe2000ff1e03f */
[----:B------:R-:W3:Y:S03]  /*fe60*/  @P0 LDC R6, c[0x0][0x430] ;  /* 0x00010c00ff060b82 */ /* 0x000ee60000000800 */
[----:B------:R-:W-:-:S09]  /*fe70*/  @!UP1 UIADD3.X UR5, URZ, UR43, URZ, UP0, !UPT ;  /* 0x0000002b3f059290 */ /* 0x000fd200087fe43f */
[----:B------:R1:W-:Y:S01]  /*fe80*/  @!UP1 UTMAPF.L2.4D [UR44], [UR4] ;  /* 0x0000002c040095b8 */ /* 0x0003e20008018000 */
[----:B--2---:R-:W-:Y:S01]  /*fe90*/  @P0 IMAD.HI.U32 R5, R5, UR46, RZ ;  /* 0x0000002e05050c27 */ /* 0x004fe2000f8e00ff */
[----:B------:R2:W-:Y:S04]  /*fea0*/  @!UP1 UTMAPF.L2.4D [UR8], [UR4] ;  /* 0x00000008040095b8 */ /* 0x0005e80008018000 */
[----:B---3--:R-:W-:Y:S02]  /*feb0*/  @P0 SHF.R.U32.HI R4, RZ, R6, R5 ;  /* 0x00000006ff040219 */ /* 0x008fe40000011605 */
[----:B-1----:R-:W-:Y:S02]  /*fec0*/  ISETP.NE.U32.AND P0, PT, R2, RZ, PT ;  /* 0x000000ff0200720c */ /* 0x002fe40003f05070 */
[----:B------:R-:W-:Y:S01]  /*fed0*/  MOV R5, UR48 ;  /* 0x0000003000057c02 */ /* 0x000fe20008000f00 */
[----:B------:R2:W-:Y:S01]  /*fee0*/  @!UP1 UTMAPF.L2.4D [UR12], [UR4] ;  /* 0x0000000c040095b8 */ /* 0x0005e20008018000 */
[----:B------:R-:W-:-:S03]  /*fef0*/  ISETP.NE.AND.EX P0, PT, R3, RZ, PT, P0 ;  /* 0x000000ff0300720c */ /* 0x000fc60003f05300 */
[----:B------:R-:W-:Y:S01]  /*ff00*/  VIADD R5, R5, 0xffffffff ;  /* 0xffffffff05057836 */ /* 0x000fe20000000000 */
[----:B------:R2:W-:Y:S01]  /*ff10*/  @!UP1 UTMAPF.L2.4D [UR16], [UR4] ;  /* 0x00000010040095b8 */ /* 0x0005e20008018000 */
[----:B----4-:R-:W-:Y:S01]  /*ff20*/  SEL R6, R0, RZ, !P0 ;  /* 0x000000ff00067207 */ /* 0x010fe20004000000 */
[----:B--2---:R-:W-:Y:S07]  /*ff30*/  BRA.DIV UR6, `(.L_x_1000) ;  /* 0x0000002a06f07947 */ /* 0x004fee000b800000 */
.L_x_1051:
[----:B------:R-:W-:Y:S01]  /*ff40*/  UMOV UR4, 0xffffffff ;  /* 0xffffffff00047882 */ /* 0x000fe20000000000 */
[----:B------:R-:W-:Y:S02]  /*ff50*/  SHF.R.S32.HI R18, RZ, 0x1f, R0 ;  /* 0x0000001fff127819 */ /* 0x000fe40000011400 */
[----:B------:R-:W-:Y:S05]  /*ff60*/  BRA.DIV UR4, `(.L_x_1001) ;  /* 0x0000002e04107947 */ /* 0x000fea000b800000 */
[----:B------:R-:W-:-:S13]  /*ff70*/  ELECT P6, URZ, PT ;  /* 0x00000000003f782f */ /* 0x000fda00038c0000 */
.L_x_1054:
[----:B------:R-:W-:Y:S05]  /*ff80*/  @!P6 BRA `(.L_x_1002) ;  /* 0x00000004000ce947 */ /* 0x000fea0003800000 */
[----:B------:R-:W-:Y:S01]  /*ff90*/  IMAD.MOV.U32 R6, RZ, RZ, R0 ;  /* 0x000000ffff067224 */ /* 0x000fe200078e0000 */
[----:B------:R-:W-:Y:S06]  /*ffa0*/  @!P0 BRA `(.L_x_1003) ;  /* 0x00000000004c8947 */ /* 0x000fec0003800000 */
[----:B------:R-:W1:Y:S01]  /*ffb0*/  LDC R11, c[0x0][0x41c] ;  /* 0x00010700ff0b7b82 */ /* 0x000e620000000800 */
[----:B------:R-:W-:Y:S01]  /*ffc0*/  MOV R10, R5 ;  /* 0x00000005000a7202 */ /* 0x000fe20000000f00 */
[----:B------:R-:W-:Y:S01]  /*ffd0*/  ULDC.64 UR4, c[0x0][0x408] ;  /* 0x0001020000047ab9 */ /* 0x000fe20000000a00 */
[----:B------:R-:W-:Y:S01]  /*ffe0*/  ULDC.64 UR6, c[0x0][0x208] ;  /* 0x0000820000067ab9 */ /* 0x000fe20000000a00 */
[----:B------:R-:W-:-:S04]  /*fff0*/  IMAD R9, R18, UR4, RZ ;  /* 0x0000000412097c24 */ /* 0x000fc8000f8e02ff */
[----:B------:R-:W-:Y:S01]  /*10000*/  IMAD R9, R0, UR5, R9 ;  /* 0x0000000500097c24 */ /* 0x000fe2000f8e0209 */
[----:B-1----:R-:W-:-:S13]  /*10010*/  ISETP.NE.AND P2, PT, R11, 0x1, PT ;  /* 0x000000010b00780c */ /* 0x002fda0003f45270 */
[----:B------:R-:W1:Y:S02]  /*10020*/  @P2 LDC.64 R6, c[0x0][0x420] ;  /* 0x00010800ff062b82 */ /* 0x000e640000000a00 */
[----:B-1----:R-:W-:-:S05]  /*10030*/  @P2 IMAD.HI.U32 R6, R5, R6, RZ ;  /* 0x0000000605062227 */ /* 0x002fca00078e00ff */
[----:B------:R-:W-:-:S04]  /*10040*/  @P2 SHF.R.U32.HI R10, RZ, R7, R6 ;  /* 0x00000007ff0a2219 */ /* 0x000fc80000011606 */
[--C-:B------:R-:W-:Y:S01]  /*10050*/  SHF.R.S32.HI R7, RZ, 0x1f, R10.reuse ;  /* 0x0000001fff077819 */ /* 0x100fe2000001140a */
[----:B------:R-:W-:-:S04]  /*10060*/  IMAD.MOV.U32 R6, RZ, RZ, R10 ;  /* 0x000000ffff067224 */ /* 0x000fc800078e000a */
[----:B------:R-:W-:-:S04]  /*10070*/  IMAD.WIDE.U32 R6, R0, UR4, R6 ;  /* 0x0000000400067c25 */ /* 0x000fc8000f8e0006 */
[----:B------:R-:W-:Y:S01]  /*10080*/  IMAD.IADD R7, R7, 0x1, R9 ;  /* 0x0000000107077824 */ /* 0x000fe200078e0209 */
[----:B------:R-:W-:-:S04]  /*10090*/  LEA R8, P2, R6, R2, 0x2 ;  /* 0x0000000206087211 */ /* 0x000fc800078410ff */
[----:B------:R-:W-:-:S05]  /*100a0*/  LEA.HI.X R9, R6, R3, R7, 0x2, P2 ;  /* 0x0000000306097211 */ /* 0x000fca00010f1407 */
[----:B------:R1:W5:Y:S01]  /*100b0*/  LDG.E R6, desc[UR6][R8.64] ;  /* 0x0000000608067981 */ /* 0x000362000c1e1900 */
[----:B------:R-:W-:-:S05]  /*100c0*/  IADD3 R10, -R10, RZ, RZ ;  /* 0x000000ff0a0a7210 */ /* 0x000fca0007ffe1ff */
[----:B------:R-:W-:-:S07]  /*100d0*/  IMAD R5, R11, R10, R5 ;  /* 0x0000000a0b057224 */ /* 0x000fce00078e0205 */
.L_x_1003:
[----:B------:R-:W2:Y:S01]  /*100e0*/  S2R R7, SR_TID.X ;  /* 0x0000000000077919 */ /* 0x000ea20000002100 */
[----:B-1----:R-:W-:Y:S02]  /*100f0*/  LEA R8, R16, UR40, 0x3 ;  /* 0x0000002810087c11 */ /* 0x002fe4000f8e18ff */
[----:B--2---:R-:W-:Y:S02]  /*10100*/  LOP3.LUT R9, R7, 0x7f, RZ, 0xc0, !PT ;  /* 0x0000007f07097812 */ /* 0x004fe400078ec0ff */
[----:B------:R-:W-:Y:S02]  /*10110*/  SHF.L.U32 R7, R17, 0x1f, RZ ;  /* 0x0000001f11077819 */ /* 0x000fe400000006ff */
[----:B------:R-:W-:Y:S02]  /*10120*/  ISETP.NE.AND P3, PT, R9, RZ, PT ;  /* 0x000000ff0900720c */ /* 0x000fe40003f65270 */
[----:B------:R-:W1:Y:S02]  /*10130*/  SYNCS.PHASECHK.TRANS64.TRYWAIT P2, [R8+URZ+0x30840], R7 ;  /* 0x03084007080075a7 */ /* 0x000e64000804017f */
[----:B-1----:R-:W-:Y:S09]  /*10140*/  @!P2 BRA `(.L_x_1004) ;  /* 0x0000002800b8a947 */ /* 0x002ff20003800000 */
.L_x_1055:
        /* <DEDUP_REMOVED lines=8> */
.L_x_1005:
        /* <DEDUP_REMOVED lines=10> */
[----:B------:R-:W-:-:S03]  /*10270*/  UMOV UR16, 0x40 ;  /* 0x0000004000107882 */ /* 0x000fc60000000000 */
[----:B------:R-:W-:Y:S02]  /*10280*/  ULEA UR14, UR14, UR40, 0xf ;  /* 0x000000280e0e7291 */ /* 0x000fe4000f8e783f */
[----:B------:R-:W-:Y:S02]  /*10290*/  UIADD3 UR9, UR9, 0x30830, URZ ;  /* 0x0003083009097890 */ /* 0x000fe4000fffe03f */
[----:B------:R-:W-:Y:S02]  /*102a0*/  USHF.L.U32 UR11, UR11, 0x6, URZ ;  /* 0x000000060b0b7899 */ /* 0x000fe4000800063f */
[----:B------:R-:W-:Y:S02]  /*102b0*/  UIADD3 UR8, UR14, 0x20400, URZ ;  /* 0x000204000e087890 */ /* 0x000fe4000fffe03f */
[----:B------:R-:W-:Y:S02]  /*102c0*/  UIADD3 UR15, UR14, 0x22400, URZ ;  /* 0x000224000e0f7890 */ /* 0x000fe4000fffe03f */
[----:B------:R-:W-:-:S02]  /*102d0*/  UIADD3 UR17, UR14, 0x24400, URZ ;  /* 0x000244000e117890 */ /* 0x000fc4000fffe03f */
[----:B------:R-:W-:-:S03]  /*102e0*/  UIADD3 UR18, UR14, 0x26400, URZ ;  /* 0x000264000e127890 */ /* 0x000fc6000fffe03f */
[----:B------:R2:W-:Y:S01]  /*102f0*/  UTMALDG.4D [UR8], [UR4], desc[UR6] ;  /* 0x00000608040075b4 */ /* 0x0005e20008019000 */
[----:B------:R-:W-:Y:S01]  /*10300*/  UMOV UR14, 0x80 ;  /* 0x00000080000e7882 */ /* 0x000fe20000000000 */
        /* <DEDUP_REMOVED lines=11> */
.L_x_1002:
[----:B------:R-:W-:Y:S05]  /*103c0*/  WARPSYNC.ALL ;  /* 0x0000000000007948 */ /* 0x000fea0003800000 */
[----:B------:R-:W-:Y:S01]  /*103d0*/  BAR.SYNC.DEFER_BLOCKING 0x8, 0x120 ;  /* 0x0204800000007b1d */ /* 0x000fe20000010000 */
[----:B------:R-:W-:Y:S01]  /*103e0*/  ELECT P2, URZ, PT ;  /* 0x00000000003f782f */ /* 0x000fe20003840000 */
[----:B------:R-:W-:Y:S02]  /*103f0*/  UIADD3 UR49, UR49, 0x1, URZ ;  /* 0x0000000131317890 */ /* 0x000fe4000fffe03f */
[----:B------:R-:W-:Y:S02]  /*10400*/  UIADD3 UR4, UP0, UR42, 0x270, URZ ;  /* 0x000002702a047890 */ /* 0x000fe4000ff1e03f */
[----:B------:R-:W-:-:S02]  /*10410*/  ULEA.HI UR14, UR49, UR49, URZ, 0x1 ;  /* 0x00000031310e7291 */ /* 0x000fc4000f8f083f */
[----:B------:R-:W-:Y:S02]  /*10420*/  UIADD3 UR8, UR40, 0x10400, URZ ;  /* 0x0001040028087890 */ /* 0x000fe4000fffe03f */
[----:B------:R-:W-:Y:S02]  /*10430*/  ULOP3.LUT UR14, UR14, 0xfffffffe, URZ, 0xc0, !UPT ;  /* 0xfffffffe0e0e7892 */ /* 0x000fe4000f8ec03f */
[----:B------:R-:W-:Y:S02]  /*10440*/  UIADD3 UR9, UR40, 0x30800, URZ ;  /* 0x0003080028097890 */ /* 0x000fe4000fffe03f */
[----:B-1----:R-:W-:Y:S01]  /*10450*/  @P2 IMAD.MOV.U32 R7, RZ, RZ, 0x10000 ;  /* 0x00010000ff072424 */ /* 0x002fe200078e00ff */
[----:B------:R-:W-:Y:S02]  /*10460*/  UIADD3 UR14, UR49, -UR14, URZ ;  /* 0x8000000e310e7290 */ /* 0x000fe4000fffe03f */
[----:B------:R-:W-:Y:S02]  /*10470*/  UIADD3.X UR5, URZ, UR43, URZ, UP0, !UPT ;  /* 0x0000002b3f057290 */ /* 0x000fe400087fe43f */
[----:B------:R-:W-:-:S02]  /*10480*/  UIADD3 UR32, UR40, 0x14400, URZ ;  /* 0x0001440028207890 */ /* 0x000fc4000fffe03f */
[----:B------:R-:W-:Y:S02]  /*10490*/  UIADD3 UR24, UR40, 0x18400, URZ ;  /* 0x0001840028187890 */ /* 0x000fe4000fffe03f */
[----:B------:R-:W-:Y:S02]  /*104a0*/  UIADD3 UR16, UR40, 0x1c400, URZ ;  /* 0x0001c40028107890 */ /* 0x000fe4000fffe03f */
[----:B------:R1:W-:Y:S01]  /*104b0*/  @P2 SYNCS.ARRIVE.TRANS64 RZ, [UR40+0x30800], R7 ;  /* 0x03080007ffff29a7 */ /* 0x0003e20008000028 */
[----:B------:R-:W-:Y:S01]  /*104c0*/  UMOV UR11, UR45 ;  /* 0x0000002d000b7c82 */ /* 0x000fe20008000000 */
[----:B------:R-:W-:Y:S01]  /*104d0*/  UMOV UR12, UR46 ;  /* 0x0000002e000c7c82 */ /* 0x000fe20008000000 */
[----:B------:R-:W-:Y:S01]  /*104e0*/  UMOV UR13, UR47 ;  /* 0x0000002f000d7c82 */ /* 0x000fe20008000000 */
[----:B------:R-:W-:Y:S01]  /*104f0*/  UMOV UR6, 0x0 ;  /* 0x0000000000067882 */ /* 0x000fe20000000000 */
[----:B------:R-:W-:Y:S01]  /*10500*/  UMOV UR7, 0x12f00000 ;  /* 0x12f0000000077882 */ /* 0x000fe20000000000 */
[----:B------:R-:W-:Y:S01]  /*10510*/  UMOV UR10, URZ ;  /* 0x0000003f000a7c82 */ /* 0x000fe20008000000 */
[----:B------:R-:W-:Y:S01]  /*10520*/  UMOV UR35, UR45 ;  /* 0x0000002d00237c82 */ /* 0x000fe20008000000 */
[----:B-1----:R-:W-:Y:S01]  /*10530*/  MOV R7, UR14 ;  /* 0x0000000e00077c02 */ /* 0x002fe20008000f00 */
[----:B------:R-:W-:Y:S01]  /*10540*/  UMOV UR36, UR46 ;  /* 0x0000002e00247c82 */ /* 0x000fe20008000000 */
[----:B------:R-:W-:Y:S01]  /*10550*/  UMOV UR37, UR47 ;  /* 0x0000002f00257c82 */ /* 0x000fe20008000000 */
[----:B------:R-:W-:Y:S01]  /*10560*/  UMOV UR34, 0x40 ;  /* 0x0000004000227882 */ /* 0x000fe20000000000 */
[----:B------:R-:W-:Y:S01]  /*10570*/  UMOV UR33, UR9 ;  /* 0x0000000900217c82 */ /* 0x000fe20008000000 */
[----:B------:R-:W-:Y:S01]  /*10580*/  UMOV UR27, UR45 ;  /* 0x0000002d001b7c82 */ /* 0x000fe20008000000 */
[----:B------:R-:W-:Y:S01]  /*10590*/  UMOV UR28, UR46 ;  /* 0x0000002e001c7c82 */ /* 0x000fe20008000000 */
[----:B------:R-:W-:Y:S01]  /*105a0*/  UMOV UR29, UR47 ;  /* 0x0000002f001d7c82 */ /* 0x000fe20008000000 */
[----:B------:R1:W-:Y:S01]  /*105b0*/  UTMALDG.4D [UR8], [UR4], desc[UR6] ;  /* 0x00000608040075b4 */ /* 0x0003e20008019000 */
[----:B------:R-:W-:Y:S01]  /*105c0*/  UMOV UR26, 0x80 ;  /* 0x00000080001a7882 */ /* 0x000fe20000000000 */
[----:B------:R-:W-:Y:S01]  /*105d0*/  UMOV UR25, UR9 ;  /* 0x0000000900197c82 */ /* 0x000fe20008000000 */
[----:B------:R-:W-:Y:S01]  /*105e0*/  SHF.L.U32 R7, R7, 0x1f, RZ ;  /* 0x0000001f07077819 */ /* 0x000fe200000006ff */
[----:B------:R-:W-:Y:S01]  /*105f0*/  UMOV UR19, UR45 ;  /* 0x0000002d00137c82 */ /* 0x000fe20008000000 */
[----:B------:R-:W-:Y:S01]  /*10600*/  UMOV UR20, UR46 ;  /* 0x0000002e00147c82 */ /* 0x000fe20008000000 */
[----:B------:R-:W-:Y:S01]  /*10610*/  UMOV UR21, UR47 ;  /* 0x0000002f00157c82 */ /* 0x000fe20008000000 */
[----:B------:R-:W-:Y:S01]  /*10620*/  UMOV UR18, 0xc0 ;  /* 0x000000c000127882 */ /* 0x000fe20000000000 */
[----:B------:R1:W-:Y:S01]  /*10630*/  UTMALDG.4D [UR32], [UR4], desc[UR6] ;  /* 0x00000620040075b4 */ /* 0x0003e20008019000 */
[----:B------:R-:W-:Y:S01]  /*10640*/  UMOV UR17, UR9 ;  /* 0x0000000900117c82 */ /* 0x000fe20008000000 */
[----:B------:R1:W-:Y:S01]  /*10650*/  UTMALDG.4D [UR24], [UR4], desc[UR6] ;  /* 0x00000618040075b4 */ /* 0x0003e20008019000 */
[----:B------:R1:W-:Y:S01]  /*10660*/  UTMALDG.4D [UR16], [UR4], desc[UR6] ;  /* 0x00000610040075b4 */ /* 0x0003e20008019000 */
[----:B------:R-:W2:Y:S02]  /*10670*/  SYNCS.PHASECHK.TRANS64.TRYWAIT P2, [UR40+0x30820], R7 ;  /* 0x03082007ff0075a7 */ /* 0x000ea40008040168 */
[----:B-12---:R-:W-:Y:S05]  /*10680*/  @!P2 BRA `(.L_x_1006) ;  /* 0x00000024007ca947 */ /* 0x006fea0003800000 */
.L_x_1056:
[----:B------:R-:W-:-:S04]  /*10690*/  UIADD3 UR4, UR48, -0x2, URZ ;  /* 0xfffffffe30047890 */ /* 0x000fc8000fffe03f */
[----:B------:R-:W-:-:S06]  /*106a0*/  UISETP.GE.AND UP0, UPT, UR4, UR41, UPT ;  /* 0x000000290400728c */ /* 0x000fcc000bf06270 */
[----:B------:R-:W-:-:S13]  /*106b0*/  PLOP3.LUT P2, PT, PT, PT, UP0, 0x80, 0x0 ;  /* 0x000000000000781c */ /* 0x000fda0003f4f008 */
[----:B------:R-:W-:Y:S05]  /*106c0*/  @!P2 BRA `(.L_x_1007) ;  /* 0x0000001400fca947 */ /* 0x000fea0003800000 */
[----:B-1----:R-:W-:Y:S01]  /*106d0*/  IMAD R8, RZ, RZ, -UR48 ;  /* 0x80000030ff087e24 */ /* 0x002fe2000f8e02ff */
[----:B------:R-:W-:Y:S01]  /*106e0*/  LOP3.LUT R11, RZ, UR41, RZ, 0x33, !PT ;  /* 0x00000029ff0b7c12 */ /* 0x000fe2000f8e33ff */
[----:B------:R-:W-:-:S03]  /*106f0*/  ULDC.64 UR38, c[0x0][0x408] ;  /* 0x0001020000267ab9 */ /* 0x000fc60000000a00 */
[----:B------:R-:W-:-:S05]  /*10700*/  VIADDMNMX R11, R8, 0x1, R11, !PT ;  /* 0x00000001080b7846 */ /* 0x000fca000780010b */
[----:B------:R-:W-:-:S05]  /*10710*/  VIADD R7, R11, UR48 ;  /* 0x000000300b077c36 */ /* 0x000fca0008000000 */
[----:B------:R-:W-:-:S04]  /*10720*/  LOP3.LUT R7, R7, 0x1, RZ, 0xc0, !PT ;  /* 0x0000000107077812 */ /* 0x000fc800078ec0ff */
[----:B------:R-:W-:Y:S02]  /*10730*/  ISETP.NE.U32.AND P2, PT, R7, 0x1, PT ;  /* 0x000000010700780c */ /* 0x000fe40003f45070 */
[----:B------:R-:W-:-:S11]  /*10740*/  MOV R7, UR4 ;  /* 0x0000000400077c02 */ /* 0x000fd60008000f00 */
        /* <DEDUP_REMOVED lines=13> */
[----:B-1----:R-:W-:-:S13]  /*10820*/  ISETP.NE.AND P2, PT, R13, 0x1, PT ;  /* 0x000000010d00780c */ /* 0x002fda0003f45270 */
[----:B------:R-:W1:Y:S02]  /*10830*/  @P2 LDC.64 R8, c[0x0][0x420] ;  /* 0x00010800ff082b82 */ /* 0x000e640000000a00 */
[----:B-1----:R-:W-:Y:S01]  /*10840*/  @P2 IMAD.HI.U32 R14, R7, R8, RZ ;  /* 0x00000008070e2227 */ /* 0x002fe200078e00ff */
[----:B------:R-:W-:-:S04]  /*10850*/  MOV R8, R7 ;  /* 0x0000000700087202 */ /* 0x000fc80000000f00 */
[----:B------:R-:W-:-:S04]  /*10860*/  @P2 SHF.R.U32.HI R8, RZ, R9, R14 ;  /* 0x00000009ff082219 */ /* 0x000fc8000001160e */
[--C-:B------:R-:W-:Y:S01]  /*10870*/  SHF.R.S32.HI R9, RZ, 0x1f, R8.reuse ;  /* 0x0000001fff097819 */ /* 0x100fe20000011408 */
[----:B------:R-:W-:-:S04]  /*10880*/  IMAD.MOV R14, RZ, RZ, -R8 ;  /* 0x000000ffff0e7224 */ /* 0x000fc800078e0a08 */
[----:B------:R-:W-:Y:S02]  /*10890*/  IMAD R7, R13, R14, R7 ;  /* 0x0000000e0d077224 */ /* 0x000fe400078e0207 */
[----:B------:R-:W-:Y:S02]  /*108a0*/  IMAD R13, R18, UR4, RZ ;  /* 0x00000004120d7c24 */ /* 0x000fe4000f8e02ff */
[----:B------:R-:W-:-:S04]  /*108b0*/  IMAD.WIDE.U32 R8, R0, UR4, R8 ;  /* 0x0000000400087c25 */ /* 0x000fc8000f8e0008 */
[----:B------:R-:W-:Y:S01]  /*108c0*/  IMAD R13, R0, UR5, R13 ;  /* 0x00000005000d7c24 */ /* 0x000fe2000f8e020d */
[----:B------:R-:W-:-:S03]  /*108d0*/  LEA R2, P2, R8, R2, 0x2 ;  /* 0x0000000208027211 */ /* 0x000fc600078410ff */
[----:B------:R-:W-:-:S05]  /*108e0*/  IMAD.IADD R13, R13, 0x1, R9 ;  /* 0x000000010d0d7824 */ /* 0x000fca00078e0209 */
[----:B------:R-:W-:-:S05]  /*108f0*/  LEA.HI.X R3, R8, R3, R13, 0x2, P2 ;  /* 0x0000000308037211 */ /* 0x000fca00010f140d */
[----:B------:R1:W5:Y:S02]  /*10900*/  LDG.E R8, desc[UR6][R2.64] ;  /* 0x0000000602087981 */ /* 0x000364000c1e1900 */
.L_x_1011:
[----:B-1----:R-:W1:Y:S01]  /*10910*/  S2R R2, SR_TID.X ;  /* 0x0000000000027919 */ /* 0x002e620000002100 */
[----:B------:R-:W-:Y:S02]  /*10920*/  LEA R3, R10, UR40, 0x3 ;  /* 0x000000280a037c11 */ /* 0x000fe4000f8e18ff */
[----:B-1----:R-:W-:Y:S02]  /*10930*/  LOP3.LUT R9, R2, 0x7f, RZ, 0xc0, !PT ;  /* 0x0000007f02097812 */ /* 0x002fe400078ec0ff */
[----:B------:R-:W-:Y:S02]  /*10940*/  SHF.L.U32 R2, R12, 0x1f, RZ ;  /* 0x0000001f0c027819 */ /* 0x000fe400000006ff */
[----:B------:R-:W-:Y:S02]  /*10950*/  ISETP.NE.AND P2, PT, R9, RZ, PT ;  /* 0x000000ff0900720c */ /* 0x000fe40003f45270 */
[----:B------:R-:W1:Y:S02]  /*10960*/  SYNCS.PHASECHK.TRANS64.TRYWAIT P3, [R3+URZ+0x30840], R2 ;  /* 0x03084002030075a7 */ /* 0x000e64000806017f */
[----:B-1----:R-:W-:Y:S09]  /*10970*/  @!P3 BRA `(.L_x_1012) ;  /* 0x0000002000d8b947 */ /* 0x002ff20003800000 */
.L_x_1057:
        /* <DEDUP_REMOVED lines=8> */
.L_x_1013:
        /* <DEDUP_REMOVED lines=11> */
[----:B------:R-:W-:Y:S01]  /*10ab0*/  UIADD3 UR19, UR40, 0x30800, URZ ;  /* 0x0003080028137890 */ /* 0x000fe2000fffe03f */
[----:B-1----:R-:W-:Y:S01]  /*10ac0*/  SHF.L.U32 R3, R17, 0x1f, RZ ;  /* 0x0000001f11037819 */ /* 0x002fe200000006ff */
[----:B------:R-:W-:-:S02]  /*10ad0*/  ULEA UR14, UR14, UR40, 0xf ;  /* 0x000000280e0e7291 */ /* 0x000fc4000f8e783f */
[----:B------:R-:W-:Y:S02]  /*10ae0*/  UIADD3 UR9, UR9, 0x30830, URZ ;  /* 0x0003083009097890 */ /* 0x000fe4000fffe03f */
[----:B------:R-:W-:Y:S01]  /*10af0*/  USHF.L.U32 UR11, UR11, 0x6, URZ ;  /* 0x000000060b0b7899 */ /* 0x000fe2000800063f */
[----:B------:R-:W-:Y:S01]  /*10b00*/  LEA R2, R16, UR19, 0x3 ;  /* 0x0000001310027c11 */ /* 0x000fe2000f8e18ff */
[----:B------:R-:W-:Y:S02]  /*10b10*/  UIADD3 UR8, UR14, 0x20400, URZ ;  /* 0x000204000e087890 */ /* 0x000fe4000fffe03f */
[----:B------:R-:W-:Y:S02]  /*10b20*/  UIADD3 UR15, UR14, 0x22400, URZ ;  /* 0x000224000e0f7890 */ /* 0x000fe4000fffe03f */
[----:B------:R-:W-:Y:S02]  /*10b30*/  UIADD3 UR16, UR14, 0x24400, URZ ;  /* 0x000244000e107890 */ /* 0x000fe4000fffe03f */
[----:B------:R-:W-:Y:S01]  /*10b40*/  UIADD3 UR14, UR14, 0x26400, URZ ;  /* 0x000264000e0e7890 */ /* 0x000fe2000fffe03f */
[----:B------:R-:W-:-:S02]  /*10b50*/  UMOV UR18, 0x80 ;  /* 0x0000008000127882 */ /* 0x000fc40000000000 */
[----:B------:R1:W-:Y:S02]  /*10b60*/  UTMALDG.4D [UR8], [UR4], desc[UR6] ;  /* 0x00000608040075b4 */ /* 0x0003e40008019000 */
[----:B-1----:R-:W-:Y:S01]  /*10b70*/  UMOV UR8, UR15 ;  /* 0x0000000f00087c82 */ /* 0x002fe20008000000 */
[----:B------:R-:W-:Y:S01]  /*10b80*/  UMOV UR10, UR17 ;  /* 0x00000011000a7c82 */ /* 0x000fe20008000000 */
[----:B------:R-:W-:Y:S01]  /*10b90*/  UMOV UR15, 0xc0 ;  /* 0x000000c0000f7882 */ /* 0x000fe20000000000 */
        /* <DEDUP_REMOVED lines=9> */
.L_x_1058:
[----:B------:R-:W-:Y:S05]  /*10c30*/  @P2 BRA `(.L_x_1015) ;  /* 0x0000000000202947 */ /* 0x000fea0003800000 */
[----:B------:R-:W2:Y:S01]  /*10c40*/  S2R R9, SR_TID.X ;  /* 0x0000000000097919 */ /* 0x000ea20000002100 */
[----:B-1----:R-:W-:Y:S01]  /*10c50*/  LEA R2, R16, UR40, 0x3 ;  /* 0x0000002810027c11 */ /* 0x002fe2000f8e18ff */
[----:B------:R-:W-:-:S04]  /*10c60*/  IMAD.MOV.U32 R3, RZ, RZ, 0x8000 ;  /* 0x00008000ff037424 */ /* 0x000fc800078e00ff */
[----:B------:R3:W-:Y:S01]  /*10c70*/  SYNCS.ARRIVE.TRANS64 RZ, [R2+URZ+0x30850], R3 ;  /* 0x0308500302ff79a7 */ /* 0x0007e2000800003f */
[----:B--2---:R-:W-:-:S04]  /*10c80*/  LOP3.LUT R9, R9, 0x1f, RZ, 0xc0, !PT ;  /* 0x0000001f09097812 */ /* 0x004fc800078ec0ff */
[----:B------:R-:W-:-:S13]  /*10c90*/  ISETP.NE.AND P2, PT, R9, RZ, PT ;  /* 0x000000ff0900720c */ /* 0x000fda0003f45270 */
[----:B---3--:R-:W-:Y:S05]  /*10ca0*/  @!P2 BRA `(.L_x_1015) ;  /* 0x000000000004a947 */ /* 0x008fea0003800000 */
[----:B------:R-:W-:Y:S01]  /*10cb0*/  BPT.TRAP 0x1 ;  /* 0x000000040000795c */ /* 0x000fe20000300000 */
.L_x_1015:
        /* <DEDUP_REMOVED lines=9> */
[----:B------:R-:W-:Y:S01]  /*10d50*/  UMOV UR17, 0x40 ;  /* 0x0000004000117882 */ /* 0x000fe20000000000 */
[----:B------:R-:W-:Y:S01]  /*10d60*/  IMAD.MOV.U32 R6, RZ, RZ, R8 ;  /* 0x000000ffff067224 */ /* 0x000fe200078e0008 */
[----:B------:R-:W-:-:S02]  /*10d70*/  MOV R5, R7 ;  /* 0x0000000700057202 */ /* 0x000fc40000000f00 */
[----:B------:R-:W-:Y:S02]  /*10d80*/  ULEA UR16, UR9, UR40, 0xf ;  /* 0x0000002809107291 */ /* 0x000fe4000f8e783f */
[----:B------:R-:W-:Y:S02]  /*10d90*/  ULEA UR9, UR9, UR40, 0x3 ;  /* 0x0000002809097291 */ /* 0x000fe4000f8e183f */
[----:B------:R-:W-:Y:S02]  /*10da0*/  USHF.L.U32 UR11, UR11, 0x6, URZ ;  /* 0x000000060b0b7899 */ /* 0x000fe4000800063f */
[----:B------:R-:W-:Y:S02]  /*10db0*/  UIADD3 UR8, UR16, 0x400, URZ ;  /* 0x0000040010087890 */ /* 0x000fe4000fffe03f */
[----:B------:R-:W-:Y:S02]  /*10dc0*/  UIADD3 UR9, UR9, 0x30850, URZ ;  /* 0x0003085009097890 */ /* 0x000fe4000fffe03f */
[----:B------:R-:W-:-:S02]  /*10dd0*/  UIADD3 UR14, UR16, 0x2400, URZ ;  /* 0x00002400100e7890 */ /* 0x000fc4000fffe03f */
        /* <DEDUP_REMOVED lines=15> */
.L_x_1010:
[----:B------:R-:W-:Y:S05]  /*10ed0*/  BSYNC B0 ;  /* 0x0000000000007941 */ /* 0x000fea0003800000 */
.L_x_1009:
[----:B------:R-:W-:Y:S01]  /*10ee0*/  UIADD3 UR4, UR48, -0x3, URZ ;  /* 0xfffffffd30047890 */ /* 0x000fe2000fffe03f */
[----:B------:R-:W-:Y:S02]  /*10ef0*/  IMAD.MOV.U32 R16, RZ, RZ, R10 ;  /* 0x000000ffff107224 */ /* 0x000fe400078e000a */
[----:B------:R-:W-:-:S03]  /*10f00*/  IMAD.MOV.U32 R17, RZ, RZ, R12 ;  /* 0x000000ffff117224 */ /* 0x000fc600078e000c */
[----:B------:R-:W-:-:S07]  /*10f10*/  MOV R7, UR4 ;  /* 0x0000000400077c02 */ /* 0x000fce0008000f00 */
.L_x_1008:
[----:B------:R-:W-:Y:S01]  /*10f20*/  ULOP3.LUT UR4, URZ, UR48, URZ, 0x33, !UPT ;  /* 0x000000303f047292 */ /* 0x000fe2000f8e333f */
[----:B------:R-:W-:Y:S01]  /*10f30*/  VIADD R11, R11, 0xfffffffe ;  /* 0xfffffffe0b0b7836 */ /* 0x000fe20000000000 */
[----:B------:R-:W-:Y:S04]  /*10f40*/  BSSY B0, `(.L_x_1007) ;  /* 0x00000f7000007945 */ /* 0x000fe80003800000 */
[----:B------:R-:W-:-:S13]  /*10f50*/  ISETP.NE.AND P2, PT, R11, UR4, PT ;  /* 0x000000040b007c0c */ /* 0x000fda000bf45270 */
[----:B------:R-:W-:Y:S05]  /*10f60*/  @!P2 BRA `(.L_x_1016) ;  /* 0x0000000c00d0a947 */ /* 0x000fea0003800000 */
[----:B------:R-:W-:-:S07]  /*10f70*/  IMAD.MOV.U32 R8, RZ, RZ, R6 ;  /* 0x000000ffff087224 */ /* 0x000fce00078e0006 */
.L_x_1031:
[----:B------:R-:W-:Y:S01]  /*10f80*/  IADD3 R10, R16, 0x1, RZ ;  /* 0x00000001100a7810 */ /* 0x000fe20007ffe0ff */
[----:B------:R-:W-:Y:S05]  /*10f90*/  YIELD ;  /* 0x0000000000007946 */ /* 0x000fea0003800000 */
[----:B------:R-:W-:Y:S01]  /*10fa0*/  ISETP.NE.AND P2, PT, R10, 0x2, PT ;  /* 0x000000020a00780c */ /* 0x000fe20003f45270 */
[----:B------:R-:W-:Y:S03]  /*10fb0*/  BSSY B1, `(.L_x_1017) ;  /* 0x0000074000017945 */ /* 0x000fe60003800000 */
[----:B-1----:R-:W-:-:S02]  /*10fc0*/  SEL R2, RZ, 0x1, P2 ;  /* 0x00000001ff027807 */ /* 0x002fc40001000000 */
[----:B------:R-:W-:Y:S02]  /*10fd0*/  SEL R10, R10, RZ, P2 ;  /* 0x000000ff0a0a7207 */ /* 0x000fe40001000000 */
[----:B------:R-:W-:Y:S01]  /*10fe0*/  LOP3.LUT R11, R17, R2, RZ, 0x3c, !PT ;  /* 0x00000002110b7212 */ /* 0x000fe200078e3cff */
[----:B------:R-:W-:Y:S06]  /*10ff0*/  @!P6 BRA `(.L_x_1018) ;  /* 0x0000000400bce947 */ /* 0x000fec0003800000 */
[----:B------:R-:W-:Y:S01]  /*11000*/  IMAD.MOV.U32 R12, RZ, RZ, R7 ;  /* 0x000000ffff0c7224 */ /* 0x000fe200078e0007 */
[----:B------:R-:W-:Y:S06]  /*11010*/  @!P0 BRA `(.L_x_1019) ;  /* 0x0000000000488947 */ /* 0x000fec0003800000 */
[----:B------:R-:W1:Y:S01]  /*11020*/  LDC R9, c[0x0][0x41c] ;  /* 0x00010700ff097b82 */ /* 0x000e620000000800 */
[----:B------:R-:W-:Y:S01]  /*11030*/  IMAD R13, R18, UR38, RZ ;  /* 0x00000026120d7c24 */ /* 0x000fe2000f8e02ff */
[----:B------:R-:W-:-:S03]  /*11040*/  ULDC.64 UR4, c[0x0][0x208] ;  /* 0x0000820000047ab9 */ /* 0x000fc60000000a00 */
        /* <DEDUP_REMOVED lines=15> */
.L_x_1019:
[----:B------:R-:W1:Y:S01]  /*11140*/  S2R R2, SR_TID.X ;  /* 0x0000000000027919 */ /* 0x000e620000002100 */
[----:B------:R-:W-:Y:S02]  /*11150*/  LEA R3, R10, UR40, 0x3 ;  /* 0x000000280a037c11 */ /* 0x000fe4000f8e18ff */
[----:B-1----:R-:W-:Y:S02]  /*11160*/  LOP3.LUT R9, R2, 0x7f, RZ, 0xc0, !PT ;  /* 0x0000007f02097812 */ /* 0x002fe400078ec0ff */
[----:B------:R-:W-:Y:S02]  /*11170*/  SHF.L.U32 R2, R11, 0x1f, RZ ;  /* 0x0000001f0b027819 */ /* 0x000fe400000006ff */
[----:B------:R-:W-:Y:S02]  /*11180*/  ISETP.NE.AND P2, PT, R9, RZ, PT ;  /* 0x000000ff0900720c */ /* 0x000fe40003f45270 */
[----:B------:R-:W1:Y:S02]  /*11190*/  SYNCS.PHASECHK.TRANS64.TRYWAIT P3, [R3+URZ+0x30840], R2 ;  /* 0x03084002030075a7 */ /* 0x000e64000806017f */
[----:B-1----:R-:W-:Y:S09]  /*111a0*/  @!P3 BRA `(.L_x_1020) ;  /* 0x0000001800f4b947 */ /* 0x002ff20003800000 */
.L_x_1059:
        /* <DEDUP_REMOVED lines=8> */
.L_x_1021:
        /* <DEDUP_REMOVED lines=12> */
[----:B------:R-:W-:Y:S01]  /*112f0*/  SHF.L.U32 R17, R17, 0x1f, RZ ;  /* 0x0000001f11117819 */ /* 0x000fe200000006ff */
[----:B------:R-:W-:-:S02]  /*11300*/  ULEA UR14, UR14, UR40, 0xf ;  /* 0x000000280e0e7291 */ /* 0x000fc4000f8e783f */
[----:B------:R-:W-:Y:S02]  /*11310*/  UIADD3 UR9, UR9, 0x30830, URZ ;  /* 0x0003083009097890 */ /* 0x000fe4000fffe03f */
[----:B------:R-:W-:Y:S01]  /*11320*/  USHF.L.U32 UR11, UR11, 0x6, URZ ;  /* 0x000000060b0b7899 */ /* 0x000fe2000800063f */
[----:B-1----:R-:W-:Y:S01]  /*11330*/  LEA R2, R16, UR19, 0x3 ;  /* 0x0000001310027c11 */ /* 0x002fe2000f8e18ff */
        /* <DEDUP_REMOVED lines=18> */
.L_x_1060:
[----:B------:R-:W-:Y:S05]  /*11460*/  @P2 BRA `(.L_x_1023) ;  /* 0x00000000001c2947 */ /* 0x000fea0003800000 */
[----:B------:R-:W2:Y:S02]  /*11470*/  S2R R3, SR_TID.X ;  /* 0x0000000000037919 */ /* 0x000ea40000002100 */
[----:B--2---:R-:W-:Y:S02]  /*11480*/  LOP3.LUT R9, R3, 0x1f, RZ, 0xc0, !PT ;  /* 0x0000001f03097812 */ /* 0x004fe400078ec0ff */
[----:B------:R-:W-:Y:S02]  /*11490*/  MOV R3, 0x8000 ;  /* 0x0000800000037802 */ /* 0x000fe40000000f00 */
[----:B------:R-:W-:Y:S02]  /*114a0*/  ISETP.NE.AND P2, PT, R9, RZ, PT ;  /* 0x000000ff0900720c */ /* 0x000fe40003f45270 */
[----:B------:R2:W-:Y:S11]  /*114b0*/  SYNCS.ARRIVE.TRANS64 RZ, [R2+URZ+0x50], R3 ;  /* 0x0000500302ff79a7 */ /* 0x0005f6000800003f */
[----:B--2---:R-:W-:Y:S05]  /*114c0*/  @!P2 BRA `(.L_x_1023) ;  /* 0x000000000004a947 */ /* 0x004fea0003800000 */
[----:B------:R-:W-:Y:S01]  /*114d0*/  BPT.TRAP 0x1 ;  /* 0x000000040000795c */ /* 0x000fe20000300000 */
.L_x_1023:
        /* <DEDUP_REMOVED lines=10> */
[----:B------:R-:W-:Y:S01]  /*11580*/  UMOV UR17, 0x40 ;  /* 0x0000004000117882 */ /* 0x000fe20000000000 */
[----:B------:R-:W-:-:S02]  /*11590*/  IMAD.MOV.U32 R5, RZ, RZ, R12 ;  /* 0x000000ffff057224 */ /* 0x000fc400078e000c */
[----:B------:R-:W-:Y:S01]  /*115a0*/  ULEA UR14, UR14, UR40, 0xf ;  /* 0x000000280e0e7291 */ /* 0x000fe2000f8e783f */
[----:B------:R-:W-:Y:S01]  /*115b0*/  IMAD.MOV.U32 R6, RZ, RZ, R8 ;  /* 0x000000ffff067224 */ /* 0x000fe200078e0008 */
[----:B------:R-:W-:Y:S02]  /*115c0*/  USHF.L.U32 UR11, UR11, 0x6, URZ ;  /* 0x000000060b0b7899 */ /* 0x000fe4000800063f */
[----:B------:R-:W-:Y:S02]  /*115d0*/  UIADD3 UR9, UR9, 0x50, URZ ;  /* 0x0000005009097890 */ /* 0x000fe4000fffe03f */
[----:B------:R-:W-:Y:S02]  /*115e0*/  UIADD3 UR8, UR14, 0x400, URZ ;  /* 0x000004000e087890 */ /* 0x000fe4000fffe03f */
[----:B------:R-:W-:Y:S02]  /*115f0*/  UIADD3 UR15, UR14, 0x2400, URZ ;  /* 0x000024000e0f7890 */ /* 0x000fe4000fffe03f */
[----:B------:R-:W-:-:S02]  /*11600*/  UIADD3 UR16, UR14, 0x4400, URZ ;  /* 0x000044000e107890 */ /* 0x000fc4000fffe03f */
        /* <DEDUP_REMOVED lines=14> */
.L_x_1018:
[----:B------:R-:W-:Y:S05]  /*116f0*/  BSYNC B1 ;  /* 0x0000000000017941 */ /* 0x000fea0003800000 */
.L_x_1017:
[----:B------:R-:W-:Y:S01]  /*11700*/  IADD3 R16, R10, 0x1, RZ ;  /* 0x000000010a107810 */ /* 0x000fe20007ffe0ff */
[----:B------:R-:W-:Y:S01]  /*11710*/  BSSY B1, `(.L_x_1024) ;  /* 0x0000076000017945 */ /* 0x000fe20003800000 */
[----:B------:R-:W-:Y:S02]  /*11720*/  VIADD R12, R7, 0xffffffff ;  /* 0xffffffff070c7836 */ /* 0x000fe40000000000 */
[----:B------:R-:W-:-:S04]  /*11730*/  ISETP.NE.AND P2, PT, R16, 0x2, PT ;  /* 0x000000021000780c */ /* 0x000fc80003f45270 */
[----:B-1----:R-:W-:Y:S02]  /*11740*/  SEL R2, RZ, 0x1, P2 ;  /* 0x00000001ff027807 */ /* 0x002fe40001000000 */
[----:B------:R-:W-:Y:S02]  /*11750*/  SEL R16, R16, RZ, P2 ;  /* 0x000000ff10107207 */ /* 0x000fe40001000000 */
[----:B------:R-:W-:Y:S01]  /*11760*/  LOP3.LUT R17, R11, R2, RZ, 0x3c, !PT ;  /* 0x000000020b117212 */ /* 0x000fe200078e3cff */
[----:B------:R-:W-:Y:S06]  /*11770*/  @!P6 BRA `(.L_x_1025) ;  /* 0x0000000400bce947 */ /* 0x000fec0003800000 */
[----:B------:R-:W-:Y:S01]  /*11780*/  IMAD.MOV.U32 R13, RZ, RZ, R12 ;  /* 0x000000ffff0d7224 */ /* 0x000fe200078e000c */
[----:B------:R-:W-:Y:S06]  /*11790*/  @!P0 BRA `(.L_x_1026) ;  /* 0x0000000000488947 */ /* 0x000fec0003800000 */
[----:B------:R-:W1:Y:S01]  /*117a0*/  LDC R8, c[0x0][0x41c] ;  /* 0x00010700ff087b82 */ /* 0x000e620000000800 */
[----:B------:R-:W-:Y:S01]  /*117b0*/  ULDC.64 UR4, c[0x0][0x208] ;  /* 0x0000820000047ab9 */ /* 0x000fe20000000a00 */
[----:B-1----:R-:W-:-:S13]  /*117c0*/  ISETP.NE.AND P2, PT, R8, 0x1, PT ;  /* 0x000000010800780c */ /* 0x002fda0003f45270 */
[----:B------:R-:W1:Y:S02]  /*117d0*/  @P2 LDC.64 R2, c[0x0][0x420] ;  /* 0x00010800ff022b82 */ /* 0x000e640000000a00 */
[----:B-1----:R-:W-:Y:S01]  /*117e0*/  @P2 IMAD.HI.U32 R14, R13, R2, RZ ;  /* 0x000000020d0e2227 */ /* 0x002fe200078e00ff */
[----:B------:R-:W-:-:S04]  /*117f0*/  MOV R2, R13 ;  /* 0x0000000d00027202 */ /* 0x000fc80000000f00 */
[----:B------:R-:W-:Y:S01]  /*11800*/  @P2 SHF.R.U32.HI R2, RZ, R3, R14 ;  /* 0x00000003ff022219 */ /* 0x000fe2000001160e */
[----:B------:R-:W-:-:S04]  /*11810*/  IMAD R14, R18, UR38, RZ ;  /* 0x00000026120e7c24 */ /* 0x000fc8000f8e02ff */
[----:B------:R-:W-:Y:S02]  /*11820*/  IMAD.MOV R3, RZ, RZ, -R2 ;  /* 0x000000ffff037224 */ /* 0x000fe400078e0a02 */
[----:B------:R-:W-:Y:S02]  /*11830*/  IMAD R14, R0, UR39, R14 ;  /* 0x00000027000e7c24 */ /* 0x000fe4000f8e020e */
[----:B------:R-:W-:Y:S01]  /*11840*/  IMAD R13, R8, R3, R13 ;  /* 0x00000003080d7224 */ /* 0x000fe200078e020d */
[--C-:B------:R-:W-:Y:S01]  /*11850*/  SHF.R.S32.HI R3, RZ, 0x1f, R2.reuse ;  /* 0x0000001fff037819 */ /* 0x100fe20000011402 */
[----:B------:R-:W1:Y:S02]  /*11860*/  LDC.64 R8, c[0x0][0x3f8] ;  /* 0x0000fe00ff087b82 */ /* 0x000e640000000a00 */
[----:B------:R-:W-:-:S04]  /*11870*/  IMAD.WIDE.U32 R2, R0, UR38, R2 ;  /* 0x0000002600027c25 */ /* 0x000fc8000f8e0002 */
[----:B------:R-:W-:Y:S01]  /*11880*/  IMAD.IADD R14, R14, 0x1, R3 ;  /* 0x000000010e0e7824 */ /* 0x000fe200078e0203 */
[----:B-1----:R-:W-:-:S04]  /*11890*/  LEA R8, P2, R2, R8, 0x2 ;  /* 0x0000000802087211 */ /* 0x002fc800078410ff */
[----:B------:R-:W-:-:S05]  /*118a0*/  LEA.HI.X R9, R2, R9, R14, 0x2, P2 ;  /* 0x0000000902097211 */ /* 0x000fca00010f140e */
[----:B------:R1:W5:Y:S04]  /*118b0*/  LDG.E R8, desc[UR4][R8.64] ;  /* 0x0000000408087981 */ /* 0x000368000c1e1900 */
.L_x_1026:
[----:B------:R-:W-:Y:S02]  /*118c0*/  LEA R2, R16, UR40, 0x3 ;  /* 0x0000002810027c11 */ /* 0x000fe4000f8e18ff */
[----:B------:R-:W-:-:S04]  /*118d0*/  SHF.L.U32 R3, R17, 0x1f, RZ ;  /* 0x0000001f11037819 */ /* 0x000fc800000006ff */
[----:B------:R-:W2:Y:S02]  /*118e0*/  SYNCS.PHASECHK.TRANS64.TRYWAIT P2, [R2+URZ+0x30840], R3 ;  /* 0x03084003020075a7 */ /* 0x000ea4000804017f */
[----:B--2---:R-:W-:Y:S05]  /*118f0*/  @!P2 BRA `(.L_x_1027) ;  /* 0x000000140048a947 */ /* 0x004fea0003800000 */
.L_x_1061:
        /* <DEDUP_REMOVED lines=11> */
.L_x_1028:
[----:B------:R-:W-:Y:S01]  /*119b0*/  R2UR UR9, R16 ;  /* 0x00000000100972ca */ /* 0x000fe200000e0000 */
[----:B------:R-:W-:Y:S01]  /*119c0*/  UIADD3 UR19, UR40, 0x30800, URZ ;  /* 0x0003080028137890 */ /* 0x000fe2000fffe03f */
[----:B------:R-:W-:Y:S01]  /*119d0*/  R2UR UR11, R13 ;  /* 0x000000000d0b72ca */ /* 0x000fe200000e0000 */
[----:B------:R-:W-:Y:S01]  /*119e0*/  UIADD3 UR4, UP0, UR42, 0x370, URZ ;  /* 0x000003702a047890 */ /* 0x000fe2000ff1e03f */
[----:B------:R-:W-:Y:S01]  /*119f0*/  R2UR UR12, R4 ;  /* 0x00000000040c72ca */ /* 0x000fe200000e0000 */
[----:B------:R-:W-:Y:S01]  /*11a00*/  UMOV UR10, URZ ;  /* 0x0000003f000a7c82 */ /* 0x000fe20008000000 */
[----:B-----5:R-:W-:Y:S01]  /*11a10*/  R2UR UR13, R8 ;  /* 0x00000000080d72ca */ /* 0x020fe200000e0000 */
[----:B------:R-:W-:Y:S01]  /*11a20*/  UIADD3.X UR5, URZ, UR43, URZ, UP0, !UPT ;  /* 0x0000002b3f057290 */ /* 0x000fe200087fe43f */
[----:B------:R-:W-:Y:S01]  /*11a30*/  SHF.L.U32 R11, R11, 0x1f, RZ ;  /* 0x0000001f0b0b7819 */ /* 0x000fe200000006ff */
[----:B------:R-:W-:Y:S01]  /*11a40*/  UMOV UR6, 0x0 ;  /* 0x0000000000067882 */ /* 0x000fe20000000000 */
[----:B------:R-:W-:Y:S01]  /*11a50*/  UMOV UR7, 0x14f00000 ;  /* 0x14f0000000077882 */ /* 0x000fe20000000000 */
[----:B------:R-:W-:Y:S01]  /*11a60*/  UMOV UR17, 0x40 ;  /* 0x0000004000117882 */ /* 0x000fe20000000000 */
[----:B------:R-:W-:Y:S01]  /*11a70*/  UMOV UR18, 0x80 ;  /* 0x0000008000127882 */ /* 0x000fe20000000000 */
[----:B------:R-:W-:Y:S01]  /*11a80*/  ULEA UR14, UR9, UR40, 0xf ;  /* 0x00000028090e7291 */ /* 0x000fe2000f8e783f */
[----:B--2---:R-:W-:Y:S01]  /*11a90*/  LEA R2, R10, UR19, 0x3 ;  /* 0x000000130a027c11 */ /* 0x004fe2000f8e18ff */
[----:B------:R-:W-:-:S02]  /*11aa0*/  ULEA UR9, UR9, UR19, 0x3 ;  /* 0x0000001309097291 */ /* 0x000fc4000f8e183f */
[----:B------:R-:W-:Y:S02]  /*11ab0*/  USHF.L.U32 UR11, UR11, 0x6, URZ ;  /* 0x000000060b0b7899 */ /* 0x000fe4000800063f */
[----:B------:R-:W-:Y:S02]  /*11ac0*/  UIADD3 UR8, UR14, 0x20400, URZ ;  /* 0x000204000e087890 */ /* 0x000fe4000fffe03f */
        /* <DEDUP_REMOVED lines=17> */
.L_x_1062:
[----:B------:R-:W-:Y:S05]  /*11be0*/  @P3 BRA `(.L_x_1030) ;  /* 0x00000000001c3947 */ /* 0x000fea0003800000 */
[----:B------:R-:W2:Y:S02]  /*11bf0*/  S2R R3, SR_TID.X ;  /* 0x0000000000037919 */ /* 0x000ea40000002100 */
[----:B--2---:R-:W-:Y:S01]  /*11c00*/  LOP3.LUT R9, R3, 0x1f, RZ, 0xc0, !PT ;  /* 0x0000001f03097812 */ /* 0x004fe200078ec0ff */
[----:B------:R-:W-:-:S03]  /*11c10*/  IMAD.MOV.U32 R3, RZ, RZ, 0x8000 ;  /* 0x00008000ff037424 */ /* 0x000fc600078e00ff */
[----:B------:R-:W-:Y:S01]  /*11c20*/  ISETP.NE.AND P2, PT, R9, RZ, PT ;  /* 0x000000ff0900720c */ /* 0x000fe20003f45270 */
[----:B------:R2:W-:-:S12]  /*11c30*/  SYNCS.ARRIVE.TRANS64 RZ, [R2+URZ+0x50], R3 ;  /* 0x0000500302ff79a7 */ /* 0x0005d8000800003f */
[----:B--2---:R-:W-:Y:S05]  /*11c40*/  @!P2 BRA `(.L_x_1030) ;  /* 0x000000000004a947 */ /* 0x004fea0003800000 */
[----:B------:R-:W-:Y:S01]  /*11c50*/  BPT.TRAP 0x1 ;  /* 0x000000040000795c */ /* 0x000fe20000300000 */
.L_x_1030:
        /* <DEDUP_REMOVED lines=11> */
[----:B------:R-:W-:Y:S01]  /*11d10*/  IMAD.MOV.U32 R5, RZ, RZ, R13 ;  /* 0x000000ffff057224 */ /* 0x000fe200078e000d */
[----:B------:R-:W-:Y:S01]  /*11d20*/  MOV R6, R8 ;  /* 0x0000000800067202 */ /* 0x000fe20000000f00 */
        /* <DEDUP_REMOVED lines=20> */
.L_x_1025:
[----:B------:R-:W-:Y:S05]  /*11e70*/  BSYNC B1 ;  /* 0x0000000000017941 */ /* 0x000fea0003800000 */
.L_x_1024:
[----:B------:R-:W-:Y:S01]  /*11e80*/  ISETP.GT.AND P2, PT, R12, UR41, PT ;  /* 0x000000290c007c0c */ /* 0x000fe2000bf44270 */
[----:B------:R-:W-:-:S12]  /*11e90*/  VIADD R7, R7, 0xfffffffe ;  /* 0xfffffffe07077836 */ /* 0x000fd80000000000 */
[----:B------:R-:W-:Y:S05]  /*11ea0*/  @P2 BRA `(.L_x_1031) ;  /* 0xfffffff000342947 */ /* 0x000fea000383ffff */
.L_x_1016:
[----:B------:R-:W-:Y:S05]  /*11eb0*/  BSYNC B0 ;  /* 0x0000000000007941 */ /* 0x000fea0003800000 */
.L_x_1007:
[----:B------:R-:W-:Y:S04]  /*11ec0*/  BSSY B0, `(.L_x_1032) ;  /* 0x000000f000007945 */ /* 0x000fe80003800000 */
[----:B------:R-:W-:Y:S05]  /*11ed0*/  @P1 BRA `(.L_x_1033) ;  /* 0x0000000000341947 */ /* 0x000fea0003800000 */
[----:B-1----:R-:W1:Y:S01]  /*11ee0*/  S2R R7, SR_LANEID ;  /* 0x0000000000077919 */ /* 0x002e620000000000 */
        /* <DEDUP_REMOVED lines=12> */
.L_x_1033:
[----:B------:R-:W-:Y:S05]  /*11fb0*/  BSYNC B0 ;  /* 0x0000000000007941 */ /* 0x000fea0003800000 */
.L_x_1032:
[----:B------:R-:W-:Y:S04]  /*11fc0*/  BSSY B0, `(.L_x_1034) ;  /* 0x0000030000007945 */ /* 0x000fe80003800000 */
[----:B------:R-:W-:Y:S05]  /*11fd0*/  @!P6 BRA `(.L_x_1035) ;  /* 0x0000000000b8e947 */ /* 0x000fea0003800000 */
[----:B------:R-:W2:Y:S01]  /*11fe0*/  S2R R0, SR_TID.X ;  /* 0x0000000000007919 */ /* 0x000ea20000002100 */
[----:B-1----:R-:W-:Y:S02]  /*11ff0*/  LEA R3, R16, UR40, 0x3 ;  /* 0x0000002810037c11 */ /* 0x002fe4000f8e18ff */
[----:B--2---:R-:W-:Y:S02]  /*12000*/  LOP3.LUT R2, R0, 0x7f, RZ, 0xc0, !PT ;  /* 0x0000007f00027812 */ /* 0x004fe400078ec0ff */
[----:B------:R-:W-:Y:S02]  /*12010*/  SHF.L.U32 R0, R17, 0x1f, RZ ;  /* 0x0000001f11007819 */ /* 0x000fe400000006ff */
[----:B------:R-:W-:Y:S02]  /*12020*/  ISETP.NE.AND P1, PT, R2, RZ, PT ;  /* 0x000000ff0200720c */ /* 0x000fe40003f25270 */
[----:B------:R-:W1:Y:S02]  /*12030*/  SYNCS.PHASECHK.TRANS64.TRYWAIT P0, [R3+URZ+0x30860], R0 ;  /* 0x03086000030075a7 */ /* 0x000e64000800017f */
[----:B-1----:R-:W-:Y:S09]  /*12040*/  @!P0 BRA `(.L_x_1036) ;  /* 0x0000000c009c8947 */ /* 0x002ff20003800000 */
.L_x_1063:
        /* <DEDUP_REMOVED lines=8> */
.L_x_1037:
        /* <DEDUP_REMOVED lines=11> */
[----:B------:R-:W-:Y:S02]  /*12180*/  ULEA UR14, UR14, UR40, 0xf ;  /* 0x000000280e0e7291 */ /* 0x000fe4000f8e783f */
        /* <DEDUP_REMOVED lines=19> */
.L_x_1035:
[----:B------:R-:W-:Y:S05]  /*122c0*/  BSYNC B0 ;  /* 0x0000000000007941 */ /* 0x000fea0003800000 */
.L_x_1034:
[----:B------:R-:W-:Y:S01]  /*122d0*/  IADD3 R16, R16, 0x1, RZ ;  /* 0x0000000110107810 */ /* 0x000fe20007ffe0ff */
[----:B------:R-:W-:-:S03]  /*122e0*/  IMAD.MOV.U32 R13, RZ, RZ, R19 ;  /* 0x000000ffff0d7224 */ /* 0x000fc600078e0013 */
[----:B------:R-:W-:-:S04]  /*122f0*/  ISETP.NE.AND P0, PT, R16, 0x2, PT ;  /* 0x000000021000780c */ /* 0x000fc80003f05270 */
[----:B-1----:R-:W-:Y:S02]  /*12300*/  SEL R0, RZ, 0x1, P0 ;  /* 0x00000001ff007807 */ /* 0x002fe40000000000 */
[----:B------:R-:W-:Y:S02]  /*12310*/  SEL R16, R16, RZ, P0 ;  /* 0x000000ff10107207 */ /* 0x000fe40000000000 */
[----:B------:R-:W-:-:S07]  /*12320*/  LOP3.LUT R17, R17, R0, RZ, 0x3c, !PT ;  /* 0x0000000011117212 */ /* 0x000fce00078e3cff */
.L_x_996:
[----:B------:R-:W-:Y:S05]  /*12330*/  BSYNC B6 ;  /* 0x0000000000067941 */ /* 0x000fea0003800000 */
.L_x_994:
[----:B------:R-:W-:-:S03]  /*12340*/  UMOV UR4, 0xffffffff ;  /* 0xffffffff00047882 */ /* 0x000fc60000000000 */
[----:B------:R-:W-:Y:S05]  /*12350*/  BRA.DIV UR4, `(.L_x_1038) ;  /* 0x0000000a04ec7947 */ /* 0x000fea000b800000 */
[----:B------:R1:W2:Y:S02]  /*12360*/  SHFL.IDX PT, R14, R13, RZ, 0x1f ;  /* 0x00001fff0d0e7589 */ /* 0x0002a400000e0000 */
.L_x_1066:
[----:B------:R-:W3:Y:S01]  /*12370*/  S2R R0, SR_TID.X ;  /* 0x0000000000007919 */ /* 0x000ee20000002100 */
[----:B------:R-:W-:Y:S05]  /*12380*/  WARPSYNC.ALL ;  /* 0x0000000000007948 */ /* 0x000fea0003800000 */
[----:B------:R-:W-:Y:S01]  /*12390*/  BAR.SYNC.DEFER_BLOCKING 0x4, 0x120 ;  /* 0x0104800000007b1d */ /* 0x000fe20000010000 */
[----:B--2---:R-:W-:-:S05]  /*123a0*/  IMAD.MOV.U32 R19, RZ, RZ, R14 ;  /* 0x000000ffff137224 */ /* 0x004fca00078e000e */
[----:B------:R-:W-:Y:S01]  /*123b0*/  ULDC UR4, c[0x0][0xda8] ;  /* 0x00036a0000047ab9 */ /* 0x000fe20000000800 */
[----:B---3--:R-:W-:-:S04]  /*123c0*/  LOP3.LUT R0, R0, 0x1f, RZ, 0xc0, !PT ;  /* 0x0000001f00007812 */ /* 0x008fc800078ec0ff */
[----:B------:R-:W-:-:S13]  /*123d0*/  ISETP.NE.AND P0, PT, R0, RZ, PT ;  /* 0x000000ff0000720c */ /* 0x000fda0003f05270 */
[----:B------:R-:W2:Y:S01]  /*123e0*/  @!P0 S2R R3, SR_CgaCtaId ;  /* 0x0000000000038919 */ /* 0x000ea20000008800 */
[----:B------:R-:W-:-:S04]  /*123f0*/  @!P0 MOV R0, 0x400 ;  /* 0x0000040000008802 */ /* 0x000fc80000000f00 */
[----:B--2---:R-:W-:-:S05]  /*12400*/  @!P0 LEA R0, R3, R0, 0x18 ;  /* 0x0000000003008211 */ /* 0x004fca00078ec0ff */
[----:B------:R2:W-:Y:S01]  /*12410*/  @!P0 STS [R0+0x308d0], R13 ;  /* 0x0308d00d00008388 */ /* 0x0005e20000000800 */
[----:B------:R-:W-:Y:S06]  /*12420*/  BAR.ARV 0x5, 0x120 ;  /* 0x0144800000007b1d */ /* 0x000fec0000002000 */
[----:B------:R-:W-:-:S13]  /*12430*/  ISETP.GE.AND P0, PT, R19, UR4, PT ;  /* 0x0000000413007c0c */ /* 0x000fda000bf06270 */
[----:B--2---:R-:W-:Y:S05]  /*12440*/  @!P0 BRA `(.L_x_1039) ;  /* 0xffffffc800fc8947 */ /* 0x004fea000383ffff */
.L_x_985:
[----:B------:R-:W2:Y:S01]  /*12450*/  S2R R3, SR_CgaCtaId ;  /* 0x0000000000037919 */ /* 0x000ea20000008800 */
[----:B------:R-:W-:Y:S01]  /*12460*/  UIADD3 UR49, UR49, 0x1, URZ ;  /* 0x0000000131317890 */ /* 0x000fe2000fffe03f */
[----:B------:R-:W-:-:S03]  /*12470*/  MOV R0, 0x400 ;  /* 0x0000040000007802 */ /* 0x000fc60000000f00 */
[----:B------:R-:W-:-:S04]  /*12480*/  ULEA.HI UR4, UR49, UR49, URZ, 0x1 ;  /* 0x0000003131047291 */ /* 0x000fc8000f8f083f */
[----:B------:R-:W-:-:S04]  /*12490*/  ULOP3.LUT UR4, UR4, 0xfffffffe, URZ, 0xc0, !UPT ;  /* 0xfffffffe04047892 */ /* 0x000fc8000f8ec03f */
[----:B------:R-:W-:Y:S01]  /*124a0*/  UIADD3 UR4, UR49, -UR4, URZ ;  /* 0x8000000431047290 */ /* 0x000fe2000fffe03f */
[----:B--2---:R-:W-:-:S05]  /*124b0*/  LEA R7, R3, R0, 0x18 ;  /* 0x0000000003077211 */ /* 0x004fca00078ec0ff */
[----:B------:R-:W-:-:S04]  /*124c0*/  MOV R0, UR4 ;  /* 0x0000000400007c02 */ /* 0x000fc80008000f00 */
[----:B------:R-:W-:-:S04]  /*124d0*/  SHF.L.U32 R0, R0, 0x1f, RZ ;  /* 0x0000001f00007819 */ /* 0x000fc800000006ff */
[----:B------:R-:W2:Y:S02]  /*124e0*/  SYNCS.PHASECHK.TRANS64.TRYWAIT P0, [R7+URZ+0x30820], R0 ;  /* 0x03082000070075a7 */ /* 0x000ea4000800017f */
[----:B--2---:R-:W-:Y:S05]  /*124f0*/  @!P0 BRA `(.L_x_1040) ;  /* 0x0000000800a88947 */ /* 0x004fea0003800000 */
.L_x_1067:
[----:B------:R-:W3:Y:S02]  /*12500*/  S2R R2, SR_TID.X ;  /* 0x0000000000027919 */ /* 0x000ee40000002100 */
[----:B---3--:R-:W-:-:S04]  /*12510*/  SHF.R.U32.HI R2, RZ, 0x5, R2 ;  /* 0x00000005ff027819 */ /* 0x008fc80000011602 */
[----:B------:R-:W-:-:S05]  /*12520*/  LOP3.LUT R2, R2, 0x3, RZ, 0xc0, !PT ;  /* 0x0000000302027812 */ /* 0x000fca00078ec0ff */
[----:B--2---:R-:W2:Y:S02]  /*12530*/  SHFL.IDX PT, R0, R2, RZ, 0x1f ;  /* 0x00001fff02007589 */ /* 0x004ea400000e0000 */
[----:B--2---:R-:W-:-:S13]  /*12540*/  ISETP.NE.AND P0, PT, R0, RZ, PT ;  /* 0x000000ff0000720c */ /* 0x004fda0003f05270 */
[----:B------:R-:W-:Y:S05]  /*12550*/  @P0 EXIT ;  /* 0x000000000000094d */ /* 0x000fea0003800000 */
[----:B------:R-:W-:Y:S01]  /*12560*/  ELECT P0, URZ, PT ;  /* 0x00000000003f782f */ /* 0x000fe20003800000 */
[----:B------:R-:W-:-:S12]  /*12570*/  BSSY B0, `(.L_x_1041) ;  /* 0x0000022000007945 */ /* 0x000fd80003800000 */
[----:B------:R-:W-:Y:S05]  /*12580*/  @!P0 BRA `(.L_x_1042) ;  /* 0x0000000000808947 */ /* 0x000fea0003800000 */
[----:B------:R-:W2:Y:S02]  /*12590*/  LDL R2, [R1] ;  /* 0x0000000001027983 */ /* 0x000ea40000100800 */
[----:B--2---:R-:W-:-:S13]  /*125a0*/  R2UR UR4, R2 ;  /* 0x00000000020472ca */ /* 0x004fda00000e0000 */
[----:B------:R-:W-:-:S06]  /*125b0*/  ULOP3.LUT UR4, UR4, 0x2, URZ, 0xfc, !UPT ;  /* 0x0000000204047892 */ /* 0x000fcc000f8efc3f */
[----:B------:R-:W-:-:S05]  /*125c0*/  IMAD.U32 R0, RZ, RZ, UR4 ;  /* 0x00000004ff007e24 */ /* 0x000fca000f8e00ff */
[----:B------:R-:W-:-:S13]  /*125d0*/  ISETP.NE.AND P2, PT, R0, 0x3, PT ;  /* 0x000000030000780c */ /* 0x000fda0003f45270 */
[----:B------:R-:W-:Y:S05]  /*125e0*/  @!P2 BRA `(.L_x_1043) ;  /* 0x000000000004a947 */ /* 0x000fea0003800000 */
[----:B------:R-:W-:Y:S01]  /*125f0*/  BPT.TRAP 0x1 ;  /* 0x000000040000795c */ /* 0x000fe20000300000 */
.L_x_1043:
[----:B------:R-:W-:Y:S01]  /*12600*/  VIADD R3, R7, 0x30840 ;  /* 0x0003084007037836 */ /* 0x000fe20000000000 */
[----:B------:R-:W-:Y:S01]  /*12610*/  SHF.L.U32 R4, R17, 0x1f, RZ ;  /* 0x0000001f11047819 */ /* 0x000fe200000006ff */
[----:B------:R-:W-:-:S03]  /*12620*/  VIADD R0, R16, 0x1 ;  /* 0x0000000110007836 */ /* 0x000fc60000000000 */
[----:B------:R-:W-:Y:S02]  /*12630*/  LEA R5, R16, R3, 0x3 ;  /* 0x0000000310057211 */ /* 0x000fe400078e18ff */
[----:B------:R-:W-:Y:S02]  /*12640*/  ISETP.NE.AND P1, PT, R0, 0x2, PT ;  /* 0x000000020000780c */ /* 0x000fe40003f25270 */
[----:B------:R-:W2:Y:S02]  /*12650*/  SYNCS.PHASECHK.TRANS64.TRYWAIT P0, [R5+URZ], R4 ;  /* 0x00000004050075a7 */ /* 0x000ea4000800017f */
[----:B------:R-:W-:-:S04]  /*12660*/  SEL R2, RZ, 0x1, P1 ;  /* 0x00000001ff027807 */ /* 0x000fc80000800000 */
[----:B------:R-:W-:Y:S02]  /*12670*/  LOP3.LUT R17, R17, R2, RZ, 0x3c, !PT ;  /* 0x0000000211117212 */ /* 0x000fe400078e3cff */
[----:B------:R-:W-:Y:S02]  /*12680*/  SEL R2, R0, RZ, P1 ;  /* 0x000000ff00027207 */ /* 0x000fe40000800000 */
[----:B------:R-:W-:-:S03]  /*12690*/  SHF.L.U32 R0, R17, 0x1f, RZ ;  /* 0x0000001f11007819 */ /* 0x000fc600000006ff */
[----:B------:R-:W-:Y:S01]  /*126a0*/  IMAD R3, R2, 0x8, R3 ;  /* 0x0000000802037824 */ /* 0x000fe200078e0203 */
[----:B--2---:R-:W-:Y:S06]  /*126b0*/  @!P0 BRA `(.L_x_1044) ;  /* 0x00000008004c8947 */ /* 0x004fec0003800000 */
.L_x_1068:
[----:B------:R-:W3:Y:S02]  /*126c0*/  SYNCS.PHASECHK.TRANS64.TRYWAIT P0, [R3+URZ], R0 ;  /* 0x00000000030075a7 */ /* 0x000ee4000800017f */
[----:B---3--:R-:W-:Y:S05]  /*126d0*/  @!P0 BRA `(.L_x_1045) ;  /* 0x0000000800588947 */ /* 0x008fea0003800000 */
.L_x_1069:
[----:B------:R-:W-:Y:S05]  /*126e0*/  @!P2 BRA `(.L_x_1046) ;  /* 0x000000000004a947 */ /* 0x000fea0003800000 */
[----:B------:R-:W-:Y:S01]  /*126f0*/  BPT.TRAP 0x1 ;  /* 0x000000040000795c */ /* 0x000fe20000300000 */
.L_x_1046:
[----:B---3--:R-:W-:-:S05]  /*12700*/  IADD3 R3, R7, 0x30860, RZ ;  /* 0x0003086007037810 */ /* 0x008fca0007ffe0ff */
[----:B--2---:R-:W-:-:S04]  /*12710*/  IMAD R5, R16, 0x8, R3 ;  /* 0x0000000810057824 */ /* 0x004fc800078e0203 */
[----:B------:R-:W2:Y:S02]  /*12720*/  SYNCS.PHASECHK.TRANS64.TRYWAIT P0, [R5+URZ], R4 ;  /* 0x00000004050075a7 */ /* 0x000ea4000800017f */
[----:B--2---:R-:W-:Y:S05]  /*12730*/  @!P0 BRA `(.L_x_1047) ;  /* 0x0000000800548947 */ /* 0x004fea0003800000 */
.L_x_1070:
[----:B------:R-:W-:-:S07]  /*12740*/  IMAD R3, R2, 0x8, R3 ;  /* 0x0000000802037824 */ /* 0x000fce00078e0203 */
.L_x_1048:
[----:B---3--:R3:W4:Y:S02]  /*12750*/  SYNCS.PHASECHK.TRANS64.TRYWAIT P0, [R3+URZ], R0 ;  /* 0x00000000030075a7 */ /* 0x008724000800017f */
[----:B----4-:R-:W-:Y:S05]  /*12760*/  @!P0 NANOSLEEP.SYNCS 0x989680 ;  /* 0x009896800000895d */ /* 0x010fea0003900000 */
[----:B------:R-:W4:Y:S02]  /*12770*/  @!P0 SYNCS.PHASECHK.TRANS64 P0, [R3+URZ], R0 ;  /* 0x00000000030085a7 */ /* 0x000f24000800007f */
[----:B----4-:R-:W-:Y:S05]  /*12780*/  @!P0 BRA `(.L_x_1048) ;  /* 0xfffffffc00f08947 */ /* 0x010fea000383ffff */
.L_x_1042:
[----:B------:R-:W-:Y:S05]  /*12790*/  BSYNC B0 ;  /* 0x0000000000007941 */ /* 0x000fea0003800000 */
.L_x_1041:
[----:B------:R-:W-:Y:S05]  /*127a0*/  EXIT ;  /* 0x000000000000794d */ /* 0x000fea0003800000 */
.L_x_902:
[----:B-1----:R-:W-:-:S04]  /*127b0*/  MOV R3, UR38 ;  /* 0x0000002600037c02 */ /* 0x002fc80008000f00 */
[----:B------:R1:W2:Y:S03]  /*127c0*/  SYNCS.PHASECHK.TRANS64.TRYWAIT P1, [R3+URZ+0x30800], R0 ;  /* 0x03080000030075a7 */ /* 0x0002a6000802017f */
[----:B--2---:R-:W-:Y:S05]  /*127d0*/  @!P1 NANOSLEEP.SYNCS 0x989680 ;  /* 0x009896800000995d */ /* 0x004fea0003900000 */
[----:B------:R-:W2:Y:S02]  /*127e0*/  @!P1 SYNCS.PHASECHK.TRANS64 P1, [R3+URZ+0x30800], R0 ;  /* 0x03080000030095a7 */ /* 0x000ea4000802007f */
[----:B--2---:R-:W-:Y:S05]  /*127f0*/  @!P1 BRA `(.L_x_902) ;  /* 0xfffffffc00ec9947 */ /* 0x004fea000383ffff */
[----:B------:R-:W-:Y:S05]  /*12800*/  BRA `(.L_x_1049) ;  /* 0xfffffef000f47947 */ /* 0x000fea000383ffff */
.L_x_906:
[----:B--2---:R2:W3:Y:S02]  /*12810*/  SYNCS.PHASECHK.TRANS64.TRYWAIT P2, [R3+URZ+0x30830], R0 ;  /* 0x03083000030075a7 */ /* 0x0044e4000804017f */
[----:B---3--:R-:W-:Y:S05]  /*12820*/  @!P2 NANOSLEEP.SYNCS 0x989680 ;  /* 0x009896800000a95d */ /* 0x008fea0003900000 */
[----:B------:R-:W3:Y:S02]  /*12830*/  @!P2 SYNCS.PHASECHK.TRANS64 P2, [R3+URZ+0x30830], R0 ;  /* 0x030830000300a5a7 */ /* 0x000ee4000804007f */
[----:B---3--:R-:W-:Y:S05]  /*12840*/  @!P2 BRA `(.L_x_906) ;  /* 0xfffffffc00f0a947 */ /* 0x008fea000383ffff */
[----:B------:R-:W-:Y:S05]  /*12850*/  BRA `(.L_x_905) ;  /* 0xfffffef400187947 */ /* 0x000fea000383ffff */
.L_x_922:
[----:B--2---:R-:W-:-:S04]  /*12860*/  IMAD.U32 R153, RZ, RZ, UR39 ;  /* 0x00000027ff997e24 */ /* 0x004fc8000f8e00ff */
[----:B------:R2:W3:Y:S03]  /*12870*/  SYNCS.PHASECHK.TRANS64.TRYWAIT P2, [R153+URZ+0x30830], R152 ;  /* 0x03083098990075a7 */ /* 0x0004e6000804017f */
[----:B---3--:R-:W-:Y:S05]  /*12880*/  @!P2 NANOSLEEP.SYNCS 0x989680 ;  /* 0x009896800000a95d */ /* 0x008fea0003900000 */
[----:B------:R-:W3:Y:S02]  /*12890*/  @!P2 SYNCS.PHASECHK.TRANS64 P2, [R153+URZ+0x30830], R152 ;  /* 0x030830989900a5a7 */ /* 0x000ee4000804007f */
[----:B---3--:R-:W-:Y:S05]  /*128a0*/  @!P2 BRA `(.L_x_922) ;  /* 0xfffffffc00eca947 */ /* 0x008fea000383ffff */
[----:B------:R-:W-:Y:S05]  /*128b0*/  BRA `(.L_x_921) ;  /* 0xffffff1c00c07947 */ /* 0x000fea000383ffff */
.L_x_926:
[----:B--2---:R-:W-:-:S04]  /*128c0*/  IMAD.U32 R215, RZ, RZ, UR10 ;  /* 0x0000000affd77e24 */ /* 0x004fc8000f8e00ff */
[----:B------:R2:W3:Y:S03]  /*128d0*/  SYNCS.PHASECHK.TRANS64.TRYWAIT P2, [R215+URZ+0x30850], R0 ;  /* 0x03085000d70075a7 */ /* 0x0004e6000804017f */
[----:B---3--:R-:W-:Y:S05]  /*128e0*/  @!P2 NANOSLEEP.SYNCS 0x989680 ;  /* 0x009896800000a95d */ /* 0x008fea0003900000 */
[----:B------:R-:W3:Y:S02]  /*128f0*/  @!P2 SYNCS.PHASECHK.TRANS64 P2, [R215+URZ+0x30850], R0 ;  /* 0x03085000d700a5a7 */ /* 0x000ee4000804007f */
[----:B---3--:R-:W-:Y:S05]  /*12900*/  @!P2 BRA `(.L_x_926) ;  /* 0xfffffffc00eca947 */ /* 0x008fea000383ffff */
[----:B------:R-:W-:Y:S05]  /*12910*/  BRA `(.L_x_925) ;  /* 0xffffff2c00507947 */ /* 0x000fea000383ffff */
.L_x_943:
[----:B--2---:R-:W-:-:S04]  /*12920*/  MOV R4, UR6 ;  /* 0x0000000600047c02 */ /* 0x004fc80008000f00 */
[----:B------:R2:W3:Y:S03]  /*12930*/  SYNCS.PHASECHK.TRANS64.TRYWAIT P2, [R4+URZ+0x30830], R3 ;  /* 0x03083003040075a7 */ /* 0x0004e6000804017f */
[----:B---3--:R-:W-:Y:S05]  /*12940*/  @!P2 NANOSLEEP.SYNCS 0x989680 ;  /* 0x009896800000a95d */ /* 0x008fea0003900000 */
[----:B------:R-:W3:Y:S02]  /*12950*/  @!P2 SYNCS.PHASECHK.TRANS64 P2, [R4+URZ+0x30830], R3 ;  /* 0x030830030400a5a7 */ /* 0x000ee4000804007f */
[----:B---3--:R-:W-:Y:S05]  /*12960*/  @!P2 BRA `(.L_x_943) ;  /* 0xfffffffc00eca947 */ /* 0x008fea000383ffff */
[----:B------:R-:W-:Y:S05]  /*12970*/  BRA `(.L_x_942) ;  /* 0xffffff4800e07947 */ /* 0x000fea000383ffff */
.L_x_947:
[----:B-12---:R-:W-:-:S04]  /*12980*/  IMAD.U32 R3, RZ, RZ, UR14 ;  /* 0x0000000eff037e24 */ /* 0x006fc8000f8e00ff */
[----:B------:R1:W2:Y:S03]  /*12990*/  SYNCS.PHASECHK.TRANS64.TRYWAIT P2, [R3+URZ+0x30850], R0 ;  /* 0x03085000030075a7 */ /* 0x0002a6000804017f */
[----:B--2---:R-:W-:Y:S05]  /*129a0*/  @!P2 NANOSLEEP.SYNCS 0x989680 ;  /* 0x009896800000a95d */ /* 0x004fea0003900000 */
[----:B------:R-:W2:Y:S02]  /*129b0*/  @!P2 SYNCS.PHASECHK.TRANS64 P2, [R3+URZ+0x30850], R0 ;  /* 0x030850000300a5a7 */ /* 0x000ea4000804007f */
[----:B--2---:R-:W-:Y:S05]  /*129c0*/  @!P2 BRA `(.L_x_947) ;  /* 0xfffffffc00eca947 */ /* 0x004fea000383ffff */
[----:B------:R-:W-:Y:S05]  /*129d0*/  BRA `(.L_x_946) ;  /* 0xffffff5800707947 */ /* 0x000fea000383ffff */
.L_x_953:
[----:B--2---:R-:W-:-:S04]  /*129e0*/  IMAD.U32 R4, RZ, RZ, UR6 ;  /* 0x00000006ff047e24 */ /* 0x004fc8000f8e00ff */
[----:B------:R2:W3:Y:S03]  /*129f0*/  SYNCS.PHASECHK.TRANS64.TRYWAIT P2, [R4+URZ+0x30830], R3 ;  /* 0x03083003040075a7 */ /* 0x0004e6000804017f */
[----:B---3--:R-:W-:Y:S05]  /*12a00*/  @!P2 NANOSLEEP.SYNCS 0x989680 ;  /* 0x009896800000a95d */ /* 0x008fea0003900000 */
[----:B------:R-:W3:Y:S02]  /*12a10*/  @!P2 SYNCS.PHASECHK.TRANS64 P2, [R4+URZ+0x30830], R3 ;  /* 0x030830030400a5a7 */ /* 0x000ee4000804007f */
[----:B---3--:R-:W-:Y:S05]  /*12a20*/  @!P2 BRA `(.L_x_953) ;  /* 0xfffffffc00eca947 */ /* 0x008fea000383ffff */
[----:B------:R-:W-:Y:S05]  /*12a30*/  BRA `(.L_x_952) ;  /* 0xffffff6800e87947 */ /* 0x000fea000383ffff */
.L_x_957:
[----:B-12---:R-:W-:-:S04]  /*12a40*/  MOV R3, UR10 ;  /* 0x0000000a00037c02 */ /* 0x006fc80008000f00 */
[----:B------:R1:W2:Y:S03]  /*12a50*/  SYNCS.PHASECHK.TRANS64.TRYWAIT P2, [R3+URZ+0x30850], R0 ;  /* 0x03085000030075a7 */ /* 0x0002a6000804017f */
[----:B--2---:R-:W-:Y:S05]  /*12a60*/  @!P2 NANOSLEEP.SYNCS 0x989680 ;  /* 0x009896800000a95d */ /* 0x004fea0003900000 */
[----:B------:R-:W2:Y:S02]  /*12a70*/  @!P2 SYNCS.PHASECHK.TRANS64 P2, [R3+URZ+0x30850], R0 ;  /* 0x030850000300a5a7 */ /* 0x000ea4000804007f */
[----:B--2---:R-:W-:Y:S05]  /*12a80*/  @!P2 BRA `(.L_x_957) ;  /* 0xfffffffc00eca947 */ /* 0x004fea000383ffff */
[----:B------:R-:W-:Y:S05]  /*12a90*/  BRA `(.L_x_956) ;  /* 0xffffff7800787947 */ /* 0x000fea000383ffff */
.L_x_970:
[----:B--2---:R-:W-:-:S04]  /*12aa0*/  IMAD.U32 R5, RZ, RZ, UR5 ;  /* 0x00000005ff057e24 */ /* 0x004fc8000f8e00ff */
[----:B------:R2:W3:Y:S03]  /*12ab0*/  SYNCS.PHASECHK.TRANS64.TRYWAIT P0, [R5+URZ+0x30850], R0 ;  /* 0x03085000050075a7 */ /* 0x0004e6000800017f */
[----:B---3--:R-:W-:Y:S05]  /*12ac0*/  @!P0 NANOSLEEP.SYNCS 0x989680 ;  /* 0x009896800000895d */ /* 0x008fea0003900000 */
[----:B------:R-:W3:Y:S02]  /*12ad0*/  @!P0 SYNCS.PHASECHK.TRANS64 P0, [R5+URZ+0x30850], R0 ;  /* 0x03085000050085a7 */ /* 0x000ee4000800007f */
[----:B---3--:R-:W-:Y:S05]  /*12ae0*/  @!P0 BRA `(.L_x_970) ;  /* 0xfffffffc00ec8947 */ /* 0x008fea000383ffff */
[----:B------:R-:W-:Y:S05]  /*12af0*/  BRA `(.L_x_969) ;  /* 0xffffff9c004c7947 */ /* 0x000fea000383ffff */
.L_x_1000:
[----:B------:R-:W1:Y:S01]  /*12b00*/  S2R R18, SR_TID.X ;  /* 0x0000000000127919 */ /* 0x000e620000002100 */
[----:B------:R-:W-:Y:S01]  /*12b10*/  MOV R12, RZ ;  /* 0x000000ff000c7202 */ /* 0x000fe20000000f00 */
[----:B------:R-:W-:Y:S02]  /*12b20*/  IMAD.MOV.U32 R11, RZ, RZ, 0x1f ;  /* 0x0000001fff0b7424 */ /* 0x000fe400078e00ff */
[----:B------:R-:W-:Y:S01]  /*12b30*/  IMAD.MOV.U32 R15, RZ, RZ, -0x1 ;  /* 0xffffffffff0f7424 */ /* 0x000fe200078e00ff */
[----:B-1----:R-:W-:-:S04]  /*12b40*/  SHF.R.U32.HI R7, RZ, 0x5, R18 ;  /* 0x00000005ff077819 */ /* 0x002fc80000011612 */
[----:B------:R-:W-:-:S05]  /*12b50*/  LOP3.LUT R7, R7, 0x3, RZ, 0xc0, !PT ;  /* 0x0000000307077812 */ /* 0x000fca00078ec0ff */
[----:B------:R-:W-:-:S07]  /*12b60*/  IMAD.MOV.U32 R13, RZ, RZ, R7 ;  /* 0x000000ffff0d7224 */ /* 0x000fce00078e0007 */
[----:B------:R-:W-:Y:S05]  /*12b70*/  WARPSYNC.COLLECTIVE R15, `(.L_x_1050) ;  /* 0x000000000f087348 */ /* 0x000fea0003c00000 */
[----:B------:R1:W2:Y:S02]  /*12b80*/  SHFL.IDX P6, R14, R13, R12, R11 ;  /* 0x0000000c0d0e7389 */ /* 0x0002a400000c000b */
[----:B-12---:R-:W-:Y:S01]  /*12b90*/  ENDCOLLECTIVE ;  /* 0x000000000000791b */ /* 0x006fe20003800000 */
.L_x_1050:
[----:B------:R-:W-:Y:S05]  /*12ba0*/  BRA `(.L_x_1051) ;  /* 0xffffffd000e47947 */ /* 0x000fea000383ffff */
.L_x_1001:
[----:B------:R-:W-:Y:S01]  /*12bb0*/  BSSY B0, `(.L_x_1052) ;  /* 0x0000006000007945 */ /* 0x000fe20003800000 */
[----:B------:R-:W-:-:S07]  /*12bc0*/  MOV R15, 0xffffffff ;  /* 0xffffffff000f7802 */ /* 0x000fce0000000f00 */
[----:B------:R-:W-:Y:S05]  /*12bd0*/  WARPSYNC.COLLECTIVE R15, `(.L_x_1053) ;  /* 0x000000000f0c7348 */ /* 0x000fea0003c00000 */
[----:B------:R-:W-:Y:S02]  /*12be0*/  ELECT P6, UR62, PT ;  /* 0x00000000003e782f */ /* 0x000fe400038c0000 */
[----:B------:R-:W-:Y:S01]  /*12bf0*/  MOV R14, UR62 ;  /* 0x0000003e000e7c02 */ /* 0x000fe20008000f00 */
[----:B------:R-:W-:Y:S10]  /*12c00*/  ENDCOLLECTIVE ;  /* 0x000000000000791b */ /* 0x000ff40003800000 */
.L_x_1053:
[----:B------:R-:W-:Y:S05]  /*12c10*/  BSYNC B0 ;  /* 0x0000000000007941 */ /* 0x000fea0003800000 */
.L_x_1052:
[----:B------:R-:W-:Y:S05]  /*12c20*/  BRA `(.L_x_1054) ;  /* 0xffffffd000d47947 */ /* 0x000fea000383ffff */
.L_x_1004:
[----:B-1----:R1:W2:Y:S02]  /*12c30*/  SYNCS.PHASECHK.TRANS64.TRYWAIT P2, [R8+URZ+0x30840], R7 ;  /* 0x03084007080075a7 */ /* 0x0022a4000804017f */
[----:B--2---:R-:W-:Y:S05]  /*12c40*/  @!P2 NANOSLEEP.SYNCS 0x989680 ;  /* 0x009896800000a95d */ /* 0x004fea0003900000 */
[----:B------:R-:W2:Y:S02]  /*12c50*/  @!P2 SYNCS.PHASECHK.TRANS64 P2, [R8+URZ+0x30840], R7 ;  /* 0x030840070800a5a7 */ /* 0x000ea4000804007f */
[----:B--2---:R-:W-:Y:S05]  /*12c60*/  @!P2 BRA `(.L_x_1004) ;  /* 0xfffffffc00f0a947 */ /* 0x004fea000383ffff */
[----:B------:R-:W-:Y:S05]  /*12c70*/  BRA `(.L_x_1055) ;  /* 0xffffffd400347947 */ /* 0x000fea000383ffff */
.L_x_1006:
[----:B-1----:R-:W-:-:S04]  /*12c80*/  IMAD.U32 R8, RZ, RZ, UR40 ;  /* 0x00000028ff087e24 */ /* 0x002fc8000f8e00ff */
[----:B------:R1:W2:Y:S03]  /*12c90*/  SYNCS.PHASECHK.TRANS64.TRYWAIT P2, [R8+URZ+0x30820], R7 ;  /* 0x03082007080075a7 */ /* 0x0002a6000804017f */
[----:B--2---:R-:W-:Y:S05]  /*12ca0*/  @!P2 NANOSLEEP.SYNCS 0x989680 ;  /* 0x009896800000a95d */ /* 0x004fea0003900000 */
[----:B------:R-:W2:Y:S02]  /*12cb0*/  @!P2 SYNCS.PHASECHK.TRANS64 P2, [R8+URZ+0x30820], R7 ;  /* 0x030820070800a5a7 */ /* 0x000ea4000804007f */
[----:B--2---:R-:W-:Y:S05]  /*12cc0*/  @!P2 BRA `(.L_x_1006) ;  /* 0xfffffffc00eca947 */ /* 0x004fea000383ffff */
[----:B------:R-:W-:Y:S05]  /*12cd0*/  BRA `(.L_x_1056) ;  /* 0xffffffd8006c7947 */ /* 0x000fea000383ffff */
.L_x_1012:
[----:B-1----:R1:W2:Y:S02]  /*12ce0*/  SYNCS.PHASECHK.TRANS64.TRYWAIT P3, [R3+URZ+0x30840], R2 ;  /* 0x03084002030075a7 */ /* 0x0022a4000806017f */
[----:B--2---:R-:W-:Y:S05]  /*12cf0*/  @!P3 NANOSLEEP.SYNCS 0x989680 ;  /* 0x009896800000b95d */ /* 0x004fea0003900000 */
[----:B------:R-:W2:Y:S02]  /*12d00*/  @!P3 SYNCS.PHASECHK.TRANS64 P3, [R3+URZ+0x30840], R2 ;  /* 0x030840020300b5a7 */ /* 0x000ea4000806007f */
[----:B--2---:R-:W-:Y:S05]  /*12d10*/  @!P3 BRA `(.L_x_1012) ;  /* 0xfffffffc00f0b947 */ /* 0x004fea000383ffff */
[----:B------:R-:W-:Y:S05]  /*12d20*/  BRA `(.L_x_1057) ;  /* 0xffffffdc00147947 */ /* 0x000fea000383ffff */
.L_x_1014:
[----:B-1----:R1:W2:Y:S02]  /*12d30*/  SYNCS.PHASECHK.TRANS64.TRYWAIT P3, [R2+URZ+0x60], R3 ;  /* 0x00006003020075a7 */ /* 0x0022a4000806017f */
[----:B--2---:R-:W-:Y:S05]  /*12d40*/  @!P3 NANOSLEEP.SYNCS 0x989680 ;  /* 0x009896800000b95d */ /* 0x004fea0003900000 */
[----:B------:R-:W2:Y:S02]  /*12d50*/  @!P3 SYNCS.PHASECHK.TRANS64 P3, [R2+URZ+0x60], R3 ;  /* 0x000060030200b5a7 */ /* 0x000ea4000806007f */
[----:B--2---:R-:W-:Y:S05]  /*12d60*/  @!P3 BRA `(.L_x_1014) ;  /* 0xfffffffc00f0b947 */ /* 0x004fea000383ffff */
[----:B------:R-:W-:Y:S05]  /*12d70*/  BRA `(.L_x_1058) ;  /* 0xffffffdc00ac7947 */ /* 0x000fea000383ffff */
.L_x_1020:
[----:B-1----:R1:W2:Y:S02]  /*12d80*/  SYNCS.PHASECHK.TRANS64.TRYWAIT P3, [R3+URZ+0x30840], R2 ;  /* 0x03084002030075a7 */ /* 0x0022a4000806017f */
[----:B--2---:R-:W-:Y:S05]  /*12d90*/  @!P3 NANOSLEEP.SYNCS 0x989680 ;  /* 0x009896800000b95d */ /* 0x004fea0003900000 */
[----:B------:R-:W2:Y:S02]  /*12da0*/  @!P3 SYNCS.PHASECHK.TRANS64 P3, [R3+URZ+0x30840], R2 ;  /* 0x030840020300b5a7 */ /* 0x000ea4000806007f */
[----:B--2---:R-:W-:Y:S05]  /*12db0*/  @!P3 BRA `(.L_x_1020) ;  /* 0xfffffffc00f0b947 */ /* 0x004fea000383ffff */
[----:B------:R-:W-:Y:S05]  /*12dc0*/  BRA `(.L_x_1059) ;  /* 0xffffffe000f87947 */ /* 0x000fea000383ffff */
.L_x_1022:
[----:B-1----:R1:W2:Y:S02]  /*12dd0*/  SYNCS.PHASECHK.TRANS64.TRYWAIT P3, [R2+URZ+0x60], R17 ;  /* 0x00006011020075a7 */ /* 0x0022a4000806017f */
[----:B--2---:R-:W-:Y:S05]  /*12de0*/  @!P3 NANOSLEEP.SYNCS 0x989680 ;  /* 0x009896800000b95d */ /* 0x004fea0003900000 */
[----:B------:R-:W2:Y:S02]  /*12df0*/  @!P3 SYNCS.PHASECHK.TRANS64 P3, [R2+URZ+0x60], R17 ;  /* 0x000060110200b5a7 */ /* 0x000ea4000806007f */
[----:B--2---:R-:W-:Y:S05]  /*12e00*/  @!P3 BRA `(.L_x_1022) ;  /* 0xfffffffc00f0b947 */ /* 0x004fea000383ffff */
[----:B------:R-:W-:Y:S05]  /*12e10*/  BRA `(.L_x_1060) ;  /* 0xffffffe400907947 */ /* 0x000fea000383ffff */
.L_x_1027:
[----:B--2---:R2:W3:Y:S02]  /*12e20*/  SYNCS.PHASECHK.TRANS64.TRYWAIT P2, [R2+URZ+0x30840], R3 ;  /* 0x03084003020075a7 */ /* 0x0044e4000804017f */
[----:B---3--:R-:W-:Y:S05]  /*12e30*/  @!P2 NANOSLEEP.SYNCS 0x989680 ;  /* 0x009896800000a95d */ /* 0x008fea0003900000 */
[----:B------:R-:W3:Y:S02]  /*12e40*/  @!P2 SYNCS.PHASECHK.TRANS64 P2, [R2+URZ+0x30840], R3 ;  /* 0x030840030200a5a7 */ /* 0x000ee4000804007f */
[----:B---3--:R-:W-:Y:S05]  /*12e50*/  @!P2 BRA `(.L_x_1027) ;  /* 0xfffffffc00f0a947 */ /* 0x008fea000383ffff */
[----:B------:R-:W-:Y:S05]  /*12e60*/  BRA `(.L_x_1061) ;  /* 0xffffffe800a47947 */ /* 0x000fea000383ffff */
.L_x_1029:
[----:B-1----:R1:W2:Y:S02]  /*12e70*/  SYNCS.PHASECHK.TRANS64.TRYWAIT P2, [R2+URZ+0x60], R11 ;  /* 0x0000600b020075a7 */ /* 0x0022a4000804017f */
[----:B--2---:R-:W-:Y:S05]  /*12e80*/  @!P2 NANOSLEEP.SYNCS 0x989680 ;  /* 0x009896800000a95d */ /* 0x004fea0003900000 */
[----:B------:R-:W2:Y:S02]  /*12e90*/  @!P2 SYNCS.PHASECHK.TRANS64 P2, [R2+URZ+0x60], R11 ;  /* 0x0000600b0200a5a7 */ /* 0x000ea4000804007f */
[----:B--2---:R-:W-:Y:S05]  /*12ea0*/  @!P2 BRA `(.L_x_1029) ;  /* 0xfffffffc00f0a947 */ /* 0x004fea000383ffff */
[----:B------:R-:W-:Y:S05]  /*12eb0*/  BRA `(.L_x_1062) ;  /* 0xffffffec00487947 */ /* 0x000fea000383ffff */
.L_x_1036:
[----:B-1----:R1:W2:Y:S02]  /*12ec0*/  SYNCS.PHASECHK.TRANS64.TRYWAIT P0, [R3+URZ+0x30860], R0 ;  /* 0x03086000030075a7 */ /* 0x0022a4000800017f */
[----:B--2---:R-:W-:Y:S05]  /*12ed0*/  @!P0 NANOSLEEP.SYNCS 0x989680 ;  /* 0x009896800000895d */ /* 0x004fea0003900000 */
[----:B------:R-:W2:Y:S02]  /*12ee0*/  @!P0 SYNCS.PHASECHK.TRANS64 P0, [R3+URZ+0x30860], R0 ;  /* 0x03086000030085a7 */ /* 0x000ea4000800007f */
[----:B--2---:R-:W-:Y:S05]  /*12ef0*/  @!P0 BRA `(.L_x_1036) ;  /* 0xfffffffc00f08947 */ /* 0x004fea000383ffff */
[----:B------:R-:W-:Y:S05]  /*12f00*/  BRA `(.L_x_1063) ;  /* 0xfffffff000507947 */ /* 0x000fea000383ffff */
.L_x_1038:
[----:B------:R-:W-:Y:S01]  /*12f10*/  BSSY B0, `(.L_x_1064) ;  /* 0x0000007000007945 */ /* 0x000fe20003800000 */
[----:B------:R-:W-:Y:S01]  /*12f20*/  IMAD.MOV.U32 R12, RZ, RZ, RZ ;  /* 0x000000ffff0c7224 */ /* 0x000fe200078e00ff */
[----:B------:R-:W-:Y:S01]  /*12f30*/  MOV R11, 0x1f ;  /* 0x0000001f000b7802 */ /* 0x000fe20000000f00 */
[----:B------:R-:W-:-:S07]  /*12f40*/  IMAD.MOV.U32 R15, RZ, RZ, -0x1 ;  /* 0xffffffffff0f7424 */ /* 0x000fce00078e00ff */
[----:B------:R-:W-:Y:S05]  /*12f50*/  WARPSYNC.COLLECTIVE R15, `(.L_x_1065) ;  /* 0x000000000f087348 */ /* 0x000fea0003c00000 */
[----:B------:R1:W2:Y:S02]  /*12f60*/  SHFL.IDX P6, R14, R13, R12, R11 ;  /* 0x0000000c0d0e7389 */ /* 0x0002a400000c000b */
[----:B-12---:R-:W-:Y:S01]  /*12f70*/  ENDCOLLECTIVE ;  /* 0x000000000000791b */ /* 0x006fe20003800000 */
.L_x_1065:
[----:B------:R-:W-:Y:S05]  /*12f80*/  BSYNC B0 ;  /* 0x0000000000007941 */ /* 0x000fea0003800000 */
.L_x_1064:
[----:B------:R-:W-:Y:S05]  /*12f90*/  BRA `(.L_x_1066) ;  /* 0xfffffff000f47947 */ /* 0x000fea000383ffff */
.L_x_1040:
[----:B--2---:R2:W3:Y:S02]  /*12fa0*/  SYNCS.PHASECHK.TRANS64.TRYWAIT P0, [R7+URZ+0x30820], R0 ;  /* 0x03082000070075a7 */ /* 0x0044e4000800017f */
[----:B---3--:R-:W-:Y:S05]  /*12fb0*/  @!P0 NANOSLEEP.SYNCS 0x989680 ;  /* 0x009896800000895d */ /* 0x008fea0003900000 */
[----:B------:R-:W3:Y:S02]  /*12fc0*/  @!P0 SYNCS.PHASECHK.TRANS64 P0, [R7+URZ+0x30820], R0 ;  /* 0x03082000070085a7 */ /* 0x000ee4000800007f */
[----:B---3--:R-:W-:Y:S05]  /*12fd0*/  @!P0 BRA `(.L_x_1040) ;  /* 0xfffffffc00f08947 */ /* 0x008fea000383ffff */
[----:B------:R-:W-:Y:S05]  /*12fe0*/  BRA `(.L_x_1067) ;  /* 0xfffffff400447947 */ /* 0x000fea000383ffff */
.L_x_1044:
[----:B--2---:R2:W3:Y:S02]  /*12ff0*/  SYNCS.PHASECHK.TRANS64.TRYWAIT P0, [R5+URZ], R4 ;  /* 0x00000004050075a7 */ /* 0x0044e4000800017f */
[----:B---3--:R-:W-:Y:S05]  /*13000*/  @!P0 NANOSLEEP.SYNCS 0x989680 ;  /* 0x009896800000895d */ /* 0x008fea0003900000 */
[----:B------:R-:W3:Y:S02]  /*13010*/  @!P0 SYNCS.PHASECHK.TRANS64 P0, [R5+URZ], R4 ;  /* 0x00000004050085a7 */ /* 0x000ee4000800007f */
[----:B---3--:R-:W-:Y:S05]  /*13020*/  @!P0 BRA `(.L_x_1044) ;  /* 0xfffffffc00f08947 */ /* 0x008fea000383ffff */
[----:B------:R-:W-:Y:S05]  /*13030*/  BRA `(.L_x_1068) ;  /* 0xfffffff400a07947 */ /* 0x000fea000383ffff */
.L_x_1045:
[----:B---3--:R3:W4:Y:S02]  /*13040*/  SYNCS.PHASECHK.TRANS64.TRYWAIT P0, [R3+URZ], R0 ;  /* 0x00000000030075a7 */ /* 0x008724000800017f */
[----:B----4-:R-:W-:Y:S05]  /*13050*/  @!P0 NANOSLEEP.SYNCS 0x989680 ;  /* 0x009896800000895d */ /* 0x010fea0003900000 */
[----:B------:R-:W4:Y:S02]  /*13060*/  @!P0 SYNCS.PHASECHK.TRANS64 P0, [R3+URZ], R0 ;  /* 0x00000000030085a7 */ /* 0x000f24000800007f */
[----:B----4-:R-:W-:Y:S05]  /*13070*/  @!P0 BRA `(.L_x_1045) ;  /* 0xfffffffc00f08947 */ /* 0x010fea000383ffff */
[----:B------:R-:W-:Y:S05]  /*13080*/  BRA `(.L_x_1069) ;  /* 0xfffffff400947947 */ /* 0x000fea000383ffff */
.L_x_1047:
[----:B--2---:R2:W3:Y:S02]  /*13090*/  SYNCS.PHASECHK.TRANS64.TRYWAIT P0, [R5+URZ], R4 ;  /* 0x00000004050075a7 */ /* 0x0044e4000800017f */
[----:B---3--:R-:W-:Y:S05]  /*130a0*/  @!P0 NANOSLEEP.SYNCS 0x989680 ;  /* 0x009896800000895d */ /* 0x008fea0003900000 */
[----:B------:R-:W3:Y:S02]  /*130b0*/  @!P0 SYNCS.PHASECHK.TRANS64 P0, [R5+URZ], R4 ;  /* 0x00000004050085a7 */ /* 0x000ee4000800007f */
[----:B---3--:R-:W-:Y:S05]  /*130c0*/  @!P0 BRA `(.L_x_1047) ;  /* 0xfffffffc00f08947 */ /* 0x008fea000383ffff */
[----:B------:R-:W-:Y:S05]  /*130d0*/  BRA `(.L_x_1070) ;  /* 0xfffffff400987947 */ /* 0x000fea000383ffff */
.L_x_1071:
        /* <DEDUP_REMOVED lines=10> */
.L_x_12746:


//--------------------- .text._ZN7cutlass13device_kernelIN5flash11enable_sm90INS1_16FlashAttnFwdSm90INS1_25CollectiveMainloopFwdSm90ILi2EN4cute5tupleIJNS5_1CILi1EEES8_S8_EEENS6_IJNS7_ILi128EEENS7_ILi64EEENS7_ILi256EEEEEELi256ENS_10bfloat16_tEfNS_4arch4Sm90ELb0ELb1ELb1ELb1ELb0ELb0ELb0ELb1ELb1ELb0ELb0ELb0EEENS1_21CollectiveEpilogueFwdINS6_IJSA_SC_SB_EEES9_SE_SG_Li256ELb1ELb0ELb0ELb0EEENS1_36VarlenDynamicPersistentTileSchedulerILi128ELi64ELi256ELi32ELb0ELb0ELb1ELb1ELb0ELb1EEEEEEEEEvNT_6ParamsE --------------------------
	.section	.text._ZN7cutlass13device_kernelIN5flash11enable_sm90INS1_16FlashAttnFwdSm90INS1_25CollectiveMainloopFwdSm90ILi2EN4cute5tupleIJNS5_1CILi1EEES8_S8_EEENS6_IJNS7_ILi128EEENS7_ILi64EEENS7_ILi256EEEEEELi256ENS_10bfloat16_tEfNS_4arch4Sm90ELb0ELb1ELb1ELb1ELb0ELb0ELb0ELb1ELb1ELb0ELb0ELb0EEENS1_21CollectiveEpilogueFwdINS6_IJSA_SC_SB_EEES9_SE_SG_Li256ELb1ELb0ELb0ELb0EEENS1_36VarlenDynamicPersistentTileSchedulerILi128ELi64ELi256ELi32ELb0ELb0ELb1ELb1ELb0ELb1EEEEEEEEEvNT_6ParamsE,"ax",@progbits
	.align	128
.text._ZN7cutlass13device_kernelIN5flash11enable_sm90INS1_16FlashAttnFwdSm90INS1_25CollectiveMainloopFwdSm90ILi2EN4cute5tupleIJNS5_1CILi1EEES8_S8_EEENS6_IJNS7_ILi128EEENS7_ILi64EEENS7_ILi256EEEEEELi256ENS_10bfloat16_tEfNS_4arch4Sm90ELb0ELb1ELb1ELb1ELb0ELb0ELb0ELb1ELb1ELb0ELb0ELb0EEENS1_21CollectiveEpilogueFwdINS6_IJSA_SC_SB_EEES9_SE_SG_Li256ELb1ELb0ELb0ELb0EEENS1_36VarlenDynamicPersistentTileSchedulerILi128ELi64ELi256ELi32ELb0ELb0ELb1ELb1ELb0ELb1EEEEEEEEEvNT_6ParamsE:
        .type           _ZN7cutlass13device_kernelIN5flash11enable_sm90INS1_16FlashAttnFwdSm90INS1_25CollectiveMainloopFwdSm90ILi2EN4cute5tupleIJNS5_1CILi1EEES8_S8_EEENS6_IJNS7_ILi128EEENS7_ILi64EEENS7_ILi256EEEEEELi256ENS_10bfloat16_tEfNS_4arch4Sm90ELb0ELb1ELb1ELb1ELb0ELb0ELb0ELb1ELb1ELb0ELb0ELb0EEENS1_21CollectiveEpilogueFwdINS6_IJSA_SC_SB_EEES9_SE_SG_Li256ELb1ELb0ELb0ELb0EEENS1_36VarlenDynamicPersistentTileSchedulerILi128ELi64ELi256ELi32ELb0ELb0ELb1ELb1ELb0ELb1EEEEEEEEEvNT_6ParamsE,@function
        .size           _ZN7cutlass13device_kernelIN5flash11enable_sm90INS1_16FlashAttnFwdSm90INS1_25CollectiveMainloopFwdSm90ILi2EN4cute5tupleIJNS5_1CILi1EEES8_S8_EEENS6_IJNS7_ILi128EEENS7_ILi64EEENS7_ILi256EEEEEELi256ENS_10bfloat16_tEfNS_4arch4Sm90ELb0ELb1ELb1ELb1ELb0ELb0ELb0ELb1ELb1ELb0ELb0ELb0EEENS1_21CollectiveEpilogueFwdINS6_IJSA_SC_SB_EEES9_SE_SG_Li256ELb1ELb0ELb0ELb0EEENS1_36VarlenDynamicPersistentTileSchedulerILi128ELi64ELi256ELi32ELb0ELb0ELb1ELb1ELb0ELb1EEEEEEEEEvNT_6ParamsE,(.L_x_12747 - _ZN7cutlass13device_kernelIN5flash11enable_sm90INS1_16FlashAttnFwdSm90INS1_25CollectiveMainloopFwdSm90ILi2EN4cute5tupleIJNS5_1CILi1EEES8_S8_EEENS6_IJNS7_ILi128EEENS7_ILi64EEENS7_ILi256EEEEEELi256ENS_10bfloat16_tEfNS_4arch4Sm90ELb0ELb1ELb1ELb1ELb0ELb0ELb0ELb1ELb1ELb0ELb0ELb0EEENS1_21CollectiveEpilogueFwdINS6_IJSA_SC_SB_EEES9_SE_SG_Li256ELb1ELb0ELb0ELb0EEENS1_36VarlenDynamicPersistentTileSchedulerILi128ELi64ELi256ELi32ELb0ELb0ELb1ELb1ELb0ELb1EEEEEEEEEvNT_6ParamsE)
        .other          _ZN7cutlass13device_kernelIN5flash11enable_sm90INS1_16FlashAttnFwdSm90INS1_25CollectiveMainloopFwdSm90ILi2EN4cute5tupleIJNS5_1CILi1EEES8_S8_EEENS6_IJNS7_ILi128EEENS7_ILi64EEENS7_ILi256EEEEEELi256ENS_10bfloat16_tEfNS_4arch4Sm90ELb0ELb1ELb1ELb1ELb0ELb0ELb0ELb1ELb1ELb0ELb0ELb0EEENS1_21CollectiveEpilogueFwdINS6_IJSA_SC_SB_EEES9_SE_SG_Li256ELb1ELb0ELb0ELb0EEENS1_36VarlenDynamicPersistentTileSchedulerILi128ELi64ELi256ELi32ELb0ELb0ELb1ELb1ELb0ELb1EEEEEEEEEvNT_6ParamsE,@"STO_CUDA_ENTRY STV_DEFAULT"
_ZN7cutlass13device_kernelIN5flash11enable_sm90INS1_16FlashAttnFwdSm90INS1_25CollectiveMainloopFwdSm90ILi2EN4cute5tupleIJNS5_1CILi1EEES8_S8_EEENS6_IJNS7_ILi128EEENS7_ILi64EEENS7_ILi256EEEEEELi256ENS_10bfloat16_tEfNS_4arch4Sm90ELb0ELb1ELb1ELb1ELb0ELb0ELb0ELb1ELb1ELb0ELb0ELb0EEENS1_21CollectiveEpilogueFwdINS6_IJSA_SC_SB_EEES9_SE_SG_Li256ELb1ELb0ELb0ELb0EEENS1_36VarlenDynamicPersistentTileSchedulerILi128ELi64ELi256ELi32ELb0ELb0ELb1ELb1ELb0ELb1EEEEEEEEEvNT_6ParamsE:
        /* <DEDUP_REMOVED lines=21> */
.L_x_1073:
[----:B------:R-:W-:Y:S05]  /*0150*/  BSYNC B0 ;  /* 0x0000000000007941 */ /* 0x000fea0003800000 */
.L_x_1072:
        /* <DEDUP_REMOVED lines=41> */
.L_x_1074:
        /* <DEDUP_REMOVED lines=22> */
.L_x_1075:
        /* <DEDUP_REMOVED lines=18> */
.L_x_1076:
        /* <DEDUP_REMOVED lines=22> */
.L_x_1077:
        /* <DEDUP_REMOVED lines=22> */
.L_x_1078:
        /* <DEDUP_REMOVED lines=8> */
.L_x_1080:
        /* <DEDUP_REMOVED lines=16> */
[----:B------:R-:W-:Y:S01]  /*0ab0*/  UMOV UR36, URZ ;  /* 0x0000003f00247c82 */ /* 0x000fe20008000000 */
[----:B------:R-:W-:Y:S01]  /*0ac0*/  R2UR UR5, R203 ;  /* 0x00000000cb0572ca */ /* 0x000fe200000e0000 */
[----:B------:R-:W0:Y:S01]  /*0ad0*/  S2R R0, SR_TID.X ;  /* 0x0000000000007919 */ /* 0x000e220000002100 */
[----:B------:R-:W-:Y:S01]  /*0ae0*/  UMOV UR37, URZ ;  /* 0x0000003f00257c82 */ /* 0x000fe20008000000 */
[----:B0-----:R-:W-:-:S05]  /*0af0*/  VIADD R215, R0, 0xffffff80 ;  /* 0xffffff8000d77836 */ /* 0x001fca0000000000 */
[----:B------:R-:W-:-:S04]  /*0b00*/  SHF.R.S32.HI R0, RZ, 0x1f, R215 ;  /* 0x0000001fff007819 */ /* 0x000fc800000114d7 */
[CC--:B------:R-:W-:Y:S02]  /*0b10*/  LEA.HI R3, R0.reuse, R215.reuse, RZ, 0x7 ;  /* 0x000000d700037211 */ /* 0x0c0fe400078f38ff */
[----:B------:R-:W-:Y:S02]  /*0b20*/  LEA.HI R4, R0, R215, RZ, 0x5 ;  /* 0x000000d700047211 */ /* 0x000fe400078f28ff */
[----:B------:R-:W-:Y:S02]  /*0b30*/  LOP3.LUT R210, R3, 0xffffff80, RZ, 0xc0, !PT ;  /* 0xffffff8003d27812 */ /* 0x000fe400078ec0ff */
[----:B------:R-:W-:-:S03]  /*0b40*/  SHF.R.S32.HI R212, RZ, 0x7, R3 ;  /* 0x00000007ffd47819 */ /* 0x000fc60000011403 */
[----:B------:R-:W-:Y:S01]  /*0b50*/  IMAD.IADD R210, R215, 0x1, -R210 ;  /* 0x00000001d7d27824 */ /* 0x000fe200078e0ad2 */
[----:B------:R-:W-:-:S04]  /*0b60*/  LEA.HI R3, R3, R212, RZ, 0x1 ;  /* 0x000000d403037211 */ /* 0x000fc800078f08ff */
[----:B------:R-:W-:Y:S02]  /*0b70*/  SHF.R.S32.HI R9, RZ, 0x1f, R210 ;  /* 0x0000001fff097819 */ /* 0x000fe400000114d2 */
[----:B------:R-:W-:Y:S02]  /*0b80*/  LOP3.LUT R3, R3, 0x3fffffe, RZ, 0xc0, !PT ;  /* 0x03fffffe03037812 */ /* 0x000fe400078ec0ff */
[CC--:B------:R-:W-:Y:S02]  /*0b90*/  LEA.HI R8, R9.reuse, R210.reuse, RZ, 0x2 ;  /* 0x000000d209087211 */ /* 0x0c0fe400078f10ff */
[----:B------:R-:W-:Y:S01]  /*0ba0*/  LEA.HI R9, R9, R210, RZ, 0x5 ;  /* 0x000000d209097211 */ /* 0x000fe200078f28ff */
[----:B------:R-:W-:Y:S01]  /*0bb0*/  IMAD.IADD R3, R212, 0x1, -R3 ;  /* 0x00000001d4037824 */ /* 0x000fe200078e0a03 */
[----:B------:R-:W-:Y:S02]  /*0bc0*/  SHF.R.S32.HI R5, RZ, 0x2, R8 ;  /* 0x00000002ff057819 */ /* 0x000fe40000011408 */
[----:B------:R-:W-:-:S02]  /*0bd0*/  SHF.R.S32.HI R9, RZ, 0x5, R9 ;  /* 0x00000005ff097819 */ /* 0x000fc40000011409 */
[----:B--2---:R-:W-:Y:S02]  /*0be0*/  R2UR UR4, R2 ;  /* 0x00000000020472ca */ /* 0x004fe400000e0000 */
[----:B------:R-:W-:-:S04]  /*0bf0*/  SHF.R.S32.HI R2, RZ, 0x1f, R8 ;  /* 0x0000001fff027819 */ /* 0x000fc80000011408 */
[----:B------:R-:W-:-:S04]  /*0c00*/  LEA.HI R2, R2, R5, RZ, 0x3 ;  /* 0x0000000502027211 */ /* 0x000fc800078f18ff */
[----:B------:R-:W-:Y:S02]  /*0c10*/  LOP3.LUT R6, R2, 0xfffffff8, RZ, 0xc0, !PT ;  /* 0xfffffff802067812 */ /* 0x000fe400078ec0ff */
[CC--:B------:R-:W-:Y:S01]  /*0c20*/  LEA.HI R2, R0.reuse, R215.reuse, RZ, 0x4 ;  /* 0x000000d700027211 */ /* 0x0c0fe200078f20ff */
[----:B------:R-:W-:Y:S01]  /*0c30*/  ULOP3.LUT UR4, UR4, 0x1, URZ, 0xfc, !UPT ;  /* 0x0000000104047892 */ /* 0x000fe2000f8efc3f */
[----:B------:R-:W-:Y:S01]  /*0c40*/  LEA.HI R0, R0, R215, RZ, 0x3 ;  /* 0x000000d700007211 */ /* 0x000fe200078f18ff */
[----:B------:R-:W-:Y:S01]  /*0c50*/  IMAD.IADD R10, R5, 0x1, -R6 ;  /* 0x00000001050a7824 */ /* 0x000fe200078e0a06 */
[----:B------:R-:W-:Y:S01]  /*0c60*/  SHF.R.S32.HI R5, RZ, 0x4, R2 ;  /* 0x00000004ff057819 */ /* 0x000fe20000011402 */
[----:B------:R-:W-:Y:S01]  /*0c70*/  IMAD.SHL.U32 R6, R4, 0x20, RZ ;  /* 0x0000002004067824 */ /* 0x000fe200078e00ff */
[C---:B------:R-:W-:Y:S01]  /*0c80*/  LOP3.LUT R4, R2.reuse, 0x3fffff0, RZ, 0xc0, !PT ;  /* 0x03fffff002047812 */ /* 0x040fe200078ec0ff */
[----:B------:R-:W-:Y:S01]  /*0c90*/  IMAD.U32 R214, RZ, RZ, UR4 ;  /* 0x00000004ffd67e24 */ /* 0x000fe2000f8e00ff */
[----:B------:R-:W-:Y:S01]  /*0ca0*/  LEA.HI R2, R2, R5, RZ, 0x1 ;  /* 0x0000000502027211 */ /* 0x000fe200078f08ff */
[----:B------:R-:W-:Y:S01]  /*0cb0*/  UMOV UR4, URZ ;  /* 0x0000003f00047c82 */ /* 0x000fe20008000000 */
[----:B------:R-:W-:Y:S01]  /*0cc0*/  LOP3.LUT R7, R6, 0xfffffc00, RZ, 0xc0, !PT ;  /* 0xfffffc0006077812 */ /* 0x000fe200078ec0ff */
[----:B------:R-:W-:Y:S01]  /*0cd0*/  IMAD.IADD R4, R215, 0x1, -R4 ;  /* 0x00000001d7047824 */ /* 0x000fe200078e0a04 */
[----:B------:R-:W-:Y:S01]  /*0ce0*/  LOP3.LUT R2, R2, 0x1ffffffe, RZ, 0xc0, !PT ;  /* 0x1ffffffe02027812 */ /* 0x000fe200078ec0ff */
[----:B------:R-:W-:Y:S01]  /*0cf0*/  IMAD.U32 R209, RZ, RZ, UR4 ;  /* 0x00000004ffd17e24 */ /* 0x000fe2000f8e00ff */
[----:B------:R-:W-:Y:S01]  /*0d00*/  LEA R10, R9, R10, 0x4 ;  /* 0x0000000a090a7211 */ /* 0x000fe200078e20ff */
[----:B------:R-:W-:Y:S01]  /*0d10*/  IMAD R7, R4, 0x40, R7 ;  /* 0x0000004004077824 */ /* 0x000fe200078e0207 */
[----:B------:R-:W-:Y:S01]  /*0d20*/  SHF.R.S32.HI R204, RZ, 0x3, R0 ;  /* 0x00000003ffcc7819 */ /* 0x000fe20000011400 */
[----:B------:R-:W-:-:S02]  /*0d30*/  IMAD.IADD R2, R5, 0x1, -R2 ;  /* 0x0000000105027824 */ /* 0x000fc400078e0a02 */
[----:B------:R-:W-:Y:S01]  /*0d40*/  IMAD R211, R3, 0x40, R10 ;  /* 0x0000004003d37824 */ /* 0x000fe200078e020a */
[----:B------:R-:W-:Y:S01]  /*0d50*/  LOP3.LUT R3, R8, 0x7ffffffc, RZ, 0xc0, !PT ;  /* 0x7ffffffc08037812 */ /* 0x000fe200078ec0ff */
[----:B------:R-:W-:Y:S01]  /*0d60*/  IMAD R213, R2, 0x8, R7 ;  /* 0x0000000802d57824 */ /* 0x000fe200078e0207 */
[----:B------:R-:W-:-:S03]  /*0d70*/  LOP3.LUT R2, R0, 0x1ffffff8, RZ, 0xc0, !PT ;  /* 0x1ffffff800027812 */ /* 0x000fc600078ec0ff */
[----:B------:R-:W-:Y:S02]  /*0d80*/  IMAD.IADD R18, R210, 0x1, -R3 ;  /* 0x00000001d2127824 */ /* 0x000fe400078e0a03 */
[----:B------:R-:W-:-:S04]  /*0d90*/  IMAD.IADD R2, R215, 0x1, -R2 ;  /* 0x00000001d7027824 */ /* 0x000fc800078e0a02 */
[----:B------:R-:W-:-:S07]  /*0da0*/  IMAD.SHL.U32 R23, R2, 0x8, RZ ;  /* 0x0000000802177824 */ /* 0x000fce00078e00ff */
.L_x_1180:
[----:B------:R-:W-:Y:S01]  /*0db0*/  ULDC.64 UR8, c[0x0][0xa28] ;  /* 0x00028a0000087ab9 */ /* 0x000fe20000000a00 */
[----:B012345:R-:W0:Y:S01]  /*0dc0*/  LDC.64 R8, c[0x0][0x3f8] ;  /* 0x0000fe00ff087b82 */ /* 0x03fe220000000a00 */
[----:B------:R-:W-:Y:S01]  /*0dd0*/  UISETP.NE.U32.AND UP0, UPT, UR8, URZ, UPT ;  /* 0x0000003f0800728c */ /* 0x000fe2000bf05070 */
[----:B------:R-:W-:Y:S01]  /*0de0*/  MOV R6, RZ ;  /* 0x000000ff00067202 */ /* 0x000fe20000000f00 */
[----:B------:R-:W-:Y:S02]  /*0df0*/  ULDC.64 UR12, c[0x0][0x208] ;  /* 0x00008200000c7ab9 */ /* 0x000fe40000000a00 */
[----:B------:R-:W-:-:S03]  /*0e00*/  UISETP.NE.AND.EX UP0, UPT, UR9, URZ, UPT, UP0 ;  /* 0x0000003f0900728c */ /* 0x000fc6000bf05300 */
[----:B------:R-:W-:Y:S01]  /*0e10*/  ULDC.64 UR8, c[0x0][0xa18] ;  /* 0x0002860000087ab9 */ /* 0x000fe20000000a00 */
[----:B------:R-:W1:Y:S01]  /*0e20*/  LDC R22, c[0x0][0x288] ;  /* 0x0000a200ff167b82 */ /* 0x000e620000000800 */
[----:B------:R-:W-:Y:S01]  /*0e30*/  UISETP.NE.U32.AND UP1, UPT, UR8, URZ, UPT ;  /* 0x0000003f0800728c */ /* 0x000fe2000bf25070 */
[----:B------:R-:W-:-:S03]  /*0e40*/  PLOP3.LUT P0, PT, PT, PT, UP0, 0x80, 0x0 ;  /* 0x000000000000781c */ /* 0x000fc60003f0f008 */
[----:B------:R-:W-:-:S03]  /*0e50*/  UISETP.NE.AND.EX UP1, UPT, UR9, URZ, UPT, UP1 ;  /* 0x0000003f0900728c */ /* 0x000fc6000bf25310 */
[----:B------:R-:W-:Y:S01]  /*0e60*/  @UP0 ULDC.64 UR8, c[0x0][0xa28] ;  /* 0x00028a0000080ab9 */ /* 0x000fe20000000a00 */
[----:B------:R-:W2:Y:S01]  /*0e70*/  LDC R0, c[0x0][0x404] ;  /* 0x00010100ff007b82 */ /* 0x000ea20000000800 */
[----:B------:R-:W-:Y:S01]  /*0e80*/  @UP0 UIMAD.WIDE UR8, UR5, 0x4, UR8 ;  /* 0x00000004050808a5 */ /* 0x000fe2000f8e0208 */
[----:B------:R-:W-:-:S05]  /*0e90*/  PLOP3.LUT P2, PT, PT, PT, UP1, 0x80, 0x0 ;  /* 0x000000000000781c */ /* 0x000fca0003f4f018 */
[----:B------:R-:W-:Y:S01]  /*0ea0*/  @UP1 ULDC.64 UR10, c[0x0][0xa18] ;  /* 0x00028600000a1ab9 */ /* 0x000fe20000000a00 */
[----:B------:R-:W3:Y:S01]  /*0eb0*/  LDC R19, c[0x0][0x2e0] ;  /* 0x0000b800ff137b82 */ /* 0x000ee20000000800 */
[----:B------:R-:W-:Y:S02]  /*0ec0*/  IMAD.U32 R2, RZ, RZ, UR8 ;  /* 0x00000008ff027e24 */ /* 0x000fe4000f8e00ff */
[----:B------:R-:W-:Y:S01]  /*0ed0*/  IMAD.U32 R3, RZ, RZ, UR9 ;  /* 0x00000009ff037e24 */ /* 0x000fe2000f8e00ff */
[----:B------:R-:W-:-:S04]  /*0ee0*/  @UP1 UIMAD.WIDE UR8, UR5, 0x4, UR10 ;  /* 0x00000004050818a5 */ /* 0x000fc8000f8e020a */
[----:B------:R4:W5:Y:S02]  /*0ef0*/  @P0 LDG.E R6, desc[UR12][R2.64] ;  /* 0x0000000c02060981 */ /* 0x000964000c1e1900 */
[----:B------:R-:W-:Y:S02]  /*0f00*/  IMAD.U32 R4, RZ, RZ, UR8 ;  /* 0x00000008ff047e24 */ /* 0x000fe4000f8e00ff */
[----:B------:R-:W-:Y:S01]  /*0f10*/  IMAD.U32 R5, RZ, RZ, UR9 ;  /* 0x00000009ff057e24 */ /* 0x000fe2000f8e00ff */
[----:B------:R-:W-:Y:S01]  /*0f20*/  ULDC.64 UR8, c[0x0][0xa20] ;  /* 0x0002880000087ab9 */ /* 0x000fe20000000a00 */
[----:B0-----:R-:W-:Y:S02]  /*0f30*/  ISETP.NE.U32.AND P0, PT, R8, RZ, PT ;  /* 0x000000ff0800720c */ /* 0x001fe40003f05070 */
[----:B------:R-:W-:Y:S01]  /*0f40*/  ISETP.NE.U32.AND P1, PT, RZ, UR8, PT ;  /* 0x00000008ff007c0c */ /* 0x000fe2000bf25070 */
[----:B-1----:R4:W5:Y:S01]  /*0f50*/  @P2 LDG.E R22, desc[UR12][R4.64] ;  /* 0x0000000c04162981 */ /* 0x002962000c1e1900 */
[----:B------:R-:W-:Y:S01]  /*0f60*/  ISETP.NE.AND.EX P0, PT, R9, RZ, PT, P0 ;  /* 0x000000ff0900720c */ /* 0x000fe20003f05300 */
[----:B------:R-:W-:Y:S01]  /*0f70*/  IMAD.U32 R207, RZ, RZ, UR6 ;  /* 0x00000006ffcf7e24 */ /* 0x000fe2000f8e00ff */
[----:B------:R-:W-:-:S02]  /*0f80*/  ISETP.NE.AND.EX P1, PT, RZ, UR9, PT, P1 ;  /* 0x00000009ff007c0c */ /* 0x000fc4000bf25310 */
[----:B--2---:R-:W-:Y:S01]  /*0f90*/  SEL R0, R0, 0x1, P0 ;  /* 0x0000000100007807 */ /* 0x004fe20000000000 */
[----:B----4-:R-:W-:Y:S10]  /*0fa0*/  @P2 BRA `(.L_x_1081) ;  /* 0x0000000000302947 */ /* 0x010ff40003800000 */
[----:B------:R-:W-:Y:S02]  /*0fb0*/  ULDC.64 UR6, c[0x0][0xa00] ;  /* 0x0002800000067ab9 */ /* 0x000fe40000000a00 */
[----:B------:R-:W-:-:S04]  /*0fc0*/  ISETP.NE.U32.AND P0, PT, RZ, UR6, PT ;  /* 0x00000006ff007c0c */ /* 0x000fc8000bf05070 */
[----:B------:R-:W-:-:S13]  /*0fd0*/  ISETP.NE.AND.EX P0, PT, RZ, UR7, PT, P0 ;  /* 0x00000007ff007c0c */ /* 0x000fda000bf05300 */
[----:B------:R-:W-:Y:S05]  /*0fe0*/  @!P0 BRA `(.L_x_1081) ;  /* 0x0000000000208947 */ /* 0x000fea0003800000 */
[----:B------:R-:W-:Y:S01]  /*0ff0*/  ULDC.64 UR6, c[0x0][0xa00] ;  /* 0x0002800000067ab9 */ /* 0x000fe20000000a00 */
[----:B------:R-:W-:Y:S01]  /*1000*/  ULDC.64 UR8, c[0x0][0x208] ;  /* 0x0000820000087ab9 */ /* 0x000fe20000000a00 */
[----:B------:R-:W-:-:S06]  /*1010*/  UIMAD.WIDE UR6, UR5, 0x4, UR6 ;  /* 0x00000004050678a5 */ /* 0x000fcc000f8e0206 */
[----:B------:R-:W-:Y:S02]  /*1020*/  IMAD.U32 R2, RZ, RZ, UR6 ;  /* 0x00000006ff027e24 */ /* 0x000fe4000f8e00ff */
[----:B------:R-:W-:-:S05]  /*1030*/  IMAD.U32 R3, RZ, RZ, UR7 ;  /* 0x00000007ff037e24 */ /* 0x000fca000f8e00ff */
[----:B-----5:R-:W2:Y:S04]  /*1040*/  LDG.E R22, desc[UR8][R2.64] ;  /* 0x0000000802167981 */ /* 0x020ea8000c1e1900 */
[----:B------:R-:W2:Y:S02]  /*1050*/  LDG.E R5, desc[UR8][R2.64+0x4] ;  /* 0x0000040802057981 */ /* 0x000ea4000c1e1900 */
[----:B--2---:R-:W-:-:S07]  /*1060*/  IMAD.IADD R22, R5, 0x1, -R22 ;  /* 0x0000000105167824 */ /* 0x004fce00078e0a16 */
.L_x_1081:
[----:B---3--:R-:W-:Y:S01]  /*1070*/  IMAD R19, R0, R19, RZ ;  /* 0x0000001300137224 */ /* 0x008fe200078e02ff */
[----:B------:R-:W-:Y:S01]  /*1080*/  MOV R206, R201 ;  /* 0x000000c900ce7202 */ /* 0x000fe20000000f00 */
[----:B------:R-:W-:Y:S01]  /*1090*/  IMAD.U32 R208, RZ, RZ, UR5 ;  /* 0x00000005ffd07e24 */ /* 0x000fe2000f8e00ff */
[----:B------:R-:W-:Y:S06]  /*10a0*/  @!P1 BRA `(.L_x_1082) ;  /* 0x00000000001c9947 */ /* 0x000fec0003800000 */
[----:B------:R-:W-:Y:S01]  /*10b0*/  ULDC.64 UR6, c[0x0][0xa20] ;  /* 0x0002880000067ab9 */ /* 0x000fe20000000a00 */
[----:B------:R-:W-:Y:S01]  /*10c0*/  ULDC.64 UR8, c[0x0][0x208] ;  /* 0x0000820000087ab9 */ /* 0x000fe20000000a00 */
[----:B------:R-:W-:-:S06]  /*10d0*/  UIMAD.WIDE UR4, UR5, 0x4, UR6 ;  /* 0x00000004050478a5 */ /* 0x000fcc000f8e0206 */
[----:B------:R-:W-:Y:S02]  /*10e0*/  IMAD.U32 R2, RZ, RZ, UR4 ;  /* 0x00000004ff027e24 */ /* 0x000fe4000f8e00ff */
[----:B------:R-:W-:-:S05]  /*10f0*/  IMAD.U32 R3, RZ, RZ, UR5 ;  /* 0x00000005ff037e24 */ /* 0x000fca000f8e00ff */
[----:B------:R0:W5:Y:S01]  /*1100*/  LDG.E R19, desc[UR8][R2.64] ;  /* 0x0000000802137981 */ /* 0x000162000c1e1900 */
[----:B------:R-:W-:Y:S05]  /*1110*/  BRA `(.L_x_1083) ;  /* 0x0000000000307947 */ /* 0x000fea0003800000 */
.L_x_1082:
        /* <DEDUP_REMOVED lines=9> */
[----:B------:R-:W2:Y:S04]  /*11b0*/  LDG.E R19, desc[UR8][R2.64] ;  /* 0x0000000802137981 */ /* 0x000ea8000c1e1900 */
[----:B------:R-:W2:Y:S02]  /*11c0*/  LDG.E R0, desc[UR8][R2.64+0x4] ;  /* 0x0000040802007981 */ /* 0x000ea4000c1e1900 */
[----:B--2---:R-:W-:-:S07]  /*11d0*/  IMAD.IADD R19, R0, 0x1, -R19 ;  /* 0x0000000100137824 */ /* 0x004fce00078e0a13 */
.L_x_1083:
[----:B------:R-:W1:Y:S01]  /*11e0*/  LDC.64 R8, c[0x0][0x9e0] ;  /* 0x00027800ff087b82 */ /* 0x000e620000000a00 */
[----:B-----5:R-:W-:Y:S01]  /*11f0*/  IMAD.IADD R19, R19, 0x1, -R6 ;  /* 0x0000000113137824 */ /* 0x020fe200078e0a06 */
[----:B------:R-:W-:-:S04]  /*1200*/  LEA R0, R201, 0x80, 0x7 ;  /* 0x00000080c9007811 */ /* 0x000fc800078e38ff */
[----:B0-----:R-:W-:Y:S02]  /*1210*/  IADD3 R3, R19, R0, -R22 ;  /* 0x0000000013037210 */ /* 0x001fe40007ffe816 */
[----:B-1----:R-:W-:-:S03]  /*1220*/  ISETP.GE.AND P1, PT, R9, 0x1, PT ;  /* 0x000000010900780c */ /* 0x002fc60003f26270 */
[----:B------:R-:W-:-:S10]  /*1230*/  IMAD.IADD R0, R3, 0x1, R8 ;  /* 0x0000000103007824 */ /* 0x000fd400078e0208 */
[----:B------:R-:W-:Y:S05]  /*1240*/  @!P1 BRA `(.L_x_1084) ;  /* 0x0000000000409947 */ /* 0x000fea0003800000 */
[C---:B------:R-:W-:Y:S02]  /*1250*/  ISETP.GT.AND P0, PT, R3.reuse, RZ, PT ;  /* 0x000000ff0300720c */ /* 0x040fe40003f04270 */
[----:B------:R-:W-:-:S11]  /*1260*/  IADD3 R2, R3, -0x1, RZ ;  /* 0xffffffff03027810 */ /* 0x000fd60007ffe0ff */
[----:B------:R-:W-:Y:S05]  /*1270*/  @P0 BRA `(.L_x_1085) ;  /* 0x00000000001c0947 */ /* 0x000fea0003800000 */
[----:B------:R-:W-:Y:S01]  /*1280*/  ISETP.NE.AND P0, PT, R9, 0x1, PT ;  /* 0x000000010900780c */ /* 0x000fe20003f05270 */
[----:B------:R-:W-:-:S12]  /*1290*/  IMAD.MOV R3, RZ, RZ, -R3 ;  /* 0x000000ffff037224 */ /* 0x000fd800078e0a03 */
[----:B------:R-:W0:Y:S02]  /*12a0*/  @P0 LDC.64 R4, c[0x0][0x9e8] ;  /* 0x00027a00ff040b82 */ /* 0x000e240000000a00 */
[----:B0-----:R-:W-:-:S05]  /*12b0*/  @P0 IMAD.HI.U32 R2, R3, R4, RZ ;  /* 0x0000000403020227 */ /* 0x001fca00078e00ff */
[----:B------:R-:W-:-:S04]  /*12c0*/  @P0 SHF.R.U32.HI R3, RZ, R5, R2 ;  /* 0x00000005ff030219 */ /* 0x000fc80000011602 */
[----:B------:R-:W-:Y:S01]  /*12d0*/  LOP3.LUT R2, RZ, R3, RZ, 0x33, !PT ;  /* 0x00000003ff027212 */ /* 0x000fe200078e33ff */
[----:B------:R-:W-:Y:S06]  /*12e0*/  BRA `(.L_x_1086) ;  /* 0x0000000000107947 */ /* 0x000fec0003800000 */
.L_x_1085:
[----:B------:R-:W-:-:S13]  /*12f0*/  ISETP.NE.AND P0, PT, R9, 0x1, PT ;  /* 0x000000010900780c */ /* 0x000fda0003f05270 */
[----:B------:R-:W0:Y:S02]  /*1300*/  @P0 LDC.64 R4, c[0x0][0x9e8] ;  /* 0x00027a00ff040b82 */ /* 0x000e240000000a00 */
[----:B0-----:R-:W-:-:S05]  /*1310*/  @P0 IMAD.HI.U32 R4, R2, R4, RZ ;  /* 0x0000000402040227 */ /* 0x001fca00078e00ff */
[----:B------:R-:W-:-:S07]  /*1320*/  @P0 SHF.R.U32.HI R2, RZ, R5, R4 ;  /* 0x00000005ff020219 */ /* 0x000fce0000011604 */
.L_x_1086:
[----:B------:R-:W-:-:S05]  /*1330*/  IMAD R3, R2, R9, R9 ;  /* 0x0000000902037224 */ /* 0x000fca00078e0209 */
[----:B------:R-:W-:-:S07]  /*1340*/  VIMNMX R0, R0, R3, PT ;  /* 0x0000000300007248 */ /* 0x000fce0003fe0100 */
.L_x_1084:
[----:B------:R-:W-:Y:S01]  /*1350*/  VIADD R2, R0, 0x3f ;  /* 0x0000003f00027836 */ /* 0x000fe20000000000 */
[----:B------:R-:W-:Y:S01]  /*1360*/  ULDC UR4, c[0x0][0x9dc] ;  /* 0x0002770000047ab9 */ /* 0x000fe20000000800 */
[----:B------:R-:W-:Y:S02]  /*1370*/  VIADD R0, R19, 0x3f ;  /* 0x0000003f13007836 */ /* 0x000fe40000000000 */
[----:B------:R-:W-:Y:S01]  /*1380*/  IMAD R4, R201, 0x80, -R22 ;  /* 0x00000080c9047824 */ /* 0x000fe200078e0a16 */
[----:B------:R-:W-:Y:S02]  /*1390*/  SHF.R.S32.HI R5, RZ, 0x1f, R2 ;  /* 0x0000001fff057819 */ /* 0x000fe40000011402 */
[----:B------:R-:W-:Y:S01]  /*13a0*/  SHF.R.S32.HI R3, RZ, 0x1f, R0 ;  /* 0x0000001fff037819 */ /* 0x000fe20000011400 */
[----:B------:R-:W-:Y:S01]  /*13b0*/  IMAD.IADD R4, R19, 0x1, R4 ;  /* 0x0000000113047824 */ /* 0x000fe200078e0204 */
[----:B------:R-:W-:Y:S02]  /*13c0*/  LEA.HI R5, R5, R2, RZ, 0x6 ;  /* 0x0000000205057211 */ /* 0x000fe400078f30ff */
[----:B------:R-:W-:Y:S01]  /*13d0*/  LEA.HI R3, R3, R0, RZ, 0x6 ;  /* 0x0000000003037211 */ /* 0x000fe200078f30ff */
[----:B------:R-:W-:Y:S01]  /*13e0*/  VIADD R6, R4, -UR4 ;  /* 0x8000000404067c36 */ /* 0x000fe20008000000 */
[----:B------:R-:W-:-:S02]  /*13f0*/  SHF.R.S32.HI R56, RZ, 0x6, R5 ;  /* 0x00000006ff387819 */ /* 0x000fc40000011405 */
[----:B------:R-:W-:Y:S02]  /*1400*/  SHF.R.S32.HI R3, RZ, 0x6, R3 ;  /* 0x00000006ff037819 */ /* 0x000fe40000011403 */
[----:B------:R-:W-:Y:S02]  /*1410*/  R2UR UR4, R6 ;  /* 0x00000000060472ca */ /* 0x000fe400000e0000 */
[----:B------:R-:W-:Y:S01]  /*1420*/  VIMNMX R56, R3, R56, PT ;  /* 0x0000003803387248 */ /* 0x000fe20003fe0100 */
[----:B------:R-:W-:-:S12]  /*1430*/  @!P1 BRA `(.L_x_1087) ;  /* 0x0000000000449947 */ /* 0x000fd80003800000 */
[----:B------:R-:W-:-:S13]  /*1440*/  ISETP.GT.AND P0, PT, R4, -0x1, PT ;  /* 0xffffffff0400780c */ /* 0x000fda0003f04270 */
[----:B------:R-:W-:Y:S05]  /*1450*/  @P0 BRA `(.L_x_1088) ;  /* 0x00000000001c0947 */ /* 0x000fea0003800000 */
[----:B------:R-:W-:Y:S02]  /*1460*/  ISETP.NE.AND P0, PT, R9, 0x1, PT ;  /* 0x000000010900780c */ /* 0x000fe40003f05270 */
[----:B------:R-:W-:-:S11]  /*1470*/  LOP3.LUT R3, RZ, R4, RZ, 0x33, !PT ;  /* 0x00000004ff037212 */ /* 0x000fd600078e33ff */
[----:B------:R-:W0:Y:S02]  /*1480*/  @P0 LDC.64 R6, c[0x0][0x9e8] ;  /* 0x00027a00ff060b82 */ /* 0x000e240000000a00 */
[----:B0-----:R-:W-:-:S05]  /*1490*/  @P0 IMAD.HI.U32 R0, R3, R6, RZ ;  /* 0x0000000603000227 */ /* 0x001fca00078e00ff */
[----:B------:R-:W-:-:S04]  /*14a0*/  @P0 SHF.R.U32.HI R3, RZ, R7, R0 ;  /* 0x00000007ff030219 */ /* 0x000fc80000011600 */
[----:B------:R-:W-:Y:S01]  /*14b0*/  LOP3.LUT R4, RZ, R3, RZ, 0x33, !PT ;  /* 0x00000003ff047212 */ /* 0x000fe200078e33ff */
[----:B------:R-:W-:Y:S06]  /*14c0*/  BRA `(.L_x_1089) ;  /* 0x0000000000107947 */ /* 0x000fec0003800000 */
.L_x_1088:
[----:B------:R-:W-:-:S13]  /*14d0*/  ISETP.NE.AND P0, PT, R9, 0x1, PT ;  /* 0x000000010900780c */ /* 0x000fda0003f05270 */
[----:B------:R-:W0:Y:S02]  /*14e0*/  @P0 LDC.64 R2, c[0x0][0x9e8] ;  /* 0x00027a00ff020b82 */ /* 0x000e240000000a00 */
[----:B0-----:R-:W-:-:S05]  /*14f0*/  @P0 IMAD.HI.U32 R0, R4, R2, RZ ;  /* 0x0000000204000227 */ /* 0x001fca00078e00ff */
[----:B------:R-:W-:-:S07]  /*1500*/  @P0 SHF.R.U32.HI R4, RZ, R3, R0 ;  /* 0x00000003ff040219 */ /* 0x000fce0000011600 */
.L_x_1089:
[----:B------:R-:W-:-:S05]  /*1510*/  IMAD R4, R4, R9, RZ ;  /* 0x0000000904047224 */ /* 0x000fca00078e02ff */
[----:B------:R-:W-:-:S13]  /*1520*/  R2UR UR5, R4 ;  /* 0x00000000040572ca */ /* 0x000fda00000e0000 */
[----:B------:R-:W-:-:S04]  /*1530*/  UISETP.LT.AND UP0, UPT, UR4, UR5, UPT ;  /* 0x000000050400728c */ /* 0x000fc8000bf01270 */
[----:B------:R-:W-:-:S12]  /*1540*/  USEL UR4, UR4, UR5, !UP0 ;  /* 0x0000000504047287 */ /* 0x000fd8000c000000 */
.L_x_1087:
[----:B------:R-:W-:Y:S01]  /*1550*/  USHF.R.S32.HI UR5, URZ, 0x1f, UR4 ;  /* 0x0000001f3f057899 */ /* 0x000fe20008011404 */
[----:B------:R-:W-:Y:S02]  /*1560*/  PLOP3.LUT P0, PT, PT, PT, PT, 0x80, 0x0 ;  /* 0x000000000000781c */ /* 0x000fe40003f0f070 */
[----:B------:R-:W-:Y:S01]  /*1570*/  CS2R R2, SRZ ;  /* 0x0000000000027805 */ /* 0x000fe2000001ff00 */
[----:B------:R-:W-:Y:S01]  /*1580*/  IMAD.MOV.U32 R0, RZ, RZ, RZ ;  /* 0x000000ffff007224 */ /* 0x000fe200078e00ff */
        /* <DEDUP_REMOVED lines=34> */
[----:B------:R-:W-:Y:S02]  /*17b0*/  MOV R94, RZ ;  /* 0x000000ff005e7202 */ /* 0x000fe40000000f00 */
        /* <DEDUP_REMOVED lines=26> */
[----:B------:R-:W-:Y:S01]  /*1960*/  IMAD.MOV.U32 R169, RZ, RZ, RZ ;  /* 0x000000ffffa97224 */ /* 0x000fe200078e00ff */
[----:B------:R-:W-:Y:S02]  /*1970*/  CS2R R154, SRZ ;  /* 0x00000000009a7805 */ /* 0x000fe4000001ff00 */
[----:B------:R-:W-:-:S02]  /*1980*/  CS2R R8, SRZ ;  /* 0x0000000000087805 */ /* 0x000fc4000001ff00 */
[----:B------:R-:W-:Y:S01]  /*1990*/  CS2R R36, SRZ ;  /* 0x0000000000247805 */ /* 0x000fe2000001ff00 */
[----:B------:R-:W-:Y:S01]  /*19a0*/  IMAD.MOV.U32 R171, RZ, RZ, RZ ;  /* 0x000000ffffab7224 */ /* 0x000fe200078e00ff */
[----:B------:R-:W-:Y:S01]  /*19b0*/  CS2R R32, SRZ ;  /* 0x0000000000207805 */ /* 0x000fe2000001ff00 */
[----:B------:R-:W-:Y:S01]  /*19c0*/  IMAD.MOV.U32 R173, RZ, RZ, RZ ;  /* 0x000000ffffad7224 */ /* 0x000fe200078e00ff */
[----:B------:R-:W-:Y:S01]  /*19d0*/  CS2R R4, SRZ ;  /* 0x0000000000047805 */ /* 0x000fe2000001ff00 */
[----:B------:R-:W-:Y:S02]  /*19e0*/  IMAD.MOV.U32 R30, RZ, RZ, RZ ;  /* 0x000000ffff1e7224 */ /* 0x000fe400078e00ff */
[----:B------:R-:W-:Y:S02]  /*19f0*/  IMAD.MOV.U32 R6, RZ, RZ, RZ ;  /* 0x000000ffff067224 */ /* 0x000fe400078e00ff */
[----:B------:R-:W-:Y:S02]  /*1a00*/  IMAD.MOV.U32 R175, RZ, RZ, RZ ;  /* 0x000000ffffaf7224 */ /* 0x000fe400078e00ff */
[----:B------:R-:W-:Y:S01]  /*1a10*/  IMAD.MOV.U32 R26, RZ, RZ, RZ ;  /* 0x000000ffff1a7224 */ /* 0x000fe200078e00ff */
[----:B------:R-:W-:Y:S06]  /*1a20*/  @!P1 BRA `(.L_x_1090) ;  /* 0x000000b800dc9947 */ /* 0x000fec0003800000 */
        /* <DEDUP_REMOVED lines=31> */
.L_x_1091:
[----:B------:R-:W-:Y:S02]  /*1c20*/  R2UR UR6, R209 ;  /* 0x00000000d10672ca */ /* 0x000fe400000e0000 */
[----:B------:R-:W-:-:S11]  /*1c30*/  R2UR UR5, R214 ;  /* 0x00000000d60572ca */ /* 0x000fd600000e0000 */
[----:B------:R-:W-:Y:S02]  /*1c40*/  ULEA.HI UR4, UR6, UR6, URZ, 0x1 ;  /* 0x0000000606047291 */ /* 0x000fe4000f8f083f */
[----:B------:R-:W-:Y:S02]  /*1c50*/  MOV R2, UR5 ;  /* 0x0000000500027c02 */ /* 0x000fe40008000f00 */
[----:B------:R-:W-:Y:S02]  /*1c60*/  ULOP3.LUT UR4, UR4, 0xfffffffe, URZ, 0xc0, !UPT ;  /* 0xfffffffe04047892 */ /* 0x000fe4000f8ec03f */
[----:B------:R-:W-:Y:S02]  /*1c70*/  ISETP.NE.AND P0, PT, R2, 0x3, PT ;  /* 0x000000030200780c */ /* 0x000fe40003f05270 */
[----:B------:R-:W-:-:S06]  /*1c80*/  UIADD3 UR4, UR6, -UR4, URZ ;  /* 0x8000000406047290 */ /* 0x000fcc000fffe03f */
[----:B------:R-:W-:-:S05]  /*1c90*/  IMAD.U32 R0, RZ, RZ, UR4 ;  /* 0x00000004ff007e24 */ /* 0x000fca000f8e00ff */
[----:B------:R-:W-:-:S04]  /*1ca0*/  SHF.L.U32 R0, R0, 0x1f, RZ ;  /* 0x0000001f00007819 */ /* 0x000fc800000006ff */
[----:B------:R-:W0:Y:S02]  /*1cb0*/  SYNCS.PHASECHK.TRANS64.TRYWAIT P1, [UR39+0x30800], R0 ;  /* 0x03080000ff0075a7 */ /* 0x000e240008020167 */
[----:B0-----:R-:W-:Y:S05]  /*1cc0*/  @!P1 BRA `(.L_x_1092) ;  /* 0x0000013c00e09947 */ /* 0x001fea0003800000 */
.L_x_1277:
[----:B------:R-:W-:Y:S05]  /*1cd0*/  @!P0 BRA `(.L_x_1093) ;  /* 0x0000000000048947 */ /* 0x000fea0003800000 */
[----:B------:R-:W-:Y:S01]  /*1ce0*/  BPT.TRAP 0x1 ;  /* 0x000000040000795c */ /* 0x000fe20000300000 */
.L_x_1093:
[----:B------:R-:W-:Y:S02]  /*1cf0*/  IMAD.U32 R5, RZ, RZ, UR37 ;  /* 0x00000025ff057e24 */ /* 0x000fe4000f8e00ff */
[----:B0-----:R-:W-:-:S03]  /*1d00*/  IMAD.U32 R0, RZ, RZ, UR36 ;  /* 0x00000024ff007e24 */ /* 0x001fc6000f8e00ff */
[----:B------:R-:W-:Y:S02]  /*1d10*/  LEA R5, R5, UR39, 0x3 ;  /* 0x0000002705057c11 */ /* 0x000fe4000f8e18ff */
[----:B------:R-:W-:-:S04]  /*1d20*/  SHF.L.U32 R0, R0, 0x1f, RZ ;  /* 0x0000001f00007819 */ /* 0x000fc800000006ff */
[----:B------:R0:W1:Y:S01]  /*1d30*/  SYNCS.PHASECHK.TRANS64.TRYWAIT P2, [R5+URZ+0x30830], R0 ;  /* 0x03083000050075a7 */ /* 0x000062000804017f */
[----:B------:R-:W-:Y:S05]  /*1d40*/  @!P0 BRA `(.L_x_1094) ;  /* 0x0000000000048947 */ /* 0x000fea0003800000 */
[----:B------:R-:W-:Y:S01]  /*1d50*/  BPT.TRAP 0x1 ;  /* 0x000000040000795c */ /* 0x000fe20000300000 */
.L_x_1094:
[----:B------:R-:W2:Y:S02]  /*1d60*/  S2R R2, SR_TID.X ;  /* 0x0000000000027919 */ /* 0x000ea40000002100 */
[----:B--2---:R-:W-:Y:S01]  /*1d70*/  LOP3.LUT P1, RZ, R2, 0x7f, RZ, 0xc0, !PT ;  /* 0x0000007f02ff7812 */ /* 0x004fe2000782c0ff */
[----:B-1----:R-:W-:-:S12]  /*1d80*/  @P2 BRA `(.L_x_1095) ;  /* 0x0000000000082947 */ /* 0x002fd80003800000 */
[----:B------:R-:W1:Y:S02]  /*1d90*/  SYNCS.PHASECHK.TRANS64.TRYWAIT P2, [R5+URZ+0x30830], R0 ;  /* 0x03083000050075a7 */ /* 0x000e64000804017f */
[----:B-1----:R-:W-:Y:S05]  /*1da0*/  @!P2 BRA `(.L_x_1096) ;  /* 0x0000013c00c0a947 */ /* 0x002fea0003800000 */
.L_x_1095:
[----:B------:R-:W-:Y:S05]  /*1db0*/  WARPSYNC.ALL ;  /* 0x0000000000007948 */ /* 0x000fea0003800000 */
[----:B------:R-:W-:Y:S01]  /*1dc0*/  UIADD3 UR4, UR39, 0x20400, URZ ;  /* 0x0002040027047890 */ /* 0x000fe2000fffe03f */
[----:B------:R-:W-:Y:S01]  /*1dd0*/  WARPGROUP.ARRIVE ;  /* 0x00000000000079c5 */ /* 0x000fe20000000000 */
[----:B------:R-:W-:Y:S01]  /*1de0*/  UMOV UR9, 0x40000040 ;  /* 0x4000004000097882 */ /* 0x000fe20000000000 */
[----:B------:R-:W-:Y:S01]  /*1df0*/  UMOV UR11, 0x40000040 ;  /* 0x40000040000b7882 */ /* 0x000fe20000000000 */
[----:B------:R-:W-:Y:S01]  /*1e00*/  USHF.R.U32.HI UR4, URZ, 0x4, UR4 ;  /* 0x000000043f047899 */ /* 0x000fe20008011604 */
[----:B------:R-:W-:Y:S01]  /*1e10*/  IMAD.U32 R15, RZ, RZ, UR9 ;  /* 0x00000009ff0f7e24 */ /* 0x000fe2000f8e00ff */
[----:B------:R-:W-:Y:S01]  /*1e20*/  UMOV UR57, 0x40000040 ;  /* 0x4000004000397882 */ /* 0x000fe20000000000 */
[----:B------:R-:W-:Y:S01]  /*1e30*/  UMOV UR59, 0x40000040 ;  /* 0x40000040003b7882 */ /* 0x000fe20000000000 */
[----:B------:R-:W-:Y:S01]  /*1e40*/  ULOP3.LUT UR4, UR4, 0x3fff, URZ, 0xc0, !UPT ;  /* 0x00003fff04047892 */ /* 0x000fe2000f8ec03f */
[----:B------:R-:W-:Y:S01]  /*1e50*/  IMAD.MOV.U32 R3, RZ, RZ, -0x40 ;  /* 0xffffffc0ff037424 */ /* 0x000fe200078e00ff */
[----:B------:R-:W-:Y:S01]  /*1e60*/  UMOV UR53, 0x40000040 ;  /* 0x4000004000357882 */ /* 0x000fe20000000000 */
[----:B------:R-:W-:Y:S01]  /*1e70*/  UMOV UR55, 0x40000040 ;  /* 0x4000004000377882 */ /* 0x000fe20000000000 */
[----:B------:R-:W-:Y:S01]  /*1e80*/  ULOP3.LUT UR60, UR4, 0x10000, URZ, 0xfc, !UPT ;  /* 0x00010000043c7892 */ /* 0x000fe2000f8efc3f */
[----:B01----:R-:W-:Y:S01]  /*1e90*/  @!P1 VIADD R0, R5, 0x30840 ;  /* 0x0003084005009836 */ /* 0x003fe20000000000 */
[----:B------:R-:W-:-:S02]  /*1ea0*/  ULOP3.LUT UR4, UR38, 0x10000, URZ, 0xfc, !UPT ;  /* 0x0001000026047892 */ /* 0x000fc4000f8efc3f */
[----:B------:R-:W-:Y:S02]  /*1eb0*/  ULEA UR5, UR37, UR60, 0xb ;  /* 0x0000003c25057291 */ /* 0x000fe4000f8e583f */
[----:B------:R-:W-:Y:S01]  /*1ec0*/  UIADD3 UR6, UR4, 0x2, URZ ;  /* 0x0000000204067890 */ /* 0x000fe2000fffe03f */
[----:B------:R-:W-:Y:S01]  /*1ed0*/  @!P1 PRMT R0, RZ, 0x654, R0 ;  /* 0x00000654ff009816 */ /* 0x000fe20000000000 */
[----:B------:R-:W-:Y:S01]  /*1ee0*/  UIADD3 UR7, UR5, 0x2, URZ ;  /* 0x0000000205077890 */ /* 0x000fe2000fffe03f */
[----:B------:R-:W-:Y:S02]  /*1ef0*/  UMOV UR8, UR4 ;  /* 0x0000000400087c82 */ /* 0x000fe40008000000 */
[----:B------:R-:W-:Y:S01]  /*1f00*/  UMOV UR10, UR5 ;  /* 0x00000005000a7c82 */ /* 0x000fe20008000000 */
[----:B------:R-:W-:Y:S01]  /*1f10*/  IMAD.U32 R14, RZ, RZ, UR8 ;  /* 0x00000008ff0e7e24 */ /* 0x000fe2000f8e00ff */
        /* <DEDUP_REMOVED lines=9> */
[----:B------:R-:W-:-:S02]  /*1fb0*/  UIADD3 UR56, UR4, 0x402, URZ ;  /* 0x0000040204387890 */ /* 0x000fc4000fffe03f */
[----:B------:R-:W-:Y:S02]  /*1fc0*/  UIADD3 UR58, UR5, 0x202, URZ ;  /* 0x00000202053a7890 */ /* 0x000fe4000fffe03f */
[----:B------:R-:W-:Y:S02]  /*1fd0*/  UIADD3 UR52, UR4, 0x404, URZ ;  /* 0x0000040404347890 */ /* 0x000fe4000fffe03f */
[----:B------:R-:W-:Y:S02]  /*1fe0*/  UIADD3 UR54, UR5, 0x204, URZ ;  /* 0x0000020405367890 */ /* 0x000fe4000fffe03f */
        /* <DEDUP_REMOVED lines=61> */
[----:B------:R-:W-:Y:S02]  /*23c0*/  IMAD.U32 R6, RZ, RZ, UR8 ;  /* 0x00000008ff067e24 */ /* 0x000fe4000f8e00ff */
        /* <DEDUP_REMOVED lines=43> */
[----:B------:R-:W-:Y:S01]  /*2680*/  HGMMA.64x64x16.F32.BF16 R24, gdesc[UR48], R24, gsb0 ;  /* 0x00e00000301879f0 */ /* 0x000fe20008001818 */
[----:B------:R-:W-:Y:S02]  /*2690*/  ULDC.64 UR50, c[0x0][0x9d8] ;  /* 0x0002760000327ab9 */ /* 0x000fe40000000a00 */
[----:B------:R-:W-:Y:S01]  /*26a0*/  ULOP3.LUT UR51, URZ, UR51, URZ, 0x33, !UPT ;  /* 0x000000333f337292 */ /* 0x000fe2000f8e333f */
[----:B------:R-:W-:Y:S02]  /*26b0*/  WARPGROUP.DEPBAR.LE gsb0, 0x0 ;  /* 0x00008000000079c5 */ /* 0x000fe40000010000 */
[----:B------:R-:W-:Y:S01]  /*26c0*/  FMUL.FTZ R26, R26, UR50 ;  /* 0x000000321a1a7c20 */ /* 0x000fe20008410000 */
[----:B------:R-:W-:Y:S01]  /*26d0*/  FMUL.FTZ R38, R38, UR50 ;  /* 0x0000003226267c20 */ /* 0x000fe20008410000 */
[----:B------:R-:W-:Y:S01]  /*26e0*/  FMUL.FTZ R24, R24, UR50 ;  /* 0x0000003218187c20 */ /* 0x000fe20008410000 */
[----:B------:R-:W-:Y:S01]  /*26f0*/  FMUL.FTZ R25, R25, UR50 ;  /* 0x0000003219197c20 */ /* 0x000fe20008410000 */
[----:B------:R-:W0:Y:S01]  /*2700*/  MUFU.TANH R16, R26 ;  /* 0x0000001a00107308 */ /* 0x000e220000002400 */
[----:B------:R-:W-:Y:S01]  /*2710*/  FMUL.FTZ R28, R28, UR50 ;  /* 0x000000321c1c7c20 */ /* 0x000fe20008410000 */
[----:B------:R-:W-:Y:S01]  /*2720*/  FMUL.FTZ R29, R29, UR50 ;  /* 0x000000321d1d7c20 */ /* 0x000fe20008410000 */
[----:B------:R-:W-:Y:S01]  /*2730*/  FMUL.FTZ R32, R32, UR50 ;  /* 0x0000003220207c20 */ /* 0x000fe20008410000 */
[----:B------:R-:W-:Y:S01]  /*2740*/  FMUL.FTZ R33, R33, UR50 ;  /* 0x0000003221217c20 */ /* 0x000fe20008410000 */
[----:B------:R-:W-:Y:S01]  /*2750*/  FMUL.FTZ R34, R34, UR50 ;  /* 0x0000003222227c20 */ /* 0x000fe20008410000 */
[----:B------:R-:W-:Y:S01]  /*2760*/  FMUL.FTZ R35, R35, UR50 ;  /* 0x0000003223237c20 */ /* 0x000fe20008410000 */
[----:B------:R-:W-:Y:S01]  /*2770*/  FMUL.FTZ R36, R36, UR50 ;  /* 0x0000003224247c20 */ /* 0x000fe20008410000 */
[----:B------:R1:W2:Y:S01]  /*2780*/  MUFU.TANH R26, R38 ;  /* 0x00000026001a7308 */ /* 0x0002a20000002400 */
        /* <DEDUP_REMOVED lines=8> */
[----:B-1----:R-:W-:-:S02]  /*2810*/  IMAD R38, R56, R3, 0x40 ;  /* 0x0000004038267424 */ /* 0x002fc400078e0203 */
[----:B------:R-:W-:Y:S01]  /*2820*/  FMUL.FTZ R48, R48, UR50 ;  /* 0x0000003230307c20 */ /* 0x000fe20008410000 */
[----:B------:R-:W-:Y:S01]  /*2830*/  FMUL.FTZ R49, R49, UR50 ;  /* 0x0000003231317c20 */ /* 0x000fe20008410000 */
[----:B------:R-:W-:Y:S01]  /*2840*/  FMUL.FTZ R50, R50, UR50 ;  /* 0x0000003232327c20 */ /* 0x000fe20008410000 */
[----:B------:R-:W-:Y:S02]  /*2850*/  IMAD.IADD R5, R19, 0x1, R38 ;  /* 0x0000000113057824 */ /* 0x000fe400078e0226 */
[----:B------:R-:W-:Y:S01]  /*2860*/  FMUL.FTZ R51, R51, UR50 ;  /* 0x0000003233337c20 */ /* 0x000fe20008410000 */
[----:B------:R-:W-:Y:S01]  /*2870*/  FMUL.FTZ R52, R52, UR50 ;  /* 0x0000003234347c20 */ /* 0x000fe20008410000 */
[----:B------:R-:W-:Y:S01]  /*2880*/  FMUL.FTZ R53, R53, UR50 ;  /* 0x0000003235357c20 */ /* 0x000fe20008410000 */
[----:B------:R-:W-:Y:S01]  /*2890*/  FMUL.FTZ R54, R54, UR50 ;  /* 0x0000003236367c20 */ /* 0x000fe20008410000 */
[----:B------:R-:W-:Y:S01]  /*28a0*/  FMUL.FTZ R55, R55, UR50 ;  /* 0x0000003237377c20 */ /* 0x000fe20008410000 */
[----:B------:R-:W-:Y:S01]  /*28b0*/  IADD3 R3, -R22, 0x1, R5 ;  /* 0x0000000116037810 */ /* 0x000fe20007ffe105 */
[----:B------:R-:W1:Y:S01]  /*28c0*/  MUFU.TANH R24, R24 ;  /* 0x0000001800187308 */ /* 0x000e620000002400 */
[----:B------:R-:W-:Y:S01]  /*28d0*/  FMUL.FTZ R27, R27, UR50 ;  /* 0x000000321b1b7c20 */ /* 0x000fe20008410000 */
[----:B------:R-:W-:Y:S01]  /*28e0*/  FMUL.FTZ R30, R30, UR50 ;  /* 0x000000321e1e7c20 */ /* 0x000fe20008410000 */
[----:B------:R3:W-:Y:S01]  /*28f0*/  @!P1 SYNCS.ARRIVE.TRANS64.RED.A1T0 RZ, [R0+URZ], RZ ;  /* 0x000000ff00ff99a7 */ /* 0x0007e2000810043f */
[----:B------:R-:W-:Y:S01]  /*2900*/  FMUL.FTZ R39, R39, UR50 ;  /* 0x0000003227277c20 */ /* 0x000fe20008410000 */
[----:B------:R-:W-:Y:S01]  /*2910*/  FMUL.FTZ R46, R46, UR50 ;  /* 0x000000322e2e7c20 */ /* 0x000fe20008410000 */
[----:B------:R-:W-:-:S02]  /*2920*/  FMUL.FTZ R31, R31, UR50 ;  /* 0x000000321f1f7c20 */ /* 0x000fc40008410000 */
[----:B------:R-:W4:Y:S01]  /*2930*/  MUFU.TANH R25, R25 ;  /* 0x0000001900197308 */ /* 0x000f220000002400 */
[----:B---3--:R-:W-:Y:S02]  /*2940*/  IMAD R0, R18, -0x2, R3 ;  /* 0xfffffffe12007824 */ /* 0x008fe400078e0203 */
[----:B------:R-:W-:-:S05]  /*2950*/  IMAD R3, R201, 0x80, R211 ;  /* 0x00000080c9037824 */ /* 0x000fca00078e02d3 */
[----:B------:R-:W3:Y:S01]  /*2960*/  MUFU.TANH R28, R28 ;  /* 0x0000001c001c7308 */ /* 0x000ee20000002400 */
[----:B------:R-:W-:-:S05]  /*2970*/  IADD3 R58, R0, UR51, RZ ;  /* 0x00000033003a7c10 */ /* 0x000fca000fffe0ff */
[----:B------:R-:W-:Y:S02]  /*2980*/  IMAD.IADD R2, R58, 0x1, R3 ;  /* 0x000000013a027824 */ /* 0x000fe400078e0203 */
[----:B------:R-:W0:Y:S08]  /*2990*/  MUFU.TANH R29, R29 ;  /* 0x0000001d001d7308 */ /* 0x000e300000002400 */
        /* <DEDUP_REMOVED lines=23> */
[----:B------:R5:W0:Y:S08]  /*2b10*/  MUFU.TANH R27, R39 ;  /* 0x00000027001b7308 */ /* 0x000a300000002400 */
[----:B------:R2:W0:Y:S01]  /*2b20*/  MUFU.TANH R30, R46 ;  /* 0x0000002e001e7308 */ /* 0x0004220000002400 */
[----:B-----5:R-:W-:-:S07]  /*2b30*/  IMAD R39, R18, -0x2, R5 ;  /* 0xfffffffe12277824 */ /* 0x020fce00078e0205 */
[----:B------:R5:W0:Y:S01]  /*2b40*/  MUFU.TANH R21, R31 ;  /* 0x0000001f00157308 */ /* 0x000a220000002400 */
[----:B--2---:R-:W-:-:S05]  /*2b50*/  VIADD R46, R0, UR4 ;  /* 0x00000004002e7c36 */ /* 0x004fca0008000000 */
[----:B------:R-:W-:Y:S02]  /*2b60*/  VIADDMNMX R0, R3, R46, R39, PT ;  /* 0x0000002e03007246 */ /* 0x000fe40003800127 */
[----:B-----5:R-:W-:Y:S01]  /*2b70*/  LEA R31, R56, 0xffffffc0, 0x6 ;  /* 0xffffffc0381f7811 */ /* 0x020fe200078e30ff */
[----:B-1-34-:R-:W-:Y:S06]  /*2b80*/  @P2 BRA `(.L_x_1097) ;  /* 0x0000000000582947 */ /* 0x01afec0003800000 */
[----:B------:R-:W-:Y:S01]  /*2b90*/  IADD3 R4, -R22, R19, R3 ;  /* 0x0000001316047210 */ /* 0x000fe20007ffe103 */
[----:B------:R-:W-:Y:S03]  /*2ba0*/  BSSY B0, `(.L_x_1098) ;  /* 0x0000010000007945 */ /* 0x000fe60003800000 */
        /* <DEDUP_REMOVED lines=10> */
.L_x_1099:
[----:B------:R-:W-:-:S06]  /*2c50*/  UISETP.NE.AND UP1, UPT, UR5, 0x1, UPT ;  /* 0x000000010500788c */ /* 0x000fcc000bf25270 */
[----:B------:R-:W-:-:S05]  /*2c60*/  PLOP3.LUT P2, PT, PT, PT, UP1, 0x80, 0x0 ;  /* 0x000000000000781c */ /* 0x000fca0003f4f018 */
[----:B------:R-:W-:-:S08]  /*2c70*/  @UP1 ULDC.64 UR6, c[0x0][0x9e8] ;  /* 0x00027a0000061ab9 */ /* 0x000fd00000000a00 */
[----:B------:R-:W-:-:S05]  /*2c80*/  @P2 IMAD.HI.U32 R5, R4, UR6, RZ ;  /* 0x0000000604052c27 */ /* 0x000fca000f8e00ff */
[----:B------:R-:W-:-:S07]  /*2c90*/  @P2 SHF.R.U32.HI R4, RZ, UR7, R5 ;  /* 0x00000007ff042c19 */ /* 0x000fce0008011605 */
.L_x_1100:
[----:B------:R-:W-:Y:S05]  /*2ca0*/  BSYNC B0 ;  /* 0x0000000000007941 */ /* 0x000fea0003800000 */
.L_x_1098:
[----:B------:R-:W-:-:S04]  /*2cb0*/  IMAD R5, R4, UR5, -R31 ;  /* 0x0000000504057c24 */ /* 0x000fc8000f8e0a1f */
[----:B------:R-:W-:-:S05]  /*2cc0*/  IMAD R5, R18, -0x2, R5 ;  /* 0xfffffffe12057824 */ /* 0x000fca00078e0205 */
[----:B------:R-:W-:Y:S02]  /*2cd0*/  VIMNMX R2, R2, R5, !PT ;  /* 0x0000000502027248 */ /* 0x000fe40007fe0100 */
[----:B------:R-:W-:-:S07]  /*2ce0*/  VIADDMNMX R0, R5, UR5, R0, PT ;  /* 0x0000000505007c46 */ /* 0x000fce000b800100 */
.L_x_1097:
[C---:B------:R-:W-:Y:S02]  /*2cf0*/  ISETP.GE.AND P2, PT, R38.reuse, 0x2, PT ;  /* 0x000000022600780c */ /* 0x040fe40003f46270 */
[----:B------:R-:W-:Y:S02]  /*2d00*/  ISETP.GE.AND P6, PT, R38, 0xa, PT ;  /* 0x0000000a2600780c */ /* 0x000fe40003fc6270 */
[----:B------:R-:W-:Y:S02]  /*2d10*/  ISETP.GT.AND P4, PT, R2, 0x1, !P2 ;  /* 0x000000010200780c */ /* 0x000fe40005784270 */
[----:B------:R-:W-:Y:S02]  /*2d20*/  ISETP.GE.AND P3, PT, R38, 0x9, PT ;  /* 0x000000092600780c */ /* 0x000fe40003f66270 */
[----:B------:R-:W-:Y:S02]  /*2d30*/  ISETP.LT.OR P4, PT, R0, 0x2, P4 ;  /* 0x000000020000780c */ /* 0x000fe40002781670 */
[----:B------:R-:W-:-:S02]  /*2d40*/  ISETP.GT.AND P5, PT, R2, 0x8, !P3 ;  /* 0x000000080200780c */ /* 0x000fc40005fa4270 */
[----:B------:R-:W-:Y:S02]  /*2d50*/  FSEL R57, R25, -INF , !P4 ;  /* 0xff80000019397808 */ /* 0x000fe40006000000 */
[----:B------:R-:W-:Y:S02]  /*2d60*/  ISETP.GT.AND P4, PT, R2, 0x9, !P6 ;  /* 0x000000090200780c */ /* 0x000fe40007784270 */
[----:B------:R-:W-:Y:S02]  /*2d70*/  P2R R25, PR, RZ, 0x40 ;  /* 0x00000040ff197803 */ /* 0x000fe40000000000 */
[----:B------:R-:W-:Y:S02]  /*2d80*/  ISETP.LT.OR P4, PT, R0, 0xa, P4 ;  /* 0x0000000a0000780c */ /* 0x000fe40002781670 */
[----:B------:R-:W-:Y:S02]  /*2d90*/  ISETP.GE.AND P6, PT, R38, 0x11, PT ;  /* 0x000000112600780c */ /* 0x000fe40003fc6270 */
[----:B0-----:R-:W-:-:S02]  /*2da0*/  FSEL R61, R29, -INF , !P4 ;  /* 0xff8000001d3d7808 */ /* 0x001fc40006000000 */
[----:B------:R-:W-:Y:S02]  /*2db0*/  ISETP.LT.OR P5, PT, R0, 0x9, P5 ;  /* 0x000000090000780c */ /* 0x000fe40002fa1670 */
[----:B------:R-:W-:Y:S02]  /*2dc0*/  ISETP.GT.AND P4, PT, R2, 0x10, !P6 ;  /* 0x000000100200780c */ /* 0x000fe40007784270 */
[----:B------:R-:W-:Y:S02]  /*2dd0*/  FSEL R59, R28, -INF , !P5 ;  /* 0xff8000001c3b7808 */ /* 0x000fe40006800000 */
        /* <DEDUP_REMOVED lines=56> */
[----:B------:R-:W-:-:S04]  /*3160*/  ISETP.GE.AND P6, PT, R38, 0x3a, PT ;  /* 0x0000003a2600780c */ /* 0x000fc80003fc6270 */
[----:B------:R-:W-:Y:S02]  /*3170*/  P2R R38, PR, RZ, 0x40 ;  /* 0x00000040ff267803 */ /* 0x000fe40000000000 */
[----:B------:R-:W-:Y:S02]  /*3180*/  ISETP.GT.AND P6, PT, R2, 0x39, !P6 ;  /* 0x000000390200780c */ /* 0x000fe400077c4270 */
[----:B------:R-:W-:Y:S02]  /*3190*/  IADD3 R2, R58, 0x8, R3 ;  /* 0x000000083a027810 */ /* 0x000fe40007ffe003 */
[----:B------:R-:W-:Y:S01]  /*31a0*/  ISETP.LT.OR P6, PT, R0, 0x3a, P6 ;  /* 0x0000003a0000780c */ /* 0x000fe200037c1670 */
[----:B------:R-:W-:-:S03]  /*31b0*/  VIADD R0, R3, 0x8 ;  /* 0x0000000803007836 */ /* 0x000fc60000000000 */
[----:B------:R-:W-:Y:S02]  /*31c0*/  FSEL R53, R53, -INF , !P6 ;  /* 0xff80000035357808 */ /* 0x000fe40007000000 */
[----:B------:R-:W-:Y:S02]  /*31d0*/  PLOP3.LUT P6, PT, PT, PT, UP0, 0x40, 0x0 ;  /* 0x000000000000781c */ /* 0x000fe40003fce808 */
[----:B------:R-:W-:-:S11]  /*31e0*/  VIADDMNMX R0, R0, R46, R39, PT ;  /* 0x0000002e00007246 */ /* 0x000fd60003800127 */
[----:B------:R-:W-:Y:S05]  /*31f0*/  @P6 BRA `(.L_x_1101) ;  /* 0x0000000000646947 */ /* 0x000fea0003800000 */
[----:B------:R-:W-:Y:S01]  /*3200*/  IADD3 R5, R19, 0x8, R3 ;  /* 0x0000000813057810 */ /* 0x000fe20007ffe003 */
[----:B------:R-:W-:Y:S04]  /*3210*/  BSSY B0, `(.L_x_1102) ;  /* 0x0000013000007945 */ /* 0x000fe80003800000 */
        /* <DEDUP_REMOVED lines=12> */
.L_x_1103:
[----:B------:R-:W-:-:S06]  /*32e0*/  UISETP.NE.AND UP1, UPT, UR5, 0x1, UPT ;  /* 0x000000010500788c */ /* 0x000fcc000bf25270 */
[----:B------:R-:W-:-:S05]  /*32f0*/  PLOP3.LUT P6, PT, PT, PT, UP1, 0x80, 0x0 ;  /* 0x000000000000781c */ /* 0x000fca0003fcf018 */
[----:B------:R-:W-:-:S08]  /*3300*/  @UP1 ULDC.64 UR6, c[0x0][0x9e8] ;  /* 0x00027a0000061ab9 */ /* 0x000fd00000000a00 */
[----:B------:R-:W-:Y:S01]  /*3310*/  @P6 IMAD.HI.U32 R24, R5, UR6, RZ ;  /* 0x0000000605186c27 */ /* 0x000fe2000f8e00ff */
[----:B------:R-:W-:-:S13]  /*3320*/  PLOP3.LUT P6, PT, PT, PT, UP1, 0x80, 0x0 ;  /* 0x000000000000781c */ /* 0x000fda0003fcf018 */
[----:B------:R-:W-:-:S07]  /*3330*/  @P6 SHF.R.U32.HI R5, RZ, UR7, R24 ;  /* 0x00000007ff056c19 */ /* 0x000fce0008011618 */
.L_x_1104:
[----:B------:R-:W-:Y:S05]  /*3340*/  BSYNC B0 ;  /* 0x0000000000007941 */ /* 0x000fea0003800000 */
.L_x_1102:
[----:B------:R-:W-:-:S04]  /*3350*/  IMAD R5, R5, UR5, -R31 ;  /* 0x0000000505057c24 */ /* 0x000fc8000f8e0a1f */
[----:B------:R-:W-:-:S05]  /*3360*/  IMAD R5, R18, -0x2, R5 ;  /* 0xfffffffe12057824 */ /* 0x000fca00078e0205 */
[----:B------:R-:W-:Y:S02]  /*3370*/  VIMNMX R2, R2, R5, !PT ;  /* 0x0000000502027248 */ /* 0x000fe40007fe0100 */
[----:B------:R-:W-:-:S07]  /*3380*/  VIADDMNMX R0, R5, UR5, R0, PT ;  /* 0x0000000505007c46 */ /* 0x000fce000b800100 */
.L_x_1101:
[----:B------:R-:W-:Y:S01]  /*3390*/  ISETP.GT.AND P2, PT, R2, 0x1, !P2 ;  /* 0x000000010200780c */ /* 0x000fe20005744270 */
[----:B------:R-:W-:Y:S01]  /*33a0*/  ULDC UR7, c[0x0][0x988] ;  /* 0x0002620000077ab9 */ /* 0x000fe20000000800 */
[----:B------:R-:W-:Y:S01]  /*33b0*/  ISETP.NE.AND P6, PT, R4, RZ, PT ;  /* 0x000000ff0400720c */ /* 0x000fe20003fc5270 */
[----:B------:R-:W-:Y:S01]  /*33c0*/  IMAD.IADD R200, R19, 0x1, -R22 ;  /* 0x0000000113c87824 */ /* 0x000fe200078e0a16 */
[----:B------:R-:W-:Y:S02]  /*33d0*/  ISETP.LT.OR P2, PT, R0, 0x2, P2 ;  /* 0x000000020000780c */ /* 0x000fe40001741670 */
[----:B------:R-:W-:Y:S02]  /*33e0*/  FMNMX.FTZ R4, R37, R57, !PT ;  /* 0x0000003925047209 */ /* 0x000fe40007810000 */
        /* <DEDUP_REMOVED lines=32> */
[----:B------:R-:W-:Y:S02]  /*35f0*/  FMNMX.FTZ R32, R53, R4, !PT ;  /* 0x0000000435207209 */ /* 0x000fe40007810000 */
[----:B------:R-:W-:Y:S02]  /*3600*/  ISETP.LT.OR P2, PT, R0, 0x1a, P2 ;  /* 0x0000001a0000780c */ /* 0x000fe40001741670 */
[----:B------:R-:W-:Y:S01]  /*3610*/  ISETP.GT.AND P3, PT, R2, 0x8, !P3 ;  /* 0x000000080200780c */ /* 0x000fe20005f64270 */
[----:B------:R-:W0:Y:S01]  /*3620*/  SHFL.BFLY PT, R5, R32, 0x2, 0x1f ;  /* 0x0c401f0020057f89 */ /* 0x000e2200000e0000 */
[----:B------:R-:W-:Y:S02]  /*3630*/  FSEL R27, R27, -INF , !P2 ;  /* 0xff8000001b1b7808 */ /* 0x000fe40005000000 */
[----:B------:R-:W-:Y:S02]  /*3640*/  ISETP.NE.AND P2, PT, R36, RZ, PT ;  /* 0x000000ff2400720c */ /* 0x000fe40003f45270 */
        /* <DEDUP_REMOVED lines=10> */
[----:B------:R-:W-:Y:S02]  /*36f0*/  ISETP.LT.OR P2, PT, R0, 0x22, P2 ;  /* 0x000000220000780c */ /* 0x000fe40001741670 */
[----:B0-----:R-:W-:Y:S02]  /*3700*/  FMNMX.FTZ R33, R32, R5, !PT ;  /* 0x0000000520217209 */ /* 0x001fe40007810000 */
[----:B------:R-:W-:-:S02]  /*3710*/  FSEL R29, R43, -INF , !P2 ;  /* 0xff8000002b1d7808 */ /* 0x000fc40005000000 */
[----:B------:R-:W-:Y:S01]  /*3720*/  ISETP.GT.AND P2, PT, R2, 0x28, !P3 ;  /* 0x000000280200780c */ /* 0x000fe20005f44270 */
[----:B------:R-:W0:Y:S01]  /*3730*/  SHFL.BFLY PT, R34, R33, 0x1, 0x1f ;  /* 0x0c201f0021227f89 */ /* 0x000e2200000e0000 */
[----:B------:R-:W-:Y:S02]  /*3740*/  ISETP.NE.AND P3, PT, R45, RZ, PT ;  /* 0x000000ff2d00720c */ /* 0x000fe40003f65270 */
[----:B------:R-:W-:Y:S02]  /*3750*/  ISETP.LT.OR P2, PT, R0, 0x29, P2 ;  /* 0x000000290000780c */ /* 0x000fe40001741670 */
[----:B------:R-:W-:Y:S02]  /*3760*/  ISETP.GT.AND P3, PT, R2, 0x30, !P3 ;  /* 0x000000300200780c */ /* 0x000fe40005f64270 */
[----:B------:R-:W-:Y:S02]  /*3770*/  FSEL R30, R30, -INF , !P2 ;  /* 0xff8000001e1e7808 */ /* 0x000fe40005000000 */
[----:B------:R-:W-:-:S02]  /*3780*/  ISETP.GT.AND P2, PT, R2, RZ, !P6 ;  /* 0x000000ff0200720c */ /* 0x000fc40007744270 */
[----:B------:R-:W-:Y:S02]  /*3790*/  ISETP.NE.AND P6, PT, R38, RZ, PT ;  /* 0x000000ff2600720c */ /* 0x000fe40003fc5270 */
[C---:B------:R-:W-:Y:S02]  /*37a0*/  ISETP.LT.OR P2, PT, R0.reuse, 0x1, P2 ;  /* 0x000000010000780c */ /* 0x040fe40001741670 */
[----:B------:R-:W-:Y:S02]  /*37b0*/  ISETP.LT.OR P3, PT, R0, 0x31, P3 ;  /* 0x000000310000780c */ /* 0x000fe40001f61670 */
[----:B------:R-:W-:Y:S02]  /*37c0*/  FSEL R16, R16, -INF , !P2 ;  /* 0xff80000010107808 */ /* 0x000fe40005000000 */
[----:B------:R-:W-:Y:S02]  /*37d0*/  ISETP.NE.AND P2, PT, R44, RZ, PT ;  /* 0x000000ff2c00720c */ /* 0x000fe40003f45270 */
[----:B------:R-:W-:-:S02]  /*37e0*/  FMNMX.FTZ R5, R16, R17, !PT ;  /* 0x0000001110057209 */ /* 0x000fc40007810000 */
[----:B------:R-:W-:Y:S02]  /*37f0*/  ISETP.GT.AND P2, PT, R2, 0x29, !P2 ;  /* 0x000000290200780c */ /* 0x000fe40005744270 */
[----:B------:R-:W-:Y:S02]  /*3800*/  FMNMX.FTZ R4, R20, R5, !PT ;  /* 0x0000000514047209 */ /* 0x000fe40007810000 */
[C---:B------:R-:W-:Y:S02]  /*3810*/  ISETP.LT.OR P2, PT, R0.reuse, 0x2a, P2 ;  /* 0x0000002a0000780c */ /* 0x040fe40001741670 */
[----:B------:R-:W-:Y:S02]  /*3820*/  FMNMX.FTZ R5, R21, R4, !PT ;  /* 0x0000000415057209 */ /* 0x000fe40007810000 */
[----:B------:R-:W-:Y:S02]  /*3830*/  ISETP.LT.OR P4, PT, R0, 0x32, P4 ;  /* 0x000000320000780c */ /* 0x000fe40002781670 */
[----:B------:R-:W-:-:S02]  /*3840*/  FMNMX.FTZ R4, R24, R5, !PT ;  /* 0x0000000518047209 */ /* 0x000fc40007810000 */
[----:B0-----:R-:W-:Y:S02]  /*3850*/  FMNMX.FTZ R5, R33, R34, !PT ;  /* 0x0000002221057209 */ /* 0x001fe40007810000 */
        /* <DEDUP_REMOVED lines=15> */
[--C-:B------:R-:W-:Y:S01]  /*3950*/  FFMA.FTZ R38, R59, UR7, -R34.reuse ;  /* 0x000000073b267c23 */ /* 0x100fe20008010822 */
[----:B------:R-:W-:Y:S01]  /*3960*/  FMNMX.FTZ R33, R31, R4, !PT ;  /* 0x000000041f217209 */ /* 0x000fe20007810000 */
[----:B------:R-:W-:Y:S01]  /*3970*/  MUFU.EX2 R36, R36 ;  /* 0x0000002400247308 */ /* 0x000fe20000000800 */
[----:B------:R-:W-:Y:S01]  /*3980*/  FSEL R32, R51, -INF , !P4 ;  /* 0xff80000033207808 */ /* 0x000fe20006000000 */
[--C-:B------:R-:W-:Y:S01]  /*3990*/  FFMA.FTZ R39, R61, UR7, -R34.reuse ;  /* 0x000000073d277c23 */ /* 0x100fe20008010822 */
[----:B------:R-:W-:Y:S01]  /*39a0*/  FMNMX.FTZ R33, R2, R33, !PT ;  /* 0x0000002102217209 */ /* 0x000fe20007810000 */
[--C-:B------:R-:W-:Y:S01]  /*39b0*/  FFMA.FTZ R40, R63, UR7, -R34.reuse ;  /* 0x000000073f287c23 */ /* 0x100fe20008010822 */
[----:B------:R-:W-:Y:S01]  /*39c0*/  ISETP.LT.OR P2, PT, R0, 0x3a, P2 ;  /* 0x0000003a0000780c */ /* 0x000fe20001741670 */
[--C-:B------:R-:W-:Y:S01]  /*39d0*/  FFMA.FTZ R41, R65, UR7, -R34.reuse ;  /* 0x0000000741297c23 */ /* 0x100fe20008010822 */
[----:B------:R-:W-:Y:S01]  /*39e0*/  FSEL R0, R54, -INF , !P5 ;  /* 0xff80000036007808 */ /* 0x000fe20006800000 */
[----:B------:R-:W0:Y:S01]  /*39f0*/  MUFU.EX2 R37, R37 ;  /* 0x0000002500257308 */ /* 0x000e220000000800 */
[----:B------:R-:W-:Y:S01]  /*3a00*/  FMNMX.FTZ R35, R32, R33, !PT ;  /* 0x0000002120237209 */ /* 0x000fe20007810000 */
[--C-:B------:R-:W-:Y:S01]  /*3a10*/  FFMA.FTZ R42, R67, UR7, -R34.reuse ;  /* 0x00000007432a7c23 */ /* 0x100fe20008010822 */
[----:B------:R-:W-:Y:S01]  /*3a20*/  FSEL R33, R55, -INF , !P2 ;  /* 0xff80000037217808 */ /* 0x000fe20005000000 */
[--C-:B------:R-:W-:Y:S01]  /*3a30*/  FFMA.FTZ R43, R69, UR7, -R34.reuse ;  /* 0x00000007452b7c23 */ /* 0x100fe20008010822 */
[----:B------:R-:W-:Y:S01]  /*3a40*/  FMNMX.FTZ R4, R0, R35, !PT ;  /* 0x0000002300047209 */ /* 0x000fe20007810000 */
[--C-:B------:R-:W-:Y:S01]  /*3a50*/  FFMA.FTZ R44, R71, UR7, -R34.reuse ;  /* 0x00000007472c7c23 */ /* 0x100fe20008010822 */
[--C-:B------:R-:W-:Y:S01]  /*3a60*/  FFMA.FTZ R45, R73, UR7, -R34.reuse ;  /* 0x00000007492d7c23 */ /* 0x100fe20008010822 */
[----:B------:R-:W-:Y:S01]  /*3a70*/  MUFU.EX2 R38, R38 ;  /* 0x0000002600267308 */ /* 0x000fe20000000800 */
[----:B------:R-:W-:Y:S01]  /*3a80*/  FMNMX.FTZ R4, R33, R4, !PT ;  /* 0x0000000421047209 */ /* 0x000fe20007810000 */
[--C-:B------:R-:W-:Y:S01]  /*3a90*/  FFMA.FTZ R46, R75, UR7, -R34.reuse ;  /* 0x000000074b2e7c23 */ /* 0x100fe20008010822 */
[--C-:B------:R-:W-:Y:S01]  /*3aa0*/  FFMA.FTZ R47, R77, UR7, -R34.reuse ;  /* 0x000000074d2f7c23 */ /* 0x100fe20008010822 */
[--C-:B------:R-:W-:Y:S01]  /*3ab0*/  FFMA.FTZ R48, R79, UR7, -R34.reuse ;  /* 0x000000074f307c23 */ /* 0x100fe20008010822 */
[----:B------:R-:W-:Y:S01]  /*3ac0*/  FFMA.FTZ R49, R49, UR7, -R34 ;  /* 0x0000000731317c23 */ /* 0x000fe20008010822 */
[----:B------:R-:W1:Y:S02]  /*3ad0*/  SHFL.BFLY PT, R35, R4, 0x2, 0x1f ;  /* 0x0c401f0004237f89 */ /* 0x000e6400000e0000 */
[----:B------:R-:W2:Y:S01]  /*3ae0*/  MUFU.EX2 R39, R39 ;  /* 0x0000002700277308 */ /* 0x000ea20000000800 */
[----:B0-----:R-:W-:-:S07]  /*3af0*/  F2FP.BF16.F32.PACK_AB R196, R37, R36 ;  /* 0x0000002425c4723e */ /* 0x001fce00000010ff */
[----:B------:R-:W-:Y:S08]  /*3b00*/  MUFU.EX2 R40, R40 ;  /* 0x0000002800287308 */ /* 0x000ff00000000800 */
[----:B------:R-:W0:Y:S01]  /*3b10*/  MUFU.EX2 R41, R41 ;  /* 0x0000002900297308 */ /* 0x000e220000000800 */
[----:B--2---:R-:W-:Y:S02]  /*3b20*/  F2FP.BF16.F32.PACK_AB R198, R39, R38 ;  /* 0x0000002627c6723e */ /* 0x004fe400000010ff */
[----:B-1----:R-:W-:-:S05]  /*3b30*/  FMNMX.FTZ R35, R4, R35, !PT ;  /* 0x0000002304237209 */ /* 0x002fca0007810000 */
[----:B------:R-:W-:Y:S01]  /*3b40*/  MUFU.EX2 R42, R42 ;  /* 0x0000002a002a7308 */ /* 0x000fe20000000800 */
[----:B------:R-:W1:Y:S07]  /*3b50*/  SHFL.BFLY PT, R4, R35, 0x1, 0x1f ;  /* 0x0c201f0023047f89 */ /* 0x000e6e00000e0000 */
[----:B------:R-:W2:Y:S01]  /*3b60*/  MUFU.EX2 R43, R43 ;  /* 0x0000002b002b7308 */ /* 0x000ea20000000800 */
[----:B0-----:R-:W-:-:S07]  /*3b70*/  F2FP.BF16.F32.PACK_AB R192, R41, R40 ;  /* 0x0000002829c0723e */ /* 0x001fce00000010ff */
[----:B------:R-:W-:Y:S08]  /*3b80*/  MUFU.EX2 R44, R44 ;  /* 0x0000002c002c7308 */ /* 0x000ff00000000800 */
[----:B------:R-:W0:Y:S01]  /*3b90*/  MUFU.EX2 R45, R45 ;  /* 0x0000002d002d7308 */ /* 0x000e220000000800 */
[----:B--2---:R-:W-:Y:S02]  /*3ba0*/  F2FP.BF16.F32.PACK_AB R194, R43, R42 ;  /* 0x0000002a2bc2723e */ /* 0x004fe400000010ff */
[----:B-1----:R-:W-:Y:S01]  /*3bb0*/  FMNMX.FTZ R4, R35, R4, !PT ;  /* 0x0000000423047209 */ /* 0x002fe20007810000 */
[--C-:B------:R-:W-:Y:S01]  /*3bc0*/  FFMA.FTZ R35, R81, UR7, -R34.reuse ;  /* 0x0000000751237c23 */ /* 0x100fe20008010822 */
[----:B------:R-:W-:-:S02]  /*3bd0*/  FFMA.FTZ R34, R53, UR7, -R34 ;  /* 0x0000000735227c23 */ /* 0x000fc40008010822 */
[C---:B------:R-:W-:Y:S01]  /*3be0*/  FSETP.NEU.FTZ.AND P2, PT, R4.reuse, -INF , PT ;  /* 0xff8000000400780b */ /* 0x040fe20003f5d000 */
[----:B------:R-:W-:Y:S01]  /*3bf0*/  FMUL.FTZ R50, R4, UR7 ;  /* 0x0000000704327c20 */ /* 0x000fe20008410000 */
[----:B------:R-:W-:Y:S04]  /*3c00*/  MUFU.EX2 R46, R46 ;  /* 0x0000002e002e7308 */ /* 0x000fe80000000800 */
[----:B------:R-:W-:Y:S02]  /*3c10*/  FSEL R51, R50, RZ, P2 ;  /* 0x000000ff32337208 */ /* 0x000fe40001000000 */
[----:B------:R-:W-:Y:S02]  /*3c20*/  PLOP3.LUT P2, PT, PT, PT, UP0, 0x40, 0x0 ;  /* 0x000000000000781c */ /* 0x000fe40003f4e808 */
[----:B------:R-:W1:Y:S01]  /*3c30*/  MUFU.EX2 R47, R47 ;  /* 0x0000002f002f7308 */ /* 0x000e620000000800 */
        /* <DEDUP_REMOVED lines=15> */
[----:B------:R2:W3:Y:S01]  /*3d30*/  MUFU.EX2 R197, R17 ;  /* 0x0000001100c57308 */ /* 0x0004e20000000800 */
[--C-:B------:R-:W-:Y:S01]  /*3d40*/  FFMA.FTZ R0, R0, UR7, -R51.reuse ;  /* 0x0000000700007c23 */ /* 0x100fe20008010833 */
[----:B------:R-:W-:Y:S01]  /*3d50*/  FFMA.FTZ R33, R33, UR7, -R51 ;  /* 0x0000000721217c23 */ /* 0x000fe20008010833 */
[----:B0-----:R-:W-:-:S02]  /*3d60*/  F2FP.BF16.F32.PACK_AB R188, R45, R44 ;  /* 0x0000002c2dbc723e */ /* 0x001fc400000010ff */
[----:B-1----:R-:W-:-:S03]  /*3d70*/  F2FP.BF16.F32.PACK_AB R190, R47, R46 ;  /* 0x0000002e2fbe723e */ /* 0x002fc600000010ff */
[----:B------:R-:W0:Y:S01]  /*3d80*/  MUFU.EX2 R20, R20 ;  /* 0x0000001400147308 */ /* 0x000e220000000800 */
[----:B--2---:R-:W-:-:S04]  /*3d90*/  FADD.FTZ R17, R36, R37 ;  /* 0x0000002524117221 */ /* 0x004fc80000010000 */
[----:B------:R-:W-:-:S03]  /*3da0*/  FADD.FTZ R50, R38, R17 ;  /* 0x0000001126327221 */ /* 0x000fc60000010000 */
[----:B------:R-:W1:Y:S01]  /*3db0*/  MUFU.EX2 R21, R21 ;  /* 0x0000001500157308 */ /* 0x000e620000000800 */
[----:B------:R-:W-:-:S04]  /*3dc0*/  FADD.FTZ R17, R39, R50 ;  /* 0x0000003227117221 */ /* 0x000fc80000010000 */
[----:B------:R-:W-:Y:S01]  /*3dd0*/  FADD.FTZ R50, R40, R17 ;  /* 0x0000001128327221 */ /* 0x000fe20000010000 */
[----:B---3--:R-:W-:Y:S01]  /*3de0*/  FADD.FTZ R17, R16, R197 ;  /* 0x000000c510117221 */ /* 0x008fe20000010000 */
[----:B------:R-:W-:Y:S01]  /*3df0*/  F2FP.BF16.F32.PACK_AB R197, R197, R16 ;  /* 0x00000010c5c5723e */ /* 0x000fe200000010ff */
[----:B------:R-:W2:Y:S01]  /*3e00*/  MUFU.EX2 R24, R24 ;  /* 0x0000001800187308 */ /* 0x000ea20000000800 */
[----:B------:R-:W-:Y:S01]  /*3e10*/  FADD.FTZ R53, R41, R50 ;  /* 0x0000003229357221 */ /* 0x000fe20000010000 */
[----:B0-----:R-:W-:-:S03]  /*3e20*/  FADD.FTZ R50, R20, R17 ;  /* 0x0000001114327221 */ /* 0x001fc60000010000 */
[----:B------:R-:W-:-:S03]  /*3e30*/  FADD.FTZ R52, R42, R53 ;  /* 0x000000352a347221 */ /* 0x000fc60000010000 */
[----:B------:R-:W0:Y:S01]  /*3e40*/  MUFU.EX2 R25, R25 ;  /* 0x0000001900197308 */ /* 0x000e220000000800 */
[----:B-1----:R-:W-:Y:S01]  /*3e50*/  FADD.FTZ R17, R21, R50 ;  /* 0x0000003215117221 */ /* 0x002fe20000010000 */
[----:B------:R-:W-:Y:S01]  /*3e60*/  FADD.FTZ R53, R43, R52 ;  /* 0x000000342b357221 */ /* 0x000fe20000010000 */
[----:B------:R-:W-:Y:S01]  /*3e70*/  F2FP.BF16.F32.PACK_AB R199, R21, R20 ;  /* 0x0000001415c7723e */ /* 0x000fe200000010ff */
[----:B------:R-:W-:Y:S02]  /*3e80*/  VIADD R20, R56, 0xfffffffe ;  /* 0xfffffffe38147836 */ /* 0x000fe40000000000 */
[----:B------:R-:W-:Y:S02]  /*3e90*/  FADD.FTZ R52, R44, R53 ;  /* 0x000000352c347221 */ /* 0x000fe40000010000 */
[----:B------:R-:W1:Y:S01]  /*3ea0*/  MUFU.EX2 R26, R26 ;  /* 0x0000001a001a7308 */ /* 0x000e620000000800 */
[----:B--2---:R-:W-:Y:S01]  /*3eb0*/  FADD.FTZ R50, R24, R17 ;  /* 0x0000001118327221 */ /* 0x004fe20000010000 */
[----:B------:R-:W-:-:S04]  /*3ec0*/  FADD.FTZ R37, R45, R52 ;  /* 0x000000342d257221 */ /* 0x000fc80000010000 */
[----:B------:R-:W-:Y:S02]  /*3ed0*/  FADD.FTZ R38, R46, R37 ;  /* 0x000000252e267221 */ /* 0x000fe40000010000 */
[----:B------:R-:W2:Y:S01]  /*3ee0*/  MUFU.EX2 R27, R27 ;  /* 0x0000001b001b7308 */ /* 0x000ea20000000800 */
[----:B0-----:R-:W-:Y:S01]  /*3ef0*/  FADD.FTZ R17, R25, R50 ;  /* 0x0000003219117221 */ /* 0x001fe20000010000 */
[----:B------:R-:W-:Y:S01]  /*3f00*/  FADD.FTZ R37, R47, R38 ;  /* 0x000000262f257221 */ /* 0x000fe20000010000 */
[----:B------:R-:W-:-:S05]  /*3f10*/  F2FP.BF16.F32.PACK_AB R193, R25, R24 ;  /* 0x0000001819c1723e */ /* 0x000fca00000010ff */
[----:B------:R-:W0:Y:S01]  /*3f20*/  MUFU.EX2 R28, R28 ;  /* 0x0000001c001c7308 */ /* 0x000e220000000800 */
[----:B-1----:R-:W-:-:S07]  /*3f30*/  FADD.FTZ R36, R26, R17 ;  /* 0x000000111a247221 */ /* 0x002fce0000010000 */
[----:B------:R-:W1:Y:S01]  /*3f40*/  MUFU.EX2 R29, R29 ;  /* 0x0000001d001d7308 */ /* 0x000e620000000800 */
[C---:B--2---:R-:W-:Y:S01]  /*3f50*/  FADD.FTZ R17, R27.reuse, R36 ;  /* 0x000000241b117221 */ /* 0x044fe20000010000 */
[----:B------:R-:W-:-:S06]  /*3f60*/  F2FP.BF16.F32.PACK_AB R195, R27, R26 ;  /* 0x0000001a1bc3723e */ /* 0x000fcc00000010ff */
[----:B------:R-:W-:Y:S01]  /*3f70*/  MUFU.EX2 R30, R30 ;  /* 0x0000001e001e7308 */ /* 0x000fe20000000800 */
[----:B0-----:R-:W-:-:S07]  /*3f80*/  FADD.FTZ R36, R28, R17 ;  /* 0x000000111c247221 */ /* 0x001fce0000010000 */
[----:B------:R-:W0:Y:S01]  /*3f90*/  MUFU.EX2 R48, R48 ;  /* 0x0000003000307308 */ /* 0x000e220000000800 */
[----:B-1----:R-:W-:Y:S01]  /*3fa0*/  FADD.FTZ R17, R29, R36 ;  /* 0x000000241d117221 */ /* 0x002fe20000010000 */
[----:B------:R-:W-:Y:S01]  /*3fb0*/  IMAD R36, R201, 0x80, R200 ;  /* 0x00000080c9247824 */ /* 0x000fe200078e02c8 */
[----:B------:R-:W-:-:S04]  /*3fc0*/  F2FP.BF16.F32.PACK_AB R189, R29, R28 ;  /* 0x0000001c1dbd723e */ /* 0x000fc800000010ff */
[----:B------:R-:W-:Y:S01]  /*3fd0*/  R2UR UR10, R36 ;  /* 0x00000000240a72ca */ /* 0x000fe200000e0000 */
[----:B------:R-:W1:Y:S08]  /*3fe0*/  MUFU.EX2 R31, R31 ;  /* 0x0000001f001f7308 */ /* 0x000e700000000800 */
[----:B------:R-:W-:Y:S01]  /*3ff0*/  MUFU.EX2 R2, R2 ;  /* 0x0000000200027308 */ /* 0x000fe20000000800 */
[----:B0-----:R-:W-:-:S03]  /*4000*/  FADD.FTZ R38, R48, R37 ;  /* 0x0000002530267221 */ /* 0x001fc60000010000 */
[----:B------:R-:W-:-:S04]  /*4010*/  UIADD3 UR4, UR10, UR4, URZ ;  /* 0x000000040a047290 */ /* 0x000fc8000fffe03f */
[----:B------:R-:W0:Y:S01]  /*4020*/  MUFU.EX2 R49, R49 ;  /* 0x0000003100317308 */ /* 0x000e220000000800 */
[----:B-1----:R-:W-:-:S07]  /*4030*/  F2FP.BF16.F32.PACK_AB R191, R31, R30 ;  /* 0x0000001e1fbf723e */ /* 0x002fce00000010ff */
[----:B------:R1:W2:Y:S08]  /*4040*/  MUFU.EX2 R185, R32 ;  /* 0x0000002000b97308 */ /* 0x0002b00000000800 */
[----:B------:R-:W3:Y:S01]  /*4050*/  MUFU.EX2 R35, R35 ;  /* 0x0000002300237308 */ /* 0x000ee20000000800 */
[----:B-1----:R-:W-:Y:S01]  /*4060*/  FADD.FTZ R32, R30, R17 ;  /* 0x000000111e207221 */ /* 0x002fe20000010000 */
[C---:B0-----:R-:W-:Y:S01]  /*4070*/  FADD.FTZ R38, R49.reuse, R38 ;  /* 0x0000002631267221 */ /* 0x041fe20000010000 */
[----:B------:R-:W-:-:S02]  /*4080*/  F2FP.BF16.F32.PACK_AB R184, R49, R48 ;  /* 0x0000003031b8723e */ /* 0x000fc400000010ff */
[----:B------:R-:W-:-:S03]  /*4090*/  FADD.FTZ R37, R31, R32 ;  /* 0x000000201f257221 */ /* 0x000fc60000010000 */
[----:B------:R-:W0:Y:S01]  /*40a0*/  MUFU.EX2 R0, R0 ;  /* 0x0000000000007308 */ /* 0x000e220000000800 */
[----:B------:R-:W-:-:S04]  /*40b0*/  FADD.FTZ R32, R2, R37 ;  /* 0x0000002502207221 */ /* 0x000fc80000010000 */
[C---:B--2---:R-:W-:Y:S01]  /*40c0*/  FADD.FTZ R21, R185.reuse, R32 ;  /* 0x00000020b9157221 */ /* 0x044fe20000010000 */
[----:B------:R-:W-:Y:S02]  /*40d0*/  F2FP.BF16.F32.PACK_AB R185, R185, R2 ;  /* 0x00000002b9b9723e */ /* 0x000fe400000010ff */
[----:B------:R-:W1:Y:S01]  /*40e0*/  MUFU.EX2 R34, R34 ;  /* 0x0000002200227308 */ /* 0x000e620000000800 */
[----:B---3--:R-:W-:-:S07]  /*40f0*/  FADD.FTZ R17, R35, R38 ;  /* 0x0000002623117221 */ /* 0x008fce0000010000 */
[----:B------:R-:W2:Y:S01]  /*4100*/  MUFU.EX2 R33, R33 ;  /* 0x0000002100217308 */ /* 0x000ea20000000800 */
[----:B0-----:R-:W-:Y:S01]  /*4110*/  FADD.FTZ R16, R0, R21 ;  /* 0x0000001500107221 */ /* 0x001fe20000010000 */
[C---:B-1----:R-:W-:Y:S01]  /*4120*/  FADD.FTZ R17, R34.reuse, R17 ;  /* 0x0000001122117221 */ /* 0x042fe20000010000 */
[----:B------:R-:W-:Y:S02]  /*4130*/  F2FP.BF16.F32.PACK_AB R186, R34, R35 ;  /* 0x0000002322ba723e */ /* 0x000fe400000010ff */
[C---:B--2---:R-:W-:Y:S01]  /*4140*/  FADD.FTZ R16, R33.reuse, R16 ;  /* 0x0000001021107221 */ /* 0x044fe20000010000 */
[----:B------:R-:W-:Y:S01]  /*4150*/  F2FP.BF16.F32.PACK_AB R187, R33, R0 ;  /* 0x0000000021bb723e */ /* 0x000fe200000010ff */
[----:B------:R-:W-:Y:S06]  /*4160*/  @P2 BRA `(.L_x_1105) ;  /* 0x0000000000482947 */ /* 0x000fec0003800000 */
[C---:B------:R-:W-:Y:S01]  /*4170*/  ISETP.GT.AND P2, PT, R36.reuse, RZ, PT ;  /* 0x000000ff2400720c */ /* 0x040fe20003f44270 */
[----:B------:R-:W-:-:S05]  /*4180*/  VIADD R0, R36, 0xffffffff ;  /* 0xffffffff24007836 */ /* 0x000fca0000000000 */
[----:B------:R-:W-:-:S07]  /*4190*/  R2UR UR6, R0 ;  /* 0x00000000000672ca */ /* 0x000fce00000e0000 */
[----:B------:R-:W-:Y:S08]  /*41a0*/  @P2 BRA `(.L_x_1106) ;  /* 0x00000000001c2947 */ /* 0x000ff00003800000 */
[----:B------:R-:W-:Y:S02]  /*41b0*/  UISETP.NE.AND UP1, UPT, UR5, 0x1, UPT ;  /* 0x000000010500788c */ /* 0x000fe4000bf25270 */
[----:B------:R-:W-:-:S09]  /*41c0*/  UIADD3 UR6, -UR10, URZ, URZ ;  /* 0x0000003f0a067290 */ /* 0x000fd2000fffe13f */
[----:B------:R-:W-:Y:S02]  /*41d0*/  @UP1 ULDC.64 UR10, c[0x0][0x9e8] ;  /* 0x00027a00000a1ab9 */ /* 0x000fe40000000a00 */
[----:B------:R-:W-:-:S04]  /*41e0*/  UIMAD.WIDE.U32 UR14, UR6, UR10, URZ ;  /* 0x0000000a060e72a5 */ /* 0x000fc8000f8e003f */
[----:B------:R-:W-:-:S04]  /*41f0*/  @UP1 USHF.R.U32.HI UR6, URZ, UR11, UR15 ;  /* 0x0000000b3f061299 */ /* 0x000fc8000801160f */
[----:B------:R-:W-:Y:S01]  /*4200*/  ULOP3.LUT UR6, URZ, UR6, URZ, 0x33, !UPT ;  /* 0x000000063f067292 */ /* 0x000fe2000f8e333f */
[----:B------:R-:W-:Y:S11]  /*4210*/  BRA `(.L_x_1107) ;  /* 0x0000000000107947 */ /* 0x000ff60003800000 */
.L_x_1106:
[----:B------:R-:W-:-:S11]  /*4220*/  UISETP.NE.AND UP1, UPT, UR5, 0x1, UPT ;  /* 0x000000010500788c */ /* 0x000fd6000bf25270 */
[----:B------:R-:W-:Y:S02]  /*4230*/  @UP1 ULDC.64 UR10, c[0x0][0x9e8] ;  /* 0x00027a00000a1ab9 */ /* 0x000fe40000000a00 */
[----:B------:R-:W-:-:S04]  /*4240*/  UIMAD.WIDE.U32 UR14, UR6, UR10, URZ ;  /* 0x0000000a060e72a5 */ /* 0x000fc8000f8e003f */
[----:B------:R-:W-:-:S12]  /*4250*/  @UP1 USHF.R.U32.HI UR6, URZ, UR11, UR15 ;  /* 0x0000000b3f061299 */ /* 0x000fd8000801160f */
.L_x_1107:
[----:B------:R-:W-:-:S04]  /*4260*/  UIMAD UR5, UR6, UR5, UR5 ;  /* 0x00000005060572a4 */ /* 0x000fc8000f8e0205 */
[----:B------:R-:W-:-:S04]  /*4270*/  UISETP.LT.AND UP1, UPT, UR4, UR5, UPT ;  /* 0x000000050400728c */ /* 0x000fc8000bf21270 */
[----:B------:R-:W-:-:S12]  /*4280*/  USEL UR4, UR4, UR5, UP1 ;  /* 0x0000000504047287 */ /* 0x000fd80008800000 */
.L_x_1105:
        /* <DEDUP_REMOVED lines=73> */
[----:B------:R-:W-:Y:S01]  /*4720*/  IMAD.IADD R217, R3, 0x1, R200 ;  /* 0x0000000103d97824 */ /* 0x000fe200078e02c8 */
[----:B------:R-:W-:Y:S01]  /*4730*/  ULDC UR54, c[0x0][0x9e4] ;  /* 0x0002790000367ab9 */ /* 0x000fe20000000800 */
[----:B------:R-:W-:Y:S01]  /*4740*/  IMAD.MOV.U32 R2, RZ, RZ, 0x3f800000 ;  /* 0x3f800000ff027424 */ /* 0x000fe200078e00ff */
[----:B------:R-:W-:Y:S01]  /*4750*/  ULDC UR55, c[0x0][0x988] ;  /* 0x0002620000377ab9 */ /* 0x000fe20000000800 */
[----:B------:R-:W-:Y:S01]  /*4760*/  VIADD R203, R217, 0x8 ;  /* 0x00000008d9cb7836 */ /* 0x000fe20000000000 */
[----:B------:R-:W-:Y:S01]  /*4770*/  ULDC UR4, c[0x0][0x9d8] ;  /* 0x0002760000047ab9 */ /* 0x000fe20000000800 */
[----:B------:R-:W-:Y:S01]  /*4780*/  IMAD.MOV.U32 R151, RZ, RZ, RZ ;  /* 0x000000ffff977224 */ /* 0x000fe200078e00ff */
[----:B------:R-:W-:Y:S02]  /*4790*/  ULDC UR58, c[0x0][0x9e0] ;  /* 0x00027800003a7ab9 */ /* 0x000fe40000000800 */
[----:B------:R-:W-:-:S07]  /*47a0*/  LOP3.LUT R21, RZ, R203, RZ, 0x33, !PT ;  /* 0x000000cbff157212 */ /* 0x000fce00078e33ff */
.L_x_1125:
[----:B------:R-:W-:-:S04]  /*47b0*/  UIADD3 UR5, UR37, 0x1, URZ ;  /* 0x0000000125057890 */ /* 0x000fc8000fffe03f */
[----:B------:R-:W-:-:S04]  /*47c0*/  UISETP.NE.AND UP1, UPT, UR5, 0x2, UPT ;  /* 0x000000020500788c */ /* 0x000fc8000bf25270 */
[----:B------:R-:W-:Y:S02]  /*47d0*/  USEL UR38, URZ, 0x1, UP1 ;  /* 0x000000013f267887 */ /* 0x000fe40008800000 */
[----:B------:R-:W-:Y:S02]  /*47e0*/  USEL UR5, UR5, URZ, UP1 ;  /* 0x0000003f05057287 */ /* 0x000fe40008800000 */
[----:B------:R-:W-:Y:S01]  /*47f0*/  ULOP3.LUT UR38, UR36, UR38, URZ, 0x3c, !UPT ;  /* 0x0000002624267292 */ /* 0x000fe2000f8e3c3f */
[----:B------:R-:W-:Y:S11]  /*4800*/  @!P0 BRA `(.L_x_1109) ;  /* 0x0000000000048947 */ /* 0x000ff60003800000 */
[----:B------:R-:W-:Y:S01]  /*4810*/  BPT.TRAP 0x1 ;  /* 0x000000040000795c */ /* 0x000fe20000300000 */
.L_x_1109:
[----:B------:R-:W-:Y:S01]  /*4820*/  ULEA UR6, UR5, UR39, 0x3 ;  /* 0x0000002705067291 */ /* 0x000fe2000f8e183f */
[----:B------:R-:W-:-:S05]  /*4830*/  IMAD.U32 R152, RZ, RZ, UR38 ;  /* 0x00000026ff987e24 */ /* 0x000fca000f8e00ff */
[----:B------:R-:W-:-:S04]  /*4840*/  SHF.L.U32 R152, R152, 0x1f, RZ ;  /* 0x0000001f98987819 */ /* 0x000fc800000006ff */
[----:B------:R0:W1:Y:S01]  /*4850*/  SYNCS.PHASECHK.TRANS64.TRYWAIT P2, [UR6+0x30830], R152 ;  /* 0x03083098ff0075a7 */ /* 0x0000620008040146 */
[----:B------:R-:W-:Y:S05]  /*4860*/  @!P0 BRA `(.L_x_1110) ;  /* 0x0000000000048947 */ /* 0x000fea0003800000 */
[----:B------:R-:W-:Y:S01]  /*4870*/  BPT.TRAP 0x1 ;  /* 0x000000040000795c */ /* 0x000fe20000300000 */
.L_x_1110:
[----:B-1----:R-:W-:Y:S05]  /*4880*/  @P2 BRA `(.L_x_1111) ;  /* 0x0000000000082947 */ /* 0x002fea0003800000 */
[----:B------:R-:W1:Y:S02]  /*4890*/  SYNCS.PHASECHK.TRANS64.TRYWAIT P2, [UR6+0x30830], R152 ;  /* 0x03083098ff0075a7 */ /* 0x000e640008040146 */
[----:B-1----:R-:W-:Y:S05]  /*48a0*/  @!P2 BRA `(.L_x_1112) ;  /* 0x000001140014a947 */ /* 0x002fea0003800000 */
.L_x_1111:
[----:B------:R-:W-:Y:S01]  /*48b0*/  R2UR UR44, R14 ;  /* 0x000000000e2c72ca */ /* 0x000fe200000e0000 */
[----:B------:R-:W-:Y:S01]  /*48c0*/  ULEA UR7, UR5, UR60, 0xb ;  /* 0x0000003c05077291 */ /* 0x000fe2000f8e583f */
[----:B------:R-:W-:Y:S01]  /*48d0*/  R2UR UR45, R15 ;  /* 0x000000000f2d72ca */ /* 0x000fe200000e0000 */
[----:B01----:R-:W-:Y:S01]  /*48e0*/  WARPGROUP.ARRIVE ;  /* 0x00000000000079c5 */ /* 0x003fe20000000000 */
        /* <DEDUP_REMOVED lines=176> */
[----:B------:R-:W-:Y:S01]  /*53f0*/  UMOV UR44, UR56 ;  /* 0x00000038002c7c82 */ /* 0x000fe20008000000 */
[----:B------:R-:W-:Y:S01]  /*5400*/  UMOV UR45, UR57 ;  /* 0x00000039002d7c82 */ /* 0x000fe20008000000 */
[----:B------:R-:W-:Y:S01]  /*5410*/  UMOV UR47, 0x40000040 ;  /* 0x40000040002f7882 */ /* 0x000fe20000000000 */
[----:B------:R-:W-:Y:S02]  /*5420*/  WARPGROUP.DEPBAR.LE gsb0, 0x0 ;  /* 0x00008000000079c5 */ /* 0x000fe40000010000 */
[----:B------:R-:W-:-:S06]  /*5430*/  WARPGROUP.ARRIVE ;  /* 0x00000000000079c5 */ /* 0x000fcc0000000000 */
        /* <DEDUP_REMOVED lines=42> */
.L_x_1113:
[----:B------:R-:W-:Y:S01]  /*56e0*/  ULEA UR14, UR37, UR39, 0x3 ;  /* 0x00000027250e7291 */ /* 0x000fe2000f8e183f */
[----:B------:R-:W-:-:S05]  /*56f0*/  IMAD.U32 R0, RZ, RZ, UR36 ;  /* 0x00000024ff007e24 */ /* 0x000fca000f8e00ff */
[----:B------:R-:W-:-:S04]  /*5700*/  SHF.L.U32 R0, R0, 0x1f, RZ ;  /* 0x0000001f00007819 */ /* 0x000fc800000006ff */
[----:B------:R0:W1:Y:S01]  /*5710*/  SYNCS.PHASECHK.TRANS64.TRYWAIT P2, [UR14+0x30850], R0 ;  /* 0x03085000ff0075a7 */ /* 0x000062000804014e */
[----:B------:R-:W-:Y:S05]  /*5720*/  @!P0 BRA `(.L_x_1114) ;  /* 0x0000000000048947 */ /* 0x000fea0003800000 */
[----:B------:R-:W-:Y:S01]  /*5730*/  BPT.TRAP 0x1 ;  /* 0x000000040000795c */ /* 0x000fe20000300000 */
.L_x_1114:
[----:B-1----:R-:W-:Y:S05]  /*5740*/  @P2 BRA `(.L_x_1115) ;  /* 0x0000000000082947 */ /* 0x002fea0003800000 */
[----:B------:R-:W1:Y:S02]  /*5750*/  SYNCS.PHASECHK.TRANS64.TRYWAIT P2, [UR14+0x30850], R0 ;  /* 0x03085000ff0075a7 */ /* 0x000e64000804014e */
[----:B-1----:R-:W-:Y:S05]  /*5760*/  @!P2 BRA `(.L_x_1116) ;  /* 0x00000104007ca947 */ /* 0x002fea0003800000 */
.L_x_1115:
[----:B------:R-:W-:Y:S01]  /*5770*/  UIADD3 UR7, UR39, 0x400, URZ ;  /* 0x0000040027077890 */ /* 0x000fe2000fffe03f */
[----:B------:R-:W-:Y:S01]  /*5780*/  WARPGROUP.ARRIVE ;  /* 0x00000000000079c5 */ /* 0x000fe20000000000 */
[----:B------:R-:W-:Y:S01]  /*5790*/  UMOV UR11, 0x40000040 ;  /* 0x40000040000b7882 */ /* 0x000fe20000000000 */
[----:B------:R-:W-:Y:S01]  /*57a0*/  FMUL.FTZ R2, R155, UR4 ;  /* 0x000000049b027c20 */ /* 0x000fe20008410000 */
[----:B------:R-:W-:Y:S01]  /*57b0*/  USHF.R.U32.HI UR7, URZ, 0x4, UR7 ;  /* 0x000000043f077899 */ /* 0x000fe20008011607 */
[----:B------:R-:W-:Y:S01]  /*57c0*/  FMUL.FTZ R155, R158, UR4 ;  /* 0x000000049e9b7c20 */ /* 0x000fe20008410000 */
[----:B------:R-:W-:Y:S01]  /*57d0*/  FMUL.FTZ R158, R166, UR4 ;  /* 0x00000004a69e7c20 */ /* 0x000fe20008410000 */
[----:B------:R-:W-:Y:S01]  /*57e0*/  FMUL.FTZ R166, R182, UR4 ;  /* 0x00000004b6a67c20 */ /* 0x000fe20008410000 */
[----:B------:R-:W-:Y:S01]  /*57f0*/  ULOP3.LUT UR7, UR7, 0x3fff, URZ, 0xc0, !UPT ;  /* 0x00003fff07077892 */ /* 0x000fe2000f8ec03f */
[----:B01----:R-:W-:Y:S01]  /*5800*/  FMUL.FTZ R0, R154, UR4 ;  /* 0x000000049a007c20 */ /* 0x003fe20008410000 */
[----:B------:R-:W-:Y:S01]  /*5810*/  SHF.L.U32 R182, R20, 0x6, RZ ;  /* 0x0000000614b67819 */ /* 0x000fe200000006ff */
[----:B------:R-:W-:Y:S01]  /*5820*/  FMUL.FTZ R154, R159, UR4 ;  /* 0x000000049f9a7c20 */ /* 0x000fe20008410000 */
[----:B------:R-:W-:Y:S01]  /*5830*/  ULOP3.LUT UR7, UR7, 0x2000000, URZ, 0xfc, !UPT ;  /* 0x0200000007077892 */ /* 0x000fe2000f8efc3f */
[----:B------:R-:W-:Y:S01]  /*5840*/  FMUL.FTZ R159, R167, UR4 ;  /* 0x00000004a79f7c20 */ /* 0x000fe20008410000 */
[----:B------:R-:W-:Y:S01]  /*5850*/  FMUL.FTZ R167, R183, UR4 ;  /* 0x00000004b7a77c20 */ /* 0x000fe20008410000 */
[----:B------:R-:W-:Y:S01]  /*5860*/  PLOP3.LUT P2, PT, PT, PT, UP0, 0x40, 0x0 ;  /* 0x000000000000781c */ /* 0x000fe20003f4e808 */
[----:B------:R-:W-:Y:S01]  /*5870*/  ULEA UR7, UR37, UR7, 0xb ;  /* 0x0000000725077291 */ /* 0x000fe2000f8e583f */
[----:B------:R-:W0:Y:S06]  /*5880*/  MUFU.TANH R0, R0 ;  /* 0x0000000000007308 */ /* 0x000e2c0000002400 */
[----:B------:R-:W-:-:S02]  /*5890*/  UMOV UR10, UR7 ;  /* 0x00000007000a7c82 */ /* 0x000fc40008000000 */
[----:B------:R-:W-:Y:S01]  /*58a0*/  HGMMA.64x256x16.F32.BF16 R24, R196, gdesc[UR8].tnspB, R24, gsb0 ;  /* 0x43e00008c4187df0 */ /* 0x000fe20008001818 */
[----:B------:R-:W-:Y:S01]  /*58b0*/  UIADD3 UR10, UR7, 0x80, URZ ;  /* 0x00000080070a7890 */ /* 0x000fe2000fffe03f */
[----:B------:R-:W1:Y:S01]  /*58c0*/  MUFU.TANH R2, R2 ;  /* 0x0000000200027308 */ /* 0x000e620000002400 */
[----:B------:R-:W-:-:S07]  /*58d0*/  UMOV UR11, 0x40000040 ;  /* 0x40000040000b7882 */ /* 0x000fce0000000000 */
[----:B------:R-:W2:Y:S08]  /*58e0*/  MUFU.TANH R155, R155 ;  /* 0x0000009b009b7308 */ /* 0x000eb00000002400 */
[----:B------:R-:W3:Y:S08]  /*58f0*/  MUFU.TANH R154, R154 ;  /* 0x0000009a009a7308 */ /* 0x000ef00000002400 */
[----:B------:R-:W4:Y:S08]  /*5900*/  MUFU.TANH R158, R158 ;  /* 0x0000009e009e7308 */ /* 0x000f300000002400 */
[----:B------:R-:W0:Y:S08]  /*5910*/  MUFU.TANH R159, R159 ;  /* 0x0000009f009f7308 */ /* 0x000e300000002400 */
[----:B------:R-:W0:Y:S08]  /*5920*/  MUFU.TANH R166, R166 ;  /* 0x000000a600a67308 */ /* 0x000e300000002400 */
[----:B------:R-:W0:Y:S01]  /*5930*/  MUFU.TANH R167, R167 ;  /* 0x000000a700a77308 */ /* 0x000e220000002400 */
[----:B------:R-:W-:-:S02]  /*5940*/  WARPGROUP.DEPBAR.LE gsb0, 0x0 ;  /* 0x00008000000079c5 */ /* 0x000fc40000010000 */
[----:B------:R-:W-:Y:S01]  /*5950*/  WARPGROUP.ARRIVE ;  /* 0x00000000000079c5 */ /* 0x000fe20000000000 */
[----:B------:R-:W-:Y:S01]  /*5960*/  FMUL.FTZ R197, R176, UR4 ;  /* 0x00000004b0c57c20 */ /* 0x000fe20008410000 */
[----:B------:R-:W-:-:S04]  /*5970*/  FMUL.FTZ R196, R177, UR4 ;  /* 0x00000004b1c47c20 */ /* 0x000fc80008410000 */
[----:B------:R-:W-:Y:S01]  /*5980*/  HGMMA.64x256x16.F32.BF16 R24, R192, gdesc[UR8].tnspB, R24, gsb0 ;  /* 0x43e00008c0187df0 */ /* 0x000fe20008001818 */
[----:B------:R-:W-:Y:S01]  /*5990*/  UIADD3 UR10, UR7, 0x100, URZ ;  /* 0x00000100070a7890 */ /* 0x000fe2000fffe03f */
[----:B------:R-:W0:Y:S01]  /*59a0*/  MUFU.TANH R197, R197 ;  /* 0x000000c500c57308 */ /* 0x000e220000002400 */
[----:B------:R-:W-:-:S07]  /*59b0*/  UMOV UR11, 0x40000040 ;  /* 0x40000040000b7882 */ /* 0x000fce0000000000 */
[----:B------:R-:W0:Y:S01]  /*59c0*/  MUFU.TANH R196, R196 ;  /* 0x000000c400c47308 */ /* 0x000e220000002400 */
[----:B------:R-:W-:Y:S02]  /*59d0*/  WARPGROUP.DEPBAR.LE gsb0, 0x0 ;  /* 0x00008000000079c5 */ /* 0x000fe40000010000 */
[----:B------:R-:W-:Y:S01]  /*59e0*/  WARPGROUP.ARRIVE ;  /* 0x00000000000079c5 */ /* 0x000fe20000000000 */
[----:B------:R-:W-:Y:S01]  /*59f0*/  FMUL.FTZ R192, R168, UR4 ;  /* 0x00000004a8c07c20 */ /* 0x000fe20008410000 */
[----:B------:R-:W-:Y:S01]  /*5a00*/  FMUL.FTZ R193, R169, UR4 ;  /* 0x00000004a9c17c20 */ /* 0x000fe20008410000 */
[----:B------:R-:W-:Y:S01]  /*5a10*/  FMUL.FTZ R194, R172, UR4 ;  /* 0x00000004acc27c20 */ /* 0x000fe20008410000 */
[----:B------:R-:W-:-:S11]  /*5a20*/  FMUL.FTZ R195, R173, UR4 ;  /* 0x00000004adc37c20 */ /* 0x000fd60008410000 */
[----:B------:R-:W-:Y:S01]  /*5a30*/  HGMMA.64x256x16.F32.BF16 R24, R188, gdesc[UR8].tnspB, R24, gsb0 ;  /* 0x43e00008bc187df0 */ /* 0x000fe20008001818 */
[----:B------:R-:W-:Y:S01]  /*5a40*/  UIADD3 UR10, UR7, 0x180, URZ ;  /* 0x00000180070a7890 */ /* 0x000fe2000fffe03f */
[----:B------:R-:W0:Y:S01]  /*5a50*/  MUFU.TANH R192, R192 ;  /* 0x000000c000c07308 */ /* 0x000e220000002400 */
[----:B------:R-:W-:-:S07]  /*5a60*/  UMOV UR11, 0x40000040 ;  /* 0x40000040000b7882 */ /* 0x000fce0000000000 */
[----:B------:R-:W0:Y:S08]  /*5a70*/  MUFU.TANH R193, R193 ;  /* 0x000000c100c17308 */ /* 0x000e300000002400 */
[----:B------:R-:W0:Y:S08]  /*5a80*/  MUFU.TANH R194, R194 ;  /* 0x000000c200c27308 */ /* 0x000e300000002400 */
[----:B------:R-:W0:Y:S01]  /*5a90*/  MUFU.TANH R195, R195 ;  /* 0x000000c300c37308 */ /* 0x000e220000002400 */
        /* <DEDUP_REMOVED lines=11> */
[----:B------:R-:W-:Y:S01]  /*5b50*/  IADD3 R153, R19, 0x1, -R182 ;  /* 0x0000000113997810 */ /* 0x000fe20007ffe8b6 */
[----:B------:R-:W-:Y:S01]  /*5b60*/  IMAD.U32 R152, RZ, RZ, UR6 ;  /* 0x00000006ff987e24 */ /* 0x000fe2000f8e00ff */
[----:B------:R-:W0:Y:S03]  /*5b70*/  MUFU.TANH R188, R188 ;  /* 0x000000bc00bc7308 */ /* 0x000e260000002400 */
[----:B------:R-:W-:-:S02]  /*5b80*/  @!P1 VIADD R152, R152, 0x30840 ;  /* 0x0003084098989836 */ /* 0x000fc40000000000 */
[----:B------:R-:W-:-:S03]  /*5b90*/  IMAD.IADD R153, R153, 0x1, -R22 ;  /* 0x0000000199997824 */ /* 0x000fc600078e0a16 */
[----:B------:R-:W0:Y:S01]  /*5ba0*/  MUFU.TANH R189, R189 ;  /* 0x000000bd00bd7308 */ /* 0x000e220000002400 */
[----:B------:R-:W-:Y:S01]  /*5bb0*/  IMAD R153, R18, -0x2, R153 ;  /* 0xfffffffe12997824 */ /* 0x000fe200078e0299 */
[----:B------:R-:W-:-:S03]  /*5bc0*/  @!P1 PRMT R152, RZ, 0x654, R152 ;  /* 0x00000654ff989816 */ /* 0x000fc60000000098 */
[C---:B------:R-:W-:Y:S02]  /*5bd0*/  VIADD R198, R153.reuse, UR58 ;  /* 0x0000003a99c67c36 */ /* 0x040fe40008000000 */
[----:B------:R-:W-:Y:S01]  /*5be0*/  VIADD R202, R153, UR51 ;  /* 0x0000003399ca7c36 */ /* 0x000fe20008000000 */
[----:B------:R-:W0:Y:S01]  /*5bf0*/  MUFU.TANH R190, R190 ;  /* 0x000000be00be7308 */ /* 0x000e220000002400 */
[C---:B------:R-:W-:Y:S02]  /*5c00*/  IMAD.IADD R177, R3.reuse, 0x1, R198 ;  /* 0x0000000103b17824 */ /* 0x040fe400078e02c6 */
[----:B------:R-:W-:-:S05]  /*5c10*/  IMAD.IADD R178, R3, 0x1, R202 ;  /* 0x0000000103b27824 */ /* 0x000fca00078e02ca */
[----:B------:R-:W0:Y:S08]  /*5c20*/  MUFU.TANH R191, R191 ;  /* 0x000000bf00bf7308 */ /* 0x000e300000002400 */
[----:B------:R-:W0:Y:S08]  /*5c30*/  MUFU.TANH R164, R164 ;  /* 0x000000a400a47308 */ /* 0x000e300000002400 */
[----:B------:R-:W0:Y:S08]  /*5c40*/  MUFU.TANH R165, R165 ;  /* 0x000000a500a57308 */ /* 0x000e300000002400 */
[----:B------:R-:W0:Y:S08]  /*5c50*/  MUFU.TANH R179, R179 ;  /* 0x000000b300b37308 */ /* 0x000e300000002400 */
[----:B------:R-:W0:Y:S01]  /*5c60*/  MUFU.TANH R180, R180 ;  /* 0x000000b400b47308 */ /* 0x000e220000002400 */
[----:B------:R-:W-:-:S02]  /*5c70*/  WARPGROUP.DEPBAR.LE gsb0, 0x0 ;  /* 0x00008000000079c5 */ /* 0x000fc40000010000 */
        /* <DEDUP_REMOVED lines=10> */
[----:B------:R-:W0:Y:S01]  /*5d20*/  MUFU.TANH R184, R184 ;  /* 0x000000b800b87308 */ /* 0x000e220000002400 */
[----:B------:R0:W-:Y:S07]  /*5d30*/  @!P1 SYNCS.ARRIVE.TRANS64.RED.A1T0 RZ, [R152+URZ], RZ ;  /* 0x000000ff98ff99a7 */ /* 0x0001ee000810043f */
        /* <DEDUP_REMOVED lines=8> */
[----:B------:R-:W0:Y:S01]  /*5dc0*/  MUFU.TANH R162, R162 ;  /* 0x000000a200a27308 */ /* 0x000e220000002400 */
[----:B-1234-:R-:W-:Y:S05]  /*5dd0*/  @P2 BRA `(.L_x_1117) ;  /* 0x00000000005c2947 */ /* 0x01efea0003800000 */
[----:B------:R-:W-:Y:S01]  /*5de0*/  ISETP.GT.AND P2, PT, R217, -0x1, PT ;  /* 0xffffffffd900780c */ /* 0x000fe20003f44270 */
[----:B------:R-:W-:-:S12]  /*5df0*/  BSSY B0, `(.L_x_1118) ;  /* 0x0000011000007945 */ /* 0x000fd80003800000 */
[----:B------:R-:W-:Y:S05]  /*5e00*/  @P2 BRA `(.L_x_1119) ;  /* 0x0000000000242947 */ /* 0x000fea0003800000 */
[----:B------:R-:W-:Y:S02]  /*5e10*/  IMAD.U32 R168, RZ, RZ, UR54 ;  /* 0x00000036ffa87e24 */ /* 0x000fe4000f8e00ff */
[----:B------:R-:W-:-:S03]  /*5e20*/  IMAD.IADD R169, R3, 0x1, R200 ;  /* 0x0000000103a97824 */ /* 0x000fc600078e02c8 */
[----:B------:R-:W-:Y:S02]  /*5e30*/  ISETP.NE.AND P2, PT, R168, 0x1, PT ;  /* 0x00000001a800780c */ /* 0x000fe40003f45270 */
[----:B------:R-:W-:-:S11]  /*5e40*/  LOP3.LUT R169, RZ, R169, RZ, 0x33, !PT ;  /* 0x000000a9ffa97212 */ /* 0x000fd600078e33ff */
[----:B0-----:R-:W0:Y:S02]  /*5e50*/  @P2 LDC.64 R152, c[0x0][0x9e8] ;  /* 0x00027a00ff982b82 */ /* 0x001e240000000a00 */
[----:B0-----:R-:W-:-:S05]  /*5e60*/  @P2 IMAD.HI.U32 R152, R169, R152, RZ ;  /* 0x00000098a9982227 */ /* 0x001fca00078e00ff */
[----:B------:R-:W-:-:S04]  /*5e70*/  @P2 SHF.R.U32.HI R169, RZ, R153, R152 ;  /* 0x00000099ffa92219 */ /* 0x000fc80000011698 */
[----:B------:R-:W-:Y:S01]  /*5e80*/  LOP3.LUT R169, RZ, R169, RZ, 0x33, !PT ;  /* 0x000000a9ffa97212 */ /* 0x000fe200078e33ff */
[----:B------:R-:W-:Y:S06]  /*5e90*/  BRA `(.L_x_1120) ;  /* 0x0000000000187947 */ /* 0x000fec0003800000 */
.L_x_1119:
[----:B------:R-:W-:Y:S01]  /*5ea0*/  IMAD.U32 R168, RZ, RZ, UR54 ;  /* 0x00000036ffa87e24 */ /* 0x000fe2000f8e00ff */
[----:B------:R-:W-:-:S04]  /*5eb0*/  MOV R169, R217 ;  /* 0x000000d900a97202 */ /* 0x000fc80000000f00 */
[----:B------:R-:W-:-:S13]  /*5ec0*/  ISETP.NE.AND P2, PT, R168, 0x1, PT ;  /* 0x00000001a800780c */ /* 0x000fda0003f45270 */
[----:B0-----:R-:W0:Y:S02]  /*5ed0*/  @P2 LDC.64 R152, c[0x0][0x9e8] ;  /* 0x00027a00ff982b82 */ /* 0x001e240000000a00 */
[----:B0-----:R-:W-:-:S05]  /*5ee0*/  @P2 IMAD.HI.U32 R152, R217, R152, RZ ;  /* 0x00000098d9982227 */ /* 0x001fca00078e00ff */
[----:B------:R-:W-:-:S07]  /*5ef0*/  @P2 SHF.R.U32.HI R169, RZ, R153, R152 ;  /* 0x00000099ffa92219 */ /* 0x000fce0000011698 */
.L_x_1120:
[----:B------:R-:W-:Y:S05]  /*5f00*/  BSYNC B0 ;  /* 0x0000000000007941 */ /* 0x000fea0003800000 */
.L_x_1118:
[----:B------:R-:W-:-:S04]  /*5f10*/  IMAD R153, R169, R168, -R182 ;  /* 0x000000a8a9997224 */ /* 0x000fc800078e0ab6 */
[----:B------:R-:W-:-:S05]  /*5f20*/  IMAD R153, R18, -0x2, R153 ;  /* 0xfffffffe12997824 */ /* 0x000fca00078e0299 */
[----:B------:R-:W-:Y:S02]  /*5f30*/  VIADDMNMX R177, R153, R168, R177, PT ;  /* 0x000000a899b17246 */ /* 0x000fe400038001b1 */
[----:B------:R-:W-:-:S07]  /*5f40*/  VIMNMX R178, R178, R153, !PT ;  /* 0x00000099b2b27248 */ /* 0x000fce0007fe0100 */
.L_x_1117:
[----:B------:R-:W-:Y:S02]  /*5f50*/  ISETP.GT.AND P2, PT, R20, -0x1, PT ;  /* 0xffffffff1400780c */ /* 0x000fe40003f44270 */
[----:B------:R-:W-:Y:S02]  /*5f60*/  IADD3 R181, R198, 0x8, R3 ;  /* 0x00000008c6b57810 */ /* 0x000fe40007ffe003 */
[C---:B------:R-:W-:Y:S02]  /*5f70*/  ISETP.GT.AND P5, PT, R178.reuse, RZ, P2 ;  /* 0x000000ffb200720c */ /* 0x040fe400017a4270 */
[C---:B------:R-:W-:Y:S02]  /*5f80*/  ISETP.GT.AND P4, PT, R178.reuse, 0x1, P2 ;  /* 0x00000001b200780c */ /* 0x040fe40001784270 */
[C---:B------:R-:W-:Y:S02]  /*5f90*/  ISETP.GT.AND P6, PT, R178.reuse, 0x8, P2 ;  /* 0x00000008b200780c */ /* 0x040fe400017c4270 */
[----:B------:R-:W-:-:S02]  /*5fa0*/  ISETP.GT.AND P3, PT, R178, 0x9, P2 ;  /* 0x00000009b200780c */ /* 0x000fc40001764270 */
[C---:B------:R-:W-:Y:S02]  /*5fb0*/  ISETP.LT.OR P5, PT, R177.reuse, 0x1, P5 ;  /* 0x00000001b100780c */ /* 0x040fe40002fa1670 */
[C---:B------:R-:W-:Y:S02]  /*5fc0*/  ISETP.LT.OR P4, PT, R177.reuse, 0x2, P4 ;  /* 0x00000002b100780c */ /* 0x040fe40002781670 */
[C---:B------:R-:W-:Y:S02]  /*5fd0*/  ISETP.LT.OR P6, PT, R177.reuse, 0x9, P6 ;  /* 0x00000009b100780c */ /* 0x040fe400037c1670 */
[----:B------:R-:W-:Y:S02]  /*5fe0*/  ISETP.LT.OR P3, PT, R177, 0xa, P3 ;  /* 0x0000000ab100780c */ /* 0x000fe40001f61670 */
[----:B0-----:R-:W-:Y:S02]  /*5ff0*/  FSEL R188, R188, -INF , !P5 ;  /* 0xff800000bcbc7808 */ /* 0x001fe40006800000 */
[----:B------:R-:W-:-:S02]  /*6000*/  ISETP.GT.AND P5, PT, R178, 0x10, P2 ;  /* 0x00000010b200780c */ /* 0x000fc400017a4270 */
        /* <DEDUP_REMOVED lines=8> */
[C---:B------:R-:W-:Y:S02]  /*6090*/  ISETP.LT.OR P6, PT, R177.reuse, 0x19, P6 ;  /* 0x00000019b100780c */ /* 0x040fe400037c1670 */
[----:B------:R-:W-:Y:S02]  /*60a0*/  ISETP.LT.OR P3, PT, R177, 0x1a, P3 ;  /* 0x0000001ab100780c */ /* 0x000fe40001f61670 */
[----:B------:R-:W-:Y:S02]  /*60b0*/  FSEL R169, R186, -INF , !P5 ;  /* 0xff800000baa97808 */ /* 0x000fe40006800000 */
        /* <DEDUP_REMOVED lines=24> */
[----:B------:R-:W-:-:S02]  /*6240*/  PLOP3.LUT P5, PT, PT, PT, UP0, 0x40, 0x0 ;  /* 0x000000000000781c */ /* 0x000fc40003fae808 */
[----:B------:R-:W-:Y:S02]  /*6250*/  IADD3 R183, R202, 0x8, R3 ;  /* 0x00000008cab77810 */ /* 0x000fe40007ffe003 */
[----:B------:R-:W-:Y:S02]  /*6260*/  FSEL R178, R196, -INF , !P4 ;  /* 0xff800000c4b27808 */ /* 0x000fe40006000000 */
[----:B------:R-:W-:Y:S02]  /*6270*/  FSEL R179, R179, -INF , !P6 ;  /* 0xff800000b3b37808 */ /* 0x000fe40007000000 */
[----:B------:R-:W-:-:S05]  /*6280*/  FSEL R180, R180, -INF , !P3 ;  /* 0xff800000b4b47808 */ /* 0x000fca0005800000 */
[----:B------:R-:W-:Y:S05]  /*6290*/  @P5 BRA `(.L_x_1121) ;  /* 0x0000000000585947 */ /* 0x000fea0003800000 */
[----:B------:R-:W-:Y:S01]  /*62a0*/  ISETP.GT.AND P3, PT, R203, -0x1, PT ;  /* 0xffffffffcb00780c */ /* 0x000fe20003f64270 */
[----:B------:R-:W-:-:S12]  /*62b0*/  BSSY B0, `(.L_x_1122) ;  /* 0x0000010000007945 */ /* 0x000fd80003800000 */
[----:B------:R-:W-:Y:S05]  /*62c0*/  @P3 BRA `(.L_x_1123) ;  /* 0x0000000000203947 */ /* 0x000fea0003800000 */
[----:B------:R-:W-:-:S05]  /*62d0*/  IMAD.U32 R187, RZ, RZ, UR54 ;  /* 0x00000036ffbb7e24 */ /* 0x000fca000f8e00ff */
[----:B------:R-:W-:-:S13]  /*62e0*/  ISETP.NE.AND P3, PT, R187, 0x1, PT ;  /* 0x00000001bb00780c */ /* 0x000fda0003f65270 */
[----:B------:R-:W0:Y:S02]  /*62f0*/  @P3 LDC.64 R152, c[0x0][0x9e8] ;  /* 0x00027a00ff983b82 */ /* 0x000e240000000a00 */
[----:B0-----:R-:W-:-:S04]  /*6300*/  @P3 IMAD.HI.U32 R186, R21, R152, RZ ;  /* 0x0000009815ba3227 */ /* 0x001fc800078e00ff */
[----:B------:R-:W-:Y:S01]  /*6310*/  IMAD.MOV.U32 R152, RZ, RZ, R21 ;  /* 0x000000ffff987224 */ /* 0x000fe200078e0015 */
[----:B------:R-:W-:-:S04]  /*6320*/  @P3 SHF.R.U32.HI R152, RZ, R153, R186 ;  /* 0x00000099ff983219 */ /* 0x000fc800000116ba */
[----:B------:R-:W-:Y:S01]  /*6330*/  LOP3.LUT R185, RZ, R152, RZ, 0x33, !PT ;  /* 0x00000098ffb97212 */ /* 0x000fe200078e33ff */
[----:B------:R-:W-:Y:S06]  /*6340*/  BRA `(.L_x_1124) ;  /* 0x0000000000187947 */ /* 0x000fec0003800000 */
.L_x_1123:
[----:B------:R-:W-:Y:S02]  /*6350*/  IMAD.U32 R187, RZ, RZ, UR54 ;  /* 0x00000036ffbb7e24 */ /* 0x000fe4000f8e00ff */
[----:B------:R-:W-:-:S03]  /*6360*/  IMAD.MOV.U32 R185, RZ, RZ, R203 ;  /* 0x000000ffffb97224 */ /* 0x000fc600078e00cb */
[----:B------:R-:W-:-:S13]  /*6370*/  ISETP.NE.AND P3, PT, R187, 0x1, PT ;  /* 0x00000001bb00780c */ /* 0x000fda0003f65270 */
[----:B------:R-:W0:Y:S02]  /*6380*/  @P3 LDC.64 R152, c[0x0][0x9e8] ;  /* 0x00027a00ff983b82 */ /* 0x000e240000000a00 */
[----:B0-----:R-:W-:-:S05]  /*6390*/  @P3 IMAD.HI.U32 R152, R203, R152, RZ ;  /* 0x00000098cb983227 */ /* 0x001fca00078e00ff */
[----:B------:R-:W-:-:S07]  /*63a0*/  @P3 SHF.R.U32.HI R185, RZ, R153, R152 ;  /* 0x00000099ffb93219 */ /* 0x000fce0000011698 */
.L_x_1124:
[----:B------:R-:W-:Y:S05]  /*63b0*/  BSYNC B0 ;  /* 0x0000000000007941 */ /* 0x000fea0003800000 */
.L_x_1122:
[----:B------:R-:W-:-:S04]  /*63c0*/  IMAD R153, R185, R187, -R182 ;  /* 0x000000bbb9997224 */ /* 0x000fc800078e0ab6 */
[----:B------:R-:W-:-:S05]  /*63d0*/  IMAD R152, R18, -0x2, R153 ;  /* 0xfffffffe12987824 */ /* 0x000fca00078e0299 */
[----:B------:R-:W-:Y:S02]  /*63e0*/  VIADDMNMX R181, R152, R187, R181, PT ;  /* 0x000000bb98b57246 */ /* 0x000fe400038001b5 */
[----:B------:R-:W-:-:S07]  /*63f0*/  VIMNMX R183, R183, R152, !PT ;  /* 0x00000098b7b77248 */ /* 0x000fce0007fe0100 */
.L_x_1121:
[----:B------:R-:W-:Y:S01]  /*6400*/  FMNMX.FTZ R152, R188, R5, !PT ;  /* 0x00000005bc987209 */ /* 0x000fe20007810000 */
[----:B------:R-:W-:Y:S01]  /*6410*/  UMOV UR7, UR55 ;  /* 0x0000003700077c82 */ /* 0x000fe20008000000 */
        /* <DEDUP_REMOVED lines=32> */
[C---:B------:R-:W-:Y:S02]  /*6620*/  ISETP.LT.OR P5, PT, R181.reuse, 0x12, P5 ;  /* 0x00000012b500780c */ /* 0x040fe40002fa1670 */
[----:B------:R-:W-:Y:S01]  /*6630*/  FSEL R156, R156, -INF , !P3 ;  /* 0xff8000009c9c7808 */ /* 0x000fe20005800000 */
[----:B------:R-:W0:Y:S01]  /*6640*/  SHFL.BFLY PT, R152, R153, 0x2, 0x1f ;  /* 0x0c401f0099987f89 */ /* 0x000e2200000e0000 */
[----:B------:R-:W-:Y:S02]  /*6650*/  ISETP.LT.OR P6, PT, R181, 0x19, P6 ;  /* 0x00000019b500780c */ /* 0x000fe400037c1670 */
[----:B------:R-:W-:Y:S02]  /*6660*/  FSEL R157, R157, -INF , !P5 ;  /* 0xff8000009d9d7808 */ /* 0x000fe40006800000 */
[----:B------:R-:W-:-:S02]  /*6670*/  ISETP.GT.AND P3, PT, R183, 0x20, P2 ;  /* 0x00000020b700780c */ /* 0x000fc40001764270 */
[----:B------:R-:W-:Y:S02]  /*6680*/  FSEL R158, R158, -INF , !P6 ;  /* 0xff8000009e9e7808 */ /* 0x000fe40007000000 */
[----:B------:R-:W-:Y:S02]  /*6690*/  ISETP.GT.AND P5, PT, R183, 0x21, P2 ;  /* 0x00000021b700780c */ /* 0x000fe400017a4270 */
[----:B------:R-:W-:Y:S02]  /*66a0*/  ISETP.LT.OR P3, PT, R181, 0x21, P3 ;  /* 0x00000021b500780c */ /* 0x000fe40001f61670 */
[----:B------:R-:W-:Y:S02]  /*66b0*/  ISETP.GT.AND P6, PT, R183, 0x28, P2 ;  /* 0x00000028b700780c */ /* 0x000fe400017c4270 */
[----:B------:R-:W-:Y:S02]  /*66c0*/  ISETP.LT.OR P5, PT, R181, 0x22, P5 ;  /* 0x00000022b500780c */ /* 0x000fe40002fa1670 */
[----:B------:R-:W-:-:S02]  /*66d0*/  FSEL R161, R161, -INF , !P3 ;  /* 0xff800000a1a17808 */ /* 0x000fc40005800000 */
[----:B------:R-:W-:Y:S02]  /*66e0*/  ISETP.GT.AND P3, PT, R183, 0x29, P2 ;  /* 0x00000029b700780c */ /* 0x000fe40001764270 */
[----:B------:R-:W-:Y:S02]  /*66f0*/  FSEL R160, R160, -INF , !P5 ;  /* 0xff800000a0a07808 */ /* 0x000fe40006800000 */
[----:B------:R-:W-:Y:S02]  /*6700*/  ISETP.LT.OR P6, PT, R181, 0x29, P6 ;  /* 0x00000029b500780c */ /* 0x000fe400037c1670 */
[----:B0-----:R-:W-:Y:S02]  /*6710*/  FMNMX.FTZ R182, R153, R152, !PT ;  /* 0x0000009899b67209 */ /* 0x001fe40007810000 */
[----:B------:R-:W-:Y:S02]  /*6720*/  ISETP.LT.OR P3, PT, R181, 0x2a, P3 ;  /* 0x0000002ab500780c */ /* 0x000fe40001f61670 */
[----:B------:R-:W-:Y:S01]  /*6730*/  ISETP.GT.AND P5, PT, R183, 0x30, P2 ;  /* 0x00000030b700780c */ /* 0x000fe200017a4270 */
[----:B------:R-:W0:Y:S01]  /*6740*/  SHFL.BFLY PT, R185, R182, 0x1, 0x1f ;  /* 0x0c201f00b6b97f89 */ /* 0x000e2200000e0000 */
[----:B------:R-:W-:-:S02]  /*6750*/  FSEL R163, R163, -INF , !P6 ;  /* 0xff800000a3a37808 */ /* 0x000fc40007000000 */
[----:B------:R-:W-:Y:S02]  /*6760*/  FSEL R162, R162, -INF , !P3 ;  /* 0xff800000a2a27808 */ /* 0x000fe40005800000 */
[C---:B------:R-:W-:Y:S02]  /*6770*/  ISETP.GT.AND P6, PT, R183.reuse, 0x31, P2 ;  /* 0x00000031b700780c */ /* 0x040fe400017c4270 */
[----:B------:R-:W-:Y:S02]  /*6780*/  ISETP.GT.AND P3, PT, R183, 0x38, P2 ;  /* 0x00000038b700780c */ /* 0x000fe40001764270 */
[C---:B------:R-:W-:Y:S02]  /*6790*/  ISETP.LT.OR P5, PT, R181.reuse, 0x31, P5 ;  /* 0x00000031b500780c */ /* 0x040fe40002fa1670 */
[----:B------:R-:W-:Y:S02]  /*67a0*/  ISETP.LT.OR P6, PT, R181, 0x32, P6 ;  /* 0x00000032b500780c */ /* 0x000fe400037c1670 */
[----:B------:R-:W-:-:S02]  /*67b0*/  FSEL R164, R164, -INF , !P5 ;  /* 0xff800000a4a47808 */ /* 0x000fc40006800000 */
[----:B------:R-:W-:Y:S02]  /*67c0*/  ISETP.LT.OR P3, PT, R181, 0x39, P3 ;  /* 0x00000039b500780c */ /* 0x000fe40001f61670 */
[----:B------:R-:W-:Y:S02]  /*67d0*/  FSEL R165, R165, -INF , !P6 ;  /* 0xff800000a5a57808 */ /* 0x000fe40007000000 */
[----:B------:R-:W-:Y:S02]  /*67e0*/  FSEL R166, R166, -INF , !P3 ;  /* 0xff800000a6a67808 */ /* 0x000fe40005800000 */
[----:B0-----:R-:W-:Y:S02]  /*67f0*/  FMNMX.FTZ R152, R182, R185, !PT ;  /* 0x000000b9b6987209 */ /* 0x001fe40007810000 */
        /* <DEDUP_REMOVED lines=8> */
[----:B------:R-:W-:Y:S02]  /*6880*/  ISETP.GT.AND P2, PT, R183, 0x39, P2 ;  /* 0x00000039b700780c */ /* 0x000fe40001744270 */
[----:B------:R-:W-:-:S02]  /*6890*/  FMNMX.FTZ R153, R154, R153, !PT ;  /* 0x000000999a997209 */ /* 0x000fc40007810000 */
[----:B------:R-:W-:Y:S02]  /*68a0*/  FSETP.NEU.FTZ.AND P4, PT, R152, -INF , PT ;  /* 0xff8000009800780b */ /* 0x000fe40003f9d000 */
[----:B------:R-:W-:Y:S02]  /*68b0*/  FMNMX.FTZ R0, R156, R153, !PT ;  /* 0x000000999c007209 */ /* 0x000fe40007810000 */
[----:B------:R-:W-:Y:S02]  /*68c0*/  FSEL R187, R187, RZ, P4 ;  /* 0x000000ffbbbb7208 */ /* 0x000fe40002000000 */
[----:B------:R-:W-:Y:S02]  /*68d0*/  FMNMX.FTZ R153, R157, R0, !PT ;  /* 0x000000009d997209 */ /* 0x000fe40007810000 */
[----:B------:R-:W-:Y:S01]  /*68e0*/  ISETP.LT.OR P2, PT, R181, 0x3a, P2 ;  /* 0x0000003ab500780c */ /* 0x000fe20001741670 */
[--C-:B------:R-:W-:Y:S01]  /*68f0*/  FFMA.FTZ R182, R168, UR7, -R187.reuse ;  /* 0x00000007a8b67c23 */ /* 0x100fe200080108bb */
[----:B------:R-:W-:Y:S01]  /*6900*/  FMNMX.FTZ R0, R158, R153, !PT ;  /* 0x000000999e007209 */ /* 0x000fe20007810000 */
[--C-:B------:R-:W-:Y:S01]  /*6910*/  FFMA.FTZ R192, R169, UR7, -R187.reuse ;  /* 0x00000007a9c07c23 */ /* 0x100fe200080108bb */
[----:B------:R-:W-:Y:S01]  /*6920*/  FSEL R168, R167, -INF , !P2 ;  /* 0xff800000a7a87808 */ /* 0x000fe20005000000 */
[--C-:B------:R-:W-:Y:S01]  /*6930*/  FFMA.FTZ R169, R170, UR7, -R187.reuse ;  /* 0x00000007aaa97c23 */ /* 0x100fe200080108bb */
[----:B------:R-:W-:Y:S01]  /*6940*/  FMNMX.FTZ R0, R159, R0, !PT ;  /* 0x000000009f007209 */ /* 0x000fe20007810000 */
[--C-:B------:R-:W-:Y:S01]  /*6950*/  FFMA.FTZ R194, R171, UR7, -R187.reuse ;  /* 0x00000007abc27c23 */ /* 0x100fe200080108bb */
[--C-:B------:R-:W-:Y:S01]  /*6960*/  FFMA.FTZ R171, R172, UR7, -R187.reuse ;  /* 0x00000007acab7c23 */ /* 0x100fe200080108bb */
[--C-:B------:R-:W-:Y:S01]  /*6970*/  FFMA.FTZ R186, R179, UR7, -R187.reuse ;  /* 0x00000007b3ba7c23 */ /* 0x100fe200080108bb */
[----:B------:R-:W-:Y:S01]  /*6980*/  FMNMX.FTZ R191, R161, R0, !PT ;  /* 0x00000000a1bf7209 */ /* 0x000fe20007810000 */
[--C-:B------:R-:W-:Y:S01]  /*6990*/  FFMA.FTZ R153, R188, UR7, -R187.reuse ;  /* 0x00000007bc997c23 */ /* 0x100fe200080108bb */
[----:B------:R-:W-:Y:S01]  /*69a0*/  FSEL R172, R152, RZ, P4 ;  /* 0x000000ff98ac7208 */ /* 0x000fe20002000000 */
[--C-:B------:R-:W-:Y:S01]  /*69b0*/  FFMA.FTZ R196, R189, UR7, -R187.reuse ;  /* 0x00000007bdc47c23 */ /* 0x100fe200080108bb */
[----:B------:R-:W-:Y:S01]  /*69c0*/  FMNMX.FTZ R0, R160, R191, !PT ;  /* 0x000000bfa0007209 */ /* 0x000fe20007810000 */
[----:B------:R-:W-:Y:S01]  /*69d0*/  FFMA.FTZ R198, R184, UR7, -R187 ;  /* 0x00000007b8c67c23 */ /* 0x000fe200080108bb */
[----:B------:R-:W-:Y:S01]  /*69e0*/  MUFU.EX2 R167, R182 ;  /* 0x000000b600a77308 */ /* 0x000fe20000000800 */
[----:B------:R-:W-:Y:S01]  /*69f0*/  FADD.FTZ R172, -R172, R5 ;  /* 0x00000005acac7221 */ /* 0x000fe20000010100 */
[----:B------:R-:W-:Y:S01]  /*6a00*/  FMNMX.FTZ R183, R163, R0, !PT ;  /* 0x00000000a3b77209 */ /* 0x000fe20007810000 */
[--C-:B------:R-:W-:Y:S01]  /*6a10*/  FFMA.FTZ R188, R173, UR7, -R187.reuse ;  /* 0x00000007adbc7c23 */ /* 0x100fe200080108bb */
[--C-:B------:R-:W-:Y:S01]  /*6a20*/  FFMA.FTZ R173, R174, UR7, -R187.reuse ;  /* 0x00000007aead7c23 */ /* 0x100fe200080108bb */
[--C-:B------:R-:W-:Y:S01]  /*6a30*/  FFMA.FTZ R190, R175, UR7, -R187.reuse ;  /* 0x00000007afbe7c23 */ /* 0x100fe200080108bb */
[----:B------:R-:W-:Y:S01]  /*6a40*/  FMNMX.FTZ R183, R162, R183, !PT ;  /* 0x000000b7a2b77209 */ /* 0x000fe20007810000 */
[--C-:B------:R-:W-:Y:S01]  /*6a50*/  FFMA.FTZ R175, R176, UR7, -R187.reuse ;  /* 0x00000007b0af7c23 */ /* 0x100fe200080108bb */
[----:B------:R-:W-:Y:S01]  /*6a60*/  MUFU.EX2 R153, R153 ;  /* 0x0000009900997308 */ /* 0x000fe20000000800 */
[--C-:B------:R-:W-:Y:S01]  /*6a70*/  FFMA.FTZ R184, R177, UR7, -R187.reuse ;  /* 0x00000007b1b87c23 */ /* 0x100fe200080108bb */
[----:B------:R-:W-:Y:S01]  /*6a80*/  FMNMX.FTZ R0, R164, R183, !PT ;  /* 0x000000b7a4007209 */ /* 0x000fe20007810000 */
[--C-:B------:R-:W-:Y:S01]  /*6a90*/  FFMA.FTZ R177, R178, UR7, -R187.reuse ;  /* 0x00000007b2b17c23 */ /* 0x100fe200080108bb */
[----:B------:R-:W-:-:S02]  /*6aa0*/  FFMA.FTZ R180, R180, UR7, -R187 ;  /* 0x00000007b4b47c23 */ /* 0x000fc400080108bb */
[----:B------:R-:W-:Y:S02]  /*6ab0*/  FMNMX.FTZ R181, R165, R0, !PT ;  /* 0x00000000a5b57209 */ /* 0x000fe40007810000 */
[----:B------:R-:W-:Y:S02]  /*6ac0*/  MUFU.EX2 R196, R196 ;  /* 0x000000c400c47308 */ /* 0x000fe40000000800 */
[----:B------:R-:W-:-:S04]  /*6ad0*/  FMNMX.FTZ R181, R166, R181, !PT ;  /* 0x000000b5a6b57209 */ /* 0x000fc80007810000 */
[----:B------:R-:W-:Y:S02]  /*6ae0*/  FMNMX.FTZ R181, R168, R181, !PT ;  /* 0x000000b5a8b57209 */ /* 0x000fe40007810000 */
[----:B------:R-:W-:Y:S03]  /*6af0*/  MUFU.EX2 R198, R198 ;  /* 0x000000c600c67308 */ /* 0x000fe60000000800 */
[----:B------:R-:W0:Y:S05]  /*6b00*/  SHFL.BFLY PT, R0, R181, 0x2, 0x1f ;  /* 0x0c401f00b5007f89 */ /* 0x000e2a00000e0000 */
[----:B------:R-:W-:Y:S08]  /*6b10*/  MUFU.EX2 R192, R192 ;  /* 0x000000c000c07308 */ /* 0x000ff00000000800 */
[----:B------:R-:W-:Y:S08]  /*6b20*/  MUFU.EX2 R169, R169 ;  /* 0x000000a900a97308 */ /* 0x000ff00000000800 */
[----:B------:R-:W-:Y:S01]  /*6b30*/  MUFU.EX2 R194, R194 ;  /* 0x000000c200c27308 */ /* 0x000fe20000000800 */
[----:B0-----:R-:W-:-:S05]  /*6b40*/  FMNMX.FTZ R0, R181, R0, !PT ;  /* 0x00000000b5007209 */ /* 0x001fca0007810000 */
[----:B------:R-:W0:Y:S02]  /*6b50*/  SHFL.BFLY PT, R181, R0, 0x1, 0x1f ;  /* 0x0c201f0000b57f89 */ /* 0x000e2400000e0000 */
[----:B------:R-:W-:Y:S08]  /*6b60*/  MUFU.EX2 R171, R171 ;  /* 0x000000ab00ab7308 */ /* 0x000ff00000000800 */
[----:B------:R-:W-:Y:S08]  /*6b70*/  MUFU.EX2 R188, R188 ;  /* 0x000000bc00bc7308 */ /* 0x000ff00000000800 */
[----:B------:R-:W-:Y:S01]  /*6b80*/  MUFU.EX2 R173, R173 ;  /* 0x000000ad00ad7308 */ /* 0x000fe20000000800 */
[----:B0-----:R-:W-:Y:S01]  /*6b90*/  FMNMX.FTZ R170, R0, R181, !PT ;  /* 0x000000b500aa7209 */ /* 0x001fe20007810000 */
[----:B------:R-:W-:-:S06]  /*6ba0*/  FMUL.FTZ R0, R172, UR7 ;  /* 0x00000007ac007c20 */ /* 0x000fcc0008410000 */
[----:B------:R-:W-:Y:S01]  /*6bb0*/  MUFU.EX2 R190, R190 ;  /* 0x000000be00be7308 */ /* 0x000fe20000000800 */
[C---:B------:R-:W-:Y:S01]  /*6bc0*/  FSETP.NEU.FTZ.AND P2, PT, R170.reuse, -INF , PT ;  /* 0xff800000aa00780b */ /* 0x040fe20003f5d000 */
[----:B------:R-:W-:-:S05]  /*6bd0*/  FMUL.FTZ R179, R170, UR7 ;  /* 0x00000007aab37c20 */ /* 0x000fca0008410000 */
[----:B------:R-:W-:Y:S01]  /*6be0*/  FSEL R179, R179, RZ, P2 ;  /* 0x000000ffb3b37208 */ /* 0x000fe20001000000 */
[----:B------:R-:W0:Y:S04]  /*6bf0*/  MUFU.EX2 R0, R0 ;  /* 0x0000000000007308 */ /* 0x000e280000000800 */
[--C-:B------:R-:W-:Y:S01]  /*6c00*/  FFMA.FTZ R199, R155, UR7, -R179.reuse ;  /* 0x000000079bc77c23 */ /* 0x100fe200080108b3 */
[----:B------:R-:W-:Y:S01]  /*6c10*/  FSEL R155, R170, RZ, P2 ;  /* 0x000000ffaa9b7208 */ /* 0x000fe20001000000 */
[--C-:B------:R-:W-:Y:S01]  /*6c20*/  FFMA.FTZ R197, R185, UR7, -R179.reuse ;  /* 0x00000007b9c57c23 */ /* 0x100fe200080108b3 */
[--C-:B------:R-:W-:Y:S01]  /*6c30*/  FFMA.FTZ R172, R2, UR7, -R179.reuse ;  /* 0x0000000702ac7c23 */ /* 0x100fe200080108b3 */
[--C-:B------:R-:W-:Y:S01]  /*6c40*/  FFMA.FTZ R154, R154, UR7, -R179.reuse ;  /* 0x000000079a9a7c23 */ /* 0x100fe200080108b3 */
[--C-:B------:R-:W-:Y:S01]  /*6c50*/  FFMA.FTZ R193, R156, UR7, -R179.reuse ;  /* 0x000000079cc17c23 */ /* 0x100fe200080108b3 */
[----:B------:R-:W-:Y:S01]  /*6c60*/  FADD.FTZ R155, -R155, R4 ;  /* 0x000000049b9b7221 */ /* 0x000fe20000010100 */
[----:B------:R-:W-:Y:S01]  /*6c70*/  MUFU.EX2 R199, R199 ;  /* 0x000000c700c77308 */ /* 0x000fe20000000800 */
[--C-:B------:R-:W-:Y:S01]  /*6c80*/  FFMA.FTZ R156, R157, UR7, -R179.reuse ;  /* 0x000000079d9c7c23 */ /* 0x100fe200080108b3 */
[--C-:B------:R-:W-:Y:S01]  /*6c90*/  FFMA.FTZ R195, R158, UR7, -R179.reuse ;  /* 0x000000079ec37c23 */ /* 0x100fe200080108b3 */
[----:B------:R-:W-:Y:S01]  /*6ca0*/  FMUL.FTZ R155, R155, UR7 ;  /* 0x000000079b9b7c20 */ /* 0x000fe20008410000 */
[--C-:B------:R-:W-:Y:S01]  /*6cb0*/  FFMA.FTZ R158, R160, UR7, -R179.reuse ;  /* 0x00000007a09e7c23 */ /* 0x100fe200080108b3 */
[----:B------:R-:W-:Y:S01]  /*6cc0*/  FFMA.FTZ R159, R159, UR7, -R179 ;  /* 0x000000079f9f7c23 */ /* 0x000fe200080108b3 */
[----:B0-----:R-:W-:Y:S01]  /*6cd0*/  FFMA.FTZ R17, R0, R17, R153 ;  /* 0x0000001100117223 */ /* 0x001fe20000010099 */
[--C-:B------:R-:W-:Y:S01]  /*6ce0*/  FFMA.FTZ R189, R161, UR7, -R179.reuse ;  /* 0x00000007a1bd7c23 */ /* 0x100fe200080108b3 */
[----:B------:R-:W-:Y:S01]  /*6cf0*/  MUFU.EX2 R197, R197 ;  /* 0x000000c500c57308 */ /* 0x000fe20000000800 */
[----:B------:R-:W-:Y:S01]  /*6d00*/  FFMA.FTZ R191, R163, UR7, -R179 ;  /* 0x00000007a3bf7c23 */ /* 0x000fe200080108b3 */
[----:B------:R-:W-:Y:S01]  /*6d10*/  FADD.FTZ R17, R196, R17 ;  /* 0x00000011c4117221 */ /* 0x000fe20000010000 */
[--C-:B------:R-:W-:Y:S01]  /*6d20*/  FFMA.FTZ R185, R164, UR7, -R179.reuse ;  /* 0x00000007a4b97c23 */ /* 0x100fe200080108b3 */
[--C-:B------:R-:W-:Y:S01]  /*6d30*/  FFMA.FTZ R165, R165, UR7, -R179.reuse ;  /* 0x00000007a5a57c23 */ /* 0x100fe200080108b3 */
[----:B------:R-:W-:Y:S01]  /*6d40*/  FFMA.FTZ R166, R166, UR7, -R179 ;  /* 0x00000007a6a67c23 */ /* 0x000fe200080108b3 */
[----:B------:R-:W-:Y:S01]  /*6d50*/  FADD.FTZ R160, R198, R17 ;  /* 0x00000011c6a07221 */ /* 0x000fe20000010000 */
[----:B------:R-:W-:Y:S01]  /*6d60*/  FFMA.FTZ R168, R168, UR7, -R179 ;  /* 0x00000007a8a87c23 */ /* 0x000fe200080108b3 */
[----:B------:R-:W0:Y:S01]  /*6d70*/  MUFU.EX2 R2, R155 ;  /* 0x0000009b00027308 */ /* 0x000e220000000800 */
[----:B------:R-:W-:Y:S01]  /*6d80*/  F2FP.BF16.F32.PACK_AB R196, R196, R153 ;  /* 0x00000099c4c4723e */ /* 0x000fe200000010ff */
[C---:B------:R-:W-:Y:S01]  /*6d90*/  FADD.FTZ R157, R167.reuse, R160 ;  /* 0x000000a0a79d7221 */ /* 0x040fe20000010000 */
[C---:B------:R-:W-:Y:S01]  /*6da0*/  ISETP.GT.AND P2, PT, R20.reuse, UR50, PT ;  /* 0x0000003214007c0c */ /* 0x040fe2000bf44270 */
[----:B------:R-:W-:Y:S01]  /*6db0*/  VIADD R20, R20, 0xffffffff ;  /* 0xffffffff14147836 */ /* 0x000fe20000000000 */
[----:B------:R-:W-:-:S03]  /*6dc0*/  F2FP.BF16.F32.PACK_AB R198, R167, R198 ;  /* 0x000000c6a7c6723e */ /* 0x000fc600000010ff */
[----:B------:R-:W1:Y:S08]  /*6dd0*/  MUFU.EX2 R172, R172 ;  /* 0x000000ac00ac7308 */ /* 0x000e700000000800 */
[----:B------:R-:W2:Y:S01]  /*6de0*/  MUFU.EX2 R154, R154 ;  /* 0x0000009a009a7308 */ /* 0x000ea20000000800 */
[----:B0-----:R-:W-:Y:S01]  /*6df0*/  FFMA.FTZ R17, R2, R16, R197 ;  /* 0x0000001002117223 */ /* 0x001fe200000100c5 */
[----:B------:R-:W-:Y:S01]  /*6e00*/  FADD.FTZ R16, R192, R157 ;  /* 0x0000009dc0107221 */ /* 0x000fe20000010000 */
[----:B------:R-:W-:Y:S01]  /*6e10*/  IMAD.U32 R157, RZ, RZ, UR14 ;  /* 0x0000000eff9d7e24 */ /* 0x000fe2000f8e00ff */
[----:B------:R-:W-:-:S02]  /*6e20*/  F2FP.BF16.F32.PACK_AB R192, R169, R192 ;  /* 0x000000c0a9c0723e */ /* 0x000fc400000010ff */
[----:B------:R-:W-:Y:S01]  /*6e30*/  FADD.FTZ R155, R169, R16 ;  /* 0x00000010a99b7221 */ /* 0x000fe20000010000 */
[----:B------:R-:W-:Y:S01]  /*6e40*/  FFMA.FTZ R16, R162, UR7, -R179 ;  /* 0x00000007a2107c23 */ /* 0x000fe200080108b3 */
[----:B------:R-:W0:Y:S01]  /*6e50*/  MUFU.EX2 R193, R193 ;  /* 0x000000c100c17308 */ /* 0x000e220000000800 */
[----:B-1----:R-:W-:Y:S01]  /*6e60*/  FADD.FTZ R160, R172, R17 ;  /* 0x00000011aca07221 */ /* 0x002fe20000010000 */
[----:B------:R-:W-:Y:S01]  /*6e70*/  FADD.FTZ R162, R194, R155 ;  /* 0x0000009bc2a27221 */ /* 0x000fe20000010000 */
[----:B------:R-:W-:Y:S01]  /*6e80*/  @!P1 VIADD R157, R157, 0x30860 ;  /* 0x000308609d9d9836 */ /* 0x000fe20000000000 */
[----:B------:R-:W-:Y:S01]  /*6e90*/  F2FP.BF16.F32.PACK_AB R194, R171, R194 ;  /* 0x000000c2abc2723e */ /* 0x000fe200000010ff */
[----:B------:R-:W-:Y:S01]  /*6ea0*/  FADD.FTZ R17, R199, R160 ;  /* 0x000000a0c7117221 */ /* 0x000fe20000010000 */
[----:B------:R-:W-:Y:S01]  /*6eb0*/  FADD.FTZ R155, R171, R162 ;  /* 0x000000a2ab9b7221 */ /* 0x000fe20000010000 */
[----:B------:R-:W-:Y:S01]  /*6ec0*/  F2FP.BF16.F32.PACK_AB R197, R172, R197 ;  /* 0x000000c5acc5723e */ /* 0x000fe200000010ff */
[----:B------:R-:W1:Y:S01]  /*6ed0*/  MUFU.EX2 R156, R156 ;  /* 0x0000009c009c7308 */ /* 0x000e620000000800 */
[----:B--2---:R-:W-:Y:S01]  /*6ee0*/  FADD.FTZ R160, R154, R17 ;  /* 0x000000119aa07221 */ /* 0x004fe20000010000 */
[----:B------:R-:W-:Y:S01]  /*6ef0*/  FADD.FTZ R162, R188, R155 ;  /* 0x0000009bbca27221 */ /* 0x000fe20000010000 */
[----:B------:R-:W-:-:S02]  /*6f00*/  @!P1 PRMT R157, RZ, 0x654, R157 ;  /* 0x00000654ff9d9816 */ /* 0x000fc4000000009d */
[C---:B------:R-:W-:Y:S01]  /*6f10*/  F2FP.BF16.F32.PACK_AB R188, R173.reuse, R188 ;  /* 0x000000bcadbc723e */ /* 0x040fe200000010ff */
[----:B------:R-:W-:Y:S01]  /*6f20*/  FADD.FTZ R155, R173, R162 ;  /* 0x000000a2ad9b7221 */ /* 0x000fe20000010000 */
[----:B------:R2:W-:Y:S01]  /*6f30*/  @!P1 SYNCS.ARRIVE.TRANS64.RED.A1T0 RZ, [R157+URZ], RZ ;  /* 0x000000ff9dff99a7 */ /* 0x0005e2000810043f */
[----:B------:R-:W3:Y:S01]  /*6f40*/  MUFU.EX2 R195, R195 ;  /* 0x000000c300c37308 */ /* 0x000ee20000000800 */
[----:B0-----:R-:W-:Y:S01]  /*6f50*/  FADD.FTZ R17, R193, R160 ;  /* 0x000000a0c1117221 */ /* 0x001fe20000010000 */
[----:B------:R-:W-:Y:S01]  /*6f60*/  FADD.FTZ R162, R190, R155 ;  /* 0x0000009bbea27221 */ /* 0x000fe20000010000 */
[----:B------:R-:W-:-:S05]  /*6f70*/  F2FP.BF16.F32.PACK_AB R199, R154, R199 ;  /* 0x000000c79ac7723e */ /* 0x000fca00000010ff */
[----:B------:R-:W0:Y:S01]  /*6f80*/  MUFU.EX2 R4, R159 ;  /* 0x0000009f00047308 */ /* 0x000e220000000800 */
[C---:B-1----:R-:W-:Y:S01]  /*6f90*/  FADD.FTZ R160, R156.reuse, R17 ;  /* 0x000000119ca07221 */ /* 0x042fe20000010000 */
[----:B------:R-:W-:-:S06]  /*6fa0*/  F2FP.BF16.F32.PACK_AB R193, R156, R193 ;  /* 0x000000c19cc1723e */ /* 0x000fcc00000010ff */
[----:B------:R-:W1:Y:S01]  /*6fb0*/  MUFU.EX2 R189, R189 ;  /* 0x000000bd00bd7308 */ /* 0x000e620000000800 */
[----:B---3--:R-:W-:-:S07]  /*6fc0*/  FADD.FTZ R17, R195, R160 ;  /* 0x000000a0c3117221 */ /* 0x008fce0000010000 */
[----:B------:R-:W3:Y:S01]  /*6fd0*/  MUFU.EX2 R158, R158 ;  /* 0x0000009e009e7308 */ /* 0x000ee20000000800 */
[C---:B0-----:R-:W-:Y:S01]  /*6fe0*/  FADD.FTZ R160, R4.reuse, R17 ;  /* 0x0000001104a07221 */ /* 0x041fe20000010000 */
[----:B------:R-:W-:Y:S02]  /*6ff0*/  F2FP.BF16.F32.PACK_AB R195, R4, R195 ;  /* 0x000000c304c3723e */ /* 0x000fe400000010ff */
[----:B------:R-:W-:-:S04]  /*7000*/  MOV R4, R170 ;  /* 0x000000aa00047202 */ /* 0x000fc80000000f00 */
        /* <DEDUP_REMOVED lines=11> */
[C---:B---3--:R-:W-:Y:S01]  /*70c0*/  FADD.FTZ R160, R16.reuse, R17 ;  /* 0x0000001110a07221 */ /* 0x048fe20000010000 */
[----:B------:R-:W-:-:S06]  /*70d0*/  F2FP.BF16.F32.PACK_AB R191, R16, R191 ;  /* 0x000000bf10bf723e */ /* 0x000fcc00000010ff */
[----:B------:R-:W3:Y:S01]  /*70e0*/  MUFU.EX2 R177, R177 ;  /* 0x000000b100b17308 */ /* 0x000ee20000000800 */
[----:B0-----:R-:W-:-:S07]  /*70f0*/  FADD.FTZ R162, R184, R153 ;  /* 0x00000099b8a27221 */ /* 0x001fce0000010000 */
[----:B------:R-:W0:Y:S01]  /*7100*/  MUFU.EX2 R165, R165 ;  /* 0x000000a500a57308 */ /* 0x000e220000000800 */
[----:B-1----:R-:W-:-:S07]  /*7110*/  FADD.FTZ R160, R185, R160 ;  /* 0x000000a0b9a07221 */ /* 0x002fce0000010000 */
[----:B------:R-:W1:Y:S01]  /*7120*/  MUFU.EX2 R186, R186 ;  /* 0x000000ba00ba7308 */ /* 0x000e620000000800 */
[C---:B---3--:R-:W-:Y:S01]  /*7130*/  FADD.FTZ R153, R177.reuse, R162 ;  /* 0x000000a2b1997221 */ /* 0x048fe20000010000 */
[----:B------:R-:W-:-:S06]  /*7140*/  F2FP.BF16.F32.PACK_AB R184, R177, R184 ;  /* 0x000000b8b1b8723e */ /* 0x000fcc00000010ff */
[----:B------:R-:W3:Y:S01]  /*7150*/  MUFU.EX2 R187, R166 ;  /* 0x000000a600bb7308 */ /* 0x000ee20000000800 */
[C---:B0-----:R-:W-:Y:S01]  /*7160*/  FADD.FTZ R160, R165.reuse, R160 ;  /* 0x000000a0a5a07221 */ /* 0x041fe20000010000 */
[----:B------:R-:W-:-:S06]  /*7170*/  F2FP.BF16.F32.PACK_AB R185, R165, R185 ;  /* 0x000000b9a5b9723e */ /* 0x000fcc00000010ff */
[----:B------:R-:W0:Y:S01]  /*7180*/  MUFU.EX2 R5, R180 ;  /* 0x000000b400057308 */ /* 0x000e220000000800 */
[----:B-1----:R-:W-:-:S07]  /*7190*/  FADD.FTZ R162, R186, R153 ;  /* 0x00000099baa27221 */ /* 0x002fce0000010000 */
[----:B------:R-:W1:Y:S01]  /*71a0*/  MUFU.EX2 R168, R168 ;  /* 0x000000a800a87308 */ /* 0x000e620000000800 */
[----:B---3--:R-:W-:Y:S01]  /*71b0*/  FADD.FTZ R160, R187, R160 ;  /* 0x000000a0bba07221 */ /* 0x008fe20000010000 */
[C---:B0-----:R-:W-:Y:S01]  /*71c0*/  FADD.FTZ R17, R5.reuse, R162 ;  /* 0x000000a205117221 */ /* 0x041fe20000010000 */
[----:B------:R-:W-:Y:S01]  /*71d0*/  F2FP.BF16.F32.PACK_AB R186, R5, R186 ;  /* 0x000000ba05ba723e */ /* 0x000fe200000010ff */
[----:B------:R-:W-:Y:S02]  /*71e0*/  IMAD.MOV.U32 R5, RZ, RZ, R152 ;  /* 0x000000ffff057224 */ /* 0x000fe400078e0098 */
[C---:B-1----:R-:W-:Y:S01]  /*71f0*/  FADD.FTZ R16, R168.reuse, R160 ;  /* 0x000000a0a8107221 */ /* 0x042fe20000010000 */
[----:B------:R-:W-:Y:S01]  /*7200*/  F2FP.BF16.F32.PACK_AB R187, R168, R187 ;  /* 0x000000bba8bb723e */ /* 0x000fe200000010ff */
[----:B--2---:R-:W-:Y:S06]  /*7210*/  @P2 BRA `(.L_x_1125) ;  /* 0xffffffd400642947 */ /* 0x004fec000383ffff */
[----:B------:R-:W-:Y:S01]  /*7220*/  IMAD.MOV.U32 R4, RZ, RZ, R170 ;  /* 0x000000ffff047224 */ /* 0x000fe200078e00aa */
[----:B------:R-:W-:Y:S01]  /*7230*/  UMOV UR37, UR5 ;  /* 0x0000000500257c82 */ /* 0x000fe20008000000 */
[----:B------:R-:W-:Y:S01]  /*7240*/  IMAD.MOV.U32 R5, RZ, RZ, R152 ;  /* 0x000000ffff057224 */ /* 0x000fe200078e0098 */
[----:B------:R-:W-:-:S06]  /*7250*/  UMOV UR36, UR38 ;  /* 0x0000002600247c82 */ /* 0x000fcc0008000000 */
.L_x_1108:
[----:B------:R-:W-:Y:S01]  /*7260*/  IADD3 R152, R19, 0x80, -R22 ;  /* 0x0000008013987810 */ /* 0x000fe20007ffe816 */
[----:B------:R-:W-:Y:S01]  /*7270*/  ULDC UR6, c[0x0][0x9e4] ;  /* 0x0002790000067ab9 */ /* 0x000fe20000000800 */
[----:B------:R-:W-:Y:S01]  /*7280*/  ULDC UR14, c[0x0][0x9dc] ;  /* 0x00027700000e7ab9 */ /* 0x000fe20000000800 */
[----:B------:R-:W-:Y:S02]  /*7290*/  UISETP.GE.AND UP0, UPT, UR6, 0x1, UPT ;  /* 0x000000010600788c */ /* 0x000fe4000bf06270 */
[----:B------:R-:W-:-:S04]  /*72a0*/  IMAD R152, R201, 0x80, R152 ;  /* 0x00000080c9987824 */ /* 0x000fc800078e0298 */
[----:B------:R-:W-:Y:S02]  /*72b0*/  PLOP3.LUT P6, PT, PT, PT, UP0, 0x80, 0x0 ;  /* 0x000000000000781c */ /* 0x000fe40003fcf008 */
[----:B------:R-:W-:-:S13]  /*72c0*/  R2UR UR15, R152 ;  /* 0x00000000980f72ca */ /* 0x000fda00000e0000 */
[----:B------:R-:W-:Y:S01]  /*72d0*/  UIADD3 UR14, UR15, -UR14, URZ ;  /* 0x8000000e0f0e7290 */ /* 0x000fe2000fffe03f */
        /* <DEDUP_REMOVED lines=11> */
.L_x_1127:
[----:B------:R-:W-:-:S11]  /*7390*/  UISETP.NE.AND UP0, UPT, UR6, 0x1, UPT ;  /* 0x000000010600788c */ /* 0x000fd6000bf05270 */
[----:B------:R-:W-:Y:S02]  /*73a0*/  @UP0 ULDC.64 UR4, c[0x0][0x9e8] ;  /* 0x00027a0000040ab9 */ /* 0x000fe40000000a00 */
[----:B------:R-:W-:-:S04]  /*73b0*/  UIMAD.WIDE.U32 UR10, UR15, UR4, URZ ;  /* 0x000000040f0a72a5 */ /* 0x000fc8000f8e003f */
[----:B------:R-:W-:-:S12]  /*73c0*/  @UP0 USHF.R.U32.HI UR15, URZ, UR5, UR11 ;  /* 0x000000053f0f0299 */ /* 0x000fd8000801160b */
.L_x_1128:
[----:B------:R-:W-:-:S04]  /*73d0*/  UIMAD UR6, UR15, UR6, URZ ;  /* 0x000000060f0672a4 */ /* 0x000fc8000f8e023f */
[----:B------:R-:W-:-:S04]  /*73e0*/  UISETP.LT.AND UP0, UPT, UR14, UR6, UPT ;  /* 0x000000060e00728c */ /* 0x000fc8000bf01270 */
[----:B------:R-:W-:-:S12]  /*73f0*/  USEL UR14, UR14, UR6, !UP0 ;  /* 0x000000060e0e7287 */ /* 0x000fd8000c000000 */
.L_x_1126:
        /* <DEDUP_REMOVED lines=9> */
[----:B------:R-:W-:Y:S01]  /*7490*/  UMOV UR38, UR36 ;  /* 0x0000002400267c82 */ /* 0x000fe20008000000 */
[----:B------:R-:W-:Y:S01]  /*74a0*/  IMAD.MOV.U32 R200, RZ, RZ, R5 ;  /* 0x000000ffffc87224 */ /* 0x000fe200078e0005 */
[----:B------:R-:W-:Y:S01]  /*74b0*/  UMOV UR4, UR37 ;  /* 0x0000002500047c82 */ /* 0x000fe20008000000 */
[----:B------:R-:W-:Y:S01]  /*74c0*/  ULDC UR54, c[0x0][0x988] ;  /* 0x0002620000367ab9 */ /* 0x000fe20000000800 */
[----:B------:R-:W-:-:S05]  /*74d0*/  ULDC UR5, c[0x0][0x9d8] ;  /* 0x0002760000057ab9 */ /* 0x000fca0000000800 */
.L_x_1138:
[----:B------:R-:W-:-:S04]  /*74e0*/  UIADD3 UR6, UR4, 0x1, URZ ;  /* 0x0000000104067890 */ /* 0x000fc8000fffe03f */
[----:B------:R-:W-:-:S04]  /*74f0*/  UISETP.NE.AND UP0, UPT, UR6, 0x2, UPT ;  /* 0x000000020600788c */ /* 0x000fc8000bf05270 */
[----:B------:R-:W-:Y:S02]  /*7500*/  USEL UR36, URZ, 0x1, UP0 ;  /* 0x000000013f247887 */ /* 0x000fe40008000000 */
[----:B------:R-:W-:Y:S02]  /*7510*/  USEL UR37, UR6, URZ, UP0 ;  /* 0x0000003f06257287 */ /* 0x000fe40008000000 */
[----:B------:R-:W-:Y:S01]  /*7520*/  ULOP3.LUT UR36, UR38, UR36, URZ, 0x3c, !UPT ;  /* 0x0000002426247292 */ /* 0x000fe2000f8e3c3f */
[----:B------:R-:W-:Y:S11]  /*7530*/  @!P0 BRA `(.L_x_1130) ;  /* 0x0000000000048947 */ /* 0x000ff60003800000 */
[----:B------:R-:W-:Y:S01]  /*7540*/  BPT.TRAP 0x1 ;  /* 0x000000040000795c */ /* 0x000fe20000300000 */
.L_x_1130:
[----:B------:R-:W-:Y:S01]  /*7550*/  ULEA UR6, UR37, UR39, 0x3 ;  /* 0x0000002725067291 */ /* 0x000fe2000f8e183f */
[----:B------:R-:W-:-:S05]  /*7560*/  IMAD.U32 R4, RZ, RZ, UR36 ;  /* 0x00000024ff047e24 */ /* 0x000fca000f8e00ff */
[----:B------:R-:W-:-:S04]  /*7570*/  SHF.L.U32 R4, R4, 0x1f, RZ ;  /* 0x0000001f04047819 */ /* 0x000fc800000006ff */
[----:B------:R0:W1:Y:S01]  /*7580*/  SYNCS.PHASECHK.TRANS64.TRYWAIT P2, [UR6+0x30830], R4 ;  /* 0x03083004ff0075a7 */ /* 0x0000620008040146 */
[----:B------:R-:W-:Y:S05]  /*7590*/  @!P0 BRA `(.L_x_1131) ;  /* 0x0000000000048947 */ /* 0x000fea0003800000 */
[----:B------:R-:W-:Y:S01]  /*75a0*/  BPT.TRAP 0x1 ;  /* 0x000000040000795c */ /* 0x000fe20000300000 */
.L_x_1131:
[----:B-1----:R-:W-:Y:S05]  /*75b0*/  @P2 BRA `(.L_x_1132) ;  /* 0x0000000000082947 */ /* 0x002fea0003800000 */
[----:B------:R-:W1:Y:S02]  /*75c0*/  SYNCS.PHASECHK.TRANS64.TRYWAIT P2, [UR6+0x30830], R4 ;  /* 0x03083004ff0075a7 */ /* 0x000e640008040146 */
[----:B-1----:R-:W-:Y:S05]  /*75d0*/  @!P2 BRA `(.L_x_1133) ;  /* 0x000000e400f8a947 */ /* 0x002fea0003800000 */
.L_x_1132:
        /* <DEDUP_REMOVED lines=227> */
.L_x_1134:
[----:B------:R-:W-:Y:S01]  /*8410*/  ULEA UR14, UR4, UR39, 0x3 ;  /* 0x00000027040e7291 */ /* 0x000fe2000f8e183f */
[----:B------:R-:W-:-:S05]  /*8420*/  IMAD.U32 R0, RZ, RZ, UR38 ;  /* 0x00000026ff007e24 */ /* 0x000fca000f8e00ff */
[----:B------:R-:W-:-:S04]  /*8430*/  SHF.L.U32 R0, R0, 0x1f, RZ ;  /* 0x0000001f00007819 */ /* 0x000fc800000006ff */
[----:B------:R2:W3:Y:S01]  /*8440*/  SYNCS.PHASECHK.TRANS64.TRYWAIT P2, [UR14+0x30850], R0 ;  /* 0x03085000ff0075a7 */ /* 0x0004e2000804014e */
[----:B------:R-:W-:Y:S05]  /*8450*/  @!P0 BRA `(.L_x_1135) ;  /* 0x0000000000048947 */ /* 0x000fea0003800000 */
[----:B------:R-:W-:Y:S01]  /*8460*/  BPT.TRAP 0x1 ;  /* 0x000000040000795c */ /* 0x000fe20000300000 */
.L_x_1135:
[----:B---3--:R-:W-:Y:S05]  /*8470*/  @P2 BRA `(.L_x_1136) ;  /* 0x0000000000082947 */ /* 0x008fea0003800000 */
[----:B------:R-:W3:Y:S02]  /*8480*/  SYNCS.PHASECHK.TRANS64.TRYWAIT P2, [UR14+0x30850], R0 ;  /* 0x03085000ff0075a7 */ /* 0x000ee4000804014e */
[----:B---3--:R-:W-:Y:S05]  /*8490*/  @!P2 BRA `(.L_x_1137) ;  /* 0x000000d80060a947 */ /* 0x008fea0003800000 */
.L_x_1136:
[----:B------:R-:W-:Y:S01]  /*84a0*/  UIADD3 UR7, UR39, 0x400, URZ ;  /* 0x0000040027077890 */ /* 0x000fe2000fffe03f */
[----:B------:R-:W-:Y:S01]  /*84b0*/  WARPGROUP.ARRIVE ;  /* 0x00000000000079c5 */ /* 0x000fe20000000000 */
[----:B------:R-:W-:Y:S01]  /*84c0*/  UMOV UR11, 0x40000040 ;  /* 0x40000040000b7882 */ /* 0x000fe20000000000 */
[----:B------:R-:W-:Y:S01]  /*84d0*/  FMUL.FTZ R2, R153, UR5 ;  /* 0x0000000599027c20 */ /* 0x000fe20008410000 */
[----:B------:R-:W-:Y:S01]  /*84e0*/  USHF.R.U32.HI UR7, URZ, 0x4, UR7 ;  /* 0x000000043f077899 */ /* 0x000fe20008011607 */
[----:B01----:R-:W-:Y:S01]  /*84f0*/  FMUL.FTZ R4, R156, UR5 ;  /* 0x000000059c047c20 */ /* 0x003fe20008410000 */
[----:B------:R-:W-:Y:S01]  /*8500*/  FMUL.FTZ R156, R157, UR5 ;  /* 0x000000059d9c7c20 */ /* 0x000fe20008410000 */
[----:B------:R-:W-:Y:S01]  /*8510*/  FMUL.FTZ R157, R160, UR5 ;  /* 0x00000005a09d7c20 */ /* 0x000fe20008410000 */
[----:B------:R-:W-:Y:S01]  /*8520*/  ULOP3.LUT UR7, UR7, 0x3fff, URZ, 0xc0, !UPT ;  /* 0x00003fff07077892 */ /* 0x000fe2000f8ec03f */
[----:B------:R-:W-:Y:S01]  /*8530*/  MUFU.TANH R2, R2 ;  /* 0x0000000200027308 */ /* 0x000fe20000002400 */
[----:B------:R-:W-:Y:S01]  /*8540*/  FMUL.FTZ R153, R155, UR5 ;  /* 0x000000059b997c20 */ /* 0x000fe20008410000 */
[----:B------:R-:W-:Y:S01]  /*8550*/  FMUL.FTZ R155, R159, UR5 ;  /* 0x000000059f9b7c20 */ /* 0x000fe20008410000 */
[----:B------:R-:W-:Y:S01]  /*8560*/  ULOP3.LUT UR7, UR7, 0x2000000, URZ, 0xfc, !UPT ;  /* 0x0200000007077892 */ /* 0x000fe2000f8efc3f */
[----:B------:R-:W-:Y:S01]  /*8570*/  FMUL.FTZ R159, R161, UR5 ;  /* 0x00000005a19f7c20 */ /* 0x000fe20008410000 */
[----:B------:R-:W-:Y:S01]  /*8580*/  FMUL.FTZ R160, R164, UR5 ;  /* 0x00000005a4a07c20 */ /* 0x000fe20008410000 */
[----:B------:R-:W-:Y:S01]  /*8590*/  FMUL.FTZ R161, R165, UR5 ;  /* 0x00000005a5a17c20 */ /* 0x000fe20008410000 */
[----:B------:R-:W-:Y:S01]  /*85a0*/  ULEA UR4, UR4, UR7, 0xb ;  /* 0x0000000704047291 */ /* 0x000fe2000f8e583f */
[----:B------:R-:W-:Y:S01]  /*85b0*/  MUFU.TANH R4, R4 ;  /* 0x0000000400047308 */ /* 0x000fe20000002400 */
[----:B------:R-:W-:Y:S01]  /*85c0*/  FMUL.FTZ R164, R168, UR5 ;  /* 0x00000005a8a47c20 */ /* 0x000fe20008410000 */
[----:B------:R-:W-:Y:S01]  /*85d0*/  FMUL.FTZ R165, R172, UR5 ;  /* 0x00000005aca57c20 */ /* 0x000fe20008410000 */
[----:B------:R-:W-:Y:S01]  /*85e0*/  FMUL.FTZ R172, R173, UR5 ;  /* 0x00000005adac7c20 */ /* 0x000fe20008410000 */
[----:B------:R-:W-:Y:S01]  /*85f0*/  FMUL.FTZ R168, R176, UR5 ;  /* 0x00000005b0a87c20 */ /* 0x000fe20008410000 */
[----:B------:R-:W-:Y:S01]  /*8600*/  FMUL.FTZ R173, R177, UR5 ;  /* 0x00000005b1ad7c20 */ /* 0x000fe20008410000 */
[----:B------:R-:W-:Y:S01]  /*8610*/  UMOV UR10, UR4 ;  /* 0x00000004000a7c82 */ /* 0x000fe20008000000 */
[----:B------:R-:W-:Y:S01]  /*8620*/  FMUL.FTZ R176, R181, UR5 ;  /* 0x00000005b5b07c20 */ /* 0x000fe20008410000 */
[----:B------:R-:W-:Y:S01]  /*8630*/  HGMMA.64x256x16.F32.BF16 R24, R196, gdesc[UR8].tnspB, R24, gsb0 ;  /* 0x43e00008c4187df0 */ /* 0x000fe20008001818 */
[----:B------:R-:W-:Y:S01]  /*8640*/  UIADD3 UR10, UR4, 0x80, URZ ;  /* 0x00000080040a7890 */ /* 0x000fe2000fffe03f */
[----:B------:R-:W-:Y:S01]  /*8650*/  MUFU.TANH R156, R156 ;  /* 0x0000009c009c7308 */ /* 0x000fe20000002400 */
[----:B------:R-:W-:Y:S01]  /*8660*/  UMOV UR11, 0x40000040 ;  /* 0x40000040000b7882 */ /* 0x000fe20000000000 */
[----:B------:R-:W-:Y:S01]  /*8670*/  UMOV UR7, UR54 ;  /* 0x0000003600077c82 */ /* 0x000fe20008000000 */
[----:B------:R-:W-:Y:S01]  /*8680*/  FMUL.FTZ R177, R179, UR5 ;  /* 0x00000005b3b17c20 */ /* 0x000fe20008410000 */
[----:B------:R-:W-:Y:S01]  /*8690*/  FMUL.FTZ R179, R183, UR5 ;  /* 0x00000005b7b37c20 */ /* 0x000fe20008410000 */
[C---:B------:R-:W-:Y:S01]  /*86a0*/  ISETP.GT.AND P2, PT, R20.reuse, UR50, PT ;  /* 0x0000003214007c0c */ /* 0x040fe2000bf44270 */
[----:B------:R-:W-:Y:S01]  /*86b0*/  UMOV UR38, UR36 ;  /* 0x0000002400267c82 */ /* 0x000fe20008000000 */
[----:B------:R-:W-:Y:S01]  /*86c0*/  VIADD R20, R20, 0xffffffff ;  /* 0xffffffff14147836 */ /* 0x000fe20000000000 */
        /* <DEDUP_REMOVED lines=23> */
[----:B------:R-:W-:Y:S01]  /*8840*/  FMUL.FTZ R169, R180, UR5 ;  /* 0x00000005b4a97c20 */ /* 0x000fe20008410000 */
[----:B------:R-:W-:Y:S01]  /*8850*/  FMUL.FTZ R152, R154, UR5 ;  /* 0x000000059a987c20 */ /* 0x000fe20008410000 */
[----:B------:R-:W-:-:S15]  /*8860*/  FMUL.FTZ R154, R158, UR5 ;  /* 0x000000059e9a7c20 */ /* 0x000fde0008410000 */
[----:B------:R-:W-:-:S03]  /*8870*/  NOP ;  /* 0x0000000000007918 */ /* 0x000fc60000000000 */
[----:B------:R-:W-:Y:S01]  /*8880*/  HGMMA.64x256x16.F32.BF16 R24, R188, gdesc[UR8].tnspB, R24, gsb0 ;  /* 0x43e00008bc187df0 */ /* 0x000fe20008001818 */
[----:B------:R-:W0:Y:S01]  /*8890*/  MUFU.TANH R193, R193 ;  /* 0x000000c100c17308 */ /* 0x000e220000002400 */
[----:B------:R-:W-:Y:S01]  /*88a0*/  UIADD3 UR10, UR4, 0x180, URZ ;  /* 0x00000180040a7890 */ /* 0x000fe2000fffe03f */
[----:B------:R-:W-:Y:S01]  /*88b0*/  FMUL.FTZ R158, R162, UR5 ;  /* 0x00000005a29e7c20 */ /* 0x000fe20008410000 */
[----:B------:R-:W-:Y:S01]  /*88c0*/  UMOV UR11, 0x40000040 ;  /* 0x40000040000b7882 */ /* 0x000fe20000000000 */
        /* <DEDUP_REMOVED lines=10> */
[----:B------:R-:W-:-:S02]  /*8970*/  UMOV UR4, UR37 ;  /* 0x0000002500047c82 */ /* 0x000fc40008000000 */
[----:B------:R-:W3:Y:S01]  /*8980*/  MUFU.TANH R169, R169 ;  /* 0x000000a900a97308 */ /* 0x000ee20000002400 */
[----:B0-----:R-:W-:-:S04]  /*8990*/  FMNMX.FTZ R5, R193, R200, !PT ;  /* 0x000000c8c1057209 */ /* 0x001fc80007810000 */
[----:B------:R-:W-:-:S03]  /*89a0*/  FMNMX.FTZ R5, R2, R5, !PT ;  /* 0x0000000502057209 */ /* 0x000fc60007810000 */
[----:B------:R-:W0:Y:S01]  /*89b0*/  MUFU.TANH R152, R152 ;  /* 0x0000009800987308 */ /* 0x000e220000002400 */
[----:B------:R-:W-:-:S04]  /*89c0*/  FMNMX.FTZ R5, R4, R5, !PT ;  /* 0x0000000504057209 */ /* 0x000fc80007810000 */
[----:B--2---:R-:W-:-:S03]  /*89d0*/  FMNMX.FTZ R0, R156, R5, !PT ;  /* 0x000000059c007209 */ /* 0x004fc60007810000 */
[----:B------:R-:W2:Y:S01]  /*89e0*/  MUFU.TANH R154, R154 ;  /* 0x0000009a009a7308 */ /* 0x000ea20000002400 */
[----:B------:R-:W-:-:S04]  /*89f0*/  FMNMX.FTZ R0, R157, R0, !PT ;  /* 0x000000009d007209 */ /* 0x000fc80007810000 */
[----:B------:R-:W-:-:S03]  /*8a00*/  FMNMX.FTZ R5, R159, R0, !PT ;  /* 0x000000009f057209 */ /* 0x000fc60007810000 */
[----:B------:R-:W4:Y:S01]  /*8a10*/  MUFU.TANH R158, R158 ;  /* 0x0000009e009e7308 */ /* 0x000f220000002400 */
[----:B------:R-:W-:-:S04]  /*8a20*/  FMNMX.FTZ R0, R160, R5, !PT ;  /* 0x00000005a0007209 */ /* 0x000fc80007810000 */
[----:B------:R-:W-:-:S03]  /*8a30*/  FMNMX.FTZ R5, R161, R0, !PT ;  /* 0x00000000a1057209 */ /* 0x000fc60007810000 */
[----:B------:R-:W5:Y:S01]  /*8a40*/  MUFU.TANH R162, R162 ;  /* 0x000000a200a27308 */ /* 0x000f620000002400 */
[----:B------:R-:W-:-:S04]  /*8a50*/  FMNMX.FTZ R5, R164, R5, !PT ;  /* 0x00000005a4057209 */ /* 0x000fc80007810000 */
[----:B-1----:R-:W-:-:S03]  /*8a60*/  FMNMX.FTZ R0, R192, R5, !PT ;  /* 0x00000005c0007209 */ /* 0x002fc60007810000 */
[----:B------:R-:W1:Y:S01]  /*8a70*/  MUFU.TANH R163, R163 ;  /* 0x000000a300a37308 */ /* 0x000e620000002400 */
[----:B------:R-:W-:-:S04]  /*8a80*/  FMNMX.FTZ R5, R165, R0, !PT ;  /* 0x00000000a5057209 */ /* 0x000fc80007810000 */
[----:B------:R-:W-:-:S03]  /*8a90*/  FMNMX.FTZ R5, R172, R5, !PT ;  /* 0x00000005ac057209 */ /* 0x000fc60007810000 */
[----:B------:R-:W1:Y:S01]  /*8aa0*/  MUFU.TANH R166, R166 ;  /* 0x000000a600a67308 */ /* 0x000e620000002400 */
[----:B------:R-:W-:-:S04]  /*8ab0*/  FMNMX.FTZ R0, R168, R5, !PT ;  /* 0x00000005a8007209 */ /* 0x000fc80007810000 */
[----:B------:R-:W-:-:S03]  /*8ac0*/  FMNMX.FTZ R0, R173, R0, !PT ;  /* 0x00000000ad007209 */ /* 0x000fc60007810000 */
[----:B------:R-:W1:Y:S01]  /*8ad0*/  MUFU.TANH R167, R167 ;  /* 0x000000a700a77308 */ /* 0x000e620000002400 */
[----:B---3--:R-:W-:-:S04]  /*8ae0*/  FMNMX.FTZ R5, R169, R0, !PT ;  /* 0x00000000a9057209 */ /* 0x008fc80007810000 */
[----:B------:R-:W-:-:S03]  /*8af0*/  FMNMX.FTZ R5, R176, R5, !PT ;  /* 0x00000005b0057209 */ /* 0x000fc60007810000 */
[----:B------:R-:W3:Y:S02]  /*8b00*/  MUFU.TANH R170, R170 ;  /* 0x000000aa00aa7308 */ /* 0x000ee40000002400 */
[----:B------:R-:W0:Y:S06]  /*8b10*/  SHFL.BFLY PT, R0, R5, 0x2, 0x1f ;  /* 0x0c401f0005007f89 */ /* 0x000e2c00000e0000 */
[----:B------:R-:W3:Y:S08]  /*8b20*/  MUFU.TANH R171, R171 ;  /* 0x000000ab00ab7308 */ /* 0x000ef00000002400 */
[----:B------:R-:W3:Y:S08]  /*8b30*/  MUFU.TANH R174, R174 ;  /* 0x000000ae00ae7308 */ /* 0x000ef00000002400 */
[----:B------:R-:W3:Y:S01]  /*8b40*/  MUFU.TANH R175, R175 ;  /* 0x000000af00af7308 */ /* 0x000ee20000002400 */
[----:B0-----:R-:W-:-:S02]  /*8b50*/  FMNMX.FTZ R180, R5, R0, !PT ;  /* 0x0000000005b47209 */ /* 0x001fc40007810000 */
[----:B------:R-:W-:-:S04]  /*8b60*/  FMNMX.FTZ R0, R152, R21, !PT ;  /* 0x0000001598007209 */ /* 0x000fc80007810000 */
[----:B------:R-:W-:Y:S01]  /*8b70*/  FMNMX.FTZ R5, R153, R0, !PT ;  /* 0x0000000099057209 */ /* 0x000fe20007810000 */
[----:B------:R-:W0:Y:S03]  /*8b80*/  MUFU.TANH R178, R178 ;  /* 0x000000b200b27308 */ /* 0x000e260000002400 */
[----:B--2---:R-:W-:-:S04]  /*8b90*/  FMNMX.FTZ R0, R154, R5, !PT ;  /* 0x000000059a007209 */ /* 0x004fc80007810000 */
[----:B------:R-:W-:-:S04]  /*8ba0*/  FMNMX.FTZ R5, R155, R0, !PT ;  /* 0x000000009b057209 */ /* 0x000fc80007810000 */
[----:B----4-:R-:W-:-:S04]  /*8bb0*/  FMNMX.FTZ R181, R158, R5, !PT ;  /* 0x000000059eb57209 */ /* 0x010fc80007810000 */
[----:B-----5:R-:W-:-:S04]  /*8bc0*/  FMNMX.FTZ R0, R162, R181, !PT ;  /* 0x000000b5a2007209 */ /* 0x020fc80007810000 */
[----:B-1----:R-:W-:Y:S01]  /*8bd0*/  FMNMX.FTZ R181, R163, R0, !PT ;  /* 0x00000000a3b57209 */ /* 0x002fe20007810000 */
[----:B------:R-:W-:Y:S02]  /*8be0*/  WARPGROUP.DEPBAR.LE gsb0, 0x0 ;  /* 0x00008000000079c5 */ /* 0x000fe40000010000 */
[----:B------:R-:W-:Y:S01]  /*8bf0*/  WARPGROUP.ARRIVE ;  /* 0x00000000000079c5 */ /* 0x000fe20000000000 */
[----:B------:R-:W1:Y:S05]  /*8c00*/  SHFL.BFLY PT, R189, R180, 0x1, 0x1f ;  /* 0x0c201f00b4bd7f89 */ /* 0x000e6a00000e0000 */
[----:B------:R-:W-:Y:S01]  /*8c10*/  HGMMA.64x256x16.F32.BF16 R24, R184, gdesc[UR8].tnspB, R24, gsb0 ;  /* 0x43e00008b8187df0 */ /* 0x000fe20008001818 */
[----:B-1----:R-:W-:-:S05]  /*8c20*/  FMNMX.FTZ R5, R180, R189, !PT ;  /* 0x000000bdb4057209 */ /* 0x002fca0007810000 */
[C---:B------:R-:W-:Y:S01]  /*8c30*/  FADD.FTZ R180, -R5.reuse, R200 ;  /* 0x000000c805b47221 */ /* 0x040fe20000010100 */
[----:B------:R-:W-:Y:S01]  /*8c40*/  FMUL.FTZ R189, R5, UR7 ;  /* 0x0000000705bd7c20 */ /* 0x000fe20008410000 */
[----:B------:R-:W-:Y:S02]  /*8c50*/  IMAD.MOV.U32 R200, RZ, RZ, R5 ;  /* 0x000000ffffc87224 */ /* 0x000fe400078e0005 */
[----:B------:R-:W-:Y:S01]  /*8c60*/  FMUL.FTZ R0, R180, UR7 ;  /* 0x00000007b4007c20 */ /* 0x000fe20008410000 */
        /* <DEDUP_REMOVED lines=8> */
[----:B---3--:R-:W-:Y:S01]  /*8cf0*/  FMNMX.FTZ R180, R170, R181, !PT ;  /* 0x000000b5aab47209 */ /* 0x008fe20007810000 */
[--C-:B------:R-:W-:Y:S01]  /*8d00*/  FFMA.FTZ R190, R165, UR7, -R189.reuse ;  /* 0x00000007a5be7c23 */ /* 0x100fe200080108bd */
[--C-:B------:R-:W-:Y:S01]  /*8d10*/  FFMA.FTZ R165, R172, UR7, -R189.reuse ;  /* 0x00000007aca57c23 */ /* 0x100fe200080108bd */
[--C-:B------:R-:W-:Y:S01]  /*8d20*/  FFMA.FTZ R173, R173, UR7, -R189.reuse ;  /* 0x00000007adad7c23 */ /* 0x100fe200080108bd */
[----:B------:R-:W-:Y:S01]  /*8d30*/  FMNMX.FTZ R183, R171, R180, !PT ;  /* 0x000000b4abb77209 */ /* 0x000fe20007810000 */
[----:B------:R-:W-:Y:S01]  /*8d40*/  FFMA.FTZ R176, R176, UR7, -R189 ;  /* 0x00000007b0b07c23 */ /* 0x000fe200080108bd */
[----:B------:R-:W1:Y:S02]  /*8d50*/  MUFU.EX2 R181, R193 ;  /* 0x000000c100b57308 */ /* 0x000e640000000800 */
[----:B------:R-:W-:-:S04]  /*8d60*/  FMNMX.FTZ R2, R174, R183, !PT ;  /* 0x000000b7ae027209 */ /* 0x000fc80007810000 */
[----:B------:R-:W-:Y:S02]  /*8d70*/  FMNMX.FTZ R2, R175, R2, !PT ;  /* 0x00000002af027209 */ /* 0x000fe40007810000 */
[----:B------:R-:W2:Y:S02]  /*8d80*/  MUFU.EX2 R196, R196 ;  /* 0x000000c400c47308 */ /* 0x000ea40000000800 */
[----:B------:R-:W-:-:S04]  /*8d90*/  FMNMX.FTZ R183, R177, R2, !PT ;  /* 0x00000002b1b77209 */ /* 0x000fc80007810000 */
[----:B0-----:R-:W-:Y:S01]  /*8da0*/  FMNMX.FTZ R2, R178, R183, !PT ;  /* 0x000000b7b2027209 */ /* 0x001fe20007810000 */
[--C-:B------:R-:W-:Y:S01]  /*8db0*/  FFMA.FTZ R183, R156, UR7, -R189.reuse ;  /* 0x000000079cb77c23 */ /* 0x100fe200080108bd */
[----:B------:R-:W-:Y:S01]  /*8dc0*/  MUFU.EX2 R198, R198 ;  /* 0x000000c600c67308 */ /* 0x000fe20000000800 */
[--C-:B------:R-:W-:Y:S01]  /*8dd0*/  FFMA.FTZ R156, R157, UR7, -R189.reuse ;  /* 0x000000079d9c7c23 */ /* 0x100fe200080108bd */
[----:B------:R-:W-:Y:S01]  /*8de0*/  FMNMX.FTZ R2, R179, R2, !PT ;  /* 0x00000002b3027209 */ /* 0x000fe20007810000 */
[----:B------:R-:W-:Y:S01]  /*8df0*/  FFMA.FTZ R157, R159, UR7, -R189 ;  /* 0x000000079f9d7c23 */ /* 0x000fe200080108bd */
[----:B-1----:R-:W-:Y:S01]  /*8e00*/  FFMA.FTZ R17, R0, R17, R181 ;  /* 0x0000001100117223 */ /* 0x002fe200000100b5 */
[--C-:B------:R-:W-:Y:S01]  /*8e10*/  FFMA.FTZ R159, R161, UR7, -R189.reuse ;  /* 0x00000007a19f7c23 */ /* 0x100fe200080108bd */
[----:B------:R-:W-:Y:S01]  /*8e20*/  FFMA.FTZ R161, R192, UR7, -R189 ;  /* 0x00000007c0a17c23 */ /* 0x000fe200080108bd */
[----:B------:R-:W0:Y:S01]  /*8e30*/  SHFL.BFLY PT, R191, R2, 0x2, 0x1f ;  /* 0x0c401f0002bf7f89 */ /* 0x000e2200000e0000 */
[----:B------:R-:W-:Y:S01]  /*8e40*/  MUFU.EX2 R183, R183 ;  /* 0x000000b700b77308 */ /* 0x000fe20000000800 */
[C---:B--2---:R-:W-:Y:S01]  /*8e50*/  FADD.FTZ R17, R196.reuse, R17 ;  /* 0x00000011c4117221 */ /* 0x044fe20000010000 */
[----:B------:R-:W-:-:S06]  /*8e60*/  F2FP.BF16.F32.PACK_AB R196, R196, R181 ;  /* 0x000000b5c4c4723e */ /* 0x000fcc00000010ff */
[----:B------:R-:W-:Y:S08]  /*8e70*/  MUFU.EX2 R156, R156 ;  /* 0x0000009c009c7308 */ /* 0x000ff00000000800 */
[----:B------:R-:W1:Y:S01]  /*8e80*/  MUFU.EX2 R157, R157 ;  /* 0x0000009d009d7308 */ /* 0x000e620000000800 */
[----:B0-----:R-:W-:-:S07]  /*8e90*/  FMNMX.FTZ R191, R2, R191, !PT ;  /* 0x000000bf02bf7209 */ /* 0x001fce0007810000 */
[----:B------:R-:W-:Y:S01]  /*8ea0*/  MUFU.EX2 R194, R194 ;  /* 0x000000c200c27308 */ /* 0x000fe20000000800 */
[----:B------:R-:W0:Y:S07]  /*8eb0*/  SHFL.BFLY PT, R4, R191, 0x1, 0x1f ;  /* 0x0c201f00bf047f89 */ /* 0x000e2e00000e0000 */
[----:B------:R-:W-:Y:S01]  /*8ec0*/  MUFU.EX2 R159, R159 ;  /* 0x0000009f009f7308 */ /* 0x000fe20000000800 */
[----:B-1----:R-:W-:-:S07]  /*8ed0*/  F2FP.BF16.F32.PACK_AB R192, R157, R156 ;  /* 0x0000009c9dc0723e */ /* 0x002fce00000010ff */
[----:B------:R-:W-:Y:S08]  /*8ee0*/  MUFU.EX2 R188, R188 ;  /* 0x000000bc00bc7308 */ /* 0x000ff00000000800 */
[----:B------:R-:W-:Y:S01]  /*8ef0*/  MUFU.EX2 R161, R161 ;  /* 0x000000a100a17308 */ /* 0x000fe20000000800 */
[----:B0-----:R-:W-:-:S07]  /*8f00*/  FMNMX.FTZ R4, R191, R4, !PT ;  /* 0x00000004bf047209 */ /* 0x001fce0007810000 */
[----:B------:R-:W-:Y:S01]  /*8f10*/  MUFU.EX2 R190, R190 ;  /* 0x000000be00be7308 */ /* 0x000fe20000000800 */
[C---:B------:R-:W-:Y:S01]  /*8f20*/  FADD.FTZ R2, -R4.reuse, R21 ;  /* 0x0000001504027221 */ /* 0x040fe20000010100 */
[----:B------:R-:W-:-:S03]  /*8f30*/  FMUL.FTZ R164, R4, UR7 ;  /* 0x0000000704a47c20 */ /* 0x000fc60008410000 */
[----:B------:R-:W-:Y:S01]  /*8f40*/  FMUL.FTZ R2, R2, UR7 ;  /* 0x0000000702027c20 */ /* 0x000fe20008410000 */
[--C-:B------:R-:W-:Y:S01]  /*8f50*/  FFMA.FTZ R197, R152, UR7, -R164.reuse ;  /* 0x0000000798c57c23 */ /* 0x100fe200080108a4 */
[--C-:B------:R-:W-:Y:S01]  /*8f60*/  FFMA.FTZ R152, R153, UR7, -R164.reuse ;  /* 0x0000000799987c23 */ /* 0x100fe200080108a4 */
[--C-:B------:R-:W-:Y:S01]  /*8f70*/  FFMA.FTZ R199, R154, UR7, -R164.reuse ;  /* 0x000000079ac77c23 */ /* 0x100fe200080108a4 */
[----:B------:R-:W-:Y:S02]  /*8f80*/  IMAD.U32 R153, RZ, RZ, UR6 ;  /* 0x00000006ff997e24 */ /* 0x000fe4000f8e00ff */
[--C-:B------:R-:W-:Y:S01]  /*8f90*/  FFMA.FTZ R160, R155, UR7, -R164.reuse ;  /* 0x000000079ba07c23 */ /* 0x100fe200080108a4 */
[----:B------:R-:W-:Y:S01]  /*8fa0*/  MUFU.EX2 R2, R2 ;  /* 0x0000000200027308 */ /* 0x000fe20000000800 */
[--C-:B------:R-:W-:Y:S01]  /*8fb0*/  FFMA.FTZ R193, R158, UR7, -R164.reuse ;  /* 0x000000079ec17c23 */ /* 0x100fe200080108a4 */
[--C-:B------:R-:W-:Y:S01]  /*8fc0*/  FFMA.FTZ R162, R162, UR7, -R164.reuse ;  /* 0x00000007a2a27c23 */ /* 0x100fe200080108a4 */
[----:B------:R-:W-:Y:S01]  /*8fd0*/  @!P1 IADD3 R153, R153, 0x30840, RZ ;  /* 0x0003084099999810 */ /* 0x000fe20007ffe0ff */
[--C-:B------:R-:W-:Y:S01]  /*8fe0*/  FFMA.FTZ R195, R163, UR7, -R164.reuse ;  /* 0x00000007a3c37c23 */ /* 0x100fe200080108a4 */
[--C-:B------:R-:W-:Y:S01]  /*8ff0*/  FFMA.FTZ R154, R166, UR7, -R164.reuse ;  /* 0x00000007a69a7c23 */ /* 0x100fe200080108a4 */
[----:B------:R-:W-:Y:S01]  /*9000*/  FADD.FTZ R166, R198, R17 ;  /* 0x00000011c6a67221 */ /* 0x000fe20000010000 */
[----:B------:R-:W-:Y:S01]  /*9010*/  @!P1 PRMT R153, RZ, 0x654, R153 ;  /* 0x00000654ff999816 */ /* 0x000fe20000000099 */
[----:B------:R-:W-:Y:S01]  /*9020*/  MUFU.EX2 R197, R197 ;  /* 0x000000c500c57308 */ /* 0x000fe20000000800 */
[--C-:B------:R-:W-:Y:S01]  /*9030*/  FFMA.FTZ R158, R170, UR7, -R164.reuse ;  /* 0x00000007aa9e7c23 */ /* 0x100fe200080108a4 */
[--C-:B------:R-:W-:Y:S01]  /*9040*/  FFMA.FTZ R191, R171, UR7, -R164.reuse ;  /* 0x00000007abbf7c23 */ /* 0x100fe200080108a4 */
[--C-:B------:R-:W-:Y:S01]  /*9050*/  FFMA.FTZ R174, R174, UR7, -R164.reuse ;  /* 0x00000007aeae7c23 */ /* 0x100fe200080108a4 */
[--C-:B------:R-:W-:Y:S01]  /*9060*/  FFMA.FTZ R175, R175, UR7, -R164.reuse ;  /* 0x00000007afaf7c23 */ /* 0x100fe200080108a4 */
[--C-:B------:R-:W-:Y:S01]  /*9070*/  FFMA.FTZ R177, R177, UR7, -R164.reuse ;  /* 0x00000007b1b17c23 */ /* 0x100fe200080108a4 */
[----:B------:R-:W-:Y:S01]  /*9080*/  FFMA.FTZ R178, R178, UR7, -R164 ;  /* 0x00000007b2b27c23 */ /* 0x000fe200080108a4 */
[----:B------:R-:W-:Y:S01]  /*9090*/  IMAD.U32 R155, RZ, RZ, UR14 ;  /* 0x0000000eff9b7e24 */ /* 0x000fe2000f8e00ff */
[----:B------:R-:W-:Y:S01]  /*90a0*/  MUFU.EX2 R152, R152 ;  /* 0x0000009800987308 */ /* 0x000fe20000000800 */
[----:B------:R-:W-:-:S02]  /*90b0*/  F2FP.BF16.F32.PACK_AB R198, R183, R198 ;  /* 0x000000c6b7c6723e */ /* 0x000fc400000010ff */
[----:B------:R-:W-:-:S05]  /*90c0*/  @!P1 VIADD R155, R155, 0x30860 ;  /* 0x000308609b9b9836 */ /* 0x000fca0000000000 */
[----:B------:R-:W-:Y:S01]  /*90d0*/  MUFU.EX2 R199, R199 ;  /* 0x000000c700c77308 */ /* 0x000fe20000000800 */
[----:B------:R-:W-:-:S07]  /*90e0*/  @!P1 PRMT R155, RZ, 0x654, R155 ;  /* 0x00000654ff9b9816 */ /* 0x000fce000000009b */
        /* <DEDUP_REMOVED lines=11> */
[----:B------:R-:W0:Y:S08]  /*91a0*/  MUFU.EX2 R177, R177 ;  /* 0x000000b100b17308 */ /* 0x000e300000000800 */
[----:B------:R-:W-:Y:S01]  /*91b0*/  MUFU.EX2 R21, R176 ;  /* 0x000000b000157308 */ /* 0x000fe20000000800 */
[----:B------:R-:W-:-:S02]  /*91c0*/  WARPGROUP.DEPBAR.LE gsb0, 0x0 ;  /* 0x00008000000079c5 */ /* 0x000fc40000010000 */
[----:B------:R1:W-:Y:S01]  /*91d0*/  @!P1 SYNCS.ARRIVE.TRANS64.RED.A1T0 RZ, [R153+URZ], RZ ;  /* 0x000000ff99ff99a7 */ /* 0x0003e2000810043f */
[--C-:B------:R-:W-:Y:S01]  /*91e0*/  FFMA.FTZ R184, R168, UR7, -R189.reuse ;  /* 0x00000007a8b87c23 */ /* 0x100fe200080108bd */
[----:B------:R-:W-:Y:S01]  /*91f0*/  FFMA.FTZ R186, R169, UR7, -R189 ;  /* 0x00000007a9ba7c23 */ /* 0x000fe200080108bd */
[--C-:B------:R-:W-:Y:S01]  /*9200*/  FFMA.FTZ R189, R167, UR7, -R164.reuse ;  /* 0x00000007a7bd7c23 */ /* 0x100fe200080108a4 */
[----:B------:R-:W-:Y:S01]  /*9210*/  FFMA.FTZ R164, R179, UR7, -R164 ;  /* 0x00000007b3a47c23 */ /* 0x000fe200080108a4 */
[----:B------:R-:W-:Y:S01]  /*9220*/  MUFU.EX2 R187, R178 ;  /* 0x000000b200bb7308 */ /* 0x000fe20000000800 */
[----:B0-----:R-:W-:Y:S01]  /*9230*/  F2FP.BF16.F32.PACK_AB R185, R177, R175 ;  /* 0x000000afb1b9723e */ /* 0x001fe200000010ff */
[----:B-1----:R-:W-:Y:S01]  /*9240*/  FFMA.FTZ R153, R2, R16, R197 ;  /* 0x0000001002997223 */ /* 0x002fe200000100c5 */
[C---:B------:R-:W-:Y:S01]  /*9250*/  F2FP.BF16.F32.PACK_AB R197, R152.reuse, R197 ;  /* 0x000000c598c5723e */ /* 0x040fe200000010ff */
[----:B------:R0:W-:Y:S02]  /*9260*/  @!P1 SYNCS.ARRIVE.TRANS64.RED.A1T0 RZ, [R155+URZ], RZ ;  /* 0x000000ff9bff99a7 */ /* 0x0001e4000810043f */
[----:B------:R-:W-:Y:S01]  /*9270*/  FADD.FTZ R16, R152, R153 ;  /* 0x0000009998107221 */ /* 0x000fe20000010000 */
[----:B------:R-:W-:Y:S01]  /*9280*/  FADD.FTZ R153, R183, R166 ;  /* 0x000000a6b7997221 */ /* 0x000fe20000010000 */
[----:B------:R-:W1:Y:S02]  /*9290*/  MUFU.EX2 R189, R189 ;  /* 0x000000bd00bd7308 */ /* 0x000e640000000800 */
[----:B------:R-:W-:Y:S01]  /*92a0*/  FADD.FTZ R17, R199, R16 ;  /* 0x00000010c7117221 */ /* 0x000fe20000010000 */
[----:B------:R-:W-:Y:S01]  /*92b0*/  FADD.FTZ R166, R156, R153 ;  /* 0x000000999ca67221 */ /* 0x000fe20000010000 */
[----:B------:R-:W-:-:S02]  /*92c0*/  F2FP.BF16.F32.PACK_AB R199, R160, R199 ;  /* 0x000000c7a0c7723e */ /* 0x000fc400000010ff */
[----:B------:R-:W-:Y:S01]  /*92d0*/  FADD.FTZ R16, R160, R17 ;  /* 0x00000011a0107221 */ /* 0x000fe20000010000 */
[----:B------:R-:W-:Y:S01]  /*92e0*/  FADD.FTZ R153, R157, R166 ;  /* 0x000000a69d997221 */ /* 0x000fe20000010000 */
[----:B------:R-:W2:Y:S02]  /*92f0*/  MUFU.EX2 R184, R184 ;  /* 0x000000b800b87308 */ /* 0x000ea40000000800 */
[----:B------:R-:W-:Y:S01]  /*9300*/  FADD.FTZ R17, R193, R16 ;  /* 0x00000010c1117221 */ /* 0x000fe20000010000 */
[----:B------:R-:W-:Y:S01]  /*9310*/  FADD.FTZ R166, R194, R153 ;  /* 0x00000099c2a67221 */ /* 0x000fe20000010000 */
[C---:B------:R-:W-:Y:S02]  /*9320*/  F2FP.BF16.F32.PACK_AB R193, R162.reuse, R193 ;  /* 0x000000c1a2c1723e */ /* 0x040fe400000010ff */
[----:B------:R-:W-:Y:S01]  /*9330*/  FADD.FTZ R16, R162, R17 ;  /* 0x00000011a2107221 */ /* 0x000fe20000010000 */
[C---:B------:R-:W-:Y:S01]  /*9340*/  FADD.FTZ R153, R159.reuse, R166 ;  /* 0x000000a69f997221 */ /* 0x040fe20000010000 */
[----:B------:R-:W3:Y:S01]  /*9350*/  MUFU.EX2 R186, R186 ;  /* 0x000000ba00ba7308 */ /* 0x000ee20000000800 */
[----:B------:R-:W-:Y:S01]  /*9360*/  F2FP.BF16.F32.PACK_AB R194, R159, R194 ;  /* 0x000000c29fc2723e */ /* 0x000fe200000010ff */
[----:B------:R-:W-:Y:S01]  /*9370*/  FADD.FTZ R17, R195, R16 ;  /* 0x00000010c3117221 */ /* 0x000fe20000010000 */
[----:B------:R-:W-:Y:S01]  /*9380*/  FADD.FTZ R152, R188, R153 ;  /* 0x00000099bc987221 */ /* 0x000fe20000010000 */
[----:B------:R-:W-:-:S02]  /*9390*/  F2FP.BF16.F32.PACK_AB R195, R154, R195 ;  /* 0x000000c39ac3723e */ /* 0x000fc400000010ff */
[----:B------:R-:W-:Y:S01]  /*93a0*/  FADD.FTZ R16, R154, R17 ;  /* 0x000000119a107221 */ /* 0x000fe20000010000 */
[C---:B------:R-:W-:Y:S01]  /*93b0*/  FADD.FTZ R153, R161.reuse, R152 ;  /* 0x00000098a1997221 */ /* 0x040fe20000010000 */
[----:B------:R-:W4:Y:S01]  /*93c0*/  MUFU.EX2 R164, R164 ;  /* 0x000000a400a47308 */ /* 0x000f220000000800 */
[----:B------:R-:W-:Y:S01]  /*93d0*/  F2FP.BF16.F32.PACK_AB R188, R161, R188 ;  /* 0x000000bca1bc723e */ /* 0x000fe200000010ff */
[----:B-1----:R-:W-:Y:S01]  /*93e0*/  FADD.FTZ R17, R189, R16 ;  /* 0x00000010bd117221 */ /* 0x002fe20000010000 */
[----:B------:R-:W-:Y:S01]  /*93f0*/  FADD.FTZ R152, R190, R153 ;  /* 0x00000099be987221 */ /* 0x000fe20000010000 */
[C---:B------:R-:W-:Y:S02]  /*9400*/  F2FP.BF16.F32.PACK_AB R189, R158.reuse, R189 ;  /* 0x000000bd9ebd723e */ /* 0x040fe400000010ff */
[----:B------:R-:W-:Y:S01]  /*9410*/  FADD.FTZ R16, R158, R17 ;  /* 0x000000119e107221 */ /* 0x000fe20000010000 */
[C---:B------:R-:W-:Y:S01]  /*9420*/  FADD.FTZ R17, R165.reuse, R152 ;  /* 0x00000098a5117221 */ /* 0x040fe20000010000 */
[----:B------:R-:W-:-:S02]  /*9430*/  F2FP.BF16.F32.PACK_AB R190, R165, R190 ;  /* 0x000000bea5be723e */ /* 0x000fc400000010ff */
[----:B------:R-:W-:Y:S01]  /*9440*/  FADD.FTZ R16, R191, R16 ;  /* 0x00000010bf107221 */ /* 0x000fe20000010000 */
[----:B--2---:R-:W-:Y:S01]  /*9450*/  FADD.FTZ R152, R184, R17 ;  /* 0x00000011b8987221 */ /* 0x004fe20000010000 */
[C---:B------:R-:W-:Y:S02]  /*9460*/  F2FP.BF16.F32.PACK_AB R191, R174.reuse, R191 ;  /* 0x000000bfaebf723e */ /* 0x040fe400000010ff */
[----:B------:R-:W-:Y:S01]  /*9470*/  FADD.FTZ R16, R174, R16 ;  /* 0x00000010ae107221 */ /* 0x000fe20000010000 */
[C---:B------:R-:W-:Y:S01]  /*9480*/  FADD.FTZ R17, R173.reuse, R152 ;  /* 0x00000098ad117221 */ /* 0x040fe20000010000 */
[----:B------:R-:W-:Y:S02]  /*9490*/  F2FP.BF16.F32.PACK_AB R184, R173, R184 ;  /* 0x000000b8adb8723e */ /* 0x000fe400000010ff */
[----:B------:R-:W-:Y:S01]  /*94a0*/  FADD.FTZ R16, R175, R16 ;  /* 0x00000010af107221 */ /* 0x000fe20000010000 */
[----:B---3--:R-:W-:Y:S01]  /*94b0*/  FADD.FTZ R152, R186, R17 ;  /* 0x00000011ba987221 */ /* 0x008fe20000010000 */
[----:B------:R-:W-:-:S02]  /*94c0*/  F2FP.BF16.F32.PACK_AB R186, R21, R186 ;  /* 0x000000ba15ba723e */ /* 0x000fc400000010ff */
[----:B------:R-:W-:Y:S01]  /*94d0*/  FADD.FTZ R16, R177, R16 ;  /* 0x00000010b1107221 */ /* 0x000fe20000010000 */
[----:B------:R-:W-:Y:S01]  /*94e0*/  FADD.FTZ R17, R21, R152 ;  /* 0x0000009815117221 */ /* 0x000fe20000010000 */
[----:B------:R-:W-:Y:S02]  /*94f0*/  IMAD.MOV.U32 R21, RZ, RZ, R4 ;  /* 0x000000ffff157224 */ /* 0x000fe400078e0004 */
[----:B------:R-:W-:Y:S01]  /*9500*/  FADD.FTZ R16, R187, R16 ;  /* 0x00000010bb107221 */ /* 0x000fe20000010000 */
[----:B----4-:R-:W-:-:S03]  /*9510*/  F2FP.BF16.F32.PACK_AB R187, R164, R187 ;  /* 0x000000bba4bb723e */ /* 0x010fc600000010ff */
[----:B------:R-:W-:Y:S01]  /*9520*/  FADD.FTZ R16, R164, R16 ;  /* 0x00000010a4107221 */ /* 0x000fe20000010000 */
[----:B0-----:R-:W-:Y:S06]  /*9530*/  @P2 BRA `(.L_x_1138) ;  /* 0xffffffdc00e82947 */ /* 0x001fec000383ffff */
.L_x_1129:
[----:B------:R-:W-:-:S13]  /*9540*/  ISETP.GE.AND P2, PT, R20, UR61, PT ;  /* 0x0000003d14007c0c */ /* 0x000fda000bf46270 */
[----:B------:R-:W-:Y:S05]  /*9550*/  @!P2 BRA `(.L_x_1139) ;  /* 0x0000002800cca947 */ /* 0x000fea0003800000 */
[----:B------:R-:W-:Y:S01]  /*9560*/  IMAD.MOV.U32 R202, RZ, RZ, R4 ;  /* 0x000000ffffca7224 */ /* 0x000fe200078e0004 */
[----:B------:R-:W-:Y:S01]  /*9570*/  UMOV UR38, UR36 ;  /* 0x0000002400267c82 */ /* 0x000fe20008000000 */
[----:B------:R-:W-:Y:S01]  /*9580*/  IMAD.IADD R4, R19, 0x1, -R22 ;  /* 0x0000000113047824 */ /* 0x000fe200078e0a16 */
[----:B------:R-:W-:Y:S01]  /*9590*/  UMOV UR4, UR37 ;  /* 0x0000002500047c82 */ /* 0x000fe20008000000 */
[----:B------:R-:W-:Y:S01]  /*95a0*/  IMAD.MOV.U32 R200, RZ, RZ, R5 ;  /* 0x000000ffffc87224 */ /* 0x000fe200078e0005 */
[----:B------:R-:W-:Y:S01]  /*95b0*/  ULDC UR50, c[0x0][0x9e4] ;  /* 0x0002790000327ab9 */ /* 0x000fe20000000800 */
[----:B------:R-:W-:Y:S01]  /*95c0*/  ULDC UR54, c[0x0][0x988] ;  /* 0x0002620000367ab9 */ /* 0x000fe20000000800 */
[----:B------:R-:W-:Y:S01]  /*95d0*/  IADD3 R203, R4, 0x8, R3 ;  /* 0x0000000804cb7810 */ /* 0x000fe20007ffe003 */
[----:B------:R-:W-:Y:S01]  /*95e0*/  ULDC UR5, c[0x0][0x9d8] ;  /* 0x0002760000057ab9 */ /* 0x000fe20000000800 */
[----:B------:R-:W-:Y:S01]  /*95f0*/  IADD3 R201, R3, R4, RZ ;  /* 0x0000000403c97210 */ /* 0x000fe20007ffe0ff */
[----:B------:R-:W-:Y:S01]  /*9600*/  ULDC UR55, c[0x0][0x9e0] ;  /* 0x0002780000377ab9 */ /* 0x000fe20000000800 */
[----:B------:R-:W-:-:S07]  /*9610*/  LOP3.LUT R21, RZ, R203, RZ, 0x33, !PT ;  /* 0x000000cbff157212 */ /* 0x000fce00078e33ff */
.L_x_1156:
[----:B------:R-:W-:-:S04]  /*9620*/  UIADD3 UR6, UR4, 0x1, URZ ;  /* 0x0000000104067890 */ /* 0x000fc8000fffe03f */
[----:B------:R-:W-:-:S04]  /*9630*/  UISETP.NE.AND UP0, UPT, UR6, 0x2, UPT ;  /* 0x000000020600788c */ /* 0x000fc8000bf05270 */
[----:B------:R-:W-:Y:S02]  /*9640*/  USEL UR36, URZ, 0x1, UP0 ;  /* 0x000000013f247887 */ /* 0x000fe40008000000 */
[----:B------:R-:W-:Y:S02]  /*9650*/  USEL UR37, UR6, URZ, UP0 ;  /* 0x0000003f06257287 */ /* 0x000fe40008000000 */
[----:B------:R-:W-:Y:S01]  /*9660*/  ULOP3.LUT UR36, UR38, UR36, URZ, 0x3c, !UPT ;  /* 0x0000002426247292 */ /* 0x000fe2000f8e3c3f */
[----:B------:R-:W-:Y:S11]  /*9670*/  @!P0 BRA `(.L_x_1140) ;  /* 0x0000000000048947 */ /* 0x000ff60003800000 */
[----:B------:R-:W-:Y:S01]  /*9680*/  BPT.TRAP 0x1 ;  /* 0x000000040000795c */ /* 0x000fe20000300000 */
.L_x_1140:
[----:B------:R-:W-:Y:S01]  /*9690*/  ULEA UR6, UR37, UR39, 0x3 ;  /* 0x0000002725067291 */ /* 0x000fe2000f8e183f */
[----:B------:R-:W-:-:S05]  /*96a0*/  IMAD.U32 R4, RZ, RZ, UR36 ;  /* 0x00000024ff047e24 */ /* 0x000fca000f8e00ff */
[----:B------:R-:W-:-:S04]  /*96b0*/  SHF.L.U32 R4, R4, 0x1f, RZ ;  /* 0x0000001f04047819 */ /* 0x000fc800000006ff */
[----:B------:R0:W1:Y:S01]  /*96c0*/  SYNCS.PHASECHK.TRANS64.TRYWAIT P2, [UR6+0x30830], R4 ;  /* 0x03083004ff0075a7 */ /* 0x0000620008040146 */
[----:B------:R-:W-:Y:S05]  /*96d0*/  @!P0 BRA `(.L_x_1141) ;  /* 0x0000000000048947 */ /* 0x000fea0003800000 */
[----:B------:R-:W-:Y:S01]  /*96e0*/  BPT.TRAP 0x1 ;  /* 0x000000040000795c */ /* 0x000fe20000300000 */
.L_x_1141:
[----:B-1----:R-:W-:Y:S05]  /*96f0*/  @P2 BRA `(.L_x_1142) ;  /* 0x0000000000082947 */ /* 0x002fea0003800000 */
[----:B------:R-:W1:Y:S02]  /*9700*/  SYNCS.PHASECHK.TRANS64.TRYWAIT P2, [UR6+0x30830], R4 ;  /* 0x03083004ff0075a7 */ /* 0x000e640008040146 */
[----:B-1----:R-:W-:Y:S05]  /*9710*/  @!P2 BRA `(.L_x_1143) ;  /* 0x000000c400d8a947 */ /* 0x002fea0003800000 */
.L_x_1142:
        /* <DEDUP_REMOVED lines=227> */
.L_x_1144:
[----:B------:R-:W-:Y:S01]  /*a550*/  ULEA UR14, UR4, UR39, 0x3 ;  /* 0x00000027040e7291 */ /* 0x000fe2000f8e183f */
[----:B------:R-:W-:-:S05]  /*a560*/  IMAD.U32 R0, RZ, RZ, UR38 ;  /* 0x00000026ff007e24 */ /* 0x000fca000f8e00ff */
[----:B------:R-:W-:-:S04]  /*a570*/  SHF.L.U32 R0, R0, 0x1f, RZ ;  /* 0x0000001f00007819 */ /* 0x000fc800000006ff */
[----:B------:R2:W3:Y:S01]  /*a580*/  SYNCS.PHASECHK.TRANS64.TRYWAIT P2, [UR14+0x30850], R0 ;  /* 0x03085000ff0075a7 */ /* 0x0004e2000804014e */
[----:B------:R-:W-:Y:S05]  /*a590*/  @!P0 BRA `(.L_x_1145) ;  /* 0x0000000000048947 */ /* 0x000fea0003800000 */
[----:B------:R-:W-:Y:S01]  /*a5a0*/  BPT.TRAP 0x1 ;  /* 0x000000040000795c */ /* 0x000fe20000300000 */
.L_x_1145:
[----:B---3--:R-:W-:Y:S05]  /*a5b0*/  @P2 BRA `(.L_x_1146) ;  /* 0x0000000000082947 */ /* 0x008fea0003800000 */
[----:B------:R-:W3:Y:S02]  /*a5c0*/  SYNCS.PHASECHK.TRANS64.TRYWAIT P2, [UR14+0x30850], R0 ;  /* 0x03085000ff0075a7 */ /* 0x000ee4000804014e */
[----:B---3--:R-:W-:Y:S05]  /*a5d0*/  @!P2 BRA `(.L_x_1147) ;  /* 0x000000b80040a947 */ /* 0x008fea0003800000 */
.L_x_1146:
[----:B------:R-:W-:Y:S01]  /*a5e0*/  UIADD3 UR7, UR39, 0x400, URZ ;  /* 0x0000040027077890 */ /* 0x000fe2000fffe03f */
[----:B------:R-:W-:Y:S01]  /*a5f0*/  WARPGROUP.ARRIVE ;  /* 0x00000000000079c5 */ /* 0x000fe20000000000 */
[----:B------:R-:W-:Y:S01]  /*a600*/  UMOV UR11, 0x40000040 ;  /* 0x40000040000b7882 */ /* 0x000fe20000000000 */
[----:B-12---:R-:W-:Y:S01]  /*a610*/  FMUL.FTZ R0, R154, UR5 ;  /* 0x000000059a007c20 */ /* 0x006fe20008410000 */
[----:B------:R-:W-:Y:S01]  /*a620*/  USHF.R.U32.HI UR7, URZ, 0x4, UR7 ;  /* 0x000000043f077899 */ /* 0x000fe20008011607 */
[----:B------:R-:W-:Y:S01]  /*a630*/  FMUL.FTZ R2, R155, UR5 ;  /* 0x000000059b027c20 */ /* 0x000fe20008410000 */
[----:B------:R-:W-:Y:S01]  /*a640*/  FMUL.FTZ R154, R162, UR5 ;  /* 0x00000005a29a7c20 */ /* 0x000fe20008410000 */
[----:B------:R-:W-:Y:S01]  /*a650*/  FMUL.FTZ R155, R163, UR5 ;  /* 0x00000005a39b7c20 */ /* 0x000fe20008410000 */
[----:B------:R-:W-:Y:S01]  /*a660*/  ULOP3.LUT UR7, UR7, 0x3fff, URZ, 0xc0, !UPT ;  /* 0x00003fff07077892 */ /* 0x000fe2000f8ec03f */
[----:B------:R-:W-:Y:S01]  /*a670*/  FMUL.FTZ R162, R178, UR5 ;  /* 0x00000005b2a27c20 */ /* 0x000fe20008410000 */
[----:B------:R-:W-:Y:S01]  /*a680*/  FMUL.FTZ R163, R179, UR5 ;  /* 0x00000005b3a37c20 */ /* 0x000fe20008410000 */
[----:B0-----:R-:W-:Y:S01]  /*a690*/  IMAD.U32 R4, RZ, RZ, UR6 ;  /* 0x00000006ff047e24 */ /* 0x001fe2000f8e00ff */
[----:B------:R-:W-:Y:S01]  /*a6a0*/  ULOP3.LUT UR7, UR7, 0x2000000, URZ, 0xfc, !UPT ;  /* 0x0200000007077892 */ /* 0x000fe2000f8efc3f */
[----:B------:R-:W0:Y:S02]  /*a6b0*/  MUFU.TANH R0, R0 ;  /* 0x0000000000007308 */ /* 0x000e240000002400 */
[----:B------:R-:W-:Y:S01]  /*a6c0*/  @!P1 VIADD R4, R4, 0x30840 ;  /* 0x0003084004049836 */ /* 0x000fe20000000000 */
[----:B------:R-:W-:-:S04]  /*a6d0*/  ULEA UR4, UR4, UR7, 0xb ;  /* 0x0000000704047291 */ /* 0x000fc8000f8e583f */
[----:B------:R-:W-:Y:S01]  /*a6e0*/  @!P1 PRMT R4, RZ, 0x654, R4 ;  /* 0x00000654ff049816 */ /* 0x000fe20000000004 */
[----:B------:R-:W1:Y:S02]  /*a6f0*/  MUFU.TANH R2, R2 ;  /* 0x0000000200027308 */ /* 0x000e640000002400 */
[----:B------:R-:W-:Y:S02]  /*a700*/  UMOV UR10, UR4 ;  /* 0x00000004000a7c82 */ /* 0x000fe40008000000 */
[----:B------:R-:W-:Y:S01]  /*a710*/  HGMMA.64x256x16.F32.BF16 R24, R196, gdesc[UR8].tnspB, R24, gsb0 ;  /* 0x43e00008c4187df0 */ /* 0x000fe20008001818 */
[----:B------:R-:W-:Y:S01]  /*a720*/  UIADD3 UR10, UR4, 0x80, URZ ;  /* 0x00000080040a7890 */ /* 0x000fe2000fffe03f */
[----:B------:R-:W-:Y:S02]  /*a730*/  UMOV UR11, 0x40000040 ;  /* 0x40000040000b7882 */ /* 0x000fe40000000000 */
[----:B------:R-:W2:Y:S08]  /*a740*/  MUFU.TANH R154, R154 ;  /* 0x0000009a009a7308 */ /* 0x000eb00000002400 */
[----:B------:R-:W3:Y:S08]  /*a750*/  MUFU.TANH R155, R155 ;  /* 0x0000009b009b7308 */ /* 0x000ef00000002400 */
[----:B------:R-:W4:Y:S08]  /*a760*/  MUFU.TANH R162, R162 ;  /* 0x000000a200a27308 */ /* 0x000f300000002400 */
[----:B------:R-:W0:Y:S01]  /*a770*/  MUFU.TANH R163, R163 ;  /* 0x000000a300a37308 */ /* 0x000e220000002400 */
[----:B------:R-:W-:-:S02]  /*a780*/  WARPGROUP.DEPBAR.LE gsb0, 0x0 ;  /* 0x00008000000079c5 */ /* 0x000fc40000010000 */
        /* <DEDUP_REMOVED lines=19> */
[----:B------:R-:W-:Y:S01]  /*a8c0*/  FMUL.FTZ R191, R165, UR5 ;  /* 0x00000005a5bf7c20 */ /* 0x000fe20008410000 */
[----:B------:R-:W-:Y:S01]  /*a8d0*/  FMUL.FTZ R158, R170, UR5 ;  /* 0x00000005aa9e7c20 */ /* 0x000fe20008410000 */
[----:B------:R-:W-:Y:S01]  /*a8e0*/  FMUL.FTZ R159, R171, UR5 ;  /* 0x00000005ab9f7c20 */ /* 0x000fe20008410000 */
[----:B------:R-:W-:Y:S01]  /*a8f0*/  FMUL.FTZ R170, R176, UR5 ;  /* 0x00000005b0aa7c20 */ /* 0x000fe20008410000 */
[----:B------:R-:W-:Y:S01]  /*a900*/  FMUL.FTZ R171, R177, UR5 ;  /* 0x00000005b1ab7c20 */ /* 0x000fe20008410000 */
[----:B------:R-:W-:Y:S01]  /*a910*/  FMUL.FTZ R164, R182, UR5 ;  /* 0x00000005b6a47c20 */ /* 0x000fe20008410000 */
[----:B------:R-:W-:Y:S01]  /*a920*/  FMUL.FTZ R165, R183, UR5 ;  /* 0x00000005b7a57c20 */ /* 0x000fe20008410000 */
        /* <DEDUP_REMOVED lines=17> */
[----:B------:R-:W-:Y:S02]  /*aa40*/  IMAD.SHL.U32 R172, R20, 0x40, RZ ;  /* 0x0000004014ac7824 */ /* 0x000fe400078e00ff */
        /* <DEDUP_REMOVED lines=10> */
[----:B------:R-:W-:Y:S01]  /*aaf0*/  IADD3 R5, R19, 0x1, -R172 ;  /* 0x0000000113057810 */ /* 0x000fe20007ffe8ac */
[----:B------:R-:W0:Y:S01]  /*ab00*/  MUFU.TANH R184, R184 ;  /* 0x000000b800b87308 */ /* 0x000e220000002400 */
[----:B------:R0:W-:Y:S03]  /*ab10*/  @!P1 SYNCS.ARRIVE.TRANS64.RED.A1T0 RZ, [R4+URZ], RZ ;  /* 0x000000ff04ff99a7 */ /* 0x0001e6000810043f */
[----:B------:R-:W-:-:S04]  /*ab20*/  IMAD.IADD R5, R5, 0x1, -R22 ;  /* 0x0000000105057824 */ /* 0x000fc800078e0a16 */
[----:B------:R-:W0:Y:S01]  /*ab30*/  MUFU.TANH R185, R185 ;  /* 0x000000b900b97308 */ /* 0x000e220000002400 */
[----:B------:R-:W-:-:S04]  /*ab40*/  IMAD R5, R18, -0x2, R5 ;  /* 0xfffffffe12057824 */ /* 0x000fc800078e0205 */
[C---:B------:R-:W-:Y:S02]  /*ab50*/  VIADD R178, R5.reuse, UR55 ;  /* 0x0000003705b27c36 */ /* 0x040fe40008000000 */
[----:B------:R-:W-:Y:S01]  /*ab60*/  VIADD R180, R5, UR51 ;  /* 0x0000003305b47c36 */ /* 0x000fe20008000000 */
[----:B------:R-:W0:Y:S02]  /*ab70*/  MUFU.TANH R186, R186 ;  /* 0x000000ba00ba7308 */ /* 0x000e240000002400 */
[C---:B------:R-:W-:Y:S01]  /*ab80*/  IADD3 R176, R3.reuse, R178, RZ ;  /* 0x000000b203b07210 */ /* 0x040fe20007ffe0ff */
[----:B------:R-:W-:-:S05]  /*ab90*/  IMAD.IADD R177, R3, 0x1, R180 ;  /* 0x0000000103b17824 */ /* 0x000fca00078e02b4 */
        /* <DEDUP_REMOVED lines=11> */
[----:B-1234-:R-:W-:Y:S05]  /*ac50*/  @!P6 BRA `(.L_x_1148) ;  /* 0x00000000005ce947 */ /* 0x01efea0003800000 */
[----:B------:R-:W-:Y:S01]  /*ac60*/  ISETP.GT.AND P2, PT, R201, -0x1, PT ;  /* 0xffffffffc900780c */ /* 0x000fe20003f44270 */
[----:B------:R-:W-:-:S12]  /*ac70*/  BSSY B0, `(.L_x_1149) ;  /* 0x0000011000007945 */ /* 0x000fd80003800000 */
[----:B------:R-:W-:Y:S05]  /*ac80*/  @P2 BRA `(.L_x_1150) ;  /* 0x0000000000242947 */ /* 0x000fea0003800000 */
[----:B------:R-:W-:Y:S01]  /*ac90*/  IMAD.U32 R179, RZ, RZ, UR50 ;  /* 0x00000032ffb37e24 */ /* 0x000fe2000f8e00ff */
[----:B------:R-:W-:-:S04]  /*aca0*/  IADD3 R175, R3, R19, -R22 ;  /* 0x0000001303af7210 */ /* 0x000fc80007ffe816 */
[----:B------:R-:W-:Y:S02]  /*acb0*/  ISETP.NE.AND P2, PT, R179, 0x1, PT ;  /* 0x00000001b300780c */ /* 0x000fe40003f45270 */
[----:B------:R-:W-:-:S11]  /*acc0*/  LOP3.LUT R175, RZ, R175, RZ, 0x33, !PT ;  /* 0x000000afffaf7212 */ /* 0x000fd600078e33ff */
[----:B0-----:R-:W0:Y:S02]  /*acd0*/  @P2 LDC.64 R4, c[0x0][0x9e8] ;  /* 0x00027a00ff042b82 */ /* 0x001e240000000a00 */
[----:B0-----:R-:W-:-:S05]  /*ace0*/  @P2 IMAD.HI.U32 R4, R175, R4, RZ ;  /* 0x00000004af042227 */ /* 0x001fca00078e00ff */
[----:B------:R-:W-:-:S04]  /*acf0*/  @P2 SHF.R.U32.HI R175, RZ, R5, R4 ;  /* 0x00000005ffaf2219 */ /* 0x000fc80000011604 */
[----:B------:R-:W-:Y:S01]  /*ad00*/  LOP3.LUT R175, RZ, R175, RZ, 0x33, !PT ;  /* 0x000000afffaf7212 */ /* 0x000fe200078e33ff */
[----:B------:R-:W-:Y:S06]  /*ad10*/  BRA `(.L_x_1151) ;  /* 0x0000000000187947 */ /* 0x000fec0003800000 */
.L_x_1150:
[----:B------:R-:W-:Y:S02]  /*ad20*/  IMAD.U32 R179, RZ, RZ, UR50 ;  /* 0x00000032ffb37e24 */ /* 0x000fe4000f8e00ff */
[----:B------:R-:W-:-:S03]  /*ad30*/  IMAD.MOV.U32 R175, RZ, RZ, R201 ;  /* 0x000000ffffaf7224 */ /* 0x000fc600078e00c9 */
[----:B------:R-:W-:-:S13]  /*ad40*/  ISETP.NE.AND P2, PT, R179, 0x1, PT ;  /* 0x00000001b300780c */ /* 0x000fda0003f45270 */
[----:B0-----:R-:W0:Y:S02]  /*ad50*/  @P2 LDC.64 R4, c[0x0][0x9e8] ;  /* 0x00027a00ff042b82 */ /* 0x001e240000000a00 */
[----:B0-----:R-:W-:-:S05]  /*ad60*/  @P2 IMAD.HI.U32 R4, R201, R4, RZ ;  /* 0x00000004c9042227 */ /* 0x001fca00078e00ff */
[----:B------:R-:W-:-:S07]  /*ad70*/  @P2 SHF.R.U32.HI R175, RZ, R5, R4 ;  /* 0x00000005ffaf2219 */ /* 0x000fce0000011604 */
.L_x_1151:
[----:B------:R-:W-:Y:S05]  /*ad80*/  BSYNC B0 ;  /* 0x0000000000007941 */ /* 0x000fea0003800000 */
.L_x_1149:
[----:B------:R-:W-:-:S04]  /*ad90*/  IMAD R5, R175, R179, -R172 ;  /* 0x000000b3af057224 */ /* 0x000fc800078e0aac */
[----:B------:R-:W-:-:S05]  /*ada0*/  IMAD R5, R18, -0x2, R5 ;  /* 0xfffffffe12057824 */ /* 0x000fca00078e0205 */
[----:B------:R-:W-:Y:S02]  /*adb0*/  VIADDMNMX R176, R5, R179, R176, PT ;  /* 0x000000b305b07246 */ /* 0x000fe400038001b0 */
[----:B------:R-:W-:-:S07]  /*adc0*/  VIMNMX R177, R177, R5, !PT ;  /* 0x00000005b1b17248 */ /* 0x000fce0007fe0100 */
.L_x_1148:
[----:B------:R-:W-:-:S04]  /*add0*/  ISETP.GT.AND P2, PT, R20, -0x1, PT ;  /* 0xffffffff1400780c */ /* 0x000fc80003f44270 */
[C---:B------:R-:W-:Y:S02]  /*ade0*/  ISETP.GT.AND P3, PT, R177.reuse, RZ, P2 ;  /* 0x000000ffb100720c */ /* 0x040fe40001764270 */
[C---:B------:R-:W-:Y:S02]  /*adf0*/  ISETP.GT.AND P5, PT, R177.reuse, 0x1, P2 ;  /* 0x00000001b100780c */ /* 0x040fe400017a4270 */
[----:B------:R-:W-:Y:S02]  /*ae00*/  ISETP.LT.OR P4, PT, R176, 0x1, P3 ;  /* 0x00000001b000780c */ /* 0x000fe40001f81670 */
[C---:B------:R-:W-:Y:S02]  /*ae10*/  ISETP.GT.AND P3, PT, R177.reuse, 0x8, P2 ;  /* 0x00000008b100780c */ /* 0x040fe40001764270 */
[----:B0-----:R-:W-:Y:S02]  /*ae20*/  FSEL R175, R188, -INF , !P4 ;  /* 0xff800000bcaf7808 */ /* 0x001fe40006000000 */
        /* <DEDUP_REMOVED lines=40> */
[--C-:B------:R-:W-:Y:S02]  /*b0b0*/  IADD3 R176, R178, 0x8, R3.reuse ;  /* 0x00000008b2b07810 */ /* 0x100fe40007ffe003 */
[----:B------:R-:W-:Y:S02]  /*b0c0*/  IADD3 R177, R180, 0x8, R3 ;  /* 0x00000008b4b17810 */ /* 0x000fe40007ffe003 */
[----:B------:R-:W-:-:S02]  /*b0d0*/  FSEL R171, R171, -INF , !P5 ;  /* 0xff800000abab7808 */ /* 0x000fc40006800000 */
[----:B------:R-:W-:Y:S02]  /*b0e0*/  FSEL R173, R173, -INF , !P3 ;  /* 0xff800000adad7808 */ /* 0x000fe40005800000 */
[----:B------:R-:W-:Y:S01]  /*b0f0*/  FSEL R174, R174, -INF , !P4 ;  /* 0xff800000aeae7808 */ /* 0x000fe20006000000 */
[----:B------:R-:W-:Y:S06]  /*b100*/  @!P6 BRA `(.L_x_1152) ;  /* 0x000000000058e947 */ /* 0x000fec0003800000 */
        /* <DEDUP_REMOVED lines=11> */
.L_x_1154:
[----:B------:R-:W-:Y:S02]  /*b1c0*/  IMAD.U32 R180, RZ, RZ, UR50 ;  /* 0x00000032ffb47e24 */ /* 0x000fe4000f8e00ff */
[----:B------:R-:W-:-:S03]  /*b1d0*/  IMAD.MOV.U32 R179, RZ, RZ, R203 ;  /* 0x000000ffffb37224 */ /* 0x000fc600078e00cb */
[----:B------:R-:W-:-:S13]  /*b1e0*/  ISETP.NE.AND P3, PT, R180, 0x1, PT ;  /* 0x00000001b400780c */ /* 0x000fda0003f65270 */
[----:B------:R-:W0:Y:S02]  /*b1f0*/  @P3 LDC.64 R4, c[0x0][0x9e8] ;  /* 0x00027a00ff043b82 */ /* 0x000e240000000a00 */
[----:B0-----:R-:W-:-:S05]  /*b200*/  @P3 IMAD.HI.U32 R4, R203, R4, RZ ;  /* 0x00000004cb043227 */ /* 0x001fca00078e00ff */
[----:B------:R-:W-:-:S07]  /*b210*/  @P3 SHF.R.U32.HI R179, RZ, R5, R4 ;  /* 0x00000005ffb33219 */ /* 0x000fce0000011604 */
.L_x_1155:
[----:B------:R-:W-:Y:S05]  /*b220*/  BSYNC B0 ;  /* 0x0000000000007941 */ /* 0x000fea0003800000 */
.L_x_1153:
[----:B------:R-:W-:-:S04]  /*b230*/  IMAD R5, R179, R180, -R172 ;  /* 0x000000b4b3057224 */ /* 0x000fc800078e0aac */
[----:B------:R-:W-:-:S05]  /*b240*/  IMAD R5, R18, -0x2, R5 ;  /* 0xfffffffe12057824 */ /* 0x000fca00078e0205 */
[----:B------:R-:W-:Y:S02]  /*b250*/  VIADDMNMX R176, R5, R180, R176, PT ;  /* 0x000000b405b07246 */ /* 0x000fe400038001b0 */
[----:B------:R-:W-:-:S07]  /*b260*/  VIMNMX R177, R177, R5, !PT ;  /* 0x00000005b1b17248 */ /* 0x000fce0007fe0100 */
.L_x_1152:
[----:B------:R-:W-:Y:S01]  /*b270*/  FMNMX.FTZ R4, R175, R200, !PT ;  /* 0x000000c8af047209 */ /* 0x000fe20007810000 */
[----:B------:R-:W-:Y:S01]  /*b280*/  UMOV UR7, UR54 ;  /* 0x0000003600077c82 */ /* 0x000fe20008000000 */
        /* <DEDUP_REMOVED lines=18> */
[----:B------:R-:W-:-:S02]  /*b3b0*/  FSEL R179, R0, -INF , !P3 ;  /* 0xff80000000b37808 */ /* 0x000fc40005800000 */
[----:B------:R-:W-:Y:S02]  /*b3c0*/  FMNMX.FTZ R5, R167, R4, !PT ;  /* 0x00000004a7057209 */ /* 0x000fe40007810000 */
[----:B------:R-:W-:Y:S02]  /*b3d0*/  ISETP.LT.OR P4, PT, R176, 0x9, P4 ;  /* 0x00000009b000780c */ /* 0x000fe40002781670 */
[----:B------:R-:W-:Y:S02]  /*b3e0*/  FMNMX.FTZ R4, R168, R5, !PT ;  /* 0x00000005a8047209 */ /* 0x000fe40007810000 */
[----:B------:R-:W-:Y:S02]  /*b3f0*/  FSEL R2, R153, -INF , !P5 ;  /* 0xff80000099027808 */ /* 0x000fe40006800000 */
[----:B------:R-:W-:Y:S02]  /*b400*/  FMNMX.FTZ R5, R169, R4, !PT ;  /* 0x00000004a9057209 */ /* 0x000fe40007810000 */
[----:B------:R-:W-:-:S02]  /*b410*/  ISETP.GT.AND P5, PT, R177, 0x11, P2 ;  /* 0x00000011b100780c */ /* 0x000fc400017a4270 */
[----:B------:R-:W-:Y:S02]  /*b420*/  FMNMX.FTZ R4, R170, R5, !PT ;  /* 0x00000005aa047209 */ /* 0x000fe40007810000 */
[----:B------:R-:W-:Y:S02]  /*b430*/  FMNMX.FTZ R153, R179, R202, !PT ;  /* 0x000000cab3997209 */ /* 0x000fe40007810000 */
[----:B------:R-:W-:Y:S02]  /*b440*/  FMNMX.FTZ R4, R171, R4, !PT ;  /* 0x00000004ab047209 */ /* 0x000fe40007810000 */
[----:B------:R-:W-:Y:S02]  /*b450*/  FSEL R152, R152, -INF , !P4 ;  /* 0xff80000098987808 */ /* 0x000fe40006000000 */
[----:B------:R-:W-:Y:S02]  /*b460*/  FMNMX.FTZ R5, R173, R4, !PT ;  /* 0x00000004ad057209 */ /* 0x000fe40007810000 */
[----:B------:R-:W-:-:S02]  /*b470*/  ISETP.GT.AND P4, PT, R177, 0x10, P2 ;  /* 0x00000010b100780c */ /* 0x000fc40001784270 */
[----:B------:R-:W-:Y:S02]  /*b480*/  FMNMX.FTZ R4, R174, R5, !PT ;  /* 0x00000005ae047209 */ /* 0x000fe40007810000 */
[----:B------:R-:W-:Y:S02]  /*b490*/  ISETP.LT.OR P5, PT, R176, 0x12, P5 ;  /* 0x00000012b000780c */ /* 0x000fe40002fa1670 */
[----:B------:R-:W-:Y:S01]  /*b4a0*/  FMNMX.FTZ R153, R172, R153, !PT ;  /* 0x00000099ac997209 */ /* 0x000fe20007810000 */
[----:B------:R-:W0:Y:S01]  /*b4b0*/  SHFL.BFLY PT, R5, R4, 0x2, 0x1f ;  /* 0x0c401f0004057f89 */ /* 0x000e2200000e0000 */
[----:B------:R-:W-:Y:S02]  /*b4c0*/  ISETP.LT.OR P4, PT, R176, 0x11, P4 ;  /* 0x00000011b000780c */ /* 0x000fe40002781670 */
[----:B------:R-:W-:Y:S02]  /*b4d0*/  FSEL R155, R155, -INF , !P5 ;  /* 0xff8000009b9b7808 */ /* 0x000fe40006800000 */
[----:B------:R-:W-:-:S02]  /*b4e0*/  FMNMX.FTZ R153, R152, R153, !PT ;  /* 0x0000009998997209 */ /* 0x000fc40007810000 */
[C---:B------:R-:W-:Y:S02]  /*b4f0*/  ISETP.GT.AND P5, PT, R177.reuse, 0x20, P2 ;  /* 0x00000020b100780c */ /* 0x040fe400017a4270 */
[----:B------:R-:W-:Y:S02]  /*b500*/  FSEL R154, R154, -INF , !P4 ;  /* 0xff8000009a9a7808 */ /* 0x000fe40006000000 */
[C---:B------:R-:W-:Y:S02]  /*b510*/  ISETP.GT.AND P3, PT, R177.reuse, 0x18, P2 ;  /* 0x00000018b100780c */ /* 0x040fe40001764270 */
[----:B------:R-:W-:Y:S02]  /*b520*/  FMNMX.FTZ R153, R2, R153, !PT ;  /* 0x0000009902997209 */ /* 0x000fe40007810000 */
[----:B------:R-:W-:Y:S02]  /*b530*/  ISETP.LT.OR P5, PT, R176, 0x21, P5 ;  /* 0x00000021b000780c */ /* 0x000fe40002fa1670 */
[----:B------:R-:W-:-:S02]  /*b540*/  ISETP.GT.AND P4, PT, R177, 0x19, P2 ;  /* 0x00000019b100780c */ /* 0x000fc40001784270 */
[----:B------:R-:W-:Y:S02]  /*b550*/  ISETP.LT.OR P3, PT, R176, 0x19, P3 ;  /* 0x00000019b000780c */ /* 0x000fe40001f61670 */
[----:B------:R-:W-:Y:S02]  /*b560*/  FMNMX.FTZ R0, R154, R153, !PT ;  /* 0x000000999a007209 */ /* 0x000fe40007810000 */
[----:B------:R-:W-:Y:S02]  /*b570*/  FSEL R158, R158, -INF , !P5 ;  /* 0xff8000009e9e7808 */ /* 0x000fe40006800000 */
[----:B0-----:R-:W-:Y:S02]  /*b580*/  FMNMX.FTZ R178, R4, R5, !PT ;  /* 0x0000000504b27209 */ /* 0x001fe40007810000 */
[----:B------:R-:W-:Y:S02]  /*b590*/  ISETP.LT.OR P4, PT, R176, 0x1a, P4 ;  /* 0x0000001ab000780c */ /* 0x000fe40002781670 */
[----:B------:R-:W-:Y:S01]  /*b5a0*/  FSEL R156, R156, -INF , !P3 ;  /* 0xff8000009c9c7808 */ /* 0x000fe20005800000 */
[----:B------:R-:W0:Y:S01]  /*b5b0*/  SHFL.BFLY PT, R5, R178, 0x1, 0x1f ;  /* 0x0c201f00b2057f89 */ /* 0x000e2200000e0000 */
[----:B------:R-:W-:-:S02]  /*b5c0*/  FMNMX.FTZ R153, R155, R0, !PT ;  /* 0x000000009b997209 */ /* 0x000fc40007810000 */
[----:B------:R-:W-:Y:S02]  /*b5d0*/  ISETP.GT.AND P3, PT, R177, 0x21, P2 ;  /* 0x00000021b100780c */ /* 0x000fe40001764270 */
[----:B------:R-:W-:Y:S02]  /*b5e0*/  FSEL R157, R157, -INF , !P4 ;  /* 0xff8000009d9d7808 */ /* 0x000fe40006000000 */
[----:B------:R-:W-:Y:S02]  /*b5f0*/  ISETP.GT.AND P4, PT, R177, 0x28, P2 ;  /* 0x00000028b100780c */ /* 0x000fe40001784270 */
[C---:B------:R-:W-:Y:S02]  /*b600*/  ISETP.LT.OR P3, PT, R176.reuse, 0x22, P3 ;  /* 0x00000022b000780c */ /* 0x040fe40001f61670 */
[----:B------:R-:W-:Y:S02]  /*b610*/  ISETP.LT.OR P4, PT, R176, 0x29, P4 ;  /* 0x00000029b000780c */ /* 0x000fe40002781670 */
[----:B------:R-:W-:-:S02]  /*b620*/  FSEL R159, R159, -INF , !P3 ;  /* 0xff8000009f9f7808 */ /* 0x000fc40005800000 */
[----:B------:R-:W-:Y:S02]  /*b630*/  ISETP.GT.AND P3, PT, R177, 0x29, P2 ;  /* 0x00000029b100780c */ /* 0x000fe40001764270 */
[----:B------:R-:W-:Y:S02]  /*b640*/  FSEL R161, R161, -INF , !P4 ;  /* 0xff800000a1a17808 */ /* 0x000fe40006000000 */
[----:B------:R-:W-:Y:S02]  /*b650*/  ISETP.GT.AND P4, PT, R177, 0x30, P2 ;  /* 0x00000030b100780c */ /* 0x000fe40001784270 */
[C---:B------:R-:W-:Y:S02]  /*b660*/  ISETP.LT.OR P3, PT, R176.reuse, 0x2a, P3 ;  /* 0x0000002ab000780c */ /* 0x040fe40001f61670 */
[----:B------:R-:W-:Y:S02]  /*b670*/  ISETP.LT.OR P4, PT, R176, 0x31, P4 ;  /* 0x00000031b000780c */ /* 0x000fe40002781670 */
[----:B0-----:R-:W-:-:S02]  /*b680*/  FMNMX.FTZ R5, R178, R5, !PT ;  /* 0x00000005b2057209 */ /* 0x001fc40007810000 */
[----:B------:R-:W-:Y:S02]  /*b690*/  FSEL R160, R160, -INF , !P3 ;  /* 0xff800000a0a07808 */ /* 0x000fe40005800000 */
[C---:B------:R-:W-:Y:S01]  /*b6a0*/  FSETP.NEU.FTZ.AND P5, PT, R5.reuse, -INF , PT ;  /* 0xff8000000500780b */ /* 0x040fe20003fbd000 */
[----:B------:R-:W-:Y:S01]  /*b6b0*/  FMUL.FTZ R4, R5, UR7 ;  /* 0x0000000705047c20 */ /* 0x000fe20008410000 */
[----:B------:R-:W-:Y:S02]  /*b6c0*/  ISETP.GT.AND P3, PT, R177, 0x31, P2 ;  /* 0x00000031b100780c */ /* 0x000fe40001764270 */
[----:B------:R-:W-:Y:S02]  /*b6d0*/  FSEL R162, R162, -INF , !P4 ;  /* 0xff800000a2a27808 */ /* 0x000fe40006000000 */
[----:B------:R-:W-:Y:S02]  /*b6e0*/  FSEL R0, R4, RZ, P5 ;  /* 0x000000ff04007208 */ /* 0x000fe40002800000 */
[----:B------:R-:W-:-:S02]  /*b6f0*/  FMNMX.FTZ R4, R156, R153, !PT ;  /* 0x000000999c047209 */ /* 0x000fc40007810000 */
[----:B------:R-:W-:Y:S01]  /*b700*/  ISETP.GT.AND P4, PT, R177, 0x38, P2 ;  /* 0x00000038b100780c */ /* 0x000fe20001784270 */
[--C-:B------:R-:W-:Y:S01]  /*b710*/  FFMA.FTZ R153, R175, UR7, -R0.reuse ;  /* 0x00000007af997c23 */ /* 0x100fe20008010800 */
[----:B------:R-:W-:Y:S01]  /*b720*/  FMNMX.FTZ R175, R157, R4, !PT ;  /* 0x000000049daf7209 */ /* 0x000fe20007810000 */
[--C-:B------:R-:W-:Y:S01]  /*b730*/  FFMA.FTZ R192, R186, UR7, -R0.reuse ;  /* 0x00000007bac07c23 */ /* 0x100fe20008010800 */
[----:B------:R-:W-:Y:S01]  /*b740*/  ISETP.LT.OR P3, PT, R176, 0x32, P3 ;  /* 0x00000032b000780c */ /* 0x000fe20001f61670 */
[--C-:B------:R-:W-:Y:S01]  /*b750*/  FFMA.FTZ R186, R173, UR7, -R0.reuse ;  /* 0x00000007adba7c23 */ /* 0x100fe20008010800 */
[----:B------:R-:W-:Y:S01]  /*b760*/  FMNMX.FTZ R4, R158, R175, !PT ;  /* 0x000000af9e047209 */ /* 0x000fe20007810000 */
[--C-:B------:R-:W-:Y:S01]  /*b770*/  FFMA.FTZ R198, R184, UR7, -R0.reuse ;  /* 0x00000007b8c67c23 */ /* 0x100fe20008010800 */
        /* <DEDUP_REMOVED lines=20> */
[----:B------:R-:W-:Y:S01]  /*b8c0*/  FSEL R175, R165, -INF , !P2 ;  /* 0xff800000a5af7808 */ /* 0x000fe20005000000 */
[--C-:B------:R-:W-:Y:S01]  /*b8d0*/  FFMA.FTZ R174, R174, UR7, -R0.reuse ;  /* 0x00000007aeae7c23 */ /* 0x100fe20008010800 */
[----:B------:R-:W-:Y:S01]  /*b8e0*/  FMNMX.FTZ R4, R164, R177, !PT ;  /* 0x000000b1a4047209 */ /* 0x000fe20007810000 */
[----:B------:R-:W-:Y:S01]  /*b8f0*/  FFMA.FTZ R177, R187, UR7, -R0 ;  /* 0x00000007bbb17c23 */ /* 0x000fe20008010800 */
[----:B------:R-:W-:Y:S01]  /*b900*/  FSEL R173, R5, RZ, P5 ;  /* 0x000000ff05ad7208 */ /* 0x000fe20002800000 */
[----:B------:R-:W-:Y:S01]  /*b910*/  MUFU.EX2 R153, R153 ;  /* 0x0000009900997308 */ /* 0x000fe20000000800 */
[----:B------:R-:W-:-:S03]  /*b920*/  FMNMX.FTZ R4, R175, R4, !PT ;  /* 0x00000004af047209 */ /* 0x000fc60007810000 */
[----:B------:R-:W-:Y:S01]  /*b930*/  FADD.FTZ R0, -R173, R200 ;  /* 0x000000c8ad007221 */ /* 0x000fe20000010100 */
[----:B------:R-:W-:Y:S01]  /*b940*/  IMAD.MOV.U32 R200, RZ, RZ, R5 ;  /* 0x000000ffffc87224 */ /* 0x000fe200078e0005 */
[----:B------:R-:W0:Y:S02]  /*b950*/  SHFL.BFLY PT, R183, R4, 0x2, 0x1f ;  /* 0x0c401f0004b77f89 */ /* 0x000e2400000e0000 */
[----:B------:R-:W-:Y:S01]  /*b960*/  FMUL.FTZ R0, R0, UR7 ;  /* 0x0000000700007c20 */ /* 0x000fe20008410000 */
[----:B------:R-:W-:Y:S08]  /*b970*/  MUFU.EX2 R196, R196 ;  /* 0x000000c400c47308 */ /* 0x000ff00000000800 */
[----:B------:R-:W1:Y:S08]  /*b980*/  MUFU.EX2 R0, R0 ;  /* 0x0000000000007308 */ /* 0x000e700000000800 */
[----:B------:R-:W2:Y:S01]  /*b990*/  MUFU.EX2 R198, R198 ;  /* 0x000000c600c67308 */ /* 0x000ea20000000800 */
[----:B0-----:R-:W-:-:S07]  /*b9a0*/  FMNMX.FTZ R183, R4, R183, !PT ;  /* 0x000000b704b77209 */ /* 0x001fce0007810000 */
[----:B------:R-:W0:Y:S01]  /*b9b0*/  MUFU.EX2 R165, R185 ;  /* 0x000000b900a57308 */ /* 0x000e220000000800 */
[----:B-1----:R-:W-:Y:S01]  /*b9c0*/  FFMA.FTZ R17, R0, R17, R153 ;  /* 0x0000001100117223 */ /* 0x002fe20000010099 */
[----:B------:R-:W1:Y:S03]  /*b9d0*/  SHFL.BFLY PT, R4, R183, 0x1, 0x1f ;  /* 0x0c201f00b7047f89 */ /* 0x000e6600000e0000 */
[C---:B------:R-:W-:Y:S01]  /*b9e0*/  FADD.FTZ R17, R196.reuse, R17 ;  /* 0x00000011c4117221 */ /* 0x040fe20000010000 */
[----:B------:R-:W-:Y:S02]  /*b9f0*/  F2FP.BF16.F32.PACK_AB R196, R196, R153 ;  /* 0x00000099c4c4723e */ /* 0x000fe400000010ff */
[----:B------:R-:W-:Y:S01]  /*ba00*/  MUFU.EX2 R192, R192 ;  /* 0x000000c000c07308 */ /* 0x000fe20000000800 */
[----:B--2---:R-:W-:-:S07]  /*ba10*/  FADD.FTZ R168, R198, R17 ;  /* 0x00000011c6a87221 */ /* 0x004fce0000010000 */
[----:B------:R-:W-:Y:S01]  /*ba20*/  MUFU.EX2 R177, R177 ;  /* 0x000000b100b17308 */ /* 0x000fe20000000800 */
[----:B0-----:R-:W-:-:S07]  /*ba30*/  F2FP.BF16.F32.PACK_AB R198, R165, R198 ;  /* 0x000000c6a5c6723e */ /* 0x001fce00000010ff */
[----:B------:R-:W-:Y:S01]  /*ba40*/  MUFU.EX2 R194, R194 ;  /* 0x000000c200c27308 */ /* 0x000fe20000000800 */
[----:B-1----:R-:W-:-:S04]  /*ba50*/  FMNMX.FTZ R4, R183, R4, !PT ;  /* 0x00000004b7047209 */ /* 0x002fc80007810000 */
[C---:B------:R-:W-:Y:S01]  /*ba60*/  FSETP.NEU.FTZ.AND P2, PT, R4.reuse, -INF , PT ;  /* 0xff8000000400780b */ /* 0x040fe20003f5d000 */
[----:B------:R-:W-:Y:S02]  /*ba70*/  FMUL.FTZ R183, R4, UR7 ;  /* 0x0000000704b77c20 */ /* 0x000fe40008410000 */
[----:B------:R-:W-:Y:S03]  /*ba80*/  MUFU.EX2 R181, R181 ;  /* 0x000000b500b57308 */ /* 0x000fe60000000800 */
[----:B------:R-:W-:-:S05]  /*ba90*/  FSEL R183, R183, RZ, P2 ;  /* 0x000000ffb7b77208 */ /* 0x000fca0001000000 */
[----:B------:R-:W-:Y:S01]  /*baa0*/  MUFU.EX2 R188, R188 ;  /* 0x000000bc00bc7308 */ /* 0x000fe20000000800 */
[--C-:B------:R-:W-:Y:S01]  /*bab0*/  FFMA.FTZ R193, R154, UR7, -R183.reuse ;  /* 0x000000079ac17c23 */ /* 0x100fe200080108b7 */
        /* <DEDUP_REMOVED lines=11> */
[----:B------:R-:W-:Y:S01]  /*bb70*/  FADD.FTZ R157, R165, R168 ;  /* 0x000000a8a59d7221 */ /* 0x000fe20000010000 */
[--C-:B------:R-:W-:Y:S01]  /*bb80*/  FFMA.FTZ R189, R158, UR7, -R183.reuse ;  /* 0x000000079ebd7c23 */ /* 0x100fe200080108b7 */
[--C-:B------:R-:W-:Y:S01]  /*bb90*/  FFMA.FTZ R158, R159, UR7, -R183.reuse ;  /* 0x000000079f9e7c23 */ /* 0x100fe200080108b7 */
[--C-:B------:R-:W-:Y:S01]  /*bba0*/  FFMA.FTZ R191, R161, UR7, -R183.reuse ;  /* 0x00000007a1bf7c23 */ /* 0x100fe200080108b7 */
[----:B------:R-:W-:Y:S01]  /*bbb0*/  MUFU.EX2 R197, R197 ;  /* 0x000000c500c57308 */ /* 0x000fe20000000800 */
[--C-:B------:R-:W-:Y:S01]  /*bbc0*/  FFMA.FTZ R185, R162, UR7, -R183.reuse ;  /* 0x00000007a2b97c23 */ /* 0x100fe200080108b7 */
[--C-:B------:R-:W-:Y:S01]  /*bbd0*/  FFMA.FTZ R163, R163, UR7, -R183.reuse ;  /* 0x00000007a3a37c23 */ /* 0x100fe200080108b7 */
[--C-:B------:R-:W-:Y:S01]  /*bbe0*/  FFMA.FTZ R164, R164, UR7, -R183.reuse ;  /* 0x00000007a4a47c23 */ /* 0x100fe200080108b7 */
[----:B------:R-:W-:Y:S01]  /*bbf0*/  FFMA.FTZ R175, R175, UR7, -R183 ;  /* 0x00000007afaf7c23 */ /* 0x000fe200080108b7 */
[C---:B------:R-:W-:Y:S01]  /*bc00*/  ISETP.GT.AND P2, PT, R20.reuse, UR61, PT ;  /* 0x0000003d14007c0c */ /* 0x040fe2000bf44270 */
[----:B------:R-:W-:-:S02]  /*bc10*/  VIADD R20, R20, 0xffffffff ;  /* 0xffffffff14147836 */ /* 0x000fc40000000000 */
[----:B------:R-:W0:Y:S01]  /*bc20*/  MUFU.EX2 R2, R155 ;  /* 0x0000009b00027308 */ /* 0x000e220000000800 */
[----:B------:R-:W-:-:S07]  /*bc30*/  IMAD.MOV.U32 R202, RZ, RZ, R4 ;  /* 0x000000ffffca7224 */ /* 0x000fce00078e0004 */
[----:B------:R-:W1:Y:S08]  /*bc40*/  MUFU.EX2 R166, R166 ;  /* 0x000000a600a67308 */ /* 0x000e700000000800 */
[----:B------:R-:W2:Y:S01]  /*bc50*/  MUFU.EX2 R199, R199 ;  /* 0x000000c700c77308 */ /* 0x000ea20000000800 */
[----:B0-----:R-:W-:Y:S01]  /*bc60*/  FFMA.FTZ R17, R2, R16, R197 ;  /* 0x0000001002117223 */ /* 0x001fe200000100c5 */
[----:B------:R-:W-:Y:S01]  /*bc70*/  FADD.FTZ R16, R192, R157 ;  /* 0x0000009dc0107221 */ /* 0x000fe20000010000 */
[----:B------:R-:W-:-:S02]  /*bc80*/  MOV R157, UR14 ;  /* 0x0000000e009d7c02 */ /* 0x000fc40008000f00 */
[C---:B------:R-:W-:Y:S01]  /*bc90*/  F2FP.BF16.F32.PACK_AB R192, R177.reuse, R192 ;  /* 0x000000c0b1c0723e */ /* 0x040fe200000010ff */
[----:B------:R-:W-:Y:S01]  /*bca0*/  FADD.FTZ R155, R177, R16 ;  /* 0x00000010b19b7221 */ /* 0x000fe20000010000 */
[----:B------:R-:W-:Y:S01]  /*bcb0*/  FFMA.FTZ R16, R160, UR7, -R183 ;  /* 0x00000007a0107c23 */ /* 0x000fe200080108b7 */
[----:B------:R-:W0:Y:S01]  /*bcc0*/  MUFU.EX2 R152, R152 ;  /* 0x0000009800987308 */ /* 0x000e220000000800 */
[C---:B-1----:R-:W-:Y:S01]  /*bcd0*/  FADD.FTZ R168, R166.reuse, R17 ;  /* 0x00000011a6a87221 */ /* 0x042fe20000010000 */
[----:B------:R-:W-:Y:S01]  /*bce0*/  @!P1 VIADD R157, R157, 0x30860 ;  /* 0x000308609d9d9836 */ /* 0x000fe20000000000 */
[----:B------:R-:W-:-:S04]  /*bcf0*/  F2FP.BF16.F32.PACK_AB R197, R166, R197 ;  /* 0x000000c5a6c5723e */ /* 0x000fc800000010ff */
[----:B------:R-:W-:Y:S01]  /*bd00*/  @!P1 PRMT R157, RZ, 0x654, R157 ;  /* 0x00000654ff9d9816 */ /* 0x000fe2000000009d */
[----:B------:R-:W1:Y:S01]  /*bd10*/  MUFU.EX2 R154, R154 ;  /* 0x0000009a009a7308 */ /* 0x000e620000000800 */
[----:B--2---:R-:W-:Y:S01]  /*bd20*/  FADD.FTZ R17, R199, R168 ;  /* 0x000000a8c7117221 */ /* 0x004fe20000010000 */
[----:B------:R-:W-:Y:S01]  /*bd30*/  FADD.FTZ R168, R194, R155 ;  /* 0x0000009bc2a87221 */ /* 0x000fe20000010000 */
[----:B------:R2:W-:Y:S01]  /*bd40*/  @!P1 SYNCS.ARRIVE.TRANS64.RED.A1T0 RZ, [R157+URZ], RZ ;  /* 0x000000ff9dff99a7 */ /* 0x0005e2000810043f */
[C---:B------:R-:W-:Y:S02]  /*bd50*/  F2FP.BF16.F32.PACK_AB R194, R181.reuse, R194 ;  /* 0x000000c2b5c2723e */ /* 0x040fe400000010ff */
[----:B------:R-:W-:Y:S02]  /*bd60*/  FADD.FTZ R155, R181, R168 ;  /* 0x000000a8b59b7221 */ /* 0x000fe40000010000 */
[----:B------:R-:W3:Y:S01]  /*bd70*/  MUFU.EX2 R195, R195 ;  /* 0x000000c300c37308 */ /* 0x000ee20000000800 */
[----:B0-----:R-:W-:Y:S01]  /*bd80*/  FADD.FTZ R160, R152, R17 ;  /* 0x0000001198a07221 */ /* 0x001fe20000010000 */
[----:B------:R-:W-:Y:S01]  /*bd90*/  FADD.FTZ R162, R188, R155 ;  /* 0x0000009bbca27221 */ /* 0x000fe20000010000 */
[----:B------:R-:W-:-:S02]  /*bda0*/  F2FP.BF16.F32.PACK_AB R199, R152, R199 ;  /* 0x000000c798c7723e */ /* 0x000fc400000010ff */
[----:B------:R-:W-:-:S03]  /*bdb0*/  FADD.FTZ R17, R193, R160 ;  /* 0x000000a0c1117221 */ /* 0x000fc60000010000 */
        /* <DEDUP_REMOVED lines=19> */
[----:B---3--:R-:W-:-:S07]  /*bef0*/  FADD.FTZ R17, R191, R160 ;  /* 0x000000a0bf117221 */ /* 0x008fce0000010000 */
[----:B------:R-:W3:Y:S01]  /*bf00*/  MUFU.EX2 R184, R184 ;  /* 0x000000b800b87308 */ /* 0x000ee20000000800 */
[C---:B0-----:R-:W-:Y:S01]  /*bf10*/  FADD.FTZ R153, R169.reuse, R162 ;  /* 0x000000a2a9997221 */ /* 0x041fe20000010000 */
[----:B------:R-:W-:-:S06]  /*bf20*/  F2FP.BF16.F32.PACK_AB R190, R169, R190 ;  /* 0x000000bea9be723e */ /* 0x000fcc00000010ff */
[----:B------:R-:W0:Y:S01]  /*bf30*/  MUFU.EX2 R185, R185 ;  /* 0x000000b900b97308 */ /* 0x000e220000000800 */
[C---:B-1----:R-:W-:Y:S01]  /*bf40*/  FADD.FTZ R160, R16.reuse, R17 ;  /* 0x0000001110a07221 */ /* 0x042fe20000010000 */
[----:B------:R-:W-:-:S06]  /*bf50*/  F2FP.BF16.F32.PACK_AB R191, R16, R191 ;  /* 0x000000bf10bf723e */ /* 0x000fcc00000010ff */
[----:B------:R-:W1:Y:S01]  /*bf60*/  MUFU.EX2 R171, R171 ;  /* 0x000000ab00ab7308 */ /* 0x000e620000000800 */
[----:B---3--:R-:W-:-:S07]  /*bf70*/  FADD.FTZ R162, R184, R153 ;  /* 0x00000099b8a27221 */ /* 0x008fce0000010000 */
        /* <DEDUP_REMOVED lines=11> */
[----:B-1----:R-:W-:Y:S01]  /*c030*/  FADD.FTZ R160, R187, R160 ;  /* 0x000000a0bba07221 */ /* 0x002fe20000010000 */
[C---:B---3--:R-:W-:Y:S01]  /*c040*/  FADD.FTZ R17, R173.reuse, R162 ;  /* 0x000000a2ad117221 */ /* 0x048fe20000010000 */
[----:B------:R-:W-:Y:S02]  /*c050*/  F2FP.BF16.F32.PACK_AB R186, R173, R186 ;  /* 0x000000baadba723e */ /* 0x000fe400000010ff */
[C---:B0-----:R-:W-:Y:S01]  /*c060*/  FADD.FTZ R16, R175.reuse, R160 ;  /* 0x000000a0af107221 */ /* 0x041fe20000010000 */
[----:B------:R-:W-:Y:S01]  /*c070*/  F2FP.BF16.F32.PACK_AB R187, R175, R187 ;  /* 0x000000bbafbb723e */ /* 0x000fe200000010ff */
[----:B--2---:R-:W-:Y:S06]  /*c080*/  @P2 BRA `(.L_x_1156) ;  /* 0xffffffd400642947 */ /* 0x004fec000383ffff */
.L_x_1139:
        /* <DEDUP_REMOVED lines=131> */
.L_x_1157:
[----:B------:R-:W-:Y:S01]  /*c8c0*/  ULEA UR5, UR37, UR39, 0x3 ;  /* 0x0000002725057291 */ /* 0x000fe2000f8e183f */
[----:B------:R-:W-:-:S05]  /*c8d0*/  IMAD.U32 R0, RZ, RZ, UR36 ;  /* 0x00000024ff007e24 */ /* 0x000fca000f8e00ff */
[----:B------:R-:W-:-:S04]  /*c8e0*/  SHF.L.U32 R0, R0, 0x1f, RZ ;  /* 0x0000001f00007819 */ /* 0x000fc800000006ff */
[----:B------:R0:W1:Y:S01]  /*c8f0*/  SYNCS.PHASECHK.TRANS64.TRYWAIT P2, [UR5+0x30850], R0 ;  /* 0x03085000ff0075a7 */ /* 0x0000620008040145 */
[----:B------:R-:W-:Y:S05]  /*c900*/  @!P0 BRA `(.L_x_1158) ;  /* 0x0000000000048947 */ /* 0x000fea0003800000 */
[----:B------:R-:W-:Y:S01]  /*c910*/  BPT.TRAP 0x1 ;  /* 0x000000040000795c */ /* 0x000fe20000300000 */
.L_x_1158:
[----:B-1----:R-:W-:Y:S05]  /*c920*/  @P2 BRA `(.L_x_1159) ;  /* 0x0000000000082947 */ /* 0x002fea0003800000 */
[----:B------:R-:W1:Y:S02]  /*c930*/  SYNCS.PHASECHK.TRANS64.TRYWAIT P0, [UR5+0x30850], R0 ;  /* 0x03085000ff0075a7 */ /* 0x000e640008000145 */
[----:B-1----:R-:W-:Y:S05]  /*c940*/  @!P0 BRA `(.L_x_1160) ;  /* 0x00000094007c8947 */ /* 0x002fea0003800000 */
.L_x_1159:
[----:B------:R-:W-:Y:S01]  /*c950*/  UIADD3 UR39, UR39, 0x400, URZ ;  /* 0x0000040027277890 */ /* 0x000fe2000fffe03f */
[----:B------:R-:W-:Y:S01]  /*c960*/  WARPGROUP.ARRIVE ;  /* 0x00000000000079c5 */ /* 0x000fe20000000000 */
[----:B------:R-:W-:Y:S01]  /*c970*/  UMOV UR11, 0x40000040 ;  /* 0x40000040000b7882 */ /* 0x000fe20000000000 */
[----:B-1----:R-:W1:Y:S01]  /*c980*/  SHFL.BFLY PT, R3, R16, 0x2, 0x1f ;  /* 0x0c401f0010037f89 */ /* 0x002e6200000e0000 */
[----:B------:R-:W-:Y:S01]  /*c990*/  USHF.R.U32.HI UR39, URZ, 0x4, UR39 ;  /* 0x000000043f277899 */ /* 0x000fe20008011627 */
[----:B------:R-:W-:Y:S01]  /*c9a0*/  IMAD.MOV.U32 R13, RZ, RZ, RZ ;  /* 0x000000ffff0d7224 */ /* 0x000fe200078e00ff */
[----:B------:R-:W-:Y:S01]  /*c9b0*/  R2UR UR8, R209 ;  /* 0x00000000d10872ca */ /* 0x000fe200000e0000 */
[----:B0-----:R-:W0:Y:S01]  /*c9c0*/  SHFL.BFLY PT, R0, R17, 0x2, 0x1f ;  /* 0x0c401f0011007f89 */ /* 0x001e2200000e0000 */
[----:B------:R-:W-:Y:S01]  /*c9d0*/  ULOP3.LUT UR39, UR39, 0x3fff, URZ, 0xc0, !UPT ;  /* 0x00003fff27277892 */ /* 0x000fe2000f8ec03f */
[----:B------:R-:W-:Y:S02]  /*c9e0*/  IMAD.U32 R11, RZ, RZ, UR5 ;  /* 0x00000005ff0b7e24 */ /* 0x000fe4000f8e00ff */
[----:B------:R-:W-:Y:S01]  /*c9f0*/  IMAD.U32 R6, RZ, RZ, UR7 ;  /* 0x00000007ff067e24 */ /* 0x000fe2000f8e00ff */
[----:B------:R-:W-:Y:S01]  /*ca00*/  ULOP3.LUT UR4, UR39, 0x2000000, URZ, 0xfc, !UPT ;  /* 0x0200000027047892 */ /* 0x000fe2000f8efc3f */
[----:B------:R-:W-:-:S03]  /*ca10*/  IMAD.U32 R12, RZ, RZ, UR7 ;  /* 0x00000007ff0c7e24 */ /* 0x000fc6000f8e00ff */
[----:B------:R-:W-:Y:S02]  /*ca20*/  ULEA UR4, UR37, UR4, 0xb ;  /* 0x0000000425047291 */ /* 0x000fe4000f8e583f */
[----:B------:R-:W-:Y:S02]  /*ca30*/  UIADD3 UR37, UR37, 0x1, URZ ;  /* 0x0000000125257890 */ /* 0x000fe4000fffe03f */
[----:B------:R-:W-:Y:S02]  /*ca40*/  UIADD3 UR6, UR4, 0x80, URZ ;  /* 0x0000008004067890 */ /* 0x000fe4000fffe03f */
[----:B------:R-:W-:Y:S01]  /*ca50*/  UIADD3 UR8, UR8, 0x1, URZ ;  /* 0x0000000108087890 */ /* 0x000fe2000fffe03f */
[----:B------:R-:W-:Y:S01]  /*ca60*/  UMOV UR10, UR4 ;  /* 0x00000004000a7c82 */ /* 0x000fe20008000000 */
[----:B------:R-:W-:-:S07]  /*ca70*/  UISETP.NE.AND UP0, UPT, UR37, 0x2, UPT ;  /* 0x000000022500788c */ /* 0x000fce000bf05270 */
[----:B------:R-:W-:Y:S01]  /*ca80*/  HGMMA.64x256x16.F32.BF16 R24, R196, gdesc[UR8].tnspB, R24, gsb0 ;  /* 0x43e00008c4187df0 */ /* 0x000fe20008001818 */
[----:B------:R-:W-:Y:S01]  /*ca90*/  UMOV UR10, UR6 ;  /* 0x00000006000a7c82 */ /* 0x000fe20008000000 */
[----:B------:R-:W-:Y:S01]  /*caa0*/  UMOV UR11, 0x40000040 ;  /* 0x40000040000b7882 */ /* 0x000fe20000000000 */
[----:B------:R-:W-:Y:S01]  /*cab0*/  UIADD3 UR6, UR4, 0x100, URZ ;  /* 0x0000010004067890 */ /* 0x000fe2000fffe03f */
[----:B-1----:R-:W-:Y:S01]  /*cac0*/  FADD.FTZ R2, R3, R16 ;  /* 0x0000001003027221 */ /* 0x002fe20000010000 */
[----:B------:R-:W-:Y:S01]  /*cad0*/  UIADD3 UR4, UR4, 0x180, URZ ;  /* 0x0000018004047890 */ /* 0x000fe2000fffe03f */
[----:B0-----:R-:W-:Y:S01]  /*cae0*/  FADD.FTZ R0, R0, R17 ;  /* 0x0000001100007221 */ /* 0x001fe20000010000 */
[----:B------:R-:W-:Y:S01]  /*caf0*/  IMAD.U32 R209, RZ, RZ, UR8 ;  /* 0x00000008ffd17e24 */ /* 0x000fe2000f8e00ff */
[----:B------:R-:W-:Y:S01]  /*cb00*/  USEL UR37, UR37, URZ, UP0 ;  /* 0x0000003f25257287 */ /* 0x000fe20008000000 */
[----:B------:R-:W0:Y:S04]  /*cb10*/  SHFL.BFLY PT, R7, R2, 0x1, 0x1f ;  /* 0x0c201f0002077f89 */ /* 0x000e2800000e0000 */
[----:B------:R-:W1:Y:S01]  /*cb20*/  SHFL.BFLY PT, R3, R0, 0x1, 0x1f ;  /* 0x0c201f0000037f89 */ /* 0x000e6200000e0000 */
[----:B0-----:R-:W-:Y:S01]  /*cb30*/  FADD.FTZ R10, R2, R7 ;  /* 0x00000007020a7221 */ /* 0x001fe20000010000 */
[----:B------:R-:W-:-:S02]  /*cb40*/  IMAD.MOV.U32 R7, RZ, RZ, RZ ;  /* 0x000000ffff077224 */ /* 0x000fc400078e00ff */
[----:B------:R-:W-:Y:S02]  /*cb50*/  IMAD.MOV.U32 R2, RZ, RZ, -0x800000 ;  /* 0xff800000ff027424 */ /* 0x000fe400078e00ff */
[----:B-1----:R-:W-:Y:S01]  /*cb60*/  FADD.FTZ R9, R0, R3 ;  /* 0x0000000300097221 */ /* 0x002fe20000010000 */
[----:B------:R-:W-:Y:S02]  /*cb70*/  FSETP.NE.FTZ.AND P2, PT, R10, RZ, PT ;  /* 0x000000ff0a00720b */ /* 0x000fe40003f55000 */
[----:B------:R-:W-:Y:S02]  /*cb80*/  MOV R0, 0xff800000 ;  /* 0xff80000000007802 */ /* 0x000fe40000000f00 */
[----:B------:R-:W-:-:S09]  /*cb90*/  FSETP.NE.FTZ.AND P0, PT, R9, RZ, PT ;  /* 0x000000ff0900720b */ /* 0x000fd20003f15000 */
[----:B------:R-:W-:Y:S01]  /*cba0*/  @P2 MUFU.LG2 R8, R10 ;  /* 0x0000000a00082308 */ /* 0x000fe20000000c00 */
[----:B------:R-:W-:-:S03]  /*cbb0*/  @P2 FMUL.FTZ R12, R12, 0.69314718246459960938 ;  /* 0x3f3172180c0c2820 */ /* 0x000fc60000410000 */
[----:B------:R-:W-:-:S04]  /*cbc0*/  @P0 FMUL.FTZ R6, R6, 0.69314718246459960938 ;  /* 0x3f31721806060820 */ /* 0x000fc80000410000 */
[----:B------:R-:W0:Y:S08]  /*cbd0*/  @P0 MUFU.LG2 R3, R9 ;  /* 0x0000000900030308 */ /* 0x000e300000000c00 */
[----:B------:R-:W1:Y:S08]  /*cbe0*/  @P2 MUFU.RCP R7, R10 ;  /* 0x0000000a00072308 */ /* 0x000e700000001000 */
[----:B------:R2:W3:Y:S01]  /*cbf0*/  @P0 MUFU.RCP R13, R9 ;  /* 0x00000009000d0308 */ /* 0x0004e20000001000 */
[----:B0-----:R-:W-:-:S04]  /*cc00*/  @P0 FMUL.FTZ R3, R3, 0.69314718246459960938 ;  /* 0x3f31721803030820 */ /* 0x001fc80000410000 */
[----:B------:R-:W-:Y:S01]  /*cc10*/  @P0 FFMA.FTZ R0, R6, R5, R3 ;  /* 0x0000000506000223 */ /* 0x000fe20000010003 */
[----:B------:R-:W-:Y:S01]  /*cc20*/  PLOP3.LUT P0, PT, PT, PT, PT, 0x8, 0x0 ;  /* 0x000000000000781c */ /* 0x000fe20003f0e170 */
[----:B--2---:R-:W-:Y:S01]  /*cc30*/  @P2 FMUL.FTZ R9, R8, 0.69314718246459960938 ;  /* 0x3f31721808092820 */ /* 0x004fe20000410000 */
[----:B------:R-:W-:-:S03]  /*cc40*/  @!P1 VIADD R8, R11, 0x30860 ;  /* 0x000308600b089836 */ /* 0x000fc60000000000 */
[----:B------:R-:W-:Y:S02]  /*cc50*/  @P2 FFMA.FTZ R2, R12, R4, R9 ;  /* 0x000000040c022223 */ /* 0x000fe40000010009 */
[----:B------:R-:W-:Y:S01]  /*cc60*/  @!P1 PRMT R16, RZ, 0x654, R8 ;  /* 0x00000654ff109816 */ /* 0x000fe20000000008 */
        /* <DEDUP_REMOVED lines=18> */
[-C--:B-1----:R-:W-:Y:S01]  /*cd90*/  FMUL.FTZ R159, R75, R7.reuse ;  /* 0x000000074b9f7220 */ /* 0x082fe20000410000 */
[----:B------:R-:W-:Y:S01]  /*cda0*/  FMUL.FTZ R157, R79, R7 ;  /* 0x000000074f9d7220 */ /* 0x000fe20000410000 */
[-C--:B---3--:R-:W-:Y:S01]  /*cdb0*/  FMUL.FTZ R5, R24, R13.reuse ;  /* 0x0000000d18057220 */ /* 0x088fe20000410000 */
[----:B------:R-:W-:Y:S01]  /*cdc0*/  FMUL.FTZ R6, R28, R13 ;  /* 0x0000000d1c067220 */ /* 0x000fe20000410000 */
        /* <DEDUP_REMOVED lines=125> */
.L_x_1090:
[----:B------:R-:W0:Y:S01]  /*d5a0*/  S2R R20, SR_CgaCtaId ;  /* 0x0000000000147919 */ /* 0x000e220000008800 */
[----:B------:R-:W-:Y:S01]  /*d5b0*/  MOV R19, 0x400 ;  /* 0x0000040000137802 */ /* 0x000fe20000000f00 */
[----:B------:R-:W-:Y:S01]  /*d5c0*/  BSSY B0, `(.L_x_1161) ;  /* 0x00002bc000007945 */ /* 0x000fe20003800000 */
[----:B------:R-:W-:Y:S02]  /*d5d0*/  BAR.SYNC.DEFER_BLOCKING 0x5, 0x120 ;  /* 0x0144800000007b1d */ /* 0x000fe40000010000 */
[----:B0-----:R-:W-:-:S05]  /*d5e0*/  LEA R19, R20, R19, 0x18 ;  /* 0x0000001314137211 */ /* 0x001fca00078ec0ff */
[----:B------:R-:W0:Y:S02]  /*d5f0*/  LDS.128 R200, [R19+0x308d0] ;  /* 0x0308d00013c87984 */ /* 0x000e240000000c00 */
[----:B0-----:R-:W-:Y:S02]  /*d600*/  R2UR UR6, R202 ;  /* 0x00000000ca0672ca */ /* 0x001fe400000e0000 */
[----:B------:R-:W-:Y:S01]  /*d610*/  R2UR UR5, R203 ;  /* 0x00000000cb0572ca */ /* 0x000fe200000e0000 */
[----:B------:R-:W-:Y:S06]  /*d620*/  BAR.ARV 0x4, 0x120 ;  /* 0x0104800000007b1d */ /* 0x000fec0000002000 */
[----:B------:R-:W-:Y:S08]  /*d630*/  @P0 BRA `(.L_x_1162) ;  /* 0x0000001c009c0947 */ /* 0x000ff00003800000 */
[----:B------:R-:W0:Y:S01]  /*d640*/  S2R R22, SR_SWINHI ;  /* 0x0000000000167919 */ /* 0x000e220000002f00 */
[----:B------:R-:W-:Y:S01]  /*d650*/  F2FP.BF16.F32.PACK_AB R4, R4, R5 ;  /* 0x000000050404723e */ /* 0x000fe200000010ff */
[----:B------:R-:W-:Y:S01]  /*d660*/  ULDC.64 UR8, c[0x0][0xbd8] ;  /* 0x0002f60000087ab9 */ /* 0x000fe20000000a00 */
[----:B------:R-:W-:Y:S01]  /*d670*/  F2FP.BF16.F32.PACK_AB R5, R175, R26 ;  /* 0x0000001aaf05723e */ /* 0x000fe200000010ff */
[----:B------:R-:W-:Y:S01]  /*d680*/  UISETP.NE.U32.AND UP0, UPT, UR8, URZ, UPT ;  /* 0x0000003f0800728c */ /* 0x000fe2000bf05070 */
[----:B------:R-:W-:Y:S01]  /*d690*/  F2FP.BF16.F32.PACK_AB R6, R29, R6 ;  /* 0x000000061d06723e */ /* 0x000fe200000010ff */
[----:B------:R-:W-:Y:S01]  /*d6a0*/  ULDC.64 UR10, c[0x0][0x208] ;  /* 0x00008200000a7ab9 */ /* 0x000fe20000000a00 */
[----:B------:R-:W-:Y:S01]  /*d6b0*/  F2FP.BF16.F32.PACK_AB R8, R8, R9 ;  /* 0x000000090808723e */ /* 0x000fe200000010ff */
[----:B------:R-:W-:Y:S01]  /*d6c0*/  UISETP.NE.AND.EX UP0, UPT, UR9, URZ, UPT, UP0 ;  /* 0x0000003f0900728c */ /* 0x000fe2000bf05300 */
[----:B------:R-:W-:Y:S02]  /*d6d0*/  F2FP.BF16.F32.PACK_AB R10, R10, R11 ;  /* 0x0000000b0a0a723e */ /* 0x000fe400000010ff */
[----:B------:R-:W-:Y:S01]  /*d6e0*/  F2FP.BF16.F32.PACK_AB R9, R169, R154 ;  /* 0x0000009aa909723e */ /* 0x000fe200000010ff */
[----:B------:R-:W-:Y:S01]  /*d6f0*/  ULDC.64 UR8, c[0x0][0xbd8] ;  /* 0x0002f60000087ab9 */ /* 0x000fe20000000a00 */
        /* <DEDUP_REMOVED lines=10> */
[----:B------:R-:W-:Y:S02]  /*d7a0*/  MOV R20, R19 ;  /* 0x0000001300147202 */ /* 0x000fe40000000f00 */
[----:B0-----:R-:W-:Y:S02]  /*d7b0*/  MOV R21, R22 ;  /* 0x0000001600157202 */ /* 0x001fe40000000f00 */
[----:B------:R-:W-:-:S02]  /*d7c0*/  F2FP.BF16.F32.PACK_AB R88, R89, R88 ;  /* 0x000000585958723e */ /* 0x000fc400000010ff */
[----:B------:R-:W-:Y:S01]  /*d7d0*/  F2FP.BF16.F32.PACK_AB R82, R85, R84 ;  /* 0x000000545552723e */ /* 0x000fe200000010ff */
[----:B------:R-:W-:Y:S01]  /*d7e0*/  IMAD.WIDE R66, R213, 0x2, R20 ;  /* 0x00000002d5427825 */ /* 0x000fe200078e0214 */
[----:B------:R-:W-:Y:S02]  /*d7f0*/  F2FP.BF16.F32.PACK_AB R83, R158, R83 ;  /* 0x000000539e53723e */ /* 0x000fe400000010ff */
[----:B------:R-:W-:Y:S02]  /*d800*/  F2FP.BF16.F32.PACK_AB R89, R75, R90 ;  /* 0x0000005a4b59723e */ /* 0x000fe400000010ff */
[C---:B------:R-:W-:Y:S02]  /*d810*/  IADD3 R22, P1, R66.reuse, 0x20, RZ ;  /* 0x0000002042167810 */ /* 0x040fe40007f3e0ff */
[C---:B------:R-:W-:Y:S02]  /*d820*/  LOP3.LUT R7, R66.reuse, 0x380, RZ, 0xc0, !PT ;  /* 0x0000038042077812 */ /* 0x040fe400078ec0ff */
[C---:B------:R-:W-:Y:S01]  /*d830*/  IADD3 R87, P0, R66.reuse, 0x40, RZ ;  /* 0x0000004042577810 */ /* 0x040fe20007f1e0ff */
[----:B------:R-:W-:Y:S01]  /*d840*/  IMAD.X R35, RZ, RZ, R67, P1 ;  /* 0x000000ffff237224 */ /* 0x000fe200008e0643 */
[----:B------:R-:W-:-:S02]  /*d850*/  IADD3 R95, P4, R66, 0x60, RZ ;  /* 0x00000060425f7810 */ /* 0x000fc40007f9e0ff */
        /* <DEDUP_REMOVED lines=12> */
[----:B------:R-:W-:-:S02]  /*d920*/  IADD3.X R43, RZ, R67, RZ, P3, !PT ;  /* 0x00000043ff2b7210 */ /* 0x000fc40001ffe4ff */
[C---:B------:R-:W-:Y:S02]  /*d930*/  IADD3 R54, P0, R66.reuse, 0x8020, RZ ;  /* 0x0000802042367810 */ /* 0x040fe40007f1e0ff */
        /* <DEDUP_REMOVED lines=8> */
[----:B------:R-:W-:Y:S01]  /*d9c0*/  IMAD.X R63, RZ, RZ, R67, P6 ;  /* 0x000000ffff3f7224 */ /* 0x000fe200030e0643 */
[----:B------:R-:W-:-:S02]  /*d9d0*/  IADD3 R102, P1, R66, 0xc060, RZ ;  /* 0x0000c06042667810 */ /* 0x000fc40007f3e0ff */
[----:B------:R-:W-:Y:S01]  /*d9e0*/  LOP3.LUT R66, R7, R66, RZ, 0x3c, !PT ;  /* 0x0000004207427212 */ /* 0x000fe200078e3cff */
[--C-:B------:R-:W-:Y:S01]  /*d9f0*/  IMAD.X R27, RZ, RZ, R67.reuse, P2 ;  /* 0x000000ffff1b7224 */ /* 0x100fe200010e0643 */
[----:B------:R-:W-:Y:S01]  /*da00*/  LOP3.LUT R7, R22, 0x380, RZ, 0xc0, !PT ;  /* 0x0000038016077812 */ /* 0x000fe200078ec0ff */
[----:B------:R-:W-:Y:S01]  /*da10*/  IMAD.X R31, RZ, RZ, R67, P1 ;  /* 0x000000ffff1f7224 */ /* 0x000fe200008e0643 */
[----:B------:R-:W-:Y:S02]  /*da20*/  LOP3.LUT R38, R87, 0x380, RZ, 0xc0, !PT ;  /* 0x0000038057267812 */ /* 0x000fe400078ec0ff */
[----:B------:R-:W-:Y:S02]  /*da30*/  SHF.R.U64 R7, R7, 0x3, RZ ;  /* 0x0000000307077819 */ /* 0x000fe400000012ff */
[----:B------:R-:W-:Y:S02]  /*da40*/  LOP3.LUT R40, R95, 0x380, RZ, 0xc0, !PT ;  /* 0x000003805f287812 */ /* 0x000fe400078ec0ff */
[----:B------:R-:W-:-:S02]  /*da50*/  LOP3.LUT R34, R7, R22, RZ, 0x3c, !PT ;  /* 0x0000001607227212 */ /* 0x000fc400078e3cff */
[----:B------:R-:W-:Y:S02]  /*da60*/  LOP3.LUT R7, R44, 0x380, RZ, 0xc0, !PT ;  /* 0x000003802c077812 */ /* 0x000fe400078ec0ff */
[----:B------:R-:W-:Y:S02]  /*da70*/  LOP3.LUT R22, R177, 0x380, RZ, 0xc0, !PT ;  /* 0x00000380b1167812 */ /* 0x000fe400078ec0ff */
[----:B------:R-:W-:Y:S02]  /*da80*/  SHF.R.U64 R7, R7, 0x3, RZ ;  /* 0x0000000307077819 */ /* 0x000fe400000012ff */
[----:B------:R-:W-:Y:S02]  /*da90*/  SHF.R.U64 R22, R22, 0x3, RZ ;  /* 0x0000000316167819 */ /* 0x000fe400000012ff */
[----:B------:R-:W-:Y:S02]  /*daa0*/  LOP3.LUT R44, R7, R44, RZ, 0x3c, !PT ;  /* 0x0000002c072c7212 */ /* 0x000fe400078e3cff */
[----:B------:R-:W-:-:S02]  /*dab0*/  LOP3.LUT R7, R54, 0x380, RZ, 0xc0, !PT ;  /* 0x0000038036077812 */ /* 0x000fc400078ec0ff */
[----:B------:R-:W-:Y:S02]  /*dac0*/  LOP3.LUT R46, R22, R177, RZ, 0x3c, !PT ;  /* 0x000000b1162e7212 */ /* 0x000fe400078e3cff */
[----:B------:R-:W-:Y:S02]  /*dad0*/  SHF.R.U64 R7, R7, 0x3, RZ ;  /* 0x0000000307077819 */ /* 0x000fe400000012ff */
[----:B------:R-:W-:Y:S02]  /*dae0*/  LOP3.LUT R22, R183, 0x380, RZ, 0xc0, !PT ;  /* 0x00000380b7167812 */ /* 0x000fe400078ec0ff */
[----:B------:R-:W-:Y:S02]  /*daf0*/  LOP3.LUT R54, R7, R54, RZ, 0x3c, !PT ;  /* 0x0000003607367212 */ /* 0x000fe400078e3cff */
[----:B------:R-:W-:Y:S02]  /*db00*/  LOP3.LUT R7, R102, 0x380, RZ, 0xc0, !PT ;  /* 0x0000038066077812 */ /* 0x000fe400078ec0ff */
[----:B------:R-:W-:-:S02]  /*db10*/  SHF.R.U64 R22, R22, 0x3, RZ ;  /* 0x0000000316167819 */ /* 0x000fc400000012ff */
[----:B------:R-:W-:Y:S02]  /*db20*/  LOP3.LUT R26, R191, 0x380, RZ, 0xc0, !PT ;  /* 0x00000380bf1a7812 */ /* 0x000fe400078ec0ff */
[----:B------:R-:W-:Y:S02]  /*db30*/  LOP3.LUT R42, R103, 0x380, RZ, 0xc0, !PT ;  /* 0x00000380672a7812 */ /* 0x000fe400078ec0ff */
[----:B------:R-:W-:Y:S02]  /*db40*/  SHF.R.U64 R29, R7, 0x3, RZ ;  /* 0x00000003071d7819 */ /* 0x000fe400000012ff */
[----:B------:R-:W-:Y:S02]  /*db50*/  SHF.R.U64 R38, R38, 0x3, RZ ;  /* 0x0000000326267819 */ /* 0x000fe400000012ff */
[----:B------:R-:W-:Y:S02]  /*db60*/  LOP3.LUT R56, R22, R183, RZ, 0x3c, !PT ;  /* 0x000000b716387212 */ /* 0x000fe400078e3cff */
[----:B------:R-:W-:-:S02]  /*db70*/  MOV R66, R66 ;  /* 0x0000004200427202 */ /* 0x000fc40000000f00 */
[----:B------:R-:W-:Y:S01]  /*db80*/  F2FP.BF16.F32.PACK_AB R7, R173, R30 ;  /* 0x0000001ead07723e */ /* 0x000fe200000010ff */
[----:B------:R-:W-:Y:S01]  /*db90*/  BAR.SYNC.DEFER_BLOCKING 0x1, 0x100 ;  /* 0x0044000000007b1d */ /* 0x000fe20000010000 */
[----:B------:R-:W-:Y:S02]  /*dba0*/  SHF.R.U64 R40, R40, 0x3, RZ ;  /* 0x0000000328287819 */ /* 0x000fe400000012ff */
[----:B------:R-:W-:Y:S02]  /*dbb0*/  LOP3.LUT R50, R179, 0x380, RZ, 0xc0, !PT ;  /* 0x00000380b3327812 */ /* 0x000fe400078ec0ff */
[----:B------:R-:W-:Y:S02]  /*dbc0*/  LOP3.LUT R22, R189, 0x380, RZ, 0xc0, !PT ;  /* 0x00000380bd167812 */ /* 0x000fe400078ec0ff */
[----:B------:R-:W-:Y:S02]  /*dbd0*/  SHF.R.U64 R26, R26, 0x3, RZ ;  /* 0x000000031a1a7819 */ /* 0x000fe400000012ff */
[----:B------:R-:W-:-:S02]  /*dbe0*/  SHF.R.U64 R42, R42, 0x3, RZ ;  /* 0x000000032a2a7819 */ /* 0x000fc400000012ff */
[----:B------:R-:W-:Y:S02]  /*dbf0*/  LOP3.LUT R52, R181, 0x380, RZ, 0xc0, !PT ;  /* 0x00000380b5347812 */ /* 0x000fe400078ec0ff */
[----:B------:R-:W-:Y:S02]  /*dc00*/  LOP3.LUT R38, R38, R87, RZ, 0x3c, !PT ;  /* 0x0000005726267212 */ /* 0x000fe400078e3cff */
[----:B------:R-:W-:Y:S02]  /*dc10*/  LOP3.LUT R40, R40, R95, RZ, 0x3c, !PT ;  /* 0x0000005f28287212 */ /* 0x000fe400078e3cff */
[----:B------:R-:W-:Y:S02]  /*dc20*/  SHF.R.U64 R50, R50, 0x3, RZ ;  /* 0x0000000332327819 */ /* 0x000fe400000012ff */
[----:B------:R-:W-:Y:S02]  /*dc30*/  LOP3.LUT R58, R185, 0x380, RZ, 0xc0, !PT ;  /* 0x00000380b93a7812 */ /* 0x000fe400078ec0ff */
[----:B------:R-:W-:-:S02]  /*dc40*/  SHF.R.U64 R22, R22, 0x3, RZ ;  /* 0x0000000316167819 */ /* 0x000fc400000012ff */
[----:B------:R-:W-:Y:S01]  /*dc50*/  LOP3.LUT R26, R26, R191, RZ, 0x3c, !PT ;  /* 0x000000bf1a1a7212 */ /* 0x000fe200078e3cff */
[----:B------:R0:W-:Y:S01]  /*dc60*/  STSM.16.M88.4 [R66], R4 ;  /* 0x0000000442007844 */ /* 0x0001e20000000200 */
[----:B------:R-:W-:Y:S02]  /*dc70*/  LOP3.LUT R42, R42, R103, RZ, 0x3c, !PT ;  /* 0x000000672a2a7212 */ /* 0x000fe400078e3cff */
[----:B------:R-:W-:Y:S02]  /*dc80*/  SHF.R.U64 R52, R52, 0x3, RZ ;  /* 0x0000000334347819 */ /* 0x000fe400000012ff */
[----:B------:R-:W-:Y:S02]  /*dc90*/  LOP3.LUT R62, R187, 0x380, RZ, 0xc0, !PT ;  /* 0x00000380bb3e7812 */ /* 0x000fe400078ec0ff */
[----:B------:R-:W-:Y:S02]  /*dca0*/  LOP3.LUT R30, R29, R102, RZ, 0x3c, !PT ;  /* 0x000000661d1e7212 */ /* 0x000fe400078e3cff */
[----:B------:R-:W-:-:S02]  /*dcb0*/  MOV R34, R34 ;  /* 0x0000002200227202 */ /* 0x000fc40000000f00 */
[----:B------:R-:W-:Y:S02]  /*dcc0*/  MOV R38, R38 ;  /* 0x0000002600267202 */ /* 0x000fe40000000f00 */
[----:B------:R-:W-:Y:S02]  /*dcd0*/  LOP3.LUT R50, R50, R179, RZ, 0x3c, !PT ;  /* 0x000000b332327212 */ /* 0x000fe400078e3cff */
[----:B------:R-:W-:Y:S02]  /*dce0*/  SHF.R.U64 R58, R58, 0x3, RZ ;  /* 0x000000033a3a7819 */ /* 0x000fe400000012ff */
[----:B0-----:R-:W-:Y:S02]  /*dcf0*/  F2FP.BF16.F32.PACK_AB R4, R33, R32 ;  /* 0x000000202104723e */ /* 0x001fe400000010ff */
[----:B------:R-:W-:Y:S02]  /*dd00*/  F2FP.BF16.F32.PACK_AB R5, R171, R156 ;  /* 0x0000009cab05723e */ /* 0x000fe400000010ff */
[----:B------:R-:W-:-:S02]  /*dd10*/  F2FP.BF16.F32.PACK_AB R6, R37, R36 ;  /* 0x000000242506723e */ /* 0x000fc400000010ff */
[----:B------:R-:W-:Y:S02]  /*dd20*/  F2FP.BF16.F32.PACK_AB R7, R166, R155 ;  /* 0x0000009ba607723e */ /* 0x000fe400000010ff */
[----:B------:R-:W-:Y:S02]  /*dd30*/  LOP3.LUT R64, R22, R189, RZ, 0x3c, !PT ;  /* 0x000000bd16407212 */ /* 0x000fe400078e3cff */
[----:B------:R-:W-:Y:S01]  /*dd40*/  MOV R40, R40 ;  /* 0x0000002800287202 */ /* 0x000fe20000000f00 */
[----:B------:R0:W-:Y:S01]  /*dd50*/  STSM.16.M88.4 [R34], R4 ;  /* 0x0000000422007844 */ /* 0x0001e20000000200 */
[----:B------:R-:W-:Y:S02]  /*dd60*/  MOV R32, R26 ;  /* 0x0000001a00207202 */ /* 0x000fe40000000f00 */
[----:B------:R-:W-:Y:S01]  /*dd70*/  LOP3.LUT R52, R52, R181, RZ, 0x3c, !PT ;  /* 0x000000b534347212 */ /* 0x000fe200078e3cff */
[----:B------:R-:W-:Y:S01]  /*dd80*/  STSM.16.M88.4 [R38], R8 ;  /* 0x0000000826007844 */ /* 0x000fe20000000200 */
[----:B------:R-:W-:-:S02]  /*dd90*/  SHF.R.U64 R62, R62, 0x3, RZ ;  /* 0x000000033e3e7819 */ /* 0x000fc400000012ff */
[----:B------:R-:W-:Y:S01]  /*dda0*/  MOV R42, R42 ;  /* 0x0000002a002a7202 */ /* 0x000fe20000000f00 */
[----:B------:R-:W-:Y:S01]  /*ddb0*/  STSM.16.M88.4 [R40], R12 ;  /* 0x0000000c28007844 */ /* 0x000fe20000000200 */
[----:B------:R-:W-:Y:S02]  /*ddc0*/  MOV R22, R30 ;  /* 0x0000001e00167202 */ /* 0x000fe40000000f00 */
[----:B------:R-:W-:Y:S02]  /*ddd0*/  F2FP.BF16.F32.PACK_AB R26, R61, R60 ;  /* 0x0000003c3d1a723e */ /* 0x000fe400000010ff */
[----:B------:R-:W-:Y:S02]  /*dde0*/  F2FP.BF16.F32.PACK_AB R27, R165, R48 ;  /* 0x00000030a51b723e */ /* 0x000fe400000010ff */
[----:B------:R-:W-:Y:S02]  /*ddf0*/  MOV R44, R44 ;  /* 0x0000002c002c7202 */ /* 0x000fe40000000f00 */
[----:B------:R-:W-:Y:S01]  /*de00*/  F2FP.BF16.F32.PACK_AB R29, R163, R16 ;  /* 0x00000010a31d723e */ /* 0x000fe200000010ff */
[----:B------:R-:W-:Y:S01]  /*de10*/  STSM.16.M88.4 [R42], R24 ;  /* 0x000000182a007844 */ /* 0x000fe20000000200 */
[----:B------:R-:W-:-:S02]  /*de20*/  F2FP.BF16.F32.PACK_AB R30, R69, R68 ;  /* 0x00000044451e723e */ /* 0x000fc400000010ff */
[----:B------:R-:W-:Y:S02]  /*de30*/  F2FP.BF16.F32.PACK_AB R31, R161, R70 ;  /* 0x00000046a11f723e */ /* 0x000fe400000010ff */
[----:B------:R-:W-:Y:S02]  /*de40*/  MOV R46, R46 ;  /* 0x0000002e002e7202 */ /* 0x000fe40000000f00 */
[----:B0-----:R-:W-:Y:S01]  /*de50*/  F2FP.BF16.F32.PACK_AB R4, R73, R72 ;  /* 0x000000484904723e */ /* 0x001fe200000010ff */
[----:B------:R-:W-:Y:S01]  /*de60*/  STSM.16.M88.4 [R44], R28 ;  /* 0x0000001c2c007844 */ /* 0x000fe20000000200 */
[----:B------:R-:W-:Y:S02]  /*de70*/  F2FP.BF16.F32.PACK_AB R5, R159, R74 ;  /* 0x0000004a9f05723e */ /* 0x000fe400000010ff */
[----:B------:R-:W-:Y:S02]  /*de80*/  F2FP.BF16.F32.PACK_AB R6, R77, R76 ;  /* 0x0000004c4d06723e */ /* 0x000fe400000010ff */
[----:B------:R-:W-:-:S02]  /*de90*/  F2FP.BF16.F32.PACK_AB R7, R157, R78 ;  /* 0x0000004e9d07723e */ /* 0x000fc400000010ff */
[----:B------:R-:W-:Y:S02]  /*dea0*/  LOP3.LUT R58, R58, R185, RZ, 0x3c, !PT ;  /* 0x000000b93a3a7212 */ /* 0x000fe400078e3cff */
[----:B------:R-:W-:Y:S01]  /*deb0*/  MOV R50, R50 ;  /* 0x0000003200327202 */ /* 0x000fe20000000f00 */
[----:B------:R0:W-:Y:S01]  /*dec0*/  STSM.16.M88.4 [R46], R4 ;  /* 0x000000042e007844 */ /* 0x0001e20000000200 */
[----:B------:R-:W-:Y:S02]  /*ded0*/  F2FP.BF16.F32.PACK_AB R96, R97, R96 ;  /* 0x000000606160723e */ /* 0x000fe400000010ff */
[----:B------:R-:W-:Y:S01]  /*dee0*/  LOP3.LUT R62, R62, R187, RZ, 0x3c, !PT ;  /* 0x000000bb3e3e7212 */ /* 0x000fe200078e3cff */
[----:B------:R1:W-:Y:S01]  /*def0*/  STSM.16.M88.4 [R50], R80 ;  /* 0x0000005032007844 */ /* 0x0003e20000000200 */
[----:B------:R-:W-:Y:S02]  /*df00*/  MOV R52, R52 ;  /* 0x0000003400347202 */ /* 0x000fe40000000f00 */
[----:B------:R-:W-:-:S02]  /*df10*/  F2FP.BF16.F32.PACK_AB R90, R93, R92 ;  /* 0x0000005c5d5a723e */ /* 0x000fc400000010ff */
[----:B------:R-:W-:Y:S02]  /*df20*/  F2FP.BF16.F32.PACK_AB R91, R94, R91 ;  /* 0x0000005b5e5b723e */ /* 0x000fe400000010ff */
[----:B------:R-:W-:Y:S02]  /*df30*/  F2FP.BF16.F32.PACK_AB R97, R71, R98 ;  /* 0x000000624761723e */ /* 0x000fe400000010ff */
[----:B------:R-:W-:Y:S01]  /*df40*/  F2FP.BF16.F32.PACK_AB R104, R105, R104 ;  /* 0x000000686968723e */ /* 0x000fe200000010ff */
[----:B------:R1:W-:Y:S01]  /*df50*/  STSM.16.M88.4 [R52], R88 ;  /* 0x0000005834007844 */ /* 0x0003e20000000200 */
[----:B------:R-:W-:Y:S02]  /*df60*/  IADD3.X R65, RZ, R67, RZ, P5, !PT ;  /* 0x00000043ff417210 */ /* 0x000fe40002ffe4ff */
[----:B------:R-:W-:Y:S02]  /*df70*/  MOV R54, R54 ;  /* 0x0000003600367202 */ /* 0x000fe40000000f00 */
[----:B------:R-:W-:-:S02]  /*df80*/  F2FP.BF16.F32.PACK_AB R98, R101, R100 ;  /* 0x000000646562723e */ /* 0x000fc400000010ff */
[----:B------:R-:W-:Y:S02]  /*df90*/  F2FP.BF16.F32.PACK_AB R99, R86, R99 ;  /* 0x000000635663723e */ /* 0x000fe400000010ff */
[----:B------:R-:W-:Y:S02]  /*dfa0*/  F2FP.BF16.F32.PACK_AB R105, R107, R106 ;  /* 0x0000006a6b69723e */ /* 0x000fe400000010ff */
[----:B------:R-:W-:Y:S01]  /*dfb0*/  F2FP.BF16.F32.PACK_AB R112, R113, R112 ;  /* 0x000000707170723e */ /* 0x000fe200000010ff */
[----:B------:R1:W-:Y:S01]  /*dfc0*/  STSM.16.M88.4 [R54], R96 ;  /* 0x0000006036007844 */ /* 0x0003e20000000200 */
[----:B------:R-:W-:Y:S02]  /*dfd0*/  MOV R56, R56 ;  /* 0x0000003800387202 */ /* 0x000fe40000000f00 */
        /* <DEDUP_REMOVED lines=11> */
[----:B------:R-:W-:Y:S02]  /*e090*/  MOV R62, R62 ;  /* 0x0000003e003e7202 */ /* 0x000fe40000000f00 */
[----:B------:R-:W-:Y:S02]  /*e0a0*/  F2FP.BF16.F32.PACK_AB R122, R125, R124 ;  /* 0x0000007c7d7a723e */ /* 0x000fe400000010ff */
        /* <DEDUP_REMOVED lines=8> */
[----:B------:R-:W-:Y:S01]  /*e130*/  F2FP.BF16.F32.PACK_AB R144, R145, R144 ;  /* 0x000000909190723e */ /* 0x000fe200000010ff */
[----:B------:R1:W-:Y:S01]  /*e140*/  STSM.16.M88.4 [R64], R128 ;  /* 0x0000008040007844 */ /* 0x0003e20000000200 */
[----:B------:R-:W-:Y:S02]  /*e150*/  F2FP.BF16.F32.PACK_AB R138, R141, R140 ;  /* 0x0000008c8d8a723e */ /* 0x000fe400000010ff */
[----:B------:R-:W-:-:S02]  /*e160*/  F2FP.BF16.F32.PACK_AB R139, R143, R142 ;  /* 0x0000008e8f8b723e */ /* 0x000fc400000010ff */
[----:B------:R-:W-:Y:S02]  /*e170*/  F2FP.BF16.F32.PACK_AB R145, R147, R146 ;  /* 0x000000929391723e */ /* 0x000fe400000010ff */
[----:B------:R-:W-:Y:S01]  /*e180*/  F2FP.BF16.F32.PACK_AB R146, R149, R148 ;  /* 0x000000949592723e */ /* 0x000fe200000010ff */
[----:B------:R1:W-:Y:S01]  /*e190*/  STSM.16.M88.4 [R32], R136 ;  /* 0x0000008820007844 */ /* 0x0003e20000000200 */
[----:B------:R-:W-:Y:S02]  /*e1a0*/  F2FP.BF16.F32.PACK_AB R147, R151, R150 ;  /* 0x000000969793723e */ /* 0x000fe400000010ff */
[----:B------:R-:W-:Y:S02]  /*e1b0*/  R2UR UR4, R208 ;  /* 0x00000000d00472ca */ /* 0x000fe400000e0000 */
[----:B------:R-:W-:Y:S01]  /*e1c0*/  PLOP3.LUT P1, PT, PT, PT, UP0, 0x80, 0x0 ;  /* 0x000000000000781c */ /* 0x000fe20003f2f008 */
[----:B------:R1:W-:Y:S10]  /*e1d0*/  STSM.16.M88.4 [R22], R144 ;  /* 0x0000009016007844 */ /* 0x0003f40000000200 */
[----:B------:R-:W-:-:S06]  /*e1e0*/  UIMAD.WIDE UR8, UR4, 0x4, UR8 ;  /* 0x00000004040878a5 */ /* 0x000fcc000f8e0208 */
[----:B0-----:R-:W-:Y:S02]  /*e1f0*/  IMAD.U32 R4, RZ, RZ, UR8 ;  /* 0x00000008ff047e24 */ /* 0x001fe4000f8e00ff */
[----:B------:R-:W-:Y:S01]  /*e200*/  IMAD.U32 R5, RZ, RZ, UR9 ;  /* 0x00000009ff057e24 */ /* 0x000fe2000f8e00ff */
[----:B------:R-:W-:Y:S06]  /*e210*/  BAR.SYNC.DEFER_BLOCKING 0x1, 0x100 ;  /* 0x0044000000007b1d */ /* 0x000fec0000010000 */
[----:B------:R-:W-:Y:S01]  /*e220*/  ULDC.64 UR8, c[0x0][0xbe0] ;  /* 0x0002f80000087ab9 */ /* 0x000fe20000000a00 */
[----:B------:R-:W2:Y:S01]  /*e230*/  @P1 LDG.E R3, desc[UR10][R4.64] ;  /* 0x0000000a04031981 */ /* 0x000ea2000c1e1900 */
[----:B------:R-:W-:Y:S01]  /*e240*/  UISETP.NE.U32.AND UP1, UPT, UR8, URZ, UPT ;  /* 0x0000003f0800728c */ /* 0x000fe2000bf25070 */
[----:B------:R-:W0:Y:S01]  /*e250*/  LDC R77, c[0x0][0xa88] ;  /* 0x0002a200ff4d7b82 */ /* 0x000e220000000800 */
[----:B------:R-:W-:-:S02]  /*e260*/  IMAD R7, R204, 0x40, R23 ;  /* 0x00000040cc077824 */ /* 0x000fc400078e0217 */
[----:B------:R-:W-:Y:S02]  /*e270*/  UISETP.NE.AND.EX UP1, UPT, UR9, URZ, UPT, UP1 ;  /* 0x0000003f0900728c */ /* 0x000fe4000bf25310 */
[----:B------:R-:W-:-:S04]  /*e280*/  IMAD.WIDE R20, R7, 0x2, R20 ;  /* 0x0000000207147825 */ /* 0x000fc800078e0214 */
[----:B------:R-:W-:Y:S02]  /*e290*/  PLOP3.LUT P2, PT, PT, PT, UP1, 0x80, 0x0 ;  /* 0x000000000000781c */ /* 0x000fe40003f4f018 */
[----:B------:R-:W-:-:S03]  /*e2a0*/  IADD3 R13, P0, R20, 0x1000, RZ ;  /* 0x00001000140d7810 */ /* 0x000fc60007f1e0ff */
[----:B------:R-:W-:Y:S02]  /*e2b0*/  @UP1 ULDC.64 UR8, c[0x0][0xbe0] ;  /* 0x0002f80000081ab9 */ /* 0x000fe40000000a00 */
[----:B------:R-:W-:-:S03]  /*e2c0*/  @UP1 UIMAD.WIDE UR8, UR4, 0x4, UR8 ;  /* 0x00000004040818a5 */ /* 0x000fc6000f8e0208 */
[----:B------:R-:W-:-:S03]  /*e2d0*/  UMOV UR4, URZ ;  /* 0x0000003f00047c82 */ /* 0x000fc60008000000 */
[----:B------:R-:W-:Y:S02]  /*e2e0*/  IMAD.U32 R6, RZ, RZ, UR8 ;  /* 0x00000008ff067e24 */ /* 0x000fe4000f8e00ff */
[----:B------:R-:W-:-:S05]  /*e2f0*/  IMAD.U32 R7, RZ, RZ, UR9 ;  /* 0x00000009ff077e24 */ /* 0x000fca000f8e00ff */
[----:B0-----:R1:W5:Y:S01]  /*e300*/  @P2 LDG.E R77, desc[UR10][R6.64] ;  /* 0x0000000a064d2981 */ /* 0x001362000c1e1900 */
[----:B--2---:R-:W-:Y:S01]  /*e310*/  @P1 R2UR UR4, R3 ;  /* 0x00000000030412ca */ /* 0x004fe200000e0000 */
[----:B-1----:R-:W-:-:S14]  /*e320*/  @P2 BRA `(.L_x_1163) ;  /* 0x0000000000142947 */ /* 0x002fdc0003800000 */
[----:B------:R-:W-:Y:S05]  /*e330*/  @!P1 BRA `(.L_x_1163) ;  /* 0x0000000000109947 */ /* 0x000fea0003800000 */
[----:B------:R-:W-:Y:S02]  /*e340*/  ULDC.64 UR8, c[0x0][0x208] ;  /* 0x0000820000087ab9 */ /* 0x000fe40000000a00 */
[----:B------:R-:W2:Y:S04]  /*e350*/  LDG.E R6, desc[UR8][R4.64] ;  /* 0x0000000804067981 */ /* 0x000ea8000c1e1900 */
[----:B-----5:R-:W2:Y:S02]  /*e360*/  LDG.E R77, desc[UR8][R4.64+0x4] ;  /* 0x00000408044d7981 */ /* 0x020ea4000c1e1900 */
[----:B--2---:R-:W-:-:S07]  /*e370*/  IMAD.IADD R77, R77, 0x1, -R6 ;  /* 0x000000014d4d7824 */ /* 0x004fce00078e0a06 */
.L_x_1163:
[----:B------:R-:W-:Y:S01]  /*e380*/  R2UR UR17, R207 ;  /* 0x00000000cf1172ca */ /* 0x000fe200000e0000 */
[----:B------:R-:W-:Y:S01]  /*e390*/  ULDC.64 UR12, c[0x0][0xb70] ;  /* 0x0002dc00000c7ab9 */ /* 0x000fe20000000a00 */
[----:B------:R-:W-:Y:S01]  /*e3a0*/  R2UR UR15, R208 ;  /* 0x00000000d00f72ca */ /* 0x000fe200000e0000 */
[----:B------:R-:W-:Y:S01]  /*e3b0*/  USHF.R.S32.HI UR11, URZ, 0x1f, UR4 ;  /* 0x0000001f3f0b7899 */ /* 0x000fe20008011404 */
[----:B------:R-:W-:Y:S01]  /*e3c0*/  IADD3 R5, P2, R20, 0x3000, RZ ;  /* 0x0000300014057810 */ /* 0x000fe20007f5e0ff */
[----:B------:R-:W-:Y:S01]  /*e3d0*/  UMOV UR10, UR4 ;  /* 0x00000004000a7c82 */ /* 0x000fe20008000000 */
[----:B------:R-:W-:Y:S01]  /*e3e0*/  LEA R10, R206, R211, 0x7 ;  /* 0x000000d3ce0a7211 */ /* 0x000fe200078e38ff */
[----:B------:R-:W-:Y:S01]  /*e3f0*/  ULDC.64 UR18, c[0x0][0x208] ;  /* 0x0000820000127ab9 */ /* 0x000fe20000000a00 */
[----:B------:R-:W-:Y:S02]  /*e400*/  LOP3.LUT R4, R5, 0x380, RZ, 0xc0, !PT ;  /* 0x0000038005047812 */ /* 0x000fe400078ec0ff */
[----:B------:R-:W-:-:S02]  /*e410*/  LOP3.LUT R12, R13, 0x380, RZ, 0xc0, !PT ;  /* 0x000003800d0c7812 */ /* 0x000fc400078ec0ff */
[----:B------:R-:W-:Y:S01]  /*e420*/  SHF.R.U64 R4, R4, 0x3, RZ ;  /* 0x0000000304047819 */ /* 0x000fe200000012ff */
[----:B------:R-:W-:Y:S01]  /*e430*/  USHF.R.S32.HI UR14, URZ, 0x1f, UR17 ;  /* 0x0000001f3f0e7899 */ /* 0x000fe20008011411 */
[----:B------:R-:W-:Y:S01]  /*e440*/  IADD3 R9, P1, R20, 0x2000, RZ ;  /* 0x0000200014097810 */ /* 0x000fe20007f3e0ff */
[----:B------:R-:W-:Y:S01]  /*e450*/  UIMAD.WIDE.U32 UR8, UR17, UR12, UR10 ;  /* 0x0000000c110872a5 */ /* 0x000fe2000f8e000a */
[----:B------:R-:W-:Y:S01]  /*e460*/  LOP3.LUT R4, R4, R5, RZ, 0x3c, !PT ;  /* 0x0000000504047212 */ /* 0x000fe200078e3cff */
[----:B------:R-:W-:Y:S01]  /*e470*/  UIMAD UR7, UR14, UR12, URZ ;  /* 0x0000000c0e0772a4 */ /* 0x000fe2000f8e023f */
[----:B------:R-:W-:Y:S02]  /*e480*/  SHF.R.S32.HI R3, RZ, 0x1f, R10 ;  /* 0x0000001fff037819 */ /* 0x000fe4000001140a */
[----:B------:R-:W-:Y:S01]  /*e490*/  SHF.R.U64 R12, R12, 0x3, RZ ;  /* 0x000000030c0c7819 */ /* 0x000fe200000012ff */
[----:B------:R-:W-:Y:S01]  /*e4a0*/  UIMAD UR10, UR17, UR13, UR7 ;  /* 0x0000000d110a72a4 */ /* 0x000fe2000f8e0207 */
[----:B------:R-:W-:Y:S01]  /*e4b0*/  LOP3.LUT R8, R9, 0x380, RZ, 0xc0, !PT ;  /* 0x0000038009087812 */ /* 0x000fe200078ec0ff */
[----:B------:R-:W-:Y:S01]  /*e4c0*/  USHF.R.S32.HI UR7, URZ, 0x1f, UR15 ;  /* 0x0000001f3f077899 */ /* 0x000fe2000801140f */
[----:B------:R-:W-:Y:S01]  /*e4d0*/  LOP3.LUT R12, R12, R13, RZ, 0x3c, !PT ;  /* 0x0000000d0c0c7212 */ /* 0x000fe200078e3cff */
[----:B------:R-:W-:Y:S01]  /*e4e0*/  ULDC.64 UR12, c[0x0][0xb78] ;  /* 0x0002de00000c7ab9 */ /* 0x000fe20000000a00 */
[----:B------:R-:W-:Y:S01]  /*e4f0*/  USEL UR15, UR15, URZ, !UP0 ;  /* 0x0000003f0f0f7287 */ /* 0x000fe2000c000000 */
[----:B------:R-:W-:Y:S01]  /*e500*/  SHF.R.U64 R8, R8, 0x3, RZ ;  /* 0x0000000308087819 */ /* 0x000fe200000012ff */
[----:B------:R-:W-:Y:S01]  /*e510*/  USEL UR16, UR7, URZ, !UP0 ;  /* 0x0000003f07107287 */ /* 0x000fe2000c000000 */
[--C-:B------:R-:W-:Y:S01]  /*e520*/  IMAD.X R13, RZ, RZ, R21.reuse, P0 ;  /* 0x000000ffff0d7224 */ /* 0x100fe200000e0615 */
[----:B------:R-:W-:Y:S01]  /*e530*/  UIADD3 UR9, UR9, UR10, URZ ;  /* 0x0000000a09097290 */ /* 0x000fe2000fffe03f */
[----:B------:R-:W-:Y:S01]  /*e540*/  IADD3 R69, P0, R20, 0x8000, RZ ;  /* 0x0000800014457810 */ /* 0x000fe20007f1e0ff */
[----:B------:R-:W-:Y:S01]  /*e550*/  UIMAD UR7, UR16, UR12, URZ ;  /* 0x0000000c100772a4 */ /* 0x000fe2000f8e023f */
[----:B------:R-:W-:Y:S01]  /*e560*/  LOP3.LUT R8, R8, R9, RZ, 0x3c, !PT ;  /* 0x0000000908087212 */ /* 0x000fe200078e3cff */
[----:B------:R-:W-:Y:S01]  /*e570*/  UIMAD.WIDE.U32 UR8, UR15, UR12, UR8 ;  /* 0x0000000c0f0872a5 */ /* 0x000fe2000f8e0008 */
[----:B------:R-:W-:Y:S01]  /*e580*/  IMAD.X R9, RZ, RZ, R21, P1 ;  /* 0x000000ffff097224 */ /* 0x000fe200008e0615 */
[----:B------:R-:W-:Y:S01]  /*e590*/  UIMAD UR7, UR15, UR13, UR7 ;  /* 0x0000000d0f0772a4 */ /* 0x000fe2000f8e0207 */
[----:B------:R-:W-:-:S02]  /*e5a0*/  IADD3 R61, P6, R20, 0x4000, RZ ;  /* 0x00004000143d7810 */ /* 0x000fc40007fde0ff */
[----:B------:R-:W-:Y:S02]  /*e5b0*/  IADD3 R37, P5, R20, 0x5000, RZ ;  /* 0x0000500014257810 */ /* 0x000fe40007fbe0ff */
[----:B------:R-:W-:Y:S01]  /*e5c0*/  IADD3 R5, P3, R10, UR8, RZ ;  /* 0x000000080a057c10 */ /* 0x000fe2000ff7e0ff */
[----:B------:R-:W-:Y:S01]  /*e5d0*/  IMAD.U32 R6, RZ, RZ, UR7 ;  /* 0x00000007ff067e24 */ /* 0x000fe2000f8e00ff */
[C---:B------:R-:W-:Y:S02]  /*e5e0*/  IADD3 R33, P4, R20.reuse, 0x6000, RZ ;  /* 0x0000600014217810 */ /* 0x040fe40007f9e0ff */
[----:B------:R-:W-:Y:S02]  /*e5f0*/  IADD3 R57, P1, R20, 0x9000, RZ ;  /* 0x0000900014397810 */ /* 0x000fe40007f3e0ff */
[----:B------:R-:W-:Y:S01]  /*e600*/  IADD3.X R6, R3, UR9, R6, P3, !PT ;  /* 0x0000000903067c10 */ /* 0x000fe20009ffe406 */
[----:B------:R-:W-:Y:S01]  /*e610*/  ULDC.64 UR8, c[0x0][0xb40] ;  /* 0x0002d00000087ab9 */ /* 0x000fe20000000a00 */
[----:B------:R-:W-:-:S02]  /*e620*/  LOP3.LUT R68, R69, 0x380, RZ, 0xc0, !PT ;  /* 0x0000038045447812 */ /* 0x000fc400078ec0ff */
[----:B------:R-:W-:Y:S02]  /*e630*/  LEA R16, P3, R5, UR8, 0x2 ;  /* 0x0000000805107c11 */ /* 0x000fe4000f8610ff */
[----:B------:R-:W-:Y:S02]  /*e640*/  LOP3.LUT R60, R61, 0x380, RZ, 0xc0, !PT ;  /* 0x000003803d3c7812 */ /* 0x000fe400078ec0ff */
[----:B------:R-:W-:Y:S01]  /*e650*/  LEA.HI.X R17, R5, UR9, R6, 0x2, P3 ;  /* 0x0000000905117c11 */ /* 0x000fe200098f1406 */
[----:B------:R-:W-:Y:S01]  /*e660*/  IMAD.X R5, RZ, RZ, R21, P2 ;  /* 0x000000ffff057224 */ /* 0x000fe200010e0615 */
[----:B------:R-:W-:Y:S01]  /*e670*/  IADD3 R25, P3, R20, 0x7000, RZ ;  /* 0x0000700014197810 */ /* 0x000fe20007f7e0ff */
[----:B------:R-:W-:Y:S01]  /*e680*/  VIADD R6, R10, 0x8 ;  /* 0x000000080a067836 */ /* 0x000fe20000000000 */
[----:B------:R-:W-:Y:S01]  /*e690*/  IADD3 R49, P2, R20, 0xa000, RZ ;  /* 0x0000a00014317810 */ /* 0x000fe20007f5e0ff */
[----:B------:R-:W-:Y:S01]  /*e6a0*/  ULDC.64 UR8, c[0x0][0xaa0] ;  /* 0x0002a80000087ab9 */ /* 0x000fe20000000a00 */
[----:B------:R-:W-:-:S02]  /*e6b0*/  LOP3.LUT R36, R37, 0x380, RZ, 0xc0, !PT ;  /* 0x0000038025247812 */ /* 0x000fc400078ec0ff */
[----:B------:R-:W-:Y:S02]  /*e6c0*/  LOP3.LUT R32, R33, 0x380, RZ, 0xc0, !PT ;  /* 0x0000038021207812 */ /* 0x000fe400078ec0ff */
[----:B------:R-:W-:Y:S02]  /*e6d0*/  LOP3.LUT R24, R25, 0x380, RZ, 0xc0, !PT ;  /* 0x0000038019187812 */ /* 0x000fe400078ec0ff */
[----:B------:R-:W-:Y:S02]  /*e6e0*/  LOP3.LUT R56, R57, 0x380, RZ, 0xc0, !PT ;  /* 0x0000038039387812 */ /* 0x000fe400078ec0ff */
[----:B------:R-:W-:Y:S02]  /*e6f0*/  SHF.R.U64 R68, R68, 0x3, RZ ;  /* 0x0000000344447819 */ /* 0x000fe400000012ff */
[----:B------:R-:W-:Y:S02]  /*e700*/  LOP3.LUT R48, R49, 0x380, RZ, 0xc0, !PT ;  /* 0x0000038031307812 */ /* 0x000fe400078ec0ff */
[----:B------:R-:W-:-:S02]  /*e710*/  SHF.R.U64 R60, R60, 0x3, RZ ;  /* 0x000000033c3c7819 */ /* 0x000fc400000012ff */
[----:B------:R-:W-:Y:S02]  /*e720*/  SHF.R.U64 R36, R36, 0x3, RZ ;  /* 0x0000000324247819 */ /* 0x000fe400000012ff */
[----:B------:R-:W-:Y:S02]  /*e730*/  SHF.R.U64 R32, R32, 0x3, RZ ;  /* 0x0000000320207819 */ /* 0x000fe400000012ff */
[----:B------:R-:W-:Y:S02]  /*e740*/  SHF.R.U64 R24, R24, 0x3, RZ ;  /* 0x0000000318187819 */ /* 0x000fe400000012ff */
[----:B------:R-:W-:Y:S02]  /*e750*/  SHF.R.U64 R56, R56, 0x3, RZ ;  /* 0x0000000338387819 */ /* 0x000fe400000012ff */
[----:B------:R-:W-:Y:S02]  /*e760*/  LOP3.LUT R68, R68, R69, RZ, 0x3c, !PT ;  /* 0x0000004544447212 */ /* 0x000fe400078e3cff */
[----:B------:R-:W-:-:S02]  /*e770*/  SHF.R.U64 R48, R48, 0x3, RZ ;  /* 0x0000000330307819 */ /* 0x000fc400000012ff */
[----:B------:R-:W-:Y:S02]  /*e780*/  IADD3.X R69, RZ, R21, RZ, P0, !PT ;  /* 0x00000015ff457210 */ /* 0x000fe400007fe4ff */
[----:B------:R-:W-:Y:S02]  /*e790*/  LOP3.LUT P0, RZ, R210, 0x3, RZ, 0xc0, !PT ;  /* 0x00000003d2ff7812 */ /* 0x000fe4000780c0ff */
        /* <DEDUP_REMOVED lines=12> */
[----:B------:R-:W-:-:S02]  /*e860*/  IADD3 R41, P6, R20, 0xb000, RZ ;  /* 0x0000b00014297810 */ /* 0x000fc40007fde0ff */
[C---:B------:R-:W-:Y:S02]  /*e870*/  IADD3 R73, P5, R20.reuse, 0xc000, RZ ;  /* 0x0000c00014497810 */ /* 0x040fe40007fbe0ff */
[C---:B------:R-:W-:Y:S02]  /*e880*/  IADD3 R65, P4, R20.reuse, 0xd000, RZ ;  /* 0x0000d00014417810 */ /* 0x040fe40007f9e0ff */
[----:B------:R-:W-:Y:S02]  /*e890*/  IADD3 R53, P3, R20, 0xe000, RZ ;  /* 0x0000e00014357810 */ /* 0x000fe40007f7e0ff */
[-C--:B-----5:R-:W-:Y:S02]  /*e8a0*/  ISETP.GE.OR P1, PT, R10, R77.reuse, P0 ;  /* 0x0000004d0a00720c */ /* 0x0a0fe40000726670 */
[----:B------:R-:W-:Y:S02]  /*e8b0*/  IADD3 R10, P2, R20, 0xf000, RZ ;  /* 0x0000f000140a7810 */ /* 0x000fe40007f5e0ff */
[----:B------:R-:W-:-:S02]  /*e8c0*/  ISETP.GE.OR P0, PT, R6, R77, P0 ;  /* 0x0000004d0600720c */ /* 0x000fc40000706670 */
[----:B------:R-:W-:Y:S01]  /*e8d0*/  LOP3.LUT R40, R41, 0x380, RZ, 0xc0, !PT ;  /* 0x0000038029287812 */ /* 0x000fe200078ec0ff */
[----:B------:R-:W-:Y:S01]  /*e8e0*/  IMAD.X R45, RZ, RZ, R21, P2 ;  /* 0x000000ffff2d7224 */ /* 0x000fe200010e0615 */
[----:B------:R-:W-:Y:S02]  /*e8f0*/  LOP3.LUT R72, R73, 0x380, RZ, 0xc0, !PT ;  /* 0x0000038049487812 */ /* 0x000fe400078ec0ff */
[----:B------:R-:W-:Y:S02]  /*e900*/  LOP3.LUT R64, R65, 0x380, RZ, 0xc0, !PT ;  /* 0x0000038041407812 */ /* 0x000fe400078ec0ff */
[----:B------:R-:W-:Y:S01]  /*e910*/  LOP3.LUT R52, R53, 0x380, RZ, 0xc0, !PT ;  /* 0x0000038035347812 */ /* 0x000fe200078ec0ff */
[----:B------:R-:W-:Y:S01]  /*e920*/  @!P1 STG.E desc[UR18][R16.64], R0 ;  /* 0x0000000010009986 */ /* 0x000fe2000c101912 */
[----:B------:R-:W-:Y:S02]  /*e930*/  LOP3.LUT R3, R10, 0x380, RZ, 0xc0, !PT ;  /* 0x000003800a037812 */ /* 0x000fe400078ec0ff */
[----:B------:R-:W-:Y:S01]  /*e940*/  LOP3.LUT R7, R20, 0x380, RZ, 0xc0, !PT ;  /* 0x0000038014077812 */ /* 0x000fe200078ec0ff */
[----:B------:R0:W-:Y:S01]  /*e950*/  @!P0 STG.E desc[UR18][R16.64+0x20], R2 ;  /* 0x0000200210008986 */ /* 0x0001e2000c101912 */
[----:B------:R-:W-:-:S02]  /*e960*/  SHF.R.U64 R40, R40, 0x3, RZ ;  /* 0x0000000328287819 */ /* 0x000fc400000012ff */
[----:B------:R-:W-:Y:S01]  /*e970*/  SHF.R.U64 R72, R72, 0x3, RZ ;  /* 0x0000000348487819 */ /* 0x000fe200000012ff */
[----:B------:R-:W-:Y:S01]  /*e980*/  UIMAD UR7, UR11, UR8, URZ ;  /* 0x000000080b0772a4 */ /* 0x000fe2000f8e023f */
[----:B------:R-:W-:Y:S01]  /*e990*/  SHF.R.U64 R64, R64, 0x3, RZ ;  /* 0x0000000340407819 */ /* 0x000fe200000012ff */
[----:B------:R-:W5:Y:S01]  /*e9a0*/  LD.E.128 R12, desc[UR18][R12.64] ;  /* 0x000000120c0c7980 */ /* 0x000f62000c101d00 */
[----:B------:R-:W-:Y:S02]  /*e9b0*/  SHF.R.U64 R52, R52, 0x3, RZ ;  /* 0x0000000334347819 */ /* 0x000fe400000012ff */
[----:B------:R-:W-:Y:S01]  /*e9c0*/  SHF.R.U64 R3, R3, 0x3, RZ ;  /* 0x0000000303037819 */ /* 0x000fe200000012ff */
[----:B------:R-:W5:Y:S01]  /*e9d0*/  LD.E.128 R60, desc[UR18][R60.64] ;  /* 0x000000123c3c7980 */ /* 0x000f62000c101d00 */
[----:B------:R-:W-:Y:S02]  /*e9e0*/  SHF.R.U64 R7, R7, 0x3, RZ ;  /* 0x0000000307077819 */ /* 0x000fe400000012ff */
        /* <DEDUP_REMOVED lines=8> */
[----:B------:R-:W-:Y:S01]  /*ea70*/  LOP3.LUT R44, R3, R10, RZ, 0x3c, !PT ;  /* 0x0000000a032c7212 */ /* 0x000fe200078e3cff */
[--C-:B0-----:R-:W-:Y:S01]  /*ea80*/  IMAD.MOV.U32 R2, RZ, RZ, R23.reuse ;  /* 0x000000ffff027224 */ /* 0x101fe200078e0017 */
[----:B------:R-:W-:Y:S01]  /*ea90*/  LOP3.LUT R20, R7, R20, RZ, 0x3c, !PT ;  /* 0x0000001407147212 */ /* 0x000fe200078e3cff */
[----:B------:R-:W5:Y:S01]  /*eaa0*/  LD.E.128 R8, desc[UR18][R8.64] ;  /* 0x0000001208087980 */ /* 0x000f62000c101d00 */
[----:B------:R-:W-:-:S02]  /*eab0*/  SHF.R.S32.HI R3, RZ, 0x1f, R23 ;  /* 0x0000001fff037819 */ /* 0x000fc40000011417 */
[----:B------:R-:W-:Y:S01]  /*eac0*/  MOV R17, UR8 ;  /* 0x0000000800117c02 */ /* 0x000fe20008000f00 */
[----:B------:R0:W5:Y:S01]  /*ead0*/  LD.E.128 R28, desc[UR18][R20.64] ;  /* 0x00000012141c7980 */ /* 0x000162000c101d00 */
[----:B------:R-:W-:-:S03]  /*eae0*/  UIMAD UR7, UR4, UR9, UR7 ;  /* 0x00000009040772a4 */ /* 0x000fc6000f8e0207 */
[----:B------:R-:W5:Y:S01]  /*eaf0*/  LD.E.128 R4, desc[UR18][R4.64] ;  /* 0x0000001204047980 */ /* 0x000f62000c101d00 */
[----:B------:R-:W-:Y:S01]  /*eb00*/  IMAD.WIDE.U32 R2, R17, UR4, R2 ;  /* 0x0000000411027c25 */ /* 0x000fe2000f8e0002 */
        /* <DEDUP_REMOVED lines=13> */
[----:B------:R-:W-:Y:S01]  /*ebe0*/  @!PT LDS RZ, [RZ] ;  /* 0x00000000fffff984 */ /* 0x000fe20000000800 */
[----:B------:R-:W-:Y:S01]  /*ebf0*/  @!PT LDS RZ, [RZ] ;  /* 0x00000000fffff984 */ /* 0x000fe20000000800 */
[----:B------:R-:W-:Y:S01]  /*ec00*/  @!PT LDS RZ, [RZ] ;  /* 0x00000000fffff984 */ /* 0x000fe20000000800 */
[----:B------:R-:W-:Y:S01]  /*ec10*/  @!PT LDS RZ, [RZ] ;  /* 0x00000000fffff984 */ /* 0x000fe20000000800 */
[----:B------:R1:W-:Y:S06]  /*ec20*/  MEMBAR.ALL.CTA ;  /* 0x0000000000007992 */ /* 0x0003ec0000008000 */
[----:B-1----:R-:W1:Y:S01]  /*ec30*/  FENCE.VIEW.ASYNC.S ;  /* 0x00000000000073c6 */ /* 0x002e620000000000 */
[----:B------:R-:W-:-:S02]  /*ec40*/  VIADD R3, R3, UR7 ;  /* 0x0000000703037c36 */ /* 0x000fc40008000000 */
[----:B------:R-:W-:Y:S01]  /*ec50*/  IMAD.U32 R17, RZ, RZ, UR8 ;  /* 0x00000008ff117e24 */ /* 0x000fe2000f8e00ff */
[----:B------:R-:W-:Y:S01]  /*ec60*/  UIMAD UR4, UR17, UR9, UR4 ;  /* 0x00000009110472a4 */ /* 0x000fe2000f8e0204 */
[----:B------:R-:W-:Y:S02]  /*ec70*/  IMAD R77, R206, -0x80, R77 ;  /* 0xffffff80ce4d7824 */ /* 0x000fe400078e024d */
[----:B------:R-:W-:Y:S01]  /*ec80*/  IMAD.WIDE.U32 R2, R17, UR17, R2 ;  /* 0x0000001111027c25 */ /* 0x000fe2000f8e0002 */
[----:B------:R-:W-:Y:S02]  /*ec90*/  ULDC.64 UR8, c[0x0][0xae8] ;  /* 0x0002ba0000087ab9 */ /* 0x000fe40000000a00 */
[CC--:B------:R-:W-:Y:S01]  /*eca0*/  ISETP.GE.AND P3, PT, R204.reuse, R77.reuse, PT ;  /* 0x0000004dcc00720c */ /* 0x0c0fe20003f66270 */
[----:B------:R-:W-:Y:S01]  /*ecb0*/  VIADD R3, R3, UR4 ;  /* 0x0000000403037c36 */ /* 0x000fe20008000000 */
[----:B------:R-:W-:Y:S01]  /*ecc0*/  UIMAD UR4, UR16, UR8, URZ ;  /* 0x00000008100472a4 */ /* 0x000fe2000f8e023f */
[C---:B------:R-:W-:Y:S01]  /*ecd0*/  VIADD R0, R204.reuse, 0x20 ;  /* 0x00000020cc007836 */ /* 0x040fe20000000000 */
[----:B------:R-:W-:Y:S01]  /*ece0*/  IADD3 R19, R19, 0x30820, RZ ;  /* 0x0003082013137810 */ /* 0x000fe20007ffe0ff */
[----:B0-----:R-:W-:Y:S01]  /*ecf0*/  IMAD.U32 R21, RZ, RZ, UR8 ;  /* 0x00000008ff157e24 */ /* 0x001fe2000f8e00ff */
[----:B------:R-:W-:Y:S01]  /*ed00*/  UIMAD UR4, UR15, UR9, UR4 ;  /* 0x000000090f0472a4 */ /* 0x000fe2000f8e0204 */
[----:B------:R-:W-:Y:S01]  /*ed10*/  VIADD R16, R204, 0x60 ;  /* 0x00000060cc107836 */ /* 0x000fe20000000000 */
[----:B------:R-:W-:Y:S01]  /*ed20*/  PRMT R19, RZ, 0x654, R19 ;  /* 0x00000654ff137816 */ /* 0x000fe20000000013 */
[----:B------:R-:W-:Y:S01]  /*ed30*/  IMAD.WIDE.U32 R20, R21, UR15, R2 ;  /* 0x0000000f15147c25 */ /* 0x000fe2000f8e0002 */
[----:B------:R-:W-:-:S02]  /*ed40*/  ISETP.GE.AND P0, PT, R0, R77, PT ;  /* 0x0000004d0000720c */ /* 0x000fc40003f06270 */
[--C-:B------:R-:W-:Y:S01]  /*ed50*/  SHF.R.S32.HI R205, RZ, 0x1f, R204.reuse ;  /* 0x0000001fffcd7819 */ /* 0x100fe200000114cc */
[----:B------:R-:W-:Y:S01]  /*ed60*/  VIADD R0, R204, 0x40 ;  /* 0x00000040cc007836 */ /* 0x000fe20000000000 */
[----:B-1----:R0:W-:Y:S01]  /*ed70*/  SYNCS.ARRIVE.TRANS64.RED.A1T0 RZ, [R19+URZ], RZ ;  /* 0x000000ff13ff79a7 */ /* 0x0021e2000810043f */
[----:B------:R-:W-:Y:S01]  /*ed80*/  VIADD R79, R21, UR4 ;  /* 0x00000004154f7c36 */ /* 0x000fe20008000000 */
[----:B------:R-:W-:Y:S01]  /*ed90*/  BSSY B1, `(.L_x_1164) ;  /* 0x000001c000017945 */ /* 0x000fe20003800000 */
[-C--:B------:R-:W-:Y:S01]  /*eda0*/  ISETP.GE.AND P2, PT, R16, R77.reuse, PT ;  /* 0x0000004d1000720c */ /* 0x080fe20003f46270 */
[----:B------:R-:W-:Y:S01]  /*edb0*/  IMAD.WIDE R16, R206, 0x80, R204 ;  /* 0x00000080ce107825 */ /* 0x000fe200078e02cc */
[----:B------:R-:W-:Y:S01]  /*edc0*/  ISETP.GE.AND P1, PT, R0, R77, PT ;  /* 0x0000004d0000720c */ /* 0x000fe20003f26270 */
[----:B------:R-:W-:-:S12]  /*edd0*/  @P3 BRA `(.L_x_1165) ;  /* 0x00000000005c3947 */ /* 0x000fd80003800000 */
[----:B------:R-:W-:Y:S01]  /*ede0*/  ULDC.64 UR8, c[0x0][0xad8] ;  /* 0x0002b60000087ab9 */ /* 0x000fe20000000a00 */
[----:B------:R-:W-:Y:S01]  /*edf0*/  IMAD.MOV.U32 R2, RZ, RZ, R20 ;  /* 0x000000ffff027224 */ /* 0x000fe200078e0014 */
[----:B------:R-:W-:Y:S01]  /*ee00*/  ULDC UR4, c[0x0][0xa8c] ;  /* 0x0002a30000047ab9 */ /* 0x000fe20000000800 */
[----:B0-----:R-:W-:Y:S01]  /*ee10*/  IMAD R19, R17, UR8, RZ ;  /* 0x0000000811137c24 */ /* 0x001fe2000f8e02ff */
[C---:B------:R-:W-:Y:S01]  /*ee20*/  ISETP.GE.AND P4, PT, R23.reuse, UR4, PT ;  /* 0x0000000417007c0c */ /* 0x040fe2000bf86270 */
[----:B------:R-:W-:Y:S01]  /*ee30*/  IMAD.MOV.U32 R3, RZ, RZ, R79 ;  /* 0x000000ffff037224 */ /* 0x000fe200078e004f */
[----:B------:R-:W-:Y:S01]  /*ee40*/  ULDC.64 UR10, c[0x0][0x208] ;  /* 0x00008200000a7ab9 */ /* 0x000fe20000000a00 */
[----:B------:R-:W-:Y:S02]  /*ee50*/  VIADD R0, R23, 0x40 ;  /* 0x0000004017007836 */ /* 0x000fe40000000000 */
        /* <DEDUP_REMOVED lines=15> */
.L_x_1165:
[----:B------:R-:W-:Y:S05]  /*ef50*/  BSYNC B1 ;  /* 0x0000000000017941 */ /* 0x000fea0003800000 */
.L_x_1164:
[----:B------:R-:W-:Y:S04]  /*ef60*/  BSSY B1, `(.L_x_1166) ;  /* 0x000001b000017945 */ /* 0x000fe80003800000 */
[----:B------:R-:W-:Y:S05]  /*ef70*/  @P0 BRA `(.L_x_1167) ;  /* 0x0000000000640947 */ /* 0x000fea0003800000 */
[----:B0-----:R-:W-:Y:S01]  /*ef80*/  IADD3 R19, P0, R16, 0x20, RZ ;  /* 0x0000002010137810 */ /* 0x001fe20007f1e0ff */
        /* <DEDUP_REMOVED lines=9> */
[C---:B------:R-:W-:Y:S01]  /*f020*/  ISETP.GE.AND P3, PT, R23.reuse, UR4, PT ;  /* 0x0000000417007c0c */ /* 0x040fe2000bf66270 */
[----:B------:R-:W-:Y:S01]  /*f030*/  IMAD R0, R0, UR8, RZ ;  /* 0x0000000800007c24 */ /* 0x000fe2000f8e02ff */
[----:B------:R-:W-:Y:S01]  /*f040*/  ULDC.64 UR10, c[0x0][0x208] ;  /* 0x00008200000a7ab9 */ /* 0x000fe20000000a00 */
[----:B------:R-:W-:-:S02]  /*f050*/  VIADD R22, R23, 0xc0 ;  /* 0x000000c017167836 */ /* 0x000fc40000000000 */
[----:B------:R-:W-:-:S03]  /*f060*/  IMAD.WIDE.U32 R2, R19, UR8, R2 ;  /* 0x0000000813027c25 */ /* 0x000fc6000f8e0002 */
[----:B------:R-:W-:Y:S01]  /*f070*/  ISETP.GE.AND P6, PT, R22, UR4, PT ;  /* 0x0000000416007c0c */ /* 0x000fe2000bfc6270 */
        /* <DEDUP_REMOVED lines=9> */
.L_x_1167:
[----:B------:R-:W-:Y:S05]  /*f110*/  BSYNC B1 ;  /* 0x0000000000017941 */ /* 0x000fea0003800000 */
.L_x_1166:
[----:B------:R-:W-:Y:S04]  /*f120*/  BSSY B1, `(.L_x_1168) ;  /* 0x000001b000017945 */ /* 0x000fe80003800000 */
[----:B------:R-:W-:Y:S05]  /*f130*/  @P1 BRA `(.L_x_1169) ;  /* 0x0000000000641947 */ /* 0x000fea0003800000 */
[----:B--2--5:R-:W-:Y:S01]  /*f140*/  IADD3 R13, P0, R16, 0x40, RZ ;  /* 0x00000040100d7810 */ /* 0x024fe20007f1e0ff */
        /* <DEDUP_REMOVED lines=9> */
[C---:B------:R-:W-:Y:S01]  /*f1e0*/  IADD3 R12, R23.reuse, 0xc0, RZ ;  /* 0x000000c0170c7810 */ /* 0x040fe20007ffe0ff */
        /* <DEDUP_REMOVED lines=14> */
.L_x_1169:
[----:B------:R-:W-:Y:S05]  /*f2d0*/  BSYNC B1 ;  /* 0x0000000000017941 */ /* 0x000fea0003800000 */
.L_x_1168:
[----:B------:R-:W-:Y:S05]  /*f2e0*/  @P2 BRA `(.L_x_1170) ;  /* 0x0000000c00a42947 */ /* 0x000fea0003800000 */
[----:B---3-5:R-:W-:Y:S01]  /*f2f0*/  IADD3 R9, P0, R16, 0x60, RZ ;  /* 0x0000006010097810 */ /* 0x028fe20007f1e0ff */
[C---:B------:R-:W-:Y:S01]  /*f300*/  VIADD R0, R23.reuse, 0x40 ;  /* 0x0000004017007836 */ /* 0x040fe20000000000 */
[----:B------:R-:W-:Y:S01]  /*f310*/  ULDC.64 UR8, c[0x0][0xad8] ;  /* 0x0002b60000087ab9 */ /* 0x000fe20000000a00 */
[----:B------:R-:W-:Y:S01]  /*f320*/  IMAD.MOV.U32 R2, RZ, RZ, R20 ;  /* 0x000000ffff027224 */ /* 0x000fe200078e0014 */
[----:B------:R-:W-:Y:S01]  /*f330*/  ULDC UR4, c[0x0][0xa8c] ;  /* 0x0002a30000047ab9 */ /* 0x000fe20000000800 */
[----:B------:R-:W-:Y:S01]  /*f340*/  IMAD.X R16, RZ, RZ, R17, P0 ;  /* 0x000000ffff107224 */ /* 0x000fe200000e0611 */
        /* <DEDUP_REMOVED lines=11> */
[----:B------:R-:W-:Y:S02]  /*f400*/  LEA R8, P0, R2, UR8, 0x1 ;  /* 0x0000000802087c11 */ /* 0x000fe4000f8008ff */
[----:B------:R-:W-:-:S04]  /*f410*/  IADD3 R3, R3, R9, RZ ;  /* 0x0000000903037210 */ /* 0x000fc80007ffe0ff */
        /* <DEDUP_REMOVED lines=9> */
.L_x_1162:
[----:B------:R-:W-:Y:S01]  /*f4b0*/  R2UR UR7, R208 ;  /* 0x00000000d00772ca */ /* 0x000fe200000e0000 */
[----:B------:R-:W-:Y:S01]  /*f4c0*/  ULDC.64 UR8, c[0x0][0xbd8] ;  /* 0x0002f60000087ab9 */ /* 0x000fe20000000a00 */
[----:B------:R-:W-:Y:S01]  /*f4d0*/  R2UR UR4, R207 ;  /* 0x00000000cf0472ca */ /* 0x000fe200000e0000 */
[----:B------:R-:W-:Y:S01]  /*f4e0*/  UISETP.NE.U32.AND UP0, UPT, UR8, URZ, UPT ;  /* 0x0000003f0800728c */ /* 0x000fe2000bf05070 */
[----:B------:R-:W-:Y:S01]  /*f4f0*/  IMAD.MOV.U32 R9, RZ, RZ, RZ ;  /* 0x000000ffff097224 */ /* 0x000fe200078e00ff */
[----:B------:R-:W-:Y:S02]  /*f500*/  ULDC.64 UR10, c[0x0][0x208] ;  /* 0x00008200000a7ab9 */ /* 0x000fe40000000a00 */
[----:B------:R-:W-:-:S03]  /*f510*/  UISETP.NE.AND.EX UP0, UPT, UR9, URZ, UPT, UP0 ;  /* 0x0000003f0900728c */ /* 0x000fc6000bf05300 */
[----:B------:R-:W-:-:S03]  /*f520*/  ULDC.64 UR8, c[0x0][0xbd8] ;  /* 0x0002f60000087ab9 */ /* 0x000fc60000000a00 */
[----:B------:R-:W-:Y:S01]  /*f530*/  UIMAD.WIDE UR8, UR7, 0x4, UR8 ;  /* 0x00000004070878a5 */ /* 0x000fe2000f8e0208 */
[----:B------:R-:W0:Y:S01]  /*f540*/  LDC R7, c[0x0][0xa88] ;  /* 0x0002a200ff077b82 */ /* 0x000e220000000800 */
[----:B------:R-:W-:-:S04]  /*f550*/  PLOP3.LUT P1, PT, PT, PT, UP0, 0x80, 0x0 ;  /* 0x000000000000781c */ /* 0x000fc80003f2f008 */
[----:B------:R-:W-:Y:S02]  /*f560*/  IMAD.U32 R2, RZ, RZ, UR8 ;  /* 0x00000008ff027e24 */ /* 0x000fe4000f8e00ff */
[----:B------:R-:W-:Y:S01]  /*f570*/  IMAD.U32 R3, RZ, RZ, UR9 ;  /* 0x00000009ff037e24 */ /* 0x000fe2000f8e00ff */
[----:B------:R-:W-:Y:S02]  /*f580*/  ULDC.64 UR8, c[0x0][0xbe0] ;  /* 0x0002f80000087ab9 */ /* 0x000fe40000000a00 */
[----:B------:R-:W-:-:S04]  /*f590*/  UISETP.NE.U32.AND UP1, UPT, UR8, URZ, UPT ;  /* 0x0000003f0800728c */ /* 0x000fc8000bf25070 */
[----:B------:R-:W-:Y:S01]  /*f5a0*/  UISETP.NE.AND.EX UP1, UPT, UR9, URZ, UPT, UP1 ;  /* 0x0000003f0900728c */ /* 0x000fe2000bf25310 */
[----:B------:R1:W5:Y:S05]  /*f5b0*/  @P1 LDG.E R9, desc[UR10][R2.64] ;  /* 0x0000000a02091981 */ /* 0x00036a000c1e1900 */
[----:B------:R-:W-:-:S05]  /*f5c0*/  PLOP3.LUT P2, PT, PT, PT, UP1, 0x80, 0x0 ;  /* 0x000000000000781c */ /* 0x000fca0003f4f018 */
[----:B------:R-:W-:Y:S02]  /*f5d0*/  @UP1 ULDC.64 UR8, c[0x0][0xbe0] ;  /* 0x0002f80000081ab9 */ /* 0x000fe40000000a00 */
[----:B------:R-:W-:-:S06]  /*f5e0*/  @UP1 UIMAD.WIDE UR8, UR7, 0x4, UR8 ;  /* 0x00000004070818a5 */ /* 0x000fcc000f8e0208 */
[----:B------:R-:W-:Y:S02]  /*f5f0*/  IMAD.U32 R4, RZ, RZ, UR8 ;  /* 0x00000008ff047e24 */ /* 0x000fe4000f8e00ff */
[----:B------:R-:W-:Y:S01]  /*f600*/  IMAD.U32 R5, RZ, RZ, UR9 ;  /* 0x00000009ff057e24 */ /* 0x000fe2000f8e00ff */
[----:B------:R-:W-:Y:S01]  /*f610*/  USHF.R.S32.HI UR8, URZ, 0x1f, UR4 ;  /* 0x0000001f3f087899 */ /* 0x000fe20008011404 */
[----:B------:R-:W-:-:S03]  /*f620*/  ISETP.GT.AND P0, PT, R215, 0x7f, PT ;  /* 0x0000007fd700780c */ /* 0x000fc60003f04270 */
[----:B0-----:R1:W5:Y:S01]  /*f630*/  @P2 LDG.E R7, desc[UR10][R4.64] ;  /* 0x0000000a04072981 */ /* 0x001362000c1e1900 */
[----:B------:R-:W-:Y:S09]  /*f640*/  @P2 BRA `(.L_x_1171) ;  /* 0x0000000000142947 */ /* 0x000ff20003800000 */
[----:B------:R-:W-:Y:S05]  /*f650*/  @!P1 BRA `(.L_x_1171) ;  /* 0x0000000000109947 */ /* 0x000fea0003800000 */
[----:B------:R-:W-:Y:S02]  /*f660*/  ULDC.64 UR10, c[0x0][0x208] ;  /* 0x00008200000a7ab9 */ /* 0x000fe40000000a00 */
[----:B------:R-:W2:Y:S04]  /*f670*/  LDG.E R0, desc[UR10][R2.64] ;  /* 0x0000000a02007981 */ /* 0x000ea8000c1e1900 */
[----:B-----5:R-:W2:Y:S02]  /*f680*/  LDG.E R7, desc[UR10][R2.64+0x4] ;  /* 0x0000040a02077981 */ /* 0x020ea4000c1e1900 */
[----:B--2---:R-:W-:-:S07]  /*f690*/  IMAD.IADD R7, R7, 0x1, -R0 ;  /* 0x0000000107077824 */ /* 0x004fce00078e0a00 */
.L_x_1171:
[----:B------:R-:W-:Y:S01]  /*f6a0*/  R2UR UR7, R208 ;  /* 0x00000000d00772ca */ /* 0x000fe200000e0000 */
[----:B------:R-:W-:Y:S01]  /*f6b0*/  BSSY B1, `(.L_x_1172) ;  /* 0x0000021000017945 */ /* 0x000fe20003800000 */
[----:B------:R-:W-:Y:S02]  /*f6c0*/  SHF.R.S32.HI R8, RZ, 0x1f, R23 ;  /* 0x0000001fff087819 */ /* 0x000fe40000011417 */
[----:B-----5:R-:W-:-:S09]  /*f6d0*/  SHF.R.S32.HI R6, RZ, 0x1f, R9 ;  /* 0x0000001fff067819 */ /* 0x020fd20000011409 */
[----:B------:R-:W-:Y:S02]  /*f6e0*/  USHF.R.S32.HI UR4, URZ, 0x1f, UR7 ;  /* 0x0000001f3f047899 */ /* 0x000fe40008011407 */
[----:B------:R-:W-:Y:S02]  /*f6f0*/  USEL UR10, UR7, URZ, !UP0 ;  /* 0x0000003f070a7287 */ /* 0x000fe4000c000000 */
[----:B------:R-:W-:Y:S01]  /*f700*/  USEL UR9, UR4, URZ, !UP0 ;  /* 0x0000003f04097287 */ /* 0x000fe2000c000000 */
[----:B------:R-:W-:Y:S11]  /*f710*/  @P0 BRA `(.L_x_1173) ;  /* 0x0000000000680947 */ /* 0x000ff60003800000 */
[----:B------:R-:W0:Y:S02]  /*f720*/  S2R R0, SR_TID.X ;  /* 0x0000000000007919 */ /* 0x000e240000002100 */
[----:B0-----:R-:W-:-:S05]  /*f730*/  IMAD R0, R206, 0x80, R0 ;  /* 0x00000080ce007824 */ /* 0x001fca00078e0200 */
[----:B------:R-:W-:-:S04]  /*f740*/  IADD3 R0, R0, -0x80, RZ ;  /* 0xffffff8000007810 */ /* 0x000fc80007ffe0ff */
        /* <DEDUP_REMOVED lines=12> */
[----:B------:R-:W-:Y:S01]  /*f810*/  UIMAD UR7, UR9, UR12, URZ ;  /* 0x0000000c090772a4 */ /* 0x000fe2000f8e023f */
[----:B------:R-:W-:Y:S02]  /*f820*/  VIADD R3, R3, UR4 ;  /* 0x0000000403037c36 */ /* 0x000fe40008000000 */
[----:B------:R-:W-:Y:S01]  /*f830*/  IMAD.U32 R5, RZ, RZ, UR12 ;  /* 0x0000000cff057e24 */ /* 0x000fe2000f8e00ff */
        /* <DEDUP_REMOVED lines=8> */
.L_x_1173:
[----:B------:R-:W-:Y:S05]  /*f8c0*/  BSYNC B1 ;  /* 0x0000000000017941 */ /* 0x000fea0003800000 */
.L_x_1172:
[----:B------:R-:W-:Y:S01]  /*f8d0*/  R2UR UR7, R207 ;  /* 0x00000000cf0772ca */ /* 0x000fe200000e0000 */
[----:B------:R-:W-:Y:S01]  /*f8e0*/  ULDC.64 UR12, c[0x0][0xaa0] ;  /* 0x0002a800000c7ab9 */ /* 0x000fe20000000a00 */
[----:B-1----:R-:W-:Y:S01]  /*f8f0*/  IMAD.MOV.U32 R2, RZ, RZ, R23 ;  /* 0x000000ffff027224 */ /* 0x002fe200078e0017 */
[----:B------:R-:W-:Y:S01]  /*f900*/  BSSY B1, `(.L_x_1174) ;  /* 0x0000034000017945 */ /* 0x000fe20003800000 */
[----:B0-----:R-:W-:Y:S02]  /*f910*/  IMAD.MOV.U32 R3, RZ, RZ, R8 ;  /* 0x000000ffff037224 */ /* 0x001fe400078e0008 */
[----:B------:R-:W-:Y:S02]  /*f920*/  IMAD R0, R6, UR12, RZ ;  /* 0x0000000c06007c24 */ /* 0x000fe4000f8e02ff */
[----:B------:R-:W-:-:S04]  /*f930*/  IMAD.WIDE.U32 R2, R9, UR12, R2 ;  /* 0x0000000c09027c25 */ /* 0x000fc8000f8e0002 */
[----:B------:R-:W-:Y:S01]  /*f940*/  IMAD R9, R9, UR13, R0 ;  /* 0x0000000d09097c24 */ /* 0x000fe2000f8e0200 */
[----:B------:R-:W-:Y:S01]  /*f950*/  ULDC.64 UR12, c[0x0][0xae0] ;  /* 0x0002b800000c7ab9 */ /* 0x000fe20000000a00 */
[----:B------:R-:W-:Y:S01]  /*f960*/  IMAD R11, R206, -0x80, R7 ;  /* 0xffffff80ce0b7824 */ /* 0x000fe200078e0207 */
[----:B------:R-:W-:Y:S02]  /*f970*/  UIMAD UR4, UR8, UR12, URZ ;  /* 0x0000000c080472a4 */ /* 0x000fe4000f8e023f */
[----:B------:R-:W-:Y:S01]  /*f980*/  MOV R5, UR12 ;  /* 0x0000000c00057c02 */ /* 0x000fe20008000f00 */
[----:B------:R-:W-:Y:S01]  /*f990*/  IMAD.IADD R3, R3, 0x1, R9 ;  /* 0x0000000103037824 */ /* 0x000fe200078e0209 */
[----:B------:R-:W-:Y:S01]  /*f9a0*/  SHF.R.S32.HI R7, RZ, 0x1f, R204 ;  /* 0x0000001fff077819 */ /* 0x000fe200000114cc */
[----:B------:R-:W-:Y:S01]  /*f9b0*/  UIMAD UR4, UR7, UR13, UR4 ;  /* 0x0000000d070472a4 */ /* 0x000fe2000f8e0204 */
[----:B------:R-:W-:Y:S01]  /*f9c0*/  ISETP.GE.AND P2, PT, R204, R11, PT ;  /* 0x0000000bcc00720c */ /* 0x000fe20003f46270 */
[----:B------:R-:W-:Y:S01]  /*f9d0*/  IMAD.WIDE.U32 R2, R5, UR7, R2 ;  /* 0x0000000705027c25 */ /* 0x000fe2000f8e0002 */
[----:B------:R-:W-:-:S03]  /*f9e0*/  ULDC.64 UR12, c[0x0][0xae8] ;  /* 0x0002ba00000c7ab9 */ /* 0x000fc60000000a00 */
[----:B------:R-:W-:Y:S01]  /*f9f0*/  VIADD R3, R3, UR4 ;  /* 0x0000000403037c36 */ /* 0x000fe20008000000 */
[----:B------:R-:W-:Y:S01]  /*fa00*/  UIMAD UR4, UR9, UR12, URZ ;  /* 0x0000000c090472a4 */ /* 0x000fe2000f8e023f */
[C---:B------:R-:W-:Y:S02]  /*fa10*/  VIADD R4, R204.reuse, 0x40 ;  /* 0x00000040cc047836 */ /* 0x040fe40000000000 */
[----:B------:R-:W-:Y:S01]  /*fa20*/  IMAD.U32 R5, RZ, RZ, UR12 ;  /* 0x0000000cff057e24 */ /* 0x000fe2000f8e00ff */
[----:B------:R-:W-:Y:S01]  /*fa30*/  UIMAD UR4, UR10, UR13, UR4 ;  /* 0x0000000d0a0472a4 */ /* 0x000fe2000f8e0204 */
[----:B------:R-:W-:Y:S01]  /*fa40*/  VIADD R0, R204, 0x20 ;  /* 0x00000020cc007836 */ /* 0x000fe20000000000 */
[----:B------:R-:W-:Y:S01]  /*fa50*/  ISETP.GE.AND P0, PT, R4, R11, PT ;  /* 0x0000000b0400720c */ /* 0x000fe20003f06270 */
[----:B------:R-:W-:-:S03]  /*fa60*/  IMAD.WIDE.U32 R4, R5, UR10, R2 ;  /* 0x0000000a05047c25 */ /* 0x000fc6000f8e0002 */
[----:B------:R-:W-:Y:S01]  /*fa70*/  ISETP.GE.AND P1, PT, R0, R11, PT ;  /* 0x0000000b0000720c */ /* 0x000fe20003f26270 */
[----:B------:R-:W-:Y:S02]  /*fa80*/  IMAD.MOV.U32 R6, RZ, RZ, R204 ;  /* 0x000000ffff067224 */ /* 0x000fe400078e00cc */
[----:B------:R-:W-:Y:S02]  /*fa90*/  VIADD R13, R5, UR4 ;  /* 0x00000004050d7c36 */ /* 0x000fe40008000000 */
[----:B------:R-:W-:-:S04]  /*faa0*/  IMAD.WIDE R6, R206, 0x80, R6 ;  /* 0x00000080ce067825 */ /* 0x000fc800078e0206 */
[----:B------:R-:W-:Y:S01]  /*fab0*/  VIADD R0, R204, 0x60 ;  /* 0x00000060cc007836 */ /* 0x000fe20000000000 */
[----:B------:R-:W-:Y:S06]  /*fac0*/  @P2 BRA `(.L_x_1175) ;  /* 0x00000000005c2947 */ /* 0x000fec0003800000 */
[C---:B------:R-:W-:Y:S01]  /*fad0*/  VIADD R2, R23.reuse, 0x40 ;  /* 0x0000004017027836 */ /* 0x040fe20000000000 */
[C---:B------:R-:W-:Y:S01]  /*fae0*/  IADD3 R3, R23.reuse, 0x80, RZ ;  /* 0x0000008017037810 */ /* 0x040fe20007ffe0ff */
[----:B------:R-:W-:Y:S01]  /*faf0*/  ULDC UR4, c[0x0][0xa8c] ;  /* 0x0002a30000047ab9 */ /* 0x000fe20000000800 */
[----:B------:R-:W-:Y:S01]  /*fb00*/  ULDC.64 UR8, c[0x0][0xad8] ;  /* 0x0002b60000087ab9 */ /* 0x000fe20000000a00 */
[----:B------:R-:W-:Y:S01]  /*fb10*/  VIADD R8, R23, 0xc0 ;  /* 0x000000c017087836 */ /* 0x000fe20000000000 */
[----:B------:R-:W-:Y:S01]  /*fb20*/  ISETP.GE.AND P4, PT, R2, UR4, PT ;  /* 0x0000000402007c0c */ /* 0x000fe2000bf86270 */
[----:B------:R-:W-:Y:S01]  /*fb30*/  IMAD R9, R7, UR8, RZ ;  /* 0x0000000807097c24 */ /* 0x000fe2000f8e02ff */
[----:B------:R-:W-:Y:S01]  /*fb40*/  ISETP.GE.AND P5, PT, R3, UR4, PT ;  /* 0x0000000403007c0c */ /* 0x000fe2000bfa6270 */
[----:B------:R-:W-:Y:S01]  /*fb50*/  IMAD.MOV.U32 R2, RZ, RZ, R4 ;  /* 0x000000ffff027224 */ /* 0x000fe200078e0004 */
[----:B------:R-:W-:Y:S01]  /*fb60*/  ISETP.GE.AND P3, PT, R23, UR4, PT ;  /* 0x0000000417007c0c */ /* 0x000fe2000bf66270 */
[----:B------:R-:W-:Y:S01]  /*fb70*/  IMAD.MOV.U32 R3, RZ, RZ, R13 ;  /* 0x000000ffff037224 */ /* 0x000fe200078e000d */
[----:B------:R-:W-:Y:S01]  /*fb80*/  ISETP.GE.AND P6, PT, R8, UR4, PT ;  /* 0x0000000408007c0c */ /* 0x000fe2000bfc6270 */
[C---:B------:R-:W-:Y:S01]  /*fb90*/  IMAD R9, R6.reuse, UR9, R9 ;  /* 0x0000000906097c24 */ /* 0x040fe2000f8e0209 */
[----:B------:R-:W-:Y:S01]  /*fba0*/  ULDC.64 UR10, c[0x0][0x208] ;  /* 0x00008200000a7ab9 */ /* 0x000fe20000000a00 */
        /* <DEDUP_REMOVED lines=9> */
.L_x_1175:
[----:B------:R-:W-:Y:S05]  /*fc40*/  BSYNC B1 ;  /* 0x0000000000017941 */ /* 0x000fea0003800000 */
.L_x_1174:
[----:B------:R-:W-:Y:S01]  /*fc50*/  BSSY B1, `(.L_x_1176) ;  /* 0x000001c000017945 */ /* 0x000fe20003800000 */
[----:B------:R-:W-:-:S03]  /*fc60*/  ISETP.GE.AND P2, PT, R0, R11, PT ;  /* 0x0000000b0000720c */ /* 0x000fc60003f46270 */
[----:B------:R-:W-:Y:S10]  /*fc70*/  @P1 BRA `(.L_x_1177) ;  /* 0x0000000000641947 */ /* 0x000ff40003800000 */
[----:B0-----:R-:W-:Y:S01]  /*fc80*/  IADD3 R9, P1, R6, 0x20, RZ ;  /* 0x0000002006097810 */ /* 0x001fe20007f3e0ff */
[C---:B------:R-:W-:Y:S01]  /*fc90*/  VIADD R2, R23.reuse, 0x40 ;  /* 0x0000004017027836 */ /* 0x040fe20000000000 */
[----:B------:R-:W-:Y:S01]  /*fca0*/  ULDC UR4, c[0x0][0xa8c] ;  /* 0x0002a30000047ab9 */ /* 0x000fe20000000800 */
[C---:B------:R-:W-:Y:S01]  /*fcb0*/  VIADD R3, R23.reuse, 0x80 ;  /* 0x0000008017037836 */ /* 0x040fe20000000000 */
[----:B------:R-:W-:Y:S01]  /*fcc0*/  ULDC.64 UR8, c[0x0][0xad8] ;  /* 0x0002b60000087ab9 */ /* 0x000fe20000000a00 */
[----:B------:R-:W-:Y:S01]  /*fcd0*/  IMAD.X R0, RZ, RZ, R7, P1 ;  /* 0x000000ffff007224 */ /* 0x000fe200008e0607 */
        /* <DEDUP_REMOVED lines=19> */
.L_x_1177:
[----:B------:R-:W-:Y:S05]  /*fe10*/  BSYNC B1 ;  /* 0x0000000000017941 */ /* 0x000fea0003800000 */
.L_x_1176:
[----:B------:R-:W-:Y:S04]  /*fe20*/  BSSY B1, `(.L_x_1178) ;  /* 0x000001b000017945 */ /* 0x000fe80003800000 */
[----:B------:R-:W-:Y:S05]  /*fe30*/  @P0 BRA `(.L_x_1179) ;  /* 0x0000000000640947 */ /* 0x000fea0003800000 */
[----:B01----:R-:W-:Y:S01]  /*fe40*/  IADD3 R9, P0, R6, 0x40, RZ ;  /* 0x0000004006097810 */ /* 0x003fe20007f1e0ff */
        /* <DEDUP_REMOVED lines=24> */
.L_x_1179:
[----:B------:R-:W-:Y:S05]  /*ffd0*/  BSYNC B1 ;  /* 0x0000000000017941 */ /* 0x000fea0003800000 */
.L_x_1178:
[----:B------:R-:W-:Y:S05]  /*ffe0*/  @P2 BRA `(.L_x_1170) ;  /* 0x0000000000642947 */ /* 0x000fea0003800000 */
[----:B------:R-:W-:Y:S01]  /*fff0*/  IADD3 R5, P0, R6, 0x60, RZ ;  /* 0x0000006006057810 */ /* 0x000fe20007f1e0ff */
[C---:B------:R-:W-:Y:S01]  /*10000*/  VIADD R0, R23.reuse, 0x40 ;  /* 0x0000004017007836 */ /* 0x040fe20000000000 */
[----:B------:R-:W-:Y:S01]  /*10010*/  ULDC UR4, c[0x0][0xa8c] ;  /* 0x0002a30000047ab9 */ /* 0x000fe20000000800 */
[----:B------:R-:W-:Y:S01]  /*10020*/  ULDC.64 UR8, c[0x0][0xad8] ;  /* 0x0002b60000087ab9 */ /* 0x000fe20000000a00 */
[----:B------:R-:W-:Y:S01]  /*10030*/  IMAD.MOV.U32 R2, RZ, RZ, R4 ;  /* 0x000000ffff027224 */ /* 0x000fe200078e0004 */
[C---:B------:R-:W-:Y:S01]  /*10040*/  ISETP.GE.AND P1, PT, R23.reuse, UR4, PT ;  /* 0x0000000417007c0c */ /* 0x040fe2000bf26270 */
[----:B------:R-:W-:Y:S01]  /*10050*/  IMAD.X R6, RZ, RZ, R7, P0 ;  /* 0x000000ffff067224 */ /* 0x000fe200000e0607 */
[----:B------:R-:W-:Y:S01]  /*10060*/  ISETP.GE.AND P2, PT, R0, UR4, PT ;  /* 0x0000000400007c0c */ /* 0x000fe2000bf46270 */
[----:B------:R-:W-:Y:S01]  /*10070*/  IMAD.MOV.U32 R3, RZ, RZ, R13 ;  /* 0x000000ffff037224 */ /* 0x000fe200078e000d */
[----:B------:R-:W-:Y:S01]  /*10080*/  ULDC.64 UR10, c[0x0][0x208] ;  /* 0x00008200000a7ab9 */ /* 0x000fe20000000a00 */
[----:B------:R-:W-:-:S02]  /*10090*/  VIADD R4, R23, 0x80 ;  /* 0x0000008017047836 */ /* 0x000fc40000000000 */
[----:B------:R-:W-:Y:S02]  /*100a0*/  IMAD R6, R6, UR8, RZ ;  /* 0x0000000806067c24 */ /* 0x000fe4000f8e02ff */
        /* <DEDUP_REMOVED lines=13> */
.L_x_1170:
[----:B------:R-:W-:Y:S05]  /*10180*/  BSYNC B0 ;  /* 0x0000000000007941 */ /* 0x000fea0003800000 */
.L_x_1161:
[----:B------:R-:W-:Y:S02]  /*10190*/  ULDC UR4, c[0x0][0xc14] ;  /* 0x0003050000047ab9 */ /* 0x000fe40000000800 */
[----:B------:R-:W-:-:S06]  /*101a0*/  UISETP.GE.AND UP0, UPT, UR5, UR4, UPT ;  /* 0x000000040500728c */ /* 0x000fcc000bf06270 */
[----:B------:R-:W-:-:S13]  /*101b0*/  PLOP3.LUT P0, PT, PT, PT, UP0, 0x80, 0x0 ;  /* 0x000000000000781c */ /* 0x000fda0003f0f008 */
[----:B------:R-:W-:Y:S05]  /*101c0*/  @!P0 BRA `(.L_x_1180) ;  /* 0xffffff0800f88947 */ /* 0x000fea000383ffff */
[----:B------:R-:W-:Y:S05]  /*101d0*/  EXIT ;  /* 0x000000000000794d */ /* 0x000fea0003800000 */
.L_x_1079:
        /* <DEDUP_REMOVED lines=9> */
[----:B------:R-:W-:Y:S01]  /*10270*/  IMAD.MOV.U32 R10, RZ, RZ, RZ ;  /* 0x000000ffff0a7224 */ /* 0x000fe200078e00ff */
        /* <DEDUP_REMOVED lines=13> */
[----:B------:R-:W-:-:S09]  /*10350*/  LOP3.LUT R0, R0, 0xfffffffe, RZ, 0xc0, !PT ;  /* 0xfffffffe00007812 */ /* 0x000fd200078ec0ff */
[----:B------:R-:W-:-:S04]  /*10360*/  @P1 LOP3.LUT R0, R0, 0x1, RZ, 0xfc, !PT ;  /* 0x0000000100001812 */ /* 0x000fc800078efcff */
[----:B------:R-:W-:-:S04]  /*10370*/  LOP3.LUT R0, R0, 0xffffffef, RZ, 0xc0, !PT ;  /* 0xffffffef00007812 */ /* 0x000fc800078ec0ff */
[----:B------:R-:W-:-:S04]  /*10380*/  @P0 LOP3.LUT R0, R0, 0x10, RZ, 0xfc, !PT ;  /* 0x0000001000000812 */ /* 0x000fc800078efcff */
[----:B------:R-:W-:Y:S01]  /*10390*/  LOP3.LUT R0, R0, 0xfffffff7, RZ, 0xc0, !PT ;  /* 0xfffffff700007812 */ /* 0x000fe200078ec0ff */
[----:B--2---:R-:W1:Y:S02]  /*103a0*/  SHFL.UP PT, R4, R10, 0x1, RZ ;  /* 0x042000000a047989 */ /* 0x004e6400000e00ff */
[----:B-1----:R-:W-:-:S04]  /*103b0*/  SEL R5, R4, RZ, P1 ;  /* 0x000000ff04057207 */ /* 0x002fc80000800000 */
[----:B------:R-:W-:-:S05]  /*103c0*/  IADD3 R5, R10, R5, RZ ;  /* 0x000000050a057210 */ /* 0x000fca0007ffe0ff */
[----:B------:R-:W1:Y:S02]  /*103d0*/  SHFL.UP PT, R4, R5, 0x2, RZ ;  /* 0x0440000005047989 */ /* 0x000e6400000e00ff */
[----:B-1----:R-:W-:Y:S02]  /*103e0*/  SEL R4, R4, RZ, P0 ;  /* 0x000000ff04047207 */ /* 0x002fe40000000000 */
[----:B------:R-:W-:-:S03]  /*103f0*/  ISETP.GE.U32.AND P0, PT, R7, 0x4, PT ;  /* 0x000000040700780c */ /* 0x000fc60003f06070 */
[----:B------:R-:W-:-:S05]  /*10400*/  IMAD.IADD R4, R5, 0x1, R4 ;  /* 0x0000000105047824 */ /* 0x000fca00078e0204 */
[----:B------:R-:W1:Y:S05]  /*10410*/  SHFL.UP PT, R6, R4, 0x4, RZ ;  /* 0x0480000004067989 */ /* 0x000e6a00000e00ff */
[----:B------:R-:W-:-:S04]  /*10420*/  @P0 LOP3.LUT R0, R0, 0x8, RZ, 0xfc, !PT ;  /* 0x0000000800000812 */ /* 0x000fc800078efcff */
[----:B------:R-:W-:Y:S02]  /*10430*/  LOP3.LUT R0, R0, 0xfffffffb, RZ, 0xc0, !PT ;  /* 0xfffffffb00007812 */ /* 0x000fe400078ec0ff */
[----:B-1----:R-:W-:Y:S01]  /*10440*/  SEL R3, R6, RZ, P0 ;  /* 0x000000ff06037207 */ /* 0x002fe20000000000 */
[----:B------:R-:W-:Y:S01]  /*10450*/  IMAD.MOV.U32 R6, RZ, RZ, RZ ;  /* 0x000000ffff067224 */ /* 0x000fe200078e00ff */
        /* <DEDUP_REMOVED lines=18> */
[----:B------:R-:W-:Y:S01]  /*10580*/  MOV R6, RZ ;  /* 0x000000ff00067202 */ /* 0x000fe20000000f00 */
[----:B------:R-:W-:Y:S01]  /*10590*/  ULDC UR5, c[0x0][0xc14] ;  /* 0x0003050000057ab9 */ /* 0x000fe20000000800 */
[----:B------:R-:W-:Y:S01]  /*105a0*/  ULDC UR7, c[0x0][0xc14] ;  /* 0x0003050000077ab9 */ /* 0x000fe20000000800 */
[----:B------:R-:W-:-:S05]  /*105b0*/  ULDC UR4, c[0x0][0xc10] ;  /* 0x0003040000047ab9 */ /* 0x000fca0000000800 */
.L_x_1185:
[----:B------:R-:W-:Y:S02]  /*105c0*/  VIADD R6, R6, 0x1f ;  /* 0x0000001f06067836 */ /* 0x000fe40000000000 */
[----:B------:R-:W-:-:S03]  /*105d0*/  IMAD.U32 R19, RZ, RZ, UR7 ;  /* 0x00000007ff137e24 */ /* 0x000fc6000f8e00ff */
[----:B------:R-:W-:-:S13]  /*105e0*/  ISETP.GE.AND P0, PT, R6, UR5, PT ;  /* 0x0000000506007c0c */ /* 0x000fda000bf06270 */
[----:B------:R-:W-:Y:S05]  /*105f0*/  @P0 BRA `(.L_x_1182) ;  /* 0x0000000400cc0947 */ /* 0x000fea0003800000 */
[----:B------:R-:W0:Y:S01]  /*10600*/  S2R R2, SR_TID.X ;  /* 0x0000000000027919 */ /* 0x000e220000002100 */
        /* <DEDUP_REMOVED lines=11> */
.L_x_1184:
[----:B------:R-:W-:Y:S05]  /*106c0*/  BSYNC B0 ;  /* 0x0000000000007941 */ /* 0x000fea0003800000 */
.L_x_1183:
        /* <DEDUP_REMOVED lines=18> */
[----:B0-----:R-:W-:-:S04]  /*107f0*/  SEL R9, R8, RZ, P0 ;  /* 0x000000ff08097207 */ /* 0x001fc80000000000 */
[----:B------:R-:W-:-:S05]  /*10800*/  IADD3 R4, R4, R9, RZ ;  /* 0x0000000904047210 */ /* 0x000fca0007ffe0ff */
[----:B------:R-:W0:Y:S02]  /*10810*/  SHFL.IDX PT, R3, R4, 0x1f, 0x1f ;  /* 0x03e01f0004037f89 */ /* 0x000e2400000e0000 */
[----:B0-----:R-:W-:-:S04]  /*10820*/  IMAD R2, R3, UR4, RZ ;  /* 0x0000000403027c24 */ /* 0x001fc8000f8e02ff */
[----:B------:R-:W-:-:S05]  /*10830*/  IMAD.IADD R5, R2, 0x1, R5 ;  /* 0x0000000102057824 */ /* 0x000fca00078e0205 */
[----:B------:R-:W-:-:S13]  /*10840*/  ISETP.GT.AND P0, PT, R5, UR6, PT ;  /* 0x0000000605007c0c */ /* 0x000fda000bf04270 */
[----:B------:R-:W-:Y:S05]  /*10850*/  @!P0 BRA `(.L_x_1185) ;  /* 0xfffffffc00588947 */ /* 0x000fea000383ffff */
.L_x_1181:
[----:B------:R-:W-:Y:S01]  /*10860*/  IMAD.IADD R7, R5, 0x1, -R2 ;  /* 0x0000000105077824 */ /* 0x000fe200078e0a02 */
[----:B------:R-:W-:-:S03]  /*10870*/  ULDC.64 UR8, c[0x0][0x208] ;  /* 0x0000820000087ab9 */ /* 0x000fc60000000a00 */
[----:B------:R-:W-:-:S05]  /*10880*/  IMAD R2, R4, UR4, R7 ;  /* 0x0000000404027c24 */ /* 0x000fca000f8e0207 */
[----:B------:R-:W-:Y:S02]  /*10890*/  ISETP.GT.AND P0, PT, R2, UR6, PT ;  /* 0x0000000602007c0c */ /* 0x000fe4000bf04270 */
[----:B------:R-:W0:Y:S11]  /*108a0*/  LDC.64 R2, c[0x0][0xc68] ;  /* 0x00031a00ff027b82 */ /* 0x000e360000000a00 */
[----:B------:R-:W-:-:S04]  /*108b0*/  VOTE.ANY R9, PT, !P0 ;  /* 0x0000000000097806 */ /* 0x000fc800040e0100 */
[----:B------:R-:W1:Y:S02]  /*108c0*/  POPC R5, R9 ;  /* 0x0000000900057309 */ /* 0x000e640000000000 */
[----:B-1----:R-:W-:-:S04]  /*108d0*/  IMAD.IADD R19, R5, 0x1, R6 ;  /* 0x0000000105137824 */ /* 0x002fc800078e0206 */
[----:B0-----:R-:W-:-:S05]  /*108e0*/  IMAD.WIDE R2, R19, 0x4, R2 ;  /* 0x0000000413027825 */ /* 0x001fca00078e0202 */
[----:B------:R-:W2:Y:S01]  /*108f0*/  LDG.E R8, desc[UR8][R2.64] ;  /* 0x0000000802087981 */ /* 0x000ea2000c1e1900 */
[----:B------:R-:W-:-:S03]  /*10900*/  ISETP.NE.AND P0, PT, R9, RZ, PT ;  /* 0x000000ff0900720c */ /* 0x000fc60003f05270 */
[----:B------:R-:W2:Y:S02]  /*10910*/  SHFL.IDX PT, R17, R10, R5, 0x1f ;  /* 0x00001f050a117589 */ /* 0x000ea400000e0000 */
[----:B--2---:R-:W-:-:S05]  /*10920*/  IMAD R6, R17, R8, RZ ;  /* 0x0000000811067224 */ /* 0x004fca00078e02ff */
[----:B------:R-:W-:-:S04]  /*10930*/  IABS R11, R6 ;  /* 0x00000006000b7213 */ /* 0x000fc80000000000 */
[----:B------:R-:W0:Y:S08]  /*10940*/  I2F.RP R12, R11 ;  /* 0x0000000b000c7306 */ /* 0x000e300000209400 */
[----:B0-----:R-:W0:Y:S02]  /*10950*/  MUFU.RCP R12, R12 ;  /* 0x0000000c000c7308 */ /* 0x001e240000001000 */
[----:B0-----:R-:W-:-:S06]  /*10960*/  VIADD R13, R12, 0xffffffe ;  /* 0x0ffffffe0c0d7836 */ /* 0x001fcc0000000000 */
[----:B------:R0:W1:Y:S01]  /*10970*/  F2I.FTZ.U32.TRUNC.NTZ R3, R13 ;  /* 0x0000000d00037305 */ /* 0x000062000021f000 */
[----:B------:R-:W-:Y:S05]  /*10980*/  @!P0 BRA `(.L_x_1186) ;  /* 0x0000000000088947 */ /* 0x000fea0003800000 */
[----:B------:R-:W-:-:S05]  /*10990*/  VIADD R5, R5, 0xffffffff ;  /* 0xffffffff05057836 */ /* 0x000fca0000000000 */
[----:B------:R2:W3:Y:S02]  /*109a0*/  SHFL.IDX PT, R16, R4, R5, 0x1f ;  /* 0x00001f0504107589 */ /* 0x0004e400000e0000 */
.L_x_1186:
[----:B-1----:R-:W-:Y:S01]  /*109b0*/  IMAD.MOV R2, RZ, RZ, -R3 ;  /* 0x000000ffff027224 */ /* 0x002fe200078e0a03 */
[----:B--2---:R-:W-:Y:S01]  /*109c0*/  IABS R4, R6 ;  /* 0x0000000600047213 */ /* 0x004fe20000000000 */
[----:B---3--:R-:W-:Y:S02]  /*109d0*/  IMAD R16, R16, UR4, R7 ;  /* 0x0000000410107c24 */ /* 0x008fe4000f8e0207 */
[----:B------:R-:W-:Y:S02]  /*109e0*/  IMAD R5, R2, R11, RZ ;  /* 0x0000000b02057224 */ /* 0x000fe400078e02ff */
[----:B------:R-:W-:Y:S02]  /*109f0*/  IMAD.MOV.U32 R2, RZ, RZ, RZ ;  /* 0x000000ffff027224 */ /* 0x000fe400078e00ff */
[----:B------:R-:W-:Y:S02]  /*10a00*/  IMAD.MOV R4, RZ, RZ, -R4 ;  /* 0x000000ffff047224 */ /* 0x000fe400078e0a04 */
[----:B------:R-:W-:Y:S01]  /*10a10*/  IMAD.HI.U32 R2, R3, R5, R2 ;  /* 0x0000000503027227 */ /* 0x000fe200078e0002 */
[----:B------:R-:W-:-:S04]  /*10a20*/  IADD3 R5, -R16, UR6, RZ ;  /* 0x0000000610057c10 */ /* 0x000fc8000fffe1ff */
[----:B------:R-:W-:-:S05]  /*10a30*/  IABS R3, R5 ;  /* 0x0000000500037213 */ /* 0x000fca0000000000 */
[----:B------:R-:W-:-:S04]  /*10a40*/  IMAD.HI.U32 R9, R2, R3, RZ ;  /* 0x0000000302097227 */ /* 0x000fc800078e00ff */
[----:B------:R-:W-:-:S05]  /*10a50*/  IMAD R2, R9, R4, R3 ;  /* 0x0000000409027224 */ /* 0x000fca00078e0203 */
[----:B------:R-:W-:-:S13]  /*10a60*/  ISETP.GT.U32.AND P0, PT, R11, R2, PT ;  /* 0x000000020b00720c */ /* 0x000fda0003f04070 */
[----:B------:R-:W-:Y:S01]  /*10a70*/  @!P0 IMAD.IADD R2, R2, 0x1, -R11 ;  /* 0x0000000102028824 */ /* 0x000fe200078e0a0b */
[----:B------:R-:W-:-:S04]  /*10a80*/  @!P0 IADD3 R9, R9, 0x1, RZ ;  /* 0x0000000109098810 */ /* 0x000fc80007ffe0ff */
[----:B------:R-:W-:Y:S02]  /*10a90*/  ISETP.GE.U32.AND P0, PT, R2, R11, PT ;  /* 0x0000000b0200720c */ /* 0x000fe40003f06070 */
[----:B------:R-:W-:-:S11]  /*10aa0*/  LOP3.LUT R2, R5, R6, RZ, 0x3c, !PT ;  /* 0x0000000605027212 */ /* 0x000fd600078e3cff */
[----:B------:R-:W-:Y:S01]  /*10ab0*/  @P0 VIADD R9, R9, 0x1 ;  /* 0x0000000109090836 */ /* 0x000fe20000000000 */
[----:B------:R-:W-:-:S13]  /*10ac0*/  ISETP.GE.AND P0, PT, R2, RZ, PT ;  /* 0x000000ff0200720c */ /* 0x000fda0003f06270 */
[----:B------:R-:W-:Y:S01]  /*10ad0*/  @!P0 IMAD.MOV R9, RZ, RZ, -R9 ;  /* 0x000000ffff098224 */ /* 0x000fe200078e0a09 */
[----:B------:R-:W-:-:S13]  /*10ae0*/  ISETP.NE.AND P0, PT, R6, RZ, PT ;  /* 0x000000ff0600720c */ /* 0x000fda0003f05270 */
[----:B------:R-:W-:-:S05]  /*10af0*/  @!P0 LOP3.LUT R9, RZ, R6, RZ, 0x33, !PT ;  /* 0x00000006ff098212 */ /* 0x000fca00078e33ff */
[----:B------:R-:W-:Y:S02]  /*10b00*/  IMAD R4, R8, R9, RZ ;  /* 0x0000000908047224 */ /* 0x000fe400078e02ff */
[----:B------:R-:W-:Y:S02]  /*10b10*/  IMAD.MOV R9, RZ, RZ, -R9 ;  /* 0x000000ffff097224 */ /* 0x000fe400078e0a09 */
[----:B------:R-:W-:Y:S02]  /*10b20*/  IMAD.MOV R3, RZ, RZ, -R4 ;  /* 0x000000ffff037224 */ /* 0x000fe400078e0a04 */
[----:B------:R-:W-:-:S03]  /*10b30*/  IMAD R5, R6, R9, R5 ;  /* 0x0000000906057224 */ /* 0x000fc600078e0205 */
[----:B------:R-:W-:Y:S01]  /*10b40*/  VIADDMNMX R8, R3, UR4, R8, PT ;  /* 0x0000000403087c46 */ /* 0x000fe2000b800108 */
[----:B------:R-:W-:-:S03]  /*10b50*/  IMAD.IADD R4, R5, 0x1, R4 ;  /* 0x0000000105047824 */ /* 0x000fc600078e0204 */
[----:B------:R-:W-:-:S04]  /*10b60*/  IABS R7, R8 ;  /* 0x0000000800077213 */ /* 0x000fc80000000000 */
[----:B------:R-:W1:Y:S08]  /*10b70*/  I2F.RP R10, R7 ;  /* 0x00000007000a7306 */ /* 0x000e700000209400 */
[----:B-1----:R-:W1:Y:S02]  /*10b80*/  MUFU.RCP R10, R10 ;  /* 0x0000000a000a7308 */ /* 0x002e640000001000 */
[----:B-1----:R-:W-:-:S06]  /*10b90*/  VIADD R2, R10, 0xffffffe ;  /* 0x0ffffffe0a027836 */ /* 0x002fcc0000000000 */
[----:B------:R1:W2:Y:S02]  /*10ba0*/  F2I.FTZ.U32.TRUNC.NTZ R3, R2 ;  /* 0x0000000200037305 */ /* 0x0002a4000021f000 */
[----:B-1----:R-:W-:Y:S02]  /*10bb0*/  IMAD.MOV.U32 R2, RZ, RZ, RZ ;  /* 0x000000ffff027224 */ /* 0x002fe400078e00ff */
[----:B--2---:R-:W-:-:S04]  /*10bc0*/  IMAD.MOV R6, RZ, RZ, -R3 ;  /* 0x000000ffff067224 */ /* 0x004fc800078e0a03 */
[----:B------:R-:W-:Y:S01]  /*10bd0*/  IMAD R9, R6, R7, RZ ;  /* 0x0000000706097224 */ /* 0x000fe200078e02ff */
[----:B------:R-:W-:-:S03]  /*10be0*/  IABS R6, R5 ;  /* 0x0000000500067213 */ /* 0x000fc60000000000 */
[----:B------:R-:W-:Y:S01]  /*10bf0*/  IMAD.HI.U32 R3, R3, R9, R2 ;  /* 0x0000000903037227 */ /* 0x000fe200078e0002 */
[----:B------:R-:W-:-:S04]  /*10c00*/  IABS R9, R8 ;  /* 0x0000000800097213 */ /* 0x000fc80000000000 */
[----:B------:R-:W-:Y:S01]  /*10c10*/  IADD3 R2, RZ, -R9, RZ ;  /* 0x80000009ff027210 */ /* 0x000fe20007ffe0ff */
[----:B------:R-:W-:-:S04]  /*10c20*/  IMAD.HI.U32 R3, R3, R6, RZ ;  /* 0x0000000603037227 */ /* 0x000fc800078e00ff */
[----:B------:R-:W-:-:S05]  /*10c30*/  IMAD R2, R3, R2, R6 ;  /* 0x0000000203027224 */ /* 0x000fca00078e0206 */
[----:B------:R-:W-:-:S13]  /*10c40*/  ISETP.GT.U32.AND P0, PT, R7, R2, PT ;  /* 0x000000020700720c */ /* 0x000fda0003f04070 */
[----:B------:R-:W-:Y:S02]  /*10c50*/  @!P0 IMAD.IADD R2, R2, 0x1, -R7 ;  /* 0x0000000102028824 */ /* 0x000fe400078e0a07 */
[----:B------:R-:W-:-:S03]  /*10c60*/  @!P0 VIADD R3, R3, 0x1 ;  /* 0x0000000103038836 */ /* 0x000fc60000000000 */
[----:B------:R-:W-:Y:S02]  /*10c70*/  ISETP.GE.U32.AND P0, PT, R2, R7, PT ;  /* 0x000000070200720c */ /* 0x000fe40003f06070 */
[----:B------:R-:W-:-:S11]  /*10c80*/  LOP3.LUT R2, R5, R8, RZ, 0x3c, !PT ;  /* 0x0000000805027212 */ /* 0x000fd600078e3cff */
[----:B------:R-:W-:Y:S01]  /*10c90*/  @P0 VIADD R3, R3, 0x1 ;  /* 0x0000000103030836 */ /* 0x000fe20000000000 */
[----:B------:R-:W-:-:S13]  /*10ca0*/  ISETP.GE.AND P0, PT, R2, RZ, PT ;  /* 0x000000ff0200720c */ /* 0x000fda0003f06270 */
[----:B------:R-:W-:Y:S01]  /*10cb0*/  @!P0 IMAD.MOV R3, RZ, RZ, -R3 ;  /* 0x000000ffff038224 */ /* 0x000fe200078e0a03 */
[----:B------:R-:W-:-:S13]  /*10cc0*/  ISETP.NE.AND P0, PT, R8, RZ, PT ;  /* 0x000000ff0800720c */ /* 0x000fda0003f05270 */
[----:B------:R-:W-:Y:S01]  /*10cd0*/  @!P0 LOP3.LUT R3, RZ, R8, RZ, 0x33, !PT ;  /* 0x00000008ff038212 */ /* 0x000fe200078e33ff */
[----:B------:R-:W-:-:S03]  /*10ce0*/  IMAD.MOV R8, RZ, RZ, -R8 ;  /* 0x000000ffff087224 */ /* 0x000fc600078e0a08 */
[----:B------:R-:W-:Y:S01]  /*10cf0*/  LOP3.LUT R2, RZ, R3, RZ, 0x33, !PT ;  /* 0x00000003ff027212 */ /* 0x000fe200078e33ff */
[----:B------:R-:W-:-:S04]  /*10d00*/  IMAD R18, R3, R8, R4 ;  /* 0x0000000803127224 */ /* 0x000fc800078e0204 */
[----:B------:R-:W-:Y:S01]  /*10d10*/  IMAD.IADD R17, R17, 0x1, R2 ;  /* 0x0000000111117824 */ /* 0x000fe200078e0202 */
[----:B------:R-:W-:Y:S06]  /*10d20*/  BRA `(.L_x_1187) ;  /* 0x00000000000c7947 */ /* 0x000fec0003800000 */
.L_x_1182:
[----:B------:R-:W-:Y:S01]  /*10d30*/  IMAD.MOV.U32 R17, RZ, RZ, RZ ;  /* 0x000000ffff117224 */ /* 0x000fe200078e00ff */
[----:B------:R-:W-:Y:S01]  /*10d40*/  MOV R16, UR6 ;  /* 0x0000000600107c02 */ /* 0x000fe20008000f00 */
[----:B------:R-:W-:-:S07]  /*10d50*/  IMAD.MOV.U32 R18, RZ, RZ, RZ ;  /* 0x000000ffff127224 */ /* 0x000fce00078e00ff */
.L_x_1187:
[----:B------:R-:W1:Y:S01]  /*10d60*/  S2R R2, SR_TID.X ;  /* 0x0000000000027919 */ /* 0x000e620000002100 */
[----:B------:R-:W-:Y:S01]  /*10d70*/  STL [R1], RZ ;  /* 0x000000ff01007387 */ /* 0x000fe20000100800 */
[----:B-1----:R-:W-:-:S04]  /*10d80*/  LOP3.LUT R2, R2, 0x1f, RZ, 0xc0, !PT ;  /* 0x0000001f02027812 */ /* 0x002fc800078ec0ff */
[----:B------:R-:W-:-:S13]  /*10d90*/  ISETP.NE.AND P0, PT, R2, RZ, PT ;  /* 0x000000ff0200720c */ /* 0x000fda0003f05270 */
[----:B------:R-:W1:Y:S01]  /*10da0*/  @!P0 S2R R3, SR_CgaCtaId ;  /* 0x0000000000038919 */ /* 0x000e620000008800 */
[----:B------:R-:W-:-:S04]  /*10db0*/  @!P0 MOV R0, 0x400 ;  /* 0x0000040000008802 */ /* 0x000fc80000000f00 */
[----:B-1----:R-:W-:-:S05]  /*10dc0*/  @!P0 LEA R0, R3, R0, 0x18 ;  /* 0x0000000003008211 */ /* 0x002fca00078ec0ff */
[----:B------:R1:W-:Y:S01]  /*10dd0*/  @!P0 STS.128 [R0+0x308d0], R16 ;  /* 0x0308d01000008388 */ /* 0x0003e20000000c00 */
[----:B------:R-:W-:Y:S06]  /*10de0*/  BAR.ARV 0x5, 0x120 ;  /* 0x0144800000007b1d */ /* 0x000fec0000002000 */
[----:B------:R-:W-:Y:S01]  /*10df0*/  ISETP.GE.AND P0, PT, R19, UR5, PT ;  /* 0x0000000513007c0c */ /* 0x000fe2000bf06270 */
[----:B-1----:R-:W-:-:S05]  /*10e00*/  IMAD.MOV.U32 R0, RZ, RZ, 0x1 ;  /* 0x00000001ff007424 */ /* 0x002fca00078e00ff */
[----:B------:R1:W-:Y:S04]  /*10e10*/  STL [R1+0x8], R0 ;  /* 0x0000080001007387 */ /* 0x0003e80000100800 */
[----:B------:R1:W-:Y:S03]  /*10e20*/  STL [R1+0x18], RZ ;  /* 0x000018ff01007387 */ /* 0x0003e60000100800 */
[----:B------:R-:W-:Y:S05]  /*10e30*/  @P0 BRA `(.L_x_1188) ;  /* 0x0000004800880947 */ /* 0x000fea0003800000 */
[----:B-1----:R-:W-:Y:S01]  /*10e40*/  IMAD.MOV.U32 R0, RZ, RZ, 0x1 ;  /* 0x00000001ff007424 */ /* 0x002fe200078e00ff */
[----:B------:R1:W-:Y:S01]  /*10e50*/  STL [R1+0x18], RZ ;  /* 0x000018ff01007387 */ /* 0x0003e20000100800 */
[----:B------:R-:W-:Y:S01]  /*10e60*/  ULDC UR38, c[0x0][0xc] ;  /* 0x0000030000267ab9 */ /* 0x000fe20000000800 */
[----:B------:R-:W-:Y:S02]  /*10e70*/  ULDC.64 UR36, c[0x0][0x198] ;  /* 0x0000660000247ab9 */ /* 0x000fe40000000a00 */
[----:B------:R1:W-:Y:S04]  /*10e80*/  STL [R1+0x8], R0 ;  /* 0x0000080001007387 */ /* 0x0003e80000100800 */
[----:B------:R1:W-:Y:S02]  /*10e90*/  STL [R1], RZ ;  /* 0x000000ff01007387 */ /* 0x0003e40000100800 */
.L_x_1264:
[----:B------:R-:W-:Y:S05]  /*10ea0*/  YIELD ;  /* 0x0000000000007946 */ /* 0x000fea0003800000 */
[----:B------:R-:W-:Y:S01]  /*10eb0*/  ULDC.64 UR4, c[0x0][0xa28] ;  /* 0x00028a0000047ab9 */ /* 0x000fe20000000a00 */
[----:B------:R-:W-:Y:S01]  /*10ec0*/  IMAD.MOV.U32 R4, RZ, RZ, RZ ;  /* 0x000000ffff047224 */ /* 0x000fe200078e00ff */
[----:B------:R-:W-:Y:S01]  /*10ed0*/  ISETP.NE.U32.AND P0, PT, RZ, UR4, PT ;  /* 0x00000004ff007c0c */ /* 0x000fe2000bf05070 */
[----:B------:R-:W-:-:S03]  /*10ee0*/  ULDC.64 UR6, c[0x0][0x208] ;  /* 0x0000820000067ab9 */ /* 0x000fc60000000a00 */
[----:B------:R-:W-:Y:S01]  /*10ef0*/  ISETP.NE.AND.EX P0, PT, RZ, UR5, PT, P0 ;  /* 0x00000005ff007c0c */ /* 0x000fe2000bf05300 */
[----:B------:R-:W-:-:S12]  /*10f00*/  ULDC.64 UR4, c[0x0][0xa00] ;  /* 0x0002800000047ab9 */ /* 0x000fd80000000a00 */
[----:B--2---:R-:W2:Y:S01]  /*10f10*/  @P0 LDC.64 R2, c[0x0][0xa28] ;  /* 0x00028a00ff020b82 */ /* 0x004ea20000000a00 */
[----:B------:R-:W-:Y:S01]  /*10f20*/  ISETP.NE.U32.AND P2, PT, RZ, UR4, PT ;  /* 0x00000004ff007c0c */ /* 0x000fe2000bf45070 */
[----:B--2---:R-:W-:-:S05]  /*10f30*/  @P0 IMAD.WIDE R2, R19, 0x4, R2 ;  /* 0x0000000413020825 */ /* 0x004fca00078e0202 */
[----:B------:R2:W5:Y:S01]  /*10f40*/  @P0 LDG.E R4, desc[UR6][R2.64] ;  /* 0x0000000602040981 */ /* 0x000562000c1e1900 */
[----:B------:R-:W-:Y:S01]  /*10f50*/  ISETP.NE.AND.EX P2, PT, RZ, UR5, PT, P2 ;  /* 0x00000005ff007c0c */ /* 0x000fe2000bf45320 */
[----:B-1----:R-:W-:Y:S01]  /*10f60*/  IMAD.MOV.U32 R0, RZ, RZ, RZ ;  /* 0x000000ffff007224 */ /* 0x002fe200078e00ff */
[----:B------:R-:W-:Y:S01]  /*10f70*/  ULDC.64 UR4, c[0x0][0xa18] ;  /* 0x0002860000047ab9 */ /* 0x000fe20000000a00 */
[----:B--2---:R-:W1:Y:S02]  /*10f80*/  LDC.64 R2, c[0x0][0xa00] ;  /* 0x00028000ff027b82 */ /* 0x004e640000000a00 */
[----:B-1----:R-:W-:-:S08]  /*10f90*/  IMAD.WIDE R2, R19, 0x4, R2 ;  /* 0x0000000413027825 */ /* 0x002fd000078e0202 */
[----:B------:R-:W2:Y:S01]  /*10fa0*/  @P2 LDG.E R0, desc[UR6][R2.64] ;  /* 0x0000000602002981 */ /* 0x000ea2000c1e1900 */
[----:B------:R-:W-:Y:S01]  /*10fb0*/  ISETP.NE.U32.AND P1, PT, RZ, UR4, PT ;  /* 0x00000004ff007c0c */ /* 0x000fe2000bf25070 */
[----:B------:R-:W-:-:S03]  /*10fc0*/  ULDC UR4, c[0x0][0x288] ;  /* 0x0000a20000047ab9 */ /* 0x000fc60000000800 */
[----:B------:R-:W-:-:S13]  /*10fd0*/  ISETP.NE.AND.EX P1, PT, RZ, UR5, PT, P1 ;  /* 0x00000005ff007c0c */ /* 0x000fda000bf25310 */
[----:B------:R-:W1:Y:S02]  /*10fe0*/  @P1 LDC.64 R6, c[0x0][0xa18] ;  /* 0x00028600ff061b82 */ /* 0x000e640000000a00 */
[----:B-1----:R-:W-:Y:S01]  /*10ff0*/  @P1 IMAD.WIDE R6, R19, 0x4, R6 ;  /* 0x0000000413061825 */ /* 0x002fe200078e0206 */
[----:B--2---:R1:W-:Y:S03]  /*11000*/  STL [R1+0x1c], R0 ;  /* 0x00001c0001007387 */ /* 0x0043e60000100800 */
[----:B-1----:R-:W-:Y:S01]  /*11010*/  IMAD.U32 R0, RZ, RZ, UR4 ;  /* 0x00000004ff007e24 */ /* 0x002fe2000f8e00ff */
[----:B------:R-:W-:Y:S02]  /*11020*/  ULDC.64 UR4, c[0x0][0x3f8] ;  /* 0x0000fe0000047ab9 */ /* 0x000fe40000000a00 */
[----:B------:R-:W-:-:S03]  /*11030*/  UISETP.NE.U32.AND UP0, UPT, UR4, URZ, UPT ;  /* 0x0000003f0400728c */ /* 0x000fc6000bf05070 */
[----:B------:R-:W-:Y:S01]  /*11040*/  ULDC UR4, c[0x0][0x404] ;  /* 0x0001010000047ab9 */ /* 0x000fe20000000800 */
[----:B------:R-:W-:Y:S01]  /*11050*/  UISETP.NE.AND.EX UP0, UPT, UR5, URZ, UPT, UP0 ;  /* 0x0000003f0500728c */ /* 0x000fe2000bf05300 */
[----:B------:R1:W5:Y:S01]  /*11060*/  @P1 LDG.E R0, desc[UR6][R6.64] ;  /* 0x0000000606001981 */ /* 0x000362000c1e1900 */
[----:B------:R-:W-:Y:S01]  /*11070*/  ULDC.64 UR6, c[0x0][0xa08] ;  /* 0x0002820000067ab9 */ /* 0x000fe20000000a00 */
[----:B------:R-:W-:Y:S01]  /*11080*/  ULDC UR5, c[0x0][0x2e0] ;  /* 0x0000b80000057ab9 */ /* 0x000fe20000000800 */
[----:B------:R-:W-:Y:S01]  /*11090*/  USEL UR4, UR4, 0x1, UP0 ;  /* 0x0000000104047887 */ /* 0x000fe20008000000 */
[----:B------:R-:W-:-:S03]  /*110a0*/  ISETP.NE.U32.AND P0, PT, RZ, UR6, PT ;  /* 0x00000006ff007c0c */ /* 0x000fc6000bf05070 */
[----:B------:R-:W-:Y:S01]  /*110b0*/  UIMAD UR4, UR4, UR5, URZ ;  /* 0x00000005040472a4 */ /* 0x000fe2000f8e023f */
[----:B------:R-:W-:-:S05]  /*110c0*/  ISETP.NE.AND.EX P0, PT, RZ, UR7, PT, P0 ;  /* 0x00000007ff007c0c */ /* 0x000fca000bf05300 */
[----:B------:R-:W-:Y:S01]  /*110d0*/  IMAD.U32 R5, RZ, RZ, UR4 ;  /* 0x00000004ff057e24 */ /* 0x000fe2000f8e00ff */
[----:B-1----:R-:W-:Y:S07]  /*110e0*/  @P1 BRA `(.L_x_1189) ;  /* 0x0000000000141947 */ /* 0x002fee0003800000 */
[----:B------:R-:W-:Y:S05]  /*110f0*/  @!P2 BRA `(.L_x_1189) ;  /* 0x000000000010a947 */ /* 0x000fea0003800000 */
[----:B------:R-:W-:Y:S02]  /*11100*/  ULDC.64 UR4, c[0x0][0x208] ;  /* 0x0000820000047ab9 */ /* 0x000fe40000000a00 */
[----:B------:R-:W2:Y:S04]  /*11110*/  LDG.E R7, desc[UR4][R2.64] ;  /* 0x0000000402077981 */ /* 0x000ea8000c1e1900 */
[----:B-----5:R-:W2:Y:S02]  /*11120*/  LDG.E R0, desc[UR4][R2.64+0x4] ;  /* 0x0000040402007981 */ /* 0x020ea4000c1e1900 */
[----:B--2---:R-:W-:-:S07]  /*11130*/  IMAD.IADD R0, R0, 0x1, -R7 ;  /* 0x0000000100007824 */ /* 0x004fce00078e0a07 */
.L_x_1189:
[----:B------:R-:W1:Y:S01]  /*11140*/  LDC.64 R2, c[0x0][0xa08] ;  /* 0x00028200ff027b82 */ /* 0x000e620000000a00 */
[----:B------:R-:W-:Y:S01]  /*11150*/  MOV R7, RZ ;  /* 0x000000ff00077202 */ /* 0x000fe20000000f00 */
[----:B------:R-:W-:Y:S01]  /*11160*/  ULDC.64 UR4, c[0x0][0x208] ;  /* 0x0000820000047ab9 */ /* 0x000fe20000000a00 */
[----:B-1----:R-:W-:-:S05]  /*11170*/  IMAD.WIDE R2, R19, 0x4, R2 ;  /* 0x0000000413027825 */ /* 0x002fca00078e0202 */
[----:B------:R-:W2:Y:S01]  /*11180*/  @P0 LDG.E R7, desc[UR4][R2.64] ;  /* 0x0000000402070981 */ /* 0x000ea2000c1e1900 */
[----:B------:R-:W-:Y:S02]  /*11190*/  ULDC.64 UR4, c[0x0][0xa20] ;  /* 0x0002880000047ab9 */ /* 0x000fe40000000a00 */
[----:B------:R-:W-:-:S04]  /*111a0*/  ISETP.NE.U32.AND P1, PT, RZ, UR4, PT ;  /* 0x00000004ff007c0c */ /* 0x000fc8000bf25070 */
[----:B------:R-:W-:Y:S01]  /*111b0*/  ISETP.NE.AND.EX P1, PT, RZ, UR5, PT, P1 ;  /* 0x00000005ff007c0c */ /* 0x000fe2000bf25310 */
[----:B--2--5:R-:W-:-:S05]  /*111c0*/  IMAD.IADD R6, R7, 0x1, R4 ;  /* 0x0000000107067824 */ /* 0x024fca00078e0204 */
[----:B------:R1:W-:Y:S07]  /*111d0*/  STL [R1+0x4], R6 ;  /* 0x0000040601007387 */ /* 0x0003ee0000100800 */
[----:B------:R-:W-:Y:S05]  /*111e0*/  @!P1 BRA `(.L_x_1190) ;  /* 0x0000000000149947 */ /* 0x000fea0003800000 */
[----:B------:R-:W2:Y:S01]  /*111f0*/  LDC.64 R2, c[0x0][0xa20] ;  /* 0x00028800ff027b82 */ /* 0x000ea20000000a00 */
[----:B------:R-:W-:Y:S01]  /*11200*/  ULDC.64 UR4, c[0x0][0x208] ;  /* 0x0000820000047ab9 */ /* 0x000fe20000000a00 */
[----:B--2---:R-:W-:-:S05]  /*11210*/  IMAD.WIDE R2, R19, 0x4, R2 ;  /* 0x0000000413027825 */ /* 0x004fca00078e0202 */
[----:B------:R2:W5:Y:S01]  /*11220*/  LDG.E R5, desc[UR4][R2.64] ;  /* 0x0000000402057981 */ /* 0x000562000c1e1900 */
[----:B------:R-:W-:Y:S05]  /*11230*/  BRA `(.L_x_1191) ;  /* 0x0000000000147947 */ /* 0x000fea0003800000 */
.L_x_1190:
[----:B------:R-:W-:Y:S05]  /*11240*/  @!P0 BRA `(.L_x_1191) ;  /* 0x0000000000108947 */ /* 0x000fea0003800000 */
[----:B------:R-:W-:Y:S02]  /*11250*/  ULDC.64 UR4, c[0x0][0x208] ;  /* 0x0000820000047ab9 */ /* 0x000fe40000000a00 */
[----:B-1----:R-:W2:Y:S04]  /*11260*/  LDG.E R6, desc[UR4][R2.64] ;  /* 0x0000000402067981 */ /* 0x002ea8000c1e1900 */
[----:B------:R-:W2:Y:S02]  /*11270*/  LDG.E R5, desc[UR4][R2.64+0x4] ;  /* 0x0000040402057981 */ /* 0x000ea4000c1e1900 */
[----:B--2---:R-:W-:-:S07]  /*11280*/  IMAD.IADD R5, R5, 0x1, -R6 ;  /* 0x0000000105057824 */ /* 0x004fce00078e0a06 */
.L_x_1191:
[----:B--2---:R-:W2:Y:S01]  /*11290*/  LDC.64 R2, c[0x0][0x9e0] ;  /* 0x00027800ff027b82 */ /* 0x004ea20000000a00 */
[----:B-----5:R-:W-:Y:S01]  /*112a0*/  IMAD.IADD R7, R5, 0x1, -R4 ;  /* 0x0000000105077824 */ /* 0x020fe200078e0a04 */
[----:B------:R-:W-:-:S04]  /*112b0*/  LEA R9, R17, 0x80, 0x7 ;  /* 0x0000008011097811 */ /* 0x000fc800078e38ff */
[----:B------:R-:W-:Y:S02]  /*112c0*/  IADD3 R9, R7, R9, -R0 ;  /* 0x0000000907097210 */ /* 0x000fe40007ffe800 */
[----:B--2---:R-:W-:-:S03]  /*112d0*/  ISETP.GE.AND P0, PT, R3, 0x1, PT ;  /* 0x000000010300780c */ /* 0x004fc60003f06270 */
[----:B------:R-:W-:-:S10]  /*112e0*/  IMAD.IADD R2, R9, 0x1, R2 ;  /* 0x0000000109027824 */ /* 0x000fd400078e0202 */
[----:B------:R-:W-:Y:S05]  /*112f0*/  @!P0 BRA `(.L_x_1192) ;  /* 0x0000000000488947 */ /* 0x000fea0003800000 */
[C---:B------:R-:W-:Y:S01]  /*11300*/  ISETP.GT.AND P1, PT, R9.reuse, RZ, PT ;  /* 0x000000ff0900720c */ /* 0x040fe20003f24270 */
[----:B------:R-:W-:Y:S01]  /*11310*/  BSSY B0, `(.L_x_1193) ;  /* 0x000000e000007945 */ /* 0x000fe20003800000 */
[----:B-1----:R-:W-:-:S11]  /*11320*/  VIADD R6, R9, 0xffffffff ;  /* 0xffffffff09067836 */ /* 0x002fd60000000000 */
[----:B------:R-:W-:Y:S05]  /*11330*/  @P1 BRA `(.L_x_1194) ;  /* 0x00000000001c1947 */ /* 0x000fea0003800000 */
[----:B------:R-:W-:Y:S01]  /*11340*/  ISETP.NE.AND P1, PT, R3, 0x1, PT ;  /* 0x000000010300780c */ /* 0x000fe20003f25270 */
[----:B------:R-:W-:-:S12]  /*11350*/  IMAD.MOV R9, RZ, RZ, -R9 ;  /* 0x000000ffff097224 */ /* 0x000fd800078e0a09 */
[----:B------:R-:W1:Y:S02]  /*11360*/  @P1 LDC.64 R4, c[0x0][0x9e8] ;  /* 0x00027a00ff041b82 */ /* 0x000e640000000a00 */
[----:B-1----:R-:W-:-:S05]  /*11370*/  @P1 IMAD.HI.U32 R4, R9, R4, RZ ;  /* 0x0000000409041227 */ /* 0x002fca00078e00ff */
[----:B------:R-:W-:-:S04]  /*11380*/  @P1 SHF.R.U32.HI R9, RZ, R5, R4 ;  /* 0x00000005ff091219 */ /* 0x000fc80000011604 */
[----:B------:R-:W-:Y:S01]  /*11390*/  LOP3.LUT R6, RZ, R9, RZ, 0x33, !PT ;  /* 0x00000009ff067212 */ /* 0x000fe200078e33ff */
[----:B------:R-:W-:Y:S06]  /*113a0*/  BRA `(.L_x_1195) ;  /* 0x0000000000107947 */ /* 0x000fec0003800000 */
.L_x_1194:
[----:B------:R-:W-:-:S13]  /*113b0*/  ISETP.NE.AND P1, PT, R3, 0x1, PT ;  /* 0x000000010300780c */ /* 0x000fda0003f25270 */
[----:B------:R-:W1:Y:S02]  /*113c0*/  @P1 LDC.64 R4, c[0x0][0x9e8] ;  /* 0x00027a00ff041b82 */ /* 0x000e640000000a00 */
[----:B-1----:R-:W-:-:S05]  /*113d0*/  @P1 IMAD.HI.U32 R4, R6, R4, RZ ;  /* 0x0000000406041227 */ /* 0x002fca00078e00ff */
[----:B------:R-:W-:-:S07]  /*113e0*/  @P1 SHF.R.U32.HI R6, RZ, R5, R4 ;  /* 0x00000005ff061219 */ /* 0x000fce0000011604 */
.L_x_1195:
[----:B------:R-:W-:Y:S05]  /*113f0*/  BSYNC B0 ;  /* 0x0000000000007941 */ /* 0x000fea0003800000 */
.L_x_1193:
[----:B------:R-:W-:-:S05]  /*11400*/  IMAD R5, R6, R3, R3 ;  /* 0x0000000306057224 */ /* 0x000fca00078e0203 */
[----:B------:R-:W-:-:S07]  /*11410*/  VIMNMX R2, R2, R5, PT ;  /* 0x0000000502027248 */ /* 0x000fce0003fe0100 */
.L_x_1192:
[----:B------:R-:W-:Y:S01]  /*11420*/  VIADD R2, R2, 0x3f ;  /* 0x0000003f02027836 */ /* 0x000fe20000000000 */
[----:B------:R-:W-:Y:S01]  /*11430*/  LEA R0, R17, -R0, 0x7 ;  /* 0x8000000011007211 */ /* 0x000fe200078e38ff */
[----:B------:R-:W-:-:S03]  /*11440*/  ULDC UR4, c[0x0][0x9dc] ;  /* 0x0002770000047ab9 */ /* 0x000fc60000000800 */
[----:B------:R-:W-:-:S04]  /*11450*/  SHF.R.S32.HI R5, RZ, 0x1f, R2 ;  /* 0x0000001fff057819 */ /* 0x000fc80000011402 */
[----:B------:R-:W-:Y:S01]  /*11460*/  LEA.HI R4, R5, R2, RZ, 0x6 ;  /* 0x0000000205047211 */ /* 0x000fe200078f30ff */
[----:B------:R-:W-:-:S03]  /*11470*/  VIADD R2, R7, 0x3f ;  /* 0x0000003f07027836 */ /* 0x000fc60000000000 */
[----:B------:R-:W-:Y:S02]  /*11480*/  SHF.R.S32.HI R4, RZ, 0x6, R4 ;  /* 0x00000006ff047819 */ /* 0x000fe40000011404 */
[----:B------:R-:W-:-:S04]  /*11490*/  SHF.R.S32.HI R5, RZ, 0x1f, R2 ;  /* 0x0000001fff057819 */ /* 0x000fc80000011402 */
[----:B------:R-:W-:Y:S01]  /*114a0*/  LEA.HI R5, R5, R2, RZ, 0x6 ;  /* 0x0000000205057211 */ /* 0x000fe200078f30ff */
[----:B------:R-:W-:-:S03]  /*114b0*/  IMAD.IADD R2, R7, 0x1, R0 ;  /* 0x0000000107027824 */ /* 0x000fc600078e0200 */
[----:B------:R-:W-:Y:S01]  /*114c0*/  SHF.R.S32.HI R5, RZ, 0x6, R5 ;  /* 0x00000006ff057819 */ /* 0x000fe20000011405 */
[----:B------:R-:W-:-:S03]  /*114d0*/  VIADD R0, R2, -UR4 ;  /* 0x8000000402007c36 */ /* 0x000fc60008000000 */
[----:B-1----:R-:W-:-:S05]  /*114e0*/  VIMNMX R6, R5, R4, PT ;  /* 0x0000000405067248 */ /* 0x002fca0003fe0100 */
[----:B------:R1:W-:Y:S01]  /*114f0*/  STL [R1+0x14], R6 ;  /* 0x0000140601007387 */ /* 0x0003e20000100800 */
[----:B------:R-:W-:Y:S05]  /*11500*/  @!P0 BRA `(.L_x_1196) ;  /* 0x0000000000448947 */ /* 0x000fea0003800000 */
[----:B------:R-:W-:Y:S01]  /*11510*/  ISETP.GT.AND P0, PT, R2, -0x1, PT ;  /* 0xffffffff0200780c */ /* 0x000fe20003f04270 */
[----:B------:R-:W-:-:S12]  /*11520*/  BSSY B0, `(.L_x_1197) ;  /* 0x000000d000007945 */ /* 0x000fd80003800000 */
[----:B------:R-:W-:Y:S05]  /*11530*/  @P0 BRA `(.L_x_1198) ;  /* 0x00000000001c0947 */ /* 0x000fea0003800000 */
[----:B------:R-:W-:Y:S02]  /*11540*/  ISETP.NE.AND P0, PT, R3, 0x1, PT ;  /* 0x000000010300780c */ /* 0x000fe40003f05270 */
[----:B------:R-:W-:-:S11]  /*11550*/  LOP3.LUT R7, RZ, R2, RZ, 0x33, !PT ;  /* 0x00000002ff077212 */ /* 0x000fd600078e33ff */
[----:B------:R-:W2:Y:S02]  /*11560*/  @P0 LDC.64 R4, c[0x0][0x9e8] ;  /* 0x00027a00ff040b82 */ /* 0x000ea40000000a00 */
[----:B--2---:R-:W-:-:S05]  /*11570*/  @P0 IMAD.HI.U32 R4, R7, R4, RZ ;  /* 0x0000000407040227 */ /* 0x004fca00078e00ff */
[----:B------:R-:W-:-:S04]  /*11580*/  @P0 SHF.R.U32.HI R7, RZ, R5, R4 ;  /* 0x00000005ff070219 */ /* 0x000fc80000011604 */
[----:B------:R-:W-:Y:S01]  /*11590*/  LOP3.LUT R2, RZ, R7, RZ, 0x33, !PT ;  /* 0x00000007ff027212 */ /* 0x000fe200078e33ff */
[----:B------:R-:W-:Y:S06]  /*115a0*/  BRA `(.L_x_1199) ;  /* 0x0000000000107947 */ /* 0x000fec0003800000 */
.L_x_1198:
[----:B------:R-:W-:-:S13]  /*115b0*/  ISETP.NE.AND P0, PT, R3, 0x1, PT ;  /* 0x000000010300780c */ /* 0x000fda0003f05270 */
[----:B------:R-:W2:Y:S02]  /*115c0*/  @P0 LDC.64 R4, c[0x0][0x9e8] ;  /* 0x00027a00ff040b82 */ /* 0x000ea40000000a00 */
[----:B--2---:R-:W-:-:S05]  /*115d0*/  @P0 IMAD.HI.U32 R4, R2, R4, RZ ;  /* 0x0000000402040227 */ /* 0x004fca00078e00ff */
[----:B------:R-:W-:-:S07]  /*115e0*/  @P0 SHF.R.U32.HI R2, RZ, R5, R4 ;  /* 0x00000005ff020219 */ /* 0x000fce0000011604 */
.L_x_1199:
[----:B------:R-:W-:Y:S05]  /*115f0*/  BSYNC B0 ;  /* 0x0000000000007941 */ /* 0x000fea0003800000 */
.L_x_1197:
[----:B------:R-:W-:-:S05]  /*11600*/  IMAD R3, R2, R3, RZ ;  /* 0x0000000302037224 */ /* 0x000fca00078e02ff */
[----:B------:R-:W-:-:S07]  /*11610*/  VIMNMX R0, R0, R3, !PT ;  /* 0x0000000300007248 */ /* 0x000fce0007fe0100 */
.L_x_1196:
[----:B------:R-:W-:Y:S01]  /*11620*/  SHF.R.S32.HI R3, RZ, 0x1f, R0 ;  /* 0x0000001fff037819 */ /* 0x000fe20000011400 */
[----:B------:R-:W-:Y:S03]  /*11630*/  BSSY B6, `(.L_x_1200) ;  /* 0x000035e000067945 */ /* 0x000fe60003800000 */
[----:B------:R-:W-:-:S04]  /*11640*/  LEA.HI R3, R3, R0, RZ, 0x6 ;  /* 0x0000000003037211 */ /* 0x000fc800078f30ff */
[----:B------:R-:W-:-:S04]  /*11650*/  SHF.R.S32.HI R3, RZ, 0x6, R3 ;  /* 0x00000006ff037819 */ /* 0x000fc80000011403 */
[----:B------:R-:W-:-:S04]  /*11660*/  VIMNMX R2, RZ, R3, !PT ;  /* 0x00000003ff027248 */ /* 0x000fc80007fe0100 */
[----:B------:R-:W-:Y:S01]  /*11670*/  ISETP.GT.AND P0, PT, R6, R2, PT ;  /* 0x000000020600720c */ /* 0x000fe20003f04270 */
[----:B------:R2:W-:-:S12]  /*11680*/  STL [R1+0x10], R2 ;  /* 0x0000100201007387 */ /* 0x0005d80000100800 */
[----:B--2---:R-:W-:Y:S05]  /*11690*/  @P0 BRA `(.L_x_1201) ;  /* 0x0000000000480947 */ /* 0x004fea0003800000 */
[----:B------:R-:W2:Y:S02]  /*116a0*/  S2R R2, SR_TID.X ;  /* 0x0000000000027919 */ /* 0x000ea40000002100 */
[----:B--2---:R-:W-:-:S04]  /*116b0*/  LOP3.LUT R2, R2, 0x1f, RZ, 0xc0, !PT ;  /* 0x0000001f02027812 */ /* 0x004fc800078ec0ff */
[----:B------:R-:W-:-:S13]  /*116c0*/  ISETP.NE.AND P1, PT, R2, RZ, PT ;  /* 0x000000ff0200720c */ /* 0x000fda0003f25270 */
[----:B------:R-:W-:Y:S05]  /*116d0*/  @P1 BRA `(.L_x_1202) ;  /* 0x00000034004c1947 */ /* 0x000fea0003800000 */
[----:B------:R-:W2:Y:S01]  /*116e0*/  S2R R7, SR_LANEID ;  /* 0x0000000000077919 */ /* 0x000ea20000000000 */
[----:B------:R-:W-:Y:S01]  /*116f0*/  VOTEU.ANY UR4, UPT, PT ;  /* 0x0000000000047886 */ /* 0x000fe200038e0100 */
[----:B------:R-:W3:Y:S01]  /*11700*/  LDC.64 R2, c[0x0][0xc38] ;  /* 0x00030e00ff027b82 */ /* 0x000ee20000000a00 */
[----:B------:R-:W2:Y:S01]  /*11710*/  FLO.U32 R0, UR4 ;  /* 0x0000000400007d00 */ /* 0x000ea200080e0000 */
[----:B------:R-:W-:-:S07]  /*11720*/  ULDC.64 UR6, c[0x0][0x208] ;  /* 0x0000820000067ab9 */ /* 0x000fce0000000a00 */
[----:B------:R-:W3:Y:S01]  /*11730*/  POPC R5, UR4 ;  /* 0x0000000400057d09 */ /* 0x000ee20008000000 */
[----:B--2---:R-:W-:-:S13]  /*11740*/  ISETP.EQ.U32.AND P0, PT, R0, R7, PT ;  /* 0x000000070000720c */ /* 0x004fda0003f02070 */
[----:B---3--:R-:W2:Y:S01]  /*11750*/  @P0 ATOMG.E.ADD.STRONG.GPU PT, R3, desc[UR6][R2.64], R5 ;  /* 0x00000005020309a8 */ /* 0x008ea200081ee1c6 */
[----:B------:R-:W3:Y:S02]  /*11760*/  S2R R4, SR_LTMASK ;  /* 0x0000000000047919 */ /* 0x000ee40000003900 */
[----:B---3--:R-:W-:-:S04]  /*11770*/  LOP3.LUT R4, R4, UR4, RZ, 0xc0, !PT ;  /* 0x0000000404047c12 */ /* 0x008fc8000f8ec0ff */
[----:B------:R-:W3:Y:S01]  /*11780*/  POPC R7, R4 ;  /* 0x0000000400077309 */ /* 0x000ee20000000000 */
[----:B--2---:R-:W3:Y:S02]  /*11790*/  SHFL.IDX PT, R0, R3, R0, 0x1f ;  /* 0x00001f0003007589 */ /* 0x004ee400000e0000 */
[----:B---3--:R-:W-:Y:S01]  /*117a0*/  IADD3 R16, R0, UR38, R7 ;  /* 0x0000002600107c10 */ /* 0x008fe2000fffe007 */
[----:B------:R-:W-:Y:S06]  /*117b0*/  BRA `(.L_x_1202) ;  /* 0x0000003400147947 */ /* 0x000fec0003800000 */
.L_x_1201:
[----:B------:R-:W2:Y:S01]  /*117c0*/  S2R R3, SR_CgaCtaId ;  /* 0x0000000000037919 */ /* 0x000ea20000008800 */
[----:B------:R-:W-:-:S04]  /*117d0*/  MOV R0, 0x400 ;  /* 0x0000040000007802 */ /* 0x000fc80000000f00 */
[----:B--2---:R-:W-:-:S05]  /*117e0*/  LEA R2, R3, R0, 0x18 ;  /* 0x0000000003027211 */ /* 0x004fca00078ec0ff */
[----:B------:R2:W-:Y:S01]  /*117f0*/  STL [R1+0xc], R2 ;  /* 0x00000c0201007387 */ /* 0x0005e20000100800 */
[----:B------:R-:W-:-:S05]  /*11800*/  VIADD R0, R2, 0x20400 ;  /* 0x0002040002007836 */ /* 0x000fca0000000000 */
[----:B------:R-:W-:-:S13]  /*11810*/  LOP3.LUT P0, RZ, R0, 0x3ff, RZ, 0xc0, !PT ;  /* 0x000003ff00ff7812 */ /* 0x000fda000780c0ff */
[----:B--2---:R-:W-:Y:S05]  /*11820*/  @!P0 BRA `(.L_x_1203) ;  /* 0x0000000000408947 */ /* 0x004fea0003800000 */
[----:B------:R-:W-:Y:S01]  /*11830*/  MOV R2, 0x0 ;  /* 0x0000000000027802 */ /* 0x000fe20000000f00 */
[----:B------:R-:W-:Y:S01]  /*11840*/  ULDC.64 UR6, c[0x4][0x1b8] ;  /* 0x01006e0000067ab9 */ /* 0x000fe20000000a00 */
[----:B------:R-:W-:Y:S01]  /*11850*/  ULDC.64 UR8, c[0x4][0x1c0] ;  /* 0x0100700000087ab9 */ /* 0x000fe20000000a00 */
[----:B------:R-:W-:Y:S01]  /*11860*/  ULDC.64 UR4, c[0x4][0x140] ;  /* 0x0100500000047ab9 */ /* 0x000fe20000000a00 */
[----:B------:R-:W-:Y:S01]  /*11870*/  IMAD.U32 R4, RZ, RZ, UR6 ;  /* 0x00000006ff047e24 */ /* 0x000fe2000f8e00ff */
[----:B------:R-:W-:Y:S01]  /*11880*/  MOV R11, UR5 ;  /* 0x00000005000b7c02 */ /* 0x000fe20008000f00 */
[----:B------:R-:W2:Y:S01]  /*11890*/  LDC.64 R2, c[0x4][R2] ;  /* 0x0100000002027b82 */ /* 0x000ea20000000a00 */
[----:B------:R-:W-:Y:S02]  /*118a0*/  IMAD.U32 R5, RZ, RZ, UR7 ;  /* 0x00000007ff057e24 */ /* 0x000fe4000f8e00ff */
[----:B-1----:R-:W-:Y:S02]  /*118b0*/  IMAD.U32 R6, RZ, RZ, UR8 ;  /* 0x00000008ff067e24 */ /* 0x002fe4000f8e00ff */
[----:B------:R-:W-:-:S02]  /*118c0*/  IMAD.U32 R7, RZ, RZ, UR9 ;  /* 0x00000009ff077e24 */ /* 0x000fc4000f8e00ff */
[----:B------:R-:W-:Y:S02]  /*118d0*/  IMAD.U32 R10, RZ, RZ, UR4 ;  /* 0x00000004ff0a7e24 */ /* 0x000fe4000f8e00ff */
[----:B------:R-:W-:Y:S02]  /*118e0*/  IMAD.MOV.U32 R8, RZ, RZ, 0x70 ;  /* 0x00000070ff087424 */ /* 0x000fe400078e00ff */
[----:B------:R-:W-:Y:S02]  /*118f0*/  IMAD.MOV.U32 R12, RZ, RZ, 0x1 ;  /* 0x00000001ff0c7424 */ /* 0x000fe400078e00ff */
[----:B0-----:R-:W-:-:S07]  /*11900*/  IMAD.MOV.U32 R13, RZ, RZ, RZ ;  /* 0x000000ffff0d7224 */ /* 0x001fce00078e00ff */
[----:B------:R-:W-:-:S07]  /*11910*/  LEPC R20, `(.L_x_1203) ;  /* 0x000000001014794e */ /* 0x000fce0000000000 */
[----:B--2---:R-:W-:Y:S05]  /*11920*/  CALL.ABS.NOINC R2 ;  /* 0x0000000002007343 */ /* 0x004fea0003c00000 */
.L_x_1203:
        /* <DEDUP_REMOVED lines=8> */
[----:B------:R2:W3:Y:S01]  /*119b0*/  LDC.64 R2, c[0x4][R0] ;  /* 0x0100000000027b82 */ /* 0x0004e20000000a00 */
[----:B------:R-:W-:Y:S01]  /*119c0*/  IMAD.U32 R4, RZ, RZ, UR6 ;  /* 0x00000006ff047e24 */ /* 0x000fe2000f8e00ff */
[----:B------:R-:W-:Y:S01]  /*119d0*/  MOV R10, UR4 ;  /* 0x00000004000a7c02 */ /* 0x000fe20008000f00 */
[----:B------:R-:W-:Y:S02]  /*119e0*/  IMAD.U32 R5, RZ, RZ, UR7 ;  /* 0x00000007ff057e24 */ /* 0x000fe4000f8e00ff */
[----:B-1----:R-:W-:Y:S02]  /*119f0*/  IMAD.U32 R6, RZ, RZ, UR8 ;  /* 0x00000008ff067e24 */ /* 0x002fe4000f8e00ff */
[----:B------:R-:W-:-:S02]  /*11a00*/  IMAD.U32 R7, RZ, RZ, UR9 ;  /* 0x00000009ff077e24 */ /* 0x000fc4000f8e00ff */
[----:B------:R-:W-:Y:S02]  /*11a10*/  IMAD.U32 R11, RZ, RZ, UR5 ;  /* 0x00000005ff0b7e24 */ /* 0x000fe4000f8e00ff */
[----:B------:R-:W-:Y:S02]  /*11a20*/  IMAD.MOV.U32 R8, RZ, RZ, 0x70 ;  /* 0x00000070ff087424 */ /* 0x000fe400078e00ff */
[----:B------:R-:W-:Y:S02]  /*11a30*/  IMAD.MOV.U32 R12, RZ, RZ, 0x1 ;  /* 0x00000001ff0c7424 */ /* 0x000fe400078e00ff */
[----:B0-2---:R-:W-:-:S07]  /*11a40*/  IMAD.MOV.U32 R13, RZ, RZ, RZ ;  /* 0x000000ffff0d7224 */ /* 0x005fce00078e00ff */
[----:B------:R-:W-:-:S07]  /*11a50*/  LEPC R20, `(.L_x_1205) ;  /* 0x000000001014794e */ /* 0x000fce0000000000 */
[----:B---3--:R-:W-:Y:S05]  /*11a60*/  CALL.ABS.NOINC R2 ;  /* 0x0000000002007343 */ /* 0x008fea0003c00000 */
.L_x_1205:
        /* <DEDUP_REMOVED lines=16> */
.L_x_1204:
[----:B-1----:R-:W2:Y:S01]  /*11b70*/  LDL.LU R6, [R1+0x1c] ;  /* 0x00001c0001067983 */ /* 0x002ea20000300800 */
[----:B------:R-:W1:Y:S01]  /*11b80*/  LDC R0, c[0x0][0x428] ;  /* 0x00010a00ff007b82 */ /* 0x000e620000000800 */
[----:B------:R-:W-:Y:S01]  /*11b90*/  IMAD.MOV.U32 R4, RZ, RZ, R18 ;  /* 0x000000ffff047224 */ /* 0x000fe200078e0012 */
[----:B------:R-:W-:Y:S01]  /*11ba0*/  ULDC.64 UR4, c[0x0][0x9f8] ;  /* 0x00027e0000047ab9 */ /* 0x000fe20000000a00 */
[----:B------:R-:W3:Y:S01]  /*11bb0*/  S2R R7, SR_TID.X ;  /* 0x0000000000077919 */ /* 0x000ee20000002100 */
[----:B------:R-:W-:Y:S01]  /*11bc0*/  ULDC.64 UR6, c[0x0][0x208] ;  /* 0x0000820000067ab9 */ /* 0x000fe20000000a00 */
[----:B-1----:R-:W-:Y:S02]  /*11bd0*/  ISETP.NE.AND P0, PT, R0, 0x1, PT ;  /* 0x000000010000780c */ /* 0x002fe40003f05270 */
[----:B---3--:R-:W-:-:S11]  /*11be0*/  LOP3.LUT R7, R7, 0x1f, RZ, 0xc0, !PT ;  /* 0x0000001f07077812 */ /* 0x008fd600078ec0ff */
[----:B------:R-:W1:Y:S08]  /*11bf0*/  @P0 LDC R3, c[0x0][0x42c] ;  /* 0x00010b00ff030b82 */ /* 0x000e700000000800 */
[----:B------:R-:W3:Y:S01]  /*11c00*/  @P0 LDC R5, c[0x0][0x430] ;  /* 0x00010c00ff050b82 */ /* 0x000ee20000000800 */
[----:B-1----:R-:W-:-:S05]  /*11c10*/  @P0 IMAD.HI.U32 R0, R18, R3, RZ ;  /* 0x0000000312000227 */ /* 0x002fca00078e00ff */
[----:B---3--:R-:W-:Y:S01]  /*11c20*/  @P0 SHF.R.U32.HI R4, RZ, R5, R0 ;  /* 0x00000005ff040219 */ /* 0x008fe20000011600 */
[----:B------:R-:W-:Y:S01]  /*11c30*/  IMAD.MOV.U32 R0, RZ, RZ, R19 ;  /* 0x000000ffff007224 */ /* 0x000fe200078e0013 */
[----:B------:R-:W-:-:S04]  /*11c40*/  ISETP.NE.U32.AND P0, PT, RZ, UR4, PT ;  /* 0x00000004ff007c0c */ /* 0x000fc8000bf05070 */
[----:B------:R-:W-:Y:S01]  /*11c50*/  ISETP.NE.AND.EX P0, PT, RZ, UR5, PT, P0 ;  /* 0x00000005ff007c0c */ /* 0x000fe2000bf05300 */
[----:B------:R-:W-:-:S12]  /*11c60*/  ULDC.64 UR4, c[0x0][0xa00] ;  /* 0x0002800000047ab9 */ /* 0x000fd80000000a00 */
[----:B------:R-:W1:Y:S01]  /*11c70*/  @P0 LDC.64 R2, c[0x0][0x9f8] ;  /* 0x00027e00ff020b82 */ /* 0x000e620000000a00 */
[----:B------:R-:W-:-:S04]  /*11c80*/  ISETP.NE.AND P6, PT, R7, RZ, PT ;  /* 0x000000ff0700720c */ /* 0x000fc80003fc5270 */
[----:B------:R-:W-:-:S09]  /*11c90*/  PLOP3.LUT P1, PT, P6, PT, PT, 0x8, 0x0 ;  /* 0x000000000000781c */ /* 0x000fd2000372e170 */
[----:B------:R-:W-:Y:S01]  /*11ca0*/  VOTEU.ALL UP1, P6 ;  /* 0x00000000003f7886 */ /* 0x000fe20003020000 */
[----:B-1----:R-:W-:-:S05]  /*11cb0*/  @P0 IMAD.WIDE R2, R19, 0x4, R2 ;  /* 0x0000000413020825 */ /* 0x002fca00078e0202 */
[----:B------:R1:W5:Y:S01]  /*11cc0*/  @P0 LDG.E R0, desc[UR6][R2.64] ;  /* 0x0000000602000981 */ /* 0x000362000c1e1900 */
[----:B------:R-:W-:Y:S01]  /*11cd0*/  ISETP.NE.U32.AND P0, PT, RZ, UR4, PT ;  /* 0x00000004ff007c0c */ /* 0x000fe2000bf05070 */
[----:B------:R-:W-:-:S03]  /*11ce0*/  @!UP1 UIADD3 UR8, UP0, UR36, 0x270, URZ ;  /* 0x0000027024089890 */ /* 0x000fc6000ff1e03f */
[----:B------:R-:W-:Y:S01]  /*11cf0*/  ISETP.NE.AND.EX P0, PT, RZ, UR5, PT, P0 ;  /* 0x00000005ff007c0c */ /* 0x000fe2000bf05300 */
[----:B------:R-:W-:-:S03]  /*11d00*/  @!UP1 UIADD3.X UR9, URZ, UR37, URZ, UP0, !UPT ;  /* 0x000000253f099290 */ /* 0x000fc600087fe43f */
[----:B------:R-:W-:Y:S01]  /*11d10*/  SEL R7, R19, RZ, !P0 ;  /* 0x000000ff13077207 */ /* 0x000fe20004000000 */
[----:B------:R-:W-:Y:S01]  /*11d20*/  VOTEU.ALL UP0, P6 ;  /* 0x00000000003f7886 */ /* 0x000fe20003000000 */
[----:B-12---:R-:W-:-:S07]  /*11d30*/  IMAD R8, R17, 0x80, R6 ;  /* 0x0000008011087824 */ /* 0x006fce00078e0206 */
.L_x_1206:
        /* <DEDUP_REMOVED lines=16> */
.L_x_1207:
        /* <DEDUP_REMOVED lines=15> */
.L_x_1208:
        /* <DEDUP_REMOVED lines=15> */
.L_x_1209:
        /* <DEDUP_REMOVED lines=9> */
[----:B------:R-:W2:Y:S01]  /*120b0*/  LDL R5, [R1+0x14] ;  /* 0x0000140001057983 */ /* 0x000ea20000100800 */
[----:B------:R-:W1:Y:S01]  /*120c0*/  LDC.64 R2, c[0x0][0x3f8] ;  /* 0x0000fe00ff027b82 */ /* 0x000e620000000a00 */
[----:B------:R-:W-:Y:S02]  /*120d0*/  ULDC.64 UR4, c[0x0][0xa08] ;  /* 0x0002820000047ab9 */ /* 0x000fe40000000a00 */
[----:B-1----:R-:W-:Y:S01]  /*120e0*/  LOP3.LUT P0, RZ, R2, UR4, RZ, 0xfc, !PT ;  /* 0x0000000402ff7c12 */ /* 0x002fe2000f80fcff */
[----:B------:R-:W-:-:S03]  /*120f0*/  UMOV UR4, 0xffffffff ;  /* 0xffffffff00047882 */ /* 0x000fc60000000000 */
[----:B------:R-:W-:-:S04]  /*12100*/  LOP3.LUT P0, RZ, R3, UR5, RZ, 0xfc, P0 ;  /* 0x0000000503ff7c12 */ /* 0x000fc8000800fcff */
[----:B-----5:R-:W-:Y:S01]  /*12110*/  SEL R6, R0, RZ, !P0 ;  /* 0x000000ff00067207 */ /* 0x020fe20004000000 */
[----:B--2---:R-:W-:Y:S01]  /*12120*/  VIADD R5, R5, 0xffffffff ;  /* 0xffffffff05057836 */ /* 0x004fe20000000000 */
[----:B------:R-:W-:Y:S07]  /*12130*/  BRA.DIV UR4, `(.L_x_1210) ;  /* 0x0000003e04987947 */ /* 0x000fee000b800000 */
.L_x_1280:
[----:B------:R-:W-:Y:S01]  /*12140*/  UMOV UR4, 0xffffffff ;  /* 0xffffffff00047882 */ /* 0x000fe20000000000 */
[----:B------:R-:W-:Y:S02]  /*12150*/  SHF.R.S32.HI R17, RZ, 0x1f, R0 ;  /* 0x0000001fff117819 */ /* 0x000fe40000011400 */
[----:B------:R-:W-:Y:S05]  /*12160*/  BRA.DIV UR4, `(.L_x_1211) ;  /* 0x0000003e04c07947 */ /* 0x000fea000b800000 */
[----:B------:R-:W-:-:S13]  /*12170*/  ELECT P6, URZ, PT ;  /* 0x00000000003f782f */ /* 0x000fda00038c0000 */
.L_x_1283:
[----:B------:R-:W-:Y:S05]  /*12180*/  @!P6 BRA `(.L_x_1212) ;  /* 0x00000004003ce947 */ /* 0x000fea0003800000 */
[----:B------:R-:W-:-:S04]  /*12190*/  ISETP.NE.U32.AND P0, PT, R2, RZ, PT ;  /* 0x000000ff0200720c */ /* 0x000fc80003f05070 */
[----:B------:R-:W-:-:S13]  /*121a0*/  ISETP.NE.AND.EX P0, PT, R3, RZ, PT, P0 ;  /* 0x000000ff0300720c */ /* 0x000fda0003f05300 */
[----:B------:R-:W-:Y:S05]  /*121b0*/  @!P0 BRA `(.L_x_1213) ;  /* 0x00000000004c8947 */ /* 0x000fea0003800000 */
        /* <DEDUP_REMOVED lines=9> */
[--C-:B------:R-:W-:Y:S02]  /*12250*/  IMAD.MOV R9, RZ, RZ, -R6.reuse ;  /* 0x000000ffff097224 */ /* 0x100fe400078e0a06 */
[----:B------:R-:W-:Y:S02]  /*12260*/  IMAD.MOV.U32 R10, RZ, RZ, R6 ;  /* 0x000000ffff0a7224 */ /* 0x000fe400078e0006 */
[----:B------:R-:W-:Y:S02]  /*12270*/  IMAD R5, R12, R9, R5 ;  /* 0x000000090c057224 */ /* 0x000fe400078e0205 */
[----:B------:R-:W-:Y:S02]  /*12280*/  IMAD R9, R17, UR4, RZ ;  /* 0x0000000411097c24 */ /* 0x000fe4000f8e02ff */
[----:B------:R-:W-:-:S04]  /*12290*/  IMAD.WIDE.U32 R10, R0, UR4, R10 ;  /* 0x00000004000a7c25 */ /* 0x000fc8000f8e000a */
[----:B------:R-:W-:Y:S01]  /*122a0*/  IMAD R9, R0, UR5, R9 ;  /* 0x0000000500097c24 */ /* 0x000fe2000f8e0209 */
[----:B------:R-:W-:-:S03]  /*122b0*/  LEA R12, P0, R10, R2, 0x2 ;  /* 0x000000020a0c7211 */ /* 0x000fc600078010ff */
[----:B------:R-:W-:-:S05]  /*122c0*/  IMAD.IADD R6, R11, 0x1, R9 ;  /* 0x000000010b067824 */ /* 0x000fca00078e0209 */
[----:B0-----:R-:W-:-:S05]  /*122d0*/  LEA.HI.X R13, R10, R3, R6, 0x2, P0 ;  /* 0x000000030a0d7211 */ /* 0x001fca00000f1406 */
[----:B------:R1:W5:Y:S02]  /*122e0*/  LDG.E R6, desc[UR6][R12.64] ;  /* 0x000000060c067981 */ /* 0x000364000c1e1900 */
.L_x_1213:
[----:B------:R-:W2:Y:S01]  /*122f0*/  LDL R9, [R1] ;  /* 0x0000000001097983 */ /* 0x000ea20000100800 */
[----:B------:R-:W-:-:S03]  /*12300*/  MOV R11, 0x400 ;  /* 0x00000400000b7802 */ /* 0x000fc60000000f00 */
[----:B------:R-:W3:Y:S01]  /*12310*/  LDL R10, [R1+0x8] ;  /* 0x00000800010a7983 */ /* 0x000ee20000100800 */
[----:B-1----:R-:W1:Y:S02]  /*12320*/  S2R R12, SR_CgaCtaId ;  /* 0x00000000000c7919 */ /* 0x002e640000008800 */
[----:B-1----:R-:W-:-:S05]  /*12330*/  LEA R11, R12, R11, 0x18 ;  /* 0x0000000b0c0b7211 */ /* 0x002fca00078ec0ff */
[----:B--2---:R-:W-:Y:S01]  /*12340*/  IMAD R9, R9, 0x8, R11 ;  /* 0x0000000809097824 */ /* 0x004fe200078e020b */
[----:B---3--:R-:W-:-:S04]  /*12350*/  SHF.L.U32 R10, R10, 0x1f, RZ ;  /* 0x0000001f0a0a7819 */ /* 0x008fc800000006ff */
[----:B------:R-:W1:Y:S02]  /*12360*/  SYNCS.PHASECHK.TRANS64.TRYWAIT P0, [R9+URZ+0x30840], R10 ;  /* 0x0308400a090075a7 */ /* 0x000e64000800017f */
[----:B-1----:R-:W-:Y:S05]  /*12370*/  @!P0 BRA `(.L_x_1214) ;  /* 0x0000003c005c8947 */ /* 0x002fea0003800000 */
.L_x_1284:
        /* <DEDUP_REMOVED lines=11> */
.L_x_1215:
[----:B------:R-:W2:Y:S01]  /*12430*/  LDL R11, [R1] ;  /* 0x00000000010b7983 */ /* 0x000ea20000100800 */
[----:B------:R-:W-:-:S03]  /*12440*/  MOV R12, 0x400 ;  /* 0x00000400000c7802 */ /* 0x000fc60000000f00 */
[----:B-1----:R-:W3:Y:S01]  /*12450*/  LDL R10, [R1+0x4] ;  /* 0x00000400010a7983 */ /* 0x002ee20000100800 */
[----:B0-----:R-:W0:Y:S01]  /*12460*/  S2R R13, SR_CgaCtaId ;  /* 0x00000000000d7919 */ /* 0x001e220000008800 */
[----:B------:R-:W-:Y:S02]  /*12470*/  R2UR UR9, R9 ;  /* 0x00000000090972ca */ /* 0x000fe400000e0000 */
[----:B------:R-:W-:Y:S01]  /*12480*/  R2UR UR11, R5 ;  /* 0x00000000050b72ca */ /* 0x000fe200000e0000 */
[----:B------:R-:W-:Y:S01]  /*12490*/  UIADD3 UR4, UP0, UR36, 0x370, URZ ;  /* 0x0000037024047890 */ /* 0x000fe2000ff1e03f */
[----:B------:R-:W-:Y:S02]  /*124a0*/  R2UR UR12, R4 ;  /* 0x00000000040c72ca */ /* 0x000fe400000e0000 */
[----:B-----5:R-:W-:Y:S02]  /*124b0*/  R2UR UR13, R6 ;  /* 0x00000000060d72ca */ /* 0x020fe400000e0000 */
[----:B0-----:R-:W-:-:S05]  /*124c0*/  LEA R12, R13, R12, 0x18 ;  /* 0x0000000c0d0c7211 */ /* 0x001fca00078ec0ff */
[----:B------:R-:W-:Y:S01]  /*124d0*/  UIADD3 UR9, UR9, 0x30830, URZ ;  /* 0x0003083009097890 */ /* 0x000fe2000fffe03f */
[----:B------:R-:W-:Y:S01]  /*124e0*/  UMOV UR10, URZ ;  /* 0x0000003f000a7c82 */ /* 0x000fe20008000000 */
[----:B------:R-:W-:Y:S01]  /*124f0*/  UMOV UR6, 0x0 ;  /* 0x0000000000067882 */ /* 0x000fe20000000000 */
[----:B------:R-:W-:Y:S01]  /*12500*/  UMOV UR7, 0x14f00000 ;  /* 0x14f0000000077882 */ /* 0x000fe20000000000 */
[----:B------:R-:W-:Y:S01]  /*12510*/  UMOV UR16, 0x40 ;  /* 0x0000004000107882 */ /* 0x000fe20000000000 */
[----:B--2---:R-:W-:Y:S01]  /*12520*/  IMAD R9, R11, 0x8000, R12 ;  /* 0x000080000b097824 */ /* 0x004fe200078e020c */
[----:B---3--:R-:W-:-:S04]  /*12530*/  R2UR UR5, R10 ;  /* 0x000000000a0572ca */ /* 0x008fc800000e0000 */
[----:B------:R-:W-:-:S09]  /*12540*/  R2UR UR14, R9 ;  /* 0x00000000090e72ca */ /* 0x000fd200000e0000 */
[----:B------:R-:W-:-:S04]  /*12550*/  ULEA UR11, UR11, UR5, 0x6 ;  /* 0x000000050b0b7291 */ /* 0x000fc8000f8e303f */
[----:B------:R-:W-:Y:S02]  /*12560*/  UIADD3 UR8, UR14, 0x20400, URZ ;  /* 0x000204000e087890 */ /* 0x000fe4000fffe03f */
        /* <DEDUP_REMOVED lines=17> */
.L_x_1212:
[----:B------:R-:W2:Y:S01]  /*12680*/  LDL.LU R12, [R1+0x18] ;  /* 0x00001800010c7983 */ /* 0x000ea20000300800 */
[----:B------:R-:W-:Y:S01]  /*12690*/  MOV R10, 0x400 ;  /* 0x00000400000a7802 */ /* 0x000fe20000000f00 */
[----:B------:R-:W-:Y:S05]  /*126a0*/  WARPSYNC.ALL ;  /* 0x0000000000007948 */ /* 0x000fea0003800000 */
[----:B------:R-:W1:Y:S01]  /*126b0*/  S2R R11, SR_CgaCtaId ;  /* 0x00000000000b7919 */ /* 0x000e620000008800 */
[----:B------:R-:W-:-:S13]  /*126c0*/  ELECT P0, URZ, PT ;  /* 0x00000000003f782f */ /* 0x000fda0003800000 */
[C---:B------:R-:W-:Y:S01]  /*126d0*/  @P0 R2UR UR13, R7.reuse ;  /* 0x00000000070d02ca */ /* 0x040fe200000e0000 */
[----:B------:R-:W-:Y:S01]  /*126e0*/  UIADD3 UR4, UP0, UR36, 0x270, URZ ;  /* 0x0000027024047890 */ /* 0x000fe2000ff1e03f */
[----:B------:R-:W-:Y:S01]  /*126f0*/  @P0 R2UR UR12, R18 ;  /* 0x00000000120c02ca */ /* 0x000fe200000e0000 */
[----:B------:R-:W-:Y:S01]  /*12700*/  UMOV UR6, 0x0 ;  /* 0x0000000000067882 */ /* 0x000fe20000000000 */
[----:B------:R-:W-:Y:S01]  /*12710*/  @P0 R2UR UR11, R8 ;  /* 0x00000000080b02ca */ /* 0x000fe200000e0000 */
        /* <DEDUP_REMOVED lines=13> */
[----:B-1----:R-:W-:Y:S01]  /*127f0*/  LEA R10, R11, R10, 0x18 ;  /* 0x0000000a0b0a7211 */ /* 0x002fe200078ec0ff */
        /* <DEDUP_REMOVED lines=9> */
[----:B---3--:R-:W-:Y:S01]  /*12890*/  @P0 R2UR UR13, R7 ;  /* 0x00000000070d02ca */ /* 0x008fe200000e0000 */
[----:B------:R-:W-:Y:S01]  /*128a0*/  UIADD3 UR8, UR24, 0x18400, URZ ;  /* 0x0001840018087890 */ /* 0x000fe2000fffe03f */
[----:B------:R-:W-:Y:S01]  /*128b0*/  @P0 R2UR UR12, R18 ;  /* 0x00000000120c02ca */ /* 0x000fe200000e0000 */
[----:B------:R-:W-:Y:S01]  /*128c0*/  UMOV UR10, 0x80 ;  /* 0x00000080000a7882 */ /* 0x000fe20000000000 */
[----:B------:R-:W-:Y:S01]  /*128d0*/  @P0 R2UR UR11, R8 ;  /* 0x00000000080b02ca */ /* 0x000fe200000e0000 */
[----:B------:R-:W-:Y:S01]  /*128e0*/  UMOV UR6, 0x0 ;  /* 0x0000000000067882 */ /* 0x000fe20000000000 */
[----:B------:R-:W-:-:S11]  /*128f0*/  UMOV UR7, 0x12f00000 ;  /* 0x12f0000000077882 */ /* 0x000fd60000000000 */
[----:B------:R3:W-:Y:S02]  /*12900*/  UTMALDG.4D [UR8], [UR4], desc[UR22] ;  /* 0x00001608040075b4 */ /* 0x0007e40008019000 */
[----:B---3--:R-:W-:Y:S01]  /*12910*/  @P0 R2UR UR13, R7 ;  /* 0x00000000070d02ca */ /* 0x008fe200000e0000 */
        /* <DEDUP_REMOVED lines=8> */
[----:B------:R-:W-:-:S04]  /*129a0*/  LOP3.LUT R7, R7, 0xfffffffe, RZ, 0xc0, !PT ;  /* 0xfffffffe07077812 */ /* 0x000fc800078ec0ff */
[----:B------:R-:W-:-:S04]  /*129b0*/  IADD3 R7, R12, -R7, RZ ;  /* 0x800000070c077210 */ /* 0x000fc80007ffe0ff */
[----:B------:R-:W-:-:S04]  /*129c0*/  SHF.L.U32 R7, R7, 0x1f, RZ ;  /* 0x0000001f07077819 */ /* 0x000fc800000006ff */
[----:B------:R-:W2:Y:S02]  /*129d0*/  SYNCS.PHASECHK.TRANS64.TRYWAIT P0, [R10+URZ+0x30820], R7 ;  /* 0x030820070a0075a7 */ /* 0x000ea4000800017f */
[----:B-12---:R-:W-:Y:S05]  /*129e0*/  @!P0 BRA `(.L_x_1217) ;  /* 0x0000003400d48947 */ /* 0x006fea0003800000 */
.L_x_1285:
[----:B------:R-:W-:Y:S05]  /*129f0*/  BSYNC B0 ;  /* 0x0000000000007941 */ /* 0x000fea0003800000 */
.L_x_1216:
[----:B------:R-:W2:Y:S04]  /*12a00*/  LDL R9, [R1+0x14] ;  /* 0x0000140001097983 */ /* 0x000ea80000100800 */
[----:B-1----:R-:W3:Y:S01]  /*12a10*/  LDL R8, [R1+0x10] ;  /* 0x0000100001087983 */ /* 0x002ee20000100800 */
[----:B------:R-:W-:Y:S01]  /*12a20*/  BSSY B0, `(.L_x_1218) ;  /* 0x00001c6000007945 */ /* 0x000fe20003800000 */
[----:B--2---:R-:W-:-:S05]  /*12a30*/  VIADD R7, R9, 0xfffffffe ;  /* 0xfffffffe09077836 */ /* 0x004fca0000000000 */
[----:B---3--:R-:W-:-:S13]  /*12a40*/  ISETP.GE.AND P0, PT, R7, R8, PT ;  /* 0x000000080700720c */ /* 0x008fda0003f06270 */
[----:B------:R-:W-:Y:S05]  /*12a50*/  @!P0 BRA `(.L_x_1219) ;  /* 0x0000001c00088947 */ /* 0x000fea0003800000 */
[----:B0-----:R-:W-:Y:S01]  /*12a60*/  LOP3.LUT R13, RZ, R8, RZ, 0x33, !PT ;  /* 0x00000008ff0d7212 */ /* 0x001fe200078e33ff */
[----:B------:R-:W-:Y:S01]  /*12a70*/  IMAD.MOV R8, RZ, RZ, -R9 ;  /* 0x000000ffff087224 */ /* 0x000fe200078e0a09 */
[----:B------:R-:W-:Y:S04]  /*12a80*/  BSSY B1, `(.L_x_1220) ;  /* 0x000009c000017945 */ /* 0x000fe80003800000 */
[----:B------:R-:W-:-:S05]  /*12a90*/  VIADDMNMX R13, R8, 0x1, R13, !PT ;  /* 0x00000001080d7846 */ /* 0x000fca000780010d */
[----:B------:R-:W-:-:S05]  /*12aa0*/  IMAD.IADD R8, R9, 0x1, R13 ;  /* 0x0000000109087824 */ /* 0x000fca00078e020d */
        /* <DEDUP_REMOVED lines=34> */
.L_x_1224:
[----:B0-----:R-:W0:Y:S01]  /*12cd0*/  S2R R3, SR_CgaCtaId ;  /* 0x0000000000037919 */ /* 0x001e220000008800 */
[----:B------:R-:W-:-:S04]  /*12ce0*/  MOV R2, 0x400 ;  /* 0x0000040000027802 */ /* 0x000fc80000000f00 */
[----:B0-----:R-:W-:Y:S02]  /*12cf0*/  LEA R2, R3, R2, 0x18 ;  /* 0x0000000203027211 */ /* 0x001fe400078ec0ff */
[----:B------:R-:W-:Y:S02]  /*12d00*/  SHF.L.U32 R3, R14, 0x1f, RZ ;  /* 0x0000001f0e037819 */ /* 0x000fe400000006ff */
[----:B------:R-:W-:-:S04]  /*12d10*/  LEA R2, R12, R2, 0x3 ;  /* 0x000000020c027211 */ /* 0x000fc800078e18ff */
[----:B------:R-:W0:Y:S02]  /*12d20*/  SYNCS.PHASECHK.TRANS64.TRYWAIT P0, [R2+URZ+0x30840], R3 ;  /* 0x03084003020075a7 */ /* 0x000e24000800017f */
[----:B0-----:R-:W-:Y:S05]  /*12d30*/  @!P0 BRA `(.L_x_1225) ;  /* 0x0000003400208947 */ /* 0x001fea0003800000 */
.L_x_1286:
        /* <DEDUP_REMOVED lines=11> */
.L_x_1226:
        /* <DEDUP_REMOVED lines=26> */
[----:B------:R-:W-:Y:S02]  /*12f90*/  ULEA UR11, UR11, UR5, 0x6 ;  /* 0x000000050b0b7291 */ /* 0x000fe4000f8e303f */
        /* <DEDUP_REMOVED lines=15> */
.L_x_1287:
        /* <DEDUP_REMOVED lines=13> */
.L_x_1228:
[----:B01----:R-:W2:Y:S01]  /*13160*/  LDL.LU R2, [R1] ;  /* 0x0000000001027983 */ /* 0x003ea20000300800 */
[----:B------:R-:W-:-:S03]  /*13170*/  MOV R10, 0x400 ;  /* 0x00000400000a7802 */ /* 0x000fc60000000f00 */
[----:B------:R-:W3:Y:S01]  /*13180*/  LDL R3, [R1+0x4] ;  /* 0x0000040001037983 */ /* 0x000ee20000100800 */
[----:B------:R-:W0:Y:S01]  /*13190*/  S2R R11, SR_CgaCtaId ;  /* 0x00000000000b7919 */ /* 0x000e220000008800 */
[----:B------:R-:W-:Y:S01]  /*131a0*/  R2UR UR11, R5 ;  /* 0x00000000050b72ca */ /* 0x000fe200000e0000 */
[----:B------:R-:W-:Y:S01]  /*131b0*/  UIADD3 UR4, UP0, UR36, 0x470, URZ ;  /* 0x0000047024047890 */ /* 0x000fe2000ff1e03f */
[----:B------:R-:W-:Y:S02]  /*131c0*/  R2UR UR13, R6 ;  /* 0x00000000060d72ca */ /* 0x000fe400000e0000 */
[----:B------:R-:W-:Y:S02]  /*131d0*/  R2UR UR12, R4 ;  /* 0x00000000040c72ca */ /* 0x000fe400000e0000 */
[----:B0-----:R-:W-:Y:S01]  /*131e0*/  LEA R10, R11, R10, 0x18 ;  /* 0x0000000a0b0a7211 */ /* 0x001fe200078ec0ff */
[----:B------:R-:W-:Y:S01]  /*131f0*/  UMOV UR10, URZ ;  /* 0x0000003f000a7c82 */ /* 0x000fe20008000000 */
[----:B------:R-:W-:Y:S01]  /*13200*/  UMOV UR6, 0x0 ;  /* 0x0000000000067882 */ /* 0x000fe20000000000 */
[----:B------:R-:W-:Y:S01]  /*13210*/  UMOV UR7, 0x14f00000 ;  /* 0x14f0000000077882 */ /* 0x000fe20000000000 */
[----:B------:R-:W-:Y:S01]  /*13220*/  UMOV UR17, 0x40 ;  /* 0x0000004000117882 */ /* 0x000fe20000000000 */
[----:B------:R-:W-:-:S02]  /*13230*/  IMAD.MOV.U32 R6, RZ, RZ, R8 ;  /* 0x000000ffff067224 */ /* 0x000fc400078e0008 */
[----:B------:R-:W-:Y:S02]  /*13240*/  IMAD.MOV.U32 R5, RZ, RZ, R7 ;  /* 0x000000ffff057224 */ /* 0x000fe400078e0007 */
[----:B--2---:R-:W-:-:S04]  /*13250*/  IMAD.MOV.U32 R9, RZ, RZ, R2 ;  /* 0x000000ffff097224 */ /* 0x004fc800078e0002 */
[----:B------:R-:W-:Y:S01]  /*13260*/  IMAD R2, R9, 0x8, R10 ;  /* 0x0000000809027824 */ /* 0x000fe200078e020a */
[----:B---3--:R-:W-:-:S04]  /*13270*/  R2UR UR5, R3 ;  /* 0x00000000030572ca */ /* 0x008fc800000e0000 */
[----:B------:R-:W-:Y:S02]  /*13280*/  R2UR UR9, R2 ;  /* 0x00000000020972ca */ /* 0x000fe400000e0000 */
[----:B------:R-:W-:-:S04]  /*13290*/  LEA R2, R9, R10, 0xf ;  /* 0x0000000a09027211 */ /* 0x000fc800078e78ff */
[----:B------:R-:W-:-:S03]  /*132a0*/  R2UR UR16, R2 ;  /* 0x00000000021072ca */ /* 0x000fc600000e0000 */
[----:B------:R-:W-:Y:S02]  /*132b0*/  ULEA UR11, UR11, UR5, 0x6 ;  /* 0x000000050b0b7291 */ /* 0x000fe4000f8e303f */
[----:B------:R-:W-:Y:S02]  /*132c0*/  UIADD3.X UR5, URZ, UR37, URZ, UP0, !UPT ;  /* 0x000000253f057290 */ /* 0x000fe400087fe43f */
[----:B------:R-:W-:-:S06]  /*132d0*/  UIADD3 UR9, UR9, 0x30850, URZ ;  /* 0x0003085009097890 */ /* 0x000fcc000fffe03f */
[----:B------:R-:W-:Y:S02]  /*132e0*/  UIADD3 UR8, UR16, 0x400, URZ ;  /* 0x0000040010087890 */ /* 0x000fe4000fffe03f */
        /* <DEDUP_REMOVED lines=16> */
.L_x_1223:
[----:B------:R-:W-:Y:S05]  /*133f0*/  BSYNC B2 ;  /* 0x0000000000027941 */ /* 0x000fea0003800000 */
.L_x_1222:
[----:B------:R-:W2:Y:S04]  /*13400*/  LDL R2, [R1+0x14] ;  /* 0x0000140001027983 */ /* 0x000ea80000100800 */
[----:B------:R0:W-:Y:S04]  /*13410*/  STL [R1], R12 ;  /* 0x0000000c01007387 */ /* 0x0001e80000100800 */
[----:B------:R0:W-:Y:S02]  /*13420*/  STL [R1+0x8], R14 ;  /* 0x0000080e01007387 */ /* 0x0001e40000100800 */
[----:B0-2---:R-:W-:-:S07]  /*13430*/  VIADD R7, R2, 0xfffffffd ;  /* 0xfffffffd02077836 */ /* 0x005fce0000000000 */
.L_x_1221:
[----:B------:R-:W-:Y:S05]  /*13440*/  BSYNC B1 ;  /* 0x0000000000017941 */ /* 0x000fea0003800000 */
.L_x_1220:
[----:B------:R-:W2:Y:S01]  /*13450*/  LDL.LU R2, [R1+0x14] ;  /* 0x0000140001027983 */ /* 0x000ea20000300800 */
[----:B------:R-:W-:Y:S01]  /*13460*/  VIADD R13, R13, 0xfffffffe ;  /* 0xfffffffe0d0d7836 */ /* 0x000fe20000000000 */
[----:B--2---:R-:W-:-:S04]  /*13470*/  LOP3.LUT R2, RZ, R2, RZ, 0x33, !PT ;  /* 0x00000002ff027212 */ /* 0x004fc800078e33ff */
[----:B------:R-:W-:-:S13]  /*13480*/  ISETP.NE.AND P0, PT, R13, R2, PT ;  /* 0x000000020d00720c */ /* 0x000fda0003f05270 */
[----:B------:R-:W-:Y:S05]  /*13490*/  @!P0 BRA `(.L_x_1219) ;  /* 0x0000001000788947 */ /* 0x000fea0003800000 */
[----:B------:R-:W-:-:S07]  /*134a0*/  IMAD.MOV.U32 R10, RZ, RZ, R6 ;  /* 0x000000ffff0a7224 */ /* 0x000fce00078e0006 */
.L_x_1243:
        /* <DEDUP_REMOVED lines=33> */
.L_x_1231:
[----:B------:R-:W1:Y:S01]  /*136c0*/  S2R R3, SR_CgaCtaId ;  /* 0x0000000000037919 */ /* 0x000e620000008800 */
[----:B------:R-:W-:-:S04]  /*136d0*/  MOV R2, 0x400 ;  /* 0x0000040000027802 */ /* 0x000fc80000000f00 */
[----:B-1----:R-:W-:Y:S02]  /*136e0*/  LEA R2, R3, R2, 0x18 ;  /* 0x0000000203027211 */ /* 0x002fe400078ec0ff */
[----:B------:R-:W-:-:S03]  /*136f0*/  SHF.L.U32 R3, R9, 0x1f, RZ ;  /* 0x0000001f09037819 */ /* 0x000fc600000006ff */
[----:B------:R-:W-:-:S04]  /*13700*/  IMAD R2, R8, 0x8, R2 ;  /* 0x0000000808027824 */ /* 0x000fc800078e0202 */
[----:B------:R-:W1:Y:S02]  /*13710*/  SYNCS.PHASECHK.TRANS64.TRYWAIT P0, [R2+URZ+0x30840], R3 ;  /* 0x03084003020075a7 */ /* 0x000e64000800017f */
[----:B-1----:R-:W-:Y:S05]  /*13720*/  @!P0 BRA `(.L_x_1232) ;  /* 0x0000002800cc8947 */ /* 0x002fea0003800000 */
.L_x_1288:
        /* <DEDUP_REMOVED lines=11> */
.L_x_1233:
[----:B------:R-:W2:Y:S04]  /*137e0*/  LDL R15, [R1+0x4] ;  /* 0x00000400010f7983 */ /* 0x000ea80000100800 */
[----:B------:R-:W3:Y:S01]  /*137f0*/  LDL.LU R14, [R1+0x8] ;  /* 0x00000800010e7983 */ /* 0x000ee20000300800 */
[----:B-1----:R-:W-:-:S03]  /*13800*/  MOV R3, 0x400 ;  /* 0x0000040000037802 */ /* 0x002fc60000000f00 */
        /* <DEDUP_REMOVED lines=39> */
.L_x_1289:
        /* <DEDUP_REMOVED lines=8> */
.L_x_1235:
[----:B0-----:R-:W2:Y:S01]  /*13b00*/  LDL.LU R2, [R1] ;  /* 0x0000000001027983 */ /* 0x001ea20000300800 */
[----:B------:R-:W-:-:S03]  /*13b10*/  MOV R13, 0x400 ;  /* 0x00000400000d7802 */ /* 0x000fc60000000f00 */
[----:B------:R-:W3:Y:S01]  /*13b20*/  LDL R11, [R1+0x4] ;  /* 0x00000400010b7983 */ /* 0x000ee20000100800 */
[----:B------:R-:W0:Y:S01]  /*13b30*/  S2R R14, SR_CgaCtaId ;  /* 0x00000000000e7919 */ /* 0x000e220000008800 */
[----:B------:R-:W-:Y:S02]  /*13b40*/  R2UR UR11, R5 ;  /* 0x00000000050b72ca */ /* 0x000fe400000e0000 */
[----:B------:R-:W-:Y:S01]  /*13b50*/  R2UR UR9, R3 ;  /* 0x00000000030972ca */ /* 0x000fe200000e0000 */
[----:B------:R-:W-:Y:S01]  /*13b60*/  UIADD3 UR4, UP0, UR36, 0x470, URZ ;  /* 0x0000047024047890 */ /* 0x000fe2000ff1e03f */
[----:B------:R-:W-:Y:S02]  /*13b70*/  R2UR UR13, R6 ;  /* 0x00000000060d72ca */ /* 0x000fe400000e0000 */
[----:B------:R-:W-:Y:S02]  /*13b80*/  R2UR UR12, R4 ;  /* 0x00000000040c72ca */ /* 0x000fe400000e0000 */
[----:B0-----:R-:W-:-:S07]  /*13b90*/  LEA R13, R14, R13, 0x18 ;  /* 0x0000000d0e0d7211 */ /* 0x001fce00078ec0ff */
[----:B------:R-:W-:Y:S01]  /*13ba0*/  UIADD3 UR9, UR9, 0x50, URZ ;  /* 0x0000005009097890 */ /* 0x000fe2000fffe03f */
[----:B------:R-:W-:Y:S01]  /*13bb0*/  UMOV UR10, URZ ;  /* 0x0000003f000a7c82 */ /* 0x000fe20008000000 */
[----:B------:R-:W-:Y:S01]  /*13bc0*/  UMOV UR6, 0x0 ;  /* 0x0000000000067882 */ /* 0x000fe20000000000 */
[----:B------:R-:W-:Y:S01]  /*13bd0*/  UMOV UR7, 0x14f00000 ;  /* 0x14f0000000077882 */ /* 0x000fe20000000000 */
[----:B------:R-:W-:Y:S01]  /*13be0*/  UMOV UR17, 0x40 ;  /* 0x0000004000117882 */ /* 0x000fe20000000000 */
[----:B------:R-:W-:Y:S01]  /*13bf0*/  MOV R5, R12 ;  /* 0x0000000c00057202 */ /* 0x000fe20000000f00 */
[----:B------:R-:W-:Y:S02]  /*13c00*/  IMAD.MOV.U32 R6, RZ, RZ, R10 ;  /* 0x000000ffff067224 */ /* 0x000fe400078e000a */
        /* <DEDUP_REMOVED lines=22> */
.L_x_1230:
[----:B------:R-:W-:Y:S05]  /*13d70*/  BSYNC B1 ;  /* 0x0000000000017941 */ /* 0x000fea0003800000 */
.L_x_1229:
[----:B------:R-:W-:Y:S01]  /*13d80*/  VIADD R3, R8, 0x1 ;  /* 0x0000000108037836 */ /* 0x000fe20000000000 */
[----:B------:R-:W-:Y:S01]  /*13d90*/  BSSY B1, `(.L_x_1236) ;  /* 0x000008a000017945 */ /* 0x000fe20003800000 */
[----:B------:R-:W-:-:S03]  /*13da0*/  VIADD R13, R7, 0xffffffff ;  /* 0xffffffff070d7836 */ /* 0x000fc60000000000 */
        /* <DEDUP_REMOVED lines=8> */
[----:B------:R-:W-:Y:S01]  /*13e30*/  IMAD.MOV.U32 R12, RZ, RZ, R13 ;  /* 0x000000ffff0c7224 */ /* 0x000fe200078e000d */
        /* <DEDUP_REMOVED lines=21> */
.L_x_1238:
[----:B------:R-:W2:Y:S01]  /*13f90*/  S2R R3, SR_CgaCtaId ;  /* 0x0000000000037919 */ /* 0x000ea20000008800 */
[----:B------:R-:W-:-:S04]  /*13fa0*/  MOV R2, 0x400 ;  /* 0x0000040000027802 */ /* 0x000fc80000000f00 */
[----:B--2---:R-:W-:Y:S02]  /*13fb0*/  LEA R2, R3, R2, 0x18 ;  /* 0x0000000203027211 */ /* 0x004fe400078ec0ff */
[----:B------:R-:W-:-:S03]  /*13fc0*/  SHF.L.U32 R3, R14, 0x1f, RZ ;  /* 0x0000001f0e037819 */ /* 0x000fc600000006ff */
[----:B------:R-:W-:-:S04]  /*13fd0*/  IMAD R2, R15, 0x8, R2 ;  /* 0x000000080f027824 */ /* 0x000fc800078e0202 */
[----:B------:R-:W2:Y:S02]  /*13fe0*/  SYNCS.PHASECHK.TRANS64.TRYWAIT P0, [R2+URZ+0x30840], R3 ;  /* 0x03084003020075a7 */ /* 0x000ea4000800017f */
[----:B--2---:R-:W-:Y:S05]  /*13ff0*/  @!P0 BRA `(.L_x_1239) ;  /* 0x0000002000c08947 */ /* 0x004fea0003800000 */
.L_x_1290:
        /* <DEDUP_REMOVED lines=11> */
.L_x_1240:
        /* <DEDUP_REMOVED lines=23> */
[----:B------:R-:W-:Y:S02]  /*14220*/  ULEA UR11, UR11, UR5, 0x6 ;  /* 0x000000050b0b7291 */ /* 0x000fe4000f8e303f */
[----:B------:R-:W-:Y:S02]  /*14230*/  UIADD3.X UR5, URZ, UR37, URZ, UP0, !UPT ;  /* 0x000000253f057290 */ /* 0x000fe400087fe43f */
[----:B------:R-:W-:Y:S02]  /*14240*/  UIADD3 UR8, UR14, 0x20400, URZ ;  /* 0x000204000e087890 */ /* 0x000fe4000fffe03f */
[----:B------:R-:W-:Y:S02]  /*14250*/  UIADD3 UR15, UR14, 0x22400, URZ ;  /* 0x000224000e0f7890 */ /* 0x000fe4000fffe03f */
[----:B------:R-:W-:-:S02]  /*14260*/  UIADD3 UR16, UR14, 0x24400, URZ ;  /* 0x000244000e107890 */ /* 0x000fc4000fffe03f */
[----:B------:R-:W-:-:S03]  /*14270*/  UIADD3 UR14, UR14, 0x26400, URZ ;  /* 0x000264000e0e7890 */ /* 0x000fc6000fffe03f */
[----:B------:R0:W-:Y:S01]  /*14280*/  UTMALDG.4D [UR8], [UR4], desc[UR6] ;  /* 0x00000608040075b4 */ /* 0x0001e20008019000 */
[----:B------:R-:W-:Y:S01]  /*14290*/  IMAD R2, R8, 0x8, R2 ;  /* 0x0000000808027824 */ /* 0x000fe200078e0202 */
        /* <DEDUP_REMOVED lines=11> */
.L_x_1291:
        /* <DEDUP_REMOVED lines=8> */
.L_x_1242:
[----:B-1----:R-:W2:Y:S01]  /*143d0*/  LDL R3, [R1+0x4] ;  /* 0x0000040001037983 */ /* 0x002ea20000100800 */
[----:B0-----:R-:W-:Y:S01]  /*143e0*/  MOV R9, 0x400 ;  /* 0x0000040000097802 */ /* 0x001fe20000000f00 */
[----:B------:R-:W0:Y:S01]  /*143f0*/  S2R R11, SR_CgaCtaId ;  /* 0x00000000000b7919 */ /* 0x000e220000008800 */
[----:B------:R-:W-:Y:S02]  /*14400*/  R2UR UR11, R5 ;  /* 0x00000000050b72ca */ /* 0x000fe400000e0000 */
        /* <DEDUP_REMOVED lines=16> */
[----:B------:R-:W-:Y:S02]  /*14510*/  IMAD.MOV.U32 R5, RZ, RZ, R12 ;  /* 0x000000ffff057224 */ /* 0x000fe400078e000c */
[----:B------:R-:W-:Y:S01]  /*14520*/  IMAD.MOV.U32 R6, RZ, RZ, R10 ;  /* 0x000000ffff067224 */ /* 0x000fe200078e000a */
[----:B--2---:R-:W-:-:S13]  /*14530*/  R2UR UR5, R3 ;  /* 0x00000000030572ca */ /* 0x004fda00000e0000 */
[----:B------:R-:W-:Y:S02]  /*14540*/  ULEA UR11, UR11, UR5, 0x6 ;  /* 0x000000050b0b7291 */ /* 0x000fe4000f8e303f */
        /* <DEDUP_REMOVED lines=14> */
.L_x_1237:
[----:B------:R-:W-:Y:S05]  /*14630*/  BSYNC B1 ;  /* 0x0000000000017941 */ /* 0x000fea0003800000 */
.L_x_1236:
[----:B------:R-:W2:Y:S01]  /*14640*/  LDL R2, [R1+0x10] ;  /* 0x0000100001027983 */ /* 0x000ea20000100800 */
[----:B------:R-:W-:Y:S02]  /*14650*/  IADD3 R7, R7, -0x2, RZ ;  /* 0xfffffffe07077810 */ /* 0x000fe40007ffe0ff */
[----:B--2---:R-:W-:-:S13]  /*14660*/  ISETP.GT.AND P0, PT, R13, R2, PT ;  /* 0x000000020d00720c */ /* 0x004fda0003f04270 */
[----:B------:R-:W-:Y:S05]  /*14670*/  @P0 BRA `(.L_x_1243) ;  /* 0xffffffec008c0947 */ /* 0x000fea000383ffff */
.L_x_1219:
[----:B------:R-:W-:Y:S05]  /*14680*/  BSYNC B0 ;  /* 0x0000000000007941 */ /* 0x000fea0003800000 */
.L_x_1218:
        /* <DEDUP_REMOVED lines=18> */
.L_x_1245:
[----:B------:R-:W-:Y:S05]  /*147b0*/  BSYNC B0 ;  /* 0x0000000000007941 */ /* 0x000fea0003800000 */
.L_x_1244:
        /* <DEDUP_REMOVED lines=11> */
.L_x_1292:
        /* <DEDUP_REMOVED lines=11> */
.L_x_1249:
[----:B------:R-:W2:Y:S01]  /*14920*/  LDL.LU R8, [R1+0x4] ;  /* 0x0000040001087983 */ /* 0x000ea20000300800 */
[----:B------:R-:W-:-:S03]  /*14930*/  MOV R2, 0x400 ;  /* 0x0000040000027802 */ /* 0x000fc60000000f00 */
[----:B-1----:R-:W3:Y:S01]  /*14940*/  LDL R0, [R1] ;  /* 0x0000000001007983 */ /* 0x002ee20000100800 */
[----:B------:R-:W1:Y:S01]  /*14950*/  S2R R7, SR_CgaCtaId ;  /* 0x0000000000077919 */ /* 0x000e620000008800 */
[----:B------:R-:W-:Y:S02]  /*14960*/  R2UR UR11, R5 ;  /* 0x00000000050b72ca */ /* 0x000fe400000e0000 */
[----:B------:R-:W-:Y:S01]  /*14970*/  R2UR UR9, R3 ;  /* 0x00000000030972ca */ /* 0x000fe200000e0000 */
[----:B------:R-:W-:Y:S01]  /*14980*/  UIADD3 UR4, UP0, UR36, 0x470, URZ ;  /* 0x0000047024047890 */ /* 0x000fe2000ff1e03f */
[----:B------:R-:W-:Y:S02]  /*14990*/  R2UR UR12, R4 ;  /* 0x00000000040c72ca */ /* 0x000fe400000e0000 */
[----:B------:R-:W-:Y:S02]  /*149a0*/  R2UR UR13, R6 ;  /* 0x00000000060d72ca */ /* 0x000fe400000e0000 */
[----:B-1----:R-:W-:-:S07]  /*149b0*/  LEA R2, R7, R2, 0x18 ;  /* 0x0000000207027211 */ /* 0x002fce00078ec0ff */
[----:B------:R-:W-:Y:S01]  /*149c0*/  UIADD3 UR9, UR9, 0x30850, URZ ;  /* 0x0003085009097890 */ /* 0x000fe2000fffe03f */
[----:B------:R-:W-:Y:S01]  /*149d0*/  UMOV UR10, URZ ;  /* 0x0000003f000a7c82 */ /* 0x000fe20008000000 */
[----:B------:R-:W-:Y:S01]  /*149e0*/  UMOV UR6, 0x0 ;  /* 0x0000000000067882 */ /* 0x000fe20000000000 */
[----:B------:R-:W-:Y:S01]  /*149f0*/  UMOV UR7, 0x14f00000 ;  /* 0x14f0000000077882 */ /* 0x000fe20000000000 */
[----:B------:R-:W-:Y:S01]  /*14a00*/  UMOV UR17, 0x40 ;  /* 0x0000004000117882 */ /* 0x000fe20000000000 */
[----:B--2---:R-:W-:Y:S01]  /*14a10*/  R2UR UR5, R8 ;  /* 0x00000000080572ca */ /* 0x004fe200000e0000 */
[----:B---3--:R-:W-:-:S05]  /*14a20*/  IMAD R0, R0, 0x8000, R2 ;  /* 0x0000800000007824 */ /* 0x008fca00078e0202 */
[----:B------:R-:W-:-:S07]  /*14a30*/  R2UR UR14, R0 ;  /* 0x00000000000e72ca */ /* 0x000fce00000e0000 */
[----:B------:R-:W-:Y:S02]  /*14a40*/  ULEA UR11, UR11, UR5, 0x6 ;  /* 0x000000050b0b7291 */ /* 0x000fe4000f8e303f */
[----:B------:R-:W-:-:S04]  /*14a50*/  UIADD3.X UR5, URZ, UR37, URZ, UP0, !UPT ;  /* 0x000000253f057290 */ /* 0x000fc800087fe43f */
        /* <DEDUP_REMOVED lines=17> */
.L_x_1247:
[----:B------:R-:W-:Y:S05]  /*14b70*/  BSYNC B0 ;  /* 0x0000000000007941 */ /* 0x000fea0003800000 */
.L_x_1246:
        /* <DEDUP_REMOVED lines=9> */
.L_x_1202:
[----:B------:R-:W-:Y:S05]  /*14c10*/  BSYNC B6 ;  /* 0x0000000000067941 */ /* 0x000fea0003800000 */
.L_x_1200:
[----:B------:R-:W-:-:S03]  /*14c20*/  UMOV UR4, 0xffffffff ;  /* 0xffffffff00047882 */ /* 0x000fc60000000000 */
[----:B------:R-:W-:Y:S05]  /*14c30*/  BRA.DIV UR4, `(.L_x_1250) ;  /* 0x0000001604ec7947 */ /* 0x000fea000b800000 */
[----:B------:R2:W3:Y:S04]  /*14c40*/  SHFL.IDX PT, R4, R16, RZ, 0x1f ;  /* 0x00001fff10047589 */ /* 0x0004e800000e0000 */
[----:B------:R-:W4:Y:S02]  /*14c50*/  SHFL.IDX PT, R16, R16, 0x1, 0x1f ;  /* 0x00201f0010107f89 */ /* 0x000f2400000e0000 */
.L_x_1296:
[----:B-1----:R-:W1:Y:S01]  /*14c60*/  S2R R0, SR_TID.X ;  /* 0x0000000000007919 */ /* 0x002e620000002100 */
[----:B------:R-:W-:Y:S01]  /*14c70*/  ULDC UR4, c[0x0][0xc14] ;  /* 0x0003050000047ab9 */ /* 0x000fe20000000800 */
[----:B------:R-:W-:Y:S01]  /*14c80*/  BSSY B0, `(.L_x_1251) ;  /* 0x000000c000007945 */ /* 0x000fe20003800000 */
[----:B------:R-:W-:Y:S01]  /*14c90*/  IMAD.MOV.U32 R17, RZ, RZ, RZ ;  /* 0x000000ffff117224 */ /* 0x000fe200078e00ff */
[----:B-1----:R-:W-:Y:S01]  /*14ca0*/  LOP3.LUT R6, R0, 0x1f, RZ, 0xc0, !PT ;  /* 0x0000001f00067812 */ /* 0x002fe200078ec0ff */
[----:B------:R-:W-:-:S03]  /*14cb0*/  IMAD.U32 R0, RZ, RZ, UR4 ;  /* 0x00000004ff007e24 */ /* 0x000fc6000f8e00ff */
[C---:B------:R-:W-:Y:S01]  /*14cc0*/  ISETP.NE.AND P0, PT, R6.reuse, 0x1f, PT ;  /* 0x0000001f0600780c */ /* 0x040fe20003f05270 */
[----:B------:R-:W-:-:S05]  /*14cd0*/  IMAD.IADD R5, R6, 0x1, R19 ;  /* 0x0000000106057824 */ /* 0x000fca00078e0213 */
[----:B------:R-:W-:-:S13]  /*14ce0*/  ISETP.GE.OR P0, PT, R5, R0, !P0 ;  /* 0x000000000500720c */ /* 0x000fda0004706670 */
[----:B------:R-:W-:Y:S05]  /*14cf0*/  @P0 BRA `(.L_x_1252) ;  /* 0x0000000000100947 */ /* 0x000fea0003800000 */
[----:B------:R-:W1:Y:S01]  /*14d00*/  LDC.64 R2, c[0x0][0xc58] ;  /* 0x00031600ff027b82 */ /* 0x000e620000000a00 */
[----:B------:R-:W-:Y:S01]  /*14d10*/  ULDC.64 UR4, c[0x0][0x208] ;  /* 0x0000820000047ab9 */ /* 0x000fe20000000a00 */
[----:B-1----:R-:W-:-:S05]  /*14d20*/  IMAD.WIDE R2, R5, 0x4, R2 ;  /* 0x0000000405027825 */ /* 0x002fca00078e0202 */
[----:B------:R1:W5:Y:S02]  /*14d30*/  LDG.E R17, desc[UR4][R2.64] ;  /* 0x0000000402117981 */ /* 0x000364000c1e1900 */
.L_x_1252:
[----:B------:R-:W-:Y:S05]  /*14d40*/  BSYNC B0 ;  /* 0x0000000000007941 */ /* 0x000fea0003800000 */
.L_x_1251:
[----:B------:R-:W-:-:S03]  /*14d50*/  UMOV UR4, 0xffffffff ;  /* 0xffffffff00047882 */ /* 0x000fc60000000000 */
[----:B------:R-:W-:Y:S05]  /*14d60*/  BRA.DIV UR4, `(.L_x_1253) ;  /* 0x0000001604ec7947 */ /* 0x000fea000b800000 */
[----:B0----5:R-:W0:Y:S01]  /*14d70*/  SHFL.UP PT, R14, R17, 0x1, RZ ;  /* 0x04200000110e7989 */ /* 0x021e2200000e00ff */
[C---:B------:R-:W-:Y:S02]  /*14d80*/  ISETP.NE.AND P0, PT, R6.reuse, RZ, PT ;  /* 0x000000ff0600720c */ /* 0x040fe40003f05270 */
[----:B------:R-:W-:Y:S02]  /*14d90*/  ISETP.GE.U32.AND P1, PT, R6, 0x2, PT ;  /* 0x000000020600780c */ /* 0x000fe40003f26070 */
[----:B0-----:R-:W-:Y:S02]  /*14da0*/  SEL R14, R14, RZ, P0 ;  /* 0x000000ff0e0e7207 */ /* 0x001fe40000000000 */
[----:B------:R-:W-:-:S03]  /*14db0*/  ISETP.GE.U32.AND P0, PT, R6, 0x4, PT ;  /* 0x000000040600780c */ /* 0x000fc60003f06070 */
[----:B------:R-:W-:-:S05]  /*14dc0*/  IMAD.IADD R13, R17, 0x1, R14 ;  /* 0x00000001110d7824 */ /* 0x000fca00078e020e */
[----:B------:R-:W1:Y:S02]  /*14dd0*/  SHFL.UP PT, R14, R13, 0x2, RZ ;  /* 0x044000000d0e7989 */ /* 0x000e6400000e00ff */
[----:B-1----:R-:W-:Y:S02]  /*14de0*/  SEL R2, R14, RZ, P1 ;  /* 0x000000ff0e027207 */ /* 0x002fe40000800000 */
[----:B------:R-:W-:Y:S02]  /*14df0*/  ISETP.GE.U32.AND P1, PT, R6, 0x8, PT ;  /* 0x000000080600780c */ /* 0x000fe40003f26070 */
[----:B------:R-:W-:-:S05]  /*14e00*/  IADD3 R2, R13, R2, RZ ;  /* 0x000000020d027210 */ /* 0x000fca0007ffe0ff */
        /* <DEDUP_REMOVED lines=10> */
[----:B------:R0:W1:Y:S02]  /*14eb0*/  SHFL.IDX PT, R14, R2, 0x1f, 0x1f ;  /* 0x03e01f00020e7f89 */ /* 0x00006400000e0000 */
.L_x_1304:
[----:B------:R-:W-:Y:S02]  /*14ec0*/  ULDC UR4, c[0x0][0xc10] ;  /* 0x0003040000047ab9 */ /* 0x000fe40000000800 */
[----:B------:R-:W-:-:S04]  /*14ed0*/  IMAD.U32 R5, RZ, RZ, UR4 ;  /* 0x00000004ff057e24 */ /* 0x000fc8000f8e00ff */
[----:B-1----:R-:W-:-:S04]  /*14ee0*/  IMAD R3, R14, R5, RZ ;  /* 0x000000050e037224 */ /* 0x002fc800078e02ff */
[----:B--2-4-:R-:W-:-:S05]  /*14ef0*/  IMAD.IADD R16, R16, 0x1, R3 ;  /* 0x0000000110107824 */ /* 0x014fca00078e0203 */
[----:B---3--:R-:W-:-:S13]  /*14f00*/  ISETP.GT.AND P0, PT, R16, R4, PT ;  /* 0x000000041000720c */ /* 0x008fda0003f04270 */
[----:B------:R-:W-:Y:S05]  /*14f10*/  @P0 BRA `(.L_x_1254) ;  /* 0x0000000000b80947 */ /* 0x000fea0003800000 */
[----:B------:R-:W1:Y:S02]  /*14f20*/  LDC R0, c[0x0][0xc14] ;  /* 0x00030500ff007b82 */ /* 0x000e640000000800 */
.L_x_1259:
[----:B------:R-:W-:-:S05]  /*14f30*/  VIADD R19, R19, 0x1f ;  /* 0x0000001f13137836 */ /* 0x000fca0000000000 */
        /* <DEDUP_REMOVED lines=12> */
[----:B0-----:R-:W-:-:S05]  /*15000*/  IMAD.WIDE R2, R5, 0x4, R2 ;  /* 0x0000000405027825 */ /* 0x001fca00078e0202 */
[----:B------:R0:W5:Y:S02]  /*15010*/  LDG.E R17, desc[UR4][R2.64] ;  /* 0x0000000402117981 */ /* 0x000164000c1e1900 */
.L_x_1257:
[----:B------:R-:W-:Y:S05]  /*15020*/  BSYNC B0 ;  /* 0x0000000000007941 */ /* 0x000fea0003800000 */
.L_x_1256:
[----:B------:R-:W-:-:S03]  /*15030*/  UMOV UR4, 0xffffffff ;  /* 0xffffffff00047882 */ /* 0x000fc60000000000 */
[----:B------:R-:W-:Y:S05]  /*15040*/  BRA.DIV UR4, `(.L_x_1258) ;  /* 0x0000001a04047947 */ /* 0x000fea000b800000 */
[----:B-----5:R-:W1:Y:S01]  /*15050*/  SHFL.UP PT, R14, R17, 0x1, RZ ;  /* 0x04200000110e7989 */ /* 0x020e6200000e00ff */
[C---:B------:R-:W-:Y:S02]  /*15060*/  ISETP.NE.AND P0, PT, R6.reuse, RZ, PT ;  /* 0x000000ff0600720c */ /* 0x040fe40003f05270 */
[----:B------:R-:W-:Y:S02]  /*15070*/  ISETP.GE.U32.AND P1, PT, R6, 0x2, PT ;  /* 0x000000020600780c */ /* 0x000fe40003f26070 */
        /* <DEDUP_REMOVED lines=18> */
.L_x_1312:
[----:B------:R-:W-:Y:S02]  /*151a0*/  ULDC UR4, c[0x0][0xc10] ;  /* 0x0003040000047ab9 */ /* 0x000fe40000000800 */
[----:B------:R-:W-:-:S04]  /*151b0*/  IMAD.U32 R5, RZ, RZ, UR4 ;  /* 0x00000004ff057e24 */ /* 0x000fc8000f8e00ff */
[----:B-1----:R-:W-:-:S04]  /*151c0*/  IMAD R3, R14, R5, RZ ;  /* 0x000000050e037224 */ /* 0x002fc800078e02ff */
[----:B------:R-:W-:-:S05]  /*151d0*/  IMAD.IADD R16, R3, 0x1, R16 ;  /* 0x0000000103107824 */ /* 0x000fca00078e0210 */
[----:B------:R-:W-:-:S13]  /*151e0*/  ISETP.GT.AND P0, PT, R16, R4, PT ;  /* 0x000000041000720c */ /* 0x000fda0003f04270 */
[----:B------:R-:W-:Y:S05]  /*151f0*/  @!P0 BRA `(.L_x_1259) ;  /* 0xfffffffc004c8947 */ /* 0x000fea000383ffff */
.L_x_1254:
        /* <DEDUP_REMOVED lines=8> */
.L_x_1316:
[----:B------:R-:W-:Y:S01]  /*15280*/  ISETP.NE.AND P0, PT, R3, RZ, PT ;  /* 0x000000ff0300720c */ /* 0x000fe20003f05270 */
[----:B------:R-:W-:-:S12]  /*15290*/  IMAD.MOV.U32 R7, RZ, RZ, RZ ;  /* 0x000000ffff077224 */ /* 0x000fd800078e00ff */
[----:B------:R-:W-:Y:S05]  /*152a0*/  @!P0 BRA `(.L_x_1261) ;  /* 0x0000000000108947 */ /* 0x000fea0003800000 */
[----:B------:R-:W-:Y:S01]  /*152b0*/  UMOV UR4, 0xffffffff ;  /* 0xffffffff00047882 */ /* 0x000fe20000000000 */
[----:B------:R-:W-:Y:S02]  /*152c0*/  IADD3 R12, R6, -0x1, RZ ;  /* 0xffffffff060c7810 */ /* 0x000fe40007ffe0ff */
[----:B------:R-:W-:Y:S05]  /*152d0*/  BRA.DIV UR4, `(.L_x_1262) ;  /* 0x0000001a04787947 */ /* 0x000fea000b800000 */
[----:B------:R3:W4:Y:S02]  /*152e0*/  SHFL.IDX PT, R7, R2, R12, 0x1f ;  /* 0x00001f0c02077589 */ /* 0x00072400000e0000 */
.L_x_1261:
[----:B0--3--:R-:W0:Y:S01]  /*152f0*/  LDC.64 R2, c[0x0][0xc68] ;  /* 0x00031a00ff027b82 */ /* 0x009e220000000a00 */
[----:B------:R-:W-:Y:S01]  /*15300*/  IMAD.IADD R19, R6, 0x1, R19 ;  /* 0x0000000106137824 */ /* 0x000fe200078e0213 */
[----:B------:R-:W-:-:S03]  /*15310*/  ULDC.64 UR4, c[0x0][0x208] ;  /* 0x0000820000047ab9 */ /* 0x000fc60000000a00 */
[----:B0-----:R-:W-:-:S05]  /*15320*/  IMAD.WIDE R2, R19, 0x4, R2 ;  /* 0x0000000413027825 */ /* 0x001fca00078e0202 */
[----:B------:R0:W1:Y:S01]  /*15330*/  LDG.E R8, desc[UR4][R2.64] ;  /* 0x0000000402087981 */ /* 0x000062000c1e1900 */
[----:B----4-:R-:W-:-:S04]  /*15340*/  IMAD R16, R7, R5, R16 ;  /* 0x0000000507107224 */ /* 0x010fc800078e0210 */
[----:B------:R-:W-:Y:S02]  /*15350*/  IMAD.IADD R7, R4, 0x1, -R16 ;  /* 0x0000000104077824 */ /* 0x000fe400078e0a10 */
[----:B0-----:R-:W-:Y:S02]  /*15360*/  IMAD.MOV.U32 R2, RZ, RZ, RZ ;  /* 0x000000ffff027224 */ /* 0x001fe400078e00ff */
[----:B-12---:R-:W-:-:S05]  /*15370*/  IMAD R6, R17, R8, RZ ;  /* 0x0000000811067224 */ /* 0x006fca00078e02ff */
[-C--:B------:R-:W-:Y:S02]  /*15380*/  IABS R9, R6.reuse ;  /* 0x0000000600097213 */ /* 0x080fe40000000000 */
[----:B------:R-:W-:Y:S02]  /*15390*/  IABS R4, R6 ;  /* 0x0000000600047213 */ /* 0x000fe40000000000 */
[----:B------:R-:W0:Y:S03]  /*153a0*/  I2F.RP R10, R9 ;  /* 0x00000009000a7306 */ /* 0x000e260000209400 */
[----:B------:R-:W-:-:S05]  /*153b0*/  IMAD.MOV R4, RZ, RZ, -R4 ;  /* 0x000000ffff047224 */ /* 0x000fca00078e0a04 */
[----:B0-----:R-:W0:Y:S02]  /*153c0*/  MUFU.RCP R10, R10 ;  /* 0x0000000a000a7308 */ /* 0x001e240000001000 */
[----:B0-----:R-:W-:-:S06]  /*153d0*/  VIADD R11, R10, 0xffffffe ;  /* 0x0ffffffe0a0b7836 */ /* 0x001fcc0000000000 */
[----:B------:R-:W0:Y:S02]  /*153e0*/  F2I.FTZ.U32.TRUNC.NTZ R3, R11 ;  /* 0x0000000b00037305 */ /* 0x000e24000021f000 */
[----:B0-----:R-:W-:-:S04]  /*153f0*/  IMAD.MOV R12, RZ, RZ, -R3 ;  /* 0x000000ffff0c7224 */ /* 0x001fc800078e0a03 */
[----:B------:R-:W-:-:S04]  /*15400*/  IMAD R13, R12, R9, RZ ;  /* 0x000000090c0d7224 */ /* 0x000fc800078e02ff */
[----:B------:R-:W-:Y:S01]  /*15410*/  IMAD.HI.U32 R2, R3, R13, R2 ;  /* 0x0000000d03027227 */ /* 0x000fe200078e0002 */
        /* <DEDUP_REMOVED lines=8> */
[----:B------:R-:W-:Y:S02]  /*154a0*/  @P0 IADD3 R2, R2, 0x1, RZ ;  /* 0x0000000102020810 */ /* 0x000fe40007ffe0ff */
[----:B------:R-:W-:-:S03]  /*154b0*/  ISETP.GE.AND P0, PT, R3, RZ, PT ;  /* 0x000000ff0300720c */ /* 0x000fc60003f06270 */
[----:B------:R-:W-:-:S10]  /*154c0*/  IMAD.MOV.U32 R9, RZ, RZ, R2 ;  /* 0x000000ffff097224 */ /* 0x000fd400078e0002 */
[----:B------:R-:W-:Y:S01]  /*154d0*/  @!P0 IMAD.MOV R9, RZ, RZ, -R9 ;  /* 0x000000ffff098224 */ /* 0x000fe200078e0a09 */
[----:B------:R-:W-:-:S13]  /*154e0*/  ISETP.NE.AND P0, PT, R6, RZ, PT ;  /* 0x000000ff0600720c */ /* 0x000fda0003f05270 */
[----:B------:R-:W-:-:S05]  /*154f0*/  @!P0 LOP3.LUT R9, RZ, R6, RZ, 0x33, !PT ;  /* 0x00000006ff098212 */ /* 0x000fca00078e33ff */
[----:B------:R-:W-:Y:S02]  /*15500*/  IMAD R4, R8, R9, RZ ;  /* 0x0000000908047224 */ /* 0x000fe400078e02ff */
[----:B------:R-:W-:Y:S02]  /*15510*/  IMAD.MOV R9, RZ, RZ, -R9 ;  /* 0x000000ffff097224 */ /* 0x000fe400078e0a09 */
[----:B------:R-:W-:Y:S02]  /*15520*/  IMAD.MOV R2, RZ, RZ, -R4 ;  /* 0x000000ffff027224 */ /* 0x000fe400078e0a04 */
[----:B------:R-:W-:-:S03]  /*15530*/  IMAD R7, R6, R9, R7 ;  /* 0x0000000906077224 */ /* 0x000fc600078e0207 */
[----:B------:R-:W-:Y:S01]  /*15540*/  VIADDMNMX R8, R2, R5, R8, PT ;  /* 0x0000000502087246 */ /* 0x000fe20003800108 */
[----:B------:R-:W-:-:S03]  /*15550*/  IMAD.IADD R4, R7, 0x1, R4 ;  /* 0x0000000107047824 */ /* 0x000fc600078e0204 */
[----:B------:R-:W-:-:S04]  /*15560*/  IABS R5, R8 ;  /* 0x0000000800057213 */ /* 0x000fc80000000000 */
[----:B------:R-:W0:Y:S08]  /*15570*/  I2F.RP R10, R5 ;  /* 0x00000005000a7306 */ /* 0x000e300000209400 */
[----:B0-----:R-:W0:Y:S02]  /*15580*/  MUFU.RCP R10, R10 ;  /* 0x0000000a000a7308 */ /* 0x001e240000001000 */
[----:B0-----:R-:W-:-:S06]  /*15590*/  VIADD R2, R10, 0xffffffe ;  /* 0x0ffffffe0a027836 */ /* 0x001fcc0000000000 */
[----:B------:R0:W1:Y:S02]  /*155a0*/  F2I.FTZ.U32.TRUNC.NTZ R3, R2 ;  /* 0x0000000200037305 */ /* 0x000064000021f000 */
[----:B0-----:R-:W-:Y:S02]  /*155b0*/  IMAD.MOV.U32 R2, RZ, RZ, RZ ;  /* 0x000000ffff027224 */ /* 0x001fe400078e00ff */
[----:B-1----:R-:W-:-:S04]  /*155c0*/  IMAD.MOV R6, RZ, RZ, -R3 ;  /* 0x000000ffff067224 */ /* 0x002fc800078e0a03 */
[----:B------:R-:W-:Y:S01]  /*155d0*/  IMAD R9, R6, R5, RZ ;  /* 0x0000000506097224 */ /* 0x000fe200078e02ff */
[----:B------:R-:W-:-:S03]  /*155e0*/  IABS R6, R7 ;  /* 0x0000000700067213 */ /* 0x000fc60000000000 */
[----:B------:R-:W-:Y:S01]  /*155f0*/  IMAD.HI.U32 R3, R3, R9, R2 ;  /* 0x0000000903037227 */ /* 0x000fe200078e0002 */
[----:B------:R-:W-:-:S05]  /*15600*/  IABS R9, R8 ;  /* 0x0000000800097213 */ /* 0x000fca0000000000 */
        /* <DEDUP_REMOVED lines=18> */
.L_x_1255:
[----:B------:R-:W-:Y:S01]  /*15730*/  UMOV UR4, URZ ;  /* 0x0000003f00047c82 */ /* 0x000fe20008000000 */
[----:B------:R-:W-:Y:S01]  /*15740*/  UMOV UR5, URZ ;  /* 0x0000003f00057c82 */ /* 0x000fe20008000000 */
[----:B------:R-:W-:Y:S01]  /*15750*/  ULDC UR6, c[0x0][0xc14] ;  /* 0x0003050000067ab9 */ /* 0x000fe20000000800 */
[----:B------:R-:W-:Y:S01]  /*15760*/  IMAD.MOV.U32 R16, RZ, RZ, R4 ;  /* 0x000000ffff107224 */ /* 0x000fe200078e0004 */
[----:B------:R-:W-:Y:S01]  /*15770*/  MOV R18, UR5 ;  /* 0x0000000500127c02 */ /* 0x000fe20008000f00 */
[----:B------:R-:W-:Y:S02]  /*15780*/  IMAD.U32 R17, RZ, RZ, UR4 ;  /* 0x00000004ff117e24 */ /* 0x000fe4000f8e00ff */
[----:B------:R-:W-:-:S07]  /*15790*/  IMAD.U32 R19, RZ, RZ, UR6 ;  /* 0x00000006ff137e24 */ /* 0x000fce000f8e00ff */
.L_x_1263:
        /* <DEDUP_REMOVED lines=12> */
.L_x_1188:
[----:B-1----:R-:W3:Y:S01]  /*15860*/  LDL.LU R0, [R1+0x18] ;  /* 0x0000180001007983 */ /* 0x002ee20000300800 */
[----:B------:R-:W-:Y:S01]  /*15870*/  BSSY B0, `(.L_x_1265) ;  /* 0x000000b000007945 */ /* 0x000fe20003800000 */
[----:B------:R-:W1:Y:S01]  /*15880*/  S2R R5, SR_CgaCtaId ;  /* 0x0000000000057919 */ /* 0x000e620000008800 */
[----:B---3--:R-:W-:-:S05]  /*15890*/  VIADD R0, R0, 0x1 ;  /* 0x0000000100007836 */ /* 0x008fca0000000000 */
[----:B--2---:R-:W-:-:S04]  /*158a0*/  LEA.HI R2, R0, R0, RZ, 0x1 ;  /* 0x0000000000027211 */ /* 0x004fc800078f08ff */
[----:B------:R-:W-:-:S05]  /*158b0*/  LOP3.LUT R3, R2, 0xfffffffe, RZ, 0xc0, !PT ;  /* 0xfffffffe02037812 */ /* 0x000fca00078ec0ff */
[----:B------:R-:W-:Y:S01]  /*158c0*/  IMAD.IADD R3, R0, 0x1, -R3 ;  /* 0x0000000100037824 */ /* 0x000fe200078e0a03 */
[----:B------:R-:W-:-:S04]  /*158d0*/  MOV R0, 0x400 ;  /* 0x0000040000007802 */ /* 0x000fc80000000f00 */
[----:B-1----:R-:W-:Y:S02]  /*158e0*/  LEA R0, R5, R0, 0x18 ;  /* 0x0000000005007211 */ /* 0x002fe400078ec0ff */
[----:B------:R-:W-:-:S04]  /*158f0*/  SHF.L.U32 R3, R3, 0x1f, RZ ;  /* 0x0000001f03037819 */ /* 0x000fc800000006ff */
[----:B------:R-:W1:Y:S02]  /*15900*/  SYNCS.PHASECHK.TRANS64.TRYWAIT P0, [R0+URZ+0x30820], R3 ;  /* 0x03082003000075a7 */ /* 0x000e64000800017f */
[----:B-1----:R-:W-:Y:S05]  /*15910*/  @!P0 BRA `(.L_x_1266) ;  /* 0x0000001400108947 */ /* 0x002fea0003800000 */
.L_x_1319:
[----:B------:R-:W-:Y:S05]  /*15920*/  BSYNC B0 ;  /* 0x0000000000007941 */ /* 0x000fea0003800000 */
.L_x_1265:
[----:B------:R-:W-:-:S03]  /*15930*/  UMOV UR4, 0xffffffff ;  /* 0xffffffff00047882 */ /* 0x000fc60000000000 */
[----:B------:R-:W-:Y:S05]  /*15940*/  BRA.DIV UR4, `(.L_x_1267) ;  /* 0x0000001604187947 */ /* 0x000fea000b800000 */
[----:B------:R-:W2:Y:S02]  /*15950*/  S2R R2, SR_TID.X ;  /* 0x0000000000027919 */ /* 0x000ea40000002100 */
[----:B--2---:R-:W-:-:S04]  /*15960*/  SHF.R.U32.HI R2, RZ, 0x5, R2 ;  /* 0x00000005ff027819 */ /* 0x004fc80000011602 */
[----:B------:R-:W-:-:S05]  /*15970*/  LOP3.LUT R2, R2, 0x3, RZ, 0xc0, !PT ;  /* 0x0000000302027812 */ /* 0x000fca00078ec0ff */
[----:B------:R2:W3:Y:S02]  /*15980*/  SHFL.IDX PT, R14, R2, RZ, 0x1f ;  /* 0x00001fff020e7589 */ /* 0x0004e400000e0000 */
.L_x_1322:
[----:B---3--:R-:W-:Y:S01]  /*15990*/  ISETP.NE.AND P0, PT, R14, RZ, PT ;  /* 0x000000ff0e00720c */ /* 0x008fe20003f05270 */
[----:B------:R-:W-:-:S12]  /*159a0*/  BSSY B0, `(.L_x_1268) ;  /* 0x0000029000007945 */ /* 0x000fd80003800000 */
[----:B------:R-:W-:Y:S05]  /*159b0*/  @P0 BRA `(.L_x_1269) ;  /* 0x00000000009c0947 */ /* 0x000fea0003800000 */
[----:B------:R-:W-:-:S03]  /*159c0*/  UMOV UR4, 0xffffffff ;  /* 0xffffffff00047882 */ /* 0x000fc60000000000 */
[----:B------:R-:W-:Y:S05]  /*159d0*/  BRA.DIV UR4, `(.L_x_1270) ;  /* 0x0000001604287947 */ /* 0x000fea000b800000 */
[----:B------:R-:W-:-:S13]  /*159e0*/  ELECT P6, URZ, PT ;  /* 0x00000000003f782f */ /* 0x000fda00038c0000 */
.L_x_1325:
        /* <DEDUP_REMOVED lines=8> */
.L_x_1271:
[----:B-1----:R-:W2:Y:S04]  /*15a70*/  LDL R3, [R1] ;  /* 0x0000000001037983 */ /* 0x002ea80000100800 */
[----:B------:R-:W3:Y:S01]  /*15a80*/  LDL.LU R7, [R1+0x8] ;  /* 0x0000080001077983 */ /* 0x000ee20000300800 */
[----:B------:R-:W-:-:S04]  /*15a90*/  VIADD R2, R0, 0x30840 ;  /* 0x0003084000027836 */ /* 0x000fc80000000000 */
[C---:B--2---:R-:W-:Y:S02]  /*15aa0*/  IMAD R6, R3.reuse, 0x8, R2 ;  /* 0x0000000803067824 */ /* 0x044fe400078e0202 */
[----:B------:R-:W-:Y:S01]  /*15ab0*/  VIADD R3, R3, 0x1 ;  /* 0x0000000103037836 */ /* 0x000fe20000000000 */
[----:B---3--:R-:W-:-:S04]  /*15ac0*/  SHF.L.U32 R5, R7, 0x1f, RZ ;  /* 0x0000001f07057819 */ /* 0x008fc800000006ff */
[C---:B------:R-:W-:Y:S01]  /*15ad0*/  ISETP.NE.AND P1, PT, R3.reuse, 0x2, PT ;  /* 0x000000020300780c */ /* 0x040fe20003f25270 */
[----:B------:R-:W1:Y:S03]  /*15ae0*/  SYNCS.PHASECHK.TRANS64.TRYWAIT P0, [R6+URZ], R5 ;  /* 0x00000005060075a7 */ /* 0x000e66000800017f */
[----:B------:R-:W-:Y:S02]  /*15af0*/  SEL R4, RZ, 0x1, P1 ;  /* 0x00000001ff047807 */ /* 0x000fe40000800000 */
[----:B------:R-:W-:Y:S02]  /*15b00*/  SEL R3, R3, RZ, P1 ;  /* 0x000000ff03037207 */ /* 0x000fe40000800000 */
[----:B------:R-:W-:-:S03]  /*15b10*/  LOP3.LUT R4, R7, R4, RZ, 0x3c, !PT ;  /* 0x0000000407047212 */ /* 0x000fc600078e3cff */
[----:B------:R-:W-:Y:S01]  /*15b20*/  IMAD R7, R3, 0x8, R2 ;  /* 0x0000000803077824 */ /* 0x000fe200078e0202 */
[----:B------:R-:W-:Y:S01]  /*15b30*/  SHF.L.U32 R2, R4, 0x1f, RZ ;  /* 0x0000001f04027819 */ /* 0x000fe200000006ff */
[----:B-1----:R-:W-:Y:S06]  /*15b40*/  @!P0 BRA `(.L_x_1272) ;  /* 0x0000001000ec8947 */ /* 0x002fec0003800000 */
.L_x_1326:
[----:B------:R-:W2:Y:S02]  /*15b50*/  SYNCS.PHASECHK.TRANS64.TRYWAIT P0, [R7+URZ], R2 ;  /* 0x00000002070075a7 */ /* 0x000ea4000800017f */
[----:B--2---:R-:W-:Y:S05]  /*15b60*/  @!P0 BRA `(.L_x_1273) ;  /* 0x0000001000f88947 */ /* 0x004fea0003800000 */
.L_x_1327:
[----:B------:R-:W-:Y:S05]  /*15b70*/  @!P2 BRA `(.L_x_1274) ;  /* 0x000000000004a947 */ /* 0x000fea0003800000 */
[----:B------:R-:W-:Y:S01]  /*15b80*/  BPT.TRAP 0x1 ;  /* 0x000000040000795c */ /* 0x000fe20000300000 */
.L_x_1274:
[----:B------:R-:W3:Y:S01]  /*15b90*/  LDL.LU R4, [R1] ;  /* 0x0000000001047983 */ /* 0x000ee20000300800 */
[----:B------:R-:W-:-:S05]  /*15ba0*/  IADD3 R0, R0, 0x30860, RZ ;  /* 0x0003086000007810 */ /* 0x000fca0007ffe0ff */
[----:B---3--:R-:W-:-:S04]  /*15bb0*/  IMAD R4, R4, 0x8, R0 ;  /* 0x0000000804047824 */ /* 0x008fc800078e0200 */
[----:B------:R-:W3:Y:S02]  /*15bc0*/  SYNCS.PHASECHK.TRANS64.TRYWAIT P0, [R4+URZ], R5 ;  /* 0x00000005040075a7 */ /* 0x000ee4000800017f */
[----:B---3--:R-:W-:Y:S05]  /*15bd0*/  @!P0 BRA `(.L_x_1275) ;  /* 0x0000001000f08947 */ /* 0x008fea0003800000 */
.L_x_1328:
[----:B------:R-:W-:-:S07]  /*15be0*/  IMAD R3, R3, 0x8, R0 ;  /* 0x0000000803037824 */ /* 0x000fce00078e0200 */
.L_x_1276:
[----:B----4-:R4:W0:Y:S02]  /*15bf0*/  SYNCS.PHASECHK.TRANS64.TRYWAIT P0, [R3+URZ], R2 ;  /* 0x00000002030075a7 */ /* 0x010824000800017f */
[----:B0-----:R-:W-:Y:S05]  /*15c00*/  @!P0 NANOSLEEP.SYNCS 0x989680 ;  /* 0x009896800000895d */ /* 0x001fea0003900000 */
[----:B------:R-:W0:Y:S02]  /*15c10*/  @!P0 SYNCS.PHASECHK.TRANS64 P0, [R3+URZ], R2 ;  /* 0x00000002030085a7 */ /* 0x000e24000800007f */
[----:B0-----:R-:W-:Y:S05]  /*15c20*/  @!P0 BRA `(.L_x_1276) ;  /* 0xfffffffc00f08947 */ /* 0x001fea000383ffff */
.L_x_1269:
[----:B------:R-:W-:Y:S05]  /*15c30*/  BSYNC B0 ;  /* 0x0000000000007941 */ /* 0x000fea0003800000 */
.L_x_1268:
[----:B------:R-:W-:Y:S05]  /*15c40*/  EXIT ;  /* 0x000000000000794d */ /* 0x000fea0003800000 */
.L_x_1092:
[----:B0-----:R-:W-:-:S04]  /*15c50*/  IMAD.U32 R3, RZ, RZ, UR39 ;  /* 0x00000027ff037e24 */ /* 0x001fc8000f8e00ff */
[----:B------:R0:W1:Y:S03]  /*15c60*/  SYNCS.PHASECHK.TRANS64.TRYWAIT P1, [R3+URZ+0x30800], R0 ;  /* 0x03080000030075a7 */ /* 0x000066000802017f */
[----:B-1----:R-:W-:Y:S05]  /*15c70*/  @!P1 NANOSLEEP.SYNCS 0x989680 ;  /* 0x009896800000995d */ /* 0x002fea0003900000 */
[----:B------:R-:W1:Y:S02]  /*15c80*/  @!P1 SYNCS.PHASECHK.TRANS64 P1, [R3+URZ+0x30800], R0 ;  /* 0x03080000030095a7 */ /* 0x000e64000802007f */
[----:B-1----:R-:W-:Y:S05]  /*15c90*/  @!P1 BRA `(.L_x_1092) ;  /* 0xfffffffc00ec9947 */ /* 0x002fea000383ffff */
[----:B------:R-:W-:Y:S05]  /*15ca0*/  BRA `(.L_x_1277) ;  /* 0xfffffec000087947 */ /* 0x000fea000383ffff */
.L_x_1096:
[----:B-1----:R1:W2:Y:S02]  /*15cb0*/  SYNCS.PHASECHK.TRANS64.TRYWAIT P2, [R5+URZ+0x30830], R0 ;  /* 0x03083000050075a7 */ /* 0x0022a4000804017f */
[----:B--2---:R-:W-:Y:S05]  /*15cc0*/  @!P2 NANOSLEEP.SYNCS 0x989680 ;  /* 0x009896800000a95d */ /* 0x004fea0003900000 */
[----:B------:R-:W2:Y:S02]  /*15cd0*/  @!P2 SYNCS.PHASECHK.TRANS64 P2, [R5+URZ+0x30830], R0 ;  /* 0x030830000500a5a7 */ /* 0x000ea4000804007f */
[----:B--2---:R-:W-:Y:S05]  /*15ce0*/  @!P2 BRA `(.L_x_1096) ;  /* 0xfffffffc00f0a947 */ /* 0x004fea000383ffff */
[----:B------:R-:W-:Y:S05]  /*15cf0*/  BRA `(.L_x_1095) ;  /* 0xfffffec0002c7947 */ /* 0x000fea000383ffff */
.L_x_1112:
[----:B-1----:R-:W-:-:S04]  /*15d00*/  IMAD.U32 R153, RZ, RZ, UR6 ;  /* 0x00000006ff997e24 */ /* 0x002fc8000f8e00ff */
[----:B------:R1:W2:Y:S03]  /*15d10*/  SYNCS.PHASECHK.TRANS64.TRYWAIT P2, [R153+URZ+0x30830], R152 ;  /* 0x03083098990075a7 */ /* 0x0002a6000804017f */
[----:B--2---:R-:W-:Y:S05]  /*15d20*/  @!P2 NANOSLEEP.SYNCS 0x989680 ;  /* 0x009896800000a95d */ /* 0x004fea0003900000 */
[----:B------:R-:W2:Y:S02]  /*15d30*/  @!P2 SYNCS.PHASECHK.TRANS64 P2, [R153+URZ+0x30830], R152 ;  /* 0x030830989900a5a7 */ /* 0x000ea4000804007f */
[----:B--2---:R-:W-:Y:S05]  /*15d40*/  @!P2 BRA `(.L_x_1112) ;  /* 0xfffffffc00eca947 */ /* 0x004fea000383ffff */
[----:B------:R-:W-:Y:S05]  /*15d50*/  BRA `(.L_x_1111) ;  /* 0xfffffee800d47947 */ /* 0x000fea000383ffff */
.L_x_1116:
[----:B-1----:R-:W-:-:S04]  /*15d60*/  IMAD.U32 R219, RZ, RZ, UR14 ;  /* 0x0000000effdb7e24 */ /* 0x002fc8000f8e00ff */
[----:B------:R1:W2:Y:S03]  /*15d70*/  SYNCS.PHASECHK.TRANS64.TRYWAIT P2, [R219+URZ+0x30850], R0 ;  /* 0x03085000db0075a7 */ /* 0x0002a6000804017f */
[----:B--2---:R-:W-:Y:S05]  /*15d80*/  @!P2 NANOSLEEP.SYNCS 0x989680 ;  /* 0x009896800000a95d */ /* 0x004fea0003900000 */
[----:B------:R-:W2:Y:S02]  /*15d90*/  @!P2 SYNCS.PHASECHK.TRANS64 P2, [R219+URZ+0x30850], R0 ;  /* 0x03085000db00a5a7 */ /* 0x000ea4000804007f */
[----:B--2---:R-:W-:Y:S05]  /*15da0*/  @!P2 BRA `(.L_x_1116) ;  /* 0xfffffffc00eca947 */ /* 0x004fea000383ffff */
[----:B------:R-:W-:Y:S05]  /*15db0*/  BRA `(.L_x_1115) ;  /* 0xfffffef8006c7947 */ /* 0x000fea000383ffff */
.L_x_1133:
[----:B-1----:R-:W-:-:S04]  /*15dc0*/  IMAD.U32 R5, RZ, RZ, UR6 ;  /* 0x00000006ff057e24 */ /* 0x002fc8000f8e00ff */
[----:B------:R1:W2:Y:S03]  /*15dd0*/  SYNCS.PHASECHK.TRANS64.TRYWAIT P2, [R5+URZ+0x30830], R4 ;  /* 0x03083004050075a7 */ /* 0x0002a6000804017f */
[----:B--2---:R-:W-:Y:S05]  /*15de0*/  @!P2 NANOSLEEP.SYNCS 0x989680 ;  /* 0x009896800000a95d */ /* 0x004fea0003900000 */
[----:B------:R-:W2:Y:S02]  /*15df0*/  @!P2 SYNCS.PHASECHK.TRANS64 P2, [R5+URZ+0x30830], R4 ;  /* 0x030830040500a5a7 */ /* 0x000ea4000804007f */
[----:B--2---:R-:W-:Y:S05]  /*15e00*/  @!P2 BRA `(.L_x_1133) ;  /* 0xfffffffc00eca947 */ /* 0x004fea000383ffff */
[----:B------:R-:W-:Y:S05]  /*15e10*/  BRA `(.L_x_1132) ;  /* 0xffffff1400f07947 */ /* 0x000fea000383ffff */
.L_x_1137:
[----:B-1----:R-:W-:-:S04]  /*15e20*/  IMAD.U32 R5, RZ, RZ, UR14 ;  /* 0x0000000eff057e24 */ /* 0x002fc8000f8e00ff */
[----:B------:R1:W3:Y:S03]  /*15e30*/  SYNCS.PHASECHK.TRANS64.TRYWAIT P2, [R5+URZ+0x30850], R0 ;  /* 0x03085000050075a7 */ /* 0x0002e6000804017f */
[----:B---3--:R-:W-:Y:S05]  /*15e40*/  @!P2 NANOSLEEP.SYNCS 0x989680 ;  /* 0x009896800000a95d */ /* 0x008fea0003900000 */
[----:B------:R-:W3:Y:S02]  /*15e50*/  @!P2 SYNCS.PHASECHK.TRANS64 P2, [R5+URZ+0x30850], R0 ;  /* 0x030850000500a5a7 */ /* 0x000ee4000804007f */
[----:B---3--:R-:W-:Y:S05]  /*15e60*/  @!P2 BRA `(.L_x_1137) ;  /* 0xfffffffc00eca947 */ /* 0x008fea000383ffff */
[----:B------:R-:W-:Y:S05]  /*15e70*/  BRA `(.L_x_1136) ;  /* 0xffffff2400887947 */ /* 0x000fea000383ffff */
.L_x_1143:
[----:B-1----:R-:W-:-:S04]  /*15e80*/  IMAD.U32 R5, RZ, RZ, UR6 ;  /* 0x00000006ff057e24 */ /* 0x002fc8000f8e00ff */
[----:B------:R1:W2:Y:S03]  /*15e90*/  SYNCS.PHASECHK.TRANS64.TRYWAIT P2, [R5+URZ+0x30830], R4 ;  /* 0x03083004050075a7 */ /* 0x0002a6000804017f */
[----:B--2---:R-:W-:Y:S05]  /*15ea0*/  @!P2 NANOSLEEP.SYNCS 0x989680 ;  /* 0x009896800000a95d */ /* 0x004fea0003900000 */
[----:B------:R-:W2:Y:S02]  /*15eb0*/  @!P2 SYNCS.PHASECHK.TRANS64 P2, [R5+URZ+0x30830], R4 ;  /* 0x030830040500a5a7 */ /* 0x000ea4000804007f */
[----:B--2---:R-:W-:Y:S05]  /*15ec0*/  @!P2 BRA `(.L_x_1143) ;  /* 0xfffffffc00eca947 */ /* 0x004fea000383ffff */
[----:B------:R-:W-:Y:S05]  /*15ed0*/  BRA `(.L_x_1142) ;  /* 0xffffff3800107947 */ /* 0x000fea000383ffff */
.L_x_1147:
[----:B-1----:R-:W-:-:S04]  /*15ee0*/  MOV R5, UR14 ;  /* 0x0000000e00057c02 */ /* 0x002fc80008000f00 */
[----:B------:R1:W3:Y:S03]  /*15ef0*/  SYNCS.PHASECHK.TRANS64.TRYWAIT P2, [R5+URZ+0x30850], R0 ;  /* 0x03085000050075a7 */ /* 0x0002e6000804017f */
[----:B---3--:R-:W-:Y:S05]  /*15f00*/  @!P2 NANOSLEEP.SYNCS 0x989680 ;  /* 0x009896800000a95d */ /* 0x008fea0003900000 */
[----:B------:R-:W3:Y:S02]  /*15f10*/  @!P2 SYNCS.PHASECHK.TRANS64 P2, [R5+URZ+0x30850], R0 ;  /* 0x030850000500a5a7 */ /* 0x000ee4000804007f */
[----:B---3--:R-:W-:Y:S05]  /*15f20*/  @!P2 BRA `(.L_x_1147) ;  /* 0xfffffffc00eca947 */ /* 0x008fea000383ffff */
[----:B------:R-:W-:Y:S05]  /*15f30*/  BRA `(.L_x_1146) ;  /* 0xffffff4400a87947 */ /* 0x000fea000383ffff */
.L_x_1160:
[----:B-1----:R-:W-:-:S04]  /*15f40*/  IMAD.U32 R3, RZ, RZ, UR5 ;  /* 0x00000005ff037e24 */ /* 0x002fc8000f8e00ff */
[----:B------:R1:W2:Y:S03]  /*15f50*/  SYNCS.PHASECHK.TRANS64.TRYWAIT P0, [R3+URZ+0x30850], R0 ;  /* 0x03085000030075a7 */ /* 0x0002a6000800017f */
[----:B--2---:R-:W-:Y:S05]  /*15f60*/  @!P0 NANOSLEEP.SYNCS 0x989680 ;  /* 0x009896800000895d */ /* 0x004fea0003900000 */
[----:B------:R-:W2:Y:S02]  /*15f70*/  @!P0 SYNCS.PHASECHK.TRANS64 P0, [R3+URZ+0x30850], R0 ;  /* 0x03085000030085a7 */ /* 0x000ea4000800007f */
[----:B--2---:R-:W-:Y:S05]  /*15f80*/  @!P0 BRA `(.L_x_1160) ;  /* 0xfffffffc00ec8947 */ /* 0x004fea000383ffff */
[----:B------:R-:W-:Y:S05]  /*15f90*/  BRA `(.L_x_1159) ;  /* 0xffffff68006c7947 */ /* 0x000fea000383ffff */
.L_x_1210:
[----:B------:R-:W1:Y:S01]  /*15fa0*/  S2R R9, SR_TID.X ;  /* 0x0000000000097919 */ /* 0x000e620000002100 */
[----:B------:R-:W-:Y:S01]  /*15fb0*/  BSSY B0, `(.L_x_1278) ;  /* 0x000000a000007945 */ /* 0x000fe20003800000 */
[----:B------:R-:W-:Y:S02]  /*15fc0*/  IMAD.MOV.U32 R12, RZ, RZ, RZ ;  /* 0x000000ffff0c7224 */ /* 0x000fe400078e00ff */
[----:B------:R-:W-:Y:S02]  /*15fd0*/  IMAD.MOV.U32 R11, RZ, RZ, 0x1f ;  /* 0x0000001fff0b7424 */ /* 0x000fe400078e00ff */
[----:B------:R-:W-:Y:S01]  /*15fe0*/  IMAD.MOV.U32 R15, RZ, RZ, -0x1 ;  /* 0xffffffffff0f7424 */ /* 0x000fe200078e00ff */
[----:B-1----:R-:W-:-:S04]  /*15ff0*/  SHF.R.U32.HI R9, RZ, 0x5, R9 ;  /* 0x00000005ff097819 */ /* 0x002fc80000011609 */
[----:B------:R-:W-:-:S05]  /*16000*/  LOP3.LUT R9, R9, 0x3, RZ, 0xc0, !PT ;  /* 0x0000000309097812 */ /* 0x000fca00078ec0ff */
[----:B0-----:R-:W-:-:S07]  /*16010*/  IMAD.MOV.U32 R13, RZ, RZ, R9 ;  /* 0x000000ffff0d7224 */ /* 0x001fce00078e0009 */
[----:B------:R-:W-:Y:S05]  /*16020*/  WARPSYNC.COLLECTIVE R15, `(.L_x_1279) ;  /* 0x000000000f087348 */ /* 0x000fea0003c00000 */
[----:B------:R0:W1:Y:S02]  /*16030*/  SHFL.IDX P6, R14, R13, R12, R11 ;  /* 0x0000000c0d0e7389 */ /* 0x00006400000c000b */
[----:B01----:R-:W-:Y:S01]  /*16040*/  ENDCOLLECTIVE ;  /* 0x000000000000791b */ /* 0x003fe20003800000 */
.L_x_1279:
[----:B------:R-:W-:Y:S05]  /*16050*/  BSYNC B0 ;  /* 0x0000000000007941 */ /* 0x000fea0003800000 */
.L_x_1278:
[----:B------:R-:W-:Y:S05]  /*16060*/  BRA `(.L_x_1280) ;  /* 0xffffffc000347947 */ /* 0x000fea000383ffff */
.L_x_1211:
[----:B------:R-:W-:Y:S01]  /*16070*/  BSSY B0, `(.L_x_1281) ;  /* 0x0000006000007945 */ /* 0x000fe20003800000 */
[----:B------:R-:W-:-:S07]  /*16080*/  IMAD.MOV.U32 R15, RZ, RZ, -0x1 ;  /* 0xffffffffff0f7424 */ /* 0x000fce00078e00ff */
[----:B0-----:R-:W-:Y:S05]  /*16090*/  WARPSYNC.COLLECTIVE R15, `(.L_x_1282) ;  /* 0x000000000f0c7348 */ /* 0x001fea0003c00000 */
[----:B------:R-:W-:Y:S02]  /*160a0*/  ELECT P6, UR62, PT ;  /* 0x00000000003e782f */ /* 0x000fe400038c0000 */
[----:B------:R-:W-:Y:S01]  /*160b0*/  MOV R14, UR62 ;  /* 0x0000003e000e7c02 */ /* 0x000fe20008000f00 */
[----:B0-----:R-:W-:Y:S10]  /*160c0*/  ENDCOLLECTIVE ;  /* 0x000000000000791b */ /* 0x001ff40003800000 */
.L_x_1282:
[----:B------:R-:W-:Y:S05]  /*160d0*/  BSYNC B0 ;  /* 0x0000000000007941 */ /* 0x000fea0003800000 */
.L_x_1281:
[----:B------:R-:W-:Y:S05]  /*160e0*/  BRA `(.L_x_1283) ;  /* 0xffffffc000247947 */ /* 0x000fea000383ffff */
.L_x_1214:
[----:B-1----:R1:W2:Y:S02]  /*160f0*/  SYNCS.PHASECHK.TRANS64.TRYWAIT P0, [R9+URZ+0x30840], R10 ;  /* 0x0308400a090075a7 */ /* 0x0022a4000800017f */
[----:B--2---:R-:W-:Y:S05]  /*16100*/  @!P0 NANOSLEEP.SYNCS 0x989680 ;  /* 0x009896800000895d */ /* 0x004fea0003900000 */
[----:B------:R-:W2:Y:S02]  /*16110*/  @!P0 SYNCS.PHASECHK.TRANS64 P0, [R9+URZ+0x30840], R10 ;  /* 0x0308400a090085a7 */ /* 0x000ea4000800007f */
[----:B--2---:R-:W-:Y:S05]  /*16120*/  @!P0 BRA `(.L_x_1214) ;  /* 0xfffffffc00f08947 */ /* 0x004fea000383ffff */
[----:B------:R-:W-:Y:S05]  /*16130*/  BRA `(.L_x_1284) ;  /* 0xffffffc000907947 */ /* 0x000fea000383ffff */
.L_x_1217:
        /* <DEDUP_REMOVED lines=8> */
.L_x_1225:
[----:B0-----:R0:W1:Y:S02]  /*161c0*/  SYNCS.PHASECHK.TRANS64.TRYWAIT P0, [R2+URZ+0x30840], R3 ;  /* 0x03084003020075a7 */ /* 0x001064000800017f */
[----:B-1----:R-:W-:Y:S05]  /*161d0*/  @!P0 NANOSLEEP.SYNCS 0x989680 ;  /* 0x009896800000895d */ /* 0x002fea0003900000 */
[----:B------:R-:W1:Y:S02]  /*161e0*/  @!P0 SYNCS.PHASECHK.TRANS64 P0, [R2+URZ+0x30840], R3 ;  /* 0x03084003020085a7 */ /* 0x000e64000800007f */
[----:B-1----:R-:W-:Y:S05]  /*161f0*/  @!P0 BRA `(.L_x_1225) ;  /* 0xfffffffc00f08947 */ /* 0x002fea000383ffff */
[----:B------:R-:W-:Y:S05]  /*16200*/  BRA `(.L_x_1286) ;  /* 0xffffffc800cc7947 */ /* 0x000fea000383ffff */
.L_x_1227:
[----:B0-----:R0:W1:Y:S02]  /*16210*/  SYNCS.PHASECHK.TRANS64.TRYWAIT P0, [R3+URZ+0x60], R2 ;  /* 0x00006002030075a7 */ /* 0x001064000800017f */
[----:B-1----:R-:W-:Y:S05]  /*16220*/  @!P0 NANOSLEEP.SYNCS 0x989680 ;  /* 0x009896800000895d */ /* 0x002fea0003900000 */
[----:B------:R-:W1:Y:S02]  /*16230*/  @!P0 SYNCS.PHASECHK.TRANS64 P0, [R3+URZ+0x60], R2 ;  /* 0x00006002030085a7 */ /* 0x000e64000800007f */
[----:B-1----:R-:W-:Y:S05]  /*16240*/  @!P0 BRA `(.L_x_1227) ;  /* 0xfffffffc00f08947 */ /* 0x002fea000383ffff */
[----:B------:R-:W-:Y:S05]  /*16250*/  BRA `(.L_x_1287) ;  /* 0xffffffcc008c7947 */ /* 0x000fea000383ffff */
.L_x_1232:
[----:B-1----:R1:W2:Y:S02]  /*16260*/  SYNCS.PHASECHK.TRANS64.TRYWAIT P0, [R2+URZ+0x30840], R3 ;  /* 0x03084003020075a7 */ /* 0x0022a4000800017f */
[----:B--2---:R-:W-:Y:S05]  /*16270*/  @!P0 NANOSLEEP.SYNCS 0x989680 ;  /* 0x009896800000895d */ /* 0x004fea0003900000 */
[----:B------:R-:W2:Y:S02]  /*16280*/  @!P0 SYNCS.PHASECHK.TRANS64 P0, [R2+URZ+0x30840], R3 ;  /* 0x03084003020085a7 */ /* 0x000ea4000800007f */
[----:B--2---:R-:W-:Y:S05]  /*16290*/  @!P0 BRA `(.L_x_1232) ;  /* 0xfffffffc00f08947 */ /* 0x004fea000383ffff */
[----:B------:R-:W-:Y:S05]  /*162a0*/  BRA `(.L_x_1288) ;  /* 0xffffffd400207947 */ /* 0x000fea000383ffff */
.L_x_1234:
[----:B0-----:R0:W1:Y:S02]  /*162b0*/  SYNCS.PHASECHK.TRANS64.TRYWAIT P1, [R3+URZ+0x60], R2 ;  /* 0x00006002030075a7 */ /* 0x001064000802017f */
[----:B-1----:R-:W-:Y:S05]  /*162c0*/  @!P1 NANOSLEEP.SYNCS 0x989680 ;  /* 0x009896800000995d */ /* 0x002fea0003900000 */
[----:B------:R-:W1:Y:S02]  /*162d0*/  @!P1 SYNCS.PHASECHK.TRANS64 P1, [R3+URZ+0x60], R2 ;  /* 0x00006002030095a7 */ /* 0x000e64000802007f */
[----:B-1----:R-:W-:Y:S05]  /*162e0*/  @!P1 BRA `(.L_x_1234) ;  /* 0xfffffffc00f09947 */ /* 0x002fea000383ffff */
[----:B------:R-:W-:Y:S05]  /*162f0*/  BRA `(.L_x_1289) ;  /* 0xffffffd400e07947 */ /* 0x000fea000383ffff */
.L_x_1239:
[----:B--2---:R2:W3:Y:S02]  /*16300*/  SYNCS.PHASECHK.TRANS64.TRYWAIT P0, [R2+URZ+0x30840], R3 ;  /* 0x03084003020075a7 */ /* 0x0044e4000800017f */
[----:B---3--:R-:W-:Y:S05]  /*16310*/  @!P0 NANOSLEEP.SYNCS 0x989680 ;  /* 0x009896800000895d */ /* 0x008fea0003900000 */
[----:B------:R-:W3:Y:S02]  /*16320*/  @!P0 SYNCS.PHASECHK.TRANS64 P0, [R2+URZ+0x30840], R3 ;  /* 0x03084003020085a7 */ /* 0x000ee4000800007f */
[----:B---3--:R-:W-:Y:S05]  /*16330*/  @!P0 BRA `(.L_x_1239) ;  /* 0xfffffffc00f08947 */ /* 0x008fea000383ffff */
[----:B------:R-:W-:Y:S05]  /*16340*/  BRA `(.L_x_1290) ;  /* 0xffffffdc002c7947 */ /* 0x000fea000383ffff */
.L_x_1241:
[----:B0-----:R0:W1:Y:S02]  /*16350*/  SYNCS.PHASECHK.TRANS64.TRYWAIT P1, [R2+URZ+0x60], R9 ;  /* 0x00006009020075a7 */ /* 0x001064000802017f */
[----:B-1----:R-:W-:Y:S05]  /*16360*/  @!P1 NANOSLEEP.SYNCS 0x989680 ;  /* 0x009896800000995d */ /* 0x002fea0003900000 */
[----:B------:R-:W1:Y:S02]  /*16370*/  @!P1 SYNCS.PHASECHK.TRANS64 P1, [R2+URZ+0x60], R9 ;  /* 0x00006009020095a7 */ /* 0x000e64000802007f */
[----:B-1----:R-:W-:Y:S05]  /*16380*/  @!P1 BRA `(.L_x_1241) ;  /* 0xfffffffc00f09947 */ /* 0x002fea000383ffff */
[----:B------:R-:W-:Y:S05]  /*16390*/  BRA `(.L_x_1291) ;  /* 0xffffffdc00ec7947 */ /* 0x000fea000383ffff */
.L_x_1248:
[----:B-1----:R1:W2:Y:S02]  /*163a0*/  SYNCS.PHASECHK.TRANS64.TRYWAIT P0, [R3+URZ+0x30860], R0 ;  /* 0x03086000030075a7 */ /* 0x0022a4000800017f */
[----:B--2---:R-:W-:Y:S05]  /*163b0*/  @!P0 NANOSLEEP.SYNCS 0x989680 ;  /* 0x009896800000895d */ /* 0x004fea0003900000 */
[----:B------:R-:W2:Y:S02]  /*163c0*/  @!P0 SYNCS.PHASECHK.TRANS64 P0, [R3+URZ+0x30860], R0 ;  /* 0x03086000030085a7 */ /* 0x000ea4000800007f */
[----:B--2---:R-:W-:Y:S05]  /*163d0*/  @!P0 BRA `(.L_x_1248) ;  /* 0xfffffffc00f08947 */ /* 0x004fea000383ffff */
[----:B------:R-:W-:Y:S05]  /*163e0*/  BRA `(.L_x_1292) ;  /* 0xffffffe400207947 */ /* 0x000fea000383ffff */
.L_x_1250:
        /* <DEDUP_REMOVED lines=8> */
.L_x_1294:
[----:B------:R-:W-:Y:S05]  /*16470*/  BSYNC B0 ;  /* 0x0000000000007941 */ /* 0x000fea0003800000 */
.L_x_1293:
        /* <DEDUP_REMOVED lines=8> */
.L_x_1295:
[----:B------:R-:W-:Y:S01]  /*16500*/  IMAD.MOV.U32 R16, RZ, RZ, R14 ;  /* 0x000000ffff107224 */ /* 0x000fe200078e000e */
[----:B------:R-:W-:Y:S06]  /*16510*/  BRA `(.L_x_1296) ;  /* 0xffffffe400d07947 */ /* 0x000fec000383ffff */
.L_x_1253:
[----:B------:R-:W-:Y:S01]  /*16520*/  BSSY B0, `(.L_x_1297) ;  /* 0x0000008000007945 */ /* 0x000fe20003800000 */
[----:B0----5:R-:W-:Y:S01]  /*16530*/  IMAD.MOV.U32 R13, RZ, RZ, R17 ;  /* 0x000000ffff0d7224 */ /* 0x021fe200078e0011 */
[----:B------:R-:W-:Y:S01]  /*16540*/  MOV R12, 0x1 ;  /* 0x00000001000c7802 */ /* 0x000fe20000000f00 */
[----:B------:R-:W-:Y:S02]  /*16550*/  IMAD.MOV.U32 R11, RZ, RZ, RZ ;  /* 0x000000ffff0b7224 */ /* 0x000fe400078e00ff */
[----:B------:R-:W-:-:S07]  /*16560*/  IMAD.MOV.U32 R15, RZ, RZ, -0x1 ;  /* 0xffffffffff0f7424 */ /* 0x000fce00078e00ff */
[----:B-1234-:R-:W-:Y:S05]  /*16570*/  WARPSYNC.COLLECTIVE R15, `(.L_x_1298) ;  /* 0x000000000f087348 */ /* 0x01efea0003c00000 */
[----:B------:R0:W0:Y:S02]  /*16580*/  SHFL.UP P6, R14, R13, R12, R11 ;  /* 0x0400000c0d0e7389 */ /* 0x00002400000c000b */
[----:B01234-:R-:W-:Y:S01]  /*16590*/  ENDCOLLECTIVE ;  /* 0x000000000000791b */ /* 0x01ffe20003800000 */
.L_x_1298:
[----:B------:R-:W-:Y:S05]  /*165a0*/  BSYNC B0 ;  /* 0x0000000000007941 */ /* 0x000fea0003800000 */
.L_x_1297:
[----:B------:R-:W-:Y:S01]  /*165b0*/  ISETP.NE.AND P0, PT, R6, RZ, PT ;  /* 0x000000ff0600720c */ /* 0x000fe20003f05270 */
        /* <DEDUP_REMOVED lines=9> */
.L_x_1299:
        /* <DEDUP_REMOVED lines=8> */
.L_x_1300:
        /* <DEDUP_REMOVED lines=8> */
.L_x_1301:
        /* <DEDUP_REMOVED lines=8> */
.L_x_1302:
        /* <DEDUP_REMOVED lines=8> */
.L_x_1303:
[----:B------:R-:W-:Y:S05]  /*16850*/  BRA `(.L_x_1304) ;  /* 0xffffffe400987947 */ /* 0x000fea000383ffff */
.L_x_1258:
[----:B------:R-:W-:Y:S01]  /*16860*/  BSSY B0, `(.L_x_1305) ;  /* 0x0000008000007945 */ /* 0x000fe20003800000 */
[----:B-----5:R-:W-:Y:S02]  /*16870*/  IMAD.MOV.U32 R13, RZ, RZ, R17 ;  /* 0x000000ffff0d7224 */ /* 0x020fe400078e0011 */
[----:B------:R-:W-:Y:S02]  /*16880*/  IMAD.MOV.U32 R12, RZ, RZ, 0x1 ;  /* 0x00000001ff0c7424 */ /* 0x000fe400078e00ff */
[----:B------:R-:W-:Y:S02]  /*16890*/  IMAD.MOV.U32 R11, RZ, RZ, RZ ;  /* 0x000000ffff0b7224 */ /* 0x000fe400078e00ff */
[----:B------:R-:W-:-:S07]  /*168a0*/  IMAD.MOV.U32 R15, RZ, RZ, -0x1 ;  /* 0xffffffffff0f7424 */ /* 0x000fce00078e00ff */
[----:B0-----:R-:W-:Y:S05]  /*168b0*/  WARPSYNC.COLLECTIVE R15, `(.L_x_1306) ;  /* 0x000000000f087348 */ /* 0x001fea0003c00000 */
[----:B------:R1:W2:Y:S02]  /*168c0*/  SHFL.UP P6, R14, R13, R12, R11 ;  /* 0x0400000c0d0e7389 */ /* 0x0002a400000c000b */
[----:B012---:R-:W-:Y:S01]  /*168d0*/  ENDCOLLECTIVE ;  /* 0x000000000000791b */ /* 0x007fe20003800000 */
.L_x_1306:
[----:B------:R-:W-:Y:S05]  /*168e0*/  BSYNC B0 ;  /* 0x0000000000007941 */ /* 0x000fea0003800000 */
.L_x_1305:
[----:B------:R-:W-:Y:S01]  /*168f0*/  ISETP.NE.AND P0, PT, R6, RZ, PT ;  /* 0x000000ff0600720c */ /* 0x000fe20003f05270 */
[----:B------:R-:W-:Y:S01]  /*16900*/  IMAD.MOV.U32 R12, RZ, RZ, 0x2 ;  /* 0x00000002ff0c7424 */ /* 0x000fe200078e00ff */
[----:B------:R-:W-:Y:S01]  /*16910*/  MOV R11, RZ ;  /* 0x000000ff000b7202 */ /* 0x000fe20000000f00 */
[----:B------:R-:W-:Y:S01]  /*16920*/  IMAD.MOV.U32 R15, RZ, RZ, -0x1 ;  /* 0xffffffffff0f7424 */ /* 0x000fe200078e00ff */
[----:B------:R-:W-:Y:S02]  /*16930*/  SEL R14, R14, RZ, P0 ;  /* 0x000000ff0e0e7207 */ /* 0x000fe40000000000 */
[----:B------:R-:W-:-:S03]  /*16940*/  ISETP.GE.U32.AND P0, PT, R6, 0x2, PT ;  /* 0x000000020600780c */ /* 0x000fc60003f06070 */
[----:B------:R-:W-:-:S10]  /*16950*/  IMAD.IADD R13, R17, 0x1, R14 ;  /* 0x00000001110d7824 */ /* 0x000fd400078e020e */
[----:B------:R-:W-:Y:S05]  /*16960*/  WARPSYNC.COLLECTIVE R15, `(.L_x_1307) ;  /* 0x000000000f087348 */ /* 0x000fea0003c00000 */
[----:B------:R0:W1:Y:S02]  /*16970*/  SHFL.UP P6, R14, R13, R12, R11 ;  /* 0x0400000c0d0e7389 */ /* 0x00006400000c000b */
[----:B01----:R-:W-:Y:S01]  /*16980*/  ENDCOLLECTIVE ;  /* 0x000000000000791b */ /* 0x003fe20003800000 */
.L_x_1307:
        /* <DEDUP_REMOVED lines=8> */
.L_x_1308:
        /* <DEDUP_REMOVED lines=8> */
.L_x_1309:
[----:B------:R-:W-:Y:S01]  /*16a90*/  IMAD.MOV.U32 R12, RZ, RZ, 0x10 ;  /* 0x00000010ff0c7424 */ /* 0x000fe200078e00ff */
[----:B------:R-:W-:Y:S02]  /*16aa0*/  SEL R14, R14, RZ, P0 ;  /* 0x000000ff0e0e7207 */ /* 0x000fe40000000000 */
[----:B------:R-:W-:Y:S02]  /*16ab0*/  ISETP.GE.U32.AND P0, PT, R6, 0x10, PT ;  /* 0x000000100600780c */ /* 0x000fe40003f06070 */
[----:B------:R-:W-:-:S05]  /*16ac0*/  IADD3 R5, R3, R14, RZ ;  /* 0x0000000e03057210 */ /* 0x000fca0007ffe0ff */
[----:B------:R-:W-:-:S07]  /*16ad0*/  IMAD.MOV.U32 R13, RZ, RZ, R5 ;  /* 0x000000ffff0d7224 */ /* 0x000fce00078e0005 */
[----:B------:R-:W-:Y:S05]  /*16ae0*/  WARPSYNC.COLLECTIVE R15, `(.L_x_1310) ;  /* 0x000000000f087348 */ /* 0x000fea0003c00000 */
[----:B------:R0:W1:Y:S02]  /*16af0*/  SHFL.UP P6, R14, R13, R12, R11 ;  /* 0x0400000c0d0e7389 */ /* 0x00006400000c000b */
[----:B01----:R-:W-:Y:S01]  /*16b00*/  ENDCOLLECTIVE ;  /* 0x000000000000791b */ /* 0x003fe20003800000 */
.L_x_1310:
        /* <DEDUP_REMOVED lines=8> */
.L_x_1311:
[----:B------:R-:W-:Y:S05]  /*16b90*/  BRA `(.L_x_1312) ;  /* 0xffffffe400807947 */ /* 0x000fea000383ffff */
.L_x_1260:
[----:B------:R-:W-:Y:S01]  /*16ba0*/  BSSY B0, `(.L_x_1313) ;  /* 0x0000006000007945 */ /* 0x000fe20003800000 */
[----:B------:R-:W-:Y:S01]  /*16bb0*/  PLOP3.LUT P6, PT, P6, PT, PT, 0x8, 0x0 ;  /* 0x000000000000781c */ /* 0x000fe200037ce170 */
[----:B------:R-:W-:-:S12]  /*16bc0*/  IMAD.MOV.U32 R15, RZ, RZ, -0x1 ;  /* 0xffffffffff0f7424 */ /* 0x000fd800078e00ff */
[----:B0-----:R-:W-:Y:S05]  /*16bd0*/  WARPSYNC.COLLECTIVE R15, `(.L_x_1314) ;  /* 0x000000000f087348 */ /* 0x001fea0003c00000 */
[----:B------:R-:W-:Y:S01]  /*16be0*/  VOTE.ANY R14, PT, P6 ;  /* 0x00000000000e7806 */ /* 0x000fe200030e0100 */
[----:B0-----:R-:W-:Y:S06]  /*16bf0*/  ENDCOLLECTIVE ;  /* 0x000000000000791b */ /* 0x001fec0003800000 */
.L_x_1314:
[----:B------:R-:W-:Y:S05]  /*16c00*/  BSYNC B0 ;  /* 0x0000000000007941 */ /* 0x000fea0003800000 */
.L_x_1313:
[----:B------:R-:W-:Y:S01]  /*16c10*/  MOV R3, R14 ;  /* 0x0000000e00037202 */ /* 0x000fe20000000f00 */
[----:B------:R-:W-:Y:S02]  /*16c20*/  IMAD.MOV.U32 R13, RZ, RZ, R17 ;  /* 0x000000ffff0d7224 */ /* 0x000fe400078e0011 */
[----:B------:R-:W-:Y:S01]  /*16c30*/  IMAD.MOV.U32 R11, RZ, RZ, 0x1f ;  /* 0x0000001fff0b7424 */ /* 0x000fe200078e00ff */
[----:B------:R-:W0:Y:S01]  /*16c40*/  POPC R6, R3 ;  /* 0x0000000300067309 */ /* 0x000e220000000000 */
[----:B------:R-:W-:Y:S02]  /*16c50*/  IMAD.MOV.U32 R15, RZ, RZ, -0x1 ;  /* 0xffffffffff0f7424 */ /* 0x000fe400078e00ff */
[----:B0-----:R-:W-:-:S07]  /*16c60*/  IMAD.MOV.U32 R12, RZ, RZ, R6 ;  /* 0x000000ffff0c7224 */ /* 0x001fce00078e0006 */
[----:B------:R-:W-:Y:S05]  /*16c70*/  WARPSYNC.COLLECTIVE R15, `(.L_x_1315) ;  /* 0x000000000f087348 */ /* 0x000fea0003c00000 */
[----:B------:R0:W1:Y:S02]  /*16c80*/  SHFL.IDX P6, R14, R13, R12, R11 ;  /* 0x0000000c0d0e7389 */ /* 0x00006400000c000b */
[----:B01----:R-:W-:Y:S01]  /*16c90*/  ENDCOLLECTIVE ;  /* 0x000000000000791b */ /* 0x003fe20003800000 */
.L_x_1315:
[----:B------:R-:W-:Y:S01]  /*16ca0*/  IMAD.MOV.U32 R17, RZ, RZ, R14 ;  /* 0x000000ffff117224 */ /* 0x000fe200078e000e */
[----:B------:R-:W-:Y:S06]  /*16cb0*/  BRA `(.L_x_1316) ;  /* 0xffffffe400707947 */ /* 0x000fec000383ffff */
.L_x_1262:
[----:B------:R-:W-:Y:S01]  /*16cc0*/  BSSY B0, `(.L_x_1317) ;  /* 0x0000007000007945 */ /* 0x000fe20003800000 */
[----:B------:R-:W-:Y:S01]  /*16cd0*/  IMAD.MOV.U32 R13, RZ, RZ, R2 ;  /* 0x000000ffff0d7224 */ /* 0x000fe200078e0002 */
[----:B------:R-:W-:Y:S01]  /*16ce0*/  MOV R15, 0xffffffff ;  /* 0xffffffff000f7802 */ /* 0x000fe20000000f00 */
[----:B------:R-:W-:-:S07]  /*16cf0*/  IMAD.MOV.U32 R11, RZ, RZ, 0x1f ;  /* 0x0000001fff0b7424 */ /* 0x000fce00078e00ff */
[----:B012---:R-:W-:Y:S05]  /*16d00*/  WARPSYNC.COLLECTIVE R15, `(.L_x_1318) ;  /* 0x000000000f087348 */ /* 0x007fea0003c00000 */
[----:B------:R3:W4:Y:S02]  /*16d10*/  SHFL.IDX P6, R14, R13, R12, R11 ;  /* 0x0000000c0d0e7389 */ /* 0x00072400000c000b */
[----:B01234-:R-:W-:Y:S01]  /*16d20*/  ENDCOLLECTIVE ;  /* 0x000000000000791b */ /* 0x01ffe20003800000 */
.L_x_1318:
[----:B------:R-:W-:Y:S05]  /*16d30*/  BSYNC B0 ;  /* 0x0000000000007941 */ /* 0x000fea0003800000 */
.L_x_1317:
[----:B------:R-:W-:Y:S01]  /*16d40*/  IMAD.MOV.U32 R7, RZ, RZ, R14 ;  /* 0x000000ffff077224 */ /* 0x000fe200078e000e */
[----:B------:R-:W-:Y:S06]  /*16d50*/  BRA `(.L_x_1261) ;  /* 0xffffffe400647947 */ /* 0x000fec000383ffff */
.L_x_1266:
[----:B-1----:R1:W2:Y:S02]  /*16d60*/  SYNCS.PHASECHK.TRANS64.TRYWAIT P0, [R0+URZ+0x30820], R3 ;  /* 0x03082003000075a7 */ /* 0x0022a4000800017f */
[----:B--2---:R-:W-:Y:S05]  /*16d70*/  @!P0 NANOSLEEP.SYNCS 0x989680 ;  /* 0x009896800000895d */ /* 0x004fea0003900000 */
[----:B------:R-:W2:Y:S02]  /*16d80*/  @!P0 SYNCS.PHASECHK.TRANS64 P0, [R0+URZ+0x30820], R3 ;  /* 0x03082003000085a7 */ /* 0x000ea4000800007f */
[----:B--2---:R-:W-:Y:S05]  /*16d90*/  @!P0 BRA `(.L_x_1266) ;  /* 0xfffffffc00f08947 */ /* 0x004fea000383ffff */
[----:B------:R-:W-:Y:S05]  /*16da0*/  BRA `(.L_x_1319) ;  /* 0xffffffe800dc7947 */ /* 0x000fea000383ffff */
.L_x_1267:
[----:B------:R-:W2:Y:S01]  /*16db0*/  S2R R2, SR_TID.X ;  /* 0x0000000000027919 */ /* 0x000ea20000002100 */
[----:B------:R-:W-:Y:S01]  /*16dc0*/  BSSY B0, `(.L_x_1320) ;  /* 0x000000a000007945 */ /* 0x000fe20003800000 */
[----:B------:R-:W-:Y:S02]  /*16dd0*/  IMAD.MOV.U32 R12, RZ, RZ, RZ ;  /* 0x000000ffff0c7224 */ /* 0x000fe400078e00ff */
[----:B------:R-:W-:Y:S02]  /*16de0*/  IMAD.MOV.U32 R11, RZ, RZ, 0x1f ;  /* 0x0000001fff0b7424 */ /* 0x000fe400078e00ff */
[----:B------:R-:W-:Y:S01]  /*16df0*/  IMAD.MOV.U32 R15, RZ, RZ, -0x1 ;  /* 0xffffffffff0f7424 */ /* 0x000fe200078e00ff */
[----:B--2---:R-:W-:-:S04]  /*16e00*/  SHF.R.U32.HI R2, RZ, 0x5, R2 ;  /* 0x00000005ff027819 */ /* 0x004fc80000011602 */
[----:B------:R-:W-:-:S05]  /*16e10*/  LOP3.LUT R2, R2, 0x3, RZ, 0xc0, !PT ;  /* 0x0000000302027812 */ /* 0x000fca00078ec0ff */
[----:B0-----:R-:W-:-:S07]  /*16e20*/  IMAD.MOV.U32 R13, RZ, RZ, R2 ;  /* 0x000000ffff0d7224 */ /* 0x001fce00078e0002 */
[----:B-1----:R-:W-:Y:S05]  /*16e30*/  WARPSYNC.COLLECTIVE R15, `(.L_x_1321) ;  /* 0x000000000f087348 */ /* 0x002fea0003c00000 */
[----:B------:R0:W2:Y:S02]  /*16e40*/  SHFL.IDX P6, R14, R13, R12, R11 ;  /* 0x0000000c0d0e7389 */ /* 0x0000a400000c000b */
[----:B012---:R-:W-:Y:S01]  /*16e50*/  ENDCOLLECTIVE ;  /* 0x000000000000791b */ /* 0x007fe20003800000 */
.L_x_1321:
[----:B------:R-:W-:Y:S05]  /*16e60*/  BSYNC B0 ;  /* 0x0000000000007941 */ /* 0x000fea0003800000 */
.L_x_1320:
[----:B------:R-:W-:Y:S05]  /*16e70*/  BRA `(.L_x_1322) ;  /* 0xffffffe800c47947 */ /* 0x000fea000383ffff */
.L_x_1270:
[----:B------:R-:W-:Y:S01]  /*16e80*/  BSSY B1, `(.L_x_1323) ;  /* 0x0000006000017945 */ /* 0x000fe20003800000 */
[----:B------:R-:W-:-:S07]  /*16e90*/  IMAD.MOV.U32 R15, RZ, RZ, -0x1 ;  /* 0xffffffffff0f7424 */ /* 0x000fce00078e00ff */
[----:B012---:R-:W-:Y:S05]  /*16ea0*/  WARPSYNC.COLLECTIVE R15, `(.L_x_1324) ;  /* 0x000000000f0c7348 */ /* 0x007fea0003c00000 */
[----:B------:R-:W-:Y:S02]  /*16eb0*/  ELECT P6, UR62, PT ;  /* 0x00000000003e782f */ /* 0x000fe400038c0000 */
[----:B------:R-:W-:Y:S01]  /*16ec0*/  MOV R14, UR62 ;  /* 0x0000003e000e7c02 */ /* 0x000fe20008000f00 */
[----:B012---:R-:W-:Y:S10]  /*16ed0*/  ENDCOLLECTIVE ;  /* 0x000000000000791b */ /* 0x007ff40003800000 */
.L_x_1324:
[----:B------:R-:W-:Y:S05]  /*16ee0*/  BSYNC B1 ;  /* 0x0000000000017941 */ /* 0x000fea0003800000 */
.L_x_1323:
[----:B------:R-:W-:Y:S05]  /*16ef0*/  BRA `(.L_x_1325) ;  /* 0xffffffe800bc7947 */ /* 0x000fea000383ffff */
.L_x_1272:
[----:B-1----:R1:W2:Y:S02]  /*16f00*/  SYNCS.PHASECHK.TRANS64.TRYWAIT P0, [R6+URZ], R5 ;  /* 0x00000005060075a7 */ /* 0x0022a4000800017f */
[----:B--2---:R-:W-:Y:S05]  /*16f10*/  @!P0 NANOSLEEP.SYNCS 0x989680 ;  /* 0x009896800000895d */ /* 0x004fea0003900000 */
[----:B------:R-:W2:Y:S02]  /*16f20*/  @!P0 SYNCS.PHASECHK.TRANS64 P0, [R6+URZ], R5 ;  /* 0x00000005060085a7 */ /* 0x000ea4000800007f */
[----:B--2---:R-:W-:Y:S05]  /*16f30*/  @!P0 BRA `(.L_x_1272) ;  /* 0xfffffffc00f08947 */ /* 0x004fea000383ffff */
[----:B------:R-:W-:Y:S05]  /*16f40*/  BRA `(.L_x_1326) ;  /* 0xffffffec00007947 */ /* 0x000fea000383ffff */
.L_x_1273:
[----:B--2---:R2:W3:Y:S02]  /*16f50*/  SYNCS.PHASECHK.TRANS64.TRYWAIT P0, [R7+URZ], R2 ;  /* 0x00000002070075a7 */ /* 0x0044e4000800017f */
[----:B---3--:R-:W-:Y:S05]  /*16f60*/  @!P0 NANOSLEEP.SYNCS 0x989680 ;  /* 0x009896800000895d */ /* 0x008fea0003900000 */
[----:B------:R-:W3:Y:S02]  /*16f70*/  @!P0 SYNCS.PHASECHK.TRANS64 P0, [R7+URZ], R2 ;  /* 0x00000002070085a7 */ /* 0x000ee4000800007f */
[----:B---3--:R-:W-:Y:S05]  /*16f80*/  @!P0 BRA `(.L_x_1273) ;  /* 0xfffffffc00f08947 */ /* 0x008fea000383ffff */
[----:B------:R-:W-:Y:S05]  /*16f90*/  BRA `(.L_x_1327) ;  /* 0xffffffe800f47947 */ /* 0x000fea000383ffff */
.L_x_1275:
[----:B---3--:R3:W4:Y:S02]  /*16fa0*/  SYNCS.PHASECHK.TRANS64.TRYWAIT P0, [R4+URZ], R5 ;  /* 0x00000005040075a7 */ /* 0x008724000800017f */
[----:B----4-:R-:W-:Y:S05]  /*16fb0*/  @!P0 NANOSLEEP.SYNCS 0x989680 ;  /* 0x009896800000895d */ /* 0x010fea0003900000 */
[----:B------:R-:W4:Y:S02]  /*16fc0*/  @!P0 SYNCS.PHASECHK.TRANS64 P0, [R4+URZ], R5 ;  /* 0x00000005040085a7 */ /* 0x000f24000800007f */
[----:B----4-:R-:W-:Y:S05]  /*16fd0*/  @!P0 BRA `(.L_x_1275) ;  /* 0xfffffffc00f08947 */ /* 0x010fea000383ffff */
[----:B------:R-:W-:Y:S05]  /*16fe0*/  BRA `(.L_x_1328) ;  /* 0xffffffe800fc7947 */ /* 0x000fea000383ffff */
.L_x_1329:
        /* <DEDUP_REMOVED lines=9> */
.L_x_12747:


//--------------------- .text._ZN7cutlass13device_kernelIN5flash11enable_sm90INS1_16FlashAttnFwdSm90INS1_25CollectiveMainloopFwdSm90ILi2EN4cute5tupleIJNS5_1CILi1EEES8_S8_EEENS6_IJNS7_ILi128EEENS7_ILi64EEENS7_ILi256EEEEEELi256ENS_10bfloat16_tEfNS_4arch4Sm90ELb0ELb1ELb1ELb1ELb0ELb1ELb0ELb1ELb1ELb0ELb0ELb0EEENS1_21CollectiveEpilogueFwdINS6_IJSA_SC_SB_EEES9_SE_SG_Li256ELb1ELb0ELb0ELb0EEENS1_36VarlenDynamicPersistentTileSchedulerILi128ELi64ELi256ELi32ELb0ELb0ELb1ELb1ELb0ELb1EEEEEEEEEvNT_6ParamsE --------------------------
	.section	.text._ZN7cutlass13device_kernelIN5flash11enable_sm90INS1_16FlashAttnFwdSm90INS1_25CollectiveMainloopFwdSm90ILi2EN4cute5tupleIJNS5_1CILi1EEES8_S8_EEENS6_IJNS7_ILi128EEENS7_ILi64EEENS7_ILi256EEEEEELi256ENS_10bfloat16_tEfNS_4arch4Sm90ELb0ELb1ELb1ELb1ELb0ELb1ELb0ELb1ELb1ELb0ELb0ELb0EEENS1_21CollectiveEpilogueFwdINS6_IJSA_SC_SB_EEES9_SE_SG_Li256ELb1ELb0ELb0ELb0EEENS1_36VarlenDynamicPersistentTileSchedulerILi128ELi64ELi256ELi32ELb0ELb0ELb1ELb1ELb0ELb1EEEEEEEEEvNT_6ParamsE,"ax",@progbits
	.align	128
.text._ZN7cutlass13device_kernelIN5flash11enable_sm90INS1_16FlashAttnFwdSm90INS1_25CollectiveMainloopFwdSm90ILi2EN4cute5tupleIJNS5_1CILi1EEES8_S8_EEENS6_IJNS7_ILi128EEENS7_ILi64EEENS7_ILi256EEEEEELi256ENS_10bfloat16_tEfNS_4arch4Sm90ELb0ELb1ELb1ELb1ELb0ELb1ELb0ELb1ELb1ELb0ELb0ELb0EEENS1_21CollectiveEpilogueFwdINS6_IJSA_SC_SB_EEES9_SE_SG_Li256ELb1ELb0ELb0ELb0EEENS1_36VarlenDynamicPersistentTileSchedulerILi128ELi64ELi256ELi32ELb0ELb0ELb1ELb1ELb0ELb1EEEEEEEEEvNT_6ParamsE:
        .type           _ZN7cutlass13device_kernelIN5flash11enable_sm90INS1_16FlashAttnFwdSm90INS1_25CollectiveMainloopFwdSm90ILi2EN4cute5tupleIJNS5_1CILi1EEES8_S8_EEENS6_IJNS7_ILi128EEENS7_ILi64EEENS7_ILi256EEEEEELi256ENS_10bfloat16_tEfNS_4arch4Sm90ELb0ELb1ELb1ELb1ELb0ELb1ELb0ELb1ELb1ELb0ELb0ELb0EEENS1_21CollectiveEpilogueFwdINS6_IJSA_SC_SB_EEES9_SE_SG_Li256ELb1ELb0ELb0ELb0EEENS1_36VarlenDynamicPersistentTileSchedulerILi128ELi64ELi256ELi32ELb0ELb0ELb1ELb1ELb0ELb1EEEEEEEEEvNT_6ParamsE,@function
        .size           _ZN7cutlass13device_kernelIN5flash11enable_sm90INS1_16FlashAttnFwdSm90INS1_25CollectiveMainloopFwdSm90ILi2EN4cute5tupleIJNS5_1CILi1EEES8_S8_EEENS6_IJNS7_ILi128EEENS7_ILi64EEENS7_ILi256EEEEEELi256ENS_10bfloat16_tEfNS_4arch4Sm90ELb0ELb1ELb1ELb1ELb0ELb1ELb0ELb1ELb1ELb0ELb0ELb0EEENS1_21CollectiveEpilogueFwdINS6_IJSA_SC_SB_EEES9_SE_SG_Li256ELb1ELb0ELb0ELb0EEENS1_36VarlenDynamicPersistentTileSchedulerILi128ELi64ELi256ELi32ELb0ELb0ELb1ELb1ELb0ELb1EEEEEEEEEvNT_6ParamsE,(.L_x_12748 - _ZN7cutlass13device_kernelIN5flash11enable_sm90INS1_16FlashAttnFwdSm90INS1_25CollectiveMainloopFwdSm90ILi2EN4cute5tupleIJNS5_1CILi1EEES8_S8_EEENS6_IJNS7_ILi128EEENS7_ILi64EEENS7_ILi256EEEEEELi256ENS_10bfloat16_tEfNS_4arch4Sm90ELb0ELb1ELb1ELb1ELb0ELb1ELb0ELb1ELb1ELb0ELb0ELb0EEENS1_21CollectiveEpilogueFwdINS6_IJSA_SC_SB_EEES9_SE_SG_Li256ELb1ELb0ELb0ELb0EEENS1_36VarlenDynamicPersistentTileSchedulerILi128ELi64ELi256ELi32ELb0ELb0ELb1ELb1ELb0ELb1EEEEEEEEEvNT_6ParamsE)
        .other          _ZN7cutlass13device_kernelIN5flash11enable_sm90INS1_16FlashAttnFwdSm90INS1_25CollectiveMainloopFwdSm90ILi2EN4cute5tupleIJNS5_1CILi1EEES8_S8_EEENS6_IJNS7_ILi128EEENS7_ILi64EEENS7_ILi256EEEEEELi256ENS_10bfloat16_tEfNS_4arch4Sm90ELb0ELb1ELb1ELb1ELb0ELb1ELb0ELb1ELb1ELb0ELb0ELb0EEENS1_21CollectiveEpilogueFwdINS6_IJSA_SC_SB_EEES9_SE_SG_Li256ELb1ELb0ELb0ELb0EEENS1_36VarlenDynamicPersistentTileSchedulerILi128ELi64ELi256ELi32ELb0ELb0ELb1ELb1ELb0ELb1EEEEEEEEEvNT_6ParamsE,@"STO_CUDA_ENTRY STV_DEFAULT"
_ZN7cutlass13device_kernelIN5flash11enable_sm90INS1_16FlashAttnFwdSm90INS1_25CollectiveMainloopFwdSm90ILi2EN4cute5tupleIJNS5_1CILi1EEES8_S8_EEENS6_IJNS7_ILi128EEENS7_ILi64EEENS7_ILi256EEEEEELi256ENS_10bfloat16_tEfNS_4arch4Sm90ELb0ELb1ELb1ELb1ELb0ELb1ELb0ELb1ELb1ELb0ELb0ELb0EEENS1_21CollectiveEpilogueFwdINS6_IJSA_SC_SB_EEES9_SE_SG_Li256ELb1ELb0ELb0ELb0EEENS1_36VarlenDynamicPersistentTileSchedulerILi128ELi64ELi256ELi32ELb0ELb0ELb1ELb1ELb0ELb1EEEEEEEEEvNT_6ParamsE:
        /* <DEDUP_REMOVED lines=27> */
.L_x_1331:
[----:B------:R-:W-:Y:S05]  /*01b0*/  BSYNC B0 ;  /* 0x0000000000007941 */ /* 0x000fea0003800000 */
.L_x_1330:
        /* <DEDUP_REMOVED lines=41> */
.L_x_1332:
        /* <DEDUP_REMOVED lines=22> */
.L_x_1333:
        /* <DEDUP_REMOVED lines=18> */
.L_x_1334:
        /* <DEDUP_REMOVED lines=22> */
.L_x_1335:
        /* <DEDUP_REMOVED lines=22> */
.L_x_1336:
[----:B0-----:R-:W-:Y:S01]  /*0990*/  UMOV UR4, 0x1 ;  /* 0x0000000100047882 */ /* 0x001fe20000000000 */
[----:B------:R-:W-:Y:S01]  /*09a0*/  PLOP3.LUT P0, PT, PT, PT, UP0, 0x80, 0x0 ;  /* 0x000000000000781c */ /* 0x000fe20003f0f008 */
[----:B------:R-:W-:Y:S01]  /*09b0*/  USEL UR4, UR4, 0x2, !UP0 ;  /* 0x0000000204047887 */ /* 0x000fe2000c000000 */
[----:B------:R-:W-:Y:S01]  /*09c0*/  NOP ;  /* 0x0000000000007918 */ /* 0x000fe20000000000 */
[----:B------:R-:W-:Y:S04]  /*09d0*/  BSSY B7, `(.L_x_1337) ;  /* 0x00028bf000077945 */ /* 0x000fe80003800000 */
[----:B------:R-:W-:-:S05]  /*09e0*/  IMAD.U32 R2, RZ, RZ, UR4 ;  /* 0x00000004ff027e24 */ /* 0x000fca000f8e00ff */
[----:B------:R0:W-:Y:S01]  /*09f0*/  STL [R1+0xa4], R2 ;  /* 0x0000a40201007387 */ /* 0x0001e20000100800 */
[----:B-12-4-:R-:W-:Y:S06]  /*0a00*/  BAR.SYNC.DEFER_BLOCKING 0x0 ;  /* 0x0000000000007b1d */ /* 0x016fec0000010000 */
[----:B------:R-:W-:Y:S05]  /*0a10*/  @!P0 BRA `(.L_x_1338) ;  /* 0x0000021800e48947 */ /* 0x000fea0003800000 */
.L_x_1339:
        /* <DEDUP_REMOVED lines=8> */
[----:B-1----:R-:W-:-:S06]  /*0aa0*/  ULEA UR4, UR5, UR4, 0x18 ;  /* 0x0000000405047291 */ /* 0x002fcc000f8ec03f */
[----:B------:R-:W-:Y:S01]  /*0ab0*/  IMAD.U32 R16, RZ, RZ, UR4 ;  /* 0x00000004ff107e24 */ /* 0x000fe2000f8e00ff */
[----:B------:R-:W-:-:S04]  /*0ac0*/  ULDC UR4, c[0x0][0xc14] ;  /* 0x0003050000047ab9 */ /* 0x000fc80000000800 */
[----:B------:R-:W1:Y:S01]  /*0ad0*/  LDS.128 R12, [R16+0x308d0] ;  /* 0x0308d000100c7984 */ /* 0x000e620000000c00 */
[----:B------:R-:W-:Y:S06]  /*0ae0*/  BAR.ARV 0x4, 0x120 ;  /* 0x0104800000007b1d */ /* 0x000fec0000002000 */
[----:B-1----:R-:W-:-:S13]  /*0af0*/  ISETP.GE.AND P0, PT, R15, UR4, PT ;  /* 0x000000040f007c0c */ /* 0x002fda000bf06270 */
[----:B------:R-:W-:Y:S05]  /*0b00*/  @P0 BRA `(.L_x_1340) ;  /* 0x0000028800ac0947 */ /* 0x000fea0003800000 */
[----:B0-----:R-:W2:Y:S01]  /*0b10*/  LDL R2, [R1+0xa4] ;  /* 0x0000a40001027983 */ /* 0x001ea20000100800 */
[----:B------:R-:W-:Y:S02]  /*0b20*/  IMAD.MOV.U32 R236, RZ, RZ, RZ ;  /* 0x000000ffffec7224 */ /* 0x000fe400078e00ff */
[----:B------:R-:W-:Y:S01]  /*0b30*/  IMAD.MOV.U32 R218, RZ, RZ, RZ ;  /* 0x000000ffffda7224 */ /* 0x000fe200078e00ff */
[----:B------:R-:W0:Y:S02]  /*0b40*/  S2R R0, SR_TID.X ;  /* 0x0000000000007919 */ /* 0x000e240000002100 */
[----:B0-----:R-:W-:-:S05]  /*0b50*/  VIADD R0, R0, 0xffffff80 ;  /* 0xffffff8000007836 */ /* 0x001fca0000000000 */
[----:B------:R-:W-:-:S04]  /*0b60*/  SHF.R.S32.HI R3, RZ, 0x1f, R0 ;  /* 0x0000001fff037819 */ /* 0x000fc80000011400 */
[CC--:B------:R-:W-:Y:S02]  /*0b70*/  LEA.HI R18, R3.reuse, R0.reuse, RZ, 0x3 ;  /* 0x0000000003127211 */ /* 0x0c0fe400078f18ff */
[CC--:B------:R-:W-:Y:S02]  /*0b80*/  LEA.HI R4, R3.reuse, R0.reuse, RZ, 0x4 ;  /* 0x0000000003047211 */ /* 0x0c0fe400078f20ff */
[----:B------:R-:W-:Y:S02]  /*0b90*/  LOP3.LUT R7, R18, 0xfffffff8, RZ, 0xc0, !PT ;  /* 0xfffffff812077812 */ /* 0x000fe400078ec0ff */
[CC--:B------:R-:W-:Y:S02]  /*0ba0*/  LEA.HI R6, R3.reuse, R0.reuse, RZ, 0x5 ;  /* 0x0000000003067211 */ /* 0x0c0fe400078f28ff */
[----:B------:R-:W-:Y:S01]  /*0bb0*/  LEA.HI R10, R3, R0, RZ, 0x6 ;  /* 0x00000000030a7211 */ /* 0x000fe200078f30ff */
[----:B------:R-:W-:Y:S01]  /*0bc0*/  IMAD.IADD R12, R0, 0x1, -R7 ;  /* 0x00000001000c7824 */ /* 0x000fe200078e0a07 */
[----:B------:R-:W-:Y:S01]  /*0bd0*/  SHF.R.S32.HI R7, RZ, 0x4, R4 ;  /* 0x00000004ff077819 */ /* 0x000fe20000011404 */
[----:B------:R-:W-:Y:S01]  /*0be0*/  IMAD.SHL.U32 R6, R6, 0x20, RZ ;  /* 0x0000002006067824 */ /* 0x000fe200078e00ff */
[----:B------:R-:W-:Y:S01]  /*0bf0*/  SHF.R.S32.HI R18, RZ, 0x3, R18 ;  /* 0x00000003ff127819 */ /* 0x000fe20000011412 */
[----:B------:R-:W-:-:S02]  /*0c00*/  IMAD.SHL.U32 R208, R12, 0x4, RZ ;  /* 0x000000040cd07824 */ /* 0x000fc400078e00ff */
[----:B------:R-:W-:Y:S01]  /*0c10*/  IMAD.SHL.U32 R228, R12, 0x8, RZ ;  /* 0x000000080ce47824 */ /* 0x000fe200078e00ff */
[----:B------:R-:W-:Y:S01]  /*0c20*/  LOP3.LUT R6, R6, 0xfffffc00, RZ, 0xc0, !PT ;  /* 0xfffffc0006067812 */ /* 0x000fe200078ec0ff */
[----:B------:R-:W-:Y:S02]  /*0c30*/  VIADD R237, R208, 0x40 ;  /* 0x00000040d0ed7836 */ /* 0x000fe40000000000 */
[----:B------:R-:W-:Y:S02]  /*0c40*/  VIADD R233, R18, 0x20 ;  /* 0x0000002012e97836 */ /* 0x000fe40000000000 */
[----:B------:R-:W-:Y:S02]  /*0c50*/  IMAD.IADD R225, R208, 0x1, R237 ;  /* 0x00000001d0e17824 */ /* 0x000fe400078e02ed */
[----:B------:R-:W-:Y:S02]  /*0c60*/  IMAD.SHL.U32 R26, R18, 0x40, RZ ;  /* 0x00000040121a7824 */ /* 0x000fe400078e00ff */
[----:B------:R-:W-:-:S05]  /*0c70*/  IMAD.SHL.U32 R10, R10, 0x8, RZ ;  /* 0x000000080a0a7824 */ /* 0x000fca00078e00ff */
[----:B------:R-:W-:Y:S02]  /*0c80*/  LOP3.LUT R10, R10, 0xfffffe00, RZ, 0xc0, !PT ;  /* 0xfffffe000a0a7812 */ /* 0x000fe400078ec0ff */
[----:B--2---:R-:W-:Y:S02]  /*0c90*/  R2UR UR4, R2 ;  /* 0x00000000020472ca */ /* 0x004fe400000e0000 */
[----:B------:R-:W-:-:S04]  /*0ca0*/  LEA.HI R2, R3, R0, RZ, 0x7 ;  /* 0x0000000003027211 */ /* 0x000fc800078f38ff */
[----:B------:R-:W-:Y:S02]  /*0cb0*/  LOP3.LUT R5, R2, 0xffffff80, RZ, 0xc0, !PT ;  /* 0xffffff8002057812 */ /* 0x000fe400078ec0ff */
[----:B------:R-:W-:-:S03]  /*0cc0*/  SHF.R.S32.HI R3, RZ, 0x7, R2 ;  /* 0x00000007ff037819 */ /* 0x000fc60000011402 */
[----:B------:R-:W-:Y:S01]  /*0cd0*/  IMAD.IADD R20, R0, 0x1, -R5 ;  /* 0x0000000100147824 */ /* 0x000fe200078e0a05 */
[C---:B------:R-:W-:Y:S01]  /*0ce0*/  LOP3.LUT R5, R4.reuse, 0x3fffff0, RZ, 0xc0, !PT ;  /* 0x03fffff004057812 */ /* 0x040fe200078ec0ff */
[----:B------:R-:W-:Y:S01]  /*0cf0*/  ULOP3.LUT UR4, UR4, 0x1, URZ, 0xfc, !UPT ;  /* 0x0000000104047892 */ /* 0x000fe2000f8efc3f */
[----:B------:R-:W-:Y:S02]  /*0d00*/  LEA.HI R4, R4, R7, RZ, 0x1 ;  /* 0x0000000704047211 */ /* 0x000fe400078f08ff */
[----:B------:R-:W-:Y:S01]  /*0d10*/  SHF.R.S32.HI R8, RZ, 0x1f, R20 ;  /* 0x0000001fff087819 */ /* 0x000fe20000011414 */
[----:B------:R-:W-:Y:S01]  /*0d20*/  IMAD.IADD R5, R0, 0x1, -R5 ;  /* 0x0000000100057824 */ /* 0x000fe200078e0a05 */
[----:B------:R-:W-:Y:S01]  /*0d30*/  LOP3.LUT R4, R4, 0x1ffffffe, RZ, 0xc0, !PT ;  /* 0x1ffffffe04047812 */ /* 0x000fe200078ec0ff */
[----:B------:R-:W-:Y:S01]  /*0d40*/  STL [R1+0x80], R20 ;  /* 0x0000801401007387 */ /* 0x000fe20000100800 */
[----:B------:R-:W-:Y:S01]  /*0d50*/  LEA.HI R9, R8, R20, RZ, 0x2 ;  /* 0x0000001408097211 */ /* 0x000fe200078f10ff */
[----:B------:R-:W-:Y:S01]  /*0d60*/  IMAD R5, R5, 0x40, R6 ;  /* 0x0000004005057824 */ /* 0x000fe200078e0206 */
[----:B------:R-:W-:Y:S01]  /*0d70*/  LEA.HI R2, R2, R3, RZ, 0x1 ;  /* 0x0000000302027211 */ /* 0x000fe200078f08ff */
[----:B------:R-:W-:Y:S01]  /*0d80*/  IMAD.IADD R4, R7, 0x1, -R4 ;  /* 0x0000000107047824 */ /* 0x000fe200078e0a04 */
[--C-:B------:R-:W-:Y:S01]  /*0d90*/  SHF.R.S32.HI R0, RZ, 0x2, R9.reuse ;  /* 0x00000002ff007819 */ /* 0x100fe20000011409 */
[C---:B------:R-:W-:Y:S01]  /*0da0*/  VIADD R7, R18.reuse, 0x40 ;  /* 0x0000004012077836 */ /* 0x040fe20000000000 */
[----:B------:R-:W-:Y:S01]  /*0db0*/  SHF.R.S32.HI R11, RZ, 0x1f, R9 ;  /* 0x0000001fff0b7819 */ /* 0x000fe20000011409 */
[----:B------:R-:W-:Y:S01]  /*0dc0*/  VIADD R6, R18, 0x60 ;  /* 0x0000006012067836 */ /* 0x000fe20000000000 */
[----:B------:R-:W-:Y:S01]  /*0dd0*/  LOP3.LUT R2, R2, 0x3fffffe, RZ, 0xc0, !PT ;  /* 0x03fffffe02027812 */ /* 0x000fe200078ec0ff */
[----:B------:R0:W-:Y:S01]  /*0de0*/  STL [R1+0x20], R12 ;  /* 0x0000200c01007387 */ /* 0x0001e20000100800 */
[----:B------:R-:W-:-:S02]  /*0df0*/  LEA.HI R11, R11, R0, RZ, 0x3 ;  /* 0x000000000b0b7211 */ /* 0x000fc400078f18ff */
[----:B------:R-:W-:Y:S01]  /*0e00*/  LEA.HI R8, R8, R20, RZ, 0x5 ;  /* 0x0000001408087211 */ /* 0x000fe200078f28ff */
[----:B------:R-:W-:Y:S01]  /*0e10*/  IMAD.IADD R2, R3, 0x1, -R2 ;  /* 0x0000000103027824 */ /* 0x000fe200078e0a02 */
[----:B------:R-:W-:Y:S02]  /*0e20*/  LOP3.LUT R11, R11, 0xfffffff8, RZ, 0xc0, !PT ;  /* 0xfffffff80b0b7812 */ /* 0x000fe400078ec0ff */
[----:B------:R-:W-:Y:S02]  /*0e30*/  SHF.R.S32.HI R3, RZ, 0x1f, R7 ;  /* 0x0000001fff037819 */ /* 0x000fe40000011407 */
[----:B------:R-:W-:Y:S01]  /*0e40*/  SHF.R.S32.HI R8, RZ, 0x5, R8 ;  /* 0x00000005ff087819 */ /* 0x000fe20000011408 */
[----:B------:R-:W-:Y:S01]  /*0e50*/  IMAD.IADD R11, R0, 0x1, -R11 ;  /* 0x00000001000b7824 */ /* 0x000fe200078e0a0b */
[----:B------:R-:W-:Y:S01]  /*0e60*/  LEA.HI R3, R3, R7, RZ, 0x3 ;  /* 0x0000000703037211 */ /* 0x000fe200078f18ff */
[----:B------:R-:W-:Y:S01]  /*0e70*/  IMAD R0, R4, 0x8, R5 ;  /* 0x0000000804007824 */ /* 0x000fe200078e0205 */
[----:B------:R-:W-:Y:S01]  /*0e80*/  SHF.R.S32.HI R5, RZ, 0x1f, R6 ;  /* 0x0000001fff057819 */ /* 0x000fe20000011406 */
[----:B------:R-:W-:Y:S01]  /*0e90*/  IMAD.SHL.U32 R4, R6, 0x40, RZ ;  /* 0x0000004006047824 */ /* 0x000fe200078e00ff */
[----:B------:R-:W-:Y:S01]  /*0ea0*/  LOP3.LUT R234, R9, 0x7ffffffc, RZ, 0xc0, !PT ;  /* 0x7ffffffc09ea7812 */ /* 0x000fe200078ec0ff */
[----:B------:R-:W-:Y:S01]  /*0eb0*/  IMAD R11, R8, 0x10, R11 ;  /* 0x00000010080b7824 */ /* 0x000fe200078e020b */
[----:B------:R1:W-:Y:S01]  /*0ec0*/  STL [R1+0xa0], R0 ;  /* 0x0000a00001007387 */ /* 0x0003e20000100800 */
[----:B------:R-:W-:Y:S01]  /*0ed0*/  LEA.HI R5, R5, R6, RZ, 0x3 ;  /* 0x0000000605057211 */ /* 0x000fe200078f18ff */
[----:B------:R-:W-:Y:S01]  /*0ee0*/  VIADD R9, R228, 0xc0 ;  /* 0x000000c0e4097836 */ /* 0x000fe20000000000 */
[----:B0-----:R-:W-:Y:S01]  /*0ef0*/  LOP3.LUT R12, R4, 0x1c0, RZ, 0xc0, !PT ;  /* 0x000001c0040c7812 */ /* 0x001fe200078ec0ff */
[----:B------:R-:W-:Y:S01]  /*0f00*/  STL [R1+0x74], R7 ;  /* 0x0000740701007387 */ /* 0x000fe20000100800 */
[----:B------:R-:W-:Y:S01]  /*0f10*/  SHF.R.S32.HI R4, RZ, 0x1f, R225 ;  /* 0x0000001fff047819 */ /* 0x000fe200000114e1 */
[----:B------:R-:W-:Y:S01]  /*0f20*/  IMAD.SHL.U32 R17, R5, 0x40, RZ ;  /* 0x0000004005117824 */ /* 0x000fe200078e00ff */
[----:B------:R-:W-:Y:S01]  /*0f30*/  LOP3.LUT R19, R12, 0x38, R228, 0xf8, !PT ;  /* 0x000000380c137812 */ /* 0x000fe200078ef8e4 */
[----:B------:R0:W-:Y:S01]  /*0f40*/  STL [R1+0x70], R6 ;  /* 0x0000700601007387 */ /* 0x0001e20000100800 */
[-C--:B------:R-:W-:Y:S01]  /*0f50*/  LEA.HI R5, R4, R225.reuse, RZ, 0x3 ;  /* 0x000000e104057211 */ /* 0x080fe200078f18ff */
[----:B-1----:R-:W-:Y:S01]  /*0f60*/  IMAD.SHL.U32 R0, R7, 0x40, RZ ;  /* 0x0000004007007824 */ /* 0x002fe200078e00ff */
[----:B------:R-:W-:Y:S01]  /*0f70*/  LOP3.LUT R22, R17, 0xfffffe00, RZ, 0xc0, !PT ;  /* 0xfffffe0011167812 */ /* 0x000fe200078ec0ff */
[----:B------:R-:W-:Y:S01]  /*0f80*/  IMAD.IADD R234, R20, 0x1, -R234 ;  /* 0x0000000114ea7824 */ /* 0x000fe200078e0aea */
[----:B------:R-:W-:-:S02]  /*0f90*/  LEA.HI R4, R4, R225, RZ, 0x6 ;  /* 0x000000e104047211 */ /* 0x000fc400078f30ff */
[----:B------:R-:W-:Y:S01]  /*0fa0*/  LOP3.LUT R0, R0, 0x1c0, RZ, 0xc0, !PT ;  /* 0x000001c000007812 */ /* 0x000fe200078ec0ff */
[----:B0-----:R-:W-:-:S03]  /*0fb0*/  IMAD.SHL.U32 R6, R3, 0x40, RZ ;  /* 0x0000004003067824 */ /* 0x001fc600078e00ff */
[----:B------:R-:W-:Y:S01]  /*0fc0*/  LOP3.LUT R3, R0, 0x38, R228, 0xf8, !PT ;  /* 0x0000003800037812 */ /* 0x000fe200078ef8e4 */
[----:B------:R-:W-:Y:S01]  /*0fd0*/  IMAD.SHL.U32 R4, R4, 0x80, RZ ;  /* 0x0000008004047824 */ /* 0x000fe200078e00ff */
[----:B------:R-:W-:Y:S02]  /*0fe0*/  SHF.R.U32.HI R8, RZ, 0x3, R0 ;  /* 0x00000003ff087819 */ /* 0x000fe40000011600 */
[----:B------:R-:W-:Y:S02]  /*0ff0*/  LOP3.LUT R25, R6, 0xfffffe00, RZ, 0xc0, !PT ;  /* 0xfffffe0006197812 */ /* 0x000fe400078ec0ff */
[----:B------:R-:W-:Y:S02]  /*1000*/  SHF.R.U32.HI R6, RZ, 0x3, R12 ;  /* 0x00000003ff067819 */ /* 0x000fe4000001160c */
[----:B------:R-:W-:Y:S01]  /*1010*/  LOP3.LUT R21, R25, R3, R8, 0xf6, !PT ;  /* 0x0000000319157212 */ /* 0x000fe200078ef608 */
[----:B------:R-:W-:Y:S01]  /*1020*/  STL [R1+0x7c], R25 ;  /* 0x00007c1901007387 */ /* 0x000fe20000100800 */
[----:B------:R-:W-:-:S02]  /*1030*/  LOP3.LUT R3, R12, 0x38, R5, 0xf8, !PT ;  /* 0x000000380c037812 */ /* 0x000fc400078ef805 */
[----:B------:R-:W-:Y:S01]  /*1040*/  LOP3.LUT R23, R22, R19, R6, 0xf6, !PT ;  /* 0x0000001316177212 */ /* 0x000fe200078ef606 */
[----:B------:R-:W-:Y:S01]  /*1050*/  STL [R1+0x78], R22 ;  /* 0x0000781601007387 */ /* 0x000fe20000100800 */
[----:B------:R-:W-:Y:S01]  /*1060*/  LOP3.LUT R19, R3, R6, RZ, 0x3c, !PT ;  /* 0x0000000603137212 */ /* 0x000fe200078e3cff */
[----:B------:R-:W-:Y:S01]  /*1070*/  IMAD R3, R2, 0x40, R11 ;  /* 0x0000004002037824 */ /* 0x000fe200078e020b */
[----:B------:R-:W-:Y:S02]  /*1080*/  SHF.R.S32.HI R2, RZ, 0x1f, R233 ;  /* 0x0000001fff027819 */ /* 0x000fe400000114e9 */
[----:B------:R-:W-:Y:S01]  /*1090*/  LOP3.LUT R7, R0, 0x38, R5, 0xf8, !PT ;  /* 0x0000003800077812 */ /* 0x000fe200078ef805 */
[----:B------:R-:W-:Y:S01]  /*10a0*/  IMAD.SHL.U32 R0, R233, 0x40, RZ ;  /* 0x00000040e9007824 */ /* 0x000fe200078e00ff */
[----:B------:R-:W-:Y:S01]  /*10b0*/  LEA.HI R2, R2, R233, RZ, 0x3 ;  /* 0x000000e902027211 */ /* 0x000fe200078f18ff */
[----:B------:R0:W-:Y:S01]  /*10c0*/  STL [R1+0x54], R3 ;  /* 0x0000540301007387 */ /* 0x0001e20000100800 */
[----:B------:R-:W-:-:S02]  /*10d0*/  LOP3.LUT R17, R7, R8, RZ, 0x3c, !PT ;  /* 0x0000000807117212 */ /* 0x000fc400078e3cff */
[----:B------:R-:W-:Y:S01]  /*10e0*/  LOP3.LUT R24, R0, 0x1c0, RZ, 0xc0, !PT ;  /* 0x000001c000187812 */ /* 0x000fe200078ec0ff */
[----:B------:R-:W-:Y:S01]  /*10f0*/  IMAD.SHL.U32 R2, R2, 0x40, RZ ;  /* 0x0000004002027824 */ /* 0x000fe200078e00ff */
[----:B------:R-:W-:Y:S01]  /*1100*/  LOP3.LUT R0, R5, 0x38, RZ, 0xc0, !PT ;  /* 0x0000003805007812 */ /* 0x000fe200078ec0ff */
[----:B------:R-:W-:Y:S01]  /*1110*/  STL [R1+0x38], R26 ;  /* 0x0000381a01007387 */ /* 0x000fe20000100800 */
[----:B------:R-:W-:Y:S02]  /*1120*/  SHF.R.U32.HI R8, RZ, 0x3, R24 ;  /* 0x00000003ff087819 */ /* 0x000fe40000011618 */
[----:B------:R-:W-:Y:S01]  /*1130*/  LOP3.LUT R6, R2, 0xfffffe00, RZ, 0xc0, !PT ;  /* 0xfffffe0002067812 */ /* 0x000fe200078ec0ff */
[----:B------:R-:W-:Y:S01]  /*1140*/  STL [R1+0x34], R24 ;  /* 0x0000341801007387 */ /* 0x000fe20000100800 */
[----:B0-----:R-:W-:Y:S01]  /*1150*/  LOP3.LUT R3, R26, 0x1c0, RZ, 0xc0, !PT ;  /* 0x000001c01a037812 */ /* 0x001fe200078ec0ff */
[----:B------:R-:W-:Y:S01]  /*1160*/  IMAD.U32 R2, RZ, RZ, UR4 ;  /* 0x00000004ff027e24 */ /* 0x000fe2000f8e00ff */
[----:B------:R-:W-:-:S02]  /*1170*/  LOP3.LUT R5, R24, 0x38, R5, 0xf8, !PT ;  /* 0x0000003818057812 */ /* 0x000fc400078ef805 */
[----:B------:R-:W-:Y:S02]  /*1180*/  SHF.R.U32.HI R12, RZ, 0x3, R3 ;  /* 0x00000003ff0c7819 */ /* 0x000fe40000011603 */
[----:B------:R-:W-:Y:S02]  /*1190*/  LOP3.LUT R0, R0, 0x1c0, R26, 0xf8, !PT ;  /* 0x000001c000007812 */ /* 0x000fe400078ef81a */
[----:B------:R-:W-:Y:S01]  /*11a0*/  LOP3.LUT R4, R4, 0xffffe000, RZ, 0xc0, !PT ;  /* 0xffffe00004047812 */ /* 0x000fe200078ec0ff */
[----:B------:R-:W-:Y:S01]  /*11b0*/  STL [R1+0x44], R12 ;  /* 0x0000440c01007387 */ /* 0x000fe20000100800 */
[----:B------:R-:W-:Y:S02]  /*11c0*/  LOP3.LUT R7, R5, R8, RZ, 0x3c, !PT ;  /* 0x0000000805077212 */ /* 0x000fe400078e3cff */
[----:B------:R-:W-:Y:S01]  /*11d0*/  LOP3.LUT R5, R0, R12, RZ, 0x3c, !PT ;  /* 0x0000000c00057212 */ /* 0x000fe200078e3cff */
[----:B------:R-:W-:Y:S01]  /*11e0*/  STL [R1+0x3c], R8 ;  /* 0x00003c0801007387 */ /* 0x000fe20000100800 */
[-C--:B------:R-:W-:Y:S01]  /*11f0*/  IADD3 R11, R17, R4.reuse, R25 ;  /* 0x00000004110b7210 */ /* 0x080fe20007ffe019 */
[----:B------:R-:W-:Y:S01]  /*1200*/  VIADD R0, R16, 0x10400 ;  /* 0x0001040010007836 */ /* 0x000fe20000000000 */
[-C--:B------:R-:W-:Y:S01]  /*1210*/  IADD3 R7, R7, R4.reuse, R6 ;  /* 0x0000000407077210 */ /* 0x080fe20007ffe006 */
[----:B------:R-:W-:Y:S01]  /*1220*/  STL [R1+0x40], R6 ;  /* 0x0000400601007387 */ /* 0x000fe20000100800 */
[-C--:B------:R-:W-:Y:S01]  /*1230*/  IADD3 R25, R19, R4.reuse, R22 ;  /* 0x0000000413197210 */ /* 0x080fe20007ffe016 */
[----:B------:R-:W-:Y:S01]  /*1240*/  IMAD.MOV.U32 R17, RZ, RZ, RZ ;  /* 0x000000ffff117224 */ /* 0x000fe200078e00ff */
[----:B------:R-:W-:Y:S01]  /*1250*/  IADD3 R5, R5, R4, R10 ;  /* 0x0000000405057210 */ /* 0x000fe20007ffe00a */
[----:B------:R-:W-:Y:S01]  /*1260*/  STL [R1+0x48], R10 ;  /* 0x0000480a01007387 */ /* 0x000fe20000100800 */
[----:B------:R-:W-:Y:S01]  /*1270*/  SHF.R.S32.HI R4, RZ, 0x1f, R233 ;  /* 0x0000001fff047819 */ /* 0x000fe200000114e9 */
[----:B------:R-:W-:Y:S01]  /*1280*/  IMAD.MOV.U32 R22, RZ, RZ, RZ ;  /* 0x000000ffff167224 */ /* 0x000fe200078e00ff */
[----:B------:R-:W-:Y:S01]  /*1290*/  LOP3.LUT R3, R3, 0x38, R228, 0xf8, !PT ;  /* 0x0000003803037812 */ /* 0x000fe200078ef8e4 */
[----:B------:R0:W-:Y:S01]  /*12a0*/  STL [R1+0x4], R13 ;  /* 0x0000040d01007387 */ /* 0x0001e20000100800 */
[----:B------:R-:W-:-:S03]  /*12b0*/  SHF.R.S32.HI R19, RZ, 0x1f, R18 ;  /* 0x0000001fff137819 */ /* 0x000fc60000011412 */
[----:B------:R-:W-:Y:S04]  /*12c0*/  STL [R1+0x8], R14 ;  /* 0x0000080e01007387 */ /* 0x000fe80000100800 */
[----:B------:R-:W-:Y:S01]  /*12d0*/  STL [R1+0xc], R15 ;  /* 0x00000c0f01007387 */ /* 0x000fe20000100800 */
[----:B0-----:R-:W-:-:S03]  /*12e0*/  VIADD R13, R208, 0x60 ;  /* 0x00000060d00d7836 */ /* 0x001fc60000000000 */
[----:B------:R-:W-:Y:S04]  /*12f0*/  STL [R1+0x68], RZ ;  /* 0x000068ff01007387 */ /* 0x000fe80000100800 */
[----:B------:R0:W-:Y:S04]  /*1300*/  STL [R1+0x30], R2 ;  /* 0x0000300201007387 */ /* 0x0001e80000100800 */
[----:B------:R1:W-:Y:S01]  /*1310*/  STL [R1+0x5c], R4 ;  /* 0x00005c0401007387 */ /* 0x0003e20000100800 */
[----:B0-----:R-:W-:Y:S02]  /*1320*/  VIADD R2, R208, 0x20 ;  /* 0x00000020d0027836 */ /* 0x001fe40000000000 */
[----:B-1----:R-:W-:-:S03]  /*1330*/  VIADD R4, R228, 0x80 ;  /* 0x00000080e4047836 */ /* 0x002fc60000000000 */
[----:B------:R0:W-:Y:S01]  /*1340*/  STL [R1+0x10], R2 ;  /* 0x0000100201007387 */ /* 0x0001e20000100800 */
[----:B------:R-:W-:-:S03]  /*1350*/  LOP3.LUT R4, R10, R3, R12, 0xf6, !PT ;  /* 0x000000030a047212 */ /* 0x000fc600078ef60c */
[----:B------:R-:W-:Y:S04]  /*1360*/  STL [R1+0x14], R13 ;  /* 0x0000140d01007387 */ /* 0x000fe80000100800 */
[----:B------:R-:W-:Y:S01]  /*1370*/  STL [R1+0x58], R4 ;  /* 0x0000580401007387 */ /* 0x000fe20000100800 */
[----:B0-----:R-:W-:-:S04]  /*1380*/  LOP3.LUT R2, R24, 0x38, R228, 0xf8, !PT ;  /* 0x0000003818027812 */ /* 0x001fc800078ef8e4 */
[----:B------:R-:W-:Y:S01]  /*1390*/  LOP3.LUT R3, R6, R2, R8, 0xf6, !PT ;  /* 0x0000000206037212 */ /* 0x000fe200078ef608 */
[--C-:B------:R-:W-:Y:S02]  /*13a0*/  IMAD R2, R21, 0x2, R0.reuse ;  /* 0x0000000215027824 */ /* 0x100fe400078e0200 */
[--C-:B------:R-:W-:Y:S02]  /*13b0*/  IMAD R6, R23, 0x2, R0.reuse ;  /* 0x0000000217067824 */ /* 0x100fe400078e0200 */
[--C-:B------:R-:W-:Y:S01]  /*13c0*/  IMAD R3, R3, 0x2, R0.reuse ;  /* 0x0000000203037824 */ /* 0x100fe200078e0200 */
[----:B------:R0:W-:Y:S04]  /*13d0*/  STL [R1+0x90], R2 ;  /* 0x0000900201007387 */ /* 0x0001e80000100800 */
[----:B------:R1:W-:Y:S04]  /*13e0*/  STL [R1+0x88], R6 ;  /* 0x0000880601007387 */ /* 0x0003e80000100800 */
[----:B------:R2:W-:Y:S01]  /*13f0*/  STL [R1+0x98], R3 ;  /* 0x0000980301007387 */ /* 0x0005e20000100800 */
[----:B0-----:R-:W-:-:S02]  /*1400*/  IMAD R2, R7, 0x2, R0 ;  /* 0x0000000207027824 */ /* 0x001fc400078e0200 */
[----:B-1----:R-:W-:-:S03]  /*1410*/  IMAD R6, R11, 0x2, R0 ;  /* 0x000000020b067824 */ /* 0x002fc600078e0200 */
[----:B------:R0:W-:Y:S01]  /*1420*/  STL [R1+0x94], R2 ;  /* 0x0000940201007387 */ /* 0x0001e20000100800 */
[----:B--2---:R-:W-:-:S03]  /*1430*/  IMAD R3, R25, 0x2, R0 ;  /* 0x0000000219037824 */ /* 0x004fc600078e0200 */
[----:B------:R1:W-:Y:S04]  /*1440*/  STL [R1+0x8c], R6 ;  /* 0x00008c0601007387 */ /* 0x0003e80000100800 */
[----:B------:R1:W-:Y:S01]  /*1450*/  STL [R1+0x84], R3 ;  /* 0x0000840301007387 */ /* 0x0003e20000100800 */
[--C-:B0-----:R-:W-:Y:S02]  /*1460*/  IMAD R2, R5, 0x2, R0.reuse ;  /* 0x0000000205027824 */ /* 0x101fe400078e0200 */
[----:B------:R-:W-:-:S05]  /*1470*/  IMAD R0, R4, 0x2, R0 ;  /* 0x0000000204007824 */ /* 0x000fca00078e0200 */
[----:B------:R1:W-:Y:S04]  /*1480*/  STL [R1+0x4c], R0 ;  /* 0x00004c0001007387 */ /* 0x0003e80000100800 */
[----:B------:R1:W-:Y:S02]  /*1490*/  STL [R1+0x9c], R2 ;  /* 0x00009c0201007387 */ /* 0x0003e40000100800 */
.L_x_1653:
[----:B-12--5:R-:W2:Y:S01]  /*14a0*/  LDL R12, [R1+0x4] ;  /* 0x00000400010c7983 */ /* 0x026ea20000100800 */
[----:B------:R-:W-:Y:S01]  /*14b0*/  ULDC.64 UR4, c[0x0][0xa28] ;  /* 0x00028a0000047ab9 */ /* 0x000fe20000000a00 */
[----:B0---4-:R-:W0:Y:S02]  /*14c0*/  LDC.64 R4, c[0x0][0xa08] ;  /* 0x00028200ff047b82 */ /* 0x011e240000000a00 */
[----:B------:R-:W3:Y:S04]  /*14d0*/  LDL R27, [R1+0x8] ;  /* 0x00000800011b7983 */ /* 0x000ee80000100800 */
[----:B------:R-:W4:Y:S01]  /*14e0*/  LDL R28, [R1+0xc] ;  /* 0x00000c00011c7983 */ /* 0x000f220000100800 */
[----:B------:R-:W-:-:S04]  /*14f0*/  ISETP.NE.U32.AND P0, PT, RZ, UR4, PT ;  /* 0x00000004ff007c0c */ /* 0x000fc8000bf05070 */
[----:B------:R-:W-:Y:S01]  /*1500*/  ISETP.NE.AND.EX P0, PT, RZ, UR5, PT, P0 ;  /* 0x00000005ff007c0c */ /* 0x000fe2000bf05300 */
[----:B------:R-:W-:Y:S02]  /*1510*/  ULDC.64 UR4, c[0x0][0xa18] ;  /* 0x0002860000047ab9 */ /* 0x000fe40000000a00 */
[----:B------:R-:W-:-:S04]  /*1520*/  ISETP.NE.U32.AND P1, PT, RZ, UR4, PT ;  /* 0x00000004ff007c0c */ /* 0x000fc8000bf25070 */
[----:B------:R-:W-:Y:S01]  /*1530*/  ISETP.NE.AND.EX P1, PT, RZ, UR5, PT, P1 ;  /* 0x00000005ff007c0c */ /* 0x000fe2000bf25310 */
[----:B------:R-:W-:-:S05]  /*1540*/  ULDC.64 UR4, c[0x0][0xa08] ;  /* 0x0002820000047ab9 */ /* 0x000fca0000000a00 */
[----:B-1----:R-:W1:Y:S08]  /*1550*/  @P0 LDC.64 R2, c[0x0][0xa28] ;  /* 0x00028a00ff020b82 */ /* 0x002e700000000a00 */
[----:B------:R-:W1:Y:S01]  /*1560*/  @P1 LDC.64 R6, c[0x0][0xa18] ;  /* 0x00028600ff061b82 */ /* 0x000e620000000a00 */
[----:B------:R-:W-:Y:S01]  /*1570*/  ISETP.NE.U32.AND P3, PT, RZ, UR4, PT ;  /* 0x00000004ff007c0c */ /* 0x000fe2000bf65070 */
[----:B------:R-:W-:-:S03]  /*1580*/  ULDC UR4, c[0x0][0x288] ;  /* 0x0000a20000047ab9 */ /* 0x000fc60000000800 */
[----:B------:R-:W-:Y:S01]  /*1590*/  ISETP.NE.AND.EX P3, PT, RZ, UR5, PT, P3 ;  /* 0x00000005ff007c0c */ /* 0x000fe2000bf65330 */
[----:B------:R-:W-:Y:S01]  /*15a0*/  IMAD.U32 R224, RZ, RZ, UR4 ;  /* 0x00000004ffe07e24 */ /* 0x000fe2000f8e00ff */
[----:B------:R-:W-:Y:S01]  /*15b0*/  ULDC.64 UR4, c[0x0][0x3f8] ;  /* 0x0000fe0000047ab9 */ /* 0x000fe20000000a00 */
[----:B------:R-:W-:Y:S01]  /*15c0*/  IMAD.MOV.U32 R0, RZ, RZ, RZ ;  /* 0x000000ffff007224 */ /* 0x000fe200078e00ff */
[----:B------:R-:W-:Y:S01]  /*15d0*/  UISETP.NE.U32.AND UP0, UPT, UR4, URZ, UPT ;  /* 0x0000003f0400728c */ /* 0x000fe2000bf05070 */
[----:B------:R-:W-:Y:S01]  /*15e0*/  IMAD.MOV.U32 R26, RZ, RZ, RZ ;  /* 0x000000ffff1a7224 */ /* 0x000fe200078e00ff */
[----:B------:R-:W-:Y:S01]  /*15f0*/  ULDC.64 UR6, c[0x0][0x208] ;  /* 0x0000820000067ab9 */ /* 0x000fe20000000a00 */
[----:B------:R-:W-:Y:S01]  /*1600*/  ULDC UR4, c[0x0][0x404] ;  /* 0x0001010000047ab9 */ /* 0x000fe20000000800 */
[----:B------:R-:W-:-:S03]  /*1610*/  UISETP.NE.AND.EX UP0, UPT, UR5, URZ, UPT, UP0 ;  /* 0x0000003f0500728c */ /* 0x000fc6000bf05300 */
[----:B------:R-:W-:Y:S01]  /*1620*/  ULDC UR5, c[0x0][0x2e0] ;  /* 0x0000b80000057ab9 */ /* 0x000fe20000000800 */
[----:B------:R-:W-:-:S04]  /*1630*/  USEL UR4, UR4, 0x1, UP0 ;  /* 0x0000000104047887 */ /* 0x000fc80008000000 */
[----:B------:R-:W-:-:S03]  /*1640*/  UIMAD UR4, UR4, UR5, URZ ;  /* 0x00000005040472a4 */ /* 0x000fc6000f8e023f */
[----:B------:R-:W-:Y:S01]  /*1650*/  ULDC UR5, c[0x0][0x338] ;  /* 0x0000ce0000057ab9 */ /* 0x000fe20000000800 */
[----:B--2---:R2:W-:Y:S04]  /*1660*/  STL [R1+0x6c], R12 ;  /* 0x00006c0c01007387 */ /* 0x0045e80000100800 */
[----:B---3--:R2:W-:Y:S04]  /*1670*/  STL [R1+0x60], R27 ;  /* 0x0000601b01007387 */ /* 0x0085e80000100800 */
[----:B----4-:R2:W-:Y:S01]  /*1680*/  STL [R1+0x64], R28 ;  /* 0x0000641c01007387 */ /* 0x0105e20000100800 */
[----:B0-----:R-:W-:-:S04]  /*1690*/  IMAD.WIDE R8, R28, 0x4, R4 ;  /* 0x000000041c087825 */ /* 0x001fc800078e0204 */
[C---:B-1----:R-:W-:Y:S01]  /*16a0*/  @P0 IMAD.WIDE R2, R28.reuse, 0x4, R2 ;  /* 0x000000041c020825 */ /* 0x042fe200078e0202 */
[----:B------:R2:W5:Y:S03]  /*16b0*/  @P3 LDG.E R26, desc[UR6][R8.64] ;  /* 0x00000006081a3981 */ /* 0x000566000c1e1900 */
[----:B------:R-:W-:Y:S01]  /*16c0*/  @P1 IMAD.WIDE R4, R28, 0x4, R6 ;  /* 0x000000041c041825 */ /* 0x000fe200078e0206 */
[----:B------:R2:W5:Y:S04]  /*16d0*/  @P0 LDG.E R0, desc[UR6][R2.64] ;  /* 0x0000000602000981 */ /* 0x000568000c1e1900 */
[----:B------:R2:W5:Y:S01]  /*16e0*/  @P1 LDG.E R224, desc[UR6][R4.64] ;  /* 0x0000000604e01981 */ /* 0x000562000c1e1900 */
[----:B------:R-:W-:-:S02]  /*16f0*/  ULDC.64 UR6, c[0x0][0xa20] ;  /* 0x0002880000067ab9 */ /* 0x000fc40000000a00 */
[----:B------:R-:W-:-:S04]  /*1700*/  ISETP.NE.U32.AND P2, PT, RZ, UR6, PT ;  /* 0x00000006ff007c0c */ /* 0x000fc8000bf45070 */
[----:B------:R-:W-:Y:S01]  /*1710*/  ISETP.NE.AND.EX P2, PT, RZ, UR7, PT, P2 ;  /* 0x00000007ff007c0c */ /* 0x000fe2000bf45320 */
[----:B------:R-:W-:-:S12]  /*1720*/  @P1 BRA `(.L_x_1341) ;  /* 0x0000000000281947 */ /* 0x000fd80003800000 */
[----:B------:R-:W-:Y:S02]  /*1730*/  ULDC.64 UR6, c[0x0][0xa00] ;  /* 0x0002800000067ab9 */ /* 0x000fe40000000a00 */
[----:B------:R-:W-:-:S04]  /*1740*/  ISETP.NE.U32.AND P0, PT, RZ, UR6, PT ;  /* 0x00000006ff007c0c */ /* 0x000fc8000bf05070 */
[----:B------:R-:W-:-:S13]  /*1750*/  ISETP.NE.AND.EX P0, PT, RZ, UR7, PT, P0 ;  /* 0x00000007ff007c0c */ /* 0x000fda000bf05300 */
[----:B------:R-:W-:Y:S05]  /*1760*/  @!P0 BRA `(.L_x_1341) ;  /* 0x0000000000188947 */ /* 0x000fea0003800000 */
[----:B--2---:R-:W0:Y:S01]  /*1770*/  LDC.64 R2, c[0x0][0xa00] ;  /* 0x00028000ff027b82 */ /* 0x004e220000000a00 */
[----:B------:R-:W-:Y:S01]  /*1780*/  ULDC.64 UR6, c[0x0][0x208] ;  /* 0x0000820000067ab9 */ /* 0x000fe20000000a00 */
[----:B0-----:R-:W-:-:S05]  /*1790*/  IMAD.WIDE R2, R28, 0x4, R2 ;  /* 0x000000041c027825 */ /* 0x001fca00078e0202 */
[----:B-----5:R-:W2:Y:S04]  /*17a0*/  LDG.E R224, desc[UR6][R2.64] ;  /* 0x0000000602e07981 */ /* 0x020ea8000c1e1900 */
[----:B------:R-:W2:Y:S02]  /*17b0*/  LDG.E R5, desc[UR6][R2.64+0x4] ;  /* 0x0000040602057981 */ /* 0x000ea4000c1e1900 */
[----:B--2---:R-:W-:-:S07]  /*17c0*/  IMAD.IADD R224, R5, 0x1, -R224 ;  /* 0x0000000105e07824 */ /* 0x004fce00078e0ae0 */
.L_x_1341:
[----:B--2---:R-:W-:Y:S02]  /*17d0*/  IMAD.U32 R2, RZ, RZ, UR5 ;  /* 0x00000005ff027e24 */ /* 0x004fe4000f8e00ff */
[----:B------:R-:W-:Y:S01]  /*17e0*/  IMAD.U32 R25, RZ, RZ, UR4 ;  /* 0x00000004ff197e24 */ /* 0x000fe2000f8e00ff */
[----:B------:R-:W-:Y:S06]  /*17f0*/  @!P2 BRA `(.L_x_1342) ;  /* 0x000000000014a947 */ /* 0x000fec0003800000 */
[----:B------:R-:W0:Y:S01]  /*1800*/  LDC.64 R4, c[0x0][0xa20] ;  /* 0x00028800ff047b82 */ /* 0x000e220000000a00 */
[----:B------:R-:W-:Y:S01]  /*1810*/  ULDC.64 UR4, c[0x0][0x208] ;  /* 0x0000820000047ab9 */ /* 0x000fe20000000a00 */
[----:B0-----:R-:W-:-:S05]  /*1820*/  IMAD.WIDE R4, R28, 0x4, R4 ;  /* 0x000000041c047825 */ /* 0x001fca00078e0204 */
[----:B------:R0:W5:Y:S01]  /*1830*/  LDG.E R25, desc[UR4][R4.64] ;  /* 0x0000000404197981 */ /* 0x000162000c1e1900 */
[----:B------:R-:W-:Y:S05]  /*1840*/  BRA `(.L_x_1343) ;  /* 0x0000000000147947 */ /* 0x000fea0003800000 */
.L_x_1342:
[----:B------:R-:W-:Y:S05]  /*1850*/  @!P3 BRA `(.L_x_1343) ;  /* 0x000000000010b947 */ /* 0x000fea0003800000 */
[----:B------:R-:W-:Y:S02]  /*1860*/  ULDC.64 UR4, c[0x0][0x208] ;  /* 0x0000820000047ab9 */ /* 0x000fe40000000a00 */
[----:B------:R-:W2:Y:S04]  /*1870*/  LDG.E R4, desc[UR4][R8.64] ;  /* 0x0000000408047981 */ /* 0x000ea8000c1e1900 */
[----:B------:R-:W2:Y:S02]  /*1880*/  LDG.E R25, desc[UR4][R8.64+0x4] ;  /* 0x0000040408197981 */ /* 0x000ea4000c1e1900 */
[----:B--2---:R-:W-:-:S07]  /*1890*/  IMAD.IADD R25, R25, 0x1, -R4 ;  /* 0x0000000119197824 */ /* 0x004fce00078e0a04 */
.L_x_1343:
[----:B------:R-:W-:Y:S01]  /*18a0*/  ULDC.64 UR4, c[0x0][0xa10] ;  /* 0x0002840000047ab9 */ /* 0x000fe20000000a00 */
[----:B------:R-:W-:Y:S01]  /*18b0*/  ULDC.64 UR6, c[0x0][0x208] ;  /* 0x0000820000067ab9 */ /* 0x000fe20000000a00 */
[----:B------:R-:W-:Y:S01]  /*18c0*/  ISETP.NE.U32.AND P0, PT, RZ, UR4, PT ;  /* 0x00000004ff007c0c */ /* 0x000fe2000bf05070 */
[----:B------:R-:W1:Y:S03]  /*18d0*/  LDC.64 R10, c[0x0][0x9e0] ;  /* 0x00027800ff0a7b82 */ /* 0x000e660000000a00 */
[----:B------:R-:W-:Y:S01]  /*18e0*/  ISETP.NE.AND.EX P0, PT, RZ, UR5, PT, P0 ;  /* 0x00000005ff007c0c */ /* 0x000fe2000bf05300 */
[----:B------:R-:W-:Y:S02]  /*18f0*/  ULDC.64 UR4, c[0x0][0xa30] ;  /* 0x00028c0000047ab9 */ /* 0x000fe40000000a00 */
[----:B------:R-:W-:-:S04]  /*1900*/  ISETP.NE.U32.AND P1, PT, RZ, UR4, PT ;  /* 0x00000004ff007c0c */ /* 0x000fc8000bf25070 */
[----:B------:R-:W-:-:S06]  /*1910*/  ISETP.NE.AND.EX P1, PT, RZ, UR5, PT, P1 ;  /* 0x00000005ff007c0c */ /* 0x000fcc000bf25310 */
[----:B0-----:R-:W0:Y:S08]  /*1920*/  @P0 LDC.64 R4, c[0x0][0xa10] ;  /* 0x00028400ff040b82 */ /* 0x001e300000000a00 */
[----:B------:R-:W2:Y:S01]  /*1930*/  @P1 LDC.64 R6, c[0x0][0xa30] ;  /* 0x00028c00ff061b82 */ /* 0x000ea20000000a00 */
[----:B0-----:R-:W-:-:S05]  /*1940*/  @P0 IMAD.WIDE R4, R28, 0x4, R4 ;  /* 0x000000041c040825 */ /* 0x001fca00078e0204 */
[----:B------:R-:W3:Y:S04]  /*1950*/  @P0 LDG.E R3, desc[UR6][R4.64] ;  /* 0x0000000604030981 */ /* 0x000ee8000c1e1900 */
[----:B------:R-:W3:Y:S01]  /*1960*/  @P0 LDG.E R8, desc[UR6][R4.64+0x4] ;  /* 0x0000040604080981 */ /* 0x000ee2000c1e1900 */
[----:B-----5:R-:W-:Y:S02]  /*1970*/  IMAD.MOV.U32 R100, RZ, RZ, R25 ;  /* 0x000000ffff647224 */ /* 0x020fe400078e0019 */
[----:B--2---:R-:W-:-:S04]  /*1980*/  @P1 IMAD.WIDE R6, R28, 0x4, R6 ;  /* 0x000000041c061825 */ /* 0x004fc800078e0206 */
[----:B------:R-:W-:Y:S01]  /*1990*/  IMAD.IADD R9, R25, 0x1, -R0 ;  /* 0x0000000119097824 */ /* 0x000fe200078e0a00 */
[----:B------:R0:W5:Y:S01]  /*19a0*/  @P1 LDG.E R100, desc[UR6][R6.64] ;  /* 0x0000000606641981 */ /* 0x000162000c1e1900 */
[----:B-1----:R-:W-:Y:S02]  /*19b0*/  ISETP.GE.AND P1, PT, R11, 0x1, PT ;  /* 0x000000010b00780c */ /* 0x002fe40003f26270 */
[----:B------:R-:W-:Y:S01]  /*19c0*/  LEA R103, R12, 0x80, 0x7 ;  /* 0x000000800c677811 */ /* 0x000fe200078e38ff */
[----:B---3--:R-:W-:-:S04]  /*19d0*/  @P0 IMAD.IADD R2, R8, 0x1, -R3 ;  /* 0x0000000108020824 */ /* 0x008fc800078e0a03 */
[----:B------:R-:W-:-:S04]  /*19e0*/  IMAD.IADD R219, R9, 0x1, R2 ;  /* 0x0000000109db7824 */ /* 0x000fc800078e0202 */
[C---:B------:R-:W-:Y:S01]  /*19f0*/  VIADD R0, R219.reuse, 0x3f ;  /* 0x0000003fdb007836 */ /* 0x040fe20000000000 */
[----:B------:R-:W-:-:S04]  /*1a00*/  IADD3 R103, R219, R103, -R224 ;  /* 0x00000067db677210 */ /* 0x000fc80007ffe8e0 */
[----:B------:R-:W-:-:S04]  /*1a10*/  SHF.R.S32.HI R3, RZ, 0x1f, R0 ;  /* 0x0000001fff037819 */ /* 0x000fc80000011400 */
[----:B------:R-:W-:Y:S01]  /*1a20*/  LEA.HI R3, R3, R0, RZ, 0x6 ;  /* 0x0000000003037211 */ /* 0x000fe200078f30ff */
[----:B------:R-:W-:-:S03]  /*1a30*/  IMAD.IADD R0, R103, 0x1, R10 ;  /* 0x0000000167007824 */ /* 0x000fc600078e020a */
[----:B------:R-:W-:Y:S01]  /*1a40*/  SHF.R.S32.HI R104, RZ, 0x6, R3 ;  /* 0x00000006ff687819 */ /* 0x000fe20000011403 */
[----:B0-----:R-:W-:Y:S06]  /*1a50*/  @!P1 BRA `(.L_x_1344) ;  /* 0x0000000000489947 */ /* 0x001fec0003800000 */
[C---:B------:R-:W-:Y:S01]  /*1a60*/  ISETP.GT.AND P0, PT, R103.reuse, RZ, PT ;  /* 0x000000ff6700720c */ /* 0x040fe20003f04270 */
[----:B------:R-:W-:Y:S01]  /*1a70*/  BSSY B0, `(.L_x_1345) ;  /* 0x000000e000007945 */ /* 0x000fe20003800000 */
[----:B------:R-:W-:-:S11]  /*1a80*/  VIADD R3, R103, 0xffffffff ;  /* 0xffffffff67037836 */ /* 0x000fd60000000000 */
        /* <DEDUP_REMOVED lines=8> */
.L_x_1346:
[----:B------:R-:W-:-:S13]  /*1b10*/  ISETP.NE.AND P0, PT, R11, 0x1, PT ;  /* 0x000000010b00780c */ /* 0x000fda0003f05270 */
[----:B------:R-:W0:Y:S02]  /*1b20*/  @P0 LDC.64 R4, c[0x0][0x9e8] ;  /* 0x00027a00ff040b82 */ /* 0x000e240000000a00 */
[----:B0-----:R-:W-:-:S05]  /*1b30*/  @P0 IMAD.HI.U32 R4, R3, R4, RZ ;  /* 0x0000000403040227 */ /* 0x001fca00078e00ff */
[----:B------:R-:W-:-:S07]  /*1b40*/  @P0 SHF.R.U32.HI R3, RZ, R5, R4 ;  /* 0x00000005ff030219 */ /* 0x000fce0000011604 */
.L_x_1347:
[----:B------:R-:W-:Y:S05]  /*1b50*/  BSYNC B0 ;  /* 0x0000000000007941 */ /* 0x000fea0003800000 */
.L_x_1345:
[----:B------:R-:W-:-:S05]  /*1b60*/  IMAD R3, R3, R11, R11 ;  /* 0x0000000b03037224 */ /* 0x000fca00078e020b */
[----:B------:R-:W-:-:S07]  /*1b70*/  VIMNMX R0, R0, R3, PT ;  /* 0x0000000300007248 */ /* 0x000fce0003fe0100 */
.L_x_1344:
[----:B------:R-:W-:Y:S01]  /*1b80*/  IMAD R4, R12, 0x80, -R224 ;  /* 0x000000800c047824 */ /* 0x000fe200078e0ae0 */
[----:B------:R-:W-:-:S03]  /*1b90*/  ULDC UR4, c[0x0][0x9dc] ;  /* 0x0002770000047ab9 */ /* 0x000fc60000000800 */
[----:B------:R-:W-:-:S04]  /*1ba0*/  IMAD.IADD R101, R219, 0x1, R4 ;  /* 0x00000001db657824 */ /* 0x000fc800078e0204 */
[----:B------:R-:W-:Y:S01]  /*1bb0*/  VIADD R3, R101, -UR4 ;  /* 0x8000000465037c36 */ /* 0x000fe20008000000 */
[----:B------:R-:W-:Y:S06]  /*1bc0*/  @!P1 BRA `(.L_x_1348) ;  /* 0x0000000000489947 */ /* 0x000fec0003800000 */
[----:B------:R-:W-:Y:S01]  /*1bd0*/  ISETP.GT.AND P0, PT, R101, -0x1, PT ;  /* 0xffffffff6500780c */ /* 0x000fe20003f04270 */
[----:B------:R-:W-:-:S12]  /*1be0*/  BSSY B0, `(.L_x_1349) ;  /* 0x000000e000007945 */ /* 0x000fd80003800000 */
        /* <DEDUP_REMOVED lines=8> */
.L_x_1350:
[----:B------:R-:W-:Y:S01]  /*1c70*/  ISETP.NE.AND P0, PT, R11, 0x1, PT ;  /* 0x000000010b00780c */ /* 0x000fe20003f05270 */
[----:B------:R-:W-:-:S12]  /*1c80*/  IMAD.MOV.U32 R4, RZ, RZ, R101 ;  /* 0x000000ffff047224 */ /* 0x000fd800078e0065 */
[----:B------:R-:W0:Y:S02]  /*1c90*/  @P0 LDC.64 R6, c[0x0][0x9e8] ;  /* 0x00027a00ff060b82 */ /* 0x000e240000000a00 */
[----:B0-----:R-:W-:-:S05]  /*1ca0*/  @P0 IMAD.HI.U32 R6, R101, R6, RZ ;  /* 0x0000000665060227 */ /* 0x001fca00078e00ff */
[----:B------:R-:W-:-:S07]  /*1cb0*/  @P0 SHF.R.U32.HI R4, RZ, R7, R6 ;  /* 0x00000007ff040219 */ /* 0x000fce0000011606 */
.L_x_1351:
[----:B------:R-:W-:Y:S05]  /*1cc0*/  BSYNC B0 ;  /* 0x0000000000007941 */ /* 0x000fea0003800000 */
.L_x_1349:
[----:B------:R-:W-:-:S05]  /*1cd0*/  IMAD R4, R4, R11, RZ ;  /* 0x0000000b04047224 */ /* 0x000fca00078e02ff */
[----:B------:R-:W-:-:S07]  /*1ce0*/  VIMNMX R3, R3, R4, !PT ;  /* 0x0000000403037248 */ /* 0x000fce0007fe0100 */
.L_x_1348:
[----:B------:R-:W-:Y:S01]  /*1cf0*/  VIADD R0, R0, 0x3f ;  /* 0x0000003f00007836 */ /* 0x000fe20000000000 */
[----:B------:R-:W-:-:S04]  /*1d00*/  SHF.R.S32.HI R4, RZ, 0x1f, R3 ;  /* 0x0000001fff047819 */ /* 0x000fc80000011403 */
[----:B------:R-:W-:Y:S02]  /*1d10*/  SHF.R.S32.HI R5, RZ, 0x1f, R0 ;  /* 0x0000001fff057819 */ /* 0x000fe40000011400 */
[----:B------:R-:W-:Y:S02]  /*1d20*/  LEA.HI R4, R4, R3, RZ, 0x6 ;  /* 0x0000000304047211 */ /* 0x000fe400078f30ff */
[----:B------:R-:W-:Y:S02]  /*1d30*/  LEA.HI R5, R5, R0, RZ, 0x6 ;  /* 0x0000000005057211 */ /* 0x000fe400078f30ff */
[----:B------:R-:W-:Y:S02]  /*1d40*/  SHF.R.S32.HI R4, RZ, 0x6, R4 ;  /* 0x00000006ff047819 */ /* 0x000fe40000011404 */
[----:B------:R-:W-:Y:S02]  /*1d50*/  SHF.R.S32.HI R5, RZ, 0x6, R5 ;  /* 0x00000006ff057819 */ /* 0x000fe40000011405 */
[----:B------:R-:W-:-:S02]  /*1d60*/  VIMNMX R4, RZ, R4, !PT ;  /* 0x00000004ff047248 */ /* 0x000fc40007fe0100 */
[----:B------:R-:W-:-:S03]  /*1d70*/  VIMNMX R5, R104, R5, PT ;  /* 0x0000000568057248 */ /* 0x000fc60003fe0100 */
[--C-:B------:R-:W-:Y:S02]  /*1d80*/  IMAD R4, R4, 0x40, -R9.reuse ;  /* 0x0000004004047824 */ /* 0x100fe400078e0a09 */
[----:B------:R-:W-:-:S03]  /*1d90*/  IMAD R5, R5, 0x40, -R9 ;  /* 0x0000004005057824 */ /* 0x000fc600078e0a09 */
[----:B------:R-:W-:Y:S02]  /*1da0*/  VIMNMX R4, RZ, R4, !PT ;  /* 0x00000004ff047248 */ /* 0x000fe40007fe0100 */
[----:B------:R-:W-:Y:S02]  /*1db0*/  VIMNMX R5, R5, R2, PT ;  /* 0x0000000205057248 */ /* 0x000fe40003fe0100 */
[----:B------:R-:W-:Y:S02]  /*1dc0*/  SHF.R.U32.HI R23, RZ, 0x6, R4 ;  /* 0x00000006ff177819 */ /* 0x000fe40000011604 */
[----:B------:R-:W-:-:S03]  /*1dd0*/  ISETP.GT.AND P0, PT, R5, R4, PT ;  /* 0x000000040500720c */ /* 0x000fc60003f04270 */
[----:B------:R-:W-:-:S10]  /*1de0*/  IMAD.MOV.U32 R24, RZ, RZ, R23 ;  /* 0x000000ffff187224 */ /* 0x000fd400078e0017 */
[----:B------:R-:W-:-:S05]  /*1df0*/  @P0 VIADD R0, R5, 0x3f ;  /* 0x0000003f05000836 */ /* 0x000fca0000000000 */
[----:B------:R-:W-:-:S04]  /*1e00*/  @P0 SHF.R.S32.HI R3, RZ, 0x1f, R0 ;  /* 0x0000001fff030819 */ /* 0x000fc80000011400 */
[----:B------:R-:W-:-:S04]  /*1e10*/  @P0 LEA.HI R3, R3, R0, RZ, 0x6 ;  /* 0x0000000003030211 */ /* 0x000fc800078f30ff */
[----:B------:R-:W-:Y:S02]  /*1e20*/  @P0 SHF.R.S32.HI R24, RZ, 0x6, R3 ;  /* 0x00000006ff180819 */ /* 0x000fe40000011403 */
[----:B------:R-:W-:Y:S02]  /*1e30*/  PLOP3.LUT P0, PT, PT, PT, PT, 0x80, 0x0 ;  /* 0x000000000000781c */ /* 0x000fe40003f0f070 */
[----:B------:R-:W-:-:S13]  /*1e40*/  ISETP.GT.AND P1, PT, R24, R23, PT ;  /* 0x000000171800720c */ /* 0x000fda0003f24270 */
[----:B------:R-:W-:Y:S05]  /*1e50*/  @!P1 BRA `(.L_x_1352) ;  /* 0x0000006800fc9947 */ /* 0x000fea0003800000 */
        /* <DEDUP_REMOVED lines=20> */
.L_x_1354:
[----:B------:R-:W-:Y:S05]  /*1fa0*/  BSYNC B6 ;  /* 0x0000000000067941 */ /* 0x000fea0003800000 */
.L_x_1353:
        /* <DEDUP_REMOVED lines=20> */
.L_x_1356:
[----:B------:R-:W-:Y:S05]  /*20f0*/  BSYNC B6 ;  /* 0x0000000000067941 */ /* 0x000fea0003800000 */
.L_x_1355:
[----:B------:R-:W-:Y:S01]  /*2100*/  ULDC.64 UR4, c[0x0][0x9f8] ;  /* 0x00027e0000047ab9 */ /* 0x000fe20000000a00 */
[----:B------:R-:W0:Y:S01]  /*2110*/  LDC R0, c[0x0][0x428] ;  /* 0x00010a00ff007b82 */ /* 0x000e220000000800 */
[----:B------:R-:W-:Y:S01]  /*2120*/  ISETP.NE.U32.AND P0, PT, RZ, UR4, PT ;  /* 0x00000004ff007c0c */ /* 0x000fe2000bf05070 */
[----:B------:R-:W-:Y:S01]  /*2130*/  IMAD.MOV.U32 R3, RZ, RZ, R28 ;  /* 0x000000ffff037224 */ /* 0x000fe200078e001c */
[----:B------:R-:W-:Y:S01]  /*2140*/  ULDC.64 UR6, c[0x0][0x208] ;  /* 0x0000820000067ab9 */ /* 0x000fe20000000a00 */
[----:B------:R-:W-:Y:S01]  /*2150*/  IMAD.MOV.U32 R7, RZ, RZ, R27 ;  /* 0x000000ffff077224 */ /* 0x000fe200078e001b */
[----:B------:R-:W-:Y:S01]  /*2160*/  ISETP.NE.AND.EX P0, PT, RZ, UR5, PT, P0 ;  /* 0x00000005ff007c0c */ /* 0x000fe2000bf05300 */
[----:B------:R-:W-:Y:S01]  /*2170*/  ULDC.64 UR4, c[0x0][0x2f8] ;  /* 0x0000be0000047ab9 */ /* 0x000fe20000000a00 */
[----:B------:R-:W2:Y:S01]  /*2180*/  LDL R34, [R1+0x38] ;  /* 0x0000380001227983 */ /* 0x000ea20000100800 */
[----:B------:R-:W-:Y:S01]  /*2190*/  IMAD.IADD R77, R26, 0x1, R25 ;  /* 0x000000011a4d7824 */ /* 0x000fe200078e0219 */
[----:B------:R-:W1:Y:S01]  /*21a0*/  LDC.64 R12, c[0x0][0x2f0] ;  /* 0x0000bc00ff0c7b82 */ /* 0x000e620000000a00 */
[----:B------:R-:W-:Y:S01]  /*21b0*/  VIADD R20, R228, 0x80 ;  /* 0x00000080e4147836 */ /* 0x000fe20000000000 */
[----:B------:R-:W3:Y:S01]  /*21c0*/  LDL R33, [R1+0x3c] ;  /* 0x00003c0001217983 */ /* 0x000ee20000100800 */
[----:B------:R-:W-:-:S03]  /*21d0*/  ULDC.64 UR8, c[0x0][0x320] ;  /* 0x0000c80000087ab9 */ /* 0x000fc60000000a00 */
[----:B------:R-:W4:Y:S02]  /*21e0*/  LDL R26, [R1+0x40] ;  /* 0x00004000011a7983 */ /* 0x000f240000100800 */
[----:B------:R-:W1:Y:S02]  /*21f0*/  LDC R32, c[0x0][0x3d4] ;  /* 0x0000f500ff207b82 */ /* 0x000e640000000800 */
[----:B------:R-:W4:Y:S06]  /*2200*/  LDL R14, [R1+0x48] ;  /* 0x00004800010e7983 */ /* 0x000f2c0000100800 */
[----:B------:R-:W0:Y:S02]  /*2210*/  @P0 LDC.64 R4, c[0x0][0x9f8] ;  /* 0x00027e00ff040b82 */ /* 0x000e240000000a00 */
[----:B0-----:R-:W-:Y:S01]  /*2220*/  @P0 IMAD.WIDE R4, R28, 0x4, R4 ;  /* 0x000000041c040825 */ /* 0x001fe200078e0204 */
[----:B------:R-:W-:-:S05]  /*2230*/  SHF.R.S32.HI R31, RZ, 0x1f, R77 ;  /* 0x0000001fff1f7819 */ /* 0x000fca000001144d */
[----:B------:R-:W0:Y:S01]  /*2240*/  LDC.64 R28, c[0x0][0x3d8] ;  /* 0x0000f600ff1c7b82 */ /* 0x000e220000000a00 */
[----:B------:R1:W2:Y:S01]  /*2250*/  @P0 LDG.E R3, desc[UR6][R4.64] ;  /* 0x0000000604030981 */ /* 0x0002a2000c1e1900 */
[----:B------:R-:W-:Y:S01]  /*2260*/  ISETP.NE.AND P0, PT, R0, 0x1, PT ;  /* 0x000000010000780c */ /* 0x000fe20003f05270 */
[----:B------:R-:W-:Y:S01]  /*2270*/  ULDC UR6, c[0x0][0x2e4] ;  /* 0x0000b90000067ab9 */ /* 0x000fe20000000800 */
[-C--:B-1----:R-:W-:Y:S01]  /*2280*/  IMAD R6, R31, R12.reuse, RZ ;  /* 0x0000000c1f067224 */ /* 0x082fe200078e02ff */
[----:B------:R-:W-:Y:S01]  /*2290*/  ISETP.GE.AND P1, PT, R225, UR6, PT ;  /* 0x00000006e1007c0c */ /* 0x000fe2000bf26270 */
[----:B------:R-:W-:-:S09]  /*22a0*/  IMAD.WIDE.U32 R4, R77, R12, RZ ;  /* 0x0000000c4d047225 */ /* 0x000fd200078e00ff */
[----:B------:R-:W1:Y:S08]  /*22b0*/  @P0 LDC R0, c[0x0][0x42c] ;  /* 0x00010b00ff000b82 */ /* 0x000e700000000800 */
[----:B------:R-:W0:Y:S01]  /*22c0*/  @P0 LDC R9, c[0x0][0x430] ;  /* 0x00010c00ff090b82 */ /* 0x000e220000000800 */
[----:B-1----:R-:W-:Y:S02]  /*22d0*/  @P0 IMAD.HI.U32 R0, R27, R0, RZ ;  /* 0x000000001b000227 */ /* 0x002fe400078e00ff */
[----:B------:R-:W4:Y:S03]  /*22e0*/  LDL R27, [R1+0x44] ;  /* 0x00004400011b7983 */ /* 0x000f260000100800 */
[----:B0-----:R-:W-:Y:S01]  /*22f0*/  @P0 SHF.R.U32.HI R7, RZ, R9, R0 ;  /* 0x00000009ff070219 */ /* 0x001fe20000011600 */
[----:B------:R-:W-:Y:S01]  /*2300*/  IMAD R9, R77, R13, R6 ;  /* 0x0000000d4d097224 */ /* 0x000fe200078e0206 */
[----:B------:R-:W-:-:S02]  /*2310*/  SEL R6, RZ, 0xffffffff, P1 ;  /* 0xffffffffff067807 */ /* 0x000fc40000800000 */
[----:B------:R-:W-:Y:S01]  /*2320*/  SHF.R.S32.HI R8, RZ, 0x1f, R7 ;  /* 0x0000001fff087819 */ /* 0x000fe20000011407 */
[----:B------:R-:W-:Y:S01]  /*2330*/  IMAD.IADD R5, R5, 0x1, R9 ;  /* 0x0000000105057824 */ /* 0x000fe200078e0209 */
[----:B------:R-:W-:Y:S01]  /*2340*/  ISETP.GE.AND P0, PT, R228, UR6, PT ;  /* 0x00000006e4007c0c */ /* 0x000fe2000bf06270 */
[----:B------:R-:W-:Y:S02]  /*2350*/  IMAD.SHL.U32 R9, R6, 0x2, RZ ;  /* 0x0000000206097824 */ /* 0x000fe400078e00ff */
[----:B------:R-:W-:Y:S01]  /*2360*/  IMAD R10, R8, UR4, RZ ;  /* 0x00000004080a7c24 */ /* 0x000fe2000f8e02ff */
[----:B------:R-:W-:Y:S01]  /*2370*/  SEL R0, RZ, 0x1, P0 ;  /* 0x00000001ff007807 */ /* 0x000fe20000000000 */
[C---:B------:R-:W-:Y:S01]  /*2380*/  IMAD.WIDE.U32 R4, R7.reuse, UR4, R4 ;  /* 0x0000000407047c25 */ /* 0x040fe2000f8e0004 */
[----:B------:R-:W-:Y:S02]  /*2390*/  ISETP.GE.AND P0, PT, R20, UR6, PT ;  /* 0x0000000614007c0c */ /* 0x000fe4000bf06270 */
[----:B------:R-:W0:Y:S01]  /*23a0*/  LDC.64 R20, c[0x0][0x3e8] ;  /* 0x0000fa00ff147b82 */ /* 0x000e220000000a00 */
[----:B------:R-:W-:Y:S01]  /*23b0*/  IMAD R11, R7, UR5, R10 ;  /* 0x00000005070b7c24 */ /* 0x000fe2000f8e020a */
[----:B------:R-:W-:Y:S01]  /*23c0*/  LOP3.LUT R0, R9, 0x2, R0, 0xe2, !PT ;  /* 0x0000000209007812 */ /* 0x000fe200078ee200 */
[----:B------:R-:W3:Y:S01]  /*23d0*/  LDL R10, [R1+0x34] ;  /* 0x00003400010a7983 */ /* 0x000ee20000100800 */
[----:B------:R-:W-:Y:S01]  /*23e0*/  ULDC.64 UR4, c[0x0][0xa08] ;  /* 0x0002820000047ab9 */ /* 0x000fe20000000a00 */
[----:B------:R-:W-:-:S02]  /*23f0*/  SEL R9, RZ, 0x4, P0 ;  /* 0x00000004ff097807 */ /* 0x000fc40000000000 */
[----:B------:R-:W-:Y:S02]  /*2400*/  ISETP.NE.U32.AND P0, PT, RZ, UR4, PT ;  /* 0x00000004ff007c0c */ /* 0x000fe4000bf05070 */
[----:B------:R-:W-:Y:S02]  /*2410*/  LOP3.LUT R30, R0, R9, RZ, 0xfc, !PT ;  /* 0x00000009001e7212 */ /* 0x000fe400078efcff */
[----:B------:R-:W-:Y:S01]  /*2420*/  ISETP.NE.AND.EX P0, PT, RZ, UR5, PT, P0 ;  /* 0x00000005ff007c0c */ /* 0x000fe2000bf05300 */
[----:B------:R-:W-:Y:S01]  /*2430*/  IMAD.IADD R5, R5, 0x1, R11 ;  /* 0x0000000105057824 */ /* 0x000fe200078e020b */
[----:B------:R-:W-:Y:S01]  /*2440*/  ULDC.64 UR4, c[0x0][0x300] ;  /* 0x0000c00000047ab9 */ /* 0x000fe20000000a00 */
[----:B------:R-:W-:Y:S01]  /*2450*/  SHF.R.S32.HI R229, RZ, 0x1f, R228 ;  /* 0x0000001fffe57819 */ /* 0x000fe200000114e4 */
[----:B------:R-:W-:-:S04]  /*2460*/  IMAD R6, R8, UR8, RZ ;  /* 0x0000000808067c24 */ /* 0x000fc8000f8e02ff */
[C---:B------:R-:W-:Y:S02]  /*2470*/  IMAD R25, R7.reuse, UR9, R6 ;  /* 0x0000000907197c24 */ /* 0x040fe4000f8e0206 */
[----:B------:R-:W-:Y:S01]  /*2480*/  IMAD.WIDE.U32 R6, R7, UR8, R228 ;  /* 0x0000000807067c25 */ /* 0x000fe2000f8e00e4 */
[----:B------:R-:W-:-:S03]  /*2490*/  ISETP.GE.AND P3, PT, R228, R32, PT ;  /* 0x00000020e400720c */ /* 0x000fc60003f66270 */
[----:B------:R-:W-:Y:S01]  /*24a0*/  IMAD.IADD R7, R7, 0x1, R25 ;  /* 0x0000000107077824 */ /* 0x000fe200078e0219 */
[----:B------:R-:W-:Y:S02]  /*24b0*/  SHF.R.S32.HI R209, RZ, 0x1f, R208 ;  /* 0x0000001fffd17819 */ /* 0x000fe400000114d0 */
[----:B------:R-:W-:Y:S01]  /*24c0*/  ISETP.GE.AND P2, PT, R225, R32, PT ;  /* 0x00000020e100720c */ /* 0x000fe20003f46270 */
[----:B------:R-:W-:-:S04]  /*24d0*/  IMAD.WIDE.U32 R78, R18, R28, R228 ;  /* 0x0000001c124e7225 */ /* 0x000fc800078e00e4 */
[----:B------:R-:W-:-:S04]  /*24e0*/  IMAD.WIDE.U32 R80, R18, R28, R208 ;  /* 0x0000001c12507225 */ /* 0x000fc800078e00d0 */
[----:B0-----:R-:W-:-:S04]  /*24f0*/  IMAD.WIDE.U32 R84, R18, R20, R208 ;  /* 0x0000001412547225 */ /* 0x001fc800078e00d0 */
[C---:B------:R-:W-:Y:S01]  /*2500*/  IMAD.WIDE.U32 R82, R18.reuse, R20, R228 ;  /* 0x0000001412527225 */ /* 0x040fe200078e00e4 */
[----:B------:R-:W0:Y:S01]  /*2510*/  S2R R108, SR_TID.X ;  /* 0x00000000006c7919 */ /* 0x000e220000002100 */
[----:B-----5:R-:W-:Y:S02]  /*2520*/  SHF.R.S32.HI R25, RZ, 0x1f, R100 ;  /* 0x0000001fff197819 */ /* 0x020fe40000011464 */
[----:B------:R-:W-:-:S05]  /*2530*/  IADD3 R76, P1, R18, R77, RZ ;  /* 0x0000004d124c7210 */ /* 0x000fca0007f3e0ff */
[----:B------:R-:W-:Y:S01]  /*2540*/  IMAD.X R77, R19, 0x1, R31, P1 ;  /* 0x00000001134d7824 */ /* 0x000fe200008e061f */
[----:B0-----:R-:W-:Y:S02]  /*2550*/  LEA.HI R108, R108, 0x8, RZ, 0x19 ;  /* 0x000000086c6c7811 */ /* 0x001fe400078fc8ff */
[----:B--2---:R-:W-:Y:S02]  /*2560*/  SHF.R.S32.HI R0, RZ, 0x1f, R3 ;  /* 0x0000001fff007819 */ /* 0x004fe40000011403 */
[----:B------:R-:W-:Y:S02]  /*2570*/  SEL R87, R3, RZ, !P0 ;  /* 0x000000ff03577207 */ /* 0x000fe40004000000 */
[----:B------:R-:W-:-:S03]  /*2580*/  SEL R0, R0, RZ, !P0 ;  /* 0x000000ff00007207 */ /* 0x000fc60004000000 */
[----:B------:R-:W-:-:S04]  /*2590*/  IMAD.WIDE.U32 R88, R87, UR4, R4 ;  /* 0x0000000457587c25 */ /* 0x000fc8000f8e0004 */
[C---:B------:R-:W-:Y:S02]  /*25a0*/  IMAD R4, R19.reuse, R12, RZ ;  /* 0x0000000c13047224 */ /* 0x040fe400078e02ff */
[----:B------:R-:W-:Y:S02]  /*25b0*/  IMAD R8, R0, UR4, RZ ;  /* 0x0000000400087c24 */ /* 0x000fe4000f8e02ff */
[C---:B------:R-:W-:Y:S02]  /*25c0*/  IMAD R15, R18.reuse, R13, R4 ;  /* 0x0000000d120f7224 */ /* 0x040fe400078e0204 */
[----:B------:R-:W-:Y:S02]  /*25d0*/  IMAD R3, R19, R20, RZ ;  /* 0x0000001413037224 */ /* 0x000fe400078e02ff */
[----:B------:R-:W-:Y:S01]  /*25e0*/  IMAD R11, R87, UR5, R8 ;  /* 0x00000005570b7c24 */ /* 0x000fe2000f8e0208 */
[----:B------:R-:W-:Y:S01]  /*25f0*/  ULDC.64 UR4, c[0x0][0x328] ;  /* 0x0000ca0000047ab9 */ /* 0x000fe20000000a00 */
[----:B------:R-:W-:-:S04]  /*2600*/  IMAD.WIDE.U32 R4, R18, R12, R228 ;  /* 0x0000000c12047225 */ /* 0x000fc800078e00e4 */
[----:B------:R-:W-:Y:S02]  /*2610*/  IMAD R8, R0, UR4, RZ ;  /* 0x0000000400087c24 */ /* 0x000fe4000f8e02ff */
[----:B------:R-:W-:Y:S01]  /*2620*/  IMAD R9, R18, R21, R3 ;  /* 0x0000001512097224 */ /* 0x000fe200078e0203 */
[----:B------:R-:W-:Y:S01]  /*2630*/  IADD3 R3, P0, R88, R4, RZ ;  /* 0x0000000458037210 */ /* 0x000fe20007f1e0ff */
[----:B------:R-:W-:Y:S02]  /*2640*/  IMAD.IADD R0, R89, 0x1, R11 ;  /* 0x0000000159007824 */ /* 0x000fe400078e020b */
[----:B------:R-:W-:-:S03]  /*2650*/  IMAD R97, R87, UR5, R8 ;  /* 0x0000000557617c24 */ /* 0x000fc6000f8e0208 */
[----:B------:R-:W-:Y:S01]  /*2660*/  IADD3.X R4, R0, R5, R15, P0, !PT ;  /* 0x0000000500047210 */ /* 0x000fe200007fe40f */
[----:B------:R-:W-:Y:S02]  /*2670*/  IMAD R5, R19, R28, RZ ;  /* 0x0000001c13057224 */ /* 0x000fe400078e02ff */
[----:B------:R-:W-:-:S04]  /*2680*/  IMAD.WIDE.U32 R86, R87, UR4, R6 ;  /* 0x0000000457567c25 */ /* 0x000fc8000f8e0006 */
[----:B------:R-:W-:Y:S01]  /*2690*/  IMAD R7, R18, R29, R5 ;  /* 0x0000001d12077224 */ /* 0x000fe200078e0205 */
[C---:B------:R-:W-:Y:S02]  /*26a0*/  SEL R5, R32.reuse, RZ, P3 ;  /* 0x000000ff20057207 */ /* 0x040fe40001800000 */
[----:B------:R-:W-:-:S03]  /*26b0*/  SEL R6, R32, RZ, P2 ;  /* 0x000000ff20067207 */ /* 0x000fc60001000000 */
[----:B------:R-:W-:Y:S02]  /*26c0*/  IMAD.IADD R5, R228, 0x1, R5 ;  /* 0x00000001e4057824 */ /* 0x000fe400078e0205 */
[----:B------:R-:W-:Y:S02]  /*26d0*/  IMAD.IADD R81, R81, 0x1, R7 ;  /* 0x0000000151517824 */ /* 0x000fe400078e0207 */
[----:B------:R-:W-:Y:S02]  /*26e0*/  IMAD.IADD R79, R7, 0x1, R79 ;  /* 0x00000001074f7824 */ /* 0x000fe400078e024f */
[----:B------:R-:W-:Y:S01]  /*26f0*/  IMAD.IADD R7, R225, 0x1, R6 ;  /* 0x00000001e1077824 */ /* 0x000fe200078e0206 */
[----:B------:R-:W-:-:S04]  /*2700*/  SHF.R.S32.HI R6, RZ, 0x1f, R5 ;  /* 0x0000001fff067819 */ /* 0x000fc80000011405 */
[CC--:B------:R-:W-:Y:S02]  /*2710*/  LEA.HI R35, R6.reuse, R5.reuse, RZ, 0x3 ;  /* 0x0000000506237211 */ /* 0x0c0fe400078f18ff */
[----:B------:R-:W-:Y:S02]  /*2720*/  LEA.HI R5, R6, R5, RZ, 0x6 ;  /* 0x0000000506057211 */ /* 0x000fe400078f30ff */
[----:B------:R-:W-:Y:S01]  /*2730*/  SHF.R.S32.HI R8, RZ, 0x1f, R7 ;  /* 0x0000001fff087819 */ /* 0x000fe20000011407 */
[----:B------:R-:W-:Y:S02]  /*2740*/  IMAD.IADD R85, R85, 0x1, R9 ;  /* 0x0000000155557824 */ /* 0x000fe400078e0209 */
[----:B------:R-:W-:Y:S01]  /*2750*/  IMAD.IADD R83, R9, 0x1, R83 ;  /* 0x0000000109537824 */ /* 0x000fe200078e0253 */
[CC--:B------:R-:W-:Y:S01]  /*2760*/  LEA.HI R9, R8.reuse, R7.reuse, RZ, 0x6 ;  /* 0x0000000708097211 */ /* 0x0c0fe200078f30ff */
[----:B------:R-:W-:Y:S01]  /*2770*/  IMAD.SHL.U32 R6, R5, 0x40, RZ ;  /* 0x0000004005067824 */ /* 0x000fe200078e00ff */
[----:B------:R-:W-:-:S02]  /*2780*/  LEA.HI R91, R8, R7, RZ, 0x3 ;  /* 0x00000007085b7211 */ /* 0x000fc400078f18ff */
[----:B------:R-:W-:Y:S02]  /*2790*/  LOP3.LUT R5, R35, 0x38, RZ, 0xc0, !PT ;  /* 0x0000003823057812 */ /* 0x000fe400078ec0ff */
[C---:B---3--:R-:W-:Y:S01]  /*27a0*/  LOP3.LUT R8, R10.reuse, 0x38, R35, 0xf8, !PT ;  /* 0x000000380a087812 */ /* 0x048fe200078ef823 */
[----:B------:R-:W-:Y:S01]  /*27b0*/  IMAD.SHL.U32 R9, R9, 0x40, RZ ;  /* 0x0000004009097824 */ /* 0x000fe200078e00ff */
[----:B------:R-:W-:Y:S02]  /*27c0*/  LOP3.LUT R7, R91, 0x38, RZ, 0xc0, !PT ;  /* 0x000000385b077812 */ /* 0x000fe400078ec0ff */
[----:B------:R-:W-:Y:S02]  /*27d0*/  LOP3.LUT R5, R5, 0x1c0, R34, 0xf8, !PT ;  /* 0x000001c005057812 */ /* 0x000fe400078ef822 */
[----:B------:R-:W-:Y:S02]  /*27e0*/  LOP3.LUT R10, R10, 0x38, R91, 0xf8, !PT ;  /* 0x000000380a0a7812 */ /* 0x000fe400078ef85b */
[----:B------:R-:W-:-:S02]  /*27f0*/  LOP3.LUT R11, R8, R33, RZ, 0x3c, !PT ;  /* 0x00000021080b7212 */ /* 0x000fc400078e3cff */
[----:B------:R-:W-:Y:S02]  /*2800*/  LOP3.LUT R6, R6, 0xfffff000, RZ, 0xc0, !PT ;  /* 0xfffff00006067812 */ /* 0x000fe400078ec0ff */
[----:B------:R-:W-:Y:S02]  /*2810*/  LOP3.LUT R8, R7, 0x1c0, R34, 0xf8, !PT ;  /* 0x000001c007087812 */ /* 0x000fe400078ef822 */
[----:B----4-:R-:W-:Y:S02]  /*2820*/  LOP3.LUT R7, R5, R27, RZ, 0x3c, !PT ;  /* 0x0000001b05077212 */ /* 0x010fe400078e3cff */
[----:B------:R-:W-:Y:S02]  /*2830*/  LOP3.LUT R9, R9, 0xfffff000, RZ, 0xc0, !PT ;  /* 0xfffff00009097812 */ /* 0x000fe400078ec0ff */
[----:B------:R-:W-:Y:S02]  /*2840*/  LOP3.LUT R10, R10, R33, RZ, 0x3c, !PT ;  /* 0x000000210a0a7212 */ /* 0x000fe400078e3cff */
[----:B------:R-:W-:-:S02]  /*2850*/  IADD3 R5, R11, R6, R26 ;  /* 0x000000060b057210 */ /* 0x000fc40007ffe01a */
[----:B------:R-:W-:Y:S02]  /*2860*/  LOP3.LUT R8, R8, R27, RZ, 0x3c, !PT ;  /* 0x0000001b08087212 */ /* 0x000fe400078e3cff */
[----:B------:R-:W-:Y:S02]  /*2870*/  IADD3 R6, R7, R6, R14 ;  /* 0x0000000607067210 */ /* 0x000fe40007ffe00e */
[-C--:B------:R-:W-:Y:S01]  /*2880*/  IADD3 R7, R10, R9.reuse, R26 ;  /* 0x000000090a077210 */ /* 0x080fe20007ffe01a */
[----:B------:R-:W-:Y:S01]  /*2890*/  VIADD R26, R228, 0xc0 ;  /* 0x000000c0e41a7836 */ /* 0x000fe20000000000 */
[----:B------:R-:W-:Y:S01]  /*28a0*/  IADD3 R8, R8, R9, R14 ;  /* 0x0000000908087210 */ /* 0x000fe20007ffe00e */
[C---:B------:R-:W-:Y:S02]  /*28b0*/  IMAD R14, R25.reuse, R20, RZ ;  /* 0x00000014190e7224 */ /* 0x040fe400078e02ff */
[----:B------:R-:W-:Y:S01]  /*28c0*/  IMAD R25, R25, R28, RZ ;  /* 0x0000001c19197224 */ /* 0x000fe200078e02ff */
[----:B------:R-:W-:Y:S01]  /*28d0*/  ISETP.GE.AND P0, PT, R26, UR6, PT ;  /* 0x000000061a007c0c */ /* 0x000fe2000bf06270 */
[----:B------:R-:W-:Y:S01]  /*28e0*/  IMAD R37, R100, R21, R14 ;  /* 0x0000001564257224 */ /* 0x000fe200078e020e */
[----:B------:R-:W-:Y:S01]  /*28f0*/  SHF.L.U64.HI R9, R12, 0x6, R13 ;  /* 0x000000060c097819 */ /* 0x000fe2000001020d */
[----:B------:R-:W-:Y:S01]  /*2900*/  IMAD R33, R100, R29, R25 ;  /* 0x0000001d64217224 */ /* 0x000fe200078e0219 */
[----:B------:R-:W-:-:S02]  /*2910*/  SHF.L.U64.HI R10, R12, 0x5, R13 ;  /* 0x000000050c0a7819 */ /* 0x000fc4000001020d */
[C-C-:B------:R-:W-:Y:S02]  /*2920*/  SHF.L.U64.HI R13, R20.reuse, 0x6, R21.reuse ;  /* 0x00000006140d7819 */ /* 0x140fe40000010215 */
[----:B------:R-:W-:Y:S02]  /*2930*/  SHF.L.U64.HI R14, R20, 0x5, R21 ;  /* 0x00000005140e7819 */ /* 0x000fe40000010215 */
[C-C-:B------:R-:W-:Y:S02]  /*2940*/  SHF.L.U64.HI R21, R28.reuse, 0x6, R29.reuse ;  /* 0x000000061c157819 */ /* 0x140fe4000001021d */
[----:B------:R-:W-:Y:S02]  /*2950*/  SHF.L.U64.HI R25, R28, 0x5, R29 ;  /* 0x000000051c197819 */ /* 0x000fe4000001021d */
[----:B------:R-:W-:Y:S01]  /*2960*/  SEL R29, RZ, 0x8, P0 ;  /* 0x00000008ff1d7807 */ /* 0x000fe20000000000 */
[----:B------:R-:W-:Y:S01]  /*2970*/  IMAD.WIDE.U32 R80, R100, R28, R80 ;  /* 0x0000001c64507225 */ /* 0x000fe200078e0050 */
[----:B------:R-:W-:-:S02]  /*2980*/  SHF.R.S32.HI R34, RZ, 0x3, R35 ;  /* 0x00000003ff227819 */ /* 0x000fc40000011423 */
[----:B------:R-:W-:Y:S01]  /*2990*/  LOP3.LUT R94, R30, R29, RZ, 0xfc, !PT ;  /* 0x0000001d1e5e7212 */ /* 0x000fe200078efcff */
[CC--:B------:R-:W-:Y:S01]  /*29a0*/  IMAD.WIDE.U32 R84, R100.reuse, R20.reuse, R84 ;  /* 0x0000001464547225 */ /* 0x0c0fe200078e0054 */
[----:B------:R-:W-:Y:S02]  /*29b0*/  SHF.R.S32.HI R90, RZ, 0x3, R91 ;  /* 0x00000003ff5a7819 */ /* 0x000fe4000001145b */
[----:B------:R-:W-:Y:S01]  /*29c0*/  LOP3.LUT R35, R35, 0xfffffff8, RZ, 0xc0, !PT ;  /* 0xfffffff823237812 */ /* 0x000fe200078ec0ff */
[----:B------:R-:W-:Y:S01]  /*29d0*/  IMAD.WIDE.U32 R82, R100, R20, R82 ;  /* 0x0000001464527225 */ /* 0x000fe200078e0052 */
[----:B------:R-:W-:-:S03]  /*29e0*/  LOP3.LUT R91, R91, 0xfffffff8, RZ, 0xc0, !PT ;  /* 0xfffffff85b5b7812 */ /* 0x000fc600078ec0ff */
[----:B------:R-:W-:Y:S01]  /*29f0*/  IMAD.WIDE.U32 R78, R100, R28, R78 ;  /* 0x0000001c644e7225 */ /* 0x000fe200078e004e */
[----:B------:R-:W-:-:S03]  /*2a00*/  LOP3.LUT R29, R30, 0x1, RZ, 0xc0, !PT ;  /* 0x000000011e1d7812 */ /* 0x000fc600078ec0ff */
[C---:B------:R-:W-:Y:S02]  /*2a10*/  IMAD.SHL.U32 R26, R28.reuse, 0x40, RZ ;  /* 0x000000401c1a7824 */ /* 0x040fe400078e00ff */
[----:B------:R-:W-:Y:S01]  /*2a20*/  IMAD.SHL.U32 R27, R28, 0x20, RZ ;  /* 0x000000201c1b7824 */ /* 0x000fe200078e00ff */
[----:B------:R-:W-:Y:S01]  /*2a30*/  LOP3.LUT R92, R94, 0x2, RZ, 0xc0, !PT ;  /* 0x000000025e5c7812 */ /* 0x000fe200078ec0ff */
[----:B------:R-:W-:Y:S01]  /*2a40*/  IMAD.SHL.U32 R28, R32, 0x2, RZ ;  /* 0x00000002201c7824 */ /* 0x000fe200078e00ff */
[----:B------:R-:W-:Y:S01]  /*2a50*/  LOP3.LUT R93, R94, 0x4, RZ, 0xc0, !PT ;  /* 0x000000045e5d7812 */ /* 0x000fe200078ec0ff */
[----:B------:R-:W-:Y:S01]  /*2a60*/  IMAD.SHL.U32 R11, R12, 0x40, RZ ;  /* 0x000000400c0b7824 */ /* 0x000fe200078e00ff */
[----:B------:R-:W-:Y:S01]  /*2a70*/  LOP3.LUT R94, R94, 0x8, RZ, 0xc0, !PT ;  /* 0x000000085e5e7812 */ /* 0x000fe200078ec0ff */
[----:B------:R-:W-:Y:S01]  /*2a80*/  IMAD.SHL.U32 R15, R20, 0x40, RZ ;  /* 0x00000040140f7824 */ /* 0x000fe200078e00ff */
[----:B------:R-:W-:Y:S01]  /*2a90*/  SHF.R.S32.HI R95, RZ, 0x1f, R35 ;  /* 0x0000001fff5f7819 */ /* 0x000fe20000011423 */
[----:B------:R-:W-:Y:S01]  /*2aa0*/  IMAD.IADD R32, R81, 0x1, R33 ;  /* 0x0000000151207824 */ /* 0x000fe200078e0221 */
[----:B------:R-:W-:Y:S01]  /*2ab0*/  SHF.R.S32.HI R96, RZ, 0x1f, R91 ;  /* 0x0000001fff607819 */ /* 0x000fe2000001145b */
[----:B------:R-:W-:-:S02]  /*2ac0*/  IMAD.SHL.U32 R12, R12, 0x20, RZ ;  /* 0x000000200c0c7824 */ /* 0x000fc400078e00ff */
[----:B------:R-:W-:Y:S02]  /*2ad0*/  IMAD.SHL.U32 R20, R20, 0x20, RZ ;  /* 0x0000002014147824 */ /* 0x000fe400078e00ff */
[----:B------:R-:W-:Y:S02]  /*2ae0*/  IMAD.IADD R30, R85, 0x1, R37 ;  /* 0x00000001551e7824 */ /* 0x000fe400078e0225 */
[----:B------:R-:W-:Y:S02]  /*2af0*/  IMAD.IADD R31, R37, 0x1, R83 ;  /* 0x00000001251f7824 */ /* 0x000fe400078e0253 */
[----:B------:R-:W-:Y:S02]  /*2b00*/  IMAD.IADD R33, R33, 0x1, R79 ;  /* 0x0000000121217824 */ /* 0x000fe400078e024f */
[----:B------:R-:W-:-:S07]  /*2b10*/  IMAD.IADD R97, R87, 0x1, R97 ;  /* 0x0000000157617824 */ /* 0x000fce00078e0261 */
.L_x_1432:
[----:B------:R-:W2:Y:S01]  /*2b20*/  LDL R41, [R1+0x58] ;  /* 0x0000580001297983 */ /* 0x000ea20000100800 */
[----:B------:R-:W0:Y:S01]  /*2b30*/  LDC R120, c[0x0][0x3d4] ;  /* 0x0000f500ff787b82 */ /* 0x000e220000000800 */
[----:B------:R-:W-:Y:S01]  /*2b40*/  VIADD R40, R24, 0xffffffff ;  /* 0xffffffff18287836 */ /* 0x000fe20000000000 */
[----:B------:R-:W-:Y:S05]  /*2b50*/  YIELD ;  /* 0x0000000000007946 */ /* 0x000fea0003800000 */
[----:B------:R-:W-:Y:S01]  /*2b60*/  SHF.R.S32.HI R39, RZ, 0x1f, R40 ;  /* 0x0000001fff277819 */ /* 0x000fe20000011428 */
[----:B------:R-:W1:Y:S01]  /*2b70*/  LDC.64 R106, c[0x0][0x2d8] ;  /* 0x0000b600ff6a7b82 */ /* 0x000e620000000a00 */
[-C--:B------:R-:W-:Y:S01]  /*2b80*/  IMAD R24, R9, R40.reuse, RZ ;  /* 0x0000002809187224 */ /* 0x080fe200078e02ff */
[----:B------:R-:W-:Y:S01]  /*2b90*/  BSSY B0, `(.L_x_1357) ;  /* 0x000057a000007945 */ /* 0x000fe20003800000 */
[----:B------:R-:W-:-:S04]  /*2ba0*/  IMAD.WIDE.U32 R112, R11, R40, RZ ;  /* 0x000000280b707225 */ /* 0x000fc800078e00ff */
[----:B------:R-:W-:Y:S01]  /*2bb0*/  IMAD R73, R39, R11, R24 ;  /* 0x0000000b27497224 */ /* 0x000fe200078e0218 */
[CC--:B------:R-:W-:Y:S02]  /*2bc0*/  IADD3 R37, P0, R3.reuse, R112.reuse, RZ ;  /* 0x0000007003257210 */ /* 0x0c0fe40007f1e0ff */
[----:B------:R-:W-:Y:S01]  /*2bd0*/  IADD3 R24, P4, P5, R3, R112, R12 ;  /* 0x0000007003187210 */ /* 0x000fe20007d9e00c */
[----:B------:R-:W-:-:S04]  /*2be0*/  IMAD.IADD R73, R113, 0x1, R73 ;  /* 0x0000000171497824 */ /* 0x000fc800078e0249 */
[----:B------:R-:W-:Y:S01]  /*2bf0*/  IMAD.X R38, R73, 0x1, R4, P0 ;  /* 0x0000000149267824 */ /* 0x000fe200000e0604 */
[----:B0-----:R-:W-:Y:S02]  /*2c00*/  ISETP.GE.AND P0, PT, R120, 0x1, PT ;  /* 0x000000017800780c */ /* 0x001fe40003f06270 */
[----:B------:R-:W-:Y:S02]  /*2c10*/  IADD3.X R36, R4, R73, R10, P4, P5 ;  /* 0x0000004904247210 */ /* 0x000fe400027ea40a */
[CC--:B-1----:R-:W-:Y:S02]  /*2c20*/  LEA R50, P1, R37.reuse, R106.reuse, 0x1 ;  /* 0x0000006a25327211 */ /* 0x0c2fe400078208ff */
[----:B------:R-:W-:Y:S02]  /*2c30*/  LEA R48, P6, R24, R106, 0x1 ;  /* 0x0000006a18307211 */ /* 0x000fe400078c08ff */
[----:B------:R-:W-:Y:S02]  /*2c40*/  LEA.HI.X R51, R37, R107, R38, 0x1, P1 ;  /* 0x0000006b25337211 */ /* 0x000fe400008f0c26 */
[----:B------:R-:W-:-:S02]  /*2c50*/  ISETP.GT.AND P1, PT, R40, R23, PT ;  /* 0x000000172800720c */ /* 0x000fc40003f24270 */
[----:B------:R-:W-:Y:S01]  /*2c60*/  LEA.HI.X R49, R24, R107, R36, 0x1, P6 ;  /* 0x0000006b18317211 */ /* 0x000fe200030f0c24 */
[----:B------:R-:W-:Y:S01]  /*2c70*/  IMAD.MOV.U32 R24, RZ, RZ, R40 ;  /* 0x000000ffff187224 */ /* 0x000fe200078e0028 */
[----:B------:R-:W-:Y:S01]  /*2c80*/  P2R R99, PR, RZ, 0x2 ;  /* 0x00000002ff637803 */ /* 0x000fe20000000000 */
[----:B--2---:R-:W-:-:S04]  /*2c90*/  IMAD R37, R17, 0x4000, R41 ;  /* 0x0000400011257824 */ /* 0x004fc800078e0229 */
[----:B------:R-:W-:Y:S01]  /*2ca0*/  IMAD R102, R37, 0x2, R16 ;  /* 0x0000000225667824 */ /* 0x000fe200078e0210 */
[----:B---3--:R-:W-:Y:S06]  /*2cb0*/  @!P0 BRA `(.L_x_1358) ;  /* 0x0000005000e48947 */ /* 0x008fec0003800000 */
[----:B------:R-:W-:Y:S01]  /*2cc0*/  ULDC.U8 UR4, c[0x0][0x3f0] ;  /* 0x0000fc0000047ab9 */ /* 0x000fe20000000000 */
[-C--:B------:R-:W-:Y:S01]  /*2cd0*/  IMAD R37, R21, R40.reuse, RZ ;  /* 0x0000002815257224 */ /* 0x080fe200078e02ff */
[----:B------:R-:W-:Y:S01]  /*2ce0*/  ISETP.NE.AND P0, PT, RZ, UR4, PT ;  /* 0x00000004ff007c0c */ /* 0x000fe2000bf05270 */
[----:B------:R-:W-:Y:S02]  /*2cf0*/  IMAD R36, R13, R40, RZ ;  /* 0x000000280d247224 */ /* 0x000fe400078e02ff */
[C---:B------:R-:W-:Y:S02]  /*2d00*/  IMAD R37, R39.reuse, R26, R37 ;  /* 0x0000001a27257224 */ /* 0x040fe400078e0225 */
[----:B------:R-:W-:Y:S02]  /*2d10*/  IMAD R105, R24, -0x40, R2 ;  /* 0xffffffc018697824 */ /* 0x000fe400078e0202 */
[----:B------:R-:W-:Y:S02]  /*2d20*/  IMAD R39, R39, R15, R36 ;  /* 0x0000000f27277224 */ /* 0x000fe400078e0224 */
[----:B------:R-:W-:Y:S01]  /*2d30*/  IMAD.WIDE.U32 R70, R26, R40, RZ ;  /* 0x000000281a467225 */ /* 0x000fe200078e00ff */
[----:B------:R-:W-:-:S03]  /*2d40*/  VIMNMX R105, R105, 0x40, PT ;  /* 0x0000004069697848 */ /* 0x000fc60003fe0100 */
[----:B------:R-:W-:-:S04]  /*2d50*/  IMAD.WIDE.U32 R68, R15, R40, RZ ;  /* 0x000000280f447225 */ /* 0x000fc800078e00ff */
[----:B------:R-:W-:Y:S02]  /*2d60*/  IMAD.IADD R98, R71, 0x1, R37 ;  /* 0x0000000147627824 */ /* 0x000fe400078e0225 */
[----:B------:R-:W-:Y:S01]  /*2d70*/  IMAD.IADD R109, R69, 0x1, R39 ;  /* 0x00000001456d7824 */ /* 0x000fe200078e0227 */
[----:B------:R-:W-:Y:S06]  /*2d80*/  @!P0 BRA `(.L_x_1359) ;  /* 0x0000002400c48947 */ /* 0x000fec0003800000 */
[----:B------:R0:W5:Y:S04]  /*2d90*/  LDL R115, [R1+0x10] ;  /* 0x0000100001737983 */ /* 0x0001680000100800 */
[----:B------:R0:W5:Y:S01]  /*2da0*/  LDL R114, [R1+0x14] ;  /* 0x0000140001727983 */ /* 0x0001620000100800 */
[----:B------:R-:W-:Y:S01]  /*2db0*/  ISETP.GE.AND P0, PT, R18, R105, PT ;  /* 0x000000691200720c */ /* 0x000fe20003f06270 */
[----:B------:R-:W-:Y:S01]  /*2dc0*/  BSSY B1, `(.L_x_1360) ;  /* 0x000002a000017945 */ /* 0x000fe20003800000 */
        /* <DEDUP_REMOVED lines=9> */
[----:B0-----:R-:W-:Y:S06]  /*2e60*/  @P0 BRA `(.L_x_1361) ;  /* 0x00000000007c0947 */ /* 0x001fec0003800000 */
[----:B------:R-:W-:Y:S01]  /*2e70*/  IADD3 R37, P1, R80, R70, RZ ;  /* 0x0000004650257210 */ /* 0x000fe20007f3e0ff */
[----:B------:R-:W-:Y:S01]  /*2e80*/  ULDC.64 UR4, c[0x0][0x3c8] ;  /* 0x0000f20000047ab9 */ /* 0x000fe20000000a00 */
[----:B------:R-:W-:Y:S02]  /*2e90*/  IADD3 R39, P4, R84, R68, RZ ;  /* 0x0000004454277210 */ /* 0x000fe40007f9e0ff */
[----:B------:R-:W-:Y:S02]  /*2ea0*/  CS2R R106, SRZ ;  /* 0x00000000006a7805 */ /* 0x000fe4000001ff00 */
[-C--:B------:R-:W-:Y:S01]  /*2eb0*/  ISETP.GE.AND P5, PT, R208, R120.reuse, PT ;  /* 0x00000078d000720c */ /* 0x080fe20003fa6270 */
[----:B------:R-:W-:Y:S01]  /*2ec0*/  IMAD.X R38, R98, 0x1, R32, P1 ;  /* 0x0000000162267824 */ /* 0x000fe200008e0620 */
[----:B------:R-:W-:Y:S01]  /*2ed0*/  LEA R36, P1, R37, UR4, 0x1 ;  /* 0x0000000425247c11 */ /* 0x000fe2000f8208ff */
[----:B------:R-:W-:Y:S01]  /*2ee0*/  IMAD.X R42, R109, 0x1, R30, P4 ;  /* 0x000000016d2a7824 */ /* 0x000fe200020e061e */
[----:B------:R-:W-:Y:S01]  /*2ef0*/  CS2R R110, SRZ ;  /* 0x00000000006e7805 */ /* 0x000fe2000001ff00 */
[----:B------:R-:W-:Y:S01]  /*2f00*/  ULDC.64 UR6, c[0x0][0x208] ;  /* 0x0000820000067ab9 */ /* 0x000fe20000000a00 */
[----:B------:R-:W-:Y:S01]  /*2f10*/  LEA.HI.X R37, R37, UR5, R38, 0x1, P1 ;  /* 0x0000000525257c11 */ /* 0x000fe200088f0c26 */
[----:B------:R-:W-:Y:S01]  /*2f20*/  ULDC.64 UR4, c[0x0][0x3e0] ;  /* 0x0000f80000047ab9 */ /* 0x000fe20000000a00 */
[----:B-----5:R-:W-:-:S02]  /*2f30*/  ISETP.GE.AND P4, PT, R115, R120, PT ;  /* 0x000000787300720c */ /* 0x020fc40003f86270 */
        /* <DEDUP_REMOVED lines=18> */
.L_x_1361:
[----:B------:R-:W-:Y:S05]  /*3060*/  BSYNC B1 ;  /* 0x0000000000017941 */ /* 0x000fea0003800000 */
.L_x_1360:
[----:B------:R-:W-:Y:S01]  /*3070*/  ISETP.GE.AND P4, PT, R233, R105, PT ;  /* 0x00000069e900720c */ /* 0x000fe20003f86270 */
[----:B------:R-:W-:Y:S01]  /*3080*/  BSSY B1, `(.L_x_1362) ;  /* 0x000002a000017945 */ /* 0x000fe20003800000 */
[----:B------:R-:W-:Y:S02]  /*3090*/  CS2R R44, SRZ ;  /* 0x00000000002c7805 */ /* 0x000fe4000001ff00 */
[----:B------:R-:W-:Y:S02]  /*30a0*/  CS2R R52, SRZ ;  /* 0x0000000000347805 */ /* 0x000fe4000001ff00 */
[----:B------:R-:W-:Y:S02]  /*30b0*/  CS2R R56, SRZ ;  /* 0x0000000000387805 */ /* 0x000fe4000001ff00 */
[----:B------:R-:W-:Y:S02]  /*30c0*/  CS2R R42, SRZ ;  /* 0x00000000002a7805 */ /* 0x000fe4000001ff00 */
[----:B------:R-:W-:-:S02]  /*30d0*/  CS2R R46, SRZ ;  /* 0x00000000002e7805 */ /* 0x000fc4000001ff00 */
[----:B------:R-:W-:Y:S01]  /*30e0*/  CS2R R54, SRZ ;  /* 0x0000000000367805 */ /* 0x000fe2000001ff00 */
[----:B-----5:R-:W-:Y:S01]  /*30f0*/  IMAD.MOV.U32 R112, RZ, RZ, R60 ;  /* 0x000000ffff707224 */ /* 0x020fe200078e003c */
[----:B------:R-:W-:Y:S01]  /*3100*/  CS2R R58, SRZ ;  /* 0x00000000003a7805 */ /* 0x000fe2000001ff00 */
[----:B------:R-:W-:Y:S01]  /*3110*/  IMAD.MOV.U32 R113, RZ, RZ, R61 ;  /* 0x000000ffff717224 */ /* 0x000fe200078e003d */
[----:B------:R-:W-:Y:S06]  /*3120*/  @P4 BRA `(.L_x_1363) ;  /* 0x00000000007c4947 */ /* 0x000fec0003800000 */
[----:B------:R-:W-:Y:S01]  /*3130*/  IADD3 R70, P1, P5, R80, R70, R27 ;  /* 0x0000004650467210 */ /* 0x000fe20007d3e01b */
[----:B------:R-:W-:Y:S01]  /*3140*/  ULDC.64 UR4, c[0x0][0x3c8] ;  /* 0x0000f20000047ab9 */ /* 0x000fe20000000a00 */
[----:B------:R-:W-:Y:S01]  /*3150*/  ULDC.64 UR6, c[0x0][0x3e0] ;  /* 0x0000f80000067ab9 */ /* 0x000fe20000000a00 */
[----:B------:R-:W-:Y:S02]  /*3160*/  CS2R R56, SRZ ;  /* 0x0000000000387805 */ /* 0x000fe4000001ff00 */
[----:B0-----:R-:W-:Y:S02]  /*3170*/  IADD3.X R37, R32, R98, R25, P1, P5 ;  /* 0x0000006220257210 */ /* 0x001fe40000fea419 */
        /* <DEDUP_REMOVED lines=26> */
.L_x_1363:
[----:B------:R-:W-:Y:S05]  /*3320*/  BSYNC B1 ;  /* 0x0000000000017941 */ /* 0x000fea0003800000 */
.L_x_1362:
[----:B01----:R-:W2:Y:S01]  /*3330*/  LDL R36, [R1+0x30] ;  /* 0x0000300001247983 */ /* 0x003ea20000100800 */
        /* <DEDUP_REMOVED lines=40> */
[----:B------:R-:W-:Y:S01]  /*35c0*/  PRMT R114, R37, 0x7610, R114 ;  /* 0x0000761025727816 */ /* 0x000fe20000000072 */
[----:B------:R-:W-:Y:S01]  /*35d0*/  IMAD.MOV.U32 R37, RZ, RZ, R55 ;  /* 0x000000ffff257224 */ /* 0x000fe200078e0037 */
[----:B------:R-:W-:Y:S01]  /*35e0*/  PRMT R115, R38, 0x7610, R115 ;  /* 0x0000761026737816 */ /* 0x000fe20000000073 */
[----:B------:R-:W-:-:S03]  /*35f0*/  IMAD.MOV.U32 R38, RZ, RZ, R58 ;  /* 0x000000ffff267224 */ /* 0x000fc600078e003a */
[----:B------:R-:W-:Y:S02]  /*3600*/  PRMT R119, R37, 0x7610, R119 ;  /* 0x0000761025777816 */ /* 0x000fe40000000077 */
[----:B------:R-:W-:Y:S02]  /*3610*/  PRMT R123, R38, 0x7610, R123 ;  /* 0x00007610267b7816 */ /* 0x000fe4000000007b */
[----:B--2---:R-:W-:Y:S01]  /*3620*/  R2UR UR4, R36 ;  /* 0x00000000240472ca */ /* 0x004fe200000e0000 */
[----:B------:R-:W-:-:S05]  /*3630*/  IMAD.MOV.U32 R36, RZ, RZ, R64 ;  /* 0x000000ffff247224 */ /* 0x000fca00078e0040 */
[----:B------:R-:W-:Y:S01]  /*3640*/  PRMT R132, R36, 0x7610, R132 ;  /* 0x0000761024847816 */ /* 0x000fe20000000084 */
[----:B------:R-:W-:-:S05]  /*3650*/  IMAD.MOV.U32 R36, RZ, RZ, R73 ;  /* 0x000000ffff247224 */ /* 0x000fca00078e0049 */
[----:B------:R-:W-:Y:S01]  /*3660*/  PRMT R69, R69, 0x5410, R36 ;  /* 0x0000541045457816 */ /* 0x000fe20000000024 */
[----:B------:R-:W-:Y:S01]  /*3670*/  IMAD.MOV.U32 R36, RZ, RZ, R63 ;  /* 0x000000ffff247224 */ /* 0x000fe200078e003f */
[----:B------:R-:W-:-:S04]  /*3680*/  UISETP.NE.AND UP0, UPT, UR4, 0x3, UPT ;  /* 0x000000030400788c */ /* 0x000fc8000bf05270 */
[----:B------:R-:W-:Y:S01]  /*3690*/  PRMT R128, R36, 0x7610, R128 ;  /* 0x0000761024807816 */ /* 0x000fe20000000080 */
[----:B------:R-:W-:Y:S01]  /*36a0*/  IMAD.MOV.U32 R36, RZ, RZ, R75 ;  /* 0x000000ffff247224 */ /* 0x000fe200078e004b */
[----:B------:R-:W-:-:S04]  /*36b0*/  PLOP3.LUT P1, PT, PT, PT, UP0, 0x80, 0x0 ;  /* 0x000000000000781c */ /* 0x000fc80003f2f008 */
[----:B------:R-:W-:Y:S01]  /*36c0*/  PRMT R144, R36, 0x7610, R144 ;  /* 0x0000761024907816 */ /* 0x000fe20000000090 */
[----:B------:R-:W-:-:S05]  /*36d0*/  IMAD.MOV.U32 R36, RZ, RZ, R41 ;  /* 0x000000ffff247224 */ /* 0x000fca00078e0029 */
[----:B------:R-:W-:Y:S01]  /*36e0*/  PRMT R69, R36, 0x7610, R69 ;  /* 0x0000761024457816 */ /* 0x000fe20000000045 */
[----:B------:R-:W-:-:S05]  /*36f0*/  IMAD.MOV.U32 R36, RZ, RZ, R53 ;  /* 0x000000ffff247224 */ /* 0x000fca00078e0035 */
[----:B------:R-:W-:Y:S01]  /*3700*/  PRMT R117, R36, 0x7610, R117 ;  /* 0x0000761024757816 */ /* 0x000fe20000000075 */
[----:B------:R-:W-:-:S05]  /*3710*/  IMAD.MOV.U32 R36, RZ, RZ, R43 ;  /* 0x000000ffff247224 */ /* 0x000fca00078e002b */
[----:B------:R-:W-:Y:S01]  /*3720*/  PRMT R71, R36, 0x7610, R71 ;  /* 0x0000761024477816 */ /* 0x000fe20000000047 */
[----:B------:R-:W-:-:S05]  /*3730*/  IMAD.MOV.U32 R36, RZ, RZ, R54 ;  /* 0x000000ffff247224 */ /* 0x000fca00078e0036 */
[----:B------:R-:W-:Y:S01]  /*3740*/  PRMT R118, R36, 0x7610, R118 ;  /* 0x0000761024767816 */ /* 0x000fe20000000076 */
[----:B------:R-:W-:Y:S06]  /*3750*/  @!P1 BRA `(.L_x_1364) ;  /* 0x0000000000049947 */ /* 0x000fec0003800000 */
[----:B------:R-:W-:Y:S01]  /*3760*/  BPT.TRAP 0x1 ;  /* 0x000000040000795c */ /* 0x000fe20000300000 */
.L_x_1364:
[----:B------:R-:W-:Y:S01]  /*3770*/  IMAD R98, R17, 0x8, R16 ;  /* 0x0000000811627824 */ /* 0x000fe200078e0210 */
[----:B------:R-:W-:Y:S01]  /*3780*/  SHF.L.U32 R109, R236, 0x1f, RZ ;  /* 0x0000001fec6d7819 */ /* 0x000fe200000006ff */
[----:B------:R-:W-:Y:S03]  /*3790*/  BSSY B1, `(.L_x_1365) ;  /* 0x0000003000017945 */ /* 0x000fe60003800000 */
[----:B------:R-:W0:Y:S02]  /*37a0*/  SYNCS.PHASECHK.TRANS64.TRYWAIT P5, [R98+URZ+0x30890], R109 ;  /* 0x0308906d620075a7 */ /* 0x000e2400080a017f */
[----:B0-----:R-:W-:Y:S05]  /*37b0*/  @!P5 BRA `(.L_x_1366) ;  /* 0x0000025c0088d947 */ /* 0x001fea0003800000 */
.L_x_1779:
[----:B------:R-:W-:Y:S05]  /*37c0*/  BSYNC B1 ;  /* 0x0000000000017941 */ /* 0x000fea0003800000 */
.L_x_1365:
        /* <DEDUP_REMOVED lines=30> */
[----:B------:R-:W-:Y:S01]  /*39b0*/  FMUL.FTZ R39, R39, R134 ;  /* 0x0000008627277220 */ /* 0x000fe20000410000 */
[----:B------:R-:W-:Y:S01]  /*39c0*/  LOP3.LUT R36, R36, 0xffff0000, RZ, 0xc0, !PT ;  /* 0xffff000024247812 */ /* 0x000fe200078ec0ff */
[C---:B------:R-:W-:Y:S01]  /*39d0*/  FMUL.FTZ R143, R107.reuse, R140 ;  /* 0x0000008c6b8f7220 */ /* 0x040fe20000410000 */
[----:B------:R-:W-:Y:S01]  /*39e0*/  FMUL.FTZ R107, R107, R136 ;  /* 0x000000886b6b7220 */ /* 0x000fe20000410000 */
[----:B------:R-:W-:Y:S01]  /*39f0*/  LOP3.LUT R139, R139, 0xffff0000, RZ, 0xc0, !PT ;  /* 0xffff00008b8b7812 */ /* 0x000fe200078ec0ff */
[----:B------:R-:W-:Y:S01]  /*3a00*/  IMAD.U32 R133, R133, 0x10000, RZ ;  /* 0x0001000085857824 */ /* 0x000fe200078e00ff */
[----:B------:R-:W-:Y:S01]  /*3a10*/  LOP3.LUT R135, R135, 0xffff0000, RZ, 0xc0, !PT ;  /* 0xffff000087877812 */ /* 0x000fe200078ec0ff */
[C---:B------:R-:W-:Y:S01]  /*3a20*/  FFMA.FTZ R141, R38.reuse, R134, -R141 ;  /* 0x00000086268d7223 */ /* 0x040fe2000001088d */
[----:B------:R-:W-:Y:S01]  /*3a30*/  FFMA.FTZ R138, R38, R138, R39 ;  /* 0x0000008a268a7223 */ /* 0x000fe20000010027 */
[----:B------:R-:W-:Y:S01]  /*3a40*/  FFMA.FTZ R143, R106, R136, -R143 ;  /* 0x000000886a8f7223 */ /* 0x000fe2000001088f */
[----:B------:R-:W-:Y:S01]  /*3a50*/  FMUL.FTZ R38, R36, R137 ;  /* 0x0000008924267220 */ /* 0x000fe20000410000 */
[----:B------:R-:W-:Y:S01]  /*3a60*/  FFMA.FTZ R106, R106, R140, R107 ;  /* 0x0000008c6a6a7223 */ /* 0x000fe2000001006b */
        /* <DEDUP_REMOVED lines=13> */
.L_x_1372:
[----:B------:R-:W-:Y:S05]  /*3b40*/  BSYNC B3 ;  /* 0x0000000000037941 */ /* 0x000fea0003800000 */
.L_x_1371:
[----:B------:R-:W-:Y:S02]  /*3b50*/  ULDC.64 UR4, c[0x0][0x208] ;  /* 0x0000820000047ab9 */ /* 0x000fe40000000a00 */
[----:B--2---:R1:W-:Y:S03]  /*3b60*/  STG.E.128 desc[UR4][R50.64], R36 ;  /* 0x0000002432007986 */ /* 0x0043e6000c101d04 */
.L_x_1370:
[----:B------:R-:W-:Y:S05]  /*3b70*/  BSYNC B2 ;  /* 0x0000000000027941 */ /* 0x000fea0003800000 */
.L_x_1369:
[----:B------:R-:W-:Y:S01]  /*3b80*/  ISETP.NE.AND P0, PT, R92, RZ, PT ;  /* 0x000000ff5c00720c */ /* 0x000fe20003f05270 */
[----:B------:R-:W-:-:S12]  /*3b90*/  BSSY B2, `(.L_x_1373) ;  /* 0x0000038000027945 */ /* 0x000fd80003800000 */
[----:B------:R-:W-:Y:S05]  /*3ba0*/  @!P0 BRA `(.L_x_1374) ;  /* 0x0000000000d88947 */ /* 0x000fea0003800000 */
[----:B------:R-:W2:Y:S01]  /*3bb0*/  LDL R106, [R1+0x10] ;  /* 0x00001000016a7983 */ /* 0x000ea20000100800 */
[----:B------:R-:W-:Y:S03]  /*3bc0*/  BSSY B3, `(.L_x_1375) ;  /* 0x0000032000037945 */ /* 0x000fe60003800000 */
[----:B-1----:R1:W3:Y:S01]  /*3bd0*/  LDS.128 R36, [R102+0x22400] ;  /* 0x0224000066247984 */ /* 0x0022e20000000c00 */
[----:B--2---:R-:W-:-:S13]  /*3be0*/  ISETP.GE.AND P0, PT, R106, R120, PT ;  /* 0x000000786a00720c */ /* 0x004fda0003f06270 */
[----:B-1-3--:R-:W-:Y:S05]  /*3bf0*/  @P0 BRA `(.L_x_1376) ;  /* 0x0000000000b80947 */ /* 0x00afea0003800000 */
[----:B------:R-:W-:Y:S01]  /*3c00*/  SHF.R.U64 R133, R74, 0x10, R75 ;  /* 0x000000104a857819 */ /* 0x000fe2000000124b */
[----:B------:R-:W-:Y:S01]  /*3c10*/  IMAD.U32 R74, R39, 0x10000, RZ ;  /* 0x00010000274a7824 */ /* 0x000fe200078e00ff */
        /* <DEDUP_REMOVED lines=44> */
.L_x_1376:
[----:B------:R-:W-:Y:S05]  /*3ee0*/  BSYNC B3 ;  /* 0x0000000000037941 */ /* 0x000fea0003800000 */
.L_x_1375:
[----:B------:R-:W-:Y:S02]  /*3ef0*/  ULDC.64 UR4, c[0x0][0x208] ;  /* 0x0000820000047ab9 */ /* 0x000fe40000000a00 */
[----:B------:R2:W-:Y:S03]  /*3f00*/  STG.E.128 desc[UR4][R50.64+0x80], R36 ;  /* 0x0000802432007986 */ /* 0x0005e6000c101d04 */
.L_x_1374:
[----:B------:R-:W-:Y:S05]  /*3f10*/  BSYNC B2 ;  /* 0x0000000000027941 */ /* 0x000fea0003800000 */
.L_x_1373:
[----:B------:R-:W-:Y:S01]  /*3f20*/  ISETP.NE.AND P0, PT, R93, RZ, PT ;  /* 0x000000ff5d00720c */ /* 0x000fe20003f05270 */
[----:B------:R-:W-:-:S12]  /*3f30*/  BSSY B2, `(.L_x_1377) ;  /* 0x0000037000027945 */ /* 0x000fd80003800000 */
[----:B------:R-:W-:Y:S05]  /*3f40*/  @!P0 BRA `(.L_x_1378) ;  /* 0x0000000000d48947 */ /* 0x000fea0003800000 */
[----:B-12---:R1:W2:Y:S01]  /*3f50*/  LDS.128 R36, [R102+0x24400] ;  /* 0x0244000066247984 */ /* 0x0062a20000000c00 */
        /* <DEDUP_REMOVED lines=12> */
[----:B------:R-:W-:Y:S01]  /*4020*/  LOP3.LUT R65, R38, 0xffff0000, RZ, 0xc0, !PT ;  /* 0xffff000026417812 */ /* 0x000fe200078ec0ff */
[----:B------:R-:W-:Y:S01]  /*4030*/  IMAD.U32 R73, R131, 0x10000, RZ ;  /* 0x0001000083497824 */ /* 0x000fe200078e00ff */
[----:B------:R-:W-:Y:S01]  /*4040*/  LOP3.LUT R67, R39, 0xffff0000, RZ, 0xc0, !PT ;  /* 0xffff000027437812 */ /* 0x000fe200078ec0ff */
[----:B------:R-:W-:Y:S01]  /*4050*/  IMAD.U32 R38, R37, 0x10000, RZ ;  /* 0x0001000025267824 */ /* 0x000fe200078e00ff */
[----:B------:R-:W-:Y:S01]  /*4060*/  PRMT R132, R132, 0x5410, R75 ;  /* 0x0000541084847816 */ /* 0x000fe2000000004b */
[----:B------:R-:W-:Y:S01]  /*4070*/  IMAD.U32 R75, R129, 0x10000, RZ ;  /* 0x00010000814b7824 */ /* 0x000fe200078e00ff */
        /* <DEDUP_REMOVED lines=31> */
.L_x_1380:
[----:B------:R-:W-:Y:S05]  /*4270*/  BSYNC B3 ;  /* 0x0000000000037941 */ /* 0x000fea0003800000 */
.L_x_1379:
[----:B------:R-:W-:Y:S02]  /*4280*/  ULDC.64 UR4, c[0x0][0x208] ;  /* 0x0000820000047ab9 */ /* 0x000fe40000000a00 */
[----:B--2---:R3:W-:Y:S03]  /*4290*/  STG.E.128 desc[UR4][R50.64+0x100], R36 ;  /* 0x0001002432007986 */ /* 0x0047e6000c101d04 */
.L_x_1378:
[----:B------:R-:W-:Y:S05]  /*42a0*/  BSYNC B2 ;  /* 0x0000000000027941 */ /* 0x000fea0003800000 */
.L_x_1377:
[----:B------:R-:W-:-:S13]  /*42b0*/  ISETP.NE.AND P0, PT, R94, RZ, PT ;  /* 0x000000ff5e00720c */ /* 0x000fda0003f05270 */
[----:B------:R-:W-:Y:S05]  /*42c0*/  @!P0 BRA `(.L_x_1368) ;  /* 0x0000000000d88947 */ /* 0x000fea0003800000 */
[----:B------:R-:W4:Y:S01]  /*42d0*/  LDL R64, [R1+0x14] ;  /* 0x0000140001407983 */ /* 0x000f220000100800 */
[----:B------:R-:W-:Y:S03]  /*42e0*/  BSSY B2, `(.L_x_1381) ;  /* 0x0000032000027945 */ /* 0x000fe60003800000 */
[----:B-123--:R1:W2:Y:S01]  /*42f0*/  LDS.128 R36, [R102+0x26400] ;  /* 0x0264000066247984 */ /* 0x00e2a20000000c00 */
[----:B----4-:R-:W-:-:S13]  /*4300*/  ISETP.GE.AND P0, PT, R64, R120, PT ;  /* 0x000000784000720c */ /* 0x010fda0003f06270 */
[----:B-12---:R-:W-:Y:S05]  /*4310*/  @P0 BRA `(.L_x_1382) ;  /* 0x0000000000b80947 */ /* 0x006fea0003800000 */
        /* <DEDUP_REMOVED lines=46> */
.L_x_1382:
[----:B------:R-:W-:Y:S05]  /*4600*/  BSYNC B2 ;  /* 0x0000000000027941 */ /* 0x000fea0003800000 */
.L_x_1381:
[----:B------:R-:W-:Y:S02]  /*4610*/  ULDC.64 UR4, c[0x0][0x208] ;  /* 0x0000820000047ab9 */ /* 0x000fe40000000a00 */
[----:B------:R4:W-:Y:S03]  /*4620*/  STG.E.128 desc[UR4][R50.64+0x180], R36 ;  /* 0x0001802432007986 */ /* 0x0009e6000c101d04 */
.L_x_1368:
[----:B------:R-:W-:Y:S05]  /*4630*/  BSYNC B1 ;  /* 0x0000000000017941 */ /* 0x000fea0003800000 */
.L_x_1367:
        /* <DEDUP_REMOVED lines=54> */
.L_x_1387:
[----:B------:R-:W-:Y:S05]  /*49a0*/  BSYNC B2 ;  /* 0x0000000000027941 */ /* 0x000fea0003800000 */
.L_x_1386:
[----:B------:R-:W-:Y:S02]  /*49b0*/  ULDC.64 UR4, c[0x0][0x208] ;  /* 0x0000820000047ab9 */ /* 0x000fe40000000a00 */
[----:B--2---:R1:W-:Y:S03]  /*49c0*/  STG.E.128 desc[UR4][R48.64], R36 ;  /* 0x0000002430007986 */ /* 0x0043e6000c101d04 */
.L_x_1385:
[----:B------:R-:W-:Y:S05]  /*49d0*/  BSYNC B1 ;  /* 0x0000000000017941 */ /* 0x000fea0003800000 */
.L_x_1384:
[----:B------:R-:W-:Y:S01]  /*49e0*/  ISETP.NE.AND P0, PT, R92, RZ, PT ;  /* 0x000000ff5c00720c */ /* 0x000fe20003f05270 */
[----:B------:R-:W-:-:S12]  /*49f0*/  BSSY B1, `(.L_x_1388) ;  /* 0x0000038000017945 */ /* 0x000fd80003800000 */
[----:B------:R-:W-:Y:S05]  /*4a00*/  @!P0 BRA `(.L_x_1389) ;  /* 0x0000000000d88947 */ /* 0x000fea0003800000 */
[----:B-1234-:R-:W2:Y:S01]  /*4a10*/  LDL R50, [R1+0x10] ;  /* 0x0000100001327983 */ /* 0x01eea20000100800 */
[----:B------:R-:W-:Y:S03]  /*4a20*/  BSSY B2, `(.L_x_1390) ;  /* 0x0000032000027945 */ /* 0x000fe60003800000 */
[----:B------:R1:W3:Y:S01]  /*4a30*/  LDS.128 R36, [R102+0x23400] ;  /* 0x0234000066247984 */ /* 0x0002e20000000c00 */
[----:B--2---:R-:W-:-:S13]  /*4a40*/  ISETP.GE.AND P0, PT, R50, R120, PT ;  /* 0x000000783200720c */ /* 0x004fda0003f06270 */
[----:B-1-3--:R-:W-:Y:S05]  /*4a50*/  @P0 BRA `(.L_x_1391) ;  /* 0x0000000000b80947 */ /* 0x00afea0003800000 */
[--C-:B------:R-:W-:Y:S01]  /*4a60*/  SHF.R.U64 R57, R54, 0x10, R55.reuse ;  /* 0x0000001036397819 */ /* 0x100fe20000001237 */
[----:B------:R-:W-:Y:S01]  /*4a70*/  IMAD.U32 R50, R38, 0x10000, RZ ;  /* 0x0001000026327824 */ /* 0x000fe200078e00ff */
        /* <DEDUP_REMOVED lines=44> */
.L_x_1391:
[----:B------:R-:W-:Y:S05]  /*4d40*/  BSYNC B2 ;  /* 0x0000000000027941 */ /* 0x000fea0003800000 */
.L_x_1390:
[----:B------:R-:W-:Y:S02]  /*4d50*/  ULDC.64 UR4, c[0x0][0x208] ;  /* 0x0000820000047ab9 */ /* 0x000fe40000000a00 */
[----:B------:R1:W-:Y:S03]  /*4d60*/  STG.E.128 desc[UR4][R48.64+0x80], R36 ;  /* 0x0000802430007986 */ /* 0x0003e6000c101d04 */
.L_x_1389:
[----:B------:R-:W-:Y:S05]  /*4d70*/  BSYNC B1 ;  /* 0x0000000000017941 */ /* 0x000fea0003800000 */
.L_x_1388:
        /* <DEDUP_REMOVED lines=53> */
.L_x_1395:
[----:B------:R-:W-:Y:S05]  /*50d0*/  BSYNC B2 ;  /* 0x0000000000027941 */ /* 0x000fea0003800000 */
.L_x_1394:
[----:B------:R-:W-:Y:S02]  /*50e0*/  ULDC.64 UR4, c[0x0][0x208] ;  /* 0x0000820000047ab9 */ /* 0x000fe40000000a00 */
[----:B--2---:R1:W-:Y:S03]  /*50f0*/  STG.E.128 desc[UR4][R48.64+0x100], R36 ;  /* 0x0001002430007986 */ /* 0x0043e6000c101d04 */
.L_x_1393:
[----:B------:R-:W-:Y:S05]  /*5100*/  BSYNC B1 ;  /* 0x0000000000017941 */ /* 0x000fea0003800000 */
.L_x_1392:
[----:B------:R-:W-:-:S13]  /*5110*/  ISETP.NE.AND P0, PT, R94, RZ, PT ;  /* 0x000000ff5e00720c */ /* 0x000fda0003f05270 */
[----:B------:R-:W-:Y:S05]  /*5120*/  @!P0 BRA `(.L_x_1383) ;  /* 0x0000003000808947 */ /* 0x000fea0003800000 */
[----:B------:R-:W5:Y:S01]  /*5130*/  LDL R44, [R1+0x14] ;  /* 0x00001400012c7983 */ /* 0x000f620000100800 */
[----:B------:R-:W-:Y:S03]  /*5140*/  BSSY B1, `(.L_x_1396) ;  /* 0x0000032000017945 */ /* 0x000fe60003800000 */
[----:B-1234-:R1:W2:Y:S01]  /*5150*/  LDS.128 R36, [R102+0x27400] ;  /* 0x0274000066247984 */ /* 0x01e2a20000000c00 */
[----:B-----5:R-:W-:-:S13]  /*5160*/  ISETP.GE.AND P0, PT, R44, R120, PT ;  /* 0x000000782c00720c */ /* 0x020fda0003f06270 */
[----:B-12---:R-:W-:Y:S05]  /*5170*/  @P0 BRA `(.L_x_1397) ;  /* 0x0000000000b80947 */ /* 0x006fea0003800000 */
[----:B------:R-:W-:Y:S02]  /*5180*/  SHF.R.U32.HI R44, RZ, 0x10, R43 ;  /* 0x00000010ff2c7819 */ /* 0x000fe4000001162b */
[----:B------:R-:W-:Y:S02]  /*5190*/  SHF.R.U32.HI R46, RZ, 0x10, R41 ;  /* 0x00000010ff2e7819 */ /* 0x000fe40000011629 */
[----:B------:R-:W-:Y:S01]  /*51a0*/  SHF.R.U64 R45, R42, 0x10, R43 ;  /* 0x000000102a2d7819 */ /* 0x000fe2000000122b */
[----:B------:R-:W-:Y:S01]  /*51b0*/  IMAD.U32 R42, R39, 0x10000, RZ ;  /* 0x00010000272a7824 */ /* 0x000fe200078e00ff */
        /* <DEDUP_REMOVED lines=42> */
.L_x_1397:
[----:B------:R-:W-:Y:S05]  /*5460*/  BSYNC B1 ;  /* 0x0000000000017941 */ /* 0x000fea0003800000 */
.L_x_1396:
[----:B------:R-:W-:Y:S02]  /*5470*/  ULDC.64 UR4, c[0x0][0x208] ;  /* 0x0000820000047ab9 */ /* 0x000fe40000000a00 */
[----:B------:R1:W-:Y:S01]  /*5480*/  STG.E.128 desc[UR4][R48.64+0x180], R36 ;  /* 0x0001802430007986 */ /* 0x0003e2000c101d04 */
[----:B------:R-:W-:Y:S05]  /*5490*/  BRA `(.L_x_1383) ;  /* 0x0000002c00a47947 */ /* 0x000fea0003800000 */
.L_x_1359:
        /* <DEDUP_REMOVED lines=37> */
.L_x_1399:
[----:B------:R-:W-:Y:S05]  /*56f0*/  BSYNC B1 ;  /* 0x0000000000017941 */ /* 0x000fea0003800000 */
.L_x_1398:
[----:B------:R-:W-:Y:S01]  /*5700*/  ISETP.GE.AND P0, PT, R233, R105, PT ;  /* 0x00000069e900720c */ /* 0x000fe20003f06270 */
[----:B------:R-:W-:Y:S01]  /*5710*/  BSSY B1, `(.L_x_1400) ;  /* 0x0000024000017945 */ /* 0x000fe20003800000 */
[----:B0-----:R-:W-:Y:S02]  /*5720*/  CS2R R52, SRZ ;  /* 0x0000000000347805 */ /* 0x001fe4000001ff00 */
        /* <DEDUP_REMOVED lines=34> */
.L_x_1401:
[----:B------:R-:W-:Y:S05]  /*5950*/  BSYNC B1 ;  /* 0x0000000000017941 */ /* 0x000fea0003800000 */
.L_x_1400:
[----:B0-----:R-:W2:Y:S01]  /*5960*/  LDL R68, [R1+0x30] ;  /* 0x0000300001447983 */ /* 0x001ea20000100800 */
        /* <DEDUP_REMOVED lines=67> */
.L_x_1402:
[----:B------:R-:W-:Y:S01]  /*5da0*/  IMAD R98, R17, 0x8, R16 ;  /* 0x0000000811627824 */ /* 0x000fe200078e0210 */
[----:B------:R-:W-:Y:S01]  /*5db0*/  SHF.L.U32 R109, R236, 0x1f, RZ ;  /* 0x0000001fec6d7819 */ /* 0x000fe200000006ff */
[----:B------:R-:W0:Y:S01]  /*5dc0*/  LDC R121, c[0x0][0x2e4] ;  /* 0x0000b900ff797b82 */ /* 0x000e220000000800 */
[----:B------:R-:W-:Y:S02]  /*5dd0*/  BSSY B1, `(.L_x_1403) ;  /* 0x0000004000017945 */ /* 0x000fe40003800000 */
[----:B------:R-:W1:Y:S05]  /*5de0*/  SYNCS.PHASECHK.TRANS64.TRYWAIT P5, [R98+URZ+0x30890], R109 ;  /* 0x0308906d620075a7 */ /* 0x000e6a00080a017f */
[----:B------:R-:W2:Y:S01]  /*5df0*/  LDC.64 R110, c[0x0][0x2f0] ;  /* 0x0000bc00ff6e7b82 */ /* 0x000ea20000000a00 */
[----:B-1----:R-:W-:Y:S05]  /*5e00*/  @!P5 BRA `(.L_x_1404) ;  /* 0x000002380008d947 */ /* 0x002fea0003800000 */
.L_x_1780:
[----:B------:R-:W-:Y:S05]  /*5e10*/  BSYNC B1 ;  /* 0x0000000000017941 */ /* 0x000fea0003800000 */
.L_x_1403:
        /* <DEDUP_REMOVED lines=11> */
[----:B------:R-:W2:Y:S04]  /*5ed0*/  LDL R117, [R1+0x38] ;  /* 0x0000380001757983 */ /* 0x000ea80000100800 */
[----:B------:R-:W3:Y:S04]  /*5ee0*/  LDL R116, [R1+0x44] ;  /* 0x0000440001747983 */ /* 0x000ee80000100800 */
[----:B------:R-:W4:Y:S01]  /*5ef0*/  LDL R75, [R1+0x48] ;  /* 0x00004800014b7983 */ /* 0x000f220000100800 */
[----:B------:R-:W-:Y:S01]  /*5f00*/  SEL R68, R28, R123, !P3 ;  /* 0x0000007b1c447207 */ /* 0x000fe20005800000 */
[----:B------:R-:W-:Y:S01]  /*5f10*/  BSSY B3, `(.L_x_1409) ;  /* 0x000007a000037945 */ /* 0x000fe20003800000 */
[----:B------:R-:W-:-:S02]  /*5f20*/  IADD3 R72, P4, P5, R88, R114, R35 ;  /* 0x0000007258487210 */ /* 0x000fc40007d9e023 */
[----:B------:R-:W-:Y:S02]  /*5f30*/  SHF.R.S32.HI R69, RZ, 0x1f, R68 ;  /* 0x0000001fff457819 */ /* 0x000fe40000011444 */
[----:B------:R-:W-:Y:S02]  /*5f40*/  IADD3.X R74, R0, R131, R95, P4, P5 ;  /* 0x00000083004a7210 */ /* 0x000fe400027ea45f */
[----:B------:R-:W-:-:S04]  /*5f50*/  LEA.HI R69, R69, R68, RZ, 0x4 ;  /* 0x0000004445457211 */ /* 0x000fc800078f20ff */
[----:B------:R-:W-:-:S05]  /*5f60*/  LEA.HI.SX32 R69, R69, R34, 0x1c ;  /* 0x0000002245457211 */ /* 0x000fca00078fe2ff */
[----:B------:R-:W-:-:S05]  /*5f70*/  IMAD.SHL.U32 R71, R69, 0x8, RZ ;  /* 0x0000000845477824 */ /* 0x000fca00078e00ff */
[----:B------:R-:W-:-:S13]  /*5f80*/  ISETP.GE.AND P4, PT, R71, R121, PT ;  /* 0x000000794700720c */ /* 0x000fda0003f86270 */
[--C-:B------:R-:W-:Y:S02]  /*5f90*/  @!P4 SHF.R.S32.HI R68, RZ, 0x1f, R71.reuse ;  /* 0x0000001fff44c819 */ /* 0x100fe40000011447 */
[----:B------:R-:W-:Y:S02]  /*5fa0*/  @!P4 IADD3 R70, P5, P6, R88, R114, R71 ;  /* 0x000000725846c210 */ /* 0x000fe40007ebe047 */
[----:B------:R-:W-:Y:S02]  /*5fb0*/  LOP3.LUT R71, R71, 0x38, RZ, 0xc0, !PT ;  /* 0x0000003847477812 */ /* 0x000fe400078ec0ff */
[----:B------:R-:W-:Y:S02]  /*5fc0*/  @!P4 IADD3.X R73, R0, R131, R68, P5, P6 ;  /* 0x000000830049c210 */ /* 0x000fe40002fec444 */
[----:B------:R-:W-:-:S04]  /*5fd0*/  SHF.R.S32.HI R68, RZ, 0x1f, R69 ;  /* 0x0000001fff447819 */ /* 0x000fc80000011445 */
[----:B------:R-:W-:Y:S01]  /*5fe0*/  LEA.HI R68, R68, R69, RZ, 0x3 ;  /* 0x0000004544447211 */ /* 0x000fe200078f18ff */
[----:B------:R-:W-:-:S04]  /*5ff0*/  IMAD R69, R17, 0x4000, R6 ;  /* 0x0000400011457824 */ /* 0x000fc800078e0206 */
[----:B------:R-:W-:Y:S02]  /*6000*/  IMAD.SHL.U32 R68, R68, 0x200, RZ ;  /* 0x0000020044447824 */ /* 0x000fe400078e00ff */
[----:B------:R-:W-:-:S03]  /*6010*/  IMAD R69, R69, 0x2, R16 ;  /* 0x0000000245457824 */ /* 0x000fc600078e0210 */
[----:B------:R-:W-:Y:S02]  /*6020*/  LOP3.LUT R68, R68, 0x7ffff000, RZ, 0xc0, !PT ;  /* 0x7ffff00044447812 */ /* 0x000fe400078ec0ff */
[----:B--2---:R-:W-:-:S04]  /*6030*/  LOP3.LUT R71, R71, 0x1c0, R117, 0xf8, !PT ;  /* 0x000001c047477812 */ /* 0x004fc800078ef875 */
[----:B---3--:R-:W-:Y:S02]  /*6040*/  LOP3.LUT R71, R71, R116, RZ, 0x3c, !PT ;  /* 0x0000007447477212 */ /* 0x008fe400078e3cff */
[C---:B------:R-:W-:Y:S02]  /*6050*/  LEA R116, P5, R72.reuse, R106, 0x1 ;  /* 0x0000006a48747211 */ /* 0x040fe400078a08ff */
[----:B----4-:R-:W-:Y:S02]  /*6060*/  IADD3 R68, R71, R68, R75 ;  /* 0x0000004447447210 */ /* 0x010fe40007ffe04b */
[----:B------:R-:W-:Y:S02]  /*6070*/  LEA.HI.X R117, R72, R107, R74, 0x1, P5 ;  /* 0x0000006b48757211 */ /* 0x000fe400028f0c4a */
[----:B------:R-:W-:Y:S01]  /*6080*/  @!P4 LEA R118, P5, R70, R106, 0x1 ;  /* 0x0000006a4676c211 */ /* 0x000fe200078a08ff */
[----:B------:R-:W-:-:S03]  /*6090*/  IMAD R71, R17, 0x4000, R68 ;  /* 0x0000400011477824 */ /* 0x000fc600078e0244 */
[----:B------:R-:W-:Y:S01]  /*60a0*/  @!P4 LEA.HI.X R119, R70, R107, R73, 0x1, P5 ;  /* 0x0000006b4677c211 */ /* 0x000fe200028f0c49 */
[----:B------:R-:W-:Y:S01]  /*60b0*/  IMAD R72, R71, 0x2, R16 ;  /* 0x0000000247487824 */ /* 0x000fe200078e0210 */
[----:B------:R-:W-:Y:S01]  /*60c0*/  ISETP.GE.AND P5, PT, R228, R120, PT ;  /* 0x00000078e400720c */ /* 0x000fe20003fa6270 */
[----:B------:R-:W0:Y:S04]  /*60d0*/  LDS.128 R68, [R69+0x20400] ;  /* 0x0204000045447984 */ /* 0x000e280000000c00 */
[----:B------:R-:W2:Y:S08]  /*60e0*/  LDS.128 R72, [R72+0x20400] ;  /* 0x0204000048487984 */ /* 0x000eb00000000c00 */
[----:B------:R-:W-:Y:S05]  /*60f0*/  @P5 BRA `(.L_x_1410) ;  /* 0x00000004006c5947 */ /* 0x000fea0003800000 */
[----:B------:R-:W-:Y:S01]  /*6100*/  SHF.R.U32.HI R156, RZ, 0x10, R49 ;  /* 0x00000010ff9c7819 */ /* 0x000fe20000011631 */
[----:B0-----:R-:W-:Y:S01]  /*6110*/  IMAD.U32 R149, R71, 0x10000, RZ ;  /* 0x0001000047957824 */ /* 0x001fe200078e00ff */
[----:B------:R-:W-:Y:S01]  /*6120*/  SHF.R.U32.HI R154, RZ, 0x10, R41 ;  /* 0x00000010ff9a7819 */ /* 0x000fe20000011629 */
[----:B--2---:R-:W-:Y:S01]  /*6130*/  IMAD.U32 R151, R75, 0x10000, RZ ;  /* 0x000100004b977824 */ /* 0x004fe200078e00ff */
[----:B------:R-:W-:Y:S01]  /*6140*/  SHF.R.U64 R155, R48, 0x10, R49 ;  /* 0x00000010309b7819 */ /* 0x000fe20000001231 */
[C---:B------:R-:W-:Y:S01]  /*6150*/  IMAD.U32 R49, R69.reuse, 0x10000, RZ ;  /* 0x0001000045317824 */ /* 0x040fe200078e00ff */
[----:B------:R-:W-:Y:S01]  /*6160*/  LOP3.LUT R148, R69, 0xffff0000, RZ, 0xc0, !PT ;  /* 0xffff000045947812 */ /* 0x000fe200078ec0ff */
[----:B------:R-:W-:Y:S01]  /*6170*/  IMAD.U32 R48, R73, 0x10000, RZ ;  /* 0x0001000049307824 */ /* 0x000fe200078e00ff */
[----:B------:R-:W-:Y:S01]  /*6180*/  SHF.R.U64 R157, R42, 0x10, R43 ;  /* 0x000000102a9d7819 */ /* 0x000fe2000000122b */
[----:B------:R-:W-:Y:S01]  /*6190*/  IMAD.U32 R42, R74, 0x10000, RZ ;  /* 0x000100004a2a7824 */ /* 0x000fe200078e00ff */
[----:B------:R-:W-:-:S02]  /*61a0*/  LOP3.LUT R69, R71, 0xffff0000, RZ, 0xc0, !PT ;  /* 0xffff000047457812 */ /* 0x000fc400078ec0ff */
[----:B------:R-:W-:Y:S02]  /*61b0*/  PRMT R156, R127, 0x5432, R156 ;  /* 0x000054327f9c7816 */ /* 0x000fe4000000009c */
[----:B------:R-:W-:Y:S02]  /*61c0*/  SHF.R.U32.HI R161, RZ, 0x10, R43 ;  /* 0x00000010ffa17819 */ /* 0x000fe4000001162b */
[----:B------:R-:W-:Y:S02]  /*61d0*/  PRMT R71, R126, 0x5432, R154 ;  /* 0x000054327e477816 */ /* 0x000fe4000000009a */
[----:B------:R-:W-:Y:S02]  /*61e0*/  SHF.R.U32.HI R158, RZ, 0x10, R51 ;  /* 0x00000010ff9e7819 */ /* 0x000fe40000011633 */
[----:B------:R-:W-:Y:S01]  /*61f0*/  SHF.R.U64 R160, R40, 0x10, R41 ;  /* 0x0000001028a07819 */ /* 0x000fe20000001229 */
[----:B------:R-:W-:Y:S01]  /*6200*/  IMAD.U32 R41, R68, 0x10000, RZ ;  /* 0x0001000044297824 */ /* 0x000fe200078e00ff */
[----:B------:R-:W-:Y:S01]  /*6210*/  PRMT R43, R122, 0x5432, R157 ;  /* 0x000054327a2b7816 */ /* 0x000fe2000000009d */
[----:B------:R-:W-:Y:S01]  /*6220*/  IMAD.U32 R157, R156, 0x10000, RZ ;  /* 0x000100009c9d7824 */ /* 0x000fe200078e00ff */
[----:B------:R-:W-:Y:S01]  /*6230*/  PRMT R154, R152, 0x5410, R161 ;  /* 0x00005410989a7816 */ /* 0x000fe200000000a1 */
[----:B------:R-:W-:Y:S01]  /*6240*/  IMAD.U32 R152, R71, 0x10000, RZ ;  /* 0x0001000047987824 */ /* 0x000fe200078e00ff */
[----:B------:R-:W-:Y:S01]  /*6250*/  LOP3.LUT R150, R73, 0xffff0000, RZ, 0xc0, !PT ;  /* 0xffff000049967812 */ /* 0x000fe200078ec0ff */
[----:B------:R-:W-:Y:S01]  /*6260*/  IMAD.U32 R40, R70, 0x10000, RZ ;  /* 0x0001000046287824 */ /* 0x000fe200078e00ff */
[----:B------:R-:W-:-:S02]  /*6270*/  PRMT R158, R153, 0x5410, R158 ;  /* 0x00005410999e7816 */ /* 0x000fc4000000009e */
[----:B------:R-:W-:Y:S01]  /*6280*/  PRMT R73, R125, 0x5432, R160 ;  /* 0x000054327d497816 */ /* 0x000fe200000000a0 */
[----:B------:R-:W-:Y:S01]  /*6290*/  FMUL.FTZ R160, R48, R157 ;  /* 0x0000009d30a07220 */ /* 0x000fe20000410000 */
[----:B------:R-:W-:Y:S01]  /*62a0*/  SHF.R.U64 R159, R50, 0x10, R51 ;  /* 0x00000010329f7819 */ /* 0x000fe20000001233 */
[----:B------:R-:W-:Y:S01]  /*62b0*/  IMAD.U32 R50, R72, 0x10000, RZ ;  /* 0x0001000048327824 */ /* 0x000fe200078e00ff */
[----:B------:R-:W-:Y:S01]  /*62c0*/  PRMT R155, R162, 0x5410, R155 ;  /* 0x00005410a29b7816 */ /* 0x000fe2000000009b */
[-C--:B------:R-:W-:Y:S01]  /*62d0*/  FMUL.FTZ R162, R48, R152.reuse ;  /* 0x0000009830a27220 */ /* 0x080fe20000410000 */
[----:B------:R-:W-:Y:S01]  /*62e0*/  LOP3.LUT R153, R156, 0xffff0000, RZ, 0xc0, !PT ;  /* 0xffff00009c997812 */ /* 0x000fe200078ec0ff */
[----:B------:R-:W-:Y:S01]  /*62f0*/  IMAD.U32 R156, R158, 0x10000, RZ ;  /* 0x000100009e9c7824 */ /* 0x000fe200078e00ff */
[----:B------:R-:W-:Y:S01]  /*6300*/  LOP3.LUT R71, R71, 0xffff0000, RZ, 0xc0, !PT ;  /* 0xffff000047477812 */ /* 0x000fe200078ec0ff */
[C---:B------:R-:W-:Y:S01]  /*6310*/  FFMA.FTZ R48, R49.reuse, R152, -R160 ;  /* 0x0000009831307223 */ /* 0x040fe200000108a0 */
[----:B------:R-:W-:Y:S01]  /*6320*/  PRMT R51, R124, 0x5432, R159 ;  /* 0x000054327c337816 */ /* 0x000fe2000000009f */
[C---:B------:R-:W-:Y:S01]  /*6330*/  FMUL.FTZ R159, R150.reuse, R153 ;  /* 0x00000099969f7220 */ /* 0x040fe20000410000 */
[----:B------:R-:W-:Y:S01]  /*6340*/  FFMA.FTZ R49, R49, R157, R162 ;  /* 0x0000009d31317223 */ /* 0x000fe200000100a2 */
[----:B------:R-:W-:Y:S01]  /*6350*/  FMUL.FTZ R157, R150, R71 ;  /* 0x00000047969d7220 */ /* 0x000fe20000410000 */
[----:B------:R-:W-:Y:S01]  /*6360*/  LOP3.LUT R75, R75, 0xffff0000, RZ, 0xc0, !PT ;  /* 0xffff00004b4b7812 */ /* 0x000fe200078ec0ff */
[----:B------:R-:W-:-:S02]  /*6370*/  IMAD.U32 R152, R154, 0x10000, RZ ;  /* 0x000100009a987824 */ /* 0x000fc400078e00ff */
[C---:B------:R-:W-:Y:S01]  /*6380*/  FMUL.FTZ R150, R151.reuse, R156 ;  /* 0x0000009c97967220 */ /* 0x040fe20000410000 */
[----:B------:R-:W-:Y:S01]  /*6390*/  LOP3.LUT R158, R158, 0xffff0000, RZ, 0xc0, !PT ;  /* 0xffff00009e9e7812 */ /* 0x000fe200078ec0ff */
[----:B------:R-:W-:Y:S01]  /*63a0*/  FFMA.FTZ R71, R148, R71, -R159 ;  /* 0x0000004794477223 */ /* 0x000fe2000001089f */
[----:B------:R-:W-:Y:S01]  /*63b0*/  LOP3.LUT R154, R154, 0xffff0000, RZ, 0xc0, !PT ;  /* 0xffff00009a9a7812 */ /* 0x000fe200078ec0ff */
[----:B------:R-:W-:Y:S01]  /*63c0*/  FFMA.FTZ R148, R148, R153, R157 ;  /* 0x0000009994947223 */ /* 0x000fe2000001009d */
[-C--:B------:R-:W-:Y:S01]  /*63d0*/  FMUL.FTZ R151, R151, R152.reuse ;  /* 0x0000009897977220 */ /* 0x080fe20000410000 */
[----:B------:R-:W-:Y:S01]  /*63e0*/  FFMA.FTZ R153, R149, R152, -R150 ;  /* 0x0000009895997223 */ /* 0x000fe20000010896 */
[----:B------:R-:W-:Y:S01]  /*63f0*/  FMUL.FTZ R152, R75, R158 ;  /* 0x0000009e4b987220 */ /* 0x000fe20000410000 */
[----:B------:R-:W-:Y:S01]  /*6400*/  IMAD.U32 R150, R155, 0x10000, RZ ;  /* 0x000100009b967824 */ /* 0x000fe200078e00ff */
[----:B------:R-:W-:Y:S01]  /*6410*/  LOP3.LUT R72, R72, 0xffff0000, RZ, 0xc0, !PT ;  /* 0xffff000048487812 */ /* 0x000fe200078ec0ff */
[----:B------:R-:W-:Y:S01]  /*6420*/  FMUL.FTZ R160, R75, R154 ;  /* 0x0000009a4ba07220 */ /* 0x000fe20000410000 */
[----:B------:R-:W-:Y:S01]  /*6430*/  LOP3.LUT R155, R155, 0xffff0000, RZ, 0xc0, !PT ;  /* 0xffff00009b9b7812 */ /* 0x000fe200078ec0ff */
[----:B------:R-:W-:Y:S01]  /*6440*/  FFMA.FTZ R156, R149, R156, R151 ;  /* 0x0000009c959c7223 */ /* 0x000fe20000010097 */
[----:B------:R-:W-:-:S02]  /*6450*/  IMAD.U32 R149, R73, 0x10000, RZ ;  /* 0x0001000049957824 */ /* 0x000fc400078e00ff */
[----:B------:R-:W-:Y:S01]  /*6460*/  FFMA.FTZ R154, R69, R154, -R152 ;  /* 0x0000009a459a7223 */ /* 0x000fe20000010898 */
[----:B------:R-:W-:Y:S01]  /*6470*/  LOP3.LUT R73, R73, 0xffff0000, RZ, 0xc0, !PT ;  /* 0xffff000049497812 */ /* 0x000fe200078ec0ff */
[----:B------:R-:W-:Y:S01]  /*6480*/  FMUL.FTZ R152, R50, R150 ;  /* 0x0000009632987220 */ /* 0x000fe20000410000 */
[----:B------:R-:W-:Y:S01]  /*6490*/  LOP3.LUT R68, R68, 0xffff0000, RZ, 0xc0, !PT ;  /* 0xffff000044447812 */ /* 0x000fe200078ec0ff */
[----:B------:R-:W-:Y:S01]  /*64a0*/  FFMA.FTZ R157, R69, R158, R160 ;  /* 0x0000009e459d7223 */ /* 0x000fe200000100a0 */
[----:B------:R-:W-:Y:S01]  /*64b0*/  FMUL.FTZ R69, R72, R155 ;  /* 0x0000009b48457220 */ /* 0x000fe20000410000 */
[-C--:B------:R-:W-:Y:S01]  /*64c0*/  FMUL.FTZ R75, R50, R149.reuse ;  /* 0x00000095324b7220 */ /* 0x080fe20000410000 */
[C---:B------:R-:W-:Y:S01]  /*64d0*/  FFMA.FTZ R152, R41.reuse, R149, -R152 ;  /* 0x0000009529987223 */ /* 0x040fe20000010898 */
[-C--:B------:R-:W-:Y:S01]  /*64e0*/  FMUL.FTZ R149, R72, R73.reuse ;  /* 0x0000004948957220 */ /* 0x080fe20000410000 */
[----:B------:R-:W-:Y:S01]  /*64f0*/  FFMA.FTZ R73, R68, R73, -R69 ;  /* 0x0000004944497223 */ /* 0x000fe20000010845 */
[----:B------:R-:W-:Y:S01]  /*6500*/  FFMA.FTZ R75, R41, R150, R75 ;  /* 0x00000096294b7223 */ /* 0x000fe2000001004b */
[----:B------:R-:W-:Y:S01]  /*6510*/  IMAD.U32 R69, R51, 0x10000, RZ ;  /* 0x0001000033457824 */ /* 0x000fe200078e00ff */
[----:B------:R-:W-:Y:S01]  /*6520*/  LOP3.LUT R74, R74, 0xffff0000, RZ, 0xc0, !PT ;  /* 0xffff00004a4a7812 */ /* 0x000fe200078ec0ff */
[----:B------:R-:W-:Y:S01]  /*6530*/  IMAD.U32 R41, R43, 0x10000, RZ ;  /* 0x000100002b297824 */ /* 0x000fe200078e00ff */
[----:B------:R-:W-:Y:S01]  /*6540*/  LOP3.LUT R51, R51, 0xffff0000, RZ, 0xc0, !PT ;  /* 0xffff000033337812 */ /* 0x000fe200078ec0ff */
[----:B------:R-:W-:Y:S01]  /*6550*/  FFMA.FTZ R68, R68, R155, R149 ;  /* 0x0000009b44447223 */ /* 0x000fe20000010095 */
[----:B------:R-:W-:Y:S01]  /*6560*/  LOP3.LUT R43, R43, 0xffff0000, RZ, 0xc0, !PT ;  /* 0xffff00002b2b7812 */ /* 0x000fe200078ec0ff */
[----:B------:R-:W-:Y:S01]  /*6570*/  FMUL.FTZ R149, R42, R69 ;  /* 0x000000452a957220 */ /* 0x000fe20000410000 */
[----:B------:R-:W-:Y:S01]  /*6580*/  LOP3.LUT R70, R70, 0xffff0000, RZ, 0xc0, !PT ;  /* 0xffff000046467812 */ /* 0x000fe200078ec0ff */
        /* <DEDUP_REMOVED lines=16> */
[----:B------:R-:W-:-:S02]  /*6690*/  F2FP.BF16.F32.PACK_AB R70, R40, R149 ;  /* 0x000000952846723e */ /* 0x000fc400000010ff */
[----:B------:R-:W-:-:S07]  /*66a0*/  F2FP.BF16.F32.PACK_AB R74, R51, R42 ;  /* 0x0000002a334a723e */ /* 0x000fce00000010ff */
.L_x_1410:
[----:B------:R-:W-:Y:S05]  /*66b0*/  BSYNC B3 ;  /* 0x0000000000037941 */ /* 0x000fea0003800000 */
.L_x_1409:
[----:B------:R-:W-:Y:S02]  /*66c0*/  ULDC.64 UR4, c[0x0][0x208] ;  /* 0x0000820000047ab9 */ /* 0x000fe40000000a00 */
[----:B0-----:R0:W-:Y:S04]  /*66d0*/  STG.E.128 desc[UR4][R116.64], R68 ;  /* 0x0000004474007986 */ /* 0x0011e8000c101d04 */
[----:B--2---:R0:W-:Y:S02]  /*66e0*/  @!P4 STG.E.128 desc[UR4][R118.64], R72 ;  /* 0x000000487600c986 */ /* 0x0041e4000c101d04 */
.L_x_1408:
[----:B------:R-:W-:Y:S05]  /*66f0*/  BSYNC B2 ;  /* 0x0000000000027941 */ /* 0x000fea0003800000 */
.L_x_1407:
[----:B------:R-:W-:-:S13]  /*6700*/  ISETP.NE.AND P4, PT, R92, RZ, PT ;  /* 0x000000ff5c00720c */ /* 0x000fda0003f85270 */
        /* <DEDUP_REMOVED lines=17> */
[----:B------:R-:W-:Y:S02]  /*6820*/  SHF.R.S32.HI R40, RZ, 0x1f, R41 ;  /* 0x0000001fff287819 */ /* 0x000fe40000011429 */
[----:B0-----:R-:W-:-:S02]  /*6830*/  LEA R68, P5, R42, R106, 0x1 ;  /* 0x0000006a2a447211 */ /* 0x001fc400078a08ff */
[----:B------:R-:W-:Y:S01]  /*6840*/  LEA.HI R40, R40, R41, RZ, 0x3 ;  /* 0x0000002928287211 */ /* 0x000fe200078f18ff */
[----:B------:R-:W-:Y:S01]  /*6850*/  IMAD R41, R17, 0x4000, R8 ;  /* 0x0000400011297824 */ /* 0x000fe200078e0208 */
[-C--:B------:R-:W-:Y:S02]  /*6860*/  LEA.HI.X R69, R42, R107.reuse, R48, 0x1, P5 ;  /* 0x0000006b2a457211 */ /* 0x080fe400028f0c30 */
[----:B------:R-:W-:Y:S01]  /*6870*/  @!P4 LEA R70, P5, R114, R106, 0x1 ;  /* 0x0000006a7246c211 */ /* 0x000fe200078a08ff */
[----:B------:R-:W-:Y:S02]  /*6880*/  IMAD.SHL.U32 R40, R40, 0x200, RZ ;  /* 0x0000020028287824 */ /* 0x000fe400078e00ff */
[----:B------:R-:W-:Y:S01]  /*6890*/  IMAD R41, R41, 0x2, R16 ;  /* 0x0000000229297824 */ /* 0x000fe200078e0210 */
[----:B------:R-:W-:Y:S02]  /*68a0*/  @!P4 LEA.HI.X R71, R114, R107, R131, 0x1, P5 ;  /* 0x0000006b7247c211 */ /* 0x000fe400028f0c83 */
[----:B------:R-:W-:-:S02]  /*68b0*/  LOP3.LUT R40, R40, 0x7ffff000, RZ, 0xc0, !PT ;  /* 0x7ffff00028287812 */ /* 0x000fc400078ec0ff */
[----:B------:R-:W-:Y:S02]  /*68c0*/  ISETP.GE.AND P5, PT, R225, R120, PT ;  /* 0x00000078e100720c */ /* 0x000fe40003fa6270 */
[----:B--2---:R-:W-:-:S04]  /*68d0*/  LOP3.LUT R43, R43, 0x1c0, R51, 0xf8, !PT ;  /* 0x000001c02b2b7812 */ /* 0x004fc800078ef833 */
[----:B---3--:R-:W-:-:S04]  /*68e0*/  LOP3.LUT R43, R43, R50, RZ, 0x3c, !PT ;  /* 0x000000322b2b7212 */ /* 0x008fc800078e3cff */
[----:B----4-:R-:W-:-:S05]  /*68f0*/  IADD3 R40, R43, R40, R49 ;  /* 0x000000282b287210 */ /* 0x010fca0007ffe031 */
[----:B------:R-:W-:-:S04]  /*6900*/  IMAD R43, R17, 0x4000, R40 ;  /* 0x00004000112b7824 */ /* 0x000fc800078e0228 */
[----:B------:R-:W-:Y:S02]  /*6910*/  IMAD R48, R43, 0x2, R16 ;  /* 0x000000022b307824 */ /* 0x000fe400078e0210 */
[----:B------:R-:W0:Y:S04]  /*6920*/  LDS.128 R40, [R41+0x20400] ;  /* 0x0204000029287984 */ /* 0x000e280000000c00 */
[----:B------:R-:W2:Y:S01]  /*6930*/  LDS.128 R48, [R48+0x20400] ;  /* 0x0204000030307984 */ /* 0x000ea20000000c00 */
[----:B------:R-:W-:Y:S05]  /*6940*/  @P5 BRA `(.L_x_1412) ;  /* 0x00000004006c5947 */ /* 0x000fea0003800000 */
[----:B------:R-:W-:Y:S02]  /*6950*/  SHF.R.U32.HI R72, RZ, 0x10, R45 ;  /* 0x00000010ff487819 */ /* 0x000fe4000001162d */
[----:B------:R-:W-:Y:S02]  /*6960*/  SHF.R.U32.HI R116, RZ, 0x10, R37 ;  /* 0x00000010ff747819 */ /* 0x000fe40000011625 */
[--C-:B------:R-:W-:Y:S01]  /*6970*/  SHF.R.U64 R73, R38, 0x10, R39.reuse ;  /* 0x0000001026497819 */ /* 0x100fe20000001227 */
[----:B0-----:R-:W-:Y:S01]  /*6980*/  IMAD.U32 R38, R40, 0x10000, RZ ;  /* 0x0001000028267824 */ /* 0x001fe200078e00ff */
[----:B------:R-:W-:Y:S02]  /*6990*/  PRMT R147, R147, 0x5410, R72 ;  /* 0x0000541093937816 */ /* 0x000fe40000000048 */
[----:B------:R-:W-:Y:S02]  /*69a0*/  PRMT R143, R143, 0x5410, R116 ;  /* 0x000054108f8f7816 */ /* 0x000fe40000000074 */
[----:B------:R-:W-:Y:S01]  /*69b0*/  SHF.R.U32.HI R114, RZ, 0x10, R39 ;  /* 0x00000010ff727819 */ /* 0x000fe20000011627 */
[----:B------:R-:W-:Y:S01]  /*69c0*/  IMAD.U32 R39, R41, 0x10000, RZ ;  /* 0x0001000029277824 */ /* 0x000fe200078e00ff */
[----:B------:R-:W-:Y:S01]  /*69d0*/  SHF.R.U64 R75, R46, 0x10, R47 ;  /* 0x000000102e4b7819 */ /* 0x000fe2000000122f */
[----:B--2---:R-:W-:Y:S01]  /*69e0*/  IMAD.U32 R46, R49, 0x10000, RZ ;  /* 0x00010000312e7824 */ /* 0x004fe200078e00ff */
[----:B------:R-:W-:Y:S01]  /*69f0*/  PRMT R140, R140, 0x5410, R73 ;  /* 0x000054108c8c7816 */ /* 0x000fe20000000049 */
[----:B------:R-:W-:Y:S01]  /*6a00*/  IMAD.U32 R73, R147, 0x10000, RZ ;  /* 0x0001000093497824 */ /* 0x000fe200078e00ff */
[----:B------:R-:W-:Y:S01]  /*6a10*/  SHF.R.U32.HI R74, RZ, 0x10, R47 ;  /* 0x00000010ff4a7819 */ /* 0x000fe2000001162f */
[----:B------:R-:W-:Y:S01]  /*6a20*/  IMAD.U32 R72, R143, 0x10000, RZ ;  /* 0x000100008f487824 */ /* 0x000fe200078e00ff */
[----:B------:R-:W-:Y:S01]  /*6a30*/  PRMT R141, R141, 0x5410, R114 ;  /* 0x000054108d8d7816 */ /* 0x000fe20000000072 */
[CC--:B------:R-:W-:Y:S01]  /*6a40*/  FMUL.FTZ R114, R46.reuse, R73.reuse ;  /* 0x000000492e727220 */ /* 0x0c0fe20000410000 */
[----:B------:R-:W-:Y:S01]  /*6a50*/  PRMT R145, R145, 0x5410, R74 ;  /* 0x0000541091917816 */ /* 0x000fe2000000004a */
[-C--:B------:R-:W-:Y:S01]  /*6a60*/  FMUL.FTZ R116, R46, R72.reuse ;  /* 0x000000482e747220 */ /* 0x080fe20000410000 */
[----:B------:R-:W-:Y:S01]  /*6a70*/  LOP3.LUT R47, R49, 0xffff0000, RZ, 0xc0, !PT ;  /* 0xffff0000312f7812 */ /* 0x000fe200078ec0ff */
[----:B------:R-:W-:Y:S01]  /*6a80*/  IMAD.U32 R49, R51, 0x10000, RZ ;  /* 0x0001000033317824 */ /* 0x000fe200078e00ff */
[----:B------:R-:W-:Y:S01]  /*6a90*/  LOP3.LUT R74, R147, 0xffff0000, RZ, 0xc0, !PT ;  /* 0xffff0000934a7812 */ /* 0x000fe200078ec0ff */
[C---:B------:R-:W-:Y:S01]  /*6aa0*/  FFMA.FTZ R116, R39.reuse, R73, R116 ;  /* 0x0000004927747223 */ /* 0x040fe20000010074 */
[----:B------:R-:W-:Y:S01]  /*6ab0*/  PRMT R144, R144, 0x5410, R75 ;  /* 0x0000541090907816 */ /* 0x000fe2000000004b */
[----:B------:R-:W-:Y:S01]  /*6ac0*/  FFMA.FTZ R75, R39, R72, -R114 ;  /* 0x00000048274b7223 */ /* 0x000fe20000010872 */
[----:B------:R-:W-:Y:S01]  /*6ad0*/  LOP3.LUT R46, R143, 0xffff0000, RZ, 0xc0, !PT ;  /* 0xffff00008f2e7812 */ /* 0x000fe200078ec0ff */
[----:B------:R-:W-:Y:S01]  /*6ae0*/  IMAD.U32 R72, R145, 0x10000, RZ ;  /* 0x0001000091487824 */ /* 0x000fe200078e00ff */
[----:B------:R-:W-:Y:S01]  /*6af0*/  LOP3.LUT R41, R41, 0xffff0000, RZ, 0xc0, !PT ;  /* 0xffff000029297812 */ /* 0x000fe200078ec0ff */
[----:B------:R-:W-:Y:S01]  /*6b00*/  FMUL.FTZ R114, R47, R74 ;  /* 0x0000004a2f727220 */ /* 0x000fe20000410000 */
[----:B------:R-:W-:Y:S01]  /*6b10*/  SHF.R.U64 R115, R44, 0x10, R45 ;  /* 0x000000102c737819 */ /* 0x000fe2000000122d */
[----:B------:R-:W-:Y:S01]  /*6b20*/  IMAD.U32 R39, R141, 0x10000, RZ ;  /* 0x000100008d277824 */ /* 0x000fe200078e00ff */
[----:B------:R-:W-:Y:S01]  /*6b30*/  SHF.R.U64 R117, R36, 0x10, R37 ;  /* 0x0000001024757819 */ /* 0x000fe20000001225 */
[----:B------:R-:W-:Y:S01]  /*6b40*/  FMUL.FTZ R148, R47, R46 ;  /* 0x0000002e2f947220 */ /* 0x000fe20000410000 */
[----:B------:R-:W-:Y:S01]  /*6b50*/  FMUL.FTZ R47, R49, R72 ;  /* 0x00000048312f7220 */ /* 0x000fe20000410000 */
[----:B------:R-:W-:Y:S01]  /*6b60*/  IMAD.U32 R44, R43, 0x10000, RZ ;  /* 0x000100002b2c7824 */ /* 0x000fe200078e00ff */
[----:B------:R-:W-:Y:S01]  /*6b70*/  PRMT R146, R146, 0x5410, R115 ;  /* 0x0000541092927816 */ /* 0x000fe20000000073 */
[----:B------:R-:W-:Y:S01]  /*6b80*/  FFMA.FTZ R118, R41, R46, -R114 ;  /* 0x0000002e29767223 */ /* 0x000fe20000010872 */
[-C--:B------:R-:W-:Y:S01]  /*6b90*/  FMUL.FTZ R49, R49, R39.reuse ;  /* 0x0000002731317220 */ /* 0x080fe20000410000 */
[----:B------:R-:W-:Y:S01]  /*6ba0*/  LOP3.LUT R51, R51, 0xffff0000, RZ, 0xc0, !PT ;  /* 0xffff000033337812 */ /* 0x000fe200078ec0ff */
[----:B------:R-:W-:Y:S01]  /*6bb0*/  FFMA.FTZ R73, R41, R74, R148 ;  /* 0x0000004a29497223 */ /* 0x000fe20000010094 */
[----:B------:R-:W-:Y:S01]  /*6bc0*/  PRMT R142, R142, 0x5410, R117 ;  /* 0x000054108e8e7816 */ /* 0x000fe20000000075 */
[C---:B------:R-:W-:Y:S01]  /*6bd0*/  FFMA.FTZ R74, R44.reuse, R39, -R47 ;  /* 0x000000272c4a7223 */ /* 0x040fe2000001082f */
[----:B------:R-:W-:Y:S01]  /*6be0*/  LOP3.LUT R114, R145, 0xffff0000, RZ, 0xc0, !PT ;  /* 0xffff000091727812 */ /* 0x000fe200078ec0ff */
[----:B------:R-:W-:Y:S01]  /*6bf0*/  FFMA.FTZ R72, R44, R72, R49 ;  /* 0x000000482c487223 */ /* 0x000fe20000010031 */
[----:B------:R-:W-:Y:S01]  /*6c00*/  LOP3.LUT R46, R141, 0xffff0000, RZ, 0xc0, !PT ;  /* 0xffff00008d2e7812 */ /* 0x000fe200078ec0ff */
[----:B------:R-:W-:Y:S01]  /*6c10*/  IMAD.U32 R45, R48, 0x10000, RZ ;  /* 0x00010000302d7824 */ /* 0x000fe200078e00ff */
[----:B------:R-:W-:Y:S01]  /*6c20*/  LOP3.LUT R43, R43, 0xffff0000, RZ, 0xc0, !PT ;  /* 0xffff00002b2b7812 */ /* 0x000fe200078ec0ff */
[----:B------:R-:W-:Y:S01]  /*6c30*/  IMAD.U32 R44, R146, 0x10000, RZ ;  /* 0x00010000922c7824 */ /* 0x000fe200078e00ff */
[----:B------:R-:W-:Y:S01]  /*6c40*/  LOP3.LUT R48, R48, 0xffff0000, RZ, 0xc0, !PT ;  /* 0xffff000030307812 */ /* 0x000fe200078ec0ff */
[----:B------:R-:W-:Y:S01]  /*6c50*/  FMUL.FTZ R148, R51, R114 ;  /* 0x0000007233947220 */ /* 0x000fe20000410000 */
[----:B------:R-:W-:-:S02]  /*6c60*/  IMAD.U32 R39, R142, 0x10000, RZ ;  /* 0x000100008e277824 */ /* 0x000fc400078e00ff */
[----:B------:R-:W-:Y:S01]  /*6c70*/  FMUL.FTZ R150, R51, R46 ;  /* 0x0000002e33967220 */ /* 0x000fe20000410000 */
[----:B------:R-:W-:Y:S01]  /*6c80*/  LOP3.LUT R47, R146, 0xffff0000, RZ, 0xc0, !PT ;  /* 0xffff0000922f7812 */ /* 0x000fe200078ec0ff */
[----:B------:R-:W-:Y:S01]  /*6c90*/  FMUL.FTZ R49, R45, R44 ;  /* 0x0000002c2d317220 */ /* 0x000fe20000410000 */
[----:B------:R-:W-:Y:S01]  /*6ca0*/  LOP3.LUT R40, R40, 0xffff0000, RZ, 0xc0, !PT ;  /* 0xffff000028287812 */ /* 0x000fe200078ec0ff */
[----:B------:R-:W-:Y:S01]  /*6cb0*/  FFMA.FTZ R115, R43, R46, -R148 ;  /* 0x0000002e2b737223 */ /* 0x000fe20000010894 */
[----:B------:R-:W-:Y:S01]  /*6cc0*/  LOP3.LUT R41, R142, 0xffff0000, RZ, 0xc0, !PT ;  /* 0xffff00008e297812 */ /* 0x000fe200078ec0ff */
[----:B------:R-:W-:Y:S01]  /*6cd0*/  FMUL.FTZ R45, R45, R39 ;  /* 0x000000272d2d7220 */ /* 0x000fe20000410000 */
[----:B------:R-:W-:Y:S01]  /*6ce0*/  FFMA.FTZ R117, R43, R114, R150 ;  /* 0x000000722b757223 */ /* 0x000fe20000010096 */
[----:B------:R-:W-:Y:S01]  /*6cf0*/  FMUL.FTZ R43, R48, R47 ;  /* 0x0000002f302b7220 */ /* 0x000fe20000410000 */
[----:B------:R-:W-:Y:S02]  /*6d00*/  IMAD.U32 R37, R50, 0x10000, RZ ;  /* 0x0001000032257824 */ /* 0x000fe400078e00ff */
[C---:B------:R-:W-:Y:S01]  /*6d10*/  FFMA.FTZ R45, R38.reuse, R44, R45 ;  /* 0x0000002c262d7223 */ /* 0x040fe2000001002d */
[----:B------:R-:W-:Y:S01]  /*6d20*/  FFMA.FTZ R49, R38, R39, -R49 ;  /* 0x0000002726317223 */ /* 0x000fe20000010831 */
[-C--:B------:R-:W-:Y:S01]  /*6d30*/  FMUL.FTZ R51, R48, R41.reuse ;  /* 0x0000002930337220 */ /* 0x080fe20000410000 */
[----:B------:R-:W-:Y:S01]  /*6d40*/  FFMA.FTZ R44, R40, R41, -R43 ;  /* 0x00000029282c7223 */ /* 0x000fe2000001082b */
[----:B------:R-:W-:Y:S01]  /*6d50*/  LOP3.LUT R50, R50, 0xffff0000, RZ, 0xc0, !PT ;  /* 0xffff000032327812 */ /* 0x000fe200078ec0ff */
[C---:B------:R-:W-:Y:S01]  /*6d60*/  IMAD.U32 R41, R144.reuse, 0x10000, RZ ;  /* 0x0001000090297824 */ /* 0x040fe200078e00ff */
[----:B------:R-:W-:Y:S01]  /*6d70*/  LOP3.LUT R43, R144, 0xffff0000, RZ, 0xc0, !PT ;  /* 0xffff0000902b7812 */ /* 0x000fe200078ec0ff */
[C---:B------:R-:W-:Y:S01]  /*6d80*/  IMAD.U32 R38, R140.reuse, 0x10000, RZ ;  /* 0x000100008c267824 */ /* 0x040fe200078e00ff */
[----:B------:R-:W-:Y:S01]  /*6d90*/  LOP3.LUT R39, R140, 0xffff0000, RZ, 0xc0, !PT ;  /* 0xffff00008c277812 */ /* 0x000fe200078ec0ff */
[----:B------:R-:W-:Y:S01]  /*6da0*/  FFMA.FTZ R40, R40, R47, R51 ;  /* 0x0000002f28287223 */ /* 0x000fe20000010033 */
[----:B------:R-:W-:-:S02]  /*6db0*/  IMAD.U32 R36, R42, 0x10000, RZ ;  /* 0x000100002a247824 */ /* 0x000fc400078e00ff */
[C---:B------:R-:W-:Y:S01]  /*6dc0*/  FMUL.FTZ R47, R37.reuse, R41 ;  /* 0x00000029252f7220 */ /* 0x040fe20000410000 */
[-C--:B------:R-:W-:Y:S01]  /*6dd0*/  FMUL.FTZ R46, R37, R38.reuse ;  /* 0x00000026252e7220 */ /* 0x080fe20000410000 */
[----:B------:R-:W-:Y:S01]  /*6de0*/  LOP3.LUT R42, R42, 0xffff0000, RZ, 0xc0, !PT ;  /* 0xffff00002a2a7812 */ /* 0x000fe200078ec0ff */
[C---:B------:R-:W-:Y:S01]  /*6df0*/  FMUL.FTZ R37, R50.reuse, R43 ;  /* 0x0000002b32257220 */ /* 0x040fe20000410000 */
[----:B------:R-:W-:Y:S01]  /*6e00*/  FMUL.FTZ R50, R50, R39 ;  /* 0x0000002732327220 */ /* 0x000fe20000410000 */
[C---:B------:R-:W-:Y:S01]  /*6e10*/  FFMA.FTZ R47, R36.reuse, R38, -R47 ;  /* 0x00000026242f7223 */ /* 0x040fe2000001082f */
[----:B------:R-:W-:Y:S01]  /*6e20*/  FFMA.FTZ R46, R36, R41, R46 ;  /* 0x00000029242e7223 */ /* 0x000fe2000001002e */
[C---:B------:R-:W-:Y:S01]  /*6e30*/  FFMA.FTZ R36, R42.reuse, R39, -R37 ;  /* 0x000000272a247223 */ /* 0x040fe20000010825 */
[----:B------:R-:W-:Y:S01]  /*6e40*/  FFMA.FTZ R43, R42, R43, R50 ;  /* 0x0000002b2a2b7223 */ /* 0x000fe20000010032 */
[----:B------:R-:W-:Y:S02]  /*6e50*/  F2FP.BF16.F32.PACK_AB R74, R115, R74 ;  /* 0x0000004a734a723e */ /* 0x000fe400000010ff */
        /* <DEDUP_REMOVED lines=10> */
.L_x_1412:
[----:B------:R-:W-:Y:S05]  /*6f00*/  BSYNC B2 ;  /* 0x0000000000027941 */ /* 0x000fea0003800000 */
.L_x_1411:
[----:B------:R-:W-:Y:S02]  /*6f10*/  ULDC.64 UR4, c[0x0][0x208] ;  /* 0x0000820000047ab9 */ /* 0x000fe40000000a00 */
[----:B0-----:R3:W-:Y:S04]  /*6f20*/  STG.E.128 desc[UR4][R68.64], R40 ;  /* 0x0000002844007986 */ /* 0x0017e8000c101d04 */
[----:B--2---:R3:W-:Y:S02]  /*6f30*/  @!P4 STG.E.128 desc[UR4][R70.64], R48 ;  /* 0x000000304600c986 */ /* 0x0047e4000c101d04 */
.L_x_1406:
[----:B------:R-:W-:Y:S05]  /*6f40*/  BSYNC B1 ;  /* 0x0000000000017941 */ /* 0x000fea0003800000 */
.L_x_1405:
[----:B------:R-:W4:Y:S01]  /*6f50*/  LDL R36, [R1+0x5c] ;  /* 0x00005c0001247983 */ /* 0x000f220000100800 */
[----:B--2---:R-:W-:-:S04]  /*6f60*/  IMAD.WIDE.U32 R112, R233, R110, R112 ;  /* 0x0000006ee9707225 */ /* 0x004fc800078e0070 */
[----:B----4-:R-:W-:-:S04]  /*6f70*/  IMAD R36, R36, R110, RZ ;  /* 0x0000006e24247224 */ /* 0x010fc800078e02ff */
[----:B---3--:R-:W-:Y:S01]  /*6f80*/  IMAD R49, R233, R111, R36 ;  /* 0x0000006fe9317224 */ /* 0x008fe200078e0224 */
[----:B------:R-:W-:Y:S06]  /*6f90*/  @P0 BRA `(.L_x_1383) ;  /* 0x0000001000e40947 */ /* 0x000fec0003800000 */
[----:B------:R-:W-:Y:S01]  /*6fa0*/  ISETP.NE.AND P0, PT, R29, RZ, PT ;  /* 0x000000ff1d00720c */ /* 0x000fe20003f05270 */
[----:B------:R-:W-:Y:S01]  /*6fb0*/  BSSY B1, `(.L_x_1413) ;  /* 0x0000083000017945 */ /* 0x000fe20003800000 */
[----:B------:R-:W-:-:S11]  /*6fc0*/  IMAD.IADD R49, R113, 0x1, R49 ;  /* 0x0000000171317824 */ /* 0x000fd600078e0231 */
[----:B------:R-:W-:Y:S05]  /*6fd0*/  @!P0 BRA `(.L_x_1414) ;  /* 0x0000000800008947 */ /* 0x000fea0003800000 */
[----:B------:R-:W2:Y:S04]  /*6fe0*/  LDL R39, [R1+0x34] ;  /* 0x0000340001277983 */ /* 0x000ea80000100800 */
[----:B------:R-:W3:Y:S04]  /*6ff0*/  LDL R41, [R1+0x3c] ;  /* 0x00003c0001297983 */ /* 0x000ee80000100800 */
[----:B------:R-:W4:Y:S01]  /*7000*/  LDL R40, [R1+0x40] ;  /* 0x0000400001287983 */ /* 0x000f220000100800 */
[----:B------:R-:W-:Y:S01]  /*7010*/  SEL R36, R28, R123, !P3 ;  /* 0x0000007b1c247207 */ /* 0x000fe20005800000 */
[----:B------:R-:W-:Y:S03]  /*7020*/  BSSY B2, `(.L_x_1415) ;  /* 0x0000078000027945 */ /* 0x000fe60003800000 */
[----:B------:R-:W-:-:S04]  /*7030*/  SHF.R.S32.HI R37, RZ, 0x1f, R36 ;  /* 0x0000001fff257819 */ /* 0x000fc80000011424 */
[----:B------:R-:W-:-:S04]  /*7040*/  LEA.HI R37, R37, R36, RZ, 0x4 ;  /* 0x0000002425257211 */ /* 0x000fc800078f20ff */
[----:B------:R-:W-:-:S04]  /*7050*/  LEA.HI.SX32 R37, R37, R34, 0x1c ;  /* 0x0000002225257211 */ /* 0x000fc800078fe2ff */
[----:B------:R-:W-:Y:S01]  /*7060*/  SHF.R.S32.HI R36, RZ, 0x1f, R37 ;  /* 0x0000001fff247819 */ /* 0x000fe20000011425 */
[----:B------:R-:W-:-:S03]  /*7070*/  IMAD.SHL.U32 R47, R37, 0x8, RZ ;  /* 0x00000008252f7824 */ /* 0x000fc600078e00ff */
[----:B------:R-:W-:Y:S02]  /*7080*/  LEA.HI R38, R36, R37, RZ, 0x3 ;  /* 0x0000002524267211 */ /* 0x000fe400078f18ff */
[----:B------:R-:W-:Y:S02]  /*7090*/  IADD3 R37, P4, P5, R88, R112, R35 ;  /* 0x0000007058257210 */ /* 0x000fe40007d9e023 */
[----:B------:R-:W-:-:S13]  /*70a0*/  ISETP.GE.AND P0, PT, R47, R121, PT ;  /* 0x000000792f00720c */ /* 0x000fda0003f06270 */
[--C-:B------:R-:W-:Y:S02]  /*70b0*/  @!P0 SHF.R.S32.HI R48, RZ, 0x1f, R47.reuse ;  /* 0x0000001fff308819 */ /* 0x100fe4000001142f */
[----:B--2---:R-:W-:Y:S01]  /*70c0*/  LOP3.LUT R36, R39, 0x38, R47, 0xf8, !PT ;  /* 0x0000003827247812 */ /* 0x004fe200078ef82f */
[----:B------:R-:W-:Y:S01]  /*70d0*/  IMAD.SHL.U32 R39, R38, 0x200, RZ ;  /* 0x0000020026277824 */ /* 0x000fe200078e00ff */
[----:B------:R-:W-:Y:S02]  /*70e0*/  IADD3.X R38, R0, R49, R95, P4, P5 ;  /* 0x0000003100267210 */ /* 0x000fe400027ea45f */
[----:B---3--:R-:W-:Y:S02]  /*70f0*/  LOP3.LUT R36, R36, R41, RZ, 0x3c, !PT ;  /* 0x0000002924247212 */ /* 0x008fe400078e3cff */
[----:B------:R-:W-:Y:S02]  /*7100*/  LOP3.LUT R39, R39, 0x7ffff000, RZ, 0xc0, !PT ;  /* 0x7ffff00027277812 */ /* 0x000fe400078ec0ff */
[----:B------:R-:W-:-:S02]  /*7110*/  LEA R44, P4, R37, R106, 0x1 ;  /* 0x0000006a252c7211 */ /* 0x000fc400078808ff */
[----:B----4-:R-:W-:Y:S02]  /*7120*/  IADD3 R36, R36, R39, R40 ;  /* 0x0000002724247210 */ /* 0x010fe40007ffe028 */
[----:B------:R-:W-:Y:S01]  /*7130*/  LEA.HI.X R45, R37, R107, R38, 0x1, P4 ;  /* 0x0000006b252d7211 */ /* 0x000fe200020f0c26 */
[C---:B------:R-:W-:Y:S01]  /*7140*/  IMAD R37, R17.reuse, 0x4000, R5 ;  /* 0x0000400011257824 */ /* 0x040fe200078e0205 */
[----:B------:R-:W-:Y:S01]  /*7150*/  @!P0 IADD3 R47, P4, P5, R88, R112, R47 ;  /* 0x00000070582f8210 */ /* 0x000fe20007d9e02f */
[----:B------:R-:W-:Y:S02]  /*7160*/  IMAD R39, R17, 0x4000, R36 ;  /* 0x0000400011277824 */ /* 0x000fe400078e0224 */
[----:B------:R-:W-:Y:S01]  /*7170*/  IMAD R37, R37, 0x2, R16 ;  /* 0x0000000225257824 */ /* 0x000fe200078e0210 */
[----:B------:R-:W-:Y:S01]  /*7180*/  @!P0 IADD3.X R48, R0, R49, R48, P4, P5 ;  /* 0x0000003100308210 */ /* 0x000fe200027ea430 */
[----:B------:R-:W-:Y:S01]  /*7190*/  IMAD R40, R39, 0x2, R16 ;  /* 0x0000000227287824 */ /* 0x000fe200078e0210 */
[----:B------:R-:W-:-:S02]  /*71a0*/  ISETP.GE.AND P5, PT, R228, R120, PT ;  /* 0x00000078e400720c */ /* 0x000fc40003fa6270 */
[C---:B------:R-:W-:Y:S01]  /*71b0*/  @!P0 LEA R46, P4, R47.reuse, R106, 0x1 ;  /* 0x0000006a2f2e8211 */ /* 0x040fe200078808ff */
[----:B------:R-:W2:Y:S03]  /*71c0*/  LDS.128 R36, [R37+0x20400] ;  /* 0x0204000025247984 */ /* 0x000ea60000000c00 */
[----:B------:R-:W-:Y:S01]  /*71d0*/  @!P0 LEA.HI.X R47, R47, R107, R48, 0x1, P4 ;  /* 0x0000006b2f2f8211 */ /* 0x000fe200020f0c30 */
[----:B------:R-:W3:Y:S06]  /*71e0*/  LDS.128 R40, [R40+0x20400] ;  /* 0x0204000028287984 */ /* 0x000eec0000000c00 */
[----:B------:R-:W-:Y:S05]  /*71f0*/  @P5 BRA `(.L_x_1416) ;  /* 0x0000000400685947 */ /* 0x000fea0003800000 */
[----:B0-----:R-:W-:Y:S01]  /*7200*/  SHF.R.U32.HI R70, RZ, 0x10, R65 ;  /* 0x00000010ff467819 */ /* 0x001fe20000011641 */
[----:B--2---:R-:W-:Y:S01]  /*7210*/  IMAD.U32 R48, R37, 0x10000, RZ ;  /* 0x0001000025307824 */ /* 0x004fe200078e00ff */
[--C-:B------:R-:W-:Y:S01]  /*7220*/  SHF.R.U32.HI R74, RZ, 0x10, R57.reuse ;  /* 0x00000010ff4a7819 */ /* 0x100fe20000011639 */
[----:B---3--:R-:W-:Y:S01]  /*7230*/  IMAD.U32 R51, R40, 0x10000, RZ ;  /* 0x0001000028337824 */ /* 0x008fe200078e00ff */
[----:B------:R-:W-:Y:S02]  /*7240*/  PRMT R139, R139, 0x5410, R70 ;  /* 0x000054108b8b7816 */ /* 0x000fe40000000046 */
[----:B------:R-:W-:Y:S02]  /*7250*/  PRMT R135, R135, 0x5410, R74 ;  /* 0x0000541087877816 */ /* 0x000fe4000000004a */
[----:B------:R-:W-:Y:S01]  /*7260*/  SHF.R.U64 R75, R56, 0x10, R57 ;  /* 0x00000010384b7819 */ /* 0x000fe20000001239 */
[----:B------:R-:W-:Y:S01]  /*7270*/  IMAD.U32 R57, R41, 0x10000, RZ ;  /* 0x0001000029397824 */ /* 0x000fe200078e00ff */
[----:B------:R-:W-:Y:S01]  /*7280*/  SHF.R.U64 R69, R66, 0x10, R67 ;  /* 0x0000001042457819 */ /* 0x000fe20000001243 */
[----:B------:R-:W-:Y:S01]  /*7290*/  IMAD.U32 R66, R139, 0x10000, RZ ;  /* 0x000100008b427824 */ /* 0x000fe200078e00ff */
[----:B------:R-:W-:Y:S01]  /*72a0*/  SHF.R.U64 R71, R64, 0x10, R65 ;  /* 0x0000001040477819 */ /* 0x000fe20000001241 */
[----:B------:R-:W-:Y:S01]  /*72b0*/  IMAD.U32 R65, R135, 0x10000, RZ ;  /* 0x0001000087417824 */ /* 0x000fe200078e00ff */
[----:B------:R-:W-:Y:S01]  /*72c0*/  SHF.R.U32.HI R68, RZ, 0x10, R67 ;  /* 0x00000010ff447819 */ /* 0x000fe20000011643 */
[----:B------:R-:W-:Y:S01]  /*72d0*/  FMUL.FTZ R67, R57, R66 ;  /* 0x0000004239437220 */ /* 0x000fe20000410000 */
[----:B------:R-:W-:-:S02]  /*72e0*/  SHF.R.U32.HI R72, RZ, 0x10, R59 ;  /* 0x00000010ff487819 */ /* 0x000fc4000001163b */
[----:B------:R-:W-:Y:S01]  /*72f0*/  SHF.R.U64 R73, R58, 0x10, R59 ;  /* 0x000000103a497819 */ /* 0x000fe2000000123b */
[-C--:B------:R-:W-:Y:S01]  /*7300*/  FFMA.FTZ R67, R48, R65.reuse, -R67 ;  /* 0x0000004130437223 */ /* 0x080fe20000010843 */
[----:B------:R-:W-:Y:S01]  /*7310*/  LOP3.LUT R58, R41, 0xffff0000, RZ, 0xc0, !PT ;  /* 0xffff0000293a7812 */ /* 0x000fe200078ec0ff */
[----:B------:R-:W-:Y:S01]  /*7320*/  IMAD.U32 R59, R43, 0x10000, RZ ;  /* 0x000100002b3b7824 */ /* 0x000fe200078e00ff */
[----:B------:R-:W-:Y:S02]  /*7330*/  LOP3.LUT R139, R139, 0xffff0000, RZ, 0xc0, !PT ;  /* 0xffff00008b8b7812 */ /* 0x000fe400078ec0ff */
[----:B------:R-:W-:Y:S01]  /*7340*/  PRMT R136, R136, 0x5410, R69 ;  /* 0x0000541088887816 */ /* 0x000fe20000000045 */
[----:B------:R-:W-:Y:S01]  /*7350*/  FMUL.FTZ R69, R57, R65 ;  /* 0x0000004139457220 */ /* 0x000fe20000410000 */
[----:B------:R-:W-:Y:S01]  /*7360*/  PRMT R137, R137, 0x5410, R68 ;  /* 0x0000541089897816 */ /* 0x000fe20000000044 */
[----:B------:R-:W-:Y:S01]  /*7370*/  FMUL.FTZ R65, R58, R139 ;  /* 0x0000008b3a417220 */ /* 0x000fe20000410000 */
[----:B------:R-:W-:Y:S01]  /*7380*/  PRMT R133, R133, 0x5410, R72 ;  /* 0x0000541085857816 */ /* 0x000fe20000000048 */
[----:B------:R-:W-:Y:S01]  /*7390*/  FFMA.FTZ R69, R48, R66, R69 ;  /* 0x0000004230457223 */ /* 0x000fe20000010045 */
[----:B------:R-:W-:Y:S01]  /*73a0*/  LOP3.LUT R135, R135, 0xffff0000, RZ, 0xc0, !PT ;  /* 0xffff000087877812 */ /* 0x000fe200078ec0ff */
[----:B------:R-:W-:Y:S01]  /*73b0*/  IMAD.U32 R57, R137, 0x10000, RZ ;  /* 0x0001000089397824 */ /* 0x000fe200078e00ff */
[----:B------:R-:W-:Y:S01]  /*73c0*/  LOP3.LUT R50, R37, 0xffff0000, RZ, 0xc0, !PT ;  /* 0xffff000025327812 */ /* 0x000fe200078ec0ff */
[----:B------:R-:W-:Y:S01]  /*73d0*/  IMAD.U32 R48, R133, 0x10000, RZ ;  /* 0x0001000085307824 */ /* 0x000fe200078e00ff */
[----:B------:R-:W-:Y:S01]  /*73e0*/  PRMT R138, R138, 0x5410, R71 ;  /* 0x000054108a8a7816 */ /* 0x000fe20000000047 */
[-C--:B------:R-:W-:Y:S01]  /*73f0*/  FMUL.FTZ R71, R58, R135.reuse ;  /* 0x000000873a477220 */ /* 0x080fe20000410000 */
[----:B------:R-:W-:Y:S01]  /*7400*/  LOP3.LUT R64, R43, 0xffff0000, RZ, 0xc0, !PT ;  /* 0xffff00002b407812 */ /* 0x000fe200078ec0ff */
[----:B------:R-:W-:Y:S01]  /*7410*/  FFMA.FTZ R58, R50, R135, -R65 ;  /* 0x00000087323a7223 */ /* 0x000fe20000010841 */
[----:B------:R-:W-:Y:S01]  /*7420*/  LOP3.LUT R137, R137, 0xffff0000, RZ, 0xc0, !PT ;  /* 0xffff000089897812 */ /* 0x000fe200078ec0ff */
[----:B------:R-:W-:Y:S01]  /*7430*/  FMUL.FTZ R65, R59, R57 ;  /* 0x000000393b417220 */ /* 0x000fe20000410000 */
[----:B------:R-:W-:Y:S01]  /*7440*/  LOP3.LUT R56, R40, 0xffff0000, RZ, 0xc0, !PT ;  /* 0xffff000028387812 */ /* 0x000fe200078ec0ff */
[----:B------:R-:W-:Y:S01]  /*7450*/  IMAD.U32 R40, R39, 0x10000, RZ ;  /* 0x0001000027287824 */ /* 0x000fe200078e00ff */
[----:B------:R-:W-:Y:S01]  /*7460*/  LOP3.LUT R133, R133, 0xffff0000, RZ, 0xc0, !PT ;  /* 0xffff000085857812 */ /* 0x000fe200078ec0ff */
[-C--:B------:R-:W-:Y:S01]  /*7470*/  FMUL.FTZ R70, R59, R48.reuse ;  /* 0x000000303b467220 */ /* 0x080fe20000410000 */
[----:B------:R-:W-:Y:S01]  /*7480*/  PRMT R134, R134, 0x5410, R75 ;  /* 0x0000541086867816 */ /* 0x000fe2000000004b */
[----:B------:R-:W-:Y:S01]  /*7490*/  FFMA.FTZ R66, R50, R139, R71 ;  /* 0x0000008b32427223 */ /* 0x000fe20000010047 */
[----:B------:R-:W-:Y:S01]  /*74a0*/  LOP3.LUT R41, R39, 0xffff0000, RZ, 0xc0, !PT ;  /* 0xffff000027297812 */ /* 0x000fe200078ec0ff */
[----:B------:R-:W-:Y:S01]  /*74b0*/  FMUL.FTZ R50, R64, R137 ;  /* 0x0000008940327220 */ /* 0x000fe20000410000 */
[----:B------:R-:W-:Y:S01]  /*74c0*/  FFMA.FTZ R68, R40, R48, -R65 ;  /* 0x0000003028447223 */ /* 0x000fe20000010841 */
[----:B------:R-:W-:Y:S01]  /*74d0*/  FMUL.FTZ R64, R64, R133 ;  /* 0x0000008540407220 */ /* 0x000fe20000410000 */
[----:B------:R-:W-:Y:S01]  /*74e0*/  LOP3.LUT R59, R138, 0xffff0000, RZ, 0xc0, !PT ;  /* 0xffff00008a3b7812 */ /* 0x000fe200078ec0ff */
[----:B------:R-:W-:Y:S01]  /*74f0*/  FFMA.FTZ R70, R40, R57, R70 ;  /* 0x0000003928467223 */ /* 0x000fe20000010046 */
[----:B------:R-:W-:Y:S01]  /*7500*/  IMAD.U32 R48, R138, 0x10000, RZ ;  /* 0x000100008a307824 */ /* 0x000fe200078e00ff */
[C---:B------:R-:W-:Y:S01]  /*7510*/  LOP3.LUT R57, R134.reuse, 0xffff0000, RZ, 0xc0, !PT ;  /* 0xffff000086397812 */ /* 0x040fe200078ec0ff */
[----:B------:R-:W-:-:S02]  /*7520*/  IMAD.U32 R40, R134, 0x10000, RZ ;  /* 0x0001000086287824 */ /* 0x000fc400078e00ff */
[C---:B------:R-:W-:Y:S01]  /*7530*/  FFMA.FTZ R133, R41.reuse, R133, -R50 ;  /* 0x0000008529857223 */ /* 0x040fe20000010832 */
[C---:B------:R-:W-:Y:S01]  /*7540*/  IMAD.U32 R37, R36.reuse, 0x10000, RZ ;  /* 0x0001000024257824 */ /* 0x040fe200078e00ff */
[----:B------:R-:W-:Y:S01]  /*7550*/  LOP3.LUT R36, R36, 0xffff0000, RZ, 0xc0, !PT ;  /* 0xffff000024247812 */ /* 0x000fe200078ec0ff */
[----:B------:R-:W-:Y:S01]  /*7560*/  FFMA.FTZ R137, R41, R137, R64 ;  /* 0x0000008929897223 */ /* 0x000fe20000010040 */
[C---:B------:R-:W-:Y:S01]  /*7570*/  FMUL.FTZ R50, R51.reuse, R48 ;  /* 0x0000003033327220 */ /* 0x040fe20000410000 */
[----:B------:R-:W-:Y:S01]  /*7580*/  FMUL.FTZ R41, R56, R59 ;  /* 0x0000003b38297220 */ /* 0x000fe20000410000 */
[-C--:B------:R-:W-:Y:S01]  /*7590*/  FMUL.FTZ R51, R51, R40.reuse ;  /* 0x0000002833337220 */ /* 0x080fe20000410000 */
[----:B------:R-:W-:Y:S01]  /*75a0*/  PRMT R132, R132, 0x5410, R73 ;  /* 0x0000541084847816 */ /* 0x000fe20000000049 */
[-C--:B------:R-:W-:Y:S01]  /*75b0*/  FMUL.FTZ R65, R56, R57.reuse ;  /* 0x0000003938417220 */ /* 0x080fe20000410000 */
[----:B------:R-:W-:Y:S02]  /*75c0*/  IMAD.U32 R43, R42, 0x10000, RZ ;  /* 0x000100002a2b7824 */ /* 0x000fe400078e00ff */
[----:B------:R-:W-:Y:S01]  /*75d0*/  FFMA.FTZ R57, R36, R57, -R41 ;  /* 0x0000003924397223 */ /* 0x000fe20000010829 */
[----:B------:R-:W-:Y:S01]  /*75e0*/  LOP3.LUT R42, R42, 0xffff0000, RZ, 0xc0, !PT ;  /* 0xffff00002a2a7812 */ /* 0x000fe200078ec0ff */
[C---:B------:R-:W-:Y:S01]  /*75f0*/  FFMA.FTZ R50, R37.reuse, R40, -R50 ;  /* 0x0000002825327223 */ /* 0x040fe20000010832 */
[----:B------:R-:W-:Y:S01]  /*7600*/  FFMA.FTZ R51, R37, R48, R51 ;  /* 0x0000003025337223 */ /* 0x000fe20000010033 */
[C---:B------:R-:W-:Y:S01]  /*7610*/  LOP3.LUT R41, R136.reuse, 0xffff0000, RZ, 0xc0, !PT ;  /* 0xffff000088297812 */ /* 0x040fe200078ec0ff */
[----:B------:R-:W-:Y:S01]  /*7620*/  IMAD.U32 R48, R136, 0x10000, RZ ;  /* 0x0001000088307824 */ /* 0x000fe200078e00ff */
[C---:B------:R-:W-:Y:S01]  /*7630*/  LOP3.LUT R37, R132.reuse, 0xffff0000, RZ, 0xc0, !PT ;  /* 0xffff000084257812 */ /* 0x040fe200078ec0ff */
[----:B------:R-:W-:-:S02]  /*7640*/  IMAD.U32 R40, R132, 0x10000, RZ ;  /* 0x0001000084287824 */ /* 0x000fc400078e00ff */
[----:B------:R-:W-:Y:S01]  /*7650*/  FFMA.FTZ R36, R36, R59, R65 ;  /* 0x0000003b24247223 */ /* 0x000fe20000010041 */
[C---:B------:R-:W-:Y:S01]  /*7660*/  IMAD.U32 R39, R38.reuse, 0x10000, RZ ;  /* 0x0001000026277824 */ /* 0x040fe200078e00ff */
[----:B------:R-:W-:Y:S01]  /*7670*/  LOP3.LUT R38, R38, 0xffff0000, RZ, 0xc0, !PT ;  /* 0xffff000026267812 */ /* 0x000fe200078ec0ff */
[C---:B------:R-:W-:Y:S01]  /*7680*/  FMUL.FTZ R56, R43.reuse, R48 ;  /* 0x000000302b387220 */ /* 0x040fe20000410000 */
        /* <DEDUP_REMOVED lines=10> */
[----:B------:R-:W-:Y:S01]  /*7730*/  F2FP.BF16.F32.PACK_AB R42, R42, R43 ;  /* 0x0000002b2a2a723e */ /* 0x000fe200000010ff */
[----:B------:R-:W-:Y:S01]  /*7740*/  IMAD.MOV.U32 R36, RZ, RZ, R50 ;  /* 0x000000ffff247224 */ /* 0x000fe200078e0032 */
[----:B------:R-:W-:Y:S01]  /*7750*/  F2FP.BF16.F32.PACK_AB R37, R58, R67 ;  /* 0x000000433a25723e */ /* 0x000fe200000010ff */
[----:B------:R-:W-:Y:S01]  /*7760*/  IMAD.MOV.U32 R43, RZ, RZ, R70 ;  /* 0x000000ffff2b7224 */ /* 0x000fe200078e0046 */
[----:B------:R-:W-:Y:S02]  /*7770*/  F2FP.BF16.F32.PACK_AB R39, R133, R68 ;  /* 0x000000448527723e */ /* 0x000fe400000010ff */
[----:B------:R-:W-:-:S02]  /*7780*/  F2FP.BF16.F32.PACK_AB R41, R66, R69 ;  /* 0x000000454229723e */ /* 0x000fc400000010ff */
[----:B------:R-:W-:-:S07]  /*7790*/  F2FP.BF16.F32.PACK_AB R38, R59, R56 ;  /* 0x000000383b26723e */ /* 0x000fce00000010ff */
.L_x_1416:
[----:B------:R-:W-:Y:S05]  /*77a0*/  BSYNC B2 ;  /* 0x0000000000027941 */ /* 0x000fea0003800000 */
.L_x_1415:
[----:B------:R-:W-:Y:S02]  /*77b0*/  ULDC.64 UR4, c[0x0][0x208] ;  /* 0x0000820000047ab9 */ /* 0x000fe40000000a00 */
[----:B--2---:R2:W-:Y:S04]  /*77c0*/  STG.E.128 desc[UR4][R44.64], R36 ;  /* 0x000000242c007986 */ /* 0x0045e8000c101d04 */
[----:B---3--:R2:W-:Y:S02]  /*77d0*/  @!P0 STG.E.128 desc[UR4][R46.64], R40 ;  /* 0x000000282e008986 */ /* 0x0085e4000c101d04 */
.L_x_1414:
[----:B------:R-:W-:Y:S05]  /*77e0*/  BSYNC B1 ;  /* 0x0000000000017941 */ /* 0x000fea0003800000 */
.L_x_1413:
[----:B------:R-:W-:-:S13]  /*77f0*/  ISETP.NE.AND P0, PT, R92, RZ, PT ;  /* 0x000000ff5c00720c */ /* 0x000fda0003f05270 */
[----:B------:R-:W-:Y:S05]  /*7800*/  @!P0 BRA `(.L_x_1383) ;  /* 0x0000000800c88947 */ /* 0x000fea0003800000 */
[----:B--2---:R-:W2:Y:S04]  /*7810*/  LDL R39, [R1+0x34] ;  /* 0x0000340001277983 */ /* 0x004ea80000100800 */
[----:B------:R-:W3:Y:S04]  /*7820*/  LDL R38, [R1+0x3c] ;  /* 0x00003c0001267983 */ /* 0x000ee80000100800 */
[----:B------:R-:W4:Y:S01]  /*7830*/  LDL R37, [R1+0x40] ;  /* 0x0000400001257983 */ /* 0x000f220000100800 */
[----:B------:R-:W-:Y:S01]  /*7840*/  SEL R123, R28, R123, !P2 ;  /* 0x0000007b1c7b7207 */ /* 0x000fe20005000000 */
[----:B------:R-:W-:Y:S01]  /*7850*/  BSSY B1, `(.L_x_1417) ;  /* 0x0000073000017945 */ /* 0x000fe20003800000 */
[----:B------:R-:W-:-:S02]  /*7860*/  IADD3 R45, P0, P4, R88, R112, R91 ;  /* 0x00000070582d7210 */ /* 0x000fc40007c1e05b */
[----:B------:R-:W-:Y:S02]  /*7870*/  SHF.R.S32.HI R36, RZ, 0x1f, R123 ;  /* 0x0000001fff247819 */ /* 0x000fe4000001147b */
[----:B------:R-:W-:Y:S02]  /*7880*/  IADD3.X R46, R0, R49, R96, P0, P4 ;  /* 0x00000031002e7210 */ /* 0x000fe400007e8460 */
[----:B------:R-:W-:Y:S02]  /*7890*/  LEA.HI R123, R36, R123, RZ, 0x4 ;  /* 0x0000007b247b7211 */ /* 0x000fe400078f20ff */
[----:B------:R-:W-:Y:S02]  /*78a0*/  ISETP.GE.AND P4, PT, R225, R120, PT ;  /* 0x00000078e100720c */ /* 0x000fe40003f86270 */
[----:B------:R-:W-:Y:S02]  /*78b0*/  LEA.HI.SX32 R123, R123, R90, 0x1c ;  /* 0x0000005a7b7b7211 */ /* 0x000fe400078fe2ff */
[----:B------:R-:W-:-:S02]  /*78c0*/  LEA R44, P0, R45, R106, 0x1 ;  /* 0x0000006a2d2c7211 */ /* 0x000fc400078008ff */
[----:B------:R-:W-:Y:S01]  /*78d0*/  SHF.R.S32.HI R36, RZ, 0x1f, R123 ;  /* 0x0000001fff247819 */ /* 0x000fe2000001147b */
[----:B------:R-:W-:Y:S01]  /*78e0*/  IMAD.SHL.U32 R47, R123, 0x8, RZ ;  /* 0x000000087b2f7824 */ /* 0x000fe200078e00ff */
[----:B------:R-:W-:Y:S02]  /*78f0*/  LEA.HI.X R45, R45, R107, R46, 0x1, P0 ;  /* 0x0000006b2d2d7211 */ /* 0x000fe400000f0c2e */
[----:B------:R-:W-:-:S05]  /*7900*/  LEA.HI R123, R36, R123, RZ, 0x3 ;  /* 0x0000007b247b7211 */ /* 0x000fca00078f18ff */
[----:B------:R-:W-:-:S05]  /*7910*/  IMAD.SHL.U32 R123, R123, 0x200, RZ ;  /* 0x000002007b7b7824 */ /* 0x000fca00078e00ff */
[----:B------:R-:W-:Y:S02]  /*7920*/  LOP3.LUT R123, R123, 0x7ffff000, RZ, 0xc0, !PT ;  /* 0x7ffff0007b7b7812 */ /* 0x000fe400078ec0ff */
[----:B--2---:R-:W-:-:S04]  /*7930*/  LOP3.LUT R36, R39, 0x38, R47, 0xf8, !PT ;  /* 0x0000003827247812 */ /* 0x004fc800078ef82f */
[----:B---3--:R-:W-:-:S04]  /*7940*/  LOP3.LUT R36, R36, R38, RZ, 0x3c, !PT ;  /* 0x0000002624247212 */ /* 0x008fc800078e3cff */
[----:B----4-:R-:W-:Y:S01]  /*7950*/  IADD3 R36, R36, R123, R37 ;  /* 0x0000007b24247210 */ /* 0x010fe20007ffe025 */
[----:B------:R-:W-:-:S04]  /*7960*/  IMAD R37, R17, 0x4000, R7 ;  /* 0x0000400011257824 */ /* 0x000fc800078e0207 */
[----:B------:R-:W-:Y:S02]  /*7970*/  IMAD R39, R17, 0x4000, R36 ;  /* 0x0000400011277824 */ /* 0x000fe400078e0224 */
[--C-:B------:R-:W-:Y:S02]  /*7980*/  IMAD R37, R37, 0x2, R16.reuse ;  /* 0x0000000225257824 */ /* 0x100fe400078e0210 */
[----:B------:R-:W-:-:S04]  /*7990*/  IMAD R40, R39, 0x2, R16 ;  /* 0x0000000227287824 */ /* 0x000fc800078e0210 */
[----:B------:R-:W2:Y:S04]  /*79a0*/  LDS.128 R36, [R37+0x20400] ;  /* 0x0204000025247984 */ /* 0x000ea80000000c00 */
[----:B------:R-:W3:Y:S01]  /*79b0*/  LDS.128 R40, [R40+0x20400] ;  /* 0x0204000028287984 */ /* 0x000ee20000000c00 */
[----:B------:R-:W-:Y:S05]  /*79c0*/  @P4 BRA `(.L_x_1418) ;  /* 0x00000004006c4947 */ /* 0x000fea0003800000 */
[--C-:B------:R-:W-:Y:S01]  /*79d0*/  SHF.R.U64 R58, R60, 0x10, R61.reuse ;  /* 0x000000103c3a7819 */ /* 0x100fe2000000123d */
[----:B--2---:R-:W-:Y:S01]  /*79e0*/  IMAD.U32 R46, R37, 0x10000, RZ ;  /* 0x00010000252e7824 */ /* 0x004fe200078e00ff */
[----:B------:R-:W-:Y:S01]  /*79f0*/  SHF.R.U32.HI R61, RZ, 0x10, R61 ;  /* 0x00000010ff3d7819 */ /* 0x000fe2000001163d */
[----:B---3--:R-:W-:Y:S01]  /*7a00*/  IMAD.U32 R50, R40, 0x10000, RZ ;  /* 0x0001000028327824 */ /* 0x008fe200078e00ff */
[----:B------:R-:W-:Y:S02]  /*7a10*/  SHF.R.U32.HI R65, RZ, 0x10, R53 ;  /* 0x00000010ff417819 */ /* 0x000fe40000011635 */
[----:B------:R-:W-:Y:S01]  /*7a20*/  SHF.R.U64 R59, R54, 0x10, R55 ;  /* 0x00000010363b7819 */ /* 0x000fe20000001237 */
[----:B------:R-:W-:Y:S01]  /*7a30*/  IMAD.U32 R54, R43, 0x10000, RZ ;  /* 0x000100002b367824 */ /* 0x000fe200078e00ff */
[----:B------:R-:W-:Y:S02]  /*7a40*/  PRMT R130, R130, 0x5410, R61 ;  /* 0x0000541082827816 */ /* 0x000fe4000000003d */
[----:B------:R-:W-:-:S02]  /*7a50*/  SHF.R.U32.HI R57, RZ, 0x10, R55 ;  /* 0x00000010ff397819 */ /* 0x000fc40000011637 */
[----:B------:R-:W-:Y:S02]  /*7a60*/  PRMT R126, R126, 0x5410, R65 ;  /* 0x000054107e7e7816 */ /* 0x000fe40000000041 */
[----:B------:R-:W-:Y:S01]  /*7a70*/  SHF.R.U64 R64, R52, 0x10, R53 ;  /* 0x0000001034407819 */ /* 0x000fe20000001235 */
[----:B------:R-:W-:Y:S01]  /*7a80*/  IMAD.U32 R52, R41, 0x10000, RZ ;  /* 0x0001000029347824 */ /* 0x000fe200078e00ff */
[----:B------:R-:W-:Y:S02]  /*7a90*/  SHF.R.U64 R56, R62, 0x10, R63 ;  /* 0x000000103e387819 */ /* 0x000fe4000000123f */
[----:B------:R-:W-:Y:S01]  /*7aa0*/  PRMT R122, R122, 0x5410, R59 ;  /* 0x000054107a7a7816 */ /* 0x000fe2000000003b */
[----:B------:R-:W-:Y:S01]  /*7ab0*/  IMAD.U32 R59, R130, 0x10000, RZ ;  /* 0x00010000823b7824 */ /* 0x000fe200078e00ff */
[----:B------:R-:W-:Y:S02]  /*7ac0*/  SHF.R.U32.HI R63, RZ, 0x10, R63 ;  /* 0x00000010ff3f7819 */ /* 0x000fe4000001163f */
[----:B------:R-:W-:Y:S01]  /*7ad0*/  PRMT R124, R124, 0x5410, R57 ;  /* 0x000054107c7c7816 */ /* 0x000fe20000000039 */
[----:B------:R-:W-:-:S02]  /*7ae0*/  IMAD.U32 R57, R126, 0x10000, RZ ;  /* 0x000100007e397824 */ /* 0x000fc400078e00ff */
[----:B------:R-:W-:Y:S01]  /*7af0*/  FMUL.FTZ R61, R52, R59 ;  /* 0x0000003b343d7220 */ /* 0x000fe20000410000 */
[----:B------:R-:W-:Y:S01]  /*7b00*/  PRMT R128, R128, 0x5410, R63 ;  /* 0x0000541080807816 */ /* 0x000fe2000000003f */
[-C--:B------:R-:W-:Y:S02]  /*7b10*/  FMUL.FTZ R63, R52, R57.reuse ;  /* 0x00000039343f7220 */ /* 0x080fe40000410000 */
[----:B------:R-:W-:Y:S01]  /*7b20*/  FFMA.FTZ R52, R46, R57, -R61 ;  /* 0x000000392e347223 */ /* 0x000fe2000001083d */
[----:B------:R-:W-:Y:S01]  /*7b30*/  LOP3.LUT R53, R41, 0xffff0000, RZ, 0xc0, !PT ;  /* 0xffff000029357812 */ /* 0x000fe200078ec0ff */
[----:B------:R-:W-:Y:S01]  /*7b40*/  IMAD.U32 R61, R128, 0x10000, RZ ;  /* 0x00010000803d7824 */ /* 0x000fe200078e00ff */
[----:B------:R-:W-:Y:S01]  /*7b50*/  LOP3.LUT R130, R130, 0xffff0000, RZ, 0xc0, !PT ;  /* 0xffff000082827812 */ /* 0x000fe200078ec0ff */
[----:B------:R-:W-:Y:S01]  /*7b60*/  IMAD.U32 R57, R124, 0x10000, RZ ;  /* 0x000100007c397824 */ /* 0x000fe200078e00ff */
[----:B------:R-:W-:Y:S01]  /*7b70*/  LOP3.LUT R126, R126, 0xffff0000, RZ, 0xc0, !PT ;  /* 0xffff00007e7e7812 */ /* 0x000fe200078ec0ff */
[----:B------:R-:W-:Y:S01]  /*7b80*/  FFMA.FTZ R63, R46, R59, R63 ;  /* 0x0000003b2e3f7223 */ /* 0x000fe2000001003f */
[----:B------:R-:W-:Y:S01]  /*7b90*/  LOP3.LUT R51, R40, 0xffff0000, RZ, 0xc0, !PT ;  /* 0xffff000028337812 */ /* 0x000fe200078ec0ff */
[C---:B------:R-:W-:Y:S01]  /*7ba0*/  FMUL.FTZ R59, R54.reuse, R61 ;  /* 0x0000003d363b7220 */ /* 0x040fe20000410000 */
[----:B------:R-:W-:Y:S01]  /*7bb0*/  LOP3.LUT R48, R37, 0xffff0000, RZ, 0xc0, !PT ;  /* 0xffff000025307812 */ /* 0x000fe200078ec0ff */
[----:B------:R-:W-:Y:S01]  /*7bc0*/  IMAD.U32 R40, R39, 0x10000, RZ ;  /* 0x0001000027287824 */ /* 0x000fe200078e00ff */
[----:B------:R-:W-:Y:S01]  /*7bd0*/  PRMT R125, R125, 0x5410, R64 ;  /* 0x000054107d7d7816 */ /* 0x000fe20000000040 */
[----:B------:R-:W-:Y:S01]  /*7be0*/  FMUL.FTZ R65, R53, R130 ;  /* 0x0000008235417220 */ /* 0x000fe20000410000 */
[-C--:B------:R-:W-:Y:S01]  /*7bf0*/  FMUL.FTZ R54, R54, R57.reuse ;  /* 0x0000003936367220 */ /* 0x080fe20000410000 */
[----:B------:R-:W-:Y:S01]  /*7c00*/  LOP3.LUT R55, R43, 0xffff0000, RZ, 0xc0, !PT ;  /* 0xffff00002b377812 */ /* 0x000fe200078ec0ff */
[-C--:B------:R-:W-:Y:S01]  /*7c10*/  FMUL.FTZ R53, R53, R126.reuse ;  /* 0x0000007e35357220 */ /* 0x080fe20000410000 */
[----:B------:R-:W-:Y:S01]  /*7c20*/  LOP3.LUT R128, R128, 0xffff0000, RZ, 0xc0, !PT ;  /* 0xffff000080807812 */ /* 0x000fe200078ec0ff */
[C---:B------:R-:W-:Y:S01]  /*7c30*/  FFMA.FTZ R59, R40.reuse, R57, -R59 ;  /* 0x00000039283b7223 */ /* 0x040fe2000001083b */
[----:B------:R-:W-:Y:S01]  /*7c40*/  PRMT R129, R129, 0x5410, R58 ;  /* 0x0000541081817816 */ /* 0x000fe2000000003a */
[----:B------:R-:W-:Y:S01]  /*7c50*/  FFMA.FTZ R54, R40, R61, R54 ;  /* 0x0000003d28367223 */ /* 0x000fe20000010036 */
[----:B------:R-:W-:Y:S01]  /*7c60*/  LOP3.LUT R124, R124, 0xffff0000, RZ, 0xc0, !PT ;  /* 0xffff00007c7c7812 */ /* 0x000fe200078ec0ff */
[C---:B------:R-:W-:Y:S01]  /*7c70*/  FFMA.FTZ R65, R48.reuse, R126, -R65 ;  /* 0x0000007e30417223 */ /* 0x040fe20000010841 */
[----:B------:R-:W-:Y:S01]  /*7c80*/  LOP3.LUT R41, R39, 0xffff0000, RZ, 0xc0, !PT ;  /* 0xffff000027297812 */ /* 0x000fe200078ec0ff */
[----:B------:R-:W-:Y:S01]  /*7c90*/  FFMA.FTZ R130, R48, R130, R53 ;  /* 0x0000008230827223 */ /* 0x000fe20000010035 */
[----:B------:R-:W-:-:S02]  /*7ca0*/  IMAD.U32 R40, R125, 0x10000, RZ ;  /* 0x000100007d287824 */ /* 0x000fc400078e00ff */
[----:B------:R-:W-:Y:S01]  /*7cb0*/  FMUL.FTZ R48, R55, R128 ;  /* 0x0000008037307220 */ /* 0x000fe20000410000 */
[----:B------:R-:W-:Y:S01]  /*7cc0*/  IMAD.U32 R46, R129, 0x10000, RZ ;  /* 0x00010000812e7824 */ /* 0x000fe200078e00ff */
[----:B------:R-:W-:Y:S01]  /*7cd0*/  PRMT R127, R127, 0x5410, R56 ;  /* 0x000054107f7f7816 */ /* 0x000fe20000000038 */
[----:B------:R-:W-:Y:S02]  /*7ce0*/  IMAD.U32 R37, R36, 0x10000, RZ ;  /* 0x0001000024257824 */ /* 0x000fe400078e00ff */
[----:B------:R-:W-:Y:S01]  /*7cf0*/  FMUL.FTZ R56, R55, R124 ;  /* 0x0000007c37387220 */ /* 0x000fe20000410000 */
[----:B------:R-:W-:Y:S01]  /*7d00*/  LOP3.LUT R129, R129, 0xffff0000, RZ, 0xc0, !PT ;  /* 0xffff000081817812 */ /* 0x000fe200078ec0ff */
[C---:B------:R-:W-:Y:S01]  /*7d10*/  FMUL.FTZ R53, R50.reuse, R40 ;  /* 0x0000002832357220 */ /* 0x040fe20000410000 */
[----:B------:R-:W-:Y:S01]  /*7d20*/  FFMA.FTZ R124, R41, R124, -R48 ;  /* 0x0000007c297c7223 */ /* 0x000fe20000010830 */
[----:B------:R-:W-:Y:S01]  /*7d30*/  LOP3.LUT R125, R125, 0xffff0000, RZ, 0xc0, !PT ;  /* 0xffff00007d7d7812 */ /* 0x000fe200078ec0ff */
[----:B------:R-:W-:Y:S01]  /*7d40*/  FMUL.FTZ R48, R50, R46 ;  /* 0x0000002e32307220 */ /* 0x000fe20000410000 */
[----:B------:R-:W-:Y:S01]  /*7d50*/  LOP3.LUT R36, R36, 0xffff0000, RZ, 0xc0, !PT ;  /* 0xffff000024247812 */ /* 0x000fe200078ec0ff */
[----:B------:R-:W-:Y:S01]  /*7d60*/  FFMA.FTZ R55, R41, R128, R56 ;  /* 0x0000008029377223 */ /* 0x000fe20000010038 */
[----:B------:R-:W-:Y:S01]  /*7d70*/  FFMA.FTZ R53, R37, R46, R53 ;  /* 0x0000002e25357223 */ /* 0x000fe20000010035 */
[----:B------:R-:W-:-:S02]  /*7d80*/  IMAD.U32 R43, R42, 0x10000, RZ ;  /* 0x000100002a2b7824 */ /* 0x000fc400078e00ff */
[----:B------:R-:W-:Y:S01]  /*7d90*/  FMUL.FTZ R41, R51, R129 ;  /* 0x0000008133297220 */ /* 0x000fe20000410000 */
[----:B------:R-:W-:Y:S01]  /*7da0*/  IMAD.U32 R46, R127, 0x10000, RZ ;  /* 0x000100007f2e7824 */ /* 0x000fe200078e00ff */
[----:B------:R-:W-:Y:S01]  /*7db0*/  LOP3.LUT R42, R42, 0xffff0000, RZ, 0xc0, !PT ;  /* 0xffff00002a2a7812 */ /* 0x000fe200078ec0ff */
[----:B------:R-:W-:Y:S01]  /*7dc0*/  FFMA.FTZ R48, R37, R40, -R48 ;  /* 0x0000002825307223 */ /* 0x000fe20000010830 */
[-C--:B------:R-:W-:Y:S01]  /*7dd0*/  FMUL.FTZ R51, R51, R125.reuse ;  /* 0x0000007d33337220 */ /* 0x080fe20000410000 */
[----:B------:R-:W-:Y:S01]  /*7de0*/  LOP3.LUT R127, R127, 0xffff0000, RZ, 0xc0, !PT ;  /* 0xffff00007f7f7812 */ /* 0x000fe200078ec0ff */
[C---:B------:R-:W-:Y:S01]  /*7df0*/  IMAD.U32 R40, R122.reuse, 0x10000, RZ ;  /* 0x000100007a287824 */ /* 0x040fe200078e00ff */
[----:B------:R-:W-:Y:S01]  /*7e00*/  LOP3.LUT R37, R122, 0xffff0000, RZ, 0xc0, !PT ;  /* 0xffff00007a257812 */ /* 0x000fe200078ec0ff */
[----:B------:R-:W-:Y:S01]  /*7e10*/  FFMA.FTZ R41, R36, R125, -R41 ;  /* 0x0000007d24297223 */ /* 0x000fe20000010829 */
[----:B------:R-:W-:Y:S02]  /*7e20*/  IMAD.U32 R39, R38, 0x10000, RZ ;  /* 0x0001000026277824 */ /* 0x000fe400078e00ff */
[----:B------:R-:W-:Y:S01]  /*7e30*/  FFMA.FTZ R36, R36, R129, R51 ;  /* 0x0000008124247223 */ /* 0x000fe20000010033 */
        /* <DEDUP_REMOVED lines=20> */
.L_x_1418:
[----:B------:R-:W-:Y:S05]  /*7f80*/  BSYNC B1 ;  /* 0x0000000000017941 */ /* 0x000fea0003800000 */
.L_x_1417:
        /* <DEDUP_REMOVED lines=12> */
.L_x_1358:
[----:B------:R-:W2:Y:S02]  /*8050*/  LDL R36, [R1+0x30] ;  /* 0x0000300001247983 */ /* 0x000ea40000100800 */
[----:B--2---:R-:W-:-:S13]  /*8060*/  R2UR UR4, R36 ;  /* 0x00000000240472ca */ /* 0x004fda00000e0000 */
[----:B------:R-:W-:-:S06]  /*8070*/  UISETP.NE.AND UP0, UPT, UR4, 0x3, UPT ;  /* 0x000000030400788c */ /* 0x000fcc000bf05270 */
[----:B------:R-:W-:-:S13]  /*8080*/  PLOP3.LUT P1, PT, PT, PT, UP0, 0x80, 0x0 ;  /* 0x000000000000781c */ /* 0x000fda0003f2f008 */
[----:B------:R-:W-:Y:S05]  /*8090*/  @!P1 BRA `(.L_x_1419) ;  /* 0x0000000000049947 */ /* 0x000fea0003800000 */
[----:B------:R-:W-:Y:S01]  /*80a0*/  BPT.TRAP 0x1 ;  /* 0x000000040000795c */ /* 0x000fe20000300000 */
.L_x_1419:
[----:B------:R-:W-:Y:S01]  /*80b0*/  IMAD R98, R17, 0x8, R16 ;  /* 0x0000000811627824 */ /* 0x000fe200078e0210 */
[----:B------:R-:W-:Y:S01]  /*80c0*/  SHF.L.U32 R109, R236, 0x1f, RZ ;  /* 0x0000001fec6d7819 */ /* 0x000fe200000006ff */
[----:B------:R-:W-:Y:S01]  /*80d0*/  IMAD R105, R24, -0x40, R2 ;  /* 0xffffffc018697824 */ /* 0x000fe200078e0202 */
[----:B------:R-:W-:Y:S02]  /*80e0*/  BSSY B1, `(.L_x_1420) ;  /* 0x0000005000017945 */ /* 0x000fe40003800000 */
[----:B------:R-:W0:Y:S02]  /*80f0*/  SYNCS.PHASECHK.TRANS64.TRYWAIT P0, [R98+URZ+0x30890], R109 ;  /* 0x0308906d620075a7 */ /* 0x000e24000800017f */
[----:B------:R-:W-:-:S04]  /*8100*/  VIMNMX R105, R105, 0x40, PT ;  /* 0x0000004069697848 */ /* 0x000fc80003fe0100 */
[----:B------:R-:W-:Y:S01]  /*8110*/  ISETP.GE.AND P4, PT, R18, R105, PT ;  /* 0x000000691200720c */ /* 0x000fe20003f86270 */
[----:B0-----:R-:W-:-:S12]  /*8120*/  @!P0 BRA `(.L_x_1421) ;  /* 0x0000021400548947 */ /* 0x001fd80003800000 */
.L_x_1781:
[----:B------:R-:W-:Y:S05]  /*8130*/  BSYNC B1 ;  /* 0x0000000000017941 */ /* 0x000fea0003800000 */
.L_x_1420:
[----:B------:R-:W-:Y:S04]  /*8140*/  BSSY B1, `(.L_x_1422) ;  /* 0x000000f000017945 */ /* 0x000fe80003800000 */
[----:B------:R-:W-:Y:S05]  /*8150*/  @P4 BRA `(.L_x_1423) ;  /* 0x0000000000344947 */ /* 0x000fea0003800000 */
[----:B------:R-:W-:Y:S01]  /*8160*/  ISETP.NE.AND P5, PT, R29, RZ, PT ;  /* 0x000000ff1d00720c */ /* 0x000fe20003fa5270 */
[----:B------:R-:W-:Y:S01]  /*8170*/  ULDC.64 UR4, c[0x0][0x208] ;  /* 0x0000820000047ab9 */ /* 0x000fe20000000a00 */
[----:B------:R-:W-:Y:S02]  /*8180*/  ISETP.NE.AND P4, PT, R92, RZ, PT ;  /* 0x000000ff5c00720c */ /* 0x000fe40003f85270 */
[----:B------:R-:W-:-:S09]  /*8190*/  ISETP.NE.AND P0, PT, R93, RZ, PT ;  /* 0x000000ff5d00720c */ /* 0x000fd20003f05270 */
[----:B------:R-:W1:Y:S04]  /*81a0*/  @P5 LDS.128 R36, [R102+0x20400] ;  /* 0x0204000066245984 */ /* 0x000e680000000c00 */
[----:B------:R-:W2:Y:S04]  /*81b0*/  @P0 LDS.128 R40, [R102+0x24400] ;  /* 0x0244000066280984 */ /* 0x000ea80000000c00 */
[----:B-1----:R-:W-:Y:S01]  /*81c0*/  @P5 STG.E.128 desc[UR4][R50.64], R36 ;  /* 0x0000002432005986 */ /* 0x002fe2000c101d04 */
[----:B------:R-:W-:-:S03]  /*81d0*/  ISETP.NE.AND P5, PT, R94, RZ, PT ;  /* 0x000000ff5e00720c */ /* 0x000fc60003fa5270 */
[----:B------:R-:W1:Y:S04]  /*81e0*/  @P4 LDS.128 R36, [R102+0x22400] ;  /* 0x0224000066244984 */ /* 0x000e680000000c00 */
[----:B--2---:R-:W-:Y:S06]  /*81f0*/  @P0 STG.E.128 desc[UR4][R50.64+0x100], R40 ;  /* 0x0001002832000986 */ /* 0x004fec000c101d04 */
[----:B------:R-:W2:Y:S04]  /*8200*/  @P5 LDS.128 R44, [R102+0x26400] ;  /* 0x02640000662c5984 */ /* 0x000ea80000000c00 */
[----:B-1----:R1:W-:Y:S04]  /*8210*/  @P4 STG.E.128 desc[UR4][R50.64+0x80], R36 ;  /* 0x0000802432004986 */ /* 0x0023e8000c101d04 */
[----:B--2---:R1:W-:Y:S02]  /*8220*/  @P5 STG.E.128 desc[UR4][R50.64+0x180], R44 ;  /* 0x0001802c32005986 */ /* 0x0043e4000c101d04 */
.L_x_1423:
[----:B------:R-:W-:Y:S05]  /*8230*/  BSYNC B1 ;  /* 0x0000000000017941 */ /* 0x000fea0003800000 */
.L_x_1422:
[----:B------:R-:W-:-:S13]  /*8240*/  ISETP.GE.AND P0, PT, R233, R105, PT ;  /* 0x00000069e900720c */ /* 0x000fda0003f06270 */
[----:B------:R-:W-:Y:S05]  /*8250*/  @P0 BRA `(.L_x_1383) ;  /* 0x0000000000340947 */ /* 0x000fea0003800000 */
[----:B------:R-:W-:Y:S01]  /*8260*/  ISETP.NE.AND P5, PT, R29, RZ, PT ;  /* 0x000000ff1d00720c */ /* 0x000fe20003fa5270 */
[----:B------:R-:W-:Y:S01]  /*8270*/  ULDC.64 UR4, c[0x0][0x208] ;  /* 0x0000820000047ab9 */ /* 0x000fe20000000a00 */
[----:B------:R-:W-:Y:S02]  /*8280*/  ISETP.NE.AND P4, PT, R92, RZ, PT ;  /* 0x000000ff5c00720c */ /* 0x000fe40003f85270 */
[----:B------:R-:W-:-:S09]  /*8290*/  ISETP.NE.AND P0, PT, R93, RZ, PT ;  /* 0x000000ff5d00720c */ /* 0x000fd20003f05270 */
[----:B-1----:R-:W1:Y:S04]  /*82a0*/  @P5 LDS.128 R36, [R102+0x21400] ;  /* 0x0214000066245984 */ /* 0x002e680000000c00 */
        /* <DEDUP_REMOVED lines=8> */
.L_x_1383:
[----:B------:R-:W-:Y:S05]  /*8330*/  BSYNC B0 ;  /* 0x0000000000007941 */ /* 0x000fea0003800000 */
.L_x_1357:
[----:B-1234-:R-:W1:Y:S01]  /*8340*/  S2R R36, SR_TID.X ;  /* 0x0000000000247919 */ /* 0x01ee620000002100 */
[----:B------:R-:W-:Y:S01]  /*8350*/  @!PT LDS RZ, [RZ] ;  /* 0x00000000fffff984 */ /* 0x000fe20000000800 */
[----:B------:R-:W-:Y:S01]  /*8360*/  @!PT LDS RZ, [RZ] ;  /* 0x00000000fffff984 */ /* 0x000fe20000000800 */
[----:B------:R-:W-:Y:S01]  /*8370*/  @!PT LDS RZ, [RZ] ;  /* 0x00000000fffff984 */ /* 0x000fe20000000800 */
[----:B------:R-:W-:Y:S01]  /*8380*/  @!PT LDS RZ, [RZ] ;  /* 0x00000000fffff984 */ /* 0x000fe20000000800 */
[----:B------:R2:W-:Y:S06]  /*8390*/  MEMBAR.ALL.CTA ;  /* 0x0000000000007992 */ /* 0x0005ec0000008000 */
[----:B--2---:R-:W2:Y:S01]  /*83a0*/  FENCE.VIEW.ASYNC.S ;  /* 0x00000000000073c6 */ /* 0x004ea20000000000 */
[----:B------:R-:W-:Y:S05]  /*83b0*/  WARPSYNC.ALL ;  /* 0x0000000000007948 */ /* 0x000fea0003800000 */
[----:B------:R-:W-:Y:S01]  /*83c0*/  BSSY B0, `(.L_x_1424) ;  /* 0x0000009000007945 */ /* 0x000fe20003800000 */
[----:B-1----:R-:W-:Y:S01]  /*83d0*/  LOP3.LUT R36, R36, 0x7f, RZ, 0xc0, !PT ;  /* 0x0000007f24247812 */ /* 0x002fe200078ec0ff */
[----:B--2---:R1:W-:Y:S03]  /*83e0*/  BAR.SYNC.DEFER_BLOCKING R108, 0x80 ;  /* 0x0002006c0000751d */ /* 0x0043e60000010000 */
[----:B------:R-:W-:-:S13]  /*83f0*/  ISETP.NE.AND P0, PT, R36, RZ, PT ;  /* 0x000000ff2400720c */ /* 0x000fda0003f05270 */
[----:B------:R-:W-:-:S05]  /*8400*/  @!P0 VIADD R36, R98, 0x308a0 ;  /* 0x000308a062248836 */ /* 0x000fca0000000000 */
[----:B------:R-:W-:-:S04]  /*8410*/  @!P0 PRMT R36, RZ, 0x654, R36 ;  /* 0x00000654ff248816 */ /* 0x000fc80000000024 */
[----:B------:R1:W-:Y:S01]  /*8420*/  @!P0 SYNCS.ARRIVE.TRANS64.RED.A1T0 RZ, [R36+URZ], RZ ;  /* 0x000000ff24ff89a7 */ /* 0x0003e2000810043f */
[----:B------:R-:W-:Y:S05]  /*8430*/  @!P1 BRA `(.L_x_1425) ;  /* 0x0000000000049947 */ /* 0x000fea0003800000 */
[----:B------:R-:W-:Y:S01]  /*8440*/  BPT.TRAP 0x1 ;  /* 0x000000040000795c */ /* 0x000fe20000300000 */
.L_x_1425:
[----:B------:R-:W-:Y:S05]  /*8450*/  BSYNC B0 ;  /* 0x0000000000007941 */ /* 0x000fea0003800000 */
.L_x_1424:
[----:B------:R-:W2:Y:S01]  /*8460*/  SYNCS.PHASECHK.TRANS64.TRYWAIT P1, [R98+URZ+0x308b0], R109 ;  /* 0x0308b06d620075a7 */ /* 0x000ea2000802017f */
[----:B------:R-:W-:Y:S01]  /*8470*/  ULDC.64 UR4, c[0x0][0x308] ;  /* 0x0000c20000047ab9 */ /* 0x000fe20000000a00 */
[----:B------:R-:W-:Y:S01]  /*8480*/  ULDC.64 UR60, c[0x0][0x318] ;  /* 0x0000c600003c7ab9 */ /* 0x000fe20000000a00 */
[----:B-1----:R-:W-:Y:S01]  /*8490*/  IMAD.U32 R36, RZ, RZ, UR5 ;  /* 0x00000005ff247e24 */ /* 0x002fe2000f8e00ff */
[----:B------:R-:W-:Y:S01]  /*84a0*/  BSSY B0, `(.L_x_1426) ;  /* 0x0000007000007945 */ /* 0x000fe20003800000 */
[----:B------:R-:W-:Y:S01]  /*84b0*/  IMAD.U32 R37, RZ, RZ, UR4 ;  /* 0x00000004ff257e24 */ /* 0x000fe2000f8e00ff */
[----:B------:R-:W-:Y:S01]  /*84c0*/  ISETP.GE.AND P4, PT, R18, R105, PT ;  /* 0x000000691200720c */ /* 0x000fe20003f86270 */
[----:B------:R-:W-:Y:S01]  /*84d0*/  IMAD.WIDE R48, R24, 0x40, R76 ;  /* 0x0000004018307825 */ /* 0x000fe200078e024c */
[----:B------:R1:W-:Y:S04]  /*84e0*/  STL [R1+0x18], R36 ;  /* 0x0000182401007387 */ /* 0x0003e80000100800 */
[----:B------:R1:W-:Y:S02]  /*84f0*/  STL [R1+0x1c], R37 ;  /* 0x00001c2501007387 */ /* 0x0003e40000100800 */
[----:B-12---:R-:W-:Y:S05]  /*8500*/  @!P1 BRA `(.L_x_1427) ;  /* 0x0000021000709947 */ /* 0x006fea0003800000 */
.L_x_1782:
[----:B------:R-:W-:Y:S05]  /*8510*/  BSYNC B0 ;  /* 0x0000000000007941 */ /* 0x000fea0003800000 */
.L_x_1426:
[----:B------:R-:W-:Y:S04]  /*8520*/  BSSY B0, `(.L_x_1428) ;  /* 0x000001e000007945 */ /* 0x000fe80003800000 */
[----:B------:R-:W-:Y:S05]  /*8530*/  @P4 BRA `(.L_x_1429) ;  /* 0x0000000000704947 */ /* 0x000fea0003800000 */
[----:B------:R-:W2:Y:S01]  /*8540*/  LDL R37, [R1+0x1c] ;  /* 0x00001c0001257983 */ /* 0x000ea20000100800 */
[----:B------:R-:W-:-:S03]  /*8550*/  ULDC UR6, c[0x0][0x2e4] ;  /* 0x0000b90000067ab9 */ /* 0x000fc60000000800 */
[----:B------:R-:W3:Y:S01]  /*8560*/  LDL R36, [R1+0x18] ;  /* 0x0000180001247983 */ /* 0x000ee20000100800 */
[----:B------:R-:W-:Y:S01]  /*8570*/  ISETP.GE.AND P5, PT, R228, UR6, PT ;  /* 0x00000006e4007c0c */ /* 0x000fe2000bfa6270 */
[----:B------:R-:W-:Y:S01]  /*8580*/  IMAD R43, R49, UR60, RZ ;  /* 0x0000003c312b7c24 */ /* 0x000fe2000f8e02ff */
[----:B------:R-:W-:Y:S01]  /*8590*/  ISETP.GE.AND P4, PT, R225, UR6, PT ;  /* 0x00000006e1007c0c */ /* 0x000fe2000bf86270 */
[----:B------:R-:W-:Y:S02]  /*85a0*/  IMAD.MOV.U32 R40, RZ, RZ, R86 ;  /* 0x000000ffff287224 */ /* 0x000fe400078e0056 */
[----:B------:R-:W-:Y:S02]  /*85b0*/  IMAD.MOV.U32 R41, RZ, RZ, R97 ;  /* 0x000000ffff297224 */ /* 0x000fe400078e0061 */
[C---:B------:R-:W-:Y:S02]  /*85c0*/  IMAD R43, R48.reuse, UR61, R43 ;  /* 0x0000003d302b7c24 */ /* 0x040fe4000f8e022b */
[----:B------:R-:W-:-:S04]  /*85d0*/  IMAD.WIDE.U32 R40, R48, UR60, R40 ;  /* 0x0000003c30287c25 */ /* 0x000fc8000f8e0028 */
[----:B------:R-:W-:Y:S02]  /*85e0*/  IMAD.IADD R41, R41, 0x1, R43 ;  /* 0x0000000129297824 */ /* 0x000fe400078e022b */
[C---:B------:R-:W-:Y:S02]  /*85f0*/  VIADD R44, R228.reuse, 0x80 ;  /* 0x00000080e42c7836 */ /* 0x040fe40000000000 */
[----:B------:R-:W-:Y:S01]  /*8600*/  VIADD R42, R228, 0xc0 ;  /* 0x000000c0e42a7836 */ /* 0x000fe20000000000 */
[----:B--2---:R-:W-:Y:S02]  /*8610*/  R2UR UR4, R37 ;  /* 0x00000000250472ca */ /* 0x004fe400000e0000 */
[----:B---3--:R-:W-:Y:S02]  /*8620*/  R2UR UR7, R36 ;  /* 0x00000000240772ca */ /* 0x008fe400000e0000 */
[----:B------:R-:W2:Y:S09]  /*8630*/  @!P5 LDS.128 R36, [R102+0x400] ;  /* 0x000400006624d984 */ /* 0x000eb20000000c00 */
[----:B------:R-:W-:Y:S01]  /*8640*/  LEA R50, P1, R40, UR4, 0x1 ;  /* 0x0000000428327c11 */ /* 0x000fe2000f8208ff */
[----:B------:R-:W-:-:S03]  /*8650*/  ULDC.64 UR4, c[0x0][0x208] ;  /* 0x0000820000047ab9 */ /* 0x000fc60000000a00 */
[----:B------:R-:W-:Y:S02]  /*8660*/  LEA.HI.X R51, R40, UR7, R41, 0x1, P1 ;  /* 0x0000000728337c11 */ /* 0x000fe400088f0c29 */
[----:B------:R-:W-:-:S03]  /*8670*/  ISETP.GE.AND P1, PT, R44, UR6, PT ;  /* 0x000000062c007c0c */ /* 0x000fc6000bf26270 */
[----:B--2---:R-:W-:Y:S01]  /*8680*/  @!P5 STG.E.128 desc[UR4][R50.64], R36 ;  /* 0x000000243200d986 */ /* 0x004fe2000c101d04 */
[----:B------:R-:W-:-:S03]  /*8690*/  ISETP.GE.AND P5, PT, R42, UR6, PT ;  /* 0x000000062a007c0c */ /* 0x000fc6000bfa6270 */
[----:B------:R-:W2:Y:S06]  /*86a0*/  @!P4 LDS.128 R36, [R102+0x2400] ;  /* 0x002400006624c984 */ /* 0x000eac0000000c00 */
[----:B------:R-:W3:Y:S04]  /*86b0*/  @!P1 LDS.128 R40, [R102+0x4400] ;  /* 0x0044000066289984 */ /* 0x000ee80000000c00 */
[----:B------:R-:W4:Y:S04]  /*86c0*/  @!P5 LDS.128 R44, [R102+0x6400] ;  /* 0x00640000662cd984 */ /* 0x000f280000000c00 */
[----:B--2---:R2:W-:Y:S04]  /*86d0*/  @!P4 STG.E.128 desc[UR4][R50.64+0x80], R36 ;  /* 0x000080243200c986 */ /* 0x0045e8000c101d04 */
[----:B---3--:R2:W-:Y:S04]  /*86e0*/  @!P1 STG.E.128 desc[UR4][R50.64+0x100], R40 ;  /* 0x0001002832009986 */ /* 0x0085e8000c101d04 */
[----:B----4-:R2:W-:Y:S02]  /*86f0*/  @!P5 STG.E.128 desc[UR4][R50.64+0x180], R44 ;  /* 0x0001802c3200d986 */ /* 0x0105e4000c101d04 */
.L_x_1429:
[----:B------:R-:W-:Y:S05]  /*8700*/  BSYNC B0 ;  /* 0x0000000000007941 */ /* 0x000fea0003800000 */
.L_x_1428:
[----:B------:R-:W-:Y:S01]  /*8710*/  ISETP.GE.AND P1, PT, R233, R105, PT ;  /* 0x00000069e900720c */ /* 0x000fe20003f26270 */
[----:B------:R-:W-:-:S12]  /*8720*/  BSSY B0, `(.L_x_1430) ;  /* 0x0000020000007945 */ /* 0x000fd80003800000 */
[----:B------:R-:W-:Y:S05]  /*8730*/  @P1 BRA `(.L_x_1431) ;  /* 0x0000000000781947 */ /* 0x000fea0003800000 */
[----:B--2---:R-:W2:Y:S01]  /*8740*/  LDL R36, [R1+0x18] ;  /* 0x0000180001247983 */ /* 0x004ea20000100800 */
[----:B------:R-:W-:-:S03]  /*8750*/  ULDC UR6, c[0x0][0x2e4] ;  /* 0x0000b90000067ab9 */ /* 0x000fc60000000800 */
[----:B------:R-:W3:Y:S01]  /*8760*/  LDL R37, [R1+0x1c] ;  /* 0x00001c0001257983 */ /* 0x000ee20000100800 */
[----:B------:R-:W-:Y:S01]  /*8770*/  ISETP.GE.AND P1, PT, R228, UR6, PT ;  /* 0x00000006e4007c0c */ /* 0x000fe2000bf26270 */
[----:B------:R-:W-:Y:S01]  /*8780*/  IMAD.MOV.U32 R40, RZ, RZ, R86 ;  /* 0x000000ffff287224 */ /* 0x000fe200078e0056 */
[----:B------:R-:W-:Y:S01]  /*8790*/  IADD3 R43, P4, R48, 0x20, RZ ;  /* 0x00000020302b7810 */ /* 0x000fe20007f9e0ff */
[----:B------:R-:W-:Y:S01]  /*87a0*/  IMAD.MOV.U32 R41, RZ, RZ, R97 ;  /* 0x000000ffff297224 */ /* 0x000fe200078e0061 */
[----:B------:R-:W-:Y:S01]  /*87b0*/  ISETP.GE.AND P5, PT, R225, UR6, PT ;  /* 0x00000006e1007c0c */ /* 0x000fe2000bfa6270 */
[----:B------:R-:W-:Y:S02]  /*87c0*/  VIADD R44, R228, 0x80 ;  /* 0x00000080e42c7836 */ /* 0x000fe40000000000 */
[----:B------:R-:W-:Y:S02]  /*87d0*/  IMAD.X R48, RZ, RZ, R49, P4 ;  /* 0x000000ffff307224 */ /* 0x000fe400020e0631 */
[----:B------:R-:W-:-:S04]  /*87e0*/  IMAD.WIDE.U32 R40, R43, UR60, R40 ;  /* 0x0000003c2b287c25 */ /* 0x000fc8000f8e0028 */
[----:B------:R-:W-:Y:S02]  /*87f0*/  IMAD R48, R48, UR60, RZ ;  /* 0x0000003c30307c24 */ /* 0x000fe4000f8e02ff */
[----:B------:R-:W-:Y:S02]  /*8800*/  VIADD R42, R228, 0xc0 ;  /* 0x000000c0e42a7836 */ /* 0x000fe40000000000 */
[----:B------:R-:W-:-:S04]  /*8810*/  IMAD R43, R43, UR61, R48 ;  /* 0x0000003d2b2b7c24 */ /* 0x000fc8000f8e0230 */
[----:B------:R-:W-:Y:S01]  /*8820*/  IMAD.IADD R41, R41, 0x1, R43 ;  /* 0x0000000129297824 */ /* 0x000fe200078e022b */
[----:B--2---:R-:W-:Y:S02]  /*8830*/  R2UR UR7, R36 ;  /* 0x00000000240772ca */ /* 0x004fe400000e0000 */
[----:B---3--:R-:W-:Y:S02]  /*8840*/  R2UR UR4, R37 ;  /* 0x00000000250472ca */ /* 0x008fe400000e0000 */
[----:B------:R-:W2:Y:S11]  /*8850*/  @!P1 LDS.128 R36, [R102+0x1400] ;  /* 0x0014000066249984 */ /* 0x000eb60000000c00 */
        /* <DEDUP_REMOVED lines=12> */
.L_x_1431:
[----:B------:R-:W-:Y:S05]  /*8920*/  BSYNC B0 ;  /* 0x0000000000007941 */ /* 0x000fea0003800000 */
.L_x_1430:
[----:B------:R-:W-:Y:S01]  /*8930*/  @!PT LDS RZ, [RZ] ;  /* 0x00000000fffff984 */ /* 0x000fe20000000800 */
[----:B------:R-:W-:Y:S01]  /*8940*/  @!PT LDS RZ, [RZ] ;  /* 0x00000000fffff984 */ /* 0x000fe20000000800 */
[----:B------:R-:W-:Y:S01]  /*8950*/  @!PT LDS RZ, [RZ] ;  /* 0x00000000fffff984 */ /* 0x000fe20000000800 */
[----:B------:R-:W-:Y:S01]  /*8960*/  @!PT LDS RZ, [RZ] ;  /* 0x00000000fffff984 */ /* 0x000fe20000000800 */
[----:B------:R3:W-:Y:S06]  /*8970*/  MEMBAR.ALL.CTA ;  /* 0x0000000000007992 */ /* 0x0007ec0000008000 */
[----:B---3--:R-:W3:Y:S02]  /*8980*/  FENCE.VIEW.ASYNC.S ;  /* 0x00000000000073c6 */ /* 0x008ee40000000000 */
[----:B---3--:R3:W-:Y:S01]  /*8990*/  BAR.SYNC.DEFER_BLOCKING R108, 0x80 ;  /* 0x0002006c0000751d */ /* 0x0087e20000010000 */
[----:B------:R-:W-:Y:S01]  /*89a0*/  ISETP.NE.AND P4, PT, R99, RZ, PT ;  /* 0x000000ff6300720c */ /* 0x000fe20003f85270 */
[----:B------:R-:W-:-:S02]  /*89b0*/  VIADD R17, R17, 0x1 ;  /* 0x0000000111117836 */ /* 0x000fc40000000000 */
[----:B01----:R-:W-:-:S03]  /*89c0*/  @!P0 VIADD R98, R98, 0x308c0 ;  /* 0x000308c062628836 */ /* 0x003fc60000000000 */
[C---:B------:R-:W-:Y:S02]  /*89d0*/  ISETP.NE.AND P1, PT, R17.reuse, 0x2, PT ;  /* 0x000000021100780c */ /* 0x040fe40003f25270 */
[----:B------:R-:W-:Y:S02]  /*89e0*/  @!P0 PRMT R98, RZ, 0x654, R98 ;  /* 0x00000654ff628816 */ /* 0x000fe40000000062 */
[----:B--2---:R-:W-:Y:S02]  /*89f0*/  SEL R37, RZ, 0x1, P1 ;  /* 0x00000001ff257807 */ /* 0x004fe40000800000 */
[----:B------:R-:W-:Y:S02]  /*8a00*/  SEL R17, R17, RZ, P1 ;  /* 0x000000ff11117207 */ /* 0x000fe40000800000 */
[----:B------:R-:W-:Y:S01]  /*8a10*/  LOP3.LUT R236, R236, R37, RZ, 0x3c, !PT ;  /* 0x00000025ecec7212 */ /* 0x000fe200078e3cff */
[----:B------:R3:W-:Y:S01]  /*8a20*/  @!P0 SYNCS.ARRIVE.TRANS64.RED.A1T0 RZ, [R98+URZ], RZ ;  /* 0x000000ff62ff89a7 */ /* 0x0007e2000810043f */
[----:B------:R-:W-:Y:S01]  /*8a30*/  PLOP3.LUT P0, PT, PT, PT, PT, 0x8, 0x0 ;  /* 0x000000000000781c */ /* 0x000fe20003f0e170 */
[----:B------:R-:W-:-:S12]  /*8a40*/  @P4 BRA `(.L_x_1432) ;  /* 0xffffffa000344947 */ /* 0x000fd8000383ffff */
.L_x_1352:
[----:B------:R-:W0:Y:S01]  /*8a50*/  LDC.64 R4, c[0x0][0x9e0] ;  /* 0x00027800ff047b82 */ /* 0x000e220000000a00 */
[----:B------:R-:W-:Y:S01]  /*8a60*/  BSSY B0, `(.L_x_1433) ;  /* 0x0000005000007945 */ /* 0x000fe20003800000 */
[----:B0-----:R-:W-:-:S03]  /*8a70*/  ISETP.GE.AND P1, PT, R5, 0x1, PT ;  /* 0x000000010500780c */ /* 0x001fc60003f26270 */
[----:B------:R-:W-:Y:S10]  /*8a80*/  @P0 BRA `(.L_x_1434) ;  /* 0x0000000000080947 */ /* 0x000ff40003800000 */
[----:B------:R-:W0:Y:S02]  /*8a90*/  FENCE.VIEW.ASYNC.G ;  /* 0x00000000000073c6 */ /* 0x000e240000000100 */
[----:B0-----:R-:W-:Y:S06]  /*8aa0*/  BAR.ARV 0xc, 0x120 ;  /* 0x0304800000007b1d */ /* 0x001fec0000002000 */
.L_x_1434:
[----:B------:R-:W-:Y:S05]  /*8ab0*/  BSYNC B0 ;  /* 0x0000000000007941 */ /* 0x000fea0003800000 */
.L_x_1433:
[----:B------:R-:W-:Y:S01]  /*8ac0*/  IMAD.IADD R0, R103, 0x1, R4 ;  /* 0x0000000167007824 */ /* 0x000fe200078e0204 */
[----:B------:R-:W-:Y:S06]  /*8ad0*/  @!P1 BRA `(.L_x_1435) ;  /* 0x0000000000489947 */ /* 0x000fec0003800000 */
        /* <DEDUP_REMOVED lines=11> */
.L_x_1437:
[----:B------:R-:W-:-:S13]  /*8b90*/  ISETP.NE.AND P0, PT, R5, 0x1, PT ;  /* 0x000000010500780c */ /* 0x000fda0003f05270 */
[----:B------:R-:W0:Y:S02]  /*8ba0*/  @P0 LDC.64 R6, c[0x0][0x9e8] ;  /* 0x00027a00ff060b82 */ /* 0x000e240000000a00 */
[----:B0-----:R-:W-:-:S05]  /*8bb0*/  @P0 IMAD.HI.U32 R4, R2, R6, RZ ;  /* 0x0000000602040227 */ /* 0x001fca00078e00ff */
[----:B------:R-:W-:-:S07]  /*8bc0*/  @P0 SHF.R.U32.HI R2, RZ, R7, R4 ;  /* 0x00000007ff020219 */ /* 0x000fce0000011604 */
.L_x_1438:
[----:B------:R-:W-:Y:S05]  /*8bd0*/  BSYNC B0 ;  /* 0x0000000000007941 */ /* 0x000fea0003800000 */
.L_x_1436:
[----:B------:R-:W-:-:S05]  /*8be0*/  IMAD R3, R2, R5, R5 ;  /* 0x0000000502037224 */ /* 0x000fca00078e0205 */
[----:B------:R-:W-:-:S07]  /*8bf0*/  VIMNMX R0, R0, R3, PT ;  /* 0x0000000300007248 */ /* 0x000fce0003fe0100 */
.L_x_1435:
[----:B------:R-:W-:Y:S01]  /*8c00*/  VIADD R0, R0, 0x3f ;  /* 0x0000003f00007836 */ /* 0x000fe20000000000 */
[----:B------:R-:W-:Y:S02]  /*8c10*/  ULDC UR4, c[0x0][0x9dc] ;  /* 0x0002770000047ab9 */ /* 0x000fe40000000800 */
[----:B------:R-:W-:Y:S02]  /*8c20*/  VIADD R2, R101, -UR4 ;  /* 0x8000000465027c36 */ /* 0x000fe40008000000 */
[----:B------:R-:W-:-:S04]  /*8c30*/  SHF.R.S32.HI R3, RZ, 0x1f, R0 ;  /* 0x0000001fff037819 */ /* 0x000fc80000011400 */
[----:B------:R-:W-:-:S04]  /*8c40*/  LEA.HI R3, R3, R0, RZ, 0x6 ;  /* 0x0000000003037211 */ /* 0x000fc800078f30ff */
[----:B------:R-:W-:-:S04]  /*8c50*/  SHF.R.S32.HI R3, RZ, 0x6, R3 ;  /* 0x00000006ff037819 */ /* 0x000fc80000011403 */
[----:B------:R-:W-:Y:S01]  /*8c60*/  VIMNMX R104, R104, R3, PT ;  /* 0x0000000368687248 */ /* 0x000fe20003fe0100 */
        /* <DEDUP_REMOVED lines=11> */
.L_x_1441:
[----:B------:R-:W-:-:S13]  /*8d20*/  ISETP.NE.AND P0, PT, R5, 0x1, PT ;  /* 0x000000010500780c */ /* 0x000fda0003f05270 */
[----:B------:R-:W0:Y:S02]  /*8d30*/  @P0 LDC.64 R6, c[0x0][0x9e8] ;  /* 0x00027a00ff060b82 */ /* 0x000e240000000a00 */
[----:B0-----:R-:W-:-:S05]  /*8d40*/  @P0 IMAD.HI.U32 R6, R101, R6, RZ ;  /* 0x0000000665060227 */ /* 0x001fca00078e00ff */
[----:B------:R-:W-:-:S07]  /*8d50*/  @P0 SHF.R.U32.HI R101, RZ, R7, R6 ;  /* 0x00000007ff650219 */ /* 0x000fce0000011606 */
.L_x_1442:
[----:B------:R-:W-:Y:S05]  /*8d60*/  BSYNC B0 ;  /* 0x0000000000007941 */ /* 0x000fea0003800000 */
.L_x_1440:
[----:B------:R-:W-:-:S05]  /*8d70*/  IMAD R101, R101, R5, RZ ;  /* 0x0000000565657224 */ /* 0x000fca00078e02ff */
[----:B------:R-:W-:-:S07]  /*8d80*/  VIMNMX R2, R2, R101, !PT ;  /* 0x0000006502027248 */ /* 0x000fce0007fe0100 */
.L_x_1439:
[----:B------:R-:W-:Y:S01]  /*8d90*/  SHF.R.S32.HI R3, RZ, 0x1f, R2 ;  /* 0x0000001fff037819 */ /* 0x000fe20000011402 */
[----:B------:R-:W-:Y:S01]  /*8da0*/  IMAD.MOV.U32 R0, RZ, RZ, RZ ;  /* 0x000000ffff007224 */ /* 0x000fe200078e00ff */
[----:B------:R-:W-:Y:S02]  /*8db0*/  PLOP3.LUT P0, PT, PT, PT, PT, 0x80, 0x0 ;  /* 0x000000000000781c */ /* 0x000fe40003f0f070 */
[----:B------:R-:W-:Y:S02]  /*8dc0*/  CS2R R4, SRZ ;  /* 0x0000000000047805 */ /* 0x000fe4000001ff00 */
[----:B------:R-:W-:Y:S02]  /*8dd0*/  LEA.HI R3, R3, R2, RZ, 0x6 ;  /* 0x0000000203037211 */ /* 0x000fe400078f30ff */
[----:B------:R-:W-:Y:S02]  /*8de0*/  CS2R R150, SRZ ;  /* 0x0000000000967805 */ /* 0x000fe4000001ff00 */
[----:B------:R-:W-:-:S02]  /*8df0*/  CS2R R148, SRZ ;  /* 0x0000000000947805 */ /* 0x000fc4000001ff00 */
[----:B------:R-:W-:Y:S02]  /*8e00*/  CS2R R146, SRZ ;  /* 0x0000000000927805 */ /* 0x000fe4000001ff00 */
[----:B------:R-:W-:Y:S02]  /*8e10*/  SHF.R.S32.HI R3, RZ, 0x6, R3 ;  /* 0x00000006ff037819 */ /* 0x000fe40000011403 */
[----:B------:R-:W-:Y:S02]  /*8e20*/  CS2R R144, SRZ ;  /* 0x0000000000907805 */ /* 0x000fe4000001ff00 */
[----:B------:R-:W-:Y:S02]  /*8e30*/  CS2R R142, SRZ ;  /* 0x00000000008e7805 */ /* 0x000fe4000001ff00 */
[----:B------:R-:W-:Y:S02]  /*8e40*/  CS2R R140, SRZ ;  /* 0x00000000008c7805 */ /* 0x000fe4000001ff00 */
[----:B------:R-:W-:-:S02]  /*8e50*/  VIMNMX R6, RZ, R3, !PT ;  /* 0x00000003ff067248 */ /* 0x000fc40007fe0100 */
[----:B------:R-:W-:Y:S02]  /*8e60*/  CS2R R138, SRZ ;  /* 0x00000000008a7805 */ /* 0x000fe4000001ff00 */
[----:B------:R-:W-:Y:S02]  /*8e70*/  CS2R R136, SRZ ;  /* 0x0000000000887805 */ /* 0x000fe4000001ff00 */
[----:B------:R-:W-:Y:S02]  /*8e80*/  CS2R R134, SRZ ;  /* 0x0000000000867805 */ /* 0x000fe4000001ff00 */
[----:B------:R-:W-:Y:S01]  /*8e90*/  ISETP.GT.AND P1, PT, R104, R6, PT ;  /* 0x000000066800720c */ /* 0x000fe20003f24270 */
[----:B------:R0:W-:Y:S01]  /*8ea0*/  STL [R1+0x50], R6 ;  /* 0x0000500601007387 */ /* 0x0001e20000100800 */
[----:B------:R-:W-:Y:S02]  /*8eb0*/  CS2R R132, SRZ ;  /* 0x0000000000847805 */ /* 0x000fe4000001ff00 */
[----:B------:R-:W-:-:S02]  /*8ec0*/  CS2R R120, SRZ ;  /* 0x0000000000787805 */ /* 0x000fc4000001ff00 */
[----:B------:R-:W-:Y:S02]  /*8ed0*/  CS2R R116, SRZ ;  /* 0x0000000000747805 */ /* 0x000fe4000001ff00 */
[----:B------:R-:W-:Y:S02]  /*8ee0*/  CS2R R128, SRZ ;  /* 0x0000000000807805 */ /* 0x000fe4000001ff00 */
[----:B------:R-:W-:Y:S02]  /*8ef0*/  CS2R R112, SRZ ;  /* 0x0000000000707805 */ /* 0x000fe4000001ff00 */
[----:B---3--:R-:W-:Y:S02]  /*8f00*/  CS2R R108, SRZ ;  /* 0x00000000006c7805 */ /* 0x008fe4000001ff00 */
        /* <DEDUP_REMOVED lines=12> */
[----:B------:R-:W-:Y:S01]  /*8fd0*/  CS2R R64, SRZ ;  /* 0x0000000000407805 */ /* 0x000fe2000001ff00 */
[----:B------:R-:W-:Y:S01]  /*8fe0*/  IMAD.MOV.U32 R105, RZ, RZ, RZ ;  /* 0x000000ffff697224 */ /* 0x000fe200078e00ff */
[----:B------:R-:W-:-:S02]  /*8ff0*/  CS2R R166, SRZ ;  /* 0x0000000000a67805 */ /* 0x000fc4000001ff00 */
[----:B------:R-:W-:Y:S02]  /*9000*/  CS2R R60, SRZ ;  /* 0x00000000003c7805 */ /* 0x000fe4000001ff00 */
[----:B------:R-:W-:Y:S01]  /*9010*/  CS2R R56, SRZ ;  /* 0x0000000000387805 */ /* 0x000fe2000001ff00 */
[----:B------:R-:W-:Y:S01]  /*9020*/  IMAD.MOV.U32 R101, RZ, RZ, RZ ;  /* 0x000000ffff657224 */ /* 0x000fe200078e00ff */
        /* <DEDUP_REMOVED lines=31> */
[----:B------:R-:W-:Y:S01]  /*9220*/  CS2R R24, SRZ ;  /* 0x0000000000187805 */ /* 0x000fe2000001ff00 */
[----:B0-----:R-:W-:Y:S06]  /*9230*/  @!P1 BRA `(.L_x_1443) ;  /* 0x00000168006c9947 */ /* 0x001fec0003800000 */
[----:B------:R-:W0:Y:S01]  /*9240*/  S2R R6, SR_TID.X ;  /* 0x0000000000067919 */ /* 0x000e220000002100 */
[----:B------:R-:W-:Y:S01]  /*9250*/  BSSY B6, `(.L_x_1444) ;  /* 0x0000020000067945 */ /* 0x000fe20003800000 */
[----:B0-----:R-:W-:-:S05]  /*9260*/  VIADD R0, R6, 0xffffff80 ;  /* 0xffffff8006007836 */ /* 0x001fca0000000000 */
[----:B------:R-:W-:-:S04]  /*9270*/  SHF.R.S32.HI R3, RZ, 0x1f, R0 ;  /* 0x0000001fff037819 */ /* 0x000fc80000011400 */
[----:B------:R-:W-:-:S04]  /*9280*/  LEA.HI R3, R3, R0, RZ, 0x7 ;  /* 0x0000000003037211 */ /* 0x000fc800078f38ff */
[----:B------:R-:W-:-:S06]  /*9290*/  SHF.R.S32.HI R0, RZ, 0x7, R3 ;  /* 0x00000007ff007819 */ /* 0x000fcc0000011403 */
[----:B------:R-:W0:Y:S02]  /*92a0*/  SHFL.IDX PT, R0, R0, RZ, 0x1f ;  /* 0x00001fff00007589 */ /* 0x000e2400000e0000 */
[----:B0-----:R-:W-:-:S04]  /*92b0*/  LEA.HI R2, R0, R0, RZ, 0x1 ;  /* 0x0000000000027211 */ /* 0x001fc800078f08ff */
[----:B------:R-:W-:Y:S01]  /*92c0*/  LOP3.LUT R3, R2, 0x1e, RZ, 0xc0, !PT ;  /* 0x0000001e02037812 */ /* 0x000fe200078ec0ff */
[----:B------:R-:W-:-:S04]  /*92d0*/  VIADD R2, R16, 0x10400 ;  /* 0x0001040010027836 */ /* 0x000fc80000000000 */
[----:B------:R-:W-:Y:S01]  /*92e0*/  IMAD.IADD R3, R0, 0x1, -R3 ;  /* 0x0000000100037824 */ /* 0x000fe200078e0a03 */
[----:B------:R-:W-:-:S03]  /*92f0*/  LOP3.LUT P0, RZ, R2, 0x3ff, RZ, 0xc0, !PT ;  /* 0x000003ff02ff7812 */ /* 0x000fc6000780c0ff */
[----:B------:R-:W-:Y:S01]  /*9300*/  IMAD R3, R3, 0x2000, R2 ;  /* 0x0000200003037824 */ /* 0x000fe200078e0202 */
[----:B------:R-:W-:-:S04]  /*9310*/  P2R R23, PR, RZ, 0x1 ;  /* 0x00000001ff177803 */ /* 0x000fc80000000000 */
        /* <DEDUP_REMOVED lines=19> */
.L_x_1445:
[----:B------:R-:W-:Y:S05]  /*9450*/  BSYNC B6 ;  /* 0x0000000000067941 */ /* 0x000fea0003800000 */
.L_x_1444:
        /* <DEDUP_REMOVED lines=13> */
.L_x_1449:
[----:B-1----:R1:W2:Y:S02]  /*9530*/  SYNCS.PHASECHK.TRANS64.TRYWAIT P0, [R16+URZ+0x30800], R3 ;  /* 0x03080003100075a7 */ /* 0x0022a4000800017f */
[----:B--2---:R-:W-:Y:S05]  /*9540*/  @!P0 NANOSLEEP.SYNCS 0x989680 ;  /* 0x009896800000895d */ /* 0x004fea0003900000 */
[----:B------:R-:W2:Y:S02]  /*9550*/  @!P0 SYNCS.PHASECHK.TRANS64 P0, [R16+URZ+0x30800], R3 ;  /* 0x03080003100085a7 */ /* 0x000ea4000800007f */
[----:B--2---:R-:W-:Y:S05]  /*9560*/  @!P0 BRA `(.L_x_1449) ;  /* 0xfffffffc00f08947 */ /* 0x004fea000383ffff */
.L_x_1448:
[----:B------:R-:W-:Y:S05]  /*9570*/  BSYNC B0 ;  /* 0x0000000000007941 */ /* 0x000fea0003800000 */
.L_x_1447:
[----:B------:R-:W-:Y:S05]  /*9580*/  BRA `(.L_x_1450) ;  /* 0x0000009c00987947 */ /* 0x000fea0003800000 */
.L_x_1446:
[----:B------:R-:W0:Y:S01]  /*9590*/  LDC.64 R12, c[0x0][0x3d8] ;  /* 0x0000f600ff0c7b82 */ /* 0x000e220000000a00 */
[----:B-----5:R-:W-:Y:S01]  /*95a0*/  SHF.R.S32.HI R3, RZ, 0x1f, R100 ;  /* 0x0000001fff037819 */ /* 0x020fe20000011464 */
[--C-:B------:R-:W-:Y:S01]  /*95b0*/  IMAD.MOV.U32 R4, RZ, RZ, R208.reuse ;  /* 0x000000ffff047224 */ /* 0x100fe200078e00d0 */
[----:B------:R-:W-:Y:S01]  /*95c0*/  SHF.R.S32.HI R5, RZ, 0x1f, R208 ;  /* 0x0000001fff057819 */ /* 0x000fe200000114d0 */
[----:B------:R-:W-:Y:S01]  /*95d0*/  BSSY B6, `(.L_x_1451) ;  /* 0x0000031000067945 */ /* 0x000fe20003800000 */
[----:B------:R-:W-:Y:S02]  /*95e0*/  ISETP.NE.AND P4, PT, R23, RZ, PT ;  /* 0x000000ff1700720c */ /* 0x000fe40003f85270 */
[----:B------:R-:W-:Y:S01]  /*95f0*/  SHF.R.S32.HI R229, RZ, 0x1f, R228 ;  /* 0x0000001fffe57819 */ /* 0x000fe200000114e4 */
[----:B------:R-:W1:Y:S01]  /*9600*/  LDC.64 R14, c[0x0][0x3e8] ;  /* 0x0000fa00ff0e7b82 */ /* 0x000e620000000a00 */
[-C--:B0-----:R-:W-:Y:S01]  /*9610*/  IMAD R6, R19, R12.reuse, RZ ;  /* 0x0000000c13067224 */ /* 0x081fe200078e02ff */
[----:B------:R-:W-:Y:S01]  /*9620*/  SHF.L.U64.HI R86, R12, 0x5, R13 ;  /* 0x000000050c567819 */ /* 0x000fe2000001020d */
[----:B------:R-:W-:-:S02]  /*9630*/  IMAD R0, R3, R12, RZ ;  /* 0x0000000c03007224 */ /* 0x000fc400078e02ff */
[C---:B------:R-:W-:Y:S02]  /*9640*/  IMAD R95, R18.reuse, R13, R6 ;  /* 0x0000000d125f7224 */ /* 0x040fe400078e0206 */
[----:B------:R-:W-:Y:S01]  /*9650*/  IMAD.WIDE.U32 R6, R18, R12, R4 ;  /* 0x0000000c12067225 */ /* 0x000fe200078e0004 */
[----:B-1----:R-:W-:-:S03]  /*9660*/  SHF.L.U64.HI R90, R14, 0x5, R15 ;  /* 0x000000050e5a7819 */ /* 0x002fc6000001020f */
[-C--:B------:R-:W-:Y:S02]  /*9670*/  IMAD R3, R3, R14.reuse, RZ ;  /* 0x0000000e03037224 */ /* 0x080fe400078e02ff */
[----:B------:R-:W-:Y:S02]  /*9680*/  IMAD R10, R19, R14, RZ ;  /* 0x0000000e130a7224 */ /* 0x000fe400078e02ff */
[----:B------:R-:W-:-:S04]  /*9690*/  IMAD.WIDE.U32 R82, R100, R12, RZ ;  /* 0x0000000c64527225 */ /* 0x000fc800078e00ff */
[----:B------:R-:W-:Y:S01]  /*96a0*/  IMAD R25, R100, R13, R0 ;  /* 0x0000000d64197224 */ /* 0x000fe200078e0200 */
[----:B------:R-:W-:Y:S01]  /*96b0*/  IADD3 R93, P0, R6, R82, RZ ;  /* 0x00000052065d7210 */ /* 0x000fe20007f1e0ff */
[C---:B------:R-:W-:Y:S02]  /*96c0*/  IMAD R3, R100.reuse, R15, R3 ;  /* 0x0000000f64037224 */ /* 0x040fe400078e0203 */
[----:B------:R-:W-:-:S04]  /*96d0*/  IMAD.WIDE.U32 R80, R100, R14, RZ ;  /* 0x0000000e64507225 */ /* 0x000fc800078e00ff */
[----:B------:R-:W-:-:S04]  /*96e0*/  IMAD.WIDE.U32 R4, R18, R14, R4 ;  /* 0x0000000e12047225 */ /* 0x000fc800078e0004 */
[----:B------:R-:W-:Y:S01]  /*96f0*/  IMAD R99, R18, R15, R10 ;  /* 0x0000000f12637224 */ /* 0x000fe200078e020a */
[----:B------:R-:W-:Y:S01]  /*9700*/  IADD3 R87, P1, R4, R80, RZ ;  /* 0x0000005004577210 */ /* 0x000fe20007f3e0ff */
[----:B------:R-:W-:-:S04]  /*9710*/  IMAD.WIDE.U32 R8, R18, R12, R228 ;  /* 0x0000000c12087225 */ /* 0x000fc800078e00e4 */
[----:B------:R-:W-:Y:S01]  /*9720*/  IMAD.WIDE.U32 R10, R18, R14, R228 ;  /* 0x0000000e120a7225 */ /* 0x000fe200078e00e4 */
[----:B------:R-:W-:-:S03]  /*9730*/  IADD3 R91, P2, R8, R82, RZ ;  /* 0x00000052085b7210 */ /* 0x000fc60007f5e0ff */
[----:B------:R-:W-:Y:S01]  /*9740*/  IMAD.IADD R25, R25, 0x1, R83 ;  /* 0x0000000119197824 */ /* 0x000fe200078e0253 */
[----:B------:R-:W-:Y:S01]  /*9750*/  IADD3 R23, P3, R10, R80, RZ ;  /* 0x000000500a177210 */ /* 0x000fe20007f7e0ff */
[----:B------:R-:W-:Y:S02]  /*9760*/  IMAD.IADD R27, R3, 0x1, R81 ;  /* 0x00000001031b7824 */ /* 0x000fe400078e0251 */
[----:B------:R-:W-:Y:S01]  /*9770*/  IMAD.SHL.U32 R88, R12, 0x20, RZ ;  /* 0x000000200c587824 */ /* 0x000fe200078e00ff */
[----:B------:R-:W-:Y:S01]  /*9780*/  IADD3.X R89, R25, R7, R95, P0, !PT ;  /* 0x0000000719597210 */ /* 0x000fe200007fe45f */
[----:B------:R-:W-:Y:S01]  /*9790*/  IMAD.SHL.U32 R92, R14, 0x20, RZ ;  /* 0x000000200e5c7824 */ /* 0x000fe200078e00ff */
[----:B------:R-:W-:Y:S02]  /*97a0*/  IADD3.X R97, R27, R5, R99, P1, !PT ;  /* 0x000000051b617210 */ /* 0x000fe40000ffe463 */
[----:B------:R-:W-:Y:S02]  /*97b0*/  IADD3.X R95, R25, R95, R9, P2, !PT ;  /* 0x0000005f195f7210 */ /* 0x000fe400017fe409 */
[----:B------:R-:W-:Y:S01]  /*97c0*/  IADD3.X R99, R27, R99, R11, P3, !PT ;  /* 0x000000631b637210 */ /* 0x000fe20001ffe40b */
        /* <DEDUP_REMOVED lines=17> */
.L_x_1452:
[----:B------:R-:W-:Y:S05]  /*98e0*/  BSYNC B6 ;  /* 0x0000000000067941 */ /* 0x000fea0003800000 */
.L_x_1451:
[----:B------:R-:W2:Y:S01]  /*98f0*/  LDL R94, [R1+0x4] ;  /* 0x00000400015e7983 */ /* 0x000ea20000100800 */
[----:B------:R-:W0:Y:S01]  /*9900*/  LDC.64 R84, c[0x0][0x3d8] ;  /* 0x0000f600ff547b82 */ /* 0x000e220000000a00 */
[----:B------:R-:W-:Y:S01]  /*9910*/  ULDC.U8 UR4, c[0x0][0x3f0] ;  /* 0x0000fc0000047ab9 */ /* 0x000fe20000000000 */
[----:B------:R-:W-:Y:S01]  /*9920*/  BSSY B0, `(.L_x_1453) ;  /* 0x00009a4000007945 */ /* 0x000fe20003800000 */
[----:B------:R-:W-:-:S05]  /*9930*/  ISETP.NE.AND P0, PT, RZ, UR4, PT ;  /* 0x00000004ff007c0c */ /* 0x000fca000bf05270 */
[----:B------:R-:W1:Y:S01]  /*9940*/  LDC.64 R14, c[0x0][0x3e8] ;  /* 0x0000fa00ff0e7b82 */ /* 0x000e620000000a00 */
[----:B--2---:R-:W-:Y:S01]  /*9950*/  SHF.R.S32.HI R3, RZ, 0x1f, R94 ;  /* 0x0000001fff037819 */ /* 0x004fe2000001145e */
[----:B0-----:R-:W-:-:S04]  /*9960*/  IMAD.WIDE.U32 R4, R94, R84, RZ ;  /* 0x000000545e047225 */ /* 0x001fc800078e00ff */
[C---:B------:R-:W-:Y:S02]  /*9970*/  IMAD R0, R3.reuse, R84, RZ ;  /* 0x0000005403007224 */ /* 0x040fe400078e02ff */
[-C--:B-1----:R-:W-:Y:S02]  /*9980*/  IMAD R8, R3, R14.reuse, RZ ;  /* 0x0000000e03087224 */ /* 0x082fe400078e02ff */
[C---:B------:R-:W-:Y:S02]  /*9990*/  IMAD R3, R94.reuse, R85, R0 ;  /* 0x000000555e037224 */ /* 0x040fe400078e0200 */
[----:B------:R-:W-:-:S04]  /*99a0*/  IMAD.WIDE.U32 R6, R94, R14, RZ ;  /* 0x0000000e5e067225 */ /* 0x000fc800078e00ff */
[C---:B------:R-:W-:Y:S02]  /*99b0*/  IMAD R9, R94.reuse, R15, R8 ;  /* 0x0000000f5e097224 */ /* 0x040fe400078e0208 */
[----:B------:R-:W-:Y:S02]  /*99c0*/  IMAD.IADD R5, R5, 0x1, R3 ;  /* 0x0000000105057824 */ /* 0x000fe400078e0203 */
[----:B------:R-:W-:Y:S02]  /*99d0*/  IMAD R0, R94, -0x80, R224 ;  /* 0xffffff805e007824 */ /* 0x000fe400078e02e0 */
[----:B------:R-:W-:Y:S01]  /*99e0*/  IMAD.IADD R3, R7, 0x1, R9 ;  /* 0x0000000107037824 */ /* 0x000fe200078e0209 */
[C---:B------:R-:W-:Y:S01]  /*99f0*/  SHF.L.U64.HI R13, R4.reuse, 0x7, R5 ;  /* 0x00000007040d7819 */ /* 0x040fe20000010205 */
[----:B------:R-:W-:Y:S01]  /*9a00*/  IMAD.SHL.U32 R12, R4, 0x80, RZ ;  /* 0x00000080040c7824 */ /* 0x000fe200078e00ff */
[----:B------:R-:W-:Y:S01]  /*9a10*/  VIMNMX R21, R0, 0x80, PT ;  /* 0x0000008000157848 */ /* 0x000fe20003fe0100 */
[C---:B------:R-:W-:Y:S01]  /*9a20*/  IMAD.SHL.U32 R10, R6.reuse, 0x80, RZ ;  /* 0x00000080060a7824 */ /* 0x040fe200078e00ff */
[----:B------:R-:W-:Y:S01]  /*9a30*/  SHF.L.U64.HI R11, R6, 0x7, R3 ;  /* 0x00000007060b7819 */ /* 0x000fe20000010203 */
[----:B------:R-:W-:Y:S06]  /*9a40*/  @!P0 BRA `(.L_x_1454) ;  /* 0x0000004800c88947 */ /* 0x000fec0003800000 */
[----:B------:R-:W2:Y:S01]  /*9a50*/  LDL R20, [R1+0x74] ;  /* 0x0000740001147983 */ /* 0x000ea20000100800 */
[-C--:B------:R-:W-:Y:S02]  /*9a60*/  ISETP.GE.AND P0, PT, R18, R21.reuse, PT ;  /* 0x000000151200720c */ /* 0x080fe40003f06270 */
[----:B------:R-:W-:Y:S01]  /*9a70*/  ISETP.GE.AND P1, PT, R233, R21, PT ;  /* 0x00000015e900720c */ /* 0x000fe20003f26270 */
[----:B------:R0:W5:Y:S04]  /*9a80*/  LDL R95, [R1+0x10] ;  /* 0x00001000015f7983 */ /* 0x0001680000100800 */
[----:B------:R0:W5:Y:S01]  /*9a90*/  LDL R91, [R1+0x14] ;  /* 0x00001400015b7983 */ /* 0x0001620000100800 */
[----:B------:R-:W-:Y:S01]  /*9aa0*/  BSSY B1, `(.L_x_1455) ;  /* 0x0000034000017945 */ /* 0x000fe20003800000 */
        /* <DEDUP_REMOVED lines=17> */
[----:B--2---:R-:W-:Y:S01]  /*9bc0*/  ISETP.GE.AND P2, PT, R20, R21, PT ;  /* 0x000000151400720c */ /* 0x004fe20003f46270 */
[----:B0-----:R-:W-:-:S12]  /*9bd0*/  @P0 BRA `(.L_x_1456) ;  /* 0x0000000000800947 */ /* 0x001fd80003800000 */
[----:B------:R-:W-:Y:S01]  /*9be0*/  IADD3 R7, P3, R12, R93, RZ ;  /* 0x0000005d0c077210 */ /* 0x000fe20007f7e0ff */
[----:B------:R-:W-:Y:S01]  /*9bf0*/  ULDC.64 UR4, c[0x0][0x3c8] ;  /* 0x0000f20000047ab9 */ /* 0x000fe20000000a00 */
[----:B------:R-:W-:Y:S01]  /*9c00*/  IADD3 R0, P4, R10, R87, RZ ;  /* 0x000000570a007210 */ /* 0x000fe20007f9e0ff */
[----:B------:R-:W-:Y:S01]  /*9c10*/  ULDC.64 UR6, c[0x0][0x3e0] ;  /* 0x0000f80000067ab9 */ /* 0x000fe20000000a00 */
[----:B------:R-:W-:Y:S01]  /*9c20*/  CS2R R78, SRZ ;  /* 0x00000000004e7805 */ /* 0x000fe2000001ff00 */
[----:B------:R-:W-:Y:S01]  /*9c30*/  IMAD.X R20, R13, 0x1, R89, P3 ;  /* 0x000000010d147824 */ /* 0x000fe200018e0659 */
[----:B------:R-:W-:Y:S01]  /*9c40*/  LEA R6, P3, R7, UR4, 0x1 ;  /* 0x0000000407067c11 */ /* 0x000fe2000f8608ff */
[----:B------:R-:W-:Y:S01]  /*9c50*/  IMAD.X R3, R11, 0x1, R97, P4 ;  /* 0x000000010b037824 */ /* 0x000fe200020e0661 */
[----:B------:R-:W-:Y:S01]  /*9c60*/  LEA R8, P4, R0, UR6, 0x1 ;  /* 0x0000000600087c11 */ /* 0x000fe2000f8808ff */
[----:B------:R-:W-:Y:S01]  /*9c70*/  ULDC UR4, c[0x0][0x3d4] ;  /* 0x0000f50000047ab9 */ /* 0x000fe20000000800 */
[----:B------:R-:W-:-:S02]  /*9c80*/  LEA.HI.X R7, R7, UR5, R20, 0x1, P3 ;  /* 0x0000000507077c11 */ /* 0x000fc400098f0c14 */
[----:B------:R-:W-:Y:S02]  /*9c90*/  CS2R R74, SRZ ;  /* 0x00000000004a7805 */ /* 0x000fe4000001ff00 */
[----:B------:R-:W-:Y:S02]  /*9ca0*/  LEA.HI.X R9, R0, UR7, R3, 0x1, P4 ;  /* 0x0000000700097c11 */ /* 0x000fe4000a0f0c03 */
[----:B------:R-:W-:Y:S02]  /*9cb0*/  CS2R R70, SRZ ;  /* 0x0000000000467805 */ /* 0x000fe4000001ff00 */
[----:B------:R-:W-:Y:S02]  /*9cc0*/  ISETP.GE.AND P3, PT, R208, UR4, PT ;  /* 0x00000004d0007c0c */ /* 0x000fe4000bf66270 */
[----:B------:R-:W-:Y:S02]  /*9cd0*/  CS2R R66, SRZ ;  /* 0x0000000000427805 */ /* 0x000fe4000001ff00 */
[----:B-----5:R-:W-:Y:S01]  /*9ce0*/  ISETP.GE.AND P4, PT, R95, UR4, PT ;  /* 0x000000045f007c0c */ /* 0x020fe2000bf86270 */
[----:B------:R-:W-:Y:S01]  /*9cf0*/  ULDC.64 UR8, c[0x0][0x208] ;  /* 0x0000820000087ab9 */ /* 0x000fe20000000a00 */
[----:B------:R-:W-:-:S02]  /*9d00*/  ISETP.GE.AND P5, PT, R237, UR4, PT ;  /* 0x00000004ed007c0c */ /* 0x000fc4000bfa6270 */
[----:B------:R-:W-:Y:S02]  /*9d10*/  ISETP.GE.AND P6, PT, R91, UR4, PT ;  /* 0x000000045b007c0c */ /* 0x000fe4000bfc6270 */
[----:B------:R-:W-:Y:S02]  /*9d20*/  CS2R R76, SRZ ;  /* 0x00000000004c7805 */ /* 0x000fe4000001ff00 */
[----:B------:R-:W-:Y:S02]  /*9d30*/  CS2R R72, SRZ ;  /* 0x0000000000487805 */ /* 0x000fe4000001ff00 */
[----:B------:R-:W-:Y:S02]  /*9d40*/  CS2R R68, SRZ ;  /* 0x0000000000447805 */ /* 0x000fe4000001ff00 */
[----:B------:R-:W-:Y:S01]  /*9d50*/  CS2R R64, SRZ ;  /* 0x0000000000407805 */ /* 0x000fe2000001ff00 */
        /* <DEDUP_REMOVED lines=8> */
.L_x_1456:
[----:B------:R-:W-:Y:S05]  /*9de0*/  BSYNC B1 ;  /* 0x0000000000017941 */ /* 0x000fea0003800000 */
.L_x_1455:
[----:B------:R-:W-:Y:S04]  /*9df0*/  BSSY B1, `(.L_x_1457) ;  /* 0x0000022000017945 */ /* 0x000fe80003800000 */
[----:B------:R-:W-:Y:S05]  /*9e00*/  @P1 BRA `(.L_x_1458) ;  /* 0x0000000000801947 */ /* 0x000fea0003800000 */
[----:B0-----:R-:W-:Y:S01]  /*9e10*/  IADD3 R7, P5, P6, R93, R88, R12 ;  /* 0x000000585d077210 */ /* 0x001fe20007ebe00c */
[----:B------:R-:W-:Y:S01]  /*9e20*/  ULDC.64 UR4, c[0x0][0x3c8] ;  /* 0x0000f20000047ab9 */ /* 0x000fe20000000a00 */
[----:B------:R-:W-:Y:S01]  /*9e30*/  IADD3 R0, P3, P4, R87, R92, R10 ;  /* 0x0000005c57007210 */ /* 0x000fe20007c7e00a */
[----:B------:R-:W-:Y:S01]  /*9e40*/  ULDC.64 UR6, c[0x0][0x3e0] ;  /* 0x0000f80000067ab9 */ /* 0x000fe20000000a00 */
[----:B------:R-:W-:Y:S02]  /*9e50*/  IADD3.X R20, R89, R86, R13, P5, P6 ;  /* 0x0000005659147210 */ /* 0x000fe40002fec40d */
[----:B------:R-:W-:Y:S02]  /*9e60*/  CS2R R62, SRZ ;  /* 0x00000000003e7805 */ /* 0x000fe4000001ff00 */
[----:B------:R-:W-:Y:S02]  /*9e70*/  IADD3.X R3, R97, R90, R11, P3, P4 ;  /* 0x0000005a61037210 */ /* 0x000fe40001fe840b */
[----:B------:R-:W-:-:S02]  /*9e80*/  CS2R R56, SRZ ;  /* 0x0000000000387805 */ /* 0x000fc4000001ff00 */
[C---:B------:R-:W-:Y:S01]  /*9e90*/  LEA R6, P5, R7.reuse, UR4, 0x1 ;  /* 0x0000000407067c11 */ /* 0x040fe2000f8a08ff */
[----:B------:R-:W-:Y:S01]  /*9ea0*/  ULDC UR4, c[0x0][0x3d4] ;  /* 0x0000f50000047ab9 */ /* 0x000fe20000000800 */
[C---:B------:R-:W-:Y:S02]  /*9eb0*/  LEA R8, P4, R0.reuse, UR6, 0x1 ;  /* 0x0000000600087c11 */ /* 0x040fe4000f8808ff */
[----:B------:R-:W-:Y:S02]  /*9ec0*/  CS2R R54, SRZ ;  /* 0x0000000000367805 */ /* 0x000fe4000001ff00 */
[----:B------:R-:W-:Y:S02]  /*9ed0*/  LEA.HI.X R7, R7, UR5, R20, 0x1, P5 ;  /* 0x0000000507077c11 */ /* 0x000fe4000a8f0c14 */
[----:B------:R-:W-:Y:S02]  /*9ee0*/  CS2R R48, SRZ ;  /* 0x0000000000307805 */ /* 0x000fe4000001ff00 */
[----:B------:R-:W-:Y:S01]  /*9ef0*/  LEA.HI.X R9, R0, UR7, R3, 0x1, P4 ;  /* 0x0000000700097c11 */ /* 0x000fe2000a0f0c03 */
[----:B------:R-:W-:Y:S01]  /*9f00*/  ULDC.64 UR8, c[0x0][0x208] ;  /* 0x0000820000087ab9 */ /* 0x000fe20000000a00 */
[----:B------:R-:W-:-:S02]  /*9f10*/  ISETP.GE.AND P3, PT, R208, UR4, PT ;  /* 0x00000004d0007c0c */ /* 0x000fc4000bf66270 */
[----:B-----5:R-:W-:Y:S02]  /*9f20*/  ISETP.GE.AND P4, PT, R95, UR4, PT ;  /* 0x000000045f007c0c */ /* 0x020fe4000bf86270 */
[----:B------:R-:W-:Y:S02]  /*9f30*/  ISETP.GE.AND P5, PT, R237, UR4, PT ;  /* 0x00000004ed007c0c */ /* 0x000fe4000bfa6270 */
[----:B------:R-:W-:Y:S02]  /*9f40*/  ISETP.GE.AND P6, PT, R91, UR4, PT ;  /* 0x000000045b007c0c */ /* 0x000fe4000bfc6270 */
        /* <DEDUP_REMOVED lines=12> */
.L_x_1458:
[----:B------:R-:W-:Y:S05]  /*a010*/  BSYNC B1 ;  /* 0x0000000000017941 */ /* 0x000fea0003800000 */
.L_x_1457:
[----:B------:R-:W-:Y:S01]  /*a020*/  BSSY B1, `(.L_x_1459) ;  /* 0x000002e000017945 */ /* 0x000fe20003800000 */
        /* <DEDUP_REMOVED lines=8> */
[----:B------:R-:W-:Y:S06]  /*a0b0*/  @P2 BRA `(.L_x_1460) ;  /* 0x0000000000902947 */ /* 0x000fec0003800000 */
[----:B01----:R-:W-:Y:S01]  /*a0c0*/  LEA R6, P3, R84, R12, 0x6 ;  /* 0x0000000c54067211 */ /* 0x003fe200078630ff */
[----:B------:R-:W-:Y:S01]  /*a0d0*/  ULDC.64 UR4, c[0x0][0x3c8] ;  /* 0x0000f20000047ab9 */ /* 0x000fe20000000a00 */
[----:B------:R-:W-:Y:S01]  /*a0e0*/  LEA R0, P4, R14, R10, 0x6 ;  /* 0x0000000a0e007211 */ /* 0x000fe200078830ff */
[----:B------:R-:W-:Y:S01]  /*a0f0*/  ULDC.64 UR6, c[0x0][0x3e0] ;  /* 0x0000f80000067ab9 */ /* 0x000fe20000000a00 */
[----:B------:R-:W-:Y:S02]  /*a100*/  IADD3 R7, P5, R6, R93, RZ ;  /* 0x0000005d06077210 */ /* 0x000fe40007fbe0ff */
[----:B------:R-:W-:Y:S02]  /*a110*/  CS2R R44, SRZ ;  /* 0x00000000002c7805 */ /* 0x000fe4000001ff00 */
[----:B------:R-:W-:Y:S02]  /*a120*/  LEA.HI.X R20, R84, R13, R85, 0x6, P3 ;  /* 0x0000000d54147211 */ /* 0x000fe400018f3455 */
[----:B------:R-:W-:-:S02]  /*a130*/  CS2R R40, SRZ ;  /* 0x0000000000287805 */ /* 0x000fc4000001ff00 */
[----:B------:R-:W-:Y:S02]  /*a140*/  IADD3 R0, P6, R0, R87, RZ ;  /* 0x0000005700007210 */ /* 0x000fe40007fde0ff */
[----:B------:R-:W-:Y:S02]  /*a150*/  CS2R R38, SRZ ;  /* 0x0000000000267805 */ /* 0x000fe4000001ff00 */
[----:B------:R-:W-:Y:S01]  /*a160*/  LEA.HI.X R8, R14, R11, R15, 0x6, P4 ;  /* 0x0000000b0e087211 */ /* 0x000fe200020f340f */
[----:B------:R-:W-:Y:S01]  /*a170*/  IMAD.X R20, R20, 0x1, R89, P5 ;  /* 0x0000000114147824 */ /* 0x000fe200028e0659 */
[C---:B------:R-:W-:Y:S01]  /*a180*/  LEA R6, P3, R7.reuse, UR4, 0x1 ;  /* 0x0000000407067c11 */ /* 0x040fe2000f8608ff */
[----:B------:R-:W-:Y:S01]  /*a190*/  ULDC UR4, c[0x0][0x3d4] ;  /* 0x0000f50000047ab9 */ /* 0x000fe20000000800 */
[----:B------:R-:W-:Y:S01]  /*a1a0*/  CS2R R34, SRZ ;  /* 0x0000000000227805 */ /* 0x000fe2000001ff00 */
[----:B------:R-:W-:Y:S01]  /*a1b0*/  IMAD.X R3, R8, 0x1, R97, P6 ;  /* 0x0000000108037824 */ /* 0x000fe200030e0661 */
[----:B------:R-:W-:Y:S01]  /*a1c0*/  LEA R8, P4, R0, UR6, 0x1 ;  /* 0x0000000600087c11 */ /* 0x000fe2000f8808ff */
[----:B------:R-:W-:Y:S01]  /*a1d0*/  ULDC.64 UR8, c[0x0][0x208] ;  /* 0x0000820000087ab9 */ /* 0x000fe20000000a00 */
[----:B------:R-:W-:-:S02]  /*a1e0*/  LEA.HI.X R7, R7, UR5, R20, 0x1, P3 ;  /* 0x0000000507077c11 */ /* 0x000fc400098f0c14 */
[----:B------:R-:W-:Y:S02]  /*a1f0*/  LEA.HI.X R9, R0, UR7, R3, 0x1, P4 ;  /* 0x0000000700097c11 */ /* 0x000fe4000a0f0c03 */
[----:B------:R-:W-:Y:S02]  /*a200*/  ISETP.GE.AND P3, PT, R208, UR4, PT ;  /* 0x00000004d0007c0c */ /* 0x000fe4000bf66270 */
[----:B-----5:R-:W-:Y:S02]  /*a210*/  ISETP.GE.AND P4, PT, R95, UR4, PT ;  /* 0x000000045f007c0c */ /* 0x020fe4000bf86270 */
[----:B------:R-:W-:Y:S02]  /*a220*/  ISETP.GE.AND P5, PT, R237, UR4, PT ;  /* 0x00000004ed007c0c */ /* 0x000fe4000bfa6270 */
[----:B------:R-:W-:Y:S02]  /*a230*/  ISETP.GE.AND P6, PT, R91, UR4, PT ;  /* 0x000000045b007c0c */ /* 0x000fe4000bfc6270 */
[----:B------:R-:W-:-:S02]  /*a240*/  CS2R R46, SRZ ;  /* 0x00000000002e7805 */ /* 0x000fc4000001ff00 */
        /* <DEDUP_REMOVED lines=11> */
.L_x_1460:
[----:B------:R-:W-:Y:S05]  /*a300*/  BSYNC B1 ;  /* 0x0000000000017941 */ /* 0x000fea0003800000 */
.L_x_1459:
[----:B------:R-:W3:Y:S01]  /*a310*/  LDL R0, [R1+0x70] ;  /* 0x0000700001007983 */ /* 0x000ee20000100800 */
[----:B-----5:R-:W-:Y:S01]  /*a320*/  IMAD.MOV.U32 R3, RZ, RZ, R67 ;  /* 0x000000ffff037224 */ /* 0x020fe200078e0043 */
[----:B------:R-:W4:Y:S01]  /*a330*/  LDC R23, c[0x0][0x428] ;  /* 0x00010a00ff177b82 */ /* 0x000f220000000800 */
[----:B012---:R-:W-:Y:S01]  /*a340*/  IMAD.MOV.U32 R6, RZ, RZ, R74 ;  /* 0x000000ffff067224 */ /* 0x007fe200078e004a */
        /* <DEDUP_REMOVED lines=26> */
[----:B------:R-:W-:Y:S02]  /*a4f0*/  PRMT R138, R3, 0x7610, R138 ;  /* 0x00007610038a7816 */ /* 0x000fe4000000008a */
[----:B------:R-:W-:Y:S02]  /*a500*/  CS2R R28, SRZ ;  /* 0x00000000001c7805 */ /* 0x000fe4000001ff00 */
[----:B------:R-:W-:Y:S02]  /*a510*/  CS2R R8, SRZ ;  /* 0x0000000000087805 */ /* 0x000fe4000001ff00 */
[----:B------:R-:W-:Y:S02]  /*a520*/  CS2R R26, SRZ ;  /* 0x00000000001a7805 */ /* 0x000fe4000001ff00 */
[----:B------:R-:W-:-:S02]  /*a530*/  CS2R R30, SRZ ;  /* 0x00000000001e7805 */ /* 0x000fc4000001ff00 */
[----:B---3--:R-:W-:Y:S01]  /*a540*/  ISETP.GE.AND P3, PT, R0, R21, PT ;  /* 0x000000150000720c */ /* 0x008fe20003f66270 */
[----:B------:R-:W-:Y:S01]  /*a550*/  IMAD.MOV.U32 R0, RZ, RZ, R66 ;  /* 0x000000ffff007224 */ /* 0x000fe200078e0042 */
[----:B------:R-:W-:-:S04]  /*a560*/  CS2R R20, SRZ ;  /* 0x0000000000147805 */ /* 0x000fc8000001ff00 */
        /* <DEDUP_REMOVED lines=9> */
[----:B----4-:R-:W-:Y:S06]  /*a600*/  @P3 BRA `(.L_x_1462) ;  /* 0x0000000000903947 */ /* 0x010fec0003800000 */
[----:B------:R-:W-:Y:S01]  /*a610*/  IMAD.WIDE.U32 R12, R84, 0x60, R12 ;  /* 0x00000060540c7825 */ /* 0x000fe200078e000c */
[----:B------:R-:W-:Y:S01]  /*a620*/  ULDC UR4, c[0x0][0x3d4] ;  /* 0x0000f50000047ab9 */ /* 0x000fe20000000800 */
[----:B------:R-:W-:Y:S01]  /*a630*/  ULDC.64 UR6, c[0x0][0x3c8] ;  /* 0x0000f20000067ab9 */ /* 0x000fe20000000a00 */
[----:B------:R-:W-:Y:S01]  /*a640*/  ULDC.64 UR8, c[0x0][0x3e0] ;  /* 0x0000f80000087ab9 */ /* 0x000fe20000000a00 */
[----:B------:R-:W-:Y:S01]  /*a650*/  IMAD.WIDE.U32 R10, R14, 0x60, R10 ;  /* 0x000000600e0a7825 */ /* 0x000fe200078e000a */
[----:B------:R-:W-:Y:S02]  /*a660*/  IADD3 R93, P4, R93, R12, RZ ;  /* 0x0000000c5d5d7210 */ /* 0x000fe40007f9e0ff */
[----:B------:R-:W-:Y:S02]  /*a670*/  CS2R R28, SRZ ;  /* 0x00000000001c7805 */ /* 0x000fe4000001ff00 */
[----:B------:R-:W-:Y:S01]  /*a680*/  CS2R R30, SRZ ;  /* 0x00000000001e7805 */ /* 0x000fe2000001ff00 */
[----:B------:R-:W-:Y:S01]  /*a690*/  IMAD R4, R85, 0x60, RZ ;  /* 0x0000006055047824 */ /* 0x000fe200078e02ff */
[----:B------:R-:W-:Y:S01]  /*a6a0*/  IADD3 R87, P5, R87, R10, RZ ;  /* 0x0000000a57577210 */ /* 0x000fe20007fbe0ff */
[----:B------:R-:W-:Y:S01]  /*a6b0*/  IMAD R0, R15, 0x60, RZ ;  /* 0x000000600f007824 */ /* 0x000fe200078e02ff */
[----:B------:R-:W-:-:S02]  /*a6c0*/  ULDC.64 UR10, c[0x0][0x208] ;  /* 0x00008200000a7ab9 */ /* 0x000fc40000000a00 */
[----:B------:R-:W-:Y:S02]  /*a6d0*/  IADD3.X R4, R89, R13, R4, P4, !PT ;  /* 0x0000000d59047210 */ /* 0x000fe400027fe404 */
[----:B------:R-:W-:Y:S02]  /*a6e0*/  ISETP.GE.AND P4, PT, R208, UR4, PT ;  /* 0x00000004d0007c0c */ /* 0x000fe4000bf86270 */
[----:B------:R-:W-:Y:S02]  /*a6f0*/  IADD3.X R0, R97, R11, R0, P5, !PT ;  /* 0x0000000b61007210 */ /* 0x000fe40002ffe400 */
[----:B------:R-:W-:Y:S02]  /*a700*/  LEA R10, P5, R93, UR6, 0x1 ;  /* 0x000000065d0a7c11 */ /* 0x000fe4000f8a08ff */
[----:B------:R-:W-:Y:S02]  /*a710*/  LEA R12, P6, R87, UR8, 0x1 ;  /* 0x00000008570c7c11 */ /* 0x000fe4000f8c08ff */
[----:B------:R-:W-:-:S02]  /*a720*/  LEA.HI.X R11, R93, UR7, R4, 0x1, P5 ;  /* 0x000000075d0b7c11 */ /* 0x000fc4000a8f0c04 */
[----:B------:R-:W-:Y:S02]  /*a730*/  LEA.HI.X R13, R87, UR9, R0, 0x1, P6 ;  /* 0x00000009570d7c11 */ /* 0x000fe4000b0f0c00 */
[----:B------:R-:W-:Y:S01]  /*a740*/  ISETP.GE.AND P6, PT, R95, UR4, PT ;  /* 0x000000045f007c0c */ /* 0x000fe2000bfc6270 */
[----:B------:R0:W5:Y:S01]  /*a750*/  @!P4 LDG.E.64 R28, desc[UR10][R10.64] ;  /* 0x0000000a0a1cc981 */ /* 0x000162000c1e1b00 */
[----:B------:R-:W-:-:S03]  /*a760*/  ISETP.GE.AND P5, PT, R237, UR4, PT ;  /* 0x00000004ed007c0c */ /* 0x000fc6000bfa6270 */
[----:B------:R0:W5:Y:S01]  /*a770*/  @!P4 LDG.E.64 R30, desc[UR10][R12.64] ;  /* 0x0000000a0c1ec981 */ /* 0x000162000c1e1b00 */
[----:B------:R-:W-:Y:S02]  /*a780*/  ISETP.GE.AND P4, PT, R91, UR4, PT ;  /* 0x000000045b007c0c */ /* 0x000fe4000bf86270 */
        /* <DEDUP_REMOVED lines=12> */
.L_x_1462:
[----:B------:R-:W-:Y:S05]  /*a850*/  BSYNC B1 ;  /* 0x0000000000017941 */ /* 0x000fea0003800000 */
.L_x_1461:
[----:B------:R-:W2:Y:S01]  /*a860*/  LDL R90, [R1+0x20] ;  /* 0x00002000015a7983 */ /* 0x000ea20000100800 */
[----:B------:R-:W-:Y:S01]  /*a870*/  IMAD.MOV.U32 R3, RZ, RZ, R54 ;  /* 0x000000ffff037224 */ /* 0x000fe200078e0036 */
[----:B------:R-:W-:Y:S01]  /*a880*/  ISETP.NE.AND P4, PT, R23, 0x1, PT ;  /* 0x000000011700780c */ /* 0x000fe20003f85270 */
[----:B------:R-:W-:Y:S01]  /*a890*/  IMAD.MOV.U32 R0, RZ, RZ, R49 ;  /* 0x000000ffff007224 */ /* 0x000fe200078e0031 */
[----:B------:R-:W-:Y:S01]  /*a8a0*/  ULDC.64 UR4, c[0x0][0x3c8] ;  /* 0x0000f20000047ab9 */ /* 0x000fe20000000a00 */
[----:B0-----:R-:W-:Y:S01]  /*a8b0*/  IMAD.MOV.U32 R11, RZ, RZ, R56 ;  /* 0x000000ffff0b7224 */ /* 0x001fe200078e0038 */
        /* <DEDUP_REMOVED lines=15> */
[----:B------:R-:W-:Y:S01]  /*a9b0*/  IMAD R0, R94, 0x80, R18 ;  /* 0x000000805e007824 */ /* 0x000fe200078e0212 */
[----:B------:R-:W-:Y:S01]  /*a9c0*/  PRMT R108, R11, 0x7610, R108 ;  /* 0x000076100b6c7816 */ /* 0x000fe2000000006c */
[----:B------:R-:W-:Y:S01]  /*a9d0*/  IMAD.MOV.U32 R10, RZ, RZ, R63 ;  /* 0x000000ffff0a7224 */ /* 0x000fe200078e003f */
[----:B------:R-:W-:Y:S01]  /*a9e0*/  PRMT R121, R3, 0x7610, R121 ;  /* 0x0000761003797816 */ /* 0x000fe20000000079 */
[----:B------:R-:W-:Y:S01]  /*a9f0*/  IMAD.MOV.U32 R11, RZ, RZ, R53 ;  /* 0x000000ffff0b7224 */ /* 0x000fe200078e0035 */
[----:B------:R-:W-:Y:S01]  /*aa00*/  ULDC.64 UR6, c[0x0][0x3e0] ;  /* 0x0000f80000067ab9 */ /* 0x000fe20000000a00 */
[----:B------:R-:W-:Y:S01]  /*aa10*/  IMAD.MOV.U32 R12, RZ, RZ, R58 ;  /* 0x000000ffff0c7224 */ /* 0x000fe200078e003a */
[----:B------:R-:W-:Y:S01]  /*aa20*/  PRMT R129, R10, 0x7610, R129 ;  /* 0x000076100a817816 */ /* 0x000fe20000000081 */
[----:B------:R-:W-:Y:S01]  /*aa30*/  IMAD.MOV.U32 R13, RZ, RZ, R61 ;  /* 0x000000ffff0d7224 */ /* 0x000fe200078e003d */
[----:B------:R-:W0:Y:S01]  /*aa40*/  @P4 LDC R10, c[0x0][0x42c] ;  /* 0x00010b00ff0a4b82 */ /* 0x000e220000000800 */
[----:B------:R-:W-:-:S02]  /*aa50*/  PRMT R113, R11, 0x7610, R113 ;  /* 0x000076100b717816 */ /* 0x000fc40000000071 */
[----:B------:R-:W-:Y:S01]  /*aa60*/  PRMT R120, R12, 0x7610, R120 ;  /* 0x000076100c787816 */ /* 0x000fe20000000078 */
[----:B------:R-:W-:Y:S01]  /*aa70*/  IMAD.MOV.U32 R12, RZ, RZ, R60 ;  /* 0x000000ffff0c7224 */ /* 0x000fe200078e003c */
[----:B------:R-:W-:-:S03]  /*aa80*/  PRMT R131, R13, 0x7610, R131 ;  /* 0x000076100d837816 */ /* 0x000fc60000000083 */
[----:B------:R-:W1:Y:S01]  /*aa90*/  @P4 LDC R11, c[0x0][0x430] ;  /* 0x00010c00ff0b4b82 */ /* 0x000e620000000800 */
[----:B------:R-:W-:Y:S01]  /*aaa0*/  PRMT R130, R12, 0x7610, R130 ;  /* 0x000076100c827816 */ /* 0x000fe20000000082 */
[----:B--2---:R-:W-:Y:S02]  /*aab0*/  IMAD R3, R90, 0x20, R0 ;  /* 0x000000205a037824 */ /* 0x004fe400078e0200 */
[----:B------:R-:W2:Y:S01]  /*aac0*/  LDL R90, [R1+0x68] ;  /* 0x00006800015a7983 */ /* 0x000ea20000100800 */
[----:B------:R-:W-:Y:S02]  /*aad0*/  IMAD.MOV.U32 R0, RZ, RZ, R34 ;  /* 0x000000ffff007224 */ /* 0x000fe400078e0022 */
[----:B------:R-:W-:Y:S02]  /*aae0*/  IMAD.MOV.U32 R12, RZ, RZ, R35 ;  /* 0x000000ffff0c7224 */ /* 0x000fe400078e0023 */
[----:B------:R-:W-:Y:S01]  /*aaf0*/  IMAD.MOV.U32 R13, RZ, RZ, R38 ;  /* 0x000000ffff0d7224 */ /* 0x000fe200078e0026 */
[----:B------:R-:W-:Y:S01]  /*ab00*/  PRMT R89, R0, 0x7610, R89 ;  /* 0x0000761000597816 */ /* 0x000fe20000000059 */
[----:B0-----:R-:W-:Y:S01]  /*ab10*/  @P4 IMAD.HI.U32 R0, R3, R10, RZ ;  /* 0x0000000a03004227 */ /* 0x001fe200078e00ff */
[----:B------:R-:W-:-:S02]  /*ab20*/  PRMT R88, R12, 0x7610, R88 ;  /* 0x000076100c587816 */ /* 0x000fc40000000058 */
[----:B------:R-:W-:Y:S01]  /*ab30*/  PRMT R91, R13, 0x7610, R91 ;  /* 0x000076100d5b7816 */ /* 0x000fe2000000005b */
[----:B------:R-:W-:Y:S01]  /*ab40*/  IMAD.MOV.U32 R12, RZ, RZ, R41 ;  /* 0x000000ffff0c7224 */ /* 0x000fe200078e0029 */
[----:B-1----:R-:W-:Y:S01]  /*ab50*/  @P4 SHF.R.U32.HI R3, RZ, R11, R0 ;  /* 0x0000000bff034219 */ /* 0x002fe20000011600 */
[----:B------:R-:W-:Y:S02]  /*ab60*/  IMAD.MOV.U32 R23, RZ, RZ, R39 ;  /* 0x000000ffff177224 */ /* 0x000fe400078e0027 */
[----:B------:R-:W-:Y:S01]  /*ab70*/  IMAD.MOV.U32 R10, RZ, RZ, R40 ;  /* 0x000000ffff0a7224 */ /* 0x000fe200078e0028 */
[----:B------:R-:W-:Y:S01]  /*ab80*/  PRMT R99, R12, 0x7610, R99 ;  /* 0x000076100c637816 */ /* 0x000fe20000000063 */
[----:B------:R-:W-:Y:S01]  /*ab90*/  IMAD.MOV.U32 R13, RZ, RZ, R44 ;  /* 0x000000ffff0d7224 */ /* 0x000fe200078e002c */
[----:B------:R-:W-:Y:S01]  /*aba0*/  SHF.R.S32.HI R11, RZ, 0x1f, R3 ;  /* 0x0000001fff0b7819 */ /* 0x000fe20000011403 */
        /* <DEDUP_REMOVED lines=8> */
[----:B------:R-:W-:Y:S01]  /*ac30*/  IMAD.WIDE.U32 R12, R3, R84, R82 ;  /* 0x00000054030c7225 */ /* 0x000fe200078e0052 */
[----:B------:R-:W-:-:S02]  /*ac40*/  PRMT R87, R0, 0x7610, R87 ;  /* 0x0000761000577816 */ /* 0x000fc40000000057 */
[----:B------:R-:W-:Y:S01]  /*ac50*/  PRMT R103, R23, 0x7610, R103 ;  /* 0x0000761017677816 */ /* 0x000fe20000000067 */
[C---:B------:R-:W-:Y:S01]  /*ac60*/  IMAD R84, R11.reuse, R84, RZ ;  /* 0x000000540b547224 */ /* 0x040fe200078e02ff */
[----:B------:R-:W-:Y:S01]  /*ac70*/  PRMT R86, R10, 0x7610, R86 ;  /* 0x000076100a567816 */ /* 0x000fe20000000056 */
[-C--:B------:R-:W-:Y:S02]  /*ac80*/  IMAD R0, R11, R14.reuse, RZ ;  /* 0x0000000e0b007224 */ /* 0x080fe400078e02ff */
[----:B------:R-:W-:Y:S02]  /*ac90*/  IMAD.MOV.U32 R10, RZ, RZ, R37 ;  /* 0x000000ffff0a7224 */ /* 0x000fe400078e0025 */
[----:B------:R-:W-:-:S03]  /*aca0*/  IMAD.WIDE.U32 R80, R3, R14, R80 ;  /* 0x0000000e03507225 */ /* 0x000fc600078e0050 */
[----:B------:R-:W-:Y:S01]  /*acb0*/  PRMT R100, R10, 0x7610, R100 ;  /* 0x000076100a647816 */ /* 0x000fe20000000064 */
[C---:B------:R-:W-:Y:S01]  /*acc0*/  IMAD R23, R3.reuse, R85, R84 ;  /* 0x0000005503177224 */ /* 0x040fe200078e0254 */
[----:B------:R-:W-:Y:S01]  /*acd0*/  LEA R10, P4, R12, UR4, 0x1 ;  /* 0x000000040c0a7c11 */ /* 0x000fe2000f8808ff */
[----:B------:R-:W-:Y:S01]  /*ace0*/  IMAD R3, R3, R15, R0 ;  /* 0x0000000f03037224 */ /* 0x000fe200078e0200 */
[----:B------:R-:W-:Y:S01]  /*acf0*/  LEA R0, P5, R80, UR6, 0x1 ;  /* 0x0000000650007c11 */ /* 0x000fe2000f8a08ff */
[----:B------:R-:W-:Y:S01]  /*ad00*/  IMAD.IADD R23, R13, 0x1, R23 ;  /* 0x000000010d177824 */ /* 0x000fe200078e0217 */
[----:B------:R-:W-:Y:S01]  /*ad10*/  UMOV UR4, 0xffffffff ;  /* 0xffffffff00047882 */ /* 0x000fe20000000000 */
[----:B------:R-:W-:Y:S02]  /*ad20*/  IMAD.IADD R3, R81, 0x1, R3 ;  /* 0x0000000151037824 */ /* 0x000fe400078e0203 */
[----:B------:R-:W-:Y:S01]  /*ad30*/  IMAD.MOV.U32 R11, RZ, RZ, R42 ;  /* 0x000000ffff0b7224 */ /* 0x000fe200078e002a */
[----:B------:R-:W-:Y:S01]  /*ad40*/  LEA.HI.X R23, R12, UR5, R23, 0x1, P4 ;  /* 0x000000050c177c11 */ /* 0x000fe2000a0f0c17 */
[----:B------:R-:W-:Y:S01]  /*ad50*/  IMAD.MOV.U32 R14, RZ, RZ, R43 ;  /* 0x000000ffff0e7224 */ /* 0x000fe200078e002b */
[----:B------:R-:W-:-:S02]  /*ad60*/  LEA.HI.X R3, R80, UR7, R3, 0x1, P5 ;  /* 0x0000000750037c11 */ /* 0x000fc4000a8f0c03 */
[----:B------:R-:W-:Y:S02]  /*ad70*/  PRMT R105, R11, 0x7610, R105 ;  /* 0x000076100b697816 */ /* 0x000fe40000000069 */
[----:B------:R-:W-:Y:S02]  /*ad80*/  PRMT R106, R14, 0x7610, R106 ;  /* 0x000076100e6a7816 */ /* 0x000fe4000000006a */
[----:B--2---:R-:W-:Y:S01]  /*ad90*/  LEA.HI R80, R90, R90, RZ, 0x1 ;  /* 0x0000005a5a507211 */ /* 0x004fe200078f08ff */
[----:B------:R-:W-:Y:S06]  /*ada0*/  BRA.DIV UR4, `(.L_x_1463) ;  /* 0x000001ea045c7947 */ /* 0x000fec000b800000 */
.L_x_1785:
[----:B------:R-:W-:-:S03]  /*adb0*/  UMOV UR4, 0xffffffff ;  /* 0xffffffff00047882 */ /* 0x000fc60000000000 */
[----:B------:R-:W-:Y:S05]  /*adc0*/  BRA.DIV UR4, `(.L_x_1464) ;  /* 0x000001ea047c7947 */ /* 0x000fea000b800000 */
.L_x_1788:
[----:B------:R-:W-:-:S03]  /*add0*/  UMOV UR4, 0xffffffff ;  /* 0xffffffff00047882 */ /* 0x000fc60000000000 */
[----:B------:R-:W-:Y:S05]  /*ade0*/  BRA.DIV UR4, `(.L_x_1465) ;  /* 0x000001ea049c7947 */ /* 0x000fea000b800000 */
.L_x_1791:
[----:B------:R-:W-:-:S03]  /*adf0*/  UMOV UR4, 0xffffffff ;  /* 0xffffffff00047882 */ /* 0x000fc60000000000 */
[----:B------:R-:W-:Y:S05]  /*ae00*/  BRA.DIV UR4, `(.L_x_1466) ;  /* 0x000001ea04bc7947 */ /* 0x000fea000b800000 */
.L_x_1794:
[----:B------:R-:W-:-:S03]  /*ae10*/  UMOV UR4, 0xffffffff ;  /* 0xffffffff00047882 */ /* 0x000fc60000000000 */
[----:B------:R-:W-:Y:S05]  /*ae20*/  BRA.DIV UR4, `(.L_x_1467) ;  /* 0x000001ea04dc7947 */ /* 0x000fea000b800000 */
.L_x_1797:
[----:B------:R-:W-:-:S03]  /*ae30*/  UMOV UR4, 0xffffffff ;  /* 0xffffffff00047882 */ /* 0x000fc60000000000 */
[----:B------:R-:W-:Y:S05]  /*ae40*/  BRA.DIV UR4, `(.L_x_1468) ;  /* 0x000001ea04fc7947 */ /* 0x000fea000b800000 */
.L_x_1800:
[----:B------:R-:W-:-:S03]  /*ae50*/  UMOV UR4, 0xffffffff ;  /* 0xffffffff00047882 */ /* 0x000fc60000000000 */
[----:B------:R-:W-:Y:S05]  /*ae60*/  BRA.DIV UR4, `(.L_x_1469) ;  /* 0x000001ee041c7947 */ /* 0x000fea000b800000 */
.L_x_1803:
[----:B------:R-:W-:-:S03]  /*ae70*/  UMOV UR4, 0xffffffff ;  /* 0xffffffff00047882 */ /* 0x000fc60000000000 */
[----:B------:R-:W-:Y:S05]  /*ae80*/  BRA.DIV UR4, `(.L_x_1470) ;  /* 0x000001ee043c7947 */ /* 0x000fea000b800000 */
.L_x_1806:
[----:B------:R-:W-:-:S03]  /*ae90*/  UMOV UR4, 0xffffffff ;  /* 0xffffffff00047882 */ /* 0x000fc60000000000 */
[----:B------:R-:W-:Y:S05]  /*aea0*/  BRA.DIV UR4, `(.L_x_1471) ;  /* 0x000001ee045c7947 */ /* 0x000fea000b800000 */
.L_x_1809:
[----:B------:R-:W-:-:S03]  /*aeb0*/  UMOV UR4, 0xffffffff ;  /* 0xffffffff00047882 */ /* 0x000fc60000000000 */
[----:B------:R-:W-:Y:S05]  /*aec0*/  BRA.DIV UR4, `(.L_x_1472) ;  /* 0x000001ee047c7947 */ /* 0x000fea000b800000 */
.L_x_1812:
[----:B------:R-:W-:-:S03]  /*aed0*/  UMOV UR4, 0xffffffff ;  /* 0xffffffff00047882 */ /* 0x000fc60000000000 */
[----:B------:R-:W-:Y:S05]  /*aee0*/  BRA.DIV UR4, `(.L_x_1473) ;  /* 0x000001ee049c7947 */ /* 0x000fea000b800000 */
.L_x_1815:
[----:B------:R-:W-:-:S03]  /*aef0*/  UMOV UR4, 0xffffffff ;  /* 0xffffffff00047882 */ /* 0x000fc60000000000 */
[----:B------:R-:W-:Y:S05]  /*af00*/  BRA.DIV UR4, `(.L_x_1474) ;  /* 0x000001ee04bc7947 */ /* 0x000fea000b800000 */
.L_x_1818:
[----:B------:R-:W-:-:S03]  /*af10*/  UMOV UR4, 0xffffffff ;  /* 0xffffffff00047882 */ /* 0x000fc60000000000 */
[----:B------:R-:W-:Y:S05]  /*af20*/  BRA.DIV UR4, `(.L_x_1475) ;  /* 0x000001ee04dc7947 */ /* 0x000fea000b800000 */
.L_x_1821:
[----:B------:R-:W-:Y:S01]  /*af30*/  UMOV UR4, 0xffffffff ;  /* 0xffffffff00047882 */ /* 0x000fe20000000000 */
[----:B------:R-:W-:Y:S02]  /*af40*/  LOP3.LUT R80, R80, 0xfffffffe, RZ, 0xc0, !PT ;  /* 0xfffffffe50507812 */ /* 0x000fe400078ec0ff */
[----:B------:R-:W-:Y:S05]  /*af50*/  BRA.DIV UR4, `(.L_x_1476) ;  /* 0x000001ee04f87947 */ /* 0x000fea000b800000 */
.L_x_1824:
[----:B------:R-:W-:Y:S01]  /*af60*/  UMOV UR4, 0xffffffff ;  /* 0xffffffff00047882 */ /* 0x000fe20000000000 */
[----:B------:R-:W-:Y:S02]  /*af70*/  IMAD.IADD R80, R90, 0x1, -R80 ;  /* 0x000000015a507824 */ /* 0x000fe400078e0a50 */
[----:B------:R-:W-:Y:S05]  /*af80*/  BRA.DIV UR4, `(.L_x_1477) ;  /* 0x000001f204147947 */ /* 0x000fea000b800000 */
.L_x_1827:
[----:B------:R-:W-:Y:S01]  /*af90*/  UMOV UR4, 0xffffffff ;  /* 0xffffffff00047882 */ /* 0x000fe20000000000 */
[----:B------:R-:W-:Y:S02]  /*afa0*/  SHF.L.U32 R97, R80, 0x1f, RZ ;  /* 0x0000001f50617819 */ /* 0x000fe400000006ff */
[----:B------:R-:W-:Y:S05]  /*afb0*/  BRA.DIV UR4, `(.L_x_1478) ;  /* 0x000001f204307947 */ /* 0x000fea000b800000 */
.L_x_1830:
[----:B------:R-:W0:Y:S01]  /*afc0*/  SYNCS.PHASECHK.TRANS64.TRYWAIT P4, [R16+URZ+0x30800], R97 ;  /* 0x03080061100075a7 */ /* 0x000e22000808017f */
[----:B------:R-:W-:Y:S01]  /*afd0*/  IMAD.MOV.U32 R0, RZ, RZ, R46 ;  /* 0x000000ffff007224 */ /* 0x000fe200078e002e */
[----:B------:R-:W-:Y:S01]  /*afe0*/  BSSY B1, `(.L_x_1479) ;  /* 0x0000023000017945 */ /* 0x000fe20003800000 */
[----:B------:R-:W-:Y:S02]  /*aff0*/  IMAD.MOV.U32 R3, RZ, RZ, R47 ;  /* 0x000000ffff037224 */ /* 0x000fe400078e002f */
        /* <DEDUP_REMOVED lines=32> */
[----:B0-----:R-:W-:Y:S06]  /*b200*/  @!P4 BRA `(.L_x_1480) ;  /* 0x000001ec00c4c947 */ /* 0x001fec0003800000 */
.L_x_1831:
[----:B------:R-:W-:Y:S05]  /*b210*/  BSYNC B1 ;  /* 0x0000000000017941 */ /* 0x000fea0003800000 */
.L_x_1479:
[----:B------:R-:W-:Y:S01]  /*b220*/  BSSY B1, `(.L_x_1481) ;  /* 0x00000ce000017945 */ /* 0x000fe20003800000 */
[----:B------:R-:W-:Y:S02]  /*b230*/  PRMT R96, R12, 0x7610, R96 ;  /* 0x000076100c607816 */ /* 0x000fe40000000060 */
[----:B0-----:R-:W-:Y:S01]  /*b240*/  PRMT R97, R13, 0x7610, R97 ;  /* 0x000076100d617816 */ /* 0x001fe20000000061 */
[----:B------:R-:W-:Y:S06]  /*b250*/  @P0 BRA `(.L_x_1482) ;  /* 0x0000000c00280947 */ /* 0x000fec0003800000 */
[----:B------:R-:W2:Y:S01]  /*b260*/  LDL R15, [R1+0x10] ;  /* 0x00001000010f7983 */ /* 0x000ea20000100800 */
[----:B------:R-:W0:Y:S03]  /*b270*/  LDC R12, c[0x0][0x3d4] ;  /* 0x0000f500ff0c7b82 */ /* 0x000e260000000800 */
[----:B------:R-:W3:Y:S04]  /*b280*/  LDL R14, [R1+0x14] ;  /* 0x00001400010e7983 */ /* 0x000ee80000100800 */
[----:B------:R1:W5:Y:S01]  /*b290*/  LDL R144, [R1+0x4c] ;  /* 0x00004c0001907983 */ /* 0x0003620000100800 */
[----:B------:R-:W-:Y:S01]  /*b2a0*/  BSSY B2, `(.L_x_1483) ;  /* 0x0000034000027945 */ /* 0x000fe20003800000 */
[----:B0-----:R-:W-:-:S02]  /*b2b0*/  ISETP.GE.AND P0, PT, R208, R12, PT ;  /* 0x0000000cd000720c */ /* 0x001fc40003f06270 */
[-C--:B------:R-:W-:Y:S02]  /*b2c0*/  ISETP.GE.AND P5, PT, R237, R12.reuse, PT ;  /* 0x0000000ced00720c */ /* 0x080fe40003fa6270 */
[-C--:B--2---:R-:W-:Y:S02]  /*b2d0*/  ISETP.GE.AND P4, PT, R15, R12.reuse, PT ;  /* 0x0000000c0f00720c */ /* 0x084fe40003f86270 */
[----:B---3--:R-:W-:-:S07]  /*b2e0*/  ISETP.GE.AND P6, PT, R14, R12, PT ;  /* 0x0000000c0e00720c */ /* 0x008fce0003fc6270 */
[----:B-1----:R-:W-:Y:S06]  /*b2f0*/  @P0 BRA `(.L_x_1484) ;  /* 0x0000000000b80947 */ /* 0x002fec0003800000 */
[----:B-----5:R-:W0:Y:S01]  /*b300*/  LDS.128 R12, [R144] ;  /* 0x00000000900c7984 */ /* 0x020e220000000c00 */
[--C-:B------:R-:W-:Y:S02]  /*b310*/  SHF.R.U64 R141, R78, 0x10, R79.reuse ;  /* 0x000000104e8d7819 */ /* 0x100fe4000000124f */
[----:B------:R-:W-:Y:S02]  /*b320*/  SHF.R.U32.HI R78, RZ, 0x10, R79 ;  /* 0x00000010ff4e7819 */ /* 0x000fe4000001164f */
[--C-:B------:R-:W-:Y:S02]  /*b330*/  SHF.R.U64 R79, R76, 0x10, R77.reuse ;  /* 0x000000104c4f7819 */ /* 0x100fe4000000124d */
[----:B------:R-:W-:Y:S02]  /*b340*/  SHF.R.U32.HI R76, RZ, 0x10, R77 ;  /* 0x00000010ff4c7819 */ /* 0x000fe4000001164d */
[----:B------:R-:W-:Y:S02]  /*b350*/  PRMT R137, R137, 0x5410, R78 ;  /* 0x0000541089897816 */ /* 0x000fe4000000004e */
[----:B------:R-:W-:-:S02]  /*b360*/  PRMT R139, R139, 0x5410, R76 ;  /* 0x000054108b8b7816 */ /* 0x000fc4000000004c */
[----:B------:R-:W-:Y:S02]  /*b370*/  PRMT R136, R136, 0x5410, R141 ;  /* 0x0000541088887816 */ /* 0x000fe4000000008d */
[----:B------:R-:W-:Y:S01]  /*b380*/  PRMT R140, R138, 0x5410, R79 ;  /* 0x000054108a8c7816 */ /* 0x000fe2000000004f */
[C---:B------:R-:W-:Y:S01]  /*b390*/  IMAD.U32 R141, R139.reuse, 0x10000, RZ ;  /* 0x000100008b8d7824 */ /* 0x040fe200078e00ff */
[----:B------:R-:W-:Y:S01]  /*b3a0*/  LOP3.LUT R139, R139, 0xffff0000, RZ, 0xc0, !PT ;  /* 0xffff00008b8b7812 */ /* 0x000fe200078ec0ff */
[C---:B------:R-:W-:Y:S01]  /*b3b0*/  IMAD.U32 R138, R137.reuse, 0x10000, RZ ;  /* 0x00010000898a7824 */ /* 0x040fe200078e00ff */
[----:B------:R-:W-:Y:S02]  /*b3c0*/  LOP3.LUT R137, R137, 0xffff0000, RZ, 0xc0, !PT ;  /* 0xffff000089897812 */ /* 0x000fe400078ec0ff */
[C---:B0-----:R-:W-:Y:S01]  /*b3d0*/  LOP3.LUT R77, R14.reuse, 0xffff0000, RZ, 0xc0, !PT ;  /* 0xffff00000e4d7812 */ /* 0x041fe200078ec0ff */
[----:B------:R-:W-:Y:S01]  /*b3e0*/  IMAD.U32 R76, R14, 0x10000, RZ ;  /* 0x000100000e4c7824 */ /* 0x000fe200078e00ff */
[C---:B------:R-:W-:Y:S01]  /*b3f0*/  LOP3.LUT R79, R15.reuse, 0xffff0000, RZ, 0xc0, !PT ;  /* 0xffff00000f4f7812 */ /* 0x040fe200078ec0ff */
[----:B------:R-:W-:-:S02]  /*b400*/  IMAD.U32 R78, R15, 0x10000, RZ ;  /* 0x000100000f4e7824 */ /* 0x000fc400078e00ff */
[C---:B------:R-:W-:Y:S01]  /*b410*/  FMUL.FTZ R143, R77.reuse, R141 ;  /* 0x0000008d4d8f7220 */ /* 0x040fe20000410000 */
[-C--:B------:R-:W-:Y:S01]  /*b420*/  FMUL.FTZ R142, R77, R138.reuse ;  /* 0x0000008a4d8e7220 */ /* 0x080fe20000410000 */
[C---:B------:R-:W-:Y:S01]  /*b430*/  FMUL.FTZ R77, R79.reuse, R139 ;  /* 0x0000008b4f4d7220 */ /* 0x040fe20000410000 */
[----:B------:R-:W-:Y:S02]  /*b440*/  IMAD.U32 R14, R12, 0x10000, RZ ;  /* 0x000100000c0e7824 */ /* 0x000fe400078e00ff */
[C---:B------:R-:W-:Y:S01]  /*b450*/  FFMA.FTZ R143, R76.reuse, R138, -R143 ;  /* 0x0000008a4c8f7223 */ /* 0x040fe2000001088f */
[----:B------:R-:W-:Y:S01]  /*b460*/  FFMA.FTZ R142, R76, R141, R142 ;  /* 0x0000008d4c8e7223 */ /* 0x000fe2000001008e */
[-C--:B------:R-:W-:Y:S01]  /*b470*/  FMUL.FTZ R141, R79, R137.reuse ;  /* 0x000000894f8d7220 */ /* 0x080fe20000410000 */
[----:B------:R-:W-:Y:S01]  /*b480*/  FFMA.FTZ R138, R78, R137, -R77 ;  /* 0x000000894e8a7223 */ /* 0x000fe2000001084d */
[C---:B------:R-:W-:Y:S01]  /*b490*/  IMAD.U32 R15, R13.reuse, 0x10000, RZ ;  /* 0x000100000d0f7824 */ /* 0x040fe200078e00ff */
        /* <DEDUP_REMOVED lines=8> */
[----:B------:R-:W-:Y:S01]  /*b520*/  FMUL.FTZ R76, R12, R77 ;  /* 0x0000004d0c4c7220 */ /* 0x000fe20000410000 */
[----:B------:R-:W-:-:S02]  /*b530*/  FMUL.FTZ R78, R13, R140 ;  /* 0x0000008c0d4e7220 */ /* 0x000fc40000410000 */
[-C--:B------:R-:W-:Y:S01]  /*b540*/  FMUL.FTZ R139, R13, R136.reuse ;  /* 0x000000880d8b7220 */ /* 0x080fe20000410000 */
[C---:B------:R-:W-:Y:S01]  /*b550*/  FFMA.FTZ R12, R14.reuse, R77, -R137 ;  /* 0x0000004d0e0c7223 */ /* 0x040fe20000010889 */
[----:B------:R-:W-:Y:S01]  /*b560*/  FFMA.FTZ R79, R14, R79, R76 ;  /* 0x0000004f0e4f7223 */ /* 0x000fe2000001004c */
[C---:B------:R-:W-:Y:S01]  /*b570*/  FFMA.FTZ R13, R15.reuse, R136, -R78 ;  /* 0x000000880f0d7223 */ /* 0x040fe2000001084e */
[----:B------:R-:W-:Y:S01]  /*b580*/  FFMA.FTZ R140, R15, R140, R139 ;  /* 0x0000008c0f8c7223 */ /* 0x000fe2000001008b */
[----:B------:R-:W-:Y:S02]  /*b590*/  F2FP.BF16.F32.PACK_AB R14, R142, R143 ;  /* 0x0000008f8e0e723e */ /* 0x000fe400000010ff */
[----:B------:R-:W-:Y:S02]  /*b5a0*/  F2FP.BF16.F32.PACK_AB R15, R141, R138 ;  /* 0x0000008a8d0f723e */ /* 0x000fe400000010ff */
[----:B------:R-:W-:Y:S02]  /*b5b0*/  F2FP.BF16.F32.PACK_AB R12, R79, R12 ;  /* 0x0000000c4f0c723e */ /* 0x000fe400000010ff */
[----:B------:R-:W-:-:S05]  /*b5c0*/  F2FP.BF16.F32.PACK_AB R13, R140, R13 ;  /* 0x0000000d8c0d723e */ /* 0x000fca00000010ff */
[----:B------:R0:W-:Y:S02]  /*b5d0*/  STS.128 [R144], R12 ;  /* 0x0000000c90007388 */ /* 0x0001e40000000c00 */
.L_x_1484:
[----:B------:R-:W-:Y:S05]  /*b5e0*/  BSYNC B2 ;  /* 0x0000000000027941 */ /* 0x000fea0003800000 */
.L_x_1483:
[----:B------:R-:W-:Y:S04]  /*b5f0*/  BSSY B2, `(.L_x_1485) ;  /* 0x0000030000027945 */ /* 0x000fe80003800000 */
[----:B------:R-:W-:Y:S05]  /*b600*/  @P4 BRA `(.L_x_1486) ;  /* 0x0000000000b84947 */ /* 0x000fea0003800000 */
[----:B0----5:R-:W0:Y:S01]  /*b610*/  LDS.128 R12, [R144+0x4000] ;  /* 0x00400000900c7984 */ /* 0x021e220000000c00 */
[----:B------:R-:W-:Y:S02]  /*b620*/  SHF.R.U64 R74, R74, 0x10, R75 ;  /* 0x000000104a4a7819 */ /* 0x000fe4000000124b */
[----:B------:R-:W-:Y:S02]  /*b630*/  SHF.R.U64 R72, R72, 0x10, R73 ;  /* 0x0000001048487819 */ /* 0x000fe40000001249 */
[----:B------:R-:W-:Y:S02]  /*b640*/  SHF.R.U32.HI R75, RZ, 0x10, R75 ;  /* 0x00000010ff4b7819 */ /* 0x000fe4000001164b */
[----:B------:R-:W-:Y:S02]  /*b650*/  SHF.R.U32.HI R73, RZ, 0x10, R73 ;  /* 0x00000010ff497819 */ /* 0x000fe40000011649 */
[----:B------:R-:W-:Y:S02]  /*b660*/  PRMT R134, R134, 0x5410, R75 ;  /* 0x0000541086867816 */ /* 0x000fe4000000004b */
[----:B------:R-:W-:-:S02]  /*b670*/  PRMT R132, R132, 0x5410, R73 ;  /* 0x0000541084847816 */ /* 0x000fc40000000049 */
[----:B------:R-:W-:Y:S01]  /*b680*/  PRMT R133, R133, 0x5410, R72 ;  /* 0x0000541085857816 */ /* 0x000fe20000000048 */
[C---:B------:R-:W-:Y:S01]  /*b690*/  IMAD.U32 R76, R134.reuse, 0x10000, RZ ;  /* 0x00010000864c7824 */ /* 0x040fe200078e00ff */
[----:B------:R-:W-:Y:S01]  /*b6a0*/  LOP3.LUT R134, R134, 0xffff0000, RZ, 0xc0, !PT ;  /* 0xffff000086867812 */ /* 0x000fe200078ec0ff */
[C---:B------:R-:W-:Y:S01]  /*b6b0*/  IMAD.U32 R77, R132.reuse, 0x10000, RZ ;  /* 0x00010000844d7824 */ /* 0x040fe200078e00ff */
[----:B------:R-:W-:Y:S02]  /*b6c0*/  LOP3.LUT R132, R132, 0xffff0000, RZ, 0xc0, !PT ;  /* 0xffff000084847812 */ /* 0x000fe400078ec0ff */
[----:B------:R-:W-:Y:S02]  /*b6d0*/  PRMT R135, R135, 0x5410, R74 ;  /* 0x0000541087877816 */ /* 0x000fe4000000004a */
[C---:B0-----:R-:W-:Y:S01]  /*b6e0*/  LOP3.LUT R73, R14.reuse, 0xffff0000, RZ, 0xc0, !PT ;  /* 0xffff00000e497812 */ /* 0x041fe200078ec0ff */
[----:B------:R-:W-:Y:S01]  /*b6f0*/  IMAD.U32 R72, R14, 0x10000, RZ ;  /* 0x000100000e487824 */ /* 0x000fe200078e00ff */
[C---:B------:R-:W-:Y:S01]  /*b700*/  LOP3.LUT R75, R15.reuse, 0xffff0000, RZ, 0xc0, !PT ;  /* 0xffff00000f4b7812 */ /* 0x040fe200078ec0ff */
[----:B------:R-:W-:-:S02]  /*b710*/  IMAD.U32 R74, R15, 0x10000, RZ ;  /* 0x000100000f4a7824 */ /* 0x000fc400078e00ff */
[C---:B------:R-:W-:Y:S01]  /*b720*/  FMUL.FTZ R78, R73.reuse, R76 ;  /* 0x0000004c494e7220 */ /* 0x040fe20000410000 */
[-C--:B------:R-:W-:Y:S01]  /*b730*/  FMUL.FTZ R79, R73, R77.reuse ;  /* 0x0000004d494f7220 */ /* 0x080fe20000410000 */
[----:B------:R-:W-:Y:S01]  /*b740*/  FMUL.FTZ R73, R75, R132 ;  /* 0x000000844b497220 */ /* 0x000fe20000410000 */
[----:B------:R-:W-:Y:S02]  /*b750*/  IMAD.U32 R14, R12, 0x10000, RZ ;  /* 0x000100000c0e7824 */ /* 0x000fe400078e00ff */
[C---:B------:R-:W-:Y:S01]  /*b760*/  FFMA.FTZ R137, R72.reuse, R77, R78 ;  /* 0x0000004d48897223 */ /* 0x040fe2000001004e */
[----:B------:R-:W-:Y:S02]  /*b770*/  IMAD.U32 R15, R13, 0x10000, RZ ;  /* 0x000100000d0f7824 */ /* 0x000fe400078e00ff */
[----:B------:R-:W-:Y:S01]  /*b780*/  FFMA.FTZ R136, R72, R76, -R79 ;  /* 0x0000004c48887223 */ /* 0x000fe2000001084f */
[-C--:B------:R-:W-:Y:S01]  /*b790*/  FMUL.FTZ R77, R75, R134.reuse ;  /* 0x000000864b4d7220 */ /* 0x080fe20000410000 */
[----:B------:R-:W-:Y:S01]  /*b7a0*/  LOP3.LUT R12, R12, 0xffff0000, RZ, 0xc0, !PT ;  /* 0xffff00000c0c7812 */ /* 0x000fe200078ec0ff */
[C---:B------:R-:W-:Y:S01]  /*b7b0*/  FFMA.FTZ R134, R74.reuse, R134, -R73 ;  /* 0x000000864a867223 */ /* 0x040fe20000010849 */
[----:B------:R-:W-:Y:S01]  /*b7c0*/  LOP3.LUT R13, R13, 0xffff0000, RZ, 0xc0, !PT ;  /* 0xffff00000d0d7812 */ /* 0x000fe200078ec0ff */
[C---:B------:R-:W-:Y:S01]  /*b7d0*/  IMAD.U32 R75, R133.reuse, 0x10000, RZ ;  /* 0x00010000854b7824 */ /* 0x040fe200078e00ff */
[----:B------:R-:W-:Y:S01]  /*b7e0*/  LOP3.LUT R76, R133, 0xffff0000, RZ, 0xc0, !PT ;  /* 0xffff0000854c7812 */ /* 0x000fe200078ec0ff */
[C---:B------:R-:W-:Y:S01]  /*b7f0*/  IMAD.U32 R73, R135.reuse, 0x10000, RZ ;  /* 0x0001000087497824 */ /* 0x040fe200078e00ff */
[----:B------:R-:W-:Y:S01]  /*b800*/  LOP3.LUT R72, R135, 0xffff0000, RZ, 0xc0, !PT ;  /* 0xffff000087487812 */ /* 0x000fe200078ec0ff */
        /* <DEDUP_REMOVED lines=14> */
.L_x_1486:
[----:B------:R-:W-:Y:S05]  /*b8f0*/  BSYNC B2 ;  /* 0x0000000000027941 */ /* 0x000fea0003800000 */
.L_x_1485:
[----:B------:R-:W-:Y:S04]  /*b900*/  BSSY B2, `(.L_x_1487) ;  /* 0x0000030000027945 */ /* 0x000fe80003800000 */
[----:B------:R-:W-:Y:S05]  /*b910*/  @P5 BRA `(.L_x_1488) ;  /* 0x0000000000b85947 */ /* 0x000fea0003800000 */
[----:B01---5:R-:W0:Y:S01]  /*b920*/  LDS.128 R12, [R144+0x8000] ;  /* 0x00800000900c7984 */ /* 0x023e220000000c00 */
[--C-:B------:R-:W-:Y:S02]  /*b930*/  SHF.R.U64 R73, R70, 0x10, R71.reuse ;  /* 0x0000001046497819 */ /* 0x100fe40000001247 */
[----:B------:R-:W-:Y:S02]  /*b940*/  SHF.R.U32.HI R70, RZ, 0x10, R71 ;  /* 0x00000010ff467819 */ /* 0x000fe40000011647 */
[--C-:B------:R-:W-:Y:S02]  /*b950*/  SHF.R.U64 R71, R68, 0x10, R69.reuse ;  /* 0x0000001044477819 */ /* 0x100fe40000001245 */
[----:B------:R-:W-:Y:S02]  /*b960*/  SHF.R.U32.HI R68, RZ, 0x10, R69 ;  /* 0x00000010ff447819 */ /* 0x000fe40000011645 */
[----:B------:R-:W-:Y:S02]  /*b970*/  PRMT R125, R125, 0x5410, R70 ;  /* 0x000054107d7d7816 */ /* 0x000fe40000000046 */
[----:B------:R-:W-:-:S02]  /*b980*/  PRMT R127, R127, 0x5410, R68 ;  /* 0x000054107f7f7816 */ /* 0x000fc40000000044 */
[----:B------:R-:W-:Y:S01]  /*b990*/  PRMT R124, R124, 0x5410, R73 ;  /* 0x000054107c7c7816 */ /* 0x000fe20000000049 */
[----:B------:R-:W-:Y:S01]  /*b9a0*/  IMAD.U32 R72, R125, 0x10000, RZ ;  /* 0x000100007d487824 */ /* 0x000fe200078e00ff */
[----:B------:R-:W-:Y:S01]  /*b9b0*/  PRMT R126, R126, 0x5410, R71 ;  /* 0x000054107e7e7816 */ /* 0x000fe20000000047 */
[C---:B------:R-:W-:Y:S01]  /*b9c0*/  IMAD.U32 R73, R127.reuse, 0x10000, RZ ;  /* 0x000100007f497824 */ /* 0x040fe200078e00ff */
[----:B------:R-:W-:Y:S02]  /*b9d0*/  LOP3.LUT R127, R127, 0xffff0000, RZ, 0xc0, !PT ;  /* 0xffff00007f7f7812 */ /* 0x000fe400078ec0ff */
[----:B------:R-:W-:Y:S02]  /*b9e0*/  LOP3.LUT R125, R125, 0xffff0000, RZ, 0xc0, !PT ;  /* 0xffff00007d7d7812 */ /* 0x000fe400078ec0ff */
[C---:B0-----:R-:W-:Y:S01]  /*b9f0*/  LOP3.LUT R69, R14.reuse, 0xffff0000, RZ, 0xc0, !PT ;  /* 0xffff00000e457812 */ /* 0x041fe200078ec0ff */
[----:B------:R-:W-:Y:S01]  /*ba00*/  IMAD.U32 R68, R14, 0x10000, RZ ;  /* 0x000100000e447824 */ /* 0x000fe200078e00ff */
[C---:B------:R-:W-:Y:S01]  /*ba10*/  LOP3.LUT R71, R15.reuse, 0xffff0000, RZ, 0xc0, !PT ;  /* 0xffff00000f477812 */ /* 0x040fe200078ec0ff */
[----:B------:R-:W-:-:S02]  /*ba20*/  IMAD.U32 R70, R15, 0x10000, RZ ;  /* 0x000100000f467824 */ /* 0x000fc400078e00ff */
[CC--:B------:R-:W-:Y:S01]  /*ba30*/  FMUL.FTZ R74, R69.reuse, R72.reuse ;  /* 0x00000048454a7220 */ /* 0x0c0fe20000410000 */
[----:B------:R-:W-:Y:S01]  /*ba40*/  FMUL.FTZ R75, R69, R73 ;  /* 0x00000049454b7220 */ /* 0x000fe20000410000 */
[C---:B------:R-:W-:Y:S01]  /*ba50*/  FMUL.FTZ R69, R71.reuse, R127 ;  /* 0x0000007f47457220 */ /* 0x040fe20000410000 */
[----:B------:R-:W-:Y:S02]  /*ba60*/  IMAD.U32 R14, R12, 0x10000, RZ ;  /* 0x000100000c0e7824 */ /* 0x000fe400078e00ff */
        /* <DEDUP_REMOVED lines=9> */
[----:B------:R-:W-:Y:S01]  /*bb00*/  FFMA.FTZ R72, R68, R72, -R75 ;  /* 0x0000004844487223 */ /* 0x000fe2000001084b */
        /* <DEDUP_REMOVED lines=15> */
.L_x_1488:
[----:B------:R-:W-:Y:S05]  /*bc00*/  BSYNC B2 ;  /* 0x0000000000027941 */ /* 0x000fea0003800000 */
.L_x_1487:
[----:B------:R-:W-:Y:S05]  /*bc10*/  @P6 BRA `(.L_x_1482) ;  /* 0x0000000000b86947 */ /* 0x000fea0003800000 */
[----:B012--5:R-:W0:Y:S01]  /*bc20*/  LDS.128 R12, [R144+0xc000] ;  /* 0x00c00000900c7984 */ /* 0x027e220000000c00 */
        /* <DEDUP_REMOVED lines=45> */
.L_x_1482:
[----:B------:R-:W-:Y:S05]  /*bf00*/  BSYNC B1 ;  /* 0x0000000000017941 */ /* 0x000fea0003800000 */
.L_x_1481:
[----:B------:R-:W-:Y:S04]  /*bf10*/  BSSY B1, `(.L_x_1489) ;  /* 0x00000cc000017945 */ /* 0x000fe80003800000 */
[----:B------:R-:W-:Y:S05]  /*bf20*/  @P1 BRA `(.L_x_1490) ;  /* 0x0000000c00281947 */ /* 0x000fea0003800000 */
[----:B0123--:R-:W2:Y:S01]  /*bf30*/  LDL R14, [R1+0x10] ;  /* 0x00001000010e7983 */ /* 0x00fea20000100800 */
        /* <DEDUP_REMOVED lines=9> */
[----:B-----5:R-:W0:Y:S01]  /*bfd0*/  LDS.128 R12, [R68+0x1000] ;  /* 0x00100000440c7984 */ /* 0x020e220000000c00 */
        /* <DEDUP_REMOVED lines=45> */
.L_x_1492:
[----:B------:R-:W-:Y:S05]  /*c2b0*/  BSYNC B2 ;  /* 0x0000000000027941 */ /* 0x000fea0003800000 */
.L_x_1491:
[----:B------:R-:W-:Y:S04]  /*c2c0*/  BSSY B2, `(.L_x_1493) ;  /* 0x0000030000027945 */ /* 0x000fe80003800000 */
[----:B------:R-:W-:Y:S05]  /*c2d0*/  @P1 BRA `(.L_x_1494) ;  /* 0x0000000000b81947 */ /* 0x000fea0003800000 */
[----:B0----5:R-:W0:Y:S01]  /*c2e0*/  LDS.128 R12, [R68+0x5000] ;  /* 0x00500000440c7984 */ /* 0x021e220000000c00 */
        /* <DEDUP_REMOVED lines=45> */
.L_x_1494:
[----:B------:R-:W-:Y:S05]  /*c5c0*/  BSYNC B2 ;  /* 0x0000000000027941 */ /* 0x000fea0003800000 */
.L_x_1493:
        /* <DEDUP_REMOVED lines=48> */
.L_x_1496:
[----:B------:R-:W-:Y:S05]  /*c8d0*/  BSYNC B2 ;  /* 0x0000000000027941 */ /* 0x000fea0003800000 */
.L_x_1495:
        /* <DEDUP_REMOVED lines=22> */
[C---:B------:R-:W-:Y:S01]  /*ca40*/  FFMA.FTZ R57, R48.reuse, R53, R56 ;  /* 0x0000003530397223 */ /* 0x040fe20000010038 */
[-C--:B------:R-:W-:Y:S01]  /*ca50*/  FMUL.FTZ R53, R51, R107.reuse ;  /* 0x0000006b33357220 */ /* 0x080fe20000410000 */
[C---:B------:R-:W-:Y:S02]  /*ca60*/  IMAD.U32 R15, R13.reuse, 0x10000, RZ ;  /* 0x000100000d0f7824 */ /* 0x040fe400078e00ff */
[----:B------:R-:W-:Y:S01]  /*ca70*/  FFMA.FTZ R54, R48, R52, -R55 ;  /* 0x0000003430367223 */ /* 0x000fe20000010837 */
[----:B------:R-:W-:Y:S01]  /*ca80*/  IMAD.U32 R51, R108, 0x10000, RZ ;  /* 0x000100006c337824 */ /* 0x000fe200078e00ff */
[----:B------:R-:W-:Y:S01]  /*ca90*/  LOP3.LUT R12, R12, 0xffff0000, RZ, 0xc0, !PT ;  /* 0xffff00000c0c7812 */ /* 0x000fe200078ec0ff */
[----:B------:R-:W-:Y:S01]  /*caa0*/  FFMA.FTZ R107, R50, R107, -R49 ;  /* 0x0000006b326b7223 */ /* 0x000fe20000010831 */
[----:B------:R-:W-:Y:S01]  /*cab0*/  LOP3.LUT R13, R13, 0xffff0000, RZ, 0xc0, !PT ;  /* 0xffff00000d0d7812 */ /* 0x000fe200078ec0ff */
[C---:B------:R-:W-:Y:S01]  /*cac0*/  IMAD.U32 R49, R101.reuse, 0x10000, RZ ;  /* 0x0001000065317824 */ /* 0x040fe200078e00ff */
        /* <DEDUP_REMOVED lines=15> */
[----:B------:R4:W-:Y:S02]  /*cbc0*/  STS.128 [R68+0xd000], R12 ;  /* 0x00d0000c44007388 */ /* 0x0009e40000000c00 */
.L_x_1490:
[----:B------:R-:W-:Y:S05]  /*cbd0*/  BSYNC B1 ;  /* 0x0000000000017941 */ /* 0x000fea0003800000 */
.L_x_1489:
[----:B------:R-:W-:Y:S04]  /*cbe0*/  BSSY B1, `(.L_x_1497) ;  /* 0x00000cc000017945 */ /* 0x000fe80003800000 */
[----:B------:R-:W-:Y:S05]  /*cbf0*/  @P2 BRA `(.L_x_1498) ;  /* 0x0000000c00282947 */ /* 0x000fea0003800000 */
[----:B01234-:R-:W2:Y:S01]  /*cc00*/  LDL R14, [R1+0x10] ;  /* 0x00001000010e7983 */ /* 0x01fea20000100800 */
        /* <DEDUP_REMOVED lines=55> */
.L_x_1500:
[----:B------:R-:W-:Y:S05]  /*cf80*/  BSYNC B2 ;  /* 0x0000000000027941 */ /* 0x000fea0003800000 */
.L_x_1499:
        /* <DEDUP_REMOVED lines=23> */
[----:B------:R-:W-:Y:S01]  /*d100*/  FFMA.FTZ R49, R40, R45, R48 ;  /* 0x0000002d28317223 */ /* 0x000fe20000010030 */
[-C--:B------:R-:W-:Y:S01]  /*d110*/  FMUL.FTZ R45, R43, R99.reuse ;  /* 0x000000632b2d7220 */ /* 0x080fe20000410000 */
[----:B------:R-:W-:Y:S01]  /*d120*/  FFMA.FTZ R99, R42, R99, -R41 ;  /* 0x000000632a637223 */ /* 0x000fe20000010829 */
[----:B------:R-:W-:Y:S02]  /*d130*/  IMAD.U32 R15, R13, 0x10000, RZ ;  /* 0x000100000d0f7824 */ /* 0x000fe400078e00ff */
[----:B------:R-:W-:Y:S01]  /*d140*/  FFMA.FTZ R46, R40, R44, -R47 ;  /* 0x0000002c282e7223 */ /* 0x000fe2000001082f */
        /* <DEDUP_REMOVED lines=8> */
[----:B------:R-:W-:-:S02]  /*d1d0*/  FMUL.FTZ R42, R12, R41 ;  /* 0x000000290c2a7220 */ /* 0x000fc40000410000 */
[C---:B------:R-:W-:Y:S01]  /*d1e0*/  FMUL.FTZ R44, R13.reuse, R40 ;  /* 0x000000280d2c7220 */ /* 0x040fe20000410000 */
[C---:B------:R-:W-:Y:S01]  /*d1f0*/  FFMA.FTZ R12, R14.reuse, R41, -R45 ;  /* 0x000000290e0c7223 */ /* 0x040fe2000001082d */
[-C--:B------:R-:W-:Y:S01]  /*d200*/  FMUL.FTZ R47, R13, R98.reuse ;  /* 0x000000620d2f7220 */ /* 0x080fe20000410000 */
[----:B------:R-:W-:Y:S01]  /*d210*/  FFMA.FTZ R43, R14, R43, R42 ;  /* 0x0000002b0e2b7223 */ /* 0x000fe2000001002a */
[----:B------:R-:W-:Y:S01]  /*d220*/  FFMA.FTZ R13, R15, R98, -R44 ;  /* 0x000000620f0d7223 */ /* 0x000fe2000001082c */
[----:B------:R-:W-:Y:S01]  /*d230*/  F2FP.BF16.F32.PACK_AB R14, R49, R46 ;  /* 0x0000002e310e723e */ /* 0x000fe200000010ff */
[----:B------:R-:W-:Y:S01]  /*d240*/  FFMA.FTZ R40, R15, R40, R47 ;  /* 0x000000280f287223 */ /* 0x000fe2000001002f */
[----:B------:R-:W-:Y:S02]  /*d250*/  F2FP.BF16.F32.PACK_AB R15, R106, R99 ;  /* 0x000000636a0f723e */ /* 0x000fe400000010ff */
[----:B------:R-:W-:Y:S02]  /*d260*/  F2FP.BF16.F32.PACK_AB R12, R43, R12 ;  /* 0x0000000c2b0c723e */ /* 0x000fe400000010ff */
[----:B------:R-:W-:-:S05]  /*d270*/  F2FP.BF16.F32.PACK_AB R13, R40, R13 ;  /* 0x0000000d280d723e */ /* 0x000fca00000010ff */
[----:B------:R1:W-:Y:S02]  /*d280*/  STS.128 [R52+0x6000], R12 ;  /* 0x0060000c34007388 */ /* 0x0003e40000000c00 */
.L_x_1502:
[----:B------:R-:W-:Y:S05]  /*d290*/  BSYNC B2 ;  /* 0x0000000000027941 */ /* 0x000fea0003800000 */
.L_x_1501:
[----:B------:R-:W-:Y:S04]  /*d2a0*/  BSSY B2, `(.L_x_1503) ;  /* 0x0000030000027945 */ /* 0x000fe80003800000 */
[----:B------:R-:W-:Y:S05]  /*d2b0*/  @P2 BRA `(.L_x_1504) ;  /* 0x0000000000b82947 */ /* 0x000fea0003800000 */
[----:B01---5:R-:W0:Y:S01]  /*d2c0*/  LDS.128 R12, [R52+0xa000] ;  /* 0x00a00000340c7984 */ /* 0x023e220000000c00 */
        /* <DEDUP_REMOVED lines=45> */
.L_x_1504:
[----:B------:R-:W-:Y:S05]  /*d5a0*/  BSYNC B2 ;  /* 0x0000000000027941 */ /* 0x000fea0003800000 */
.L_x_1503:
[----:B------:R-:W-:Y:S05]  /*d5b0*/  @P4 BRA `(.L_x_1498) ;  /* 0x0000000000b84947 */ /* 0x000fea0003800000 */
[----:B012--5:R-:W0:Y:S01]  /*d5c0*/  LDS.128 R12, [R52+0xe000] ;  /* 0x00e00000340c7984 */ /* 0x027e220000000c00 */
        /* <DEDUP_REMOVED lines=45> */
.L_x_1498:
[----:B------:R-:W-:Y:S05]  /*d8a0*/  BSYNC B1 ;  /* 0x0000000000017941 */ /* 0x000fea0003800000 */
.L_x_1497:
        /* <DEDUP_REMOVED lines=57> */
.L_x_1507:
[----:B------:R-:W-:Y:S05]  /*dc40*/  BSYNC B1 ;  /* 0x0000000000017941 */ /* 0x000fea0003800000 */
.L_x_1506:
        /* <DEDUP_REMOVED lines=48> */
.L_x_1509:
[----:B------:R-:W-:Y:S05]  /*df50*/  BSYNC B1 ;  /* 0x0000000000017941 */ /* 0x000fea0003800000 */
.L_x_1508:
[----:B------:R-:W-:Y:S04]  /*df60*/  BSSY B1, `(.L_x_1510) ;  /* 0x0000030000017945 */ /* 0x000fe80003800000 */
[----:B------:R-:W-:Y:S05]  /*df70*/  @P2 BRA `(.L_x_1511) ;  /* 0x0000000000b82947 */ /* 0x000fea0003800000 */
[----:B01---5:R-:W0:Y:S01]  /*df80*/  LDS.128 R12, [R36+0xb000] ;  /* 0x00b00000240c7984 */ /* 0x023e220000000c00 */
[----:B------:R-:W-:Y:S02]  /*df90*/  SHF.R.U64 R24, R6, 0x10, R7 ;  /* 0x0000001006187819 */ /* 0x000fe40000001207 */
[--C-:B------:R-:W-:Y:S02]  /*dfa0*/  SHF.R.U64 R6, R20, 0x10, R21.reuse ;  /* 0x0000001014067819 */ /* 0x100fe40000001215 */
        /* <DEDUP_REMOVED lines=9> */
[----:B------:R-:W-:Y:S01]  /*e040*/  PRMT R81, R81, 0x5410, R6 ;  /* 0x0000541051517816 */ /* 0x000fe20000000006 */
        /* <DEDUP_REMOVED lines=11> */
[----:B------:R-:W-:Y:S01]  /*e100*/  FFMA.FTZ R26, R20, R27, R14 ;  /* 0x0000001b141a7223 */ /* 0x000fe2000001000e */
[-C--:B------:R-:W-:Y:S01]  /*e110*/  FMUL.FTZ R20, R15, R80.reuse ;  /* 0x000000500f147220 */ /* 0x080fe20000410000 */
        /* <DEDUP_REMOVED lines=20> */
.L_x_1511:
[----:B------:R-:W-:Y:S05]  /*e260*/  BSYNC B1 ;  /* 0x0000000000017941 */ /* 0x000fea0003800000 */
.L_x_1510:
[----:B------:R-:W-:Y:S05]  /*e270*/  @P3 BRA `(.L_x_1505) ;  /* 0x0000005000383947 */ /* 0x000fea0003800000 */
[----:B012--5:R-:W0:Y:S01]  /*e280*/  LDS.128 R12, [R36+0xf000] ;  /* 0x00f00000240c7984 */ /* 0x027e220000000c00 */
[----:B------:R-:W-:Y:S02]  /*e290*/  SHF.R.U64 R7, R4, 0x10, R5 ;  /* 0x0000001004077819 */ /* 0x000fe40000001205 */
[----:B------:R-:W-:Y:S02]  /*e2a0*/  SHF.R.U32.HI R4, RZ, 0x10, R9 ;  /* 0x00000010ff047819 */ /* 0x000fe40000011609 */
[----:B------:R-:W-:Y:S02]  /*e2b0*/  SHF.R.U32.HI R6, RZ, 0x10, R5 ;  /* 0x00000010ff067819 */ /* 0x000fe40000011605 */
[----:B------:R-:W-:Y:S02]  /*e2c0*/  SHF.R.U64 R5, R8, 0x10, R9 ;  /* 0x0000001008057819 */ /* 0x000fe40000001209 */
[----:B------:R-:W-:Y:S02]  /*e2d0*/  PRMT R11, R11, 0x5410, R4 ;  /* 0x000054100b0b7816 */ /* 0x000fe40000000004 */
[----:B------:R-:W-:-:S02]  /*e2e0*/  PRMT R9, R3, 0x5410, R6 ;  /* 0x0000541003097816 */ /* 0x000fc40000000006 */
[----:B------:R-:W-:Y:S02]  /*e2f0*/  PRMT R20, R10, 0x5410, R5 ;  /* 0x000054100a147816 */ /* 0x000fe40000000005 */
[----:B------:R-:W-:Y:S01]  /*e300*/  PRMT R8, R0, 0x5410, R7 ;  /* 0x0000541000087816 */ /* 0x000fe20000000007 */
[----:B------:R-:W-:Y:S01]  /*e310*/  IMAD.U32 R10, R9, 0x10000, RZ ;  /* 0x00010000090a7824 */ /* 0x000fe200078e00ff */
[----:B------:R-:W-:Y:S02]  /*e320*/  LOP3.LUT R21, R11, 0xffff0000, RZ, 0xc0, !PT ;  /* 0xffff00000b157812 */ /* 0x000fe400078ec0ff */
[----:B------:R-:W-:Y:S01]  /*e330*/  LOP3.LUT R9, R9, 0xffff0000, RZ, 0xc0, !PT ;  /* 0xffff000009097812 */ /* 0x000fe200078ec0ff */
[C---:B0-----:R-:W-:Y:S01]  /*e340*/  IMAD.U32 R5, R14.reuse, 0x10000, RZ ;  /* 0x000100000e057824 */ /* 0x041fe200078e00ff */
[----:B------:R-:W-:Y:S01]  /*e350*/  LOP3.LUT R6, R14, 0xffff0000, RZ, 0xc0, !PT ;  /* 0xffff00000e067812 */ /* 0x000fe200078ec0ff */
[C---:B------:R-:W-:Y:S01]  /*e360*/  IMAD.U32 R7, R15.reuse, 0x10000, RZ ;  /* 0x000100000f077824 */ /* 0x040fe200078e00ff */
[----:B------:R-:W-:Y:S01]  /*e370*/  LOP3.LUT R14, R15, 0xffff0000, RZ, 0xc0, !PT ;  /* 0xffff00000f0e7812 */ /* 0x000fe200078ec0ff */
[----:B------:R-:W-:Y:S01]  /*e380*/  IMAD.U32 R15, R11, 0x10000, RZ ;  /* 0x000100000b0f7824 */ /* 0x000fe200078e00ff */
[C---:B------:R-:W-:Y:S01]  /*e390*/  LOP3.LUT R3, R12.reuse, 0xffff0000, RZ, 0xc0, !PT ;  /* 0xffff00000c037812 */ /* 0x040fe200078ec0ff */
[----:B------:R-:W-:Y:S01]  /*e3a0*/  IMAD.U32 R0, R12, 0x10000, RZ ;  /* 0x000100000c007824 */ /* 0x000fe200078e00ff */
[----:B------:R-:W-:Y:S01]  /*e3b0*/  LOP3.LUT R12, R13, 0xffff0000, RZ, 0xc0, !PT ;  /* 0xffff00000d0c7812 */ /* 0x000fe200078ec0ff */
[C---:B------:R-:W-:Y:S01]  /*e3c0*/  FMUL.FTZ R24, R6.reuse, R15 ;  /* 0x0000000f06187220 */ /* 0x040fe20000410000 */
[-C--:B------:R-:W-:Y:S01]  /*e3d0*/  FMUL.FTZ R6, R6, R10.reuse ;  /* 0x0000000a06067220 */ /* 0x080fe20000410000 */
[C---:B------:R-:W-:Y:S01]  /*e3e0*/  FMUL.FTZ R26, R14.reuse, R21 ;  /* 0x000000150e1a7220 */ /* 0x040fe20000410000 */
[----:B------:R-:W-:Y:S01]  /*e3f0*/  FMUL.FTZ R14, R14, R9 ;  /* 0x000000090e0e7220 */ /* 0x000fe20000410000 */
[C---:B------:R-:W-:Y:S01]  /*e400*/  FFMA.FTZ R24, R5.reuse, R10, -R24 ;  /* 0x0000000a05187223 */ /* 0x040fe20000010818 */
[----:B------:R-:W-:Y:S01]  /*e410*/  FFMA.FTZ R15, R5, R15, R6 ;  /* 0x0000000f050f7223 */ /* 0x000fe20000010006 */
[C---:B------:R-:W-:Y:S01]  /*e420*/  FFMA.FTZ R26, R7.reuse, R9, -R26 ;  /* 0x00000009071a7223 */ /* 0x040fe2000001081a */
[C---:B------:R-:W-:Y:S01]  /*e430*/  IMAD.U32 R6, R20.reuse, 0x10000, RZ ;  /* 0x0001000014067824 */ /* 0x040fe200078e00ff */
[----:B------:R-:W-:Y:S01]  /*e440*/  LOP3.LUT R11, R20, 0xffff0000, RZ, 0xc0, !PT ;  /* 0xffff0000140b7812 */ /* 0x000fe200078ec0ff */
[C---:B------:R-:W-:Y:S01]  /*e450*/  IMAD.U32 R5, R8.reuse, 0x10000, RZ ;  /* 0x0001000008057824 */ /* 0x040fe200078e00ff */
[----:B------:R-:W-:Y:S01]  /*e460*/  LOP3.LUT R9, R8, 0xffff0000, RZ, 0xc0, !PT ;  /* 0xffff000008097812 */ /* 0x000fe200078ec0ff */
[----:B------:R-:W-:Y:S01]  /*e470*/  FFMA.FTZ R21, R7, R21, R14 ;  /* 0x0000001507157223 */ /* 0x000fe2000001000e */
[----:B------:R-:W-:-:S02]  /*e480*/  IMAD.U32 R4, R13, 0x10000, RZ ;  /* 0x000100000d047824 */ /* 0x000fc400078e00ff */
[CC--:B------:R-:W-:Y:S01]  /*e490*/  FMUL.FTZ R7, R3.reuse, R6.reuse ;  /* 0x0000000603077220 */ /* 0x0c0fe20000410000 */
[----:B------:R-:W-:Y:S01]  /*e4a0*/  FMUL.FTZ R3, R3, R5 ;  /* 0x0000000503037220 */ /* 0x000fe20000410000 */
        /* <DEDUP_REMOVED lines=9> */
[----:B------:R-:W-:-:S05]  /*e540*/  F2FP.BF16.F32.PACK_AB R5, R12, R13 ;  /* 0x0000000d0c05723e */ /* 0x000fca00000010ff */
[----:B------:R0:W-:Y:S01]  /*e550*/  STS.128 [R36+0xf000], R4 ;  /* 0x00f0000424007388 */ /* 0x0001e20000000c00 */
[----:B------:R-:W-:Y:S05]  /*e560*/  BRA `(.L_x_1505) ;  /* 0x0000004c007c7947 */ /* 0x000fea0003800000 */
.L_x_1454:
[----:B------:R-:W2:Y:S04]  /*e570*/  LDL R3, [R1+0x74] ;  /* 0x0000740001037983 */ /* 0x000ea80000100800 */
[----:B------:R-:W3:Y:S01]  /*e580*/  LDL R0, [R1+0x70] ;  /* 0x0000700001007983 */ /* 0x000ee20000100800 */
[-C--:B------:R-:W-:Y:S01]  /*e590*/  ISETP.GE.AND P0, PT, R18, R21.reuse, PT ;  /* 0x000000151200720c */ /* 0x080fe20003f06270 */
[----:B------:R-:W-:Y:S01]  /*e5a0*/  BSSY B1, `(.L_x_1512) ;  /* 0x0000032000017945 */ /* 0x000fe20003800000 */
[----:B------:R-:W-:Y:S01]  /*e5b0*/  ISETP.GE.AND P1, PT, R233, R21, PT ;  /* 0x00000015e900720c */ /* 0x000fe20003f26270 */
[----:B------:R-:W-:Y:S01]  /*e5c0*/  IMAD.MOV.U32 R9, RZ, RZ, R27 ;  /* 0x000000ffff097224 */ /* 0x000fe200078e001b */
[----:B------:R-:W-:Y:S01]  /*e5d0*/  CS2R R34, SRZ ;  /* 0x0000000000227805 */ /* 0x000fe2000001ff00 */
[----:B------:R-:W-:Y:S01]  /*e5e0*/  IMAD.MOV.U32 R20, RZ, RZ, R82 ;  /* 0x000000ffff147224 */ /* 0x000fe200078e0052 */
[----:B------:R-:W-:Y:S01]  /*e5f0*/  CS2R R6, SRZ ;  /* 0x0000000000067805 */ /* 0x000fe2000001ff00 */
[----:B------:R-:W-:Y:S01]  /*e600*/  IMAD.MOV.U32 R8, RZ, RZ, R80 ;  /* 0x000000ffff087224 */ /* 0x000fe200078e0050 */
        /* <DEDUP_REMOVED lines=12> */
[----:B--2---:R-:W-:-:S02]  /*e6d0*/  ISETP.GE.AND P2, PT, R3, R21, PT ;  /* 0x000000150300720c */ /* 0x004fc40003f46270 */
[----:B---3--:R-:W-:Y:S01]  /*e6e0*/  ISETP.GE.AND P3, PT, R0, R21, PT ;  /* 0x000000150000720c */ /* 0x008fe20003f66270 */
[----:B------:R-:W-:Y:S01]  /*e6f0*/  IMAD.MOV.U32 R21, RZ, RZ, R25 ;  /* 0x000000ffff157224 */ /* 0x000fe200078e0019 */
[----:B------:R-:W-:Y:S01]  /*e700*/  CS2R R24, SRZ ;  /* 0x0000000000187805 */ /* 0x000fe2000001ff00 */
[----:B------:R-:W-:Y:S10]  /*e710*/  @P0 BRA `(.L_x_1513) ;  /* 0x0000000000680947 */ /* 0x000ff40003800000 */
[----:B------:R-:W-:Y:S01]  /*e720*/  IADD3 R3, P4, R12, R91, RZ ;  /* 0x0000005b0c037210 */ /* 0x000fe20007f9e0ff */
[----:B------:R-:W-:Y:S01]  /*e730*/  ULDC.64 UR4, c[0x0][0x3c8] ;  /* 0x0000f20000047ab9 */ /* 0x000fe20000000a00 */
[----:B------:R-:W-:Y:S01]  /*e740*/  IADD3 R0, P5, R10, R23, RZ ;  /* 0x000000170a007210 */ /* 0x000fe20007fbe0ff */
[----:B------:R-:W-:Y:S01]  /*e750*/  ULDC.64 UR6, c[0x0][0x3e0] ;  /* 0x0000f80000067ab9 */ /* 0x000fe20000000a00 */
[----:B------:R-:W-:Y:S01]  /*e760*/  CS2R R26, SRZ ;  /* 0x00000000001a7805 */ /* 0x000fe2000001ff00 */
[----:B------:R-:W-:Y:S01]  /*e770*/  IMAD.X R4, R13, 0x1, R95, P4 ;  /* 0x000000010d047824 */ /* 0x000fe200020e065f */
[----:B------:R-:W-:Y:S01]  /*e780*/  LEA R48, P4, R3, UR4, 0x1 ;  /* 0x0000000403307c11 */ /* 0x000fe2000f8808ff */
[----:B------:R-:W-:Y:S01]  /*e790*/  ULDC UR4, c[0x0][0x3d4] ;  /* 0x0000f50000047ab9 */ /* 0x000fe20000000800 */
[----:B------:R-:W-:Y:S02]  /*e7a0*/  CS2R R24, SRZ ;  /* 0x0000000000187805 */ /* 0x000fe4000001ff00 */
[----:B------:R-:W-:-:S02]  /*e7b0*/  ISETP.GE.AND P6, PT, R225, UR4, PT ;  /* 0x00000004e1007c0c */ /* 0x000fc4000bfc6270 */
[----:B------:R-:W-:Y:S02]  /*e7c0*/  CS2R R6, SRZ ;  /* 0x0000000000067805 */ /* 0x000fe4000001ff00 */
[----:B------:R-:W-:Y:S01]  /*e7d0*/  LEA.HI.X R49, R3, UR5, R4, 0x1, P4 ;  /* 0x0000000503317c11 */ /* 0x000fe2000a0f0c04 */
[----:B------:R-:W-:Y:S01]  /*e7e0*/  IMAD.X R3, R11, 0x1, R99, P5 ;  /* 0x000000010b037824 */ /* 0x000fe200028e0663 */
[----:B------:R-:W-:Y:S02]  /*e7f0*/  ISETP.GE.AND P5, PT, R228, UR4, PT ;  /* 0x00000004e4007c0c */ /* 0x000fe4000bfa6270 */
[----:B------:R-:W-:Y:S02]  /*e800*/  CS2R R4, SRZ ;  /* 0x0000000000047805 */ /* 0x000fe4000001ff00 */
[----:B------:R-:W-:Y:S02]  /*e810*/  LEA R52, P4, R0, UR6, 0x1 ;  /* 0x0000000600347c11 */ /* 0x000fe4000f8808ff */
[----:B------:R-:W-:-:S02]  /*e820*/  CS2R R46, SRZ ;  /* 0x00000000002e7805 */ /* 0x000fc4000001ff00 */
[----:B------:R-:W-:Y:S02]  /*e830*/  CS2R R44, SRZ ;  /* 0x00000000002c7805 */ /* 0x000fe4000001ff00 */
[----:B------:R-:W-:Y:S02]  /*e840*/  CS2R R30, SRZ ;  /* 0x00000000001e7805 */ /* 0x000fe4000001ff00 */
[----:B------:R-:W-:Y:S02]  /*e850*/  CS2R R28, SRZ ;  /* 0x00000000001c7805 */ /* 0x000fe4000001ff00 */
[----:B------:R-:W-:Y:S01]  /*e860*/  LEA.HI.X R53, R0, UR7, R3, 0x1, P4 ;  /* 0x0000000700357c11 */ /* 0x000fe2000a0f0c03 */
[----:B------:R-:W-:Y:S02]  /*e870*/  ULDC.64 UR8, c[0x0][0x208] ;  /* 0x0000820000087ab9 */ /* 0x000fe40000000a00 */
[----:B------:R0:W5:Y:S04]  /*e880*/  @!P6 LDG.E.128 R4, desc[UR8][R48.64+0x80] ;  /* 0x000080083004e981 */ /* 0x000168000c1e1d00 */
[----:B------:R0:W5:Y:S04]  /*e890*/  @!P5 LDG.E.128 R24, desc[UR8][R48.64] ;  /* 0x000000083018d981 */ /* 0x000168000c1e1d00 */
[----:B------:R0:W5:Y:S04]  /*e8a0*/  @!P5 LDG.E.128 R44, desc[UR8][R52.64] ;  /* 0x00000008342cd981 */ /* 0x000168000c1e1d00 */
[----:B------:R0:W5:Y:S02]  /*e8b0*/  @!P6 LDG.E.128 R28, desc[UR8][R52.64+0x80] ;  /* 0x00008008341ce981 */ /* 0x000164000c1e1d00 */
.L_x_1513:
[----:B------:R-:W-:Y:S05]  /*e8c0*/  BSYNC B1 ;  /* 0x0000000000017941 */ /* 0x000fea0003800000 */
.L_x_1512:
[----:B------:R-:W-:Y:S01]  /*e8d0*/  BSSY B1, `(.L_x_1514) ;  /* 0x000001f000017945 */ /* 0x000fe20003800000 */
[----:B-----5:R-:W-:Y:S01]  /*e8e0*/  IMAD.MOV.U32 R56, RZ, RZ, R6 ;  /* 0x000000ffff387224 */ /* 0x020fe200078e0006 */
[----:B0-----:R-:W-:Y:S01]  /*e8f0*/  CS2R R48, SRZ ;  /* 0x0000000000307805 */ /* 0x001fe2000001ff00 */
        /* <DEDUP_REMOVED lines=8> */
[----:B------:R-:W-:Y:S01]  /*e980*/  LEA R52, P4, R3, UR4, 0x1 ;  /* 0x0000000403347c11 */ /* 0x000fe2000f8808ff */
[----:B------:R-:W-:Y:S01]  /*e990*/  ULDC UR4, c[0x0][0x3d4] ;  /* 0x0000f50000047ab9 */ /* 0x000fe20000000800 */
[----:B------:R-:W-:-:S02]  /*e9a0*/  IADD3 R0, P5, P6, R23, R92, R10 ;  /* 0x0000005c17007210 */ /* 0x000fc40007ebe00a */
[----:B------:R-:W-:Y:S02]  /*e9b0*/  CS2R R34, SRZ ;  /* 0x0000000000227805 */ /* 0x000fe4000001ff00 */
[----:B------:R-:W-:Y:S02]  /*e9c0*/  LEA.HI.X R53, R3, UR5, R32, 0x1, P4 ;  /* 0x0000000503357c11 */ /* 0x000fe4000a0f0c20 */
[----:B------:R-:W-:Y:S02]  /*e9d0*/  CS2R R32, SRZ ;  /* 0x0000000000207805 */ /* 0x000fe4000001ff00 */
[----:B------:R-:W-:Y:S02]  /*e9e0*/  IADD3.X R3, R99, R90, R11, P5, P6 ;  /* 0x0000005a63037210 */ /* 0x000fe40002fec40b */
[----:B------:R-:W-:Y:S02]  /*e9f0*/  CS2R R50, SRZ ;  /* 0x0000000000327805 */ /* 0x000fe4000001ff00 */
[----:B------:R-:W-:-:S02]  /*ea00*/  ISETP.GE.AND P5, PT, R228, UR4, PT ;  /* 0x00000004e4007c0c */ /* 0x000fc4000bfa6270 */
[----:B------:R-:W-:Y:S02]  /*ea10*/  CS2R R48, SRZ ;  /* 0x0000000000307805 */ /* 0x000fe4000001ff00 */
[----:B------:R-:W-:Y:S02]  /*ea20*/  ISETP.GE.AND P6, PT, R225, UR4, PT ;  /* 0x00000004e1007c0c */ /* 0x000fe4000bfc6270 */
[----:B------:R-:W-:Y:S02]  /*ea30*/  CS2R R42, SRZ ;  /* 0x00000000002a7805 */ /* 0x000fe4000001ff00 */
[C---:B------:R-:W-:Y:S02]  /*ea40*/  LEA R54, P4, R0.reuse, UR6, 0x1 ;  /* 0x0000000600367c11 */ /* 0x040fe4000f8808ff */
[----:B------:R-:W-:Y:S01]  /*ea50*/  CS2R R40, SRZ ;  /* 0x0000000000287805 */ /* 0x000fe2000001ff00 */
[----:B------:R-:W-:Y:S01]  /*ea60*/  ULDC.64 UR8, c[0x0][0x208] ;  /* 0x0000820000087ab9 */ /* 0x000fe20000000a00 */
[----:B------:R-:W-:Y:S01]  /*ea70*/  LEA.HI.X R55, R0, UR7, R3, 0x1, P4 ;  /* 0x0000000700377c11 */ /* 0x000fe2000a0f0c03 */
[----:B------:R0:W5:Y:S04]  /*ea80*/  @!P5 LDG.E.128 R36, desc[UR8][R52.64] ;  /* 0x000000083424d981 */ /* 0x000168000c1e1d00 */
[----:B------:R0:W5:Y:S04]  /*ea90*/  @!P6 LDG.E.128 R32, desc[UR8][R52.64+0x80] ;  /* 0x000080083420e981 */ /* 0x000168000c1e1d00 */
[----:B------:R0:W5:Y:S04]  /*eaa0*/  @!P5 LDG.E.128 R48, desc[UR8][R54.64] ;  /* 0x000000083630d981 */ /* 0x000168000c1e1d00 */
[----:B------:R0:W5:Y:S02]  /*eab0*/  @!P6 LDG.E.128 R40, desc[UR8][R54.64+0x80] ;  /* 0x000080083628e981 */ /* 0x000164000c1e1d00 */
.L_x_1515:
[----:B------:R-:W-:Y:S05]  /*eac0*/  BSYNC B1 ;  /* 0x0000000000017941 */ /* 0x000fea0003800000 */
.L_x_1514:
[----:B------:R-:W-:Y:S01]  /*ead0*/  IMAD.MOV.U32 R0, RZ, RZ, R4 ;  /* 0x000000ffff007224 */ /* 0x000fe200078e0004 */
[----:B------:R-:W1:Y:S01]  /*eae0*/  LDC R98, c[0x0][0x428] ;  /* 0x00010a00ff627b82 */ /* 0x000e620000000800 */
[----:B------:R-:W-:Y:S01]  /*eaf0*/  IMAD.MOV.U32 R3, RZ, RZ, R5 ;  /* 0x000000ffff037224 */ /* 0x000fe200078e0005 */
[----:B------:R-:W-:Y:S01]  /*eb00*/  BSSY B1, `(.L_x_1516) ;  /* 0x0000050000017945 */ /* 0x000fe20003800000 */
        /* <DEDUP_REMOVED lines=23> */
[----:B------:R-:W-:-:S02]  /*ec80*/  PRMT R121, R56, 0x7610, R121 ;  /* 0x0000761038797816 */ /* 0x000fc40000000079 */
[----:B------:R-:W-:Y:S02]  /*ec90*/  CS2R R66, SRZ ;  /* 0x0000000000427805 */ /* 0x000fe4000001ff00 */
[----:B------:R-:W-:Y:S01]  /*eca0*/  PRMT R92, R92, 0x5410, R0 ;  /* 0x000054105c5c7816 */ /* 0x000fe20000000000 */
[----:B------:R-:W-:Y:S01]  /*ecb0*/  IMAD.MOV.U32 R0, RZ, RZ, R45 ;  /* 0x000000ffff007224 */ /* 0x000fe200078e002d */
[----:B------:R-:W-:Y:S01]  /*ecc0*/  PRMT R140, R3, 0x7610, R140 ;  /* 0x00007610038c7816 */ /* 0x000fe2000000008c */
[----:B------:R-:W-:Y:S01]  /*ecd0*/  IMAD.MOV.U32 R3, RZ, RZ, R34 ;  /* 0x000000ffff037224 */ /* 0x000fe200078e0022 */
[----:B------:R-:W-:Y:S02]  /*ece0*/  PRMT R122, R57, 0x7610, R122 ;  /* 0x00007610397a7816 */ /* 0x000fe4000000007a */
[----:B------:R-:W-:Y:S02]  /*ecf0*/  CS2R R54, SRZ ;  /* 0x0000000000367805 */ /* 0x000fe4000001ff00 */
[----:B------:R-:W-:-:S02]  /*ed00*/  PRMT R110, R52, 0x7610, R110 ;  /* 0x00007610346e7816 */ /* 0x000fc4000000006e */
[----:B------:R-:W-:Y:S02]  /*ed10*/  CS2R R52, SRZ ;  /* 0x0000000000347805 */ /* 0x000fe4000001ff00 */
[----:B------:R-:W-:Y:S02]  /*ed20*/  PRMT R139, R0, 0x7610, R139 ;  /* 0x00007610008b7816 */ /* 0x000fe4000000008b */
[----:B------:R-:W-:Y:S02]  /*ed30*/  CS2R R58, SRZ ;  /* 0x00000000003a7805 */ /* 0x000fe4000001ff00 */
[----:B------:R-:W-:Y:S02]  /*ed40*/  PRMT R109, R3, 0x7610, R109 ;  /* 0x00007610036d7816 */ /* 0x000fe4000000006d */
        /* <DEDUP_REMOVED lines=12> */
[----:B-1----:R-:W-:Y:S06]  /*ee10*/  @P2 BRA `(.L_x_1517) ;  /* 0x0000000000782947 */ /* 0x002fec0003800000 */
[----:B------:R-:W-:Y:S01]  /*ee20*/  LEA R0, P4, R84, R12, 0x6 ;  /* 0x0000000c54007211 */ /* 0x000fe200078830ff */
[----:B------:R-:W-:Y:S01]  /*ee30*/  ULDC.64 UR4, c[0x0][0x3c8] ;  /* 0x0000f20000047ab9 */ /* 0x000fe20000000a00 */
[----:B------:R-:W-:Y:S01]  /*ee40*/  ULDC.64 UR6, c[0x0][0x3e0] ;  /* 0x0000f80000067ab9 */ /* 0x000fe20000000a00 */
[----:B------:R-:W-:Y:S02]  /*ee50*/  CS2R R58, SRZ ;  /* 0x00000000003a7805 */ /* 0x000fe4000001ff00 */
[----:B------:R-:W-:Y:S02]  /*ee60*/  IADD3 R3, P5, R0, R91, RZ ;  /* 0x0000005b00037210 */ /* 0x000fe40007fbe0ff */
[----:B------:R-:W-:Y:S02]  /*ee70*/  CS2R R56, SRZ ;  /* 0x0000000000387805 */ /* 0x000fe4000001ff00 */
[----:B------:R-:W-:Y:S02]  /*ee80*/  LEA.HI.X R52, R84, R13, R85, 0x6, P4 ;  /* 0x0000000d54347211 */ /* 0x000fe400020f3455 */
[----:B------:R-:W-:-:S02]  /*ee90*/  CS2R R82, SRZ ;  /* 0x0000000000527805 */ /* 0x000fc4000001ff00 */
[----:B------:R-:W-:Y:S02]  /*eea0*/  LEA R0, P4, R14, R10, 0x6 ;  /* 0x0000000a0e007211 */ /* 0x000fe400078830ff */
[----:B------:R-:W-:Y:S02]  /*eeb0*/  CS2R R80, SRZ ;  /* 0x0000000000507805 */ /* 0x000fe4000001ff00 */
[----:B------:R-:W-:Y:S01]  /*eec0*/  CS2R R62, SRZ ;  /* 0x00000000003e7805 */ /* 0x000fe2000001ff00 */
[----:B------:R-:W-:Y:S01]  /*eed0*/  IMAD.X R52, R52, 0x1, R95, P5 ;  /* 0x0000000134347824 */ /* 0x000fe200028e065f */
[----:B------:R-:W-:Y:S01]  /*eee0*/  LEA R86, P5, R3, UR4, 0x1 ;  /* 0x0000000403567c11 */ /* 0x000fe2000f8a08ff */
[----:B------:R-:W-:Y:S01]  /*eef0*/  ULDC UR4, c[0x0][0x3d4] ;  /* 0x0000f50000047ab9 */ /* 0x000fe20000000800 */
[----:B------:R-:W-:Y:S02]  /*ef00*/  IADD3 R0, P6, R0, R23, RZ ;  /* 0x0000001700007210 */ /* 0x000fe40007fde0ff */
[----:B------:R-:W-:-:S02]  /*ef10*/  CS2R R60, SRZ ;  /* 0x00000000003c7805 */ /* 0x000fc4000001ff00 */
[----:B------:R-:W-:Y:S01]  /*ef20*/  LEA.HI.X R54, R14, R11, R15, 0x6, P4 ;  /* 0x0000000b0e367211 */ /* 0x000fe200020f340f */
[----:B------:R-:W-:Y:S01]  /*ef30*/  ULDC.64 UR8, c[0x0][0x208] ;  /* 0x0000820000087ab9 */ /* 0x000fe20000000a00 */
[----:B------:R-:W-:Y:S02]  /*ef40*/  LEA.HI.X R87, R3, UR5, R52, 0x1, P5 ;  /* 0x0000000503577c11 */ /* 0x000fe4000a8f0c34 */
[----:B------:R-:W-:Y:S02]  /*ef50*/  CS2R R52, SRZ ;  /* 0x0000000000347805 */ /* 0x000fe4000001ff00 */
[----:B------:R-:W-:Y:S01]  /*ef60*/  ISETP.GE.AND P5, PT, R228, UR4, PT ;  /* 0x00000004e4007c0c */ /* 0x000fe2000bfa6270 */
[----:B------:R-:W-:Y:S01]  /*ef70*/  IMAD.X R3, R54, 0x1, R99, P6 ;  /* 0x0000000136037824 */ /* 0x000fe200030e0663 */
[----:B------:R-:W-:Y:S02]  /*ef80*/  ISETP.GE.AND P6, PT, R225, UR4, PT ;  /* 0x00000004e1007c0c */ /* 0x000fe4000bfc6270 */
[----:B------:R-:W-:-:S02]  /*ef90*/  CS2R R54, SRZ ;  /* 0x0000000000367805 */ /* 0x000fc4000001ff00 */
[----:B------:R-:W-:-:S04]  /*efa0*/  LEA R88, P4, R0, UR6, 0x1 ;  /* 0x0000000600587c11 */ /* 0x000fc8000f8808ff */
[----:B------:R-:W-:-:S03]  /*efb0*/  LEA.HI.X R89, R0, UR7, R3, 0x1, P4 ;  /* 0x0000000700597c11 */ /* 0x000fc6000a0f0c03 */
[----:B------:R0:W5:Y:S04]  /*efc0*/  @!P5 LDG.E.128 R56, desc[UR8][R86.64] ;  /* 0x000000085638d981 */ /* 0x000168000c1e1d00 */
[----:B------:R0:W5:Y:S04]  /*efd0*/  @!P6 LDG.E.128 R52, desc[UR8][R86.64+0x80] ;  /* 0x000080085634e981 */ /* 0x000168000c1e1d00 */
[----:B------:R0:W5:Y:S04]  /*efe0*/  @!P5 LDG.E.128 R80, desc[UR8][R88.64] ;  /* 0x000000085850d981 */ /* 0x000168000c1e1d00 */
[----:B------:R0:W5:Y:S02]  /*eff0*/  @!P6 LDG.E.128 R60, desc[UR8][R88.64+0x80] ;  /* 0x00008008583ce981 */ /* 0x000164000c1e1d00 */
.L_x_1517:
[----:B------:R-:W-:Y:S05]  /*f000*/  BSYNC B1 ;  /* 0x0000000000017941 */ /* 0x000fea0003800000 */
.L_x_1516:
[----:B------:R-:W-:Y:S04]  /*f010*/  BSSY B1, `(.L_x_1518) ;  /* 0x0000020000017945 */ /* 0x000fe80003800000 */
[----:B------:R-:W-:Y:S05]  /*f020*/  @P3 BRA `(.L_x_1519) ;  /* 0x0000000000783947 */ /* 0x000fea0003800000 */
[----:B------:R-:W-:Y:S01]  /*f030*/  IMAD.WIDE.U32 R12, R84, 0x60, R12 ;  /* 0x00000060540c7825 */ /* 0x000fe200078e000c */
[----:B------:R-:W-:Y:S01]  /*f040*/  ULDC.64 UR4, c[0x0][0x3c8] ;  /* 0x0000f20000047ab9 */ /* 0x000fe20000000a00 */
[----:B------:R-:W-:Y:S01]  /*f050*/  ULDC.64 UR6, c[0x0][0x3e0] ;  /* 0x0000f80000067ab9 */ /* 0x000fe20000000a00 */
[----:B------:R-:W-:Y:S01]  /*f060*/  CS2R R70, SRZ ;  /* 0x0000000000467805 */ /* 0x000fe2000001ff00 */
[----:B------:R-:W-:Y:S01]  /*f070*/  IMAD.WIDE.U32 R10, R14, 0x60, R10 ;  /* 0x000000600e0a7825 */ /* 0x000fe200078e000a */
[----:B------:R-:W-:Y:S02]  /*f080*/  IADD3 R91, P4, R91, R12, RZ ;  /* 0x0000000c5b5b7210 */ /* 0x000fe40007f9e0ff */
[----:B------:R-:W-:Y:S02]  /*f090*/  CS2R R68, SRZ ;  /* 0x0000000000447805 */ /* 0x000fe4000001ff00 */
[----:B------:R-:W-:Y:S01]  /*f0a0*/  CS2R R66, SRZ ;  /* 0x0000000000427805 */ /* 0x000fe2000001ff00 */
[----:B------:R-:W-:Y:S01]  /*f0b0*/  IMAD R0, R85, 0x60, RZ ;  /* 0x0000006055007824 */ /* 0x000fe200078e02ff */
[----:B------:R-:W-:Y:S01]  /*f0c0*/  IADD3 R23, P5, R23, R10, RZ ;  /* 0x0000000a17177210 */ /* 0x000fe20007fbe0ff */
[----:B------:R-:W-:Y:S01]  /*f0d0*/  IMAD R3, R15, 0x60, RZ ;  /* 0x000000600f037824 */ /* 0x000fe200078e02ff */
[----:B------:R-:W-:-:S02]  /*f0e0*/  CS2R R64, SRZ ;  /* 0x0000000000407805 */ /* 0x000fc4000001ff00 */
[----:B------:R-:W-:Y:S02]  /*f0f0*/  CS2R R78, SRZ ;  /* 0x00000000004e7805 */ /* 0x000fe4000001ff00 */
[----:B------:R-:W-:Y:S02]  /*f100*/  IADD3.X R12, R95, R13, R0, P4, !PT ;  /* 0x0000000d5f0c7210 */ /* 0x000fe400027fe400 */
[----:B------:R-:W-:Y:S02]  /*f110*/  CS2R R76, SRZ ;  /* 0x00000000004c7805 */ /* 0x000fe4000001ff00 */
[----:B------:R-:W-:Y:S01]  /*f120*/  LEA R10, P4, R91, UR4, 0x1 ;  /* 0x000000045b0a7c11 */ /* 0x000fe2000f8808ff */
[----:B------:R-:W-:Y:S01]  /*f130*/  ULDC UR4, c[0x0][0x3d4] ;  /* 0x0000f50000047ab9 */ /* 0x000fe20000000800 */
[----:B------:R-:W-:Y:S02]  /*f140*/  IADD3.X R0, R99, R11, R3, P5, !PT ;  /* 0x0000000b63007210 */ /* 0x000fe40002ffe403 */
[----:B------:R-:W-:-:S02]  /*f150*/  CS2R R74, SRZ ;  /* 0x00000000004a7805 */ /* 0x000fc4000001ff00 */
[----:B------:R-:W-:Y:S02]  /*f160*/  ISETP.GE.AND P5, PT, R228, UR4, PT ;  /* 0x00000004e4007c0c */ /* 0x000fe4000bfa6270 */
[----:B------:R-:W-:Y:S02]  /*f170*/  CS2R R72, SRZ ;  /* 0x0000000000487805 */ /* 0x000fe4000001ff00 */
[----:B------:R-:W-:Y:S01]  /*f180*/  ISETP.GE.AND P6, PT, R225, UR4, PT ;  /* 0x00000004e1007c0c */ /* 0x000fe2000bfc6270 */
[----:B------:R-:W-:Y:S01]  /*f190*/  ULDC.64 UR8, c[0x0][0x208] ;  /* 0x0000820000087ab9 */ /* 0x000fe20000000a00 */
[----:B------:R-:W-:Y:S02]  /*f1a0*/  LEA.HI.X R11, R91, UR5, R12, 0x1, P4 ;  /* 0x000000055b0b7c11 */ /* 0x000fe4000a0f0c0c */
[----:B------:R-:W-:-:S04]  /*f1b0*/  LEA R12, P4, R23, UR6, 0x1 ;  /* 0x00000006170c7c11 */ /* 0x000fc8000f8808ff */
[----:B------:R-:W-:Y:S01]  /*f1c0*/  LEA.HI.X R13, R23, UR7, R0, 0x1, P4 ;  /* 0x00000007170d7c11 */ /* 0x000fe2000a0f0c00 */
[----:B------:R1:W5:Y:S04]  /*f1d0*/  @!P5 LDG.E.128 R68, desc[UR8][R10.64] ;  /* 0x000000080a44d981 */ /* 0x000368000c1e1d00 */
[----:B------:R1:W5:Y:S04]  /*f1e0*/  @!P6 LDG.E.128 R64, desc[UR8][R10.64+0x80] ;  /* 0x000080080a40e981 */ /* 0x000368000c1e1d00 */
[----:B------:R1:W5:Y:S04]  /*f1f0*/  @!P5 LDG.E.128 R76, desc[UR8][R12.64] ;  /* 0x000000080c4cd981 */ /* 0x000368000c1e1d00 */
[----:B------:R1:W5:Y:S02]  /*f200*/  @!P6 LDG.E.128 R72, desc[UR8][R12.64+0x80] ;  /* 0x000080080c48e981 */ /* 0x000364000c1e1d00 */
.L_x_1519:
[----:B------:R-:W-:Y:S05]  /*f210*/  BSYNC B1 ;  /* 0x0000000000017941 */ /* 0x000fea0003800000 */
.L_x_1518:
[----:B0-----:R-:W2:Y:S04]  /*f220*/  LDL R86, [R1+0x4] ;  /* 0x0000040001567983 */ /* 0x001ea80000100800 */
[----:B------:R-:W3:Y:S01]  /*f230*/  LDL R23, [R1+0x20] ;  /* 0x0000200001177983 */ /* 0x000ee20000100800 */
[----:B------:R-:W-:Y:S01]  /*f240*/  IMAD.MOV.U32 R3, RZ, RZ, R33 ;  /* 0x000000ffff037224 */ /* 0x000fe200078e0021 */
[----:B------:R-:W-:Y:S01]  /*f250*/  ISETP.NE.AND P4, PT, R98, 0x1, PT ;  /* 0x000000016200780c */ /* 0x000fe20003f85270 */
[----:B-1----:R-:W-:Y:S01]  /*f260*/  IMAD.MOV.U32 R11, RZ, RZ, R39 ;  /* 0x000000ffff0b7224 */ /* 0x002fe200078e0027 */
[----:B------:R-:W-:Y:S01]  /*f270*/  ULDC.64 UR4, c[0x0][0x3c8] ;  /* 0x0000f20000047ab9 */ /* 0x000fe20000000a00 */
        /* <DEDUP_REMOVED lines=14> */
[----:B------:R-:W0:Y:S01]  /*f360*/  @P4 LDC R0, c[0x0][0x42c] ;  /* 0x00010b00ff004b82 */ /* 0x000e220000000800 */
[----:B------:R-:W-:Y:S01]  /*f370*/  PRMT R129, R10, 0x7610, R129 ;  /* 0x000076100a817816 */ /* 0x000fe20000000081 */
[----:B------:R-:W-:Y:S01]  /*f380*/  IMAD.MOV.U32 R10, RZ, RZ, R42 ;  /* 0x000000ffff0a7224 */ /* 0x000fe200078e002a */
[----:B------:R-:W-:Y:S01]  /*f390*/  PRMT R133, R11, 0x7610, R133 ;  /* 0x000076100b857816 */ /* 0x000fe20000000085 */
[----:B-----5:R-:W-:Y:S01]  /*f3a0*/  IMAD.MOV.U32 R13, RZ, RZ, R54 ;  /* 0x000000ffff0d7224 */ /* 0x020fe200078e0036 */
[----:B------:R-:W-:Y:S01]  /*f3b0*/  ULDC.64 UR6, c[0x0][0x3e0] ;  /* 0x0000f80000067ab9 */ /* 0x000fe20000000a00 */
[----:B------:R-:W-:Y:S01]  /*f3c0*/  IMAD.MOV.U32 R12, RZ, RZ, R51 ;  /* 0x000000ffff0c7224 */ /* 0x000fe200078e0033 */
[----:B------:R-:W-:Y:S01]  /*f3d0*/  PRMT R116, R10, 0x7610, R116 ;  /* 0x000076100a747816 */ /* 0x000fe20000000074 */
[----:B------:R-:W1:Y:S01]  /*f3e0*/  @P4 LDC R11, c[0x0][0x430] ;  /* 0x00010c00ff0b4b82 */ /* 0x000e620000000800 */
[----:B------:R-:W-:Y:S01]  /*f3f0*/  IMAD.MOV.U32 R10, RZ, RZ, R41 ;  /* 0x000000ffff0a7224 */ /* 0x000fe200078e0029 */
[----:B------:R-:W-:-:S02]  /*f400*/  PRMT R88, R13, 0x7610, R88 ;  /* 0x000076100d587816 */ /* 0x000fc40000000058 */
[----:B------:R-:W-:Y:S02]  /*f410*/  PRMT R134, R12, 0x7610, R134 ;  /* 0x000076100c867816 */ /* 0x000fe40000000086 */
[----:B------:R-:W-:Y:S01]  /*f420*/  PRMT R119, R10, 0x7610, R119 ;  /* 0x000076100a777816 */ /* 0x000fe20000000077 */
[----:B------:R-:W-:Y:S02]  /*f430*/  IMAD.MOV.U32 R10, RZ, RZ, R48 ;  /* 0x000000ffff0a7224 */ /* 0x000fe400078e0030 */
[----:B--2---:R-:W-:-:S03]  /*f440*/  IMAD R3, R86, 0x80, R18 ;  /* 0x0000008056037824 */ /* 0x004fc600078e0212 */
[----:B------:R-:W-:Y:S01]  /*f450*/  PRMT R135, R10, 0x7610, R135 ;  /* 0x000076100a877816 */ /* 0x000fe20000000087 */
[----:B------:R-:W2:Y:S01]  /*f460*/  LDL R86, [R1+0x68] ;  /* 0x0000680001567983 */ /* 0x000ea20000100800 */
[----:B------:R-:W-:Y:S02]  /*f470*/  IMAD.MOV.U32 R10, RZ, RZ, R55 ;  /* 0x000000ffff0a7224 */ /* 0x000fe400078e0037 */
[----:B---3--:R-:W-:Y:S02]  /*f480*/  IMAD R3, R23, 0x20, R3 ;  /* 0x0000002017037824 */ /* 0x008fe400078e0203 */
[----:B------:R-:W-:Y:S01]  /*f490*/  IMAD.MOV.U32 R13, RZ, RZ, R53 ;  /* 0x000000ffff0d7224 */ /* 0x000fe200078e0035 */
[----:B------:R-:W-:Y:S01]  /*f4a0*/  PRMT R89, R10, 0x7610, R89 ;  /* 0x000076100a597816 */ /* 0x000fe20000000059 */
[----:B------:R-:W-:Y:S02]  /*f4b0*/  IMAD.MOV.U32 R12, RZ, RZ, R49 ;  /* 0x000000ffff0c7224 */ /* 0x000fe400078e0031 */
[----:B0-----:R-:W-:Y:S01]  /*f4c0*/  @P4 IMAD.HI.U32 R0, R3, R0, RZ ;  /* 0x0000000003004227 */ /* 0x001fe200078e00ff */
[----:B------:R-:W-:-:S02]  /*f4d0*/  PRMT R91, R13, 0x7610, R91 ;  /* 0x000076100d5b7816 */ /* 0x000fc4000000005b */
[----:B------:R-:W-:Y:S01]  /*f4e0*/  PRMT R136, R12, 0x7610, R136 ;  /* 0x000076100c887816 */ /* 0x000fe20000000088 */
[----:B------:R-:W-:Y:S02]  /*f4f0*/  IMAD.MOV.U32 R10, RZ, RZ, R59 ;  /* 0x000000ffff0a7224 */ /* 0x000fe400078e003b */
[----:B------:R-:W-:Y:S01]  /*f500*/  IMAD.MOV.U32 R13, RZ, RZ, R57 ;  /* 0x000000ffff0d7224 */ /* 0x000fe200078e0039 */
[----:B-1----:R-:W-:Y:S01]  /*f510*/  @P4 SHF.R.U32.HI R3, RZ, R11, R0 ;  /* 0x0000000bff034219 */ /* 0x002fe20000011600 */
[----:B------:R-:W-:Y:S01]  /*f520*/  IMAD.MOV.U32 R12, RZ, RZ, R52 ;  /* 0x000000ffff0c7224 */ /* 0x000fe200078e0034 */
[----:B------:R-:W-:Y:S01]  /*f530*/  PRMT R106, R10, 0x7610, R106 ;  /* 0x000076100a6a7816 */ /* 0x000fe2000000006a */
[----:B------:R-:W-:Y:S01]  /*f540*/  IMAD.MOV.U32 R10, RZ, RZ, R60 ;  /* 0x000000ffff0a7224 */ /* 0x000fe200078e003c */
[----:B------:R-:W-:Y:S01]  /*f550*/  PRMT R108, R13, 0x7610, R108 ;  /* 0x000076100d6c7816 */ /* 0x000fe2000000006c */
[----:B------:R-:W-:Y:S01]  /*f560*/  IMAD.MOV.U32 R11, RZ, RZ, R61 ;  /* 0x000000ffff0b7224 */ /* 0x000fe200078e003d */
[----:B------:R-:W-:Y:S01]  /*f570*/  SHF.R.S32.HI R13, RZ, 0x1f, R3 ;  /* 0x0000001fff0d7819 */ /* 0x000fe20000011403 */
[----:B------:R-:W-:Y:S01]  /*f580*/  IMAD.MOV.U32 R0, RZ, RZ, R63 ;  /* 0x000000ffff007224 */ /* 0x000fe200078e003f */
[----:B------:R-:W-:Y:S01]  /*f590*/  PRMT R90, R12, 0x7610, R90 ;  /* 0x000076100c5a7816 */ /* 0x000fe2000000005a */
[----:B------:R-:W-:Y:S01]  /*f5a0*/  IMAD.MOV.U32 R12, RZ, RZ, R56 ;  /* 0x000000ffff0c7224 */ /* 0x000fe200078e0038 */
[----:B------:R-:W-:-:S02]  /*f5b0*/  PRMT R94, R10, 0x7610, R94 ;  /* 0x000076100a5e7816 */ /* 0x000fc4000000005e */
[----:B------:R-:W-:Y:S01]  /*f5c0*/  PRMT R95, R11, 0x7610, R95 ;  /* 0x000076100b5f7816 */ /* 0x000fe2000000005f */
[----:B------:R-:W-:Y:S01]  /*f5d0*/  IMAD.WIDE.U32 R10, R3, R84, R20 ;  /* 0x00000054030a7225 */ /* 0x000fe200078e0014 */
[----:B------:R-:W-:-:S03]  /*f5e0*/  PRMT R93, R0, 0x7610, R93 ;  /* 0x00007610005d7816 */ /* 0x000fc6000000005d */
[C---:B------:R-:W-:Y:S01]  /*f5f0*/  IMAD R84, R13.reuse, R84, RZ ;  /* 0x000000540d547224 */ /* 0x040fe200078e02ff */
[----:B------:R-:W-:Y:S01]  /*f600*/  PRMT R107, R12, 0x7610, R107 ;  /* 0x000076100c6b7816 */ /* 0x000fe2000000006b */
[-C--:B------:R-:W-:Y:S02]  /*f610*/  IMAD R0, R13, R14.reuse, RZ ;  /* 0x0000000e0d007224 */ /* 0x080fe400078e02ff */
[----:B------:R-:W-:-:S04]  /*f620*/  IMAD.WIDE.U32 R12, R3, R14, R8 ;  /* 0x0000000e030c7225 */ /* 0x000fc800078e0008 */
[C---:B------:R-:W-:Y:S02]  /*f630*/  IMAD R9, R3.reuse, R85, R84 ;  /* 0x0000005503097224 */ /* 0x040fe400078e0254 */
[----:B------:R-:W-:Y:S02]  /*f640*/  IMAD R3, R3, R15, R0 ;  /* 0x0000000f03037224 */ /* 0x000fe400078e0200 */
[----:B------:R-:W-:Y:S01]  /*f650*/  IMAD.MOV.U32 R23, RZ, RZ, R58 ;  /* 0x000000ffff177224 */ /* 0x000fe200078e003a */
[----:B------:R-:W-:Y:S01]  /*f660*/  LEA R8, P4, R10, UR4, 0x1 ;  /* 0x000000040a087c11 */ /* 0x000fe2000f8808ff */
[----:B------:R-:W-:Y:S01]  /*f670*/  IMAD.IADD R9, R11, 0x1, R9 ;  /* 0x000000010b097824 */ /* 0x000fe200078e0209 */
[----:B------:R-:W-:Y:S01]  /*f680*/  LEA R0, P5, R12, UR6, 0x1 ;  /* 0x000000060c007c11 */ /* 0x000fe2000f8a08ff */
[----:B------:R-:W-:Y:S01]  /*f690*/  IMAD.IADD R3, R13, 0x1, R3 ;  /* 0x000000010d037824 */ /* 0x000fe200078e0203 */
[----:B------:R-:W-:Y:S01]  /*f6a0*/  PRMT R105, R23, 0x7610, R105 ;  /* 0x0000761017697816 */ /* 0x000fe20000000069 */
[----:B------:R-:W-:Y:S01]  /*f6b0*/  IMAD.MOV.U32 R23, RZ, RZ, R62 ;  /* 0x000000ffff177224 */ /* 0x000fe200078e003e */
[----:B------:R-:W-:Y:S01]  /*f6c0*/  UMOV UR4, 0xffffffff ;  /* 0xffffffff00047882 */ /* 0x000fe20000000000 */
[----:B------:R-:W-:-:S02]  /*f6d0*/  IMAD.MOV.U32 R20, RZ, RZ, R82 ;  /* 0x000000ffff147224 */ /* 0x000fc400078e0052 */
[----:B------:R-:W-:Y:S02]  /*f6e0*/  IMAD.MOV.U32 R14, RZ, RZ, R83 ;  /* 0x000000ffff0e7224 */ /* 0x000fe400078e0053 */
[----:B------:R-:W-:Y:S01]  /*f6f0*/  IMAD.MOV.U32 R15, RZ, RZ, R80 ;  /* 0x000000ffff0f7224 */ /* 0x000fe200078e0050 */
[----:B------:R-:W-:Y:S02]  /*f700*/  LEA.HI.X R9, R10, UR5, R9, 0x1, P4 ;  /* 0x000000050a097c11 */ /* 0x000fe4000a0f0c09 */
[----:B------:R-:W-:Y:S02]  /*f710*/  LEA.HI.X R3, R12, UR7, R3, 0x1, P5 ;  /* 0x000000070c037c11 */ /* 0x000fe4000a8f0c03 */
[----:B------:R-:W-:Y:S02]  /*f720*/  PRMT R92, R23, 0x7610, R92 ;  /* 0x00007610175c7816 */ /* 0x000fe4000000005c */
[----:B------:R-:W-:Y:S02]  /*f730*/  PRMT R111, R20, 0x7610, R111 ;  /* 0x00007610146f7816 */ /* 0x000fe4000000006f */
[----:B------:R-:W-:-:S02]  /*f740*/  PRMT R112, R14, 0x7610, R112 ;  /* 0x000076100e707816 */ /* 0x000fc40000000070 */
[----:B------:R-:W-:Y:S02]  /*f750*/  PRMT R113, R15, 0x7610, R113 ;  /* 0x000076100f717816 */ /* 0x000fe40000000071 */
[----:B--2---:R-:W-:Y:S01]  /*f760*/  LEA.HI R10, R86, R86, RZ, 0x1 ;  /* 0x00000056560a7211 */ /* 0x004fe200078f08ff */
[----:B------:R-:W-:Y:S06]  /*f770*/  BRA.DIV UR4, `(.L_x_1520) ;  /* 0x000001aa047c7947 */ /* 0x000fec000b800000 */
.L_x_1834:
[----:B------:R-:W-:-:S03]  /*f780*/  UMOV UR4, 0xffffffff ;  /* 0xffffffff00047882 */ /* 0x000fc60000000000 */
[----:B------:R-:W-:Y:S05]  /*f790*/  BRA.DIV UR4, `(.L_x_1521) ;  /* 0x000001aa049c7947 */ /* 0x000fea000b800000 */
.L_x_1837:
[----:B------:R-:W-:-:S03]  /*f7a0*/  UMOV UR4, 0xffffffff ;  /* 0xffffffff00047882 */ /* 0x000fc60000000000 */
[----:B------:R-:W-:Y:S05]  /*f7b0*/  BRA.DIV UR4, `(.L_x_1522) ;  /* 0x000001aa04bc7947 */ /* 0x000fea000b800000 */
.L_x_1840:
[----:B------:R-:W-:-:S03]  /*f7c0*/  UMOV UR4, 0xffffffff ;  /* 0xffffffff00047882 */ /* 0x000fc60000000000 */
[----:B------:R-:W-:Y:S05]  /*f7d0*/  BRA.DIV UR4, `(.L_x_1523) ;  /* 0x000001aa04dc7947 */ /* 0x000fea000b800000 */
.L_x_1843:
[----:B------:R-:W-:-:S03]  /*f7e0*/  UMOV UR4, 0xffffffff ;  /* 0xffffffff00047882 */ /* 0x000fc60000000000 */
[----:B------:R-:W-:Y:S05]  /*f7f0*/  BRA.DIV UR4, `(.L_x_1524) ;  /* 0x000001aa04fc7947 */ /* 0x000fea000b800000 */
.L_x_1846:
[----:B------:R-:W-:-:S03]  /*f800*/  UMOV UR4, 0xffffffff ;  /* 0xffffffff00047882 */ /* 0x000fc60000000000 */
[----:B------:R-:W-:Y:S05]  /*f810*/  BRA.DIV UR4, `(.L_x_1525) ;  /* 0x000001ae041c7947 */ /* 0x000fea000b800000 */
.L_x_1849:
[----:B------:R-:W-:-:S03]  /*f820*/  UMOV UR4, 0xffffffff ;  /* 0xffffffff00047882 */ /* 0x000fc60000000000 */
[----:B------:R-:W-:Y:S05]  /*f830*/  BRA.DIV UR4, `(.L_x_1526) ;  /* 0x000001ae043c7947 */ /* 0x000fea000b800000 */
.L_x_1852:
[----:B------:R-:W-:-:S03]  /*f840*/  UMOV UR4, 0xffffffff ;  /* 0xffffffff00047882 */ /* 0x000fc60000000000 */
[----:B------:R-:W-:Y:S05]  /*f850*/  BRA.DIV UR4, `(.L_x_1527) ;  /* 0x000001ae045c7947 */ /* 0x000fea000b800000 */
.L_x_1855:
[----:B------:R-:W-:-:S03]  /*f860*/  UMOV UR4, 0xffffffff ;  /* 0xffffffff00047882 */ /* 0x000fc60000000000 */
[----:B------:R-:W-:Y:S05]  /*f870*/  BRA.DIV UR4, `(.L_x_1528) ;  /* 0x000001ae047c7947 */ /* 0x000fea000b800000 */
.L_x_1858:
[----:B------:R-:W-:-:S03]  /*f880*/  UMOV UR4, 0xffffffff ;  /* 0xffffffff00047882 */ /* 0x000fc60000000000 */
[----:B------:R-:W-:Y:S05]  /*f890*/  BRA.DIV UR4, `(.L_x_1529) ;  /* 0x000001ae049c7947 */ /* 0x000fea000b800000 */
.L_x_1861:
[----:B------:R-:W-:-:S03]  /*f8a0*/  UMOV UR4, 0xffffffff ;  /* 0xffffffff00047882 */ /* 0x000fc60000000000 */
[----:B------:R-:W-:Y:S05]  /*f8b0*/  BRA.DIV UR4, `(.L_x_1530) ;  /* 0x000001ae04bc7947 */ /* 0x000fea000b800000 */
.L_x_1864:
[----:B------:R-:W-:-:S03]  /*f8c0*/  UMOV UR4, 0xffffffff ;  /* 0xffffffff00047882 */ /* 0x000fc60000000000 */
[----:B------:R-:W-:Y:S05]  /*f8d0*/  BRA.DIV UR4, `(.L_x_1531) ;  /* 0x000001ae04dc7947 */ /* 0x000fea000b800000 */
.L_x_1867:
[----:B------:R-:W-:-:S03]  /*f8e0*/  UMOV UR4, 0xffffffff ;  /* 0xffffffff00047882 */ /* 0x000fc60000000000 */
[----:B------:R-:W-:Y:S05]  /*f8f0*/  BRA.DIV UR4, `(.L_x_1532) ;  /* 0x000001ae04fc7947 */ /* 0x000fea000b800000 */
.L_x_1870:
[----:B------:R-:W-:Y:S01]  /*f900*/  UMOV UR4, 0xffffffff ;  /* 0xffffffff00047882 */ /* 0x000fe20000000000 */
[----:B------:R-:W-:Y:S02]  /*f910*/  LOP3.LUT R10, R10, 0xfffffffe, RZ, 0xc0, !PT ;  /* 0xfffffffe0a0a7812 */ /* 0x000fe400078ec0ff */
[----:B------:R-:W-:Y:S05]  /*f920*/  BRA.DIV UR4, `(.L_x_1533) ;  /* 0x000001b204187947 */ /* 0x000fea000b800000 */
.L_x_1873:
[----:B------:R-:W-:Y:S01]  /*f930*/  UMOV UR4, 0xffffffff ;  /* 0xffffffff00047882 */ /* 0x000fe20000000000 */
[----:B------:R-:W-:Y:S02]  /*f940*/  IMAD.IADD R9, R86, 0x1, -R10 ;  /* 0x0000000156097824 */ /* 0x000fe400078e0a0a */
[----:B------:R-:W-:Y:S05]  /*f950*/  BRA.DIV UR4, `(.L_x_1534) ;  /* 0x000001b204347947 */ /* 0x000fea000b800000 */
.L_x_1876:
[----:B------:R-:W-:Y:S01]  /*f960*/  UMOV UR4, 0xffffffff ;  /* 0xffffffff00047882 */ /* 0x000fe20000000000 */
[----:B------:R-:W-:Y:S01]  /*f970*/  SHF.L.U32 R9, R9, 0x1f, RZ ;  /* 0x0000001f09097819 */ /* 0x000fe200000006ff */
[----:B------:R-:W-:Y:S01]  /*f980*/  IMAD.MOV.U32 R3, RZ, RZ, R81 ;  /* 0x000000ffff037224 */ /* 0x000fe200078e0051 */
[----:B------:R-:W-:Y:S06]  /*f990*/  BRA.DIV UR4, `(.L_x_1535) ;  /* 0x000001b2044c7947 */ /* 0x000fec000b800000 */
.L_x_1879:
[----:B------:R-:W0:Y:S01]  /*f9a0*/  SYNCS.PHASECHK.TRANS64.TRYWAIT P4, [R16+URZ+0x30800], R9 ;  /* 0x03080009100075a7 */ /* 0x000e22000808017f */
[----:B------:R-:W-:Y:S01]  /*f9b0*/  IMAD.MOV.U32 R8, RZ, RZ, R67 ;  /* 0x000000ffff087224 */ /* 0x000fe200078e0043 */
[----:B------:R-:W-:Y:S01]  /*f9c0*/  PRMT R120, R3, 0x7610, R120 ;  /* 0x0000761003787816 */ /* 0x000fe20000000078 */
        /* <DEDUP_REMOVED lines=27> */
[----:B------:R-:W-:-:S02]  /*fb80*/  SHF.R.S32.HI R0, RZ, 0x1f, R225 ;  /* 0x0000001fff007819 */ /* 0x000fc400000114e1 */
[----:B------:R-:W-:Y:S01]  /*fb90*/  PRMT R100, R8, 0x7610, R100 ;  /* 0x0000761008647816 */ /* 0x000fe20000000064 */
[----:B------:R-:W-:Y:S01]  /*fba0*/  IMAD.MOV.U32 R8, RZ, RZ, R77 ;  /* 0x000000ffff087224 */ /* 0x000fe200078e004d */
[----:B------:R-:W-:Y:S02]  /*fbb0*/  PRMT R101, R10, 0x7610, R101 ;  /* 0x000076100a657816 */ /* 0x000fe40000000065 */
[----:B------:R-:W-:Y:S02]  /*fbc0*/  PRMT R102, R11, 0x7610, R102 ;  /* 0x000076100b667816 */ /* 0x000fe40000000066 */
[----:B------:R-:W-:Y:S01]  /*fbd0*/  LEA.HI R0, R0, R225, RZ, 0x3 ;  /* 0x000000e100007211 */ /* 0x000fe200078f18ff */
[----:B0-----:R-:W-:Y:S06]  /*fbe0*/  @!P4 BRA `(.L_x_1537) ;  /* 0x000001ac00e0c947 */ /* 0x001fec0003800000 */
.L_x_1880:
[----:B------:R-:W-:Y:S05]  /*fbf0*/  BSYNC B1 ;  /* 0x0000000000017941 */ /* 0x000fea0003800000 */
.L_x_1536:
[----:B------:R-:W-:Y:S01]  /*fc00*/  BSSY B1, `(.L_x_1538) ;  /* 0x00000df000017945 */ /* 0x000fe20003800000 */
[----:B------:R-:W-:Y:S02]  /*fc10*/  PRMT R103, R8, 0x7610, R103 ;  /* 0x0000761008677816 */ /* 0x000fe40000000067 */
[----:B------:R-:W-:Y:S01]  /*fc20*/  SHF.R.S32.HI R0, RZ, 0x3, R0 ;  /* 0x00000003ff007819 */ /* 0x000fe20000011400 */
[----:B------:R-:W-:Y:S06]  /*fc30*/  @P0 BRA `(.L_x_1539) ;  /* 0x0000000c006c0947 */ /* 0x000fec0003800000 */
[----:B------:R1:W5:Y:S01]  /*fc40*/  LDL R157, [R1+0x38] ;  /* 0x00003800019d7983 */ /* 0x0003620000100800 */
[----:B------:R-:W2:Y:S03]  /*fc50*/  LDC R137, c[0x0][0x3d4] ;  /* 0x0000f500ff897b82 */ /* 0x000ea60000000800 */
[----:B------:R1:W5:Y:S04]  /*fc60*/  LDL R156, [R1+0x44] ;  /* 0x00004400019c7983 */ /* 0x0003680000100800 */
[----:B------:R1:W5:Y:S01]  /*fc70*/  LDL R154, [R1+0x48] ;  /* 0x00004800019a7983 */ /* 0x0003620000100800 */
[----:B------:R-:W-:Y:S01]  /*fc80*/  BSSY B2, `(.L_x_1540) ;  /* 0x000006d000027945 */ /* 0x000fe20003800000 */
[----:B--2---:R-:W-:-:S02]  /*fc90*/  ISETP.GE.AND P0, PT, R228, R137, PT ;  /* 0x00000089e400720c */ /* 0x004fc40003f06270 */
[----:B------:R-:W-:-:S11]  /*fca0*/  ISETP.GE.AND P4, PT, R225, R137, PT ;  /* 0x00000089e100720c */ /* 0x000fd60003f86270 */
[----:B-1----:R-:W-:Y:S05]  /*fcb0*/  @P0 BRA `(.L_x_1541) ;  /* 0x0000000400a40947 */ /* 0x002fea0003800000 */
[----:B------:R-:W2:Y:S04]  /*fcc0*/  LDL R10, [R1+0x20] ;  /* 0x00002000010a7983 */ /* 0x000ea80000100800 */
[----:B------:R-:W3:Y:S01]  /*fcd0*/  LDL R158, [R1+0x4c] ;  /* 0x00004c00019e7983 */ /* 0x000ee20000100800 */
[----:B------:R-:W-:Y:S02]  /*fce0*/  SHF.R.U64 R141, R44, 0x10, R45 ;  /* 0x000000102c8d7819 */ /* 0x000fe4000000122d */
[--C-:B------:R-:W-:Y:S02]  /*fcf0*/  SHF.R.U64 R142, R24, 0x10, R25.reuse ;  /* 0x00000010188e7819 */ /* 0x100fe40000001219 */
[----:B------:R-:W-:Y:S02]  /*fd00*/  SHF.R.U32.HI R143, RZ, 0x10, R25 ;  /* 0x00000010ff8f7819 */ /* 0x000fe40000011619 */
[----:B------:R-:W-:-:S02]  /*fd10*/  SHF.R.U64 R25, R26, 0x10, R27 ;  /* 0x000000101a197819 */ /* 0x000fc4000000121b */
[----:B------:R-:W-:Y:S02]  /*fd20*/  SHF.R.U32.HI R24, RZ, 0x10, R27 ;  /* 0x00000010ff187819 */ /* 0x000fe4000001161b */
[----:B------:R-:W-:Y:S02]  /*fd30*/  SHF.R.U32.HI R150, RZ, 0x10, R45 ;  /* 0x00000010ff967819 */ /* 0x000fe4000001162d */
[----:B------:R-:W-:Y:S02]  /*fd40*/  PRMT R148, R140, 0x5410, R141 ;  /* 0x000054108c947816 */ /* 0x000fe4000000008d */
[--C-:B------:R-:W-:Y:S02]  /*fd50*/  SHF.R.U64 R27, R46, 0x10, R47.reuse ;  /* 0x000000102e1b7819 */ /* 0x100fe4000000122f */
[----:B------:R-:W-:Y:S01]  /*fd60*/  PRMT R45, R97, 0x5432, R142 ;  /* 0x00005432612d7816 */ /* 0x000fe2000000008e */
[----:B------:R-:W-:Y:S01]  /*fd70*/  IMAD.U32 R149, R148, 0x10000, RZ ;  /* 0x0001000094957824 */ /* 0x000fe200078e00ff */
[----:B------:R-:W-:-:S02]  /*fd80*/  SHF.R.U32.HI R47, RZ, 0x10, R47 ;  /* 0x00000010ff2f7819 */ /* 0x000fc4000001162f */
[----:B------:R-:W-:Y:S02]  /*fd90*/  PRMT R150, R139, 0x5410, R150 ;  /* 0x000054108b967816 */ /* 0x000fe40000000096 */
[----:B------:R-:W-:Y:S02]  /*fda0*/  PRMT R26, R90, 0x5432, R47 ;  /* 0x000054325a1a7816 */ /* 0x000fe4000000002f */
[----:B------:R-:W-:Y:S01]  /*fdb0*/  PRMT R44, R96, 0x5432, R143 ;  /* 0x00005432602c7816 */ /* 0x000fe2000000008f */
[----:B------:R-:W-:Y:S01]  /*fdc0*/  IMAD.U32 R151, R150, 0x10000, RZ ;  /* 0x0001000096977824 */ /* 0x000fe200078e00ff */
[----:B------:R-:W-:Y:S02]  /*fdd0*/  PRMT R24, R93, 0x5432, R24 ;  /* 0x000054325d187816 */ /* 0x000fe40000000018 */
[----:B------:R-:W-:Y:S02]  /*fde0*/  LOP3.LUT R148, R148, 0xffff0000, RZ, 0xc0, !PT ;  /* 0xffff000094947812 */ /* 0x000fe400078ec0ff */
[----:B------:R-:W-:-:S02]  /*fdf0*/  PRMT R27, R92, 0x5432, R27 ;  /* 0x000054325c1b7816 */ /* 0x000fc4000000001b */
[----:B------:R-:W-:Y:S02]  /*fe00*/  LOP3.LUT R150, R150, 0xffff0000, RZ, 0xc0, !PT ;  /* 0xffff000096967812 */ /* 0x000fe400078ec0ff */
[----:B------:R-:W-:Y:S02]  /*fe10*/  PRMT R25, R94, 0x5432, R25 ;  /* 0x000054325e197816 */ /* 0x000fe40000000019 */
[----:B--2---:R-:W-:-:S04]  /*fe20*/  LEA.HI R8, R137, R10, RZ, 0x1d ;  /* 0x0000000a89087211 */ /* 0x004fc800078fe8ff */
[----:B------:R-:W-:Y:S01]  /*fe30*/  SHF.R.S32.HI R11, RZ, 0x1f, R8 ;  /* 0x0000001fff0b7819 */ /* 0x000fe20000011408 */
[----:B0-----:R-:W-:-:S03]  /*fe40*/  IMAD.SHL.U32 R9, R8, 0x8, RZ ;  /* 0x0000000808097824 */ /* 0x001fc600078e00ff */
[----:B------:R-:W-:Y:S02]  /*fe50*/  LEA.HI R11, R11, R8, RZ, 0x3 ;  /* 0x000000080b0b7211 */ /* 0x000fe400078f18ff */
[----:B------:R-:W-:-:S03]  /*fe60*/  LOP3.LUT R9, R9, 0x38, RZ, 0xc0, !PT ;  /* 0x0000003809097812 */ /* 0x000fc600078ec0ff */
[----:B------:R-:W-:Y:S01]  /*fe70*/  IMAD.SHL.U32 R11, R11, 0x400, RZ ;  /* 0x000004000b0b7824 */ /* 0x000fe200078e00ff */
[----:B-----5:R-:W-:-:S04]  /*fe80*/  LOP3.LUT R9, R9, 0x1c0, R157, 0xf8, !PT ;  /* 0x000001c009097812 */ /* 0x020fc800078ef89d */
[----:B------:R-:W-:Y:S02]  /*fe90*/  LOP3.LUT R8, R9, R156, RZ, 0x3c, !PT ;  /* 0x0000009c09087212 */ /* 0x000fe400078e3cff */
[----:B------:R-:W-:-:S04]  /*fea0*/  LOP3.LUT R11, R11, 0x7fffe000, RZ, 0xc0, !PT ;  /* 0x7fffe0000b0b7812 */ /* 0x000fc800078ec0ff */
[----:B------:R-:W-:Y:S02]  /*feb0*/  IADD3 R13, R8, R11, R154 ;  /* 0x0000000b080d7210 */ /* 0x000fe40007ffe09a */
[----:B---3--:R-:W0:Y:S03]  /*fec0*/  LDS.128 R8, [R158] ;  /* 0x000000009e087984 */ /* 0x008e260000000c00 */
        /* <DEDUP_REMOVED lines=10> */
[----:B-1----:R-:W-:Y:S01]  /*ff70*/  IMAD.U32 R142, R12, 0x10000, RZ ;  /* 0x000100000c8e7824 */ /* 0x002fe200078e00ff */
[C---:B------:R-:W-:Y:S01]  /*ff80*/  LOP3.LUT R145, R13.reuse, 0xffff0000, RZ, 0xc0, !PT ;  /* 0xffff00000d917812 */ /* 0x040fe200078ec0ff */
[----:B------:R-:W-:Y:S01]  /*ff90*/  IMAD.U32 R144, R13, 0x10000, RZ ;  /* 0x000100000d907824 */ /* 0x000fe200078e00ff */
[----:B------:R-:W-:Y:S01]  /*ffa0*/  LOP3.LUT R11, R14, 0xffff0000, RZ, 0xc0, !PT ;  /* 0xffff00000e0b7812 */ /* 0x000fe200078ec0ff */
[----:B------:R-:W-:-:S02]  /*ffb0*/  IMAD.U32 R13, R45, 0x10000, RZ ;  /* 0x000100002d0d7824 */ /* 0x000fc400078e00ff */
[----:B------:R-:W-:Y:S01]  /*ffc0*/  FMUL.FTZ R153, R142, R149 ;  /* 0x000000958e997220 */ /* 0x000fe20000410000 */
[----:B------:R-:W-:Y:S01]  /*ffd0*/  IMAD.U32 R146, R14, 0x10000, RZ ;  /* 0x000100000e927824 */ /* 0x000fe200078e00ff */
[C---:B------:R-:W-:Y:S01]  /*ffe0*/  LOP3.LUT R14, R15.reuse, 0xffff0000, RZ, 0xc0, !PT ;  /* 0xffff00000f0e7812 */ /* 0x040fe200078ec0ff */
[-C--:B------:R-:W-:Y:S01]  /*fff0*/  FMUL.FTZ R155, R142, R13.reuse ;  /* 0x0000000d8e9b7220 */ /* 0x080fe20000410000 */
[----:B------:R-:W-:Y:S01]  /*10000*/  IMAD.U32 R147, R15, 0x10000, RZ ;  /* 0x000100000f937824 */ /* 0x000fe200078e00ff */
[----:B------:R-:W-:Y:S01]  /*10010*/  LOP3.LUT R143, R12, 0xffff0000, RZ, 0xc0, !PT ;  /* 0xffff00000c8f7812 */ /* 0x000fe200078ec0ff */
[----:B------:R-:W-:Y:S02]  /*10020*/  IMAD.U32 R15, R44, 0x10000, RZ ;  /* 0x000100002c0f7824 */ /* 0x000fe400078e00ff */
[----:B------:R-:W-:Y:S01]  /*10030*/  FFMA.FTZ R12, R46, R13, -R153 ;  /* 0x0000000d2e0c7223 */ /* 0x000fe20000010899 */
[----:B------:R-:W-:Y:S01]  /*10040*/  FMUL.FTZ R152, R144, R151 ;  /* 0x0000009790987220 */ /* 0x000fe20000410000 */
[----:B------:R-:W-:-:S02]  /*10050*/  IMAD.U32 R142, R26, 0x10000, RZ ;  /* 0x000100001a8e7824 */ /* 0x000fc400078e00ff */
[----:B------:R-:W-:Y:S01]  /*10060*/  FFMA.FTZ R13, R46, R149, R155 ;  /* 0x000000952e0d7223 */ /* 0x000fe2000001009b */
[----:B------:R-:W-:Y:S02]  /*10070*/  IMAD.U32 R46, R24, 0x10000, RZ ;  /* 0x00010000182e7824 */ /* 0x000fe400078e00ff */
[-C--:B------:R-:W-:Y:S01]  /*10080*/  FMUL.FTZ R144, R144, R15.reuse ;  /* 0x0000000f90907220 */ /* 0x080fe20000410000 */
[----:B------:R-:W-:Y:S01]  /*10090*/  FFMA.FTZ R15, R139, R15, -R152 ;  /* 0x0000000f8b0f7223 */ /* 0x000fe20000010898 */
[C---:B------:R-:W-:Y:S01]  /*100a0*/  FMUL.FTZ R152, R147.reuse, R142 ;  /* 0x0000008e93987220 */ /* 0x040fe20000410000 */
[-C--:B------:R-:W-:Y:S01]  /*100b0*/  FMUL.FTZ R147, R147, R46.reuse ;  /* 0x0000002e93937220 */ /* 0x080fe20000410000 */
[----:B------:R-:W-:Y:S01]  /*100c0*/  FFMA.FTZ R151, R139, R151, R144 ;  /* 0x000000978b977223 */ /* 0x000fe20000010090 */
[----:B------:R-:W-:Y:S01]  /*100d0*/  LOP3.LUT R44, R44, 0xffff0000, RZ, 0xc0, !PT ;  /* 0xffff00002c2c7812 */ /* 0x000fe200078ec0ff */
[----:B------:R-:W-:Y:S01]  /*100e0*/  FFMA.FTZ R152, R141, R46, -R152 ;  /* 0x0000002e8d987223 */ /* 0x000fe20000010898 */
[----:B------:R-:W-:Y:S01]  /*100f0*/  LOP3.LUT R46, R45, 0xffff0000, RZ, 0xc0, !PT ;  /* 0xffff00002d2e7812 */ /* 0x000fe200078ec0ff */
[----:B------:R-:W-:Y:S01]  /*10100*/  FFMA.FTZ R147, R141, R142, R147 ;  /* 0x0000008e8d937223 */ /* 0x000fe20000010093 */
[----:B------:R-:W-:Y:S01]  /*10110*/  FMUL.FTZ R142, R143, R148 ;  /* 0x000000948f8e7220 */ /* 0x000fe20000410000 */
[----:B------:R-:W-:Y:S01]  /*10120*/  FMUL.FTZ R141, R145, R150 ;  /* 0x00000096918d7220 */ /* 0x000fe20000410000 */
[----:B------:R-:W-:-:S02]  /*10130*/  IMAD.U32 R45, R25, 0x10000, RZ ;  /* 0x00010000192d7824 */ /* 0x000fc400078e00ff */
[-C--:B------:R-:W-:Y:S01]  /*10140*/  FMUL.FTZ R144, R143, R46.reuse ;  /* 0x0000002e8f907220 */ /* 0x080fe20000410000 */
[----:B------:R-:W-:Y:S01]  /*10150*/  FFMA.FTZ R139, R47, R46, -R142 ;  /* 0x0000002e2f8b7223 */ /* 0x000fe2000001088e */
[----:B------:R-:W-:Y:S02]  /*10160*/  IMAD.U32 R46, R27, 0x10000, RZ ;  /* 0x000100001b2e7824 */ /* 0x000fe400078e00ff */
[----:B------:R-:W-:Y:S01]  /*10170*/  FMUL.FTZ R145, R145, R44 ;  /* 0x0000002c91917220 */ /* 0x000fe20000410000 */
[----:B------:R-:W-:Y:S01]  /*10180*/  FFMA.FTZ R144, R47, R148, R144 ;  /* 0x000000942f907223 */ /* 0x000fe20000010090 */
[----:B------:R-:W-:Y:S01]  /*10190*/  FFMA.FTZ R142, R140, R44, -R141 ;  /* 0x0000002c8c8e7223 */ /* 0x000fe2000001088d */
[C---:B------:R-:W-:Y:S01]  /*101a0*/  FMUL.FTZ R148, R146.reuse, R46 ;  /* 0x0000002e92947220 */ /* 0x040fe20000410000 */
[-C--:B------:R-:W-:Y:S01]  /*101b0*/  FMUL.FTZ R146, R146, R45.reuse ;  /* 0x0000002d92927220 */ /* 0x080fe20000410000 */
[----:B------:R-:W-:Y:S01]  /*101c0*/  LOP3.LUT R44, R27, 0xffff0000, RZ, 0xc0, !PT ;  /* 0xffff00001b2c7812 */ /* 0x000fe200078ec0ff */
[----:B------:R-:W-:Y:S01]  /*101d0*/  FFMA.FTZ R140, R140, R150, R145 ;  /* 0x000000968c8c7223 */ /* 0x000fe20000010091 */
[----:B------:R-:W-:Y:S01]  /*101e0*/  FFMA.FTZ R148, R9, R45, -R148 ;  /* 0x0000002d09947223 */ /* 0x000fe20000010894 */
[----:B------:R-:W-:Y:S01]  /*101f0*/  LOP3.LUT R25, R25, 0xffff0000, RZ, 0xc0, !PT ;  /* 0xffff000019197812 */ /* 0x000fe200078ec0ff */
[----:B------:R-:W-:Y:S01]  /*10200*/  FFMA.FTZ R146, R9, R46, R146 ;  /* 0x0000002e09927223 */ /* 0x000fe20000010092 */
[----:B------:R-:W-:Y:S01]  /*10210*/  LOP3.LUT R45, R26, 0xffff0000, RZ, 0xc0, !PT ;  /* 0xffff00001a2d7812 */ /* 0x000fe200078ec0ff */
[C---:B------:R-:W-:Y:S01]  /*10220*/  FMUL.FTZ R9, R11.reuse, R44 ;  /* 0x0000002c0b097220 */ /* 0x040fe20000410000 */
[----:B------:R-:W-:Y:S01]  /*10230*/  LOP3.LUT R27, R24, 0xffff0000, RZ, 0xc0, !PT ;  /* 0xffff0000181b7812 */ /* 0x000fe200078ec0ff */
[----:B------:R-:W-:-:S02]  /*10240*/  FMUL.FTZ R11, R11, R25 ;  /* 0x000000190b0b7220 */ /* 0x000fc40000410000 */
[----:B------:R-:W-:Y:S01]  /*10250*/  FMUL.FTZ R47, R14, R45 ;  /* 0x0000002d0e2f7220 */ /* 0x000fe20000410000 */
[----:B------:R-:W-:Y:S01]  /*10260*/  FFMA.FTZ R25, R8, R25, -R9 ;  /* 0x0000001908197223 */ /* 0x000fe20000010809 */
[-C--:B------:R-:W-:Y:S01]  /*10270*/  FMUL.FTZ R14, R14, R27.reuse ;  /* 0x0000001b0e0e7220 */ /* 0x080fe20000410000 */
[----:B------:R-:W-:Y:S01]  /*10280*/  FFMA.FTZ R11, R8, R44, R11 ;  /* 0x0000002c080b7223 */ /* 0x000fe2000001000b */
[C---:B------:R-:W-:Y:S01]  /*10290*/  FFMA.FTZ R47, R10.reuse, R27, -R47 ;  /* 0x0000001b0a2f7223 */ /* 0x040fe2000001082f */
[----:B------:R-:W-:Y:S01]  /*102a0*/  F2FP.BF16.F32.PACK_AB R8, R139, R12 ;  /* 0x0000000c8b08723e */ /* 0x000fe200000010ff */
[----:B------:R-:W-:Y:S01]  /*102b0*/  FFMA.FTZ R24, R10, R45, R14 ;  /* 0x0000002d0a187223 */ /* 0x000fe2000001000e */
[----:B------:R-:W-:Y:S02]  /*102c0*/  F2FP.BF16.F32.PACK_AB R12, R144, R13 ;  /* 0x0000000d900c723e */ /* 0x000fe400000010ff */
[----:B------:R-:W-:Y:S02]  /*102d0*/  F2FP.BF16.F32.PACK_AB R14, R11, R146 ;  /* 0x000000920b0e723e */ /* 0x000fe400000010ff */
[----:B------:R-:W-:-:S02]  /*102e0*/  F2FP.BF16.F32.PACK_AB R9, R142, R15 ;  /* 0x0000000f8e09723e */ /* 0x000fc400000010ff */
[----:B------:R-:W-:Y:S02]  /*102f0*/  F2FP.BF16.F32.PACK_AB R10, R25, R148 ;  /* 0x00000094190a723e */ /* 0x000fe400000010ff */
[----:B------:R-:W-:Y:S02]  /*10300*/  F2FP.BF16.F32.PACK_AB R11, R47, R152 ;  /* 0x000000982f0b723e */ /* 0x000fe400000010ff */
[----:B------:R-:W-:Y:S02]  /*10310*/  F2FP.BF16.F32.PACK_AB R13, R140, R151 ;  /* 0x000000978c0d723e */ /* 0x000fe400000010ff */
[----:B------:R-:W-:Y:S01]  /*10320*/  F2FP.BF16.F32.PACK_AB R15, R24, R147 ;  /* 0x00000093180f723e */ /* 0x000fe200000010ff */
[----:B------:R1:W-:Y:S04]  /*10330*/  STS.128 [R158], R8 ;  /* 0x000000089e007388 */ /* 0x0003e80000000c00 */
[----:B------:R1:W-:Y:S02]  /*10340*/  STS.128 [R138+0x10400], R12 ;  /* 0x0104000c8a007388 */ /* 0x0003e40000000c00 */
.L_x_1541:
[----:B------:R-:W-:Y:S05]  /*10350*/  BSYNC B2 ;  /* 0x0000000000027941 */ /* 0x000fea0003800000 */
.L_x_1540:
[----:B------:R-:W-:Y:S05]  /*10360*/  @P4 BRA `(.L_x_1539) ;  /* 0x0000000400a04947 */ /* 0x000fea0003800000 */
[----:B------:R-:W2:Y:S01]  /*10370*/  LDL R46, [R1+0x9c] ;  /* 0x00009c00012e7983 */ /* 0x000ea20000100800 */
[----:B------:R-:W-:Y:S02]  /*10380*/  LEA.HI R137, R137, R0, RZ, 0x1d ;  /* 0x0000000089897211 */ /* 0x000fe400078fe8ff */
[----:B------:R-:W-:Y:S02]  /*10390*/  SHF.R.U64 R44, R4, 0x10, R5 ;  /* 0x00000010042c7819 */ /* 0x000fe40000001205 */
[----:B-1----:R-:W-:Y:S01]  /*103a0*/  SHF.R.S32.HI R10, RZ, 0x1f, R137 ;  /* 0x0000001fff0a7819 */ /* 0x002fe20000011489 */
[----:B------:R-:W-:Y:S01]  /*103b0*/  IMAD.SHL.U32 R8, R137, 0x8, RZ ;  /* 0x0000000889087824 */ /* 0x000fe200078e00ff */
[----:B------:R-:W-:Y:S02]  /*103c0*/  SHF.R.U64 R26, R6, 0x10, R7 ;  /* 0x00000010061a7819 */ /* 0x000fe40000001207 */
[----:B------:R-:W-:Y:S02]  /*103d0*/  LEA.HI R10, R10, R137, RZ, 0x3 ;  /* 0x000000890a0a7211 */ /* 0x000fe400078f18ff */
[----:B------:R-:W-:-:S02]  /*103e0*/  LOP3.LUT R8, R8, 0x38, RZ, 0xc0, !PT ;  /* 0x0000003808087812 */ /* 0x000fc400078ec0ff */
[----:B------:R-:W-:Y:S01]  /*103f0*/  SHF.R.U32.HI R5, RZ, 0x10, R5 ;  /* 0x00000010ff057819 */ /* 0x000fe20000011605 */
[----:B------:R-:W-:Y:S01]  /*10400*/  IMAD.SHL.U32 R10, R10, 0x400, RZ ;  /* 0x000004000a0a7824 */ /* 0x000fe200078e00ff */
[----:B-----5:R-:W-:Y:S02]  /*10410*/  LOP3.LUT R8, R8, 0x1c0, R157, 0xf8, !PT ;  /* 0x000001c008087812 */ /* 0x020fe400078ef89d */
[----:B------:R-:W-:Y:S02]  /*10420*/  SHF.R.U64 R6, R28, 0x10, R29 ;  /* 0x000000101c067819 */ /* 0x000fe4000000121d */
[----:B0-----:R-:W-:Y:S02]  /*10430*/  LOP3.LUT R9, R8, R156, RZ, 0x3c, !PT ;  /* 0x0000009c08097212 */ /* 0x001fe400078e3cff */
[----:B------:R-:W-:Y:S02]  /*10440*/  LOP3.LUT R10, R10, 0x7fffe000, RZ, 0xc0, !PT ;  /* 0x7fffe0000a0a7812 */ /* 0x000fe400078ec0ff */
[----:B------:R-:W-:-:S02]  /*10450*/  SHF.R.U64 R4, R30, 0x10, R31 ;  /* 0x000000101e047819 */ /* 0x000fc4000000121f */
[----:B------:R-:W-:Y:S02]  /*10460*/  IADD3 R13, R9, R10, R154 ;  /* 0x0000000a090d7210 */ /* 0x000fe40007ffe09a */
[----:B------:R-:W-:Y:S02]  /*10470*/  SHF.R.U32.HI R7, RZ, 0x10, R7 ;  /* 0x00000010ff077819 */ /* 0x000fe40000011607 */
[----:B------:R-:W-:Y:S01]  /*10480*/  PRMT R124, R124, 0x5410, R5 ;  /* 0x000054107c7c7816 */ /* 0x000fe20000000005 */
[----:B------:R-:W-:Y:S01]  /*10490*/  IMAD R24, R13, 0x2, R16 ;  /* 0x000000020d187824 */ /* 0x000fe200078e0210 */
[----:B------:R-:W-:Y:S02]  /*104a0*/  PRMT R127, R127, 0x5410, R6 ;  /* 0x000054107f7f7816 */ /* 0x000fe40000000006 */
[----:B------:R-:W-:Y:S02]  /*104b0*/  PRMT R125, R125, 0x5410, R4 ;  /* 0x000054107d7d7816 */ /* 0x000fe40000000004 */
[----:B------:R-:W0:Y:S01]  /*104c0*/  LDS.128 R12, [R24+0x10400] ;  /* 0x01040000180c7984 */ /* 0x000e220000000c00 */
[----:B------:R-:W-:Y:S01]  /*104d0*/  PRMT R122, R122, 0x5410, R7 ;  /* 0x000054107a7a7816 */ /* 0x000fe20000000007 */
[----:B------:R-:W-:Y:S01]  /*104e0*/  IMAD.U32 R30, R127, 0x10000, RZ ;  /* 0x000100007f1e7824 */ /* 0x000fe200078e00ff */
[----:B------:R-:W-:-:S02]  /*104f0*/  SHF.R.U32.HI R29, RZ, 0x10, R29 ;  /* 0x00000010ff1d7819 */ /* 0x000fc4000001161d */
[----:B------:R-:W-:Y:S02]  /*10500*/  PRMT R123, R123, 0x5410, R44 ;  /* 0x000054107b7b7816 */ /* 0x000fe4000000002c */
[----:B------:R-:W-:Y:S02]  /*10510*/  SHF.R.U32.HI R31, RZ, 0x10, R31 ;  /* 0x00000010ff1f7819 */ /* 0x000fe4000001161f */
[----:B------:R-:W-:Y:S01]  /*10520*/  PRMT R128, R128, 0x5410, R29 ;  /* 0x0000541080807816 */ /* 0x000fe2000000001d */
[----:B------:R-:W-:Y:S01]  /*10530*/  IMAD.U32 R29, R123, 0x10000, RZ ;  /* 0x000100007b1d7824 */ /* 0x000fe200078e00ff */
[----:B------:R-:W-:Y:S02]  /*10540*/  PRMT R126, R126, 0x5410, R31 ;  /* 0x000054107e7e7816 */ /* 0x000fe4000000001f */
[----:B------:R-:W-:Y:S01]  /*10550*/  PRMT R121, R121, 0x5410, R26 ;  /* 0x0000541079797816 */ /* 0x000fe2000000001a */
[----:B------:R-:W-:Y:S01]  /*10560*/  IMAD.U32 R31, R128, 0x10000, RZ ;  /* 0x00010000801f7824 */ /* 0x000fe200078e00ff */
[----:B------:R-:W-:-:S02]  /*10570*/  LOP3.LUT R127, R127, 0xffff0000, RZ, 0xc0, !PT ;  /* 0xffff00007f7f7812 */ /* 0x000fc400078ec0ff */
[----:B------:R-:W-:Y:S02]  /*10580*/  LOP3.LUT R123, R123, 0xffff0000, RZ, 0xc0, !PT ;  /* 0xffff00007b7b7812 */ /* 0x000fe400078ec0ff */
[----:B------:R-:W-:Y:S01]  /*10590*/  LOP3.LUT R128, R128, 0xffff0000, RZ, 0xc0, !PT ;  /* 0xffff000080807812 */ /* 0x000fe200078ec0ff */
[C---:B0-----:R-:W-:Y:S01]  /*105a0*/  IMAD.U32 R26, R13.reuse, 0x10000, RZ ;  /* 0x000100000d1a7824 */ /* 0x041fe200078e00ff */
[----:B------:R-:W-:Y:S01]  /*105b0*/  LOP3.LUT R13, R13, 0xffff0000, RZ, 0xc0, !PT ;  /* 0xffff00000d0d7812 */ /* 0x000fe200078ec0ff */
[C---:B------:R-:W-:Y:S01]  /*105c0*/  IMAD.U32 R28, R15.reuse, 0x10000, RZ ;  /* 0x000100000f1c7824 */ /* 0x040fe200078e00ff */
[----:B------:R-:W-:Y:S01]  /*105d0*/  LOP3.LUT R15, R15, 0xffff0000, RZ, 0xc0, !PT ;  /* 0xffff00000f0f7812 */ /* 0x000fe200078ec0ff */
[----:B------:R-:W-:Y:S01]  /*105e0*/  FMUL.FTZ R137, R26, R31 ;  /* 0x0000001f1a897220 */ /* 0x000fe20000410000 */
[C---:B------:R-:W-:Y:S01]  /*105f0*/  IMAD.U32 R27, R14.reuse, 0x10000, RZ ;  /* 0x000100000e1b7824 */ /* 0x040fe200078e00ff */
[----:B------:R-:W-:Y:S01]  /*10600*/  LOP3.LUT R14, R14, 0xffff0000, RZ, 0xc0, !PT ;  /* 0xffff00000e0e7812 */ /* 0x000fe200078ec0ff */
[----:B--2---:R-:W0:Y:S02]  /*10610*/  LDS.128 R8, [R46] ;  /* 0x000000002e087984 */ /* 0x004e240000000c00 */
        /* <DEDUP_REMOVED lines=8> */
[C---:B------:R-:W-:Y:S01]  /*106a0*/  IMAD.U32 R11, R12.reuse, 0x10000, RZ ;  /* 0x000100000c0b7824 */ /* 0x040fe200078e00ff */
[----:B------:R-:W-:-:S03]  /*106b0*/  LOP3.LUT R12, R12, 0xffff0000, RZ, 0xc0, !PT ;  /* 0xffff00000c0c7812 */ /* 0x000fc600078ec0ff */
[CC--:B------:R-:W-:Y:S01]  /*106c0*/  FMUL.FTZ R45, R11.reuse, R30.reuse ;  /* 0x0000001e0b2d7220 */ /* 0x0c0fe20000410000 */
[-C--:B------:R-:W-:Y:S01]  /*106d0*/  FMUL.FTZ R47, R11, R29.reuse ;  /* 0x0000001d0b2f7220 */ /* 0x080fe20000410000 */
[C---:B------:R-:W-:Y:S01]  /*106e0*/  IMAD.U32 R11, R124.reuse, 0x10000, RZ ;  /* 0x000100007c0b7824 */ /* 0x040fe200078e00ff */
[----:B------:R-:W-:Y:S01]  /*106f0*/  LOP3.LUT R124, R124, 0xffff0000, RZ, 0xc0, !PT ;  /* 0xffff00007c7c7812 */ /* 0x000fe200078ec0ff */
[----:B------:R-:W-:Y:S01]  /*10700*/  FFMA.FTZ R45, R4, R29, -R45 ;  /* 0x0000001d042d7223 */ /* 0x000fe2000001082d */
[----:B------:R-:W-:Y:S02]  /*10710*/  IMAD.U32 R29, R126, 0x10000, RZ ;  /* 0x000100007e1d7824 */ /* 0x000fe400078e00ff */
[----:B------:R-:W-:Y:S01]  /*10720*/  FFMA.FTZ R47, R4, R30, R47 ;  /* 0x0000001e042f7223 */ /* 0x000fe2000001002f */
[----:B------:R-:W-:Y:S01]  /*10730*/  FMUL.FTZ R139, R26, R11 ;  /* 0x0000000b1a8b7220 */ /* 0x000fe20000410000 */
[----:B------:R-:W-:Y:S02]  /*10740*/  IMAD.U32 R4, R122, 0x10000, RZ ;  /* 0x000100007a047824 */ /* 0x000fe400078e00ff */
[----:B------:R-:W-:Y:S01]  /*10750*/  FMUL.FTZ R26, R28, R29 ;  /* 0x0000001d1c1a7220 */ /* 0x000fe20000410000 */
[C---:B------:R-:W-:Y:S01]  /*10760*/  FFMA.FTZ R137, R6.reuse, R11, -R137 ;  /* 0x0000000b06897223 */ /* 0x040fe20000010889 */
[----:B------:R-:W-:Y:S01]  /*10770*/  FFMA.FTZ R139, R6, R31, R139 ;  /* 0x0000001f068b7223 */ /* 0x000fe2000001008b */
[-C--:B------:R-:W-:Y:S01]  /*10780*/  FMUL.FTZ R28, R28, R4.reuse ;  /* 0x000000041c1c7220 */ /* 0x080fe20000410000 */
[----:B------:R-:W-:Y:S01]  /*10790*/  FFMA.FTZ R30, R25, R4, -R26 ;  /* 0x00000004191e7223 */ /* 0x000fe2000001081a */
[----:B------:R-:W-:Y:S01]  /*107a0*/  FMUL.FTZ R4, R12, R127 ;  /* 0x0000007f0c047220 */ /* 0x000fe20000410000 */
[----:B------:R-:W-:-:S02]  /*107b0*/  IMAD.U32 R6, R125, 0x10000, RZ ;  /* 0x000100007d067824 */ /* 0x000fc400078e00ff */
[----:B------:R-:W-:Y:S01]  /*107c0*/  FMUL.FTZ R26, R12, R123 ;  /* 0x0000007b0c1a7220 */ /* 0x000fe20000410000 */
[----:B------:R-:W-:Y:S01]  /*107d0*/  FMUL.FTZ R11, R13, R128 ;  /* 0x000000800d0b7220 */ /* 0x000fe20000410000 */
[----:B------:R-:W-:Y:S01]  /*107e0*/  FFMA.FTZ R25, R25, R29, R28 ;  /* 0x0000001d19197223 */ /* 0x000fe2000001001c */
[----:B------:R-:W-:Y:S01]  /*107f0*/  FFMA.FTZ R12, R5, R123, -R4 ;  /* 0x0000007b050c7223 */ /* 0x000fe20000010804 */
[----:B------:R-:W-:Y:S01]  /*10800*/  FMUL.FTZ R13, R13, R124 ;  /* 0x0000007c0d0d7220 */ /* 0x000fe20000410000 */
[----:B------:R-:W-:Y:S02]  /*10810*/  IMAD.U32 R4, R121, 0x10000, RZ ;  /* 0x0001000079047824 */ /* 0x000fe400078e00ff */
[----:B------:R-:W-:Y:S01]  /*10820*/  FMUL.FTZ R28, R27, R6 ;  /* 0x000000061b1c7220 */ /* 0x000fe20000410000 */
[----:B------:R-:W-:Y:S01]  /*10830*/  LOP3.LUT R125, R125, 0xffff0000, RZ, 0xc0, !PT ;  /* 0xffff00007d7d7812 */ /* 0x000fe200078ec0ff */
[C---:B------:R-:W-:Y:S01]  /*10840*/  FFMA.FTZ R124, R8.reuse, R124, -R11 ;  /* 0x0000007c087c7223 */ /* 0x040fe2000001080b */
[----:B------:R-:W-:Y:S01]  /*10850*/  LOP3.LUT R121, R121, 0xffff0000, RZ, 0xc0, !PT ;  /* 0xffff000079797812 */ /* 0x000fe200078ec0ff */
[----:B------:R-:W-:Y:S01]  /*10860*/  FFMA.FTZ R128, R8, R128, R13 ;  /* 0x0000008008807223 */ /* 0x000fe2000001000d */
[----:B------:R-:W-:Y:S01]  /*10870*/  LOP3.LUT R126, R126, 0xffff0000, RZ, 0xc0, !PT ;  /* 0xffff00007e7e7812 */ /* 0x000fe200078ec0ff */
[-C--:B------:R-:W-:Y:S01]  /*10880*/  FMUL.FTZ R8, R27, R4.reuse ;  /* 0x000000041b087220 */ /* 0x080fe20000410000 */
[----:B------:R-:W-:Y:S01]  /*10890*/  LOP3.LUT R122, R122, 0xffff0000, RZ, 0xc0, !PT ;  /* 0xffff00007a7a7812 */ /* 0x000fe200078ec0ff */
[----:B------:R-:W-:Y:S01]  /*108a0*/  FFMA.FTZ R28, R7, R4, -R28 ;  /* 0x00000004071c7223 */ /* 0x000fe2000001081c */
[C---:B------:R-:W-:Y:S01]  /*108b0*/  FMUL.FTZ R4, R14.reuse, R125 ;  /* 0x0000007d0e047220 */ /* 0x040fe20000410000 */
[----:B------:R-:W-:Y:S01]  /*108c0*/  FFMA.FTZ R26, R5, R127, R26 ;  /* 0x0000007f051a7223 */ /* 0x000fe2000001001a */
[----:B------:R-:W-:Y:S01]  /*108d0*/  FMUL.FTZ R14, R14, R121 ;  /* 0x000000790e0e7220 */ /* 0x000fe20000410000 */
[C---:B------:R-:W-:Y:S01]  /*108e0*/  FMUL.FTZ R5, R15.reuse, R126 ;  /* 0x0000007e0f057220 */ /* 0x040fe20000410000 */
[----:B------:R-:W-:Y:S01]  /*108f0*/  FMUL.FTZ R15, R15, R122 ;  /* 0x0000007a0f0f7220 */ /* 0x000fe20000410000 */
[----:B------:R-:W-:Y:S01]  /*10900*/  FFMA.FTZ R7, R7, R6, R8 ;  /* 0x0000000607077223 */ /* 0x000fe20000010008 */
[C---:B------:R-:W-:Y:S01]  /*10910*/  FFMA.FTZ R14, R9.reuse, R125, R14 ;  /* 0x0000007d090e7223 */ /* 0x040fe2000001000e */
[----:B------:R-:W-:Y:S01]  /*10920*/  FFMA.FTZ R121, R9, R121, -R4 ;  /* 0x0000007909797223 */ /* 0x000fe20000010804 */
[C---:B------:R-:W-:Y:S01]  /*10930*/  FFMA.FTZ R11, R10.reuse, R122, -R5 ;  /* 0x0000007a0a0b7223 */ /* 0x040fe20000010805 */
        /* <DEDUP_REMOVED lines=8> */
[----:B------:R2:W-:Y:S01]  /*109c0*/  STS.128 [R46], R4 ;  /* 0x000000042e007388 */ /* 0x0005e20000000c00 */
[----:B------:R-:W-:-:S05]  /*109d0*/  F2FP.BF16.F32.PACK_AB R11, R126, R25 ;  /* 0x000000197e0b723e */ /* 0x000fca00000010ff */
[----:B------:R2:W-:Y:S02]  /*109e0*/  STS.128 [R24+0x10400], R8 ;  /* 0x0104000818007388 */ /* 0x0005e40000000c00 */
.L_x_1539:
[----:B------:R-:W-:Y:S05]  /*109f0*/  BSYNC B1 ;  /* 0x0000000000017941 */ /* 0x000fea0003800000 */
.L_x_1538:
[----:B------:R-:W-:Y:S04]  /*10a00*/  BSSY B1, `(.L_x_1542) ;  /* 0x00000db000017945 */ /* 0x000fe80003800000 */
[----:B------:R-:W-:Y:S05]  /*10a10*/  @P1 BRA `(.L_x_1543) ;  /* 0x0000000c00641947 */ /* 0x000fea0003800000 */
[----:B------:R3:W5:Y:S01]  /*10a20*/  LDL R121, [R1+0x34] ;  /* 0x0000340001797983 */ /* 0x0007620000100800 */
[----:B-1----:R-:W1:Y:S03]  /*10a30*/  LDC R13, c[0x0][0x3d4] ;  /* 0x0000f500ff0d7b82 */ /* 0x002e660000000800 */
[----:B------:R3:W5:Y:S04]  /*10a40*/  LDL R47, [R1+0x3c] ;  /* 0x00003c00012f7983 */ /* 0x0007680000100800 */
[----:B--2---:R3:W5:Y:S01]  /*10a50*/  LDL R46, [R1+0x40] ;  /* 0x00004000012e7983 */ /* 0x0047620000100800 */
[----:B------:R-:W-:Y:S01]  /*10a60*/  BSSY B2, `(.L_x_1544) ;  /* 0x000006c000027945 */ /* 0x000fe20003800000 */
[----:B-1----:R-:W-:-:S02]  /*10a70*/  ISETP.GE.AND P0, PT, R228, R13, PT ;  /* 0x0000000de400720c */ /* 0x002fc40003f06270 */
[----:B------:R-:W-:-:S11]  /*10a80*/  ISETP.GE.AND P1, PT, R225, R13, PT ;  /* 0x0000000de100720c */ /* 0x000fd60003f26270 */
[----:B---3--:R-:W-:Y:S05]  /*10a90*/  @P0 BRA `(.L_x_1545) ;  /* 0x0000000400a00947 */ /* 0x008fea0003800000 */
[----:B------:R-:W2:Y:S04]  /*10aa0*/  LDL R4, [R1+0x20] ;  /* 0x0000200001047983 */ /* 0x000ea80000100800 */
[----:B------:R-:W3:Y:S01]  /*10ab0*/  LDL R122, [R1+0x98] ;  /* 0x00009800017a7983 */ /* 0x000ee20000100800 */
[----:B------:R-:W-:Y:S02]  /*10ac0*/  SHF.R.U64 R28, R36, 0x10, R37 ;  /* 0x00000010241c7819 */ /* 0x000fe40000001225 */
[--C-:B------:R-:W-:Y:S02]  /*10ad0*/  SHF.R.U64 R24, R48, 0x10, R49.reuse ;  /* 0x0000001030187819 */ /* 0x100fe40000001231 */
[----:B------:R-:W-:Y:S02]  /*10ae0*/  SHF.R.U32.HI R49, RZ, 0x10, R49 ;  /* 0x00000010ff317819 */ /* 0x000fe40000011631 */
[----:B------:R-:W-:-:S02]  /*10af0*/  SHF.R.U32.HI R37, RZ, 0x10, R37 ;  /* 0x00000010ff257819 */ /* 0x000fc40000011625 */
[----:B------:R-:W-:Y:S02]  /*10b00*/  SHF.R.U64 R26, R38, 0x10, R39 ;  /* 0x00000010261a7819 */ /* 0x000fe40000001227 */
[----:B------:R-:W-:Y:S02]  /*10b10*/  PRMT R131, R131, 0x5410, R28 ;  /* 0x0000541083837816 */ /* 0x000fe4000000001c */
[----:B------:R-:W-:Y:S02]  /*10b20*/  PRMT R135, R135, 0x5410, R24 ;  /* 0x0000541087877816 */ /* 0x000fe40000000018 */
[----:B------:R-:W-:Y:S01]  /*10b30*/  SHF.R.U64 R14, R50, 0x10, R51 ;  /* 0x00000010320e7819 */ /* 0x000fe20000001233 */
[----:B------:R-:W-:Y:S01]  /*10b40*/  IMAD.U32 R31, R131, 0x10000, RZ ;  /* 0x00010000831f7824 */ /* 0x000fe200078e00ff */
[----:B------:R-:W-:Y:S02]  /*10b50*/  PRMT R136, R136, 0x5410, R49 ;  /* 0x0000541088887816 */ /* 0x000fe40000000031 */
[----:B------:R-:W-:-:S02]  /*10b60*/  SHF.R.U32.HI R39, RZ, 0x10, R39 ;  /* 0x00000010ff277819 */ /* 0x000fc40000011627 */
[----:B------:R-:W-:Y:S01]  /*10b70*/  SHF.R.U32.HI R51, RZ, 0x10, R51 ;  /* 0x00000010ff337819 */ /* 0x000fe20000011633 */
[----:B------:R-:W-:Y:S01]  /*10b80*/  IMAD.U32 R30, R136, 0x10000, RZ ;  /* 0x00010000881e7824 */ /* 0x000fe200078e00ff */
[----:B------:R-:W-:Y:S01]  /*10b90*/  PRMT R132, R132, 0x5410, R37 ;  /* 0x0000541084847816 */ /* 0x000fe20000000025 */
[----:B------:R-:W-:Y:S01]  /*10ba0*/  IMAD.U32 R37, R135, 0x10000, RZ ;  /* 0x0001000087257824 */ /* 0x000fe200078e00ff */
[----:B------:R-:W-:Y:S02]  /*10bb0*/  PRMT R129, R129, 0x5410, R26 ;  /* 0x0000541081817816 */ /* 0x000fe4000000001a */
[----:B------:R-:W-:Y:S02]  /*10bc0*/  PRMT R130, R130, 0x5410, R39 ;  /* 0x0000541082827816 */ /* 0x000fe40000000027 */
[----:B------:R-:W-:Y:S02]  /*10bd0*/  PRMT R133, R133, 0x5410, R14 ;  /* 0x0000541085857816 */ /* 0x000fe4000000000e */
[----:B------:R-:W-:-:S02]  /*10be0*/  PRMT R134, R134, 0x5410, R51 ;  /* 0x0000541086867816 */ /* 0x000fc40000000033 */
[----:B------:R-:W-:Y:S02]  /*10bf0*/  LOP3.LUT R135, R135, 0xffff0000, RZ, 0xc0, !PT ;  /* 0xffff000087877812 */ /* 0x000fe400078ec0ff */
[----:B------:R-:W-:Y:S01]  /*10c00*/  LOP3.LUT R131, R131, 0xffff0000, RZ, 0xc0, !PT ;  /* 0xffff000083837812 */ /* 0x000fe200078ec0ff */
[----:B------:R-:W-:Y:S01]  /*10c10*/  IMAD.U32 R36, R134, 0x10000, RZ ;  /* 0x0001000086247824 */ /* 0x000fe200078e00ff */
[----:B------:R-:W-:Y:S02]  /*10c20*/  LOP3.LUT R136, R136, 0xffff0000, RZ, 0xc0, !PT ;  /* 0xffff000088887812 */ /* 0x000fe400078ec0ff */
[----:B------:R-:W-:Y:S02]  /*10c30*/  LOP3.LUT R134, R134, 0xffff0000, RZ, 0xc0, !PT ;  /* 0xffff000086867812 */ /* 0x000fe400078ec0ff */
[----:B--2---:R-:W-:-:S04]  /*10c40*/  LEA.HI R4, R13, R4, RZ, 0x1d ;  /* 0x000000040d047211 */ /* 0x004fc800078fe8ff */
[----:B------:R-:W-:Y:S01]  /*10c50*/  SHF.R.S32.HI R7, RZ, 0x1f, R4 ;  /* 0x0000001fff077819 */ /* 0x000fe20000011404 */
[----:B------:R-:W-:-:S03]  /*10c60*/  IMAD.SHL.U32 R5, R4, 0x8, RZ ;  /* 0x0000000804057824 */ /* 0x000fc600078e00ff */
[----:B------:R-:W-:Y:S02]  /*10c70*/  LEA.HI R7, R7, R4, RZ, 0x3 ;  /* 0x0000000407077211 */ /* 0x000fe400078f18ff */
[----:B-----5:R-:W-:-:S03]  /*10c80*/  LOP3.LUT R4, R121, 0x38, R5, 0xf8, !PT ;  /* 0x0000003879047812 */ /* 0x020fc600078ef805 */
[----:B------:R-:W-:Y:S01]  /*10c90*/  IMAD.SHL.U32 R7, R7, 0x400, RZ ;  /* 0x0000040007077824 */ /* 0x000fe200078e00ff */
[----:B------:R-:W-:-:S04]  /*10ca0*/  LOP3.LUT R4, R4, R47, RZ, 0x3c, !PT ;  /* 0x0000002f04047212 */ /* 0x000fc800078e3cff */
[----:B------:R-:W-:-:S04]  /*10cb0*/  LOP3.LUT R7, R7, 0x7fffe000, RZ, 0xc0, !PT ;  /* 0x7fffe00007077812 */ /* 0x000fc800078ec0ff */
[----:B0-----:R-:W-:Y:S02]  /*10cc0*/  IADD3 R9, R4, R7, R46 ;  /* 0x0000000704097210 */ /* 0x001fe40007ffe02e */
        /* <DEDUP_REMOVED lines=17> */
[----:B------:R-:W-:-:S02]  /*10de0*/  IMAD.U32 R26, R132, 0x10000, RZ ;  /* 0x00010000841a7824 */ /* 0x000fc400078e00ff */
[----:B------:R-:W-:Y:S01]  /*10df0*/  FMUL.FTZ R38, R27, R30 ;  /* 0x0000001e1b267220 */ /* 0x000fe20000410000 */
[----:B------:R-:W-:Y:S02]  /*10e00*/  IMAD.U32 R29, R11, 0x10000, RZ ;  /* 0x000100000b1d7824 */ /* 0x000fe400078e00ff */
[C---:B------:R-:W-:Y:S01]  /*10e10*/  FFMA.FTZ R39, R14.reuse, R31, -R39 ;  /* 0x0000001f0e277223 */ /* 0x040fe20000010827 */
[----:B------:R-:W-:Y:S01]  /*10e20*/  FFMA.FTZ R45, R14, R37, R45 ;  /* 0x000000250e2d7223 */ /* 0x000fe2000001002d */
[----:B------:R-:W-:Y:S02]  /*10e30*/  IMAD.U32 R14, R130, 0x10000, RZ ;  /* 0x00010000820e7824 */ /* 0x000fe400078e00ff */
[-C--:B------:R-:W-:Y:S01]  /*10e40*/  FMUL.FTZ R44, R27, R26.reuse ;  /* 0x0000001a1b2c7220 */ /* 0x080fe20000410000 */
[----:B------:R-:W-:Y:S01]  /*10e50*/  FFMA.FTZ R38, R15, R26, -R38 ;  /* 0x0000001a0f267223 */ /* 0x000fe20000010826 */
[C---:B------:R-:W-:Y:S01]  /*10e60*/  FMUL.FTZ R26, R29.reuse, R36 ;  /* 0x000000241d1a7220 */ /* 0x040fe20000410000 */
[----:B------:R-:W-:Y:S01]  /*10e70*/  FMUL.FTZ R29, R29, R14 ;  /* 0x0000000e1d1d7220 */ /* 0x000fe20000410000 */
[----:B------:R-:W-:Y:S01]  /*10e80*/  FFMA.FTZ R44, R15, R30, R44 ;  /* 0x0000001e0f2c7223 */ /* 0x000fe2000001002c */
[----:B------:R-:W-:Y:S01]  /*10e90*/  LOP3.LUT R132, R132, 0xffff0000, RZ, 0xc0, !PT ;  /* 0xffff000084847812 */ /* 0x000fe200078ec0ff */
[C---:B------:R-:W-:Y:S01]  /*10ea0*/  FMUL.FTZ R15, R8.reuse, R135 ;  /* 0x00000087080f7220 */ /* 0x040fe20000410000 */
[C---:B------:R-:W-:Y:S01]  /*10eb0*/  FFMA.FTZ R30, R25.reuse, R14, -R26 ;  /* 0x0000000e191e7223 */ /* 0x040fe2000001081a */
[----:B------:R-:W-:Y:S01]  /*10ec0*/  FFMA.FTZ R36, R25, R36, R29 ;  /* 0x0000002419247223 */ /* 0x000fe2000001001d */
[----:B------:R-:W-:Y:S01]  /*10ed0*/  FMUL.FTZ R27, R8, R131 ;  /* 0x00000083081b7220 */ /* 0x000fe20000410000 */
[----:B------:R-:W-:-:S02]  /*10ee0*/  IMAD.U32 R28, R10, 0x10000, RZ ;  /* 0x000100000a1c7824 */ /* 0x000fc400078e00ff */
[C---:B------:R-:W-:Y:S01]  /*10ef0*/  FFMA.FTZ R8, R4.reuse, R131, -R15 ;  /* 0x0000008304087223 */ /* 0x040fe2000001080f */
[----:B------:R-:W-:Y:S02]  /*10f00*/  IMAD.U32 R25, R133, 0x10000, RZ ;  /* 0x0001000085197824 */ /* 0x000fe400078e00ff */
[C---:B------:R-:W-:Y:S01]  /*10f10*/  FMUL.FTZ R26, R9.reuse, R136 ;  /* 0x00000088091a7220 */ /* 0x040fe20000410000 */
[-C--:B------:R-:W-:Y:S01]  /*10f20*/  FMUL.FTZ R29, R9, R132.reuse ;  /* 0x00000084091d7220 */ /* 0x080fe20000410000 */
[----:B------:R-:W-:Y:S02]  /*10f30*/  IMAD.U32 R15, R129, 0x10000, RZ ;  /* 0x00010000810f7824 */ /* 0x000fe400078e00ff */
[----:B------:R-:W-:Y:S01]  /*10f40*/  FFMA.FTZ R14, R4, R135, R27 ;  /* 0x00000087040e7223 */ /* 0x000fe2000001001b */
[----:B------:R-:W-:Y:S01]  /*10f50*/  FMUL.FTZ R27, R28, R25 ;  /* 0x000000191c1b7220 */ /* 0x000fe20000410000 */
[C---:B------:R-:W-:Y:S01]  /*10f60*/  FFMA.FTZ R9, R5.reuse, R132, -R26 ;  /* 0x0000008405097223 */ /* 0x040fe2000001081a */
[----:B------:R-:W-:Y:S01]  /*10f70*/  FFMA.FTZ R29, R5, R136, R29 ;  /* 0x00000088051d7223 */ /* 0x000fe2000001001d */
        /* <DEDUP_REMOVED lines=9> */
[----:B------:R-:W-:-:S02]  /*11010*/  FMUL.FTZ R5, R10, R133 ;  /* 0x000000850a057220 */ /* 0x000fc40000410000 */
[-C--:B------:R-:W-:Y:S02]  /*11020*/  FMUL.FTZ R4, R10, R129.reuse ;  /* 0x000000810a047220 */ /* 0x080fe40000410000 */
[-C--:B------:R-:W-:Y:S01]  /*11030*/  FMUL.FTZ R15, R11, R130.reuse ;  /* 0x000000820b0f7220 */ /* 0x080fe20000410000 */
[C---:B------:R-:W-:Y:S01]  /*11040*/  FFMA.FTZ R10, R6.reuse, R129, -R5 ;  /* 0x00000081060a7223 */ /* 0x040fe20000010805 */
[C---:B------:R-:W-:Y:S01]  /*11050*/  FFMA.FTZ R11, R7.reuse, R130, -R26 ;  /* 0x00000082070b7223 */ /* 0x040fe2000001081a */
[----:B------:R-:W-:Y:S01]  /*11060*/  FFMA.FTZ R133, R6, R133, R4 ;  /* 0x0000008506857223 */ /* 0x000fe20000010004 */
[----:B------:R-:W-:Y:S01]  /*11070*/  FFMA.FTZ R15, R7, R134, R15 ;  /* 0x00000086070f7223 */ /* 0x000fe2000001000f */
[----:B------:R-:W-:Y:S02]  /*11080*/  F2FP.BF16.F32.PACK_AB R4, R8, R39 ;  /* 0x000000270804723e */ /* 0x000fe400000010ff */
[----:B------:R-:W-:Y:S02]  /*11090*/  F2FP.BF16.F32.PACK_AB R5, R9, R38 ;  /* 0x000000260905723e */ /* 0x000fe400000010ff */
[----:B------:R-:W-:-:S02]  /*110a0*/  F2FP.BF16.F32.PACK_AB R6, R10, R27 ;  /* 0x0000001b0a06723e */ /* 0x000fc400000010ff */
[----:B------:R-:W-:Y:S02]  /*110b0*/  F2FP.BF16.F32.PACK_AB R7, R11, R30 ;  /* 0x0000001e0b07723e */ /* 0x000fe400000010ff */
[----:B------:R-:W-:Y:S02]  /*110c0*/  F2FP.BF16.F32.PACK_AB R8, R14, R45 ;  /* 0x0000002d0e08723e */ /* 0x000fe400000010ff */
[----:B------:R-:W-:Y:S01]  /*110d0*/  F2FP.BF16.F32.PACK_AB R9, R29, R44 ;  /* 0x0000002c1d09723e */ /* 0x000fe200000010ff */
[----:B------:R1:W-:Y:S01]  /*110e0*/  STS.128 [R122], R4 ;  /* 0x000000047a007388 */ /* 0x0003e20000000c00 */
[----:B------:R-:W-:Y:S02]  /*110f0*/  F2FP.BF16.F32.PACK_AB R10, R133, R24 ;  /* 0x00000018850a723e */ /* 0x000fe400000010ff */
[----:B------:R-:W-:-:S05]  /*11100*/  F2FP.BF16.F32.PACK_AB R11, R15, R36 ;  /* 0x000000240f0b723e */ /* 0x000fca00000010ff */
[----:B------:R1:W-:Y:S02]  /*11110*/  STS.128 [R12+0x10400], R8 ;  /* 0x010400080c007388 */ /* 0x0003e40000000c00 */
.L_x_1545:
[----:B------:R-:W-:Y:S05]  /*11120*/  BSYNC B2 ;  /* 0x0000000000027941 */ /* 0x000fea0003800000 */
.L_x_1544:
        /* <DEDUP_REMOVED lines=8> */
[----:B-----5:R-:W-:-:S02]  /*111b0*/  LOP3.LUT R4, R121, 0x38, R4, 0xf8, !PT ;  /* 0x0000003879047812 */ /* 0x020fc400078ef804 */
[----:B------:R-:W-:Y:S01]  /*111c0*/  SHF.R.U32.HI R32, RZ, 0x10, R33 ;  /* 0x00000010ff207819 */ /* 0x000fe20000011621 */
[----:B------:R-:W-:Y:S01]  /*111d0*/  IMAD.SHL.U32 R6, R6, 0x400, RZ ;  /* 0x0000040006067824 */ /* 0x000fe200078e00ff */
[----:B------:R-:W-:Y:S02]  /*111e0*/  LOP3.LUT R4, R4, R47, RZ, 0x3c, !PT ;  /* 0x0000002f04047212 */ /* 0x000fe400078e3cff */
[----:B------:R-:W-:Y:S02]  /*111f0*/  PRMT R114, R114, 0x5410, R25 ;  /* 0x0000541072727816 */ /* 0x000fe40000000019 */
[----:B0-----:R-:W-:Y:S02]  /*11200*/  LOP3.LUT R9, R6, 0x7fffe000, RZ, 0xc0, !PT ;  /* 0x7fffe00006097812 */ /* 0x001fe400078ec0ff */
[----:B------:R-:W-:Y:S01]  /*11210*/  PRMT R118, R118, 0x5410, R15 ;  /* 0x0000541076767816 */ /* 0x000fe2000000000f */
[----:B------:R-:W-:Y:S01]  /*11220*/  IMAD.U32 R30, R114, 0x10000, RZ ;  /* 0x00010000721e7824 */ /* 0x000fe200078e00ff */
[----:B------:R-:W-:-:S02]  /*11230*/  IADD3 R9, R4, R9, R46 ;  /* 0x0000000904097210 */ /* 0x000fc40007ffe02e */
[----:B------:R-:W-:Y:S02]  /*11240*/  SHF.R.U64 R13, R42, 0x10, R43 ;  /* 0x000000102a0d7819 */ /* 0x000fe4000000122b */
[----:B------:R-:W-:Y:S01]  /*11250*/  SHF.R.U32.HI R40, RZ, 0x10, R41 ;  /* 0x00000010ff287819 */ /* 0x000fe20000011629 */
[----:B------:R-:W-:Y:S01]  /*11260*/  IMAD R12, R9, 0x2, R16 ;  /* 0x00000002090c7824 */ /* 0x000fe200078e0210 */
[----:B------:R-:W-:Y:S02]  /*11270*/  SHF.R.U32.HI R42, RZ, 0x10, R43 ;  /* 0x00000010ff2a7819 */ /* 0x000fe4000001162b */
[--C-:B------:R-:W-:Y:S02]  /*11280*/  SHF.R.U64 R14, R34, 0x10, R35.reuse ;  /* 0x00000010220e7819 */ /* 0x100fe40000001223 */
[----:B------:R-:W0:Y:S01]  /*11290*/  LDS.128 R8, [R12+0x10400] ;  /* 0x010400000c087984 */ /* 0x000e220000000c00 */
[----:B------:R-:W-:Y:S01]  /*112a0*/  PRMT R115, R115, 0x5410, R32 ;  /* 0x0000541073737816 */ /* 0x000fe20000000020 */
[----:B------:R-:W-:Y:S01]  /*112b0*/  IMAD.U32 R32, R118, 0x10000, RZ ;  /* 0x0001000076207824 */ /* 0x000fe200078e00ff */
[----:B------:R-:W-:-:S02]  /*112c0*/  SHF.R.U32.HI R35, RZ, 0x10, R35 ;  /* 0x00000010ff237819 */ /* 0x000fc40000011623 */
[----:B------:R-:W-:Y:S02]  /*112d0*/  PRMT R119, R119, 0x5410, R40 ;  /* 0x0000541077777816 */ /* 0x000fe40000000028 */
[----:B------:R-:W-:Y:S02]  /*112e0*/  PRMT R117, R117, 0x5410, R42 ;  /* 0x0000541075757816 */ /* 0x000fe4000000002a */
[----:B------:R-:W-:Y:S01]  /*112f0*/  PRMT R116, R116, 0x5410, R13 ;  /* 0x0000541074747816 */ /* 0x000fe2000000000d */
[----:B------:R-:W-:Y:S01]  /*11300*/  IMAD.U32 R29, R119, 0x10000, RZ ;  /* 0x00010000771d7824 */ /* 0x000fe200078e00ff */
[----:B------:R-:W-:Y:S01]  /*11310*/  PRMT R110, R110, 0x5410, R35 ;  /* 0x000054106e6e7816 */ /* 0x000fe20000000023 */
[----:B------:R-:W-:Y:S01]  /*11320*/  IMAD.U32 R31, R117, 0x10000, RZ ;  /* 0x00010000751f7824 */ /* 0x000fe200078e00ff */
[----:B------:R-:W-:Y:S01]  /*11330*/  PRMT R109, R109, 0x5410, R14 ;  /* 0x000054106d6d7816 */ /* 0x000fe2000000000e */
[C---:B0-----:R-:W-:Y:S01]  /*11340*/  IMAD.U32 R25, R8.reuse, 0x10000, RZ ;  /* 0x0001000008197824 */ /* 0x041fe200078e00ff */
[----:B------:R-:W-:Y:S01]  /*11350*/  LOP3.LUT R8, R8, 0xffff0000, RZ, 0xc0, !PT ;  /* 0xffff000008087812 */ /* 0x000fe200078ec0ff */
[C---:B------:R-:W-:Y:S01]  /*11360*/  IMAD.U32 R26, R9.reuse, 0x10000, RZ ;  /* 0x00010000091a7824 */ /* 0x040fe200078e00ff */
[----:B------:R-:W-:Y:S01]  /*11370*/  LOP3.LUT R9, R9, 0xffff0000, RZ, 0xc0, !PT ;  /* 0xffff000009097812 */ /* 0x000fe200078ec0ff */
[C---:B------:R-:W-:Y:S01]  /*11380*/  FMUL.FTZ R34, R25.reuse, R32 ;  /* 0x0000002019227220 */ /* 0x040fe20000410000 */
[----:B------:R-:W-:Y:S01]  /*11390*/  FMUL.FTZ R36, R25, R30 ;  /* 0x0000001e19247220 */ /* 0x000fe20000410000 */
[----:B------:R-:W-:-:S02]  /*113a0*/  IMAD.U32 R28, R11, 0x10000, RZ ;  /* 0x000100000b1c7824 */ /* 0x000fc400078e00ff */
[----:B------:R-:W-:Y:S01]  /*113b0*/  FMUL.FTZ R33, R26, R29 ;  /* 0x0000001d1a217220 */ /* 0x000fe20000410000 */
[----:B------:R-:W-:Y:S01]  /*113c0*/  IMAD.U32 R25, R115, 0x10000, RZ ;  /* 0x0001000073197824 */ /* 0x000fe200078e00ff */
[----:B------:R-:W-:Y:S01]  /*113d0*/  LOP3.LUT R11, R11, 0xffff0000, RZ, 0xc0, !PT ;  /* 0xffff00000b0b7812 */ /* 0x000fe200078ec0ff */
[----:B------:R-:W-:Y:S01]  /*113e0*/  FMUL.FTZ R37, R28, R31 ;  /* 0x0000001f1c257220 */ /* 0x000fe20000410000 */
[----:B------:R-:W-:Y:S02]  /*113f0*/  IMAD.U32 R27, R10, 0x10000, RZ ;  /* 0x000100000a1b7824 */ /* 0x000fe400078e00ff */
[----:B------:R-:W-:Y:S01]  /*11400*/  FMUL.FTZ R35, R26, R25 ;  /* 0x000000191a237220 */ /* 0x000fe20000410000 */
[----:B------:R-:W-:Y:S01]  /*11410*/  IMAD.U32 R26, R116, 0x10000, RZ ;  /* 0x00010000741a7824 */ /* 0x000fe200078e00ff */
[----:B------:R-:W-:Y:S01]  /*11420*/  LOP3.LUT R10, R10, 0xffff0000, RZ, 0xc0, !PT ;  /* 0xffff00000a0a7812 */ /* 0x000fe200078ec0ff */
[----:B--2---:R-:W0:Y:S02]  /*11430*/  LDS.128 R4, [R38] ;  /* 0x0000000026047984 */ /* 0x004e240000000c00 */
        /* <DEDUP_REMOVED lines=8> */
[----:B------:R-:W-:Y:S01]  /*114c0*/  IMAD.U32 R24, R7, 0x10000, RZ ;  /* 0x0001000007187824 */ /* 0x000fe200078e00ff */
[----:B------:R-:W-:Y:S01]  /*114d0*/  LOP3.LUT R25, R118, 0xffff0000, RZ, 0xc0, !PT ;  /* 0xffff000076197812 */ /* 0x000fe200078ec0ff */
[----:B------:R-:W-:Y:S01]  /*114e0*/  FMUL.FTZ R28, R28, R13 ;  /* 0x0000000d1c1c7220 */ /* 0x000fe20000410000 */
[----:B------:R-:W-:Y:S01]  /*114f0*/  FFMA.FTZ R35, R14, R29, R35 ;  /* 0x0000001d0e237223 */ /* 0x000fe20000010023 */
[----:B------:R-:W-:Y:S01]  /*11500*/  FFMA.FTZ R37, R24, R13, -R37 ;  /* 0x0000000d18257223 */ /* 0x000fe20000010825 */
[----:B------:R-:W-:Y:S01]  /*11510*/  LOP3.LUT R13, R114, 0xffff0000, RZ, 0xc0, !PT ;  /* 0xffff0000720d7812 */ /* 0x000fe200078ec0ff */
[----:B------:R-:W-:Y:S01]  /*11520*/  FFMA.FTZ R30, R24, R31, R28 ;  /* 0x0000001f181e7223 */ /* 0x000fe2000001001c */
[----:B------:R-:W-:Y:S01]  /*11530*/  LOP3.LUT R24, R119, 0xffff0000, RZ, 0xc0, !PT ;  /* 0xffff000077187812 */ /* 0x000fe200078ec0ff */
[C---:B------:R-:W-:Y:S01]  /*11540*/  FMUL.FTZ R29, R8.reuse, R25 ;  /* 0x00000019081d7220 */ /* 0x040fe20000410000 */
[----:B------:R-:W-:Y:S01]  /*11550*/  LOP3.LUT R14, R115, 0xffff0000, RZ, 0xc0, !PT ;  /* 0xffff0000730e7812 */ /* 0x000fe200078ec0ff */
[----:B------:R-:W-:Y:S01]  /*11560*/  FMUL.FTZ R31, R8, R13 ;  /* 0x0000000d081f7220 */ /* 0x000fe20000410000 */
[----:B------:R-:W-:-:S02]  /*11570*/  IMAD.U32 R15, R6, 0x10000, RZ ;  /* 0x00010000060f7824 */ /* 0x000fc400078e00ff */
[C---:B------:R-:W-:Y:S01]  /*11580*/  FMUL.FTZ R28, R9.reuse, R24 ;  /* 0x00000018091c7220 */ /* 0x040fe20000410000 */
[C---:B------:R-:W-:Y:S01]  /*11590*/  FFMA.FTZ R29, R4.reuse, R13, -R29 ;  /* 0x0000000d041d7223 */ /* 0x040fe2000001081d */
[----:B------:R-:W-:Y:S01]  /*115a0*/  FMUL.FTZ R9, R9, R14 ;  /* 0x0000000e09097220 */ /* 0x000fe20000410000 */
[----:B------:R-:W-:Y:S01]  /*115b0*/  FFMA.FTZ R31, R4, R25, R31 ;  /* 0x00000019041f7223 */ /* 0x000fe2000001001f */
[----:B------:R-:W-:Y:S02]  /*115c0*/  IMAD.U32 R8, R109, 0x10000, RZ ;  /* 0x000100006d087824 */ /* 0x000fe400078e00ff */
[----:B------:R-:W-:Y:S01]  /*115d0*/  FMUL.FTZ R4, R27, R26 ;  /* 0x0000001a1b047220 */ /* 0x000fe20000410000 */
[C---:B------:R-:W-:Y:S01]  /*115e0*/  FFMA.FTZ R28, R5.reuse, R14, -R28 ;  /* 0x0000000e051c7223 */ /* 0x040fe2000001081c */
[----:B------:R-:W-:Y:S01]  /*115f0*/  FFMA.FTZ R24, R5, R24, R9 ;  /* 0x0000001805187223 */ /* 0x000fe20000010009 */
[----:B------:R-:W-:Y:S01]  /*11600*/  LOP3.LUT R5, R116, 0xffff0000, RZ, 0xc0, !PT ;  /* 0xffff000074057812 */ /* 0x000fe200078ec0ff */
[-C--:B------:R-:W-:Y:S01]  /*11610*/  FFMA.FTZ R13, R15, R8.reuse, -R4 ;  /* 0x000000080f0d7223 */ /* 0x080fe20000010804 */
[----:B------:R-:W-:Y:S01]  /*11620*/  FMUL.FTZ R14, R27, R8 ;  /* 0x000000081b0e7220 */ /* 0x000fe20000410000 */
[----:B------:R-:W-:-:S02]  /*11630*/  LOP3.LUT R109, R109, 0xffff0000, RZ, 0xc0, !PT ;  /* 0xffff00006d6d7812 */ /* 0x000fc400078ec0ff */
[----:B------:R-:W-:Y:S01]  /*11640*/  LOP3.LUT R4, R117, 0xffff0000, RZ, 0xc0, !PT ;  /* 0xffff000075047812 */ /* 0x000fe200078ec0ff */
[----:B------:R-:W-:Y:S01]  /*11650*/  FFMA.FTZ R14, R15, R26, R14 ;  /* 0x0000001a0f0e7223 */ /* 0x000fe2000001000e */
[----:B------:R-:W-:Y:S01]  /*11660*/  LOP3.LUT R110, R110, 0xffff0000, RZ, 0xc0, !PT ;  /* 0xffff00006e6e7812 */ /* 0x000fe200078ec0ff */
[----:B------:R-:W-:Y:S01]  /*11670*/  FMUL.FTZ R9, R10, R5 ;  /* 0x000000050a097220 */ /* 0x000fe20000410000 */
[----:B------:R-:W-:Y:S01]  /*11680*/  LOP3.LUT R6, R6, 0xffff0000, RZ, 0xc0, !PT ;  /* 0xffff000006067812 */ /* 0x000fe200078ec0ff */
[-C--:B------:R-:W-:Y:S01]  /*11690*/  FMUL.FTZ R8, R10, R109.reuse ;  /* 0x0000006d0a087220 */ /* 0x080fe20000410000 */
[----:B------:R-:W-:Y:S01]  /*116a0*/  LOP3.LUT R7, R7, 0xffff0000, RZ, 0xc0, !PT ;  /* 0xffff000007077812 */ /* 0x000fe200078ec0ff */
        /* <DEDUP_REMOVED lines=16> */
.L_x_1543:
[----:B------:R-:W-:Y:S05]  /*117b0*/  BSYNC B1 ;  /* 0x0000000000017941 */ /* 0x000fea0003800000 */
.L_x_1542:
[----:B------:R-:W-:Y:S04]  /*117c0*/  BSSY B1, `(.L_x_1546) ;  /* 0x00000dd000017945 */ /* 0x000fe80003800000 */
[----:B------:R-:W-:Y:S05]  /*117d0*/  @P2 BRA `(.L_x_1547) ;  /* 0x0000000c006c2947 */ /* 0x000fea0003800000 */
[----:B-123--:R-:W2:Y:S01]  /*117e0*/  LDL R4, [R1+0x74] ;  /* 0x0000740001047983 */ /* 0x00eea20000100800 */
[----:B------:R-:W1:Y:S03]  /*117f0*/  LDC R39, c[0x0][0x3d4] ;  /* 0x0000f500ff277b82 */ /* 0x000e660000000800 */
[----:B------:R3:W5:Y:S01]  /*11800*/  LDL R41, [R1+0x7c] ;  /* 0x00007c0001297983 */ /* 0x0007620000100800 */
[----:B------:R-:W-:Y:S01]  /*11810*/  BSSY B2, `(.L_x_1548) ;  /* 0x000006f000027945 */ /* 0x000fe20003800000 */
[-C--:B-1----:R-:W-:Y:S02]  /*11820*/  ISETP.GE.AND P0, PT, R228, R39.reuse, PT ;  /* 0x00000027e400720c */ /* 0x082fe40003f06270 */
[----:B------:R-:W-:Y:S01]  /*11830*/  ISETP.GE.AND P1, PT, R225, R39, PT ;  /* 0x00000027e100720c */ /* 0x000fe20003f26270 */
[----:B--2---:R-:W-:-:S05]  /*11840*/  IMAD.SHL.U32 R4, R4, 0x40, RZ ;  /* 0x0000004004047824 */ /* 0x004fca00078e00ff */
[----:B------:R-:W-:-:S04]  /*11850*/  LOP3.LUT R38, R4, 0x1c0, RZ, 0xc0, !PT ;  /* 0x000001c004267812 */ /* 0x000fc800078ec0ff */
[----:B------:R-:W-:Y:S01]  /*11860*/  SHF.R.U32.HI R12, RZ, 0x3, R38 ;  /* 0x00000003ff0c7819 */ /* 0x000fe20000011626 */
[----:B---3--:R-:W-:Y:S06]  /*11870*/  @P0 BRA `(.L_x_1549) ;  /* 0x0000000400a00947 */ /* 0x008fec0003800000 */
[----:B------:R-:W2:Y:S04]  /*11880*/  LDL R5, [R1+0x20] ;  /* 0x0000200001057983 */ /* 0x000ea80000100800 */
[----:B------:R-:W3:Y:S01]  /*11890*/  LDL R40, [R1+0x90] ;  /* 0x0000900001287983 */ /* 0x000ee20000100800 */
[----:B------:R-:W-:Y:S02]  /*118a0*/  SHF.R.U64 R28, R56, 0x10, R57 ;  /* 0x00000010381c7819 */ /* 0x000fe40000001239 */
[--C-:B------:R-:W-:Y:S02]  /*118b0*/  SHF.R.U64 R24, R80, 0x10, R81.reuse ;  /* 0x0000001050187819 */ /* 0x100fe40000001251 */
[----:B------:R-:W-:Y:S02]  /*118c0*/  SHF.R.U32.HI R81, RZ, 0x10, R81 ;  /* 0x00000010ff517819 */ /* 0x000fe40000011651 */
[----:B------:R-:W-:-:S02]  /*118d0*/  SHF.R.U64 R26, R58, 0x10, R59 ;  /* 0x000000103a1a7819 */ /* 0x000fc4000000123b */
[----:B------:R-:W-:Y:S02]  /*118e0*/  PRMT R107, R107, 0x5410, R28 ;  /* 0x000054106b6b7816 */ /* 0x000fe4000000001c */
[----:B------:R-:W-:Y:S02]  /*118f0*/  PRMT R113, R113, 0x5410, R24 ;  /* 0x0000541071717816 */ /* 0x000fe40000000018 */
[----:B------:R-:W-:Y:S01]  /*11900*/  SHF.R.U32.HI R57, RZ, 0x10, R57 ;  /* 0x00000010ff397819 */ /* 0x000fe20000011639 */
[----:B------:R-:W-:Y:S01]  /*11910*/  IMAD.U32 R31, R107, 0x10000, RZ ;  /* 0x000100006b1f7824 */ /* 0x000fe200078e00ff */
[----:B------:R-:W-:Y:S01]  /*11920*/  SHF.R.U64 R14, R82, 0x10, R83 ;  /* 0x00000010520e7819 */ /* 0x000fe20000001253 */
[----:B------:R-:W-:Y:S01]  /*11930*/  IMAD.U32 R33, R113, 0x10000, RZ ;  /* 0x0001000071217824 */ /* 0x000fe200078e00ff */
[----:B------:R-:W-:Y:S02]  /*11940*/  PRMT R120, R120, 0x5410, R81 ;  /* 0x0000541078787816 */ /* 0x000fe40000000051 */
[----:B------:R-:W-:-:S02]  /*11950*/  SHF.R.U32.HI R83, RZ, 0x10, R83 ;  /* 0x00000010ff537819 */ /* 0x000fc40000011653 */
[----:B------:R-:W-:Y:S01]  /*11960*/  PRMT R105, R105, 0x5410, R26 ;  /* 0x0000541069697816 */ /* 0x000fe2000000001a */
[----:B------:R-:W-:Y:S01]  /*11970*/  IMAD.U32 R30, R120, 0x10000, RZ ;  /* 0x00010000781e7824 */ /* 0x000fe200078e00ff */
[----:B------:R-:W-:Y:S02]  /*11980*/  SHF.R.U32.HI R59, RZ, 0x10, R59 ;  /* 0x00000010ff3b7819 */ /* 0x000fe4000001163b */
[----:B------:R-:W-:Y:S02]  /*11990*/  PRMT R108, R108, 0x5410, R57 ;  /* 0x000054106c6c7816 */ /* 0x000fe40000000039 */
[----:B------:R-:W-:Y:S02]  /*119a0*/  PRMT R111, R111, 0x5410, R14 ;  /* 0x000054106f6f7816 */ /* 0x000fe4000000000e */
[----:B------:R-:W-:Y:S02]  /*119b0*/  PRMT R112, R112, 0x5410, R83 ;  /* 0x0000541070707816 */ /* 0x000fe40000000053 */
[----:B------:R-:W-:-:S02]  /*119c0*/  PRMT R106, R106, 0x5410, R59 ;  /* 0x000054106a6a7816 */ /* 0x000fc4000000003b */
[----:B------:R-:W-:Y:S01]  /*119d0*/  LOP3.LUT R113, R113, 0xffff0000, RZ, 0xc0, !PT ;  /* 0xffff000071717812 */ /* 0x000fe200078ec0ff */
[----:B------:R-:W-:Y:S01]  /*119e0*/  IMAD.U32 R32, R112, 0x10000, RZ ;  /* 0x0001000070207824 */ /* 0x000fe200078e00ff */
[----:B------:R-:W-:Y:S02]  /*119f0*/  LOP3.LUT R107, R107, 0xffff0000, RZ, 0xc0, !PT ;  /* 0xffff00006b6b7812 */ /* 0x000fe400078ec0ff */
[----:B------:R-:W-:Y:S02]  /*11a00*/  LOP3.LUT R120, R120, 0xffff0000, RZ, 0xc0, !PT ;  /* 0xffff000078787812 */ /* 0x000fe400078ec0ff */
[----:B------:R-:W-:Y:S02]  /*11a10*/  LOP3.LUT R112, R112, 0xffff0000, RZ, 0xc0, !PT ;  /* 0xffff000070707812 */ /* 0x000fe400078ec0ff */
[----:B--2---:R-:W-:-:S04]  /*11a20*/  LEA.HI R4, R39, R5, RZ, 0x1d ;  /* 0x0000000527047211 */ /* 0x004fc800078fe8ff */
[----:B------:R-:W-:Y:S01]  /*11a30*/  SHF.R.S32.HI R7, RZ, 0x1f, R4 ;  /* 0x0000001fff077819 */ /* 0x000fe20000011404 */
[----:B------:R-:W-:-:S03]  /*11a40*/  IMAD.SHL.U32 R5, R4, 0x8, RZ ;  /* 0x0000000804057824 */ /* 0x000fc600078e00ff */
[----:B------:R-:W-:Y:S02]  /*11a50*/  LEA.HI R7, R7, R4, RZ, 0x3 ;  /* 0x0000000407077211 */ /* 0x000fe400078f18ff */
[----:B------:R-:W-:-:S03]  /*11a60*/  LOP3.LUT R5, R38, 0x38, R5, 0xf8, !PT ;  /* 0x0000003826057812 */ /* 0x000fc600078ef805 */
[----:B------:R-:W-:Y:S01]  /*11a70*/  IMAD.SHL.U32 R7, R7, 0x400, RZ ;  /* 0x0000040007077824 */ /* 0x000fe200078e00ff */
[----:B------:R-:W-:-:S04]  /*11a80*/  LOP3.LUT R5, R5, R12, RZ, 0x3c, !PT ;  /* 0x0000000c05057212 */ /* 0x000fc800078e3cff */
[----:B------:R-:W-:-:S04]  /*11a90*/  LOP3.LUT R4, R7, 0x7fffe000, RZ, 0xc0, !PT ;  /* 0x7fffe00007047812 */ /* 0x000fc800078ec0ff */
[----:B0----5:R-:W-:Y:S02]  /*11aa0*/  IADD3 R9, R5, R4, R41 ;  /* 0x0000000405097210 */ /* 0x021fe40007ffe029 */
        /* <DEDUP_REMOVED lines=69> */
.L_x_1549:
[----:B------:R-:W-:Y:S05]  /*11f00*/  BSYNC B2 ;  /* 0x0000000000027941 */ /* 0x000fea0003800000 */
.L_x_1548:
[----:B------:R-:W-:Y:S05]  /*11f10*/  @P1 BRA `(.L_x_1547) ;  /* 0x00000004009c1947 */ /* 0x000fea0003800000 */
[----:B-1----:R-:W2:Y:S01]  /*11f20*/  LDL R40, [R1+0x8c] ;  /* 0x00008c0001287983 */ /* 0x002ea20000100800 */
[----:B------:R-:W-:Y:S02]  /*11f30*/  LEA.HI R39, R39, R0, RZ, 0x1d ;  /* 0x0000000027277211 */ /* 0x000fe400078fe8ff */
[----:B------:R-:W-:Y:S02]  /*11f40*/  SHF.R.U64 R27, R52, 0x10, R53 ;  /* 0x00000010341b7819 */ /* 0x000fe40000001235 */
[----:B------:R-:W-:Y:S01]  /*11f50*/  SHF.R.S32.HI R4, RZ, 0x1f, R39 ;  /* 0x0000001fff047819 */ /* 0x000fe20000011427 */
[----:B------:R-:W-:Y:S01]  /*11f60*/  IMAD.SHL.U32 R5, R39, 0x8, RZ ;  /* 0x0000000827057824 */ /* 0x000fe200078e00ff */
[----:B------:R-:W-:Y:S02]  /*11f70*/  SHF.R.U64 R15, R60, 0x10, R61 ;  /* 0x000000103c0f7819 */ /* 0x000fe4000000123d */
[----:B------:R-:W-:Y:S02]  /*11f80*/  LEA.HI R4, R4, R39, RZ, 0x3 ;  /* 0x0000002704047211 */ /* 0x000fe400078f18ff */
[----:B------:R-:W-:-:S02]  /*11f90*/  LOP3.LUT R5, R38, 0x38, R5, 0xf8, !PT ;  /* 0x0000003826057812 */ /* 0x000fc400078ef805 */
[----:B------:R-:W-:Y:S01]  /*11fa0*/  SHF.R.U64 R25, R54, 0x10, R55 ;  /* 0x0000001036197819 */ /* 0x000fe20000001237 */
[----:B------:R-:W-:Y:S01]  /*11fb0*/  IMAD.SHL.U32 R4, R4, 0x400, RZ ;  /* 0x0000040004047824 */ /* 0x000fe200078e00ff */
[----:B------:R-:W-:Y:S02]  /*11fc0*/  LOP3.LUT R5, R5, R12, RZ, 0x3c, !PT ;  /* 0x0000000c05057212 */ /* 0x000fe400078e3cff */
[----:B------:R-:W-:Y:S02]  /*11fd0*/  PRMT R90, R90, 0x5410, R27 ;  /* 0x000054105a5a7816 */ /* 0x000fe4000000001b */
[----:B------:R-:W-:Y:S02]  /*11fe0*/  LOP3.LUT R4, R4, 0x7fffe000, RZ, 0xc0, !PT ;  /* 0x7fffe00004047812 */ /* 0x000fe400078ec0ff */
[----:B------:R-:W-:Y:S01]  /*11ff0*/  PRMT R94, R94, 0x5410, R15 ;  /* 0x000054105e5e7816 */ /* 0x000fe2000000000f */
[----:B------:R-:W-:Y:S01]  /*12000*/  IMAD.U32 R30, R90, 0x10000, RZ ;  /* 0x000100005a1e7824 */ /* 0x000fe200078e00ff */
[----:B0----5:R-:W-:-:S02]  /*12010*/  IADD3 R9, R5, R4, R41 ;  /* 0x0000000405097210 */ /* 0x021fc40007ffe029 */
[----:B------:R-:W-:Y:S01]  /*12020*/  SHF.R.U64 R13, R62, 0x10, R63 ;  /* 0x000000103e0d7819 */ /* 0x000fe2000000123f */
[----:B------:R-:W-:Y:S01]  /*12030*/  IMAD.U32 R32, R94, 0x10000, RZ ;  /* 0x000100005e207824 */ /* 0x000fe200078e00ff */
[----:B------:R-:W-:Y:S01]  /*12040*/  SHF.R.U32.HI R60, RZ, 0x10, R61 ;  /* 0x00000010ff3c7819 */ /* 0x000fe2000001163d */
[----:B------:R-:W-:Y:S01]  /*12050*/  IMAD R12, R9, 0x2, R16 ;  /* 0x00000002090c7824 */ /* 0x000fe200078e0210 */
[----:B------:R-:W-:Y:S02]  /*12060*/  SHF.R.U32.HI R62, RZ, 0x10, R63 ;  /* 0x00000010ff3e7819 */ /* 0x000fe4000001163f */
[----:B------:R-:W-:Y:S02]  /*12070*/  PRMT R88, R88, 0x5410, R25 ;  /* 0x0000541058587816 */ /* 0x000fe40000000019 */
[----:B------:R-:W0:Y:S01]  /*12080*/  LDS.128 R8, [R12+0x10400] ;  /* 0x010400000c087984 */ /* 0x000e220000000c00 */
[----:B------:R-:W-:Y:S02]  /*12090*/  SHF.R.U32.HI R54, RZ, 0x10, R55 ;  /* 0x00000010ff367819 */ /* 0x000fe40000011637 */
        /* <DEDUP_REMOVED lines=52> */
[-C--:B------:R-:W-:Y:S01]  /*123e0*/  FMUL.FTZ R14, R27, R8.reuse ;  /* 0x000000081b0e7220 */ /* 0x080fe20000410000 */
[----:B------:R-:W-:Y:S01]  /*123f0*/  FFMA.FTZ R13, R15, R8, -R4 ;  /* 0x000000080f0d7223 */ /* 0x000fe20000010804 */
[----:B------:R-:W-:-:S02]  /*12400*/  LOP3.LUT R9, R92, 0xffff0000, RZ, 0xc0, !PT ;  /* 0xffff00005c097812 */ /* 0x000fc400078ec0ff */
[----:B------:R-:W-:Y:S01]  /*12410*/  LOP3.LUT R5, R88, 0xffff0000, RZ, 0xc0, !PT ;  /* 0xffff000058057812 */ /* 0x000fe200078ec0ff */
[----:B------:R-:W-:Y:S01]  /*12420*/  FFMA.FTZ R14, R15, R26, R14 ;  /* 0x0000001a0f0e7223 */ /* 0x000fe2000001000e */
[----:B------:R-:W-:Y:S01]  /*12430*/  LOP3.LUT R8, R93, 0xffff0000, RZ, 0xc0, !PT ;  /* 0xffff00005d087812 */ /* 0x000fe200078ec0ff */
[C---:B------:R-:W-:Y:S01]  /*12440*/  FMUL.FTZ R15, R10.reuse, R9 ;  /* 0x000000090a0f7220 */ /* 0x040fe20000410000 */
[----:B------:R-:W-:Y:S01]  /*12450*/  LOP3.LUT R4, R89, 0xffff0000, RZ, 0xc0, !PT ;  /* 0xffff000059047812 */ /* 0x000fe200078ec0ff */
[-C--:B------:R-:W-:Y:S01]  /*12460*/  FMUL.FTZ R26, R10, R5.reuse ;  /* 0x000000050a1a7220 */ /* 0x080fe20000410000 */
[----:B------:R-:W-:Y:S01]  /*12470*/  LOP3.LUT R6, R6, 0xffff0000, RZ, 0xc0, !PT ;  /* 0xffff000006067812 */ /* 0x000fe200078ec0ff */
[----:B------:R-:W-:Y:S01]  /*12480*/  FMUL.FTZ R32, R11, R8 ;  /* 0x000000080b207220 */ /* 0x000fe20000410000 */
[----:B------:R-:W-:Y:S01]  /*12490*/  LOP3.LUT R7, R7, 0xffff0000, RZ, 0xc0, !PT ;  /* 0xffff000007077812 */ /* 0x000fe200078ec0ff */
[-C--:B------:R-:W-:Y:S02]  /*124a0*/  FMUL.FTZ R25, R11, R4.reuse ;  /* 0x000000040b197220 */ /* 0x080fe40000410000 */
        /* <DEDUP_REMOVED lines=14> */
.L_x_1547:
[----:B------:R-:W-:Y:S05]  /*12590*/  BSYNC B1 ;  /* 0x0000000000017941 */ /* 0x000fea0003800000 */
.L_x_1546:
[----:B------:R-:W-:Y:S05]  /*125a0*/  @P3 BRA `(.L_x_1505) ;  /* 0x0000000c006c3947 */ /* 0x000fea0003800000 */
[----:B-1234-:R-:W2:Y:S01]  /*125b0*/  LDL R4, [R1+0x70] ;  /* 0x0000700001047983 */ /* 0x01eea20000100800 */
[----:B------:R-:W1:Y:S03]  /*125c0*/  LDC R39, c[0x0][0x3d4] ;  /* 0x0000f500ff277b82 */ /* 0x000e660000000800 */
[----:B------:R3:W5:Y:S01]  /*125d0*/  LDL R40, [R1+0x78] ;  /* 0x0000780001287983 */ /* 0x0007620000100800 */
[----:B------:R-:W-:Y:S01]  /*125e0*/  BSSY B1, `(.L_x_1550) ;  /* 0x000006f000017945 */ /* 0x000fe20003800000 */
[-C--:B-1----:R-:W-:Y:S02]  /*125f0*/  ISETP.GE.AND P0, PT, R228, R39.reuse, PT ;  /* 0x00000027e400720c */ /* 0x082fe40003f06270 */
[----:B------:R-:W-:Y:S01]  /*12600*/  ISETP.GE.AND P1, PT, R225, R39, PT ;  /* 0x00000027e100720c */ /* 0x000fe20003f26270 */
[----:B--2---:R-:W-:-:S05]  /*12610*/  IMAD.SHL.U32 R4, R4, 0x40, RZ ;  /* 0x0000004004047824 */ /* 0x004fca00078e00ff */
[----:B------:R-:W-:-:S04]  /*12620*/  LOP3.LUT R38, R4, 0x1c0, RZ, 0xc0, !PT ;  /* 0x000001c004267812 */ /* 0x000fc800078ec0ff */
[----:B-----5:R-:W-:Y:S01]  /*12630*/  SHF.R.U32.HI R41, RZ, 0x3, R38 ;  /* 0x00000003ff297819 */ /* 0x020fe20000011626 */
[----:B---3--:R-:W-:Y:S06]  /*12640*/  @P0 BRA `(.L_x_1551) ;  /* 0x0000000400a00947 */ /* 0x008fec0003800000 */
[----:B------:R-:W2:Y:S04]  /*12650*/  LDL R5, [R1+0x20] ;  /* 0x0000200001057983 */ /* 0x000ea80000100800 */
[----:B------:R-:W3:Y:S01]  /*12660*/  LDL R42, [R1+0x88] ;  /* 0x00008800012a7983 */ /* 0x000ee20000100800 */
[----:B------:R-:W-:Y:S02]  /*12670*/  SHF.R.U64 R27, R68, 0x10, R69 ;  /* 0x00000010441b7819 */ /* 0x000fe40000001245 */
[----:B------:R-:W-:Y:S02]  /*12680*/  SHF.R.U64 R15, R76, 0x10, R77 ;  /* 0x000000104c0f7819 */ /* 0x000fe4000000124d */
[----:B------:R-:W-:Y:S02]  /*12690*/  SHF.R.U64 R25, R70, 0x10, R71 ;  /* 0x0000001046197819 */ /* 0x000fe40000001247 */
[----:B------:R-:W-:-:S02]  /*126a0*/  PRMT R98, R98, 0x5410, R27 ;  /* 0x0000541062627816 */ /* 0x000fc4000000001b */
[----:B------:R-:W-:Y:S02]  /*126b0*/  PRMT R102, R102, 0x5410, R15 ;  /* 0x0000541066667816 */ /* 0x000fe4000000000f */
[----:B------:R-:W-:Y:S01]  /*126c0*/  SHF.R.U64 R13, R78, 0x10, R79 ;  /* 0x000000104e0d7819 */ /* 0x000fe2000000124f */
[----:B------:R-:W-:Y:S01]  /*126d0*/  IMAD.U32 R30, R98, 0x10000, RZ ;  /* 0x00010000621e7824 */ /* 0x000fe200078e00ff */
[----:B------:R-:W-:Y:S01]  /*126e0*/  SHF.R.U32.HI R76, RZ, 0x10, R77 ;  /* 0x00000010ff4c7819 */ /* 0x000fe2000001164d */
[----:B------:R-:W-:Y:S01]  /*126f0*/  IMAD.U32 R32, R102, 0x10000, RZ ;  /* 0x0001000066207824 */ /* 0x000fe200078e00ff */
[----:B------:R-:W-:Y:S02]  /*12700*/  SHF.R.U32.HI R78, RZ, 0x10, R79 ;  /* 0x00000010ff4e7819 */ /* 0x000fe4000001164f */
[----:B------:R-:W-:Y:S02]  /*12710*/  PRMT R96, R96, 0x5410, R25 ;  /* 0x0000541060607816 */ /* 0x000fe40000000019 */
[----:B------:R-:W-:-:S02]  /*12720*/  SHF.R.U32.HI R70, RZ, 0x10, R71 ;  /* 0x00000010ff467819 */ /* 0x000fc40000011647 */
[----:B------:R-:W-:Y:S02]  /*12730*/  SHF.R.U32.HI R68, RZ, 0x10, R69 ;  /* 0x00000010ff447819 */ /* 0x000fe40000011645 */
[----:B------:R-:W-:Y:S02]  /*12740*/  PRMT R103, R103, 0x5410, R76 ;  /* 0x0000541067677816 */ /* 0x000fe4000000004c */
[----:B------:R-:W-:Y:S02]  /*12750*/  PRMT R101, R101, 0x5410, R78 ;  /* 0x0000541065657816 */ /* 0x000fe4000000004e */
[----:B------:R-:W-:Y:S01]  /*12760*/  PRMT R100, R100, 0x5410, R13 ;  /* 0x0000541064647816 */ /* 0x000fe2000000000d */
[----:B------:R-:W-:Y:S01]  /*12770*/  IMAD.U32 R29, R103, 0x10000, RZ ;  /* 0x00010000671d7824 */ /* 0x000fe200078e00ff */
[----:B------:R-:W-:Y:S01]  /*12780*/  PRMT R97, R97, 0x5410, R70 ;  /* 0x0000541061617816 */ /* 0x000fe20000000046 */
[----:B------:R-:W-:Y:S01]  /*12790*/  IMAD.U32 R31, R101, 0x10000, RZ ;  /* 0x00010000651f7824 */ /* 0x000fe200078e00ff */
[----:B------:R-:W-:-:S02]  /*127a0*/  PRMT R99, R99, 0x5410, R68 ;  /* 0x0000541063637816 */ /* 0x000fc40000000044 */
        /* <DEDUP_REMOVED lines=30> */
[----:B------:R-:W-:Y:S02]  /*12990*/  IMAD.U32 R13, R97, 0x10000, RZ ;  /* 0x00010000610d7824 */ /* 0x000fe400078e00ff */
[C---:B------:R-:W-:Y:S01]  /*129a0*/  FMUL.FTZ R37, R28.reuse, R31 ;  /* 0x0000001f1c257220 */ /* 0x040fe20000410000 */
[----:B------:R-:W-:Y:S01]  /*129b0*/  IMAD.U32 R25, R99, 0x10000, RZ ;  /* 0x0001000063197824 */ /* 0x000fe200078e00ff */
[----:B------:R-:W-:Y:S01]  /*129c0*/  LOP3.LUT R11, R11, 0xffff0000, RZ, 0xc0, !PT ;  /* 0xffff00000b0b7812 */ /* 0x000fe200078ec0ff */
[-C--:B------:R-:W-:Y:S01]  /*129d0*/  FMUL.FTZ R28, R28, R13.reuse ;  /* 0x0000000d1c1c7220 */ /* 0x080fe20000410000 */
[----:B------:R-:W-:Y:S01]  /*129e0*/  FFMA.FTZ R37, R24, R13, -R37 ;  /* 0x0000000d18257223 */ /* 0x000fe20000010825 */
[-C--:B------:R-:W-:Y:S01]  /*129f0*/  FMUL.FTZ R35, R26, R25.reuse ;  /* 0x000000191a237220 */ /* 0x080fe20000410000 */
[----:B------:R-:W-:Y:S01]  /*12a00*/  FFMA.FTZ R33, R14, R25, -R33 ;  /* 0x000000190e217223 */ /* 0x000fe20000010821 */
[----:B------:R-:W-:Y:S01]  /*12a10*/  LOP3.LUT R25, R102, 0xffff0000, RZ, 0xc0, !PT ;  /* 0xffff000066197812 */ /* 0x000fe200078ec0ff */
[----:B------:R-:W-:Y:S01]  /*12a20*/  FFMA.FTZ R30, R24, R31, R28 ;  /* 0x0000001f181e7223 */ /* 0x000fe2000001001c */
        /* <DEDUP_REMOVED lines=8> */
[----:B------:R-:W-:Y:S02]  /*12ab0*/  IMAD.U32 R26, R100, 0x10000, RZ ;  /* 0x00010000641a7824 */ /* 0x000fe400078e00ff */
        /* <DEDUP_REMOVED lines=16> */
[-C--:B------:R-:W-:Y:S02]  /*12bc0*/  FMUL.FTZ R26, R10, R5.reuse ;  /* 0x000000050a1a7220 */ /* 0x080fe40000410000 */
[C---:B------:R-:W-:Y:S01]  /*12bd0*/  FMUL.FTZ R32, R11.reuse, R8 ;  /* 0x000000080b207220 */ /* 0x040fe20000410000 */
[C---:B------:R-:W-:Y:S01]  /*12be0*/  FFMA.FTZ R10, R6.reuse, R5, -R15 ;  /* 0x00000005060a7223 */ /* 0x040fe2000001080f */
[-C--:B------:R-:W-:Y:S01]  /*12bf0*/  FMUL.FTZ R25, R11, R4.reuse ;  /* 0x000000040b197220 */ /* 0x080fe20000410000 */
[----:B------:R-:W-:Y:S01]  /*12c00*/  FFMA.FTZ R11, R6, R9, R26 ;  /* 0x00000009060b7223 */ /* 0x000fe2000001001a */
[----:B------:R-:W-:Y:S01]  /*12c10*/  FFMA.FTZ R32, R7, R4, -R32 ;  /* 0x0000000407207223 */ /* 0x000fe20000010820 */
[----:B------:R-:W-:Y:S01]  /*12c20*/  F2FP.BF16.F32.PACK_AB R4, R29, R34 ;  /* 0x000000221d04723e */ /* 0x000fe200000010ff */
        /* <DEDUP_REMOVED lines=10> */
.L_x_1551:
[----:B------:R-:W-:Y:S05]  /*12cd0*/  BSYNC B1 ;  /* 0x0000000000017941 */ /* 0x000fea0003800000 */
.L_x_1550:
        /* <DEDUP_REMOVED lines=8> */
[----:B------:R-:W-:-:S02]  /*12d60*/  LOP3.LUT R0, R38, 0x38, R4, 0xf8, !PT ;  /* 0x0000003826007812 */ /* 0x000fc400078ef804 */
[----:B------:R-:W-:Y:S01]  /*12d70*/  PRMT R86, R86, 0x5410, R15 ;  /* 0x0000541056567816 */ /* 0x000fe2000000000f */
[----:B------:R-:W-:Y:S01]  /*12d80*/  IMAD.SHL.U32 R5, R5, 0x400, RZ ;  /* 0x0000040005057824 */ /* 0x000fe200078e00ff */
[----:B------:R-:W-:Y:S02]  /*12d90*/  LOP3.LUT R0, R0, R41, RZ, 0x3c, !PT ;  /* 0x0000002900007212 */ /* 0x000fe400078e3cff */
[----:B------:R-:W-:Y:S01]  /*12da0*/  SHF.R.U64 R12, R66, 0x10, R67 ;  /* 0x00000010420c7819 */ /* 0x000fe20000001243 */
[----:B------:R-:W-:Y:S01]  /*12db0*/  IMAD.U32 R30, R86, 0x10000, RZ ;  /* 0x00010000561e7824 */ /* 0x000fe200078e00ff */
[----:B------:R-:W-:Y:S02]  /*12dc0*/  LOP3.LUT R5, R5, 0x7fffe000, RZ, 0xc0, !PT ;  /* 0x7fffe00005057812 */ /* 0x000fe400078ec0ff */
[----:B------:R-:W-:Y:S02]  /*12dd0*/  SHF.R.U64 R13, R74, 0x10, R75 ;  /* 0x000000104a0d7819 */ /* 0x000fe4000000124b */
[----:B0-----:R-:W-:-:S02]  /*12de0*/  IADD3 R9, R0, R5, R40 ;  /* 0x0000000500097210 */ /* 0x001fc40007ffe028 */
[----:B------:R-:W-:Y:S02]  /*12df0*/  PRMT R24, R21, 0x5410, R24 ;  /* 0x0000541015187816 */ /* 0x000fe40000000018 */
[----:B------:R-:W-:Y:S01]  /*12e00*/  SHF.R.U32.HI R72, RZ, 0x10, R73 ;  /* 0x00000010ff487819 */ /* 0x000fe20000011649 */
[----:B------:R-:W-:Y:S01]  /*12e10*/  IMAD R0, R9, 0x2, R16 ;  /* 0x0000000209007824 */ /* 0x000fe200078e0210 */
[----:B------:R-:W-:Y:S01]  /*12e20*/  SHF.R.U32.HI R74, RZ, 0x10, R75 ;  /* 0x00000010ff4a7819 */ /* 0x000fe2000001164b */
[----:B------:R-:W-:Y:S01]  /*12e30*/  IMAD.U32 R26, R24, 0x10000, RZ ;  /* 0x00010000181a7824 */ /* 0x000fe200078e00ff */
[----:B------:R-:W-:Y:S02]  /*12e40*/  SHF.R.U32.HI R64, RZ, 0x10, R65 ;  /* 0x00000010ff407819 */ /* 0x000fe40000011641 */
[----:B------:R-:W0:Y:S01]  /*12e50*/  LDS.128 R8, [R0+0x10400] ;  /* 0x0104000000087984 */ /* 0x000e220000000c00 */
[----:B------:R-:W-:Y:S02]  /*12e60*/  PRMT R27, R3, 0x5410, R12 ;  /* 0x00005410031b7816 */ /* 0x000fe4000000000c */
[----:B------:R-:W-:-:S02]  /*12e70*/  SHF.R.U32.HI R67, RZ, 0x10, R67 ;  /* 0x00000010ff437819 */ /* 0x000fc40000011643 */
[----:B------:R-:W-:Y:S02]  /*12e80*/  PRMT R87, R87, 0x5410, R72 ;  /* 0x0000541057577816 */ /* 0x000fe40000000048 */
[----:B------:R-:W-:Y:S02]  /*12e90*/  PRMT R85, R85, 0x5410, R74 ;  /* 0x0000541055557816 */ /* 0x000fe4000000004a */
[----:B------:R-:W-:Y:S01]  /*12ea0*/  PRMT R25, R23, 0x5410, R64 ;  /* 0x0000541017197816 */ /* 0x000fe20000000040 */
[----:B------:R-:W-:Y:S01]  /*12eb0*/  IMAD.U32 R29, R87, 0x10000, RZ ;  /* 0x00010000571d7824 */ /* 0x000fe200078e00ff */
[----:B------:R-:W-:Y:S02]  /*12ec0*/  PRMT R28, R20, 0x5410, R67 ;  /* 0x00005410141c7816 */ /* 0x000fe40000000043 */
        /* <DEDUP_REMOVED lines=11> */
[C---:B------:R-:W-:Y:S01]  /*12f80*/  IMAD.U32 R21, R10.reuse, 0x10000, RZ ;  /* 0x000100000a157824 */ /* 0x040fe200078e00ff */
[----:B------:R-:W-:Y:S01]  /*12f90*/  LOP3.LUT R10, R10, 0xffff0000, RZ, 0xc0, !PT ;  /* 0xffff00000a0a7812 */ /* 0x000fe200078ec0ff */
[----:B------:R-:W-:Y:S01]  /*12fa0*/  FMUL.FTZ R33, R20, R15 ;  /* 0x0000000f14217220 */ /* 0x000fe20000410000 */
[----:B------:R-:W-:Y:S01]  /*12fb0*/  IMAD.U32 R20, R84, 0x10000, RZ ;  /* 0x0001000054147824 */ /* 0x000fe200078e00ff */
[----:B--2---:R-:W0:Y:S02]  /*12fc0*/  LDS.128 R4, [R36] ;  /* 0x0000000024047984 */ /* 0x004e240000000c00 */
[C---:B0-----:R-:W-:Y:S01]  /*12fd0*/  IMAD.U32 R3, R4.reuse, 0x10000, RZ ;  /* 0x0001000004037824 */ /* 0x041fe200078e00ff */
[----:B------:R-:W-:Y:S01]  /*12fe0*/  LOP3.LUT R4, R4, 0xffff0000, RZ, 0xc0, !PT ;  /* 0xffff000004047812 */ /* 0x000fe200078ec0ff */
[C---:B------:R-:W-:Y:S01]  /*12ff0*/  IMAD.U32 R12, R5.reuse, 0x10000, RZ ;  /* 0x00010000050c7824 */ /* 0x040fe200078e00ff */
[----:B------:R-:W-:Y:S01]  /*13000*/  LOP3.LUT R5, R5, 0xffff0000, RZ, 0xc0, !PT ;  /* 0xffff000005057812 */ /* 0x000fe200078ec0ff */
[----:B------:R-:W-:Y:S01]  /*13010*/  FFMA.FTZ R32, R3, R26, -R32 ;  /* 0x0000001a03207223 */ /* 0x000fe20000010820 */
[----:B------:R-:W-:-:S02]  /*13020*/  IMAD.U32 R26, R85, 0x10000, RZ ;  /* 0x00010000551a7824 */ /* 0x000fc400078e00ff */
[----:B------:R-:W-:Y:S01]  /*13030*/  FFMA.FTZ R34, R3, R30, R34 ;  /* 0x0000001e03227223 */ /* 0x000fe20000010022 */
[----:B------:R-:W-:Y:S02]  /*13040*/  IMAD.U32 R14, R7, 0x10000, RZ ;  /* 0x00010000070e7824 */ /* 0x000fe400078e00ff */
[----:B------:R-:W-:Y:S01]  /*13050*/  FFMA.FTZ R31, R12, R15, -R31 ;  /* 0x0000000f0c1f7223 */ /* 0x000fe2000001081f */
[----:B------:R-:W-:Y:S02]  /*13060*/  IMAD.U32 R3, R28, 0x10000, RZ ;  /* 0x000100001c037824 */ /* 0x000fe400078e00ff */
[C---:B------:R-:W-:Y:S01]  /*13070*/  FMUL.FTZ R35, R23.reuse, R26 ;  /* 0x0000001a17237220 */ /* 0x040fe20000410000 */
[----:B------:R-:W-:Y:S01]  /*13080*/  LOP3.LUT R15, R86, 0xffff0000, RZ, 0xc0, !PT ;  /* 0xffff0000560f7812 */ /* 0x000fe200078ec0ff */
[----:B------:R-:W-:Y:S01]  /*13090*/  FFMA.FTZ R33, R12, R29, R33 ;  /* 0x0000001d0c217223 */ /* 0x000fe20000010021 */
[-C--:B------:R-:W-:Y:S01]  /*130a0*/  FMUL.FTZ R23, R23, R3.reuse ;  /* 0x0000000317177220 */ /* 0x080fe20000410000 */
[----:B------:R-:W-:Y:S01]  /*130b0*/  FFMA.FTZ R35, R14, R3, -R35 ;  /* 0x000000030e237223 */ /* 0x000fe20000010823 */
[----:B------:R-:W-:Y:S01]  /*130c0*/  LOP3.LUT R3, R24, 0xffff0000, RZ, 0xc0, !PT ;  /* 0xffff000018037812 */ /* 0x000fe200078ec0ff */
[----:B------:R-:W-:-:S02]  /*130d0*/  IMAD.U32 R13, R6, 0x10000, RZ ;  /* 0x00010000060d7824 */ /* 0x000fc400078e00ff */
[----:B------:R-:W-:Y:S01]  /*130e0*/  FFMA.FTZ R29, R14, R26, R23 ;  /* 0x0000001a0e1d7223 */ /* 0x000fe20000010017 */
[----:B------:R-:W-:Y:S01]  /*130f0*/  LOP3.LUT R12, R25, 0xffff0000, RZ, 0xc0, !PT ;  /* 0xffff0000190c7812 */ /* 0x000fe200078ec0ff */
[C---:B------:R-:W-:Y:S01]  /*13100*/  FMUL.FTZ R23, R8.reuse, R15 ;  /* 0x0000000f08177220 */ /* 0x040fe20000410000 */
[----:B------:R-:W-:Y:S01]  /*13110*/  LOP3.LUT R14, R87, 0xffff0000, RZ, 0xc0, !PT ;  /* 0xffff0000570e7812 */ /* 0x000fe200078ec0ff */
[-C--:B------:R-:W-:Y:S01]  /*13120*/  FMUL.FTZ R25, R8, R3.reuse ;  /* 0x0000000308197220 */ /* 0x080fe20000410000 */
[----:B------:R-:W-:Y:S02]  /*13130*/  IMAD.U32 R8, R27, 0x10000, RZ ;  /* 0x000100001b087824 */ /* 0x000fe400078e00ff */
[----:B------:R-:W-:Y:S01]  /*13140*/  FFMA.FTZ R23, R4, R3, -R23 ;  /* 0x0000000304177223 */ /* 0x000fe20000010817 */
[----:B------:R-:W-:Y:S01]  /*13150*/  LOP3.LUT R3, R84, 0xffff0000, RZ, 0xc0, !PT ;  /* 0xffff000054037812 */ /* 0x000fe200078ec0ff */
[----:B------:R-:W-:Y:S01]  /*13160*/  FMUL.FTZ R24, R9, R14 ;  /* 0x0000000e09187220 */ /* 0x000fe20000410000 */
[----:B------:R-:W-:Y:S01]  /*13170*/  FFMA.FTZ R25, R4, R15, R25 ;  /* 0x0000000f04197223 */ /* 0x000fe20000010019 */
[----:B------:R-:W-:Y:S01]  /*13180*/  FMUL.FTZ R4, R21, R20 ;  /* 0x0000001415047220 */ /* 0x000fe20000410000 */
[-C--:B------:R-:W-:Y:S01]  /*13190*/  FMUL.FTZ R9, R9, R12.reuse ;  /* 0x0000000c09097220 */ /* 0x080fe20000410000 */
[----:B------:R-:W-:Y:S01]  /*131a0*/  FFMA.FTZ R24, R5, R12, -R24 ;  /* 0x0000000c05187223 */ /* 0x000fe20000010818 */
[----:B------:R-:W-:Y:S01]  /*131b0*/  LOP3.LUT R27, R27, 0xffff0000, RZ, 0xc0, !PT ;  /* 0xffff00001b1b7812 */ /* 0x000fe200078ec0ff */
[----:B------:R-:W-:Y:S01]  /*131c0*/  FFMA.FTZ R12, R13, R8, -R4 ;  /* 0x000000080d0c7223 */ /* 0x000fe20000010804 */
[----:B------:R-:W-:Y:S01]  /*131d0*/  LOP3.LUT R4, R85, 0xffff0000, RZ, 0xc0, !PT ;  /* 0xffff000055047812 */ /* 0x000fe200078ec0ff */
[----:B------:R-:W-:Y:S01]  /*131e0*/  FFMA.FTZ R14, R5, R14, R9 ;  /* 0x0000000e050e7223 */ /* 0x000fe20000010009 */
[----:B------:R-:W-:Y:S01]  /*131f0*/  LOP3.LUT R28, R28, 0xffff0000, RZ, 0xc0, !PT ;  /* 0xffff00001c1c7812 */ /* 0x000fe200078ec0ff */
[----:B------:R-:W-:Y:S01]  /*13200*/  FMUL.FTZ R26, R21, R8 ;  /* 0x00000008151a7220 */ /* 0x000fe20000410000 */
[----:B------:R-:W-:Y:S01]  /*13210*/  LOP3.LUT R6, R6, 0xffff0000, RZ, 0xc0, !PT ;  /* 0xffff000006067812 */ /* 0x000fe200078ec0ff */
[C---:B------:R-:W-:Y:S01]  /*13220*/  FMUL.FTZ R5, R10.reuse, R3 ;  /* 0x000000030a057220 */ /* 0x040fe20000410000 */
[----:B------:R-:W-:Y:S01]  /*13230*/  LOP3.LUT R7, R7, 0xffff0000, RZ, 0xc0, !PT ;  /* 0xffff000007077812 */ /* 0x000fe200078ec0ff */
[C---:B------:R-:W-:Y:S01]  /*13240*/  FMUL.FTZ R8, R11.reuse, R4 ;  /* 0x000000040b087220 */ /* 0x040fe20000410000 */
[-C--:B------:R-:W-:Y:S01]  /*13250*/  FMUL.FTZ R10, R10, R27.reuse ;  /* 0x0000001b0a0a7220 */ /* 0x080fe20000410000 */
[----:B------:R-:W-:Y:S01]  /*13260*/  FMUL.FTZ R11, R11, R28 ;  /* 0x0000001c0b0b7220 */ /* 0x000fe20000410000 */
[----:B------:R-:W-:Y:S01]  /*13270*/  FFMA.FTZ R26, R13, R20, R26 ;  /* 0x000000140d1a7223 */ /* 0x000fe2000001001a */
        /* <DEDUP_REMOVED lines=14> */
.L_x_1505:
[----:B------:R-:W-:Y:S05]  /*13360*/  BSYNC B0 ;  /* 0x0000000000007941 */ /* 0x000fea0003800000 */
.L_x_1453:
[----:B------:R-:W-:Y:S01]  /*13370*/  @!PT LDS RZ, [RZ] ;  /* 0x00000000fffff984 */ /* 0x000fe20000000800 */
[----:B------:R-:W-:Y:S01]  /*13380*/  @!PT LDS RZ, [RZ] ;  /* 0x00000000fffff984 */ /* 0x000fe20000000800 */
[----:B------:R-:W-:Y:S01]  /*13390*/  @!PT LDS RZ, [RZ] ;  /* 0x00000000fffff984 */ /* 0x000fe20000000800 */
[----:B------:R-:W-:Y:S01]  /*133a0*/  @!PT LDS RZ, [RZ] ;  /* 0x00000000fffff984 */ /* 0x000fe20000000800 */
[----:B------:R1:W-:Y:S06]  /*133b0*/  MEMBAR.ALL.CTA ;  /* 0x0000000000007992 */ /* 0x0003ec0000008000 */
[----:B-1----:R-:W1:Y:S01]  /*133c0*/  FENCE.VIEW.ASYNC.S ;  /* 0x00000000000073c6 */ /* 0x002e620000000000 */
[----:B------:R-:W-:Y:S05]  /*133d0*/  WARPSYNC.ALL ;  /* 0x0000000000007948 */ /* 0x000fea0003800000 */
[----:B-1----:R-:W-:Y:S06]  /*133e0*/  BAR.SYNC.DEFER_BLOCKING 0xd, 0x100 ;  /* 0x0344000000007b1d */ /* 0x002fec0000010000 */
.L_x_1450:
[----:B0-----:R-:W2:Y:S02]  /*133f0*/  LDL R0, [R1+0x30] ;  /* 0x0000300001007983 */ /* 0x001ea40000100800 */
[----:B--2---:R-:W-:-:S13]  /*13400*/  R2UR UR4, R0 ;  /* 0x00000000000472ca */ /* 0x004fda00000e0000 */
[----:B------:R-:W-:-:S05]  /*13410*/  IMAD.U32 R0, RZ, RZ, UR4 ;  /* 0x00000004ff007e24 */ /* 0x000fca000f8e00ff */
[----:B------:R-:W-:-:S13]  /*13420*/  ISETP.NE.AND P0, PT, R0, 0x3, PT ;  /* 0x000000030000780c */ /* 0x000fda0003f05270 */
[----:B------:R-:W-:Y:S05]  /*13430*/  @!P0 BRA `(.L_x_1552) ;  /* 0x0000000000048947 */ /* 0x000fea0003800000 */
[----:B------:R-:W-:Y:S01]  /*13440*/  BPT.TRAP 0x1 ;  /* 0x000000040000795c */ /* 0x000fe20000300000 */
.L_x_1552:
[----:B------:R-:W-:Y:S01]  /*13450*/  IMAD R23, R22, 0x8, R16 ;  /* 0x0000000816177824 */ /* 0x000fe200078e0210 */
[----:B------:R-:W-:-:S04]  /*13460*/  SHF.L.U32 R0, R218, 0x1f, RZ ;  /* 0x0000001fda007819 */ /* 0x000fc800000006ff */
[----:B------:R0:W2:Y:S01]  /*13470*/  SYNCS.PHASECHK.TRANS64.TRYWAIT P2, [R23+URZ+0x30830], R0 ;  /* 0x03083000170075a7 */ /* 0x0000a2000804017f */
[----:B------:R-:W-:Y:S05]  /*13480*/  @!P0 BRA `(.L_x_1553) ;  /* 0x0000000000048947 */ /* 0x000fea0003800000 */
[----:B------:R-:W-:Y:S01]  /*13490*/  BPT.TRAP 0x1 ;  /* 0x000000040000795c */ /* 0x000fe20000300000 */
.L_x_1553:
[----:B-1----:R-:W1:Y:S02]  /*134a0*/  S2R R3, SR_TID.X ;  /* 0x0000000000037919 */ /* 0x002e640000002100 */
[----:B-1----:R-:W-:-:S04]  /*134b0*/  LOP3.LUT R3, R3, 0x7f, RZ, 0xc0, !PT ;  /* 0x0000007f03037812 */ /* 0x002fc800078ec0ff */
[----:B------:R-:W-:Y:S01]  /*134c0*/  ISETP.NE.AND P1, PT, R3, RZ, PT ;  /* 0x000000ff0300720c */ /* 0x000fe20003f25270 */
[----:B--2---:R-:W-:-:S12]  /*134d0*/  @P2 BRA `(.L_x_1554) ;  /* 0x0000000000082947 */ /* 0x004fd80003800000 */
[----:B------:R-:W1:Y:S02]  /*134e0*/  SYNCS.PHASECHK.TRANS64.TRYWAIT P2, [R23+URZ+0x30830], R0 ;  /* 0x03083000170075a7 */ /* 0x000e64000804017f */
[----:B-1----:R-:W-:Y:S05]  /*134f0*/  @!P2 BRA `(.L_x_1555) ;  /* 0x0000017400b0a947 */ /* 0x002fea0003800000 */
.L_x_1554:
[----:B------:R-:W-:Y:S05]  /*13500*/  WARPSYNC.ALL ;  /* 0x0000000000007948 */ /* 0x000fea0003800000 */
[----:B01----:R-:W-:Y:S01]  /*13510*/  VIADD R0, R16, 0x20400 ;  /* 0x0002040010007836 */ /* 0x003fe20000000000 */
[----:B---34-:R-:W-:-:S04]  /*13520*/  LOP3.LUT R6, R2, 0x10000, RZ, 0xfc, !PT ;  /* 0x0001000002067812 */ /* 0x018fc800078efcff */
[----:B------:R-:W-:-:S04]  /*13530*/  SHF.R.U32.HI R0, RZ, 0x4, R0 ;  /* 0x00000004ff007819 */ /* 0x000fc80000011600 */
[----:B------:R-:W-:-:S04]  /*13540*/  LOP3.LUT R0, R0, 0x3fff, RZ, 0xc0, !PT ;  /* 0x00003fff00007812 */ /* 0x000fc800078ec0ff */
[----:B------:R-:W-:Y:S01]  /*13550*/  LOP3.LUT R4, R0, 0x10000, RZ, 0xfc, !PT ;  /* 0x0001000000047812 */ /* 0x000fe200078efcff */
[----:B------:R-:W-:Y:S02]  /*13560*/  IMAD.MOV.U32 R7, RZ, RZ, 0x40000040 ;  /* 0x40000040ff077424 */ /* 0x000fe400078e00ff */
[----:B------:R-:W-:Y:S02]  /*13570*/  IMAD.MOV.U32 R3, RZ, RZ, 0x40000040 ;  /* 0x40000040ff037424 */ /* 0x000fe400078e00ff */
[----:B------:R-:W-:Y:S01]  /*13580*/  IMAD R2, R22, 0x800, R4 ;  /* 0x0000080016027824 */ /* 0x000fe200078e0204 */
[----:B------:R-:W-:Y:S01]  /*13590*/  R2UR UR4, R6 ;  /* 0x00000000060472ca */ /* 0x000fe200000e0000 */
[----:B-----5:R-:W-:Y:S01]  /*135a0*/  WARPGROUP.ARRIVE ;  /* 0x00000000000079c5 */ /* 0x020fe20000000000 */
[----:B------:R-:W-:Y:S01]  /*135b0*/  R2UR UR5, R7 ;  /* 0x00000000070572ca */ /* 0x000fe200000e0000 */
[----:B------:R0:W-:Y:S01]  /*135c0*/  STL [R1+0xc], R4 ;  /* 0x00000c0401007387 */ /* 0x0001e20000100800 */
[----:B------:R-:W-:-:S02]  /*135d0*/  R2UR UR6, R2 ;  /* 0x00000000020672ca */ /* 0x000fc400000e0000 */
[----:B------:R-:W-:Y:S01]  /*135e0*/  R2UR UR7, R3 ;  /* 0x00000000030772ca */ /* 0x000fe200000e0000 */
[----:B------:R-:W-:Y:S01]  /*135f0*/  VIADD R222, R6, 0x2 ;  /* 0x0000000206de7836 */ /* 0x000fe20000000000 */
[----:B------:R-:W2:Y:S01]  /*13600*/  LDL R65, [R1+0x54] ;  /* 0x0000540001417983 */ /* 0x000ea20000100800 */
[----:B------:R-:W-:Y:S02]  /*13610*/  IMAD.MOV.U32 R223, RZ, RZ, 0x40000040 ;  /* 0x40000040ffdf7424 */ /* 0x000fe400078e00ff */
[----:B------:R-:W-:Y:S01]  /*13620*/  IMAD.MOV.U32 R5, RZ, RZ, 0x40000040 ;  /* 0x40000040ff057424 */ /* 0x000fe200078e00ff */
[----:B------:R-:W2:Y:S01]  /*13630*/  LDL R74, [R1+0x4] ;  /* 0x00000400014a7983 */ /* 0x000ea20000100800 */
[----:B0-----:R-:W-:Y:S02]  /*13640*/  VIADD R4, R2, 0x2 ;  /* 0x0000000202047836 */ /* 0x001fe40000000000 */
[----:B------:R-:W-:Y:S02]  /*13650*/  VIADD R220, R6, 0x4 ;  /* 0x0000000406dc7836 */ /* 0x000fe40000000000 */
[----:B------:R-:W-:-:S02]  /*13660*/  IMAD.MOV.U32 R221, RZ, RZ, 0x40000040 ;  /* 0x40000040ffdd7424 */ /* 0x000fc400078e00ff */
[----:B------:R-:W-:Y:S01]  /*13670*/  HGMMA.64x64x16.F32.BF16 R24, gdesc[UR4], RZ, !UPT, gsb0 ;  /* 0x00e00000041879f0 */ /* 0x000fe2000c0018ff */
[----:B------:R-:W-:Y:S01]  /*13680*/  R2UR UR4, R222 ;  /* 0x00000000de0472ca */ /* 0x000fe200000e0000 */
[----:B------:R-:W-:Y:S01]  /*13690*/  VIADD R216, R6, 0x6 ;  /* 0x0000000606d87836 */ /* 0x000fe20000000000 */
[----:B------:R-:W-:Y:S01]  /*136a0*/  R2UR UR5, R223 ;  /* 0x00000000df0572ca */ /* 0x000fe200000e0000 */
[----:B------:R-:W-:Y:S01]  /*136b0*/  IMAD.MOV.U32 R217, RZ, RZ, 0x40000040 ;  /* 0x40000040ffd97424 */ /* 0x000fe200078e00ff */
[----:B------:R-:W-:Y:S01]  /*136c0*/  R2UR UR6, R4 ;  /* 0x00000000040672ca */ /* 0x000fe200000e0000 */
[----:B------:R-:W-:Y:S01]  /*136d0*/  VIADD R4, R2, 0x4 ;  /* 0x0000000402047836 */ /* 0x000fe20000000000 */
[----:B------:R-:W-:Y:S01]  /*136e0*/  R2UR UR7, R5 ;  /* 0x00000000050772ca */ /* 0x000fe200000e0000 */
[----:B------:R-:W-:Y:S02]  /*136f0*/  IMAD.MOV.U32 R5, RZ, RZ, 0x40000040 ;  /* 0x40000040ff057424 */ /* 0x000fe400078e00ff */
[----:B------:R-:W-:-:S02]  /*13700*/  VIADD R214, R6, 0x400 ;  /* 0x0000040006d67836 */ /* 0x000fc40000000000 */
[----:B------:R-:W-:Y:S02]  /*13710*/  IMAD.MOV.U32 R215, RZ, RZ, 0x40000040 ;  /* 0x40000040ffd77424 */ /* 0x000fe400078e00ff */
[C---:B------:R-:W-:Y:S02]  /*13720*/  VIADD R212, R6.reuse, 0x402 ;  /* 0x0000040206d47836 */ /* 0x040fe40000000000 */
[----:B------:R-:W-:Y:S02]  /*13730*/  IMAD.MOV.U32 R213, RZ, RZ, 0x40000040 ;  /* 0x40000040ffd57424 */ /* 0x000fe400078e00ff */
[C---:B------:R-:W-:Y:S02]  /*13740*/  VIADD R210, R6.reuse, 0x404 ;  /* 0x0000040406d27836 */ /* 0x040fe40000000000 */
        /* <DEDUP_REMOVED lines=17> */
[----:B------:R-:W-:Y:S02]  /*13860*/  VIADD R8, R6, 0xc06 ;  /* 0x00000c0606087836 */ /* 0x000fe40000000000 */
[----:B------:R-:W-:Y:S02]  /*13870*/  IMAD.MOV.U32 R9, RZ, RZ, 0x40000040 ;  /* 0x40000040ff097424 */ /* 0x000fe400078e00ff */
[----:B------:R-:W-:-:S02]  /*13880*/  IMAD.MOV.U32 R3, RZ, RZ, 0x40000040 ;  /* 0x40000040ff037424 */ /* 0x000fc400078e00ff */
[----:B------:R-:W-:-:S05]  /*13890*/  @!P1 VIADD R23, R23, 0x30840 ;  /* 0x0003084017179836 */ /* 0x000fca0000000000 */
[----:B------:R-:W-:Y:S01]  /*138a0*/  @!P1 PRMT R23, RZ, 0x654, R23 ;  /* 0x00000654ff179816 */ /* 0x000fe20000000017 */
[----:B------:R-:W-:Y:S02]  /*138b0*/  WARPGROUP.DEPBAR.LE gsb0, 0x0 ;  /* 0x00008000000079c5 */ /* 0x000fe40000010000 */
[----:B------:R-:W-:-:S06]  /*138c0*/  WARPGROUP.ARRIVE ;  /* 0x00000000000079c5 */ /* 0x000fcc0000000000 */
[----:B------:R-:W-:Y:S01]  /*138d0*/  HGMMA.64x64x16.F32.BF16 R24, gdesc[UR4], R24, gsb0 ;  /* 0x00e00000041879f0 */ /* 0x000fe20008001818 */
[----:B------:R-:W-:Y:S02]  /*138e0*/  R2UR UR4, R220 ;  /* 0x00000000dc0472ca */ /* 0x000fe400000e0000 */
[----:B------:R-:W-:Y:S02]  /*138f0*/  R2UR UR5, R221 ;  /* 0x00000000dd0572ca */ /* 0x000fe400000e0000 */
[----:B------:R-:W-:Y:S01]  /*13900*/  R2UR UR6, R4 ;  /* 0x00000000040672ca */ /* 0x000fe200000e0000 */
[----:B------:R-:W-:Y:S01]  /*13910*/  VIADD R4, R2, 0x6 ;  /* 0x0000000602047836 */ /* 0x000fe20000000000 */
[----:B------:R-:W-:Y:S01]  /*13920*/  R2UR UR7, R5 ;  /* 0x00000000050772ca */ /* 0x000fe200000e0000 */
[----:B------:R-:W-:Y:S01]  /*13930*/  IMAD.MOV.U32 R5, RZ, RZ, 0x40000040 ;  /* 0x40000040ff057424 */ /* 0x000fe200078e00ff */
[----:B------:R-:W-:Y:S02]  /*13940*/  WARPGROUP.DEPBAR.LE gsb0, 0x0 ;  /* 0x00008000000079c5 */ /* 0x000fe40000010000 */
[----:B------:R-:W-:-:S09]  /*13950*/  WARPGROUP.ARRIVE ;  /* 0x00000000000079c5 */ /* 0x000fd20000000000 */
        /* <DEDUP_REMOVED lines=15> */
[----:B------:R-:W-:Y:S02]  /*13a50*/  IMAD.MOV.U32 R5, RZ, RZ, 0x40000040 ;  /* 0x40000040ff057424 */ /* 0x000fe400078e00ff */
[----:B--2---:R-:W-:Y:S01]  /*13a60*/  IMAD R231, R74, 0x80, R65 ;  /* 0x000000804ae77824 */ /* 0x004fe200078e0241 */
[----:B------:R-:W-:-:S02]  /*13a70*/  WARPGROUP.DEPBAR.LE gsb0, 0x0 ;  /* 0x00008000000079c5 */ /* 0x000fc40000010000 */
[----:B------:R-:W-:-:S07]  /*13a80*/  WARPGROUP.ARRIVE ;  /* 0x00000000000079c5 */ /* 0x000fce0000000000 */
        /* <DEDUP_REMOVED lines=76> */
[C---:B------:R-:W-:Y:S01]  /*13f50*/  VIADD R4, R2.reuse, 0x604 ;  /* 0x0000060402047836 */ /* 0x040fe20000000000 */
[----:B------:R-:W-:Y:S01]  /*13f60*/  R2UR UR7, R5 ;  /* 0x00000000050772ca */ /* 0x000fe200000e0000 */
[----:B------:R-:W-:Y:S02]  /*13f70*/  IMAD.MOV.U32 R5, RZ, RZ, 0x40000040 ;  /* 0x40000040ff057424 */ /* 0x000fe400078e00ff */
[----:B------:R-:W-:Y:S01]  /*13f80*/  VIADD R2, R2, 0x606 ;  /* 0x0000060602027836 */ /* 0x000fe20000000000 */
[----:B------:R-:W-:-:S02]  /*13f90*/  WARPGROUP.DEPBAR.LE gsb0, 0x0 ;  /* 0x00008000000079c5 */ /* 0x000fc40000010000 */
[----:B------:R-:W-:-:S07]  /*13fa0*/  WARPGROUP.ARRIVE ;  /* 0x00000000000079c5 */ /* 0x000fce0000000000 */
[----:B------:R-:W-:Y:S01]  /*13fb0*/  HGMMA.64x64x16.F32.BF16 R24, gdesc[UR4], R24, gsb0 ;  /* 0x00e00000041879f0 */ /* 0x000fe20008001818 */
[----:B------:R-:W-:Y:S02]  /*13fc0*/  R2UR UR4, R10 ;  /* 0x000000000a0472ca */ /* 0x000fe400000e0000 */
[----:B------:R-:W-:Y:S02]  /*13fd0*/  R2UR UR5, R11 ;  /* 0x000000000b0572ca */ /* 0x000fe400000e0000 */
[----:B------:R-:W-:Y:S02]  /*13fe0*/  R2UR UR6, R4 ;  /* 0x00000000040672ca */ /* 0x000fe400000e0000 */
[----:B------:R-:W-:Y:S01]  /*13ff0*/  R2UR UR7, R5 ;  /* 0x00000000050772ca */ /* 0x000fe200000e0000 */
[----:B------:R-:W-:Y:S02]  /*14000*/  WARPGROUP.DEPBAR.LE gsb0, 0x0 ;  /* 0x00008000000079c5 */ /* 0x000fe40000010000 */
[----:B------:R-:W-:-:S10]  /*14010*/  WARPGROUP.ARRIVE ;  /* 0x00000000000079c5 */ /* 0x000fd40000000000 */
        /* <DEDUP_REMOVED lines=15> */
[----:B------:R0:W1:Y:S01]  /*14110*/  MUFU.TANH R57, R25 ;  /* 0x0000001900397308 */ /* 0x0000620000002400 */
[----:B------:R-:W-:-:S02]  /*14120*/  IMAD.MOV.U32 R27, RZ, RZ, -0x40 ;  /* 0xffffffc0ff1b7424 */ /* 0x000fc400078e00ff */
[----:B------:R-:W-:Y:S01]  /*14130*/  FMUL.FTZ R28, R28, UR4 ;  /* 0x000000041c1c7c20 */ /* 0x000fe20008410000 */
[----:B------:R-:W-:Y:S01]  /*14140*/  FMUL.FTZ R32, R32, UR4 ;  /* 0x0000000420207c20 */ /* 0x000fe20008410000 */
[----:B------:R-:W-:Y:S01]  /*14150*/  FMUL.FTZ R3, R30, UR4 ;  /* 0x000000041e037c20 */ /* 0x000fe20008410000 */
[----:B------:R-:W-:Y:S01]  /*14160*/  FMUL.FTZ R30, R31, UR4 ;  /* 0x000000041f1e7c20 */ /* 0x000fe20008410000 */
[----:B------:R-:W-:Y:S01]  /*14170*/  FMUL.FTZ R0, R26, UR4 ;  /* 0x000000041a007c20 */ /* 0x000fe20008410000 */
[----:B------:R-:W-:Y:S01]  /*14180*/  FMUL.FTZ R29, R29, UR4 ;  /* 0x000000041d1d7c20 */ /* 0x000fe20008410000 */
[----:B------:R2:W3:Y:S01]  /*14190*/  MUFU.TANH R61, R38 ;  /* 0x00000026003d7308 */ /* 0x0004e20000002400 */
[----:B0-----:R-:W0:Y:S01]  /*141a0*/  LDC.64 R24, c[0x0][0x9e0] ;  /* 0x00027800ff187b82 */ /* 0x001e220000000a00 */
[----:B------:R-:W-:Y:S01]  /*141b0*/  FMUL.FTZ R33, R33, UR4 ;  /* 0x0000000421217c20 */ /* 0x000fe20008410000 */
[----:B------:R-:W-:Y:S01]  /*141c0*/  FMUL.FTZ R34, R34, UR4 ;  /* 0x0000000422227c20 */ /* 0x000fe20008410000 */
[----:B------:R-:W-:Y:S01]  /*141d0*/  FMUL.FTZ R35, R35, UR4 ;  /* 0x0000000423237c20 */ /* 0x000fe20008410000 */
[----:B------:R-:W-:Y:S01]  /*141e0*/  FMUL.FTZ R37, R37, UR4 ;  /* 0x0000000425257c20 */ /* 0x000fe20008410000 */
[----:B------:R-:W-:Y:S01]  /*141f0*/  FMUL.FTZ R40, R40, UR4 ;  /* 0x0000000428287c20 */ /* 0x000fe20008410000 */
[----:B------:R-:W-:Y:S01]  /*14200*/  FMUL.FTZ R42, R42, UR4 ;  /* 0x000000042a2a7c20 */ /* 0x000fe20008410000 */
[----:B------:R4:W0:Y:S01]  /*14210*/  MUFU.TANH R58, R28 ;  /* 0x0000001c003a7308 */ /* 0x0008220000002400 */
[----:B--2---:R-:W-:-:S02]  /*14220*/  IMAD R38, R104, R27, 0x40 ;  /* 0x0000004068267424 */ /* 0x004fc400078e021b */
[----:B------:R-:W-:Y:S01]  /*14230*/  FMUL.FTZ R44, R44, UR4 ;  /* 0x000000042c2c7c20 */ /* 0x000fe20008410000 */
[----:B------:R-:W-:Y:S01]  /*14240*/  FMUL.FTZ R45, R45, UR4 ;  /* 0x000000042d2d7c20 */ /* 0x000fe20008410000 */
[----:B------:R-:W-:Y:S01]  /*14250*/  FMUL.FTZ R46, R46, UR4 ;  /* 0x000000042e2e7c20 */ /* 0x000fe20008410000 */
[----:B------:R-:W-:Y:S02]  /*14260*/  IMAD.IADD R27, R219, 0x1, R38 ;  /* 0x00000001db1b7824 */ /* 0x000fe400078e0226 */
[----:B------:R-:W-:Y:S01]  /*14270*/  FMUL.FTZ R48, R48, UR4 ;  /* 0x0000000430307c20 */ /* 0x000fe20008410000 */
[----:B------:R-:W-:Y:S01]  /*14280*/  FMUL.FTZ R49, R49, UR4 ;  /* 0x0000000431317c20 */ /* 0x000fe20008410000 */
[----:B------:R2:W0:Y:S01]  /*14290*/  MUFU.TANH R31, R32 ;  /* 0x00000020001f7308 */ /* 0x0004220000002400 */
[----:B------:R-:W-:Y:S01]  /*142a0*/  FMUL.FTZ R5, R50, UR4 ;  /* 0x0000000432057c20 */ /* 0x000fe20008410000 */
[----:B------:R-:W-:Y:S01]  /*142b0*/  FMUL.FTZ R4, R51, UR4 ;  /* 0x0000000433047c20 */ /* 0x000fe20008410000 */
[----:B------:R-:W-:Y:S01]  /*142c0*/  FMUL.FTZ R52, R52, UR4 ;  /* 0x0000000434347c20 */ /* 0x000fe20008410000 */
[----:B------:R-:W-:Y:S01]  /*142d0*/  FMUL.FTZ R53, R53, UR4 ;  /* 0x0000000435357c20 */ /* 0x000fe20008410000 */
[----:B----4-:R-:W-:Y:S01]  /*142e0*/  FMUL.FTZ R28, R54, UR4 ;  /* 0x00000004361c7c20 */ /* 0x010fe20008410000 */
[----:B------:R-:W-:Y:S01]  /*142f0*/  FMUL.FTZ R36, R36, UR4 ;  /* 0x0000000424247c20 */ /* 0x000fe20008410000 */
[----:B------:R-:W-:Y:S01]  /*14300*/  FMUL.FTZ R39, R39, UR4 ;  /* 0x0000000427277c20 */ /* 0x000fe20008410000 */
[----:B------:R-:W-:Y:S01]  /*14310*/  FMUL.FTZ R41, R41, UR4 ;  /* 0x0000000429297c20 */ /* 0x000fe20008410000 */
[----:B--2---:R-:W-:Y:S01]  /*14320*/  FMUL.FTZ R32, R55, UR4 ;  /* 0x0000000437207c20 */ /* 0x004fe20008410000 */
[----:B------:R-:W-:Y:S01]  /*14330*/  FMUL.FTZ R47, R47, UR4 ;  /* 0x000000042f2f7c20 */ /* 0x000fe20008410000 */
[----:B------:R2:W-:Y:S01]  /*14340*/  @!P1 SYNCS.ARRIVE.TRANS64.RED.A1T0 RZ, [R23+URZ], RZ ;  /* 0x000000ff17ff99a7 */ /* 0x0005e2000810043f */
[----:B0-----:R-:W-:Y:S01]  /*14350*/  ISETP.GE.AND P2, PT, R25, 0x1, PT ;  /* 0x000000011900780c */ /* 0x001fe20003f46270 */
[----:B------:R-:W0:Y:S01]  /*14360*/  MUFU.TANH R59, R35 ;  /* 0x00000023003b7308 */ /* 0x000e220000002400 */
[----:B------:R-:W-:Y:S01]  /*14370*/  FMUL.FTZ R43, R43, UR4 ;  /* 0x000000042b2b7c20 */ /* 0x000fe20008410000 */
[----:B------:R-:W-:Y:S01]  /*14380*/  IMAD.U32 R26, RZ, RZ, UR8 ;  /* 0x00000008ff1a7e24 */ /* 0x000fe2000f8e00ff */
[----:B------:R-:W-:-:S02]  /*14390*/  LEA R50, R104, 0xffffffc0, 0x6 ;  /* 0xffffffc068327811 */ /* 0x000fc400078e30ff */
[----:B--2---:R-:W-:Y:S02]  /*143a0*/  IADD3 R23, -R224, 0x1, R27 ;  /* 0x00000001e0177810 */ /* 0x004fe40007ffe11b */
[----:B------:R2:W-:Y:S01]  /*143b0*/  STL [R1+0x24], R26 ;  /* 0x0000241a01007387 */ /* 0x0005e20000100800 */
[----:B------:R-:W4:Y:S02]  /*143c0*/  MUFU.TANH R56, R56 ;  /* 0x0000003800387308 */ /* 0x000f240000002400 */
[----:B------:R-:W-:-:S04]  /*143d0*/  IMAD R23, R234, -0x2, R23 ;  /* 0xfffffffeea177824 */ /* 0x000fc800078e0217 */
[C---:B------:R-:W-:Y:S02]  /*143e0*/  IMAD.IADD R54, R23.reuse, 0x1, R24 ;  /* 0x0000000117367824 */ /* 0x040fe400078e0218 */
[----:B------:R-:W0:Y:S01]  /*143f0*/  MUFU.TANH R0, R0 ;  /* 0x0000000000007308 */ /* 0x000e220000002400 */
[----:B------:R-:W-:-:S07]  /*14400*/  VIADD R66, R23, UR8 ;  /* 0x0000000817427c36 */ /* 0x000fce0008000000 */
        /* <DEDUP_REMOVED lines=24> */
[----:B------:R1:W0:Y:S02]  /*14590*/  MUFU.TANH R63, R43 ;  /* 0x0000002b003f7308 */ /* 0x0002240000002400 */
[----:B-1----:R-:W-:-:S02]  /*145a0*/  IMAD R43, R234, -0x2, R27 ;  /* 0xfffffffeea2b7824 */ /* 0x002fc400078e021b */
[----:B------:R-:W-:-:S03]  /*145b0*/  IMAD.IADD R27, R66, 0x1, R231 ;  /* 0x00000001421b7824 */ /* 0x000fc600078e02e7 */
[----:B--2---:R-:W-:Y:S01]  /*145c0*/  VIADDMNMX R26, R231, R54, R43, PT ;  /* 0x00000036e71a7246 */ /* 0x004fe2000380012b */
[----:B---34-:R-:W-:Y:S06]  /*145d0*/  @!P2 BRA `(.L_x_1556) ;  /* 0x000000000050a947 */ /* 0x018fec0003800000 */
[----:B------:R-:W-:Y:S01]  /*145e0*/  IADD3 R23, -R224, R219, R231 ;  /* 0x000000dbe0177210 */ /* 0x000fe20007ffe1e7 */
[----:B------:R-:W-:Y:S03]  /*145f0*/  BSSY B0, `(.L_x_1557) ;  /* 0x000000e000007945 */ /* 0x000fe60003800000 */
[----:B------:R-:W-:-:S13]  /*14600*/  ISETP.GT.AND P3, PT, R23, -0x1, PT ;  /* 0xffffffff1700780c */ /* 0x000fda0003f64270 */
[----:B------:R-:W-:Y:S05]  /*14610*/  @P3 BRA `(.L_x_1558) ;  /* 0x00000000001c3947 */ /* 0x000fea0003800000 */
[----:B------:R-:W-:Y:S02]  /*14620*/  ISETP.NE.AND P3, PT, R25, 0x1, PT ;  /* 0x000000011900780c */ /* 0x000fe40003f65270 */
[----:B------:R-:W-:-:S11]  /*14630*/  LOP3.LUT R23, RZ, R23, RZ, 0x33, !PT ;  /* 0x00000017ff177212 */ /* 0x000fd600078e33ff */
[----:B------:R-:W1:Y:S02]  /*14640*/  @P3 LDC.64 R68, c[0x0][0x9e8] ;  /* 0x00027a00ff443b82 */ /* 0x000e640000000a00 */
[----:B-1----:R-:W-:-:S05]  /*14650*/  @P3 IMAD.HI.U32 R36, R23, R68, RZ ;  /* 0x0000004417243227 */ /* 0x002fca00078e00ff */
[----:B------:R-:W-:-:S04]  /*14660*/  @P3 SHF.R.U32.HI R23, RZ, R69, R36 ;  /* 0x00000045ff173219 */ /* 0x000fc80000011624 */
[----:B------:R-:W-:Y:S01]  /*14670*/  LOP3.LUT R23, RZ, R23, RZ, 0x33, !PT ;  /* 0x00000017ff177212 */ /* 0x000fe200078e33ff */
[----:B------:R-:W-:Y:S06]  /*14680*/  BRA `(.L_x_1559) ;  /* 0x0000000000107947 */ /* 0x000fec0003800000 */
.L_x_1558:
[----:B------:R-:W-:-:S13]  /*14690*/  ISETP.NE.AND P3, PT, R25, 0x1, PT ;  /* 0x000000011900780c */ /* 0x000fda0003f65270 */
[----:B------:R-:W1:Y:S02]  /*146a0*/  @P3 LDC.64 R68, c[0x0][0x9e8] ;  /* 0x00027a00ff443b82 */ /* 0x000e640000000a00 */
[----:B-1----:R-:W-:-:S05]  /*146b0*/  @P3 IMAD.HI.U32 R36, R23, R68, RZ ;  /* 0x0000004417243227 */ /* 0x002fca00078e00ff */
[----:B------:R-:W-:-:S07]  /*146c0*/  @P3 SHF.R.U32.HI R23, RZ, R69, R36 ;  /* 0x00000045ff173219 */ /* 0x000fce0000011624 */
.L_x_1559:
[----:B------:R-:W-:Y:S05]  /*146d0*/  BSYNC B0 ;  /* 0x0000000000007941 */ /* 0x000fea0003800000 */
.L_x_1557:
[----:B------:R-:W-:-:S04]  /*146e0*/  IMAD R23, R23, R25, -R50 ;  /* 0x0000001917177224 */ /* 0x000fc800078e0a32 */
[----:B------:R-:W-:-:S05]  /*146f0*/  IMAD R36, R234, -0x2, R23 ;  /* 0xfffffffeea247824 */ /* 0x000fca00078e0217 */
[----:B------:R-:W-:Y:S02]  /*14700*/  VIMNMX R27, R27, R36, !PT ;  /* 0x000000241b1b7248 */ /* 0x000fe40007fe0100 */
[----:B------:R-:W-:-:S07]  /*14710*/  VIADDMNMX R26, R36, R25, R26, PT ;  /* 0x00000019241a7246 */ /* 0x000fce000380011a */
.L_x_1556:
[C---:B------:R-:W-:Y:S02]  /*14720*/  ISETP.GE.AND P3, PT, R38.reuse, 0x2, PT ;  /* 0x000000022600780c */ /* 0x040fe40003f66270 */
[----:B------:R-:W-:Y:S02]  /*14730*/  ISETP.GE.AND P4, PT, R38, 0x9, PT ;  /* 0x000000092600780c */ /* 0x000fe40003f86270 */
[C---:B------:R-:W-:Y:S02]  /*14740*/  ISETP.GT.AND P6, PT, R27.reuse, 0x1, !P3 ;  /* 0x000000011b00780c */ /* 0x040fe40005fc4270 */
[----:B------:R-:W-:Y:S02]  /*14750*/  ISETP.GT.AND P5, PT, R27, 0x8, !P4 ;  /* 0x000000081b00780c */ /* 0x000fe400067a4270 */
[C---:B------:R-:W-:Y:S02]  /*14760*/  ISETP.LT.OR P6, PT, R26.reuse, 0x2, P6 ;  /* 0x000000021a00780c */ /* 0x040fe400037c1670 */
[----:B------:R-:W-:-:S02]  /*14770*/  ISETP.LT.OR P5, PT, R26, 0x9, P5 ;  /* 0x000000091a00780c */ /* 0x000fc40002fa1670 */
[----:B------:R-:W-:Y:S02]  /*14780*/  FSEL R67, R57, -INF , !P6 ;  /* 0xff80000039437808 */ /* 0x000fe40007000000 */
[----:B------:R-:W-:Y:S02]  /*14790*/  ISETP.GE.AND P6, PT, R38, 0xa, PT ;  /* 0x0000000a2600780c */ /* 0x000fe40003fc6270 */
[----:B------:R-:W-:Y:S02]  /*147a0*/  FSEL R69, R58, -INF , !P5 ;  /* 0xff8000003a457808 */ /* 0x000fe40006800000 */
[----:B------:R-:W-:Y:S02]  /*147b0*/  ISETP.GT.AND P5, PT, R27, 0x9, !P6 ;  /* 0x000000091b00780c */ /* 0x000fe400077a4270 */
[----:B------:R-:W-:Y:S02]  /*147c0*/  P2R R47, PR, RZ, 0x40 ;  /* 0x00000040ff2f7803 */ /* 0x000fe40000000000 */
[----:B------:R-:W-:-:S02]  /*147d0*/  ISETP.LT.OR P5, PT, R26, 0xa, P5 ;  /* 0x0000000a1a00780c */ /* 0x000fc40002fa1670 */
[----:B------:R-:W-:Y:S02]  /*147e0*/  ISETP.GE.AND P6, PT, R38, 0x11, PT ;  /* 0x000000112600780c */ /* 0x000fe40003fc6270 */
[----:B0-----:R-:W-:Y:S02]  /*147f0*/  FSEL R73, R29, -INF , !P5 ;  /* 0xff8000001d497808 */ /* 0x001fe40006800000 */
        /* <DEDUP_REMOVED lines=10> */
[C---:B------:R-:W-:Y:S02]  /*148a0*/  ISETP.GT.AND P5, PT, R27.reuse, 0x18, !P6 ;  /* 0x000000181b00780c */ /* 0x040fe400077a4270 */
        /* <DEDUP_REMOVED lines=47> */
[----:B------:R-:W-:Y:S02]  /*14ba0*/  ISETP.GE.AND P6, PT, R38, 0x3a, PT ;  /* 0x0000003a2600780c */ /* 0x000fe40003fc6270 */
[----:B------:R-:W-:Y:S02]  /*14bb0*/  IADD3 R38, R66, 0x8, R231 ;  /* 0x0000000842267810 */ /* 0x000fe40007ffe0e7 */
[----:B------:R-:W-:Y:S02]  /*14bc0*/  P2R R52, PR, RZ, 0x40 ;  /* 0x00000040ff347803 */ /* 0x000fe40000000000 */
[----:B------:R-:W-:-:S04]  /*14bd0*/  ISETP.GT.AND P6, PT, R27, 0x39, !P6 ;  /* 0x000000391b00780c */ /* 0x000fc800077c4270 */
[----:B------:R-:W-:Y:S01]  /*14be0*/  ISETP.LT.OR P6, PT, R26, 0x3a, P6 ;  /* 0x0000003a1a00780c */ /* 0x000fe200037c1670 */
[----:B------:R-:W-:-:S03]  /*14bf0*/  VIADD R26, R231, 0x8 ;  /* 0x00000008e71a7836 */ /* 0x000fc60000000000 */
[----:B------:R-:W-:Y:S02]  /*14c00*/  FSEL R29, R53, -INF , !P6 ;  /* 0xff800000351d7808 */ /* 0x000fe40007000000 */
[----:B------:R-:W-:Y:S01]  /*14c10*/  VIADDMNMX R36, R26, R54, R43, PT ;  /* 0x000000361a247246 */ /* 0x000fe2000380012b */
[----:B------:R-:W-:Y:S06]  /*14c20*/  @!P2 BRA `(.L_x_1560) ;  /* 0x000000000054a947 */ /* 0x000fec0003800000 */
[----:B------:R-:W-:Y:S01]  /*14c30*/  IADD3 R27, R219, 0x8, R231 ;  /* 0x00000008db1b7810 */ /* 0x000fe20007ffe0e7 */
[----:B------:R-:W-:Y:S04]  /*14c40*/  BSSY B0, `(.L_x_1561) ;  /* 0x000000f000007945 */ /* 0x000fe80003800000 */
[----:B------:R-:W-:-:S05]  /*14c50*/  IMAD.IADD R40, R27, 0x1, -R224 ;  /* 0x000000011b287824 */ /* 0x000fca00078e0ae0 */
        /* <DEDUP_REMOVED lines=9> */
.L_x_1562:
[----:B------:R-:W-:-:S13]  /*14cf0*/  ISETP.NE.AND P6, PT, R25, 0x1, PT ;  /* 0x000000011900780c */ /* 0x000fda0003fc5270 */
[----:B------:R-:W0:Y:S02]  /*14d00*/  @P6 LDC.64 R26, c[0x0][0x9e8] ;  /* 0x00027a00ff1a6b82 */ /* 0x000e240000000a00 */
[----:B0-----:R-:W-:-:S05]  /*14d10*/  @P6 IMAD.HI.U32 R26, R40, R26, RZ ;  /* 0x0000001a281a6227 */ /* 0x001fca00078e00ff */
[----:B------:R-:W-:-:S07]  /*14d20*/  @P6 SHF.R.U32.HI R40, RZ, R27, R26 ;  /* 0x0000001bff286219 */ /* 0x000fce000001161a */
.L_x_1563:
[----:B------:R-:W-:Y:S05]  /*14d30*/  BSYNC B0 ;  /* 0x0000000000007941 */ /* 0x000fea0003800000 */
.L_x_1561:
[----:B------:R-:W-:-:S04]  /*14d40*/  IMAD R27, R40, R25, -R50 ;  /* 0x00000019281b7224 */ /* 0x000fc800078e0a32 */
[----:B------:R-:W-:-:S05]  /*14d50*/  IMAD R27, R234, -0x2, R27 ;  /* 0xfffffffeea1b7824 */ /* 0x000fca00078e021b */
[----:B------:R-:W-:Y:S02]  /*14d60*/  VIMNMX R38, R38, R27, !PT ;  /* 0x0000001b26267248 */ /* 0x000fe40007fe0100 */
[----:B------:R-:W-:-:S07]  /*14d70*/  VIADDMNMX R36, R27, R25, R36, PT ;  /* 0x000000191b247246 */ /* 0x000fce0003800124 */
.L_x_1560:
[C---:B------:R-:W-:Y:S01]  /*14d80*/  ISETP.GT.AND P3, PT, R38.reuse, 0x1, !P3 ;  /* 0x000000012600780c */ /* 0x040fe20005f64270 */
[----:B------:R-:W-:Y:S01]  /*14d90*/  ULDC UR4, c[0x0][0x988] ;  /* 0x0002620000047ab9 */ /* 0x000fe20000000800 */
[----:B------:R-:W-:Y:S01]  /*14da0*/  ISETP.GT.AND P4, PT, R38, 0x8, !P4 ;  /* 0x000000082600780c */ /* 0x000fe20006784270 */
[----:B------:R-:W-:Y:S01]  /*14db0*/  IMAD.IADD R152, R219, 0x1, -R224 ;  /* 0x00000001db987824 */ /* 0x000fe200078e0ae0 */
[C---:B------:R-:W-:Y:S02]  /*14dc0*/  ISETP.LT.OR P3, PT, R36.reuse, 0x2, P3 ;  /* 0x000000022400780c */ /* 0x040fe40001f61670 */
[----:B------:R-:W-:Y:S02]  /*14dd0*/  ISETP.LT.OR P4, PT, R36, 0x9, P4 ;  /* 0x000000092400780c */ /* 0x000fe40002781670 */
[----:B------:R-:W-:Y:S01]  /*14de0*/  FSEL R26, R2, -INF , !P3 ;  /* 0xff800000021a7808 */ /* 0x000fe20005800000 */
[----:B------:R-:W-:Y:S01]  /*14df0*/  IMAD.U32 R2, RZ, RZ, UR4 ;  /* 0x00000004ff027e24 */ /* 0x000fe2000f8e00ff */
[----:B------:R-:W-:Y:S01]  /*14e00*/  ISETP.NE.AND P3, PT, R47, RZ, PT ;  /* 0x000000ff2f00720c */ /* 0x000fe20003f65270 */
[----:B------:R-:W-:Y:S01]  /*14e10*/  STL [R1+0x8], R152 ;  /* 0x0000089801007387 */ /* 0x000fe20000100800 */
[----:B------:R-:W-:-:S02]  /*14e20*/  FSEL R45, R3, -INF , !P4 ;  /* 0xff800000032d7808 */ /* 0x000fc40006000000 */
[----:B------:R-:W-:Y:S02]  /*14e30*/  ISETP.GT.AND P3, PT, R38, 0x9, !P3 ;  /* 0x000000092600780c */ /* 0x000fe40005f64270 */
[----:B------:R-:W-:Y:S02]  /*14e40*/  ISETP.NE.AND P4, PT, R71, RZ, PT ;  /* 0x000000ff4700720c */ /* 0x000fe40003f85270 */
[----:B------:R-:W-:Y:S02]  /*14e50*/  ISETP.LT.OR P3, PT, R36, 0xa, P3 ;  /* 0x0000000a2400780c */ /* 0x000fe40001f61670 */
[----:B------:R-:W-:Y:S02]  /*14e60*/  ISETP.NE.AND P6, PT, R44, RZ, PT ;  /* 0x000000ff2c00720c */ /* 0x000fe40003fc5270 */
[----:B------:R-:W-:Y:S02]  /*14e70*/  FSEL R47, R30, -INF , !P3 ;  /* 0xff8000001e2f7808 */ /* 0x000fe40005800000 */
[----:B------:R-:W-:-:S02]  /*14e80*/  ISETP.NE.AND P3, PT, R51, RZ, PT ;  /* 0x000000ff3300720c */ /* 0x000fc40003f65270 */
[C---:B------:R-:W-:Y:S02]  /*14e90*/  ISETP.GT.AND P5, PT, R38.reuse, 0x38, !P5 ;  /* 0x000000382600780c */ /* 0x040fe40006fa4270 */
[----:B------:R-:W-:Y:S02]  /*14ea0*/  ISETP.GT.AND P3, PT, R38, 0x10, !P3 ;  /* 0x000000102600780c */ /* 0x000fe40005f64270 */
[C---:B------:R-:W-:Y:S02]  /*14eb0*/  ISETP.LT.OR P5, PT, R36.reuse, 0x39, P5 ;  /* 0x000000392400780c */ /* 0x040fe40002fa1670 */
[----:B------:R-:W-:-:S04]  /*14ec0*/  ISETP.LT.OR P3, PT, R36, 0x11, P3 ;  /* 0x000000112400780c */ /* 0x000fc80001f61670 */
[----:B------:R-:W-:Y:S02]  /*14ed0*/  FSEL R49, R34, -INF , !P3 ;  /* 0xff80000022317808 */ /* 0x000fe40005800000 */
[----:B------:R-:W-:-:S04]  /*14ee0*/  ISETP.NE.AND P3, PT, R55, RZ, PT ;  /* 0x000000ff3700720c */ /* 0x000fc80003f65270 */
[----:B------:R-:W-:-:S04]  /*14ef0*/  ISETP.GT.AND P3, PT, R38, 0x11, !P3 ;  /* 0x000000112600780c */ /* 0x000fc80005f64270 */
        /* <DEDUP_REMOVED lines=22> */
[----:B------:R-:W-:Y:S02]  /*15060*/  ISETP.GT.AND P3, PT, R38, 0x29, !P4 ;  /* 0x000000292600780c */ /* 0x000fe40006764270 */
[----:B------:R-:W-:Y:S02]  /*15070*/  ISETP.NE.AND P4, PT, R48, RZ, PT ;  /* 0x000000ff3000720c */ /* 0x000fe40003f85270 */
[----:B------:R-:W-:Y:S02]  /*15080*/  ISETP.LT.OR P3, PT, R36, 0x2a, P3 ;  /* 0x0000002a2400780c */ /* 0x000fe40001f61670 */
[----:B------:R-:W-:Y:S02]  /*15090*/  ISETP.GT.AND P4, PT, R38, 0x31, !P4 ;  /* 0x000000312600780c */ /* 0x000fe40006784270 */
[----:B------:R-:W-:-:S02]  /*150a0*/  FSEL R27, R64, -INF , !P3 ;  /* 0xff800000401b7808 */ /* 0x000fc40005800000 */
[----:B------:R-:W-:Y:S02]  /*150b0*/  ISETP.GT.AND P3, PT, R38, RZ, !P6 ;  /* 0x000000ff2600720c */ /* 0x000fe40007764270 */
[----:B------:R-:W-:Y:S02]  /*150c0*/  ISETP.NE.AND P6, PT, R52, RZ, PT ;  /* 0x000000ff3400720c */ /* 0x000fe40003fc5270 */
[C---:B------:R-:W-:Y:S02]  /*150d0*/  ISETP.LT.OR P3, PT, R36.reuse, 0x1, P3 ;  /* 0x000000012400780c */ /* 0x040fe40001f61670 */
[----:B------:R-:W-:Y:S02]  /*150e0*/  ISETP.LT.OR P4, PT, R36, 0x32, P4 ;  /* 0x000000322400780c */ /* 0x000fe40002781670 */
[----:B------:R-:W-:Y:S02]  /*150f0*/  FSEL R43, R0, -INF , !P3 ;  /* 0xff800000002b7808 */ /* 0x000fe40005800000 */
[----:B------:R-:W-:-:S02]  /*15100*/  FMNMX.FTZ R0, R65, R67, !PT ;  /* 0x0000004341007209 */ /* 0x000fc40007810000 */
[----:B------:R-:W-:Y:S02]  /*15110*/  ISETP.GT.AND P6, PT, R38, 0x39, !P6 ;  /* 0x000000392600780c */ /* 0x000fe400077c4270 */
[----:B------:R-:W-:Y:S02]  /*15120*/  FMNMX.FTZ R0, R69, R0, !PT ;  /* 0x0000000045007209 */ /* 0x000fe40007810000 */
[----:B------:R-:W-:Y:S02]  /*15130*/  FSEL R63, R4, -INF , !P4 ;  /* 0xff800000043f7808 */ /* 0x000fe40006000000 */
[----:B------:R-:W-:Y:S02]  /*15140*/  FMNMX.FTZ R0, R73, R0, !PT ;  /* 0x0000000049007209 */ /* 0x000fe40007810000 */
[----:B------:R-:W-:Y:S02]  /*15150*/  ISETP.LT.OR P6, PT, R36, 0x3a, P6 ;  /* 0x0000003a2400780c */ /* 0x000fe400037c1670 */
        /* <DEDUP_REMOVED lines=11> */
[----:B------:R-:W-:-:S05]  /*15210*/  FMNMX.FTZ R30, R29, R0, !PT ;  /* 0x000000001d1e7209 */ /* 0x000fca0007810000 */
[----:B------:R-:W0:Y:S02]  /*15220*/  SHFL.BFLY PT, R3, R30, 0x2, 0x1f ;  /* 0x0c401f001e037f89 */ /* 0x000e2400000e0000 */
[----:B0-----:R-:W-:-:S05]  /*15230*/  FMNMX.FTZ R34, R30, R3, !PT ;  /* 0x000000031e227209 */ /* 0x001fca0007810000 */
[----:B------:R-:W0:Y:S02]  /*15240*/  SHFL.BFLY PT, R3, R34, 0x1, 0x1f ;  /* 0x0c201f0022037f89 */ /* 0x000e2400000e0000 */
[----:B0-----:R-:W-:-:S04]  /*15250*/  FMNMX.FTZ R3, R34, R3, !PT ;  /* 0x0000000322037209 */ /* 0x001fc80007810000 */
        /* <DEDUP_REMOVED lines=8> */
[----:B------:R-:W-:Y:S01]  /*152e0*/  ISETP.GT.AND P3, PT, R38, 0x30, !P3 ;  /* 0x000000302600780c */ /* 0x000fe20005f64270 */
[--C-:B------:R-:W-:Y:S01]  /*152f0*/  FFMA.FTZ R34, R75, R2, -R40.reuse ;  /* 0x000000024b227223 */ /* 0x100fe20000010828 */
[----:B------:R-:W-:Y:S01]  /*15300*/  FMNMX.FTZ R0, R47, R0, !PT ;  /* 0x000000002f007209 */ /* 0x000fe20007810000 */
[----:B------:R-:W-:Y:S01]  /*15310*/  MUFU.EX2 R71, R4 ;  /* 0x0000000400477308 */ /* 0x000fe20000000800 */
[----:B------:R-:W-:Y:S01]  /*15320*/  ISETP.LT.OR P3, PT, R36, 0x31, P3 ;  /* 0x000000312400780c */ /* 0x000fe20001f61670 */
[--C-:B------:R-:W-:Y:S01]  /*15330*/  FFMA.FTZ R36, R77, R2, -R40.reuse ;  /* 0x000000024d247223 */ /* 0x100fe20000010828 */
[----:B------:R-:W-:Y:S01]  /*15340*/  FMNMX.FTZ R0, R49, R0, !PT ;  /* 0x0000000031007209 */ /* 0x000fe20007810000 */
[-CC-:B------:R-:W-:Y:S01]  /*15350*/  FFMA.FTZ R29, R29, R2.reuse, -R40.reuse ;  /* 0x000000021d1d7223 */ /* 0x180fe20000010828 */
[----:B------:R-:W-:Y:S01]  /*15360*/  FSEL R5, R5, -INF , !P3 ;  /* 0xff80000005057808 */ /* 0x000fe20005800000 */
[--C-:B------:R-:W-:Y:S01]  /*15370*/  FFMA.FTZ R38, R79, R2, -R40.reuse ;  /* 0x000000024f267223 */ /* 0x100fe20000010828 */
[----:B------:R-:W-:Y:S01]  /*15380*/  FMNMX.FTZ R0, R51, R0, !PT ;  /* 0x0000000033007209 */ /* 0x000fe20007810000 */
[----:B------:R-:W0:Y:S01]  /*15390*/  MUFU.EX2 R30, R30 ;  /* 0x0000001e001e7308 */ /* 0x000e220000000800 */
[----:B------:R-:W-:Y:S01]  /*153a0*/  FSEL R65, R28, -INF , !P5 ;  /* 0xff8000001c417808 */ /* 0x000fe20006800000 */
[--C-:B------:R-:W-:Y:S01]  /*153b0*/  FFMA.FTZ R28, R69, R2, -R40.reuse ;  /* 0x00000002451c7223 */ /* 0x100fe20000010828 */
[----:B------:R-:W-:Y:S01]  /*153c0*/  FMNMX.FTZ R0, R53, R0, !PT ;  /* 0x0000000035007209 */ /* 0x000fe20007810000 */
[-CC-:B------:R-:W-:Y:S01]  /*153d0*/  FFMA.FTZ R42, R81, R2.reuse, -R40.reuse ;  /* 0x00000002512a7223 */ /* 0x180fe20000010828 */
[----:B------:R-:W-:Y:S01]  /*153e0*/  FSEL R67, R32, -INF , !P6 ;  /* 0xff80000020437808 */ /* 0x000fe20007000000 */
        /* <DEDUP_REMOVED lines=10> */
[----:B------:R-:W1:Y:S01]  /*15490*/  MUFU.EX2 R73, R32 ;  /* 0x0000002000497308 */ /* 0x000e620000000800 */
[-CC-:B------:R-:W-:Y:S01]  /*154a0*/  FFMA.FTZ R33, R33, R2.reuse, -R40.reuse ;  /* 0x0000000221217223 */ /* 0x180fe20000010828 */
[----:B------:R-:W-:Y:S01]  /*154b0*/  FFMA.FTZ R23, R23, R2, -R40 ;  /* 0x0000000217177223 */ /* 0x000fe20000010828 */
[----:B------:R-:W-:-:S02]  /*154c0*/  FMNMX.FTZ R0, R61, R0, !PT ;  /* 0x000000003d007209 */ /* 0x000fc40007810000 */
[----:B0-----:R-:W-:Y:S02]  /*154d0*/  F2FP.BF16.F32.PACK_AB R196, R71, R30 ;  /* 0x0000001e47c4723e */ /* 0x001fe400000010ff */
        /* <DEDUP_REMOVED lines=8> */
[----:B------:R1:W-:Y:S04]  /*15560*/  MUFU.EX2 R186, R29 ;  /* 0x0000001d00ba7308 */ /* 0x0003e80000000800 */
[----:B------:R-:W2:Y:S04]  /*15570*/  SHFL.BFLY PT, R69, R0, 0x2, 0x1f ;  /* 0x0c401f0000457f89 */ /* 0x000ea800000e0000 */
[----:B------:R-:W-:Y:S01]  /*15580*/  MUFU.EX2 R38, R38 ;  /* 0x0000002600267308 */ /* 0x000fe20000000800 */
[----:B-1----:R-:W-:Y:S01]  /*15590*/  FADD.FTZ R29, R30, R71 ;  /* 0x000000471e1d7221 */ /* 0x002fe20000010000 */
[----:B0-----:R-:W-:-:S03]  /*155a0*/  F2FP.BF16.F32.PACK_AB R192, R75, R34 ;  /* 0x000000224bc0723e */ /* 0x001fc600000010ff */
[----:B------:R-:W-:-:S03]  /*155b0*/  FADD.FTZ R44, R28, R29 ;  /* 0x0000001d1c2c7221 */ /* 0x000fc60000010000 */
[----:B------:R-:W0:Y:S01]  /*155c0*/  MUFU.EX2 R77, R42 ;  /* 0x0000002a004d7308 */ /* 0x000e220000000800 */
[----:B------:R-:W-:-:S04]  /*155d0*/  FADD.FTZ R29, R73, R44 ;  /* 0x0000002c491d7221 */ /* 0x000fc80000010000 */
[----:B------:R-:W-:-:S03]  /*155e0*/  FADD.FTZ R46, R34, R29 ;  /* 0x0000001d222e7221 */ /* 0x000fc60000010000 */
[----:B------:R-:W1:Y:S01]  /*155f0*/  MUFU.EX2 R41, R41 ;  /* 0x0000002900297308 */ /* 0x000e620000000800 */
[----:B--2---:R-:W-:-:S07]  /*15600*/  FMNMX.FTZ R69, R0, R69, !PT ;  /* 0x0000004500457209 */ /* 0x004fce0007810000 */
[----:B------:R-:W2:Y:S01]  /*15610*/  MUFU.EX2 R188, R39 ;  /* 0x0000002700bc7308 */ /* 0x000ea20000000800 */
[----:B------:R-:W3:Y:S01]  /*15620*/  SHFL.BFLY PT, R4, R69, 0x1, 0x1f ;  /* 0x0c201f0045047f89 */ /* 0x000ee200000e0000 */
[----:B0-----:R-:W-:-:S06]  /*15630*/  F2FP.BF16.F32.PACK_AB R194, R77, R38 ;  /* 0x000000264dc2723e */ /* 0x001fcc00000010ff */
[----:B------:R0:W-:Y:S08]  /*15640*/  MUFU.EX2 R184, R31 ;  /* 0x0000001f00b87308 */ /* 0x0001f00000000800 */
[----:B------:R-:W-:Y:S01]  /*15650*/  MUFU.EX2 R37, R37 ;  /* 0x0000002500257308 */ /* 0x000fe20000000800 */
[----:B0-----:R-:W-:-:S04]  /*15660*/  FADD.FTZ R31, R75, R46 ;  /* 0x0000002e4b1f7221 */ /* 0x001fc80000010000 */
[----:B------:R-:W-:-:S03]  /*15670*/  FADD.FTZ R48, R38, R31 ;  /* 0x0000001f26307221 */ /* 0x000fc60000010000 */
[----:B------:R-:W-:Y:S01]  /*15680*/  MUFU.EX2 R190, R35 ;  /* 0x0000002300be7308 */ /* 0x000fe20000000800 */
[----:B---3--:R-:W-:Y:S01]  /*15690*/  FMNMX.FTZ R4, R69, R4, !PT ;  /* 0x0000000445047209 */ /* 0x008fe20007810000 */
[----:B------:R-:W-:-:S03]  /*156a0*/  FADD.FTZ R48, R77, R48 ;  /* 0x000000304d307221 */ /* 0x000fc60000010000 */
[C---:B------:R-:W-:Y:S01]  /*156b0*/  FSETP.NEU.FTZ.AND P3, PT, R4.reuse, -INF , PT ;  /* 0xff8000000400780b */ /* 0x040fe20003f7d000 */
[----:B------:R-:W-:Y:S01]  /*156c0*/  FMUL.FTZ R0, R4, R2 ;  /* 0x0000000204007220 */ /* 0x000fe20000410000 */
[----:B-1----:R-:W-:Y:S01]  /*156d0*/  FADD.FTZ R31, R41, R48 ;  /* 0x00000030291f7221 */ /* 0x002fe20000010000 */
[----:B------:R-:W-:Y:S03]  /*156e0*/  MUFU.EX2 R33, R33 ;  /* 0x0000002100217308 */ /* 0x000fe60000000800 */
[----:B------:R-:W-:Y:S01]  /*156f0*/  FSEL R0, R0, RZ, P3 ;  /* 0x000000ff00007208 */ /* 0x000fe20001800000 */
[C---:B--2---:R-:W-:Y:S01]  /*15700*/  FADD.FTZ R48, R188.reuse, R31 ;  /* 0x0000001fbc307221 */ /* 0x044fe20000010000 */
[----:B------:R-:W-:-:S03]  /*15710*/  F2FP.BF16.F32.PACK_AB R188, R188, R41 ;  /* 0x00000029bcbc723e */ /* 0x000fc600000010ff */
        /* <DEDUP_REMOVED lines=17> */
[----:B------:R-:W-:-:S05]  /*15830*/  FFMA.FTZ R67, R67, R2, -R0 ;  /* 0x0000000243437223 */ /* 0x000fca0000010800 */
[----:B------:R-:W1:Y:S08]  /*15840*/  MUFU.EX2 R45, R45 ;  /* 0x0000002d002d7308 */ /* 0x000e700000000800 */
[----:B------:R-:W2:Y:S01]  /*15850*/  MUFU.EX2 R32, R47 ;  /* 0x0000002f00207308 */ /* 0x000ea20000000800 */
[----:B0-----:R-:W-:Y:S01]  /*15860*/  FADD.FTZ R44, R43, R26 ;  /* 0x0000001a2b2c7221 */ /* 0x001fe20000010000 */
[----:B------:R-:W-:-:S06]  /*15870*/  F2FP.BF16.F32.PACK_AB R197, R26, R43 ;  /* 0x0000002b1ac5723e */ /* 0x000fcc00000010ff */
        /* <DEDUP_REMOVED lines=8> */
[C---:B-1----:R-:W-:Y:S01]  /*15900*/  FADD.FTZ R46, R36.reuse, R29 ;  /* 0x0000001d242e7221 */ /* 0x042fe20000010000 */
[----:B------:R-:W-:Y:S01]  /*15910*/  FADD.FTZ R29, R37, R48 ;  /* 0x00000030251d7221 */ /* 0x000fe20000010000 */
[----:B------:R-:W-:-:S03]  /*15920*/  F2FP.BF16.F32.PACK_AB R193, R36, R49 ;  /* 0x0000003124c1723e */ /* 0x000fc600000010ff */
[C---:B------:R-:W-:Y:S01]  /*15930*/  FADD.FTZ R30, R190.reuse, R29 ;  /* 0x0000001dbe1e7221 */ /* 0x040fe20000010000 */
[----:B------:R-:W-:Y:S01]  /*15940*/  F2FP.BF16.F32.PACK_AB R190, R190, R37 ;  /* 0x00000025bebe723e */ /* 0x000fe200000010ff */
[----:B------:R-:W-:Y:S02]  /*15950*/  MUFU.EX2 R57, R57 ;  /* 0x0000003900397308 */ /* 0x000fe40000000800 */
[----:B------:R-:W-:-:S04]  /*15960*/  FADD.FTZ R29, R33, R30 ;  /* 0x0000001e211d7221 */ /* 0x000fc80000010000 */
[C---:B------:R-:W-:Y:S01]  /*15970*/  FADD.FTZ R30, R184.reuse, R29 ;  /* 0x0000001db81e7221 */ /* 0x040fe20000010000 */
[----:B------:R-:W-:Y:S01]  /*15980*/  F2FP.BF16.F32.PACK_AB R184, R184, R33 ;  /* 0x00000021b8b8723e */ /* 0x000fe200000010ff */
[----:B------:R-:W1:Y:S01]  /*15990*/  MUFU.EX2 R42, R59 ;  /* 0x0000003b002a7308 */ /* 0x000e620000000800 */
[----:B0-----:R-:W-:-:S07]  /*159a0*/  F2FP.BF16.F32.PACK_AB R195, R40, R53 ;  /* 0x0000003528c3723e */ /* 0x001fce00000010ff */
[----:B------:R-:W-:Y:S08]  /*159b0*/  MUFU.EX2 R61, R61 ;  /* 0x0000003d003d7308 */ /* 0x000ff00000000800 */
[----:B------:R0:W2:Y:S01]  /*159c0*/  MUFU.EX2 R44, R27 ;  /* 0x0000001b002c7308 */ /* 0x0000a20000000800 */
[----:B-1----:R-:W-:-:S07]  /*159d0*/  F2FP.BF16.F32.PACK_AB R189, R42, R57 ;  /* 0x000000392abd723e */ /* 0x002fce00000010ff */
[----:B------:R-:W1:Y:S01]  /*159e0*/  MUFU.EX2 R23, R23 ;  /* 0x0000001700177308 */ /* 0x000e620000000800 */
[----:B0-----:R-:W-:-:S04]  /*159f0*/  FADD.FTZ R27, R53, R46 ;  /* 0x0000002e351b7221 */ /* 0x001fc80000010000 */
[----:B------:R-:W-:-:S03]  /*15a00*/  FADD.FTZ R46, R40, R27 ;  /* 0x0000001b282e7221 */ /* 0x000fc60000010000 */
[----:B------:R-:W0:Y:S01]  /*15a10*/  MUFU.EX2 R5, R5 ;  /* 0x0000000500057308 */ /* 0x000e220000000800 */
[----:B------:R-:W-:Y:S01]  /*15a20*/  FADD.FTZ R27, R57, R46 ;  /* 0x0000002e391b7221 */ /* 0x000fe20000010000 */
[----:B--2---:R-:W-:-:S03]  /*15a30*/  F2FP.BF16.F32.PACK_AB R191, R44, R61 ;  /* 0x0000003d2cbf723e */ /* 0x004fc600000010ff */
[----:B------:R-:W-:-:S03]  /*15a40*/  FADD.FTZ R28, R42, R27 ;  /* 0x0000001b2a1c7221 */ /* 0x000fc60000010000 */
[----:B------:R-:W2:Y:S01]  /*15a50*/  MUFU.EX2 R0, R63 ;  /* 0x0000003f00007308 */ /* 0x000ea20000000800 */
[----:B------:R-:W-:Y:S01]  /*15a60*/  FADD.FTZ R27, R61, R28 ;  /* 0x0000001c3d1b7221 */ /* 0x000fe20000010000 */
[----:B-1----:R-:W-:-:S03]  /*15a70*/  FADD.FTZ R227, R23, R30 ;  /* 0x0000001e17e37221 */ /* 0x002fc60000010000 */
[----:B------:R-:W-:Y:S01]  /*15a80*/  FADD.FTZ R30, R44, R27 ;  /* 0x0000001b2c1e7221 */ /* 0x000fe20000010000 */
[C---:B------:R-:W-:Y:S01]  /*15a90*/  FADD.FTZ R227, R186.reuse, R227 ;  /* 0x000000e3bae37221 */ /* 0x040fe20000010000 */
[----:B------:R-:W-:Y:S01]  /*15aa0*/  F2FP.BF16.F32.PACK_AB R186, R186, R23 ;  /* 0x00000017baba723e */ /* 0x000fe200000010ff */
[----:B------:R-:W1:Y:S01]  /*15ab0*/  MUFU.EX2 R65, R65 ;  /* 0x0000004100417308 */ /* 0x000e620000000800 */
[----:B0-----:R-:W-:Y:S01]  /*15ac0*/  FADD.FTZ R23, R5, R30 ;  /* 0x0000001e05177221 */ /* 0x001fe20000010000 */
[----:B------:R-:W-:-:S04]  /*15ad0*/  IMAD R27, R74, 0x80, R152 ;  /* 0x000000804a1b7824 */ /* 0x000fc800078e0298 */
[----:B------:R-:W-:Y:S02]  /*15ae0*/  IMAD.IADD R24, R27, 0x1, R24 ;  /* 0x000000011b187824 */ /* 0x000fe400078e0218 */
[----:B------:R-:W0:Y:S01]  /*15af0*/  MUFU.EX2 R28, R67 ;  /* 0x00000043001c7308 */ /* 0x000e220000000800 */
[C---:B--2---:R-:W-:Y:S01]  /*15b00*/  FADD.FTZ R26, R0.reuse, R23 ;  /* 0x00000017001a7221 */ /* 0x044fe20000010000 */
[----:B------:R-:W-:Y:S01]  /*15b10*/  F2FP.BF16.F32.PACK_AB R185, R0, R5 ;  /* 0x0000000500b9723e */ /* 0x000fe200000010ff */
[----:B------:R-:W-:Y:S02]  /*15b20*/  VIADD R5, R104, 0xfffffffe ;  /* 0xfffffffe68057836 */ /* 0x000fe40000000000 */
[----:B-1----:R-:W-:-:S04]  /*15b30*/  FADD.FTZ R23, R65, R26 ;  /* 0x0000001a41177221 */ /* 0x002fc80000010000 */
[C---:B0-----:R-:W-:Y:S01]  /*15b40*/  FADD.FTZ R226, R28.reuse, R23 ;  /* 0x000000171ce27221 */ /* 0x041fe20000010000 */
[----:B------:R-:W-:Y:S01]  /*15b50*/  F2FP.BF16.F32.PACK_AB R187, R28, R65 ;  /* 0x000000411cbb723e */ /* 0x000fe200000010ff */
        /* <DEDUP_REMOVED lines=12> */
.L_x_1566:
[----:B------:R-:W-:-:S13]  /*15c20*/  ISETP.NE.AND P3, PT, R25, 0x1, PT ;  /* 0x000000011900780c */ /* 0x000fda0003f65270 */
[----:B------:R-:W0:Y:S02]  /*15c30*/  @P3 LDC.64 R26, c[0x0][0x9e8] ;  /* 0x00027a00ff1a3b82 */ /* 0x000e240000000a00 */
[----:B0-----:R-:W-:-:S05]  /*15c40*/  @P3 IMAD.HI.U32 R26, R0, R26, RZ ;  /* 0x0000001a001a3227 */ /* 0x001fca00078e00ff */
[----:B------:R-:W-:-:S07]  /*15c50*/  @P3 SHF.R.U32.HI R0, RZ, R27, R26 ;  /* 0x0000001bff003219 */ /* 0x000fce000001161a */
.L_x_1567:
[----:B------:R-:W-:Y:S05]  /*15c60*/  BSYNC B0 ;  /* 0x0000000000007941 */ /* 0x000fea0003800000 */
.L_x_1565:
[----:B------:R-:W-:-:S05]  /*15c70*/  IMAD R25, R0, R25, R25 ;  /* 0x0000001900197224 */ /* 0x000fca00078e0219 */
[----:B------:R-:W-:-:S07]  /*15c80*/  VIMNMX R24, R24, R25, PT ;  /* 0x0000001918187248 */ /* 0x000fce0003fe0100 */
.L_x_1564:
[----:B------:R-:W2:Y:S01]  /*15c90*/  LDL R25, [R1+0x50] ;  /* 0x0000500001197983 */ /* 0x000ea20000100800 */
[----:B------:R-:W-:Y:S01]  /*15ca0*/  SHF.R.S32.HI R23, RZ, 0x1f, R24 ;  /* 0x0000001fff177819 */ /* 0x000fe20000011418 */
[----:B------:R-:W-:Y:S01]  /*15cb0*/  BSSY B1, `(.L_x_1568) ;  /* 0x000033d000017945 */ /* 0x000fe20003800000 */
[----:B------:R-:W-:Y:S01]  /*15cc0*/  IMAD.MOV.U32 R0, RZ, RZ, 0x3f800000 ;  /* 0x3f800000ff007424 */ /* 0x000fe200078e00ff */
[----:B------:R-:W-:Y:S02]  /*15cd0*/  CS2R R150, SRZ ;  /* 0x0000000000967805 */ /* 0x000fe4000001ff00 */
[----:B------:R-:W-:Y:S01]  /*15ce0*/  LEA.HI R24, R23, R24, RZ, 0x6 ;  /* 0x0000001817187211 */ /* 0x000fe200078f30ff */
[----:B------:R-:W-:Y:S01]  /*15cf0*/  IMAD.MOV.U32 R23, RZ, RZ, 0x3f800000 ;  /* 0x3f800000ff177424 */ /* 0x000fe200078e00ff */
[----:B------:R-:W-:Y:S02]  /*15d00*/  CS2R R148, SRZ ;  /* 0x0000000000947805 */ /* 0x000fe4000001ff00 */
[----:B------:R-:W-:-:S02]  /*15d10*/  CS2R R146, SRZ ;  /* 0x0000000000927805 */ /* 0x000fc4000001ff00 */
[----:B------:R-:W-:Y:S02]  /*15d20*/  SHF.R.S32.HI R24, RZ, 0x6, R24 ;  /* 0x00000006ff187819 */ /* 0x000fe40000011418 */
        /* <DEDUP_REMOVED lines=60> */
[----:B--2---:R-:W-:-:S04]  /*160f0*/  VIMNMX R25, R25, R24, !PT ;  /* 0x0000001819197248 */ /* 0x004fc80007fe0100 */
[----:B------:R-:W-:Y:S01]  /*16100*/  ISETP.GE.AND P3, PT, R5, R25, PT ;  /* 0x000000190500720c */ /* 0x000fe20003f66270 */
[----:B------:R0:W-:Y:S02]  /*16110*/  STL [R1+0x2c], R25 ;  /* 0x00002c1901007387 */ /* 0x0001e40000100800 */
[----:B0-----:R-:W-:-:S10]  /*16120*/  CS2R R24, SRZ ;  /* 0x0000000000187805 */ /* 0x001fd4000001ff00 */
[----:B------:R-:W-:Y:S05]  /*16130*/  @!P3 BRA `(.L_x_1569) ;  /* 0x0000002c00d0b947 */ /* 0x000fea0003800000 */
[----:B------:R-:W-:Y:S01]  /*16140*/  IMAD.IADD R2, R231, 0x1, R152 ;  /* 0x00000001e7027824 */ /* 0x000fe200078e0298 */
[----:B------:R-:W-:Y:S01]  /*16150*/  BSSY B0, `(.L_x_1570) ;  /* 0x00002ee000007945 */ /* 0x000fe20003800000 */
[----:B------:R-:W-:Y:S02]  /*16160*/  IMAD.MOV.U32 R0, RZ, RZ, 0x3f800000 ;  /* 0x3f800000ff007424 */ /* 0x000fe400078e00ff */
[----:B------:R-:W-:Y:S01]  /*16170*/  IMAD.MOV.U32 R151, RZ, RZ, RZ ;  /* 0x000000ffff977224 */ /* 0x000fe200078e00ff */
[----:B------:R0:W-:Y:S01]  /*16180*/  STL [R1+0x28], R2 ;  /* 0x0000280201007387 */ /* 0x0001e20000100800 */
[----:B------:R-:W-:-:S07]  /*16190*/  VIADD R230, R2, 0x8 ;  /* 0x0000000802e67836 */ /* 0x000fce0000000000 */
.L_x_1589:
[----:B------:R-:W-:-:S05]  /*161a0*/  VIADD R229, R22, 0x1 ;  /* 0x0000000116e57836 */ /* 0x000fca0000000000 */
[----:B------:R-:W-:-:S04]  /*161b0*/  ISETP.NE.AND P3, PT, R229, 0x2, PT ;  /* 0x00000002e500780c */ /* 0x000fc80003f65270 */
[----:B------:R-:W-:Y:S02]  /*161c0*/  SEL R232, RZ, 0x1, P3 ;  /* 0x00000001ffe87807 */ /* 0x000fe40001800000 */
[----:B------:R-:W-:Y:S02]  /*161d0*/  SEL R229, R229, RZ, P3 ;  /* 0x000000ffe5e57207 */ /* 0x000fe40001800000 */
[----:B------:R-:W-:Y:S01]  /*161e0*/  LOP3.LUT R232, R218, R232, RZ, 0x3c, !PT ;  /* 0x000000e8dae87212 */ /* 0x000fe200078e3cff */
[----:B------:R-:W-:Y:S06]  /*161f0*/  @!P0 BRA `(.L_x_1571) ;  /* 0x0000000000048947 */ /* 0x000fec0003800000 */
[----:B------:R-:W-:Y:S01]  /*16200*/  BPT.TRAP 0x1 ;  /* 0x000000040000795c */ /* 0x000fe20000300000 */
.L_x_1571:
[----:B0-----:R-:W-:Y:S01]  /*16210*/  IMAD R2, R229, 0x8, R16 ;  /* 0x00000008e5027824 */ /* 0x001fe200078e0210 */
[----:B------:R-:W-:-:S04]  /*16220*/  SHF.L.U32 R152, R232, 0x1f, RZ ;  /* 0x0000001fe8987819 */ /* 0x000fc800000006ff */
[----:B------:R0:W1:Y:S01]  /*16230*/  SYNCS.PHASECHK.TRANS64.TRYWAIT P3, [R2+URZ+0x30830], R152 ;  /* 0x03083098020075a7 */ /* 0x000062000806017f */
[----:B------:R-:W-:Y:S05]  /*16240*/  @!P0 BRA `(.L_x_1572) ;  /* 0x0000000000048947 */ /* 0x000fea0003800000 */
[----:B------:R-:W-:Y:S01]  /*16250*/  BPT.TRAP 0x1 ;  /* 0x000000040000795c */ /* 0x000fe20000300000 */
.L_x_1572:
[----:B------:R-:W2:Y:S01]  /*16260*/  LDL R153, [R1+0xc] ;  /* 0x00000c0001997983 */ /* 0x000ea20000100800 */
[----:B------:R-:W-:Y:S01]  /*16270*/  BSSY B2, `(.L_x_1573) ;  /* 0x0000007000027945 */ /* 0x000fe20003800000 */
[----:B--2---:R-:W-:-:S04]  /*16280*/  IMAD R158, R229, 0x800, R153 ;  /* 0x00000800e59e7824 */ /* 0x004fc800078e0299 */
[C---:B------:R-:W-:Y:S02]  /*16290*/  VIADD R156, R158.reuse, 0x2 ;  /* 0x000000029e9c7836 */ /* 0x040fe40000000000 */
[----:B------:R-:W-:Y:S01]  /*162a0*/  VIADD R155, R158, 0x4 ;  /* 0x000000049e9b7836 */ /* 0x000fe20000000000 */
[----:B-1----:R-:W-:Y:S06]  /*162b0*/  @P3 BRA `(.L_x_1574) ;  /* 0x0000000000083947 */ /* 0x002fec0003800000 */
[----:B------:R-:W1:Y:S02]  /*162c0*/  SYNCS.PHASECHK.TRANS64.TRYWAIT P3, [R2+URZ+0x30830], R152 ;  /* 0x03083098020075a7 */ /* 0x000e64000806017f */
[----:B-1----:R-:W-:Y:S05]  /*162d0*/  @!P3 BRA `(.L_x_1575) ;  /* 0x00000148004cb947 */ /* 0x002fea0003800000 */
.L_x_1574:
[----:B------:R-:W-:Y:S05]  /*162e0*/  BSYNC B2 ;  /* 0x0000000000027941 */ /* 0x000fea0003800000 */
.L_x_1573:
[----:B01----:R-:W-:Y:S02]  /*162f0*/  IMAD.MOV.U32 R152, RZ, RZ, R158 ;  /* 0x000000ffff987224 */ /* 0x003fe400078e009e */
[-C--:B------:R-:W-:Y:S01]  /*16300*/  FMUL.FTZ R24, R24, R23.reuse ;  /* 0x0000001718187220 */ /* 0x080fe20000410000 */
[----:B------:R-:W-:Y:S02]  /*16310*/  VIADD R154, R158, 0x6 ;  /* 0x000000069e9a7836 */ /* 0x000fe40000000000 */
[-C--:B------:R-:W-:Y:S01]  /*16320*/  FMUL.FTZ R25, R25, R23.reuse ;  /* 0x0000001719197220 */ /* 0x080fe20000410000 */
[----:B------:R-:W-:Y:S01]  /*16330*/  IMAD.MOV.U32 R153, RZ, RZ, 0x40000040 ;  /* 0x40000040ff997424 */ /* 0x000fe200078e00ff */
[----:B------:R-:W-:Y:S01]  /*16340*/  R2UR UR6, R152 ;  /* 0x00000000980672ca */ /* 0x000fe200000e0000 */
[----:B------:R-:W-:Y:S01]  /*16350*/  IMAD.MOV.U32 R152, RZ, RZ, R156 ;  /* 0x000000ffff987224 */ /* 0x000fe200078e009c */
[----:B------:R-:W-:Y:S01]  /*16360*/  R2UR UR10, R154 ;  /* 0x000000009a0a72ca */ /* 0x000fe200000e0000 */
[C---:B------:R-:W-:Y:S01]  /*16370*/  VIADD R156, R158.reuse, 0x204 ;  /* 0x000002049e9c7836 */ /* 0x040fe20000000000 */
[----:B------:R-:W-:Y:S01]  /*16380*/  R2UR UR5, R153 ;  /* 0x00000000990572ca */ /* 0x000fe200000e0000 */
[----:B------:R-:W-:Y:S01]  /*16390*/  VIADD R154, R158, 0x202 ;  /* 0x000002029e9a7836 */ /* 0x000fe20000000000 */
[----:B------:R-:W-:Y:S01]  /*163a0*/  R2UR UR4, R152 ;  /* 0x00000000980472ca */ /* 0x000fe200000e0000 */
[----:B------:R-:W-:Y:S01]  /*163b0*/  IMAD.MOV.U32 R152, RZ, RZ, R155 ;  /* 0x000000ffff987224 */ /* 0x000fe200078e009b */
[----:B------:R-:W-:Y:S01]  /*163c0*/  R2UR UR22, R156 ;  /* 0x000000009c1672ca */ /* 0x000fe200000e0000 */
[----:B------:R-:W-:Y:S01]  /*163d0*/  IMAD.MOV.U32 R155, RZ, RZ, 0x40000040 ;  /* 0x40000040ff9b7424 */ /* 0x000fe200078e00ff */
[----:B------:R-:W-:Y:S01]  /*163e0*/  R2UR UR18, R154 ;  /* 0x000000009a1272ca */ /* 0x000fe200000e0000 */
[----:B------:R-:W-:Y:S01]  /*163f0*/  VIADD R156, R158, 0x400 ;  /* 0x000004009e9c7836 */ /* 0x000fe20000000000 */
[----:B------:R-:W-:Y:S01]  /*16400*/  R2UR UR8, R152 ;  /* 0x00000000980872ca */ /* 0x000fe200000e0000 */
[C---:B------:R-:W-:Y:S01]  /*16410*/  VIADD R152, R158.reuse, 0x200 ;  /* 0x000002009e987836 */ /* 0x040fe20000000000 */
[----:B------:R-:W-:Y:S01]  /*16420*/  R2UR UR11, R155 ;  /* 0x000000009b0b72ca */ /* 0x000fe200000e0000 */
[----:B------:R-:W-:Y:S01]  /*16430*/  VIADD R154, R158, 0x402 ;  /* 0x000004029e9a7836 */ /* 0x000fe20000000000 */
[----:B------:R-:W-:Y:S01]  /*16440*/  R2UR UR30, R156 ;  /* 0x000000009c1e72ca */ /* 0x000fe200000e0000 */
[----:B------:R-:W-:Y:S01]  /*16450*/  VIADD R156, R158, 0x406 ;  /* 0x000004069e9c7836 */ /* 0x000fe20000000000 */
[----:B------:R-:W-:Y:S01]  /*16460*/  R2UR UR14, R152 ;  /* 0x00000000980e72ca */ /* 0x000fe200000e0000 */
[----:B------:R-:W-:Y:S01]  /*16470*/  VIADD R152, R158, 0x206 ;  /* 0x000002069e987836 */ /* 0x000fe20000000000 */
[----:B------:R-:W-:Y:S01]  /*16480*/  MOV R235, UR10 ;  /* 0x0000000a00eb7c02 */ /* 0x000fe20008000f00 */
[----:B------:R-:W-:Y:S01]  /*16490*/  UMOV UR10, UR4 ;  /* 0x00000004000a7c82 */ /* 0x000fe20008000000 */
[----:B------:R-:W-:Y:S01]  /*164a0*/  R2UR UR7, R153 ;  /* 0x00000000990772ca */ /* 0x000fe200000e0000 */
[----:B------:R-:W-:Y:S01]  /*164b0*/  IMAD.MOV.U32 R157, RZ, RZ, 0x40000040 ;  /* 0x40000040ff9d7424 */ /* 0x000fe200078e00ff */
[----:B------:R-:W-:Y:S01]  /*164c0*/  R2UR UR26, R152 ;  /* 0x00000000981a72ca */ /* 0x000fe200000e0000 */
[----:B------:R-:W-:Y:S01]  /*164d0*/  VIADD R152, R158, 0x404 ;  /* 0x000004049e987836 */ /* 0x000fe20000000000 */
[----:B------:R-:W-:Y:S01]  /*164e0*/  R2UR UR34, R154 ;  /* 0x000000009a2272ca */ /* 0x000fe200000e0000 */
[----:B------:R-:W-:Y:S01]  /*164f0*/  VIADD R154, R158, 0x604 ;  /* 0x000006049e9a7836 */ /* 0x000fe20000000000 */
[----:B------:R-:W-:Y:S01]  /*16500*/  MOV R159, UR11 ;  /* 0x0000000b009f7c02 */ /* 0x000fe20008000f00 */
[----:B------:R-:W-:Y:S01]  /*16510*/  UMOV UR11, UR5 ;  /* 0x00000005000b7c82 */ /* 0x000fe20008000000 */
[----:B------:R-:W-:Y:S01]  /*16520*/  R2UR UR38, R152 ;  /* 0x00000000982672ca */ /* 0x000fe200000e0000 */
[----:B------:R-:W-:Y:S01]  /*16530*/  VIADD R152, R158, 0x600 ;  /* 0x000006009e987836 */ /* 0x000fe20000000000 */
[----:B------:R-:W-:Y:S01]  /*16540*/  R2UR UR42, R156 ;  /* 0x000000009c2a72ca */ /* 0x000fe200000e0000 */
[----:B------:R-:W-:Y:S01]  /*16550*/  VIADD R156, R158, 0x602 ;  /* 0x000006029e9c7836 */ /* 0x000fe20000000000 */
[----:B------:R-:W-:Y:S01]  /*16560*/  R2UR UR4, R6 ;  /* 0x00000000060472ca */ /* 0x000fe200000e0000 */
[-C--:B------:R-:W-:Y:S01]  /*16570*/  FMUL.FTZ R28, R28, R23.reuse ;  /* 0x000000171c1c7220 */ /* 0x080fe20000410000 */
[----:B------:R-:W-:Y:S01]  /*16580*/  R2UR UR46, R152 ;  /* 0x00000000982e72ca */ /* 0x000fe200000e0000 */
[----:B------:R-:W-:Y:S01]  /*16590*/  VIADD R152, R158, 0x606 ;  /* 0x000006069e987836 */ /* 0x000fe20000000000 */
[----:B------:R-:W-:Y:S01]  /*165a0*/  R2UR UR5, R7 ;  /* 0x00000000070572ca */ /* 0x000fe200000e0000 */
        /* <DEDUP_REMOVED lines=61> */
[C---:B------:R-:W-:Y:S01]  /*16980*/  R2UR UR9, R153.reuse ;  /* 0x00000000990972ca */ /* 0x040fe200000e0000 */
[----:B------:R-:W-:Y:S01]  /*16990*/  IMAD.MOV.U32 R23, RZ, RZ, R159 ;  /* 0x000000ffff177224 */ /* 0x000fe200078e009f */
[----:B------:R-:W-:Y:S01]  /*169a0*/  R2UR UR15, R153 ;  /* 0x00000000990f72ca */ /* 0x000fe200000e0000 */
[-C--:B------:R-:W-:Y:S01]  /*169b0*/  FMUL.FTZ R26, R26, R0.reuse ;  /* 0x000000001a1a7220 */ /* 0x080fe20000410000 */
        /* <DEDUP_REMOVED lines=28> */
[----:B------:R-:W-:Y:S01]  /*16b80*/  WARPGROUP.ARRIVE ;  /* 0x00000000000079c5 */ /* 0x000fe20000000000 */
[----:B------:R-:W-:Y:S01]  /*16b90*/  R2UR UR12, R214 ;  /* 0x00000000d60c72ca */ /* 0x000fe200000e0000 */
[-C--:B------:R-:W-:Y:S01]  /*16ba0*/  FMUL.FTZ R55, R55, R0.reuse ;  /* 0x0000000037377220 */ /* 0x080fe20000410000 */
[----:B------:R-:W-:Y:S01]  /*16bb0*/  R2UR UR13, R215 ;  /* 0x00000000d70d72ca */ /* 0x000fe200000e0000 */
[-C--:B------:R-:W-:Y:S01]  /*16bc0*/  FMUL.FTZ R58, R58, R0.reuse ;  /* 0x000000003a3a7220 */ /* 0x080fe20000410000 */
[----:B------:R-:W-:Y:S01]  /*16bd0*/  R2UR UR16, R212 ;  /* 0x00000000d41072ca */ /* 0x000fe200000e0000 */
[----:B------:R-:W-:Y:S01]  /*16be0*/  HGMMA.64x64x16.F32.BF16 R152, gdesc[UR4], RZ, !UPT, gsb0 ;  /* 0x00e00000049879f0 */ /* 0x000fe2000c0018ff */
[----:B------:R-:W-:Y:S01]  /*16bf0*/  UMOV UR6, UR8 ;  /* 0x0000000800067c82 */ /* 0x000fe20008000000 */
[----:B------:R-:W-:Y:S01]  /*16c00*/  UMOV UR7, UR9 ;  /* 0x0000000900077c82 */ /* 0x000fe20008000000 */
        /* <DEDUP_REMOVED lines=75> */
[----:B------:R-:W-:Y:S02]  /*170c0*/  R2UR UR11, R23 ;  /* 0x00000000170b72ca */ /* 0x000fe400000e0000 */
[----:B------:R-:W-:Y:S02]  /*170d0*/  R2UR UR10, R235 ;  /* 0x00000000eb0a72ca */ /* 0x000fe400000e0000 */
[----:B------:R-:W-:Y:S02]  /*170e0*/  R2UR UR8, R216 ;  /* 0x00000000d80872ca */ /* 0x000fe400000e0000 */
[----:B------:R-:W-:Y:S01]  /*170f0*/  R2UR UR9, R217 ;  /* 0x00000000d90972ca */ /* 0x000fe200000e0000 */
        /* <DEDUP_REMOVED lines=45> */
.L_x_1576:
[----:B------:R-:W-:Y:S01]  /*173d0*/  SHF.L.U32 R23, R218, 0x1f, RZ ;  /* 0x0000001fda177819 */ /* 0x000fe200000006ff */
[----:B------:R-:W-:-:S04]  /*173e0*/  IMAD R0, R22, 0x8, R16 ;  /* 0x0000000816007824 */ /* 0x000fc800078e0210 */
[----:B------:R0:W1:Y:S01]  /*173f0*/  SYNCS.PHASECHK.TRANS64.TRYWAIT P3, [R0+URZ+0x30850], R23 ;  /* 0x03085017000075a7 */ /* 0x000062000806017f */
[----:B------:R-:W-:Y:S05]  /*17400*/  @!P0 BRA `(.L_x_1577) ;  /* 0x0000000000048947 */ /* 0x000fea0003800000 */
[----:B------:R-:W-:Y:S01]  /*17410*/  BPT.TRAP 0x1 ;  /* 0x000000040000795c */ /* 0x000fe20000300000 */
.L_x_1577:
[----:B------:R-:W-:Y:S04]  /*17420*/  BSSY B2, `(.L_x_1578) ;  /* 0x0000004000027945 */ /* 0x000fe80003800000 */
[----:B-1----:R-:W-:Y:S05]  /*17430*/  @P3 BRA `(.L_x_1579) ;  /* 0x0000000000083947 */ /* 0x002fea0003800000 */
[----:B------:R-:W1:Y:S02]  /*17440*/  SYNCS.PHASECHK.TRANS64.TRYWAIT P3, [R0+URZ+0x30850], R23 ;  /* 0x03085017000075a7 */ /* 0x000e64000806017f */
[----:B-1----:R-:W-:Y:S05]  /*17450*/  @!P3 BRA `(.L_x_1580) ;  /* 0x000001380000b947 */ /* 0x002fea0003800000 */
.L_x_1579:
[----:B------:R-:W-:Y:S05]  /*17460*/  BSYNC B2 ;  /* 0x0000000000027941 */ /* 0x000fea0003800000 */
.L_x_1578:
[----:B01----:R-:W-:Y:S01]  /*17470*/  VIADD R23, R16, 0x400 ;  /* 0x0000040010177836 */ /* 0x003fe20000000000 */
[----:B------:R-:W-:Y:S01]  /*17480*/  WARPGROUP.ARRIVE ;  /* 0x00000000000079c5 */ /* 0x000fe20000000000 */
[----:B------:R-:W2:Y:S01]  /*17490*/  LDL R218, [R1+0x24] ;  /* 0x0000240001da7983 */ /* 0x000ea20000100800 */
[----:B------:R-:W-:Y:S01]  /*174a0*/  @!P1 VIADD R2, R2, 0x30840 ;  /* 0x0003084002029836 */ /* 0x000fe20000000000 */
[----:B------:R-:W-:Y:S01]  /*174b0*/  ULDC UR5, c[0x0][0x9d8] ;  /* 0x0002760000057ab9 */ /* 0x000fe20000000800 */
[----:B------:R-:W-:Y:S01]  /*174c0*/  SHF.R.U32.HI R23, RZ, 0x4, R23 ;  /* 0x00000004ff177819 */ /* 0x000fe20000011617 */
[----:B------:R-:W-:Y:S01]  /*174d0*/  FMUL.FTZ R161, R161, UR5 ;  /* 0x00000005a1a17c20 */ /* 0x000fe20008410000 */
[----:B------:R-:W-:Y:S01]  /*174e0*/  FMUL.FTZ R169, R169, UR5 ;  /* 0x00000005a9a97c20 */ /* 0x000fe20008410000 */
[----:B------:R-:W-:Y:S01]  /*174f0*/  @!P1 PRMT R2, RZ, 0x654, R2 ;  /* 0x00000654ff029816 */ /* 0x000fe20000000002 */
[----:B------:R-:W-:Y:S01]  /*17500*/  FMUL.FTZ R173, R173, UR5 ;  /* 0x00000005adad7c20 */ /* 0x000fe20008410000 */
[----:B------:R-:W-:Y:S01]  /*17510*/  LOP3.LUT R23, R23, 0x3fff, RZ, 0xc0, !PT ;  /* 0x00003fff17177812 */ /* 0x000fe200078ec0ff */
[----:B------:R-:W-:Y:S01]  /*17520*/  FMUL.FTZ R177, R177, UR5 ;  /* 0x00000005b1b17c20 */ /* 0x000fe20008410000 */
[----:B------:R-:W0:Y:S02]  /*17530*/  MUFU.TANH R161, R161 ;  /* 0x000000a100a17308 */ /* 0x000e240000002400 */
[----:B------:R-:W-:-:S05]  /*17540*/  LOP3.LUT R23, R23, 0x2000000, RZ, 0xfc, !PT ;  /* 0x0200000017177812 */ /* 0x000fca00078efcff */
[----:B------:R-:W-:Y:S01]  /*17550*/  IMAD R22, R22, 0x800, R23 ;  /* 0x0000080016167824 */ /* 0x000fe200078e0217 */
[----:B------:R-:W1:Y:S01]  /*17560*/  MUFU.TANH R169, R169 ;  /* 0x000000a900a97308 */ /* 0x000e620000002400 */
[----:B------:R-:W-:-:S03]  /*17570*/  IMAD.MOV.U32 R23, RZ, RZ, 0x40000040 ;  /* 0x40000040ff177424 */ /* 0x000fc600078e00ff */
[----:B------:R-:W-:Y:S02]  /*17580*/  R2UR UR6, R22 ;  /* 0x00000000160672ca */ /* 0x000fe400000e0000 */
[----:B------:R-:W-:Y:S01]  /*17590*/  R2UR UR7, R23 ;  /* 0x00000000170772ca */ /* 0x000fe200000e0000 */
[----:B------:R-:W-:Y:S01]  /*175a0*/  IMAD.MOV.U32 R23, RZ, RZ, 0x40000040 ;  /* 0x40000040ff177424 */ /* 0x000fe200078e00ff */
[----:B------:R-:W3:Y:S08]  /*175b0*/  MUFU.TANH R173, R173 ;  /* 0x000000ad00ad7308 */ /* 0x000ef00000002400 */
[----:B------:R-:W4:Y:S03]  /*175c0*/  MUFU.TANH R177, R177 ;  /* 0x000000b100b17308 */ /* 0x000f260000002400 */
[----:B------:R-:W-:Y:S01]  /*175d0*/  HGMMA.64x256x16.F32.BF16 R24, R196, gdesc[UR4].tnspB, R24, gsb0 ;  /* 0x43e00004c4187df0 */ /* 0x000fe20008001818 */
[----:B--2---:R-:W-:-:S02]  /*175e0*/  R2UR UR4, R218 ;  /* 0x00000000da0472ca */ /* 0x004fc400000e0000 */
[----:B------:R-:W-:Y:S02]  /*175f0*/  WARPGROUP.DEPBAR.LE gsb0, 0x0 ;  /* 0x00008000000079c5 */ /* 0x000fe40000010000 */
[----:B------:R-:W-:Y:S01]  /*17600*/  VIADD R196, R22, 0x80 ;  /* 0x0000008016c47836 */ /* 0x000fe20000000000 */
[----:B------:R-:W-:Y:S01]  /*17610*/  WARPGROUP.ARRIVE ;  /* 0x00000000000079c5 */ /* 0x000fe20000000000 */
[----:B------:R-:W-:-:S03]  /*17620*/  IMAD.MOV.U32 R197, RZ, RZ, 0x40000040 ;  /* 0x40000040ffc57424 */ /* 0x000fc600078e00ff */
[----:B------:R-:W-:Y:S02]  /*17630*/  R2UR UR6, R196 ;  /* 0x00000000c40672ca */ /* 0x000fe400000e0000 */
[----:B------:R-:W-:-:S15]  /*17640*/  R2UR UR7, R197 ;  /* 0x00000000c50772ca */ /* 0x000fde00000e0000 */
[----:B------:R-:W-:-:S01]  /*17650*/  NOP ;  /* 0x0000000000007918 */ /* 0x000fc20000000000 */
[----:B------:R-:W-:Y:S03]  /*17660*/  HGMMA.64x256x16.F32.BF16 R24, R192, gdesc[UR4].tnspB, R24, gsb0 ;  /* 0x43e00004c0187df0 */ /* 0x000fe60008001818 */
[----:B------:R-:W-:Y:S02]  /*17670*/  WARPGROUP.DEPBAR.LE gsb0, 0x0 ;  /* 0x00008000000079c5 */ /* 0x000fe40000010000 */
[C---:B------:R-:W-:Y:S01]  /*17680*/  VIADD R192, R22.reuse, 0x100 ;  /* 0x0000010016c07836 */ /* 0x040fe20000000000 */
[----:B------:R-:W-:Y:S01]  /*17690*/  WARPGROUP.ARRIVE ;  /* 0x00000000000079c5 */ /* 0x000fe20000000000 */
[----:B------:R-:W-:Y:S02]  /*176a0*/  IMAD.MOV.U32 R193, RZ, RZ, 0x40000040 ;  /* 0x40000040ffc17424 */ /* 0x000fe400078e00ff */
[----:B------:R-:W-:Y:S01]  /*176b0*/  VIADD R22, R22, 0x180 ;  /* 0x0000018016167836 */ /* 0x000fe20000000000 */
[----:B------:R-:W-:-:S02]  /*176c0*/  R2UR UR6, R192 ;  /* 0x00000000c00672ca */ /* 0x000fc400000e0000 */
[----:B------:R-:W-:-:S15]  /*176d0*/  R2UR UR7, R193 ;  /* 0x00000000c10772ca */ /* 0x000fde00000e0000 */
[----:B------:R-:W-:-:S01]  /*176e0*/  NOP ;  /* 0x0000000000007918 */ /* 0x000fc20000000000 */
        /* <DEDUP_REMOVED lines=17> */
[----:B------:R-:W2:Y:S08]  /*17800*/  MUFU.TANH R23, R23 ;  /* 0x0000001700177308 */ /* 0x000eb00000002400 */
        /* <DEDUP_REMOVED lines=14> */
[----:B------:R-:W-:-:S06]  /*178f0*/  WARPGROUP.ARRIVE ;  /* 0x00000000000079c5 */ /* 0x000fcc0000000000 */
[----:B------:R-:W-:Y:S03]  /*17900*/  HGMMA.64x256x16.F32.BF16 R24, R184, gdesc[UR4].tnspB, R24, gsb0 ;  /* 0x43e00004b8187df0 */ /* 0x000fe60008001818 */
[----:B------:R-:W-:Y:S02]  /*17910*/  WARPGROUP.DEPBAR.LE gsb0, 0x0 ;  /* 0x00008000000079c5 */ /* 0x000fe40000010000 */
[----:B------:R-:W-:Y:S01]  /*17920*/  FMUL.FTZ R185, R164, UR5 ;  /* 0x00000005a4b97c20 */ /* 0x000fe20008410000 */
[----:B------:R5:W-:Y:S01]  /*17930*/  @!P1 SYNCS.ARRIVE.TRANS64.RED.A1T0 RZ, [R2+URZ], RZ ;  /* 0x000000ff02ff99a7 */ /* 0x000be2000810043f */
[----:B------:R-:W-:Y:S01]  /*17940*/  FMUL.FTZ R164, R167, UR5 ;  /* 0x00000005a7a47c20 */ /* 0x000fe20008410000 */
[----:B------:R-:W-:Y:S01]  /*17950*/  FMUL.FTZ R186, R165, UR5 ;  /* 0x00000005a5ba7c20 */ /* 0x000fe20008410000 */
[----:B------:R-:W-:Y:S01]  /*17960*/  FMUL.FTZ R167, R168, UR5 ;  /* 0x00000005a8a77c20 */ /* 0x000fe20008410000 */
[----:B------:R-:W-:Y:S01]  /*17970*/  FMUL.FTZ R165, R170, UR5 ;  /* 0x00000005aaa57c20 */ /* 0x000fe20008410000 */
[----:B------:R-:W-:Y:S01]  /*17980*/  FMUL.FTZ R187, R172, UR5 ;  /* 0x00000005acbb7c20 */ /* 0x000fe20008410000 */
[----:B------:R-:W-:Y:S01]  /*17990*/  FMUL.FTZ R168, R174, UR5 ;  /* 0x00000005aea87c20 */ /* 0x000fe20008410000 */
[----:B------:R-:W-:Y:S01]  /*179a0*/  FMUL.FTZ R170, R175, UR5 ;  /* 0x00000005afaa7c20 */ /* 0x000fe20008410000 */
[----:B-----5:R-:W-:-:S02]  /*179b0*/  IMAD.SHL.U32 R2, R5, 0x40, RZ ;  /* 0x0000004005027824 */ /* 0x020fc400078e00ff */
        /* <DEDUP_REMOVED lines=8> */
[----:B------:R-:W-:-:S03]  /*17a40*/  ULDC UR5, c[0x0][0x9e0] ;  /* 0x0002780000057ab9 */ /* 0x000fc60000000800 */
[----:B------:R-:W-:-:S04]  /*17a50*/  IMAD.IADD R156, R156, 0x1, -R224 ;  /* 0x000000019c9c7824 */ /* 0x000fc800078e0ae0 */
[----:B------:R-:W0:Y:S01]  /*17a60*/  MUFU.TANH R184, R184 ;  /* 0x000000b800b87308 */ /* 0x000e220000002400 */
[----:B------:R-:W-:-:S04]  /*17a70*/  IMAD R156, R234, -0x2, R156 ;  /* 0xfffffffeea9c7824 */ /* 0x000fc800078e029c */
        /* <DEDUP_REMOVED lines=17> */
[----:B------:R-:W2:Y:S01]  /*17b90*/  LDL R218, [R1+0x8] ;  /* 0x0000080001da7983 */ /* 0x000ea20000100800 */
[----:B------:R-:W-:Y:S01]  /*17ba0*/  BSSY B2, `(.L_x_1582) ;  /* 0x0000013000027945 */ /* 0x000fe20003800000 */
[----:B--2---:R-:W-:-:S05]  /*17bb0*/  IMAD.IADD R188, R231, 0x1, R218 ;  /* 0x00000001e7bc7824 */ /* 0x004fca00078e02da */
[----:B------:R-:W-:-:S13]  /*17bc0*/  ISETP.GT.AND P3, PT, R188, -0x1, PT ;  /* 0xffffffffbc00780c */ /* 0x000fda0003f64270 */
[----:B------:R-:W-:Y:S05]  /*17bd0*/  @P3 BRA `(.L_x_1583) ;  /* 0x0000000000243947 */ /* 0x000fea0003800000 */
[----:B------:R-:W-:Y:S01]  /*17be0*/  ULDC UR4, c[0x0][0x9e4] ;  /* 0x0002790000047ab9 */ /* 0x000fe20000000800 */
[----:B------:R-:W-:Y:S01]  /*17bf0*/  LOP3.LUT R188, RZ, R188, RZ, 0x33, !PT ;  /* 0x000000bcffbc7212 */ /* 0x000fe200078e33ff */
[----:B------:R-:W-:-:S05]  /*17c00*/  IMAD.U32 R189, RZ, RZ, UR4 ;  /* 0x00000004ffbd7e24 */ /* 0x000fca000f8e00ff */
[----:B------:R-:W-:-:S13]  /*17c10*/  ISETP.NE.AND P3, PT, R189, 0x1, PT ;  /* 0x00000001bd00780c */ /* 0x000fda0003f65270 */
[----:B------:R-:W1:Y:S02]  /*17c20*/  @P3 LDC.64 R156, c[0x0][0x9e8] ;  /* 0x00027a00ff9c3b82 */ /* 0x000e640000000a00 */
[----:B-1----:R-:W-:-:S05]  /*17c30*/  @P3 IMAD.HI.U32 R156, R188, R156, RZ ;  /* 0x0000009cbc9c3227 */ /* 0x002fca00078e00ff */
[----:B------:R-:W-:-:S04]  /*17c40*/  @P3 SHF.R.U32.HI R188, RZ, R157, R156 ;  /* 0x0000009dffbc3219 */ /* 0x000fc8000001169c */
[----:B------:R-:W-:Y:S01]  /*17c50*/  LOP3.LUT R188, RZ, R188, RZ, 0x33, !PT ;  /* 0x000000bcffbc7212 */ /* 0x000fe200078e33ff */
[----:B------:R-:W-:Y:S06]  /*17c60*/  BRA `(.L_x_1584) ;  /* 0x0000000000187947 */ /* 0x000fec0003800000 */
.L_x_1583:
[----:B------:R-:W-:Y:S02]  /*17c70*/  ULDC UR4, c[0x0][0x9e4] ;  /* 0x0002790000047ab9 */ /* 0x000fe40000000800 */
[----:B------:R-:W-:-:S05]  /*17c80*/  IMAD.U32 R189, RZ, RZ, UR4 ;  /* 0x00000004ffbd7e24 */ /* 0x000fca000f8e00ff */
[----:B------:R-:W-:-:S13]  /*17c90*/  ISETP.NE.AND P3, PT, R189, 0x1, PT ;  /* 0x00000001bd00780c */ /* 0x000fda0003f65270 */
[----:B------:R-:W1:Y:S02]  /*17ca0*/  @P3 LDC.64 R156, c[0x0][0x9e8] ;  /* 0x00027a00ff9c3b82 */ /* 0x000e640000000a00 */
[----:B-1----:R-:W-:-:S05]  /*17cb0*/  @P3 IMAD.HI.U32 R156, R188, R156, RZ ;  /* 0x0000009cbc9c3227 */ /* 0x002fca00078e00ff */
[----:B------:R-:W-:-:S07]  /*17cc0*/  @P3 SHF.R.U32.HI R188, RZ, R157, R156 ;  /* 0x0000009dffbc3219 */ /* 0x000fce000001169c */
.L_x_1584:
[----:B------:R-:W-:Y:S05]  /*17cd0*/  BSYNC B2 ;  /* 0x0000000000027941 */ /* 0x000fea0003800000 */
.L_x_1582:
[----:B------:R-:W-:-:S04]  /*17ce0*/  IMAD R188, R188, R189, -R2 ;  /* 0x000000bdbcbc7224 */ /* 0x000fc800078e0a02 */
[----:B------:R-:W-:-:S05]  /*17cf0*/  IMAD R188, R234, -0x2, R188 ;  /* 0xfffffffeeabc7824 */ /* 0x000fca00078e02bc */
[----:B------:R-:W-:Y:S02]  /*17d00*/  VIMNMX R180, R180, R188, !PT ;  /* 0x000000bcb4b47248 */ /* 0x000fe40007fe0100 */
[----:B------:R-:W-:-:S07]  /*17d10*/  VIADDMNMX R181, R188, R189, R181, PT ;  /* 0x000000bdbcb57246 */ /* 0x000fce00038001b5 */
.L_x_1581:
[----:B------:R-:W-:Y:S02]  /*17d20*/  ISETP.GT.AND P3, PT, R5, -0x1, PT ;  /* 0xffffffff0500780c */ /* 0x000fe40003f64270 */
[----:B------:R-:W-:Y:S02]  /*17d30*/  IADD3 R183, R183, 0x8, R231 ;  /* 0x00000008b7b77810 */ /* 0x000fe40007ffe0e7 */
[C---:B------:R-:W-:Y:S02]  /*17d40*/  ISETP.GT.AND P4, PT, R180.reuse, RZ, P3 ;  /* 0x000000ffb400720c */ /* 0x040fe40001f84270 */
[C---:B------:R-:W-:Y:S02]  /*17d50*/  ISETP.GT.AND P6, PT, R180.reuse, 0x1, P3 ;  /* 0x00000001b400780c */ /* 0x040fe40001fc4270 */
[----:B------:R-:W-:Y:S02]  /*17d60*/  ISETP.LT.OR P5, PT, R181, 0x1, P4 ;  /* 0x00000001b500780c */ /* 0x000fe400027a1670 */
[----:B------:R-:W-:-:S02]  /*17d70*/  ISETP.GT.AND P4, PT, R180, 0x8, P3 ;  /* 0x00000008b400780c */ /* 0x000fc40001f84270 */
[----:B------:R-:W-:Y:S02]  /*17d80*/  FSEL R23, R23, -INF , !P5 ;  /* 0xff80000017177808 */ /* 0x000fe40006800000 */
[----:B------:R-:W-:Y:S02]  /*17d90*/  ISETP.GT.AND P5, PT, R180, 0x9, P3 ;  /* 0x00000009b400780c */ /* 0x000fe40001fa4270 */
[C---:B------:R-:W-:Y:S02]  /*17da0*/  ISETP.LT.OR P6, PT, R181.reuse, 0x2, P6 ;  /* 0x00000002b500780c */ /* 0x040fe400037c1670 */
[C---:B------:R-:W-:Y:S02]  /*17db0*/  ISETP.LT.OR P4, PT, R181.reuse, 0x9, P4 ;  /* 0x00000009b500780c */ /* 0x040fe40002781670 */
[----:B------:R-:W-:Y:S02]  /*17dc0*/  ISETP.LT.OR P5, PT, R181, 0xa, P5 ;  /* 0x0000000ab500780c */ /* 0x000fe40002fa1670 */
[----:B0-----:R-:W-:-:S02]  /*17dd0*/  FSEL R152, R152, -INF , !P6 ;  /* 0xff80000098987808 */ /* 0x001fc40007000000 */
[----:B------:R-:W-:Y:S02]  /*17de0*/  FSEL R154, R154, -INF , !P4 ;  /* 0xff8000009a9a7808 */ /* 0x000fe40006000000 */
[----:B------:R-:W-:Y:S02]  /*17df0*/  FSEL R184, R184, -INF , !P5 ;  /* 0xff800000b8b87808 */ /* 0x000fe40006800000 */
[C---:B------:R-:W-:Y:S02]  /*17e00*/  ISETP.GT.AND P6, PT, R180.reuse, 0x10, P3 ;  /* 0x00000010b400780c */ /* 0x040fe40001fc4270 */
[C---:B------:R-:W-:Y:S02]  /*17e10*/  ISETP.GT.AND P4, PT, R180.reuse, 0x11, P3 ;  /* 0x00000011b400780c */ /* 0x040fe40001f84270 */
        /* <DEDUP_REMOVED lines=10> */
[C---:B------:R-:W-:Y:S02]  /*17ec0*/  ISETP.LT.OR P6, PT, R181.reuse, 0x1a, P6 ;  /* 0x0000001ab500780c */ /* 0x040fe400037c1670 */
[C---:B------:R-:W-:Y:S02]  /*17ed0*/  ISETP.LT.OR P4, PT, R181.reuse, 0x21, P4 ;  /* 0x00000021b500780c */ /* 0x040fe40002781670 */
[----:B------:R-:W-:Y:S02]  /*17ee0*/  ISETP.LT.OR P5, PT, R181, 0x22, P5 ;  /* 0x00000022b500780c */ /* 0x000fe40002fa1670 */
[----:B------:R-:W-:-:S02]  /*17ef0*/  FSEL R186, R186, -INF , !P6 ;  /* 0xff800000baba7808 */ /* 0x000fc40007000000 */
        /* <DEDUP_REMOVED lines=17> */
[----:B------:R-:W-:-:S02]  /*18010*/  IADD3 R182, R182, 0x8, R231 ;  /* 0x00000008b6b67810 */ /* 0x000fc40007ffe0e7 */
[----:B------:R-:W-:Y:S02]  /*18020*/  FSEL R177, R177, -INF , !P6 ;  /* 0xff800000b1b17808 */ /* 0x000fe40007000000 */
[----:B------:R-:W-:Y:S02]  /*18030*/  FSEL R178, R178, -INF , !P4 ;  /* 0xff800000b2b27808 */ /* 0x000fe40006000000 */
[----:B------:R-:W-:Y:S01]  /*18040*/  FSEL R179, R179, -INF , !P5 ;  /* 0xff800000b3b37808 */ /* 0x000fe20006800000 */
[----:B------:R-:W-:Y:S06]  /*18050*/  @!P2 BRA `(.L_x_1585) ;  /* 0x000000000068a947 */ /* 0x000fec0003800000 */
[----:B------:R-:W-:Y:S01]  /*18060*/  ISETP.GT.AND P4, PT, R230, -0x1, PT ;  /* 0xffffffffe600780c */ /* 0x000fe20003f84270 */
[----:B------:R-:W-:-:S12]  /*18070*/  BSSY B2, `(.L_x_1586) ;  /* 0x0000014000027945 */ /* 0x000fd80003800000 */
[----:B------:R-:W-:Y:S05]  /*18080*/  @P4 BRA `(.L_x_1587) ;  /* 0x00000000002c4947 */ /* 0x000fea0003800000 */
[----:B------:R-:W2:Y:S01]  /*18090*/  LDL R188, [R1+0x28] ;  /* 0x0000280001bc7983 */ /* 0x000ea20000100800 */
[----:B------:R-:W-:Y:S02]  /*180a0*/  ULDC UR4, c[0x0][0x9e4] ;  /* 0x0002790000047ab9 */ /* 0x000fe40000000800 */
[----:B------:R-:W-:-:S05]  /*180b0*/  IMAD.U32 R180, RZ, RZ, UR4 ;  /* 0x00000004ffb47e24 */ /* 0x000fca000f8e00ff */
[----:B------:R-:W-:-:S13]  /*180c0*/  ISETP.NE.AND P4, PT, R180, 0x1, PT ;  /* 0x00000001b400780c */ /* 0x000fda0003f85270 */
[----:B------:R-:W0:Y:S01]  /*180d0*/  @P4 LDC.64 R156, c[0x0][0x9e8] ;  /* 0x00027a00ff9c4b82 */ /* 0x000e220000000a00 */
[----:B--2---:R-:W-:-:S05]  /*180e0*/  VIADD R181, R188, 0x8 ;  /* 0x00000008bcb57836 */ /* 0x004fca0000000000 */
[----:B------:R-:W-:-:S05]  /*180f0*/  LOP3.LUT R181, RZ, R181, RZ, 0x33, !PT ;  /* 0x000000b5ffb57212 */ /* 0x000fca00078e33ff */
[----:B0-----:R-:W-:-:S05]  /*18100*/  @P4 IMAD.HI.U32 R156, R181, R156, RZ ;  /* 0x0000009cb59c4227 */ /* 0x001fca00078e00ff */
[----:B------:R-:W-:-:S04]  /*18110*/  @P4 SHF.R.U32.HI R181, RZ, R157, R156 ;  /* 0x0000009dffb54219 */ /* 0x000fc8000001169c */
[----:B------:R-:W-:Y:S01]  /*18120*/  LOP3.LUT R181, RZ, R181, RZ, 0x33, !PT ;  /* 0x000000b5ffb57212 */ /* 0x000fe200078e33ff */
[----:B------:R-:W-:Y:S06]  /*18130*/  BRA `(.L_x_1588) ;  /* 0x00000000001c7947 */ /* 0x000fec0003800000 */
.L_x_1587:
[----:B------:R-:W-:Y:S01]  /*18140*/  ULDC UR4, c[0x0][0x9e4] ;  /* 0x0002790000047ab9 */ /* 0x000fe20000000800 */
[----:B------:R-:W-:Y:S02]  /*18150*/  IMAD.MOV.U32 R181, RZ, RZ, R230 ;  /* 0x000000ffffb57224 */ /* 0x000fe400078e00e6 */
[----:B------:R-:W-:-:S05]  /*18160*/  IMAD.U32 R180, RZ, RZ, UR4 ;  /* 0x00000004ffb47e24 */ /* 0x000fca000f8e00ff */
[----:B------:R-:W-:-:S13]  /*18170*/  ISETP.NE.AND P4, PT, R180, 0x1, PT ;  /* 0x00000001b400780c */ /* 0x000fda0003f85270 */
[----:B------:R-:W0:Y:S02]  /*18180*/  @P4 LDC.64 R156, c[0x0][0x9e8] ;  /* 0x00027a00ff9c4b82 */ /* 0x000e240000000a00 */
[----:B0-----:R-:W-:-:S05]  /*18190*/  @P4 IMAD.HI.U32 R156, R230, R156, RZ ;  /* 0x0000009ce69c4227 */ /* 0x001fca00078e00ff */
[----:B------:R-:W-:-:S07]  /*181a0*/  @P4 SHF.R.U32.HI R181, RZ, R157, R156 ;  /* 0x0000009dffb54219 */ /* 0x000fce000001169c */
.L_x_1588:
[----:B------:R-:W-:Y:S05]  /*181b0*/  BSYNC B2 ;  /* 0x0000000000027941 */ /* 0x000fea0003800000 */
.L_x_1586:
[----:B------:R-:W-:-:S04]  /*181c0*/  IMAD R2, R181, R180, -R2 ;  /* 0x000000b4b5027224 */ /* 0x000fc800078e0a02 */
[----:B------:R-:W-:-:S05]  /*181d0*/  IMAD R2, R234, -0x2, R2 ;  /* 0xfffffffeea027824 */ /* 0x000fca00078e0202 */
[----:B------:R-:W-:Y:S02]  /*181e0*/  VIMNMX R182, R182, R2, !PT ;  /* 0x00000002b6b67248 */ /* 0x000fe40007fe0100 */
[----:B------:R-:W-:-:S07]  /*181f0*/  VIADDMNMX R183, R2, R180, R183, PT ;  /* 0x000000b402b77246 */ /* 0x000fce00038001b7 */
.L_x_1585:
[----:B------:R-:W-:Y:S01]  /*18200*/  @!P1 VIADD R0, R0, 0x30860 ;  /* 0x0003086000009836 */ /* 0x000fe20000000000 */
[----:B------:R-:W2:Y:S01]  /*18210*/  LDL R180, [R1+0x2c] ;  /* 0x00002c0001b47983 */ /* 0x000ea20000100800 */
[----:B------:R-:W-:Y:S01]  /*18220*/  ULDC UR4, c[0x0][0x988] ;  /* 0x0002620000047ab9 */ /* 0x000fe20000000800 */
[C---:B------:R-:W-:Y:S01]  /*18230*/  ISETP.GT.AND P6, PT, R182.reuse, 0x9, P3 ;  /* 0x00000009b600780c */ /* 0x040fe20001fc4270 */
[----:B------:R-:W-:Y:S01]  /*18240*/  IMAD.MOV.U32 R218, RZ, RZ, R232 ;  /* 0x000000ffffda7224 */ /* 0x000fe200078e00e8 */
[----:B------:R-:W-:Y:S02]  /*18250*/  @!P1 PRMT R0, RZ, 0x654, R0 ;  /* 0x00000654ff009816 */ /* 0x000fe40000000000 */
[----:B------:R-:W-:Y:S02]  /*18260*/  ISETP.LT.OR P6, PT, R183, 0xa, P6 ;  /* 0x0000000ab700780c */ /* 0x000fe400037c1670 */
[----:B------:R0:W-:Y:S01]  /*18270*/  @!P1 SYNCS.ARRIVE.TRANS64.RED.A1T0 RZ, [R0+URZ], RZ ;  /* 0x000000ff00ff99a7 */ /* 0x0001e2000810043f */
[----:B------:R-:W-:-:S02]  /*18280*/  ISETP.GT.AND P5, PT, R182, 0x1, P3 ;  /* 0x00000001b600780c */ /* 0x000fc40001fa4270 */
[----:B------:R-:W-:Y:S02]  /*18290*/  FSEL R158, R158, -INF , !P6 ;  /* 0xff8000009e9e7808 */ /* 0x000fe40007000000 */
[----:B------:R-:W-:Y:S02]  /*182a0*/  ISETP.GT.AND P6, PT, R182, 0x18, P3 ;  /* 0x00000018b600780c */ /* 0x000fe40001fc4270 */
[----:B------:R-:W-:Y:S02]  /*182b0*/  ISETP.LT.OR P5, PT, R183, 0x2, P5 ;  /* 0x00000002b700780c */ /* 0x000fe40002fa1670 */
[----:B0-----:R-:W-:Y:S02]  /*182c0*/  FMNMX.FTZ R0, R23, R3, !PT ;  /* 0x0000000317007209 */ /* 0x001fe40007810000 */
[----:B------:R-:W-:Y:S02]  /*182d0*/  ISETP.LT.OR P6, PT, R183, 0x19, P6 ;  /* 0x00000019b700780c */ /* 0x000fe400037c1670 */
[----:B------:R-:W-:-:S02]  /*182e0*/  FMNMX.FTZ R0, R152, R0, !PT ;  /* 0x0000000098007209 */ /* 0x000fc40007810000 */
[----:B------:R-:W-:Y:S02]  /*182f0*/  FSEL R163, R163, -INF , !P6 ;  /* 0xff800000a3a37808 */ /* 0x000fe40007000000 */
[----:B------:R-:W-:Y:S02]  /*18300*/  FMNMX.FTZ R0, R154, R0, !PT ;  /* 0x000000009a007209 */ /* 0x000fe40007810000 */
[----:B------:R-:W-:Y:S02]  /*18310*/  ISETP.GT.AND P6, PT, R182, 0x21, P3 ;  /* 0x00000021b600780c */ /* 0x000fe40001fc4270 */
[----:B------:R-:W-:Y:S02]  /*18320*/  FMNMX.FTZ R0, R184, R0, !PT ;  /* 0x00000000b8007209 */ /* 0x000fe40007810000 */
[----:B------:R-:W-:Y:S02]  /*18330*/  ISETP.LT.OR P6, PT, R183, 0x22, P6 ;  /* 0x00000022b700780c */ /* 0x000fe400037c1670 */
[----:B------:R-:W-:-:S02]  /*18340*/  FMNMX.FTZ R0, R159, R0, !PT ;  /* 0x000000009f007209 */ /* 0x000fc40007810000 */
[----:B------:R-:W-:Y:S02]  /*18350*/  FSEL R166, R166, -INF , !P6 ;  /* 0xff800000a6a67808 */ /* 0x000fe40007000000 */
[----:B------:R-:W-:Y:S02]  /*18360*/  FMNMX.FTZ R0, R161, R0, !PT ;  /* 0x00000000a1007209 */ /* 0x000fe40007810000 */
[----:B------:R-:W-:Y:S02]  /*18370*/  ISETP.GT.AND P6, PT, R182, RZ, P3 ;  /* 0x000000ffb600720c */ /* 0x000fe40001fc4270 */
[----:B------:R-:W-:Y:S02]  /*18380*/  FMNMX.FTZ R0, R185, R0, !PT ;  /* 0x00000000b9007209 */ /* 0x000fe40007810000 */
[----:B------:R-:W-:Y:S02]  /*18390*/  ISETP.LT.OR P6, PT, R183, 0x1, P6 ;  /* 0x00000001b700780c */ /* 0x000fe400037c1670 */
[----:B------:R-:W-:-:S02]  /*183a0*/  FMNMX.FTZ R0, R186, R0, !PT ;  /* 0x00000000ba007209 */ /* 0x000fc40007810000 */
[----:B------:R-:W-:Y:S02]  /*183b0*/  FSEL R22, R22, -INF , !P6 ;  /* 0xff80000016167808 */ /* 0x000fe40007000000 */
[----:B------:R-:W-:Y:S02]  /*183c0*/  FMNMX.FTZ R0, R167, R0, !PT ;  /* 0x00000000a7007209 */ /* 0x000fe40007810000 */
[----:B------:R-:W-:Y:S02]  /*183d0*/  FSEL R153, R153, -INF , !P5 ;  /* 0xff80000099997808 */ /* 0x000fe40006800000 */
[----:B------:R-:W-:Y:S02]  /*183e0*/  FMNMX.FTZ R0, R169, R0, !PT ;  /* 0x00000000a9007209 */ /* 0x000fe40007810000 */
[----:B------:R-:W-:Y:S02]  /*183f0*/  ISETP.GT.AND P5, PT, R182, 0x10, P3 ;  /* 0x00000010b600780c */ /* 0x000fe40001fa4270 */
[----:B------:R-:W-:-:S02]  /*18400*/  FMNMX.FTZ R0, R187, R0, !PT ;  /* 0x00000000bb007209 */ /* 0x000fc40007810000 */
[----:B------:R-:W-:Y:S02]  /*18410*/  ISETP.LT.OR P5, PT, R183, 0x11, P5 ;  /* 0x00000011b700780c */ /* 0x000fe40002fa1670 */
        /* <DEDUP_REMOVED lines=9> */
[C---:B------:R-:W-:Y:S02]  /*184b0*/  ISETP.GT.AND P5, PT, R182.reuse, 0x28, P3 ;  /* 0x00000028b600780c */ /* 0x040fe40001fa4270 */
[----:B------:R-:W-:Y:S01]  /*184c0*/  ISETP.GT.AND P6, PT, R182, 0x38, P3 ;  /* 0x00000038b600780c */ /* 0x000fe20001fc4270 */
[----:B------:R-:W0:Y:S01]  /*184d0*/  SHFL.BFLY PT, R2, R0, 0x2, 0x1f ;  /* 0x0c401f0000027f89 */ /* 0x000e2200000e0000 */
[----:B------:R-:W-:-:S02]  /*184e0*/  ISETP.LT.OR P5, PT, R183, 0x29, P5 ;  /* 0x00000029b700780c */ /* 0x000fc40002fa1670 */
[----:B------:R-:W-:Y:S02]  /*184f0*/  ISETP.LT.OR P6, PT, R183, 0x39, P6 ;  /* 0x00000039b700780c */ /* 0x000fe400037c1670 */
[----:B------:R-:W-:Y:S02]  /*18500*/  FSEL R168, R168, -INF , !P5 ;  /* 0xff800000a8a87808 */ /* 0x000fe40006800000 */
[----:B------:R-:W-:Y:S02]  /*18510*/  ISETP.GT.AND P5, PT, R182, 0x30, P3 ;  /* 0x00000030b600780c */ /* 0x000fe40001fa4270 */
[----:B------:R-:W-:Y:S02]  /*18520*/  FSEL R175, R175, -INF , !P6 ;  /* 0xff800000afaf7808 */ /* 0x000fe40007000000 */
[----:B------:R-:W-:-:S04]  /*18530*/  ISETP.LT.OR P5, PT, R183, 0x31, P5 ;  /* 0x00000031b700780c */ /* 0x000fc80002fa1670 */
[----:B------:R-:W-:Y:S02]  /*18540*/  FSEL R171, R171, -INF , !P5 ;  /* 0xff800000abab7808 */ /* 0x000fe40006800000 */
[----:B0-----:R-:W-:-:S05]  /*18550*/  FMNMX.FTZ R2, R0, R2, !PT ;  /* 0x0000000200027209 */ /* 0x001fca0007810000 */
[----:B------:R-:W0:Y:S02]  /*18560*/  SHFL.BFLY PT, R156, R2, 0x1, 0x1f ;  /* 0x0c201f00029c7f89 */ /* 0x000e2400000e0000 */
[----:B0-----:R-:W-:Y:S01]  /*18570*/  FMNMX.FTZ R156, R2, R156, !PT ;  /* 0x0000009c029c7209 */ /* 0x001fe20007810000 */
[----:B------:R-:W-:-:S03]  /*18580*/  IMAD.U32 R2, RZ, RZ, UR4 ;  /* 0x00000004ff027e24 */ /* 0x000fc6000f8e00ff */
[----:B------:R-:W-:-:S04]  /*18590*/  FSETP.NEU.FTZ.AND P4, PT, R156, -INF , PT ;  /* 0xff8000009c00780b */ /* 0x000fc80003f9d000 */
[----:B------:R-:W-:-:S05]  /*185a0*/  FSEL R0, R156, RZ, P4 ;  /* 0x000000ff9c007208 */ /* 0x000fca0002000000 */
[----:B------:R-:W-:Y:S01]  /*185b0*/  FADD.FTZ R3, -R0, R3 ;  /* 0x0000000300037221 */ /* 0x000fe20000010100 */
[----:B------:R-:W-:-:S03]  /*185c0*/  FMUL.FTZ R0, R156, R2 ;  /* 0x000000029c007220 */ /* 0x000fc60000410000 */
[----:B------:R-:W-:Y:S02]  /*185d0*/  FMUL.FTZ R3, R3, R2 ;  /* 0x0000000203037220 */ /* 0x000fe40000410000 */
[----:B------:R-:W-:Y:S02]  /*185e0*/  FSEL R0, R0, RZ, P4 ;  /* 0x000000ff00007208 */ /* 0x000fe40002000000 */
[----:B------:R-:W-:-:S03]  /*185f0*/  ISETP.GT.AND P4, PT, R182, 0x8, P3 ;  /* 0x00000008b600780c */ /* 0x000fc60001f84270 */
[-CC-:B------:R-:W-:Y:S01]  /*18600*/  FFMA.FTZ R23, R23, R2.reuse, -R0.reuse ;  /* 0x0000000217177223 */ /* 0x180fe20000010800 */
[-CC-:B------:R-:W-:Y:S01]  /*18610*/  FFMA.FTZ R152, R152, R2.reuse, -R0.reuse ;  /* 0x0000000298987223 */ /* 0x180fe20000010800 */
[----:B------:R-:W-:Y:S01]  /*18620*/  ISETP.LT.OR P4, PT, R183, 0x9, P4 ;  /* 0x00000009b700780c */ /* 0x000fe20002781670 */
[-CC-:B------:R-:W-:Y:S01]  /*18630*/  FFMA.FTZ R154, R154, R2.reuse, -R0.reuse ;  /* 0x000000029a9a7223 */ /* 0x180fe20000010800 */
[----:B------:R-:W-:Y:S01]  /*18640*/  MUFU.EX2 R196, R23 ;  /* 0x0000001700c47308 */ /* 0x000fe20000000800 */
[-CC-:B------:R-:W-:Y:S01]  /*18650*/  FFMA.FTZ R184, R184, R2.reuse, -R0.reuse ;  /* 0x00000002b8b87223 */ /* 0x180fe20000010800 */
[----:B------:R-:W-:Y:S01]  /*18660*/  FSEL R155, R155, -INF , !P4 ;  /* 0xff8000009b9b7808 */ /* 0x000fe20006000000 */
[-CC-:B------:R-:W-:Y:S01]  /*18670*/  FFMA.FTZ R159, R159, R2.reuse, -R0.reuse ;  /* 0x000000029f9f7223 */ /* 0x180fe20000010800 */
[----:B------:R-:W-:Y:S01]  /*18680*/  ISETP.GT.AND P4, PT, R182, 0x11, P3 ;  /* 0x00000011b600780c */ /* 0x000fe20001f84270 */
[-CC-:B------:R-:W-:Y:S01]  /*18690*/  FFMA.FTZ R161, R161, R2.reuse, -R0.reuse ;  /* 0x00000002a1a17223 */ /* 0x180fe20000010800 */
[-CC-:B------:R-:W-:Y:S01]  /*186a0*/  FFMA.FTZ R185, R185, R2.reuse, -R0.reuse ;  /* 0x00000002b9b97223 */ /* 0x180fe20000010800 */
[-CC-:B------:R-:W-:Y:S01]  /*186b0*/  FFMA.FTZ R186, R186, R2.reuse, -R0.reuse ;  /* 0x00000002baba7223 */ /* 0x180fe20000010800 */
[----:B------:R-:W0:Y:S01]  /*186c0*/  MUFU.EX2 R23, R3 ;  /* 0x0000000300177308 */ /* 0x000e220000000800 */
[----:B------:R-:W-:Y:S01]  /*186d0*/  ISETP.LT.OR P4, PT, R183, 0x12, P4 ;  /* 0x00000012b700780c */ /* 0x000fe20002781670 */
[-CC-:B------:R-:W-:Y:S01]  /*186e0*/  FFMA.FTZ R167, R167, R2.reuse, -R0.reuse ;  /* 0x00000002a7a77223 */ /* 0x180fe20000010800 */
[-CC-:B------:R-:W-:Y:S01]  /*186f0*/  FFMA.FTZ R169, R169, R2.reuse, -R0.reuse ;  /* 0x00000002a9a97223 */ /* 0x180fe20000010800 */
[-CC-:B------:R-:W-:Y:S01]  /*18700*/  FFMA.FTZ R187, R187, R2.reuse, -R0.reuse ;  /* 0x00000002bbbb7223 */ /* 0x180fe20000010800 */
[----:B------:R-:W-:Y:S01]  /*18710*/  FSEL R162, R162, -INF , !P4 ;  /* 0xff800000a2a27808 */ /* 0x000fe20006000000 */
[-CC-:B------:R-:W-:Y:S01]  /*18720*/  FFMA.FTZ R173, R173, R2.reuse, -R0.reuse ;  /* 0x00000002adad7223 */ /* 0x180fe20000010800 */
[----:B------:R-:W-:Y:S01]  /*18730*/  ISETP.GT.AND P4, PT, R182, 0x20, P3 ;  /* 0x00000020b600780c */ /* 0x000fe20001f84270 */
[----:B------:R-:W1:Y:S01]  /*18740*/  MUFU.EX2 R152, R152 ;  /* 0x0000009800987308 */ /* 0x000e620000000800 */
[-CC-:B------:R-:W-:Y:S01]  /*18750*/  FFMA.FTZ R174, R174, R2.reuse, -R0.reuse ;  /* 0x00000002aeae7223 */ /* 0x180fe20000010800 */
[-CC-:B------:R-:W-:Y:S01]  /*18760*/  FFMA.FTZ R177, R177, R2.reuse, -R0.reuse ;  /* 0x00000002b1b17223 */ /* 0x180fe20000010800 */
[----:B------:R-:W-:Y:S01]  /*18770*/  ISETP.LT.OR P4, PT, R183, 0x21, P4 ;  /* 0x00000021b700780c */ /* 0x000fe20002781670 */
[-CC-:B------:R-:W-:Y:S01]  /*18780*/  FFMA.FTZ R178, R178, R2.reuse, -R0.reuse ;  /* 0x00000002b2b27223 */ /* 0x180fe20000010800 */
[----:B------:R-:W-:-:S02]  /*18790*/  FFMA.FTZ R0, R179, R2, -R0 ;  /* 0x00000002b3007223 */ /* 0x000fc40000010800 */
[----:B------:R-:W-:Y:S01]  /*187a0*/  FSEL R165, R165, -INF , !P4 ;  /* 0xff800000a5a57808 */ /* 0x000fe20006000000 */
[----:B------:R-:W-:Y:S01]  /*187b0*/  MUFU.EX2 R154, R154 ;  /* 0x0000009a009a7308 */ /* 0x000fe20000000800 */
[----:B0-----:R-:W-:Y:S01]  /*187c0*/  FFMA.FTZ R3, R23, R227, R196 ;  /* 0x000000e317037223 */ /* 0x001fe200000100c4 */
[----:B------:R-:W-:-:S04]  /*187d0*/  ISETP.GT.AND P4, PT, R182, 0x29, P3 ;  /* 0x00000029b600780c */ /* 0x000fc80001f84270 */
[----:B------:R-:W-:Y:S02]  /*187e0*/  ISETP.LT.OR P4, PT, R183, 0x2a, P4 ;  /* 0x0000002ab700780c */ /* 0x000fe40002781670 */
[----:B------:R-:W0:Y:S01]  /*187f0*/  MUFU.EX2 R184, R184 ;  /* 0x000000b800b87308 */ /* 0x000e220000000800 */
[C---:B-1----:R-:W-:Y:S01]  /*18800*/  FADD.FTZ R3, R152.reuse, R3 ;  /* 0x0000000398037221 */ /* 0x042fe20000010000 */
[----:B------:R-:W-:Y:S02]  /*18810*/  F2FP.BF16.F32.PACK_AB R196, R152, R196 ;  /* 0x000000c498c4723e */ /* 0x000fe400000010ff */
[----:B------:R-:W-:Y:S02]  /*18820*/  FMNMX.FTZ R152, R22, R4, !PT ;  /* 0x0000000416987209 */ /* 0x000fe40007810000 */
[----:B------:R-:W-:Y:S02]  /*18830*/  FSEL R170, R170, -INF , !P4 ;  /* 0xff800000aaaa7808 */ /* 0x000fe40006000000 */
[----:B------:R-:W-:Y:S01]  /*18840*/  FMNMX.FTZ R152, R153, R152, !PT ;  /* 0x0000009899987209 */ /* 0x000fe20007810000 */
[----:B------:R-:W-:Y:S01]  /*18850*/  MUFU.EX2 R159, R159 ;  /* 0x0000009f009f7308 */ /* 0x000fe20000000800 */
[----:B------:R-:W-:-:S02]  /*18860*/  ISETP.GT.AND P4, PT, R182, 0x31, P3 ;  /* 0x00000031b600780c */ /* 0x000fc40001f84270 */
[----:B------:R-:W-:Y:S02]  /*18870*/  FMNMX.FTZ R152, R155, R152, !PT ;  /* 0x000000989b987209 */ /* 0x000fe40007810000 */
[----:B------:R-:W-:Y:S02]  /*18880*/  ISETP.LT.OR P4, PT, R183, 0x32, P4 ;  /* 0x00000032b700780c */ /* 0x000fe40002781670 */
[----:B------:R-:W-:Y:S01]  /*18890*/  FMNMX.FTZ R152, R158, R152, !PT ;  /* 0x000000989e987209 */ /* 0x000fe20007810000 */
[----:B------:R-:W1:Y:S01]  /*188a0*/  MUFU.EX2 R161, R161 ;  /* 0x000000a100a17308 */ /* 0x000e620000000800 */
[----:B------:R-:W-:Y:S02]  /*188b0*/  ISETP.GT.AND P3, PT, R182, 0x39, P3 ;  /* 0x00000039b600780c */ /* 0x000fe40001f64270 */
[----:B------:R-:W-:Y:S02]  /*188c0*/  FMNMX.FTZ R152, R160, R152, !PT ;  /* 0x00000098a0987209 */ /* 0x000fe40007810000 */
[----:B------:R-:W-:-:S02]  /*188d0*/  FSEL R172, R172, -INF , !P4 ;  /* 0xff800000acac7808 */ /* 0x000fc40006000000 */
[----:B------:R-:W-:Y:S01]  /*188e0*/  FMNMX.FTZ R152, R162, R152, !PT ;  /* 0x00000098a2987209 */ /* 0x000fe20007810000 */
[----:B------:R-:W-:Y:S01]  /*188f0*/  MUFU.EX2 R185, R185 ;  /* 0x000000b900b97308 */ /* 0x000fe20000000800 */
[----:B------:R-:W-:Y:S02]  /*18900*/  ISETP.LT.OR P3, PT, R183, 0x3a, P3 ;  /* 0x0000003ab700780c */ /* 0x000fe40001f61670 */
[----:B------:R-:W-:Y:S02]  /*18910*/  FMNMX.FTZ R152, R163, R152, !PT ;  /* 0x00000098a3987209 */ /* 0x000fe40007810000 */
[----:B------:R-:W-:Y:S02]  /*18920*/  FSEL R176, R176, -INF , !P3 ;  /* 0xff800000b0b07808 */ /* 0x000fe40005800000 */
[----:B------:R-:W-:Y:S01]  /*18930*/  FMNMX.FTZ R152, R164, R152, !PT ;  /* 0x00000098a4987209 */ /* 0x000fe20007810000 */
[----:B------:R-:W3:Y:S01]  /*18940*/  MUFU.EX2 R186, R186 ;  /* 0x000000ba00ba7308 */ /* 0x000ee20000000800 */
[----:B0-----:R-:W-:-:S02]  /*18950*/  F2FP.BF16.F32.PACK_AB R198, R184, R154 ;  /* 0x0000009ab8c6723e */ /* 0x001fc400000010ff */
[----:B------:R-:W-:Y:S02]  /*18960*/  FMNMX.FTZ R152, R165, R152, !PT ;  /* 0x00000098a5987209 */ /* 0x000fe40007810000 */
[----:B-1----:R-:W-:Y:S02]  /*18970*/  F2FP.BF16.F32.PACK_AB R192, R161, R159 ;  /* 0x0000009fa1c0723e */ /* 0x002fe400000010ff */
[----:B------:R-:W-:Y:S01]  /*18980*/  FMNMX.FTZ R152, R166, R152, !PT ;  /* 0x00000098a6987209 */ /* 0x000fe20007810000 */
[----:B------:R-:W-:Y:S03]  /*18990*/  MUFU.EX2 R167, R167 ;  /* 0x000000a700a77308 */ /* 0x000fe60000000800 */
[----:B------:R-:W-:-:S04]  /*189a0*/  FMNMX.FTZ R152, R168, R152, !PT ;  /* 0x00000098a8987209 */ /* 0x000fc80007810000 */
[----:B------:R-:W-:Y:S01]  /*189b0*/  FMNMX.FTZ R152, R170, R152, !PT ;  /* 0x00000098aa987209 */ /* 0x000fe20007810000 */
[----:B------:R-:W0:Y:S01]  /*189c0*/  MUFU.EX2 R169, R169 ;  /* 0x000000a900a97308 */ /* 0x000e220000000800 */
[----:B---3--:R-:W-:Y:S02]  /*189d0*/  F2FP.BF16.F32.PACK_AB R194, R186, R185 ;  /* 0x000000b9bac2723e */ /* 0x008fe400000010ff */
[----:B------:R-:W-:-:S04]  /*189e0*/  FMNMX.FTZ R152, R171, R152, !PT ;  /* 0x00000098ab987209 */ /* 0x000fc80007810000 */
[----:B------:R-:W-:Y:S01]  /*189f0*/  FMNMX.FTZ R152, R172, R152, !PT ;  /* 0x00000098ac987209 */ /* 0x000fe20007810000 */
[----:B------:R-:W-:Y:S03]  /*18a00*/  MUFU.EX2 R187, R187 ;  /* 0x000000bb00bb7308 */ /* 0x000fe60000000800 */
[----:B------:R-:W-:-:S04]  /*18a10*/  FMNMX.FTZ R152, R175, R152, !PT ;  /* 0x00000098af987209 */ /* 0x000fc80007810000 */
[----:B------:R-:W-:Y:S01]  /*18a20*/  FMNMX.FTZ R157, R176, R152, !PT ;  /* 0x00000098b09d7209 */ /* 0x000fe20007810000 */
[----:B------:R-:W1:Y:S01]  /*18a30*/  MUFU.EX2 R173, R173 ;  /* 0x000000ad00ad7308 */ /* 0x000e620000000800 */
[----:B0-----:R-:W-:-:S03]  /*18a40*/  F2FP.BF16.F32.PACK_AB R188, R169, R167 ;  /* 0x000000a7a9bc723e */ /* 0x001fc600000010ff */
[----:B------:R-:W0:Y:S04]  /*18a50*/  SHFL.BFLY PT, R152, R157, 0x2, 0x1f ;  /* 0x0c401f009d987f89 */ /* 0x000e2800000e0000 */
[----:B------:R-:W-:Y:S08]  /*18a60*/  MUFU.EX2 R174, R174 ;  /* 0x000000ae00ae7308 */ /* 0x000ff00000000800 */
[----:B------:R-:W3:Y:S01]  /*18a70*/  MUFU.EX2 R177, R177 ;  /* 0x000000b100b17308 */ /* 0x000ee20000000800 */
[----:B-1----:R-:W-:-:S07]  /*18a80*/  F2FP.BF16.F32.PACK_AB R190, R173, R187 ;  /* 0x000000bbadbe723e */ /* 0x002fce00000010ff */
[----:B------:R-:W-:Y:S01]  /*18a90*/  MUFU.EX2 R178, R178 ;  /* 0x000000b200b27308 */ /* 0x000fe20000000800 */
[----:B0-----:R-:W-:-:S05]  /*18aa0*/  FMNMX.FTZ R157, R157, R152, !PT ;  /* 0x000000989d9d7209 */ /* 0x001fca0007810000 */
[----:B------:R-:W0:Y:S02]  /*18ab0*/  SHFL.BFLY PT, R152, R157, 0x1, 0x1f ;  /* 0x0c201f009d987f89 */ /* 0x000e2400000e0000 */
[----:B0-----:R-:W-:Y:S02]  /*18ac0*/  FMNMX.FTZ R152, R157, R152, !PT ;  /* 0x000000989d987209 */ /* 0x001fe40007810000 */
[----:B------:R0:W1:Y:S02]  /*18ad0*/  MUFU.EX2 R157, R0 ;  /* 0x00000000009d7308 */ /* 0x0000640000000800 */
[C---:B------:R-:W-:Y:S01]  /*18ae0*/  FSETP.NEU.FTZ.AND P3, PT, R152.reuse, -INF , PT ;  /* 0xff8000009800780b */ /* 0x040fe20003f7d000 */
[----:B------:R-:W-:-:S05]  /*18af0*/  FMUL.FTZ R179, R152, R2 ;  /* 0x0000000298b37220 */ /* 0x000fca0000410000 */
[----:B------:R-:W-:Y:S01]  /*18b00*/  FSEL R179, R179, RZ, P3 ;  /* 0x000000ffb3b37208 */ /* 0x000fe20001800000 */
[----:B0-----:R-:W-:Y:S01]  /*18b10*/  FADD.FTZ R0, R154, R3 ;  /* 0x000000039a007221 */ /* 0x001fe20000010000 */
[----:B------:R-:W-:Y:S02]  /*18b20*/  FSEL R3, R152, RZ, P3 ;  /* 0x000000ff98037208 */ /* 0x000fe40001800000 */
[----:B--2---:R-:W-:Y:S01]  /*18b30*/  ISETP.GT.AND P3, PT, R5, R180, PT ;  /* 0x000000b40500720c */ /* 0x004fe20003f64270 */
[----:B------:R-:W-:Y:S01]  /*18b40*/  FADD.FTZ R0, R184, R0 ;  /* 0x00000000b8007221 */ /* 0x000fe20000010000 */
[-CC-:B------:R-:W-:Y:S01]  /*18b50*/  FFMA.FTZ R22, R22, R2.reuse, -R179.reuse ;  /* 0x0000000216167223 */ /* 0x180fe200000108b3 */
[----:B------:R-:W-:Y:S01]  /*18b60*/  FADD.FTZ R3, -R3, R4 ;  /* 0x0000000403037221 */ /* 0x000fe20000010100 */
[-CC-:B------:R-:W-:Y:S01]  /*18b70*/  FFMA.FTZ R153, R153, R2.reuse, -R179.reuse ;  /* 0x0000000299997223 */ /* 0x180fe200000108b3 */
[----:B------:R-:W-:Y:S01]  /*18b80*/  FADD.FTZ R0, R159, R0 ;  /* 0x000000009f007221 */ /* 0x000fe20000010000 */
[-CC-:B------:R-:W-:Y:S01]  /*18b90*/  FFMA.FTZ R155, R155, R2.reuse, -R179.reuse ;  /* 0x000000029b9b7223 */ /* 0x180fe200000108b3 */
[-C--:B------:R-:W-:Y:S01]  /*18ba0*/  FMUL.FTZ R3, R3, R2.reuse ;  /* 0x0000000203037220 */ /* 0x080fe20000410000 */
[----:B------:R-:W-:Y:S01]  /*18bb0*/  MUFU.EX2 R22, R22 ;  /* 0x0000001600167308 */ /* 0x000fe20000000800 */
[----:B------:R-:W-:Y:S01]  /*18bc0*/  FADD.FTZ R0, R161, R0 ;  /* 0x00000000a1007221 */ /* 0x000fe20000010000 */
[-CC-:B------:R-:W-:Y:S01]  /*18bd0*/  FFMA.FTZ R158, R158, R2.reuse, -R179.reuse ;  /* 0x000000029e9e7223 */ /* 0x180fe200000108b3 */
[-CC-:B------:R-:W-:Y:S01]  /*18be0*/  FFMA.FTZ R160, R160, R2.reuse, -R179.reuse ;  /* 0x00000002a0a07223 */ /* 0x180fe200000108b3 */
[-CC-:B------:R-:W-:Y:S01]  /*18bf0*/  FFMA.FTZ R162, R162, R2.reuse, -R179.reuse ;  /* 0x00000002a2a27223 */ /* 0x180fe200000108b3 */
[----:B------:R-:W-:Y:S01]  /*18c00*/  FADD.FTZ R4, R185, R0 ;  /* 0x00000000b9047221 */ /* 0x000fe20000010000 */
        /* <DEDUP_REMOVED lines=8> */
[----:B------:R-:W-:Y:S01]  /*18c90*/  FADD.FTZ R4, R186, R4 ;  /* 0x00000004ba047221 */ /* 0x000fe20000010000 */
[-CC-:B------:R-:W-:Y:S01]  /*18ca0*/  FFMA.FTZ R172, R172, R2.reuse, -R179.reuse ;  /* 0x00000002acac7223 */ /* 0x180fe200000108b3 */
[----:B------:R-:W2:Y:S01]  /*18cb0*/  MUFU.EX2 R153, R153 ;  /* 0x0000009900997308 */ /* 0x000ea20000000800 */
[-CC-:B------:R-:W-:Y:S01]  /*18cc0*/  FFMA.FTZ R175, R175, R2.reuse, -R179.reuse ;  /* 0x00000002afaf7223 */ /* 0x180fe200000108b3 */
[----:B------:R-:W-:Y:S01]  /*18cd0*/  FADD.FTZ R4, R167, R4 ;  /* 0x00000004a7047221 */ /* 0x000fe20000010000 */
[----:B------:R-:W-:Y:S01]  /*18ce0*/  FFMA.FTZ R176, R176, R2, -R179 ;  /* 0x00000002b0b07223 */ /* 0x000fe200000108b3 */
[----:B---3--:R-:W-:Y:S01]  /*18cf0*/  F2FP.BF16.F32.PACK_AB R184, R177, R174 ;  /* 0x000000aeb1b8723e */ /* 0x008fe200000010ff */
[----:B------:R-:W-:-:S02]  /*18d00*/  VIADD R5, R5, 0xffffffff ;  /* 0xffffffff05057836 */ /* 0x000fc40000000000 */
[----:B------:R-:W-:Y:S01]  /*18d10*/  FADD.FTZ R4, R169, R4 ;  /* 0x00000004a9047221 */ /* 0x000fe20000010000 */
[----:B-1----:R-:W-:Y:S01]  /*18d20*/  F2FP.BF16.F32.PACK_AB R186, R157, R178 ;  /* 0x000000b29dba723e */ /* 0x002fe200000010ff */
[----:B------:R-:W1:Y:S01]  /*18d30*/  MUFU.EX2 R155, R155 ;  /* 0x0000009b009b7308 */ /* 0x000e620000000800 */
[----:B0-----:R-:W-:Y:S01]  /*18d40*/  FFMA.FTZ R226, R0, R226, R22 ;  /* 0x000000e200e27223 */ /* 0x001fe20000010016 */
[----:B------:R-:W-:Y:S01]  /*18d50*/  FADD.FTZ R4, R187, R4 ;  /* 0x00000004bb047221 */ /* 0x000fe20000010000 */
[----:B------:R-:W-:-:S03]  /*18d60*/  IMAD.MOV.U32 R3, RZ, RZ, R156 ;  /* 0x000000ffff037224 */ /* 0x000fc600078e009c */
[----:B------:R-:W-:Y:S02]  /*18d70*/  FADD.FTZ R4, R173, R4 ;  /* 0x00000004ad047221 */ /* 0x000fe40000010000 */
[----:B------:R-:W0:Y:S01]  /*18d80*/  MUFU.EX2 R158, R158 ;  /* 0x0000009e009e7308 */ /* 0x000e220000000800 */
[C---:B--2---:R-:W-:Y:S01]  /*18d90*/  FADD.FTZ R226, R153.reuse, R226 ;  /* 0x000000e299e27221 */ /* 0x044fe20000010000 */
[----:B------:R-:W-:Y:S01]  /*18da0*/  FADD.FTZ R4, R174, R4 ;  /* 0x00000004ae047221 */ /* 0x000fe20000010000 */
[----:B------:R-:W-:Y:S01]  /*18db0*/  F2FP.BF16.F32.PACK_AB R197, R153, R22 ;  /* 0x0000001699c5723e */ /* 0x000fe200000010ff */
[----:B------:R-:W-:Y:S02]  /*18dc0*/  IMAD.MOV.U32 R22, RZ, RZ, R229 ;  /* 0x000000ffff167224 */ /* 0x000fe400078e00e5 */
[----:B------:R-:W-:Y:S02]  /*18dd0*/  FADD.FTZ R4, R177, R4 ;  /* 0x00000004b1047221 */ /* 0x000fe40000010000 */
[----:B------:R-:W2:Y:S01]  /*18de0*/  MUFU.EX2 R160, R160 ;  /* 0x000000a000a07308 */ /* 0x000ea20000000800 */
[----:B-1----:R-:W-:Y:S01]  /*18df0*/  FADD.FTZ R226, R155, R226 ;  /* 0x000000e29be27221 */ /* 0x002fe20000010000 */
[----:B------:R-:W-:-:S04]  /*18e00*/  FADD.FTZ R4, R178, R4 ;  /* 0x00000004b2047221 */ /* 0x000fc80000010000 */
[----:B------:R-:W-:Y:S01]  /*18e10*/  FADD.FTZ R227, R157, R4 ;  /* 0x000000049de37221 */ /* 0x000fe20000010000 */
[----:B------:R-:W-:Y:S01]  /*18e20*/  IMAD.MOV.U32 R4, RZ, RZ, R152 ;  /* 0x000000ffff047224 */ /* 0x000fe200078e0098 */
[----:B------:R-:W1:Y:S01]  /*18e30*/  MUFU.EX2 R162, R162 ;  /* 0x000000a200a27308 */ /* 0x000e620000000800 */
[C---:B0-----:R-:W-:Y:S01]  /*18e40*/  FADD.FTZ R226, R158.reuse, R226 ;  /* 0x000000e29ee27221 */ /* 0x041fe20000010000 */
[----:B------:R-:W-:-:S06]  /*18e50*/  F2FP.BF16.F32.PACK_AB R199, R158, R155 ;  /* 0x0000009b9ec7723e */ /* 0x000fcc00000010ff */
[----:B------:R-:W0:Y:S01]  /*18e60*/  MUFU.EX2 R163, R163 ;  /* 0x000000a300a37308 */ /* 0x000e220000000800 */
[----:B--2---:R-:W-:-:S07]  /*18e70*/  FADD.FTZ R226, R160, R226 ;  /* 0x000000e2a0e27221 */ /* 0x004fce0000010000 */
[----:B------:R-:W2:Y:S01]  /*18e80*/  MUFU.EX2 R164, R164 ;  /* 0x000000a400a47308 */ /* 0x000ea20000000800 */
[C---:B-1----:R-:W-:Y:S01]  /*18e90*/  FADD.FTZ R226, R162.reuse, R226 ;  /* 0x000000e2a2e27221 */ /* 0x042fe20000010000 */
[----:B------:R-:W-:-:S06]  /*18ea0*/  F2FP.BF16.F32.PACK_AB R193, R162, R160 ;  /* 0x000000a0a2c1723e */ /* 0x000fcc00000010ff */
[----:B------:R-:W1:Y:S01]  /*18eb0*/  MUFU.EX2 R165, R165 ;  /* 0x000000a500a57308 */ /* 0x000e620000000800 */
[----:B0-----:R-:W-:-:S07]  /*18ec0*/  FADD.FTZ R226, R163, R226 ;  /* 0x000000e2a3e27221 */ /* 0x001fce0000010000 */
[----:B------:R-:W0:Y:S01]  /*18ed0*/  MUFU.EX2 R166, R166 ;  /* 0x000000a600a67308 */ /* 0x000e220000000800 */
[C---:B--2---:R-:W-:Y:S01]  /*18ee0*/  FADD.FTZ R226, R164.reuse, R226 ;  /* 0x000000e2a4e27221 */ /* 0x044fe20000010000 */
[----:B------:R-:W-:-:S06]  /*18ef0*/  F2FP.BF16.F32.PACK_AB R195, R164, R163 ;  /* 0x000000a3a4c3723e */ /* 0x000fcc00000010ff */
[----:B------:R-:W2:Y:S01]  /*18f00*/  MUFU.EX2 R168, R168 ;  /* 0x000000a800a87308 */ /* 0x000ea20000000800 */
[----:B-1----:R-:W-:-:S07]  /*18f10*/  FADD.FTZ R226, R165, R226 ;  /* 0x000000e2a5e27221 */ /* 0x002fce0000010000 */
        /* <DEDUP_REMOVED lines=12> */
[----:B------:R-:W-:-:S03]  /*18fe0*/  F2FP.BF16.F32.PACK_AB R185, R172, R171 ;  /* 0x000000abacb9723e */ /* 0x000fc600000010ff */
[----:B-1----:R-:W-:-:S04]  /*18ff0*/  FADD.FTZ R226, R175, R226 ;  /* 0x000000e2afe27221 */ /* 0x002fc80000010000 */
[C---:B0-----:R-:W-:Y:S01]  /*19000*/  FADD.FTZ R226, R176.reuse, R226 ;  /* 0x000000e2b0e27221 */ /* 0x041fe20000010000 */
[----:B------:R-:W-:Y:S01]  /*19010*/  F2FP.BF16.F32.PACK_AB R187, R176, R175 ;  /* 0x000000afb0bb723e */ /* 0x000fe200000010ff */
[----:B------:R-:W-:Y:S06]  /*19020*/  @P3 BRA `(.L_x_1589) ;  /* 0xffffffd0005c3947 */ /* 0x000fec000383ffff */
[----:B------:R-:W-:Y:S05]  /*19030*/  BSYNC B0 ;  /* 0x0000000000007941 */ /* 0x000fea0003800000 */
.L_x_1570:
[----:B------:R-:W-:Y:S02]  /*19040*/  IMAD.MOV.U32 R4, RZ, RZ, R152 ;  /* 0x000000ffff047224 */ /* 0x000fe400078e0098 */
[----:B------:R-:W-:Y:S02]  /*19050*/  IMAD.MOV.U32 R3, RZ, RZ, R156 ;  /* 0x000000ffff037224 */ /* 0x000fe400078e009c */
[----:B------:R-:W-:Y:S02]  /*19060*/  IMAD.MOV.U32 R22, RZ, RZ, R229 ;  /* 0x000000ffff167224 */ /* 0x000fe400078e00e5 */
[----:B------:R-:W-:-:S07]  /*19070*/  IMAD.MOV.U32 R218, RZ, RZ, R232 ;  /* 0x000000ffffda7224 */ /* 0x000fce00078e00e8 */
.L_x_1569:
[----:B------:R-:W-:Y:S05]  /*19080*/  BSYNC B1 ;  /* 0x0000000000017941 */ /* 0x000fea0003800000 */
.L_x_1568:
[----:B------:R-:W2:Y:S01]  /*19090*/  LDL R152, [R1+0x4] ;  /* 0x0000040001987983 */ /* 0x000ea20000100800 */
[----:B------:R-:W0:Y:S01]  /*190a0*/  LDC R156, c[0x0][0x9e4] ;  /* 0x00027900ff9c7b82 */ /* 0x000e220000000800 */
[----:B------:R-:W-:Y:S01]  /*190b0*/  IADD3 R155, R219, 0x80, -R224 ;  /* 0x00000080db9b7810 */ /* 0x000fe20007ffe8e0 */
[----:B------:R-:W-:Y:S01]  /*190c0*/  ULDC UR4, c[0x0][0x9dc] ;  /* 0x0002770000047ab9 */ /* 0x000fe20000000800 */
[----:B0-----:R-:W-:-:S03]  /*190d0*/  ISETP.GE.AND P5, PT, R156, 0x1, PT ;  /* 0x000000019c00780c */ /* 0x001fc60003fa6270 */
[----:B--2---:R-:W-:-:S04]  /*190e0*/  IMAD R155, R152, 0x80, R155 ;  /* 0x00000080989b7824 */ /* 0x004fc800078e029b */
[----:B------:R-:W-:-:S06]  /*190f0*/  VIADD R154, R155, -UR4 ;  /* 0x800000049b9a7c36 */ /* 0x000fcc0008000000 */
[----:B------:R-:W-:Y:S05]  /*19100*/  @!P5 BRA `(.L_x_1590) ;  /* 0x000000000044d947 */ /* 0x000fea0003800000 */
        /* <DEDUP_REMOVED lines=10> */
.L_x_1592:
[----:B------:R-:W-:-:S13]  /*191b0*/  ISETP.NE.AND P2, PT, R156, 0x1, PT ;  /* 0x000000019c00780c */ /* 0x000fda0003f45270 */
[----:B------:R-:W0:Y:S02]  /*191c0*/  @P2 LDC.64 R152, c[0x0][0x9e8] ;  /* 0x00027a00ff982b82 */ /* 0x000e240000000a00 */
[----:B0-----:R-:W-:-:S05]  /*191d0*/  @P2 IMAD.HI.U32 R152, R155, R152, RZ ;  /* 0x000000989b982227 */ /* 0x001fca00078e00ff */
[----:B------:R-:W-:-:S07]  /*191e0*/  @P2 SHF.R.U32.HI R155, RZ, R153, R152 ;  /* 0x00000099ff9b2219 */ /* 0x000fce0000011698 */
.L_x_1593:
[----:B------:R-:W-:Y:S05]  /*191f0*/  BSYNC B0 ;  /* 0x0000000000007941 */ /* 0x000fea0003800000 */
.L_x_1591:
[----:B------:R-:W-:-:S05]  /*19200*/  IMAD R155, R155, R156, RZ ;  /* 0x0000009c9b9b7224 */ /* 0x000fca00078e02ff */
[----:B------:R-:W-:-:S07]  /*19210*/  VIMNMX R154, R154, R155, !PT ;  /* 0x0000009b9a9a7248 */ /* 0x000fce0007fe0100 */
.L_x_1590:
[----:B------:R-:W2:Y:S01]  /*19220*/  LDL R153, [R1+0x50] ;  /* 0x0000500001997983 */ /* 0x000ea20000100800 */
[----:B------:R-:W-:Y:S01]  /*19230*/  VIADD R154, R154, 0x3f ;  /* 0x0000003f9a9a7836 */ /* 0x000fe20000000000 */
[----:B------:R-:W-:Y:S04]  /*19240*/  BSSY B0, `(.L_x_1594) ;  /* 0x000024e000007945 */ /* 0x000fe80003800000 */
[----:B------:R-:W-:-:S04]  /*19250*/  SHF.R.S32.HI R152, RZ, 0x1f, R154 ;  /* 0x0000001fff987819 */ /* 0x000fc8000001149a */
[----:B------:R-:W-:-:S04]  /*19260*/  LEA.HI R152, R152, R154, RZ, 0x6 ;  /* 0x0000009a98987211 */ /* 0x000fc800078f30ff */
[----:B------:R-:W-:-:S04]  /*19270*/  SHF.R.S32.HI R152, RZ, 0x6, R152 ;  /* 0x00000006ff987819 */ /* 0x000fc80000011498 */
[----:B--2---:R-:W-:-:S04]  /*19280*/  VIMNMX R153, R153, R152, !PT ;  /* 0x0000009899997248 */ /* 0x004fc80007fe0100 */
[----:B------:R-:W-:Y:S01]  /*19290*/  ISETP.GE.AND P2, PT, R5, R153, PT ;  /* 0x000000990500720c */ /* 0x000fe20003f46270 */
[----:B------:R0:W-:-:S12]  /*192a0*/  STL [R1], R153 ;  /* 0x0000009901007387 */ /* 0x0001d80000100800 */
[----:B0-----:R-:W-:Y:S05]  /*192b0*/  @!P2 BRA `(.L_x_1595) ;  /* 0x000000240018a947 */ /* 0x001fea0003800000 */
[----:B------:R-:W-:Y:S01]  /*192c0*/  BSSY B1, `(.L_x_1596) ;  /* 0x0000244000017945 */ /* 0x000fe20003800000 */
[----:B------:R-:W-:Y:S02]  /*192d0*/  IMAD.MOV.U32 R231, RZ, RZ, R5 ;  /* 0x000000ffffe77224 */ /* 0x000fe400078e0005 */
[----:B------:R-:W-:Y:S02]  /*192e0*/  IMAD.MOV.U32 R230, RZ, RZ, R4 ;  /* 0x000000ffffe67224 */ /* 0x000fe400078e0004 */
[----:B------:R-:W-:Y:S02]  /*192f0*/  IMAD.MOV.U32 R229, RZ, RZ, R3 ;  /* 0x000000ffffe57224 */ /* 0x000fe400078e0003 */
[----:B------:R-:W-:Y:S02]  /*19300*/  IMAD.MOV.U32 R232, RZ, RZ, R218 ;  /* 0x000000ffffe87224 */ /* 0x000fe400078e00da */
[----:B------:R-:W-:-:S07]  /*19310*/  IMAD.MOV.U32 R5, RZ, RZ, R22 ;  /* 0x000000ffff057224 */ /* 0x000fce00078e0016 */
.L_x_1607:
[----:B------:R-:W-:-:S05]  /*19320*/  VIADD R22, R5, 0x1 ;  /* 0x0000000105167836 */ /* 0x000fca0000000000 */
[----:B------:R-:W-:-:S04]  /*19330*/  ISETP.NE.AND P2, PT, R22, 0x2, PT ;  /* 0x000000021600780c */ /* 0x000fc80003f45270 */
[----:B------:R-:W-:Y:S02]  /*19340*/  SEL R218, RZ, 0x1, P2 ;  /* 0x00000001ffda7807 */ /* 0x000fe40001000000 */
[----:B------:R-:W-:Y:S02]  /*19350*/  SEL R22, R22, RZ, P2 ;  /* 0x000000ff16167207 */ /* 0x000fe40001000000 */
[----:B------:R-:W-:Y:S01]  /*19360*/  LOP3.LUT R218, R232, R218, RZ, 0x3c, !PT ;  /* 0x000000dae8da7212 */ /* 0x000fe200078e3cff */
[----:B------:R-:W-:Y:S06]  /*19370*/  @!P0 BRA `(.L_x_1597) ;  /* 0x0000000000048947 */ /* 0x000fec0003800000 */
[----:B------:R-:W-:Y:S01]  /*19380*/  BPT.TRAP 0x1 ;  /* 0x000000040000795c */ /* 0x000fe20000300000 */
.L_x_1597:
[----:B------:R-:W-:Y:S01]  /*19390*/  IMAD R2, R22, 0x8, R16 ;  /* 0x0000000816027824 */ /* 0x000fe200078e0210 */
[----:B------:R-:W-:-:S04]  /*193a0*/  SHF.L.U32 R3, R218, 0x1f, RZ ;  /* 0x0000001fda037819 */ /* 0x000fc800000006ff */
[----:B------:R0:W1:Y:S01]  /*193b0*/  SYNCS.PHASECHK.TRANS64.TRYWAIT P2, [R2+URZ+0x30830], R3 ;  /* 0x03083003020075a7 */ /* 0x000062000804017f */
[----:B------:R-:W-:Y:S05]  /*193c0*/  @!P0 BRA `(.L_x_1598) ;  /* 0x0000000000048947 */ /* 0x000fea0003800000 */
[----:B------:R-:W-:Y:S01]  /*193d0*/  BPT.TRAP 0x1 ;  /* 0x000000040000795c */ /* 0x000fe20000300000 */
.L_x_1598:
        /* <DEDUP_REMOVED lines=8> */
.L_x_1600:
[----:B------:R-:W-:Y:S05]  /*19460*/  BSYNC B2 ;  /* 0x0000000000027941 */ /* 0x000fea0003800000 */
.L_x_1599:
[----:B01----:R-:W-:Y:S01]  /*19470*/  IMAD.MOV.U32 R2, RZ, RZ, R156 ;  /* 0x000000ffff027224 */ /* 0x003fe200078e009c */
[----:B------:R-:W-:Y:S01]  /*19480*/  R2UR UR12, R214 ;  /* 0x00000000d60c72ca */ /* 0x000fe200000e0000 */
[----:B------:R-:W-:Y:S01]  /*19490*/  VIADD R152, R156, 0x6 ;  /* 0x000000069c987836 */ /* 0x000fe20000000000 */
[----:B------:R-:W-:Y:S01]  /*194a0*/  R2UR UR13, R215 ;  /* 0x00000000d70d72ca */ /* 0x000fe200000e0000 */
[----:B------:R-:W-:Y:S01]  /*194b0*/  IMAD.MOV.U32 R3, RZ, RZ, 0x40000040 ;  /* 0x40000040ff037424 */ /* 0x000fe200078e00ff */
[----:B------:R-:W-:Y:S01]  /*194c0*/  R2UR UR6, R2 ;  /* 0x00000000020672ca */ /* 0x000fe200000e0000 */
[----:B------:R-:W-:Y:S01]  /*194d0*/  IMAD.MOV.U32 R2, RZ, RZ, R153 ;  /* 0x000000ffff027224 */ /* 0x000fe200078e0099 */
[----:B------:R-:W-:Y:S01]  /*194e0*/  R2UR UR10, R152 ;  /* 0x00000000980a72ca */ /* 0x000fe200000e0000 */
[----:B------:R-:W-:Y:S01]  /*194f0*/  IMAD.MOV.U32 R153, RZ, RZ, 0x40000040 ;  /* 0x40000040ff997424 */ /* 0x000fe200078e00ff */
[----:B------:R-:W-:Y:S01]  /*19500*/  R2UR UR5, R3 ;  /* 0x00000000030572ca */ /* 0x000fe200000e0000 */
[----:B------:R-:W-:Y:S01]  /*19510*/  VIADD R154, R156, 0x204 ;  /* 0x000002049c9a7836 */ /* 0x000fe20000000000 */
[----:B------:R-:W-:Y:S01]  /*19520*/  R2UR UR4, R2 ;  /* 0x00000000020472ca */ /* 0x000fe200000e0000 */
[----:B------:R-:W-:Y:S01]  /*19530*/  IMAD.MOV.U32 R2, RZ, RZ, R4 ;  /* 0x000000ffff027224 */ /* 0x000fe200078e0004 */
[----:B------:R-:W-:Y:S01]  /*19540*/  R2UR UR11, R153 ;  /* 0x00000000990b72ca */ /* 0x000fe200000e0000 */
[----:B------:R-:W-:Y:S01]  /*19550*/  VIADD R152, R156, 0x202 ;  /* 0x000002029c987836 */ /* 0x000fe20000000000 */
        /* <DEDUP_REMOVED lines=12> */
[----:B------:R-:W-:Y:S01]  /*19620*/  MOV R235, UR11 ;  /* 0x0000000b00eb7c02 */ /* 0x000fe20008000f00 */
[----:B------:R-:W-:Y:S01]  /*19630*/  UMOV UR11, UR5 ;  /* 0x00000005000b7c82 */ /* 0x000fe20008000000 */
[----:B------:R-:W-:Y:S01]  /*19640*/  R2UR UR26, R2 ;  /* 0x00000000021a72ca */ /* 0x000fe200000e0000 */
[----:B------:R-:W-:Y:S01]  /*19650*/  VIADD R2, R156, 0x404 ;  /* 0x000004049c027836 */ /* 0x000fe20000000000 */
[----:B------:R-:W-:Y:S01]  /*19660*/  R2UR UR7, R3 ;  /* 0x00000000030772ca */ /* 0x000fe200000e0000 */
[----:B------:R-:W-:Y:S01]  /*19670*/  IMAD.MOV.U32 R155, RZ, RZ, 0x40000040 ;  /* 0x40000040ff9b7424 */ /* 0x000fe200078e00ff */
[----:B------:R-:W-:Y:S01]  /*19680*/  R2UR UR34, R152 ;  /* 0x00000000982272ca */ /* 0x000fe200000e0000 */
[----:B------:R-:W-:Y:S01]  /*19690*/  VIADD R152, R156, 0x604 ;  /* 0x000006049c987836 */ /* 0x000fe20000000000 */
[----:B------:R-:W-:Y:S01]  /*196a0*/  R2UR UR38, R2 ;  /* 0x00000000022672ca */ /* 0x000fe200000e0000 */
[----:B------:R-:W-:Y:S01]  /*196b0*/  VIADD R2, R156, 0x600 ;  /* 0x000006009c027836 */ /* 0x000fe20000000000 */
[----:B------:R-:W-:Y:S01]  /*196c0*/  R2UR UR42, R154 ;  /* 0x000000009a2a72ca */ /* 0x000fe200000e0000 */
[----:B------:R-:W-:Y:S01]  /*196d0*/  VIADD R154, R156, 0x602 ;  /* 0x000006029c9a7836 */ /* 0x000fe20000000000 */
[----:B------:R-:W-:Y:S01]  /*196e0*/  R2UR UR4, R6 ;  /* 0x00000000060472ca */ /* 0x000fe200000e0000 */
[-C--:B------:R-:W-:Y:S01]  /*196f0*/  FMUL.FTZ R24, R24, R23.reuse ;  /* 0x0000001718187220 */ /* 0x080fe20000410000 */
[----:B------:R-:W-:Y:S01]  /*19700*/  R2UR UR5, R7 ;  /* 0x00000000070572ca */ /* 0x000fe200000e0000 */
[-C--:B------:R-:W-:Y:S01]  /*19710*/  FMUL.FTZ R25, R25, R23.reuse ;  /* 0x0000001719197220 */ /* 0x080fe20000410000 */
[----:B------:R-:W-:Y:S01]  /*19720*/  R2UR UR46, R2 ;  /* 0x00000000022e72ca */ /* 0x000fe200000e0000 */
[----:B------:R-:W-:Y:S01]  /*19730*/  VIADD R2, R156, 0x606 ;  /* 0x000006069c027836 */ /* 0x000fe20000000000 */
        /* <DEDUP_REMOVED lines=26> */
[----:B------:R-:W-:Y:S01]  /*198e0*/  R2UR UR8, R222 ;  /* 0x00000000de0872ca */ /* 0x000fe200000e0000 */
[-C--:B------:R-:W-:Y:S01]  /*198f0*/  FMUL.FTZ R49, R49, R23.reuse ;  /* 0x0000001731317220 */ /* 0x080fe20000410000 */
[----:B------:R-:W-:Y:S01]  /*19900*/  R2UR UR4, R220 ;  /* 0x00000000dc0472ca */ /* 0x000fe200000e0000 */
[-C--:B------:R-:W-:Y:S01]  /*19910*/  FMUL.FTZ R52, R52, R23.reuse ;  /* 0x0000001734347220 */ /* 0x080fe20000410000 */
[----:B------:R-:W-:Y:S01]  /*19920*/  R2UR UR5, R221 ;  /* 0x00000000dd0572ca */ /* 0x000fe200000e0000 */
[-C--:B------:R-:W-:Y:S01]  /*19930*/  FMUL.FTZ R53, R53, R23.reuse ;  /* 0x0000001735357220 */ /* 0x080fe20000410000 */
        /* <DEDUP_REMOVED lines=77> */
[-C--:B------:R-:W-:Y:S01]  /*19e10*/  FMUL.FTZ R145, R145, R23.reuse ;  /* 0x0000001791917220 */ /* 0x080fe20000410000 */
[----:B------:R-:W-:Y:S01]  /*19e20*/  R2UR UR10, R4 ;  /* 0x00000000040a72ca */ /* 0x000fe200000e0000 */
[-C--:B------:R-:W-:Y:S01]  /*19e30*/  FMUL.FTZ R148, R148, R23.reuse ;  /* 0x0000001794947220 */ /* 0x080fe20000410000 */
[----:B------:R-:W-:Y:S01]  /*19e40*/  R2UR UR8, R216 ;  /* 0x00000000d80872ca */ /* 0x000fe200000e0000 */
[----:B------:R-:W-:Y:S01]  /*19e50*/  FMUL.FTZ R149, R149, R23 ;  /* 0x0000001795957220 */ /* 0x000fe20000410000 */
        /* <DEDUP_REMOVED lines=110> */
.L_x_1602:
[----:B------:R-:W-:Y:S01]  /*1a540*/  SHF.L.U32 R0, R232, 0x1f, RZ ;  /* 0x0000001fe8007819 */ /* 0x000fe200000006ff */
[----:B------:R-:W-:-:S04]  /*1a550*/  IMAD R232, R5, 0x8, R16 ;  /* 0x0000000805e87824 */ /* 0x000fc800078e0210 */
[----:B------:R0:W1:Y:S01]  /*1a560*/  SYNCS.PHASECHK.TRANS64.TRYWAIT P2, [R232+URZ+0x30850], R0 ;  /* 0x03085000e80075a7 */ /* 0x000062000804017f */
[----:B------:R-:W-:Y:S05]  /*1a570*/  @!P0 BRA `(.L_x_1603) ;  /* 0x0000000000048947 */ /* 0x000fea0003800000 */
[----:B------:R-:W-:Y:S01]  /*1a580*/  BPT.TRAP 0x1 ;  /* 0x000000040000795c */ /* 0x000fe20000300000 */
.L_x_1603:
[----:B------:R-:W-:Y:S04]  /*1a590*/  BSSY B2, `(.L_x_1604) ;  /* 0x0000004000027945 */ /* 0x000fe80003800000 */
[----:B-1----:R-:W-:Y:S05]  /*1a5a0*/  @P2 BRA `(.L_x_1605) ;  /* 0x0000000000082947 */ /* 0x002fea0003800000 */
[----:B------:R-:W1:Y:S02]  /*1a5b0*/  SYNCS.PHASECHK.TRANS64.TRYWAIT P2, [R232+URZ+0x30850], R0 ;  /* 0x03085000e80075a7 */ /* 0x000e64000804017f */
[----:B-1----:R-:W-:Y:S05]  /*1a5c0*/  @!P2 BRA `(.L_x_1606) ;  /* 0x0000010400cca947 */ /* 0x002fea0003800000 */
.L_x_1605:
[----:B------:R-:W-:Y:S05]  /*1a5d0*/  BSYNC B2 ;  /* 0x0000000000027941 */ /* 0x000fea0003800000 */
.L_x_1604:
[----:B01----:R-:W-:Y:S01]  /*1a5e0*/  VIADD R0, R16, 0x400 ;  /* 0x0000040010007836 */ /* 0x003fe20000000000 */
[----:B------:R-:W2:Y:S01]  /*1a5f0*/  LDL R235, [R1] ;  /* 0x0000000001eb7983 */ /* 0x000ea20000100800 */
[----:B------:R-:W-:Y:S01]  /*1a600*/  IMAD.MOV.U32 R3, RZ, RZ, 0x40000040 ;  /* 0x40000040ff037424 */ /* 0x000fe200078e00ff */
[----:B------:R-:W-:Y:S01]  /*1a610*/  WARPGROUP.ARRIVE ;  /* 0x00000000000079c5 */ /* 0x000fe20000000000 */
[----:B------:R-:W-:Y:S01]  /*1a620*/  ULDC UR4, c[0x0][0x9d8] ;  /* 0x0002760000047ab9 */ /* 0x000fe20000000800 */
[----:B------:R-:W-:Y:S01]  /*1a630*/  SHF.R.U32.HI R0, RZ, 0x4, R0 ;  /* 0x00000004ff007819 */ /* 0x000fe20000011600 */
[----:B------:R-:W-:Y:S01]  /*1a640*/  FMUL.FTZ R162, R162, UR4 ;  /* 0x00000004a2a27c20 */ /* 0x000fe20008410000 */
[----:B------:R-:W-:Y:S01]  /*1a650*/  R2UR UR7, R3 ;  /* 0x00000000030772ca */ /* 0x000fe200000e0000 */
[----:B------:R-:W-:Y:S01]  /*1a660*/  IMAD.MOV.U32 R3, RZ, RZ, 0x40000040 ;  /* 0x40000040ff037424 */ /* 0x000fe200078e00ff */
[----:B------:R-:W-:Y:S01]  /*1a670*/  LOP3.LUT R0, R0, 0x3fff, RZ, 0xc0, !PT ;  /* 0x00003fff00007812 */ /* 0x000fe200078ec0ff */
[----:B------:R-:W-:Y:S01]  /*1a680*/  FMUL.FTZ R163, R163, UR4 ;  /* 0x00000004a3a37c20 */ /* 0x000fe20008410000 */
[----:B------:R-:W-:Y:S01]  /*1a690*/  FMUL.FTZ R166, R166, UR4 ;  /* 0x00000004a6a67c20 */ /* 0x000fe20008410000 */
[----:B------:R-:W-:Y:S01]  /*1a6a0*/  MUFU.TANH R162, R162 ;  /* 0x000000a200a27308 */ /* 0x000fe20000002400 */
[----:B------:R-:W-:Y:S01]  /*1a6b0*/  LOP3.LUT R0, R0, 0x2000000, RZ, 0xfc, !PT ;  /* 0x0200000000007812 */ /* 0x000fe200078efcff */
[----:B------:R-:W-:Y:S01]  /*1a6c0*/  FMUL.FTZ R167, R167, UR4 ;  /* 0x00000004a7a77c20 */ /* 0x000fe20008410000 */
[----:B------:R-:W-:Y:S01]  /*1a6d0*/  FMUL.FTZ R170, R170, UR4 ;  /* 0x00000004aaaa7c20 */ /* 0x000fe20008410000 */
[----:B------:R-:W-:Y:S01]  /*1a6e0*/  FMUL.FTZ R171, R171, UR4 ;  /* 0x00000004abab7c20 */ /* 0x000fe20008410000 */
[----:B------:R-:W-:Y:S01]  /*1a6f0*/  FMUL.FTZ R174, R174, UR4 ;  /* 0x00000004aeae7c20 */ /* 0x000fe20008410000 */
[----:B------:R-:W-:-:S02]  /*1a700*/  IMAD R2, R5, 0x800, R0 ;  /* 0x0000080005027824 */ /* 0x000fc400078e0200 */
[----:B------:R-:W-:Y:S01]  /*1a710*/  FMUL.FTZ R0, R152, UR4 ;  /* 0x0000000498007c20 */ /* 0x000fe20008410000 */
[----:B------:R-:W-:Y:S02]  /*1a720*/  IMAD.MOV.U32 R5, RZ, RZ, 0x40000040 ;  /* 0x40000040ff057424 */ /* 0x000fe400078e00ff */
[----:B------:R-:W-:Y:S01]  /*1a730*/  FMUL.FTZ R152, R155, UR4 ;  /* 0x000000049b987c20 */ /* 0x000fe20008410000 */
[C---:B------:R-:W-:Y:S01]  /*1a740*/  VIADD R4, R2.reuse, 0x80 ;  /* 0x0000008002047836 */ /* 0x040fe20000000000 */
[----:B------:R-:W-:Y:S01]  /*1a750*/  R2UR UR6, R2 ;  /* 0x00000000020672ca */ /* 0x000fe200000e0000 */
[----:B------:R-:W-:Y:S01]  /*1a760*/  FMUL.FTZ R155, R157, UR4 ;  /* 0x000000049d9b7c20 */ /* 0x000fe20008410000 */
[----:B------:R-:W-:Y:S01]  /*1a770*/  MUFU.TANH R0, R0 ;  /* 0x0000000000007308 */ /* 0x000fe20000002400 */
[----:B------:R-:W-:Y:S01]  /*1a780*/  FMUL.FTZ R157, R160, UR4 ;  /* 0x00000004a09d7c20 */ /* 0x000fe20008410000 */
[----:B------:R-:W-:Y:S01]  /*1a790*/  FMUL.FTZ R160, R165, UR4 ;  /* 0x00000004a5a07c20 */ /* 0x000fe20008410000 */
[----:B------:R-:W-:Y:S01]  /*1a7a0*/  FMUL.FTZ R165, R172, UR4 ;  /* 0x00000004aca57c20 */ /* 0x000fe20008410000 */
[----:B------:R-:W-:Y:S01]  /*1a7b0*/  FMUL.FTZ R172, R180, UR4 ;  /* 0x00000004b4ac7c20 */ /* 0x000fe20008410000 */
[----:B------:R-:W-:Y:S01]  /*1a7c0*/  FMUL.FTZ R175, R175, UR4 ;  /* 0x00000004afaf7c20 */ /* 0x000fe20008410000 */
[----:B------:R-:W-:Y:S01]  /*1a7d0*/  FMUL.FTZ R180, R183, UR4 ;  /* 0x00000004b7b47c20 */ /* 0x000fe20008410000 */
[----:B------:R-:W-:Y:S01]  /*1a7e0*/  @!P1 VIADD R232, R232, 0x30860 ;  /* 0x00030860e8e89836 */ /* 0x000fe20000000000 */
[----:B------:R-:W-:Y:S03]  /*1a7f0*/  MUFU.TANH R155, R155 ;  /* 0x0000009b009b7308 */ /* 0x000fe60000002400 */
[----:B------:R-:W-:Y:S01]  /*1a800*/  HGMMA.64x256x16.F32.BF16 R24, R196, gdesc[UR4].tnspB, R24, gsb0 ;  /* 0x43e00004c4187df0 */ /* 0x000fe20008001818 */
[----:B------:R-:W-:Y:S01]  /*1a810*/  R2UR UR6, R4 ;  /* 0x00000000040672ca */ /* 0x000fe200000e0000 */
[C---:B------:R-:W-:Y:S01]  /*1a820*/  VIADD R4, R2.reuse, 0x100 ;  /* 0x0000010002047836 */ /* 0x040fe20000000000 */
[----:B------:R-:W-:Y:S01]  /*1a830*/  R2UR UR7, R5 ;  /* 0x00000000050772ca */ /* 0x000fe200000e0000 */
[----:B------:R-:W-:Y:S01]  /*1a840*/  IMAD.MOV.U32 R5, RZ, RZ, 0x40000040 ;  /* 0x40000040ff057424 */ /* 0x000fe200078e00ff */
[----:B------:R-:W-:Y:S01]  /*1a850*/  MUFU.TANH R157, R157 ;  /* 0x0000009d009d7308 */ /* 0x000fe20000002400 */
[----:B------:R-:W-:Y:S01]  /*1a860*/  VIADD R2, R2, 0x180 ;  /* 0x0000018002027836 */ /* 0x000fe20000000000 */
        /* <DEDUP_REMOVED lines=13> */
[C---:B--2---:R-:W-:Y:S01]  /*1a940*/  ISETP.GT.AND P2, PT, R231.reuse, R235, PT ;  /* 0x000000ebe700720c */ /* 0x044fe20003f44270 */
[----:B------:R-:W-:Y:S01]  /*1a950*/  VIADD R231, R231, 0xffffffff ;  /* 0xffffffffe7e77836 */ /* 0x000fe20000000000 */
[----:B------:R-:W-:-:S02]  /*1a960*/  WARPGROUP.DEPBAR.LE gsb0, 0x0 ;  /* 0x00008000000079c5 */ /* 0x000fc40000010000 */
[----:B------:R-:W-:-:S06]  /*1a970*/  WARPGROUP.ARRIVE ;  /* 0x00000000000079c5 */ /* 0x000fcc0000000000 */
        /* <DEDUP_REMOVED lines=21> */
[----:B------:R-:W-:-:S03]  /*1aad0*/  ULDC UR4, c[0x0][0x988] ;  /* 0x0002620000047ab9 */ /* 0x000fc60000000800 */
        /* <DEDUP_REMOVED lines=8> */
[----:B------:R-:W0:Y:S08]  /*1ab60*/  MUFU.TANH R5, R5 ;  /* 0x0000000500057308 */ /* 0x000e300000002400 */
[----:B------:R-:W1:Y:S08]  /*1ab70*/  MUFU.TANH R153, R153 ;  /* 0x0000009900997308 */ /* 0x000e700000002400 */
[----:B------:R-:W2:Y:S01]  /*1ab80*/  MUFU.TANH R156, R156 ;  /* 0x0000009c009c7308 */ /* 0x000ea20000002400 */
[----:B0-----:R-:W-:-:S04]  /*1ab90*/  FMNMX.FTZ R23, R5, R230, !PT ;  /* 0x000000e605177209 */ /* 0x001fc80007810000 */
[----:B------:R-:W-:-:S03]  /*1aba0*/  FMNMX.FTZ R23, R152, R23, !PT ;  /* 0x0000001798177209 */ /* 0x000fc60007810000 */
[----:B------:R-:W0:Y:S01]  /*1abb0*/  MUFU.TANH R177, R177 ;  /* 0x000000b100b17308 */ /* 0x000e220000002400 */
[----:B-1----:R-:W-:-:S07]  /*1abc0*/  FMNMX.FTZ R23, R153, R23, !PT ;  /* 0x0000001799177209 */ /* 0x002fce0007810000 */
[----:B------:R-:W1:Y:S01]  /*1abd0*/  MUFU.TANH R178, R178 ;  /* 0x000000b200b27308 */ /* 0x000e620000002400 */
[----:B--2---:R-:W-:-:S04]  /*1abe0*/  FMNMX.FTZ R23, R156, R23, !PT ;  /* 0x000000179c177209 */ /* 0x004fc80007810000 */
[----:B------:R-:W-:-:S03]  /*1abf0*/  FMNMX.FTZ R23, R162, R23, !PT ;  /* 0x00000017a2177209 */ /* 0x000fc60007810000 */
[----:B------:R-:W2:Y:S01]  /*1ac00*/  MUFU.TANH R179, R179 ;  /* 0x000000b300b37308 */ /* 0x000ea20000002400 */
[----:B------:R-:W-:-:S04]  /*1ac10*/  FMNMX.FTZ R23, R163, R23, !PT ;  /* 0x00000017a3177209 */ /* 0x000fc80007810000 */
[----:B------:R-:W-:-:S04]  /*1ac20*/  FMNMX.FTZ R23, R166, R23, !PT ;  /* 0x00000017a6177209 */ /* 0x000fc80007810000 */
[----:B------:R-:W-:-:S04]  /*1ac30*/  FMNMX.FTZ R182, R167, R23, !PT ;  /* 0x00000017a7b67209 */ /* 0x000fc80007810000 */
[----:B------:R-:W-:-:S04]  /*1ac40*/  FMNMX.FTZ R182, R170, R182, !PT ;  /* 0x000000b6aab67209 */ /* 0x000fc80007810000 */
[----:B------:R-:W-:-:S04]  /*1ac50*/  FMNMX.FTZ R182, R171, R182, !PT ;  /* 0x000000b6abb67209 */ /* 0x000fc80007810000 */
[----:B------:R-:W-:-:S04]  /*1ac60*/  FMNMX.FTZ R182, R174, R182, !PT ;  /* 0x000000b6aeb67209 */ /* 0x000fc80007810000 */
[----:B------:R-:W-:-:S04]  /*1ac70*/  FMNMX.FTZ R182, R175, R182, !PT ;  /* 0x000000b6afb67209 */ /* 0x000fc80007810000 */
[----:B0-----:R-:W-:-:S04]  /*1ac80*/  FMNMX.FTZ R182, R177, R182, !PT ;  /* 0x000000b6b1b67209 */ /* 0x001fc80007810000 */
[----:B-1----:R-:W-:Y:S01]  /*1ac90*/  FMNMX.FTZ R182, R178, R182, !PT ;  /* 0x000000b6b2b67209 */ /* 0x002fe20007810000 */
[----:B------:R-:W-:Y:S02]  /*1aca0*/  WARPGROUP.DEPBAR.LE gsb0, 0x0 ;  /* 0x00008000000079c5 */ /* 0x000fe40000010000 */
[----:B------:R-:W-:-:S06]  /*1acb0*/  WARPGROUP.ARRIVE ;  /* 0x00000000000079c5 */ /* 0x000fcc0000000000 */
[----:B------:R-:W-:Y:S01]  /*1acc0*/  HGMMA.64x256x16.F32.BF16 R24, R188, gdesc[UR4].tnspB, R24, gsb0 ;  /* 0x43e00004bc187df0 */ /* 0x000fe20008001818 */
[----:B------:R-:W-:Y:S02]  /*1acd0*/  R2UR UR6, R2 ;  /* 0x00000000020672ca */ /* 0x000fe400000e0000 */
[----:B------:R-:W-:Y:S02]  /*1ace0*/  FMNMX.FTZ R2, R0, R229, !PT ;  /* 0x000000e500027209 */ /* 0x000fe40007810000 */
[----:B------:R-:W-:Y:S02]  /*1acf0*/  R2UR UR7, R3 ;  /* 0x00000000030772ca */ /* 0x000fe400000e0000 */
        /* <DEDUP_REMOVED lines=18> */
[----:B0-----:R-:W-:Y:S01]  /*1ae20*/  FMNMX.FTZ R3, R3, R2, !PT ;  /* 0x0000000203037209 */ /* 0x001fe20007810000 */
[----:B------:R-:W-:-:S04]  /*1ae30*/  IMAD.U32 R2, RZ, RZ, UR4 ;  /* 0x00000004ff027e24 */ /* 0x000fc8000f8e00ff */
[----:B------:R-:W-:Y:S01]  /*1ae40*/  FADD.FTZ R181, -R3, R229 ;  /* 0x000000e503b57221 */ /* 0x000fe20000010100 */
[----:B------:R-:W-:-:S03]  /*1ae50*/  IMAD.MOV.U32 R229, RZ, RZ, R3 ;  /* 0x000000ffffe57224 */ /* 0x000fc600078e0003 */
[----:B------:R-:W-:-:S04]  /*1ae60*/  FMUL.FTZ R181, R181, R2 ;  /* 0x00000002b5b57220 */ /* 0x000fc80000410000 */
[----:B------:R0:W-:Y:S02]  /*1ae70*/  MUFU.EX2 R23, R181 ;  /* 0x000000b500177308 */ /* 0x0001e40000000800 */
[----:B0-----:R-:W-:-:S04]  /*1ae80*/  FMUL.FTZ R181, R3, R2 ;  /* 0x0000000203b57220 */ /* 0x001fc80000410000 */
[--C-:B------:R-:W-:Y:S01]  /*1ae90*/  FFMA.FTZ R183, R0, R2, -R181.reuse ;  /* 0x0000000200b77223 */ /* 0x100fe200000108b5 */
[----:B--2---:R-:W-:Y:S01]  /*1aea0*/  FMNMX.FTZ R0, R179, R182, !PT ;  /* 0x000000b6b3007209 */ /* 0x004fe20007810000 */
[-CC-:B------:R-:W-:Y:S01]  /*1aeb0*/  FFMA.FTZ R196, R4, R2.reuse, -R181.reuse ;  /* 0x0000000204c47223 */ /* 0x180fe200000108b5 */
[-CC-:B------:R-:W-:Y:S01]  /*1aec0*/  FFMA.FTZ R198, R154, R2.reuse, -R181.reuse ;  /* 0x000000029ac67223 */ /* 0x180fe200000108b5 */
[--C-:B------:R-:W-:Y:S01]  /*1aed0*/  FFMA.FTZ R155, R155, R2, -R181.reuse ;  /* 0x000000029b9b7223 */ /* 0x100fe200000108b5 */
[----:B------:R-:W-:Y:S01]  /*1aee0*/  FMNMX.FTZ R0, R180, R0, !PT ;  /* 0x00000000b4007209 */ /* 0x000fe20007810000 */
[----:B------:R-:W0:Y:S01]  /*1aef0*/  MUFU.EX2 R183, R183 ;  /* 0x000000b700b77308 */ /* 0x000e220000000800 */
[-CC-:B------:R-:W-:Y:S01]  /*1af00*/  FFMA.FTZ R192, R157, R2.reuse, -R181.reuse ;  /* 0x000000029dc07223 */ /* 0x180fe200000108b5 */
[-CC-:B------:R-:W-:Y:S01]  /*1af10*/  FFMA.FTZ R154, R158, R2.reuse, -R181.reuse ;  /* 0x000000029e9a7223 */ /* 0x180fe200000108b5 */
[-CC-:B------:R-:W-:Y:S01]  /*1af20*/  FFMA.FTZ R157, R164, R2.reuse, -R181.reuse ;  /* 0x00000002a49d7223 */ /* 0x180fe200000108b5 */
[----:B------:R-:W1:Y:S01]  /*1af30*/  SHFL.BFLY PT, R4, R0, 0x2, 0x1f ;  /* 0x0c401f0000047f89 */ /* 0x000e6200000e0000 */
[-CC-:B------:R-:W-:Y:S01]  /*1af40*/  FFMA.FTZ R194, R159, R2.reuse, -R181.reuse ;  /* 0x000000029fc27223 */ /* 0x180fe200000108b5 */
[-CC-:B------:R-:W-:Y:S01]  /*1af50*/  FFMA.FTZ R158, R168, R2.reuse, -R181.reuse ;  /* 0x00000002a89e7223 */ /* 0x180fe200000108b5 */
[----:B------:R-:W-:Y:S01]  /*1af60*/  FFMA.FTZ R159, R173, R2, -R181 ;  /* 0x00000002ad9f7223 */ /* 0x000fe200000108b5 */
[----:B------:R-:W2:Y:S08]  /*1af70*/  MUFU.EX2 R196, R196 ;  /* 0x000000c400c47308 */ /* 0x000eb00000000800 */
[----:B------:R-:W3:Y:S01]  /*1af80*/  MUFU.EX2 R198, R198 ;  /* 0x000000c600c67308 */ /* 0x000ee20000000800 */
[----:B0-----:R-:W-:-:S07]  /*1af90*/  FFMA.FTZ R164, R23, R227, R183 ;  /* 0x000000e317a47223 */ /* 0x001fce00000100b7 */
[----:B------:R0:W4:Y:S01]  /*1afa0*/  MUFU.EX2 R182, R155 ;  /* 0x0000009b00b67308 */ /* 0x0001220000000800 */
[C---:B--2---:R-:W-:Y:S01]  /*1afb0*/  FADD.FTZ R164, R196.reuse, R164 ;  /* 0x000000a4c4a47221 */ /* 0x044fe20000010000 */
[----:B------:R-:W-:Y:S02]  /*1afc0*/  F2FP.BF16.F32.PACK_AB R196, R196, R183 ;  /* 0x000000b7c4c4723e */ /* 0x000fe400000010ff */
[----:B-1----:R-:W-:-:S04]  /*1afd0*/  FMNMX.FTZ R0, R0, R4, !PT ;  /* 0x0000000400007209 */ /* 0x002fc80007810000 */
[----:B------:R-:W1:Y:S01]  /*1afe0*/  MUFU.EX2 R192, R192 ;  /* 0x000000c000c07308 */ /* 0x000e620000000800 */
[----:B------:R-:W2:Y:S01]  /*1aff0*/  SHFL.BFLY PT, R4, R0, 0x1, 0x1f ;  /* 0x0c201f0000047f89 */ /* 0x000ea200000e0000 */
[-CC-:B0-----:R-:W-:Y:S01]  /*1b000*/  FFMA.FTZ R155, R160, R2.reuse, -R181.reuse ;  /* 0x00000002a09b7223 */ /* 0x181fe200000108b5 */
[----:B------:R-:W-:-:S05]  /*1b010*/  FFMA.FTZ R160, R176, R2, -R181 ;  /* 0x00000002b0a07223 */ /* 0x000fca00000108b5 */
[----:B------:R-:W0:Y:S08]  /*1b020*/  MUFU.EX2 R154, R154 ;  /* 0x0000009a009a7308 */ /* 0x000e300000000800 */
[----:B------:R-:W-:Y:S08]  /*1b030*/  MUFU.EX2 R194, R194 ;  /* 0x000000c200c27308 */ /* 0x000ff00000000800 */
[----:B------:R-:W-:Y:S01]  /*1b040*/  MUFU.EX2 R155, R155 ;  /* 0x0000009b009b7308 */ /* 0x000fe20000000800 */
[----:B--2---:R-:W-:-:S05]  /*1b050*/  FMNMX.FTZ R4, R0, R4, !PT ;  /* 0x0000000400047209 */ /* 0x004fca0007810000 */
[----:B------:R-:W-:Y:S01]  /*1b060*/  FADD.FTZ R0, -R4, R230 ;  /* 0x000000e604007221 */ /* 0x000fe20000010100 */
[----:B------:R-:W-:Y:S01]  /*1b070*/  IMAD.MOV.U32 R230, RZ, RZ, R4 ;  /* 0x000000ffffe67224 */ /* 0x000fe200078e0004 */
[----:B------:R-:W-:Y:S02]  /*1b080*/  MUFU.EX2 R157, R157 ;  /* 0x0000009d009d7308 */ /* 0x000fe40000000800 */
[----:B------:R-:W-:-:S06]  /*1b090*/  FMUL.FTZ R0, R0, R2 ;  /* 0x0000000200007220 */ /* 0x000fcc0000410000 */
[----:B------:R-:W-:Y:S08]  /*1b0a0*/  MUFU.EX2 R0, R0 ;  /* 0x0000000000007308 */ /* 0x000ff00000000800 */
[----:B------:R-:W-:Y:S08]  /*1b0b0*/  MUFU.EX2 R158, R158 ;  /* 0x0000009e009e7308 */ /* 0x000ff00000000800 */
[----:B------:R-:W-:Y:S08]  /*1b0c0*/  MUFU.EX2 R159, R159 ;  /* 0x0000009f009f7308 */ /* 0x000ff00000000800 */
[----:B------:R-:W-:Y:S01]  /*1b0d0*/  MUFU.EX2 R160, R160 ;  /* 0x000000a000a07308 */ /* 0x000fe20000000800 */
[----:B------:R-:W-:-:S02]  /*1b0e0*/  WARPGROUP.DEPBAR.LE gsb0, 0x0 ;  /* 0x00008000000079c5 */ /* 0x000fc40000010000 */
[----:B------:R-:W-:Y:S01]  /*1b0f0*/  WARPGROUP.ARRIVE ;  /* 0x00000000000079c5 */ /* 0x000fe20000000000 */
[-CC-:B------:R-:W-:Y:S01]  /*1b100*/  FFMA.FTZ R188, R161, R2.reuse, -R181.reuse ;  /* 0x00000002a1bc7223 */ /* 0x180fe200000108b5 */
[-C--:B------:R-:W-:Y:S01]  /*1b110*/  FMUL.FTZ R161, R4, R2.reuse ;  /* 0x0000000204a17220 */ /* 0x080fe20000410000 */
[----:B------:R-:W-:Y:S01]  /*1b120*/  FFMA.FTZ R190, R165, R2, -R181 ;  /* 0x00000002a5be7223 */ /* 0x000fe200000108b5 */
[----:B---3--:R-:W-:Y:S01]  /*1b130*/  FADD.FTZ R165, R198, R164 ;  /* 0x000000a4c6a57221 */ /* 0x008fe20000010000 */
[----:B----4-:R-:W-:Y:S01]  /*1b140*/  F2FP.BF16.F32.PACK_AB R198, R182, R198 ;  /* 0x000000c6b6c6723e */ /* 0x010fe200000010ff */
[----:B------:R-:W-:Y:S01]  /*1b150*/  HGMMA.64x256x16.F32.BF16 R24, R184, gdesc[UR4].tnspB, R24, gsb0 ;  /* 0x43e00004b8187df0 */ /* 0x000fe20008001818 */
[-CC-:B------:R-:W-:Y:S01]  /*1b160*/  FFMA.FTZ R197, R5, R2.reuse, -R161.reuse ;  /* 0x0000000205c57223 */ /* 0x180fe200000108a1 */
[-CC-:B------:R-:W-:Y:S01]  /*1b170*/  FFMA.FTZ R5, R152, R2.reuse, -R161.reuse ;  /* 0x0000000298057223 */ /* 0x180fe200000108a1 */
[-CC-:B------:R-:W-:Y:S01]  /*1b180*/  FFMA.FTZ R199, R153, R2.reuse, -R161.reuse ;  /* 0x0000000299c77223 */ /* 0x180fe200000108a1 */
[----:B------:R-:W-:Y:S01]  /*1b190*/  FFMA.FTZ R152, R156, R2, -R161 ;  /* 0x000000029c987223 */ /* 0x000fe200000108a1 */
[----:B------:R-:W-:-:S02]  /*1b1a0*/  @!P1 IMAD R153, R22, 0x8, R16 ;  /* 0x0000000816999824 */ /* 0x000fc400078e0210 */
[-CC-:B------:R-:W-:Y:S01]  /*1b1b0*/  FFMA.FTZ R193, R162, R2.reuse, -R161.reuse ;  /* 0x00000002a2c17223 */ /* 0x180fe200000108a1 */
[----:B------:R-:W2:Y:S01]  /*1b1c0*/  MUFU.EX2 R197, R197 ;  /* 0x000000c500c57308 */ /* 0x000ea20000000800 */
[-CC-:B------:R-:W-:Y:S01]  /*1b1d0*/  FFMA.FTZ R163, R163, R2.reuse, -R161.reuse ;  /* 0x00000002a3a37223 */ /* 0x180fe200000108a1 */
[----:B------:R-:W-:Y:S02]  /*1b1e0*/  @!P1 VIADD R156, R153, 0x30840 ;  /* 0x00030840999c9836 */ /* 0x000fe40000000000 */
[-CC-:B------:R-:W-:Y:S01]  /*1b1f0*/  FFMA.FTZ R195, R166, R2.reuse, -R161.reuse ;  /* 0x00000002a6c37223 */ /* 0x180fe200000108a1 */
[-C--:B------:R-:W-:Y:S01]  /*1b200*/  FFMA.FTZ R189, R170, R2.reuse, -R161 ;  /* 0x00000002aabd7223 */ /* 0x080fe200000108a1 */
[----:B------:R-:W-:Y:S01]  /*1b210*/  FADD.FTZ R165, R182, R165 ;  /* 0x000000a5b6a57221 */ /* 0x000fe20000010000 */
[-C--:B------:R-:W-:Y:S01]  /*1b220*/  FFMA.FTZ R162, R171, R2.reuse, -R161 ;  /* 0x00000002aba27223 */ /* 0x080fe200000108a1 */
[----:B------:R-:W-:Y:S01]  /*1b230*/  @!P1 PRMT R156, RZ, 0x654, R156 ;  /* 0x00000654ff9c9816 */ /* 0x000fe2000000009c */
[----:B------:R-:W3:Y:S01]  /*1b240*/  MUFU.EX2 R5, R5 ;  /* 0x0000000500057308 */ /* 0x000ee20000000800 */
[----:B-1----:R-:W-:Y:S01]  /*1b250*/  FADD.FTZ R166, R192, R165 ;  /* 0x000000a5c0a67221 */ /* 0x002fe20000010000 */
[-CC-:B------:R-:W-:Y:S01]  /*1b260*/  FFMA.FTZ R191, R174, R2.reuse, -R161.reuse ;  /* 0x00000002aebf7223 */ /* 0x180fe200000108a1 */
[-CC-:B------:R-:W-:Y:S01]  /*1b270*/  FFMA.FTZ R178, R178, R2.reuse, -R161.reuse ;  /* 0x00000002b2b27223 */ /* 0x180fe200000108a1 */
[----:B------:R-:W-:Y:S01]  /*1b280*/  FFMA.FTZ R179, R179, R2, -R161 ;  /* 0x00000002b3b37223 */ /* 0x000fe200000108a1 */
[----:B0-----:R-:W-:-:S03]  /*1b290*/  F2FP.BF16.F32.PACK_AB R192, R154, R192 ;  /* 0x000000c09ac0723e */ /* 0x001fc600000010ff */
[----:B------:R-:W0:Y:S01]  /*1b2a0*/  MUFU.EX2 R199, R199 ;  /* 0x000000c700c77308 */ /* 0x000e220000000800 */
[----:B--2---:R-:W-:-:S07]  /*1b2b0*/  FFMA.FTZ R226, R0, R226, R197 ;  /* 0x000000e200e27223 */ /* 0x004fce00000100c5 */
[----:B------:R-:W1:Y:S01]  /*1b2c0*/  MUFU.EX2 R152, R152 ;  /* 0x0000009800987308 */ /* 0x000e620000000800 */
[C---:B---3--:R-:W-:Y:S01]  /*1b2d0*/  FADD.FTZ R226, R5.reuse, R226 ;  /* 0x000000e205e27221 */ /* 0x048fe20000010000 */
[----:B------:R-:W-:Y:S01]  /*1b2e0*/  F2FP.BF16.F32.PACK_AB R197, R5, R197 ;  /* 0x000000c505c5723e */ /* 0x000fe200000010ff */
[----:B------:R-:W-:-:S05]  /*1b2f0*/  IMAD.MOV.U32 R5, RZ, RZ, R22 ;  /* 0x000000ffff057224 */ /* 0x000fca00078e0016 */
[----:B------:R-:W2:Y:S01]  /*1b300*/  MUFU.EX2 R193, R193 ;  /* 0x000000c100c17308 */ /* 0x000ea20000000800 */
[----:B0-----:R-:W-:-:S07]  /*1b310*/  FADD.FTZ R164, R199, R226 ;  /* 0x000000e2c7a47221 */ /* 0x001fce0000010000 */
[----:B------:R0:W3:Y:S01]  /*1b320*/  MUFU.EX2 R153, R163 ;  /* 0x000000a300997308 */ /* 0x0000e20000000800 */
[C---:B-1----:R-:W-:Y:S01]  /*1b330*/  FADD.FTZ R164, R152.reuse, R164 ;  /* 0x000000a498a47221 */ /* 0x042fe20000010000 */
[----:B------:R-:W-:-:S06]  /*1b340*/  F2FP.BF16.F32.PACK_AB R199, R152, R199 ;  /* 0x000000c798c7723e */ /* 0x000fcc00000010ff */
[----:B------:R-:W1:Y:S01]  /*1b350*/  MUFU.EX2 R195, R195 ;  /* 0x000000c300c37308 */ /* 0x000e620000000800 */
[----:B--2---:R-:W-:Y:S01]  /*1b360*/  FADD.FTZ R165, R193, R164 ;  /* 0x000000a4c1a57221 */ /* 0x004fe20000010000 */
[----:B------:R-:W-:Y:S01]  /*1b370*/  FADD.FTZ R164, R154, R166 ;  /* 0x000000a69aa47221 */ /* 0x000fe20000010000 */
[----:B0-----:R-:W-:-:S03]  /*1b380*/  FFMA.FTZ R163, R175, R2, -R161 ;  /* 0x00000002afa37223 */ /* 0x001fc600000108a1 */
[----:B------:R-:W-:Y:S01]  /*1b390*/  FADD.FTZ R164, R194, R164 ;  /* 0x000000a4c2a47221 */ /* 0x000fe20000010000 */
[----:B------:R-:W-:Y:S01]  /*1b3a0*/  F2FP.BF16.F32.PACK_AB R194, R155, R194 ;  /* 0x000000c29bc2723e */ /* 0x000fe200000010ff */
[----:B------:R-:W0:Y:S01]  /*1b3b0*/  MUFU.EX2 R188, R188 ;  /* 0x000000bc00bc7308 */ /* 0x000e220000000800 */
[----:B---3--:R-:W-:Y:S01]  /*1b3c0*/  FADD.FTZ R165, R153, R165 ;  /* 0x000000a599a57221 */ /* 0x008fe20000010000 */
[----:B------:R-:W-:Y:S01]  /*1b3d0*/  FADD.FTZ R166, R155, R164 ;  /* 0x000000a49ba67221 */ /* 0x000fe20000010000 */
[----:B------:R-:W-:-:S05]  /*1b3e0*/  F2FP.BF16.F32.PACK_AB R193, R153, R193 ;  /* 0x000000c199c1723e */ /* 0x000fca00000010ff */
[----:B------:R-:W-:Y:S01]  /*1b3f0*/  MUFU.EX2 R189, R189 ;  /* 0x000000bd00bd7308 */ /* 0x000fe20000000800 */
[----:B-1----:R-:W-:-:S07]  /*1b400*/  FADD.FTZ R165, R195, R165 ;  /* 0x000000a5c3a57221 */ /* 0x002fce0000010000 */
[----:B------:R-:W-:Y:S01]  /*1b410*/  MUFU.EX2 R162, R162 ;  /* 0x000000a200a27308 */ /* 0x000fe20000000800 */
[----:B0-----:R-:W-:Y:S01]  /*1b420*/  FADD.FTZ R166, R188, R166 ;  /* 0x000000a6bca67221 */ /* 0x001fe20000010000 */
[----:B------:R-:W-:-:S03]  /*1b430*/  F2FP.BF16.F32.PACK_AB R188, R157, R188 ;  /* 0x000000bc9dbc723e */ /* 0x000fc600000010ff */
[----:B------:R-:W-:-:S03]  /*1b440*/  FADD.FTZ R166, R157, R166 ;  /* 0x000000a69da67221 */ /* 0x000fc60000010000 */
[----:B------:R-:W0:Y:S08]  /*1b450*/  MUFU.EX2 R190, R190 ;  /* 0x000000be00be7308 */ /* 0x000e300000000800 */
[----:B------:R-:W-:Y:S08]  /*1b460*/  MUFU.EX2 R191, R191 ;  /* 0x000000bf00bf7308 */ /* 0x000ff00000000800 */
[----:B------:R-:W-:Y:S01]  /*1b470*/  MUFU.EX2 R163, R163 ;  /* 0x000000a300a37308 */ /* 0x000fe20000000800 */
[----:B0-----:R-:W-:Y:S01]  /*1b480*/  FADD.FTZ R166, R190, R166 ;  /* 0x000000a6bea67221 */ /* 0x001fe20000010000 */
[----:B------:R-:W-:-:S03]  /*1b490*/  F2FP.BF16.F32.PACK_AB R190, R158, R190 ;  /* 0x000000be9ebe723e */ /* 0x000fc600000010ff */
[----:B------:R-:W-:-:S03]  /*1b4a0*/  FADD.FTZ R166, R158, R166 ;  /* 0x000000a69ea67221 */ /* 0x000fc60000010000 */
[----:B------:R-:W-:Y:S08]  /*1b4b0*/  MUFU.EX2 R178, R178 ;  /* 0x000000b200b27308 */ /* 0x000ff00000000800 */
[----:B------:R-:W-:Y:S01]  /*1b4c0*/  MUFU.EX2 R179, R179 ;  /* 0x000000b300b37308 */ /* 0x000fe20000000800 */
[----:B------:R-:W-:Y:S02]  /*1b4d0*/  WARPGROUP.DEPBAR.LE gsb0, 0x0 ;  /* 0x00008000000079c5 */ /* 0x000fe40000010000 */
[----:B------:R0:W-:Y:S01]  /*1b4e0*/  @!P1 SYNCS.ARRIVE.TRANS64.RED.A1T0 RZ, [R156+URZ], RZ ;  /* 0x000000ff9cff99a7 */ /* 0x0001e2000810043f */
[-C--:B------:R-:W-:Y:S01]  /*1b4f0*/  FFMA.FTZ R184, R169, R2.reuse, -R181 ;  /* 0x00000002a9b87223 */ /* 0x080fe200000108b5 */
[-C--:B------:R-:W-:Y:S01]  /*1b500*/  FFMA.FTZ R185, R177, R2.reuse, -R161 ;  /* 0x00000002b1b97223 */ /* 0x080fe200000108a1 */
[----:B------:R-:W-:-:S04]  /*1b510*/  FFMA.FTZ R186, R172, R2, -R181 ;  /* 0x00000002acba7223 */ /* 0x000fc800000108b5 */
[----:B------:R-:W1:Y:S01]  /*1b520*/  MUFU.EX2 R184, R184 ;  /* 0x000000b800b87308 */ /* 0x000e620000000800 */
[-CC-:B0-----:R-:W-:Y:S01]  /*1b530*/  FFMA.FTZ R156, R167, R2.reuse, -R161.reuse ;  /* 0x00000002a79c7223 */ /* 0x181fe200000108a1 */
[----:B------:R-:W-:Y:S01]  /*1b540*/  FFMA.FTZ R161, R180, R2, -R161 ;  /* 0x00000002b4a17223 */ /* 0x000fe200000108a1 */
[----:B------:R0:W-:Y:S05]  /*1b550*/  @!P1 SYNCS.ARRIVE.TRANS64.RED.A1T0 RZ, [R232+URZ], RZ ;  /* 0x000000ffe8ff99a7 */ /* 0x0001ea000810043f */
[----:B------:R-:W2:Y:S01]  /*1b560*/  MUFU.EX2 R156, R156 ;  /* 0x0000009c009c7308 */ /* 0x000ea20000000800 */
[----:B0-----:R-:W-:-:S07]  /*1b570*/  IMAD.MOV.U32 R232, RZ, RZ, R218 ;  /* 0x000000ffffe87224 */ /* 0x001fce00078e00da */
[----:B------:R-:W-:Y:S01]  /*1b580*/  MUFU.EX2 R185, R185 ;  /* 0x000000b900b97308 */ /* 0x000fe20000000800 */
[----:B-1----:R-:W-:Y:S01]  /*1b590*/  FADD.FTZ R166, R184, R166 ;  /* 0x000000a6b8a67221 */ /* 0x002fe20000010000 */
[----:B------:R-:W-:-:S03]  /*1b5a0*/  F2FP.BF16.F32.PACK_AB R184, R159, R184 ;  /* 0x000000b89fb8723e */ /* 0x000fc600000010ff */
[----:B------:R-:W-:-:S03]  /*1b5b0*/  FADD.FTZ R166, R159, R166 ;  /* 0x000000a69fa67221 */ /* 0x000fc60000010000 */
[----:B------:R-:W0:Y:S01]  /*1b5c0*/  MUFU.EX2 R186, R186 ;  /* 0x000000ba00ba7308 */ /* 0x000e220000000800 */
[C---:B--2---:R-:W-:Y:S01]  /*1b5d0*/  FADD.FTZ R164, R156.reuse, R165 ;  /* 0x000000a59ca47221 */ /* 0x044fe20000010000 */
[----:B------:R-:W-:-:S03]  /*1b5e0*/  F2FP.BF16.F32.PACK_AB R195, R156, R195 ;  /* 0x000000c39cc3723e */ /* 0x000fc600000010ff */
[----:B------:R-:W-:Y:S01]  /*1b5f0*/  FADD.FTZ R164, R189, R164 ;  /* 0x000000a4bda47221 */ /* 0x000fe20000010000 */
[C---:B------:R-:W-:Y:S02]  /*1b600*/  F2FP.BF16.F32.PACK_AB R189, R162.reuse, R189 ;  /* 0x000000bda2bd723e */ /* 0x040fe400000010ff */
[----:B------:R-:W1:Y:S01]  /*1b610*/  MUFU.EX2 R161, R161 ;  /* 0x000000a100a17308 */ /* 0x000e620000000800 */
[----:B------:R-:W-:-:S04]  /*1b620*/  FADD.FTZ R164, R162, R164 ;  /* 0x000000a4a2a47221 */ /* 0x000fc80000010000 */
[----:B------:R-:W-:Y:S01]  /*1b630*/  FADD.FTZ R164, R191, R164 ;  /* 0x000000a4bfa47221 */ /* 0x000fe20000010000 */
[----:B------:R-:W-:-:S03]  /*1b640*/  F2FP.BF16.F32.PACK_AB R191, R163, R191 ;  /* 0x000000bfa3bf723e */ /* 0x000fc600000010ff */
[----:B------:R-:W-:Y:S01]  /*1b650*/  FADD.FTZ R164, R163, R164 ;  /* 0x000000a4a3a47221 */ /* 0x000fe20000010000 */
[----:B0-----:R-:W-:Y:S01]  /*1b660*/  FADD.FTZ R166, R186, R166 ;  /* 0x000000a6baa67221 */ /* 0x001fe20000010000 */
[----:B------:R-:W-:Y:S02]  /*1b670*/  F2FP.BF16.F32.PACK_AB R186, R160, R186 ;  /* 0x000000baa0ba723e */ /* 0x000fe400000010ff */
[----:B------:R-:W-:Y:S01]  /*1b680*/  FADD.FTZ R164, R185, R164 ;  /* 0x000000a4b9a47221 */ /* 0x000fe20000010000 */
[----:B------:R-:W-:Y:S01]  /*1b690*/  F2FP.BF16.F32.PACK_AB R185, R178, R185 ;  /* 0x000000b9b2b9723e */ /* 0x000fe200000010ff */
[----:B------:R-:W-:Y:S02]  /*1b6a0*/  FADD.FTZ R227, R160, R166 ;  /* 0x000000a6a0e37221 */ /* 0x000fe40000010000 */
[----:B------:R-:W-:Y:S01]  /*1b6b0*/  FADD.FTZ R164, R178, R164 ;  /* 0x000000a4b2a47221 */ /* 0x000fe20000010000 */
[----:B-1----:R-:W-:-:S03]  /*1b6c0*/  F2FP.BF16.F32.PACK_AB R187, R161, R179 ;  /* 0x000000b3a1bb723e */ /* 0x002fc600000010ff */
[----:B------:R-:W-:-:S04]  /*1b6d0*/  FADD.FTZ R164, R179, R164 ;  /* 0x000000a4b3a47221 */ /* 0x000fc80000010000 */
[----:B------:R-:W-:Y:S01]  /*1b6e0*/  FADD.FTZ R226, R161, R164 ;  /* 0x000000a4a1e27221 */ /* 0x000fe20000010000 */
[----:B------:R-:W-:Y:S06]  /*1b6f0*/  @P2 BRA `(.L_x_1607) ;  /* 0xffffffdc00082947 */ /* 0x000fec000383ffff */
[----:B------:R-:W-:Y:S05]  /*1b700*/  BSYNC B1 ;  /* 0x0000000000017941 */ /* 0x000fea0003800000 */
.L_x_1596:
[----:B------:R-:W-:-:S07]  /*1b710*/  IMAD.MOV.U32 R5, RZ, RZ, R231 ;  /* 0x000000ffff057224 */ /* 0x000fce00078e00e7 */
.L_x_1595:
[----:B------:R-:W-:Y:S05]  /*1b720*/  BSYNC B0 ;  /* 0x0000000000007941 */ /* 0x000fea0003800000 */
.L_x_1594:
[----:B------:R-:W2:Y:S01]  /*1b730*/  LDL R152, [R1+0x50] ;  /* 0x0000500001987983 */ /* 0x000ea20000100800 */
[----:B------:R-:W-:Y:S01]  /*1b740*/  BSSY B0, `(.L_x_1608) ;  /* 0x00002f8000007945 */ /* 0x000fe20003800000 */
[----:B--2---:R-:W-:-:S13]  /*1b750*/  ISETP.GE.AND P2, PT, R5, R152, PT ;  /* 0x000000980500720c */ /* 0x004fda0003f46270 */
[----:B------:R-:W-:Y:S05]  /*1b760*/  @!P2 BRA `(.L_x_1609) ;  /* 0x0000002c00d4a947 */ /* 0x000fea0003800000 */
[----:B------:R-:W2:Y:S04]  /*1b770*/  LDL R153, [R1+0x54] ;  /* 0x0000540001997983 */ /* 0x000ea80000100800 */
[----:B------:R-:W2:Y:S01]  /*1b780*/  LDL R152, [R1+0x4] ;  /* 0x0000040001987983 */ /* 0x000ea20000100800 */
[----:B------:R-:W-:Y:S02]  /*1b790*/  IMAD.MOV.U32 R229, RZ, RZ, R4 ;  /* 0x000000ffffe57224 */ /* 0x000fe400078e0004 */
[----:B------:R-:W-:Y:S02]  /*1b7a0*/  IMAD.MOV.U32 R230, RZ, RZ, R3 ;  /* 0x000000ffffe67224 */ /* 0x000fe400078e0003 */
[----:B------:R-:W-:Y:S02]  /*1b7b0*/  IMAD.MOV.U32 R235, RZ, RZ, R218 ;  /* 0x000000ffffeb7224 */ /* 0x000fe400078e00da */
[----:B------:R-:W-:-:S02]  /*1b7c0*/  IMAD.MOV.U32 R232, RZ, RZ, R22 ;  /* 0x000000ffffe87224 */ /* 0x000fc400078e0016 */
[----:B--2---:R-:W-:-:S04]  /*1b7d0*/  IMAD R231, R152, 0x80, R153 ;  /* 0x0000008098e77824 */ /* 0x004fc800078e0299 */
[----:B------:R-:W-:-:S05]  /*1b7e0*/  VIADD R231, R231, 0x8 ;  /* 0x00000008e7e77836 */ /* 0x000fca0000000000 */
[----:B------:R-:W-:-:S07]  /*1b7f0*/  IADD3 R231, R231, R219, -R224 ;  /* 0x000000dbe7e77210 */ /* 0x000fce0007ffe8e0 */
.L_x_1628:
[----:B------:R-:W-:-:S05]  /*1b800*/  VIADD R2, R232, 0x1 ;  /* 0x00000001e8027836 */ /* 0x000fca0000000000 */
[----:B------:R-:W-:-:S04]  /*1b810*/  ISETP.NE.AND P2, PT, R2, 0x2, PT ;  /* 0x000000020200780c */ /* 0x000fc80003f45270 */
[----:B------:R-:W-:Y:S02]  /*1b820*/  SEL R2, R2, RZ, P2 ;  /* 0x000000ff02027207 */ /* 0x000fe40001000000 */
[----:B------:R-:W-:-:S03]  /*1b830*/  SEL R218, RZ, 0x1, P2 ;  /* 0x00000001ffda7807 */ /* 0x000fc60001000000 */
[----:B------:R-:W-:Y:S01]  /*1b840*/  IMAD.MOV.U32 R22, RZ, RZ, R2 ;  /* 0x000000ffff167224 */ /* 0x000fe200078e0002 */
[----:B------:R-:W-:Y:S01]  /*1b850*/  LOP3.LUT R218, R235, R218, RZ, 0x3c, !PT ;  /* 0x000000daebda7212 */ /* 0x000fe200078e3cff */
[----:B------:R-:W-:Y:S06]  /*1b860*/  @!P0 BRA `(.L_x_1610) ;  /* 0x0000000000048947 */ /* 0x000fec0003800000 */
[----:B------:R-:W-:Y:S01]  /*1b870*/  BPT.TRAP 0x1 ;  /* 0x000000040000795c */ /* 0x000fe20000300000 */
.L_x_1610:
[----:B------:R-:W-:Y:S01]  /*1b880*/  IMAD R4, R2, 0x8, R16 ;  /* 0x0000000802047824 */ /* 0x000fe200078e0210 */
[----:B------:R-:W-:-:S04]  /*1b890*/  SHF.L.U32 R2, R218, 0x1f, RZ ;  /* 0x0000001fda027819 */ /* 0x000fc800000006ff */
[----:B------:R0:W1:Y:S01]  /*1b8a0*/  SYNCS.PHASECHK.TRANS64.TRYWAIT P2, [R4+URZ+0x30830], R2 ;  /* 0x03083002040075a7 */ /* 0x000062000804017f */
[----:B------:R-:W-:Y:S05]  /*1b8b0*/  @!P0 BRA `(.L_x_1611) ;  /* 0x0000000000048947 */ /* 0x000fea0003800000 */
[----:B------:R-:W-:Y:S01]  /*1b8c0*/  BPT.TRAP 0x1 ;  /* 0x000000040000795c */ /* 0x000fe20000300000 */
.L_x_1611:
        /* <DEDUP_REMOVED lines=8> */
.L_x_1613:
[----:B------:R-:W-:Y:S05]  /*1b950*/  BSYNC B1 ;  /* 0x0000000000017941 */ /* 0x000fea0003800000 */
.L_x_1612:
        /* <DEDUP_REMOVED lines=45> */
[C---:B------:R-:W-:Y:S01]  /*1bc30*/  R2UR UR9, R3.reuse ;  /* 0x00000000030972ca */ /* 0x040fe200000e0000 */
[-C--:B------:R-:W-:Y:S01]  /*1bc40*/  FMUL.FTZ R28, R28, R23.reuse ;  /* 0x000000171c1c7220 */ /* 0x080fe20000410000 */
        /* <DEDUP_REMOVED lines=9> */
[----:B------:R-:W-:Y:S01]  /*1bce0*/  IMAD.MOV.U32 R2, RZ, RZ, R157 ;  /* 0x000000ffff027224 */ /* 0x000fe200078e009d */
[----:B------:R-:W-:Y:S01]  /*1bcf0*/  R2UR UR59, R3 ;  /* 0x00000000033b72ca */ /* 0x000fe200000e0000 */
[----:B------:R-:W-:Y:S01]  /*1bd00*/  IMAD.MOV.U32 R3, RZ, RZ, R158 ;  /* 0x000000ffff037224 */ /* 0x000fe200078e009e */
[----:B------:R-:W-:Y:S01]  /*1bd10*/  R2UR UR19, R153 ;  /* 0x00000000991372ca */ /* 0x000fe200000e0000 */
[-C--:B------:R-:W-:Y:S01]  /*1bd20*/  FMUL.FTZ R37, R37, R23.reuse ;  /* 0x0000001725257220 */ /* 0x080fe20000410000 */
[C---:B------:R-:W-:Y:S01]  /*1bd30*/  R2UR UR23, R155.reuse ;  /* 0x000000009b1772ca */ /* 0x040fe200000e0000 */
        /* <DEDUP_REMOVED lines=209> */
.L_x_1615:
[----:B------:R-:W-:Y:S01]  /*1ca50*/  SHF.L.U32 R2, R235, 0x1f, RZ ;  /* 0x0000001feb027819 */ /* 0x000fe200000006ff */
[----:B------:R-:W-:-:S04]  /*1ca60*/  IMAD R0, R232, 0x8, R16 ;  /* 0x00000008e8007824 */ /* 0x000fc800078e0210 */
[----:B------:R0:W1:Y:S01]  /*1ca70*/  SYNCS.PHASECHK.TRANS64.TRYWAIT P2, [R0+URZ+0x30850], R2 ;  /* 0x03085002000075a7 */ /* 0x000062000804017f */
[----:B------:R-:W-:Y:S05]  /*1ca80*/  @!P0 BRA `(.L_x_1616) ;  /* 0x0000000000048947 */ /* 0x000fea0003800000 */
[----:B------:R-:W-:Y:S01]  /*1ca90*/  BPT.TRAP 0x1 ;  /* 0x000000040000795c */ /* 0x000fe20000300000 */
.L_x_1616:
[----:B------:R-:W-:Y:S04]  /*1caa0*/  BSSY B1, `(.L_x_1617) ;  /* 0x0000004000017945 */ /* 0x000fe80003800000 */
[----:B-1----:R-:W-:Y:S05]  /*1cab0*/  @P2 BRA `(.L_x_1618) ;  /* 0x0000000000082947 */ /* 0x002fea0003800000 */
[----:B------:R-:W1:Y:S02]  /*1cac0*/  SYNCS.PHASECHK.TRANS64.TRYWAIT P2, [R0+URZ+0x30850], R2 ;  /* 0x03085002000075a7 */ /* 0x000e64000804017f */
[----:B-1----:R-:W-:Y:S05]  /*1cad0*/  @!P2 BRA `(.L_x_1619) ;  /* 0x000000e000b0a947 */ /* 0x002fea0003800000 */
.L_x_1618:
[----:B------:R-:W-:Y:S05]  /*1cae0*/  BSYNC B1 ;  /* 0x0000000000017941 */ /* 0x000fea0003800000 */
.L_x_1617:
[----:B01----:R-:W-:Y:S01]  /*1caf0*/  VIADD R2, R16, 0x400 ;  /* 0x0000040010027836 */ /* 0x003fe20000000000 */
[----:B------:R-:W2:Y:S01]  /*1cb00*/  LDL R23, [R1+0x24] ;  /* 0x0000240001177983 */ /* 0x000ea20000100800 */
[----:B------:R-:W-:Y:S01]  /*1cb10*/  IMAD.MOV.U32 R3, RZ, RZ, 0x40000040 ;  /* 0x40000040ff037424 */ /* 0x000fe200078e00ff */
[----:B------:R-:W-:Y:S01]  /*1cb20*/  WARPGROUP.ARRIVE ;  /* 0x00000000000079c5 */ /* 0x000fe20000000000 */
[----:B------:R-:W-:Y:S01]  /*1cb30*/  ULDC UR8, c[0x0][0x9d8] ;  /* 0x0002760000087ab9 */ /* 0x000fe20000000800 */
[----:B------:R-:W-:Y:S01]  /*1cb40*/  SHF.R.U32.HI R2, RZ, 0x4, R2 ;  /* 0x00000004ff027819 */ /* 0x000fe20000011602 */
[----:B------:R-:W3:Y:S01]  /*1cb50*/  LDL R235, [R1+0x4] ;  /* 0x0000040001eb7983 */ /* 0x000ee20000100800 */
[----:B------:R-:W-:Y:S01]  /*1cb60*/  @!P1 VIADD R4, R4, 0x30840 ;  /* 0x0003084004049836 */ /* 0x000fe20000000000 */
[----:B------:R-:W-:Y:S01]  /*1cb70*/  ULDC UR5, c[0x0][0x9e0] ;  /* 0x0002780000057ab9 */ /* 0x000fe20000000800 */
[----:B------:R-:W-:-:S04]  /*1cb80*/  LOP3.LUT R2, R2, 0x3fff, RZ, 0xc0, !PT ;  /* 0x00003fff02027812 */ /* 0x000fc800078ec0ff */
[----:B------:R-:W-:-:S05]  /*1cb90*/  LOP3.LUT R2, R2, 0x2000000, RZ, 0xfc, !PT ;  /* 0x0200000002027812 */ /* 0x000fca00078efcff */
[----:B------:R-:W-:Y:S01]  /*1cba0*/  IMAD R2, R232, 0x800, R2 ;  /* 0x00000800e8027824 */ /* 0x000fe200078e0202 */
[----:B------:R-:W-:Y:S01]  /*1cbb0*/  R2UR UR7, R3 ;  /* 0x00000000030772ca */ /* 0x000fe200000e0000 */
[----:B------:R-:W3:Y:S03]  /*1cbc0*/  LDL R232, [R1+0x54] ;  /* 0x0000540001e87983 */ /* 0x000ee60000100800 */
[----:B------:R-:W-:-:S13]  /*1cbd0*/  R2UR UR6, R2 ;  /* 0x00000000020672ca */ /* 0x000fda00000e0000 */
[----:B------:R-:W-:Y:S01]  /*1cbe0*/  HGMMA.64x256x16.F32.BF16 R24, R196, gdesc[UR4].tnspB, R24, gsb0 ;  /* 0x43e00004c4187df0 */ /* 0x000fe20008001818 */
[----:B--2---:R-:W-:Y:S02]  /*1cbf0*/  R2UR UR4, R23 ;  /* 0x00000000170472ca */ /* 0x004fe400000e0000 */
[----:B------:R-:W-:Y:S02]  /*1cc00*/  WARPGROUP.DEPBAR.LE gsb0, 0x0 ;  /* 0x00008000000079c5 */ /* 0x000fe40000010000 */
[----:B------:R-:W-:Y:S02]  /*1cc10*/  VIADD R196, R2, 0x80 ;  /* 0x0000008002c47836 */ /* 0x000fe40000000000 */
[----:B------:R-:W-:-:S03]  /*1cc20*/  IMAD.MOV.U32 R197, RZ, RZ, 0x40000040 ;  /* 0x40000040ffc57424 */ /* 0x000fc600078e00ff */
[----:B------:R-:W-:Y:S02]  /*1cc30*/  R2UR UR6, R196 ;  /* 0x00000000c40672ca */ /* 0x000fe400000e0000 */
[----:B------:R-:W-:Y:S01]  /*1cc40*/  R2UR UR7, R197 ;  /* 0x00000000c50772ca */ /* 0x000fe200000e0000 */
[----:B------:R-:W-:-:S15]  /*1cc50*/  WARPGROUP.ARRIVE ;  /* 0x00000000000079c5 */ /* 0x000fde0000000000 */
[----:B------:R-:W-:Y:S01]  /*1cc60*/  HGMMA.64x256x16.F32.BF16 R24, R192, gdesc[UR4].tnspB, R24, gsb0 ;  /* 0x43e00004c0187df0 */ /* 0x000fe20008001818 */
[----:B------:R-:W-:Y:S02]  /*1cc70*/  IMAD.MOV.U32 R3, RZ, RZ, 0x40000040 ;  /* 0x40000040ff037424 */ /* 0x000fe400078e00ff */
[----:B------:R-:W-:Y:S02]  /*1cc80*/  WARPGROUP.DEPBAR.LE gsb0, 0x0 ;  /* 0x00008000000079c5 */ /* 0x000fe40000010000 */
[----:B------:R-:W-:Y:S02]  /*1cc90*/  VIADD R192, R2, 0x100 ;  /* 0x0000010002c07836 */ /* 0x000fe40000000000 */
[----:B------:R-:W-:-:S03]  /*1cca0*/  IMAD.MOV.U32 R193, RZ, RZ, 0x40000040 ;  /* 0x40000040ffc17424 */ /* 0x000fc600078e00ff */
[----:B------:R-:W-:Y:S02]  /*1ccb0*/  R2UR UR6, R192 ;  /* 0x00000000c00672ca */ /* 0x000fe400000e0000 */
[----:B------:R-:W-:Y:S01]  /*1ccc0*/  R2UR UR7, R193 ;  /* 0x00000000c10772ca */ /* 0x000fe200000e0000 */
[----:B------:R-:W-:-:S15]  /*1ccd0*/  WARPGROUP.ARRIVE ;  /* 0x00000000000079c5 */ /* 0x000fde0000000000 */
[----:B------:R-:W-:Y:S01]  /*1cce0*/  HGMMA.64x256x16.F32.BF16 R24, R188, gdesc[UR4].tnspB, R24, gsb0 ;  /* 0x43e00004bc187df0 */ /* 0x000fe20008001818 */
[----:B------:R-:W-:Y:S01]  /*1ccf0*/  VIADD R2, R2, 0x180 ;  /* 0x0000018002027836 */ /* 0x000fe20000000000 */
[----:B------:R-:W-:-:S04]  /*1cd00*/  R2UR UR7, R3 ;  /* 0x00000000030772ca */ /* 0x000fc800000e0000 */
[----:B------:R-:W-:Y:S01]  /*1cd10*/  R2UR UR6, R2 ;  /* 0x00000000020672ca */ /* 0x000fe200000e0000 */
[----:B------:R-:W-:Y:S01]  /*1cd20*/  FMUL.FTZ R3, R153, UR8 ;  /* 0x0000000899037c20 */ /* 0x000fe20008410000 */
[----:B------:R-:W-:Y:S01]  /*1cd30*/  FMUL.FTZ R23, R155, UR8 ;  /* 0x000000089b177c20 */ /* 0x000fe20008410000 */
[----:B------:R-:W-:Y:S01]  /*1cd40*/  FMUL.FTZ R153, R158, UR8 ;  /* 0x000000089e997c20 */ /* 0x000fe20008410000 */
[----:B------:R-:W-:Y:S01]  /*1cd50*/  FMUL.FTZ R155, R159, UR8 ;  /* 0x000000089f9b7c20 */ /* 0x000fe20008410000 */
[----:B------:R-:W-:Y:S01]  /*1cd60*/  @!P1 PRMT R4, RZ, 0x654, R4 ;  /* 0x00000654ff049816 */ /* 0x000fe20000000004 */
        /* <DEDUP_REMOVED lines=18> */
[----:B------:R-:W1:Y:S08]  /*1ce90*/  MUFU.TANH R3, R3 ;  /* 0x0000000300037308 */ /* 0x000e700000002400 */
[----:B------:R-:W2:Y:S08]  /*1cea0*/  MUFU.TANH R152, R152 ;  /* 0x0000009800987308 */ /* 0x000eb00000002400 */
[----:B------:R-:W4:Y:S08]  /*1ceb0*/  MUFU.TANH R23, R23 ;  /* 0x0000001700177308 */ /* 0x000f300000002400 */
[----:B------:R-:W0:Y:S08]  /*1cec0*/  MUFU.TANH R154, R154 ;  /* 0x0000009a009a7308 */ /* 0x000e300000002400 */
[----:B------:R-:W0:Y:S08]  /*1ced0*/  MUFU.TANH R153, R153 ;  /* 0x0000009900997308 */ /* 0x000e300000002400 */
[----:B------:R-:W0:Y:S01]  /*1cee0*/  MUFU.TANH R155, R155 ;  /* 0x0000009b009b7308 */ /* 0x000e220000002400 */
[----:B------:R-:W-:-:S02]  /*1cef0*/  WARPGROUP.DEPBAR.LE gsb0, 0x0 ;  /* 0x00008000000079c5 */ /* 0x000fc40000010000 */
[----:B------:R-:W-:-:S06]  /*1cf00*/  WARPGROUP.ARRIVE ;  /* 0x00000000000079c5 */ /* 0x000fcc0000000000 */
[----:B------:R-:W-:Y:S01]  /*1cf10*/  HGMMA.64x256x16.F32.BF16 R24, R184, gdesc[UR4].tnspB, R24, gsb0 ;  /* 0x43e00004b8187df0 */ /* 0x000fe20008001818 */
        /* <DEDUP_REMOVED lines=14> */
[----:B---3--:R-:W-:Y:S01]  /*1d000*/  IMAD R180, R235, 0x80, R232 ;  /* 0x00000080ebb47824 */ /* 0x008fe200078e02e8 */
[----:B------:R-:W-:-:S02]  /*1d010*/  WARPGROUP.DEPBAR.LE gsb0, 0x0 ;  /* 0x00008000000079c5 */ /* 0x000fc40000010000 */
[----:B------:R-:W-:Y:S01]  /*1d020*/  FMUL.FTZ R185, R161, UR8 ;  /* 0x00000008a1b97c20 */ /* 0x000fe20008410000 */
        /* <DEDUP_REMOVED lines=8> */
[----:B------:R3:W-:Y:S01]  /*1d0b0*/  @!P1 SYNCS.ARRIVE.TRANS64.RED.A1T0 RZ, [R4+URZ], RZ ;  /* 0x000000ff04ff99a7 */ /* 0x0007e2000810043f */
[----:B------:R-:W-:Y:S01]  /*1d0c0*/  FMUL.FTZ R184, R157, UR8 ;  /* 0x000000089db87c20 */ /* 0x000fe20008410000 */
[----:B------:R-:W-:Y:S01]  /*1d0d0*/  FMUL.FTZ R179, R181, UR8 ;  /* 0x00000008b5b37c20 */ /* 0x000fe20008410000 */
[----:B------:R-:W-:Y:S01]  /*1d0e0*/  IADD3 R156, R219, 0x1, -R177 ;  /* 0x00000001db9c7810 */ /* 0x000fe20007ffe8b1 */
[----:B---3--:R-:W-:-:S04]  /*1d0f0*/  FMUL.FTZ R4, R182, UR8 ;  /* 0x00000008b6047c20 */ /* 0x008fc80008410000 */
[----:B------:R-:W-:Y:S01]  /*1d100*/  IMAD.IADD R156, R156, 0x1, -R224 ;  /* 0x000000019c9c7824 */ /* 0x000fe200078e0ae0 */
[----:B------:R-:W3:Y:S03]  /*1d110*/  MUFU.TANH R184, R184 ;  /* 0x000000b800b87308 */ /* 0x000ee60000002400 */
[----:B------:R-:W-:-:S05]  /*1d120*/  IMAD R183, R234, -0x2, R156 ;  /* 0xfffffffeeab77824 */ /* 0x000fca00078e029c */
        /* <DEDUP_REMOVED lines=11> */
[----:B------:R-:W-:-:S02]  /*1d1e0*/  VIADD R183, R183, UR4 ;  /* 0x00000004b7b77c36 */ /* 0x000fc40008000000 */
[C---:B------:R-:W-:Y:S02]  /*1d1f0*/  IMAD.IADD R182, R180.reuse, 0x1, R187 ;  /* 0x00000001b4b67824 */ /* 0x040fe400078e02bb */
[----:B------:R-:W-:Y:S01]  /*1d200*/  IMAD.IADD R181, R180, 0x1, R183 ;  /* 0x00000001b4b57824 */ /* 0x000fe200078e02b7 */
[----:B-1234-:R-:W-:Y:S06]  /*1d210*/  @!P5 BRA `(.L_x_1620) ;  /* 0x000000000064d947 */ /* 0x01efec0003800000 */
[----:B------:R-:W-:Y:S01]  /*1d220*/  IADD3 R189, R180, R219, -R224 ;  /* 0x000000dbb4bd7210 */ /* 0x000fe20007ffe8e0 */
[----:B------:R-:W-:Y:S03]  /*1d230*/  BSSY B1, `(.L_x_1621) ;  /* 0x0000013000017945 */ /* 0x000fe60003800000 */
        /* <DEDUP_REMOVED lines=11> */
.L_x_1622:
[----:B------:R-:W-:Y:S01]  /*1d2f0*/  ULDC UR4, c[0x0][0x9e4] ;  /* 0x0002790000047ab9 */ /* 0x000fe20000000800 */
[----:B------:R-:W-:Y:S01]  /*1d300*/  IADD3 R189, R180, R219, -R224 ;  /* 0x000000dbb4bd7210 */ /* 0x000fe20007ffe8e0 */
[----:B------:R-:W-:-:S05]  /*1d310*/  IMAD.U32 R188, RZ, RZ, UR4 ;  /* 0x00000004ffbc7e24 */ /* 0x000fca000f8e00ff */
[----:B------:R-:W-:-:S13]  /*1d320*/  ISETP.NE.AND P2, PT, R188, 0x1, PT ;  /* 0x00000001bc00780c */ /* 0x000fda0003f45270 */
[----:B------:R-:W1:Y:S02]  /*1d330*/  @P2 LDC.64 R156, c[0x0][0x9e8] ;  /* 0x00027a00ff9c2b82 */ /* 0x000e640000000a00 */
[----:B-1----:R-:W-:-:S05]  /*1d340*/  @P2 IMAD.HI.U32 R156, R189, R156, RZ ;  /* 0x0000009cbd9c2227 */ /* 0x002fca00078e00ff */
[----:B------:R-:W-:-:S07]  /*1d350*/  @P2 SHF.R.U32.HI R189, RZ, R157, R156 ;  /* 0x0000009dffbd2219 */ /* 0x000fce000001169c */
.L_x_1623:
[----:B------:R-:W-:Y:S05]  /*1d360*/  BSYNC B1 ;  /* 0x0000000000017941 */ /* 0x000fea0003800000 */
.L_x_1621:
[----:B------:R-:W-:-:S04]  /*1d370*/  IMAD R189, R189, R188, -R177 ;  /* 0x000000bcbdbd7224 */ /* 0x000fc800078e0ab1 */
[----:B------:R-:W-:-:S05]  /*1d380*/  IMAD R189, R234, -0x2, R189 ;  /* 0xfffffffeeabd7824 */ /* 0x000fca00078e02bd */
[----:B------:R-:W-:Y:S02]  /*1d390*/  VIMNMX R181, R181, R189, !PT ;  /* 0x000000bdb5b57248 */ /* 0x000fe40007fe0100 */
[----:B------:R-:W-:-:S07]  /*1d3a0*/  VIADDMNMX R182, R189, R188, R182, PT ;  /* 0x000000bcbdb67246 */ /* 0x000fce00038001b6 */
.L_x_1620:
[----:B------:R-:W-:Y:S02]  /*1d3b0*/  ISETP.GT.AND P2, PT, R5, -0x1, PT ;  /* 0xffffffff0500780c */ /* 0x000fe40003f44270 */
[----:B------:R-:W-:Y:S02]  /*1d3c0*/  IADD3 R187, R187, 0x8, R180 ;  /* 0x00000008bbbb7810 */ /* 0x000fe40007ffe0b4 */
[C---:B------:R-:W-:Y:S02]  /*1d3d0*/  ISETP.GT.AND P3, PT, R181.reuse, RZ, P2 ;  /* 0x000000ffb500720c */ /* 0x040fe40001764270 */
[C---:B------:R-:W-:Y:S02]  /*1d3e0*/  ISETP.GT.AND P6, PT, R181.reuse, 0x1, P2 ;  /* 0x00000001b500780c */ /* 0x040fe400017c4270 */
[----:B------:R-:W-:Y:S02]  /*1d3f0*/  ISETP.LT.OR P4, PT, R182, 0x1, P3 ;  /* 0x00000001b600780c */ /* 0x000fe40001f81670 */
[----:B------:R-:W-:-:S02]  /*1d400*/  ISETP.GT.AND P3, PT, R181, 0x8, P2 ;  /* 0x00000008b500780c */ /* 0x000fc40001764270 */
[----:B0-----:R-:W-:Y:S02]  /*1d410*/  FSEL R156, R2, -INF , !P4 ;  /* 0xff800000029c7808 */ /* 0x001fe40006000000 */
        /* <DEDUP_REMOVED lines=48> */
[----:B------:R-:W-:Y:S01]  /*1d720*/  ULDC UR4, c[0x0][0x9e4] ;  /* 0x0002790000047ab9 */ /* 0x000fe20000000800 */
[----:B------:R-:W-:Y:S02]  /*1d730*/  VIADD R180, R180, 0x8 ;  /* 0x00000008b4b47836 */ /* 0x000fe40000000000 */
[----:B------:R-:W-:-:S03]  /*1d740*/  IMAD.U32 R181, RZ, RZ, UR4 ;  /* 0x00000004ffb57e24 */ /* 0x000fc6000f8e00ff */
[----:B------:R-:W-:Y:S02]  /*1d750*/  IADD3 R180, R180, R219, -R224 ;  /* 0x000000dbb4b47210 */ /* 0x000fe40007ffe8e0 */
[----:B------:R-:W-:Y:S02]  /*1d760*/  ISETP.NE.AND P3, PT, R181, 0x1, PT ;  /* 0x00000001b500780c */ /* 0x000fe40003f65270 */
[----:B------:R-:W-:-:S11]  /*1d770*/  LOP3.LUT R180, RZ, R180, RZ, 0x33, !PT ;  /* 0x000000b4ffb47212 */ /* 0x000fd600078e33ff */
[----:B------:R-:W0:Y:S02]  /*1d780*/  @P3 LDC.64 R2, c[0x0][0x9e8] ;  /* 0x00027a00ff023b82 */ /* 0x000e240000000a00 */
[----:B0-----:R-:W-:-:S05]  /*1d790*/  @P3 IMAD.HI.U32 R2, R180, R2, RZ ;  /* 0x00000002b4023227 */ /* 0x001fca00078e00ff */
[----:B------:R-:W-:-:S04]  /*1d7a0*/  @P3 SHF.R.U32.HI R180, RZ, R3, R2 ;  /* 0x00000003ffb43219 */ /* 0x000fc80000011602 */
[----:B------:R-:W-:Y:S01]  /*1d7b0*/  LOP3.LUT R180, RZ, R180, RZ, 0x33, !PT ;  /* 0x000000b4ffb47212 */ /* 0x000fe200078e33ff */
[----:B------:R-:W-:Y:S06]  /*1d7c0*/  BRA `(.L_x_1627) ;  /* 0x00000000001c7947 */ /* 0x000fec0003800000 */
.L_x_1626:
[----:B------:R-:W-:Y:S01]  /*1d7d0*/  ULDC UR4, c[0x0][0x9e4] ;  /* 0x0002790000047ab9 */ /* 0x000fe20000000800 */
[----:B------:R-:W-:Y:S02]  /*1d7e0*/  IMAD.MOV.U32 R180, RZ, RZ, R231 ;  /* 0x000000ffffb47224 */ /* 0x000fe400078e00e7 */
[----:B------:R-:W-:-:S05]  /*1d7f0*/  IMAD.U32 R181, RZ, RZ, UR4 ;  /* 0x00000004ffb57e24 */ /* 0x000fca000f8e00ff */
[----:B------:R-:W-:-:S13]  /*1d800*/  ISETP.NE.AND P3, PT, R181, 0x1, PT ;  /* 0x00000001b500780c */ /* 0x000fda0003f65270 */
[----:B------:R-:W0:Y:S02]  /*1d810*/  @P3 LDC.64 R2, c[0x0][0x9e8] ;  /* 0x00027a00ff023b82 */ /* 0x000e240000000a00 */
[----:B0-----:R-:W-:-:S05]  /*1d820*/  @P3 IMAD.HI.U32 R2, R231, R2, RZ ;  /* 0x00000002e7023227 */ /* 0x001fca00078e00ff */
[----:B------:R-:W-:-:S07]  /*1d830*/  @P3 SHF.R.U32.HI R180, RZ, R3, R2 ;  /* 0x00000003ffb43219 */ /* 0x000fce0000011602 */
.L_x_1627:
[----:B------:R-:W-:Y:S05]  /*1d840*/  BSYNC B1 ;  /* 0x0000000000017941 */ /* 0x000fea0003800000 */
.L_x_1625:
[----:B------:R-:W-:-:S04]  /*1d850*/  IMAD R177, R180, R181, -R177 ;  /* 0x000000b5b4b17224 */ /* 0x000fc800078e0ab1 */
[----:B------:R-:W-:-:S05]  /*1d860*/  IMAD R177, R234, -0x2, R177 ;  /* 0xfffffffeeab17824 */ /* 0x000fca00078e02b1 */
[----:B------:R-:W-:Y:S02]  /*1d870*/  VIMNMX R183, R183, R177, !PT ;  /* 0x000000b1b7b77248 */ /* 0x000fe40007fe0100 */
[----:B------:R-:W-:-:S07]  /*1d880*/  VIADDMNMX R187, R177, R181, R187, PT ;  /* 0x000000b5b1bb7246 */ /* 0x000fce00038001bb */
.L_x_1624:
[----:B------:R-:W-:Y:S01]  /*1d890*/  @!P1 VIADD R0, R0, 0x30860 ;  /* 0x0003086000009836 */ /* 0x000fe20000000000 */
[----:B------:R-:W2:Y:S01]  /*1d8a0*/  LDL R181, [R1+0x50] ;  /* 0x0000500001b57983 */ /* 0x000ea20000100800 */
[----:B------:R-:W-:Y:S01]  /*1d8b0*/  ULDC UR4, c[0x0][0x988] ;  /* 0x0002620000047ab9 */ /* 0x000fe20000000800 */
[----:B------:R-:W-:Y:S01]  /*1d8c0*/  ISETP.GT.AND P6, PT, R183, 0x9, P2 ;  /* 0x00000009b700780c */ /* 0x000fe200017c4270 */
[----:B------:R-:W-:Y:S01]  /*1d8d0*/  IMAD.MOV.U32 R235, RZ, RZ, R218 ;  /* 0x000000ffffeb7224 */ /* 0x000fe200078e00da */
[----:B------:R-:W-:Y:S01]  /*1d8e0*/  @!P1 PRMT R0, RZ, 0x654, R0 ;  /* 0x00000654ff009816 */ /* 0x000fe20000000000 */
[----:B------:R-:W-:Y:S01]  /*1d8f0*/  IMAD.MOV.U32 R232, RZ, RZ, R22 ;  /* 0x000000ffffe87224 */ /* 0x000fe200078e0016 */
[----:B------:R-:W-:Y:S02]  /*1d900*/  ISETP.LT.OR P6, PT, R187, 0xa, P6 ;  /* 0x0000000abb00780c */ /* 0x000fe400037c1670 */
[----:B------:R0:W-:Y:S01]  /*1d910*/  @!P1 SYNCS.ARRIVE.TRANS64.RED.A1T0 RZ, [R0+URZ], RZ ;  /* 0x000000ff00ff99a7 */ /* 0x0001e2000810043f */
[----:B------:R-:W-:-:S02]  /*1d920*/  ISETP.GT.AND P4, PT, R183, 0x1, P2 ;  /* 0x00000001b700780c */ /* 0x000fc40001784270 */
[----:B------:R-:W-:Y:S02]  /*1d930*/  FSEL R155, R155, -INF , !P6 ;  /* 0xff8000009b9b7808 */ /* 0x000fe40007000000 */
[----:B------:R-:W-:Y:S02]  /*1d940*/  ISETP.GT.AND P6, PT, R183, 0x18, P2 ;  /* 0x00000018b700780c */ /* 0x000fe400017c4270 */
[C---:B------:R-:W-:Y:S02]  /*1d950*/  ISETP.LT.OR P4, PT, R187.reuse, 0x2, P4 ;  /* 0x00000002bb00780c */ /* 0x040fe40002781670 */
        /* <DEDUP_REMOVED lines=17> */
[----:B------:R-:W-:Y:S02]  /*1da70*/  ISETP.GT.AND P6, PT, R183, 0x38, P2 ;  /* 0x00000038b700780c */ /* 0x000fe400017c4270 */
[----:B------:R-:W-:Y:S02]  /*1da80*/  FMNMX.FTZ R0, R169, R0, !PT ;  /* 0x00000000a9007209 */ /* 0x000fe40007810000 */
[----:B------:R-:W-:Y:S02]  /*1da90*/  ISETP.LT.OR P6, PT, R187, 0x39, P6 ;  /* 0x00000039bb00780c */ /* 0x000fe400037c1670 */
        /* <DEDUP_REMOVED lines=10> */
[----:B------:R-:W-:-:S03]  /*1db40*/  IMAD.U32 R2, RZ, RZ, UR4 ;  /* 0x00000004ff027e24 */ /* 0x000fc6000f8e00ff */
[C---:B------:R-:W-:Y:S01]  /*1db50*/  FSETP.NEU.FTZ.AND P3, PT, R3.reuse, -INF , PT ;  /* 0xff8000000300780b */ /* 0x040fe20003f7d000 */
[----:B------:R-:W-:-:S03]  /*1db60*/  FMUL.FTZ R0, R3, R2 ;  /* 0x0000000203007220 */ /* 0x000fc60000410000 */
[----:B------:R-:W-:Y:S02]  /*1db70*/  FSEL R177, R3, RZ, P3 ;  /* 0x000000ff03b17208 */ /* 0x000fe40001800000 */
[----:B------:R-:W-:Y:S02]  /*1db80*/  FSEL R0, R0, RZ, P3 ;  /* 0x000000ff00007208 */ /* 0x000fe40001800000 */
[----:B------:R-:W-:Y:S01]  /*1db90*/  ISETP.GT.AND P3, PT, R183, 0x8, P2 ;  /* 0x00000008b700780c */ /* 0x000fe20001764270 */
[----:B------:R-:W-:Y:S01]  /*1dba0*/  FADD.FTZ R177, -R177, R230 ;  /* 0x000000e6b1b17221 */ /* 0x000fe20000010100 */
[----:B------:R-:W-:Y:S02]  /*1dbb0*/  IMAD.MOV.U32 R230, RZ, RZ, R3 ;  /* 0x000000ffffe67224 */ /* 0x000fe400078e0003 */
[-CC-:B------:R-:W-:Y:S01]  /*1dbc0*/  FFMA.FTZ R156, R156, R2.reuse, -R0.reuse ;  /* 0x000000029c9c7223 */ /* 0x180fe20000010800 */
[-CC-:B------:R-:W-:Y:S01]  /*1dbd0*/  FFMA.FTZ R157, R157, R2.reuse, -R0.reuse ;  /* 0x000000029d9d7223 */ /* 0x180fe20000010800 */
[-C--:B------:R-:W-:Y:S01]  /*1dbe0*/  FMUL.FTZ R177, R177, R2.reuse ;  /* 0x00000002b1b17220 */ /* 0x080fe20000410000 */
[-CC-:B------:R-:W-:Y:S01]  /*1dbf0*/  FFMA.FTZ R154, R154, R2.reuse, -R0.reuse ;  /* 0x000000029a9a7223 */ /* 0x180fe20000010800 */
        /* <DEDUP_REMOVED lines=12> */
[----:B------:R-:W-:Y:S01]  /*1dcc0*/  FFMA.FTZ R0, R179, R2, -R0 ;  /* 0x00000002b3007223 */ /* 0x000fe20000010800 */
[----:B------:R-:W-:Y:S01]  /*1dcd0*/  FSEL R179, R23, -INF , !P4 ;  /* 0xff80000017b37808 */ /* 0x000fe20006000000 */
[----:B------:R-:W-:Y:S01]  /*1dce0*/  MUFU.EX2 R156, R156 ;  /* 0x0000009c009c7308 */ /* 0x000fe20000000800 */
[----:B------:R-:W-:-:S02]  /*1dcf0*/  ISETP.LT.OR P3, PT, R187, 0x9, P3 ;  /* 0x00000009bb00780c */ /* 0x000fc40001f61670 */
[----:B------:R-:W-:Y:S02]  /*1dd00*/  ISETP.GT.AND P4, PT, R183, 0x10, P2 ;  /* 0x00000010b700780c */ /* 0x000fe40001784270 */
[----:B------:R-:W-:Y:S02]  /*1dd10*/  FSEL R153, R153, -INF , !P3 ;  /* 0xff80000099997808 */ /* 0x000fe40005800000 */
[----:B------:R-:W-:Y:S01]  /*1dd20*/  ISETP.GT.AND P3, PT, R183, 0x11, P2 ;  /* 0x00000011b700780c */ /* 0x000fe20001764270 */
[----:B------:R-:W0:Y:S01]  /*1dd30*/  MUFU.EX2 R23, R177 ;  /* 0x000000b100177308 */ /* 0x000e220000000800 */
[C---:B------:R-:W-:Y:S02]  /*1dd40*/  ISETP.LT.OR P4, PT, R187.reuse, 0x11, P4 ;  /* 0x00000011bb00780c */ /* 0x040fe40002781670 */
[----:B------:R-:W-:Y:S02]  /*1dd50*/  ISETP.LT.OR P3, PT, R187, 0x12, P3 ;  /* 0x00000012bb00780c */ /* 0x000fe40001f61670 */
[----:B------:R-:W-:-:S02]  /*1dd60*/  FSEL R158, R158, -INF , !P4 ;  /* 0xff8000009e9e7808 */ /* 0x000fc40006000000 */
[C---:B------:R-:W-:Y:S01]  /*1dd70*/  ISETP.GT.AND P4, PT, R183.reuse, 0x19, P2 ;  /* 0x00000019b700780c */ /* 0x040fe20001784270 */
[----:B------:R0:W1:Y:S01]  /*1dd80*/  MUFU.EX2 R196, R157 ;  /* 0x0000009d00c47308 */ /* 0x0000620000000800 */
[----:B------:R-:W-:Y:S02]  /*1dd90*/  FSEL R160, R160, -INF , !P3 ;  /* 0xff800000a0a07808 */ /* 0x000fe40005800000 */
[----:B------:R-:W-:Y:S02]  /*1dda0*/  ISETP.GT.AND P3, PT, R183, 0x20, P2 ;  /* 0x00000020b700780c */ /* 0x000fe40001764270 */
[C---:B------:R-:W-:Y:S02]  /*1ddb0*/  ISETP.LT.OR P4, PT, R187.reuse, 0x1a, P4 ;  /* 0x0000001abb00780c */ /* 0x040fe40002781670 */
[----:B------:R-:W-:Y:S01]  /*1ddc0*/  ISETP.LT.OR P3, PT, R187, 0x21, P3 ;  /* 0x00000021bb00780c */ /* 0x000fe20001f61670 */
[----:B------:R-:W-:Y:S01]  /*1ddd0*/  MUFU.EX2 R154, R154 ;  /* 0x0000009a009a7308 */ /* 0x000fe20000000800 */
[----:B0-----:R-:W-:Y:S01]  /*1dde0*/  FFMA.FTZ R157, R23, R227, R156 ;  /* 0x000000e3179d7223 */ /* 0x001fe2000001009c */
[----:B------:R-:W-:-:S02]  /*1ddf0*/  FSEL R162, R162, -INF , !P4 ;  /* 0xff800000a2a27808 */ /* 0x000fc40006000000 */
[----:B------:R-:W-:Y:S02]  /*1de00*/  ISETP.GT.AND P4, PT, R183, 0x28, P2 ;  /* 0x00000028b700780c */ /* 0x000fe40001784270 */
[----:B------:R-:W-:Y:S02]  /*1de10*/  FSEL R163, R163, -INF , !P3 ;  /* 0xff800000a3a37808 */ /* 0x000fe40005800000 */
[----:B------:R-:W-:Y:S01]  /*1de20*/  ISETP.GT.AND P3, PT, R183, 0x29, P2 ;  /* 0x00000029b700780c */ /* 0x000fe20001764270 */
[C---:B-1----:R-:W-:Y:S01]  /*1de30*/  FADD.FTZ R157, R196.reuse, R157 ;  /* 0x0000009dc49d7221 */ /* 0x042fe20000010000 */
[----:B------:R-:W-:Y:S01]  /*1de40*/  F2FP.BF16.F32.PACK_AB R196, R196, R156 ;  /* 0x0000009cc4c4723e */ /* 0x000fe200000010ff */
[----:B------:R-:W0:Y:S01]  /*1de50*/  MUFU.EX2 R184, R184 ;  /* 0x000000b800b87308 */ /* 0x000e220000000800 */
[----:B------:R-:W-:Y:S02]  /*1de60*/  FMNMX.FTZ R156, R152, R229, !PT ;  /* 0x000000e5989c7209 */ /* 0x000fe40007810000 */
[----:B------:R-:W-:-:S02]  /*1de70*/  ISETP.LT.OR P4, PT, R187, 0x29, P4 ;  /* 0x00000029bb00780c */ /* 0x000fc40002781670 */
[----:B------:R-:W-:Y:S02]  /*1de80*/  FMNMX.FTZ R156, R179, R156, !PT ;  /* 0x0000009cb39c7209 */ /* 0x000fe40007810000 */
[----:B------:R-:W-:Y:S01]  /*1de90*/  ISETP.LT.OR P3, PT, R187, 0x2a, P3 ;  /* 0x0000002abb00780c */ /* 0x000fe20001f61670 */
[----:B------:R-:W-:Y:S01]  /*1dea0*/  MUFU.EX2 R159, R159 ;  /* 0x0000009f009f7308 */ /* 0x000fe20000000800 */
[----:B------:R-:W-:Y:S02]  /*1deb0*/  FMNMX.FTZ R156, R153, R156, !PT ;  /* 0x0000009c999c7209 */ /* 0x000fe40007810000 */
[----:B------:R-:W-:Y:S02]  /*1dec0*/  FSEL R166, R166, -INF , !P4 ;  /* 0xff800000a6a67808 */ /* 0x000fe40006000000 */
[----:B------:R-:W-:Y:S02]  /*1ded0*/  FMNMX.FTZ R156, R155, R156, !PT ;  /* 0x0000009c9b9c7209 */ /* 0x000fe40007810000 */
[----:B------:R-:W-:Y:S01]  /*1dee0*/  ISETP.GT.AND P4, PT, R183, 0x30, P2 ;  /* 0x00000030b700780c */ /* 0x000fe20001784270 */
[----:B------:R-:W1:Y:S01]  /*1def0*/  MUFU.EX2 R185, R185 ;  /* 0x000000b900b97308 */ /* 0x000e620000000800 */
[----:B------:R-:W-:-:S02]  /*1df00*/  FMNMX.FTZ R156, R158, R156, !PT ;  /* 0x0000009c9e9c7209 */ /* 0x000fc40007810000 */
[----:B------:R-:W-:Y:S02]  /*1df10*/  FSEL R168, R168, -INF , !P3 ;  /* 0xff800000a8a87808 */ /* 0x000fe40005800000 */
[----:B------:R-:W-:Y:S02]  /*1df20*/  FMNMX.FTZ R156, R160, R156, !PT ;  /* 0x0000009ca09c7209 */ /* 0x000fe40007810000 */
[----:B------:R-:W-:Y:S01]  /*1df30*/  ISETP.GT.AND P3, PT, R183, 0x31, P2 ;  /* 0x00000031b700780c */ /* 0x000fe20001764270 */
[----:B------:R-:W-:Y:S01]  /*1df40*/  MUFU.EX2 R186, R186 ;  /* 0x000000ba00ba7308 */ /* 0x000fe20000000800 */
[----:B------:R-:W-:Y:S02]  /*1df50*/  FMNMX.FTZ R156, R161, R156, !PT ;  /* 0x0000009ca19c7209 */ /* 0x000fe40007810000 */
[----:B------:R-:W-:Y:S02]  /*1df60*/  ISETP.LT.OR P4, PT, R187, 0x31, P4 ;  /* 0x00000031bb00780c */ /* 0x000fe40002781670 */
[----:B------:R-:W-:-:S02]  /*1df70*/  FMNMX.FTZ R156, R162, R156, !PT ;  /* 0x0000009ca29c7209 */ /* 0x000fc40007810000 */
[----:B------:R-:W-:Y:S01]  /*1df80*/  ISETP.LT.OR P3, PT, R187, 0x32, P3 ;  /* 0x00000032bb00780c */ /* 0x000fe20001f61670 */
[----:B------:R-:W3:Y:S01]  /*1df90*/  MUFU.EX2 R165, R165 ;  /* 0x000000a500a57308 */ /* 0x000ee20000000800 */
[----:B------:R-:W-:Y:S02]  /*1dfa0*/  FMNMX.FTZ R156, R163, R156, !PT ;  /* 0x0000009ca39c7209 */ /* 0x000fe40007810000 */
[----:B------:R-:W-:Y:S02]  /*1dfb0*/  FSEL R170, R170, -INF , !P4 ;  /* 0xff800000aaaa7808 */ /* 0x000fe40006000000 */
[----:B------:R-:W-:Y:S02]  /*1dfc0*/  FMNMX.FTZ R156, R164, R156, !PT ;  /* 0x0000009ca49c7209 */ /* 0x000fe40007810000 */
[----:B------:R-:W-:Y:S01]  /*1dfd0*/  ISETP.GT.AND P2, PT, R183, 0x39, P2 ;  /* 0x00000039b700780c */ /* 0x000fe20001744270 */
[----:B------:R-:W-:Y:S01]  /*1dfe0*/  MUFU.EX2 R167, R167 ;  /* 0x000000a700a77308 */ /* 0x000fe20000000800 */
[----:B------:R-:W-:-:S02]  /*1dff0*/  FMNMX.FTZ R156, R166, R156, !PT ;  /* 0x0000009ca69c7209 */ /* 0x000fc40007810000 */
[----:B------:R-:W-:Y:S02]  /*1e000*/  FSEL R171, R171, -INF , !P3 ;  /* 0xff800000abab7808 */ /* 0x000fe40005800000 */
[----:B------:R-:W-:Y:S02]  /*1e010*/  FMNMX.FTZ R156, R168, R156, !PT ;  /* 0x0000009ca89c7209 */ /* 0x000fe40007810000 */
[----:B------:R-:W-:Y:S01]  /*1e020*/  ISETP.LT.OR P2, PT, R187, 0x3a, P2 ;  /* 0x0000003abb00780c */ /* 0x000fe20001741670 */
[----:B------:R-:W4:Y:S01]  /*1e030*/  MUFU.EX2 R169, R169 ;  /* 0x000000a900a97308 */ /* 0x000f220000000800 */
[----:B------:R-:W-:Y:S02]  /*1e040*/  FMNMX.FTZ R177, R170, R156, !PT ;  /* 0x0000009caab17209 */ /* 0x000fe40007810000 */
[----:B------:R-:W-:Y:S02]  /*1e050*/  FSEL R156, R4, -INF , !P6 ;  /* 0xff800000049c7808 */ /* 0x000fe40007000000 */
[----:B------:R-:W-:-:S02]  /*1e060*/  FMNMX.FTZ R177, R171, R177, !PT ;  /* 0x000000b1abb17209 */ /* 0x000fc40007810000 */
[----:B------:R-:W-:Y:S01]  /*1e070*/  FSEL R175, R175, -INF , !P2 ;  /* 0xff800000afaf7808 */ /* 0x000fe20005000000 */
[----:B------:R-:W-:Y:S01]  /*1e080*/  MUFU.EX2 R172, R172 ;  /* 0x000000ac00ac7308 */ /* 0x000fe20000000800 */
[----:B------:R-:W-:Y:S02]  /*1e090*/  FMNMX.FTZ R177, R156, R177, !PT ;  /* 0x000000b19cb17209 */ /* 0x000fe40007810000 */
[----:B0-----:R-:W-:Y:S02]  /*1e0a0*/  F2FP.BF16.F32.PACK_AB R198, R184, R154 ;  /* 0x0000009ab8c6723e */ /* 0x001fe400000010ff */
[----:B------:R-:W-:Y:S02]  /*1e0b0*/  FMNMX.FTZ R177, R175, R177, !PT ;  /* 0x000000b1afb17209 */ /* 0x000fe40007810000 */
[----:B-1----:R-:W-:Y:S01]  /*1e0c0*/  F2FP.BF16.F32.PACK_AB R192, R185, R159 ;  /* 0x0000009fb9c0723e */ /* 0x002fe200000010ff */
[----:B------:R-:W0:Y:S01]  /*1e0d0*/  MUFU.EX2 R173, R173 ;  /* 0x000000ad00ad7308 */ /* 0x000e220000000800 */
[----:B---3--:R-:W-:Y:S01]  /*1e0e0*/  F2FP.BF16.F32.PACK_AB R194, R165, R186 ;  /* 0x000000baa5c2723e */ /* 0x008fe200000010ff */
[----:B------:R-:W1:Y:S01]  /*1e0f0*/  SHFL.BFLY PT, R4, R177, 0x2, 0x1f ;  /* 0x0c401f00b1047f89 */ /* 0x000e6200000e0000 */
[----:B----4-:R-:W-:-:S05]  /*1e100*/  F2FP.BF16.F32.PACK_AB R188, R169, R167 ;  /* 0x000000a7a9bc723e */ /* 0x010fca00000010ff */
[----:B------:R-:W-:Y:S08]  /*1e110*/  MUFU.EX2 R174, R174 ;  /* 0x000000ae00ae7308 */ /* 0x000ff00000000800 */
[----:B------:R-:W3:Y:S01]  /*1e120*/  MUFU.EX2 R176, R176 ;  /* 0x000000b000b07308 */ /* 0x000ee20000000800 */
[----:B0-----:R-:W-:-:S07]  /*1e130*/  F2FP.BF16.F32.PACK_AB R190, R173, R172 ;  /* 0x000000acadbe723e */ /* 0x001fce00000010ff */
[----:B------:R-:W-:Y:S01]  /*1e140*/  MUFU.EX2 R178, R178 ;  /* 0x000000b200b27308 */ /* 0x000fe20000000800 */
[----:B-1----:R-:W-:-:S05]  /*1e150*/  FMNMX.FTZ R177, R177, R4, !PT ;  /* 0x00000004b1b17209 */ /* 0x002fca0007810000 */
        /* <DEDUP_REMOVED lines=12> */
[-C--:B------:R-:W-:Y:S01]  /*1e220*/  FFMA.FTZ R179, R179, R2.reuse, -R180 ;  /* 0x00000002b3b37223 */ /* 0x080fe200000108b4 */
[----:B------:R-:W-:Y:S01]  /*1e230*/  FADD.FTZ R0, R159, R0 ;  /* 0x000000009f007221 */ /* 0x000fe20000010000 */
[-C--:B------:R-:W-:Y:S01]  /*1e240*/  FFMA.FTZ R153, R153, R2.reuse, -R180 ;  /* 0x0000000299997223 */ /* 0x080fe200000108b4 */
[-C--:B------:R-:W-:Y:S01]  /*1e250*/  FMUL.FTZ R154, R154, R2.reuse ;  /* 0x000000029a9a7220 */ /* 0x080fe20000410000 */
[----:B------:R-:W-:Y:S01]  /*1e260*/  MUFU.EX2 R152, R152 ;  /* 0x0000009800987308 */ /* 0x000fe20000000800 */
[----:B------:R-:W-:Y:S01]  /*1e270*/  FADD.FTZ R0, R185, R0 ;  /* 0x00000000b9007221 */ /* 0x000fe20000010000 */
[-CC-:B------:R-:W-:Y:S01]  /*1e280*/  FFMA.FTZ R155, R155, R2.reuse, -R180.reuse ;  /* 0x000000029b9b7223 */ /* 0x180fe200000108b4 */
[-CC-:B------:R-:W-:Y:S01]  /*1e290*/  FFMA.FTZ R158, R158, R2.reuse, -R180.reuse ;  /* 0x000000029e9e7223 */ /* 0x180fe200000108b4 */
[-C--:B------:R-:W-:Y:S01]  /*1e2a0*/  FFMA.FTZ R160, R160, R2.reuse, -R180 ;  /* 0x00000002a0a07223 */ /* 0x080fe200000108b4 */
[----:B------:R-:W-:Y:S01]  /*1e2b0*/  FADD.FTZ R0, R186, R0 ;  /* 0x00000000ba007221 */ /* 0x000fe20000010000 */
[-CC-:B------:R-:W-:Y:S01]  /*1e2c0*/  FFMA.FTZ R161, R161, R2.reuse, -R180.reuse ;  /* 0x00000002a1a17223 */ /* 0x180fe200000108b4 */
[-C--:B------:R-:W-:Y:S01]  /*1e2d0*/  FFMA.FTZ R162, R162, R2.reuse, -R180 ;  /* 0x00000002a2a27223 */ /* 0x080fe200000108b4 */
[----:B------:R-:W0:Y:S01]  /*1e2e0*/  MUFU.EX2 R179, R179 ;  /* 0x000000b300b37308 */ /* 0x000e220000000800 */
[----:B------:R-:W-:Y:S01]  /*1e2f0*/  FADD.FTZ R0, R165, R0 ;  /* 0x00000000a5007221 */ /* 0x000fe20000010000 */
[-CC-:B------:R-:W-:Y:S01]  /*1e300*/  FFMA.FTZ R163, R163, R2.reuse, -R180.reuse ;  /* 0x00000002a3a37223 */ /* 0x180fe200000108b4 */
[-CC-:B------:R-:W-:Y:S01]  /*1e310*/  FFMA.FTZ R164, R164, R2.reuse, -R180.reuse ;  /* 0x00000002a4a47223 */ /* 0x180fe200000108b4 */
[-C--:B------:R-:W-:Y:S01]  /*1e320*/  FFMA.FTZ R166, R166, R2.reuse, -R180 ;  /* 0x00000002a6a67223 */ /* 0x080fe200000108b4 */
[----:B------:R-:W-:Y:S01]  /*1e330*/  FADD.FTZ R157, R167, R0 ;  /* 0x00000000a79d7221 */ /* 0x000fe20000010000 */
[-CC-:B------:R-:W-:Y:S01]  /*1e340*/  FFMA.FTZ R168, R168, R2.reuse, -R180.reuse ;  /* 0x00000002a8a87223 */ /* 0x180fe200000108b4 */
[-CC-:B------:R-:W-:Y:S01]  /*1e350*/  FFMA.FTZ R170, R170, R2.reuse, -R180.reuse ;  /* 0x00000002aaaa7223 */ /* 0x180fe200000108b4 */
[----:B------:R2:W4:Y:S01]  /*1e360*/  MUFU.EX2 R0, R154 ;  /* 0x0000009a00007308 */ /* 0x0005220000000800 */
[-CC-:B------:R-:W-:Y:S01]  /*1e370*/  FFMA.FTZ R171, R171, R2.reuse, -R180.reuse ;  /* 0x00000002abab7223 */ /* 0x180fe200000108b4 */
[-CC-:B------:R-:W-:Y:S01]  /*1e380*/  FFMA.FTZ R156, R156, R2.reuse, -R180.reuse ;  /* 0x000000029c9c7223 */ /* 0x180fe200000108b4 */
[----:B------:R-:W-:Y:S01]  /*1e390*/  FADD.FTZ R157, R169, R157 ;  /* 0x0000009da99d7221 */ /* 0x000fe20000010000 */
[----:B------:R-:W-:Y:S01]  /*1e3a0*/  FFMA.FTZ R175, R175, R2, -R180 ;  /* 0x00000002afaf7223 */ /* 0x000fe200000108b4 */
[----:B---3--:R-:W-:Y:S01]  /*1e3b0*/  F2FP.BF16.F32.PACK_AB R184, R176, R174 ;  /* 0x000000aeb0b8723e */ /* 0x008fe200000010ff */
[----:B------:R-:W-:-:S02]  /*1e3c0*/  VIADD R5, R5, 0xffffffff ;  /* 0xffffffff05057836 */ /* 0x000fc40000000000 */
[----:B------:R-:W-:Y:S01]  /*1e3d0*/  FADD.FTZ R157, R172, R157 ;  /* 0x0000009dac9d7221 */ /* 0x000fe20000010000 */
[----:B------:R-:W3:Y:S01]  /*1e3e0*/  MUFU.EX2 R153, R153 ;  /* 0x0000009900997308 */ /* 0x000ee20000000800 */
[----:B-1----:R-:W-:Y:S01]  /*1e3f0*/  F2FP.BF16.F32.PACK_AB R186, R177, R178 ;  /* 0x000000b2b1ba723e */ /* 0x002fe200000010ff */
[----:B------:R-:W-:Y:S02]  /*1e400*/  IMAD.MOV.U32 R229, RZ, RZ, R4 ;  /* 0x000000ffffe57224 */ /* 0x000fe400078e0004 */
[----:B------:R-:W-:Y:S01]  /*1e410*/  FADD.FTZ R157, R173, R157 ;  /* 0x0000009dad9d7221 */ /* 0x000fe20000010000 */
[----:B0-----:R-:W-:-:S03]  /*1e420*/  F2FP.BF16.F32.PACK_AB R197, R179, R152 ;  /* 0x00000098b3c5723e */ /* 0x001fc600000010ff */
[----:B--2---:R-:W-:Y:S01]  /*1e430*/  FADD.FTZ R154, R174, R157 ;  /* 0x0000009dae9a7221 */ /* 0x004fe20000010000 */
[----:B------:R-:W0:Y:S01]  /*1e440*/  MUFU.EX2 R155, R155 ;  /* 0x0000009b009b7308 */ /* 0x000e220000000800 */
[----:B----4-:R-:W-:Y:S02]  /*1e450*/  FFMA.FTZ R226, R0, R226, R152 ;  /* 0x000000e200e27223 */ /* 0x010fe40000010098 */
[----:B------:R-:W-:Y:S02]  /*1e460*/  FADD.FTZ R154, R176, R154 ;  /* 0x0000009ab09a7221 */ /* 0x000fe40000010000 */
[----:B------:R-:W-:Y:S02]  /*1e470*/  FADD.FTZ R226, R179, R226 ;  /* 0x000000e2b3e27221 */ /* 0x000fe40000010000 */
[----:B------:R-:W-:Y:S01]  /*1e480*/  FADD.FTZ R154, R178, R154 ;  /* 0x0000009ab29a7221 */ /* 0x000fe20000010000 */
[----:B------:R-:W1:Y:S01]  /*1e490*/  MUFU.EX2 R158, R158 ;  /* 0x0000009e009e7308 */ /* 0x000e620000000800 */
[----:B---3--:R-:W-:-:S02]  /*1e4a0*/  FADD.FTZ R226, R153, R226 ;  /* 0x000000e299e27221 */ /* 0x008fc40000010000 */
[----:B------:R-:W-:-:S05]  /*1e4b0*/  FADD.FTZ R227, R177, R154 ;  /* 0x0000009ab1e37221 */ /* 0x000fca0000010000 */
        /* <DEDUP_REMOVED lines=27> */
[----:B------:R-:W-:-:S03]  /*1e670*/  F2FP.BF16.F32.PACK_AB R185, R171, R170 ;  /* 0x000000aaabb9723e */ /* 0x000fc600000010ff */
[----:B--2---:R-:W-:-:S04]  /*1e680*/  FADD.FTZ R226, R156, R226 ;  /* 0x000000e29ce27221 */ /* 0x004fc80000010000 */
[C---:B0-----:R-:W-:Y:S01]  /*1e690*/  FADD.FTZ R226, R175.reuse, R226 ;  /* 0x000000e2afe27221 */ /* 0x041fe20000010000 */
[----:B------:R-:W-:Y:S01]  /*1e6a0*/  F2FP.BF16.F32.PACK_AB R187, R175, R156 ;  /* 0x0000009cafbb723e */ /* 0x000fe200000010ff */
[----:B------:R-:W-:Y:S06]  /*1e6b0*/  @P2 BRA `(.L_x_1628) ;  /* 0xffffffd000502947 */ /* 0x000fec000383ffff */
.L_x_1609:
[----:B------:R-:W-:Y:S05]  /*1e6c0*/  BSYNC B0 ;  /* 0x0000000000007941 */ /* 0x000fea0003800000 */
.L_x_1608:
        /* <DEDUP_REMOVED lines=131> */
.L_x_1629:
[----:B------:R-:W-:Y:S01]  /*1ef00*/  IMAD R12, R22, 0x8, R16 ;  /* 0x00000008160c7824 */ /* 0x000fe200078e0210 */
[----:B------:R-:W-:-:S04]  /*1ef10*/  SHF.L.U32 R5, R218, 0x1f, RZ ;  /* 0x0000001fda057819 */ /* 0x000fc800000006ff */
[----:B------:R0:W1:Y:S01]  /*1ef20*/  SYNCS.PHASECHK.TRANS64.TRYWAIT P2, [R12+URZ+0x30850], R5 ;  /* 0x030850050c0075a7 */ /* 0x000062000804017f */
[----:B------:R-:W-:Y:S05]  /*1ef30*/  @!P0 BRA `(.L_x_1630) ;  /* 0x0000000000048947 */ /* 0x000fea0003800000 */
[----:B------:R-:W-:Y:S01]  /*1ef40*/  BPT.TRAP 0x1 ;  /* 0x000000040000795c */ /* 0x000fe20000300000 */
.L_x_1630:
        /* <DEDUP_REMOVED lines=9> */
.L_x_1632:
[----:B------:R-:W-:Y:S05]  /*1efe0*/  BSYNC B0 ;  /* 0x0000000000007941 */ /* 0x000fea0003800000 */
.L_x_1631:
[----:B------:R-:W-:Y:S01]  /*1eff0*/  IMAD.MOV.U32 R6, RZ, RZ, R0 ;  /* 0x000000ffff067224 */ /* 0x000fe200078e0000 */
[----:B------:R-:W2:Y:S01]  /*1f000*/  LDL.LU R16, [R1+0x68] ;  /* 0x0000680001107983 */ /* 0x000ea20000300800 */
[----:B------:R-:W-:Y:S01]  /*1f010*/  IMAD.MOV.U32 R7, RZ, RZ, 0x40000040 ;  /* 0x40000040ff077424 */ /* 0x000fe200078e00ff */
[----:B------:R-:W-:Y:S01]  /*1f020*/  WARPGROUP.ARRIVE ;  /* 0x00000000000079c5 */ /* 0x000fe20000000000 */
[----:B------:R-:W-:Y:S01]  /*1f030*/  VIADD R22, R22, 0x1 ;  /* 0x0000000116167836 */ /* 0x000fe20000000000 */
[----:B------:R-:W-:Y:S01]  /*1f040*/  R2UR UR6, R6 ;  /* 0x00000000060672ca */ /* 0x000fe200000e0000 */
[----:B------:R-:W-:Y:S01]  /*1f050*/  VIADD R6, R0, 0x80 ;  /* 0x0000008000067836 */ /* 0x000fe20000000000 */
[----:B------:R-:W-:Y:S01]  /*1f060*/  R2UR UR7, R7 ;  /* 0x00000000070772ca */ /* 0x000fe200000e0000 */
[----:B------:R-:W-:Y:S01]  /*1f070*/  IMAD.MOV.U32 R7, RZ, RZ, 0x40000040 ;  /* 0x40000040ff077424 */ /* 0x000fe200078e00ff */
[----:B01----:R-:W-:Y:S01]  /*1f080*/  SHFL.BFLY PT, R5, R226, 0x2, 0x1f ;  /* 0x0c401f00e2057f89 */ /* 0x003fe200000e0000 */
[----:B------:R-:W-:Y:S01]  /*1f090*/  ISETP.NE.AND P2, PT, R22, 0x2, PT ;  /* 0x000000021600780c */ /* 0x000fe20003f45270 */
[----:B------:R-:W-:-:S03]  /*1f0a0*/  @!P1 VIADD R12, R12, 0x30860 ;  /* 0x000308600c0c9836 */ /* 0x000fc60000000000 */
[----:B------:R-:W-:Y:S02]  /*1f0b0*/  SEL R22, R22, RZ, P2 ;  /* 0x000000ff16167207 */ /* 0x000fe40001000000 */
[----:B------:R-:W-:-:S04]  /*1f0c0*/  @!P1 PRMT R12, RZ, 0x654, R12 ;  /* 0x00000654ff0c9816 */ /* 0x000fc8000000000c */
[----:B------:R-:W-:Y:S01]  /*1f0d0*/  HGMMA.64x256x16.F32.BF16 R24, R196, gdesc[UR4].tnspB, R24, gsb0 ;  /* 0x43e00004c4187df0 */ /* 0x000fe20008001818 */
[----:B------:R-:W-:Y:S01]  /*1f0e0*/  R2UR UR6, R6 ;  /* 0x00000000060672ca */ /* 0x000fe200000e0000 */
[----:B------:R-:W-:Y:S01]  /*1f0f0*/  VIADD R6, R0, 0x100 ;  /* 0x0000010000067836 */ /* 0x000fe20000000000 */
[----:B------:R-:W-:Y:S01]  /*1f100*/  R2UR UR7, R7 ;  /* 0x00000000070772ca */ /* 0x000fe200000e0000 */
[----:B------:R-:W-:Y:S01]  /*1f110*/  IMAD.MOV.U32 R7, RZ, RZ, 0x40000040 ;  /* 0x40000040ff077424 */ /* 0x000fe200078e00ff */
[----:B------:R-:W-:Y:S02]  /*1f120*/  WARPGROUP.DEPBAR.LE gsb0, 0x0 ;  /* 0x00008000000079c5 */ /* 0x000fe40000010000 */
[----:B------:R-:W-:-:S15]  /*1f130*/  WARPGROUP.ARRIVE ;  /* 0x00000000000079c5 */ /* 0x000fde0000000000 */
[----:B------:R-:W-:-:S06]  /*1f140*/  NOP ;  /* 0x0000000000007918 */ /* 0x000fcc0000000000 */
[----:B------:R-:W-:Y:S01]  /*1f150*/  HGMMA.64x256x16.F32.BF16 R24, R192, gdesc[UR4].tnspB, R24, gsb0 ;  /* 0x43e00004c0187df0 */ /* 0x000fe20008001818 */
[----:B------:R-:W-:Y:S01]  /*1f160*/  R2UR UR6, R6 ;  /* 0x00000000060672ca */ /* 0x000fe200000e0000 */
[----:B------:R-:W-:Y:S01]  /*1f170*/  VIADD R6, R0, 0x180 ;  /* 0x0000018000067836 */ /* 0x000fe20000000000 */
[----:B------:R-:W-:Y:S01]  /*1f180*/  R2UR UR7, R7 ;  /* 0x00000000070772ca */ /* 0x000fe200000e0000 */
[----:B------:R-:W-:Y:S01]  /*1f190*/  IMAD.MOV.U32 R7, RZ, RZ, 0x40000040 ;  /* 0x40000040ff077424 */ /* 0x000fe200078e00ff */
[----:B------:R-:W0:Y:S01]  /*1f1a0*/  SHFL.BFLY PT, R0, R227, 0x2, 0x1f ;  /* 0x0c401f00e3007f89 */ /* 0x000e2200000e0000 */
[----:B--2---:R-:W-:-:S05]  /*1f1b0*/  VIADD R16, R16, 0x1 ;  /* 0x0000000110107836 */ /* 0x004fca0000000000 */
[----:B------:R-:W-:Y:S01]  /*1f1c0*/  STL [R1+0x68], R16 ;  /* 0x0000681001007387 */ /* 0x000fe20000100800 */
[----:B0-----:R-:W-:Y:S01]  /*1f1d0*/  FADD.FTZ R0, R0, R227 ;  /* 0x000000e300007221 */ /* 0x001fe20000010000 */
[----:B------:R-:W-:Y:S02]  /*1f1e0*/  WARPGROUP.DEPBAR.LE gsb0, 0x0 ;  /* 0x00008000000079c5 */ /* 0x000fe40000010000 */
[----:B------:R-:W-:-:S13]  /*1f1f0*/  WARPGROUP.ARRIVE ;  /* 0x00000000000079c5 */ /* 0x000fda0000000000 */
[----:B------:R-:W-:Y:S01]  /*1f200*/  HGMMA.64x256x16.F32.BF16 R24, R188, gdesc[UR4].tnspB, R24, gsb0 ;  /* 0x43e00004bc187df0 */ /* 0x000fe20008001818 */
[----:B------:R-:W-:Y:S01]  /*1f210*/  R2UR UR6, R6 ;  /* 0x00000000060672ca */ /* 0x000fe200000e0000 */
[----:B------:R-:W-:Y:S01]  /*1f220*/  FADD.FTZ R6, R5, R226 ;  /* 0x000000e205067221 */ /* 0x000fe20000010000 */
[----:B------:R-:W-:Y:S01]  /*1f230*/  R2UR UR7, R7 ;  /* 0x00000000070772ca */ /* 0x000fe200000e0000 */
[----:B------:R-:W0:Y:S04]  /*1f240*/  SHFL.BFLY PT, R5, R0, 0x1, 0x1f ;  /* 0x0c201f0000057f89 */ /* 0x000e2800000e0000 */
[----:B------:R-:W1:Y:S01]  /*1f250*/  SHFL.BFLY PT, R7, R6, 0x1, 0x1f ;  /* 0x0c201f0006077f89 */ /* 0x000e6200000e0000 */
[----:B0-----:R-:W-:Y:S01]  /*1f260*/  FADD.FTZ R13, R0, R5 ;  /* 0x00000005000d7221 */ /* 0x001fe20000010000 */
[----:B------:R-:W-:Y:S01]  /*1f270*/  SEL R5, RZ, 0x1, P2 ;  /* 0x00000001ff057807 */ /* 0x000fe20001000000 */
[----:B------:R-:W-:-:S02]  /*1f280*/  IMAD.MOV.U32 R0, RZ, RZ, -0x800000 ;  /* 0xff800000ff007424 */ /* 0x000fc400078e00ff */
[----:B-1----:R-:W-:Y:S01]  /*1f290*/  FADD.FTZ R14, R6, R7 ;  /* 0x00000007060e7221 */ /* 0x002fe20000010000 */
[----:B------:R-:W-:Y:S02]  /*1f2a0*/  FSETP.NE.FTZ.AND P0, PT, R13, RZ, PT ;  /* 0x000000ff0d00720b */ /* 0x000fe40003f15000 */
[----:B------:R-:W-:Y:S02]  /*1f2b0*/  CS2R R6, SRZ ;  /* 0x0000000000067805 */ /* 0x000fe4000001ff00 */
[----:B------:R-:W-:Y:S01]  /*1f2c0*/  LOP3.LUT R218, R218, R5, RZ, 0x3c, !PT ;  /* 0x00000005dada7212 */ /* 0x000fe200078e3cff */
[----:B------:R-:W-:Y:S01]  /*1f2d0*/  IMAD.MOV.U32 R5, RZ, RZ, -0x800000 ;  /* 0xff800000ff057424 */ /* 0x000fe200078e00ff */
[----:B------:R-:W-:-:S07]  /*1f2e0*/  FSETP.NE.FTZ.AND P3, PT, R14, RZ, PT ;  /* 0x000000ff0e00720b */ /* 0x000fce0003f75000 */
[----:B------:R-:W0:Y:S01]  /*1f2f0*/  @P0 MUFU.LG2 R9, R13 ;  /* 0x0000000d00090308 */ /* 0x000e220000000c00 */
[----:B------:R-:W-:-:S05]  /*1f300*/  @P0 FMUL.FTZ R8, R2, 0.69314718246459960938 ;  /* 0x3f31721802080820 */ /* 0x000fca0000410000 */
[----:B------:R-:W-:Y:S02]  /*1f310*/  @P3 FMUL.FTZ R2, R2, 0.69314718246459960938 ;  /* 0x3f31721802023820 */ /* 0x000fe40000410000 */
[----:B------:R-:W1:Y:S08]  /*1f320*/  @P3 MUFU.LG2 R10, R14 ;  /* 0x0000000e000a3308 */ /* 0x000e700000000c00 */
[----:B------:R-:W2:Y:S01]  /*1f330*/  @P0 MUFU.RCP R7, R13 ;  /* 0x0000000d00070308 */ /* 0x000ea20000001000 */
[----:B0-----:R-:W-:-:S04]  /*1f340*/  @P0 FMUL.FTZ R9, R9, 0.69314718246459960938 ;  /* 0x3f31721809090820 */ /* 0x001fc80000410000 */
[----:B------:R-:W-:Y:S01]  /*1f350*/  @P0 FFMA.FTZ R5, R8, R3, R9 ;  /* 0x0000000308050223 */ /* 0x000fe20000010009 */
[----:B------:R-:W-:Y:S02]  /*1f360*/  PLOP3.LUT P0, PT, PT, PT, PT, 0x8, 0x0 ;  /* 0x000000000000781c */ /* 0x000fe40003f0e170 */
[----:B------:R-:W0:Y:S01]  /*1f370*/  @P3 MUFU.RCP R6, R14 ;  /* 0x0000000e00063308 */ /* 0x000e220000001000 */
[----:B-1----:R-:W-:-:S04]  /*1f380*/  @P3 FMUL.FTZ R11, R10, 0.69314718246459960938 ;  /* 0x3f3172180a0b3820 */ /* 0x002fc80000410000 */
[----:B------:R-:W-:Y:S01]  /*1f390*/  @P3 FFMA.FTZ R0, R2, R4, R11 ;  /* 0x0000000402003223 */ /* 0x000fe2000001000b */
[----:B------:R-:W-:Y:S02]  /*1f3a0*/  WARPGROUP.DEPBAR.LE gsb0, 0x0 ;  /* 0x00008000000079c5 */ /* 0x000fe40000010000 */
[----:B------:R-:W-:-:S06]  /*1f3b0*/  WARPGROUP.ARRIVE ;  /* 0x00000000000079c5 */ /* 0x000fcc0000000000 */
[----:B------:R-:W-:Y:S03]  /*1f3c0*/  HGMMA.64x256x16.F32.BF16 R24, R184, gdesc[UR4].tnspB, R24, gsb0 ;  /* 0x43e00004b8187df0 */ /* 0x000fe60008001818 */
[----:B------:R-:W-:Y:S02]  /*1f3d0*/  WARPGROUP.DEPBAR.LE gsb0, 0x0 ;  /* 0x00008000000079c5 */ /* 0x000fe40000010000 */
[-C--:B--2---:R-:W-:Y:S01]  /*1f3e0*/  FMUL.FTZ R153, R48, R7.reuse ;  /* 0x0000000730997220 */ /* 0x084fe20000410000 */
[-C--:B------:R-:W-:Y:S01]  /*1f3f0*/  FMUL.FTZ R154, R52, R7.reuse ;  /* 0x00000007349a7220 */ /* 0x080fe20000410000 */
[-C--:B------:R-:W-:Y:S01]  /*1f400*/  FMUL.FTZ R152, R44, R7.reuse ;  /* 0x000000072c987220 */ /* 0x080fe20000410000 */
[-C--:B0-----:R-:W-:Y:S01]  /*1f410*/  FMUL.FTZ R52, R27, R6.reuse ;  /* 0x000000061b347220 */ /* 0x081fe20000410000 */
[-C--:B------:R-:W-:Y:S01]  /*1f420*/  FMUL.FTZ R48, R31, R6.reuse ;  /* 0x000000061f307220 */ /* 0x080fe20000410000 */
        /* <DEDUP_REMOVED lines=124> */
.L_x_1443:
[----:B------:R-:W0:Y:S08]  /*1fbf0*/  S2UR UR5, SR_CgaCtaId ;  /* 0x00000000000579c3 */ /* 0x000e300000008800 */
[----:B------:R-:W-:Y:S06]  /*1fc00*/  BAR.SYNC.DEFER_BLOCKING 0x5, 0x120 ;  /* 0x0144800000007b1d */ /* 0x000fec0000010000 */
[----:B------:R-:W-:Y:S01]  /*1fc10*/  UMOV UR4, 0x400 ;  /* 0x0000040000047882 */ /* 0x000fe20000000000 */
[----:B------:R-:W-:Y:S01]  /*1fc20*/  BSSY B0, `(.L_x_1634) ;  /* 0x0000293000007945 */ /* 0x000fe20003800000 */
[----:B0-----:R-:W-:-:S06]  /*1fc30*/  ULEA UR4, UR5, UR4, 0x18 ;  /* 0x0000000405047291 */ /* 0x001fcc000f8ec03f */
[----:B------:R-:W-:-:S05]  /*1fc40*/  IMAD.U32 R16, RZ, RZ, UR4 ;  /* 0x00000004ff107e24 */ /* 0x000fca000f8e00ff */
[----:B------:R-:W0:Y:S04]  /*1fc50*/  LDS.128 R172, [R16+0x308d0] ;  /* 0x0308d00010ac7984 */ /* 0x000e280000000c00 */
[----:B0-----:R0:W-:Y:S04]  /*1fc60*/  STL.64 [R1], R172 ;  /* 0x000000ac01007387 */ /* 0x0011e80000100a00 */
[----:B------:R0:W-:Y:S01]  /*1fc70*/  STL.64 [R1+0x8], R174 ;  /* 0x000008ae01007387 */ /* 0x0001e20000100a00 */
[----:B------:R-:W-:Y:S06]  /*1fc80*/  BAR.ARV 0x4, 0x120 ;  /* 0x0104800000007b1d */ /* 0x000fec0000002000 */
[----:B------:R-:W-:Y:S05]  /*1fc90*/  @P0 BRA `(.L_x_1635) ;  /* 0x0000001c00540947 */ /* 0x000fea0003800000 */
[----:B------:R-:W2:Y:S04]  /*1fca0*/  LDL R6, [R1+0xa0] ;  /* 0x0000a00001067983 */ /* 0x000ea80000100800 */
[----:B0-----:R-:W3:Y:S04]  /*1fcb0*/  LDL R174, [R1+0x64] ;  /* 0x0000640001ae7983 */ /* 0x001ee80000100800 */
[----:B------:R-:W4:Y:S04]  /*1fcc0*/  LDL R178, [R1+0x38] ;  /* 0x0000380001b27983 */ /* 0x000f280000100800 */
[----:B------:R-:W4:Y:S01]  /*1fcd0*/  LDL R176, [R1+0x20] ;  /* 0x0000200001b07983 */ /* 0x000f220000100800 */
[----:B------:R-:W0:Y:S01]  /*1fce0*/  S2R R7, SR_SWINHI ;  /* 0x0000000000077919 */ /* 0x000e220000002f00 */
[----:B------:R-:W-:Y:S01]  /*1fcf0*/  F2FP.BF16.F32.PACK_AB R24, R25, R24 ;  /* 0x000000181918723e */ /* 0x000fe200000010ff */
[----:B------:R-:W-:Y:S01]  /*1fd00*/  ULDC.64 UR4, c[0x0][0xbd8] ;  /* 0x0002f60000047ab9 */ /* 0x000fe20000000a00 */
[----:B------:R-:W-:-:S02]  /*1fd10*/  MOV R2, R16 ;  /* 0x0000001000027202 */ /* 0x000fc40000000f00 */
[----:B0-----:R-:W-:Y:S02]  /*1fd20*/  MOV R3, R7 ;  /* 0x0000000700037202 */ /* 0x001fe40000000f00 */
        /* <DEDUP_REMOVED lines=33> */
[----:B------:R-:W-:Y:S01]  /*1ff40*/  F2FP.BF16.F32.PACK_AB R147, R151, R150 ;  /* 0x000000969793723e */ /* 0x000fe200000010ff */
[----:B------:R-:W-:Y:S01]  /*1ff50*/  ULDC.64 UR6, c[0x0][0x208] ;  /* 0x0000820000067ab9 */ /* 0x000fe20000000a00 */
[----:B--2---:R-:W-:-:S03]  /*1ff60*/  IMAD.WIDE R130, R6, 0x2, R2 ;  /* 0x0000000206827825 */ /* 0x004fc600078e0202 */
[----:B------:R-:W-:-:S04]  /*1ff70*/  IADD3 R38, P0, R130, 0x40, RZ ;  /* 0x0000004082267810 */ /* 0x000fc80007f1e0ff */
[----:B------:R-:W-:Y:S02]  /*1ff80*/  LOP3.LUT R173, R38, 0x380, RZ, 0xc0, !PT ;  /* 0x0000038026ad7812 */ /* 0x000fe400078ec0ff */
[----:B------:R-:W-:Y:S02]  /*1ff90*/  IADD3 R54, P6, R130, 0x4020, RZ ;  /* 0x0000402082367810 */ /* 0x000fe40007fde0ff */
[----:B------:R-:W-:-:S04]  /*1ffa0*/  SHF.R.U64 R173, R173, 0x3, RZ ;  /* 0x00000003adad7819 */ /* 0x000fc800000012ff */
[----:B------:R-:W-:Y:S02]  /*1ffb0*/  LOP3.LUT R38, R173, R38, RZ, 0x3c, !PT ;  /* 0x00000026ad267212 */ /* 0x000fe400078e3cff */
[----:B------:R-:W-:Y:S02]  /*1ffc0*/  LOP3.LUT R173, R54, 0x380, RZ, 0xc0, !PT ;  /* 0x0000038036ad7812 */ /* 0x000fe400078ec0ff */
[C---:B------:R-:W-:Y:S01]  /*1ffd0*/  IADD3 R20, P1, R130.reuse, 0x20, RZ ;  /* 0x0000002082147810 */ /* 0x040fe20007f3e0ff */
[--C-:B------:R-:W-:Y:S01]  /*1ffe0*/  IMAD.X R39, RZ, RZ, R131.reuse, P0 ;  /* 0x000000ffff277224 */ /* 0x100fe200000e0683 */
[----:B------:R-:W-:Y:S02]  /*1fff0*/  SHF.R.U64 R173, R173, 0x3, RZ ;  /* 0x00000003adad7819 */ /* 0x000fe400000012ff */
[C---:B------:R-:W-:Y:S01]  /*20000*/  IADD3 R106, P0, R130.reuse, 0x8020, RZ ;  /* 0x00008020826a7810 */ /* 0x040fe20007f1e0ff */
[----:B------:R-:W-:Y:S01]  /*20010*/  IMAD.X R21, RZ, RZ, R131, P1 ;  /* 0x000000ffff157224 */ /* 0x000fe200008e0683 */
[----:B------:R-:W-:-:S02]  /*20020*/  IADD3 R46, P4, R130, 0x60, RZ ;  /* 0x00000060822e7810 */ /* 0x000fc40007f9e0ff */
[C---:B------:R-:W-:Y:S02]  /*20030*/  IADD3 R58, P5, R130.reuse, 0x4040, RZ ;  /* 0x00004040823a7810 */ /* 0x040fe40007fbe0ff */
[----:B------:R-:W-:Y:S02]  /*20040*/  IADD3 R102, P1, R130, 0x8000, RZ ;  /* 0x0000800082667810 */ /* 0x000fe40007f3e0ff */
[----:B------:R-:W-:Y:S02]  /*20050*/  LOP3.LUT R54, R173, R54, RZ, 0x3c, !PT ;  /* 0x00000036ad367212 */ /* 0x000fe400078e3cff */
[----:B------:R-:W-:Y:S02]  /*20060*/  LOP3.LUT R173, R106, 0x380, RZ, 0xc0, !PT ;  /* 0x000003806aad7812 */ /* 0x000fe400078ec0ff */
[----:B------:R-:W-:Y:S01]  /*20070*/  IADD3 R50, P3, R130, 0x4000, RZ ;  /* 0x0000400082327810 */ /* 0x000fe20007f7e0ff */
[--C-:B------:R-:W-:Y:S01]  /*20080*/  IMAD.X R59, RZ, RZ, R131.reuse, P5 ;  /* 0x000000ffff3b7224 */ /* 0x100fe200028e0683 */
[----:B------:R-:W-:Y:S01]  /*20090*/  LOP3.LUT R122, R46, 0x380, RZ, 0xc0, !PT ;  /* 0x000003802e7a7812 */ /* 0x000fe200078ec0ff */
[----:B------:R-:W-:Y:S01]  /*200a0*/  IMAD.X R103, RZ, RZ, R131, P1 ;  /* 0x000000ffff677224 */ /* 0x000fe200008e0683 */
[----:B------:R-:W-:-:S02]  /*200b0*/  LOP3.LUT R7, R130, 0x380, RZ, 0xc0, !PT ;  /* 0x0000038082077812 */ /* 0x000fc400078ec0ff */
[C---:B------:R-:W-:Y:S02]  /*200c0*/  IADD3 R6, P5, R130.reuse, 0xc020, RZ ;  /* 0x0000c02082067810 */ /* 0x040fe40007fbe0ff */
[----:B------:R-:W-:Y:S01]  /*200d0*/  SHF.R.U64 R173, R173, 0x3, RZ ;  /* 0x00000003adad7819 */ /* 0x000fe200000012ff */
[----:B------:R-:W-:Y:S01]  /*200e0*/  IMAD.X R51, RZ, RZ, R131, P3 ;  /* 0x000000ffff337224 */ /* 0x000fe200018e0683 */
[C---:B------:R-:W-:Y:S02]  /*200f0*/  IADD3 R62, P2, R130.reuse, 0x4060, RZ ;  /* 0x00004060823e7810 */ /* 0x040fe40007f5e0ff */
[----:B------:R-:W-:Y:S02]  /*20100*/  IADD3 R104, P1, R130, 0xc060, RZ ;  /* 0x0000c06082687810 */ /* 0x000fe40007f3e0ff */
[----:B------:R-:W-:Y:S02]  /*20110*/  LOP3.LUT R172, R20, 0x380, RZ, 0xc0, !PT ;  /* 0x0000038014ac7812 */ /* 0x000fe400078ec0ff */
[----:B------:R-:W-:-:S02]  /*20120*/  SHF.R.U64 R122, R122, 0x3, RZ ;  /* 0x000000037a7a7819 */ /* 0x000fc400000012ff */
[----:B------:R-:W-:Y:S02]  /*20130*/  IADD3 R114, P3, R130, 0x8060, RZ ;  /* 0x0000806082727810 */ /* 0x000fe40007f7e0ff */
[----:B------:R-:W-:Y:S02]  /*20140*/  SHF.R.U64 R7, R7, 0x3, RZ ;  /* 0x0000000307077819 */ /* 0x000fe400000012ff */
[----:B------:R-:W-:Y:S02]  /*20150*/  LOP3.LUT R106, R173, R106, RZ, 0x3c, !PT ;  /* 0x0000006aad6a7212 */ /* 0x000fe400078e3cff */
[----:B------:R-:W-:Y:S01]  /*20160*/  LOP3.LUT R52, R6, 0x380, RZ, 0xc0, !PT ;  /* 0x0000038006347812 */ /* 0x000fe200078ec0ff */
[--C-:B------:R-:W-:Y:S01]  /*20170*/  IMAD.X R47, RZ, RZ, R131.reuse, P4 ;  /* 0x000000ffff2f7224 */ /* 0x100fe200020e0683 */
[----:B------:R-:W-:Y:S01]  /*20180*/  SHF.R.U64 R172, R172, 0x3, RZ ;  /* 0x00000003acac7819 */ /* 0x000fe200000012ff */
[--C-:B------:R-:W-:Y:S01]  /*20190*/  IMAD.X R55, RZ, RZ, R131.reuse, P6 ;  /* 0x000000ffff377224 */ /* 0x100fe200030e0683 */
[----:B------:R-:W-:Y:S01]  /*201a0*/  LOP3.LUT R175, R58, 0x380, RZ, 0xc0, !PT ;  /* 0x000003803aaf7812 */ /* 0x000fe200078ec0ff */
[----:B------:R-:W-:Y:S01]  /*201b0*/  IMAD.X R63, RZ, RZ, R131, P2 ;  /* 0x000000ffff3f7224 */ /* 0x000fe200010e0683 */
[----:B------:R-:W-:-:S02]  /*201c0*/  LOP3.LUT R173, R104, 0x380, RZ, 0xc0, !PT ;  /* 0x0000038068ad7812 */ /* 0x000fc400078ec0ff */
[----:B------:R-:W-:Y:S02]  /*201d0*/  LOP3.LUT R46, R122, R46, RZ, 0x3c, !PT ;  /* 0x0000002e7a2e7212 */ /* 0x000fe400078e3cff */
[----:B------:R-:W-:Y:S01]  /*201e0*/  LOP3.LUT R177, R62, 0x380, RZ, 0xc0, !PT ;  /* 0x000003803eb17812 */ /* 0x000fe200078ec0ff */
[----:B------:R-:W-:Y:S01]  /*201f0*/  IMAD.X R115, RZ, RZ, R131, P3 ;  /* 0x000000ffff737224 */ /* 0x000fe200018e0683 */
[C---:B------:R-:W-:Y:S02]  /*20200*/  IADD3 R110, P4, R130.reuse, 0x8040, RZ ;  /* 0x00008040826e7810 */ /* 0x040fe40007f9e0ff */
[C---:B------:R-:W-:Y:S02]  /*20210*/  IADD3 R118, P6, R130.reuse, 0xc000, RZ ;  /* 0x0000c00082767810 */ /* 0x040fe40007fde0ff */
[----:B-----5:R-:W-:Y:S02]  /*20220*/  IADD3 R100, P2, R130, 0xc040, RZ ;  /* 0x0000c04082647810 */ /* 0x020fe40007f5e0ff */
[----:B------:R-:W-:-:S02]  /*20230*/  LOP3.LUT R126, R50, 0x380, RZ, 0xc0, !PT ;  /* 0x00000380327e7812 */ /* 0x000fc400078ec0ff */
[----:B------:R-:W-:Y:S02]  /*20240*/  LOP3.LUT R122, R102, 0x380, RZ, 0xc0, !PT ;  /* 0x00000380667a7812 */ /* 0x000fe400078ec0ff */
[----:B------:R-:W-:Y:S02]  /*20250*/  LOP3.LUT R130, R7, R130, RZ, 0x3c, !PT ;  /* 0x0000008207827212 */ /* 0x000fe400078e3cff */
[----:B------:R-:W-:Y:S02]  /*20260*/  SHF.R.U64 R29, R52, 0x3, RZ ;  /* 0x00000003341d7819 */ /* 0x000fe400000012ff */
[----:B------:R-:W-:Y:S02]  /*20270*/  LOP3.LUT R20, R172, R20, RZ, 0x3c, !PT ;  /* 0x00000014ac147212 */ /* 0x000fe400078e3cff */
[----:B------:R-:W-:Y:S02]  /*20280*/  SHF.R.U64 R175, R175, 0x3, RZ ;  /* 0x00000003afaf7819 */ /* 0x000fe400000012ff */
[----:B------:R-:W-:-:S02]  /*20290*/  SHF.R.U64 R173, R173, 0x3, RZ ;  /* 0x00000003adad7819 */ /* 0x000fc400000012ff */
[----:B------:R-:W-:Y:S02]  /*202a0*/  ISETP.NE.U32.AND P3, PT, RZ, UR4, PT ;  /* 0x00000004ff007c0c */ /* 0x000fe4000bf65070 */
[----:B------:R-:W-:Y:S02]  /*202b0*/  SHF.R.U64 R177, R177, 0x3, RZ ;  /* 0x00000003b1b17819 */ /* 0x000fe400000012ff */
[----:B------:R-:W-:Y:S02]  /*202c0*/  SHF.R.U64 R126, R126, 0x3, RZ ;  /* 0x000000037e7e7819 */ /* 0x000fe400000012ff */
[----:B------:R-:W-:Y:S01]  /*202d0*/  SHF.R.U64 R179, R122, 0x3, RZ ;  /* 0x000000037ab37819 */ /* 0x000fe200000012ff */
[----:B------:R-:W-:Y:S01]  /*202e0*/  IMAD.X R7, RZ, RZ, R131, P1 ;  /* 0x000000ffff077224 */ /* 0x000fe200008e0683 */
[----:B------:R-:W-:Y:S01]  /*202f0*/  MOV R130, R130 ;  /* 0x0000008200827202 */ /* 0x000fe20000000f00 */
[----:B------:R-:W-:Y:S01]  /*20300*/  BAR.SYNC.DEFER_BLOCKING 0x1, 0x100 ;  /* 0x0044000000007b1d */ /* 0x000fe20000010000 */
[----:B------:R-:W-:-:S02]  /*20310*/  LOP3.LUT R122, R29, R6, RZ, 0x3c, !PT ;  /* 0x000000061d7a7212 */ /* 0x000fc400078e3cff */
[----:B------:R-:W-:Y:S02]  /*20320*/  LOP3.LUT R58, R175, R58, RZ, 0x3c, !PT ;  /* 0x0000003aaf3a7212 */ /* 0x000fe400078e3cff */
[----:B------:R-:W-:Y:S02]  /*20330*/  LOP3.LUT R6, R173, R104, RZ, 0x3c, !PT ;  /* 0x00000068ad067212 */ /* 0x000fe400078e3cff */
[----:B------:R-:W-:Y:S02]  /*20340*/  MOV R21, R20 ;  /* 0x0000001400157202 */ /* 0x000fe40000000f00 */
[----:B------:R-:W-:Y:S01]  /*20350*/  ISETP.NE.AND.EX P3, PT, RZ, UR5, PT, P3 ;  /* 0x00000005ff007c0c */ /* 0x000fe2000bf65330 */
[----:B------:R-:W-:Y:S01]  /*20360*/  ULDC.64 UR4, c[0x0][0xbe0] ;  /* 0x0002f80000047ab9 */ /* 0x000fe20000000a00 */
[----:B------:R-:W-:Y:S01]  /*20370*/  LOP3.LUT R62, R177, R62, RZ, 0x3c, !PT ;  /* 0x0000003eb13e7212 */ /* 0x000fe200078e3cff */
[----:B------:R-:W-:Y:S01]  /*20380*/  IMAD.X R127, RZ, RZ, R131, P2 ;  /* 0x000000ffff7f7224 */ /* 0x000fe200010e0683 */
[----:B------:R-:W-:-:S02]  /*20390*/  LOP3.LUT R175, R110, 0x380, RZ, 0xc0, !PT ;  /* 0x000003806eaf7812 */ /* 0x000fc400078ec0ff */
[----:B------:R-:W-:Y:S02]  /*203a0*/  MOV R38, R38 ;  /* 0x0000002600267202 */ /* 0x000fe40000000f00 */
[----:B------:R-:W-:Y:S02]  /*203b0*/  LOP3.LUT R50, R126, R50, RZ, 0x3c, !PT ;  /* 0x000000327e327212 */ /* 0x000fe400078e3cff */
[----:B------:R-:W-:Y:S02]  /*203c0*/  LOP3.LUT R177, R114, 0x380, RZ, 0xc0, !PT ;  /* 0x0000038072b17812 */ /* 0x000fe400078ec0ff */
[----:B------:R-:W-:Y:S02]  /*203d0*/  MOV R46, R46 ;  /* 0x0000002e002e7202 */ /* 0x000fe40000000f00 */
[----:B------:R-:W-:Y:S01]  /*203e0*/  LOP3.LUT R102, R179, R102, RZ, 0x3c, !PT ;  /* 0x00000066b3667212 */ /* 0x000fe200078e3cff */
[----:B------:R0:W-:Y:S01]  /*203f0*/  STSM.16.M88.4 [R130], R24 ;  /* 0x0000001882007844 */ /* 0x0001e20000000200 */
[----:B------:R-:W-:Y:S01]  /*20400*/  ISETP.NE.U32.AND P2, PT, RZ, UR4, PT ;  /* 0x00000004ff007c0c */ /* 0x000fe2000bf45070 */
[--C-:B------:R-:W-:Y:S01]  /*20410*/  IMAD.X R107, RZ, RZ, R131.reuse, P0 ;  /* 0x000000ffff6b7224 */ /* 0x100fe200000e0683 */
[----:B------:R-:W-:Y:S01]  /*20420*/  LOP3.LUT R179, R118, 0x380, RZ, 0xc0, !PT ;  /* 0x0000038076b37812 */ /* 0x000fe200078ec0ff */
[--C-:B------:R-:W-:Y:S01]  /*20430*/  IMAD.X R111, RZ, RZ, R131.reuse, P4 ;  /* 0x000000ffff6f7224 */ /* 0x100fe200020e0683 */
[----:B------:R-:W-:Y:S01]  /*20440*/  SHF.R.U64 R175, R175, 0x3, RZ ;  /* 0x00000003afaf7819 */ /* 0x000fe200000012ff */
[--C-:B------:R-:W-:Y:S01]  /*20450*/  IMAD.X R119, RZ, RZ, R131.reuse, P6 ;  /* 0x000000ffff777224 */ /* 0x100fe200030e0683 */
[----:B------:R-:W-:Y:S01]  /*20460*/  MOV R20, R6 ;  /* 0x0000000600147202 */ /* 0x000fe20000000f00 */
[----:B------:R-:W-:Y:S01]  /*20470*/  IMAD.X R123, RZ, RZ, R131, P5 ;  /* 0x000000ffff7b7224 */ /* 0x000fe200028e0683 */
[----:B------:R-:W-:Y:S01]  /*20480*/  STSM.16.M88.4 [R21], R32 ;  /* 0x0000002015007844 */ /* 0x000fe20000000200 */
[----:B------:R-:W-:Y:S01]  /*20490*/  SHF.R.U64 R177, R177, 0x3, RZ ;  /* 0x00000003b1b17819 */ /* 0x000fe200000012ff */
[----:B------:R-:W3:Y:S01]  /*204a0*/  LDC.64 R6, c[0x0][0xbd8] ;  /* 0x0002f600ff067b82 */ /* 0x000ee20000000a00 */
[----:B------:R-:W-:Y:S01]  /*204b0*/  LOP3.LUT R131, R100, 0x380, RZ, 0xc0, !PT ;  /* 0x0000038064837812 */ /* 0x000fe200078ec0ff */
[----:B------:R-:W-:Y:S01]  /*204c0*/  STSM.16.M88.4 [R38], R40 ;  /* 0x0000002826007844 */ /* 0x000fe20000000200 */
[----:B------:R-:W-:-:S02]  /*204d0*/  MOV R50, R50 ;  /* 0x0000003200327202 */ /* 0x000fc40000000f00 */
[----:B------:R-:W-:Y:S01]  /*204e0*/  MOV R54, R54 ;  /* 0x0000003600367202 */ /* 0x000fe20000000f00 */
[----:B------:R1:W-:Y:S01]  /*204f0*/  STSM.16.M88.4 [R46], R8 ;  /* 0x000000082e007844 */ /* 0x0003e20000000200 */
[----:B0-----:R-:W-:Y:S02]  /*20500*/  F2FP.BF16.F32.PACK_AB R24, R65, R157 ;  /* 0x0000009d4118723e */ /* 0x001fe400000010ff */
[----:B------:R-:W-:Y:S02]  /*20510*/  F2FP.BF16.F32.PACK_AB R25, R67, R66 ;  /* 0x000000424319723e */ /* 0x000fe400000010ff */
[----:B------:R-:W-:Y:S02]  /*20520*/  F2FP.BF16.F32.PACK_AB R26, R69, R158 ;  /* 0x0000009e451a723e */ /* 0x000fe400000010ff */
[----:B------:R-:W-:Y:S02]  /*20530*/  F2FP.BF16.F32.PACK_AB R27, R71, R70 ;  /* 0x00000046471b723e */ /* 0x000fe400000010ff */
[----:B------:R-:W-:-:S02]  /*20540*/  ISETP.NE.AND.EX P2, PT, RZ, UR5, PT, P2 ;  /* 0x00000005ff007c0c */ /* 0x000fc4000bf45320 */
[----:B------:R-:W-:Y:S02]  /*20550*/  SHF.R.U64 R179, R179, 0x3, RZ ;  /* 0x00000003b3b37819 */ /* 0x000fe400000012ff */
[----:B------:R-:W-:Y:S02]  /*20560*/  MOV R58, R58 ;  /* 0x0000003a003a7202 */ /* 0x000fe40000000f00 */
[----:B------:R-:W-:Y:S02]  /*20570*/  LOP3.LUT R110, R175, R110, RZ, 0x3c, !PT ;  /* 0x0000006eaf6e7212 */ /* 0x000fe400078e3cff */
[----:B-1----:R-:W-:Y:S02]  /*20580*/  F2FP.BF16.F32.PACK_AB R8, R73, R159 ;  /* 0x0000009f4908723e */ /* 0x002fe400000010ff */
[----:B------:R-:W-:Y:S02]  /*20590*/  F2FP.BF16.F32.PACK_AB R9, R75, R74 ;  /* 0x0000004a4b09723e */ /* 0x000fe400000010ff */
[----:B------:R-:W-:-:S02]  /*205a0*/  F2FP.BF16.F32.PACK_AB R10, R77, R160 ;  /* 0x000000a04d0a723e */ /* 0x000fc400000010ff */
[----:B------:R-:W-:Y:S01]  /*205b0*/  F2FP.BF16.F32.PACK_AB R11, R79, R78 ;  /* 0x0000004e4f0b723e */ /* 0x000fe200000010ff */
[----:B------:R-:W-:Y:S01]  /*205c0*/  STSM.16.M88.4 [R50], R12 ;  /* 0x0000000c32007844 */ /* 0x000fe20000000200 */
[----:B------:R-:W-:Y:S02]  /*205d0*/  LOP3.LUT R114, R177, R114, RZ, 0x3c, !PT ;  /* 0x00000072b1727212 */ /* 0x000fe400078e3cff */
[----:B------:R-:W-:Y:S02]  /*205e0*/  SHF.R.U64 R131, R131, 0x3, RZ ;  /* 0x0000000383837819 */ /* 0x000fe400000012ff */
[----:B------:R-:W-:Y:S02]  /*205f0*/  MOV R62, R62 ;  /* 0x0000003e003e7202 */ /* 0x000fe40000000f00 */
[----:B------:R-:W-:Y:S01]  /*20600*/  F2FP.BF16.F32.PACK_AB R29, R83, R82 ;  /* 0x00000052531d723e */ /* 0x000fe200000010ff */
[----:B------:R-:W-:Y:S01]  /*20610*/  STSM.16.M88.4 [R54], R24 ;  /* 0x0000001836007844 */ /* 0x000fe20000000200 */
[----:B------:R-:W-:-:S02]  /*20620*/  MOV R102, R102 ;  /* 0x0000006600667202 */ /* 0x000fc40000000f00 */
[----:B------:R-:W-:Y:S02]  /*20630*/  F2FP.BF16.F32.PACK_AB R32, R89, R163 ;  /* 0x000000a35920723e */ /* 0x000fe400000010ff */
[----:B------:R-:W-:Y:S02]  /*20640*/  F2FP.BF16.F32.PACK_AB R33, R91, R90 ;  /* 0x0000005a5b21723e */ /* 0x000fe400000010ff */
[----:B------:R-:W-:Y:S02]  /*20650*/  F2FP.BF16.F32.PACK_AB R34, R93, R164 ;  /* 0x000000a45d22723e */ /* 0x000fe400000010ff */
[----:B------:R-:W-:Y:S01]  /*20660*/  F2FP.BF16.F32.PACK_AB R35, R95, R94 ;  /* 0x0000005e5f23723e */ /* 0x000fe200000010ff */
[----:B------:R0:W-:Y:S01]  /*20670*/  STSM.16.M88.4 [R58], R8 ;  /* 0x000000083a007844 */ /* 0x0001e20000000200 */
[----:B------:R-:W-:Y:S02]  /*20680*/  LOP3.LUT R118, R179, R118, RZ, 0x3c, !PT ;  /* 0x00000076b3767212 */ /* 0x000fe400078e3cff */
[----:B------:R-:W-:-:S02]  /*20690*/  MOV R106, R106 ;  /* 0x0000006a006a7202 */ /* 0x000fc40000000f00 */
[----:B------:R-:W-:Y:S02]  /*206a0*/  F2FP.BF16.F32.PACK_AB R38, R101, R166 ;  /* 0x000000a66526723e */ /* 0x000fe400000010ff */
[----:B------:R-:W-:Y:S02]  /*206b0*/  F2FP.BF16.F32.PACK_AB R39, R60, R56 ;  /* 0x000000383c27723e */ /* 0x000fe400000010ff */
[----:B------:R-:W-:Y:S02]  /*206c0*/  MOV R110, R110 ;  /* 0x0000006e006e7202 */ /* 0x000fe40000000f00 */
[----:B------:R-:W-:Y:S02]  /*206d0*/  F2FP.BF16.F32.PACK_AB R40, R105, R167 ;  /* 0x000000a76928723e */ /* 0x000fe400000010ff */
[----:B------:R-:W-:Y:S02]  /*206e0*/  F2FP.BF16.F32.PACK_AB R41, R68, R64 ;  /* 0x000000404429723e */ /* 0x000fe400000010ff */
[----:B------:R-:W-:-:S02]  /*206f0*/  F2FP.BF16.F32.PACK_AB R42, R109, R168 ;  /* 0x000000a86d2a723e */ /* 0x000fc400000010ff */
[----:B------:R-:W-:Y:S01]  /*20700*/  F2FP.BF16.F32.PACK_AB R43, R76, R72 ;  /* 0x000000484c2b723e */ /* 0x000fe200000010ff */
[----:B------:R-:W-:Y:S01]  /*20710*/  STSM.16.M88.4 [R62], R28 ;  /* 0x0000001c3e007844 */ /* 0x000fe20000000200 */
[----:B------:R-:W-:Y:S02]  /*20720*/  LOP3.LUT R126, R131, R100, RZ, 0x3c, !PT ;  /* 0x00000064837e7212 */ /* 0x000fe400078e3cff */
[----:B------:R-:W-:Y:S02]  /*20730*/  MOV R114, R114 ;  /* 0x0000007200727202 */ /* 0x000fe40000000f00 */
[----:B0-----:R-:W-:Y:S02]  /*20740*/  F2FP.BF16.F32.PACK_AB R8, R113, R169 ;  /* 0x000000a97108723e */ /* 0x001fe400000010ff */
[----:B------:R-:W-:Y:S02]  /*20750*/  F2FP.BF16.F32.PACK_AB R9, R84, R80 ;  /* 0x000000505409723e */ /* 0x000fe400000010ff */
[----:B------:R-:W-:-:S02]  /*20760*/  F2FP.BF16.F32.PACK_AB R10, R117, R170 ;  /* 0x000000aa750a723e */ /* 0x000fc400000010ff */
[----:B------:R-:W-:Y:S01]  /*20770*/  F2FP.BF16.F32.PACK_AB R11, R88, R87 ;  /* 0x00000057580b723e */ /* 0x000fe200000010ff */
[----:B------:R-:W-:Y:S01]  /*20780*/  STSM.16.M88.4 [R102], R32 ;  /* 0x0000002066007844 */ /* 0x000fe20000000200 */
[----:B------:R-:W-:Y:S02]  /*20790*/  MOV R118, R118 ;  /* 0x0000007600767202 */ /* 0x000fe40000000f00 */
[----:B------:R-:W-:Y:S01]  /*207a0*/  F2FP.BF16.F32.PACK_AB R12, R121, R171 ;  /* 0x000000ab790c723e */ /* 0x000fe200000010ff */
[----:B------:R-:W-:Y:S01]  /*207b0*/  STSM.16.M88.4 [R106], R36 ;  /* 0x000000246a007844 */ /* 0x000fe20000000200 */
[----:B------:R-:W-:Y:S02]  /*207c0*/  F2FP.BF16.F32.PACK_AB R13, R96, R92 ;  /* 0x0000005c600d723e */ /* 0x000fe400000010ff */
[----:B------:R-:W-:Y:S02]  /*207d0*/  F2FP.BF16.F32.PACK_AB R14, R125, R124 ;  /* 0x0000007c7d0e723e */ /* 0x000fe400000010ff */
[----:B------:R-:W-:Y:S01]  /*207e0*/  F2FP.BF16.F32.PACK_AB R15, R112, R108 ;  /* 0x0000006c700f723e */ /* 0x000fe200000010ff */
[----:B------:R-:W-:Y:S01]  /*207f0*/  STSM.16.M88.4 [R110], R40 ;  /* 0x000000286e007844 */ /* 0x000fe20000000200 */
[----:B------:R-:W-:-:S02]  /*20800*/  MOV R122, R122 ;  /* 0x0000007a007a7202 */ /* 0x000fc40000000f00 */
[----:B------:R-:W-:Y:S02]  /*20810*/  F2FP.BF16.F32.PACK_AB R130, R133, R132 ;  /* 0x000000848582723e */ /* 0x000fe400000010ff */
[----:B------:R-:W-:Y:S01]  /*20820*/  F2FP.BF16.F32.PACK_AB R131, R135, R134 ;  /* 0x000000868783723e */ /* 0x000fe200000010ff */
[----:B------:R0:W-:Y:S01]  /*20830*/  STSM.16.M88.4 [R114], R8 ;  /* 0x0000000872007844 */ /* 0x0001e20000000200 */
[----:B------:R-:W-:-:S03]  /*20840*/  MOV R126, R126 ;  /* 0x0000007e007e7202 */ /* 0x000fc60000000f00 */
[----:B------:R1:W-:Y:S04]  /*20850*/  STSM.16.M88.4 [R118], R12 ;  /* 0x0000000c76007844 */ /* 0x0003e80000000200 */
[----:B------:R-:W-:Y:S04]  /*20860*/  STSM.16.M88.4 [R122], R128 ;  /* 0x000000807a007844 */ /* 0x000fe80000000200 */
[----:B------:R-:W-:Y:S01]  /*20870*/  STSM.16.M88.4 [R126], R136 ;  /* 0x000000887e007844 */ /* 0x000fe20000000200 */
[----:B0-----:R-:W0:Y:S03]  /*20880*/  @P2 LDC.64 R8, c[0x0][0xbe0] ;  /* 0x0002f800ff082b82 */ /* 0x001e260000000a00 */
[----:B------:R2:W-:Y:S01]  /*20890*/  STSM.16.M88.4 [R20], R144 ;  /* 0x0000009014007844 */ /* 0x0005e20000000200 */
[----:B---3--:R-:W-:-:S04]  /*208a0*/  IMAD.WIDE R10, R174, 0x4, R6 ;  /* 0x00000004ae0a7825 */ /* 0x008fc800078e0206 */
[----:B----4-:R-:W-:-:S04]  /*208b0*/  IMAD R7, R176, 0x8, R178 ;  /* 0x00000008b0077824 */ /* 0x010fc800078e02b2 */
[----:B------:R-:W-:Y:S01]  /*208c0*/  IMAD.WIDE R6, R7, 0x2, R2 ;  /* 0x0000000207067825 */ /* 0x000fe200078e0202 */
[----:B------:R-:W-:Y:S01]  /*208d0*/  ULDC UR4, c[0x0][0xa88] ;  /* 0x0002a20000047ab9 */ /* 0x000fe20000000800 */
[----:B------:R-:W-:Y:S01]  /*208e0*/  BAR.SYNC.DEFER_BLOCKING 0x1, 0x100 ;  /* 0x0044000000007b1d */ /* 0x000fe20000010000 */
[----:B-1----:R-:W-:Y:S01]  /*208f0*/  IADD3 R15, P0, R6, 0x1000, RZ ;  /* 0x00001000060f7810 */ /* 0x002fe20007f1e0ff */
[----:B------:R-:W-:Y:S02]  /*20900*/  IMAD.MOV.U32 R21, RZ, RZ, RZ ;  /* 0x000000ffff157224 */ /* 0x000fe400078e00ff */
[----:B--2---:R-:W-:Y:S01]  /*20910*/  IMAD.U32 R20, RZ, RZ, UR4 ;  /* 0x00000004ff147e24 */ /* 0x004fe2000f8e00ff */
[----:B------:R-:W-:Y:S01]  /*20920*/  LOP3.LUT R4, R15, 0x380, RZ, 0xc0, !PT ;  /* 0x000003800f047812 */ /* 0x000fe200078ec0ff */
[----:B0-----:R-:W-:-:S03]  /*20930*/  @P2 IMAD.WIDE R2, R174, 0x4, R8 ;  /* 0x00000004ae022825 */ /* 0x001fc600078e0208 */
[----:B------:R-:W-:Y:S02]  /*20940*/  SHF.R.U64 R8, R4, 0x3, RZ ;  /* 0x0000000304087819 */ /* 0x000fe400000012ff */
[----:B------:R-:W-:Y:S02]  /*20950*/  IADD3 R13, P1, R6, 0x2000, RZ ;  /* 0x00002000060d7810 */ /* 0x000fe40007f3e0ff */
[----:B------:R-:W-:Y:S01]  /*20960*/  LOP3.LUT R8, R8, R15, RZ, 0x3c, !PT ;  /* 0x0000000f08087212 */ /* 0x000fe200078e3cff */
[----:B------:R0:W5:Y:S04]  /*20970*/  @P3 LDG.E R21, desc[UR6][R10.64] ;  /* 0x000000060a153981 */ /* 0x000168000c1e1900 */
[----:B------:R0:W5:Y:S01]  /*20980*/  @P2 LDG.E R20, desc[UR6][R2.64] ;  /* 0x0000000602142981 */ /* 0x000162000c1e1900 */
[----:B------:R-:W-:Y:S05]  /*20990*/  @P2 BRA `(.L_x_1636) ;  /* 0x0000000000142947 */ /* 0x000fea0003800000 */
[----:B------:R-:W-:Y:S05]  /*209a0*/  @!P3 BRA `(.L_x_1636) ;  /* 0x000000000010b947 */ /* 0x000fea0003800000 */
[----:B------:R-:W-:Y:S02]  /*209b0*/  ULDC.64 UR4, c[0x0][0x208] ;  /* 0x0000820000047ab9 */ /* 0x000fe40000000a00 */
[----:B0-----:R-:W2:Y:S04]  /*209c0*/  LDG.E R3, desc[UR4][R10.64] ;  /* 0x000000040a037981 */ /* 0x001ea8000c1e1900 */
[----:B-----5:R-:W2:Y:S02]  /*209d0*/  LDG.E R20, desc[UR4][R10.64+0x4] ;  /* 0x000004040a147981 */ /* 0x020ea4000c1e1900 */
[----:B--2---:R-:W-:-:S07]  /*209e0*/  IMAD.IADD R20, R20, 0x1, -R3 ;  /* 0x0000000114147824 */ /* 0x004fce00078e0a03 */
.L_x_1636:
[----:B------:R-:W2:Y:S01]  /*209f0*/  LDL R14, [R1+0x54] ;  /* 0x00005400010e7983 */ /* 0x000ea20000100800 */
[----:B------:R-:W-:-:S03]  /*20a00*/  ULDC.64 UR4, c[0x0][0xb70] ;  /* 0x0002dc0000047ab9 */ /* 0x000fc60000000a00 */
[----:B------:R-:W3:Y:S04]  /*20a10*/  LDL.LU R81, [R1+0x60] ;  /* 0x0000600001517983 */ /* 0x000ee80000300800 */
[----:B------:R-:W2:Y:S01]  /*20a20*/  LDL.LU R78, [R1+0x6c] ;  /* 0x00006c00014e7983 */ /* 0x000ea20000300800 */
[--C-:B0----5:R-:W-:Y:S01]  /*20a30*/  SHF.R.S32.HI R3, RZ, 0x1f, R21.reuse ;  /* 0x0000001fff037819 */ /* 0x121fe20000011415 */
[----:B------:R-:W-:Y:S01]  /*20a40*/  IMAD.MOV.U32 R2, RZ, RZ, R21 ;  /* 0x000000ffff027224 */ /* 0x000fe200078e0015 */
[----:B------:R-:W-:Y:S01]  /*20a50*/  SHF.R.S32.HI R4, RZ, 0x1f, R174 ;  /* 0x0000001fff047819 */ /* 0x000fe200000114ae */
[----:B------:R-:W4:Y:S01]  /*20a60*/  LDL R80, [R1+0x74] ;  /* 0x0000740001507983 */ /* 0x000f220000100800 */
[----:B------:R-:W-:Y:S02]  /*20a70*/  SEL R77, R174, RZ, !P3 ;  /* 0x000000ffae4d7207 */ /* 0x000fe40005800000 */
[----:B------:R-:W-:Y:S01]  /*20a80*/  SEL R76, R4, RZ, !P3 ;  /* 0x000000ff044c7207 */ /* 0x000fe20005800000 */
[----:B------:R-:W4:Y:S01]  /*20a90*/  LDL R79, [R1+0x70] ;  /* 0x00007000014f7983 */ /* 0x000f220000100800 */
[----:B------:R-:W-:-:S02]  /*20aa0*/  IADD3 R25, P2, R6, 0x3000, RZ ;  /* 0x0000300006197810 */ /* 0x000fc40007f5e0ff */
[----:B------:R-:W-:Y:S02]  /*20ab0*/  LOP3.LUT R12, R13, 0x380, RZ, 0xc0, !PT ;  /* 0x000003800d0c7812 */ /* 0x000fe400078ec0ff */
[----:B------:R-:W-:Y:S02]  /*20ac0*/  LOP3.LUT R24, R25, 0x380, RZ, 0xc0, !PT ;  /* 0x0000038019187812 */ /* 0x000fe400078ec0ff */
[----:B------:R-:W-:Y:S02]  /*20ad0*/  SHF.R.U64 R12, R12, 0x3, RZ ;  /* 0x000000030c0c7819 */ /* 0x000fe400000012ff */
[----:B------:R-:W-:Y:S02]  /*20ae0*/  SHF.R.U64 R24, R24, 0x3, RZ ;  /* 0x0000000318187819 */ /* 0x000fe400000012ff */
[----:B------:R-:W-:Y:S02]  /*20af0*/  LOP3.LUT R12, R12, R13, RZ, 0x3c, !PT ;  /* 0x0000000d0c0c7212 */ /* 0x000fe400078e3cff */
[----:B------:R-:W-:-:S02]  /*20b00*/  IADD3 R29, P6, R6, 0x4000, RZ ;  /* 0x00004000061d7810 */ /* 0x000fc40007fde0ff */
[C---:B------:R-:W-:Y:S02]  /*20b10*/  IADD3 R33, P5, R6.reuse, 0x5000, RZ ;  /* 0x0000500006217810 */ /* 0x040fe40007fbe0ff */
[----:B------:R-:W-:Y:S01]  /*20b20*/  IADD3 R37, P4, R6, 0x6000, RZ ;  /* 0x0000600006257810 */ /* 0x000fe20007f9e0ff */
[----:B------:R-:W-:Y:S01]  /*20b30*/  ULDC.64 UR6, c[0x0][0x208] ;  /* 0x0000820000067ab9 */ /* 0x000fe20000000a00 */
[----:B------:R-:W-:Y:S02]  /*20b40*/  LOP3.LUT R24, R24, R25, RZ, 0x3c, !PT ;  /* 0x0000001918187212 */ /* 0x000fe400078e3cff */
[----:B------:R-:W-:Y:S01]  /*20b50*/  SHF.R.S32.HI R229, RZ, 0x1f, R228 ;  /* 0x0000001fffe57819 */ /* 0x000fe200000114e4 */
[----:B------:R-:W-:Y:S01]  /*20b60*/  BSSY B1, `(.L_x_1637) ;  /* 0x000009c000017945 */ /* 0x000fe20003800000 */
[----:B------:R-:W-:Y:S01]  /*20b70*/  VIADD R82, R228, 0x80 ;  /* 0x00000080e4527836 */ /* 0x000fe20000000000 */
[----:B---3--:R-:W-:Y:S01]  /*20b80*/  SHF.R.S32.HI R23, RZ, 0x1f, R81 ;  /* 0x0000001fff177819 */ /* 0x008fe20000011451 */
[----:B------:R-:W-:-:S04]  /*20b90*/  IMAD.WIDE.U32 R10, R81, UR4, R2 ;  /* 0x00000004510a7c25 */ /* 0x000fc8000f8e0002 */
[----:B--2---:R-:W-:Y:S02]  /*20ba0*/  IMAD R15, R78, 0x80, R14 ;  /* 0x000000804e0f7824 */ /* 0x004fe400078e020e */
[----:B------:R-:W2:Y:S01]  /*20bb0*/  LDL R14, [R1+0x80] ;  /* 0x00008000010e7983 */ /* 0x000ea20000100800 */
[----:B------:R-:W-:-:S04]  /*20bc0*/  IMAD R9, R23, UR4, RZ ;  /* 0x0000000417097c24 */ /* 0x000fc8000f8e02ff */
[----:B------:R-:W-:Y:S01]  /*20bd0*/  IMAD R9, R81, UR5, R9 ;  /* 0x0000000551097c24 */ /* 0x000fe2000f8e0209 */
[----:B------:R-:W-:Y:S02]  /*20be0*/  ULDC.64 UR4, c[0x0][0xb78] ;  /* 0x0002de0000047ab9 */ /* 0x000fe40000000a00 */
[----:B------:R-:W-:Y:S02]  /*20bf0*/  IMAD R2, R76, UR4, RZ ;  /* 0x000000044c027c24 */ /* 0x000fe4000f8e02ff */
[----:B------:R-:W-:Y:S02]  /*20c00*/  IMAD.IADD R11, R11, 0x1, R9 ;  /* 0x000000010b0b7824 */ /* 0x000fe400078e0209 */
[----:B------:R-:W-:Y:S01]  /*20c10*/  IMAD.WIDE.U32 R10, R77, UR4, R10 ;  /* 0x000000044d0a7c25 */ /* 0x000fe2000f8e000a */
[----:B------:R-:W-:-:S03]  /*20c20*/  SHF.R.S32.HI R9, RZ, 0x1f, R15 ;  /* 0x0000001fff097819 */ /* 0x000fc6000001140f */
[----:B------:R-:W-:Y:S01]  /*20c30*/  IMAD R4, R77, UR5, R2 ;  /* 0x000000054d047c24 */ /* 0x000fe2000f8e0202 */
[----:B------:R-:W-:Y:S01]  /*20c40*/  IADD3 R2, P3, R15, R10, RZ ;  /* 0x0000000a0f027210 */ /* 0x000fe20007f7e0ff */
[----:B------:R-:W-:-:S03]  /*20c50*/  ULDC.64 UR4, c[0x0][0xb40] ;  /* 0x0002d00000047ab9 */ /* 0x000fc60000000a00 */
[----:B------:R-:W-:Y:S02]  /*20c60*/  IADD3.X R9, R9, R11, R4, P3, !PT ;  /* 0x0000000b09097210 */ /* 0x000fe40001ffe404 */
[----:B------:R-:W-:-:S04]  /*20c70*/  LEA R54, P3, R2, UR4, 0x2 ;  /* 0x0000000402367c11 */ /* 0x000fc8000f8610ff */
[----:B------:R-:W-:Y:S01]  /*20c80*/  LEA.HI.X R55, R2, UR5, R9, 0x2, P3 ;  /* 0x0000000502377c11 */ /* 0x000fe200098f1409 */
[--C-:B------:R-:W-:Y:S01]  /*20c90*/  IMAD.X R9, RZ, RZ, R7.reuse, P0 ;  /* 0x000000ffff097224 */ /* 0x100fe200000e0607 */
[C---:B------:R-:W-:Y:S01]  /*20ca0*/  IADD3 R45, P0, R6.reuse, 0x8000, RZ ;  /* 0x00008000062d7810 */ /* 0x040fe20007f1e0ff */
[--C-:B------:R-:W-:Y:S01]  /*20cb0*/  IMAD.X R13, RZ, RZ, R7.reuse, P1 ;  /* 0x000000ffff0d7224 */ /* 0x100fe200008e0607 */
[C---:B------:R-:W-:Y:S01]  /*20cc0*/  IADD3 R41, P3, R6.reuse, 0x7000, RZ ;  /* 0x0000700006297810 */ /* 0x040fe20007f7e0ff */
[----:B------:R-:W-:Y:S01]  /*20cd0*/  IMAD.X R25, RZ, RZ, R7, P2 ;  /* 0x000000ffff197224 */ /* 0x000fe200010e0607 */
[----:B------:R-:W-:Y:S02]  /*20ce0*/  IADD3 R49, P1, R6, 0x9000, RZ ;  /* 0x0000900006317810 */ /* 0x000fe40007f3e0ff */
[----:B------:R-:W-:Y:S02]  /*20cf0*/  LOP3.LUT R28, R29, 0x380, RZ, 0xc0, !PT ;  /* 0x000003801d1c7812 */ /* 0x000fe400078ec0ff */
[----:B------:R-:W-:-:S02]  /*20d00*/  LOP3.LUT R32, R33, 0x380, RZ, 0xc0, !PT ;  /* 0x0000038021207812 */ /* 0x000fc400078ec0ff */
[----:B------:R-:W-:Y:S01]  /*20d10*/  LOP3.LUT R36, R37, 0x380, RZ, 0xc0, !PT ;  /* 0x0000038025247812 */ /* 0x000fe200078ec0ff */
[----:B------:R-:W-:Y:S01]  /*20d20*/  VIADD R11, R15, 0x8 ;  /* 0x000000080f0b7836 */ /* 0x000fe20000000000 */
[----:B------:R-:W-:Y:S01]  /*20d30*/  LOP3.LUT R44, R45, 0x380, RZ, 0xc0, !PT ;  /* 0x000003802d2c7812 */ /* 0x000fe200078ec0ff */
[----:B------:R-:W-:Y:S01]  /*20d40*/  ULDC.64 UR4, c[0x0][0xaa0] ;  /* 0x0002a80000047ab9 */ /* 0x000fe20000000a00 */
[----:B------:R-:W-:Y:S02]  /*20d50*/  IADD3 R53, P2, R6, 0xa000, RZ ;  /* 0x0000a00006357810 */ /* 0x000fe40007f5e0ff */
[----:B------:R-:W-:Y:S02]  /*20d60*/  LOP3.LUT R40, R41, 0x380, RZ, 0xc0, !PT ;  /* 0x0000038029287812 */ /* 0x000fe400078ec0ff */
[----:B------:R-:W-:Y:S02]  /*20d70*/  LOP3.LUT R48, R49, 0x380, RZ, 0xc0, !PT ;  /* 0x0000038031307812 */ /* 0x000fe400078ec0ff */
[----:B------:R-:W-:-:S02]  /*20d80*/  SHF.R.U64 R44, R44, 0x3, RZ ;  /* 0x000000032c2c7819 */ /* 0x000fc400000012ff */
[----:B------:R-:W-:Y:S02]  /*20d90*/  LOP3.LUT R52, R53, 0x380, RZ, 0xc0, !PT ;  /* 0x0000038035347812 */ /* 0x000fe400078ec0ff */
[----:B------:R-:W-:Y:S02]  /*20da0*/  SHF.R.U64 R28, R28, 0x3, RZ ;  /* 0x000000031c1c7819 */ /* 0x000fe400000012ff */
[----:B------:R-:W-:Y:S02]  /*20db0*/  SHF.R.U64 R32, R32, 0x3, RZ ;  /* 0x0000000320207819 */ /* 0x000fe400000012ff */
[----:B------:R-:W-:Y:S02]  /*20dc0*/  SHF.R.U64 R36, R36, 0x3, RZ ;  /* 0x0000000324247819 */ /* 0x000fe400000012ff */
[----:B------:R-:W-:Y:S02]  /*20dd0*/  SHF.R.U64 R40, R40, 0x3, RZ ;  /* 0x0000000328287819 */ /* 0x000fe400000012ff */
[----:B------:R-:W-:-:S02]  /*20de0*/  SHF.R.U64 R48, R48, 0x3, RZ ;  /* 0x0000000330307819 */ /* 0x000fc400000012ff */
[----:B------:R-:W-:Y:S01]  /*20df0*/  LOP3.LUT R44, R44, R45, RZ, 0x3c, !PT ;  /* 0x0000002d2c2c7212 */ /* 0x000fe200078e3cff */
[--C-:B------:R-:W-:Y:S01]  /*20e00*/  IMAD.X R45, RZ, RZ, R7.reuse, P0 ;  /* 0x000000ffff2d7224 */ /* 0x100fe200000e0607 */
        /* <DEDUP_REMOVED lines=16> */
[C---:B------:R-:W-:Y:S02]  /*20f10*/  IADD3 R69, P3, R6.reuse, 0xe000, RZ ;  /* 0x0000e00006457810 */ /* 0x040fe40007f7e0ff */
[----:B------:R-:W-:Y:S02]  /*20f20*/  LOP3.LUT R2, R6, 0x380, RZ, 0xc0, !PT ;  /* 0x0000038006027812 */ /* 0x000fe400078ec0ff */
[----:B------:R-:W-:Y:S02]  /*20f30*/  LOP3.LUT R56, R57, 0x380, RZ, 0xc0, !PT ;  /* 0x0000038039387812 */ /* 0x000fe400078ec0ff */
[----:B------:R-:W-:-:S02]  /*20f40*/  LOP3.LUT R60, R61, 0x380, RZ, 0xc0, !PT ;  /* 0x000003803d3c7812 */ /* 0x000fc400078ec0ff */
[----:B------:R-:W-:Y:S02]  /*20f50*/  LOP3.LUT R64, R65, 0x380, RZ, 0xc0, !PT ;  /* 0x0000038041407812 */ /* 0x000fe400078ec0ff */
[----:B------:R-:W-:Y:S02]  /*20f60*/  LOP3.LUT R68, R69, 0x380, RZ, 0xc0, !PT ;  /* 0x0000038045447812 */ /* 0x000fe400078ec0ff */
[----:B------:R-:W-:Y:S02]  /*20f70*/  SHF.R.U64 R56, R56, 0x3, RZ ;  /* 0x0000000338387819 */ /* 0x000fe400000012ff */
[----:B------:R-:W-:Y:S02]  /*20f80*/  SHF.R.U64 R60, R60, 0x3, RZ ;  /* 0x000000033c3c7819 */ /* 0x000fe400000012ff */
[----:B------:R-:W-:Y:S02]  /*20f90*/  SHF.R.U64 R64, R64, 0x3, RZ ;  /* 0x0000000340407819 */ /* 0x000fe400000012ff */
[----:B------:R-:W-:-:S02]  /*20fa0*/  SHF.R.U64 R68, R68, 0x3, RZ ;  /* 0x0000000344447819 */ /* 0x000fc400000012ff */
        /* <DEDUP_REMOVED lines=8> */
[----:B--2---:R-:W-:-:S04]  /*21030*/  LOP3.LUT P0, RZ, R14, 0x3, RZ, 0xc0, !PT ;  /* 0x000000030eff7812 */ /* 0x004fc8000780c0ff */
[-C--:B------:R-:W-:Y:S02]  /*21040*/  ISETP.GE.OR P1, PT, R15, R20.reuse, P0 ;  /* 0x000000140f00720c */ /* 0x080fe40000726670 */
[----:B------:R-:W-:Y:S02]  /*21050*/  IADD3 R15, P2, R6, 0xf000, RZ ;  /* 0x0000f000060f7810 */ /* 0x000fe40007f5e0ff */
[----:B------:R-:W-:Y:S02]  /*21060*/  ISETP.GE.OR P0, PT, R11, R20, P0 ;  /* 0x000000140b00720c */ /* 0x000fe40000706670 */
[----:B------:R-:W-:Y:S02]  /*21070*/  SHF.R.U64 R11, R2, 0x3, RZ ;  /* 0x00000003020b7819 */ /* 0x000fe400000012ff */
[----:B------:R-:W-:-:S04]  /*21080*/  LOP3.LUT R2, R15, 0x380, RZ, 0xc0, !PT ;  /* 0x000003800f027812 */ /* 0x000fc800078ec0ff */
[----:B------:R-:W-:Y:S01]  /*21090*/  SHF.R.U64 R2, R2, 0x3, RZ ;  /* 0x0000000302027819 */ /* 0x000fe200000012ff */
[----:B------:R-:W-:Y:S01]  /*210a0*/  IMAD.X R73, RZ, RZ, R7, P2 ;  /* 0x000000ffff497224 */ /* 0x000fe200010e0607 */
[----:B------:R-:W-:Y:S02]  /*210b0*/  LOP3.LUT R6, R11, R6, RZ, 0x3c, !PT ;  /* 0x000000060b067212 */ /* 0x000fe400078e3cff */
[----:B------:R-:W-:Y:S01]  /*210c0*/  LOP3.LUT R72, R2, R15, RZ, 0x3c, !PT ;  /* 0x0000000f02487212 */ /* 0x000fe200078e3cff */
[----:B------:R0:W-:Y:S04]  /*210d0*/  @!P1 STG.E desc[UR6][R54.64], R5 ;  /* 0x0000000536009986 */ /* 0x0001e8000c101906 */
[----:B------:R1:W-:Y:S04]  /*210e0*/  @!P0 STG.E desc[UR6][R54.64+0x20], R0 ;  /* 0x0000200036008986 */ /* 0x0003e8000c101906 */
[----:B------:R-:W5:Y:S04]  /*210f0*/  LD.E.128 R8, desc[UR6][R8.64] ;  /* 0x0000000608087980 */ /* 0x000f68000c101d00 */
[----:B0-----:R-:W5:Y:S04]  /*21100*/  LD.E.128 R4, desc[UR6][R6.64] ;  /* 0x0000000606047980 */ /* 0x001f68000c101d00 */
[----:B------:R-:W5:Y:S01]  /*21110*/  LD.E.128 R12, desc[UR6][R12.64] ;  /* 0x000000060c0c7980 */ /* 0x000f62000c101d00 */
[----:B-1----:R-:W-:-:S03]  /*21120*/  IMAD R0, R3, UR4, RZ ;  /* 0x0000000403007c24 */ /* 0x002fc6000f8e02ff */
[----:B------:R-:W5:Y:S01]  /*21130*/  LD.E.128 R24, desc[UR6][R24.64] ;  /* 0x0000000618187980 */ /* 0x000f62000c101d00 */
[----:B------:R-:W-:-:S03]  /*21140*/  IMAD.WIDE.U32 R2, R21, UR4, R228 ;  /* 0x0000000415027c25 */ /* 0x000fc6000f8e00e4 */
        /* <DEDUP_REMOVED lines=12> */
[----:B------:R-:W-:Y:S01]  /*21210*/  IMAD R21, R21, UR5, R0 ;  /* 0x0000000515157c24 */ /* 0x000fe2000f8e0200 */
[----:B------:R-:W-:Y:S01]  /*21220*/  ULDC.64 UR4, c[0x0][0xae0] ;  /* 0x0002b80000047ab9 */ /* 0x000fe20000000a00 */
[----:B------:R-:W-:Y:S01]  /*21230*/  @!PT LDS RZ, [RZ] ;  /* 0x00000000fffff984 */ /* 0x000fe20000000800 */
[----:B------:R-:W-:Y:S01]  /*21240*/  @!PT LDS RZ, [RZ] ;  /* 0x00000000fffff984 */ /* 0x000fe20000000800 */
[----:B------:R-:W-:Y:S01]  /*21250*/  @!PT LDS RZ, [RZ] ;  /* 0x00000000fffff984 */ /* 0x000fe20000000800 */
[----:B------:R-:W-:Y:S01]  /*21260*/  @!PT LDS RZ, [RZ] ;  /* 0x00000000fffff984 */ /* 0x000fe20000000800 */
[----:B------:R0:W-:Y:S06]  /*21270*/  MEMBAR.ALL.CTA ;  /* 0x0000000000007992 */ /* 0x0001ec0000008000 */
[----:B0-----:R-:W0:Y:S01]  /*21280*/  FENCE.VIEW.ASYNC.S ;  /* 0x00000000000073c6 */ /* 0x001e220000000000 */
[----:B------:R-:W-:-:S02]  /*21290*/  IMAD R0, R23, UR4, RZ ;  /* 0x0000000417007c24 */ /* 0x000fc4000f8e02ff */
[----:B------:R-:W-:Y:S02]  /*212a0*/  IMAD R23, R78, -0x80, R20 ;  /* 0xffffff804e177824 */ /* 0x000fe400078e0214 */
[----:B------:R-:W-:-:S03]  /*212b0*/  IMAD.IADD R3, R3, 0x1, R21 ;  /* 0x0000000103037824 */ /* 0x000fc600078e0215 */
[----:B------:R-:W-:Y:S01]  /*212c0*/  ISETP.GE.AND P3, PT, R18, R23, PT ;  /* 0x000000171200720c */ /* 0x000fe20003f66270 */
[C---:B------:R-:W-:Y:S02]  /*212d0*/  IMAD R21, R81.reuse, UR5, R0 ;  /* 0x0000000551157c24 */ /* 0x040fe4000f8e0200 */
[----:B------:R-:W-:Y:S01]  /*212e0*/  IMAD.WIDE.U32 R2, R81, UR4, R2 ;  /* 0x0000000451027c25 */ /* 0x000fe2000f8e0002 */
[----:B------:R-:W-:-:S03]  /*212f0*/  ULDC.64 UR4, c[0x0][0xae8] ;  /* 0x0002ba0000047ab9 */ /* 0x000fc60000000a00 */
[----:B------:R-:W-:Y:S02]  /*21300*/  VIADD R0, R16, 0x30820 ;  /* 0x0003082010007836 */ /* 0x000fe40000000000 */
[----:B------:R-:W-:Y:S02]  /*21310*/  IMAD R20, R76, UR4, RZ ;  /* 0x000000044c147c24 */ /* 0x000fe4000f8e02ff */
[----:B------:R-:W-:Y:S01]  /*21320*/  IMAD.IADD R3, R3, 0x1, R21 ;  /* 0x0000000103037824 */ /* 0x000fe200078e0215 */
[----:B------:R-:W-:Y:S02]  /*21330*/  PRMT R0, RZ, 0x654, R0 ;  /* 0x00000654ff007816 */ /* 0x000fe40000000000 */
[-C--:B------:R-:W-:Y:S02]  /*21340*/  ISETP.GE.AND P0, PT, R233, R23.reuse, PT ;  /* 0x00000017e900720c */ /* 0x080fe40003f06270 */
[-C--:B----4-:R-:W-:Y:S01]  /*21350*/  ISETP.GE.AND P1, PT, R80, R23.reuse, PT ;  /* 0x000000175000720c */ /* 0x090fe20003f26270 */
[----:B0-----:R0:W-:Y:S01]  /*21360*/  SYNCS.ARRIVE.TRANS64.RED.A1T0 RZ, [R0+URZ], RZ ;  /* 0x000000ff00ff79a7 */ /* 0x0011e2000810043f */
[----:B------:R-:W-:Y:S01]  /*21370*/  ISETP.GE.AND P2, PT, R79, R23, PT ;  /* 0x000000174f00720c */ /* 0x000fe20003f46270 */
[----:B------:R-:W-:-:S02]  /*21380*/  IMAD R23, R77, UR5, R20 ;  /* 0x000000054d177c24 */ /* 0x000fc4000f8e0214 */
[----:B------:R-:W-:-:S04]  /*21390*/  IMAD.WIDE.U32 R76, R77, UR4, R2 ;  /* 0x000000044d4c7c25 */ /* 0x000fc8000f8e0002 */
[----:B------:R-:W-:-:S04]  /*213a0*/  IMAD.WIDE R20, R78, 0x80, R18 ;  /* 0x000000804e147825 */ /* 0x000fc800078e0212 */
[----:B------:R-:W-:Y:S02]  /*213b0*/  VIADD R80, R228, 0xc0 ;  /* 0x000000c0e4507836 */ /* 0x000fe40000000000 */
[----:B------:R-:W-:Y:S01]  /*213c0*/  IMAD.IADD R81, R77, 0x1, R23 ;  /* 0x000000014d517824 */ /* 0x000fe200078e0217 */
[----:B0-----:R-:W-:Y:S06]  /*213d0*/  @P3 BRA `(.L_x_1638) ;  /* 0x0000000000503947 */ /* 0x001fec0003800000 */
        /* <DEDUP_REMOVED lines=20> */
.L_x_1638:
[----:B------:R-:W-:Y:S05]  /*21520*/  BSYNC B1 ;  /* 0x0000000000017941 */ /* 0x000fea0003800000 */
.L_x_1637:
[----:B------:R-:W-:Y:S04]  /*21530*/  BSSY B1, `(.L_x_1639) ;  /* 0x0000018000017945 */ /* 0x000fe80003800000 */
[----:B------:R-:W-:Y:S05]  /*21540*/  @P0 BRA `(.L_x_1640) ;  /* 0x0000000000580947 */ /* 0x000fea0003800000 */
[----:B0----5:R-:W-:Y:S01]  /*21550*/  IADD3 R5, P0, R20, 0x20, RZ ;  /* 0x0000002014057810 */ /* 0x021fe20007f1e0ff */
        /* <DEDUP_REMOVED lines=21> */
.L_x_1640:
[----:B------:R-:W-:Y:S05]  /*216b0*/  BSYNC B1 ;  /* 0x0000000000017941 */ /* 0x000fea0003800000 */
.L_x_1639:
[----:B------:R-:W-:Y:S04]  /*216c0*/  BSSY B1, `(.L_x_1641) ;  /* 0x0000018000017945 */ /* 0x000fe80003800000 */
[----:B------:R-:W-:Y:S05]  /*216d0*/  @P1 BRA `(.L_x_1642) ;  /* 0x0000000000581947 */ /* 0x000fea0003800000 */
[----:B01---5:R-:W-:Y:S01]  /*216e0*/  IADD3 R5, P0, R20, 0x40, RZ ;  /* 0x0000004014057810 */ /* 0x023fe20007f1e0ff */
        /* <DEDUP_REMOVED lines=21> */
.L_x_1642:
[----:B------:R-:W-:Y:S05]  /*21840*/  BSYNC B1 ;  /* 0x0000000000017941 */ /* 0x000fea0003800000 */
.L_x_1641:
[----:B------:R-:W-:Y:S05]  /*21850*/  @P2 BRA `(.L_x_1643) ;  /* 0x0000000c003c2947 */ /* 0x000fea0003800000 */
[----:B012--5:R-:W-:Y:S01]  /*21860*/  IADD3 R5, P0, R20, 0x60, RZ ;  /* 0x0000006014057810 */ /* 0x027fe20007f1e0ff */
        /* <DEDUP_REMOVED lines=9> */
[----:B------:R-:W-:-:S02]  /*21900*/  ULDC.64 UR8, c[0x0][0x208] ;  /* 0x0000820000087ab9 */ /* 0x000fc40000000a00 */
[----:B------:R-:W-:-:S04]  /*21910*/  IMAD R20, R20, UR6, RZ ;  /* 0x0000000614147c24 */ /* 0x000fc8000f8e02ff */
        /* <DEDUP_REMOVED lines=13> */
.L_x_1635:
[----:B------:R-:W2:Y:S01]  /*219f0*/  LDL R10, [R1+0x64] ;  /* 0x00006400010a7983 */ /* 0x000ea20000100800 */
[----:B------:R-:W-:Y:S01]  /*21a00*/  ULDC.64 UR4, c[0x0][0xbd8] ;  /* 0x0002f60000047ab9 */ /* 0x000fe20000000a00 */
[----:B------:R-:W2:Y:S01]  /*21a10*/  LDC.64 R2, c[0x0][0xbd8] ;  /* 0x0002f600ff027b82 */ /* 0x000ea20000000a00 */
[----:B------:R-:W-:Y:S01]  /*21a20*/  ISETP.NE.U32.AND P0, PT, RZ, UR4, PT ;  /* 0x00000004ff007c0c */ /* 0x000fe2000bf05070 */
[----:B------:R-:W-:Y:S01]  /*21a30*/  IMAD.MOV.U32 R7, RZ, RZ, RZ ;  /* 0x000000ffff077224 */ /* 0x000fe200078e00ff */
[----:B------:R-:W-:Y:S02]  /*21a40*/  ULDC.64 UR6, c[0x0][0x208] ;  /* 0x0000820000067ab9 */ /* 0x000fe40000000a00 */
[----:B------:R-:W-:Y:S01]  /*21a50*/  ISETP.NE.AND.EX P0, PT, RZ, UR5, PT, P0 ;  /* 0x00000005ff007c0c */ /* 0x000fe2000bf05300 */
[----:B------:R-:W-:Y:S02]  /*21a60*/  ULDC.64 UR4, c[0x0][0xbe0] ;  /* 0x0002f80000047ab9 */ /* 0x000fe40000000a00 */
[----:B------:R-:W-:-:S04]  /*21a70*/  ISETP.NE.U32.AND P1, PT, RZ, UR4, PT ;  /* 0x00000004ff007c0c */ /* 0x000fc8000bf25070 */
[----:B------:R-:W-:Y:S01]  /*21a80*/  ISETP.NE.AND.EX P1, PT, RZ, UR5, PT, P1 ;  /* 0x00000005ff007c0c */ /* 0x000fe2000bf25310 */
[----:B------:R-:W1:-:S12]  /*21a90*/  S2R R8, SR_TID.X ;  /* 0x0000000000087919 */ /* 0x000e580000002100 */
[----:B------:R-:W3:Y:S01]  /*21aa0*/  @P1 LDC.64 R4, c[0x0][0xbe0] ;  /* 0x0002f800ff041b82 */ /* 0x000ee20000000a00 */
[----:B------:R-:W-:Y:S02]  /*21ab0*/  ULDC UR4, c[0x0][0xa88] ;  /* 0x0002a20000047ab9 */ /* 0x000fe40000000800 */
[----:B------:R-:W-:Y:S02]  /*21ac0*/  IMAD.U32 R0, RZ, RZ, UR4 ;  /* 0x00000004ff007e24 */ /* 0x000fe4000f8e00ff */
[----:B-1----:R-:W-:-:S05]  /*21ad0*/  VIADD R6, R8, 0xffffff80 ;  /* 0xffffff8008067836 */ /* 0x002fca0000000000 */
[----:B------:R-:W-:Y:S01]  /*21ae0*/  ISETP.GT.AND P2, PT, R6, 0x7f, PT ;  /* 0x0000007f0600780c */ /* 0x000fe20003f44270 */
[----:B--2---:R-:W-:-:S04]  /*21af0*/  IMAD.WIDE R2, R10, 0x4, R2 ;  /* 0x000000040a027825 */ /* 0x004fc800078e0202 */
[----:B---3--:R-:W-:Y:S01]  /*21b00*/  @P1 IMAD.WIDE R4, R10, 0x4, R4 ;  /* 0x000000040a041825 */ /* 0x008fe200078e0204 */
        /* <DEDUP_REMOVED lines=8> */
.L_x_1644:
[----:B------:R-:W2:Y:S04]  /*21b90*/  LDL R14, [R1+0x60] ;  /* 0x00006000010e7983 */ /* 0x000ea80000100800 */
[----:B------:R3:W5:Y:S01]  /*21ba0*/  LDL R12, [R1+0x6c] ;  /* 0x00006c00010c7983 */ /* 0x0007620000100800 */
[----:B-1----:R-:W-:Y:S01]  /*21bb0*/  SHF.R.S32.HI R2, RZ, 0x1f, R10 ;  /* 0x0000001fff027819 */ /* 0x002fe2000001140a */
[----:B------:R-:W-:Y:S01]  /*21bc0*/  BSSY B1, `(.L_x_1645) ;  /* 0x000001d000017945 */ /* 0x000fe20003800000 */
[----:B------:R-:W-:Y:S02]  /*21bd0*/  SEL R11, R10, RZ, !P0 ;  /* 0x000000ff0a0b7207 */ /* 0x000fe40004000000 */
[----:B------:R-:W-:Y:S02]  /*21be0*/  SHF.R.S32.HI R229, RZ, 0x1f, R228 ;  /* 0x0000001fffe57819 */ /* 0x000fe400000114e4 */
[----:B------:R-:W-:-:S02]  /*21bf0*/  SEL R10, R2, RZ, !P0 ;  /* 0x000000ff020a7207 */ /* 0x000fc40004000000 */
[----:B-----5:R-:W-:Y:S02]  /*21c00*/  SHF.R.S32.HI R6, RZ, 0x1f, R7 ;  /* 0x0000001fff067819 */ /* 0x020fe40000011407 */
[----:B--2---:R-:W-:Y:S01]  /*21c10*/  SHF.R.S32.HI R9, RZ, 0x1f, R14 ;  /* 0x0000001fff097819 */ /* 0x004fe2000001140e */
[----:B---3--:R-:W-:Y:S06]  /*21c20*/  @P2 BRA `(.L_x_1646) ;  /* 0x0000000000582947 */ /* 0x008fec0003800000 */
[----:B------:R-:W-:-:S04]  /*21c30*/  IMAD R2, R12, 0x80, R8 ;  /* 0x000000800c027824 */ /* 0x000fc800078e0208 */
        /* <DEDUP_REMOVED lines=21> */
.L_x_1646:
[----:B------:R-:W-:Y:S05]  /*21d90*/  BSYNC B1 ;  /* 0x0000000000017941 */ /* 0x000fea0003800000 */
.L_x_1645:
[----:B------:R-:W2:Y:S01]  /*21da0*/  LDL R13, [R1+0x74] ;  /* 0x00007400010d7983 */ /* 0x000ea20000100800 */
[----:B------:R-:W-:Y:S01]  /*21db0*/  ULDC.64 UR4, c[0x0][0xaa0] ;  /* 0x0002a80000047ab9 */ /* 0x000fe20000000a00 */
[----:B------:R-:W-:Y:S01]  /*21dc0*/  IMAD R8, R12, -0x80, R0 ;  /* 0xffffff800c087824 */ /* 0x000fe200078e0200 */
[----:B------:R-:W-:Y:S01]  /*21dd0*/  BSSY B1, `(.L_x_1647) ;  /* 0x000002c000017945 */ /* 0x000fe20003800000 */
[----:B-1----:R-:W-:Y:S02]  /*21de0*/  IMAD R4, R6, UR4, RZ ;  /* 0x0000000406047c24 */ /* 0x002fe4000f8e02ff */
[----:B------:R-:W-:Y:S01]  /*21df0*/  IMAD.WIDE.U32 R2, R7, UR4, R228 ;  /* 0x0000000407027c25 */ /* 0x000fe2000f8e00e4 */
[-C--:B------:R-:W-:Y:S02]  /*21e00*/  ISETP.GE.AND P2, PT, R18, R8.reuse, PT ;  /* 0x000000081200720c */ /* 0x080fe40003f46270 */
[----:B------:R-:W-:Y:S01]  /*21e10*/  ISETP.GE.AND P1, PT, R233, R8, PT ;  /* 0x00000008e900720c */ /* 0x000fe20003f26270 */
[----:B------:R-:W-:Y:S01]  /*21e20*/  IMAD R7, R7, UR5, R4 ;  /* 0x0000000507077c24 */ /* 0x000fe2000f8e0204 */
[----:B------:R-:W-:Y:S01]  /*21e30*/  ULDC.64 UR4, c[0x0][0xae0] ;  /* 0x0002b80000047ab9 */ /* 0x000fe20000000a00 */
[----:B------:R-:W-:-:S02]  /*21e40*/  VIADD R15, R228, 0x80 ;  /* 0x00000080e40f7836 */ /* 0x000fc40000000000 */
[----:B------:R-:W-:Y:S02]  /*21e50*/  IMAD R4, R9, UR4, RZ ;  /* 0x0000000409047c24 */ /* 0x000fe4000f8e02ff */
[----:B------:R-:W-:Y:S02]  /*21e60*/  IMAD.IADD R3, R3, 0x1, R7 ;  /* 0x0000000103037824 */ /* 0x000fe400078e0207 */
[C---:B------:R-:W-:Y:S02]  /*21e70*/  IMAD R5, R14.reuse, UR5, R4 ;  /* 0x000000050e057c24 */ /* 0x040fe4000f8e0204 */
[----:B------:R-:W-:Y:S01]  /*21e80*/  IMAD.WIDE.U32 R2, R14, UR4, R2 ;  /* 0x000000040e027c25 */ /* 0x000fe2000f8e0002 */
[----:B------:R-:W-:-:S03]  /*21e90*/  ULDC.64 UR4, c[0x0][0xae8] ;  /* 0x0002ba0000047ab9 */ /* 0x000fc60000000a00 */
[----:B------:R-:W-:Y:S02]  /*21ea0*/  IMAD.IADD R3, R3, 0x1, R5 ;  /* 0x0000000103037824 */ /* 0x000fe400078e0205 */
[----:B------:R-:W-:Y:S02]  /*21eb0*/  IMAD R0, R10, UR4, RZ ;  /* 0x000000040a007c24 */ /* 0x000fe4000f8e02ff */
[----:B------:R-:W-:-:S04]  /*21ec0*/  IMAD.WIDE.U32 R4, R11, UR4, R2 ;  /* 0x000000040b047c25 */ /* 0x000fc8000f8e0002 */
[----:B------:R-:W-:Y:S02]  /*21ed0*/  IMAD R9, R11, UR5, R0 ;  /* 0x000000050b097c24 */ /* 0x000fe4000f8e0200 */
[----:B------:R-:W-:Y:S02]  /*21ee0*/  IMAD.MOV.U32 R2, RZ, RZ, R18 ;  /* 0x000000ffff027224 */ /* 0x000fe400078e0012 */
[----:B------:R-:W-:Y:S02]  /*21ef0*/  IMAD.MOV.U32 R3, RZ, RZ, R19 ;  /* 0x000000ffff037224 */ /* 0x000fe400078e0013 */
[----:B------:R-:W-:Y:S02]  /*21f00*/  VIADD R14, R228, 0xc0 ;  /* 0x000000c0e40e7836 */ /* 0x000fe40000000000 */
[----:B------:R-:W-:-:S04]  /*21f10*/  IMAD.WIDE R6, R12, 0x80, R2 ;  /* 0x000000800c067825 */ /* 0x000fc800078e0202 */
[----:B------:R-:W-:Y:S01]  /*21f20*/  IMAD.IADD R11, R5, 0x1, R9 ;  /* 0x00000001050b7824 */ /* 0x000fe200078e0209 */
[----:B--2---:R-:W-:Y:S01]  /*21f30*/  ISETP.GE.AND P0, PT, R13, R8, PT ;  /* 0x000000080d00720c */ /* 0x004fe20003f06270 */
[----:B------:R-:W-:-:S12]  /*21f40*/  @P2 BRA `(.L_x_1648) ;  /* 0x0000000000502947 */ /* 0x000fd80003800000 */
[----:B------:R-:W-:Y:S01]  /*21f50*/  ULDC.64 UR6, c[0x0][0xad8] ;  /* 0x0002b60000067ab9 */ /* 0x000fe20000000a00 */
[----:B------:R-:W-:Y:S01]  /*21f60*/  IMAD.MOV.U32 R2, RZ, RZ, R4 ;  /* 0x000000ffff027224 */ /* 0x000fe200078e0004 */
[----:B------:R-:W-:Y:S01]  /*21f70*/  ULDC UR4, c[0x0][0xa8c] ;  /* 0x0002a30000047ab9 */ /* 0x000fe20000000800 */
[----:B------:R-:W-:Y:S01]  /*21f80*/  IMAD R9, R7, UR6, RZ ;  /* 0x0000000607097c24 */ /* 0x000fe2000f8e02ff */
[----:B------:R-:W-:Y:S01]  /*21f90*/  ISETP.GE.AND P3, PT, R228, UR4, PT ;  /* 0x00000004e4007c0c */ /* 0x000fe2000bf66270 */
[----:B------:R-:W-:Y:S01]  /*21fa0*/  IMAD.MOV.U32 R3, RZ, RZ, R11 ;  /* 0x000000ffff037224 */ /* 0x000fe200078e000b */
[----:B------:R-:W-:Y:S01]  /*21fb0*/  ISETP.GE.AND P4, PT, R225, UR4, PT ;  /* 0x00000004e1007c0c */ /* 0x000fe2000bf86270 */
[C---:B------:R-:W-:Y:S01]  /*21fc0*/  IMAD R9, R6.reuse, UR7, R9 ;  /* 0x0000000706097c24 */ /* 0x040fe2000f8e0209 */
        /* <DEDUP_REMOVED lines=12> */
.L_x_1648:
[----:B------:R-:W-:Y:S05]  /*22090*/  BSYNC B1 ;  /* 0x0000000000017941 */ /* 0x000fea0003800000 */
.L_x_1647:
[----:B------:R-:W2:Y:S01]  /*220a0*/  LDL R0, [R1+0x70] ;  /* 0x0000700001007983 */ /* 0x000ea20000100800 */
[----:B------:R-:W-:Y:S01]  /*220b0*/  BSSY B1, `(.L_x_1649) ;  /* 0x0000019000017945 */ /* 0x000fe20003800000 */
[----:B--2---:R-:W-:-:S03]  /*220c0*/  ISETP.GE.AND P2, PT, R0, R8, PT ;  /* 0x000000080000720c */ /* 0x004fc60003f46270 */
[----:B------:R-:W-:Y:S10]  /*220d0*/  @P1 BRA `(.L_x_1650) ;  /* 0x0000000000581947 */ /* 0x000ff40003800000 */
        /* <DEDUP_REMOVED lines=22> */
.L_x_1650:
[----:B------:R-:W-:Y:S05]  /*22240*/  BSYNC B1 ;  /* 0x0000000000017941 */ /* 0x000fea0003800000 */
.L_x_1649:
[----:B------:R-:W-:Y:S04]  /*22250*/  BSSY B1, `(.L_x_1651) ;  /* 0x0000018000017945 */ /* 0x000fe80003800000 */
[----:B------:R-:W-:Y:S05]  /*22260*/  @P0 BRA `(.L_x_1652) ;  /* 0x0000000000580947 */ /* 0x000fea0003800000 */
        /* <DEDUP_REMOVED lines=22> */
.L_x_1652:
[----:B------:R-:W-:Y:S05]  /*223d0*/  BSYNC B1 ;  /* 0x0000000000017941 */ /* 0x000fea0003800000 */
.L_x_1651:
        /* <DEDUP_REMOVED lines=23> */
.L_x_1643:
[----:B------:R-:W-:Y:S05]  /*22550*/  BSYNC B0 ;  /* 0x0000000000007941 */ /* 0x000fea0003800000 */
.L_x_1634:
[----:B------:R-:W3:Y:S01]  /*22560*/  LDL R0, [R1+0xc] ;  /* 0x00000c0001007983 */ /* 0x000ee20000100800 */
[----:B------:R-:W-:Y:S02]  /*22570*/  ULDC UR4, c[0x0][0xc14] ;  /* 0x0003050000047ab9 */ /* 0x000fe40000000800 */
[----:B---3--:R-:W-:-:S13]  /*22580*/  ISETP.GE.AND P0, PT, R0, UR4, PT ;  /* 0x0000000400007c0c */ /* 0x008fda000bf06270 */
[----:B------:R-:W-:Y:S05]  /*22590*/  @!P0 BRA `(.L_x_1653) ;  /* 0xfffffdec00c08947 */ /* 0x000fea000383ffff */
[----:B------:R-:W-:Y:S05]  /*225a0*/  BRA `(.L_x_1340) ;  /* 0x0000007000047947 */ /* 0x000fea0003800000 */
.L_x_1338:
[----:B------:R-:W-:-:S08]  /*225b0*/  NOP ;  /* 0x0000000000007918 */ /* 0x000fd00000000000 */
[----:B0-----:R-:W0:-:S00]  /*225c0*/  USETMAXREG.DEALLOC.CTAPOOL 0x18 ;  /* 0x00000018000079c8 */ /* 0x001e0000080e0500 */
[----:B0-----:R-:W-:-:S06]  /*225d0*/  LOP3.LUT R0, R0, 0x3, RZ, 0xc0, !PT ;  /* 0x0000000300007812 */ /* 0x001fcc00078ec0ff */
[----:B------:R-:W0:Y:S02]  /*225e0*/  SHFL.IDX PT, R0, R0, RZ, 0x1f ;  /* 0x00001fff00007589 */ /* 0x000e2400000e0000 */
[----:B0-----:R-:W-:-:S13]  /*225f0*/  ISETP.NE.AND P0, PT, R0, RZ, PT ;  /* 0x000000ff0000720c */ /* 0x001fda0003f05270 */
[----:B------:R-:W-:Y:S05]  /*22600*/  @P0 BRA `(.L_x_1340) ;  /* 0x0000006c00ec0947 */ /* 0x000fea0003800000 */
[----:B------:R-:W2:Y:S01]  /*22610*/  LDL.LU R6, [R1+0x14] ;  /* 0x0000140001067983 */ /* 0x000ea20000300800 */
[----:B------:R-:W-:Y:S01]  /*22620*/  ULDC UR5, c[0x0][0xc14] ;  /* 0x0003050000057ab9 */ /* 0x000fe20000000800 */
[----:B------:R-:W0:Y:S01]  /*22630*/  S2R R2, SR_TID.X ;  /* 0x0000000000027919 */ /* 0x000e220000002100 */
[----:B------:R-:W-:Y:S01]  /*22640*/  CS2R R16, SRZ ;  /* 0x0000000000107805 */ /* 0x000fe2000001ff00 */
[----:B------:R-:W-:Y:S01]  /*22650*/  ULDC.64 UR6, c[0x0][0x208] ;  /* 0x0000820000067ab9 */ /* 0x000fe20000000a00 */
[----:B------:R-:W-:Y:S01]  /*22660*/  ULDC UR4, c[0x0][0xc10] ;  /* 0x0003040000047ab9 */ /* 0x000fe20000000800 */
[----:B0-----:R-:W-:-:S04]  /*22670*/  LOP3.LUT R7, R2, 0x1f, RZ, 0xc0, !PT ;  /* 0x0000001f02077812 */ /* 0x001fc800078ec0ff */
[----:B------:R-:W-:Y:S02]  /*22680*/  ISETP.NE.AND P0, PT, R7, 0x1f, PT ;  /* 0x0000001f0700780c */ /* 0x000fe40003f05270 */
[----:B--2---:R-:W-:-:S11]  /*22690*/  LOP3.LUT R6, R6, 0xffffff7f, RZ, 0xc0, !PT ;  /* 0xffffff7f06067812 */ /* 0x004fd600078ec0ff */
[----:B------:R-:W-:Y:S02]  /*226a0*/  @P0 LOP3.LUT R6, R6, 0x80, RZ, 0xfc, !PT ;  /* 0x0000008006060812 */ /* 0x000fe400078efcff */
[----:B------:R-:W-:-:S13]  /*226b0*/  ISETP.GE.OR P0, PT, R7, UR5, !P0 ;  /* 0x0000000507007c0c */ /* 0x000fda000c706670 */
[----:B------:R-:W0:Y:S02]  /*226c0*/  @!P0 LDC.64 R2, c[0x0][0xc58] ;  /* 0x00031600ff028b82 */ /* 0x000e240000000a00 */
[----:B0-----:R-:W-:-:S05]  /*226d0*/  @!P0 IMAD.WIDE.U32 R2, R7, 0x4, R2 ;  /* 0x0000000407028825 */ /* 0x001fca00078e0002 */
[----:B------:R-:W2:Y:S01]  /*226e0*/  @!P0 LDG.E R17, desc[UR6][R2.64] ;  /* 0x0000000602118981 */ /* 0x000ea2000c1e1900 */
[C---:B------:R-:W-:Y:S02]  /*226f0*/  ISETP.NE.AND P1, PT, R7.reuse, RZ, PT ;  /* 0x000000ff0700720c */ /* 0x040fe40003f25270 */
[----:B------:R-:W-:Y:S02]  /*22700*/  ISETP.GE.U32.AND P0, PT, R7, 0x2, PT ;  /* 0x000000020700780c */ /* 0x000fe40003f06070 */
[----:B------:R-:W-:-:S09]  /*22710*/  LOP3.LUT R6, R6, 0xfffffffe, RZ, 0xc0, !PT ;  /* 0xfffffffe06067812 */ /* 0x000fd200078ec0ff */
[----:B------:R-:W-:-:S04]  /*22720*/  @P1 LOP3.LUT R6, R6, 0x1, RZ, 0xfc, !PT ;  /* 0x0000000106061812 */ /* 0x000fc800078efcff */
[----:B------:R-:W-:-:S04]  /*22730*/  LOP3.LUT R6, R6, 0xffffffdf, RZ, 0xc0, !PT ;  /* 0xffffffdf06067812 */ /* 0x000fc800078ec0ff */
[----:B------:R-:W-:-:S04]  /*22740*/  @P0 LOP3.LUT R6, R6, 0x20, RZ, 0xfc, !PT ;  /* 0x0000002006060812 */ /* 0x000fc800078efcff */
[----:B------:R-:W-:Y:S01]  /*22750*/  LOP3.LUT R6, R6, 0xffffffef, RZ, 0xc0, !PT ;  /* 0xffffffef06067812 */ /* 0x000fe200078ec0ff */
[----:B------:R-:W0:Y:S01]  /*22760*/  S2UR UR6, SR_CTAID.X ;  /* 0x00000000000679c3 */ /* 0x000e220000002500 */
[----:B------:R-:W-:Y:S01]  /*22770*/  IMAD.MOV.U32 R19, RZ, RZ, RZ ;  /* 0x000000ffff137224 */ /* 0x000fe200078e00ff */
[----:B--2---:R-:W1:Y:S02]  /*22780*/  SHFL.UP PT, R0, R17, 0x1, RZ ;  /* 0x0420000011007989 */ /* 0x004e6400000e00ff */
[----:B-1----:R-:W-:-:S05]  /*22790*/  SEL R0, R0, RZ, P1 ;  /* 0x000000ff00007207 */ /* 0x002fca0000800000 */
[----:B------:R-:W-:-:S05]  /*227a0*/  IMAD.IADD R0, R17, 0x1, R0 ;  /* 0x0000000111007824 */ /* 0x000fca00078e0200 */
[----:B------:R-:W1:Y:S02]  /*227b0*/  SHFL.UP PT, R4, R0, 0x2, RZ ;  /* 0x0440000000047989 */ /* 0x000e6400000e00ff */
[----:B-1----:R-:W-:-:S05]  /*227c0*/  SEL R5, R4, RZ, P0 ;  /* 0x000000ff04057207 */ /* 0x002fca0000000000 */
[----:B------:R-:W-:-:S05]  /*227d0*/  IMAD.IADD R5, R0, 0x1, R5 ;  /* 0x0000000100057824 */ /* 0x000fca00078e0205 */
[----:B------:R-:W1:Y:S01]  /*227e0*/  SHFL.UP PT, R4, R5, 0x4, RZ ;  /* 0x0480000005047989 */ /* 0x000e6200000e00ff */
[----:B------:R-:W-:-:S04]  /*227f0*/  ISETP.GE.U32.AND P0, PT, R7, 0x4, PT ;  /* 0x000000040700780c */ /* 0x000fc80003f06070 */
[----:B-1----:R-:W-:-:S05]  /*22800*/  SEL R4, R4, RZ, P0 ;  /* 0x000000ff04047207 */ /* 0x002fca0000000000 */
[----:B------:R-:W-:-:S05]  /*22810*/  IMAD.IADD R4, R5, 0x1, R4 ;  /* 0x0000000105047824 */ /* 0x000fca00078e0204 */
[----:B------:R-:W1:Y:S01]  /*22820*/  SHFL.UP PT, R2, R4, 0x8, RZ ;  /* 0x0500000004027989 */ /* 0x000e6200000e00ff */
[----:B------:R-:W-:Y:S02]  /*22830*/  @P0 LOP3.LUT R6, R6, 0x10, RZ, 0xfc, !PT ;  /* 0x0000001006060812 */ /* 0x000fe400078efcff */
[----:B------:R-:W-:-:S04]  /*22840*/  ISETP.GE.U32.AND P0, PT, R7, 0x8, PT ;  /* 0x000000080700780c */ /* 0x000fc80003f06070 */
[----:B-1----:R-:W-:-:S05]  /*22850*/  SEL R3, R2, RZ, P0 ;  /* 0x000000ff02037207 */ /* 0x002fca0000000000 */
[----:B------:R-:W-:-:S05]  /*22860*/  IMAD.IADD R3, R4, 0x1, R3 ;  /* 0x0000000104037824 */ /* 0x000fca00078e0203 */
[----:B------:R-:W1:Y:S01]  /*22870*/  SHFL.UP PT, R0, R3, 0x10, RZ ;  /* 0x0600000003007989 */ /* 0x000e6200000e00ff */
[----:B------:R-:W-:-:S04]  /*22880*/  LOP3.LUT R6, R6, 0xfffffff7, RZ, 0xc0, !PT ;  /* 0xfffffff706067812 */ /* 0x000fc800078ec0ff */
[----:B------:R-:W-:Y:S02]  /*22890*/  @P0 LOP3.LUT R6, R6, 0x8, RZ, 0xfc, !PT ;  /* 0x0000000806060812 */ /* 0x000fe400078efcff */
[----:B------:R-:W-:-:S04]  /*228a0*/  ISETP.GE.U32.AND P0, PT, R7, 0x10, PT ;  /* 0x000000100700780c */ /* 0x000fc80003f06070 */
[----:B-1----:R-:W-:-:S05]  /*228b0*/  SEL R0, R0, RZ, P0 ;  /* 0x000000ff00007207 */ /* 0x002fca0000000000 */
[----:B------:R-:W-:-:S05]  /*228c0*/  IMAD.IADD R0, R3, 0x1, R0 ;  /* 0x0000000103007824 */ /* 0x000fca00078e0200 */
[----:B------:R-:W1:Y:S01]  /*228d0*/  SHFL.IDX PT, R2, R0, 0x1f, 0x1f ;  /* 0x03e01f0000027f89 */ /* 0x000e6200000e0000 */
[----:B------:R-:W-:-:S04]  /*228e0*/  LOP3.LUT R6, R6, 0xfffffffb, RZ, 0xc0, !PT ;  /* 0xfffffffb06067812 */ /* 0x000fc800078ec0ff */
[----:B------:R-:W-:-:S05]  /*228f0*/  @P0 LOP3.LUT R6, R6, 0x4, RZ, 0xfc, !PT ;  /* 0x0000000406060812 */ /* 0x000fca00078efcff */
[----:B------:R2:W-:Y:S01]  /*22900*/  STL [R1+0x14], R6 ;  /* 0x0000140601007387 */ /* 0x0005e20000100800 */
[----:B-1----:R-:W-:-:S05]  /*22910*/  IMAD R4, R2, UR4, RZ ;  /* 0x0000000402047c24 */ /* 0x002fca000f8e02ff */
[----:B0-----:R-:W-:Y:S01]  /*22920*/  ISETP.GT.AND P0, PT, R4, UR6, PT ;  /* 0x0000000604007c0c */ /* 0x001fe2000bf04270 */
[----:B------:R-:W-:-:S12]  /*22930*/  IMAD.MOV.U32 R5, RZ, RZ, R4 ;  /* 0x000000ffff057224 */ /* 0x000fd800078e0004 */
[----:B--2---:R-:W-:Y:S05]  /*22940*/  @P0 BRA `(.L_x_1654) ;  /* 0x0000000000c00947 */ /* 0x004fea0003800000 */
[----:B------:R-:W-:Y:S01]  /*22950*/  IMAD.MOV.U32 R4, RZ, RZ, R5 ;  /* 0x000000ffff047224 */ /* 0x000fe200078e0005 */
[----:B------:R-:W-:Y:S01]  /*22960*/  ULDC UR5, c[0x0][0xc14] ;  /* 0x0003050000057ab9 */ /* 0x000fe20000000800 */
[----:B------:R-:W-:Y:S01]  /*22970*/  IMAD.MOV.U32 R19, RZ, RZ, RZ ;  /* 0x000000ffff137224 */ /* 0x000fe200078e00ff */
[----:B------:R-:W-:Y:S01]  /*22980*/  ULDC UR7, c[0x0][0xc14] ;  /* 0x0003050000077ab9 */ /* 0x000fe20000000800 */
[----:B------:R-:W-:-:S05]  /*22990*/  ULDC UR4, c[0x0][0xc10] ;  /* 0x0003040000047ab9 */ /* 0x000fca0000000800 */
.L_x_1658:
        /* <DEDUP_REMOVED lines=17> */
.L_x_1657:
[----:B------:R-:W-:Y:S05]  /*22ab0*/  BSYNC B0 ;  /* 0x0000000000007941 */ /* 0x000fea0003800000 */
.L_x_1656:
[----:B-----5:R-:W1:Y:S01]  /*22ac0*/  SHFL.UP PT, R0, R17, 0x1, RZ ;  /* 0x0420000011007989 */ /* 0x020e6200000e00ff */
[C---:B------:R-:W-:Y:S02]  /*22ad0*/  ISETP.NE.AND P0, PT, R6.reuse, RZ, PT ;  /* 0x000000ff0600720c */ /* 0x040fe40003f05270 */
[----:B------:R-:W-:Y:S02]  /*22ae0*/  ISETP.GE.U32.AND P1, PT, R6, 0x2, PT ;  /* 0x000000020600780c */ /* 0x000fe40003f26070 */
[----:B-1----:R-:W-:Y:S02]  /*22af0*/  SEL R0, R0, RZ, P0 ;  /* 0x000000ff00007207 */ /* 0x002fe40000000000 */
[----:B------:R-:W-:-:S03]  /*22b00*/  ISETP.GE.U32.AND P0, PT, R6, 0x4, PT ;  /* 0x000000040600780c */ /* 0x000fc60003f06070 */
[----:B------:R-:W-:-:S05]  /*22b10*/  IMAD.IADD R0, R17, 0x1, R0 ;  /* 0x0000000111007824 */ /* 0x000fca00078e0200 */
[----:B0-----:R-:W0:Y:S02]  /*22b20*/  SHFL.UP PT, R2, R0, 0x2, RZ ;  /* 0x0440000000027989 */ /* 0x001e2400000e00ff */
        /* <DEDUP_REMOVED lines=18> */
.L_x_1654:
        /* <DEDUP_REMOVED lines=21> */
.L_x_1659:
[----:B-12---:R-:W-:Y:S02]  /*22da0*/  IMAD.MOV R0, RZ, RZ, -R3 ;  /* 0x000000ffff007224 */ /* 0x006fe400078e0a03 */
[----:B---3--:R-:W-:Y:S02]  /*22db0*/  IMAD R16, R16, UR4, R5 ;  /* 0x0000000410107c24 */ /* 0x008fe4000f8e0205 */
[----:B------:R-:W-:Y:S02]  /*22dc0*/  IMAD R5, R0, R9, RZ ;  /* 0x0000000900057224 */ /* 0x000fe400078e02ff */
[----:B------:R-:W-:-:S04]  /*22dd0*/  IMAD.MOV.U32 R2, RZ, RZ, RZ ;  /* 0x000000ffff027224 */ /* 0x000fc800078e00ff */
[----:B------:R-:W-:Y:S01]  /*22de0*/  IMAD.HI.U32 R2, R3, R5, R2 ;  /* 0x0000000503027227 */ /* 0x000fe200078e0002 */
[----:B------:R-:W-:Y:S02]  /*22df0*/  IADD3 R5, -R16, UR6, RZ ;  /* 0x0000000610057c10 */ /* 0x000fe4000fffe1ff */
[----:B------:R-:W-:Y:S02]  /*22e00*/  IABS R3, R6 ;  /* 0x0000000600037213 */ /* 0x000fe40000000000 */
[----:B------:R-:W-:-:S03]  /*22e10*/  IABS R0, R5 ;  /* 0x0000000500007213 */ /* 0x000fc60000000000 */
[----:B------:R-:W-:Y:S02]  /*22e20*/  IMAD.MOV R3, RZ, RZ, -R3 ;  /* 0x000000ffff037224 */ /* 0x000fe400078e0a03 */
        /* <DEDUP_REMOVED lines=17> */
[----:B------:R-:W-:Y:S01]  /*22f40*/  IMAD.IADD R0, R5, 0x1, R0 ;  /* 0x0000000105007824 */ /* 0x000fe200078e0200 */
[----:B------:R-:W-:Y:S02]  /*22f50*/  IABS R6, R5 ;  /* 0x0000000500067213 */ /* 0x000fe40000000000 */
[----:B------:R-:W-:-:S04]  /*22f60*/  IABS R4, R8 ;  /* 0x0000000800047213 */ /* 0x000fc80000000000 */
[----:B------:R-:W1:Y:S08]  /*22f70*/  I2F.RP R9, R4 ;  /* 0x0000000400097306 */ /* 0x000e700000209400 */
[----:B-1----:R-:W1:Y:S02]  /*22f80*/  MUFU.RCP R9, R9 ;  /* 0x0000000900097308 */ /* 0x002e640000001000 */
[----:B-1----:R-:W-:-:S06]  /*22f90*/  VIADD R2, R9, 0xffffffe ;  /* 0x0ffffffe09027836 */ /* 0x002fcc0000000000 */
[----:B------:R1:W2:Y:S02]  /*22fa0*/  F2I.FTZ.U32.TRUNC.NTZ R3, R2 ;  /* 0x0000000200037305 */ /* 0x0002a4000021f000 */
[----:B-1----:R-:W-:Y:S02]  /*22fb0*/  IMAD.MOV.U32 R2, RZ, RZ, RZ ;  /* 0x000000ffff027224 */ /* 0x002fe400078e00ff */
[----:B--2---:R-:W-:-:S04]  /*22fc0*/  IMAD.MOV R7, RZ, RZ, -R3 ;  /* 0x000000ffff077224 */ /* 0x004fc800078e0a03 */
[----:B------:R-:W-:-:S04]  /*22fd0*/  IMAD R7, R7, R4, RZ ;  /* 0x0000000407077224 */ /* 0x000fc800078e02ff */
[----:B------:R-:W-:Y:S01]  /*22fe0*/  IMAD.HI.U32 R3, R3, R7, R2 ;  /* 0x0000000703037227 */ /* 0x000fe200078e0002 */
[-C--:B------:R-:W-:Y:S02]  /*22ff0*/  IABS R7, R8.reuse ;  /* 0x0000000800077213 */ /* 0x080fe40000000000 */
[----:B------:R-:W-:-:S03]  /*23000*/  LOP3.LUT R2, R5, R8, RZ, 0x3c, !PT ;  /* 0x0000000805027212 */ /* 0x000fc600078e3cff */
[----:B------:R-:W-:Y:S02]  /*23010*/  IMAD.MOV R7, RZ, RZ, -R7 ;  /* 0x000000ffff077224 */ /* 0x000fe400078e0a07 */
[----:B------:R-:W-:-:S04]  /*23020*/  IMAD.HI.U32 R3, R3, R6, RZ ;  /* 0x0000000603037227 */ /* 0x000fc800078e00ff */
[----:B------:R-:W-:-:S05]  /*23030*/  IMAD R7, R3, R7, R6 ;  /* 0x0000000703077224 */ /* 0x000fca00078e0206 */
        /* <DEDUP_REMOVED lines=8> */
[----:B------:R-:W-:Y:S01]  /*230c0*/  @!P0 LOP3.LUT R3, RZ, R8, RZ, 0x33, !PT ;  /* 0x00000008ff038212 */ /* 0x000fe200078e33ff */
[----:B------:R-:W-:-:S04]  /*230d0*/  IMAD.MOV R8, RZ, RZ, -R8 ;  /* 0x000000ffff087224 */ /* 0x000fc800078e0a08 */
[----:B------:R-:W-:Y:S01]  /*230e0*/  IMAD R18, R3, R8, R0 ;  /* 0x0000000803127224 */ /* 0x000fe200078e0200 */
[----:B------:R-:W-:-:S05]  /*230f0*/  LOP3.LUT R0, RZ, R3, RZ, 0x33, !PT ;  /* 0x00000003ff007212 */ /* 0x000fca00078e33ff */
[----:B------:R-:W-:Y:S01]  /*23100*/  IMAD.IADD R17, R17, 0x1, R0 ;  /* 0x0000000111117824 */ /* 0x000fe200078e0200 */
[----:B------:R-:W-:Y:S06]  /*23110*/  BRA `(.L_x_1660) ;  /* 0x00000000000c7947 */ /* 0x000fec0003800000 */
.L_x_1655:
[----:B------:R-:W-:Y:S02]  /*23120*/  IMAD.MOV.U32 R17, RZ, RZ, RZ ;  /* 0x000000ffff117224 */ /* 0x000fe400078e00ff */
[----:B------:R-:W-:Y:S02]  /*23130*/  IMAD.U32 R16, RZ, RZ, UR6 ;  /* 0x00000006ff107e24 */ /* 0x000fe4000f8e00ff */
[----:B------:R-:W-:-:S07]  /*23140*/  IMAD.MOV.U32 R18, RZ, RZ, RZ ;  /* 0x000000ffff127224 */ /* 0x000fce00078e00ff */
.L_x_1660:
[----:B------:R-:W2:Y:S01]  /*23150*/  LDL.LU R2, [R1+0x14] ;  /* 0x0000140001027983 */ /* 0x000ea20000300800 */
[----:B------:R-:W1:Y:S02]  /*23160*/  S2R R4, SR_TID.X ;  /* 0x0000000000047919 */ /* 0x000e640000002100 */
[----:B-1----:R-:W-:-:S04]  /*23170*/  LOP3.LUT R5, R4, 0x1f, RZ, 0xc0, !PT ;  /* 0x0000001f04057812 */ /* 0x002fc800078ec0ff */
[----:B------:R-:W-:-:S13]  /*23180*/  ISETP.NE.AND P0, PT, R5, RZ, PT ;  /* 0x000000ff0500720c */ /* 0x000fda0003f05270 */
[----:B------:R-:W1:Y:S01]  /*23190*/  @!P0 S2R R3, SR_CgaCtaId ;  /* 0x0000000000038919 */ /* 0x000e620000008800 */
[----:B------:R-:W-:-:S04]  /*231a0*/  @!P0 MOV R0, 0x400 ;  /* 0x0000040000008802 */ /* 0x000fc80000000f00 */
[----:B-1----:R-:W-:-:S05]  /*231b0*/  @!P0 LEA R0, R3, R0, 0x18 ;  /* 0x0000000003008211 */ /* 0x002fca00078ec0ff */
[----:B------:R1:W-:Y:S02]  /*231c0*/  @!P0 STS.128 [R0+0x308d0], R16 ;  /* 0x0308d01000008388 */ /* 0x0003e40000000c00 */
[----:B-1----:R-:W-:Y:S01]  /*231d0*/  IMAD.MOV.U32 R0, RZ, RZ, 0x1 ;  /* 0x00000001ff007424 */ /* 0x002fe200078e00ff */
        /* <DEDUP_REMOVED lines=9> */
[----:B------:R-:W2:Y:S01]  /*23270*/  LDL R6, [R1+0xa4] ;  /* 0x0000a40001067983 */ /* 0x000ea20000100800 */
[----:B------:R-:W-:Y:S01]  /*23280*/  LOP3.LUT R4, R4, 0x7f, RZ, 0xc0, !PT ;  /* 0x0000007f04047812 */ /* 0x000fe200078ec0ff */
[----:B-1----:R-:W-:Y:S01]  /*23290*/  IMAD.MOV.U32 R0, RZ, RZ, 0x1 ;  /* 0x00000001ff007424 */ /* 0x002fe200078e00ff */
[----:B------:R-:W-:Y:S01]  /*232a0*/  ISETP.NE.AND P1, PT, R5, RZ, PT ;  /* 0x000000ff0500720c */ /* 0x000fe20003f25270 */
[----:B------:R1:W-:Y:S01]  /*232b0*/  STL [R1+0x28], RZ ;  /* 0x000028ff01007387 */ /* 0x0003e20000100800 */
[C---:B------:R-:W-:Y:S01]  /*232c0*/  ISETP.NE.AND P2, PT, R4.reuse, RZ, PT ;  /* 0x000000ff0400720c */ /* 0x040fe20003f45270 */
[----:B------:R-:W-:Y:S01]  /*232d0*/  ULDC.64 UR36, c[0x0][0x198] ;  /* 0x0000660000247ab9 */ /* 0x000fe20000000a00 */
[----:B------:R-:W-:Y:S01]  /*232e0*/  ISETP.NE.OR P0, PT, R4, RZ, !P1 ;  /* 0x000000ff0400720c */ /* 0x000fe20004f05670 */
[----:B------:R1:W-:Y:S01]  /*232f0*/  STL [R1+0x10], R0 ;  /* 0x0000100001007387 */ /* 0x0003e20000100800 */
[----:B------:R-:W-:Y:S01]  /*23300*/  LOP3.LUT R2, R2, 0xffffffbf, RZ, 0xc0, !PT ;  /* 0xffffffbf02027812 */ /* 0x000fe200078ec0ff */
[----:B------:R-:W-:-:S02]  /*23310*/  ULDC UR39, c[0x0][0xc] ;  /* 0x0000030000277ab9 */ /* 0x000fc40000000800 */
[----:B------:R1:W-:Y:S01]  /*23320*/  STL [R1+0xc], RZ ;  /* 0x00000cff01007387 */ /* 0x0003e20000100800 */
[----:B------:R-:W-:-:S03]  /*23330*/  LOP3.LUT R2, R2, 0xfffffffd, RZ, 0xc0, !PT ;  /* 0xfffffffd02027812 */ /* 0x000fc600078ec0ff */
[----:B------:R1:W-:Y:S02]  /*23340*/  STL [R1], RZ ;  /* 0x000000ff01007387 */ /* 0x0003e40000100800 */
[----:B------:R-:W-:Y:S02]  /*23350*/  @P2 LOP3.LUT R2, R2, 0x2, RZ, 0xfc, !PT ;  /* 0x0000000202022812 */ /* 0x000fe400078efcff */
[----:B------:R1:W-:Y:S02]  /*23360*/  STL [R1+0x8], R0 ;  /* 0x0000080001007387 */ /* 0x0003e40000100800 */
[----:B------:R-:W-:-:S05]  /*23370*/  @P0 LOP3.LUT R2, R2, 0x40, RZ, 0xfc, !PT ;  /* 0x0000004002020812 */ /* 0x000fca00078efcff */
[----:B------:R1:W-:Y:S01]  /*23380*/  STL [R1+0x14], R2 ;  /* 0x0000140201007387 */ /* 0x0003e20000100800 */
[----:B--2---:R-:W-:-:S13]  /*23390*/  R2UR UR4, R6 ;  /* 0x00000000060472ca */ /* 0x004fda00000e0000 */
[----:B-1----:R-:W-:-:S12]  /*233a0*/  ULOP3.LUT UR38, UR4, 0x2, URZ, 0xfc, !UPT ;  /* 0x0000000204267892 */ /* 0x002fd8000f8efc3f */
.L_x_1768:
[----:B------:R-:W-:Y:S05]  /*233b0*/  YIELD ;  /* 0x0000000000007946 */ /* 0x000fea0003800000 */
[----:B------:R-:W-:Y:S01]  /*233c0*/  ULDC.64 UR4, c[0x0][0xa28] ;  /* 0x00028a0000047ab9 */ /* 0x000fe20000000a00 */
[----:B------:R-:W-:Y:S01]  /*233d0*/  IMAD.MOV.U32 R8, RZ, RZ, RZ ;  /* 0x000000ffff087224 */ /* 0x000fe200078e00ff */
[----:B------:R-:W-:Y:S01]  /*233e0*/  ISETP.NE.U32.AND P0, PT, RZ, UR4, PT ;  /* 0x00000004ff007c0c */ /* 0x000fe2000bf05070 */
[----:B------:R-:W-:Y:S01]  /*233f0*/  ULDC.64 UR6, c[0x0][0x208] ;  /* 0x0000820000067ab9 */ /* 0x000fe20000000a00 */
[----:B------:R-:W-:Y:S01]  /*23400*/  IMAD.MOV.U32 R0, RZ, RZ, RZ ;  /* 0x000000ffff007224 */ /* 0x000fe200078e00ff */
[----:B------:R-:W-:Y:S01]  /*23410*/  ULDC.64 UR8, c[0x0][0xa08] ;  /* 0x0002820000087ab9 */ /* 0x000fe20000000a00 */
[----:B------:R-:W-:Y:S01]  /*23420*/  ISETP.NE.AND.EX P0, PT, RZ, UR5, PT, P0 ;  /* 0x00000005ff007c0c */ /* 0x000fe2000bf05300 */
[----:B------:R-:W-:Y:S01]  /*23430*/  ULDC.64 UR4, c[0x0][0xa00] ;  /* 0x0002800000047ab9 */ /* 0x000fe20000000a00 */
[----:B------:R-:W-:-:S11]  /*23440*/  ULDC.64 UR10, c[0x0][0xa10] ;  /* 0x00028400000a7ab9 */ /* 0x000fd60000000a00 */
[----:B--2---:R-:W1:Y:S01]  /*23450*/  @P0 LDC.64 R2, c[0x0][0xa28] ;  /* 0x00028a00ff020b82 */ /* 0x004e620000000a00 */
[----:B------:R-:W-:Y:S01]  /*23460*/  ISETP.NE.U32.AND P2, PT, RZ, UR4, PT ;  /* 0x00000004ff007c0c */ /* 0x000fe2000bf45070 */
[----:B-1----:R-:W-:-:S05]  /*23470*/  @P0 IMAD.WIDE R2, R19, 0x4, R2 ;  /* 0x0000000413020825 */ /* 0x002fca00078e0202 */
[----:B------:R1:W5:Y:S01]  /*23480*/  @P0 LDG.E R8, desc[UR6][R2.64] ;  /* 0x0000000602080981 */ /* 0x000362000c1e1900 */
[----:B------:R-:W-:Y:S01]  /*23490*/  ISETP.NE.AND.EX P2, PT, RZ, UR5, PT, P2 ;  /* 0x00000005ff007c0c */ /* 0x000fe2000bf45320 */
[----:B------:R-:W-:Y:S01]  /*234a0*/  ULDC.64 UR4, c[0x0][0xa18] ;  /* 0x0002860000047ab9 */ /* 0x000fe20000000a00 */
[----:B-1----:R-:W1:Y:S02]  /*234b0*/  LDC.64 R2, c[0x0][0xa00] ;  /* 0x00028000ff027b82 */ /* 0x002e640000000a00 */
[----:B-1----:R-:W-:-:S09]  /*234c0*/  IMAD.WIDE R2, R19, 0x4, R2 ;  /* 0x0000000413027825 */ /* 0x002fd200078e0202 */
[----:B------:R-:W2:Y:S01]  /*234d0*/  @P2 LDG.E R0, desc[UR6][R2.64] ;  /* 0x0000000602002981 */ /* 0x000ea2000c1e1900 */
[----:B------:R-:W-:Y:S01]  /*234e0*/  ISETP.NE.U32.AND P0, PT, RZ, UR4, PT ;  /* 0x00000004ff007c0c */ /* 0x000fe2000bf05070 */
[----:B------:R-:W-:-:S03]  /*234f0*/  ULDC UR4, c[0x0][0x288] ;  /* 0x0000a20000047ab9 */ /* 0x000fc60000000800 */
[----:B------:R-:W-:-:S13]  /*23500*/  ISETP.NE.AND.EX P0, PT, RZ, UR5, PT, P0 ;  /* 0x00000005ff007c0c */ /* 0x000fda000bf05300 */
[----:B------:R-:W1:Y:S01]  /*23510*/  @P0 LDC.64 R4, c[0x0][0xa18] ;  /* 0x00028600ff040b82 */ /* 0x000e620000000a00 */
[----:B------:R-:W-:-:S04]  /*23520*/  ISETP.NE.U32.AND P1, PT, RZ, UR8, PT ;  /* 0x00000008ff007c0c */ /* 0x000fc8000bf25070 */
[----:B------:R-:W-:Y:S02]  /*23530*/  ISETP.NE.AND.EX P3, PT, RZ, UR9, PT, P1 ;  /* 0x00000009ff007c0c */ /* 0x000fe4000bf65310 */
[----:B------:R-:W-:-:S04]  /*23540*/  ISETP.NE.U32.AND P1, PT, RZ, UR10, PT ;  /* 0x0000000aff007c0c */ /* 0x000fc8000bf25070 */
[----:B------:R-:W-:Y:S01]  /*23550*/  ISETP.NE.AND.EX P1, PT, RZ, UR11, PT, P1 ;  /* 0x0000000bff007c0c */ /* 0x000fe2000bf25310 */
        /* <DEDUP_REMOVED lines=8> */
[----:B------:R-:W-:Y:S01]  /*235e0*/  ULDC UR6, c[0x0][0x338] ;  /* 0x0000ce0000067ab9 */ /* 0x000fe20000000800 */
[----:B------:R-:W-:Y:S01]  /*235f0*/  ULDC UR5, c[0x0][0x2e0] ;  /* 0x0000b80000057ab9 */ /* 0x000fe20000000800 */
[----:B------:R-:W-:Y:S01]  /*23600*/  USEL UR4, UR4, 0x1, UP0 ;  /* 0x0000000104047887 */ /* 0x000fe20008000000 */
[----:B------:R-:W-:-:S03]  /*23610*/  IMAD.U32 R10, RZ, RZ, UR6 ;  /* 0x00000006ff0a7e24 */ /* 0x000fc6000f8e00ff */
[----:B------:R-:W-:-:S06]  /*23620*/  UIMAD UR4, UR4, UR5, URZ ;  /* 0x00000005040472a4 */ /* 0x000fcc000f8e023f */
[----:B-1----:R-:W-:Y:S01]  /*23630*/  IMAD.U32 R5, RZ, RZ, UR4 ;  /* 0x00000004ff057e24 */ /* 0x002fe2000f8e00ff */
[----:B------:R-:W-:Y:S06]  /*23640*/  @P0 BRA `(.L_x_1662) ;  /* 0x0000000000140947 */ /* 0x000fec0003800000 */
[----:B------:R-:W-:Y:S05]  /*23650*/  @!P2 BRA `(.L_x_1662) ;  /* 0x000000000010a947 */ /* 0x000fea0003800000 */
[----:B------:R-:W-:Y:S02]  /*23660*/  ULDC.64 UR4, c[0x0][0x208] ;  /* 0x0000820000047ab9 */ /* 0x000fe40000000a00 */
[----:B-----5:R-:W2:Y:S04]  /*23670*/  LDG.E R0, desc[UR4][R2.64] ;  /* 0x0000000402007981 */ /* 0x020ea8000c1e1900 */
[----:B------:R-:W2:Y:S02]  /*23680*/  LDG.E R7, desc[UR4][R2.64+0x4] ;  /* 0x0000040402077981 */ /* 0x000ea4000c1e1900 */
[----:B--2---:R-:W-:-:S07]  /*23690*/  IMAD.IADD R0, R7, 0x1, -R0 ;  /* 0x0000000107007824 */ /* 0x004fce00078e0a00 */
.L_x_1662:
[----:B------:R-:W1:Y:S01]  /*236a0*/  LDC.64 R6, c[0x0][0xa08] ;  /* 0x00028200ff067b82 */ /* 0x000e620000000a00 */
[----:B------:R-:W-:Y:S01]  /*236b0*/  IMAD.MOV.U32 R9, RZ, RZ, RZ ;  /* 0x000000ffff097224 */ /* 0x000fe200078e00ff */
[----:B------:R-:W-:-:S06]  /*236c0*/  ULDC.64 UR4, c[0x0][0x208] ;  /* 0x0000820000047ab9 */ /* 0x000fcc0000000a00 */
[----:B------:R-:W2:Y:S01]  /*236d0*/  LDC.64 R2, c[0x0][0xa10] ;  /* 0x00028400ff027b82 */ /* 0x000ea20000000a00 */
[----:B-1----:R-:W-:-:S05]  /*236e0*/  IMAD.WIDE R6, R19, 0x4, R6 ;  /* 0x0000000413067825 */ /* 0x002fca00078e0206 */
[----:B------:R-:W3:Y:S01]  /*236f0*/  @P3 LDG.E R9, desc[UR4][R6.64] ;  /* 0x0000000406093981 */ /* 0x000ee2000c1e1900 */
[----:B------:R-:W-:Y:S02]  /*23700*/  IMAD.MOV.U32 R4, RZ, RZ, RZ ;  /* 0x000000ffff047224 */ /* 0x000fe400078e00ff */
[----:B--2---:R-:W-:-:S05]  /*23710*/  IMAD.WIDE R2, R19, 0x4, R2 ;  /* 0x0000000413027825 */ /* 0x004fca00078e0202 */
[----:B------:R1:W5:Y:S01]  /*23720*/  @P1 LDG.E R4, desc[UR4][R2.64] ;  /* 0x0000000402041981 */ /* 0x000362000c1e1900 */
[----:B------:R-:W-:Y:S02]  /*23730*/  ULDC.64 UR4, c[0x0][0xa20] ;  /* 0x0002880000047ab9 */ /* 0x000fe40000000a00 */
[----:B------:R-:W-:-:S04]  /*23740*/  ISETP.NE.U32.AND P0, PT, RZ, UR4, PT ;  /* 0x00000004ff007c0c */ /* 0x000fc8000bf05070 */
[----:B------:R-:W-:Y:S01]  /*23750*/  ISETP.NE.AND.EX P0, PT, RZ, UR5, PT, P0 ;  /* 0x00000005ff007c0c */ /* 0x000fe2000bf05300 */
[----:B---3-5:R-:W-:-:S05]  /*23760*/  IMAD.IADD R9, R9, 0x1, R8 ;  /* 0x0000000109097824 */ /* 0x028fca00078e0208 */
[----:B------:R1:W-:Y:S07]  /*23770*/  STL [R1+0x4], R9 ;  /* 0x0000040901007387 */ /* 0x0003ee0000100800 */
[----:B------:R-:W-:Y:S05]  /*23780*/  @!P0 BRA `(.L_x_1663) ;  /* 0x0000000000148947 */ /* 0x000fea0003800000 */
[----:B------:R-:W2:Y:S01]  /*23790*/  LDC.64 R6, c[0x0][0xa20] ;  /* 0x00028800ff067b82 */ /* 0x000ea20000000a00 */
[----:B------:R-:W-:Y:S01]  /*237a0*/  ULDC.64 UR4, c[0x0][0x208] ;  /* 0x0000820000047ab9 */ /* 0x000fe20000000a00 */
[----:B--2---:R-:W-:-:S05]  /*237b0*/  IMAD.WIDE R6, R19, 0x4, R6 ;  /* 0x0000000413067825 */ /* 0x004fca00078e0206 */
[----:B------:R2:W5:Y:S01]  /*237c0*/  LDG.E R5, desc[UR4][R6.64] ;  /* 0x0000000406057981 */ /* 0x000562000c1e1900 */
[----:B------:R-:W-:Y:S05]  /*237d0*/  BRA `(.L_x_1664) ;  /* 0x0000000000147947 */ /* 0x000fea0003800000 */
.L_x_1663:
[----:B------:R-:W-:Y:S05]  /*237e0*/  @!P3 BRA `(.L_x_1664) ;  /* 0x000000000010b947 */ /* 0x000fea0003800000 */
[----:B------:R-:W-:Y:S02]  /*237f0*/  ULDC.64 UR4, c[0x0][0x208] ;  /* 0x0000820000047ab9 */ /* 0x000fe40000000a00 */
[----:B------:R-:W2:Y:S04]  /*23800*/  LDG.E R5, desc[UR4][R6.64] ;  /* 0x0000000406057981 */ /* 0x000ea8000c1e1900 */
[----:B------:R-:W2:Y:S02]  /*23810*/  LDG.E R6, desc[UR4][R6.64+0x4] ;  /* 0x0000040406067981 */ /* 0x000ea4000c1e1900 */
[----:B--2---:R-:W-:-:S07]  /*23820*/  IMAD.IADD R5, R6, 0x1, -R5 ;  /* 0x0000000106057824 */ /* 0x004fce00078e0a05 */
.L_x_1664:
[----:B------:R-:W-:Y:S02]  /*23830*/  ULDC.64 UR4, c[0x0][0x208] ;  /* 0x0000820000047ab9 */ /* 0x000fe40000000a00 */
[----:B--2---:R-:W2:Y:S04]  /*23840*/  @P1 LDG.E R6, desc[UR4][R2.64] ;  /* 0x0000000402061981 */ /* 0x004ea8000c1e1900 */
[----:B-1----:R-:W2:Y:S01]  /*23850*/  @P1 LDG.E R2, desc[UR4][R2.64+0x4] ;  /* 0x0000040402021981 */ /* 0x002ea2000c1e1900 */
[----:B-----5:R-:W-:Y:S01]  /*23860*/  IMAD.IADD R8, R5, 0x1, -R8 ;  /* 0x0000000105087824 */ /* 0x020fe200078e0a08 */
[----:B------:R-:W-:Y:S01]  /*23870*/  LEA R20, R17, 0x80, 0x7 ;  /* 0x0000008011147811 */ /* 0x000fe200078e38ff */
[----:B--2---:R-:W-:-:S04]  /*23880*/  @P1 IMAD.IADD R10, R2, 0x1, -R6 ;  /* 0x00000001020a1824 */ /* 0x004fc800078e0a06 */
[----:B------:R-:W-:-:S04]  /*23890*/  IMAD.IADD R5, R8, 0x1, R10 ;  /* 0x0000000108057824 */ /* 0x000fc800078e020a */
[C---:B------:R-:W-:Y:S01]  /*238a0*/  VIADD R21, R5.reuse, 0x3f ;  /* 0x0000003f05157836 */ /* 0x040fe20000000000 */
[----:B------:R-:W-:-:S04]  /*238b0*/  IADD3 R20, R5, R20, -R0 ;  /* 0x0000001405147210 */ /* 0x000fc80007ffe800 */
[----:B------:R-:W-:-:S04]  /*238c0*/  SHF.R.S32.HI R2, RZ, 0x1f, R21 ;  /* 0x0000001fff027819 */ /* 0x000fc80000011415 */
[----:B------:R-:W-:Y:S02]  /*238d0*/  LEA.HI R21, R2, R21, RZ, 0x6 ;  /* 0x0000001502157211 */ /* 0x000fe400078f30ff */
[----:B------:R-:W1:Y:S02]  /*238e0*/  LDC.64 R2, c[0x0][0x9e0] ;  /* 0x00027800ff027b82 */ /* 0x000e640000000a00 */
[----:B------:R-:W-:Y:S02]  /*238f0*/  SHF.R.S32.HI R21, RZ, 0x6, R21 ;  /* 0x00000006ff157819 */ /* 0x000fe40000011415 */
[----:B-1----:R-:W-:Y:S01]  /*23900*/  ISETP.GE.AND P2, PT, R3, 0x1, PT ;  /* 0x000000010300780c */ /* 0x002fe20003f46270 */
[----:B------:R-:W-:-:S12]  /*23910*/  IMAD.IADD R2, R20, 0x1, R2 ;  /* 0x0000000114027824 */ /* 0x000fd800078e0202 */
[----:B------:R-:W-:Y:S05]  /*23920*/  @!P2 BRA `(.L_x_1665) ;  /* 0x000000000048a947 */ /* 0x000fea0003800000 */
[C---:B------:R-:W-:Y:S01]  /*23930*/  ISETP.GT.AND P0, PT, R20.reuse, RZ, PT ;  /* 0x000000ff1400720c */ /* 0x040fe20003f04270 */
[----:B------:R-:W-:Y:S01]  /*23940*/  BSSY B0, `(.L_x_1666) ;  /* 0x000000e000007945 */ /* 0x000fe20003800000 */
[----:B------:R-:W-:-:S11]  /*23950*/  VIADD R9, R20, 0xffffffff ;  /* 0xffffffff14097836 */ /* 0x000fd60000000000 */
        /* <DEDUP_REMOVED lines=8> */
.L_x_1667:
[----:B------:R-:W-:-:S13]  /*239e0*/  ISETP.NE.AND P0, PT, R3, 0x1, PT ;  /* 0x000000010300780c */ /* 0x000fda0003f05270 */
[----:B------:R-:W1:Y:S02]  /*239f0*/  @P0 LDC.64 R6, c[0x0][0x9e8] ;  /* 0x00027a00ff060b82 */ /* 0x000e640000000a00 */
[----:B-1----:R-:W-:-:S05]  /*23a00*/  @P0 IMAD.HI.U32 R6, R9, R6, RZ ;  /* 0x0000000609060227 */ /* 0x002fca00078e00ff */
[----:B------:R-:W-:-:S07]  /*23a10*/  @P0 SHF.R.U32.HI R9, RZ, R7, R6 ;  /* 0x00000007ff090219 */ /* 0x000fce0000011606 */
.L_x_1668:
[----:B------:R-:W-:Y:S05]  /*23a20*/  BSYNC B0 ;  /* 0x0000000000007941 */ /* 0x000fea0003800000 */
.L_x_1666:
[----:B------:R-:W-:-:S05]  /*23a30*/  IMAD R9, R9, R3, R3 ;  /* 0x0000000309097224 */ /* 0x000fca00078e0203 */
[----:B------:R-:W-:-:S07]  /*23a40*/  VIMNMX R2, R2, R9, PT ;  /* 0x0000000902027248 */ /* 0x000fce0003fe0100 */
.L_x_1665:
        /* <DEDUP_REMOVED lines=15> */
.L_x_1671:
[----:B------:R-:W-:Y:S01]  /*23b40*/  ISETP.NE.AND P0, PT, R3, 0x1, PT ;  /* 0x000000010300780c */ /* 0x000fe20003f05270 */
[----:B------:R-:W-:-:S12]  /*23b50*/  IMAD.MOV.U32 R9, RZ, RZ, R0 ;  /* 0x000000ffff097224 */ /* 0x000fd800078e0000 */
[----:B------:R-:W1:Y:S02]  /*23b60*/  @P0 LDC.64 R6, c[0x0][0x9e8] ;  /* 0x00027a00ff060b82 */ /* 0x000e640000000a00 */
[----:B-1----:R-:W-:-:S05]  /*23b70*/  @P0 IMAD.HI.U32 R6, R0, R6, RZ ;  /* 0x0000000600060227 */ /* 0x002fca00078e00ff */
[----:B------:R-:W-:-:S07]  /*23b80*/  @P0 SHF.R.U32.HI R9, RZ, R7, R6 ;  /* 0x00000007ff090219 */ /* 0x000fce0000011606 */
.L_x_1672:
[----:B------:R-:W-:Y:S05]  /*23b90*/  BSYNC B0 ;  /* 0x0000000000007941 */ /* 0x000fea0003800000 */
.L_x_1670:
[----:B------:R-:W-:-:S05]  /*23ba0*/  IMAD R3, R9, R3, RZ ;  /* 0x0000000309037224 */ /* 0x000fca00078e02ff */
[----:B------:R-:W-:-:S07]  /*23bb0*/  VIMNMX R5, R5, R3, !PT ;  /* 0x0000000305057248 */ /* 0x000fce0007fe0100 */
.L_x_1669:
[----:B------:R-:W-:Y:S01]  /*23bc0*/  VIADD R2, R2, 0x3f ;  /* 0x0000003f02027836 */ /* 0x000fe20000000000 */
[----:B------:R-:W-:Y:S01]  /*23bd0*/  BSSY B0, `(.L_x_1673) ;  /* 0x0000103000007945 */ /* 0x000fe20003800000 */
[----:B------:R-:W-:-:S03]  /*23be0*/  PLOP3.LUT P2, PT, PT, PT, PT, 0x80, 0x0 ;  /* 0x000000000000781c */ /* 0x000fc60003f4f070 */
[----:B------:R-:W-:-:S04]  /*23bf0*/  SHF.R.S32.HI R3, RZ, 0x1f, R2 ;  /* 0x0000001fff037819 */ /* 0x000fc80000011402 */
[----:B------:R-:W-:Y:S02]  /*23c00*/  LEA.HI R3, R3, R2, RZ, 0x6 ;  /* 0x0000000203037211 */ /* 0x000fe400078f30ff */
[----:B------:R-:W-:Y:S02]  /*23c10*/  SHF.R.S32.HI R2, RZ, 0x1f, R5 ;  /* 0x0000001fff027819 */ /* 0x000fe40000011405 */
[----:B------:R-:W-:Y:S02]  /*23c20*/  SHF.R.S32.HI R3, RZ, 0x6, R3 ;  /* 0x00000006ff037819 */ /* 0x000fe40000011403 */
[----:B------:R-:W-:Y:S02]  /*23c30*/  LEA.HI R2, R2, R5, RZ, 0x6 ;  /* 0x0000000502027211 */ /* 0x000fe400078f30ff */
[----:B------:R-:W-:Y:S02]  /*23c40*/  VIMNMX R3, R21, R3, PT ;  /* 0x0000000315037248 */ /* 0x000fe40003fe0100 */
[----:B------:R-:W-:-:S03]  /*23c50*/  SHF.R.S32.HI R2, RZ, 0x6, R2 ;  /* 0x00000006ff027819 */ /* 0x000fc60000011402 */
[----:B------:R-:W-:Y:S01]  /*23c60*/  IMAD R3, R3, 0x40, -R8 ;  /* 0x0000004003037824 */ /* 0x000fe200078e0a08 */
[----:B------:R-:W-:-:S04]  /*23c70*/  VIMNMX R2, RZ, R2, !PT ;  /* 0x00000002ff027248 */ /* 0x000fc80007fe0100 */
[----:B------:R-:W-:Y:S01]  /*23c80*/  VIMNMX R3, R3, R10, PT ;  /* 0x0000000a03037248 */ /* 0x000fe20003fe0100 */
[----:B------:R-:W-:-:S05]  /*23c90*/  IMAD R2, R2, 0x40, -R8 ;  /* 0x0000004002027824 */ /* 0x000fca00078e0a08 */
[----:B------:R-:W-:-:S04]  /*23ca0*/  VIMNMX R5, RZ, R2, !PT ;  /* 0x00000002ff057248 */ /* 0x000fc80007fe0100 */
[----:B------:R-:W-:Y:S02]  /*23cb0*/  ISETP.GT.AND P0, PT, R3, R5, PT ;  /* 0x000000050300720c */ /* 0x000fe40003f04270 */
[----:B------:R-:W-:-:S05]  /*23cc0*/  SHF.R.U32.HI R5, RZ, 0x6, R5 ;  /* 0x00000006ff057819 */ /* 0x000fca0000011605 */
[----:B------:R-:W-:-:S06]  /*23cd0*/  IMAD.MOV.U32 R6, RZ, RZ, R5 ;  /* 0x000000ffff067224 */ /* 0x000fcc00078e0005 */
[----:B------:R-:W-:-:S05]  /*23ce0*/  @P0 VIADD R2, R3, 0x3f ;  /* 0x0000003f03020836 */ /* 0x000fca0000000000 */
[----:B------:R-:W-:-:S04]  /*23cf0*/  @P0 SHF.R.S32.HI R3, RZ, 0x1f, R2 ;  /* 0x0000001fff030819 */ /* 0x000fc80000011402 */
[----:B------:R-:W-:-:S04]  /*23d00*/  @P0 LEA.HI R3, R3, R2, RZ, 0x6 ;  /* 0x0000000203030211 */ /* 0x000fc800078f30ff */
[----:B------:R-:W-:-:S04]  /*23d10*/  @P0 SHF.R.S32.HI R6, RZ, 0x6, R3 ;  /* 0x00000006ff060819 */ /* 0x000fc80000011403 */
[----:B------:R-:W-:-:S13]  /*23d20*/  ISETP.GT.AND P0, PT, R6, R5, PT ;  /* 0x000000050600720c */ /* 0x000fda0003f04270 */
[----:B------:R-:W-:Y:S05]  /*23d30*/  @!P0 BRA `(.L_x_1674) ;  /* 0x0000000c00b08947 */ /* 0x000fea0003800000 */
[----:B------:R-:W1:Y:S01]  /*23d40*/  LDC R2, c[0x0][0x428] ;  /* 0x00010a00ff027b82 */ /* 0x000e620000000800 */
[----:B------:R-:W-:Y:S01]  /*23d50*/  UMOV UR4, 0xffffffff ;  /* 0xffffffff00047882 */ /* 0x000fe20000000000 */
[----:B------:R-:W-:Y:S01]  /*23d60*/  IMAD.MOV.U32 R3, RZ, RZ, R18 ;  /* 0x000000ffff037224 */ /* 0x000fe200078e0012 */
[----:B-1----:R-:W-:-:S13]  /*23d70*/  ISETP.NE.AND P0, PT, R2, 0x1, PT ;  /* 0x000000010200780c */ /* 0x002fda0003f05270 */
[----:B------:R-:W1:Y:S08]  /*23d80*/  @P0 LDC R2, c[0x0][0x42c] ;  /* 0x00010b00ff020b82 */ /* 0x000e700000000800 */
[----:B------:R-:W2:Y:S01]  /*23d90*/  @P0 LDC R7, c[0x0][0x430] ;  /* 0x00010c00ff070b82 */ /* 0x000ea20000000800 */
[----:B-1----:R-:W-:-:S05]  /*23da0*/  @P0 IMAD.HI.U32 R2, R18, R2, RZ ;  /* 0x0000000212020227 */ /* 0x002fca00078e00ff */
[----:B--2---:R-:W-:Y:S02]  /*23db0*/  @P0 SHF.R.U32.HI R3, RZ, R7, R2 ;  /* 0x00000007ff030219 */ /* 0x004fe40000011602 */
[----:B------:R-:W-:Y:S01]  /*23dc0*/  SEL R2, R19, RZ, !P1 ;  /* 0x000000ff13027207 */ /* 0x000fe20004800000 */
[----:B------:R-:W-:Y:S06]  /*23dd0*/  BRA.DIV UR4, `(.L_x_1675) ;  /* 0x0000007204187947 */ /* 0x000fec000b800000 */
.L_x_1883:
[----:B------:R-:W-:-:S03]  /*23de0*/  UMOV UR4, 0xffffffff ;  /* 0xffffffff00047882 */ /* 0x000fc60000000000 */
[----:B------:R-:W-:Y:S05]  /*23df0*/  BRA.DIV UR4, `(.L_x_1676) ;  /* 0x0000007204447947 */ /* 0x000fea000b800000 */
[----:B------:R-:W-:-:S13]  /*23e00*/  ELECT P6, URZ, PT ;  /* 0x00000000003f782f */ /* 0x000fda00038c0000 */
.L_x_1886:
[----:B------:R-:W2:Y:S01]  /*23e10*/  LDL R7, [R1+0x28] ;  /* 0x0000280001077983 */ /* 0x000ea20000100800 */
[----:B------:R-:W-:Y:S01]  /*23e20*/  BSSY B1, `(.L_x_1677) ;  /* 0x000000b000017945 */ /* 0x000fe20003800000 */
[----:B0-----:R-:W0:Y:S01]  /*23e30*/  S2R R11, SR_CgaCtaId ;  /* 0x00000000000b7919 */ /* 0x001e220000008800 */
        /* <DEDUP_REMOVED lines=9> */
.L_x_1887:
[----:B------:R-:W-:Y:S05]  /*23ed0*/  BSYNC B1 ;  /* 0x0000000000017941 */ /* 0x000fea0003800000 */
.L_x_1677:
        /* <DEDUP_REMOVED lines=8> */
.L_x_1888:
        /* <DEDUP_REMOVED lines=11> */
.L_x_1682:
[----:B-1----:R-:W2:Y:S01]  /*24010*/  LDL R8, [R1+0xc] ;  /* 0x00000c0001087983 */ /* 0x002ea20000100800 */
[----:B------:R-:W-:Y:S01]  /*24020*/  R2UR UR9, R7 ;  /* 0x00000000070972ca */ /* 0x000fe200000e0000 */
[----:B------:R-:W-:Y:S01]  /*24030*/  UIADD3 UR4, UP0, UR36, 0x570, URZ ;  /* 0x0000057024047890 */ /* 0x000fe2000ff1e03f */
[----:B------:R-:W-:Y:S01]  /*24040*/  R2UR UR12, R3 ;  /* 0x00000000030c72ca */ /* 0x000fe200000e0000 */
[----:B------:R-:W-:Y:S01]  /*24050*/  UMOV UR10, URZ ;  /* 0x0000003f000a7c82 */ /* 0x000fe20008000000 */
[----:B------:R-:W-:Y:S01]  /*24060*/  R2UR UR13, R2 ;  /* 0x00000000020d72ca */ /* 0x000fe200000e0000 */
[----:B------:R-:W-:Y:S01]  /*24070*/  UIADD3.X UR5, URZ, UR37, URZ, UP0, !UPT ;  /* 0x000000253f057290 */ /* 0x000fe200087fe43f */
[----:B------:R-:W-:Y:S01]  /*24080*/  UMOV UR6, 0x0 ;  /* 0x0000000000067882 */ /* 0x000fe20000000000 */
[----:B------:R-:W-:Y:S01]  /*24090*/  UMOV UR7, 0x12f00000 ;  /* 0x12f0000000077882 */ /* 0x000fe20000000000 */
[----:B------:R-:W-:-:S05]  /*240a0*/  UMOV UR17, 0x40 ;  /* 0x0000004000117882 */ /* 0x000fca0000000000 */
[----:B------:R-:W-:Y:S01]  /*240b0*/  UIADD3 UR9, UR9, 0x30890, URZ ;  /* 0x0003089009097890 */ /* 0x000fe2000fffe03f */
[----:B--2---:R-:W-:-:S05]  /*240c0*/  IMAD R8, R8, 0x8000, R11 ;  /* 0x0000800008087824 */ /* 0x004fca00078e020b */
[----:B------:R-:W-:Y:S01]  /*240d0*/  R2UR UR14, R8 ;  /* 0x00000000080e72ca */ /* 0x000fe200000e0000 */
[----:B------:R-:W-:-:S04]  /*240e0*/  IMAD R8, R6, 0x40, R4 ;  /* 0x0000004006087824 */ /* 0x000fc800078e0204 */
[----:B------:R-:W-:-:S05]  /*240f0*/  VIADD R8, R8, 0xffffffc0 ;  /* 0xffffffc008087836 */ /* 0x000fca0000000000 */
[----:B------:R-:W-:-:S03]  /*24100*/  R2UR UR11, R8 ;  /* 0x00000000080b72ca */ /* 0x000fc600000e0000 */
[----:B------:R-:W-:Y:S02]  /*24110*/  UIADD3 UR8, UR14, 0x20400, URZ ;  /* 0x000204000e087890 */ /* 0x000fe4000fffe03f */
[----:B------:R-:W-:Y:S02]  /*24120*/  UIADD3 UR15, UR14, 0x22400, URZ ;  /* 0x000224000e0f7890 */ /* 0x000fe4000fffe03f */
[----:B------:R-:W-:Y:S02]  /*24130*/  UIADD3 UR16, UR14, 0x24400, URZ ;  /* 0x000244000e107890 */ /* 0x000fe4000fffe03f */
[----:B------:R-:W-:-:S04]  /*24140*/  UIADD3 UR14, UR14, 0x26400, URZ ;  /* 0x000264000e0e7890 */ /* 0x000fc8000fffe03f */
        /* <DEDUP_REMOVED lines=14> */
.L_x_1889:
[----:B------:R-:W0:Y:S02]  /*24230*/  LDL R10, [R1+0xc] ;  /* 0x00000c00010a7983 */ /* 0x000e240000100800 */
[----:B01----:R-:W-:Y:S01]  /*24240*/  IMAD.SHL.U32 R9, R10, 0x4000, RZ ;  /* 0x000040000a097824 */ /* 0x003fe200078e00ff */
[----:B------:R-:W-:Y:S06]  /*24250*/  @P1 BRA `(.L_x_1684) ;  /* 0x00000000001c1947 */ /* 0x000fec0003800000 */
[----:B------:R-:W0:Y:S02]  /*24260*/  S2R R10, SR_TID.X ;  /* 0x00000000000a7919 */ /* 0x000e240000002100 */
[----:B0-----:R-:W-:-:S04]  /*24270*/  LOP3.LUT R10, R10, 0x1f, RZ, 0xc0, !PT ;  /* 0x0000001f0a0a7812 */ /* 0x001fc800078ec0ff */
[----:B------:R-:W-:Y:S01]  /*24280*/  ISETP.NE.AND P0, PT, R10, RZ, PT ;  /* 0x000000ff0a00720c */ /* 0x000fe20003f05270 */
[----:B------:R-:W-:-:S04]  /*24290*/  IMAD.MOV.U32 R10, RZ, RZ, 0x8000 ;  /* 0x00008000ff0a7424 */ /* 0x000fc800078e00ff */
[----:B------:R0:W-:Y:S08]  /*242a0*/  SYNCS.ARRIVE.TRANS64 RZ, [R7+URZ+0x308b0], R10 ;  /* 0x0308b00a07ff79a7 */ /* 0x0001f0000800003f */
[----:B------:R-:W-:Y:S05]  /*242b0*/  @!P0 BRA `(.L_x_1684) ;  /* 0x0000000000048947 */ /* 0x000fea0003800000 */
[----:B------:R-:W-:Y:S01]  /*242c0*/  BPT.TRAP 0x1 ;  /* 0x000000040000795c */ /* 0x000fe20000300000 */
.L_x_1684:
[----:B------:R-:W-:Y:S01]  /*242d0*/  IMAD R9, R9, 0x2, R11 ;  /* 0x0000000209097824 */ /* 0x000fe200078e020b */
        /* <DEDUP_REMOVED lines=11> */
[----:B------:R-:W-:-:S04]  /*24390*/  UIADD3 UR9, UR9, 0x308b0, URZ ;  /* 0x000308b009097890 */ /* 0x000fc8000fffe03f */
        /* <DEDUP_REMOVED lines=17> */
.L_x_1680:
[----:B------:R-:W-:Y:S05]  /*244b0*/  BSYNC B1 ;  /* 0x0000000000017941 */ /* 0x000fea0003800000 */
.L_x_1679:
[----:B0-----:R-:W2:Y:S04]  /*244c0*/  LDL.LU R7, [R1+0xc] ;  /* 0x00000c0001077983 */ /* 0x001ea80000300800 */
[----:B------:R-:W3:Y:S01]  /*244d0*/  LDL.LU R9, [R1+0x10] ;  /* 0x0000100001097983 */ /* 0x000ee20000300800 */
[----:B------:R-:W-:Y:S01]  /*244e0*/  VIADD R6, R6, 0xfffffffe ;  /* 0xfffffffe06067836 */ /* 0x000fe20000000000 */
[----:B------:R-:W-:Y:S01]  /*244f0*/  PLOP3.LUT P2, PT, PT, PT, PT, 0x8, 0x0 ;  /* 0x000000000000781c */ /* 0x000fe20003f4e170 */
[----:B--2---:R-:W-:-:S05]  /*24500*/  VIADD R7, R7, 0x1 ;  /* 0x0000000107077836 */ /* 0x004fca0000000000 */
[----:B------:R-:W-:-:S04]  /*24510*/  ISETP.NE.AND P0, PT, R7, 0x2, PT ;  /* 0x000000020700780c */ /* 0x000fc80003f05270 */
[----:B------:R-:W-:Y:S02]  /*24520*/  SEL R8, RZ, 0x1, P0 ;  /* 0x00000001ff087807 */ /* 0x000fe40000000000 */
[----:B------:R-:W-:Y:S02]  /*24530*/  SEL R7, R7, RZ, P0 ;  /* 0x000000ff07077207 */ /* 0x000fe40000000000 */
[----:B---3--:R-:W-:Y:S02]  /*24540*/  LOP3.LUT R9, R9, R8, RZ, 0x3c, !PT ;  /* 0x0000000809097212 */ /* 0x008fe400078e3cff */
[----:B------:R-:W-:-:S03]  /*24550*/  ISETP.GE.AND P0, PT, R6, R5, PT ;  /* 0x000000050600720c */ /* 0x000fc60003f06270 */
[----:B------:R1:W-:Y:S04]  /*24560*/  STL [R1+0x10], R9 ;  /* 0x0000100901007387 */ /* 0x0003e80000100800 */
[----:B------:R1:W-:Y:S06]  /*24570*/  STL [R1+0xc], R7 ;  /* 0x00000c0701007387 */ /* 0x0003ec0000100800 */
[----:B------:R-:W-:Y:S05]  /*24580*/  @!P0 BRA `(.L_x_1674) ;  /* 0x00000004009c8947 */ /* 0x000fea0003800000 */
.L_x_1691:
[----:B------:R-:W-:Y:S05]  /*24590*/  YIELD ;  /* 0x0000000000007946 */ /* 0x000fea0003800000 */
[----:B------:R-:W-:Y:S04]  /*245a0*/  BSSY B1, `(.L_x_1685) ;  /* 0x0000059000017945 */ /* 0x000fe80003800000 */
[----:B--2---:R-:W-:Y:S05]  /*245b0*/  @!P6 BRA `(.L_x_1686) ;  /* 0x00000004005ce947 */ /* 0x004fea0003800000 */
[----:B-1----:R-:W2:Y:S04]  /*245c0*/  LDL R7, [R1+0xc] ;  /* 0x00000c0001077983 */ /* 0x002ea80000100800 */
[----:B------:R-:W3:Y:S01]  /*245d0*/  LDL R8, [R1+0x10] ;  /* 0x0000100001087983 */ /* 0x000ee20000100800 */
[----:B--2---:R-:W-:Y:S01]  /*245e0*/  IMAD R7, R7, 0x8, R11 ;  /* 0x0000000807077824 */ /* 0x004fe200078e020b */
[----:B---3--:R-:W-:-:S04]  /*245f0*/  SHF.L.U32 R8, R8, 0x1f, RZ ;  /* 0x0000001f08087819 */ /* 0x008fc800000006ff */
[----:B------:R-:W0:Y:S02]  /*24600*/  SYNCS.PHASECHK.TRANS64.TRYWAIT P0, [R7+URZ+0x308a0], R8 ;  /* 0x0308a008070075a7 */ /* 0x000e24000800017f */
[----:B0-----:R-:W-:Y:S05]  /*24610*/  @!P0 BRA `(.L_x_1687) ;  /* 0x0000006800988947 */ /* 0x001fea0003800000 */
.L_x_1890:
        /* <DEDUP_REMOVED lines=11> */
.L_x_1688:
[----:B-1----:R-:W2:Y:S01]  /*246d0*/  LDL R9, [R1+0xc] ;  /* 0x00000c0001097983 */ /* 0x002ea20000100800 */
[----:B------:R-:W-:Y:S01]  /*246e0*/  R2UR UR9, R7 ;  /* 0x00000000070972ca */ /* 0x000fe200000e0000 */
[----:B------:R-:W-:Y:S01]  /*246f0*/  IMAD R10, R6, 0x40, R4 ;  /* 0x00000040060a7824 */ /* 0x000fe200078e0204 */
        /* <DEDUP_REMOVED lines=8> */
[----:B------:R-:W-:-:S03]  /*24780*/  UMOV UR17, 0x40 ;  /* 0x0000004000117882 */ /* 0x000fc60000000000 */
        /* <DEDUP_REMOVED lines=21> */
.L_x_1891:
        /* <DEDUP_REMOVED lines=8> */
.L_x_1690:
        /* <DEDUP_REMOVED lines=29> */
.L_x_1686:
[----:B------:R-:W-:Y:S05]  /*24b30*/  BSYNC B1 ;  /* 0x0000000000017941 */ /* 0x000fea0003800000 */
.L_x_1685:
[----:B01----:R-:W2:Y:S04]  /*24b40*/  LDL.LU R7, [R1+0xc] ;  /* 0x00000c0001077983 */ /* 0x003ea80000300800 */
[----:B------:R-:W3:Y:S01]  /*24b50*/  LDL.LU R9, [R1+0x10] ;  /* 0x0000100001097983 */ /* 0x000ee20000300800 */
[----:B--2---:R-:W-:-:S05]  /*24b60*/  VIADD R7, R7, 0x1 ;  /* 0x0000000107077836 */ /* 0x004fca0000000000 */
[----:B------:R-:W-:-:S04]  /*24b70*/  ISETP.NE.AND P0, PT, R7, 0x2, PT ;  /* 0x000000020700780c */ /* 0x000fc80003f05270 */
[----:B------:R-:W-:Y:S02]  /*24b80*/  SEL R8, RZ, 0x1, P0 ;  /* 0x00000001ff087807 */ /* 0x000fe40000000000 */
[----:B------:R-:W-:Y:S02]  /*24b90*/  SEL R7, R7, RZ, P0 ;  /* 0x000000ff07077207 */ /* 0x000fe40000000000 */
[----:B---3--:R-:W-:Y:S02]  /*24ba0*/  LOP3.LUT R9, R9, R8, RZ, 0x3c, !PT ;  /* 0x0000000809097212 */ /* 0x008fe400078e3cff */
[C---:B------:R-:W-:Y:S01]  /*24bb0*/  ISETP.GT.AND P0, PT, R6.reuse, R5, PT ;  /* 0x000000050600720c */ /* 0x040fe20003f04270 */
[----:B------:R-:W-:Y:S02]  /*24bc0*/  VIADD R6, R6, 0xffffffff ;  /* 0xffffffff06067836 */ /* 0x000fe40000000000 */
[----:B------:R2:W-:Y:S04]  /*24bd0*/  STL [R1+0x10], R9 ;  /* 0x0000100901007387 */ /* 0x0005e80000100800 */
[----:B------:R2:W-:Y:S06]  /*24be0*/  STL [R1+0xc], R7 ;  /* 0x00000c0701007387 */ /* 0x0005ec0000100800 */
[----:B------:R-:W-:Y:S05]  /*24bf0*/  @P0 BRA `(.L_x_1691) ;  /* 0xfffffff800640947 */ /* 0x000fea000383ffff */
.L_x_1674:
[----:B------:R-:W-:Y:S05]  /*24c00*/  BSYNC B0 ;  /* 0x0000000000007941 */ /* 0x000fea0003800000 */
.L_x_1673:
[----:B------:R-:W3:Y:S01]  /*24c10*/  LDC.64 R2, c[0x0][0x9e0] ;  /* 0x00027800ff027b82 */ /* 0x000ee20000000a00 */
[----:B------:R-:W-:Y:S07]  /*24c20*/  @!P2 WARPSYNC.ALL ;  /* 0x000000000000a948 */ /* 0x000fee0003800000 */
[----:B------:R-:W-:Y:S01]  /*24c30*/  @!P2 BAR.SYNC.DEFER_BLOCKING 0xc, 0x120 ;  /* 0x030480000000ab1d */ /* 0x000fe20000010000 */
[----:B---3--:R-:W-:Y:S01]  /*24c40*/  ISETP.GE.AND P0, PT, R3, 0x1, PT ;  /* 0x000000010300780c */ /* 0x008fe20003f06270 */
        /* <DEDUP_REMOVED lines=8> */
[----:B------:R-:W3:Y:S02]  /*24cd0*/  @P1 LDC.64 R4, c[0x0][0x9e8] ;  /* 0x00027a00ff041b82 */ /* 0x000ee40000000a00 */
[----:B---3--:R-:W-:-:S05]  /*24ce0*/  @P1 IMAD.HI.U32 R4, R6, R4, RZ ;  /* 0x0000000406041227 */ /* 0x008fca00078e00ff */
[----:B------:R-:W-:-:S04]  /*24cf0*/  @P1 SHF.R.U32.HI R6, RZ, R5, R4 ;  /* 0x00000005ff061219 */ /* 0x000fc80000011604 */
[----:B------:R-:W-:Y:S01]  /*24d00*/  LOP3.LUT R6, RZ, R6, RZ, 0x33, !PT ;  /* 0x00000006ff067212 */ /* 0x000fe200078e33ff */
[----:B------:R-:W-:Y:S06]  /*24d10*/  BRA `(.L_x_1695) ;  /* 0x0000000000107947 */ /* 0x000fec0003800000 */
.L_x_1694:
[----:B------:R-:W-:-:S13]  /*24d20*/  ISETP.NE.AND P1, PT, R3, 0x1, PT ;  /* 0x000000010300780c */ /* 0x000fda0003f25270 */
[----:B------:R-:W3:Y:S02]  /*24d30*/  @P1 LDC.64 R4, c[0x0][0x9e8] ;  /* 0x00027a00ff041b82 */ /* 0x000ee40000000a00 */
[----:B---3--:R-:W-:-:S05]  /*24d40*/  @P1 IMAD.HI.U32 R4, R6, R4, RZ ;  /* 0x0000000406041227 */ /* 0x008fca00078e00ff */
[----:B------:R-:W-:-:S07]  /*24d50*/  @P1 SHF.R.U32.HI R6, RZ, R5, R4 ;  /* 0x00000005ff061219 */ /* 0x000fce0000011604 */
.L_x_1695:
[----:B------:R-:W-:Y:S05]  /*24d60*/  BSYNC B0 ;  /* 0x0000000000007941 */ /* 0x000fea0003800000 */
.L_x_1693:
[----:B------:R-:W-:-:S05]  /*24d70*/  IMAD R5, R6, R3, R3 ;  /* 0x0000000306057224 */ /* 0x000fca00078e0203 */
[----:B------:R-:W-:-:S07]  /*24d80*/  VIMNMX R2, R2, R5, PT ;  /* 0x0000000502027248 */ /* 0x000fce0003fe0100 */
.L_x_1692:
[----:B------:R-:W-:Y:S01]  /*24d90*/  VIADD R2, R2, 0x3f ;  /* 0x0000003f02027836 */ /* 0x000fe20000000000 */
[----:B------:R-:W-:-:S04]  /*24da0*/  ULDC UR4, c[0x0][0x9dc] ;  /* 0x0002770000047ab9 */ /* 0x000fc80000000800 */
[----:B------:R-:W-:-:S04]  /*24db0*/  SHF.R.S32.HI R5, RZ, 0x1f, R2 ;  /* 0x0000001fff057819 */ /* 0x000fc80000011402 */
[----:B------:R-:W-:-:S04]  /*24dc0*/  LEA.HI R5, R5, R2, RZ, 0x6 ;  /* 0x0000000205057211 */ /* 0x000fc800078f30ff */
[----:B------:R-:W-:-:S04]  /*24dd0*/  SHF.R.S32.HI R2, RZ, 0x6, R5 ;  /* 0x00000006ff027819 */ /* 0x000fc80000011405 */
[----:B------:R-:W-:Y:S01]  /*24de0*/  VIMNMX R6, R21, R2, PT ;  /* 0x0000000215067248 */ /* 0x000fe20003fe0100 */
[----:B------:R-:W-:-:S04]  /*24df0*/  VIADD R2, R0, -UR4 ;  /* 0x8000000400027c36 */ /* 0x000fc80008000000 */
[----:B------:R3:W-:Y:S01]  /*24e00*/  STL [R1+0x24], R6 ;  /* 0x0000240601007387 */ /* 0x0007e20000100800 */
[----:B------:R-:W-:Y:S05]  /*24e10*/  @!P0 BRA `(.L_x_1696) ;  /* 0x0000000000448947 */ /* 0x000fea0003800000 */
[----:B------:R-:W-:Y:S01]  /*24e20*/  ISETP.GT.AND P0, PT, R0, -0x1, PT ;  /* 0xffffffff0000780c */ /* 0x000fe20003f04270 */
[----:B------:R-:W-:-:S12]  /*24e30*/  BSSY B0, `(.L_x_1697) ;  /* 0x000000d000007945 */ /* 0x000fd80003800000 */
[----:B------:R-:W-:Y:S05]  /*24e40*/  @P0 BRA `(.L_x_1698) ;  /* 0x00000000001c0947 */ /* 0x000fea0003800000 */
[----:B------:R-:W-:Y:S02]  /*24e50*/  ISETP.NE.AND P0, PT, R3, 0x1, PT ;  /* 0x000000010300780c */ /* 0x000fe40003f05270 */
[----:B------:R-:W-:-:S11]  /*24e60*/  LOP3.LUT R0, RZ, R0, RZ, 0x33, !PT ;  /* 0x00000000ff007212 */ /* 0x000fd600078e33ff */
[----:B------:R-:W4:Y:S02]  /*24e70*/  @P0 LDC.64 R4, c[0x0][0x9e8] ;  /* 0x00027a00ff040b82 */ /* 0x000f240000000a00 */
[----:B----4-:R-:W-:-:S05]  /*24e80*/  @P0 IMAD.HI.U32 R4, R0, R4, RZ ;  /* 0x0000000400040227 */ /* 0x010fca00078e00ff */
[----:B------:R-:W-:-:S04]  /*24e90*/  @P0 SHF.R.U32.HI R0, RZ, R5, R4 ;  /* 0x00000005ff000219 */ /* 0x000fc80000011604 */
[----:B------:R-:W-:Y:S01]  /*24ea0*/  LOP3.LUT R0, RZ, R0, RZ, 0x33, !PT ;  /* 0x00000000ff007212 */ /* 0x000fe200078e33ff */
[----:B------:R-:W-:Y:S06]  /*24eb0*/  BRA `(.L_x_1699) ;  /* 0x0000000000107947 */ /* 0x000fec0003800000 */
.L_x_1698:
[----:B------:R-:W-:-:S13]  /*24ec0*/  ISETP.NE.AND P0, PT, R3, 0x1, PT ;  /* 0x000000010300780c */ /* 0x000fda0003f05270 */
[----:B------:R-:W4:Y:S02]  /*24ed0*/  @P0 LDC.64 R4, c[0x0][0x9e8] ;  /* 0x00027a00ff040b82 */ /* 0x000f240000000a00 */
[----:B----4-:R-:W-:-:S05]  /*24ee0*/  @P0 IMAD.HI.U32 R4, R0, R4, RZ ;  /* 0x0000000400040227 */ /* 0x010fca00078e00ff */
[----:B------:R-:W-:-:S07]  /*24ef0*/  @P0 SHF.R.U32.HI R0, RZ, R5, R4 ;  /* 0x00000005ff000219 */ /* 0x000fce0000011604 */
.L_x_1699:
[----:B------:R-:W-:Y:S05]  /*24f00*/  BSYNC B0 ;  /* 0x0000000000007941 */ /* 0x000fea0003800000 */
.L_x_1697:
[----:B------:R-:W-:-:S05]  /*24f10*/  IMAD R3, R0, R3, RZ ;  /* 0x0000000300037224 */ /* 0x000fca00078e02ff */
[----:B------:R-:W-:-:S07]  /*24f20*/  VIMNMX R2, R2, R3, !PT ;  /* 0x0000000302027248 */ /* 0x000fce0007fe0100 */
.L_x_1696:
[----:B------:R-:W-:Y:S01]  /*24f30*/  SHF.R.S32.HI R3, RZ, 0x1f, R2 ;  /* 0x0000001fff037819 */ /* 0x000fe20000011402 */
[----:B------:R-:W-:Y:S03]  /*24f40*/  BSSY B6, `(.L_x_1700) ;  /* 0x0000367000067945 */ /* 0x000fe60003800000 */
[----:B------:R-:W-:-:S04]  /*24f50*/  LEA.HI R3, R3, R2, RZ, 0x6 ;  /* 0x0000000203037211 */ /* 0x000fc800078f30ff */
[----:B------:R-:W-:-:S04]  /*24f60*/  SHF.R.S32.HI R3, RZ, 0x6, R3 ;  /* 0x00000006ff037819 */ /* 0x000fc80000011403 */
[----:B------:R-:W-:-:S04]  /*24f70*/  VIMNMX R0, RZ, R3, !PT ;  /* 0x00000003ff007248 */ /* 0x000fc80007fe0100 */
[----:B------:R-:W-:Y:S01]  /*24f80*/  ISETP.GT.AND P0, PT, R6, R0, PT ;  /* 0x000000000600720c */ /* 0x000fe20003f04270 */
[----:B------:R4:W-:-:S12]  /*24f90*/  STL [R1+0x18], R0 ;  /* 0x0000180001007387 */ /* 0x0009d80000100800 */
[----:B----4-:R-:W-:Y:S05]  /*24fa0*/  @P0 BRA `(.L_x_1701) ;  /* 0x0000000000480947 */ /* 0x010fea0003800000 */
[----:B------:R-:W4:Y:S02]  /*24fb0*/  S2R R0, SR_TID.X ;  /* 0x0000000000007919 */ /* 0x000f240000002100 */
[----:B----4-:R-:W-:-:S04]  /*24fc0*/  LOP3.LUT R0, R0, 0x1f, RZ, 0xc0, !PT ;  /* 0x0000001f00007812 */ /* 0x010fc800078ec0ff */
[----:B------:R-:W-:-:S13]  /*24fd0*/  ISETP.NE.AND P1, PT, R0, RZ, PT ;  /* 0x000000ff0000720c */ /* 0x000fda0003f25270 */
[----:B------:R-:W-:Y:S05]  /*24fe0*/  @P1 BRA `(.L_x_1702) ;  /* 0x0000003400701947 */ /* 0x000fea0003800000 */
[----:B-12---:R-:W1:Y:S01]  /*24ff0*/  S2R R7, SR_LANEID ;  /* 0x0000000000077919 */ /* 0x006e620000000000 */
        /* <DEDUP_REMOVED lines=11> */
[----:B-1----:R-:W-:Y:S01]  /*250b0*/  IADD3 R16, R0, UR39, R7 ;  /* 0x0000002700107c10 */ /* 0x002fe2000fffe007 */
[----:B------:R-:W-:Y:S06]  /*250c0*/  BRA `(.L_x_1702) ;  /* 0x0000003400387947 */ /* 0x000fec0003800000 */
.L_x_1701:
[----:B------:R-:W4:Y:S01]  /*250d0*/  S2R R3, SR_CgaCtaId ;  /* 0x0000000000037919 */ /* 0x000f220000008800 */
[----:B------:R-:W-:-:S04]  /*250e0*/  MOV R0, 0x400 ;  /* 0x0000040000007802 */ /* 0x000fc80000000f00 */
[----:B----4-:R-:W-:-:S05]  /*250f0*/  LEA R2, R3, R0, 0x18 ;  /* 0x0000000003027211 */ /* 0x010fca00078ec0ff */
[----:B------:R4:W-:Y:S01]  /*25100*/  STL [R1+0x20], R2 ;  /* 0x0000200201007387 */ /* 0x0009e20000100800 */
[----:B------:R-:W-:-:S05]  /*25110*/  VIADD R0, R2, 0x20400 ;  /* 0x0002040002007836 */ /* 0x000fca0000000000 */
[----:B------:R-:W-:-:S13]  /*25120*/  LOP3.LUT P0, RZ, R0, 0x3ff, RZ, 0xc0, !PT ;  /* 0x000003ff00ff7812 */ /* 0x000fda000780c0ff */
[----:B----4-:R-:W-:Y:S05]  /*25130*/  @!P0 BRA `(.L_x_1703) ;  /* 0x0000000000408947 */ /* 0x010fea0003800000 */
[----:B------:R-:W-:Y:S01]  /*25140*/  MOV R2, 0x0 ;  /* 0x0000000000027802 */ /* 0x000fe20000000f00 */
[----:B------:R-:W-:Y:S01]  /*25150*/  ULDC.64 UR6, c[0x4][0x1b8] ;  /* 0x01006e0000067ab9 */ /* 0x000fe20000000a00 */
[----:B------:R-:W-:Y:S01]  /*25160*/  ULDC.64 UR8, c[0x4][0x1c0] ;  /* 0x0100700000087ab9 */ /* 0x000fe20000000a00 */
[----:B------:R-:W-:Y:S01]  /*25170*/  ULDC.64 UR4, c[0x4][0x140] ;  /* 0x0100500000047ab9 */ /* 0x000fe20000000a00 */
[----:B------:R-:W-:Y:S02]  /*25180*/  IMAD.U32 R4, RZ, RZ, UR6 ;  /* 0x00000006ff047e24 */ /* 0x000fe4000f8e00ff */
[----:B------:R-:W4:Y:S01]  /*25190*/  LDC.64 R2, c[0x4][R2] ;  /* 0x0100000002027b82 */ /* 0x000f220000000a00 */
[----:B------:R-:W-:Y:S02]  /*251a0*/  IMAD.U32 R5, RZ, RZ, UR7 ;  /* 0x00000007ff057e24 */ /* 0x000fe4000f8e00ff */
[----:B---3--:R-:W-:Y:S02]  /*251b0*/  IMAD.U32 R6, RZ, RZ, UR8 ;  /* 0x00000008ff067e24 */ /* 0x008fe4000f8e00ff */
[----:B-12---:R-:W-:-:S02]  /*251c0*/  IMAD.U32 R7, RZ, RZ, UR9 ;  /* 0x00000009ff077e24 */ /* 0x006fc4000f8e00ff */
[----:B------:R-:W-:Y:S02]  /*251d0*/  IMAD.U32 R10, RZ, RZ, UR4 ;  /* 0x00000004ff0a7e24 */ /* 0x000fe4000f8e00ff */
[----:B0-----:R-:W-:Y:S02]  /*251e0*/  IMAD.U32 R11, RZ, RZ, UR5 ;  /* 0x00000005ff0b7e24 */ /* 0x001fe4000f8e00ff */
[----:B------:R-:W-:Y:S02]  /*251f0*/  IMAD.MOV.U32 R8, RZ, RZ, 0x70 ;  /* 0x00000070ff087424 */ /* 0x000fe400078e00ff */
[----:B------:R-:W-:Y:S02]  /*25200*/  IMAD.MOV.U32 R12, RZ, RZ, 0x1 ;  /* 0x00000001ff0c7424 */ /* 0x000fe400078e00ff */
[----:B------:R-:W-:-:S07]  /*25210*/  IMAD.MOV.U32 R13, RZ, RZ, RZ ;  /* 0x000000ffff0d7224 */ /* 0x000fce00078e00ff */
[----:B------:R-:W-:-:S07]  /*25220*/  LEPC R20, `(.L_x_1703) ;  /* 0x000000001014794e */ /* 0x000fce0000000000 */
[----:B----4-:R-:W-:Y:S05]  /*25230*/  CALL.ABS.NOINC R2 ;  /* 0x0000000002007343 */ /* 0x010fea0003c00000 */
.L_x_1703:
[----:B------:R-:W4:Y:S02]  /*25240*/  LDL R2, [R1+0x20] ;  /* 0x0000200001027983 */ /* 0x000f240000100800 */
[----:B----4-:R-:W-:-:S05]  /*25250*/  VIADD R0, R2, 0x400 ;  /* 0x0000040002007836 */ /* 0x010fca0000000000 */
[----:B------:R-:W-:-:S13]  /*25260*/  LOP3.LUT P0, RZ, R0, 0x3ff, RZ, 0xc0, !PT ;  /* 0x000003ff00ff7812 */ /* 0x000fda000780c0ff */
[----:B------:R-:W-:Y:S05]  /*25270*/  @!P0 BRA `(.L_x_1704) ;  /* 0x0000000000808947 */ /* 0x000fea0003800000 */
[----:B------:R-:W-:Y:S01]  /*25280*/  MOV R0, 0x0 ;  /* 0x0000000000007802 */ /* 0x000fe20000000f00 */
[----:B------:R-:W-:Y:S01]  /*25290*/  ULDC.64 UR6, c[0x4][0x1b8] ;  /* 0x01006e0000067ab9 */ /* 0x000fe20000000a00 */
[----:B------:R-:W-:Y:S01]  /*252a0*/  ULDC.64 UR8, c[0x4][0x1c0] ;  /* 0x0100700000087ab9 */ /* 0x000fe20000000a00 */
[----:B------:R-:W-:Y:S01]  /*252b0*/  ULDC.64 UR4, c[0x4][0x148] ;  /* 0x0100520000047ab9 */ /* 0x000fe20000000a00 */
[----:B------:R4:W4:Y:S01]  /*252c0*/  LDC.64 R2, c[0x4][R0] ;  /* 0x0100000000027b82 */ /* 0x0009220000000a00 */
[----:B------:R-:W-:Y:S02]  /*252d0*/  IMAD.U32 R4, RZ, RZ, UR6 ;  /* 0x00000006ff047e24 */ /* 0x000fe4000f8e00ff */
        /* <DEDUP_REMOVED lines=10> */
.L_x_1705:
        /* <DEDUP_REMOVED lines=16> */
.L_x_1704:
[----:B------:R-:W4:Y:S01]  /*25480*/  LDL.LU R4, [R1+0x2c] ;  /* 0x00002c0001047983 */ /* 0x000f220000300800 */
[----:B------:R-:W0:Y:S01]  /*25490*/  LDC R0, c[0x0][0x428] ;  /* 0x00010a00ff007b82 */ /* 0x000e220000000800 */
[----:B------:R-:W-:Y:S01]  /*254a0*/  ULDC.64 UR4, c[0x0][0x9f8] ;  /* 0x00027e0000047ab9 */ /* 0x000fe20000000a00 */
[----:B------:R-:W-:Y:S01]  /*254b0*/  IMAD.MOV.U32 R5, RZ, RZ, R19 ;  /* 0x000000ffff057224 */ /* 0x000fe200078e0013 */
[----:B------:R-:W-:Y:S01]  /*254c0*/  ULDC.64 UR6, c[0x0][0x208] ;  /* 0x0000820000067ab9 */ /* 0x000fe20000000a00 */
[----:B0-----:R-:W-:Y:S01]  /*254d0*/  ISETP.NE.AND P0, PT, R0, 0x1, PT ;  /* 0x000000010000780c */ /* 0x001fe20003f05270 */
[----:B------:R-:W-:-:S12]  /*254e0*/  IMAD.MOV.U32 R0, RZ, RZ, R18 ;  /* 0x000000ffff007224 */ /* 0x000fd800078e0012 */
[----:B------:R-:W0:Y:S08]  /*254f0*/  @P0 LDC R3, c[0x0][0x42c] ;  /* 0x00010b00ff030b82 */ /* 0x000e300000000800 */
[----:B------:R-:W1:Y:S01]  /*25500*/  @P0 LDC R2, c[0x0][0x430] ;  /* 0x00010c00ff020b82 */ /* 0x000e620000000800 */
[----:B0-----:R-:W-:-:S05]  /*25510*/  @P0 IMAD.HI.U32 R3, R18, R3, RZ ;  /* 0x0000000312030227 */ /* 0x001fca00078e00ff */
[----:B-1----:R-:W-:Y:S02]  /*25520*/  @P0 SHF.R.U32.HI R0, RZ, R2, R3 ;  /* 0x00000002ff000219 */ /* 0x002fe40000011603 */
[----:B------:R-:W-:-:S04]  /*25530*/  ISETP.NE.U32.AND P0, PT, RZ, UR4, PT ;  /* 0x00000004ff007c0c */ /* 0x000fc8000bf05070 */
[----:B------:R-:W-:Y:S01]  /*25540*/  ISETP.NE.AND.EX P0, PT, RZ, UR5, PT, P0 ;  /* 0x00000005ff007c0c */ /* 0x000fe2000bf05300 */
[----:B------:R-:W-:-:S12]  /*25550*/  ULDC.64 UR4, c[0x0][0xa00] ;  /* 0x0002800000047ab9 */ /* 0x000fd80000000a00 */
[----:B--23--:R-:W0:Y:S02]  /*25560*/  @P0 LDC.64 R6, c[0x0][0x9f8] ;  /* 0x00027e00ff060b82 */ /* 0x00ce240000000a00 */
[----:B0-----:R-:W-:-:S05]  /*25570*/  @P0 IMAD.WIDE R6, R19, 0x4, R6 ;  /* 0x0000000413060825 */ /* 0x001fca00078e0206 */
[----:B------:R0:W5:Y:S01]  /*25580*/  @P0 LDG.E R5, desc[UR6][R6.64] ;  /* 0x0000000606050981 */ /* 0x000162000c1e1900 */
[----:B------:R-:W-:-:S04]  /*25590*/  ISETP.NE.U32.AND P0, PT, RZ, UR4, PT ;  /* 0x00000004ff007c0c */ /* 0x000fc8000bf05070 */
[----:B------:R-:W-:-:S04]  /*255a0*/  ISETP.NE.AND.EX P0, PT, RZ, UR5, PT, P0 ;  /* 0x00000005ff007c0c */ /* 0x000fc8000bf05300 */
[----:B------:R-:W-:Y:S01]  /*255b0*/  SEL R2, R19, RZ, !P0 ;  /* 0x000000ff13027207 */ /* 0x000fe20004000000 */
[----:B----4-:R-:W-:Y:S02]  /*255c0*/  IMAD R3, R17, 0x80, R4 ;  /* 0x0000008011037824 */ /* 0x010fe400078e0204 */
[----:B------:R-:W1:Y:S02]  /*255d0*/  S2R R4, SR_TID.X ;  /* 0x0000000000047919 */ /* 0x000e640000002100 */
[----:B-1----:R-:W-:-:S04]  /*255e0*/  LOP3.LUT R4, R4, 0x1f, RZ, 0xc0, !PT ;  /* 0x0000001f04047812 */ /* 0x002fc800078ec0ff */
[----:B------:R-:W-:-:S04]  /*255f0*/  ISETP.NE.AND P6, PT, R4, RZ, PT ;  /* 0x000000ff0400720c */ /* 0x000fc80003fc5270 */
[----:B------:R-:W-:-:S09]  /*25600*/  PLOP3.LUT P1, PT, P6, PT, PT, 0x8, 0x0 ;  /* 0x000000000000781c */ /* 0x000fd2000372e170 */
[----:B------:R-:W-:-:S05]  /*25610*/  VOTEU.ALL UP1, P6 ;  /* 0x00000000003f7886 */ /* 0x000fca0003020000 */
[----:B------:R-:W-:-:S04]  /*25620*/  @!UP1 UIADD3 UR8, UP0, UR36, 0x270, URZ ;  /* 0x0000027024089890 */ /* 0x000fc8000ff1e03f */
[----:B------:R-:W-:-:S03]  /*25630*/  @!UP1 UIADD3.X UR9, URZ, UR37, URZ, UP0, !UPT ;  /* 0x000000253f099290 */ /* 0x000fc600087fe43f */
[----:B0-----:R-:W-:-:S09]  /*25640*/  VOTEU.ALL UP0, P6 ;  /* 0x00000000003f7886 */ /* 0x001fd20003000000 */
.L_x_1706:
        /* <DEDUP_REMOVED lines=16> */
.L_x_1707:
        /* <DEDUP_REMOVED lines=15> */
.L_x_1708:
        /* <DEDUP_REMOVED lines=15> */
.L_x_1709:
        /* <DEDUP_REMOVED lines=9> */
[----:B------:R-:W2:Y:S01]  /*259c0*/  LDL R4, [R1+0x24] ;  /* 0x0000240001047983 */ /* 0x000ea20000100800 */
[----:B------:R-:W0:Y:S01]  /*259d0*/  LDC.64 R8, c[0x0][0x3f8] ;  /* 0x0000fe00ff087b82 */ /* 0x000e220000000a00 */
[----:B------:R-:W-:Y:S02]  /*259e0*/  ULDC.64 UR4, c[0x0][0xa08] ;  /* 0x0002820000047ab9 */ /* 0x000fe40000000a00 */
[----:B0-----:R-:W-:Y:S01]  /*259f0*/  LOP3.LUT P0, RZ, R8, UR4, RZ, 0xfc, !PT ;  /* 0x0000000408ff7c12 */ /* 0x001fe2000f80fcff */
[----:B------:R-:W-:-:S03]  /*25a00*/  UMOV UR4, 0xffffffff ;  /* 0xffffffff00047882 */ /* 0x000fc60000000000 */
[----:B------:R-:W-:-:S04]  /*25a10*/  LOP3.LUT P0, RZ, R9, UR5, RZ, 0xfc, P0 ;  /* 0x0000000509ff7c12 */ /* 0x000fc8000800fcff */
[----:B-----5:R-:W-:Y:S01]  /*25a20*/  SEL R6, R5, RZ, !P0 ;  /* 0x000000ff05067207 */ /* 0x020fe20004000000 */
[----:B--2---:R-:W-:Y:S01]  /*25a30*/  VIADD R4, R4, 0xffffffff ;  /* 0xffffffff04047836 */ /* 0x004fe20000000000 */
[----:B------:R-:W-:Y:S07]  /*25a40*/  BRA.DIV UR4, `(.L_x_1710) ;  /* 0x0000005604b47947 */ /* 0x000fee000b800000 */
.L_x_1894:
[----:B------:R-:W-:Y:S01]  /*25a50*/  UMOV UR4, 0xffffffff ;  /* 0xffffffff00047882 */ /* 0x000fe20000000000 */
[----:B------:R-:W-:Y:S02]  /*25a60*/  SHF.R.S32.HI R17, RZ, 0x1f, R5 ;  /* 0x0000001fff117819 */ /* 0x000fe40000011405 */
[----:B------:R-:W-:Y:S05]  /*25a70*/  BRA.DIV UR4, `(.L_x_1711) ;  /* 0x0000005604dc7947 */ /* 0x000fea000b800000 */
[----:B------:R-:W-:-:S13]  /*25a80*/  ELECT P6, URZ, PT ;  /* 0x00000000003f782f */ /* 0x000fda00038c0000 */
.L_x_1897:
[----:B------:R-:W-:Y:S05]  /*25a90*/  @!P6 BRA `(.L_x_1712) ;  /* 0x000000040038e947 */ /* 0x000fea0003800000 */
[----:B------:R-:W-:-:S04]  /*25aa0*/  ISETP.NE.U32.AND P0, PT, R8, RZ, PT ;  /* 0x000000ff0800720c */ /* 0x000fc80003f05070 */
        /* <DEDUP_REMOVED lines=17> */
[----:B------:R-:W-:-:S04]  /*25bc0*/  LEA R10, P0, R6, R8, 0x2 ;  /* 0x00000008060a7211 */ /* 0x000fc800078010ff */
[----:B------:R-:W-:-:S05]  /*25bd0*/  LEA.HI.X R11, R6, R9, R7, 0x2, P0 ;  /* 0x00000009060b7211 */ /* 0x000fca00000f1407 */
[----:B------:R0:W5:Y:S04]  /*25be0*/  LDG.E R6, desc[UR6][R10.64] ;  /* 0x000000060a067981 */ /* 0x000168000c1e1900 */
.L_x_1713:
        /* <DEDUP_REMOVED lines=9> */
.L_x_1898:
        /* <DEDUP_REMOVED lines=11> */
.L_x_1715:
[----:B------:R-:W2:Y:S01]  /*25d30*/  LDL R11, [R1] ;  /* 0x00000000010b7983 */ /* 0x000ea20000100800 */
[----:B------:R-:W-:-:S03]  /*25d40*/  MOV R12, 0x400 ;  /* 0x00000400000c7802 */ /* 0x000fc60000000f00 */
[----:B0-----:R-:W3:Y:S01]  /*25d50*/  LDL R10, [R1+0x4] ;  /* 0x00000400010a7983 */ /* 0x001ee20000100800 */
[----:B------:R-:W0:Y:S01]  /*25d60*/  S2R R13, SR_CgaCtaId ;  /* 0x00000000000d7919 */ /* 0x000e220000008800 */
        /* <DEDUP_REMOVED lines=33> */
.L_x_1712:
        /* <DEDUP_REMOVED lines=55> */
.L_x_1899:
[----:B------:R-:W-:Y:S05]  /*262f0*/  BSYNC B0 ;  /* 0x0000000000007941 */ /* 0x000fea0003800000 */
.L_x_1716:
[----:B0-----:R-:W2:Y:S04]  /*26300*/  LDL R3, [R1+0x24] ;  /* 0x0000240001037983 */ /* 0x001ea80000100800 */
[----:B------:R-:W3:Y:S01]  /*26310*/  LDL R10, [R1+0x18] ;  /* 0x00001800010a7983 */ /* 0x000ee20000100800 */
[----:B------:R-:W-:Y:S01]  /*26320*/  BSSY B0, `(.L_x_1718) ;  /* 0x00001cd000007945 */ /* 0x000fe20003800000 */
[----:B--2---:R-:W-:-:S05]  /*26330*/  VIADD R7, R3, 0xfffffffe ;  /* 0xfffffffe03077836 */ /* 0x004fca0000000000 */
[----:B---3--:R-:W-:-:S13]  /*26340*/  ISETP.GE.AND P0, PT, R7, R10, PT ;  /* 0x0000000a0700720c */ /* 0x008fda0003f06270 */
[----:B------:R-:W-:Y:S05]  /*26350*/  @!P0 BRA `(.L_x_1719) ;  /* 0x0000001c00248947 */ /* 0x000fea0003800000 */
[----:B------:R-:W-:Y:S01]  /*26360*/  IMAD.MOV R13, RZ, RZ, -R3 ;  /* 0x000000ffff0d7224 */ /* 0x000fe200078e0a03 */
[----:B------:R-:W-:Y:S01]  /*26370*/  LOP3.LUT R2, RZ, R10, RZ, 0x33, !PT ;  /* 0x0000000aff027212 */ /* 0x000fe200078e33ff */
[----:B------:R-:W-:Y:S03]  /*26380*/  BSSY B1, `(.L_x_1720) ;  /* 0x000009a000017945 */ /* 0x000fe60003800000 */
        /* <DEDUP_REMOVED lines=36> */
.L_x_1724:
[----:B0-----:R-:W0:Y:S01]  /*265d0*/  S2R R8, SR_CgaCtaId ;  /* 0x0000000000087919 */ /* 0x001e220000008800 */
[----:B------:R-:W-:-:S04]  /*265e0*/  MOV R3, 0x400 ;  /* 0x0000040000037802 */ /* 0x000fc80000000f00 */
[----:B0-----:R-:W-:Y:S02]  /*265f0*/  LEA R3, R8, R3, 0x18 ;  /* 0x0000000308037211 */ /* 0x001fe400078ec0ff */
[----:B------:R-:W-:-:S03]  /*26600*/  SHF.L.U32 R8, R14, 0x1f, RZ ;  /* 0x0000001f0e087819 */ /* 0x000fc600000006ff */
[----:B------:R-:W-:-:S04]  /*26610*/  IMAD R3, R12, 0x8, R3 ;  /* 0x000000080c037824 */ /* 0x000fc800078e0203 */
[----:B------:R-:W0:Y:S02]  /*26620*/  SYNCS.PHASECHK.TRANS64.TRYWAIT P0, [R3+URZ+0x30840], R8 ;  /* 0x03084008030075a7 */ /* 0x000e24000800017f */
[----:B0-----:R-:W-:Y:S05]  /*26630*/  @!P0 BRA `(.L_x_1725) ;  /* 0x0000004c00408947 */ /* 0x001fea0003800000 */
.L_x_1900:
        /* <DEDUP_REMOVED lines=11> */
.L_x_1726:
[----:B------:R-:W2:Y:S04]  /*266f0*/  LDL R15, [R1+0x4] ;  /* 0x00000400010f7983 */ /* 0x000ea80000100800 */
[----:B0-----:R-:W3:Y:S01]  /*26700*/  LDL.LU R8, [R1+0x8] ;  /* 0x0000080001087983 */ /* 0x001ee20000300800 */
        /* <DEDUP_REMOVED lines=39> */
.L_x_1901:
        /* <DEDUP_REMOVED lines=10> */
.L_x_1728:
[----:B------:R-:W2:Y:S02]  /*26a20*/  LDL R8, [R1+0x14] ;  /* 0x0000140001087983 */ /* 0x000ea40000100800 */
[----:B--2---:R-:W-:-:S13]  /*26a30*/  LOP3.LUT P0, RZ, R8, 0x40, RZ, 0xc0, !PT ;  /* 0x0000004008ff7812 */ /* 0x004fda000780c0ff */
[----:B------:R-:W-:Y:S05]  /*26a40*/  @P0 BRA `(.L_x_1729) ;  /* 0x0000000000040947 */ /* 0x000fea0003800000 */
[----:B------:R-:W-:Y:S01]  /*26a50*/  BPT.TRAP 0x1 ;  /* 0x000000040000795c */ /* 0x000fe20000300000 */
.L_x_1729:
[----:B------:R-:W2:Y:S01]  /*26a60*/  LDL.LU R9, [R1] ;  /* 0x0000000001097983 */ /* 0x000ea20000300800 */
        /* <DEDUP_REMOVED lines=28> */
[----:B------:R0:W-:Y:S01]  /*26c30*/  UTMALDG.4D [UR8], [UR4], desc[UR6] ;  /* 0x00000608040075b4 */ /* 0x0001e20008019000 */
[----:B------:R-:W-:Y:S01]  /*26c40*/  IMAD.MOV.U32 R4, RZ, RZ, R7 ;  /* 0x000000ffff047224 */ /* 0x000fe200078e0007 */
        /* <DEDUP_REMOVED lines=8> */
.L_x_1723:
[----:B------:R-:W-:Y:S05]  /*26cd0*/  BSYNC B2 ;  /* 0x0000000000027941 */ /* 0x000fea0003800000 */
.L_x_1722:
[----:B------:R-:W2:Y:S04]  /*26ce0*/  LDL R2, [R1+0x24] ;  /* 0x0000240001027983 */ /* 0x000ea80000100800 */
[----:B------:R0:W-:Y:S04]  /*26cf0*/  STL [R1+0x8], R14 ;  /* 0x0000080e01007387 */ /* 0x0001e80000100800 */
[----:B------:R0:W-:Y:S02]  /*26d00*/  STL [R1], R12 ;  /* 0x0000000c01007387 */ /* 0x0001e40000100800 */
[----:B0-2---:R-:W-:-:S07]  /*26d10*/  VIADD R7, R2, 0xfffffffd ;  /* 0xfffffffd02077836 */ /* 0x005fce0000000000 */
.L_x_1721:
[----:B------:R-:W-:Y:S05]  /*26d20*/  BSYNC B1 ;  /* 0x0000000000017941 */ /* 0x000fea0003800000 */
.L_x_1720:
[----:B------:R-:W2:Y:S01]  /*26d30*/  LDL.LU R2, [R1+0x24] ;  /* 0x0000240001027983 */ /* 0x000ea20000300800 */
[----:B------:R-:W-:Y:S01]  /*26d40*/  VIADD R13, R13, 0xfffffffe ;  /* 0xfffffffe0d0d7836 */ /* 0x000fe20000000000 */
[----:B--2---:R-:W-:-:S04]  /*26d50*/  LOP3.LUT R2, RZ, R2, RZ, 0x33, !PT ;  /* 0x00000002ff027212 */ /* 0x004fc800078e33ff */
[----:B------:R-:W-:-:S13]  /*26d60*/  ISETP.NE.AND P0, PT, R13, R2, PT ;  /* 0x000000020d00720c */ /* 0x000fda0003f05270 */
[----:B------:R-:W-:Y:S05]  /*26d70*/  @!P0 BRA `(.L_x_1719) ;  /* 0x00000010009c8947 */ /* 0x000fea0003800000 */
[----:B------:R-:W-:-:S07]  /*26d80*/  IMAD.MOV.U32 R13, RZ, RZ, R6 ;  /* 0x000000ffff0d7224 */ /* 0x000fce00078e0006 */
.L_x_1746:
        /* <DEDUP_REMOVED lines=24> */
[--C-:B------:R-:W-:Y:S01]  /*26f10*/  SHF.R.S32.HI R3, RZ, 0x1f, R2.reuse ;  /* 0x0000001fff037819 */ /* 0x100fe20000011402 */
[----:B------:R-:W-:Y:S02]  /*26f20*/  IMAD.MOV R12, RZ, RZ, -R2 ;  /* 0x000000ffff0c7224 */ /* 0x000fe400078e0a02 */
[C---:B------:R-:W-:Y:S02]  /*26f30*/  IMAD R10, R5.reuse, UR7, R10 ;  /* 0x00000007050a7c24 */ /* 0x040fe4000f8e020a */
[----:B------:R-:W-:-:S04]  /*26f40*/  IMAD.WIDE.U32 R2, R5, UR6, R2 ;  /* 0x0000000605027c25 */ /* 0x000fc8000f8e0002 */
[----:B------:R-:W-:Y:S01]  /*26f50*/  IMAD.IADD R3, R10, 0x1, R3 ;  /* 0x000000010a037824 */ /* 0x000fe200078e0203 */
[----:B------:R-:W-:Y:S01]  /*26f60*/  LEA R10, P0, R2, UR4, 0x2 ;  /* 0x00000004020a7c11 */ /* 0x000fe2000f8010ff */
[----:B------:R-:W-:-:S03]  /*26f70*/  IMAD R12, R11, R12, R7 ;  /* 0x0000000c0b0c7224 */ /* 0x000fc600078e0207 */
[----:B------:R-:W-:-:S05]  /*26f80*/  LEA.HI.X R11, R2, UR5, R3, 0x2, P0 ;  /* 0x00000005020b7c11 */ /* 0x000fca00080f1403 */
[----:B------:R0:W5:Y:S04]  /*26f90*/  LDG.E R13, desc[UR8][R10.64] ;  /* 0x000000080a0d7981 */ /* 0x000168000c1e1900 */
.L_x_1732:
[----:B------:R-:W1:Y:S01]  /*26fa0*/  S2R R3, SR_CgaCtaId ;  /* 0x0000000000037919 */ /* 0x000e620000008800 */
[----:B------:R-:W-:-:S04]  /*26fb0*/  MOV R2, 0x400 ;  /* 0x0000040000027802 */ /* 0x000fc80000000f00 */
[----:B-1----:R-:W-:Y:S02]  /*26fc0*/  LEA R2, R3, R2, 0x18 ;  /* 0x0000000203027211 */ /* 0x002fe400078ec0ff */
[----:B------:R-:W-:-:S03]  /*26fd0*/  SHF.L.U32 R3, R9, 0x1f, RZ ;  /* 0x0000001f09037819 */ /* 0x000fc600000006ff */
[----:B------:R-:W-:-:S04]  /*26fe0*/  IMAD R2, R8, 0x8, R2 ;  /* 0x0000000808027824 */ /* 0x000fc800078e0202 */
[----:B------:R-:W1:Y:S02]  /*26ff0*/  SYNCS.PHASECHK.TRANS64.TRYWAIT P0, [R2+URZ+0x30840], R3 ;  /* 0x03084003020075a7 */ /* 0x000e64000800017f */
[----:B-1----:R-:W-:Y:S05]  /*27000*/  @!P0 BRA `(.L_x_1733) ;  /* 0x0000004000f48947 */ /* 0x002fea0003800000 */
.L_x_1902:
        /* <DEDUP_REMOVED lines=11> */
.L_x_1734:
        /* <DEDUP_REMOVED lines=41> */
.L_x_1903:
        /* <DEDUP_REMOVED lines=10> */
.L_x_1736:
[----:B------:R-:W2:Y:S02]  /*273f0*/  LDL R3, [R1+0x14] ;  /* 0x0000140001037983 */ /* 0x000ea40000100800 */
[----:B--2---:R-:W-:-:S13]  /*27400*/  LOP3.LUT P0, RZ, R3, 0x40, RZ, 0xc0, !PT ;  /* 0x0000004003ff7812 */ /* 0x004fda000780c0ff */
[----:B------:R-:W-:Y:S05]  /*27410*/  @P0 BRA `(.L_x_1737) ;  /* 0x0000000000040947 */ /* 0x000fea0003800000 */
[----:B------:R-:W-:Y:S01]  /*27420*/  BPT.TRAP 0x1 ;  /* 0x000000040000795c */ /* 0x000fe20000300000 */
.L_x_1737:
        /* <DEDUP_REMOVED lines=39> */
.L_x_1731:
[----:B------:R-:W-:Y:S05]  /*276a0*/  BSYNC B1 ;  /* 0x0000000000017941 */ /* 0x000fea0003800000 */
.L_x_1730:
        /* <DEDUP_REMOVED lines=31> */
[----:B------:R-:W-:-:S06]  /*278a0*/  LEA.HI.X R13, R2, UR5, R3, 0x2, P0 ;  /* 0x00000005020d7c11 */ /* 0x000fcc00080f1403 */
[----:B------:R1:W5:Y:S03]  /*278b0*/  LDG.E R13, desc[UR8][R12.64] ;  /* 0x000000080c0d7981 */ /* 0x000366000c1e1900 */
.L_x_1740:
[----:B------:R-:W2:Y:S01]  /*278c0*/  S2R R3, SR_CgaCtaId ;  /* 0x0000000000037919 */ /* 0x000ea20000008800 */
[----:B------:R-:W-:-:S04]  /*278d0*/  MOV R2, 0x400 ;  /* 0x0000040000027802 */ /* 0x000fc80000000f00 */
[----:B--2---:R-:W-:Y:S02]  /*278e0*/  LEA R2, R3, R2, 0x18 ;  /* 0x0000000203027211 */ /* 0x004fe400078ec0ff */
[----:B------:R-:W-:-:S03]  /*278f0*/  SHF.L.U32 R3, R14, 0x1f, RZ ;  /* 0x0000001f0e037819 */ /* 0x000fc600000006ff */
[----:B------:R-:W-:-:S04]  /*27900*/  IMAD R2, R15, 0x8, R2 ;  /* 0x000000080f027824 */ /* 0x000fc800078e0202 */
[----:B------:R-:W2:Y:S02]  /*27910*/  SYNCS.PHASECHK.TRANS64.TRYWAIT P0, [R2+URZ+0x30840], R3 ;  /* 0x03084003020075a7 */ /* 0x000ea4000800017f */
[----:B--2---:R-:W-:Y:S05]  /*27920*/  @!P0 BRA `(.L_x_1741) ;  /* 0x0000003800d48947 */ /* 0x004fea0003800000 */
.L_x_1904:
        /* <DEDUP_REMOVED lines=11> */
.L_x_1742:
        /* <DEDUP_REMOVED lines=40> */
.L_x_1905:
        /* <DEDUP_REMOVED lines=10> */
.L_x_1744:
[----:B------:R-:W2:Y:S02]  /*27d00*/  LDL R3, [R1+0x14] ;  /* 0x0000140001037983 */ /* 0x000ea40000100800 */
[----:B--2---:R-:W-:-:S13]  /*27d10*/  LOP3.LUT P0, RZ, R3, 0x40, RZ, 0xc0, !PT ;  /* 0x0000004003ff7812 */ /* 0x004fda000780c0ff */
[----:B------:R-:W-:Y:S05]  /*27d20*/  @P0 BRA `(.L_x_1745) ;  /* 0x0000000000040947 */ /* 0x000fea0003800000 */
[----:B------:R-:W-:Y:S01]  /*27d30*/  BPT.TRAP 0x1 ;  /* 0x000000040000795c */ /* 0x000fe20000300000 */
.L_x_1745:
[----:B------:R-:W2:Y:S01]  /*27d40*/  LDL R3, [R1+0x4] ;  /* 0x0000040001037983 */ /* 0x000ea20000100800 */
        /* <DEDUP_REMOVED lines=37> */
.L_x_1739:
[----:B------:R-:W-:Y:S05]  /*27fa0*/  BSYNC B1 ;  /* 0x0000000000017941 */ /* 0x000fea0003800000 */
.L_x_1738:
[----:B------:R-:W2:Y:S01]  /*27fb0*/  LDL R2, [R1+0x18] ;  /* 0x0000180001027983 */ /* 0x000ea20000100800 */
[----:B------:R-:W-:Y:S01]  /*27fc0*/  VIADD R7, R7, 0xfffffffe ;  /* 0xfffffffe07077836 */ /* 0x000fe20000000000 */
[----:B--2---:R-:W-:-:S13]  /*27fd0*/  ISETP.GT.AND P0, PT, R11, R2, PT ;  /* 0x000000020b00720c */ /* 0x004fda0003f04270 */
[----:B------:R-:W-:Y:S05]  /*27fe0*/  @P0 BRA `(.L_x_1746) ;  /* 0xffffffec00680947 */ /* 0x000fea000383ffff */
.L_x_1719:
[----:B------:R-:W-:Y:S05]  /*27ff0*/  BSYNC B0 ;  /* 0x0000000000007941 */ /* 0x000fea0003800000 */
.L_x_1718:
        /* <DEDUP_REMOVED lines=14> */
[----:B-1----:R-:W-:-:S06]  /*280e0*/  LOP3.LUT R8, R8, UR4, RZ, 0xc0, !PT ;  /* 0x0000000408087c12 */ /* 0x002fcc000f8ec0ff */
[----:B------:R-:W1:Y:S01]  /*280f0*/  POPC R8, R8 ;  /* 0x0000000800087309 */ /* 0x000e620000000000 */
[----:B--2---:R-:W1:Y:S02]  /*28100*/  SHFL.IDX PT, R5, R2, R5, 0x1f ;  /* 0x00001f0502057589 */ /* 0x004e6400000e0000 */
[----:B-1----:R-:W-:-:S07]  /*28110*/  IADD3 R16, R5, UR39, R8 ;  /* 0x0000002705107c10 */ /* 0x002fce000fffe008 */
.L_x_1748:
[----:B------:R-:W-:Y:S05]  /*28120*/  BSYNC B0 ;  /* 0x0000000000007941 */ /* 0x000fea0003800000 */
.L_x_1747:
        /* <DEDUP_REMOVED lines=11> */
.L_x_1906:
        /* <DEDUP_REMOVED lines=10> */
.L_x_1752:
[----:B------:R-:W2:Y:S02]  /*28280*/  LDL R2, [R1+0x14] ;  /* 0x0000140001027983 */ /* 0x000ea40000100800 */
[----:B--2---:R-:W-:-:S13]  /*28290*/  LOP3.LUT P0, RZ, R2, 0x40, RZ, 0xc0, !PT ;  /* 0x0000004002ff7812 */ /* 0x004fda000780c0ff */
[----:B------:R-:W-:Y:S05]  /*282a0*/  @P0 BRA `(.L_x_1753) ;  /* 0x0000000000040947 */ /* 0x000fea0003800000 */
[----:B------:R-:W-:Y:S01]  /*282b0*/  BPT.TRAP 0x1 ;  /* 0x000000040000795c */ /* 0x000fe20000300000 */
.L_x_1753:
[----:B------:R-:W2:Y:S01]  /*282c0*/  LDL.LU R8, [R1+0x4] ;  /* 0x0000040001087983 */ /* 0x000ea20000300800 */
[----:B------:R-:W-:-:S03]  /*282d0*/  MOV R5, 0x400 ;  /* 0x0000040000057802 */ /* 0x000fc60000000f00 */
[----:B------:R-:W3:Y:S01]  /*282e0*/  LDL R2, [R1] ;  /* 0x0000000001027983 */ /* 0x000ee20000100800 */
        /* <DEDUP_REMOVED lines=34> */
.L_x_1750:
[----:B------:R-:W-:Y:S05]  /*28510*/  BSYNC B0 ;  /* 0x0000000000007941 */ /* 0x000fea0003800000 */
.L_x_1749:
        /* <DEDUP_REMOVED lines=9> */
.L_x_1702:
[----:B------:R-:W-:Y:S05]  /*285b0*/  BSYNC B6 ;  /* 0x0000000000067941 */ /* 0x000fea0003800000 */
.L_x_1700:
[----:B------:R-:W-:-:S03]  /*285c0*/  UMOV UR4, 0xffffffff ;  /* 0xffffffff00047882 */ /* 0x000fc60000000000 */
[----:B------:R-:W-:Y:S05]  /*285d0*/  BRA.DIV UR4, `(.L_x_1754) ;  /* 0x0000002e04e47947 */ /* 0x000fea000b800000 */
[----:B------:R0:W0:Y:S04]  /*285e0*/  SHFL.IDX PT, R4, R16, RZ, 0x1f ;  /* 0x00001fff10047589 */ /* 0x00002800000e0000 */
[----:B------:R-:W0:Y:S02]  /*285f0*/  SHFL.IDX PT, R16, R16, 0x1, 0x1f ;  /* 0x00201f0010107f89 */ /* 0x000e2400000e0000 */
.L_x_1910:
[----:B----4-:R-:W1:Y:S01]  /*28600*/  S2R R0, SR_TID.X ;  /* 0x0000000000007919 */ /* 0x010e620000002100 */
[----:B------:R-:W-:Y:S01]  /*28610*/  ULDC UR4, c[0x0][0xc14] ;  /* 0x0003050000047ab9 */ /* 0x000fe20000000800 */
[----:B------:R-:W-:Y:S01]  /*28620*/  BSSY B0, `(.L_x_1755) ;  /* 0x000000c000007945 */ /* 0x000fe20003800000 */
[----:B------:R-:W-:Y:S01]  /*28630*/  IMAD.MOV.U32 R17, RZ, RZ, RZ ;  /* 0x000000ffff117224 */ /* 0x000fe200078e00ff */
[----:B-12---:R-:W-:Y:S01]  /*28640*/  LOP3.LUT R7, R0, 0x1f, RZ, 0xc0, !PT ;  /* 0x0000001f00077812 */ /* 0x006fe200078ec0ff */
        /* <DEDUP_REMOVED lines=9> */
.L_x_1756:
[----:B------:R-:W-:Y:S05]  /*286e0*/  BSYNC B0 ;  /* 0x0000000000007941 */ /* 0x000fea0003800000 */
.L_x_1755:
[----:B------:R-:W-:-:S03]  /*286f0*/  UMOV UR4, 0xffffffff ;  /* 0xffffffff00047882 */ /* 0x000fc60000000000 */
[----:B------:R-:W-:Y:S05]  /*28700*/  BRA.DIV UR4, `(.L_x_1757) ;  /* 0x0000002e04e47947 */ /* 0x000fea000b800000 */
        /* <DEDUP_REMOVED lines=9> */
[----:B-1----:R-:W-:-:S05]  /*287a0*/  IMAD.IADD R3, R13, 0x1, R14 ;  /* 0x000000010d037824 */ /* 0x002fca00078e020e */
[----:B------:R-:W0:Y:S02]  /*287b0*/  SHFL.UP PT, R14, R3, 0x4, RZ ;  /* 0x04800000030e7989 */ /* 0x000e2400000e00ff */
[----:B0-----:R-:W-:Y:S02]  /*287c0*/  SEL R14, R14, RZ, P0 ;  /* 0x000000ff0e0e7207 */ /* 0x001fe40000000000 */
[----:B------:R-:W-:-:S03]  /*287d0*/  ISETP.GE.U32.AND P0, PT, R7, 0x10, PT ;  /* 0x000000100700780c */ /* 0x000fc60003f06070 */
[----:B------:R-:W-:-:S05]  /*287e0*/  IMAD.IADD R5, R3, 0x1, R14 ;  /* 0x0000000103057824 */ /* 0x000fca00078e020e */
[----:B------:R-:W3:Y:S02]  /*287f0*/  SHFL.UP PT, R14, R5, 0x8, RZ ;  /* 0x05000000050e7989 */ /* 0x000ee400000e00ff */
[----:B---3--:R-:W-:-:S05]  /*28800*/  SEL R6, R14, RZ, P1 ;  /* 0x000000ff0e067207 */ /* 0x008fca0000800000 */
[----:B------:R-:W-:-:S05]  /*28810*/  IMAD.IADD R6, R5, 0x1, R6 ;  /* 0x0000000105067824 */ /* 0x000fca00078e0206 */
[----:B------:R-:W0:Y:S02]  /*28820*/  SHFL.UP PT, R14, R6, 0x10, RZ ;  /* 0x06000000060e7989 */ /* 0x000e2400000e00ff */
[----:B0-----:R-:W-:-:S05]  /*28830*/  SEL R7, R14, RZ, P0 ;  /* 0x000000ff0e077207 */ /* 0x001fca0000000000 */
[----:B------:R-:W-:-:S05]  /*28840*/  IMAD.IADD R2, R6, 0x1, R7 ;  /* 0x0000000106027824 */ /* 0x000fca00078e0207 */
[----:B------:R0:W1:Y:S02]  /*28850*/  SHFL.IDX PT, R14, R2, 0x1f, 0x1f ;  /* 0x03e01f00020e7f89 */ /* 0x00006400000e0000 */
.L_x_1918:
[----:B------:R-:W-:Y:S02]  /*28860*/  ULDC UR4, c[0x0][0xc10] ;  /* 0x0003040000047ab9 */ /* 0x000fe40000000800 */
[----:B------:R-:W-:-:S04]  /*28870*/  IMAD.U32 R5, RZ, RZ, UR4 ;  /* 0x00000004ff057e24 */ /* 0x000fc8000f8e00ff */
[----:B-1----:R-:W-:-:S04]  /*28880*/  IMAD R3, R14, R5, RZ ;  /* 0x000000050e037224 */ /* 0x002fc800078e02ff */
[----:B------:R-:W-:-:S05]  /*28890*/  IMAD.IADD R16, R16, 0x1, R3 ;  /* 0x0000000110107824 */ /* 0x000fca00078e0203 */
[----:B------:R-:W-:-:S13]  /*288a0*/  ISETP.GT.AND P0, PT, R16, R4, PT ;  /* 0x000000041000720c */ /* 0x000fda0003f04270 */
[----:B------:R-:W-:Y:S05]  /*288b0*/  @P0 BRA `(.L_x_1758) ;  /* 0x0000000000b80947 */ /* 0x000fea0003800000 */
[----:B------:R-:W1:Y:S02]  /*288c0*/  LDC R0, c[0x0][0xc14] ;  /* 0x00030500ff007b82 */ /* 0x000e640000000800 */
.L_x_1763:
        /* <DEDUP_REMOVED lines=15> */
.L_x_1761:
[----:B------:R-:W-:Y:S05]  /*289c0*/  BSYNC B0 ;  /* 0x0000000000007941 */ /* 0x000fea0003800000 */
.L_x_1760:
        /* <DEDUP_REMOVED lines=11> */
[----:B0-----:R-:W-:-:S05]  /*28a80*/  IMAD.IADD R3, R13, 0x1, R14 ;  /* 0x000000010d037824 */ /* 0x001fca00078e020e */
        /* <DEDUP_REMOVED lines=11> */
.L_x_1926:
[----:B------:R-:W-:Y:S02]  /*28b40*/  ULDC UR4, c[0x0][0xc10] ;  /* 0x0003040000047ab9 */ /* 0x000fe40000000800 */
[----:B------:R-:W-:-:S04]  /*28b50*/  IMAD.U32 R5, RZ, RZ, UR4 ;  /* 0x00000004ff057e24 */ /* 0x000fc8000f8e00ff */
[----:B-1----:R-:W-:-:S04]  /*28b60*/  IMAD R3, R14, R5, RZ ;  /* 0x000000050e037224 */ /* 0x002fc800078e02ff */
[----:B------:R-:W-:-:S05]  /*28b70*/  IMAD.IADD R16, R3, 0x1, R16 ;  /* 0x0000000103107824 */ /* 0x000fca00078e0210 */
[----:B------:R-:W-:-:S13]  /*28b80*/  ISETP.GT.AND P0, PT, R16, R4, PT ;  /* 0x000000041000720c */ /* 0x000fda0003f04270 */
[----:B------:R-:W-:Y:S05]  /*28b90*/  @!P0 BRA `(.L_x_1763) ;  /* 0xfffffffc004c8947 */ /* 0x000fea000383ffff */
.L_x_1758:
        /* <DEDUP_REMOVED lines=8> */
.L_x_1930:
[----:B------:R-:W-:Y:S01]  /*28c20*/  ISETP.NE.AND P0, PT, R3, RZ, PT ;  /* 0x000000ff0300720c */ /* 0x000fe20003f05270 */
[----:B------:R-:W-:-:S12]  /*28c30*/  IMAD.MOV.U32 R7, RZ, RZ, RZ ;  /* 0x000000ffff077224 */ /* 0x000fd800078e00ff */
[----:B------:R-:W-:Y:S05]  /*28c40*/  @!P0 BRA `(.L_x_1765) ;  /* 0x0000000000108947 */ /* 0x000fea0003800000 */
[----:B------:R-:W-:Y:S01]  /*28c50*/  UMOV UR4, 0xffffffff ;  /* 0xffffffff00047882 */ /* 0x000fe20000000000 */
[----:B------:R-:W-:Y:S02]  /*28c60*/  VIADD R12, R6, 0xffffffff ;  /* 0xffffffff060c7836 */ /* 0x000fe40000000000 */
[----:B------:R-:W-:Y:S05]  /*28c70*/  BRA.DIV UR4, `(.L_x_1766) ;  /* 0x0000003204707947 */ /* 0x000fea000b800000 */
[----:B------:R3:W4:Y:S02]  /*28c80*/  SHFL.IDX PT, R7, R2, R12, 0x1f ;  /* 0x00001f0c02077589 */ /* 0x00072400000e0000 */
.L_x_1765:
[----:B0--3--:R-:W0:Y:S01]  /*28c90*/  LDC.64 R2, c[0x0][0xc68] ;  /* 0x00031a00ff027b82 */ /* 0x009e220000000a00 */
[----:B------:R-:W-:Y:S01]  /*28ca0*/  IMAD.IADD R19, R6, 0x1, R19 ;  /* 0x0000000106137824 */ /* 0x000fe200078e0213 */
[----:B------:R-:W-:-:S03]  /*28cb0*/  ULDC.64 UR4, c[0x0][0x208] ;  /* 0x0000820000047ab9 */ /* 0x000fc60000000a00 */
[----:B0-----:R-:W-:-:S05]  /*28cc0*/  IMAD.WIDE R2, R19, 0x4, R2 ;  /* 0x0000000413027825 */ /* 0x001fca00078e0202 */
[----:B------:R-:W1:Y:S01]  /*28cd0*/  LDG.E R9, desc[UR4][R2.64] ;  /* 0x0000000402097981 */ /* 0x000e62000c1e1900 */
[----:B----4-:R-:W-:Y:S02]  /*28ce0*/  IMAD R16, R7, R5, R16 ;  /* 0x0000000507107224 */ /* 0x010fe400078e0210 */
[----:B-12---:R-:W-:-:S05]  /*28cf0*/  IMAD R6, R17, R9, RZ ;  /* 0x0000000911067224 */ /* 0x006fca00078e02ff */
[----:B------:R-:W-:-:S04]  /*28d00*/  IABS R8, R6 ;  /* 0x0000000600087213 */ /* 0x000fc80000000000 */
[----:B------:R-:W0:Y:S08]  /*28d10*/  I2F.RP R11, R8 ;  /* 0x00000008000b7306 */ /* 0x000e300000209400 */
[----:B0-----:R-:W0:Y:S02]  /*28d20*/  MUFU.RCP R11, R11 ;  /* 0x0000000b000b7308 */ /* 0x001e240000001000 */
[----:B0-----:R-:W-:-:S06]  /*28d30*/  VIADD R12, R11, 0xffffffe ;  /* 0x0ffffffe0b0c7836 */ /* 0x001fcc0000000000 */
[----:B------:R-:W0:Y:S02]  /*28d40*/  F2I.FTZ.U32.TRUNC.NTZ R3, R12 ;  /* 0x0000000c00037305 */ /* 0x000e24000021f000 */
[----:B0-----:R-:W-:-:S04]  /*28d50*/  IMAD.MOV R2, RZ, RZ, -R3 ;  /* 0x000000ffff027224 */ /* 0x001fc800078e0a03 */
[----:B------:R-:W-:Y:S02]  /*28d60*/  IMAD R10, R2, R8, RZ ;  /* 0x00000008020a7224 */ /* 0x000fe400078e02ff */
[----:B------:R-:W-:-:S04]  /*28d70*/  IMAD.MOV.U32 R2, RZ, RZ, RZ ;  /* 0x000000ffff027224 */ /* 0x000fc800078e00ff */
[----:B------:R-:W-:-:S04]  /*28d80*/  IMAD.HI.U32 R10, R3, R10, R2 ;  /* 0x0000000a030a7227 */ /* 0x000fc800078e0002 */
[----:B------:R-:W-:Y:S01]  /*28d90*/  IMAD.IADD R2, R4, 0x1, -R16 ;  /* 0x0000000104027824 */ /* 0x000fe200078e0a10 */
[----:B------:R-:W-:-:S04]  /*28da0*/  IABS R4, R6 ;  /* 0x0000000600047213 */ /* 0x000fc80000000000 */
[----:B------:R-:W-:Y:S01]  /*28db0*/  IABS R3, R2 ;  /* 0x0000000200037213 */ /* 0x000fe20000000000 */
[----:B------:R-:W-:-:S04]  /*28dc0*/  IMAD.MOV R4, RZ, RZ, -R4 ;  /* 0x000000ffff047224 */ /* 0x000fc800078e0a04 */
        /* <DEDUP_REMOVED lines=17> */
[----:B------:R-:W-:-:S04]  /*28ee0*/  VIADDMNMX R9, R8, R5, R9, PT ;  /* 0x0000000508097246 */ /* 0x000fc80003800109 */
        /* <DEDUP_REMOVED lines=8> */
[----:B------:R-:W-:Y:S01]  /*28f70*/  IMAD.HI.U32 R11, R3, R11, R2 ;  /* 0x0000000b030b7227 */ /* 0x000fe200078e0002 */
[----:B------:R-:W-:Y:S02]  /*28f80*/  IABS R2, R4 ;  /* 0x0000000400027213 */ /* 0x000fe40000000000 */
[----:B------:R-:W-:-:S03]  /*28f90*/  IABS R3, R9 ;  /* 0x0000000900037213 */ /* 0x000fc60000000000 */
[----:B------:R-:W-:-:S04]  /*28fa0*/  IMAD.HI.U32 R11, R11, R2, RZ ;  /* 0x000000020b0b7227 */ /* 0x000fc800078e00ff */
[----:B------:R-:W-:-:S04]  /*28fb0*/  IMAD.MOV R3, RZ, RZ, -R3 ;  /* 0x000000ffff037224 */ /* 0x000fc800078e0a03 */
[----:B------:R-:W-:-:S05]  /*28fc0*/  IMAD R2, R11, R3, R2 ;  /* 0x000000030b027224 */ /* 0x000fca00078e0202 */
[----:B------:R-:W-:-:S13]  /*28fd0*/  ISETP.GT.U32.AND P0, PT, R5, R2, PT ;  /* 0x000000020500720c */ /* 0x000fda0003f04070 */
[----:B------:R-:W-:Y:S02]  /*28fe0*/  @!P0 IMAD.IADD R2, R2, 0x1, -R5 ;  /* 0x0000000102028824 */ /* 0x000fe400078e0a05 */
[----:B------:R-:W-:-:S03]  /*28ff0*/  @!P0 VIADD R11, R11, 0x1 ;  /* 0x000000010b0b8836 */ /* 0x000fc60000000000 */
[----:B------:R-:W-:Y:S02]  /*29000*/  ISETP.GE.U32.AND P0, PT, R2, R5, PT ;  /* 0x000000050200720c */ /* 0x000fe40003f06070 */
[C---:B------:R-:W-:Y:S01]  /*29010*/  LOP3.LUT R2, R4.reuse, R9, RZ, 0x3c, !PT ;  /* 0x0000000904027212 */ /* 0x040fe200078e3cff */
[----:B------:R-:W-:-:S10]  /*29020*/  IMAD.IADD R4, R4, 0x1, R7 ;  /* 0x0000000104047824 */ /* 0x000fd400078e0207 */
        /* <DEDUP_REMOVED lines=10> */
.L_x_1759:
[----:B------:R-:W-:Y:S01]  /*290d0*/  UMOV UR4, URZ ;  /* 0x0000003f00047c82 */ /* 0x000fe20008000000 */
[----:B------:R-:W-:Y:S01]  /*290e0*/  UMOV UR5, URZ ;  /* 0x0000003f00057c82 */ /* 0x000fe20008000000 */
[----:B------:R-:W-:Y:S01]  /*290f0*/  ULDC UR6, c[0x0][0xc14] ;  /* 0x0003050000067ab9 */ /* 0x000fe20000000800 */
[----:B------:R-:W-:Y:S02]  /*29100*/  IMAD.MOV.U32 R16, RZ, RZ, R4 ;  /* 0x000000ffff107224 */ /* 0x000fe400078e0004 */
[----:B------:R-:W-:Y:S02]  /*29110*/  IMAD.U32 R17, RZ, RZ, UR4 ;  /* 0x00000004ff117e24 */ /* 0x000fe4000f8e00ff */
[----:B------:R-:W-:Y:S02]  /*29120*/  IMAD.U32 R18, RZ, RZ, UR5 ;  /* 0x00000005ff127e24 */ /* 0x000fe4000f8e00ff */
[----:B------:R-:W-:-:S07]  /*29130*/  IMAD.U32 R19, RZ, RZ, UR6 ;  /* 0x00000006ff137e24 */ /* 0x000fce000f8e00ff */
.L_x_1767:
        /* <DEDUP_REMOVED lines=12> */
.L_x_1661:
        /* <DEDUP_REMOVED lines=12> */
.L_x_1933:
[----:B------:R-:W-:Y:S05]  /*292c0*/  BSYNC B0 ;  /* 0x0000000000007941 */ /* 0x000fea0003800000 */
.L_x_1769:
[----:B------:R-:W-:-:S03]  /*292d0*/  UMOV UR4, 0xffffffff ;  /* 0xffffffff00047882 */ /* 0x000fc60000000000 */
[----:B------:R-:W-:Y:S05]  /*292e0*/  BRA.DIV UR4, `(.L_x_1771) ;  /* 0x0000002e04107947 */ /* 0x000fea000b800000 */
[----:B------:R-:W2:Y:S02]  /*292f0*/  S2R R2, SR_TID.X ;  /* 0x0000000000027919 */ /* 0x000ea40000002100 */
[----:B--2---:R-:W-:-:S04]  /*29300*/  SHF.R.U32.HI R2, RZ, 0x5, R2 ;  /* 0x00000005ff027819 */ /* 0x004fc80000011602 */
[----:B------:R-:W-:-:S05]  /*29310*/  LOP3.LUT R2, R2, 0x3, RZ, 0xc0, !PT ;  /* 0x0000000302027812 */ /* 0x000fca00078ec0ff */
[----:B------:R2:W3:Y:S02]  /*29320*/  SHFL.IDX PT, R14, R2, RZ, 0x1f ;  /* 0x00001fff020e7589 */ /* 0x0004e400000e0000 */
.L_x_1936:
[----:B---3--:R-:W-:-:S13]  /*29330*/  ISETP.NE.AND P0, PT, R14, RZ, PT ;  /* 0x000000ff0e00720c */ /* 0x008fda0003f05270 */
[----:B------:R-:W-:Y:S05]  /*29340*/  @P0 BRA `(.L_x_1340) ;  /* 0x00000000009c0947 */ /* 0x000fea0003800000 */
[----:B------:R-:W-:-:S03]  /*29350*/  UMOV UR4, 0xffffffff ;  /* 0xffffffff00047882 */ /* 0x000fc60000000000 */
[----:B------:R-:W-:Y:S05]  /*29360*/  BRA.DIV UR4, `(.L_x_1772) ;  /* 0x0000002e04247947 */ /* 0x000fea000b800000 */
[----:B------:R-:W-:-:S13]  /*29370*/  ELECT P6, URZ, PT ;  /* 0x00000000003f782f */ /* 0x000fda00038c0000 */
.L_x_1939:
        /* <DEDUP_REMOVED lines=8> */
.L_x_1773:
        /* <DEDUP_REMOVED lines=14> */
.L_x_1940:
[----:B------:R-:W2:Y:S02]  /*294e0*/  SYNCS.PHASECHK.TRANS64.TRYWAIT P0, [R7+URZ], R2 ;  /* 0x00000002070075a7 */ /* 0x000ea4000800017f */
[----:B--2---:R-:W-:Y:S05]  /*294f0*/  @!P0 BRA `(.L_x_1775) ;  /* 0x0000002800f48947 */ /* 0x004fea0003800000 */
.L_x_1941:
[----:B------:R-:W-:Y:S05]  /*29500*/  @!P2 BRA `(.L_x_1776) ;  /* 0x000000000004a947 */ /* 0x000fea0003800000 */
[----:B------:R-:W-:Y:S01]  /*29510*/  BPT.TRAP 0x1 ;  /* 0x000000040000795c */ /* 0x000fe20000300000 */
.L_x_1776:
[----:B------:R-:W3:Y:S01]  /*29520*/  LDL.LU R4, [R1] ;  /* 0x0000000001047983 */ /* 0x000ee20000300800 */
[----:B------:R-:W-:-:S04]  /*29530*/  VIADD R0, R0, 0x30860 ;  /* 0x0003086000007836 */ /* 0x000fc80000000000 */
[----:B---3--:R-:W-:-:S04]  /*29540*/  IMAD R4, R4, 0x8, R0 ;  /* 0x0000000804047824 */ /* 0x008fc800078e0200 */
[----:B------:R-:W3:Y:S02]  /*29550*/  SYNCS.PHASECHK.TRANS64.TRYWAIT P0, [R4+URZ], R5 ;  /* 0x00000005040075a7 */ /* 0x000ee4000800017f */
[----:B---3--:R-:W-:Y:S05]  /*29560*/  @!P0 BRA `(.L_x_1777) ;  /* 0x0000002800ec8947 */ /* 0x008fea0003800000 */
.L_x_1942:
[----:B------:R-:W-:-:S07]  /*29570*/  IMAD R3, R3, 0x8, R0 ;  /* 0x0000000803037824 */ /* 0x000fce00078e0200 */
.L_x_1778:
[----:B----4-:R4:W0:Y:S02]  /*29580*/  SYNCS.PHASECHK.TRANS64.TRYWAIT P0, [R3+URZ], R2 ;  /* 0x00000002030075a7 */ /* 0x010824000800017f */
[----:B0-----:R-:W-:Y:S05]  /*29590*/  @!P0 NANOSLEEP.SYNCS 0x989680 ;  /* 0x009896800000895d */ /* 0x001fea0003900000 */
[----:B------:R-:W0:Y:S02]  /*295a0*/  @!P0 SYNCS.PHASECHK.TRANS64 P0, [R3+URZ], R2 ;  /* 0x00000002030085a7 */ /* 0x000e24000800007f */
[----:B0-----:R-:W-:Y:S05]  /*295b0*/  @!P0 BRA `(.L_x_1778) ;  /* 0xfffffffc00f08947 */ /* 0x001fea000383ffff */
.L_x_1340:
[----:B------:R-:W-:Y:S05]  /*295c0*/  BSYNC B7 ;  /* 0x0000000000077941 */ /* 0x000fea0003800000 */
.L_x_1337:
[----:B------:R-:W-:Y:S05]  /*295d0*/  EXIT ;  /* 0x000000000000794d */ /* 0x000fea0003800000 */
.L_x_1366:
[----:B0-----:R0:W1:Y:S02]  /*295e0*/  SYNCS.PHASECHK.TRANS64.TRYWAIT P5, [R98+URZ+0x30890], R109 ;  /* 0x0308906d620075a7 */ /* 0x00106400080a017f */
[----:B-1----:R-:W-:Y:S05]  /*295f0*/  @!P5 NANOSLEEP.SYNCS 0x989680 ;  /* 0x009896800000d95d */ /* 0x002fea0003900000 */
[----:B------:R-:W1:Y:S02]  /*29600*/  @!P5 SYNCS.PHASECHK.TRANS64 P5, [R98+URZ+0x30890], R109 ;  /* 0x0308906d6200d5a7 */ /* 0x000e6400080a007f */
[----:B-1----:R-:W-:Y:S05]  /*29610*/  @!P5 BRA `(.L_x_1366) ;  /* 0xfffffffc00f0d947 */ /* 0x002fea000383ffff */
[----:B------:R-:W-:Y:S05]  /*29620*/  BRA `(.L_x_1779) ;  /* 0xfffffda000647947 */ /* 0x000fea000383ffff */
.L_x_1404:
[----:B-1----:R1:W3:Y:S02]  /*29630*/  SYNCS.PHASECHK.TRANS64.TRYWAIT P5, [R98+URZ+0x30890], R109 ;  /* 0x0308906d620075a7 */ /* 0x0022e400080a017f */
[----:B---3--:R-:W-:Y:S05]  /*29640*/  @!P5 NANOSLEEP.SYNCS 0x989680 ;  /* 0x009896800000d95d */ /* 0x008fea0003900000 */
[----:B------:R-:W3:Y:S02]  /*29650*/  @!P5 SYNCS.PHASECHK.TRANS64 P5, [R98+URZ+0x30890], R109 ;  /* 0x0308906d6200d5a7 */ /* 0x000ee400080a007f */
[----:B---3--:R-:W-:Y:S05]  /*29660*/  @!P5 BRA `(.L_x_1404) ;  /* 0xfffffffc00f0d947 */ /* 0x008fea000383ffff */
[----:B------:R-:W-:Y:S05]  /*29670*/  BRA `(.L_x_1780) ;  /* 0xfffffdc400e47947 */ /* 0x000fea000383ffff */
.L_x_1421:
[----:B0-----:R0:W1:Y:S02]  /*29680*/  SYNCS.PHASECHK.TRANS64.TRYWAIT P0, [R98+URZ+0x30890], R109 ;  /* 0x0308906d620075a7 */ /* 0x001064000800017f */
[----:B-1----:R-:W-:Y:S05]  /*29690*/  @!P0 NANOSLEEP.SYNCS 0x989680 ;  /* 0x009896800000895d */ /* 0x002fea0003900000 */
[----:B------:R-:W1:Y:S02]  /*296a0*/  @!P0 SYNCS.PHASECHK.TRANS64 P0, [R98+URZ+0x30890], R109 ;  /* 0x0308906d620085a7 */ /* 0x000e64000800007f */
[----:B-1----:R-:W-:Y:S05]  /*296b0*/  @!P0 BRA `(.L_x_1421) ;  /* 0xfffffffc00f08947 */ /* 0x002fea000383ffff */
[----:B------:R-:W-:Y:S05]  /*296c0*/  BRA `(.L_x_1781) ;  /* 0xfffffde800987947 */ /* 0x000fea000383ffff */
.L_x_1427:
[----:B-1----:R1:W2:Y:S02]  /*296d0*/  SYNCS.PHASECHK.TRANS64.TRYWAIT P1, [R98+URZ+0x308b0], R109 ;  /* 0x0308b06d620075a7 */ /* 0x0022a4000802017f */
[----:B--2---:R-:W-:Y:S05]  /*296e0*/  @!P1 NANOSLEEP.SYNCS 0x989680 ;  /* 0x009896800000995d */ /* 0x004fea0003900000 */
[----:B------:R-:W2:Y:S02]  /*296f0*/  @!P1 SYNCS.PHASECHK.TRANS64 P1, [R98+URZ+0x308b0], R109 ;  /* 0x0308b06d620095a7 */ /* 0x000ea4000802007f */
[----:B--2---:R-:W-:Y:S05]  /*29700*/  @!P1 BRA `(.L_x_1427) ;  /* 0xfffffffc00f09947 */ /* 0x004fea000383ffff */
[----:B------:R-:W-:Y:S05]  /*29710*/  BRA `(.L_x_1782) ;  /* 0xfffffdec007c7947 */ /* 0x000fea000383ffff */
.L_x_1463:
[----:B------:R-:W-:Y:S01]  /*29720*/  BSSY B1, `(.L_x_1783) ;  /* 0x0000008000017945 */ /* 0x000fe20003800000 */
[----:B------:R-:W-:Y:S02]  /*29730*/  IMAD.MOV.U32 R13, RZ, RZ, R23 ;  /* 0x000000ffff0d7224 */ /* 0x000fe400078e0017 */
[----:B------:R-:W-:Y:S02]  /*29740*/  IMAD.MOV.U32 R12, RZ, RZ, RZ ;  /* 0x000000ffff0c7224 */ /* 0x000fe400078e00ff */
[----:B------:R-:W-:Y:S02]  /*29750*/  IMAD.MOV.U32 R11, RZ, RZ, 0x181f ;  /* 0x0000181fff0b7424 */ /* 0x000fe400078e00ff */
[----:B------:R-:W-:-:S07]  /*29760*/  IMAD.MOV.U32 R15, RZ, RZ, -0x1 ;  /* 0xffffffffff0f7424 */ /* 0x000fce00078e00ff */
[----:B-----5:R-:W-:Y:S05]  /*29770*/  WARPSYNC.COLLECTIVE R15, `(.L_x_1784) ;  /* 0x000000000f087348 */ /* 0x020fea0003c00000 */
[----:B------:R0:W1:Y:S02]  /*29780*/  SHFL.IDX P6, R14, R13, R12, R11 ;  /* 0x0000000c0d0e7389 */ /* 0x00006400000c000b */
[----:B01---5:R-:W-:Y:S01]  /*29790*/  ENDCOLLECTIVE ;  /* 0x000000000000791b */ /* 0x023fe20003800000 */
.L_x_1784:
[----:B------:R-:W-:Y:S05]  /*297a0*/  BSYNC B1 ;  /* 0x0000000000017941 */ /* 0x000fea0003800000 */
.L_x_1783:
[----:B------:R-:W-:Y:S05]  /*297b0*/  BRA `(.L_x_1785) ;  /* 0xfffffe14007c7947 */ /* 0x000fea000383ffff */
.L_x_1464:
        /* <DEDUP_REMOVED lines=8> */
.L_x_1787:
[----:B------:R-:W-:Y:S05]  /*29840*/  BSYNC B1 ;  /* 0x0000000000017941 */ /* 0x000fea0003800000 */
.L_x_1786:
[----:B------:R-:W-:Y:S05]  /*29850*/  BRA `(.L_x_1788) ;  /* 0xfffffe14005c7947 */ /* 0x000fea000383ffff */
.L_x_1465:
        /* <DEDUP_REMOVED lines=8> */
.L_x_1790:
[----:B------:R-:W-:Y:S05]  /*298e0*/  BSYNC B1 ;  /* 0x0000000000017941 */ /* 0x000fea0003800000 */
.L_x_1789:
[----:B------:R-:W-:Y:S05]  /*298f0*/  BRA `(.L_x_1791) ;  /* 0xfffffe14003c7947 */ /* 0x000fea000383ffff */
.L_x_1466:
        /* <DEDUP_REMOVED lines=8> */
.L_x_1793:
[----:B------:R-:W-:Y:S05]  /*29980*/  BSYNC B1 ;  /* 0x0000000000017941 */ /* 0x000fea0003800000 */
.L_x_1792:
[----:B------:R-:W-:Y:S05]  /*29990*/  BRA `(.L_x_1794) ;  /* 0xfffffe14001c7947 */ /* 0x000fea000383ffff */
.L_x_1467:
[----:B------:R-:W-:Y:S01]  /*299a0*/  BSSY B1, `(.L_x_1795) ;  /* 0x0000008000017945 */ /* 0x000fe20003800000 */
[----:B------:R-:W-:Y:S02]  /*299b0*/  IMAD.MOV.U32 R13, RZ, RZ, R23 ;  /* 0x000000ffff0d7224 */ /* 0x000fe400078e0017 */
[----:B------:R-:W-:Y:S02]  /*299c0*/  IMAD.MOV.U32 R12, RZ, RZ, 0x1 ;  /* 0x00000001ff0c7424 */ /* 0x000fe400078e00ff */
[----:B------:R-:W-:Y:S02]  /*299d0*/  IMAD.MOV.U32 R11, RZ, RZ, 0x181f ;  /* 0x0000181fff0b7424 */ /* 0x000fe400078e00ff */
[----:B------:R-:W-:-:S07]  /*299e0*/  IMAD.MOV.U32 R15, RZ, RZ, -0x1 ;  /* 0xffffffffff0f7424 */ /* 0x000fce00078e00ff */
[----:B-----5:R-:W-:Y:S05]  /*299f0*/  WARPSYNC.COLLECTIVE R15, `(.L_x_1796) ;  /* 0x000000000f087348 */ /* 0x020fea0003c00000 */
[----:B------:R0:W1:Y:S02]  /*29a00*/  SHFL.IDX P6, R14, R13, R12, R11 ;  /* 0x0000000c0d0e7389 */ /* 0x00006400000c000b */
[----:B01---5:R-:W-:Y:S01]  /*29a10*/  ENDCOLLECTIVE ;  /* 0x000000000000791b */ /* 0x023fe20003800000 */
.L_x_1796:
[----:B------:R-:W-:Y:S05]  /*29a20*/  BSYNC B1 ;  /* 0x0000000000017941 */ /* 0x000fea0003800000 */
.L_x_1795:
[----:B------:R-:W-:Y:S05]  /*29a30*/  BRA `(.L_x_1797) ;  /* 0xfffffe1000fc7947 */ /* 0x000fea000383ffff */
.L_x_1468:
        /* <DEDUP_REMOVED lines=8> */
.L_x_1799:
[----:B------:R-:W-:Y:S05]  /*29ac0*/  BSYNC B1 ;  /* 0x0000000000017941 */ /* 0x000fea0003800000 */
.L_x_1798:
[----:B------:R-:W-:Y:S05]  /*29ad0*/  BRA `(.L_x_1800) ;  /* 0xfffffe1000dc7947 */ /* 0x000fea000383ffff */
.L_x_1469:
        /* <DEDUP_REMOVED lines=8> */
.L_x_1802:
[----:B------:R-:W-:Y:S05]  /*29b60*/  BSYNC B1 ;  /* 0x0000000000017941 */ /* 0x000fea0003800000 */
.L_x_1801:
[----:B------:R-:W-:Y:S05]  /*29b70*/  BRA `(.L_x_1803) ;  /* 0xfffffe1000bc7947 */ /* 0x000fea000383ffff */
.L_x_1470:
        /* <DEDUP_REMOVED lines=8> */
.L_x_1805:
[----:B------:R-:W-:Y:S05]  /*29c00*/  BSYNC B1 ;  /* 0x0000000000017941 */ /* 0x000fea0003800000 */
.L_x_1804:
[----:B------:R-:W-:Y:S05]  /*29c10*/  BRA `(.L_x_1806) ;  /* 0xfffffe10009c7947 */ /* 0x000fea000383ffff */
.L_x_1471:
        /* <DEDUP_REMOVED lines=8> */
.L_x_1808:
[----:B------:R-:W-:Y:S05]  /*29ca0*/  BSYNC B1 ;  /* 0x0000000000017941 */ /* 0x000fea0003800000 */
.L_x_1807:
[----:B------:R-:W-:Y:S05]  /*29cb0*/  BRA `(.L_x_1809) ;  /* 0xfffffe10007c7947 */ /* 0x000fea000383ffff */
.L_x_1472:
        /* <DEDUP_REMOVED lines=8> */
.L_x_1811:
[----:B------:R-:W-:Y:S05]  /*29d40*/  BSYNC B1 ;  /* 0x0000000000017941 */ /* 0x000fea0003800000 */
.L_x_1810:
[----:B------:R-:W-:Y:S05]  /*29d50*/  BRA `(.L_x_1812) ;  /* 0xfffffe10005c7947 */ /* 0x000fea000383ffff */
.L_x_1473:
        /* <DEDUP_REMOVED lines=8> */
.L_x_1814:
[----:B------:R-:W-:Y:S05]  /*29de0*/  BSYNC B1 ;  /* 0x0000000000017941 */ /* 0x000fea0003800000 */
.L_x_1813:
[----:B------:R-:W-:Y:S05]  /*29df0*/  BRA `(.L_x_1815) ;  /* 0xfffffe10003c7947 */ /* 0x000fea000383ffff */
.L_x_1474:
        /* <DEDUP_REMOVED lines=8> */
.L_x_1817:
[----:B------:R-:W-:Y:S05]  /*29e80*/  BSYNC B1 ;  /* 0x0000000000017941 */ /* 0x000fea0003800000 */
.L_x_1816:
[----:B------:R-:W-:Y:S05]  /*29e90*/  BRA `(.L_x_1818) ;  /* 0xfffffe10001c7947 */ /* 0x000fea000383ffff */
.L_x_1475:
        /* <DEDUP_REMOVED lines=8> */
.L_x_1820:
[----:B------:R-:W-:Y:S05]  /*29f20*/  BSYNC B1 ;  /* 0x0000000000017941 */ /* 0x000fea0003800000 */
.L_x_1819:
[----:B------:R-:W-:Y:S05]  /*29f30*/  BRA `(.L_x_1821) ;  /* 0xfffffe0c00fc7947 */ /* 0x000fea000383ffff */
.L_x_1476:
        /* <DEDUP_REMOVED lines=8> */
.L_x_1823:
[----:B------:R-:W-:Y:S05]  /*29fc0*/  BSYNC B1 ;  /* 0x0000000000017941 */ /* 0x000fea0003800000 */
.L_x_1822:
[----:B------:R-:W-:Y:S05]  /*29fd0*/  BRA `(.L_x_1824) ;  /* 0xfffffe0c00e07947 */ /* 0x000fea000383ffff */
.L_x_1477:
        /* <DEDUP_REMOVED lines=8> */
.L_x_1826:
[----:B------:R-:W-:Y:S05]  /*2a060*/  BSYNC B1 ;  /* 0x0000000000017941 */ /* 0x000fea0003800000 */
.L_x_1825:
[----:B------:R-:W-:Y:S05]  /*2a070*/  BRA `(.L_x_1827) ;  /* 0xfffffe0c00c47947 */ /* 0x000fea000383ffff */
.L_x_1478:
        /* <DEDUP_REMOVED lines=8> */
.L_x_1829:
[----:B------:R-:W-:Y:S05]  /*2a100*/  BSYNC B1 ;  /* 0x0000000000017941 */ /* 0x000fea0003800000 */
.L_x_1828:
[----:B------:R-:W-:Y:S05]  /*2a110*/  BRA `(.L_x_1830) ;  /* 0xfffffe0c00a87947 */ /* 0x000fea000383ffff */
.L_x_1480:
[----:B0-----:R0:W1:Y:S02]  /*2a120*/  SYNCS.PHASECHK.TRANS64.TRYWAIT P4, [R16+URZ+0x30800], R97 ;  /* 0x03080061100075a7 */ /* 0x001064000808017f */
[----:B-1----:R-:W-:Y:S05]  /*2a130*/  @!P4 NANOSLEEP.SYNCS 0x989680 ;  /* 0x009896800000c95d */ /* 0x002fea0003900000 */
[----:B------:R-:W1:Y:S02]  /*2a140*/  @!P4 SYNCS.PHASECHK.TRANS64 P4, [R16+URZ+0x30800], R97 ;  /* 0x030800611000c5a7 */ /* 0x000e64000808007f */
[----:B-1----:R-:W-:Y:S05]  /*2a150*/  @!P4 BRA `(.L_x_1480) ;  /* 0xfffffffc00f0c947 */ /* 0x002fea000383ffff */
[----:B------:R-:W-:Y:S05]  /*2a160*/  BRA `(.L_x_1831) ;  /* 0xfffffe1000287947 */ /* 0x000fea000383ffff */
.L_x_1520:
        /* <DEDUP_REMOVED lines=8> */
.L_x_1833:
[----:B------:R-:W-:Y:S05]  /*2a1f0*/  BSYNC B1 ;  /* 0x0000000000017941 */ /* 0x000fea0003800000 */
.L_x_1832:
[----:B------:R-:W-:Y:S05]  /*2a200*/  BRA `(.L_x_1834) ;  /* 0xfffffe54005c7947 */ /* 0x000fea000383ffff */
.L_x_1521:
        /* <DEDUP_REMOVED lines=8> */
.L_x_1836:
[----:B------:R-:W-:Y:S05]  /*2a290*/  BSYNC B1 ;  /* 0x0000000000017941 */ /* 0x000fea0003800000 */
.L_x_1835:
[----:B------:R-:W-:Y:S05]  /*2a2a0*/  BRA `(.L_x_1837) ;  /* 0xfffffe54003c7947 */ /* 0x000fea000383ffff */
.L_x_1522:
        /* <DEDUP_REMOVED lines=8> */
.L_x_1839:
[----:B------:R-:W-:Y:S05]  /*2a330*/  BSYNC B1 ;  /* 0x0000000000017941 */ /* 0x000fea0003800000 */
.L_x_1838:
[----:B------:R-:W-:Y:S05]  /*2a340*/  BRA `(.L_x_1840) ;  /* 0xfffffe54001c7947 */ /* 0x000fea000383ffff */
.L_x_1523:
        /* <DEDUP_REMOVED lines=8> */
.L_x_1842:
[----:B------:R-:W-:Y:S05]  /*2a3d0*/  BSYNC B1 ;  /* 0x0000000000017941 */ /* 0x000fea0003800000 */
.L_x_1841:
[----:B------:R-:W-:Y:S05]  /*2a3e0*/  BRA `(.L_x_1843) ;  /* 0xfffffe5000fc7947 */ /* 0x000fea000383ffff */
.L_x_1524:
[----:B------:R-:W-:Y:S01]  /*2a3f0*/  BSSY B1, `(.L_x_1844) ;  /* 0x0000008000017945 */ /* 0x000fe20003800000 */
[----:B------:R-:W-:Y:S02]  /*2a400*/  IMAD.MOV.U32 R13, RZ, RZ, R9 ;  /* 0x000000ffff0d7224 */ /* 0x000fe400078e0009 */
[----:B------:R-:W-:Y:S02]  /*2a410*/  IMAD.MOV.U32 R12, RZ, RZ, 0x1 ;  /* 0x00000001ff0c7424 */ /* 0x000fe400078e00ff */
[----:B------:R-:W-:Y:S02]  /*2a420*/  IMAD.MOV.U32 R11, RZ, RZ, 0x181f ;  /* 0x0000181fff0b7424 */ /* 0x000fe400078e00ff */
[----:B------:R-:W-:-:S07]  /*2a430*/  IMAD.MOV.U32 R15, RZ, RZ, -0x1 ;  /* 0xffffffffff0f7424 */ /* 0x000fce00078e00ff */
[----:B------:R-:W-:Y:S05]  /*2a440*/  WARPSYNC.COLLECTIVE R15, `(.L_x_1845) ;  /* 0x000000000f087348 */ /* 0x000fea0003c00000 */
[----:B------:R0:W1:Y:S02]  /*2a450*/  SHFL.IDX P6, R14, R13, R12, R11 ;  /* 0x0000000c0d0e7389 */ /* 0x00006400000c000b */
[----:B01----:R-:W-:Y:S01]  /*2a460*/  ENDCOLLECTIVE ;  /* 0x000000000000791b */ /* 0x003fe20003800000 */
.L_x_1845:
[----:B------:R-:W-:Y:S05]  /*2a470*/  BSYNC B1 ;  /* 0x0000000000017941 */ /* 0x000fea0003800000 */
.L_x_1844:
[----:B------:R-:W-:Y:S05]  /*2a480*/  BRA `(.L_x_1846) ;  /* 0xfffffe5000dc7947 */ /* 0x000fea000383ffff */
.L_x_1525:
        /* <DEDUP_REMOVED lines=8> */
.L_x_1848:
[----:B------:R-:W-:Y:S05]  /*2a510*/  BSYNC B1 ;  /* 0x0000000000017941 */ /* 0x000fea0003800000 */
.L_x_1847:
[----:B------:R-:W-:Y:S05]  /*2a520*/  BRA `(.L_x_1849) ;  /* 0xfffffe5000bc7947 */ /* 0x000fea000383ffff */
.L_x_1526:
        /* <DEDUP_REMOVED lines=8> */
.L_x_1851:
[----:B------:R-:W-:Y:S05]  /*2a5b0*/  BSYNC B1 ;  /* 0x0000000000017941 */ /* 0x000fea0003800000 */
.L_x_1850:
[----:B------:R-:W-:Y:S05]  /*2a5c0*/  BRA `(.L_x_1852) ;  /* 0xfffffe50009c7947 */ /* 0x000fea000383ffff */
.L_x_1527:
        /* <DEDUP_REMOVED lines=8> */
.L_x_1854:
[----:B------:R-:W-:Y:S05]  /*2a650*/  BSYNC B1 ;  /* 0x0000000000017941 */ /* 0x000fea0003800000 */
.L_x_1853:
[----:B------:R-:W-:Y:S05]  /*2a660*/  BRA `(.L_x_1855) ;  /* 0xfffffe50007c7947 */ /* 0x000fea000383ffff */
.L_x_1528:
        /* <DEDUP_REMOVED lines=8> */
.L_x_1857:
[----:B------:R-:W-:Y:S05]  /*2a6f0*/  BSYNC B1 ;  /* 0x0000000000017941 */ /* 0x000fea0003800000 */
.L_x_1856:
[----:B------:R-:W-:Y:S05]  /*2a700*/  BRA `(.L_x_1858) ;  /* 0xfffffe50005c7947 */ /* 0x000fea000383ffff */
.L_x_1529:
        /* <DEDUP_REMOVED lines=8> */
.L_x_1860:
[----:B------:R-:W-:Y:S05]  /*2a790*/  BSYNC B1 ;  /* 0x0000000000017941 */ /* 0x000fea0003800000 */
.L_x_1859:
[----:B------:R-:W-:Y:S05]  /*2a7a0*/  BRA `(.L_x_1861) ;  /* 0xfffffe50003c7947 */ /* 0x000fea000383ffff */
.L_x_1530:
        /* <DEDUP_REMOVED lines=8> */
.L_x_1863:
[----:B------:R-:W-:Y:S05]  /*2a830*/  BSYNC B1 ;  /* 0x0000000000017941 */ /* 0x000fea0003800000 */
.L_x_1862:
[----:B------:R-:W-:Y:S05]  /*2a840*/  BRA `(.L_x_1864) ;  /* 0xfffffe50001c7947 */ /* 0x000fea000383ffff */
.L_x_1531:
        /* <DEDUP_REMOVED lines=8> */
.L_x_1866:
[----:B------:R-:W-:Y:S05]  /*2a8d0*/  BSYNC B1 ;  /* 0x0000000000017941 */ /* 0x000fea0003800000 */
.L_x_1865:
[----:B------:R-:W-:Y:S05]  /*2a8e0*/  BRA `(.L_x_1867) ;  /* 0xfffffe4c00fc7947 */ /* 0x000fea000383ffff */
.L_x_1532:
        /* <DEDUP_REMOVED lines=8> */
.L_x_1869:
[----:B------:R-:W-:Y:S05]  /*2a970*/  BSYNC B1 ;  /* 0x0000000000017941 */ /* 0x000fea0003800000 */
.L_x_1868:
[----:B------:R-:W-:Y:S05]  /*2a980*/  BRA `(.L_x_1870) ;  /* 0xfffffe4c00dc7947 */ /* 0x000fea000383ffff */
.L_x_1533:
        /* <DEDUP_REMOVED lines=8> */
.L_x_1872:
[----:B------:R-:W-:Y:S05]  /*2aa10*/  BSYNC B1 ;  /* 0x0000000000017941 */ /* 0x000fea0003800000 */
.L_x_1871:
[----:B------:R-:W-:Y:S05]  /*2aa20*/  BRA `(.L_x_1873) ;  /* 0xfffffe4c00c07947 */ /* 0x000fea000383ffff */
.L_x_1534:
        /* <DEDUP_REMOVED lines=8> */
.L_x_1875:
[----:B------:R-:W-:Y:S05]  /*2aab0*/  BSYNC B1 ;  /* 0x0000000000017941 */ /* 0x000fea0003800000 */
.L_x_1874:
[----:B------:R-:W-:Y:S05]  /*2aac0*/  BRA `(.L_x_1876) ;  /* 0xfffffe4c00a47947 */ /* 0x000fea000383ffff */
.L_x_1535:
        /* <DEDUP_REMOVED lines=8> */
.L_x_1878:
[----:B------:R-:W-:Y:S05]  /*2ab50*/  BSYNC B1 ;  /* 0x0000000000017941 */ /* 0x000fea0003800000 */
.L_x_1877:
[----:B------:R-:W-:Y:S05]  /*2ab60*/  BRA `(.L_x_1879) ;  /* 0xfffffe4c008c7947 */ /* 0x000fea000383ffff */
.L_x_1537:
[----:B0-----:R0:W1:Y:S02]  /*2ab70*/  SYNCS.PHASECHK.TRANS64.TRYWAIT P4, [R16+URZ+0x30800], R9 ;  /* 0x03080009100075a7 */ /* 0x001064000808017f */
[----:B-1----:R-:W-:Y:S05]  /*2ab80*/  @!P4 NANOSLEEP.SYNCS 0x989680 ;  /* 0x009896800000c95d */ /* 0x002fea0003900000 */
[----:B------:R-:W1:Y:S02]  /*2ab90*/  @!P4 SYNCS.PHASECHK.TRANS64 P4, [R16+URZ+0x30800], R9 ;  /* 0x030800091000c5a7 */ /* 0x000e64000808007f */
[----:B-1----:R-:W-:Y:S05]  /*2aba0*/  @!P4 BRA `(.L_x_1537) ;  /* 0xfffffffc00f0c947 */ /* 0x002fea000383ffff */
[----:B------:R-:W-:Y:S05]  /*2abb0*/  BRA `(.L_x_1880) ;  /* 0xfffffe50000c7947 */ /* 0x000fea000383ffff */
.L_x_1555:
[----:B-1----:R1:W2:Y:S02]  /*2abc0*/  SYNCS.PHASECHK.TRANS64.TRYWAIT P2, [R23+URZ+0x30830], R0 ;  /* 0x03083000170075a7 */ /* 0x0022a4000804017f */
[----:B--2---:R-:W-:Y:S05]  /*2abd0*/  @!P2 NANOSLEEP.SYNCS 0x989680 ;  /* 0x009896800000a95d */ /* 0x004fea0003900000 */
[----:B------:R-:W2:Y:S02]  /*2abe0*/  @!P2 SYNCS.PHASECHK.TRANS64 P2, [R23+URZ+0x30830], R0 ;  /* 0x030830001700a5a7 */ /* 0x000ea4000804007f */
[----:B--2---:R-:W-:Y:S05]  /*2abf0*/  @!P2 BRA `(.L_x_1555) ;  /* 0xfffffffc00f0a947 */ /* 0x004fea000383ffff */
[----:B------:R-:W-:Y:S05]  /*2ac00*/  BRA `(.L_x_1554) ;  /* 0xfffffe88003c7947 */ /* 0x000fea000383ffff */
.L_x_1575:
[----:B-1----:R1:W2:Y:S02]  /*2ac10*/  SYNCS.PHASECHK.TRANS64.TRYWAIT P3, [R2+URZ+0x30830], R152 ;  /* 0x03083098020075a7 */ /* 0x0022a4000806017f */
[----:B--2---:R-:W-:Y:S05]  /*2ac20*/  @!P3 NANOSLEEP.SYNCS 0x989680 ;  /* 0x009896800000b95d */ /* 0x004fea0003900000 */
[----:B------:R-:W2:Y:S02]  /*2ac30*/  @!P3 SYNCS.PHASECHK.TRANS64 P3, [R2+URZ+0x30830], R152 ;  /* 0x030830980200b5a7 */ /* 0x000ea4000806007f */
[----:B--2---:R-:W-:Y:S05]  /*2ac40*/  @!P3 BRA `(.L_x_1575) ;  /* 0xfffffffc00f0b947 */ /* 0x004fea000383ffff */
[----:B------:R-:W-:Y:S05]  /*2ac50*/  BRA `(.L_x_1574) ;  /* 0xfffffeb400a07947 */ /* 0x000fea000383ffff */
.L_x_1580:
[----:B-1----:R1:W2:Y:S02]  /*2ac60*/  SYNCS.PHASECHK.TRANS64.TRYWAIT P3, [R0+URZ+0x30850], R23 ;  /* 0x03085017000075a7 */ /* 0x0022a4000806017f */
[----:B--2---:R-:W-:Y:S05]  /*2ac70*/  @!P3 NANOSLEEP.SYNCS 0x989680 ;  /* 0x009896800000b95d */ /* 0x004fea0003900000 */
[----:B------:R-:W2:Y:S02]  /*2ac80*/  @!P3 SYNCS.PHASECHK.TRANS64 P3, [R0+URZ+0x30850], R23 ;  /* 0x030850170000b5a7 */ /* 0x000ea4000806007f */
[----:B--2---:R-:W-:Y:S05]  /*2ac90*/  @!P3 BRA `(.L_x_1580) ;  /* 0xfffffffc00f0b947 */ /* 0x004fea000383ffff */
[----:B------:R-:W-:Y:S05]  /*2aca0*/  BRA `(.L_x_1579) ;  /* 0xfffffec400ec7947 */ /* 0x000fea000383ffff */
.L_x_1601:
[----:B-1----:R1:W2:Y:S02]  /*2acb0*/  SYNCS.PHASECHK.TRANS64.TRYWAIT P2, [R2+URZ+0x30830], R3 ;  /* 0x03083003020075a7 */ /* 0x0022a4000804017f */
[----:B--2---:R-:W-:Y:S05]  /*2acc0*/  @!P2 NANOSLEEP.SYNCS 0x989680 ;  /* 0x009896800000a95d */ /* 0x004fea0003900000 */
[----:B------:R-:W2:Y:S02]  /*2acd0*/  @!P2 SYNCS.PHASECHK.TRANS64 P2, [R2+URZ+0x30830], R3 ;  /* 0x030830030200a5a7 */ /* 0x000ea4000804007f */
[----:B--2---:R-:W-:Y:S05]  /*2ace0*/  @!P2 BRA `(.L_x_1601) ;  /* 0xfffffffc00f0a947 */ /* 0x004fea000383ffff */
[----:B------:R-:W-:Y:S05]  /*2acf0*/  BRA `(.L_x_1600) ;  /* 0xfffffee400d87947 */ /* 0x000fea000383ffff */
.L_x_1606:
[----:B-1----:R1:W2:Y:S02]  /*2ad00*/  SYNCS.PHASECHK.TRANS64.TRYWAIT P2, [R232+URZ+0x30850], R0 ;  /* 0x03085000e80075a7 */ /* 0x0022a4000804017f */
[----:B--2---:R-:W-:Y:S05]  /*2ad10*/  @!P2 NANOSLEEP.SYNCS 0x989680 ;  /* 0x009896800000a95d */ /* 0x004fea0003900000 */
[----:B------:R-:W2:Y:S02]  /*2ad20*/  @!P2 SYNCS.PHASECHK.TRANS64 P2, [R232+URZ+0x30850], R0 ;  /* 0x03085000e800a5a7 */ /* 0x000ea4000804007f */
[----:B--2---:R-:W-:Y:S05]  /*2ad30*/  @!P2 BRA `(.L_x_1606) ;  /* 0xfffffffc00f0a947 */ /* 0x004fea000383ffff */
[----:B------:R-:W-:Y:S05]  /*2ad40*/  BRA `(.L_x_1605) ;  /* 0xfffffef800207947 */ /* 0x000fea000383ffff */
.L_x_1614:
[----:B-1----:R1:W2:Y:S02]  /*2ad50*/  SYNCS.PHASECHK.TRANS64.TRYWAIT P2, [R4+URZ+0x30830], R2 ;  /* 0x03083002040075a7 */ /* 0x0022a4000804017f */
[----:B--2---:R-:W-:Y:S05]  /*2ad60*/  @!P2 NANOSLEEP.SYNCS 0x989680 ;  /* 0x009896800000a95d */ /* 0x004fea0003900000 */
[----:B------:R-:W2:Y:S02]  /*2ad70*/  @!P2 SYNCS.PHASECHK.TRANS64 P2, [R4+URZ+0x30830], R2 ;  /* 0x030830020400a5a7 */ /* 0x000ea4000804007f */
[----:B--2---:R-:W-:Y:S05]  /*2ad80*/  @!P2 BRA `(.L_x_1614) ;  /* 0xfffffffc00f0a947 */ /* 0x004fea000383ffff */
[----:B------:R-:W-:Y:S05]  /*2ad90*/  BRA `(.L_x_1613) ;  /* 0xffffff0800ec7947 */ /* 0x000fea000383ffff */
.L_x_1619:
[----:B-1----:R1:W2:Y:S02]  /*2ada0*/  SYNCS.PHASECHK.TRANS64.TRYWAIT P2, [R0+URZ+0x30850], R2 ;  /* 0x03085002000075a7 */ /* 0x0022a4000804017f */
[----:B--2---:R-:W-:Y:S05]  /*2adb0*/  @!P2 NANOSLEEP.SYNCS 0x989680 ;  /* 0x009896800000a95d */ /* 0x004fea0003900000 */
[----:B------:R-:W2:Y:S02]  /*2adc0*/  @!P2 SYNCS.PHASECHK.TRANS64 P2, [R0+URZ+0x30850], R2 ;  /* 0x030850020000a5a7 */ /* 0x000ea4000804007f */
[----:B--2---:R-:W-:Y:S05]  /*2add0*/  @!P2 BRA `(.L_x_1619) ;  /* 0xfffffffc00f0a947 */ /* 0x004fea000383ffff */
[----:B------:R-:W-:Y:S05]  /*2ade0*/  BRA `(.L_x_1618) ;  /* 0xffffff1c003c7947 */ /* 0x000fea000383ffff */
.L_x_1633:
[----:B-1----:R1:W2:Y:S02]  /*2adf0*/  SYNCS.PHASECHK.TRANS64.TRYWAIT P0, [R12+URZ+0x30850], R5 ;  /* 0x030850050c0075a7 */ /* 0x0022a4000800017f */
[----:B--2---:R-:W-:Y:S05]  /*2ae00*/  @!P0 NANOSLEEP.SYNCS 0x989680 ;  /* 0x009896800000895d */ /* 0x004fea0003900000 */
[----:B------:R-:W2:Y:S02]  /*2ae10*/  @!P0 SYNCS.PHASECHK.TRANS64 P0, [R12+URZ+0x30850], R5 ;  /* 0x030850050c0085a7 */ /* 0x000ea4000800007f */
[----:B--2---:R-:W-:Y:S05]  /*2ae20*/  @!P0 BRA `(.L_x_1633) ;  /* 0xfffffffc00f08947 */ /* 0x004fea000383ffff */
[----:B------:R-:W-:Y:S05]  /*2ae30*/  BRA `(.L_x_1632) ;  /* 0xffffff4000687947 */ /* 0x000fea000383ffff */
.L_x_1675:
[----:B------:R-:W1:Y:S01]  /*2ae40*/  S2R R9, SR_TID.X ;  /* 0x0000000000097919 */ /* 0x000e620000002100 */
[----:B------:R-:W-:Y:S01]  /*2ae50*/  BSSY B1, `(.L_x_1881) ;  /* 0x000000a000017945 */ /* 0x000fe20003800000 */
[----:B------:R-:W-:Y:S02]  /*2ae60*/  IMAD.MOV.U32 R12, RZ, RZ, RZ ;  /* 0x000000ffff0c7224 */ /* 0x000fe400078e00ff */
[----:B0-----:R-:W-:Y:S02]  /*2ae70*/  IMAD.MOV.U32 R11, RZ, RZ, 0x1f ;  /* 0x0000001fff0b7424 */ /* 0x001fe400078e00ff */
[----:B------:R-:W-:Y:S01]  /*2ae80*/  IMAD.MOV.U32 R15, RZ, RZ, -0x1 ;  /* 0xffffffffff0f7424 */ /* 0x000fe200078e00ff */
[----:B-1----:R-:W-:-:S04]  /*2ae90*/  SHF.R.U32.HI R9, RZ, 0x5, R9 ;  /* 0x00000005ff097819 */ /* 0x002fc80000011609 */
[----:B------:R-:W-:-:S05]  /*2aea0*/  LOP3.LUT R9, R9, 0x3, RZ, 0xc0, !PT ;  /* 0x0000000309097812 */ /* 0x000fca00078ec0ff */
[----:B------:R-:W-:-:S07]  /*2aeb0*/  IMAD.MOV.U32 R13, RZ, RZ, R9 ;  /* 0x000000ffff0d7224 */ /* 0x000fce00078e0009 */
[----:B------:R-:W-:Y:S05]  /*2aec0*/  WARPSYNC.COLLECTIVE R15, `(.L_x_1882) ;  /* 0x000000000f087348 */ /* 0x000fea0003c00000 */
[----:B------:R0:W1:Y:S02]  /*2aed0*/  SHFL.IDX P6, R14, R13, R12, R11 ;  /* 0x0000000c0d0e7389 */ /* 0x00006400000c000b */
[----:B01----:R-:W-:Y:S01]  /*2aee0*/  ENDCOLLECTIVE ;  /* 0x000000000000791b */ /* 0x003fe20003800000 */
.L_x_1882:
[----:B------:R-:W-:Y:S05]  /*2aef0*/  BSYNC B1 ;  /* 0x0000000000017941 */ /* 0x000fea0003800000 */
.L_x_1881:
[----:B------:R-:W-:Y:S05]  /*2af00*/  BRA `(.L_x_1883) ;  /* 0xffffff8c00b47947 */ /* 0x000fea000383ffff */
.L_x_1676:
[----:B------:R-:W-:Y:S01]  /*2af10*/  BSSY B1, `(.L_x_1884) ;  /* 0x0000006000017945 */ /* 0x000fe20003800000 */
[----:B------:R-:W-:-:S07]  /*2af20*/  IMAD.MOV.U32 R15, RZ, RZ, -0x1 ;  /* 0xffffffffff0f7424 */ /* 0x000fce00078e00ff */
[----:B0-----:R-:W-:Y:S05]  /*2af30*/  WARPSYNC.COLLECTIVE R15, `(.L_x_1885) ;  /* 0x000000000f0c7348 */ /* 0x001fea0003c00000 */
[----:B------:R-:W-:Y:S02]  /*2af40*/  ELECT P6, UR62, PT ;  /* 0x00000000003e782f */ /* 0x000fe400038c0000 */
[----:B------:R-:W-:Y:S01]  /*2af50*/  MOV R14, UR62 ;  /* 0x0000003e000e7c02 */ /* 0x000fe20008000f00 */
[----:B0-----:R-:W-:Y:S10]  /*2af60*/  ENDCOLLECTIVE ;  /* 0x000000000000791b */ /* 0x001ff40003800000 */
.L_x_1885:
[----:B------:R-:W-:Y:S05]  /*2af70*/  BSYNC B1 ;  /* 0x0000000000017941 */ /* 0x000fea0003800000 */
.L_x_1884:
[----:B------:R-:W-:Y:S05]  /*2af80*/  BRA `(.L_x_1886) ;  /* 0xffffff8c00a07947 */ /* 0x000fea000383ffff */
.L_x_1678:
[----:B0-----:R0:W1:Y:S02]  /*2af90*/  SYNCS.PHASECHK.TRANS64.TRYWAIT P0, [R11+URZ+0x30820], R7 ;  /* 0x030820070b0075a7 */ /* 0x001064000800017f */
[----:B-1----:R-:W-:Y:S05]  /*2afa0*/  @!P0 NANOSLEEP.SYNCS 0x989680 ;  /* 0x009896800000895d */ /* 0x002fea0003900000 */
[----:B------:R-:W1:Y:S02]  /*2afb0*/  @!P0 SYNCS.PHASECHK.TRANS64 P0, [R11+URZ+0x30820], R7 ;  /* 0x030820070b0085a7 */ /* 0x000e64000800007f */
[----:B-1----:R-:W-:Y:S05]  /*2afc0*/  @!P0 BRA `(.L_x_1678) ;  /* 0xfffffffc00f08947 */ /* 0x002fea000383ffff */
[----:B------:R-:W-:Y:S05]  /*2afd0*/  BRA `(.L_x_1887) ;  /* 0xffffff8c00bc7947 */ /* 0x000fea000383ffff */
.L_x_1681:
[----:B0-----:R0:W1:Y:S02]  /*2afe0*/  SYNCS.PHASECHK.TRANS64.TRYWAIT P0, [R7+URZ+0x308a0], R9 ;  /* 0x0308a009070075a7 */ /* 0x001064000800017f */
[----:B-1----:R-:W-:Y:S05]  /*2aff0*/  @!P0 NANOSLEEP.SYNCS 0x989680 ;  /* 0x009896800000895d */ /* 0x002fea0003900000 */
[----:B------:R-:W1:Y:S02]  /*2b000*/  @!P0 SYNCS.PHASECHK.TRANS64 P0, [R7+URZ+0x308a0], R9 ;  /* 0x0308a009070085a7 */ /* 0x000e64000800007f */
[----:B-1----:R-:W-:Y:S05]  /*2b010*/  @!P0 BRA `(.L_x_1681) ;  /* 0xfffffffc00f08947 */ /* 0x002fea000383ffff */
[----:B------:R-:W-:Y:S05]  /*2b020*/  BRA `(.L_x_1888) ;  /* 0xffffff8c00cc7947 */ /* 0x000fea000383ffff */
.L_x_1683:
[----:B-1----:R1:W2:Y:S02]  /*2b030*/  SYNCS.PHASECHK.TRANS64.TRYWAIT P0, [R7+URZ+0x308c0], R9 ;  /* 0x0308c009070075a7 */ /* 0x0022a4000800017f */
[----:B--2---:R-:W-:Y:S05]  /*2b040*/  @!P0 NANOSLEEP.SYNCS 0x989680 ;  /* 0x009896800000895d */ /* 0x004fea0003900000 */
[----:B------:R-:W2:Y:S02]  /*2b050*/  @!P0 SYNCS.PHASECHK.TRANS64 P0, [R7+URZ+0x308c0], R9 ;  /* 0x0308c009070085a7 */ /* 0x000ea4000800007f */
[----:B--2---:R-:W-:Y:S05]  /*2b060*/  @!P0 BRA `(.L_x_1683) ;  /* 0xfffffffc00f08947 */ /* 0x004fea000383ffff */
[----:B------:R-:W-:Y:S05]  /*2b070*/  BRA `(.L_x_1889) ;  /* 0xffffff90006c7947 */ /* 0x000fea000383ffff */
.L_x_1687:
[----:B0-----:R0:W1:Y:S02]  /*2b080*/  SYNCS.PHASECHK.TRANS64.TRYWAIT P0, [R7+URZ+0x308a0], R8 ;  /* 0x0308a008070075a7 */ /* 0x001064000800017f */
[----:B-1----:R-:W-:Y:S05]  /*2b090*/  @!P0 NANOSLEEP.SYNCS 0x989680 ;  /* 0x009896800000895d */ /* 0x002fea0003900000 */
[----:B------:R-:W1:Y:S02]  /*2b0a0*/  @!P0 SYNCS.PHASECHK.TRANS64 P0, [R7+URZ+0x308a0], R8 ;  /* 0x0308a008070085a7 */ /* 0x000e64000800007f */
[----:B-1----:R-:W-:Y:S05]  /*2b0b0*/  @!P0 BRA `(.L_x_1687) ;  /* 0xfffffffc00f08947 */ /* 0x002fea000383ffff */
[----:B------:R-:W-:Y:S05]  /*2b0c0*/  BRA `(.L_x_1890) ;  /* 0xffffff9400547947 */ /* 0x000fea000383ffff */
.L_x_1689:
[----:B-1----:R1:W2:Y:S02]  /*2b0d0*/  SYNCS.PHASECHK.TRANS64.TRYWAIT P1, [R7+URZ+0x308c0], R8 ;  /* 0x0308c008070075a7 */ /* 0x0022a4000802017f */
[----:B--2---:R-:W-:Y:S05]  /*2b0e0*/  @!P1 NANOSLEEP.SYNCS 0x989680 ;  /* 0x009896800000995d */ /* 0x004fea0003900000 */
[----:B------:R-:W2:Y:S02]  /*2b0f0*/  @!P1 SYNCS.PHASECHK.TRANS64 P1, [R7+URZ+0x308c0], R8 ;  /* 0x0308c008070095a7 */ /* 0x000ea4000802007f */
[----:B--2---:R-:W-:Y:S05]  /*2b100*/  @!P1 BRA `(.L_x_1689) ;  /* 0xfffffffc00f09947 */ /* 0x004fea000383ffff */
[----:B------:R-:W-:Y:S05]  /*2b110*/  BRA `(.L_x_1891) ;  /* 0xffffff9400f07947 */ /* 0x000fea000383ffff */
.L_x_1710:
[----:B------:R-:W0:Y:S01]  /*2b120*/  S2R R7, SR_TID.X ;  /* 0x0000000000077919 */ /* 0x000e220000002100 */
[----:B------:R-:W-:Y:S01]  /*2b130*/  BSSY B0, `(.L_x_1892) ;  /* 0x000000a000007945 */ /* 0x000fe20003800000 */
[----:B------:R-:W-:Y:S02]  /*2b140*/  IMAD.MOV.U32 R12, RZ, RZ, RZ ;  /* 0x000000ffff0c7224 */ /* 0x000fe400078e00ff */
        /* <DEDUP_REMOVED lines=8> */
.L_x_1893:
[----:B------:R-:W-:Y:S05]  /*2b1d0*/  BSYNC B0 ;  /* 0x0000000000007941 */ /* 0x000fea0003800000 */
.L_x_1892:
[----:B------:R-:W-:Y:S05]  /*2b1e0*/  BRA `(.L_x_1894) ;  /* 0xffffffa800187947 */ /* 0x000fea000383ffff */
.L_x_1711:
[----:B------:R-:W-:Y:S01]  /*2b1f0*/  BSSY B0, `(.L_x_1895) ;  /* 0x0000006000007945 */ /* 0x000fe20003800000 */
[----:B------:R-:W-:-:S07]  /*2b200*/  IMAD.MOV.U32 R15, RZ, RZ, -0x1 ;  /* 0xffffffffff0f7424 */ /* 0x000fce00078e00ff */
[----:B------:R-:W-:Y:S05]  /*2b210*/  WARPSYNC.COLLECTIVE R15, `(.L_x_1896) ;  /* 0x000000000f0c7348 */ /* 0x000fea0003c00000 */
[----:B------:R-:W-:Y:S02]  /*2b220*/  ELECT P6, UR62, PT ;  /* 0x00000000003e782f */ /* 0x000fe400038c0000 */
[----:B------:R-:W-:Y:S01]  /*2b230*/  MOV R14, UR62 ;  /* 0x0000003e000e7c02 */ /* 0x000fe20008000f00 */
[----:B------:R-:W-:Y:S10]  /*2b240*/  ENDCOLLECTIVE ;  /* 0x000000000000791b */ /* 0x000ff40003800000 */
.L_x_1896:
[----:B------:R-:W-:Y:S05]  /*2b250*/  BSYNC B0 ;  /* 0x0000000000007941 */ /* 0x000fea0003800000 */
.L_x_1895:
[----:B------:R-:W-:Y:S05]  /*2b260*/  BRA `(.L_x_1897) ;  /* 0xffffffa800087947 */ /* 0x000fea000383ffff */
.L_x_1714:
[----:B0-----:R0:W1:Y:S02]  /*2b270*/  SYNCS.PHASECHK.TRANS64.TRYWAIT P0, [R7+URZ+0x30840], R10 ;  /* 0x0308400a070075a7 */ /* 0x001064000800017f */
[----:B-1----:R-:W-:Y:S05]  /*2b280*/  @!P0 NANOSLEEP.SYNCS 0x989680 ;  /* 0x009896800000895d */ /* 0x002fea0003900000 */
[----:B------:R-:W1:Y:S02]  /*2b290*/  @!P0 SYNCS.PHASECHK.TRANS64 P0, [R7+URZ+0x30840], R10 ;  /* 0x0308400a070085a7 */ /* 0x000e64000800007f */
[----:B-1----:R-:W-:Y:S05]  /*2b2a0*/  @!P0 BRA `(.L_x_1714) ;  /* 0xfffffffc00f08947 */ /* 0x002fea000383ffff */
[----:B------:R-:W-:Y:S05]  /*2b2b0*/  BRA `(.L_x_1898) ;  /* 0xffffffa800707947 */ /* 0x000fea000383ffff */
.L_x_1717:
        /* <DEDUP_REMOVED lines=8> */
.L_x_1725:
[----:B0-----:R0:W1:Y:S02]  /*2b340*/  SYNCS.PHASECHK.TRANS64.TRYWAIT P0, [R3+URZ+0x30840], R8 ;  /* 0x03084008030075a7 */ /* 0x001064000800017f */
[----:B-1----:R-:W-:Y:S05]  /*2b350*/  @!P0 NANOSLEEP.SYNCS 0x989680 ;  /* 0x009896800000895d */ /* 0x002fea0003900000 */
[----:B------:R-:W1:Y:S02]  /*2b360*/  @!P0 SYNCS.PHASECHK.TRANS64 P0, [R3+URZ+0x30840], R8 ;  /* 0x03084008030085a7 */ /* 0x000e64000800007f */
[----:B-1----:R-:W-:Y:S05]  /*2b370*/  @!P0 BRA `(.L_x_1725) ;  /* 0xfffffffc00f08947 */ /* 0x002fea000383ffff */
[----:B------:R-:W-:Y:S05]  /*2b380*/  BRA `(.L_x_1900) ;  /* 0xffffffb000ac7947 */ /* 0x000fea000383ffff */
.L_x_1727:
[----:B0-----:R0:W1:Y:S02]  /*2b390*/  SYNCS.PHASECHK.TRANS64.TRYWAIT P0, [R3+URZ+0x30860], R8 ;  /* 0x03086008030075a7 */ /* 0x001064000800017f */
[----:B-1----:R-:W-:Y:S05]  /*2b3a0*/  @!P0 NANOSLEEP.SYNCS 0x989680 ;  /* 0x009896800000895d */ /* 0x002fea0003900000 */
[----:B------:R-:W1:Y:S02]  /*2b3b0*/  @!P0 SYNCS.PHASECHK.TRANS64 P0, [R3+URZ+0x30860], R8 ;  /* 0x03086008030085a7 */ /* 0x000e64000800007f */
[----:B-1----:R-:W-:Y:S05]  /*2b3c0*/  @!P0 BRA `(.L_x_1727) ;  /* 0xfffffffc00f08947 */ /* 0x002fea000383ffff */
[----:B------:R-:W-:Y:S05]  /*2b3d0*/  BRA `(.L_x_1901) ;  /* 0xffffffb400687947 */ /* 0x000fea000383ffff */
.L_x_1733:
[----:B-1----:R1:W2:Y:S02]  /*2b3e0*/  SYNCS.PHASECHK.TRANS64.TRYWAIT P0, [R2+URZ+0x30840], R3 ;  /* 0x03084003020075a7 */ /* 0x0022a4000800017f */
[----:B--2---:R-:W-:Y:S05]  /*2b3f0*/  @!P0 NANOSLEEP.SYNCS 0x989680 ;  /* 0x009896800000895d */ /* 0x004fea0003900000 */
[----:B------:R-:W2:Y:S02]  /*2b400*/  @!P0 SYNCS.PHASECHK.TRANS64 P0, [R2+URZ+0x30840], R3 ;  /* 0x03084003020085a7 */ /* 0x000ea4000800007f */
[----:B--2---:R-:W-:Y:S05]  /*2b410*/  @!P0 BRA `(.L_x_1733) ;  /* 0xfffffffc00f08947 */ /* 0x004fea000383ffff */
[----:B------:R-:W-:Y:S05]  /*2b420*/  BRA `(.L_x_1902) ;  /* 0xffffffb800f87947 */ /* 0x000fea000383ffff */
.L_x_1735:
[----:B0-----:R0:W1:Y:S02]  /*2b430*/  SYNCS.PHASECHK.TRANS64.TRYWAIT P0, [R2+URZ+0x30860], R3 ;  /* 0x03086003020075a7 */ /* 0x001064000800017f */
[----:B-1----:R-:W-:Y:S05]  /*2b440*/  @!P0 NANOSLEEP.SYNCS 0x989680 ;  /* 0x009896800000895d */ /* 0x002fea0003900000 */
[----:B------:R-:W1:Y:S02]  /*2b450*/  @!P0 SYNCS.PHASECHK.TRANS64 P0, [R2+URZ+0x30860], R3 ;  /* 0x03086003020085a7 */ /* 0x000e64000800007f */
[----:B-1----:R-:W-:Y:S05]  /*2b460*/  @!P0 BRA `(.L_x_1735) ;  /* 0xfffffffc00f08947 */ /* 0x002fea000383ffff */
[----:B------:R-:W-:Y:S05]  /*2b470*/  BRA `(.L_x_1903) ;  /* 0xffffffbc00b47947 */ /* 0x000fea000383ffff */
.L_x_1741:
[----:B--2---:R2:W3:Y:S02]  /*2b480*/  SYNCS.PHASECHK.TRANS64.TRYWAIT P0, [R2+URZ+0x30840], R3 ;  /* 0x03084003020075a7 */ /* 0x0044e4000800017f */
[----:B---3--:R-:W-:Y:S05]  /*2b490*/  @!P0 NANOSLEEP.SYNCS 0x989680 ;  /* 0x009896800000895d */ /* 0x008fea0003900000 */
[----:B------:R-:W3:Y:S02]  /*2b4a0*/  @!P0 SYNCS.PHASECHK.TRANS64 P0, [R2+URZ+0x30840], R3 ;  /* 0x03084003020085a7 */ /* 0x000ee4000800007f */
[----:B---3--:R-:W-:Y:S05]  /*2b4b0*/  @!P0 BRA `(.L_x_1741) ;  /* 0xfffffffc00f08947 */ /* 0x008fea000383ffff */
[----:B------:R-:W-:Y:S05]  /*2b4c0*/  BRA `(.L_x_1904) ;  /* 0xffffffc400187947 */ /* 0x000fea000383ffff */
.L_x_1743:
[----:B0-----:R0:W1:Y:S02]  /*2b4d0*/  SYNCS.PHASECHK.TRANS64.TRYWAIT P0, [R2+URZ+0x30860], R9 ;  /* 0x03086009020075a7 */ /* 0x001064000800017f */
[----:B-1----:R-:W-:Y:S05]  /*2b4e0*/  @!P0 NANOSLEEP.SYNCS 0x989680 ;  /* 0x009896800000895d */ /* 0x002fea0003900000 */
[----:B------:R-:W1:Y:S02]  /*2b4f0*/  @!P0 SYNCS.PHASECHK.TRANS64 P0, [R2+URZ+0x30860], R9 ;  /* 0x03086009020085a7 */ /* 0x000e64000800007f */
[----:B-1----:R-:W-:Y:S05]  /*2b500*/  @!P0 BRA `(.L_x_1743) ;  /* 0xfffffffc00f08947 */ /* 0x002fea000383ffff */
[----:B------:R-:W-:Y:S05]  /*2b510*/  BRA `(.L_x_1905) ;  /* 0xffffffc400d07947 */ /* 0x000fea000383ffff */
.L_x_1751:
[----:B-1----:R1:W2:Y:S02]  /*2b520*/  SYNCS.PHASECHK.TRANS64.TRYWAIT P0, [R3+URZ+0x30860], R2 ;  /* 0x03086002030075a7 */ /* 0x0022a4000800017f */
[----:B--2---:R-:W-:Y:S05]  /*2b530*/  @!P0 NANOSLEEP.SYNCS 0x989680 ;  /* 0x009896800000895d */ /* 0x004fea0003900000 */
[----:B------:R-:W2:Y:S02]  /*2b540*/  @!P0 SYNCS.PHASECHK.TRANS64 P0, [R3+URZ+0x30860], R2 ;  /* 0x03086002030085a7 */ /* 0x000ea4000800007f */
[----:B--2---:R-:W-:Y:S05]  /*2b550*/  @!P0 BRA `(.L_x_1751) ;  /* 0xfffffffc00f08947 */ /* 0x004fea000383ffff */
[----:B------:R-:W-:Y:S05]  /*2b560*/  BRA `(.L_x_1906) ;  /* 0xffffffcc001c7947 */ /* 0x000fea000383ffff */
.L_x_1754:
[----:B------:R-:W-:Y:S01]  /*2b570*/  BSSY B0, `(.L_x_1907) ;  /* 0x0000008000007945 */ /* 0x000fe20003800000 */
[----:B------:R-:W-:Y:S02]  /*2b580*/  IMAD.MOV.U32 R13, RZ, RZ, R16 ;  /* 0x000000ffff0d7224 */ /* 0x000fe400078e0010 */
[----:B------:R-:W-:Y:S02]  /*2b590*/  IMAD.MOV.U32 R12, RZ, RZ, RZ ;  /* 0x000000ffff0c7224 */ /* 0x000fe400078e00ff */
[----:B0-----:R-:W-:Y:S02]  /*2b5a0*/  IMAD.MOV.U32 R11, RZ, RZ, 0x1f ;  /* 0x0000001fff0b7424 */ /* 0x001fe400078e00ff */
[----:B------:R-:W-:-:S07]  /*2b5b0*/  IMAD.MOV.U32 R15, RZ, RZ, -0x1 ;  /* 0xffffffffff0f7424 */ /* 0x000fce00078e00ff */
[----:B-1234-:R-:W-:Y:S05]  /*2b5c0*/  WARPSYNC.COLLECTIVE R15, `(.L_x_1908) ;  /* 0x000000000f087348 */ /* 0x01efea0003c00000 */
[----:B------:R0:W0:Y:S02]  /*2b5d0*/  SHFL.IDX P6, R14, R13, R12, R11 ;  /* 0x0000000c0d0e7389 */ /* 0x00002400000c000b */
[----:B01234-:R-:W-:Y:S01]  /*2b5e0*/  ENDCOLLECTIVE ;  /* 0x000000000000791b */ /* 0x01ffe20003800000 */
.L_x_1908:
[----:B------:R-:W-:Y:S05]  /*2b5f0*/  BSYNC B0 ;  /* 0x0000000000007941 */ /* 0x000fea0003800000 */
.L_x_1907:
        /* <DEDUP_REMOVED lines=8> */
.L_x_1909:
[----:B------:R-:W-:Y:S01]  /*2b680*/  IMAD.MOV.U32 R16, RZ, RZ, R14 ;  /* 0x000000ffff107224 */ /* 0x000fe200078e000e */
[----:B------:R-:W-:Y:S06]  /*2b690*/  BRA `(.L_x_1910) ;  /* 0xffffffcc00d87947 */ /* 0x000fec000383ffff */
.L_x_1757:
[----:B------:R-:W-:Y:S01]  /*2b6a0*/  BSSY B0, `(.L_x_1911) ;  /* 0x0000008000007945 */ /* 0x000fe20003800000 */
[----:B-----5:R-:W-:Y:S02]  /*2b6b0*/  IMAD.MOV.U32 R13, RZ, RZ, R17 ;  /* 0x000000ffff0d7224 */ /* 0x020fe400078e0011 */
[----:B------:R-:W-:Y:S02]  /*2b6c0*/  IMAD.MOV.U32 R12, RZ, RZ, 0x1 ;  /* 0x00000001ff0c7424 */ /* 0x000fe400078e00ff */
[----:B0-----:R-:W-:Y:S02]  /*2b6d0*/  IMAD.MOV.U32 R11, RZ, RZ, RZ ;  /* 0x000000ffff0b7224 */ /* 0x001fe400078e00ff */
[----:B------:R-:W-:-:S07]  /*2b6e0*/  IMAD.MOV.U32 R15, RZ, RZ, -0x1 ;  /* 0xffffffffff0f7424 */ /* 0x000fce00078e00ff */
[----:B-1-3--:R-:W-:Y:S05]  /*2b6f0*/  WARPSYNC.COLLECTIVE R15, `(.L_x_1912) ;  /* 0x000000000f087348 */ /* 0x00afea0003c00000 */
[----:B------:R0:W2:Y:S02]  /*2b700*/  SHFL.UP P6, R14, R13, R12, R11 ;  /* 0x0400000c0d0e7389 */ /* 0x0000a400000c000b */
[----:B0123--:R-:W-:Y:S01]  /*2b710*/  ENDCOLLECTIVE ;  /* 0x000000000000791b */ /* 0x00ffe20003800000 */
.L_x_1912:
[----:B------:R-:W-:Y:S05]  /*2b720*/  BSYNC B0 ;  /* 0x0000000000007941 */ /* 0x000fea0003800000 */
.L_x_1911:
        /* <DEDUP_REMOVED lines=10> */
.L_x_1913:
        /* <DEDUP_REMOVED lines=8> */
.L_x_1914:
        /* <DEDUP_REMOVED lines=8> */
.L_x_1915:
        /* <DEDUP_REMOVED lines=8> */
.L_x_1916:
        /* <DEDUP_REMOVED lines=8> */
.L_x_1917:
[----:B------:R-:W-:Y:S05]  /*2b9d0*/  BRA `(.L_x_1918) ;  /* 0xffffffcc00a07947 */ /* 0x000fea000383ffff */
.L_x_1762:
        /* <DEDUP_REMOVED lines=8> */
.L_x_1920:
[----:B------:R-:W-:Y:S05]  /*2ba60*/  BSYNC B0 ;  /* 0x0000000000007941 */ /* 0x000fea0003800000 */
.L_x_1919:
        /* <DEDUP_REMOVED lines=10> */
.L_x_1921:
        /* <DEDUP_REMOVED lines=8> */
.L_x_1922:
        /* <DEDUP_REMOVED lines=8> */
.L_x_1923:
        /* <DEDUP_REMOVED lines=8> */
.L_x_1924:
        /* <DEDUP_REMOVED lines=8> */
.L_x_1925:
[----:B------:R-:W-:Y:S05]  /*2bd10*/  BRA `(.L_x_1926) ;  /* 0xffffffcc00887947 */ /* 0x000fea000383ffff */
.L_x_1764:
[----:B------:R-:W-:Y:S01]  /*2bd20*/  BSSY B0, `(.L_x_1927) ;  /* 0x0000006000007945 */ /* 0x000fe20003800000 */
[----:B------:R-:W-:Y:S01]  /*2bd30*/  PLOP3.LUT P6, PT, P6, PT, PT, 0x8, 0x0 ;  /* 0x000000000000781c */ /* 0x000fe200037ce170 */
[----:B------:R-:W-:-:S12]  /*2bd40*/  IMAD.MOV.U32 R15, RZ, RZ, -0x1 ;  /* 0xffffffffff0f7424 */ /* 0x000fd800078e00ff */
[----:B0-----:R-:W-:Y:S05]  /*2bd50*/  WARPSYNC.COLLECTIVE R15, `(.L_x_1928) ;  /* 0x000000000f087348 */ /* 0x001fea0003c00000 */
[----:B------:R-:W-:Y:S01]  /*2bd60*/  VOTE.ANY R14, PT, P6 ;  /* 0x00000000000e7806 */ /* 0x000fe200030e0100 */
[----:B0-----:R-:W-:Y:S06]  /*2bd70*/  ENDCOLLECTIVE ;  /* 0x000000000000791b */ /* 0x001fec0003800000 */
.L_x_1928:
[----:B------:R-:W-:Y:S05]  /*2bd80*/  BSYNC B0 ;  /* 0x0000000000007941 */ /* 0x000fea0003800000 */
.L_x_1927:
[----:B------:R-:W-:Y:S02]  /*2bd90*/  IMAD.MOV.U32 R3, RZ, RZ, R14 ;  /* 0x000000ffff037224 */ /* 0x000fe400078e000e */
[----:B------:R-:W-:Y:S02]  /*2bda0*/  IMAD.MOV.U32 R13, RZ, RZ, R17 ;  /* 0x000000ffff0d7224 */ /* 0x000fe400078e0011 */
[----:B------:R-:W0:Y:S01]  /*2bdb0*/  POPC R6, R3 ;  /* 0x0000000300067309 */ /* 0x000e220000000000 */
[----:B------:R-:W-:Y:S02]  /*2bdc0*/  IMAD.MOV.U32 R11, RZ, RZ, 0x1f ;  /* 0x0000001fff0b7424 */ /* 0x000fe400078e00ff */
[----:B------:R-:W-:Y:S02]  /*2bdd0*/  IMAD.MOV.U32 R15, RZ, RZ, -0x1 ;  /* 0xffffffffff0f7424 */ /* 0x000fe400078e00ff */
[----:B0-----:R-:W-:-:S07]  /*2bde0*/  IMAD.MOV.U32 R12, RZ, RZ, R6 ;  /* 0x000000ffff0c7224 */ /* 0x001fce00078e0006 */
[----:B------:R-:W-:Y:S05]  /*2bdf0*/  WARPSYNC.COLLECTIVE R15, `(.L_x_1929) ;  /* 0x000000000f087348 */ /* 0x000fea0003c00000 */
[----:B------:R0:W1:Y:S02]  /*2be00*/  SHFL.IDX P6, R14, R13, R12, R11 ;  /* 0x0000000c0d0e7389 */ /* 0x00006400000c000b */
[----:B01----:R-:W-:Y:S01]  /*2be10*/  ENDCOLLECTIVE ;  /* 0x000000000000791b */ /* 0x003fe20003800000 */
.L_x_1929:
[----:B------:R-:W-:Y:S01]  /*2be20*/  IMAD.MOV.U32 R17, RZ, RZ, R14 ;  /* 0x000000ffff117224 */ /* 0x000fe200078e000e */
[----:B------:R-:W-:Y:S06]  /*2be30*/  BRA `(.L_x_1930) ;  /* 0xffffffcc00787947 */ /* 0x000fec000383ffff */
.L_x_1766:
[----:B------:R-:W-:Y:S01]  /*2be40*/  BSSY B0, `(.L_x_1931) ;  /* 0x0000007000007945 */ /* 0x000fe20003800000 */
[----:B------:R-:W-:Y:S02]  /*2be50*/  IMAD.MOV.U32 R13, RZ, RZ, R2 ;  /* 0x000000ffff0d7224 */ /* 0x000fe400078e0002 */
[----:B------:R-:W-:Y:S02]  /*2be60*/  IMAD.MOV.U32 R11, RZ, RZ, 0x1f ;  /* 0x0000001fff0b7424 */ /* 0x000fe400078e00ff */
[----:B------:R-:W-:-:S07]  /*2be70*/  IMAD.MOV.U32 R15, RZ, RZ, -0x1 ;  /* 0xffffffffff0f7424 */ /* 0x000fce00078e00ff */
[----:B012---:R-:W-:Y:S05]  /*2be80*/  WARPSYNC.COLLECTIVE R15, `(.L_x_1932) ;  /* 0x000000000f087348 */ /* 0x007fea0003c00000 */
[----:B------:R3:W4:Y:S02]  /*2be90*/  SHFL.IDX P6, R14, R13, R12, R11 ;  /* 0x0000000c0d0e7389 */ /* 0x00072400000c000b */
[----:B01234-:R-:W-:Y:S01]  /*2bea0*/  ENDCOLLECTIVE ;  /* 0x000000000000791b */ /* 0x01ffe20003800000 */
.L_x_1932:
[----:B------:R-:W-:Y:S05]  /*2beb0*/  BSYNC B0 ;  /* 0x0000000000007941 */ /* 0x000fea0003800000 */
.L_x_1931:
[----:B------:R-:W-:Y:S01]  /*2bec0*/  IMAD.MOV.U32 R7, RZ, RZ, R14 ;  /* 0x000000ffff077224 */ /* 0x000fe200078e000e */
[----:B------:R-:W-:Y:S06]  /*2bed0*/  BRA `(.L_x_1765) ;  /* 0xffffffcc006c7947 */ /* 0x000fec000383ffff */
.L_x_1770:
[----:B-1----:R1:W2:Y:S02]  /*2bee0*/  SYNCS.PHASECHK.TRANS64.TRYWAIT P0, [R0+URZ+0x30820], R3 ;  /* 0x03082003000075a7 */ /* 0x0022a4000800017f */
[----:B--2---:R-:W-:Y:S05]  /*2bef0*/  @!P0 NANOSLEEP.SYNCS 0x989680 ;  /* 0x009896800000895d */ /* 0x004fea0003900000 */
[----:B------:R-:W2:Y:S02]  /*2bf00*/  @!P0 SYNCS.PHASECHK.TRANS64 P0, [R0+URZ+0x30820], R3 ;  /* 0x03082003000085a7 */ /* 0x000ea4000800007f */
[----:B--2---:R-:W-:Y:S05]  /*2bf10*/  @!P0 BRA `(.L_x_1770) ;  /* 0xfffffffc00f08947 */ /* 0x004fea000383ffff */
[----:B------:R-:W-:Y:S05]  /*2bf20*/  BRA `(.L_x_1933) ;  /* 0xffffffd000e47947 */ /* 0x000fea000383ffff */
.L_x_1771:
[----:B------:R-:W2:Y:S01]  /*2bf30*/  S2R R2, SR_TID.X ;  /* 0x0000000000027919 */ /* 0x000ea20000002100 */
[----:B------:R-:W-:Y:S01]  /*2bf40*/  BSSY B0, `(.L_x_1934) ;  /* 0x000000a000007945 */ /* 0x000fe20003800000 */
[----:B------:R-:W-:Y:S02]  /*2bf50*/  IMAD.MOV.U32 R12, RZ, RZ, RZ ;  /* 0x000000ffff0c7224 */ /* 0x000fe400078e00ff */
[----:B0-----:R-:W-:Y:S02]  /*2bf60*/  IMAD.MOV.U32 R11, RZ, RZ, 0x1f ;  /* 0x0000001fff0b7424 */ /* 0x001fe400078e00ff */
[----:B------:R-:W-:Y:S01]  /*2bf70*/  IMAD.MOV.U32 R15, RZ, RZ, -0x1 ;  /* 0xffffffffff0f7424 */ /* 0x000fe200078e00ff */
[----:B--2---:R-:W-:-:S04]  /*2bf80*/  SHF.R.U32.HI R2, RZ, 0x5, R2 ;  /* 0x00000005ff027819 */ /* 0x004fc80000011602 */
[----:B------:R-:W-:-:S05]  /*2bf90*/  LOP3.LUT R2, R2, 0x3, RZ, 0xc0, !PT ;  /* 0x0000000302027812 */ /* 0x000fca00078ec0ff */
[----:B------:R-:W-:-:S07]  /*2bfa0*/  IMAD.MOV.U32 R13, RZ, RZ, R2 ;  /* 0x000000ffff0d7224 */ /* 0x000fce00078e0002 */
[----:B-1----:R-:W-:Y:S05]  /*2bfb0*/  WARPSYNC.COLLECTIVE R15, `(.L_x_1935) ;  /* 0x000000000f087348 */ /* 0x002fea0003c00000 */
[----:B------:R0:W2:Y:S02]  /*2bfc0*/  SHFL.IDX P6, R14, R13, R12, R11 ;  /* 0x0000000c0d0e7389 */ /* 0x0000a400000c000b */
[----:B012---:R-:W-:Y:S01]  /*2bfd0*/  ENDCOLLECTIVE ;  /* 0x000000000000791b */ /* 0x007fe20003800000 */
.L_x_1935:
[----:B------:R-:W-:Y:S05]  /*2bfe0*/  BSYNC B0 ;  /* 0x0000000000007941 */ /* 0x000fea0003800000 */
.L_x_1934:
[----:B------:R-:W-:Y:S05]  /*2bff0*/  BRA `(.L_x_1936) ;  /* 0xffffffd000cc7947 */ /* 0x000fea000383ffff */
.L_x_1772:
[----:B------:R-:W-:Y:S01]  /*2c000*/  BSSY B0, `(.L_x_1937) ;  /* 0x0000006000007945 */ /* 0x000fe20003800000 */
[----:B------:R-:W-:-:S07]  /*2c010*/  IMAD.MOV.U32 R15, RZ, RZ, -0x1 ;  /* 0xffffffffff0f7424 */ /* 0x000fce00078e00ff */
[----:B012---:R-:W-:Y:S05]  /*2c020*/  WARPSYNC.COLLECTIVE R15, `(.L_x_1938) ;  /* 0x000000000f0c7348 */ /* 0x007fea0003c00000 */
[----:B------:R-:W-:Y:S02]  /*2c030*/  ELECT P6, UR62, PT ;  /* 0x00000000003e782f */ /* 0x000fe400038c0000 */
[----:B------:R-:W-:Y:S01]  /*2c040*/  MOV R14, UR62 ;  /* 0x0000003e000e7c02 */ /* 0x000fe20008000f00 */
[----:B012---:R-:W-:Y:S10]  /*2c050*/  ENDCOLLECTIVE ;  /* 0x000000000000791b */ /* 0x007ff40003800000 */
.L_x_1938:
[----:B------:R-:W-:Y:S05]  /*2c060*/  BSYNC B0 ;  /* 0x0000000000007941 */ /* 0x000fea0003800000 */
.L_x_1937:
[----:B------:R-:W-:Y:S05]  /*2c070*/  BRA `(.L_x_1939) ;  /* 0xffffffd000c07947 */ /* 0x000fea000383ffff */
.L_x_1774:
[----:B-1----:R1:W2:Y:S02]  /*2c080*/  SYNCS.PHASECHK.TRANS64.TRYWAIT P0, [R6+URZ], R5 ;  /* 0x00000005060075a7 */ /* 0x0022a4000800017f */
[----:B--2---:R-:W-:Y:S05]  /*2c090*/  @!P0 NANOSLEEP.SYNCS 0x989680 ;  /* 0x009896800000895d */ /* 0x004fea0003900000 */
[----:B------:R-:W2:Y:S02]  /*2c0a0*/  @!P0 SYNCS.PHASECHK.TRANS64 P0, [R6+URZ], R5 ;  /* 0x00000005060085a7 */ /* 0x000ea4000800007f */
[----:B--2---:R-:W-:Y:S05]  /*2c0b0*/  @!P0 BRA `(.L_x_1774) ;  /* 0xfffffffc00f08947 */ /* 0x004fea000383ffff */
[----:B------:R-:W-:Y:S05]  /*2c0c0*/  BRA `(.L_x_1940) ;  /* 0xffffffd400047947 */ /* 0x000fea000383ffff */
.L_x_1775:
[----:B--2---:R2:W3:Y:S02]  /*2c0d0*/  SYNCS.PHASECHK.TRANS64.TRYWAIT P0, [R7+URZ], R2 ;  /* 0x00000002070075a7 */ /* 0x0044e4000800017f */
[----:B---3--:R-:W-:Y:S05]  /*2c0e0*/  @!P0 NANOSLEEP.SYNCS 0x989680 ;  /* 0x009896800000895d */ /* 0x008fea0003900000 */
[----:B------:R-:W3:Y:S02]  /*2c0f0*/  @!P0 SYNCS.PHASECHK.TRANS64 P0, [R7+URZ], R2 ;  /* 0x00000002070085a7 */ /* 0x000ee4000800007f */
[----:B---3--:R-:W-:Y:S05]  /*2c100*/  @!P0 BRA `(.L_x_1775) ;  /* 0xfffffffc00f08947 */ /* 0x008fea000383ffff */
[----:B------:R-:W-:Y:S05]  /*2c110*/  BRA `(.L_x_1941) ;  /* 0xffffffd000f87947 */ /* 0x000fea000383ffff */
.L_x_1777:
[----:B---3--:R3:W4:Y:S02]  /*2c120*/  SYNCS.PHASECHK.TRANS64.TRYWAIT P0, [R4+URZ], R5 ;  /* 0x00000005040075a7 */ /* 0x008724000800017f */
[----:B----4-:R-:W-:Y:S05]  /*2c130*/  @!P0 NANOSLEEP.SYNCS 0x989680 ;  /* 0x009896800000895d */ /* 0x010fea0003900000 */
[----:B------:R-:W4:Y:S02]  /*2c140*/  @!P0 SYNCS.PHASECHK.TRANS64 P0, [R4+URZ], R5 ;  /* 0x00000005040085a7 */ /* 0x000f24000800007f */
[----:B----4-:R-:W-:Y:S05]  /*2c150*/  @!P0 BRA `(.L_x_1777) ;  /* 0xfffffffc00f08947 */ /* 0x010fea000383ffff */
[----:B------:R-:W-:Y:S05]  /*2c160*/  BRA `(.L_x_1942) ;  /* 0xffffffd400007947 */ /* 0x000fea000383ffff */
.L_x_1943:
        /* <DEDUP_REMOVED lines=9> */
.L_x_12748:


//--------------------- .text._ZN7cutlass13device_kernelIN5flash11enable_sm90INS1_16FlashAttnFwdSm90INS1_25CollectiveMainloopFwdSm90ILi2EN4cute5tupleIJNS5_1CILi1EEES8_S8_EEENS6_IJNS7_ILi128EEENS7_ILi80EEENS7_ILi256EEEEEELi256ENS_10bfloat16_tEfNS_4arch4Sm90ELb1ELb0ELb1ELb0ELb0ELb0ELb0ELb1ELb1ELb0ELb0ELb0EEENS1_21CollectiveEpilogueFwdINS6_IJSA_SC_SB_EEES9_SE_SG_Li256ELb0ELb0ELb0ELb0EEENS1_30DynamicPersistentTileSchedulerILi256ELi32ELb0ELb0ELb1EEEEEEEEEvNT_6ParamsE --------------------------
	.section	.text._ZN7cutlass13device_kernelIN5flash11enable_sm90INS1_16FlashAttnFwdSm90INS1_25CollectiveMainloopFwdSm90ILi2EN4cute5tupleIJNS5_1CILi1EEES8_S8_EEENS6_IJNS7_ILi128EEENS7_ILi80EEENS7_ILi256EEEEEELi256ENS_10bfloat16_tEfNS_4arch4Sm90ELb1ELb0ELb1ELb0ELb0ELb0ELb0ELb1ELb1ELb0ELb0ELb0EEENS1_21CollectiveEpilogueFwdINS6_IJSA_SC_SB_EEES9_SE_SG_Li256ELb0ELb0ELb0ELb0EEENS1_30DynamicPersistentTileSchedulerILi256ELi32ELb0ELb0ELb1EEEEEEEEEvNT_6ParamsE,"ax",@progbits
	.align	128
.text._ZN7cutlass13device_kernelIN5flash11enable_sm90INS1_16FlashAttnFwdSm90INS1_25CollectiveMainloopFwdSm90ILi2EN4cute5tupleIJNS5_1CILi1EEES8_S8_EEENS6_IJNS7_ILi128EEENS7_ILi80EEENS7_ILi256EEEEEELi256ENS_10bfloat16_tEfNS_4arch4Sm90ELb1ELb0ELb1ELb0ELb0ELb0ELb0ELb1ELb1ELb0ELb0ELb0EEENS1_21CollectiveEpilogueFwdINS6_IJSA_SC_SB_EEES9_SE_SG_Li256ELb0ELb0ELb0ELb0EEENS1_30DynamicPersistentTileSchedulerILi256ELi32ELb0ELb0ELb1EEEEEEEEEvNT_6ParamsE:
        .type           _ZN7cutlass13device_kernelIN5flash11enable_sm90INS1_16FlashAttnFwdSm90INS1_25CollectiveMainloopFwdSm90ILi2EN4cute5tupleIJNS5_1CILi1EEES8_S8_EEENS6_IJNS7_ILi128EEENS7_ILi80EEENS7_ILi256EEEEEELi256ENS_10bfloat16_tEfNS_4arch4Sm90ELb1ELb0ELb1ELb0ELb0ELb0ELb0ELb1ELb1ELb0ELb0ELb0EEENS1_21CollectiveEpilogueFwdINS6_IJSA_SC_SB_EEES9_SE_SG_Li256ELb0ELb0ELb0ELb0EEENS1_30DynamicPersistentTileSchedulerILi256ELi32ELb0ELb0ELb1EEEEEEEEEvNT_6ParamsE,@function
        .size           _ZN7cutlass13device_kernelIN5flash11enable_sm90INS1_16FlashAttnFwdSm90INS1_25CollectiveMainloopFwdSm90ILi2EN4cute5tupleIJNS5_1CILi1EEES8_S8_EEENS6_IJNS7_ILi128EEENS7_ILi80EEENS7_ILi256EEEEEELi256ENS_10bfloat16_tEfNS_4arch4Sm90ELb1ELb0ELb1ELb0ELb0ELb0ELb0ELb1ELb1ELb0ELb0ELb0EEENS1_21CollectiveEpilogueFwdINS6_IJSA_SC_SB_EEES9_SE_SG_Li256ELb0ELb0ELb0ELb0EEENS1_30DynamicPersistentTileSchedulerILi256ELi32ELb0ELb0ELb1EEEEEEEEEvNT_6ParamsE,(.L_x_12749 - _ZN7cutlass13device_kernelIN5flash11enable_sm90INS1_16FlashAttnFwdSm90INS1_25CollectiveMainloopFwdSm90ILi2EN4cute5tupleIJNS5_1CILi1EEES8_S8_EEENS6_IJNS7_ILi128EEENS7_ILi80EEENS7_ILi256EEEEEELi256ENS_10bfloat16_tEfNS_4arch4Sm90ELb1ELb0ELb1ELb0ELb0ELb0ELb0ELb1ELb1ELb0ELb0ELb0EEENS1_21CollectiveEpilogueFwdINS6_IJSA_SC_SB_EEES9_SE_SG_Li256ELb0ELb0ELb0ELb0EEENS1_30DynamicPersistentTileSchedulerILi256ELi32ELb0ELb0ELb1EEEEEEEEEvNT_6ParamsE)
        .other          _ZN7cutlass13device_kernelIN5flash11enable_sm90INS1_16FlashAttnFwdSm90INS1_25CollectiveMainloopFwdSm90ILi2EN4cute5tupleIJNS5_1CILi1EEES8_S8_EEENS6_IJNS7_ILi128EEENS7_ILi80EEENS7_ILi256EEEEEELi256ENS_10bfloat16_tEfNS_4arch4Sm90ELb1ELb0ELb1ELb0ELb0ELb0ELb0ELb1ELb1ELb0ELb0ELb0EEENS1_21CollectiveEpilogueFwdINS6_IJSA_SC_SB_EEES9_SE_SG_Li256ELb0ELb0ELb0ELb0EEENS1_30DynamicPersistentTileSchedulerILi256ELi32ELb0ELb0ELb1EEEEEEEEEvNT_6ParamsE,@"STO_CUDA_ENTRY STV_DEFAULT"
_ZN7cutlass13device_kernelIN5flash11enable_sm90INS1_16FlashAttnFwdSm90INS1_25CollectiveMainloopFwdSm90ILi2EN4cute5tupleIJNS5_1CILi1EEES8_S8_EEENS6_IJNS7_ILi128EEENS7_ILi80EEENS7_ILi256EEEEEELi256ENS_10bfloat16_tEfNS_4arch4Sm90ELb1ELb0ELb1ELb0ELb0ELb0ELb0ELb1ELb1ELb0ELb0ELb0EEENS1_21CollectiveEpilogueFwdINS6_IJSA_SC_SB_EEES9_SE_SG_Li256ELb0ELb0ELb0ELb0EEENS1_30DynamicPersistentTileSchedulerILi256ELi32ELb0ELb0ELb1EEEEEEEEEvNT_6ParamsE:
        /* <DEDUP_REMOVED lines=24> */
.L_x_1945:
[----:B------:R-:W-:Y:S05]  /*0180*/  BSYNC B0 ;  /* 0x0000000000007941 */ /* 0x000fea0003800000 */
.L_x_1944:
        /* <DEDUP_REMOVED lines=37> */
.L_x_1946:
        /* <DEDUP_REMOVED lines=22> */
.L_x_1947:
        /* <DEDUP_REMOVED lines=18> */
.L_x_1948:
        /* <DEDUP_REMOVED lines=22> */
.L_x_1949:
        /* <DEDUP_REMOVED lines=22> */
.L_x_1950:
        /* <DEDUP_REMOVED lines=8> */
.L_x_1952:
        /* <DEDUP_REMOVED lines=14> */
[----:B-1----:R-:W1:Y:S05]  /*0a80*/  S2R R2, SR_TID.X ;  /* 0x0000000000027919 */ /* 0x002e6a0000002100 */
[----:B------:R-:W4:Y:S01]  /*0a90*/  S2UR UR6, SR_SWINHI ;  /* 0x00000000000679c3 */ /* 0x000f220000002f00 */
[----:B---3--:R-:W-:-:S07]  /*0aa0*/  ULEA UR60, UR4, UR60, 0x18 ;  /* 0x0000003c043c7291 */ /* 0x008fce000f8ec03f */
[----:B------:R-:W-:Y:S01]  /*0ab0*/  UMOV UR4, UR60 ;  /* 0x0000003c00047c82 */ /* 0x000fe20008000000 */
[----:B----4-:R-:W-:Y:S01]  /*0ac0*/  UMOV UR5, UR6 ;  /* 0x0000000600057c82 */ /* 0x010fe20008000000 */
[----:B------:R-:W-:Y:S01]  /*0ad0*/  IMAD.U32 R22, RZ, RZ, UR4 ;  /* 0x00000004ff167e24 */ /* 0x000fe2000f8e00ff */
[----:B-1----:R-:W-:Y:S01]  /*0ae0*/  IADD3 R224, R2, -0x80, RZ ;  /* 0xffffff8002e07810 */ /* 0x002fe20007ffe0ff */
[----:B------:R-:W-:Y:S01]  /*0af0*/  IMAD.U32 R23, RZ, RZ, UR5 ;  /* 0x00000005ff177e24 */ /* 0x000fe2000f8e00ff */
[----:B------:R-:W-:Y:S01]  /*0b00*/  UMOV UR4, UR7 ;  /* 0x0000000700047c82 */ /* 0x000fe20008000000 */
[----:B--2---:R-:W-:Y:S02]  /*0b10*/  R2UR UR8, R3 ;  /* 0x00000000030872ca */ /* 0x004fe400000e0000 */
[----:B------:R-:W-:-:S04]  /*0b20*/  SHF.R.S32.HI R3, RZ, 0x1f, R224 ;  /* 0x0000001fff037819 */ /* 0x000fc800000114e0 */
[CC--:B------:R-:W-:Y:S02]  /*0b30*/  LEA.HI R2, R3.reuse, R224.reuse, RZ, 0x4 ;  /* 0x000000e003027211 */ /* 0x0c0fe400078f20ff */
[CC--:B------:R-:W-:Y:S02]  /*0b40*/  LEA.HI R0, R3.reuse, R224.reuse, RZ, 0x7 ;  /* 0x000000e003007211 */ /* 0x0c0fe400078f38ff */
[----:B------:R-:W-:Y:S02]  /*0b50*/  SHF.R.S32.HI R5, RZ, 0x4, R2 ;  /* 0x00000004ff057819 */ /* 0x000fe40000011402 */
[----:B------:R-:W-:Y:S01]  /*0b60*/  LOP3.LUT R7, R0, 0xffffff80, RZ, 0xc0, !PT ;  /* 0xffffff8000077812 */ /* 0x000fe200078ec0ff */
[----:B------:R-:W-:Y:S01]  /*0b70*/  ULOP3.LUT UR5, UR8, 0x1, URZ, 0xfc, !UPT ;  /* 0x0000000108057892 */ /* 0x000fe2000f8efc3f */
[----:B------:R-:W-:Y:S02]  /*0b80*/  LEA.HI R4, R2, R5, RZ, 0x1 ;  /* 0x0000000502047211 */ /* 0x000fe400078f08ff */
[----:B------:R-:W-:Y:S01]  /*0b90*/  LEA.HI R222, R3, R224, RZ, 0x5 ;  /* 0x000000e003de7211 */ /* 0x000fe200078f28ff */
[----:B------:R-:W-:Y:S01]  /*0ba0*/  IMAD.IADD R220, R224, 0x1, -R7 ;  /* 0x00000001e0dc7824 */ /* 0x000fe200078e0a07 */
[----:B------:R-:W-:Y:S01]  /*0bb0*/  LOP3.LUT R4, R4, 0x1ffffffe, RZ, 0xc0, !PT ;  /* 0x1ffffffe04047812 */ /* 0x000fe200078ec0ff */
[----:B------:R-:W-:Y:S01]  /*0bc0*/  IMAD.U32 R223, RZ, RZ, UR5 ;  /* 0x00000005ffdf7e24 */ /* 0x000fe2000f8e00ff */
[----:B------:R-:W-:Y:S01]  /*0bd0*/  SHF.R.S32.HI R222, RZ, 0x5, R222 ;  /* 0x00000005ffde7819 */ /* 0x000fe200000114de */
[----:B------:R-:W-:Y:S01]  /*0be0*/  UMOV UR5, URZ ;  /* 0x0000003f00057c82 */ /* 0x000fe20008000000 */
[----:B------:R-:W-:Y:S01]  /*0bf0*/  SHF.R.S32.HI R7, RZ, 0x1f, R220 ;  /* 0x0000001fff077819 */ /* 0x000fe200000114dc */
[----:B------:R-:W-:Y:S01]  /*0c00*/  IMAD.IADD R4, R5, 0x1, -R4 ;  /* 0x0000000105047824 */ /* 0x000fe200078e0a04 */
[----:B------:R-:W-:Y:S01]  /*0c10*/  LOP3.LUT R5, R2, 0x3fffff0, RZ, 0xc0, !PT ;  /* 0x03fffff002057812 */ /* 0x000fe200078ec0ff */
[----:B------:R-:W-:Y:S01]  /*0c20*/  IMAD.U32 R219, RZ, RZ, UR5 ;  /* 0x00000005ffdb7e24 */ /* 0x000fe2000f8e00ff */
[----:B------:R-:W-:-:S02]  /*0c30*/  LEA.HI R2, R7, R220, RZ, 0x2 ;  /* 0x000000dc07027211 */ /* 0x000fc400078f10ff */
[----:B------:R-:W-:Y:S02]  /*0c40*/  IADD3 R5, R224, -R5, RZ ;  /* 0x80000005e0057210 */ /* 0x000fe40007ffe0ff */
[--C-:B------:R-:W-:Y:S02]  /*0c50*/  SHF.R.S32.HI R6, RZ, 0x2, R2.reuse ;  /* 0x00000002ff067819 */ /* 0x100fe40000011402 */
[----:B------:R-:W-:Y:S01]  /*0c60*/  SHF.R.S32.HI R9, RZ, 0x1f, R2 ;  /* 0x0000001fff097819 */ /* 0x000fe20000011402 */
[----:B------:R-:W-:Y:S01]  /*0c70*/  IMAD R5, R222, 0x10, R5 ;  /* 0x00000010de057824 */ /* 0x000fe200078e0205 */
[----:B------:R-:W-:Y:S02]  /*0c80*/  SHF.R.S32.HI R221, RZ, 0x7, R0 ;  /* 0x00000007ffdd7819 */ /* 0x000fe40000011400 */
[----:B------:R-:W-:Y:S01]  /*0c90*/  LEA.HI R9, R9, R6, RZ, 0x3 ;  /* 0x0000000609097211 */ /* 0x000fe200078f18ff */
[----:B------:R-:W-:Y:S01]  /*0ca0*/  IMAD R5, R5, 0x8, R4 ;  /* 0x0000000805057824 */ /* 0x000fe200078e0204 */
[----:B------:R-:W-:-:S02]  /*0cb0*/  LEA.HI R7, R7, R220, RZ, 0x5 ;  /* 0x000000dc07077211 */ /* 0x000fc400078f28ff */
[----:B------:R-:W-:Y:S02]  /*0cc0*/  LOP3.LUT R9, R9, 0xfffffff8, RZ, 0xc0, !PT ;  /* 0xfffffff809097812 */ /* 0x000fe400078ec0ff */
[----:B------:R-:W-:Y:S02]  /*0cd0*/  LEA.HI R0, R0, R221, RZ, 0x1 ;  /* 0x000000dd00007211 */ /* 0x000fe400078f08ff */
[----:B------:R-:W-:Y:S02]  /*0ce0*/  IADD3 R6, R6, -R9, RZ ;  /* 0x8000000906067210 */ /* 0x000fe40007ffe0ff */
[----:B------:R-:W-:Y:S02]  /*0cf0*/  SHF.R.S32.HI R7, RZ, 0x5, R7 ;  /* 0x00000005ff077819 */ /* 0x000fe40000011407 */
[----:B------:R-:W-:Y:S02]  /*0d00*/  LOP3.LUT R0, R0, 0x3fffffe, RZ, 0xc0, !PT ;  /* 0x03fffffe00007812 */ /* 0x000fe400078ec0ff */
[----:B------:R-:W-:Y:S01]  /*0d10*/  SHF.L.U32 R5, R5, 0x3, RZ ;  /* 0x0000000305057819 */ /* 0x000fe200000006ff */
[----:B------:R-:W-:Y:S01]  /*0d20*/  IMAD R7, R7, 0x10, R6 ;  /* 0x0000001007077824 */ /* 0x000fe200078e0206 */
[----:B------:R-:W-:Y:S01]  /*0d30*/  LEA.HI R3, R3, R224, RZ, 0x3 ;  /* 0x000000e003037211 */ /* 0x000fe200078f18ff */
[----:B------:R-:W-:Y:S01]  /*0d40*/  IMAD.IADD R0, R221, 0x1, -R0 ;  /* 0x00000001dd007824 */ /* 0x000fe200078e0a00 */
[----:B------:R-:W-:Y:S01]  /*0d50*/  MOV R16, UR5 ;  /* 0x0000000500107c02 */ /* 0x000fe20008000f00 */
[----:B------:R-:W-:Y:S01]  /*0d60*/  IMAD.WIDE R22, R5, 0x2, R22 ;  /* 0x0000000205167825 */ /* 0x000fe200078e0216 */
[----:B------:R-:W-:-:S02]  /*0d70*/  LOP3.LUT R5, R3, 0x1ffffff8, RZ, 0xc0, !PT ;  /* 0x1ffffff803057812 */ /* 0x000fc400078ec0ff */
[----:B------:R-:W-:Y:S02]  /*0d80*/  LEA R215, R0, R7, 0x6 ;  /* 0x0000000700d77211 */ /* 0x000fe400078e30ff */
[----:B------:R-:W-:Y:S01]  /*0d90*/  LOP3.LUT R7, R2, 0x7ffffffc, RZ, 0xc0, !PT ;  /* 0x7ffffffc02077812 */ /* 0x000fe200078ec0ff */
[----:B------:R-:W-:Y:S01]  /*0da0*/  IMAD.IADD R5, R224, 0x1, -R5 ;  /* 0x00000001e0057824 */ /* 0x000fe200078e0a05 */
[----:B------:R-:W-:-:S03]  /*0db0*/  SHF.R.S32.HI R216, RZ, 0x3, R3 ;  /* 0x00000003ffd87819 */ /* 0x000fc60000011403 */
[----:B------:R-:W-:Y:S01]  /*0dc0*/  IMAD.IADD R214, R220, 0x1, -R7 ;  /* 0x00000001dcd67824 */ /* 0x000fe200078e0a07 */
[----:B------:R-:W-:-:S07]  /*0dd0*/  SHF.L.U32 R212, R5, 0x3, RZ ;  /* 0x0000000305d47819 */ /* 0x000fce00000006ff */
.L_x_1999:
        /* <DEDUP_REMOVED lines=21> */
.L_x_1953:
        /* <DEDUP_REMOVED lines=8> */
.L_x_1954:
[----:B------:R-:W-:Y:S01]  /*0fb0*/  R2UR UR5, R218 ;  /* 0x00000000da0572ca */ /* 0x000fe200000e0000 */
[----:B------:R-:W-:Y:S01]  /*0fc0*/  ULDC.64 UR10, c[0x0][0x3f8] ;  /* 0x0000fe00000a7ab9 */ /* 0x000fe20000000a00 */
[----:B------:R-:W-:Y:S01]  /*0fd0*/  UIADD3 UR9, UR7, -UR4, URZ ;  /* 0x8000000407097290 */ /* 0x000fe2000fffe03f */
[----:B------:R-:W-:Y:S01]  /*0fe0*/  PLOP3.LUT P0, PT, PT, PT, PT, 0x80, 0x0 ;  /* 0x000000000000781c */ /* 0x000fe20003f0f070 */
[----:B------:R-:W-:Y:S01]  /*0ff0*/  UISETP.NE.U32.AND UP0, UPT, UR10, URZ, UPT ;  /* 0x0000003f0a00728c */ /* 0x000fe2000bf05070 */
[----:B------:R-:W-:Y:S01]  /*1000*/  CS2R R2, SRZ ;  /* 0x0000000000027805 */ /* 0x000fe2000001ff00 */
[----:B------:R-:W-:Y:S01]  /*1010*/  ULDC UR41, c[0x0][0x404] ;  /* 0x0001010000297ab9 */ /* 0x000fe20000000800 */
[----:B------:R-:W-:Y:S01]  /*1020*/  ULDC UR6, c[0x0][0x2e0] ;  /* 0x0000b80000067ab9 */ /* 0x000fe20000000800 */
[----:B------:R-:W-:Y:S01]  /*1030*/  UISETP.NE.AND.EX UP0, UPT, UR11, URZ, UPT, UP0 ;  /* 0x0000003f0b00728c */ /* 0x000fe2000bf05300 */
[----:B------:R-:W-:Y:S01]  /*1040*/  MOV R0, RZ ;  /* 0x000000ff00007202 */ /* 0x000fe20000000f00 */
[----:B------:R-:W-:Y:S01]  /*1050*/  ULDC UR7, c[0x0][0x288] ;  /* 0x0000a20000077ab9 */ /* 0x000fe20000000800 */
[----:B------:R-:W-:Y:S01]  /*1060*/  ULDC UR43, c[0x0][0xdb8] ;  /* 0x00036e00002b7ab9 */ /* 0x000fe20000000800 */
[----:B------:R-:W-:Y:S01]  /*1070*/  USEL UR41, UR41, 0x1, UP0 ;  /* 0x0000000129297887 */ /* 0x000fe20008000000 */
[----:B------:R-:W-:Y:S01]  /*1080*/  CS2R R150, SRZ ;  /* 0x0000000000967805 */ /* 0x000fe2000001ff00 */
[----:B------:R-:W-:Y:S01]  /*1090*/  ULOP3.LUT UR4, URZ, UR5, URZ, 0x33, !UPT ;  /* 0x000000053f047292 */ /* 0x000fe2000f8e333f */
[----:B------:R-:W-:Y:S01]  /*10a0*/  CS2R R148, SRZ ;  /* 0x0000000000947805 */ /* 0x000fe2000001ff00 */
[----:B------:R-:W-:Y:S01]  /*10b0*/  UIMAD UR41, UR41, UR6, URZ ;  /* 0x00000006292972a4 */ /* 0x000fe2000f8e023f */
[----:B------:R-:W-:Y:S01]  /*10c0*/  CS2R R146, SRZ ;  /* 0x0000000000927805 */ /* 0x000fe2000001ff00 */
[----:B------:R-:W-:Y:S01]  /*10d0*/  ULDC UR5, c[0x0][0xdac] ;  /* 0x00036b0000057ab9 */ /* 0x000fe20000000800 */
[----:B------:R-:W-:Y:S01]  /*10e0*/  UISETP.NE.AND UP1, UPT, UR43, 0x1, UPT ;  /* 0x000000012b00788c */ /* 0x000fe2000bf25270 */
[----:B------:R-:W-:Y:S01]  /*10f0*/  CS2R R144, SRZ ;  /* 0x0000000000907805 */ /* 0x000fe2000001ff00 */
[----:B------:R-:W-:Y:S01]  /*1100*/  UIADD3 UR4, UR4, UR5, URZ ;  /* 0x0000000504047290 */ /* 0x000fe2000fffe03f */
[----:B------:R-:W-:Y:S01]  /*1110*/  CS2R R142, SRZ ;  /* 0x00000000008e7805 */ /* 0x000fe2000001ff00 */
[----:B------:R-:W-:Y:S01]  /*1120*/  ULDC UR10, c[0x0][0xdc4] ;  /* 0x00037100000a7ab9 */ /* 0x000fe20000000800 */
[----:B------:R-:W-:Y:S01]  /*1130*/  CS2R R140, SRZ ;  /* 0x00000000008c7805 */ /* 0x000fe2000001ff00 */
[----:B------:R-:W-:Y:S01]  /*1140*/  USHF.L.U32 UR42, UR4, 0x7, URZ ;  /* 0x00000007042a7899 */ /* 0x000fe2000800063f */
[----:B------:R-:W-:Y:S01]  /*1150*/  CS2R R138, SRZ ;  /* 0x00000000008a7805 */ /* 0x000fe2000001ff00 */
[----:B------:R-:W-:Y:S01]  /*1160*/  UIADD3 UR4, UR41, 0x4f, URZ ;  /* 0x0000004f29047890 */ /* 0x000fe2000fffe03f */
[----:B------:R-:W-:Y:S01]  /*1170*/  CS2R R136, SRZ ;  /* 0x0000000000887805 */ /* 0x000fe2000001ff00 */
[----:B------:R-:W-:Y:S01]  /*1180*/  UIADD3 UR5, UR42, 0xcf, -UR7 ;  /* 0x000000cf2a057890 */ /* 0x000fe2000fffe807 */
[----:B------:R-:W-:Y:S01]  /*1190*/  CS2R R134, SRZ ;  /* 0x0000000000867805 */ /* 0x000fe2000001ff00 */
[----:B------:R-:W-:Y:S01]  /*11a0*/  UIMAD UR9, UR8, UR10, UR9 ;  /* 0x0000000a080972a4 */ /* 0x000fe2000f8e0209 */
[----:B------:R-:W-:Y:S01]  /*11b0*/  CS2R R132, SRZ ;  /* 0x0000000000847805 */ /* 0x000fe2000001ff00 */
[----:B------:R-:W-:Y:S01]  /*11c0*/  UIADD3 UR6, UR41, UR5, URZ ;  /* 0x0000000529067290 */ /* 0x000fe2000fffe03f */
[----:B------:R-:W-:Y:S01]  /*11d0*/  CS2R R130, SRZ ;  /* 0x0000000000827805 */ /* 0x000fe2000001ff00 */
[----:B------:R-:W-:Y:S01]  /*11e0*/  UIMAD.WIDE UR4, UR4, 0x66666667, URZ ;  /* 0x66666667040478a5 */ /* 0x000fe2000f8e023f */
[----:B------:R-:W-:Y:S01]  /*11f0*/  CS2R R128, SRZ ;  /* 0x0000000000807805 */ /* 0x000fe2000001ff00 */
[----:B------:R-:W-:Y:S01]  /*1200*/  UIMAD.WIDE UR6, UR6, 0x66666667, URZ ;  /* 0x66666667060678a5 */ /* 0x000fe2000f8e023f */
[----:B------:R-:W-:Y:S01]  /*1210*/  CS2R R126, SRZ ;  /* 0x00000000007e7805 */ /* 0x000fe2000001ff00 */
[----:B------:R-:W-:Y:S01]  /*1220*/  USHF.R.U32.HI UR4, URZ, 0x1f, UR5 ;  /* 0x0000001f3f047899 */ /* 0x000fe20008011605 */
[----:B------:R-:W-:Y:S01]  /*1230*/  CS2R R124, SRZ ;  /* 0x00000000007c7805 */ /* 0x000fe2000001ff00 */
[----:B------:R-:W-:Y:S01]  /*1240*/  USHF.R.U32.HI UR6, URZ, 0x1f, UR7 ;  /* 0x0000001f3f067899 */ /* 0x000fe20008011607 */
[----:B------:R-:W-:Y:S01]  /*1250*/  CS2R R122, SRZ ;  /* 0x00000000007a7805 */ /* 0x000fe2000001ff00 */
[----:B------:R-:W-:Y:S01]  /*1260*/  ULEA.HI.SX32 UR47, UR5, UR4, 0x1b ;  /* 0x00000004052f7291 */ /* 0x000fe2000f8fda3f */
[----:B------:R-:W-:Y:S01]  /*1270*/  CS2R R120, SRZ ;  /* 0x0000000000787805 */ /* 0x000fe2000001ff00 */
[----:B------:R-:W-:Y:S01]  /*1280*/  ULEA.HI.SX32 UR6, UR7, UR6, 0x1b ;  /* 0x0000000607067291 */ /* 0x000fe2000f8fda3f */
[----:B------:R-:W-:Y:S01]  /*1290*/  CS2R R118, SRZ ;  /* 0x0000000000767805 */ /* 0x000fe2000001ff00 */
[----:B------:R-:W-:Y:S01]  /*12a0*/  @UP1 ULDC UR8, c[0x0][0xdbc] ;  /* 0x00036f0000081ab9 */ /* 0x000fe20000000800 */
[----:B------:R-:W-:Y:S01]  /*12b0*/  @UP1 ULDC UR7, c[0x0][0xdc0] ;  /* 0x0003700000071ab9 */ /* 0x000fe20000000800 */
[----:B------:R-:W-:Y:S01]  /*12c0*/  UISETP.LT.AND UP0, UPT, UR47, UR6, UPT ;  /* 0x000000062f00728c */ /* 0x000fe2000bf01270 */
[----:B------:R-:W-:Y:S01]  /*12d0*/  CS2R R116, SRZ ;  /* 0x0000000000747805 */ /* 0x000fe2000001ff00 */
[----:B------:R-:W-:Y:S01]  /*12e0*/  UIMAD.WIDE.U32 UR4, UR9, UR8, URZ ;  /* 0x00000008090472a5 */ /* 0x000fe2000f8e003f */
[----:B------:R-:W-:Y:S01]  /*12f0*/  CS2R R114, SRZ ;  /* 0x0000000000727805 */ /* 0x000fe2000001ff00 */
[----:B------:R-:W-:Y:S01]  /*1300*/  USEL UR47, UR47, UR6, UP0 ;  /* 0x000000062f2f7287 */ /* 0x000fe20008000000 */
[----:B------:R-:W-:Y:S01]  /*1310*/  CS2R R112, SRZ ;  /* 0x0000000000707805 */ /* 0x000fe2000001ff00 */
[----:B------:R-:W-:Y:S01]  /*1320*/  UMOV UR44, UR9 ;  /* 0x00000009002c7c82 */ /* 0x000fe20008000000 */
[----:B------:R-:W-:Y:S01]  /*1330*/  @UP1 USHF.R.U32.HI UR44, URZ, UR7, UR5 ;  /* 0x000000073f2c1299 */ /* 0x000fe20008011605 */
[----:B------:R-:W-:Y:S01]  /*1340*/  CS2R R110, SRZ ;  /* 0x00000000006e7805 */ /* 0x000fe2000001ff00 */
[----:B------:R-:W-:Y:S01]  /*1350*/  UISETP.GE.AND UP0, UPT, UR47, 0x1, UPT ;  /* 0x000000012f00788c */ /* 0x000fe2000bf06270 */
[----:B------:R-:W-:Y:S01]  /*1360*/  CS2R R108, SRZ ;  /* 0x00000000006c7805 */ /* 0x000fe2000001ff00 */
[----:B------:R-:W-:Y:S01]  /*1370*/  UIADD3 UR4, -UR44, URZ, URZ ;  /* 0x0000003f2c047290 */ /* 0x000fe2000fffe13f */
[----:B------:R-:W-:-:S02]  /*1380*/  CS2R R106, SRZ ;  /* 0x00000000006a7805 */ /* 0x000fc4000001ff00 */
[----:B------:R-:W-:Y:S01]  /*1390*/  CS2R R104, SRZ ;  /* 0x0000000000687805 */ /* 0x000fe2000001ff00 */
[----:B------:R-:W-:Y:S01]  /*13a0*/  IMAD.MOV.U32 R102, RZ, RZ, RZ ;  /* 0x000000ffff667224 */ /* 0x000fe200078e00ff */
[----:B------:R-:W-:Y:S01]  /*13b0*/  PLOP3.LUT P1, PT, PT, PT, UP0, 0x80, 0x0 ;  /* 0x000000000000781c */ /* 0x000fe20003f2f008 */
[----:B------:R-:W-:Y:S01]  /*13c0*/  UIMAD UR43, UR43, UR4, UR9 ;  /* 0x000000042b2b72a4 */ /* 0x000fe2000f8e0209 */
        /* <DEDUP_REMOVED lines=39> */
[----:B------:R-:W-:Y:S01]  /*1640*/  MOV R4, RZ ;  /* 0x000000ff00047202 */ /* 0x000fe20000000f00 */
        /* <DEDUP_REMOVED lines=29> */
.L_x_1956:
[----:B------:R-:W-:Y:S02]  /*1820*/  R2UR UR6, R219 ;  /* 0x00000000db0672ca */ /* 0x000fe400000e0000 */
[----:B------:R-:W-:-:S11]  /*1830*/  R2UR UR5, R223 ;  /* 0x00000000df0572ca */ /* 0x000fd600000e0000 */
[----:B------:R-:W-:Y:S02]  /*1840*/  ULEA.HI UR4, UR6, UR6, URZ, 0x1 ;  /* 0x0000000606047291 */ /* 0x000fe4000f8f083f */
[----:B------:R-:W-:Y:S02]  /*1850*/  IMAD.U32 R2, RZ, RZ, UR5 ;  /* 0x00000005ff027e24 */ /* 0x000fe4000f8e00ff */
[----:B------:R-:W-:-:S03]  /*1860*/  ULOP3.LUT UR4, UR4, 0xfffffffe, URZ, 0xc0, !UPT ;  /* 0xfffffffe04047892 */ /* 0x000fc6000f8ec03f */
[----:B------:R-:W-:Y:S01]  /*1870*/  ISETP.NE.AND P0, PT, R2, 0x3, PT ;  /* 0x000000030200780c */ /* 0x000fe20003f05270 */
[----:B------:R-:W-:-:S06]  /*1880*/  UIADD3 UR4, UR6, -UR4, URZ ;  /* 0x8000000406047290 */ /* 0x000fcc000fffe03f */
[----:B------:R-:W-:-:S05]  /*1890*/  IMAD.U32 R0, RZ, RZ, UR4 ;  /* 0x00000004ff007e24 */ /* 0x000fca000f8e00ff */
[----:B------:R-:W-:-:S04]  /*18a0*/  SHF.L.U32 R0, R0, 0x1f, RZ ;  /* 0x0000001f00007819 */ /* 0x000fc800000006ff */
[----:B------:R-:W1:Y:S02]  /*18b0*/  SYNCS.PHASECHK.TRANS64.TRYWAIT P1, [UR60+0x38800], R0 ;  /* 0x03880000ff0075a7 */ /* 0x000e64000802017c */
[----:B-1----:R-:W-:Y:S05]  /*18c0*/  @!P1 BRA `(.L_x_1957) ;  /* 0x0000012c00349947 */ /* 0x002fea0003800000 */
.L_x_2058:
[----:B------:R-:W-:Y:S05]  /*18d0*/  @!P0 BRA `(.L_x_1958) ;  /* 0x0000000000048947 */ /* 0x000fea0003800000 */
[----:B------:R-:W-:Y:S01]  /*18e0*/  BPT.TRAP 0x1 ;  /* 0x000000040000795c */ /* 0x000fe20000300000 */
.L_x_1958:
[----:B------:R-:W-:Y:S02]  /*18f0*/  R2UR UR4, R16 ;  /* 0x00000000100472ca */ /* 0x000fe400000e0000 */
[----:B-1----:R-:W-:-:S04]  /*1900*/  MOV R0, UR46 ;  /* 0x0000002e00007c02 */ /* 0x002fc80008000f00 */
[----:B------:R-:W-:-:S07]  /*1910*/  LEA R0, R0, UR60, 0x3 ;  /* 0x0000003c00007c11 */ /* 0x000fce000f8e18ff */
[----:B------:R-:W-:-:S05]  /*1920*/  IMAD.U32 R3, RZ, RZ, UR4 ;  /* 0x00000004ff037e24 */ /* 0x000fca000f8e00ff */
[----:B------:R-:W-:-:S04]  /*1930*/  SHF.L.U32 R3, R3, 0x1f, RZ ;  /* 0x0000001f03037819 */ /* 0x000fc800000006ff */
[----:B------:R1:W2:Y:S01]  /*1940*/  SYNCS.PHASECHK.TRANS64.TRYWAIT P2, [R0+URZ+0x38830], R3 ;  /* 0x03883003000075a7 */ /* 0x0002a2000804017f */
[----:B------:R-:W-:Y:S05]  /*1950*/  @!P0 BRA `(.L_x_1959) ;  /* 0x0000000000048947 */ /* 0x000fea0003800000 */
[----:B------:R-:W-:Y:S01]  /*1960*/  BPT.TRAP 0x1 ;  /* 0x000000040000795c */ /* 0x000fe20000300000 */
.L_x_1959:
[----:B------:R-:W3:Y:S01]  /*1970*/  S2R R2, SR_TID.X ;  /* 0x0000000000027919 */ /* 0x000ee20000002100 */
[----:B------:R-:W-:Y:S01]  /*1980*/  IMAD.MOV.U32 R151, RZ, RZ, RZ ;  /* 0x000000ffff977224 */ /* 0x000fe200078e00ff */
[----:B---3--:R-:W-:Y:S01]  /*1990*/  LOP3.LUT P1, RZ, R2, 0x7f, RZ, 0xc0, !PT ;  /* 0x0000007f02ff7812 */ /* 0x008fe2000782c0ff */
[----:B--2---:R-:W-:-:S12]  /*19a0*/  @P2 BRA `(.L_x_1960) ;  /* 0x0000000000082947 */ /* 0x004fd80003800000 */
[----:B------:R-:W2:Y:S02]  /*19b0*/  SYNCS.PHASECHK.TRANS64.TRYWAIT P2, [R0+URZ+0x38830], R3 ;  /* 0x03883003000075a7 */ /* 0x000ea4000804017f */
[----:B--2---:R-:W-:Y:S05]  /*19c0*/  @!P2 BRA `(.L_x_1961) ;  /* 0x0000012c000ca947 */ /* 0x004fea0003800000 */
.L_x_1960:
[----:B------:R-:W-:Y:S05]  /*19d0*/  WARPSYNC.ALL ;  /* 0x0000000000007948 */ /* 0x000fea0003800000 */
[----:B------:R-:W-:Y:S01]  /*19e0*/  UIADD3 UR4, UR60, 0x24400, URZ ;  /* 0x000244003c047890 */ /* 0x000fe2000fffe03f */
[----:B------:R-:W-:Y:S01]  /*19f0*/  WARPGROUP.ARRIVE ;  /* 0x00000000000079c5 */ /* 0x000fe20000000000 */
[----:B------:R-:W-:Y:S01]  /*1a00*/  ULOP3.LUT UR5, UR36, 0x10000, URZ, 0xfc, !UPT ;  /* 0x0001000024057892 */ /* 0x000fe2000f8efc3f */
[----:B------:R-:W-:Y:S01]  /*1a10*/  MOV R2, UR43 ;  /* 0x0000002b00027c02 */ /* 0x000fe20008000f00 */
[----:B------:R-:W-:Y:S01]  /*1a20*/  USHF.R.U32.HI UR4, URZ, 0x4, UR4 ;  /* 0x000000043f047899 */ /* 0x000fe20008011604 */
[----:B-12---:R-:W-:Y:S01]  /*1a30*/  MOV R3, UR42 ;  /* 0x0000002a00037c02 */ /* 0x006fe20008000f00 */
[----:B------:R-:W-:Y:S01]  /*1a40*/  UMOV UR9, 0x40000040 ;  /* 0x4000004000097882 */ /* 0x000fe20000000000 */
[----:B------:R-:W-:Y:S01]  /*1a50*/  UMOV UR11, 0x40000040 ;  /* 0x40000040000b7882 */ /* 0x000fe20000000000 */
[----:B------:R-:W-:Y:S01]  /*1a60*/  ULOP3.LUT UR4, UR4, 0x3fff, URZ, 0xc0, !UPT ;  /* 0x00003fff04047892 */ /* 0x000fe2000f8ec03f */
[----:B------:R-:W-:Y:S01]  /*1a70*/  IMAD.U32 R19, RZ, RZ, UR9 ;  /* 0x00000009ff137e24 */ /* 0x000fe2000f8e00ff */
[----:B------:R-:W-:Y:S01]  /*1a80*/  UMOV UR8, UR5 ;  /* 0x0000000500087c82 */ /* 0x000fe20008000000 */
[----:B------:R-:W-:Y:S01]  /*1a90*/  UMOV UR21, UR9 ;  /* 0x0000000900157c82 */ /* 0x000fe20008000000 */
[----:B------:R-:W-:Y:S01]  /*1aa0*/  ULOP3.LUT UR40, UR4, 0x10000, URZ, 0xfc, !UPT ;  /* 0x0001000004287892 */ /* 0x000fe2000f8efc3f */
[----:B------:R-:W-:Y:S01]  /*1ab0*/  MOV R18, UR8 ;  /* 0x0000000800127c02 */ /* 0x000fe20008000f00 */
[----:B------:R-:W-:Y:S01]  /*1ac0*/  UMOV UR20, UR8 ;  /* 0x0000000800147c82 */ /* 0x000fe20008000000 */
[----:B------:R-:W-:Y:S01]  /*1ad0*/  UMOV UR13, UR21 ;  /* 0x00000015000d7c82 */ /* 0x000fe20008000000 */
[----:B------:R-:W-:Y:S01]  /*1ae0*/  UIMAD UR4, UR46, 0xa00, UR40 ;  /* 0x00000a002e0478a4 */ /* 0x000fe2000f8e0228 */
[----:B------:R-:W-:Y:S01]  /*1af0*/  MOV R4, UR41 ;  /* 0x0000002900047c02 */ /* 0x000fe20008000f00 */
[----:B------:R-:W-:Y:S01]  /*1b00*/  UMOV UR12, UR20 ;  /* 0x00000014000c7c82 */ /* 0x000fe20008000000 */
[----:B------:R-:W-:Y:S01]  /*1b10*/  UMOV UR15, 0x40000040 ;  /* 0x40000040000f7882 */ /* 0x000fe20000000000 */
[----:B------:R-:W-:Y:S01]  /*1b20*/  UIADD3 UR14, UR4, 0x100, URZ ;  /* 0x00000100040e7890 */ /* 0x000fe2000fffe03f */
[----:B------:R-:W-:Y:S01]  /*1b30*/  MOV R5, UR40 ;  /* 0x0000002800057c02 */ /* 0x000fe20008000f00 */
[----:B------:R-:W-:Y:S01]  /*1b40*/  UIADD3 UR18, UR4, 0x180, URZ ;  /* 0x0000018004127890 */ /* 0x000fe2000fffe03f */
[----:B------:R-:W-:Y:S01]  /*1b50*/  @!P1 IADD3 R0, R0, 0x38840, RZ ;  /* 0x0003884000009810 */ /* 0x000fe20007ffe0ff */
[----:B------:R-:W-:Y:S01]  /*1b60*/  UMOV UR10, UR4 ;  /* 0x00000004000a7c82 */ /* 0x000fe20008000000 */
[----:B------:R-:W-:Y:S01]  /*1b70*/  UMOV UR16, UR20 ;  /* 0x0000001400107c82 */ /* 0x000fe20008000000 */
[----:B------:R-:W-:Y:S01]  /*1b80*/  HGMMA.64x16x16.F32.BF16 R56, gdesc[UR8], RZ, !UPT, gsb0 ;  /* 0x00200000083879f0 */ /* 0x000fe2000c0018ff */
[----:B------:R-:W-:Y:S01]  /*1b90*/  UIADD3 UR10, UR4, 0x80, URZ ;  /* 0x00000080040a7890 */ /* 0x000fe2000fffe03f */
[----:B------:R-:W-:Y:S01]  /*1ba0*/  @!P1 PRMT R0, RZ, 0x654, R0 ;  /* 0x00000654ff009816 */ /* 0x000fe20000000000 */
[----:B------:R-:W-:Y:S01]  /*1bb0*/  UMOV UR8, UR20 ;  /* 0x0000001400087c82 */ /* 0x000fe20008000000 */
[----:B------:R-:W-:Y:S01]  /*1bc0*/  UMOV UR9, UR21 ;  /* 0x0000001500097c82 */ /* 0x000fe20008000000 */
[----:B------:R-:W-:Y:S01]  /*1bd0*/  UMOV UR11, 0x40000040 ;  /* 0x40000040000b7882 */ /* 0x000fe20000000000 */
[----:B------:R-:W-:Y:S01]  /*1be0*/  UMOV UR17, UR21 ;  /* 0x0000001500117c82 */ /* 0x000fe20008000000 */
[----:B------:R-:W-:Y:S01]  /*1bf0*/  UMOV UR19, 0x40000040 ;  /* 0x4000004000137882 */ /* 0x000fe20000000000 */
        /* <DEDUP_REMOVED lines=101> */
[----:B------:R-:W-:Y:S01]  /*2250*/  IMAD.MOV.U32 R77, RZ, RZ, R151 ;  /* 0x000000ffff4d7224 */ /* 0x000fe200078e0097 */
[----:B------:R-:W-:Y:S01]  /*2260*/  MOV R72, R151 ;  /* 0x0000009700487202 */ /* 0x000fe20000000f00 */
        /* <DEDUP_REMOVED lines=16> */
[----:B------:R-:W-:Y:S01]  /*2370*/  UIADD3 UR6, UR5, 0x4, URZ ;  /* 0x0000000405067890 */ /* 0x000fe2000fffe03f */
[--C-:B------:R-:W-:Y:S01]  /*2380*/  IMAD.MOV.U32 R69, RZ, RZ, R151.reuse ;  /* 0x000000ffff457224 */ /* 0x100fe200078e0097 */
[----:B------:R-:W-:Y:S01]  /*2390*/  UIADD3 UR7, UR4, 0x4, URZ ;  /* 0x0000000404077890 */ /* 0x000fe2000fffe03f */
[--C-:B------:R-:W-:Y:S01]  /*23a0*/  IMAD.MOV.U32 R67, RZ, RZ, R151.reuse ;  /* 0x000000ffff437224 */ /* 0x100fe200078e0097 */
[----:B------:R-:W-:Y:S01]  /*23b0*/  MOV R66, R151 ;  /* 0x0000009700427202 */ /* 0x000fe20000000f00 */
[----:B------:R-:W-:Y:S01]  /*23c0*/  IMAD.MOV.U32 R65, RZ, RZ, R151 ;  /* 0x000000ffff417224 */ /* 0x000fe200078e0097 */
        /* <DEDUP_REMOVED lines=205> */
[----:B------:R-:W-:Y:S01]  /*30a0*/  ULDC UR11, c[0x0][0x288] ;  /* 0x0000a200000b7ab9 */ /* 0x000fe20000000800 */
        /* <DEDUP_REMOVED lines=260> */
[----:B------:R-:W-:Y:S02]  /*40f0*/  R2UR UR42, R3 ;  /* 0x00000000032a72ca */ /* 0x000fe400000e0000 */
[----:B------:R-:W-:Y:S02]  /*4100*/  R2UR UR40, R5 ;  /* 0x00000000052872ca */ /* 0x000fe400000e0000 */
[----:B------:R-:W-:-:S09]  /*4110*/  R2UR UR43, R2 ;  /* 0x00000000022b72ca */ /* 0x000fd200000e0000 */
        /* <DEDUP_REMOVED lines=11> */
[----:B------:R-:W-:Y:S01]  /*41d0*/  UIMAD UR5, UR47, -0x50, UR41 ;  /* 0xffffffb02f0578a4 */ /* 0x000fe2000f8e0229 */
[----:B------:R-:W-:Y:S01]  /*41e0*/  IMAD.U32 R7, RZ, RZ, UR57 ;  /* 0x00000039ff077e24 */ /* 0x000fe2000f8e00ff */
[----:B------:R-:W-:Y:S01]  /*41f0*/  UMOV UR7, 0x40000040 ;  /* 0x4000004000077882 */ /* 0x000fe20000000000 */
[----:B------:R-:W-:-:S02]  /*4200*/  UIADD3 UR47, UR47, -0x2, URZ ;  /* 0xfffffffe2f2f7890 */ /* 0x000fc4000fffe03f */
[----:B------:R-:W-:Y:S02]  /*4210*/  UIADD3 UR15, -UR11, 0x51, UR5 ;  /* 0x000000510b0f7890 */ /* 0x000fe4000fffe105 */
[----:B------:R-:W-:-:S03]  /*4220*/  UIADD3 UR14, UR5, 0x50, URZ ;  /* 0x00000050050e7890 */ /* 0x000fc6000fffe03f */
[----:B------:R-:W-:Y:S01]  /*4230*/  UMOV UR5, UR19 ;  /* 0x0000001300057c82 */ /* 0x000fe20008000000 */
[----:B------:R-:W-:Y:S02]  /*4240*/  MOV R3, UR15 ;  /* 0x0000000f00037c02 */ /* 0x000fe40008000f00 */
[----:B------:R-:W-:-:S03]  /*4250*/  IMAD.U32 R5, RZ, RZ, UR14 ;  /* 0x0000000eff057e24 */ /* 0x000fc6000f8e00ff */
[C---:B------:R-:W-:Y:S02]  /*4260*/  IMAD R3, R214.reuse, -0x2, R3 ;  /* 0xfffffffed6037824 */ /* 0x040fe400078e0203 */
[----:B------:R-:W-:-:S03]  /*4270*/  IMAD R2, R214, -0x2, R5 ;  /* 0xfffffffed6027824 */ /* 0x000fc600078e0205 */
[----:B------:R-:W-:-:S04]  /*4280*/  IADD3 R5, R3, 0x8, R4 ;  /* 0x0000000803057810 */ /* 0x000fc80007ffe004 */
[----:B------:R-:W-:Y:S02]  /*4290*/  VIMNMX R5, R2, R5, PT ;  /* 0x0000000502057248 */ /* 0x000fe40003fe0100 */
[----:B------:R-:W-:Y:S02]  /*42a0*/  VIADDMNMX R2, R4, R3, R2, PT ;  /* 0x0000000304027246 */ /* 0x000fe40003800102 */
[C---:B------:R-:W-:Y:S02]  /*42b0*/  ISETP.GT.AND P2, PT, R5.reuse, RZ, PT ;  /* 0x000000ff0500720c */ /* 0x040fe40003f44270 */
[C---:B------:R-:W-:Y:S02]  /*42c0*/  ISETP.GT.AND P3, PT, R5.reuse, 0x1, PT ;  /* 0x000000010500780c */ /* 0x040fe40003f64270 */
[----:B------:R-:W-:Y:S02]  /*42d0*/  ISETP.GT.AND P4, PT, R5, 0x8, PT ;  /* 0x000000080500780c */ /* 0x000fe40003f84270 */
[----:B------:R-:W-:Y:S01]  /*42e0*/  ISETP.GT.AND P5, PT, R2, 0x9, PT ;  /* 0x000000090200780c */ /* 0x000fe20003fa4270 */
        /* <DEDUP_REMOVED lines=35> */
[----:B------:R-:W-:-:S05]  /*4520*/  ISETP.GT.AND P2, PT, R5, 0x9, PT ;  /* 0x000000090500780c */ /* 0x000fca0003f44270 */
[----:B------:R-:W1:Y:S01]  /*4530*/  MUFU.TANH R63, R63 ;  /* 0x0000003f003f7308 */ /* 0x000e620000002400 */
[----:B--2---:R-:W-:Y:S02]  /*4540*/  FSEL R59, R59, -INF , P3 ;  /* 0xff8000003b3b7808 */ /* 0x004fe40001800000 */
[----:B------:R-:W-:Y:S02]  /*4550*/  ISETP.GT.AND P3, PT, R5, 0x10, PT ;  /* 0x000000100500780c */ /* 0x000fe40003f64270 */
[----:B------:R-:W-:-:S03]  /*4560*/  FMNMX.FTZ R17, R58, R59, !PT ;  /* 0x0000003b3a117209 */ /* 0x000fc60007810000 */
[----:B------:R-:W-:Y:S01]  /*4570*/  MUFU.TANH R56, R56 ;  /* 0x0000003800387308 */ /* 0x000fe20000002400 */
[----:B---3--:R-:W-:Y:S02]  /*4580*/  FSEL R62, R62, -INF , P4 ;  /* 0xff8000003e3e7808 */ /* 0x008fe40002000000 */
[----:B------:R-:W-:Y:S02]  /*4590*/  ISETP.GT.AND P4, PT, R2, 0x8, PT ;  /* 0x000000080200780c */ /* 0x000fe40003f84270 */
[----:B------:R-:W-:-:S03]  /*45a0*/  FMNMX.FTZ R20, R62, R17, !PT ;  /* 0x000000113e147209 */ /* 0x000fc60007810000 */
[----:B------:R-:W-:Y:S01]  /*45b0*/  MUFU.TANH R57, R57 ;  /* 0x0000003900397308 */ /* 0x000fe20000002400 */
[----:B-1----:R-:W-:Y:S02]  /*45c0*/  FSEL R63, R63, -INF , P2 ;  /* 0xff8000003f3f7808 */ /* 0x002fe40001000000 */
[----:B------:R-:W-:Y:S02]  /*45d0*/  ISETP.GT.AND P2, PT, R5, 0x11, PT ;  /* 0x000000110500780c */ /* 0x000fe40003f44270 */
[----:B------:R-:W-:-:S03]  /*45e0*/  FMNMX.FTZ R17, R63, R20, !PT ;  /* 0x000000143f117209 */ /* 0x000fc60007810000 */
[----:B------:R-:W1:Y:S01]  /*45f0*/  MUFU.TANH R60, R60 ;  /* 0x0000003c003c7308 */ /* 0x000e620000002400 */
        /* <DEDUP_REMOVED lines=16> */
[----:B------:R-:W-:Y:S01]  /*4700*/  FMUL.FTZ R53, R53, UR10 ;  /* 0x0000000a35357c20 */ /* 0x000fe20008410000 */
[----:B------:R-:W3:Y:S01]  /*4710*/  MUFU.TANH R51, R51 ;  /* 0x0000003300337308 */ /* 0x000ee20000002400 */
[----:B-1----:R-:W-:-:S02]  /*4720*/  FSEL R60, R60, -INF , P4 ;  /* 0xff8000003c3c7808 */ /* 0x002fc40002000000 */
[----:B------:R-:W-:-:S05]  /*4730*/  ISETP.GT.AND P4, PT, R2, 0x19, PT ;  /* 0x000000190200780c */ /* 0x000fca0003f84270 */
[----:B------:R-:W1:Y:S01]  /*4740*/  MUFU.TANH R54, R54 ;  /* 0x0000003600367308 */ /* 0x000e620000002400 */
[----:B--2---:R-:W-:Y:S02]  /*4750*/  FSEL R50, R50, -INF , P3 ;  /* 0xff80000032327808 */ /* 0x004fe40001800000 */
[----:B------:R-:W-:Y:S02]  /*4760*/  ISETP.GT.AND P3, PT, R5, 0x18, PT ;  /* 0x000000180500780c */ /* 0x000fe40003f64270 */
[----:B------:R-:W-:-:S03]  /*4770*/  FMNMX.FTZ R20, R50, R17, !PT ;  /* 0x0000001132147209 */ /* 0x000fc60007810000 */
[----:B------:R-:W2:Y:S01]  /*4780*/  MUFU.TANH R55, R55 ;  /* 0x0000003700377308 */ /* 0x000ea20000002400 */
[----:B---3--:R-:W-:Y:S02]  /*4790*/  FSEL R51, R51, -INF , P2 ;  /* 0xff80000033337808 */ /* 0x008fe40001000000 */
[----:B------:R-:W-:Y:S02]  /*47a0*/  ISETP.GT.AND P2, PT, R5, 0x19, PT ;  /* 0x000000190500780c */ /* 0x000fe40003f44270 */
[----:B------:R-:W-:-:S03]  /*47b0*/  FMNMX.FTZ R17, R51, R20, !PT ;  /* 0x0000001433117209 */ /* 0x000fc60007810000 */
[----:B------:R-:W3:Y:S01]  /*47c0*/  MUFU.TANH R61, R61 ;  /* 0x0000003d003d7308 */ /* 0x000ee20000002400 */
[----:B-1----:R-:W-:Y:S02]  /*47d0*/  FSEL R54, R54, -INF , P3 ;  /* 0xff80000036367808 */ /* 0x002fe40001800000 */
[----:B------:R-:W-:Y:S02]  /*47e0*/  ISETP.GT.AND P3, PT, R5, 0x20, PT ;  /* 0x000000200500780c */ /* 0x000fe40003f64270 */
[----:B------:R-:W-:-:S03]  /*47f0*/  FMNMX.FTZ R20, R54, R17, !PT ;  /* 0x0000001136147209 */ /* 0x000fc60007810000 */
[----:B------:R-:W-:Y:S01]  /*4800*/  MUFU.TANH R48, R48 ;  /* 0x0000003000307308 */ /* 0x000fe20000002400 */
[----:B--2---:R-:W-:Y:S02]  /*4810*/  FSEL R55, R55, -INF , P2 ;  /* 0xff80000037377808 */ /* 0x004fe40001000000 */
[----:B------:R-:W-:Y:S02]  /*4820*/  ISETP.GT.AND P2, PT, R5, 0x21, PT ;  /* 0x000000210500780c */ /* 0x000fe40003f44270 */
[----:B------:R-:W-:-:S03]  /*4830*/  FMNMX.FTZ R17, R55, R20, !PT ;  /* 0x0000001437117209 */ /* 0x000fc60007810000 */
[----:B------:R-:W-:Y:S01]  /*4840*/  MUFU.TANH R49, R49 ;  /* 0x0000003100317308 */ /* 0x000fe20000002400 */
[----:B---3--:R-:W-:Y:S01]  /*4850*/  FSEL R61, R61, -INF , P5 ;  /* 0xff8000003d3d7808 */ /* 0x008fe20002800000 */
[----:B------:R-:W-:Y:S02]  /*4860*/  WARPGROUP.DEPBAR.LE gsb0, 0x0 ;  /* 0x00008000000079c5 */ /* 0x000fe40000010000 */
[----:B------:R-:W-:Y:S01]  /*4870*/  WARPGROUP.ARRIVE ;  /* 0x00000000000079c5 */ /* 0x000fe20000000000 */
[----:B------:R-:W-:Y:S01]  /*4880*/  FMUL.FTZ R42, R42, UR10 ;  /* 0x0000000a2a2a7c20 */ /* 0x000fe20008410000 */
[----:B------:R-:W-:Y:S01]  /*4890*/  FMUL.FTZ R43, R43, UR10 ;  /* 0x0000000a2b2b7c20 */ /* 0x000fe20008410000 */
[----:B------:R-:W-:Y:S01]  /*48a0*/  FMUL.FTZ R46, R46, UR10 ;  /* 0x0000000a2e2e7c20 */ /* 0x000fe20008410000 */
[----:B------:R-:W-:Y:S01]  /*48b0*/  FMUL.FTZ R47, R47, UR10 ;  /* 0x0000000a2f2f7c20 */ /* 0x000fe20008410000 */
[----:B------:R-:W1:Y:S01]  /*48c0*/  MUFU.TANH R52, R52 ;  /* 0x0000003400347308 */ /* 0x000e620000002400 */
[----:B------:R-:W-:Y:S01]  /*48d0*/  HGMMA.64x16x16.F32.BF16 R32, gdesc[UR56], R32, gsb0 ;  /* 0x00200000382079f0 */ /* 0x000fe20008001820 */
[----:B------:R-:W-:Y:S01]  /*48e0*/  FMUL.FTZ R40, R40, UR10 ;  /* 0x0000000a28287c20 */ /* 0x000fe20008410000 */
[----:B------:R-:W-:Y:S01]  /*48f0*/  FMUL.FTZ R41, R41, UR10 ;  /* 0x0000000a29297c20 */ /* 0x000fe20008410000 */
[----:B------:R-:W-:Y:S01]  /*4900*/  FMUL.FTZ R44, R44, UR10 ;  /* 0x0000000a2c2c7c20 */ /* 0x000fe20008410000 */
[----:B------:R-:W-:Y:S01]  /*4910*/  ISETP.GT.AND P5, PT, R2, 0x18, PT ;  /* 0x000000180200780c */ /* 0x000fe20003fa4270 */
[----:B------:R-:W-:-:S02]  /*4920*/  FMUL.FTZ R45, R45, UR10 ;  /* 0x0000000a2d2d7c20 */ /* 0x000fc40008410000 */
[----:B------:R-:W2:Y:S08]  /*4930*/  MUFU.TANH R42, R42 ;  /* 0x0000002a002a7308 */ /* 0x000eb00000002400 */
[----:B------:R-:W3:Y:S01]  /*4940*/  MUFU.TANH R43, R43 ;  /* 0x0000002b002b7308 */ /* 0x000ee20000002400 */
[----:B-1----:R-:W-:-:S07]  /*4950*/  FSEL R52, R52, -INF , P5 ;  /* 0xff80000034347808 */ /* 0x002fce0002800000 */
        /* <DEDUP_REMOVED lines=14> */
[----:B------:R-:W-:Y:S01]  /*4a40*/  ISETP.GT.AND P2, PT, R5, 0x31, PT ;  /* 0x000000310500780c */ /* 0x000fe20003f44270 */
[----:B------:R-:W-:Y:S02]  /*4a50*/  WARPGROUP.DEPBAR.LE gsb0, 0x0 ;  /* 0x00008000000079c5 */ /* 0x000fe40000010000 */
[----:B------:R-:W-:Y:S01]  /*4a60*/  WARPGROUP.ARRIVE ;  /* 0x00000000000079c5 */ /* 0x000fe20000000000 */
[----:B------:R-:W-:Y:S01]  /*4a70*/  FMUL.FTZ R34, R34, UR10 ;  /* 0x0000000a22227c20 */ /* 0x000fe20008410000 */
[----:B------:R-:W-:Y:S01]  /*4a80*/  FMUL.FTZ R35, R35, UR10 ;  /* 0x0000000a23237c20 */ /* 0x000fe20008410000 */
[----:B------:R-:W-:Y:S01]  /*4a90*/  FMUL.FTZ R38, R38, UR10 ;  /* 0x0000000a26267c20 */ /* 0x000fe20008410000 */
[----:B------:R-:W-:Y:S01]  /*4aa0*/  FMUL.FTZ R39, R39, UR10 ;  /* 0x0000000a27277c20 */ /* 0x000fe20008410000 */
[----:B------:R-:W-:Y:S01]  /*4ab0*/  FMNMX.FTZ R17, R47, R20, !PT ;  /* 0x000000142f117209 */ /* 0x000fe20007810000 */
[----:B------:R-:W-:Y:S01]  /*4ac0*/  HGMMA.64x16x16.F32.BF16 R24, gdesc[UR4], R24, gsb0 ;  /* 0x00200000041879f0 */ /* 0x000fe20008001818 */
[----:B------:R-:W1:Y:S01]  /*4ad0*/  MUFU.TANH R34, R34 ;  /* 0x0000002200227308 */ /* 0x000e620000002400 */
[----:B------:R-:W-:Y:S01]  /*4ae0*/  ULDC UR4, c[0x0][0x988] ;  /* 0x0002620000047ab9 */ /* 0x000fe20000000800 */
[----:B------:R-:W-:Y:S01]  /*4af0*/  FMUL.FTZ R32, R32, UR10 ;  /* 0x0000000a20207c20 */ /* 0x000fe20008410000 */
[----:B---3--:R-:W-:Y:S01]  /*4b00*/  FSEL R53, R53, -INF , P4 ;  /* 0xff80000035357808 */ /* 0x008fe20002000000 */
[----:B------:R-:W-:Y:S01]  /*4b10*/  FMUL.FTZ R33, R33, UR10 ;  /* 0x0000000a21217c20 */ /* 0x000fe20008410000 */
[----:B------:R-:W-:Y:S01]  /*4b20*/  FMUL.FTZ R36, R36, UR10 ;  /* 0x0000000a24247c20 */ /* 0x000fe20008410000 */
[----:B------:R-:W-:Y:S01]  /*4b30*/  FMUL.FTZ R37, R37, UR10 ;  /* 0x0000000a25257c20 */ /* 0x000fe20008410000 */
[----:B------:R-:W-:Y:S01]  /*4b40*/  UIADD3 UR6, UR42, -UR11, UR41 ;  /* 0x8000000b2a067290 */ /* 0x000fe2000fffe029 */
[----:B------:R-:W2:Y:S03]  /*4b50*/  MUFU.TANH R35, R35 ;  /* 0x0000002300237308 */ /* 0x000ea60000002400 */
[----:B------:R-:W-:-:S04]  /*4b60*/  UIMAD.WIDE UR6, UR6, 0x66666667, URZ ;  /* 0x66666667060678a5 */ /* 0x000fc8000f8e023f */
[----:B------:R-:W-:Y:S01]  /*4b70*/  USHF.R.U32.HI UR5, URZ, 0x1f, UR7 ;  /* 0x0000001f3f057899 */ /* 0x000fe20008011607 */
[----:B------:R-:W3:Y:S01]  /*4b80*/  MUFU.TANH R38, R38 ;  /* 0x0000002600267308 */ /* 0x000ee20000002400 */
[----:B-1----:R-:W-:Y:S02]  /*4b90*/  FSEL R34, R34, -INF , P3 ;  /* 0xff80000022227808 */ /* 0x002fe40001800000 */
[----:B------:R-:W-:Y:S01]  /*4ba0*/  ISETP.GT.AND P3, PT, R5, 0x38, PT ;  /* 0x000000380500780c */ /* 0x000fe20003f64270 */
[----:B------:R-:W-:Y:S01]  /*4bb0*/  ULEA.HI.SX32 UR5, UR7, UR5, 0x1b ;  /* 0x0000000507057291 */ /* 0x000fe2000f8fda3f */
[----:B------:R-:W-:-:S03]  /*4bc0*/  FMNMX.FTZ R20, R34, R17, !PT ;  /* 0x0000001122147209 */ /* 0x000fc60007810000 */
[----:B------:R-:W1:Y:S01]  /*4bd0*/  MUFU.TANH R39, R39 ;  /* 0x0000002700277308 */ /* 0x000e620000002400 */
[----:B--2---:R-:W-:Y:S01]  /*4be0*/  FSEL R35, R35, -INF , P2 ;  /* 0xff80000023237808 */ /* 0x004fe20001000000 */
[----:B------:R-:W-:Y:S01]  /*4bf0*/  UISETP.LT.AND UP0, UPT, URZ, UR5, UPT ;  /* 0x000000053f00728c */ /* 0x000fe2000bf01270 */
[----:B------:R-:W-:Y:S02]  /*4c00*/  ISETP.GT.AND P2, PT, R5, 0x39, PT ;  /* 0x000000390500780c */ /* 0x000fe40003f44270 */
[----:B------:R-:W-:Y:S01]  /*4c10*/  FMNMX.FTZ R17, R35, R20, !PT ;  /* 0x0000001423117209 */ /* 0x000fe20007810000 */
[----:B------:R-:W-:Y:S02]  /*4c20*/  USEL UR18, URZ, UR5, !UP0 ;  /* 0x000000053f127287 */ /* 0x000fe4000c000000 */
[----:B------:R-:W-:Y:S01]  /*4c30*/  MUFU.TANH R41, R41 ;  /* 0x0000002900297308 */ /* 0x000fe20000002400 */
[----:B---3--:R-:W-:Y:S01]  /*4c40*/  FSEL R38, R38, -INF , P3 ;  /* 0xff80000026267808 */ /* 0x008fe20001800000 */
[----:B------:R-:W-:Y:S01]  /*4c50*/  UISETP.GE.AND UP0, UPT, UR47, UR18, UPT ;  /* 0x000000122f00728c */ /* 0x000fe2000bf06270 */
[----:B------:R-:W-:-:S02]  /*4c60*/  ISETP.GT.AND P3, PT, R5, 0x40, PT ;  /* 0x000000400500780c */ /* 0x000fc40003f64270 */
[----:B------:R-:W-:Y:S02]  /*4c70*/  FMNMX.FTZ R20, R38, R17, !PT ;  /* 0x0000001126147209 */ /* 0x000fe40007810000 */
[----:B------:R-:W-:Y:S01]  /*4c80*/  MOV R226, UR18 ;  /* 0x0000001200e27c02 */ /* 0x000fe20008000f00 */
[----:B------:R-:W-:Y:S01]  /*4c90*/  MUFU.TANH R44, R44 ;  /* 0x0000002c002c7308 */ /* 0x000fe20000002400 */
[----:B-1----:R-:W-:Y:S02]  /*4ca0*/  FSEL R39, R39, -INF , P2 ;  /* 0xff80000027277808 */ /* 0x002fe40001000000 */
[----:B------:R-:W-:Y:S02]  /*4cb0*/  ISETP.GT.AND P2, PT, R5, 0x41, PT ;  /* 0x000000410500780c */ /* 0x000fe40003f44270 */
[----:B------:R-:W-:-:S03]  /*4cc0*/  FMNMX.FTZ R17, R39, R20, !PT ;  /* 0x0000001427117209 */ /* 0x000fc60007810000 */
[----:B------:R-:W-:Y:S01]  /*4cd0*/  MUFU.TANH R45, R45 ;  /* 0x0000002d002d7308 */ /* 0x000fe20000002400 */
[----:B------:R-:W-:Y:S02]  /*4ce0*/  WARPGROUP.DEPBAR.LE gsb0, 0x0 ;  /* 0x00008000000079c5 */ /* 0x000fe40000010000 */
[----:B------:R-:W-:Y:S01]  /*4cf0*/  FMUL.FTZ R26, R26, UR10 ;  /* 0x0000000a1a1a7c20 */ /* 0x000fe20008410000 */
[----:B------:R-:W-:Y:S01]  /*4d00*/  FMUL.FTZ R27, R27, UR10 ;  /* 0x0000000a1b1b7c20 */ /* 0x000fe20008410000 */
[----:B------:R-:W-:Y:S01]  /*4d10*/  FMUL.FTZ R30, R30, UR10 ;  /* 0x0000000a1e1e7c20 */ /* 0x000fe20008410000 */
[----:B------:R-:W-:Y:S02]  /*4d20*/  FMUL.FTZ R31, R31, UR10 ;  /* 0x0000000a1f1f7c20 */ /* 0x000fe40008410000 */
[----:B------:R-:W-:Y:S01]  /*4d30*/  MUFU.TANH R32, R32 ;  /* 0x0000002000207308 */ /* 0x000fe20000002400 */
[----:B------:R-:W-:Y:S01]  /*4d40*/  FMUL.FTZ R24, R24, UR10 ;  /* 0x0000000a18187c20 */ /* 0x000fe20008410000 */
[----:B------:R-:W-:Y:S01]  /*4d50*/  FMUL.FTZ R25, R25, UR10 ;  /* 0x0000000a19197c20 */ /* 0x000fe20008410000 */
[----:B------:R-:W-:Y:S01]  /*4d60*/  FMUL.FTZ R28, R28, UR10 ;  /* 0x0000000a1c1c7c20 */ /* 0x000fe20008410000 */
[----:B------:R-:W-:Y:S01]  /*4d70*/  FMUL.FTZ R29, R29, UR10 ;  /* 0x0000000a1d1d7c20 */ /* 0x000fe20008410000 */
[----:B------:R1:W-:Y:S03]  /*4d80*/  @!P1 SYNCS.ARRIVE.TRANS64.RED.A1T0 RZ, [R0+URZ], RZ ;  /* 0x000000ff00ff99a7 */ /* 0x0003e6000810043f */
[----:B------:R-:W2:Y:S08]  /*4d90*/  MUFU.TANH R26, R26 ;  /* 0x0000001a001a7308 */ /* 0x000eb00000002400 */
[----:B------:R-:W3:Y:S08]  /*4da0*/  MUFU.TANH R27, R27 ;  /* 0x0000001b001b7308 */ /* 0x000ef00000002400 */
[----:B------:R-:W4:Y:S01]  /*4db0*/  MUFU.TANH R30, R30 ;  /* 0x0000001e001e7308 */ /* 0x000f220000002400 */
[----:B--2---:R-:W-:-:S02]  /*4dc0*/  FSEL R26, R26, -INF , P3 ;  /* 0xff8000001a1a7808 */ /* 0x004fc40001800000 */
[----:B------:R-:W-:Y:S02]  /*4dd0*/  ISETP.GT.AND P3, PT, R5, 0x48, PT ;  /* 0x000000480500780c */ /* 0x000fe40003f64270 */
[----:B------:R-:W-:-:S03]  /*4de0*/  FMNMX.FTZ R20, R26, R17, !PT ;  /* 0x000000111a147209 */ /* 0x000fc60007810000 */
[----:B------:R-:W2:Y:S01]  /*4df0*/  MUFU.TANH R31, R31 ;  /* 0x0000001f001f7308 */ /* 0x000ea20000002400 */
[----:B---3--:R-:W-:Y:S02]  /*4e00*/  FSEL R27, R27, -INF , P2 ;  /* 0xff8000001b1b7808 */ /* 0x008fe40001000000 */
[----:B------:R-:W-:Y:S02]  /*4e10*/  ISETP.GT.AND P2, PT, R5, 0x49, PT ;  /* 0x000000490500780c */ /* 0x000fe40003f44270 */
[----:B------:R-:W-:-:S03]  /*4e20*/  FMNMX.FTZ R5, R27, R20, !PT ;  /* 0x000000141b057209 */ /* 0x000fc60007810000 */
[----:B------:R-:W-:Y:S01]  /*4e30*/  MUFU.TANH R33, R33 ;  /* 0x0000002100217308 */ /* 0x000fe20000002400 */
[----:B----4-:R-:W-:Y:S02]  /*4e40*/  FSEL R30, R30, -INF , P3 ;  /* 0xff8000001e1e7808 */ /* 0x010fe40001800000 */
[----:B------:R-:W-:Y:S02]  /*4e50*/  ISETP.GT.AND P3, PT, R2, 0x1, PT ;  /* 0x000000010200780c */ /* 0x000fe40003f64270 */
[----:B------:R-:W-:Y:S02]  /*4e60*/  FMNMX.FTZ R20, R30, R5, !PT ;  /* 0x000000051e147209 */ /* 0x000fe40007810000 */
[----:B------:R-:W-:Y:S01]  /*4e70*/  FSEL R57, R57, -INF , P3 ;  /* 0xff80000039397808 */ /* 0x000fe20001800000 */
[----:B------:R-:W3:Y:S01]  /*4e80*/  MUFU.TANH R36, R36 ;  /* 0x0000002400247308 */ /* 0x000ee20000002400 */
[----:B--2---:R-:W-:Y:S02]  /*4e90*/  FSEL R31, R31, -INF , P2 ;  /* 0xff8000001f1f7808 */ /* 0x004fe40001000000 */
[----:B------:R-:W-:-:S02]  /*4ea0*/  ISETP.GT.AND P2, PT, R2, RZ, PT ;  /* 0x000000ff0200720c */ /* 0x000fc40003f44270 */
[----:B------:R-:W-:Y:S02]  /*4eb0*/  FMNMX.FTZ R20, R31, R20, !PT ;  /* 0x000000141f147209 */ /* 0x000fe40007810000 */
[----:B------:R-:W-:Y:S01]  /*4ec0*/  FSEL R56, R56, -INF , P2 ;  /* 0xff80000038387808 */ /* 0x000fe20001000000 */
[----:B------:R-:W-:Y:S01]  /*4ed0*/  MUFU.TANH R37, R37 ;  /* 0x0000002500257308 */ /* 0x000fe20000002400 */
[C---:B------:R-:W-:Y:S01]  /*4ee0*/  ISETP.GT.AND P2, PT, R2.reuse, 0x10, PT ;  /* 0x000000100200780c */ /* 0x040fe20003f44270 */
[----:B------:R-:W2:Y:S01]  /*4ef0*/  SHFL.BFLY PT, R5, R20, 0x2, 0x1f ;  /* 0x0c401f0014057f89 */ /* 0x000ea200000e0000 */
[----:B------:R-:W-:Y:S02]  /*4f00*/  ISETP.GT.AND P3, PT, R2, 0x11, PT ;  /* 0x000000110200780c */ /* 0x000fe40003f64270 */
[----:B------:R-:W-:Y:S02]  /*4f10*/  FSEL R48, R48, -INF , P2 ;  /* 0xff80000030307808 */ /* 0x000fe40001000000 */
[----:B------:R-:W-:Y:S01]  /*4f20*/  FSEL R49, R49, -INF , P3 ;  /* 0xff80000031317808 */ /* 0x000fe20001800000 */
[----:B------:R-:W4:Y:S01]  /*4f30*/  MUFU.TANH R24, R24 ;  /* 0x0000001800187308 */ /* 0x000f220000002400 */
[----:B------:R-:W-:-:S04]  /*4f40*/  ISETP.GT.AND P2, PT, R2, 0x20, PT ;  /* 0x000000200200780c */ /* 0x000fc80003f44270 */
[----:B------:R-:W-:Y:S02]  /*4f50*/  FSEL R40, R40, -INF , P2 ;  /* 0xff80000028287808 */ /* 0x000fe40001000000 */
[----:B------:R-:W-:Y:S01]  /*4f60*/  ISETP.GT.AND P2, PT, R2, 0x28, PT ;  /* 0x000000280200780c */ /* 0x000fe20003f44270 */
[----:B------:R-:W-:Y:S03]  /*4f70*/  MUFU.TANH R25, R25 ;  /* 0x0000001900197308 */ /* 0x000fe60000002400 */
[----:B------:R-:W-:Y:S02]  /*4f80*/  FSEL R44, R44, -INF , P2 ;  /* 0xff8000002c2c7808 */ /* 0x000fe40001000000 */
[----:B------:R-:W-:-:S03]  /*4f90*/  ISETP.GT.AND P2, PT, R2, 0x30, PT ;  /* 0x000000300200780c */ /* 0x000fc60003f44270 */
[----:B------:R-:W5:Y:S01]  /*4fa0*/  MUFU.TANH R28, R28 ;  /* 0x0000001c001c7308 */ /* 0x000f620000002400 */
[----:B------:R-:W-:Y:S02]  /*4fb0*/  FSEL R32, R32, -INF , P2 ;  /* 0xff80000020207808 */ /* 0x000fe40001000000 */
[----:B--2---:R-:W-:Y:S02]  /*4fc0*/  FMNMX.FTZ R5, R20, R5, !PT ;  /* 0x0000000514057209 */ /* 0x004fe40007810000 */
[----:B------:R-:W-:-:S03]  /*4fd0*/  ISETP.GT.AND P2, PT, R2, 0x38, PT ;  /* 0x000000380200780c */ /* 0x000fc60003f44270 */
[----:B------:R-:W2:Y:S01]  /*4fe0*/  SHFL.BFLY PT, R20, R5, 0x1, 0x1f ;  /* 0x0c201f0005147f89 */ /* 0x000ea200000e0000 */
[----:B---3--:R-:W-:Y:S01]  /*4ff0*/  FSEL R36, R36, -INF , P2 ;  /* 0xff80000024247808 */ /* 0x008fe20001000000 */
[----:B------:R-:W3:Y:S01]  /*5000*/  MUFU.TANH R29, R29 ;  /* 0x0000001d001d7308 */ /* 0x000ee20000002400 */
[----:B------:R-:W-:-:S04]  /*5010*/  ISETP.GT.AND P2, PT, R2, 0x40, PT ;  /* 0x000000400200780c */ /* 0x000fc80003f44270 */
[----:B----4-:R-:W-:Y:S02]  /*5020*/  FSEL R24, R24, -INF , P2 ;  /* 0xff80000018187808 */ /* 0x010fe40001000000 */
[----:B------:R-:W-:-:S04]  /*5030*/  ISETP.GT.AND P2, PT, R2, 0x48, PT ;  /* 0x000000480200780c */ /* 0x000fc80003f44270 */
[----:B-----5:R-:W-:Y:S02]  /*5040*/  FSEL R28, R28, -INF , P2 ;  /* 0xff8000001c1c7808 */ /* 0x020fe40001000000 */
[----:B--2---:R-:W-:Y:S02]  /*5050*/  FMNMX.FTZ R3, R5, R20, !PT ;  /* 0x0000001405037209 */ /* 0x004fe40007810000 */
[----:B------:R-:W-:Y:S02]  /*5060*/  FMNMX.FTZ R5, R56, R57, !PT ;  /* 0x0000003938057209 */ /* 0x000fe40007810000 */
[C---:B------:R-:W-:Y:S01]  /*5070*/  FSETP.NEU.FTZ.AND P3, PT, R3.reuse, -INF , PT ;  /* 0xff8000000300780b */ /* 0x040fe20003f7d000 */
[----:B------:R-:W-:Y:S01]  /*5080*/  FMUL.FTZ R17, R3, UR4 ;  /* 0x0000000403117c20 */ /* 0x000fe20008410000 */
[----:B------:R-:W-:-:S04]  /*5090*/  FMNMX.FTZ R4, R60, R5, !PT ;  /* 0x000000053c047209 */ /* 0x000fc80007810000 */
[----:B------:R-:W-:Y:S02]  /*50a0*/  FMNMX.FTZ R5, R61, R4, !PT ;  /* 0x000000043d057209 */ /* 0x000fe40007810000 */
[----:B------:R-:W-:Y:S02]  /*50b0*/  FSEL R17, R17, RZ, P3 ;  /* 0x000000ff11117208 */ /* 0x000fe40001800000 */
[----:B------:R-:W-:Y:S02]  /*50c0*/  FMNMX.FTZ R4, R48, R5, !PT ;  /* 0x0000000530047209 */ /* 0x000fe40007810000 */
[----:B------:R-:W-:Y:S01]  /*50d0*/  ISETP.GT.AND P3, PT, R2, 0x21, PT ;  /* 0x000000210200780c */ /* 0x000fe20003f64270 */
[--C-:B------:R-:W-:Y:S01]  /*50e0*/  FFMA.FTZ R58, R58, UR4, -R17.reuse ;  /* 0x000000043a3a7c23 */ /* 0x100fe20008010811 */
[----:B------:R-:W-:Y:S01]  /*50f0*/  FMNMX.FTZ R5, R49, R4, !PT ;  /* 0x0000000431057209 */ /* 0x000fe20007810000 */
[--C-:B------:R-:W-:Y:S01]  /*5100*/  FFMA.FTZ R59, R59, UR4, -R17.reuse ;  /* 0x000000043b3b7c23 */ /* 0x100fe20008010811 */
[----:B------:R-:W-:Y:S01]  /*5110*/  FSEL R41, R41, -INF , P3 ;  /* 0xff80000029297808 */ /* 0x000fe20001800000 */
[--C-:B------:R-:W-:Y:S01]  /*5120*/  FFMA.FTZ R62, R62, UR4, -R17.reuse ;  /* 0x000000043e3e7c23 */ /* 0x100fe20008010811 */
[----:B------:R-:W-:Y:S01]  /*5130*/  FMNMX.FTZ R4, R52, R5, !PT ;  /* 0x0000000534047209 */ /* 0x000fe20007810000 */
[----:B------:R-:W-:Y:S01]  /*5140*/  MUFU.EX2 R58, R58 ;  /* 0x0000003a003a7308 */ /* 0x000fe20000000800 */
[----:B------:R-:W-:Y:S01]  /*5150*/  ISETP.GT.AND P3, PT, R2, 0x29, PT ;  /* 0x000000290200780c */ /* 0x000fe20003f64270 */
[--C-:B------:R-:W-:Y:S01]  /*5160*/  FFMA.FTZ R63, R63, UR4, -R17.reuse ;  /* 0x000000043f3f7c23 */ /* 0x100fe20008010811 */
[----:B------:R-:W-:Y:S01]  /*5170*/  FMNMX.FTZ R5, R53, R4, !PT ;  /* 0x0000000435057209 */ /* 0x000fe20007810000 */
[--C-:B------:R-:W-:Y:S01]  /*5180*/  FFMA.FTZ R50, R50, UR4, -R17.reuse ;  /* 0x0000000432327c23 */ /* 0x100fe20008010811 */
[----:B------:R-:W-:Y:S01]  /*5190*/  FSEL R45, R45, -INF , P3 ;  /* 0xff8000002d2d7808 */ /* 0x000fe20001800000 */
[--C-:B------:R-:W-:Y:S01]  /*51a0*/  FFMA.FTZ R51, R51, UR4, -R17.reuse ;  /* 0x0000000433337c23 */ /* 0x100fe20008010811 */
[----:B------:R-:W-:Y:S01]  /*51b0*/  FMNMX.FTZ R4, R40, R5, !PT ;  /* 0x0000000528047209 */ /* 0x000fe20007810000 */
[----:B------:R-:W2:Y:S01]  /*51c0*/  MUFU.EX2 R59, R59 ;  /* 0x0000003b003b7308 */ /* 0x000ea20000000800 */
        /* <DEDUP_REMOVED lines=15> */
[----:B------:R-:W4:Y:S01]  /*52c0*/  MUFU.EX2 R63, R63 ;  /* 0x0000003f003f7308 */ /* 0x000f220000000800 */
        /* <DEDUP_REMOVED lines=12> */
[----:B---3--:R-:W-:Y:S01]  /*5390*/  FSEL R29, R29, -INF , P3 ;  /* 0xff8000001d1d7808 */ /* 0x008fe20001800000 */
[--C-:B------:R-:W-:Y:S01]  /*53a0*/  FFMA.FTZ R27, R27, UR4, -R17.reuse ;  /* 0x000000041b1b7c23 */ /* 0x100fe20008010811 */
[----:B------:R-:W-:Y:S01]  /*53b0*/  FMNMX.FTZ R4, R24, R5, !PT ;  /* 0x0000000518047209 */ /* 0x000fe20007810000 */
[----:B------:R-:W3:Y:S01]  /*53c0*/  MUFU.EX2 R51, R51 ;  /* 0x0000003300337308 */ /* 0x000ee20000000800 */
[--C-:B------:R-:W-:Y:S01]  /*53d0*/  FFMA.FTZ R30, R30, UR4, -R17.reuse ;  /* 0x000000041e1e7c23 */ /* 0x100fe20008010811 */
[----:B------:R-:W-:Y:S01]  /*53e0*/  FFMA.FTZ R17, R31, UR4, -R17 ;  /* 0x000000041f117c23 */ /* 0x000fe20008010811 */
[----:B------:R-:W-:-:S02]  /*53f0*/  FMNMX.FTZ R5, R25, R4, !PT ;  /* 0x0000000419057209 */ /* 0x000fc40007810000 */
[----:B--2---:R-:W-:Y:S02]  /*5400*/  F2FP.BF16.F32.PACK_AB R209, R59, R58 ;  /* 0x0000003a3bd1723e */ /* 0x004fe400000010ff */
[----:B------:R-:W-:Y:S01]  /*5410*/  FMNMX.FTZ R2, R28, R5, !PT ;  /* 0x000000051c027209 */ /* 0x000fe20007810000 */
[----:B------:R-:W-:Y:S01]  /*5420*/  MUFU.EX2 R54, R54 ;  /* 0x0000003600367308 */ /* 0x000fe20000000800 */
[----:B----4-:R-:W-:Y:S02]  /*5430*/  F2FP.BF16.F32.PACK_AB R211, R63, R62 ;  /* 0x0000003e3fd3723e */ /* 0x010fe400000010ff */
[----:B------:R-:W-:Y:S02]  /*5440*/  FMNMX.FTZ R2, R29, R2, !PT ;  /* 0x000000021d027209 */ /* 0x000fe40007810000 */
[----:B------:R-:W-:-:S03]  /*5450*/  MOV R31, R151 ;  /* 0x00000097001f7202 */ /* 0x000fc60000000f00 */
[----:B------:R-:W2:Y:S01]  /*5460*/  SHFL.BFLY PT, R5, R2, 0x2, 0x1f ;  /* 0x0c401f0002057f89 */ /* 0x000ea200000e0000 */
[----:B------:R-:W4:Y:S01]  /*5470*/  MUFU.EX2 R55, R55 ;  /* 0x0000003700377308 */ /* 0x000f220000000800 */
[----:B---3--:R-:W-:-:S07]  /*5480*/  F2FP.BF16.F32.PACK_AB R205, R51, R50 ;  /* 0x0000003233cd723e */ /* 0x008fce00000010ff */
[----:B------:R-:W-:Y:S08]  /*5490*/  MUFU.EX2 R42, R42 ;  /* 0x0000002a002a7308 */ /* 0x000ff00000000800 */
[----:B------:R-:W3:Y:S01]  /*54a0*/  MUFU.EX2 R43, R43 ;  /* 0x0000002b002b7308 */ /* 0x000ee20000000800 */
[----:B----4-:R-:W-:Y:S02]  /*54b0*/  F2FP.BF16.F32.PACK_AB R207, R55, R54 ;  /* 0x0000003637cf723e */ /* 0x010fe400000010ff */
[----:B--2---:R-:W-:-:S05]  /*54c0*/  FMNMX.FTZ R5, R2, R5, !PT ;  /* 0x0000000502057209 */ /* 0x004fca0007810000 */
[----:B------:R-:W-:Y:S01]  /*54d0*/  MUFU.EX2 R46, R46 ;  /* 0x0000002e002e7308 */ /* 0x000fe20000000800 */
[----:B------:R-:W2:Y:S07]  /*54e0*/  SHFL.BFLY PT, R4, R5, 0x1, 0x1f ;  /* 0x0c201f0005047f89 */ /* 0x000eae00000e0000 */
[----:B------:R-:W4:Y:S01]  /*54f0*/  MUFU.EX2 R47, R47 ;  /* 0x0000002f002f7308 */ /* 0x000f220000000800 */
[----:B---3--:R-:W-:-:S07]  /*5500*/  F2FP.BF16.F32.PACK_AB R201, R43, R42 ;  /* 0x0000002a2bc9723e */ /* 0x008fce00000010ff */
[----:B------:R-:W-:Y:S08]  /*5510*/  MUFU.EX2 R34, R34 ;  /* 0x0000002200227308 */ /* 0x000ff00000000800 */
[----:B------:R-:W3:Y:S01]  /*5520*/  MUFU.EX2 R35, R35 ;  /* 0x0000002300237308 */ /* 0x000ee20000000800 */
[----:B----4-:R-:W-:Y:S02]  /*5530*/  F2FP.BF16.F32.PACK_AB R203, R47, R46 ;  /* 0x0000002e2fcb723e */ /* 0x010fe400000010ff */
[----:B--2---:R-:W-:Y:S01]  /*5540*/  FMNMX.FTZ R4, R5, R4, !PT ;  /* 0x0000000405047209 */ /* 0x004fe20007810000 */
[----:B------:R-:W-:Y:S01]  /*5550*/  FADD.FTZ R5, R58, R59 ;  /* 0x0000003b3a057221 */ /* 0x000fe20000010000 */
[----:B------:R-:W-:Y:S01]  /*5560*/  IMAD.MOV.U32 R59, RZ, RZ, R151 ;  /* 0x000000ffff3b7224 */ /* 0x000fe200078e0097 */
[----:B------:R-:W-:-:S02]  /*5570*/  MOV R58, R151 ;  /* 0x00000097003a7202 */ /* 0x000fc40000000f00 */
[----:B------:R-:W-:Y:S01]  /*5580*/  MUFU.EX2 R38, R38 ;  /* 0x0000002600267308 */ /* 0x000fe20000000800 */
[C---:B------:R-:W-:Y:S01]  /*5590*/  FMUL.FTZ R2, R4.reuse, UR4 ;  /* 0x0000000404027c20 */ /* 0x040fe20008410000 */
[----:B------:R-:W-:Y:S01]  /*55a0*/  FSETP.NEU.FTZ.AND P2, PT, R4, -INF , PT ;  /* 0xff8000000400780b */ /* 0x000fe20003f5d000 */
[----:B------:R-:W-:Y:S01]  /*55b0*/  FADD.FTZ R20, R62, R5 ;  /* 0x000000053e147221 */ /* 0x000fe20000010000 */
[----:B------:R-:W-:Y:S02]  /*55c0*/  MOV R62, R151 ;  /* 0x00000097003e7202 */ /* 0x000fe40000000f00 */
[----:B------:R-:W-:Y:S01]  /*55d0*/  FSEL R2, R2, RZ, P2 ;  /* 0x000000ff02027208 */ /* 0x000fe20001000000 */
[----:B------:R-:W-:Y:S01]  /*55e0*/  FADD.FTZ R5, R63, R20 ;  /* 0x000000143f057221 */ /* 0x000fe20000010000 */
[----:B------:R-:W-:Y:S01]  /*55f0*/  MUFU.EX2 R39, R39 ;  /* 0x0000002700277308 */ /* 0x000fe20000000800 */
        /* <DEDUP_REMOVED lines=10> */
[----:B------:R-:W-:Y:S01]  /*56a0*/  FADD.FTZ R20, R50, R5 ;  /* 0x0000000532147221 */ /* 0x000fe20000010000 */
[--C-:B------:R-:W-:Y:S01]  /*56b0*/  FFMA.FTZ R53, R53, UR4, -R2.reuse ;  /* 0x0000000435357c23 */ /* 0x100fe20008010802 */
[--C-:B------:R-:W-:Y:S01]  /*56c0*/  FFMA.FTZ R40, R40, UR4, -R2.reuse ;  /* 0x0000000428287c23 */ /* 0x100fe20008010802 */
[----:B------:R-:W-:Y:S01]  /*56d0*/  FFMA.FTZ R41, R41, UR4, -R2 ;  /* 0x0000000429297c23 */ /* 0x000fe20008010802 */
[----:B------:R-:W-:Y:S01]  /*56e0*/  FADD.FTZ R21, R51, R20 ;  /* 0x0000001433157221 */ /* 0x000fe20000010000 */
[--C-:B------:R-:W-:Y:S01]  /*56f0*/  FFMA.FTZ R44, R44, UR4, -R2.reuse ;  /* 0x000000042c2c7c23 */ /* 0x100fe20008010802 */
[----:B------:R-:W2:Y:S01]  /*5700*/  MUFU.EX2 R57, R57 ;  /* 0x0000003900397308 */ /* 0x000ea20000000800 */
[--C-:B------:R-:W-:Y:S01]  /*5710*/  FFMA.FTZ R45, R45, UR4, -R2.reuse ;  /* 0x000000042d2d7c23 */ /* 0x100fe20008010802 */
[----:B------:R-:W-:Y:S01]  /*5720*/  FADD.FTZ R64, R54, R21 ;  /* 0x0000001536407221 */ /* 0x000fe20000010000 */
[--C-:B------:R-:W-:Y:S01]  /*5730*/  FFMA.FTZ R32, R32, UR4, -R2.reuse ;  /* 0x0000000420207c23 */ /* 0x100fe20008010802 */
[--C-:B------:R-:W-:Y:S01]  /*5740*/  FFMA.FTZ R33, R33, UR4, -R2.reuse ;  /* 0x0000000421217c23 */ /* 0x100fe20008010802 */
[----:B------:R-:W-:Y:S01]  /*5750*/  FFMA.FTZ R36, R36, UR4, -R2 ;  /* 0x0000000424247c23 */ /* 0x000fe20008010802 */
[----:B------:R-:W-:Y:S01]  /*5760*/  FADD.FTZ R21, R55, R64 ;  /* 0x0000004037157221 */ /* 0x000fe20000010000 */
[--C-:B------:R-:W-:Y:S01]  /*5770*/  FFMA.FTZ R37, R37, UR4, -R2.reuse ;  /* 0x0000000425257c23 */ /* 0x100fe20008010802 */
[----:B------:R-:W4:Y:S01]  /*5780*/  MUFU.EX2 R60, R60 ;  /* 0x0000003c003c7308 */ /* 0x000f220000000800 */
[--C-:B------:R-:W-:Y:S01]  /*5790*/  FFMA.FTZ R24, R24, UR4, -R2.reuse ;  /* 0x0000000418187c23 */ /* 0x100fe20008010802 */
[----:B------:R-:W-:Y:S01]  /*57a0*/  FADD.FTZ R64, R42, R21 ;  /* 0x000000152a407221 */ /* 0x000fe20000010000 */
[--C-:B------:R-:W-:Y:S01]  /*57b0*/  FFMA.FTZ R25, R25, UR4, -R2.reuse ;  /* 0x0000000419197c23 */ /* 0x100fe20008010802 */
[--C-:B------:R-:W-:Y:S01]  /*57c0*/  FFMA.FTZ R28, R28, UR4, -R2.reuse ;  /* 0x000000041c1c7c23 */ /* 0x100fe20008010802 */
[----:B------:R-:W-:Y:S01]  /*57d0*/  FFMA.FTZ R2, R29, UR4, -R2 ;  /* 0x000000041d027c23 */ /* 0x000fe20008010802 */
[----:B------:R-:W-:Y:S01]  /*57e0*/  FADD.FTZ R21, R43, R64 ;  /* 0x000000402b157221 */ /* 0x000fe20000010000 */
[----:B---3--:R-:W-:Y:S01]  /*57f0*/  F2FP.BF16.F32.PACK_AB R197, R35, R34 ;  /* 0x0000002223c5723e */ /* 0x008fe200000010ff */
[----:B------:R-:W3:Y:S01]  /*5800*/  MUFU.EX2 R61, R61 ;  /* 0x0000003d003d7308 */ /* 0x000ee20000000800 */
[----:B--2---:R-:W-:Y:S01]  /*5810*/  FADD.FTZ R5, R56, R57 ;  /* 0x0000003938057221 */ /* 0x004fe20000010000 */
[----:B-1----:R-:W-:Y:S01]  /*5820*/  FADD.FTZ R0, R46, R21 ;  /* 0x000000152e007221 */ /* 0x002fe20000010000 */
[----:B------:R-:W-:Y:S01]  /*5830*/  F2FP.BF16.F32.PACK_AB R199, R39, R38 ;  /* 0x0000002627c7723e */ /* 0x000fe200000010ff */
[----:B------:R-:W-:Y:S01]  /*5840*/  IMAD.MOV.U32 R55, RZ, RZ, R151 ;  /* 0x000000ffff377224 */ /* 0x000fe200078e0097 */
[----:B------:R-:W-:Y:S01]  /*5850*/  F2FP.BF16.F32.PACK_AB R208, R57, R56 ;  /* 0x0000003839d0723e */ /* 0x000fe200000010ff */
[----:B------:R-:W-:Y:S01]  /*5860*/  FADD.FTZ R21, R47, R0 ;  /* 0x000000002f157221 */ /* 0x000fe20000010000 */
[-C--:B------:R-:W-:Y:S01]  /*5870*/  MOV R64, R151.reuse ;  /* 0x0000009700407202 */ /* 0x080fe20000000f00 */
[----:B------:R-:W1:Y:S01]  /*5880*/  MUFU.EX2 R48, R48 ;  /* 0x0000003000307308 */ /* 0x000e620000000800 */
[----:B----4-:R-:W-:Y:S01]  /*5890*/  FADD.FTZ R20, R60, R5 ;  /* 0x000000053c147221 */ /* 0x010fe20000010000 */
[--C-:B------:R-:W-:Y:S01]  /*58a0*/  IMAD.MOV.U32 R57, RZ, RZ, R151.reuse ;  /* 0x000000ffff397224 */ /* 0x100fe200078e0097 */
[-C--:B------:R-:W-:Y:S01]  /*58b0*/  MOV R56, R151.reuse ;  /* 0x0000009700387202 */ /* 0x080fe20000000f00 */
[--C-:B------:R-:W-:Y:S01]  /*58c0*/  IMAD.MOV.U32 R51, RZ, RZ, R151.reuse ;  /* 0x000000ffff337224 */ /* 0x100fe200078e0097 */
[-C--:B------:R-:W-:Y:S01]  /*58d0*/  MOV R54, R151.reuse ;  /* 0x0000009700367202 */ /* 0x080fe20000000f00 */
[--C-:B------:R-:W-:Y:S01]  /*58e0*/  IMAD.MOV.U32 R47, RZ, RZ, R151.reuse ;  /* 0x000000ffff2f7224 */ /* 0x100fe200078e0097 */
[-C--:B------:R-:W-:Y:S01]  /*58f0*/  MOV R50, R151.reuse ;  /* 0x0000009700327202 */ /* 0x080fe20000000f00 */
[----:B------:R-:W2:Y:S01]  /*5900*/  MUFU.EX2 R49, R49 ;  /* 0x0000003100317308 */ /* 0x000ea20000000800 */
[C---:B---3--:R-:W-:Y:S01]  /*5910*/  FADD.FTZ R5, R61.reuse, R20 ;  /* 0x000000143d057221 */ /* 0x048fe20000010000 */
[----:B------:R-:W-:Y:S01]  /*5920*/  F2FP.BF16.F32.PACK_AB R210, R61, R60 ;  /* 0x0000003c3dd2723e */ /* 0x000fe200000010ff */
[--C-:B------:R-:W-:Y:S01]  /*5930*/  IMAD.MOV.U32 R61, RZ, RZ, R151.reuse ;  /* 0x000000ffff3d7224 */ /* 0x100fe200078e0097 */
[-C--:B------:R-:W-:Y:S01]  /*5940*/  MOV R60, R151.reuse ;  /* 0x00000097003c7202 */ /* 0x080fe20000000f00 */
[----:B------:R-:W-:Y:S01]  /*5950*/  IMAD.MOV.U32 R43, RZ, RZ, R151 ;  /* 0x000000ffff2b7224 */ /* 0x000fe200078e0097 */
[----:B------:R-:W-:-:S02]  /*5960*/  MOV R46, R151 ;  /* 0x00000097002e7202 */ /* 0x000fc40000000f00 */
[----:B------:R-:W3:Y:S01]  /*5970*/  MUFU.EX2 R52, R52 ;  /* 0x0000003400347308 */ /* 0x000ee20000000800 */
[----:B-1----:R-:W-:Y:S01]  /*5980*/  FADD.FTZ R20, R48, R5 ;  /* 0x0000000530147221 */ /* 0x002fe20000010000 */
[----:B------:R-:W-:-:S06]  /*5990*/  MOV R42, R151 ;  /* 0x00000097002a7202 */ /* 0x000fcc0000000f00 */
[----:B------:R-:W1:Y:S01]  /*59a0*/  MUFU.EX2 R53, R53 ;  /* 0x0000003500357308 */ /* 0x000e620000000800 */
[C---:B--2---:R-:W-:Y:S01]  /*59b0*/  FADD.FTZ R5, R49.reuse, R20 ;  /* 0x0000001431057221 */ /* 0x044fe20000010000 */
[----:B------:R-:W-:Y:S01]  /*59c0*/  F2FP.BF16.F32.PACK_AB R204, R49, R48 ;  /* 0x0000003031cc723e */ /* 0x000fe200000010ff */
[----:B------:R-:W-:Y:S01]  /*59d0*/  IMAD.MOV.U32 R49, RZ, RZ, R151 ;  /* 0x000000ffff317224 */ /* 0x000fe200078e0097 */
[----:B------:R-:W-:-:S04]  /*59e0*/  MOV R48, R151 ;  /* 0x0000009700307202 */ /* 0x000fc80000000f00 */
[----:B------:R-:W2:Y:S01]  /*59f0*/  MUFU.EX2 R40, R40 ;  /* 0x0000002800287308 */ /* 0x000ea20000000800 */
[----:B---3--:R-:W-:-:S07]  /*5a00*/  FADD.FTZ R20, R52, R5 ;  /* 0x0000000534147221 */ /* 0x008fce0000010000 */
[----:B------:R-:W3:Y:S01]  /*5a10*/  MUFU.EX2 R41, R41 ;  /* 0x0000002900297308 */ /* 0x000ee20000000800 */
[C---:B-1----:R-:W-:Y:S01]  /*5a20*/  FADD.FTZ R5, R53.reuse, R20 ;  /* 0x0000001435057221 */ /* 0x042fe20000010000 */
[----:B------:R-:W-:Y:S01]  /*5a30*/  FADD.FTZ R20, R34, R21 ;  /* 0x0000001522147221 */ /* 0x000fe20000010000 */
[----:B------:R-:W-:Y:S01]  /*5a40*/  F2FP.BF16.F32.PACK_AB R206, R53, R52 ;  /* 0x0000003435ce723e */ /* 0x000fe200000010ff */
[--C-:B------:R-:W-:Y:S01]  /*5a50*/  IMAD.MOV.U32 R53, RZ, RZ, R151.reuse ;  /* 0x000000ffff357224 */ /* 0x100fe200078e0097 */
[-C--:B------:R-:W-:Y:S01]  /*5a60*/  MOV R52, R151.reuse ;  /* 0x0000009700347202 */ /* 0x080fe20000000f00 */
[----:B------:R-:W-:Y:S01]  /*5a70*/  FADD.FTZ R21, R35, R20 ;  /* 0x0000001423157221 */ /* 0x000fe20000010000 */
[----:B------:R-:W-:Y:S01]  /*5a80*/  IMAD.MOV.U32 R35, RZ, RZ, R151 ;  /* 0x000000ffff237224 */ /* 0x000fe200078e0097 */
[----:B------:R-:W1:Y:S01]  /*5a90*/  MUFU.EX2 R44, R44 ;  /* 0x0000002c002c7308 */ /* 0x000e620000000800 */
[----:B--2---:R-:W-:Y:S01]  /*5aa0*/  FADD.FTZ R0, R40, R5 ;  /* 0x0000000528007221 */ /* 0x004fe20000010000 */
[----:B------:R-:W-:Y:S01]  /*5ab0*/  FADD.FTZ R20, R38, R21 ;  /* 0x0000001526147221 */ /* 0x000fe20000010000 */
[----:B------:R-:W-:Y:S01]  /*5ac0*/  MOV R38, R151 ;  /* 0x0000009700267202 */ /* 0x000fe20000000f00 */
[----:B------:R-:W-:-:S02]  /*5ad0*/  IMAD.MOV.U32 R34, RZ, RZ, R151 ;  /* 0x000000ffff227224 */ /* 0x000fc400078e0097 */
[----:B------:R-:W-:Y:S01]  /*5ae0*/  FADD.FTZ R21, R39, R20 ;  /* 0x0000001427157221 */ /* 0x000fe20000010000 */
[--C-:B------:R-:W-:Y:S01]  /*5af0*/  IMAD.MOV.U32 R39, RZ, RZ, R151.reuse ;  /* 0x000000ffff277224 */ /* 0x100fe200078e0097 */
[----:B------:R-:W2:Y:S01]  /*5b00*/  MUFU.EX2 R45, R45 ;  /* 0x0000002d002d7308 */ /* 0x000ea20000000800 */
[C---:B---3--:R-:W-:Y:S01]  /*5b10*/  FADD.FTZ R5, R41.reuse, R0 ;  /* 0x0000000029057221 */ /* 0x048fe20000010000 */
[----:B------:R-:W-:Y:S01]  /*5b20*/  F2FP.BF16.F32.PACK_AB R200, R41, R40 ;  /* 0x0000002829c8723e */ /* 0x000fe200000010ff */
[----:B------:R-:W-:Y:S01]  /*5b30*/  IMAD.MOV.U32 R41, RZ, RZ, R151 ;  /* 0x000000ffff297224 */ /* 0x000fe200078e0097 */
[----:B------:R-:W-:-:S04]  /*5b40*/  MOV R40, R151 ;  /* 0x0000009700287202 */ /* 0x000fc80000000f00 */
[----:B------:R-:W3:Y:S01]  /*5b50*/  MUFU.EX2 R32, R32 ;  /* 0x0000002000207308 */ /* 0x000ee20000000800 */
[----:B-1----:R-:W-:-:S07]  /*5b60*/  FADD.FTZ R0, R44, R5 ;  /* 0x000000052c007221 */ /* 0x002fce0000010000 */
        /* <DEDUP_REMOVED lines=22> */
[----:B--2---:R-:W-:-:S07]  /*5cd0*/  FADD.FTZ R20, R30, R21 ;  /* 0x000000151e147221 */ /* 0x004fce0000010000 */
[----:B------:R-:W2:Y:S01]  /*5ce0*/  MUFU.EX2 R17, R17 ;  /* 0x0000001100117308 */ /* 0x000ea20000000800 */
[C---:B---3--:R-:W-:Y:S01]  /*5cf0*/  FADD.FTZ R29, R37.reuse, R0 ;  /* 0x00000000251d7221 */ /* 0x048fe20000010000 */
[----:B------:R-:W-:Y:S01]  /*5d00*/  F2FP.BF16.F32.PACK_AB R198, R37, R36 ;  /* 0x0000002425c6723e */ /* 0x000fe200000010ff */
[----:B------:R-:W-:Y:S01]  /*5d10*/  IMAD.MOV.U32 R37, RZ, RZ, R151 ;  /* 0x000000ffff257224 */ /* 0x000fe200078e0097 */
[----:B------:R-:W-:-:S04]  /*5d20*/  MOV R36, R151 ;  /* 0x0000009700247202 */ /* 0x000fc80000000f00 */
[----:B------:R-:W3:Y:S01]  /*5d30*/  MUFU.EX2 R25, R25 ;  /* 0x0000001900197308 */ /* 0x000ee20000000800 */
[----:B-1----:R-:W-:Y:S01]  /*5d40*/  FADD.FTZ R0, R24, R29 ;  /* 0x0000001d18007221 */ /* 0x002fe20000010000 */
[----:B------:R-:W-:-:S06]  /*5d50*/  MOV R29, R151 ;  /* 0x00000097001d7202 */ /* 0x000fcc0000000f00 */
[----:B------:R-:W1:Y:S01]  /*5d60*/  MUFU.EX2 R28, R28 ;  /* 0x0000001c001c7308 */ /* 0x000e620000000800 */
[C---:B--2---:R-:W-:Y:S01]  /*5d70*/  FADD.FTZ R5, R17.reuse, R20 ;  /* 0x0000001411057221 */ /* 0x044fe20000010000 */
[----:B------:R-:W-:Y:S01]  /*5d80*/  F2FP.BF16.F32.PACK_AB R195, R17, R30 ;  /* 0x0000001e11c3723e */ /* 0x000fe200000010ff */
[----:B------:R-:W-:-:S05]  /*5d90*/  IMAD.MOV.U32 R30, RZ, RZ, R151 ;  /* 0x000000ffff1e7224 */ /* 0x000fca00078e0097 */
[----:B------:R2:W4:Y:S01]  /*5da0*/  MUFU.EX2 R21, R2 ;  /* 0x0000000200157308 */ /* 0x0005220000000800 */
[C---:B---3--:R-:W-:Y:S01]  /*5db0*/  FADD.FTZ R17, R25.reuse, R0 ;  /* 0x0000000019117221 */ /* 0x048fe20000010000 */
[----:B------:R-:W-:Y:S01]  /*5dc0*/  F2FP.BF16.F32.PACK_AB R192, R25, R24 ;  /* 0x0000001819c0723e */ /* 0x000fe200000010ff */
[----:B------:R-:W-:Y:S01]  /*5dd0*/  IMAD.MOV.U32 R24, RZ, RZ, R151 ;  /* 0x000000ffff187224 */ /* 0x000fe200078e0097 */
[----:B------:R-:W-:Y:S01]  /*5de0*/  MOV R25, R151 ;  /* 0x0000009700197202 */ /* 0x000fe20000000f00 */
[----:B-1----:R-:W-:Y:S01]  /*5df0*/  FADD.FTZ R0, R28, R17 ;  /* 0x000000111c007221 */ /* 0x002fe20000010000 */
[----:B--2---:R-:W-:-:S03]  /*5e00*/  IMAD.MOV.U32 R2, RZ, RZ, 0x3f800000 ;  /* 0x3f800000ff027424 */ /* 0x004fc600078e00ff */
[C---:B----4-:R-:W-:Y:S01]  /*5e10*/  FADD.FTZ R17, R21.reuse, R0 ;  /* 0x0000000015117221 */ /* 0x050fe20000010000 */
[----:B------:R-:W-:Y:S01]  /*5e20*/  F2FP.BF16.F32.PACK_AB R194, R21, R28 ;  /* 0x0000001c15c2723e */ /* 0x000fe200000010ff */
[----:B------:R-:W-:Y:S02]  /*5e30*/  IMAD.MOV.U32 R0, RZ, RZ, 0x3f800000 ;  /* 0x3f800000ff007424 */ /* 0x000fe400078e00ff */
[----:B------:R-:W-:Y:S01]  /*5e40*/  IMAD.MOV.U32 R28, RZ, RZ, R151 ;  /* 0x000000ffff1c7224 */ /* 0x000fe200078e0097 */
[----:B------:R-:W-:Y:S06]  /*5e50*/  @!P2 BRA `(.L_x_1962) ;  /* 0x0000004400a8a947 */ /* 0x000fec0003800000 */
[----:B------:R-:W-:Y:S01]  /*5e60*/  R2UR UR61, R16 ;  /* 0x00000000103d72ca */ /* 0x000fe200000e0000 */
[----:B------:R-:W-:Y:S01]  /*5e70*/  ULDC.64 UR4, c[0x0][0x3f8] ;  /* 0x0000fe0000047ab9 */ /* 0x000fe20000000a00 */
[----:B------:R-:W-:Y:S01]  /*5e80*/  MOV R20, R3 ;  /* 0x0000000300147202 */ /* 0x000fe20000000f00 */
        /* <DEDUP_REMOVED lines=66> */
[----:B------:R-:W-:Y:S01]  /*62b0*/  IMAD.U32 R225, RZ, RZ, UR4 ;  /* 0x00000004ffe17e24 */ /* 0x000fe2000f8e00ff */
[----:B------:R-:W-:Y:S01]  /*62c0*/  MOV R227, UR5 ;  /* 0x0000000500e37c02 */ /* 0x000fe20008000f00 */
[----:B------:R-:W-:Y:S01]  /*62d0*/  UMOV UR45, UR47 ;  /* 0x0000002f002d7c82 */ /* 0x000fe20008000000 */
[----:B------:R-:W-:-:S05]  /*62e0*/  UMOV UR41, UR46 ;  /* 0x0000002e00297c82 */ /* 0x000fca0008000000 */
.L_x_1971:
        /* <DEDUP_REMOVED lines=8> */
.L_x_1963:
[----:B------:R-:W-:Y:S01]  /*6370*/  R2UR UR4, R16 ;  /* 0x00000000100472ca */ /* 0x000fe200000e0000 */
[----:B------:R-:W-:-:S12]  /*6380*/  ULEA UR47, UR46, UR60, 0x3 ;  /* 0x0000003c2e2f7291 */ /* 0x000fd8000f8e183f */
[----:B------:R-:W-:-:S04]  /*6390*/  MOV R3, UR4 ;  /* 0x0000000400037c02 */ /* 0x000fc80008000f00 */
[----:B------:R-:W-:-:S04]  /*63a0*/  SHF.L.U32 R3, R3, 0x1f, RZ ;  /* 0x0000001f03037819 */ /* 0x000fc800000006ff */
[----:B------:R1:W2:Y:S01]  /*63b0*/  SYNCS.PHASECHK.TRANS64.TRYWAIT P2, [UR47+0x38830], R3 ;  /* 0x03883003ff0075a7 */ /* 0x0002a2000804016f */
[----:B------:R-:W-:Y:S05]  /*63c0*/  @!P0 BRA `(.L_x_1964) ;  /* 0x0000000000048947 */ /* 0x000fea0003800000 */
[----:B------:R-:W-:Y:S01]  /*63d0*/  BPT.TRAP 0x1 ;  /* 0x000000040000795c */ /* 0x000fe20000300000 */
.L_x_1964:
[----:B--2---:R-:W-:Y:S05]  /*63e0*/  @P2 BRA `(.L_x_1965) ;  /* 0x0000000000082947 */ /* 0x004fea0003800000 */
[----:B------:R-:W2:Y:S02]  /*63f0*/  SYNCS.PHASECHK.TRANS64.TRYWAIT P2, [UR47+0x38830], R3 ;  /* 0x03883003ff0075a7 */ /* 0x000ea4000804016f */
[----:B--2---:R-:W-:Y:S05]  /*6400*/  @!P2 BRA `(.L_x_1966) ;  /* 0x000000e00090a947 */ /* 0x004fea0003800000 */
.L_x_1965:
[----:B------:R-:W-:Y:S01]  /*6410*/  R2UR UR10, R18 ;  /* 0x00000000120a72ca */ /* 0x000fe200000e0000 */
[----:B------:R-:W-:Y:S01]  /*6420*/  UIMAD UR4, UR46, 0xa00, UR40 ;  /* 0x00000a002e0478a4 */ /* 0x000fe2000f8e0228 */
[----:B------:R-:W-:Y:S01]  /*6430*/  R2UR UR11, R19 ;  /* 0x00000000130b72ca */ /* 0x000fe200000e0000 */
[----:B------:R-:W-:Y:S01]  /*6440*/  WARPGROUP.ARRIVE ;  /* 0x00000000000079c5 */ /* 0x000fe20000000000 */
[----:B------:R-:W-:Y:S01]  /*6450*/  UMOV UR59, 0x40000040 ;  /* 0x40000040003b7882 */ /* 0x000fe20000000000 */
[----:B------:R-:W-:Y:S01]  /*6460*/  R2UR UR6, R14 ;  /* 0x000000000e0672ca */ /* 0x000fe200000e0000 */
[----:B------:R-:W-:Y:S01]  /*6470*/  UIADD3 UR18, UR4, 0x286, URZ ;  /* 0x0000028604127890 */ /* 0x000fe2000fffe03f */
[----:B------:R-:W-:Y:S01]  /*6480*/  R2UR UR7, R15 ;  /* 0x000000000f0772ca */ /* 0x000fe200000e0000 */
[----:B------:R-:W-:Y:S01]  /*6490*/  UMOV UR58, UR4 ;  /* 0x00000004003a7c82 */ /* 0x000fe20008000000 */
[----:B------:R-:W-:Y:S01]  /*64a0*/  R2UR UR14, R12 ;  /* 0x000000000c0e72ca */ /* 0x000fe200000e0000 */
[----:B------:R-:W-:Y:S01]  /*64b0*/  UMOV UR19, 0x40000040 ;  /* 0x4000004000137882 */ /* 0x000fe20000000000 */
[----:B------:R-:W-:Y:S01]  /*64c0*/  R2UR UR15, R13 ;  /* 0x000000000d0f72ca */ /* 0x000fe200000e0000 */
[----:B------:R-:W-:Y:S01]  /*64d0*/  UIADD3 UR22, UR4, 0x500, URZ ;  /* 0x0000050004167890 */ /* 0x000fe2000fffe03f */
[-C--:B------:R-:W-:Y:S01]  /*64e0*/  FMUL.FTZ R24, R24, R0.reuse ;  /* 0x0000000018187220 */ /* 0x080fe20000410000 */
[----:B------:R-:W-:Y:S01]  /*64f0*/  UMOV UR56, UR10 ;  /* 0x0000000a00387c82 */ /* 0x000fe20008000000 */
[----:B------:R-:W-:Y:S01]  /*6500*/  UMOV UR57, UR11 ;  /* 0x0000000b00397c82 */ /* 0x000fe20008000000 */
[----:B------:R-:W-:Y:S01]  /*6510*/  UMOV UR23, 0x40000040 ;  /* 0x4000004000177882 */ /* 0x000fe20000000000 */
[----:B------:R-:W-:Y:S01]  /*6520*/  HGMMA.64x16x16.F32.BF16 R184, gdesc[UR56], RZ, !UPT, gsb0 ;  /* 0x0020000038b879f0 */ /* 0x000fe2000c0018ff */
[----:B------:R-:W-:Y:S01]  /*6530*/  UIADD3 UR58, UR4, 0x80, URZ ;  /* 0x00000080043a7890 */ /* 0x000fe2000fffe03f */
[-C--:B------:R-:W-:Y:S01]  /*6540*/  FMUL.FTZ R25, R25, R0.reuse ;  /* 0x0000000019197220 */ /* 0x080fe20000410000 */
[----:B------:R-:W-:Y:S01]  /*6550*/  UMOV UR59, 0x40000040 ;  /* 0x40000040003b7882 */ /* 0x000fe20000000000 */
[----:B------:R-:W-:Y:S01]  /*6560*/  UMOV UR56, UR10 ;  /* 0x0000000a00387c82 */ /* 0x000fe20008000000 */
[----:B------:R-:W-:Y:S01]  /*6570*/  UMOV UR57, UR11 ;  /* 0x0000000b00397c82 */ /* 0x000fe20008000000 */
        /* <DEDUP_REMOVED lines=56> */
[----:B------:R-:W-:Y:S01]  /*6900*/  UMOV UR59, 0x40000040 ;  /* 0x40000040003b7882 */ /* 0x000fe20000000000 */
[----:B------:R-:W-:Y:S01]  /*6910*/  UMOV UR56, UR10 ;  /* 0x0000000a00387c82 */ /* 0x000fe20008000000 */
[----:B------:R-:W-:Y:S01]  /*6920*/  UMOV UR57, UR11 ;  /* 0x0000000b00397c82 */ /* 0x000fe20008000000 */
        /* <DEDUP_REMOVED lines=97> */
[----:B------:R-:W-:Y:S01]  /*6f40*/  UMOV UR59, 0x40000040 ;  /* 0x40000040003b7882 */ /* 0x000fe20000000000 */
[----:B------:R-:W-:Y:S01]  /*6f50*/  UMOV UR56, UR10 ;  /* 0x0000000a00387c82 */ /* 0x000fe20008000000 */
[----:B------:R-:W-:Y:S01]  /*6f60*/  UMOV UR57, UR11 ;  /* 0x0000000b00397c82 */ /* 0x000fe20008000000 */
[----:B------:R-:W-:Y:S02]  /*6f70*/  R2UR UR10, R10 ;  /* 0x000000000a0a72ca */ /* 0x000fe400000e0000 */
[----:B------:R-:W-:Y:S01]  /*6f80*/  R2UR UR11, R11 ;  /* 0x000000000b0b72ca */ /* 0x000fe200000e0000 */
[----:B------:R-:W-:Y:S02]  /*6f90*/  WARPGROUP.DEPBAR.LE gsb0, 0x0 ;  /* 0x00008000000079c5 */ /* 0x000fe40000010000 */
[----:B------:R-:W-:-:S06]  /*6fa0*/  WARPGROUP.ARRIVE ;  /* 0x00000000000079c5 */ /* 0x000fcc0000000000 */
[----:B------:R-:W-:Y:S01]  /*6fb0*/  HGMMA.64x16x16.F32.BF16 R152, gdesc[UR56], RZ, !UPT, gsb0 ;  /* 0x00200000389879f0 */ /* 0x000fe2000c0018ff */
[----:B------:R-:W-:Y:S01]  /*6fc0*/  UIADD3 UR58, UR4, 0x2, URZ ;  /* 0x00000002043a7890 */ /* 0x000fe2000fffe03f */
[----:B------:R-:W-:Y:S01]  /*6fd0*/  UMOV UR59, 0x40000040 ;  /* 0x40000040003b7882 */ /* 0x000fe20000000000 */
[----:B------:R-:W-:Y:S01]  /*6fe0*/  UMOV UR56, UR6 ;  /* 0x0000000600387c82 */ /* 0x000fe20008000000 */
[----:B------:R-:W-:Y:S01]  /*6ff0*/  UMOV UR57, UR7 ;  /* 0x0000000700397c82 */ /* 0x000fe20008000000 */
[----:B------:R-:W-:Y:S02]  /*7000*/  WARPGROUP.DEPBAR.LE gsb0, 0x0 ;  /* 0x00008000000079c5 */ /* 0x000fe40000010000 */
[----:B------:R-:W-:-:S06]  /*7010*/  WARPGROUP.ARRIVE ;  /* 0x00000000000079c5 */ /* 0x000fcc0000000000 */
[----:B------:R-:W-:Y:S01]  /*7020*/  HGMMA.64x16x16.F32.BF16 R184, gdesc[UR56], R184, gsb0 ;  /* 0x0020000038b879f0 */ /* 0x000fe200080018b8 */
        /* <DEDUP_REMOVED lines=62> */
[----:B------:R-:W-:Y:S01]  /*7410*/  UIADD3 UR14, UR4, 0x284, URZ ;  /* 0x00000284040e7890 */ /* 0x000fe2000fffe03f */
[----:B------:R-:W-:Y:S01]  /*7420*/  UMOV UR15, 0x40000040 ;  /* 0x40000040000f7882 */ /* 0x000fe20000000000 */
        /* <DEDUP_REMOVED lines=345> */
.L_x_1967:
[----:B------:R-:W-:Y:S01]  /*89c0*/  ULEA UR5, UR41, UR60, 0x3 ;  /* 0x0000003c29057291 */ /* 0x000fe2000f8e183f */
[----:B------:R-:W-:-:S05]  /*89d0*/  IMAD.U32 R0, RZ, RZ, UR61 ;  /* 0x0000003dff007e24 */ /* 0x000fca000f8e00ff */
[----:B------:R-:W-:-:S04]  /*89e0*/  SHF.L.U32 R0, R0, 0x1f, RZ ;  /* 0x0000001f00007819 */ /* 0x000fc800000006ff */
[----:B------:R3:W4:Y:S01]  /*89f0*/  SYNCS.PHASECHK.TRANS64.TRYWAIT P2, [UR5+0x38850], R0 ;  /* 0x03885000ff0075a7 */ /* 0x0007220008040145 */
[----:B------:R-:W-:Y:S05]  /*8a00*/  @!P0 BRA `(.L_x_1968) ;  /* 0x0000000000048947 */ /* 0x000fea0003800000 */
[----:B------:R-:W-:Y:S01]  /*8a10*/  BPT.TRAP 0x1 ;  /* 0x000000040000795c */ /* 0x000fe20000300000 */
.L_x_1968:
[----:B----4-:R-:W-:Y:S05]  /*8a20*/  @P2 BRA `(.L_x_1969) ;  /* 0x0000000000082947 */ /* 0x010fea0003800000 */
[----:B------:R-:W4:Y:S02]  /*8a30*/  SYNCS.PHASECHK.TRANS64.TRYWAIT P2, [UR5+0x38850], R0 ;  /* 0x03885000ff0075a7 */ /* 0x000f240008040145 */
[----:B----4-:R-:W-:Y:S05]  /*8a40*/  @!P2 BRA `(.L_x_1970) ;  /* 0x000000bc0018a947 */ /* 0x010fea0003800000 */
.L_x_1969:
[----:B------:R-:W-:Y:S01]  /*8a50*/  UIADD3 UR4, UR60, 0x400, URZ ;  /* 0x000004003c047890 */ /* 0x000fe2000fffe03f */
[----:B------:R-:W-:Y:S01]  /*8a60*/  WARPGROUP.ARRIVE ;  /* 0x00000000000079c5 */ /* 0x000fe20000000000 */
[----:B------:R-:W-:Y:S01]  /*8a70*/  UMOV UR7, 0x40000040 ;  /* 0x4000004000077882 */ /* 0x000fe20000000000 */
[----:B------:R-:W-:Y:S01]  /*8a80*/  UMOV UR11, 0x40000040 ;  /* 0x40000040000b7882 */ /* 0x000fe20000000000 */
[----:B------:R-:W-:Y:S01]  /*8a90*/  USHF.R.U32.HI UR4, URZ, 0x4, UR4 ;  /* 0x000000043f047899 */ /* 0x000fe20008011604 */
[----:B------:R-:W-:Y:S02]  /*8aa0*/  R2UR UR15, R225 ;  /* 0x00000000e10f72ca */ /* 0x000fe400000e0000 */
[----:B------:R-:W-:Y:S01]  /*8ab0*/  R2UR UR14, R227 ;  /* 0x00000000e30e72ca */ /* 0x000fe200000e0000 */
[----:B------:R-:W-:Y:S01]  /*8ac0*/  ULOP3.LUT UR4, UR4, 0x3fff, URZ, 0xc0, !UPT ;  /* 0x00003fff04047892 */ /* 0x000fe2000f8ec03f */
[----:B------:R-:W-:-:S03]  /*8ad0*/  R2UR UR61, R16 ;  /* 0x00000000103d72ca */ /* 0x000fc600000e0000 */
[----:B------:R-:W-:-:S04]  /*8ae0*/  ULOP3.LUT UR4, UR4, 0x2800000, URZ, 0xfc, !UPT ;  /* 0x0280000004047892 */ /* 0x000fc8000f8efc3f */
[----:B------:R-:W-:Y:S02]  /*8af0*/  UIMAD UR6, UR41, 0xa00, UR4 ;  /* 0x00000a00290678a4 */ /* 0x000fe4000f8e0204 */
[----:B------:R-:W-:Y:S02]  /*8b00*/  UISETP.NE.U32.AND UP0, UPT, UR15, URZ, UPT ;  /* 0x0000003f0f00728c */ /* 0x000fe4000bf05070 */
[----:B------:R-:W-:Y:S02]  /*8b10*/  UIADD3 UR10, UR6, 0x80, URZ ;  /* 0x00000080060a7890 */ /* 0x000fe4000fffe03f */
[----:B------:R-:W-:Y:S02]  /*8b20*/  UIMAD UR4, UR45, -0x50, UR42 ;  /* 0xffffffb02d0478a4 */ /* 0x000fe4000f8e022a */
[----:B------:R-:W-:-:S07]  /*8b30*/  UISETP.NE.AND.EX UP0, UPT, UR14, URZ, UPT, UP0 ;  /* 0x0000003f0e00728c */ /* 0x000fce000bf05300 */
[----:B------:R-:W-:Y:S01]  /*8b40*/  HGMMA.64x256x16.F32.BF16 R24, R208, gdesc[UR4].tnspB, R24, gsb0 ;  /* 0x43e00004d0187df0 */ /* 0x000fe20008001818 */
[----:B------:R-:W-:Y:S01]  /*8b50*/  UIADD3 UR4, UR4, 0x1, URZ ;  /* 0x0000000104047890 */ /* 0x000fe2000fffe03f */
[----:B------:R-:W-:Y:S01]  /*8b60*/  ULDC UR14, c[0x0][0x404] ;  /* 0x00010100000e7ab9 */ /* 0x000fe20000000800 */
[----:B------:R-:W-:Y:S01]  /*8b70*/  UMOV UR41, UR46 ;  /* 0x0000002e00297c82 */ /* 0x000fe20008000000 */
[----:B------:R-:W-:Y:S01]  /*8b80*/  USEL UR7, UR14, 0x1, UP0 ;  /* 0x000000010e077887 */ /* 0x000fe20008000000 */
[----:B------:R-:W-:-:S13]  /*8b90*/  R2UR UR14, R226 ;  /* 0x00000000e20e72ca */ /* 0x000fda00000e0000 */
[----:B------:R-:W-:Y:S02]  /*8ba0*/  UISETP.GT.AND UP0, UPT, UR45, UR14, UPT ;  /* 0x0000000e2d00728c */ /* 0x000fe4000bf04270 */
[----:B------:R-:W-:Y:S01]  /*8bb0*/  UIADD3 UR45, UR45, -0x1, URZ ;  /* 0xffffffff2d2d7890 */ /* 0x000fe2000fffe03f */
        /* <DEDUP_REMOVED lines=9> */
[----:B------:R-:W-:Y:S01]  /*8c50*/  ULDC UR10, c[0x0][0x2e0] ;  /* 0x0000b800000a7ab9 */ /* 0x000fe20000000800 */
[----:B------:R-:W-:Y:S01]  /*8c60*/  UMOV UR11, 0x40000040 ;  /* 0x40000040000b7882 */ /* 0x000fe20000000000 */
[----:B------:R-:W-:Y:S02]  /*8c70*/  UIMAD UR7, UR7, UR10, UR4 ;  /* 0x0000000a070772a4 */ /* 0x000fe4000f8e0204 */
[----:B------:R-:W-:Y:S01]  /*8c80*/  UIADD3 UR10, UR6, 0x180, URZ ;  /* 0x00000180060a7890 */ /* 0x000fe2000fffe03f */
[----:B------:R-:W-:Y:S01]  /*8c90*/  ULDC UR4, c[0x0][0x9d8] ;  /* 0x0002760000047ab9 */ /* 0x000fe20000000800 */
[----:B------:R-:W-:Y:S01]  /*8ca0*/  UIADD3 UR6, UR6, 0x200, URZ ;  /* 0x0000020006067890 */ /* 0x000fe2000fffe03f */
[----:B------:R-:W-:Y:S01]  /*8cb0*/  FMUL.FTZ R2, R187, UR4 ;  /* 0x00000004bb027c20 */ /* 0x000fe20008410000 */
[----:B------:R-:W-:Y:S01]  /*8cc0*/  FMUL.FTZ R187, R189, UR4 ;  /* 0x00000004bdbb7c20 */ /* 0x000fe20008410000 */
[----:B-1-3--:R-:W-:Y:S01]  /*8cd0*/  FMUL.FTZ R0, R186, UR4 ;  /* 0x00000004ba007c20 */ /* 0x00afe20008410000 */
[----:B------:R-:W1:Y:S01]  /*8ce0*/  LDC R189, c[0x0][0x288] ;  /* 0x0000a200ffbd7b82 */ /* 0x000e620000000800 */
[----:B--2---:R-:W-:Y:S01]  /*8cf0*/  FMUL.FTZ R4, R184, UR4 ;  /* 0x00000004b8047c20 */ /* 0x004fe20008410000 */
        /* <DEDUP_REMOVED lines=14> */
[----:B------:R-:W3:Y:S01]  /*8de0*/  MUFU.TANH R185, R185 ;  /* 0x000000b900b97308 */ /* 0x000ee20000002400 */
[----:B------:R-:W-:Y:S01]  /*8df0*/  FMUL.FTZ R179, R183, UR4 ;  /* 0x00000004b7b37c20 */ /* 0x000fe20008410000 */
[----:B------:R-:W-:Y:S01]  /*8e00*/  FMUL.FTZ R183, R172, UR4 ;  /* 0x00000004acb77c20 */ /* 0x000fe20008410000 */
[----:B------:R-:W-:Y:S01]  /*8e10*/  FMUL.FTZ R172, R160, UR4 ;  /* 0x00000004a0ac7c20 */ /* 0x000fe20008410000 */
[----:B------:R-:W-:Y:S01]  /*8e20*/  FMUL.FTZ R174, R174, UR4 ;  /* 0x00000004aeae7c20 */ /* 0x000fe20008410000 */
[----:B------:R-:W-:Y:S01]  /*8e30*/  FMUL.FTZ R175, R175, UR4 ;  /* 0x00000004afaf7c20 */ /* 0x000fe20008410000 */
[----:B------:R-:W-:Y:S01]  /*8e40*/  FMUL.FTZ R162, R162, UR4 ;  /* 0x00000004a2a27c20 */ /* 0x000fe20008410000 */
[----:B------:R-:W-:Y:S01]  /*8e50*/  FMUL.FTZ R163, R163, UR4 ;  /* 0x00000004a3a37c20 */ /* 0x000fe20008410000 */
[----:B-1----:R-:W-:Y:S01]  /*8e60*/  IADD3 R169, -R189, UR7, RZ ;  /* 0x00000007bda97c10 */ /* 0x002fe2000fffe1ff */
[----:B------:R-:W1:Y:S01]  /*8e70*/  MUFU.TANH R186, R186 ;  /* 0x000000ba00ba7308 */ /* 0x000e620000002400 */
[----:B------:R-:W-:Y:S01]  /*8e80*/  FMUL.FTZ R166, R166, UR4 ;  /* 0x00000004a6a67c20 */ /* 0x000fe20008410000 */
[----:B------:R-:W-:Y:S01]  /*8e90*/  FMUL.FTZ R167, R167, UR4 ;  /* 0x00000004a7a77c20 */ /* 0x000fe20008410000 */
[----:B------:R-:W-:Y:S01]  /*8ea0*/  FMUL.FTZ R154, R154, UR4 ;  /* 0x000000049a9a7c20 */ /* 0x000fe20008410000 */
[----:B------:R-:W-:-:S02]  /*8eb0*/  IMAD R168, R214, -0x2, R169 ;  /* 0xfffffffed6a87824 */ /* 0x000fc400078e02a9 */
[----:B------:R-:W-:Y:S01]  /*8ec0*/  FMUL.FTZ R155, R155, UR4 ;  /* 0x000000049b9b7c20 */ /* 0x000fe20008410000 */
[----:B------:R-:W-:Y:S01]  /*8ed0*/  FMUL.FTZ R158, R158, UR4 ;  /* 0x000000049e9e7c20 */ /* 0x000fe20008410000 */
[----:B------:R-:W-:Y:S01]  /*8ee0*/  UMOV UR7, 0x40000040 ;  /* 0x4000004000077882 */ /* 0x000fe20000000000 */
[----:B------:R-:W4:Y:S01]  /*8ef0*/  MUFU.TANH R187, R187 ;  /* 0x000000bb00bb7308 */ /* 0x000f220000002400 */
[----:B------:R-:W-:-:S04]  /*8f00*/  IADD3 R189, R215, R168, RZ ;  /* 0x000000a8d7bd7210 */ /* 0x000fc80007ffe0ff */
[C---:B------:R-:W-:Y:S02]  /*8f10*/  ISETP.GT.AND P2, PT, R189.reuse, RZ, PT ;  /* 0x000000ffbd00720c */ /* 0x040fe40003f44270 */
[C---:B------:R-:W-:Y:S01]  /*8f20*/  ISETP.GT.AND P3, PT, R189.reuse, 0x1, PT ;  /* 0x00000001bd00780c */ /* 0x040fe20003f64270 */
[----:B------:R-:W5:Y:S01]  /*8f30*/  MUFU.TANH R188, R188 ;  /* 0x000000bc00bc7308 */ /* 0x000f620000002400 */
[----:B--2---:R-:W-:Y:S02]  /*8f40*/  FSEL R160, R4, -INF , P2 ;  /* 0xff80000004a07808 */ /* 0x004fe40001000000 */
[----:B------:R-:W-:Y:S02]  /*8f50*/  ISETP.GT.AND P2, PT, R189, 0x8, PT ;  /* 0x00000008bd00780c */ /* 0x000fe40003f44270 */
[----:B---3--:R-:W-:Y:S01]  /*8f60*/  FSEL R168, R185, -INF , P3 ;  /* 0xff800000b9a87808 */ /* 0x008fe20001800000 */
[----:B------:R-:W-:Y:S01]  /*8f70*/  FMUL.FTZ R185, R161, UR4 ;  /* 0x00000004a1b97c20 */ /* 0x000fe20008410000 */
[----:B------:R-:W-:Y:S01]  /*8f80*/  FMNMX.FTZ R169, R160, R21, !PT ;  /* 0x00000015a0a97209 */ /* 0x000fe20007810000 */
[----:B------:R-:W-:Y:S01]  /*8f90*/  MUFU.TANH R190, R190 ;  /* 0x000000be00be7308 */ /* 0x000fe20000002400 */
[----:B-1----:R-:W-:-:S02]  /*8fa0*/  FSEL R161, R186, -INF , P2 ;  /* 0xff800000baa17808 */ /* 0x002fc40001000000 */
[C---:B------:R-:W-:Y:S02]  /*8fb0*/  ISETP.GT.AND P3, PT, R189.reuse, 0x9, PT ;  /* 0x00000009bd00780c */ /* 0x040fe40003f64270 */
[----:B------:R-:W-:Y:S02]  /*8fc0*/  FMNMX.FTZ R186, R168, R169, !PT ;  /* 0x000000a9a8ba7209 */ /* 0x000fe40007810000 */
[----:B------:R-:W-:Y:S01]  /*8fd0*/  ISETP.GT.AND P2, PT, R189, 0x10, PT ;  /* 0x00000010bd00780c */ /* 0x000fe20003f44270 */
[----:B------:R-:W1:Y:S01]  /*8fe0*/  MUFU.TANH R191, R191 ;  /* 0x000000bf00bf7308 */ /* 0x000e620000002400 */
[----:B----4-:R-:W-:Y:S01]  /*8ff0*/  FSEL R169, R187, -INF , P3 ;  /* 0xff800000bba97808 */ /* 0x010fe20001800000 */
[----:B------:R-:W-:Y:S01]  /*9000*/  FMUL.FTZ R187, R165, UR4 ;  /* 0x00000004a5bb7c20 */ /* 0x000fe20008410000 */
[----:B------:R-:W-:-:S05]  /*9010*/  ISETP.GT.AND P3, PT, R189, 0x11, PT ;  /* 0x00000011bd00780c */ /* 0x000fca0003f64270 */
[----:B------:R-:W2:Y:S08]  /*9020*/  MUFU.TANH R180, R180 ;  /* 0x000000b400b47308 */ /* 0x000eb00000002400 */
[----:B------:R-:W3:Y:S08]  /*9030*/  MUFU.TANH R181, R181 ;  /* 0x000000b500b57308 */ /* 0x000ef00000002400 */
[----:B------:R5:W-:Y:S08]  /*9040*/  MUFU.TANH R4, R172 ;  /* 0x000000ac00047308 */ /* 0x000bf00000002400 */
[----:B------:R-:W4:Y:S01]  /*9050*/  MUFU.TANH R182, R182 ;  /* 0x000000b600b67308 */ /* 0x000f220000002400 */
[----:B-----5:R-:W-:-:S02]  /*9060*/  FSEL R172, R188, -INF , P2 ;  /* 0xff800000bcac7808 */ /* 0x020fc40001000000 */
[----:B------:R-:W-:-:S04]  /*9070*/  ISETP.GT.AND P2, PT, R189, 0x18, PT ;  /* 0x00000018bd00780c */ /* 0x000fc80003f44270 */
[----:B-1----:R-:W-:Y:S01]  /*9080*/  FSEL R165, R191, -INF , P2 ;  /* 0xff800000bfa57808 */ /* 0x002fe20001000000 */
[----:B------:R-:W1:Y:S01]  /*9090*/  MUFU.TANH R183, R183 ;  /* 0x000000b700b77308 */ /* 0x000e620000002400 */
[----:B------:R-:W-:-:S07]  /*90a0*/  ISETP.GT.AND P2, PT, R189, 0x20, PT ;  /* 0x00000020bd00780c */ /* 0x000fce0003f44270 */
        /* <DEDUP_REMOVED lines=21> */
[----:B------:R-:W-:Y:S01]  /*9200*/  FMNMX.FTZ R202, R161, R186, !PT ;  /* 0x000000baa1ca7209 */ /* 0x000fe20007810000 */
[----:B------:R-:W-:Y:S01]  /*9210*/  FMUL.FTZ R200, R173, UR4 ;  /* 0x00000004adc87c20 */ /* 0x000fe20008410000 */
[----:B------:R-:W-:Y:S01]  /*9220*/  FMUL.FTZ R186, R164, UR4 ;  /* 0x00000004a4ba7c20 */ /* 0x000fe20008410000 */
[----:B------:R-:W-:Y:S01]  /*9230*/  FSEL R164, R190, -INF , P3 ;  /* 0xff800000bea47808 */ /* 0x000fe20001800000 */
[----:B------:R-:W-:Y:S01]  /*9240*/  FMUL.FTZ R190, R153, UR4 ;  /* 0x0000000499be7c20 */ /* 0x000fe20008410000 */
[----:B------:R-:W-:Y:S01]  /*9250*/  HGMMA.64x256x16.F32.BF16 R24, R196, gdesc[UR8].tnspB, R24, gsb0 ;  /* 0x43e00008c4187df0 */ /* 0x000fe20008001818 */
[----:B------:R-:W-:Y:S01]  /*9260*/  FMNMX.FTZ R173, R169, R202, !PT ;  /* 0x000000caa9ad7209 */ /* 0x000fe20007810000 */
[----:B------:R-:W5:Y:S01]  /*9270*/  MUFU.TANH R200, R200 ;  /* 0x000000c800c87308 */ /* 0x000f620000002400 */
[----:B------:R-:W-:Y:S02]  /*9280*/  ISETP.GT.AND P3, PT, R189, 0x19, PT ;  /* 0x00000019bd00780c */ /* 0x000fe40003f64270 */
[----:B------:R-:W-:-:S04]  /*9290*/  FMNMX.FTZ R173, R172, R173, !PT ;  /* 0x000000adacad7209 */ /* 0x000fc80007810000 */
[----:B------:R-:W-:Y:S01]  /*92a0*/  FMNMX.FTZ R188, R164, R173, !PT ;  /* 0x000000ada4bc7209 */ /* 0x000fe20007810000 */
[----:B------:R-:W5:Y:S01]  /*92b0*/  MUFU.TANH R186, R186 ;  /* 0x000000ba00ba7308 */ /* 0x000f620000002400 */
[----:B--2---:R-:W-:Y:S02]  /*92c0*/  FSEL R173, R180, -INF , P3 ;  /* 0xff800000b4ad7808 */ /* 0x004fe40001800000 */
[----:B------:R-:W-:Y:S01]  /*92d0*/  FMNMX.FTZ R180, R165, R188, !PT ;  /* 0x000000bca5b47209 */ /* 0x000fe20007810000 */
[----:B------:R-:W-:Y:S01]  /*92e0*/  FMUL.FTZ R188, R152, UR4 ;  /* 0x0000000498bc7c20 */ /* 0x000fe20008410000 */
[----:B---3--:R-:W-:Y:S02]  /*92f0*/  FSEL R152, R181, -INF , P2 ;  /* 0xff800000b5987808 */ /* 0x008fe40001000000 */
[----:B------:R-:W-:Y:S01]  /*9300*/  ISETP.GT.AND P3, PT, R189, 0x21, PT ;  /* 0x00000021bd00780c */ /* 0x000fe20003f64270 */
[----:B------:R-:W-:Y:S01]  /*9310*/  MUFU.TANH R190, R190 ;  /* 0x000000be00be7308 */ /* 0x000fe20000002400 */
[----:B------:R-:W-:-:S02]  /*9320*/  FMNMX.FTZ R181, R173, R180, !PT ;  /* 0x000000b4adb57209 */ /* 0x000fc40007810000 */
[C---:B------:R-:W-:Y:S02]  /*9330*/  ISETP.GT.AND P2, PT, R189.reuse, 0x28, PT ;  /* 0x00000028bd00780c */ /* 0x040fe40003f44270 */
[----:B----4-:R-:W-:Y:S02]  /*9340*/  FSEL R180, R182, -INF , P3 ;  /* 0xff800000b6b47808 */ /* 0x010fe40001800000 */
[----:B------:R-:W-:Y:S01]  /*9350*/  FMNMX.FTZ R191, R152, R181, !PT ;  /* 0x000000b598bf7209 */ /* 0x000fe20007810000 */
[----:B------:R-:W2:Y:S01]  /*9360*/  MUFU.TANH R188, R188 ;  /* 0x000000bc00bc7308 */ /* 0x000ea20000002400 */
[----:B------:R-:W-:Y:S02]  /*9370*/  ISETP.GT.AND P3, PT, R189, 0x29, PT ;  /* 0x00000029bd00780c */ /* 0x000fe40003f64270 */
[----:B-1----:R-:W-:Y:S02]  /*9380*/  FSEL R181, R183, -INF , P2 ;  /* 0xff800000b7b57808 */ /* 0x002fe40001000000 */
[----:B------:R-:W-:Y:S01]  /*9390*/  FMNMX.FTZ R182, R180, R191, !PT ;  /* 0x000000bfb4b67209 */ /* 0x000fe20007810000 */
[----:B------:R-:W-:Y:S01]  /*93a0*/  FMUL.FTZ R191, R156, UR4 ;  /* 0x000000049cbf7c20 */ /* 0x000fe20008410000 */
[----:B------:R-:W-:-:S02]  /*93b0*/  ISETP.GT.AND P2, PT, R189, 0x30, PT ;  /* 0x00000030bd00780c */ /* 0x000fc40003f44270 */
[----:B-----5:R-:W-:Y:S02]  /*93c0*/  FSEL R153, R200, -INF , P3 ;  /* 0xff800000c8997808 */ /* 0x020fe40001800000 */
[----:B------:R-:W-:Y:S01]  /*93d0*/  FMNMX.FTZ R182, R181, R182, !PT ;  /* 0x000000b6b5b67209 */ /* 0x000fe20007810000 */
[----:B------:R-:W1:Y:S01]  /*93e0*/  MUFU.TANH R191, R191 ;  /* 0x000000bf00bf7308 */ /* 0x000e620000002400 */
[----:B------:R-:W-:Y:S02]  /*93f0*/  ISETP.GT.AND P3, PT, R189, 0x31, PT ;  /* 0x00000031bd00780c */ /* 0x000fe40003f64270 */
[----:B------:R-:W-:Y:S01]  /*9400*/  FSEL R156, R4, -INF , P2 ;  /* 0xff800000049c7808 */ /* 0x000fe20001000000 */
[----:B------:R-:W-:Y:S01]  /*9410*/  FMUL.FTZ R4, R157, UR4 ;  /* 0x000000049d047c20 */ /* 0x000fe20008410000 */
[----:B------:R-:W-:Y:S02]  /*9420*/  FMNMX.FTZ R183, R153, R182, !PT ;  /* 0x000000b699b77209 */ /* 0x000fe40007810000 */
[----:B------:R-:W-:-:S02]  /*9430*/  ISETP.GT.AND P2, PT, R189, 0x38, PT ;  /* 0x00000038bd00780c */ /* 0x000fc40003f44270 */
[----:B------:R-:W-:Y:S01]  /*9440*/  FSEL R182, R185, -INF , P3 ;  /* 0xff800000b9b67808 */ /* 0x000fe20001800000 */
[----:B------:R-:W3:Y:S01]  /*9450*/  MUFU.TANH R4, R4 ;  /* 0x0000000400047308 */ /* 0x000ee20000002400 */
[----:B------:R-:W-:Y:S02]  /*9460*/  FMNMX.FTZ R183, R156, R183, !PT ;  /* 0x000000b79cb77209 */ /* 0x000fe40007810000 */
[----:B------:R-:W-:Y:S02]  /*9470*/  FSEL R157, R186, -INF , P2 ;  /* 0xff800000ba9d7808 */ /* 0x000fe40001000000 */
[C---:B------:R-:W-:Y:S02]  /*9480*/  ISETP.GT.AND P3, PT, R189.reuse, 0x39, PT ;  /* 0x00000039bd00780c */ /* 0x040fe40003f64270 */
[----:B------:R-:W-:Y:S02]  /*9490*/  FMNMX.FTZ R186, R182, R183, !PT ;  /* 0x000000b7b6ba7209 */ /* 0x000fe40007810000 */
[----:B------:R-:W-:-:S02]  /*94a0*/  ISETP.GT.AND P2, PT, R189, 0x40, PT ;  /* 0x00000040bd00780c */ /* 0x000fc40003f44270 */
[----:B------:R-:W-:Y:S01]  /*94b0*/  FSEL R183, R187, -INF , P3 ;  /* 0xff800000bbb77808 */ /* 0x000fe20001800000 */
[----:B------:R-:W-:Y:S01]  /*94c0*/  FMUL.FTZ R187, R170, UR4 ;  /* 0x00000004aabb7c20 */ /* 0x000fe20008410000 */
[----:B------:R-:W-:Y:S02]  /*94d0*/  FMNMX.FTZ R186, R157, R186, !PT ;  /* 0x000000ba9dba7209 */ /* 0x000fe40007810000 */
[----:B------:R-:W-:Y:S02]  /*94e0*/  ISETP.GT.AND P3, PT, R189, 0x41, PT ;  /* 0x00000041bd00780c */ /* 0x000fe40003f64270 */
[----:B--2---:R-:W-:Y:S01]  /*94f0*/  FSEL R170, R188, -INF , P2 ;  /* 0xff800000bcaa7808 */ /* 0x004fe20001000000 */
[----:B------:R-:W-:Y:S01]  /*9500*/  FMUL.FTZ R188, R171, UR4 ;  /* 0x00000004abbc7c20 */ /* 0x000fe20008410000 */
[----:B------:R-:W-:Y:S01]  /*9510*/  FMNMX.FTZ R201, R183, R186, !PT ;  /* 0x000000bab7c97209 */ /* 0x000fe20007810000 */
[----:B------:R-:W2:Y:S01]  /*9520*/  MUFU.TANH R187, R187 ;  /* 0x000000bb00bb7308 */ /* 0x000ea20000002400 */
[----:B------:R-:W-:-:S02]  /*9530*/  ISETP.GT.AND P2, PT, R189, 0x48, PT ;  /* 0x00000048bd00780c */ /* 0x000fc40003f44270 */
[----:B------:R-:W-:Y:S02]  /*9540*/  FSEL R185, R190, -INF , P3 ;  /* 0xff800000beb97808 */ /* 0x000fe40001800000 */
[----:B------:R-:W-:Y:S02]  /*9550*/  FMNMX.FTZ R190, R170, R201, !PT ;  /* 0x000000c9aabe7209 */ /* 0x000fe40007810000 */
[C---:B------:R-:W-:Y:S01]  /*9560*/  ISETP.GT.AND P3, PT, R189.reuse, 0x49, PT ;  /* 0x00000049bd00780c */ /* 0x040fe20003f64270 */
[----:B------:R-:W-:Y:S01]  /*9570*/  VIADD R189, R189, 0x8 ;  /* 0x00000008bdbd7836 */ /* 0x000fe20000000000 */
[----:B-1----:R-:W-:Y:S01]  /*9580*/  FSEL R186, R191, -INF , P2 ;  /* 0xff800000bfba7808 */ /* 0x002fe20001000000 */
[----:B------:R-:W1:Y:S01]  /*9590*/  MUFU.TANH R188, R188 ;  /* 0x000000bc00bc7308 */ /* 0x000e620000002400 */
[----:B------:R-:W-:Y:S02]  /*95a0*/  FMNMX.FTZ R191, R185, R190, !PT ;  /* 0x000000beb9bf7209 */ /* 0x000fe40007810000 */
[----:B---3--:R-:W-:-:S02]  /*95b0*/  FSEL R171, R4, -INF , P3 ;  /* 0xff80000004ab7808 */ /* 0x008fc40001800000 */
[----:B------:R-:W-:Y:S02]  /*95c0*/  FMNMX.FTZ R4, R186, R191, !PT ;  /* 0x000000bfba047209 */ /* 0x000fe40007810000 */
[----:B------:R-:W-:Y:S02]  /*95d0*/  ISETP.GT.AND P2, PT, R189, RZ, PT ;  /* 0x000000ffbd00720c */ /* 0x000fe40003f44270 */
[----:B------:R-:W-:Y:S02]  /*95e0*/  FMNMX.FTZ R4, R171, R4, !PT ;  /* 0x00000004ab047209 */ /* 0x000fe40007810000 */
[C---:B------:R-:W-:Y:S02]  /*95f0*/  ISETP.GT.AND P3, PT, R189.reuse, 0x1, PT ;  /* 0x00000001bd00780c */ /* 0x040fe40003f64270 */
[----:B------:R-:W-:Y:S01]  /*9600*/  ISETP.GT.AND P4, PT, R189, 0x8, PT ;  /* 0x00000008bd00780c */ /* 0x000fe20003f84270 */
[----:B------:R-:W3:Y:S01]  /*9610*/  SHFL.BFLY PT, R191, R4, 0x2, 0x1f ;  /* 0x0c401f0004bf7f89 */ /* 0x000ee200000e0000 */
[----:B------:R-:W-:-:S02]  /*9620*/  FSEL R2, R2, -INF , P3 ;  /* 0xff80000002027808 */ /* 0x000fc40001800000 */
[C---:B------:R-:W-:Y:S02]  /*9630*/  ISETP.GT.AND P5, PT, R189.reuse, 0x9, PT ;  /* 0x00000009bd00780c */ /* 0x040fe40003fa4270 */
[C---:B------:R-:W-:Y:S02]  /*9640*/  ISETP.GT.AND P3, PT, R189.reuse, 0x10, PT ;  /* 0x00000010bd00780c */ /* 0x040fe40003f64270 */
[----:B------:R-:W-:Y:S02]  /*9650*/  FSEL R184, R184, -INF , P5 ;  /* 0xff800000b8b87808 */ /* 0x000fe40002800000 */
[----:B------:R-:W-:Y:S02]  /*9660*/  FSEL R176, R176, -INF , P3 ;  /* 0xff800000b0b07808 */ /* 0x000fe40001800000 */
[----:B------:R-:W-:-:S04]  /*9670*/  ISETP.GT.AND P3, PT, R189, 0x18, PT ;  /* 0x00000018bd00780c */ /* 0x000fc80003f64270 */
[----:B------:R-:W-:Y:S02]  /*9680*/  FSEL R178, R178, -INF , P3 ;  /* 0xff800000b2b27808 */ /* 0x000fe40001800000 */
[----:B------:R-:W-:-:S04]  /*9690*/  ISETP.GT.AND P3, PT, R189, 0x20, PT ;  /* 0x00000020bd00780c */ /* 0x000fc80003f64270 */
[----:B--2---:R-:W-:Y:S02]  /*96a0*/  FSEL R187, R187, -INF , P3 ;  /* 0xff800000bbbb7808 */ /* 0x004fe40001800000 */
[----:B------:R-:W-:Y:S02]  /*96b0*/  ISETP.GT.AND P3, PT, R189, 0x28, PT ;  /* 0x00000028bd00780c */ /* 0x000fe40003f64270 */
[----:B---3--:R-:W-:Y:S01]  /*96c0*/  FMNMX.FTZ R190, R4, R191, !PT ;  /* 0x000000bf04be7209 */ /* 0x008fe20007810000 */
[----:B------:R-:W-:Y:S01]  /*96d0*/  FMUL.FTZ R191, R159, UR4 ;  /* 0x000000049fbf7c20 */ /* 0x000fe20008410000 */
[----:B------:R-:W-:Y:S01]  /*96e0*/  FSEL R159, R0, -INF , P2 ;  /* 0xff800000009f7808 */ /* 0x000fe20001000000 */
[----:B------:R-:W-:Y:S01]  /*96f0*/  ULDC UR4, c[0x0][0x988] ;  /* 0x0002620000047ab9 */ /* 0x000fe20000000800 */
[----:B------:R-:W-:Y:S01]  /*9700*/  FSEL R174, R174, -INF , P3 ;  /* 0xff800000aeae7808 */ /* 0x000fe20001800000 */
[----:B------:R-:W2:Y:S01]  /*9710*/  SHFL.BFLY PT, R201, R190, 0x1, 0x1f ;  /* 0x0c201f00bec97f89 */ /* 0x000ea200000e0000 */
[----:B------:R-:W-:Y:S01]  /*9720*/  ISETP.GT.AND P3, PT, R189, 0x30, PT ;  /* 0x00000030bd00780c */ /* 0x000fe20003f64270 */
[----:B------:R-:W3:Y:S03]  /*9730*/  MUFU.TANH R191, R191 ;  /* 0x000000bf00bf7308 */ /* 0x000ee60000002400 */
[----:B------:R-:W-:-:S02]  /*9740*/  FSEL R162, R162, -INF , P3 ;  /* 0xff800000a2a27808 */ /* 0x000fc40001800000 */
[----:B------:R-:W-:-:S04]  /*9750*/  ISETP.GT.AND P3, PT, R189, 0x38, PT ;  /* 0x00000038bd00780c */ /* 0x000fc80003f64270 */
[----:B------:R-:W-:Y:S02]  /*9760*/  FSEL R166, R166, -INF , P3 ;  /* 0xff800000a6a67808 */ /* 0x000fe40001800000 */
[----:B------:R-:W-:-:S04]  /*9770*/  ISETP.GT.AND P3, PT, R189, 0x40, PT ;  /* 0x00000040bd00780c */ /* 0x000fc80003f64270 */
[----:B------:R-:W-:Y:S02]  /*9780*/  FSEL R154, R154, -INF , P3 ;  /* 0xff8000009a9a7808 */ /* 0x000fe40001800000 */
[----:B------:R-:W-:-:S04]  /*9790*/  ISETP.GT.AND P3, PT, R189, 0x48, PT ;  /* 0x00000048bd00780c */ /* 0x000fc80003f64270 */
[----:B------:R-:W-:Y:S02]  /*97a0*/  FSEL R158, R158, -INF , P3 ;  /* 0xff8000009e9e7808 */ /* 0x000fe40001800000 */
[----:B--2---:R-:W-:Y:S02]  /*97b0*/  FMNMX.FTZ R4, R190, R201, !PT ;  /* 0x000000c9be047209 */ /* 0x004fe40007810000 */
[----:B------:R-:W-:Y:S02]  /*97c0*/  FSEL R190, R3, -INF , P4 ;  /* 0xff80000003be7808 */ /* 0x000fe40002000000 */
[C---:B------:R-:W-:Y:S01]  /*97d0*/  FSETP.NEU.FTZ.AND P2, PT, R4.reuse, -INF , PT ;  /* 0xff8000000400780b */ /* 0x040fe20003f5d000 */
[----:B------:R-:W-:Y:S01]  /*97e0*/  FMUL.FTZ R0, R4, UR4 ;  /* 0x0000000404007c20 */ /* 0x000fe20008410000 */
[----:B------:R-:W-:-:S04]  /*97f0*/  ISETP.GT.AND P4, PT, R189, 0x11, PT ;  /* 0x00000011bd00780c */ /* 0x000fc80003f84270 */
[----:B------:R-:W-:-:S05]  /*9800*/  FSEL R0, R0, RZ, P2 ;  /* 0x000000ff00007208 */ /* 0x000fca0001000000 */
[--C-:B------:R-:W-:Y:S01]  /*9810*/  FFMA.FTZ R3, R160, UR4, -R0.reuse ;  /* 0x00000004a0037c23 */ /* 0x100fe20008010800 */
[----:B------:R-:W-:Y:S01]  /*9820*/  FSEL R160, R177, -INF , P4 ;  /* 0xff800000b1a07808 */ /* 0x000fe20002000000 */
[--C-:B------:R-:W-:Y:S01]  /*9830*/  FFMA.FTZ R208, R168, UR4, -R0.reuse ;  /* 0x00000004a8d07c23 */ /* 0x100fe20008010800 */
[----:B------:R-:W-:Y:S01]  /*9840*/  ISETP.GT.AND P4, PT, R189, 0x19, PT ;  /* 0x00000019bd00780c */ /* 0x000fe20003f84270 */
[----:B------:R-:W-:Y:S01]  /*9850*/  MUFU.EX2 R177, R3 ;  /* 0x0000000300b17308 */ /* 0x000fe20000000800 */
[--C-:B------:R-:W-:Y:S01]  /*9860*/  FFMA.FTZ R210, R161, UR4, -R0.reuse ;  /* 0x00000004a1d27c23 */ /* 0x100fe20008010800 */
[--C-:B------:R-:W-:Y:S01]  /*9870*/  FFMA.FTZ R161, R169, UR4, -R0.reuse ;  /* 0x00000004a9a17c23 */ /* 0x100fe20008010800 */
[----:B------:R-:W-:Y:S01]  /*9880*/  FSEL R179, R179, -INF , P4 ;  /* 0xff800000b3b37808 */ /* 0x000fe20002000000 */
[--C-:B------:R-:W-:Y:S01]  /*9890*/  FFMA.FTZ R169, R164, UR4, -R0.reuse ;  /* 0x00000004a4a97c23 */ /* 0x100fe20008010800 */
[----:B------:R-:W-:Y:S01]  /*98a0*/  ISETP.GT.AND P4, PT, R189, 0x21, PT ;  /* 0x00000021bd00780c */ /* 0x000fe20003f84270 */
[--C-:B------:R-:W-:Y:S01]  /*98b0*/  FFMA.FTZ R204, R172, UR4, -R0.reuse ;  /* 0x00000004accc7c23 */ /* 0x100fe20008010800 */
[--C-:B------:R-:W-:Y:S01]  /*98c0*/  FFMA.FTZ R200, R152, UR4, -R0.reuse ;  /* 0x0000000498c87c23 */ /* 0x100fe20008010800 */
[--C-:B------:R-:W-:Y:S01]  /*98d0*/  FFMA.FTZ R206, R165, UR4, -R0.reuse ;  /* 0x00000004a5ce7c23 */ /* 0x100fe20008010800 */
[----:B-1----:R-:W-:Y:S01]  /*98e0*/  FSEL R188, R188, -INF , P4 ;  /* 0xff800000bcbc7808 */ /* 0x002fe20002000000 */
[--C-:B------:R-:W-:Y:S01]  /*98f0*/  FFMA.FTZ R152, R170, UR4, -R0.reuse ;  /* 0x00000004aa987c23 */ /* 0x100fe20008010800 */
[----:B------:R-:W-:Y:S01]  /*9900*/  ISETP.GT.AND P4, PT, R189, 0x29, PT ;  /* 0x00000029bd00780c */ /* 0x000fe20003f84270 */
[--C-:B------:R-:W-:Y:S01]  /*9910*/  FFMA.FTZ R165, R173, UR4, -R0.reuse ;  /* 0x00000004ada57c23 */ /* 0x100fe20008010800 */
[--C-:B------:R-:W-:Y:S01]  /*9920*/  FFMA.FTZ R202, R181, UR4, -R0.reuse ;  /* 0x00000004b5ca7c23 */ /* 0x100fe20008010800 */
[--C-:B------:R-:W-:Y:S01]  /*9930*/  FFMA.FTZ R170, R171, UR4, -R0.reuse ;  /* 0x00000004abaa7c23 */ /* 0x100fe20008010800 */
[----:B------:R-:W-:Y:S01]  /*9940*/  FSEL R175, R175, -INF , P4 ;  /* 0xff800000afaf7808 */ /* 0x000fe20002000000 */
[--C-:B------:R-:W-:Y:S01]  /*9950*/  FFMA.FTZ R153, R153, UR4, -R0.reuse ;  /* 0x0000000499997c23 */ /* 0x100fe20008010800 */
[----:B------:R-:W-:Y:S01]  /*9960*/  ISETP.GT.AND P4, PT, R189, 0x31, PT ;  /* 0x00000031bd00780c */ /* 0x000fe20003f84270 */
[--C-:B------:R-:W-:Y:S01]  /*9970*/  FFMA.FTZ R173, R182, UR4, -R0.reuse ;  /* 0x00000004b6ad7c23 */ /* 0x100fe20008010800 */
[----:B------:R-:W-:Y:S01]  /*9980*/  FFMA.FTZ R181, R185, UR4, -R0 ;  /* 0x00000004b9b57c23 */ /* 0x000fe20008010800 */
[----:B------:R-:W-:Y:S01]  /*9990*/  MUFU.EX2 R208, R208 ;  /* 0x000000d000d07308 */ /* 0x000fe20000000800 */
[----:B------:R-:W-:-:S02]  /*99a0*/  FSEL R163, R163, -INF , P4 ;  /* 0xff800000a3a37808 */ /* 0x000fc40002000000 */
[----:B------:R-:W-:-:S04]  /*99b0*/  ISETP.GT.AND P4, PT, R189, 0x39, PT ;  /* 0x00000039bd00780c */ /* 0x000fc80003f84270 */
[----:B------:R-:W-:Y:S01]  /*99c0*/  FSEL R164, R167, -INF , P4 ;  /* 0xff800000a7a47808 */ /* 0x000fe20002000000 */
[----:B------:R-:W-:Y:S01]  /*99d0*/  MUFU.EX2 R210, R210 ;  /* 0x000000d200d27308 */ /* 0x000fe20000000800 */
[----:B------:R-:W-:-:S04]  /*99e0*/  ISETP.GT.AND P4, PT, R189, 0x41, PT ;  /* 0x00000041bd00780c */ /* 0x000fc80003f84270 */
[----:B------:R-:W-:Y:S02]  /*99f0*/  FSEL R155, R155, -INF , P4 ;  /* 0xff8000009b9b7808 */ /* 0x000fe40002000000 */
[----:B------:R-:W-:Y:S01]  /*9a00*/  ISETP.GT.AND P4, PT, R189, 0x49, PT ;  /* 0x00000049bd00780c */ /* 0x000fe20003f84270 */
[----:B------:R1:W-:Y:S03]  /*9a10*/  MUFU.EX2 R167, R169 ;  /* 0x000000a900a77308 */ /* 0x0003e60000000800 */
[----:B---3--:R-:W-:-:S05]  /*9a20*/  FSEL R191, R191, -INF , P4 ;  /* 0xff800000bfbf7808 */ /* 0x008fca0002000000 */
[----:B------:R-:W-:Y:S01]  /*9a30*/  MUFU.EX2 R161, R161 ;  /* 0x000000a100a17308 */ /* 0x000fe20000000800 */
[----:B-1----:R-:W-:-:S07]  /*9a40*/  FFMA.FTZ R169, R180, UR4, -R0 ;  /* 0x00000004b4a97c23 */ /* 0x002fce0008010800 */
        /* <DEDUP_REMOVED lines=8> */
[----:B------:R-:W-:Y:S01]  /*9ad0*/  FMNMX.FTZ R197, R159, R20, !PT ;  /* 0x000000149fc57209 */ /* 0x000fe20007810000 */
[----:B------:R-:W-:Y:S01]  /*9ae0*/  WARPGROUP.ARRIVE ;  /* 0x00000000000079c5 */ /* 0x000fe20000000000 */
[--C-:B------:R-:W-:Y:S01]  /*9af0*/  FFMA.FTZ R196, R156, UR4, -R0.reuse ;  /* 0x000000049cc47c23 */ /* 0x100fe20008010800 */
[--C-:B------:R-:W-:Y:S01]  /*9b00*/  FFMA.FTZ R198, R157, UR4, -R0.reuse ;  /* 0x000000049dc67c23 */ /* 0x100fe20008010800 */
[----:B------:R-:W-:Y:S01]  /*9b10*/  FMNMX.FTZ R197, R2, R197, !PT ;  /* 0x000000c502c57209 */ /* 0x000fe20007810000 */
[--C-:B------:R-:W-:Y:S01]  /*9b20*/  FFMA.FTZ R157, R183, UR4, -R0.reuse ;  /* 0x00000004b79d7c23 */ /* 0x100fe20008010800 */
[----:B------:R-:W-:Y:S01]  /*9b30*/  FFMA.FTZ R156, R186, UR4, -R0 ;  /* 0x00000004ba9c7c23 */ /* 0x000fe20008010800 */
[----:B------:R-:W-:Y:S01]  /*9b40*/  HGMMA.64x256x16.F32.BF16 R24, R192, gdesc[UR4].tnspB, R24, gsb0 ;  /* 0x43e00004c0187df0 */ /* 0x000fe20008001818 */
        /* <DEDUP_REMOVED lines=21> */
[----:B------:R-:W-:-:S04]  /*9ca0*/  FMNMX.FTZ R168, R154, R3, !PT ;  /* 0x000000039aa87209 */ /* 0x000fc80007810000 */
[----:B------:R-:W-:-:S04]  /*9cb0*/  FMNMX.FTZ R3, R155, R168, !PT ;  /* 0x000000a89b037209 */ /* 0x000fc80007810000 */
[----:B------:R-:W-:-:S04]  /*9cc0*/  FMNMX.FTZ R168, R158, R3, !PT ;  /* 0x000000039ea87209 */ /* 0x000fc80007810000 */
[----:B------:R-:W-:-:S05]  /*9cd0*/  FMNMX.FTZ R168, R191, R168, !PT ;  /* 0x000000a8bfa87209 */ /* 0x000fca0007810000 */
[----:B------:R-:W1:Y:S02]  /*9ce0*/  SHFL.BFLY PT, R3, R168, 0x2, 0x1f ;  /* 0x0c401f00a8037f89 */ /* 0x000e6400000e0000 */
[----:B-1----:R-:W-:Y:S02]  /*9cf0*/  FMNMX.FTZ R172, R168, R3, !PT ;  /* 0x00000003a8ac7209 */ /* 0x002fe40007810000 */
[----:B------:R-:W-:-:S03]  /*9d00*/  FSEL R168, R4, RZ, P2 ;  /* 0x000000ff04a87208 */ /* 0x000fc60001000000 */
[----:B------:R-:W1:Y:S02]  /*9d10*/  SHFL.BFLY PT, R3, R172, 0x1, 0x1f ;  /* 0x0c201f00ac037f89 */ /* 0x000e6400000e0000 */
[----:B------:R-:W-:Y:S02]  /*9d20*/  FADD.FTZ R168, -R168, R21 ;  /* 0x00000015a8a87221 */ /* 0x000fe40000010100 */
[----:B------:R-:W-:Y:S02]  /*9d30*/  MUFU.EX2 R21, R170 ;  /* 0x000000aa00157308 */ /* 0x000fe40000000800 */
[----:B------:R-:W-:-:S06]  /*9d40*/  FMUL.FTZ R0, R168, UR4 ;  /* 0x00000004a8007c20 */ /* 0x000fcc0008410000 */
[----:B------:R-:W2:Y:S01]  /*9d50*/  MUFU.EX2 R0, R0 ;  /* 0x0000000000007308 */ /* 0x000ea20000000800 */
[----:B-1----:R-:W-:-:S04]  /*9d60*/  FMNMX.FTZ R3, R172, R3, !PT ;  /* 0x00000003ac037209 */ /* 0x002fc80007810000 */
[C---:B------:R-:W-:Y:S01]  /*9d70*/  FSETP.NEU.FTZ.AND P2, PT, R3.reuse, -INF , PT ;  /* 0xff8000000300780b */ /* 0x040fe20003f5d000 */
[----:B------:R-:W-:Y:S01]  /*9d80*/  FMUL.FTZ R171, R3, UR4 ;  /* 0x0000000403ab7c20 */ /* 0x000fe20008410000 */
[----:B--2---:R-:W-:-:S04]  /*9d90*/  FFMA.FTZ R17, R0, R17, R177 ;  /* 0x0000001100117223 */ /* 0x004fc800000100b1 */
[----:B------:R-:W-:Y:S01]  /*9da0*/  FSEL R171, R171, RZ, P2 ;  /* 0x000000ffabab7208 */ /* 0x000fe20001000000 */
[C---:B------:R-:W-:Y:S01]  /*9db0*/  FADD.FTZ R17, R208.reuse, R17 ;  /* 0x00000011d0117221 */ /* 0x040fe20000010000 */
[----:B------:R-:W-:-:S03]  /*9dc0*/  F2FP.BF16.F32.PACK_AB R208, R208, R177 ;  /* 0x000000b1d0d0723e */ /* 0x000fc600000010ff */
        /* <DEDUP_REMOVED lines=8> */
[----:B------:R-:W-:Y:S01]  /*9e50*/  FADD.FTZ R176, R210, R17 ;  /* 0x00000011d2b07221 */ /* 0x000fe20000010000 */
[--C-:B------:R-:W-:Y:S01]  /*9e60*/  FFMA.FTZ R203, R174, UR4, -R171.reuse ;  /* 0x00000004aecb7c23 */ /* 0x100fe200080108ab */
[----:B------:R-:W-:Y:S01]  /*9e70*/  FMUL.FTZ R159, R159, UR4 ;  /* 0x000000049f9f7c20 */ /* 0x000fe20008410000 */
[--C-:B------:R-:W-:Y:S01]  /*9e80*/  FFMA.FTZ R174, R175, UR4, -R171.reuse ;  /* 0x00000004afae7c23 */ /* 0x100fe200080108ab */
[----:B------:R-:W-:Y:S01]  /*9e90*/  FADD.FTZ R175, R161, R176 ;  /* 0x000000b0a1af7221 */ /* 0x000fe20000010000 */
[--C-:B------:R-:W-:Y:S01]  /*9ea0*/  FFMA.FTZ R160, R160, UR4, -R171.reuse ;  /* 0x00000004a0a07c23 */ /* 0x100fe200080108ab */
[----:B------:R-:W-:Y:S01]  /*9eb0*/  FFMA.FTZ R207, R178, UR4, -R171 ;  /* 0x00000004b2cf7c23 */ /* 0x000fe200080108ab */
[----:B------:R1:W2:Y:S01]  /*9ec0*/  MUFU.EX2 R2, R159 ;  /* 0x0000009f00027308 */ /* 0x0002a20000000800 */
[----:B------:R-:W-:Y:S01]  /*9ed0*/  FADD.FTZ R176, R204, R175 ;  /* 0x000000afccb07221 */ /* 0x000fe20000010000 */
[--C-:B------:R-:W-:Y:S01]  /*9ee0*/  FFMA.FTZ R172, R179, UR4, -R171.reuse ;  /* 0x00000004b3ac7c23 */ /* 0x100fe200080108ab */
[----:B------:R-:W-:Y:S01]  /*9ef0*/  MOV R17, UR47 ;  /* 0x0000002f00117c02 */ /* 0x000fe20008000f00 */
[--C-:B------:R-:W-:Y:S01]  /*9f00*/  FFMA.FTZ R201, R187, UR4, -R171.reuse ;  /* 0x00000004bbc97c23 */ /* 0x100fe200080108ab */
[--C-:B------:R-:W-:Y:S01]  /*9f10*/  FFMA.FTZ R188, R188, UR4, -R171.reuse ;  /* 0x00000004bcbc7c23 */ /* 0x100fe200080108ab */
[--C-:B------:R-:W-:Y:S01]  /*9f20*/  FFMA.FTZ R199, R166, UR4, -R171.reuse ;  /* 0x00000004a6c77c23 */ /* 0x100fe200080108ab */
[----:B------:R-:W-:Y:S01]  /*9f30*/  FFMA.FTZ R197, R162, UR4, -R171 ;  /* 0x00000004a2c57c23 */ /* 0x000fe200080108ab */
[----:B------:R-:W3:Y:S01]  /*9f40*/  MUFU.EX2 R168, R168 ;  /* 0x000000a800a87308 */ /* 0x000ee20000000800 */
[----:B-1----:R-:W-:Y:S01]  /*9f50*/  FADD.FTZ R159, R167, R176 ;  /* 0x000000b0a79f7221 */ /* 0x002fe20000010000 */
[----:B------:R-:W-:-:S02]  /*9f60*/  @!P1 VIADD R17, R17, 0x38840 ;  /* 0x0003884011119836 */ /* 0x000fc40000000000 */
[--C-:B------:R-:W-:Y:S01]  /*9f70*/  FFMA.FTZ R162, R163, UR4, -R171.reuse ;  /* 0x00000004a3a27c23 */ /* 0x100fe200080108ab */
[----:B------:R-:W-:Y:S01]  /*9f80*/  FFMA.FTZ R164, R164, UR4, -R171 ;  /* 0x00000004a4a47c23 */ /* 0x000fe200080108ab */
[----:B------:R-:W-:Y:S01]  /*9f90*/  FADD.FTZ R178, R206, R159 ;  /* 0x0000009fceb27221 */ /* 0x000fe20000010000 */
[----:B------:R-:W-:Y:S01]  /*9fa0*/  FFMA.FTZ R155, R155, UR4, -R171 ;  /* 0x000000049b9b7c23 */ /* 0x000fe200080108ab */
[----:B------:R-:W-:Y:S01]  /*9fb0*/  @!P1 PRMT R17, RZ, 0x654, R17 ;  /* 0x00000654ff119816 */ /* 0x000fe20000000011 */
[----:B------:R-:W1:Y:S01]  /*9fc0*/  MUFU.EX2 R211, R211 ;  /* 0x000000d300d37308 */ /* 0x000e620000000800 */
[----:B--2---:R-:W-:Y:S01]  /*9fd0*/  FFMA.FTZ R5, R2, R5, R209 ;  /* 0x0000000502057223 */ /* 0x004fe200000100d1 */
[----:B------:R-:W-:Y:S01]  /*9fe0*/  FFMA.FTZ R158, R158, UR4, -R171 ;  /* 0x000000049e9e7c23 */ /* 0x000fe200080108ab */
[----:B------:R-:W-:Y:S02]  /*9ff0*/  MOV R159, UR5 ;  /* 0x00000005009f7c02 */ /* 0x000fe40008000f00 */
[----:B------:R-:W-:-:S02]  /*a000*/  PLOP3.LUT P2, PT, PT, PT, UP0, 0x80, 0x0 ;  /* 0x000000000000781c */ /* 0x000fc40003f4f008 */
[----:B------:R-:W-:Y:S01]  /*a010*/  F2FP.BF16.F32.PACK_AB R210, R161, R210 ;  /* 0x000000d2a1d2723e */ /* 0x000fe200000010ff */
[----:B------:R-:W2:Y:S01]  /*a020*/  MUFU.EX2 R170, R170 ;  /* 0x000000aa00aa7308 */ /* 0x000ea20000000800 */
[C---:B---3--:R-:W-:Y:S01]  /*a030*/  FADD.FTZ R176, R168.reuse, R5 ;  /* 0x00000005a8b07221 */ /* 0x048fe20000010000 */
[----:B------:R-:W-:Y:S01]  /*a040*/  @!P1 VIADD R159, R159, 0x38860 ;  /* 0x000388609f9f9836 */ /* 0x000fe20000000000 */
[----:B------:R-:W-:Y:S02]  /*a050*/  F2FP.BF16.F32.PACK_AB R204, R167, R204 ;  /* 0x000000cca7cc723e */ /* 0x000fe400000010ff */
[----:B------:R-:W-:Y:S02]  /*a060*/  F2FP.BF16.F32.PACK_AB R206, R165, R206 ;  /* 0x000000cea5ce723e */ /* 0x000fe400000010ff */
[----:B------:R-:W-:Y:S01]  /*a070*/  @!P1 PRMT R159, RZ, 0x654, R159 ;  /* 0x00000654ff9f9816 */ /* 0x000fe2000000009f */
[----:B------:R-:W3:Y:S01]  /*a080*/  MUFU.EX2 R205, R205 ;  /* 0x000000cd00cd7308 */ /* 0x000ee20000000800 */
[----:B-1----:R-:W-:Y:S01]  /*a090*/  FADD.FTZ R5, R211, R176 ;  /* 0x000000b0d3057221 */ /* 0x002fe20000010000 */
[----:B------:R-:W-:-:S06]  /*a0a0*/  F2FP.BF16.F32.PACK_AB R209, R168, R209 ;  /* 0x000000d1a8d1723e */ /* 0x000fcc00000010ff */
        /* <DEDUP_REMOVED lines=14> */
[----:B-1----:R-:W-:-:S07]  /*a190*/  FADD.FTZ R5, R201, R166 ;  /* 0x000000a6c9057221 */ /* 0x002fce0000010000 */
[----:B------:R-:W1:Y:S01]  /*a1a0*/  MUFU.EX2 R174, R174 ;  /* 0x000000ae00ae7308 */ /* 0x000e620000000800 */
[C---:B--2---:R-:W-:Y:S01]  /*a1b0*/  FADD.FTZ R166, R20.reuse, R5 ;  /* 0x0000000514a67221 */ /* 0x044fe20000010000 */
[----:B------:R-:W-:Y:S01]  /*a1c0*/  F2FP.BF16.F32.PACK_AB R201, R20, R201 ;  /* 0x000000c914c9723e */ /* 0x000fe200000010ff */
[----:B------:R-:W-:-:S05]  /*a1d0*/  IMAD.MOV.U32 R20, RZ, RZ, R3 ;  /* 0x000000ffff147224 */ /* 0x000fca00078e0003 */
[----:B------:R-:W2:Y:S01]  /*a1e0*/  MUFU.EX2 R197, R197 ;  /* 0x000000c500c57308 */ /* 0x000ea20000000800 */
[----:B---3--:R-:W-:-:S07]  /*a1f0*/  FADD.FTZ R5, R203, R166 ;  /* 0x000000a6cb057221 */ /* 0x008fce0000010000 */
[----:B------:R-:W3:Y:S01]  /*a200*/  MUFU.EX2 R162, R162 ;  /* 0x000000a200a27308 */ /* 0x000ee20000000800 */
[----:B-1----:R-:W-:-:S07]  /*a210*/  F2FP.BF16.F32.PACK_AB R203, R174, R203 ;  /* 0x000000cbaecb723e */ /* 0x002fce00000010ff */
[----:B------:R-:W1:Y:S01]  /*a220*/  MUFU.EX2 R199, R199 ;  /* 0x000000c700c77308 */ /* 0x000e620000000800 */
[----:B------:R-:W-:Y:S02]  /*a230*/  WARPGROUP.DEPBAR.LE gsb0, 0x0 ;  /* 0x00008000000079c5 */ /* 0x000fe40000010000 */
[----:B------:R4:W-:Y:S01]  /*a240*/  @!P1 SYNCS.ARRIVE.TRANS64.RED.A1T0 RZ, [R17+URZ], RZ ;  /* 0x000000ff11ff99a7 */ /* 0x0009e2000810043f */
[--C-:B------:R-:W-:Y:S01]  /*a250*/  FFMA.FTZ R193, R154, UR4, -R171.reuse ;  /* 0x000000049ac17c23 */ /* 0x100fe200080108ab */
[----:B------:R-:W-:Y:S01]  /*a260*/  FFMA.FTZ R171, R191, UR4, -R171 ;  /* 0x00000004bfab7c23 */ /* 0x000fe200080108ab */
[----:B------:R-:W-:Y:S02]  /*a270*/  F2FP.BF16.F32.PACK_AB R192, R181, R152 ;  /* 0x00000098b5c0723e */ /* 0x000fe400000010ff */
[----:B------:R5:W1:Y:S01]  /*a280*/  MUFU.EX2 R154, R164 ;  /* 0x000000a4009a7308 */ /* 0x000a620000000800 */
[----:B------:R-:W-:Y:S01]  /*a290*/  F2FP.BF16.F32.PACK_AB R194, R21, R156 ;  /* 0x0000009c15c2723e */ /* 0x000fe200000010ff */
[----:B----4-:R-:W-:Y:S01]  /*a2a0*/  FADD.FTZ R17, R165, R178 ;  /* 0x000000b2a5117221 */ /* 0x010fe20000010000 */
[----:B------:R4:W-:Y:S03]  /*a2b0*/  @!P1 SYNCS.ARRIVE.TRANS64.RED.A1T0 RZ, [R159+URZ], RZ ;  /* 0x000000ff9fff99a7 */ /* 0x0009e6000810043f */
[----:B------:R-:W-:-:S02]  /*a2c0*/  FADD.FTZ R178, R200, R17 ;  /* 0x00000011c8b27221 */ /* 0x000fc40000010000 */
[----:B------:R-:W4:Y:S01]  /*a2d0*/  MUFU.EX2 R193, R193 ;  /* 0x000000c100c17308 */ /* 0x000f220000000800 */
[----:B-----5:R-:W-:Y:S01]  /*a2e0*/  FADD.FTZ R164, R174, R5 ;  /* 0x00000005aea47221 */ /* 0x020fe20000010000 */
[C---:B------:R-:W-:Y:S01]  /*a2f0*/  F2FP.BF16.F32.PACK_AB R200, R169.reuse, R200 ;  /* 0x000000c8a9c8723e */ /* 0x040fe200000010ff */
[----:B------:R-:W-:Y:S02]  /*a300*/  FADD.FTZ R17, R169, R178 ;  /* 0x000000b2a9117221 */ /* 0x000fe40000010000 */
[----:B--2---:R-:W-:Y:S01]  /*a310*/  FADD.FTZ R5, R197, R164 ;  /* 0x000000a4c5057221 */ /* 0x004fe20000010000 */
[----:B---3--:R-:W-:Y:S01]  /*a320*/  F2FP.BF16.F32.PACK_AB R197, R162, R197 ;  /* 0x000000c5a2c5723e */ /* 0x008fe200000010ff */
[----:B------:R-:W-:Y:S01]  /*a330*/  FADD.FTZ R176, R202, R17 ;  /* 0x00000011cab07221 */ /* 0x000fe20000010000 */
[----:B------:R-:W2:Y:S01]  /*a340*/  MUFU.EX2 R155, R155 ;  /* 0x0000009b009b7308 */ /* 0x000ea20000000800 */
[----:B------:R-:W-:Y:S01]  /*a350*/  FADD.FTZ R164, R162, R5 ;  /* 0x00000005a2a47221 */ /* 0x000fe20000010000 */
[C---:B------:R-:W-:Y:S01]  /*a360*/  F2FP.BF16.F32.PACK_AB R202, R153.reuse, R202 ;  /* 0x000000ca99ca723e */ /* 0x040fe200000010ff */
[----:B------:R-:W-:-:S02]  /*a370*/  FADD.FTZ R17, R153, R176 ;  /* 0x000000b099117221 */ /* 0x000fc40000010000 */
[----:B-1----:R-:W-:Y:S01]  /*a380*/  FADD.FTZ R5, R199, R164 ;  /* 0x000000a4c7057221 */ /* 0x002fe20000010000 */
[----:B------:R-:W-:Y:S01]  /*a390*/  F2FP.BF16.F32.PACK_AB R199, R154, R199 ;  /* 0x000000c79ac7723e */ /* 0x000fe200000010ff */
[----:B------:R-:W-:Y:S01]  /*a3a0*/  FADD.FTZ R176, R196, R17 ;  /* 0x00000011c4b07221 */ /* 0x000fe20000010000 */
[----:B------:R-:W1:Y:S01]  /*a3b0*/  MUFU.EX2 R195, R158 ;  /* 0x0000009e00c37308 */ /* 0x000e620000000800 */
[C---:B------:R-:W-:Y:S02]  /*a3c0*/  F2FP.BF16.F32.PACK_AB R196, R173.reuse, R196 ;  /* 0x000000c4adc4723e */ /* 0x040fe400000010ff */
[----:B------:R-:W-:-:S04]  /*a3d0*/  FADD.FTZ R17, R173, R176 ;  /* 0x000000b0ad117221 */ /* 0x000fc80000010000 */
[----:B------:R-:W-:Y:S01]  /*a3e0*/  FADD.FTZ R176, R198, R17 ;  /* 0x00000011c6b07221 */ /* 0x000fe20000010000 */
[----:B------:R-:W3:Y:S01]  /*a3f0*/  MUFU.EX2 R171, R171 ;  /* 0x000000ab00ab7308 */ /* 0x000ee20000000800 */
[C---:B------:R-:W-:Y:S02]  /*a400*/  F2FP.BF16.F32.PACK_AB R198, R157.reuse, R198 ;  /* 0x000000c69dc6723e */ /* 0x040fe400000010ff */
[----:B------:R-:W-:-:S04]  /*a410*/  FADD.FTZ R17, R157, R176 ;  /* 0x000000b09d117221 */ /* 0x000fc80000010000 */
[----:B------:R-:W-:Y:S01]  /*a420*/  FADD.FTZ R166, R152, R17 ;  /* 0x0000001198a67221 */ /* 0x000fe20000010000 */
[----:B------:R-:W-:-:S03]  /*a430*/  FADD.FTZ R152, R154, R5 ;  /* 0x000000059a987221 */ /* 0x000fc60000010000 */
[----:B------:R-:W-:Y:S01]  /*a440*/  FADD.FTZ R17, R181, R166 ;  /* 0x000000a6b5117221 */ /* 0x000fe20000010000 */
[----:B----4-:R-:W-:Y:S01]  /*a450*/  FADD.FTZ R152, R193, R152 ;  /* 0x00000098c1987221 */ /* 0x010fe20000010000 */
[C---:B--2---:R-:W-:Y:S02]  /*a460*/  F2FP.BF16.F32.PACK_AB R193, R155.reuse, R193 ;  /* 0x000000c19bc1723e */ /* 0x044fe400000010ff */
[----:B------:R-:W-:Y:S01]  /*a470*/  FADD.FTZ R166, R156, R17 ;  /* 0x000000119ca67221 */ /* 0x000fe20000010000 */
[----:B------:R-:W-:-:S03]  /*a480*/  FADD.FTZ R152, R155, R152 ;  /* 0x000000989b987221 */ /* 0x000fc60000010000 */
[----:B------:R-:W-:Y:S01]  /*a490*/  FADD.FTZ R17, R21, R166 ;  /* 0x000000a615117221 */ /* 0x000fe20000010000 */
[----:B-1----:R-:W-:Y:S01]  /*a4a0*/  FADD.FTZ R152, R195, R152 ;  /* 0x00000098c3987221 */ /* 0x002fe20000010000 */
[C---:B---3--:R-:W-:Y:S02]  /*a4b0*/  F2FP.BF16.F32.PACK_AB R195, R171.reuse, R195 ;  /* 0x000000c3abc3723e */ /* 0x048fe400000010ff */
[----:B------:R-:W-:Y:S01]  /*a4c0*/  MOV R21, R4 ;  /* 0x0000000400157202 */ /* 0x000fe20000000f00 */
[----:B------:R-:W-:Y:S01]  /*a4d0*/  FADD.FTZ R5, R171, R152 ;  /* 0x00000098ab057221 */ /* 0x000fe20000010000 */
[----:B------:R-:W-:Y:S06]  /*a4e0*/  @P2 BRA `(.L_x_1971) ;  /* 0xffffffbc00802947 */ /* 0x000fec000383ffff */
[----:B------:R-:W-:-:S05]  /*a4f0*/  UMOV UR47, UR45 ;  /* 0x0000002d002f7c82 */ /* 0x000fca0008000000 */
.L_x_1962:
[----:B------:R-:W-:-:S13]  /*a500*/  ISETP.LE.AND P2, PT, RZ, UR47, PT ;  /* 0x0000002fff007c0c */ /* 0x000fda000bf43270 */
[----:B------:R-:W-:Y:S05]  /*a510*/  @!P2 BRA `(.L_x_1972) ;  /* 0x0000003c000ca947 */ /* 0x000fea0003800000 */
[----:B------:R-:W-:Y:S01]  /*a520*/  R2UR UR61, R16 ;  /* 0x00000000103d72ca */ /* 0x000fe200000e0000 */
[----:B------:R-:W-:Y:S01]  /*a530*/  IMAD.MOV.U32 R21, RZ, RZ, R4 ;  /* 0x000000ffff157224 */ /* 0x000fe200078e0004 */
[----:B------:R-:W-:Y:S01]  /*a540*/  MOV R20, R3 ;  /* 0x0000000300147202 */ /* 0x000fe20000000f00 */
[----:B------:R-:W-:Y:S01]  /*a550*/  UMOV UR45, UR46 ;  /* 0x0000002e002d7c82 */ /* 0x000fe20008000000 */
[----:B------:R-:W-:-:S11]  /*a560*/  ULDC UR41, c[0x0][0x9d8] ;  /* 0x0002760000297ab9 */ /* 0x000fd60000000800 */
.L_x_1981:
[----:B------:R-:W-:-:S04]  /*a570*/  UIADD3 UR46, UR45, 0x1, URZ ;  /* 0x000000012d2e7890 */ /* 0x000fc8000fffe03f */
[----:B------:R-:W-:-:S04]  /*a580*/  UISETP.NE.AND UP0, UPT, UR46, 0x2, UPT ;  /* 0x000000022e00788c */ /* 0x000fc8000bf05270 */
[----:B------:R-:W-:Y:S02]  /*a590*/  USEL UR4, URZ, 0x1, UP0 ;  /* 0x000000013f047887 */ /* 0x000fe40008000000 */
[----:B------:R-:W-:Y:S02]  /*a5a0*/  USEL UR46, UR46, URZ, UP0 ;  /* 0x0000003f2e2e7287 */ /* 0x000fe40008000000 */
[----:B------:R-:W-:-:S06]  /*a5b0*/  ULOP3.LUT UR4, UR61, UR4, URZ, 0x3c, !UPT ;  /* 0x000000043d047292 */ /* 0x000fcc000f8e3c3f */
[----:B------:R-:W-:Y:S01]  /*a5c0*/  MOV R16, UR4 ;  /* 0x0000000400107c02 */ /* 0x000fe20008000f00 */
[----:B------:R-:W-:Y:S06]  /*a5d0*/  @!P0 BRA `(.L_x_1973) ;  /* 0x0000000000048947 */ /* 0x000fec0003800000 */
[----:B------:R-:W-:Y:S01]  /*a5e0*/  BPT.TRAP 0x1 ;  /* 0x000000040000795c */ /* 0x000fe20000300000 */
.L_x_1973:
[----:B------:R-:W-:Y:S01]  /*a5f0*/  R2UR UR5, R16 ;  /* 0x00000000100572ca */ /* 0x000fe200000e0000 */
[----:B------:R-:W-:-:S12]  /*a600*/  ULEA UR4, UR46, UR60, 0x3 ;  /* 0x0000003c2e047291 */ /* 0x000fd8000f8e183f */
[----:B------:R-:W-:-:S05]  /*a610*/  IMAD.U32 R3, RZ, RZ, UR5 ;  /* 0x00000005ff037e24 */ /* 0x000fca000f8e00ff */
[----:B------:R-:W-:-:S04]  /*a620*/  SHF.L.U32 R3, R3, 0x1f, RZ ;  /* 0x0000001f03037819 */ /* 0x000fc800000006ff */
[----:B------:R1:W2:Y:S01]  /*a630*/  SYNCS.PHASECHK.TRANS64.TRYWAIT P2, [UR4+0x38830], R3 ;  /* 0x03883003ff0075a7 */ /* 0x0002a20008040144 */
[----:B------:R-:W-:Y:S05]  /*a640*/  @!P0 BRA `(.L_x_1974) ;  /* 0x0000000000048947 */ /* 0x000fea0003800000 */
[----:B------:R-:W-:Y:S01]  /*a650*/  BPT.TRAP 0x1 ;  /* 0x000000040000795c */ /* 0x000fe20000300000 */
.L_x_1974:
[----:B--2---:R-:W-:Y:S05]  /*a660*/  @P2 BRA `(.L_x_1975) ;  /* 0x0000000000082947 */ /* 0x004fea0003800000 */
[----:B------:R-:W2:Y:S02]  /*a670*/  SYNCS.PHASECHK.TRANS64.TRYWAIT P2, [UR4+0x38830], R3 ;  /* 0x03883003ff0075a7 */ /* 0x000ea40008040144 */
[----:B--2---:R-:W-:Y:S05]  /*a680*/  @!P2 BRA `(.L_x_1976) ;  /* 0x000000a00020a947 */ /* 0x004fea0003800000 */
.L_x_1975:
        /* <DEDUP_REMOVED lines=604> */
.L_x_1977:
[----:B------:R-:W-:Y:S01]  /*cc50*/  ULEA UR5, UR45, UR60, 0x3 ;  /* 0x0000003c2d057291 */ /* 0x000fe2000f8e183f */
[----:B------:R-:W-:-:S04]  /*cc60*/  MOV R0, UR61 ;  /* 0x0000003d00007c02 */ /* 0x000fc80008000f00 */
[----:B------:R-:W-:-:S04]  /*cc70*/  SHF.L.U32 R0, R0, 0x1f, RZ ;  /* 0x0000001f00007819 */ /* 0x000fc800000006ff */
[----:B------:R3:W4:Y:S01]  /*cc80*/  SYNCS.PHASECHK.TRANS64.TRYWAIT P2, [UR5+0x38850], R0 ;  /* 0x03885000ff0075a7 */ /* 0x0007220008040145 */
[----:B------:R-:W-:Y:S05]  /*cc90*/  @!P0 BRA `(.L_x_1978) ;  /* 0x0000000000048947 */ /* 0x000fea0003800000 */
[----:B------:R-:W-:Y:S01]  /*cca0*/  BPT.TRAP 0x1 ;  /* 0x000000040000795c */ /* 0x000fe20000300000 */
.L_x_1978:
[----:B----4-:R-:W-:Y:S05]  /*ccb0*/  @P2 BRA `(.L_x_1979) ;  /* 0x0000000000082947 */ /* 0x010fea0003800000 */
[----:B------:R-:W4:Y:S02]  /*ccc0*/  SYNCS.PHASECHK.TRANS64.TRYWAIT P2, [UR5+0x38850], R0 ;  /* 0x03885000ff0075a7 */ /* 0x000f240008040145 */
[----:B----4-:R-:W-:Y:S05]  /*ccd0*/  @!P2 BRA `(.L_x_1980) ;  /* 0x0000007800a4a947 */ /* 0x010fea0003800000 */
.L_x_1979:
[----:B------:R-:W-:Y:S01]  /*cce0*/  UIADD3 UR4, UR60, 0x400, URZ ;  /* 0x000004003c047890 */ /* 0x000fe2000fffe03f */
[----:B------:R-:W-:Y:S01]  /*ccf0*/  WARPGROUP.ARRIVE ;  /* 0x00000000000079c5 */ /* 0x000fe20000000000 */
[----:B------:R-:W-:Y:S01]  /*cd00*/  UMOV UR7, 0x40000040 ;  /* 0x4000004000077882 */ /* 0x000fe20000000000 */
[----:B------:R-:W-:Y:S01]  /*cd10*/  FMUL.FTZ R2, R184, UR41 ;  /* 0x00000029b8027c20 */ /* 0x000fe20008410000 */
[----:B------:R-:W-:Y:S01]  /*cd20*/  USHF.R.U32.HI UR4, URZ, 0x4, UR4 ;  /* 0x000000043f047899 */ /* 0x000fe20008011604 */
[----:B-12---:R-:W-:Y:S01]  /*cd30*/  FMUL.FTZ R3, R185, UR41 ;  /* 0x00000029b9037c20 */ /* 0x006fe20008410000 */
[----:B------:R-:W-:Y:S01]  /*cd40*/  FMUL.FTZ R184, R187, UR41 ;  /* 0x00000029bbb87c20 */ /* 0x000fe20008410000 */
[----:B------:R-:W-:Y:S01]  /*cd50*/  FMUL.FTZ R187, R188, UR41 ;  /* 0x00000029bcbb7c20 */ /* 0x000fe20008410000 */
[----:B------:R-:W-:Y:S01]  /*cd60*/  ULOP3.LUT UR4, UR4, 0x3fff, URZ, 0xc0, !UPT ;  /* 0x00003fff04047892 */ /* 0x000fe2000f8ec03f */
[----:B------:R-:W3:Y:S01]  /*cd70*/  MUFU.TANH R2, R2 ;  /* 0x0000000200027308 */ /* 0x000ee20000002400 */
[----:B------:R-:W-:Y:S01]  /*cd80*/  FMUL.FTZ R188, R189, UR41 ;  /* 0x00000029bdbc7c20 */ /* 0x000fe20008410000 */
[----:B------:R-:W-:Y:S01]  /*cd90*/  FMUL.FTZ R185, R186, UR41 ;  /* 0x00000029bab97c20 */ /* 0x000fe20008410000 */
[----:B------:R-:W-:Y:S01]  /*cda0*/  ULOP3.LUT UR4, UR4, 0x2800000, URZ, 0xfc, !UPT ;  /* 0x0280000004047892 */ /* 0x000fe2000f8efc3f */
[----:B------:R-:W-:Y:S01]  /*cdb0*/  FMUL.FTZ R186, R190, UR41 ;  /* 0x00000029beba7c20 */ /* 0x000fe20008410000 */
[----:B------:R-:W-:Y:S01]  /*cdc0*/  FMUL.FTZ R190, R176, UR41 ;  /* 0x00000029b0be7c20 */ /* 0x000fe20008410000 */
[----:B------:R-:W-:Y:S01]  /*cdd0*/  FMUL.FTZ R177, R177, UR41 ;  /* 0x00000029b1b17c20 */ /* 0x000fe20008410000 */
[----:B------:R-:W-:Y:S01]  /*cde0*/  UIMAD UR10, UR45, 0xa00, UR4 ;  /* 0x00000a002d0a78a4 */ /* 0x000fe2000f8e0204 */
[----:B------:R-:W1:Y:S01]  /*cdf0*/  MUFU.TANH R3, R3 ;  /* 0x0000000300037308 */ /* 0x000e620000002400 */
        /* <DEDUP_REMOVED lines=9> */
[----:B------:R-:W2:Y:S01]  /*ce90*/  MUFU.TANH R187, R187 ;  /* 0x000000bb00bb7308 */ /* 0x000ea20000002400 */
[----:B------:R-:W-:Y:S01]  /*cea0*/  UMOV UR7, 0x40000040 ;  /* 0x4000004000077882 */ /* 0x000fe20000000000 */
[----:B---3--:R-:W-:Y:S01]  /*ceb0*/  FMNMX.FTZ R0, R2, R21, !PT ;  /* 0x0000001502007209 */ /* 0x008fe20007810000 */
[----:B------:R-:W-:Y:S01]  /*cec0*/  FMUL.FTZ R168, R169, UR41 ;  /* 0x00000029a9a87c20 */ /* 0x000fe20008410000 */
[----:B------:R-:W-:Y:S01]  /*ced0*/  FMUL.FTZ R169, R172, UR41 ;  /* 0x00000029aca97c20 */ /* 0x000fe20008410000 */
[----:B------:R-:W-:Y:S01]  /*cee0*/  FMUL.FTZ R172, R173, UR41 ;  /* 0x00000029adac7c20 */ /* 0x000fe20008410000 */
[----:B------:R-:W-:Y:S01]  /*cef0*/  FMUL.FTZ R160, R160, UR41 ;  /* 0x00000029a0a07c20 */ /* 0x000fe20008410000 */
[----:B-1----:R-:W-:Y:S01]  /*cf00*/  FMNMX.FTZ R0, R3, R0, !PT ;  /* 0x0000000003007209 */ /* 0x002fe20007810000 */
        /* <DEDUP_REMOVED lines=9> */
[----:B--2---:R-:W-:Y:S01]  /*cfa0*/  FMNMX.FTZ R173, R187, R0, !PT ;  /* 0x00000000bbad7209 */ /* 0x004fe20007810000 */
[----:B------:R-:W-:Y:S01]  /*cfb0*/  FMUL.FTZ R170, R170, UR41 ;  /* 0x00000029aaaa7c20 */ /* 0x000fe20008410000 */
[----:B------:R-:W-:Y:S01]  /*cfc0*/  ULDC UR11, c[0x0][0x988] ;  /* 0x00026200000b7ab9 */ /* 0x000fe20000000800 */
[----:B------:R-:W-:Y:S01]  /*cfd0*/  FMUL.FTZ R171, R171, UR41 ;  /* 0x00000029abab7c20 */ /* 0x000fe20008410000 */
[----:B------:R-:W-:Y:S01]  /*cfe0*/  UMOV UR4, UR11 ;  /* 0x0000000b00047c82 */ /* 0x000fe20008000000 */
[----:B------:R-:W-:Y:S01]  /*cff0*/  FMUL.FTZ R174, R174, UR41 ;  /* 0x00000029aeae7c20 */ /* 0x000fe20008410000 */
[----:B------:R-:W-:Y:S01]  /*d000*/  FMUL.FTZ R175, R175, UR41 ;  /* 0x00000029afaf7c20 */ /* 0x000fe20008410000 */
[----:B------:R-:W2:Y:S01]  /*d010*/  MUFU.TANH R177, R177 ;  /* 0x000000b100b17308 */ /* 0x000ea20000002400 */
[----:B-1----:R-:W-:Y:S01]  /*d020*/  FMNMX.FTZ R173, R188, R173, !PT ;  /* 0x000000adbcad7209 */ /* 0x002fe20007810000 */
[----:B------:R-:W-:Y:S01]  /*d030*/  FMUL.FTZ R162, R162, UR41 ;  /* 0x00000029a2a27c20 */ /* 0x000fe20008410000 */
[----:B------:R-:W-:Y:S01]  /*d040*/  FMUL.FTZ R163, R163, UR41 ;  /* 0x00000029a3a37c20 */ /* 0x000fe20008410000 */
[----:B------:R-:W-:Y:S01]  /*d050*/  FMUL.FTZ R166, R166, UR41 ;  /* 0x00000029a6a67c20 */ /* 0x000fe20008410000 */
[----:B------:R-:W-:Y:S01]  /*d060*/  FMUL.FTZ R167, R167, UR41 ;  /* 0x00000029a7a77c20 */ /* 0x000fe20008410000 */
[----:B------:R-:W-:Y:S01]  /*d070*/  FMUL.FTZ R154, R154, UR41 ;  /* 0x000000299a9a7c20 */ /* 0x000fe20008410000 */
[----:B------:R-:W-:Y:S01]  /*d080*/  FMUL.FTZ R155, R155, UR41 ;  /* 0x000000299b9b7c20 */ /* 0x000fe20008410000 */
[----:B------:R-:W1:Y:S01]  /*d090*/  MUFU.TANH R180, R180 ;  /* 0x000000b400b47308 */ /* 0x000e620000002400 */
[----:B---3--:R-:W-:Y:S01]  /*d0a0*/  FMNMX.FTZ R0, R190, R173, !PT ;  /* 0x000000adbe007209 */ /* 0x008fe20007810000 */
[----:B------:R-:W-:Y:S01]  /*d0b0*/  FMUL.FTZ R158, R158, UR41 ;  /* 0x000000299e9e7c20 */ /* 0x000fe20008410000 */
[----:B------:R-:W-:Y:S01]  /*d0c0*/  FMUL.FTZ R159, R159, UR41 ;  /* 0x000000299f9f7c20 */ /* 0x000fe20008410000 */
[----:B------:R-:W-:Y:S01]  /*d0d0*/  ISETP.LT.AND P2, PT, RZ, UR47, PT ;  /* 0x0000002fff007c0c */ /* 0x000fe2000bf41270 */
[----:B------:R-:W-:Y:S01]  /*d0e0*/  UMOV UR45, UR46 ;  /* 0x0000002e002d7c82 */ /* 0x000fe20008000000 */
[----:B------:R-:W-:-:S02]  /*d0f0*/  R2UR UR61, R16 ;  /* 0x00000000103d72ca */ /* 0x000fc400000e0000 */
[----:B------:R-:W3:Y:S01]  /*d100*/  MUFU.TANH R181, R181 ;  /* 0x000000b500b57308 */ /* 0x000ee20000002400 */
[----:B--2---:R-:W-:-:S07]  /*d110*/  FMNMX.FTZ R173, R177, R0, !PT ;  /* 0x00000000b1ad7209 */ /* 0x004fce0007810000 */
[----:B------:R-:W2:Y:S01]  /*d120*/  MUFU.TANH R182, R182 ;  /* 0x000000b600b67308 */ /* 0x000ea20000002400 */
[----:B-1----:R-:W-:-:S07]  /*d130*/  FMNMX.FTZ R0, R180, R173, !PT ;  /* 0x000000adb4007209 */ /* 0x002fce0007810000 */
[----:B------:R-:W1:Y:S01]  /*d140*/  MUFU.TANH R168, R168 ;  /* 0x000000a800a87308 */ /* 0x000e620000002400 */
[----:B---3--:R-:W-:-:S07]  /*d150*/  FMNMX.FTZ R173, R181, R0, !PT ;  /* 0x00000000b5ad7209 */ /* 0x008fce0007810000 */
        /* <DEDUP_REMOVED lines=9> */
[----:B-1----:R-:W-:Y:S01]  /*d1f0*/  FMNMX.FTZ R0, R160, R173, !PT ;  /* 0x000000ada0007209 */ /* 0x002fe20007810000 */
[----:B------:R-:W-:-:S06]  /*d200*/  FMUL.FTZ R173, R157, UR41 ;  /* 0x000000299dad7c20 */ /* 0x000fcc0008410000 */
[----:B------:R-:W1:Y:S01]  /*d210*/  MUFU.TANH R165, R165 ;  /* 0x000000a500a57308 */ /* 0x000e620000002400 */
[----:B---3--:R-:W-:-:S07]  /*d220*/  FMNMX.FTZ R157, R161, R0, !PT ;  /* 0x00000000a19d7209 */ /* 0x008fce0007810000 */
[----:B------:R-:W3:Y:S01]  /*d230*/  MUFU.TANH R152, R152 ;  /* 0x0000009800987308 */ /* 0x000ee20000002400 */
[----:B--2---:R-:W-:Y:S01]  /*d240*/  FMNMX.FTZ R0, R164, R157, !PT ;  /* 0x0000009da4007209 */ /* 0x004fe20007810000 */
[----:B------:R-:W-:-:S06]  /*d250*/  FMUL.FTZ R157, R183, UR41 ;  /* 0x00000029b79d7c20 */ /* 0x000fcc0008410000 */
        /* <DEDUP_REMOVED lines=9> */
[----:B---3--:R-:W-:-:S05]  /*d2f0*/  FMNMX.FTZ R0, R173, R0, !PT ;  /* 0x00000000ad007209 */ /* 0x008fca0007810000 */
[----:B------:R-:W3:Y:S02]  /*d300*/  SHFL.BFLY PT, R183, R0, 0x2, 0x1f ;  /* 0x0c401f0000b77f89 */ /* 0x000ee400000e0000 */
[----:B------:R-:W4:Y:S08]  /*d310*/  MUFU.TANH R186, R186 ;  /* 0x000000ba00ba7308 */ /* 0x000f300000002400 */
[----:B------:R-:W5:Y:S08]  /*d320*/  MUFU.TANH R189, R189 ;  /* 0x000000bd00bd7308 */ /* 0x000f700000002400 */
[----:B------:R-:W5:Y:S01]  /*d330*/  MUFU.TANH R176, R176 ;  /* 0x000000b000b07308 */ /* 0x000f620000002400 */
[----:B---3--:R-:W-:-:S07]  /*d340*/  FMNMX.FTZ R183, R0, R183, !PT ;  /* 0x000000b700b77209 */ /* 0x008fce0007810000 */
[----:B------:R-:W3:Y:S01]  /*d350*/  MUFU.TANH R178, R178 ;  /* 0x000000b200b27308 */ /* 0x000ee20000002400 */
[----:B------:R-:W2:Y:S07]  /*d360*/  SHFL.BFLY PT, R4, R183, 0x1, 0x1f ;  /* 0x0c201f00b7047f89 */ /* 0x000eae00000e0000 */
[----:B------:R-:W3:Y:S08]  /*d370*/  MUFU.TANH R179, R179 ;  /* 0x000000b300b37308 */ /* 0x000ef00000002400 */
[----:B------:R-:W3:Y:S08]  /*d380*/  MUFU.TANH R157, R157 ;  /* 0x0000009d009d7308 */ /* 0x000ef00000002400 */
[----:B------:R-:W3:Y:S01]  /*d390*/  MUFU.TANH R170, R170 ;  /* 0x000000aa00aa7308 */ /* 0x000ee20000002400 */
[----:B--2---:R-:W-:-:S02]  /*d3a0*/  FMNMX.FTZ R4, R183, R4, !PT ;  /* 0x00000004b7047209 */ /* 0x004fc40007810000 */
[----:B------:R-:W-:-:S03]  /*d3b0*/  FMNMX.FTZ R183, R185, R20, !PT ;  /* 0x00000014b9b77209 */ /* 0x000fc60007810000 */
[----:B------:R-:W-:Y:S01]  /*d3c0*/  FADD.FTZ R0, -R4, R21 ;  /* 0x0000001504007221 */ /* 0x000fe20000010100 */
[----:B-1----:R-:W-:Y:S01]  /*d3d0*/  FMNMX.FTZ R183, R184, R183, !PT ;  /* 0x000000b7b8b77209 */ /* 0x002fe20007810000 */
[----:B------:R-:W1:Y:S02]  /*d3e0*/  MUFU.TANH R171, R171 ;  /* 0x000000ab00ab7308 */ /* 0x000e640000002400 */
[----:B------:R-:W-:-:S06]  /*d3f0*/  FMUL.FTZ R0, R0, UR4 ;  /* 0x0000000400007c20 */ /* 0x000fcc0008410000 */
[----:B------:R-:W2:Y:S08]  /*d400*/  MUFU.TANH R174, R174 ;  /* 0x000000ae00ae7308 */ /* 0x000eb00000002400 */
[----:B------:R-:W2:Y:S08]  /*d410*/  MUFU.TANH R175, R175 ;  /* 0x000000af00af7308 */ /* 0x000eb00000002400 */
[----:B------:R-:W2:Y:S08]  /*d420*/  MUFU.TANH R162, R162 ;  /* 0x000000a200a27308 */ /* 0x000eb00000002400 */
[----:B------:R-:W2:Y:S08]  /*d430*/  MUFU.TANH R163, R163 ;  /* 0x000000a300a37308 */ /* 0x000eb00000002400 */
[----:B------:R-:W2:Y:S08]  /*d440*/  MUFU.TANH R166, R166 ;  /* 0x000000a600a67308 */ /* 0x000eb00000002400 */
[----:B------:R-:W2:Y:S01]  /*d450*/  MUFU.TANH R167, R167 ;  /* 0x000000a700a77308 */ /* 0x000ea20000002400 */
[----:B------:R-:W-:-:S02]  /*d460*/  WARPGROUP.DEPBAR.LE gsb0, 0x0 ;  /* 0x00008000000079c5 */ /* 0x000fc40000010000 */
[----:B------:R-:W-:-:S05]  /*d470*/  WARPGROUP.ARRIVE ;  /* 0x00000000000079c5 */ /* 0x000fca0000000000 */
[----:B------:R-:W2:Y:S01]  /*d480*/  MUFU.TANH R154, R154 ;  /* 0x0000009a009a7308 */ /* 0x000ea20000002400 */
[----:B------:R-:W-:Y:S01]  /*d490*/  HGMMA.64x256x16.F32.BF16 R24, R204, gdesc[UR4].tnspB, R24, gsb0 ;  /* 0x43e00004cc187df0 */ /* 0x000fe20008001818 */
[----:B------:R-:W-:Y:S01]  /*d4a0*/  UIADD3 UR6, UR10, 0x100, URZ ;  /* 0x000001000a067890 */ /* 0x000fe2000fffe03f */
[----:B------:R-:W-:-:S05]  /*d4b0*/  UMOV UR7, 0x40000040 ;  /* 0x4000004000077882 */ /* 0x000fca0000000000 */
[----:B------:R-:W2:Y:S08]  /*d4c0*/  MUFU.TANH R155, R155 ;  /* 0x0000009b009b7308 */ /* 0x000eb00000002400 */
[----:B------:R-:W2:Y:S08]  /*d4d0*/  MUFU.TANH R158, R158 ;  /* 0x0000009e009e7308 */ /* 0x000eb00000002400 */
[----:B------:R-:W2:Y:S08]  /*d4e0*/  MUFU.TANH R159, R159 ;  /* 0x0000009f009f7308 */ /* 0x000eb00000002400 */
[----:B------:R-:W-:Y:S01]  /*d4f0*/  MUFU.EX2 R0, R0 ;  /* 0x0000000000007308 */ /* 0x000fe20000000800 */
        /* <DEDUP_REMOVED lines=13> */
[----:B----4-:R-:W-:Y:S01]  /*d5d0*/  FMNMX.FTZ R196, R186, R183, !PT ;  /* 0x000000b7bac47209 */ /* 0x010fe20007810000 */
[----:B------:R-:W-:-:S03]  /*d5e0*/  FMUL.FTZ R199, R4, UR4 ;  /* 0x0000000404c77c20 */ /* 0x000fc60008410000 */
[----:B-----5:R-:W-:-:S15]  /*d5f0*/  FMNMX.FTZ R21, R189, R196, !PT ;  /* 0x000000c4bd157209 */ /* 0x020fde0007810000 */
[----:B------:R-:W-:-:S03]  /*d600*/  NOP ;  /* 0x0000000000007918 */ /* 0x000fc60000000000 */
[----:B------:R-:W-:Y:S01]  /*d610*/  HGMMA.64x256x16.F32.BF16 R24, R192, gdesc[UR4].tnspB, R24, gsb0 ;  /* 0x43e00004c0187df0 */ /* 0x000fe20008001818 */
[--C-:B------:R-:W-:Y:S01]  /*d620*/  FFMA.FTZ R183, R2, UR4, -R199.reuse ;  /* 0x0000000402b77c23 */ /* 0x100fe200080108c7 */
[--C-:B------:R-:W-:Y:S01]  /*d630*/  FFMA.FTZ R208, R3, UR4, -R199.reuse ;  /* 0x0000000403d07c23 */ /* 0x100fe200080108c7 */
[----:B------:R-:W-:Y:S01]  /*d640*/  FMNMX.FTZ R21, R176, R21, !PT ;  /* 0x00000015b0157209 */ /* 0x000fe20007810000 */
[--C-:B------:R-:W-:Y:S01]  /*d650*/  FFMA.FTZ R196, R160, UR4, -R199.reuse ;  /* 0x00000004a0c47c23 */ /* 0x100fe200080108c7 */
[--C-:B------:R-:W-:Y:S01]  /*d660*/  FFMA.FTZ R202, R169, UR4, -R199.reuse ;  /* 0x00000004a9ca7c23 */ /* 0x100fe200080108c7 */
[--C-:B------:R-:W-:Y:S01]  /*d670*/  FFMA.FTZ R169, R172, UR4, -R199.reuse ;  /* 0x00000004aca97c23 */ /* 0x100fe200080108c7 */
[----:B---3--:R-:W-:Y:S01]  /*d680*/  FMNMX.FTZ R2, R178, R21, !PT ;  /* 0x00000015b2027209 */ /* 0x008fe20007810000 */
        /* <DEDUP_REMOVED lines=15> */
[----:B-1----:R-:W-:Y:S01]  /*d780*/  FMNMX.FTZ R3, R171, R2, !PT ;  /* 0x00000002ab037209 */ /* 0x002fe20007810000 */
[--C-:B------:R-:W-:Y:S01]  /*d790*/  FFMA.FTZ R187, R161, UR4, -R199.reuse ;  /* 0x00000004a1bb7c23 */ /* 0x100fe200080108c7 */
[--C-:B------:R-:W-:Y:S01]  /*d7a0*/  FFMA.FTZ R161, R165, UR4, -R199.reuse ;  /* 0x00000004a5a17c23 */ /* 0x100fe200080108c7 */
[--C-:B------:R-:W-:Y:S01]  /*d7b0*/  FFMA.FTZ R206, R180, UR4, -R199.reuse ;  /* 0x00000004b4ce7c23 */ /* 0x100fe200080108c7 */
[----:B--2---:R-:W-:Y:S01]  /*d7c0*/  FMNMX.FTZ R2, R174, R3, !PT ;  /* 0x00000003ae027209 */ /* 0x004fe20007810000 */
[----:B------:R-:W-:Y:S01]  /*d7d0*/  MUFU.EX2 R210, R210 ;  /* 0x000000d200d27308 */ /* 0x000fe20000000800 */
[--C-:B------:R-:W-:Y:S01]  /*d7e0*/  FFMA.FTZ R200, R182, UR4, -R199.reuse ;  /* 0x00000004b6c87c23 */ /* 0x100fe200080108c7 */
[----:B------:R-:W-:Y:S01]  /*d7f0*/  FFMA.FTZ R173, R173, UR4, -R199 ;  /* 0x00000004adad7c23 */ /* 0x000fe200080108c7 */
        /* <DEDUP_REMOVED lines=12> */
[----:B------:R-:W-:-:S05]  /*d8c0*/  FMNMX.FTZ R2, R159, R2, !PT ;  /* 0x000000029f027209 */ /* 0x000fca0007810000 */
[----:B------:R-:W1:Y:S01]  /*d8d0*/  SHFL.BFLY PT, R3, R2, 0x2, 0x1f ;  /* 0x0c401f0002037f89 */ /* 0x000e6200000e0000 */
[----:B------:R-:W-:Y:S08]  /*d8e0*/  MUFU.EX2 R191, R191 ;  /* 0x000000bf00bf7308 */ /* 0x000ff00000000800 */
[----:B------:R-:W-:Y:S08]  /*d8f0*/  MUFU.EX2 R200, R200 ;  /* 0x000000c800c87308 */ /* 0x000ff00000000800 */
[----:B------:R-:W-:Y:S01]  /*d900*/  MUFU.EX2 R181, R181 ;  /* 0x000000b500b57308 */ /* 0x000fe20000000800 */
[----:B-1----:R-:W-:-:S07]  /*d910*/  FMNMX.FTZ R160, R2, R3, !PT ;  /* 0x0000000302a07209 */ /* 0x002fce0007810000 */
[----:B------:R-:W-:Y:S01]  /*d920*/  MUFU.EX2 R202, R202 ;  /* 0x000000ca00ca7308 */ /* 0x000fe20000000800 */
[----:B------:R-:W1:Y:S07]  /*d930*/  SHFL.BFLY PT, R3, R160, 0x1, 0x1f ;  /* 0x0c201f00a0037f89 */ /* 0x000e6e00000e0000 */
[----:B------:R-:W-:Y:S08]  /*d940*/  MUFU.EX2 R169, R169 ;  /* 0x000000a900a97308 */ /* 0x000ff00000000800 */
[----:B------:R-:W-:Y:S08]  /*d950*/  MUFU.EX2 R196, R196 ;  /* 0x000000c400c47308 */ /* 0x000ff00000000800 */
[----:B------:R-:W-:Y:S01]  /*d960*/  MUFU.EX2 R187, R187 ;  /* 0x000000bb00bb7308 */ /* 0x000fe20000000800 */
[----:B-1----:R-:W-:-:S07]  /*d970*/  FMNMX.FTZ R3, R160, R3, !PT ;  /* 0x00000003a0037209 */ /* 0x002fce0007810000 */
        /* <DEDUP_REMOVED lines=12> */
[----:B------:R-:W-:Y:S01]  /*da40*/  @!P1 LEA R157, R157, UR60, 0x3 ;  /* 0x0000003c9d9d9c11 */ /* 0x000fe2000f8e18ff */
[--C-:B------:R-:W-:Y:S01]  /*da50*/  FFMA.FTZ R168, R178, UR4, -R156.reuse ;  /* 0x00000004b2a87c23 */ /* 0x100fe2000801089c */
[--C-:B------:R-:W-:Y:S01]  /*da60*/  FFMA.FTZ R207, R179, UR4, -R156.reuse ;  /* 0x00000004b3cf7c23 */ /* 0x100fe2000801089c */
[--C-:B------:R-:W-:Y:S01]  /*da70*/  FFMA.FTZ R201, R170, UR4, -R156.reuse ;  /* 0x00000004aac97c23 */ /* 0x100fe2000801089c */
[----:B------:R-:W-:Y:S01]  /*da80*/  @!P1 IADD3 R157, R157, 0x38840, RZ ;  /* 0x000388409d9d9810 */ /* 0x000fe20007ffe0ff */
[----:B------:R-:W1:Y:S01]  /*da90*/  MUFU.EX2 R209, R209 ;  /* 0x000000d100d17308 */ /* 0x000e620000000800 */
[--C-:B------:R-:W-:Y:S01]  /*daa0*/  FFMA.FTZ R199, R166, UR4, -R156.reuse ;  /* 0x00000004a6c77c23 */ /* 0x100fe2000801089c */
[--C-:B------:R-:W-:Y:S01]  /*dab0*/  FFMA.FTZ R170, R171, UR4, -R156.reuse ;  /* 0x00000004abaa7c23 */ /* 0x100fe2000801089c */
[----:B------:R-:W-:Y:S01]  /*dac0*/  @!P1 PRMT R157, RZ, 0x654, R157 ;  /* 0x00000654ff9d9816 */ /* 0x000fe2000000009d */
[--C-:B------:R-:W-:Y:S01]  /*dad0*/  FFMA.FTZ R203, R174, UR4, -R156.reuse ;  /* 0x00000004aecb7c23 */ /* 0x100fe2000801089c */
[--C-:B------:R-:W-:Y:S01]  /*dae0*/  FFMA.FTZ R174, R175, UR4, -R156.reuse ;  /* 0x00000004afae7c23 */ /* 0x100fe2000801089c */
[--C-:B------:R-:W-:Y:S01]  /*daf0*/  FFMA.FTZ R167, R167, UR4, -R156.reuse ;  /* 0x00000004a7a77c23 */ /* 0x100fe2000801089c */
[--C-:B------:R-:W-:Y:S01]  /*db00*/  FFMA.FTZ R155, R155, UR4, -R156.reuse ;  /* 0x000000049b9b7c23 */ /* 0x100fe2000801089c */
[----:B------:R-:W2:Y:S01]  /*db10*/  MUFU.EX2 R160, R160 ;  /* 0x000000a000a07308 */ /* 0x000ea20000000800 */
[----:B------:R-:W-:Y:S01]  /*db20*/  FFMA.FTZ R158, R158, UR4, -R156 ;  /* 0x000000049e9e7c23 */ /* 0x000fe2000801089c */
[----:B------:R-:W-:Y:S01]  /*db30*/  IMAD.U32 R171, RZ, RZ, UR5 ;  /* 0x00000005ffab7e24 */ /* 0x000fe2000f8e00ff */
[----:B------:R-:W-:-:S04]  /*db40*/  UIADD3 UR5, UR47, -0x1, URZ ;  /* 0xffffffff2f057890 */ /* 0x000fc8000fffe03f */
[----:B------:R-:W-:Y:S01]  /*db50*/  @!P1 IADD3 R171, R171, 0x38860, RZ ;  /* 0x00038860abab9810 */ /* 0x000fe20007ffe0ff */
[----:B------:R-:W-:Y:S01]  /*db60*/  MUFU.EX2 R211, R211 ;  /* 0x000000d300d37308 */ /* 0x000fe20000000800 */
[----:B-1----:R-:W-:Y:S01]  /*db70*/  FFMA.FTZ R165, R2, R5, R209 ;  /* 0x0000000502a57223 */ /* 0x002fe200000100d1 */
[----:B------:R-:W-:Y:S01]  /*db80*/  UMOV UR47, UR5 ;  /* 0x00000005002f7c82 */ /* 0x000fe20008000000 */
[----:B------:R-:W-:-:S05]  /*db90*/  @!P1 PRMT R171, RZ, 0x654, R171 ;  /* 0x00000654ffab9816 */ /* 0x000fca00000000ab */
[----:B------:R-:W-:Y:S01]  /*dba0*/  MUFU.EX2 R164, R164 ;  /* 0x000000a400a47308 */ /* 0x000fe20000000800 */
[C---:B--2---:R-:W-:Y:S01]  /*dbb0*/  FADD.FTZ R176, R160.reuse, R165 ;  /* 0x000000a5a0b07221 */ /* 0x044fe20000010000 */
[----:B------:R-:W-:-:S06]  /*dbc0*/  F2FP.BF16.F32.PACK_AB R209, R160, R209 ;  /* 0x000000d1a0d1723e */ /* 0x000fcc00000010ff */
        /* <DEDUP_REMOVED lines=11> */
[----:B------:R-:W1:Y:S01]  /*dc80*/  MUFU.EX2 R152, R152 ;  /* 0x0000009800987308 */ /* 0x000e620000000800 */
[----:B------:R-:W-:-:S02]  /*dc90*/  WARPGROUP.DEPBAR.LE gsb0, 0x0 ;  /* 0x00008000000079c5 */ /* 0x000fc40000010000 */
[----:B------:R2:W-:Y:S05]  /*dca0*/  @!P1 SYNCS.ARRIVE.TRANS64.RED.A1T0 RZ, [R157+URZ], RZ ;  /* 0x000000ff9dff99a7 */ /* 0x0005ea000810043f */
[----:B------:R-:W-:Y:S01]  /*dcb0*/  MUFU.EX2 R155, R155 ;  /* 0x0000009b009b7308 */ /* 0x000fe20000000800 */
[----:B--2---:R-:W-:Y:S01]  /*dcc0*/  FFMA.FTZ R157, R0, R17, R183 ;  /* 0x00000011009d7223 */ /* 0x004fe200000100b7 */
[--C-:B------:R-:W-:Y:S01]  /*dcd0*/  FFMA.FTZ R17, R162, UR4, -R156.reuse ;  /* 0x00000004a2117c23 */ /* 0x100fe2000801089c */
[----:B------:R-:W-:-:S05]  /*dce0*/  FFMA.FTZ R162, R163, UR4, -R156 ;  /* 0x00000004a3a27c23 */ /* 0x000fca000801089c */
[----:B------:R-:W-:Y:S01]  /*dcf0*/  MUFU.EX2 R153, R153 ;  /* 0x0000009900997308 */ /* 0x000fe20000000800 */
[----:B------:R-:W-:Y:S01]  /*dd00*/  FADD.FTZ R157, R208, R157 ;  /* 0x0000009dd09d7221 */ /* 0x000fe20000010000 */
[----:B-1----:R-:W-:Y:S01]  /*dd10*/  F2FP.BF16.F32.PACK_AB R192, R152, R21 ;  /* 0x0000001598c0723e */ /* 0x002fe200000010ff */
[----:B------:R1:W-:Y:S01]  /*dd20*/  @!P1 SYNCS.ARRIVE.TRANS64.RED.A1T0 RZ, [R171+URZ], RZ ;  /* 0x000000ffabff99a7 */ /* 0x0003e2000810043f */
[----:B------:R-:W-:Y:S01]  /*dd30*/  F2FP.BF16.F32.PACK_AB R208, R208, R183 ;  /* 0x000000b7d0d0723e */ /* 0x000fe200000010ff */
[----:B------:R-:W-:Y:S01]  /*dd40*/  FADD.FTZ R178, R210, R157 ;  /* 0x0000009dd2b27221 */ /* 0x000fe20000010000 */
[----:B------:R-:W-:Y:S01]  /*dd50*/  FADD.FTZ R157, R211, R176 ;  /* 0x000000b0d39d7221 */ /* 0x000fe20000010000 */
[C---:B------:R-:W-:Y:S01]  /*dd60*/  F2FP.BF16.F32.PACK_AB R211, R164.reuse, R211 ;  /* 0x000000d3a4d3723e */ /* 0x040fe200000010ff */
[----:B------:R2:W-:Y:S01]  /*dd70*/  MUFU.EX2 R5, R17 ;  /* 0x0000001100057308 */ /* 0x0005e20000000800 */
[C---:B------:R-:W-:Y:S01]  /*dd80*/  FADD.FTZ R163, R197.reuse, R178 ;  /* 0x000000b2c5a37221 */ /* 0x040fe20000010000 */
[----:B------:R-:W-:Y:S01]  /*dd90*/  FADD.FTZ R166, R164, R157 ;  /* 0x0000009da4a67221 */ /* 0x000fe20000010000 */
[----:B------:R-:W-:-:S02]  /*dda0*/  F2FP.BF16.F32.PACK_AB R210, R197, R210 ;  /* 0x000000d2c5d2723e */ /* 0x000fc400000010ff */
[----:B------:R-:W-:Y:S01]  /*ddb0*/  FADD.FTZ R176, R204, R163 ;  /* 0x000000a3ccb07221 */ /* 0x000fe20000010000 */
[----:B------:R-:W-:Y:S01]  /*ddc0*/  FADD.FTZ R157, R205, R166 ;  /* 0x000000a6cd9d7221 */ /* 0x000fe20000010000 */
[C---:B------:R-:W-:Y:S01]  /*ddd0*/  F2FP.BF16.F32.PACK_AB R204, R177.reuse, R204 ;  /* 0x000000ccb1cc723e */ /* 0x040fe200000010ff */
[----:B------:R-:W3:Y:S01]  /*dde0*/  MUFU.EX2 R162, R162 ;  /* 0x000000a200a27308 */ /* 0x000ee20000000800 */
[----:B--2---:R-:W-:Y:S01]  /*ddf0*/  FFMA.FTZ R17, R154, UR4, -R156 ;  /* 0x000000049a117c23 */ /* 0x004fe2000801089c */
[----:B------:R-:W-:Y:S01]  /*de00*/  FADD.FTZ R163, R177, R176 ;  /* 0x000000b0b1a37221 */ /* 0x000fe20000010000 */
[C---:B------:R-:W-:Y:S01]  /*de10*/  FADD.FTZ R154, R168.reuse, R157 ;  /* 0x0000009da89a7221 */ /* 0x040fe20000010000 */
[----:B------:R-:W-:Y:S01]  /*de20*/  FFMA.FTZ R156, R159, UR4, -R156 ;  /* 0x000000049f9c7c23 */ /* 0x000fe2000801089c */
[----:B------:R-:W-:Y:S01]  /*de30*/  F2FP.BF16.F32.PACK_AB R205, R168, R205 ;  /* 0x000000cda8cd723e */ /* 0x000fe200000010ff */
[----:B------:R-:W-:Y:S01]  /*de40*/  FADD.FTZ R166, R206, R163 ;  /* 0x000000a3cea67221 */ /* 0x000fe20000010000 */
[----:B------:R-:W-:Y:S01]  /*de50*/  FADD.FTZ R157, R207, R154 ;  /* 0x0000009acf9d7221 */ /* 0x000fe20000010000 */
[----:B------:R-:W-:Y:S01]  /*de60*/  MUFU.EX2 R158, R158 ;  /* 0x0000009e009e7308 */ /* 0x000fe20000000800 */
[C---:B------:R-:W-:Y:S01]  /*de70*/  F2FP.BF16.F32.PACK_AB R206, R191.reuse, R206 ;  /* 0x000000cebfce723e */ /* 0x040fe200000010ff */
[----:B------:R-:W-:Y:S01]  /*de80*/  FADD.FTZ R159, R191, R166 ;  /* 0x000000a6bf9f7221 */ /* 0x000fe20000010000 */
[C---:B------:R-:W-:Y:S01]  /*de90*/  FADD.FTZ R166, R172.reuse, R157 ;  /* 0x0000009daca67221 */ /* 0x040fe20000010000 */
[----:B------:R-:W-:-:S02]  /*dea0*/  F2FP.BF16.F32.PACK_AB R207, R172, R207 ;  /* 0x000000cfaccf723e */ /* 0x000fc400000010ff */
[----:B------:R-:W-:Y:S01]  /*deb0*/  FADD.FTZ R176, R200, R159 ;  /* 0x0000009fc8b07221 */ /* 0x000fe20000010000 */
[----:B------:R-:W-:Y:S01]  /*dec0*/  FADD.FTZ R157, R201, R166 ;  /* 0x000000a6c99d7221 */ /* 0x000fe20000010000 */
[----:B------:R-:W2:Y:S01]  /*ded0*/  MUFU.EX2 R154, R167 ;  /* 0x000000a7009a7308 */ /* 0x000ea20000000800 */
[----:B---3--:R-:W-:Y:S01]  /*dee0*/  F2FP.BF16.F32.PACK_AB R197, R162, R5 ;  /* 0x00000005a2c5723e */ /* 0x008fe200000010ff */
[C---:B------:R-:W-:Y:S01]  /*def0*/  FADD.FTZ R159, R181.reuse, R176 ;  /* 0x000000b0b59f7221 */ /* 0x040fe20000010000 */
[----:B------:R-:W-:Y:S01]  /*df00*/  FADD.FTZ R160, R170, R157 ;  /* 0x0000009daaa07221 */ /* 0x000fe20000010000 */
[----:B------:R-:W-:Y:S02]  /*df10*/  F2FP.BF16.F32.PACK_AB R200, R181, R200 ;  /* 0x000000c8b5c8723e */ /* 0x000fe400000010ff */
[----:B------:R-:W-:Y:S01]  /*df20*/  FADD.FTZ R164, R202, R159 ;  /* 0x0000009fcaa47221 */ /* 0x000fe20000010000 */
[----:B------:R-:W-:Y:S01]  /*df30*/  FADD.FTZ R157, R203, R160 ;  /* 0x000000a0cb9d7221 */ /* 0x000fe20000010000 */
[----:B------:R3:W4:Y:S01]  /*df40*/  MUFU.EX2 R166, R17 ;  /* 0x0000001100a67308 */ /* 0x0007220000000800 */
[----:B------:R-:W-:Y:S01]  /*df50*/  F2FP.BF16.F32.PACK_AB R201, R170, R201 ;  /* 0x000000c9aac9723e */ /* 0x000fe200000010ff */
[C---:B------:R-:W-:Y:S01]  /*df60*/  FADD.FTZ R159, R169.reuse, R164 ;  /* 0x000000a4a99f7221 */ /* 0x040fe20000010000 */
[----:B------:R-:W-:Y:S01]  /*df70*/  FADD.FTZ R160, R174, R157 ;  /* 0x0000009daea07221 */ /* 0x000fe20000010000 */
[----:B------:R-:W-:-:S02]  /*df80*/  F2FP.BF16.F32.PACK_AB R202, R169, R202 ;  /* 0x000000caa9ca723e */ /* 0x000fc400000010ff */
[----:B------:R-:W-:Y:S01]  /*df90*/  FADD.FTZ R164, R196, R159 ;  /* 0x0000009fc4a47221 */ /* 0x000fe20000010000 */
[----:B------:R-:W-:Y:S01]  /*dfa0*/  F2FP.BF16.F32.PACK_AB R203, R174, R203 ;  /* 0x000000cbaecb723e */ /* 0x000fe200000010ff */
[----:B------:R-:W5:Y:S01]  /*dfb0*/  MUFU.EX2 R20, R173 ;  /* 0x000000ad00147308 */ /* 0x000f620000000800 */
[----:B---3--:R-:W-:Y:S01]  /*dfc0*/  FADD.FTZ R17, R5, R160 ;  /* 0x000000a005117221 */ /* 0x008fe20000010000 */
[C---:B------:R-:W-:Y:S01]  /*dfd0*/  FADD.FTZ R157, R187.reuse, R164 ;  /* 0x000000a4bb9d7221 */ /* 0x040fe20000010000 */
[----:B------:R-:W-:Y:S02]  /*dfe0*/  F2FP.BF16.F32.PACK_AB R196, R187, R196 ;  /* 0x000000c4bbc4723e */ /* 0x000fe400000010ff */
[----:B------:R-:W-:Y:S01]  /*dff0*/  FADD.FTZ R160, R162, R17 ;  /* 0x00000011a2a07221 */ /* 0x000fe20000010000 */
[----:B------:R-:W-:Y:S01]  /*e000*/  FADD.FTZ R164, R198, R157 ;  /* 0x0000009dc6a47221 */ /* 0x000fe20000010000 */
[----:B------:R-:W-:Y:S01]  /*e010*/  F2FP.BF16.F32.PACK_AB R198, R161, R198 ;  /* 0x000000c6a1c6723e */ /* 0x000fe200000010ff */
[----:B------:R-:W3:Y:S01]  /*e020*/  MUFU.EX2 R156, R156 ;  /* 0x0000009c009c7308 */ /* 0x000ee20000000800 */
[----:B------:R-:W-:Y:S01]  /*e030*/  FADD.FTZ R17, R199, R160 ;  /* 0x000000a0c7117221 */ /* 0x000fe20000010000 */
[----:B------:R-:W-:Y:S01]  /*e040*/  FADD.FTZ R164, R161, R164 ;  /* 0x000000a4a1a47221 */ /* 0x000fe20000010000 */
[----:B--2---:R-:W-:-:S02]  /*e050*/  F2FP.BF16.F32.PACK_AB R199, R154, R199 ;  /* 0x000000c79ac7723e */ /* 0x004fc400000010ff */
[----:B------:R-:W-:Y:S01]  /*e060*/  FADD.FTZ R17, R154, R17 ;  /* 0x000000119a117221 */ /* 0x000fe20000010000 */
[----:B------:R-:W-:Y:S01]  /*e070*/  FADD.FTZ R5, R21, R164 ;  /* 0x000000a415057221 */ /* 0x000fe20000010000 */
[C---:B----4-:R-:W-:Y:S02]  /*e080*/  F2FP.BF16.F32.PACK_AB R193, R155.reuse, R166 ;  /* 0x000000a69bc1723e */ /* 0x050fe400000010ff */
[----:B------:R-:W-:Y:S01]  /*e090*/  FADD.FTZ R17, R166, R17 ;  /* 0x00000011a6117221 */ /* 0x000fe20000010000 */
[----:B------:R-:W-:Y:S01]  /*e0a0*/  FADD.FTZ R154, R152, R5 ;  /* 0x00000005989a7221 */ /* 0x000fe20000010000 */
[----:B-----5:R-:W-:Y:S02]  /*e0b0*/  F2FP.BF16.F32.PACK_AB R194, R20, R153 ;  /* 0x0000009914c2723e */ /* 0x020fe400000010ff */
[----:B------:R-:W-:Y:S01]  /*e0c0*/  FADD.FTZ R17, R155, R17 ;  /* 0x000000119b117221 */ /* 0x000fe20000010000 */
[----:B------:R-:W-:-:S03]  /*e0d0*/  FADD.FTZ R5, R153, R154 ;  /* 0x0000009a99057221 */ /* 0x000fc60000010000 */
[----:B------:R-:W-:Y:S01]  /*e0e0*/  FADD.FTZ R21, R158, R17 ;  /* 0x000000119e157221 */ /* 0x000fe20000010000 */
[----:B------:R-:W-:Y:S01]  /*e0f0*/  FADD.FTZ R17, R20, R5 ;  /* 0x0000000514117221 */ /* 0x000fe20000010000 */
[C---:B---3--:R-:W-:Y:S01]  /*e100*/  F2FP.BF16.F32.PACK_AB R195, R156.reuse, R158 ;  /* 0x0000009e9cc3723e */ /* 0x048fe200000010ff */
[----:B------:R-:W-:Y:S02]  /*e110*/  IMAD.MOV.U32 R20, RZ, RZ, R3 ;  /* 0x000000ffff147224 */ /* 0x000fe400078e0003 */
[----:B------:R-:W-:Y:S01]  /*e120*/  FADD.FTZ R5, R156, R21 ;  /* 0x000000159c057221 */ /* 0x000fe20000010000 */
[----:B------:R-:W-:Y:S01]  /*e130*/  MOV R21, R4 ;  /* 0x0000000400157202 */ /* 0x000fe20000000f00 */
[----:B-1----:R-:W-:Y:S06]  /*e140*/  @P2 BRA `(.L_x_1981) ;  /* 0xffffffc400082947 */ /* 0x002fec000383ffff */
.L_x_1972:
        /* <DEDUP_REMOVED lines=131> */
.L_x_1982:
[----:B------:R-:W-:Y:S01]  /*e980*/  R2UR UR6, R16 ;  /* 0x00000000100672ca */ /* 0x000fe200000e0000 */
[----:B------:R-:W-:-:S12]  /*e990*/  ULEA UR5, UR46, UR60, 0x3 ;  /* 0x0000003c2e057291 */ /* 0x000fd8000f8e183f */
[----:B------:R-:W-:-:S05]  /*e9a0*/  IMAD.U32 R0, RZ, RZ, UR6 ;  /* 0x00000006ff007e24 */ /* 0x000fca000f8e00ff */
[----:B------:R-:W-:-:S04]  /*e9b0*/  SHF.L.U32 R0, R0, 0x1f, RZ ;  /* 0x0000001f00007819 */ /* 0x000fc800000006ff */
[----:B------:R1:W2:Y:S01]  /*e9c0*/  SYNCS.PHASECHK.TRANS64.TRYWAIT P2, [UR5+0x38850], R0 ;  /* 0x03885000ff0075a7 */ /* 0x0002a20008040145 */
[----:B------:R-:W-:Y:S05]  /*e9d0*/  @!P0 BRA `(.L_x_1983) ;  /* 0x0000000000048947 */ /* 0x000fea0003800000 */
[----:B------:R-:W-:Y:S01]  /*e9e0*/  BPT.TRAP 0x1 ;  /* 0x000000040000795c */ /* 0x000fe20000300000 */
.L_x_1983:
[----:B--2---:R-:W-:Y:S05]  /*e9f0*/  @P2 BRA `(.L_x_1984) ;  /* 0x0000000000082947 */ /* 0x004fea0003800000 */
[----:B------:R-:W2:Y:S02]  /*ea00*/  SYNCS.PHASECHK.TRANS64.TRYWAIT P0, [UR5+0x38850], R0 ;  /* 0x03885000ff0075a7 */ /* 0x000ea40008000145 */
[----:B--2---:R-:W-:Y:S05]  /*ea10*/  @!P0 BRA `(.L_x_1985) ;  /* 0x0000005c006c8947 */ /* 0x004fea0003800000 */
.L_x_1984:
[----:B------:R-:W-:Y:S01]  /*ea20*/  UIADD3 UR60, UR60, 0x400, URZ ;  /* 0x000004003c3c7890 */ /* 0x000fe2000fffe03f */
[----:B------:R-:W-:Y:S01]  /*ea30*/  WARPGROUP.ARRIVE ;  /* 0x00000000000079c5 */ /* 0x000fe20000000000 */
[----:B------:R-:W-:Y:S01]  /*ea40*/  UMOV UR7, 0x40000040 ;  /* 0x4000004000077882 */ /* 0x000fe20000000000 */
[----:B------:R-:W-:Y:S01]  /*ea50*/  UMOV UR11, 0x40000040 ;  /* 0x40000040000b7882 */ /* 0x000fe20000000000 */
[----:B------:R-:W-:Y:S01]  /*ea60*/  USHF.R.U32.HI UR60, URZ, 0x4, UR60 ;  /* 0x000000043f3c7899 */ /* 0x000fe2000801163c */
[----:B------:R-:W3:Y:S01]  /*ea70*/  SHFL.BFLY PT, R2, R5, 0x2, 0x1f ;  /* 0x0c401f0005027f89 */ /* 0x000ee200000e0000 */
[----:B------:R-:W-:Y:S02]  /*ea80*/  R2UR UR12, R219 ;  /* 0x00000000db0c72ca */ /* 0x000fe400000e0000 */
[----:B------:R-:W-:Y:S01]  /*ea90*/  ULOP3.LUT UR60, UR60, 0x3fff, URZ, 0xc0, !UPT ;  /* 0x00003fff3c3c7892 */ /* 0x000fe2000f8ec03f */
[----:B-12---:R-:W1:Y:S01]  /*eaa0*/  SHFL.BFLY PT, R0, R17, 0x2, 0x1f ;  /* 0x0c401f0011007f89 */ /* 0x006e6200000e0000 */
[----:B------:R-:W-:-:S02]  /*eab0*/  R2UR UR9, R16 ;  /* 0x00000000100972ca */ /* 0x000fc400000e0000 */
[----:B------:R-:W-:Y:S01]  /*eac0*/  ULOP3.LUT UR6, UR60, 0x2800000, URZ, 0xfc, !UPT ;  /* 0x028000003c067892 */ /* 0x000fe2000f8efc3f */
[----:B------:R-:W-:Y:S02]  /*ead0*/  MOV R13, UR4 ;  /* 0x00000004000d7c02 */ /* 0x000fe40008000f00 */
[----:B------:R-:W-:Y:S01]  /*eae0*/  MOV R12, UR5 ;  /* 0x00000005000c7c02 */ /* 0x000fe20008000f00 */
[----:B------:R-:W-:Y:S02]  /*eaf0*/  UIMAD UR6, UR46, 0xa00, UR6 ;  /* 0x00000a002e0678a4 */ /* 0x000fe4000f8e0206 */
[----:B------:R-:W-:Y:S02]  /*eb00*/  UIADD3 UR46, UR46, 0x1, URZ ;  /* 0x000000012e2e7890 */ /* 0x000fe4000fffe03f */
[----:B------:R-:W-:Y:S02]  /*eb10*/  UIADD3 UR8, UR6, 0x80, URZ ;  /* 0x0000008006087890 */ /* 0x000fe4000fffe03f */
[----:B------:R-:W-:-:S02]  /*eb20*/  UISETP.NE.AND UP0, UPT, UR46, 0x2, UPT ;  /* 0x000000022e00788c */ /* 0x000fc4000bf05270 */
[----:B------:R-:W-:Y:S01]  /*eb30*/  UIADD3 UR12, UR12, 0x1, URZ ;  /* 0x000000010c0c7890 */ /* 0x000fe2000fffe03f */
[----:B------:R-:W-:Y:S01]  /*eb40*/  HGMMA.64x256x16.F32.BF16 R24, R208, gdesc[UR4].tnspB, R24, gsb0 ;  /* 0x43e00004d0187df0 */ /* 0x000fe20008001818 */
[----:B------:R-:W-:Y:S01]  /*eb50*/  UMOV UR7, 0x40000040 ;  /* 0x4000004000077882 */ /* 0x000fe20000000000 */
[----:B------:R-:W-:Y:S01]  /*eb60*/  UMOV UR10, UR8 ;  /* 0x00000008000a7c82 */ /* 0x000fe20008000000 */
[----:B------:R-:W-:Y:S01]  /*eb70*/  UIADD3 UR8, UR6, 0x100, URZ ;  /* 0x0000010006087890 */ /* 0x000fe2000fffe03f */
[----:B---3--:R-:W-:Y:S01]  /*eb80*/  FADD.FTZ R2, R2, R5 ;  /* 0x0000000502027221 */ /* 0x008fe20000010000 */
[----:B------:R-:W-:Y:S01]  /*eb90*/  IMAD.MOV.U32 R5, RZ, RZ, RZ ;  /* 0x000000ffff057224 */ /* 0x000fe200078e00ff */
[----:B------:R-:W-:Y:S01]  /*eba0*/  MOV R219, UR12 ;  /* 0x0000000c00db7c02 */ /* 0x000fe20008000f00 */
[----:B------:R-:W-:Y:S01]  /*ebb0*/  USEL UR46, UR46, URZ, UP0 ;  /* 0x0000003f2e2e7287 */ /* 0x000fe20008000000 */
[----:B-1----:R-:W-:Y:S01]  /*ebc0*/  FADD.FTZ R0, R0, R17 ;  /* 0x0000001100007221 */ /* 0x002fe20000010000 */
[----:B------:R-:W1:Y:S04]  /*ebd0*/  SHFL.BFLY PT, R9, R2, 0x1, 0x1f ;  /* 0x0c201f0002097f89 */ /* 0x000e6800000e0000 */
[----:B------:R-:W2:Y:S01]  /*ebe0*/  SHFL.BFLY PT, R7, R0, 0x1, 0x1f ;  /* 0x0c201f0000077f89 */ /* 0x000ea200000e0000 */
[----:B-1----:R-:W-:Y:S01]  /*ebf0*/  FADD.FTZ R11, R2, R9 ;  /* 0x00000009020b7221 */ /* 0x002fe20000010000 */
[----:B------:R-:W-:Y:S01]  /*ec00*/  MOV R9, UR4 ;  /* 0x0000000400097c02 */ /* 0x000fe20008000f00 */
[----:B------:R-:W-:Y:S01]  /*ec10*/  USEL UR4, URZ, 0x1, UP0 ;  /* 0x000000013f047887 */ /* 0x000fe20008000000 */
[----:B------:R-:W-:-:S02]  /*ec20*/  IMAD.MOV.U32 R2, RZ, RZ, -0x800000 ;  /* 0xff800000ff027424 */ /* 0x000fc400078e00ff */
[----:B--2---:R-:W-:Y:S01]  /*ec30*/  FADD.FTZ R10, R0, R7 ;  /* 0x00000007000a7221 */ /* 0x004fe20000010000 */
[----:B------:R-:W-:Y:S01]  /*ec40*/  FSETP.NE.FTZ.AND P2, PT, R11, RZ, PT ;  /* 0x000000ff0b00720b */ /* 0x000fe20003f55000 */
[----:B------:R-:W-:Y:S01]  /*ec50*/  ULOP3.LUT UR9, UR9, UR4, URZ, 0x3c, !UPT ;  /* 0x0000000409097292 */ /* 0x000fe2000f8e3c3f */
[----:B------:R-:W-:Y:S01]  /*ec60*/  MOV R7, RZ ;  /* 0x000000ff00077202 */ /* 0x000fe20000000f00 */
[----:B------:R-:W-:Y:S01]  /*ec70*/  IMAD.MOV.U32 R0, RZ, RZ, -0x800000 ;  /* 0xff800000ff007424 */ /* 0x000fe200078e00ff */
[----:B------:R-:W-:-:S03]  /*ec80*/  FSETP.NE.FTZ.AND P0, PT, R10, RZ, PT ;  /* 0x000000ff0a00720b */ /* 0x000fc60003f15000 */
[----:B------:R-:W-:-:S06]  /*ec90*/  IMAD.U32 R16, RZ, RZ, UR9 ;  /* 0x00000009ff107e24 */ /* 0x000fcc000f8e00ff */
[----:B------:R-:W1:Y:S01]  /*eca0*/  @P2 MUFU.LG2 R8, R11 ;  /* 0x0000000b00082308 */ /* 0x000e620000000c00 */
[----:B------:R-:W-:-:S03]  /*ecb0*/  @P2 FMUL.FTZ R13, R13, 0.69314718246459960938 ;  /* 0x3f3172180d0d2820 */ /* 0x000fc60000410000 */
[----:B------:R-:W-:-:S04]  /*ecc0*/  @P0 FMUL.FTZ R9, R9, 0.69314718246459960938 ;  /* 0x3f31721809090820 */ /* 0x000fc80000410000 */
[----:B------:R-:W-:Y:S08]  /*ecd0*/  @P2 MUFU.RCP R5, R11 ;  /* 0x0000000b00052308 */ /* 0x000ff00000001000 */
[----:B------:R-:W2:Y:S01]  /*ece0*/  @P0 MUFU.LG2 R6, R10 ;  /* 0x0000000a00060308 */ /* 0x000ea20000000c00 */
[----:B-1----:R-:W-:-:S04]  /*ecf0*/  @P2 FMUL.FTZ R8, R8, 0.69314718246459960938 ;  /* 0x3f31721808082820 */ /* 0x002fc80000410000 */
[----:B------:R-:W-:-:S03]  /*ed00*/  @P2 FFMA.FTZ R2, R13, R3, R8 ;  /* 0x000000030d022223 */ /* 0x000fc60000010008 */
[----:B------:R1:W3:Y:S02]  /*ed10*/  @P0 MUFU.RCP R7, R10 ;  /* 0x0000000a00070308 */ /* 0x0002e40000001000 */
[----:B-1----:R-:W-:Y:S02]  /*ed20*/  @!P1 VIADD R10, R12, 0x38860 ;  /* 0x000388600c0a9836 */ /* 0x002fe40000000000 */
[----:B--2---:R-:W-:-:S03]  /*ed30*/  @P0 FMUL.FTZ R6, R6, 0.69314718246459960938 ;  /* 0x3f31721806060820 */ /* 0x004fc60000410000 */
[----:B------:R-:W-:Y:S01]  /*ed40*/  @!P1 PRMT R3, RZ, 0x654, R10 ;  /* 0x00000654ff039816 */ /* 0x000fe2000000000a */
[----:B------:R-:W-:Y:S01]  /*ed50*/  @P0 FFMA.FTZ R0, R9, R4, R6 ;  /* 0x0000000409000223 */ /* 0x000fe20000010006 */
[----:B------:R-:W-:Y:S01]  /*ed60*/  PLOP3.LUT P0, PT, PT, PT, PT, 0x8, 0x0 ;  /* 0x000000000000781c */ /* 0x000fe20003f0e170 */
        /* <DEDUP_REMOVED lines=18> */
[----:B------:R-:W-:-:S15]  /*ee90*/  WARPGROUP.ARRIVE ;  /* 0x00000000000079c5 */ /* 0x000fde0000000000 */
[----:B------:R-:W-:-:S08]  /*eea0*/  NOP ;  /* 0x0000000000007918 */ /* 0x000fd00000000000 */
[----:B------:R-:W-:Y:S03]  /*eeb0*/  HGMMA.64x256x16.F32.BF16 R24, R192, gdesc[UR4].tnspB, R24, gsb0 ;  /* 0x43e00004c0187df0 */ /* 0x000fe60008001818 */
[----:B------:R-:W-:Y:S02]  /*eec0*/  WARPGROUP.DEPBAR.LE gsb0, 0x0 ;  /* 0x00008000000079c5 */ /* 0x000fe40000010000 */
[-C--:B------:R-:W-:Y:S01]  /*eed0*/  FMUL.FTZ R163, R83, R5.reuse ;  /* 0x0000000553a37220 */ /* 0x080fe20000410000 */
[-C--:B------:R-:W-:Y:S01]  /*eee0*/  FMUL.FTZ R83, R86, R5.reuse ;  /* 0x0000000556537220 */ /* 0x080fe20000410000 */
[-C--:B------:R-:W-:Y:S01]  /*eef0*/  FMUL.FTZ R86, R87, R5.reuse ;  /* 0x0000000557567220 */ /* 0x080fe20000410000 */
[-C--:B------:R-:W-:Y:S01]  /*ef00*/  FMUL.FTZ R87, R91, R5.reuse ;  /* 0x000000055b577220 */ /* 0x080fe20000410000 */
[-C--:B------:R-:W-:Y:S01]  /*ef10*/  FMUL.FTZ R91, R94, R5.reuse ;  /* 0x000000055e5b7220 */ /* 0x080fe20000410000 */
[----:B------:R-:W-:Y:S01]  /*ef20*/  FMUL.FTZ R94, R95, R5 ;  /* 0x000000055f5e7220 */ /* 0x000fe20000410000 */
[-C--:B---3--:R-:W-:Y:S01]  /*ef30*/  FMUL.FTZ R4, R24, R7.reuse ;  /* 0x0000000718047220 */ /* 0x088fe20000410000 */
        /* <DEDUP_REMOVED lines=122> */
.L_x_1955:
        /* <DEDUP_REMOVED lines=9> */
[----:B------:R-:W-:Y:S01]  /*f770*/  BAR.SYNC.DEFER_BLOCKING 0x1, 0x100 ;  /* 0x0044000000007b1d */ /* 0x000fe20000010000 */
[C---:B------:R-:W-:Y:S01]  /*f780*/  IADD3 R31, P3, R22.reuse, 0x4000, RZ ;  /* 0x00004000161f7810 */ /* 0x040fe20007f7e0ff */
[----:B------:R-:W-:Y:S01]  /*f790*/  USHF.R.S32.HI UR5, URZ, 0x1f, UR43 ;  /* 0x0000001f3f057899 */ /* 0x000fe2000801142b */
[----:B------:R-:W-:Y:S02]  /*f7a0*/  LOP3.LUT R26, R27, 0x380, RZ, 0xc0, !PT ;  /* 0x000003801b1a7812 */ /* 0x000fe400078ec0ff */
[C---:B------:R-:W-:Y:S01]  /*f7b0*/  IADD3 R19, P6, R22.reuse, 0x20, RZ ;  /* 0x0000002016137810 */ /* 0x040fe20007fde0ff */
[----:B------:R-:W-:Y:S01]  /*f7c0*/  ULDC UR10, c[0x0][0xa88] ;  /* 0x0002a200000a7ab9 */ /* 0x000fe20000000800 */
[----:B------:R-:W-:Y:S01]  /*f7d0*/  IADD3 R21, P5, R22, 0x40, RZ ;  /* 0x0000004016157810 */ /* 0x000fe20007fbe0ff */
[----:B------:R-:W-:Y:S01]  /*f7e0*/  ULDC.64 UR6, c[0x0][0xb70] ;  /* 0x0002dc0000067ab9 */ /* 0x000fe20000000a00 */
[----:B------:R-:W-:Y:S01]  /*f7f0*/  LOP3.LUT R30, R31, 0x380, RZ, 0xc0, !PT ;  /* 0x000003801f1e7812 */ /* 0x000fe200078ec0ff */
[----:B------:R-:W-:Y:S01]  /*f800*/  UIMAD UR5, UR5, UR6, URZ ;  /* 0x00000006050572a4 */ /* 0x000fe2000f8e023f */
[----:B------:R-:W-:Y:S01]  /*f810*/  SHF.R.U64 R26, R26, 0x3, RZ ;  /* 0x000000031a1a7819 */ /* 0x000fe200000012ff */
[----:B------:R-:W-:Y:S01]  /*f820*/  UIMAD.WIDE.U32 UR8, UR43, UR6, URZ ;  /* 0x000000062b0872a5 */ /* 0x000fe2000f8e003f */
[----:B------:R-:W-:Y:S01]  /*f830*/  LOP3.LUT R18, R19, 0x380, RZ, 0xc0, !PT ;  /* 0x0000038013127812 */ /* 0x000fe200078ec0ff */
[----:B------:R-:W-:Y:S01]  /*f840*/  UIMAD UR5, UR43, UR7, UR5 ;  /* 0x000000072b0572a4 */ /* 0x000fe2000f8e0205 */
[----:B------:R-:W-:Y:S01]  /*f850*/  IADD3 R35, P2, R22, 0x4020, RZ ;  /* 0x0000402016237810 */ /* 0x000fe20007f5e0ff */
[----:B------:R-:W-:Y:S01]  /*f860*/  ULDC.64 UR12, c[0x0][0x208] ;  /* 0x00008200000c7ab9 */ /* 0x000fe20000000a00 */
[----:B------:R-:W-:Y:S01]  /*f870*/  LOP3.LUT R20, R21, 0x380, RZ, 0xc0, !PT ;  /* 0x0000038015147812 */ /* 0x000fe200078ec0ff */
[----:B------:R-:W-:Y:S01]  /*f880*/  UIADD3 UR5, UR9, UR5, URZ ;  /* 0x0000000509057290 */ /* 0x000fe2000fffe03f */
[----:B------:R-:W-:Y:S01]  /*f890*/  SHF.R.U64 R30, R30, 0x3, RZ ;  /* 0x000000031e1e7819 */ /* 0x000fe200000012ff */
[----:B------:R-:W-:Y:S01]  /*f8a0*/  ULDC.64 UR6, c[0x0][0xb40] ;  /* 0x0002d00000067ab9 */ /* 0x000fe20000000a00 */
[----:B------:R-:W-:-:S02]  /*f8b0*/  LOP3.LUT R26, R26, R27, RZ, 0x3c, !PT ;  /* 0x0000001b1a1a7212 */ /* 0x000fc400078e3cff */
[----:B------:R-:W-:Y:S02]  /*f8c0*/  IADD3.X R27, RZ, R23, RZ, P4, !PT ;  /* 0x00000017ff1b7210 */ /* 0x000fe400027fe4ff */
[----:B------:R-:W-:Y:S02]  /*f8d0*/  SHF.R.U64 R18, R18, 0x3, RZ ;  /* 0x0000000312127819 */ /* 0x000fe400000012ff */
[----:B------:R-:W-:Y:S02]  /*f8e0*/  IADD3 R47, P4, R22, 0x8000, RZ ;  /* 0x00008000162f7810 */ /* 0x000fe40007f9e0ff */
[----:B------:R-:W-:Y:S02]  /*f8f0*/  LOP3.LUT R34, R35, 0x380, RZ, 0xc0, !PT ;  /* 0x0000038023227812 */ /* 0x000fe400078ec0ff */
[----:B------:R-:W-:Y:S02]  /*f900*/  SHF.R.U64 R20, R20, 0x3, RZ ;  /* 0x0000000314147819 */ /* 0x000fe400000012ff */
[----:B------:R-:W-:Y:S01]  /*f910*/  LOP3.LUT R30, R30, R31, RZ, 0x3c, !PT ;  /* 0x0000001f1e1e7212 */ /* 0x000fe200078e3cff */
[----:B------:R-:W-:Y:S01]  /*f920*/  IMAD.X R31, RZ, RZ, R23, P3 ;  /* 0x000000ffff1f7224 */ /* 0x000fe200018e0617 */
[----:B------:R-:W-:-:S02]  /*f930*/  IADD3 R103, R215, UR42, RZ ;  /* 0x0000002ad7677c10 */ /* 0x000fc4000fffe0ff */
[----:B------:R-:W-:Y:S02]  /*f940*/  LOP3.LUT R18, R18, R19, RZ, 0x3c, !PT ;  /* 0x0000001312127212 */ /* 0x000fe400078e3cff */
[----:B------:R-:W-:Y:S01]  /*f950*/  LOP3.LUT R46, R47, 0x380, RZ, 0xc0, !PT ;  /* 0x000003802f2e7812 */ /* 0x000fe200078ec0ff */
[----:B------:R-:W-:Y:S01]  /*f960*/  VIADD R5, R103, 0x8 ;  /* 0x0000000867057836 */ /* 0x000fe20000000000 */
[----:B------:R-:W-:Y:S02]  /*f970*/  SHF.R.U64 R34, R34, 0x3, RZ ;  /* 0x0000000322227819 */ /* 0x000fe400000012ff */
[----:B------:R-:W-:Y:S02]  /*f980*/  IADD3 R51, P3, R22, 0x8020, RZ ;  /* 0x0000802016337810 */ /* 0x000fe40007f7e0ff */
[----:B------:R-:W-:Y:S02]  /*f990*/  IADD3.X R19, RZ, R23, RZ, P6, !PT ;  /* 0x00000017ff137210 */ /* 0x000fe400037fe4ff */
[----:B------:R-:W-:Y:S01]  /*f9a0*/  LOP3.LUT R20, R20, R21, RZ, 0x3c, !PT ;  /* 0x0000001514147212 */ /* 0x000fe200078e3cff */
[----:B------:R-:W-:Y:S01]  /*f9b0*/  IMAD.X R21, RZ, RZ, R23, P5 ;  /* 0x000000ffff157224 */ /* 0x000fe200028e0617 */
[----:B------:R-:W-:-:S02]  /*f9c0*/  IADD3 R39, P6, R22, 0x4040, RZ ;  /* 0x0000404016277810 */ /* 0x000fc40007fde0ff */
[C---:B------:R-:W-:Y:S02]  /*f9d0*/  LOP3.LUT R67, R22.reuse, 0x380, RZ, 0xc0, !PT ;  /* 0x0000038016437812 */ /* 0x040fe400078ec0ff */
[----:B------:R-:W-:Y:S02]  /*f9e0*/  IADD3 R43, P5, R22, 0x4060, RZ ;  /* 0x00004060162b7810 */ /* 0x000fe40007fbe0ff */
[----:B------:R-:W-:Y:S02]  /*f9f0*/  SHF.R.U64 R46, R46, 0x3, RZ ;  /* 0x000000032e2e7819 */ /* 0x000fe400000012ff */
[----:B------:R-:W-:Y:S02]  /*fa00*/  LOP3.LUT R34, R34, R35, RZ, 0x3c, !PT ;  /* 0x0000002322227212 */ /* 0x000fe400078e3cff */
[----:B------:R-:W-:Y:S02]  /*fa10*/  LOP3.LUT R50, R51, 0x380, RZ, 0xc0, !PT ;  /* 0x0000038033327812 */ /* 0x000fe400078ec0ff */
[----:B------:R-:W-:-:S02]  /*fa20*/  LOP3.LUT P0, RZ, R220, 0x3, RZ, 0xc0, !PT ;  /* 0x00000003dcff7812 */ /* 0x000fc4000780c0ff */
[----:B------:R-:W-:Y:S02]  /*fa30*/  IADD3.X R35, RZ, R23, RZ, P2, !PT ;  /* 0x00000017ff237210 */ /* 0x000fe400017fe4ff */
[----:B------:R-:W-:Y:S02]  /*fa40*/  LOP3.LUT R38, R39, 0x380, RZ, 0xc0, !PT ;  /* 0x0000038027267812 */ /* 0x000fe400078ec0ff */
[----:B------:R-:W-:Y:S02]  /*fa50*/  IADD3 R55, P2, R22, 0x8040, RZ ;  /* 0x0000804016377810 */ /* 0x000fe40007f5e0ff */
[----:B------:R-:W-:Y:S02]  /*fa60*/  SHF.R.U64 R67, R67, 0x3, RZ ;  /* 0x0000000343437819 */ /* 0x000fe400000012ff */
[----:B------:R-:W-:Y:S02]  /*fa70*/  LOP3.LUT R42, R43, 0x380, RZ, 0xc0, !PT ;  /* 0x000003802b2a7812 */ /* 0x000fe400078ec0ff */
[----:B------:R-:W-:-:S02]  /*fa80*/  LOP3.LUT R46, R46, R47, RZ, 0x3c, !PT ;  /* 0x0000002f2e2e7212 */ /* 0x000fc400078e3cff */
[----:B------:R-:W-:Y:S02]  /*fa90*/  SHF.R.U64 R50, R50, 0x3, RZ ;  /* 0x0000000332327819 */ /* 0x000fe400000012ff */
[----:B------:R-:W-:Y:S02]  /*faa0*/  ISETP.GE.OR P1, PT, R5, UR10, P0 ;  /* 0x0000000a05007c0c */ /* 0x000fe40008726670 */
[----:B------:R-:W-:Y:S02]  /*fab0*/  IADD3.X R47, RZ, R23, RZ, P4, !PT ;  /* 0x00000017ff2f7210 */ /* 0x000fe400027fe4ff */
[----:B------:R-:W-:Y:S02]  /*fac0*/  SHF.R.U64 R38, R38, 0x3, RZ ;  /* 0x0000000326267819 */ /* 0x000fe400000012ff */
[----:B------:R-:W-:Y:S02]  /*fad0*/  LOP3.LUT R54, R55, 0x380, RZ, 0xc0, !PT ;  /* 0x0000038037367812 */ /* 0x000fe400078ec0ff */
[----:B------:R-:W-:-:S02]  /*fae0*/  IADD3 R75, P4, R22, 0xc020, RZ ;  /* 0x0000c020164b7810 */ /* 0x000fc40007f9e0ff */
[----:B------:R-:W-:Y:S02]  /*faf0*/  F2FP.BF16.F32.PACK_AB R5, R165, R162 ;  /* 0x000000a2a505723e */ /* 0x000fe400000010ff */
[----:B------:R-:W-:Y:S01]  /*fb00*/  LOP3.LUT R66, R67, R22, RZ, 0x3c, !PT ;  /* 0x0000001643427212 */ /* 0x000fe200078e3cff */
[--C-:B------:R-:W-:Y:S01]  /*fb10*/  IMAD.MOV.U32 R67, RZ, RZ, R23.reuse ;  /* 0x000000ffff437224 */ /* 0x100fe200078e0017 */
[----:B------:R-:W-:Y:S02]  /*fb20*/  MOV R165, R20 ;  /* 0x0000001400a57202 */ /* 0x000fe40000000f00 */
[----:B------:R-:W-:Y:S01]  /*fb30*/  SHF.R.U64 R42, R42, 0x3, RZ ;  /* 0x000000032a2a7819 */ /* 0x000fe200000012ff */
[----:B------:R-:W1:Y:S01]  /*fb40*/  LDC.64 R20, c[0x0][0xb78] ;  /* 0x0002de00ff147b82 */ /* 0x000e620000000a00 */
[----:B------:R-:W-:Y:S01]  /*fb50*/  LOP3.LUT R50, R50, R51, RZ, 0x3c, !PT ;  /* 0x0000003332327212 */ /* 0x000fe200078e3cff */
[----:B------:R-:W-:Y:S01]  /*fb60*/  IMAD.X R51, RZ, RZ, R23, P3 ;  /* 0x000000ffff337224 */ /* 0x000fe200018e0617 */
[----:B------:R-:W-:-:S02]  /*fb70*/  F2FP.BF16.F32.PACK_AB R4, R25, R4 ;  /* 0x000000041904723e */ /* 0x000fc400000010ff */
[----:B------:R-:W-:Y:S01]  /*fb80*/  LOP3.LUT R38, R38, R39, RZ, 0x3c, !PT ;  /* 0x0000002726267212 */ /* 0x000fe200078e3cff */
[----:B------:R-:W-:Y:S01]  /*fb90*/  IMAD.X R39, RZ, RZ, R23, P6 ;  /* 0x000000ffff277224 */ /* 0x000fe200030e0617 */
[----:B------:R-:W-:Y:S02]  /*fba0*/  SHF.R.U64 R54, R54, 0x3, RZ ;  /* 0x0000000336367819 */ /* 0x000fe400000012ff */
[----:B------:R-:W-:Y:S02]  /*fbb0*/  IADD3 R25, P3, R22, 0xc040, RZ ;  /* 0x0000c04016197810 */ /* 0x000fe40007f7e0ff */
[----:B------:R-:W-:Y:S02]  /*fbc0*/  LOP3.LUT R74, R75, 0x380, RZ, 0xc0, !PT ;  /* 0x000003804b4a7812 */ /* 0x000fe400078ec0ff */
[----:B------:R-:W-:Y:S02]  /*fbd0*/  LOP3.LUT R42, R42, R43, RZ, 0x3c, !PT ;  /* 0x0000002b2a2a7212 */ /* 0x000fe400078e3cff */
[----:B------:R-:W-:-:S02]  /*fbe0*/  IADD3 R59, P6, R22, 0x8060, RZ ;  /* 0x00008060163b7810 */ /* 0x000fc40007fde0ff */
[----:B------:R-:W-:Y:S02]  /*fbf0*/  IADD3.X R43, RZ, R23, RZ, P5, !PT ;  /* 0x00000017ff2b7210 */ /* 0x000fe40002ffe4ff */
[----:B------:R-:W-:Y:S02]  /*fc00*/  MOV R67, R66 ;  /* 0x0000004200437202 */ /* 0x000fe40000000f00 */
[----:B------:R-:W-:Y:S02]  /*fc10*/  IADD3 R63, P5, R22, 0xc000, RZ ;  /* 0x0000c000163f7810 */ /* 0x000fe40007fbe0ff */
[----:B------:R-:W-:Y:S02]  /*fc20*/  LOP3.LUT R54, R54, R55, RZ, 0x3c, !PT ;  /* 0x0000003736367212 */ /* 0x000fe400078e3cff */
[----:B------:R-:W-:Y:S02]  /*fc30*/  LOP3.LUT R66, R25, 0x380, RZ, 0xc0, !PT ;  /* 0x0000038019427812 */ /* 0x000fe400078ec0ff */
[----:B------:R-:W-:-:S02]  /*fc40*/  F2FP.BF16.F32.PACK_AB R6, R29, R6 ;  /* 0x000000061d06723e */ /* 0x000fc400000010ff */
[----:B------:R-:W-:Y:S02]  /*fc50*/  SHF.R.U64 R74, R74, 0x3, RZ ;  /* 0x000000034a4a7819 */ /* 0x000fe400000012ff */
[----:B------:R-:W-:Y:S02]  /*fc60*/  F2FP.BF16.F32.PACK_AB R7, R164, R7 ;  /* 0x00000007a407723e */ /* 0x000fe400000010ff */
[----:B------:R-:W-:Y:S02]  /*fc70*/  IADD3.X R55, RZ, R23, RZ, P2, !PT ;  /* 0x00000017ff377210 */ /* 0x000fe400017fe4ff */
[----:B------:R-:W-:Y:S01]  /*fc80*/  LOP3.LUT R58, R59, 0x380, RZ, 0xc0, !PT ;  /* 0x000003803b3a7812 */ /* 0x000fe200078ec0ff */
[----:B------:R2:W-:Y:S01]  /*fc90*/  STSM.16.M88.4 [R67], R4 ;  /* 0x0000000443007844 */ /* 0x0005e20000000200 */
[----:B------:R-:W-:Y:S02]  /*fca0*/  IADD3 R71, P2, R22, 0xc060, RZ ;  /* 0x0000c06016477810 */ /* 0x000fe40007f5e0ff */
[----:B------:R-:W-:-:S02]  /*fcb0*/  LOP3.LUT R62, R63, 0x380, RZ, 0xc0, !PT ;  /* 0x000003803f3e7812 */ /* 0x000fc400078ec0ff */
[----:B------:R-:W-:Y:S02]  /*fcc0*/  SHF.R.U64 R66, R66, 0x3, RZ ;  /* 0x0000000342427819 */ /* 0x000fe400000012ff */
[----:B------:R-:W-:Y:S01]  /*fcd0*/  LOP3.LUT R74, R74, R75, RZ, 0x3c, !PT ;  /* 0x0000004b4a4a7212 */ /* 0x000fe200078e3cff */
[----:B------:R-:W-:Y:S01]  /*fce0*/  IMAD.X R75, RZ, RZ, R23, P4 ;  /* 0x000000ffff4b7224 */ /* 0x000fe200020e0617 */
[----:B------:R-:W-:Y:S02]  /*fcf0*/  SHF.R.U64 R58, R58, 0x3, RZ ;  /* 0x000000033a3a7819 */ /* 0x000fe400000012ff */
[----:B------:R-:W-:Y:S02]  /*fd00*/  LOP3.LUT R70, R71, 0x380, RZ, 0xc0, !PT ;  /* 0x0000038047467812 */ /* 0x000fe400078ec0ff */
[----:B------:R-:W-:Y:S01]  /*fd10*/  MOV R166, R18 ;  /* 0x0000001200a67202 */ /* 0x000fe20000000f00 */
[----:B------:R-:W-:Y:S01]  /*fd20*/  IMAD.U32 R19, RZ, RZ, UR9 ;  /* 0x00000009ff137e24 */ /* 0x000fe2000f8e00ff */
[----:B------:R-:W-:-:S02]  /*fd30*/  F2FP.BF16.F32.PACK_AB R8, R41, R8 ;  /* 0x000000082908723e */ /* 0x000fc400000010ff */
[----:B--2---:R-:W-:Y:S02]  /*fd40*/  F2FP.BF16.F32.PACK_AB R4, R33, R32 ;  /* 0x000000202104723e */ /* 0x004fe400000010ff */
[----:B------:R-:W-:Y:S02]  /*fd50*/  F2FP.BF16.F32.PACK_AB R5, R153, R56 ;  /* 0x000000389905723e */ /* 0x000fe400000010ff */
[----:B------:R-:W-:Y:S02]  /*fd60*/  F2FP.BF16.F32.PACK_AB R6, R37, R36 ;  /* 0x000000242506723e */ /* 0x000fe400000010ff */
[----:B------:R-:W-:Y:S02]  /*fd70*/  F2FP.BF16.F32.PACK_AB R7, R155, R52 ;  /* 0x000000349b07723e */ /* 0x000fe400000010ff */
[----:B------:R-:W-:Y:S02]  /*fd80*/  F2FP.BF16.F32.PACK_AB R9, R64, R9 ;  /* 0x000000094009723e */ /* 0x000fe400000010ff */
[----:B------:R-:W-:Y:S01]  /*fd90*/  F2FP.BF16.F32.PACK_AB R10, R45, R10 ;  /* 0x0000000a2d0a723e */ /* 0x000fe200000010ff */
[----:B------:R1:W-:Y:S01]  /*fda0*/  STSM.16.M88.4 [R166], R4 ;  /* 0x00000004a6007844 */ /* 0x0003e20000000200 */
[----:B------:R-:W-:-:S02]  /*fdb0*/  F2FP.BF16.F32.PACK_AB R11, R152, R11 ;  /* 0x0000000b980b723e */ /* 0x000fc400000010ff */
[----:B------:R-:W-:Y:S02]  /*fdc0*/  SHF.R.U64 R62, R62, 0x3, RZ ;  /* 0x000000033e3e7819 */ /* 0x000fe400000012ff */
[----:B------:R-:W-:Y:S01]  /*fdd0*/  LOP3.LUT R66, R66, R25, RZ, 0x3c, !PT ;  /* 0x0000001942427212 */ /* 0x000fe200078e3cff */
[----:B------:R-:W-:Y:S01]  /*fde0*/  STSM.16.M88.4 [R165], R8 ;  /* 0x00000008a5007844 */ /* 0x000fe20000000200 */
[----:B------:R-:W-:Y:S02]  /*fdf0*/  MOV R164, R26 ;  /* 0x0000001a00a47202 */ /* 0x000fe40000000f00 */
[----:B------:R-:W-:Y:S02]  /*fe00*/  F2FP.BF16.F32.PACK_AB R12, R49, R12 ;  /* 0x0000000c310c723e */ /* 0x000fe400000010ff */
[----:B------:R-:W-:Y:S02]  /*fe10*/  F2FP.BF16.F32.PACK_AB R13, R154, R13 ;  /* 0x0000000d9a0d723e */ /* 0x000fe400000010ff */
[----:B------:R-:W-:-:S02]  /*fe20*/  F2FP.BF16.F32.PACK_AB R14, R53, R14 ;  /* 0x0000000e350e723e */ /* 0x000fc400000010ff */
[----:B------:R-:W-:Y:S02]  /*fe30*/  F2FP.BF16.F32.PACK_AB R15, R156, R15 ;  /* 0x0000000f9c0f723e */ /* 0x000fe400000010ff */
[----:B------:R-:W-:Y:S02]  /*fe40*/  MOV R162, R30 ;  /* 0x0000001e00a27202 */ /* 0x000fe40000000f00 */
[----:B------:R-:W-:Y:S01]  /*fe50*/  MOV R35, R34 ;  /* 0x0000002200237202 */ /* 0x000fe20000000f00 */
[----:B------:R-:W-:Y:S01]  /*fe60*/  STSM.16.M88.4 [R164], R12 ;  /* 0x0000000ca4007844 */ /* 0x000fe20000000200 */
[----:B------:R-:W-:Y:S02]  /*fe70*/  F2FP.BF16.F32.PACK_AB R24, R57, R24 ;  /* 0x000000183918723e */ /* 0x000fe400000010ff */
[----:B------:R-:W-:Y:S02]  /*fe80*/  F2FP.BF16.F32.PACK_AB R25, R157, R48 ;  /* 0x000000309d19723e */ /* 0x000fe400000010ff */
[----:B------:R-:W-:-:S02]  /*fe90*/  F2FP.BF16.F32.PACK_AB R26, R61, R60 ;  /* 0x0000003c3d1a723e */ /* 0x000fc400000010ff */
[----:B------:R-:W-:Y:S02]  /*fea0*/  F2FP.BF16.F32.PACK_AB R27, R159, R44 ;  /* 0x0000002c9f1b723e */ /* 0x000fe400000010ff */
[----:B------:R-:W-:Y:S01]  /*feb0*/  LOP3.LUT R58, R58, R59, RZ, 0x3c, !PT ;  /* 0x0000003b3a3a7212 */ /* 0x000fe200078e3cff */
[----:B------:R-:W-:Y:S01]  /*fec0*/  IMAD.X R59, RZ, RZ, R23, P6 ;  /* 0x000000ffff3b7224 */ /* 0x000fe200030e0617 */
[----:B------:R-:W-:Y:S01]  /*fed0*/  SHF.R.U64 R70, R70, 0x3, RZ ;  /* 0x0000000346467819 */ /* 0x000fe200000012ff */
[----:B------:R-:W-:Y:S01]  /*fee0*/  STSM.16.M88.4 [R162], R24 ;  /* 0x00000018a2007844 */ /* 0x000fe20000000200 */
[----:B------:R-:W-:Y:S02]  /*fef0*/  MOV R34, R74 ;  /* 0x0000004a00227202 */ /* 0x000fe40000000f00 */
[----:B------:R-:W-:Y:S02]  /*ff00*/  F2FP.BF16.F32.PACK_AB R28, R65, R28 ;  /* 0x0000001c411c723e */ /* 0x000fe400000010ff */
[----:B------:R-:W-:-:S02]  /*ff10*/  F2FP.BF16.F32.PACK_AB R29, R161, R40 ;  /* 0x00000028a11d723e */ /* 0x000fc400000010ff */
[----:B------:R-:W-:Y:S02]  /*ff20*/  F2FP.BF16.F32.PACK_AB R30, R69, R68 ;  /* 0x00000044451e723e */ /* 0x000fe400000010ff */
[----:B------:R-:W-:Y:S02]  /*ff30*/  F2FP.BF16.F32.PACK_AB R31, R158, R17 ;  /* 0x000000119e1f723e */ /* 0x000fe400000010ff */
[----:B------:R-:W-:Y:S02]  /*ff40*/  F2FP.BF16.F32.PACK_AB R72, R73, R72 ;  /* 0x000000484948723e */ /* 0x000fe400000010ff */
[----:B------:R-:W-:Y:S01]  /*ff50*/  F2FP.BF16.F32.PACK_AB R80, R81, R80 ;  /* 0x000000505150723e */ /* 0x000fe200000010ff */
[----:B------:R-:W-:Y:S01]  /*ff60*/  STSM.16.M88.4 [R35], R28 ;  /* 0x0000001c23007844 */ /* 0x000fe20000000200 */
[----:B------:R-:W-:Y:S02]  /*ff70*/  MOV R38, R38 ;  /* 0x0000002600267202 */ /* 0x000fe40000000f00 */
[----:B------:R-:W-:Y:S01]  /*ff80*/  MOV R19, UR5 ;  /* 0x0000000500137c02 */ /* 0x000fe20008000f00 */
[----:B------:R-:W-:Y:S01]  /*ff90*/  USHF.R.S32.HI UR5, URZ, 0x1f, UR44 ;  /* 0x0000001f3f057899 */ /* 0x000fe2000801142c */
[----:B------:R-:W-:-:S02]  /*ffa0*/  F2FP.BF16.F32.PACK_AB R73, R160, R3 ;  /* 0x00000003a049723e */ /* 0x000fc400000010ff */
[----:B------:R-:W-:Y:S02]  /*ffb0*/  F2FP.BF16.F32.PACK_AB R74, R77, R76 ;  /* 0x0000004c4d4a723e */ /* 0x000fe400000010ff */
[----:B------:R-:W-:Y:S01]  /*ffc0*/  F2FP.BF16.F32.PACK_AB R75, R79, R78 ;  /* 0x0000004e4f4b723e */ /* 0x000fe200000010ff */
[----:B-1----:R-:W-:Y:S01]  /*ffd0*/  IMAD R4, R20, UR5, RZ ;  /* 0x0000000514047c24 */ /* 0x002fe2000f8e02ff */
[----:B------:R-:W-:Y:S02]  /*ffe0*/  F2FP.BF16.F32.PACK_AB R81, R163, R82 ;  /* 0x00000052a351723e */ /* 0x000fe400000010ff */
[----:B------:R-:W-:Y:S01]  /*fff0*/  F2FP.BF16.F32.PACK_AB R88, R89, R88 ;  /* 0x000000585958723e */ /* 0x000fe200000010ff */
[----:B------:R-:W-:Y:S01]  /*10000*/  STSM.16.M88.4 [R38], R72 ;  /* 0x0000004826007844 */ /* 0x000fe20000000200 */
[----:B------:R-:W-:Y:S01]  /*10010*/  LOP3.LUT R62, R62, R63, RZ, 0x3c, !PT ;  /* 0x0000003f3e3e7212 */ /* 0x000fe200078e3cff */
[----:B------:R-:W-:Y:S01]  /*10020*/  IMAD R4, R21, UR44, R4 ;  /* 0x0000002c15047c24 */ /* 0x000fe2000f8e0204 */
[----:B------:R-:W-:-:S02]  /*10030*/  MOV R42, R42 ;  /* 0x0000002a002a7202 */ /* 0x000fc40000000f00 */
[----:B------:R-:W-:Y:S02]  /*10040*/  F2FP.BF16.F32.PACK_AB R82, R85, R84 ;  /* 0x000000545552723e */ /* 0x000fe400000010ff */
[----:B------:R-:W-:Y:S02]  /*10050*/  F2FP.BF16.F32.PACK_AB R83, R86, R83 ;  /* 0x000000535653723e */ /* 0x000fe400000010ff */
[----:B------:R-:W-:Y:S02]  /*10060*/  F2FP.BF16.F32.PACK_AB R89, R87, R90 ;  /* 0x0000005a5759723e */ /* 0x000fe400000010ff */
[----:B------:R-:W-:Y:S01]  /*10070*/  F2FP.BF16.F32.PACK_AB R96, R97, R96 ;  /* 0x000000606160723e */ /* 0x000fe200000010ff */
[----:B------:R-:W-:Y:S01]  /*10080*/  STSM.16.M88.4 [R42], R80 ;  /* 0x000000502a007844 */ /* 0x000fe20000000200 */
[----:B------:R-:W-:Y:S02]  /*10090*/  MOV R46, R46 ;  /* 0x0000002e002e7202 */ /* 0x000fe40000000f00 */
[----:B------:R-:W-:-:S02]  /*100a0*/  IADD3.X R63, RZ, R23, RZ, P5, !PT ;  /* 0x00000017ff3f7210 */ /* 0x000fc40002ffe4ff */
[----:B------:R-:W-:Y:S02]  /*100b0*/  MOV R18, UR8 ;  /* 0x0000000800127c02 */ /* 0x000fe40008000f00 */
[----:B------:R-:W-:Y:S02]  /*100c0*/  F2FP.BF16.F32.PACK_AB R90, R93, R92 ;  /* 0x0000005c5d5a723e */ /* 0x000fe400000010ff */
[----:B------:R-:W-:Y:S01]  /*100d0*/  F2FP.BF16.F32.PACK_AB R91, R94, R91 ;  /* 0x0000005b5e5b723e */ /* 0x000fe200000010ff */
[----:B------:R-:W-:Y:S01]  /*100e0*/  IMAD.WIDE.U32 R18, R20, UR44, R18 ;  /* 0x0000002c14127c25 */ /* 0x000fe2000f8e0012 */
[----:B------:R-:W-:Y:S02]  /*100f0*/  F2FP.BF16.F32.PACK_AB R97, R95, R98 ;  /* 0x000000625f61723e */ /* 0x000fe400000010ff */
[----:B------:R-:W-:Y:S01]  /*10100*/  F2FP.BF16.F32.PACK_AB R104, R105, R104 ;  /* 0x000000686968723e */ /* 0x000fe200000010ff */
[----:B------:R-:W-:Y:S01]  /*10110*/  STSM.16.M88.4 [R46], R88 ;  /* 0x000000582e007844 */ /* 0x000fe20000000200 */
[----:B------:R-:W-:Y:S01]  /*10120*/  LOP3.LUT R70, R70, R71, RZ, 0x3c, !PT ;  /* 0x0000004746467212 */ /* 0x000fe200078e3cff */
[----:B------:R-:W-:Y:S01]  /*10130*/  IMAD.X R71, RZ, RZ, R23, P2 ;  /* 0x000000ffff477224 */ /* 0x000fe200010e0617 */
        /* <DEDUP_REMOVED lines=34> */
[----:B------:R-:W-:Y:S01]  /*10360*/  MOV R70, R70 ;  /* 0x0000004600467202 */ /* 0x000fe20000000f00 */
[----:B------:R-:W-:Y:S01]  /*10370*/  STSM.16.M88.4 [R66], R136 ;  /* 0x0000008842007844 */ /* 0x000fe20000000200 */
[----:B------:R-:W-:Y:S02]  /*10380*/  F2FP.BF16.F32.PACK_AB R146, R149, R148 ;  /* 0x000000949592723e */ /* 0x000fe400000010ff */
[----:B------:R-:W-:-:S02]  /*10390*/  F2FP.BF16.F32.PACK_AB R147, R151, R150 ;  /* 0x000000969793723e */ /* 0x000fc400000010ff */
        /* <DEDUP_REMOVED lines=50> */
.L_x_1989:
[----:B------:R-:W-:Y:S05]  /*106c0*/  BSYNC B0 ;  /* 0x0000000000007941 */ /* 0x000fea0003800000 */
.L_x_1988:
[----:B------:R-:W-:Y:S05]  /*106d0*/  BRA `(.L_x_1987) ;  /* 0x0000000800947947 */ /* 0x000fea0003800000 */
.L_x_1986:
        /* <DEDUP_REMOVED lines=31> */
[----:B------:R-:W-:Y:S02]  /*108d0*/  LEA.HI.X R5, R2, UR9, R3, 0x2, P0 ;  /* 0x0000000902057c11 */ /* 0x000fe400080f1403 */
[----:B------:R-:W-:-:S05]  /*108e0*/  MOV R3, 0xff800000 ;  /* 0xff80000000037802 */ /* 0x000fca0000000f00 */
[----:B------:R1:W-:Y:S02]  /*108f0*/  STG.E desc[UR10][R4.64], R3 ;  /* 0x0000000304007986 */ /* 0x0003e4000c10190a */
.L_x_1991:
[----:B------:R-:W-:Y:S05]  /*10900*/  BSYNC B0 ;  /* 0x0000000000007941 */ /* 0x000fea0003800000 */
.L_x_1990:
[----:B------:R-:W-:Y:S01]  /*10910*/  R2UR UR7, R218 ;  /* 0x00000000da0772ca */ /* 0x000fe200000e0000 */
[----:B------:R-:W-:Y:S01]  /*10920*/  ULDC UR5, c[0x0][0xa88] ;  /* 0x0002a20000057ab9 */ /* 0x000fe20000000800 */
[C---:B------:R-:W-:Y:S01]  /*10930*/  VIADD R0, R216.reuse, 0x20 ;  /* 0x00000020d8007836 */ /* 0x040fe20000000000 */
[----:B------:R-:W-:Y:S01]  /*10940*/  UIADD3 UR42, -UR42, UR5, URZ ;  /* 0x000000052a2a7290 */ /* 0x000fe2000fffe13f */
[----:B-1----:R-:W-:Y:S01]  /*10950*/  IMAD R3, R9, UR43, R8 ;  /* 0x0000002b09037c24 */ /* 0x002fe2000f8e0208 */
[----:B------:R-:W-:Y:S01]  /*10960*/  SHF.R.S32.HI R217, RZ, 0x1f, R216 ;  /* 0x0000001fffd97819 */ /* 0x000fe200000114d8 */
[----:B------:R-:W-:Y:S01]  /*10970*/  BSSY B0, `(.L_x_1992) ;  /* 0x0000026000007945 */ /* 0x000fe20003800000 */
[C---:B------:R-:W-:Y:S01]  /*10980*/  IADD3 R2, R216.reuse, 0x40, RZ ;  /* 0x00000040d8027810 */ /* 0x040fe20007ffe0ff */
        /* <DEDUP_REMOVED lines=9> */
[----:B--2---:R-:W-:-:S04]  /*10a20*/  IADD3 R5, R14, UR5, RZ ;  /* 0x000000050e057c10 */ /* 0x004fc8000fffe0ff */
[----:B------:R-:W-:Y:S01]  /*10a30*/  IADD3 R11, R7, R3, RZ ;  /* 0x00000003070b7210 */ /* 0x000fe20007ffe0ff */
        /* <DEDUP_REMOVED lines=17> */
[----:B------:R-:W-:-:S02]  /*10b50*/  ULDC.64 UR6, c[0x0][0xa80] ;  /* 0x0002a00000067ab9 */ /* 0x000fc40000000a00 */
[----:B------:R-:W-:Y:S02]  /*10b60*/  LEA R12, P6, R2, UR6, 0x1 ;  /* 0x00000006020c7c11 */ /* 0x000fe4000f8c08ff */
[----:B------:R-:W-:-:S04]  /*10b70*/  IADD3 R3, R3, R9, RZ ;  /* 0x0000000903037210 */ /* 0x000fc80007ffe0ff */
[----:B------:R-:W-:-:S05]  /*10b80*/  LEA.HI.X R13, R2, UR7, R3, 0x1, P6 ;  /* 0x00000007020d7c11 */ /* 0x000fca000b0f0c03 */
[----:B------:R1:W-:Y:S04]  /*10b90*/  @!P2 STG.E.128 desc[UR8][R12.64], RZ ;  /* 0x000000ff0c00a986 */ /* 0x0003e8000c101d08 */
[----:B------:R1:W-:Y:S04]  /*10ba0*/  @!P3 STG.E.128 desc[UR8][R12.64+0x80], RZ ;  /* 0x000080ff0c00b986 */ /* 0x0003e8000c101d08 */
[----:B------:R1:W-:Y:S04]  /*10bb0*/  @!P4 STG.E.128 desc[UR8][R12.64+0x100], RZ ;  /* 0x000100ff0c00c986 */ /* 0x0003e8000c101d08 */
[----:B------:R1:W-:Y:S02]  /*10bc0*/  @!P5 STG.E.128 desc[UR8][R12.64+0x180], RZ ;  /* 0x000180ff0c00d986 */ /* 0x0003e4000c101d08 */
.L_x_1993:
[----:B------:R-:W-:Y:S05]  /*10bd0*/  BSYNC B0 ;  /* 0x0000000000007941 */ /* 0x000fea0003800000 */
.L_x_1992:
        /* <DEDUP_REMOVED lines=10> */
[----:B------:R-:W-:Y:S01]  /*10c80*/  ULDC.64 UR8, c[0x0][0x208] ;  /* 0x0000820000087ab9 */ /* 0x000fe20000000a00 */
[----:B------:R-:W-:Y:S01]  /*10c90*/  ISETP.GE.AND P4, PT, R2, UR5, PT ;  /* 0x0000000502007c0c */ /* 0x000fe2000bf86270 */
[----:B------:R-:W-:Y:S01]  /*10ca0*/  IMAD.MOV.U32 R2, RZ, RZ, R6 ;  /* 0x000000ffff027224 */ /* 0x000fe200078e0006 */
[----:B------:R-:W-:Y:S01]  /*10cb0*/  MOV R3, R11 ;  /* 0x0000000b00037202 */ /* 0x000fe20000000f00 */
[----:B------:R-:W-:Y:S01]  /*10cc0*/  IMAD R0, R0, UR6, RZ ;  /* 0x0000000600007c24 */ /* 0x000fe2000f8e02ff */
[----:B------:R-:W-:-:S02]  /*10cd0*/  IADD3 R8, R212, 0xc0, RZ ;  /* 0x000000c0d4087810 */ /* 0x000fc40007ffe0ff */
[----:B------:R-:W-:Y:S01]  /*10ce0*/  ISETP.GE.AND P3, PT, R212, UR5, PT ;  /* 0x00000005d4007c0c */ /* 0x000fe2000bf66270 */
[----:B------:R-:W-:Y:S01]  /*10cf0*/  IMAD.WIDE.U32 R2, R9, UR6, R2 ;  /* 0x0000000609027c25 */ /* 0x000fe2000f8e0002 */
        /* <DEDUP_REMOVED lines=10> */
.L_x_1995:
[----:B------:R-:W-:Y:S05]  /*10da0*/  BSYNC B0 ;  /* 0x0000000000007941 */ /* 0x000fea0003800000 */
.L_x_1994:
[----:B------:R-:W-:Y:S04]  /*10db0*/  BSSY B0, `(.L_x_1996) ;  /* 0x000001b000007945 */ /* 0x000fe80003800000 */
[----:B------:R-:W-:Y:S05]  /*10dc0*/  @P1 BRA `(.L_x_1997) ;  /* 0x0000000000641947 */ /* 0x000fea0003800000 */
[----:B--2---:R-:W-:Y:S01]  /*10dd0*/  IADD3 R9, P0, R4, 0x40, RZ ;  /* 0x0000004004097810 */ /* 0x004fe20007f1e0ff */
[C---:B------:R-:W-:Y:S01]  /*10de0*/  VIADD R3, R212.reuse, 0x80 ;  /* 0x00000080d4037836 */ /* 0x040fe20000000000 */
[----:B------:R-:W-:Y:S01]  /*10df0*/  IADD3 R2, R212, 0x40, RZ ;  /* 0x00000040d4027810 */ /* 0x000fe20007ffe0ff */
[----:B------:R-:W-:Y:S01]  /*10e00*/  ULDC UR5, c[0x0][0xa8c] ;  /* 0x0002a30000057ab9 */ /* 0x000fe20000000800 */
        /* <DEDUP_REMOVED lines=21> */
.L_x_1997:
[----:B------:R-:W-:Y:S05]  /*10f60*/  BSYNC B0 ;  /* 0x0000000000007941 */ /* 0x000fea0003800000 */
.L_x_1996:
[----:B------:R-:W-:Y:S04]  /*10f70*/  BSSY B0, `(.L_x_1987) ;  /* 0x000001b000007945 */ /* 0x000fe80003800000 */
[----:B------:R-:W-:Y:S05]  /*10f80*/  @P2 BRA `(.L_x_1998) ;  /* 0x0000000000642947 */ /* 0x000fea0003800000 */
[----:B------:R-:W-:Y:S01]  /*10f90*/  IADD3 R7, P0, R4, 0x60, RZ ;  /* 0x0000006004077810 */ /* 0x000fe20007f1e0ff */
[----:B------:R-:W-:Y:S01]  /*10fa0*/  VIADD R0, R212, 0x40 ;  /* 0x00000040d4007836 */ /* 0x000fe20000000000 */
[----:B------:R-:W-:Y:S01]  /*10fb0*/  MOV R3, R11 ;  /* 0x0000000b00037202 */ /* 0x000fe20000000f00 */
[----:B------:R-:W-:Y:S01]  /*10fc0*/  ULDC UR5, c[0x0][0xa8c] ;  /* 0x0002a30000057ab9 */ /* 0x000fe20000000800 */
[----:B------:R-:W-:Y:S01]  /*10fd0*/  IADD3.X R4, RZ, R5, RZ, P0, !PT ;  /* 0x00000005ff047210 */ /* 0x000fe200007fe4ff */
[----:B------:R-:W-:Y:S01]  /*10fe0*/  ULDC.64 UR6, c[0x0][0xad8] ;  /* 0x0002b60000067ab9 */ /* 0x000fe20000000a00 */
[----:B------:R-:W-:Y:S01]  /*10ff0*/  IMAD.MOV.U32 R2, RZ, RZ, R6 ;  /* 0x000000ffff027224 */ /* 0x000fe200078e0006 */
[----:B------:R-:W-:Y:S01]  /*11000*/  ISETP.GE.AND P2, PT, R0, UR5, PT ;  /* 0x0000000500007c0c */ /* 0x000fe2000bf46270 */
[C---:B------:R-:W-:Y:S01]  /*11010*/  VIADD R5, R212.reuse, 0x80 ;  /* 0x00000080d4057836 */ /* 0x040fe20000000000 */
[----:B------:R-:W-:Y:S01]  /*11020*/  IADD3 R0, R212, 0xc0, RZ ;  /* 0x000000c0d4007810 */ /* 0x000fe20007ffe0ff */
[----:B------:R-:W-:Y:S01]  /*11030*/  IMAD R4, R4, UR6, RZ ;  /* 0x0000000604047c24 */ /* 0x000fe2000f8e02ff */
[----:B------:R-:W-:Y:S01]  /*11040*/  ISETP.GE.AND P1, PT, R212, UR5, PT ;  /* 0x00000005d4007c0c */ /* 0x000fe2000bf26270 */
[----:B------:R-:W-:Y:S01]  /*11050*/  IMAD.WIDE.U32 R2, R7, UR6, R2 ;  /* 0x0000000607027c25 */ /* 0x000fe2000f8e0002 */
[----:B------:R-:W-:Y:S01]  /*11060*/  ISETP.GE.AND P3, PT, R5, UR5, PT ;  /* 0x0000000505007c0c */ /* 0x000fe2000bf66270 */
[----:B------:R-:W-:Y:S01]  /*11070*/  ULDC.64 UR8, c[0x0][0x208] ;  /* 0x0000820000087ab9 */ /* 0x000fe20000000a00 */
[----:B------:R-:W-:Y:S01]  /*11080*/  ISETP.GE.AND P4, PT, R0, UR5, PT ;  /* 0x0000000500007c0c */ /* 0x000fe2000bf86270 */
[----:B------:R-:W-:Y:S01]  /*11090*/  IMAD R7, R7, UR7, R4 ;  /* 0x0000000707077c24 */ /* 0x000fe2000f8e0204 */
[----:B------:R-:W-:-:S02]  /*110a0*/  ULDC.64 UR6, c[0x0][0xa80] ;  /* 0x0002a00000067ab9 */ /* 0x000fc40000000a00 */
[----:B------:R-:W-:Y:S01]  /*110b0*/  LEA R4, P0, R2, UR6, 0x1 ;  /* 0x0000000602047c11 */ /* 0x000fe2000f8008ff */
[----:B------:R-:W-:-:S05]  /*110c0*/  IMAD.IADD R3, R3, 0x1, R7 ;  /* 0x0000000103037824 */ /* 0x000fca00078e0207 */
[----:B------:R-:W-:-:S05]  /*110d0*/  LEA.HI.X R5, R2, UR7, R3, 0x1, P0 ;  /* 0x0000000702057c11 */ /* 0x000fca00080f0c03 */
[----:B------:R4:W-:Y:S04]  /*110e0*/  @!P1 STG.E.128 desc[UR8][R4.64], RZ ;  /* 0x000000ff04009986 */ /* 0x0009e8000c101d08 */
[----:B------:R4:W-:Y:S04]  /*110f0*/  @!P2 STG.E.128 desc[UR8][R4.64+0x80], RZ ;  /* 0x000080ff0400a986 */ /* 0x0009e8000c101d08 */
[----:B------:R4:W-:Y:S04]  /*11100*/  @!P3 STG.E.128 desc[UR8][R4.64+0x100], RZ ;  /* 0x000100ff0400b986 */ /* 0x0009e8000c101d08 */
[----:B------:R4:W-:Y:S02]  /*11110*/  @!P4 STG.E.128 desc[UR8][R4.64+0x180], RZ ;  /* 0x000180ff0400c986 */ /* 0x0009e4000c101d08 */
.L_x_1998:
[----:B------:R-:W-:Y:S05]  /*11120*/  BSYNC B0 ;  /* 0x0000000000007941 */ /* 0x000fea0003800000 */
.L_x_1987:
[----:B------:R-:W5:Y:S02]  /*11130*/  LDC R0, c[0x0][0xda8] ;  /* 0x00036a00ff007b82 */ /* 0x000f640000000800 */
[----:B-----5:R-:W-:-:S13]  /*11140*/  ISETP.LE.AND P0, PT, R0, UR4, PT ;  /* 0x0000000400007c0c */ /* 0x020fda000bf03270 */
[----:B------:R-:W-:Y:S05]  /*11150*/  @!P0 BRA `(.L_x_1999) ;  /* 0xfffffefc00208947 */ /* 0x000fea000383ffff */
[----:B------:R-:W-:Y:S05]  /*11160*/  EXIT ;  /* 0x000000000000794d */ /* 0x000fea0003800000 */
.L_x_1951:
        /* <DEDUP_REMOVED lines=8> */
[----:B------:R-:W-:Y:S01]  /*111f0*/  MOV R17, 0x1 ;  /* 0x0000000100117802 */ /* 0x000fe20000000f00 */
[----:B------:R-:W-:-:S05]  /*11200*/  IMAD.MOV.U32 R16, RZ, RZ, RZ ;  /* 0x000000ffff107224 */ /* 0x000fca00078e00ff */
[----:B------:R-:W1:Y:S02]  /*11210*/  LDC R0, c[0x0][0xda8] ;  /* 0x00036a00ff007b82 */ /* 0x000e640000000800 */
[----:B-1----:R-:W-:-:S13]  /*11220*/  ISETP.LE.AND P0, PT, R0, UR4, PT ;  /* 0x0000000400007c0c */ /* 0x002fda000bf03270 */
[----:B------:R-:W-:Y:S05]  /*11230*/  @P0 BRA `(.L_x_2000) ;  /* 0x0000003000000947 */ /* 0x000fea0003800000 */
[----:B------:R-:W1:Y:S01]  /*11240*/  S2R R2, SR_TID.X ;  /* 0x0000000000027919 */ /* 0x000e620000002100 */
[----:B------:R-:W-:Y:S01]  /*11250*/  MOV R18, UR4 ;  /* 0x0000000400127c02 */ /* 0x000fe20008000f00 */
[----:B------:R-:W-:Y:S01]  /*11260*/  IMAD.MOV.U32 R16, RZ, RZ, RZ ;  /* 0x000000ffff107224 */ /* 0x000fe200078e00ff */
[----:B------:R-:W-:Y:S01]  /*11270*/  MOV R17, 0x1 ;  /* 0x0000000100117802 */ /* 0x000fe20000000f00 */
[----:B------:R-:W-:Y:S01]  /*11280*/  ULDC UR50, c[0x0][0xc] ;  /* 0x0000030000327ab9 */ /* 0x000fe20000000800 */
[----:B------:R-:W-:Y:S01]  /*11290*/  ULDC.64 UR42, c[0x0][0x198] ;  /* 0x00006600002a7ab9 */ /* 0x000fe20000000a00 */
[----:B------:R-:W-:Y:S01]  /*112a0*/  UMOV UR49, URZ ;  /* 0x0000003f00317c82 */ /* 0x000fe20008000000 */
[----:B-1----:R-:W-:-:S07]  /*112b0*/  LOP3.LUT R19, R2, 0x1f, RZ, 0xc0, !PT ;  /* 0x0000001f02137812 */ /* 0x002fce00078ec0ff */
.L_x_2048:
        /* <DEDUP_REMOVED lines=21> */
.L_x_2001:
[----:B------:R-:W-:Y:S01]  /*11410*/  ULDC UR9, c[0x0][0xdc4] ;  /* 0x0003710000097ab9 */ /* 0x000fe20000000800 */
[----:B------:R-:W-:Y:S01]  /*11420*/  UMOV UR6, UR7 ;  /* 0x0000000700067c82 */ /* 0x000fe20008000000 */
[----:B------:R-:W-:-:S11]  /*11430*/  UISETP.NE.AND UP0, UPT, UR9, 0x1, UPT ;  /* 0x000000010900788c */ /* 0x000fd6000bf05270 */
[----:B------:R-:W-:Y:S02]  /*11440*/  @UP0 ULDC.64 UR10, c[0x0][0xdc8] ;  /* 0x00037200000a0ab9 */ /* 0x000fe40000000a00 */
[----:B------:R-:W-:-:S04]  /*11450*/  UIMAD.WIDE.U32 UR4, UR7, UR10, URZ ;  /* 0x0000000a070472a5 */ /* 0x000fc8000f8e003f */
[----:B------:R-:W-:-:S04]  /*11460*/  @UP0 USHF.R.U32.HI UR6, URZ, UR11, UR5 ;  /* 0x0000000b3f060299 */ /* 0x000fc80008011605 */
[----:B------:R-:W-:-:S12]  /*11470*/  UIMAD UR4, UR6, UR9, URZ ;  /* 0x00000009060472a4 */ /* 0x000fd8000f8e023f */
.L_x_2002:
[----:B------:R-:W-:Y:S01]  /*11480*/  ULDC.64 UR10, c[0x0][0x3f8] ;  /* 0x0000fe00000a7ab9 */ /* 0x000fe20000000a00 */
[----:B------:R-:W-:Y:S01]  /*11490*/  ULOP3.LUT UR6, URZ, UR6, URZ, 0x33, !UPT ;  /* 0x000000063f067292 */ /* 0x000fe2000f8e333f */
[----:B------:R-:W-:Y:S01]  /*114a0*/  BSSY B6, `(.L_x_2003) ;  /* 0x00002ca000067945 */ /* 0x000fe20003800000 */
[----:B------:R-:W-:Y:S02]  /*114b0*/  UISETP.NE.U32.AND UP0, UPT, UR10, URZ, UPT ;  /* 0x0000003f0a00728c */ /* 0x000fe4000bf05070 */
[----:B------:R-:W-:Y:S02]  /*114c0*/  UIADD3 UR9, UR7, -UR4, URZ ;  /* 0x8000000407097290 */ /* 0x000fe4000fffe03f */
[----:B------:R-:W-:Y:S01]  /*114d0*/  UISETP.NE.AND.EX UP0, UPT, UR11, URZ, UPT, UP0 ;  /* 0x0000003f0b00728c */ /* 0x000fe2000bf05300 */
[----:B------:R-:W-:Y:S01]  /*114e0*/  ULDC UR4, c[0x0][0xdac] ;  /* 0x00036b0000047ab9 */ /* 0x000fe20000000800 */
[----:B------:R-:W-:Y:S01]  /*114f0*/  ULDC UR5, c[0x0][0x404] ;  /* 0x0001010000057ab9 */ /* 0x000fe20000000800 */
[----:B------:R-:W-:Y:S01]  /*11500*/  UIADD3 UR6, UR6, UR4, URZ ;  /* 0x0000000406067290 */ /* 0x000fe2000fffe03f */
[----:B------:R-:W-:-:S02]  /*11510*/  ULDC UR7, c[0x0][0x2e0] ;  /* 0x0000b80000077ab9 */ /* 0x000fc40000000800 */
[----:B------:R-:W-:Y:S01]  /*11520*/  ULDC UR4, c[0x0][0x288] ;  /* 0x0000a20000047ab9 */ /* 0x000fe20000000800 */
[----:B------:R-:W-:Y:S02]  /*11530*/  USHF.L.U32 UR45, UR6, 0x7, URZ ;  /* 0x00000007062d7899 */ /* 0x000fe4000800063f */
[----:B------:R-:W-:Y:S02]  /*11540*/  USEL UR6, UR5, 0x1, UP0 ;  /* 0x0000000105067887 */ /* 0x000fe40008000000 */
[----:B------:R-:W-:Y:S02]  /*11550*/  UIADD3 UR5, UR45, 0xcf, -UR4 ;  /* 0x000000cf2d057890 */ /* 0x000fe4000fffe804 */
[----:B------:R-:W-:Y:S02]  /*11560*/  UIMAD UR4, UR6, UR7, 0x4f ;  /* 0x0000004f060474a4 */ /* 0x000fe4000f8e0207 */
[----:B------:R-:W-:Y:S02]  /*11570*/  UIMAD UR6, UR6, UR7, UR5 ;  /* 0x00000007060672a4 */ /* 0x000fe4000f8e0205 */
[----:B------:R-:W-:Y:S01]  /*11580*/  UIMAD.WIDE UR4, UR4, 0x66666667, URZ ;  /* 0x66666667040478a5 */ /* 0x000fe2000f8e023f */
[----:B------:R-:W-:Y:S01]  /*11590*/  ULDC UR10, c[0x0][0xdc4] ;  /* 0x00037100000a7ab9 */ /* 0x000fe20000000800 */
[----:B------:R-:W-:-:S02]  /*115a0*/  UIMAD.WIDE UR6, UR6, 0x66666667, URZ ;  /* 0x66666667060678a5 */ /* 0x000fc4000f8e023f */
[----:B------:R-:W-:Y:S02]  /*115b0*/  UIMAD UR10, UR8, UR10, UR9 ;  /* 0x0000000a080a72a4 */ /* 0x000fe4000f8e0209 */
[----:B------:R-:W-:Y:S01]  /*115c0*/  USHF.R.U32.HI UR6, URZ, 0x1f, UR7 ;  /* 0x0000001f3f067899 */ /* 0x000fe20008011607 */
[----:B------:R-:W-:Y:S01]  /*115d0*/  UMOV UR8, UR5 ;  /* 0x0000000500087c82 */ /* 0x000fe20008000000 */
[----:B------:R-:W-:Y:S01]  /*115e0*/  ULDC UR11, c[0x0][0xdb8] ;  /* 0x00036e00000b7ab9 */ /* 0x000fe20000000800 */
[----:B------:R-:W-:Y:S02]  /*115f0*/  USHF.R.U32.HI UR9, URZ, 0x1f, UR8 ;  /* 0x0000001f3f097899 */ /* 0x000fe40008011608 */
[----:B------:R-:W-:Y:S02]  /*11600*/  ULEA.HI.SX32 UR6, UR7, UR6, 0x1b ;  /* 0x0000000607067291 */ /* 0x000fe4000f8fda3f */
[----:B------:R-:W-:Y:S02]  /*11610*/  ULEA.HI.SX32 UR9, UR8, UR9, 0x1b ;  /* 0x0000000908097291 */ /* 0x000fe4000f8fda3f */
[----:B------:R-:W-:-:S02]  /*11620*/  UISETP.NE.AND UP1, UPT, UR11, 0x1, UPT ;  /* 0x000000010b00788c */ /* 0x000fc4000bf25270 */
[----:B------:R-:W-:Y:S01]  /*11630*/  UISETP.LT.AND UP0, UPT, UR9, UR6, UPT ;  /* 0x000000060900728c */ /* 0x000fe2000bf01270 */
[----:B------:R-:W-:-:S03]  /*11640*/  UMOV UR47, UR10 ;  /* 0x0000000a002f7c82 */ /* 0x000fc60008000000 */
[----:B------:R-:W-:-:S05]  /*11650*/  USEL UR41, UR9, UR6, UP0 ;  /* 0x0000000609297287 */ /* 0x000fca0008000000 */
[----:B------:R-:W-:Y:S01]  /*11660*/  @UP1 ULDC UR12, c[0x0][0xdbc] ;  /* 0x00036f00000c1ab9 */ /* 0x000fe20000000800 */
[----:B------:R-:W-:Y:S01]  /*11670*/  ISETP.LT.AND P0, PT, RZ, UR41, PT ;  /* 0x00000029ff007c0c */ /* 0x000fe2000bf01270 */
[----:B------:R-:W-:Y:S01]  /*11680*/  UIMAD.WIDE.U32 UR4, UR10, UR12, URZ ;  /* 0x0000000c0a0472a5 */ /* 0x000fe2000f8e003f */
[----:B------:R-:W-:-:S03]  /*11690*/  @UP1 ULDC UR7, c[0x0][0xdc0] ;  /* 0x0003700000071ab9 */ /* 0x000fc60000000800 */
[----:B------:R-:W-:-:S04]  /*116a0*/  @UP1 USHF.R.U32.HI UR47, URZ, UR7, UR5 ;  /* 0x000000073f2f1299 */ /* 0x000fc80008011605 */
[----:B------:R-:W-:-:S04]  /*116b0*/  UIADD3 UR46, -UR47, URZ, URZ ;  /* 0x0000003f2f2e7290 */ /* 0x000fc8000fffe13f */
[----:B------:R-:W-:Y:S01]  /*116c0*/  UIMAD UR46, UR11, UR46, UR10 ;  /* 0x0000002e0b2e72a4 */ /* 0x000fe2000f8e020a */
[----:B------:R-:W-:Y:S11]  /*116d0*/  @P0 BRA `(.L_x_2004) ;  /* 0x0000000000440947 */ /* 0x000ff60003800000 */
[----:B------:R-:W-:Y:S01]  /*116e0*/  ISETP.NE.AND P0, PT, R19, RZ, PT ;  /* 0x000000ff1300720c */ /* 0x000fe20003f05270 */
[----:B------:R-:W-:-:S12]  /*116f0*/  IMAD.MOV.U32 R13, RZ, RZ, R18 ;  /* 0x000000ffff0d7224 */ /* 0x000fd800078e0012 */
        /* <DEDUP_REMOVED lines=15> */
.L_x_2004:
        /* <DEDUP_REMOVED lines=23> */
.L_x_2006:
        /* <DEDUP_REMOVED lines=12> */
[----:B------:R-:W-:Y:S01]  /*11a20*/  MOV R7, UR9 ;  /* 0x0000000900077c02 */ /* 0x000fe20008000f00 */
[----:B------:R-:W-:Y:S01]  /*11a30*/  IMAD.U32 R10, RZ, RZ, UR4 ;  /* 0x00000004ff0a7e24 */ /* 0x000fe2000f8e00ff */
[----:B------:R-:W-:Y:S01]  /*11a40*/  MOV R11, UR5 ;  /* 0x00000005000b7c02 */ /* 0x000fe20008000f00 */
[----:B------:R-:W-:Y:S01]  /*11a50*/  IMAD.MOV.U32 R8, RZ, RZ, 0x70 ;  /* 0x00000070ff087424 */ /* 0x000fe200078e00ff */
[----:B------:R-:W-:Y:S01]  /*11a60*/  MOV R12, 0x1 ;  /* 0x00000001000c7802 */ /* 0x000fe20000000f00 */
[----:B-1----:R-:W-:-:S07]  /*11a70*/  IMAD.MOV.U32 R13, RZ, RZ, RZ ;  /* 0x000000ffff0d7224 */ /* 0x002fce00078e00ff */
[----:B------:R-:W-:-:S07]  /*11a80*/  LEPC R20, `(.L_x_2008) ;  /* 0x000000001014794e */ /* 0x000fce0000000000 */
[----:B--2---:R-:W-:Y:S05]  /*11a90*/  CALL.ABS.NOINC R2 ;  /* 0x0000000002007343 */ /* 0x004fea0003c00000 */
.L_x_2008:
        /* <DEDUP_REMOVED lines=16> */
.L_x_2007:
[----:B------:R-:W-:Y:S01]  /*11ba0*/  ULDC.64 UR4, c[0x0][0x9f8] ;  /* 0x00027e0000047ab9 */ /* 0x000fe20000000a00 */
[----:B------:R-:W-:Y:S01]  /*11bb0*/  IMAD.U32 R5, RZ, RZ, UR47 ;  /* 0x0000002fff057e24 */ /* 0x000fe2000f8e00ff */
[----:B------:R-:W-:Y:S01]  /*11bc0*/  ISETP.NE.U32.AND P0, PT, RZ, UR4, PT ;  /* 0x00000004ff007c0c */ /* 0x000fe2000bf05070 */
[----:B------:R-:W-:Y:S01]  /*11bd0*/  ULDC.64 UR6, c[0x0][0x208] ;  /* 0x0000820000067ab9 */ /* 0x000fe20000000a00 */
[----:B------:R-:W-:Y:S01]  /*11be0*/  MOV R0, UR47 ;  /* 0x0000002f00007c02 */ /* 0x000fe20008000f00 */
[----:B------:R-:W1:Y:S01]  /*11bf0*/  LDC R4, c[0x0][0x428] ;  /* 0x00010a00ff047b82 */ /* 0x000e620000000800 */
[----:B------:R-:W-:-:S13]  /*11c00*/  ISETP.NE.AND.EX P0, PT, RZ, UR5, PT, P0 ;  /* 0x00000005ff007c0c */ /* 0x000fda000bf05300 */
[----:B------:R-:W2:Y:S02]  /*11c10*/  @P0 LDC.64 R2, c[0x0][0x9f8] ;  /* 0x00027e00ff020b82 */ /* 0x000ea40000000a00 */
[----:B--2---:R-:W-:-:S05]  /*11c20*/  @P0 IMAD.WIDE R2, R5, 0x4, R2 ;  /* 0x0000000405020825 */ /* 0x004fca00078e0202 */
[----:B------:R2:W3:Y:S01]  /*11c30*/  @P0 LDG.E R0, desc[UR6][R2.64] ;  /* 0x0000000602000981 */ /* 0x0004e2000c1e1900 */
[----:B-1----:R-:W-:Y:S01]  /*11c40*/  ISETP.NE.AND P0, PT, R4, 0x1, PT ;  /* 0x000000010400780c */ /* 0x002fe20003f05270 */
[----:B------:R-:W-:Y:S01]  /*11c50*/  IMAD.U32 R4, RZ, RZ, UR46 ;  /* 0x0000002eff047e24 */ /* 0x000fe2000f8e00ff */
[----:B------:R-:W-:Y:S01]  /*11c60*/  ISETP.NE.AND P1, PT, R19, RZ, PT ;  /* 0x000000ff1300720c */ /* 0x000fe20003f25270 */
[----:B------:R-:W-:Y:S01]  /*11c70*/  UMOV UR44, URZ ;  /* 0x0000003f002c7c82 */ /* 0x000fe20008000000 */
[----:B------:R-:W-:Y:S01]  /*11c80*/  UMOV UR8, 0x40 ;  /* 0x0000004000087882 */ /* 0x000fe20000000000 */
[----:B------:R-:W-:Y:S01]  /*11c90*/  UMOV UR9, UR45 ;  /* 0x0000002d00097c82 */ /* 0x000fe20008000000 */
[----:B------:R-:W-:Y:S01]  /*11ca0*/  UMOV UR10, UR46 ;  /* 0x0000002e000a7c82 */ /* 0x000fe20008000000 */
[----:B------:R-:W-:Y:S01]  /*11cb0*/  UMOV UR11, UR47 ;  /* 0x0000002f000b7c82 */ /* 0x000fe20008000000 */
[----:B------:R-:W-:Y:S01]  /*11cc0*/  UMOV UR12, 0x80 ;  /* 0x00000080000c7882 */ /* 0x000fe20000000000 */
[----:B--2---:R-:W1:Y:S01]  /*11cd0*/  LDC.64 R2, c[0x0][0x3f8] ;  /* 0x0000fe00ff027b82 */ /* 0x004e620000000a00 */
[----:B------:R-:W-:Y:S01]  /*11ce0*/  UMOV UR13, UR45 ;  /* 0x0000002d000d7c82 */ /* 0x000fe20008000000 */
[----:B------:R-:W-:Y:S01]  /*11cf0*/  UMOV UR14, UR46 ;  /* 0x0000002e000e7c82 */ /* 0x000fe20008000000 */
[----:B------:R-:W-:Y:S01]  /*11d00*/  UMOV UR15, UR47 ;  /* 0x0000002f000f7c82 */ /* 0x000fe20008000000 */
[----:B------:R-:W-:Y:S01]  /*11d10*/  UMOV UR16, 0xc0 ;  /* 0x000000c000107882 */ /* 0x000fe20000000000 */
[----:B------:R-:W-:Y:S01]  /*11d20*/  UMOV UR17, UR45 ;  /* 0x0000002d00117c82 */ /* 0x000fe20008000000 */
[----:B------:R-:W-:Y:S01]  /*11d30*/  VOTEU.ALL UP1, P1 ;  /* 0x00000000003f7886 */ /* 0x000fe20000820000 */
[----:B------:R-:W-:Y:S01]  /*11d40*/  UMOV UR18, UR46 ;  /* 0x0000002e00127c82 */ /* 0x000fe20008000000 */
[----:B------:R-:W2:Y:S01]  /*11d50*/  @P0 LDC R5, c[0x0][0x42c] ;  /* 0x00010b00ff050b82 */ /* 0x000ea20000000800 */
[----:B------:R-:W-:Y:S01]  /*11d60*/  UMOV UR19, UR47 ;  /* 0x0000002f00137c82 */ /* 0x000fe20008000000 */
[----:B------:R-:W-:Y:S01]  /*11d70*/  UMOV UR6, 0xffffffff ;  /* 0xffffffff00067882 */ /* 0x000fe20000000000 */
[----:B------:R-:W-:-:S04]  /*11d80*/  @!UP1 UIADD3 UR4, UP0, UR42, 0x270, URZ ;  /* 0x000002702a049890 */ /* 0x000fc8000ff1e03f */
[----:B------:R-:W-:Y:S01]  /*11d90*/  @!UP1 UIADD3.X UR5, URZ, UR43, URZ, UP0, !UPT ;  /* 0x0000002b3f059290 */ /* 0x000fe200087fe43f */
[----:B------:R-:W4:Y:S08]  /*11da0*/  @P0 LDC R6, c[0x0][0x430] ;  /* 0x00010c00ff060b82 */ /* 0x000f300000000800 */
[----:B------:R1:W-:Y:S01]  /*11db0*/  @!UP1 UTMAPF.L2.4D [UR44], [UR4] ;  /* 0x0000002c040095b8 */ /* 0x0003e20008018000 */
[----:B--2---:R-:W-:Y:S01]  /*11dc0*/  @P0 IMAD.HI.U32 R5, R5, UR46, RZ ;  /* 0x0000002e05050c27 */ /* 0x004fe2000f8e00ff */
[----:B------:R2:W-:Y:S04]  /*11dd0*/  @!UP1 UTMAPF.L2.4D [UR8], [UR4] ;  /* 0x00000008040095b8 */ /* 0x0005e80008018000 */
[----:B----4-:R-:W-:Y:S01]  /*11de0*/  @P0 SHF.R.U32.HI R4, RZ, R6, R5 ;  /* 0x00000006ff040219 */ /* 0x010fe20000011605 */
[----:B------:R2:W-:Y:S01]  /*11df0*/  @!UP1 UTMAPF.L2.4D [UR12], [UR4] ;  /* 0x0000000c040095b8 */ /* 0x0005e20008018000 */
[----:B-1----:R-:W-:-:S02]  /*11e00*/  ISETP.NE.U32.AND P0, PT, R2, RZ, PT ;  /* 0x000000ff0200720c */ /* 0x002fc40003f05070 */
[----:B------:R-:W-:Y:S02]  /*11e10*/  MOV R5, UR41 ;  /* 0x0000002900057c02 */ /* 0x000fe40008000f00 */
[----:B------:R-:W-:Y:S01]  /*11e20*/  ISETP.NE.AND.EX P0, PT, R3, RZ, PT, P0 ;  /* 0x000000ff0300720c */ /* 0x000fe20003f05300 */
[----:B------:R2:W-:Y:S02]  /*11e30*/  @!UP1 UTMAPF.L2.4D [UR16], [UR4] ;  /* 0x00000010040095b8 */ /* 0x0005e40008018000 */
[----:B------:R-:W-:Y:S01]  /*11e40*/  VIADD R5, R5, 0xffffffff ;  /* 0xffffffff05057836 */ /* 0x000fe20000000000 */
[----:B---3--:R-:W-:Y:S01]  /*11e50*/  SEL R6, R0, RZ, !P0 ;  /* 0x000000ff00067207 */ /* 0x008fe20004000000 */
[----:B--2---:R-:W-:Y:S08]  /*11e60*/  BRA.DIV UR6, `(.L_x_2009) ;  /* 0x0000002a06707947 */ /* 0x004ff0000b800000 */
.L_x_2060:
[----:B------:R-:W-:Y:S01]  /*11e70*/  UMOV UR4, 0xffffffff ;  /* 0xffffffff00047882 */ /* 0x000fe20000000000 */
[----:B------:R-:W-:Y:S02]  /*11e80*/  SHF.R.S32.HI R12, RZ, 0x1f, R0 ;  /* 0x0000001fff0c7819 */ /* 0x000fe40000011400 */
[----:B------:R-:W-:Y:S05]  /*11e90*/  BRA.DIV UR4, `(.L_x_2010) ;  /* 0x0000002a04907947 */ /* 0x000fea000b800000 */
[----:B------:R-:W-:-:S13]  /*11ea0*/  ELECT P6, URZ, PT ;  /* 0x00000000003f782f */ /* 0x000fda00038c0000 */
.L_x_2063:
[----:B------:R-:W-:Y:S05]  /*11eb0*/  @!P6 BRA `(.L_x_2011) ;  /* 0x000000040004e947 */ /* 0x000fea0003800000 */
[----:B------:R-:W-:Y:S01]  /*11ec0*/  MOV R6, R0 ;  /* 0x0000000000067202 */ /* 0x000fe20000000f00 */
[----:B------:R-:W-:Y:S06]  /*11ed0*/  @!P0 BRA `(.L_x_2012) ;  /* 0x00000000004c8947 */ /* 0x000fec0003800000 */
[----:B------:R-:W1:Y:S01]  /*11ee0*/  LDC R11, c[0x0][0x41c] ;  /* 0x00010700ff0b7b82 */ /* 0x000e620000000800 */
[----:B------:R-:W-:Y:S01]  /*11ef0*/  IMAD.MOV.U32 R10, RZ, RZ, R5 ;  /* 0x000000ffff0a7224 */ /* 0x000fe200078e0005 */
        /* <DEDUP_REMOVED lines=8> */
[----:B------:R-:W-:Y:S02]  /*11f80*/  SHF.R.S32.HI R7, RZ, 0x1f, R10 ;  /* 0x0000001fff077819 */ /* 0x000fe4000001140a */
[----:B------:R-:W-:-:S05]  /*11f90*/  MOV R6, R10 ;  /* 0x0000000a00067202 */ /* 0x000fca0000000f00 */
[----:B------:R-:W-:-:S04]  /*11fa0*/  IMAD.WIDE.U32 R6, R0, UR4, R6 ;  /* 0x0000000400067c25 */ /* 0x000fc8000f8e0006 */
[----:B------:R-:W-:Y:S01]  /*11fb0*/  IMAD.IADD R7, R7, 0x1, R9 ;  /* 0x0000000107077824 */ /* 0x000fe200078e0209 */
[----:B------:R-:W-:-:S04]  /*11fc0*/  LEA R8, P2, R6, R2, 0x2 ;  /* 0x0000000206087211 */ /* 0x000fc800078410ff */
[----:B------:R-:W-:-:S05]  /*11fd0*/  LEA.HI.X R9, R6, R3, R7, 0x2, P2 ;  /* 0x0000000306097211 */ /* 0x000fca00010f1407 */
[----:B------:R1:W5:Y:S01]  /*11fe0*/  LDG.E R6, desc[UR6][R8.64] ;  /* 0x0000000608067981 */ /* 0x000362000c1e1900 */
[----:B------:R-:W-:-:S05]  /*11ff0*/  IADD3 R10, -R10, RZ, RZ ;  /* 0x000000ff0a0a7210 */ /* 0x000fca0007ffe1ff */
[----:B------:R-:W-:-:S07]  /*12000*/  IMAD R5, R11, R10, R5 ;  /* 0x0000000a0b057224 */ /* 0x000fce00078e0205 */
.L_x_2012:
[----:B------:R-:W2:Y:S01]  /*12010*/  S2R R7, SR_TID.X ;  /* 0x0000000000077919 */ /* 0x000ea20000002100 */
[----:B-1----:R-:W-:Y:S02]  /*12020*/  LEA R8, R16, UR40, 0x3 ;  /* 0x0000002810087c11 */ /* 0x002fe4000f8e18ff */
[----:B--2---:R-:W-:Y:S02]  /*12030*/  LOP3.LUT R9, R7, 0x7f, RZ, 0xc0, !PT ;  /* 0x0000007f07097812 */ /* 0x004fe400078ec0ff */
[----:B------:R-:W-:Y:S02]  /*12040*/  SHF.L.U32 R7, R17, 0x1f, RZ ;  /* 0x0000001f11077819 */ /* 0x000fe400000006ff */
[----:B------:R-:W-:Y:S02]  /*12050*/  ISETP.NE.AND P3, PT, R9, RZ, PT ;  /* 0x000000ff0900720c */ /* 0x000fe40003f65270 */
[----:B------:R-:W1:Y:S02]  /*12060*/  SYNCS.PHASECHK.TRANS64.TRYWAIT P2, [R8+URZ+0x38840], R7 ;  /* 0x03884007080075a7 */ /* 0x000e64000804017f */
[----:B-1----:R-:W-:Y:S09]  /*12070*/  @!P2 BRA `(.L_x_2013) ;  /* 0x000000280038a947 */ /* 0x002ff20003800000 */
.L_x_2064:
[----:B------:R-:W-:Y:S05]  /*12080*/  @P3 BRA `(.L_x_2014) ;  /* 0x0000000000143947 */ /* 0x000fea0003800000 */
[----:B------:R-:W-:Y:S01]  /*12090*/  ISETP.NE.AND P2, PT, R19, RZ, PT ;  /* 0x000000ff1300720c */ /* 0x000fe20003f45270 */
[----:B-1----:R-:W-:-:S04]  /*120a0*/  IMAD.MOV.U32 R7, RZ, RZ, 0xa000 ;  /* 0x0000a000ff077424 */ /* 0x002fc800078e00ff */
[----:B------:R2:W-:Y:S08]  /*120b0*/  SYNCS.ARRIVE.TRANS64 RZ, [R8+URZ+0x38830], R7 ;  /* 0x0388300708ff79a7 */ /* 0x0005f0000800003f */
[----:B------:R-:W-:Y:S05]  /*120c0*/  @!P2 BRA `(.L_x_2014) ;  /* 0x000000000004a947 */ /* 0x000fea0003800000 */
[----:B------:R-:W-:Y:S01]  /*120d0*/  BPT.TRAP 0x1 ;  /* 0x000000040000795c */ /* 0x000fe20000300000 */
.L_x_2014:
        /* <DEDUP_REMOVED lines=11> */
[----:B------:R-:W-:Y:S02]  /*12190*/  UIMAD UR14, UR14, 0xa000, UR40 ;  /* 0x0000a0000e0e78a4 */ /* 0x000fe4000f8e0228 */
[----:B------:R-:W-:Y:S02]  /*121a0*/  UIADD3 UR9, UR9, 0x38830, URZ ;  /* 0x0003883009097890 */ /* 0x000fe4000fffe03f */
[----:B------:R-:W-:Y:S02]  /*121b0*/  UIMAD UR11, UR11, 0x50, URZ ;  /* 0x000000500b0b78a4 */ /* 0x000fe4000f8e023f */
[----:B------:R-:W-:Y:S02]  /*121c0*/  UIADD3 UR8, UR14, 0x24400, URZ ;  /* 0x000244000e087890 */ /* 0x000fe4000fffe03f */
[----:B------:R-:W-:Y:S02]  /*121d0*/  UIADD3 UR15, UR14, 0x26c00, URZ ;  /* 0x00026c000e0f7890 */ /* 0x000fe4000fffe03f */
[----:B------:R-:W-:-:S02]  /*121e0*/  UIADD3 UR17, UR14, 0x29400, URZ ;  /* 0x000294000e117890 */ /* 0x000fc4000fffe03f */
[----:B------:R-:W-:-:S03]  /*121f0*/  UIADD3 UR18, UR14, 0x2bc00, URZ ;  /* 0x0002bc000e127890 */ /* 0x000fc6000fffe03f */
[----:B------:R3:W-:Y:S01]  /*12200*/  UTMALDG.4D [UR8], [UR4], desc[UR6] ;  /* 0x00000608040075b4 */ /* 0x0007e20008019000 */
[----:B------:R-:W-:Y:S01]  /*12210*/  UMOV UR14, 0x80 ;  /* 0x00000080000e7882 */ /* 0x000fe20000000000 */
[----:B---3--:R-:W-:Y:S01]  /*12220*/  UMOV UR8, UR15 ;  /* 0x0000000f00087c82 */ /* 0x008fe20008000000 */
[----:B------:R-:W-:Y:S02]  /*12230*/  UMOV UR10, UR16 ;  /* 0x00000010000a7c82 */ /* 0x000fe40008000000 */
[----:B------:R3:W-:Y:S02]  /*12240*/  UTMALDG.4D [UR8], [UR4], desc[UR6] ;  /* 0x00000608040075b4 */ /* 0x0007e40008019000 */
[----:B---3--:R-:W-:Y:S01]  /*12250*/  UMOV UR8, UR17 ;  /* 0x0000001100087c82 */ /* 0x008fe20008000000 */
[----:B------:R-:W-:Y:S01]  /*12260*/  UMOV UR10, UR14 ;  /* 0x0000000e000a7c82 */ /* 0x000fe20008000000 */
[----:B------:R-:W-:Y:S01]  /*12270*/  UMOV UR14, 0xc0 ;  /* 0x000000c0000e7882 */ /* 0x000fe20000000000 */
[----:B------:R3:W-:Y:S02]  /*12280*/  UTMALDG.4D [UR8], [UR4], desc[UR6] ;  /* 0x00000608040075b4 */ /* 0x0007e40008019000 */
[----:B---3--:R-:W-:Y:S01]  /*12290*/  UMOV UR8, UR18 ;  /* 0x0000001200087c82 */ /* 0x008fe20008000000 */
[----:B------:R-:W-:-:S02]  /*122a0*/  UMOV UR10, UR14 ;  /* 0x0000000e000a7c82 */ /* 0x000fc40008000000 */
[----:B------:R3:W-:Y:S02]  /*122b0*/  UTMALDG.4D [UR8], [UR4], desc[UR6] ;  /* 0x00000608040075b4 */ /* 0x0007e40008019000 */
[----:B---3--:R-:W-:Y:S01]  /*122c0*/  NOP ;  /* 0x0000000000007918 */ /* 0x008fe20000000000 */
.L_x_2011:
        /* <DEDUP_REMOVED lines=9> */
[----:B-12---:R-:W-:Y:S01]  /*12360*/  @P2 MOV R7, 0x10000 ;  /* 0x0001000000072802 */ /* 0x006fe20000000f00 */
        /* <DEDUP_REMOVED lines=13> */
[----:B-1----:R-:W-:Y:S01]  /*12440*/  IMAD.U32 R7, RZ, RZ, UR14 ;  /* 0x0000000eff077e24 */ /* 0x002fe2000f8e00ff */
        /* <DEDUP_REMOVED lines=21> */
.L_x_2065:
[----:B------:R-:W-:-:S06]  /*125a0*/  UISETP.GE.AND UP0, UPT, UR41, 0x2, UPT ;  /* 0x000000022900788c */ /* 0x000fcc000bf06270 */
[----:B------:R-:W-:-:S13]  /*125b0*/  PLOP3.LUT P2, PT, PT, PT, UP0, 0x80, 0x0 ;  /* 0x000000000000781c */ /* 0x000fda0003f4f008 */
[----:B------:R-:W-:Y:S05]  /*125c0*/  @!P2 BRA `(.L_x_2016) ;  /* 0x0000001400c8a947 */ /* 0x000fea0003800000 */
[----:B------:R-:W-:Y:S02]  /*125d0*/  ULOP3.LUT UR4, UR41, 0x1, URZ, 0xc0, !UPT ;  /* 0x0000000129047892 */ /* 0x000fe4000f8ec03f */
[----:B------:R-:W-:Y:S02]  /*125e0*/  UIADD3 UR48, UR41, -0x2, URZ ;  /* 0xfffffffe29307890 */ /* 0x000fe4000fffe03f */
[----:B------:R-:W-:Y:S01]  /*125f0*/  UISETP.NE.U32.AND UP0, UPT, UR4, 0x1, UPT ;  /* 0x000000010400788c */ /* 0x000fe2000bf05070 */
[----:B------:R-:W-:-:S03]  /*12600*/  ULDC.64 UR38, c[0x0][0x408] ;  /* 0x0001020000267ab9 */ /* 0x000fc60000000a00 */
[----:B-1----:R-:W-:Y:S02]  /*12610*/  MOV R7, UR48 ;  /* 0x0000003000077c02 */ /* 0x002fe40008000f00 */
[----:B------:R-:W-:-:S13]  /*12620*/  PLOP3.LUT P2, PT, PT, PT, UP0, 0x80, 0x0 ;  /* 0x000000000000781c */ /* 0x000fda0003f4f008 */
[----:B------:R-:W-:Y:S05]  /*12630*/  @!P2 BRA `(.L_x_2017) ;  /* 0x0000000400f0a947 */ /* 0x000fea0003800000 */
        /* <DEDUP_REMOVED lines=8> */
[----:B------:R-:W-:Y:S01]  /*126c0*/  IMAD.U32 R8, RZ, RZ, UR48 ;  /* 0x00000030ff087e24 */ /* 0x000fe2000f8e00ff */
[----:B------:R-:W-:Y:S06]  /*126d0*/  @!P0 BRA `(.L_x_2020) ;  /* 0x0000000000548947 */ /* 0x000fec0003800000 */
[----:B------:R-:W-:Y:S01]  /*126e0*/  ULDC UR7, c[0x0][0x41c] ;  /* 0x0001070000077ab9 */ /* 0x000fe20000000800 */
[----:B------:R-:W-:Y:S01]  /*126f0*/  UMOV UR6, UR48 ;  /* 0x0000003000067c82 */ /* 0x000fe20008000000 */
[----:B------:R-:W-:Y:S01]  /*12700*/  UISETP.NE.AND UP0, UPT, UR7, 0x1, UPT ;  /* 0x000000010700788c */ /* 0x000fe2000bf05270 */
[----:B------:R-:W-:-:S10]  /*12710*/  ULDC.64 UR10, c[0x0][0x208] ;  /* 0x00008200000a7ab9 */ /* 0x000fd40000000a00 */
[----:B------:R-:W-:Y:S02]  /*12720*/  @UP0 ULDC.64 UR8, c[0x0][0x420] ;  /* 0x0001080000080ab9 */ /* 0x000fe40000000a00 */
[----:B------:R-:W-:-:S04]  /*12730*/  UIMAD.WIDE.U32 UR4, UR48, UR8, URZ ;  /* 0x00000008300472a5 */ /* 0x000fc8000f8e003f */
[----:B------:R-:W-:-:S03]  /*12740*/  @UP0 USHF.R.U32.HI UR6, URZ, UR9, UR5 ;  /* 0x000000093f060299 */ /* 0x000fc60008011605 */
[----:B------:R-:W-:Y:S01]  /*12750*/  ULDC.64 UR8, c[0x0][0x408] ;  /* 0x0001020000087ab9 */ /* 0x000fe20000000a00 */
[----:B------:R-:W-:Y:S01]  /*12760*/  USHF.R.S32.HI UR4, URZ, 0x1f, UR6 ;  /* 0x0000001f3f047899 */ /* 0x000fe20008011406 */
[----:B------:R-:W-:Y:S01]  /*12770*/  IMAD R11, R12, UR8, RZ ;  /* 0x000000080c0b7c24 */ /* 0x000fe2000f8e02ff */
[----:B------:R-:W-:-:S03]  /*12780*/  MOV R8, UR6 ;  /* 0x0000000600087c02 */ /* 0x000fc60008000f00 */
[C---:B------:R-:W-:Y:S02]  /*12790*/  IMAD R11, R0.reuse, UR9, R11 ;  /* 0x00000009000b7c24 */ /* 0x040fe4000f8e020b */
[----:B------:R-:W-:Y:S02]  /*127a0*/  IMAD.U32 R9, RZ, RZ, UR4 ;  /* 0x00000004ff097e24 */ /* 0x000fe4000f8e00ff */
[----:B------:R-:W-:-:S03]  /*127b0*/  IMAD.WIDE.U32 R8, R0, UR8, R8 ;  /* 0x0000000800087c25 */ /* 0x000fc6000f8e0008 */
[----:B------:R-:W-:Y:S02]  /*127c0*/  LEA R2, P2, R8, R2, 0x2 ;  /* 0x0000000208027211 */ /* 0x000fe400078410ff */
[----:B------:R-:W-:-:S04]  /*127d0*/  IADD3 R9, R11, R9, RZ ;  /* 0x000000090b097210 */ /* 0x000fc80007ffe0ff */
[----:B------:R-:W-:-:S05]  /*127e0*/  LEA.HI.X R3, R8, R3, R9, 0x2, P2 ;  /* 0x0000000308037211 */ /* 0x000fca00010f1409 */
[----:B------:R1:W5:Y:S01]  /*127f0*/  LDG.E R9, desc[UR10][R2.64] ;  /* 0x0000000a02097981 */ /* 0x000362000c1e1900 */
[----:B------:R-:W-:-:S04]  /*12800*/  UIADD3 UR4, -UR6, URZ, URZ ;  /* 0x0000003f06047290 */ /* 0x000fc8000fffe13f */
[----:B------:R-:W-:-:S06]  /*12810*/  UIMAD UR4, UR7, UR4, UR48 ;  /* 0x00000004070472a4 */ /* 0x000fcc000f8e0230 */
[----:B-1----:R-:W-:-:S07]  /*12820*/  IMAD.U32 R8, RZ, RZ, UR4 ;  /* 0x00000004ff087e24 */ /* 0x002fce000f8e00ff */
.L_x_2020:
[----:B------:R-:W1:Y:S01]  /*12830*/  S2R R2, SR_TID.X ;  /* 0x0000000000027919 */ /* 0x000e620000002100 */
[----:B------:R-:W-:Y:S02]  /*12840*/  LEA R3, R7, UR40, 0x3 ;  /* 0x0000002807037c11 */ /* 0x000fe4000f8e18ff */
[----:B-1----:R-:W-:Y:S02]  /*12850*/  LOP3.LUT R11, R2, 0x7f, RZ, 0xc0, !PT ;  /* 0x0000007f020b7812 */ /* 0x002fe400078ec0ff */
[----:B------:R-:W-:Y:S02]  /*12860*/  SHF.L.U32 R2, R10, 0x1f, RZ ;  /* 0x0000001f0a027819 */ /* 0x000fe400000006ff */
[----:B------:R-:W-:Y:S02]  /*12870*/  ISETP.NE.AND P2, PT, R11, RZ, PT ;  /* 0x000000ff0b00720c */ /* 0x000fe40003f45270 */
[----:B------:R-:W1:Y:S02]  /*12880*/  SYNCS.PHASECHK.TRANS64.TRYWAIT P3, [R3+URZ+0x38840], R2 ;  /* 0x03884002030075a7 */ /* 0x000e64000806017f */
[----:B-1----:R-:W-:Y:S09]  /*12890*/  @!P3 BRA `(.L_x_2021) ;  /* 0x00000020005cb947 */ /* 0x002ff20003800000 */
.L_x_2066:
[----:B------:R-:W-:Y:S05]  /*128a0*/  @P2 BRA `(.L_x_2022) ;  /* 0x0000000000142947 */ /* 0x000fea0003800000 */
[----:B------:R-:W-:Y:S02]  /*128b0*/  ISETP.NE.AND P3, PT, R19, RZ, PT ;  /* 0x000000ff1300720c */ /* 0x000fe40003f65270 */
[----:B-1----:R-:W-:-:S04]  /*128c0*/  MOV R2, 0xa000 ;  /* 0x0000a00000027802 */ /* 0x002fc80000000f00 */
[----:B------:R2:W-:Y:S07]  /*128d0*/  SYNCS.ARRIVE.TRANS64 RZ, [R3+URZ+0x38830], R2 ;  /* 0x0388300203ff79a7 */ /* 0x0005ee000800003f */
[----:B------:R-:W-:Y:S05]  /*128e0*/  @!P3 BRA `(.L_x_2022) ;  /* 0x000000000004b947 */ /* 0x000fea0003800000 */
[----:B------:R-:W-:Y:S01]  /*128f0*/  BPT.TRAP 0x1 ;  /* 0x000000040000795c */ /* 0x000fe20000300000 */
.L_x_2022:
        /* <DEDUP_REMOVED lines=12> */
[----:B-12---:R-:W-:Y:S01]  /*129c0*/  SHF.L.U32 R3, R17, 0x1f, RZ ;  /* 0x0000001f11037819 */ /* 0x006fe200000006ff */
[----:B------:R-:W-:-:S02]  /*129d0*/  UIMAD UR14, UR14, 0xa000, UR40 ;  /* 0x0000a0000e0e78a4 */ /* 0x000fc4000f8e0228 */
[----:B------:R-:W-:Y:S02]  /*129e0*/  UIADD3 UR9, UR9, 0x38830, URZ ;  /* 0x0003883009097890 */ /* 0x000fe4000fffe03f */
[----:B------:R-:W-:Y:S01]  /*129f0*/  UIMAD UR11, UR11, 0x50, URZ ;  /* 0x000000500b0b78a4 */ /* 0x000fe2000f8e023f */
        /* <DEDUP_REMOVED lines=19> */
.L_x_2067:
[----:B------:R-:W-:Y:S05]  /*12b30*/  @P2 BRA `(.L_x_2024) ;  /* 0x0000000000182947 */ /* 0x000fea0003800000 */
[----:B------:R-:W-:Y:S01]  /*12b40*/  ISETP.NE.AND P2, PT, R19, RZ, PT ;  /* 0x000000ff1300720c */ /* 0x000fe20003f45270 */
[----:B-1----:R-:W-:Y:S01]  /*12b50*/  IMAD.MOV.U32 R3, RZ, RZ, 0xa000 ;  /* 0x0000a000ff037424 */ /* 0x002fe200078e00ff */
[----:B------:R-:W-:-:S04]  /*12b60*/  LEA R2, R16, UR40, 0x3 ;  /* 0x0000002810027c11 */ /* 0x000fc8000f8e18ff */
[----:B------:R2:W-:Y:S07]  /*12b70*/  SYNCS.ARRIVE.TRANS64 RZ, [R2+URZ+0x38850], R3 ;  /* 0x0388500302ff79a7 */ /* 0x0005ee000800003f */
[----:B------:R-:W-:Y:S05]  /*12b80*/  @!P2 BRA `(.L_x_2024) ;  /* 0x000000000004a947 */ /* 0x000fea0003800000 */
[----:B------:R-:W-:Y:S01]  /*12b90*/  BPT.TRAP 0x1 ;  /* 0x000000040000795c */ /* 0x000fe20000300000 */
.L_x_2024:
        /* <DEDUP_REMOVED lines=10> */
[----:B------:R-:W-:Y:S01]  /*12c40*/  MOV R6, R9 ;  /* 0x0000000900067202 */ /* 0x000fe20000000f00 */
[----:B------:R-:W-:-:S02]  /*12c50*/  IMAD.MOV.U32 R5, RZ, RZ, R8 ;  /* 0x000000ffff057224 */ /* 0x000fc400078e0008 */
[----:B------:R-:W-:Y:S02]  /*12c60*/  UIMAD UR16, UR9, 0xa000, UR40 ;  /* 0x0000a000091078a4 */ /* 0x000fe4000f8e0228 */
[----:B------:R-:W-:Y:S02]  /*12c70*/  ULEA UR9, UR9, UR40, 0x3 ;  /* 0x0000002809097291 */ /* 0x000fe4000f8e183f */
[----:B------:R-:W-:Y:S02]  /*12c80*/  UIMAD UR11, UR11, 0x50, URZ ;  /* 0x000000500b0b78a4 */ /* 0x000fe4000f8e023f */
[----:B------:R-:W-:Y:S02]  /*12c90*/  UIADD3 UR8, UR16, 0x400, URZ ;  /* 0x0000040010087890 */ /* 0x000fe4000fffe03f */
[----:B------:R-:W-:Y:S02]  /*12ca0*/  UIADD3 UR9, UR9, 0x38850, URZ ;  /* 0x0003885009097890 */ /* 0x000fe4000fffe03f */
[----:B------:R-:W-:-:S02]  /*12cb0*/  UIADD3 UR14, UR16, 0x2c00, URZ ;  /* 0x00002c00100e7890 */ /* 0x000fc4000fffe03f */
[----:B------:R-:W-:Y:S02]  /*12cc0*/  UIADD3 UR15, UR16, 0x5400, URZ ;  /* 0x00005400100f7890 */ /* 0x000fe4000fffe03f */
[----:B------:R-:W-:-:S03]  /*12cd0*/  UIADD3 UR16, UR16, 0x7c00, URZ ;  /* 0x00007c0010107890 */ /* 0x000fc6000fffe03f */
[----:B------:R3:W-:Y:S02]  /*12ce0*/  UTMALDG.4D [UR8], [UR4], desc[UR6] ;  /* 0x00000608040075b4 */ /* 0x0007e40008019000 */
[----:B---3--:R-:W-:Y:S01]  /*12cf0*/  UMOV UR8, UR14 ;  /* 0x0000000e00087c82 */ /* 0x008fe20008000000 */
[----:B------:R-:W-:Y:S01]  /*12d00*/  UMOV UR10, UR17 ;  /* 0x00000011000a7c82 */ /* 0x000fe20008000000 */
[----:B------:R-:W-:Y:S01]  /*12d10*/  UMOV UR14, 0x80 ;  /* 0x00000080000e7882 */ /* 0x000fe20000000000 */
        /* <DEDUP_REMOVED lines=9> */
.L_x_2019:
[----:B------:R-:W-:Y:S05]  /*12db0*/  BSYNC B0 ;  /* 0x0000000000007941 */ /* 0x000fea0003800000 */
.L_x_2018:
[----:B------:R-:W-:Y:S01]  /*12dc0*/  UIADD3 UR4, UR41, -0x3, URZ ;  /* 0xfffffffd29047890 */ /* 0x000fe2000fffe03f */
[----:B------:R-:W-:Y:S01]  /*12dd0*/  MOV R16, R7 ;  /* 0x0000000700107202 */ /* 0x000fe20000000f00 */
[----:B------:R-:W-:-:S04]  /*12de0*/  IMAD.MOV.U32 R17, RZ, RZ, R10 ;  /* 0x000000ffff117224 */ /* 0x000fc800078e000a */
[----:B------:R-:W-:-:S07]  /*12df0*/  MOV R7, UR4 ;  /* 0x0000000400077c02 */ /* 0x000fce0008000f00 */
.L_x_2017:
[----:B------:R-:W-:Y:S01]  /*12e00*/  ISETP.NE.AND P2, PT, RZ, UR48, PT ;  /* 0x00000030ff007c0c */ /* 0x000fe2000bf45270 */
[----:B------:R-:W-:-:S12]  /*12e10*/  BSSY B0, `(.L_x_2016) ;  /* 0x00000ed000007945 */ /* 0x000fd80003800000 */
[----:B------:R-:W-:Y:S05]  /*12e20*/  @!P2 BRA `(.L_x_2025) ;  /* 0x0000000c00aca947 */ /* 0x000fea0003800000 */
[----:B------:R-:W-:-:S07]  /*12e30*/  IMAD.MOV.U32 R8, RZ, RZ, R6 ;  /* 0x000000ffff087224 */ /* 0x000fce00078e0006 */
.L_x_2040:
[----:B------:R-:W-:Y:S01]  /*12e40*/  IADD3 R10, R16, 0x1, RZ ;  /* 0x00000001100a7810 */ /* 0x000fe20007ffe0ff */
[----:B------:R-:W-:Y:S05]  /*12e50*/  YIELD ;  /* 0x0000000000007946 */ /* 0x000fea0003800000 */
[----:B------:R-:W-:Y:S01]  /*12e60*/  ISETP.NE.AND P2, PT, R10, 0x2, PT ;  /* 0x000000020a00780c */ /* 0x000fe20003f45270 */
[----:B------:R-:W-:Y:S03]  /*12e70*/  BSSY B1, `(.L_x_2026) ;  /* 0x0000070000017945 */ /* 0x000fe60003800000 */
[----:B-12---:R-:W-:-:S02]  /*12e80*/  SEL R2, RZ, 0x1, P2 ;  /* 0x00000001ff027807 */ /* 0x006fc40001000000 */
        /* <DEDUP_REMOVED lines=17> */
[----:B------:R-:W1:Y:S01]  /*12fa0*/  LDC.64 R8, c[0x0][0x3f8] ;  /* 0x0000fe00ff087b82 */ /* 0x000e620000000a00 */
[----:B------:R-:W-:-:S05]  /*12fb0*/  IMAD.WIDE.U32 R2, R0, UR38, R2 ;  /* 0x0000002600027c25 */ /* 0x000fca000f8e0002 */
[----:B------:R-:W-:Y:S02]  /*12fc0*/  IADD3 R14, R14, R3, RZ ;  /* 0x000000030e0e7210 */ /* 0x000fe40007ffe0ff */
[----:B-1----:R-:W-:-:S04]  /*12fd0*/  LEA R8, P2, R2, R8, 0x2 ;  /* 0x0000000802087211 */ /* 0x002fc800078410ff */
[----:B------:R-:W-:-:S05]  /*12fe0*/  LEA.HI.X R9, R2, R9, R14, 0x2, P2 ;  /* 0x0000000902097211 */ /* 0x000fca00010f140e */
[----:B------:R1:W5:Y:S04]  /*12ff0*/  LDG.E R8, desc[UR4][R8.64] ;  /* 0x0000000408087981 */ /* 0x000368000c1e1900 */
.L_x_2028:
[----:B------:R-:W1:Y:S01]  /*13000*/  S2R R2, SR_TID.X ;  /* 0x0000000000027919 */ /* 0x000e620000002100 */
[----:B------:R-:W-:Y:S02]  /*13010*/  LEA R3, R10, UR40, 0x3 ;  /* 0x000000280a037c11 */ /* 0x000fe4000f8e18ff */
[----:B-1----:R-:W-:Y:S02]  /*13020*/  LOP3.LUT R9, R2, 0x7f, RZ, 0xc0, !PT ;  /* 0x0000007f02097812 */ /* 0x002fe400078ec0ff */
[----:B------:R-:W-:Y:S02]  /*13030*/  SHF.L.U32 R2, R11, 0x1f, RZ ;  /* 0x0000001f0b027819 */ /* 0x000fe400000006ff */
[----:B------:R-:W-:Y:S02]  /*13040*/  ISETP.NE.AND P2, PT, R9, RZ, PT ;  /* 0x000000ff0900720c */ /* 0x000fe40003f45270 */
[----:B------:R-:W1:Y:S02]  /*13050*/  SYNCS.PHASECHK.TRANS64.TRYWAIT P3, [R3+URZ+0x38840], R2 ;  /* 0x03884002030075a7 */ /* 0x000e64000806017f */
[----:B-1----:R-:W-:Y:S09]  /*13060*/  @!P3 BRA `(.L_x_2029) ;  /* 0x000000180090b947 */ /* 0x002ff20003800000 */
.L_x_2068:
[----:B------:R-:W-:Y:S05]  /*13070*/  @P2 BRA `(.L_x_2030) ;  /* 0x0000000000142947 */ /* 0x000fea0003800000 */
[----:B------:R-:W-:Y:S01]  /*13080*/  ISETP.NE.AND P3, PT, R19, RZ, PT ;  /* 0x000000ff1300720c */ /* 0x000fe20003f65270 */
[----:B-1----:R-:W-:-:S04]  /*13090*/  IMAD.MOV.U32 R2, RZ, RZ, 0xa000 ;  /* 0x0000a000ff027424 */ /* 0x002fc800078e00ff */
[----:B------:R2:W-:Y:S08]  /*130a0*/  SYNCS.ARRIVE.TRANS64 RZ, [R3+URZ+0x38830], R2 ;  /* 0x0388300203ff79a7 */ /* 0x0005f0000800003f */
[----:B------:R-:W-:Y:S05]  /*130b0*/  @!P3 BRA `(.L_x_2030) ;  /* 0x000000000004b947 */ /* 0x000fea0003800000 */
[----:B------:R-:W-:Y:S01]  /*130c0*/  BPT.TRAP 0x1 ;  /* 0x000000040000795c */ /* 0x000fe20000300000 */
.L_x_2030:
        /* <DEDUP_REMOVED lines=13> */
[----:B------:R-:W-:-:S02]  /*131a0*/  UIMAD UR14, UR14, 0xa000, UR40 ;  /* 0x0000a0000e0e78a4 */ /* 0x000fc4000f8e0228 */
[----:B------:R-:W-:Y:S02]  /*131b0*/  UIADD3 UR9, UR9, 0x38830, URZ ;  /* 0x0003883009097890 */ /* 0x000fe4000fffe03f */
[----:B------:R-:W-:Y:S01]  /*131c0*/  UIMAD UR11, UR11, 0x50, URZ ;  /* 0x000000500b0b78a4 */ /* 0x000fe2000f8e023f */
[----:B-12---:R-:W-:Y:S01]  /*131d0*/  LEA R2, R16, UR19, 0x3 ;  /* 0x0000001310027c11 */ /* 0x006fe2000f8e18ff */
        /* <DEDUP_REMOVED lines=18> */
.L_x_2069:
[----:B------:R-:W-:Y:S05]  /*13300*/  @P2 BRA `(.L_x_2032) ;  /* 0x0000000000142947 */ /* 0x000fea0003800000 */
[----:B------:R-:W-:Y:S02]  /*13310*/  ISETP.NE.AND P2, PT, R19, RZ, PT ;  /* 0x000000ff1300720c */ /* 0x000fe40003f45270 */
[----:B------:R-:W-:-:S04]  /*13320*/  MOV R3, 0xa000 ;  /* 0x0000a00000037802 */ /* 0x000fc80000000f00 */
[----:B------:R2:W-:Y:S07]  /*13330*/  SYNCS.ARRIVE.TRANS64 RZ, [R2+URZ+0x50], R3 ;  /* 0x0000500302ff79a7 */ /* 0x0005ee000800003f */
[----:B------:R-:W-:Y:S05]  /*13340*/  @!P2 BRA `(.L_x_2032) ;  /* 0x000000000004a947 */ /* 0x000fea0003800000 */
[----:B------:R-:W-:Y:S01]  /*13350*/  BPT.TRAP 0x1 ;  /* 0x000000040000795c */ /* 0x000fe20000300000 */
.L_x_2032:
        /* <DEDUP_REMOVED lines=13> */
[----:B------:R-:W-:-:S02]  /*13430*/  UIMAD UR14, UR14, 0xa000, UR40 ;  /* 0x0000a0000e0e78a4 */ /* 0x000fc4000f8e0228 */
[----:B------:R-:W-:Y:S02]  /*13440*/  UIMAD UR11, UR11, 0x50, URZ ;  /* 0x000000500b0b78a4 */ /* 0x000fe4000f8e023f */
[----:B------:R-:W-:Y:S02]  /*13450*/  UIADD3 UR9, UR9, 0x50, URZ ;  /* 0x0000005009097890 */ /* 0x000fe4000fffe03f */
[----:B------:R-:W-:Y:S02]  /*13460*/  UIADD3 UR8, UR14, 0x400, URZ ;  /* 0x000004000e087890 */ /* 0x000fe4000fffe03f */
[----:B------:R-:W-:Y:S02]  /*13470*/  UIADD3 UR15, UR14, 0x2c00, URZ ;  /* 0x00002c000e0f7890 */ /* 0x000fe4000fffe03f */
        /* <DEDUP_REMOVED lines=15> */
.L_x_2027:
[----:B------:R-:W-:Y:S05]  /*13570*/  BSYNC B1 ;  /* 0x0000000000017941 */ /* 0x000fea0003800000 */
.L_x_2026:
[----:B------:R-:W-:Y:S01]  /*13580*/  VIADD R16, R10, 0x1 ;  /* 0x000000010a107836 */ /* 0x000fe20000000000 */
[----:B------:R-:W-:Y:S04]  /*13590*/  BSSY B1, `(.L_x_2033) ;  /* 0x0000071000017945 */ /* 0x000fe80003800000 */
[----:B------:R-:W-:-:S04]  /*135a0*/  ISETP.NE.AND P2, PT, R16, 0x2, PT ;  /* 0x000000021000780c */ /* 0x000fc80003f45270 */
[----:B-12---:R-:W-:Y:S02]  /*135b0*/  SEL R2, RZ, 0x1, P2 ;  /* 0x00000001ff027807 */ /* 0x006fe40001000000 */
[----:B------:R-:W-:Y:S02]  /*135c0*/  SEL R16, R16, RZ, P2 ;  /* 0x000000ff10107207 */ /* 0x000fe40001000000 */
[----:B------:R-:W-:Y:S01]  /*135d0*/  LOP3.LUT R17, R11, R2, RZ, 0x3c, !PT ;  /* 0x000000020b117212 */ /* 0x000fe200078e3cff */
[----:B------:R-:W-:Y:S06]  /*135e0*/  @!P6 BRA `(.L_x_2034) ;  /* 0x0000000400ace947 */ /* 0x000fec0003800000 */
[----:B------:R-:W-:Y:S01]  /*135f0*/  IADD3 R13, R7, -0x1, RZ ;  /* 0xffffffff070d7810 */ /* 0x000fe20007ffe0ff */
[----:B------:R-:W-:Y:S06]  /*13600*/  @!P0 BRA `(.L_x_2035) ;  /* 0x0000000000488947 */ /* 0x000fec0003800000 */
[----:B------:R-:W1:Y:S01]  /*13610*/  LDC R8, c[0x0][0x41c] ;  /* 0x00010700ff087b82 */ /* 0x000e620000000800 */
        /* <DEDUP_REMOVED lines=17> */
.L_x_2035:
[----:B------:R-:W1:Y:S01]  /*13730*/  S2R R2, SR_TID.X ;  /* 0x0000000000027919 */ /* 0x000e620000002100 */
[----:B------:R-:W-:Y:S02]  /*13740*/  SHF.L.U32 R3, R17, 0x1f, RZ ;  /* 0x0000001f11037819 */ /* 0x000fe400000006ff */
[----:B-1----:R-:W-:Y:S02]  /*13750*/  LOP3.LUT R9, R2, 0x7f, RZ, 0xc0, !PT ;  /* 0x0000007f02097812 */ /* 0x002fe400078ec0ff */
[----:B------:R-:W-:Y:S02]  /*13760*/  LEA R2, R16, UR40, 0x3 ;  /* 0x0000002810027c11 */ /* 0x000fe4000f8e18ff */
[----:B------:R-:W-:Y:S02]  /*13770*/  ISETP.NE.AND P2, PT, R9, RZ, PT ;  /* 0x000000ff0900720c */ /* 0x000fe40003f45270 */
[----:B------:R-:W1:Y:S02]  /*13780*/  SYNCS.PHASECHK.TRANS64.TRYWAIT P3, [R2+URZ+0x38840], R3 ;  /* 0x03884003020075a7 */ /* 0x000e64000806017f */
[----:B-1----:R-:W-:Y:S09]  /*13790*/  @!P3 BRA `(.L_x_2036) ;  /* 0x0000001000ecb947 */ /* 0x002ff20003800000 */
.L_x_2070:
[----:B------:R-:W-:Y:S05]  /*137a0*/  @P2 BRA `(.L_x_2037) ;  /* 0x0000000000142947 */ /* 0x000fea0003800000 */
[----:B------:R-:W-:Y:S02]  /*137b0*/  ISETP.NE.AND P3, PT, R19, RZ, PT ;  /* 0x000000ff1300720c */ /* 0x000fe40003f65270 */
[----:B-1----:R-:W-:-:S04]  /*137c0*/  MOV R3, 0xa000 ;  /* 0x0000a00000037802 */ /* 0x002fc80000000f00 */
[----:B------:R2:W-:Y:S07]  /*137d0*/  SYNCS.ARRIVE.TRANS64 RZ, [R2+URZ+0x38830], R3 ;  /* 0x0388300302ff79a7 */ /* 0x0005ee000800003f */
[----:B------:R-:W-:Y:S05]  /*137e0*/  @!P3 BRA `(.L_x_2037) ;  /* 0x000000000004b947 */ /* 0x000fea0003800000 */
[----:B------:R-:W-:Y:S01]  /*137f0*/  BPT.TRAP 0x1 ;  /* 0x000000040000795c */ /* 0x000fe20000300000 */
.L_x_2037:
        /* <DEDUP_REMOVED lines=13> */
[----:B------:R-:W-:Y:S01]  /*138d0*/  UIMAD UR14, UR9, 0xa000, UR40 ;  /* 0x0000a000090e78a4 */ /* 0x000fe2000f8e0228 */
[----:B-12---:R-:W-:Y:S01]  /*138e0*/  LEA R2, R10, UR19, 0x3 ;  /* 0x000000130a027c11 */ /* 0x006fe2000f8e18ff */
[----:B------:R-:W-:-:S02]  /*138f0*/  ULEA UR9, UR9, UR19, 0x3 ;  /* 0x0000001309097291 */ /* 0x000fc4000f8e183f */
[----:B------:R-:W-:Y:S02]  /*13900*/  UIMAD UR11, UR11, 0x50, URZ ;  /* 0x000000500b0b78a4 */ /* 0x000fe4000f8e023f */
        /* <DEDUP_REMOVED lines=18> */
.L_x_2071:
[----:B------:R-:W-:Y:S05]  /*13a30*/  @P2 BRA `(.L_x_2039) ;  /* 0x0000000000142947 */ /* 0x000fea0003800000 */
[----:B------:R-:W-:Y:S01]  /*13a40*/  ISETP.NE.AND P2, PT, R19, RZ, PT ;  /* 0x000000ff1300720c */ /* 0x000fe20003f45270 */
[----:B------:R-:W-:-:S04]  /*13a50*/  IMAD.MOV.U32 R3, RZ, RZ, 0xa000 ;  /* 0x0000a000ff037424 */ /* 0x000fc800078e00ff */
[----:B------:R2:W-:Y:S08]  /*13a60*/  SYNCS.ARRIVE.TRANS64 RZ, [R2+URZ+0x50], R3 ;  /* 0x0000500302ff79a7 */ /* 0x0005f0000800003f */
[----:B------:R-:W-:Y:S05]  /*13a70*/  @!P2 BRA `(.L_x_2039) ;  /* 0x000000000004a947 */ /* 0x000fea0003800000 */
[----:B------:R-:W-:Y:S01]  /*13a80*/  BPT.TRAP 0x1 ;  /* 0x000000040000795c */ /* 0x000fe20000300000 */
.L_x_2039:
        /* <DEDUP_REMOVED lines=11> */
[----:B------:R-:W-:Y:S01]  /*13b40*/  MOV R5, R13 ;  /* 0x0000000d00057202 */ /* 0x000fe20000000f00 */
[----:B------:R-:W-:Y:S01]  /*13b50*/  IMAD.MOV.U32 R6, RZ, RZ, R8 ;  /* 0x000000ffff067224 */ /* 0x000fe200078e0008 */
        /* <DEDUP_REMOVED lines=20> */
.L_x_2034:
[----:B------:R-:W-:Y:S05]  /*13ca0*/  BSYNC B1 ;  /* 0x0000000000017941 */ /* 0x000fea0003800000 */
.L_x_2033:
[C---:B------:R-:W-:Y:S02]  /*13cb0*/  ISETP.GT.AND P2, PT, R7.reuse, 0x1, PT ;  /* 0x000000010700780c */ /* 0x040fe40003f44270 */
[----:B------:R-:W-:-:S11]  /*13cc0*/  IADD3 R7, R7, -0x2, RZ ;  /* 0xfffffffe07077810 */ /* 0x000fd60007ffe0ff */
[----:B------:R-:W-:Y:S05]  /*13cd0*/  @P2 BRA `(.L_x_2040) ;  /* 0xfffffff000582947 */ /* 0x000fea000383ffff */
.L_x_2025:
[----:B------:R-:W-:Y:S05]  /*13ce0*/  BSYNC B0 ;  /* 0x0000000000007941 */ /* 0x000fea0003800000 */
.L_x_2016:
[----:B------:R-:W-:Y:S04]  /*13cf0*/  BSSY B0, `(.L_x_2041) ;  /* 0x000000f000007945 */ /* 0x000fe80003800000 */
[----:B------:R-:W-:Y:S05]  /*13d00*/  @P1 BRA `(.L_x_2042) ;  /* 0x0000000000341947 */ /* 0x000fea0003800000 */
[----:B-1----:R-:W1:Y:S01]  /*13d10*/  S2R R7, SR_LANEID ;  /* 0x0000000000077919 */ /* 0x002e620000000000 */
[----:B------:R-:W-:Y:S01]  /*13d20*/  VOTEU.ANY UR4, UPT, PT ;  /* 0x0000000000047886 */ /* 0x000fe200038e0100 */
[----:B--2---:R-:W2:Y:S01]  /*13d30*/  LDC.64 R2, c[0x0][0xdf0] ;  /* 0x00037c00ff027b82 */ /* 0x004ea20000000a00 */
        /* <DEDUP_REMOVED lines=10> */
.L_x_2042:
[----:B------:R-:W-:Y:S05]  /*13de0*/  BSYNC B0 ;  /* 0x0000000000007941 */ /* 0x000fea0003800000 */
.L_x_2041:
[----:B------:R-:W-:Y:S04]  /*13df0*/  BSSY B0, `(.L_x_2043) ;  /* 0x000002e000007945 */ /* 0x000fe80003800000 */
[----:B------:R-:W-:Y:S05]  /*13e00*/  @!P6 BRA `(.L_x_2044) ;  /* 0x0000000000b0e947 */ /* 0x000fea0003800000 */
[----:B------:R-:W3:Y:S01]  /*13e10*/  S2R R0, SR_TID.X ;  /* 0x0000000000007919 */ /* 0x000ee20000002100 */
[----:B-12---:R-:W-:Y:S02]  /*13e20*/  LEA R3, R16, UR40, 0x3 ;  /* 0x0000002810037c11 */ /* 0x006fe4000f8e18ff */
[----:B---3--:R-:W-:Y:S02]  /*13e30*/  LOP3.LUT R2, R0, 0x7f, RZ, 0xc0, !PT ;  /* 0x0000007f00027812 */ /* 0x008fe400078ec0ff */
[----:B------:R-:W-:Y:S02]  /*13e40*/  SHF.L.U32 R0, R17, 0x1f, RZ ;  /* 0x0000001f11007819 */ /* 0x000fe400000006ff */
[----:B------:R-:W-:Y:S02]  /*13e50*/  ISETP.NE.AND P1, PT, R2, RZ, PT ;  /* 0x000000ff0200720c */ /* 0x000fe40003f25270 */
[----:B------:R-:W1:Y:S02]  /*13e60*/  SYNCS.PHASECHK.TRANS64.TRYWAIT P0, [R3+URZ+0x38860], R0 ;  /* 0x03886000030075a7 */ /* 0x000e64000800017f */
[----:B-1----:R-:W-:Y:S09]  /*13e70*/  @!P0 BRA `(.L_x_2045) ;  /* 0x0000000c005c8947 */ /* 0x002ff20003800000 */
.L_x_2072:
[----:B------:R-:W-:Y:S05]  /*13e80*/  @P1 BRA `(.L_x_2046) ;  /* 0x0000000000141947 */ /* 0x000fea0003800000 */
[----:B------:R-:W-:Y:S01]  /*13e90*/  ISETP.NE.AND P0, PT, R19, RZ, PT ;  /* 0x000000ff1300720c */ /* 0x000fe20003f05270 */
[----:B-1----:R-:W-:-:S04]  /*13ea0*/  IMAD.MOV.U32 R0, RZ, RZ, 0xa000 ;  /* 0x0000a000ff007424 */ /* 0x002fc800078e00ff */
[----:B------:R2:W-:Y:S08]  /*13eb0*/  SYNCS.ARRIVE.TRANS64 RZ, [R3+URZ+0x38850], R0 ;  /* 0x0388500003ff79a7 */ /* 0x0005f0000800003f */
[----:B------:R-:W-:Y:S05]  /*13ec0*/  @!P0 BRA `(.L_x_2046) ;  /* 0x0000000000048947 */ /* 0x000fea0003800000 */
[----:B------:R-:W-:Y:S01]  /*13ed0*/  BPT.TRAP 0x1 ;  /* 0x000000040000795c */ /* 0x000fe20000300000 */
.L_x_2046:
        /* <DEDUP_REMOVED lines=11> */
[----:B------:R-:W-:Y:S02]  /*13f90*/  UIMAD UR14, UR14, 0xa000, UR40 ;  /* 0x0000a0000e0e78a4 */ /* 0x000fe4000f8e0228 */
[----:B------:R-:W-:Y:S02]  /*13fa0*/  UIMAD UR11, UR11, 0x50, URZ ;  /* 0x000000500b0b78a4 */ /* 0x000fe4000f8e023f */
[----:B------:R-:W-:Y:S02]  /*13fb0*/  UIADD3 UR9, UR9, 0x38850, URZ ;  /* 0x0003885009097890 */ /* 0x000fe4000fffe03f */
[----:B------:R-:W-:Y:S02]  /*13fc0*/  UIADD3 UR8, UR14, 0x400, URZ ;  /* 0x000004000e087890 */ /* 0x000fe4000fffe03f */
[----:B------:R-:W-:Y:S02]  /*13fd0*/  UIADD3 UR15, UR14, 0x2c00, URZ ;  /* 0x00002c000e0f7890 */ /* 0x000fe4000fffe03f */
[----:B------:R-:W-:-:S02]  /*13fe0*/  UIADD3 UR16, UR14, 0x5400, URZ ;  /* 0x000054000e107890 */ /* 0x000fc4000fffe03f */
        /* <DEDUP_REMOVED lines=14> */
.L_x_2044:
[----:B------:R-:W-:Y:S05]  /*140d0*/  BSYNC B0 ;  /* 0x0000000000007941 */ /* 0x000fea0003800000 */
.L_x_2043:
[----:B------:R-:W-:Y:S01]  /*140e0*/  IADD3 R16, R16, 0x1, RZ ;  /* 0x0000000110107810 */ /* 0x000fe20007ffe0ff */
[----:B------:R-:W-:-:S03]  /*140f0*/  IMAD.MOV.U32 R13, RZ, RZ, R18 ;  /* 0x000000ffff0d7224 */ /* 0x000fc600078e0012 */
[----:B------:R-:W-:-:S04]  /*14100*/  ISETP.NE.AND P0, PT, R16, 0x2, PT ;  /* 0x000000021000780c */ /* 0x000fc80003f05270 */
[----:B-12---:R-:W-:Y:S02]  /*14110*/  SEL R0, RZ, 0x1, P0 ;  /* 0x00000001ff007807 */ /* 0x006fe40000000000 */
[----:B------:R-:W-:Y:S02]  /*14120*/  SEL R16, R16, RZ, P0 ;  /* 0x000000ff10107207 */ /* 0x000fe40000000000 */
[----:B------:R-:W-:-:S07]  /*14130*/  LOP3.LUT R17, R17, R0, RZ, 0x3c, !PT ;  /* 0x0000000011117212 */ /* 0x000fce00078e3cff */
.L_x_2005:
[----:B------:R-:W-:Y:S05]  /*14140*/  BSYNC B6 ;  /* 0x0000000000067941 */ /* 0x000fea0003800000 */
.L_x_2003:
[----:B------:R-:W-:-:S03]  /*14150*/  UMOV UR4, 0xffffffff ;  /* 0xffffffff00047882 */ /* 0x000fc60000000000 */
[----:B------:R-:W-:Y:S05]  /*14160*/  BRA.DIV UR4, `(.L_x_2047) ;  /* 0x0000000a04b47947 */ /* 0x000fea000b800000 */
[----:B------:R1:W2:Y:S02]  /*14170*/  SHFL.IDX PT, R14, R13, RZ, 0x1f ;  /* 0x00001fff0d0e7589 */ /* 0x0002a400000e0000 */
.L_x_2075:
[----:B------:R-:W-:Y:S01]  /*14180*/  ISETP.NE.AND P0, PT, R19, RZ, PT ;  /* 0x000000ff1300720c */ /* 0x000fe20003f05270 */
[----:B------:R-:W-:Y:S05]  /*14190*/  WARPSYNC.ALL ;  /* 0x0000000000007948 */ /* 0x000fea0003800000 */
[----:B------:R-:W-:Y:S01]  /*141a0*/  BAR.SYNC.DEFER_BLOCKING 0x4, 0x120 ;  /* 0x0104800000007b1d */ /* 0x000fe20000010000 */
[----:B--2---:R-:W-:-:S05]  /*141b0*/  MOV R18, R14 ;  /* 0x0000000e00127202 */ /* 0x004fca0000000f00 */
[----:B------:R-:W-:Y:S01]  /*141c0*/  ULDC UR4, c[0x0][0xda8] ;  /* 0x00036a0000047ab9 */ /* 0x000fe20000000800 */
[----:B------:R-:W-:Y:S01]  /*141d0*/  @!P0 MOV R0, 0x400 ;  /* 0x0000040000008802 */ /* 0x000fe20000000f00 */
[----:B------:R-:W2:Y:S03]  /*141e0*/  @!P0 S2R R3, SR_CgaCtaId ;  /* 0x0000000000038919 */ /* 0x000ea60000008800 */
[----:B--2---:R-:W-:-:S05]  /*141f0*/  @!P0 LEA R0, R3, R0, 0x18 ;  /* 0x0000000003008211 */ /* 0x004fca00078ec0ff */
[----:B------:R2:W-:Y:S01]  /*14200*/  @!P0 STS [R0+0x388d0], R13 ;  /* 0x0388d00d00008388 */ /* 0x0005e20000000800 */
[----:B------:R-:W-:Y:S06]  /*14210*/  BAR.ARV 0x5, 0x120 ;  /* 0x0144800000007b1d */ /* 0x000fec0000002000 */
[----:B------:R-:W-:-:S13]  /*14220*/  ISETP.GE.AND P0, PT, R18, UR4, PT ;  /* 0x0000000412007c0c */ /* 0x000fda000bf06270 */
[----:B--2---:R-:W-:Y:S05]  /*14230*/  @!P0 BRA `(.L_x_2048) ;  /* 0xffffffd000208947 */ /* 0x004fea000383ffff */
.L_x_2000:
[----:B------:R-:W2:Y:S01]  /*14240*/  S2R R3, SR_CgaCtaId ;  /* 0x0000000000037919 */ /* 0x000ea20000008800 */
[----:B------:R-:W-:Y:S01]  /*14250*/  UIADD3 UR49, UR49, 0x1, URZ ;  /* 0x0000000131317890 */ /* 0x000fe2000fffe03f */
[----:B------:R-:W-:-:S03]  /*14260*/  MOV R0, 0x400 ;  /* 0x0000040000007802 */ /* 0x000fc60000000f00 */
[----:B------:R-:W-:-:S04]  /*14270*/  ULEA.HI UR4, UR49, UR49, URZ, 0x1 ;  /* 0x0000003131047291 */ /* 0x000fc8000f8f083f */
[----:B------:R-:W-:-:S04]  /*14280*/  ULOP3.LUT UR4, UR4, 0xfffffffe, URZ, 0xc0, !UPT ;  /* 0xfffffffe04047892 */ /* 0x000fc8000f8ec03f */
[----:B------:R-:W-:Y:S01]  /*14290*/  UIADD3 UR4, UR49, -UR4, URZ ;  /* 0x8000000431047290 */ /* 0x000fe2000fffe03f */
[----:B--2---:R-:W-:-:S05]  /*142a0*/  LEA R7, R3, R0, 0x18 ;  /* 0x0000000003077211 */ /* 0x004fca00078ec0ff */
[----:B------:R-:W-:-:S05]  /*142b0*/  IMAD.U32 R0, RZ, RZ, UR4 ;  /* 0x00000004ff007e24 */ /* 0x000fca000f8e00ff */
[----:B------:R-:W-:-:S04]  /*142c0*/  SHF.L.U32 R0, R0, 0x1f, RZ ;  /* 0x0000001f00007819 */ /* 0x000fc800000006ff */
[----:B------:R-:W2:Y:S02]  /*142d0*/  SYNCS.PHASECHK.TRANS64.TRYWAIT P0, [R7+URZ+0x38820], R0 ;  /* 0x03882000070075a7 */ /* 0x000ea4000800017f */
[----:B--2---:R-:W-:Y:S05]  /*142e0*/  @!P0 BRA `(.L_x_2049) ;  /* 0x0000000800788947 */ /* 0x004fea0003800000 */
.L_x_2076:
        /* <DEDUP_REMOVED lines=12> */
[----:B------:R-:W-:-:S04]  /*143b0*/  MOV R0, UR4 ;  /* 0x0000000400007c02 */ /* 0x000fc80008000f00 */
[----:B------:R-:W-:-:S13]  /*143c0*/  ISETP.NE.AND P2, PT, R0, 0x3, PT ;  /* 0x000000030000780c */ /* 0x000fda0003f45270 */
[----:B------:R-:W-:Y:S05]  /*143d0*/  @!P2 BRA `(.L_x_2052) ;  /* 0x000000000004a947 */ /* 0x000fea0003800000 */
[----:B------:R-:W-:Y:S01]  /*143e0*/  BPT.TRAP 0x1 ;  /* 0x000000040000795c */ /* 0x000fe20000300000 */
.L_x_2052:
        /* <DEDUP_REMOVED lines=9> */
[----:B------:R-:W-:Y:S02]  /*14480*/  SHF.L.U32 R0, R17, 0x1f, RZ ;  /* 0x0000001f11007819 */ /* 0x000fe400000006ff */
[----:B------:R-:W-:Y:S01]  /*14490*/  LEA R3, R2, R3, 0x3 ;  /* 0x0000000302037211 */ /* 0x000fe200078e18ff */
[----:B--2---:R-:W-:Y:S06]  /*144a0*/  @!P0 BRA `(.L_x_2053) ;  /* 0x00000008001c8947 */ /* 0x004fec0003800000 */
.L_x_2077:
[----:B------:R-:W3:Y:S02]  /*144b0*/  SYNCS.PHASECHK.TRANS64.TRYWAIT P0, [R3+URZ], R0 ;  /* 0x00000000030075a7 */ /* 0x000ee4000800017f */
[----:B---3--:R-:W-:Y:S05]  /*144c0*/  @!P0 BRA `(.L_x_2054) ;  /* 0x0000000800288947 */ /* 0x008fea0003800000 */
.L_x_2078:
[----:B------:R-:W-:Y:S05]  /*144d0*/  @!P2 BRA `(.L_x_2055) ;  /* 0x000000000004a947 */ /* 0x000fea0003800000 */
[----:B------:R-:W-:Y:S01]  /*144e0*/  BPT.TRAP 0x1 ;  /* 0x000000040000795c */ /* 0x000fe20000300000 */
.L_x_2055:
[----:B---3--:R-:W-:-:S05]  /*144f0*/  VIADD R3, R7, 0x38860 ;  /* 0x0003886007037836 */ /* 0x008fca0000000000 */
[----:B--2---:R-:W-:-:S04]  /*14500*/  LEA R5, R16, R3, 0x3 ;  /* 0x0000000310057211 */ /* 0x004fc800078e18ff */
[----:B------:R-:W2:Y:S02]  /*14510*/  SYNCS.PHASECHK.TRANS64.TRYWAIT P0, [R5+URZ], R4 ;  /* 0x00000004050075a7 */ /* 0x000ea4000800017f */
[----:B--2---:R-:W-:Y:S05]  /*14520*/  @!P0 BRA `(.L_x_2056) ;  /* 0x0000000800248947 */ /* 0x004fea0003800000 */
.L_x_2079:
[----:B------:R-:W-:-:S07]  /*14530*/  IMAD R3, R2, 0x8, R3 ;  /* 0x0000000802037824 */ /* 0x000fce00078e0203 */
.L_x_2057:
[----:B---3--:R3:W4:Y:S02]  /*14540*/  SYNCS.PHASECHK.TRANS64.TRYWAIT P0, [R3+URZ], R0 ;  /* 0x00000000030075a7 */ /* 0x008724000800017f */
[----:B----4-:R-:W-:Y:S05]  /*14550*/  @!P0 NANOSLEEP.SYNCS 0x989680 ;  /* 0x009896800000895d */ /* 0x010fea0003900000 */
[----:B------:R-:W4:Y:S02]  /*14560*/  @!P0 SYNCS.PHASECHK.TRANS64 P0, [R3+URZ], R0 ;  /* 0x00000000030085a7 */ /* 0x000f24000800007f */
[----:B----4-:R-:W-:Y:S05]  /*14570*/  @!P0 BRA `(.L_x_2057) ;  /* 0xfffffffc00f08947 */ /* 0x010fea000383ffff */
.L_x_2051:
[----:B------:R-:W-:Y:S05]  /*14580*/  BSYNC B0 ;  /* 0x0000000000007941 */ /* 0x000fea0003800000 */
.L_x_2050:
[----:B------:R-:W-:Y:S05]  /*14590*/  EXIT ;  /* 0x000000000000794d */ /* 0x000fea0003800000 */
.L_x_1957:
[----:B-1----:R-:W-:-:S04]  /*145a0*/  MOV R3, UR60 ;  /* 0x0000003c00037c02 */ /* 0x002fc80008000f00 */
[----:B------:R1:W2:Y:S03]  /*145b0*/  SYNCS.PHASECHK.TRANS64.TRYWAIT P1, [R3+URZ+0x38800], R0 ;  /* 0x03880000030075a7 */ /* 0x0002a6000802017f */
[----:B--2---:R-:W-:Y:S05]  /*145c0*/  @!P1 NANOSLEEP.SYNCS 0x989680 ;  /* 0x009896800000995d */ /* 0x004fea0003900000 */
[----:B------:R-:W2:Y:S02]  /*145d0*/  @!P1 SYNCS.PHASECHK.TRANS64 P1, [R3+URZ+0x38800], R0 ;  /* 0x03880000030095a7 */ /* 0x000ea4000802007f */
[----:B--2---:R-:W-:Y:S05]  /*145e0*/  @!P1 BRA `(.L_x_1957) ;  /* 0xfffffffc00ec9947 */ /* 0x004fea000383ffff */
[----:B------:R-:W-:Y:S05]  /*145f0*/  BRA `(.L_x_2058) ;  /* 0xfffffed000b47947 */ /* 0x000fea000383ffff */
.L_x_1961:
[----:B--2---:R2:W3:Y:S02]  /*14600*/  SYNCS.PHASECHK.TRANS64.TRYWAIT P2, [R0+URZ+0x38830], R3 ;  /* 0x03883003000075a7 */ /* 0x0044e4000804017f */
[----:B---3--:R-:W-:Y:S05]  /*14610*/  @!P2 NANOSLEEP.SYNCS 0x989680 ;  /* 0x009896800000a95d */ /* 0x008fea0003900000 */
[----:B------:R-:W3:Y:S02]  /*14620*/  @!P2 SYNCS.PHASECHK.TRANS64 P2, [R0+URZ+0x38830], R3 ;  /* 0x038830030000a5a7 */ /* 0x000ee4000804007f */
[----:B---3--:R-:W-:Y:S05]  /*14630*/  @!P2 BRA `(.L_x_1961) ;  /* 0xfffffffc00f0a947 */ /* 0x008fea000383ffff */
[----:B------:R-:W-:Y:S05]  /*14640*/  BRA `(.L_x_1960) ;  /* 0xfffffed000e07947 */ /* 0x000fea000383ffff */
.L_x_1966:
[----:B--2---:R-:W-:-:S04]  /*14650*/  IMAD.U32 R4, RZ, RZ, UR47 ;  /* 0x0000002fff047e24 */ /* 0x004fc8000f8e00ff */
[----:B------:R2:W3:Y:S03]  /*14660*/  SYNCS.PHASECHK.TRANS64.TRYWAIT P2, [R4+URZ+0x38830], R3 ;  /* 0x03883003040075a7 */ /* 0x0004e6000804017f */
[----:B---3--:R-:W-:Y:S05]  /*14670*/  @!P2 NANOSLEEP.SYNCS 0x989680 ;  /* 0x009896800000a95d */ /* 0x008fea0003900000 */
[----:B------:R-:W3:Y:S02]  /*14680*/  @!P2 SYNCS.PHASECHK.TRANS64 P2, [R4+URZ+0x38830], R3 ;  /* 0x038830030400a5a7 */ /* 0x000ee4000804007f */
[----:B---3--:R-:W-:Y:S05]  /*14690*/  @!P2 BRA `(.L_x_1966) ;  /* 0xfffffffc00eca947 */ /* 0x008fea000383ffff */
[----:B------:R-:W-:Y:S05]  /*146a0*/  BRA `(.L_x_1965) ;  /* 0xffffff1c00587947 */ /* 0x000fea000383ffff */
.L_x_1970:
[----:B-12---:R-:W-:-:S04]  /*146b0*/  MOV R3, UR5 ;  /* 0x0000000500037c02 */ /* 0x006fc80008000f00 */
[----:B------:R1:W2:Y:S03]  /*146c0*/  SYNCS.PHASECHK.TRANS64.TRYWAIT P2, [R3+URZ+0x38850], R0 ;  /* 0x03885000030075a7 */ /* 0x0002a6000804017f */
[----:B--2---:R-:W-:Y:S05]  /*146d0*/  @!P2 NANOSLEEP.SYNCS 0x989680 ;  /* 0x009896800000a95d */ /* 0x004fea0003900000 */
[----:B------:R-:W2:Y:S02]  /*146e0*/  @!P2 SYNCS.PHASECHK.TRANS64 P2, [R3+URZ+0x38850], R0 ;  /* 0x038850000300a5a7 */ /* 0x000ea4000804007f */
[----:B--2---:R-:W-:Y:S05]  /*146f0*/  @!P2 BRA `(.L_x_1970) ;  /* 0xfffffffc00eca947 */ /* 0x004fea000383ffff */
[----:B------:R-:W-:Y:S05]  /*14700*/  BRA `(.L_x_1969) ;  /* 0xffffff4000d07947 */ /* 0x000fea000383ffff */
.L_x_1976:
[----:B--2---:R-:W-:-:S04]  /*14710*/  IMAD.U32 R4, RZ, RZ, UR4 ;  /* 0x00000004ff047e24 */ /* 0x004fc8000f8e00ff */
[----:B------:R2:W3:Y:S03]  /*14720*/  SYNCS.PHASECHK.TRANS64.TRYWAIT P2, [R4+URZ+0x38830], R3 ;  /* 0x03883003040075a7 */ /* 0x0004e6000804017f */
[----:B---3--:R-:W-:Y:S05]  /*14730*/  @!P2 NANOSLEEP.SYNCS 0x989680 ;  /* 0x009896800000a95d */ /* 0x008fea0003900000 */
[----:B------:R-:W3:Y:S02]  /*14740*/  @!P2 SYNCS.PHASECHK.TRANS64 P2, [R4+URZ+0x38830], R3 ;  /* 0x038830030400a5a7 */ /* 0x000ee4000804007f */
[----:B---3--:R-:W-:Y:S05]  /*14750*/  @!P2 BRA `(.L_x_1976) ;  /* 0xfffffffc00eca947 */ /* 0x008fea000383ffff */
[----:B------:R-:W-:Y:S05]  /*14760*/  BRA `(.L_x_1975) ;  /* 0xffffff5c00c87947 */ /* 0x000fea000383ffff */
.L_x_1980:
[----:B-12---:R-:W-:-:S04]  /*14770*/  MOV R3, UR5 ;  /* 0x0000000500037c02 */ /* 0x006fc80008000f00 */
[----:B------:R1:W2:Y:S03]  /*14780*/  SYNCS.PHASECHK.TRANS64.TRYWAIT P2, [R3+URZ+0x38850], R0 ;  /* 0x03885000030075a7 */ /* 0x0002a6000804017f */
[----:B--2---:R-:W-:Y:S05]  /*14790*/  @!P2 NANOSLEEP.SYNCS 0x989680 ;  /* 0x009896800000a95d */ /* 0x004fea0003900000 */
[----:B------:R-:W2:Y:S02]  /*147a0*/  @!P2 SYNCS.PHASECHK.TRANS64 P2, [R3+URZ+0x38850], R0 ;  /* 0x038850000300a5a7 */ /* 0x000ea4000804007f */
[----:B--2---:R-:W-:Y:S05]  /*147b0*/  @!P2 BRA `(.L_x_1980) ;  /* 0xfffffffc00eca947 */ /* 0x004fea000383ffff */
[----:B------:R-:W-:Y:S05]  /*147c0*/  BRA `(.L_x_1979) ;  /* 0xffffff8400447947 */ /* 0x000fea000383ffff */
.L_x_1985:
[----:B--2---:R-:W-:-:S04]  /*147d0*/  IMAD.U32 R7, RZ, RZ, UR5 ;  /* 0x00000005ff077e24 */ /* 0x004fc8000f8e00ff */
[----:B------:R2:W3:Y:S03]  /*147e0*/  SYNCS.PHASECHK.TRANS64.TRYWAIT P0, [R7+URZ+0x38850], R0 ;  /* 0x03885000070075a7 */ /* 0x0004e6000800017f */
[----:B---3--:R-:W-:Y:S05]  /*147f0*/  @!P0 NANOSLEEP.SYNCS 0x989680 ;  /* 0x009896800000895d */ /* 0x008fea0003900000 */
[----:B------:R-:W3:Y:S02]  /*14800*/  @!P0 SYNCS.PHASECHK.TRANS64 P0, [R7+URZ+0x38850], R0 ;  /* 0x03885000070085a7 */ /* 0x000ee4000800007f */
[----:B---3--:R-:W-:Y:S05]  /*14810*/  @!P0 BRA `(.L_x_1985) ;  /* 0xfffffffc00ec8947 */ /* 0x008fea000383ffff */
[----:B------:R-:W-:Y:S05]  /*14820*/  BRA `(.L_x_1984) ;  /* 0xffffffa0007c7947 */ /* 0x000fea000383ffff */
.L_x_2009:
[----:B------:R-:W1:Y:S01]  /*14830*/  S2R R7, SR_TID.X ;  /* 0x0000000000077919 */ /* 0x000e620000002100 */
[----:B------:R-:W-:Y:S01]  /*14840*/  IMAD.MOV.U32 R12, RZ, RZ, RZ ;  /* 0x000000ffff0c7224 */ /* 0x000fe200078e00ff */
[----:B------:R-:W-:Y:S01]  /*14850*/  MOV R11, 0x1f ;  /* 0x0000001f000b7802 */ /* 0x000fe20000000f00 */
[----:B------:R-:W-:Y:S01]  /*14860*/  IMAD.MOV.U32 R15, RZ, RZ, -0x1 ;  /* 0xffffffffff0f7424 */ /* 0x000fe200078e00ff */
[----:B-1----:R-:W-:-:S04]  /*14870*/  SHF.R.U32.HI R7, RZ, 0x5, R7 ;  /* 0x00000005ff077819 */ /* 0x002fc80000011607 */
[----:B------:R-:W-:-:S04]  /*14880*/  LOP3.LUT R7, R7, 0x3, RZ, 0xc0, !PT ;  /* 0x0000000307077812 */ /* 0x000fc800078ec0ff */
[----:B------:R-:W-:-:S07]  /*14890*/  MOV R13, R7 ;  /* 0x00000007000d7202 */ /* 0x000fce0000000f00 */
[----:B------:R-:W-:Y:S05]  /*148a0*/  WARPSYNC.COLLECTIVE R15, `(.L_x_2059) ;  /* 0x000000000f087348 */ /* 0x000fea0003c00000 */
[----:B------:R1:W2:Y:S02]  /*148b0*/  SHFL.IDX P6, R14, R13, R12, R11 ;  /* 0x0000000c0d0e7389 */ /* 0x0002a400000c000b */
[----:B-12---:R-:W-:Y:S01]  /*148c0*/  ENDCOLLECTIVE ;  /* 0x000000000000791b */ /* 0x006fe20003800000 */
.L_x_2059:
[----:B------:R-:W-:Y:S05]  /*148d0*/  BRA `(.L_x_2060) ;  /* 0xffffffd400647947 */ /* 0x000fea000383ffff */
.L_x_2010:
[----:B------:R-:W-:Y:S01]  /*148e0*/  BSSY B0, `(.L_x_2061) ;  /* 0x0000006000007945 */ /* 0x000fe20003800000 */
[----:B------:R-:W-:-:S07]  /*148f0*/  MOV R15, 0xffffffff ;  /* 0xffffffff000f7802 */ /* 0x000fce0000000f00 */
[----:B------:R-:W-:Y:S05]  /*14900*/  WARPSYNC.COLLECTIVE R15, `(.L_x_2062) ;  /* 0x000000000f0c7348 */ /* 0x000fea0003c00000 */
[----:B------:R-:W-:Y:S02]  /*14910*/  ELECT P6, UR62, PT ;  /* 0x00000000003e782f */ /* 0x000fe400038c0000 */
[----:B------:R-:W-:Y:S01]  /*14920*/  MOV R14, UR62 ;  /* 0x0000003e000e7c02 */ /* 0x000fe20008000f00 */
[----:B------:R-:W-:Y:S10]  /*14930*/  ENDCOLLECTIVE ;  /* 0x000000000000791b */ /* 0x000ff40003800000 */
.L_x_2062:
[----:B------:R-:W-:Y:S05]  /*14940*/  BSYNC B0 ;  /* 0x0000000000007941 */ /* 0x000fea0003800000 */
.L_x_2061:
[----:B------:R-:W-:Y:S05]  /*14950*/  BRA `(.L_x_2063) ;  /* 0xffffffd400547947 */ /* 0x000fea000383ffff */
.L_x_2013:
[----:B-1----:R1:W2:Y:S02]  /*14960*/  SYNCS.PHASECHK.TRANS64.TRYWAIT P2, [R8+URZ+0x38840], R7 ;  /* 0x03884007080075a7 */ /* 0x0022a4000804017f */
[----:B--2---:R-:W-:Y:S05]  /*14970*/  @!P2 NANOSLEEP.SYNCS 0x989680 ;  /* 0x009896800000a95d */ /* 0x004fea0003900000 */
[----:B------:R-:W2:Y:S02]  /*14980*/  @!P2 SYNCS.PHASECHK.TRANS64 P2, [R8+URZ+0x38840], R7 ;  /* 0x038840070800a5a7 */ /* 0x000ea4000804007f */
[----:B--2---:R-:W-:Y:S05]  /*14990*/  @!P2 BRA `(.L_x_2013) ;  /* 0xfffffffc00f0a947 */ /* 0x004fea000383ffff */
[----:B------:R-:W-:Y:S05]  /*149a0*/  BRA `(.L_x_2064) ;  /* 0xffffffd400b47947 */ /* 0x000fea000383ffff */
.L_x_2015:
[----:B-1----:R-:W-:-:S04]  /*149b0*/  IMAD.U32 R8, RZ, RZ, UR40 ;  /* 0x00000028ff087e24 */ /* 0x002fc8000f8e00ff */
[----:B------:R1:W2:Y:S03]  /*149c0*/  SYNCS.PHASECHK.TRANS64.TRYWAIT P2, [R8+URZ+0x38820], R7 ;  /* 0x03882007080075a7 */ /* 0x0002a6000804017f */
[----:B--2---:R-:W-:Y:S05]  /*149d0*/  @!P2 NANOSLEEP.SYNCS 0x989680 ;  /* 0x009896800000a95d */ /* 0x004fea0003900000 */
[----:B------:R-:W2:Y:S02]  /*149e0*/  @!P2 SYNCS.PHASECHK.TRANS64 P2, [R8+URZ+0x38820], R7 ;  /* 0x038820070800a5a7 */ /* 0x000ea4000804007f */
[----:B--2---:R-:W-:Y:S05]  /*149f0*/  @!P2 BRA `(.L_x_2015) ;  /* 0xfffffffc00eca947 */ /* 0x004fea000383ffff */
[----:B------:R-:W-:Y:S05]  /*14a00*/  BRA `(.L_x_2065) ;  /* 0xffffffd800e47947 */ /* 0x000fea000383ffff */
.L_x_2021:
[----:B-1----:R1:W2:Y:S02]  /*14a10*/  SYNCS.PHASECHK.TRANS64.TRYWAIT P3, [R3+URZ+0x38840], R2 ;  /* 0x03884002030075a7 */ /* 0x0022a4000806017f */
[----:B--2---:R-:W-:Y:S05]  /*14a20*/  @!P3 NANOSLEEP.SYNCS 0x989680 ;  /* 0x009896800000b95d */ /* 0x004fea0003900000 */
[----:B------:R-:W2:Y:S02]  /*14a30*/  @!P3 SYNCS.PHASECHK.TRANS64 P3, [R3+URZ+0x38840], R2 ;  /* 0x038840020300b5a7 */ /* 0x000ea4000806007f */
[----:B--2---:R-:W-:Y:S05]  /*14a40*/  @!P3 BRA `(.L_x_2021) ;  /* 0xfffffffc00f0b947 */ /* 0x004fea000383ffff */
[----:B------:R-:W-:Y:S05]  /*14a50*/  BRA `(.L_x_2066) ;  /* 0xffffffdc00907947 */ /* 0x000fea000383ffff */
.L_x_2023:
[----:B-1----:R1:W2:Y:S02]  /*14a60*/  SYNCS.PHASECHK.TRANS64.TRYWAIT P3, [R2+URZ+0x60], R3 ;  /* 0x00006003020075a7 */ /* 0x0022a4000806017f */
[----:B--2---:R-:W-:Y:S05]  /*14a70*/  @!P3 NANOSLEEP.SYNCS 0x989680 ;  /* 0x009896800000b95d */ /* 0x004fea0003900000 */
[----:B------:R-:W2:Y:S02]  /*14a80*/  @!P3 SYNCS.PHASECHK.TRANS64 P3, [R2+URZ+0x60], R3 ;  /* 0x000060030200b5a7 */ /* 0x000ea4000806007f */
[----:B--2---:R-:W-:Y:S05]  /*14a90*/  @!P3 BRA `(.L_x_2023) ;  /* 0xfffffffc00f0b947 */ /* 0x004fea000383ffff */
[----:B------:R-:W-:Y:S05]  /*14aa0*/  BRA `(.L_x_2067) ;  /* 0xffffffe000207947 */ /* 0x000fea000383ffff */
.L_x_2029:
[----:B-1----:R1:W2:Y:S02]  /*14ab0*/  SYNCS.PHASECHK.TRANS64.TRYWAIT P3, [R3+URZ+0x38840], R2 ;  /* 0x03884002030075a7 */ /* 0x0022a4000806017f */
[----:B--2---:R-:W-:Y:S05]  /*14ac0*/  @!P3 NANOSLEEP.SYNCS 0x989680 ;  /* 0x009896800000b95d */ /* 0x004fea0003900000 */
[----:B------:R-:W2:Y:S02]  /*14ad0*/  @!P3 SYNCS.PHASECHK.TRANS64 P3, [R3+URZ+0x38840], R2 ;  /* 0x038840020300b5a7 */ /* 0x000ea4000806007f */
[----:B--2---:R-:W-:Y:S05]  /*14ae0*/  @!P3 BRA `(.L_x_2029) ;  /* 0xfffffffc00f0b947 */ /* 0x004fea000383ffff */
[----:B------:R-:W-:Y:S05]  /*14af0*/  BRA `(.L_x_2068) ;  /* 0xffffffe4005c7947 */ /* 0x000fea000383ffff */
.L_x_2031:
[----:B-1----:R1:W2:Y:S02]  /*14b00*/  SYNCS.PHASECHK.TRANS64.TRYWAIT P3, [R2+URZ+0x60], R17 ;  /* 0x00006011020075a7 */ /* 0x0022a4000806017f */
[----:B--2---:R-:W-:Y:S05]  /*14b10*/  @!P3 NANOSLEEP.SYNCS 0x989680 ;  /* 0x009896800000b95d */ /* 0x004fea0003900000 */
[----:B------:R-:W2:Y:S02]  /*14b20*/  @!P3 SYNCS.PHASECHK.TRANS64 P3, [R2+URZ+0x60], R17 ;  /* 0x000060110200b5a7 */ /* 0x000ea4000806007f */
[----:B--2---:R-:W-:Y:S05]  /*14b30*/  @!P3 BRA `(.L_x_2031) ;  /* 0xfffffffc00f0b947 */ /* 0x004fea000383ffff */
[----:B------:R-:W-:Y:S05]  /*14b40*/  BRA `(.L_x_2069) ;  /* 0xffffffe400ec7947 */ /* 0x000fea000383ffff */
.L_x_2036:
[----:B-1----:R1:W2:Y:S02]  /*14b50*/  SYNCS.PHASECHK.TRANS64.TRYWAIT P3, [R2+URZ+0x38840], R3 ;  /* 0x03884003020075a7 */ /* 0x0022a4000806017f */
[----:B--2---:R-:W-:Y:S05]  /*14b60*/  @!P3 NANOSLEEP.SYNCS 0x989680 ;  /* 0x009896800000b95d */ /* 0x004fea0003900000 */
[----:B------:R-:W2:Y:S02]  /*14b70*/  @!P3 SYNCS.PHASECHK.TRANS64 P3, [R2+URZ+0x38840], R3 ;  /* 0x038840030200b5a7 */ /* 0x000ea4000806007f */
[----:B--2---:R-:W-:Y:S05]  /*14b80*/  @!P3 BRA `(.L_x_2036) ;  /* 0xfffffffc00f0b947 */ /* 0x004fea000383ffff */
[----:B------:R-:W-:Y:S05]  /*14b90*/  BRA `(.L_x_2070) ;  /* 0xffffffec00007947 */ /* 0x000fea000383ffff */
.L_x_2038:
[----:B-1----:R1:W2:Y:S02]  /*14ba0*/  SYNCS.PHASECHK.TRANS64.TRYWAIT P3, [R2+URZ+0x60], R11 ;  /* 0x0000600b020075a7 */ /* 0x0022a4000806017f */
[----:B--2---:R-:W-:Y:S05]  /*14bb0*/  @!P3 NANOSLEEP.SYNCS 0x989680 ;  /* 0x009896800000b95d */ /* 0x004fea0003900000 */
[----:B------:R-:W2:Y:S02]  /*14bc0*/  @!P3 SYNCS.PHASECHK.TRANS64 P3, [R2+URZ+0x60], R11 ;  /* 0x0000600b0200b5a7 */ /* 0x000ea4000806007f */
[----:B--2---:R-:W-:Y:S05]  /*14bd0*/  @!P3 BRA `(.L_x_2038) ;  /* 0xfffffffc00f0b947 */ /* 0x004fea000383ffff */
[----:B------:R-:W-:Y:S05]  /*14be0*/  BRA `(.L_x_2071) ;  /* 0xffffffec00907947 */ /* 0x000fea000383ffff */
.L_x_2045:
[----:B-1----:R1:W2:Y:S02]  /*14bf0*/  SYNCS.PHASECHK.TRANS64.TRYWAIT P0, [R3+URZ+0x38860], R0 ;  /* 0x03886000030075a7 */ /* 0x0022a4000800017f */
[----:B--2---:R-:W-:Y:S05]  /*14c00*/  @!P0 NANOSLEEP.SYNCS 0x989680 ;  /* 0x009896800000895d */ /* 0x004fea0003900000 */
[----:B------:R-:W2:Y:S02]  /*14c10*/  @!P0 SYNCS.PHASECHK.TRANS64 P0, [R3+URZ+0x38860], R0 ;  /* 0x03886000030085a7 */ /* 0x000ea4000800007f */
[----:B--2---:R-:W-:Y:S05]  /*14c20*/  @!P0 BRA `(.L_x_2045) ;  /* 0xfffffffc00f08947 */ /* 0x004fea000383ffff */
[----:B------:R-:W-:Y:S05]  /*14c30*/  BRA `(.L_x_2072) ;  /* 0xfffffff000907947 */ /* 0x000fea000383ffff */
.L_x_2047:
[----:B------:R-:W-:Y:S01]  /*14c40*/  BSSY B0, `(.L_x_2073) ;  /* 0x0000007000007945 */ /* 0x000fe20003800000 */
[----:B------:R-:W-:Y:S01]  /*14c50*/  MOV R12, RZ ;  /* 0x000000ff000c7202 */ /* 0x000fe20000000f00 */
[----:B------:R-:W-:Y:S01]  /*14c60*/  IMAD.MOV.U32 R11, RZ, RZ, 0x1f ;  /* 0x0000001fff0b7424 */ /* 0x000fe200078e00ff */
[----:B------:R-:W-:-:S07]  /*14c70*/  MOV R15, 0xffffffff ;  /* 0xffffffff000f7802 */ /* 0x000fce0000000f00 */
[----:B------:R-:W-:Y:S05]  /*14c80*/  WARPSYNC.COLLECTIVE R15, `(.L_x_2074) ;  /* 0x000000000f087348 */ /* 0x000fea0003c00000 */
[----:B------:R1:W2:Y:S02]  /*14c90*/  SHFL.IDX P6, R14, R13, R12, R11 ;  /* 0x0000000c0d0e7389 */ /* 0x0002a400000c000b */
[----:B-12---:R-:W-:Y:S01]  /*14ca0*/  ENDCOLLECTIVE ;  /* 0x000000000000791b */ /* 0x006fe20003800000 */
.L_x_2074:
[----:B------:R-:W-:Y:S05]  /*14cb0*/  BSYNC B0 ;  /* 0x0000000000007941 */ /* 0x000fea0003800000 */
.L_x_2073:
[----:B------:R-:W-:Y:S05]  /*14cc0*/  BRA `(.L_x_2075) ;  /* 0xfffffff4002c7947 */ /* 0x000fea000383ffff */
.L_x_2049:
[----:B--2---:R2:W3:Y:S02]  /*14cd0*/  SYNCS.PHASECHK.TRANS64.TRYWAIT P0, [R7+URZ+0x38820], R0 ;  /* 0x03882000070075a7 */ /* 0x0044e4000800017f */
[----:B---3--:R-:W-:Y:S05]  /*14ce0*/  @!P0 NANOSLEEP.SYNCS 0x989680 ;  /* 0x009896800000895d */ /* 0x008fea0003900000 */
[----:B------:R-:W3:Y:S02]  /*14cf0*/  @!P0 SYNCS.PHASECHK.TRANS64 P0, [R7+URZ+0x38820], R0 ;  /* 0x03882000070085a7 */ /* 0x000ee4000800007f */
[----:B---3--:R-:W-:Y:S05]  /*14d00*/  @!P0 BRA `(.L_x_2049) ;  /* 0xfffffffc00f08947 */ /* 0x008fea000383ffff */
[----:B------:R-:W-:Y:S05]  /*14d10*/  BRA `(.L_x_2076) ;  /* 0xfffffff400747947 */ /* 0x000fea000383ffff */
.L_x_2053:
[----:B--2---:R2:W3:Y:S02]  /*14d20*/  SYNCS.PHASECHK.TRANS64.TRYWAIT P0, [R5+URZ], R4 ;  /* 0x00000004050075a7 */ /* 0x0044e4000800017f */
[----:B---3--:R-:W-:Y:S05]  /*14d30*/  @!P0 NANOSLEEP.SYNCS 0x989680 ;  /* 0x009896800000895d */ /* 0x008fea0003900000 */
[----:B------:R-:W3:Y:S02]  /*14d40*/  @!P0 SYNCS.PHASECHK.TRANS64 P0, [R5+URZ], R4 ;  /* 0x00000004050085a7 */ /* 0x000ee4000800007f */
[----:B---3--:R-:W-:Y:S05]  /*14d50*/  @!P0 BRA `(.L_x_2053) ;  /* 0xfffffffc00f08947 */ /* 0x008fea000383ffff */
[----:B------:R-:W-:Y:S05]  /*14d60*/  BRA `(.L_x_2077) ;  /* 0xfffffff400d07947 */ /* 0x000fea000383ffff */
.L_x_2054:
[----:B---3--:R3:W4:Y:S02]  /*14d70*/  SYNCS.PHASECHK.TRANS64.TRYWAIT P0, [R3+URZ], R0 ;  /* 0x00000000030075a7 */ /* 0x008724000800017f */
[----:B----4-:R-:W-:Y:S05]  /*14d80*/  @!P0 NANOSLEEP.SYNCS 0x989680 ;  /* 0x009896800000895d */ /* 0x010fea0003900000 */
[----:B------:R-:W4:Y:S02]  /*14d90*/  @!P0 SYNCS.PHASECHK.TRANS64 P0, [R3+URZ], R0 ;  /* 0x00000000030085a7 */ /* 0x000f24000800007f */
[----:B----4-:R-:W-:Y:S05]  /*14da0*/  @!P0 BRA `(.L_x_2054) ;  /* 0xfffffffc00f08947 */ /* 0x010fea000383ffff */
[----:B------:R-:W-:Y:S05]  /*14db0*/  BRA `(.L_x_2078) ;  /* 0xfffffff400c47947 */ /* 0x000fea000383ffff */
.L_x_2056:
[----:B--2---:R2:W3:Y:S02]  /*14dc0*/  SYNCS.PHASECHK.TRANS64.TRYWAIT P0, [R5+URZ], R4 ;  /* 0x00000004050075a7 */ /* 0x0044e4000800017f */
[----:B---3--:R-:W-:Y:S05]  /*14dd0*/  @!P0 NANOSLEEP.SYNCS 0x989680 ;  /* 0x009896800000895d */ /* 0x008fea0003900000 */
[----:B------:R-:W3:Y:S02]  /*14de0*/  @!P0 SYNCS.PHASECHK.TRANS64 P0, [R5+URZ], R4 ;  /* 0x00000004050085a7 */ /* 0x000ee4000800007f */
[----:B---3--:R-:W-:Y:S05]  /*14df0*/  @!P0 BRA `(.L_x_2056) ;  /* 0xfffffffc00f08947 */ /* 0x008fea000383ffff */
[----:B------:R-:W-:Y:S05]  /*14e00*/  BRA `(.L_x_2079) ;  /* 0xfffffff400c87947 */ /* 0x000fea000383ffff */
.L_x_2080:
        /* <DEDUP_REMOVED lines=15> */
.L_x_12749:


//--------------------- .text._ZN7cutlass13device_kernelIN5flash11enable_sm90INS1_16FlashAttnFwdSm90INS1_25CollectiveMainloopFwdSm90ILi2EN4cute5tupleIJNS5_1CILi1EEES8_S8_EEENS6_IJNS7_ILi128EEENS7_ILi80EEENS7_ILi256EEEEEELi256ENS_10bfloat16_tEfNS_4arch4Sm90ELb1ELb0ELb1ELb1ELb0ELb0ELb0ELb1ELb1ELb0ELb0ELb0EEENS1_21CollectiveEpilogueFwdINS6_IJSA_SC_SB_EEES9_SE_SG_Li256ELb1ELb0ELb0ELb0EEENS1_36VarlenDynamicPersistentTileSchedulerILi128ELi80ELi256ELi32ELb0ELb0ELb1ELb1ELb1ELb1EEEEEEEEEvNT_6ParamsE --------------------------
	.section	.text._ZN7cutlass13device_kernelIN5flash11enable_sm90INS1_16FlashAttnFwdSm90INS1_25CollectiveMainloopFwdSm90ILi2EN4cute5tupleIJNS5_1CILi1EEES8_S8_EEENS6_IJNS7_ILi128EEENS7_ILi80EEENS7_ILi256EEEEEELi256ENS_10bfloat16_tEfNS_4arch4Sm90ELb1ELb0ELb1ELb1ELb0ELb0ELb0ELb1ELb1ELb0ELb0ELb0EEENS1_21CollectiveEpilogueFwdINS6_IJSA_SC_SB_EEES9_SE_SG_Li256ELb1ELb0ELb0ELb0EEENS1_36VarlenDynamicPersistentTileSchedulerILi128ELi80ELi256ELi32ELb0ELb0ELb1ELb1ELb1ELb1EEEEEEEEEvNT_6ParamsE,"ax",@progbits
	.align	128
.text._ZN7cutlass13device_kernelIN5flash11enable_sm90INS1_16FlashAttnFwdSm90INS1_25CollectiveMainloopFwdSm90ILi2EN4cute5tupleIJNS5_1CILi1EEES8_S8_EEENS6_IJNS7_ILi128EEENS7_ILi80EEENS7_ILi256EEEEEELi256ENS_10bfloat16_tEfNS_4arch4Sm90ELb1ELb0ELb1ELb1ELb0ELb0ELb0ELb1ELb1ELb0ELb0ELb0EEENS1_21CollectiveEpilogueFwdINS6_IJSA_SC_SB_EEES9_SE_SG_Li256ELb1ELb0ELb0ELb0EEENS1_36VarlenDynamicPersistentTileSchedulerILi128ELi80ELi256ELi32ELb0ELb0ELb1ELb1ELb1ELb1EEEEEEEEEvNT_6ParamsE:
        .type           _ZN7cutlass13device_kernelIN5flash11enable_sm90INS1_16FlashAttnFwdSm90INS1_25CollectiveMainloopFwdSm90ILi2EN4cute5tupleIJNS5_1CILi1EEES8_S8_EEENS6_IJNS7_ILi128EEENS7_ILi80EEENS7_ILi256EEEEEELi256ENS_10bfloat16_tEfNS_4arch4Sm90ELb1ELb0ELb1ELb1ELb0ELb0ELb0ELb1ELb1ELb0ELb0ELb0EEENS1_21CollectiveEpilogueFwdINS6_IJSA_SC_SB_EEES9_SE_SG_Li256ELb1ELb0ELb0ELb0EEENS1_36VarlenDynamicPersistentTileSchedulerILi128ELi80ELi256ELi32ELb0ELb0ELb1ELb1ELb1ELb1EEEEEEEEEvNT_6ParamsE,@function
        .size           _ZN7cutlass13device_kernelIN5flash11enable_sm90INS1_16FlashAttnFwdSm90INS1_25CollectiveMainloopFwdSm90ILi2EN4cute5tupleIJNS5_1CILi1EEES8_S8_EEENS6_IJNS7_ILi128EEENS7_ILi80EEENS7_ILi256EEEEEELi256ENS_10bfloat16_tEfNS_4arch4Sm90ELb1ELb0ELb1ELb1ELb0ELb0ELb0ELb1ELb1ELb0ELb0ELb0EEENS1_21CollectiveEpilogueFwdINS6_IJSA_SC_SB_EEES9_SE_SG_Li256ELb1ELb0ELb0ELb0EEENS1_36VarlenDynamicPersistentTileSchedulerILi128ELi80ELi256ELi32ELb0ELb0ELb1ELb1ELb1ELb1EEEEEEEEEvNT_6ParamsE,(.L_x_12750 - _ZN7cutlass13device_kernelIN5flash11enable_sm90INS1_16FlashAttnFwdSm90INS1_25CollectiveMainloopFwdSm90ILi2EN4cute5tupleIJNS5_1CILi1EEES8_S8_EEENS6_IJNS7_ILi128EEENS7_ILi80EEENS7_ILi256EEEEEELi256ENS_10bfloat16_tEfNS_4arch4Sm90ELb1ELb0ELb1ELb1ELb0ELb0ELb0ELb1ELb1ELb0ELb0ELb0EEENS1_21CollectiveEpilogueFwdINS6_IJSA_SC_SB_EEES9_SE_SG_Li256ELb1ELb0ELb0ELb0EEENS1_36VarlenDynamicPersistentTileSchedulerILi128ELi80ELi256ELi32ELb0ELb0ELb1ELb1ELb1ELb1EEEEEEEEEvNT_6ParamsE)
        .other          _ZN7cutlass13device_kernelIN5flash11enable_sm90INS1_16FlashAttnFwdSm90INS1_25CollectiveMainloopFwdSm90ILi2EN4cute5tupleIJNS5_1CILi1EEES8_S8_EEENS6_IJNS7_ILi128EEENS7_ILi80EEENS7_ILi256EEEEEELi256ENS_10bfloat16_tEfNS_4arch4Sm90ELb1ELb0ELb1ELb1ELb0ELb0ELb0ELb1ELb1ELb0ELb0ELb0EEENS1_21CollectiveEpilogueFwdINS6_IJSA_SC_SB_EEES9_SE_SG_Li256ELb1ELb0ELb0ELb0EEENS1_36VarlenDynamicPersistentTileSchedulerILi128ELi80ELi256ELi32ELb0ELb0ELb1ELb1ELb1ELb1EEEEEEEEEvNT_6ParamsE,@"STO_CUDA_ENTRY STV_DEFAULT"
_ZN7cutlass13device_kernelIN5flash11enable_sm90INS1_16FlashAttnFwdSm90INS1_25CollectiveMainloopFwdSm90ILi2EN4cute5tupleIJNS5_1CILi1EEES8_S8_EEENS6_IJNS7_ILi128EEENS7_ILi80EEENS7_ILi256EEEEEELi256ENS_10bfloat16_tEfNS_4arch4Sm90ELb1ELb0ELb1ELb1ELb0ELb0ELb0ELb1ELb1ELb0ELb0ELb0EEENS1_21CollectiveEpilogueFwdINS6_IJSA_SC_SB_EEES9_SE_SG_Li256ELb1ELb0ELb0ELb0EEENS1_36VarlenDynamicPersistentTileSchedulerILi128ELi80ELi256ELi32ELb0ELb0ELb1ELb1ELb1ELb1EEEEEEEEEvNT_6ParamsE:
        /* <DEDUP_REMOVED lines=21> */
.L_x_2082:
[----:B------:R-:W-:Y:S05]  /*0150*/  BSYNC B0 ;  /* 0x0000000000007941 */ /* 0x000fea0003800000 */
.L_x_2081:
        /* <DEDUP_REMOVED lines=41> */
.L_x_2083:
        /* <DEDUP_REMOVED lines=22> */
.L_x_2084:
        /* <DEDUP_REMOVED lines=18> */
.L_x_2085:
        /* <DEDUP_REMOVED lines=22> */
.L_x_2086:
        /* <DEDUP_REMOVED lines=22> */
.L_x_2087:
        /* <DEDUP_REMOVED lines=8> */
.L_x_2089:
        /* <DEDUP_REMOVED lines=17> */
[----:B------:R-:W0:Y:S11]  /*0ac0*/  S2R R0, SR_TID.X ;  /* 0x0000000000007919 */ /* 0x000e360000002100 */
[----:B------:R-:W-:Y:S01]  /*0ad0*/  IMAD.U32 R22, RZ, RZ, UR5 ;  /* 0x00000005ff167e24 */ /* 0x000fe2000f8e00ff */
[----:B------:R-:W-:Y:S01]  /*0ae0*/  R2UR UR5, R14 ;  /* 0x000000000e0572ca */ /* 0x000fe200000e0000 */
[----:B0-----:R-:W-:-:S05]  /*0af0*/  VIADD R225, R0, 0xffffff80 ;  /* 0xffffff8000e17836 */ /* 0x001fca0000000000 */
[----:B------:R-:W-:-:S04]  /*0b00*/  SHF.R.S32.HI R0, RZ, 0x1f, R225 ;  /* 0x0000001fff007819 */ /* 0x000fc800000114e1 */
[CC--:B------:R-:W-:Y:S02]  /*0b10*/  LEA.HI R3, R0.reuse, R225.reuse, RZ, 0x7 ;  /* 0x000000e100037211 */ /* 0x0c0fe400078f38ff */
[----:B------:R-:W-:Y:S02]  /*0b20*/  LEA.HI R4, R0, R225, RZ, 0x5 ;  /* 0x000000e100047211 */ /* 0x000fe400078f28ff */
[----:B------:R-:W-:Y:S02]  /*0b30*/  SHF.R.S32.HI R222, RZ, 0x7, R3 ;  /* 0x00000007ffde7819 */ /* 0x000fe40000011403 */
[----:B--2---:R-:W-:Y:S02]  /*0b40*/  R2UR UR4, R2 ;  /* 0x00000000020472ca */ /* 0x004fe400000e0000 */
[C---:B------:R-:W-:Y:S02]  /*0b50*/  LOP3.LUT R2, R3.reuse, 0xffffff80, RZ, 0xc0, !PT ;  /* 0xffffff8003027812 */ /* 0x040fe400078ec0ff */
[----:B------:R-:W-:-:S03]  /*0b60*/  LEA.HI R3, R3, R222, RZ, 0x1 ;  /* 0x000000de03037211 */ /* 0x000fc600078f08ff */
[----:B------:R-:W-:Y:S01]  /*0b70*/  IMAD.IADD R221, R225, 0x1, -R2 ;  /* 0x00000001e1dd7824 */ /* 0x000fe200078e0a02 */
[----:B------:R-:W-:-:S04]  /*0b80*/  LOP3.LUT R3, R3, 0x3fffffe, RZ, 0xc0, !PT ;  /* 0x03fffffe03037812 */ /* 0x000fc800078ec0ff */
[----:B------:R-:W-:Y:S01]  /*0b90*/  SHF.R.S32.HI R8, RZ, 0x1f, R221 ;  /* 0x0000001fff087819 */ /* 0x000fe200000114dd */
[----:B------:R-:W-:Y:S01]  /*0ba0*/  ULOP3.LUT UR4, UR4, 0x1, URZ, 0xfc, !UPT ;  /* 0x0000000104047892 */ /* 0x000fe2000f8efc3f */
[----:B------:R-:W-:Y:S02]  /*0bb0*/  IADD3 R3, R222, -R3, RZ ;  /* 0x80000003de037210 */ /* 0x000fe40007ffe0ff */
[CC--:B------:R-:W-:Y:S02]  /*0bc0*/  LEA.HI R9, R8.reuse, R221.reuse, RZ, 0x2 ;  /* 0x000000dd08097211 */ /* 0x0c0fe400078f10ff */
[----:B------:R-:W-:Y:S01]  /*0bd0*/  LEA.HI R8, R8, R221, RZ, 0x5 ;  /* 0x000000dd08087211 */ /* 0x000fe200078f28ff */
[----:B------:R-:W-:Y:S01]  /*0be0*/  IMAD.U32 R224, RZ, RZ, UR4 ;  /* 0x00000004ffe07e24 */ /* 0x000fe2000f8e00ff */
[--C-:B------:R-:W-:Y:S01]  /*0bf0*/  SHF.R.S32.HI R5, RZ, 0x2, R9.reuse ;  /* 0x00000002ff057819 */ /* 0x100fe20000011409 */
[----:B------:R-:W-:Y:S01]  /*0c00*/  UMOV UR4, URZ ;  /* 0x0000003f00047c82 */ /* 0x000fe20008000000 */
[----:B------:R-:W-:Y:S01]  /*0c10*/  SHF.R.S32.HI R2, RZ, 0x1f, R9 ;  /* 0x0000001fff027819 */ /* 0x000fe20000011409 */
[----:B------:R-:W-:Y:S01]  /*0c20*/  IMAD.U32 R220, RZ, RZ, UR4 ;  /* 0x00000004ffdc7e24 */ /* 0x000fe2000f8e00ff */
[----:B------:R-:W-:Y:S01]  /*0c30*/  SHF.R.S32.HI R8, RZ, 0x5, R8 ;  /* 0x00000005ff087819 */ /* 0x000fe20000011408 */
[----:B------:R-:W-:Y:S01]  /*0c40*/  IMAD.U32 R16, RZ, RZ, UR4 ;  /* 0x00000004ff107e24 */ /* 0x000fe2000f8e00ff */
[----:B------:R-:W-:-:S02]  /*0c50*/  LEA.HI R2, R2, R5, RZ, 0x3 ;  /* 0x0000000502027211 */ /* 0x000fc400078f18ff */
[----:B------:R-:W-:Y:S02]  /*0c60*/  LOP3.LUT R214, R9, 0x7ffffffc, RZ, 0xc0, !PT ;  /* 0x7ffffffc09d67812 */ /* 0x000fe400078ec0ff */
[----:B------:R-:W-:Y:S02]  /*0c70*/  LOP3.LUT R6, R2, 0xfffffff8, RZ, 0xc0, !PT ;  /* 0xfffffff802067812 */ /* 0x000fe400078ec0ff */
[CC--:B------:R-:W-:Y:S01]  /*0c80*/  LEA.HI R2, R0.reuse, R225.reuse, RZ, 0x4 ;  /* 0x000000e100027211 */ /* 0x0c0fe200078f20ff */
[----:B------:R-:W-:Y:S01]  /*0c90*/  IMAD.IADD R214, R221, 0x1, -R214 ;  /* 0x00000001ddd67824 */ /* 0x000fe200078e0ad6 */
[----:B------:R-:W-:Y:S01]  /*0ca0*/  LEA.HI R0, R0, R225, RZ, 0x3 ;  /* 0x000000e100007211 */ /* 0x000fe200078f18ff */
[----:B------:R-:W-:Y:S01]  /*0cb0*/  IMAD.IADD R11, R5, 0x1, -R6 ;  /* 0x00000001050b7824 */ /* 0x000fe200078e0a06 */
[----:B------:R-:W-:Y:S02]  /*0cc0*/  SHF.R.S32.HI R5, RZ, 0x4, R2 ;  /* 0x00000004ff057819 */ /* 0x000fe40000011402 */
[----:B------:R-:W-:Y:S01]  /*0cd0*/  SHF.L.U32 R6, R4, 0x5, RZ ;  /* 0x0000000504067819 */ /* 0x000fe200000006ff */
[----:B------:R-:W-:Y:S01]  /*0ce0*/  IMAD R8, R8, 0x10, R11 ;  /* 0x0000001008087824 */ /* 0x000fe200078e020b */
[----:B------:R-:W-:-:S02]  /*0cf0*/  LOP3.LUT R4, R2, 0x3fffff0, RZ, 0xc0, !PT ;  /* 0x03fffff002047812 */ /* 0x000fc400078ec0ff */
[----:B------:R-:W-:Y:S01]  /*0d00*/  LEA.HI R2, R2, R5, RZ, 0x1 ;  /* 0x0000000502027211 */ /* 0x000fe200078f08ff */
[----:B------:R-:W-:Y:S01]  /*0d10*/  IMAD R215, R3, 0x40, R8 ;  /* 0x0000004003d77824 */ /* 0x000fe200078e0208 */
[----:B------:R-:W-:Y:S01]  /*0d20*/  LOP3.LUT R7, R6, 0xfffffc00, RZ, 0xc0, !PT ;  /* 0xfffffc0006077812 */ /* 0x000fe200078ec0ff */
[----:B------:R-:W-:Y:S01]  /*0d30*/  IMAD.IADD R4, R225, 0x1, -R4 ;  /* 0x00000001e1047824 */ /* 0x000fe200078e0a04 */
[----:B------:R-:W-:Y:S02]  /*0d40*/  LOP3.LUT R2, R2, 0x1ffffffe, RZ, 0xc0, !PT ;  /* 0x1ffffffe02027812 */ /* 0x000fe400078ec0ff */
[----:B------:R-:W-:Y:S01]  /*0d50*/  SHF.R.S32.HI R212, RZ, 0x3, R0 ;  /* 0x00000003ffd47819 */ /* 0x000fe20000011400 */
[----:B------:R-:W-:Y:S02]  /*0d60*/  IMAD R7, R4, 0x40, R7 ;  /* 0x0000004004077824 */ /* 0x000fe400078e0207 */
[----:B------:R-:W-:-:S04]  /*0d70*/  IMAD.IADD R2, R5, 0x1, -R2 ;  /* 0x0000000105027824 */ /* 0x000fc800078e0a02 */
[----:B------:R-:W-:Y:S01]  /*0d80*/  IMAD R223, R2, 0x8, R7 ;  /* 0x0000000802df7824 */ /* 0x000fe200078e0207 */
[----:B------:R-:W-:Y:S01]  /*0d90*/  LOP3.LUT R2, R0, 0x1ffffff8, RZ, 0xc0, !PT ;  /* 0x1ffffff800027812 */ /* 0x000fe200078ec0ff */
[----:B------:R-:W-:-:S04]  /*0da0*/  IMAD.MOV.U32 R7, RZ, RZ, R15 ;  /* 0x000000ffff077224 */ /* 0x000fc800078e000f */
[----:B------:R-:W-:-:S05]  /*0db0*/  IMAD.IADD R2, R225, 0x1, -R2 ;  /* 0x00000001e1027824 */ /* 0x000fca00078e0a02 */
[----:B------:R-:W-:-:S07]  /*0dc0*/  SHF.L.U32 R18, R2, 0x3, RZ ;  /* 0x0000000302127819 */ /* 0x000fce00000006ff */
.L_x_2143:
        /* <DEDUP_REMOVED lines=15> */
[----:B------:R-:W-:-:S04]  /*0ec0*/  @UP0 ULEA UR6, UP2, UR4, UR6, 0x2 ;  /* 0x0000000604060291 */ /* 0x000fc8000f84103f */
[----:B------:R-:W-:Y:S02]  /*0ed0*/  @UP0 ULEA.HI.X UR7, UR4, UR7, UR12, 0x2, UP2 ;  /* 0x0000000704070291 */ /* 0x000fe400090f140c */
[----:B------:R-:W-:Y:S01]  /*0ee0*/  IMAD.U32 R218, RZ, RZ, UR12 ;  /* 0x0000000cffda7e24 */ /* 0x000fe2000f8e00ff */
[----:B------:R-:W-:Y:S01]  /*0ef0*/  @UP1 ULEA UR8, UP0, UR4, UR8, 0x2 ;  /* 0x0000000804081291 */ /* 0x000fe2000f80103f */
[----:B------:R-:W-:-:S03]  /*0f00*/  MOV R2, UR6 ;  /* 0x0000000600027c02 */ /* 0x000fc60008000f00 */
[----:B------:R-:W-:Y:S01]  /*0f10*/  @UP1 ULEA.HI.X UR9, UR4, UR9, UR12, 0x2, UP0 ;  /* 0x0000000904091291 */ /* 0x000fe200080f140c */
[----:B------:R-:W-:Y:S01]  /*0f20*/  IMAD.U32 R3, RZ, RZ, UR7 ;  /* 0x00000007ff037e24 */ /* 0x000fe2000f8e00ff */
[----:B------:R-:W-:Y:S01]  /*0f30*/  ULDC.64 UR6, c[0x0][0x3f8] ;  /* 0x0000fe0000067ab9 */ /* 0x000fe20000000a00 */
[----:B---34-:R-:W-:-:S03]  /*0f40*/  IMAD.U32 R4, RZ, RZ, UR8 ;  /* 0x00000008ff047e24 */ /* 0x018fc6000f8e00ff */
[----:B------:R-:W-:Y:S01]  /*0f50*/  IMAD.U32 R5, RZ, RZ, UR9 ;  /* 0x00000009ff057e24 */ /* 0x000fe2000f8e00ff */
[----:B------:R-:W2:Y:S01]  /*0f60*/  @P0 LDG.E R2, desc[UR10][R2.64] ;  /* 0x0000000a02020981 */ /* 0x000ea2000c1e1900 */
[----:B------:R-:W-:Y:S01]  /*0f70*/  UISETP.NE.U32.AND UP0, UPT, UR6, URZ, UPT ;  /* 0x0000003f0600728c */ /* 0x000fe2000bf05070 */
[----:B------:R-:W-:Y:S02]  /*0f80*/  ULDC UR8, c[0x0][0x2e0] ;  /* 0x0000b80000087ab9 */ /* 0x000fe40000000800 */
[----:B------:R-:W3:Y:S01]  /*0f90*/  @P2 LDG.E R4, desc[UR10][R4.64] ;  /* 0x0000000a04042981 */ /* 0x000ee2000c1e1900 */
[----:B------:R-:W-:Y:S01]  /*0fa0*/  ULDC UR9, c[0x0][0x288] ;  /* 0x0000a20000097ab9 */ /* 0x000fe20000000800 */
[----:B------:R-:W-:Y:S01]  /*0fb0*/  UISETP.NE.AND.EX UP0, UPT, UR7, URZ, UPT, UP0 ;  /* 0x0000003f0700728c */ /* 0x000fe2000bf05300 */
[----:B------:R-:W-:Y:S01]  /*0fc0*/  IMAD.U32 R217, RZ, RZ, UR5 ;  /* 0x00000005ffd97e24 */ /* 0x000fe2000f8e00ff */
[----:B------:R-:W-:Y:S01]  /*0fd0*/  ULDC UR6, c[0x0][0x404] ;  /* 0x0001010000067ab9 */ /* 0x000fe20000000800 */
[----:B------:R-:W-:Y:S01]  /*0fe0*/  ULDC.64 UR10, c[0x0][0xa20] ;  /* 0x00028800000a7ab9 */ /* 0x000fe20000000a00 */
[----:B------:R-:W-:Y:S01]  /*0ff0*/  USEL UR6, UR6, 0x1, UP0 ;  /* 0x0000000106067887 */ /* 0x000fe20008000000 */
[----:B------:R-:W-:Y:S01]  /*1000*/  ISETP.NE.U32.AND P1, PT, RZ, UR10, PT ;  /* 0x0000000aff007c0c */ /* 0x000fe2000bf25070 */
[----:B------:R-:W-:-:S02]  /*1010*/  UMOV UR4, URZ ;  /* 0x0000003f00047c82 */ /* 0x000fc40008000000 */
[----:B------:R-:W-:Y:S01]  /*1020*/  UIMAD UR8, UR6, UR8, URZ ;  /* 0x00000008060872a4 */ /* 0x000fe2000f8e023f */
[----:B------:R-:W-:Y:S02]  /*1030*/  ISETP.NE.AND.EX P1, PT, RZ, UR11, PT, P1 ;  /* 0x0000000bff007c0c */ /* 0x000fe4000bf25310 */
[----:B--2---:R-:W-:Y:S02]  /*1040*/  @P0 R2UR UR4, R2 ;  /* 0x00000000020402ca */ /* 0x004fe400000e0000 */
[----:B---3--:R-:W-:-:S13]  /*1050*/  @P2 R2UR UR9, R4 ;  /* 0x00000000040922ca */ /* 0x008fda00000e0000 */
[----:B------:R-:W-:Y:S01]  /*1060*/  IMAD.U32 R19, RZ, RZ, UR9 ;  /* 0x00000009ff137e24 */ /* 0x000fe2000f8e00ff */
[----:B-1---5:R-:W-:Y:S06]  /*1070*/  @P2 BRA `(.L_x_2090) ;  /* 0x0000000000402947 */ /* 0x022fec0003800000 */
        /* <DEDUP_REMOVED lines=14> */
[----:B------:R-:W-:-:S06]  /*1160*/  UIADD3 UR5, -UR5, UR6, URZ ;  /* 0x0000000605057290 */ /* 0x000fcc000fffe13f */
[----:B------:R-:W-:-:S07]  /*1170*/  IMAD.U32 R19, RZ, RZ, UR5 ;  /* 0x00000005ff137e24 */ /* 0x000fce000f8e00ff */
.L_x_2090:
[----:B------:R-:W-:-:S13]  /*1180*/  R2UR UR5, R22 ;  /* 0x00000000160572ca */ /* 0x000fda00000e0000 */
[----:B------:R-:W-:Y:S01]  /*1190*/  IMAD.U32 R219, RZ, RZ, UR5 ;  /* 0x00000005ffdb7e24 */ /* 0x000fe2000f8e00ff */
[----:B------:R-:W-:Y:S06]  /*11a0*/  @!P1 BRA `(.L_x_2091) ;  /* 0x0000000000289947 */ /* 0x000fec0003800000 */
[----:B------:R-:W-:Y:S01]  /*11b0*/  R2UR UR6, R216 ;  /* 0x00000000d80672ca */ /* 0x000fe200000e0000 */
[----:B------:R-:W-:Y:S01]  /*11c0*/  ULDC.64 UR8, c[0x0][0x208] ;  /* 0x0000820000087ab9 */ /* 0x000fe20000000a00 */
[----:B------:R-:W-:-:S11]  /*11d0*/  R2UR UR7, R218 ;  /* 0x00000000da0772ca */ /* 0x000fd600000e0000 */
[----:B------:R-:W-:-:S04]  /*11e0*/  ULEA UR5, UP0, UR6, UR10, 0x2 ;  /* 0x0000000a06057291 */ /* 0x000fc8000f80103f */
[----:B------:R-:W-:Y:S02]  /*11f0*/  ULEA.HI.X UR6, UR6, UR11, UR7, 0x2, UP0 ;  /* 0x0000000b06067291 */ /* 0x000fe400080f1407 */
[----:B------:R-:W-:-:S04]  /*1200*/  IMAD.U32 R2, RZ, RZ, UR5 ;  /* 0x00000005ff027e24 */ /* 0x000fc8000f8e00ff */
[----:B------:R-:W-:-:S05]  /*1210*/  IMAD.U32 R3, RZ, RZ, UR6 ;  /* 0x00000006ff037e24 */ /* 0x000fca000f8e00ff */
[----:B------:R-:W2:Y:S02]  /*1220*/  LDG.E R2, desc[UR8][R2.64] ;  /* 0x0000000802027981 */ /* 0x000ea4000c1e1900 */
[----:B--2---:R-:W-:Y:S01]  /*1230*/  R2UR UR8, R2 ;  /* 0x00000000020872ca */ /* 0x004fe200000e0000 */
[----:B------:R-:W-:-:S14]  /*1240*/  BRA `(.L_x_2092) ;  /* 0x00000000003c7947 */ /* 0x000fdc0003800000 */
.L_x_2091:
        /* <DEDUP_REMOVED lines=15> */
.L_x_2092:
[----:B------:R-:W-:Y:S01]  /*1340*/  R2UR UR5, R22 ;  /* 0x00000000160572ca */ /* 0x000fe200000e0000 */
[----:B------:R-:W-:Y:S01]  /*1350*/  UIADD3 UR6, -UR4, UR8, URZ ;  /* 0x0000000804067290 */ /* 0x000fe2000fffe13f */
[----:B------:R-:W-:Y:S01]  /*1360*/  R2UR UR7, R19 ;  /* 0x00000000130772ca */ /* 0x000fe200000e0000 */
[----:B------:R-:W-:Y:S01]  /*1370*/  IMAD.MOV.U32 R0, RZ, RZ, RZ ;  /* 0x000000ffff007224 */ /* 0x000fe200078e00ff */
[----:B------:R-:W-:Y:S01]  /*1380*/  PLOP3.LUT P0, PT, PT, PT, PT, 0x80, 0x0 ;  /* 0x000000000000781c */ /* 0x000fe20003f0f070 */
[----:B------:R-:W-:Y:S01]  /*1390*/  UIADD3 UR4, UR6, 0x4f, URZ ;  /* 0x0000004f06047890 */ /* 0x000fe2000fffe03f */
[----:B------:R-:W-:Y:S01]  /*13a0*/  CS2R R2, SRZ ;  /* 0x0000000000027805 */ /* 0x000fe2000001ff00 */
[----:B------:R-:W-:Y:S01]  /*13b0*/  IMAD.U32 R23, RZ, RZ, UR6 ;  /* 0x00000006ff177e24 */ /* 0x000fe2000f8e00ff */
[----:B------:R-:W-:Y:S02]  /*13c0*/  CS2R R150, SRZ ;  /* 0x0000000000967805 */ /* 0x000fe4000001ff00 */
[----:B------:R-:W-:-:S02]  /*13d0*/  CS2R R148, SRZ ;  /* 0x0000000000947805 */ /* 0x000fc4000001ff00 */
[----:B------:R-:W-:Y:S02]  /*13e0*/  CS2R R146, SRZ ;  /* 0x0000000000927805 */ /* 0x000fe4000001ff00 */
[----:B------:R-:W-:Y:S02]  /*13f0*/  CS2R R144, SRZ ;  /* 0x0000000000907805 */ /* 0x000fe4000001ff00 */
[----:B------:R-:W-:Y:S01]  /*1400*/  CS2R R142, SRZ ;  /* 0x00000000008e7805 */ /* 0x000fe2000001ff00 */
[----:B------:R-:W-:Y:S01]  /*1410*/  ULEA UR5, UR5, 0xcf, 0x7 ;  /* 0x000000cf05057891 */ /* 0x000fe2000f8e383f */
[----:B------:R-:W-:Y:S02]  /*1420*/  CS2R R140, SRZ ;  /* 0x00000000008c7805 */ /* 0x000fe4000001ff00 */
[----:B------:R-:W-:Y:S02]  /*1430*/  CS2R R138, SRZ ;  /* 0x00000000008a7805 */ /* 0x000fe4000001ff00 */
[----:B------:R-:W-:Y:S01]  /*1440*/  CS2R R136, SRZ ;  /* 0x0000000000887805 */ /* 0x000fe2000001ff00 */
[----:B------:R-:W-:Y:S01]  /*1450*/  UIADD3 UR6, UR6, UR5, -UR7 ;  /* 0x0000000506067290 */ /* 0x000fe2000fffe807 */
        /* <DEDUP_REMOVED lines=12> */
[----:B------:R-:W-:-:S02]  /*1520*/  CS2R R122, SRZ ;  /* 0x00000000007a7805 */ /* 0x000fc4000001ff00 */
[----:B------:R-:W-:Y:S02]  /*1530*/  CS2R R120, SRZ ;  /* 0x0000000000787805 */ /* 0x000fe4000001ff00 */
[----:B------:R-:W-:Y:S01]  /*1540*/  CS2R R118, SRZ ;  /* 0x0000000000767805 */ /* 0x000fe2000001ff00 */
[----:B------:R-:W-:Y:S01]  /*1550*/  UISETP.LT.AND UP0, UPT, UR4, UR6, UPT ;  /* 0x000000060400728c */ /* 0x000fe2000bf01270 */
[----:B------:R-:W-:Y:S02]  /*1560*/  CS2R R116, SRZ ;  /* 0x0000000000747805 */ /* 0x000fe4000001ff00 */
[----:B------:R-:W-:Y:S02]  /*1570*/  CS2R R114, SRZ ;  /* 0x0000000000727805 */ /* 0x000fe4000001ff00 */
[----:B------:R-:W-:Y:S01]  /*1580*/  CS2R R112, SRZ ;  /* 0x0000000000707805 */ /* 0x000fe2000001ff00 */
[----:B------:R-:W-:Y:S01]  /*1590*/  USEL UR61, UR4, UR6, UP0 ;  /* 0x00000006043d7287 */ /* 0x000fe20008000000 */
[----:B------:R-:W-:-:S02]  /*15a0*/  CS2R R110, SRZ ;  /* 0x00000000006e7805 */ /* 0x000fc4000001ff00 */
[----:B------:R-:W-:Y:S01]  /*15b0*/  CS2R R108, SRZ ;  /* 0x00000000006c7805 */ /* 0x000fe2000001ff00 */
[----:B------:R-:W-:Y:S01]  /*15c0*/  IMAD.MOV.U32 R170, RZ, RZ, RZ ;  /* 0x000000ffffaa7224 */ /* 0x000fe200078e00ff */
[----:B------:R-:W-:Y:S01]  /*15d0*/  UISETP.GE.AND UP0, UPT, UR61, 0x1, UPT ;  /* 0x000000013d00788c */ /* 0x000fe2000bf06270 */
[----:B------:R-:W-:Y:S02]  /*15e0*/  CS2R R168, SRZ ;  /* 0x0000000000a87805 */ /* 0x000fe4000001ff00 */
[----:B------:R-:W-:Y:S02]  /*15f0*/  CS2R R104, SRZ ;  /* 0x0000000000687805 */ /* 0x000fe4000001ff00 */
[----:B------:R-:W-:Y:S02]  /*1600*/  CS2R R166, SRZ ;  /* 0x0000000000a67805 */ /* 0x000fe4000001ff00 */
[----:B------:R-:W-:Y:S02]  /*1610*/  CS2R R100, SRZ ;  /* 0x0000000000647805 */ /* 0x000fe4000001ff00 */
[----:B------:R-:W-:-:S02]  /*1620*/  CS2R R164, SRZ ;  /* 0x0000000000a47805 */ /* 0x000fc4000001ff00 */
[----:B------:R-:W-:Y:S02]  /*1630*/  PLOP3.LUT P1, PT, PT, PT, UP0, 0x80, 0x0 ;  /* 0x000000000000781c */ /* 0x000fe40003f2f008 */
        /* <DEDUP_REMOVED lines=35> */
[----:B------:R-:W-:-:S02]  /*1870*/  CS2R R28, SRZ ;  /* 0x00000000001c7805 */ /* 0x000fc4000001ff00 */
[----:B------:R-:W-:Y:S01]  /*1880*/  CS2R R24, SRZ ;  /* 0x0000000000187805 */ /* 0x000fe2000001ff00 */
[----:B------:R-:W-:Y:S06]  /*1890*/  @!P1 BRA `(.L_x_2093) ;  /* 0x000000e000909947 */ /* 0x000fec0003800000 */
[----:B------:R-:W0:Y:S01]  /*18a0*/  SHFL.IDX PT, R0, R222, RZ, 0x1f ;  /* 0x00001fffde007589 */ /* 0x000e2200000e0000 */
[----:B------:R-:W1:Y:S01]  /*18b0*/  S2UR UR7, SR_CgaCtaId ;  /* 0x00000000000779c3 */ /* 0x000e620000008800 */
[----:B------:R-:W-:Y:S01]  /*18c0*/  UMOV UR6, 0x400 ;  /* 0x0000040000067882 */ /* 0x000fe20000000000 */
[----:B0-----:R-:W-:Y:S01]  /*18d0*/  R2UR UR4, R0 ;  /* 0x00000000000472ca */ /* 0x001fe200000e0000 */
[----:B-1----:R-:W-:-:S04]  /*18e0*/  ULEA UR8, UR7, UR6, 0x18 ;  /* 0x0000000607087291 */ /* 0x002fc8000f8ec03f */
[----:B------:R-:W-:Y:S02]  /*18f0*/  UIADD3 UR6, UR8, 0x14400, URZ ;  /* 0x0001440008067890 */ /* 0x000fe4000fffe03f */
[----:B------:R-:W-:Y:S02]  /*1900*/  IMAD.U32 R17, RZ, RZ, UR8 ;  /* 0x00000008ff117e24 */ /* 0x000fe4000f8e00ff */
        /* <DEDUP_REMOVED lines=14> */
[----:B------:R-:W-:Y:S01]  /*19f0*/  IMAD.U32 R5, RZ, RZ, UR5 ;  /* 0x00000005ff057e24 */ /* 0x000fe2000f8e00ff */
[----:B------:R-:W-:Y:S01]  /*1a00*/  ULDC.64 UR4, c[0x4][0x1c0] ;  /* 0x0100700000047ab9 */ /* 0x000fe20000000a00 */
[----:B------:R-:W-:Y:S01]  /*1a10*/  MOV R10, UR6 ;  /* 0x00000006000a7c02 */ /* 0x000fe20008000f00 */
        /* <DEDUP_REMOVED lines=8> */
.L_x_2094:
[----:B------:R-:W-:Y:S02]  /*1aa0*/  R2UR UR7, R220 ;  /* 0x00000000dc0772ca */ /* 0x000fe400000e0000 */
[----:B------:R-:W-:Y:S02]  /*1ab0*/  R2UR UR6, R17 ;  /* 0x00000000110672ca */ /* 0x000fe400000e0000 */
[----:B------:R-:W-:-:S09]  /*1ac0*/  R2UR UR5, R224 ;  /* 0x00000000e00572ca */ /* 0x000fd200000e0000 */
[----:B------:R-:W-:-:S04]  /*1ad0*/  ULEA.HI UR4, UR7, UR7, URZ, 0x1 ;  /* 0x0000000707047291 */ /* 0x000fc8000f8f083f */
[----:B------:R-:W-:Y:S01]  /*1ae0*/  ULOP3.LUT UR4, UR4, 0xfffffffe, URZ, 0xc0, !UPT ;  /* 0xfffffffe04047892 */ /* 0x000fe2000f8ec03f */
[----:B------:R-:W-:-:S03]  /*1af0*/  MOV R2, UR5 ;  /* 0x0000000500027c02 */ /* 0x000fc60008000f00 */
[----:B------:R-:W-:Y:S01]  /*1b00*/  UIADD3 UR4, UR7, -UR4, URZ ;  /* 0x8000000407047290 */ /* 0x000fe2000fffe03f */
[----:B------:R-:W-:-:S05]  /*1b10*/  ISETP.NE.AND P0, PT, R2, 0x3, PT ;  /* 0x000000030200780c */ /* 0x000fca0003f05270 */
[----:B------:R-:W-:-:S05]  /*1b20*/  IMAD.U32 R0, RZ, RZ, UR4 ;  /* 0x00000004ff007e24 */ /* 0x000fca000f8e00ff */
[----:B------:R-:W-:-:S04]  /*1b30*/  SHF.L.U32 R0, R0, 0x1f, RZ ;  /* 0x0000001f00007819 */ /* 0x000fc800000006ff */
[----:B------:R-:W0:Y:S02]  /*1b40*/  SYNCS.PHASECHK.TRANS64.TRYWAIT P1, [UR6+0x38800], R0 ;  /* 0x03880000ff0075a7 */ /* 0x000e240008020146 */
[----:B0-----:R-:W-:Y:S05]  /*1b50*/  @!P1 BRA `(.L_x_2095) ;  /* 0x0000016400249947 */ /* 0x001fea0003800000 */
.L_x_2232:
[----:B------:R-:W-:Y:S05]  /*1b60*/  @!P0 BRA `(.L_x_2096) ;  /* 0x0000000000048947 */ /* 0x000fea0003800000 */
[----:B------:R-:W-:Y:S01]  /*1b70*/  BPT.TRAP 0x1 ;  /* 0x000000040000795c */ /* 0x000fe20000300000 */
.L_x_2096:
[----:B------:R-:W-:Y:S01]  /*1b80*/  R2UR UR5, R16 ;  /* 0x00000000100572ca */ /* 0x000fe200000e0000 */
[----:B0-----:R-:W-:Y:S01]  /*1b90*/  IMAD.U32 R0, RZ, RZ, UR60 ;  /* 0x0000003cff007e24 */ /* 0x001fe2000f8e00ff */
[----:B------:R-:W-:-:S11]  /*1ba0*/  R2UR UR4, R17 ;  /* 0x00000000110472ca */ /* 0x000fd600000e0000 */
[----:B------:R-:W-:Y:S02]  /*1bb0*/  IMAD.U32 R3, RZ, RZ, UR5 ;  /* 0x00000005ff037e24 */ /* 0x000fe4000f8e00ff */
[----:B------:R-:W-:-:S03]  /*1bc0*/  LEA R0, R0, UR4, 0x3 ;  /* 0x0000000400007c11 */ /* 0x000fc6000f8e18ff */
[----:B------:R-:W-:-:S04]  /*1bd0*/  SHF.L.U32 R3, R3, 0x1f, RZ ;  /* 0x0000001f03037819 */ /* 0x000fc800000006ff */
[----:B------:R0:W1:Y:S01]  /*1be0*/  SYNCS.PHASECHK.TRANS64.TRYWAIT P2, [R0+URZ+0x38830], R3 ;  /* 0x03883003000075a7 */ /* 0x000062000804017f */
[----:B------:R-:W-:Y:S05]  /*1bf0*/  @!P0 BRA `(.L_x_2097) ;  /* 0x0000000000048947 */ /* 0x000fea0003800000 */
[----:B------:R-:W-:Y:S01]  /*1c00*/  BPT.TRAP 0x1 ;  /* 0x000000040000795c */ /* 0x000fe20000300000 */
.L_x_2097:
[----:B------:R-:W2:Y:S01]  /*1c10*/  S2R R2, SR_TID.X ;  /* 0x0000000000027919 */ /* 0x000ea20000002100 */
[----:B------:R-:W-:Y:S01]  /*1c20*/  IMAD.MOV.U32 R151, RZ, RZ, RZ ;  /* 0x000000ffff977224 */ /* 0x000fe200078e00ff */
[----:B--2---:R-:W-:Y:S01]  /*1c30*/  LOP3.LUT P1, RZ, R2, 0x7f, RZ, 0xc0, !PT ;  /* 0x0000007f02ff7812 */ /* 0x004fe2000782c0ff */
[----:B-1----:R-:W-:-:S12]  /*1c40*/  @P2 BRA `(.L_x_2098) ;  /* 0x0000000000082947 */ /* 0x002fd80003800000 */
[----:B------:R-:W1:Y:S02]  /*1c50*/  SYNCS.PHASECHK.TRANS64.TRYWAIT P2, [R0+URZ+0x38830], R3 ;  /* 0x03883003000075a7 */ /* 0x000e64000804017f */
[----:B-1----:R-:W-:Y:S05]  /*1c60*/  @!P2 BRA `(.L_x_2099) ;  /* 0x0000016000fca947 */ /* 0x002fea0003800000 */
.L_x_2098:
        /* <DEDUP_REMOVED lines=15> */
[----:B01----:R-:W-:Y:S01]  /*1d60*/  @!P1 VIADD R0, R0, 0x38840 ;  /* 0x0003884000009836 */ /* 0x003fe20000000000 */
[----:B------:R-:W-:Y:S01]  /*1d70*/  UMOV UR16, UR20 ;  /* 0x0000001400107c82 */ /* 0x000fe20008000000 */
[----:B------:R-:W-:Y:S01]  /*1d80*/  UMOV UR17, UR21 ;  /* 0x0000001500117c82 */ /* 0x000fe20008000000 */
[----:B------:R-:W-:Y:S01]  /*1d90*/  USHF.R.U32.HI UR4, URZ, 0x4, UR4 ;  /* 0x000000043f047899 */ /* 0x000fe20008011604 */
[--C-:B------:R-:W-:Y:S01]  /*1da0*/  IMAD.MOV.U32 R150, RZ, RZ, R151.reuse ;  /* 0x000000ffff967224 */ /* 0x100fe200078e0097 */
[----:B------:R-:W-:Y:S01]  /*1db0*/  UMOV UR19, 0x40000040 ;  /* 0x4000004000137882 */ /* 0x000fe20000000000 */
[----:B------:R-:W-:Y:S01]  /*1dc0*/  UMOV UR23, 0x40000040 ;  /* 0x4000004000177882 */ /* 0x000fe20000000000 */
[----:B------:R-:W-:Y:S01]  /*1dd0*/  ULOP3.LUT UR4, UR4, 0x3fff, URZ, 0xc0, !UPT ;  /* 0x00003fff04047892 */ /* 0x000fe2000f8ec03f */
[----:B------:R-:W-:Y:S01]  /*1de0*/  @!P1 PRMT R0, RZ, 0x654, R0 ;  /* 0x00000654ff009816 */ /* 0x000fe20000000000 */
[----:B------:R-:W-:Y:S01]  /*1df0*/  UMOV UR27, 0x40000040 ;  /* 0x40000040001b7882 */ /* 0x000fe20000000000 */
[----:B------:R-:W-:Y:S01]  /*1e00*/  UMOV UR31, 0x40000040 ;  /* 0x40000040001f7882 */ /* 0x000fe20000000000 */
[----:B------:R-:W-:Y:S01]  /*1e10*/  ULOP3.LUT UR6, UR4, 0x10000, URZ, 0xfc, !UPT ;  /* 0x0001000004067892 */ /* 0x000fe2000f8efc3f */
[--C-:B------:R-:W-:Y:S01]  /*1e20*/  IMAD.MOV.U32 R149, RZ, RZ, R151.reuse ;  /* 0x000000ffff957224 */ /* 0x100fe200078e0097 */
[----:B------:R-:W-:Y:S01]  /*1e30*/  UMOV UR35, 0x40000040 ;  /* 0x4000004000237882 */ /* 0x000fe20000000000 */
[----:B------:R-:W-:Y:S01]  /*1e40*/  UMOV UR39, 0x40000040 ;  /* 0x4000004000277882 */ /* 0x000fe20000000000 */
[----:B------:R-:W-:Y:S01]  /*1e50*/  UIMAD UR4, UR60, 0xa00, UR6 ;  /* 0x00000a003c0478a4 */ /* 0x000fe2000f8e0206 */
[--C-:B------:R-:W-:Y:S01]  /*1e60*/  IMAD.MOV.U32 R148, RZ, RZ, R151.reuse ;  /* 0x000000ffff947224 */ /* 0x100fe200078e0097 */
[----:B------:R-:W-:Y:S01]  /*1e70*/  UMOV UR43, 0x40000040 ;  /* 0x40000040002b7882 */ /* 0x000fe20000000000 */
[----:B------:R-:W-:Y:S01]  /*1e80*/  IMAD.U32 R15, RZ, RZ, UR6 ;  /* 0x00000006ff0f7e24 */ /* 0x000fe2000f8e00ff */
[----:B------:R-:W-:Y:S01]  /*1e90*/  UIADD3 UR14, UR4, 0x100, URZ ;  /* 0x00000100040e7890 */ /* 0x000fe2000fffe03f */
[-C--:B------:R-:W-:Y:S01]  /*1ea0*/  MOV R147, R151.reuse ;  /* 0x0000009700937202 */ /* 0x080fe20000000f00 */
        /* <DEDUP_REMOVED lines=59> */
[----:B------:R-:W-:Y:S01]  /*2260*/  MOV R69, R151 ;  /* 0x0000009700457202 */ /* 0x000fe20000000f00 */
[--C-:B------:R-:W-:Y:S02]  /*2270*/  IMAD.MOV.U32 R120, RZ, RZ, R151.reuse ;  /* 0x000000ffff787224 */ /* 0x100fe400078e0097 */
        /* <DEDUP_REMOVED lines=251> */
[----:B------:R-:W-:Y:S02]  /*3230*/  R2UR UR19, R23 ;  /* 0x00000000171372ca */ /* 0x000fe400000e0000 */
[----:B------:R-:W-:-:S13]  /*3240*/  R2UR UR18, R22 ;  /* 0x00000000161272ca */ /* 0x000fda00000e0000 */
[----:B------:R-:W-:-:S04]  /*3250*/  IMAD.U32 R4, RZ, RZ, UR18 ;  /* 0x00000012ff047e24 */ /* 0x000fc8000f8e00ff */
[----:B------:R-:W-:Y:S01]  /*3260*/  IMAD R4, R4, 0x80, R215 ;  /* 0x0000008004047824 */ /* 0x000fe200078e02d7 */
        /* <DEDUP_REMOVED lines=257> */
[----:B------:R-:W-:Y:S01]  /*4280*/  R2UR UR12, R3 ;  /* 0x00000000030c72ca */ /* 0x000fe200000e0000 */
[----:B------:R-:W-:Y:S01]  /*4290*/  UIADD3 UR15, UR61, -0x2, URZ ;  /* 0xfffffffe3d0f7890 */ /* 0x000fe2000fffe03f */
[----:B------:R-:W-:-:S05]  /*42a0*/  R2UR UR13, R2 ;  /* 0x00000000020d72ca */ /* 0x000fca00000e0000 */
[----:B------:R-:W-:Y:S01]  /*42b0*/  MOV R227, UR15 ;  /* 0x0000000f00e37c02 */ /* 0x000fe20008000f00 */
        /* <DEDUP_REMOVED lines=11> */
[----:B------:R-:W-:Y:S01]  /*4370*/  UIMAD UR5, UR61, -0x50, UR19 ;  /* 0xffffffb03d0578a4 */ /* 0x000fe2000f8e0213 */
[----:B------:R-:W-:-:S03]  /*4380*/  UMOV UR7, 0x40000040 ;  /* 0x4000004000077882 */ /* 0x000fc60000000000 */
[----:B------:R-:W-:Y:S02]  /*4390*/  UIADD3 UR11, -UR22, 0x51, UR5 ;  /* 0x00000051160b7890 */ /* 0x000fe4000fffe105 */
[----:B------:R-:W-:-:S03]  /*43a0*/  UIADD3 UR14, UR5, 0x50, URZ ;  /* 0x00000050050e7890 */ /* 0x000fc6000fffe03f */
[----:B------:R-:W-:Y:S01]  /*43b0*/  UMOV UR5, UR27 ;  /* 0x0000001b00057c82 */ /* 0x000fe20008000000 */
[----:B------:R-:W-:Y:S02]  /*43c0*/  IMAD.U32 R3, RZ, RZ, UR11 ;  /* 0x0000000bff037e24 */ /* 0x000fe4000f8e00ff */
[----:B------:R-:W-:Y:S02]  /*43d0*/  IMAD.U32 R5, RZ, RZ, UR14 ;  /* 0x0000000eff057e24 */ /* 0x000fe4000f8e00ff */
        /* <DEDUP_REMOVED lines=43> */
[----:B0-----:R-:W-:Y:S02]  /*4690*/  FSEL R58, R58, -INF , P2 ;  /* 0xff8000003a3a7808 */ /* 0x001fe40001000000 */
[----:B------:R-:W-:-:S05]  /*46a0*/  ISETP.GT.AND P2, PT, R5, 0x9, PT ;  /* 0x000000090500780c */ /* 0x000fca0003f44270 */
[----:B------:R-:W0:Y:S01]  /*46b0*/  MUFU.TANH R63, R63 ;  /* 0x0000003f003f7308 */ /* 0x000e220000002400 */
        /* <DEDUP_REMOVED lines=8> */
[----:B0-----:R-:W-:Y:S02]  /*4740*/  FSEL R63, R63, -INF , P2 ;  /* 0xff8000003f3f7808 */ /* 0x001fe40001000000 */
[----:B------:R-:W-:Y:S02]  /*4750*/  ISETP.GT.AND P2, PT, R5, 0x11, PT ;  /* 0x000000110500780c */ /* 0x000fe40003f44270 */
[----:B------:R-:W-:-:S03]  /*4760*/  FMNMX.FTZ R21, R63, R14, !PT ;  /* 0x0000000e3f157209 */ /* 0x000fc60007810000 */
[----:B------:R-:W0:Y:S01]  /*4770*/  MUFU.TANH R60, R60 ;  /* 0x0000003c003c7308 */ /* 0x000e220000002400 */
        /* <DEDUP_REMOVED lines=16> */
[----:B------:R-:W-:Y:S01]  /*4880*/  FMUL.FTZ R53, R53, UR10 ;  /* 0x0000000a35357c20 */ /* 0x000fe20008410000 */
[----:B------:R-:W2:Y:S01]  /*4890*/  MUFU.TANH R51, R51 ;  /* 0x0000003300337308 */ /* 0x000ea20000002400 */
[----:B0-----:R-:W-:-:S02]  /*48a0*/  FSEL R60, R60, -INF , P4 ;  /* 0xff8000003c3c7808 */ /* 0x001fc40002000000 */
[----:B------:R-:W-:-:S05]  /*48b0*/  ISETP.GT.AND P4, PT, R2, 0x19, PT ;  /* 0x000000190200780c */ /* 0x000fca0003f84270 */
[----:B------:R-:W0:Y:S01]  /*48c0*/  MUFU.TANH R54, R54 ;  /* 0x0000003600367308 */ /* 0x000e220000002400 */
[----:B-1----:R-:W-:Y:S02]  /*48d0*/  FSEL R50, R50, -INF , P3 ;  /* 0xff80000032327808 */ /* 0x002fe40001800000 */
[----:B------:R-:W-:Y:S02]  /*48e0*/  ISETP.GT.AND P3, PT, R5, 0x18, PT ;  /* 0x000000180500780c */ /* 0x000fe40003f64270 */
[----:B------:R-:W-:-:S03]  /*48f0*/  FMNMX.FTZ R14, R50, R21, !PT ;  /* 0x00000015320e7209 */ /* 0x000fc60007810000 */
[----:B------:R-:W1:Y:S01]  /*4900*/  MUFU.TANH R55, R55 ;  /* 0x0000003700377308 */ /* 0x000e620000002400 */
[----:B--2---:R-:W-:Y:S02]  /*4910*/  FSEL R51, R51, -INF , P2 ;  /* 0xff80000033337808 */ /* 0x004fe40001000000 */
[----:B------:R-:W-:Y:S02]  /*4920*/  ISETP.GT.AND P2, PT, R5, 0x19, PT ;  /* 0x000000190500780c */ /* 0x000fe40003f44270 */
[----:B------:R-:W-:-:S03]  /*4930*/  FMNMX.FTZ R21, R51, R14, !PT ;  /* 0x0000000e33157209 */ /* 0x000fc60007810000 */
[----:B------:R-:W2:Y:S01]  /*4940*/  MUFU.TANH R61, R61 ;  /* 0x0000003d003d7308 */ /* 0x000ea20000002400 */
[----:B0-----:R-:W-:Y:S02]  /*4950*/  FSEL R54, R54, -INF , P3 ;  /* 0xff80000036367808 */ /* 0x001fe40001800000 */
[----:B------:R-:W-:Y:S02]  /*4960*/  ISETP.GT.AND P3, PT, R5, 0x20, PT ;  /* 0x000000200500780c */ /* 0x000fe40003f64270 */
[----:B------:R-:W-:-:S03]  /*4970*/  FMNMX.FTZ R14, R54, R21, !PT ;  /* 0x00000015360e7209 */ /* 0x000fc60007810000 */
[----:B------:R-:W-:Y:S01]  /*4980*/  MUFU.TANH R48, R48 ;  /* 0x0000003000307308 */ /* 0x000fe20000002400 */
[----:B-1----:R-:W-:Y:S02]  /*4990*/  FSEL R55, R55, -INF , P2 ;  /* 0xff80000037377808 */ /* 0x002fe40001000000 */
[----:B------:R-:W-:Y:S02]  /*49a0*/  ISETP.GT.AND P2, PT, R5, 0x21, PT ;  /* 0x000000210500780c */ /* 0x000fe40003f44270 */
[----:B------:R-:W-:-:S03]  /*49b0*/  FMNMX.FTZ R21, R55, R14, !PT ;  /* 0x0000000e37157209 */ /* 0x000fc60007810000 */
[----:B------:R-:W-:Y:S01]  /*49c0*/  MUFU.TANH R49, R49 ;  /* 0x0000003100317308 */ /* 0x000fe20000002400 */
[----:B--2---:R-:W-:Y:S01]  /*49d0*/  FSEL R61, R61, -INF , P5 ;  /* 0xff8000003d3d7808 */ /* 0x004fe20002800000 */
[----:B------:R-:W-:Y:S02]  /*49e0*/  WARPGROUP.DEPBAR.LE gsb0, 0x0 ;  /* 0x00008000000079c5 */ /* 0x000fe40000010000 */
[----:B------:R-:W-:Y:S01]  /*49f0*/  WARPGROUP.ARRIVE ;  /* 0x00000000000079c5 */ /* 0x000fe20000000000 */
[----:B------:R-:W-:Y:S01]  /*4a00*/  FMUL.FTZ R42, R42, UR10 ;  /* 0x0000000a2a2a7c20 */ /* 0x000fe20008410000 */
[----:B------:R-:W-:Y:S01]  /*4a10*/  FMUL.FTZ R43, R43, UR10 ;  /* 0x0000000a2b2b7c20 */ /* 0x000fe20008410000 */
[----:B------:R-:W-:Y:S01]  /*4a20*/  FMUL.FTZ R46, R46, UR10 ;  /* 0x0000000a2e2e7c20 */ /* 0x000fe20008410000 */
[----:B------:R-:W-:Y:S01]  /*4a30*/  FMUL.FTZ R47, R47, UR10 ;  /* 0x0000000a2f2f7c20 */ /* 0x000fe20008410000 */
[----:B------:R-:W0:Y:S01]  /*4a40*/  MUFU.TANH R52, R52 ;  /* 0x0000003400347308 */ /* 0x000e220000002400 */
[----:B------:R-:W-:Y:S01]  /*4a50*/  HGMMA.64x16x16.F32.BF16 R32, gdesc[UR56], R32, gsb0 ;  /* 0x00200000382079f0 */ /* 0x000fe20008001820 */
[----:B------:R-:W-:Y:S01]  /*4a60*/  FMUL.FTZ R40, R40, UR10 ;  /* 0x0000000a28287c20 */ /* 0x000fe20008410000 */
[----:B------:R-:W-:Y:S01]  /*4a70*/  FMUL.FTZ R41, R41, UR10 ;  /* 0x0000000a29297c20 */ /* 0x000fe20008410000 */
[----:B------:R-:W-:Y:S01]  /*4a80*/  FMUL.FTZ R44, R44, UR10 ;  /* 0x0000000a2c2c7c20 */ /* 0x000fe20008410000 */
[----:B------:R-:W-:Y:S01]  /*4a90*/  ISETP.GT.AND P5, PT, R2, 0x18, PT ;  /* 0x000000180200780c */ /* 0x000fe20003fa4270 */
[----:B------:R-:W-:-:S02]  /*4aa0*/  FMUL.FTZ R45, R45, UR10 ;  /* 0x0000000a2d2d7c20 */ /* 0x000fc40008410000 */
[----:B------:R-:W1:Y:S08]  /*4ab0*/  MUFU.TANH R42, R42 ;  /* 0x0000002a002a7308 */ /* 0x000e700000002400 */
[----:B------:R-:W2:Y:S01]  /*4ac0*/  MUFU.TANH R43, R43 ;  /* 0x0000002b002b7308 */ /* 0x000ea20000002400 */
[----:B0-----:R-:W-:-:S07]  /*4ad0*/  FSEL R52, R52, -INF , P5 ;  /* 0xff80000034347808 */ /* 0x001fce0002800000 */
        /* <DEDUP_REMOVED lines=23> */
[----:B------:R-:W0:Y:S01]  /*4c50*/  MUFU.TANH R34, R34 ;  /* 0x0000002200227308 */ /* 0x000e220000002400 */
[----:B------:R-:W-:Y:S01]  /*4c60*/  ULDC UR5, c[0x0][0x988] ;  /* 0x0002620000057ab9 */ /* 0x000fe20000000800 */
[----:B------:R-:W-:Y:S01]  /*4c70*/  FMUL.FTZ R32, R32, UR10 ;  /* 0x0000000a20207c20 */ /* 0x000fe20008410000 */
[----:B--2---:R-:W-:Y:S01]  /*4c80*/  FSEL R53, R53, -INF , P4 ;  /* 0xff80000035357808 */ /* 0x004fe20002000000 */
[----:B------:R-:W-:Y:S01]  /*4c90*/  FMUL.FTZ R33, R33, UR10 ;  /* 0x0000000a21217c20 */ /* 0x000fe20008410000 */
[----:B------:R-:W-:Y:S01]  /*4ca0*/  FMUL.FTZ R36, R36, UR10 ;  /* 0x0000000a24247c20 */ /* 0x000fe20008410000 */
[----:B------:R-:W-:Y:S01]  /*4cb0*/  FMUL.FTZ R37, R37, UR10 ;  /* 0x0000000a25257c20 */ /* 0x000fe20008410000 */
[----:B------:R-:W-:Y:S01]  /*4cc0*/  UIADD3 UR4, UR19, -UR22, URZ ;  /* 0x8000001613047290 */ /* 0x000fe2000fffe03f */
[----:B------:R-:W1:Y:S03]  /*4cd0*/  MUFU.TANH R35, R35 ;  /* 0x0000002300237308 */ /* 0x000e660000002400 */
[----:B------:R-:W-:-:S04]  /*4ce0*/  ULEA UR4, UR18, UR4, 0x7 ;  /* 0x0000000412047291 */ /* 0x000fc8000f8e383f */
[----:B------:R-:W-:Y:S01]  /*4cf0*/  UIMAD.WIDE UR6, UR4, 0x66666667, URZ ;  /* 0x66666667040678a5 */ /* 0x000fe2000f8e023f */
[----:B------:R-:W2:Y:S01]  /*4d00*/  MUFU.TANH R38, R38 ;  /* 0x0000002600267308 */ /* 0x000ea20000002400 */
[----:B0-----:R-:W-:Y:S02]  /*4d10*/  FSEL R34, R34, -INF , P3 ;  /* 0xff80000022227808 */ /* 0x001fe40001800000 */
[----:B------:R-:W-:Y:S01]  /*4d20*/  ISETP.GT.AND P3, PT, R5, 0x38, PT ;  /* 0x000000380500780c */ /* 0x000fe20003f64270 */
[----:B------:R-:W-:Y:S01]  /*4d30*/  USHF.R.U32.HI UR4, URZ, 0x1f, UR7 ;  /* 0x0000001f3f047899 */ /* 0x000fe20008011607 */
[----:B------:R-:W-:-:S03]  /*4d40*/  FMNMX.FTZ R14, R34, R21, !PT ;  /* 0x00000015220e7209 */ /* 0x000fc60007810000 */
[----:B------:R-:W0:Y:S01]  /*4d50*/  MUFU.TANH R39, R39 ;  /* 0x0000002700277308 */ /* 0x000e220000002400 */
[----:B-1----:R-:W-:Y:S01]  /*4d60*/  FSEL R35, R35, -INF , P2 ;  /* 0xff80000023237808 */ /* 0x002fe20001000000 */
[----:B------:R-:W-:Y:S01]  /*4d70*/  ULEA.HI.SX32 UR4, UR7, UR4, 0x1b ;  /* 0x0000000407047291 */ /* 0x000fe2000f8fda3f */
[----:B------:R-:W-:Y:S02]  /*4d80*/  ISETP.GT.AND P2, PT, R5, 0x39, PT ;  /* 0x000000390500780c */ /* 0x000fe40003f44270 */
[----:B------:R-:W-:Y:S01]  /*4d90*/  FMNMX.FTZ R21, R35, R14, !PT ;  /* 0x0000000e23157209 */ /* 0x000fe20007810000 */
[----:B------:R-:W-:Y:S02]  /*4da0*/  UISETP.LT.AND UP0, UPT, URZ, UR4, UPT ;  /* 0x000000043f00728c */ /* 0x000fe4000bf01270 */
[----:B------:R-:W-:Y:S01]  /*4db0*/  MUFU.TANH R41, R41 ;  /* 0x0000002900297308 */ /* 0x000fe20000002400 */
[----:B--2---:R-:W-:Y:S02]  /*4dc0*/  FSEL R38, R38, -INF , P3 ;  /* 0xff80000026267808 */ /* 0x004fe40001800000 */
[----:B------:R-:W-:-:S02]  /*4dd0*/  ISETP.GT.AND P3, PT, R5, 0x40, PT ;  /* 0x000000400500780c */ /* 0x000fc40003f64270 */
[----:B------:R-:W-:-:S03]  /*4de0*/  FMNMX.FTZ R14, R38, R21, !PT ;  /* 0x00000015260e7209 */ /* 0x000fc60007810000 */
[----:B------:R-:W-:Y:S01]  /*4df0*/  MUFU.TANH R44, R44 ;  /* 0x0000002c002c7308 */ /* 0x000fe20000002400 */
[----:B0-----:R-:W-:Y:S02]  /*4e00*/  FSEL R39, R39, -INF , P2 ;  /* 0xff80000027277808 */ /* 0x001fe40001000000 */
        /* <DEDUP_REMOVED lines=13> */
[----:B------:R0:W-:Y:S01]  /*4ee0*/  @!P1 SYNCS.ARRIVE.TRANS64.RED.A1T0 RZ, [R0+URZ], RZ ;  /* 0x000000ff00ff99a7 */ /* 0x0001e2000810043f */
[----:B------:R-:W-:-:S02]  /*4ef0*/  USEL UR10, URZ, UR4, !UP0 ;  /* 0x000000043f0a7287 */ /* 0x000fc4000c000000 */
[----:B------:R-:W1:Y:S02]  /*4f00*/  MUFU.TANH R26, R26 ;  /* 0x0000001a001a7308 */ /* 0x000e640000002400 */
[----:B------:R-:W-:Y:S02]  /*4f10*/  UISETP.GE.AND UP0, UPT, UR15, UR10, UPT ;  /* 0x0000000a0f00728c */ /* 0x000fe4000bf06270 */
[----:B------:R-:W-:-:S04]  /*4f20*/  IMAD.U32 R226, RZ, RZ, UR10 ;  /* 0x0000000affe27e24 */ /* 0x000fc8000f8e00ff */
[----:B------:R-:W2:Y:S08]  /*4f30*/  MUFU.TANH R27, R27 ;  /* 0x0000001b001b7308 */ /* 0x000eb00000002400 */
[----:B------:R-:W3:Y:S01]  /*4f40*/  MUFU.TANH R30, R30 ;  /* 0x0000001e001e7308 */ /* 0x000ee20000002400 */
[----:B-1----:R-:W-:Y:S02]  /*4f50*/  FSEL R26, R26, -INF , P3 ;  /* 0xff8000001a1a7808 */ /* 0x002fe40001800000 */
[----:B------:R-:W-:-:S02]  /*4f60*/  ISETP.GT.AND P3, PT, R5, 0x48, PT ;  /* 0x000000480500780c */ /* 0x000fc40003f64270 */
[----:B------:R-:W-:-:S03]  /*4f70*/  FMNMX.FTZ R14, R26, R21, !PT ;  /* 0x000000151a0e7209 */ /* 0x000fc60007810000 */
[----:B------:R-:W1:Y:S01]  /*4f80*/  MUFU.TANH R31, R31 ;  /* 0x0000001f001f7308 */ /* 0x000e620000002400 */
[----:B--2---:R-:W-:Y:S02]  /*4f90*/  FSEL R27, R27, -INF , P2 ;  /* 0xff8000001b1b7808 */ /* 0x004fe40001000000 */
[----:B------:R-:W-:Y:S02]  /*4fa0*/  ISETP.GT.AND P2, PT, R5, 0x49, PT ;  /* 0x000000490500780c */ /* 0x000fe40003f44270 */
[----:B------:R-:W-:-:S03]  /*4fb0*/  FMNMX.FTZ R5, R27, R14, !PT ;  /* 0x0000000e1b057209 */ /* 0x000fc60007810000 */
[----:B------:R-:W-:Y:S01]  /*4fc0*/  MUFU.TANH R33, R33 ;  /* 0x0000002100217308 */ /* 0x000fe20000002400 */
[----:B---3--:R-:W-:Y:S02]  /*4fd0*/  FSEL R30, R30, -INF , P3 ;  /* 0xff8000001e1e7808 */ /* 0x008fe40001800000 */
[----:B------:R-:W-:Y:S02]  /*4fe0*/  ISETP.GT.AND P3, PT, R2, 0x1, PT ;  /* 0x000000010200780c */ /* 0x000fe40003f64270 */
[----:B------:R-:W-:Y:S02]  /*4ff0*/  FMNMX.FTZ R14, R30, R5, !PT ;  /* 0x000000051e0e7209 */ /* 0x000fe40007810000 */
[----:B------:R-:W-:Y:S01]  /*5000*/  FSEL R57, R57, -INF , P3 ;  /* 0xff80000039397808 */ /* 0x000fe20001800000 */
[----:B------:R-:W2:Y:S01]  /*5010*/  MUFU.TANH R36, R36 ;  /* 0x0000002400247308 */ /* 0x000ea20000002400 */
[----:B-1----:R-:W-:Y:S02]  /*5020*/  FSEL R31, R31, -INF , P2 ;  /* 0xff8000001f1f7808 */ /* 0x002fe40001000000 */
[----:B------:R-:W-:-:S02]  /*5030*/  ISETP.GT.AND P2, PT, R2, RZ, PT ;  /* 0x000000ff0200720c */ /* 0x000fc40003f44270 */
[----:B------:R-:W-:Y:S02]  /*5040*/  FMNMX.FTZ R14, R31, R14, !PT ;  /* 0x0000000e1f0e7209 */ /* 0x000fe40007810000 */
[----:B------:R-:W-:Y:S01]  /*5050*/  FSEL R56, R56, -INF , P2 ;  /* 0xff80000038387808 */ /* 0x000fe20001000000 */
[----:B------:R-:W-:Y:S01]  /*5060*/  MUFU.TANH R37, R37 ;  /* 0x0000002500257308 */ /* 0x000fe20000002400 */
[C---:B------:R-:W-:Y:S01]  /*5070*/  ISETP.GT.AND P2, PT, R2.reuse, 0x10, PT ;  /* 0x000000100200780c */ /* 0x040fe20003f44270 */
[----:B------:R-:W1:Y:S01]  /*5080*/  SHFL.BFLY PT, R5, R14, 0x2, 0x1f ;  /* 0x0c401f000e057f89 */ /* 0x000e6200000e0000 */
[----:B------:R-:W-:Y:S02]  /*5090*/  ISETP.GT.AND P3, PT, R2, 0x11, PT ;  /* 0x000000110200780c */ /* 0x000fe40003f64270 */
[----:B------:R-:W-:Y:S02]  /*50a0*/  FSEL R48, R48, -INF , P2 ;  /* 0xff80000030307808 */ /* 0x000fe40001000000 */
[----:B------:R-:W-:Y:S01]  /*50b0*/  FSEL R49, R49, -INF , P3 ;  /* 0xff80000031317808 */ /* 0x000fe20001800000 */
[----:B------:R-:W3:Y:S01]  /*50c0*/  MUFU.TANH R24, R24 ;  /* 0x0000001800187308 */ /* 0x000ee20000002400 */
[----:B------:R-:W-:-:S04]  /*50d0*/  ISETP.GT.AND P2, PT, R2, 0x20, PT ;  /* 0x000000200200780c */ /* 0x000fc80003f44270 */
[----:B------:R-:W-:Y:S02]  /*50e0*/  FSEL R40, R40, -INF , P2 ;  /* 0xff80000028287808 */ /* 0x000fe40001000000 */
[----:B------:R-:W-:Y:S01]  /*50f0*/  ISETP.GT.AND P2, PT, R2, 0x28, PT ;  /* 0x000000280200780c */ /* 0x000fe20003f44270 */
[----:B------:R-:W-:Y:S03]  /*5100*/  MUFU.TANH R25, R25 ;  /* 0x0000001900197308 */ /* 0x000fe60000002400 */
[----:B------:R-:W-:Y:S02]  /*5110*/  FSEL R44, R44, -INF , P2 ;  /* 0xff8000002c2c7808 */ /* 0x000fe40001000000 */
[----:B------:R-:W-:-:S03]  /*5120*/  ISETP.GT.AND P2, PT, R2, 0x30, PT ;  /* 0x000000300200780c */ /* 0x000fc60003f44270 */
[----:B------:R-:W4:Y:S01]  /*5130*/  MUFU.TANH R28, R28 ;  /* 0x0000001c001c7308 */ /* 0x000f220000002400 */
[----:B------:R-:W-:Y:S02]  /*5140*/  FSEL R32, R32, -INF , P2 ;  /* 0xff80000020207808 */ /* 0x000fe40001000000 */
[----:B-1----:R-:W-:Y:S02]  /*5150*/  FMNMX.FTZ R5, R14, R5, !PT ;  /* 0x000000050e057209 */ /* 0x002fe40007810000 */
[----:B------:R-:W-:-:S03]  /*5160*/  ISETP.GT.AND P2, PT, R2, 0x38, PT ;  /* 0x000000380200780c */ /* 0x000fc60003f44270 */
[----:B------:R-:W1:Y:S01]  /*5170*/  SHFL.BFLY PT, R14, R5, 0x1, 0x1f ;  /* 0x0c201f00050e7f89 */ /* 0x000e6200000e0000 */
[----:B--2---:R-:W-:Y:S01]  /*5180*/  FSEL R36, R36, -INF , P2 ;  /* 0xff80000024247808 */ /* 0x004fe20001000000 */
[----:B------:R-:W2:Y:S01]  /*5190*/  MUFU.TANH R29, R29 ;  /* 0x0000001d001d7308 */ /* 0x000ea20000002400 */
[----:B------:R-:W-:-:S04]  /*51a0*/  ISETP.GT.AND P2, PT, R2, 0x40, PT ;  /* 0x000000400200780c */ /* 0x000fc80003f44270 */
[----:B---3--:R-:W-:Y:S02]  /*51b0*/  FSEL R24, R24, -INF , P2 ;  /* 0xff80000018187808 */ /* 0x008fe40001000000 */
[----:B------:R-:W-:-:S04]  /*51c0*/  ISETP.GT.AND P2, PT, R2, 0x48, PT ;  /* 0x000000480200780c */ /* 0x000fc80003f44270 */
[----:B----4-:R-:W-:Y:S02]  /*51d0*/  FSEL R28, R28, -INF , P2 ;  /* 0xff8000001c1c7808 */ /* 0x010fe40001000000 */
[----:B-1----:R-:W-:Y:S02]  /*51e0*/  FMNMX.FTZ R3, R5, R14, !PT ;  /* 0x0000000e05037209 */ /* 0x002fe40007810000 */
        /* <DEDUP_REMOVED lines=22> */
[----:B------:R-:W1:Y:S01]  /*5350*/  MUFU.EX2 R59, R59 ;  /* 0x0000003b003b7308 */ /* 0x000e620000000800 */
        /* <DEDUP_REMOVED lines=15> */
[----:B------:R-:W3:Y:S01]  /*5450*/  MUFU.EX2 R63, R63 ;  /* 0x0000003f003f7308 */ /* 0x000ee20000000800 */
        /* <DEDUP_REMOVED lines=12> */
[----:B--2---:R-:W-:Y:S01]  /*5520*/  FSEL R29, R29, -INF , P3 ;  /* 0xff8000001d1d7808 */ /* 0x004fe20001800000 */
[--C-:B------:R-:W-:Y:S01]  /*5530*/  FFMA.FTZ R27, R27, UR5, -R14.reuse ;  /* 0x000000051b1b7c23 */ /* 0x100fe2000801080e */
[----:B------:R-:W-:Y:S01]  /*5540*/  FMNMX.FTZ R4, R24, R5, !PT ;  /* 0x0000000518047209 */ /* 0x000fe20007810000 */
[--C-:B------:R-:W-:Y:S01]  /*5550*/  FFMA.FTZ R30, R30, UR5, -R14.reuse ;  /* 0x000000051e1e7c23 */ /* 0x100fe2000801080e */
[----:B------:R-:W2:Y:S01]  /*5560*/  MUFU.EX2 R51, R51 ;  /* 0x0000003300337308 */ /* 0x000ea20000000800 */
[----:B------:R-:W-:Y:S01]  /*5570*/  FFMA.FTZ R14, R31, UR5, -R14 ;  /* 0x000000051f0e7c23 */ /* 0x000fe2000801080e */
[----:B------:R-:W-:Y:S01]  /*5580*/  FMNMX.FTZ R5, R25, R4, !PT ;  /* 0x0000000419057209 */ /* 0x000fe20007810000 */
[----:B------:R-:W-:Y:S01]  /*5590*/  IMAD.MOV.U32 R31, RZ, RZ, R151 ;  /* 0x000000ffff1f7224 */ /* 0x000fe200078e0097 */
[----:B-1----:R-:W-:-:S02]  /*55a0*/  F2FP.BF16.F32.PACK_AB R209, R59, R58 ;  /* 0x0000003a3bd1723e */ /* 0x002fc400000010ff */
[----:B------:R-:W-:Y:S02]  /*55b0*/  FMNMX.FTZ R2, R28, R5, !PT ;  /* 0x000000051c027209 */ /* 0x000fe40007810000 */
[----:B------:R-:W-:Y:S01]  /*55c0*/  MUFU.EX2 R54, R54 ;  /* 0x0000003600367308 */ /* 0x000fe20000000800 */
[----:B---3--:R-:W-:Y:S02]  /*55d0*/  F2FP.BF16.F32.PACK_AB R211, R63, R62 ;  /* 0x0000003e3fd3723e */ /* 0x008fe400000010ff */
[----:B------:R-:W-:-:S05]  /*55e0*/  FMNMX.FTZ R2, R29, R2, !PT ;  /* 0x000000021d027209 */ /* 0x000fca0007810000 */
[----:B------:R-:W1:Y:S01]  /*55f0*/  SHFL.BFLY PT, R5, R2, 0x2, 0x1f ;  /* 0x0c401f0002057f89 */ /* 0x000e6200000e0000 */
[----:B------:R-:W-:Y:S01]  /*5600*/  MUFU.EX2 R195, R14 ;  /* 0x0000000e00c37308 */ /* 0x000fe20000000800 */
[----:B--2---:R-:W-:-:S07]  /*5610*/  F2FP.BF16.F32.PACK_AB R205, R51, R50 ;  /* 0x0000003233cd723e */ /* 0x004fce00000010ff */
[----:B------:R-:W2:Y:S08]  /*5620*/  MUFU.EX2 R55, R55 ;  /* 0x0000003700377308 */ /* 0x000eb00000000800 */
[----:B------:R-:W-:Y:S01]  /*5630*/  MUFU.EX2 R42, R42 ;  /* 0x0000002a002a7308 */ /* 0x000fe20000000800 */
[----:B-1----:R-:W-:-:S07]  /*5640*/  FMNMX.FTZ R5, R2, R5, !PT ;  /* 0x0000000502057209 */ /* 0x002fce0007810000 */
[----:B------:R-:W1:Y:S01]  /*5650*/  MUFU.EX2 R43, R43 ;  /* 0x0000002b002b7308 */ /* 0x000e620000000800 */
[----:B--2---:R-:W-:Y:S01]  /*5660*/  F2FP.BF16.F32.PACK_AB R207, R55, R54 ;  /* 0x0000003637cf723e */ /* 0x004fe200000010ff */
[----:B------:R-:W2:Y:S06]  /*5670*/  SHFL.BFLY PT, R4, R5, 0x1, 0x1f ;  /* 0x0c201f0005047f89 */ /* 0x000eac00000e0000 */
[----:B------:R-:W-:Y:S08]  /*5680*/  MUFU.EX2 R46, R46 ;  /* 0x0000002e002e7308 */ /* 0x000ff00000000800 */
[----:B------:R-:W3:Y:S01]  /*5690*/  MUFU.EX2 R47, R47 ;  /* 0x0000002f002f7308 */ /* 0x000ee20000000800 */
[----:B-1----:R-:W-:-:S07]  /*56a0*/  F2FP.BF16.F32.PACK_AB R201, R43, R42 ;  /* 0x0000002a2bc9723e */ /* 0x002fce00000010ff */
[----:B------:R-:W-:Y:S01]  /*56b0*/  MUFU.EX2 R34, R34 ;  /* 0x0000002200227308 */ /* 0x000fe20000000800 */
[----:B--2---:R-:W-:Y:S01]  /*56c0*/  FMNMX.FTZ R4, R5, R4, !PT ;  /* 0x0000000405047209 */ /* 0x004fe20007810000 */
[----:B------:R-:W-:Y:S01]  /*56d0*/  FADD.FTZ R5, R58, R59 ;  /* 0x0000003b3a057221 */ /* 0x000fe20000010000 */
[----:B------:R-:W-:Y:S01]  /*56e0*/  IMAD.MOV.U32 R59, RZ, RZ, R151 ;  /* 0x000000ffff3b7224 */ /* 0x000fe200078e0097 */
[----:B------:R-:W-:-:S04]  /*56f0*/  MOV R58, R151 ;  /* 0x00000097003a7202 */ /* 0x000fc80000000f00 */
[----:B------:R-:W1:Y:S01]  /*5700*/  MUFU.EX2 R35, R35 ;  /* 0x0000002300237308 */ /* 0x000e620000000800 */
[C---:B------:R-:W-:Y:S01]  /*5710*/  FMUL.FTZ R2, R4.reuse, UR5 ;  /* 0x0000000504027c20 */ /* 0x040fe20008410000 */
[----:B------:R-:W-:Y:S01]  /*5720*/  FSETP.NEU.FTZ.AND P2, PT, R4, -INF , PT ;  /* 0xff8000000400780b */ /* 0x000fe20003f5d000 */
[----:B------:R-:W-:Y:S01]  /*5730*/  FADD.FTZ R14, R62, R5 ;  /* 0x000000053e0e7221 */ /* 0x000fe20000010000 */
[----:B---3--:R-:W-:Y:S01]  /*5740*/  F2FP.BF16.F32.PACK_AB R203, R47, R46 ;  /* 0x0000002e2fcb723e */ /* 0x008fe200000010ff */
[----:B------:R-:W-:Y:S01]  /*5750*/  IMAD.MOV.U32 R62, RZ, RZ, R151 ;  /* 0x000000ffff3e7224 */ /* 0x000fe200078e0097 */
[----:B------:R-:W-:Y:S01]  /*5760*/  FSEL R2, R2, RZ, P2 ;  /* 0x000000ff02027208 */ /* 0x000fe20001000000 */
[----:B------:R-:W-:Y:S01]  /*5770*/  FADD.FTZ R5, R63, R14 ;  /* 0x0000000e3f057221 */ /* 0x000fe20000010000 */
[----:B------:R-:W-:Y:S01]  /*5780*/  MUFU.EX2 R38, R38 ;  /* 0x0000002600267308 */ /* 0x000fe20000000800 */
[----:B------:R-:W-:Y:S02]  /*5790*/  PLOP3.LUT P2, PT, PT, PT, UP0, 0x80, 0x0 ;  /* 0x000000000000781c */ /* 0x000fe40003f4f008 */
[--C-:B------:R-:W-:Y:S01]  /*57a0*/  FFMA.FTZ R56, R56, UR5, -R2.reuse ;  /* 0x0000000538387c23 */ /* 0x100fe20008010802 */
[--C-:B------:R-:W-:Y:S01]  /*57b0*/  FFMA.FTZ R57, R57, UR5, -R2.reuse ;  /* 0x0000000539397c23 */ /* 0x100fe20008010802 */
[--C-:B------:R-:W-:Y:S01]  /*57c0*/  FFMA.FTZ R60, R60, UR5, -R2.reuse ;  /* 0x000000053c3c7c23 */ /* 0x100fe20008010802 */
[--C-:B------:R-:W-:Y:S01]  /*57d0*/  FFMA.FTZ R61, R61, UR5, -R2.reuse ;  /* 0x000000053d3d7c23 */ /* 0x100fe20008010802 */
[--C-:B------:R-:W-:Y:S01]  /*57e0*/  FFMA.FTZ R48, R48, UR5, -R2.reuse ;  /* 0x0000000530307c23 */ /* 0x100fe20008010802 */
[--C-:B------:R-:W-:Y:S01]  /*57f0*/  FFMA.FTZ R49, R49, UR5, -R2.reuse ;  /* 0x0000000531317c23 */ /* 0x100fe20008010802 */
[----:B------:R-:W-:Y:S01]  /*5800*/  MUFU.EX2 R56, R56 ;  /* 0x0000003800387308 */ /* 0x000fe20000000800 */
[----:B------:R-:W-:Y:S01]  /*5810*/  FADD.FTZ R14, R50, R5 ;  /* 0x00000005320e7221 */ /* 0x000fe20000010000 */
[--C-:B------:R-:W-:Y:S01]  /*5820*/  FFMA.FTZ R52, R52, UR5, -R2.reuse ;  /* 0x0000000534347c23 */ /* 0x100fe20008010802 */
[--C-:B------:R-:W-:Y:S01]  /*5830*/  FFMA.FTZ R53, R53, UR5, -R2.reuse ;  /* 0x0000000535357c23 */ /* 0x100fe20008010802 */
[----:B------:R-:W-:Y:S01]  /*5840*/  FFMA.FTZ R40, R40, UR5, -R2 ;  /* 0x0000000528287c23 */ /* 0x000fe20008010802 */
[----:B------:R-:W-:Y:S01]  /*5850*/  FADD.FTZ R21, R51, R14 ;  /* 0x0000000e33157221 */ /* 0x000fe20000010000 */
[--C-:B------:R-:W-:Y:S01]  /*5860*/  FFMA.FTZ R41, R41, UR5, -R2.reuse ;  /* 0x0000000529297c23 */ /* 0x100fe20008010802 */
[--C-:B------:R-:W-:Y:S01]  /*5870*/  FFMA.FTZ R44, R44, UR5, -R2.reuse ;  /* 0x000000052c2c7c23 */ /* 0x100fe20008010802 */
[----:B------:R-:W2:Y:S01]  /*5880*/  MUFU.EX2 R57, R57 ;  /* 0x0000003900397308 */ /* 0x000ea20000000800 */
[----:B------:R-:W-:Y:S01]  /*5890*/  FADD.FTZ R20, R54, R21 ;  /* 0x0000001536147221 */ /* 0x000fe20000010000 */
[--C-:B------:R-:W-:Y:S01]  /*58a0*/  FFMA.FTZ R45, R45, UR5, -R2.reuse ;  /* 0x000000052d2d7c23 */ /* 0x100fe20008010802 */
[--C-:B------:R-:W-:Y:S01]  /*58b0*/  FFMA.FTZ R32, R32, UR5, -R2.reuse ;  /* 0x0000000520207c23 */ /* 0x100fe20008010802 */
[----:B------:R-:W-:Y:S01]  /*58c0*/  FFMA.FTZ R33, R33, UR5, -R2 ;  /* 0x0000000521217c23 */ /* 0x000fe20008010802 */
[----:B------:R-:W-:Y:S01]  /*58d0*/  FADD.FTZ R21, R55, R20 ;  /* 0x0000001437157221 */ /* 0x000fe20000010000 */
[--C-:B------:R-:W-:Y:S01]  /*58e0*/  FFMA.FTZ R36, R36, UR5, -R2.reuse ;  /* 0x0000000524247c23 */ /* 0x100fe20008010802 */
[--C-:B------:R-:W-:Y:S01]  /*58f0*/  FFMA.FTZ R37, R37, UR5, -R2.reuse ;  /* 0x0000000525257c23 */ /* 0x100fe20008010802 */
[----:B------:R-:W3:Y:S01]  /*5900*/  MUFU.EX2 R60, R60 ;  /* 0x0000003c003c7308 */ /* 0x000ee20000000800 */
[----:B------:R-:W-:Y:S01]  /*5910*/  FADD.FTZ R20, R42, R21 ;  /* 0x000000152a147221 */ /* 0x000fe20000010000 */
[--C-:B------:R-:W-:Y:S01]  /*5920*/  FFMA.FTZ R24, R24, UR5, -R2.reuse ;  /* 0x0000000518187c23 */ /* 0x100fe20008010802 */
[--C-:B------:R-:W-:Y:S01]  /*5930*/  FFMA.FTZ R25, R25, UR5, -R2.reuse ;  /* 0x0000000519197c23 */ /* 0x100fe20008010802 */
[----:B------:R-:W-:Y:S01]  /*5940*/  FFMA.FTZ R28, R28, UR5, -R2 ;  /* 0x000000051c1c7c23 */ /* 0x000fe20008010802 */
[----:B------:R-:W-:Y:S01]  /*5950*/  FADD.FTZ R21, R43, R20 ;  /* 0x000000142b157221 */ /* 0x000fe20000010000 */
[----:B------:R-:W-:Y:S01]  /*5960*/  FFMA.FTZ R2, R29, UR5, -R2 ;  /* 0x000000051d027c23 */ /* 0x000fe20008010802 */
[----:B-1----:R-:W-:Y:S01]  /*5970*/  F2FP.BF16.F32.PACK_AB R197, R35, R34 ;  /* 0x0000002223c5723e */ /* 0x002fe200000010ff */
[----:B------:R-:W1:Y:S01]  /*5980*/  MUFU.EX2 R61, R61 ;  /* 0x0000003d003d7308 */ /* 0x000e620000000800 */
[----:B--2---:R-:W-:Y:S01]  /*5990*/  FADD.FTZ R5, R56, R57 ;  /* 0x0000003938057221 */ /* 0x004fe20000010000 */
[----:B------:R-:W-:Y:S01]  /*59a0*/  F2FP.BF16.F32.PACK_AB R208, R57, R56 ;  /* 0x0000003839d0723e */ /* 0x000fe200000010ff */
[--C-:B------:R-:W-:Y:S01]  /*59b0*/  IMAD.MOV.U32 R57, RZ, RZ, R151.reuse ;  /* 0x000000ffff397224 */ /* 0x100fe200078e0097 */
[-C--:B------:R-:W-:Y:S01]  /*59c0*/  MOV R63, R151.reuse ;  /* 0x00000097003f7202 */ /* 0x080fe20000000f00 */
[--C-:B------:R-:W-:Y:S01]  /*59d0*/  IMAD.MOV.U32 R56, RZ, RZ, R151.reuse ;  /* 0x000000ffff387224 */ /* 0x100fe200078e0097 */
[-C--:B------:R-:W-:Y:S01]  /*59e0*/  MOV R43, R151.reuse ;  /* 0x00000097002b7202 */ /* 0x080fe20000000f00 */
[----:B------:R-:W-:Y:S01]  /*59f0*/  IMAD.MOV.U32 R55, RZ, RZ, R151 ;  /* 0x000000ffff377224 */ /* 0x000fe200078e0097 */
[----:B------:R-:W2:Y:S01]  /*5a00*/  MUFU.EX2 R48, R48 ;  /* 0x0000003000307308 */ /* 0x000ea20000000800 */
[----:B---3--:R-:W-:Y:S01]  /*5a10*/  FADD.FTZ R14, R60, R5 ;  /* 0x000000053c0e7221 */ /* 0x008fe20000010000 */
[--C-:B------:R-:W-:Y:S01]  /*5a20*/  IMAD.MOV.U32 R54, RZ, RZ, R151.reuse ;  /* 0x000000ffff367224 */ /* 0x100fe200078e0097 */
[----:B------:R-:W-:Y:S01]  /*5a30*/  MOV R29, R151 ;  /* 0x00000097001d7202 */ /* 0x000fe20000000f00 */
[----:B------:R-:W-:-:S02]  /*5a40*/  IMAD.MOV.U32 R51, RZ, RZ, R151 ;  /* 0x000000ffff337224 */ /* 0x000fc400078e0097 */
[--C-:B------:R-:W-:Y:S02]  /*5a50*/  IMAD.MOV.U32 R50, RZ, RZ, R151.reuse ;  /* 0x000000ffff327224 */ /* 0x100fe400078e0097 */
[----:B------:R-:W3:Y:S01]  /*5a60*/  MUFU.EX2 R49, R49 ;  /* 0x0000003100317308 */ /* 0x000ee20000000800 */
[C---:B-1----:R-:W-:Y:S01]  /*5a70*/  FADD.FTZ R5, R61.reuse, R14 ;  /* 0x0000000e3d057221 */ /* 0x042fe20000010000 */
[----:B------:R-:W-:Y:S01]  /*5a80*/  F2FP.BF16.F32.PACK_AB R210, R61, R60 ;  /* 0x0000003c3dd2723e */ /* 0x000fe200000010ff */
[--C-:B------:R-:W-:Y:S02]  /*5a90*/  IMAD.MOV.U32 R61, RZ, RZ, R151.reuse ;  /* 0x000000ffff3d7224 */ /* 0x100fe400078e0097 */
[--C-:B------:R-:W-:Y:S02]  /*5aa0*/  IMAD.MOV.U32 R60, RZ, RZ, R151.reuse ;  /* 0x000000ffff3c7224 */ /* 0x100fe400078e0097 */
[----:B------:R-:W-:Y:S01]  /*5ab0*/  IMAD.MOV.U32 R42, RZ, RZ, R151 ;  /* 0x000000ffff2a7224 */ /* 0x000fe200078e0097 */
[----:B------:R-:W0:Y:S01]  /*5ac0*/  MUFU.EX2 R52, R52 ;  /* 0x0000003400347308 */ /* 0x000e220000000800 */
[----:B--2---:R-:W-:-:S07]  /*5ad0*/  FADD.FTZ R14, R48, R5 ;  /* 0x00000005300e7221 */ /* 0x004fce0000010000 */
[----:B------:R-:W1:Y:S01]  /*5ae0*/  MUFU.EX2 R53, R53 ;  /* 0x0000003500357308 */ /* 0x000e620000000800 */
[C---:B---3--:R-:W-:Y:S01]  /*5af0*/  FADD.FTZ R5, R49.reuse, R14 ;  /* 0x0000000e31057221 */ /* 0x048fe20000010000 */
[----:B------:R-:W-:Y:S01]  /*5b00*/  FADD.FTZ R14, R46, R21 ;  /* 0x000000152e0e7221 */ /* 0x000fe20000010000 */
[----:B------:R-:W-:Y:S01]  /*5b10*/  F2FP.BF16.F32.PACK_AB R204, R49, R48 ;  /* 0x0000003031cc723e */ /* 0x000fe200000010ff */
[--C-:B------:R-:W-:Y:S01]  /*5b20*/  IMAD.MOV.U32 R49, RZ, RZ, R151.reuse ;  /* 0x000000ffff317224 */ /* 0x100fe200078e0097 */
[-C--:B------:R-:W-:Y:S01]  /*5b30*/  MOV R48, R151.reuse ;  /* 0x0000009700307202 */ /* 0x080fe20000000f00 */
[----:B------:R-:W-:Y:S01]  /*5b40*/  FADD.FTZ R21, R47, R14 ;  /* 0x0000000e2f157221 */ /* 0x000fe20000010000 */
[----:B------:R-:W-:Y:S01]  /*5b50*/  IMAD.MOV.U32 R47, RZ, RZ, R151 ;  /* 0x000000ffff2f7224 */ /* 0x000fe200078e0097 */
[----:B------:R-:W2:Y:S01]  /*5b60*/  MUFU.EX2 R40, R40 ;  /* 0x0000002800287308 */ /* 0x000ea20000000800 */
[----:B0-----:R-:W-:Y:S01]  /*5b70*/  FADD.FTZ R0, R52, R5 ;  /* 0x0000000534007221 */ /* 0x001fe20000010000 */
[----:B------:R-:W-:Y:S01]  /*5b80*/  FADD.FTZ R14, R34, R21 ;  /* 0x00000015220e7221 */ /* 0x000fe20000010000 */
[----:B------:R-:W-:Y:S01]  /*5b90*/  IMAD.MOV.U32 R46, RZ, RZ, R151 ;  /* 0x000000ffff2e7224 */ /* 0x000fe200078e0097 */
[----:B------:R-:W-:-:S02]  /*5ba0*/  MOV R34, R151 ;  /* 0x0000009700227202 */ /* 0x000fc40000000f00 */
[----:B------:R-:W-:Y:S01]  /*5bb0*/  FADD.FTZ R21, R35, R14 ;  /* 0x0000000e23157221 */ /* 0x000fe20000010000 */
[----:B------:R-:W-:Y:S01]  /*5bc0*/  IMAD.MOV.U32 R35, RZ, RZ, R151 ;  /* 0x000000ffff237224 */ /* 0x000fe200078e0097 */
[----:B------:R-:W0:Y:S01]  /*5bd0*/  MUFU.EX2 R41, R41 ;  /* 0x0000002900297308 */ /* 0x000e220000000800 */
[C---:B-1----:R-:W-:Y:S01]  /*5be0*/  FADD.FTZ R5, R53.reuse, R0 ;  /* 0x0000000035057221 */ /* 0x042fe20000010000 */
[----:B------:R-:W-:Y:S01]  /*5bf0*/  FADD.FTZ R14, R38, R21 ;  /* 0x00000015260e7221 */ /* 0x000fe20000010000 */
[----:B------:R-:W-:Y:S01]  /*5c00*/  F2FP.BF16.F32.PACK_AB R206, R53, R52 ;  /* 0x0000003435ce723e */ /* 0x000fe200000010ff */
[----:B------:R-:W-:Y:S01]  /*5c10*/  IMAD.MOV.U32 R52, RZ, RZ, R151 ;  /* 0x000000ffff347224 */ /* 0x000fe200078e0097 */
[----:B------:R-:W-:-:S03]  /*5c20*/  MOV R53, R151 ;  /* 0x0000009700357202 */ /* 0x000fc60000000f00 */
        /* <DEDUP_REMOVED lines=10> */
[C---:B--2---:R-:W-:Y:S01]  /*5cd0*/  FADD.FTZ R21, R39.reuse, R14 ;  /* 0x0000000e27157221 */ /* 0x044fe20000010000 */
[----:B------:R-:W-:Y:S01]  /*5ce0*/  F2FP.BF16.F32.PACK_AB R199, R39, R38 ;  /* 0x0000002627c7723e */ /* 0x000fe200000010ff */
[----:B------:R-:W-:Y:S01]  /*5cf0*/  IMAD.MOV.U32 R39, RZ, RZ, R151 ;  /* 0x000000ffff277224 */ /* 0x000fe200078e0097 */
[----:B------:R-:W-:-:S04]  /*5d00*/  MOV R38, R151 ;  /* 0x0000009700267202 */ /* 0x000fc80000000f00 */
        /* <DEDUP_REMOVED lines=12> */
[----:B------:R-:W-:-:S05]  /*5dd0*/  IMAD.MOV.U32 R26, RZ, RZ, R151 ;  /* 0x000000ffff1a7224 */ /* 0x000fca00078e0097 */
[----:B------:R-:W0:Y:S01]  /*5de0*/  MUFU.EX2 R30, R30 ;  /* 0x0000001e001e7308 */ /* 0x000e220000000800 */
[C---:B-1----:R-:W-:Y:S01]  /*5df0*/  FADD.FTZ R5, R33.reuse, R0 ;  /* 0x0000000021057221 */ /* 0x042fe20000010000 */
[----:B------:R-:W-:Y:S01]  /*5e00*/  F2FP.BF16.F32.PACK_AB R196, R33, R32 ;  /* 0x0000002021c4723e */ /* 0x000fe200000010ff */
[--C-:B------:R-:W-:Y:S02]  /*5e10*/  IMAD.MOV.U32 R33, RZ, RZ, R151.reuse ;  /* 0x000000ffff217224 */ /* 0x100fe400078e0097 */
[----:B------:R-:W-:-:S03]  /*5e20*/  IMAD.MOV.U32 R32, RZ, RZ, R151 ;  /* 0x000000ffff207224 */ /* 0x000fc600078e0097 */
[----:B------:R-:W1:Y:S01]  /*5e30*/  MUFU.EX2 R37, R37 ;  /* 0x0000002500257308 */ /* 0x000e620000000800 */
[----:B--2---:R-:W-:-:S07]  /*5e40*/  FADD.FTZ R0, R36, R5 ;  /* 0x0000000524007221 */ /* 0x004fce0000010000 */
[----:B------:R-:W2:Y:S01]  /*5e50*/  MUFU.EX2 R24, R24 ;  /* 0x0000001800187308 */ /* 0x000ea20000000800 */
[----:B0-----:R-:W-:-:S04]  /*5e60*/  FADD.FTZ R14, R30, R21 ;  /* 0x000000151e0e7221 */ /* 0x001fc80000010000 */
[C---:B------:R-:W-:Y:S01]  /*5e70*/  FADD.FTZ R5, R195.reuse, R14 ;  /* 0x0000000ec3057221 */ /* 0x040fe20000010000 */
[----:B------:R-:W-:Y:S01]  /*5e80*/  F2FP.BF16.F32.PACK_AB R195, R195, R30 ;  /* 0x0000001ec3c3723e */ /* 0x000fe200000010ff */
[--C-:B------:R-:W-:Y:S01]  /*5e90*/  IMAD.MOV.U32 R30, RZ, RZ, R151.reuse ;  /* 0x000000ffff1e7224 */ /* 0x100fe200078e0097 */
[----:B------:R-:W0:Y:S01]  /*5ea0*/  MUFU.EX2 R25, R25 ;  /* 0x0000001900197308 */ /* 0x000e220000000800 */
[C---:B-1----:R-:W-:Y:S01]  /*5eb0*/  FADD.FTZ R27, R37.reuse, R0 ;  /* 0x00000000251b7221 */ /* 0x042fe20000010000 */
[----:B------:R-:W-:Y:S01]  /*5ec0*/  F2FP.BF16.F32.PACK_AB R198, R37, R36 ;  /* 0x0000002425c6723e */ /* 0x000fe200000010ff */
[--C-:B------:R-:W-:Y:S02]  /*5ed0*/  IMAD.MOV.U32 R37, RZ, RZ, R151.reuse ;  /* 0x000000ffff257224 */ /* 0x100fe400078e0097 */
[----:B------:R-:W-:-:S03]  /*5ee0*/  IMAD.MOV.U32 R36, RZ, RZ, R151 ;  /* 0x000000ffff247224 */ /* 0x000fc600078e0097 */
[----:B------:R-:W1:Y:S01]  /*5ef0*/  MUFU.EX2 R28, R28 ;  /* 0x0000001c001c7308 */ /* 0x000e620000000800 */
[----:B--2---:R-:W-:-:S07]  /*5f00*/  FADD.FTZ R0, R24, R27 ;  /* 0x0000001b18007221 */ /* 0x004fce0000010000 */
[----:B------:R2:W3:Y:S01]  /*5f10*/  MUFU.EX2 R21, R2 ;  /* 0x0000000200157308 */ /* 0x0004e20000000800 */
[C---:B0-----:R-:W-:Y:S01]  /*5f20*/  FADD.FTZ R27, R25.reuse, R0 ;  /* 0x00000000191b7221 */ /* 0x041fe20000010000 */
[----:B------:R-:W-:Y:S01]  /*5f30*/  F2FP.BF16.F32.PACK_AB R192, R25, R24 ;  /* 0x0000001819c0723e */ /* 0x000fe200000010ff */
[----:B------:R-:W-:Y:S01]  /*5f40*/  IMAD.MOV.U32 R0, RZ, RZ, 0x3f800000 ;  /* 0x3f800000ff007424 */ /* 0x000fe200078e00ff */
[----:B------:R-:W-:Y:S01]  /*5f50*/  MOV R24, R151 ;  /* 0x0000009700187202 */ /* 0x000fe20000000f00 */
[----:B------:R-:W-:Y:S02]  /*5f60*/  IMAD.MOV.U32 R25, RZ, RZ, R151 ;  /* 0x000000ffff197224 */ /* 0x000fe400078e0097 */
[----:B-1----:R-:W-:Y:S01]  /*5f70*/  FADD.FTZ R14, R28, R27 ;  /* 0x0000001b1c0e7221 */ /* 0x002fe20000010000 */
[----:B--2---:R-:W-:Y:S02]  /*5f80*/  IMAD.MOV.U32 R2, RZ, RZ, 0x3f800000 ;  /* 0x3f800000ff027424 */ /* 0x004fe400078e00ff */
[--C-:B------:R-:W-:Y:S01]  /*5f90*/  IMAD.MOV.U32 R27, RZ, RZ, R151.reuse ;  /* 0x000000ffff1b7224 */ /* 0x100fe200078e0097 */
[C---:B---3--:R-:W-:Y:S01]  /*5fa0*/  F2FP.BF16.F32.PACK_AB R194, R21.reuse, R28 ;  /* 0x0000001c15c2723e */ /* 0x048fe200000010ff */
[----:B------:R-:W-:Y:S01]  /*5fb0*/  FADD.FTZ R14, R21, R14 ;  /* 0x0000000e150e7221 */ /* 0x000fe20000010000 */
[----:B------:R-:W-:Y:S01]  /*5fc0*/  IMAD.MOV.U32 R28, RZ, RZ, R151 ;  /* 0x000000ffff1c7224 */ /* 0x000fe200078e0097 */
[----:B------:R-:W-:Y:S06]  /*5fd0*/  @!P2 BRA `(.L_x_2100) ;  /* 0x000000440078a947 */ /* 0x000fec0003800000 */
[----:B------:R-:W-:Y:S01]  /*5fe0*/  R2UR UR5, R227 ;  /* 0x00000000e30572ca */ /* 0x000fe200000e0000 */
[----:B------:R-:W-:Y:S01]  /*5ff0*/  IMAD.MOV.U32 R21, RZ, RZ, R3 ;  /* 0x000000ffff157224 */ /* 0x000fe200078e0003 */
[----:B------:R-:W-:Y:S01]  /*6000*/  R2UR UR4, R16 ;  /* 0x00000000100472ca */ /* 0x000fe200000e0000 */
[----:B------:R-:W-:Y:S01]  /*6010*/  IMAD.MOV.U32 R20, RZ, RZ, R4 ;  /* 0x000000ffff147224 */ /* 0x000fe200078e0004 */
[----:B------:R-:W-:Y:S01]  /*6020*/  CS2R R150, SRZ ;  /* 0x0000000000967805 */ /* 0x000fe2000001ff00 */
[----:B------:R-:W-:Y:S01]  /*6030*/  IMAD.U32 R228, RZ, RZ, UR60 ;  /* 0x0000003cffe47e24 */ /* 0x000fe2000f8e00ff */
[----:B------:R-:W-:Y:S01]  /*6040*/  CS2R R146, SRZ ;  /* 0x0000000000927805 */ /* 0x000fe2000001ff00 */
[----:B------:R-:W-:Y:S01]  /*6050*/  IMAD.MOV.U32 R2, RZ, RZ, 0x3f800000 ;  /* 0x3f800000ff027424 */ /* 0x000fe200078e00ff */
[----:B------:R-:W-:Y:S02]  /*6060*/  CS2R R142, SRZ ;  /* 0x00000000008e7805 */ /* 0x000fe4000001ff00 */
[----:B------:R-:W-:-:S02]  /*6070*/  CS2R R138, SRZ ;  /* 0x00000000008a7805 */ /* 0x000fc4000001ff00 */
[----:B------:R-:W-:Y:S02]  /*6080*/  CS2R R134, SRZ ;  /* 0x0000000000867805 */ /* 0x000fe4000001ff00 */
[----:B------:R-:W-:Y:S02]  /*6090*/  CS2R R130, SRZ ;  /* 0x0000000000827805 */ /* 0x000fe4000001ff00 */
[----:B------:R-:W-:Y:S01]  /*60a0*/  CS2R R126, SRZ ;  /* 0x00000000007e7805 */ /* 0x000fe2000001ff00 */
[----:B------:R-:W-:Y:S01]  /*60b0*/  IMAD.U32 R229, RZ, RZ, UR5 ;  /* 0x00000005ffe57e24 */ /* 0x000fe2000f8e00ff */
[----:B------:R-:W-:Y:S02]  /*60c0*/  CS2R R122, SRZ ;  /* 0x00000000007a7805 */ /* 0x000fe4000001ff00 */
[----:B------:R-:W-:Y:S02]  /*60d0*/  MOV R230, UR4 ;  /* 0x0000000400e67c02 */ /* 0x000fe40008000f00 */
        /* <DEDUP_REMOVED lines=57> */
.L_x_2109:
[----:B------:R-:W-:Y:S02]  /*6470*/  R2UR UR4, R228 ;  /* 0x00000000e40472ca */ /* 0x000fe400000e0000 */
[----:B------:R-:W-:-:S11]  /*6480*/  R2UR UR6, R230 ;  /* 0x00000000e60672ca */ /* 0x000fd600000e0000 */
        /* <DEDUP_REMOVED lines=8> */
.L_x_2101:
[----:B------:R-:W-:Y:S02]  /*6510*/  R2UR UR4, R17 ;  /* 0x00000000110472ca */ /* 0x000fe400000e0000 */
[----:B------:R-:W-:-:S11]  /*6520*/  R2UR UR5, R16 ;  /* 0x00000000100572ca */ /* 0x000fd600000e0000 */
[----:B------:R-:W-:Y:S02]  /*6530*/  ULEA UR4, UR60, UR4, 0x3 ;  /* 0x000000043c047291 */ /* 0x000fe4000f8e183f */
[----:B------:R-:W-:-:S04]  /*6540*/  IMAD.U32 R3, RZ, RZ, UR5 ;  /* 0x00000005ff037e24 */ /* 0x000fc8000f8e00ff */
[----:B------:R-:W-:Y:S01]  /*6550*/  IMAD.U32 R227, RZ, RZ, UR4 ;  /* 0x00000004ffe37e24 */ /* 0x000fe2000f8e00ff */
[----:B------:R-:W-:-:S04]  /*6560*/  SHF.L.U32 R3, R3, 0x1f, RZ ;  /* 0x0000001f03037819 */ /* 0x000fc800000006ff */
[----:B------:R0:W1:Y:S01]  /*6570*/  SYNCS.PHASECHK.TRANS64.TRYWAIT P2, [UR4+0x38830], R3 ;  /* 0x03883003ff0075a7 */ /* 0x0000620008040144 */
[----:B------:R-:W-:Y:S05]  /*6580*/  @!P0 BRA `(.L_x_2102) ;  /* 0x0000000000048947 */ /* 0x000fea0003800000 */
[----:B------:R-:W-:Y:S01]  /*6590*/  BPT.TRAP 0x1 ;  /* 0x000000040000795c */ /* 0x000fe20000300000 */
.L_x_2102:
[----:B-1----:R-:W-:Y:S05]  /*65a0*/  @P2 BRA `(.L_x_2103) ;  /* 0x00000000000c2947 */ /* 0x002fea0003800000 */
[----:B------:R-:W-:-:S13]  /*65b0*/  R2UR UR4, R227 ;  /* 0x00000000e30472ca */ /* 0x000fda00000e0000 */
[----:B------:R-:W1:Y:S02]  /*65c0*/  SYNCS.PHASECHK.TRANS64.TRYWAIT P2, [UR4+0x38830], R3 ;  /* 0x03883003ff0075a7 */ /* 0x000e640008040144 */
[----:B-1----:R-:W-:Y:S05]  /*65d0*/  @!P2 BRA `(.L_x_2104) ;  /* 0x0000011800b4a947 */ /* 0x002fea0003800000 */
.L_x_2103:
        /* <DEDUP_REMOVED lines=580> */
.L_x_2105:
[----:B------:R-:W-:Y:S02]  /*8a20*/  R2UR UR6, R17 ;  /* 0x00000000110672ca */ /* 0x000fe400000e0000 */
[----:B------:R-:W-:Y:S02]  /*8a30*/  R2UR UR4, R228 ;  /* 0x00000000e40472ca */ /* 0x000fe400000e0000 */
[----:B------:R-:W-:-:S11]  /*8a40*/  R2UR UR5, R230 ;  /* 0x00000000e60572ca */ /* 0x000fd600000e0000 */
[----:B------:R-:W-:Y:S02]  /*8a50*/  ULEA UR4, UR4, UR6, 0x3 ;  /* 0x0000000604047291 */ /* 0x000fe4000f8e183f */
[----:B------:R-:W-:-:S04]  /*8a60*/  MOV R0, UR5 ;  /* 0x0000000500007c02 */ /* 0x000fc80008000f00 */
[----:B------:R-:W-:-:S04]  /*8a70*/  SHF.L.U32 R0, R0, 0x1f, RZ ;  /* 0x0000001f00007819 */ /* 0x000fc800000006ff */
[----:B------:R2:W3:Y:S01]  /*8a80*/  SYNCS.PHASECHK.TRANS64.TRYWAIT P2, [UR4+0x38850], R0 ;  /* 0x03885000ff0075a7 */ /* 0x0004e20008040144 */
[----:B------:R-:W-:Y:S05]  /*8a90*/  @!P0 BRA `(.L_x_2106) ;  /* 0x0000000000048947 */ /* 0x000fea0003800000 */
[----:B------:R-:W-:Y:S01]  /*8aa0*/  BPT.TRAP 0x1 ;  /* 0x000000040000795c */ /* 0x000fe20000300000 */
.L_x_2106:
[----:B---3--:R-:W-:Y:S05]  /*8ab0*/  @P2 BRA `(.L_x_2107) ;  /* 0x0000000000082947 */ /* 0x008fea0003800000 */
[----:B------:R-:W3:Y:S02]  /*8ac0*/  SYNCS.PHASECHK.TRANS64.TRYWAIT P2, [UR4+0x38850], R0 ;  /* 0x03885000ff0075a7 */ /* 0x000ee40008040144 */
[----:B---3--:R-:W-:Y:S05]  /*8ad0*/  @!P2 BRA `(.L_x_2108) ;  /* 0x000000f40090a947 */ /* 0x008fea0003800000 */
.L_x_2107:
[----:B------:R-:W-:Y:S01]  /*8ae0*/  R2UR UR5, R17 ;  /* 0x00000000110572ca */ /* 0x000fe200000e0000 */
[----:B------:R-:W-:Y:S01]  /*8af0*/  WARPGROUP.ARRIVE ;  /* 0x00000000000079c5 */ /* 0x000fe20000000000 */
[----:B------:R-:W-:Y:S01]  /*8b00*/  R2UR UR6, R228 ;  /* 0x00000000e40672ca */ /* 0x000fe200000e0000 */
[----:B------:R-:W-:Y:S01]  /*8b10*/  UMOV UR7, 0x40000040 ;  /* 0x4000004000077882 */ /* 0x000fe20000000000 */
[----:B------:R-:W-:Y:S01]  /*8b20*/  R2UR UR18, R22 ;  /* 0x00000000161272ca */ /* 0x000fe200000e0000 */
[----:B0-2---:R-:W-:Y:S01]  /*8b30*/  FMUL.FTZ R0, R186, UR61 ;  /* 0x0000003dba007c20 */ /* 0x005fe20008410000 */
[----:B------:R-:W-:Y:S01]  /*8b40*/  R2UR UR11, R229 ;  /* 0x00000000e50b72ca */ /* 0x000fe200000e0000 */
[----:B------:R-:W-:Y:S01]  /*8b50*/  FMUL.FTZ R186, R188, UR61 ;  /* 0x0000003dbcba7c20 */ /* 0x000fe20008410000 */
[----:B------:R-:W-:Y:S01]  /*8b60*/  R2UR UR15, R23 ;  /* 0x00000000170f72ca */ /* 0x000fe200000e0000 */
[----:B------:R-:W-:Y:S01]  /*8b70*/  FMUL.FTZ R188, R189, UR61 ;  /* 0x0000003dbdbc7c20 */ /* 0x000fe20008410000 */
[----:B------:R-:W-:Y:S01]  /*8b80*/  R2UR UR14, R19 ;  /* 0x00000000130e72ca */ /* 0x000fe200000e0000 */
[----:B------:R-:W-:Y:S01]  /*8b90*/  FMUL.FTZ R189, R176, UR61 ;  /* 0x0000003db0bd7c20 */ /* 0x000fe20008410000 */
[----:B------:R-:W-:Y:S01]  /*8ba0*/  FMUL.FTZ R176, R178, UR61 ;  /* 0x0000003db2b07c20 */ /* 0x000fe20008410000 */
[----:B------:R-:W-:Y:S01]  /*8bb0*/  UIADD3 UR5, UR5, 0x400, URZ ;  /* 0x0000040005057890 */ /* 0x000fe2000fffe03f */
[----:B------:R-:W-:Y:S01]  /*8bc0*/  FMUL.FTZ R185, R185, UR61 ;  /* 0x0000003db9b97c20 */ /* 0x000fe20008410000 */
[----:B------:R-:W-:Y:S01]  /*8bd0*/  FMUL.FTZ R178, R182, UR61 ;  /* 0x0000003db6b27c20 */ /* 0x000fe20008410000 */
[----:B------:R-:W-:Y:S01]  /*8be0*/  FMUL.FTZ R182, R169, UR61 ;  /* 0x0000003da9b67c20 */ /* 0x000fe20008410000 */
[----:B------:R-:W-:Y:S01]  /*8bf0*/  USHF.R.U32.HI UR5, URZ, 0x4, UR5 ;  /* 0x000000043f057899 */ /* 0x000fe20008011605 */
[----:B------:R-:W-:Y:S01]  /*8c00*/  IMAD.MOV.U32 R169, RZ, RZ, -0x2 ;  /* 0xfffffffeffa97424 */ /* 0x000fe200078e00ff */
[----:B------:R-:W-:Y:S01]  /*8c10*/  MUFU.TANH R186, R186 ;  /* 0x000000ba00ba7308 */ /* 0x000fe20000002400 */
[----:B-1----:R-:W-:Y:S01]  /*8c20*/  FMUL.FTZ R3, R190, UR61 ;  /* 0x0000003dbe037c20 */ /* 0x002fe20008410000 */
[----:B------:R-:W-:Y:S01]  /*8c30*/  ULOP3.LUT UR5, UR5, 0x3fff, URZ, 0xc0, !UPT ;  /* 0x00003fff05057892 */ /* 0x000fe2000f8ec03f */
[----:B------:R-:W-:Y:S01]  /*8c40*/  FMUL.FTZ R190, R177, UR61 ;  /* 0x0000003db1be7c20 */ /* 0x000fe20008410000 */
[----:B------:R-:W-:Y:S01]  /*8c50*/  FMUL.FTZ R2, R187, UR61 ;  /* 0x0000003dbb027c20 */ /* 0x000fe20008410000 */
[----:B------:R-:W-:Y:S01]  /*8c60*/  FMUL.FTZ R177, R179, UR61 ;  /* 0x0000003db3b17c20 */ /* 0x000fe20008410000 */
[----:B------:R-:W-:Y:S01]  /*8c70*/  ULOP3.LUT UR5, UR5, 0x2800000, URZ, 0xfc, !UPT ;  /* 0x0280000005057892 */ /* 0x000fe2000f8efc3f */
[----:B------:R-:W-:Y:S01]  /*8c80*/  FMUL.FTZ R179, R183, UR61 ;  /* 0x0000003db7b37c20 */ /* 0x000fe20008410000 */
[----:B------:R-:W-:Y:S01]  /*8c90*/  MUFU.TANH R185, R185 ;  /* 0x000000b900b97308 */ /* 0x000fe20000002400 */
[----:B------:R-:W-:Y:S01]  /*8ca0*/  FMUL.FTZ R183, R172, UR61 ;  /* 0x0000003dacb77c20 */ /* 0x000fe20008410000 */
[----:B------:R-:W-:Y:S01]  /*8cb0*/  UIMAD UR10, UR6, 0xa00, UR5 ;  /* 0x00000a00060a78a4 */ /* 0x000fe2000f8e0205 */
[----:B------:R-:W-:Y:S01]  /*8cc0*/  FMUL.FTZ R174, R174, UR61 ;  /* 0x0000003daeae7c20 */ /* 0x000fe20008410000 */
[----:B------:R-:W-:Y:S01]  /*8cd0*/  USHF.L.U32 UR5, UR18, 0x7, URZ ;  /* 0x0000000712057899 */ /* 0x000fe2000800063f */
[----:B------:R-:W-:Y:S01]  /*8ce0*/  FMUL.FTZ R175, R175, UR61 ;  /* 0x0000003dafaf7c20 */ /* 0x000fe20008410000 */
[----:B------:R-:W-:Y:S01]  /*8cf0*/  FMUL.FTZ R162, R162, UR61 ;  /* 0x0000003da2a27c20 */ /* 0x000fe20008410000 */
[----:B------:R-:W-:Y:S01]  /*8d00*/  FMUL.FTZ R163, R163, UR61 ;  /* 0x0000003da3a37c20 */ /* 0x000fe20008410000 */
[----:B------:R-:W-:Y:S01]  /*8d10*/  UIMAD UR5, UR11, -0x50, UR5 ;  /* 0xffffffb00b0578a4 */ /* 0x000fe2000f8e0205 */
[----:B------:R-:W-:Y:S01]  /*8d20*/  MUFU.TANH R188, R188 ;  /* 0x000000bc00bc7308 */ /* 0x000fe20000002400 */
[----:B------:R-:W-:Y:S01]  /*8d30*/  UMOV UR6, UR10 ;  /* 0x0000000a00067c82 */ /* 0x000fe20008000000 */
[----:B------:R-:W-:-:S06]  /*8d40*/  FMUL.FTZ R166, R166, UR61 ;  /* 0x0000003da6a67c20 */ /* 0x000fcc0008410000 */
[----:B------:R-:W-:Y:S01]  /*8d50*/  HGMMA.64x256x16.F32.BF16 R24, R208, gdesc[UR4].tnspB, R24, gsb0 ;  /* 0x43e00004d0187df0 */ /* 0x000fe20008001818 */
[----:B------:R-:W-:Y:S01]  /*8d60*/  UIADD3 UR6, UR10, 0x80, URZ ;  /* 0x000000800a067890 */ /* 0x000fe2000fffe03f */
[----:B------:R-:W-:Y:S01]  /*8d70*/  FMUL.FTZ R167, R167, UR61 ;  /* 0x0000003da7a77c20 */ /* 0x000fe20008410000 */
[----:B------:R-:W-:Y:S01]  /*8d80*/  UMOV UR7, 0x40000040 ;  /* 0x4000004000077882 */ /* 0x000fe20000000000 */
[----:B------:R-:W-:Y:S01]  /*8d90*/  UIADD3 UR5, UR5, 0x1, UR15 ;  /* 0x0000000105057890 */ /* 0x000fe2000fffe00f */
[----:B------:R-:W-:Y:S01]  /*8da0*/  MUFU.TANH R189, R189 ;  /* 0x000000bd00bd7308 */ /* 0x000fe20000002400 */
[----:B------:R-:W-:Y:S01]  /*8db0*/  FMUL.FTZ R154, R154, UR61 ;  /* 0x0000003d9a9a7c20 */ /* 0x000fe20008410000 */
[----:B------:R-:W-:Y:S01]  /*8dc0*/  FMUL.FTZ R155, R155, UR61 ;  /* 0x0000003d9b9b7c20 */ /* 0x000fe20008410000 */
[----:B------:R-:W-:Y:S01]  /*8dd0*/  UIADD3 UR5, UR5, -UR14, URZ ;  /* 0x8000000e05057290 */ /* 0x000fe2000fffe03f */
[----:B------:R-:W-:Y:S01]  /*8de0*/  FMUL.FTZ R158, R158, UR61 ;  /* 0x0000003d9e9e7c20 */ /* 0x000fe20008410000 */
[----:B------:R-:W-:Y:S01]  /*8df0*/  IMAD.U32 R228, RZ, RZ, UR60 ;  /* 0x0000003cffe47e24 */ /* 0x000fe2000f8e00ff */
[----:B------:R-:W-:-:S02]  /*8e00*/  ULDC UR14, c[0x0][0x988] ;  /* 0x00026200000e7ab9 */ /* 0x000fc40000000800 */
[----:B------:R-:W-:Y:S01]  /*8e10*/  MUFU.TANH R190, R190 ;  /* 0x000000be00be7308 */ /* 0x000fe20000002400 */
[----:B------:R-:W-:Y:S01]  /*8e20*/  IMAD R4, R214, R169, UR5 ;  /* 0x00000005d6047e24 */ /* 0x000fe2000f8e02a9 */
[----:B------:R-:W-:Y:S01]  /*8e30*/  UMOV UR5, UR14 ;  /* 0x0000000e00057c82 */ /* 0x000fe20008000000 */
[----:B------:R-:W-:Y:S02]  /*8e40*/  R2UR UR14, R227 ;  /* 0x00000000e30e72ca */ /* 0x000fe400000e0000 */
[----:B------:R-:W-:-:S03]  /*8e50*/  IMAD.IADD R4, R215, 0x1, R4 ;  /* 0x00000001d7047824 */ /* 0x000fc600078e0204 */
[----:B------:R-:W-:Y:S02]  /*8e60*/  MUFU.TANH R182, R182 ;  /* 0x000000b600b67308 */ /* 0x000fe40000002400 */
[C---:B------:R-:W-:Y:S02]  /*8e70*/  ISETP.GT.AND P2, PT, R4.reuse, RZ, PT ;  /* 0x000000ff0400720c */ /* 0x040fe40003f44270 */
[----:B------:R-:W-:-:S04]  /*8e80*/  ISETP.GT.AND P3, PT, R4, 0x1, PT ;  /* 0x000000010400780c */ /* 0x000fc80003f64270 */
        /* <DEDUP_REMOVED lines=31> */
[----:B------:R-:W-:Y:S01]  /*9080*/  UIADD3 UR6, UR10, 0x180, URZ ;  /* 0x000001800a067890 */ /* 0x000fe2000fffe03f */
[----:B------:R-:W0:Y:S01]  /*9090*/  MUFU.TANH R204, R204 ;  /* 0x000000cc00cc7308 */ /* 0x000e220000002400 */
[----:B------:R-:W-:-:S07]  /*90a0*/  UMOV UR7, 0x40000040 ;  /* 0x4000004000077882 */ /* 0x000fce0000000000 */
[----:B------:R-:W1:Y:S08]  /*90b0*/  MUFU.TANH R191, R191 ;  /* 0x000000bf00bf7308 */ /* 0x000e700000002400 */
[----:B------:R-:W2:Y:S01]  /*90c0*/  MUFU.TANH R180, R180 ;  /* 0x000000b400b47308 */ /* 0x000ea20000002400 */
[----:B0-----:R-:W-:Y:S02]  /*90d0*/  FSEL R187, R204, -INF , P2 ;  /* 0xff800000ccbb7808 */ /* 0x001fe40001000000 */
[----:B------:R-:W-:-:S02]  /*90e0*/  ISETP.GT.AND P2, PT, R4, 0x8, PT ;  /* 0x000000080400780c */ /* 0x000fc40003f44270 */
[----:B------:R-:W-:Y:S02]  /*90f0*/  FMNMX.FTZ R169, R187, R20, !PT ;  /* 0x00000014bba97209 */ /* 0x000fe40007810000 */
[----:B------:R-:W-:Y:S01]  /*9100*/  FSEL R168, R186, -INF , P2 ;  /* 0xff800000baa87808 */ /* 0x000fe20001000000 */
[----:B------:R-:W0:Y:S01]  /*9110*/  MUFU.TANH R181, R181 ;  /* 0x000000b500b57308 */ /* 0x000e220000002400 */
[----:B------:R-:W-:Y:S01]  /*9120*/  ISETP.GT.AND P2, PT, R4, 0x10, PT ;  /* 0x000000100400780c */ /* 0x000fe20003f44270 */
[----:B------:R-:W-:-:S06]  /*9130*/  FMUL.FTZ R186, R164, UR61 ;  /* 0x0000003da4ba7c20 */ /* 0x000fcc0008410000 */
[----:B------:R-:W-:Y:S08]  /*9140*/  MUFU.TANH R186, R186 ;  /* 0x000000ba00ba7308 */ /* 0x000ff00000002400 */
[----:B------:R-:W-:Y:S01]  /*9150*/  MUFU.TANH R184, R184 ;  /* 0x000000b800b87308 */ /* 0x000fe20000002400 */
[----:B------:R-:W-:Y:S02]  /*9160*/  WARPGROUP.DEPBAR.LE gsb0, 0x0 ;  /* 0x00008000000079c5 */ /* 0x000fe40000010000 */
[----:B------:R-:W-:Y:S01]  /*9170*/  WARPGROUP.ARRIVE ;  /* 0x00000000000079c5 */ /* 0x000fe20000000000 */
[----:B------:R-:W-:Y:S01]  /*9180*/  FMUL.FTZ R201, R160, UR61 ;  /* 0x0000003da0c97c20 */ /* 0x000fe20008410000 */
[----:B------:R-:W-:Y:S01]  /*9190*/  FSEL R160, R185, -INF , P3 ;  /* 0xff800000b9a07808 */ /* 0x000fe20001800000 */
[----:B------:R-:W-:Y:S01]  /*91a0*/  FMUL.FTZ R185, R161, UR61 ;  /* 0x0000003da1b97c20 */ /* 0x000fe20008410000 */
[----:B------:R-:W-:Y:S01]  /*91b0*/  ISETP.GT.AND P3, PT, R4, 0x9, PT ;  /* 0x000000090400780c */ /* 0x000fe20003f64270 */
[----:B------:R-:W-:Y:S01]  /*91c0*/  FMUL.FTZ R200, R173, UR61 ;  /* 0x0000003dadc87c20 */ /* 0x000fe20008410000 */
[----:B------:R-:W-:Y:S01]  /*91d0*/  HGMMA.64x256x16.F32.BF16 R24, R196, gdesc[UR4].tnspB, R24, gsb0 ;  /* 0x43e00004c4187df0 */ /* 0x000fe20008001818 */
[----:B------:R-:W-:Y:S01]  /*91e0*/  FMNMX.FTZ R169, R160, R169, !PT ;  /* 0x000000a9a0a97209 */ /* 0x000fe20007810000 */
[----:B------:R-:W-:Y:S01]  /*91f0*/  MUFU.TANH R201, R201 ;  /* 0x000000c900c97308 */ /* 0x000fe20000002400 */
[----:B------:R-:W-:Y:S01]  /*9200*/  FSEL R161, R188, -INF , P3 ;  /* 0xff800000bca17808 */ /* 0x000fe20001800000 */
[----:B------:R-:W-:Y:S01]  /*9210*/  FMUL.FTZ R188, R165, UR61 ;  /* 0x0000003da5bc7c20 */ /* 0x000fe20008410000 */
[----:B------:R-:W-:Y:S01]  /*9220*/  FMNMX.FTZ R172, R168, R169, !PT ;  /* 0x000000a9a8ac7209 */ /* 0x000fe20007810000 */
[----:B------:R-:W-:Y:S01]  /*9230*/  UIADD3 UR6, UR10, 0x200, URZ ;  /* 0x000002000a067890 */ /* 0x000fe2000fffe03f */
[----:B------:R-:W-:Y:S01]  /*9240*/  ISETP.GT.AND P3, PT, R4, 0x11, PT ;  /* 0x000000110400780c */ /* 0x000fe20003f64270 */
[----:B------:R-:W-:Y:S01]  /*9250*/  UMOV UR7, 0x40000040 ;  /* 0x4000004000077882 */ /* 0x000fe20000000000 */
[----:B------:R-:W-:Y:S01]  /*9260*/  FSEL R169, R189, -INF , P2 ;  /* 0xff800000bda97808 */ /* 0x000fe20001000000 */
[----:B------:R-:W3:Y:S01]  /*9270*/  MUFU.TANH R200, R200 ;  /* 0x000000c800c87308 */ /* 0x000ee20000002400 */
[----:B------:R-:W-:Y:S01]  /*9280*/  FMNMX.FTZ R172, R161, R172, !PT ;  /* 0x000000aca1ac7209 */ /* 0x000fe20007810000 */
[----:B------:R-:W-:Y:S01]  /*9290*/  FMUL.FTZ R189, R152, UR61 ;  /* 0x0000003d98bd7c20 */ /* 0x000fe20008410000 */
[----:B------:R-:W-:-:S02]  /*92a0*/  ISETP.GT.AND P2, PT, R4, 0x18, PT ;  /* 0x000000180400780c */ /* 0x000fc40003f44270 */
[----:B------:R-:W-:Y:S02]  /*92b0*/  FSEL R164, R190, -INF , P3 ;  /* 0xff800000bea47808 */ /* 0x000fe40001800000 */
[----:B------:R-:W-:Y:S01]  /*92c0*/  FMNMX.FTZ R173, R169, R172, !PT ;  /* 0x000000aca9ad7209 */ /* 0x000fe20007810000 */
[----:B------:R-:W4:Y:S01]  /*92d0*/  MUFU.TANH R185, R185 ;  /* 0x000000b900b97308 */ /* 0x000f220000002400 */
[----:B------:R-:W-:Y:S02]  /*92e0*/  ISETP.GT.AND P3, PT, R4, 0x19, PT ;  /* 0x000000190400780c */ /* 0x000fe40003f64270 */
[----:B-1----:R-:W-:Y:S02]  /*92f0*/  FSEL R165, R191, -INF , P2 ;  /* 0xff800000bfa57808 */ /* 0x002fe40001000000 */
[----:B------:R-:W-:Y:S02]  /*9300*/  FMNMX.FTZ R190, R164, R173, !PT ;  /* 0x000000ada4be7209 */ /* 0x000fe40007810000 */
[----:B------:R-:W-:Y:S01]  /*9310*/  ISETP.GT.AND P2, PT, R4, 0x20, PT ;  /* 0x000000200400780c */ /* 0x000fe20003f44270 */
[----:B------:R-:W1:Y:S01]  /*9320*/  MUFU.TANH R188, R188 ;  /* 0x000000bc00bc7308 */ /* 0x000e620000002400 */
[----:B--2---:R-:W-:-:S02]  /*9330*/  FSEL R172, R180, -INF , P3 ;  /* 0xff800000b4ac7808 */ /* 0x004fc40001800000 */
[----:B------:R-:W-:Y:S02]  /*9340*/  FMNMX.FTZ R173, R165, R190, !PT ;  /* 0x000000bea5ad7209 */ /* 0x000fe40007810000 */
[----:B0-----:R-:W-:Y:S02]  /*9350*/  FSEL R152, R181, -INF , P2 ;  /* 0xff800000b5987808 */ /* 0x001fe40001000000 */
[----:B------:R-:W-:Y:S01]  /*9360*/  ISETP.GT.AND P3, PT, R4, 0x21, PT ;  /* 0x000000210400780c */ /* 0x000fe20003f64270 */
[----:B------:R-:W0:Y:S01]  /*9370*/  MUFU.TANH R189, R189 ;  /* 0x000000bd00bd7308 */ /* 0x000e220000002400 */
[----:B------:R-:W-:Y:S02]  /*9380*/  FMNMX.FTZ R181, R172, R173, !PT ;  /* 0x000000adacb57209 */ /* 0x000fe40007810000 */
[----:B------:R-:W-:Y:S02]  /*9390*/  ISETP.GT.AND P2, PT, R4, 0x28, PT ;  /* 0x000000280400780c */ /* 0x000fe40003f44270 */
[----:B------:R-:W-:Y:S01]  /*93a0*/  FSEL R173, R182, -INF , P3 ;  /* 0xff800000b6ad7808 */ /* 0x000fe20001800000 */
[----:B------:R-:W-:Y:S01]  /*93b0*/  FMUL.FTZ R182, R153, UR61 ;  /* 0x0000003d99b67c20 */ /* 0x000fe20008410000 */
[----:B------:R-:W-:-:S02]  /*93c0*/  FMNMX.FTZ R190, R152, R181, !PT ;  /* 0x000000b598be7209 */ /* 0x000fc40007810000 */
[----:B------:R-:W-:Y:S02]  /*93d0*/  ISETP.GT.AND P3, PT, R4, 0x29, PT ;  /* 0x000000290400780c */ /* 0x000fe40003f64270 */
[----:B------:R-:W-:Y:S02]  /*93e0*/  FSEL R180, R183, -INF , P2 ;  /* 0xff800000b7b47808 */ /* 0x000fe40001000000 */
[----:B------:R-:W-:Y:S01]  /*93f0*/  FMNMX.FTZ R181, R173, R190, !PT ;  /* 0x000000beadb57209 */ /* 0x000fe20007810000 */
[----:B------:R-:W-:Y:S01]  /*9400*/  FMUL.FTZ R190, R156, UR61 ;  /* 0x0000003d9cbe7c20 */ /* 0x000fe20008410000 */
[----:B---3--:R-:W-:Y:S01]  /*9410*/  FSEL R153, R200, -INF , P3 ;  /* 0xff800000c8997808 */ /* 0x008fe20001800000 */
[----:B------:R2:W3:Y:S01]  /*9420*/  MUFU.TANH R183, R182 ;  /* 0x000000b600b77308 */ /* 0x0004e20000002400 */
[----:B------:R-:W-:Y:S02]  /*9430*/  ISETP.GT.AND P2, PT, R4, 0x30, PT ;  /* 0x000000300400780c */ /* 0x000fe40003f44270 */
[----:B------:R-:W-:-:S02]  /*9440*/  FMNMX.FTZ R200, R180, R181, !PT ;  /* 0x000000b5b4c87209 */ /* 0x000fc40007810000 */
[C---:B------:R-:W-:Y:S02]  /*9450*/  ISETP.GT.AND P3, PT, R4.reuse, 0x31, PT ;  /* 0x000000310400780c */ /* 0x040fe40003f64270 */
[----:B------:R-:W-:Y:S01]  /*9460*/  FSEL R156, R201, -INF , P2 ;  /* 0xff800000c99c7808 */ /* 0x000fe20001000000 */
[----:B------:R-:W5:Y:S01]  /*9470*/  MUFU.TANH R190, R190 ;  /* 0x000000be00be7308 */ /* 0x000f620000002400 */
[----:B------:R-:W-:Y:S02]  /*9480*/  FMNMX.FTZ R191, R153, R200, !PT ;  /* 0x000000c899bf7209 */ /* 0x000fe40007810000 */
[----:B------:R-:W-:Y:S02]  /*9490*/  ISETP.GT.AND P2, PT, R4, 0x38, PT ;  /* 0x000000380400780c */ /* 0x000fe40003f44270 */
[----:B----4-:R-:W-:Y:S01]  /*94a0*/  FSEL R181, R185, -INF , P3 ;  /* 0xff800000b9b57808 */ /* 0x010fe20001800000 */
[----:B------:R-:W-:Y:S01]  /*94b0*/  FMUL.FTZ R185, R157, UR61 ;  /* 0x0000003d9db97c20 */ /* 0x000fe20008410000 */
[----:B--2---:R-:W-:-:S02]  /*94c0*/  FMNMX.FTZ R182, R156, R191, !PT ;  /* 0x000000bf9cb67209 */ /* 0x004fc40007810000 */
[----:B------:R-:W-:Y:S02]  /*94d0*/  ISETP.GT.AND P3, PT, R4, 0x39, PT ;  /* 0x000000390400780c */ /* 0x000fe40003f64270 */
[----:B------:R-:W-:Y:S02]  /*94e0*/  FSEL R157, R186, -INF , P2 ;  /* 0xff800000ba9d7808 */ /* 0x000fe40001000000 */
[----:B------:R-:W-:Y:S01]  /*94f0*/  FMNMX.FTZ R200, R181, R182, !PT ;  /* 0x000000b6b5c87209 */ /* 0x000fe20007810000 */
[----:B------:R5:W2:Y:S01]  /*9500*/  MUFU.TANH R186, R185 ;  /* 0x000000b900ba7308 */ /* 0x000aa20000002400 */
[----:B------:R-:W-:Y:S02]  /*9510*/  ISETP.GT.AND P2, PT, R4, 0x40, PT ;  /* 0x000000400400780c */ /* 0x000fe40003f44270 */
[----:B-1----:R-:W-:Y:S01]  /*9520*/  FSEL R182, R188, -INF , P3 ;  /* 0xff800000bcb67808 */ /* 0x002fe20001800000 */
[----:B------:R-:W-:Y:S01]  /*9530*/  FMUL.FTZ R188, R170, UR61 ;  /* 0x0000003daabc7c20 */ /* 0x000fe20008410000 */
[----:B------:R-:W-:-:S02]  /*9540*/  FMNMX.FTZ R191, R157, R200, !PT ;  /* 0x000000c89dbf7209 */ /* 0x000fc40007810000 */
[----:B------:R-:W-:Y:S02]  /*9550*/  ISETP.GT.AND P3, PT, R4, 0x41, PT ;  /* 0x000000410400780c */ /* 0x000fe40003f64270 */
[----:B0-----:R-:W-:Y:S01]  /*9560*/  FSEL R170, R189, -INF , P2 ;  /* 0xff800000bdaa7808 */ /* 0x001fe20001000000 */
[----:B------:R-:W-:Y:S01]  /*9570*/  FMUL.FTZ R189, R171, UR61 ;  /* 0x0000003dabbd7c20 */ /* 0x000fe20008410000 */
[----:B------:R-:W-:Y:S01]  /*9580*/  FMNMX.FTZ R191, R182, R191, !PT ;  /* 0x000000bfb6bf7209 */ /* 0x000fe20007810000 */
[----:B------:R-:W0:Y:S01]  /*9590*/  MUFU.TANH R188, R188 ;  /* 0x000000bc00bc7308 */ /* 0x000e220000002400 */
[----:B------:R-:W-:Y:S02]  /*95a0*/  ISETP.GT.AND P2, PT, R4, 0x48, PT ;  /* 0x000000480400780c */ /* 0x000fe40003f44270 */
[----:B---3--:R-:W-:Y:S02]  /*95b0*/  FSEL R183, R183, -INF , P3 ;  /* 0xff800000b7b77808 */ /* 0x008fe40001800000 */
[----:B------:R-:W-:-:S02]  /*95c0*/  FMNMX.FTZ R200, R170, R191, !PT ;  /* 0x000000bfaac87209 */ /* 0x000fc40007810000 */
[----:B------:R-:W-:Y:S01]  /*95d0*/  ISETP.GT.AND P3, PT, R4, 0x49, PT ;  /* 0x000000490400780c */ /* 0x000fe20003f64270 */
[----:B------:R-:W1:Y:S01]  /*95e0*/  MUFU.TANH R189, R189 ;  /* 0x000000bd00bd7308 */ /* 0x000e620000002400 */
[----:B-----5:R-:W-:Y:S01]  /*95f0*/  FSEL R185, R190, -INF , P2 ;  /* 0xff800000beb97808 */ /* 0x020fe20001000000 */
[----:B------:R-:W-:Y:S01]  /*9600*/  VIADD R190, R4, 0x8 ;  /* 0x0000000804be7836 */ /* 0x000fe20000000000 */
[----:B------:R-:W-:Y:S02]  /*9610*/  FMNMX.FTZ R200, R183, R200, !PT ;  /* 0x000000c8b7c87209 */ /* 0x000fe40007810000 */
[----:B--2---:R-:W-:Y:S02]  /*9620*/  FSEL R171, R186, -INF , P3 ;  /* 0xff800000baab7808 */ /* 0x004fe40001800000 */
[----:B------:R-:W-:Y:S02]  /*9630*/  FMNMX.FTZ R200, R185, R200, !PT ;  /* 0x000000c8b9c87209 */ /* 0x000fe40007810000 */
[----:B------:R-:W-:-:S02]  /*9640*/  ISETP.GT.AND P2, PT, R190, RZ, PT ;  /* 0x000000ffbe00720c */ /* 0x000fc40003f44270 */
[----:B------:R-:W-:Y:S02]  /*9650*/  FMNMX.FTZ R200, R171, R200, !PT ;  /* 0x000000c8abc87209 */ /* 0x000fe40007810000 */
[C---:B------:R-:W-:Y:S02]  /*9660*/  ISETP.GT.AND P3, PT, R190.reuse, 0x1, PT ;  /* 0x00000001be00780c */ /* 0x040fe40003f64270 */
[----:B------:R-:W-:Y:S01]  /*9670*/  ISETP.GT.AND P4, PT, R190, 0x8, PT ;  /* 0x00000008be00780c */ /* 0x000fe20003f84270 */
[----:B------:R-:W2:Y:S01]  /*9680*/  SHFL.BFLY PT, R191, R200, 0x2, 0x1f ;  /* 0x0c401f00c8bf7f89 */ /* 0x000ea200000e0000 */
[----:B------:R-:W-:Y:S02]  /*9690*/  FSEL R2, R2, -INF , P3 ;  /* 0xff80000002027808 */ /* 0x000fe40001800000 */
[C---:B------:R-:W-:Y:S02]  /*96a0*/  ISETP.GT.AND P5, PT, R190.reuse, 0x9, PT ;  /* 0x00000009be00780c */ /* 0x040fe40003fa4270 */
[----:B------:R-:W-:-:S02]  /*96b0*/  ISETP.GT.AND P3, PT, R190, 0x10, PT ;  /* 0x00000010be00780c */ /* 0x000fc40003f64270 */
[----:B------:R-:W-:Y:S02]  /*96c0*/  FSEL R184, R184, -INF , P5 ;  /* 0xff800000b8b87808 */ /* 0x000fe40002800000 */
[----:B------:R-:W-:Y:S02]  /*96d0*/  FSEL R176, R176, -INF , P3 ;  /* 0xff800000b0b07808 */ /* 0x000fe40001800000 */
[----:B------:R-:W-:-:S04]  /*96e0*/  ISETP.GT.AND P3, PT, R190, 0x18, PT ;  /* 0x00000018be00780c */ /* 0x000fc80003f64270 */
[----:B------:R-:W-:Y:S02]  /*96f0*/  FSEL R178, R178, -INF , P3 ;  /* 0xff800000b2b27808 */ /* 0x000fe40001800000 */
[----:B------:R-:W-:Y:S02]  /*9700*/  ISETP.GT.AND P3, PT, R190, 0x20, PT ;  /* 0x00000020be00780c */ /* 0x000fe40003f64270 */
[----:B--2---:R-:W-:Y:S01]  /*9710*/  FMNMX.FTZ R186, R200, R191, !PT ;  /* 0x000000bfc8ba7209 */ /* 0x004fe20007810000 */
[----:B------:R-:W-:Y:S01]  /*9720*/  FMUL.FTZ R191, R159, UR61 ;  /* 0x0000003d9fbf7c20 */ /* 0x000fe20008410000 */
[----:B------:R-:W-:Y:S02]  /*9730*/  FSEL R159, R3, -INF , P4 ;  /* 0xff800000039f7808 */ /* 0x000fe40002000000 */
[----:B------:R-:W-:Y:S01]  /*9740*/  ISETP.GT.AND P4, PT, R190, 0x11, PT ;  /* 0x00000011be00780c */ /* 0x000fe20003f84270 */
[----:B------:R-:W2:Y:S02]  /*9750*/  SHFL.BFLY PT, R201, R186, 0x1, 0x1f ;  /* 0x0c201f00bac97f89 */ /* 0x000ea400000e0000 */
[----:B------:R-:W3:Y:S01]  /*9760*/  MUFU.TANH R191, R191 ;  /* 0x000000bf00bf7308 */ /* 0x000ee20000002400 */
[----:B--2---:R-:W-:-:S02]  /*9770*/  FMNMX.FTZ R4, R186, R201, !PT ;  /* 0x000000c9ba047209 */ /* 0x004fc40007810000 */
[----:B------:R-:W-:Y:S02]  /*9780*/  FSEL R186, R0, -INF , P2 ;  /* 0xff80000000ba7808 */ /* 0x000fe40001000000 */
[C---:B------:R-:W-:Y:S01]  /*9790*/  FSETP.NEU.FTZ.AND P2, PT, R4.reuse, -INF , PT ;  /* 0xff8000000400780b */ /* 0x040fe20003f5d000 */
[----:B------:R-:W-:-:S05]  /*97a0*/  FMUL.FTZ R0, R4, UR5 ;  /* 0x0000000504007c20 */ /* 0x000fca0008410000 */
[----:B------:R-:W-:-:S05]  /*97b0*/  FSEL R0, R0, RZ, P2 ;  /* 0x000000ff00007208 */ /* 0x000fca0001000000 */
[--C-:B------:R-:W-:Y:S01]  /*97c0*/  FFMA.FTZ R208, R160, UR5, -R0.reuse ;  /* 0x00000005a0d07c23 */ /* 0x100fe20008010800 */
[----:B0-----:R-:W-:Y:S01]  /*97d0*/  FSEL R160, R188, -INF , P3 ;  /* 0xff800000bca07808 */ /* 0x001fe20001800000 */
        /* <DEDUP_REMOVED lines=14> */
[----:B------:R-:W-:Y:S01]  /*98c0*/  FFMA.FTZ R171, R171, UR5, -R0 ;  /* 0x00000005abab7c23 */ /* 0x000fe20008010800 */
[----:B------:R-:W-:Y:S02]  /*98d0*/  MUFU.EX2 R208, R208 ;  /* 0x000000d000d07308 */ /* 0x000fe40000000800 */
[----:B------:R-:W-:-:S02]  /*98e0*/  FSEL R166, R166, -INF , P3 ;  /* 0xff800000a6a67808 */ /* 0x000fc40001800000 */
[----:B------:R-:W-:-:S04]  /*98f0*/  ISETP.GT.AND P3, PT, R190, 0x40, PT ;  /* 0x00000040be00780c */ /* 0x000fc80003f64270 */
[----:B------:R-:W-:Y:S01]  /*9900*/  FSEL R154, R154, -INF , P3 ;  /* 0xff8000009a9a7808 */ /* 0x000fe20001800000 */
[----:B------:R-:W-:Y:S01]  /*9910*/  MUFU.EX2 R210, R210 ;  /* 0x000000d200d27308 */ /* 0x000fe20000000800 */
[----:B------:R-:W-:-:S04]  /*9920*/  ISETP.GT.AND P3, PT, R190, 0x48, PT ;  /* 0x00000048be00780c */ /* 0x000fc80003f64270 */
[----:B------:R-:W-:-:S03]  /*9930*/  FSEL R158, R158, -INF , P3 ;  /* 0xff8000009e9e7808 */ /* 0x000fc60001800000 */
        /* <DEDUP_REMOVED lines=14> */
[----:B------:R-:W-:Y:S01]  /*9a20*/  FFMA.FTZ R197, R187, UR5, -R0 ;  /* 0x00000005bbc57c23 */ /* 0x000fe20008010800 */
[----:B------:R-:W-:Y:S01]  /*9a30*/  FSEL R187, R177, -INF , P4 ;  /* 0xff800000b1bb7808 */ /* 0x000fe20002000000 */
[----:B------:R-:W-:Y:S01]  /*9a40*/  HGMMA.64x256x16.F32.BF16 R24, R192, gdesc[UR4].tnspB, R24, gsb0 ;  /* 0x43e00004c0187df0 */ /* 0x000fe20008001818 */
[----:B------:R-:W-:Y:S01]  /*9a50*/  FMNMX.FTZ R3, R159, R196, !PT ;  /* 0x000000c49f037209 */ /* 0x000fe20007810000 */
[----:B------:R-:W-:Y:S01]  /*9a60*/  MUFU.EX2 R177, R197 ;  /* 0x000000c500b17308 */ /* 0x000fe20000000800 */
[----:B------:R-:W-:-:S02]  /*9a70*/  ISETP.GT.AND P4, PT, R190, 0x19, PT ;  /* 0x00000019be00780c */ /* 0x000fc40003f84270 */
[----:B------:R-:W-:Y:S02]  /*9a80*/  FMNMX.FTZ R3, R184, R3, !PT ;  /* 0x00000003b8037209 */ /* 0x000fe40007810000 */
[----:B------:R-:W-:Y:S02]  /*9a90*/  FSEL R179, R179, -INF , P4 ;  /* 0xff800000b3b37808 */ /* 0x000fe40002000000 */
[----:B------:R-:W-:Y:S01]  /*9aa0*/  FMNMX.FTZ R196, R176, R3, !PT ;  /* 0x00000003b0c47209 */ /* 0x000fe20007810000 */
[----:B------:R-:W-:Y:S01]  /*9ab0*/  MUFU.EX2 R198, R198 ;  /* 0x000000c600c67308 */ /* 0x000fe20000000800 */
[----:B------:R-:W-:Y:S02]  /*9ac0*/  ISETP.GT.AND P4, PT, R190, 0x21, PT ;  /* 0x00000021be00780c */ /* 0x000fe40003f84270 */
[----:B------:R-:W-:Y:S02]  /*9ad0*/  FMNMX.FTZ R3, R187, R196, !PT ;  /* 0x000000c4bb037209 */ /* 0x000fe40007810000 */
[----:B-1----:R-:W-:-:S02]  /*9ae0*/  FSEL R168, R189, -INF , P4 ;  /* 0xff800000bda87808 */ /* 0x002fc40002000000 */
[----:B------:R-:W-:Y:S01]  /*9af0*/  FMNMX.FTZ R196, R178, R3, !PT ;  /* 0x00000003b2c47209 */ /* 0x000fe20007810000 */
[----:B------:R-:W-:Y:S01]  /*9b00*/  MUFU.EX2 R157, R157 ;  /* 0x0000009d009d7308 */ /* 0x000fe20000000800 */
[----:B------:R-:W-:Y:S02]  /*9b10*/  ISETP.GT.AND P4, PT, R190, 0x29, PT ;  /* 0x00000029be00780c */ /* 0x000fe40003f84270 */
[----:B------:R-:W-:Y:S01]  /*9b20*/  FMNMX.FTZ R3, R179, R196, !PT ;  /* 0x000000c4b3037209 */ /* 0x000fe20007810000 */
[--C-:B------:R-:W-:Y:S01]  /*9b30*/  FFMA.FTZ R196, R156, UR5, -R0.reuse ;  /* 0x000000059cc47c23 */ /* 0x100fe20008010800 */
[----:B------:R-:W-:Y:S01]  /*9b40*/  FSEL R175, R175, -INF , P4 ;  /* 0xff800000afaf7808 */ /* 0x000fe20002000000 */
[----:B------:R-:W-:Y:S01]  /*9b50*/  FFMA.FTZ R156, R185, UR5, -R0 ;  /* 0x00000005b99c7c23 */ /* 0x000fe20008010800 */
[----:B------:R-:W-:Y:S02]  /*9b60*/  FMNMX.FTZ R3, R160, R3, !PT ;  /* 0x00000003a0037209 */ /* 0x000fe40007810000 */
[----:B------:R-:W-:Y:S01]  /*9b70*/  ISETP.GT.AND P4, PT, R190, 0x31, PT ;  /* 0x00000031be00780c */ /* 0x000fe20003f84270 */
[----:B------:R-:W-:Y:S01]  /*9b80*/  MUFU.EX2 R196, R196 ;  /* 0x000000c400c47308 */ /* 0x000fe20000000800 */
[----:B------:R-:W-:-:S02]  /*9b90*/  FMNMX.FTZ R3, R168, R3, !PT ;  /* 0x00000003a8037209 */ /* 0x000fc40007810000 */
[----:B------:R-:W-:Y:S02]  /*9ba0*/  FSEL R163, R163, -INF , P4 ;  /* 0xff800000a3a37808 */ /* 0x000fe40002000000 */
[----:B------:R-:W-:Y:S02]  /*9bb0*/  FMNMX.FTZ R188, R174, R3, !PT ;  /* 0x00000003aebc7209 */ /* 0x000fe40007810000 */
[----:B------:R-:W-:Y:S01]  /*9bc0*/  ISETP.GT.AND P4, PT, R190, 0x39, PT ;  /* 0x00000039be00780c */ /* 0x000fe20003f84270 */
[----:B------:R-:W-:Y:S01]  /*9bd0*/  MUFU.EX2 R156, R156 ;  /* 0x0000009c009c7308 */ /* 0x000fe20000000800 */
[----:B------:R-:W-:Y:S02]  /*9be0*/  FMNMX.FTZ R3, R175, R188, !PT ;  /* 0x000000bcaf037209 */ /* 0x000fe40007810000 */
[----:B------:R-:W-:Y:S02]  /*9bf0*/  FSEL R164, R167, -INF , P4 ;  /* 0xff800000a7a47808 */ /* 0x000fe40002000000 */
[----:B------:R-:W-:-:S02]  /*9c00*/  FMNMX.FTZ R188, R162, R3, !PT ;  /* 0x00000003a2bc7209 */ /* 0x000fc40007810000 */
[----:B------:R-:W-:Y:S01]  /*9c10*/  ISETP.GT.AND P4, PT, R190, 0x41, PT ;  /* 0x00000041be00780c */ /* 0x000fe20003f84270 */
[----:B------:R0:W-:Y:S01]  /*9c20*/  MUFU.EX2 R167, R169 ;  /* 0x000000a900a77308 */ /* 0x0001e20000000800 */
[----:B------:R-:W-:Y:S02]  /*9c30*/  FMNMX.FTZ R3, R163, R188, !PT ;  /* 0x000000bca3037209 */ /* 0x000fe40007810000 */
[----:B------:R-:W-:Y:S02]  /*9c40*/  FSEL R155, R155, -INF , P4 ;  /* 0xff8000009b9b7808 */ /* 0x000fe40002000000 */
[----:B------:R-:W-:Y:S02]  /*9c50*/  FMNMX.FTZ R3, R166, R3, !PT ;  /* 0x00000003a6037209 */ /* 0x000fe40007810000 */
[----:B------:R-:W-:Y:S02]  /*9c60*/  ISETP.GT.AND P4, PT, R190, 0x49, PT ;  /* 0x00000049be00780c */ /* 0x000fe40003f84270 */
[----:B------:R-:W-:Y:S01]  /*9c70*/  FMNMX.FTZ R3, R164, R3, !PT ;  /* 0x00000003a4037209 */ /* 0x000fe20007810000 */
[--C-:B0-----:R-:W-:Y:S01]  /*9c80*/  FFMA.FTZ R169, R173, UR5, -R0.reuse ;  /* 0x00000005ada97c23 */ /* 0x101fe20008010800 */
[----:B---3--:R-:W-:Y:S01]  /*9c90*/  FSEL R172, R191, -INF , P4 ;  /* 0xff800000bfac7808 */ /* 0x008fe20002000000 */
[--C-:B------:R-:W-:Y:S01]  /*9ca0*/  FFMA.FTZ R173, R181, UR5, -R0.reuse ;  /* 0x00000005b5ad7c23 */ /* 0x100fe20008010800 */
[----:B------:R-:W-:Y:S01]  /*9cb0*/  FMNMX.FTZ R188, R154, R3, !PT ;  /* 0x000000039abc7209 */ /* 0x000fe20007810000 */
[----:B------:R-:W-:Y:S01]  /*9cc0*/  FFMA.FTZ R181, R183, UR5, -R0 ;  /* 0x00000005b7b57c23 */ /* 0x000fe20008010800 */
[----:B------:R-:W-:Y:S01]  /*9cd0*/  FSEL R183, R4, RZ, P2 ;  /* 0x000000ff04b77208 */ /* 0x000fe20001000000 */
[----:B------:R-:W-:Y:S01]  /*9ce0*/  MUFU.EX2 R169, R169 ;  /* 0x000000a900a97308 */ /* 0x000fe20000000800 */
[----:B------:R-:W-:-:S02]  /*9cf0*/  FMNMX.FTZ R3, R155, R188, !PT ;  /* 0x000000bc9b037209 */ /* 0x000fc40007810000 */
[----:B------:R-:W-:Y:S01]  /*9d00*/  R2UR UR6, R226 ;  /* 0x00000000e20672ca */ /* 0x000fe200000e0000 */
[----:B------:R-:W-:Y:S01]  /*9d10*/  FADD.FTZ R183, -R183, R20 ;  /* 0x00000014b7b77221 */ /* 0x000fe20000010100 */
[----:B------:R-:W-:-:S03]  /*9d20*/  FMNMX.FTZ R3, R158, R3, !PT ;  /* 0x000000039e037209 */ /* 0x000fc60007810000 */
[----:B------:R-:W-:Y:S01]  /*9d30*/  MUFU.EX2 R173, R173 ;  /* 0x000000ad00ad7308 */ /* 0x000fe20000000800 */
[----:B------:R-:W-:-:S05]  /*9d40*/  FMNMX.FTZ R3, R172, R3, !PT ;  /* 0x00000003ac037209 */ /* 0x000fca0007810000 */
[----:B------:R-:W0:Y:S02]  /*9d50*/  SHFL.BFLY PT, R152, R3, 0x2, 0x1f ;  /* 0x0c401f0003987f89 */ /* 0x000e2400000e0000 */
[----:B------:R-:W-:Y:S01]  /*9d60*/  MUFU.EX2 R181, R181 ;  /* 0x000000b500b57308 */ /* 0x000fe20000000800 */
[----:B------:R-:W-:Y:S01]  /*9d70*/  UISETP.GT.AND UP0, UPT, UR11, UR6, UPT ;  /* 0x000000060b00728c */ /* 0x000fe2000bf04270 */
[----:B------:R-:W-:-:S13]  /*9d80*/  R2UR UR6, R16 ;  /* 0x00000000100672ca */ /* 0x000fda00000e0000 */
[----:B------:R-:W-:Y:S02]  /*9d90*/  MOV R230, UR6 ;  /* 0x0000000600e67c02 */ /* 0x000fe40008000f00 */
[----:B0-----:R-:W-:Y:S01]  /*9da0*/  FMNMX.FTZ R180, R3, R152, !PT ;  /* 0x0000009803b47209 */ /* 0x001fe20007810000 */
[----:B------:R-:W-:Y:S01]  /*9db0*/  FFMA.FTZ R152, R170, UR5, -R0 ;  /* 0x00000005aa987c23 */ /* 0x000fe20008010800 */
[----:B------:R-:W-:-:S03]  /*9dc0*/  FMUL.FTZ R0, R183, UR5 ;  /* 0x00000005b7007c20 */ /* 0x000fc60008410000 */
[----:B------:R-:W0:Y:S02]  /*9dd0*/  SHFL.BFLY PT, R3, R180, 0x1, 0x1f ;  /* 0x0c201f00b4037f89 */ /* 0x000e2400000e0000 */
[----:B------:R-:W-:Y:S08]  /*9de0*/  MUFU.EX2 R152, R152 ;  /* 0x0000009800987308 */ /* 0x000ff00000000800 */
[----:B------:R-:W1:Y:S01]  /*9df0*/  MUFU.EX2 R0, R0 ;  /* 0x0000000000007308 */ /* 0x000e620000000800 */
[----:B0-----:R-:W-:-:S04]  /*9e00*/  FMNMX.FTZ R3, R180, R3, !PT ;  /* 0x00000003b4037209 */ /* 0x001fc80007810000 */
[C---:B------:R-:W-:Y:S01]  /*9e10*/  FSETP.NEU.FTZ.AND P2, PT, R3.reuse, -INF , PT ;  /* 0xff8000000300780b */ /* 0x040fe20003f5d000 */
[----:B------:R-:W-:-:S05]  /*9e20*/  FMUL.FTZ R20, R3, UR5 ;  /* 0x0000000503147c20 */ /* 0x000fca0008410000 */
[----:B------:R-:W-:-:S05]  /*9e30*/  FSEL R183, R20, RZ, P2 ;  /* 0x000000ff14b77208 */ /* 0x000fca0001000000 */
[--C-:B------:R-:W-:Y:S01]  /*9e40*/  FFMA.FTZ R20, R2, UR5, -R183.reuse ;  /* 0x0000000502147c23 */ /* 0x100fe200080108b7 */
[----:B------:R-:W-:Y:S01]  /*9e50*/  FSEL R2, R3, RZ, P2 ;  /* 0x000000ff03027208 */ /* 0x000fe20001000000 */
[--C-:B------:R-:W-:Y:S01]  /*9e60*/  FFMA.FTZ R209, R186, UR5, -R183.reuse ;  /* 0x00000005bad17c23 */ /* 0x100fe200080108b7 */
[--C-:B------:R-:W-:Y:S01]  /*9e70*/  FFMA.FTZ R211, R159, UR5, -R183.reuse ;  /* 0x000000059fd37c23 */ /* 0x100fe200080108b7 */
[----:B------:R-:W-:Y:S01]  /*9e80*/  FFMA.FTZ R170, R184, UR5, -R183 ;  /* 0x00000005b8aa7c23 */ /* 0x000fe200080108b7 */
[----:B------:R-:W-:Y:S02]  /*9e90*/  IMAD.U32 R159, RZ, RZ, UR14 ;  /* 0x0000000eff9f7e24 */ /* 0x000fe4000f8e00ff */
[----:B------:R-:W-:Y:S01]  /*9ea0*/  FADD.FTZ R2, -R2, R21 ;  /* 0x0000001502027221 */ /* 0x000fe20000010100 */
[----:B-1----:R-:W-:Y:S01]  /*9eb0*/  FFMA.FTZ R21, R0, R14, R177 ;  /* 0x0000000e00157223 */ /* 0x002fe200000100b1 */
[----:B------:R-:W-:Y:S01]  /*9ec0*/  MUFU.EX2 R209, R209 ;  /* 0x000000d100d17308 */ /* 0x000fe20000000800 */
[----:B------:R-:W-:Y:S01]  /*9ed0*/  FFMA.FTZ R205, R176, UR5, -R183 ;  /* 0x00000005b0cd7c23 */ /* 0x000fe200080108b7 */
[----:B------:R-:W-:Y:S01]  /*9ee0*/  FMUL.FTZ R2, R2, UR5 ;  /* 0x0000000502027c20 */ /* 0x000fe20008410000 */
[----:B------:R-:W-:Y:S01]  /*9ef0*/  FADD.FTZ R21, R208, R21 ;  /* 0x00000015d0157221 */ /* 0x000fe20000010000 */
[--C-:B------:R-:W-:Y:S01]  /*9f00*/  FFMA.FTZ R176, R187, UR5, -R183.reuse ;  /* 0x00000005bbb07c23 */ /* 0x100fe200080108b7 */
[--C-:B------:R-:W-:Y:S01]  /*9f10*/  FFMA.FTZ R207, R178, UR5, -R183.reuse ;  /* 0x00000005b2cf7c23 */ /* 0x100fe200080108b7 */
[----:B------:R-:W-:Y:S01]  /*9f20*/  FFMA.FTZ R178, R179, UR5, -R183 ;  /* 0x00000005b3b27c23 */ /* 0x000fe200080108b7 */
[----:B------:R-:W-:Y:S01]  /*9f30*/  FADD.FTZ R14, R210, R21 ;  /* 0x00000015d20e7221 */ /* 0x000fe20000010000 */
[----:B------:R-:W0:Y:S01]  /*9f40*/  MUFU.EX2 R2, R2 ;  /* 0x0000000200027308 */ /* 0x000e220000000800 */
[--C-:B------:R-:W-:Y:S01]  /*9f50*/  FFMA.FTZ R201, R160, UR5, -R183.reuse ;  /* 0x00000005a0c97c23 */ /* 0x100fe200080108b7 */
[--C-:B------:R-:W-:Y:S01]  /*9f60*/  FFMA.FTZ R203, R174, UR5, -R183.reuse ;  /* 0x00000005aecb7c23 */ /* 0x100fe200080108b7 */
[----:B------:R-:W-:Y:S01]  /*9f70*/  FADD.FTZ R21, R161, R14 ;  /* 0x0000000ea1157221 */ /* 0x000fe20000010000 */
[----:B------:R-:W-:Y:S01]  /*9f80*/  @!P1 IADD3 R14, R159, 0x38840, RZ ;  /* 0x000388409f0e9810 */ /* 0x000fe20007ffe0ff */
[--C-:B------:R-:W-:Y:S01]  /*9f90*/  FFMA.FTZ R160, R168, UR5, -R183.reuse ;  /* 0x00000005a8a07c23 */ /* 0x100fe200080108b7 */
[----:B------:R-:W-:Y:S01]  /*9fa0*/  FFMA.FTZ R168, R175, UR5, -R183 ;  /* 0x00000005afa87c23 */ /* 0x000fe200080108b7 */
[----:B------:R-:W-:Y:S01]  /*9fb0*/  FADD.FTZ R174, R204, R21 ;  /* 0x00000015ccae7221 */ /* 0x000fe20000010000 */
[----:B------:R-:W1:Y:S01]  /*9fc0*/  MUFU.EX2 R20, R20 ;  /* 0x0000001400147308 */ /* 0x000e620000000800 */
[----:B------:R-:W-:Y:S01]  /*9fd0*/  @!P1 PRMT R14, RZ, 0x654, R14 ;  /* 0x00000654ff0e9816 */ /* 0x000fe2000000000e */
[--C-:B------:R-:W-:Y:S01]  /*9fe0*/  FFMA.FTZ R197, R162, UR5, -R183.reuse ;  /* 0x00000005a2c57c23 */ /* 0x100fe200080108b7 */
[----:B------:R-:W-:Y:S01]  /*9ff0*/  FADD.FTZ R21, R167, R174 ;  /* 0x000000aea7157221 */ /* 0x000fe20000010000 */
[--C-:B------:R-:W-:Y:S01]  /*a000*/  FFMA.FTZ R162, R163, UR5, -R183.reuse ;  /* 0x00000005a3a27c23 */ /* 0x100fe200080108b7 */
[--C-:B------:R-:W-:Y:S01]  /*a010*/  FFMA.FTZ R199, R166, UR5, -R183.reuse ;  /* 0x00000005a6c77c23 */ /* 0x100fe200080108b7 */
[----:B------:R-:W-:Y:S01]  /*a020*/  FFMA.FTZ R164, R164, UR5, -R183 ;  /* 0x00000005a4a47c23 */ /* 0x000fe200080108b7 */
[----:B------:R-:W-:Y:S01]  /*a030*/  FADD.FTZ R174, R206, R21 ;  /* 0x00000015ceae7221 */ /* 0x000fe20000010000 */
[----:B------:R-:W2:Y:S01]  /*a040*/  MUFU.EX2 R211, R211 ;  /* 0x000000d300d37308 */ /* 0x000ea20000000800 */
[----:B0-----:R-:W-:Y:S01]  /*a050*/  FFMA.FTZ R5, R2, R5, R209 ;  /* 0x0000000502057223 */ /* 0x001fe200000100d1 */
[--C-:B------:R-:W-:Y:S01]  /*a060*/  FFMA.FTZ R155, R155, UR5, -R183.reuse ;  /* 0x000000059b9b7c23 */ /* 0x100fe200080108b7 */
[----:B------:R-:W-:Y:S01]  /*a070*/  FADD.FTZ R21, R165, R174 ;  /* 0x000000aea5157221 */ /* 0x000fe20000010000 */
[--C-:B------:R-:W-:Y:S01]  /*a080*/  FFMA.FTZ R158, R158, UR5, -R183.reuse ;  /* 0x000000059e9e7c23 */ /* 0x100fe200080108b7 */
[----:B------:R-:W-:Y:S01]  /*a090*/  FFMA.FTZ R172, R172, UR5, -R183 ;  /* 0x00000005acac7c23 */ /* 0x000fe200080108b7 */
[----:B------:R-:W-:-:S02]  /*a0a0*/  IMAD.U32 R159, RZ, RZ, UR4 ;  /* 0x00000004ff9f7e24 */ /* 0x000fc4000f8e00ff */
[----:B------:R-:W-:Y:S01]  /*a0b0*/  FADD.FTZ R174, R200, R21 ;  /* 0x00000015c8ae7221 */ /* 0x000fe20000010000 */
[----:B------:R-:W0:Y:S01]  /*a0c0*/  MUFU.EX2 R170, R170 ;  /* 0x000000aa00aa7308 */ /* 0x000e220000000800 */
[----:B------:R-:W-:Y:S01]  /*a0d0*/  PLOP3.LUT P2, PT, PT, PT, UP0, 0x80, 0x0 ;  /* 0x000000000000781c */ /* 0x000fe20003f4f008 */
[----:B------:R-:W-:Y:S02]  /*a0e0*/  @!P1 VIADD R159, R159, 0x38860 ;  /* 0x000388609f9f9836 */ /* 0x000fe40000000000 */
[----:B------:R-:W-:Y:S01]  /*a0f0*/  FADD.FTZ R21, R169, R174 ;  /* 0x000000aea9157221 */ /* 0x000fe20000010000 */
[----:B------:R-:W-:Y:S01]  /*a100*/  UIADD3 UR4, UR11, -0x1, URZ ;  /* 0xffffffff0b047890 */ /* 0x000fe2000fffe03f */
[----:B-1----:R-:W-:Y:S02]  /*a110*/  F2FP.BF16.F32.PACK_AB R209, R20, R209 ;  /* 0x000000d114d1723e */ /* 0x002fe400000010ff */
[----:B------:R-:W-:Y:S01]  /*a120*/  FADD.FTZ R166, R202, R21 ;  /* 0x00000015caa67221 */ /* 0x000fe20000010000 */
[----:B------:R-:W1:Y:S01]  /*a130*/  MUFU.EX2 R205, R205 ;  /* 0x000000cd00cd7308 */ /* 0x000e620000000800 */
[----:B------:R-:W-:Y:S01]  /*a140*/  @!P1 PRMT R159, RZ, 0x654, R159 ;  /* 0x00000654ff9f9816 */ /* 0x000fe2000000009f */
[----:B------:R-:W-:-:S02]  /*a150*/  IMAD.U32 R229, RZ, RZ, UR4 ;  /* 0x00000004ffe57e24 */ /* 0x000fc4000f8e00ff */
[----:B------:R-:W-:Y:S01]  /*a160*/  FADD.FTZ R21, R153, R166 ;  /* 0x000000a699157221 */ /* 0x000fe20000010000 */
[----:B------:R-:W-:Y:S02]  /*a170*/  F2FP.BF16.F32.PACK_AB R208, R208, R177 ;  /* 0x000000b1d0d0723e */ /* 0x000fe400000010ff */
[----:B------:R-:W-:Y:S01]  /*a180*/  F2FP.BF16.F32.PACK_AB R210, R161, R210 ;  /* 0x000000d2a1d2723e */ /* 0x000fe200000010ff */
[----:B------:R-:W-:Y:S01]  /*a190*/  FADD.FTZ R166, R196, R21 ;  /* 0x00000015c4a67221 */ /* 0x000fe20000010000 */
[----:B------:R-:W3:Y:S01]  /*a1a0*/  MUFU.EX2 R176, R176 ;  /* 0x000000b000b07308 */ /* 0x000ee20000000800 */
[----:B------:R-:W-:Y:S02]  /*a1b0*/  F2FP.BF16.F32.PACK_AB R204, R167, R204 ;  /* 0x000000cca7cc723e */ /* 0x000fe400000010ff */
[----:B------:R-:W-:Y:S01]  /*a1c0*/  FADD.FTZ R21, R173, R166 ;  /* 0x000000a6ad157221 */ /* 0x000fe20000010000 */
[----:B------:R-:W-:Y:S02]  /*a1d0*/  F2FP.BF16.F32.PACK_AB R206, R165, R206 ;  /* 0x000000cea5ce723e */ /* 0x000fe400000010ff */
[----:B------:R-:W-:Y:S01]  /*a1e0*/  F2FP.BF16.F32.PACK_AB R200, R169, R200 ;  /* 0x000000c8a9c8723e */ /* 0x000fe200000010ff */
[----:B------:R-:W-:Y:S01]  /*a1f0*/  FADD.FTZ R166, R198, R21 ;  /* 0x00000015c6a67221 */ /* 0x000fe20000010000 */
[----:B------:R-:W4:Y:S01]  /*a200*/  MUFU.EX2 R207, R207 ;  /* 0x000000cf00cf7308 */ /* 0x000f220000000800 */
[----:B------:R-:W-:-:S02]  /*a210*/  F2FP.BF16.F32.PACK_AB R202, R153, R202 ;  /* 0x000000ca99ca723e */ /* 0x000fc400000010ff */
[----:B------:R-:W-:Y:S01]  /*a220*/  FADD.FTZ R21, R157, R166 ;  /* 0x000000a69d157221 */ /* 0x000fe20000010000 */
[----:B------:R-:W-:Y:S02]  /*a230*/  F2FP.BF16.F32.PACK_AB R196, R173, R196 ;  /* 0x000000c4adc4723e */ /* 0x000fe400000010ff */
[----:B------:R-:W-:Y:S02]  /*a240*/  F2FP.BF16.F32.PACK_AB R198, R157, R198 ;  /* 0x000000c69dc6723e */ /* 0x000fe400000010ff */
[----:B------:R-:W5:Y:S08]  /*a250*/  MUFU.EX2 R178, R178 ;  /* 0x000000b200b27308 */ /* 0x000f700000000800 */
[----:B------:R-:W5:Y:S08]  /*a260*/  MUFU.EX2 R201, R201 ;  /* 0x000000c900c97308 */ /* 0x000f700000000800 */
[----:B------:R-:W5:Y:S08]  /*a270*/  MUFU.EX2 R160, R160 ;  /* 0x000000a000a07308 */ /* 0x000f700000000800 */
[----:B------:R-:W5:Y:S08]  /*a280*/  MUFU.EX2 R203, R203 ;  /* 0x000000cb00cb7308 */ /* 0x000f700000000800 */
[----:B------:R-:W5:Y:S08]  /*a290*/  MUFU.EX2 R168, R168 ;  /* 0x000000a800a87308 */ /* 0x000f700000000800 */
[----:B------:R-:W5:Y:S08]  /*a2a0*/  MUFU.EX2 R197, R197 ;  /* 0x000000c500c57308 */ /* 0x000f700000000800 */
[----:B------:R-:W5:Y:S01]  /*a2b0*/  MUFU.EX2 R162, R162 ;  /* 0x000000a200a27308 */ /* 0x000f620000000800 */
[----:B------:R-:W-:-:S02]  /*a2c0*/  WARPGROUP.DEPBAR.LE gsb0, 0x0 ;  /* 0x00008000000079c5 */ /* 0x000fc40000010000 */
[----:B------:R2:W-:Y:S05]  /*a2d0*/  @!P1 SYNCS.ARRIVE.TRANS64.RED.A1T0 RZ, [R14+URZ], RZ ;  /* 0x000000ff0eff99a7 */ /* 0x0005ea000810043f */
[----:B------:R-:W5:Y:S01]  /*a2e0*/  MUFU.EX2 R199, R199 ;  /* 0x000000c700c77308 */ /* 0x000f620000000800 */
[----:B------:R-:W-:Y:S01]  /*a2f0*/  FFMA.FTZ R193, R154, UR5, -R183 ;  /* 0x000000059ac17c23 */ /* 0x000fe200080108b7 */
[----:B------:R-:W-:Y:S02]  /*a300*/  F2FP.BF16.F32.PACK_AB R192, R181, R152 ;  /* 0x00000098b5c0723e */ /* 0x000fe400000010ff */
[----:B------:R-:W-:Y:S01]  /*a310*/  F2FP.BF16.F32.PACK_AB R194, R171, R156 ;  /* 0x0000009cabc2723e */ /* 0x000fe200000010ff */
[----:B--2---:R-:W-:-:S03]  /*a320*/  FADD.FTZ R14, R20, R5 ;  /* 0x00000005140e7221 */ /* 0x004fc60000010000 */
[----:B------:R2:W5:Y:S01]  /*a330*/  MUFU.EX2 R154, R164 ;  /* 0x000000a4009a7308 */ /* 0x0005620000000800 */
[----:B------:R1:W-:Y:S01]  /*a340*/  @!P1 SYNCS.ARRIVE.TRANS64.RED.A1T0 RZ, [R159+URZ], RZ ;  /* 0x000000ff9fff99a7 */ /* 0x0003e2000810043f */
[----:B------:R-:W-:Y:S02]  /*a350*/  IMAD.MOV.U32 R20, RZ, RZ, R4 ;  /* 0x000000ffff147224 */ /* 0x000fe400078e0004 */
[----:B------:R-:W-:Y:S01]  /*a360*/  FADD.FTZ R5, R211, R14 ;  /* 0x0000000ed3057221 */ /* 0x000fe20000010000 */
[----:B0-----:R-:W-:-:S03]  /*a370*/  F2FP.BF16.F32.PACK_AB R211, R170, R211 ;  /* 0x000000d3aad3723e */ /* 0x001fc600000010ff */
[----:B------:R-:W-:Y:S01]  /*a380*/  FADD.FTZ R14, R170, R5 ;  /* 0x00000005aa0e7221 */ /* 0x000fe20000010000 */
[----:B------:R-:W0:Y:S01]  /*a390*/  MUFU.EX2 R193, R193 ;  /* 0x000000c100c17308 */ /* 0x000e220000000800 */
[----:B--2---:R-:W-:Y:S02]  /*a3a0*/  FADD.FTZ R164, R152, R21 ;  /* 0x0000001598a47221 */ /* 0x004fe40000010000 */
[----:B-1----:R-:W-:Y:S01]  /*a3b0*/  FADD.FTZ R5, R205, R14 ;  /* 0x0000000ecd057221 */ /* 0x002fe20000010000 */
[C---:B---3--:R-:W-:Y:S01]  /*a3c0*/  F2FP.BF16.F32.PACK_AB R205, R176.reuse, R205 ;  /* 0x000000cdb0cd723e */ /* 0x048fe200000010ff */
[----:B------:R-:W-:Y:S02]  /*a3d0*/  FADD.FTZ R21, R181, R164 ;  /* 0x000000a4b5157221 */ /* 0x000fe40000010000 */
[----:B------:R-:W-:Y:S01]  /*a3e0*/  FADD.FTZ R14, R176, R5 ;  /* 0x00000005b00e7221 */ /* 0x000fe20000010000 */
[----:B------:R-:W1:Y:S01]  /*a3f0*/  MUFU.EX2 R155, R155 ;  /* 0x0000009b009b7308 */ /* 0x000e620000000800 */
[----:B------:R-:W-:Y:S01]  /*a400*/  FADD.FTZ R164, R156, R21 ;  /* 0x000000159ca47221 */ /* 0x000fe20000010000 */
[----:B------:R-:W-:-:S02]  /*a410*/  IMAD.MOV.U32 R21, RZ, RZ, R3 ;  /* 0x000000ffff157224 */ /* 0x000fc400078e0003 */
[----:B----4-:R-:W-:Y:S01]  /*a420*/  FADD.FTZ R5, R207, R14 ;  /* 0x0000000ecf057221 */ /* 0x010fe20000010000 */
[----:B-----5:R-:W-:-:S03]  /*a430*/  F2FP.BF16.F32.PACK_AB R207, R178, R207 ;  /* 0x000000cfb2cf723e */ /* 0x020fc600000010ff */
[----:B------:R-:W-:Y:S01]  /*a440*/  FADD.FTZ R14, R178, R5 ;  /* 0x00000005b20e7221 */ /* 0x000fe20000010000 */
[----:B------:R-:W2:Y:S03]  /*a450*/  MUFU.EX2 R195, R158 ;  /* 0x0000009e00c37308 */ /* 0x000ea60000000800 */
[----:B------:R-:W-:Y:S01]  /*a460*/  FADD.FTZ R5, R201, R14 ;  /* 0x0000000ec9057221 */ /* 0x000fe20000010000 */
[----:B------:R-:W-:-:S03]  /*a470*/  F2FP.BF16.F32.PACK_AB R201, R160, R201 ;  /* 0x000000c9a0c9723e */ /* 0x000fc600000010ff */
[----:B------:R-:W-:Y:S01]  /*a480*/  FADD.FTZ R14, R160, R5 ;  /* 0x00000005a00e7221 */ /* 0x000fe20000010000 */
[----:B------:R-:W3:Y:S03]  /*a490*/  MUFU.EX2 R172, R172 ;  /* 0x000000ac00ac7308 */ /* 0x000ee60000000800 */
[----:B------:R-:W-:Y:S01]  /*a4a0*/  FADD.FTZ R5, R203, R14 ;  /* 0x0000000ecb057221 */ /* 0x000fe20000010000 */
[----:B------:R-:W-:-:S03]  /*a4b0*/  F2FP.BF16.F32.PACK_AB R203, R168, R203 ;  /* 0x000000cba8cb723e */ /* 0x000fc600000010ff */
[----:B------:R-:W-:-:S04]  /*a4c0*/  FADD.FTZ R14, R168, R5 ;  /* 0x00000005a80e7221 */ /* 0x000fc80000010000 */
[----:B------:R-:W-:Y:S01]  /*a4d0*/  FADD.FTZ R5, R197, R14 ;  /* 0x0000000ec5057221 */ /* 0x000fe20000010000 */
[----:B------:R-:W-:-:S03]  /*a4e0*/  F2FP.BF16.F32.PACK_AB R197, R162, R197 ;  /* 0x000000c5a2c5723e */ /* 0x000fc600000010ff */
[----:B------:R-:W-:-:S04]  /*a4f0*/  FADD.FTZ R14, R162, R5 ;  /* 0x00000005a20e7221 */ /* 0x000fc80000010000 */
[----:B------:R-:W-:Y:S01]  /*a500*/  FADD.FTZ R5, R199, R14 ;  /* 0x0000000ec7057221 */ /* 0x000fe20000010000 */
[----:B------:R-:W-:Y:S01]  /*a510*/  FADD.FTZ R14, R171, R164 ;  /* 0x000000a4ab0e7221 */ /* 0x000fe20000010000 */
[C---:B------:R-:W-:Y:S02]  /*a520*/  F2FP.BF16.F32.PACK_AB R199, R154.reuse, R199 ;  /* 0x000000c79ac7723e */ /* 0x040fe400000010ff */
[----:B------:R-:W-:-:S04]  /*a530*/  FADD.FTZ R152, R154, R5 ;  /* 0x000000059a987221 */ /* 0x000fc80000010000 */
[----:B0-----:R-:W-:Y:S01]  /*a540*/  FADD.FTZ R152, R193, R152 ;  /* 0x00000098c1987221 */ /* 0x001fe20000010000 */
[----:B-1----:R-:W-:-:S03]  /*a550*/  F2FP.BF16.F32.PACK_AB R193, R155, R193 ;  /* 0x000000c19bc1723e */ /* 0x002fc600000010ff */
[----:B------:R-:W-:-:S04]  /*a560*/  FADD.FTZ R152, R155, R152 ;  /* 0x000000989b987221 */ /* 0x000fc80000010000 */
[----:B--2---:R-:W-:Y:S01]  /*a570*/  FADD.FTZ R152, R195, R152 ;  /* 0x00000098c3987221 */ /* 0x004fe20000010000 */
[----:B---3--:R-:W-:-:S03]  /*a580*/  F2FP.BF16.F32.PACK_AB R195, R172, R195 ;  /* 0x000000c3acc3723e */ /* 0x008fc600000010ff */
[----:B------:R-:W-:Y:S01]  /*a590*/  FADD.FTZ R5, R172, R152 ;  /* 0x00000098ac057221 */ /* 0x000fe20000010000 */
[----:B------:R-:W-:Y:S06]  /*a5a0*/  @P2 BRA `(.L_x_2109) ;  /* 0xffffffbc00b02947 */ /* 0x000fec000383ffff */
[----:B------:R-:W-:-:S07]  /*a5b0*/  IMAD.U32 R227, RZ, RZ, UR4 ;  /* 0x00000004ffe37e24 */ /* 0x000fce000f8e00ff */
.L_x_2100:
[----:B------:R-:W-:-:S13]  /*a5c0*/  R2UR UR4, R227 ;  /* 0x00000000e30472ca */ /* 0x000fda00000e0000 */
[----:B------:R-:W-:-:S13]  /*a5d0*/  ISETP.LE.AND P2, PT, RZ, UR4, PT ;  /* 0x00000004ff007c0c */ /* 0x000fda000bf43270 */
[----:B------:R-:W-:Y:S05]  /*a5e0*/  @!P2 BRA `(.L_x_2110) ;  /* 0x0000003c00cca947 */ /* 0x000fea0003800000 */
[----:B------:R-:W-:Y:S01]  /*a5f0*/  R2UR UR4, R16 ;  /* 0x00000000100472ca */ /* 0x000fe200000e0000 */
[----:B------:R-:W-:Y:S01]  /*a600*/  IMAD.MOV.U32 R20, RZ, RZ, R3 ;  /* 0x000000ffff147224 */ /* 0x000fe200078e0003 */
[----:B------:R-:W-:Y:S01]  /*a610*/  MOV R19, R4 ;  /* 0x0000000400137202 */ /* 0x000fe20000000f00 */
[----:B------:R-:W-:Y:S01]  /*a620*/  IMAD.U32 R22, RZ, RZ, UR60 ;  /* 0x0000003cff167e24 */ /* 0x000fe2000f8e00ff */
[----:B------:R-:W-:-:S09]  /*a630*/  ULDC UR61, c[0x0][0x9d8] ;  /* 0x00027600003d7ab9 */ /* 0x000fd20000000800 */
[----:B------:R-:W-:-:S07]  /*a640*/  IMAD.U32 R21, RZ, RZ, UR4 ;  /* 0x00000004ff157e24 */ /* 0x000fce000f8e00ff */
.L_x_2119:
        /* <DEDUP_REMOVED lines=10> */
.L_x_2111:
[----:B------:R-:W-:Y:S02]  /*a6f0*/  R2UR UR4, R17 ;  /* 0x00000000110472ca */ /* 0x000fe400000e0000 */
[----:B------:R-:W-:-:S11]  /*a700*/  R2UR UR5, R16 ;  /* 0x00000000100572ca */ /* 0x000fd600000e0000 */
[----:B------:R-:W-:Y:S02]  /*a710*/  ULEA UR4, UR60, UR4, 0x3 ;  /* 0x000000043c047291 */ /* 0x000fe4000f8e183f */
[----:B------:R-:W-:-:S05]  /*a720*/  IMAD.U32 R3, RZ, RZ, UR5 ;  /* 0x00000005ff037e24 */ /* 0x000fca000f8e00ff */
[----:B------:R-:W-:-:S04]  /*a730*/  SHF.L.U32 R3, R3, 0x1f, RZ ;  /* 0x0000001f03037819 */ /* 0x000fc800000006ff */
[----:B------:R0:W1:Y:S01]  /*a740*/  SYNCS.PHASECHK.TRANS64.TRYWAIT P2, [UR4+0x38830], R3 ;  /* 0x03883003ff0075a7 */ /* 0x0000620008040144 */
[----:B------:R-:W-:Y:S05]  /*a750*/  @!P0 BRA `(.L_x_2112) ;  /* 0x0000000000048947 */ /* 0x000fea0003800000 */
[----:B------:R-:W-:Y:S01]  /*a760*/  BPT.TRAP 0x1 ;  /* 0x000000040000795c */ /* 0x000fe20000300000 */
.L_x_2112:
[----:B-1----:R-:W-:Y:S05]  /*a770*/  @P2 BRA `(.L_x_2113) ;  /* 0x0000000000082947 */ /* 0x002fea0003800000 */
[----:B------:R-:W1:Y:S02]  /*a780*/  SYNCS.PHASECHK.TRANS64.TRYWAIT P2, [UR4+0x38830], R3 ;  /* 0x03883003ff0075a7 */ /* 0x000e640008040144 */
[----:B-1----:R-:W-:Y:S05]  /*a790*/  @!P2 BRA `(.L_x_2114) ;  /* 0x000000d80078a947 */ /* 0x002fea0003800000 */
.L_x_2113:
        /* <DEDUP_REMOVED lines=617> */
[----:B------:R-:W-:-:S03]  /*ce30*/  UIADD3 UR6, UR4, 0x906, URZ ;  /* 0x0000090604067890 */ /* 0x000fc6000fffe03f */
        /* <DEDUP_REMOVED lines=25> */
.L_x_2115:
        /* <DEDUP_REMOVED lines=9> */
.L_x_2116:
[----:B---3--:R-:W-:Y:S05]  /*d060*/  @P2 BRA `(.L_x_2117) ;  /* 0x0000000000082947 */ /* 0x008fea0003800000 */
[----:B------:R-:W3:Y:S02]  /*d070*/  SYNCS.PHASECHK.TRANS64.TRYWAIT P2, [UR4+0x38850], R0 ;  /* 0x03885000ff0075a7 */ /* 0x000ee40008040144 */
[----:B---3--:R-:W-:Y:S05]  /*d080*/  @!P2 BRA `(.L_x_2118) ;  /* 0x000000b00054a947 */ /* 0x008fea0003800000 */
.L_x_2117:
[----:B------:R-:W-:Y:S01]  /*d090*/  R2UR UR11, R17 ;  /* 0x00000000110b72ca */ /* 0x000fe200000e0000 */
[----:B------:R-:W-:Y:S01]  /*d0a0*/  WARPGROUP.ARRIVE ;  /* 0x00000000000079c5 */ /* 0x000fe20000000000 */
[----:B------:R-:W-:Y:S01]  /*d0b0*/  R2UR UR6, R22 ;  /* 0x00000000160672ca */ /* 0x000fe200000e0000 */
[----:B------:R-:W-:Y:S01]  /*d0c0*/  UMOV UR7, 0x40000040 ;  /* 0x4000004000077882 */ /* 0x000fe20000000000 */
[----:B------:R-:W-:Y:S01]  /*d0d0*/  FMUL.FTZ R2, R184, UR61 ;  /* 0x0000003db8027c20 */ /* 0x000fe20008410000 */
[----:B01----:R-:W-:Y:S01]  /*d0e0*/  FMUL.FTZ R3, R185, UR61 ;  /* 0x0000003db9037c20 */ /* 0x003fe20008410000 */
[----:B------:R-:W-:Y:S01]  /*d0f0*/  FMUL.FTZ R184, R188, UR61 ;  /* 0x0000003dbcb87c20 */ /* 0x000fe20008410000 */
[----:B------:R-:W-:Y:S01]  /*d100*/  FMUL.FTZ R185, R189, UR61 ;  /* 0x0000003dbdb97c20 */ /* 0x000fe20008410000 */
[----:B------:R-:W-:Y:S01]  /*d110*/  FMUL.FTZ R176, R176, UR61 ;  /* 0x0000003db0b07c20 */ /* 0x000fe20008410000 */
[----:B------:R-:W-:Y:S01]  /*d120*/  FMUL.FTZ R22, R187, UR61 ;  /* 0x0000003dbb167c20 */ /* 0x000fe20008410000 */
[----:B------:R-:W2:Y:S01]  /*d130*/  MUFU.TANH R2, R2 ;  /* 0x0000000200027308 */ /* 0x000ea20000002400 */
[----:B------:R-:W-:Y:S01]  /*d140*/  FMUL.FTZ R187, R177, UR61 ;  /* 0x0000003db1bb7c20 */ /* 0x000fe20008410000 */
[----:B------:R-:W-:Y:S01]  /*d150*/  FMUL.FTZ R177, R178, UR61 ;  /* 0x0000003db2b17c20 */ /* 0x000fe20008410000 */
[----:B------:R-:W-:Y:S01]  /*d160*/  UIADD3 UR5, UR11, 0x400, URZ ;  /* 0x000004000b057890 */ /* 0x000fe2000fffe03f */
[----:B------:R-:W-:Y:S01]  /*d170*/  FMUL.FTZ R178, R179, UR61 ;  /* 0x0000003db3b27c20 */ /* 0x000fe20008410000 */
[----:B------:R-:W-:Y:S01]  /*d180*/  FMUL.FTZ R179, R182, UR61 ;  /* 0x0000003db6b37c20 */ /* 0x000fe20008410000 */
[----:B------:R-:W-:Y:S01]  /*d190*/  FMUL.FTZ R182, R168, UR61 ;  /* 0x0000003da8b67c20 */ /* 0x000fe20008410000 */
[----:B------:R-:W-:Y:S01]  /*d1a0*/  USHF.R.U32.HI UR5, URZ, 0x4, UR5 ;  /* 0x000000043f057899 */ /* 0x000fe20008011605 */
[----:B------:R-:W0:Y:S01]  /*d1b0*/  MUFU.TANH R3, R3 ;  /* 0x0000000300037308 */ /* 0x000e220000002400 */
[----:B------:R-:W-:Y:S01]  /*d1c0*/  FMUL.FTZ R180, R180, UR61 ;  /* 0x0000003db4b47c20 */ /* 0x000fe20008410000 */
[----:B------:R-:W-:Y:S01]  /*d1d0*/  FMUL.FTZ R168, R169, UR61 ;  /* 0x0000003da9a87c20 */ /* 0x000fe20008410000 */
[----:B------:R-:W-:Y:S01]  /*d1e0*/  ULOP3.LUT UR5, UR5, 0x3fff, URZ, 0xc0, !UPT ;  /* 0x00003fff05057892 */ /* 0x000fe2000f8ec03f */
[----:B------:R-:W-:Y:S01]  /*d1f0*/  FMUL.FTZ R169, R172, UR61 ;  /* 0x0000003daca97c20 */ /* 0x000fe20008410000 */
[----:B------:R-:W-:Y:S01]  /*d200*/  FMUL.FTZ R172, R173, UR61 ;  /* 0x0000003dadac7c20 */ /* 0x000fe20008410000 */
[----:B------:R-:W-:Y:S01]  /*d210*/  FMUL.FTZ R181, R181, UR61 ;  /* 0x0000003db5b57c20 */ /* 0x000fe20008410000 */
[----:B------:R-:W-:Y:S01]  /*d220*/  ULOP3.LUT UR5, UR5, 0x2800000, URZ, 0xfc, !UPT ;  /* 0x0280000005057892 */ /* 0x000fe2000f8efc3f */
[----:B------:R-:W1:Y:S01]  /*d230*/  MUFU.TANH R184, R184 ;  /* 0x000000b800b87308 */ /* 0x000e620000002400 */
[----:B--2---:R-:W-:Y:S01]  /*d240*/  FMNMX.FTZ R0, R2, R19, !PT ;  /* 0x0000001302007209 */ /* 0x004fe20007810000 */
[----:B------:R-:W-:Y:S01]  /*d250*/  FMUL.FTZ R160, R160, UR61 ;  /* 0x0000003da0a07c20 */ /* 0x000fe20008410000 */
[----:B------:R-:W-:Y:S01]  /*d260*/  UIMAD UR10, UR6, 0xa00, UR5 ;  /* 0x00000a00060a78a4 */ /* 0x000fe2000f8e0205 */
[----:B------:R-:W-:Y:S01]  /*d270*/  FMUL.FTZ R161, R161, UR61 ;  /* 0x0000003da1a17c20 */ /* 0x000fe20008410000 */
[----:B------:R-:W-:Y:S01]  /*d280*/  FMUL.FTZ R164, R164, UR61 ;  /* 0x0000003da4a47c20 */ /* 0x000fe20008410000 */
[----:B------:R-:W-:Y:S01]  /*d290*/  FMUL.FTZ R165, R165, UR61 ;  /* 0x0000003da5a57c20 */ /* 0x000fe20008410000 */
[----:B------:R-:W-:Y:S01]  /*d2a0*/  FMUL.FTZ R188, R156, UR61 ;  /* 0x0000003d9cbc7c20 */ /* 0x000fe20008410000 */
[----:B------:R-:W2:Y:S01]  /*d2b0*/  MUFU.TANH R185, R185 ;  /* 0x000000b900b97308 */ /* 0x000ea20000002400 */
[----:B0-----:R-:W-:Y:S01]  /*d2c0*/  FMNMX.FTZ R173, R3, R0, !PT ;  /* 0x0000000003ad7209 */ /* 0x001fe20007810000 */
[----:B------:R-:W-:Y:S01]  /*d2d0*/  UMOV UR6, UR10 ;  /* 0x0000000a00067c82 */ /* 0x000fe20008000000 */
[----:B------:R-:W-:Y:S01]  /*d2e0*/  FMUL.FTZ R156, R157, UR61 ;  /* 0x0000003d9d9c7c20 */ /* 0x000fe20008410000 */
[----:B------:R-:W-:Y:S01]  /*d2f0*/  HGMMA.64x256x16.F32.BF16 R24, R208, gdesc[UR4].tnspB, R24, gsb0 ;  /* 0x43e00004d0187df0 */ /* 0x000fe20008001818 */
[----:B------:R-:W-:Y:S01]  /*d300*/  UIADD3 UR6, UR10, 0x80, URZ ;  /* 0x000000800a067890 */ /* 0x000fe2000fffe03f */
[----:B------:R-:W-:Y:S01]  /*d310*/  FMUL.FTZ R157, R170, UR61 ;  /* 0x0000003daa9d7c20 */ /* 0x000fe20008410000 */
[----:B------:R-:W-:Y:S01]  /*d320*/  UMOV UR7, 0x40000040 ;  /* 0x4000004000077882 */ /* 0x000fe20000000000 */
[----:B------:R-:W0:Y:S01]  /*d330*/  MUFU.TANH R176, R176 ;  /* 0x000000b000b07308 */ /* 0x000e220000002400 */
        /* <DEDUP_REMOVED lines=9> */
[----:B------:R-:W-:Y:S01]  /*d3d0*/  ULDC UR14, c[0x0][0x988] ;  /* 0x00026200000e7ab9 */ /* 0x000fe20000000800 */
[----:B------:R-:W-:Y:S01]  /*d3e0*/  FMUL.FTZ R162, R162, UR61 ;  /* 0x0000003da2a27c20 */ /* 0x000fe20008410000 */
[----:B------:R-:W-:Y:S01]  /*d3f0*/  UMOV UR5, UR14 ;  /* 0x0000000e00057c82 */ /* 0x000fe20008000000 */
[----:B------:R-:W-:Y:S01]  /*d400*/  FMUL.FTZ R163, R163, UR61 ;  /* 0x0000003da3a37c20 */ /* 0x000fe20008410000 */
[----:B------:R-:W-:Y:S01]  /*d410*/  FMUL.FTZ R166, R166, UR61 ;  /* 0x0000003da6a67c20 */ /* 0x000fe20008410000 */
[----:B------:R-:W-:Y:S01]  /*d420*/  FMUL.FTZ R167, R167, UR61 ;  /* 0x0000003da7a77c20 */ /* 0x000fe20008410000 */
[----:B------:R-:W2:Y:S01]  /*d430*/  MUFU.TANH R180, R180 ;  /* 0x000000b400b47308 */ /* 0x000ea20000002400 */
[----:B0-----:R-:W-:Y:S01]  /*d440*/  FMNMX.FTZ R0, R176, R173, !PT ;  /* 0x000000adb0007209 */ /* 0x001fe20007810000 */
[----:B------:R-:W-:Y:S01]  /*d450*/  FMUL.FTZ R154, R154, UR61 ;  /* 0x0000003d9a9a7c20 */ /* 0x000fe20008410000 */
[----:B------:R-:W-:Y:S01]  /*d460*/  FMUL.FTZ R155, R155, UR61 ;  /* 0x0000003d9b9b7c20 */ /* 0x000fe20008410000 */
[----:B------:R-:W-:Y:S01]  /*d470*/  FMUL.FTZ R158, R158, UR61 ;  /* 0x0000003d9e9e7c20 */ /* 0x000fe20008410000 */
[----:B------:R-:W-:-:S03]  /*d480*/  FMUL.FTZ R159, R159, UR61 ;  /* 0x0000003d9f9f7c20 */ /* 0x000fc60008410000 */
[----:B------:R-:W0:Y:S01]  /*d490*/  MUFU.TANH R181, R181 ;  /* 0x000000b500b57308 */ /* 0x000e220000002400 */
[----:B-1----:R-:W-:-:S07]  /*d4a0*/  FMNMX.FTZ R173, R187, R0, !PT ;  /* 0x00000000bbad7209 */ /* 0x002fce0007810000 */
[----:B------:R-:W1:Y:S01]  /*d4b0*/  MUFU.TANH R182, R182 ;  /* 0x000000b600b67308 */ /* 0x000e620000002400 */
[----:B--2---:R-:W-:Y:S01]  /*d4c0*/  FMNMX.FTZ R0, R180, R173, !PT ;  /* 0x000000adb4007209 */ /* 0x004fe20007810000 */
[----:B------:R-:W-:Y:S01]  /*d4d0*/  FMUL.FTZ R173, R152, UR61 ;  /* 0x0000003d98ad7c20 */ /* 0x000fe20008410000 */
[----:B------:R-:W-:-:S05]  /*d4e0*/  FMUL.FTZ R152, R153, UR61 ;  /* 0x0000003d99987c20 */ /* 0x000fca0008410000 */
        /* <DEDUP_REMOVED lines=15> */
[----:B-1----:R-:W-:Y:S01]  /*d5e0*/  FMNMX.FTZ R0, R164, R153, !PT ;  /* 0x00000099a4007209 */ /* 0x002fe20007810000 */
[----:B------:R-:W-:-:S06]  /*d5f0*/  FMUL.FTZ R153, R183, UR61 ;  /* 0x0000003db7997c20 */ /* 0x000fcc0008410000 */
        /* <DEDUP_REMOVED lines=9> */
[----:B0-----:R-:W-:-:S05]  /*d690*/  FMNMX.FTZ R183, R156, R183, !PT ;  /* 0x000000b79cb77209 */ /* 0x001fca0007810000 */
[----:B------:R-:W0:Y:S02]  /*d6a0*/  SHFL.BFLY PT, R0, R183, 0x2, 0x1f ;  /* 0x0c401f00b7007f89 */ /* 0x000e2400000e0000 */
[----:B------:R-:W3:Y:S08]  /*d6b0*/  MUFU.TANH R23, R23 ;  /* 0x0000001700177308 */ /* 0x000ef00000002400 */
[----:B------:R-:W4:Y:S08]  /*d6c0*/  MUFU.TANH R186, R186 ;  /* 0x000000ba00ba7308 */ /* 0x000f300000002400 */
[----:B------:R-:W5:Y:S01]  /*d6d0*/  MUFU.TANH R177, R177 ;  /* 0x000000b100b17308 */ /* 0x000f620000002400 */
[----:B0-----:R-:W-:-:S07]  /*d6e0*/  FMNMX.FTZ R0, R183, R0, !PT ;  /* 0x00000000b7007209 */ /* 0x001fce0007810000 */
[----:B------:R-:W0:Y:S01]  /*d6f0*/  MUFU.TANH R178, R178 ;  /* 0x000000b200b27308 */ /* 0x000e220000002400 */
[----:B------:R-:W1:Y:S07]  /*d700*/  SHFL.BFLY PT, R175, R0, 0x1, 0x1f ;  /* 0x0c201f0000af7f89 */ /* 0x000e6e00000e0000 */
[----:B------:R-:W0:Y:S08]  /*d710*/  MUFU.TANH R179, R179 ;  /* 0x000000b300b37308 */ /* 0x000e300000002400 */
[----:B------:R-:W0:Y:S08]  /*d720*/  MUFU.TANH R153, R153 ;  /* 0x0000009900997308 */ /* 0x000e300000002400 */
[----:B------:R-:W0:Y:S01]  /*d730*/  MUFU.TANH R157, R157 ;  /* 0x0000009d009d7308 */ /* 0x000e220000002400 */
[----:B-1----:R-:W-:-:S02]  /*d740*/  FMNMX.FTZ R4, R0, R175, !PT ;  /* 0x000000af00047209 */ /* 0x002fc40007810000 */
[----:B------:R-:W-:-:S03]  /*d750*/  FMNMX.FTZ R175, R21, R20, !PT ;  /* 0x0000001415af7209 */ /* 0x000fc60007810000 */
[----:B------:R-:W-:Y:S01]  /*d760*/  FADD.FTZ R19, -R4, R19 ;  /* 0x0000001304137221 */ /* 0x000fe20000010100 */
[----:B--2---:R-:W-:Y:S01]  /*d770*/  FMNMX.FTZ R0, R22, R175, !PT ;  /* 0x000000af16007209 */ /* 0x004fe20007810000 */
[----:B------:R-:W-:Y:S01]  /*d780*/  FMUL.FTZ R191, R4, UR5 ;  /* 0x0000000504bf7c20 */ /* 0x000fe20008410000 */
[----:B------:R-:W1:Y:S01]  /*d790*/  MUFU.TANH R170, R170 ;  /* 0x000000aa00aa7308 */ /* 0x000e620000002400 */
[----:B------:R-:W-:Y:S01]  /*d7a0*/  FMUL.FTZ R183, R19, UR5 ;  /* 0x0000000513b77c20 */ /* 0x000fe20008410000 */
[----:B---3--:R-:W-:Y:S01]  /*d7b0*/  FMNMX.FTZ R19, R23, R0, !PT ;  /* 0x0000000017137209 */ /* 0x008fe20007810000 */
[--C-:B------:R-:W-:Y:S01]  /*d7c0*/  FFMA.FTZ R175, R2, UR5, -R191.reuse ;  /* 0x0000000502af7c23 */ /* 0x100fe200080108bf */
[--C-:B------:R-:W-:Y:S01]  /*d7d0*/  FFMA.FTZ R189, R185, UR5, -R191.reuse ;  /* 0x00000005b9bd7c23 */ /* 0x100fe200080108bf */
[--C-:B------:R-:W-:Y:S01]  /*d7e0*/  FFMA.FTZ R185, R161, UR5, -R191.reuse ;  /* 0x00000005a1b97c23 */ /* 0x100fe200080108bf */
[----:B----4-:R-:W-:Y:S01]  /*d7f0*/  FMNMX.FTZ R190, R186, R19, !PT ;  /* 0x00000013babe7209 */ /* 0x010fe20007810000 */
[--C-:B------:R-:W-:Y:S01]  /*d800*/  FFMA.FTZ R161, R165, UR5, -R191.reuse ;  /* 0x00000005a5a17c23 */ /* 0x100fe200080108bf */
[----:B------:R-:W2:Y:S01]  /*d810*/  MUFU.TANH R171, R171 ;  /* 0x000000ab00ab7308 */ /* 0x000ea20000002400 */
[--C-:B------:R-:W-:Y:S01]  /*d820*/  FFMA.FTZ R165, R156, UR5, -R191.reuse ;  /* 0x000000059ca57c23 */ /* 0x100fe200080108bf */
[----:B-----5:R-:W-:Y:S01]  /*d830*/  FMNMX.FTZ R19, R177, R190, !PT ;  /* 0x000000beb1137209 */ /* 0x020fe20007810000 */
[----:B------:R-:W-:-:S03]  /*d840*/  FFMA.FTZ R152, R152, UR5, -R191 ;  /* 0x0000000598987c23 */ /* 0x000fc600080108bf */
[----:B0-----:R-:W-:Y:S01]  /*d850*/  FMNMX.FTZ R2, R178, R19, !PT ;  /* 0x00000013b2027209 */ /* 0x001fe20007810000 */
[----:B------:R-:W-:Y:S01]  /*d860*/  FFMA.FTZ R19, R173, UR5, -R191 ;  /* 0x00000005ad137c23 */ /* 0x000fe200080108bf */
[----:B------:R-:W0:Y:S02]  /*d870*/  MUFU.TANH R174, R174 ;  /* 0x000000ae00ae7308 */ /* 0x000e240000002400 */
[----:B------:R-:W-:-:S04]  /*d880*/  FMNMX.FTZ R2, R179, R2, !PT ;  /* 0x00000002b3027209 */ /* 0x000fc80007810000 */
[----:B------:R-:W-:Y:S02]  /*d890*/  FMNMX.FTZ R2, R153, R2, !PT ;  /* 0x0000000299027209 */ /* 0x000fe40007810000 */
[----:B------:R-:W3:Y:S08]  /*d8a0*/  MUFU.TANH R162, R162 ;  /* 0x000000a200a27308 */ /* 0x000ef00000002400 */
[----:B------:R-:W4:Y:S08]  /*d8b0*/  MUFU.TANH R163, R163 ;  /* 0x000000a300a37308 */ /* 0x000f300000002400 */
[----:B------:R-:W5:Y:S08]  /*d8c0*/  MUFU.TANH R166, R166 ;  /* 0x000000a600a67308 */ /* 0x000f700000002400 */
[----:B------:R-:W5:Y:S08]  /*d8d0*/  MUFU.TANH R167, R167 ;  /* 0x000000a700a77308 */ /* 0x000f700000002400 */
[----:B------:R-:W5:Y:S01]  /*d8e0*/  MUFU.TANH R154, R154 ;  /* 0x0000009a009a7308 */ /* 0x000f620000002400 */
[----:B------:R-:W-:-:S02]  /*d8f0*/  WARPGROUP.DEPBAR.LE gsb0, 0x0 ;  /* 0x00008000000079c5 */ /* 0x000fc40000010000 */
[----:B------:R-:W-:Y:S01]  /*d900*/  WARPGROUP.ARRIVE ;  /* 0x00000000000079c5 */ /* 0x000fe20000000000 */
[----:B------:R-:W-:Y:S01]  /*d910*/  FFMA.FTZ R208, R3, UR5, -R191 ;  /* 0x0000000503d07c23 */ /* 0x000fe200080108bf */
[----:B------:R-:W-:-:S03]  /*d920*/  FMNMX.FTZ R3, R157, R2, !PT ;  /* 0x000000029d037209 */ /* 0x000fc60007810000 */
[----:B------:R-:W5:Y:S01]  /*d930*/  MUFU.TANH R155, R155 ;  /* 0x0000009b009b7308 */ /* 0x000f620000002400 */
[----:B------:R-:W-:Y:S01]  /*d940*/  FFMA.FTZ R210, R184, UR5, -R191 ;  /* 0x00000005b8d27c23 */ /* 0x000fe200080108bf */
[----:B------:R-:W-:Y:S01]  /*d950*/  HGMMA.64x256x16.F32.BF16 R24, R204, gdesc[UR4].tnspB, R24, gsb0 ;  /* 0x43e00004cc187df0 */ /* 0x000fe20008001818 */
[----:B------:R-:W-:Y:S01]  /*d960*/  UIADD3 UR6, UR10, 0x100, URZ ;  /* 0x000001000a067890 */ /* 0x000fe2000fffe03f */
[----:B-1----:R-:W-:Y:S01]  /*d970*/  FMNMX.FTZ R2, R170, R3, !PT ;  /* 0x00000003aa027209 */ /* 0x002fe20007810000 */
[----:B------:R-:W-:-:S03]  /*d980*/  UMOV UR7, 0x40000040 ;  /* 0x4000004000077882 */ /* 0x000fc60000000000 */
[----:B------:R-:W1:Y:S01]  /*d990*/  MUFU.TANH R158, R158 ;  /* 0x0000009e009e7308 */ /* 0x000e620000002400 */
[----:B--2---:R-:W-:-:S04]  /*d9a0*/  FMNMX.FTZ R3, R171, R2, !PT ;  /* 0x00000002ab037209 */ /* 0x004fc80007810000 */
[----:B0-----:R-:W-:-:S03]  /*d9b0*/  FMNMX.FTZ R3, R174, R3, !PT ;  /* 0x00000003ae037209 */ /* 0x001fc60007810000 */
[----:B------:R-:W0:Y:S01]  /*d9c0*/  MUFU.TANH R159, R159 ;  /* 0x0000009f009f7308 */ /* 0x000e220000002400 */
[----:B---3--:R-:W-:-:S04]  /*d9d0*/  FMNMX.FTZ R2, R162, R3, !PT ;  /* 0x00000003a2027209 */ /* 0x008fc80007810000 */
[----:B----4-:R-:W-:-:S03]  /*d9e0*/  FMNMX.FTZ R3, R163, R2, !PT ;  /* 0x00000002a3037209 */ /* 0x010fc60007810000 */
[----:B------:R2:W-:Y:S01]  /*d9f0*/  MUFU.EX2 R0, R183 ;  /* 0x000000b700007308 */ /* 0x0005e20000000800 */
[----:B-----5:R-:W-:-:S04]  /*da00*/  FMNMX.FTZ R2, R166, R3, !PT ;  /* 0x00000003a6027209 */ /* 0x020fc80007810000 */
[----:B------:R-:W-:-:S03]  /*da10*/  FMNMX.FTZ R3, R167, R2, !PT ;  /* 0x00000002a7037209 */ /* 0x000fc60007810000 */
[----:B------:R-:W-:Y:S01]  /*da20*/  MUFU.EX2 R175, R175 ;  /* 0x000000af00af7308 */ /* 0x000fe20000000800 */
[----:B------:R-:W-:Y:S01]  /*da30*/  FMNMX.FTZ R2, R154, R3, !PT ;  /* 0x000000039a027209 */ /* 0x000fe20007810000 */
[--C-:B--2---:R-:W-:Y:S01]  /*da40*/  FFMA.FTZ R183, R187, UR5, -R191.reuse ;  /* 0x00000005bbb77c23 */ /* 0x104fe200080108bf */
[--C-:B------:R-:W-:Y:S01]  /*da50*/  FFMA.FTZ R187, R181, UR5, -R191.reuse ;  /* 0x00000005b5bb7c23 */ /* 0x100fe200080108bf */
[----:B------:R-:W-:Y:S01]  /*da60*/  FFMA.FTZ R181, R168, UR5, -R191 ;  /* 0x00000005a8b57c23 */ /* 0x000fe200080108bf */
[----:B------:R-:W-:-:S03]  /*da70*/  FMNMX.FTZ R3, R155, R2, !PT ;  /* 0x000000029b037209 */ /* 0x000fc60007810000 */
[----:B------:R-:W-:Y:S01]  /*da80*/  MUFU.EX2 R208, R208 ;  /* 0x000000d000d07308 */ /* 0x000fe20000000800 */
[----:B-1----:R-:W-:-:S04]  /*da90*/  FMNMX.FTZ R2, R158, R3, !PT ;  /* 0x000000039e027209 */ /* 0x002fc80007810000 */
[----:B0-----:R-:W-:-:S03]  /*daa0*/  FMNMX.FTZ R2, R159, R2, !PT ;  /* 0x000000029f027209 */ /* 0x001fc60007810000 */
[----:B------:R-:W-:Y:S02]  /*dab0*/  MUFU.EX2 R210, R210 ;  /* 0x000000d200d27308 */ /* 0x000fe40000000800 */
[----:B------:R-:W0:Y:S06]  /*dac0*/  SHFL.BFLY PT, R3, R2, 0x2, 0x1f ;  /* 0x0c401f0002037f89 */ /* 0x000e2c00000e0000 */
        /* <DEDUP_REMOVED lines=14> */
[----:B------:R-:W-:Y:S02]  /*dbb0*/  IMAD.U32 R21, RZ, RZ, UR60 ;  /* 0x0000003cff157e24 */ /* 0x000fe4000f8e00ff */
[--C-:B------:R-:W-:Y:S01]  /*dbc0*/  FFMA.FTZ R22, R22, UR5, -R20.reuse ;  /* 0x0000000516167c23 */ /* 0x100fe20008010814 */
[--C-:B------:R-:W-:Y:S01]  /*dbd0*/  FFMA.FTZ R211, R23, UR5, -R20.reuse ;  /* 0x0000000517d37c23 */ /* 0x100fe20008010814 */
[--C-:B------:R-:W-:Y:S01]  /*dbe0*/  FFMA.FTZ R156, R186, UR5, -R20.reuse ;  /* 0x00000005ba9c7c23 */ /* 0x100fe20008010814 */
[----:B------:R-:W-:Y:S01]  /*dbf0*/  MUFU.EX2 R2, R2 ;  /* 0x0000000200027308 */ /* 0x000fe20000000800 */
[----:B------:R-:W-:Y:S01]  /*dc00*/  @!P1 LEA R21, R21, UR11, 0x3 ;  /* 0x0000000b15159c11 */ /* 0x000fe2000f8e18ff */
[--C-:B------:R-:W-:Y:S01]  /*dc10*/  FFMA.FTZ R168, R153, UR5, -R20.reuse ;  /* 0x0000000599a87c23 */ /* 0x100fe20008010814 */
[--C-:B------:R-:W-:Y:S01]  /*dc20*/  FFMA.FTZ R170, R170, UR5, -R20.reuse ;  /* 0x00000005aaaa7c23 */ /* 0x100fe20008010814 */
[--C-:B------:R-:W-:Y:S01]  /*dc30*/  FFMA.FTZ R167, R167, UR5, -R20.reuse ;  /* 0x00000005a7a77c23 */ /* 0x100fe20008010814 */
[----:B------:R-:W-:Y:S01]  /*dc40*/  FFMA.FTZ R154, R154, UR5, -R20 ;  /* 0x000000059a9a7c23 */ /* 0x000fe20008010814 */
[----:B------:R-:W-:-:S02]  /*dc50*/  @!P1 VIADD R21, R21, 0x38840 ;  /* 0x0003884015159836 */ /* 0x000fc40000000000 */
[--C-:B------:R-:W-:Y:S01]  /*dc60*/  FFMA.FTZ R155, R155, UR5, -R20.reuse ;  /* 0x000000059b9b7c23 */ /* 0x100fe20008010814 */
[----:B------:R-:W0:Y:S01]  /*dc70*/  MUFU.EX2 R209, R209 ;  /* 0x000000d100d17308 */ /* 0x000e220000000800 */
[--C-:B------:R-:W-:Y:S01]  /*dc80*/  FFMA.FTZ R158, R158, UR5, -R20.reuse ;  /* 0x000000059e9e7c23 */ /* 0x100fe20008010814 */
[----:B------:R-:W-:Y:S01]  /*dc90*/  FFMA.FTZ R159, R159, UR5, -R20 ;  /* 0x000000059f9f7c23 */ /* 0x000fe20008010814 */
[----:B------:R-:W-:Y:S01]  /*dca0*/  @!P1 PRMT R21, RZ, 0x654, R21 ;  /* 0x00000654ff159816 */ /* 0x000fe20000000015 */
[----:B------:R-:W-:-:S04]  /*dcb0*/  IMAD.U32 R23, RZ, RZ, UR4 ;  /* 0x00000004ff177e24 */ /* 0x000fc8000f8e00ff */
[----:B------:R-:W1:Y:S01]  /*dcc0*/  MUFU.EX2 R22, R22 ;  /* 0x0000001600167308 */ /* 0x000e620000000800 */
[----:B------:R-:W-:-:S05]  /*dcd0*/  @!P1 VIADD R23, R23, 0x38860 ;  /* 0x0003886017179836 */ /* 0x000fca0000000000 */
[----:B------:R-:W-:Y:S02]  /*dce0*/  @!P1 PRMT R23, RZ, 0x654, R23 ;  /* 0x00000654ff179816 */ /* 0x000fe40000000017 */
[----:B------:R-:W2:Y:S01]  /*dcf0*/  MUFU.EX2 R211, R211 ;  /* 0x000000d300d37308 */ /* 0x000ea20000000800 */
[----:B0-----:R-:W-:-:S07]  /*dd00*/  FFMA.FTZ R5, R2, R5, R209 ;  /* 0x0000000502057223 */ /* 0x001fce00000100d1 */
[----:B------:R-:W0:Y:S01]  /*dd10*/  MUFU.EX2 R156, R156 ;  /* 0x0000009c009c7308 */ /* 0x000e220000000800 */
[----:B-1----:R-:W-:-:S07]  /*dd20*/  F2FP.BF16.F32.PACK_AB R209, R22, R209 ;  /* 0x000000d116d1723e */ /* 0x002fce00000010ff */
        /* <DEDUP_REMOVED lines=8> */
[----:B------:R-:W-:Y:S01]  /*ddb0*/  WARPGROUP.ARRIVE ;  /* 0x00000000000079c5 */ /* 0x000fe20000000000 */
[--C-:B------:R-:W-:Y:S01]  /*ddc0*/  FFMA.FTZ R204, R176, UR5, -R191.reuse ;  /* 0x00000005b0cc7c23 */ /* 0x100fe200080108bf */
[--C-:B------:R-:W-:Y:S01]  /*ddd0*/  FFMA.FTZ R205, R177, UR5, -R20.reuse ;  /* 0x00000005b1cd7c23 */ /* 0x100fe20008010814 */
[----:B------:R-:W-:Y:S01]  /*dde0*/  FFMA.FTZ R206, R180, UR5, -R191 ;  /* 0x00000005b4ce7c23 */ /* 0x000fe200080108bf */
[----:B------:R-:W-:Y:S02]  /*ddf0*/  FFMA.FTZ R207, R179, UR5, -R20 ;  /* 0x00000005b3cf7c23 */ /* 0x000fe40008010814 */
[----:B------:R-:W-:Y:S01]  /*de00*/  HGMMA.64x256x16.F32.BF16 R24, R200, gdesc[UR4].tnspB, R24, gsb0 ;  /* 0x43e00004c8187df0 */ /* 0x000fe20008001818 */
[----:B------:R-:W-:Y:S01]  /*de10*/  UIADD3 UR6, UR10, 0x180, URZ ;  /* 0x000001800a067890 */ /* 0x000fe2000fffe03f */
[----:B------:R-:W-:Y:S01]  /*de20*/  MUFU.EX2 R204, R204 ;  /* 0x000000cc00cc7308 */ /* 0x000fe20000000800 */
[----:B------:R-:W-:-:S07]  /*de30*/  UMOV UR7, 0x40000040 ;  /* 0x4000004000077882 */ /* 0x000fce0000000000 */
[----:B------:R-:W1:Y:S08]  /*de40*/  MUFU.EX2 R205, R205 ;  /* 0x000000cd00cd7308 */ /* 0x000e700000000800 */
[----:B------:R-:W-:Y:S08]  /*de50*/  MUFU.EX2 R206, R206 ;  /* 0x000000ce00ce7308 */ /* 0x000ff00000000800 */
[----:B------:R-:W-:Y:S01]  /*de60*/  MUFU.EX2 R207, R207 ;  /* 0x000000cf00cf7308 */ /* 0x000fe20000000800 */
[----:B------:R-:W-:-:S02]  /*de70*/  WARPGROUP.DEPBAR.LE gsb0, 0x0 ;  /* 0x00008000000079c5 */ /* 0x000fc40000010000 */
[----:B------:R-:W-:Y:S01]  /*de80*/  WARPGROUP.ARRIVE ;  /* 0x00000000000079c5 */ /* 0x000fe20000000000 */
[--C-:B------:R-:W-:Y:S01]  /*de90*/  FFMA.FTZ R202, R169, UR5, -R191.reuse ;  /* 0x00000005a9ca7c23 */ /* 0x100fe200080108bf */
[--C-:B------:R-:W-:Y:S01]  /*dea0*/  FFMA.FTZ R169, R172, UR5, -R191.reuse ;  /* 0x00000005aca97c23 */ /* 0x100fe200080108bf */
[--C-:B------:R-:W-:Y:S01]  /*deb0*/  FFMA.FTZ R172, R174, UR5, -R20.reuse ;  /* 0x00000005aeac7c23 */ /* 0x100fe20008010814 */
[----:B------:R-:W-:Y:S01]  /*dec0*/  FFMA.FTZ R200, R182, UR5, -R191 ;  /* 0x00000005b6c87c23 */ /* 0x000fe200080108bf */
[--C-:B------:R-:W-:Y:S01]  /*ded0*/  FFMA.FTZ R201, R157, UR5, -R20.reuse ;  /* 0x000000059dc97c23 */ /* 0x100fe20008010814 */
[----:B------:R-:W-:Y:S01]  /*dee0*/  HGMMA.64x256x16.F32.BF16 R24, R196, gdesc[UR4].tnspB, R24, gsb0 ;  /* 0x43e00004c4187df0 */ /* 0x000fe20008001818 */
[----:B------:R-:W-:Y:S01]  /*def0*/  UIADD3 UR6, UR10, 0x200, URZ ;  /* 0x000002000a067890 */ /* 0x000fe2000fffe03f */
[----:B------:R-:W-:Y:S01]  /*df00*/  FFMA.FTZ R203, R171, UR5, -R20 ;  /* 0x00000005abcb7c23 */ /* 0x000fe20008010814 */
[----:B------:R-:W-:Y:S01]  /*df10*/  UMOV UR7, 0x40000040 ;  /* 0x4000004000077882 */ /* 0x000fe20000000000 */
        /* <DEDUP_REMOVED lines=8> */
[----:B------:R-:W-:Y:S01]  /*dfa0*/  FFMA.FTZ R198, R164, UR5, -R191 ;  /* 0x00000005a4c67c23 */ /* 0x000fe200080108bf */
[--C-:B------:R-:W-:Y:S01]  /*dfb0*/  FFMA.FTZ R164, R178, UR5, -R20.reuse ;  /* 0x00000005b2a47c23 */ /* 0x100fe20008010814 */
[--C-:B------:R-:W-:Y:S01]  /*dfc0*/  FFMA.FTZ R197, R162, UR5, -R20.reuse ;  /* 0x00000005a2c57c23 */ /* 0x100fe20008010814 */
[----:B------:R-:W-:Y:S01]  /*dfd0*/  FADD.FTZ R162, R22, R5 ;  /* 0x0000000516a27221 */ /* 0x000fe20000010000 */
[----:B------:R-:W-:Y:S01]  /*dfe0*/  FFMA.FTZ R199, R166, UR5, -R20 ;  /* 0x00000005a6c77c23 */ /* 0x000fe20008010814 */
[----:B------:R-:W-:Y:S01]  /*dff0*/  HGMMA.64x256x16.F32.BF16 R24, R192, gdesc[UR4].tnspB, R24, gsb0 ;  /* 0x43e00004c0187df0 */ /* 0x000fe20008001818 */
[--C-:B------:R-:W-:Y:S01]  /*e000*/  FFMA.FTZ R196, R160, UR5, -R191.reuse ;  /* 0x00000005a0c47c23 */ /* 0x100fe200080108bf */
[----:B------:R-:W3:Y:S01]  /*e010*/  MUFU.EX2 R164, R164 ;  /* 0x000000a400a47308 */ /* 0x000ee20000000800 */
[----:B--2---:R-:W-:Y:S01]  /*e020*/  FADD.FTZ R5, R211, R162 ;  /* 0x000000a2d3057221 */ /* 0x004fe20000010000 */
[----:B0-----:R-:W-:Y:S01]  /*e030*/  F2FP.BF16.F32.PACK_AB R211, R156, R211 ;  /* 0x000000d39cd3723e */ /* 0x001fe200000010ff */
[----:B------:R-:W-:Y:S01]  /*e040*/  FFMA.FTZ R160, R188, UR5, -R191 ;  /* 0x00000005bca07c23 */ /* 0x000fe200080108bf */
[----:B------:R-:W-:Y:S01]  /*e050*/  R2UR UR6, R227 ;  /* 0x00000000e30672ca */ /* 0x000fe200000e0000 */
[----:B------:R-:W-:-:S03]  /*e060*/  FADD.FTZ R162, R156, R5 ;  /* 0x000000059ca27221 */ /* 0x000fc60000010000 */
[----:B------:R-:W-:Y:S01]  /*e070*/  MUFU.EX2 R196, R196 ;  /* 0x000000c400c47308 */ /* 0x000fe20000000800 */
[----:B-1----:R-:W-:-:S07]  /*e080*/  FADD.FTZ R5, R205, R162 ;  /* 0x000000a2cd057221 */ /* 0x002fce0000010000 */
[----:B------:R-:W0:Y:S01]  /*e090*/  MUFU.EX2 R197, R197 ;  /* 0x000000c500c57308 */ /* 0x000e220000000800 */
[----:B---3--:R-:W-:Y:S01]  /*e0a0*/  FADD.FTZ R162, R164, R5 ;  /* 0x00000005a4a27221 */ /* 0x008fe20000010000 */
[----:B------:R-:W-:Y:S02]  /*e0b0*/  UIADD3 UR4, UR6, -0x1, URZ ;  /* 0xffffffff06047890 */ /* 0x000fe4000fffe03f */
[----:B------:R-:W-:Y:S01]  /*e0c0*/  ISETP.LT.AND P2, PT, RZ, UR6, PT ;  /* 0x00000006ff007c0c */ /* 0x000fe2000bf41270 */
[----:B------:R-:W-:Y:S01]  /*e0d0*/  FADD.FTZ R5, R207, R162 ;  /* 0x000000a2cf057221 */ /* 0x000fe20000010000 */
[----:B------:R-:W-:Y:S02]  /*e0e0*/  R2UR UR6, R16 ;  /* 0x00000000100672ca */ /* 0x000fe400000e0000 */
[----:B------:R-:W-:Y:S01]  /*e0f0*/  MUFU.EX2 R198, R198 ;  /* 0x000000c600c67308 */ /* 0x000fe20000000800 */
[----:B------:R-:W-:Y:S01]  /*e100*/  FADD.FTZ R162, R168, R5 ;  /* 0x00000005a8a27221 */ /* 0x000fe20000010000 */
[----:B------:R-:W-:Y:S01]  /*e110*/  IMAD.U32 R227, RZ, RZ, UR4 ;  /* 0x00000004ffe37e24 */ /* 0x000fe2000f8e00ff */
[----:B------:R-:W-:-:S02]  /*e120*/  F2FP.BF16.F32.PACK_AB R205, R164, R205 ;  /* 0x000000cda4cd723e */ /* 0x000fc400000010ff */
[----:B------:R-:W-:Y:S01]  /*e130*/  FADD.FTZ R5, R201, R162 ;  /* 0x000000a2c9057221 */ /* 0x000fe20000010000 */
[----:B------:R-:W-:Y:S02]  /*e140*/  F2FP.BF16.F32.PACK_AB R207, R168, R207 ;  /* 0x000000cfa8cf723e */ /* 0x000fe400000010ff */
[----:B------:R-:W-:Y:S01]  /*e150*/  MUFU.EX2 R199, R199 ;  /* 0x000000c700c77308 */ /* 0x000fe20000000800 */
[C---:B------:R-:W-:Y:S01]  /*e160*/  FADD.FTZ R22, R170.reuse, R5 ;  /* 0x00000005aa167221 */ /* 0x040fe20000010000 */
[----:B------:R-:W-:-:S03]  /*e170*/  F2FP.BF16.F32.PACK_AB R201, R170, R201 ;  /* 0x000000c9aac9723e */ /* 0x000fc600000010ff */
[----:B------:R-:W-:Y:S01]  /*e180*/  FADD.FTZ R5, R203, R22 ;  /* 0x00000016cb057221 */ /* 0x000fe20000010000 */
[C---:B------:R-:W-:Y:S02]  /*e190*/  F2FP.BF16.F32.PACK_AB R203, R172.reuse, R203 ;  /* 0x000000cbaccb723e */ /* 0x040fe400000010ff */
[----:B------:R-:W1:Y:S01]  /*e1a0*/  MUFU.EX2 R162, R154 ;  /* 0x0000009a00a27308 */ /* 0x000e620000000800 */
[----:B------:R-:W-:-:S04]  /*e1b0*/  FADD.FTZ R22, R172, R5 ;  /* 0x00000005ac167221 */ /* 0x000fc80000010000 */
[----:B0-----:R-:W-:-:S03]  /*e1c0*/  FADD.FTZ R5, R197, R22 ;  /* 0x00000016c5057221 */ /* 0x001fc60000010000 */
[----:B------:R-:W0:Y:S01]  /*e1d0*/  MUFU.EX2 R160, R160 ;  /* 0x000000a000a07308 */ /* 0x000e220000000800 */
[----:B------:R-:W-:Y:S02]  /*e1e0*/  WARPGROUP.DEPBAR.LE gsb0, 0x0 ;  /* 0x00008000000079c5 */ /* 0x000fe40000010000 */
[----:B------:R2:W-:Y:S01]  /*e1f0*/  @!P1 SYNCS.ARRIVE.TRANS64.RED.A1T0 RZ, [R21+URZ], RZ ;  /* 0x000000ff15ff99a7 */ /* 0x0005e2000810043f */
[----:B------:R-:W-:Y:S02]  /*e200*/  F2FP.BF16.F32.PACK_AB R192, R152, R19 ;  /* 0x0000001398c0723e */ /* 0x000fe400000010ff */
[----:B-1----:R-:W-:Y:S02]  /*e210*/  F2FP.BF16.F32.PACK_AB R193, R155, R162 ;  /* 0x000000a29bc1723e */ /* 0x002fe400000010ff */
[----:B0-----:R-:W-:Y:S02]  /*e220*/  F2FP.BF16.F32.PACK_AB R194, R165, R160 ;  /* 0x000000a0a5c2723e */ /* 0x001fe400000010ff */
[----:B------:R-:W-:Y:S01]  /*e230*/  F2FP.BF16.F32.PACK_AB R195, R159, R158 ;  /* 0x0000009e9fc3723e */ /* 0x000fe200000010ff */
[----:B--2---:R-:W-:Y:S01]  /*e240*/  FFMA.FTZ R21, R0, R14, R175 ;  /* 0x0000000e00157223 */ /* 0x004fe200000100af */
[----:B------:R-:W-:Y:S01]  /*e250*/  FFMA.FTZ R14, R163, UR5, -R20 ;  /* 0x00000005a30e7c23 */ /* 0x000fe20008010814 */
[----:B------:R0:W-:Y:S01]  /*e260*/  @!P1 SYNCS.ARRIVE.TRANS64.RED.A1T0 RZ, [R23+URZ], RZ ;  /* 0x000000ff17ff99a7 */ /* 0x0001e2000810043f */
[----:B------:R-:W-:Y:S01]  /*e270*/  MUFU.EX2 R20, R167 ;  /* 0x000000a700147308 */ /* 0x000fe20000000800 */
[C---:B------:R-:W-:Y:S01]  /*e280*/  FADD.FTZ R21, R208.reuse, R21 ;  /* 0x00000015d0157221 */ /* 0x040fe20000010000 */
[----:B------:R-:W-:-:S03]  /*e290*/  F2FP.BF16.F32.PACK_AB R208, R208, R175 ;  /* 0x000000afd0d0723e */ /* 0x000fc600000010ff */
[----:B------:R-:W-:Y:S01]  /*e2a0*/  FADD.FTZ R174, R210, R21 ;  /* 0x00000015d2ae7221 */ /* 0x000fe20000010000 */
[C---:B------:R-:W-:Y:S02]  /*e2b0*/  F2FP.BF16.F32.PACK_AB R210, R189.reuse, R210 ;  /* 0x000000d2bdd2723e */ /* 0x040fe400000010ff */
[----:B------:R-:W1:Y:S01]  /*e2c0*/  MUFU.EX2 R14, R14 ;  /* 0x0000000e000e7308 */ /* 0x000e620000000800 */
[----:B------:R-:W-:-:S04]  /*e2d0*/  FADD.FTZ R21, R189, R174 ;  /* 0x000000aebd157221 */ /* 0x000fc80000010000 */
[----:B------:R-:W-:Y:S01]  /*e2e0*/  FADD.FTZ R166, R204, R21 ;  /* 0x00000015cca67221 */ /* 0x000fe20000010000 */
[----:B------:R-:W-:-:S03]  /*e2f0*/  F2FP.BF16.F32.PACK_AB R204, R183, R204 ;  /* 0x000000ccb7cc723e */ /* 0x000fc600000010ff */
[----:B------:R-:W-:-:S04]  /*e300*/  FADD.FTZ R21, R183, R166 ;  /* 0x000000a6b7157221 */ /* 0x000fc80000010000 */
[----:B------:R-:W-:Y:S01]  /*e310*/  FADD.FTZ R166, R206, R21 ;  /* 0x00000015cea67221 */ /* 0x000fe20000010000 */
[----:B------:R-:W-:-:S03]  /*e320*/  F2FP.BF16.F32.PACK_AB R206, R187, R206 ;  /* 0x000000cebbce723e */ /* 0x000fc600000010ff */
[----:B------:R-:W-:Y:S01]  /*e330*/  FADD.FTZ R21, R187, R166 ;  /* 0x000000a6bb157221 */ /* 0x000fe20000010000 */
[C---:B-1----:R-:W-:Y:S01]  /*e340*/  FADD.FTZ R22, R14.reuse, R5 ;  /* 0x000000050e167221 */ /* 0x042fe20000010000 */
[----:B------:R-:W-:Y:S02]  /*e350*/  F2FP.BF16.F32.PACK_AB R197, R14, R197 ;  /* 0x000000c50ec5723e */ /* 0x000fe400000010ff */
[----:B------:R-:W-:Y:S01]  /*e360*/  FADD.FTZ R166, R200, R21 ;  /* 0x00000015c8a67221 */ /* 0x000fe20000010000 */
[----:B------:R-:W-:Y:S01]  /*e370*/  FADD.FTZ R5, R199, R22 ;  /* 0x00000016c7057221 */ /* 0x000fe20000010000 */
[C---:B------:R-:W-:Y:S01]  /*e380*/  F2FP.BF16.F32.PACK_AB R199, R20.reuse, R199 ;  /* 0x000000c714c7723e */ /* 0x040fe200000010ff */
[----:B------:R-:W-:Y:S02]  /*e390*/  IMAD.U32 R22, RZ, RZ, UR60 ;  /* 0x0000003cff167e24 */ /* 0x000fe4000f8e00ff */
[C---:B------:R-:W-:Y:S01]  /*e3a0*/  FADD.FTZ R21, R181.reuse, R166 ;  /* 0x000000a6b5157221 */ /* 0x040fe20000010000 */
[----:B------:R-:W-:Y:S01]  /*e3b0*/  FADD.FTZ R5, R20, R5 ;  /* 0x0000000514057221 */ /* 0x000fe20000010000 */
[----:B------:R-:W-:-:S02]  /*e3c0*/  F2FP.BF16.F32.PACK_AB R200, R181, R200 ;  /* 0x000000c8b5c8723e */ /* 0x000fc400000010ff */
[----:B------:R-:W-:Y:S01]  /*e3d0*/  FADD.FTZ R156, R202, R21 ;  /* 0x00000015ca9c7221 */ /* 0x000fe20000010000 */
[----:B------:R-:W-:Y:S01]  /*e3e0*/  FADD.FTZ R5, R162, R5 ;  /* 0x00000005a2057221 */ /* 0x000fe20000010000 */
[C---:B------:R-:W-:Y:S02]  /*e3f0*/  F2FP.BF16.F32.PACK_AB R202, R169.reuse, R202 ;  /* 0x000000caa9ca723e */ /* 0x040fe400000010ff */
[----:B------:R-:W-:Y:S01]  /*e400*/  FADD.FTZ R21, R169, R156 ;  /* 0x0000009ca9157221 */ /* 0x000fe20000010000 */
[----:B------:R-:W-:Y:S01]  /*e410*/  FADD.FTZ R5, R155, R5 ;  /* 0x000000059b057221 */ /* 0x000fe20000010000 */
[----:B------:R-:W-:Y:S02]  /*e420*/  MOV R20, R3 ;  /* 0x0000000300147202 */ /* 0x000fe40000000f00 */
[----:B------:R-:W-:Y:S01]  /*e430*/  FADD.FTZ R154, R196, R21 ;  /* 0x00000015c49a7221 */ /* 0x000fe20000010000 */
[----:B------:R-:W-:Y:S01]  /*e440*/  FADD.FTZ R5, R158, R5 ;  /* 0x000000059e057221 */ /* 0x000fe20000010000 */
[----:B------:R-:W-:-:S02]  /*e450*/  F2FP.BF16.F32.PACK_AB R196, R185, R196 ;  /* 0x000000c4b9c4723e */ /* 0x000fc400000010ff */
[----:B------:R-:W-:Y:S01]  /*e460*/  FADD.FTZ R21, R185, R154 ;  /* 0x0000009ab9157221 */ /* 0x000fe20000010000 */
[----:B------:R-:W-:-:S03]  /*e470*/  FADD.FTZ R5, R159, R5 ;  /* 0x000000059f057221 */ /* 0x000fc60000010000 */
[----:B------:R-:W-:Y:S01]  /*e480*/  FADD.FTZ R154, R198, R21 ;  /* 0x00000015c69a7221 */ /* 0x000fe20000010000 */
[----:B------:R-:W-:-:S03]  /*e490*/  F2FP.BF16.F32.PACK_AB R198, R161, R198 ;  /* 0x000000c6a1c6723e */ /* 0x000fc600000010ff */
[----:B------:R-:W-:-:S04]  /*e4a0*/  FADD.FTZ R154, R161, R154 ;  /* 0x0000009aa19a7221 */ /* 0x000fc80000010000 */
[----:B------:R-:W-:Y:S01]  /*e4b0*/  FADD.FTZ R21, R19, R154 ;  /* 0x0000009a13157221 */ /* 0x000fe20000010000 */
[----:B------:R-:W-:-:S03]  /*e4c0*/  IMAD.MOV.U32 R19, RZ, RZ, R4 ;  /* 0x000000ffff137224 */ /* 0x000fc600078e0004 */
[----:B------:R-:W-:-:S04]  /*e4d0*/  FADD.FTZ R21, R152, R21 ;  /* 0x0000001598157221 */ /* 0x000fc80000010000 */
[----:B------:R-:W-:Y:S01]  /*e4e0*/  FADD.FTZ R14, R160, R21 ;  /* 0x00000015a00e7221 */ /* 0x000fe20000010000 */
[----:B------:R-:W-:-:S03]  /*e4f0*/  IMAD.U32 R21, RZ, RZ, UR6 ;  /* 0x00000006ff157e24 */ /* 0x000fc6000f8e00ff */
[----:B------:R-:W-:Y:S01]  /*e500*/  FADD.FTZ R14, R165, R14 ;  /* 0x0000000ea50e7221 */ /* 0x000fe20000010000 */
[----:B0-----:R-:W-:Y:S06]  /*e510*/  @P2 BRA `(.L_x_2119) ;  /* 0xffffffc0004c2947 */ /* 0x001fec000383ffff */
.L_x_2110:
        /* <DEDUP_REMOVED lines=131> */
.L_x_2120:
[----:B------:R-:W-:Y:S02]  /*ed50*/  R2UR UR6, R17 ;  /* 0x00000000110672ca */ /* 0x000fe400000e0000 */
[----:B------:R-:W-:-:S11]  /*ed60*/  R2UR UR4, R16 ;  /* 0x00000000100472ca */ /* 0x000fd600000e0000 */
[----:B------:R-:W-:Y:S02]  /*ed70*/  ULEA UR7, UR60, UR6, 0x3 ;  /* 0x000000063c077291 */ /* 0x000fe4000f8e183f */
[----:B------:R-:W-:-:S04]  /*ed80*/  MOV R0, UR4 ;  /* 0x0000000400007c02 */ /* 0x000fc80008000f00 */
[----:B------:R-:W-:-:S04]  /*ed90*/  SHF.L.U32 R0, R0, 0x1f, RZ ;  /* 0x0000001f00007819 */ /* 0x000fc800000006ff */
[----:B------:R0:W1:Y:S01]  /*eda0*/  SYNCS.PHASECHK.TRANS64.TRYWAIT P2, [UR7+0x38850], R0 ;  /* 0x03885000ff0075a7 */ /* 0x0000620008040147 */
[----:B------:R-:W-:Y:S05]  /*edb0*/  @!P0 BRA `(.L_x_2121) ;  /* 0x0000000000048947 */ /* 0x000fea0003800000 */
[----:B------:R-:W-:Y:S01]  /*edc0*/  BPT.TRAP 0x1 ;  /* 0x000000040000795c */ /* 0x000fe20000300000 */
.L_x_2121:
[----:B-1----:R-:W-:Y:S05]  /*edd0*/  @P2 BRA `(.L_x_2122) ;  /* 0x0000000000082947 */ /* 0x002fea0003800000 */
[----:B------:R-:W1:Y:S02]  /*ede0*/  SYNCS.PHASECHK.TRANS64.TRYWAIT P0, [UR7+0x38850], R0 ;  /* 0x03885000ff0075a7 */ /* 0x000e640008000147 */
[----:B-1----:R-:W-:Y:S05]  /*edf0*/  @!P0 BRA `(.L_x_2123) ;  /* 0x0000009400108947 */ /* 0x002fea0003800000 */
.L_x_2122:
[----:B------:R-:W-:Y:S01]  /*ee00*/  R2UR UR4, R17 ;  /* 0x00000000110472ca */ /* 0x000fe200000e0000 */
[----:B------:R-:W-:Y:S01]  /*ee10*/  WARPGROUP.ARRIVE ;  /* 0x00000000000079c5 */ /* 0x000fe20000000000 */
[----:B------:R-:W-:Y:S01]  /*ee20*/  UMOV UR11, 0x40000040 ;  /* 0x40000040000b7882 */ /* 0x000fe20000000000 */
[----:B01----:R-:W0:Y:S01]  /*ee30*/  SHFL.BFLY PT, R0, R5, 0x2, 0x1f ;  /* 0x0c401f0005007f89 */ /* 0x003e2200000e0000 */
[----:B------:R-:W-:Y:S01]  /*ee40*/  IMAD.MOV.U32 R6, RZ, RZ, RZ ;  /* 0x000000ffff067224 */ /* 0x000fe200078e00ff */
[----:B------:R-:W-:Y:S01]  /*ee50*/  R2UR UR9, R220 ;  /* 0x00000000dc0972ca */ /* 0x000fe200000e0000 */
[----:B------:R-:W-:Y:S01]  /*ee60*/  IMAD.U32 R12, RZ, RZ, UR7 ;  /* 0x00000007ff0c7e24 */ /* 0x000fe2000f8e00ff */
[----:B------:R-:W1:Y:S01]  /*ee70*/  SHFL.BFLY PT, R7, R14, 0x2, 0x1f ;  /* 0x0c401f000e077f89 */ /* 0x000e6200000e0000 */
[----:B------:R-:W-:Y:S02]  /*ee80*/  R2UR UR8, R16 ;  /* 0x00000000100872ca */ /* 0x000fe400000e0000 */
[----:B------:R-:W-:-:S03]  /*ee90*/  MOV R13, UR5 ;  /* 0x00000005000d7c02 */ /* 0x000fc60008000f00 */
[----:B------:R-:W-:-:S04]  /*eea0*/  UIADD3 UR4, UR4, 0x400, URZ ;  /* 0x0000040004047890 */ /* 0x000fc8000fffe03f */
[----:B------:R-:W-:Y:S02]  /*eeb0*/  USHF.R.U32.HI UR4, URZ, 0x4, UR4 ;  /* 0x000000043f047899 */ /* 0x000fe40008011604 */
[----:B------:R-:W-:Y:S02]  /*eec0*/  UIADD3 UR9, UR9, 0x1, URZ ;  /* 0x0000000109097890 */ /* 0x000fe4000fffe03f */
[----:B------:R-:W-:-:S04]  /*eed0*/  ULOP3.LUT UR4, UR4, 0x3fff, URZ, 0xc0, !UPT ;  /* 0x00003fff04047892 */ /* 0x000fc8000f8ec03f */
[----:B------:R-:W-:Y:S01]  /*eee0*/  ULOP3.LUT UR4, UR4, 0x2800000, URZ, 0xfc, !UPT ;  /* 0x0280000004047892 */ /* 0x000fe2000f8efc3f */
[----:B------:R-:W-:Y:S02]  /*eef0*/  IMAD.U32 R220, RZ, RZ, UR9 ;  /* 0x00000009ffdc7e24 */ /* 0x000fe4000f8e00ff */
[----:B0-----:R-:W-:Y:S01]  /*ef00*/  FADD.FTZ R2, R0, R5 ;  /* 0x0000000500027221 */ /* 0x001fe20000010000 */
[----:B------:R-:W-:Y:S01]  /*ef10*/  IMAD.MOV.U32 R5, RZ, RZ, RZ ;  /* 0x000000ffff057224 */ /* 0x000fe200078e00ff */
[----:B------:R-:W-:Y:S01]  /*ef20*/  UIMAD UR4, UR60, 0xa00, UR4 ;  /* 0x00000a003c0478a4 */ /* 0x000fe2000f8e0204 */
[----:B-1----:R-:W-:Y:S02]  /*ef30*/  FADD.FTZ R7, R7, R14 ;  /* 0x0000000e07077221 */ /* 0x002fe40000010000 */
[----:B------:R-:W0:Y:S01]  /*ef40*/  SHFL.BFLY PT, R9, R2, 0x1, 0x1f ;  /* 0x0c201f0002097f89 */ /* 0x000e2200000e0000 */
[----:B------:R-:W-:Y:S02]  /*ef50*/  UIADD3 UR6, UR4, 0x80, URZ ;  /* 0x0000008004067890 */ /* 0x000fe4000fffe03f */
[----:B------:R-:W-:Y:S01]  /*ef60*/  UIADD3 UR60, UR60, 0x1, URZ ;  /* 0x000000013c3c7890 */ /* 0x000fe2000fffe03f */
[----:B------:R-:W1:Y:S01]  /*ef70*/  SHFL.BFLY PT, R0, R7, 0x1, 0x1f ;  /* 0x0c201f0007007f89 */ /* 0x000e6200000e0000 */
[----:B------:R-:W-:-:S02]  /*ef80*/  UMOV UR10, UR4 ;  /* 0x00000004000a7c82 */ /* 0x000fc40008000000 */
[----:B------:R-:W-:Y:S01]  /*ef90*/  HGMMA.64x256x16.F32.BF16 R24, R208, gdesc[UR8].tnspB, R24, gsb0 ;  /* 0x43e00008d0187df0 */ /* 0x000fe20008001818 */
[----:B------:R-:W-:Y:S01]  /*efa0*/  UMOV UR10, UR6 ;  /* 0x00000006000a7c82 */ /* 0x000fe20008000000 */
[----:B------:R-:W-:Y:S01]  /*efb0*/  UMOV UR11, 0x40000040 ;  /* 0x40000040000b7882 */ /* 0x000fe20000000000 */
[----:B------:R-:W-:Y:S02]  /*efc0*/  UIADD3 UR6, UR4, 0x100, URZ ;  /* 0x0000010004067890 */ /* 0x000fe4000fffe03f */
[----:B------:R-:W-:-:S04]  /*efd0*/  UISETP.NE.AND UP0, UPT, UR60, 0x2, UPT ;  /* 0x000000023c00788c */ /* 0x000fc8000bf05270 */
[----:B------:R-:W-:Y:S01]  /*efe0*/  USEL UR60, UR60, URZ, UP0 ;  /* 0x0000003f3c3c7287 */ /* 0x000fe20008000000 */
[----:B0-----:R-:W-:Y:S01]  /*eff0*/  FADD.FTZ R11, R2, R9 ;  /* 0x00000009020b7221 */ /* 0x001fe20000010000 */
[----:B------:R-:W-:Y:S02]  /*f000*/  IMAD.MOV.U32 R2, RZ, RZ, -0x800000 ;  /* 0xff800000ff027424 */ /* 0x000fe400078e00ff */
[----:B-1----:R-:W-:Y:S02]  /*f010*/  FADD.FTZ R10, R7, R0 ;  /* 0x00000000070a7221 */ /* 0x002fe40000010000 */
[----:B------:R-:W-:Y:S01]  /*f020*/  FSETP.NE.FTZ.AND P2, PT, R11, RZ, PT ;  /* 0x000000ff0b00720b */ /* 0x000fe20003f55000 */
[----:B------:R-:W-:Y:S02]  /*f030*/  IMAD.U32 R7, RZ, RZ, UR5 ;  /* 0x00000005ff077e24 */ /* 0x000fe4000f8e00ff */
[----:B------:R-:W-:Y:S01]  /*f040*/  IMAD.MOV.U32 R0, RZ, RZ, -0x800000 ;  /* 0xff800000ff007424 */ /* 0x000fe200078e00ff */
[----:B------:R-:W-:-:S09]  /*f050*/  FSETP.NE.FTZ.AND P0, PT, R10, RZ, PT ;  /* 0x000000ff0a00720b */ /* 0x000fd20003f15000 */
[----:B------:R-:W0:Y:S01]  /*f060*/  @P2 MUFU.LG2 R9, R11 ;  /* 0x0000000b00092308 */ /* 0x000e220000000c00 */
[----:B------:R-:W-:-:S03]  /*f070*/  @P2 FMUL.FTZ R13, R13, 0.69314718246459960938 ;  /* 0x3f3172180d0d2820 */ /* 0x000fc60000410000 */
[----:B------:R-:W-:-:S04]  /*f080*/  @P0 FMUL.FTZ R7, R7, 0.69314718246459960938 ;  /* 0x3f31721807070820 */ /* 0x000fc80000410000 */
[----:B------:R-:W-:Y:S08]  /*f090*/  @P0 MUFU.RCP R6, R10 ;  /* 0x0000000a00060308 */ /* 0x000ff00000001000 */
[----:B------:R0:W1:Y:S08]  /*f0a0*/  @P0 MUFU.LG2 R8, R10 ;  /* 0x0000000a00080308 */ /* 0x0000700000000c00 */
[----:B------:R-:W2:Y:S01]  /*f0b0*/  @P2 MUFU.RCP R5, R11 ;  /* 0x0000000b00052308 */ /* 0x000ea20000001000 */
[----:B0-----:R-:W-:Y:S01]  /*f0c0*/  @P2 FMUL.FTZ R10, R9, 0.69314718246459960938 ;  /* 0x3f317218090a2820 */ /* 0x001fe20000410000 */
[----:B------:R-:W-:-:S03]  /*f0d0*/  @!P1 VIADD R9, R12, 0x38860 ;  /* 0x000388600c099836 */ /* 0x000fc60000000000 */
[----:B------:R-:W-:Y:S02]  /*f0e0*/  @P2 FFMA.FTZ R0, R13, R3, R10 ;  /* 0x000000030d002223 */ /* 0x000fe4000001000a */
[----:B------:R-:W-:Y:S01]  /*f0f0*/  @!P1 PRMT R9, RZ, 0x654, R9 ;  /* 0x00000654ff099816 */ /* 0x000fe20000000009 */
[----:B-1----:R-:W-:-:S04]  /*f100*/  @P0 FMUL.FTZ R8, R8, 0.69314718246459960938 ;  /* 0x3f31721808080820 */ /* 0x002fc80000410000 */
        /* <DEDUP_REMOVED lines=22> */
[----:B------:R-:W-:-:S06]  /*f270*/  ULOP3.LUT UR8, UR8, UR4, URZ, 0x3c, !UPT ;  /* 0x0000000408087292 */ /* 0x000fcc000f8e3c3f */
[----:B------:R-:W-:Y:S01]  /*f280*/  MOV R16, UR8 ;  /* 0x0000000800107c02 */ /* 0x000fe20008000f00 */
[----:B------:R-:W-:Y:S02]  /*f290*/  WARPGROUP.DEPBAR.LE gsb0, 0x0 ;  /* 0x00008000000079c5 */ /* 0x000fe40000010000 */
[----:B------:R-:W-:-:S12]  /*f2a0*/  WARPGROUP.ARRIVE ;  /* 0x00000000000079c5 */ /* 0x000fd80000000000 */
[----:B------:R-:W-:Y:S03]  /*f2b0*/  HGMMA.64x256x16.F32.BF16 R24, R192, gdesc[UR8].tnspB, R24, gsb0 ;  /* 0x43e00008c0187df0 */ /* 0x000fe60008001818 */
[----:B------:R-:W-:Y:S02]  /*f2c0*/  WARPGROUP.DEPBAR.LE gsb0, 0x0 ;  /* 0x00008000000079c5 */ /* 0x000fe40000010000 */
[----:B------:R0:W-:Y:S01]  /*f2d0*/  @!P1 SYNCS.ARRIVE.TRANS64.RED.A1T0 RZ, [R9+URZ], RZ ;  /* 0x000000ff09ff99a7 */ /* 0x0001e2000810043f */
[-C--:B--2---:R-:W-:Y:S01]  /*f2e0*/  FMUL.FTZ R3, R83, R5.reuse ;  /* 0x0000000553037220 */ /* 0x084fe20000410000 */
        /* <DEDUP_REMOVED lines=127> */
.L_x_2093:
[----:B------:R-:W0:Y:S01]  /*fae0*/  S2R R4, SR_CgaCtaId ;  /* 0x0000000000047919 */ /* 0x000e220000008800 */
[----:B------:R-:W-:Y:S01]  /*faf0*/  MOV R19, 0x400 ;  /* 0x0000040000137802 */ /* 0x000fe20000000f00 */
[----:B------:R-:W-:Y:S01]  /*fb00*/  BSSY B0, `(.L_x_2124) ;  /* 0x00002ce000007945 */ /* 0x000fe20003800000 */
[----:B------:R-:W-:Y:S02]  /*fb10*/  BAR.SYNC.DEFER_BLOCKING 0x5, 0x120 ;  /* 0x0144800000007b1d */ /* 0x000fe40000010000 */
[----:B0-----:R-:W-:-:S05]  /*fb20*/  LEA R19, R4, R19, 0x18 ;  /* 0x0000001304137211 */ /* 0x001fca00078ec0ff */
[----:B------:R-:W0:Y:S02]  /*fb30*/  LDS.128 R4, [R19+0x388d0] ;  /* 0x0388d00013047984 */ /* 0x000e240000000c00 */
[----:B0-----:R-:W-:Y:S02]  /*fb40*/  R2UR UR4, R5 ;  /* 0x00000000050472ca */ /* 0x001fe400000e0000 */
[----:B------:R-:W-:-:S11]  /*fb50*/  R2UR UR5, R6 ;  /* 0x00000000060572ca */ /* 0x000fd600000e0000 */
[----:B------:R-:W-:Y:S01]  /*fb60*/  IMAD.U32 R22, RZ, RZ, UR4 ;  /* 0x00000004ff167e24 */ /* 0x000fe2000f8e00ff */
[----:B------:R-:W-:Y:S06]  /*fb70*/  BAR.ARV 0x4, 0x120 ;  /* 0x0104800000007b1d */ /* 0x000fec0000002000 */
[----:B------:R-:W-:Y:S05]  /*fb80*/  @P0 BRA `(.L_x_2125) ;  /* 0x0000001c00c00947 */ /* 0x000fea0003800000 */
        /* <DEDUP_REMOVED lines=29> */
[----:B------:R-:W-:-:S02]  /*fd60*/  IADD3 R173, P0, R106, 0x40, RZ ;  /* 0x000000406aad7810 */ /* 0x000fc40007f1e0ff */
[C---:B------:R-:W-:Y:S01]  /*fd70*/  IADD3 R175, P4, R106.reuse, 0x60, RZ ;  /* 0x000000606aaf7810 */ /* 0x040fe20007f9e0ff */
[--C-:B------:R-:W-:Y:S01]  /*fd80*/  IMAD.X R11, RZ, RZ, R107.reuse, P1 ;  /* 0x000000ffff0b7224 */ /* 0x100fe200008e066b */
[C---:B------:R-:W-:Y:S01]  /*fd90*/  LOP3.LUT R9, R106.reuse, 0x380, RZ, 0xc0, !PT ;  /* 0x000003806a097812 */ /* 0x040fe200078ec0ff */
[--C-:B------:R-:W-:Y:S01]  /*fda0*/  IMAD.X R13, RZ, RZ, R107.reuse, P0 ;  /* 0x000000ffff0d7224 */ /* 0x100fe200000e066b */
[C---:B------:R-:W-:Y:S01]  /*fdb0*/  IADD3 R177, P3, R106.reuse, 0x4000, RZ ;  /* 0x000040006ab17810 */ /* 0x040fe20007f7e0ff */
[--C-:B------:R-:W-:Y:S01]  /*fdc0*/  IMAD.X R15, RZ, RZ, R107.reuse, P4 ;  /* 0x000000ffff0f7224 */ /* 0x100fe200020e066b */
[C---:B------:R-:W-:Y:S02]  /*fdd0*/  IADD3 R179, P6, R106.reuse, 0x4020, RZ ;  /* 0x000040206ab37810 */ /* 0x040fe40007fde0ff */
[C---:B------:R-:W-:Y:S02]  /*fde0*/  IADD3 R181, P5, R106.reuse, 0x4040, RZ ;  /* 0x000040406ab57810 */ /* 0x040fe40007fbe0ff */
[C---:B------:R-:W-:Y:S01]  /*fdf0*/  IADD3 R183, P2, R106.reuse, 0x4060, RZ ;  /* 0x000040606ab77810 */ /* 0x040fe20007f5e0ff */
[--C-:B------:R-:W-:Y:S01]  /*fe00*/  IMAD.X R31, RZ, RZ, R107.reuse, P6 ;  /* 0x000000ffff1f7224 */ /* 0x100fe200030e066b */
[----:B------:R-:W-:Y:S01]  /*fe10*/  IADD3 R185, P1, R106, 0x8000, RZ ;  /* 0x000080006ab97810 */ /* 0x000fe20007f3e0ff */
[--C-:B------:R-:W-:Y:S01]  /*fe20*/  IMAD.X R39, RZ, RZ, R107.reuse, P5 ;  /* 0x000000ffff277224 */ /* 0x100fe200028e066b */
[----:B------:R-:W-:Y:S01]  /*fe30*/  LOP3.LUT R10, R171, 0x380, RZ, 0xc0, !PT ;  /* 0x00000380ab0a7812 */ /* 0x000fe200078ec0ff */
[--C-:B------:R-:W-:Y:S01]  /*fe40*/  IMAD.X R47, RZ, RZ, R107.reuse, P2 ;  /* 0x000000ffff2f7224 */ /* 0x100fe200010e066b */
[----:B------:R-:W-:Y:S01]  /*fe50*/  LOP3.LUT R12, R173, 0x380, RZ, 0xc0, !PT ;  /* 0x00000380ad0c7812 */ /* 0x000fe200078ec0ff */
[----:B------:R-:W-:Y:S01]  /*fe60*/  IMAD.X R55, RZ, RZ, R107, P1 ;  /* 0x000000ffff377224 */ /* 0x000fe200008e066b */
[----:B------:R-:W-:-:S02]  /*fe70*/  LOP3.LUT R14, R175, 0x380, RZ, 0xc0, !PT ;  /* 0x00000380af0e7812 */ /* 0x000fc400078ec0ff */
[----:B------:R-:W-:Y:S02]  /*fe80*/  SHF.R.U64 R9, R9, 0x3, RZ ;  /* 0x0000000309097819 */ /* 0x000fe400000012ff */
[----:B------:R-:W-:Y:S02]  /*fe90*/  LOP3.LUT R20, R177, 0x380, RZ, 0xc0, !PT ;  /* 0x00000380b1147812 */ /* 0x000fe400078ec0ff */
[----:B------:R-:W-:Y:S02]  /*fea0*/  IADD3 R187, P0, R106, 0x8020, RZ ;  /* 0x000080206abb7810 */ /* 0x000fe40007f1e0ff */
[----:B------:R-:W-:Y:S02]  /*feb0*/  SHF.R.U64 R10, R10, 0x3, RZ ;  /* 0x000000030a0a7819 */ /* 0x000fe400000012ff */
[----:B------:R-:W-:Y:S02]  /*fec0*/  LOP3.LUT R30, R179, 0x380, RZ, 0xc0, !PT ;  /* 0x00000380b31e7812 */ /* 0x000fe400078ec0ff */
[----:B------:R-:W-:-:S02]  /*fed0*/  IADD3 R189, P4, R106, 0x8040, RZ ;  /* 0x000080406abd7810 */ /* 0x000fc40007f9e0ff */
[----:B------:R-:W-:Y:S02]  /*fee0*/  IADD3.X R21, RZ, R107, RZ, P3, !PT ;  /* 0x0000006bff157210 */ /* 0x000fe40001ffe4ff */
[----:B------:R-:W-:Y:S01]  /*fef0*/  SHF.R.U64 R12, R12, 0x3, RZ ;  /* 0x000000030c0c7819 */ /* 0x000fe200000012ff */
[--C-:B------:R-:W-:Y:S01]  /*ff00*/  IMAD.X R71, RZ, RZ, R107.reuse, P4 ;  /* 0x000000ffff477224 */ /* 0x100fe200020e066b */
[----:B------:R-:W-:Y:S02]  /*ff10*/  LOP3.LUT R38, R181, 0x380, RZ, 0xc0, !PT ;  /* 0x00000380b5267812 */ /* 0x000fe400078ec0ff */
[C---:B------:R-:W-:Y:S02]  /*ff20*/  IADD3 R191, P3, R106.reuse, 0x8060, RZ ;  /* 0x000080606abf7810 */ /* 0x040fe40007f7e0ff */
[C---:B------:R-:W-:Y:S02]  /*ff30*/  IADD3 R193, P6, R106.reuse, 0xc000, RZ ;  /* 0x0000c0006ac17810 */ /* 0x040fe40007fde0ff */
[C---:B------:R-:W-:Y:S01]  /*ff40*/  IADD3 R6, P5, R106.reuse, 0xc020, RZ ;  /* 0x0000c0206a067810 */ /* 0x040fe20007fbe0ff */
[--C-:B------:R-:W-:Y:S01]  /*ff50*/  IMAD.X R79, RZ, RZ, R107.reuse, P3 ;  /* 0x000000ffff4f7224 */ /* 0x100fe200018e066b */
[C---:B------:R-:W-:Y:S01]  /*ff60*/  IADD3 R102, P2, R106.reuse, 0xc040, RZ ;  /* 0x0000c0406a667810 */ /* 0x040fe20007f5e0ff */
[--C-:B------:R-:W-:Y:S01]  /*ff70*/  IMAD.X R95, RZ, RZ, R107.reuse, P6 ;  /* 0x000000ffff5f7224 */ /* 0x100fe200030e066b */
[----:B------:R-:W-:Y:S01]  /*ff80*/  IADD3 R23, P1, R106, 0xc060, RZ ;  /* 0x0000c0606a177810 */ /* 0x000fe20007f3e0ff */
[----:B------:R-:W-:Y:S01]  /*ff90*/  IMAD.X R99, RZ, RZ, R107, P5 ;  /* 0x000000ffff637224 */ /* 0x000fe200028e066b */
[----:B------:R-:W-:-:S02]  /*ffa0*/  SHF.R.U64 R14, R14, 0x3, RZ ;  /* 0x000000030e0e7819 */ /* 0x000fc400000012ff */
[----:B------:R-:W-:Y:S02]  /*ffb0*/  LOP3.LUT R46, R183, 0x380, RZ, 0xc0, !PT ;  /* 0x00000380b72e7812 */ /* 0x000fe400078ec0ff */
[----:B------:R-:W-:Y:S01]  /*ffc0*/  LOP3.LUT R106, R9, R106, RZ, 0x3c, !PT ;  /* 0x0000006a096a7212 */ /* 0x000fe200078e3cff */
[----:B------:R-:W-:Y:S01]  /*ffd0*/  IMAD.X R9, RZ, RZ, R107, P1 ;  /* 0x000000ffff097224 */ /* 0x000fe200008e066b */
[----:B------:R-:W-:Y:S02]  /*ffe0*/  SHF.R.U64 R20, R20, 0x3, RZ ;  /* 0x0000000314147819 */ /* 0x000fe400000012ff */
[----:B------:R-:W-:Y:S02]  /*fff0*/  LOP3.LUT R54, R185, 0x380, RZ, 0xc0, !PT ;  /* 0x00000380b9367812 */ /* 0x000fe400078ec0ff */
[----:B------:R-:W-:Y:S02]  /*10000*/  LOP3.LUT R10, R10, R171, RZ, 0x3c, !PT ;  /* 0x000000ab0a0a7212 */ /* 0x000fe400078e3cff */
[----:B------:R-:W-:-:S02]  /*10010*/  SHF.R.U64 R30, R30, 0x3, RZ ;  /* 0x000000031e1e7819 */ /* 0x000fc400000012ff */
[----:B------:R-:W-:Y:S02]  /*10020*/  LOP3.LUT R62, R187, 0x380, RZ, 0xc0, !PT ;  /* 0x00000380bb3e7812 */ /* 0x000fe400078ec0ff */
[----:B------:R-:W-:Y:S02]  /*10030*/  LOP3.LUT R12, R12, R173, RZ, 0x3c, !PT ;  /* 0x000000ad0c0c7212 */ /* 0x000fe400078e3cff */
[----:B------:R-:W-:Y:S02]  /*10040*/  SHF.R.U64 R38, R38, 0x3, RZ ;  /* 0x0000000326267819 */ /* 0x000fe400000012ff */
[----:B------:R-:W-:Y:S02]  /*10050*/  LOP3.LUT R70, R189, 0x380, RZ, 0xc0, !PT ;  /* 0x00000380bd467812 */ /* 0x000fe400078ec0ff */
[----:B------:R-:W-:Y:S02]  /*10060*/  LOP3.LUT R14, R14, R175, RZ, 0x3c, !PT ;  /* 0x000000af0e0e7212 */ /* 0x000fe400078e3cff */
[----:B------:R-:W-:-:S02]  /*10070*/  SHF.R.U64 R46, R46, 0x3, RZ ;  /* 0x000000032e2e7819 */ /* 0x000fc400000012ff */
[----:B------:R-:W-:Y:S02]  /*10080*/  LOP3.LUT R78, R191, 0x380, RZ, 0xc0, !PT ;  /* 0x00000380bf4e7812 */ /* 0x000fe400078ec0ff */
[-C--:B------:R-:W-:Y:S02]  /*10090*/  IADD3.X R63, RZ, R107.reuse, RZ, P0, !PT ;  /* 0x0000006bff3f7210 */ /* 0x080fe400007fe4ff */
[----:B------:R-:W-:Y:S02]  /*100a0*/  IADD3.X R103, RZ, R107, RZ, P2, !PT ;  /* 0x0000006bff677210 */ /* 0x000fe400017fe4ff */
[----:B------:R-:W-:Y:S02]  /*100b0*/  LOP3.LUT R20, R20, R177, RZ, 0x3c, !PT ;  /* 0x000000b114147212 */ /* 0x000fe400078e3cff */
[----:B------:R-:W-:Y:S02]  /*100c0*/  SHF.R.U64 R54, R54, 0x3, RZ ;  /* 0x0000000336367819 */ /* 0x000fe400000012ff */
[----:B------:R-:W-:-:S02]  /*100d0*/  LOP3.LUT R94, R193, 0x380, RZ, 0xc0, !PT ;  /* 0x00000380c15e7812 */ /* 0x000fc400078ec0ff */
[----:B------:R-:W-:Y:S01]  /*100e0*/  MOV R106, R106 ;  /* 0x0000006a006a7202 */ /* 0x000fe20000000f00 */
[----:B------:R-:W-:Y:S01]  /*100f0*/  BAR.SYNC.DEFER_BLOCKING 0x1, 0x100 ;  /* 0x0044000000007b1d */ /* 0x000fe20000010000 */
[----:B------:R-:W-:Y:S02]  /*10100*/  LOP3.LUT R30, R30, R179, RZ, 0x3c, !PT ;  /* 0x000000b31e1e7212 */ /* 0x000fe400078e3cff */
[----:B------:R-:W-:Y:S02]  /*10110*/  SHF.R.U64 R62, R62, 0x3, RZ ;  /* 0x000000033e3e7819 */ /* 0x000fe400000012ff */
[----:B------:R-:W-:Y:S02]  /*10120*/  LOP3.LUT R98, R6, 0x380, RZ, 0xc0, !PT ;  /* 0x0000038006627812 */ /* 0x000fe400078ec0ff */
[----:B------:R-:W-:Y:S02]  /*10130*/  LOP3.LUT R107, R102, 0x380, RZ, 0xc0, !PT ;  /* 0x00000380666b7812 */ /* 0x000fe400078ec0ff */
[----:B------:R-:W-:-:S02]  /*10140*/  MOV R10, R10 ;  /* 0x0000000a000a7202 */ /* 0x000fc40000000f00 */
[----:B------:R-:W-:Y:S02]  /*10150*/  LOP3.LUT R38, R38, R181, RZ, 0x3c, !PT ;  /* 0x000000b526267212 */ /* 0x000fe400078e3cff */
[----:B------:R-:W-:Y:S02]  /*10160*/  SHF.R.U64 R70, R70, 0x3, RZ ;  /* 0x0000000346467819 */ /* 0x000fe400000012ff */
[----:B------:R-:W-:Y:S02]  /*10170*/  MOV R12, R12 ;  /* 0x0000000c000c7202 */ /* 0x000fe40000000f00 */
[----:B------:R-:W-:Y:S02]  /*10180*/  LOP3.LUT R46, R46, R183, RZ, 0x3c, !PT ;  /* 0x000000b72e2e7212 */ /* 0x000fe400078e3cff */
[----:B------:R-:W-:Y:S02]  /*10190*/  SHF.R.U64 R78, R78, 0x3, RZ ;  /* 0x000000034e4e7819 */ /* 0x000fe400000012ff */
[----:B------:R-:W-:-:S02]  /*101a0*/  LOP3.LUT R163, R23, 0x380, RZ, 0xc0, !PT ;  /* 0x0000038017a37812 */ /* 0x000fc400078ec0ff */
[----:B------:R-:W-:Y:S01]  /*101b0*/  MOV R14, R14 ;  /* 0x0000000e000e7202 */ /* 0x000fe20000000f00 */
[----:B------:R0:W-:Y:S01]  /*101c0*/  STSM.16.M88.4 [R106], R24 ;  /* 0x000000186a007844 */ /* 0x0001e20000000200 */
[----:B------:R-:W-:Y:S02]  /*101d0*/  LOP3.LUT R54, R54, R185, RZ, 0x3c, !PT ;  /* 0x000000b936367212 */ /* 0x000fe400078e3cff */
[----:B------:R-:W-:Y:S01]  /*101e0*/  SHF.R.U64 R94, R94, 0x3, RZ ;  /* 0x000000035e5e7819 */ /* 0x000fe200000012ff */
[----:B------:R1:W-:Y:S01]  /*101f0*/  STSM.16.M88.4 [R10], R32 ;  /* 0x000000200a007844 */ /* 0x0003e20000000200 */
[----:B------:R-:W-:Y:S02]  /*10200*/  MOV R20, R20 ;  /* 0x0000001400147202 */ /* 0x000fe40000000f00 */
[----:B------:R-:W-:Y:S01]  /*10210*/  F2FP.BF16.F32.PACK_AB R59, R155, R59 ;  /* 0x0000003b9b3b723e */ /* 0x000fe200000010ff */
[----:B------:R2:W-:Y:S01]  /*10220*/  STSM.16.M88.4 [R12], R40 ;  /* 0x000000280c007844 */ /* 0x0005e20000000200 */
[----:B------:R-:W-:-:S02]  /*10230*/  F2FP.BF16.F32.PACK_AB R65, R154, R66 ;  /* 0x000000429a41723e */ /* 0x000fc400000010ff */
[----:B------:R-:W-:Y:S01]  /*10240*/  F2FP.BF16.F32.PACK_AB R72, R73, R72 ;  /* 0x000000484948723e */ /* 0x000fe200000010ff */
[----:B------:R2:W-:Y:S01]  /*10250*/  STSM.16.M88.4 [R14], R48 ;  /* 0x000000300e007844 */ /* 0x0005e20000000200 */
[----:B------:R-:W-:Y:S02]  /*10260*/  LOP3.LUT R62, R62, R187, RZ, 0x3c, !PT ;  /* 0x000000bb3e3e7212 */ /* 0x000fe400078e3cff */
[----:B------:R-:W-:Y:S01]  /*10270*/  SHF.R.U64 R29, R98, 0x3, RZ ;  /* 0x00000003621d7819 */ /* 0x000fe200000012ff */
[----:B------:R2:W-:Y:S01]  /*10280*/  STSM.16.M88.4 [R20], R56 ;  /* 0x0000003814007844 */ /* 0x0005e20000000200 */
[----:B------:R-:W-:Y:S02]  /*10290*/  SHF.R.U64 R107, R107, 0x3, RZ ;  /* 0x000000036b6b7819 */ /* 0x000fe400000012ff */
[----:B------:R-:W-:Y:S02]  /*102a0*/  MOV R30, R30 ;  /* 0x0000001e001e7202 */ /* 0x000fe40000000f00 */
[----:B------:R-:W-:-:S02]  /*102b0*/  F2FP.BF16.F32.PACK_AB R66, R69, R68 ;  /* 0x000000444542723e */ /* 0x000fc400000010ff */
[----:B------:R-:W-:Y:S02]  /*102c0*/  F2FP.BF16.F32.PACK_AB R67, R153, R67 ;  /* 0x000000439943723e */ /* 0x000fe400000010ff */
[----:B------:R-:W-:Y:S02]  /*102d0*/  F2FP.BF16.F32.PACK_AB R73, R152, R74 ;  /* 0x0000004a9849723e */ /* 0x000fe400000010ff */
[----:B------:R-:W-:Y:S01]  /*102e0*/  F2FP.BF16.F32.PACK_AB R80, R81, R80 ;  /* 0x000000505150723e */ /* 0x000fe200000010ff */
[----:B------:R2:W-:Y:S01]  /*102f0*/  STSM.16.M88.4 [R30], R64 ;  /* 0x000000401e007844 */ /* 0x0005e20000000200 */
[----:B------:R-:W-:Y:S02]  /*10300*/  R2UR UR6, R218 ;  /* 0x00000000da0672ca */ /* 0x000fe400000e0000 */
[----:B------:R-:W-:Y:S02]  /*10310*/  R2UR UR4, R216 ;  /* 0x00000000d80472ca */ /* 0x000fe400000e0000 */
[----:B------:R-:W-:-:S02]  /*10320*/  LOP3.LUT R70, R70, R189, RZ, 0x3c, !PT ;  /* 0x000000bd46467212 */ /* 0x000fc400078e3cff */
[----:B------:R-:W-:Y:S02]  /*10330*/  MOV R38, R38 ;  /* 0x0000002600267202 */ /* 0x000fe40000000f00 */
[----:B------:R-:W-:Y:S02]  /*10340*/  F2FP.BF16.F32.PACK_AB R74, R77, R76 ;  /* 0x0000004c4d4a723e */ /* 0x000fe400000010ff */
[----:B------:R-:W-:Y:S02]  /*10350*/  F2FP.BF16.F32.PACK_AB R75, R17, R75 ;  /* 0x0000004b114b723e */ /* 0x000fe400000010ff */
[----:B------:R-:W-:Y:S02]  /*10360*/  F2FP.BF16.F32.PACK_AB R81, R3, R82 ;  /* 0x000000520351723e */ /* 0x000fe400000010ff */
[----:B------:R-:W-:Y:S01]  /*10370*/  LOP3.LUT R78, R78, R191, RZ, 0x3c, !PT ;  /* 0x000000bf4e4e7212 */ /* 0x000fe200078e3cff */
[----:B------:R2:W-:Y:S01]  /*10380*/  STSM.16.M88.4 [R38], R72 ;  /* 0x0000004826007844 */ /* 0x0005e20000000200 */
[----:B------:R-:W-:Y:S01]  /*10390*/  SHF.R.U64 R28, R163, 0x3, RZ ;  /* 0x00000003a31c7819 */ /* 0x000fe200000012ff */
[----:B------:R-:W-:Y:S01]  /*103a0*/  USHF.L.U64.HI UR11, UR4, 0x2, UR6 ;  /* 0x00000002040b7899 */ /* 0x000fe20008010206 */
[----:B------:R-:W-:Y:S01]  /*103b0*/  MOV R46, R46 ;  /* 0x0000002e002e7202 */ /* 0x000fe20000000f00 */
[----:B------:R-:W-:Y:S01]  /*103c0*/  USHF.L.U32 UR10, UR4, 0x2, URZ ;  /* 0x00000002040a7899 */ /* 0x000fe2000800063f */
[----:B------:R-:W-:Y:S01]  /*103d0*/  F2FP.BF16.F32.PACK_AB R82, R85, R84 ;  /* 0x000000545552723e */ /* 0x000fe200000010ff */
[----:B------:R-:W-:Y:S01]  /*103e0*/  ULDC.64 UR6, c[0x0][0xbd8] ;  /* 0x0002f60000067ab9 */ /* 0x000fe20000000a00 */
[----:B------:R-:W-:Y:S01]  /*103f0*/  F2FP.BF16.F32.PACK_AB R83, R83, R86 ;  /* 0x000000565353723e */ /* 0x000fe200000010ff */
[----:B------:R-:W-:Y:S01]  /*10400*/  UISETP.NE.U32.AND UP1, UPT, UR6, URZ, UPT ;  /* 0x0000003f0600728c */ /* 0x000fe2000bf25070 */
[----:B------:R-:W-:Y:S01]  /*10410*/  LOP3.LUT R94, R94, R193, RZ, 0x3c, !PT ;  /* 0x000000c15e5e7212 */ /* 0x000fe200078e3cff */
[----:B------:R-:W-:Y:S01]  /*10420*/  UIADD3 UR4, UP2, UR10, UR6, URZ ;  /* 0x000000060a047290 */ /* 0x000fe2000ff5e03f */
[----:B------:R-:W-:Y:S01]  /*10430*/  MOV R54, R54 ;  /* 0x0000003600367202 */ /* 0x000fe20000000f00 */
[----:B------:R2:W-:Y:S01]  /*10440*/  STSM.16.M88.4 [R46], R80 ;  /* 0x000000502e007844 */ /* 0x0005e20000000200 */
[----:B------:R-:W-:Y:S01]  /*10450*/  F2FP.BF16.F32.PACK_AB R84, R89, R88 ;  /* 0x000000585954723e */ /* 0x000fe200000010ff */
[----:B------:R-:W-:Y:S01]  /*10460*/  UISETP.NE.AND.EX UP1, UPT, UR7, URZ, UPT, UP1 ;  /* 0x0000003f0700728c */ /* 0x000fe2000bf25310 */
[----:B------:R-:W-:Y:S01]  /*10470*/  F2FP.BF16.F32.PACK_AB R85, R91, R90 ;  /* 0x0000005a5b55723e */ /* 0x000fe200000010ff */
[----:B------:R-:W-:Y:S01]  /*10480*/  @UP0 UIADD3 UR6, UP3, UR10, UR8, URZ ;  /* 0x000000080a060290 */ /* 0x000fe2000ff7e03f */
[----:B------:R-:W-:Y:S01]  /*10490*/  F2FP.BF16.F32.PACK_AB R86, R93, R92 ;  /* 0x0000005c5d56723e */ /* 0x000fe200000010ff */
[----:B------:R-:W-:Y:S01]  /*104a0*/  UIADD3.X UR8, UR11, UR7, URZ, UP2, !UPT ;  /* 0x000000070b087290 */ /* 0x000fe200097fe43f */
[----:B------:R-:W-:Y:S01]  /*104b0*/  F2FP.BF16.F32.PACK_AB R87, R164, R87 ;  /* 0x00000057a457723e */ /* 0x000fe200000010ff */
[----:B------:R-:W-:Y:S01]  /*104c0*/  @UP0 UIADD3.X UR7, UR11, UR9, URZ, UP3, !UPT ;  /* 0x000000090b070290 */ /* 0x000fe20009ffe43f */
[----:B------:R-:W-:-:S02]  /*104d0*/  F2FP.BF16.F32.PACK_AB R165, R166, R165 ;  /* 0x000000a5a6a5723e */ /* 0x000fc400000010ff */
[----:B------:R-:W-:Y:S01]  /*104e0*/  LOP3.LUT R98, R29, R6, RZ, 0x3c, !PT ;  /* 0x000000061d627212 */ /* 0x000fe200078e3cff */
[----:B------:R2:W-:Y:S01]  /*104f0*/  STSM.16.M88.4 [R54], R84 ;  /* 0x0000005436007844 */ /* 0x0005e20000000200 */
[----:B------:R-:W-:Y:S02]  /*10500*/  LOP3.LUT R102, R107, R102, RZ, 0x3c, !PT ;  /* 0x000000666b667212 */ /* 0x000fe400078e3cff */
[----:B------:R-:W-:Y:S02]  /*10510*/  MOV R62, R62 ;  /* 0x0000003e003e7202 */ /* 0x000fe40000000f00 */
[----:B------:R-:W-:Y:S02]  /*10520*/  F2FP.BF16.F32.PACK_AB R164, R97, R96 ;  /* 0x0000006061a4723e */ /* 0x000fe400000010ff */
[----:B------:R-:W-:Y:S02]  /*10530*/  F2FP.BF16.F32.PACK_AB R166, R101, R100 ;  /* 0x0000006465a6723e */ /* 0x000fe400000010ff */
[----:B------:R-:W-:-:S02]  /*10540*/  F2FP.BF16.F32.PACK_AB R167, R168, R167 ;  /* 0x000000a7a8a7723e */ /* 0x000fc400000010ff */
[----:B------:R-:W-:Y:S02]  /*10550*/  F2FP.BF16.F32.PACK_AB R104, R105, R104 ;  /* 0x000000686968723e */ /* 0x000fe400000010ff */
[----:B------:R-:W-:Y:S01]  /*10560*/  F2FP.BF16.F32.PACK_AB R112, R113, R112 ;  /* 0x000000707170723e */ /* 0x000fe200000010ff */
[----:B------:R2:W-:Y:S01]  /*10570*/  STSM.16.M88.4 [R62], R164 ;  /* 0x000000a43e007844 */ /* 0x0005e20000000200 */
[----:B------:R-:W-:Y:S02]  /*10580*/  MOV R70, R70 ;  /* 0x0000004600467202 */ /* 0x000fe40000000f00 */
[----:B------:R-:W-:Y:S02]  /*10590*/  F2FP.BF16.F32.PACK_AB R105, R170, R169 ;  /* 0x000000a9aa69723e */ /* 0x000fe400000010ff */
[----:B0-----:R-:W-:Y:S02]  /*105a0*/  F2FP.BF16.F32.PACK_AB R106, R109, R108 ;  /* 0x0000006c6d6a723e */ /* 0x001fe400000010ff */
[----:B------:R-:W-:-:S02]  /*105b0*/  F2FP.BF16.F32.PACK_AB R107, R111, R110 ;  /* 0x0000006e6f6b723e */ /* 0x000fc400000010ff */
[----:B------:R-:W-:Y:S02]  /*105c0*/  F2FP.BF16.F32.PACK_AB R113, R115, R114 ;  /* 0x000000727371723e */ /* 0x000fe400000010ff */
[----:B------:R-:W-:Y:S01]  /*105d0*/  F2FP.BF16.F32.PACK_AB R120, R121, R120 ;  /* 0x000000787978723e */ /* 0x000fe200000010ff */
[----:B------:R2:W-:Y:S01]  /*105e0*/  STSM.16.M88.4 [R70], R104 ;  /* 0x0000006846007844 */ /* 0x0005e20000000200 */
[----:B------:R-:W-:Y:S02]  /*105f0*/  LOP3.LUT R8, R28, R23, RZ, 0x3c, !PT ;  /* 0x000000171c087212 */ /* 0x000fe400078e3cff */
        /* <DEDUP_REMOVED lines=22> */
[----:B------:R-:W-:Y:S01]  /*10760*/  MOV R6, R8 ;  /* 0x0000000800067202 */ /* 0x000fe20000000f00 */
[----:B------:R2:W-:Y:S01]  /*10770*/  STSM.16.M88.4 [R102], R136 ;  /* 0x0000008866007844 */ /* 0x0005e20000000200 */
[----:B------:R-:W-:Y:S02]  /*10780*/  F2FP.BF16.F32.PACK_AB R146, R149, R148 ;  /* 0x000000949592723e */ /* 0x000fe400000010ff */
[----:B------:R-:W-:-:S02]  /*10790*/  PLOP3.LUT P1, PT, PT, PT, UP1, 0x80, 0x0 ;  /* 0x000000000000781c */ /* 0x000fc40003f2f018 */
[----:B------:R-:W-:Y:S01]  /*107a0*/  PLOP3.LUT P2, PT, PT, PT, UP0, 0x80, 0x0 ;  /* 0x000000000000781c */ /* 0x000fe20003f4f008 */
[----:B-1----:R-:W-:Y:S01]  /*107b0*/  IMAD.U32 R10, RZ, RZ, UR6 ;  /* 0x00000006ff0a7e24 */ /* 0x002fe2000f8e00ff */
[----:B------:R-:W-:Y:S01]  /*107c0*/  F2FP.BF16.F32.PACK_AB R147, R151, R150 ;  /* 0x000000969793723e */ /* 0x000fe200000010ff */
[----:B------:R-:W-:Y:S01]  /*107d0*/  IMAD.U32 R8, RZ, RZ, UR4 ;  /* 0x00000004ff087e24 */ /* 0x000fe2000f8e00ff */
[----:B------:R-:W-:Y:S01]  /*107e0*/  MOV R11, UR7 ;  /* 0x00000007000b7c02 */ /* 0x000fe20008000f00 */
[----:B------:R-:W-:Y:S02]  /*107f0*/  IMAD.U32 R9, RZ, RZ, UR8 ;  /* 0x00000008ff097e24 */ /* 0x000fe4000f8e00ff */
[----:B------:R2:W-:Y:S01]  /*10800*/  STSM.16.M88.4 [R6], R144 ;  /* 0x0000009006007844 */ /* 0x0005e20000000200 */
[----:B------:R-:W-:Y:S06]  /*10810*/  BAR.SYNC.DEFER_BLOCKING 0x1, 0x100 ;  /* 0x0044000000007b1d */ /* 0x000fec0000010000 */
[----:B------:R-:W3:Y:S04]  /*10820*/  @P1 LDG.E R3, desc[UR12][R8.64] ;  /* 0x0000000c08031981 */ /* 0x000ee8000c1e1900 */
[----:B------:R-:W4:Y:S01]  /*10830*/  @P2 LDG.E R10, desc[UR12][R10.64] ;  /* 0x0000000c0a0a2981 */ /* 0x000f22000c1e1900 */
[----:B------:R-:W-:Y:S01]  /*10840*/  IMAD R13, R212, 0x40, R18 ;  /* 0x00000040d40d7824 */ /* 0x000fe200078e0212 */
[----:B------:R-:W-:Y:S01]  /*10850*/  UMOV UR4, URZ ;  /* 0x0000003f00047c82 */ /* 0x000fe20008000000 */
[----:B------:R-:W-:-:S02]  /*10860*/  ULDC UR10, c[0x0][0xa88] ;  /* 0x0002a200000a7ab9 */ /* 0x000fc40000000800 */
[----:B------:R-:W-:-:S03]  /*10870*/  IMAD.WIDE R4, R13, 0x2, R4 ;  /* 0x000000020d047825 */ /* 0x000fc600078e0204 */
[----:B------:R-:W-:Y:S02]  /*10880*/  IADD3 R25, P0, R4, 0x1000, RZ ;  /* 0x0000100004197810 */ /* 0x000fe40007f1e0ff */
[----:B---3--:R-:W-:Y:S02]  /*10890*/  @P1 R2UR UR4, R3 ;  /* 0x00000000030412ca */ /* 0x008fe400000e0000 */
[----:B----4-:R-:W-:Y:S01]  /*108a0*/  @P2 R2UR UR10, R10 ;  /* 0x000000000a0a22ca */ /* 0x010fe200000e0000 */
[----:B--2---:R-:W-:-:S14]  /*108b0*/  @P2 BRA `(.L_x_2126) ;  /* 0x00000000001c2947 */ /* 0x004fdc0003800000 */
[----:B------:R-:W-:Y:S05]  /*108c0*/  @!P1 BRA `(.L_x_2126) ;  /* 0x0000000000189947 */ /* 0x000fea0003800000 */
[----:B------:R-:W-:Y:S02]  /*108d0*/  ULDC.64 UR6, c[0x0][0x208] ;  /* 0x0000820000067ab9 */ /* 0x000fe40000000a00 */
[----:B------:R-:W2:Y:S04]  /*108e0*/  LDG.E R6, desc[UR6][R8.64] ;  /* 0x0000000608067981 */ /* 0x000ea8000c1e1900 */
[----:B------:R-:W3:Y:S01]  /*108f0*/  LDG.E R3, desc[UR6][R8.64+0x4] ;  /* 0x0000040608037981 */ /* 0x000ee2000c1e1900 */
[----:B--2---:R-:W-:Y:S02]  /*10900*/  R2UR UR6, R6 ;  /* 0x00000000060672ca */ /* 0x004fe400000e0000 */
[----:B---3--:R-:W-:-:S13]  /*10910*/  R2UR UR10, R3 ;  /* 0x00000000030a72ca */ /* 0x008fda00000e0000 */
[----:B------:R-:W-:-:S12]  /*10920*/  UIADD3 UR10, -UR6, UR10, URZ ;  /* 0x0000000a060a7290 */ /* 0x000fd8000fffe13f */
.L_x_2126:
[----:B------:R-:W-:Y:S01]  /*10930*/  R2UR UR18, R217 ;  /* 0x00000000d91272ca */ /* 0x000fe200000e0000 */
[----:B------:R-:W-:Y:S01]  /*10940*/  ULDC.64 UR12, c[0x0][0xb70] ;  /* 0x0002dc00000c7ab9 */ /* 0x000fe20000000a00 */
[----:B------:R-:W-:Y:S01]  /*10950*/  R2UR UR16, R218 ;  /* 0x00000000da1072ca */ /* 0x000fe200000e0000 */
[----:B------:R-:W-:Y:S01]  /*10960*/  USHF.R.S32.HI UR9, URZ, 0x1f, UR4 ;  /* 0x0000001f3f097899 */ /* 0x000fe20008011404 */
[----:B------:R-:W-:Y:S01]  /*10970*/  R2UR UR15, R216 ;  /* 0x00000000d80f72ca */ /* 0x000fe200000e0000 */
[----:B------:R-:W-:Y:S01]  /*10980*/  UMOV UR8, UR4 ;  /* 0x0000000400087c82 */ /* 0x000fe20008000000 */
[----:B------:R-:W-:Y:S01]  /*10990*/  R2UR UR17, R219 ;  /* 0x00000000db1172ca */ /* 0x000fe200000e0000 */
[----:B------:R-:W-:Y:S01]  /*109a0*/  ULDC.64 UR20, c[0x0][0x208] ;  /* 0x0000820000147ab9 */ /* 0x000fe20000000a00 */
[----:B------:R-:W-:Y:S02]  /*109b0*/  IADD3 R9, P2, R4, 0x3000, RZ ;  /* 0x0000300004097810 */ /* 0x000fe40007f5e0ff */
[----:B------:R-:W-:-:S02]  /*109c0*/  LOP3.LUT R24, R25, 0x380, RZ, 0xc0, !PT ;  /* 0x0000038019187812 */ /* 0x000fc400078ec0ff */
[----:B------:R-:W-:Y:S01]  /*109d0*/  IADD3 R13, P1, R4, 0x2000, RZ ;  /* 0x00002000040d7810 */ /* 0x000fe20007f3e0ff */
[----:B------:R-:W-:Y:S01]  /*109e0*/  USHF.R.S32.HI UR14, URZ, 0x1f, UR18 ;  /* 0x0000001f3f0e7899 */ /* 0x000fe20008011412 */
[----:B------:R-:W-:Y:S01]  /*109f0*/  LOP3.LUT R8, R9, 0x380, RZ, 0xc0, !PT ;  /* 0x0000038009087812 */ /* 0x000fe200078ec0ff */
[----:B------:R-:W-:Y:S01]  /*10a00*/  USEL UR16, UR16, URZ, !UP1 ;  /* 0x0000003f10107287 */ /* 0x000fe2000c800000 */
[----:B------:R-:W-:Y:S01]  /*10a10*/  SHF.R.U64 R24, R24, 0x3, RZ ;  /* 0x0000000318187819 */ /* 0x000fe200000012ff */
[----:B------:R-:W-:Y:S01]  /*10a20*/  UIMAD UR11, UR14, UR12, URZ ;  /* 0x0000000c0e0b72a4 */ /* 0x000fe2000f8e023f */
[----:B------:R-:W-:Y:S01]  /*10a30*/  LOP3.LUT R12, R13, 0x380, RZ, 0xc0, !PT ;  /* 0x000003800d0c7812 */ /* 0x000fe200078ec0ff */
[----:B------:R-:W-:Y:S01]  /*10a40*/  UIMAD.WIDE.U32 UR6, UR18, UR12, UR8 ;  /* 0x0000000c120672a5 */ /* 0x000fe2000f8e0008 */
[----:B------:R-:W-:Y:S01]  /*10a50*/  IMAD.U32 R10, RZ, RZ, UR17 ;  /* 0x00000011ff0a7e24 */ /* 0x000fe2000f8e00ff */
[----:B------:R-:W-:Y:S01]  /*10a60*/  UIMAD UR11, UR18, UR13, UR11 ;  /* 0x0000000d120b72a4 */ /* 0x000fe2000f8e020b */
[----:B------:R-:W-:Y:S01]  /*10a70*/  SHF.R.U64 R8, R8, 0x3, RZ ;  /* 0x0000000308087819 */ /* 0x000fe200000012ff */
[----:B------:R-:W-:Y:S01]  /*10a80*/  USEL UR15, UR15, URZ, !UP1 ;  /* 0x0000003f0f0f7287 */ /* 0x000fe2000c800000 */
[----:B------:R-:W-:Y:S01]  /*10a90*/  IMAD R10, R10, 0x80, R215 ;  /* 0x000000800a0a7824 */ /* 0x000fe200078e02d7 */
[----:B------:R-:W-:Y:S01]  /*10aa0*/  ULDC.64 UR12, c[0x0][0xb78] ;  /* 0x0002de00000c7ab9 */ /* 0x000fe20000000a00 */
[----:B------:R-:W-:Y:S01]  /*10ab0*/  UIADD3 UR7, UR7, UR11, URZ ;  /* 0x0000000b07077290 */ /* 0x000fe2000fffe03f */
[----:B------:R-:W-:Y:S01]  /*10ac0*/  LOP3.LUT R24, R24, R25, RZ, 0x3c, !PT ;  /* 0x0000001918187212 */ /* 0x000fe200078e3cff */
[----:B------:R-:W-:Y:S01]  /*10ad0*/  UIMAD UR8, UR16, UR12, URZ ;  /* 0x0000000c100872a4 */ /* 0x000fe2000f8e023f */
[----:B------:R-:W-:Y:S01]  /*10ae0*/  SHF.R.S32.HI R3, RZ, 0x1f, R10 ;  /* 0x0000001fff037819 */ /* 0x000fe2000001140a */
[----:B------:R-:W-:Y:S01]  /*10af0*/  UIMAD.WIDE.U32 UR6, UR15, UR12, UR6 ;  /* 0x0000000c0f0672a5 */ /* 0x000fe2000f8e0006 */
[----:B------:R-:W-:Y:S01]  /*10b00*/  SHF.R.U64 R12, R12, 0x3, RZ ;  /* 0x000000030c0c7819 */ /* 0x000fe200000012ff */
[----:B------:R-:W-:Y:S01]  /*10b10*/  UIMAD UR8, UR15, UR13, UR8 ;  /* 0x0000000d0f0872a4 */ /* 0x000fe2000f8e0208 */
[----:B------:R-:W-:-:S02]  /*10b20*/  IADD3.X R25, RZ, R5, RZ, P0, !PT ;  /* 0x00000005ff197210 */ /* 0x000fc400007fe4ff */
[----:B------:R-:W-:Y:S01]  /*10b30*/  IADD3 R73, P0, R4, 0x8000, RZ ;  /* 0x0000800004497810 */ /* 0x000fe20007f1e0ff */
[----:B------:R-:W-:Y:S01]  /*10b40*/  ULDC.64 UR12, c[0x0][0xaa0] ;  /* 0x0002a800000c7ab9 */ /* 0x000fe20000000a00 */
[----:B------:R-:W-:Y:S01]  /*10b50*/  IADD3 R6, P3, R10, UR6, RZ ;  /* 0x000000060a067c10 */ /* 0x000fe2000ff7e0ff */
[----:B------:R-:W-:Y:S01]  /*10b60*/  IMAD.U32 R14, RZ, RZ, UR8 ;  /* 0x00000008ff0e7e24 */ /* 0x000fe2000f8e00ff */
[----:B------:R-:W-:Y:S01]  /*10b70*/  LOP3.LUT R8, R8, R9, RZ, 0x3c, !PT ;  /* 0x0000000908087212 */ /* 0x000fe200078e3cff */
[--C-:B------:R-:W-:Y:S01]  /*10b80*/  IMAD.X R9, RZ, RZ, R5.reuse, P2 ;  /* 0x000000ffff097224 */ /* 0x100fe200010e0605 */
[----:B------:R-:W-:Y:S01]  /*10b90*/  LOP3.LUT R12, R12, R13, RZ, 0x3c, !PT ;  /* 0x0000000d0c0c7212 */ /* 0x000fe200078e3cff */
[----:B------:R-:W-:Y:S01]  /*10ba0*/  IMAD.X R13, RZ, RZ, R5, P1 ;  /* 0x000000ffff0d7224 */ /* 0x000fe200008e0605 */
[----:B------:R-:W-:Y:S01]  /*10bb0*/  IADD3.X R3, R3, UR7, R14, P3, !PT ;  /* 0x0000000703037c10 */ /* 0x000fe20009ffe40e */
[----:B------:R-:W-:Y:S01]  /*10bc0*/  ULDC.64 UR6, c[0x0][0xb40] ;  /* 0x0002d00000067ab9 */ /* 0x000fe20000000a00 */
[----:B------:R-:W-:-:S02]  /*10bd0*/  IADD3 R65, P6, R4, 0x4000, RZ ;  /* 0x0000400004417810 */ /* 0x000fc40007fde0ff */
        /* <DEDUP_REMOVED lines=9> */
[----:B------:R-:W-:Y:S02]  /*10c70*/  LOP3.LUT R64, R65, 0x380, RZ, 0xc0, !PT ;  /* 0x0000038041407812 */ /* 0x000fe400078ec0ff */
        /* <DEDUP_REMOVED lines=9> */
[----:B------:R-:W-:Y:S02]  /*10d10*/  SHF.R.U64 R28, R28, 0x3, RZ ;  /* 0x000000031c1c7819 */ /* 0x000fe400000012ff */
[----:B------:R-:W-:Y:S02]  /*10d20*/  SHF.R.U64 R48, R48, 0x3, RZ ;  /* 0x0000000330307819 */ /* 0x000fe400000012ff */
[----:B------:R-:W-:Y:S02]  /*10d30*/  SHF.R.U64 R60, R60, 0x3, RZ ;  /* 0x000000033c3c7819 */ /* 0x000fe400000012ff */
[----:B------:R-:W-:Y:S01]  /*10d40*/  LOP3.LUT R72, R72, R73, RZ, 0x3c, !PT ;  /* 0x0000004948487212 */ /* 0x000fe200078e3cff */
[--C-:B------:R-:W-:Y:S01]  /*10d50*/  IMAD.X R73, RZ, RZ, R5.reuse, P0 ;  /* 0x000000ffff497224 */ /* 0x100fe200000e0605 */
[----:B------:R-:W-:Y:S01]  /*10d60*/  LOP3.LUT R64, R64, R65, RZ, 0x3c, !PT ;  /* 0x0000004140407212 */ /* 0x000fe200078e3cff */
[--C-:B------:R-:W-:Y:S01]  /*10d70*/  IMAD.X R65, RZ, RZ, R5.reuse, P6 ;  /* 0x000000ffff417224 */ /* 0x100fe200030e0605 */
[----:B------:R-:W-:Y:S01]  /*10d80*/  LOP3.LUT R52, R52, R53, RZ, 0x3c, !PT ;  /* 0x0000003534347212 */ /* 0x000fe200078e3cff */
[----:B------:R-:W-:Y:S01]  /*10d90*/  IMAD.X R53, RZ, RZ, R5, P5 ;  /* 0x000000ffff357224 */ /* 0x000fe200028e0605 */
[----:B------:R-:W-:-:S02]  /*10da0*/  LOP3.LUT R36, R36, R37, RZ, 0x3c, !PT ;  /* 0x0000002524247212 */ /* 0x000fc400078e3cff */
[----:B------:R-:W-:Y:S01]  /*10db0*/  LOP3.LUT R28, R28, R29, RZ, 0x3c, !PT ;  /* 0x0000001d1c1c7212 */ /* 0x000fe200078e3cff */
[--C-:B------:R-:W-:Y:S01]  /*10dc0*/  IMAD.X R29, RZ, RZ, R5.reuse, P3 ;  /* 0x000000ffff1d7224 */ /* 0x100fe200018e0605 */
[----:B------:R-:W-:Y:S02]  /*10dd0*/  LOP3.LUT P0, RZ, R221, 0x3, RZ, 0xc0, !PT ;  /* 0x00000003ddff7812 */ /* 0x000fe4000780c0ff */
[----:B------:R-:W-:Y:S02]  /*10de0*/  LOP3.LUT R48, R48, R49, RZ, 0x3c, !PT ;  /* 0x0000003130307212 */ /* 0x000fe400078e3cff */
[----:B------:R-:W-:Y:S02]  /*10df0*/  IADD3.X R37, RZ, R5, RZ, P4, !PT ;  /* 0x00000005ff257210 */ /* 0x000fe400027fe4ff */
[----:B------:R-:W-:Y:S01]  /*10e00*/  LOP3.LUT R60, R60, R61, RZ, 0x3c, !PT ;  /* 0x0000003d3c3c7212 */ /* 0x000fe200078e3cff */
[----:B------:R-:W-:Y:S01]  /*10e10*/  IMAD.X R61, RZ, RZ, R5, P1 ;  /* 0x000000ffff3d7224 */ /* 0x000fe200008e0605 */
[----:B------:R-:W-:-:S02]  /*10e20*/  IADD3 R41, P6, R4, 0xb000, RZ ;  /* 0x0000b00004297810 */ /* 0x000fc40007fde0ff */
[C---:B------:R-:W-:Y:S02]  /*10e30*/  IADD3 R77, P5, R4.reuse, 0xc000, RZ ;  /* 0x0000c000044d7810 */ /* 0x040fe40007fbe0ff */
[C---:B------:R-:W-:Y:S02]  /*10e40*/  IADD3 R69, P4, R4.reuse, 0xd000, RZ ;  /* 0x0000d00004457810 */ /* 0x040fe40007f9e0ff */
[C---:B------:R-:W-:Y:S02]  /*10e50*/  IADD3 R57, P3, R4.reuse, 0xe000, RZ ;  /* 0x0000e00004397810 */ /* 0x040fe40007f7e0ff */
[----:B------:R-:W-:Y:S02]  /*10e60*/  IADD3.X R49, RZ, R5, RZ, P2, !PT ;  /* 0x00000005ff317210 */ /* 0x000fe400017fe4ff */
[----:B------:R-:W-:Y:S02]  /*10e70*/  IADD3 R6, P2, R4, 0xf000, RZ ;  /* 0x0000f00004067810 */ /* 0x000fe40007f5e0ff */
[----:B------:R-:W-:-:S02]  /*10e80*/  ISETP.GE.OR P1, PT, R10, UR10, P0 ;  /* 0x0000000a0a007c0c */ /* 0x000fc40008726670 */
[----:B------:R-:W-:Y:S02]  /*10e90*/  ISETP.GE.OR P0, PT, R3, UR10, P0 ;  /* 0x0000000a03007c0c */ /* 0x000fe40008706670 */
[----:B------:R-:W-:Y:S02]  /*10ea0*/  LOP3.LUT R40, R41, 0x380, RZ, 0xc0, !PT ;  /* 0x0000038029287812 */ /* 0x000fe400078ec0ff */
[----:B------:R-:W-:Y:S02]  /*10eb0*/  LOP3.LUT R76, R77, 0x380, RZ, 0xc0, !PT ;  /* 0x000003804d4c7812 */ /* 0x000fe400078ec0ff */
[----:B------:R-:W-:Y:S02]  /*10ec0*/  LOP3.LUT R68, R69, 0x380, RZ, 0xc0, !PT ;  /* 0x0000038045447812 */ /* 0x000fe400078ec0ff */
[----:B------:R-:W-:Y:S02]  /*10ed0*/  LOP3.LUT R56, R57, 0x380, RZ, 0xc0, !PT ;  /* 0x0000038039387812 */ /* 0x000fe400078ec0ff */
[----:B------:R-:W-:Y:S01]  /*10ee0*/  LOP3.LUT R11, R4, 0x380, RZ, 0xc0, !PT ;  /* 0x00000380040b7812 */ /* 0x000fe200078ec0ff */
[----:B------:R0:W-:Y:S01]  /*10ef0*/  @!P1 STG.E desc[UR20][R20.64], R2 ;  /* 0x0000000214009986 */ /* 0x0001e2000c101914 */
[----:B------:R-:W-:-:S02]  /*10f00*/  LOP3.LUT R3, R6, 0x380, RZ, 0xc0, !PT ;  /* 0x0000038006037812 */ /* 0x000fc400078ec0ff */
[----:B------:R-:W-:Y:S01]  /*10f10*/  SHF.R.U64 R40, R40, 0x3, RZ ;  /* 0x0000000328287819 */ /* 0x000fe200000012ff */
[----:B------:R1:W-:Y:S01]  /*10f20*/  @!P0 STG.E desc[UR20][R20.64+0x20], R0 ;  /* 0x0000200014008986 */ /* 0x0003e2000c101914 */
[----:B------:R-:W-:Y:S02]  /*10f30*/  SHF.R.U64 R76, R76, 0x3, RZ ;  /* 0x000000034c4c7819 */ /* 0x000fe400000012ff */
[----:B------:R-:W-:Y:S01]  /*10f40*/  SHF.R.U64 R68, R68, 0x3, RZ ;  /* 0x0000000344447819 */ /* 0x000fe200000012ff */
[----:B------:R-:W-:Y:S01]  /*10f50*/  UIMAD UR6, UR9, UR12, URZ ;  /* 0x0000000c090672a4 */ /* 0x000fe2000f8e023f */
[----:B------:R-:W-:Y:S01]  /*10f60*/  SHF.R.U64 R56, R56, 0x3, RZ ;  /* 0x0000000338387819 */ /* 0x000fe200000012ff */
[----:B------:R-:W5:Y:S01]  /*10f70*/  LD.E.128 R24, desc[UR20][R24.64] ;  /* 0x0000001418187980 */ /* 0x000f62000c101d00 */
[----:B------:R-:W-:Y:S02]  /*10f80*/  SHF.R.U64 R11, R11, 0x3, RZ ;  /* 0x000000030b0b7819 */ /* 0x000fe400000012ff */
[----:B------:R-:W-:Y:S01]  /*10f90*/  IADD3.X R45, RZ, R5, RZ, P2, !PT ;  /* 0x00000005ff2d7210 */ /* 0x000fe200017fe4ff */
[--C-:B0-----:R-:W-:Y:S01]  /*10fa0*/  IMAD.MOV.U32 R2, RZ, RZ, R18.reuse ;  /* 0x000000ffff027224 */ /* 0x101fe200078e0012 */
[----:B------:R-:W-:Y:S01]  /*10fb0*/  SHF.R.U64 R3, R3, 0x3, RZ ;  /* 0x0000000303037819 */ /* 0x000fe200000012ff */
[----:B------:R-:W5:Y:S01]  /*10fc0*/  LD.E.128 R12, desc[UR20][R12.64] ;  /* 0x000000140c0c7980 */ /* 0x000f62000c101d00 */
        /* <DEDUP_REMOVED lines=9> */
[----:B------:R-:W5:Y:S01]  /*11060*/  LD.E.128 R64, desc[UR20][R64.64] ;  /* 0x0000001440407980 */ /* 0x000f62000c101d00 */
[----:B------:R-:W-:Y:S01]  /*11070*/  LOP3.LUT R44, R3, R6, RZ, 0x3c, !PT ;  /* 0x00000006032c7212 */ /* 0x000fe200078e3cff */
[----:B------:R-:W-:Y:S01]  /*11080*/  ULDC.64 UR8, c[0x0][0xae0] ;  /* 0x0002b80000087ab9 */ /* 0x000fe20000000a00 */
[----:B------:R-:W-:Y:S01]  /*11090*/  SHF.R.S32.HI R3, RZ, 0x1f, R18 ;  /* 0x0000001fff037819 */ /* 0x000fe20000011412 */
[----:B------:R0:W5:Y:S01]  /*110a0*/  LD.E.128 R32, desc[UR20][R4.64] ;  /* 0x0000001404207980 */ /* 0x000162000c101d00 */
[----:B------:R-:W-:-:S03]  /*110b0*/  UIMAD UR6, UR4, UR13, UR6 ;  /* 0x0000000d040672a4 */ /* 0x000fc6000f8e0206 */
[----:B------:R-:W5:Y:S04]  /*110c0*/  LD.E.128 R8, desc[UR20][R8.64] ;  /* 0x0000001408087980 */ /* 0x000f68000c101d00 */
[----:B------:R-:W5:Y:S01]  /*110d0*/  LD.E.128 R52, desc[UR20][R52.64] ;  /* 0x0000001434347980 */ /* 0x000f62000c101d00 */
[----:B0-----:R-:W-:-:S03]  /*110e0*/  IMAD.U32 R5, RZ, RZ, UR12 ;  /* 0x0000000cff057e24 */ /* 0x001fc6000f8e00ff */
[----:B------:R-:W5:Y:S04]  /*110f0*/  LD.E.128 R36, desc[UR20][R36.64] ;  /* 0x0000001424247980 */ /* 0x000f68000c101d00 */
        /* <DEDUP_REMOVED lines=15> */
[----:B0-----:R-:W0:Y:S01]  /*111f0*/  FENCE.VIEW.ASYNC.S ;  /* 0x00000000000073c6 */ /* 0x001e220000000000 */
[----:B------:R-:W-:Y:S01]  /*11200*/  UIMAD UR4, UR14, UR8, URZ ;  /* 0x000000080e0472a4 */ /* 0x000fe2000f8e023f */
[----:B------:R-:W-:Y:S01]  /*11210*/  VIADD R3, R3, UR6 ;  /* 0x0000000603037c36 */ /* 0x000fe20008000000 */
[----:B------:R-:W-:Y:S01]  /*11220*/  UIMAD UR10, UR17, -0x80, UR10 ;  /* 0xffffff80110a78a4 */ /* 0x000fe2000f8e020a */
[----:B------:R-:W-:Y:S01]  /*11230*/  IMAD.U32 R5, RZ, RZ, UR8 ;  /* 0x00000008ff057e24 */ /* 0x000fe2000f8e00ff */
[----:B------:R-:W-:Y:S01]  /*11240*/  UIMAD UR4, UR18, UR9, UR4 ;  /* 0x00000009120472a4 */ /* 0x000fe2000f8e0204 */
[----:B------:R-:W-:-:S02]  /*11250*/  ULDC.64 UR6, c[0x0][0xae8] ;  /* 0x0002ba0000067ab9 */ /* 0x000fc40000000a00 */
[----:B------:R-:W-:Y:S01]  /*11260*/  IMAD.WIDE.U32 R2, R5, UR18, R2 ;  /* 0x0000001205027c25 */ /* 0x000fe2000f8e0002 */
[----:B------:R-:W-:-:S03]  /*11270*/  ISETP.GE.AND P3, PT, R212, UR10, PT ;  /* 0x0000000ad4007c0c */ /* 0x000fc6000bf66270 */
[----:B------:R-:W-:Y:S01]  /*11280*/  VIADD R3, R3, UR4 ;  /* 0x0000000403037c36 */ /* 0x000fe20008000000 */
[----:B------:R-:W-:Y:S01]  /*11290*/  UIMAD UR4, UR16, UR6, URZ ;  /* 0x00000006100472a4 */ /* 0x000fe2000f8e023f */
[----:B------:R-:W-:Y:S01]  /*112a0*/  VIADD R19, R19, 0x38820 ;  /* 0x0003882013137836 */ /* 0x000fe20000000000 */
[----:B-1----:R-:W-:Y:S01]  /*112b0*/  MOV R21, UR6 ;  /* 0x0000000600157c02 */ /* 0x002fe20008000f00 */
[C---:B------:R-:W-:Y:S01]  /*112c0*/  VIADD R5, R212.reuse, 0x60 ;  /* 0x00000060d4057836 */ /* 0x040fe20000000000 */
[----:B------:R-:W-:Y:S02]  /*112d0*/  UIMAD UR4, UR15, UR7, UR4 ;  /* 0x000000070f0472a4 */ /* 0x000fe4000f8e0204 */
[----:B------:R-:W-:Y:S01]  /*112e0*/  PRMT R19, RZ, 0x654, R19 ;  /* 0x00000654ff137816 */ /* 0x000fe20000000013 */
[----:B------:R-:W-:Y:S01]  /*112f0*/  IMAD.WIDE.U32 R20, R21, UR15, R2 ;  /* 0x0000000f15147c25 */ /* 0x000fe2000f8e0002 */
[----:B------:R-:W-:Y:S02]  /*11300*/  ISETP.GE.AND P2, PT, R5, UR10, PT ;  /* 0x0000000a05007c0c */ /* 0x000fe4000bf46270 */
[--C-:B------:R-:W-:Y:S01]  /*11310*/  SHF.R.S32.HI R213, RZ, 0x1f, R212.reuse ;  /* 0x0000001fffd57819 */ /* 0x100fe200000114d4 */
[C---:B------:R-:W-:Y:S01]  /*11320*/  VIADD R4, R212.reuse, 0x40 ;  /* 0x00000040d4047836 */ /* 0x040fe20000000000 */
[----:B------:R-:W-:Y:S01]  /*11330*/  IADD3 R0, R212, 0x20, RZ ;  /* 0x00000020d4007810 */ /* 0x000fe20007ffe0ff */
[----:B------:R-:W-:Y:S01]  /*11340*/  IMAD.U32 R5, RZ, RZ, UR17 ;  /* 0x00000011ff057e24 */ /* 0x000fe2000f8e00ff */
[----:B0-----:R0:W-:Y:S01]  /*11350*/  SYNCS.ARRIVE.TRANS64.RED.A1T0 RZ, [R19+URZ], RZ ;  /* 0x000000ff13ff79a7 */ /* 0x0011e2000810043f */
[----:B------:R-:W-:Y:S01]  /*11360*/  BSSY B1, `(.L_x_2127) ;  /* 0x000001d000017945 */ /* 0x000fe20003800000 */
[----:B------:R-:W-:Y:S01]  /*11370*/  ISETP.GE.AND P1, PT, R4, UR10, PT ;  /* 0x0000000a04007c0c */ /* 0x000fe2000bf26270 */
[----:B------:R-:W-:Y:S01]  /*11380*/  IMAD.WIDE R4, R5, 0x80, R212 ;  /* 0x0000008005047825 */ /* 0x000fe200078e02d4 */
[----:B------:R-:W-:-:S03]  /*11390*/  ISETP.GE.AND P0, PT, R0, UR10, PT ;  /* 0x0000000a00007c0c */ /* 0x000fc6000bf06270 */
[----:B0-----:R-:W-:Y:S01]  /*113a0*/  VIADD R19, R21, UR4 ;  /* 0x0000000415137c36 */ /* 0x001fe20008000000 */
[----:B------:R-:W-:Y:S09]  /*113b0*/  @P3 BRA `(.L_x_2128) ;  /* 0x00000000005c3947 */ /* 0x000ff20003800000 */
        /* <DEDUP_REMOVED lines=23> */
.L_x_2128:
[----:B------:R-:W-:Y:S05]  /*11530*/  BSYNC B1 ;  /* 0x0000000000017941 */ /* 0x000fea0003800000 */
.L_x_2127:
[----:B------:R-:W-:Y:S04]  /*11540*/  BSSY B1, `(.L_x_2129) ;  /* 0x000001b000017945 */ /* 0x000fe80003800000 */
[----:B------:R-:W-:Y:S05]  /*11550*/  @P0 BRA `(.L_x_2130) ;  /* 0x0000000000640947 */ /* 0x000fea0003800000 */
        /* <DEDUP_REMOVED lines=18> */
[----:B0----5:R-:W-:Y:S02]  /*11680*/  LEA R32, P0, R2, UR6, 0x1 ;  /* 0x0000000602207c11 */ /* 0x021fe4000f8008ff */
[----:B------:R-:W-:-:S04]  /*11690*/  IADD3 R3, R3, R17, RZ ;  /* 0x0000001103037210 */ /* 0x000fc80007ffe0ff */
[----:B------:R-:W-:-:S05]  /*116a0*/  LEA.HI.X R33, R2, UR7, R3, 0x1, P0 ;  /* 0x0000000702217c11 */ /* 0x000fca00080f0c03 */
[----:B------:R1:W-:Y:S04]  /*116b0*/  @!P3 STG.E.128 desc[UR8][R32.64], R24 ;  /* 0x000000182000b986 */ /* 0x0003e8000c101d08 */
[----:B------:R1:W-:Y:S04]  /*116c0*/  @!P4 STG.E.128 desc[UR8][R32.64+0x80], R52 ;  /* 0x000080342000c986 */ /* 0x0003e8000c101d08 */
[----:B------:R1:W-:Y:S04]  /*116d0*/  @!P5 STG.E.128 desc[UR8][R32.64+0x100], R60 ;  /* 0x0001003c2000d986 */ /* 0x0003e8000c101d08 */
[----:B------:R1:W-:Y:S02]  /*116e0*/  @!P6 STG.E.128 desc[UR8][R32.64+0x180], R68 ;  /* 0x000180442000e986 */ /* 0x0003e4000c101d08 */
.L_x_2130:
[----:B------:R-:W-:Y:S05]  /*116f0*/  BSYNC B1 ;  /* 0x0000000000017941 */ /* 0x000fea0003800000 */
.L_x_2129:
        /* <DEDUP_REMOVED lines=27> */
.L_x_2132:
[----:B------:R-:W-:Y:S05]  /*118b0*/  BSYNC B1 ;  /* 0x0000000000017941 */ /* 0x000fea0003800000 */
.L_x_2131:
[----:B------:R-:W-:Y:S05]  /*118c0*/  @P2 BRA `(.L_x_2133) ;  /* 0x0000000c00c42947 */ /* 0x000fea0003800000 */
[----:B--2--5:R-:W-:Y:S01]  /*118d0*/  IADD3 R13, P0, R4, 0x60, RZ ;  /* 0x00000060040d7810 */ /* 0x024fe20007f1e0ff */
[----:B------:R-:W-:Y:S01]  /*118e0*/  VIADD R0, R18, 0x40 ;  /* 0x0000004012007836 */ /* 0x000fe20000000000 */
[----:B------:R-:W-:Y:S01]  /*118f0*/  MOV R3, R19 ;  /* 0x0000001300037202 */ /* 0x000fe20000000f00 */
[----:B------:R-:W-:Y:S01]  /*11900*/  ULDC.64 UR6, c[0x0][0xad8] ;  /* 0x0002b60000067ab9 */ /* 0x000fe20000000a00 */
[----:B------:R-:W-:Y:S01]  /*11910*/  IMAD.MOV.U32 R2, RZ, RZ, R20 ;  /* 0x000000ffff027224 */ /* 0x000fe200078e0014 */
[----:B------:R-:W-:Y:S01]  /*11920*/  ULDC UR4, c[0x0][0xa8c] ;  /* 0x0002a30000047ab9 */ /* 0x000fe20000000800 */
[----:B------:R-:W-:Y:S01]  /*11930*/  IMAD.X R4, RZ, RZ, R5, P0 ;  /* 0x000000ffff047224 */ /* 0x000fe200000e0605 */
[----:B------:R-:W-:Y:S01]  /*11940*/  ISETP.GE.AND P2, PT, R0, UR4, PT ;  /* 0x0000000400007c0c */ /* 0x000fe2000bf46270 */
[C---:B------:R-:W-:Y:S01]  /*11950*/  VIADD R0, R18.reuse, 0x80 ;  /* 0x0000008012007836 */ /* 0x040fe20000000000 */
[----:B------:R-:W-:Y:S01]  /*11960*/  ISETP.GE.AND P1, PT, R18, UR4, PT ;  /* 0x0000000412007c0c */ /* 0x000fe2000bf26270 */
[----:B------:R-:W-:Y:S01]  /*11970*/  IMAD R4, R4, UR6, RZ ;  /* 0x0000000604047c24 */ /* 0x000fe2000f8e02ff */
[----:B------:R-:W-:Y:S01]  /*11980*/  ULDC.64 UR8, c[0x0][0x208] ;  /* 0x0000820000087ab9 */ /* 0x000fe20000000a00 */
[----:B------:R-:W-:Y:S01]  /*11990*/  IMAD.WIDE.U32 R2, R13, UR6, R2 ;  /* 0x000000060d027c25 */ /* 0x000fe2000f8e0002 */
[----:B------:R-:W-:-:S03]  /*119a0*/  ISETP.GE.AND P3, PT, R0, UR4, PT ;  /* 0x0000000400007c0c */ /* 0x000fc6000bf66270 */
        /* <DEDUP_REMOVED lines=14> */
.L_x_2125:
[----:B------:R-:W-:Y:S01]  /*11a90*/  R2UR UR8, R218 ;  /* 0x00000000da0872ca */ /* 0x000fe200000e0000 */
[----:B------:R-:W-:Y:S01]  /*11aa0*/  ULDC.64 UR6, c[0x0][0xbe0] ;  /* 0x0002f80000067ab9 */ /* 0x000fe20000000a00 */
[----:B------:R-:W-:Y:S01]  /*11ab0*/  R2UR UR4, R216 ;  /* 0x00000000d80472ca */ /* 0x000fe200000e0000 */
[----:B------:R-:W-:Y:S01]  /*11ac0*/  UISETP.NE.U32.AND UP0, UPT, UR6, URZ, UPT ;  /* 0x0000003f0600728c */ /* 0x000fe2000bf05070 */
[----:B------:R-:W-:-:S03]  /*11ad0*/  ULDC.64 UR12, c[0x0][0x208] ;  /* 0x00008200000c7ab9 */ /* 0x000fc60000000a00 */
[----:B------:R-:W-:-:S06]  /*11ae0*/  UISETP.NE.AND.EX UP1, UPT, UR7, URZ, UPT, UP0 ;  /* 0x0000003f0700728c */ /* 0x000fcc000bf25300 */
[----:B------:R-:W-:Y:S02]  /*11af0*/  PLOP3.LUT P2, PT, PT, PT, UP1, 0x80, 0x0 ;  /* 0x000000000000781c */ /* 0x000fe40003f4f018 */
[----:B------:R-:W-:Y:S02]  /*11b00*/  USHF.L.U64.HI UR10, UR4, 0x2, UR8 ;  /* 0x00000002040a7899 */ /* 0x000fe40008010208 */
[----:B------:R-:W-:Y:S01]  /*11b10*/  USHF.L.U32 UR4, UR4, 0x2, URZ ;  /* 0x0000000204047899 */ /* 0x000fe2000800063f */
[----:B------:R-:W-:-:S03]  /*11b20*/  ULDC.64 UR8, c[0x0][0xbd8] ;  /* 0x0002f60000087ab9 */ /* 0x000fc60000000a00 */
[----:B------:R-:W-:Y:S02]  /*11b30*/  @UP1 UIADD3 UR6, UP2, UR4, UR6, URZ ;  /* 0x0000000604061290 */ /* 0x000fe4000ff5e03f */
[----:B------:R-:W-:Y:S02]  /*11b40*/  UISETP.NE.U32.AND UP0, UPT, UR8, URZ, UPT ;  /* 0x0000003f0800728c */ /* 0x000fe4000bf05070 */
[----:B------:R-:W-:Y:S02]  /*11b50*/  @UP1 UIADD3.X UR7, UR10, UR7, URZ, UP2, !UPT ;  /* 0x000000070a071290 */ /* 0x000fe400097fe43f */
[----:B------:R-:W-:Y:S01]  /*11b60*/  MOV R4, UR6 ;  /* 0x0000000600047c02 */ /* 0x000fe20008000f00 */
[----:B------:R-:W-:Y:S02]  /*11b70*/  UISETP.NE.AND.EX UP0, UPT, UR9, URZ, UPT, UP0 ;  /* 0x0000003f0900728c */ /* 0x000fe4000bf05300 */
[----:B------:R-:W-:Y:S01]  /*11b80*/  UIADD3 UR4, UP1, UR4, UR8, URZ ;  /* 0x0000000804047290 */ /* 0x000fe2000ff3e03f */
[----:B------:R-:W-:-:S03]  /*11b90*/  IMAD.U32 R5, RZ, RZ, UR7 ;  /* 0x00000007ff057e24 */ /* 0x000fc6000f8e00ff */
[----:B------:R-:W-:Y:S01]  /*11ba0*/  PLOP3.LUT P1, PT, PT, PT, UP0, 0x80, 0x0 ;  /* 0x000000000000781c */ /* 0x000fe20003f2f008 */
[----:B------:R-:W-:Y:S01]  /*11bb0*/  UIADD3.X UR6, UR10, UR9, URZ, UP1, !UPT ;  /* 0x000000090a067290 */ /* 0x000fe20008ffe43f */
[----:B------:R-:W2:Y:S01]  /*11bc0*/  @P2 LDG.E R4, desc[UR12][R4.64] ;  /* 0x0000000c04042981 */ /* 0x000ea2000c1e1900 */
[----:B------:R-:W-:Y:S02]  /*11bd0*/  IMAD.MOV.U32 R9, RZ, RZ, RZ ;  /* 0x000000ffff097224 */ /* 0x000fe400078e00ff */
[----:B------:R-:W-:Y:S02]  /*11be0*/  IMAD.U32 R2, RZ, RZ, UR4 ;  /* 0x00000004ff027e24 */ /* 0x000fe4000f8e00ff */
[----:B------:R-:W-:Y:S01]  /*11bf0*/  IMAD.U32 R3, RZ, RZ, UR6 ;  /* 0x00000006ff037e24 */ /* 0x000fe2000f8e00ff */
[----:B------:R-:W-:Y:S01]  /*11c00*/  ULDC UR4, c[0x0][0xa88] ;  /* 0x0002a20000047ab9 */ /* 0x000fe20000000800 */
[----:B------:R-:W-:-:S04]  /*11c10*/  ISETP.GT.AND P0, PT, R225, 0x7f, PT ;  /* 0x0000007fe100780c */ /* 0x000fc80003f04270 */
[----:B------:R0:W5:Y:S01]  /*11c20*/  @P1 LDG.E R9, desc[UR12][R2.64] ;  /* 0x0000000c02091981 */ /* 0x000162000c1e1900 */
[----:B--2---:R-:W-:Y:S01]  /*11c30*/  @P2 R2UR UR4, R4 ;  /* 0x00000000040422ca */ /* 0x004fe200000e0000 */
[----:B0-----:R-:W-:-:S14]  /*11c40*/  @P2 BRA `(.L_x_2134) ;  /* 0x00000000001c2947 */ /* 0x001fdc0003800000 */
[----:B------:R-:W-:Y:S05]  /*11c50*/  @!P1 BRA `(.L_x_2134) ;  /* 0x0000000000189947 */ /* 0x000fea0003800000 */
[----:B------:R-:W-:Y:S02]  /*11c60*/  ULDC.64 UR6, c[0x0][0x208] ;  /* 0x0000820000067ab9 */ /* 0x000fe40000000a00 */
[----:B------:R-:W2:Y:S04]  /*11c70*/  LDG.E R4, desc[UR6][R2.64] ;  /* 0x0000000602047981 */ /* 0x000ea8000c1e1900 */
[----:B------:R-:W3:Y:S01]  /*11c80*/  LDG.E R0, desc[UR6][R2.64+0x4] ;  /* 0x0000040602007981 */ /* 0x000ee2000c1e1900 */
[----:B--2---:R-:W-:Y:S02]  /*11c90*/  R2UR UR6, R4 ;  /* 0x00000000040672ca */ /* 0x004fe400000e0000 */
[----:B---3--:R-:W-:-:S13]  /*11ca0*/  R2UR UR4, R0 ;  /* 0x00000000000472ca */ /* 0x008fda00000e0000 */
[----:B------:R-:W-:-:S12]  /*11cb0*/  UIADD3 UR4, -UR6, UR4, URZ ;  /* 0x0000000406047290 */ /* 0x000fd8000fffe13f */
.L_x_2134:
        /* <DEDUP_REMOVED lines=10> */
[----:B------:R-:W0:Y:S01]  /*11d60*/  S2R R2, SR_TID.X ;  /* 0x0000000000027919 */ /* 0x000e220000002100 */
[----:B------:R-:W-:-:S13]  /*11d70*/  R2UR UR6, R219 ;  /* 0x00000000db0672ca */ /* 0x000fda00000e0000 */
[----:B------:R-:W-:-:S05]  /*11d80*/  MOV R0, UR6 ;  /* 0x0000000600007c02 */ /* 0x000fca0008000f00 */
[----:B0-----:R-:W-:-:S04]  /*11d90*/  IMAD R0, R0, 0x80, R2 ;  /* 0x0000008000007824 */ /* 0x001fc800078e0202 */
[----:B------:R-:W-:-:S05]  /*11da0*/  VIADD R0, R0, 0xffffff80 ;  /* 0xffffff8000007836 */ /* 0x000fca0000000000 */
[----:B------:R-:W-:-:S13]  /*11db0*/  ISETP.GE.AND P0, PT, R0, UR4, PT ;  /* 0x0000000400007c0c */ /* 0x000fda000bf06270 */
[----:B------:R-:W-:Y:S05]  /*11dc0*/  @P0 BRA `(.L_x_2136) ;  /* 0x0000000000540947 */ /* 0x000fea0003800000 */
[----:B------:R-:W-:Y:S01]  /*11dd0*/  R2UR UR7, R217 ;  /* 0x00000000d90772ca */ /* 0x000fe200000e0000 */
[----:B------:R-:W-:Y:S01]  /*11de0*/  ULDC.64 UR12, c[0x0][0xb70] ;  /* 0x0002dc00000c7ab9 */ /* 0x000fe20000000a00 */
[C---:B------:R-:W-:Y:S01]  /*11df0*/  IADD3 R2, P0, R0.reuse, R9, RZ ;  /* 0x0000000900027210 */ /* 0x040fe20007f1e0ff */
        /* <DEDUP_REMOVED lines=18> */
.L_x_2136:
[----:B------:R-:W-:Y:S05]  /*11f20*/  BSYNC B1 ;  /* 0x0000000000017941 */ /* 0x000fea0003800000 */
.L_x_2135:
[----:B------:R-:W-:Y:S01]  /*11f30*/  R2UR UR11, R219 ;  /* 0x00000000db0b72ca */ /* 0x000fe200000e0000 */
[----:B------:R-:W-:Y:S01]  /*11f40*/  ULDC.64 UR6, c[0x0][0xaa0] ;  /* 0x0002a80000067ab9 */ /* 0x000fe20000000a00 */
[----:B------:R-:W-:Y:S01]  /*11f50*/  R2UR UR14, R217 ;  /* 0x00000000d90e72ca */ /* 0x000fe200000e0000 */
[----:B------:R-:W-:Y:S01]  /*11f60*/  IMAD R0, R6, UR6, RZ ;  /* 0x0000000606007c24 */ /* 0x000fe2000f8e02ff */
[----:B------:R-:W-:Y:S01]  /*11f70*/  ULDC.64 UR12, c[0x0][0xae0] ;  /* 0x0002b800000c7ab9 */ /* 0x000fe20000000a00 */
[C---:B0-----:R-:W-:Y:S01]  /*11f80*/  IMAD.WIDE.U32 R2, R9.reuse, UR6, R18 ;  /* 0x0000000609027c25 */ /* 0x041fe2000f8e0012 */
[----:B------:R-:W-:Y:S01]  /*11f90*/  UIMAD UR6, UR8, UR12, URZ ;  /* 0x0000000c080672a4 */ /* 0x000fe2000f8e023f */
[----:B------:R-:W-:Y:S01]  /*11fa0*/  MOV R8, R212 ;  /* 0x000000d400087202 */ /* 0x000fe20000000f00 */
[----:B------:R-:W-:Y:S01]  /*11fb0*/  BSSY B1, `(.L_x_2137) ;  /* 0x000002f000017945 */ /* 0x000fe20003800000 */
[----:B------:R-:W-:Y:S01]  /*11fc0*/  IMAD R9, R9, UR7, R0 ;  /* 0x0000000709097c24 */ /* 0x000fe2000f8e0200 */
[----:B------:R-:W-:Y:S01]  /*11fd0*/  IADD3 R0, R212, 0x20, RZ ;  /* 0x00000020d4007810 */ /* 0x000fe20007ffe0ff */
[----:B------:R-:W-:-:S02]  /*11fe0*/  IMAD.U32 R5, RZ, RZ, UR12 ;  /* 0x0000000cff057e24 */ /* 0x000fc4000f8e00ff */
[----:B------:R-:W-:Y:S01]  /*11ff0*/  UIMAD UR7, UR11, -0x80, UR4 ;  /* 0xffffff800b0778a4 */ /* 0x000fe2000f8e0204 */
[----:B------:R-:W-:Y:S01]  /*12000*/  IMAD.IADD R3, R3, 0x1, R9 ;  /* 0x0000000103037824 */ /* 0x000fe200078e0209 */
[----:B------:R-:W-:Y:S01]  /*12010*/  UIMAD UR6, UR14, UR13, UR6 ;  /* 0x0000000d0e0672a4 */ /* 0x000fe2000f8e0206 */
[C---:B------:R-:W-:Y:S01]  /*12020*/  VIADD R4, R212.reuse, 0x40 ;  /* 0x00000040d4047836 */ /* 0x040fe20000000000 */
[----:B------:R-:W-:Y:S01]  /*12030*/  SHF.R.S32.HI R9, RZ, 0x1f, R212 ;  /* 0x0000001fff097819 */ /* 0x000fe200000114d4 */
[----:B------:R-:W-:Y:S01]  /*12040*/  IMAD.WIDE.U32 R2, R5, UR14, R2 ;  /* 0x0000000e05027c25 */ /* 0x000fe2000f8e0002 */
[----:B------:R-:W-:Y:S01]  /*12050*/  ULDC.64 UR12, c[0x0][0xae8] ;  /* 0x0002ba00000c7ab9 */ /* 0x000fe20000000a00 */
[----:B------:R-:W-:Y:S01]  /*12060*/  ISETP.GE.AND P2, PT, R212, UR7, PT ;  /* 0x00000007d4007c0c */ /* 0x000fe2000bf46270 */
[----:B------:R-:W-:Y:S01]  /*12070*/  UIMAD UR4, UR10, UR12, URZ ;  /* 0x0000000c0a0472a4 */ /* 0x000fe2000f8e023f */
[----:B------:R-:W-:Y:S01]  /*12080*/  VIADD R3, R3, UR6 ;  /* 0x0000000603037c36 */ /* 0x000fe20008000000 */
[----:B------:R-:W-:Y:S01]  /*12090*/  ISETP.GE.AND P0, PT, R4, UR7, PT ;  /* 0x0000000704007c0c */ /* 0x000fe2000bf06270 */
[----:B------:R-:W-:Y:S01]  /*120a0*/  IMAD.U32 R5, RZ, RZ, UR12 ;  /* 0x0000000cff057e24 */ /* 0x000fe2000f8e00ff */
[----:B------:R-:W-:Y:S01]  /*120b0*/  UIMAD UR4, UR9, UR13, UR4 ;  /* 0x0000000d090472a4 */ /* 0x000fe2000f8e0204 */
[----:B------:R-:W-:Y:S01]  /*120c0*/  IMAD.U32 R11, RZ, RZ, UR11 ;  /* 0x0000000bff0b7e24 */ /* 0x000fe2000f8e00ff */
[----:B------:R-:W-:Y:S01]  /*120d0*/  ISETP.GE.AND P1, PT, R0, UR7, PT ;  /* 0x0000000700007c0c */ /* 0x000fe2000bf26270 */
[----:B------:R-:W-:-:S04]  /*120e0*/  IMAD.WIDE.U32 R4, R5, UR9, R2 ;  /* 0x0000000905047c25 */ /* 0x000fc8000f8e0002 */
[----:B------:R-:W-:Y:S02]  /*120f0*/  VIADD R13, R5, UR4 ;  /* 0x00000004050d7c36 */ /* 0x000fe40008000000 */
[----:B------:R-:W-:-:S04]  /*12100*/  IMAD.WIDE R8, R11, 0x80, R8 ;  /* 0x000000800b087825 */ /* 0x000fc800078e0208 */
[----:B------:R-:W-:Y:S01]  /*12110*/  VIADD R6, R212, 0x60 ;  /* 0x00000060d4067836 */ /* 0x000fe20000000000 */
[----:B------:R-:W-:Y:S06]  /*12120*/  @P2 BRA `(.L_x_2138) ;  /* 0x00000000005c2947 */ /* 0x000fec0003800000 */
[C---:B------:R-:W-:Y:S01]  /*12130*/  VIADD R2, R18.reuse, 0x80 ;  /* 0x0000008012027836 */ /* 0x040fe20000000000 */
[----:B------:R-:W-:Y:S01]  /*12140*/  ULDC UR4, c[0x0][0xa8c] ;  /* 0x0002a30000047ab9 */ /* 0x000fe20000000800 */
[----:B------:R-:W-:Y:S01]  /*12150*/  VIADD R0, R18, 0x40 ;  /* 0x0000004012007836 */ /* 0x000fe20000000000 */
[----:B------:R-:W-:Y:S01]  /*12160*/  ULDC.64 UR8, c[0x0][0xad8] ;  /* 0x0002b60000087ab9 */ /* 0x000fe20000000a00 */
[----:B------:R-:W-:Y:S01]  /*12170*/  IMAD.MOV.U32 R3, RZ, RZ, R13 ;  /* 0x000000ffff037224 */ /* 0x000fe200078e000d */
[----:B------:R-:W-:Y:S01]  /*12180*/  ISETP.GE.AND P5, PT, R2, UR4, PT ;  /* 0x0000000402007c0c */ /* 0x000fe2000bfa6270 */
[----:B------:R-:W-:Y:S01]  /*12190*/  IMAD R11, R9, UR8, RZ ;  /* 0x00000008090b7c24 */ /* 0x000fe2000f8e02ff */
[----:B------:R-:W-:Y:S01]  /*121a0*/  ISETP.GE.AND P4, PT, R0, UR4, PT ;  /* 0x0000000400007c0c */ /* 0x000fe2000bf86270 */
[----:B------:R-:W-:Y:S01]  /*121b0*/  IMAD.MOV.U32 R2, RZ, RZ, R4 ;  /* 0x000000ffff027224 */ /* 0x000fe200078e0004 */
[----:B------:R-:W-:Y:S01]  /*121c0*/  IADD3 R0, R18, 0xc0, RZ ;  /* 0x000000c012007810 */ /* 0x000fe20007ffe0ff */
        /* <DEDUP_REMOVED lines=13> */
.L_x_2138:
[----:B------:R-:W-:Y:S05]  /*122a0*/  BSYNC B1 ;  /* 0x0000000000017941 */ /* 0x000fea0003800000 */
.L_x_2137:
[----:B------:R-:W-:Y:S01]  /*122b0*/  BSSY B1, `(.L_x_2139) ;  /* 0x000001c000017945 */ /* 0x000fe20003800000 */
[----:B------:R-:W-:-:S03]  /*122c0*/  ISETP.GE.AND P2, PT, R6, UR7, PT ;  /* 0x0000000706007c0c */ /* 0x000fc6000bf46270 */
[----:B------:R-:W-:Y:S10]  /*122d0*/  @P1 BRA `(.L_x_2140) ;  /* 0x0000000000641947 */ /* 0x000ff40003800000 */
        /* <DEDUP_REMOVED lines=25> */
.L_x_2140:
[----:B------:R-:W-:Y:S05]  /*12470*/  BSYNC B1 ;  /* 0x0000000000017941 */ /* 0x000fea0003800000 */
.L_x_2139:
        /* <DEDUP_REMOVED lines=27> */
.L_x_2142:
[----:B------:R-:W-:Y:S05]  /*12630*/  BSYNC B1 ;  /* 0x0000000000017941 */ /* 0x000fea0003800000 */
.L_x_2141:
[----:B------:R-:W-:Y:S05]  /*12640*/  @P2 BRA `(.L_x_2133) ;  /* 0x0000000000642947 */ /* 0x000fea0003800000 */
[----:B------:R-:W-:Y:S01]  /*12650*/  IADD3 R5, P0, R8, 0x60, RZ ;  /* 0x0000006008057810 */ /* 0x000fe20007f1e0ff */
[----:B------:R-:W-:Y:S01]  /*12660*/  ULDC UR4, c[0x0][0xa8c] ;  /* 0x0002a30000047ab9 */ /* 0x000fe20000000800 */
[C---:B------:R-:W-:Y:S01]  /*12670*/  IADD3 R0, R18.reuse, 0x40, RZ ;  /* 0x0000004012007810 */ /* 0x040fe20007ffe0ff */
[----:B------:R-:W-:Y:S01]  /*12680*/  ULDC.64 UR6, c[0x0][0xad8] ;  /* 0x0002b60000067ab9 */ /* 0x000fe20000000a00 */
[----:B------:R-:W-:Y:S01]  /*12690*/  IMAD.MOV.U32 R2, RZ, RZ, R4 ;  /* 0x000000ffff027224 */ /* 0x000fe200078e0004 */
[----:B------:R-:W-:Y:S01]  /*126a0*/  ISETP.GE.AND P1, PT, R18, UR4, PT ;  /* 0x0000000412007c0c */ /* 0x000fe2000bf26270 */
        /* <DEDUP_REMOVED lines=19> */
.L_x_2133:
[----:B------:R-:W-:Y:S05]  /*127e0*/  BSYNC B0 ;  /* 0x0000000000007941 */ /* 0x000fea0003800000 */
.L_x_2124:
[----:B------:R-:W-:Y:S02]  /*127f0*/  ULDC UR4, c[0x0][0xc14] ;  /* 0x0003050000047ab9 */ /* 0x000fe40000000800 */
[----:B------:R-:W-:-:S13]  /*12800*/  ISETP.GE.AND P0, PT, R7, UR4, PT ;  /* 0x0000000407007c0c */ /* 0x000fda000bf06270 */
[----:B------:R-:W-:Y:S05]  /*12810*/  @!P0 BRA `(.L_x_2143) ;  /* 0xfffffee4006c8947 */ /* 0x000fea000383ffff */
[----:B------:R-:W-:Y:S05]  /*12820*/  EXIT ;  /* 0x000000000000794d */ /* 0x000fea0003800000 */
.L_x_2088:
        /* <DEDUP_REMOVED lines=50> */
[----:B-1----:R-:W-:-:S04]  /*12b50*/  SEL R5, R5, RZ, P0 ;  /* 0x000000ff05057207 */ /* 0x002fc80000000000 */
[----:B------:R-:W-:-:S05]  /*12b60*/  IADD3 R4, R2, R5, RZ ;  /* 0x0000000502047210 */ /* 0x000fca0007ffe0ff */
        /* <DEDUP_REMOVED lines=10> */
.L_x_2148:
        /* <DEDUP_REMOVED lines=16> */
.L_x_2147:
[----:B------:R-:W-:Y:S05]  /*12d10*/  BSYNC B0 ;  /* 0x0000000000007941 */ /* 0x000fea0003800000 */
.L_x_2146:
[----:B0----5:R-:W0:Y:S01]  /*12d20*/  SHFL.UP PT, R2, R10, 0x1, RZ ;  /* 0x042000000a027989 */ /* 0x021e2200000e00ff */
[C---:B------:R-:W-:Y:S02]  /*12d30*/  ISETP.NE.AND P0, PT, R8.reuse, RZ, PT ;  /* 0x000000ff0800720c */ /* 0x040fe40003f05270 */
[----:B------:R-:W-:Y:S02]  /*12d40*/  ISETP.GE.U32.AND P1, PT, R8, 0x2, PT ;  /* 0x000000020800780c */ /* 0x000fe40003f26070 */
[----:B0-----:R-:W-:Y:S02]  /*12d50*/  SEL R3, R2, RZ, P0 ;  /* 0x000000ff02037207 */ /* 0x001fe40000000000 */
        /* <DEDUP_REMOVED lines=17> */
[----:B0-----:R-:W-:-:S05]  /*12e70*/  IMAD R2, R3, UR4, RZ ;  /* 0x0000000403027c24 */ /* 0x001fca000f8e02ff */
[----:B------:R-:W-:-:S04]  /*12e80*/  IADD3 R5, R2, R5, RZ ;  /* 0x0000000502057210 */ /* 0x000fc80007ffe0ff */
[----:B------:R-:W-:-:S13]  /*12e90*/  ISETP.GT.AND P0, PT, R5, UR6, PT ;  /* 0x0000000605007c0c */ /* 0x000fda000bf04270 */
[----:B------:R-:W-:Y:S05]  /*12ea0*/  @!P0 BRA `(.L_x_2148) ;  /* 0xfffffffc00588947 */ /* 0x000fea000383ffff */
.L_x_2144:
        /* <DEDUP_REMOVED lines=21> */
.L_x_2149:
[----:B-1----:R-:W-:Y:S01]  /*13000*/  IADD3 R2, RZ, -R3, RZ ;  /* 0x80000003ff027210 */ /* 0x002fe20007ffe0ff */
[----:B---3--:R-:W-:Y:S01]  /*13010*/  IMAD R16, R16, UR4, R7 ;  /* 0x0000000410107c24 */ /* 0x008fe2000f8e0207 */
[----:B--2---:R-:W-:-:S03]  /*13020*/  IABS R4, R6 ;  /* 0x0000000600047213 */ /* 0x004fc60000000000 */
        /* <DEDUP_REMOVED lines=9> */
[----:B------:R-:W-:Y:S02]  /*130c0*/  @!P0 IMAD.IADD R2, R2, 0x1, -R11 ;  /* 0x0000000102028824 */ /* 0x000fe400078e0a0b */
[----:B------:R-:W-:-:S03]  /*130d0*/  @!P0 VIADD R9, R9, 0x1 ;  /* 0x0000000109098836 */ /* 0x000fc60000000000 */
[----:B------:R-:W-:Y:S02]  /*130e0*/  ISETP.GE.U32.AND P0, PT, R2, R11, PT ;  /* 0x0000000b0200720c */ /* 0x000fe40003f06070 */
[----:B------:R-:W-:-:S11]  /*130f0*/  LOP3.LUT R2, R5, R6, RZ, 0x3c, !PT ;  /* 0x0000000605027212 */ /* 0x000fd600078e3cff */
[----:B------:R-:W-:Y:S02]  /*13100*/  @P0 IADD3 R9, R9, 0x1, RZ ;  /* 0x0000000109090810 */ /* 0x000fe40007ffe0ff */
        /* <DEDUP_REMOVED lines=15> */
[----:B-1----:R-:W-:Y:S01]  /*13200*/  IMAD.MOV.U32 R2, RZ, RZ, RZ ;  /* 0x000000ffff027224 */ /* 0x002fe200078e00ff */
[----:B--2---:R-:W-:-:S05]  /*13210*/  IADD3 R6, RZ, -R3, RZ ;  /* 0x80000003ff067210 */ /* 0x004fca0007ffe0ff */
        /* <DEDUP_REMOVED lines=22> */
.L_x_2145:
[----:B------:R-:W-:Y:S01]  /*13380*/  MOV R17, RZ ;  /* 0x000000ff00117202 */ /* 0x000fe20000000f00 */
[----:B------:R-:W-:Y:S02]  /*13390*/  IMAD.U32 R16, RZ, RZ, UR6 ;  /* 0x00000006ff107e24 */ /* 0x000fe4000f8e00ff */
[----:B------:R-:W-:-:S07]  /*133a0*/  IMAD.MOV.U32 R18, RZ, RZ, RZ ;  /* 0x000000ffff127224 */ /* 0x000fce00078e00ff */
.L_x_2150:
[----:B------:R-:W1:Y:S01]  /*133b0*/  S2R R2, SR_TID.X ;  /* 0x0000000000027919 */ /* 0x000e620000002100 */
[----:B------:R-:W-:Y:S01]  /*133c0*/  STL [R1+0x20], RZ ;  /* 0x000020ff01007387 */ /* 0x000fe20000100800 */
        /* <DEDUP_REMOVED lines=10> */
[----:B------:R1:W-:Y:S03]  /*13470*/  STL [R1], RZ ;  /* 0x000000ff01007387 */ /* 0x0003e60000100800 */
[----:B------:R-:W-:Y:S05]  /*13480*/  @P0 BRA `(.L_x_2151) ;  /* 0x0000004400dc0947 */ /* 0x000fea0003800000 */
[----:B-1----:R-:W-:Y:S01]  /*13490*/  IMAD.MOV.U32 R0, RZ, RZ, 0x1 ;  /* 0x00000001ff007424 */ /* 0x002fe200078e00ff */
[----:B------:R1:W-:Y:S01]  /*134a0*/  STL [R1], RZ ;  /* 0x000000ff01007387 */ /* 0x0003e20000100800 */
[----:B------:R-:W-:Y:S01]  /*134b0*/  ULDC UR38, c[0x0][0xc] ;  /* 0x0000030000267ab9 */ /* 0x000fe20000000800 */
[----:B------:R-:W-:Y:S02]  /*134c0*/  ULDC.64 UR36, c[0x0][0x198] ;  /* 0x0000660000247ab9 */ /* 0x000fe40000000a00 */
[----:B------:R1:W-:Y:S04]  /*134d0*/  STL [R1+0x8], R0 ;  /* 0x0000080001007387 */ /* 0x0003e80000100800 */
[----:B------:R1:W-:Y:S02]  /*134e0*/  STL [R1+0x20], RZ ;  /* 0x000020ff01007387 */ /* 0x0003e40000100800 */
.L_x_2219:
[----:B--2---:R-:W2:Y:S01]  /*134f0*/  LDC.64 R2, c[0x0][0xc60] ;  /* 0x00031800ff027b82 */ /* 0x004ea20000000a00 */
[----:B------:R-:W-:Y:S01]  /*13500*/  ULDC.64 UR4, c[0x0][0x208] ;  /* 0x0000820000047ab9 */ /* 0x000fe20000000a00 */
[----:B--2---:R-:W-:-:S05]  /*13510*/  IMAD.WIDE R2, R19, 0x4, R2 ;  /* 0x0000000413027825 */ /* 0x004fca00078e0202 */
[----:B------:R-:W2:Y:S01]  /*13520*/  LDG.E R5, desc[UR4][R2.64] ;  /* 0x0000000402057981 */ /* 0x000ea2000c1e1900 */
[----:B------:R-:W-:Y:S05]  /*13530*/  YIELD ;  /* 0x0000000000007946 */ /* 0x000fea0003800000 */
[----:B------:R-:W-:Y:S01]  /*13540*/  ULDC.64 UR4, c[0x0][0xa28] ;  /* 0x00028a0000047ab9 */ /* 0x000fe20000000a00 */
[----:B-1----:R-:W-:Y:S01]  /*13550*/  MOV R0, RZ ;  /* 0x000000ff00007202 */ /* 0x002fe20000000f00 */
[----:B------:R-:W-:Y:S01]  /*13560*/  ULDC.64 UR8, c[0x0][0x208] ;  /* 0x0000820000087ab9 */ /* 0x000fe20000000a00 */
[----:B------:R-:W-:Y:S01]  /*13570*/  ISETP.NE.U32.AND P0, PT, RZ, UR4, PT ;  /* 0x00000004ff007c0c */ /* 0x000fe2000bf05070 */
[----:B------:R-:W-:Y:S01]  /*13580*/  IMAD.MOV.U32 R6, RZ, RZ, RZ ;  /* 0x000000ffff067224 */ /* 0x000fe200078e00ff */
[----:B------:R-:W-:-:S02]  /*13590*/  ULDC.64 UR6, c[0x0][0xa08] ;  /* 0x0002820000067ab9 */ /* 0x000fc40000000a00 */
[----:B------:R-:W-:Y:S02]  /*135a0*/  ISETP.NE.AND.EX P0, PT, RZ, UR5, PT, P0 ;  /* 0x00000005ff007c0c */ /* 0x000fe4000bf05300 */
[----:B--2---:R-:W-:Y:S01]  /*135b0*/  SHF.R.S32.HI R4, RZ, 0x1f, R5 ;  /* 0x0000001fff047819 */ /* 0x004fe20000011405 */
[----:B------:R-:W-:-:S10]  /*135c0*/  IMAD.SHL.U32 R11, R5, 0x4, RZ ;  /* 0x00000004050b7824 */ /* 0x000fd400078e00ff */
[C---:B------:R-:W-:Y:S01]  /*135d0*/  @P0 LEA R2, P1, R5.reuse, UR4, 0x2 ;  /* 0x0000000405020c11 */ /* 0x040fe2000f8210ff */
[----:B------:R1:W-:Y:S03]  /*135e0*/  STL [R1+0x10], R5 ;  /* 0x0000100501007387 */ /* 0x0003e60000100800 */
[C-C-:B------:R-:W-:Y:S01]  /*135f0*/  @P0 LEA.HI.X R3, R5.reuse, UR5, R4.reuse, 0x2, P1 ;  /* 0x0000000505030c11 */ /* 0x140fe200088f1404 */
[----:B------:R-:W-:Y:S02]  /*13600*/  ULDC.64 UR4, c[0x0][0xa18] ;  /* 0x0002860000047ab9 */ /* 0x000fe40000000a00 */
[----:B------:R-:W-:Y:S02]  /*13610*/  ISETP.NE.U32.AND P1, PT, RZ, UR4, PT ;  /* 0x00000004ff007c0c */ /* 0x000fe4000bf25070 */
[----:B------:R2:W5:Y:S01]  /*13620*/  @P0 LDG.E R0, desc[UR8][R2.64] ;  /* 0x0000000802000981 */ /* 0x000562000c1e1900 */
[----:B------:R-:W-:-:S02]  /*13630*/  SHF.L.U64.HI R10, R5, 0x2, R4 ;  /* 0x00000002050a7819 */ /* 0x000fc40000010204 */
[----:B------:R-:W-:Y:S01]  /*13640*/  ISETP.NE.AND.EX P1, PT, RZ, UR5, PT, P1 ;  /* 0x00000005ff007c0c */ /* 0x000fe2000bf25310 */
[----:B------:R-:W-:Y:S04]  /*13650*/  STL [R1+0x18], R11 ;  /* 0x0000180b01007387 */ /* 0x000fe80000100800 */
[----:B------:R-:W-:Y:S08]  /*13660*/  STL [R1+0x1c], R10 ;  /* 0x00001c0a01007387 */ /* 0x000ff00000100800 */
[----:B------:R-:W-:-:S04]  /*13670*/  @P1 IADD3 R8, P0, R11, UR4, RZ ;  /* 0x000000040b081c10 */ /* 0x000fc8000ff1e0ff */
[C---:B------:R-:W-:Y:S01]  /*13680*/  @P1 IADD3.X R9, R10.reuse, UR5, RZ, P0, !PT ;  /* 0x000000050a091c10 */ /* 0x040fe200087fe4ff */
[----:B------:R-:W-:Y:S02]  /*13690*/  ULDC.64 UR4, c[0x0][0xa00] ;  /* 0x0002800000047ab9 */ /* 0x000fe40000000a00 */
[----:B------:R-:W-:Y:S02]  /*136a0*/  ISETP.NE.U32.AND P2, PT, RZ, UR4, PT ;  /* 0x00000004ff007c0c */ /* 0x000fe4000bf45070 */
[C---:B--2---:R-:W-:Y:S02]  /*136b0*/  IADD3 R2, P0, R11.reuse, UR4, RZ ;  /* 0x000000040b027c10 */ /* 0x044fe4000ff1e0ff */
[----:B------:R-:W-:Y:S02]  /*136c0*/  ISETP.NE.AND.EX P2, PT, RZ, UR5, PT, P2 ;  /* 0x00000005ff007c0c */ /* 0x000fe4000bf45320 */
[----:B------:R-:W-:Y:S01]  /*136d0*/  IADD3.X R3, R10, UR5, RZ, P0, !PT ;  /* 0x000000050a037c10 */ /* 0x000fe200087fe4ff */
[----:B------:R-:W-:Y:S01]  /*136e0*/  ULDC UR4, c[0x0][0x288] ;  /* 0x0000a20000047ab9 */ /* 0x000fe20000000800 */
[----:B------:R-:W-:-:S04]  /*136f0*/  IADD3 R4, P0, R11, UR6, RZ ;  /* 0x000000060b047c10 */ /* 0x000fc8000ff1e0ff */
[----:B-1----:R-:W-:-:S05]  /*13700*/  IADD3.X R5, R10, UR7, RZ, P0, !PT ;  /* 0x000000070a057c10 */ /* 0x002fca00087fe4ff */
[----:B------:R-:W2:Y:S01]  /*13710*/  @P2 LDG.E R6, desc[UR8][R2.64] ;  /* 0x0000000802062981 */ /* 0x000ea2000c1e1900 */
[----:B------:R-:W-:-:S04]  /*13720*/  ISETP.NE.U32.AND P0, PT, RZ, UR6, PT ;  /* 0x00000006ff007c0c */ /* 0x000fc8000bf05070 */
[----:B------:R-:W-:Y:S01]  /*13730*/  ISETP.NE.AND.EX P0, PT, RZ, UR7, PT, P0 ;  /* 0x00000007ff007c0c */ /* 0x000fe2000bf05300 */
[----:B--2---:R1:W-:Y:S02]  /*13740*/  STL [R1+0x24], R6 ;  /* 0x0000240601007387 */ /* 0x0043e40000100800 */
[----:B-1----:R-:W-:Y:S01]  /*13750*/  IMAD.U32 R6, RZ, RZ, UR4 ;  /* 0x00000004ff067e24 */ /* 0x002fe2000f8e00ff */
[----:B------:R-:W-:Y:S02]  /*13760*/  ULDC.64 UR4, c[0x0][0x3f8] ;  /* 0x0000fe0000047ab9 */ /* 0x000fe40000000a00 */
[----:B------:R-:W-:-:S03]  /*13770*/  UISETP.NE.U32.AND UP0, UPT, UR4, URZ, UPT ;  /* 0x0000003f0400728c */ /* 0x000fc6000bf05070 */
[----:B------:R-:W-:Y:S01]  /*13780*/  ULDC UR4, c[0x0][0x404] ;  /* 0x0001010000047ab9 */ /* 0x000fe20000000800 */
[----:B------:R-:W-:Y:S01]  /*13790*/  UISETP.NE.AND.EX UP0, UPT, UR5, URZ, UPT, UP0 ;  /* 0x0000003f0500728c */ /* 0x000fe2000bf05300 */
[----:B------:R1:W5:Y:S02]  /*137a0*/  @P1 LDG.E R6, desc[UR8][R8.64] ;  /* 0x0000000808061981 */ /* 0x000364000c1e1900 */
[----:B------:R-:W-:Y:S01]  /*137b0*/  ULDC UR5, c[0x0][0x2e0] ;  /* 0x0000b80000057ab9 */ /* 0x000fe20000000800 */
[----:B------:R-:W-:-:S04]  /*137c0*/  USEL UR4, UR4, 0x1, UP0 ;  /* 0x0000000104047887 */ /* 0x000fc80008000000 */
[----:B------:R-:W-:-:S06]  /*137d0*/  UIMAD UR4, UR4, UR5, URZ ;  /* 0x00000005040472a4 */ /* 0x000fcc000f8e023f */
[----:B------:R-:W-:Y:S01]  /*137e0*/  IMAD.U32 R7, RZ, RZ, UR4 ;  /* 0x00000004ff077e24 */ /* 0x000fe2000f8e00ff */
[----:B-1----:R-:W-:Y:S06]  /*137f0*/  @P1 BRA `(.L_x_2152) ;  /* 0x0000000000141947 */ /* 0x002fec0003800000 */
[----:B------:R-:W-:Y:S05]  /*13800*/  @!P2 BRA `(.L_x_2152) ;  /* 0x000000000010a947 */ /* 0x000fea0003800000 */
[----:B------:R-:W-:Y:S02]  /*13810*/  ULDC.64 UR4, c[0x0][0x208] ;  /* 0x0000820000047ab9 */ /* 0x000fe40000000a00 */
[----:B-----5:R-:W2:Y:S04]  /*13820*/  LDG.E R6, desc[UR4][R2.64] ;  /* 0x0000000402067981 */ /* 0x020ea8000c1e1900 */
[----:B------:R-:W2:Y:S02]  /*13830*/  LDG.E R9, desc[UR4][R2.64+0x4] ;  /* 0x0000040402097981 */ /* 0x000ea4000c1e1900 */
[----:B--2---:R-:W-:-:S07]  /*13840*/  IADD3 R6, -R6, R9, RZ ;  /* 0x0000000906067210 */ /* 0x004fce0007ffe1ff */
.L_x_2152:
[----:B------:R-:W-:Y:S01]  /*13850*/  IMAD.MOV.U32 R3, RZ, RZ, RZ ;  /* 0x000000ffff037224 */ /* 0x000fe200078e00ff */
[----:B------:R-:W-:-:S05]  /*13860*/  ULDC.64 UR4, c[0x0][0x208] ;  /* 0x0000820000047ab9 */ /* 0x000fca0000000a00 */
[----:B------:R-:W2:Y:S01]  /*13870*/  @P0 LDG.E R3, desc[UR4][R4.64] ;  /* 0x0000000404030981 */ /* 0x000ea2000c1e1900 */
[----:B------:R-:W-:Y:S02]  /*13880*/  ULDC.64 UR4, c[0x0][0xa20] ;  /* 0x0002880000047ab9 */ /* 0x000fe40000000a00 */
[----:B------:R-:W-:-:S04]  /*13890*/  ISETP.NE.U32.AND P1, PT, RZ, UR4, PT ;  /* 0x00000004ff007c0c */ /* 0x000fc8000bf25070 */
[----:B------:R-:W-:Y:S01]  /*138a0*/  ISETP.NE.AND.EX P1, PT, RZ, UR5, PT, P1 ;  /* 0x00000005ff007c0c */ /* 0x000fe2000bf25310 */
[----:B--2--5:R-:W-:-:S05]  /*138b0*/  IMAD.IADD R2, R3, 0x1, R0 ;  /* 0x0000000103027824 */ /* 0x024fca00078e0200 */
[----:B------:R1:W-:Y:S07]  /*138c0*/  STL [R1+0x4], R2 ;  /* 0x0000040201007387 */ /* 0x0003ee0000100800 */
[----:B------:R-:W-:Y:S05]  /*138d0*/  @!P1 BRA `(.L_x_2153) ;  /* 0x0000000000149947 */ /* 0x000fea0003800000 */
[----:B-1----:R-:W-:Y:S01]  /*138e0*/  IADD3 R2, P0, R11, UR4, RZ ;  /* 0x000000040b027c10 */ /* 0x002fe2000ff1e0ff */
[----:B------:R-:W-:-:S03]  /*138f0*/  ULDC.64 UR6, c[0x0][0x208] ;  /* 0x0000820000067ab9 */ /* 0x000fc60000000a00 */
[----:B------:R-:W-:-:S05]  /*13900*/  IADD3.X R3, R10, UR5, RZ, P0, !PT ;  /* 0x000000050a037c10 */ /* 0x000fca00087fe4ff */
[----:B------:R2:W5:Y:S01]  /*13910*/  LDG.E R7, desc[UR6][R2.64] ;  /* 0x0000000602077981 */ /* 0x000562000c1e1900 */
[----:B------:R-:W-:Y:S05]  /*13920*/  BRA `(.L_x_2154) ;  /* 0x0000000000147947 */ /* 0x000fea0003800000 */
.L_x_2153:
[----:B------:R-:W-:Y:S05]  /*13930*/  @!P0 BRA `(.L_x_2154) ;  /* 0x0000000000108947 */ /* 0x000fea0003800000 */
[----:B------:R-:W-:Y:S02]  /*13940*/  ULDC.64 UR4, c[0x0][0x208] ;  /* 0x0000820000047ab9 */ /* 0x000fe40000000a00 */
[----:B------:R-:W2:Y:S04]  /*13950*/  LDG.E R7, desc[UR4][R4.64] ;  /* 0x0000000404077981 */ /* 0x000ea8000c1e1900 */
[----:B-1----:R-:W2:Y:S02]  /*13960*/  LDG.E R2, desc[UR4][R4.64+0x4] ;  /* 0x0000040404027981 */ /* 0x002ea4000c1e1900 */
[----:B--2---:R-:W-:-:S07]  /*13970*/  IMAD.IADD R7, R2, 0x1, -R7 ;  /* 0x0000000102077824 */ /* 0x004fce00078e0a07 */
.L_x_2154:
[----:B-----5:R-:W-:Y:S01]  /*13980*/  IMAD.IADD R7, R7, 0x1, -R0 ;  /* 0x0000000107077824 */ /* 0x020fe200078e0a00 */
[----:B------:R-:W-:Y:S01]  /*13990*/  LEA R0, R17, 0xcf, 0x7 ;  /* 0x000000cf11007811 */ /* 0x000fe200078e38ff */
[----:B------:R-:W-:Y:S03]  /*139a0*/  BSSY B6, `(.L_x_2155) ;  /* 0x0000361000067945 */ /* 0x000fe60003800000 */
[C---:B------:R-:W-:Y:S02]  /*139b0*/  IADD3 R0, R7.reuse, R0, -R6 ;  /* 0x0000000007007210 */ /* 0x040fe40007ffe806 */
[----:B------:R-:W-:-:S03]  /*139c0*/  IADD3 R7, R7, 0x4f, RZ ;  /* 0x0000004f07077810 */ /* 0x000fc60007ffe0ff */
[----:B-12---:R-:W-:-:S04]  /*139d0*/  IMAD.HI R2, R0, 0x66666667, RZ ;  /* 0x6666666700027827 */ /* 0x006fc800078e02ff */
[----:B------:R-:W-:Y:S01]  /*139e0*/  IMAD.HI R7, R7, 0x66666667, RZ ;  /* 0x6666666707077827 */ /* 0x000fe200078e02ff */
[----:B------:R-:W-:-:S04]  /*139f0*/  SHF.R.U32.HI R3, RZ, 0x1f, R2 ;  /* 0x0000001fff037819 */ /* 0x000fc80000011602 */
[----:B------:R-:W-:Y:S02]  /*13a00*/  SHF.R.U32.HI R0, RZ, 0x1f, R7 ;  /* 0x0000001fff007819 */ /* 0x000fe40000011607 */
[----:B------:R-:W-:Y:S02]  /*13a10*/  LEA.HI.SX32 R3, R2, R3, 0x1b ;  /* 0x0000000302037211 */ /* 0x000fe400078fdaff */
[----:B------:R-:W-:-:S04]  /*13a20*/  LEA.HI.SX32 R0, R7, R0, 0x1b ;  /* 0x0000000007007211 */ /* 0x000fc800078fdaff */
[----:B------:R-:W-:-:S04]  /*13a30*/  VIMNMX R4, R0, R3, PT ;  /* 0x0000000300047248 */ /* 0x000fc80003fe0100 */
[----:B------:R-:W-:Y:S01]  /*13a40*/  ISETP.GT.AND P0, PT, R4, RZ, PT ;  /* 0x000000ff0400720c */ /* 0x000fe20003f04270 */
[----:B------:R1:W-:-:S12]  /*13a50*/  STL [R1+0x14], R4 ;  /* 0x0000140401007387 */ /* 0x0003d80000100800 */
[----:B-1----:R-:W-:Y:S05]  /*13a60*/  @P0 BRA `(.L_x_2156) ;  /* 0x0000000000480947 */ /* 0x002fea0003800000 */
[----:B------:R-:W1:Y:S02]  /*13a70*/  S2R R4, SR_TID.X ;  /* 0x0000000000047919 */ /* 0x000e640000002100 */
        /* <DEDUP_REMOVED lines=17> */
.L_x_2156:
        /* <DEDUP_REMOVED lines=15> */
[----:B0-----:R-:W-:Y:S01]  /*13c80*/  MOV R13, RZ ;  /* 0x000000ff000d7202 */ /* 0x001fe20000000f00 */
[----:B------:R-:W-:Y:S02]  /*13c90*/  IMAD.U32 R6, RZ, RZ, UR8 ;  /* 0x00000008ff067e24 */ /* 0x000fe4000f8e00ff */
[----:B------:R-:W-:-:S02]  /*13ca0*/  IMAD.U32 R10, RZ, RZ, UR4 ;  /* 0x00000004ff0a7e24 */ /* 0x000fc4000f8e00ff */
[----:B------:R-:W-:Y:S02]  /*13cb0*/  IMAD.U32 R11, RZ, RZ, UR5 ;  /* 0x00000005ff0b7e24 */ /* 0x000fe4000f8e00ff */
[----:B------:R-:W-:Y:S02]  /*13cc0*/  IMAD.MOV.U32 R8, RZ, RZ, 0x70 ;  /* 0x00000070ff087424 */ /* 0x000fe400078e00ff */
[----:B------:R-:W-:-:S07]  /*13cd0*/  IMAD.MOV.U32 R12, RZ, RZ, 0x1 ;  /* 0x00000001ff0c7424 */ /* 0x000fce00078e00ff */
[----:B------:R-:W-:-:S07]  /*13ce0*/  LEPC R20, `(.L_x_2158) ;  /* 0x000000001014794e */ /* 0x000fce0000000000 */
[----:B-1----:R-:W-:Y:S05]  /*13cf0*/  CALL.ABS.NOINC R2 ;  /* 0x0000000002007343 */ /* 0x002fea0003c00000 */
.L_x_2158:
        /* <DEDUP_REMOVED lines=12> */
[----:B0-----:R-:W-:Y:S01]  /*13dc0*/  MOV R13, RZ ;  /* 0x000000ff000d7202 */ /* 0x001fe20000000f00 */
[----:B------:R-:W-:Y:S02]  /*13dd0*/  IMAD.U32 R6, RZ, RZ, UR8 ;  /* 0x00000008ff067e24 */ /* 0x000fe4000f8e00ff */
[----:B------:R-:W-:-:S02]  /*13de0*/  IMAD.U32 R10, RZ, RZ, UR4 ;  /* 0x00000004ff0a7e24 */ /* 0x000fc4000f8e00ff */
[----:B------:R-:W-:Y:S02]  /*13df0*/  IMAD.U32 R11, RZ, RZ, UR5 ;  /* 0x00000005ff0b7e24 */ /* 0x000fe4000f8e00ff */
[----:B------:R-:W-:Y:S02]  /*13e00*/  IMAD.MOV.U32 R8, RZ, RZ, 0x70 ;  /* 0x00000070ff087424 */ /* 0x000fe400078e00ff */
[----:B-1----:R-:W-:-:S07]  /*13e10*/  IMAD.MOV.U32 R12, RZ, RZ, 0x1 ;  /* 0x00000001ff0c7424 */ /* 0x002fce00078e00ff */
[----:B------:R-:W-:-:S07]  /*13e20*/  LEPC R20, `(.L_x_2160) ;  /* 0x000000001014794e */ /* 0x000fce0000000000 */
[----:B--2---:R-:W-:Y:S05]  /*13e30*/  CALL.ABS.NOINC R2 ;  /* 0x0000000002007343 */ /* 0x004fea0003c00000 */
.L_x_2160:
        /* <DEDUP_REMOVED lines=16> */
.L_x_2159:
        /* <DEDUP_REMOVED lines=18> */
[----:B------:R-:W1:Y:S01]  /*14060*/  LDC R0, c[0x0][0x428] ;  /* 0x00010a00ff007b82 */ /* 0x000e620000000800 */
[----:B----4-:R-:W-:-:S06]  /*14070*/  MOV R4, R7 ;  /* 0x0000000700047202 */ /* 0x010fcc0000000f00 */
[----:B------:R2:W5:Y:S01]  /*14080*/  @P0 LDG.E R4, desc[UR6][R2.64] ;  /* 0x0000000602040981 */ /* 0x000562000c1e1900 */
[----:B------:R-:W-:Y:S01]  /*14090*/  IMAD R17, R17, 0x80, R8 ;  /* 0x0000008011117824 */ /* 0x000fe200078e0208 */
[----:B------:R-:W-:Y:S02]  /*140a0*/  PLOP3.LUT P1, PT, P6, PT, PT, 0x8, 0x0 ;  /* 0x000000000000781c */ /* 0x000fe4000372e170 */
[----:B-1----:R-:W-:Y:S01]  /*140b0*/  ISETP.NE.AND P0, PT, R0, 0x1, PT ;  /* 0x000000010000780c */ /* 0x002fe20003f05270 */
[----:B------:R-:W-:-:S12]  /*140c0*/  IMAD.MOV.U32 R0, RZ, RZ, R18 ;  /* 0x000000ffff007224 */ /* 0x000fd800078e0012 */
[----:B------:R-:W1:Y:S08]  /*140d0*/  @P0 LDC R5, c[0x0][0x42c] ;  /* 0x00010b00ff050b82 */ /* 0x000e700000000800 */
[----:B------:R-:W3:Y:S01]  /*140e0*/  @P0 LDC R6, c[0x0][0x430] ;  /* 0x00010c00ff060b82 */ /* 0x000ee20000000800 */
[----:B-1----:R-:W-:-:S05]  /*140f0*/  @P0 IMAD.HI.U32 R5, R18, R5, RZ ;  /* 0x0000000512050227 */ /* 0x002fca00078e00ff */
[----:B---3--:R-:W-:Y:S02]  /*14100*/  @P0 SHF.R.U32.HI R0, RZ, R6, R5 ;  /* 0x00000006ff000219 */ /* 0x008fe40000011605 */
[----:B------:R-:W-:-:S04]  /*14110*/  ISETP.NE.U32.AND P0, PT, RZ, UR4, PT ;  /* 0x00000004ff007c0c */ /* 0x000fc8000bf05070 */
[----:B------:R-:W-:-:S04]  /*14120*/  ISETP.NE.AND.EX P0, PT, RZ, UR5, PT, P0 ;  /* 0x00000005ff007c0c */ /* 0x000fc8000bf05300 */
[----:B--2---:R-:W-:-:S09]  /*14130*/  SEL R7, R7, RZ, !P0 ;  /* 0x000000ff07077207 */ /* 0x004fd20004000000 */
.L_x_2161:
        /* <DEDUP_REMOVED lines=16> */
.L_x_2162:
        /* <DEDUP_REMOVED lines=15> */
.L_x_2163:
        /* <DEDUP_REMOVED lines=15> */
.L_x_2164:
        /* <DEDUP_REMOVED lines=18> */
.L_x_2235:
[----:B------:R-:W-:Y:S01]  /*14540*/  UMOV UR4, 0xffffffff ;  /* 0xffffffff00047882 */ /* 0x000fe20000000000 */
[----:B0-----:R-:W-:Y:S02]  /*14550*/  SHF.R.S32.HI R13, RZ, 0x1f, R4 ;  /* 0x0000001fff0d7819 */ /* 0x001fe40000011404 */
[----:B------:R-:W-:Y:S05]  /*14560*/  BRA.DIV UR4, `(.L_x_2166) ;  /* 0x0000003e04807947 */ /* 0x000fea000b800000 */
[----:B------:R-:W-:-:S13]  /*14570*/  ELECT P6, URZ, PT ;  /* 0x00000000003f782f */ /* 0x000fda00038c0000 */
.L_x_2238:
[----:B------:R-:W-:Y:S05]  /*14580*/  @!P6 BRA `(.L_x_2167) ;  /* 0x00000004003ce947 */ /* 0x000fea0003800000 */
[----:B------:R-:W-:-:S04]  /*14590*/  ISETP.NE.U32.AND P0, PT, R2, RZ, PT ;  /* 0x000000ff0200720c */ /* 0x000fc80003f05070 */
        /* <DEDUP_REMOVED lines=10> */
[----:B------:R-:W-:Y:S02]  /*14640*/  IADD3 R8, -R6, RZ, RZ ;  /* 0x000000ff06087210 */ /* 0x000fe40007ffe1ff */
[----:B------:R-:W-:-:S03]  /*14650*/  SHF.R.S32.HI R9, RZ, 0x1f, R6 ;  /* 0x0000001fff097819 */ /* 0x000fc60000011406 */
[----:B------:R-:W-:Y:S02]  /*14660*/  IMAD R5, R10, R8, R5 ;  /* 0x000000080a057224 */ /* 0x000fe400078e0205 */
[----:B------:R-:W-:-:S04]  /*14670*/  IMAD R8, R13, UR4, RZ ;  /* 0x000000040d087c24 */ /* 0x000fc8000f8e02ff */
[----:B------:R-:W-:Y:S02]  /*14680*/  IMAD R10, R4, UR5, R8 ;  /* 0x00000005040a7c24 */ /* 0x000fe4000f8e0208 */
[----:B------:R-:W-:-:S04]  /*14690*/  IMAD.MOV.U32 R8, RZ, RZ, R6 ;  /* 0x000000ffff087224 */ /* 0x000fc800078e0006 */
[----:B------:R-:W-:-:S04]  /*146a0*/  IMAD.WIDE.U32 R8, R4, UR4, R8 ;  /* 0x0000000404087c25 */ /* 0x000fc8000f8e0008 */
[----:B------:R-:W-:Y:S01]  /*146b0*/  IMAD.IADD R6, R9, 0x1, R10 ;  /* 0x0000000109067824 */ /* 0x000fe200078e020a */
[----:B------:R-:W-:-:S04]  /*146c0*/  LEA R10, P0, R8, R2, 0x2 ;  /* 0x00000002080a7211 */ /* 0x000fc800078010ff */
[----:B------:R-:W-:-:S05]  /*146d0*/  LEA.HI.X R11, R8, R3, R6, 0x2, P0 ;  /* 0x00000003080b7211 */ /* 0x000fca00000f1406 */
[----:B------:R0:W5:Y:S04]  /*146e0*/  LDG.E R6, desc[UR6][R10.64] ;  /* 0x000000060a067981 */ /* 0x000168000c1e1900 */
.L_x_2168:
        /* <DEDUP_REMOVED lines=9> */
.L_x_2239:
        /* <DEDUP_REMOVED lines=11> */
.L_x_2170:
        /* <DEDUP_REMOVED lines=18> */
[----:B------:R-:W-:-:S04]  /*14950*/  UIMAD UR11, UR11, 0x50, UR5 ;  /* 0x000000500b0b78a4 */ /* 0x000fc8000f8e0205 */
        /* <DEDUP_REMOVED lines=18> */
.L_x_2167:
[----:B------:R-:W2:Y:S01]  /*14a80*/  LDL.LU R11, [R1+0x20] ;  /* 0x00002000010b7983 */ /* 0x000ea20000300800 */
[----:B------:R-:W-:Y:S01]  /*14a90*/  MOV R9, 0x400 ;  /* 0x0000040000097802 */ /* 0x000fe20000000f00 */
[----:B------:R-:W-:Y:S05]  /*14aa0*/  WARPSYNC.ALL ;  /* 0x0000000000007948 */ /* 0x000fea0003800000 */
[----:B------:R-:W0:Y:S01]  /*14ab0*/  S2R R10, SR_CgaCtaId ;  /* 0x00000000000a7919 */ /* 0x000e220000008800 */
[----:B------:R-:W-:-:S13]  /*14ac0*/  ELECT P0, URZ, PT ;  /* 0x00000000003f782f */ /* 0x000fda0003800000 */
[----:B------:R-:W-:Y:S01]  /*14ad0*/  @P0 R2UR UR13, R7 ;  /* 0x00000000070d02ca */ /* 0x000fe200000e0000 */
[----:B------:R-:W-:Y:S01]  /*14ae0*/  UIADD3 UR4, UP0, UR36, 0x270, URZ ;  /* 0x0000027024047890 */ /* 0x000fe2000ff1e03f */
[C---:B------:R-:W-:Y:S01]  /*14af0*/  @P0 R2UR UR12, R18.reuse ;  /* 0x00000000120c02ca */ /* 0x040fe200000e0000 */
        /* <DEDUP_REMOVED lines=9> */
[----:B------:R-:W-:Y:S01]  /*14b90*/  UMOV UR15, 0x12f00000 ;  /* 0x12f00000000f7882 */ /* 0x000fe20000000000 */
[----:B------:R-:W-:Y:S01]  /*14ba0*/  @P0 MOV R8, 0x10000 ;  /* 0x0001000000080802 */ /* 0x000fe20000000f00 */
        /* <DEDUP_REMOVED lines=36> */
.L_x_2240:
[----:B------:R-:W-:Y:S05]  /*14df0*/  BSYNC B0 ;  /* 0x0000000000007941 */ /* 0x000fea0003800000 */
.L_x_2171:
[----:B0-----:R-:W2:Y:S01]  /*14e00*/  LDL R8, [R1+0x14] ;  /* 0x0000140001087983 */ /* 0x001ea20000100800 */
[----:B------:R-:W-:Y:S01]  /*14e10*/  BSSY B0, `(.L_x_2173) ;  /* 0x00001c1000007945 */ /* 0x000fe20003800000 */
[----:B--2---:R-:W-:-:S13]  /*14e20*/  ISETP.GE.AND P0, PT, R8, 0x2, PT ;  /* 0x000000020800780c */ /* 0x004fda0003f06270 */
[----:B------:R-:W-:Y:S05]  /*14e30*/  @!P0 BRA `(.L_x_2174) ;  /* 0x0000001800f88947 */ /* 0x000fea0003800000 */
[C---:B------:R-:W-:Y:S01]  /*14e40*/  LOP3.LUT R7, R8.reuse, 0x1, RZ, 0xc0, !PT ;  /* 0x0000000108077812 */ /* 0x040fe200078ec0ff */
[----:B------:R-:W-:Y:S01]  /*14e50*/  VIADD R10, R8, 0xfffffffe ;  /* 0xfffffffe080a7836 */ /* 0x000fe20000000000 */
[----:B------:R-:W-:Y:S02]  /*14e60*/  BSSY B1, `(.L_x_2175) ;  /* 0x000009c000017945 */ /* 0x000fe40003800000 */
[----:B------:R-:W-:Y:S01]  /*14e70*/  ISETP.NE.U32.AND P0, PT, R7, 0x1, PT ;  /* 0x000000010700780c */ /* 0x000fe20003f05070 */
[----:B------:R-:W-:-:S12]  /*14e80*/  IMAD.MOV.U32 R7, RZ, RZ, R10 ;  /* 0x000000ffff077224 */ /* 0x000fd800078e000a */
[----:B------:R-:W-:Y:S05]  /*14e90*/  @!P0 BRA `(.L_x_2176) ;  /* 0x0000000800608947 */ /* 0x000fea0003800000 */
        /* <DEDUP_REMOVED lines=10> */
[----:B------:R-:W-:Y:S02]  /*14f40*/  IMAD.MOV.U32 R8, RZ, RZ, R6 ;  /* 0x000000ffff087224 */ /* 0x000fe400078e0006 */
[----:B------:R-:W-:Y:S01]  /*14f50*/  IMAD.MOV.U32 R7, RZ, RZ, R10 ;  /* 0x000000ffff077224 */ /* 0x000fe200078e000a */
        /* <DEDUP_REMOVED lines=11> */
[--C-:B------:R-:W-:Y:S01]  /*15010*/  SHF.R.S32.HI R9, RZ, 0x1f, R7.reuse ;  /* 0x0000001fff097819 */ /* 0x100fe20000011407 */
[C---:B------:R-:W-:Y:S02]  /*15020*/  IMAD R14, R4.reuse, UR5, R8 ;  /* 0x00000005040e7c24 */ /* 0x040fe4000f8e0208 */
[--C-:B------:R-:W-:Y:S02]  /*15030*/  IMAD.MOV.U32 R8, RZ, RZ, R7.reuse ;  /* 0x000000ffff087224 */ /* 0x100fe400078e0007 */
[----:B------:R-:W-:Y:S02]  /*15040*/  IMAD.MOV R7, RZ, RZ, -R7 ;  /* 0x000000ffff077224 */ /* 0x000fe400078e0a07 */
[----:B------:R-:W-:-:S04]  /*15050*/  IMAD.WIDE.U32 R8, R4, UR4, R8 ;  /* 0x0000000404087c25 */ /* 0x000fc8000f8e0008 */
[----:B------:R-:W-:Y:S01]  /*15060*/  IMAD R7, R15, R7, R10 ;  /* 0x000000070f077224 */ /* 0x000fe200078e020a */
[----:B------:R-:W-:Y:S02]  /*15070*/  IADD3 R14, R14, R9, RZ ;  /* 0x000000090e0e7210 */ /* 0x000fe40007ffe0ff */
[----:B------:R-:W-:-:S04]  /*15080*/  LEA R2, P0, R8, R2, 0x2 ;  /* 0x0000000208027211 */ /* 0x000fc800078010ff */
[----:B------:R-:W-:-:S05]  /*15090*/  LEA.HI.X R3, R8, R3, R14, 0x2, P0 ;  /* 0x0000000308037211 */ /* 0x000fca00000f140e */
[----:B------:R0:W5:Y:S04]  /*150a0*/  LDG.E R8, desc[UR6][R2.64] ;  /* 0x0000000602087981 */ /* 0x000168000c1e1900 */
.L_x_2179:
[----:B0-----:R-:W0:Y:S01]  /*150b0*/  S2R R3, SR_CgaCtaId ;  /* 0x0000000000037919 */ /* 0x001e220000008800 */
[----:B------:R-:W-:-:S04]  /*150c0*/  MOV R2, 0x400 ;  /* 0x0000040000027802 */ /* 0x000fc80000000f00 */
[----:B0-----:R-:W-:Y:S02]  /*150d0*/  LEA R2, R3, R2, 0x18 ;  /* 0x0000000203027211 */ /* 0x001fe400078ec0ff */
[----:B------:R-:W-:-:S03]  /*150e0*/  SHF.L.U32 R3, R12, 0x1f, RZ ;  /* 0x0000001f0c037819 */ /* 0x000fc600000006ff */
[----:B------:R-:W-:-:S04]  /*150f0*/  IMAD R2, R11, 0x8, R2 ;  /* 0x000000080b027824 */ /* 0x000fc800078e0202 */
[----:B------:R-:W0:Y:S02]  /*15100*/  SYNCS.PHASECHK.TRANS64.TRYWAIT P0, [R2+URZ+0x38840], R3 ;  /* 0x03884003020075a7 */ /* 0x000e24000800017f */
[----:B0-----:R-:W-:Y:S05]  /*15110*/  @!P0 BRA `(.L_x_2180) ;  /* 0x0000003000e88947 */ /* 0x001fea0003800000 */
.L_x_2241:
        /* <DEDUP_REMOVED lines=11> */
.L_x_2181:
        /* <DEDUP_REMOVED lines=42> */
.L_x_2242:
        /* <DEDUP_REMOVED lines=13> */
.L_x_2183:
        /* <DEDUP_REMOVED lines=13> */
[----:B------:R-:W-:Y:S01]  /*15610*/  MOV R6, R8 ;  /* 0x0000000800067202 */ /* 0x000fe20000000f00 */
[----:B------:R-:W-:-:S02]  /*15620*/  IMAD.MOV.U32 R5, RZ, RZ, R7 ;  /* 0x000000ffff057224 */ /* 0x000fc400078e0007 */
[----:B--2---:R-:W-:-:S04]  /*15630*/  IMAD.MOV.U32 R9, RZ, RZ, R2 ;  /* 0x000000ffff097224 */ /* 0x004fc800078e0002 */
[----:B------:R-:W-:-:S05]  /*15640*/  IMAD R2, R9, 0x8, R14 ;  /* 0x0000000809027824 */ /* 0x000fca00078e020e */
[----:B------:R-:W-:Y:S01]  /*15650*/  R2UR UR9, R2 ;  /* 0x00000000020972ca */ /* 0x000fe200000e0000 */
[----:B------:R-:W-:Y:S01]  /*15660*/  IMAD R2, R9, 0xa000, R14 ;  /* 0x0000a00009027824 */ /* 0x000fe200078e020e */
[----:B---3--:R-:W-:-:S04]  /*15670*/  R2UR UR5, R3 ;  /* 0x00000000030572ca */ /* 0x008fc800000e0000 */
        /* <DEDUP_REMOVED lines=21> */
.L_x_2178:
[----:B------:R-:W-:Y:S05]  /*157d0*/  BSYNC B2 ;  /* 0x0000000000027941 */ /* 0x000fea0003800000 */
.L_x_2177:
[----:B------:R-:W2:Y:S04]  /*157e0*/  LDL.LU R2, [R1+0x14] ;  /* 0x0000140001027983 */ /* 0x000ea80000300800 */
[----:B------:R0:W-:Y:S04]  /*157f0*/  STL [R1], R11 ;  /* 0x0000000b01007387 */ /* 0x0001e80000100800 */
[----:B------:R0:W-:Y:S02]  /*15800*/  STL [R1+0x8], R12 ;  /* 0x0000080c01007387 */ /* 0x0001e40000100800 */
[----:B0-2---:R-:W-:-:S07]  /*15810*/  VIADD R7, R2, 0xfffffffd ;  /* 0xfffffffd02077836 */ /* 0x005fce0000000000 */
.L_x_2176:
[----:B------:R-:W-:Y:S05]  /*15820*/  BSYNC B1 ;  /* 0x0000000000017941 */ /* 0x000fea0003800000 */
.L_x_2175:
[----:B------:R-:W-:-:S13]  /*15830*/  ISETP.NE.AND P0, PT, R10, RZ, PT ;  /* 0x000000ff0a00720c */ /* 0x000fda0003f05270 */
[----:B------:R-:W-:Y:S05]  /*15840*/  @!P0 BRA `(.L_x_2174) ;  /* 0x0000001000748947 */ /* 0x000fea0003800000 */
[----:B------:R-:W-:-:S07]  /*15850*/  IMAD.MOV.U32 R10, RZ, RZ, R6 ;  /* 0x000000ffff0a7224 */ /* 0x000fce00078e0006 */
.L_x_2198:
        /* <DEDUP_REMOVED lines=33> */
.L_x_2186:
[----:B------:R-:W1:Y:S01]  /*15a70*/  S2R R3, SR_CgaCtaId ;  /* 0x0000000000037919 */ /* 0x000e620000008800 */
[----:B------:R-:W-:-:S04]  /*15a80*/  MOV R2, 0x400 ;  /* 0x0000040000027802 */ /* 0x000fc80000000f00 */
[----:B-1----:R-:W-:Y:S02]  /*15a90*/  LEA R2, R3, R2, 0x18 ;  /* 0x0000000203027211 */ /* 0x002fe400078ec0ff */
[----:B------:R-:W-:-:S03]  /*15aa0*/  SHF.L.U32 R3, R9, 0x1f, RZ ;  /* 0x0000001f09037819 */ /* 0x000fc600000006ff */
[----:B------:R-:W-:-:S04]  /*15ab0*/  IMAD R2, R8, 0x8, R2 ;  /* 0x0000000808027824 */ /* 0x000fc800078e0202 */
[----:B------:R-:W1:Y:S02]  /*15ac0*/  SYNCS.PHASECHK.TRANS64.TRYWAIT P0, [R2+URZ+0x38840], R3 ;  /* 0x03884003020075a7 */ /* 0x000e64000800017f */
[----:B-1----:R-:W-:Y:S05]  /*15ad0*/  @!P0 BRA `(.L_x_2187) ;  /* 0x0000002800a08947 */ /* 0x002fea0003800000 */
.L_x_2243:
[----:B0-----:R-:W0:Y:S02]  /*15ae0*/  S2R R11, SR_TID.X ;  /* 0x00000000000b7919 */ /* 0x001e240000002100 */
[----:B0-----:R-:W-:-:S04]  /*15af0*/  LOP3.LUT R11, R11, 0x7f, RZ, 0xc0, !PT ;  /* 0x0000007f0b0b7812 */ /* 0x001fc800078ec0ff */
[----:B------:R-:W-:-:S13]  /*15b00*/  ISETP.NE.AND P0, PT, R11, RZ, PT ;  /* 0x000000ff0b00720c */ /* 0x000fda0003f05270 */
[----:B------:R-:W-:Y:S05]  /*15b10*/  @P0 BRA `(.L_x_2188) ;  /* 0x00000000001c0947 */ /* 0x000fea0003800000 */
[----:B------:R-:W0:Y:S01]  /*15b20*/  S2R R11, SR_TID.X ;  /* 0x00000000000b7919 */ /* 0x000e220000002100 */
[----:B-1----:R-:W-:-:S04]  /*15b30*/  MOV R3, 0xa000 ;  /* 0x0000a00000037802 */ /* 0x002fc80000000f00 */
[----:B------:R2:W-:Y:S01]  /*15b40*/  SYNCS.ARRIVE.TRANS64 RZ, [R2+URZ+0x38830], R3 ;  /* 0x0388300302ff79a7 */ /* 0x0005e2000800003f */
[----:B0-----:R-:W-:-:S04]  /*15b50*/  LOP3.LUT R11, R11, 0x1f, RZ, 0xc0, !PT ;  /* 0x0000001f0b0b7812 */ /* 0x001fc800078ec0ff */
[----:B------:R-:W-:-:S13]  /*15b60*/  ISETP.NE.AND P1, PT, R11, RZ, PT ;  /* 0x000000ff0b00720c */ /* 0x000fda0003f25270 */
[----:B--2---:R-:W-:Y:S05]  /*15b70*/  @!P1 BRA `(.L_x_2188) ;  /* 0x0000000000049947 */ /* 0x004fea0003800000 */
[----:B------:R-:W-:Y:S01]  /*15b80*/  BPT.TRAP 0x1 ;  /* 0x000000040000795c */ /* 0x000fe20000300000 */
.L_x_2188:
        /* <DEDUP_REMOVED lines=42> */
.L_x_2244:
        /* <DEDUP_REMOVED lines=8> */
.L_x_2190:
        /* <DEDUP_REMOVED lines=15> */
[----:B------:R-:W-:Y:S01]  /*15fa0*/  IMAD.MOV.U32 R5, RZ, RZ, R12 ;  /* 0x000000ffff057224 */ /* 0x000fe200078e000c */
[----:B------:R-:W-:Y:S01]  /*15fb0*/  MOV R6, R10 ;  /* 0x0000000a00067202 */ /* 0x000fe20000000f00 */
        /* <DEDUP_REMOVED lines=22> */
.L_x_2185:
[----:B------:R-:W-:Y:S05]  /*16120*/  BSYNC B1 ;  /* 0x0000000000017941 */ /* 0x000fea0003800000 */
.L_x_2184:
        /* <DEDUP_REMOVED lines=27> */
[----:B------:R-:W-:-:S05]  /*162e0*/  IMAD.WIDE.U32 R2, R4, UR6, R2 ;  /* 0x0000000604027c25 */ /* 0x000fca000f8e0002 */
[----:B------:R-:W-:Y:S02]  /*162f0*/  IADD3 R3, R10, R3, RZ ;  /* 0x000000030a037210 */ /* 0x000fe40007ffe0ff */
[----:B------:R-:W-:-:S04]  /*16300*/  LEA R10, P0, R2, UR4, 0x2 ;  /* 0x00000004020a7c11 */ /* 0x000fc8000f8010ff */
[----:B------:R-:W-:-:S05]  /*16310*/  LEA.HI.X R11, R2, UR5, R3, 0x2, P0 ;  /* 0x00000005020b7c11 */ /* 0x000fca00080f1403 */
[----:B------:R1:W5:Y:S04]  /*16320*/  LDG.E R10, desc[UR8][R10.64] ;  /* 0x000000080a0a7981 */ /* 0x000368000c1e1900 */
.L_x_2193:
[----:B------:R-:W2:Y:S01]  /*16330*/  S2R R3, SR_CgaCtaId ;  /* 0x0000000000037919 */ /* 0x000ea20000008800 */
[----:B------:R-:W-:-:S04]  /*16340*/  MOV R2, 0x400 ;  /* 0x0000040000027802 */ /* 0x000fc80000000f00 */
[----:B--2---:R-:W-:Y:S02]  /*16350*/  LEA R2, R3, R2, 0x18 ;  /* 0x0000000203027211 */ /* 0x004fe400078ec0ff */
[----:B------:R-:W-:-:S03]  /*16360*/  SHF.L.U32 R3, R14, 0x1f, RZ ;  /* 0x0000001f0e037819 */ /* 0x000fc600000006ff */
[----:B------:R-:W-:-:S04]  /*16370*/  IMAD R2, R15, 0x8, R2 ;  /* 0x000000080f027824 */ /* 0x000fc800078e0202 */
[----:B------:R-:W2:Y:S02]  /*16380*/  SYNCS.PHASECHK.TRANS64.TRYWAIT P0, [R2+URZ+0x38840], R3 ;  /* 0x03884003020075a7 */ /* 0x000ea4000800017f */
[----:B--2---:R-:W-:Y:S05]  /*16390*/  @!P0 BRA `(.L_x_2194) ;  /* 0x0000002000988947 */ /* 0x004fea0003800000 */
.L_x_2245:
        /* <DEDUP_REMOVED lines=11> */
.L_x_2195:
        /* <DEDUP_REMOVED lines=42> */
.L_x_2246:
        /* <DEDUP_REMOVED lines=8> */
.L_x_2197:
        /* <DEDUP_REMOVED lines=38> */
.L_x_2192:
[----:B------:R-:W-:Y:S05]  /*169d0*/  BSYNC B1 ;  /* 0x0000000000017941 */ /* 0x000fea0003800000 */
.L_x_2191:
[C---:B------:R-:W-:Y:S01]  /*169e0*/  ISETP.GT.AND P0, PT, R7.reuse, 0x1, PT ;  /* 0x000000010700780c */ /* 0x040fe20003f04270 */
[----:B------:R-:W-:-:S05]  /*169f0*/  VIADD R2, R7, 0xfffffffe ;  /* 0xfffffffe07027836 */ /* 0x000fca0000000000 */
[----:B------:R-:W-:-:S07]  /*16a00*/  MOV R7, R2 ;  /* 0x0000000200077202 */ /* 0x000fce0000000f00 */
[----:B------:R-:W-:Y:S05]  /*16a10*/  @P0 BRA `(.L_x_2198) ;  /* 0xffffffec00900947 */ /* 0x000fea000383ffff */
.L_x_2174:
[----:B------:R-:W-:Y:S05]  /*16a20*/  BSYNC B0 ;  /* 0x0000000000007941 */ /* 0x000fea0003800000 */
.L_x_2173:
        /* <DEDUP_REMOVED lines=18> */
.L_x_2200:
[----:B------:R-:W-:Y:S05]  /*16b50*/  BSYNC B0 ;  /* 0x0000000000007941 */ /* 0x000fea0003800000 */
.L_x_2199:
        /* <DEDUP_REMOVED lines=11> */
.L_x_2247:
        /* <DEDUP_REMOVED lines=11> */
.L_x_2204:
[----:B-1----:R-:W2:Y:S01]  /*16cc0*/  LDL R2, [R1] ;  /* 0x0000000001027983 */ /* 0x002ea20000100800 */
[----:B------:R-:W-:-:S03]  /*16cd0*/  MOV R7, 0x400 ;  /* 0x0000040000077802 */ /* 0x000fc60000000f00 */
[----:B------:R-:W3:Y:S01]  /*16ce0*/  LDL.LU R4, [R1+0x4] ;  /* 0x0000040001047983 */ /* 0x000ee20000300800 */
        /* <DEDUP_REMOVED lines=34> */
.L_x_2202:
[----:B------:R-:W-:Y:S05]  /*16f10*/  BSYNC B0 ;  /* 0x0000000000007941 */ /* 0x000fea0003800000 */
.L_x_2201:
        /* <DEDUP_REMOVED lines=9> */
.L_x_2157:
[----:B------:R-:W-:Y:S05]  /*16fb0*/  BSYNC B6 ;  /* 0x0000000000067941 */ /* 0x000fea0003800000 */
.L_x_2155:
[----:B------:R-:W-:-:S03]  /*16fc0*/  UMOV UR4, 0xffffffff ;  /* 0xffffffff00047882 */ /* 0x000fc60000000000 */
[----:B------:R-:W-:Y:S05]  /*16fd0*/  BRA.DIV UR4, `(.L_x_2205) ;  /* 0x0000001604c47947 */ /* 0x000fea000b800000 */
[----:B------:R2:W3:Y:S04]  /*16fe0*/  SHFL.IDX PT, R4, R16, RZ, 0x1f ;  /* 0x00001fff10047589 */ /* 0x0004e800000e0000 */
[----:B------:R-:W4:Y:S02]  /*16ff0*/  SHFL.IDX PT, R16, R16, 0x1, 0x1f ;  /* 0x00201f0010107f89 */ /* 0x000f2400000e0000 */
.L_x_2251:
[----:B-1----:R-:W1:Y:S01]  /*17000*/  S2R R0, SR_TID.X ;  /* 0x0000000000007919 */ /* 0x002e620000002100 */
[----:B------:R-:W-:Y:S01]  /*17010*/  ULDC UR4, c[0x0][0xc14] ;  /* 0x0003050000047ab9 */ /* 0x000fe20000000800 */
[----:B------:R-:W-:Y:S01]  /*17020*/  BSSY B0, `(.L_x_2206) ;  /* 0x000000c000007945 */ /* 0x000fe20003800000 */
[----:B------:R-:W-:Y:S01]  /*17030*/  IMAD.MOV.U32 R17, RZ, RZ, RZ ;  /* 0x000000ffff117224 */ /* 0x000fe200078e00ff */
[----:B-1----:R-:W-:Y:S02]  /*17040*/  LOP3.LUT R6, R0, 0x1f, RZ, 0xc0, !PT ;  /* 0x0000001f00067812 */ /* 0x002fe400078ec0ff */
[----:B------:R-:W-:Y:S02]  /*17050*/  MOV R0, UR4 ;  /* 0x0000000400007c02 */ /* 0x000fe40008000f00 */
        /* <DEDUP_REMOVED lines=8> */
.L_x_2207:
[----:B------:R-:W-:Y:S05]  /*170e0*/  BSYNC B0 ;  /* 0x0000000000007941 */ /* 0x000fea0003800000 */
.L_x_2206:
        /* <DEDUP_REMOVED lines=23> */
.L_x_2259:
[----:B------:R-:W-:Y:S02]  /*17260*/  ULDC UR4, c[0x0][0xc10] ;  /* 0x0003040000047ab9 */ /* 0x000fe40000000800 */
[----:B------:R-:W-:-:S04]  /*17270*/  IMAD.U32 R5, RZ, RZ, UR4 ;  /* 0x00000004ff057e24 */ /* 0x000fc8000f8e00ff */
[----:B-1----:R-:W-:-:S04]  /*17280*/  IMAD R3, R14, R5, RZ ;  /* 0x000000050e037224 */ /* 0x002fc800078e02ff */
[----:B--2-4-:R-:W-:-:S05]  /*17290*/  IMAD.IADD R16, R16, 0x1, R3 ;  /* 0x0000000110107824 */ /* 0x014fca00078e0203 */
[----:B---3--:R-:W-:-:S13]  /*172a0*/  ISETP.GT.AND P0, PT, R16, R4, PT ;  /* 0x000000041000720c */ /* 0x008fda0003f04270 */
[----:B------:R-:W-:Y:S05]  /*172b0*/  @P0 BRA `(.L_x_2209) ;  /* 0x0000000000b80947 */ /* 0x000fea0003800000 */
[----:B------:R-:W1:Y:S02]  /*172c0*/  LDC R0, c[0x0][0xc14] ;  /* 0x00030500ff007b82 */ /* 0x000e640000000800 */
.L_x_2214:
[----:B------:R-:W-:-:S05]  /*172d0*/  VIADD R19, R19, 0x1f ;  /* 0x0000001f13137836 */ /* 0x000fca0000000000 */
[----:B-1----:R-:W-:-:S13]  /*172e0*/  ISETP.GE.AND P0, PT, R19, R0, PT ;  /* 0x000000001300720c */ /* 0x002fda0003f06270 */
[----:B------:R-:W-:Y:S05]  /*172f0*/  @P0 BRA `(.L_x_2210) ;  /* 0x0000000400f40947 */ /* 0x000fea0003800000 */
[----:B0-----:R-:W0:Y:S01]  /*17300*/  S2R R2, SR_TID.X ;  /* 0x0000000000027919 */ /* 0x001e220000002100 */
[----:B------:R-:W-:Y:S01]  /*17310*/  BSSY B0, `(.L_x_2211) ;  /* 0x000000b000007945 */ /* 0x000fe20003800000 */
[----:B------:R-:W-:Y:S01]  /*17320*/  IMAD.MOV.U32 R17, RZ, RZ, RZ ;  /* 0x000000ffff117224 */ /* 0x000fe200078e00ff */
[----:B0-----:R-:W-:-:S04]  /*17330*/  LOP3.LUT R6, R2, 0x1f, RZ, 0xc0, !PT ;  /* 0x0000001f02067812 */ /* 0x001fc800078ec0ff */
[C---:B------:R-:W-:Y:S02]  /*17340*/  ISETP.NE.AND P1, PT, R6.reuse, 0x1f, PT ;  /* 0x0000001f0600780c */ /* 0x040fe40003f25270 */
[----:B------:R-:W-:-:S04]  /*17350*/  IADD3 R5, R6, R19, RZ ;  /* 0x0000001306057210 */ /* 0x000fc80007ffe0ff */
[----:B------:R-:W-:-:S13]  /*17360*/  ISETP.GE.OR P0, PT, R5, R0, !P1 ;  /* 0x000000000500720c */ /* 0x000fda0004f06670 */
[----:B------:R-:W-:Y:S05]  /*17370*/  @P0 BRA `(.L_x_2212) ;  /* 0x0000000000100947 */ /* 0x000fea0003800000 */
[----:B------:R-:W0:Y:S01]  /*17380*/  LDC.64 R2, c[0x0][0xc58] ;  /* 0x00031600ff027b82 */ /* 0x000e220000000a00 */
[----:B------:R-:W-:Y:S01]  /*17390*/  ULDC.64 UR4, c[0x0][0x208] ;  /* 0x0000820000047ab9 */ /* 0x000fe20000000a00 */
[----:B0-----:R-:W-:-:S05]  /*173a0*/  IMAD.WIDE R2, R5, 0x4, R2 ;  /* 0x0000000405027825 */ /* 0x001fca00078e0202 */
[----:B------:R0:W5:Y:S02]  /*173b0*/  LDG.E R17, desc[UR4][R2.64] ;  /* 0x0000000402117981 */ /* 0x000164000c1e1900 */
.L_x_2212:
[----:B------:R-:W-:Y:S05]  /*173c0*/  BSYNC B0 ;  /* 0x0000000000007941 */ /* 0x000fea0003800000 */
.L_x_2211:
        /* <DEDUP_REMOVED lines=23> */
.L_x_2267:
[----:B------:R-:W-:Y:S02]  /*17540*/  ULDC UR4, c[0x0][0xc10] ;  /* 0x0003040000047ab9 */ /* 0x000fe40000000800 */
[----:B------:R-:W-:-:S04]  /*17550*/  IMAD.U32 R5, RZ, RZ, UR4 ;  /* 0x00000004ff057e24 */ /* 0x000fc8000f8e00ff */
[----:B-1----:R-:W-:-:S04]  /*17560*/  IMAD R3, R14, R5, RZ ;  /* 0x000000050e037224 */ /* 0x002fc800078e02ff */
[----:B------:R-:W-:-:S05]  /*17570*/  IMAD.IADD R16, R3, 0x1, R16 ;  /* 0x0000000103107824 */ /* 0x000fca00078e0210 */
[----:B------:R-:W-:-:S13]  /*17580*/  ISETP.GT.AND P0, PT, R16, R4, PT ;  /* 0x000000041000720c */ /* 0x000fda0003f04270 */
[----:B------:R-:W-:Y:S05]  /*17590*/  @!P0 BRA `(.L_x_2214) ;  /* 0xfffffffc004c8947 */ /* 0x000fea000383ffff */
.L_x_2209:
        /* <DEDUP_REMOVED lines=8> */
.L_x_2271:
[----:B------:R-:W-:Y:S02]  /*17620*/  ISETP.NE.AND P0, PT, R3, RZ, PT ;  /* 0x000000ff0300720c */ /* 0x000fe40003f05270 */
[----:B------:R-:W-:-:S11]  /*17630*/  MOV R7, RZ ;  /* 0x000000ff00077202 */ /* 0x000fd60000000f00 */
[----:B------:R-:W-:Y:S05]  /*17640*/  @!P0 BRA `(.L_x_2216) ;  /* 0x0000000000108947 */ /* 0x000fea0003800000 */
[----:B------:R-:W-:Y:S01]  /*17650*/  UMOV UR4, 0xffffffff ;  /* 0xffffffff00047882 */ /* 0x000fe20000000000 */
[----:B------:R-:W-:Y:S02]  /*17660*/  VIADD R12, R6, 0xffffffff ;  /* 0xffffffff060c7836 */ /* 0x000fe40000000000 */
[----:B------:R-:W-:Y:S05]  /*17670*/  BRA.DIV UR4, `(.L_x_2217) ;  /* 0x0000001a04507947 */ /* 0x000fea000b800000 */
[----:B------:R3:W4:Y:S02]  /*17680*/  SHFL.IDX PT, R7, R2, R12, 0x1f ;  /* 0x00001f0c02077589 */ /* 0x00072400000e0000 */
.L_x_2216:
[----:B0--3--:R-:W0:Y:S01]  /*17690*/  LDC.64 R2, c[0x0][0xc68] ;  /* 0x00031a00ff027b82 */ /* 0x009e220000000a00 */
[----:B------:R-:W-:Y:S01]  /*176a0*/  IMAD.IADD R19, R6, 0x1, R19 ;  /* 0x0000000106137824 */ /* 0x000fe200078e0213 */
[----:B------:R-:W-:-:S03]  /*176b0*/  ULDC.64 UR4, c[0x0][0x208] ;  /* 0x0000820000047ab9 */ /* 0x000fc60000000a00 */
[----:B0-----:R-:W-:-:S05]  /*176c0*/  IMAD.WIDE R2, R19, 0x4, R2 ;  /* 0x0000000413027825 */ /* 0x001fca00078e0202 */
[----:B------:R0:W1:Y:S01]  /*176d0*/  LDG.E R8, desc[UR4][R2.64] ;  /* 0x0000000402087981 */ /* 0x000062000c1e1900 */
[----:B----4-:R-:W-:-:S04]  /*176e0*/  IMAD R16, R7, R5, R16 ;  /* 0x0000000507107224 */ /* 0x010fc800078e0210 */
[----:B------:R-:W-:Y:S01]  /*176f0*/  IMAD.IADD R7, R4, 0x1, -R16 ;  /* 0x0000000104077824 */ /* 0x000fe200078e0a10 */
[----:B0-----:R-:W-:Y:S01]  /*17700*/  MOV R2, RZ ;  /* 0x000000ff00027202 */ /* 0x001fe20000000f00 */
        /* <DEDUP_REMOVED lines=25> */
[----:B------:R-:W-:Y:S01]  /*178a0*/  IMAD R4, R8, R9, RZ ;  /* 0x0000000908047224 */ /* 0x000fe200078e02ff */
[----:B------:R-:W-:-:S03]  /*178b0*/  IADD3 R9, -R9, RZ, RZ ;  /* 0x000000ff09097210 */ /* 0x000fc60007ffe1ff */
        /* <DEDUP_REMOVED lines=30> */
[----:B------:R-:W-:-:S03]  /*17aa0*/  IMAD R18, R3, R8, R4 ;  /* 0x0000000803127224 */ /* 0x000fc600078e0204 */
[----:B------:R-:W-:Y:S01]  /*17ab0*/  IADD3 R17, R17, R2, RZ ;  /* 0x0000000211117210 */ /* 0x000fe20007ffe0ff */
[----:B------:R-:W-:Y:S06]  /*17ac0*/  BRA `(.L_x_2218) ;  /* 0x00000000001c7947 */ /* 0x000fec0003800000 */
.L_x_2210:
[----:B------:R-:W-:Y:S01]  /*17ad0*/  UMOV UR4, URZ ;  /* 0x0000003f00047c82 */ /* 0x000fe20008000000 */
[----:B------:R-:W-:Y:S01]  /*17ae0*/  UMOV UR5, URZ ;  /* 0x0000003f00057c82 */ /* 0x000fe20008000000 */
[----:B------:R-:W-:Y:S01]  /*17af0*/  ULDC UR6, c[0x0][0xc14] ;  /* 0x0003050000067ab9 */ /* 0x000fe20000000800 */
[----:B------:R-:W-:Y:S02]  /*17b00*/  IMAD.MOV.U32 R16, RZ, RZ, R4 ;  /* 0x000000ffff107224 */ /* 0x000fe400078e0004 */
[----:B------:R-:W-:Y:S02]  /*17b10*/  IMAD.U32 R17, RZ, RZ, UR4 ;  /* 0x00000004ff117e24 */ /* 0x000fe4000f8e00ff */
[----:B------:R-:W-:Y:S02]  /*17b20*/  IMAD.U32 R18, RZ, RZ, UR5 ;  /* 0x00000005ff127e24 */ /* 0x000fe4000f8e00ff */
[----:B------:R-:W-:-:S07]  /*17b30*/  IMAD.U32 R19, RZ, RZ, UR6 ;  /* 0x00000006ff137e24 */ /* 0x000fce000f8e00ff */
.L_x_2218:
        /* <DEDUP_REMOVED lines=12> */
.L_x_2151:
[----:B-1----:R-:W3:Y:S01]  /*17c00*/  LDL.LU R0, [R1+0x20] ;  /* 0x0000200001007983 */ /* 0x002ee20000300800 */
[----:B------:R-:W-:Y:S01]  /*17c10*/  BSSY B0, `(.L_x_2220) ;  /* 0x000000b000007945 */ /* 0x000fe20003800000 */
[----:B------:R-:W1:Y:S01]  /*17c20*/  S2R R5, SR_CgaCtaId ;  /* 0x0000000000057919 */ /* 0x000e620000008800 */
[----:B---3--:R-:W-:-:S04]  /*17c30*/  IADD3 R0, R0, 0x1, RZ ;  /* 0x0000000100007810 */ /* 0x008fc80007ffe0ff */
        /* <DEDUP_REMOVED lines=8> */
.L_x_2274:
[----:B------:R-:W-:Y:S05]  /*17cc0*/  BSYNC B0 ;  /* 0x0000000000007941 */ /* 0x000fea0003800000 */
.L_x_2220:
[----:B------:R-:W-:-:S03]  /*17cd0*/  UMOV UR4, 0xffffffff ;  /* 0xffffffff00047882 */ /* 0x000fc60000000000 */
[----:B------:R-:W-:Y:S05]  /*17ce0*/  BRA.DIV UR4, `(.L_x_2222) ;  /* 0x0000001204f07947 */ /* 0x000fea000b800000 */
[----:B------:R-:W2:Y:S02]  /*17cf0*/  S2R R2, SR_TID.X ;  /* 0x0000000000027919 */ /* 0x000ea40000002100 */
[----:B--2---:R-:W-:-:S04]  /*17d00*/  SHF.R.U32.HI R2, RZ, 0x5, R2 ;  /* 0x00000005ff027819 */ /* 0x004fc80000011602 */
[----:B------:R-:W-:-:S05]  /*17d10*/  LOP3.LUT R2, R2, 0x3, RZ, 0xc0, !PT ;  /* 0x0000000302027812 */ /* 0x000fca00078ec0ff */
[----:B------:R2:W3:Y:S02]  /*17d20*/  SHFL.IDX PT, R14, R2, RZ, 0x1f ;  /* 0x00001fff020e7589 */ /* 0x0004e400000e0000 */
.L_x_2277:
[----:B---3--:R-:W-:Y:S01]  /*17d30*/  ISETP.NE.AND P0, PT, R14, RZ, PT ;  /* 0x000000ff0e00720c */ /* 0x008fe20003f05270 */
[----:B------:R-:W-:-:S12]  /*17d40*/  BSSY B0, `(.L_x_2223) ;  /* 0x0000029000007945 */ /* 0x000fd80003800000 */
[----:B------:R-:W-:Y:S05]  /*17d50*/  @P0 BRA `(.L_x_2224) ;  /* 0x00000000009c0947 */ /* 0x000fea0003800000 */
[----:B------:R-:W-:-:S03]  /*17d60*/  UMOV UR4, 0xffffffff ;  /* 0xffffffff00047882 */ /* 0x000fc60000000000 */
[----:B------:R-:W-:Y:S05]  /*17d70*/  BRA.DIV UR4, `(.L_x_2225) ;  /* 0x0000001604007947 */ /* 0x000fea000b800000 */
[----:B------:R-:W-:-:S13]  /*17d80*/  ELECT P6, URZ, PT ;  /* 0x00000000003f782f */ /* 0x000fda00038c0000 */
.L_x_2280:
        /* <DEDUP_REMOVED lines=8> */
.L_x_2226:
[----:B-1----:R-:W2:Y:S04]  /*17e10*/  LDL R3, [R1] ;  /* 0x0000000001037983 */ /* 0x002ea80000100800 */
[----:B------:R-:W3:Y:S01]  /*17e20*/  LDL.LU R7, [R1+0x8] ;  /* 0x0000080001077983 */ /* 0x000ee20000300800 */
[----:B------:R-:W-:-:S04]  /*17e30*/  VIADD R2, R0, 0x38840 ;  /* 0x0003884000027836 */ /* 0x000fc80000000000 */
[C---:B--2---:R-:W-:Y:S01]  /*17e40*/  IMAD R6, R3.reuse, 0x8, R2 ;  /* 0x0000000803067824 */ /* 0x044fe200078e0202 */
[----:B------:R-:W-:Y:S02]  /*17e50*/  IADD3 R3, R3, 0x1, RZ ;  /* 0x0000000103037810 */ /* 0x000fe40007ffe0ff */
[----:B---3--:R-:W-:Y:S02]  /*17e60*/  SHF.L.U32 R5, R7, 0x1f, RZ ;  /* 0x0000001f07057819 */ /* 0x008fe400000006ff */
[C---:B------:R-:W-:Y:S02]  /*17e70*/  ISETP.NE.AND P1, PT, R3.reuse, 0x2, PT ;  /* 0x000000020300780c */ /* 0x040fe40003f25270 */
[----:B------:R-:W1:Y:S02]  /*17e80*/  SYNCS.PHASECHK.TRANS64.TRYWAIT P0, [R6+URZ], R5 ;  /* 0x00000005060075a7 */ /* 0x000e64000800017f */
[----:B------:R-:W-:Y:S02]  /*17e90*/  SEL R4, RZ, 0x1, P1 ;  /* 0x00000001ff047807 */ /* 0x000fe40000800000 */
[----:B------:R-:W-:-:S02]  /*17ea0*/  SEL R3, R3, RZ, P1 ;  /* 0x000000ff03037207 */ /* 0x000fc40000800000 */
[----:B------:R-:W-:-:S03]  /*17eb0*/  LOP3.LUT R4, R7, R4, RZ, 0x3c, !PT ;  /* 0x0000000407047212 */ /* 0x000fc600078e3cff */
[----:B------:R-:W-:Y:S01]  /*17ec0*/  IMAD R7, R3, 0x8, R2 ;  /* 0x0000000803077824 */ /* 0x000fe200078e0202 */
[----:B------:R-:W-:Y:S01]  /*17ed0*/  SHF.L.U32 R2, R4, 0x1f, RZ ;  /* 0x0000001f04027819 */ /* 0x000fe200000006ff */
[----:B-1----:R-:W-:Y:S06]  /*17ee0*/  @!P0 BRA `(.L_x_2227) ;  /* 0x0000001000c48947 */ /* 0x002fec0003800000 */
.L_x_2281:
[----:B------:R-:W2:Y:S02]  /*17ef0*/  SYNCS.PHASECHK.TRANS64.TRYWAIT P0, [R7+URZ], R2 ;  /* 0x00000002070075a7 */ /* 0x000ea4000800017f */
[----:B--2---:R-:W-:Y:S05]  /*17f00*/  @!P0 BRA `(.L_x_2228) ;  /* 0x0000001000d08947 */ /* 0x004fea0003800000 */
.L_x_2282:
[----:B------:R-:W-:Y:S05]  /*17f10*/  @!P2 BRA `(.L_x_2229) ;  /* 0x000000000004a947 */ /* 0x000fea0003800000 */
[----:B------:R-:W-:Y:S01]  /*17f20*/  BPT.TRAP 0x1 ;  /* 0x000000040000795c */ /* 0x000fe20000300000 */
.L_x_2229:
[----:B------:R-:W3:Y:S01]  /*17f30*/  LDL.LU R4, [R1] ;  /* 0x0000000001047983 */ /* 0x000ee20000300800 */
[----:B------:R-:W-:-:S04]  /*17f40*/  VIADD R0, R0, 0x38860 ;  /* 0x0003886000007836 */ /* 0x000fc80000000000 */
[----:B---3--:R-:W-:-:S04]  /*17f50*/  IMAD R4, R4, 0x8, R0 ;  /* 0x0000000804047824 */ /* 0x008fc800078e0200 */
[----:B------:R-:W3:Y:S02]  /*17f60*/  SYNCS.PHASECHK.TRANS64.TRYWAIT P0, [R4+URZ], R5 ;  /* 0x00000005040075a7 */ /* 0x000ee4000800017f */
[----:B---3--:R-:W-:Y:S05]  /*17f70*/  @!P0 BRA `(.L_x_2230) ;  /* 0x0000001000c88947 */ /* 0x008fea0003800000 */
.L_x_2283:
[----:B------:R-:W-:-:S07]  /*17f80*/  IMAD R3, R3, 0x8, R0 ;  /* 0x0000000803037824 */ /* 0x000fce00078e0200 */
.L_x_2231:
[----:B----4-:R4:W0:Y:S02]  /*17f90*/  SYNCS.PHASECHK.TRANS64.TRYWAIT P0, [R3+URZ], R2 ;  /* 0x00000002030075a7 */ /* 0x010824000800017f */
[----:B0-----:R-:W-:Y:S05]  /*17fa0*/  @!P0 NANOSLEEP.SYNCS 0x989680 ;  /* 0x009896800000895d */ /* 0x001fea0003900000 */
[----:B------:R-:W0:Y:S02]  /*17fb0*/  @!P0 SYNCS.PHASECHK.TRANS64 P0, [R3+URZ], R2 ;  /* 0x00000002030085a7 */ /* 0x000e24000800007f */
[----:B0-----:R-:W-:Y:S05]  /*17fc0*/  @!P0 BRA `(.L_x_2231) ;  /* 0xfffffffc00f08947 */ /* 0x001fea000383ffff */
.L_x_2224:
[----:B------:R-:W-:Y:S05]  /*17fd0*/  BSYNC B0 ;  /* 0x0000000000007941 */ /* 0x000fea0003800000 */
.L_x_2223:
[----:B------:R-:W-:Y:S05]  /*17fe0*/  EXIT ;  /* 0x000000000000794d */ /* 0x000fea0003800000 */
.L_x_2095:
[----:B------:R-:W-:-:S13]  /*17ff0*/  R2UR UR4, R17 ;  /* 0x00000000110472ca */ /* 0x000fda00000e0000 */
[----:B0-----:R-:W-:-:S04]  /*18000*/  MOV R3, UR4 ;  /* 0x0000000400037c02 */ /* 0x001fc80008000f00 */
[----:B------:R0:W1:Y:S03]  /*18010*/  SYNCS.PHASECHK.TRANS64.TRYWAIT P1, [R3+URZ+0x38800], R0 ;  /* 0x03880000030075a7 */ /* 0x000066000802017f */
[----:B-1----:R-:W-:Y:S05]  /*18020*/  @!P1 NANOSLEEP.SYNCS 0x989680 ;  /* 0x009896800000995d */ /* 0x002fea0003900000 */
[----:B------:R-:W1:Y:S02]  /*18030*/  @!P1 SYNCS.PHASECHK.TRANS64 P1, [R3+URZ+0x38800], R0 ;  /* 0x03880000030095a7 */ /* 0x000e64000802007f */
[----:B-1----:R-:W-:Y:S05]  /*18040*/  @!P1 BRA `(.L_x_2095) ;  /* 0xfffffffc00e89947 */ /* 0x002fea000383ffff */
[----:B------:R-:W-:Y:S05]  /*18050*/  BRA `(.L_x_2232) ;  /* 0xfffffe9800c07947 */ /* 0x000fea000383ffff */
.L_x_2099:
[----:B-1----:R1:W2:Y:S02]  /*18060*/  SYNCS.PHASECHK.TRANS64.TRYWAIT P2, [R0+URZ+0x38830], R3 ;  /* 0x03883003000075a7 */ /* 0x0022a4000804017f */
[----:B--2---:R-:W-:Y:S05]  /*18070*/  @!P2 NANOSLEEP.SYNCS 0x989680 ;  /* 0x009896800000a95d */ /* 0x004fea0003900000 */
[----:B------:R-:W2:Y:S02]  /*18080*/  @!P2 SYNCS.PHASECHK.TRANS64 P2, [R0+URZ+0x38830], R3 ;  /* 0x038830030000a5a7 */ /* 0x000ea4000804007f */
[----:B--2---:R-:W-:Y:S05]  /*18090*/  @!P2 BRA `(.L_x_2099) ;  /* 0xfffffffc00f0a947 */ /* 0x004fea000383ffff */
[----:B------:R-:W-:Y:S05]  /*180a0*/  BRA `(.L_x_2098) ;  /* 0xfffffe9800f07947 */ /* 0x000fea000383ffff */
.L_x_2104:
[----:B------:R-:W-:-:S13]  /*180b0*/  R2UR UR4, R227 ;  /* 0x00000000e30472ca */ /* 0x000fda00000e0000 */
[----:B-1----:R-:W-:-:S04]  /*180c0*/  IMAD.U32 R4, RZ, RZ, UR4 ;  /* 0x00000004ff047e24 */ /* 0x002fc8000f8e00ff */
[----:B------:R1:W2:Y:S03]  /*180d0*/  SYNCS.PHASECHK.TRANS64.TRYWAIT P2, [R4+URZ+0x38830], R3 ;  /* 0x03883003040075a7 */ /* 0x0002a6000804017f */
[----:B--2---:R-:W-:Y:S05]  /*180e0*/  @!P2 NANOSLEEP.SYNCS 0x989680 ;  /* 0x009896800000a95d */ /* 0x004fea0003900000 */
[----:B------:R-:W2:Y:S02]  /*180f0*/  @!P2 SYNCS.PHASECHK.TRANS64 P2, [R4+URZ+0x38830], R3 ;  /* 0x038830030400a5a7 */ /* 0x000ea4000804007f */
[----:B--2---:R-:W-:Y:S05]  /*18100*/  @!P2 BRA `(.L_x_2104) ;  /* 0xfffffffc00e8a947 */ /* 0x004fea000383ffff */
[----:B------:R-:W-:Y:S05]  /*18110*/  BRA `(.L_x_2103) ;  /* 0xfffffee400307947 */ /* 0x000fea000383ffff */
.L_x_2108:
[----:B01----:R-:W-:-:S04]  /*18120*/  IMAD.U32 R3, RZ, RZ, UR4 ;  /* 0x00000004ff037e24 */ /* 0x003fc8000f8e00ff */
[----:B------:R0:W1:Y:S03]  /*18130*/  SYNCS.PHASECHK.TRANS64.TRYWAIT P2, [R3+URZ+0x38850], R0 ;  /* 0x03885000030075a7 */ /* 0x000066000804017f */
[----:B-1----:R-:W-:Y:S05]  /*18140*/  @!P2 NANOSLEEP.SYNCS 0x989680 ;  /* 0x009896800000a95d */ /* 0x002fea0003900000 */
[----:B------:R-:W1:Y:S02]  /*18150*/  @!P2 SYNCS.PHASECHK.TRANS64 P2, [R3+URZ+0x38850], R0 ;  /* 0x038850000300a5a7 */ /* 0x000e64000804007f */
[----:B-1----:R-:W-:Y:S05]  /*18160*/  @!P2 BRA `(.L_x_2108) ;  /* 0xfffffffc00eca947 */ /* 0x002fea000383ffff */
[----:B------:R-:W-:Y:S05]  /*18170*/  BRA `(.L_x_2107) ;  /* 0xffffff0800587947 */ /* 0x000fea000383ffff */
.L_x_2114:
[----:B-1----:R-:W-:-:S04]  /*18180*/  IMAD.U32 R4, RZ, RZ, UR4 ;  /* 0x00000004ff047e24 */ /* 0x002fc8000f8e00ff */
[----:B------:R1:W2:Y:S03]  /*18190*/  SYNCS.PHASECHK.TRANS64.TRYWAIT P2, [R4+URZ+0x38830], R3 ;  /* 0x03883003040075a7 */ /* 0x0002a6000804017f */
[----:B--2---:R-:W-:Y:S05]  /*181a0*/  @!P2 NANOSLEEP.SYNCS 0x989680 ;  /* 0x009896800000a95d */ /* 0x004fea0003900000 */
[----:B------:R-:W2:Y:S02]  /*181b0*/  @!P2 SYNCS.PHASECHK.TRANS64 P2, [R4+URZ+0x38830], R3 ;  /* 0x038830030400a5a7 */ /* 0x000ea4000804007f */
[----:B--2---:R-:W-:Y:S05]  /*181c0*/  @!P2 BRA `(.L_x_2114) ;  /* 0xfffffffc00eca947 */ /* 0x004fea000383ffff */
[----:B------:R-:W-:Y:S05]  /*181d0*/  BRA `(.L_x_2113) ;  /* 0xffffff2400707947 */ /* 0x000fea000383ffff */
.L_x_2118:
[----:B01----:R-:W-:-:S04]  /*181e0*/  IMAD.U32 R3, RZ, RZ, UR4 ;  /* 0x00000004ff037e24 */ /* 0x003fc8000f8e00ff */
[----:B------:R0:W1:Y:S03]  /*181f0*/  SYNCS.PHASECHK.TRANS64.TRYWAIT P2, [R3+URZ+0x38850], R0 ;  /* 0x03885000030075a7 */ /* 0x000066000804017f */
[----:B-1----:R-:W-:Y:S05]  /*18200*/  @!P2 NANOSLEEP.SYNCS 0x989680 ;  /* 0x009896800000a95d */ /* 0x002fea0003900000 */
[----:B------:R-:W1:Y:S02]  /*18210*/  @!P2 SYNCS.PHASECHK.TRANS64 P2, [R3+URZ+0x38850], R0 ;  /* 0x038850000300a5a7 */ /* 0x000e64000804007f */
[----:B-1----:R-:W-:Y:S05]  /*18220*/  @!P2 BRA `(.L_x_2118) ;  /* 0xfffffffc00eca947 */ /* 0x002fea000383ffff */
[----:B------:R-:W-:Y:S05]  /*18230*/  BRA `(.L_x_2117) ;  /* 0xffffff4c00947947 */ /* 0x000fea000383ffff */
.L_x_2123:
[----:B-1----:R-:W-:-:S04]  /*18240*/  MOV R7, UR7 ;  /* 0x0000000700077c02 */ /* 0x002fc80008000f00 */
[----:B------:R1:W2:Y:S03]  /*18250*/  SYNCS.PHASECHK.TRANS64.TRYWAIT P0, [R7+URZ+0x38850], R0 ;  /* 0x03885000070075a7 */ /* 0x0002a6000800017f */
[----:B--2---:R-:W-:Y:S05]  /*18260*/  @!P0 NANOSLEEP.SYNCS 0x989680 ;  /* 0x009896800000895d */ /* 0x004fea0003900000 */
[----:B------:R-:W2:Y:S02]  /*18270*/  @!P0 SYNCS.PHASECHK.TRANS64 P0, [R7+URZ+0x38850], R0 ;  /* 0x03885000070085a7 */ /* 0x000ea4000800007f */
[----:B--2---:R-:W-:Y:S05]  /*18280*/  @!P0 BRA `(.L_x_2123) ;  /* 0xfffffffc00ec8947 */ /* 0x004fea000383ffff */
[----:B------:R-:W-:Y:S05]  /*18290*/  BRA `(.L_x_2122) ;  /* 0xffffff6800d87947 */ /* 0x000fea000383ffff */
.L_x_2165:
        /* <DEDUP_REMOVED lines=11> */
.L_x_2234:
[----:B------:R-:W-:Y:S05]  /*18350*/  BSYNC B0 ;  /* 0x0000000000007941 */ /* 0x000fea0003800000 */
.L_x_2233:
[----:B------:R-:W-:Y:S05]  /*18360*/  BRA `(.L_x_2235) ;  /* 0xffffffc000747947 */ /* 0x000fea000383ffff */
.L_x_2166:
[----:B------:R-:W-:Y:S01]  /*18370*/  BSSY B0, `(.L_x_2236) ;  /* 0x0000006000007945 */ /* 0x000fe20003800000 */
[----:B------:R-:W-:-:S07]  /*18380*/  MOV R15, 0xffffffff ;  /* 0xffffffff000f7802 */ /* 0x000fce0000000f00 */
[----:B------:R-:W-:Y:S05]  /*18390*/  WARPSYNC.COLLECTIVE R15, `(.L_x_2237) ;  /* 0x000000000f0c7348 */ /* 0x000fea0003c00000 */
[----:B------:R-:W-:Y:S02]  /*183a0*/  ELECT P6, UR62, PT ;  /* 0x00000000003e782f */ /* 0x000fe400038c0000 */
[----:B------:R-:W-:Y:S01]  /*183b0*/  MOV R14, UR62 ;  /* 0x0000003e000e7c02 */ /* 0x000fe20008000f00 */
[----:B------:R-:W-:Y:S10]  /*183c0*/  ENDCOLLECTIVE ;  /* 0x000000000000791b */ /* 0x000ff40003800000 */
.L_x_2237:
[----:B------:R-:W-:Y:S05]  /*183d0*/  BSYNC B0 ;  /* 0x0000000000007941 */ /* 0x000fea0003800000 */
.L_x_2236:
[----:B------:R-:W-:Y:S05]  /*183e0*/  BRA `(.L_x_2238) ;  /* 0xffffffc000647947 */ /* 0x000fea000383ffff */
.L_x_2169:
[----:B0-----:R0:W1:Y:S02]  /*183f0*/  SYNCS.PHASECHK.TRANS64.TRYWAIT P0, [R8+URZ+0x38840], R9 ;  /* 0x03884009080075a7 */ /* 0x001064000800017f */
[----:B-1----:R-:W-:Y:S05]  /*18400*/  @!P0 NANOSLEEP.SYNCS 0x989680 ;  /* 0x009896800000895d */ /* 0x002fea0003900000 */
[----:B------:R-:W1:Y:S02]  /*18410*/  @!P0 SYNCS.PHASECHK.TRANS64 P0, [R8+URZ+0x38840], R9 ;  /* 0x03884009080085a7 */ /* 0x000e64000800007f */
[----:B-1----:R-:W-:Y:S05]  /*18420*/  @!P0 BRA `(.L_x_2169) ;  /* 0xfffffffc00f08947 */ /* 0x002fea000383ffff */
[----:B------:R-:W-:Y:S05]  /*18430*/  BRA `(.L_x_2239) ;  /* 0xffffffc000d07947 */ /* 0x000fea000383ffff */
.L_x_2172:
        /* <DEDUP_REMOVED lines=8> */
.L_x_2180:
[----:B0-----:R0:W1:Y:S02]  /*184c0*/  SYNCS.PHASECHK.TRANS64.TRYWAIT P0, [R2+URZ+0x38840], R3 ;  /* 0x03884003020075a7 */ /* 0x001064000800017f */
[----:B-1----:R-:W-:Y:S05]  /*184d0*/  @!P0 NANOSLEEP.SYNCS 0x989680 ;  /* 0x009896800000895d */ /* 0x002fea0003900000 */
[----:B------:R-:W1:Y:S02]  /*184e0*/  @!P0 SYNCS.PHASECHK.TRANS64 P0, [R2+URZ+0x38840], R3 ;  /* 0x03884003020085a7 */ /* 0x000e64000800007f */
[----:B-1----:R-:W-:Y:S05]  /*184f0*/  @!P0 BRA `(.L_x_2180) ;  /* 0xfffffffc00f08947 */ /* 0x002fea000383ffff */
[----:B------:R-:W-:Y:S05]  /*18500*/  BRA `(.L_x_2241) ;  /* 0xffffffcc00047947 */ /* 0x000fea000383ffff */
.L_x_2182:
[----:B0-----:R0:W1:Y:S02]  /*18510*/  SYNCS.PHASECHK.TRANS64.TRYWAIT P0, [R3+URZ+0x60], R2 ;  /* 0x00006002030075a7 */ /* 0x001064000800017f */
[----:B-1----:R-:W-:Y:S05]  /*18520*/  @!P0 NANOSLEEP.SYNCS 0x989680 ;  /* 0x009896800000895d */ /* 0x002fea0003900000 */
[----:B------:R-:W1:Y:S02]  /*18530*/  @!P0 SYNCS.PHASECHK.TRANS64 P0, [R3+URZ+0x60], R2 ;  /* 0x00006002030085a7 */ /* 0x000e64000800007f */
[----:B-1----:R-:W-:Y:S05]  /*18540*/  @!P0 BRA `(.L_x_2182) ;  /* 0xfffffffc00f08947 */ /* 0x002fea000383ffff */
[----:B------:R-:W-:Y:S05]  /*18550*/  BRA `(.L_x_2242) ;  /* 0xffffffcc00c47947 */ /* 0x000fea000383ffff */
.L_x_2187:
[----:B-1----:R1:W2:Y:S02]  /*18560*/  SYNCS.PHASECHK.TRANS64.TRYWAIT P0, [R2+URZ+0x38840], R3 ;  /* 0x03884003020075a7 */ /* 0x0022a4000800017f */
[----:B--2---:R-:W-:Y:S05]  /*18570*/  @!P0 NANOSLEEP.SYNCS 0x989680 ;  /* 0x009896800000895d */ /* 0x004fea0003900000 */
[----:B------:R-:W2:Y:S02]  /*18580*/  @!P0 SYNCS.PHASECHK.TRANS64 P0, [R2+URZ+0x38840], R3 ;  /* 0x03884003020085a7 */ /* 0x000ea4000800007f */
[----:B--2---:R-:W-:Y:S05]  /*18590*/  @!P0 BRA `(.L_x_2187) ;  /* 0xfffffffc00f08947 */ /* 0x004fea000383ffff */
[----:B------:R-:W-:Y:S05]  /*185a0*/  BRA `(.L_x_2243) ;  /* 0xffffffd4004c7947 */ /* 0x000fea000383ffff */
.L_x_2189:
[----:B0-----:R0:W1:Y:S02]  /*185b0*/  SYNCS.PHASECHK.TRANS64.TRYWAIT P1, [R3+URZ+0x60], R2 ;  /* 0x00006002030075a7 */ /* 0x001064000802017f */
[----:B-1----:R-:W-:Y:S05]  /*185c0*/  @!P1 NANOSLEEP.SYNCS 0x989680 ;  /* 0x009896800000995d */ /* 0x002fea0003900000 */
[----:B------:R-:W1:Y:S02]  /*185d0*/  @!P1 SYNCS.PHASECHK.TRANS64 P1, [R3+URZ+0x60], R2 ;  /* 0x00006002030095a7 */ /* 0x000e64000802007f */
[----:B-1----:R-:W-:Y:S05]  /*185e0*/  @!P1 BRA `(.L_x_2189) ;  /* 0xfffffffc00f09947 */ /* 0x002fea000383ffff */
[----:B------:R-:W-:Y:S05]  /*185f0*/  BRA `(.L_x_2244) ;  /* 0xffffffd8000c7947 */ /* 0x000fea000383ffff */
.L_x_2194:
[----:B--2---:R2:W3:Y:S02]  /*18600*/  SYNCS.PHASECHK.TRANS64.TRYWAIT P0, [R2+URZ+0x38840], R3 ;  /* 0x03884003020075a7 */ /* 0x0044e4000800017f */
[----:B---3--:R-:W-:Y:S05]  /*18610*/  @!P0 NANOSLEEP.SYNCS 0x989680 ;  /* 0x009896800000895d */ /* 0x008fea0003900000 */
[----:B------:R-:W3:Y:S02]  /*18620*/  @!P0 SYNCS.PHASECHK.TRANS64 P0, [R2+URZ+0x38840], R3 ;  /* 0x03884003020085a7 */ /* 0x000ee4000800007f */
[----:B---3--:R-:W-:Y:S05]  /*18630*/  @!P0 BRA `(.L_x_2194) ;  /* 0xfffffffc00f08947 */ /* 0x008fea000383ffff */
[----:B------:R-:W-:Y:S05]  /*18640*/  BRA `(.L_x_2245) ;  /* 0xffffffdc00547947 */ /* 0x000fea000383ffff */
.L_x_2196:
[----:B0-----:R0:W1:Y:S02]  /*18650*/  SYNCS.PHASECHK.TRANS64.TRYWAIT P1, [R2+URZ+0x60], R9 ;  /* 0x00006009020075a7 */ /* 0x001064000802017f */
[----:B-1----:R-:W-:Y:S05]  /*18660*/  @!P1 NANOSLEEP.SYNCS 0x989680 ;  /* 0x009896800000995d */ /* 0x002fea0003900000 */
[----:B------:R-:W1:Y:S02]  /*18670*/  @!P1 SYNCS.PHASECHK.TRANS64 P1, [R2+URZ+0x60], R9 ;  /* 0x00006009020095a7 */ /* 0x000e64000802007f */
[----:B-1----:R-:W-:Y:S05]  /*18680*/  @!P1 BRA `(.L_x_2196) ;  /* 0xfffffffc00f09947 */ /* 0x002fea000383ffff */
[----:B------:R-:W-:Y:S05]  /*18690*/  BRA `(.L_x_2246) ;  /* 0xffffffe000147947 */ /* 0x000fea000383ffff */
.L_x_2203:
[----:B-1----:R1:W2:Y:S02]  /*186a0*/  SYNCS.PHASECHK.TRANS64.TRYWAIT P0, [R3+URZ+0x38860], R2 ;  /* 0x03886002030075a7 */ /* 0x0022a4000800017f */
[----:B--2---:R-:W-:Y:S05]  /*186b0*/  @!P0 NANOSLEEP.SYNCS 0x989680 ;  /* 0x009896800000895d */ /* 0x004fea0003900000 */
[----:B------:R-:W2:Y:S02]  /*186c0*/  @!P0 SYNCS.PHASECHK.TRANS64 P0, [R3+URZ+0x38860], R2 ;  /* 0x03886002030085a7 */ /* 0x000ea4000800007f */
[----:B--2---:R-:W-:Y:S05]  /*186d0*/  @!P0 BRA `(.L_x_2203) ;  /* 0xfffffffc00f08947 */ /* 0x004fea000383ffff */
[----:B------:R-:W-:Y:S05]  /*186e0*/  BRA `(.L_x_2247) ;  /* 0xffffffe400487947 */ /* 0x000fea000383ffff */
.L_x_2205:
[----:B------:R-:W-:Y:S01]  /*186f0*/  BSSY B0, `(.L_x_2248) ;  /* 0x0000008000007945 */ /* 0x000fe20003800000 */
[----:B0-----:R-:W-:Y:S02]  /*18700*/  IMAD.MOV.U32 R13, RZ, RZ, R16 ;  /* 0x000000ffff0d7224 */ /* 0x001fe400078e0010 */
[----:B------:R-:W-:Y:S02]  /*18710*/  IMAD.MOV.U32 R12, RZ, RZ, RZ ;  /* 0x000000ffff0c7224 */ /* 0x000fe400078e00ff */
[----:B------:R-:W-:Y:S02]  /*18720*/  IMAD.MOV.U32 R11, RZ, RZ, 0x1f ;  /* 0x0000001fff0b7424 */ /* 0x000fe400078e00ff */
[----:B------:R-:W-:-:S07]  /*18730*/  IMAD.MOV.U32 R15, RZ, RZ, -0x1 ;  /* 0xffffffffff0f7424 */ /* 0x000fce00078e00ff */
[----:B-1----:R-:W-:Y:S05]  /*18740*/  WARPSYNC.COLLECTIVE R15, `(.L_x_2249) ;  /* 0x000000000f087348 */ /* 0x002fea0003c00000 */
[----:B------:R0:W2:Y:S02]  /*18750*/  SHFL.IDX P6, R14, R13, R12, R11 ;  /* 0x0000000c0d0e7389 */ /* 0x0000a400000c000b */
[----:B012---:R-:W-:Y:S01]  /*18760*/  ENDCOLLECTIVE ;  /* 0x000000000000791b */ /* 0x007fe20003800000 */
.L_x_2249:
[----:B------:R-:W-:Y:S05]  /*18770*/  BSYNC B0 ;  /* 0x0000000000007941 */ /* 0x000fea0003800000 */
.L_x_2248:
[----:B------:R-:W-:Y:S01]  /*18780*/  IMAD.MOV.U32 R13, RZ, RZ, R16 ;  /* 0x000000ffff0d7224 */ /* 0x000fe200078e0010 */
[----:B------:R-:W-:Y:S01]  /*18790*/  MOV R4, R14 ;  /* 0x0000000e00047202 */ /* 0x000fe20000000f00 */
[----:B------:R-:W-:Y:S02]  /*187a0*/  IMAD.MOV.U32 R12, RZ, RZ, 0x1 ;  /* 0x00000001ff0c7424 */ /* 0x000fe400078e00ff */
[----:B------:R-:W-:Y:S02]  /*187b0*/  IMAD.MOV.U32 R11, RZ, RZ, 0x1f ;  /* 0x0000001fff0b7424 */ /* 0x000fe400078e00ff */
[----:B------:R-:W-:-:S07]  /*187c0*/  IMAD.MOV.U32 R15, RZ, RZ, -0x1 ;  /* 0xffffffffff0f7424 */ /* 0x000fce00078e00ff */
[----:B------:R-:W-:Y:S05]  /*187d0*/  WARPSYNC.COLLECTIVE R15, `(.L_x_2250) ;  /* 0x000000000f087348 */ /* 0x000fea0003c00000 */
[----:B------:R0:W1:Y:S02]  /*187e0*/  SHFL.IDX P6, R14, R13, R12, R11 ;  /* 0x0000000c0d0e7389 */ /* 0x00006400000c000b */
[----:B01----:R-:W-:Y:S01]  /*187f0*/  ENDCOLLECTIVE ;  /* 0x000000000000791b */ /* 0x003fe20003800000 */
.L_x_2250:
[----:B------:R-:W-:Y:S01]  /*18800*/  MOV R16, R14 ;  /* 0x0000000e00107202 */ /* 0x000fe20000000f00 */
[----:B------:R-:W-:Y:S06]  /*18810*/  BRA `(.L_x_2251) ;  /* 0xffffffe400f87947 */ /* 0x000fec000383ffff */
.L_x_2208:
[----:B------:R-:W-:Y:S01]  /*18820*/  BSSY B0, `(.L_x_2252) ;  /* 0x0000008000007945 */ /* 0x000fe20003800000 */
[----:B0----5:R-:W-:Y:S02]  /*18830*/  IMAD.MOV.U32 R13, RZ, RZ, R17 ;  /* 0x000000ffff0d7224 */ /* 0x021fe400078e0011 */
[----:B------:R-:W-:Y:S02]  /*18840*/  IMAD.MOV.U32 R12, RZ, RZ, 0x1 ;  /* 0x00000001ff0c7424 */ /* 0x000fe400078e00ff */
[----:B------:R-:W-:Y:S02]  /*18850*/  IMAD.MOV.U32 R11, RZ, RZ, RZ ;  /* 0x000000ffff0b7224 */ /* 0x000fe400078e00ff */
[----:B------:R-:W-:-:S07]  /*18860*/  IMAD.MOV.U32 R15, RZ, RZ, -0x1 ;  /* 0xffffffffff0f7424 */ /* 0x000fce00078e00ff */
[----:B-1234-:R-:W-:Y:S05]  /*18870*/  WARPSYNC.COLLECTIVE R15, `(.L_x_2253) ;  /* 0x000000000f087348 */ /* 0x01efea0003c00000 */
[----:B------:R0:W0:Y:S02]  /*18880*/  SHFL.UP P6, R14, R13, R12, R11 ;  /* 0x0400000c0d0e7389 */ /* 0x00002400000c000b */
[----:B01234-:R-:W-:Y:S01]  /*18890*/  ENDCOLLECTIVE ;  /* 0x000000000000791b */ /* 0x01ffe20003800000 */
.L_x_2253:
[----:B------:R-:W-:Y:S05]  /*188a0*/  BSYNC B0 ;  /* 0x0000000000007941 */ /* 0x000fea0003800000 */
.L_x_2252:
[----:B------:R-:W-:Y:S01]  /*188b0*/  ISETP.NE.AND P0, PT, R6, RZ, PT ;  /* 0x000000ff0600720c */ /* 0x000fe20003f05270 */
        /* <DEDUP_REMOVED lines=9> */
.L_x_2254:
        /* <DEDUP_REMOVED lines=8> */
.L_x_2255:
        /* <DEDUP_REMOVED lines=8> */
.L_x_2256:
        /* <DEDUP_REMOVED lines=8> */
.L_x_2257:
        /* <DEDUP_REMOVED lines=8> */
.L_x_2258:
[----:B------:R-:W-:Y:S05]  /*18b50*/  BRA `(.L_x_2259) ;  /* 0xffffffe400c07947 */ /* 0x000fea000383ffff */
.L_x_2213:
[----:B------:R-:W-:Y:S01]  /*18b60*/  BSSY B0, `(.L_x_2260) ;  /* 0x0000008000007945 */ /* 0x000fe20003800000 */
[----:B-----5:R-:W-:Y:S01]  /*18b70*/  IMAD.MOV.U32 R13, RZ, RZ, R17 ;  /* 0x000000ffff0d7224 */ /* 0x020fe200078e0011 */
[----:B------:R-:W-:Y:S01]  /*18b80*/  MOV R15, 0xffffffff ;  /* 0xffffffff000f7802 */ /* 0x000fe20000000f00 */
[----:B------:R-:W-:Y:S02]  /*18b90*/  IMAD.MOV.U32 R12, RZ, RZ, 0x1 ;  /* 0x00000001ff0c7424 */ /* 0x000fe400078e00ff */
[----:B------:R-:W-:-:S07]  /*18ba0*/  IMAD.MOV.U32 R11, RZ, RZ, RZ ;  /* 0x000000ffff0b7224 */ /* 0x000fce00078e00ff */
[----:B0-----:R-:W-:Y:S05]  /*18bb0*/  WARPSYNC.COLLECTIVE R15, `(.L_x_2261) ;  /* 0x000000000f087348 */ /* 0x001fea0003c00000 */
[----:B------:R1:W2:Y:S02]  /*18bc0*/  SHFL.UP P6, R14, R13, R12, R11 ;  /* 0x0400000c0d0e7389 */ /* 0x0002a400000c000b */
[----:B012---:R-:W-:Y:S01]  /*18bd0*/  ENDCOLLECTIVE ;  /* 0x000000000000791b */ /* 0x007fe20003800000 */
.L_x_2261:
[----:B------:R-:W-:Y:S05]  /*18be0*/  BSYNC B0 ;  /* 0x0000000000007941 */ /* 0x000fea0003800000 */
.L_x_2260:
        /* <DEDUP_REMOVED lines=10> */
.L_x_2262:
        /* <DEDUP_REMOVED lines=8> */
.L_x_2263:
        /* <DEDUP_REMOVED lines=8> */
.L_x_2264:
        /* <DEDUP_REMOVED lines=8> */
.L_x_2265:
[----:B------:R-:W-:Y:S02]  /*18e10*/  IMAD.MOV.U32 R12, RZ, RZ, 0x1f ;  /* 0x0000001fff0c7424 */ /* 0x000fe400078e00ff */
[----:B------:R-:W-:Y:S01]  /*18e20*/  IMAD.MOV.U32 R11, RZ, RZ, 0x1f ;  /* 0x0000001fff0b7424 */ /* 0x000fe200078e00ff */
[----:B------:R-:W-:-:S05]  /*18e30*/  SEL R2, R14, RZ, P0 ;  /* 0x000000ff0e027207 */ /* 0x000fca0000000000 */
[----:B------:R-:W-:-:S05]  /*18e40*/  IMAD.IADD R2, R5, 0x1, R2 ;  /* 0x0000000105027824 */ /* 0x000fca00078e0202 */
[----:B------:R-:W-:-:S07]  /*18e50*/  MOV R13, R2 ;  /* 0x00000002000d7202 */ /* 0x000fce0000000f00 */
[----:B------:R-:W-:Y:S05]  /*18e60*/  WARPSYNC.COLLECTIVE R15, `(.L_x_2266) ;  /* 0x000000000f087348 */ /* 0x000fea0003c00000 */
[----:B------:R0:W1:Y:S02]  /*18e70*/  SHFL.IDX P6, R14, R13, R12, R11 ;  /* 0x0000000c0d0e7389 */ /* 0x00006400000c000b */
[----:B01----:R-:W-:Y:S01]  /*18e80*/  ENDCOLLECTIVE ;  /* 0x000000000000791b */ /* 0x003fe20003800000 */
.L_x_2266:
[----:B------:R-:W-:Y:S05]  /*18e90*/  BRA `(.L_x_2267) ;  /* 0xffffffe400a87947 */ /* 0x000fea000383ffff */
.L_x_2215:
[----:B------:R-:W-:Y:S01]  /*18ea0*/  BSSY B0, `(.L_x_2268) ;  /* 0x0000006000007945 */ /* 0x000fe20003800000 */
[----:B------:R-:W-:Y:S01]  /*18eb0*/  PLOP3.LUT P6, PT, P6, PT, PT, 0x8, 0x0 ;  /* 0x000000000000781c */ /* 0x000fe200037ce170 */
[----:B------:R-:W-:-:S12]  /*18ec0*/  IMAD.MOV.U32 R15, RZ, RZ, -0x1 ;  /* 0xffffffffff0f7424 */ /* 0x000fd800078e00ff */
[----:B0-----:R-:W-:Y:S05]  /*18ed0*/  WARPSYNC.COLLECTIVE R15, `(.L_x_2269) ;  /* 0x000000000f087348 */ /* 0x001fea0003c00000 */
[----:B------:R-:W-:Y:S01]  /*18ee0*/  VOTE.ANY R14, PT, P6 ;  /* 0x00000000000e7806 */ /* 0x000fe200030e0100 */
[----:B0-----:R-:W-:Y:S06]  /*18ef0*/  ENDCOLLECTIVE ;  /* 0x000000000000791b */ /* 0x001fec0003800000 */
.L_x_2269:
[----:B------:R-:W-:Y:S05]  /*18f00*/  BSYNC B0 ;  /* 0x0000000000007941 */ /* 0x000fea0003800000 */
.L_x_2268:
        /* <DEDUP_REMOVED lines=9> */
.L_x_2270:
[----:B------:R-:W-:Y:S01]  /*18fa0*/  IMAD.MOV.U32 R17, RZ, RZ, R14 ;  /* 0x000000ffff117224 */ /* 0x000fe200078e000e */
[----:B------:R-:W-:Y:S06]  /*18fb0*/  BRA `(.L_x_2271) ;  /* 0xffffffe400987947 */ /* 0x000fec000383ffff */
.L_x_2217:
[----:B------:R-:W-:Y:S01]  /*18fc0*/  BSSY B0, `(.L_x_2272) ;  /* 0x0000007000007945 */ /* 0x000fe20003800000 */
[----:B------:R-:W-:Y:S01]  /*18fd0*/  MOV R13, R2 ;  /* 0x00000002000d7202 */ /* 0x000fe20000000f00 */
[----:B------:R-:W-:Y:S02]  /*18fe0*/  IMAD.MOV.U32 R11, RZ, RZ, 0x1f ;  /* 0x0000001fff0b7424 */ /* 0x000fe400078e00ff */
[----:B------:R-:W-:-:S07]  /*18ff0*/  IMAD.MOV.U32 R15, RZ, RZ, -0x1 ;  /* 0xffffffffff0f7424 */ /* 0x000fce00078e00ff */
[----:B012---:R-:W-:Y:S05]  /*19000*/  WARPSYNC.COLLECTIVE R15, `(.L_x_2273) ;  /* 0x000000000f087348 */ /* 0x007fea0003c00000 */
[----:B------:R3:W4:Y:S02]  /*19010*/  SHFL.IDX P6, R14, R13, R12, R11 ;  /* 0x0000000c0d0e7389 */ /* 0x00072400000c000b */
[----:B01234-:R-:W-:Y:S01]  /*19020*/  ENDCOLLECTIVE ;  /* 0x000000000000791b */ /* 0x01ffe20003800000 */
.L_x_2273:
[----:B------:R-:W-:Y:S05]  /*19030*/  BSYNC B0 ;  /* 0x0000000000007941 */ /* 0x000fea0003800000 */
.L_x_2272:
[----:B------:R-:W-:Y:S01]  /*19040*/  IMAD.MOV.U32 R7, RZ, RZ, R14 ;  /* 0x000000ffff077224 */ /* 0x000fe200078e000e */
[----:B------:R-:W-:Y:S06]  /*19050*/  BRA `(.L_x_2216) ;  /* 0xffffffe4008c7947 */ /* 0x000fec000383ffff */
.L_x_2221:
[----:B-1----:R1:W2:Y:S02]  /*19060*/  SYNCS.PHASECHK.TRANS64.TRYWAIT P0, [R0+URZ+0x38820], R3 ;  /* 0x03882003000075a7 */ /* 0x0022a4000800017f */
[----:B--2---:R-:W-:Y:S05]  /*19070*/  @!P0 NANOSLEEP.SYNCS 0x989680 ;  /* 0x009896800000895d */ /* 0x004fea0003900000 */
[----:B------:R-:W2:Y:S02]  /*19080*/  @!P0 SYNCS.PHASECHK.TRANS64 P0, [R0+URZ+0x38820], R3 ;  /* 0x03882003000085a7 */ /* 0x000ea4000800007f */
[----:B--2---:R-:W-:Y:S05]  /*19090*/  @!P0 BRA `(.L_x_2221) ;  /* 0xfffffffc00f08947 */ /* 0x004fea000383ffff */
[----:B------:R-:W-:Y:S05]  /*190a0*/  BRA `(.L_x_2274) ;  /* 0xffffffec00047947 */ /* 0x000fea000383ffff */
.L_x_2222:
[----:B------:R-:W2:Y:S01]  /*190b0*/  S2R R2, SR_TID.X ;  /* 0x0000000000027919 */ /* 0x000ea20000002100 */
[----:B------:R-:W-:Y:S01]  /*190c0*/  BSSY B0, `(.L_x_2275) ;  /* 0x000000a000007945 */ /* 0x000fe20003800000 */
[----:B------:R-:W-:Y:S01]  /*190d0*/  MOV R12, RZ ;  /* 0x000000ff000c7202 */ /* 0x000fe20000000f00 */
        /* <DEDUP_REMOVED lines=8> */
.L_x_2276:
[----:B------:R-:W-:Y:S05]  /*19160*/  BSYNC B0 ;  /* 0x0000000000007941 */ /* 0x000fea0003800000 */
.L_x_2275:
[----:B------:R-:W-:Y:S05]  /*19170*/  BRA `(.L_x_2277) ;  /* 0xffffffe800ec7947 */ /* 0x000fea000383ffff */
.L_x_2225:
[----:B------:R-:W-:Y:S01]  /*19180*/  BSSY B1, `(.L_x_2278) ;  /* 0x0000006000017945 */ /* 0x000fe20003800000 */
[----:B------:R-:W-:-:S07]  /*19190*/  IMAD.MOV.U32 R15, RZ, RZ, -0x1 ;  /* 0xffffffffff0f7424 */ /* 0x000fce00078e00ff */
[----:B012---:R-:W-:Y:S05]  /*191a0*/  WARPSYNC.COLLECTIVE R15, `(.L_x_2279) ;  /* 0x000000000f0c7348 */ /* 0x007fea0003c00000 */
[----:B------:R-:W-:Y:S02]  /*191b0*/  ELECT P6, UR62, PT ;  /* 0x00000000003e782f */ /* 0x000fe400038c0000 */
[----:B------:R-:W-:Y:S01]  /*191c0*/  MOV R14, UR62 ;  /* 0x0000003e000e7c02 */ /* 0x000fe20008000f00 */
[----:B012---:R-:W-:Y:S10]  /*191d0*/  ENDCOLLECTIVE ;  /* 0x000000000000791b */ /* 0x007ff40003800000 */
.L_x_2279:
[----:B------:R-:W-:Y:S05]  /*191e0*/  BSYNC B1 ;  /* 0x0000000000017941 */ /* 0x000fea0003800000 */
.L_x_2278:
[----:B------:R-:W-:Y:S05]  /*191f0*/  BRA `(.L_x_2280) ;  /* 0xffffffe800e47947 */ /* 0x000fea000383ffff */
.L_x_2227:
[----:B-1----:R1:W2:Y:S02]  /*19200*/  SYNCS.PHASECHK.TRANS64.TRYWAIT P0, [R6+URZ], R5 ;  /* 0x00000005060075a7 */ /* 0x0022a4000800017f */
[----:B--2---:R-:W-:Y:S05]  /*19210*/  @!P0 NANOSLEEP.SYNCS 0x989680 ;  /* 0x009896800000895d */ /* 0x004fea0003900000 */
[----:B------:R-:W2:Y:S02]  /*19220*/  @!P0 SYNCS.PHASECHK.TRANS64 P0, [R6+URZ], R5 ;  /* 0x00000005060085a7 */ /* 0x000ea4000800007f */
[----:B--2---:R-:W-:Y:S05]  /*19230*/  @!P0 BRA `(.L_x_2227) ;  /* 0xfffffffc00f08947 */ /* 0x004fea000383ffff */
[----:B------:R-:W-:Y:S05]  /*19240*/  BRA `(.L_x_2281) ;  /* 0xffffffec00287947 */ /* 0x000fea000383ffff */
.L_x_2228:
[----:B--2---:R2:W3:Y:S02]  /*19250*/  SYNCS.PHASECHK.TRANS64.TRYWAIT P0, [R7+URZ], R2 ;  /* 0x00000002070075a7 */ /* 0x0044e4000800017f */
[----:B---3--:R-:W-:Y:S05]  /*19260*/  @!P0 NANOSLEEP.SYNCS 0x989680 ;  /* 0x009896800000895d */ /* 0x008fea0003900000 */
[----:B------:R-:W3:Y:S02]  /*19270*/  @!P0 SYNCS.PHASECHK.TRANS64 P0, [R7+URZ], R2 ;  /* 0x00000002070085a7 */ /* 0x000ee4000800007f */
[----:B---3--:R-:W-:Y:S05]  /*19280*/  @!P0 BRA `(.L_x_2228) ;  /* 0xfffffffc00f08947 */ /* 0x008fea000383ffff */
[----:B------:R-:W-:Y:S05]  /*19290*/  BRA `(.L_x_2282) ;  /* 0xffffffec001c7947 */ /* 0x000fea000383ffff */
.L_x_2230:
[----:B---3--:R3:W4:Y:S02]  /*192a0*/  SYNCS.PHASECHK.TRANS64.TRYWAIT P0, [R4+URZ], R5 ;  /* 0x00000005040075a7 */ /* 0x008724000800017f */
[----:B----4-:R-:W-:Y:S05]  /*192b0*/  @!P0 NANOSLEEP.SYNCS 0x989680 ;  /* 0x009896800000895d */ /* 0x010fea0003900000 */
[----:B------:R-:W4:Y:S02]  /*192c0*/  @!P0 SYNCS.PHASECHK.TRANS64 P0, [R4+URZ], R5 ;  /* 0x00000005040085a7 */ /* 0x000f24000800007f */
[----:B----4-:R-:W-:Y:S05]  /*192d0*/  @!P0 BRA `(.L_x_2230) ;  /* 0xfffffffc00f08947 */ /* 0x010fea000383ffff */
[----:B------:R-:W-:Y:S05]  /*192e0*/  BRA `(.L_x_2283) ;  /* 0xffffffec00247947 */ /* 0x000fea000383ffff */
.L_x_2284:
        /* <DEDUP_REMOVED lines=9> */
.L_x_12750:


//--------------------- .text._ZN7cutlass13device_kernelIN5flash11enable_sm90INS1_16FlashAttnFwdSm90INS1_25CollectiveMainloopFwdSm90ILi2EN4cute5tupleIJNS5_1CILi1EEES8_S8_EEENS6_IJNS7_ILi128EEENS7_ILi80EEENS7_ILi256EEEEEELi256ENS_10bfloat16_tEfNS_4arch4Sm90ELb1ELb0ELb1ELb1ELb0ELb1ELb0ELb1ELb1ELb0ELb0ELb0EEENS1_21CollectiveEpilogueFwdINS6_IJSA_SC_SB_EEES9_SE_SG_Li256ELb1ELb0ELb0ELb0EEENS1_36VarlenDynamicPersistentTileSchedulerILi128ELi80ELi256ELi32ELb0ELb0ELb1ELb1ELb1ELb1EEEEEEEEEvNT_6ParamsE --------------------------
	.section	.text._ZN7cutlass13device_kernelIN5flash11enable_sm90INS1_16FlashAttnFwdSm90INS1_25CollectiveMainloopFwdSm90ILi2EN4cute5tupleIJNS5_1CILi1EEES8_S8_EEENS6_IJNS7_ILi128EEENS7_ILi80EEENS7_ILi256EEEEEELi256ENS_10bfloat16_tEfNS_4arch4Sm90ELb1ELb0ELb1ELb1ELb0ELb1ELb0ELb1ELb1ELb0ELb0ELb0EEENS1_21CollectiveEpilogueFwdINS6_IJSA_SC_SB_EEES9_SE_SG_Li256ELb1ELb0ELb0ELb0EEENS1_36VarlenDynamicPersistentTileSchedulerILi128ELi80ELi256ELi32ELb0ELb0ELb1ELb1ELb1ELb1EEEEEEEEEvNT_6ParamsE,"ax",@progbits
	.align	128
.text._ZN7cutlass13device_kernelIN5flash11enable_sm90INS1_16FlashAttnFwdSm90INS1_25CollectiveMainloopFwdSm90ILi2EN4cute5tupleIJNS5_1CILi1EEES8_S8_EEENS6_IJNS7_ILi128EEENS7_ILi80EEENS7_ILi256EEEEEELi256ENS_10bfloat16_tEfNS_4arch4Sm90ELb1ELb0ELb1ELb1ELb0ELb1ELb0ELb1ELb1ELb0ELb0ELb0EEENS1_21CollectiveEpilogueFwdINS6_IJSA_SC_SB_EEES9_SE_SG_Li256ELb1ELb0ELb0ELb0EEENS1_36VarlenDynamicPersistentTileSchedulerILi128ELi80ELi256ELi32ELb0ELb0ELb1ELb1ELb1ELb1EEEEEEEEEvNT_6ParamsE:
        .type           _ZN7cutlass13device_kernelIN5flash11enable_sm90INS1_16FlashAttnFwdSm90INS1_25CollectiveMainloopFwdSm90ILi2EN4cute5tupleIJNS5_1CILi1EEES8_S8_EEENS6_IJNS7_ILi128EEENS7_ILi80EEENS7_ILi256EEEEEELi256ENS_10bfloat16_tEfNS_4arch4Sm90ELb1ELb0ELb1ELb1ELb0ELb1ELb0ELb1ELb1ELb0ELb0ELb0EEENS1_21CollectiveEpilogueFwdINS6_IJSA_SC_SB_EEES9_SE_SG_Li256ELb1ELb0ELb0ELb0EEENS1_36VarlenDynamicPersistentTileSchedulerILi128ELi80ELi256ELi32ELb0ELb0ELb1ELb1ELb1ELb1EEEEEEEEEvNT_6ParamsE,@function
        .size           _ZN7cutlass13device_kernelIN5flash11enable_sm90INS1_16FlashAttnFwdSm90INS1_25CollectiveMainloopFwdSm90ILi2EN4cute5tupleIJNS5_1CILi1EEES8_S8_EEENS6_IJNS7_ILi128EEENS7_ILi80EEENS7_ILi256EEEEEELi256ENS_10bfloat16_tEfNS_4arch4Sm90ELb1ELb0ELb1ELb1ELb0ELb1ELb0ELb1ELb1ELb0ELb0ELb0EEENS1_21CollectiveEpilogueFwdINS6_IJSA_SC_SB_EEES9_SE_SG_Li256ELb1ELb0ELb0ELb0EEENS1_36VarlenDynamicPersistentTileSchedulerILi128ELi80ELi256ELi32ELb0ELb0ELb1ELb1ELb1ELb1EEEEEEEEEvNT_6ParamsE,(.L_x_12751 - _ZN7cutlass13device_kernelIN5flash11enable_sm90INS1_16FlashAttnFwdSm90INS1_25CollectiveMainloopFwdSm90ILi2EN4cute5tupleIJNS5_1CILi1EEES8_S8_EEENS6_IJNS7_ILi128EEENS7_ILi80EEENS7_ILi256EEEEEELi256ENS_10bfloat16_tEfNS_4arch4Sm90ELb1ELb0ELb1ELb1ELb0ELb1ELb0ELb1ELb1ELb0ELb0ELb0EEENS1_21CollectiveEpilogueFwdINS6_IJSA_SC_SB_EEES9_SE_SG_Li256ELb1ELb0ELb0ELb0EEENS1_36VarlenDynamicPersistentTileSchedulerILi128ELi80ELi256ELi32ELb0ELb0ELb1ELb1ELb1ELb1EEEEEEEEEvNT_6ParamsE)
        .other          _ZN7cutlass13device_kernelIN5flash11enable_sm90INS1_16FlashAttnFwdSm90INS1_25CollectiveMainloopFwdSm90ILi2EN4cute5tupleIJNS5_1CILi1EEES8_S8_EEENS6_IJNS7_ILi128EEENS7_ILi80EEENS7_ILi256EEEEEELi256ENS_10bfloat16_tEfNS_4arch4Sm90ELb1ELb0ELb1ELb1ELb0ELb1ELb0ELb1ELb1ELb0ELb0ELb0EEENS1_21CollectiveEpilogueFwdINS6_IJSA_SC_SB_EEES9_SE_SG_Li256ELb1ELb0ELb0ELb0EEENS1_36VarlenDynamicPersistentTileSchedulerILi128ELi80ELi256ELi32ELb0ELb0ELb1ELb1ELb1ELb1EEEEEEEEEvNT_6ParamsE,@"STO_CUDA_ENTRY STV_DEFAULT"
_ZN7cutlass13device_kernelIN5flash11enable_sm90INS1_16FlashAttnFwdSm90INS1_25CollectiveMainloopFwdSm90ILi2EN4cute5tupleIJNS5_1CILi1EEES8_S8_EEENS6_IJNS7_ILi128EEENS7_ILi80EEENS7_ILi256EEEEEELi256ENS_10bfloat16_tEfNS_4arch4Sm90ELb1ELb0ELb1ELb1ELb0ELb1ELb0ELb1ELb1ELb0ELb0ELb0EEENS1_21CollectiveEpilogueFwdINS6_IJSA_SC_SB_EEES9_SE_SG_Li256ELb1ELb0ELb0ELb0EEENS1_36VarlenDynamicPersistentTileSchedulerILi128ELi80ELi256ELi32ELb0ELb0ELb1ELb1ELb1ELb1EEEEEEEEEvNT_6ParamsE:
        /* <DEDUP_REMOVED lines=27> */
.L_x_2286:
[----:B------:R-:W-:Y:S05]  /*01b0*/  BSYNC B0 ;  /* 0x0000000000007941 */ /* 0x000fea0003800000 */
.L_x_2285:
        /* <DEDUP_REMOVED lines=41> */
.L_x_2287:
        /* <DEDUP_REMOVED lines=22> */
.L_x_2288:
        /* <DEDUP_REMOVED lines=18> */
.L_x_2289:
        /* <DEDUP_REMOVED lines=22> */
.L_x_2290:
        /* <DEDUP_REMOVED lines=22> */
.L_x_2291:
[----:B0-----:R-:W-:Y:S01]  /*0990*/  UMOV UR4, 0x1 ;  /* 0x0000000100047882 */ /* 0x001fe20000000000 */
[----:B------:R-:W-:Y:S01]  /*09a0*/  PLOP3.LUT P0, PT, PT, PT, UP0, 0x80, 0x0 ;  /* 0x000000000000781c */ /* 0x000fe20003f0f008 */
[----:B------:R-:W-:Y:S01]  /*09b0*/  USEL UR4, UR4, 0x2, !UP0 ;  /* 0x0000000204047887 */ /* 0x000fe2000c000000 */
[----:B------:R-:W-:Y:S01]  /*09c0*/  NOP ;  /* 0x0000000000007918 */ /* 0x000fe20000000000 */
[----:B------:R-:W-:Y:S01]  /*09d0*/  ULDC.64 UR60, c[0x0][0x208] ;  /* 0x00008200003c7ab9 */ /* 0x000fe20000000a00 */
[----:B------:R-:W-:Y:S03]  /*09e0*/  BSSY B7, `(.L_x_2292) ;  /* 0x0002e89000077945 */ /* 0x000fe60003800000 */
[----:B------:R-:W-:-:S05]  /*09f0*/  IMAD.U32 R2, RZ, RZ, UR4 ;  /* 0x00000004ff027e24 */ /* 0x000fca000f8e00ff */
[----:B------:R0:W-:Y:S01]  /*0a00*/  STL [R1+0x9c], R2 ;  /* 0x00009c0201007387 */ /* 0x0001e20000100800 */
[----:B-12-4-:R-:W-:Y:S06]  /*0a10*/  BAR.SYNC.DEFER_BLOCKING 0x0 ;  /* 0x0000000000007b1d */ /* 0x016fec0000010000 */
[----:B------:R-:W-:Y:S05]  /*0a20*/  @!P0 BRA `(.L_x_2293) ;  /* 0x0000027c00d88947 */ /* 0x000fea0003800000 */
.L_x_2294:
        /* <DEDUP_REMOVED lines=16> */
[----:B------:R-:W-:Y:S01]  /*0b30*/  R2UR UR4, R16 ;  /* 0x00000000100472ca */ /* 0x000fe200000e0000 */
[----:B------:R-:W-:Y:S01]  /*0b40*/  IMAD.MOV.U32 R17, RZ, RZ, RZ ;  /* 0x000000ffff117224 */ /* 0x000fe200078e00ff */
[----:B------:R-:W0:Y:S01]  /*0b50*/  S2R R0, SR_TID.X ;  /* 0x0000000000007919 */ /* 0x000e220000002100 */
[----:B------:R-:W-:Y:S02]  /*0b60*/  IMAD.MOV.U32 R221, RZ, RZ, RZ ;  /* 0x000000ffffdd7224 */ /* 0x000fe400078e00ff */
[----:B------:R-:W-:Y:S02]  /*0b70*/  IMAD.MOV.U32 R219, RZ, RZ, RZ ;  /* 0x000000ffffdb7224 */ /* 0x000fe400078e00ff */
[----:B------:R-:W-:-:S06]  /*0b80*/  IMAD.MOV.U32 R214, RZ, RZ, RZ ;  /* 0x000000ffffd67224 */ /* 0x000fcc00078e00ff */
[----:B------:R-:W-:Y:S01]  /*0b90*/  UIADD3 UR4, UR4, 0x14400, URZ ;  /* 0x0001440004047890 */ /* 0x000fe2000fffe03f */
        /* <DEDUP_REMOVED lines=8> */
[----:B------:R-:W-:Y:S01]  /*0c20*/  LOP3.LUT R7, R18, 0xfffffff8, RZ, 0xc0, !PT ;  /* 0xfffffff812077812 */ /* 0x000fe200078ec0ff */
[----:B------:R-:W-:Y:S01]  /*0c30*/  IMAD.SHL.U32 R5, R4, 0x20, RZ ;  /* 0x0000002004057824 */ /* 0x000fe200078e00ff */
[----:B------:R-:W-:Y:S01]  /*0c40*/  SHF.R.S32.HI R18, RZ, 0x3, R18 ;  /* 0x00000003ff127819 */ /* 0x000fe20000011412 */
[----:B------:R-:W-:Y:S01]  /*0c50*/  IMAD.SHL.U32 R10, R10, 0x8, RZ ;  /* 0x000000080a0a7824 */ /* 0x000fe200078e00ff */
[----:B------:R-:W-:-:S02]  /*0c60*/  SHF.R.S32.HI R9, RZ, 0x1f, R6 ;  /* 0x0000001fff097819 */ /* 0x000fc40000011406 */
[----:B------:R-:W-:Y:S01]  /*0c70*/  SHF.R.S32.HI R19, RZ, 0x1f, R18 ;  /* 0x0000001fff137819 */ /* 0x000fe20000011412 */
[C---:B------:R-:W-:Y:S01]  /*0c80*/  IMAD.SHL.U32 R234, R18.reuse, 0x40, RZ ;  /* 0x0000004012ea7824 */ /* 0x040fe200078e00ff */
[CC--:B------:R-:W-:Y:S01]  /*0c90*/  LEA.HI R8, R9.reuse, R6.reuse, RZ, 0x2 ;  /* 0x0000000609087211 */ /* 0x0c0fe200078f10ff */
[C---:B------:R-:W-:Y:S01]  /*0ca0*/  VIADD R218, R18.reuse, 0x20 ;  /* 0x0000002012da7836 */ /* 0x040fe20000000000 */
[----:B------:R-:W-:Y:S01]  /*0cb0*/  LEA.HI R9, R9, R6, RZ, 0x5 ;  /* 0x0000000609097211 */ /* 0x000fe200078f28ff */
[----:B------:R-:W-:Y:S01]  /*0cc0*/  VIADD R220, R18, 0x40 ;  /* 0x0000004012dc7836 */ /* 0x000fe20000000000 */
[----:B------:R-:W-:Y:S01]  /*0cd0*/  SHF.R.S32.HI R11, RZ, 0x1f, R8 ;  /* 0x0000001fff0b7819 */ /* 0x000fe20000011408 */
[----:B------:R-:W-:Y:S01]  /*0ce0*/  IMAD.SHL.U32 R229, R218, 0x40, RZ ;  /* 0x00000040dae57824 */ /* 0x000fe200078e00ff */
[----:B------:R-:W-:Y:S01]  /*0cf0*/  SHF.R.S32.HI R9, RZ, 0x5, R9 ;  /* 0x00000005ff097819 */ /* 0x000fe20000011409 */
[----:B------:R-:W-:Y:S01]  /*0d00*/  IMAD.SHL.U32 R228, R220, 0x40, RZ ;  /* 0x00000040dce47824 */ /* 0x000fe200078e00ff */
[----:B------:R-:W-:-:S02]  /*0d10*/  LOP3.LUT R236, R10, 0xfffffe00, RZ, 0xc0, !PT ;  /* 0xfffffe000aec7812 */ /* 0x000fc400078ec0ff */
[----:B------:R-:W-:Y:S02]  /*0d20*/  LOP3.LUT R229, R229, 0x1c0, RZ, 0xc0, !PT ;  /* 0x000001c0e5e57812 */ /* 0x000fe400078ec0ff */
[----:B------:R-:W-:Y:S02]  /*0d30*/  LOP3.LUT R228, R228, 0x1c0, RZ, 0xc0, !PT ;  /* 0x000001c0e4e47812 */ /* 0x000fe400078ec0ff */
[----:B------:R-:W-:Y:S02]  /*0d40*/  SHF.R.U32.HI R233, RZ, 0x3, R229 ;  /* 0x00000003ffe97819 */ /* 0x000fe400000116e5 */
[----:B------:R-:W-:Y:S02]  /*0d50*/  SHF.R.U32.HI R232, RZ, 0x3, R228 ;  /* 0x00000003ffe87819 */ /* 0x000fe400000116e4 */
[----:B--2---:R-:W-:Y:S02]  /*0d60*/  R2UR UR5, R2 ;  /* 0x00000000020572ca */ /* 0x004fe400000e0000 */
[----:B------:R-:W-:-:S04]  /*0d70*/  LEA.HI R2, R3, R222, RZ, 0x4 ;  /* 0x000000de03027211 */ /* 0x000fc800078f20ff */
[----:B------:R-:W-:-:S05]  /*0d80*/  LOP3.LUT R3, R2, 0x3fffff0, RZ, 0xc0, !PT ;  /* 0x03fffff002037812 */ /* 0x000fca00078ec0ff */
[C---:B------:R-:W-:Y:S01]  /*0d90*/  IMAD.IADD R4, R222.reuse, 0x1, -R3 ;  /* 0x00000001de047824 */ /* 0x040fe200078e0a03 */
[----:B------:R-:W-:Y:S01]  /*0da0*/  SHF.R.S32.HI R3, RZ, 0x7, R0 ;  /* 0x00000007ff037819 */ /* 0x000fe20000011400 */
[----:B------:R-:W-:Y:S01]  /*0db0*/  IMAD.IADD R222, R222, 0x1, -R7 ;  /* 0x00000001dede7824 */ /* 0x000fe200078e0a07 */
[----:B------:R-:W-:Y:S01]  /*0dc0*/  LOP3.LUT R7, R5, 0xfffffc00, RZ, 0xc0, !PT ;  /* 0xfffffc0005077812 */ /* 0x000fe200078ec0ff */
[----:B------:R-:W-:Y:S01]  /*0dd0*/  ULOP3.LUT UR5, UR5, 0x1, URZ, 0xfc, !UPT ;  /* 0x0000000105057892 */ /* 0x000fe2000f8efc3f */
[----:B------:R-:W-:Y:S01]  /*0de0*/  SHF.R.S32.HI R5, RZ, 0x4, R2 ;  /* 0x00000004ff057819 */ /* 0x000fe20000011402 */
[----:B------:R-:W-:Y:S01]  /*0df0*/  IMAD.SHL.U32 R22, R222, 0x4, RZ ;  /* 0x00000004de167824 */ /* 0x000fe200078e00ff */
[----:B------:R-:W-:Y:S01]  /*0e00*/  LEA.HI R0, R0, R3, RZ, 0x1 ;  /* 0x0000000300007211 */ /* 0x000fe200078f08ff */
[----:B------:R-:W-:Y:S01]  /*0e10*/  IMAD R7, R4, 0x40, R7 ;  /* 0x0000004004077824 */ /* 0x000fe200078e0207 */
[----:B------:R-:W-:Y:S01]  /*0e20*/  LEA.HI R2, R2, R5, RZ, 0x1 ;  /* 0x0000000502027211 */ /* 0x000fe200078f08ff */
[----:B------:R-:W-:Y:S01]  /*0e30*/  VIADD R215, R22, 0x40 ;  /* 0x0000004016d77836 */ /* 0x000fe20000000000 */
[----:B------:R-:W-:Y:S01]  /*0e40*/  LOP3.LUT R0, R0, 0x3fffffe, RZ, 0xc0, !PT ;  /* 0x03fffffe00007812 */ /* 0x000fe200078ec0ff */
[----:B------:R-:W-:Y:S01]  /*0e50*/  IMAD.SHL.U32 R213, R222, 0x8, RZ ;  /* 0x00000008ded57824 */ /* 0x000fe200078e00ff */
[----:B------:R-:W-:Y:S01]  /*0e60*/  SHF.R.S32.HI R4, RZ, 0x2, R8 ;  /* 0x00000002ff047819 */ /* 0x000fe20000011408 */
[----:B------:R-:W-:Y:S01]  /*0e70*/  IMAD.IADD R212, R22, 0x1, R215 ;  /* 0x0000000116d47824 */ /* 0x000fe200078e02d7 */
[----:B------:R-:W-:Y:S01]  /*0e80*/  LOP3.LUT R2, R2, 0x1ffffffe, RZ, 0xc0, !PT ;  /* 0x1ffffffe02027812 */ /* 0x000fe200078ec0ff */
[----:B------:R-:W-:Y:S01]  /*0e90*/  IMAD.IADD R0, R3, 0x1, -R0 ;  /* 0x0000000103007824 */ /* 0x000fe200078e0a00 */
[----:B------:R-:W-:Y:S01]  /*0ea0*/  LEA.HI R11, R11, R4, RZ, 0x3 ;  /* 0x000000040b0b7211 */ /* 0x000fe200078f18ff */
[C---:B------:R-:W-:Y:S01]  /*0eb0*/  VIADD R216, R22.reuse, 0x20 ;  /* 0x0000002016d87836 */ /* 0x040fe20000000000 */
[----:B------:R-:W-:Y:S01]  /*0ec0*/  SHF.R.S32.HI R3, RZ, 0x1f, R212 ;  /* 0x0000001fff037819 */ /* 0x000fe200000114d4 */
[----:B------:R-:W-:Y:S01]  /*0ed0*/  IMAD.IADD R2, R5, 0x1, -R2 ;  /* 0x0000000105027824 */ /* 0x000fe200078e0a02 */
[----:B------:R-:W-:Y:S01]  /*0ee0*/  LOP3.LUT R11, R11, 0xfffffff8, RZ, 0xc0, !PT ;  /* 0xfffffff80b0b7812 */ /* 0x000fe200078ec0ff */
[----:B------:R-:W-:Y:S01]  /*0ef0*/  VIADD R217, R22, 0x60 ;  /* 0x0000006016d97836 */ /* 0x000fe20000000000 */
[CC--:B------:R-:W-:Y:S01]  /*0f00*/  LEA.HI R5, R3.reuse, R212.reuse, RZ, 0x3 ;  /* 0x000000d403057211 */ /* 0x0c0fe200078f18ff */
[----:B------:R-:W-:Y:S01]  /*0f10*/  IMAD R2, R2, 0x8, R7 ;  /* 0x0000000802027824 */ /* 0x000fe200078e0207 */
[----:B------:R-:W-:Y:S01]  /*0f20*/  LEA.HI R3, R3, R212, RZ, 0x6 ;  /* 0x000000d403037211 */ /* 0x000fe200078f30ff */
[----:B------:R-:W-:Y:S01]  /*0f30*/  IMAD.IADD R4, R4, 0x1, -R11 ;  /* 0x0000000104047824 */ /* 0x000fe200078e0a0b */
[----:B------:R-:W-:-:S02]  /*0f40*/  LOP3.LUT R5, R5, 0x38, RZ, 0xc0, !PT ;  /* 0x0000003805057812 */ /* 0x000fc400078ec0ff */
[----:B------:R0:W-:Y:S01]  /*0f50*/  STL [R1+0x98], R2 ;  /* 0x0000980201007387 */ /* 0x0001e20000100800 */
[----:B------:R-:W-:Y:S01]  /*0f60*/  IMAD.SHL.U32 R7, R3, 0x80, RZ ;  /* 0x0000008003077824 */ /* 0x000fe200078e00ff */
[----:B------:R-:W-:Y:S01]  /*0f70*/  LOP3.LUT R3, R8, 0x7ffffffc, RZ, 0xc0, !PT ;  /* 0x7ffffffc08037812 */ /* 0x000fe200078ec0ff */
[----:B------:R-:W-:Y:S01]  /*0f80*/  IMAD R9, R9, 0x10, R4 ;  /* 0x0000001009097824 */ /* 0x000fe200078e0204 */
[----:B------:R-:W-:Y:S02]  /*0f90*/  LOP3.LUT R4, R5, 0x1c0, R234, 0xf8, !PT ;  /* 0x000001c005047812 */ /* 0x000fe400078ef8ea */
[----:B------:R-:W-:Y:S01]  /*0fa0*/  LOP3.LUT R7, R7, 0xffffe000, RZ, 0xc0, !PT ;  /* 0xffffe00007077812 */ /* 0x000fe200078ec0ff */
[----:B------:R-:W-:Y:S01]  /*0fb0*/  IMAD.IADD R3, R6, 0x1, -R3 ;  /* 0x0000000106037824 */ /* 0x000fe200078e0a03 */
[----:B------:R-:W-:Y:S01]  /*0fc0*/  SHF.R.S32.HI R8, RZ, 0x1f, R218 ;  /* 0x0000001fff087819 */ /* 0x000fe200000114da */
[----:B------:R-:W-:Y:S01]  /*0fd0*/  IMAD R0, R0, 0x40, R9 ;  /* 0x0000004000007824 */ /* 0x000fe200078e0209 */
[----:B0-----:R-:W-:Y:S01]  /*0fe0*/  LOP3.LUT R2, R234, 0x1c0, RZ, 0xc0, !PT ;  /* 0x000001c0ea027812 */ /* 0x001fe200078ec0ff */
[----:B------:R-:W-:Y:S01]  /*0ff0*/  VIADD R6, R18, 0x60 ;  /* 0x0000006012067836 */ /* 0x000fe20000000000 */
[----:B------:R-:W-:Y:S01]  /*1000*/  STL [R1+0x68], R3 ;  /* 0x0000680301007387 */ /* 0x000fe20000100800 */
[----:B------:R-:W-:-:S02]  /*1010*/  SHF.R.S32.HI R5, RZ, 0x1f, R220 ;  /* 0x0000001fff057819 */ /* 0x000fc400000114dc */
[----:B------:R-:W-:Y:S01]  /*1020*/  SHF.R.U32.HI R235, RZ, 0x3, R2 ;  /* 0x00000003ffeb7819 */ /* 0x000fe20000011602 */
[----:B------:R0:W-:Y:S01]  /*1030*/  STL [R1+0x6c], R0 ;  /* 0x00006c0001007387 */ /* 0x0001e20000100800 */
[----:B------:R-:W-:Y:S02]  /*1040*/  LOP3.LUT R2, R2, 0x38, R213, 0xf8, !PT ;  /* 0x0000003802027812 */ /* 0x000fe400078ef8d5 */
[----:B------:R-:W-:Y:S01]  /*1050*/  LOP3.LUT R4, R4, R235, RZ, 0x3c, !PT ;  /* 0x000000eb04047212 */ /* 0x000fe200078e3cff */
[----:B------:R-:W-:Y:S01]  /*1060*/  STL [R1+0x84], RZ ;  /* 0x000084ff01007387 */ /* 0x000fe20000100800 */
[----:B------:R-:W-:Y:S02]  /*1070*/  LOP3.LUT R2, R236, R2, R235, 0xf6, !PT ;  /* 0x00000002ec027212 */ /* 0x000fe400078ef6eb */
[----:B------:R-:W-:Y:S02]  /*1080*/  IADD3 R4, R4, R7, R236 ;  /* 0x0000000704047210 */ /* 0x000fe40007ffe0ec */
[----:B------:R-:W-:Y:S01]  /*1090*/  SHF.R.S32.HI R7, RZ, 0x1f, R220 ;  /* 0x0000001fff077819 */ /* 0x000fe200000114dc */
[----:B0-----:R-:W-:Y:S01]  /*10a0*/  IMAD.U32 R0, RZ, RZ, UR5 ;  /* 0x00000005ff007e24 */ /* 0x001fe2000f8e00ff */
[----:B------:R-:W-:-:S02]  /*10b0*/  SHF.R.S32.HI R3, RZ, 0x1f, R218 ;  /* 0x0000001fff037819 */ /* 0x000fc400000114da */
[----:B------:R-:W-:Y:S02]  /*10c0*/  LEA.HI R5, R5, R220, RZ, 0x3 ;  /* 0x000000dc05057211 */ /* 0x000fe400078f18ff */
[----:B------:R0:W-:Y:S01]  /*10d0*/  STL [R1+0x60], R0 ;  /* 0x0000600001007387 */ /* 0x0001e20000100800 */
[----:B------:R-:W-:Y:S02]  /*10e0*/  LEA.HI R3, R3, R218, RZ, 0x3 ;  /* 0x000000da03037211 */ /* 0x000fe400078f18ff */
[----:B------:R-:W-:-:S03]  /*10f0*/  IMAD.SHL.U32 R5, R5, 0x40, RZ ;  /* 0x0000004005057824 */ /* 0x000fc600078e00ff */
[----:B------:R-:W-:Y:S02]  /*1100*/  IMAD.SHL.U32 R3, R3, 0x40, RZ ;  /* 0x0000004003037824 */ /* 0x000fe400078e00ff */
[----:B------:R-:W-:Y:S01]  /*1110*/  LOP3.LUT R231, R5, 0xfffffe00, RZ, 0xc0, !PT ;  /* 0xfffffe0005e77812 */ /* 0x000fe200078ec0ff */
[----:B0-----:R-:W-:Y:S02]  /*1120*/  IMAD.U32 R0, RZ, RZ, UR4 ;  /* 0x00000004ff007e24 */ /* 0x001fe4000f8e00ff */
[----:B------:R-:W-:-:S03]  /*1130*/  LOP3.LUT R230, R3, 0xfffffe00, RZ, 0xc0, !PT ;  /* 0xfffffe0003e67812 */ /* 0x000fc600078ec0ff */
[----:B------:R0:W-:Y:S04]  /*1140*/  STL [R1+0x80], R0 ;  /* 0x0000800001007387 */ /* 0x0001e80000100800 */
[----:B------:R1:W-:Y:S04]  /*1150*/  STL [R1+0x8c], R6 ;  /* 0x00008c0601007387 */ /* 0x0003e80000100800 */
[----:B------:R-:W-:Y:S01]  /*1160*/  STL [R1+0x74], R8 ;  /* 0x0000740801007387 */ /* 0x000fe20000100800 */
[----:B0-----:R-:W-:-:S03]  /*1170*/  SHF.R.S32.HI R0, RZ, 0x1f, R6 ;  /* 0x0000001fff007819 */ /* 0x001fc60000011406 */
[----:B------:R0:W-:Y:S01]  /*1180*/  STL [R1+0x70], R7 ;  /* 0x0000700701007387 */ /* 0x0001e20000100800 */
[----:B------:R-:W-:Y:S01]  /*1190*/  LEA.HI R0, R0, R6, RZ, 0x3 ;  /* 0x0000000600007211 */ /* 0x000fe200078f18ff */
[C---:B-1----:R-:W-:Y:S02]  /*11a0*/  VIADD R6, R213.reuse, 0xc0 ;  /* 0x000000c0d5067836 */ /* 0x042fe40000000000 */
[----:B------:R1:W-:Y:S02]  /*11b0*/  STL [R1+0x64], R2 ;  /* 0x0000640201007387 */ /* 0x0003e40000100800 */
[----:B------:R-:W-:Y:S02]  /*11c0*/  IMAD.SHL.U32 R0, R0, 0x40, RZ ;  /* 0x0000004000007824 */ /* 0x000fe400078e00ff */
[----:B0-----:R-:W-:-:S03]  /*11d0*/  VIADD R7, R213, 0x80 ;  /* 0x00000080d5077836 */ /* 0x001fc60000000000 */
[----:B-1----:R-:W-:Y:S02]  /*11e0*/  LOP3.LUT R2, R0, 0xfffffe00, RZ, 0xc0, !PT ;  /* 0xfffffe0000027812 */ /* 0x002fe400078ec0ff */
[----:B------:R-:W-:-:S05]  /*11f0*/  LEA R0, R4, UR4, 0x1 ;  /* 0x0000000404007c11 */ /* 0x000fca000f8e08ff */
[----:B------:R0:W-:Y:S04]  /*1200*/  STL [R1+0x94], R0 ;  /* 0x0000940001007387 */ /* 0x0001e80000100800 */
[----:B------:R0:W-:Y:S02]  /*1210*/  STL [R1+0x90], R2 ;  /* 0x0000900201007387 */ /* 0x0001e40000100800 */
.L_x_2575:
[----:B0-----:R-:W0:Y:S01]  /*1220*/  LDC.64 R2, c[0x0][0xc60] ;  /* 0x00031800ff027b82 */ /* 0x001e220000000a00 */
        /* <DEDUP_REMOVED lines=13> */
[C---:B------:R-:W-:Y:S02]  /*1300*/  IMAD.SHL.U32 R28, R8.reuse, 0x4, RZ ;  /* 0x00000004081c7824 */ /* 0x040fe400078e00ff */
[C---:B------:R-:W-:Y:S01]  /*1310*/  @P2 LEA R2, P3, R8.reuse, UR4, 0x2 ;  /* 0x0000000408022c11 */ /* 0x040fe2000f8610ff */
[----:B------:R0:W-:Y:S01]  /*1320*/  STL [R1+0x78], R8 ;  /* 0x0000780801007387 */ /* 0x0001e20000100800 */
[C-C-:B------:R-:W-:Y:S02]  /*1330*/  SHF.L.U64.HI R29, R8.reuse, 0x2, R0.reuse ;  /* 0x00000002081d7819 */ /* 0x140fe40000010200 */
[----:B------:R-:W-:Y:S01]  /*1340*/  @P2 LEA.HI.X R3, R8, UR5, R0, 0x2, P3 ;  /* 0x0000000508032c11 */ /* 0x000fe200098f1400 */
[----:B------:R-:W-:Y:S01]  /*1350*/  IMAD.MOV.U32 R0, RZ, RZ, RZ ;  /* 0x000000ffff007224 */ /* 0x000fe200078e00ff */
[C---:B------:R-:W-:Y:S01]  /*1360*/  IADD3 R6, P4, R28.reuse, UR8, RZ ;  /* 0x000000081c067c10 */ /* 0x040fe2000ff9e0ff */
[----:B------:R-:W-:Y:S01]  /*1370*/  ULDC UR4, c[0x0][0x288] ;  /* 0x0000a20000047ab9 */ /* 0x000fe20000000800 */
[----:B------:R0:W-:Y:S04]  /*1380*/  STL [R1+0x88], R225 ;  /* 0x000088e101007387 */ /* 0x0001e80000100800 */
[----:B------:R0:W5:Y:S01]  /*1390*/  @P2 LDG.E R0, desc[UR60][R2.64] ;  /* 0x0000003c02002981 */ /* 0x000162000c1e1900 */
[----:B------:R-:W-:Y:S01]  /*13a0*/  @P1 IADD3 R4, P2, R28, UR6, RZ ;  /* 0x000000061c041c10 */ /* 0x000fe2000ff5e0ff */
[----:B------:R-:W-:Y:S01]  /*13b0*/  IMAD.U32 R227, RZ, RZ, UR4 ;  /* 0x00000004ffe37e24 */ /* 0x000fe2000f8e00ff */
[C---:B------:R-:W-:Y:S01]  /*13c0*/  IADD3.X R7, R29.reuse, UR9, RZ, P4, !PT ;  /* 0x000000091d077c10 */ /* 0x040fe2000a7fe4ff */
[----:B------:R0:W-:Y:S01]  /*13d0*/  STL [R1+0x7c], R226 ;  /* 0x00007ce201007387 */ /* 0x0001e20000100800 */
[----:B------:R-:W-:Y:S01]  /*13e0*/  @P1 IADD3.X R5, R29, UR7, RZ, P2, !PT ;  /* 0x000000071d051c10 */ /* 0x000fe200097fe4ff */
[----:B------:R-:W-:Y:S01]  /*13f0*/  ULDC.64 UR4, c[0x0][0x3f8] ;  /* 0x0000fe0000047ab9 */ /* 0x000fe20000000a00 */
[----:B------:R-:W-:Y:S01]  /*1400*/  ULDC.64 UR6, c[0x0][0xa20] ;  /* 0x0002880000067ab9 */ /* 0x000fe20000000a00 */
[----:B------:R0:W5:Y:S01]  /*1410*/  @P0 LDG.E R26, desc[UR60][R6.64] ;  /* 0x0000003c061a0981 */ /* 0x000162000c1e1900 */
[----:B------:R-:W-:-:S03]  /*1420*/  ULDC UR8, c[0x0][0x2e0] ;  /* 0x0000b80000087ab9 */ /* 0x000fc60000000800 */
[----:B------:R0:W5:Y:S01]  /*1430*/  @P1 LDG.E R227, desc[UR60][R4.64] ;  /* 0x0000003c04e31981 */ /* 0x000162000c1e1900 */
[----:B------:R-:W-:Y:S01]  /*1440*/  UISETP.NE.U32.AND UP0, UPT, UR4, URZ, UPT ;  /* 0x0000003f0400728c */ /* 0x000fe2000bf05070 */
[----:B------:R-:W-:Y:S02]  /*1450*/  ISETP.NE.U32.AND P2, PT, RZ, UR6, PT ;  /* 0x00000006ff007c0c */ /* 0x000fe4000bf45070 */
[----:B------:R-:W-:Y:S01]  /*1460*/  ULDC UR4, c[0x0][0x404] ;  /* 0x0001010000047ab9 */ /* 0x000fe20000000800 */
[----:B------:R-:W-:-:S04]  /*1470*/  UISETP.NE.AND.EX UP0, UPT, UR5, URZ, UPT, UP0 ;  /* 0x0000003f0500728c */ /* 0x000fc8000bf05300 */
[----:B------:R-:W-:Y:S01]  /*1480*/  USEL UR4, UR4, 0x1, UP0 ;  /* 0x0000000104047887 */ /* 0x000fe20008000000 */
[----:B------:R-:W-:Y:S01]  /*1490*/  ISETP.NE.AND.EX P2, PT, RZ, UR7, PT, P2 ;  /* 0x00000007ff007c0c */ /* 0x000fe2000bf45320 */
[----:B------:R-:W-:Y:S02]  /*14a0*/  ULDC UR9, c[0x0][0x338] ;  /* 0x0000ce0000097ab9 */ /* 0x000fe40000000800 */
[----:B------:R-:W-:Y:S01]  /*14b0*/  UIMAD UR8, UR4, UR8, URZ ;  /* 0x00000008040872a4 */ /* 0x000fe2000f8e023f */
[----:B------:R-:W-:Y:S01]  /*14c0*/  IMAD.MOV.U32 R25, RZ, RZ, R8 ;  /* 0x000000ffff197224 */ /* 0x000fe200078e0008 */
[----:B0-----:R-:W-:Y:S10]  /*14d0*/  @P1 BRA `(.L_x_2296) ;  /* 0x0000000000241947 */ /* 0x001ff40003800000 */
[----:B------:R-:W-:Y:S02]  /*14e0*/  ULDC.64 UR4, c[0x0][0xa00] ;  /* 0x0002800000047ab9 */ /* 0x000fe40000000a00 */
[----:B------:R-:W-:-:S04]  /*14f0*/  ISETP.NE.U32.AND P1, PT, RZ, UR4, PT ;  /* 0x00000004ff007c0c */ /* 0x000fc8000bf25070 */
[----:B------:R-:W-:-:S13]  /*1500*/  ISETP.NE.AND.EX P1, PT, RZ, UR5, PT, P1 ;  /* 0x00000005ff007c0c */ /* 0x000fda000bf25310 */
[----:B------:R-:W-:Y:S05]  /*1510*/  @!P1 BRA `(.L_x_2296) ;  /* 0x0000000000149947 */ /* 0x000fea0003800000 */
[----:B------:R-:W0:Y:S02]  /*1520*/  LDC.64 R2, c[0x0][0xa00] ;  /* 0x00028000ff027b82 */ /* 0x000e240000000a00 */
[----:B0-----:R-:W-:-:S05]  /*1530*/  IMAD.WIDE R2, R25, 0x4, R2 ;  /* 0x0000000419027825 */ /* 0x001fca00078e0202 */
[----:B-----5:R-:W2:Y:S04]  /*1540*/  LDG.E R227, desc[UR60][R2.64] ;  /* 0x0000003c02e37981 */ /* 0x020ea8000c1e1900 */
[----:B------:R-:W2:Y:S02]  /*1550*/  LDG.E R4, desc[UR60][R2.64+0x4] ;  /* 0x0000043c02047981 */ /* 0x000ea4000c1e1900 */
[----:B--2---:R-:W-:-:S07]  /*1560*/  IMAD.IADD R227, R4, 0x1, -R227 ;  /* 0x0000000104e37824 */ /* 0x004fce00078e0ae3 */
.L_x_2296:
[----:B------:R-:W-:Y:S02]  /*1570*/  IMAD.U32 R2, RZ, RZ, UR9 ;  /* 0x00000009ff027e24 */ /* 0x000fe4000f8e00ff */
[----:B------:R-:W-:Y:S01]  /*1580*/  IMAD.U32 R27, RZ, RZ, UR8 ;  /* 0x00000008ff1b7e24 */ /* 0x000fe2000f8e00ff */
[----:B------:R-:W-:Y:S06]  /*1590*/  @!P2 BRA `(.L_x_2297) ;  /* 0x000000000010a947 */ /* 0x000fec0003800000 */
[----:B------:R-:W-:-:S04]  /*15a0*/  IADD3 R4, P0, R28, UR6, RZ ;  /* 0x000000061c047c10 */ /* 0x000fc8000ff1e0ff */
[----:B------:R-:W-:-:S05]  /*15b0*/  IADD3.X R5, R29, UR7, RZ, P0, !PT ;  /* 0x000000071d057c10 */ /* 0x000fca00087fe4ff */
[----:B------:R0:W5:Y:S01]  /*15c0*/  LDG.E R27, desc[UR60][R4.64] ;  /* 0x0000003c041b7981 */ /* 0x000162000c1e1900 */
[----:B------:R-:W-:Y:S05]  /*15d0*/  BRA `(.L_x_2298) ;  /* 0x0000000000107947 */ /* 0x000fea0003800000 */
.L_x_2297:
[----:B------:R-:W-:Y:S05]  /*15e0*/  @!P0 BRA `(.L_x_2298) ;  /* 0x00000000000c8947 */ /* 0x000fea0003800000 */
[----:B------:R-:W2:Y:S04]  /*15f0*/  LDG.E R4, desc[UR60][R6.64] ;  /* 0x0000003c06047981 */ /* 0x000ea8000c1e1900 */
[----:B------:R-:W2:Y:S02]  /*1600*/  LDG.E R27, desc[UR60][R6.64+0x4] ;  /* 0x0000043c061b7981 */ /* 0x000ea4000c1e1900 */
[----:B--2---:R-:W-:-:S07]  /*1610*/  IMAD.IADD R27, R27, 0x1, -R4 ;  /* 0x000000011b1b7824 */ /* 0x004fce00078e0a04 */
.L_x_2298:
[----:B------:R-:W-:Y:S02]  /*1620*/  ULDC.64 UR4, c[0x0][0xa10] ;  /* 0x0002840000047ab9 */ /* 0x000fe40000000a00 */
[----:B------:R-:W-:-:S04]  /*1630*/  ISETP.NE.U32.AND P0, PT, RZ, UR4, PT ;  /* 0x00000004ff007c0c */ /* 0x000fc8000bf05070 */
[----:B------:R-:W-:Y:S01]  /*1640*/  ISETP.NE.AND.EX P0, PT, RZ, UR5, PT, P0 ;  /* 0x00000005ff007c0c */ /* 0x000fe2000bf05300 */
[----:B------:R-:W-:-:S12]  /*1650*/  ULDC.64 UR4, c[0x0][0xa30] ;  /* 0x00028c0000047ab9 */ /* 0x000fd80000000a00 */
[----:B0-----:R-:W0:Y:S02]  /*1660*/  @P0 LDC.64 R4, c[0x0][0xa10] ;  /* 0x00028400ff040b82 */ /* 0x001e240000000a00 */
[----:B0-----:R-:W-:-:S05]  /*1670*/  @P0 IMAD.WIDE R4, R25, 0x4, R4 ;  /* 0x0000000419040825 */ /* 0x001fca00078e0204 */
[----:B------:R-:W2:Y:S04]  /*1680*/  @P0 LDG.E R3, desc[UR60][R4.64] ;  /* 0x0000003c04030981 */ /* 0x000ea8000c1e1900 */
[----:B------:R0:W2:Y:S01]  /*1690*/  @P0 LDG.E R8, desc[UR60][R4.64+0x4] ;  /* 0x0000043c04080981 */ /* 0x0000a2000c1e1900 */
[----:B------:R-:W-:Y:S01]  /*16a0*/  ISETP.NE.U32.AND P1, PT, RZ, UR4, PT ;  /* 0x00000004ff007c0c */ /* 0x000fe2000bf25070 */
[----:B-----5:R-:W-:-:S03]  /*16b0*/  IMAD.MOV.U32 R144, RZ, RZ, R27 ;  /* 0x000000ffff907224 */ /* 0x020fc600078e001b */
[----:B------:R-:W-:-:S13]  /*16c0*/  ISETP.NE.AND.EX P1, PT, RZ, UR5, PT, P1 ;  /* 0x00000005ff007c0c */ /* 0x000fda000bf25310 */
[----:B------:R-:W-:-:S04]  /*16d0*/  @P1 IADD3 R6, P2, R28, UR4, RZ ;  /* 0x000000041c061c10 */ /* 0x000fc8000ff5e0ff */
[----:B------:R-:W-:-:S05]  /*16e0*/  @P1 IADD3.X R7, R29, UR5, RZ, P2, !PT ;  /* 0x000000051d071c10 */ /* 0x000fca00097fe4ff */
[----:B------:R1:W5:Y:S01]  /*16f0*/  @P1 LDG.E R144, desc[UR60][R6.64] ;  /* 0x0000003c06901981 */ /* 0x000362000c1e1900 */
[----:B------:R-:W-:Y:S01]  /*1700*/  IMAD.IADD R9, R27, 0x1, -R0 ;  /* 0x000000011b097824 */ /* 0x000fe200078e0a00 */
[----:B0-----:R-:W-:Y:S02]  /*1710*/  LEA R4, R225, 0xcf, 0x7 ;  /* 0x000000cfe1047811 */ /* 0x001fe400078e38ff */
[----:B------:R-:W-:Y:S01]  /*1720*/  PLOP3.LUT P2, PT, PT, PT, PT, 0x80, 0x0 ;  /* 0x000000000000781c */ /* 0x000fe20003f4f070 */
[----:B------:R-:W-:-:S05]  /*1730*/  IMAD.MOV R124, RZ, RZ, -R9 ;  /* 0x000000ffff7c7224 */ /* 0x000fca00078e0a09 */
[----:B------:R-:W-:Y:S01]  /*1740*/  VIMNMX R124, RZ, R124, !PT ;  /* 0x0000007cff7c7248 */ /* 0x000fe20007fe0100 */
[----:B--2---:R-:W-:-:S04]  /*1750*/  @P0 IMAD.IADD R2, R8, 0x1, -R3 ;  /* 0x0000000108020824 */ /* 0x004fc800078e0a03 */
[----:B------:R-:W-:-:S04]  /*1760*/  IMAD.IADD R237, R9, 0x1, R2 ;  /* 0x0000000109ed7824 */ /* 0x000fc800078e0202 */
[C---:B------:R-:W-:Y:S01]  /*1770*/  VIADD R0, R237.reuse, 0x4f ;  /* 0x0000004fed007836 */ /* 0x040fe20000000000 */
[----:B------:R-:W-:-:S03]  /*1780*/  IADD3 R4, R237, R4, -R227 ;  /* 0x00000004ed047210 */ /* 0x000fc60007ffe8e3 */
[----:B------:R-:W-:-:S04]  /*1790*/  IMAD.HI R0, R0, 0x66666667, RZ ;  /* 0x6666666700007827 */ /* 0x000fc800078e02ff */
[----:B------:R-:W-:Y:S01]  /*17a0*/  IMAD.HI R4, R4, 0x66666667, RZ ;  /* 0x6666666704047827 */ /* 0x000fe200078e02ff */
[----:B------:R-:W-:-:S04]  /*17b0*/  SHF.R.U32.HI R3, RZ, 0x1f, R0 ;  /* 0x0000001fff037819 */ /* 0x000fc80000011600 */
[----:B------:R-:W-:Y:S02]  /*17c0*/  SHF.R.U32.HI R5, RZ, 0x1f, R4 ;  /* 0x0000001fff057819 */ /* 0x000fe40000011604 */
[----:B------:R-:W-:Y:S02]  /*17d0*/  LEA.HI.SX32 R3, R0, R3, 0x1b ;  /* 0x0000000300037211 */ /* 0x000fe400078fdaff */
[----:B------:R-:W-:-:S04]  /*17e0*/  LEA.HI.SX32 R4, R4, R5, 0x1b ;  /* 0x0000000504047211 */ /* 0x000fc800078fdaff */
[----:B------:R-:W-:-:S05]  /*17f0*/  VIMNMX R177, R3, R4, PT ;  /* 0x0000000403b17248 */ /* 0x000fca0003fe0100 */
        /* <DEDUP_REMOVED lines=11> */
[----:B-1----:R-:W-:Y:S05]  /*18b0*/  @!P0 BRA `(.L_x_2299) ;  /* 0x0000009400548947 */ /* 0x002fea0003800000 */
        /* <DEDUP_REMOVED lines=20> */
.L_x_2301:
[----:B------:R-:W-:Y:S05]  /*1a00*/  BSYNC B6 ;  /* 0x0000000000067941 */ /* 0x000fea0003800000 */
.L_x_2300:
        /* <DEDUP_REMOVED lines=20> */
.L_x_2303:
[----:B------:R-:W-:Y:S05]  /*1b50*/  BSYNC B6 ;  /* 0x0000000000067941 */ /* 0x000fea0003800000 */
.L_x_2302:
[----:B------:R-:W-:Y:S01]  /*1b60*/  ULDC.64 UR4, c[0x0][0x9f8] ;  /* 0x00027e0000047ab9 */ /* 0x000fe20000000a00 */
[----:B------:R-:W0:Y:S01]  /*1b70*/  LDC R0, c[0x0][0x428] ;  /* 0x00010a00ff007b82 */ /* 0x000e220000000800 */
[----:B------:R-:W-:-:S07]  /*1b80*/  ISETP.NE.U32.AND P0, PT, RZ, UR4, PT ;  /* 0x00000004ff007c0c */ /* 0x000fce000bf05070 */
[----:B------:R-:W1:Y:S01]  /*1b90*/  LDC.64 R98, c[0x0][0x2f0] ;  /* 0x0000bc00ff627b82 */ /* 0x000e620000000a00 */
[----:B------:R-:W-:Y:S01]  /*1ba0*/  ISETP.NE.AND.EX P0, PT, RZ, UR5, PT, P0 ;  /* 0x00000005ff007c0c */ /* 0x000fe2000bf05300 */
[----:B------:R-:W-:Y:S01]  /*1bb0*/  IMAD.IADD R113, R26, 0x1, R27 ;  /* 0x000000011a717824 */ /* 0x000fe200078e021b */
[----:B------:R-:W-:Y:S01]  /*1bc0*/  ULDC UR8, c[0x0][0x2e4] ;  /* 0x0000b90000087ab9 */ /* 0x000fe20000000800 */
[----:B------:R-:W-:Y:S01]  /*1bd0*/  VIADD R20, R213, 0x80 ;  /* 0x00000080d5147836 */ /* 0x000fe20000000000 */
[----:B------:R-:W-:-:S03]  /*1be0*/  ULDC.64 UR6, c[0x0][0x320] ;  /* 0x0000c80000067ab9 */ /* 0x000fc60000000a00 */
[----:B------:R-:W2:Y:S06]  /*1bf0*/  LDC.64 R104, c[0x0][0x3e8] ;  /* 0x0000fa00ff687b82 */ /* 0x000eac0000000a00 */
[----:B------:R-:W-:Y:S02]  /*1c00*/  @P0 IADD3 R4, P1, R28, UR4, RZ ;  /* 0x000000041c040c10 */ /* 0x000fe4000ff3e0ff */
[----:B------:R-:W3:Y:S02]  /*1c10*/  LDC.64 R110, c[0x0][0x3d8] ;  /* 0x0000f600ff6e7b82 */ /* 0x000ee40000000a00 */
[----:B------:R-:W-:Y:S01]  /*1c20*/  @P0 IADD3.X R5, R29, UR5, RZ, P1, !PT ;  /* 0x000000051d050c10 */ /* 0x000fe20008ffe4ff */
[----:B------:R-:W-:-:S04]  /*1c30*/  ULDC.64 UR4, c[0x0][0x2f8] ;  /* 0x0000be0000047ab9 */ /* 0x000fc80000000a00 */
[----:B------:R4:W3:Y:S01]  /*1c40*/  @P0 LDG.E R25, desc[UR60][R4.64] ;  /* 0x0000003c04190981 */ /* 0x0008e2000c1e1900 */
[----:B0-----:R-:W-:Y:S01]  /*1c50*/  ISETP.NE.AND P0, PT, R0, 0x1, PT ;  /* 0x000000010000780c */ /* 0x001fe20003f05270 */
[----:B------:R-:W0:Y:S01]  /*1c60*/  LDC R117, c[0x0][0x3d4] ;  /* 0x0000f500ff757b82 */ /* 0x000e220000000800 */
[----:B------:R-:W-:Y:S01]  /*1c70*/  SHF.R.S32.HI R21, RZ, 0x1f, R113 ;  /* 0x0000001fff157819 */ /* 0x000fe20000011471 */
[----:B------:R-:W0:Y:S01]  /*1c80*/  S2R R147, SR_TID.X ;  /* 0x0000000000937919 */ /* 0x000e220000002100 */
[----:B------:R-:W-:Y:S01]  /*1c90*/  ISETP.GE.AND P1, PT, R212, UR8, PT ;  /* 0x00000008d4007c0c */ /* 0x000fe2000bf26270 */
[----:B------:R-:W-:Y:S01]  /*1ca0*/  VIADD R12, R213, 0xc0 ;  /* 0x000000c0d50c7836 */ /* 0x000fe20000000000 */
[----:B------:R-:W-:Y:S01]  /*1cb0*/  SHF.R.S32.HI R23, RZ, 0x1f, R22 ;  /* 0x0000001fff177819 */ /* 0x000fe20000011416 */
[-C--:B-1----:R-:W-:Y:S01]  /*1cc0*/  IMAD R6, R21, R98.reuse, RZ ;  /* 0x0000006215067224 */ /* 0x082fe200078e02ff */
[----:B------:R-:W-:Y:S01]  /*1cd0*/  IADD3 R112, P3, R18, R113, RZ ;  /* 0x0000007112707210 */ /* 0x000fe20007f7e0ff */
[----:B----4-:R-:W-:Y:S01]  /*1ce0*/  IMAD.WIDE.U32 R4, R113, R98, RZ ;  /* 0x0000006271047225 */ /* 0x010fe200078e00ff */
[----:B------:R-:W-:-:S02]  /*1cf0*/  ISETP.GE.AND P2, PT, R12, UR8, PT ;  /* 0x000000080c007c0c */ /* 0x000fc4000bf46270 */
[----:B------:R-:W-:Y:S01]  /*1d00*/  SHF.L.U64.HI R128, R98, 0x5, R99 ;  /* 0x0000000562807819 */ /* 0x000fe20000010263 */
[----:B------:R-:W1:Y:S01]  /*1d10*/  @P0 LDC R3, c[0x0][0x42c] ;  /* 0x00010b00ff030b82 */ /* 0x000e620000000800 */
[----:B--2---:R-:W-:Y:S01]  /*1d20*/  IMAD.WIDE.U32 R100, R18, R104, R22 ;  /* 0x0000006812647225 */ /* 0x004fe200078e0016 */
[----:B------:R-:W-:Y:S02]  /*1d30*/  SHF.L.U64.HI R130, R98, 0x6, R99 ;  /* 0x0000000662827819 */ /* 0x000fe40000010263 */
[----:B---3--:R-:W-:Y:S01]  /*1d40*/  SHF.L.U64.HI R30, R110, 0x5, R111 ;  /* 0x000000056e1e7819 */ /* 0x008fe2000001026f */
[----:B------:R-:W-:Y:S01]  /*1d50*/  IMAD.WIDE.U32 R106, R18, R110, R22 ;  /* 0x0000006e126a7225 */ /* 0x000fe200078e0016 */
[C---:B------:R-:W-:Y:S02]  /*1d60*/  SHF.L.U64.HI R29, R110.reuse, 0x6, R111 ;  /* 0x000000066e1d7819 */ /* 0x040fe4000001026f */
[----:B------:R-:W2:Y:S01]  /*1d70*/  @P0 LDC R7, c[0x0][0x430] ;  /* 0x00010c00ff070b82 */ /* 0x000ea20000000800 */
[----:B------:R-:W-:Y:S01]  /*1d80*/  IMAD.SHL.U32 R28, R110, 0x20, RZ ;  /* 0x000000206e1c7824 */ /* 0x000fe200078e00ff */
[--C-:B------:R-:W-:Y:S01]  /*1d90*/  SHF.L.U64.HI R34, R104, 0x5, R105.reuse ;  /* 0x0000000568227819 */ /* 0x100fe20000010269 */
[----:B------:R-:W-:Y:S01]  /*1da0*/  IMAD.SHL.U32 R27, R110, 0x40, RZ ;  /* 0x000000406e1b7824 */ /* 0x000fe200078e00ff */
[----:B------:R-:W-:Y:S01]  /*1db0*/  SHF.L.U64.HI R33, R104, 0x6, R105 ;  /* 0x0000000668217819 */ /* 0x000fe20000010269 */
[----:B------:R-:W-:-:S02]  /*1dc0*/  IMAD R125, R99, 0x50, RZ ;  /* 0x00000050637d7824 */ /* 0x000fc400078e02ff */
[C---:B------:R-:W-:Y:S02]  /*1dd0*/  IMAD.SHL.U32 R129, R98.reuse, 0x20, RZ ;  /* 0x0000002062817824 */ /* 0x040fe400078e00ff */
[----:B------:R-:W-:Y:S02]  /*1de0*/  IMAD.SHL.U32 R131, R98, 0x40, RZ ;  /* 0x0000004062837824 */ /* 0x000fe400078e00ff */
[----:B------:R-:W-:Y:S02]  /*1df0*/  IMAD R127, R105, 0x50, RZ ;  /* 0x00000050697f7824 */ /* 0x000fe400078e02ff */
[C---:B------:R-:W-:Y:S01]  /*1e00*/  IMAD.SHL.U32 R32, R104.reuse, 0x20, RZ ;  /* 0x0000002068207824 */ /* 0x040fe200078e00ff */
[----:B0-----:R-:W-:Y:S01]  /*1e10*/  LEA.HI R147, R147, 0x8, RZ, 0x19 ;  /* 0x0000000893937811 */ /* 0x001fe200078fc8ff */
[----:B------:R-:W-:Y:S02]  /*1e20*/  IMAD.SHL.U32 R31, R104, 0x40, RZ ;  /* 0x00000040681f7824 */ /* 0x000fe400078e00ff */
[----:B-1----:R-:W-:-:S04]  /*1e30*/  @P0 IMAD.HI.U32 R0, R226, R3, RZ ;  /* 0x00000003e2000227 */ /* 0x002fc800078e00ff */
[----:B------:R-:W-:Y:S02]  /*1e40*/  IMAD R3, R113, R99, R6 ;  /* 0x0000006371037224 */ /* 0x000fe400078e0206 */
[----:B------:R-:W-:Y:S01]  /*1e50*/  IMAD.X R113, R19, 0x1, R21, P3 ;  /* 0x0000000113717824 */ /* 0x000fe200018e0615 */
[----:B--2---:R-:W-:Y:S01]  /*1e60*/  @P0 SHF.R.U32.HI R226, RZ, R7, R0 ;  /* 0x00000007ffe20219 */ /* 0x004fe20000011600 */
[----:B------:R-:W-:Y:S01]  /*1e70*/  IMAD.IADD R5, R5, 0x1, R3 ;  /* 0x0000000105057824 */ /* 0x000fe200078e0203 */
[----:B------:R-:W-:Y:S02]  /*1e80*/  SEL R3, RZ, 0xffffffff, P1 ;  /* 0xffffffffff037807 */ /* 0x000fe40000800000 */
[----:B------:R-:W-:Y:S01]  /*1e90*/  SHF.R.S32.HI R6, RZ, 0x1f, R226 ;  /* 0x0000001fff067819 */ /* 0x000fe200000114e2 */
[----:B------:R-:W-:Y:S01]  /*1ea0*/  IMAD.WIDE.U32 R4, R226, UR4, R4 ;  /* 0x00000004e2047c25 */ /* 0x000fe2000f8e0004 */
[----:B------:R-:W-:Y:S02]  /*1eb0*/  ISETP.GE.AND P0, PT, R213, UR8, PT ;  /* 0x00000008d5007c0c */ /* 0x000fe4000bf06270 */
[----:B------:R-:W-:Y:S01]  /*1ec0*/  ISETP.GE.AND P1, PT, R212, R117, PT ;  /* 0x00000075d400720c */ /* 0x000fe20003f26270 */
        /* <DEDUP_REMOVED lines=12> */
[C---:B------:R-:W-:Y:S01]  /*1f90*/  IMAD R6, R19.reuse, R104, RZ ;  /* 0x0000006813067224 */ /* 0x040fe200078e02ff */
        /* <DEDUP_REMOVED lines=12> */
[----:B------:R-:W-:-:S04]  /*2060*/  IMAD.WIDE.U32 R102, R18, R104, R4 ;  /* 0x0000006812667225 */ /* 0x000fc800078e0004 */
[----:B------:R-:W-:Y:S01]  /*2070*/  IMAD.WIDE.U32 R108, R18, R110, R4 ;  /* 0x0000006e126c7225 */ /* 0x000fe200078e0004 */
[----:B------:R-:W-:-:S03]  /*2080*/  SEL R5, R117, RZ, P1 ;  /* 0x000000ff75057207 */ /* 0x000fc60000800000 */
[----:B------:R-:W-:Y:S02]  /*2090*/  IMAD.IADD R9, R9, 0x1, R15 ;  /* 0x0000000109097824 */ /* 0x000fe400078e020f */
        /* <DEDUP_REMOVED lines=11> */
[----:B------:R-:W-:Y:S01]  /*2150*/  IADD3 R36, P0, R38, R6, RZ ;  /* 0x0000000626247210 */ /* 0x000fe20007f1e0ff */
[----:B------:R-:W-:Y:S02]  /*2160*/  IMAD.IADD R6, R212, 0x1, R5 ;  /* 0x00000001d4067824 */ /* 0x000fe400078e0205 */
        /* <DEDUP_REMOVED lines=17> */
[----:B------:R-:W-:-:S03]  /*2280*/  SHF.R.S32.HI R5, RZ, 0x1f, R0 ;  /* 0x0000001fff057819 */ /* 0x000fc60000011400 */
[----:B------:R-:W-:Y:S01]  /*2290*/  IMAD.WIDE.U32 R108, R144, R110, R108 ;  /* 0x0000006e906c7225 */ /* 0x000fe200078e006c */
[CC--:B------:R-:W-:Y:S02]  /*22a0*/  LEA.HI R4, R5.reuse, R0.reuse, RZ, 0x6 ;  /* 0x0000000005047211 */ /* 0x0c0fe400078f30ff */
[----:B------:R-:W-:Y:S02]  /*22b0*/  LEA.HI R5, R5, R0, RZ, 0x3 ;  /* 0x0000000005057211 */ /* 0x000fe400078f18ff */
[CC--:B------:R-:W-:Y:S02]  /*22c0*/  LEA.HI R0, R7.reuse, R6.reuse, RZ, 0x6 ;  /* 0x0000000607007211 */ /* 0x0c0fe400078f30ff */
[----:B------:R-:W-:Y:S02]  /*22d0*/  LEA.HI R6, R7, R6, RZ, 0x3 ;  /* 0x0000000607067211 */ /* 0x000fe400078f18ff */
[----:B------:R-:W-:Y:S02]  /*22e0*/  SHF.R.S32.HI R13, RZ, 0x6, R0 ;  /* 0x00000006ff0d7819 */ /* 0x000fe40000011400 */
[----:B------:R-:W-:-:S02]  /*22f0*/  LOP3.LUT R0, R229, 0x38, R6, 0xf8, !PT ;  /* 0x00000038e5007812 */ /* 0x000fc400078ef806 */
[----:B------:R-:W-:Y:S01]  /*2300*/  SHF.R.S32.HI R9, RZ, 0x6, R4 ;  /* 0x00000006ff097819 */ /* 0x000fe20000011404 */
[----:B------:R-:W-:Y:S01]  /*2310*/  IMAD R140, R13, 0x1400, R230 ;  /* 0x000014000d8c7824 */ /* 0x000fe200078e02e6 */
[--C-:B------:R-:W-:Y:S01]  /*2320*/  LOP3.LUT R4, R229, 0x38, R5.reuse, 0xf8, !PT ;  /* 0x00000038e5047812 */ /* 0x100fe200078ef805 */
[----:B------:R-:W-:Y:S01]  /*2330*/  IMAD R142, R13, 0x1400, R236 ;  /* 0x000014000d8e7824 */ /* 0x000fe200078e02ec */
[-C--:B------:R-:W-:Y:S01]  /*2340*/  LOP3.LUT R11, R0, R233.reuse, RZ, 0x3c, !PT ;  /* 0x000000e9000b7212 */ /* 0x080fe200078e3cff */
[C---:B------:R-:W-:Y:S01]  /*2350*/  IMAD R141, R9.reuse, 0x1400, R230 ;  /* 0x00001400098d7824 */ /* 0x040fe200078e02e6 */
[----:B------:R-:W-:Y:S01]  /*2360*/  LOP3.LUT R7, R228, 0x38, R5, 0xf8, !PT ;  /* 0x00000038e4077812 */ /* 0x000fe200078ef805 */
[C---:B------:R-:W-:Y:S01]  /*2370*/  IMAD R143, R9.reuse, 0x1400, R236 ;  /* 0x00001400098f7824 */ /* 0x040fe200078e02ec */
[----:B------:R-:W-:Y:S01]  /*2380*/  LOP3.LUT R4, R4, R233, RZ, 0x3c, !PT ;  /* 0x000000e904047212 */ /* 0x000fe200078e3cff */
[----:B------:R-:W-:Y:S01]  /*2390*/  IMAD.IADD R140, R140, 0x1, R11 ;  /* 0x000000018c8c7824 */ /* 0x000fe200078e020b */
[----:B------:R-:W-:Y:S01]  /*23a0*/  LOP3.LUT R11, R6, 0x38, RZ, 0xc0, !PT ;  /* 0x00000038060b7812 */ /* 0x000fe200078ec0ff */
[--C-:B------:R-:W-:Y:S01]  /*23b0*/  IMAD R133, R9, 0x1400, R231.reuse ;  /* 0x0000140009857824 */ /* 0x100fe200078e02e7 */
[----:B------:R-:W-:Y:S01]  /*23c0*/  LOP3.LUT R8, R7, R232, RZ, 0x3c, !PT ;  /* 0x000000e807087212 */ /* 0x000fe200078e3cff */
[----:B------:R-:W-:Y:S01]  /*23d0*/  IMAD.IADD R141, R141, 0x1, R4 ;  /* 0x000000018d8d7824 */ /* 0x000fe200078e0204 */
[----:B------:R-:W-:Y:S01]  /*23e0*/  LOP3.LUT R7, R5, 0x38, RZ, 0xc0, !PT ;  /* 0x0000003805077812 */ /* 0x000fe200078ec0ff */
[----:B------:R-:W-:Y:S01]  /*23f0*/  IMAD R132, R13, 0x1400, R231 ;  /* 0x000014000d847824 */ /* 0x000fe200078e02e7 */
[----:B------:R-:W-:Y:S01]  /*2400*/  LOP3.LUT R4, R11, 0x1c0, R234, 0xf8, !PT ;  /* 0x000001c00b047812 */ /* 0x000fe200078ef8ea */
[----:B------:R-:W-:Y:S01]  /*2410*/  IMAD.IADD R133, R133, 0x1, R8 ;  /* 0x0000000185857824 */ /* 0x000fe200078e0208 */
[----:B------:R-:W-:-:S02]  /*2420*/  LOP3.LUT R0, R7, 0x1c0, R234, 0xf8, !PT ;  /* 0x000001c007007812 */ /* 0x000fc400078ef8ea */
[-C--:B------:R-:W-:Y:S02]  /*2430*/  LOP3.LUT R7, R4, R235.reuse, RZ, 0x3c, !PT ;  /* 0x000000eb04077212 */ /* 0x080fe400078e3cff */
[----:B------:R-:W-:Y:S02]  /*2440*/  LOP3.LUT R0, R0, R235, RZ, 0x3c, !PT ;  /* 0x000000eb00007212 */ /* 0x000fe400078e3cff */
[----:B------:R-:W-:Y:S01]  /*2450*/  LOP3.LUT R15, R228, 0x38, R6, 0xf8, !PT ;  /* 0x00000038e40f7812 */ /* 0x000fe200078ef806 */
[----:B------:R-:W-:Y:S01]  /*2460*/  IMAD.IADD R142, R142, 0x1, R7 ;  /* 0x000000018e8e7824 */ /* 0x000fe200078e0207 */
[----:B------:R-:W-:Y:S02]  /*2470*/  SHF.R.S32.HI R7, RZ, 0x1f, R144 ;  /* 0x0000001fff077819 */ /* 0x000fe40000011490 */
[----:B------:R-:W-:Y:S02]  /*2480*/  IADD3 R143, R143, R0, RZ ;  /* 0x000000008f8f7210 */ /* 0x000fe40007ffe0ff */
[----:B------:R-:W-:Y:S01]  /*2490*/  LOP3.LUT R15, R15, R232, RZ, 0x3c, !PT ;  /* 0x000000e80f0f7212 */ /* 0x000fe200078e3cff */
[----:B------:R-:W-:Y:S01]  /*24a0*/  IMAD R0, R7, R104, RZ ;  /* 0x0000006807007224 */ /* 0x000fe200078e02ff */
[----:B------:R-:W-:-:S02]  /*24b0*/  LOP3.LUT R13, R5, 0xfffffff8, RZ, 0xc0, !PT ;  /* 0xfffffff8050d7812 */ /* 0x000fc400078ec0ff */
[----:B------:R-:W-:Y:S01]  /*24c0*/  LOP3.LUT R11, R6, 0xfffffff8, RZ, 0xc0, !PT ;  /* 0xfffffff8060b7812 */ /* 0x000fe200078ec0ff */
[----:B------:R-:W-:Y:S01]  /*24d0*/  IMAD R9, R144, R105, R0 ;  /* 0x0000006990097224 */ /* 0x000fe200078e0200 */
[----:B------:R-:W-:Y:S01]  /*24e0*/  SHF.R.S32.HI R14, RZ, 0x3, R5 ;  /* 0x00000003ff0e7819 */ /* 0x000fe20000011405 */
[----:B------:R-:W-:Y:S01]  /*24f0*/  IMAD R0, R7, R110, RZ ;  /* 0x0000006e07007224 */ /* 0x000fe200078e02ff */
[----:B------:R-:W-:Y:S01]  /*2500*/  SHF.R.S32.HI R12, RZ, 0x3, R6 ;  /* 0x00000003ff0c7819 */ /* 0x000fe20000011406 */
[----:B------:R-:W-:Y:S01]  /*2510*/  IMAD.IADD R132, R132, 0x1, R15 ;  /* 0x0000000184847824 */ /* 0x000fe200078e020f */
[----:B------:R-:W-:Y:S01]  /*2520*/  SHF.R.S32.HI R6, RZ, 0x1f, R11 ;  /* 0x0000001fff067819 */ /* 0x000fe2000001140b */
[----:B------:R-:W-:Y:S01]  /*2530*/  IMAD R15, R144, R111, R0 ;  /* 0x0000006f900f7224 */ /* 0x000fe200078e0200 */
[----:B------:R-:W-:Y:S01]  /*2540*/  SEL R0, RZ, 0x8, P2 ;  /* 0x00000008ff007807 */ /* 0x000fe20001000000 */
[----:B------:R-:W-:Y:S02]  /*2550*/  IMAD R7, R111, 0x50, RZ ;  /* 0x000000506f077824 */ /* 0x000fe400078e02ff */
[----:B------:R-:W-:Y:S01]  /*2560*/  IMAD.WIDE.U32 R110, R110, 0x50, RZ ;  /* 0x000000506e6e7825 */ /* 0x000fe200078e00ff */
[----:B------:R-:W-:-:S03]  /*2570*/  LOP3.LUT R0, R3, R0, RZ, 0xfc, !PT ;  /* 0x0000000003007212 */ /* 0x000fc600078efcff */
[----:B------:R-:W-:Y:S01]  /*2580*/  IMAD.WIDE.U32 R104, R104, 0x50, RZ ;  /* 0x0000005068687825 */ /* 0x000fe200078e00ff */
[C---:B------:R-:W-:Y:S02]  /*2590*/  LOP3.LUT R10, R0.reuse, 0x2, RZ, 0xc0, !PT ;  /* 0x00000002000a7812 */ /* 0x040fe400078ec0ff */
[C---:B------:R-:W-:Y:S01]  /*25a0*/  LOP3.LUT R8, R0.reuse, 0x8, RZ, 0xc0, !PT ;  /* 0x0000000800087812 */ /* 0x040fe200078ec0ff */
[----:B------:R-:W-:Y:S01]  /*25b0*/  IMAD.IADD R126, R111, 0x1, R7 ;  /* 0x000000016f7e7824 */ /* 0x000fe200078e0207 */
[----:B------:R-:W-:Y:S01]  /*25c0*/  SHF.R.S32.HI R7, RZ, 0x1f, R13 ;  /* 0x0000001fff077819 */ /* 0x000fe2000001140d */
[----:B------:R-:W-:Y:S02]  /*25d0*/  IMAD.IADD R25, R101, 0x1, R9 ;  /* 0x0000000165197824 */ /* 0x000fe400078e0209 */
[----:B------:R-:W-:Y:S01]  /*25e0*/  IMAD.IADD R21, R9, 0x1, R103 ;  /* 0x0000000109157824 */ /* 0x000fe200078e0267 */
[----:B------:R-:W-:Y:S01]  /*25f0*/  LOP3.LUT R9, R0, 0x4, RZ, 0xc0, !PT ;  /* 0x0000000400097812 */ /* 0x000fe200078ec0ff */
[----:B------:R-:W-:-:S02]  /*2600*/  IMAD.IADD R20, R107, 0x1, R15 ;  /* 0x000000016b147824 */ /* 0x000fc400078e020f */
[----:B------:R-:W-:Y:S02]  /*2610*/  IMAD.IADD R127, R105, 0x1, R127 ;  /* 0x00000001697f7824 */ /* 0x000fe400078e027f */
[----:B------:R-:W-:Y:S02]  /*2620*/  IMAD.IADD R15, R15, 0x1, R109 ;  /* 0x000000010f0f7824 */ /* 0x000fe400078e026d */
[----:B------:R-:W-:-:S07]  /*2630*/  IMAD.IADD R5, R97, 0x1, R41 ;  /* 0x0000000161057824 */ /* 0x000fce00078e0229 */
.L_x_2411:
[----:B--23--:R-:W2:Y:S01]  /*2640*/  LDL R43, [R1+0x64] ;  /* 0x00006400012b7983 */ /* 0x00cea20000100800 */
[----:B------:R-:W0:Y:S01]  /*2650*/  LDC.64 R118, c[0x0][0x2d8] ;  /* 0x0000b600ff767b82 */ /* 0x000e220000000a00 */
[----:B------:R-:W-:Y:S01]  /*2660*/  VIADD R45, R24, 0xffffffff ;  /* 0xffffffff182d7836 */ /* 0x000fe20000000000 */
[----:B------:R-:W-:Y:S05]  /*2670*/  YIELD ;  /* 0x0000000000007946 */ /* 0x000fea0003800000 */
[----:B------:R-:W-:Y:S01]  /*2680*/  SHF.R.S32.HI R42, RZ, 0x1f, R45 ;  /* 0x0000001fff2a7819 */ /* 0x000fe2000001142d */
[----:B------:R-:W1:Y:S01]  /*2690*/  LDC R116, c[0x0][0x3d4] ;  /* 0x0000f500ff747b82 */ /* 0x000e620000000800 */
[-C--:B------:R-:W-:Y:S01]  /*26a0*/  IMAD R3, R125, R45.reuse, RZ ;  /* 0x0000002d7d037224 */ /* 0x080fe200078e02ff */
[----:B------:R-:W-:Y:S01]  /*26b0*/  BSSY B0, `(.L_x_2304) ;  /* 0x00007db000007945 */ /* 0x000fe20003800000 */
[----:B------:R-:W-:-:S04]  /*26c0*/  IMAD.WIDE.U32 R122, R98, R45, RZ ;  /* 0x0000002d627a7225 */ /* 0x000fc800078e00ff */
[----:B------:R-:W-:Y:S01]  /*26d0*/  IMAD R3, R42, R98, R3 ;  /* 0x000000622a037224 */ /* 0x000fe200078e0203 */
[CC--:B------:R-:W-:Y:S02]  /*26e0*/  IADD3 R40, P2, R36.reuse, R122.reuse, RZ ;  /* 0x0000007a24287210 */ /* 0x0c0fe40007f5e0ff */
[CC--:B------:R-:W-:Y:S01]  /*26f0*/  IADD3 R0, P3, P4, R36.reuse, R122.reuse, R131 ;  /* 0x0000007a24007210 */ /* 0x0c0fe20007c7e083 */
[----:B------:R-:W-:Y:S01]  /*2700*/  IMAD.IADD R92, R123, 0x1, R3 ;  /* 0x000000017b5c7824 */ /* 0x000fe200078e0203 */
[----:B------:R-:W-:-:S03]  /*2710*/  IADD3 R4, P5, P6, R36, R122, R129 ;  /* 0x0000007a24047210 */ /* 0x000fc60007ebe081 */
[----:B------:R-:W-:Y:S01]  /*2720*/  IMAD.X R41, R92, 0x1, R35, P2 ;  /* 0x000000015c297824 */ /* 0x000fe200010e0623 */
[C---:B0-----:R-:W-:Y:S02]  /*2730*/  LEA R52, P2, R0.reuse, R118, 0x1 ;  /* 0x0000007600347211 */ /* 0x041fe400078408ff */
[CC--:B------:R-:W-:Y:S02]  /*2740*/  IADD3.X R3, R35.reuse, R92.reuse, R130, P3, P4 ;  /* 0x0000005c23037210 */ /* 0x0c0fe40001fe8482 */
[----:B------:R-:W-:Y:S02]  /*2750*/  IADD3.X R24, R35, R92, R128, P5, P6 ;  /* 0x0000005c23187210 */ /* 0x000fe40002fec480 */
[----:B------:R-:W-:Y:S02]  /*2760*/  LEA.HI.X R53, R0, R119, R3, 0x1, P2 ;  /* 0x0000007700357211 */ /* 0x000fe400010f0c03 */
[----:B-1----:R-:W-:Y:S02]  /*2770*/  ISETP.GE.AND P2, PT, R116, 0x1, PT ;  /* 0x000000017400780c */ /* 0x002fe40003f46270 */
[----:B------:R-:W-:-:S02]  /*2780*/  LEA R54, P5, R4, R118, 0x1 ;  /* 0x0000007604367211 */ /* 0x000fc400078a08ff */
[----:B-----5:R-:W-:Y:S02]  /*2790*/  LEA R60, P6, R40, R118, 0x1 ;  /* 0x00000076283c7211 */ /* 0x020fe400078c08ff */
[----:B------:R-:W-:Y:S02]  /*27a0*/  ISETP.GT.AND P3, PT, R45, R124, PT ;  /* 0x0000007c2d00720c */ /* 0x000fe40003f64270 */
[-C--:B------:R-:W-:Y:S01]  /*27b0*/  LEA.HI.X R55, R4, R119.reuse, R24, 0x1, P5 ;  /* 0x0000007704377211 */ /* 0x080fe200028f0c18 */
[----:B------:R-:W-:Y:S01]  /*27c0*/  IMAD.MOV.U32 R24, RZ, RZ, R45 ;  /* 0x000000ffff187224 */ /* 0x000fe200078e002d */
[----:B------:R-:W-:Y:S02]  /*27d0*/  LEA.HI.X R61, R40, R119, R41, 0x1, P6 ;  /* 0x00000077283d7211 */ /* 0x000fe400030f0c29 */
[----:B------:R-:W-:Y:S01]  /*27e0*/  P2R R114, PR, RZ, 0x8 ;  /* 0x00000008ff727803 */ /* 0x000fe20000000000 */
[----:B--2---:R-:W-:-:S04]  /*27f0*/  IMAD R3, R17, 0x5000, R43 ;  /* 0x0000500011037824 */ /* 0x004fc800078e022b */
[----:B------:R-:W-:Y:S01]  /*2800*/  IMAD R4, R3, 0x2, R16 ;  /* 0x0000000203047824 */ /* 0x000fe200078e0210 */
[----:B------:R-:W-:Y:S06]  /*2810*/  @!P2 BRA `(.L_x_2305) ;  /* 0x000000780020a947 */ /* 0x000fec0003800000 */
[----:B------:R-:W-:Y:S01]  /*2820*/  ULDC.U8 UR4, c[0x0][0x3f0] ;  /* 0x0000fc0000047ab9 */ /* 0x000fe20000000000 */
[-C--:B------:R-:W-:Y:S01]  /*2830*/  IMAD R3, R126, R45.reuse, RZ ;  /* 0x0000002d7e037224 */ /* 0x080fe200078e02ff */
[----:B------:R-:W-:Y:S01]  /*2840*/  ISETP.NE.AND P2, PT, RZ, UR4, PT ;  /* 0x00000004ff007c0c */ /* 0x000fe2000bf45270 */
[-C--:B------:R-:W-:Y:S02]  /*2850*/  IMAD R43, R127, R45.reuse, RZ ;  /* 0x0000002d7f2b7224 */ /* 0x080fe400078e02ff */
[----:B------:R-:W-:Y:S02]  /*2860*/  IMAD R41, R42, R110, R3 ;  /* 0x0000006e2a297224 */ /* 0x000fe400078e0203 */
        /* <DEDUP_REMOVED lines=24> */
[----:B------:R-:W-:Y:S01]  /*29f0*/  ISETP.GE.AND P5, PT, R22, R116, PT ;  /* 0x000000741600720c */ /* 0x000fe20003fa6270 */
[----:B------:R-:W-:Y:S01]  /*2a00*/  IMAD.X R42, R0, 0x1, R20, P2 ;  /* 0x00000001002a7824 */ /* 0x000fe200010e0614 */
[----:B------:R-:W-:Y:S01]  /*2a10*/  LEA R40, P2, R41, UR4, 0x1 ;  /* 0x0000000429287c11 */ /* 0x000fe2000f8408ff */
[----:B------:R-:W-:Y:S01]  /*2a20*/  IMAD.X R44, R115, 0x1, R25, P4 ;  /* 0x00000001732c7824 */ /* 0x000fe200020e0619 */
[----:B------:R-:W-:-:S02]  /*2a30*/  CS2R R122, SRZ ;  /* 0x00000000007a7805 */ /* 0x000fc4000001ff00 */
[-C--:B------:R-:W-:Y:S02]  /*2a40*/  ISETP.GE.AND P4, PT, R216, R116.reuse, PT ;  /* 0x00000074d800720c */ /* 0x080fe40003f86270 */
[----:B------:R-:W-:Y:S01]  /*2a50*/  LEA.HI.X R41, R41, UR5, R42, 0x1, P2 ;  /* 0x0000000529297c11 */ /* 0x000fe200090f0c2a */
[----:B------:R-:W-:Y:S02]  /*2a60*/  ULDC.64 UR4, c[0x0][0x3e0] ;  /* 0x0000f80000047ab9 */ /* 0x000fe40000000a00 */
[C---:B------:R-:W-:Y:S02]  /*2a70*/  LEA R42, P2, R43.reuse, UR4, 0x1 ;  /* 0x000000042b2a7c11 */ /* 0x040fe4000f8408ff */
[----:B------:R0:W5:Y:S02]  /*2a80*/  @!P5 LDG.E.64 R120, desc[UR60][R40.64] ;  /* 0x0000003c2878d981 */ /* 0x000164000c1e1b00 */
        /* <DEDUP_REMOVED lines=16> */
.L_x_2308:
[----:B------:R-:W-:Y:S05]  /*2b90*/  BSYNC B1 ;  /* 0x0000000000017941 */ /* 0x000fea0003800000 */
.L_x_2307:
        /* <DEDUP_REMOVED lines=33> */
[----:B------:R-:W-:Y:S02]  /*2db0*/  CS2R R74, SRZ ;  /* 0x00000000004a7805 */ /* 0x000fe4000001ff00 */
[----:B------:R-:W-:Y:S02]  /*2dc0*/  CS2R R78, SRZ ;  /* 0x00000000004e7805 */ /* 0x000fe4000001ff00 */
[----:B------:R-:W-:-:S02]  /*2dd0*/  PRMT R186, R40, 0x7610, R186 ;  /* 0x0000761028ba7816 */ /* 0x000fc400000000ba */
[----:B------:R-:W-:Y:S02]  /*2de0*/  CS2R R68, SRZ ;  /* 0x0000000000447805 */ /* 0x000fe4000001ff00 */
[----:B------:R-:W-:Y:S02]  /*2df0*/  PRMT R153, R41, 0x7610, R153 ;  /* 0x0000761029997816 */ /* 0x000fe40000000099 */
[----:B------:R-:W-:Y:S02]  /*2e00*/  CS2R R72, SRZ ;  /* 0x0000000000487805 */ /* 0x000fe4000001ff00 */
[----:B------:R-:W-:Y:S02]  /*2e10*/  CS2R R76, SRZ ;  /* 0x00000000004c7805 */ /* 0x000fe4000001ff00 */
        /* <DEDUP_REMOVED lines=32> */
.L_x_2310:
[----:B------:R-:W-:Y:S05]  /*3020*/  BSYNC B1 ;  /* 0x0000000000017941 */ /* 0x000fea0003800000 */
.L_x_2309:
        /* <DEDUP_REMOVED lines=42> */
.L_x_2312:
[----:B------:R-:W-:Y:S05]  /*32d0*/  BSYNC B1 ;  /* 0x0000000000017941 */ /* 0x000fea0003800000 */
.L_x_2311:
[----:B------:R-:W2:Y:S01]  /*32e0*/  LDL R0, [R1+0x60] ;  /* 0x0000600001007983 */ /* 0x000ea20000100800 */
[----:B01----:R-:W-:Y:S01]  /*32f0*/  IMAD.MOV.U32 R40, RZ, RZ, R70 ;  /* 0x000000ffff287224 */ /* 0x003fe200078e0046 */
        /* <DEDUP_REMOVED lines=67> */
.L_x_2313:
[----:B------:R-:W-:Y:S01]  /*3730*/  IMAD R0, R17, 0x8, R16 ;  /* 0x0000000811007824 */ /* 0x000fe200078e0210 */
[----:B------:R-:W-:Y:S01]  /*3740*/  SHF.L.U32 R115, R221, 0x1f, RZ ;  /* 0x0000001fdd737819 */ /* 0x000fe200000006ff */
[----:B------:R-:W-:Y:S03]  /*3750*/  BSSY B1, `(.L_x_2314) ;  /* 0x0000003000017945 */ /* 0x000fe60003800000 */
[----:B------:R-:W0:Y:S02]  /*3760*/  SYNCS.PHASECHK.TRANS64.TRYWAIT P6, [R0+URZ+0x38890], R115 ;  /* 0x03889073000075a7 */ /* 0x000e2400080c017f */
[----:B0-----:R-:W-:Y:S05]  /*3770*/  @!P6 BRA `(.L_x_2315) ;  /* 0x000002b800c4e947 */ /* 0x001fea0003800000 */
.L_x_2685:
[----:B------:R-:W-:Y:S05]  /*3780*/  BSYNC B1 ;  /* 0x0000000000017941 */ /* 0x000fea0003800000 */
.L_x_2314:
        /* <DEDUP_REMOVED lines=9> */
[----:B------:R-:W-:Y:S02]  /*3820*/  SHF.R.U64 R148, R120, 0x10, R121 ;  /* 0x0000001078947819 */ /* 0x000fe40000001279 */
[--C-:B------:R-:W-:Y:S02]  /*3830*/  SHF.R.U64 R149, R122, 0x10, R123.reuse ;  /* 0x000000107a957819 */ /* 0x100fe4000000127b */
[----:B------:R-:W-:Y:S02]  /*3840*/  SHF.R.U32.HI R151, RZ, 0x10, R123 ;  /* 0x00000010ff977819 */ /* 0x000fe4000001167b */
[----:B------:R-:W-:Y:S01]  /*3850*/  SHF.R.U32.HI R150, RZ, 0x10, R121 ;  /* 0x00000010ff967819 */ /* 0x000fe20000011679 */
[----:B--2---:R-:W-:Y:S01]  /*3860*/  IMAD.U32 R121, R42, 0x10000, RZ ;  /* 0x000100002a797824 */ /* 0x004fe200078e00ff */
[----:B------:R-:W-:Y:S02]  /*3870*/  PRMT R122, R137, 0x5432, R148 ;  /* 0x00005432897a7816 */ /* 0x000fe40000000094 */
[----:B------:R-:W-:-:S02]  /*3880*/  PRMT R148, R152, 0x5410, R149 ;  /* 0x0000541098947816 */ /* 0x000fc40000000095 */
[----:B------:R-:W-:Y:S01]  /*3890*/  PRMT R149, R153, 0x5410, R151 ;  /* 0x0000541099957816 */ /* 0x000fe20000000097 */
[----:B------:R-:W-:Y:S01]  /*38a0*/  IMAD.U32 R151, R40, 0x10000, RZ ;  /* 0x0001000028977824 */ /* 0x000fe200078e00ff */
[----:B------:R-:W-:Y:S01]  /*38b0*/  PRMT R123, R136, 0x5432, R150 ;  /* 0x00005432887b7816 */ /* 0x000fe20000000096 */
[C---:B------:R-:W-:Y:S01]  /*38c0*/  IMAD.U32 R150, R41.reuse, 0x10000, RZ ;  /* 0x0001000029967824 */ /* 0x040fe200078e00ff */
[----:B------:R-:W-:Y:S01]  /*38d0*/  LOP3.LUT R154, R41, 0xffff0000, RZ, 0xc0, !PT ;  /* 0xffff0000299a7812 */ /* 0x000fe200078ec0ff */
[----:B------:R-:W-:Y:S01]  /*38e0*/  IMAD.U32 R152, R149, 0x10000, RZ ;  /* 0x0001000095987824 */ /* 0x000fe200078e00ff */
[----:B------:R-:W-:Y:S01]  /*38f0*/  LOP3.LUT R42, R42, 0xffff0000, RZ, 0xc0, !PT ;  /* 0xffff00002a2a7812 */ /* 0x000fe200078ec0ff */
[----:B------:R-:W-:Y:S01]  /*3900*/  IMAD.U32 R153, R123, 0x10000, RZ ;  /* 0x000100007b997824 */ /* 0x000fe200078e00ff */
[C---:B------:R-:W-:Y:S01]  /*3910*/  LOP3.LUT R41, R148.reuse, 0xffff0000, RZ, 0xc0, !PT ;  /* 0xffff000094297812 */ /* 0x040fe200078ec0ff */
[----:B------:R-:W-:Y:S01]  /*3920*/  IMAD.U32 R148, R148, 0x10000, RZ ;  /* 0x0001000094947824 */ /* 0x000fe200078e00ff */
[----:B------:R-:W-:Y:S01]  /*3930*/  LOP3.LUT R155, R122, 0xffff0000, RZ, 0xc0, !PT ;  /* 0xffff00007a9b7812 */ /* 0x000fe200078ec0ff */
[-C--:B------:R-:W-:Y:S01]  /*3940*/  FMUL.FTZ R162, R42, R152.reuse ;  /* 0x000000982aa27220 */ /* 0x080fe20000410000 */
[----:B------:R-:W-:Y:S01]  /*3950*/  LOP3.LUT R120, R43, 0xffff0000, RZ, 0xc0, !PT ;  /* 0xffff00002b787812 */ /* 0x000fe200078ec0ff */
[----:B------:R-:W-:Y:S01]  /*3960*/  FMUL.FTZ R157, R154, R41 ;  /* 0x000000299a9d7220 */ /* 0x000fe20000410000 */
[----:B------:R-:W-:Y:S01]  /*3970*/  FMUL.FTZ R42, R42, R153 ;  /* 0x000000992a2a7220 */ /* 0x000fe20000410000 */
[----:B------:R-:W-:Y:S01]  /*3980*/  FMUL.FTZ R154, R154, R155 ;  /* 0x0000009b9a9a7220 */ /* 0x000fe20000410000 */
[----:B------:R-:W-:Y:S01]  /*3990*/  LOP3.LUT R149, R149, 0xffff0000, RZ, 0xc0, !PT ;  /* 0xffff000095957812 */ /* 0x000fe200078ec0ff */
[----:B------:R-:W-:Y:S01]  /*39a0*/  IMAD.U32 R122, R122, 0x10000, RZ ;  /* 0x000100007a7a7824 */ /* 0x000fe200078e00ff */
[----:B------:R-:W-:Y:S01]  /*39b0*/  LOP3.LUT R123, R123, 0xffff0000, RZ, 0xc0, !PT ;  /* 0xffff00007b7b7812 */ /* 0x000fe200078ec0ff */
[C---:B------:R-:W-:Y:S01]  /*39c0*/  FFMA.FTZ R162, R121.reuse, R153, -R162 ;  /* 0x0000009979a27223 */ /* 0x040fe200000108a2 */
[----:B------:R-:W-:Y:S01]  /*39d0*/  LOP3.LUT R40, R40, 0xffff0000, RZ, 0xc0, !PT ;  /* 0xffff000028287812 */ /* 0x000fe200078ec0ff */
[C---:B------:R-:W-:Y:S01]  /*39e0*/  FFMA.FTZ R157, R150.reuse, R155, -R157 ;  /* 0x0000009b969d7223 */ /* 0x040fe2000001089d */
[----:B------:R-:W-:Y:S01]  /*39f0*/  FFMA.FTZ R154, R150, R41, R154 ;  /* 0x00000029969a7223 */ /* 0x000fe2000001009a */
[----:B------:R-:W-:Y:S01]  /*3a00*/  FFMA.FTZ R121, R121, R152, R42 ;  /* 0x0000009879797223 */ /* 0x000fe2000001002a */
[----:B------:R-:W-:-:S02]  /*3a10*/  IMAD.U32 R43, R43, 0x10000, RZ ;  /* 0x000100002b2b7824 */ /* 0x000fc400078e00ff */
        /* <DEDUP_REMOVED lines=8> */
[----:B------:R-:W-:Y:S02]  /*3aa0*/  F2FP.BF16.F32.PACK_AB R154, R154, R157 ;  /* 0x0000009d9a9a723e */ /* 0x000fe400000010ff */
[----:B------:R-:W-:-:S02]  /*3ab0*/  F2FP.BF16.F32.PACK_AB R43, R43, R42 ;  /* 0x0000002a2b2b723e */ /* 0x000fc400000010ff */
[----:B------:R-:W-:Y:S01]  /*3ac0*/  F2FP.BF16.F32.PACK_AB R40, R41, R120 ;  /* 0x000000782928723e */ /* 0x000fe200000010ff */
[----:B------:R-:W-:Y:S01]  /*3ad0*/  IMAD.MOV.U32 R41, RZ, RZ, R154 ;  /* 0x000000ffff297224 */ /* 0x000fe200078e009a */
[----:B------:R-:W-:-:S07]  /*3ae0*/  F2FP.BF16.F32.PACK_AB R42, R121, R162 ;  /* 0x000000a2792a723e */ /* 0x000fce00000010ff */
.L_x_2321:
[----:B------:R-:W-:Y:S05]  /*3af0*/  BSYNC B3 ;  /* 0x0000000000037941 */ /* 0x000fea0003800000 */
.L_x_2320:
[----:B--2---:R1:W-:Y:S02]  /*3b00*/  STG.E.128 desc[UR60][R60.64], R40 ;  /* 0x000000283c007986 */ /* 0x0043e4000c101d3c */
.L_x_2319:
[----:B------:R-:W-:Y:S05]  /*3b10*/  BSYNC B2 ;  /* 0x0000000000027941 */ /* 0x000fea0003800000 */
.L_x_2318:
        /* <DEDUP_REMOVED lines=51> */
[----:B------:R-:W-:-:S07]  /*3e50*/  MOV R42, R154 ;  /* 0x0000009a002a7202 */ /* 0x000fce0000000f00 */
.L_x_2325:
[----:B------:R-:W-:Y:S05]  /*3e60*/  BSYNC B3 ;  /* 0x0000000000037941 */ /* 0x000fea0003800000 */
.L_x_2324:
[----:B--2---:R2:W-:Y:S02]  /*3e70*/  STG.E.128 desc[UR60][R60.64+0x80], R40 ;  /* 0x000080283c007986 */ /* 0x0045e4000c101d3c */
.L_x_2323:
[----:B------:R-:W-:Y:S05]  /*3e80*/  BSYNC B2 ;  /* 0x0000000000027941 */ /* 0x000fea0003800000 */
.L_x_2322:
        /* <DEDUP_REMOVED lines=12> */
[----:B------:R-:W-:Y:S01]  /*3f50*/  SHF.R.U32.HI R95, RZ, 0x10, R87 ;  /* 0x00000010ff5f7819 */ /* 0x000fe20000011657 */
[----:B------:R-:W-:Y:S01]  /*3f60*/  IMAD.U32 R87, R42, 0x10000, RZ ;  /* 0x000100002a577824 */ /* 0x000fe200078e00ff */
[----:B------:R-:W-:Y:S01]  /*3f70*/  PRMT R94, R134, 0x5432, R92 ;  /* 0x00005432865e7816 */ /* 0x000fe2000000005c */
[----:B------:R-:W-:Y:S01]  /*3f80*/  IMAD.U32 R92, R41, 0x10000, RZ ;  /* 0x00010000295c7824 */ /* 0x000fe200078e00ff */
[----:B------:R-:W-:-:S02]  /*3f90*/  PRMT R93, R185, 0x5410, R93 ;  /* 0x00005410b95d7816 */ /* 0x000fc4000000005d */
[----:B------:R-:W-:Y:S02]  /*3fa0*/  LOP3.LUT R122, R41, 0xffff0000, RZ, 0xc0, !PT ;  /* 0xffff0000297a7812 */ /* 0x000fe400078ec0ff */
[----:B------:R-:W-:Y:S01]  /*3fb0*/  PRMT R180, R180, 0x5410, R95 ;  /* 0x00005410b4b47816 */ /* 0x000fe2000000005f */
[----:B------:R-:W-:Y:S01]  /*3fc0*/  IMAD.U32 R119, R93, 0x10000, RZ ;  /* 0x000100005d777824 */ /* 0x000fe200078e00ff */
[----:B------:R-:W-:Y:S02]  /*3fd0*/  LOP3.LUT R41, R94, 0xffff0000, RZ, 0xc0, !PT ;  /* 0xffff00005e297812 */ /* 0x000fe400078ec0ff */
[----:B------:R-:W-:Y:S01]  /*3fe0*/  LOP3.LUT R95, R179, 0xffff0000, RZ, 0xc0, !PT ;  /* 0xffff0000b35f7812 */ /* 0x000fe200078ec0ff */
[----:B------:R-:W-:Y:S01]  /*3ff0*/  IMAD.U32 R120, R180, 0x10000, RZ ;  /* 0x00010000b4787824 */ /* 0x000fe200078e00ff */
[----:B------:R-:W-:Y:S01]  /*4000*/  LOP3.LUT R42, R42, 0xffff0000, RZ, 0xc0, !PT ;  /* 0xffff00002a2a7812 */ /* 0x000fe200078ec0ff */
[C---:B------:R-:W-:Y:S01]  /*4010*/  FMUL.FTZ R121, R122.reuse, R41 ;  /* 0x000000297a797220 */ /* 0x040fe20000410000 */
[----:B------:R-:W-:Y:S01]  /*4020*/  LOP3.LUT R86, R43, 0xffff0000, RZ, 0xc0, !PT ;  /* 0xffff00002b567812 */ /* 0x000fe200078ec0ff */
[----:B------:R-:W-:Y:S01]  /*4030*/  FMUL.FTZ R122, R122, R95 ;  /* 0x0000005f7a7a7220 */ /* 0x000fe20000410000 */
[----:B------:R-:W-:Y:S01]  /*4040*/  LOP3.LUT R93, R93, 0xffff0000, RZ, 0xc0, !PT ;  /* 0xffff00005d5d7812 */ /* 0x000fe200078ec0ff */
[C---:B------:R-:W-:Y:S01]  /*4050*/  FMUL.FTZ R148, R42.reuse, R119 ;  /* 0x000000772a947220 */ /* 0x040fe20000410000 */
[----:B------:R-:W-:Y:S01]  /*4060*/  FMUL.FTZ R42, R42, R120 ;  /* 0x000000782a2a7220 */ /* 0x000fe20000410000 */
[----:B------:R-:W-:Y:S01]  /*4070*/  LOP3.LUT R40, R40, 0xffff0000, RZ, 0xc0, !PT ;  /* 0xffff000028287812 */ /* 0x000fe200078ec0ff */
[----:B------:R-:W-:Y:S01]  /*4080*/  FFMA.FTZ R122, R92, R41, R122 ;  /* 0x000000295c7a7223 */ /* 0x000fe2000001007a */
[----:B------:R-:W-:Y:S01]  /*4090*/  LOP3.LUT R180, R180, 0xffff0000, RZ, 0xc0, !PT ;  /* 0xffff0000b4b47812 */ /* 0x000fe200078ec0ff */
[----:B------:R-:W-:-:S02]  /*40a0*/  IMAD.U32 R41, R94, 0x10000, RZ ;  /* 0x000100005e297824 */ /* 0x000fc400078e00ff */
[----:B------:R-:W-:Y:S01]  /*40b0*/  FFMA.FTZ R148, R87, R120, -R148 ;  /* 0x0000007857947223 */ /* 0x000fe20000010894 */
[----:B------:R-:W-:Y:S02]  /*40c0*/  IMAD.U32 R179, R179, 0x10000, RZ ;  /* 0x00010000b3b37824 */ /* 0x000fe400078e00ff */
[----:B------:R-:W-:Y:S01]  /*40d0*/  FFMA.FTZ R87, R87, R119, R42 ;  /* 0x0000007757577223 */ /* 0x000fe2000001002a */
[----:B------:R-:W-:Y:S02]  /*40e0*/  IMAD.U32 R43, R43, 0x10000, RZ ;  /* 0x000100002b2b7824 */ /* 0x000fe400078e00ff */
[----:B------:R-:W-:Y:S01]  /*40f0*/  FFMA.FTZ R121, R92, R95, -R121 ;  /* 0x0000005f5c797223 */ /* 0x000fe20000010879 */
        /* <DEDUP_REMOVED lines=12> */
.L_x_2329:
[----:B------:R-:W-:Y:S05]  /*41c0*/  BSYNC B3 ;  /* 0x0000000000037941 */ /* 0x000fea0003800000 */
.L_x_2328:
[----:B--2---:R3:W-:Y:S02]  /*41d0*/  STG.E.128 desc[UR60][R60.64+0x100], R40 ;  /* 0x000100283c007986 */ /* 0x0047e4000c101d3c */
.L_x_2327:
[----:B------:R-:W-:Y:S05]  /*41e0*/  BSYNC B2 ;  /* 0x0000000000027941 */ /* 0x000fea0003800000 */
.L_x_2326:
[----:B------:R-:W-:-:S13]  /*41f0*/  ISETP.NE.AND P3, PT, R8, RZ, PT ;  /* 0x000000ff0800720c */ /* 0x000fda0003f65270 */
[----:B------:R-:W-:Y:S05]  /*4200*/  @!P3 BRA `(.L_x_2317) ;  /* 0x0000000000d0b947 */ /* 0x000fea0003800000 */
[----:B-123--:R1:W2:Y:S01]  /*4210*/  LDS.128 R40, [R4+0x2bc00] ;  /* 0x02bc000004287984 */ /* 0x00e2a20000000c00 */
[----:B------:R-:W-:Y:S01]  /*4220*/  ISETP.GE.AND P3, PT, R217, R116, PT ;  /* 0x00000074d900720c */ /* 0x000fe20003f66270 */
[----:B------:R-:W-:-:S12]  /*4230*/  BSSY B2, `(.L_x_2330) ;  /* 0x0000030000027945 */ /* 0x000fd80003800000 */
[----:B-1----:R-:W-:Y:S05]  /*4240*/  @P3 BRA `(.L_x_2331) ;  /* 0x0000000000b83947 */ /* 0x002fea0003800000 */
[--C-:B------:R-:W-:Y:S01]  /*4250*/  SHF.R.U64 R84, R84, 0x10, R85.reuse ;  /* 0x0000001054547819 */ /* 0x100fe20000001255 */
[----:B--2---:R-:W-:Y:S01]  /*4260*/  IMAD.U32 R86, R41, 0x10000, RZ ;  /* 0x0001000029567824 */ /* 0x004fe200078e00ff */
[----:B------:R-:W-:Y:S02]  /*4270*/  SHF.R.U32.HI R85, RZ, 0x10, R85 ;  /* 0x00000010ff557819 */ /* 0x000fe40000011655 */
[--C-:B------:R-:W-:Y:S02]  /*4280*/  SHF.R.U32.HI R87, RZ, 0x10, R83.reuse ;  /* 0x00000010ff577819 */ /* 0x100fe40000011653 */
        /* <DEDUP_REMOVED lines=8> */
[----:B------:R-:W-:Y:S02]  /*4310*/  PRMT R176, R176, 0x5410, R93 ;  /* 0x00005410b0b07816 */ /* 0x000fe4000000005d */
[----:B------:R-:W-:Y:S01]  /*4320*/  LOP3.LUT R85, R41, 0xffff0000, RZ, 0xc0, !PT ;  /* 0xffff000029557812 */ /* 0x000fe200078ec0ff */
[----:B------:R-:W-:Y:S01]  /*4330*/  FMUL.FTZ R119, R83, R84 ;  /* 0x0000005453777220 */ /* 0x000fe20000410000 */
[----:B------:R-:W-:Y:S01]  /*4340*/  LOP3.LUT R93, R183, 0xffff0000, RZ, 0xc0, !PT ;  /* 0xffff0000b75d7812 */ /* 0x000fe200078ec0ff */
[----:B------:R-:W-:Y:S01]  /*4350*/  IMAD.U32 R41, R40, 0x10000, RZ ;  /* 0x0001000028297824 */ /* 0x000fe200078e00ff */
[----:B------:R-:W-:Y:S01]  /*4360*/  LOP3.LUT R92, R176, 0xffff0000, RZ, 0xc0, !PT ;  /* 0xffff0000b05c7812 */ /* 0x000fe200078ec0ff */
[----:B------:R-:W-:Y:S01]  /*4370*/  FMUL.FTZ R83, R83, R87 ;  /* 0x0000005753537220 */ /* 0x000fe20000410000 */
[----:B------:R-:W-:Y:S01]  /*4380*/  LOP3.LUT R42, R43, 0xffff0000, RZ, 0xc0, !PT ;  /* 0xffff00002b2a7812 */ /* 0x000fe200078ec0ff */
[----:B------:R-:W-:Y:S01]  /*4390*/  FMUL.FTZ R95, R85, R93 ;  /* 0x0000005d555f7220 */ /* 0x000fe20000410000 */
[----:B------:R-:W-:Y:S01]  /*43a0*/  LOP3.LUT R184, R184, 0xffff0000, RZ, 0xc0, !PT ;  /* 0xffff0000b8b87812 */ /* 0x000fe200078ec0ff */
[----:B------:R-:W-:Y:S01]  /*43b0*/  IMAD.U32 R183, R183, 0x10000, RZ ;  /* 0x00010000b7b77824 */ /* 0x000fe200078e00ff */
[----:B------:R-:W-:Y:S01]  /*43c0*/  LOP3.LUT R178, R178, 0xffff0000, RZ, 0xc0, !PT ;  /* 0xffff0000b2b27812 */ /* 0x000fe200078ec0ff */
[----:B------:R-:W-:Y:S01]  /*43d0*/  FMUL.FTZ R94, R85, R92 ;  /* 0x0000005c555e7220 */ /* 0x000fe20000410000 */
[----:B------:R-:W-:Y:S01]  /*43e0*/  LOP3.LUT R40, R40, 0xffff0000, RZ, 0xc0, !PT ;  /* 0xffff000028287812 */ /* 0x000fe200078ec0ff */
[----:B------:R-:W-:Y:S01]  /*43f0*/  FFMA.FTZ R87, R82, R87, -R119 ;  /* 0x0000005752577223 */ /* 0x000fe20000010877 */
[----:B------:R-:W-:-:S02]  /*4400*/  IMAD.U32 R176, R176, 0x10000, RZ ;  /* 0x00010000b0b07824 */ /* 0x000fc400078e00ff */
[----:B------:R-:W-:Y:S01]  /*4410*/  FFMA.FTZ R82, R82, R84, R83 ;  /* 0x0000005452527223 */ /* 0x000fe20000010053 */
[C---:B------:R-:W-:Y:S01]  /*4420*/  FMUL.FTZ R84, R42.reuse, R184 ;  /* 0x000000b82a547220 */ /* 0x040fe20000410000 */
[----:B------:R-:W-:Y:S01]  /*4430*/  FMUL.FTZ R83, R42, R178 ;  /* 0x000000b22a537220 */ /* 0x000fe20000410000 */
[----:B------:R-:W-:Y:S01]  /*4440*/  FFMA.FTZ R85, R86, R92, -R95 ;  /* 0x0000005c56557223 */ /* 0x000fe2000001085f */
[----:B------:R-:W-:Y:S01]  /*4450*/  FMUL.FTZ R42, R40, R183 ;  /* 0x000000b7282a7220 */ /* 0x000fe20000410000 */
[----:B------:R-:W-:Y:S01]  /*4460*/  FFMA.FTZ R86, R86, R93, R94 ;  /* 0x0000005d56567223 */ /* 0x000fe2000001005e */
[-C--:B------:R-:W-:Y:S01]  /*4470*/  FMUL.FTZ R40, R40, R176.reuse ;  /* 0x000000b028287220 */ /* 0x080fe20000410000 */
[----:B------:R-:W-:Y:S02]  /*4480*/  IMAD.U32 R43, R43, 0x10000, RZ ;  /* 0x000100002b2b7824 */ /* 0x000fe400078e00ff */
[C---:B------:R-:W-:Y:S01]  /*4490*/  FFMA.FTZ R42, R41.reuse, R176, -R42 ;  /* 0x000000b0292a7223 */ /* 0x040fe2000001082a */
[----:B------:R-:W-:Y:S01]  /*44a0*/  F2FP.BF16.F32.PACK_AB R82, R82, R87 ;  /* 0x000000575252723e */ /* 0x000fe200000010ff */
[----:B------:R-:W-:Y:S01]  /*44b0*/  FFMA.FTZ R41, R41, R183, R40 ;  /* 0x000000b729297223 */ /* 0x000fe20000010028 */
[C---:B------:R-:W-:Y:S01]  /*44c0*/  FFMA.FTZ R84, R43.reuse, R178, -R84 ;  /* 0x000000b22b547223 */ /* 0x040fe20000010854 */
[----:B------:R-:W-:Y:S01]  /*44d0*/  FFMA.FTZ R83, R43, R184, R83 ;  /* 0x000000b82b537223 */ /* 0x000fe20000010053 */
[----:B------:R-:W-:-:S02]  /*44e0*/  F2FP.BF16.F32.PACK_AB R85, R86, R85 ;  /* 0x000000555655723e */ /* 0x000fc400000010ff */
[----:B------:R-:W-:Y:S01]  /*44f0*/  F2FP.BF16.F32.PACK_AB R40, R41, R42 ;  /* 0x0000002a2928723e */ /* 0x000fe200000010ff */
[----:B------:R-:W-:Y:S01]  /*4500*/  IMAD.MOV.U32 R42, RZ, RZ, R82 ;  /* 0x000000ffff2a7224 */ /* 0x000fe200078e0052 */
[----:B------:R-:W-:Y:S01]  /*4510*/  F2FP.BF16.F32.PACK_AB R43, R83, R84 ;  /* 0x00000054532b723e */ /* 0x000fe200000010ff */
[----:B------:R-:W-:-:S07]  /*4520*/  IMAD.MOV.U32 R41, RZ, RZ, R85 ;  /* 0x000000ffff297224 */ /* 0x000fce00078e0055 */
.L_x_2331:
[----:B------:R-:W-:Y:S05]  /*4530*/  BSYNC B2 ;  /* 0x0000000000027941 */ /* 0x000fea0003800000 */
.L_x_2330:
[----:B--2---:R4:W-:Y:S02]  /*4540*/  STG.E.128 desc[UR60][R60.64+0x180], R40 ;  /* 0x000180283c007986 */ /* 0x0049e4000c101d3c */
.L_x_2317:
[----:B------:R-:W-:Y:S05]  /*4550*/  BSYNC B1 ;  /* 0x0000000000017941 */ /* 0x000fea0003800000 */
.L_x_2316:
        /* <DEDUP_REMOVED lines=13> */
[----:B------:R-:W-:Y:S01]  /*4630*/  SHF.R.U32.HI R82, RZ, 0x10, R79 ;  /* 0x00000010ff527819 */ /* 0x000fe2000001164f */
[----:B------:R-:W-:Y:S01]  /*4640*/  IMAD.U32 R79, R41, 0x10000, RZ ;  /* 0x00010000294f7824 */ /* 0x000fe200078e00ff */
[----:B------:R-:W-:Y:S02]  /*4650*/  PRMT R188, R188, 0x5410, R81 ;  /* 0x00005410bcbc7816 */ /* 0x000fe40000000051 */
[----:B------:R-:W-:-:S02]  /*4660*/  PRMT R174, R174, 0x5410, R83 ;  /* 0x00005410aeae7816 */ /* 0x000fc40000000053 */
[----:B------:R-:W-:Y:S01]  /*4670*/  PRMT R175, R175, 0x5410, R82 ;  /* 0x00005410afaf7816 */ /* 0x000fe20000000052 */
[----:B------:R-:W-:Y:S01]  /*4680*/  IMAD.U32 R83, R188, 0x10000, RZ ;  /* 0x00010000bc537824 */ /* 0x000fe200078e00ff */
[----:B------:R-:W-:Y:S02]  /*4690*/  PRMT R187, R187, 0x5410, R78 ;  /* 0x00005410bbbb7816 */ /* 0x000fe4000000004e */
[----:B------:R-:W-:Y:S01]  /*46a0*/  LOP3.LUT R61, R42, 0xffff0000, RZ, 0xc0, !PT ;  /* 0xffff00002a3d7812 */ /* 0x000fe200078ec0ff */
        /* <DEDUP_REMOVED lines=10> */
[----:B------:R-:W-:Y:S01]  /*4750*/  FMUL.FTZ R85, R78, R80 ;  /* 0x000000504e557220 */ /* 0x000fe20000410000 */
[----:B------:R-:W-:Y:S01]  /*4760*/  LOP3.LUT R175, R175, 0xffff0000, RZ, 0xc0, !PT ;  /* 0xffff0000afaf7812 */ /* 0x000fe200078ec0ff */
[----:B------:R-:W-:Y:S01]  /*4770*/  IMAD.U32 R187, R187, 0x10000, RZ ;  /* 0x00010000bbbb7824 */ /* 0x000fe200078e00ff */
[----:B------:R-:W-:Y:S01]  /*4780*/  LOP3.LUT R78, R40, 0xffff0000, RZ, 0xc0, !PT ;  /* 0xffff0000284e7812 */ /* 0x000fe200078ec0ff */
[----:B------:R-:W-:Y:S01]  /*4790*/  FFMA.FTZ R87, R60, R81, -R87 ;  /* 0x000000513c577223 */ /* 0x000fe20000010857 */
[----:B------:R-:W-:-:S02]  /*47a0*/  IMAD.U32 R174, R174, 0x10000, RZ ;  /* 0x00010000aeae7824 */ /* 0x000fc400078e00ff */
[C---:B------:R-:W-:Y:S01]  /*47b0*/  FFMA.FTZ R40, R79.reuse, R80, -R84 ;  /* 0x000000504f287223 */ /* 0x040fe20000010854 */
[----:B------:R-:W-:Y:S01]  /*47c0*/  FFMA.FTZ R60, R60, R83, R61 ;  /* 0x000000533c3c7223 */ /* 0x000fe2000001003d */
[C---:B------:R-:W-:Y:S01]  /*47d0*/  FMUL.FTZ R80, R42.reuse, R188 ;  /* 0x000000bc2a507220 */ /* 0x040fe20000410000 */
[----:B------:R-:W-:Y:S01]  /*47e0*/  FMUL.FTZ R61, R42, R175 ;  /* 0x000000af2a3d7220 */ /* 0x000fe20000410000 */
[C---:B------:R-:W-:Y:S01]  /*47f0*/  FMUL.FTZ R42, R78.reuse, R187 ;  /* 0x000000bb4e2a7220 */ /* 0x040fe20000410000 */
        /* <DEDUP_REMOVED lines=13> */
.L_x_2337:
[----:B------:R-:W-:Y:S05]  /*48d0*/  BSYNC B3 ;  /* 0x0000000000037941 */ /* 0x000fea0003800000 */
.L_x_2336:
[----:B--2---:R1:W-:Y:S02]  /*48e0*/  STG.E.128 desc[UR60][R54.64], R40 ;  /* 0x0000002836007986 */ /* 0x0043e4000c101d3c */
.L_x_2335:
[----:B------:R-:W-:Y:S05]  /*48f0*/  BSYNC B2 ;  /* 0x0000000000027941 */ /* 0x000fea0003800000 */
.L_x_2334:
[----:B------:R-:W-:Y:S01]  /*4900*/  ISETP.NE.AND P3, PT, R10, RZ, PT ;  /* 0x000000ff0a00720c */ /* 0x000fe20003f65270 */
[----:B------:R-:W-:-:S12]  /*4910*/  BSSY B2, `(.L_x_2338) ;  /* 0x0000035000027945 */ /* 0x000fd80003800000 */
[----:B------:R-:W-:Y:S05]  /*4920*/  @!P3 BRA `(.L_x_2339) ;  /* 0x0000000000ccb947 */ /* 0x000fea0003800000 */
[----:B-1234-:R1:W2:Y:S01]  /*4930*/  LDS.128 R40, [R4+0x27c00] ;  /* 0x027c000004287984 */ /* 0x01e2a20000000c00 */
[----:B------:R-:W-:Y:S01]  /*4940*/  ISETP.GE.AND P3, PT, R216, R116, PT ;  /* 0x00000074d800720c */ /* 0x000fe20003f66270 */
[----:B------:R-:W-:-:S12]  /*4950*/  BSSY B3, `(.L_x_2340) ;  /* 0x000002f000037945 */ /* 0x000fd80003800000 */
[----:B-1----:R-:W-:Y:S05]  /*4960*/  @P3 BRA `(.L_x_2341) ;  /* 0x0000000000b43947 */ /* 0x002fea0003800000 */
[--C-:B------:R-:W-:Y:S02]  /*4970*/  SHF.R.U64 R61, R76, 0x10, R77.reuse ;  /* 0x000000104c3d7819 */ /* 0x100fe4000000124d */
[----:B------:R-:W-:Y:S02]  /*4980*/  SHF.R.U32.HI R76, RZ, 0x10, R77 ;  /* 0x00000010ff4c7819 */ /* 0x000fe4000001164d */
[--C-:B------:R-:W-:Y:S02]  /*4990*/  SHF.R.U32.HI R78, RZ, 0x10, R75.reuse ;  /* 0x00000010ff4e7819 */ /* 0x100fe4000001164b */
[----:B------:R-:W-:Y:S01]  /*49a0*/  SHF.R.U64 R79, R74, 0x10, R75 ;  /* 0x000000104a4f7819 */ /* 0x000fe2000000124b */
[----:B--2---:R-:W-:Y:S01]  /*49b0*/  IMAD.U32 R74, R42, 0x10000, RZ ;  /* 0x000100002a4a7824 */ /* 0x004fe200078e00ff */
[----:B------:R-:W-:Y:S02]  /*49c0*/  PRMT R173, R173, 0x5410, R76 ;  /* 0x00005410adad7816 */ /* 0x000fe4000000004c */
[----:B------:R-:W-:-:S02]  /*49d0*/  PRMT R171, R171, 0x5410, R78 ;  /* 0x00005410abab7816 */ /* 0x000fc4000000004e */
[----:B------:R-:W-:Y:S02]  /*49e0*/  PRMT R172, R172, 0x5410, R61 ;  /* 0x00005410acac7816 */ /* 0x000fe4000000003d */
[----:B------:R-:W-:Y:S01]  /*49f0*/  LOP3.LUT R75, R42, 0xffff0000, RZ, 0xc0, !PT ;  /* 0xffff00002a4b7812 */ /* 0x000fe200078ec0ff */
[----:B------:R-:W-:Y:S01]  /*4a00*/  IMAD.U32 R77, R171, 0x10000, RZ ;  /* 0x00010000ab4d7824 */ /* 0x000fe200078e00ff */
[----:B------:R-:W-:Y:S01]  /*4a10*/  PRMT R170, R170, 0x5410, R79 ;  /* 0x00005410aaaa7816 */ /* 0x000fe2000000004f */
        /* <DEDUP_REMOVED lines=8> */
[----:B------:R-:W-:Y:S01]  /*4aa0*/  FMUL.FTZ R80, R61, R78 ;  /* 0x0000004e3d507220 */ /* 0x000fe20000410000 */
[-C--:B------:R-:W-:Y:S01]  /*4ab0*/  FMUL.FTZ R75, R75, R77.reuse ;  /* 0x0000004d4b4b7220 */ /* 0x080fe20000410000 */
[----:B------:R-:W-:Y:S01]  /*4ac0*/  LOP3.LUT R173, R173, 0xffff0000, RZ, 0xc0, !PT ;  /* 0xffff0000adad7812 */ /* 0x000fe200078ec0ff */
[----:B------:R-:W-:Y:S01]  /*4ad0*/  IMAD.U32 R41, R40, 0x10000, RZ ;  /* 0x0001000028297824 */ /* 0x000fe200078e00ff */
[----:B------:R-:W-:Y:S01]  /*4ae0*/  LOP3.LUT R171, R171, 0xffff0000, RZ, 0xc0, !PT ;  /* 0xffff0000abab7812 */ /* 0x000fe200078ec0ff */
[----:B------:R-:W-:Y:S01]  /*4af0*/  FFMA.FTZ R81, R74, R77, -R81 ;  /* 0x0000004d4a517223 */ /* 0x000fe20000010851 */
[-C--:B------:R-:W-:Y:S01]  /*4b00*/  FMUL.FTZ R61, R61, R76.reuse ;  /* 0x0000004c3d3d7220 */ /* 0x080fe20000410000 */
[----:B------:R-:W-:Y:S01]  /*4b10*/  LOP3.LUT R40, R40, 0xffff0000, RZ, 0xc0, !PT ;  /* 0xffff000028287812 */ /* 0x000fe200078ec0ff */
[----:B------:R-:W-:Y:S01]  /*4b20*/  FFMA.FTZ R80, R43, R76, -R80 ;  /* 0x0000004c2b507223 */ /* 0x000fe20000010850 */
[----:B------:R-:W-:Y:S01]  /*4b30*/  FFMA.FTZ R74, R74, R79, R75 ;  /* 0x0000004f4a4a7223 */ /* 0x000fe2000001004b */
[----:B------:R-:W-:-:S02]  /*4b40*/  IMAD.U32 R172, R172, 0x10000, RZ ;  /* 0x00010000acac7824 */ /* 0x000fc400078e00ff */
[----:B------:R-:W-:Y:S01]  /*4b50*/  FMUL.FTZ R75, R60, R173 ;  /* 0x000000ad3c4b7220 */ /* 0x000fe20000410000 */
        /* <DEDUP_REMOVED lines=12> */
[----:B------:R-:W-:Y:S01]  /*4c20*/  F2FP.BF16.F32.PACK_AB R42, R74, R81 ;  /* 0x000000514a2a723e */ /* 0x000fe200000010ff */
[----:B------:R-:W-:-:S07]  /*4c30*/  IMAD.MOV.U32 R43, RZ, RZ, R75 ;  /* 0x000000ffff2b7224 */ /* 0x000fce00078e004b */
.L_x_2341:
[----:B------:R-:W-:Y:S05]  /*4c40*/  BSYNC B3 ;  /* 0x0000000000037941 */ /* 0x000fea0003800000 */
.L_x_2340:
[----:B--2---:R1:W-:Y:S02]  /*4c50*/  STG.E.128 desc[UR60][R54.64+0x80], R40 ;  /* 0x0000802836007986 */ /* 0x0043e4000c101d3c */
.L_x_2339:
[----:B------:R-:W-:Y:S05]  /*4c60*/  BSYNC B2 ;  /* 0x0000000000027941 */ /* 0x000fea0003800000 */
.L_x_2338:
        /* <DEDUP_REMOVED lines=35> */
[----:B------:R-:W-:Y:S01]  /*4ea0*/  FFMA.FTZ R60, R60, R75, R61 ;  /* 0x0000004b3c3c7223 */ /* 0x000fe2000001003d */
[----:B------:R-:W-:-:S02]  /*4eb0*/  IMAD.U32 R168, R168, 0x10000, RZ ;  /* 0x00010000a8a87824 */ /* 0x000fc400078e00ff */
[----:B------:R-:W-:Y:S01]  /*4ec0*/  FMUL.FTZ R61, R71, R169 ;  /* 0x000000a9473d7220 */ /* 0x000fe20000410000 */
[----:B------:R-:W-:Y:S02]  /*4ed0*/  IMAD.U32 R167, R167, 0x10000, RZ ;  /* 0x00010000a7a77824 */ /* 0x000fe400078e00ff */
        /* <DEDUP_REMOVED lines=14> */
.L_x_2345:
[----:B------:R-:W-:Y:S05]  /*4fc0*/  BSYNC B3 ;  /* 0x0000000000037941 */ /* 0x000fea0003800000 */
.L_x_2344:
[----:B--2---:R1:W-:Y:S02]  /*4fd0*/  STG.E.128 desc[UR60][R54.64+0x100], R40 ;  /* 0x0001002836007986 */ /* 0x0043e4000c101d3c */
.L_x_2343:
[----:B------:R-:W-:Y:S05]  /*4fe0*/  BSYNC B2 ;  /* 0x0000000000027941 */ /* 0x000fea0003800000 */
.L_x_2342:
[----:B------:R-:W-:-:S13]  /*4ff0*/  ISETP.NE.AND P3, PT, R8, RZ, PT ;  /* 0x000000ff0800720c */ /* 0x000fda0003f65270 */
        /* <DEDUP_REMOVED lines=39> */
[CC--:B------:R-:W-:Y:S01]  /*5270*/  FMUL.FTZ R42, R40.reuse, R164.reuse ;  /* 0x000000a4282a7220 */ /* 0x0c0fe20000410000 */
        /* <DEDUP_REMOVED lines=11> */
.L_x_2347:
[----:B------:R-:W-:Y:S05]  /*5330*/  BSYNC B2 ;  /* 0x0000000000027941 */ /* 0x000fea0003800000 */
.L_x_2346:
[----:B--2---:R1:W-:Y:S02]  /*5340*/  STG.E.128 desc[UR60][R54.64+0x180], R40 ;  /* 0x0001802836007986 */ /* 0x0043e4000c101d3c */
.L_x_2333:
[----:B------:R-:W-:Y:S05]  /*5350*/  BSYNC B1 ;  /* 0x0000000000017941 */ /* 0x000fea0003800000 */
.L_x_2332:
        /* <DEDUP_REMOVED lines=54> */
.L_x_2352:
[----:B------:R-:W-:Y:S05]  /*56c0*/  BSYNC B2 ;  /* 0x0000000000027941 */ /* 0x000fea0003800000 */
.L_x_2351:
[----:B--2---:R1:W-:Y:S02]  /*56d0*/  STG.E.128 desc[UR60][R52.64], R40 ;  /* 0x0000002834007986 */ /* 0x0043e4000c101d3c */
.L_x_2350:
[----:B------:R-:W-:Y:S05]  /*56e0*/  BSYNC B1 ;  /* 0x0000000000017941 */ /* 0x000fea0003800000 */
.L_x_2349:
        /* <DEDUP_REMOVED lines=53> */
.L_x_2356:
[----:B------:R-:W-:Y:S05]  /*5a40*/  BSYNC B2 ;  /* 0x0000000000027941 */ /* 0x000fea0003800000 */
.L_x_2355:
[----:B--2---:R1:W-:Y:S02]  /*5a50*/  STG.E.128 desc[UR60][R52.64+0x80], R40 ;  /* 0x0000802834007986 */ /* 0x0043e4000c101d3c */
.L_x_2354:
[----:B------:R-:W-:Y:S05]  /*5a60*/  BSYNC B1 ;  /* 0x0000000000017941 */ /* 0x000fea0003800000 */
.L_x_2353:
        /* <DEDUP_REMOVED lines=53> */
.L_x_2360:
[----:B------:R-:W-:Y:S05]  /*5dc0*/  BSYNC B2 ;  /* 0x0000000000027941 */ /* 0x000fea0003800000 */
.L_x_2359:
[----:B--2---:R1:W-:Y:S02]  /*5dd0*/  STG.E.128 desc[UR60][R52.64+0x100], R40 ;  /* 0x0001002834007986 */ /* 0x0043e4000c101d3c */
.L_x_2358:
[----:B------:R-:W-:Y:S05]  /*5de0*/  BSYNC B1 ;  /* 0x0000000000017941 */ /* 0x000fea0003800000 */
.L_x_2357:
        /* <DEDUP_REMOVED lines=21> */
[C---:B------:R-:W-:Y:S01]  /*5f40*/  LOP3.LUT R48, R91.reuse, 0xffff0000, RZ, 0xc0, !PT ;  /* 0xffff00005b307812 */ /* 0x040fe200078ec0ff */
        /* <DEDUP_REMOVED lines=30> */
.L_x_2362:
[----:B------:R-:W-:Y:S05]  /*6130*/  BSYNC B1 ;  /* 0x0000000000017941 */ /* 0x000fea0003800000 */
.L_x_2361:
[----:B--2---:R1:W-:Y:S01]  /*6140*/  STG.E.128 desc[UR60][R52.64+0x180], R40 ;  /* 0x0001802834007986 */ /* 0x0043e2000c101d3c */
[----:B------:R-:W-:Y:S05]  /*6150*/  BRA `(.L_x_2348) ;  /* 0x0000004000c07947 */ /* 0x000fea0003800000 */
.L_x_2306:
        /* <DEDUP_REMOVED lines=32> */
[----:B------:R0:W5:Y:S04]  /*6360*/  @!P4 LDG.E.128 R40, desc[UR60][R56.64+0x80] ;  /* 0x0000803c3828c981 */ /* 0x000168000c1e1d00 */
[----:B------:R0:W5:Y:S04]  /*6370*/  @!P3 LDG.E.128 R44, desc[UR60][R56.64] ;  /* 0x0000003c382cb981 */ /* 0x000168000c1e1d00 */
[----:B------:R0:W5:Y:S04]  /*6380*/  @!P3 LDG.E.128 R52, desc[UR60][R60.64] ;  /* 0x0000003c3c34b981 */ /* 0x000168000c1e1d00 */
[----:B------:R0:W5:Y:S02]  /*6390*/  @!P4 LDG.E.128 R48, desc[UR60][R60.64+0x80] ;  /* 0x0000803c3c30c981 */ /* 0x000164000c1e1d00 */
.L_x_2364:
[----:B------:R-:W-:Y:S05]  /*63a0*/  BSYNC B1 ;  /* 0x0000000000017941 */ /* 0x000fea0003800000 */
.L_x_2363:
        /* <DEDUP_REMOVED lines=27> */
[----:B------:R-:W-:Y:S01]  /*6560*/  PRMT R165, R60, 0x7610, R165 ;  /* 0x000076103ca57816 */ /* 0x000fe200000000a5 */
[----:B------:R-:W-:Y:S01]  /*6570*/  IMAD.MOV.U32 R57, RZ, RZ, R54 ;  /* 0x000000ffff397224 */ /* 0x000fe200078e0036 */
[----:B------:R-:W-:Y:S02]  /*6580*/  CS2R R60, SRZ ;  /* 0x00000000003c7805 */ /* 0x000fe4000001ff00 */
[----:B------:R-:W-:Y:S02]  /*6590*/  CS2R R64, SRZ ;  /* 0x0000000000407805 */ /* 0x000fe4000001ff00 */
[----:B------:R-:W-:Y:S01]  /*65a0*/  PRMT R182, R182, 0x5410, R56 ;  /* 0x00005410b6b67816 */ /* 0x000fe20000000038 */
[----:B------:R-:W-:Y:S01]  /*65b0*/  IMAD.MOV.U32 R56, RZ, RZ, R55 ;  /* 0x000000ffff387224 */ /* 0x000fe200078e0037 */
[----:B------:R-:W-:Y:S01]  /*65c0*/  PRMT R166, R57, 0x7610, R166 ;  /* 0x0000761039a67816 */ /* 0x000fe200000000a6 */
[----:B------:R-:W-:Y:S01]  /*65d0*/  IMAD.MOV.U32 R57, RZ, RZ, R53 ;  /* 0x000000ffff397224 */ /* 0x000fe200078e0035 */
[----:B------:R-:W-:-:S02]  /*65e0*/  CS2R R70, SRZ ;  /* 0x0000000000467805 */ /* 0x000fc4000001ff00 */
[----:B------:R-:W-:Y:S02]  /*65f0*/  CS2R R68, SRZ ;  /* 0x0000000000447805 */ /* 0x000fe4000001ff00 */
[----:B------:R-:W-:Y:S02]  /*6600*/  PRMT R167, R167, 0x5410, R56 ;  /* 0x00005410a7a77816 */ /* 0x000fe40000000038 */
[----:B------:R-:W-:Y:S02]  /*6610*/  PRMT R183, R183, 0x5410, R57 ;  /* 0x00005410b7b77816 */ /* 0x000fe40000000039 */
        /* <DEDUP_REMOVED lines=14> */
[----:B------:R-:W-:Y:S02]  /*6700*/  LEA R72, P4, R58, UR4, 0x1 ;  /* 0x000000043a487c11 */ /* 0x000fe4000f8808ff */
        /* <DEDUP_REMOVED lines=11> */
.L_x_2366:
[----:B------:R-:W-:Y:S05]  /*67c0*/  BSYNC B1 ;  /* 0x0000000000017941 */ /* 0x000fea0003800000 */
.L_x_2365:
        /* <DEDUP_REMOVED lines=14> */
[----:B------:R-:W-:Y:S02]  /*68b0*/  ULDC.64 UR6, c[0x0][0x3e0] ;  /* 0x0000f80000067ab9 */ /* 0x000fe40000000a00 */
        /* <DEDUP_REMOVED lines=17> */
.L_x_2368:
[----:B------:R-:W-:Y:S05]  /*69d0*/  BSYNC B1 ;  /* 0x0000000000017941 */ /* 0x000fea0003800000 */
.L_x_2367:
[----:B------:R-:W2:Y:S01]  /*69e0*/  LDL R0, [R1+0x60] ;  /* 0x0000600001007983 */ /* 0x000ea20000100800 */
[----:B0-----:R-:W-:Y:S01]  /*69f0*/  IMAD.MOV.U32 R88, RZ, RZ, R56 ;  /* 0x000000ffff587224 */ /* 0x001fe200078e0038 */
[----:B------:R-:W-:Y:S01]  /*6a00*/  PRMT R169, R93, 0x7610, R169 ;  /* 0x000076105da97816 */ /* 0x000fe200000000a9 */
[----:B------:R-:W-:Y:S02]  /*6a10*/  IMAD.MOV.U32 R89, RZ, RZ, R57 ;  /* 0x000000ffff597224 */ /* 0x000fe400078e0039 */
[----:B------:R-:W-:-:S03]  /*6a20*/  IMAD.MOV.U32 R90, RZ, RZ, R62 ;  /* 0x000000ffff5a7224 */ /* 0x000fc600078e003e */
        /* <DEDUP_REMOVED lines=10> */
[----:B------:R-:W-:-:S03]  /*6ad0*/  IMAD.MOV.U32 R90, RZ, RZ, R70 ;  /* 0x000000ffff5a7224 */ /* 0x000fc600078e0046 */
[----:B------:R-:W-:Y:S01]  /*6ae0*/  PRMT R172, R88, 0x5410, R89 ;  /* 0x0000541058ac7816 */ /* 0x000fe20000000059 */
[----:B------:R-:W-:Y:S02]  /*6af0*/  IMAD.MOV.U32 R88, RZ, RZ, R68 ;  /* 0x000000ffff587224 */ /* 0x000fe400078e0044 */
[----:B------:R-:W-:-:S03]  /*6b00*/  IMAD.MOV.U32 R89, RZ, RZ, R69 ;  /* 0x000000ffff597224 */ /* 0x000fc600078e0045 */
[----:B------:R-:W-:Y:S01]  /*6b10*/  PRMT R176, R176, 0x5410, R88 ;  /* 0x00005410b0b07816 */ /* 0x000fe20000000058 */
[----:B-----5:R-:W-:Y:S01]  /*6b20*/  IMAD.MOV.U32 R88, RZ, RZ, R72 ;  /* 0x000000ffff587224 */ /* 0x020fe200078e0048 */
[----:B--2---:R-:W-:Y:S01]  /*6b30*/  R2UR UR4, R0 ;  /* 0x00000000000472ca */ /* 0x004fe200000e0000 */
[----:B------:R-:W-:-:S05]  /*6b40*/  IMAD.MOV.U32 R0, RZ, RZ, R59 ;  /* 0x000000ffff007224 */ /* 0x000fca00078e003b */
[----:B------:R-:W-:Y:S01]  /*6b50*/  PRMT R169, R169, 0x5410, R0 ;  /* 0x00005410a9a97816 */ /* 0x000fe20000000000 */
[----:B------:R-:W-:-:S05]  /*6b60*/  IMAD.MOV.U32 R0, RZ, RZ, R63 ;  /* 0x000000ffff007224 */ /* 0x000fca00078e003f */
[----:B------:R-:W-:Y:S01]  /*6b70*/  PRMT R173, R0, 0x7610, R173 ;  /* 0x0000761000ad7816 */ /* 0x000fe200000000ad */
[----:B------:R-:W-:Y:S01]  /*6b80*/  IMAD.MOV.U32 R0, RZ, RZ, R67 ;  /* 0x000000ffff007224 */ /* 0x000fe200078e0043 */
[----:B------:R-:W-:Y:S02]  /*6b90*/  UISETP.NE.AND UP0, UPT, UR4, 0x3, UPT ;  /* 0x000000030400788c */ /* 0x000fe4000bf05270 */
[----:B------:R-:W-:Y:S01]  /*6ba0*/  PRMT R173, R173, 0x5410, R90 ;  /* 0x00005410adad7816 */ /* 0x000fe2000000005a */
[----:B------:R-:W-:Y:S01]  /*6bb0*/  IMAD.MOV.U32 R90, RZ, RZ, R74 ;  /* 0x000000ffff5a7224 */ /* 0x000fe200078e004a */
[----:B------:R-:W-:Y:S01]  /*6bc0*/  PRMT R171, R171, 0x5410, R0 ;  /* 0x00005410abab7816 */ /* 0x000fe20000000000 */
[----:B------:R-:W-:Y:S01]  /*6bd0*/  IMAD.MOV.U32 R0, RZ, RZ, R71 ;  /* 0x000000ffff007224 */ /* 0x000fe200078e0047 */
[----:B------:R-:W-:Y:S02]  /*6be0*/  PLOP3.LUT P2, PT, PT, PT, UP0, 0x80, 0x0 ;  /* 0x000000000000781c */ /* 0x000fe40003f4f008 */
        /* <DEDUP_REMOVED lines=28> */
.L_x_2369:
[----:B------:R-:W-:Y:S01]  /*6db0*/  IMAD R0, R17, 0x8, R16 ;  /* 0x0000000811007824 */ /* 0x000fe200078e0210 */
[----:B------:R-:W-:Y:S01]  /*6dc0*/  SHF.L.U32 R115, R221, 0x1f, RZ ;  /* 0x0000001fdd737819 */ /* 0x000fe200000006ff */
[----:B------:R-:W0:Y:S01]  /*6dd0*/  LDC R145, c[0x0][0x2e4] ;  /* 0x0000b900ff917b82 */ /* 0x000e220000000800 */
[----:B------:R-:W-:Y:S02]  /*6de0*/  BSSY B1, `(.L_x_2370) ;  /* 0x0000004000017945 */ /* 0x000fe40003800000 */
[----:B------:R-:W1:Y:S05]  /*6df0*/  SYNCS.PHASECHK.TRANS64.TRYWAIT P6, [R0+URZ+0x38890], R115 ;  /* 0x03889073000075a7 */ /* 0x000e6a00080c017f */
[----:B------:R-:W2:Y:S01]  /*6e00*/  LDC.64 R120, c[0x0][0x2f0] ;  /* 0x0000bc00ff787b82 */ /* 0x000ea20000000a00 */
[----:B-1----:R-:W-:Y:S05]  /*6e10*/  @!P6 BRA `(.L_x_2371) ;  /* 0x000002840030e947 */ /* 0x002fea0003800000 */
.L_x_2686:
[----:B------:R-:W-:Y:S05]  /*6e20*/  BSYNC B1 ;  /* 0x0000000000017941 */ /* 0x000fea0003800000 */
.L_x_2370:
        /* <DEDUP_REMOVED lines=22> */
[----:B------:R-:W-:Y:S02]  /*6f90*/  @!P5 IADD3 R90, P1, P6, R38, R134, R89 ;  /* 0x00000086265ad210 */ /* 0x000fe40007e3e059 */
[----:B------:R-:W-:Y:S02]  /*6fa0*/  LOP3.LUT R89, R89, 0x38, RZ, 0xc0, !PT ;  /* 0x0000003859597812 */ /* 0x000fe400078ec0ff */
[----:B------:R-:W-:Y:S02]  /*6fb0*/  @!P5 IADD3.X R91, R37, R155, R91, P1, P6 ;  /* 0x0000009b255bd210 */ /* 0x000fe40000fec45b */
[----:B------:R-:W-:Y:S02]  /*6fc0*/  LEA R136, P6, R92, R118, 0x1 ;  /* 0x000000765c887211 */ /* 0x000fe400078c08ff */
[----:B------:R-:W-:-:S02]  /*6fd0*/  LOP3.LUT R89, R89, 0x1c0, R234, 0xf8, !PT ;  /* 0x000001c059597812 */ /* 0x000fc400078ef8ea */
[----:B------:R-:W-:Y:S02]  /*6fe0*/  LEA.HI.X R137, R92, R119, R93, 0x1, P6 ;  /* 0x000000775c897211 */ /* 0x000fe400030f0c5d */
[C---:B------:R-:W-:Y:S02]  /*6ff0*/  @!P5 LEA R138, P6, R90.reuse, R118, 0x1 ;  /* 0x000000765a8ad211 */ /* 0x040fe400078c08ff */
[----:B------:R-:W-:Y:S02]  /*7000*/  LOP3.LUT R89, R89, R235, RZ, 0x3c, !PT ;  /* 0x000000eb59597212 */ /* 0x000fe400078e3cff */
[----:B------:R-:W-:Y:S02]  /*7010*/  @!P5 LEA.HI.X R139, R90, R119, R91, 0x1, P6 ;  /* 0x000000775a8bd211 */ /* 0x000fe400030f0c5b */
[----:B------:R-:W-:Y:S02]  /*7020*/  SHF.R.S32.HI R90, RZ, 0x1f, R88 ;  /* 0x0000001fff5a7819 */ /* 0x000fe40000011458 */
[----:B------:R-:W-:-:S02]  /*7030*/  ISETP.NE.AND P1, PT, R94, RZ, PT ;  /* 0x000000ff5e00720c */ /* 0x000fc40003f25270 */
[----:B------:R-:W-:Y:S01]  /*7040*/  LEA.HI R90, R90, R88, RZ, 0x3 ;  /* 0x000000585a5a7211 */ /* 0x000fe200078f18ff */
[----:B------:R-:W-:Y:S01]  /*7050*/  IMAD R88, R17, 0x5000, R143 ;  /* 0x0000500011587824 */ /* 0x000fe200078e028f */
[----:B------:R-:W-:Y:S02]  /*7060*/  ISETP.GE.AND P6, PT, R213, R116, PT ;  /* 0x00000074d500720c */ /* 0x000fe40003fc6270 */
[----:B------:R-:W-:Y:S01]  /*7070*/  SHF.R.S32.HI R90, RZ, 0x3, R90 ;  /* 0x00000003ff5a7819 */ /* 0x000fe2000001145a */
[----:B------:R-:W-:-:S04]  /*7080*/  IMAD R88, R88, 0x2, R16 ;  /* 0x0000000258587824 */ /* 0x000fc800078e0210 */
[----:B------:R-:W-:-:S04]  /*7090*/  IMAD R90, R90, 0x1400, R236 ;  /* 0x000014005a5a7824 */ /* 0x000fc800078e02ec */
[----:B------:R-:W-:-:S04]  /*70a0*/  IMAD.IADD R89, R90, 0x1, R89 ;  /* 0x000000015a597824 */ /* 0x000fc800078e0259 */
[----:B------:R-:W-:Y:S02]  /*70b0*/  IMAD R92, R17, 0x5000, R89 ;  /* 0x00005000115c7824 */ /* 0x000fe400078e0259 */
[----:B------:R-:W0:Y:S02]  /*70c0*/  LDS.128 R88, [R88+0x24400] ;  /* 0x0244000058587984 */ /* 0x000e240000000c00 */
[----:B------:R-:W-:-:S06]  /*70d0*/  IMAD R92, R92, 0x2, R16 ;  /* 0x000000025c5c7824 */ /* 0x000fcc00078e0210 */
        /* <DEDUP_REMOVED lines=8> */
[----:B------:R-:W-:Y:S01]  /*7160*/  SHF.R.U32.HI R52, RZ, 0x10, R53 ;  /* 0x00000010ff347819 */ /* 0x000fe20000011635 */
[----:B------:R-:W-:Y:S01]  /*7170*/  IMAD.U32 R160, R90, 0x10000, RZ ;  /* 0x000100005aa07824 */ /* 0x000fe200078e00ff */
[--C-:B------:R-:W-:Y:S02]  /*7180*/  SHF.R.U64 R44, R44, 0x10, R45.reuse ;  /* 0x000000102c2c7819 */ /* 0x100fe4000000122d */
[----:B------:R-:W-:-:S02]  /*7190*/  SHF.R.U32.HI R45, RZ, 0x10, R45 ;  /* 0x00000010ff2d7819 */ /* 0x000fc4000001162d */
[----:B------:R-:W-:Y:S02]  /*71a0*/  PRMT R52, R183, 0x5432, R52 ;  /* 0x00005432b7347816 */ /* 0x000fe40000000034 */
[----:B------:R-:W-:Y:S02]  /*71b0*/  SHF.R.U64 R53, R54, 0x10, R55 ;  /* 0x0000001036357819 */ /* 0x000fe40000001237 */
[C---:B------:R-:W-:Y:S02]  /*71c0*/  PRMT R45, R164.reuse, 0x5410, R45 ;  /* 0x00005410a42d7816 */ /* 0x040fe4000000002d */
[----:B------:R-:W-:Y:S01]  /*71d0*/  PRMT R46, R164, 0x5432, R46 ;  /* 0x00005432a42e7816 */ /* 0x000fe2000000002e */
[----:B------:R-:W-:Y:S01]  /*71e0*/  IMAD.U32 R164, R52, 0x10000, RZ ;  /* 0x0001000034a47824 */ /* 0x000fe200078e00ff */
[----:B------:R-:W-:Y:S01]  /*71f0*/  SHF.R.U32.HI R54, RZ, 0x10, R55 ;  /* 0x00000010ff367819 */ /* 0x000fe20000011637 */
[----:B------:R-:W-:Y:S01]  /*7200*/  IMAD.U32 R55, R89, 0x10000, RZ ;  /* 0x0001000059377824 */ /* 0x000fe200078e00ff */
[----:B------:R-:W-:-:S02]  /*7210*/  PRMT R44, R166, 0x5432, R44 ;  /* 0x00005432a62c7816 */ /* 0x000fc4000000002c */
[----:B------:R-:W-:Y:S01]  /*7220*/  LOP3.LUT R159, R93, 0xffff0000, RZ, 0xc0, !PT ;  /* 0xffff00005d9f7812 */ /* 0x000fe200078ec0ff */
[----:B------:R-:W-:Y:S01]  /*7230*/  IMAD.U32 R93, R92, 0x10000, RZ ;  /* 0x000100005c5d7824 */ /* 0x000fe200078e00ff */
[C---:B------:R-:W-:Y:S02]  /*7240*/  PRMT R156, R165.reuse, 0x5432, R156 ;  /* 0x00005432a59c7816 */ /* 0x040fe4000000009c */
[----:B------:R-:W-:Y:S01]  /*7250*/  PRMT R47, R165, 0x5410, R47 ;  /* 0x00005410a52f7816 */ /* 0x000fe2000000002f */
[----:B------:R-:W-:Y:S01]  /*7260*/  IMAD.U32 R165, R45, 0x10000, RZ ;  /* 0x000100002da57824 */ /* 0x000fe200078e00ff */
[----:B------:R-:W-:Y:S01]  /*7270*/  PRMT R166, R166, 0x5410, R53 ;  /* 0x00005410a6a67816 */ /* 0x000fe20000000035 */
        /* <DEDUP_REMOVED lines=8> */
[C---:B------:R-:W-:Y:S01]  /*7300*/  IMAD.U32 R165, R54.reuse, 0x10000, RZ ;  /* 0x0001000036a57824 */ /* 0x040fe200078e00ff */
[----:B------:R-:W-:Y:S01]  /*7310*/  LOP3.LUT R95, R95, 0xffff0000, RZ, 0xc0, !PT ;  /* 0xffff00005f5f7812 */ /* 0x000fe200078ec0ff */
[-C--:B------:R-:W-:Y:S01]  /*7320*/  FMUL.FTZ R159, R159, R45.reuse ;  /* 0x0000002d9f9f7220 */ /* 0x080fe20000410000 */
[----:B------:R-:W-:Y:S01]  /*7330*/  LOP3.LUT R54, R54, 0xffff0000, RZ, 0xc0, !PT ;  /* 0xffff000036367812 */ /* 0x000fe200078ec0ff */
[----:B------:R-:W-:Y:S01]  /*7340*/  FFMA.FTZ R158, R55, R164, R158 ;  /* 0x000000a4379e7223 */ /* 0x000fe2000001009e */
[----:B------:R-:W-:Y:S01]  /*7350*/  FFMA.FTZ R167, R157, R45, -R167 ;  /* 0x0000002d9da77223 */ /* 0x000fe200000108a7 */
[----:B------:R-:W-:-:S02]  /*7360*/  IMAD.U32 R55, R156, 0x10000, RZ ;  /* 0x000100009c377824 */ /* 0x000fc400078e00ff */
[----:B------:R-:W-:Y:S01]  /*7370*/  FMUL.FTZ R45, R163, R165 ;  /* 0x000000a5a32d7220 */ /* 0x000fe20000410000 */
[----:B------:R-:W-:Y:S01]  /*7380*/  LOP3.LUT R91, R91, 0xffff0000, RZ, 0xc0, !PT ;  /* 0xffff00005b5b7812 */ /* 0x000fe200078ec0ff */
[----:B------:R-:W-:Y:S01]  /*7390*/  FFMA.FTZ R159, R157, R52, R159 ;  /* 0x000000349d9f7223 */ /* 0x000fe2000001009f */
[----:B------:R-:W-:Y:S01]  /*73a0*/  LOP3.LUT R156, R156, 0xffff0000, RZ, 0xc0, !PT ;  /* 0xffff00009c9c7812 */ /* 0x000fe200078ec0ff */
[----:B------:R-:W-:Y:S01]  /*73b0*/  FMUL.FTZ R157, R95, R54 ;  /* 0x000000365f9d7220 */ /* 0x000fe20000410000 */
[-C--:B------:R-:W-:Y:S01]  /*73c0*/  FMUL.FTZ R163, R163, R55.reuse ;  /* 0x00000037a3a37220 */ /* 0x080fe20000410000 */
[----:B------:R-:W-:Y:S01]  /*73d0*/  FFMA.FTZ R45, R161, R55, -R45 ;  /* 0x00000037a12d7223 */ /* 0x000fe2000001082d */
[----:B------:R-:W-:Y:S02]  /*73e0*/  IMAD.U32 R55, R47, 0x10000, RZ ;  /* 0x000100002f377824 */ /* 0x000fe400078e00ff */
[-C--:B------:R-:W-:Y:S01]  /*73f0*/  FMUL.FTZ R95, R95, R156.reuse ;  /* 0x0000009c5f5f7220 */ /* 0x080fe20000410000 */
[----:B------:R-:W-:Y:S01]  /*7400*/  FFMA.FTZ R157, R91, R156, -R157 ;  /* 0x0000009c5b9d7223 */ /* 0x000fe2000001089d */
[C---:B------:R-:W-:Y:S01]  /*7410*/  IMAD.U32 R52, R44.reuse, 0x10000, RZ ;  /* 0x000100002c347824 */ /* 0x040fe200078e00ff */
[----:B------:R-:W-:Y:S01]  /*7420*/  LOP3.LUT R156, R44, 0xffff0000, RZ, 0xc0, !PT ;  /* 0xffff00002c9c7812 */ /* 0x000fe200078ec0ff */
[----:B------:R-:W-:Y:S01]  /*7430*/  IMAD.U32 R89, R88, 0x10000, RZ ;  /* 0x0001000058597824 */ /* 0x000fe200078e00ff */
[----:B------:R-:W-:Y:S01]  /*7440*/  LOP3.LUT R92, R92, 0xffff0000, RZ, 0xc0, !PT ;  /* 0xffff00005c5c7812 */ /* 0x000fe200078ec0ff */
[----:B------:R-:W-:Y:S01]  /*7450*/  FMUL.FTZ R44, R93, R55 ;  /* 0x000000375d2c7220 */ /* 0x000fe20000410000 */
[----:B------:R-:W-:Y:S01]  /*7460*/  LOP3.LUT R47, R47, 0xffff0000, RZ, 0xc0, !PT ;  /* 0xffff00002f2f7812 */ /* 0x000fe200078ec0ff */
[----:B------:R-:W-:Y:S01]  /*7470*/  FMUL.FTZ R93, R93, R52 ;  /* 0x000000345d5d7220 */ /* 0x000fe20000410000 */
[----:B------:R-:W-:Y:S01]  /*7480*/  LOP3.LUT R162, R90, 0xffff0000, RZ, 0xc0, !PT ;  /* 0xffff00005aa27812 */ /* 0x000fe200078ec0ff */
[----:B------:R-:W-:Y:S01]  /*7490*/  FFMA.FTZ R95, R91, R54, R95 ;  /* 0x000000365b5f7223 */ /* 0x000fe2000001005f */
[----:B------:R-:W-:Y:S01]  /*74a0*/  FFMA.FTZ R44, R89, R52, -R44 ;  /* 0x00000034592c7223 */ /* 0x000fe2000001082c */
[----:B------:R-:W-:Y:S01]  /*74b0*/  LOP3.LUT R88, R88, 0xffff0000, RZ, 0xc0, !PT ;  /* 0xffff000058587812 */ /* 0x000fe200078ec0ff */
[----:B------:R-:W-:-:S02]  /*74c0*/  IMAD.U32 R90, R94, 0x10000, RZ ;  /* 0x000100005e5a7824 */ /* 0x000fc400078e00ff */
[----:B------:R-:W-:Y:S01]  /*74d0*/  FMUL.FTZ R54, R92, R47 ;  /* 0x0000002f5c367220 */ /* 0x000fe20000410000 */
[----:B------:R-:W-:Y:S01]  /*74e0*/  IMAD.U32 R52, R166, 0x10000, RZ ;  /* 0x00010000a6347824 */ /* 0x000fe200078e00ff */
[----:B------:R-:W-:Y:S01]  /*74f0*/  LOP3.LUT R94, R94, 0xffff0000, RZ, 0xc0, !PT ;  /* 0xffff00005e5e7812 */ /* 0x000fe200078ec0ff */
[-C--:B------:R-:W-:Y:S01]  /*7500*/  FMUL.FTZ R92, R92, R156.reuse ;  /* 0x0000009c5c5c7220 */ /* 0x080fe20000410000 */
[----:B------:R-:W-:Y:S01]  /*7510*/  LOP3.LUT R166, R166, 0xffff0000, RZ, 0xc0, !PT ;  /* 0xffff0000a6a67812 */ /* 0x000fe200078ec0ff */
[----:B------:R-:W-:Y:S01]  /*7520*/  FFMA.FTZ R93, R89, R55, R93 ;  /* 0x00000037595d7223 */ /* 0x000fe2000001005d */
[----:B------:R-:W-:Y:S02]  /*7530*/  IMAD.U32 R55, R46, 0x10000, RZ ;  /* 0x000100002e377824 */ /* 0x000fe400078e00ff */
[----:B------:R-:W-:Y:S01]  /*7540*/  FFMA.FTZ R54, R88, R156, -R54 ;  /* 0x0000009c58367223 */ /* 0x000fe20000010836 */
        /* <DEDUP_REMOVED lines=23> */
[----:B------:R-:W-:-:S07]  /*76c0*/  IMAD.MOV.U32 R90, RZ, RZ, R47 ;  /* 0x000000ffff5a7224 */ /* 0x000fce00078e002f */
.L_x_2377:
[----:B------:R-:W-:Y:S05]  /*76d0*/  BSYNC B3 ;  /* 0x0000000000037941 */ /* 0x000fea0003800000 */
.L_x_2376:
[----:B0-----:R0:W-:Y:S04]  /*76e0*/  STG.E.128 desc[UR60][R136.64], R88 ;  /* 0x0000005888007986 */ /* 0x0011e8000c101d3c */
[----:B--2---:R0:W-:Y:S02]  /*76f0*/  @!P5 STG.E.128 desc[UR60][R138.64], R92 ;  /* 0x0000005c8a00d986 */ /* 0x0041e4000c101d3c */
.L_x_2375:
[----:B------:R-:W-:Y:S05]  /*7700*/  BSYNC B2 ;  /* 0x0000000000027941 */ /* 0x000fea0003800000 */
.L_x_2374:
        /* <DEDUP_REMOVED lines=16> */
[----:B0-----:R-:W-:Y:S02]  /*7810*/  LEA R88, P6, R47, R118, 0x1 ;  /* 0x000000762f587211 */ /* 0x001fe400078c08ff */
[----:B------:R-:W-:-:S02]  /*7820*/  ISETP.NE.AND P0, PT, R52, RZ, PT ;  /* 0x000000ff3400720c */ /* 0x000fc40003f05270 */
[----:B------:R-:W-:Y:S02]  /*7830*/  LEA.HI.X R89, R47, R119, R46, 0x1, P6 ;  /* 0x000000772f597211 */ /* 0x000fe400030f0c2e */
[----:B------:R-:W-:Y:S02]  /*7840*/  SHF.R.S32.HI R47, RZ, 0x1f, R44 ;  /* 0x0000001fff2f7819 */ /* 0x000fe4000001142c */
[----:B------:R-:W-:Y:S02]  /*7850*/  @!P5 LEA R90, P6, R134, R118, 0x1 ;  /* 0x00000076865ad211 */ /* 0x000fe400078c08ff */
[----:B------:R-:W-:Y:S02]  /*7860*/  LEA.HI R47, R47, R44, RZ, 0x3 ;  /* 0x0000002c2f2f7211 */ /* 0x000fe400078f18ff */
[----:B------:R-:W-:Y:S02]  /*7870*/  LOP3.LUT R44, R45, 0x1c0, R234, 0xf8, !PT ;  /* 0x000001c02d2c7812 */ /* 0x000fe400078ef8ea */
[----:B------:R-:W-:-:S02]  /*7880*/  SHF.R.S32.HI R47, RZ, 0x3, R47 ;  /* 0x00000003ff2f7819 */ /* 0x000fc4000001142f */
[----:B------:R-:W-:Y:S02]  /*7890*/  LOP3.LUT R44, R44, R235, RZ, 0x3c, !PT ;  /* 0x000000eb2c2c7212 */ /* 0x000fe400078e3cff */
[----:B------:R-:W-:Y:S01]  /*78a0*/  @!P5 LEA.HI.X R91, R134, R119, R155, 0x1, P6 ;  /* 0x00000077865bd211 */ /* 0x000fe200030f0c9b */
[----:B------:R-:W-:Y:S01]  /*78b0*/  IMAD R47, R47, 0x1400, R236 ;  /* 0x000014002f2f7824 */ /* 0x000fe200078e02ec */
[----:B------:R-:W-:-:S03]  /*78c0*/  ISETP.GE.AND P6, PT, R212, R116, PT ;  /* 0x00000074d400720c */ /* 0x000fc60003fc6270 */
        /* <DEDUP_REMOVED lines=17> */
[----:B------:R-:W-:Y:S02]  /*79e0*/  PRMT R48, R182, 0x5432, R48 ;  /* 0x00005432b6307816 */ /* 0x000fe40000000030 */
[----:B------:R-:W-:Y:S02]  /*79f0*/  SHF.R.U64 R49, R50, 0x10, R51 ;  /* 0x0000001032317819 */ /* 0x000fe40000001233 */
[----:B------:R-:W-:Y:S01]  /*7a00*/  PRMT R41, R180, 0x5410, R41 ;  /* 0x00005410b4297816 */ /* 0x000fe20000000029 */
[----:B------:R-:W-:Y:S01]  /*7a10*/  IMAD.U32 R138, R48, 0x10000, RZ ;  /* 0x00010000308a7824 */ /* 0x000fe200078e00ff */
[----:B------:R-:W-:Y:S01]  /*7a20*/  SHF.R.U32.HI R50, RZ, 0x10, R51 ;  /* 0x00000010ff327819 */ /* 0x000fe20000011633 */
[----:B------:R-:W-:Y:S01]  /*7a30*/  IMAD.U32 R51, R45, 0x10000, RZ ;  /* 0x000100002d337824 */ /* 0x000fe200078e00ff */
[----:B------:R-:W-:Y:S01]  /*7a40*/  LOP3.LUT R95, R53, 0xffff0000, RZ, 0xc0, !PT ;  /* 0xffff0000355f7812 */ /* 0x000fe200078ec0ff */
        /* <DEDUP_REMOVED lines=41> */
[C---:B------:R-:W-:Y:S01]  /*7ce0*/  FFMA.FTZ R40, R45.reuse, R48, -R40 ;  /* 0x000000302d287223 */ /* 0x040fe20000010828 */
[----:B------:R-:W-:Y:S01]  /*7cf0*/  PRMT R42, R180, 0x5432, R42 ;  /* 0x00005432b42a7816 */ /* 0x000fe2000000002a */
[----:B------:R-:W-:Y:S01]  /*7d00*/  FFMA.FTZ R53, R45, R51, R53 ;  /* 0x000000332d357223 */ /* 0x000fe20000010035 */
[----:B------:R-:W-:Y:S01]  /*7d10*/  LOP3.LUT R44, R44, 0xffff0000, RZ, 0xc0, !PT ;  /* 0xffff00002c2c7812 */ /* 0x000fe200078ec0ff */
[----:B------:R-:W-:-:S02]  /*7d20*/  IMAD.U32 R46, R54, 0x10000, RZ ;  /* 0x00010000362e7824 */ /* 0x000fc400078e00ff */
[-C--:B------:R-:W-:Y:S01]  /*7d30*/  FMUL.FTZ R47, R52, R43.reuse ;  /* 0x0000002b342f7220 */ /* 0x080fe20000410000 */
[C---:B------:R-:W-:Y:S01]  /*7d40*/  IMAD.U32 R45, R155.reuse, 0x10000, RZ ;  /* 0x000100009b2d7824 */ /* 0x040fe200078e00ff */
[----:B------:R-:W-:Y:S01]  /*7d50*/  LOP3.LUT R54, R54, 0xffff0000, RZ, 0xc0, !PT ;  /* 0xffff000036367812 */ /* 0x000fe200078ec0ff */
[-C--:B------:R-:W-:Y:S01]  /*7d60*/  FMUL.FTZ R52, R52, R92.reuse ;  /* 0x0000005c34347220 */ /* 0x080fe20000410000 */
[----:B------:R-:W-:Y:S01]  /*7d70*/  LOP3.LUT R155, R155, 0xffff0000, RZ, 0xc0, !PT ;  /* 0xffff00009b9b7812 */ /* 0x000fe200078ec0ff */
[----:B------:R-:W-:Y:S02]  /*7d80*/  IMAD.U32 R48, R42, 0x10000, RZ ;  /* 0x000100002a307824 */ /* 0x000fe400078e00ff */
[----:B------:R-:W-:Y:S01]  /*7d90*/  FFMA.FTZ R47, R44, R92, -R47 ;  /* 0x0000005c2c2f7223 */ /* 0x000fe2000001082f */
[----:B------:R-:W-:Y:S01]  /*7da0*/  LOP3.LUT R42, R42, 0xffff0000, RZ, 0xc0, !PT ;  /* 0xffff00002a2a7812 */ /* 0x000fe200078ec0ff */
        /* <DEDUP_REMOVED lines=22> */
[----:B------:R-:W-:-:S07]  /*7f10*/  IMAD.MOV.U32 R47, RZ, RZ, R41 ;  /* 0x000000ffff2f7224 */ /* 0x000fce00078e0029 */
.L_x_2379:
[----:B------:R-:W-:Y:S05]  /*7f20*/  BSYNC B2 ;  /* 0x0000000000027941 */ /* 0x000fea0003800000 */
.L_x_2378:
[----:B0-----:R3:W-:Y:S04]  /*7f30*/  STG.E.128 desc[UR60][R88.64], R44 ;  /* 0x0000002c58007986 */ /* 0x0017e8000c101d3c */
[----:B--2---:R3:W-:Y:S02]  /*7f40*/  @!P5 STG.E.128 desc[UR60][R90.64], R52 ;  /* 0x000000345a00d986 */ /* 0x0047e4000c101d3c */
.L_x_2373:
[----:B------:R-:W-:Y:S05]  /*7f50*/  BSYNC B1 ;  /* 0x0000000000017941 */ /* 0x000fea0003800000 */
.L_x_2372:
[----:B------:R-:W-:Y:S04]  /*7f60*/  BSSY B1, `(.L_x_2380) ;  /* 0x000010a000017945 */ /* 0x000fe80003800000 */
[----:B------:R-:W-:Y:S05]  /*7f70*/  @P3 BRA `(.L_x_2381) ;  /* 0x0000001000203947 */ /* 0x000fea0003800000 */
[----:B------:R-:W4:Y:S01]  /*7f80*/  LDL R40, [R1+0x74] ;  /* 0x0000740001287983 */ /* 0x000f220000100800 */
[----:B------:R-:W-:Y:S01]  /*7f90*/  ISETP.NE.AND P3, PT, R26, RZ, PT ;  /* 0x000000ff1a00720c */ /* 0x000fe20003f65270 */
[-C--:B--2---:R-:W-:Y:S01]  /*7fa0*/  IMAD.WIDE.U32 R48, R218, R120.reuse, R122 ;  /* 0x00000078da307225 */ /* 0x084fe200078e007a */
[----:B------:R-:W-:Y:S03]  /*7fb0*/  BSSY B2, `(.L_x_2382) ;  /* 0x0000085000027945 */ /* 0x000fe60003800000 */
[----:B----4-:R-:W-:-:S04]  /*7fc0*/  IMAD R40, R40, R120, RZ ;  /* 0x0000007828287224 */ /* 0x010fc800078e02ff */
[----:B------:R-:W-:-:S04]  /*7fd0*/  IMAD R41, R218, R121, R40 ;  /* 0x00000079da297224 */ /* 0x000fc800078e0228 */
[----:B---3--:R-:W-:Y:S01]  /*7fe0*/  IMAD.IADD R54, R49, 0x1, R41 ;  /* 0x0000000131367824 */ /* 0x008fe200078e0229 */
[----:B------:R-:W-:Y:S06]  /*7ff0*/  @!P3 BRA `(.L_x_2383) ;  /* 0x000000080000b947 */ /* 0x000fec0003800000 */
        /* <DEDUP_REMOVED lines=43> */
[--C-:B------:R-:W-:Y:S01]  /*82b0*/  SHF.R.U64 R69, R70, 0x10, R71.reuse ;  /* 0x0000001046457819 */ /* 0x100fe20000001247 */
[----:B------:R-:W-:Y:S01]  /*82c0*/  IMAD.U32 R136, R60, 0x10000, RZ ;  /* 0x000100003c887824 */ /* 0x000fe200078e00ff */
[----:B------:R-:W-:Y:S01]  /*82d0*/  SHF.R.U32.HI R70, RZ, 0x10, R71 ;  /* 0x00000010ff467819 */ /* 0x000fe20000011647 */
[C---:B------:R-:W-:Y:S01]  /*82e0*/  IMAD.U32 R134, R68.reuse, 0x10000, RZ ;  /* 0x0001000044867824 */ /* 0x040fe200078e00ff */
[----:B------:R-:W-:Y:S01]  /*82f0*/  LOP3.LUT R90, R45, 0xffff0000, RZ, 0xc0, !PT ;  /* 0xffff00002d5a7812 */ /* 0x000fe200078ec0ff */
[----:B------:R-:W-:Y:S01]  /*8300*/  IMAD.U32 R71, R41, 0x10000, RZ ;  /* 0x0001000029477824 */ /* 0x000fe200078e00ff */
[----:B------:R-:W-:Y:S01]  /*8310*/  LOP3.LUT R95, R68, 0xffff0000, RZ, 0xc0, !PT ;  /* 0xffff0000445f7812 */ /* 0x000fe200078ec0ff */
[C---:B------:R-:W-:Y:S01]  /*8320*/  FMUL.FTZ R138, R89.reuse, R134 ;  /* 0x00000086598a7220 */ /* 0x040fe20000410000 */
[----:B------:R-:W-:Y:S01]  /*8330*/  SHF.R.U32.HI R63, RZ, 0x10, R63 ;  /* 0x00000010ff3f7819 */ /* 0x000fe2000001163f */
[-C--:B------:R-:W-:Y:S01]  /*8340*/  FMUL.FTZ R68, R89, R136.reuse ;  /* 0x0000008859447220 */ /* 0x080fe20000410000 */
[----:B------:R-:W-:Y:S01]  /*8350*/  PRMT R174, R174, 0x5410, R70 ;  /* 0x00005410aeae7816 */ /* 0x000fe20000000046 */
[----:B------:R-:W-:Y:S01]  /*8360*/  FMUL.FTZ R89, R90, R95 ;  /* 0x0000005f5a597220 */ /* 0x000fe20000410000 */
[----:B------:R-:W-:Y:S01]  /*8370*/  LOP3.LUT R88, R41, 0xffff0000, RZ, 0xc0, !PT ;  /* 0xffff000029587812 */ /* 0x000fe200078ec0ff */
[----:B------:R-:W-:Y:S01]  /*8380*/  FFMA.FTZ R138, R71, R136, -R138 ;  /* 0x00000088478a7223 */ /* 0x000fe2000001088a */
[----:B------:R-:W-:Y:S01]  /*8390*/  LOP3.LUT R135, R60, 0xffff0000, RZ, 0xc0, !PT ;  /* 0xffff00003c877812 */ /* 0x000fe200078ec0ff */
[----:B------:R-:W-:Y:S01]  /*83a0*/  IMAD.U32 R60, R174, 0x10000, RZ ;  /* 0x00010000ae3c7824 */ /* 0x000fe200078e00ff */
[----:B------:R-:W-:Y:S01]  /*83b0*/  PRMT R63, R173, 0x5410, R63 ;  /* 0x00005410ad3f7816 */ /* 0x000fe2000000003f */
[----:B------:R-:W-:Y:S01]  /*83c0*/  FFMA.FTZ R68, R71, R134, R68 ;  /* 0x0000008647447223 */ /* 0x000fe20000010044 */
[----:B------:R-:W-:Y:S01]  /*83d0*/  PRMT R62, R176, 0x5432, R62 ;  /* 0x00005432b03e7816 */ /* 0x000fe2000000003e */
[-C--:B------:R-:W-:Y:S01]  /*83e0*/  FMUL.FTZ R71, R90, R135.reuse ;  /* 0x000000875a477220 */ /* 0x080fe20000410000 */
[----:B------:R-:W-:Y:S01]  /*83f0*/  FFMA.FTZ R89, R88, R135, -R89 ;  /* 0x0000008758597223 */ /* 0x000fe20000010859 */
[----:B------:R-:W-:-:S02]  /*8400*/  IMAD.U32 R70, R63, 0x10000, RZ ;  /* 0x000100003f467824 */ /* 0x000fc400078e00ff */
[----:B------:R-:W-:Y:S01]  /*8410*/  FMUL.FTZ R135, R93, R60 ;  /* 0x0000003c5d877220 */ /* 0x000fe20000410000 */
[----:B------:R-:W-:Y:S01]  /*8420*/  PRMT R55, R175, 0x5410, R55 ;  /* 0x00005410af377816 */ /* 0x000fe20000000037 */
[----:B------:R-:W-:Y:S01]  /*8430*/  FFMA.FTZ R71, R88, R95, R71 ;  /* 0x0000005f58477223 */ /* 0x000fe20000010047 */
[-C--:B------:R-:W-:Y:S01]  /*8440*/  FMUL.FTZ R93, R93, R70.reuse ;  /* 0x000000465d5d7220 */ /* 0x080fe20000410000 */
[----:B------:R-:W-:Y:S01]  /*8450*/  FFMA.FTZ R135, R92, R70, -R135 ;  /* 0x000000465c877223 */ /* 0x000fe20000010887 */
[----:B------:R-:W-:Y:S01]  /*8460*/  LOP3.LUT R47, R47, 0xffff0000, RZ, 0xc0, !PT ;  /* 0xffff00002f2f7812 */ /* 0x000fe200078ec0ff */
[----:B------:R-:W-:Y:S01]  /*8470*/  IMAD.U32 R45, R44, 0x10000, RZ ;  /* 0x000100002c2d7824 */ /* 0x000fe200078e00ff */
[----:B------:R-:W-:Y:S01]  /*8480*/  LOP3.LUT R174, R174, 0xffff0000, RZ, 0xc0, !PT ;  /* 0xffff0000aeae7812 */ /* 0x000fe200078ec0ff */
[----:B------:R-:W-:Y:S01]  /*8490*/  IMAD.U32 R88, R62, 0x10000, RZ ;  /* 0x000100003e587824 */ /* 0x000fe200078e00ff */
[----:B------:R-:W-:Y:S01]  /*84a0*/  LOP3.LUT R70, R63, 0xffff0000, RZ, 0xc0, !PT ;  /* 0xffff00003f467812 */ /* 0x000fe200078ec0ff */
[----:B------:R-:W-:Y:S01]  /*84b0*/  FFMA.FTZ R60, R92, R60, R93 ;  /* 0x0000003c5c3c7223 */ /* 0x000fe2000001005d */
[----:B------:R-:W-:-:S02]  /*84c0*/  IMAD.U32 R90, R55, 0x10000, RZ ;  /* 0x00010000375a7824 */ /* 0x000fc400078e00ff */
[C---:B------:R-:W-:Y:S01]  /*84d0*/  FMUL.FTZ R134, R47.reuse, R174 ;  /* 0x000000ae2f867220 */ /* 0x040fe20000410000 */
[----:B------:R-:W-:Y:S01]  /*84e0*/  LOP3.LUT R44, R44, 0xffff0000, RZ, 0xc0, !PT ;  /* 0xffff00002c2c7812 */ /* 0x000fe200078ec0ff */
[----:B------:R-:W-:Y:S01]  /*84f0*/  FMUL.FTZ R92, R47, R70 ;  /* 0x000000462f5c7220 */ /* 0x000fe20000410000 */
[----:B------:R-:W-:Y:S01]  /*8500*/  LOP3.LUT R47, R62, 0xffff0000, RZ, 0xc0, !PT ;  /* 0xffff00003e2f7812 */ /* 0x000fe200078ec0ff */
[----:B------:R-:W-:Y:S01]  /*8510*/  IMAD.U32 R41, R40, 0x10000, RZ ;  /* 0x0001000028297824 */ /* 0x000fe200078e00ff */
[----:B------:R-:W-:Y:S01]  /*8520*/  LOP3.LUT R55, R55, 0xffff0000, RZ, 0xc0, !PT ;  /* 0xffff000037377812 */ /* 0x000fe200078ec0ff */
[----:B------:R-:W-:Y:S01]  /*8530*/  FMUL.FTZ R62, R45, R88 ;  /* 0x000000582d3e7220 */ /* 0x000fe20000410000 */
[----:B------:R-:W-:Y:S01]  /*8540*/  PRMT R69, R173, 0x5432, R69 ;  /* 0x00005432ad457816 */ /* 0x000fe20000000045 */
[-C--:B------:R-:W-:Y:S01]  /*8550*/  FMUL.FTZ R45, R45, R90.reuse ;  /* 0x0000005a2d2d7220 */ /* 0x080fe20000410000 */
[----:B------:R-:W-:Y:S01]  /*8560*/  PRMT R61, R175, 0x5432, R61 ;  /* 0x00005432af3d7816 */ /* 0x000fe2000000003d */
[----:B------:R-:W-:Y:S01]  /*8570*/  FMUL.FTZ R63, R44, R47 ;  /* 0x0000002f2c3f7220 */ /* 0x000fe20000410000 */
[----:B------:R-:W-:Y:S01]  /*8580*/  LOP3.LUT R40, R40, 0xffff0000, RZ, 0xc0, !PT ;  /* 0xffff000028287812 */ /* 0x000fe200078ec0ff */
[----:B------:R-:W-:Y:S01]  /*8590*/  FFMA.FTZ R90, R41, R90, -R62 ;  /* 0x0000005a295a7223 */ /* 0x000fe2000001083e */
[----:B------:R-:W-:Y:S01]  /*85a0*/  LOP3.LUT R43, R43, 0xffff0000, RZ, 0xc0, !PT ;  /* 0xffff00002b2b7812 */ /* 0x000fe200078ec0ff */
[-C--:B------:R-:W-:Y:S01]  /*85b0*/  FMUL.FTZ R93, R44, R55.reuse ;  /* 0x000000372c5d7220 */ /* 0x080fe20000410000 */
[----:B------:R-:W-:Y:S01]  /*85c0*/  FFMA.FTZ R41, R41, R88, R45 ;  /* 0x0000005829297223 */ /* 0x000fe2000001002d */
[----:B------:R-:W-:Y:S01]  /*85d0*/  IMAD.U32 R44, R69, 0x10000, RZ ;  /* 0x00010000452c7824 */ /* 0x000fe200078e00ff */
[----:B------:R-:W-:Y:S01]  /*85e0*/  LOP3.LUT R46, R46, 0xffff0000, RZ, 0xc0, !PT ;  /* 0xffff00002e2e7812 */ /* 0x000fe200078ec0ff */
[----:B------:R-:W-:Y:S01]  /*85f0*/  IMAD.U32 R45, R61, 0x10000, RZ ;  /* 0x000100003d2d7824 */ /* 0x000fe200078e00ff */
[----:B------:R-:W-:Y:S01]  /*8600*/  LOP3.LUT R69, R69, 0xffff0000, RZ, 0xc0, !PT ;  /* 0xffff000045457812 */ /* 0x000fe200078ec0ff */
[C---:B------:R-:W-:Y:S01]  /*8610*/  FFMA.FTZ R55, R40.reuse, R55, -R63 ;  /* 0x0000003728377223 */ /* 0x040fe2000001083f */
[----:B------:R-:W-:Y:S01]  /*8620*/  LOP3.LUT R61, R61, 0xffff0000, RZ, 0xc0, !PT ;  /* 0xffff00003d3d7812 */ /* 0x000fe200078ec0ff */
[C---:B------:R-:W-:Y:S01]  /*8630*/  FFMA.FTZ R70, R43.reuse, R70, -R134 ;  /* 0x000000462b467223 */ /* 0x040fe20000010886 */
[----:B------:R-:W-:Y:S01]  /*8640*/  FFMA.FTZ R40, R40, R47, R93 ;  /* 0x0000002f28287223 */ /* 0x000fe2000001005d */
[----:B------:R-:W-:Y:S01]  /*8650*/  LOP3.LUT R42, R42, 0xffff0000, RZ, 0xc0, !PT ;  /* 0xffff00002a2a7812 */ /* 0x000fe200078ec0ff */
[----:B------:R-:W-:Y:S01]  /*8660*/  FFMA.FTZ R43, R43, R174, R92 ;  /* 0x000000ae2b2b7223 */ /* 0x000fe2000001005c */
[C---:B------:R-:W-:Y:S01]  /*8670*/  FMUL.FTZ R47, R94.reuse, R45 ;  /* 0x0000002d5e2f7220 */ /* 0x040fe20000410000 */
[-C--:B------:R-:W-:Y:S01]  /*8680*/  FMUL.FTZ R62, R94, R44.reuse ;  /* 0x0000002c5e3e7220 */ /* 0x080fe20000410000 */
[C---:B------:R-:W-:Y:S01]  /*8690*/  FMUL.FTZ R63, R46.reuse, R69 ;  /* 0x000000452e3f7220 */ /* 0x040fe20000410000 */
[----:B------:R-:W-:Y:S01]  /*86a0*/  FMUL.FTZ R46, R46, R61 ;  /* 0x0000003d2e2e7220 */ /* 0x000fe20000410000 */
[C---:B------:R-:W-:Y:S01]  /*86b0*/  FFMA.FTZ R47, R91.reuse, R44, R47 ;  /* 0x0000002c5b2f7223 */ /* 0x040fe2000001002f */
[----:B------:R-:W-:Y:S01]  /*86c0*/  FFMA.FTZ R45, R91, R45, -R62 ;  /* 0x0000002d5b2d7223 */ /* 0x000fe2000001083e */
[C---:B------:R-:W-:Y:S01]  /*86d0*/  FFMA.FTZ R44, R42.reuse, R61, -R63 ;  /* 0x0000003d2a2c7223 */ /* 0x040fe2000001083f */
[----:B------:R-:W-:Y:S01]  /*86e0*/  F2FP.BF16.F32.PACK_AB R60, R43, R60 ;  /* 0x0000003c2b3c723e */ /* 0x000fe200000010ff */
[----:B------:R-:W-:Y:S01]  /*86f0*/  FFMA.FTZ R46, R42, R69, R46 ;  /* 0x000000452a2e7223 */ /* 0x000fe2000001002e */
[----:B------:R-:W-:-:S02]  /*8700*/  F2FP.BF16.F32.PACK_AB R43, R40, R41 ;  /* 0x00000029282b723e */ /* 0x000fc400000010ff */
[----:B------:R-:W-:Y:S02]  /*8710*/  F2FP.BF16.F32.PACK_AB R89, R89, R138 ;  /* 0x0000008a5959723e */ /* 0x000fe400000010ff */
[----:B------:R-:W-:Y:S02]  /*8720*/  F2FP.BF16.F32.PACK_AB R70, R70, R135 ;  /* 0x000000874646723e */ /* 0x000fe400000010ff */
[----:B------:R-:W-:Y:S01]  /*8730*/  F2FP.BF16.F32.PACK_AB R68, R71, R68 ;  /* 0x000000444744723e */ /* 0x000fe200000010ff */
[----:B------:R-:W-:Y:S01]  /*8740*/  IMAD.MOV.U32 R41, RZ, RZ, R89 ;  /* 0x000000ffff297224 */ /* 0x000fe200078e0059 */
[----:B------:R-:W-:Y:S02]  /*8750*/  F2FP.BF16.F32.PACK_AB R88, R55, R90 ;  /* 0x0000005a3758723e */ /* 0x000fe400000010ff */
[----:B------:R-:W-:Y:S01]  /*8760*/  F2FP.BF16.F32.PACK_AB R42, R44, R45 ;  /* 0x0000002d2c2a723e */ /* 0x000fe200000010ff */
[----:B------:R-:W-:Y:S01]  /*8770*/  IMAD.MOV.U32 R44, RZ, RZ, R43 ;  /* 0x000000ffff2c7224 */ /* 0x000fe200078e002b */
[----:B------:R-:W-:Y:S01]  /*8780*/  F2FP.BF16.F32.PACK_AB R46, R46, R47 ;  /* 0x0000002f2e2e723e */ /* 0x000fe200000010ff */
[----:B------:R-:W-:-:S02]  /*8790*/  IMAD.MOV.U32 R40, RZ, RZ, R88 ;  /* 0x000000ffff287224 */ /* 0x000fc400078e0058 */
[----:B------:R-:W-:Y:S02]  /*87a0*/  IMAD.MOV.U32 R45, RZ, RZ, R68 ;  /* 0x000000ffff2d7224 */ /* 0x000fe400078e0044 */
[----:B------:R-:W-:Y:S02]  /*87b0*/  IMAD.MOV.U32 R43, RZ, RZ, R70 ;  /* 0x000000ffff2b7224 */ /* 0x000fe400078e0046 */
[----:B------:R-:W-:-:S07]  /*87c0*/  IMAD.MOV.U32 R47, RZ, RZ, R60 ;  /* 0x000000ffff2f7224 */ /* 0x000fce00078e003c */
.L_x_2385:
[----:B------:R-:W-:Y:S05]  /*87d0*/  BSYNC B3 ;  /* 0x0000000000037941 */ /* 0x000fea0003800000 */
.L_x_2384:
[----:B--2---:R2:W-:Y:S04]  /*87e0*/  STG.E.128 desc[UR60][R50.64], R40 ;  /* 0x0000002832007986 */ /* 0x0045e8000c101d3c */
[----:B---3--:R2:W-:Y:S02]  /*87f0*/  @!P3 STG.E.128 desc[UR60][R52.64], R44 ;  /* 0x0000002c3400b986 */ /* 0x0085e4000c101d3c */
.L_x_2383:
[----:B------:R-:W-:Y:S05]  /*8800*/  BSYNC B2 ;  /* 0x0000000000027941 */ /* 0x000fea0003800000 */
.L_x_2382:
        /* <DEDUP_REMOVED lines=13> */
[----:B------:R-:W-:-:S05]  /*88e0*/  SHF.R.S32.HI R41, RZ, 0x3, R46 ;  /* 0x00000003ff297819 */ /* 0x000fca000001142e */
[----:B------:R-:W-:-:S06]  /*88f0*/  IMAD R41, R41, 0x1400, R230 ;  /* 0x0000140029297824 */ /* 0x000fcc00078e02e6 */
[--C-:B------:R-:W-:Y:S02]  /*8900*/  @!P3 SHF.R.S32.HI R43, RZ, 0x1f, R40.reuse ;  /* 0x0000001fff2bb819 */ /* 0x100fe40000011428 */
[--C-:B------:R-:W-:Y:S02]  /*8910*/  @!P3 IADD3 R42, P5, P6, R38, R48, R40.reuse ;  /* 0x00000030262ab210 */ /* 0x100fe40007ebe028 */
[----:B------:R-:W-:Y:S02]  /*8920*/  LOP3.LUT R40, R229, 0x38, R40, 0xf8, !PT ;  /* 0x00000038e5287812 */ /* 0x000fe400078ef828 */
[----:B------:R-:W-:Y:S02]  /*8930*/  @!P3 IADD3.X R54, R37, R54, R43, P5, P6 ;  /* 0x000000362536b210 */ /* 0x000fe40002fec42b */
[----:B------:R-:W-:Y:S02]  /*8940*/  LOP3.LUT R40, R40, R233, RZ, 0x3c, !PT ;  /* 0x000000e928287212 */ /* 0x000fe400078e3cff */
[----:B------:R-:W-:-:S03]  /*8950*/  LEA R48, P5, R44, R118, 0x1 ;  /* 0x000000762c307211 */ /* 0x000fc600078a08ff */
[----:B------:R-:W-:Y:S01]  /*8960*/  IMAD.IADD R40, R41, 0x1, R40 ;  /* 0x0000000129287824 */ /* 0x000fe200078e0228 */
[-C--:B------:R-:W-:Y:S01]  /*8970*/  LEA.HI.X R49, R44, R119.reuse, R45, 0x1, P5 ;  /* 0x000000772c317211 */ /* 0x080fe200028f0c2d */
[C---:B------:R-:W-:Y:S01]  /*8980*/  IMAD R41, R17.reuse, 0x5000, R140 ;  /* 0x0000500011297824 */ /* 0x040fe200078e028c */
[C---:B------:R-:W-:Y:S01]  /*8990*/  @!P3 LEA R50, P5, R42.reuse, R118, 0x1 ;  /* 0x000000762a32b211 */ /* 0x040fe200078a08ff */
[----:B------:R-:W-:Y:S02]  /*89a0*/  IMAD R43, R17, 0x5000, R40 ;  /* 0x00005000112b7824 */ /* 0x000fe400078e0228 */
[----:B------:R-:W-:Y:S01]  /*89b0*/  IMAD R41, R41, 0x2, R16 ;  /* 0x0000000229297824 */ /* 0x000fe200078e0210 */
[----:B------:R-:W-:Y:S01]  /*89c0*/  @!P3 LEA.HI.X R51, R42, R119, R54, 0x1, P5 ;  /* 0x000000772a33b211 */ /* 0x000fe200028f0c36 */
[----:B------:R-:W-:Y:S01]  /*89d0*/  IMAD R44, R43, 0x2, R16 ;  /* 0x000000022b2c7824 */ /* 0x000fe200078e0210 */
[----:B------:R-:W-:-:S03]  /*89e0*/  ISETP.GE.AND P5, PT, R212, R116, PT ;  /* 0x00000074d400720c */ /* 0x000fc60003fa6270 */
[----:B------:R-:W2:Y:S04]  /*89f0*/  LDS.128 R40, [R41+0x24400] ;  /* 0x0244000029287984 */ /* 0x000ea80000000c00 */
[----:B------:R-:W3:Y:S06]  /*8a00*/  LDS.128 R44, [R44+0x24400] ;  /* 0x024400002c2c7984 */ /* 0x000eec0000000c00 */
[----:B------:R-:W-:Y:S05]  /*8a10*/  @P5 BRA `(.L_x_2387) ;  /* 0x00000004006c5947 */ /* 0x000fea0003800000 */
[----:B------:R-:W-:Y:S01]  /*8a20*/  SHF.R.U64 R61, R64, 0x10, R65 ;  /* 0x00000010403d7819 */ /* 0x000fe20000001241 */
[----:B---3--:R-:W-:Y:S01]  /*8a30*/  IMAD.U32 R63, R45, 0x10000, RZ ;  /* 0x000100002d3f7824 */ /* 0x008fe200078e00ff */
[----:B------:R-:W-:Y:S01]  /*8a40*/  SHF.R.U64 R69, R56, 0x10, R57 ;  /* 0x0000001038457819 */ /* 0x000fe20000001239 */
[----:B------:R-:W-:Y:S01]  /*8a50*/  IMAD.U32 R62, R47, 0x10000, RZ ;  /* 0x000100002f3e7824 */ /* 0x000fe200078e00ff */
[----:B------:R-:W-:Y:S01]  /*8a60*/  SHF.R.U32.HI R65, RZ, 0x10, R65 ;  /* 0x00000010ff417819 */ /* 0x000fe20000011641 */
[----:B--2---:R-:W-:Y:S01]  /*8a70*/  IMAD.U32 R55, R43, 0x10000, RZ ;  /* 0x000100002b377824 */ /* 0x004fe200078e00ff */
[----:B------:R-:W-:Y:S02]  /*8a80*/  SHF.R.U32.HI R57, RZ, 0x10, R57 ;  /* 0x00000010ff397819 */ /* 0x000fe40000011639 */
[----:B------:R-:W-:Y:S02]  /*8a90*/  PRMT R56, R170, 0x5410, R69 ;  /* 0x00005410aa387816 */ /* 0x000fe40000000045 */
[----:B------:R-:W-:-:S02]  /*8aa0*/  PRMT R64, R172, 0x5432, R65 ;  /* 0x00005432ac407816 */ /* 0x000fc40000000041 */
[----:B------:R-:W-:Y:S02]  /*8ab0*/  PRMT R170, R170, 0x5432, R57 ;  /* 0x00005432aaaa7816 */ /* 0x000fe40000000039 */
[--C-:B------:R-:W-:Y:S01]  /*8ac0*/  SHF.R.U64 R60, R66, 0x10, R67.reuse ;  /* 0x00000010423c7819 */ /* 0x100fe20000001243 */
[----:B------:R-:W-:Y:S01]  /*8ad0*/  IMAD.U32 R65, R64, 0x10000, RZ ;  /* 0x0001000040417824 */ /* 0x000fe200078e00ff */
[----:B------:R-:W-:Y:S02]  /*8ae0*/  SHF.R.U32.HI R66, RZ, 0x10, R67 ;  /* 0x00000010ff427819 */ /* 0x000fe40000011643 */
[----:B------:R-:W-:Y:S01]  /*8af0*/  PRMT R172, R172, 0x5410, R61 ;  /* 0x00005410acac7816 */ /* 0x000fe2000000003d */
[----:B------:R-:W-:Y:S01]  /*8b00*/  IMAD.U32 R61, R170, 0x10000, RZ ;  /* 0x00010000aa3d7824 */ /* 0x000fe200078e00ff */
[--C-:B------:R-:W-:Y:S01]  /*8b10*/  SHF.R.U32.HI R68, RZ, 0x10, R59.reuse ;  /* 0x00000010ff447819 */ /* 0x100fe2000001163b */
[----:B------:R-:W-:Y:S01]  /*8b20*/  FMUL.FTZ R67, R63, R65 ;  /* 0x000000413f437220 */ /* 0x000fe20000410000 */
[----:B------:R-:W-:Y:S01]  /*8b30*/  SHF.R.U64 R70, R58, 0x10, R59 ;  /* 0x000000103a467819 */ /* 0x000fe2000000123b */
[----:B------:R-:W-:Y:S01]  /*8b40*/  IMAD.U32 R58, R41, 0x10000, RZ ;  /* 0x00010000293a7824 */ /* 0x000fe200078e00ff */
[----:B------:R-:W-:Y:S01]  /*8b50*/  PRMT R60, R171, 0x5410, R60 ;  /* 0x00005410ab3c7816 */ /* 0x000fe2000000003c */
[-C--:B------:R-:W-:Y:S01]  /*8b60*/  FMUL.FTZ R63, R63, R61.reuse ;  /* 0x0000003d3f3f7220 */ /* 0x080fe20000410000 */
[----:B------:R-:W-:Y:S01]  /*8b70*/  PRMT R171, R171, 0x5432, R66 ;  /* 0x00005432abab7816 */ /* 0x000fe20000000042 */
[C---:B------:R-:W-:Y:S01]  /*8b80*/  FFMA.FTZ R61, R58.reuse, R61, -R67 ;  /* 0x0000003d3a3d7223 */ /* 0x040fe20000010843 */
[----:B------:R-:W-:Y:S01]  /*8b90*/  PRMT R68, R169, 0x5432, R68 ;  /* 0x00005432a9447816 */ /* 0x000fe20000000044 */
        /* <DEDUP_REMOVED lines=9> */
[----:B------:R-:W-:Y:S01]  /*8c30*/  PRMT R57, R169, 0x5410, R70 ;  /* 0x00005410a9397816 */ /* 0x000fe20000000046 */
        /* <DEDUP_REMOVED lines=8> */
[----:B------:R-:W-:Y:S01]  /*8cc0*/  LOP3.LUT R52, R43, 0xffff0000, RZ, 0xc0, !PT ;  /* 0xffff00002b347812 */ /* 0x000fe200078ec0ff */
[C---:B------:R-:W-:Y:S01]  /*8cd0*/  FFMA.FTZ R54, R55.reuse, R63, -R70 ;  /* 0x0000003f37367223 */ /* 0x040fe20000010846 */
[----:B------:R-:W-:Y:S01]  /*8ce0*/  FFMA.FTZ R55, R55, R67, R62 ;  /* 0x0000004337377223 */ /* 0x000fe2000001003e */
[----:B------:R-:W-:Y:S01]  /*8cf0*/  FMUL.FTZ R63, R47, R171 ;  /* 0x000000ab2f3f7220 */ /* 0x000fe20000410000 */
[----:B------:R-:W-:-:S02]  /*8d00*/  IMAD.U32 R66, R172, 0x10000, RZ ;  /* 0x00010000ac427824 */ /* 0x000fc400078e00ff */
[-C--:B------:R-:W-:Y:S01]  /*8d10*/  FMUL.FTZ R65, R47, R68.reuse ;  /* 0x000000442f417220 */ /* 0x080fe20000410000 */
[C---:B------:R-:W-:Y:S01]  /*8d20*/  IMAD.U32 R62, R56.reuse, 0x10000, RZ ;  /* 0x00010000383e7824 */ /* 0x040fe200078e00ff */
[----:B------:R-:W-:Y:S01]  /*8d30*/  LOP3.LUT R47, R56, 0xffff0000, RZ, 0xc0, !PT ;  /* 0xffff0000382f7812 */ /* 0x000fe200078ec0ff */
[----:B------:R-:W-:Y:S01]  /*8d40*/  FFMA.FTZ R69, R52, R68, -R63 ;  /* 0x0000004434457223 */ /* 0x000fe2000001083f */
[C---:B------:R-:W-:Y:S01]  /*8d50*/  FMUL.FTZ R56, R45.reuse, R66 ;  /* 0x000000422d387220 */ /* 0x040fe20000410000 */
[----:B------:R-:W-:Y:S01]  /*8d60*/  IMAD.U32 R41, R40, 0x10000, RZ ;  /* 0x0001000028297824 */ /* 0x000fe200078e00ff */
[----:B------:R-:W-:Y:S01]  /*8d70*/  LOP3.LUT R44, R44, 0xffff0000, RZ, 0xc0, !PT ;  /* 0xffff00002c2c7812 */ /* 0x000fe200078ec0ff */
[-C--:B------:R-:W-:Y:S01]  /*8d80*/  FMUL.FTZ R45, R45, R62.reuse ;  /* 0x0000003e2d2d7220 */ /* 0x080fe20000410000 */
[----:B------:R-:W-:Y:S01]  /*8d90*/  LOP3.LUT R63, R172, 0xffff0000, RZ, 0xc0, !PT ;  /* 0xffff0000ac3f7812 */ /* 0x000fe200078ec0ff */
[----:B------:R-:W-:Y:S01]  /*8da0*/  IMAD.U32 R43, R42, 0x10000, RZ ;  /* 0x000100002a2b7824 */ /* 0x000fe200078e00ff */
[----:B------:R-:W-:Y:S01]  /*8db0*/  LOP3.LUT R40, R40, 0xffff0000, RZ, 0xc0, !PT ;  /* 0xffff000028287812 */ /* 0x000fe200078ec0ff */
[----:B------:R-:W-:Y:S01]  /*8dc0*/  FFMA.FTZ R68, R52, R171, R65 ;  /* 0x000000ab34447223 */ /* 0x000fe20000010041 */
[----:B------:R-:W-:Y:S01]  /*8dd0*/  LOP3.LUT R53, R42, 0xffff0000, RZ, 0xc0, !PT ;  /* 0xffff00002a357812 */ /* 0x000fe200078ec0ff */
[C---:B------:R-:W-:Y:S01]  /*8de0*/  FFMA.FTZ R56, R41.reuse, R62, -R56 ;  /* 0x0000003e29387223 */ /* 0x040fe20000010838 */
[----:B------:R-:W-:Y:S01]  /*8df0*/  FFMA.FTZ R45, R41, R66, R45 ;  /* 0x00000042292d7223 */ /* 0x000fe2000001002d */
[----:B------:R-:W-:-:S02]  /*8e00*/  IMAD.U32 R42, R46, 0x10000, RZ ;  /* 0x000100002e2a7824 */ /* 0x000fc400078e00ff */
[C---:B------:R-:W-:Y:S01]  /*8e10*/  FMUL.FTZ R65, R44.reuse, R63 ;  /* 0x0000003f2c417220 */ /* 0x040fe20000410000 */
[-C--:B------:R-:W-:Y:S01]  /*8e20*/  FMUL.FTZ R67, R44, R47.reuse ;  /* 0x0000002f2c437220 */ /* 0x080fe20000410000 */
[C---:B------:R-:W-:Y:S01]  /*8e30*/  IMAD.U32 R41, R57.reuse, 0x10000, RZ ;  /* 0x0001000039297824 */ /* 0x040fe200078e00ff */
[----:B------:R-:W-:Y:S01]  /*8e40*/  LOP3.LUT R46, R46, 0xffff0000, RZ, 0xc0, !PT ;  /* 0xffff00002e2e7812 */ /* 0x000fe200078ec0ff */
[----:B------:R-:W-:Y:S01]  /*8e50*/  IMAD.U32 R44, R60, 0x10000, RZ ;  /* 0x000100003c2c7824 */ /* 0x000fe200078e00ff */
[----:B------:R-:W-:Y:S01]  /*8e60*/  LOP3.LUT R57, R57, 0xffff0000, RZ, 0xc0, !PT ;  /* 0xffff000039397812 */ /* 0x000fe200078ec0ff */
[----:B------:R-:W-:Y:S01]  /*8e70*/  FFMA.FTZ R65, R40, R47, -R65 ;  /* 0x0000002f28417223 */ /* 0x000fe20000010841 */
[----:B------:R-:W-:Y:S01]  /*8e80*/  LOP3.LUT R60, R60, 0xffff0000, RZ, 0xc0, !PT ;  /* 0xffff00003c3c7812 */ /* 0x000fe200078ec0ff */
[----:B------:R-:W-:Y:S01]  /*8e90*/  FFMA.FTZ R40, R40, R63, R67 ;  /* 0x0000003f28287223 */ /* 0x000fe20000010043 */
[C---:B------:R-:W-:Y:S01]  /*8ea0*/  FMUL.FTZ R52, R42.reuse, R44 ;  /* 0x0000002c2a347220 */ /* 0x040fe20000410000 */
[----:B------:R-:W-:Y:S01]  /*8eb0*/  FMUL.FTZ R47, R42, R41 ;  /* 0x000000292a2f7220 */ /* 0x000fe20000410000 */
[C---:B------:R-:W-:Y:S01]  /*8ec0*/  FMUL.FTZ R63, R46.reuse, R57 ;  /* 0x000000392e3f7220 */ /* 0x040fe20000410000 */
[----:B------:R-:W-:Y:S01]  /*8ed0*/  FMUL.FTZ R42, R46, R60 ;  /* 0x0000003c2e2a7220 */ /* 0x000fe20000410000 */
[C---:B------:R-:W-:Y:S01]  /*8ee0*/  FFMA.FTZ R52, R43.reuse, R41, -R52 ;  /* 0x000000292b347223 */ /* 0x040fe20000010834 */
[----:B------:R-:W-:Y:S01]  /*8ef0*/  FFMA.FTZ R47, R43, R44, R47 ;  /* 0x0000002c2b2f7223 */ /* 0x000fe2000001002f */
[C---:B------:R-:W-:Y:S01]  /*8f00*/  FFMA.FTZ R60, R53.reuse, R60, R63 ;  /* 0x0000003c353c7223 */ /* 0x040fe2000001003f */
[----:B------:R-:W-:Y:S01]  /*8f10*/  FFMA.FTZ R57, R53, R57, -R42 ;  /* 0x0000003935397223 */ /* 0x000fe2000001082a */
[----:B------:R-:W-:-:S02]  /*8f20*/  F2FP.BF16.F32.PACK_AB R58, R59, R58 ;  /* 0x0000003a3b3a723e */ /* 0x000fc400000010ff */
        /* <DEDUP_REMOVED lines=10> */
.L_x_2387:
[----:B------:R-:W-:Y:S05]  /*8fd0*/  BSYNC B2 ;  /* 0x0000000000027941 */ /* 0x000fea0003800000 */
.L_x_2386:
[----:B--2---:R4:W-:Y:S04]  /*8fe0*/  STG.E.128 desc[UR60][R48.64], R40 ;  /* 0x0000002830007986 */ /* 0x0049e8000c101d3c */
[----:B---3--:R4:W-:Y:S02]  /*8ff0*/  @!P3 STG.E.128 desc[UR60][R50.64], R44 ;  /* 0x0000002c3200b986 */ /* 0x0089e4000c101d3c */
.L_x_2381:
[----:B------:R-:W-:Y:S05]  /*9000*/  BSYNC B1 ;  /* 0x0000000000017941 */ /* 0x000fea0003800000 */
.L_x_2380:
[----:B--2-4-:R-:W2:Y:S01]  /*9010*/  LDL R40, [R1+0x70] ;  /* 0x0000700001287983 */ /* 0x014ea20000100800 */
[----:B------:R-:W-:-:S04]  /*9020*/  IMAD.WIDE.U32 R122, R220, R120, R122 ;  /* 0x00000078dc7a7225 */ /* 0x000fc800078e007a */
[----:B--2---:R-:W-:-:S04]  /*9030*/  IMAD R40, R40, R120, RZ ;  /* 0x0000007828287224 */ /* 0x004fc800078e02ff */
        /* <DEDUP_REMOVED lines=18> */
[----:B------:R-:W-:Y:S02]  /*9160*/  LOP3.LUT R41, R228, 0x38, R51, 0xf8, !PT ;  /* 0x00000038e4297812 */ /* 0x000fe400078ef833 */
[----:B------:R-:W-:Y:S02]  /*9170*/  SHF.R.S32.HI R40, RZ, 0x3, R40 ;  /* 0x00000003ff287819 */ /* 0x000fe40000011428 */
[----:B------:R-:W-:Y:S02]  /*9180*/  LOP3.LUT R41, R41, R232, RZ, 0x3c, !PT ;  /* 0x000000e829297212 */ /* 0x000fe400078e3cff */
[----:B------:R-:W-:Y:S01]  /*9190*/  ISETP.GE.AND P3, PT, R51, R145, PT ;  /* 0x000000913300720c */ /* 0x000fe20003f66270 */
[----:B------:R-:W-:-:S04]  /*91a0*/  IMAD R40, R40, 0x1400, R231 ;  /* 0x0000140028287824 */ /* 0x000fc800078e02e7 */
[----:B------:R-:W-:Y:S02]  /*91b0*/  IMAD.IADD R40, R40, 0x1, R41 ;  /* 0x0000000128287824 */ /* 0x000fe400078e0229 */
[C---:B------:R-:W-:Y:S02]  /*91c0*/  IMAD R41, R17.reuse, 0x5000, R133 ;  /* 0x0000500011297824 */ /* 0x040fe400078e0285 */
[----:B------:R-:W-:Y:S02]  /*91d0*/  IMAD R43, R17, 0x5000, R40 ;  /* 0x00005000112b7824 */ /* 0x000fe400078e0228 */
[--C-:B------:R-:W-:Y:S02]  /*91e0*/  IMAD R41, R41, 0x2, R16.reuse ;  /* 0x0000000229297824 */ /* 0x100fe400078e0210 */
[----:B------:R-:W-:Y:S01]  /*91f0*/  IMAD R44, R43, 0x2, R16 ;  /* 0x000000022b2c7824 */ /* 0x000fe200078e0210 */
[--C-:B------:R-:W-:Y:S02]  /*9200*/  @!P3 SHF.R.S32.HI R54, RZ, 0x1f, R51.reuse ;  /* 0x0000001fff36b819 */ /* 0x100fe40000011433 */
[----:B------:R-:W-:Y:S01]  /*9210*/  @!P3 IADD3 R51, P4, P5, R38, R122, R51 ;  /* 0x0000007a2633b210 */ /* 0x000fe20007d9e033 */
[----:B------:R-:W2:Y:S03]  /*9220*/  LDS.128 R40, [R41+0x24400] ;  /* 0x0244000029287984 */ /* 0x000ea60000000c00 */
[----:B------:R-:W-:Y:S01]  /*9230*/  @!P3 IADD3.X R54, R37, R52, R54, P4, P5 ;  /* 0x000000342536b210 */ /* 0x000fe200027ea436 */
[----:B------:R-:W3:Y:S01]  /*9240*/  LDS.128 R44, [R44+0x24400] ;  /* 0x024400002c2c7984 */ /* 0x000ee20000000c00 */
[----:B------:R-:W-:-:S02]  /*9250*/  ISETP.GE.AND P5, PT, R213, R116, PT ;  /* 0x00000074d500720c */ /* 0x000fc40003fa6270 */
[----:B------:R-:W-:-:S04]  /*9260*/  @!P3 LEA R50, P4, R51, R118, 0x1 ;  /* 0x000000763332b211 */ /* 0x000fc800078808ff */
[----:B------:R-:W-:-:S07]  /*9270*/  @!P3 LEA.HI.X R51, R51, R119, R54, 0x1, P4 ;  /* 0x000000773333b211 */ /* 0x000fce00020f0c36 */
[----:B------:R-:W-:Y:S05]  /*9280*/  @P5 BRA `(.L_x_2391) ;  /* 0x0000000400705947 */ /* 0x000fea0003800000 */
[--C-:B------:R-:W-:Y:S01]  /*9290*/  SHF.R.U64 R65, R84, 0x10, R85.reuse ;  /* 0x0000001054417819 */ /* 0x100fe20000001255 */
[----:B---3--:R-:W-:Y:S01]  /*92a0*/  IMAD.U32 R59, R45, 0x10000, RZ ;  /* 0x000100002d3b7824 */ /* 0x008fe200078e00ff */
[----:B------:R-:W-:Y:S01]  /*92b0*/  SHF.R.U32.HI R85, RZ, 0x10, R85 ;  /* 0x00000010ff557819 */ /* 0x000fe20000011655 */
[----:B------:R-:W-:Y:S01]  /*92c0*/  IMAD.U32 R61, R47, 0x10000, RZ ;  /* 0x000100002f3d7824 */ /* 0x000fe200078e00ff */
[--C-:B------:R-:W-:Y:S01]  /*92d0*/  SHF.R.U64 R63, R76, 0x10, R77.reuse ;  /* 0x000000104c3f7819 */ /* 0x100fe2000000124d */
[----:B--2---:R-:W-:Y:S01]  /*92e0*/  IMAD.U32 R55, R41, 0x10000, RZ ;  /* 0x0001000029377824 */ /* 0x004fe200078e00ff */
[----:B------:R-:W-:Y:S01]  /*92f0*/  LOP3.LUT R60, R45, 0xffff0000, RZ, 0xc0, !PT ;  /* 0xffff00002d3c7812 */ /* 0x000fe200078ec0ff */
[----:B------:R-:W-:Y:S01]  /*9300*/  IMAD.U32 R58, R43, 0x10000, RZ ;  /* 0x000100002b3a7824 */ /* 0x000fe200078e00ff */
[----:B------:R-:W-:Y:S01]  /*9310*/  SHF.R.U32.HI R77, RZ, 0x10, R77 ;  /* 0x00000010ff4d7819 */ /* 0x000fe2000001164d */
[----:B------:R-:W-:Y:S01]  /*9320*/  IMAD.U32 R54, R44, 0x10000, RZ ;  /* 0x000100002c367824 */ /* 0x000fe200078e00ff */
[----:B------:R-:W-:Y:S01]  /*9330*/  PRMT R45, R168, 0x5432, R85 ;  /* 0x00005432a82d7816 */ /* 0x000fe20000000055 */
[----:B------:R-:W-:Y:S01]  /*9340*/  IMAD.U32 R53, R40, 0x10000, RZ ;  /* 0x0001000028357824 */ /* 0x000fe200078e00ff */
[----:B------:R-:W-:-:S02]  /*9350*/  PRMT R63, R152, 0x5432, R63 ;  /* 0x00005432983f7816 */ /* 0x000fc4000000003f */
[----:B------:R-:W-:Y:S01]  /*9360*/  SHF.R.U64 R64, R78, 0x10, R79 ;  /* 0x000000104e407819 */ /* 0x000fe2000000124f */
[----:B------:R-:W-:Y:S01]  /*9370*/  IMAD.U32 R66, R45, 0x10000, RZ ;  /* 0x000100002d427824 */ /* 0x000fe200078e00ff */
[----:B------:R-:W-:Y:S02]  /*9380*/  SHF.R.U64 R67, R86, 0x10, R87 ;  /* 0x0000001056437819 */ /* 0x000fe40000001257 */
[----:B------:R-:W-:Y:S01]  /*9390*/  PRMT R152, R152, 0x5410, R77 ;  /* 0x0000541098987816 */ /* 0x000fe2000000004d */
[----:B------:R-:W-:Y:S01]  /*93a0*/  FMUL.FTZ R68, R59, R66 ;  /* 0x000000423b447220 */ /* 0x000fe20000410000 */
[----:B------:R-:W-:Y:S02]  /*93b0*/  SHF.R.U32.HI R87, RZ, 0x10, R87 ;  /* 0x00000010ff577819 */ /* 0x000fe40000011657 */
[----:B------:R-:W-:Y:S02]  /*93c0*/  SHF.R.U32.HI R78, RZ, 0x10, R79 ;  /* 0x00000010ff4e7819 */ /* 0x000fe4000001164f */
[----:B------:R-:W-:-:S02]  /*93d0*/  LOP3.LUT R62, R47, 0xffff0000, RZ, 0xc0, !PT ;  /* 0xffff00002f3e7812 */ /* 0x000fc400078ec0ff */
[----:B------:R-:W-:Y:S01]  /*93e0*/  PRMT R47, R153, 0x5432, R64 ;  /* 0x00005432992f7816 */ /* 0x000fe20000000040 */
[----:B------:R-:W-:Y:S01]  /*93f0*/  IMAD.U32 R64, R152, 0x10000, RZ ;  /* 0x0001000098407824 */ /* 0x000fe200078e00ff */
[C---:B------:R-:W-:Y:S02]  /*9400*/  PRMT R67, R154.reuse, 0x5410, R67 ;  /* 0x000054109a437816 */ /* 0x040fe40000000043 */
[----:B------:R-:W-:Y:S01]  /*9410*/  PRMT R154, R154, 0x5432, R87 ;  /* 0x000054329a9a7816 */ /* 0x000fe20000000057 */
[-C--:B------:R-:W-:Y:S01]  /*9420*/  FMUL.FTZ R70, R59, R64.reuse ;  /* 0x000000403b467220 */ /* 0x080fe20000410000 */
[----:B------:R-:W-:Y:S02]  /*9430*/  PRMT R153, R153, 0x5410, R78 ;  /* 0x0000541099997816 */ /* 0x000fe4000000004e */
[----:B------:R-:W-:Y:S02]  /*9440*/  PRMT R168, R168, 0x5410, R65 ;  /* 0x00005410a8a87816 */ /* 0x000fe40000000041 */
[----:B------:R-:W-:Y:S01]  /*9450*/  LOP3.LUT R65, R45, 0xffff0000, RZ, 0xc0, !PT ;  /* 0xffff00002d417812 */ /* 0x000fe200078ec0ff */
[----:B------:R-:W-:Y:S01]  /*9460*/  FFMA.FTZ R45, R55, R64, -R68 ;  /* 0x00000040372d7223 */ /* 0x000fe20000010844 */
[----:B------:R-:W-:Y:S01]  /*9470*/  LOP3.LUT R152, R152, 0xffff0000, RZ, 0xc0, !PT ;  /* 0xffff000098987812 */ /* 0x000fe200078ec0ff */
[----:B------:R-:W-:Y:S01]  /*9480*/  IMAD.U32 R64, R154, 0x10000, RZ ;  /* 0x000100009a407824 */ /* 0x000fe200078e00ff */
[----:B------:R-:W-:Y:S01]  /*9490*/  LOP3.LUT R57, R41, 0xffff0000, RZ, 0xc0, !PT ;  /* 0xffff000029397812 */ /* 0x000fe200078ec0ff */
[----:B------:R-:W-:-:S02]  /*94a0*/  IMAD.U32 R59, R153, 0x10000, RZ ;  /* 0x00010000993b7824 */ /* 0x000fc400078e00ff */
[C---:B------:R-:W-:Y:S01]  /*94b0*/  FMUL.FTZ R68, R60.reuse, R65 ;  /* 0x000000413c447220 */ /* 0x040fe20000410000 */
[C---:B------:R-:W-:Y:S01]  /*94c0*/  FMUL.FTZ R71, R61.reuse, R64 ;  /* 0x000000403d477220 */ /* 0x040fe20000410000 */
[----:B------:R-:W-:Y:S01]  /*94d0*/  FMUL.FTZ R60, R60, R152 ;  /* 0x000000983c3c7220 */ /* 0x000fe20000410000 */
[----:B------:R-:W-:Y:S01]  /*94e0*/  FMUL.FTZ R61, R61, R59 ;  /* 0x0000003b3d3d7220 */ /* 0x000fe20000410000 */
[----:B------:R-:W-:Y:S01]  /*94f0*/  LOP3.LUT R69, R154, 0xffff0000, RZ, 0xc0, !PT ;  /* 0xffff00009a457812 */ /* 0x000fe200078ec0ff */
[----:B------:R-:W-:Y:S01]  /*9500*/  FFMA.FTZ R55, R55, R66, R70 ;  /* 0x0000004237377223 */ /* 0x000fe20000010046 */
[C---:B------:R-:W-:Y:S01]  /*9510*/  FFMA.FTZ R68, R57.reuse, R152, -R68 ;  /* 0x0000009839447223 */ /* 0x040fe20000010844 */
[----:B------:R-:W-:Y:S01]  /*9520*/  FFMA.FTZ R66, R57, R65, R60 ;  /* 0x0000004139427223 */ /* 0x000fe2000001003c */
[C---:B------:R-:W-:Y:S01]  /*9530*/  FFMA.FTZ R71, R58.reuse, R59, -R71 ;  /* 0x0000003b3a477223 */ /* 0x040fe20000010847 */
[----:B------:R-:W-:Y:S01]  /*9540*/  LOP3.LUT R153, R153, 0xffff0000, RZ, 0xc0, !PT ;  /* 0xffff000099997812 */ /* 0x000fe200078ec0ff */
[----:B------:R-:W-:Y:S01]  /*9550*/  FFMA.FTZ R64, R58, R64, R61 ;  /* 0x000000403a407223 */ /* 0x000fe2000001003d */
[----:B------:R-:W-:Y:S01]  /*9560*/  LOP3.LUT R56, R43, 0xffff0000, RZ, 0xc0, !PT ;  /* 0xffff00002b387812 */ /* 0x000fe200078ec0ff */
[----:B------:R-:W-:-:S02]  /*9570*/  IMAD.U32 R57, R63, 0x10000, RZ ;  /* 0x000100003f397824 */ /* 0x000fc400078e00ff */
[----:B------:R-:W-:Y:S01]  /*9580*/  FMUL.FTZ R59, R62, R69 ;  /* 0x000000453e3b7220 */ /* 0x000fe20000410000 */
[----:B------:R-:W-:Y:S02]  /*9590*/  IMAD.U32 R58, R168, 0x10000, RZ ;  /* 0x00010000a83a7824 */ /* 0x000fe400078e00ff */
[----:B------:R-:W-:Y:S01]  /*95a0*/  FMUL.FTZ R65, R62, R153 ;  /* 0x000000993e417220 */ /* 0x000fe20000410000 */
[----:B------:R-:W-:Y:S01]  /*95b0*/  FMUL.FTZ R61, R54, R57 ;  /* 0x00000039363d7220 */ /* 0x000fe20000410000 */
[----:B------:R-:W-:Y:S01]  /*95c0*/  FFMA.FTZ R62, R56, R153, -R59 ;  /* 0x00000099383e7223 */ /* 0x000fe2000001083b */
[-C--:B------:R-:W-:Y:S01]  /*95d0*/  FMUL.FTZ R60, R54, R58.reuse ;  /* 0x0000003a363c7220 */ /* 0x080fe20000410000 */
[----:B------:R-:W-:Y:S01]  /*95e0*/  LOP3.LUT R44, R44, 0xffff0000, RZ, 0xc0, !PT ;  /* 0xffff00002c2c7812 */ /* 0x000fe200078ec0ff */
[----:B------:R-:W-:Y:S01]  /*95f0*/  IMAD.U32 R41, R42, 0x10000, RZ ;  /* 0x000100002a297824 */ /* 0x000fe200078e00ff */
[----:B------:R-:W-:Y:S01]  /*9600*/  LOP3.LUT R59, R168, 0xffff0000, RZ, 0xc0, !PT ;  /* 0xffff0000a83b7812 */ /* 0x000fe200078ec0ff */
[----:B------:R-:W-:Y:S01]  /*9610*/  FFMA.FTZ R60, R53, R57, -R60 ;  /* 0x00000039353c7223 */ /* 0x000fe2000001083c */
[----:B------:R-:W-:Y:S01]  /*9620*/  LOP3.LUT R63, R63, 0xffff0000, RZ, 0xc0, !PT ;  /* 0xffff00003f3f7812 */ /* 0x000fe200078ec0ff */
[----:B------:R-:W-:Y:S01]  /*9630*/  FFMA.FTZ R61, R53, R58, R61 ;  /* 0x0000003a353d7223 */ /* 0x000fe2000001003d */
[----:B------:R-:W-:Y:S01]  /*9640*/  LOP3.LUT R43, R42, 0xffff0000, RZ, 0xc0, !PT ;  /* 0xffff00002a2b7812 */ /* 0x000fe200078ec0ff */
[C---:B------:R-:W-:Y:S01]  /*9650*/  IMAD.U32 R42, R46.reuse, 0x10000, RZ ;  /* 0x000100002e2a7824 */ /* 0x040fe200078e00ff */
[----:B------:R-:W-:Y:S01]  /*9660*/  LOP3.LUT R46, R46, 0xffff0000, RZ, 0xc0, !PT ;  /* 0xffff00002e2e7812 */ /* 0x000fe200078ec0ff */
[----:B------:R-:W-:-:S02]  /*9670*/  IMAD.U32 R53, R67, 0x10000, RZ ;  /* 0x0001000043357824 */ /* 0x000fc400078e00ff */
[----:B------:R-:W-:Y:S01]  /*9680*/  FFMA.FTZ R69, R56, R69, R65 ;  /* 0x0000004538457223 */ /* 0x000fe20000010041 */
[----:B------:R-:W-:Y:S01]  /*9690*/  LOP3.LUT R67, R67, 0xffff0000, RZ, 0xc0, !PT ;  /* 0xffff000043437812 */ /* 0x000fe200078ec0ff */
[C---:B------:R-:W-:Y:S01]  /*96a0*/  FMUL.FTZ R65, R44.reuse, R59 ;  /* 0x0000003b2c417220 */ /* 0x040fe20000410000 */
[----:B------:R-:W-:Y:S01]  /*96b0*/  FMUL.FTZ R57, R44, R63 ;  /* 0x0000003f2c397220 */ /* 0x000fe20000410000 */
[C---:B------:R-:W-:Y:S01]  /*96c0*/  IMAD.U32 R44, R47.reuse, 0x10000, RZ ;  /* 0x000100002f2c7824 */ /* 0x040fe200078e00ff */
[----:B------:R-:W-:Y:S01]  /*96d0*/  LOP3.LUT R47, R47, 0xffff0000, RZ, 0xc0, !PT ;  /* 0xffff00002f2f7812 */ /* 0x000fe200078ec0ff */
[----:B------:R-:W-:Y:S01]  /*96e0*/  FMUL.FTZ R54, R42, R53 ;  /* 0x000000352a367220 */ /* 0x000fe20000410000 */
[----:B------:R-:W-:Y:S01]  /*96f0*/  LOP3.LUT R40, R40, 0xffff0000, RZ, 0xc0, !PT ;  /* 0xffff000028287812 */ /* 0x000fe200078ec0ff */
[----:B------:R-:W-:Y:S01]  /*9700*/  FMUL.FTZ R56, R46, R67 ;  /* 0x000000432e387220 */ /* 0x000fe20000410000 */
[-C--:B------:R-:W-:Y:S01]  /*9710*/  FMUL.FTZ R42, R42, R44.reuse ;  /* 0x0000002c2a2a7220 */ /* 0x080fe20000410000 */
[-C--:B------:R-:W-:Y:S01]  /*9720*/  FMUL.FTZ R46, R46, R47.reuse ;  /* 0x0000002f2e2e7220 */ /* 0x080fe20000410000 */
[----:B------:R-:W-:Y:S01]  /*9730*/  FFMA.FTZ R54, R41, R44, -R54 ;  /* 0x0000002c29367223 */ /* 0x000fe20000010836 */
[----:B------:R-:W-:Y:S01]  /*9740*/  FFMA.FTZ R47, R43, R47, -R56 ;  /* 0x0000002f2b2f7223 */ /* 0x000fe20000010838 */
[C---:B------:R-:W-:Y:S01]  /*9750*/  FFMA.FTZ R65, R40.reuse, R63, -R65 ;  /* 0x0000003f28417223 */ /* 0x040fe20000010841 */
[----:B------:R-:W-:Y:S01]  /*9760*/  FFMA.FTZ R42, R41, R53, R42 ;  /* 0x00000035292a7223 */ /* 0x000fe2000001002a */
        /* <DEDUP_REMOVED lines=14> */
.L_x_2391:
[----:B------:R-:W-:Y:S05]  /*9850*/  BSYNC B2 ;  /* 0x0000000000027941 */ /* 0x000fea0003800000 */
.L_x_2390:
[----:B--2---:R2:W-:Y:S04]  /*9860*/  STG.E.128 desc[UR60][R48.64], R40 ;  /* 0x0000002830007986 */ /* 0x0045e8000c101d3c */
[----:B---3--:R2:W-:Y:S02]  /*9870*/  @!P3 STG.E.128 desc[UR60][R50.64], R44 ;  /* 0x0000002c3200b986 */ /* 0x0085e4000c101d3c */
.L_x_2389:
[----:B------:R-:W-:Y:S05]  /*9880*/  BSYNC B1 ;  /* 0x0000000000017941 */ /* 0x000fea0003800000 */
.L_x_2388:
        /* <DEDUP_REMOVED lines=14> */
[----:B------:R-:W-:Y:S02]  /*9970*/  LEA.HI R40, R40, R41, RZ, 0x3 ;  /* 0x0000002928287211 */ /* 0x000fe400078f18ff */
[----:B------:R-:W-:-:S02]  /*9980*/  LOP3.LUT R41, R228, 0x38, R51, 0xf8, !PT ;  /* 0x00000038e4297812 */ /* 0x000fc400078ef833 */
[----:B------:R-:W-:Y:S02]  /*9990*/  SHF.R.S32.HI R40, RZ, 0x3, R40 ;  /* 0x00000003ff287819 */ /* 0x000fe40000011428 */
[----:B------:R-:W-:-:S03]  /*99a0*/  LOP3.LUT R41, R41, R232, RZ, 0x3c, !PT ;  /* 0x000000e829297212 */ /* 0x000fc600078e3cff */
[----:B------:R-:W-:-:S04]  /*99b0*/  IMAD R40, R40, 0x1400, R231 ;  /* 0x0000140028287824 */ /* 0x000fc800078e02e7 */
[----:B------:R-:W-:Y:S02]  /*99c0*/  IMAD.IADD R40, R40, 0x1, R41 ;  /* 0x0000000128287824 */ /* 0x000fe400078e0229 */
[C---:B------:R-:W-:Y:S02]  /*99d0*/  IMAD R41, R17.reuse, 0x5000, R132 ;  /* 0x0000500011297824 */ /* 0x040fe400078e0284 */
[----:B------:R-:W-:-:S03]  /*99e0*/  IMAD R43, R17, 0x5000, R40 ;  /* 0x00005000112b7824 */ /* 0x000fc600078e0228 */
[----:B------:R-:W-:Y:S01]  /*99f0*/  LEA R41, R41, R16, 0x1 ;  /* 0x0000001029297211 */ /* 0x000fe200078e08ff */
[----:B------:R-:W-:-:S05]  /*9a00*/  IMAD R44, R43, 0x2, R16 ;  /* 0x000000022b2c7824 */ /* 0x000fca00078e0210 */
[----:B------:R-:W2:Y:S04]  /*9a10*/  LDS.128 R40, [R41+0x24400] ;  /* 0x0244000029287984 */ /* 0x000ea80000000c00 */
[----:B------:R-:W3:Y:S01]  /*9a20*/  LDS.128 R44, [R44+0x24400] ;  /* 0x024400002c2c7984 */ /* 0x000ee20000000c00 */
[----:B------:R-:W-:Y:S05]  /*9a30*/  @P4 BRA `(.L_x_2393) ;  /* 0x00000004006c4947 */ /* 0x000fea0003800000 */
[--C-:B------:R-:W-:Y:S01]  /*9a40*/  SHF.R.U64 R66, R80, 0x10, R81.reuse ;  /* 0x0000001050427819 */ /* 0x100fe20000001251 */
[----:B---3--:R-:W-:Y:S01]  /*9a50*/  IMAD.U32 R56, R45, 0x10000, RZ ;  /* 0x000100002d387824 */ /* 0x008fe200078e00ff */
[----:B------:R-:W-:Y:S01]  /*9a60*/  SHF.R.U32.HI R80, RZ, 0x10, R81 ;  /* 0x00000010ff507819 */ /* 0x000fe20000011651 */
[----:B--2---:R-:W-:Y:S01]  /*9a70*/  IMAD.U32 R53, R41, 0x10000, RZ ;  /* 0x0001000029357824 */ /* 0x004fe200078e00ff */
[--C-:B------:R-:W-:Y:S01]  /*9a80*/  SHF.R.U64 R60, R72, 0x10, R73.reuse ;  /* 0x00000010483c7819 */ /* 0x100fe20000001249 */
[----:B------:R-:W-:Y:S01]  /*9a90*/  IMAD.U32 R58, R47, 0x10000, RZ ;  /* 0x000100002f3a7824 */ /* 0x000fe200078e00ff */
[----:B------:R-:W-:Y:S01]  /*9aa0*/  SHF.R.U32.HI R72, RZ, 0x10, R73 ;  /* 0x00000010ff487819 */ /* 0x000fe20000011649 */
[----:B------:R-:W-:Y:S01]  /*9ab0*/  IMAD.U32 R50, R40, 0x10000, RZ ;  /* 0x0001000028327824 */ /* 0x000fe200078e00ff */
[----:B------:R-:W-:Y:S02]  /*9ac0*/  PRMT R63, R151, 0x5432, R80 ;  /* 0x00005432973f7816 */ /* 0x000fe40000000050 */
[----:B------:R-:W-:-:S02]  /*9ad0*/  PRMT R60, R149, 0x5410, R60 ;  /* 0x00005410953c7816 */ /* 0x000fc4000000003c */
[----:B------:R-:W-:Y:S01]  /*9ae0*/  SHF.R.U64 R61, R74, 0x10, R75 ;  /* 0x000000104a3d7819 */ /* 0x000fe2000000124b */
[----:B------:R-:W-:Y:S01]  /*9af0*/  IMAD.U32 R64, R63, 0x10000, RZ ;  /* 0x000100003f407824 */ /* 0x000fe200078e00ff */
[--C-:B------:R-:W-:Y:S02]  /*9b00*/  SHF.R.U64 R65, R82, 0x10, R83.reuse ;  /* 0x0000001052417819 */ /* 0x100fe40000001253 */
[----:B------:R-:W-:Y:S02]  /*9b10*/  PRMT R149, R149, 0x5432, R72 ;  /* 0x0000543295957816 */ /* 0x000fe40000000048 */
[----:B------:R-:W-:Y:S02]  /*9b20*/  SHF.R.U32.HI R83, RZ, 0x10, R83 ;  /* 0x00000010ff537819 */ /* 0x000fe40000011653 */
[----:B------:R-:W-:Y:S01]  /*9b30*/  PRMT R62, R148, 0x5432, R61 ;  /* 0x00005432943e7816 */ /* 0x000fe2000000003d */
[----:B------:R-:W-:Y:S01]  /*9b40*/  IMAD.U32 R61, R149, 0x10000, RZ ;  /* 0x00010000953d7824 */ /* 0x000fe200078e00ff */
[----:B------:R-:W-:Y:S01]  /*9b50*/  PRMT R151, R151, 0x5410, R66 ;  /* 0x0000541097977816 */ /* 0x000fe20000000042 */
[-C--:B------:R-:W-:Y:S01]  /*9b60*/  FMUL.FTZ R66, R56, R64.reuse ;  /* 0x0000004038427220 */ /* 0x080fe20000410000 */
[----:B------:R-:W-:Y:S01]  /*9b70*/  PRMT R65, R150, 0x5410, R65 ;  /* 0x0000541096417816 */ /* 0x000fe20000000041 */
[-C--:B------:R-:W-:Y:S01]  /*9b80*/  FMUL.FTZ R56, R56, R61.reuse ;  /* 0x0000003d38387220 */ /* 0x080fe20000410000 */
[----:B------:R-:W-:Y:S01]  /*9b90*/  SHF.R.U32.HI R75, RZ, 0x10, R75 ;  /* 0x00000010ff4b7819 */ /* 0x000fe2000001164b */
[C---:B------:R-:W-:Y:S01]  /*9ba0*/  FFMA.FTZ R66, R53.reuse, R61, -R66 ;  /* 0x0000003d35427223 */ /* 0x040fe20000010842 */
[----:B------:R-:W-:Y:S01]  /*9bb0*/  PRMT R150, R150, 0x5432, R83 ;  /* 0x0000543296967816 */ /* 0x000fe20000000053 */
[----:B------:R-:W-:Y:S01]  /*9bc0*/  FFMA.FTZ R64, R53, R64, R56 ;  /* 0x0000004035407223 */ /* 0x000fe20000010038 */
[----:B------:R-:W-:-:S02]  /*9bd0*/  PRMT R148, R148, 0x5410, R75 ;  /* 0x0000541094947816 */ /* 0x000fc4000000004b */
[----:B------:R-:W-:Y:S01]  /*9be0*/  LOP3.LUT R57, R45, 0xffff0000, RZ, 0xc0, !PT ;  /* 0xffff00002d397812 */ /* 0x000fe200078ec0ff */
[----:B------:R-:W-:Y:S01]  /*9bf0*/  IMAD.U32 R61, R150, 0x10000, RZ ;  /* 0x00010000963d7824 */ /* 0x000fe200078e00ff */
[----:B------:R-:W-:Y:S01]  /*9c00*/  LOP3.LUT R63, R63, 0xffff0000, RZ, 0xc0, !PT ;  /* 0xffff00003f3f7812 */ /* 0x000fe200078ec0ff */
[----:B------:R-:W-:Y:S01]  /*9c10*/  IMAD.U32 R45, R44, 0x10000, RZ ;  /* 0x000100002c2d7824 */ /* 0x000fe200078e00ff */
[----:B------:R-:W-:Y:S01]  /*9c20*/  LOP3.LUT R149, R149, 0xffff0000, RZ, 0xc0, !PT ;  /* 0xffff000095957812 */ /* 0x000fe200078ec0ff */
[----:B------:R-:W-:Y:S01]  /*9c30*/  IMAD.U32 R53, R148, 0x10000, RZ ;  /* 0x0001000094357824 */ /* 0x000fe200078e00ff */
[----:B------:R-:W-:Y:S01]  /*9c40*/  LOP3.LUT R55, R44, 0xffff0000, RZ, 0xc0, !PT ;  /* 0xffff00002c377812 */ /* 0x000fe200078ec0ff */
[----:B------:R-:W-:Y:S02]  /*9c50*/  IMAD.U32 R44, R43, 0x10000, RZ ;  /* 0x000100002b2c7824 */ /* 0x000fe400078e00ff */
[----:B------:R-:W-:Y:S01]  /*9c60*/  FMUL.FTZ R69, R58, R61 ;  /* 0x0000003d3a457220 */ /* 0x000fe20000410000 */
[----:B------:R-:W-:Y:S01]  /*9c70*/  LOP3.LUT R54, R41, 0xffff0000, RZ, 0xc0, !PT ;  /* 0xffff000029367812 */ /* 0x000fe200078ec0ff */
[----:B------:R-:W-:Y:S01]  /*9c80*/  FMUL.FTZ R67, R57, R63 ;  /* 0x0000003f39437220 */ /* 0x000fe20000410000 */
[----:B------:R-:W-:Y:S01]  /*9c90*/  LOP3.LUT R59, R47, 0xffff0000, RZ, 0xc0, !PT ;  /* 0xffff00002f3b7812 */ /* 0x000fe200078ec0ff */
[----:B------:R-:W-:Y:S01]  /*9ca0*/  FMUL.FTZ R57, R57, R149 ;  /* 0x0000009539397220 */ /* 0x000fe20000410000 */
[----:B------:R-:W-:Y:S01]  /*9cb0*/  LOP3.LUT R150, R150, 0xffff0000, RZ, 0xc0, !PT ;  /* 0xffff000096967812 */ /* 0x000fe200078ec0ff */
[-C--:B------:R-:W-:Y:S01]  /*9cc0*/  FMUL.FTZ R58, R58, R53.reuse ;  /* 0x000000353a3a7220 */ /* 0x080fe20000410000 */
[----:B------:R-:W-:Y:S01]  /*9cd0*/  FFMA.FTZ R69, R44, R53, -R69 ;  /* 0x000000352c457223 */ /* 0x000fe20000010845 */
[----:B------:R-:W-:Y:S01]  /*9ce0*/  LOP3.LUT R148, R148, 0xffff0000, RZ, 0xc0, !PT ;  /* 0xffff000094947812 */ /* 0x000fe200078ec0ff */
[----:B------:R-:W-:Y:S01]  /*9cf0*/  IMAD.U32 R53, R151, 0x10000, RZ ;  /* 0x0001000097357824 */ /* 0x000fe200078e00ff */
[----:B------:R-:W-:Y:S01]  /*9d00*/  LOP3.LUT R43, R43, 0xffff0000, RZ, 0xc0, !PT ;  /* 0xffff00002b2b7812 */ /* 0x000fe200078ec0ff */
[C---:B------:R-:W-:Y:S01]  /*9d10*/  FFMA.FTZ R67, R54.reuse, R149, -R67 ;  /* 0x0000009536437223 */ /* 0x040fe20000010843 */
[----:B------:R-:W-:Y:S01]  /*9d20*/  FFMA.FTZ R63, R54, R63, R57 ;  /* 0x0000003f363f7223 */ /* 0x000fe20000010039 */
[----:B------:R-:W-:Y:S01]  /*9d30*/  FMUL.FTZ R54, R59, R150 ;  /* 0x000000963b367220 */ /* 0x000fe20000410000 */
[----:B------:R-:W-:Y:S01]  /*9d40*/  FFMA.FTZ R61, R44, R61, R58 ;  /* 0x0000003d2c3d7223 */ /* 0x000fe2000001003a */
[----:B------:R-:W-:-:S02]  /*9d50*/  IMAD.U32 R44, R60, 0x10000, RZ ;  /* 0x000100003c2c7824 */ /* 0x000fc400078e00ff */
[-C--:B------:R-:W-:Y:S01]  /*9d60*/  FMUL.FTZ R57, R45, R53.reuse ;  /* 0x000000352d397220 */ /* 0x080fe20000410000 */
[-C--:B------:R-:W-:Y:S01]  /*9d70*/  FMUL.FTZ R58, R59, R148.reuse ;  /* 0x000000943b3a7220 */ /* 0x080fe20000410000 */
[----:B------:R-:W-:Y:S01]  /*9d80*/  FFMA.FTZ R148, R43, R148, -R54 ;  /* 0x000000942b947223 */ /* 0x000fe20000010836 */
[----:B------:R-:W-:Y:S01]  /*9d90*/  LOP3.LUT R54, R151, 0xffff0000, RZ, 0xc0, !PT ;  /* 0xffff000097367812 */ /* 0x000fe200078ec0ff */
[-C--:B------:R-:W-:Y:S01]  /*9da0*/  FMUL.FTZ R56, R45, R44.reuse ;  /* 0x0000002c2d387220 */ /* 0x080fe20000410000 */
[----:B------:R-:W-:Y:S01]  /*9db0*/  FFMA.FTZ R57, R50, R44, -R57 ;  /* 0x0000002c32397223 */ /* 0x000fe20000010839 */
[----:B------:R-:W-:Y:S01]  /*9dc0*/  IMAD.U32 R47, R46, 0x10000, RZ ;  /* 0x000100002e2f7824 */ /* 0x000fe200078e00ff */
[----:B------:R-:W-:Y:S01]  /*9dd0*/  LOP3.LUT R60, R60, 0xffff0000, RZ, 0xc0, !PT ;  /* 0xffff00003c3c7812 */ /* 0x000fe200078ec0ff */
[----:B------:R-:W-:Y:S01]  /*9de0*/  IMAD.U32 R44, R65, 0x10000, RZ ;  /* 0x00010000412c7824 */ /* 0x000fe200078e00ff */
[----:B------:R-:W-:Y:S01]  /*9df0*/  LOP3.LUT R46, R46, 0xffff0000, RZ, 0xc0, !PT ;  /* 0xffff00002e2e7812 */ /* 0x000fe200078ec0ff */
[----:B------:R-:W-:Y:S01]  /*9e00*/  FFMA.FTZ R150, R43, R150, R58 ;  /* 0x000000962b967223 */ /* 0x000fe2000001003a */
[----:B------:R-:W-:Y:S01]  /*9e10*/  LOP3.LUT R65, R65, 0xffff0000, RZ, 0xc0, !PT ;  /* 0xffff000041417812 */ /* 0x000fe200078ec0ff */
[----:B------:R-:W-:Y:S01]  /*9e20*/  IMAD.U32 R43, R62, 0x10000, RZ ;  /* 0x000100003e2b7824 */ /* 0x000fe200078e00ff */
[----:B------:R-:W-:Y:S01]  /*9e30*/  LOP3.LUT R41, R40, 0xffff0000, RZ, 0xc0, !PT ;  /* 0xffff000028297812 */ /* 0x000fe200078ec0ff */
[----:B------:R-:W-:Y:S01]  /*9e40*/  FMUL.FTZ R58, R55, R54 ;  /* 0x00000036373a7220 */ /* 0x000fe20000410000 */
[----:B------:R-:W-:Y:S01]  /*9e50*/  LOP3.LUT R45, R62, 0xffff0000, RZ, 0xc0, !PT ;  /* 0xffff00003e2d7812 */ /* 0x000fe200078ec0ff */
[----:B------:R-:W-:Y:S01]  /*9e60*/  FFMA.FTZ R56, R50, R53, R56 ;  /* 0x0000003532387223 */ /* 0x000fe20000010038 */
[----:B------:R-:W-:-:S02]  /*9e70*/  IMAD.U32 R40, R42, 0x10000, RZ ;  /* 0x000100002a287824 */ /* 0x000fc400078e00ff */
[----:B------:R-:W-:Y:S01]  /*9e80*/  FMUL.FTZ R50, R55, R60 ;  /* 0x0000003c37327220 */ /* 0x000fe20000410000 */
[C---:B------:R-:W-:Y:S01]  /*9e90*/  FMUL.FTZ R53, R47.reuse, R44 ;  /* 0x0000002c2f357220 */ /* 0x040fe20000410000 */
[----:B------:R-:W-:Y:S01]  /*9ea0*/  LOP3.LUT R42, R42, 0xffff0000, RZ, 0xc0, !PT ;  /* 0xffff00002a2a7812 */ /* 0x000fe200078ec0ff */
[----:B------:R-:W-:Y:S01]  /*9eb0*/  FMUL.FTZ R47, R47, R43 ;  /* 0x0000002b2f2f7220 */ /* 0x000fe20000410000 */
[C---:B------:R-:W-:Y:S01]  /*9ec0*/  FMUL.FTZ R55, R46.reuse, R65 ;  /* 0x000000412e377220 */ /* 0x040fe20000410000 */
[C---:B------:R-:W-:Y:S01]  /*9ed0*/  FFMA.FTZ R58, R41.reuse, R60, -R58 ;  /* 0x0000003c293a7223 */ /* 0x040fe2000001083a */
        /* <DEDUP_REMOVED lines=17> */
.L_x_2393:
[----:B------:R-:W-:Y:S05]  /*9ff0*/  BSYNC B1 ;  /* 0x0000000000017941 */ /* 0x000fea0003800000 */
.L_x_2392:
[----:B--2---:R2:W-:Y:S01]  /*a000*/  STG.E.128 desc[UR60][R48.64], R40 ;  /* 0x0000002830007986 */ /* 0x0045e2000c101d3c */
[----:B------:R-:W-:-:S13]  /*a010*/  ISETP.GE.AND P3, PT, R51, R145, PT ;  /* 0x000000913300720c */ /* 0x000fda0003f66270 */
[----:B------:R-:W-:Y:S05]  /*a020*/  @P3 BRA `(.L_x_2348) ;  /* 0x00000004000c3947 */ /* 0x000fea0003800000 */
[--C-:B------:R-:W-:Y:S02]  /*a030*/  IADD3 R122, P3, P4, R38, R122, R51.reuse ;  /* 0x0000007a267a7210 */ /* 0x100fe40007c7e033 */
[----:B------:R-:W-:-:S04]  /*a040*/  SHF.R.S32.HI R51, RZ, 0x1f, R51 ;  /* 0x0000001fff337819 */ /* 0x000fc80000011433 */
[----:B------:R-:W-:Y:S02]  /*a050*/  IADD3.X R52, R37, R52, R51, P3, P4 ;  /* 0x0000003425347210 */ /* 0x000fe40001fe8433 */
[----:B------:R-:W-:-:S04]  /*a060*/  LEA R118, P3, R122, R118, 0x1 ;  /* 0x000000767a767211 */ /* 0x000fc800078608ff */
[----:B------:R-:W-:-:S05]  /*a070*/  LEA.HI.X R119, R122, R119, R52, 0x1, P3 ;  /* 0x000000777a777211 */ /* 0x000fca00018f0c34 */
[----:B---3--:R3:W-:Y:S01]  /*a080*/  STG.E.128 desc[UR60][R118.64], R44 ;  /* 0x0000002c76007986 */ /* 0x0087e2000c101d3c */
[----:B------:R-:W-:Y:S05]  /*a090*/  BRA `(.L_x_2348) ;  /* 0x0000000000f07947 */ /* 0x000fea0003800000 */
.L_x_2305:
[----:B------:R-:W2:Y:S02]  /*a0a0*/  LDL R40, [R1+0x60] ;  /* 0x0000600001287983 */ /* 0x000ea40000100800 */
[----:B--2---:R-:W-:-:S13]  /*a0b0*/  R2UR UR4, R40 ;  /* 0x00000000280472ca */ /* 0x004fda00000e0000 */
[----:B------:R-:W-:-:S06]  /*a0c0*/  UISETP.NE.AND UP0, UPT, UR4, 0x3, UPT ;  /* 0x000000030400788c */ /* 0x000fcc000bf05270 */
[----:B------:R-:W-:-:S13]  /*a0d0*/  PLOP3.LUT P2, PT, PT, PT, UP0, 0x80, 0x0 ;  /* 0x000000000000781c */ /* 0x000fda0003f4f008 */
[----:B------:R-:W-:Y:S05]  /*a0e0*/  @!P2 BRA `(.L_x_2394) ;  /* 0x000000000004a947 */ /* 0x000fea0003800000 */
[----:B------:R-:W-:Y:S01]  /*a0f0*/  BPT.TRAP 0x1 ;  /* 0x000000040000795c */ /* 0x000fe20000300000 */
.L_x_2394:
        /* <DEDUP_REMOVED lines=8> */
.L_x_2687:
[----:B------:R-:W-:Y:S05]  /*a180*/  BSYNC B1 ;  /* 0x0000000000017941 */ /* 0x000fea0003800000 */
.L_x_2395:
[----:B------:R-:W-:Y:S04]  /*a190*/  BSSY B1, `(.L_x_2397) ;  /* 0x000000e000017945 */ /* 0x000fe80003800000 */
[----:B------:R-:W-:Y:S05]  /*a1a0*/  @P4 BRA `(.L_x_2398) ;  /* 0x0000000000304947 */ /* 0x000fea0003800000 */
[----:B------:R-:W-:Y:S02]  /*a1b0*/  ISETP.NE.AND P5, PT, R26, RZ, PT ;  /* 0x000000ff1a00720c */ /* 0x000fe40003fa5270 */
        /* <DEDUP_REMOVED lines=11> */
.L_x_2398:
[----:B------:R-:W-:Y:S05]  /*a270*/  BSYNC B1 ;  /* 0x0000000000017941 */ /* 0x000fea0003800000 */
.L_x_2397:
[----:B------:R-:W-:Y:S01]  /*a280*/  ISETP.GE.AND P3, PT, R218, R3, PT ;  /* 0x00000003da00720c */ /* 0x000fe20003f66270 */
[----:B------:R-:W-:-:S12]  /*a290*/  BSSY B1, `(.L_x_2399) ;  /* 0x000000e000017945 */ /* 0x000fd80003800000 */
[----:B------:R-:W-:Y:S05]  /*a2a0*/  @P3 BRA `(.L_x_2400) ;  /* 0x0000000000303947 */ /* 0x000fea0003800000 */
[----:B------:R-:W-:Y:S02]  /*a2b0*/  ISETP.NE.AND P5, PT, R26, RZ, PT ;  /* 0x000000ff1a00720c */ /* 0x000fe40003fa5270 */
        /* <DEDUP_REMOVED lines=11> */
.L_x_2400:
[----:B------:R-:W-:Y:S05]  /*a370*/  BSYNC B1 ;  /* 0x0000000000017941 */ /* 0x000fea0003800000 */
.L_x_2399:
[----:B------:R-:W-:-:S13]  /*a380*/  ISETP.GE.AND P3, PT, R220, R3, PT ;  /* 0x00000003dc00720c */ /* 0x000fda0003f66270 */
[----:B------:R-:W-:Y:S05]  /*a390*/  @P3 BRA `(.L_x_2348) ;  /* 0x0000000000303947 */ /* 0x000fea0003800000 */
[----:B------:R-:W-:Y:S02]  /*a3a0*/  ISETP.NE.AND P5, PT, R26, RZ, PT ;  /* 0x000000ff1a00720c */ /* 0x000fe40003fa5270 */
[----:B------:R-:W-:Y:S02]  /*a3b0*/  ISETP.NE.AND P4, PT, R10, RZ, PT ;  /* 0x000000ff0a00720c */ /* 0x000fe40003f85270 */
[----:B------:R-:W-:-:S09]  /*a3c0*/  ISETP.NE.AND P3, PT, R9, RZ, PT ;  /* 0x000000ff0900720c */ /* 0x000fd20003f65270 */
[----:B-1-3--:R-:W1:Y:S04]  /*a3d0*/  @P5 LDS.128 R40, [R4+0x26400] ;  /* 0x0264000004285984 */ /* 0x00ae680000000c00 */
        /* <DEDUP_REMOVED lines=8> */
.L_x_2348:
[----:B------:R-:W-:Y:S05]  /*a460*/  BSYNC B0 ;  /* 0x0000000000007941 */ /* 0x000fea0003800000 */
.L_x_2304:
        /* <DEDUP_REMOVED lines=17> */
.L_x_2402:
[----:B------:R-:W-:Y:S05]  /*a580*/  BSYNC B0 ;  /* 0x0000000000007941 */ /* 0x000fea0003800000 */
.L_x_2401:
[----:B------:R-:W2:Y:S01]  /*a590*/  SYNCS.PHASECHK.TRANS64.TRYWAIT P2, [R0+URZ+0x388b0], R115 ;  /* 0x0388b073000075a7 */ /* 0x000ea2000804017f */
[----:B------:R-:W-:Y:S01]  /*a5a0*/  ULDC.64 UR6, c[0x0][0x318] ;  /* 0x0000c60000067ab9 */ /* 0x000fe20000000a00 */
[----:B------:R-:W-:Y:S01]  /*a5b0*/  ULDC.64 UR4, c[0x0][0x308] ;  /* 0x0000c20000047ab9 */ /* 0x000fe20000000a00 */
[----:B-1----:R-:W-:Y:S01]  /*a5c0*/  IMAD.U32 R40, RZ, RZ, UR6 ;  /* 0x00000006ff287e24 */ /* 0x002fe2000f8e00ff */
[----:B------:R-:W-:Y:S01]  /*a5d0*/  BSSY B0, `(.L_x_2403) ;  /* 0x000000b000007945 */ /* 0x000fe20003800000 */
[----:B------:R-:W-:Y:S01]  /*a5e0*/  IMAD.U32 R42, RZ, RZ, UR7 ;  /* 0x00000007ff2a7e24 */ /* 0x000fe2000f8e00ff */
[----:B------:R-:W-:Y:S01]  /*a5f0*/  ISETP.GE.AND P4, PT, R18, R3, PT ;  /* 0x000000031200720c */ /* 0x000fe20003f86270 */
[----:B------:R-:W-:Y:S01]  /*a600*/  IMAD.U32 R41, RZ, RZ, UR4 ;  /* 0x00000004ff297e24 */ /* 0x000fe2000f8e00ff */
[----:B------:R1:W-:Y:S01]  /*a610*/  STL [R1+0x5c], R40 ;  /* 0x00005c2801007387 */ /* 0x0003e20000100800 */
[----:B------:R-:W-:-:S03]  /*a620*/  IMAD.WIDE R52, R24, 0x50, R112 ;  /* 0x0000005018347825 */ /* 0x000fc600078e0270 */
[----:B------:R3:W-:Y:S01]  /*a630*/  STL [R1+0x58], R42 ;  /* 0x0000582a01007387 */ /* 0x0007e20000100800 */
[----:B-1----:R-:W-:-:S05]  /*a640*/  IMAD.U32 R40, RZ, RZ, UR5 ;  /* 0x00000005ff287e24 */ /* 0x002fca000f8e00ff */
[----:B------:R3:W-:Y:S04]  /*a650*/  STL [R1+0x50], R40 ;  /* 0x0000502801007387 */ /* 0x0007e80000100800 */
[----:B------:R3:W-:Y:S02]  /*a660*/  STL [R1+0x54], R41 ;  /* 0x0000542901007387 */ /* 0x0007e40000100800 */
[----:B--23--:R-:W-:Y:S05]  /*a670*/  @!P2 BRA `(.L_x_2404) ;  /* 0x0000024c0040a947 */ /* 0x00cfea0003800000 */
.L_x_2688:
[----:B------:R-:W-:Y:S05]  /*a680*/  BSYNC B0 ;  /* 0x0000000000007941 */ /* 0x000fea0003800000 */
.L_x_2403:
[----:B------:R-:W-:Y:S04]  /*a690*/  BSSY B0, `(.L_x_2405) ;  /* 0x0000021000007945 */ /* 0x000fe80003800000 */
[----:B------:R-:W-:Y:S05]  /*a6a0*/  @P4 BRA `(.L_x_2406) ;  /* 0x00000000007c4947 */ /* 0x000fea0003800000 */
[----:B------:R-:W2:Y:S01]  /*a6b0*/  LDL R43, [R1+0x5c] ;  /* 0x00005c00012b7983 */ /* 0x000ea20000100800 */
[----:B------:R-:W-:-:S03]  /*a6c0*/  ULDC UR4, c[0x0][0x2e4] ;  /* 0x0000b90000047ab9 */ /* 0x000fc60000000800 */
[----:B------:R-:W3:Y:S04]  /*a6d0*/  LDL R42, [R1+0x58] ;  /* 0x00005800012a7983 */ /* 0x000ee80000100800 */
[----:B------:R-:W4:Y:S04]  /*a6e0*/  LDL R41, [R1+0x54] ;  /* 0x0000540001297983 */ /* 0x000f280000100800 */
[----:B------:R-:W5:Y:S01]  /*a6f0*/  LDL R40, [R1+0x50] ;  /* 0x0000500001287983 */ /* 0x000f620000100800 */
[----:B------:R-:W-:Y:S01]  /*a700*/  ISETP.GE.AND P5, PT, R213, UR4, PT ;  /* 0x00000004d5007c0c */ /* 0x000fe2000bfa6270 */
[----:B------:R-:W-:Y:S01]  /*a710*/  IMAD.MOV.U32 R44, RZ, RZ, R96 ;  /* 0x000000ffff2c7224 */ /* 0x000fe200078e0060 */
[----:B------:R-:W-:Y:S01]  /*a720*/  ISETP.GE.AND P4, PT, R212, UR4, PT ;  /* 0x00000004d4007c0c */ /* 0x000fe2000bf86270 */
[----:B------:R-:W-:-:S02]  /*a730*/  IMAD.MOV.U32 R45, RZ, RZ, R5 ;  /* 0x000000ffff2d7224 */ /* 0x000fc400078e0005 */
[C---:B------:R-:W-:Y:S02]  /*a740*/  VIADD R48, R213.reuse, 0x80 ;  /* 0x00000080d5307836 */ /* 0x040fe40000000000 */
[----:B------:R-:W-:Y:S01]  /*a750*/  VIADD R46, R213, 0xc0 ;  /* 0x000000c0d52e7836 */ /* 0x000fe20000000000 */
[----:B--2---:R-:W-:Y:S02]  /*a760*/  R2UR UR8, R43 ;  /* 0x000000002b0872ca */ /* 0x004fe400000e0000 */
[----:B---3--:R-:W-:Y:S02]  /*a770*/  R2UR UR7, R42 ;  /* 0x000000002a0772ca */ /* 0x008fe400000e0000 */
[----:B----4-:R-:W-:Y:S02]  /*a780*/  R2UR UR6, R41 ;  /* 0x00000000290672ca */ /* 0x010fe400000e0000 */
[----:B-----5:R-:W-:-:S07]  /*a790*/  R2UR UR5, R40 ;  /* 0x00000000280572ca */ /* 0x020fce00000e0000 */
[----:B------:R-:W-:Y:S01]  /*a7a0*/  IMAD R47, R53, UR8, RZ ;  /* 0x00000008352f7c24 */ /* 0x000fe2000f8e02ff */
[----:B------:R-:W2:Y:S01]  /*a7b0*/  @!P5 LDS.128 R40, [R4+0x400] ;  /* 0x000400000428d984 */ /* 0x000ea20000000c00 */
[----:B------:R-:W-:-:S04]  /*a7c0*/  IMAD.WIDE.U32 R44, R52, UR8, R44 ;  /* 0x00000008342c7c25 */ /* 0x000fc8000f8e002c */
[----:B------:R-:W-:Y:S01]  /*a7d0*/  IMAD R47, R52, UR7, R47 ;  /* 0x00000007342f7c24 */ /* 0x000fe2000f8e022f */
[----:B------:R-:W-:-:S03]  /*a7e0*/  LEA R54, P2, R44, UR6, 0x1 ;  /* 0x000000062c367c11 */ /* 0x000fc6000f8408ff */
[----:B------:R-:W-:-:S05]  /*a7f0*/  IMAD.IADD R45, R45, 0x1, R47 ;  /* 0x000000012d2d7824 */ /* 0x000fca00078e022f */
        /* <DEDUP_REMOVED lines=10> */
.L_x_2406:
[----:B------:R-:W-:Y:S05]  /*a8a0*/  BSYNC B0 ;  /* 0x0000000000007941 */ /* 0x000fea0003800000 */
.L_x_2405:
[----:B------:R3:W5:Y:S04]  /*a8b0*/  LDL R61, [R1+0x5c] ;  /* 0x00005c00013d7983 */ /* 0x0007680000100800 */
[----:B------:R3:W5:Y:S04]  /*a8c0*/  LDL R60, [R1+0x58] ;  /* 0x00005800013c7983 */ /* 0x0007680000100800 */
[----:B------:R3:W5:Y:S04]  /*a8d0*/  LDL R59, [R1+0x54] ;  /* 0x00005400013b7983 */ /* 0x0007680000100800 */
[----:B------:R3:W5:Y:S01]  /*a8e0*/  LDL R58, [R1+0x50] ;  /* 0x00005000013a7983 */ /* 0x0007620000100800 */
[----:B------:R-:W-:Y:S01]  /*a8f0*/  ISETP.GE.AND P2, PT, R218, R3, PT ;  /* 0x00000003da00720c */ /* 0x000fe20003f46270 */
[----:B------:R-:W-:Y:S01]  /*a900*/  BSSY B0, `(.L_x_2407) ;  /* 0x000001f000007945 */ /* 0x000fe20003800000 */
[----:B------:R-:W-:-:S02]  /*a910*/  VIADD R56, R213, 0xc0 ;  /* 0x000000c0d5387836 */ /* 0x000fc40000000000 */
[----:B------:R-:W-:-:S09]  /*a920*/  VIADD R57, R213, 0x80 ;  /* 0x00000080d5397836 */ /* 0x000fd20000000000 */
[----:B---3--:R-:W-:Y:S05]  /*a930*/  @P2 BRA `(.L_x_2408) ;  /* 0x00000000006c2947 */ /* 0x008fea0003800000 */
[----:B------:R-:W-:Y:S01]  /*a940*/  ULDC UR4, c[0x0][0x2e4] ;  /* 0x0000b90000047ab9 */ /* 0x000fe20000000800 */
[----:B-----5:R-:W-:Y:S01]  /*a950*/  R2UR UR8, R61 ;  /* 0x000000003d0872ca */ /* 0x020fe200000e0000 */
[----:B--2---:R-:W-:Y:S01]  /*a960*/  IMAD.MOV.U32 R45, RZ, RZ, R5 ;  /* 0x000000ffff2d7224 */ /* 0x004fe200078e0005 */
[----:B------:R-:W-:Y:S02]  /*a970*/  ISETP.GE.AND P2, PT, R213, UR4, PT ;  /* 0x00000004d5007c0c */ /* 0x000fe4000bf46270 */
[----:B------:R-:W-:Y:S02]  /*a980*/  IADD3 R47, P4, R52, 0x20, RZ ;  /* 0x00000020342f7810 */ /* 0x000fe40007f9e0ff */
[----:B------:R-:W-:Y:S02]  /*a990*/  R2UR UR7, R60 ;  /* 0x000000003c0772ca */ /* 0x000fe400000e0000 */
[----:B------:R-:W-:Y:S01]  /*a9a0*/  R2UR UR6, R59 ;  /* 0x000000003b0672ca */ /* 0x000fe200000e0000 */
[----:B------:R-:W-:Y:S01]  /*a9b0*/  IMAD.X R44, RZ, RZ, R53, P4 ;  /* 0x000000ffff2c7224 */ /* 0x000fe200020e0635 */
[----:B------:R-:W-:-:S02]  /*a9c0*/  R2UR UR5, R58 ;  /* 0x000000003a0572ca */ /* 0x000fc400000e0000 */
[----:B------:R-:W-:Y:S01]  /*a9d0*/  ISETP.GE.AND P5, PT, R212, UR4, PT ;  /* 0x00000004d4007c0c */ /* 0x000fe2000bfa6270 */
[----:B------:R-:W-:Y:S02]  /*a9e0*/  IMAD R46, R44, UR8, RZ ;  /* 0x000000082c2e7c24 */ /* 0x000fe4000f8e02ff */
[----:B------:R-:W2:Y:S01]  /*a9f0*/  @!P2 LDS.128 R40, [R4+0x1400] ;  /* 0x001400000428a984 */ /* 0x000ea20000000c00 */
[----:B------:R-:W-:-:S04]  /*aa00*/  IMAD.MOV.U32 R44, RZ, RZ, R96 ;  /* 0x000000ffff2c7224 */ /* 0x000fc800078e0060 */
[----:B------:R-:W-:-:S04]  /*aa10*/  IMAD.WIDE.U32 R44, R47, UR8, R44 ;  /* 0x000000082f2c7c25 */ /* 0x000fc8000f8e002c */
[----:B------:R-:W-:Y:S01]  /*aa20*/  IMAD R47, R47, UR7, R46 ;  /* 0x000000072f2f7c24 */ /* 0x000fe2000f8e022e */
[----:B------:R-:W-:-:S03]  /*aa30*/  LEA R54, P4, R44, UR6, 0x1 ;  /* 0x000000062c367c11 */ /* 0x000fc6000f8808ff */
[----:B------:R-:W-:-:S05]  /*aa40*/  IMAD.IADD R45, R45, 0x1, R47 ;  /* 0x000000012d2d7824 */ /* 0x000fca00078e022f */
[----:B------:R-:W-:Y:S02]  /*aa50*/  LEA.HI.X R55, R44, UR5, R45, 0x1, P4 ;  /* 0x000000052c377c11 */ /* 0x000fe4000a0f0c2d */
[----:B------:R-:W-:-:S13]  /*aa60*/  ISETP.GE.AND P4, PT, R57, UR4, PT ;  /* 0x0000000439007c0c */ /* 0x000fda000bf86270 */
[----:B------:R-:W3:Y:S04]  /*aa70*/  @!P4 LDS.128 R44, [R4+0x6400] ;  /* 0x00640000042cc984 */ /* 0x000ee80000000c00 */
[----:B--2---:R-:W-:Y:S01]  /*aa80*/  @!P2 STG.E.128 desc[UR60][R54.64], R40 ;  /* 0x000000283600a986 */ /* 0x004fe2000c101d3c */
[----:B------:R-:W-:-:S03]  /*aa90*/  ISETP.GE.AND P2, PT, R56, UR4, PT ;  /* 0x0000000438007c0c */ /* 0x000fc6000bf46270 */
[----:B------:R-:W2:Y:S10]  /*aaa0*/  @!P5 LDS.128 R40, [R4+0x3c00] ;  /* 0x003c00000428d984 */ /* 0x000eb40000000c00 */
[----:B------:R-:W4:Y:S04]  /*aab0*/  @!P2 LDS.128 R48, [R4+0x8c00] ;  /* 0x008c00000430a984 */ /* 0x000f280000000c00 */
[----:B---3--:R3:W-:Y:S04]  /*aac0*/  @!P4 STG.E.128 desc[UR60][R54.64+0x100], R44 ;  /* 0x0001002c3600c986 */ /* 0x0087e8000c101d3c */
[----:B--2---:R3:W-:Y:S04]  /*aad0*/  @!P5 STG.E.128 desc[UR60][R54.64+0x80], R40 ;  /* 0x000080283600d986 */ /* 0x0047e8000c101d3c */
[----:B----4-:R3:W-:Y:S02]  /*aae0*/  @!P2 STG.E.128 desc[UR60][R54.64+0x180], R48 ;  /* 0x000180303600a986 */ /* 0x0107e4000c101d3c */
.L_x_2408:
[----:B------:R-:W-:Y:S05]  /*aaf0*/  BSYNC B0 ;  /* 0x0000000000007941 */ /* 0x000fea0003800000 */
.L_x_2407:
[----:B------:R-:W-:Y:S01]  /*ab00*/  ISETP.GE.AND P2, PT, R220, R3, PT ;  /* 0x00000003dc00720c */ /* 0x000fe20003f46270 */
[----:B------:R-:W-:-:S12]  /*ab10*/  BSSY B0, `(.L_x_2409) ;  /* 0x000001d000007945 */ /* 0x000fd80003800000 */
[----:B------:R-:W-:Y:S05]  /*ab20*/  @P2 BRA `(.L_x_2410) ;  /* 0x00000000006c2947 */ /* 0x000fea0003800000 */
[----:B------:R-:W-:Y:S01]  /*ab30*/  ULDC UR4, c[0x0][0x2e4] ;  /* 0x0000b90000047ab9 */ /* 0x000fe20000000800 */
[----:B-----5:R-:W-:Y:S01]  /*ab40*/  R2UR UR8, R61 ;  /* 0x000000003d0872ca */ /* 0x020fe200000e0000 */
[----:B--23--:R-:W-:Y:S01]  /*ab50*/  IMAD.MOV.U32 R44, RZ, RZ, R96 ;  /* 0x000000ffff2c7224 */ /* 0x00cfe200078e0060 */
[----:B------:R-:W-:Y:S01]  /*ab60*/  ISETP.GE.AND P2, PT, R213, UR4, PT ;  /* 0x00000004d5007c0c */ /* 0x000fe2000bf46270 */
[----:B------:R-:W-:Y:S01]  /*ab70*/  IMAD.MOV.U32 R45, RZ, RZ, R5 ;  /* 0x000000ffff2d7224 */ /* 0x000fe200078e0005 */
[----:B------:R-:W-:Y:S02]  /*ab80*/  R2UR UR7, R60 ;  /* 0x000000003c0772ca */ /* 0x000fe400000e0000 */
[----:B------:R-:W-:Y:S02]  /*ab90*/  IADD3 R3, P4, R52, 0x40, RZ ;  /* 0x0000004034037810 */ /* 0x000fe40007f9e0ff */
[----:B------:R-:W-:Y:S02]  /*aba0*/  R2UR UR6, R59 ;  /* 0x000000003b0672ca */ /* 0x000fe400000e0000 */
[----:B------:R-:W-:Y:S01]  /*abb0*/  R2UR UR5, R58 ;  /* 0x000000003a0572ca */ /* 0x000fe200000e0000 */
[----:B------:R-:W-:Y:S01]  /*abc0*/  IMAD.X R52, RZ, RZ, R53, P4 ;  /* 0x000000ffff347224 */ /* 0x000fe200020e0635 */
[----:B------:R-:W-:Y:S01]  /*abd0*/  ISETP.GE.AND P5, PT, R212, UR4, PT ;  /* 0x00000004d4007c0c */ /* 0x000fe2000bfa6270 */
[----:B------:R-:W-:-:S02]  /*abe0*/  IMAD.WIDE.U32 R44, R3, UR8, R44 ;  /* 0x00000008032c7c25 */ /* 0x000fc4000f8e002c */
[----:B------:R-:W2:Y:S02]  /*abf0*/  @!P2 LDS.128 R40, [R4+0x2400] ;  /* 0x002400000428a984 */ /* 0x000ea40000000c00 */
[----:B------:R-:W-:-:S04]  /*ac00*/  IMAD R52, R52, UR8, RZ ;  /* 0x0000000834347c24 */ /* 0x000fc8000f8e02ff */
[----:B------:R-:W-:Y:S01]  /*ac10*/  IMAD R3, R3, UR7, R52 ;  /* 0x0000000703037c24 */ /* 0x000fe2000f8e0234 */
[----:B------:R-:W-:-:S03]  /*ac20*/  LEA R52, P4, R44, UR6, 0x1 ;  /* 0x000000062c347c11 */ /* 0x000fc6000f8808ff */
[----:B------:R-:W-:-:S05]  /*ac30*/  IMAD.IADD R3, R45, 0x1, R3 ;  /* 0x000000012d037824 */ /* 0x000fca00078e0203 */
[----:B------:R-:W-:Y:S02]  /*ac40*/  LEA.HI.X R53, R44, UR5, R3, 0x1, P4 ;  /* 0x000000052c357c11 */ /* 0x000fe4000a0f0c03 */
[----:B------:R-:W-:Y:S01]  /*ac50*/  ISETP.GE.AND P4, PT, R57, UR4, PT ;  /* 0x0000000439007c0c */ /* 0x000fe2000bf86270 */
[----:B------:R-:W3:Y:S04]  /*ac60*/  @!P5 LDS.128 R44, [R4+0x4c00] ;  /* 0x004c0000042cd984 */ /* 0x000ee80000000c00 */
[----:B--2---:R-:W-:Y:S01]  /*ac70*/  @!P2 STG.E.128 desc[UR60][R52.64], R40 ;  /* 0x000000283400a986 */ /* 0x004fe2000c101d3c */
[----:B------:R-:W-:-:S07]  /*ac80*/  ISETP.GE.AND P2, PT, R56, UR4, PT ;  /* 0x0000000438007c0c */ /* 0x000fce000bf46270 */
[----:B------:R-:W2:Y:S06]  /*ac90*/  @!P4 LDS.128 R40, [R4+0x7400] ;  /* 0x007400000428c984 */ /* 0x000eac0000000c00 */
[----:B------:R-:W4:Y:S04]  /*aca0*/  @!P2 LDS.128 R48, [R4+0x9c00] ;  /* 0x009c00000430a984 */ /* 0x000f280000000c00 */
[----:B---3--:R3:W-:Y:S04]  /*acb0*/  @!P5 STG.E.128 desc[UR60][R52.64+0x80], R44 ;  /* 0x0000802c3400d986 */ /* 0x0087e8000c101d3c */
[----:B--2---:R3:W-:Y:S04]  /*acc0*/  @!P4 STG.E.128 desc[UR60][R52.64+0x100], R40 ;  /* 0x000100283400c986 */ /* 0x0047e8000c101d3c */
[----:B----4-:R3:W-:Y:S02]  /*acd0*/  @!P2 STG.E.128 desc[UR60][R52.64+0x180], R48 ;  /* 0x000180303400a986 */ /* 0x0107e4000c101d3c */
.L_x_2410:
[----:B------:R-:W-:Y:S05]  /*ace0*/  BSYNC B0 ;  /* 0x0000000000007941 */ /* 0x000fea0003800000 */
.L_x_2409:
[----:B------:R-:W-:Y:S01]  /*acf0*/  @!PT LDS RZ, [RZ] ;  /* 0x00000000fffff984 */ /* 0x000fe20000000800 */
[----:B------:R-:W-:Y:S01]  /*ad00*/  @!PT LDS RZ, [RZ] ;  /* 0x00000000fffff984 */ /* 0x000fe20000000800 */
[----:B------:R-:W-:Y:S01]  /*ad10*/  @!PT LDS RZ, [RZ] ;  /* 0x00000000fffff984 */ /* 0x000fe20000000800 */
[----:B------:R-:W-:Y:S01]  /*ad20*/  @!PT LDS RZ, [RZ] ;  /* 0x00000000fffff984 */ /* 0x000fe20000000800 */
[----:B------:R4:W-:Y:S06]  /*ad30*/  MEMBAR.ALL.CTA ;  /* 0x0000000000007992 */ /* 0x0009ec0000008000 */
[----:B----4-:R-:W4:Y:S01]  /*ad40*/  FENCE.VIEW.ASYNC.S ;  /* 0x00000000000073c6 */ /* 0x010f220000000000 */
[----:B01----:R-:W-:Y:S01]  /*ad50*/  @!P3 VIADD R0, R0, 0x388c0 ;  /* 0x000388c00000b836 */ /* 0x003fe20000000000 */
[----:B----4-:R0:W-:Y:S01]  /*ad60*/  BAR.SYNC.DEFER_BLOCKING R147, 0x80 ;  /* 0x000200930000751d */ /* 0x0101e20000010000 */
[----:B------:R-:W-:Y:S01]  /*ad70*/  ISETP.NE.AND P4, PT, R114, RZ, PT ;  /* 0x000000ff7200720c */ /* 0x000fe20003f85270 */
[----:B------:R-:W-:-:S02]  /*ad80*/  VIADD R17, R17, 0x1 ;  /* 0x0000000111117836 */ /* 0x000fc40000000000 */
[----:B------:R-:W-:Y:S02]  /*ad90*/  @!P3 PRMT R0, RZ, 0x654, R0 ;  /* 0x00000654ff00b816 */ /* 0x000fe40000000000 */
[----:B------:R-:W-:Y:S02]  /*ada0*/  PLOP3.LUT P2, PT, PT, PT, PT, 0x8, 0x0 ;  /* 0x000000000000781c */ /* 0x000fe40003f4e170 */
[----:B------:R1:W-:Y:S01]  /*adb0*/  @!P3 SYNCS.ARRIVE.TRANS64.RED.A1T0 RZ, [R0+URZ], RZ ;  /* 0x000000ff00ffb9a7 */ /* 0x0003e2000810043f */
[----:B------:R-:W-:-:S04]  /*adc0*/  ISETP.NE.AND P3, PT, R17, 0x2, PT ;  /* 0x000000021100780c */ /* 0x000fc80003f65270 */
[----:B------:R-:W-:Y:S02]  /*add0*/  SEL R17, R17, RZ, P3 ;  /* 0x000000ff11117207 */ /* 0x000fe40001800000 */
[----:B-1----:R-:W-:-:S04]  /*ade0*/  SEL R0, RZ, 0x1, P3 ;  /* 0x00000001ff007807 */ /* 0x002fc80001800000 */
[----:B------:R-:W-:Y:S01]  /*adf0*/  LOP3.LUT R221, R221, R0, RZ, 0x3c, !PT ;  /* 0x00000000dddd7212 */ /* 0x000fe200078e3cff */
[----:B0-----:R-:W-:Y:S06]  /*ae00*/  @P4 BRA `(.L_x_2411) ;  /* 0xffffff78000c4947 */ /* 0x001fec000383ffff */
.L_x_2299:
        /* <DEDUP_REMOVED lines=8> */
[----:B------:R-:W-:Y:S01]  /*ae90*/  IMAD.MOV.U32 R145, RZ, RZ, RZ ;  /* 0x000000ffff917224 */ /* 0x000fe200078e00ff */
        /* <DEDUP_REMOVED lines=15> */
[----:B-----5:R-:W-:Y:S02]  /*af90*/  CS2R R60, SRZ ;  /* 0x00000000003c7805 */ /* 0x020fe4000001ff00 */
[----:B------:R-:W-:Y:S02]  /*afa0*/  CS2R R154, SRZ ;  /* 0x00000000009a7805 */ /* 0x000fe4000001ff00 */
[----:B------:R-:W-:Y:S02]  /*afb0*/  CS2R R56, SRZ ;  /* 0x0000000000387805 */ /* 0x000fe4000001ff00 */
[----:B--23--:R-:W-:Y:S02]  /*afc0*/  CS2R R50, SRZ ;  /* 0x0000000000327805 */ /* 0x00cfe4000001ff00 */
        /* <DEDUP_REMOVED lines=32> */
[----:B------:R-:W-:Y:S01]  /*b1d0*/  IMAD.MOV.U32 R54, RZ, RZ, RZ ;  /* 0x000000ffff367224 */ /* 0x000fe200078e00ff */
[----:B------:R-:W-:-:S02]  /*b1e0*/  CS2R R12, SRZ ;  /* 0x00000000000c7805 */ /* 0x000fc4000001ff00 */
[----:B------:R-:W-:Y:S01]  /*b1f0*/  CS2R R10, SRZ ;  /* 0x00000000000a7805 */ /* 0x000fe2000001ff00 */
[----:B------:R-:W-:Y:S01]  /*b200*/  IMAD.MOV.U32 R24, RZ, RZ, RZ ;  /* 0x000000ffff187224 */ /* 0x000fe200078e00ff */
[----:B------:R-:W-:Y:S01]  /*b210*/  CS2R R8, SRZ ;  /* 0x0000000000087805 */ /* 0x000fe2000001ff00 */
[----:B------:R-:W-:Y:S01]  /*b220*/  IMAD.MOV.U32 R43, RZ, RZ, RZ ;  /* 0x000000ffff2b7224 */ /* 0x000fe200078e00ff */
[----:B------:R-:W-:Y:S02]  /*b230*/  CS2R R38, SRZ ;  /* 0x0000000000267805 */ /* 0x000fe4000001ff00 */
[----:B------:R-:W-:Y:S01]  /*b240*/  CS2R R34, SRZ ;  /* 0x0000000000227805 */ /* 0x000fe2000001ff00 */
[----:B------:R-:W-:Y:S02]  /*b250*/  IMAD.MOV.U32 R31, RZ, RZ, RZ ;  /* 0x000000ffff1f7224 */ /* 0x000fe400078e00ff */
[----:B------:R-:W-:Y:S02]  /*b260*/  IMAD.MOV.U32 R7, RZ, RZ, RZ ;  /* 0x000000ffff077224 */ /* 0x000fe400078e00ff */
[----:B------:R-:W-:-:S02]  /*b270*/  IMAD.MOV.U32 R27, RZ, RZ, RZ ;  /* 0x000000ffff1b7224 */ /* 0x000fc400078e00ff */
[----:B------:R-:W-:Y:S01]  /*b280*/  IMAD.MOV.U32 R5, RZ, RZ, RZ ;  /* 0x000000ffff057224 */ /* 0x000fe200078e00ff */
[----:B------:R-:W-:Y:S06]  /*b290*/  @P2 BRA `(.L_x_2413) ;  /* 0x0000000000082947 */ /* 0x000fec0003800000 */
[----:B------:R-:W0:Y:S02]  /*b2a0*/  FENCE.VIEW.ASYNC.G ;  /* 0x00000000000073c6 */ /* 0x000e240000000100 */
[----:B0-----:R-:W-:Y:S06]  /*b2b0*/  BAR.ARV 0xc, 0x120 ;  /* 0x0304800000007b1d */ /* 0x001fec0000002000 */
.L_x_2413:
[----:B------:R-:W-:Y:S05]  /*b2c0*/  BSYNC B0 ;  /* 0x0000000000007941 */ /* 0x000fea0003800000 */
.L_x_2412:
[----:B------:R-:W-:Y:S02]  /*b2d0*/  IMAD.MOV.U32 R25, RZ, RZ, RZ ;  /* 0x000000ffff197224 */ /* 0x000fe400078e00ff */
[----:B------:R-:W-:Y:S01]  /*b2e0*/  IMAD.MOV.U32 R4, RZ, RZ, RZ ;  /* 0x000000ffff047224 */ /* 0x000fe200078e00ff */
[----:B------:R-:W-:Y:S06]  /*b2f0*/  @!P1 BRA `(.L_x_2414) ;  /* 0x000001ac005c9947 */ /* 0x000fec0003800000 */
[----:B------:R-:W2:Y:S01]  /*b300*/  LDL R20, [R1+0x80] ;  /* 0x0000800001147983 */ /* 0x000ea20000100800 */
[----:B------:R-:W0:Y:S02]  /*b310*/  S2R R6, SR_TID.X ;  /* 0x0000000000067919 */ /* 0x000e240000002100 */
[----:B0-----:R-:W-:-:S05]  /*b320*/  VIADD R0, R6, 0xffffff80 ;  /* 0xffffff8006007836 */ /* 0x001fca0000000000 */
[----:B------:R-:W-:-:S04]  /*b330*/  SHF.R.S32.HI R3, RZ, 0x1f, R0 ;  /* 0x0000001fff037819 */ /* 0x000fc80000011400 */
[----:B------:R-:W-:-:S04]  /*b340*/  LEA.HI R3, R3, R0, RZ, 0x7 ;  /* 0x0000000003037211 */ /* 0x000fc800078f38ff */
[----:B------:R-:W-:-:S06]  /*b350*/  SHF.R.S32.HI R0, RZ, 0x7, R3 ;  /* 0x00000007ff007819 */ /* 0x000fcc0000011403 */
[----:B------:R-:W0:Y:S02]  /*b360*/  SHFL.IDX PT, R0, R0, RZ, 0x1f ;  /* 0x00001fff00007589 */ /* 0x000e2400000e0000 */
[----:B0-----:R-:W-:-:S04]  /*b370*/  LEA.HI R2, R0, R0, RZ, 0x1 ;  /* 0x0000000000027211 */ /* 0x001fc800078f08ff */
[----:B------:R-:W-:-:S05]  /*b380*/  LOP3.LUT R3, R2, 0x1e, RZ, 0xc0, !PT ;  /* 0x0000001e02037812 */ /* 0x000fca00078ec0ff */
[----:B------:R-:W-:Y:S01]  /*b390*/  IMAD.IADD R3, R0, 0x1, -R3 ;  /* 0x0000000100037824 */ /* 0x000fe200078e0a03 */
[----:B--2---:R-:W-:-:S13]  /*b3a0*/  R2UR UR4, R20 ;  /* 0x00000000140472ca */ /* 0x004fda00000e0000 */
[----:B------:R-:W-:Y:S02]  /*b3b0*/  ULOP3.LUT UP0, URZ, UR4, 0x9f, URZ, 0xc0, !UPT ;  /* 0x0000009f043f7892 */ /* 0x000fe4000f80c03f */
[----:B------:R-:W-:-:S04]  /*b3c0*/  LEA R3, R3, UR4, 0xd ;  /* 0x0000000403037c11 */ /* 0x000fc8000f8e68ff */
[----:B------:R-:W-:Y:S02]  /*b3d0*/  SHF.R.U32.HI R2, RZ, 0x4, R3 ;  /* 0x00000004ff027819 */ /* 0x000fe40000011603 */
[----:B------:R-:W-:Y:S02]  /*b3e0*/  PLOP3.LUT P0, PT, PT, PT, UP0, 0x80, 0x0 ;  /* 0x000000000000781c */ /* 0x000fe40003f0f008 */
[----:B------:R-:W-:-:S11]  /*b3f0*/  LOP3.LUT R2, R2, 0x3fff, RZ, 0xc0, !PT ;  /* 0x00003fff02027812 */ /* 0x000fd600078ec0ff */
        /* <DEDUP_REMOVED lines=17> */
.L_x_2415:
        /* <DEDUP_REMOVED lines=13> */
.L_x_2419:
[----:B-1----:R1:W2:Y:S02]  /*b5e0*/  SYNCS.PHASECHK.TRANS64.TRYWAIT P0, [R16+URZ+0x38800], R3 ;  /* 0x03880003100075a7 */ /* 0x0022a4000800017f */
[----:B--2---:R-:W-:Y:S05]  /*b5f0*/  @!P0 NANOSLEEP.SYNCS 0x989680 ;  /* 0x009896800000895d */ /* 0x004fea0003900000 */
[----:B------:R-:W2:Y:S02]  /*b600*/  @!P0 SYNCS.PHASECHK.TRANS64 P0, [R16+URZ+0x38800], R3 ;  /* 0x03880003100085a7 */ /* 0x000ea4000800007f */
[----:B--2---:R-:W-:Y:S05]  /*b610*/  @!P0 BRA `(.L_x_2419) ;  /* 0xfffffffc00f08947 */ /* 0x004fea000383ffff */
.L_x_2418:
[----:B------:R-:W-:Y:S05]  /*b620*/  BSYNC B0 ;  /* 0x0000000000007941 */ /* 0x000fea0003800000 */
.L_x_2417:
[----:B------:R-:W-:Y:S05]  /*b630*/  BRA `(.L_x_2420) ;  /* 0x0000009c00847947 */ /* 0x000fea0003800000 */
.L_x_2416:
[----:B------:R-:W2:Y:S01]  /*b640*/  LDL R24, [R1+0x80] ;  /* 0x0000800001187983 */ /* 0x000ea20000100800 */
[----:B------:R-:W0:Y:S01]  /*b650*/  LDC.64 R10, c[0x0][0x3d8] ;  /* 0x0000f600ff0a7b82 */ /* 0x000e220000000a00 */
[----:B------:R-:W-:Y:S01]  /*b660*/  SHF.R.S32.HI R3, RZ, 0x1f, R144 ;  /* 0x0000001fff037819 */ /* 0x000fe20000011490 */
[--C-:B------:R-:W-:Y:S01]  /*b670*/  IMAD.MOV.U32 R4, RZ, RZ, R22.reuse ;  /* 0x000000ffff047224 */ /* 0x100fe200078e0016 */
[----:B------:R-:W-:Y:S02]  /*b680*/  SHF.R.S32.HI R5, RZ, 0x1f, R22 ;  /* 0x0000001fff057819 */ /* 0x000fe40000011416 */
[----:B------:R-:W-:-:S03]  /*b690*/  SHF.R.S32.HI R9, RZ, 0x1f, R213 ;  /* 0x0000001fff097819 */ /* 0x000fc600000114d5 */
[----:B------:R-:W1:Y:S01]  /*b6a0*/  LDC.64 R12, c[0x0][0x3e8] ;  /* 0x0000fa00ff0c7b82 */ /* 0x000e620000000a00 */
[-C--:B0-----:R-:W-:Y:S01]  /*b6b0*/  IMAD R0, R3, R10.reuse, RZ ;  /* 0x0000000a03007224 */ /* 0x081fe200078e02ff */
[----:B------:R-:W-:Y:S01]  /*b6c0*/  SHF.L.U64.HI R88, R10, 0x5, R11 ;  /* 0x000000050a587819 */ /* 0x000fe2000001020b */
[-C--:B------:R-:W-:Y:S02]  /*b6d0*/  IMAD R8, R19, R10.reuse, RZ ;  /* 0x0000000a13087224 */ /* 0x080fe400078e02ff */
[----:B------:R-:W-:-:S04]  /*b6e0*/  IMAD.WIDE.U32 R82, R144, R10, RZ ;  /* 0x0000000a90527225 */ /* 0x000fc800078e00ff */
[----:B------:R-:W-:Y:S01]  /*b6f0*/  IMAD R25, R144, R11, R0 ;  /* 0x0000000b90197224 */ /* 0x000fe200078e0200 */
[----:B-1----:R-:W-:Y:S01]  /*b700*/  SHF.L.U64.HI R94, R12, 0x5, R13 ;  /* 0x000000050c5e7819 */ /* 0x002fe2000001020d */
[----:B------:R-:W-:-:S04]  /*b710*/  IMAD.WIDE.U32 R6, R18, R10, R4 ;  /* 0x0000000a12067225 */ /* 0x000fc800078e0004 */
[----:B------:R-:W-:Y:S01]  /*b720*/  IMAD R101, R18, R11, R8 ;  /* 0x0000000b12657224 */ /* 0x000fe200078e0208 */
[----:B------:R-:W-:Y:S01]  /*b730*/  IADD3 R87, P0, R6, R82, RZ ;  /* 0x0000005206577210 */ /* 0x000fe20007f1e0ff */
[----:B------:R-:W-:Y:S02]  /*b740*/  IMAD.IADD R25, R25, 0x1, R83 ;  /* 0x0000000119197824 */ /* 0x000fe400078e0253 */
[----:B------:R-:W-:Y:S02]  /*b750*/  IMAD.MOV.U32 R8, RZ, RZ, R213 ;  /* 0x000000ffff087224 */ /* 0x000fe400078e00d5 */
[----:B------:R-:W-:Y:S01]  /*b760*/  IMAD R3, R3, R12, RZ ;  /* 0x0000000c03037224 */ /* 0x000fe200078e02ff */
[----:B------:R-:W-:Y:S01]  /*b770*/  IADD3.X R89, R25, R7, R101, P0, !PT ;  /* 0x0000000719597210 */ /* 0x000fe200007fe465 */
[----:B------:R-:W-:-:S04]  /*b780*/  IMAD.WIDE.U32 R6, R18, R10, R8 ;  /* 0x0000000a12067225 */ /* 0x000fc800078e0008 */
[----:B------:R-:W-:Y:S01]  /*b790*/  IMAD R0, R19, R12, RZ ;  /* 0x0000000c13007224 */ /* 0x000fe200078e02ff */
[----:B------:R-:W-:Y:S01]  /*b7a0*/  IADD3 R99, P1, R6, R82, RZ ;  /* 0x0000005206637210 */ /* 0x000fe20007f3e0ff */
[C---:B------:R-:W-:Y:S02]  /*b7b0*/  IMAD R3, R144.reuse, R13, R3 ;  /* 0x0000000d90037224 */ /* 0x040fe400078e0203 */
[----:B------:R-:W-:Y:S01]  /*b7c0*/  IMAD.WIDE.U32 R90, R144, R12, RZ ;  /* 0x0000000c905a7225 */ /* 0x000fe200078e00ff */
[----:B------:R-:W-:-:S03]  /*b7d0*/  IADD3.X R101, R25, R101, R7, P1, !PT ;  /* 0x0000006519657210 */ /* 0x000fc60000ffe407 */
[----:B------:R-:W-:-:S04]  /*b7e0*/  IMAD.WIDE.U32 R4, R18, R12, R4 ;  /* 0x0000000c12047225 */ /* 0x000fc800078e0004 */
[----:B------:R-:W-:Y:S01]  /*b7f0*/  IMAD.WIDE.U32 R8, R18, R12, R8 ;  /* 0x0000000c12087225 */ /* 0x000fe200078e0008 */
[----:B------:R-:W-:-:S03]  /*b800*/  IADD3 R93, P0, R4, R90, RZ ;  /* 0x0000005a045d7210 */ /* 0x000fc60007f1e0ff */
[----:B------:R-:W-:Y:S01]  /*b810*/  IMAD R0, R18, R13, R0 ;  /* 0x0000000d12007224 */ /* 0x000fe200078e0200 */
[----:B------:R-:W-:Y:S01]  /*b820*/  IADD3 R97, P2, R8, R90, RZ ;  /* 0x0000005a08617210 */ /* 0x000fe20007f5e0ff */
[----:B------:R-:W-:Y:S02]  /*b830*/  IMAD.IADD R27, R3, 0x1, R91 ;  /* 0x00000001031b7824 */ /* 0x000fe400078e025b */
[----:B------:R-:W-:Y:S02]  /*b840*/  IMAD.SHL.U32 R92, R10, 0x20, RZ ;  /* 0x000000200a5c7824 */ /* 0x000fe400078e00ff */
[----:B------:R-:W-:Y:S01]  /*b850*/  IMAD.SHL.U32 R96, R12, 0x20, RZ ;  /* 0x000000200c607824 */ /* 0x000fe200078e00ff */
[C---:B------:R-:W-:Y:S02]  /*b860*/  IADD3.X R95, R27.reuse, R5, R0, P0, !PT ;  /* 0x000000051b5f7210 */ /* 0x040fe400007fe400 */
[----:B------:R-:W-:Y:S02]  /*b870*/  IADD3.X R103, R27, R0, R9, P2, !PT ;  /* 0x000000001b677210 */ /* 0x000fe400017fe409 */
        /* <DEDUP_REMOVED lines=20> */
.L_x_2421:
[----:B------:R-:W2:Y:S01]  /*b9c0*/  LDL R20, [R1+0x64] ;  /* 0x0000640001147983 */ /* 0x000ea20000100800 */
[----:B------:R-:W0:Y:S01]  /*b9d0*/  LDC.64 R84, c[0x0][0x3d8] ;  /* 0x0000f600ff547b82 */ /* 0x000e220000000a00 */
[----:B------:R-:W-:Y:S01]  /*b9e0*/  SHF.R.S32.HI R3, RZ, 0x1f, R225 ;  /* 0x0000001fff037819 */ /* 0x000fe200000114e1 */
[----:B------:R-:W-:Y:S01]  /*b9f0*/  ULDC.U8 UR4, c[0x0][0x3f0] ;  /* 0x0000fc0000047ab9 */ /* 0x000fe20000000000 */
[----:B------:R-:W-:Y:S01]  /*ba00*/  R2UR UR5, R24 ;  /* 0x00000000180572ca */ /* 0x000fe200000e0000 */
[----:B------:R-:W-:Y:S01]  /*ba10*/  BSSY B0, `(.L_x_2422) ;  /* 0x000099b000007945 */ /* 0x000fe20003800000 */
[----:B------:R-:W-:-:S03]  /*ba20*/  ISETP.NE.AND P0, PT, RZ, UR4, PT ;  /* 0x00000004ff007c0c */ /* 0x000fc6000bf05270 */
[----:B------:R-:W1:Y:S01]  /*ba30*/  LDC.64 R14, c[0x0][0x3e8] ;  /* 0x0000fa00ff0e7b82 */ /* 0x000e620000000a00 */
[-C--:B0-----:R-:W-:Y:S02]  /*ba40*/  IMAD R0, R3, R84.reuse, RZ ;  /* 0x0000005403007224 */ /* 0x081fe400078e02ff */
[----:B------:R-:W-:-:S04]  /*ba50*/  IMAD.WIDE.U32 R4, R225, R84, RZ ;  /* 0x00000054e1047225 */ /* 0x000fc800078e00ff */
[----:B------:R-:W-:Y:S02]  /*ba60*/  IMAD.SHL.U32 R12, R4, 0x80, RZ ;  /* 0x00000080040c7824 */ /* 0x000fe400078e00ff */
[-C--:B-1----:R-:W-:Y:S02]  /*ba70*/  IMAD R8, R3, R14.reuse, RZ ;  /* 0x0000000e03087224 */ /* 0x082fe400078e02ff */
[C---:B------:R-:W-:Y:S02]  /*ba80*/  IMAD R3, R225.reuse, R85, R0 ;  /* 0x00000055e1037224 */ /* 0x040fe400078e0200 */
[----:B------:R-:W-:-:S04]  /*ba90*/  IMAD.WIDE.U32 R6, R225, R14, RZ ;  /* 0x0000000ee1067225 */ /* 0x000fc800078e00ff */
[----:B------:R-:W-:Y:S02]  /*baa0*/  IMAD R9, R225, R15, R8 ;  /* 0x0000000fe1097224 */ /* 0x000fe400078e0208 */
[----:B------:R-:W-:Y:S02]  /*bab0*/  IMAD.IADD R5, R5, 0x1, R3 ;  /* 0x0000000105057824 */ /* 0x000fe400078e0203 */
[----:B------:R-:W-:Y:S02]  /*bac0*/  IMAD R0, R225, -0x80, R227 ;  /* 0xffffff80e1007824 */ /* 0x000fe400078e02e3 */
[----:B------:R-:W-:Y:S01]  /*bad0*/  IMAD.IADD R3, R7, 0x1, R9 ;  /* 0x0000000107037824 */ /* 0x000fe200078e0209 */
[----:B------:R-:W-:Y:S01]  /*bae0*/  SHF.L.U64.HI R13, R4, 0x7, R5 ;  /* 0x00000007040d7819 */ /* 0x000fe20000010205 */
[----:B------:R-:W-:Y:S01]  /*baf0*/  IMAD.SHL.U32 R10, R6, 0x80, RZ ;  /* 0x00000080060a7824 */ /* 0x000fe200078e00ff */
[----:B------:R-:W-:Y:S02]  /*bb00*/  VIMNMX R29, R0, 0x80, PT ;  /* 0x00000080001d7848 */ /* 0x000fe40003fe0100 */
[----:B------:R-:W-:-:S02]  /*bb10*/  SHF.L.U64.HI R11, R6, 0x7, R3 ;  /* 0x00000007060b7819 */ /* 0x000fc40000010203 */
[----:B--2---:R-:W-:Y:S01]  /*bb20*/  LEA R21, R20, UR5, 0x1 ;  /* 0x0000000514157c11 */ /* 0x004fe2000f8e08ff */
[----:B------:R-:W-:Y:S06]  /*bb30*/  @!P0 BRA `(.L_x_2423) ;  /* 0x0000004800788947 */ /* 0x000fec0003800000 */
[-C--:B------:R-:W-:Y:S01]  /*bb40*/  ISETP.GE.AND P0, PT, R18, R29.reuse, PT ;  /* 0x0000001d1200720c */ /* 0x080fe20003f06270 */
[----:B------:R-:W-:Y:S01]  /*bb50*/  BSSY B1, `(.L_x_2424) ;  /* 0x0000034000017945 */ /* 0x000fe20003800000 */
[-C--:B------:R-:W-:Y:S02]  /*bb60*/  ISETP.GE.AND P1, PT, R218, R29.reuse, PT ;  /* 0x0000001dda00720c */ /* 0x080fe40003f26270 */
[----:B------:R-:W-:Y:S02]  /*bb70*/  CS2R R50, SRZ ;  /* 0x0000000000327805 */ /* 0x000fe4000001ff00 */
[----:B------:R-:W-:Y:S02]  /*bb80*/  ISETP.GE.AND P2, PT, R220, R29, PT ;  /* 0x0000001ddc00720c */ /* 0x000fe40003f46270 */
        /* <DEDUP_REMOVED lines=33> */
[----:B------:R-:W-:-:S02]  /*bda0*/  ISETP.GE.AND P4, PT, R216, UR4, PT ;  /* 0x00000004d8007c0c */ /* 0x000fc4000bf86270 */
[----:B------:R-:W-:Y:S02]  /*bdb0*/  ISETP.GE.AND P5, PT, R215, UR4, PT ;  /* 0x00000004d7007c0c */ /* 0x000fe4000bfa6270 */
        /* <DEDUP_REMOVED lines=13> */
.L_x_2425:
[----:B------:R-:W-:Y:S05]  /*be90*/  BSYNC B1 ;  /* 0x0000000000017941 */ /* 0x000fea0003800000 */
.L_x_2424:
        /* <DEDUP_REMOVED lines=10> */
[C---:B------:R-:W-:Y:S02]  /*bf40*/  LEA R6, P5, R7.reuse, UR6, 0x1 ;  /* 0x0000000607067c11 */ /* 0x040fe4000f8a08ff */
[----:B------:R-:W-:Y:S02]  /*bf50*/  CS2R R54, SRZ ;  /* 0x0000000000367805 */ /* 0x000fe4000001ff00 */
[C---:B------:R-:W-:Y:S01]  /*bf60*/  LEA R8, P4, R0.reuse, UR4, 0x1 ;  /* 0x0000000400087c11 */ /* 0x040fe2000f8808ff */
[----:B------:R-:W-:Y:S01]  /*bf70*/  ULDC UR4, c[0x0][0x3d4] ;  /* 0x0000f50000047ab9 */ /* 0x000fe20000000800 */
[----:B------:R-:W-:Y:S02]  /*bf80*/  LEA.HI.X R7, R7, UR7, R20, 0x1, P5 ;  /* 0x0000000707077c11 */ /* 0x000fe4000a8f0c14 */
[----:B------:R-:W-:Y:S02]  /*bf90*/  CS2R R50, SRZ ;  /* 0x0000000000327805 */ /* 0x000fe4000001ff00 */
[----:B------:R-:W-:-:S02]  /*bfa0*/  LEA.HI.X R9, R0, UR5, R3, 0x1, P4 ;  /* 0x0000000500097c11 */ /* 0x000fc4000a0f0c03 */
[----:B------:R-:W-:Y:S02]  /*bfb0*/  ISETP.GE.AND P3, PT, R22, UR4, PT ;  /* 0x0000000416007c0c */ /* 0x000fe4000bf66270 */
[----:B------:R-:W-:Y:S02]  /*bfc0*/  ISETP.GE.AND P4, PT, R216, UR4, PT ;  /* 0x00000004d8007c0c */ /* 0x000fe4000bf86270 */
[----:B------:R-:W-:Y:S02]  /*bfd0*/  ISETP.GE.AND P5, PT, R215, UR4, PT ;  /* 0x00000004d7007c0c */ /* 0x000fe4000bfa6270 */
[----:B------:R-:W-:Y:S02]  /*bfe0*/  ISETP.GE.AND P6, PT, R217, UR4, PT ;  /* 0x00000004d9007c0c */ /* 0x000fe4000bfc6270 */
[----:B------:R-:W-:Y:S02]  /*bff0*/  CS2R R62, SRZ ;  /* 0x00000000003e7805 */ /* 0x000fe4000001ff00 */
[----:B------:R-:W-:-:S02]  /*c000*/  CS2R R58, SRZ ;  /* 0x00000000003a7805 */ /* 0x000fc4000001ff00 */
        /* <DEDUP_REMOVED lines=10> */
.L_x_2427:
[----:B------:R-:W-:Y:S05]  /*c0b0*/  BSYNC B1 ;  /* 0x0000000000017941 */ /* 0x000fea0003800000 */
.L_x_2426:
        /* <DEDUP_REMOVED lines=22> */
[C---:B------:R-:W-:Y:S02]  /*c220*/  LEA R6, P3, R7.reuse, UR6, 0x1 ;  /* 0x0000000607067c11 */ /* 0x040fe4000f8608ff */
[----:B------:R-:W-:Y:S01]  /*c230*/  CS2R R34, SRZ ;  /* 0x0000000000227805 */ /* 0x000fe2000001ff00 */
[----:B------:R-:W-:Y:S01]  /*c240*/  IMAD.X R3, R8, 0x1, R95, P6 ;  /* 0x0000000108037824 */ /* 0x000fe200030e065f */
[----:B------:R-:W-:Y:S01]  /*c250*/  LEA R8, P4, R0, UR4, 0x1 ;  /* 0x0000000400087c11 */ /* 0x000fe2000f8808ff */
[----:B------:R-:W-:Y:S01]  /*c260*/  ULDC UR4, c[0x0][0x3d4] ;  /* 0x0000f50000047ab9 */ /* 0x000fe20000000800 */
[----:B------:R-:W-:-:S02]  /*c270*/  LEA.HI.X R7, R7, UR7, R20, 0x1, P3 ;  /* 0x0000000707077c11 */ /* 0x000fc400098f0c14 */
[----:B------:R-:W-:Y:S02]  /*c280*/  LEA.HI.X R9, R0, UR5, R3, 0x1, P4 ;  /* 0x0000000500097c11 */ /* 0x000fe4000a0f0c03 */
[----:B------:R-:W-:Y:S02]  /*c290*/  ISETP.GE.AND P3, PT, R22, UR4, PT ;  /* 0x0000000416007c0c */ /* 0x000fe4000bf66270 */
[----:B------:R-:W-:Y:S02]  /*c2a0*/  ISETP.GE.AND P4, PT, R216, UR4, PT ;  /* 0x00000004d8007c0c */ /* 0x000fe4000bf86270 */
        /* <DEDUP_REMOVED lines=14> */
.L_x_2429:
[----:B------:R-:W-:Y:S05]  /*c390*/  BSYNC B1 ;  /* 0x0000000000017941 */ /* 0x000fea0003800000 */
.L_x_2428:
        /* <DEDUP_REMOVED lines=58> */
[----:B------:R-:W-:-:S03]  /*c740*/  IMAD R0, R15, 0x60, RZ ;  /* 0x000000600f007824 */ /* 0x000fc600078e02ff */
        /* <DEDUP_REMOVED lines=24> */
.L_x_2431:
[----:B------:R-:W-:Y:S05]  /*c8d0*/  BSYNC B1 ;  /* 0x0000000000017941 */ /* 0x000fea0003800000 */
.L_x_2430:
[----:B------:R-:W2:Y:S01]  /*c8e0*/  LDL R92, [R1+0x84] ;  /* 0x00008400015c7983 */ /* 0x000ea20000100800 */
[----:B------:R-:W-:Y:S01]  /*c8f0*/  ISETP.NE.AND P4, PT, R20, 0x1, PT ;  /* 0x000000011400780c */ /* 0x000fe20003f85270 */
[----:B0-----:R-:W-:Y:S01]  /*c900*/  IMAD.MOV.U32 R11, RZ, RZ, R60 ;  /* 0x000000ffff0b7224 */ /* 0x001fe200078e003c */
[----:B------:R-:W-:Y:S01]  /*c910*/  ULDC.64 UR4, c[0x0][0x3c8] ;  /* 0x0000f20000047ab9 */ /* 0x000fe20000000a00 */
[----:B------:R-:W-:Y:S01]  /*c920*/  IMAD.MOV.U32 R0, RZ, RZ, R51 ;  /* 0x000000ffff007224 */ /* 0x000fe200078e0033 */
        /* <DEDUP_REMOVED lines=12> */
[----:B------:R-:W0:Y:S01]  /*c9f0*/  @P4 LDC R0, c[0x0][0x42c] ;  /* 0x00010b00ff004b82 */ /* 0x000e220000000800 */
[----:B------:R-:W-:Y:S01]  /*ca00*/  PRMT R112, R10, 0x7610, R112 ;  /* 0x000076100a707816 */ /* 0x000fe20000000070 */
[----:B------:R-:W-:Y:S01]  /*ca10*/  IMAD.MOV.U32 R10, RZ, RZ, R65 ;  /* 0x000000ffff0a7224 */ /* 0x000fe200078e0041 */
[----:B------:R-:W-:Y:S01]  /*ca20*/  PRMT R114, R11, 0x7610, R114 ;  /* 0x000076100b727816 */ /* 0x000fe20000000072 */
[----:B------:R-:W-:Y:S01]  /*ca30*/  IMAD.MOV.U32 R12, RZ, RZ, R58 ;  /* 0x000000ffff0c7224 */ /* 0x000fe200078e003a */
[----:B------:R-:W-:Y:S01]  /*ca40*/  PRMT R129, R3, 0x7610, R129 ;  /* 0x0000761003817816 */ /* 0x000fe20000000081 */
[----:B------:R-:W-:Y:S01]  /*ca50*/  IMAD.MOV.U32 R3, RZ, RZ, R53 ;  /* 0x000000ffff037224 */ /* 0x000fe200078e0035 */
[----:B------:R-:W-:Y:S01]  /*ca60*/  PRMT R130, R10, 0x7610, R130 ;  /* 0x000076100a827816 */ /* 0x000fe20000000082 */
[----:B------:R-:W1:Y:S01]  /*ca70*/  @P4 LDC R11, c[0x0][0x430] ;  /* 0x00010c00ff0b4b82 */ /* 0x000e620000000800 */
        /* <DEDUP_REMOVED lines=8> */
[----:B------:R-:W-:-:S02]  /*cb00*/  IMAD.MOV.U32 R13, RZ, RZ, R63 ;  /* 0x000000ffff0d7224 */ /* 0x000fc400078e003f */
[----:B------:R-:W-:Y:S01]  /*cb10*/  IMAD.MOV.U32 R12, RZ, RZ, R35 ;  /* 0x000000ffff0c7224 */ /* 0x000fe200078e0023 */
[----:B------:R-:W-:Y:S01]  /*cb20*/  PRMT R122, R10, 0x7610, R122 ;  /* 0x000076100a7a7816 */ /* 0x000fe2000000007a */
[----:B------:R-:W-:Y:S01]  /*cb30*/  IMAD R3, R222, 0x20, R3 ;  /* 0x00000020de037824 */ /* 0x000fe200078e0203 */
[----:B------:R-:W-:Y:S01]  /*cb40*/  PRMT R132, R13, 0x7610, R132 ;  /* 0x000076100d847816 */ /* 0x000fe20000000084 */
[----:B------:R-:W-:Y:S01]  /*cb50*/  IMAD.MOV.U32 R10, RZ, RZ, R34 ;  /* 0x000000ffff0a7224 */ /* 0x000fe200078e0022 */
[----:B------:R-:W-:Y:S01]  /*cb60*/  PRMT R86, R12, 0x7610, R86 ;  /* 0x000076100c567816 */ /* 0x000fe20000000056 */
[----:B0-----:R-:W-:-:S03]  /*cb70*/  @P4 IMAD.HI.U32 R0, R3, R0, RZ ;  /* 0x0000000003004227 */ /* 0x001fc600078e00ff */
        /* <DEDUP_REMOVED lines=29> */
[----:B------:R-:W-:Y:S01]  /*cd50*/  IMAD.MOV.U32 R20, RZ, RZ, R47 ;  /* 0x000000ffff147224 */ /* 0x000fe200078e002f */
[----:B------:R-:W-:Y:S01]  /*cd60*/  UMOV UR4, 0xffffffff ;  /* 0xffffffff00047882 */ /* 0x000fe20000000000 */
[----:B------:R-:W-:Y:S02]  /*cd70*/  IMAD.IADD R11, R13, 0x1, R11 ;  /* 0x000000010d0b7824 */ /* 0x000fe400078e020b */
[----:B------:R-:W-:Y:S01]  /*cd80*/  IMAD.IADD R3, R83, 0x1, R3 ;  /* 0x0000000153037824 */ /* 0x000fe200078e0203 */
[----:B------:R-:W-:Y:S01]  /*cd90*/  PRMT R105, R20, 0x7610, R105 ;  /* 0x0000761014697816 */ /* 0x000fe20000000069 */
        /* <DEDUP_REMOVED lines=8> */
.L_x_2691:
[----:B------:R-:W-:-:S03]  /*ce20*/  UMOV UR4, 0xffffffff ;  /* 0xffffffff00047882 */ /* 0x000fc60000000000 */
[----:B------:R-:W-:Y:S05]  /*ce30*/  BRA.DIV UR4, `(.L_x_2433) ;  /* 0x00000226048c7947 */ /* 0x000fea000b800000 */
.L_x_2694:
[----:B------:R-:W-:-:S03]  /*ce40*/  UMOV UR4, 0xffffffff ;  /* 0xffffffff00047882 */ /* 0x000fc60000000000 */
[----:B------:R-:W-:Y:S05]  /*ce50*/  BRA.DIV UR4, `(.L_x_2434) ;  /* 0x0000022604ac7947 */ /* 0x000fea000b800000 */
.L_x_2697:
[----:B------:R-:W-:-:S03]  /*ce60*/  UMOV UR4, 0xffffffff ;  /* 0xffffffff00047882 */ /* 0x000fc60000000000 */
[----:B------:R-:W-:Y:S05]  /*ce70*/  BRA.DIV UR4, `(.L_x_2435) ;  /* 0x0000022604cc7947 */ /* 0x000fea000b800000 */
.L_x_2700:
[----:B------:R-:W-:-:S03]  /*ce80*/  UMOV UR4, 0xffffffff ;  /* 0xffffffff00047882 */ /* 0x000fc60000000000 */
[----:B------:R-:W-:Y:S05]  /*ce90*/  BRA.DIV UR4, `(.L_x_2436) ;  /* 0x0000022604ec7947 */ /* 0x000fea000b800000 */
.L_x_2703:
[----:B------:R-:W-:-:S03]  /*cea0*/  UMOV UR4, 0xffffffff ;  /* 0xffffffff00047882 */ /* 0x000fc60000000000 */
[----:B------:R-:W-:Y:S05]  /*ceb0*/  BRA.DIV UR4, `(.L_x_2437) ;  /* 0x0000022a040c7947 */ /* 0x000fea000b800000 */
.L_x_2706:
[----:B------:R-:W-:-:S03]  /*cec0*/  UMOV UR4, 0xffffffff ;  /* 0xffffffff00047882 */ /* 0x000fc60000000000 */
[----:B------:R-:W-:Y:S05]  /*ced0*/  BRA.DIV UR4, `(.L_x_2438) ;  /* 0x0000022a042c7947 */ /* 0x000fea000b800000 */
.L_x_2709:
[----:B------:R-:W-:-:S03]  /*cee0*/  UMOV UR4, 0xffffffff ;  /* 0xffffffff00047882 */ /* 0x000fc60000000000 */
[----:B------:R-:W-:Y:S05]  /*cef0*/  BRA.DIV UR4, `(.L_x_2439) ;  /* 0x0000022a044c7947 */ /* 0x000fea000b800000 */
.L_x_2712:
[----:B------:R-:W-:-:S03]  /*cf00*/  UMOV UR4, 0xffffffff ;  /* 0xffffffff00047882 */ /* 0x000fc60000000000 */
[----:B------:R-:W-:Y:S05]  /*cf10*/  BRA.DIV UR4, `(.L_x_2440) ;  /* 0x0000022a046c7947 */ /* 0x000fea000b800000 */
.L_x_2715:
[----:B------:R-:W-:-:S03]  /*cf20*/  UMOV UR4, 0xffffffff ;  /* 0xffffffff00047882 */ /* 0x000fc60000000000 */
[----:B------:R-:W-:Y:S05]  /*cf30*/  BRA.DIV UR4, `(.L_x_2441) ;  /* 0x0000022a048c7947 */ /* 0x000fea000b800000 */
.L_x_2718:
[----:B------:R-:W-:-:S03]  /*cf40*/  UMOV UR4, 0xffffffff ;  /* 0xffffffff00047882 */ /* 0x000fc60000000000 */
[----:B------:R-:W-:Y:S05]  /*cf50*/  BRA.DIV UR4, `(.L_x_2442) ;  /* 0x0000022a04ac7947 */ /* 0x000fea000b800000 */
.L_x_2721:
[----:B------:R-:W-:-:S03]  /*cf60*/  UMOV UR4, 0xffffffff ;  /* 0xffffffff00047882 */ /* 0x000fc60000000000 */
[----:B------:R-:W-:Y:S05]  /*cf70*/  BRA.DIV UR4, `(.L_x_2443) ;  /* 0x0000022a04cc7947 */ /* 0x000fea000b800000 */
.L_x_2724:
[----:B------:R-:W-:-:S03]  /*cf80*/  UMOV UR4, 0xffffffff ;  /* 0xffffffff00047882 */ /* 0x000fc60000000000 */
[----:B------:R-:W-:Y:S05]  /*cf90*/  BRA.DIV UR4, `(.L_x_2444) ;  /* 0x0000022a04ec7947 */ /* 0x000fea000b800000 */
.L_x_2727:
[----:B------:R-:W-:Y:S01]  /*cfa0*/  UMOV UR4, 0xffffffff ;  /* 0xffffffff00047882 */ /* 0x000fe20000000000 */
[----:B------:R-:W-:Y:S02]  /*cfb0*/  LOP3.LUT R82, R82, 0xfffffffe, RZ, 0xc0, !PT ;  /* 0xfffffffe52527812 */ /* 0x000fe400078ec0ff */
[----:B------:R-:W-:Y:S05]  /*cfc0*/  BRA.DIV UR4, `(.L_x_2445) ;  /* 0x0000022e04087947 */ /* 0x000fea000b800000 */
.L_x_2730:
[----:B------:R-:W-:Y:S01]  /*cfd0*/  UMOV UR4, 0xffffffff ;  /* 0xffffffff00047882 */ /* 0x000fe20000000000 */
[----:B------:R-:W-:Y:S02]  /*cfe0*/  IMAD.IADD R82, R92, 0x1, -R82 ;  /* 0x000000015c527824 */ /* 0x000fe400078e0a52 */
[----:B------:R-:W-:Y:S05]  /*cff0*/  BRA.DIV UR4, `(.L_x_2446) ;  /* 0x0000022e04247947 */ /* 0x000fea000b800000 */
.L_x_2733:
[----:B------:R-:W-:Y:S01]  /*d000*/  UMOV UR4, 0xffffffff ;  /* 0xffffffff00047882 */ /* 0x000fe20000000000 */
[----:B------:R-:W-:Y:S02]  /*d010*/  SHF.L.U32 R99, R82, 0x1f, RZ ;  /* 0x0000001f52637819 */ /* 0x000fe400000006ff */
[----:B------:R-:W-:Y:S05]  /*d020*/  BRA.DIV UR4, `(.L_x_2447) ;  /* 0x0000022e04407947 */ /* 0x000fea000b800000 */
.L_x_2736:
        /* <DEDUP_REMOVED lines=37> */
.L_x_2737:
[----:B------:R-:W-:Y:S05]  /*d280*/  BSYNC B1 ;  /* 0x0000000000017941 */ /* 0x000fea0003800000 */
.L_x_2448:
[----:B------:R-:W-:Y:S01]  /*d290*/  BSSY B1, `(.L_x_2450) ;  /* 0x00000cb000017945 */ /* 0x000fe20003800000 */
[----:B------:R-:W-:Y:S02]  /*d2a0*/  PRMT R98, R12, 0x7610, R98 ;  /* 0x000076100c627816 */ /* 0x000fe40000000062 */
[----:B0-----:R-:W-:Y:S01]  /*d2b0*/  PRMT R99, R13, 0x7610, R99 ;  /* 0x000076100d637816 */ /* 0x001fe20000000063 */
[----:B------:R-:W-:Y:S06]  /*d2c0*/  @P0 BRA `(.L_x_2451) ;  /* 0x0000000c001c0947 */ /* 0x000fec0003800000 */
[----:B------:R-:W0:Y:S01]  /*d2d0*/  LDC R12, c[0x0][0x3d4] ;  /* 0x0000f500ff0c7b82 */ /* 0x000e220000000800 */
[----:B------:R-:W-:Y:S01]  /*d2e0*/  BSSY B2, `(.L_x_2452) ;  /* 0x0000034000027945 */ /* 0x000fe20003800000 */
[-C--:B0-----:R-:W-:Y:S02]  /*d2f0*/  ISETP.GE.AND P0, PT, R22, R12.reuse, PT ;  /* 0x0000000c1600720c */ /* 0x081fe40003f06270 */
[-C--:B------:R-:W-:Y:S02]  /*d300*/  ISETP.GE.AND P4, PT, R216, R12.reuse, PT ;  /* 0x0000000cd800720c */ /* 0x080fe40003f86270 */
[-C--:B------:R-:W-:Y:S02]  /*d310*/  ISETP.GE.AND P5, PT, R215, R12.reuse, PT ;  /* 0x0000000cd700720c */ /* 0x080fe40003fa6270 */
[----:B------:R-:W-:-:S07]  /*d320*/  ISETP.GE.AND P6, PT, R217, R12, PT ;  /* 0x0000000cd900720c */ /* 0x000fce0003fc6270 */
[----:B------:R-:W-:Y:S06]  /*d330*/  @P0 BRA `(.L_x_2453) ;  /* 0x0000000000b80947 */ /* 0x000fec0003800000 */
[----:B------:R-:W0:Y:S01]  /*d340*/  LDS.128 R12, [R21] ;  /* 0x00000000150c7984 */ /* 0x000e220000000c00 */
[--C-:B------:R-:W-:Y:S02]  /*d350*/  SHF.R.U64 R78, R78, 0x10, R79.reuse ;  /* 0x000000104e4e7819 */ /* 0x100fe4000000124f */
[----:B------:R-:W-:Y:S02]  /*d360*/  SHF.R.U32.HI R79, RZ, 0x10, R79 ;  /* 0x00000010ff4f7819 */ /* 0x000fe4000001164f */
[--C-:B------:R-:W-:Y:S02]  /*d370*/  SHF.R.U64 R80, R80, 0x10, R81.reuse ;  /* 0x0000001050507819 */ /* 0x100fe40000001251 */
[----:B------:R-:W-:Y:S02]  /*d380*/  SHF.R.U32.HI R81, RZ, 0x10, R81 ;  /* 0x00000010ff517819 */ /* 0x000fe40000011651 */
[----:B------:R-:W-:Y:S02]  /*d390*/  PRMT R140, R140, 0x5410, R79 ;  /* 0x000054108c8c7816 */ /* 0x000fe4000000004f */
[----:B------:R-:W-:-:S02]  /*d3a0*/  PRMT R138, R138, 0x5410, R81 ;  /* 0x000054108a8a7816 */ /* 0x000fc40000000051 */
[----:B------:R-:W-:Y:S01]  /*d3b0*/  PRMT R141, R139, 0x5410, R78 ;  /* 0x000054108b8d7816 */ /* 0x000fe2000000004e */
[C---:B------:R-:W-:Y:S01]  /*d3c0*/  IMAD.U32 R142, R140.reuse, 0x10000, RZ ;  /* 0x000100008c8e7824 */ /* 0x040fe200078e00ff */
[----:B------:R-:W-:Y:S01]  /*d3d0*/  LOP3.LUT R140, R140, 0xffff0000, RZ, 0xc0, !PT ;  /* 0xffff00008c8c7812 */ /* 0x000fe200078ec0ff */
[C---:B------:R-:W-:Y:S01]  /*d3e0*/  IMAD.U32 R139, R138.reuse, 0x10000, RZ ;  /* 0x000100008a8b7824 */ /* 0x040fe200078e00ff */
[----:B------:R-:W-:Y:S02]  /*d3f0*/  PRMT R137, R137, 0x5410, R80 ;  /* 0x0000541089897816 */ /* 0x000fe40000000050 */
        /* <DEDUP_REMOVED lines=9> */
[C---:B------:R-:W-:Y:S01]  /*d490*/  FFMA.FTZ R143, R78.reuse, R139, -R143 ;  /* 0x0000008b4e8f7223 */ /* 0x040fe2000001088f */
[----:B------:R-:W-:Y:S02]  /*d4a0*/  IMAD.U32 R15, R13, 0x10000, RZ ;  /* 0x000100000d0f7824 */ /* 0x000fe400078e00ff */
        /* <DEDUP_REMOVED lines=23> */
.L_x_2453:
[----:B------:R-:W-:Y:S05]  /*d620*/  BSYNC B2 ;  /* 0x0000000000027941 */ /* 0x000fea0003800000 */
.L_x_2452:
[----:B------:R-:W-:Y:S04]  /*d630*/  BSSY B2, `(.L_x_2454) ;  /* 0x0000030000027945 */ /* 0x000fe80003800000 */
[----:B------:R-:W-:Y:S05]  /*d640*/  @P4 BRA `(.L_x_2455) ;  /* 0x0000000000b84947 */ /* 0x000fea0003800000 */
[----:B0-----:R-:W0:Y:S01]  /*d650*/  LDS.128 R12, [R21+0x4000] ;  /* 0x00400000150c7984 */ /* 0x001e220000000c00 */
        /* <DEDUP_REMOVED lines=45> */
.L_x_2455:
[----:B------:R-:W-:Y:S05]  /*d930*/  BSYNC B2 ;  /* 0x0000000000027941 */ /* 0x000fea0003800000 */
.L_x_2454:
[----:B------:R-:W-:Y:S04]  /*d940*/  BSSY B2, `(.L_x_2456) ;  /* 0x0000030000027945 */ /* 0x000fe80003800000 */
[----:B------:R-:W-:Y:S05]  /*d950*/  @P5 BRA `(.L_x_2457) ;  /* 0x0000000000b85947 */ /* 0x000fea0003800000 */
[----:B01----:R-:W0:Y:S01]  /*d960*/  LDS.128 R12, [R21+0x8000] ;  /* 0x00800000150c7984 */ /* 0x003e220000000c00 */
        /* <DEDUP_REMOVED lines=45> */
.L_x_2457:
[----:B------:R-:W-:Y:S05]  /*dc40*/  BSYNC B2 ;  /* 0x0000000000027941 */ /* 0x000fea0003800000 */
.L_x_2456:
[----:B------:R-:W-:Y:S05]  /*dc50*/  @P6 BRA `(.L_x_2451) ;  /* 0x0000000000b86947 */ /* 0x000fea0003800000 */
[----:B012---:R-:W0:Y:S01]  /*dc60*/  LDS.128 R12, [R21+0xc000] ;  /* 0x00c00000150c7984 */ /* 0x007e220000000c00 */
        /* <DEDUP_REMOVED lines=13> */
[C---:B------:R-:W-:Y:S01]  /*dd40*/  IMAD.U32 R68, R15.reuse, 0x10000, RZ ;  /* 0x000100000f447824 */ /* 0x040fe200078e00ff */
[----:B------:R-:W-:Y:S01]  /*dd50*/  LOP3.LUT R69, R15, 0xffff0000, RZ, 0xc0, !PT ;  /* 0xffff00000f457812 */ /* 0x000fe200078ec0ff */
[----:B------:R-:W-:Y:S01]  /*dd60*/  IMAD.U32 R15, R13, 0x10000, RZ ;  /* 0x000100000d0f7824 */ /* 0x000fe200078e00ff */
[----:B------:R-:W-:Y:S01]  /*dd70*/  SHF.L.U32 R66, R14, 0x10, RZ ;  /* 0x000000100e427819 */ /* 0x000fe200000006ff */
[C---:B------:R-:W-:Y:S01]  /*dd80*/  FMUL.FTZ R72, R67.reuse, R70 ;  /* 0x0000004643487220 */ /* 0x040fe20000410000 */
[----:B------:R-:W-:Y:S01]  /*dd90*/  FMUL.FTZ R73, R67, R71 ;  /* 0x0000004743497220 */ /* 0x000fe20000410000 */
[----:B------:R-:W-:Y:S01]  /*dda0*/  FMUL.FTZ R67, R69, R118 ;  /* 0x0000007645437220 */ /* 0x000fe20000410000 */
[----:B------:R-:W-:-:S02]  /*ddb0*/  IMAD.U32 R14, R12, 0x10000, RZ ;  /* 0x000100000c0e7824 */ /* 0x000fc400078e00ff */
[C---:B------:R-:W-:Y:S01]  /*ddc0*/  FFMA.FTZ R75, R66.reuse, R71, R72 ;  /* 0x00000047424b7223 */ /* 0x040fe20000010048 */
        /* <DEDUP_REMOVED lines=23> */
.L_x_2451:
[----:B------:R-:W-:Y:S05]  /*df40*/  BSYNC B1 ;  /* 0x0000000000017941 */ /* 0x000fea0003800000 */
.L_x_2450:
[----:B------:R-:W-:Y:S04]  /*df50*/  BSSY B1, `(.L_x_2458) ;  /* 0x00000c9000017945 */ /* 0x000fe80003800000 */
[----:B------:R-:W-:Y:S05]  /*df60*/  @P1 BRA `(.L_x_2459) ;  /* 0x0000000c001c1947 */ /* 0x000fea0003800000 */
[----:B0123--:R-:W0:Y:S01]  /*df70*/  LDC R12, c[0x0][0x3d4] ;  /* 0x0000f500ff0c7b82 */ /* 0x00fe220000000800 */
[----:B------:R-:W-:Y:S01]  /*df80*/  BSSY B2, `(.L_x_2460) ;  /* 0x0000034000027945 */ /* 0x000fe20003800000 */
[-C--:B0-----:R-:W-:Y:S02]  /*df90*/  ISETP.GE.AND P0, PT, R22, R12.reuse, PT ;  /* 0x0000000c1600720c */ /* 0x081fe40003f06270 */
[-C--:B------:R-:W-:Y:S02]  /*dfa0*/  ISETP.GE.AND P1, PT, R216, R12.reuse, PT ;  /* 0x0000000cd800720c */ /* 0x080fe40003f26270 */
[-C--:B------:R-:W-:Y:S02]  /*dfb0*/  ISETP.GE.AND P4, PT, R215, R12.reuse, PT ;  /* 0x0000000cd700720c */ /* 0x080fe40003f86270 */
[----:B------:R-:W-:-:S07]  /*dfc0*/  ISETP.GE.AND P5, PT, R217, R12, PT ;  /* 0x0000000cd900720c */ /* 0x000fce0003fa6270 */
[----:B------:R-:W-:Y:S06]  /*dfd0*/  @P0 BRA `(.L_x_2461) ;  /* 0x0000000000b80947 */ /* 0x000fec0003800000 */
[----:B------:R-:W0:Y:S01]  /*dfe0*/  LDS.128 R12, [R21+0x1000] ;  /* 0x00100000150c7984 */ /* 0x000e220000000c00 */
        /* <DEDUP_REMOVED lines=45> */
.L_x_2461:
[----:B------:R-:W-:Y:S05]  /*e2c0*/  BSYNC B2 ;  /* 0x0000000000027941 */ /* 0x000fea0003800000 */
.L_x_2460:
        /* <DEDUP_REMOVED lines=48> */
.L_x_2463:
[----:B------:R-:W-:Y:S05]  /*e5d0*/  BSYNC B2 ;  /* 0x0000000000027941 */ /* 0x000fea0003800000 */
.L_x_2462:
        /* <DEDUP_REMOVED lines=48> */
.L_x_2465:
[----:B------:R-:W-:Y:S05]  /*e8e0*/  BSYNC B2 ;  /* 0x0000000000027941 */ /* 0x000fea0003800000 */
.L_x_2464:
        /* <DEDUP_REMOVED lines=47> */
.L_x_2459:
[----:B------:R-:W-:Y:S05]  /*ebe0*/  BSYNC B1 ;  /* 0x0000000000017941 */ /* 0x000fea0003800000 */
.L_x_2458:
[----:B------:R-:W-:Y:S04]  /*ebf0*/  BSSY B1, `(.L_x_2466) ;  /* 0x00000c9000017945 */ /* 0x000fe80003800000 */
        /* <DEDUP_REMOVED lines=54> */
.L_x_2469:
[----:B------:R-:W-:Y:S05]  /*ef60*/  BSYNC B2 ;  /* 0x0000000000027941 */ /* 0x000fea0003800000 */
.L_x_2468:
[----:B------:R-:W-:Y:S04]  /*ef70*/  BSSY B2, `(.L_x_2470) ;  /* 0x0000030000027945 */ /* 0x000fe80003800000 */
[----:B------:R-:W-:Y:S05]  /*ef80*/  @P1 BRA `(.L_x_2471) ;  /* 0x0000000000b81947 */ /* 0x000fea0003800000 */
[----:B0-----:R-:W0:Y:S01]  /*ef90*/  LDS.128 R12, [R21+0x6000] ;  /* 0x00600000150c7984 */ /* 0x001e220000000c00 */
        /* <DEDUP_REMOVED lines=45> */
.L_x_2471:
[----:B------:R-:W-:Y:S05]  /*f270*/  BSYNC B2 ;  /* 0x0000000000027941 */ /* 0x000fea0003800000 */
.L_x_2470:
        /* <DEDUP_REMOVED lines=48> */
.L_x_2473:
[----:B------:R-:W-:Y:S05]  /*f580*/  BSYNC B2 ;  /* 0x0000000000027941 */ /* 0x000fea0003800000 */
.L_x_2472:
[----:B------:R-:W-:Y:S05]  /*f590*/  @P4 BRA `(.L_x_2467) ;  /* 0x0000000000b84947 */ /* 0x000fea0003800000 */
[----:B012---:R-:W0:Y:S01]  /*f5a0*/  LDS.128 R12, [R21+0xe000] ;  /* 0x00e00000150c7984 */ /* 0x007e220000000c00 */
        /* <DEDUP_REMOVED lines=17> */
[----:B------:R-:W-:Y:S01]  /*f6c0*/  FMUL.FTZ R41, R35, R39 ;  /* 0x0000002723297220 */ /* 0x000fe20000410000 */
[C---:B------:R-:W-:Y:S01]  /*f6d0*/  FMUL.FTZ R35, R37.reuse, R89 ;  /* 0x0000005925237220 */ /* 0x040fe20000410000 */
[----:B------:R-:W-:Y:S02]  /*f6e0*/  IMAD.U32 R14, R12, 0x10000, RZ ;  /* 0x000100000c0e7824 */ /* 0x000fe400078e00ff */
[C---:B------:R-:W-:Y:S01]  /*f6f0*/  FFMA.FTZ R43, R34.reuse, R39, R42 ;  /* 0x00000027222b7223 */ /* 0x040fe2000001002a */
[----:B------:R-:W-:Y:S01]  /*f700*/  FMUL.FTZ R39, R37, R86 ;  /* 0x0000005625277220 */ /* 0x000fe20000410000 */
        /* <DEDUP_REMOVED lines=23> */
.L_x_2467:
[----:B------:R-:W-:Y:S05]  /*f880*/  BSYNC B1 ;  /* 0x0000000000017941 */ /* 0x000fea0003800000 */
.L_x_2466:
        /* <DEDUP_REMOVED lines=54> */
.L_x_2476:
[----:B------:R-:W-:Y:S05]  /*fbf0*/  BSYNC B1 ;  /* 0x0000000000017941 */ /* 0x000fea0003800000 */
.L_x_2475:
        /* <DEDUP_REMOVED lines=48> */
.L_x_2478:
[----:B------:R-:W-:Y:S05]  /*ff00*/  BSYNC B1 ;  /* 0x0000000000017941 */ /* 0x000fea0003800000 */
.L_x_2477:
[----:B------:R-:W-:Y:S04]  /*ff10*/  BSSY B1, `(.L_x_2479) ;  /* 0x0000030000017945 */ /* 0x000fe80003800000 */
[----:B------:R-:W-:Y:S05]  /*ff20*/  @P2 BRA `(.L_x_2480) ;  /* 0x0000000000b82947 */ /* 0x000fea0003800000 */
[----:B01----:R-:W0:Y:S01]  /*ff30*/  LDS.128 R12, [R21+0xb000] ;  /* 0x00b00000150c7984 */ /* 0x003e220000000c00 */
        /* <DEDUP_REMOVED lines=19> */
[-C--:B------:R-:W-:Y:S01]  /*10070*/  FMUL.FTZ R14, R14, R25.reuse ;  /* 0x000000190e0e7220 */ /* 0x080fe20000410000 */
[-C--:B------:R-:W-:Y:S01]  /*10080*/  FMUL.FTZ R31, R15, R26.reuse ;  /* 0x0000001a0f1f7220 */ /* 0x080fe20000410000 */
[----:B------:R-:W-:Y:S01]  /*10090*/  SHF.L.U32 R12, R13, 0x10, RZ ;  /* 0x000000100d0c7819 */ /* 0x000fe200000006ff */
[C---:B------:R-:W-:Y:S01]  /*100a0*/  FFMA.FTZ R29, R20.reuse, R25, -R29 ;  /* 0x00000019141d7223 */ /* 0x040fe2000001081d */
[----:B------:R-:W-:Y:S01]  /*100b0*/  FMUL.FTZ R25, R15, R83 ;  /* 0x000000530f197220 */ /* 0x000fe20000410000 */
[----:B------:R-:W-:Y:S01]  /*100c0*/  FFMA.FTZ R28, R20, R27, R14 ;  /* 0x0000001b141c7223 */ /* 0x000fe2000001000e */
[----:B------:R-:W-:Y:S01]  /*100d0*/  IMAD.U32 R15, R82, 0x10000, RZ ;  /* 0x00010000520f7824 */ /* 0x000fe200078e00ff */
[----:B------:R-:W-:Y:S01]  /*100e0*/  LOP3.LUT R13, R13, 0xffff0000, RZ, 0xc0, !PT ;  /* 0xffff00000d0d7812 */ /* 0x000fe200078ec0ff */
[----:B------:R-:W-:Y:S01]  /*100f0*/  IMAD.U32 R14, R84, 0x10000, RZ ;  /* 0x00010000540e7824 */ /* 0x000fe200078e00ff */
[----:B------:R-:W-:Y:S01]  /*10100*/  LOP3.LUT R82, R82, 0xffff0000, RZ, 0xc0, !PT ;  /* 0xffff000052527812 */ /* 0x000fe200078ec0ff */
[----:B------:R-:W-:Y:S01]  /*10110*/  FFMA.FTZ R31, R24, R83, -R31 ;  /* 0x00000053181f7223 */ /* 0x000fe2000001081f */
[----:B------:R-:W-:Y:S01]  /*10120*/  LOP3.LUT R84, R84, 0xffff0000, RZ, 0xc0, !PT ;  /* 0xffff000054547812 */ /* 0x000fe200078ec0ff */
[----:B------:R-:W-:Y:S01]  /*10130*/  FFMA.FTZ R24, R24, R26, R25 ;  /* 0x0000001a18187223 */ /* 0x000fe20000010019 */
        /* <DEDUP_REMOVED lines=13> */
.L_x_2480:
[----:B------:R-:W-:Y:S05]  /*10210*/  BSYNC B1 ;  /* 0x0000000000017941 */ /* 0x000fea0003800000 */
.L_x_2479:
[----:B------:R-:W-:Y:S05]  /*10220*/  @P3 BRA `(.L_x_2474) ;  /* 0x0000005000643947 */ /* 0x000fea0003800000 */
[----:B012---:R-:W0:Y:S01]  /*10230*/  LDS.128 R12, [R21+0xf000] ;  /* 0x00f00000150c7984 */ /* 0x007e220000000c00 */
        /* <DEDUP_REMOVED lines=20> */
[----:B------:R-:W-:Y:S01]  /*10380*/  FMUL.FTZ R6, R6, R10 ;  /* 0x0000000a06067220 */ /* 0x000fe20000410000 */
        /* <DEDUP_REMOVED lines=25> */
.L_x_2423:
[----:B------:R-:W2:Y:S01]  /*10520*/  LDL R0, [R1+0x8c] ;  /* 0x00008c0001007983 */ /* 0x000ea20000100800 */
[-C--:B------:R-:W-:Y:S01]  /*10530*/  ISETP.GE.AND P0, PT, R18, R29.reuse, PT ;  /* 0x0000001d1200720c */ /* 0x080fe20003f06270 */
[----:B------:R-:W-:Y:S01]  /*10540*/  BSSY B1, `(.L_x_2481) ;  /* 0x0000031000017945 */ /* 0x000fe20003800000 */
[-C--:B------:R-:W-:Y:S01]  /*10550*/  ISETP.GE.AND P1, PT, R218, R29.reuse, PT ;  /* 0x0000001dda00720c */ /* 0x080fe20003f26270 */
[----:B------:R-:W-:Y:S01]  /*10560*/  IMAD.MOV.U32 R87, RZ, RZ, R25 ;  /* 0x000000ffff577224 */ /* 0x000fe200078e0019 */
        /* <DEDUP_REMOVED lines=42> */
[----:B------:R0:W5:Y:S04]  /*10810*/  @!P6 LDG.E.128 R44, desc[UR60][R50.64+0x80] ;  /* 0x0000803c322ce981 */ /* 0x000168000c1e1d00 */
[----:B------:R0:W5:Y:S04]  /*10820*/  @!P5 LDG.E.128 R4, desc[UR60][R50.64] ;  /* 0x0000003c3204d981 */ /* 0x000168000c1e1d00 */
[----:B------:R0:W5:Y:S04]  /*10830*/  @!P5 LDG.E.128 R28, desc[UR60][R52.64] ;  /* 0x0000003c341cd981 */ /* 0x000168000c1e1d00 */
[----:B------:R0:W5:Y:S02]  /*10840*/  @!P6 LDG.E.128 R24, desc[UR60][R52.64+0x80] ;  /* 0x0000803c3418e981 */ /* 0x000164000c1e1d00 */
.L_x_2482:
[----:B------:R-:W-:Y:S05]  /*10850*/  BSYNC B1 ;  /* 0x0000000000017941 */ /* 0x000fea0003800000 */
.L_x_2481:
        /* <DEDUP_REMOVED lines=24> */
[----:B------:R-:W-:Y:S02]  /*109e0*/  CS2R R32, SRZ ;  /* 0x0000000000207805 */ /* 0x000fe4000001ff00 */
[----:B------:R-:W-:Y:S01]  /*109f0*/  LEA.HI.X R55, R0, UR7, R3, 0x1, P4 ;  /* 0x0000000700377c11 */ /* 0x000fe2000a0f0c03 */
[----:B------:R0:W5:Y:S04]  /*10a00*/  @!P5 LDG.E.128 R40, desc[UR60][R52.64] ;  /* 0x0000003c3428d981 */ /* 0x000168000c1e1d00 */
[----:B------:R0:W5:Y:S04]  /*10a10*/  @!P6 LDG.E.128 R48, desc[UR60][R52.64+0x80] ;  /* 0x0000803c3430e981 */ /* 0x000168000c1e1d00 */
[----:B------:R0:W5:Y:S04]  /*10a20*/  @!P5 LDG.E.128 R36, desc[UR60][R54.64] ;  /* 0x0000003c3624d981 */ /* 0x000168000c1e1d00 */
[----:B------:R0:W5:Y:S02]  /*10a30*/  @!P6 LDG.E.128 R32, desc[UR60][R54.64+0x80] ;  /* 0x0000803c3620e981 */ /* 0x000164000c1e1d00 */
.L_x_2484:
[----:B------:R-:W-:Y:S05]  /*10a40*/  BSYNC B1 ;  /* 0x0000000000017941 */ /* 0x000fea0003800000 */
.L_x_2483:
[----:B------:R-:W-:Y:S01]  /*10a50*/  IMAD.MOV.U32 R0, RZ, RZ, R6 ;  /* 0x000000ffff007224 */ /* 0x000fe200078e0006 */
[----:B------:R-:W1:Y:S01]  /*10a60*/  LDC R96, c[0x0][0x428] ;  /* 0x00010a00ff607b82 */ /* 0x000e620000000800 */
        /* <DEDUP_REMOVED lines=32> */
[----:B0-----:R-:W-:Y:S02]  /*10c70*/  CS2R R54, SRZ ;  /* 0x0000000000367805 */ /* 0x001fe4000001ff00 */
        /* <DEDUP_REMOVED lines=34> */
[----:B------:R-:W-:Y:S02]  /*10ea0*/  LEA.HI.X R52, R14, R11, R15, 0x6, P4 ;  /* 0x0000000b0e347211 */ /* 0x000fe400020f340f */
[----:B------:R-:W-:Y:S02]  /*10eb0*/  CS2R R54, SRZ ;  /* 0x0000000000367805 */ /* 0x000fe4000001ff00 */
[----:B------:R-:W-:Y:S02]  /*10ec0*/  LEA.HI.X R89, R3, UR5, R20, 0x1, P5 ;  /* 0x0000000503597c11 */ /* 0x000fe4000a8f0c14 */
        /* <DEDUP_REMOVED lines=10> */
.L_x_2486:
[----:B------:R-:W-:Y:S05]  /*10f70*/  BSYNC B1 ;  /* 0x0000000000017941 */ /* 0x000fea0003800000 */
.L_x_2485:
        /* <DEDUP_REMOVED lines=23> */
[----:B------:R-:W-:Y:S02]  /*110f0*/  ISETP.GE.AND P6, PT, R212, UR6, PT ;  /* 0x00000006d4007c0c */ /* 0x000fe4000bfc6270 */
[----:B------:R-:W-:Y:S02]  /*11100*/  LEA.HI.X R11, R99, UR7, R12, 0x1, P4 ;  /* 0x00000007630b7c11 */ /* 0x000fe4000a0f0c0c */
[----:B------:R-:W-:-:S04]  /*11110*/  LEA R12, P4, R97, UR4, 0x1 ;  /* 0x00000004610c7c11 */ /* 0x000fc8000f8808ff */
[----:B------:R-:W-:Y:S01]  /*11120*/  LEA.HI.X R13, R97, UR5, R0, 0x1, P4 ;  /* 0x00000005610d7c11 */ /* 0x000fe2000a0f0c00 */
[----:B------:R1:W5:Y:S04]  /*11130*/  @!P5 LDG.E.128 R72, desc[UR60][R10.64] ;  /* 0x0000003c0a48d981 */ /* 0x000368000c1e1d00 */
[----:B------:R1:W5:Y:S04]  /*11140*/  @!P6 LDG.E.128 R76, desc[UR60][R10.64+0x80] ;  /* 0x0000803c0a4ce981 */ /* 0x000368000c1e1d00 */
[----:B------:R1:W5:Y:S04]  /*11150*/  @!P5 LDG.E.128 R68, desc[UR60][R12.64] ;  /* 0x0000003c0c44d981 */ /* 0x000368000c1e1d00 */
[----:B------:R1:W5:Y:S02]  /*11160*/  @!P6 LDG.E.128 R64, desc[UR60][R12.64+0x80] ;  /* 0x0000803c0c40e981 */ /* 0x000364000c1e1d00 */
.L_x_2488:
[----:B------:R-:W-:Y:S05]  /*11170*/  BSYNC B1 ;  /* 0x0000000000017941 */ /* 0x000fea0003800000 */
.L_x_2487:
[----:B0-----:R-:W2:Y:S01]  /*11180*/  LDL R88, [R1+0x84] ;  /* 0x0000840001587983 */ /* 0x001ea20000100800 */
[----:B------:R-:W-:Y:S01]  /*11190*/  ISETP.NE.AND P4, PT, R96, 0x1, PT ;  /* 0x000000016000780c */ /* 0x000fe20003f85270 */
[----:B-1----:R-:W-:Y:S01]  /*111a0*/  IMAD.MOV.U32 R11, RZ, RZ, R39 ;  /* 0x000000ffff0b7224 */ /* 0x002fe200078e0027 */
        /* <DEDUP_REMOVED lines=18> */
[----:B-----5:R-:W-:Y:S01]  /*112d0*/  IMAD.MOV.U32 R13, RZ, RZ, R54 ;  /* 0x000000ffff0d7224 */ /* 0x020fe200078e0036 */
        /* <DEDUP_REMOVED lines=42> */
[C---:B------:R-:W-:Y:S01]  /*11580*/  IMAD.WIDE.U32 R12, R3.reuse, R14, R8 ;  /* 0x0000000e030c7225 */ /* 0x040fe200078e0008 */
[----:B------:R-:W-:Y:S01]  /*11590*/  LEA R8, P4, R10, UR4, 0x1 ;  /* 0x000000040a087c11 */ /* 0x000fe2000f8808ff */
[----:B------:R-:W-:Y:S02]  /*115a0*/  UMOV UR4, 0xffffffff ;  /* 0xffffffff00047882 */ /* 0x000fe40000000000 */
[C---:B------:R-:W-:Y:S02]  /*115b0*/  IMAD R9, R3.reuse, R85, R84 ;  /* 0x0000005503097224 */ /* 0x040fe400078e0254 */
[----:B------:R-:W-:Y:S01]  /*115c0*/  IMAD R3, R3, R15, R0 ;  /* 0x0000000f03037224 */ /* 0x000fe200078e0200 */
[----:B------:R-:W-:Y:S01]  /*115d0*/  LEA R0, P5, R12, UR6, 0x1 ;  /* 0x000000060c007c11 */ /* 0x000fe2000f8a08ff */
[----:B------:R-:W-:-:S02]  /*115e0*/  IMAD.MOV.U32 R20, RZ, RZ, R60 ;  /* 0x000000ffff147224 */ /* 0x000fc400078e003c */
[----:B------:R-:W-:Y:S02]  /*115f0*/  IMAD.IADD R9, R11, 0x1, R9 ;  /* 0x000000010b097824 */ /* 0x000fe400078e0209 */
[----:B------:R-:W-:Y:S01]  /*11600*/  IMAD.IADD R3, R13, 0x1, R3 ;  /* 0x000000010d037824 */ /* 0x000fe200078e0203 */
[----:B------:R-:W-:Y:S01]  /*11610*/  PRMT R111, R20, 0x7610, R111 ;  /* 0x00007610146f7816 */ /* 0x000fe2000000006f */
[----:B------:R-:W-:Y:S01]  /*11620*/  IMAD.MOV.U32 R20, RZ, RZ, R80 ;  /* 0x000000ffff147224 */ /* 0x000fe200078e0050 */
[----:B------:R-:W-:Y:S01]  /*11630*/  LEA.HI.X R9, R10, UR5, R9, 0x1, P4 ;  /* 0x000000050a097c11 */ /* 0x000fe2000a0f0c09 */
[----:B------:R-:W-:Y:S01]  /*11640*/  IMAD.MOV.U32 R14, RZ, RZ, R81 ;  /* 0x000000ffff0e7224 */ /* 0x000fe200078e0051 */
[----:B------:R-:W-:Y:S01]  /*11650*/  LEA.HI.X R3, R12, UR7, R3, 0x1, P5 ;  /* 0x000000070c037c11 */ /* 0x000fe2000a8f0c03 */
[----:B------:R-:W-:Y:S01]  /*11660*/  IMAD.MOV.U32 R15, RZ, RZ, R82 ;  /* 0x000000ffff0f7224 */ /* 0x000fe200078e0052 */
[----:B------:R-:W-:Y:S02]  /*11670*/  PRMT R104, R20, 0x7610, R104 ;  /* 0x0000761014687816 */ /* 0x000fe40000000068 */
[----:B------:R-:W-:-:S02]  /*11680*/  PRMT R105, R14, 0x7610, R105 ;  /* 0x000076100e697816 */ /* 0x000fc40000000069 */
[----:B------:R-:W-:Y:S02]  /*11690*/  PRMT R106, R15, 0x7610, R106 ;  /* 0x000076100f6a7816 */ /* 0x000fe4000000006a */
[----:B--2---:R-:W-:Y:S01]  /*116a0*/  LEA.HI R10, R88, R88, RZ, 0x1 ;  /* 0x00000058580a7211 */ /* 0x004fe200078f08ff */
[----:B------:R-:W-:Y:S06]  /*116b0*/  BRA.DIV UR4, `(.L_x_2489) ;  /* 0x000001e604d87947 */ /* 0x000fec000b800000 */
.L_x_2740:
[----:B------:R-:W-:-:S03]  /*116c0*/  UMOV UR4, 0xffffffff ;  /* 0xffffffff00047882 */ /* 0x000fc60000000000 */
[----:B------:R-:W-:Y:S05]  /*116d0*/  BRA.DIV UR4, `(.L_x_2490) ;  /* 0x000001e604f87947 */ /* 0x000fea000b800000 */
.L_x_2743:
[----:B------:R-:W-:-:S03]  /*116e0*/  UMOV UR4, 0xffffffff ;  /* 0xffffffff00047882 */ /* 0x000fc60000000000 */
[----:B------:R-:W-:Y:S05]  /*116f0*/  BRA.DIV UR4, `(.L_x_2491) ;  /* 0x000001ea04187947 */ /* 0x000fea000b800000 */
.L_x_2746:
[----:B------:R-:W-:-:S03]  /*11700*/  UMOV UR4, 0xffffffff ;  /* 0xffffffff00047882 */ /* 0x000fc60000000000 */
[----:B------:R-:W-:Y:S05]  /*11710*/  BRA.DIV UR4, `(.L_x_2492) ;  /* 0x000001ea04387947 */ /* 0x000fea000b800000 */
.L_x_2749:
[----:B------:R-:W-:-:S03]  /*11720*/  UMOV UR4, 0xffffffff ;  /* 0xffffffff00047882 */ /* 0x000fc60000000000 */
[----:B------:R-:W-:Y:S05]  /*11730*/  BRA.DIV UR4, `(.L_x_2493) ;  /* 0x000001ea04587947 */ /* 0x000fea000b800000 */
.L_x_2752:
[----:B------:R-:W-:-:S03]  /*11740*/  UMOV UR4, 0xffffffff ;  /* 0xffffffff00047882 */ /* 0x000fc60000000000 */
[----:B------:R-:W-:Y:S05]  /*11750*/  BRA.DIV UR4, `(.L_x_2494) ;  /* 0x000001ea04787947 */ /* 0x000fea000b800000 */
.L_x_2755:
[----:B------:R-:W-:-:S03]  /*11760*/  UMOV UR4, 0xffffffff ;  /* 0xffffffff00047882 */ /* 0x000fc60000000000 */
[----:B------:R-:W-:Y:S05]  /*11770*/  BRA.DIV UR4, `(.L_x_2495) ;  /* 0x000001ea04987947 */ /* 0x000fea000b800000 */
.L_x_2758:
[----:B------:R-:W-:-:S03]  /*11780*/  UMOV UR4, 0xffffffff ;  /* 0xffffffff00047882 */ /* 0x000fc60000000000 */
[----:B------:R-:W-:Y:S05]  /*11790*/  BRA.DIV UR4, `(.L_x_2496) ;  /* 0x000001ea04b87947 */ /* 0x000fea000b800000 */
.L_x_2761:
[----:B------:R-:W-:-:S03]  /*117a0*/  UMOV UR4, 0xffffffff ;  /* 0xffffffff00047882 */ /* 0x000fc60000000000 */
[----:B------:R-:W-:Y:S05]  /*117b0*/  BRA.DIV UR4, `(.L_x_2497) ;  /* 0x000001ea04d87947 */ /* 0x000fea000b800000 */
.L_x_2764:
[----:B------:R-:W-:-:S03]  /*117c0*/  UMOV UR4, 0xffffffff ;  /* 0xffffffff00047882 */ /* 0x000fc60000000000 */
[----:B------:R-:W-:Y:S05]  /*117d0*/  BRA.DIV UR4, `(.L_x_2498) ;  /* 0x000001ea04f87947 */ /* 0x000fea000b800000 */
.L_x_2767:
[----:B------:R-:W-:-:S03]  /*117e0*/  UMOV UR4, 0xffffffff ;  /* 0xffffffff00047882 */ /* 0x000fc60000000000 */
[----:B------:R-:W-:Y:S05]  /*117f0*/  BRA.DIV UR4, `(.L_x_2499) ;  /* 0x000001ee04187947 */ /* 0x000fea000b800000 */
.L_x_2770:
[----:B------:R-:W-:-:S03]  /*11800*/  UMOV UR4, 0xffffffff ;  /* 0xffffffff00047882 */ /* 0x000fc60000000000 */
[----:B------:R-:W-:Y:S05]  /*11810*/  BRA.DIV UR4, `(.L_x_2500) ;  /* 0x000001ee04387947 */ /* 0x000fea000b800000 */
.L_x_2773:
[----:B------:R-:W-:-:S03]  /*11820*/  UMOV UR4, 0xffffffff ;  /* 0xffffffff00047882 */ /* 0x000fc60000000000 */
[----:B------:R-:W-:Y:S05]  /*11830*/  BRA.DIV UR4, `(.L_x_2501) ;  /* 0x000001ee04587947 */ /* 0x000fea000b800000 */
.L_x_2776:
[----:B------:R-:W-:Y:S01]  /*11840*/  UMOV UR4, 0xffffffff ;  /* 0xffffffff00047882 */ /* 0x000fe20000000000 */
[----:B------:R-:W-:Y:S02]  /*11850*/  LOP3.LUT R10, R10, 0xfffffffe, RZ, 0xc0, !PT ;  /* 0xfffffffe0a0a7812 */ /* 0x000fe400078ec0ff */
[----:B------:R-:W-:Y:S05]  /*11860*/  BRA.DIV UR4, `(.L_x_2502) ;  /* 0x000001ee04747947 */ /* 0x000fea000b800000 */
.L_x_2779:
[----:B------:R-:W-:Y:S01]  /*11870*/  UMOV UR4, 0xffffffff ;  /* 0xffffffff00047882 */ /* 0x000fe20000000000 */
[----:B------:R-:W-:Y:S02]  /*11880*/  IMAD.IADD R9, R88, 0x1, -R10 ;  /* 0x0000000158097824 */ /* 0x000fe400078e0a0a */
[----:B------:R-:W-:Y:S05]  /*11890*/  BRA.DIV UR4, `(.L_x_2503) ;  /* 0x000001ee04907947 */ /* 0x000fea000b800000 */
.L_x_2782:
[----:B------:R-:W-:Y:S01]  /*118a0*/  UMOV UR4, 0xffffffff ;  /* 0xffffffff00047882 */ /* 0x000fe20000000000 */
[----:B------:R-:W-:Y:S01]  /*118b0*/  SHF.L.U32 R9, R9, 0x1f, RZ ;  /* 0x0000001f09097819 */ /* 0x000fe200000006ff */
[----:B------:R-:W-:Y:S01]  /*118c0*/  IMAD.MOV.U32 R3, RZ, RZ, R83 ;  /* 0x000000ffff037224 */ /* 0x000fe200078e0053 */
[----:B------:R-:W-:Y:S06]  /*118d0*/  BRA.DIV UR4, `(.L_x_2504) ;  /* 0x000001ee04a87947 */ /* 0x000fec000b800000 */
.L_x_2785:
[----:B------:R-:W0:Y:S01]  /*118e0*/  SYNCS.PHASECHK.TRANS64.TRYWAIT P4, [R16+URZ+0x38800], R9 ;  /* 0x03880009100075a7 */ /* 0x000e22000808017f */
[----:B------:R-:W-:Y:S01]  /*118f0*/  PRMT R115, R3, 0x7610, R115 ;  /* 0x0000761003737816 */ /* 0x000fe20000000073 */
[----:B------:R-:W-:Y:S01]  /*11900*/  IMAD.MOV.U32 R3, RZ, RZ, R67 ;  /* 0x000000ffff037224 */ /* 0x000fe200078e0043 */
[----:B------:R-:W-:Y:S01]  /*11910*/  BSSY B1, `(.L_x_2505) ;  /* 0x0000022000017945 */ /* 0x000fe20003800000 */
        /* <DEDUP_REMOVED lines=27> */
[----:B------:R-:W-:Y:S02]  /*11ad0*/  PRMT R88, R3, 0x7610, R88 ;  /* 0x0000761003587816 */ /* 0x000fe40000000058 */
[----:B------:R-:W-:Y:S01]  /*11ae0*/  PRMT R89, R8, 0x7610, R89 ;  /* 0x0000761008597816 */ /* 0x000fe20000000059 */
[----:B------:R-:W-:Y:S01]  /*11af0*/  IMAD.MOV.U32 R8, RZ, RZ, R79 ;  /* 0x000000ffff087224 */ /* 0x000fe200078e004f */
[----:B------:R-:W-:Y:S02]  /*11b00*/  PRMT R90, R10, 0x7610, R90 ;  /* 0x000076100a5a7816 */ /* 0x000fe4000000005a */
[----:B------:R-:W-:Y:S01]  /*11b10*/  LEA.HI R3, R0, R212, RZ, 0x3 ;  /* 0x000000d400037211 */ /* 0x000fe200078f18ff */
[----:B0-----:R-:W-:Y:S06]  /*11b20*/  @!P4 BRA `(.L_x_2506) ;  /* 0x000001ec003cc947 */ /* 0x001fec0003800000 */
.L_x_2786:
[----:B------:R-:W-:Y:S05]  /*11b30*/  BSYNC B1 ;  /* 0x0000000000017941 */ /* 0x000fea0003800000 */
.L_x_2505:
[----:B------:R-:W-:Y:S01]  /*11b40*/  BSSY B1, `(.L_x_2507) ;  /* 0x00000da000017945 */ /* 0x000fe20003800000 */
[----:B------:R-:W-:Y:S02]  /*11b50*/  PRMT R91, R8, 0x7610, R91 ;  /* 0x00007610085b7816 */ /* 0x000fe4000000005b */
[----:B------:R-:W-:Y:S01]  /*11b60*/  SHF.R.S32.HI R20, RZ, 0x3, R3 ;  /* 0x00000003ff147819 */ /* 0x000fe20000011403 */
[----:B------:R-:W-:Y:S06]  /*11b70*/  @P0 BRA `(.L_x_2508) ;  /* 0x0000000c00580947 */ /* 0x000fec0003800000 */
[----:B------:R-:W1:Y:S01]  /*11b80*/  LDC R141, c[0x0][0x3d4] ;  /* 0x0000f500ff8d7b82 */ /* 0x000e620000000800 */
[----:B------:R-:W-:Y:S01]  /*11b90*/  BSSY B2, `(.L_x_2509) ;  /* 0x000006b000027945 */ /* 0x000fe20003800000 */
[-C--:B-1----:R-:W-:Y:S02]  /*11ba0*/  ISETP.GE.AND P0, PT, R213, R141.reuse, PT ;  /* 0x0000008dd500720c */ /* 0x082fe40003f06270 */
[----:B------:R-:W-:-:S11]  /*11bb0*/  ISETP.GE.AND P4, PT, R212, R141, PT ;  /* 0x0000008dd400720c */ /* 0x000fd60003f86270 */
[----:B------:R-:W-:Y:S05]  /*11bc0*/  @P0 BRA `(.L_x_2510) ;  /* 0x00000004009c0947 */ /* 0x000fea0003800000 */
[----:B------:R-:W-:Y:S02]  /*11bd0*/  LEA.HI R8, R141, R222, RZ, 0x1d ;  /* 0x000000de8d087211 */ /* 0x000fe400078fe8ff */
[----:B------:R-:W-:Y:S02]  /*11be0*/  SHF.R.U64 R146, R28, 0x10, R29 ;  /* 0x000000101c927819 */ /* 0x000fe4000000121d */
[----:B------:R-:W-:Y:S01]  /*11bf0*/  SHF.R.S32.HI R11, RZ, 0x1f, R8 ;  /* 0x0000001fff0b7819 */ /* 0x000fe20000011408 */
[----:B0-----:R-:W-:Y:S01]  /*11c00*/  IMAD.SHL.U32 R9, R8, 0x8, RZ ;  /* 0x0000000808097824 */ /* 0x001fe200078e00ff */
[----:B------:R-:W-:Y:S02]  /*11c10*/  SHF.R.U64 R4, R4, 0x10, R5 ;  /* 0x0000001004047819 */ /* 0x000fe40000001205 */
[----:B------:R-:W-:Y:S02]  /*11c20*/  LEA.HI R11, R11, R8, RZ, 0x3 ;  /* 0x000000080b0b7211 */ /* 0x000fe400078f18ff */
[----:B------:R-:W-:-:S02]  /*11c30*/  LOP3.LUT R9, R9, 0x38, RZ, 0xc0, !PT ;  /* 0x0000003809097812 */ /* 0x000fc400078ec0ff */
[----:B------:R-:W-:Y:S01]  /*11c40*/  SHF.R.U32.HI R147, RZ, 0x10, R5 ;  /* 0x00000010ff937819 */ /* 0x000fe20000011605 */
[----:B------:R-:W-:Y:S01]  /*11c50*/  IMAD.SHL.U32 R11, R11, 0x400, RZ ;  /* 0x000004000b0b7824 */ /* 0x000fe200078e00ff */
[----:B------:R-:W-:Y:S02]  /*11c60*/  LOP3.LUT R8, R9, 0x1c0, R234, 0xf8, !PT ;  /* 0x000001c009087812 */ /* 0x000fe400078ef8ea */
[----:B------:R-:W-:Y:S02]  /*11c70*/  PRMT R145, R145, 0x5410, R146 ;  /* 0x0000541091917816 */ /* 0x000fe40000000092 */
[----:B------:R-:W-:Y:S02]  /*11c80*/  LOP3.LUT R8, R8, R235, RZ, 0x3c, !PT ;  /* 0x000000eb08087212 */ /* 0x000fe400078e3cff */
[----:B------:R-:W-:Y:S01]  /*11c90*/  LOP3.LUT R11, R11, 0x7fffe000, RZ, 0xc0, !PT ;  /* 0x7fffe0000b0b7812 */ /* 0x000fe200078ec0ff */
[----:B------:R-:W-:Y:S01]  /*11ca0*/  IMAD.U32 R152, R145, 0x10000, RZ ;  /* 0x0001000091987824 */ /* 0x000fe200078e00ff */
[----:B------:R-:W-:-:S02]  /*11cb0*/  PRMT R5, R95, 0x5432, R4 ;  /* 0x000054325f057816 */ /* 0x000fc40000000004 */
[----:B------:R-:W-:Y:S02]  /*11cc0*/  IADD3 R13, R8, R11, R236 ;  /* 0x0000000b080d7210 */ /* 0x000fe40007ffe0ec */
[----:B------:R-:W0:Y:S01]  /*11cd0*/  LDS.128 R8, [R21] ;  /* 0x0000000015087984 */ /* 0x000e220000000c00 */
[----:B------:R-:W-:Y:S01]  /*11ce0*/  SHF.R.U32.HI R29, RZ, 0x10, R29 ;  /* 0x00000010ff1d7819 */ /* 0x000fe2000001161d */
[----:B------:R-:W-:Y:S01]  /*11cf0*/  IMAD.U32 R151, R5, 0x10000, RZ ;  /* 0x0001000005977824 */ /* 0x000fe200078e00ff */
[--C-:B------:R-:W-:Y:S01]  /*11d00*/  SHF.R.U64 R28, R30, 0x10, R31.reuse ;  /* 0x000000101e1c7819 */ /* 0x100fe2000000121f */
[----:B------:R-:W-:Y:S01]  /*11d10*/  IMAD R140, R13, 0x2, R16 ;  /* 0x000000020d8c7824 */ /* 0x000fe200078e0210 */
[----:B------:R-:W-:Y:S02]  /*11d20*/  SHF.R.U32.HI R31, RZ, 0x10, R31 ;  /* 0x00000010ff1f7819 */ /* 0x000fe4000001161f */
[----:B------:R-:W-:Y:S02]  /*11d30*/  PRMT R4, R94, 0x5432, R147 ;  /* 0x000054325e047816 */ /* 0x000fe40000000093 */
[----:B------:R-:W1:Y:S01]  /*11d40*/  LDS.128 R12, [R140+0x14400] ;  /* 0x014400008c0c7984 */ /* 0x000e620000000c00 */
[----:B------:R-:W-:-:S02]  /*11d50*/  SHF.R.U64 R6, R6, 0x10, R7 ;  /* 0x0000001006067819 */ /* 0x000fc40000001207 */
        /* <DEDUP_REMOVED lines=9> */
[----:B------:R-:W-:Y:S01]  /*11df0*/  PRMT R6, R93, 0x5432, R6 ;  /* 0x000054325d067816 */ /* 0x000fe20000000006 */
[C---:B0-----:R-:W-:Y:S01]  /*11e00*/  IMAD.U32 R148, R9.reuse, 0x10000, RZ ;  /* 0x0001000009947824 */ /* 0x041fe200078e00ff */
[----:B------:R-:W-:Y:S01]  /*11e10*/  LOP3.LUT R29, R9, 0xffff0000, RZ, 0xc0, !PT ;  /* 0xffff0000091d7812 */ /* 0x000fe200078ec0ff */
[----:B------:R-:W-:Y:S01]  /*11e20*/  IMAD.U32 R146, R8, 0x10000, RZ ;  /* 0x0001000008927824 */ /* 0x000fe200078e00ff */
[C---:B------:R-:W-:Y:S01]  /*11e30*/  LOP3.LUT R9, R10.reuse, 0xffff0000, RZ, 0xc0, !PT ;  /* 0xffff00000a097812 */ /* 0x040fe200078ec0ff */
[----:B------:R-:W-:Y:S01]  /*11e40*/  IMAD.U32 R28, R10, 0x10000, RZ ;  /* 0x000100000a1c7824 */ /* 0x000fe200078e00ff */
[C---:B------:R-:W-:Y:S02]  /*11e50*/  SHF.L.U32 R31, R11.reuse, 0x10, RZ ;  /* 0x000000100b1f7819 */ /* 0x040fe400000006ff */
[----:B------:R-:W-:Y:S01]  /*11e60*/  LOP3.LUT R10, R11, 0xffff0000, RZ, 0xc0, !PT ;  /* 0xffff00000b0a7812 */ /* 0x000fe200078ec0ff */
[C---:B-1----:R-:W-:Y:S01]  /*11e70*/  IMAD.U32 R147, R12.reuse, 0x10000, RZ ;  /* 0x000100000c937824 */ /* 0x042fe200078e00ff */
[----:B------:R-:W-:Y:S01]  /*11e80*/  LOP3.LUT R30, R12, 0xffff0000, RZ, 0xc0, !PT ;  /* 0xffff00000c1e7812 */ /* 0x000fe200078ec0ff */
[----:B------:R-:W-:Y:S01]  /*11e90*/  IMAD.U32 R149, R13, 0x10000, RZ ;  /* 0x000100000d957824 */ /* 0x000fe200078e00ff */
[C---:B------:R-:W-:Y:S01]  /*11ea0*/  LOP3.LUT R11, R14.reuse, 0xffff0000, RZ, 0xc0, !PT ;  /* 0xffff00000e0b7812 */ /* 0x040fe200078ec0ff */
[C---:B------:R-:W-:Y:S01]  /*11eb0*/  FMUL.FTZ R155, R147.reuse, R152 ;  /* 0x00000098939b7220 */ /* 0x040fe20000410000 */
[----:B------:R-:W-:Y:S01]  /*11ec0*/  FMUL.FTZ R157, R147, R151 ;  /* 0x00000097939d7220 */ /* 0x000fe20000410000 */
[----:B------:R-:W-:Y:S01]  /*11ed0*/  IMAD.U32 R12, R14, 0x10000, RZ ;  /* 0x000100000e0c7824 */ /* 0x000fe200078e00ff */
[C---:B------:R-:W-:Y:S01]  /*11ee0*/  LOP3.LUT R14, R15.reuse, 0xffff0000, RZ, 0xc0, !PT ;  /* 0xffff00000f0e7812 */ /* 0x040fe200078ec0ff */
[----:B------:R-:W-:Y:S01]  /*11ef0*/  IMAD.U32 R147, R4, 0x10000, RZ ;  /* 0x0001000004937824 */ /* 0x000fe200078e00ff */
[----:B------:R-:W-:Y:S01]  /*11f00*/  LOP3.LUT R8, R8, 0xffff0000, RZ, 0xc0, !PT ;  /* 0xffff000008087812 */ /* 0x000fe200078ec0ff */
[----:B------:R-:W-:-:S02]  /*11f10*/  IMAD.U32 R150, R15, 0x10000, RZ ;  /* 0x000100000f967824 */ /* 0x000fc400078e00ff */
[C---:B------:R-:W-:Y:S01]  /*11f20*/  FFMA.FTZ R15, R146.reuse, R151, -R155 ;  /* 0x00000097920f7223 */ /* 0x040fe2000001089b */
[----:B------:R-:W-:Y:S01]  /*11f30*/  FFMA.FTZ R146, R146, R152, R157 ;  /* 0x0000009892927223 */ /* 0x000fe2000001009d */
[C---:B------:R-:W-:Y:S01]  /*11f40*/  FMUL.FTZ R155, R149.reuse, R153 ;  /* 0x00000099959b7220 */ /* 0x040fe20000410000 */
[-C--:B------:R-:W-:Y:S01]  /*11f50*/  FMUL.FTZ R157, R149, R147.reuse ;  /* 0x00000093959d7220 */ /* 0x080fe20000410000 */
[----:B------:R-:W-:Y:S02]  /*11f60*/  IMAD.U32 R151, R7, 0x10000, RZ ;  /* 0x0001000007977824 */ /* 0x000fe400078e00ff */
[----:B------:R-:W-:Y:S01]  /*11f70*/  FMUL.FTZ R152, R150, R154 ;  /* 0x0000009a96987220 */ /* 0x000fe20000410000 */
[----:B------:R-:W-:Y:S01]  /*11f80*/  LOP3.LUT R149, R145, 0xffff0000, RZ, 0xc0, !PT ;  /* 0xffff000091957812 */ /* 0x000fe200078ec0ff */
[----:B------:R-:W-:Y:S01]  /*11f90*/  FFMA.FTZ R147, R148, R147, -R155 ;  /* 0x0000009394937223 */ /* 0x000fe2000001089b */
[-C--:B------:R-:W-:Y:S01]  /*11fa0*/  FMUL.FTZ R155, R150, R151.reuse ;  /* 0x00000097969b7220 */ /* 0x080fe20000410000 */
[----:B------:R-:W-:Y:S01]  /*11fb0*/  FFMA.FTZ R145, R31, R151, -R152 ;  /* 0x000000971f917223 */ /* 0x000fe20000010898 */
[----:B------:R-:W-:Y:S01]  /*11fc0*/  LOP3.LUT R13, R13, 0xffff0000, RZ, 0xc0, !PT ;  /* 0xffff00000d0d7812 */ /* 0x000fe200078ec0ff */
[----:B------:R-:W-:Y:S01]  /*11fd0*/  FMUL.FTZ R151, R30, R149 ;  /* 0x000000951e977220 */ /* 0x000fe20000410000 */
[----:B------:R-:W-:Y:S01]  /*11fe0*/  FFMA.FTZ R148, R148, R153, R157 ;  /* 0x0000009994947223 */ /* 0x000fe2000001009d */
[----:B------:R-:W-:Y:S01]  /*11ff0*/  LOP3.LUT R150, R4, 0xffff0000, RZ, 0xc0, !PT ;  /* 0xffff000004967812 */ /* 0x000fe200078ec0ff */
[-C--:B------:R-:W-:Y:S01]  /*12000*/  FMUL.FTZ R153, R30, R5.reuse ;  /* 0x000000051e997220 */ /* 0x080fe20000410000 */
[----:B------:R-:W-:Y:S01]  /*12010*/  FFMA.FTZ R4, R8, R5, -R151 ;  /* 0x0000000508047223 */ /* 0x000fe20000010897 */
[----:B------:R-:W-:-:S02]  /*12020*/  IMAD.U32 R151, R143, 0x10000, RZ ;  /* 0x000100008f977824 */ /* 0x000fc400078e00ff */
[C---:B------:R-:W-:Y:S01]  /*12030*/  FMUL.FTZ R30, R13.reuse, R144 ;  /* 0x000000900d1e7220 */ /* 0x040fe20000410000 */
[-C--:B------:R-:W-:Y:S01]  /*12040*/  FMUL.FTZ R13, R13, R150.reuse ;  /* 0x000000960d0d7220 */ /* 0x080fe20000410000 */
[----:B------:R-:W-:Y:S01]  /*12050*/  FFMA.FTZ R153, R8, R149, R153 ;  /* 0x0000009508997223 */ /* 0x000fe20000010099 */
[----:B------:R-:W-:Y:S02]  /*12060*/  IMAD.U32 R5, R6, 0x10000, RZ ;  /* 0x0001000006057824 */ /* 0x000fe400078e00ff */
[C---:B------:R-:W-:Y:S01]  /*12070*/  FMUL.FTZ R149, R12.reuse, R151 ;  /* 0x000000970c957220 */ /* 0x040fe20000410000 */
[C---:B------:R-:W-:Y:S01]  /*12080*/  FFMA.FTZ R30, R29.reuse, R150, -R30 ;  /* 0x000000961d1e7223 */ /* 0x040fe2000001081e */
[----:B------:R-:W-:Y:S01]  /*12090*/  FFMA.FTZ R13, R29, R144, R13 ;  /* 0x000000901d0d7223 */ /* 0x000fe2000001000d */
[-C--:B------:R-:W-:Y:S01]  /*120a0*/  FMUL.FTZ R29, R12, R5.reuse ;  /* 0x000000050c1d7220 */ /* 0x080fe20000410000 */
[----:B------:R-:W-:Y:S01]  /*120b0*/  FFMA.FTZ R149, R28, R5, -R149 ;  /* 0x000000051c957223 */ /* 0x000fe20000010895 */
[----:B------:R-:W-:Y:S01]  /*120c0*/  LOP3.LUT R8, R143, 0xffff0000, RZ, 0xc0, !PT ;  /* 0xffff00008f087812 */ /* 0x000fe200078ec0ff */
[----:B------:R-:W-:Y:S01]  /*120d0*/  FFMA.FTZ R31, R31, R154, R155 ;  /* 0x0000009a1f1f7223 */ /* 0x000fe2000001009b */
[----:B------:R-:W-:Y:S01]  /*120e0*/  LOP3.LUT R5, R142, 0xffff0000, RZ, 0xc0, !PT ;  /* 0xffff00008e057812 */ /* 0x000fe200078ec0ff */
[----:B------:R-:W-:Y:S01]  /*120f0*/  FFMA.FTZ R29, R28, R151, R29 ;  /* 0x000000971c1d7223 */ /* 0x000fe2000001001d */
[----:B------:R-:W-:Y:S01]  /*12100*/  LOP3.LUT R6, R6, 0xffff0000, RZ, 0xc0, !PT ;  /* 0xffff000006067812 */ /* 0x000fe200078ec0ff */
[----:B------:R-:W-:Y:S01]  /*12110*/  FMUL.FTZ R12, R11, R8 ;  /* 0x000000080b0c7220 */ /* 0x000fe20000410000 */
[----:B------:R-:W-:Y:S01]  /*12120*/  LOP3.LUT R7, R7, 0xffff0000, RZ, 0xc0, !PT ;  /* 0xffff000007077812 */ /* 0x000fe200078ec0ff */
[----:B------:R-:W-:Y:S01]  /*12130*/  FMUL.FTZ R143, R14, R5 ;  /* 0x000000050e8f7220 */ /* 0x000fe20000410000 */
[----:B------:R-:W-:Y:S01]  /*12140*/  F2FP.BF16.F32.PACK_AB R4, R4, R15 ;  /* 0x0000000f0404723e */ /* 0x000fe200000010ff */
[-C--:B------:R-:W-:Y:S01]  /*12150*/  FMUL.FTZ R11, R11, R6.reuse ;  /* 0x000000060b0b7220 */ /* 0x080fe20000410000 */
[C---:B------:R-:W-:Y:S01]  /*12160*/  FFMA.FTZ R6, R9.reuse, R6, -R12 ;  /* 0x0000000609067223 */ /* 0x040fe2000001080c */
[-C--:B------:R-:W-:Y:S01]  /*12170*/  FMUL.FTZ R28, R14, R7.reuse ;  /* 0x000000070e1c7220 */ /* 0x080fe20000410000 */
[C---:B------:R-:W-:Y:S01]  /*12180*/  FFMA.FTZ R14, R10.reuse, R7, -R143 ;  /* 0x000000070a0e7223 */ /* 0x040fe2000001088f */
[----:B------:R-:W-:Y:S01]  /*12190*/  FFMA.FTZ R12, R9, R8, R11 ;  /* 0x00000008090c7223 */ /* 0x000fe2000001000b */
[----:B------:R-:W-:Y:S01]  /*121a0*/  F2FP.BF16.F32.PACK_AB R8, R153, R146 ;  /* 0x000000929908723e */ /* 0x000fe200000010ff */
[----:B------:R-:W-:Y:S01]  /*121b0*/  FFMA.FTZ R28, R10, R5, R28 ;  /* 0x000000050a1c7223 */ /* 0x000fe2000001001c */
[----:B------:R-:W-:-:S02]  /*121c0*/  F2FP.BF16.F32.PACK_AB R5, R30, R147 ;  /* 0x000000931e05723e */ /* 0x000fc400000010ff */
[----:B------:R-:W-:Y:S02]  /*121d0*/  F2FP.BF16.F32.PACK_AB R6, R6, R149 ;  /* 0x000000950606723e */ /* 0x000fe400000010ff */
[----:B------:R-:W-:Y:S02]  /*121e0*/  F2FP.BF16.F32.PACK_AB R7, R14, R145 ;  /* 0x000000910e07723e */ /* 0x000fe400000010ff */
[----:B------:R-:W-:Y:S02]  /*121f0*/  F2FP.BF16.F32.PACK_AB R9, R13, R148 ;  /* 0x000000940d09723e */ /* 0x000fe400000010ff */
[----:B------:R-:W-:Y:S01]  /*12200*/  F2FP.BF16.F32.PACK_AB R10, R12, R29 ;  /* 0x0000001d0c0a723e */ /* 0x000fe200000010ff */
[----:B------:R1:W-:Y:S01]  /*12210*/  STS.128 [R21], R4 ;  /* 0x0000000415007388 */ /* 0x0003e20000000c00 */
[----:B------:R-:W-:-:S05]  /*12220*/  F2FP.BF16.F32.PACK_AB R11, R28, R31 ;  /* 0x0000001f1c0b723e */ /* 0x000fca00000010ff */
[----:B------:R1:W-:Y:S02]  /*12230*/  STS.128 [R140+0x14400], R8 ;  /* 0x014400088c007388 */ /* 0x0003e40000000c00 */
.L_x_2510:
[----:B------:R-:W-:Y:S05]  /*12240*/  BSYNC B2 ;  /* 0x0000000000027941 */ /* 0x000fea0003800000 */
.L_x_2509:
        /* <DEDUP_REMOVED lines=9> */
[--C-:B------:R-:W-:Y:S01]  /*122e0*/  SHF.R.U64 R21, R46, 0x10, R47.reuse ;  /* 0x000000102e157819 */ /* 0x100fe2000000122f */
[----:B------:R-:W-:Y:S01]  /*122f0*/  IMAD.SHL.U32 R6, R6, 0x400, RZ ;  /* 0x0000040006067824 */ /* 0x000fe200078e00ff */
[----:B------:R-:W-:Y:S02]  /*12300*/  LOP3.LUT R4, R5, 0x1c0, R234, 0xf8, !PT ;  /* 0x000001c005047812 */ /* 0x000fe400078ef8ea */
[----:B------:R-:W-:Y:S02]  /*12310*/  SHF.R.U32.HI R46, RZ, 0x10, R47 ;  /* 0x00000010ff2e7819 */ /* 0x000fe4000001162f */
[----:B------:R-:W-:Y:S02]  /*12320*/  LOP3.LUT R4, R4, R235, RZ, 0x3c, !PT ;  /* 0x000000eb04047212 */ /* 0x000fe400078e3cff */
[----:B------:R-:W-:Y:S02]  /*12330*/  LOP3.LUT R5, R6, 0x7fffe000, RZ, 0xc0, !PT ;  /* 0x7fffe00006057812 */ /* 0x000fe400078ec0ff */
[----:B------:R-:W-:-:S02]  /*12340*/  PRMT R136, R136, 0x5410, R15 ;  /* 0x0000541088887816 */ /* 0x000fc4000000000f */
[----:B0-----:R-:W-:Y:S02]  /*12350*/  IADD3 R9, R4, R5, R236 ;  /* 0x0000000504097210 */ /* 0x001fe40007ffe0ec */
[--C-:B------:R-:W-:Y:S02]  /*12360*/  SHF.R.U64 R13, R26, 0x10, R27.reuse ;  /* 0x000000101a0d7819 */ /* 0x100fe4000000121b */
[----:B------:R-:W-:Y:S01]  /*12370*/  SHF.R.U32.HI R26, RZ, 0x10, R27 ;  /* 0x00000010ff1a7819 */ /* 0x000fe2000001161b */
[----:B------:R-:W-:Y:S01]  /*12380*/  IMAD R12, R9, 0x2, R16 ;  /* 0x00000002090c7824 */ /* 0x000fe200078e0210 */
[----:B------:R-:W-:Y:S02]  /*12390*/  PRMT R132, R132, 0x5410, R29 ;  /* 0x0000541084847816 */ /* 0x000fe4000000001d */
[----:B------:R-:W-:Y:S02]  /*123a0*/  SHF.R.U32.HI R44, RZ, 0x10, R45 ;  /* 0x00000010ff2c7819 */ /* 0x000fe4000001162d */
[----:B------:R-:W0:Y:S01]  /*123b0*/  LDS.128 R8, [R12+0x14400] ;  /* 0x014400000c087984 */ /* 0x000e220000000c00 */
[----:B------:R-:W-:-:S02]  /*123c0*/  SHF.R.U32.HI R24, RZ, 0x10, R25 ;  /* 0x00000010ff187819 */ /* 0x000fc40000011619 */
[----:B------:R-:W-:Y:S01]  /*123d0*/  PRMT R139, R139, 0x5410, R46 ;  /* 0x000054108b8b7816 */ /* 0x000fe2000000002e */
[----:B------:R-:W-:Y:S01]  /*123e0*/  IMAD.U32 R46, R136, 0x10000, RZ ;  /* 0x00010000882e7824 */ /* 0x000fe200078e00ff */
[----:B------:R-:W-:Y:S02]  /*123f0*/  PRMT R135, R135, 0x5410, R26 ;  /* 0x0000541087877816 */ /* 0x000fe4000000001a */
[----:B------:R-:W-:Y:S02]  /*12400*/  PRMT R133, R133, 0x5410, R44 ;  /* 0x0000541085857816 */ /* 0x000fe4000000002c */
[----:B------:R-:W-:Y:S01]  /*12410*/  PRMT R134, R134, 0x5410, R13 ;  /* 0x0000541086867816 */ /* 0x000fe2000000000d */
[----:B------:R-:W-:Y:S01]  /*12420*/  IMAD.U32 R31, R135, 0x10000, RZ ;  /* 0x00010000871f7824 */ /* 0x000fe200078e00ff */
[----:B------:R-:W-:Y:S02]  /*12430*/  PRMT R137, R137, 0x5410, R24 ;  /* 0x0000541089897816 */ /* 0x000fe40000000018 */
[----:B------:R-:W-:-:S02]  /*12440*/  PRMT R138, R138, 0x5410, R21 ;  /* 0x000054108a8a7816 */ /* 0x000fc40000000015 */
[----:B------:R-:W-:Y:S01]  /*12450*/  LOP3.LUT R135, R135, 0xffff0000, RZ, 0xc0, !PT ;  /* 0xffff000087877812 */ /* 0x000fe200078ec0ff */
[C---:B------:R-:W-:Y:S01]  /*12460*/  IMAD.U32 R140, R137.reuse, 0x10000, RZ ;  /* 0x00010000898c7824 */ /* 0x040fe200078e00ff */
[----:B------:R-:W-:Y:S01]  /*12470*/  LOP3.LUT R137, R137, 0xffff0000, RZ, 0xc0, !PT ;  /* 0xffff000089897812 */ /* 0x000fe200078ec0ff */
[C---:B0-----:R-:W-:Y:S01]  /*12480*/  IMAD.U32 R25, R8.reuse, 0x10000, RZ ;  /* 0x0001000008197824 */ /* 0x041fe200078e00ff */
[----:B------:R-:W-:Y:S01]  /*12490*/  LOP3.LUT R26, R8, 0xffff0000, RZ, 0xc0, !PT ;  /* 0xffff0000081a7812 */ /* 0x000fe200078ec0ff */
[----:B------:R-:W-:Y:S01]  /*124a0*/  IMAD.U32 R8, R132, 0x10000, RZ ;  /* 0x0001000084087824 */ /* 0x000fe200078e00ff */
[----:B------:R-:W-:Y:S01]  /*124b0*/  LOP3.LUT R28, R9, 0xffff0000, RZ, 0xc0, !PT ;  /* 0xffff0000091c7812 */ /* 0x000fe200078ec0ff */
[----:B------:R-:W-:Y:S01]  /*124c0*/  FMUL.FTZ R44, R25, R46 ;  /* 0x0000002e192c7220 */ /* 0x000fe20000410000 */
[----:B------:R-:W-:Y:S02]  /*124d0*/  IMAD.U32 R27, R9, 0x10000, RZ ;  /* 0x00010000091b7824 */ /* 0x000fe400078e00ff */
[----:B------:R-:W-:Y:S01]  /*124e0*/  FMUL.FTZ R142, R25, R8 ;  /* 0x00000008198e7220 */ /* 0x000fe20000410000 */
[----:B------:R-:W-:Y:S01]  /*124f0*/  IMAD.U32 R30, R11, 0x10000, RZ ;  /* 0x000100000b1e7824 */ /* 0x000fe200078e00ff */
[----:B------:R-:W-:Y:S01]  /*12500*/  LOP3.LUT R25, R136, 0xffff0000, RZ, 0xc0, !PT ;  /* 0xffff000088197812 */ /* 0x000fe200078ec0ff */
[----:B------:R-:W-:Y:S01]  /*12510*/  FMUL.FTZ R144, R27, R140 ;  /* 0x0000008c1b907220 */ /* 0x000fe20000410000 */
[----:B------:R-:W-:Y:S01]  /*12520*/  IMAD.U32 R29, R10, 0x10000, RZ ;  /* 0x000100000a1d7824 */ /* 0x000fe200078e00ff */
[----:B--2---:R-:W0:Y:S02]  /*12530*/  LDS.128 R4, [R143] ;  /* 0x000000008f047984 */ /* 0x004e240000000c00 */
[C---:B0-----:R-:W-:Y:S01]  /*12540*/  IMAD.U32 R13, R4.reuse, 0x10000, RZ ;  /* 0x00010000040d7824 */ /* 0x041fe200078e00ff */
[----:B------:R-:W-:Y:S01]  /*12550*/  LOP3.LUT R14, R4, 0xffff0000, RZ, 0xc0, !PT ;  /* 0xffff0000040e7812 */ /* 0x000fe200078ec0ff */
[----:B------:R-:W-:Y:S01]  /*12560*/  IMAD.U32 R24, R7, 0x10000, RZ ;  /* 0x0001000007187824 */ /* 0x000fe200078e00ff */
[----:B------:R-:W-:Y:S01]  /*12570*/  LOP3.LUT R21, R5, 0xffff0000, RZ, 0xc0, !PT ;  /* 0xffff000005157812 */ /* 0x000fe200078ec0ff */
[----:B------:R-:W-:Y:S01]  /*12580*/  FFMA.FTZ R8, R13, R8, -R44 ;  /* 0x000000080d087223 */ /* 0x000fe2000001082c */
[----:B------:R-:W-:-:S02]  /*12590*/  IMAD.U32 R44, R133, 0x10000, RZ ;  /* 0x00010000852c7824 */ /* 0x000fc400078e00ff */
[----:B------:R-:W-:Y:S01]  /*125a0*/  FFMA.FTZ R9, R13, R46, R142 ;  /* 0x0000002e0d097223 */ /* 0x000fe2000001008e */
[----:B------:R-:W-:Y:S01]  /*125b0*/  IMAD.U32 R13, R139, 0x10000, RZ ;  /* 0x000100008b0d7824 */ /* 0x000fe200078e00ff */
[----:B------:R-:W-:Y:S01]  /*125c0*/  LOP3.LUT R4, R6, 0xffff0000, RZ, 0xc0, !PT ;  /* 0xffff000006047812 */ /* 0x000fe200078ec0ff */
[----:B------:R-:W-:Y:S01]  /*125d0*/  FMUL.FTZ R46, R27, R44 ;  /* 0x0000002c1b2e7220 */ /* 0x000fe20000410000 */
[C---:B------:R-:W-:Y:S01]  /*125e0*/  FMUL.FTZ R27, R30.reuse, R31 ;  /* 0x0000001f1e1b7220 */ /* 0x040fe20000410000 */
[----:B------:R-:W-:Y:S02]  /*125f0*/  IMAD.U32 R15, R5, 0x10000, RZ ;  /* 0x00010000050f7824 */ /* 0x000fe400078e00ff */
[-C--:B------:R-:W-:Y:S01]  /*12600*/  FMUL.FTZ R30, R30, R13.reuse ;  /* 0x0000000d1e1e7220 */ /* 0x080fe20000410000 */
[----:B------:R-:W-:Y:S02]  /*12610*/  IMAD.U32 R5, R6, 0x10000, RZ ;  /* 0x0001000006057824 */ /* 0x000fe400078e00ff */
        /* <DEDUP_REMOVED lines=8> */
[C---:B------:R-:W-:Y:S01]  /*126a0*/  FMUL.FTZ R27, R26.reuse, R13 ;  /* 0x0000000d1a1b7220 */ /* 0x040fe20000410000 */
[----:B------:R-:W-:Y:S01]  /*126b0*/  LOP3.LUT R10, R11, 0xffff0000, RZ, 0xc0, !PT ;  /* 0xffff00000b0a7812 */ /* 0x000fe200078ec0ff */
[----:B------:R-:W-:Y:S01]  /*126c0*/  FFMA.FTZ R11, R15, R44, -R144 ;  /* 0x0000002c0f0b7223 */ /* 0x000fe20000010890 */
[----:B------:R-:W-:Y:S01]  /*126d0*/  FMUL.FTZ R15, R26, R25 ;  /* 0x000000191a0f7220 */ /* 0x000fe20000410000 */
[----:B------:R-:W-:Y:S01]  /*126e0*/  FMUL.FTZ R28, R28, R133 ;  /* 0x000000851c1c7220 */ /* 0x000fe20000410000 */
[----:B------:R-:W-:-:S02]  /*126f0*/  IMAD.U32 R26, R134, 0x10000, RZ ;  /* 0x00010000861a7824 */ /* 0x000fc400078e00ff */
[C---:B------:R-:W-:Y:S01]  /*12700*/  FFMA.FTZ R30, R21.reuse, R133, -R30 ;  /* 0x00000085151e7223 */ /* 0x040fe2000001081e */
[----:B------:R-:W-:Y:S02]  /*12710*/  IMAD.U32 R24, R138, 0x10000, RZ ;  /* 0x000100008a187824 */ /* 0x000fe400078e00ff */
[----:B------:R-:W-:Y:S01]  /*12720*/  FFMA.FTZ R21, R21, R137, R28 ;  /* 0x0000008915157223 */ /* 0x000fe2000001001c */
[C---:B------:R-:W-:Y:S01]  /*12730*/  FMUL.FTZ R44, R29.reuse, R26 ;  /* 0x0000001a1d2c7220 */ /* 0x040fe20000410000 */
[----:B------:R-:W-:Y:S01]  /*12740*/  LOP3.LUT R134, R134, 0xffff0000, RZ, 0xc0, !PT ;  /* 0xffff000086867812 */ /* 0x000fe200078ec0ff */
[-C--:B------:R-:W-:Y:S01]  /*12750*/  FMUL.FTZ R28, R29, R24.reuse ;  /* 0x000000181d1c7220 */ /* 0x080fe20000410000 */
[----:B------:R-:W-:Y:S01]  /*12760*/  LOP3.LUT R138, R138, 0xffff0000, RZ, 0xc0, !PT ;  /* 0xffff00008a8a7812 */ /* 0x000fe200078ec0ff */
[C---:B------:R-:W-:Y:S01]  /*12770*/  FFMA.FTZ R15, R14.reuse, R13, -R15 ;  /* 0x0000000d0e0f7223 */ /* 0x040fe2000001080f */
[----:B------:R-:W-:Y:S01]  /*12780*/  LOP3.LUT R139, R139, 0xffff0000, RZ, 0xc0, !PT ;  /* 0xffff00008b8b7812 */ /* 0x000fe200078ec0ff */
[C---:B------:R-:W-:Y:S01]  /*12790*/  FFMA.FTZ R44, R5.reuse, R24, -R44 ;  /* 0x00000018052c7223 */ /* 0x040fe2000001082c */
[----:B------:R-:W-:Y:S01]  /*127a0*/  FFMA.FTZ R28, R5, R26, R28 ;  /* 0x0000001a051c7223 */ /* 0x000fe2000001001c */
[----:B------:R-:W-:Y:S01]  /*127b0*/  FFMA.FTZ R14, R14, R25, R27 ;  /* 0x000000190e0e7223 */ /* 0x000fe2000001001b */
[C---:B------:R-:W-:Y:S01]  /*127c0*/  FMUL.FTZ R5, R7.reuse, R134 ;  /* 0x0000008607057220 */ /* 0x040fe20000410000 */
[C---:B------:R-:W-:Y:S01]  /*127d0*/  FMUL.FTZ R25, R10.reuse, R135 ;  /* 0x000000870a197220 */ /* 0x040fe20000410000 */
        /* <DEDUP_REMOVED lines=16> */
.L_x_2508:
[----:B------:R-:W-:Y:S05]  /*128e0*/  BSYNC B1 ;  /* 0x0000000000017941 */ /* 0x000fea0003800000 */
.L_x_2507:
[----:B------:R-:W-:Y:S04]  /*128f0*/  BSSY B1, `(.L_x_2511) ;  /* 0x00000e2000017945 */ /* 0x000fe80003800000 */
[----:B------:R-:W-:Y:S05]  /*12900*/  @P1 BRA `(.L_x_2512) ;  /* 0x0000000c00801947 */ /* 0x000fea0003800000 */
[----:B------:R3:W5:Y:S01]  /*12910*/  LDL R45, [R1+0x80] ;  /* 0x00008000012d7983 */ /* 0x0007620000100800 */
[----:B------:R-:W4:Y:S01]  /*12920*/  LDC R13, c[0x0][0x3d4] ;  /* 0x0000f500ff0d7b82 */ /* 0x000f220000000800 */
[----:B------:R-:W-:Y:S01]  /*12930*/  BSSY B2, `(.L_x_2513) ;  /* 0x000006e000027945 */ /* 0x000fe20003800000 */
[-C--:B----4-:R-:W-:Y:S02]  /*12940*/  ISETP.GE.AND P0, PT, R213, R13.reuse, PT ;  /* 0x0000000dd500720c */ /* 0x090fe40003f06270 */
[----:B------:R-:W-:-:S11]  /*12950*/  ISETP.GE.AND P1, PT, R212, R13, PT ;  /* 0x0000000dd400720c */ /* 0x000fd60003f26270 */
[----:B---3--:R-:W-:Y:S05]  /*12960*/  @P0 BRA `(.L_x_2514) ;  /* 0x0000000400a80947 */ /* 0x008fea0003800000 */
[----:B-12---:R-:W-:Y:S02]  /*12970*/  LEA.HI R4, R13, R222, RZ, 0x1d ;  /* 0x000000de0d047211 */ /* 0x006fe400078fe8ff */
[----:B-----5:R-:W-:Y:S02]  /*12980*/  R2UR UR4, R45 ;  /* 0x000000002d0472ca */ /* 0x020fe400000e0000 */
[----:B------:R-:W-:Y:S01]  /*12990*/  SHF.R.S32.HI R5, RZ, 0x1f, R4 ;  /* 0x0000001fff057819 */ /* 0x000fe20000011404 */
[----:B------:R-:W-:Y:S01]  /*129a0*/  IMAD.SHL.U32 R6, R4, 0x8, RZ ;  /* 0x0000000804067824 */ /* 0x000fe200078e00ff */
[----:B------:R-:W-:Y:S02]  /*129b0*/  LOP3.LUT R7, R229, 0x38, R213, 0xf8, !PT ;  /* 0x00000038e5077812 */ /* 0x000fe400078ef8d5 */
[----:B------:R-:W-:Y:S02]  /*129c0*/  LEA.HI R5, R5, R4, RZ, 0x3 ;  /* 0x0000000405057211 */ /* 0x000fe400078f18ff */
[----:B------:R-:W-:-:S02]  /*129d0*/  LOP3.LUT R4, R229, 0x38, R6, 0xf8, !PT ;  /* 0x00000038e5047812 */ /* 0x000fc400078ef806 */
[----:B------:R-:W-:Y:S01]  /*129e0*/  LOP3.LUT R7, R230, R7, R233, 0xf6, !PT ;  /* 0x00000007e6077212 */ /* 0x000fe200078ef6e9 */
[----:B------:R-:W-:Y:S01]  /*129f0*/  IMAD.SHL.U32 R6, R5, 0x400, RZ ;  /* 0x0000040005067824 */ /* 0x000fe200078e00ff */
[----:B------:R-:W-:Y:S02]  /*12a00*/  LOP3.LUT R5, R4, R233, RZ, 0x3c, !PT ;  /* 0x000000e904057212 */ /* 0x000fe400078e3cff */
[----:B------:R-:W-:Y:S02]  /*12a10*/  LEA R12, R7, UR4, 0x1 ;  /* 0x00000004070c7c11 */ /* 0x000fe4000f8e08ff */
[----:B------:R-:W-:Y:S02]  /*12a20*/  LOP3.LUT R6, R6, 0x7fffe000, RZ, 0xc0, !PT ;  /* 0x7fffe00006067812 */ /* 0x000fe400078ec0ff */
[----:B------:R-:W-:Y:S02]  /*12a30*/  SHF.R.U64 R21, R36, 0x10, R37 ;  /* 0x0000001024157819 */ /* 0x000fe40000001225 */
[----:B0-----:R-:W-:-:S02]  /*12a40*/  IADD3 R9, R5, R6, R230 ;  /* 0x0000000605097210 */ /* 0x001fc40007ffe0e6 */
[----:B------:R-:W0:Y:S01]  /*12a50*/  LDS.128 R4, [R12] ;  /* 0x000000000c047984 */ /* 0x000e220000000c00 */
[----:B------:R-:W-:Y:S02]  /*12a60*/  SHF.R.U64 R27, R40, 0x10, R41 ;  /* 0x00000010281b7819 */ /* 0x000fe40000001229 */
[----:B------:R-:W-:Y:S01]  /*12a70*/  IMAD R14, R9, 0x2, R16 ;  /* 0x00000002090e7824 */ /* 0x000fe200078e0210 */
[----:B------:R-:W-:Y:S02]  /*12a80*/  SHF.R.U32.HI R36, RZ, 0x10, R37 ;  /* 0x00000010ff247819 */ /* 0x000fe40000011625 */
[----:B------:R-:W-:Y:S02]  /*12a90*/  PRMT R126, R126, 0x5410, R21 ;  /* 0x000054107e7e7816 */ /* 0x000fe40000000015 */
[----:B------:R-:W1:Y:S01]  /*12aa0*/  LDS.128 R8, [R14+0x14400] ;  /* 0x014400000e087984 */ /* 0x000e620000000c00 */
[----:B------:R-:W-:Y:S02]  /*12ab0*/  SHF.R.U64 R15, R38, 0x10, R39 ;  /* 0x00000010260f7819 */ /* 0x000fe40000001227 */
[----:B------:R-:W-:Y:S01]  /*12ac0*/  PRMT R128, R128, 0x5410, R27 ;  /* 0x0000541080807816 */ /* 0x000fe2000000001b */
[----:B------:R-:W-:Y:S01]  /*12ad0*/  IMAD.U32 R31, R126, 0x10000, RZ ;  /* 0x000100007e1f7824 */ /* 0x000fe200078e00ff */
[----:B------:R-:W-:-:S02]  /*12ae0*/  SHF.R.U32.HI R40, RZ, 0x10, R41 ;  /* 0x00000010ff287819 */ /* 0x000fc40000011629 */
[----:B------:R-:W-:Y:S01]  /*12af0*/  SHF.R.U32.HI R38, RZ, 0x10, R39 ;  /* 0x00000010ff267819 */ /* 0x000fe20000011627 */
[----:B------:R-:W-:Y:S01]  /*12b00*/  IMAD.U32 R30, R128, 0x10000, RZ ;  /* 0x00010000801e7824 */ /* 0x000fe200078e00ff */
[----:B------:R-:W-:Y:S02]  /*12b10*/  PRMT R127, R127, 0x5410, R36 ;  /* 0x000054107f7f7816 */ /* 0x000fe40000000024 */
[--C-:B------:R-:W-:Y:S02]  /*12b20*/  SHF.R.U64 R25, R42, 0x10, R43.reuse ;  /* 0x000000102a197819 */ /* 0x100fe4000000122b */
[----:B------:R-:W-:Y:S01]  /*12b30*/  SHF.R.U32.HI R42, RZ, 0x10, R43 ;  /* 0x00000010ff2a7819 */ /* 0x000fe2000001162b */
[----:B------:R-:W-:Y:S01]  /*12b40*/  IMAD.U32 R36, R127, 0x10000, RZ ;  /* 0x000100007f247824 */ /* 0x000fe200078e00ff */
[----:B------:R-:W-:Y:S02]  /*12b50*/  PRMT R129, R129, 0x5410, R40 ;  /* 0x0000541081817816 */ /* 0x000fe40000000028 */
[----:B------:R-:W-:-:S02]  /*12b60*/  PRMT R124, R124, 0x5410, R15 ;  /* 0x000054107c7c7816 */ /* 0x000fc4000000000f */
[----:B------:R-:W-:Y:S02]  /*12b70*/  PRMT R125, R125, 0x5410, R38 ;  /* 0x000054107d7d7816 */ /* 0x000fe40000000026 */
[----:B------:R-:W-:Y:S02]  /*12b80*/  PRMT R131, R131, 0x5410, R42 ;  /* 0x0000541083837816 */ /* 0x000fe4000000002a */
[----:B------:R-:W-:Y:S01]  /*12b90*/  PRMT R130, R130, 0x5410, R25 ;  /* 0x0000541082827816 */ /* 0x000fe20000000019 */
        /* <DEDUP_REMOVED lines=16> */
[----:B------:R-:W-:Y:S01]  /*12ca0*/  FFMA.FTZ R37, R15, R30, -R38 ;  /* 0x0000001e0f257223 */ /* 0x000fe20000010826 */
[----:B------:R-:W-:Y:S02]  /*12cb0*/  IMAD.U32 R29, R11, 0x10000, RZ ;  /* 0x000100000b1d7824 */ /* 0x000fe400078e00ff */
[-C--:B------:R-:W-:Y:S01]  /*12cc0*/  FMUL.FTZ R44, R27, R26.reuse ;  /* 0x0000001a1b2c7220 */ /* 0x080fe20000410000 */
[----:B------:R-:W-:Y:S02]  /*12cd0*/  IMAD.U32 R38, R125, 0x10000, RZ ;  /* 0x000100007d267824 */ /* 0x000fe400078e00ff */
[----:B------:R-:W-:Y:S01]  /*12ce0*/  FFMA.FTZ R42, R21, R26, -R42 ;  /* 0x0000001a152a7223 */ /* 0x000fe2000001082a */
[----:B------:R-:W-:Y:S01]  /*12cf0*/  IMAD.U32 R30, R131, 0x10000, RZ ;  /* 0x00010000831e7824 */ /* 0x000fe200078e00ff */
[----:B------:R-:W-:Y:S01]  /*12d00*/  LOP3.LUT R27, R126, 0xffff0000, RZ, 0xc0, !PT ;  /* 0xffff00007e1b7812 */ /* 0x000fe200078ec0ff */
[----:B------:R-:W-:Y:S01]  /*12d10*/  FMUL.FTZ R26, R29, R38 ;  /* 0x000000261d1a7220 */ /* 0x000fe20000410000 */
[----:B------:R-:W-:Y:S01]  /*12d20*/  FFMA.FTZ R40, R15, R31, R40 ;  /* 0x0000001f0f287223 */ /* 0x000fe20000010028 */
[-C--:B------:R-:W-:Y:S01]  /*12d30*/  FMUL.FTZ R29, R29, R30.reuse ;  /* 0x0000001e1d1d7220 */ /* 0x080fe20000410000 */
[----:B------:R-:W-:Y:S01]  /*12d40*/  LOP3.LUT R15, R128, 0xffff0000, RZ, 0xc0, !PT ;  /* 0xffff0000800f7812 */ /* 0x000fe200078ec0ff */
[----:B------:R-:W-:Y:S01]  /*12d50*/  FFMA.FTZ R41, R25, R30, -R26 ;  /* 0x0000001e19297223 */ /* 0x000fe2000001081a */
[----:B------:R-:W-:Y:S01]  /*12d60*/  LOP3.LUT R30, R127, 0xffff0000, RZ, 0xc0, !PT ;  /* 0xffff00007f1e7812 */ /* 0x000fe200078ec0ff */
[----:B------:R-:W-:Y:S01]  /*12d70*/  FFMA.FTZ R44, R21, R36, R44 ;  /* 0x00000024152c7223 */ /* 0x000fe2000001002c */
[----:B------:R-:W-:Y:S01]  /*12d80*/  LOP3.LUT R26, R129, 0xffff0000, RZ, 0xc0, !PT ;  /* 0xffff0000811a7812 */ /* 0x000fe200078ec0ff */
[C---:B------:R-:W-:Y:S01]  /*12d90*/  FMUL.FTZ R21, R8.reuse, R27 ;  /* 0x0000001b08157220 */ /* 0x040fe20000410000 */
[----:B------:R-:W-:Y:S01]  /*12da0*/  FFMA.FTZ R38, R25, R38, R29 ;  /* 0x0000002619267223 */ /* 0x000fe2000001001d */
[-C--:B------:R-:W-:Y:S01]  /*12db0*/  FMUL.FTZ R25, R8, R15.reuse ;  /* 0x0000000f08197220 */ /* 0x080fe20000410000 */
[C---:B------:R-:W-:Y:S01]  /*12dc0*/  FMUL.FTZ R8, R9.reuse, R30 ;  /* 0x0000001e09087220 */ /* 0x040fe20000410000 */
[----:B------:R-:W-:Y:S01]  /*12dd0*/  FFMA.FTZ R36, R4, R15, -R21 ;  /* 0x0000000f04247223 */ /* 0x000fe20000010815 */
[----:B------:R-:W-:Y:S01]  /*12de0*/  FMUL.FTZ R9, R9, R26 ;  /* 0x0000001a09097220 */ /* 0x000fe20000410000 */
[----:B------:R-:W-:-:S02]  /*12df0*/  IMAD.U32 R28, R10, 0x10000, RZ ;  /* 0x000100000a1c7824 */ /* 0x000fc400078e00ff */
[----:B------:R-:W-:Y:S01]  /*12e00*/  FFMA.FTZ R25, R4, R27, R25 ;  /* 0x0000001b04197223 */ /* 0x000fe20000010019 */
[----:B------:R-:W-:Y:S02]  /*12e10*/  IMAD.U32 R21, R124, 0x10000, RZ ;  /* 0x000100007c157824 */ /* 0x000fe400078e00ff */
[C---:B------:R-:W-:Y:S01]  /*12e20*/  FFMA.FTZ R27, R5.reuse, R26, -R8 ;  /* 0x0000001a051b7223 */ /* 0x040fe20000010808 */
[----:B------:R-:W-:Y:S02]  /*12e30*/  IMAD.U32 R15, R130, 0x10000, RZ ;  /* 0x00010000820f7824 */ /* 0x000fe400078e00ff */
[----:B------:R-:W-:Y:S01]  /*12e40*/  FFMA.FTZ R29, R5, R30, R9 ;  /* 0x0000001e051d7223 */ /* 0x000fe20000010009 */
[----:B------:R-:W-:Y:S01]  /*12e50*/  LOP3.LUT R10, R10, 0xffff0000, RZ, 0xc0, !PT ;  /* 0xffff00000a0a7812 */ /* 0x000fe200078ec0ff */
[C---:B------:R-:W-:Y:S01]  /*12e60*/  FMUL.FTZ R31, R28.reuse, R21 ;  /* 0x000000151c1f7220 */ /* 0x040fe20000410000 */
        /* <DEDUP_REMOVED lines=10> */
[-C--:B------:R-:W-:Y:S01]  /*12f10*/  FMUL.FTZ R24, R10, R5.reuse ;  /* 0x000000050a187220 */ /* 0x080fe20000410000 */
[C---:B------:R-:W-:Y:S01]  /*12f20*/  FFMA.FTZ R10, R6.reuse, R5, -R15 ;  /* 0x00000005060a7223 */ /* 0x040fe2000001080f */
[-C--:B------:R-:W-:Y:S01]  /*12f30*/  FMUL.FTZ R11, R11, R4.reuse ;  /* 0x000000040b0b7220 */ /* 0x080fe20000410000 */
[C---:B------:R-:W-:Y:S01]  /*12f40*/  FFMA.FTZ R26, R7.reuse, R4, -R26 ;  /* 0x00000004071a7223 */ /* 0x040fe2000001081a */
        /* <DEDUP_REMOVED lines=12> */
.L_x_2514:
[----:B------:R-:W-:Y:S05]  /*13010*/  BSYNC B2 ;  /* 0x0000000000027941 */ /* 0x000fea0003800000 */
.L_x_2513:
[----:B------:R-:W-:Y:S05]  /*13020*/  @P1 BRA `(.L_x_2512) ;  /* 0x0000000400b81947 */ /* 0x000fea0003800000 */
[----:B------:R-:W-:Y:S02]  /*13030*/  LEA.HI R13, R13, R20, RZ, 0x1d ;  /* 0x000000140d0d7211 */ /* 0x000fe400078fe8ff */
[----:B-123--:R-:W-:Y:S02]  /*13040*/  LEA.HI R5, R0, R212, RZ, 0x6 ;  /* 0x000000d400057211 */ /* 0x00efe400078f30ff */
[----:B------:R-:W-:Y:S02]  /*13050*/  SHF.R.S32.HI R4, RZ, 0x1f, R13 ;  /* 0x0000001fff047819 */ /* 0x000fe4000001140d */
[----:B-----5:R-:W-:Y:S01]  /*13060*/  R2UR UR4, R45 ;  /* 0x000000002d0472ca */ /* 0x020fe200000e0000 */
[----:B------:R-:W-:Y:S01]  /*13070*/  IMAD.SHL.U32 R6, R5, 0x80, RZ ;  /* 0x0000008005067824 */ /* 0x000fe200078e00ff */
[----:B------:R-:W-:Y:S01]  /*13080*/  LEA.HI R5, R4, R13, RZ, 0x3 ;  /* 0x0000000d04057211 */ /* 0x000fe200078f18ff */
[----:B------:R-:W-:Y:S01]  /*13090*/  IMAD.SHL.U32 R4, R13, 0x8, RZ ;  /* 0x000000080d047824 */ /* 0x000fe200078e00ff */
[----:B------:R-:W-:-:S02]  /*130a0*/  LOP3.LUT R8, R229, 0x38, R3, 0xf8, !PT ;  /* 0x00000038e5087812 */ /* 0x000fc400078ef803 */
[----:B------:R-:W-:Y:S01]  /*130b0*/  LOP3.LUT R7, R6, 0xffffe000, RZ, 0xc0, !PT ;  /* 0xffffe00006077812 */ /* 0x000fe200078ec0ff */
[----:B------:R-:W-:Y:S01]  /*130c0*/  IMAD.SHL.U32 R6, R5, 0x400, RZ ;  /* 0x0000040005067824 */ /* 0x000fe200078e00ff */
[----:B------:R-:W-:Y:S02]  /*130d0*/  LOP3.LUT R4, R229, 0x38, R4, 0xf8, !PT ;  /* 0x00000038e5047812 */ /* 0x000fe400078ef804 */
[-C--:B------:R-:W-:Y:S02]  /*130e0*/  LOP3.LUT R8, R8, R233.reuse, RZ, 0x3c, !PT ;  /* 0x000000e908087212 */ /* 0x080fe400078e3cff */
[----:B------:R-:W-:Y:S02]  /*130f0*/  LOP3.LUT R5, R4, R233, RZ, 0x3c, !PT ;  /* 0x000000e904057212 */ /* 0x000fe400078e3cff */
[----:B------:R-:W-:Y:S02]  /*13100*/  LOP3.LUT R6, R6, 0x7fffe000, RZ, 0xc0, !PT ;  /* 0x7fffe00006067812 */ /* 0x000fe400078ec0ff */
[----:B------:R-:W-:-:S02]  /*13110*/  IADD3 R7, R8, R7, R230 ;  /* 0x0000000708077210 */ /* 0x000fc40007ffe0e6 */
[----:B------:R-:W-:Y:S02]  /*13120*/  IADD3 R13, R5, R6, R230 ;  /* 0x00000006050d7210 */ /* 0x000fe40007ffe0e6 */
[----:B------:R-:W-:Y:S02]  /*13130*/  LEA R12, R7, UR4, 0x1 ;  /* 0x00000004070c7c11 */ /* 0x000fe4000f8e08ff */
[----:B------:R-:W-:Y:S01]  /*13140*/  SHF.R.U64 R21, R32, 0x10, R33 ;  /* 0x0000001020157819 */ /* 0x000fe20000001221 */
[----:B------:R-:W-:Y:S01]  /*13150*/  IMAD R13, R13, 0x2, R16 ;  /* 0x000000020d0d7824 */ /* 0x000fe200078e0210 */
[----:B------:R-:W-:Y:S01]  /*13160*/  SHF.R.U64 R27, R48, 0x10, R49 ;  /* 0x00000010301b7819 */ /* 0x000fe20000001231 */
[----:B------:R-:W1:Y:S01]  /*13170*/  LDS.128 R4, [R12] ;  /* 0x000000000c047984 */ /* 0x000e620000000c00 */
[----:B------:R-:W-:Y:S02]  /*13180*/  SHF.R.U64 R25, R50, 0x10, R51 ;  /* 0x0000001032197819 */ /* 0x000fe40000001233 */
[----:B------:R-:W-:Y:S01]  /*13190*/  PRMT R118, R118, 0x5410, R21 ;  /* 0x0000541076767816 */ /* 0x000fe20000000015 */
[----:B0-----:R-:W0:Y:S01]  /*131a0*/  LDS.128 R8, [R13+0x14400] ;  /* 0x014400000d087984 */ /* 0x001e220000000c00 */
[----:B------:R-:W-:-:S02]  /*131b0*/  SHF.R.U32.HI R32, RZ, 0x10, R33 ;  /* 0x00000010ff207819 */ /* 0x000fc40000011621 */
[----:B------:R-:W-:Y:S01]  /*131c0*/  PRMT R120, R120, 0x5410, R27 ;  /* 0x0000541078787816 */ /* 0x000fe2000000001b */
[----:B------:R-:W-:Y:S01]  /*131d0*/  IMAD.U32 R30, R118, 0x10000, RZ ;  /* 0x00010000761e7824 */ /* 0x000fe200078e00ff */
[----:B------:R-:W-:Y:S02]  /*131e0*/  SHF.R.U32.HI R48, RZ, 0x10, R49 ;  /* 0x00000010ff307819 */ /* 0x000fe40000011631 */
[----:B------:R-:W-:Y:S01]  /*131f0*/  SHF.R.U64 R15, R34, 0x10, R35 ;  /* 0x00000010220f7819 */ /* 0x000fe20000001223 */
[----:B------:R-:W-:Y:S01]  /*13200*/  IMAD.U32 R29, R120, 0x10000, RZ ;  /* 0x00010000781d7824 */ /* 0x000fe200078e00ff */
[----:B------:R-:W-:Y:S02]  /*13210*/  PRMT R122, R122, 0x5410, R25 ;  /* 0x000054107a7a7816 */ /* 0x000fe40000000019 */
[----:B------:R-:W-:Y:S02]  /*13220*/  SHF.R.U32.HI R34, RZ, 0x10, R35 ;  /* 0x00000010ff227819 */ /* 0x000fe40000011623 */
[----:B------:R-:W-:-:S02]  /*13230*/  SHF.R.U32.HI R50, RZ, 0x10, R51 ;  /* 0x00000010ff327819 */ /* 0x000fc40000011633 */
[----:B------:R-:W-:Y:S02]  /*13240*/  PRMT R119, R119, 0x5410, R32 ;  /* 0x0000541077777816 */ /* 0x000fe40000000020 */
[----:B------:R-:W-:Y:S02]  /*13250*/  PRMT R121, R121, 0x5410, R48 ;  /* 0x0000541079797816 */ /* 0x000fe40000000030 */
[----:B------:R-:W-:Y:S01]  /*13260*/  PRMT R117, R117, 0x5410, R34 ;  /* 0x0000541075757816 */ /* 0x000fe20000000022 */
[----:B------:R-:W-:Y:S01]  /*13270*/  IMAD.U32 R31, R119, 0x10000, RZ ;  /* 0x00010000771f7824 */ /* 0x000fe200078e00ff */
[----:B------:R-:W-:Y:S02]  /*13280*/  PRMT R123, R123, 0x5410, R50 ;  /* 0x000054107b7b7816 */ /* 0x000fe40000000032 */
[----:B------:R-:W-:Y:S01]  /*13290*/  PRMT R116, R116, 0x5410, R15 ;  /* 0x0000541074747816 */ /* 0x000fe2000000000f */
[C---:B-1----:R-:W-:Y:S01]  /*132a0*/  IMAD.U32 R14, R4.reuse, 0x10000, RZ ;  /* 0x00010000040e7824 */ /* 0x042fe200078e00ff */
[----:B------:R-:W-:Y:S01]  /*132b0*/  LOP3.LUT R4, R4, 0xffff0000, RZ, 0xc0, !PT ;  /* 0xffff000004047812 */ /* 0x000fe200078ec0ff */
[C---:B------:R-:W-:Y:S01]  /*132c0*/  IMAD.U32 R15, R5.reuse, 0x10000, RZ ;  /* 0x00010000050f7824 */ /* 0x040fe200078e00ff */
[----:B------:R-:W-:Y:S01]  /*132d0*/  LOP3.LUT R5, R5, 0xffff0000, RZ, 0xc0, !PT ;  /* 0xffff000005057812 */ /* 0x000fe200078ec0ff */
        /* <DEDUP_REMOVED lines=12> */
[----:B------:R-:W-:Y:S01]  /*133a0*/  FFMA.FTZ R35, R14, R30, R35 ;  /* 0x0000001e0e237223 */ /* 0x000fe20000010023 */
[----:B------:R-:W-:Y:S02]  /*133b0*/  IMAD.U32 R29, R123, 0x10000, RZ ;  /* 0x000100007b1d7824 */ /* 0x000fe400078e00ff */
[----:B------:R-:W-:Y:S01]  /*133c0*/  FFMA.FTZ R34, R15, R25, -R34 ;  /* 0x000000190f227223 */ /* 0x000fe20000010822 */
[----:B------:R-:W-:Y:S01]  /*133d0*/  FMUL.FTZ R37, R28, R33 ;  /* 0x000000211c257220 */ /* 0x000fe20000410000 */
[----:B------:R-:W-:-:S02]  /*133e0*/  IMAD.U32 R24, R7, 0x10000, RZ ;  /* 0x0001000007187824 */ /* 0x000fc400078e00ff */
[----:B------:R-:W-:Y:S01]  /*133f0*/  FMUL.FTZ R28, R28, R29 ;  /* 0x0000001d1c1c7220 */ /* 0x000fe20000410000 */
[----:B------:R-:W-:Y:S01]  /*13400*/  FFMA.FTZ R30, R15, R31, R26 ;  /* 0x0000001f0f1e7223 */ /* 0x000fe2000001001a */
[----:B------:R-:W-:Y:S01]  /*13410*/  LOP3.LUT R25, R118, 0xffff0000, RZ, 0xc0, !PT ;  /* 0xffff000076197812 */ /* 0x000fe200078ec0ff */
        /* <DEDUP_REMOVED lines=15> */
[----:B------:R-:W-:Y:S02]  /*13510*/  IMAD.U32 R8, R122, 0x10000, RZ ;  /* 0x000100007a087824 */ /* 0x000fe400078e00ff */
        /* <DEDUP_REMOVED lines=10> */
[----:B------:R-:W-:Y:S02]  /*135c0*/  LOP3.LUT R8, R117, 0xffff0000, RZ, 0xc0, !PT ;  /* 0xffff000075087812 */ /* 0x000fe400078ec0ff */
[----:B------:R-:W-:Y:S01]  /*135d0*/  LOP3.LUT R4, R123, 0xffff0000, RZ, 0xc0, !PT ;  /* 0xffff00007b047812 */ /* 0x000fe200078ec0ff */
[----:B------:R-:W-:Y:S01]  /*135e0*/  FMUL.FTZ R10, R10, R5 ;  /* 0x000000050a0a7220 */ /* 0x000fe20000410000 */
[----:B------:R-:W-:Y:S01]  /*135f0*/  LOP3.LUT R6, R6, 0xffff0000, RZ, 0xc0, !PT ;  /* 0xffff000006067812 */ /* 0x000fe200078ec0ff */
[----:B------:R-:W-:Y:S01]  /*13600*/  FMUL.FTZ R26, R11, R8 ;  /* 0x000000080b1a7220 */ /* 0x000fe20000410000 */
[----:B------:R-:W-:Y:S01]  /*13610*/  LOP3.LUT R7, R7, 0xffff0000, RZ, 0xc0, !PT ;  /* 0xffff000007077812 */ /* 0x000fe200078ec0ff */
[----:B------:R-:W-:-:S02]  /*13620*/  FMUL.FTZ R27, R11, R4 ;  /* 0x000000040b1b7220 */ /* 0x000fc40000410000 */
[C---:B------:R-:W-:Y:S01]  /*13630*/  FFMA.FTZ R21, R6.reuse, R5, -R21 ;  /* 0x0000000506157223 */ /* 0x040fe20000010815 */
[----:B------:R-:W-:Y:S01]  /*13640*/  FFMA.FTZ R11, R6, R9, R10 ;  /* 0x00000009060b7223 */ /* 0x000fe2000001000a */
[C---:B------:R-:W-:Y:S01]  /*13650*/  FFMA.FTZ R26, R7.reuse, R4, -R26 ;  /* 0x00000004071a7223 */ /* 0x040fe2000001081a */
[----:B------:R-:W-:Y:S01]  /*13660*/  FFMA.FTZ R36, R7, R8, R27 ;  /* 0x0000000807247223 */ /* 0x000fe2000001001b */
[----:B------:R-:W-:Y:S02]  /*13670*/  F2FP.BF16.F32.PACK_AB R4, R29, R32 ;  /* 0x000000201d04723e */ /* 0x000fe400000010ff */
[----:B------:R-:W-:Y:S02]  /*13680*/  F2FP.BF16.F32.PACK_AB R5, R15, R34 ;  /* 0x000000220f05723e */ /* 0x000fe400000010ff */
[----:B------:R-:W-:Y:S02]  /*13690*/  F2FP.BF16.F32.PACK_AB R6, R21, R14 ;  /* 0x0000000e1506723e */ /* 0x000fe400000010ff */
[----:B------:R-:W-:-:S02]  /*136a0*/  F2FP.BF16.F32.PACK_AB R10, R11, R24 ;  /* 0x000000180b0a723e */ /* 0x000fc400000010ff */
[----:B------:R-:W-:Y:S02]  /*136b0*/  F2FP.BF16.F32.PACK_AB R7, R26, R37 ;  /* 0x000000251a07723e */ /* 0x000fe400000010ff */
[----:B------:R-:W-:Y:S02]  /*136c0*/  F2FP.BF16.F32.PACK_AB R8, R28, R35 ;  /* 0x000000231c08723e */ /* 0x000fe400000010ff */
[----:B------:R-:W-:Y:S01]  /*136d0*/  F2FP.BF16.F32.PACK_AB R9, R25, R30 ;  /* 0x0000001e1909723e */ /* 0x000fe200000010ff */
[----:B------:R4:W-:Y:S01]  /*136e0*/  STS.128 [R12], R4 ;  /* 0x000000040c007388 */ /* 0x0009e20000000c00 */
[----:B------:R-:W-:-:S05]  /*136f0*/  F2FP.BF16.F32.PACK_AB R11, R36, R33 ;  /* 0x00000021240b723e */ /* 0x000fca00000010ff */
[----:B------:R4:W-:Y:S02]  /*13700*/  STS.128 [R13+0x14400], R8 ;  /* 0x014400080d007388 */ /* 0x0009e40000000c00 */
.L_x_2512:
[----:B------:R-:W-:Y:S05]  /*13710*/  BSYNC B1 ;  /* 0x0000000000017941 */ /* 0x000fea0003800000 */
.L_x_2511:
[----:B------:R-:W-:Y:S04]  /*13720*/  BSSY B1, `(.L_x_2515) ;  /* 0x00000e2000017945 */ /* 0x000fe80003800000 */
[----:B------:R-:W-:Y:S05]  /*13730*/  @P2 BRA `(.L_x_2516) ;  /* 0x0000000c00802947 */ /* 0x000fea0003800000 */
[----:B------:R0:W5:Y:S01]  /*13740*/  LDL R35, [R1+0x80] ;  /* 0x0000800001237983 */ /* 0x0001620000100800 */
[----:B----4-:R-:W4:Y:S01]  /*13750*/  LDC R13, c[0x0][0x3d4] ;  /* 0x0000f500ff0d7b82 */ /* 0x010f220000000800 */
[----:B------:R-:W-:Y:S01]  /*13760*/  BSSY B2, `(.L_x_2517) ;  /* 0x000006e000027945 */ /* 0x000fe20003800000 */
[-C--:B----4-:R-:W-:Y:S02]  /*13770*/  ISETP.GE.AND P0, PT, R213, R13.reuse, PT ;  /* 0x0000000dd500720c */ /* 0x090fe40003f06270 */
[----:B------:R-:W-:-:S11]  /*13780*/  ISETP.GE.AND P1, PT, R212, R13, PT ;  /* 0x0000000dd400720c */ /* 0x000fd60003f26270 */
[----:B0-----:R-:W-:Y:S05]  /*13790*/  @P0 BRA `(.L_x_2518) ;  /* 0x0000000400a80947 */ /* 0x001fea0003800000 */
[----:B-123--:R-:W-:Y:S02]  /*137a0*/  LEA.HI R4, R13, R222, RZ, 0x1d ;  /* 0x000000de0d047211 */ /* 0x00efe400078fe8ff */
[----:B-----5:R-:W-:Y:S02]  /*137b0*/  R2UR UR4, R35 ;  /* 0x00000000230472ca */ /* 0x020fe400000e0000 */
[----:B------:R-:W-:Y:S01]  /*137c0*/  SHF.R.S32.HI R7, RZ, 0x1f, R4 ;  /* 0x0000001fff077819 */ /* 0x000fe20000011404 */
[----:B------:R-:W-:Y:S01]  /*137d0*/  IMAD.SHL.U32 R5, R4, 0x8, RZ ;  /* 0x0000000804057824 */ /* 0x000fe200078e00ff */
[C---:B------:R-:W-:Y:S02]  /*137e0*/  LOP3.LUT R6, R228.reuse, 0x38, R213, 0xf8, !PT ;  /* 0x00000038e4067812 */ /* 0x040fe400078ef8d5 */
        /* <DEDUP_REMOVED lines=8> */
[----:B------:R-:W-:-:S02]  /*13870*/  IADD3 R9, R4, R7, R231 ;  /* 0x0000000704097210 */ /* 0x000fc40007ffe0e7 */
[----:B------:R-:W0:Y:S01]  /*13880*/  LDS.128 R4, [R12] ;  /* 0x000000000c047984 */ /* 0x000e220000000c00 */
[----:B------:R-:W-:Y:S02]  /*13890*/  SHF.R.U64 R30, R60, 0x10, R61 ;  /* 0x000000103c1e7819 */ /* 0x000fe4000000123d */
[----:B------:R-:W-:Y:S01]  /*138a0*/  IMAD R14, R9, 0x2, R16 ;  /* 0x00000002090e7824 */ /* 0x000fe200078e0210 */
[----:B------:R-:W-:Y:S02]  /*138b0*/  SHF.R.U32.HI R57, RZ, 0x10, R57 ;  /* 0x00000010ff397819 */ /* 0x000fe40000011639 */
[----:B------:R-:W-:Y:S02]  /*138c0*/  PRMT R109, R109, 0x5410, R26 ;  /* 0x000054106d6d7816 */ /* 0x000fe4000000001a */
[----:B------:R-:W1:Y:S01]  /*138d0*/  LDS.128 R8, [R14+0x14400] ;  /* 0x014400000e087984 */ /* 0x000e620000000c00 */
[----:B------:R-:W-:Y:S02]  /*138e0*/  PRMT R111, R111, 0x5410, R30 ;  /* 0x000054106f6f7816 */ /* 0x000fe4000000001e */
[----:B------:R-:W-:Y:S01]  /*138f0*/  SHF.R.U32.HI R61, RZ, 0x10, R61 ;  /* 0x00000010ff3d7819 */ /* 0x000fe2000001163d */
[----:B------:R-:W-:Y:S01]  /*13900*/  IMAD.U32 R31, R109, 0x10000, RZ ;  /* 0x000100006d1f7824 */ /* 0x000fe200078e00ff */
[----:B------:R-:W-:Y:S01]  /*13910*/  SHF.R.U64 R24, R58, 0x10, R59 ;  /* 0x000000103a187819 */ /* 0x000fe2000000123b */
[----:B------:R-:W-:Y:S01]  /*13920*/  IMAD.U32 R30, R111, 0x10000, RZ ;  /* 0x000100006f1e7824 */ /* 0x000fe200078e00ff */
[----:B------:R-:W-:-:S02]  /*13930*/  PRMT R110, R110, 0x5410, R57 ;  /* 0x000054106e6e7816 */ /* 0x000fc40000000039 */
[----:B------:R-:W-:Y:S02]  /*13940*/  SHF.R.U64 R28, R62, 0x10, R63 ;  /* 0x000000103e1c7819 */ /* 0x000fe4000000123f */
[----:B------:R-:W-:Y:S01]  /*13950*/  SHF.R.U32.HI R59, RZ, 0x10, R59 ;  /* 0x00000010ff3b7819 */ /* 0x000fe2000001163b */
[----:B------:R-:W-:Y:S01]  /*13960*/  IMAD.U32 R32, R110, 0x10000, RZ ;  /* 0x000100006e207824 */ /* 0x000fe200078e00ff */
[----:B------:R-:W-:Y:S02]  /*13970*/  SHF.R.U32.HI R63, RZ, 0x10, R63 ;  /* 0x00000010ff3f7819 */ /* 0x000fe4000001163f */
[----:B------:R-:W-:Y:S02]  /*13980*/  PRMT R112, R112, 0x5410, R61 ;  /* 0x0000541070707816 */ /* 0x000fe4000000003d */
[----:B------:R-:W-:Y:S02]  /*13990*/  PRMT R108, R108, 0x5410, R59 ;  /* 0x000054106c6c7816 */ /* 0x000fe4000000003b */
[----:B------:R-:W-:-:S02]  /*139a0*/  PRMT R114, R114, 0x5410, R63 ;  /* 0x0000541072727816 */ /* 0x000fc4000000003f */
[----:B------:R-:W-:Y:S02]  /*139b0*/  LOP3.LUT R109, R109, 0xffff0000, RZ, 0xc0, !PT ;  /* 0xffff00006d6d7812 */ /* 0x000fe400078ec0ff */
[----:B------:R-:W-:Y:S02]  /*139c0*/  LOP3.LUT R111, R111, 0xffff0000, RZ, 0xc0, !PT ;  /* 0xffff00006f6f7812 */ /* 0x000fe400078ec0ff */
[----:B------:R-:W-:Y:S02]  /*139d0*/  LOP3.LUT R110, R110, 0xffff0000, RZ, 0xc0, !PT ;  /* 0xffff00006e6e7812 */ /* 0x000fe400078ec0ff */
        /* <DEDUP_REMOVED lines=23> */
[----:B------:R-:W-:Y:S02]  /*13b50*/  IMAD.U32 R30, R114, 0x10000, RZ ;  /* 0x00010000721e7824 */ /* 0x000fe400078e00ff */
[----:B------:R-:W-:Y:S01]  /*13b60*/  FFMA.FTZ R36, R15, R31, R36 ;  /* 0x0000001f0f247223 */ /* 0x000fe20000010024 */
[C---:B------:R-:W-:Y:S01]  /*13b70*/  FMUL.FTZ R26, R29.reuse, R34 ;  /* 0x000000221d1a7220 */ /* 0x040fe20000410000 */
[----:B------:R-:W-:Y:S01]  /*13b80*/  LOP3.LUT R112, R112, 0xffff0000, RZ, 0xc0, !PT ;  /* 0xffff000070707812 */ /* 0x000fe200078ec0ff */
[-C--:B------:R-:W-:Y:S01]  /*13b90*/  FMUL.FTZ R29, R29, R30.reuse ;  /* 0x0000001e1d1d7220 */ /* 0x080fe20000410000 */
[C---:B------:R-:W-:Y:S01]  /*13ba0*/  FMUL.FTZ R15, R8.reuse, R109 ;  /* 0x0000006d080f7220 */ /* 0x040fe20000410000 */
[----:B------:R-:W-:Y:S01]  /*13bb0*/  FFMA.FTZ R30, R25, R30, -R26 ;  /* 0x0000001e191e7223 */ /* 0x000fe2000001081a */
[----:B------:R-:W-:Y:S01]  /*13bc0*/  FMUL.FTZ R26, R9, R110 ;  /* 0x0000006e091a7220 */ /* 0x000fe20000410000 */
[----:B------:R-:W-:Y:S01]  /*13bd0*/  FFMA.FTZ R34, R25, R34, R29 ;  /* 0x0000002219227223 */ /* 0x000fe2000001001d */
[-C--:B------:R-:W-:Y:S01]  /*13be0*/  FMUL.FTZ R25, R8, R111.reuse ;  /* 0x0000006f08197220 */ /* 0x080fe20000410000 */
[----:B------:R-:W-:Y:S01]  /*13bf0*/  FFMA.FTZ R8, R4, R111, -R15 ;  /* 0x0000006f04087223 */ /* 0x000fe2000001080f */
[----:B------:R-:W-:Y:S01]  /*13c00*/  FMUL.FTZ R27, R9, R112 ;  /* 0x00000070091b7220 */ /* 0x000fe20000410000 */
[----:B------:R-:W-:-:S02]  /*13c10*/  IMAD.U32 R28, R10, 0x10000, RZ ;  /* 0x000100000a1c7824 */ /* 0x000fc400078e00ff */
[----:B------:R-:W-:Y:S01]  /*13c20*/  FFMA.FTZ R40, R21, R32, R40 ;  /* 0x0000002015287223 */ /* 0x000fe20000010028 */
[----:B------:R-:W-:Y:S02]  /*13c30*/  IMAD.U32 R15, R113, 0x10000, RZ ;  /* 0x00010000710f7824 */ /* 0x000fe400078e00ff */
[----:B------:R-:W-:Y:S01]  /*13c40*/  FFMA.FTZ R9, R5, R112, -R26 ;  /* 0x0000007005097223 */ /* 0x000fe2000001081a */
[----:B------:R-:W-:Y:S02]  /*13c50*/  IMAD.U32 R21, R107, 0x10000, RZ ;  /* 0x000100006b157824 */ /* 0x000fe400078e00ff */
[----:B------:R-:W-:Y:S01]  /*13c60*/  FFMA.FTZ R27, R5, R110, R27 ;  /* 0x0000006e051b7223 */ /* 0x000fe2000001001b */
[----:B------:R-:W-:Y:S01]  /*13c70*/  LOP3.LUT R10, R10, 0xffff0000, RZ, 0xc0, !PT ;  /* 0xffff00000a0a7812 */ /* 0x000fe200078ec0ff */
[C---:B------:R-:W-:Y:S01]  /*13c80*/  FMUL.FTZ R5, R28.reuse, R15 ;  /* 0x0000000f1c057220 */ /* 0x040fe20000410000 */
[----:B------:R-:W-:Y:S01]  /*13c90*/  LOP3.LUT R11, R11, 0xffff0000, RZ, 0xc0, !PT ;  /* 0xffff00000b0b7812 */ /* 0x000fe200078ec0ff */
[-C--:B------:R-:W-:Y:S01]  /*13ca0*/  FMUL.FTZ R29, R28, R21.reuse ;  /* 0x000000151c1d7220 */ /* 0x080fe20000410000 */
[----:B------:R-:W-:Y:S01]  /*13cb0*/  LOP3.LUT R107, R107, 0xffff0000, RZ, 0xc0, !PT ;  /* 0xffff00006b6b7812 */ /* 0x000fe200078ec0ff */
[----:B------:R-:W-:Y:S01]  /*13cc0*/  FFMA.FTZ R21, R24, R21, R5 ;  /* 0x0000001518157223 */ /* 0x000fe20000010005 */
[----:B------:R-:W-:Y:S01]  /*13cd0*/  LOP3.LUT R108, R108, 0xffff0000, RZ, 0xc0, !PT ;  /* 0xffff00006c6c7812 */ /* 0x000fe200078ec0ff */
[----:B------:R-:W-:Y:S01]  /*13ce0*/  FFMA.FTZ R25, R4, R109, R25 ;  /* 0x0000006d04197223 */ /* 0x000fe20000010019 */
[----:B------:R-:W-:Y:S01]  /*13cf0*/  LOP3.LUT R113, R113, 0xffff0000, RZ, 0xc0, !PT ;  /* 0xffff000071717812 */ /* 0x000fe200078ec0ff */
[----:B------:R-:W-:Y:S01]  /*13d00*/  FFMA.FTZ R29, R24, R15, -R29 ;  /* 0x0000000f181d7223 */ /* 0x000fe2000001081d */
[----:B------:R-:W-:Y:S01]  /*13d10*/  LOP3.LUT R114, R114, 0xffff0000, RZ, 0xc0, !PT ;  /* 0xffff000072727812 */ /* 0x000fe200078ec0ff */
[C---:B------:R-:W-:Y:S01]  /*13d20*/  FMUL.FTZ R5, R10.reuse, R107 ;  /* 0x0000006b0a057220 */ /* 0x040fe20000410000 */
[----:B------:R-:W-:Y:S01]  /*13d30*/  FMUL.FTZ R26, R11, R108 ;  /* 0x0000006c0b1a7220 */ /* 0x000fe20000410000 */
[----:B------:R-:W-:-:S02]  /*13d40*/  FMUL.FTZ R4, R10, R113 ;  /* 0x000000710a047220 */ /* 0x000fc40000410000 */
[-C--:B------:R-:W-:Y:S01]  /*13d50*/  FMUL.FTZ R15, R11, R114.reuse ;  /* 0x000000720b0f7220 */ /* 0x080fe20000410000 */
[C---:B------:R-:W-:Y:S01]  /*13d60*/  FFMA.FTZ R10, R6.reuse, R113, -R5 ;  /* 0x00000071060a7223 */ /* 0x040fe20000010805 */
[C---:B------:R-:W-:Y:S01]  /*13d70*/  FFMA.FTZ R11, R7.reuse, R114, -R26 ;  /* 0x00000072070b7223 */ /* 0x040fe2000001081a */
[----:B------:R-:W-:Y:S01]  /*13d80*/  FFMA.FTZ R24, R6, R107, R4 ;  /* 0x0000006b06187223 */ /* 0x000fe20000010004 */
[----:B------:R-:W-:Y:S01]  /*13d90*/  FFMA.FTZ R15, R7, R108, R15 ;  /* 0x0000006c070f7223 */ /* 0x000fe2000001000f */
[----:B------:R-:W-:Y:S02]  /*13da0*/  F2FP.BF16.F32.PACK_AB R4, R8, R33 ;  /* 0x000000210804723e */ /* 0x000fe400000010ff */
        /* <DEDUP_REMOVED lines=9> */
.L_x_2518:
[----:B------:R-:W-:Y:S05]  /*13e40*/  BSYNC B2 ;  /* 0x0000000000027941 */ /* 0x000fea0003800000 */
.L_x_2517:
[----:B------:R-:W-:Y:S05]  /*13e50*/  @P1 BRA `(.L_x_2516) ;  /* 0x0000000400b81947 */ /* 0x000fea0003800000 */
[----:B------:R-:W-:Y:S02]  /*13e60*/  LEA.HI R13, R13, R20, RZ, 0x1d ;  /* 0x000000140d0d7211 */ /* 0x000fe400078fe8ff */
[----:B0123--:R-:W-:Y:S02]  /*13e70*/  LEA.HI R5, R0, R212, RZ, 0x6 ;  /* 0x000000d400057211 */ /* 0x00ffe400078f30ff */
[----:B------:R-:W-:Y:S02]  /*13e80*/  SHF.R.S32.HI R4, RZ, 0x1f, R13 ;  /* 0x0000001fff047819 */ /* 0x000fe4000001140d */
[----:B-----5:R-:W-:Y:S01]  /*13e90*/  R2UR UR4, R35 ;  /* 0x00000000230472ca */ /* 0x020fe200000e0000 */
[----:B------:R-:W-:Y:S01]  /*13ea0*/  IMAD.SHL.U32 R6, R5, 0x80, RZ ;  /* 0x0000008005067824 */ /* 0x000fe200078e00ff */
[----:B------:R-:W-:Y:S01]  /*13eb0*/  LEA.HI R4, R4, R13, RZ, 0x3 ;  /* 0x0000000d04047211 */ /* 0x000fe200078f18ff */
[----:B------:R-:W-:Y:S01]  /*13ec0*/  IMAD.SHL.U32 R5, R13, 0x8, RZ ;  /* 0x000000080d057824 */ /* 0x000fe200078e00ff */
[----:B------:R-:W-:-:S02]  /*13ed0*/  LOP3.LUT R7, R228, 0x38, R3, 0xf8, !PT ;  /* 0x00000038e4077812 */ /* 0x000fc400078ef803 */
[----:B------:R-:W-:Y:S02]  /*13ee0*/  LOP3.LUT R8, R6, 0xffffe000, RZ, 0xc0, !PT ;  /* 0xffffe00006087812 */ /* 0x000fe400078ec0ff */
[----:B------:R-:W-:Y:S02]  /*13ef0*/  LOP3.LUT R5, R228, 0x38, R5, 0xf8, !PT ;  /* 0x00000038e4057812 */ /* 0x000fe400078ef805 */
[----:B------:R-:W-:Y:S02]  /*13f00*/  SHF.L.U32 R6, R4, 0xa, RZ ;  /* 0x0000000a04067819 */ /* 0x000fe400000006ff */
[-C--:B------:R-:W-:Y:S02]  /*13f10*/  LOP3.LUT R4, R5, R232.reuse, RZ, 0x3c, !PT ;  /* 0x000000e805047212 */ /* 0x080fe400078e3cff */
[----:B------:R-:W-:Y:S02]  /*13f20*/  LOP3.LUT R6, R6, 0x7fffe000, RZ, 0xc0, !PT ;  /* 0x7fffe00006067812 */ /* 0x000fe400078ec0ff */
[----:B------:R-:W-:-:S02]  /*13f30*/  LOP3.LUT R7, R7, R232, RZ, 0x3c, !PT ;  /* 0x000000e807077212 */ /* 0x000fc400078e3cff */
[--C-:B------:R-:W-:Y:S02]  /*13f40*/  IADD3 R9, R4, R6, R231.reuse ;  /* 0x0000000604097210 */ /* 0x100fe40007ffe0e7 */
[----:B------:R-:W-:Y:S02]  /*13f50*/  IADD3 R7, R7, R8, R231 ;  /* 0x0000000807077210 */ /* 0x000fe40007ffe0e7 */
[----:B------:R-:W-:Y:S01]  /*13f60*/  SHF.R.U64 R24, R52, 0x10, R53 ;  /* 0x0000001034187819 */ /* 0x000fe20000001235 */
[----:B------:R-:W-:Y:S01]  /*13f70*/  IMAD R12, R9, 0x2, R16 ;  /* 0x00000002090c7824 */ /* 0x000fe200078e0210 */
[----:B------:R-:W-:Y:S02]  /*13f80*/  LEA R35, R7, UR4, 0x1 ;  /* 0x0000000407237c11 */ /* 0x000fe4000f8e08ff */
[----:B------:R-:W-:Y:S02]  /*13f90*/  SHF.R.U64 R15, R80, 0x10, R81 ;  /* 0x00000010500f7819 */ /* 0x000fe40000001251 */
[----:B------:R-:W0:Y:S01]  /*13fa0*/  LDS.128 R8, [R12+0x14400] ;  /* 0x014400000c087984 */ /* 0x000e220000000c00 */
[----:B------:R-:W-:-:S02]  /*13fb0*/  SHF.R.U32.HI R53, RZ, 0x10, R53 ;  /* 0x00000010ff357819 */ /* 0x000fc40000011635 */
[----:B------:R-:W-:Y:S01]  /*13fc0*/  PRMT R93, R93, 0x5410, R24 ;  /* 0x000054105d5d7816 */ /* 0x000fe20000000018 */
[----:B------:R-:W1:Y:S01]  /*13fd0*/  LDS.128 R4, [R35] ;  /* 0x0000000023047984 */ /* 0x000e620000000c00 */
[----:B------:R-:W-:Y:S02]  /*13fe0*/  PRMT R104, R104, 0x5410, R15 ;  /* 0x0000541068687816 */ /* 0x000fe4000000000f */
[----:B------:R-:W-:Y:S01]  /*13ff0*/  SHF.R.U32.HI R80, RZ, 0x10, R81 ;  /* 0x00000010ff507819 */ /* 0x000fe20000011651 */
[----:B------:R-:W-:Y:S01]  /*14000*/  IMAD.U32 R29, R93, 0x10000, RZ ;  /* 0x000100005d1d7824 */ /* 0x000fe200078e00ff */
[----:B------:R-:W-:Y:S01]  /*14010*/  SHF.R.U64 R13, R82, 0x10, R83 ;  /* 0x00000010520d7819 */ /* 0x000fe20000001253 */
[----:B------:R-:W-:Y:S01]  /*14020*/  IMAD.U32 R28, R104, 0x10000, RZ ;  /* 0x00010000681c7824 */ /* 0x000fe200078e00ff */
[----:B------:R-:W-:Y:S02]  /*14030*/  SHF.R.U64 R14, R54, 0x10, R55 ;  /* 0x00000010360e7819 */ /* 0x000fe40000001237 */
[----:B------:R-:W-:-:S02]  /*14040*/  PRMT R92, R92, 0x5410, R53 ;  /* 0x000054105c5c7816 */ /* 0x000fc40000000035 */
[----:B------:R-:W-:Y:S02]  /*14050*/  SHF.R.U32.HI R82, RZ, 0x10, R83 ;  /* 0x00000010ff527819 */ /* 0x000fe40000011653 */
[----:B------:R-:W-:Y:S01]  /*14060*/  SHF.R.U32.HI R55, RZ, 0x10, R55 ;  /* 0x00000010ff377819 */ /* 0x000fe20000011637 */
[----:B------:R-:W-:Y:S01]  /*14070*/  IMAD.U32 R30, R92, 0x10000, RZ ;  /* 0x000100005c1e7824 */ /* 0x000fe200078e00ff */
[----:B------:R-:W-:Y:S02]  /*14080*/  PRMT R105, R105, 0x5410, R80 ;  /* 0x0000541069697816 */ /* 0x000fe40000000050 */
[----:B------:R-:W-:Y:S02]  /*14090*/  PRMT R106, R106, 0x5410, R13 ;  /* 0x000054106a6a7816 */ /* 0x000fe4000000000d */
[----:B------:R-:W-:Y:S02]  /*140a0*/  PRMT R115, R115, 0x5410, R82 ;  /* 0x0000541073737816 */ /* 0x000fe40000000052 */
[----:B------:R-:W-:-:S02]  /*140b0*/  PRMT R94, R94, 0x5410, R55 ;  /* 0x000054105e5e7816 */ /* 0x000fc40000000037 */
[----:B------:R-:W-:Y:S02]  /*140c0*/  PRMT R95, R95, 0x5410, R14 ;  /* 0x000054105f5f7816 */ /* 0x000fe4000000000e */
[----:B------:R-:W-:Y:S02]  /*140d0*/  LOP3.LUT R93, R93, 0xffff0000, RZ, 0xc0, !PT ;  /* 0xffff00005d5d7812 */ /* 0x000fe400078ec0ff */
[----:B------:R-:W-:Y:S01]  /*140e0*/  LOP3.LUT R92, R92, 0xffff0000, RZ, 0xc0, !PT ;  /* 0xffff00005c5c7812 */ /* 0x000fe200078ec0ff */
[C---:B0-----:R-:W-:Y:S01]  /*140f0*/  IMAD.U32 R24, R8.reuse, 0x10000, RZ ;  /* 0x0001000008187824 */ /* 0x041fe200078e00ff */
[----:B------:R-:W-:Y:S01]  /*14100*/  LOP3.LUT R8, R8, 0xffff0000, RZ, 0xc0, !PT ;  /* 0xffff000008087812 */ /* 0x000fe200078ec0ff */
[C---:B------:R-:W-:Y:S01]  /*14110*/  IMAD.U32 R25, R9.reuse, 0x10000, RZ ;  /* 0x0001000009197824 */ /* 0x040fe200078e00ff */
[----:B------:R-:W-:Y:S01]  /*14120*/  LOP3.LUT R9, R9, 0xffff0000, RZ, 0xc0, !PT ;  /* 0xffff000009097812 */ /* 0x000fe200078ec0ff */
[----:B-1----:R-:W-:Y:S02]  /*14130*/  IMAD.U32 R13, R4, 0x10000, RZ ;  /* 0x00010000040d7824 */ /* 0x002fe400078e00ff */
[C---:B------:R-:W-:Y:S01]  /*14140*/  FMUL.FTZ R32, R24.reuse, R29 ;  /* 0x0000001d18207220 */ /* 0x040fe20000410000 */
[----:B------:R-:W-:Y:S01]  /*14150*/  FMUL.FTZ R34, R24, R28 ;  /* 0x0000001c18227220 */ /* 0x000fe20000410000 */
[----:B------:R-:W-:-:S02]  /*14160*/  IMAD.U32 R14, R5, 0x10000, RZ ;  /* 0x00010000050e7824 */ /* 0x000fc400078e00ff */
[----:B------:R-:W-:Y:S01]  /*14170*/  FMUL.FTZ R33, R25, R30 ;  /* 0x0000001e19217220 */ /* 0x000fe20000410000 */
[----:B------:R-:W-:Y:S01]  /*14180*/  FFMA.FTZ R31, R13, R28, -R32 ;  /* 0x0000001c0d1f7223 */ /* 0x000fe20000010820 */
[----:B------:R-:W-:Y:S02]  /*14190*/  IMAD.U32 R24, R105, 0x10000, RZ ;  /* 0x0001000069187824 */ /* 0x000fe400078e00ff */
[----:B------:R-:W-:Y:S01]  /*141a0*/  FFMA.FTZ R34, R13, R29, R34 ;  /* 0x0000001d0d227223 */ /* 0x000fe20000010022 */
[----:B------:R-:W-:Y:S01]  /*141b0*/  IMAD.U32 R27, R11, 0x10000, RZ ;  /* 0x000100000b1b7824 */ /* 0x000fe200078e00ff */
[----:B------:R-:W-:Y:S01]  /*141c0*/  LOP3.LUT R4, R4, 0xffff0000, RZ, 0xc0, !PT ;  /* 0xffff000004047812 */ /* 0x000fe200078ec0ff */
[----:B------:R-:W-:Y:S02]  /*141d0*/  IMAD.U32 R32, R94, 0x10000, RZ ;  /* 0x000100005e207824 */ /* 0x000fe400078e00ff */
[----:B------:R-:W-:Y:S01]  /*141e0*/  FMUL.FTZ R25, R25, R24 ;  /* 0x0000001819197220 */ /* 0x000fe20000410000 */
[----:B------:R-:W-:-:S02]  /*141f0*/  IMAD.U32 R28, R115, 0x10000, RZ ;  /* 0x00010000731c7824 */ /* 0x000fc400078e00ff */
[----:B------:R-:W-:Y:S01]  /*14200*/  FFMA.FTZ R33, R14, R24, -R33 ;  /* 0x000000180e217223 */ /* 0x000fe20000010821 */
[----:B------:R-:W-:Y:S02]  /*14210*/  IMAD.U32 R21, R7, 0x10000, RZ ;  /* 0x0001000007157824 */ /* 0x000fe400078e00ff */
[C---:B------:R-:W-:Y:S01]  /*14220*/  FMUL.FTZ R24, R27.reuse, R32 ;  /* 0x000000201b187220 */ /* 0x040fe20000410000 */
[----:B------:R-:W-:Y:S01]  /*14230*/  FMUL.FTZ R29, R27, R28 ;  /* 0x0000001c1b1d7220 */ /* 0x000fe20000410000 */
[----:B------:R-:W-:Y:S01]  /*14240*/  LOP3.LUT R13, R104, 0xffff0000, RZ, 0xc0, !PT ;  /* 0xffff0000680d7812 */ /* 0x000fe200078ec0ff */
[----:B------:R-:W-:Y:S01]  /*14250*/  FFMA.FTZ R30, R14, R30, R25 ;  /* 0x0000001e0e1e7223 */ /* 0x000fe20000010019 */
[C---:B------:R-:W-:Y:S01]  /*14260*/  FFMA.FTZ R27, R21.reuse, R28, -R24 ;  /* 0x0000001c151b7223 */ /* 0x040fe20000010818 */
[----:B------:R-:W-:Y:S01]  /*14270*/  FFMA.FTZ R29, R21, R32, R29 ;  /* 0x00000020151d7223 */ /* 0x000fe2000001001d */
[C---:B------:R-:W-:Y:S01]  /*14280*/  FMUL.FTZ R21, R8.reuse, R93 ;  /* 0x0000005d08157220 */ /* 0x040fe20000410000 */
[----:B------:R-:W-:Y:S01]  /*14290*/  LOP3.LUT R14, R105, 0xffff0000, RZ, 0xc0, !PT ;  /* 0xffff0000690e7812 */ /* 0x000fe200078ec0ff */
[----:B------:R-:W-:Y:S01]  /*142a0*/  FMUL.FTZ R25, R8, R13 ;  /* 0x0000000d08197220 */ /* 0x000fe20000410000 */
[----:B------:R-:W-:-:S02]  /*142b0*/  IMAD.U32 R26, R10, 0x10000, RZ ;  /* 0x000100000a1a7824 */ /* 0x000fc400078e00ff */
[C---:B------:R-:W-:Y:S01]  /*142c0*/  FFMA.FTZ R24, R4.reuse, R13, -R21 ;  /* 0x0000000d04187223 */ /* 0x040fe20000010815 */
[----:B------:R-:W-:Y:S01]  /*142d0*/  IMAD.U32 R13, R95, 0x10000, RZ ;  /* 0x000100005f0d7824 */ /* 0x000fe200078e00ff */
[----:B------:R-:W-:Y:S01]  /*142e0*/  LOP3.LUT R5, R5, 0xffff0000, RZ, 0xc0, !PT ;  /* 0xffff000005057812 */ /* 0x000fe200078ec0ff */
[C---:B------:R-:W-:Y:S01]  /*142f0*/  FMUL.FTZ R28, R9.reuse, R92 ;  /* 0x0000005c091c7220 */ /* 0x040fe20000410000 */
[----:B------:R-:W-:Y:S01]  /*14300*/  FFMA.FTZ R25, R4, R93, R25 ;  /* 0x0000005d04197223 */ /* 0x000fe20000010019 */
[----:B------:R-:W-:Y:S02]  /*14310*/  IMAD.U32 R15, R6, 0x10000, RZ ;  /* 0x00010000060f7824 */ /* 0x000fe400078e00ff */
[-C--:B------:R-:W-:Y:S01]  /*14320*/  FMUL.FTZ R9, R9, R14.reuse ;  /* 0x0000000e09097220 */ /* 0x080fe20000410000 */
[----:B------:R-:W-:Y:S02]  /*14330*/  IMAD.U32 R8, R106, 0x10000, RZ ;  /* 0x000100006a087824 */ /* 0x000fe400078e00ff */
[----:B------:R-:W-:Y:S01]  /*14340*/  FMUL.FTZ R4, R26, R13 ;  /* 0x0000000d1a047220 */ /* 0x000fe20000410000 */
[C---:B------:R-:W-:Y:S01]  /*14350*/  FFMA.FTZ R28, R5.reuse, R14, -R28 ;  /* 0x0000000e051c7223 */ /* 0x040fe2000001081c */
[----:B------:R-:W-:Y:S01]  /*14360*/  LOP3.LUT R10, R10, 0xffff0000, RZ, 0xc0, !PT ;  /* 0xffff00000a0a7812 */ /* 0x000fe200078ec0ff */
        /* <DEDUP_REMOVED lines=8> */
[----:B------:R-:W-:Y:S01]  /*143f0*/  FMUL.FTZ R13, R10, R95 ;  /* 0x0000005f0a0d7220 */ /* 0x000fe20000410000 */
[----:B------:R-:W-:Y:S01]  /*14400*/  LOP3.LUT R4, R115, 0xffff0000, RZ, 0xc0, !PT ;  /* 0xffff000073047812 */ /* 0x000fe200078ec0ff */
[----:B------:R-:W-:Y:S01]  /*14410*/  FMUL.FTZ R8, R11, R94 ;  /* 0x0000005e0b087220 */ /* 0x000fe20000410000 */
[----:B------:R-:W-:Y:S01]  /*14420*/  LOP3.LUT R6, R6, 0xffff0000, RZ, 0xc0, !PT ;  /* 0xffff000006067812 */ /* 0x000fe200078ec0ff */
[-C--:B------:R-:W-:Y:S01]  /*14430*/  FMUL.FTZ R10, R10, R5.reuse ;  /* 0x000000050a0a7220 */ /* 0x080fe20000410000 */
[----:B------:R-:W-:Y:S01]  /*14440*/  LOP3.LUT R7, R7, 0xffff0000, RZ, 0xc0, !PT ;  /* 0xffff000007077812 */ /* 0x000fe200078ec0ff */
[----:B------:R-:W-:Y:S01]  /*14450*/  FMUL.FTZ R11, R11, R4 ;  /* 0x000000040b0b7220 */ /* 0x000fe20000410000 */
[----:B------:R-:W-:Y:S01]  /*14460*/  F2FP.BF16.F32.PACK_AB R9, R9, R30 ;  /* 0x0000001e0909723e */ /* 0x000fe200000010ff */
        /* <DEDUP_REMOVED lines=13> */
.L_x_2516:
[----:B------:R-:W-:Y:S05]  /*14540*/  BSYNC B1 ;  /* 0x0000000000017941 */ /* 0x000fea0003800000 */
.L_x_2515:
[----:B------:R-:W-:Y:S05]  /*14550*/  @P3 BRA `(.L_x_2474) ;  /* 0x0000000c00983947 */ /* 0x000fea0003800000 */
[----:B01234-:R-:W2:Y:S01]  /*14560*/  LDL R4, [R1+0x8c] ;  /* 0x00008c0001047983 */ /* 0x01fea20000100800 */
[----:B------:R-:W0:Y:S03]  /*14570*/  LDC R37, c[0x0][0x3d4] ;  /* 0x0000f500ff257b82 */ /* 0x000e260000000800 */
[----:B------:R-:W3:Y:S04]  /*14580*/  LDL R5, [R1+0x80] ;  /* 0x0000800001057983 */ /* 0x000ee80000100800 */
[----:B------:R1:W5:Y:S01]  /*14590*/  LDL R41, [R1+0x90] ;  /* 0x0000900001297983 */ /* 0x0003620000100800 */
[----:B------:R-:W-:Y:S01]  /*145a0*/  BSSY B1, `(.L_x_2519) ;  /* 0x0000072000017945 */ /* 0x000fe20003800000 */
[----:B0-----:R-:W-:-:S02]  /*145b0*/  ISETP.GE.AND P0, PT, R213, R37, PT ;  /* 0x00000025d500720c */ /* 0x001fc40003f06270 */
[----:B------:R-:W-:Y:S01]  /*145c0*/  ISETP.GE.AND P1, PT, R212, R37, PT ;  /* 0x00000025d400720c */ /* 0x000fe20003f26270 */
[----:B--2---:R-:W-:-:S05]  /*145d0*/  IMAD.SHL.U32 R4, R4, 0x40, RZ ;  /* 0x0000004004047824 */ /* 0x004fca00078e00ff */
[----:B------:R-:W-:Y:S01]  /*145e0*/  LOP3.LUT R38, R4, 0x1c0, RZ, 0xc0, !PT ;  /* 0x000001c004267812 */ /* 0x000fe200078ec0ff */
[----:B---3--:R-:W-:-:S03]  /*145f0*/  IMAD.MOV.U32 R42, RZ, RZ, R5 ;  /* 0x000000ffff2a7224 */ /* 0x008fc600078e0005 */
[----:B------:R-:W-:Y:S01]  /*14600*/  SHF.R.U32.HI R39, RZ, 0x3, R38 ;  /* 0x00000003ff277819 */ /* 0x000fe20000011626 */
[----:B-1----:R-:W-:Y:S06]  /*14610*/  @P0 BRA `(.L_x_2520) ;  /* 0x0000000400a80947 */ /* 0x002fec0003800000 */
[----:B------:R-:W-:Y:S02]  /*14620*/  LEA.HI R4, R37, R222, RZ, 0x1d ;  /* 0x000000de25047211 */ /* 0x000fe400078fe8ff */
[----:B------:R-:W-:Y:S02]  /*14630*/  R2UR UR4, R42 ;  /* 0x000000002a0472ca */ /* 0x000fe400000e0000 */
[----:B------:R-:W-:Y:S01]  /*14640*/  SHF.R.S32.HI R7, RZ, 0x1f, R4 ;  /* 0x0000001fff077819 */ /* 0x000fe20000011404 */
[----:B------:R-:W-:Y:S01]  /*14650*/  IMAD.SHL.U32 R5, R4, 0x8, RZ ;  /* 0x0000000804057824 */ /* 0x000fe200078e00ff */
[C---:B------:R-:W-:Y:S02]  /*14660*/  LOP3.LUT R6, R38.reuse, 0x38, R213, 0xf8, !PT ;  /* 0x0000003826067812 */ /* 0x040fe400078ef8d5 */
[----:B------:R-:W-:Y:S02]  /*14670*/  LEA.HI R7, R7, R4, RZ, 0x3 ;  /* 0x0000000407077211 */ /* 0x000fe400078f18ff */
[----:B------:R-:W-:-:S02]  /*14680*/  LOP3.LUT R4, R38, 0x38, R5, 0xf8, !PT ;  /* 0x0000003826047812 */ /* 0x000fc400078ef805 */
[----:B-----5:R-:W-:Y:S01]  /*14690*/  LOP3.LUT R6, R41, R6, R39, 0xf6, !PT ;  /* 0x0000000629067212 */ /* 0x020fe200078ef627 */
        /* <DEDUP_REMOVED lines=45> */
[----:B------:R-:W-:Y:S01]  /*14970*/  FFMA.FTZ R34, R13, R29, R34 ;  /* 0x0000001d0d227223 */ /* 0x000fe20000010022 */
[----:B------:R-:W-:Y:S02]  /*14980*/  IMAD.U32 R32, R97, 0x10000, RZ ;  /* 0x0001000061207824 */ /* 0x000fe400078e00ff */
[-C--:B------:R-:W-:Y:S01]  /*14990*/  FMUL.FTZ R13, R25, R24.reuse ;  /* 0x00000018190d7220 */ /* 0x080fe20000410000 */
[----:B------:R-:W-:Y:S02]  /*149a0*/  IMAD.U32 R28, R103, 0x10000, RZ ;  /* 0x00010000671c7824 */ /* 0x000fe400078e00ff */
[----:B------:R-:W-:Y:S01]  /*149b0*/  FFMA.FTZ R33, R14, R24, -R33 ;  /* 0x000000180e217223 */ /* 0x000fe20000010821 */
[C---:B------:R-:W-:Y:S01]  /*149c0*/  FMUL.FTZ R24, R27.reuse, R32 ;  /* 0x000000201b187220 */ /* 0x040fe20000410000 */
[----:B------:R-:W-:Y:S01]  /*149d0*/  LOP3.LUT R25, R98, 0xffff0000, RZ, 0xc0, !PT ;  /* 0xffff000062197812 */ /* 0x000fe200078ec0ff */
[----:B------:R-:W-:Y:S01]  /*149e0*/  FMUL.FTZ R27, R27, R28 ;  /* 0x0000001c1b1b7220 */ /* 0x000fe20000410000 */
[----:B------:R-:W-:Y:S01]  /*149f0*/  FFMA.FTZ R30, R14, R30, R13 ;  /* 0x0000001e0e1e7223 */ /* 0x000fe2000001000d */
[C---:B------:R-:W-:Y:S01]  /*14a00*/  FFMA.FTZ R29, R21.reuse, R28, -R24 ;  /* 0x0000001c151d7223 */ /* 0x040fe20000010818 */
[----:B------:R-:W-:Y:S01]  /*14a10*/  LOP3.LUT R13, R100, 0xffff0000, RZ, 0xc0, !PT ;  /* 0xffff0000640d7812 */ /* 0x000fe200078ec0ff */
[----:B------:R-:W-:Y:S01]  /*14a20*/  FFMA.FTZ R35, R21, R32, R27 ;  /* 0x0000002015237223 */ /* 0x000fe2000001001b */
[----:B------:R-:W-:Y:S01]  /*14a30*/  FMUL.FTZ R21, R8, R25 ;  /* 0x0000001908157220 */ /* 0x000fe20000410000 */
[----:B------:R-:W-:Y:S01]  /*14a40*/  LOP3.LUT R24, R99, 0xffff0000, RZ, 0xc0, !PT ;  /* 0xffff000063187812 */ /* 0x000fe200078ec0ff */
[----:B------:R-:W-:Y:S01]  /*14a50*/  IMAD.U32 R26, R10, 0x10000, RZ ;  /* 0x000100000a1a7824 */ /* 0x000fe200078e00ff */
        /* <DEDUP_REMOVED lines=21> */
[-C--:B------:R-:W-:Y:S01]  /*14bb0*/  FMUL.FTZ R10, R10, R5.reuse ;  /* 0x000000050a0a7220 */ /* 0x080fe20000410000 */
[----:B------:R-:W-:Y:S01]  /*14bc0*/  FFMA.FTZ R13, R6, R5, -R13 ;  /* 0x00000005060d7223 */ /* 0x000fe2000001080d */
[C---:B------:R-:W-:Y:S01]  /*14bd0*/  FMUL.FTZ R24, R11.reuse, R8 ;  /* 0x000000080b187220 */ /* 0x040fe20000410000 */
[----:B------:R-:W-:Y:S01]  /*14be0*/  F2FP.BF16.F32.PACK_AB R5, R32, R33 ;  /* 0x000000212005723e */ /* 0x000fe200000010ff */
[-C--:B------:R-:W-:Y:S01]  /*14bf0*/  FMUL.FTZ R15, R11, R4.reuse ;  /* 0x000000040b0f7220 */ /* 0x080fe20000410000 */
[----:B------:R-:W-:Y:S01]  /*14c00*/  FFMA.FTZ R11, R6, R9, R10 ;  /* 0x00000009060b7223 */ /* 0x000fe2000001000a */
[C---:B------:R-:W-:Y:S01]  /*14c10*/  FFMA.FTZ R24, R7.reuse, R4, -R24 ;  /* 0x0000000407187223 */ /* 0x040fe20000010818 */
        /* <DEDUP_REMOVED lines=10> */
.L_x_2520:
[----:B------:R-:W-:Y:S05]  /*14cc0*/  BSYNC B1 ;  /* 0x0000000000017941 */ /* 0x000fea0003800000 */
.L_x_2519:
[----:B------:R-:W-:Y:S05]  /*14cd0*/  @P1 BRA `(.L_x_2474) ;  /* 0x0000000400b81947 */ /* 0x000fea0003800000 */
[----:B------:R-:W-:Y:S02]  /*14ce0*/  LEA.HI R20, R37, R20, RZ, 0x1d ;  /* 0x0000001425147211 */ /* 0x000fe400078fe8ff */
[----:B------:R-:W-:Y:S02]  /*14cf0*/  LEA.HI R0, R0, R212, RZ, 0x6 ;  /* 0x000000d400007211 */ /* 0x000fe400078f30ff */
[----:B0-----:R-:W-:Y:S02]  /*14d00*/  LOP3.LUT R6, R38, 0x38, R3, 0xf8, !PT ;  /* 0x0000003826067812 */ /* 0x001fe400078ef803 */
[----:B------:R-:W-:Y:S01]  /*14d10*/  SHF.R.S32.HI R3, RZ, 0x1f, R20 ;  /* 0x0000001fff037819 */ /* 0x000fe20000011414 */
[----:B------:R-:W-:Y:S01]  /*14d20*/  IMAD.SHL.U32 R4, R0, 0x80, RZ ;  /* 0x0000008000047824 */ /* 0x000fe200078e00ff */
[----:B------:R-:W-:Y:S01]  /*14d30*/  R2UR UR4, R42 ;  /* 0x000000002a0472ca */ /* 0x000fe200000e0000 */
[----:B------:R-:W-:Y:S01]  /*14d40*/  IMAD.SHL.U32 R0, R20, 0x8, RZ ;  /* 0x0000000814007824 */ /* 0x000fe200078e00ff */
[----:B------:R-:W-:-:S02]  /*14d50*/  LEA.HI R3, R3, R20, RZ, 0x3 ;  /* 0x0000001403037211 */ /* 0x000fc400078f18ff */
[-C--:B------:R-:W-:Y:S02]  /*14d60*/  LOP3.LUT R5, R6, R39.reuse, RZ, 0x3c, !PT ;  /* 0x0000002706057212 */ /* 0x080fe400078e3cff */
[----:B------:R-:W-:Y:S01]  /*14d70*/  LOP3.LUT R0, R38, 0x38, R0, 0xf8, !PT ;  /* 0x0000003826007812 */ /* 0x000fe200078ef800 */
[----:B------:R-:W-:Y:S01]  /*14d80*/  IMAD.SHL.U32 R3, R3, 0x400, RZ ;  /* 0x0000040003037824 */ /* 0x000fe200078e00ff */
[----:B------:R-:W-:Y:S02]  /*14d90*/  LOP3.LUT R4, R4, 0xffffe000, RZ, 0xc0, !PT ;  /* 0xffffe00004047812 */ /* 0x000fe400078ec0ff */
[----:B------:R-:W-:Y:S02]  /*14da0*/  LOP3.LUT R0, R0, R39, RZ, 0x3c, !PT ;  /* 0x0000002700007212 */ /* 0x000fe400078e3cff */
[----:B------:R-:W-:Y:S02]  /*14db0*/  LOP3.LUT R3, R3, 0x7fffe000, RZ, 0xc0, !PT ;  /* 0x7fffe00003037812 */ /* 0x000fe400078ec0ff */
[----:B-----5:R-:W-:-:S02]  /*14dc0*/  IADD3 R4, R5, R4, R41 ;  /* 0x0000000405047210 */ /* 0x020fc40007ffe029 */
[----:B------:R-:W-:Y:S02]  /*14dd0*/  IADD3 R3, R0, R3, R41 ;  /* 0x0000000300037210 */ /* 0x000fe40007ffe029 */
[----:B------:R-:W-:Y:S02]  /*14de0*/  LEA R30, R4, UR4, 0x1 ;  /* 0x00000004041e7c11 */ /* 0x000fe4000f8e08ff */
[----:B------:R-:W-:Y:S01]  /*14df0*/  SHF.R.U64 R12, R64, 0x10, R65 ;  /* 0x00000010400c7819 */ /* 0x000fe20000001241 */
[----:B------:R-:W-:Y:S01]  /*14e00*/  IMAD R3, R3, 0x2, R16 ;  /* 0x0000000203037824 */ /* 0x000fe200078e0210 */
[----:B------:R-:W-:Y:S01]  /*14e10*/  SHF.R.U64 R15, R76, 0x10, R77 ;  /* 0x000000104c0f7819 */ /* 0x000fe2000000124d */
[----:B------:R-:W0:Y:S01]  /*14e20*/  LDS.128 R4, [R30] ;  /* 0x000000001e047984 */ /* 0x000e220000000c00 */
[----:B------:R-:W-:Y:S02]  /*14e30*/  SHF.R.U32.HI R65, RZ, 0x10, R65 ;  /* 0x00000010ff417819 */ /* 0x000fe40000011641 */
[----:B------:R-:W-:Y:S01]  /*14e40*/  PRMT R85, R85, 0x5410, R12 ;  /* 0x0000541055557816 */ /* 0x000fe2000000000c */
[----:B------:R-:W1:Y:S01]  /*14e50*/  LDS.128 R8, [R3+0x14400] ;  /* 0x0144000003087984 */ /* 0x000e620000000c00 */
[----:B------:R-:W-:-:S02]  /*14e60*/  PRMT R88, R88, 0x5410, R15 ;  /* 0x0000541058587816 */ /* 0x000fc4000000000f */
[----:B------:R-:W-:Y:S01]  /*14e70*/  SHF.R.U32.HI R76, RZ, 0x10, R77 ;  /* 0x00000010ff4c7819 */ /* 0x000fe2000001164d */
[----:B------:R-:W-:Y:S01]  /*14e80*/  IMAD.U32 R26, R85, 0x10000, RZ ;  /* 0x00010000551a7824 */ /* 0x000fe200078e00ff */
[----:B------:R-:W-:Y:S01]  /*14e90*/  SHF.R.U64 R0, R66, 0x10, R67 ;  /* 0x0000001042007819 */ /* 0x000fe20000001243 */
[----:B------:R-:W-:Y:S01]  /*14ea0*/  IMAD.U32 R25, R88, 0x10000, RZ ;  /* 0x0001000058197824 */ /* 0x000fe200078e00ff */
[----:B------:R-:W-:Y:S02]  /*14eb0*/  PRMT R84, R84, 0x5410, R65 ;  /* 0x0000541054547816 */ /* 0x000fe40000000041 */
[----:B------:R-:W-:Y:S02]  /*14ec0*/  SHF.R.U32.HI R67, RZ, 0x10, R67 ;  /* 0x00000010ff437819 */ /* 0x000fe40000011643 */
[----:B------:R-:W-:Y:S01]  /*14ed0*/  SHF.R.U64 R13, R78, 0x10, R79 ;  /* 0x000000104e0d7819 */ /* 0x000fe2000000124f */
[----:B------:R-:W-:Y:S01]  /*14ee0*/  IMAD.U32 R27, R84, 0x10000, RZ ;  /* 0x00010000541b7824 */ /* 0x000fe200078e00ff */
[----:B------:R-:W-:-:S02]  /*14ef0*/  PRMT R89, R89, 0x5410, R76 ;  /* 0x0000541059597816 */ /* 0x000fc4000000004c */
[----:B------:R-:W-:Y:S02]  /*14f00*/  PRMT R87, R87, 0x5410, R0 ;  /* 0x0000541057577816 */ /* 0x000fe40000000000 */
[----:B------:R-:W-:Y:S02]  /*14f10*/  SHF.R.U32.HI R78, RZ, 0x10, R79 ;  /* 0x00000010ff4e7819 */ /* 0x000fe4000001164f */
[----:B------:R-:W-:Y:S02]  /*14f20*/  PRMT R86, R86, 0x5410, R67 ;  /* 0x0000541056567816 */ /* 0x000fe40000000043 */
[----:B------:R-:W-:Y:S02]  /*14f30*/  PRMT R91, R91, 0x5410, R78 ;  /* 0x000054105b5b7816 */ /* 0x000fe4000000004e */
[----:B------:R-:W-:Y:S02]  /*14f40*/  LOP3.LUT R85, R85, 0xffff0000, RZ, 0xc0, !PT ;  /* 0xffff000055557812 */ /* 0x000fe400078ec0ff */
[----:B------:R-:W-:-:S02]  /*14f50*/  LOP3.LUT R84, R84, 0xffff0000, RZ, 0xc0, !PT ;  /* 0xffff000054547812 */ /* 0x000fc400078ec0ff */
[----:B------:R-:W-:Y:S01]  /*14f60*/  PRMT R90, R90, 0x5410, R13 ;  /* 0x000054105a5a7816 */ /* 0x000fe2000000000d */
[C---:B0-----:R-:W-:Y:S01]  /*14f70*/  IMAD.U32 R0, R4.reuse, 0x10000, RZ ;  /* 0x0001000004007824 */ /* 0x041fe200078e00ff */
        /* <DEDUP_REMOVED lines=18> */
[----:B------:R-:W-:-:S02]  /*150a0*/  IMAD.U32 R25, R91, 0x10000, RZ ;  /* 0x000100005b197824 */ /* 0x000fc400078e00ff */
[----:B------:R-:W-:Y:S01]  /*150b0*/  FMUL.FTZ R15, R24, R29 ;  /* 0x0000001d180f7220 */ /* 0x000fe20000410000 */
[----:B------:R-:W-:Y:S01]  /*150c0*/  LOP3.LUT R0, R89, 0xffff0000, RZ, 0xc0, !PT ;  /* 0xffff000059007812 */ /* 0x000fe200078ec0ff */
[----:B------:R-:W-:Y:S01]  /*150d0*/  FFMA.FTZ R35, R12, R27, R35 ;  /* 0x0000001b0c237223 */ /* 0x000fe20000010023 */
[-C--:B------:R-:W-:Y:S01]  /*150e0*/  FMUL.FTZ R24, R24, R25.reuse ;  /* 0x0000001918187220 */ /* 0x080fe20000410000 */
[----:B------:R-:W-:Y:S01]  /*150f0*/  FFMA.FTZ R26, R14, R25, -R15 ;  /* 0x000000190e1a7223 */ /* 0x000fe2000001080f */
[----:B------:R-:W-:Y:S01]  /*15100*/  LOP3.LUT R15, R88, 0xffff0000, RZ, 0xc0, !PT ;  /* 0xffff0000580f7812 */ /* 0x000fe200078ec0ff */
[----:B------:R-:W-:Y:S01]  /*15110*/  FMUL.FTZ R25, R8, R85 ;  /* 0x0000005508197220 */ /* 0x000fe20000410000 */
[C---:B------:R-:W-:Y:S01]  /*15120*/  FMUL.FTZ R20, R9.reuse, R84 ;  /* 0x0000005409147220 */ /* 0x040fe20000410000 */
[----:B------:R-:W-:Y:S02]  /*15130*/  IMAD.U32 R21, R10, 0x10000, RZ ;  /* 0x000100000a157824 */ /* 0x000fe400078e00ff */
[----:B------:R-:W-:Y:S01]  /*15140*/  FMUL.FTZ R9, R9, R0 ;  /* 0x0000000009097220 */ /* 0x000fe20000410000 */
[----:B------:R-:W-:Y:S01]  /*15150*/  FMUL.FTZ R27, R8, R15 ;  /* 0x0000000f081b7220 */ /* 0x000fe20000410000 */
[----:B------:R-:W-:-:S02]  /*15160*/  IMAD.U32 R12, R87, 0x10000, RZ ;  /* 0x00010000570c7824 */ /* 0x000fc400078e00ff */
[----:B------:R-:W-:Y:S01]  /*15170*/  FFMA.FTZ R29, R14, R29, R24 ;  /* 0x0000001d0e1d7223 */ /* 0x000fe20000010018 */
[----:B------:R-:W-:Y:S02]  /*15180*/  IMAD.U32 R8, R90, 0x10000, RZ ;  /* 0x000100005a087824 */ /* 0x000fe400078e00ff */
[C---:B------:R-:W-:Y:S01]  /*15190*/  FFMA.FTZ R25, R4.reuse, R15, -R25 ;  /* 0x0000000f04197223 */ /* 0x040fe20000010819 */
[----:B------:R-:W-:Y:S01]  /*151a0*/  FFMA.FTZ R14, R4, R85, R27 ;  /* 0x00000055040e7223 */ /* 0x000fe2000001001b */
[----:B------:R-:W-:Y:S01]  /*151b0*/  IMAD.U32 R13, R6, 0x10000, RZ ;  /* 0x00010000060d7824 */ /* 0x000fe200078e00ff */
[----:B------:R-:W-:Y:S01]  /*151c0*/  LOP3.LUT R10, R10, 0xffff0000, RZ, 0xc0, !PT ;  /* 0xffff00000a0a7812 */ /* 0x000fe200078ec0ff */
[----:B------:R-:W-:Y:S01]  /*151d0*/  FMUL.FTZ R4, R21, R12 ;  /* 0x0000000c15047220 */ /* 0x000fe20000410000 */
[----:B------:R-:W-:Y:S01]  /*151e0*/  LOP3.LUT R11, R11, 0xffff0000, RZ, 0xc0, !PT ;  /* 0xffff00000b0b7812 */ /* 0x000fe200078ec0ff */
        /* <DEDUP_REMOVED lines=14> */
[-C--:B------:R-:W-:Y:S01]  /*152d0*/  FMUL.FTZ R13, R11, R0.reuse ;  /* 0x000000000b0d7220 */ /* 0x080fe20000410000 */
[----:B------:R-:W-:Y:S01]  /*152e0*/  FFMA.FTZ R10, R6, R5, -R9 ;  /* 0x00000005060a7223 */ /* 0x000fe20000010809 */
[----:B------:R-:W-:Y:S01]  /*152f0*/  F2FP.BF16.F32.PACK_AB R5, R20, R33 ;  /* 0x000000211405723e */ /* 0x000fe200000010ff */
        /* <DEDUP_REMOVED lines=8> */
[----:B------:R0:W-:Y:S01]  /*15380*/  STS.128 [R30], R4 ;  /* 0x000000041e007388 */ /* 0x0001e20000000c00 */
[----:B------:R-:W-:Y:S02]  /*15390*/  F2FP.BF16.F32.PACK_AB R10, R87, R24 ;  /* 0x00000018570a723e */ /* 0x000fe400000010ff */
[----:B------:R-:W-:-:S05]  /*153a0*/  F2FP.BF16.F32.PACK_AB R11, R86, R29 ;  /* 0x0000001d560b723e */ /* 0x000fca00000010ff */
[----:B------:R0:W-:Y:S02]  /*153b0*/  STS.128 [R3+0x14400], R8 ;  /* 0x0144000803007388 */ /* 0x0001e40000000c00 */
.L_x_2474:
[----:B------:R-:W-:Y:S05]  /*153c0*/  BSYNC B0 ;  /* 0x0000000000007941 */ /* 0x000fea0003800000 */
.L_x_2422:
        /* <DEDUP_REMOVED lines=8> */
.L_x_2420:
[----:B------:R-:W2:Y:S02]  /*15450*/  LDL R0, [R1+0x60] ;  /* 0x0000600001007983 */ /* 0x000ea40000100800 */
[----:B--2---:R-:W-:-:S13]  /*15460*/  R2UR UR4, R0 ;  /* 0x00000000000472ca */ /* 0x004fda00000e0000 */
[----:B------:R-:W-:-:S05]  /*15470*/  IMAD.U32 R0, RZ, RZ, UR4 ;  /* 0x00000004ff007e24 */ /* 0x000fca000f8e00ff */
[----:B------:R-:W-:-:S13]  /*15480*/  ISETP.NE.AND P0, PT, R0, 0x3, PT ;  /* 0x000000030000780c */ /* 0x000fda0003f05270 */
[----:B------:R-:W-:Y:S05]  /*15490*/  @!P0 BRA `(.L_x_2521) ;  /* 0x0000000000048947 */ /* 0x000fea0003800000 */
[----:B------:R-:W-:Y:S01]  /*154a0*/  BPT.TRAP 0x1 ;  /* 0x000000040000795c */ /* 0x000fe20000300000 */
.L_x_2521:
[----:B------:R-:W-:Y:S01]  /*154b0*/  IMAD R0, R214, 0x8, R16 ;  /* 0x00000008d6007824 */ /* 0x000fe200078e0210 */
[----:B01----:R-:W-:-:S04]  /*154c0*/  SHF.L.U32 R3, R219, 0x1f, RZ ;  /* 0x0000001fdb037819 */ /* 0x003fc800000006ff */
[----:B------:R0:W1:Y:S01]  /*154d0*/  SYNCS.PHASECHK.TRANS64.TRYWAIT P2, [R0+URZ+0x38830], R3 ;  /* 0x03883003000075a7 */ /* 0x000062000804017f */
[----:B------:R-:W-:Y:S05]  /*154e0*/  @!P0 BRA `(.L_x_2522) ;  /* 0x0000000000048947 */ /* 0x000fea0003800000 */
[----:B------:R-:W-:Y:S01]  /*154f0*/  BPT.TRAP 0x1 ;  /* 0x000000040000795c */ /* 0x000fe20000300000 */
.L_x_2522:
[----:B---34-:R-:W2:Y:S01]  /*15500*/  S2R R4, SR_TID.X ;  /* 0x0000000000047919 */ /* 0x018ea20000002100 */
[----:B------:R-:W-:Y:S01]  /*15510*/  IMAD.MOV.U32 R151, RZ, RZ, RZ ;  /* 0x000000ffff977224 */ /* 0x000fe200078e00ff */
[----:B--2---:R-:W-:-:S04]  /*15520*/  LOP3.LUT R4, R4, 0x7f, RZ, 0xc0, !PT ;  /* 0x0000007f04047812 */ /* 0x004fc800078ec0ff */
[----:B------:R-:W-:Y:S01]  /*15530*/  ISETP.NE.AND P1, PT, R4, RZ, PT ;  /* 0x000000ff0400720c */ /* 0x000fe20003f25270 */
[----:B-1----:R-:W-:-:S12]  /*15540*/  @P2 BRA `(.L_x_2523) ;  /* 0x0000000000082947 */ /* 0x002fd80003800000 */
[----:B------:R-:W1:Y:S02]  /*15550*/  SYNCS.PHASECHK.TRANS64.TRYWAIT P2, [R0+URZ+0x38830], R3 ;  /* 0x03883003000075a7 */ /* 0x000e64000804017f */
[----:B-1----:R-:W-:Y:S05]  /*15560*/  @!P2 BRA `(.L_x_2524) ;  /* 0x000001b000c0a947 */ /* 0x002fea0003800000 */
.L_x_2523:
[----:B------:R-:W-:Y:S05]  /*15570*/  WARPSYNC.ALL ;  /* 0x0000000000007948 */ /* 0x000fea0003800000 */
[----:B01----:R-:W-:Y:S01]  /*15580*/  VIADD R3, R16, 0x24400 ;  /* 0x0002440010037836 */ /* 0x003fe20000000000 */
[----:B------:R-:W-:Y:S01]  /*15590*/  R2UR UR20, R2 ;  /* 0x00000000021472ca */ /* 0x000fe200000e0000 */
[----:B------:R-:W-:Y:S01]  /*155a0*/  IMAD.MOV.U32 R5, RZ, RZ, 0x40000040 ;  /* 0x40000040ff057424 */ /* 0x000fe200078e00ff */
[----:B------:R-:W-:Y:S01]  /*155b0*/  WARPGROUP.ARRIVE ;  /* 0x00000000000079c5 */ /* 0x000fe20000000000 */
[----:B------:R-:W-:Y:S01]  /*155c0*/  UMOV UR5, 0x40000040 ;  /* 0x4000004000057882 */ /* 0x000fe20000000000 */
[----:B------:R-:W-:Y:S01]  /*155d0*/  SHF.R.U32.HI R3, RZ, 0x4, R3 ;  /* 0x00000004ff037819 */ /* 0x000fe20000011603 */
[----:B------:R-:W-:Y:S01]  /*155e0*/  UMOV UR17, UR5 ;  /* 0x0000000500117c82 */ /* 0x000fe20008000000 */
[----:B------:R-:W-:Y:S01]  /*155f0*/  R2UR UR7, R5 ;  /* 0x00000000050772ca */ /* 0x000fe200000e0000 */
[----:B------:R-:W-:Y:S01]  /*15600*/  IMAD.U32 R11, RZ, RZ, UR5 ;  /* 0x00000005ff0b7e24 */ /* 0x000fe2000f8e00ff */
[----:B------:R-:W-:Y:S01]  /*15610*/  LOP3.LUT R3, R3, 0x3fff, RZ, 0xc0, !PT ;  /* 0x00003fff03037812 */ /* 0x000fe200078ec0ff */
[----:B------:R-:W-:Y:S01]  /*15620*/  IMAD.MOV.U32 R7, RZ, RZ, 0x40000040 ;  /* 0x40000040ff077424 */ /* 0x000fe200078e00ff */
[----:B------:R-:W-:Y:S01]  /*15630*/  UMOV UR9, UR17 ;  /* 0x0000001100097c82 */ /* 0x000fe20008000000 */
[----:B------:R-:W-:Y:S01]  /*15640*/  UMOV UR13, UR17 ;  /* 0x00000011000d7c82 */ /* 0x000fe20008000000 */
[----:B------:R-:W-:Y:S01]  /*15650*/  LOP3.LUT R223, R3, 0x10000, RZ, 0xfc, !PT ;  /* 0x0001000003df7812 */ /* 0x000fe200078efcff */
[----:B------:R-:W-:Y:S01]  /*15660*/  ULOP3.LUT UR20, UR20, 0x10000, URZ, 0xfc, !UPT ;  /* 0x0001000014147892 */ /* 0x000fe2000f8efc3f */
[----:B------:R-:W-:Y:S01]  /*15670*/  IMAD.MOV.U32 R3, RZ, RZ, 0x40000040 ;  /* 0x40000040ff037424 */ /* 0x000fe200078e00ff */
[----:B------:R-:W-:Y:S01]  /*15680*/  R2UR UR11, R7 ;  /* 0x00000000070b72ca */ /* 0x000fe200000e0000 */
[----:B------:R-:W-:Y:S01]  /*15690*/  IMAD.MOV.U32 R7, RZ, RZ, 0x40000040 ;  /* 0x40000040ff077424 */ /* 0x000fe200078e00ff */
[----:B------:R-:W-:Y:S01]  /*156a0*/  UMOV UR25, 0x40000040 ;  /* 0x4000004000197882 */ /* 0x000fe20000000000 */
[----:B------:R-:W-:-:S02]  /*156b0*/  IMAD R4, R214, 0xa00, R223 ;  /* 0x00000a00d6047824 */ /* 0x000fc400078e02df */
[----:B------:R-:W-:Y:S01]  /*156c0*/  UMOV UR4, UR20 ;  /* 0x0000001400047c82 */ /* 0x000fe20008000000 */
[----:B------:R-:W-:Y:S01]  /*156d0*/  R2UR UR19, R7 ;  /* 0x00000000071372ca */ /* 0x000fe200000e0000 */
[C---:B------:R-:W-:Y:S01]  /*156e0*/  VIADD R2, R4.reuse, 0x80 ;  /* 0x0000008004027836 */ /* 0x040fe20000000000 */
[C---:B------:R-:W-:Y:S01]  /*156f0*/  R2UR UR6, R4.reuse ;  /* 0x00000000040672ca */ /* 0x040fe200000e0000 */
[----:B------:R-:W-:Y:S01]  /*15700*/  UMOV UR16, UR4 ;  /* 0x0000000400107c82 */ /* 0x000fe20008000000 */
[----:B------:R-:W-:Y:S01]  /*15710*/  IMAD.U32 R10, RZ, RZ, UR4 ;  /* 0x00000004ff0a7e24 */ /* 0x000fe2000f8e00ff */
[----:B------:R-:W-:Y:S01]  /*15720*/  UMOV UR8, UR16 ;  /* 0x0000001000087c82 */ /* 0x000fe20008000000 */
[C---:B------:R-:W-:Y:S01]  /*15730*/  VIADD R6, R4.reuse, 0x100 ;  /* 0x0000010004067836 */ /* 0x040fe20000000000 */
[----:B------:R-:W-:Y:S01]  /*15740*/  UMOV UR12, UR16 ;  /* 0x00000010000c7c82 */ /* 0x000fe20008000000 */
[----:B------:R-:W-:Y:S01]  /*15750*/  VIADD R8, R4, 0x2 ;  /* 0x0000000204087836 */ /* 0x000fe20000000000 */
[----:B------:R0:W-:Y:S01]  /*15760*/  STL.64 [R1+0x48], R10 ;  /* 0x0000480a01007387 */ /* 0x0001e20000100a00 */
[----:B------:R-:W-:Y:S01]  /*15770*/  IMAD.MOV.U32 R9, RZ, RZ, 0x40000040 ;  /* 0x40000040ff097424 */ /* 0x000fe200078e00ff */
[----:B------:R-:W-:Y:S01]  /*15780*/  R2UR UR10, R6 ;  /* 0x00000000060a72ca */ /* 0x000fe200000e0000 */
[----:B------:R-:W-:Y:S01]  /*15790*/  VIADD R6, R4, 0x200 ;  /* 0x0000020004067836 */ /* 0x000fe20000000000 */
[----:B------:R-:W-:Y:S01]  /*157a0*/  R2UR UR26, R8 ;  /* 0x00000000081a72ca */ /* 0x000fe200000e0000 */
[----:B------:R-:W-:Y:S01]  /*157b0*/  IMAD.MOV.U32 R7, RZ, RZ, 0x40000040 ;  /* 0x40000040ff077424 */ /* 0x000fe200078e00ff */
        /* <DEDUP_REMOVED lines=13> */
[----:B------:R-:W-:-:S02]  /*15890*/  IMAD.MOV.U32 R3, RZ, RZ, 0x40000040 ;  /* 0x40000040ff037424 */ /* 0x000fc400078e00ff */
[----:B------:R-:W-:Y:S02]  /*158a0*/  VIADD R8, R4, 0x4 ;  /* 0x0000000404087836 */ /* 0x000fe40000000000 */
[----:B------:R-:W-:Y:S02]  /*158b0*/  IMAD.MOV.U32 R9, RZ, RZ, 0x40000040 ;  /* 0x40000040ff097424 */ /* 0x000fe400078e00ff */
[----:B0-----:R-:W-:Y:S01]  /*158c0*/  IMAD.U32 R11, RZ, RZ, UR25 ;  /* 0x00000019ff0b7e24 */ /* 0x001fe2000f8e00ff */
[----:B------:R-:W-:Y:S02]  /*158d0*/  WARPGROUP.DEPBAR.LE gsb0, 0x0 ;  /* 0x00008000000079c5 */ /* 0x000fe40000010000 */
[----:B------:R-:W-:-:S06]  /*158e0*/  WARPGROUP.ARRIVE ;  /* 0x00000000000079c5 */ /* 0x000fcc0000000000 */
[----:B------:R-:W-:Y:S01]  /*158f0*/  HGMMA.64x16x16.F32.BF16 R48, gdesc[UR4], RZ, !UPT, gsb0 ;  /* 0x00200000043079f0 */ /* 0x000fe2000c0018ff */
[----:B------:R-:W-:-:S07]  /*15900*/  UIADD3 UR4, UR20, 0x2, URZ ;  /* 0x0000000214047890 */ /* 0x000fce000fffe03f */
[----:B------:R-:W-:Y:S02]  /*15910*/  UMOV UR24, UR4 ;  /* 0x0000000400187c82 */ /* 0x000fe40008000000 */
[----:B------:R-:W-:-:S05]  /*15920*/  IMAD.U32 R10, RZ, RZ, UR24 ;  /* 0x00000018ff0a7e24 */ /* 0x000fca000f8e00ff */
[----:B------:R0:W-:Y:S01]  /*15930*/  STL.64 [R1+0x40], R10 ;  /* 0x0000400a01007387 */ /* 0x0001e20000100a00 */
[----:B------:R-:W-:Y:S02]  /*15940*/  WARPGROUP.DEPBAR.LE gsb0, 0x0 ;  /* 0x00008000000079c5 */ /* 0x000fe40000010000 */
[----:B-----5:R-:W-:-:S06]  /*15950*/  WARPGROUP.ARRIVE ;  /* 0x00000000000079c5 */ /* 0x020fcc0000000000 */
[----:B------:R-:W-:Y:S01]  /*15960*/  HGMMA.64x16x16.F32.BF16 R40, gdesc[UR8], RZ, !UPT, gsb0 ;  /* 0x00200000082879f0 */ /* 0x000fe2000c0018ff */
[----:B------:R-:W-:Y:S01]  /*15970*/  UMOV UR8, UR24 ;  /* 0x0000001800087c82 */ /* 0x000fe20008000000 */
[----:B------:R-:W-:Y:S01]  /*15980*/  UMOV UR9, UR25 ;  /* 0x0000001900097c82 */ /* 0x000fe20008000000 */
[----:B------:R-:W-:Y:S01]  /*15990*/  UMOV UR4, UR8 ;  /* 0x0000000800047c82 */ /* 0x000fe20008000000 */
[----:B------:R-:W-:Y:S01]  /*159a0*/  UMOV UR5, UR9 ;  /* 0x0000000900057c82 */ /* 0x000fe20008000000 */
        /* <DEDUP_REMOVED lines=341> */
[----:B------:R-:W-:-:S04]  /*16f00*/  R2UR UR7, R3 ;  /* 0x00000000030772ca */ /* 0x000fc800000e0000 */
[----:B------:R-:W-:Y:S02]  /*16f10*/  UMOV UR24, UR4 ;  /* 0x0000000400187c82 */ /* 0x000fe40008000000 */
[----:B------:R-:W-:Y:S01]  /*16f20*/  IMAD.U32 R10, RZ, RZ, UR24 ;  /* 0x00000018ff0a7e24 */ /* 0x000fe2000f8e00ff */
[----:B------:R-:W-:Y:S02]  /*16f30*/  WARPGROUP.DEPBAR.LE gsb0, 0x0 ;  /* 0x00008000000079c5 */ /* 0x000fe40000010000 */
[----:B------:R-:W-:Y:S01]  /*16f40*/  WARPGROUP.ARRIVE ;  /* 0x00000000000079c5 */ /* 0x000fe20000000000 */
[----:B------:R-:W-:Y:S01]  /*16f50*/  VIADD R2, R4, 0x582 ;  /* 0x0000058204027836 */ /* 0x000fe20000000000 */
[----:B------:R-:W-:Y:S01]  /*16f60*/  UIADD3 UR56, UR20, 0x804, URZ ;  /* 0x0000080414387890 */ /* 0x000fe2000fffe03f */
[----:B------:R-:W-:Y:S01]  /*16f70*/  IMAD.MOV.U32 R3, RZ, RZ, 0x40000040 ;  /* 0x40000040ff037424 */ /* 0x000fe200078e00ff */
[----:B------:R-:W-:Y:S01]  /*16f80*/  UMOV UR57, 0x40000040 ;  /* 0x4000004000397882 */ /* 0x000fe20000000000 */
[----:B------:R-:W-:Y:S01]  /*16f90*/  UIADD3 UR52, UR20, 0x806, URZ ;  /* 0x0000080614347890 */ /* 0x000fe2000fffe03f */
[----:B------:R-:W-:Y:S01]  /*16fa0*/  HGMMA.64x16x16.F32.BF16 R32, gdesc[UR8], R32, gsb0 ;  /* 0x00200000082079f0 */ /* 0x000fe20008001820 */
[----:B------:R-:W-:Y:S01]  /*16fb0*/  UMOV UR8, UR24 ;  /* 0x0000001800087c82 */ /* 0x000fe20008000000 */
[----:B------:R-:W-:Y:S01]  /*16fc0*/  UMOV UR9, UR25 ;  /* 0x0000001900097c82 */ /* 0x000fe20008000000 */
[----:B------:R-:W-:Y:S01]  /*16fd0*/  UMOV UR16, UR8 ;  /* 0x0000000800107c82 */ /* 0x000fe20008000000 */
[----:B------:R-:W-:Y:S01]  /*16fe0*/  UMOV UR17, UR9 ;  /* 0x0000000900117c82 */ /* 0x000fe20008000000 */
[----:B------:R-:W-:Y:S01]  /*16ff0*/  UMOV UR4, UR8 ;  /* 0x0000000800047c82 */ /* 0x000fe20008000000 */
[----:B------:R-:W-:Y:S01]  /*17000*/  UMOV UR5, UR9 ;  /* 0x0000000900057c82 */ /* 0x000fe20008000000 */
[----:B------:R-:W-:Y:S01]  /*17010*/  UMOV UR53, 0x40000040 ;  /* 0x4000004000357882 */ /* 0x000fe20000000000 */
[----:B------:R-:W-:Y:S01]  /*17020*/  UIADD3 UR48, UR20, 0xc00, URZ ;  /* 0x00000c0014307890 */ /* 0x000fe2000fffe03f */
[----:B------:R0:W-:Y:S01]  /*17030*/  STL.64 [R1+0x8], R10 ;  /* 0x0000080a01007387 */ /* 0x0001e20000100a00 */
[----:B------:R-:W-:Y:S01]  /*17040*/  UMOV UR49, 0x40000040 ;  /* 0x4000004000317882 */ /* 0x000fe20000000000 */
[----:B------:R-:W-:Y:S01]  /*17050*/  UIADD3 UR44, UR20, 0xc02, URZ ;  /* 0x00000c02142c7890 */ /* 0x000fe2000fffe03f */
[----:B------:R-:W-:Y:S01]  /*17060*/  UMOV UR45, 0x40000040 ;  /* 0x40000040002d7882 */ /* 0x000fe20000000000 */
[----:B------:R-:W-:Y:S01]  /*17070*/  UIADD3 UR40, UR20, 0xc04, URZ ;  /* 0x00000c0414287890 */ /* 0x000fe2000fffe03f */
[----:B------:R-:W2:Y:S01]  /*17080*/  LDL R13, [R1+0x6c] ;  /* 0x00006c00010d7983 */ /* 0x000ea20000100800 */
[----:B------:R-:W-:-:S03]  /*17090*/  UMOV UR41, 0x40000040 ;  /* 0x4000004000297882 */ /* 0x000fc60000000000 */
[----:B0-----:R-:W3:Y:S01]  /*170a0*/  LDL R11, [R1+0x68] ;  /* 0x00006800010b7983 */ /* 0x001ee20000100800 */
        /* <DEDUP_REMOVED lines=9> */
[----:B------:R-:W-:Y:S02]  /*17140*/  R2UR UR10, R6 ;  /* 0x00000000060a72ca */ /* 0x000fe400000e0000 */
[----:B------:R-:W-:Y:S01]  /*17150*/  R2UR UR11, R7 ;  /* 0x00000000070b72ca */ /* 0x000fe200000e0000 */
[----:B------:R-:W-:Y:S02]  /*17160*/  WARPGROUP.DEPBAR.LE gsb0, 0x0 ;  /* 0x00008000000079c5 */ /* 0x000fe40000010000 */
[----:B------:R-:W-:-:S06]  /*17170*/  WARPGROUP.ARRIVE ;  /* 0x00000000000079c5 */ /* 0x000fcc0000000000 */
[----:B------:R-:W-:Y:S01]  /*17180*/  HGMMA.64x16x16.F32.BF16 R56, gdesc[UR24], R56, gsb0 ;  /* 0x00200000183879f0 */ /* 0x000fe20008001838 */
[----:B------:R-:W-:Y:S01]  /*17190*/  R2UR UR26, R8 ;  /* 0x00000000081a72ca */ /* 0x000fe200000e0000 */
[----:B------:R-:W-:Y:S01]  /*171a0*/  UMOV UR25, 0x40000040 ;  /* 0x4000004000197882 */ /* 0x000fe20000000000 */
[----:B------:R-:W-:Y:S01]  /*171b0*/  R2UR UR27, R9 ;  /* 0x00000000091b72ca */ /* 0x000fe200000e0000 */
[----:B------:R-:W-:Y:S02]  /*171c0*/  WARPGROUP.DEPBAR.LE gsb0, 0x0 ;  /* 0x00008000000079c5 */ /* 0x000fe40000010000 */
[----:B------:R-:W-:Y:S01]  /*171d0*/  WARPGROUP.ARRIVE ;  /* 0x00000000000079c5 */ /* 0x000fe20000000000 */
[C---:B------:R-:W-:Y:S02]  /*171e0*/  VIADD R6, R4.reuse, 0x602 ;  /* 0x0000060204067836 */ /* 0x040fe40000000000 */
[----:B------:R-:W-:Y:S02]  /*171f0*/  IMAD.MOV.U32 R7, RZ, RZ, 0x40000040 ;  /* 0x40000040ff077424 */ /* 0x000fe400078e00ff */
[----:B------:R-:W-:Y:S01]  /*17200*/  VIADD R8, R4, 0x504 ;  /* 0x0000050404087836 */ /* 0x000fe20000000000 */
[----:B------:R-:W-:Y:S01]  /*17210*/  HGMMA.64x16x16.F32.BF16 R48, gdesc[UR16], R48, gsb0 ;  /* 0x00200000103079f0 */ /* 0x000fe20008001830 */
[----:B------:R-:W-:Y:S01]  /*17220*/  UIADD3 UR36, UR20, 0xc06, URZ ;  /* 0x00000c0614247890 */ /* 0x000fe2000fffe03f */
[----:B------:R-:W-:Y:S01]  /*17230*/  IMAD.U32 R15, RZ, RZ, UR25 ;  /* 0x00000019ff0f7e24 */ /* 0x000fe2000f8e00ff */
[----:B------:R-:W-:-:S02]  /*17240*/  WARPGROUP.DEPBAR.LE gsb0, 0x0 ;  /* 0x00008000000079c5 */ /* 0x000fc40000010000 */
[----:B------:R-:W-:-:S06]  /*17250*/  WARPGROUP.ARRIVE ;  /* 0x00000000000079c5 */ /* 0x000fcc0000000000 */
[----:B------:R-:W-:Y:S01]  /*17260*/  HGMMA.64x16x16.F32.BF16 R40, gdesc[UR12], R40, gsb0 ;  /* 0x002000000c2879f0 */ /* 0x000fe20008001828 */
[----:B------:R-:W-:-:S07]  /*17270*/  UIADD3 UR12, UR20, 0x802, URZ ;  /* 0x00000802140c7890 */ /* 0x000fce000fffe03f */
[----:B------:R-:W-:Y:S01]  /*17280*/  UMOV UR24, UR12 ;  /* 0x0000000c00187c82 */ /* 0x000fe20008000000 */
[----:B------:R-:W-:Y:S01]  /*17290*/  R2UR UR18, R2 ;  /* 0x00000000021272ca */ /* 0x000fe200000e0000 */
[----:B------:R-:W-:Y:S02]  /*172a0*/  WARPGROUP.DEPBAR.LE gsb0, 0x0 ;  /* 0x00008000000079c5 */ /* 0x000fe40000010000 */
[----:B------:R-:W-:Y:S01]  /*172b0*/  WARPGROUP.ARRIVE ;  /* 0x00000000000079c5 */ /* 0x000fe20000000000 */
[----:B------:R-:W-:Y:S01]  /*172c0*/  R2UR UR19, R3 ;  /* 0x00000000031372ca */ /* 0x000fe200000e0000 */
[----:B------:R-:W-:Y:S01]  /*172d0*/  IMAD.MOV.U32 R9, RZ, RZ, 0x40000040 ;  /* 0x40000040ff097424 */ /* 0x000fe200078e00ff */
[----:B------:R-:W-:Y:S01]  /*172e0*/  R2UR UR14, R6 ;  /* 0x00000000060e72ca */ /* 0x000fe200000e0000 */
[----:B------:R-:W-:Y:S01]  /*172f0*/  UMOV UR37, 0x40000040 ;  /* 0x4000004000257882 */ /* 0x000fe20000000000 */
[----:B------:R-:W-:Y:S01]  /*17300*/  R2UR UR15, R7 ;  /* 0x00000000070f72ca */ /* 0x000fe200000e0000 */
[----:B------:R-:W-:Y:S01]  /*17310*/  HGMMA.64x16x16.F32.BF16 R32, gdesc[UR4], R32, gsb0 ;  /* 0x00200000042079f0 */ /* 0x000fe20008001820 */
[----:B------:R-:W-:Y:S01]  /*17320*/  R2UR UR58, R8 ;  /* 0x00000000083a72ca */ /* 0x000fe200000e0000 */
[----:B------:R-:W-:Y:S01]  /*17330*/  IMAD.U32 R14, RZ, RZ, UR24 ;  /* 0x00000018ff0e7e24 */ /* 0x000fe2000f8e00ff */
[----:B------:R-:W-:-:S02]  /*17340*/  WARPGROUP.DEPBAR.LE gsb0, 0x0 ;  /* 0x00008000000079c5 */ /* 0x000fc40000010000 */
        /* <DEDUP_REMOVED lines=12> */
[----:B------:R-:W-:Y:S01]  /*17410*/  UMOV UR12, UR4 ;  /* 0x00000004000c7c82 */ /* 0x000fe20008000000 */
[----:B------:R-:W-:Y:S01]  /*17420*/  UMOV UR13, UR5 ;  /* 0x00000005000d7c82 */ /* 0x000fe20008000000 */
[----:B------:R-:W-:Y:S01]  /*17430*/  VIADD R2, R4, 0x682 ;  /* 0x0000068204027836 */ /* 0x000fe20000000000 */
[----:B------:R-:W-:Y:S02]  /*17440*/  WARPGROUP.DEPBAR.LE gsb0, 0x0 ;  /* 0x00008000000079c5 */ /* 0x000fe40000010000 */
[----:B------:R-:W-:-:S06]  /*17450*/  WARPGROUP.ARRIVE ;  /* 0x00000000000079c5 */ /* 0x000fcc0000000000 */
[----:B------:R-:W-:Y:S01]  /*17460*/  HGMMA.64x16x16.F32.BF16 R40, gdesc[UR12], R40, gsb0 ;  /* 0x002000000c2879f0 */ /* 0x000fe20008001828 */
[----:B------:R-:W-:Y:S01]  /*17470*/  IMAD.MOV.U32 R3, RZ, RZ, 0x40000040 ;  /* 0x40000040ff037424 */ /* 0x000fe200078e00ff */
[----:B------:R-:W-:-:S04]  /*17480*/  R2UR UR10, R2 ;  /* 0x00000000020a72ca */ /* 0x000fc800000e0000 */
        /* <DEDUP_REMOVED lines=13> */
[----:B------:R-:W-:Y:S01]  /*17560*/  R2UR UR59, R9 ;  /* 0x00000000093b72ca */ /* 0x000fe200000e0000 */
[----:B------:R-:W-:Y:S01]  /*17570*/  VIADD R2, R4, 0x584 ;  /* 0x0000058404027836 */ /* 0x000fe20000000000 */
[----:B------:R-:W-:Y:S01]  /*17580*/  MOV R3, 0x40000040 ;  /* 0x4000004000037802 */ /* 0x000fe20000000f00 */
[----:B------:R-:W-:Y:S02]  /*17590*/  WARPGROUP.DEPBAR.LE gsb0, 0x0 ;  /* 0x00008000000079c5 */ /* 0x000fe40000010000 */
[----:B------:R-:W-:-:S08]  /*175a0*/  WARPGROUP.ARRIVE ;  /* 0x00000000000079c5 */ /* 0x000fd00000000000 */
[----:B------:R-:W-:Y:S01]  /*175b0*/  HGMMA.64x16x16.F32.BF16 R56, gdesc[UR56], R56, gsb0 ;  /* 0x00200000383879f0 */ /* 0x000fe20008001838 */
        /* <DEDUP_REMOVED lines=171> */
[----:B------:R-:W-:Y:S01]  /*18070*/  IMAD.MOV.U32 R3, RZ, RZ, 0x40000040 ;  /* 0x40000040ff037424 */ /* 0x000fe200078e00ff */
[----:B------:R-:W-:Y:S01]  /*18080*/  UMOV UR16, UR40 ;  /* 0x0000002800107c82 */ /* 0x000fe20008000000 */
[----:B------:R-:W-:Y:S01]  /*18090*/  UMOV UR17, UR41 ;  /* 0x0000002900117c82 */ /* 0x000fe20008000000 */
[----:B------:R-:W-:Y:S01]  /*180a0*/  R2UR UR18, R2 ;  /* 0x00000000021272ca */ /* 0x000fe200000e0000 */
[C---:B------:R-:W-:Y:S01]  /*180b0*/  VIADD R6, R4.reuse, 0x884 ;  /* 0x0000088404067836 */ /* 0x040fe20000000000 */
[----:B------:R-:W-:Y:S01]  /*180c0*/  R2UR UR19, R3 ;  /* 0x00000000031372ca */ /* 0x000fe200000e0000 */
[----:B------:R-:W-:Y:S01]  /*180d0*/  IMAD.MOV.U32 R7, RZ, RZ, 0x40000040 ;  /* 0x40000040ff077424 */ /* 0x000fe200078e00ff */
[----:B------:R-:W-:Y:S01]  /*180e0*/  UMOV UR12, UR40 ;  /* 0x00000028000c7c82 */ /* 0x000fe20008000000 */
[----:B------:R-:W-:Y:S01]  /*180f0*/  UMOV UR13, UR41 ;  /* 0x00000029000d7c82 */ /* 0x000fe20008000000 */
[----:B------:R-:W-:Y:S01]  /*18100*/  UMOV UR8, UR40 ;  /* 0x0000002800087c82 */ /* 0x000fe20008000000 */
[----:B------:R-:W-:Y:S01]  /*18110*/  UMOV UR9, UR41 ;  /* 0x0000002900097c82 */ /* 0x000fe20008000000 */
[----:B------:R-:W-:Y:S01]  /*18120*/  UMOV UR4, UR40 ;  /* 0x0000002800047c82 */ /* 0x000fe20008000000 */
[----:B------:R-:W-:Y:S01]  /*18130*/  UMOV UR5, UR41 ;  /* 0x0000002900057c82 */ /* 0x000fe20008000000 */
[----:B------:R-:W-:-:S02]  /*18140*/  VIADD R8, R4, 0x786 ;  /* 0x0000078604087836 */ /* 0x000fc40000000000 */
[----:B--2---:R-:W-:Y:S01]  /*18150*/  IMAD R13, R225, 0x80, R13 ;  /* 0x00000080e10d7824 */ /* 0x004fe200078e020d */
[----:B------:R0:W-:Y:S01]  /*18160*/  STL.64 [R1], R14 ;  /* 0x0000000e01007387 */ /* 0x0001e20000100a00 */
[----:B------:R-:W-:Y:S01]  /*18170*/  IMAD.MOV.U32 R9, RZ, RZ, 0x40000040 ;  /* 0x40000040ff097424 */ /* 0x000fe200078e00ff */
[----:B------:R-:W-:Y:S01]  /*18180*/  ULDC UR42, c[0x0][0x988] ;  /* 0x00026200002a7ab9 */ /* 0x000fe20000000800 */
[----:B------:R-:W-:Y:S01]  /*18190*/  @!P1 VIADD R0, R0, 0x38840 ;  /* 0x0003884000009836 */ /* 0x000fe20000000000 */
[----:B------:R-:W-:Y:S01]  /*181a0*/  ULDC UR43, c[0x0][0x988] ;  /* 0x00026200002b7ab9 */ /* 0x000fe20000000800 */
        /* <DEDUP_REMOVED lines=15> */
[----:B------:R-:W-:Y:S01]  /*182a0*/  VIADD R6, R4, 0x984 ;  /* 0x0000098404067836 */ /* 0x000fe20000000000 */
[----:B------:R-:W-:Y:S01]  /*182b0*/  R2UR UR38, R8 ;  /* 0x00000000082672ca */ /* 0x000fe200000e0000 */
[----:B------:R-:W-:Y:S01]  /*182c0*/  IMAD.MOV.U32 R7, RZ, RZ, 0x40000040 ;  /* 0x40000040ff077424 */ /* 0x000fe200078e00ff */
[----:B------:R-:W-:Y:S01]  /*182d0*/  R2UR UR39, R9 ;  /* 0x00000000092772ca */ /* 0x000fe200000e0000 */
[----:B------:R-:W-:Y:S01]  /*182e0*/  VIADD R2, R4, 0x806 ;  /* 0x0000080604027836 */ /* 0x000fe20000000000 */
[----:B------:R-:W-:Y:S01]  /*182f0*/  R2UR UR6, R6 ;  /* 0x00000000060672ca */ /* 0x000fe200000e0000 */
[----:B------:R-:W-:Y:S01]  /*18300*/  IMAD.MOV.U32 R3, RZ, RZ, 0x40000040 ;  /* 0x40000040ff037424 */ /* 0x000fe200078e00ff */
[----:B------:R-:W-:Y:S01]  /*18310*/  R2UR UR7, R7 ;  /* 0x00000000070772ca */ /* 0x000fe200000e0000 */
[----:B------:R-:W-:Y:S01]  /*18320*/  ULDC UR8, c[0x0][0x9d8] ;  /* 0x0002760000087ab9 */ /* 0x000fe20000000800 */
[----:B------:R-:W-:-:S02]  /*18330*/  WARPGROUP.DEPBAR.LE gsb0, 0x0 ;  /* 0x00008000000079c5 */ /* 0x000fc40000010000 */
[----:B------:R-:W-:-:S09]  /*18340*/  WARPGROUP.ARRIVE ;  /* 0x00000000000079c5 */ /* 0x000fd20000000000 */
        /* <DEDUP_REMOVED lines=8> */
[C---:B------:R-:W-:Y:S01]  /*183d0*/  VIADD R6, R4.reuse, 0x886 ;  /* 0x0000088604067836 */ /* 0x040fe20000000000 */
[----:B------:R-:W-:Y:S01]  /*183e0*/  @!P1 PRMT R0, RZ, 0x654, R0 ;  /* 0x00000654ff009816 */ /* 0x000fe20000000000 */
[----:B------:R-:W-:Y:S01]  /*183f0*/  IMAD.MOV.U32 R7, RZ, RZ, 0x40000040 ;  /* 0x40000040ff077424 */ /* 0x000fe200078e00ff */
[----:B------:R-:W-:Y:S01]  /*18400*/  ULDC UR38, c[0x0][0x9d8] ;  /* 0x0002760000267ab9 */ /* 0x000fe20000000800 */
[----:B------:R-:W-:Y:S01]  /*18410*/  VIADD R8, R4, 0x906 ;  /* 0x0000090604087836 */ /* 0x000fe20000000000 */
[----:B------:R-:W-:Y:S01]  /*18420*/  ULDC UR39, c[0x0][0x9d8] ;  /* 0x0002760000277ab9 */ /* 0x000fe20000000800 */
[----:B------:R-:W-:-:S02]  /*18430*/  WARPGROUP.DEPBAR.LE gsb0, 0x0 ;  /* 0x00008000000079c5 */ /* 0x000fc40000010000 */
[----:B------:R-:W-:-:S06]  /*18440*/  WARPGROUP.ARRIVE ;  /* 0x00000000000079c5 */ /* 0x000fcc0000000000 */
        /* <DEDUP_REMOVED lines=20> */
[----:B------:R-:W-:Y:S01]  /*18590*/  IMAD R4, R177, -0x50, R237 ;  /* 0xffffffb0b1047824 */ /* 0x000fe200078e02ed */
[----:B------:R-:W-:Y:S01]  /*185a0*/  UMOV UR4, UR36 ;  /* 0x0000002400047c82 */ /* 0x000fe20008000000 */
[----:B------:R-:W-:Y:S01]  /*185b0*/  UMOV UR5, UR37 ;  /* 0x0000002500057c82 */ /* 0x000fe20008000000 */
[----:B------:R-:W-:Y:S01]  /*185c0*/  FMUL.FTZ R58, R58, UR8 ;  /* 0x000000083a3a7c20 */ /* 0x000fe20008410000 */
[----:B------:R-:W-:Y:S01]  /*185d0*/  FMUL.FTZ R59, R59, UR8 ;  /* 0x000000083b3b7c20 */ /* 0x000fe20008410000 */
[----:B------:R-:W-:Y:S01]  /*185e0*/  IADD3 R3, -R227, 0x51, R4 ;  /* 0x00000051e3037810 */ /* 0x000fe20007ffe104 */
[----:B------:R-:W-:Y:S01]  /*185f0*/  FMUL.FTZ R62, R62, UR8 ;  /* 0x000000083e3e7c20 */ /* 0x000fe20008410000 */
[----:B------:R-:W-:-:S02]  /*18600*/  VIADD R4, R4, 0x50 ;  /* 0x0000005004047836 */ /* 0x000fc40000000000 */
[----:B------:R-:W1:Y:S01]  /*18610*/  MUFU.TANH R58, R58 ;  /* 0x0000003a003a7308 */ /* 0x000e620000002400 */
[----:B---3--:R-:W-:Y:S02]  /*18620*/  IMAD R64, R11, -0x2, R3 ;  /* 0xfffffffe0b407824 */ /* 0x008fe400078e0203 */
[----:B------:R-:W-:Y:S01]  /*18630*/  FMUL.FTZ R63, R63, UR8 ;  /* 0x000000083f3f7c20 */ /* 0x000fe20008410000 */
[----:B------:R-:W-:-:S04]  /*18640*/  IMAD R11, R11, -0x2, R4 ;  /* 0xfffffffe0b0b7824 */ /* 0x000fc800078e0204 */
[----:B------:R-:W2:Y:S01]  /*18650*/  MUFU.TANH R59, R59 ;  /* 0x0000003b003b7308 */ /* 0x000ea20000002400 */
[----:B------:R-:W-:Y:S01]  /*18660*/  IADD3 R4, R64, 0x8, R13 ;  /* 0x0000000840047810 */ /* 0x000fe20007ffe00d */
[----:B------:R-:W-:Y:S01]  /*18670*/  FMUL.FTZ R50, R50, UR8 ;  /* 0x0000000832327c20 */ /* 0x000fe20008410000 */
[----:B------:R-:W-:Y:S02]  /*18680*/  WARPGROUP.DEPBAR.LE gsb0, 0x0 ;  /* 0x00008000000079c5 */ /* 0x000fe40000010000 */
[----:B------:R-:W-:-:S06]  /*18690*/  WARPGROUP.ARRIVE ;  /* 0x00000000000079c5 */ /* 0x000fcc0000000000 */
[----:B------:R-:W-:Y:S01]  /*186a0*/  HGMMA.64x16x16.F32.BF16 R24, gdesc[UR4], R24, gsb0 ;  /* 0x00200000041879f0 */ /* 0x000fe20008001818 */
[----:B------:R-:W3:Y:S01]  /*186b0*/  MUFU.TANH R62, R62 ;  /* 0x0000003e003e7308 */ /* 0x000ee20000002400 */
[----:B0-----:R-:W-:Y:S01]  /*186c0*/  VIMNMX R15, R11, R4, PT ;  /* 0x000000040b0f7248 */ /* 0x001fe20003fe0100 */
[----:B------:R-:W-:-:S06]  /*186d0*/  FMUL.FTZ R51, R51, UR8 ;  /* 0x0000000833337c20 */ /* 0x000fcc0008410000 */
[----:B------:R-:W0:Y:S01]  /*186e0*/  MUFU.TANH R20, R63 ;  /* 0x0000003f00147308 */ /* 0x000e220000002400 */
[C---:B------:R-:W-:Y:S01]  /*186f0*/  ISETP.GT.AND P2, PT, R15.reuse, RZ, PT ;  /* 0x000000ff0f00720c */ /* 0x040fe20003f44270 */
[----:B------:R-:W-:Y:S01]  /*18700*/  FMUL.FTZ R54, R54, UR8 ;  /* 0x0000000836367c20 */ /* 0x000fe20008410000 */
[----:B------:R-:W-:-:S05]  /*18710*/  ISETP.GT.AND P3, PT, R15, 0x1, PT ;  /* 0x000000010f00780c */ /* 0x000fca0003f64270 */
[----:B------:R-:W4:Y:S01]  /*18720*/  MUFU.TANH R12, R50 ;  /* 0x00000032000c7308 */ /* 0x000f220000002400 */
[----:B------:R-:W-:Y:S01]  /*18730*/  ISETP.GT.AND P4, PT, R15, 0x8, PT ;  /* 0x000000080f00780c */ /* 0x000fe20003f84270 */
[----:B------:R-:W-:Y:S01]  /*18740*/  FMUL.FTZ R55, R55, UR8 ;  /* 0x0000000837377c20 */ /* 0x000fe20008410000 */
[----:B-1----:R-:W-:Y:S01]  /*18750*/  FSEL R74, R58, -INF , P2 ;  /* 0xff8000003a4a7808 */ /* 0x002fe20001000000 */
[----:B------:R-:W-:Y:S01]  /*18760*/  FMUL.FTZ R42, R42, UR8 ;  /* 0x000000082a2a7c20 */ /* 0x000fe20008410000 */
[----:B--2---:R-:W-:Y:S01]  /*18770*/  FSEL R59, R59, -INF , P3 ;  /* 0xff8000003b3b7808 */ /* 0x004fe20001800000 */
[----:B------:R-:W-:Y:S01]  /*18780*/  FMUL.FTZ R43, R43, UR8 ;  /* 0x000000082b2b7c20 */ /* 0x000fe20008410000 */
[----:B------:R-:W-:Y:S01]  /*18790*/  FMUL.FTZ R46, R46, UR8 ;  /* 0x000000082e2e7c20 */ /* 0x000fe20008410000 */
[----:B------:R-:W1:Y:S01]  /*187a0*/  MUFU.TANH R10, R51 ;  /* 0x00000033000a7308 */ /* 0x000e620000002400 */
[----:B------:R-:W-:Y:S01]  /*187b0*/  ISETP.GT.AND P2, PT, R15, 0x9, PT ;  /* 0x000000090f00780c */ /* 0x000fe20003f44270 */
[----:B------:R-:W-:Y:S01]  /*187c0*/  FMUL.FTZ R47, R47, UR8 ;  /* 0x000000082f2f7c20 */ /* 0x000fe20008410000 */
[----:B---3--:R-:W-:Y:S01]  /*187d0*/  FSEL R78, R62, -INF , P4 ;  /* 0xff8000003e4e7808 */ /* 0x008fe20002000000 */
[----:B------:R-:W-:Y:S01]  /*187e0*/  FMUL.FTZ R34, R34, UR8 ;  /* 0x0000000822227c20 */ /* 0x000fe20008410000 */
[----:B------:R-:W-:Y:S01]  /*187f0*/  FMNMX.FTZ R9, R74, R59, !PT ;  /* 0x0000003b4a097209 */ /* 0x000fe20007810000 */
[----:B------:R-:W-:Y:S01]  /*18800*/  FMUL.FTZ R35, R35, UR8 ;  /* 0x0000000823237c20 */ /* 0x000fe20008410000 */
[----:B------:R-:W-:Y:S01]  /*18810*/  FMUL.FTZ R38, R38, UR8 ;  /* 0x0000000826267c20 */ /* 0x000fe20008410000 */
[----:B------:R-:W2:Y:S01]  /*18820*/  MUFU.TANH R54, R54 ;  /* 0x0000003600367308 */ /* 0x000ea20000002400 */
[----:B------:R-:W-:Y:S01]  /*18830*/  ISETP.GT.AND P3, PT, R15, 0x10, PT ;  /* 0x000000100f00780c */ /* 0x000fe20003f64270 */
[----:B------:R-:W-:Y:S01]  /*18840*/  FMUL.FTZ R39, R39, UR8 ;  /* 0x0000000827277c20 */ /* 0x000fe20008410000 */
[----:B0-----:R-:W-:Y:S01]  /*18850*/  FSEL R20, R20, -INF , P2 ;  /* 0xff80000014147808 */ /* 0x001fe20001000000 */
[----:B------:R-:W-:Y:S01]  /*18860*/  FMUL.FTZ R2, R56, UR8 ;  /* 0x0000000838027c20 */ /* 0x000fe20008410000 */
[----:B------:R-:W-:Y:S01]  /*18870*/  FMNMX.FTZ R9, R78, R9, !PT ;  /* 0x000000094e097209 */ /* 0x000fe20007810000 */
[----:B------:R-:W-:Y:S01]  /*18880*/  FMUL.FTZ R7, R60, UR8 ;  /* 0x000000083c077c20 */ /* 0x000fe20008410000 */
[----:B------:R-:W-:Y:S01]  /*18890*/  FMUL.FTZ R5, R57, UR8 ;  /* 0x0000000839057c20 */ /* 0x000fe20008410000 */
[----:B------:R-:W0:Y:S01]  /*188a0*/  MUFU.TANH R14, R55 ;  /* 0x00000037000e7308 */ /* 0x000e220000002400 */
[----:B------:R-:W-:Y:S01]  /*188b0*/  ISETP.GT.AND P2, PT, R15, 0x11, PT ;  /* 0x000000110f00780c */ /* 0x000fe20003f44270 */
[----:B------:R-:W-:Y:S01]  /*188c0*/  FMUL.FTZ R6, R61, UR8 ;  /* 0x000000083d067c20 */ /* 0x000fe20008410000 */
[----:B----4-:R-:W-:Y:S01]  /*188d0*/  FSEL R12, R12, -INF , P3 ;  /* 0xff8000000c0c7808 */ /* 0x010fe20001800000 */
[----:B------:R-:W-:Y:S01]  /*188e0*/  FMUL.FTZ R49, R49, UR8 ;  /* 0x0000000831317c20 */ /* 0x000fe20008410000 */
[----:B------:R-:W-:Y:S01]  /*188f0*/  FMNMX.FTZ R9, R20, R9, !PT ;  /* 0x0000000914097209 */ /* 0x000fe20007810000 */
[----:B------:R-:W-:Y:S01]  /*18900*/  FMUL.FTZ R52, R52, UR8 ;  /* 0x0000000834347c20 */ /* 0x000fe20008410000 */
[----:B------:R-:W-:Y:S01]  /*18910*/  FMUL.FTZ R53, R53, UR8 ;  /* 0x0000000835357c20 */ /* 0x000fe20008410000 */
[----:B------:R-:W3:Y:S01]  /*18920*/  MUFU.TANH R42, R42 ;  /* 0x0000002a002a7308 */ /* 0x000ee20000002400 */
[----:B------:R-:W-:Y:S01]  /*18930*/  ISETP.GT.AND P3, PT, R15, 0x18, PT ;  /* 0x000000180f00780c */ /* 0x000fe20003f64270 */
[----:B------:R-:W-:Y:S01]  /*18940*/  FMUL.FTZ R40, R40, UR8 ;  /* 0x0000000828287c20 */ /* 0x000fe20008410000 */
[----:B-1----:R-:W-:Y:S01]  /*18950*/  FSEL R10, R10, -INF , P2 ;  /* 0xff8000000a0a7808 */ /* 0x002fe20001000000 */
[----:B------:R-:W-:Y:S01]  /*18960*/  FMUL.FTZ R41, R41, UR8 ;  /* 0x0000000829297c20 */ /* 0x000fe20008410000 */
[----:B------:R-:W-:Y:S01]  /*18970*/  FMNMX.FTZ R9, R12, R9, !PT ;  /* 0x000000090c097209 */ /* 0x000fe20007810000 */
[----:B------:R-:W-:Y:S01]  /*18980*/  FMUL.FTZ R44, R44, UR8 ;  /* 0x000000082c2c7c20 */ /* 0x000fe20008410000 */
[----:B------:R-:W-:Y:S01]  /*18990*/  ULDC UR4, c[0x0][0x988] ;  /* 0x0002620000047ab9 */ /* 0x000fe20000000800 */
[----:B------:R-:W1:Y:S01]  /*189a0*/  MUFU.TANH R43, R43 ;  /* 0x0000002b002b7308 */ /* 0x000e620000002400 */
[----:B------:R-:W-:-:S02]  /*189b0*/  ISETP.GT.AND P2, PT, R15, 0x19, PT ;  /* 0x000000190f00780c */ /* 0x000fc40003f44270 */
[----:B--2---:R-:W-:Y:S02]  /*189c0*/  FSEL R8, R54, -INF , P3 ;  /* 0xff80000036087808 */ /* 0x004fe40001800000 */
[----:B------:R-:W-:-:S03]  /*189d0*/  FMNMX.FTZ R9, R10, R9, !PT ;  /* 0x000000090a097209 */ /* 0x000fc60007810000 */
[----:B------:R-:W-:Y:S01]  /*189e0*/  MUFU.TANH R46, R46 ;  /* 0x0000002e002e7308 */ /* 0x000fe20000002400 */
[----:B------:R-:W-:Y:S02]  /*189f0*/  ISETP.GT.AND P3, PT, R15, 0x20, PT ;  /* 0x000000200f00780c */ /* 0x000fe40003f64270 */
[----:B0-----:R-:W-:Y:S02]  /*18a00*/  FSEL R14, R14, -INF , P2 ;  /* 0xff8000000e0e7808 */ /* 0x001fe40001000000 */
[----:B------:R-:W-:-:S03]  /*18a10*/  FMNMX.FTZ R9, R8, R9, !PT ;  /* 0x0000000908097209 */ /* 0x000fc60007810000 */
[----:B------:R-:W0:Y:S01]  /*18a20*/  MUFU.TANH R47, R47 ;  /* 0x0000002f002f7308 */ /* 0x000e220000002400 */
[----:B------:R-:W-:Y:S02]  /*18a30*/  WARPGROUP.DEPBAR.LE gsb0, 0x0 ;  /* 0x00008000000079c5 */ /* 0x000fe40000010000 */
[----:B------:R-:W-:Y:S01]  /*18a40*/  FMUL.FTZ R4, R26, UR8 ;  /* 0x000000081a047c20 */ /* 0x000fe20008410000 */
[----:B------:R-:W-:Y:S01]  /*18a50*/  ISETP.GT.AND P2, PT, R15, 0x21, PT ;  /* 0x000000210f00780c */ /* 0x000fe20003f44270 */
[----:B------:R-:W-:Y:S01]  /*18a60*/  FMUL.FTZ R45, R45, UR8 ;  /* 0x000000082d2d7c20 */ /* 0x000fe20008410000 */
[----:B---3--:R-:W-:Y:S01]  /*18a70*/  FSEL R26, R42, -INF , P3 ;  /* 0xff8000002a1a7808 */ /* 0x008fe20001800000 */
[----:B------:R-:W-:Y:S01]  /*18a80*/  FMUL.FTZ R32, R32, UR8 ;  /* 0x0000000820207c20 */ /* 0x000fe20008410000 */
[----:B------:R1:W2:Y:S01]  /*18a90*/  MUFU.TANH R3, R34 ;  /* 0x0000002200037308 */ /* 0x0002a20000002400 */
[----:B------:R-:W-:Y:S01]  /*18aa0*/  FMNMX.FTZ R9, R14, R9, !PT ;  /* 0x000000090e097209 */ /* 0x000fe20007810000 */
[----:B------:R-:W-:Y:S01]  /*18ab0*/  FMUL.FTZ R33, R33, UR8 ;  /* 0x0000000821217c20 */ /* 0x000fe20008410000 */
[----:B------:R-:W-:Y:S01]  /*18ac0*/  ISETP.GT.AND P3, PT, R15, 0x28, PT ;  /* 0x000000280f00780c */ /* 0x000fe20003f64270 */
[----:B------:R-:W-:Y:S01]  /*18ad0*/  FMUL.FTZ R36, R36, UR8 ;  /* 0x0000000824247c20 */ /* 0x000fe20008410000 */
[----:B------:R-:W-:Y:S01]  /*18ae0*/  FMNMX.FTZ R9, R26, R9, !PT ;  /* 0x000000091a097209 */ /* 0x000fe20007810000 */
[----:B------:R-:W-:Y:S01]  /*18af0*/  FMUL.FTZ R37, R37, UR8 ;  /* 0x0000000825257c20 */ /* 0x000fe20008410000 */
[----:B------:R-:W-:Y:S01]  /*18b00*/  VIADDMNMX R11, R13, R64, R11, PT ;  /* 0x000000400d0b7246 */ /* 0x000fe2000380010b */
[----:B------:R-:W3:Y:S01]  /*18b10*/  MUFU.TANH R35, R35 ;  /* 0x0000002300237308 */ /* 0x000ee20000002400 */
[----:B-1----:R-:W-:Y:S01]  /*18b20*/  FSEL R34, R43, -INF , P2 ;  /* 0xff8000002b227808 */ /* 0x002fe20001000000 */
[----:B------:R1:W-:Y:S01]  /*18b30*/  @!P1 SYNCS.ARRIVE.TRANS64.RED.A1T0 RZ, [R0+URZ], RZ ;  /* 0x000000ff00ff99a7 */ /* 0x0003e2000810043f */
[----:B------:R-:W-:-:S02]  /*18b40*/  ISETP.GT.AND P2, PT, R15, 0x29, PT ;  /* 0x000000290f00780c */ /* 0x000fc40003f44270 */
[----:B------:R-:W-:-:S03]  /*18b50*/  FMNMX.FTZ R9, R34, R9, !PT ;  /* 0x0000000922097209 */ /* 0x000fc60007810000 */
[----:B------:R4:W1:Y:S01]  /*18b60*/  MUFU.TANH R50, R38 ;  /* 0x0000002600327308 */ /* 0x0008620000002400 */
[----:B0-----:R-:W-:Y:S01]  /*18b70*/  FSEL R42, R47, -INF , P2 ;  /* 0xff8000002f2a7808 */ /* 0x001fe20001000000 */
[----:B------:R-:W-:Y:S01]  /*18b80*/  FMUL.FTZ R27, R27, UR8 ;  /* 0x000000081b1b7c20 */ /* 0x000fe20008410000 */
[----:B----4-:R-:W-:-:S05]  /*18b90*/  FSEL R38, R46, -INF , P3 ;  /* 0xff8000002e267808 */ /* 0x010fca0001800000 */
[----:B------:R-:W0:Y:S01]  /*18ba0*/  MUFU.TANH R39, R39 ;  /* 0x0000002700277308 */ /* 0x000e220000002400 */
[C---:B------:R-:W-:Y:S02]  /*18bb0*/  ISETP.GT.AND P3, PT, R15.reuse, 0x30, PT ;  /* 0x000000300f00780c */ /* 0x040fe40003f64270 */
[----:B------:R-:W-:Y:S01]  /*18bc0*/  FMNMX.FTZ R21, R38, R9, !PT ;  /* 0x0000000926157209 */ /* 0x000fe20007810000 */
[----:B------:R-:W-:Y:S01]  /*18bd0*/  FMUL.FTZ R9, R30, UR8 ;  /* 0x000000081e097c20 */ /* 0x000fe20008410000 */
[----:B------:R-:W-:Y:S02]  /*18be0*/  ISETP.GT.AND P2, PT, R15, 0x31, PT ;  /* 0x000000310f00780c */ /* 0x000fe40003f44270 */
[----:B--2---:R-:W-:Y:S01]  /*18bf0*/  FSEL R30, R3, -INF , P3 ;  /* 0xff800000031e7808 */ /* 0x004fe20001800000 */
[----:B------:R-:W2:Y:S01]  /*18c00*/  MUFU.TANH R4, R4 ;  /* 0x0000000400047308 */ /* 0x000ea20000002400 */
[----:B------:R-:W-:Y:S01]  /*18c10*/  FMNMX.FTZ R21, R42, R21, !PT ;  /* 0x000000152a157209 */ /* 0x000fe20007810000 */
[----:B------:R-:W-:Y:S01]  /*18c20*/  FMUL.FTZ R31, R31, UR8 ;  /* 0x000000081f1f7c20 */ /* 0x000fe20008410000 */
[----:B------:R-:W-:-:S02]  /*18c30*/  ISETP.GT.AND P3, PT, R15, 0x38, PT ;  /* 0x000000380f00780c */ /* 0x000fc40003f64270 */
[----:B---3--:R-:W-:Y:S02]  /*18c40*/  FSEL R46, R35, -INF , P2 ;  /* 0xff800000232e7808 */ /* 0x008fe40001000000 */
[----:B------:R-:W-:Y:S01]  /*18c50*/  FMNMX.FTZ R21, R30, R21, !PT ;  /* 0x000000151e157209 */ /* 0x000fe20007810000 */
[----:B------:R-:W3:Y:S01]  /*18c60*/  MUFU.TANH R27, R27 ;  /* 0x0000001b001b7308 */ /* 0x000ee20000002400 */
[----:B------:R-:W-:Y:S02]  /*18c70*/  ISETP.GT.AND P2, PT, R15, 0x39, PT ;  /* 0x000000390f00780c */ /* 0x000fe40003f44270 */
[----:B-1----:R-:W-:Y:S02]  /*18c80*/  FSEL R50, R50, -INF , P3 ;  /* 0xff80000032327808 */ /* 0x002fe40001800000 */
[----:B------:R-:W-:-:S03]  /*18c90*/  FMNMX.FTZ R21, R46, R21, !PT ;  /* 0x000000152e157209 */ /* 0x000fc60007810000 */
[----:B------:R-:W1:Y:S01]  /*18ca0*/  MUFU.TANH R58, R9 ;  /* 0x00000009003a7308 */ /* 0x000e620000002400 */
[----:B------:R-:W-:Y:S02]  /*18cb0*/  ISETP.GT.AND P3, PT, R15, 0x40, PT ;  /* 0x000000400f00780c */ /* 0x000fe40003f64270 */
[----:B0-----:R-:W-:Y:S02]  /*18cc0*/  FSEL R54, R39, -INF , P2 ;  /* 0xff80000027367808 */ /* 0x001fe40001000000 */
[----:B------:R-:W-:-:S03]  /*18cd0*/  FMNMX.FTZ R21, R50, R21, !PT ;  /* 0x0000001532157209 */ /* 0x000fc60007810000 */
[----:B------:R-:W0:Y:S01]  /*18ce0*/  MUFU.TANH R31, R31 ;  /* 0x0000001f001f7308 */ /* 0x000e220000002400 */
[----:B------:R-:W-:Y:S01]  /*18cf0*/  FMUL.FTZ R3, R48, UR8 ;  /* 0x0000000830037c20 */ /* 0x000fe20008410000 */
[C---:B------:R-:W-:Y:S02]  /*18d00*/  ISETP.GT.AND P2, PT, R15.reuse, 0x41, PT ;  /* 0x000000410f00780c */ /* 0x040fe40003f44270 */
[----:B--2---:R-:W-:Y:S02]  /*18d10*/  FSEL R48, R4, -INF , P3 ;  /* 0xff80000004307808 */ /* 0x004fe40001800000 */
[----:B------:R-:W-:Y:S02]  /*18d20*/  FMNMX.FTZ R21, R54, R21, !PT ;  /* 0x0000001536157209 */ /* 0x000fe40007810000 */
[----:B------:R-:W-:Y:S02]  /*18d30*/  ISETP.GT.AND P3, PT, R15, 0x48, PT ;  /* 0x000000480f00780c */ /* 0x000fe40003f64270 */
[----:B---3--:R-:W-:-:S02]  /*18d40*/  FSEL R56, R27, -INF , P2 ;  /* 0xff8000001b387808 */ /* 0x008fc40001000000 */
[----:B------:R-:W-:Y:S02]  /*18d50*/  FMNMX.FTZ R21, R48, R21, !PT ;  /* 0x0000001530157209 */ /* 0x000fe40007810000 */
[----:B------:R-:W-:Y:S02]  /*18d60*/  ISETP.GT.AND P2, PT, R15, 0x49, PT ;  /* 0x000000490f00780c */ /* 0x000fe40003f44270 */
[----:B-1----:R-:W-:Y:S02]  /*18d70*/  FSEL R58, R58, -INF , P3 ;  /* 0xff8000003a3a7808 */ /* 0x002fe40001800000 */
[----:B------:R-:W-:Y:S02]  /*18d80*/  FMNMX.FTZ R21, R56, R21, !PT ;  /* 0x0000001538157209 */ /* 0x000fe40007810000 */
[----:B0-----:R-:W-:Y:S02]  /*18d90*/  FSEL R60, R31, -INF , P2 ;  /* 0xff8000001f3c7808 */ /* 0x001fe40001000000 */
[----:B------:R-:W-:-:S04]  /*18da0*/  FMNMX.FTZ R21, R58, R21, !PT ;  /* 0x000000153a157209 */ /* 0x000fc80007810000 */
[----:B------:R-:W-:-:S05]  /*18db0*/  FMNMX.FTZ R21, R60, R21, !PT ;  /* 0x000000153c157209 */ /* 0x000fca0007810000 */
[----:B------:R-:W0:Y:S01]  /*18dc0*/  SHFL.BFLY PT, R4, R21, 0x2, 0x1f ;  /* 0x0c401f0015047f89 */ /* 0x000e2200000e0000 */
[----:B------:R-:W1:Y:S08]  /*18dd0*/  MUFU.TANH R2, R2 ;  /* 0x0000000200027308 */ /* 0x000e700000002400 */
[----:B------:R-:W2:Y:S08]  /*18de0*/  MUFU.TANH R5, R5 ;  /* 0x0000000500057308 */ /* 0x000eb00000002400 */
[----:B------:R-:W3:Y:S01]  /*18df0*/  MUFU.TANH R7, R7 ;  /* 0x0000000700077308 */ /* 0x000ee20000002400 */
[----:B0-----:R-:W-:-:S07]  /*18e00*/  FMNMX.FTZ R4, R21, R4, !PT ;  /* 0x0000000415047209 */ /* 0x001fce0007810000 */
[----:B------:R-:W0:Y:S01]  /*18e10*/  MUFU.TANH R6, R6 ;  /* 0x0000000600067308 */ /* 0x000e220000002400 */
[C---:B------:R-:W-:Y:S02]  /*18e20*/  ISETP.GT.AND P2, PT, R11.reuse, RZ, PT ;  /* 0x000000ff0b00720c */ /* 0x040fe40003f44270 */
[----:B------:R-:W-:-:S05]  /*18e30*/  ISETP.GT.AND P3, PT, R11, 0x1, PT ;  /* 0x000000010b00780c */ /* 0x000fca0003f64270 */
[----:B------:R4:W0:Y:S01]  /*18e40*/  MUFU.TANH R9, R3 ;  /* 0x0000000300097308 */ /* 0x0008220000002400 */
[----:B------:R-:W-:Y:S01]  /*18e50*/  ISETP.GT.AND P4, PT, R11, 0x8, PT ;  /* 0x000000080b00780c */ /* 0x000fe20003f84270 */
[----:B----4-:R-:W4:Y:S06]  /*18e60*/  SHFL.BFLY PT, R3, R4, 0x1, 0x1f ;  /* 0x0c201f0004037f89 */ /* 0x010f2c00000e0000 */
[----:B------:R-:W4:Y:S01]  /*18e70*/  MUFU.TANH R49, R49 ;  /* 0x0000003100317308 */ /* 0x000f220000002400 */
[----:B-1----:R-:W-:Y:S02]  /*18e80*/  FSEL R62, R2, -INF , P2 ;  /* 0xff800000023e7808 */ /* 0x002fe40001000000 */
[----:B--2---:R-:W-:-:S02]  /*18e90*/  FSEL R13, R5, -INF , P3 ;  /* 0xff800000050d7808 */ /* 0x004fc40001800000 */
[----:B------:R-:W-:Y:S02]  /*18ea0*/  ISETP.GT.AND P5, PT, R11, 0x9, PT ;  /* 0x000000090b00780c */ /* 0x000fe40003fa4270 */
[----:B---3--:R-:W-:Y:S01]  /*18eb0*/  FSEL R64, R7, -INF , P4 ;  /* 0xff80000007407808 */ /* 0x008fe20002000000 */
[----:B------:R-:W1:Y:S01]  /*18ec0*/  MUFU.TANH R52, R52 ;  /* 0x0000003400347308 */ /* 0x000e620000002400 */
[----:B------:R-:W-:Y:S02]  /*18ed0*/  FMNMX.FTZ R5, R62, R13, !PT ;  /* 0x0000000d3e057209 */ /* 0x000fe40007810000 */
[C---:B------:R-:W-:Y:S02]  /*18ee0*/  ISETP.GT.AND P2, PT, R11.reuse, 0x10, PT ;  /* 0x000000100b00780c */ /* 0x040fe40003f44270 */
[----:B0-----:R-:W-:Y:S02]  /*18ef0*/  FSEL R66, R6, -INF , P5 ;  /* 0xff80000006427808 */ /* 0x001fe40002800000 */
[----:B------:R-:W-:Y:S01]  /*18f00*/  FMNMX.FTZ R5, R64, R5, !PT ;  /* 0x0000000540057209 */ /* 0x000fe20007810000 */
[----:B------:R-:W0:Y:S01]  /*18f10*/  MUFU.TANH R53, R53 ;  /* 0x0000003500357308 */ /* 0x000e220000002400 */
[----:B------:R-:W-:-:S02]  /*18f20*/  ISETP.GT.AND P3, PT, R11, 0x11, PT ;  /* 0x000000110b00780c */ /* 0x000fc40003f64270 */
[----:B------:R-:W-:Y:S02]  /*18f30*/  FSEL R68, R9, -INF , P2 ;  /* 0xff80000009447808 */ /* 0x000fe40001000000 */
[----:B------:R-:W-:-:S03]  /*18f40*/  FMNMX.FTZ R5, R66, R5, !PT ;  /* 0x0000000542057209 */ /* 0x000fc60007810000 */
[----:B------:R-:W2:Y:S01]  /*18f50*/  MUFU.TANH R40, R40 ;  /* 0x0000002800287308 */ /* 0x000ea20000002400 */
[----:B----4-:R-:W-:Y:S01]  /*18f60*/  FMNMX.FTZ R4, R4, R3, !PT ;  /* 0x0000000304047209 */ /* 0x010fe20007810000 */
[----:B------:R-:W-:Y:S01]  /*18f70*/  IMAD.U32 R3, RZ, RZ, UR4 ;  /* 0x00000004ff037e24 */ /* 0x000fe2000f8e00ff */
[----:B------:R-:W-:Y:S02]  /*18f80*/  ISETP.GT.AND P5, PT, R11, 0x18, PT ;  /* 0x000000180b00780c */ /* 0x000fe40003fa4270 */
[----:B------:R-:W-:Y:S02]  /*18f90*/  FSEL R70, R49, -INF , P3 ;  /* 0xff80000031467808 */ /* 0x000fe40001800000 */
[----:B------:R-:W-:Y:S01]  /*18fa0*/  FMNMX.FTZ R5, R68, R5, !PT ;  /* 0x0000000544057209 */ /* 0x000fe20007810000 */
[----:B------:R-:W3:Y:S01]  /*18fb0*/  MUFU.TANH R41, R41 ;  /* 0x0000002900297308 */ /* 0x000ee20000002400 */
[----:B------:R-:W-:Y:S01]  /*18fc0*/  ISETP.GT.AND P4, PT, R11, 0x19, PT ;  /* 0x000000190b00780c */ /* 0x000fe20003f84270 */
[----:B------:R-:W-:Y:S01]  /*18fd0*/  FMUL.FTZ R2, R4, R3 ;  /* 0x0000000304027220 */ /* 0x000fe20000410000 */
[----:B-1----:R-:W-:-:S02]  /*18fe0*/  FSEL R52, R52, -INF , P5 ;  /* 0xff80000034347808 */ /* 0x002fc40002800000 */
[----:B------:R-:W-:-:S03]  /*18ff0*/  FMNMX.FTZ R5, R70, R5, !PT ;  /* 0x0000000546057209 */ /* 0x000fc60007810000 */
[----:B------:R-:W1:Y:S01]  /*19000*/  MUFU.TANH R44, R44 ;  /* 0x0000002c002c7308 */ /* 0x000e620000002400 */
[----:B------:R-:W-:Y:S02]  /*19010*/  FSETP.NEU.FTZ.AND P3, PT, R4, -INF , PT ;  /* 0xff8000000400780b */ /* 0x000fe40003f7d000 */
[----:B------:R-:W-:Y:S02]  /*19020*/  ISETP.GT.AND P2, PT, R11, 0x20, PT ;  /* 0x000000200b00780c */ /* 0x000fe40003f44270 */
[----:B0-----:R-:W-:Y:S02]  /*19030*/  FSEL R72, R53, -INF , P4 ;  /* 0xff80000035487808 */ /* 0x001fe40002000000 */
[----:B------:R-:W-:Y:S01]  /*19040*/  FMNMX.FTZ R5, R52, R5, !PT ;  /* 0x0000000534057209 */ /* 0x000fe20007810000 */
[----:B------:R-:W0:Y:S01]  /*19050*/  MUFU.TANH R45, R45 ;  /* 0x0000002d002d7308 */ /* 0x000e220000002400 */
[----:B------:R-:W-:Y:S02]  /*19060*/  FSEL R9, R2, RZ, P3 ;  /* 0x000000ff02097208 */ /* 0x000fe40001800000 */
[----:B------:R-:W-:-:S02]  /*19070*/  ISETP.GT.AND P3, PT, R11, 0x21, PT ;  /* 0x000000210b00780c */ /* 0x000fc40003f64270 */
[----:B--2---:R-:W-:Y:S02]  /*19080*/  FSEL R40, R40, -INF , P2 ;  /* 0xff80000028287808 */ /* 0x004fe40001000000 */
[----:B------:R-:W-:Y:S01]  /*19090*/  FMNMX.FTZ R5, R72, R5, !PT ;  /* 0x0000000548057209 */ /* 0x000fe20007810000 */
[----:B------:R-:W2:Y:S01]  /*190a0*/  MUFU.TANH R32, R32 ;  /* 0x0000002000207308 */ /* 0x000ea20000002400 */
[----:B------:R-:W-:Y:S01]  /*190b0*/  FFMA.FTZ R209, R74, R3, -R9 ;  /* 0x000000034ad17223 */ /* 0x000fe20000010809 */
[----:B------:R-:W-:Y:S02]  /*190c0*/  ISETP.GT.AND P2, PT, R11, 0x28, PT ;  /* 0x000000280b00780c */ /* 0x000fe40003f44270 */
[----:B---3--:R-:W-:Y:S02]  /*190d0*/  FSEL R74, R41, -INF , P3 ;  /* 0xff800000294a7808 */ /* 0x008fe40001800000 */
[----:B------:R-:W-:Y:S02]  /*190e0*/  FMNMX.FTZ R5, R40, R5, !PT ;  /* 0x0000000528057209 */ /* 0x000fe40007810000 */
[----:B------:R-:W3:Y:S01]  /*190f0*/  MUFU.TANH R33, R33 ;  /* 0x0000002100217308 */ /* 0x000ee20000002400 */
[----:B------:R-:W-:Y:S01]  /*19100*/  ISETP.GT.AND P3, PT, R11, 0x29, PT ;  /* 0x000000290b00780c */ /* 0x000fe20003f64270 */
[----:B------:R-:W-:Y:S01]  /*19110*/  FMUL.FTZ R24, R24, UR8 ;  /* 0x0000000818187c20 */ /* 0x000fe20008410000 */
[----:B-1----:R-:W-:-:S02]  /*19120*/  FSEL R44, R44, -INF , P2 ;  /* 0xff8000002c2c7808 */ /* 0x002fc40001000000 */
[----:B------:R-:W-:-:S03]  /*19130*/  FMNMX.FTZ R5, R74, R5, !PT ;  /* 0x000000054a057209 */ /* 0x000fc60007810000 */
[----:B------:R-:W1:Y:S01]  /*19140*/  MUFU.TANH R36, R36 ;  /* 0x0000002400247308 */ /* 0x000e620000002400 */
[----:B------:R-:W-:Y:S01]  /*19150*/  ISETP.GT.AND P2, PT, R11, 0x30, PT ;  /* 0x000000300b00780c */ /* 0x000fe20003f44270 */
[----:B------:R-:W-:Y:S01]  /*19160*/  FMUL.FTZ R25, R25, UR8 ;  /* 0x0000000819197c20 */ /* 0x000fe20008410000 */
[----:B0-----:R-:W-:Y:S02]  /*19170*/  FSEL R76, R45, -INF , P3 ;  /* 0xff8000002d4c7808 */ /* 0x001fe40001800000 */
[----:B------:R-:W-:-:S03]  /*19180*/  FMNMX.FTZ R5, R44, R5, !PT ;  /* 0x000000052c057209 */ /* 0x000fc60007810000 */
[----:B------:R-:W0:Y:S01]  /*19190*/  MUFU.TANH R37, R37 ;  /* 0x0000002500257308 */ /* 0x000e220000002400 */
[----:B------:R-:W-:Y:S01]  /*191a0*/  ISETP.GT.AND P3, PT, R11, 0x31, PT ;  /* 0x000000310b00780c */ /* 0x000fe20003f64270 */
[----:B------:R-:W-:Y:S01]  /*191b0*/  FMUL.FTZ R28, R28, UR8 ;  /* 0x000000081c1c7c20 */ /* 0x000fe20008410000 */
[----:B--2---:R-:W-:Y:S02]  /*191c0*/  FSEL R32, R32, -INF , P2 ;  /* 0xff80000020207808 */ /* 0x004fe40001000000 */
[----:B------:R-:W-:-:S03]  /*191d0*/  FMNMX.FTZ R5, R76, R5, !PT ;  /* 0x000000054c057209 */ /* 0x000fc60007810000 */
[----:B------:R-:W2:Y:S01]  /*191e0*/  MUFU.TANH R24, R24 ;  /* 0x0000001800187308 */ /* 0x000ea20000002400 */
[----:B------:R-:W-:Y:S01]  /*191f0*/  FFMA.FTZ R211, R78, R3, -R9 ;  /* 0x000000034ed37223 */ /* 0x000fe20000010809 */
[----:B------:R-:W-:Y:S01]  /*19200*/  ISETP.GT.AND P2, PT, R11, 0x38, PT ;  /* 0x000000380b00780c */ /* 0x000fe20003f44270 */
[----:B------:R-:W-:Y:S01]  /*19210*/  FMUL.FTZ R29, R29, UR8 ;  /* 0x000000081d1d7c20 */ /* 0x000fe20008410000 */
[----:B---3--:R-:W-:Y:S02]  /*19220*/  FSEL R78, R33, -INF , P3 ;  /* 0xff800000214e7808 */ /* 0x008fe40001800000 */
[----:B------:R-:W-:Y:S02]  /*19230*/  FMNMX.FTZ R5, R32, R5, !PT ;  /* 0x0000000520057209 */ /* 0x000fe40007810000 */
[----:B------:R-:W3:Y:S01]  /*19240*/  MUFU.TANH R25, R25 ;  /* 0x0000001900197308 */ /* 0x000ee20000002400 */
[----:B------:R-:W-:Y:S02]  /*19250*/  ISETP.GT.AND P3, PT, R11, 0x39, PT ;  /* 0x000000390b00780c */ /* 0x000fe40003f64270 */
[----:B-1----:R-:W-:-:S02]  /*19260*/  FSEL R36, R36, -INF , P2 ;  /* 0xff80000024247808 */ /* 0x002fc40001000000 */
[----:B------:R-:W-:-:S03]  /*19270*/  FMNMX.FTZ R5, R78, R5, !PT ;  /* 0x000000054e057209 */ /* 0x000fc60007810000 */
[----:B------:R-:W1:Y:S01]  /*19280*/  MUFU.TANH R28, R28 ;  /* 0x0000001c001c7308 */ /* 0x000e620000002400 */
[----:B------:R-:W-:Y:S01]  /*19290*/  FFMA.FTZ R6, R20, R3, -R9 ;  /* 0x0000000314067223 */ /* 0x000fe20000010809 */
[----:B------:R-:W-:Y:S02]  /*192a0*/  ISETP.GT.AND P2, PT, R11, 0x40, PT ;  /* 0x000000400b00780c */ /* 0x000fe40003f44270 */
[----:B0-----:R-:W-:Y:S02]  /*192b0*/  FSEL R20, R37, -INF , P3 ;  /* 0xff80000025147808 */ /* 0x001fe40001800000 */
[----:B------:R-:W-:Y:S02]  /*192c0*/  FMNMX.FTZ R5, R36, R5, !PT ;  /* 0x0000000524057209 */ /* 0x000fe40007810000 */
[----:B------:R-:W0:Y:S01]  /*192d0*/  MUFU.TANH R29, R29 ;  /* 0x0000001d001d7308 */ /* 0x000e220000002400 */
[----:B------:R-:W-:Y:S02]  /*192e0*/  ISETP.GT.AND P3, PT, R11, 0x41, PT ;  /* 0x000000410b00780c */ /* 0x000fe40003f64270 */
[----:B--2---:R-:W-:-:S02]  /*192f0*/  FSEL R24, R24, -INF , P2 ;  /* 0xff80000018187808 */ /* 0x004fc40001000000 */
[----:B------:R-:W-:Y:S01]  /*19300*/  FMNMX.FTZ R5, R20, R5, !PT ;  /* 0x0000000514057209 */ /* 0x000fe20007810000 */
[----:B------:R-:W-:Y:S01]  /*19310*/  FFMA.FTZ R7, R12, R3, -R9 ;  /* 0x000000030c077223 */ /* 0x000fe20000010809 */
[----:B------:R-:W-:Y:S02]  /*19320*/  ISETP.GT.AND P2, PT, R11, 0x48, PT ;  /* 0x000000480b00780c */ /* 0x000fe40003f44270 */
[----:B---3--:R-:W-:Y:S02]  /*19330*/  FSEL R12, R25, -INF , P3 ;  /* 0xff800000190c7808 */ /* 0x008fe40001800000 */
[----:B------:R-:W-:Y:S02]  /*19340*/  FMNMX.FTZ R5, R24, R5, !PT ;  /* 0x0000000518057209 */ /* 0x000fe40007810000 */
[----:B------:R-:W-:Y:S02]  /*19350*/  ISETP.GT.AND P3, PT, R11, 0x49, PT ;  /* 0x000000490b00780c */ /* 0x000fe40003f64270 */
[----:B-1----:R-:W-:-:S02]  /*19360*/  FSEL R28, R28, -INF , P2 ;  /* 0xff8000001c1c7808 */ /* 0x002fc40001000000 */
[----:B------:R-:W-:Y:S01]  /*19370*/  FMNMX.FTZ R5, R12, R5, !PT ;  /* 0x000000050c057209 */ /* 0x000fe20007810000 */
[----:B------:R-:W-:Y:S01]  /*19380*/  FFMA.FTZ R11, R10, R3, -R9 ;  /* 0x000000030a0b7223 */ /* 0x000fe20000010809 */
[----:B0-----:R-:W-:Y:S02]  /*19390*/  FSEL R10, R29, -INF , P3 ;  /* 0xff8000001d0a7808 */ /* 0x001fe40001800000 */
[----:B------:R-:W-:-:S04]  /*193a0*/  FMNMX.FTZ R5, R28, R5, !PT ;  /* 0x000000051c057209 */ /* 0x000fc80007810000 */
[----:B------:R-:W-:Y:S01]  /*193b0*/  FMNMX.FTZ R5, R10, R5, !PT ;  /* 0x000000050a057209 */ /* 0x000fe20007810000 */
[----:B------:R-:W-:-:S04]  /*193c0*/  FFMA.FTZ R15, R8, R3, -R9 ;  /* 0x00000003080f7223 */ /* 0x000fc80000010809 */
[----:B------:R-:W0:Y:S02]  /*193d0*/  SHFL.BFLY PT, R8, R5, 0x2, 0x1f ;  /* 0x0c401f0005087f89 */ /* 0x000e2400000e0000 */
[----:B0-----:R-:W-:-:S05]  /*193e0*/  FMNMX.FTZ R8, R5, R8, !PT ;  /* 0x0000000805087209 */ /* 0x001fca0007810000 */
[----:B------:R-:W0:Y:S01]  /*193f0*/  SHFL.BFLY PT, R5, R8, 0x1, 0x1f ;  /* 0x0c201f0008057f89 */ /* 0x000e2200000e0000 */
[----:B------:R-:W-:Y:S01]  /*19400*/  FFMA.FTZ R2, R59, R3, -R9 ;  /* 0x000000033b027223 */ /* 0x000fe20000010809 */
[----:B------:R1:W-:Y:S08]  /*19410*/  MUFU.EX2 R205, R7 ;  /* 0x0000000700cd7308 */ /* 0x0003f00000000800 */
[----:B------:R-:W-:Y:S01]  /*19420*/  MUFU.EX2 R209, R209 ;  /* 0x000000d100d17308 */ /* 0x000fe20000000800 */
[----:B0-----:R-:W-:-:S07]  /*19430*/  FMNMX.FTZ R5, R8, R5, !PT ;  /* 0x0000000508057209 */ /* 0x001fce0007810000 */
[----:B------:R-:W0:Y:S01]  /*19440*/  MUFU.EX2 R2, R2 ;  /* 0x0000000200027308 */ /* 0x000e220000000800 */
[C---:B------:R-:W-:Y:S01]  /*19450*/  FSETP.NEU.FTZ.AND P2, PT, R5.reuse, -INF , PT ;  /* 0xff8000000500780b */ /* 0x040fe20003f5d000 */
[----:B-1----:R-:W-:-:S05]  /*19460*/  FMUL.FTZ R7, R5, R3 ;  /* 0x0000000305077220 */ /* 0x002fca0000410000 */
[----:B------:R-:W-:Y:S01]  /*19470*/  FSEL R7, R7, RZ, P2 ;  /* 0x000000ff07077208 */ /* 0x000fe20001000000 */
[----:B------:R-:W1:Y:S04]  /*19480*/  MUFU.EX2 R211, R211 ;  /* 0x000000d300d37308 */ /* 0x000e680000000800 */
[-CC-:B------:R-:W-:Y:S01]  /*19490*/  FFMA.FTZ R62, R62, R3.reuse, -R7.reuse ;  /* 0x000000033e3e7223 */ /* 0x180fe20000010807 */
[----:B------:R-:W-:-:S03]  /*194a0*/  FFMA.FTZ R13, R13, R3, -R7 ;  /* 0x000000030d0d7223 */ /* 0x000fc60000010807 */
[----:B------:R-:W2:Y:S01]  /*194b0*/  MUFU.EX2 R6, R6 ;  /* 0x0000000600067308 */ /* 0x000ea20000000800 */
[-CC-:B------:R-:W-:Y:S01]  /*194c0*/  FFMA.FTZ R64, R64, R3.reuse, -R7.reuse ;  /* 0x0000000340407223 */ /* 0x180fe20000010807 */
[----:B------:R-:W-:Y:S01]  /*194d0*/  FFMA.FTZ R66, R66, R3, -R7 ;  /* 0x0000000342427223 */ /* 0x000fe20000010807 */
[----:B0-----:R-:W-:-:S05]  /*194e0*/  FADD.FTZ R8, R209, R2 ;  /* 0x00000002d1087221 */ /* 0x001fca0000010000 */
[----:B------:R-:W-:Y:S01]  /*194f0*/  MUFU.EX2 R62, R62 ;  /* 0x0000003e003e7308 */ /* 0x000fe20000000800 */
[-CC-:B------:R-:W-:Y:S01]  /*19500*/  FFMA.FTZ R14, R14, R3.reuse, -R9.reuse ;  /* 0x000000030e0e7223 */ /* 0x180fe20000010809 */
[----:B------:R-:W-:-:S06]  /*19510*/  FFMA.FTZ R34, R34, R3, -R9 ;  /* 0x0000000322227223 */ /* 0x000fcc0000010809 */
[----:B------:R-:W0:Y:S01]  /*19520*/  MUFU.EX2 R13, R13 ;  /* 0x0000000d000d7308 */ /* 0x000e220000000800 */
[-C--:B------:R-:W-:Y:S01]  /*19530*/  FFMA.FTZ R68, R68, R3.reuse, -R7 ;  /* 0x0000000344447223 */ /* 0x080fe20000010807 */
[-CC-:B------:R-:W-:Y:S01]  /*19540*/  FFMA.FTZ R26, R26, R3.reuse, -R9.reuse ;  /* 0x000000031a1a7223 */ /* 0x180fe20000010809 */
[-CC-:B------:R-:W-:Y:S01]  /*19550*/  FFMA.FTZ R38, R38, R3.reuse, -R9.reuse ;  /* 0x0000000326267223 */ /* 0x180fe20000010809 */
[----:B------:R-:W-:-:S04]  /*19560*/  FFMA.FTZ R42, R42, R3, -R9 ;  /* 0x000000032a2a7223 */ /* 0x000fc80000010809 */
[----:B------:R-:W3:Y:S01]  /*19570*/  MUFU.EX2 R80, R11 ;  /* 0x0000000b00507308 */ /* 0x000ee20000000800 */
[-CC-:B------:R-:W-:Y:S01]  /*19580*/  FFMA.FTZ R30, R30, R3.reuse, -R9.reuse ;  /* 0x000000031e1e7223 */ /* 0x180fe20000010809 */
[-CC-:B------:R-:W-:Y:S01]  /*19590*/  FFMA.FTZ R46, R46, R3.reuse, -R9.reuse ;  /* 0x000000032e2e7223 */ /* 0x180fe20000010809 */
[-CC-:B------:R-:W-:Y:S01]  /*195a0*/  FFMA.FTZ R50, R50, R3.reuse, -R9.reuse ;  /* 0x0000000332327223 */ /* 0x180fe20000010809 */
[-CC-:B------:R-:W-:Y:S01]  /*195b0*/  FFMA.FTZ R54, R54, R3.reuse, -R9.reuse ;  /* 0x0000000336367223 */ /* 0x180fe20000010809 */
[----:B------:R-:W-:-:S03]  /*195c0*/  FFMA.FTZ R48, R48, R3, -R9 ;  /* 0x0000000330307223 */ /* 0x000fc60000010809 */
[----:B------:R-:W4:Y:S01]  /*195d0*/  MUFU.EX2 R64, R64 ;  /* 0x0000004000407308 */ /* 0x000f220000000800 */
[-CC-:B------:R-:W-:Y:S01]  /*195e0*/  FFMA.FTZ R56, R56, R3.reuse, -R9.reuse ;  /* 0x0000000338387223 */ /* 0x180fe20000010809 */
[-CC-:B------:R-:W-:Y:S01]  /*195f0*/  FFMA.FTZ R58, R58, R3.reuse, -R9.reuse ;  /* 0x000000033a3a7223 */ /* 0x180fe20000010809 */
[----:B------:R-:W-:Y:S01]  /*19600*/  FFMA.FTZ R60, R60, R3, -R9 ;  /* 0x000000033c3c7223 */ /* 0x000fe20000010809 */
[----:B-1----:R-:W-:-:S04]  /*19610*/  FADD.FTZ R27, R211, R8 ;  /* 0x00000008d31b7221 */ /* 0x002fc80000010000 */
[----:B------:R-:W1:Y:S01]  /*19620*/  MUFU.EX2 R207, R15 ;  /* 0x0000000f00cf7308 */ /* 0x000e620000000800 */
[----:B------:R-:W-:Y:S01]  /*19630*/  FFMA.FTZ R70, R70, R3, -R7 ;  /* 0x0000000346467223 */ /* 0x000fe20000010807 */
[----:B--2---:R-:W-:-:S06]  /*19640*/  FADD.FTZ R8, R6, R27 ;  /* 0x0000001b06087221 */ /* 0x004fcc0000010000 */
[----:B------:R-:W2:Y:S01]  /*19650*/  MUFU.EX2 R9, R66 ;  /* 0x0000004200097308 */ /* 0x000ea20000000800 */
[----:B------:R-:W-:Y:S01]  /*19660*/  FFMA.FTZ R52, R52, R3, -R7 ;  /* 0x0000000334347223 */ /* 0x000fe20000010807 */
[----:B------:R-:W-:-:S06]  /*19670*/  FADD.FTZ R29, R205, R8 ;  /* 0x00000008cd1d7221 */ /* 0x000fcc0000010000 */
[----:B------:R3:W-:Y:S01]  /*19680*/  MUFU.EX2 R201, R34 ;  /* 0x0000002200c97308 */ /* 0x0007e20000000800 */
[----:B0-----:R-:W-:-:S07]  /*19690*/  FADD.FTZ R27, R62, R13 ;  /* 0x0000000d3e1b7221 */ /* 0x001fce0000010000 */
[----:B------:R-:W0:Y:S01]  /*196a0*/  MUFU.EX2 R14, R14 ;  /* 0x0000000e000e7308 */ /* 0x000e220000000800 */
[----:B---3--:R-:W-:-:S04]  /*196b0*/  IMAD.IADD R34, R237, 0x1, -R227 ;  /* 0x00000001ed227824 */ /* 0x008fc800078e0ae3 */
[----:B------:R-:W-:-:S03]  /*196c0*/  IMAD R34, R225, 0x80, R34 ;  /* 0x00000080e1227824 */ /* 0x000fc600078e0222 */
[----:B------:R-:W3:Y:S01]  /*196d0*/  MUFU.EX2 R68, R68 ;  /* 0x0000004400447308 */ /* 0x000ee20000000800 */
[----:B------:R-:W-:-:S04]  /*196e0*/  IMAD.HI R224, R34, 0x66666667, RZ ;  /* 0x6666666722e07827 */ /* 0x000fc800078e02ff */
[-C--:B------:R-:W-:Y:S01]  /*196f0*/  FFMA.FTZ R72, R72, R3.reuse, -R7 ;  /* 0x0000000348487223 */ /* 0x080fe20000010807 */
[----:B------:R-:W-:Y:S02]  /*19700*/  FADD.FTZ R34, R80, R29 ;  /* 0x0000001d50227221 */ /* 0x000fe40000010000 */
[----:B------:R-:W3:Y:S01]  /*19710*/  MUFU.EX2 R26, R26 ;  /* 0x0000001a001a7308 */ /* 0x000ee20000000800 */
[----:B----4-:R-:W-:Y:S01]  /*19720*/  FADD.FTZ R8, R64, R27 ;  /* 0x0000001b40087221 */ /* 0x010fe20000010000 */
[----:B------:R-:W-:-:S06]  /*19730*/  FFMA.FTZ R40, R40, R3, -R7 ;  /* 0x0000000328287223 */ /* 0x000fcc0000010807 */
[----:B------:R-:W4:Y:S01]  /*19740*/  MUFU.EX2 R11, R70 ;  /* 0x00000046000b7308 */ /* 0x000f220000000800 */
[----:B-1----:R-:W-:Y:S01]  /*19750*/  FADD.FTZ R31, R207, R34 ;  /* 0x00000022cf1f7221 */ /* 0x002fe20000010000 */
[----:B--2---:R-:W-:-:S06]  /*19760*/  FADD.FTZ R29, R9, R8 ;  /* 0x00000008091d7221 */ /* 0x004fcc0000010000 */
[----:B------:R-:W1:Y:S01]  /*19770*/  MUFU.EX2 R52, R52 ;  /* 0x0000003400347308 */ /* 0x000e620000000800 */
[----:B------:R-:W-:Y:S01]  /*19780*/  FFMA.FTZ R74, R74, R3, -R7 ;  /* 0x000000034a4a7223 */ /* 0x000fe20000010807 */
[----:B0-----:R-:W-:-:S06]  /*19790*/  FADD.FTZ R31, R14, R31 ;  /* 0x0000001f0e1f7221 */ /* 0x001fcc0000010000 */
[----:B------:R-:W0:Y:S01]  /*197a0*/  MUFU.EX2 R38, R38 ;  /* 0x0000002600267308 */ /* 0x000e220000000800 */
[----:B---3--:R-:W-:Y:S01]  /*197b0*/  FADD.FTZ R8, R68, R29 ;  /* 0x0000001d44087221 */ /* 0x008fe20000010000 */
[----:B------:R-:W-:-:S06]  /*197c0*/  FFMA.FTZ R44, R44, R3, -R7 ;  /* 0x000000032c2c7223 */ /* 0x000fcc0000010807 */
[----:B------:R-:W2:Y:S01]  /*197d0*/  MUFU.EX2 R15, R72 ;  /* 0x00000048000f7308 */ /* 0x000ea20000000800 */
[----:B------:R-:W-:Y:S01]  /*197e0*/  FADD.FTZ R34, R26, R31 ;  /* 0x0000001f1a227221 */ /* 0x000fe20000010000 */
[----:B----4-:R-:W-:-:S06]  /*197f0*/  FADD.FTZ R29, R11, R8 ;  /* 0x000000080b1d7221 */ /* 0x010fcc0000010000 */
[----:B------:R-:W3:Y:S08]  /*19800*/  MUFU.EX2 R203, R42 ;  /* 0x0000002a00cb7308 */ /* 0x000ef00000000800 */
[----:B------:R-:W4:Y:S01]  /*19810*/  MUFU.EX2 R40, R40 ;  /* 0x0000002800287308 */ /* 0x000f220000000800 */
[----:B------:R-:W-:Y:S01]  /*19820*/  FFMA.FTZ R76, R76, R3, -R7 ;  /* 0x000000034c4c7223 */ /* 0x000fe20000010807 */
[----:B------:R-:W-:-:S06]  /*19830*/  FADD.FTZ R31, R201, R34 ;  /* 0x00000022c91f7221 */ /* 0x000fcc0000010000 */
[----:B------:R-:W4:Y:S01]  /*19840*/  MUFU.EX2 R30, R30 ;  /* 0x0000001e001e7308 */ /* 0x000f220000000800 */
[----:B-1----:R-:W-:Y:S01]  /*19850*/  FADD.FTZ R8, R52, R29 ;  /* 0x0000001d34087221 */ /* 0x002fe20000010000 */
[----:B------:R-:W-:-:S06]  /*19860*/  FFMA.FTZ R32, R32, R3, -R7 ;  /* 0x0000000320207223 */ /* 0x000fcc0000010807 */
[----:B------:R-:W1:Y:S01]  /*19870*/  MUFU.EX2 R21, R74 ;  /* 0x0000004a00157308 */ /* 0x000e620000000800 */
[----:B------:R-:W-:Y:S01]  /*19880*/  SHF.R.U32.HI R33, RZ, 0x1f, R224 ;  /* 0x0000001fff217819 */ /* 0x000fe200000116e0 */
[----:B0-----:R-:W-:-:S06]  /*19890*/  FADD.FTZ R0, R38, R31 ;  /* 0x0000001f26007221 */ /* 0x001fcc0000010000 */
[----:B------:R-:W0:Y:S01]  /*198a0*/  MUFU.EX2 R197, R46 ;  /* 0x0000002e00c57308 */ /* 0x000e220000000800 */
[----:B--2---:R-:W-:-:S07]  /*198b0*/  FADD.FTZ R31, R15, R8 ;  /* 0x000000080f1f7221 */ /* 0x004fce0000010000 */
[----:B------:R-:W2:Y:S01]  /*198c0*/  MUFU.EX2 R44, R44 ;  /* 0x0000002c002c7308 */ /* 0x000ea20000000800 */
[----:B------:R-:W-:Y:S01]  /*198d0*/  LEA.HI.SX32 R224, R224, R33, 0x1b ;  /* 0x00000021e0e07211 */ /* 0x000fe200078fdaff */
[----:B------:R-:W-:Y:S01]  /*198e0*/  FFMA.FTZ R78, R78, R3, -R7 ;  /* 0x000000034e4e7223 */ /* 0x000fe20000010807 */
[----:B---3--:R-:W-:-:S05]  /*198f0*/  FADD.FTZ R33, R203, R0 ;  /* 0x00000000cb217221 */ /* 0x008fca0000010000 */
[----:B------:R-:W3:Y:S01]  /*19900*/  MUFU.EX2 R50, R50 ;  /* 0x0000003200327308 */ /* 0x000ee20000000800 */
[----:B----4-:R-:W-:Y:S01]  /*19910*/  FADD.FTZ R0, R40, R31 ;  /* 0x0000001f28007221 */ /* 0x010fe20000010000 */
[----:B------:R-:W-:-:S06]  /*19920*/  FFMA.FTZ R36, R36, R3, -R7 ;  /* 0x0000000324247223 */ /* 0x000fcc0000010807 */
[----:B------:R-:W4:Y:S01]  /*19930*/  MUFU.EX2 R25, R76 ;  /* 0x0000004c00197308 */ /* 0x000f220000000800 */
[----:B------:R-:W-:Y:S01]  /*19940*/  FADD.FTZ R8, R30, R33 ;  /* 0x000000211e087221 */ /* 0x000fe20000010000 */
[----:B-1----:R-:W-:-:S06]  /*19950*/  FADD.FTZ R31, R21, R0 ;  /* 0x00000000151f7221 */ /* 0x002fcc0000010000 */
[----:B------:R-:W1:Y:S01]  /*19960*/  MUFU.EX2 R199, R54 ;  /* 0x0000003600c77308 */ /* 0x000e620000000800 */
[----:B------:R-:W-:-:S07]  /*19970*/  FFMA.FTZ R20, R20, R3, -R7 ;  /* 0x0000000314147223 */ /* 0x000fce0000010807 */
[----:B------:R-:W1:Y:S01]  /*19980*/  MUFU.EX2 R32, R32 ;  /* 0x0000002000207308 */ /* 0x000e620000000800 */
[-CC-:B------:R-:W-:Y:S01]  /*19990*/  FFMA.FTZ R24, R24, R3.reuse, -R7.reuse ;  /* 0x0000000318187223 */ /* 0x180fe20000010807 */
[-CC-:B------:R-:W-:Y:S01]  /*199a0*/  FFMA.FTZ R12, R12, R3.reuse, -R7.reuse ;  /* 0x000000030c0c7223 */ /* 0x180fe20000010807 */
[-CC-:B------:R-:W-:Y:S01]  /*199b0*/  FFMA.FTZ R28, R28, R3.reuse, -R7.reuse ;  /* 0x000000031c1c7223 */ /* 0x180fe20000010807 */
[----:B------:R-:W-:-:S04]  /*199c0*/  FFMA.FTZ R10, R10, R3, -R7 ;  /* 0x000000030a0a7223 */ /* 0x000fc80000010807 */
[----:B------:R-:W1:Y:S01]  /*199d0*/  MUFU.EX2 R48, R48 ;  /* 0x0000003000307308 */ /* 0x000e620000000800 */
[----:B0-----:R-:W-:Y:S01]  /*199e0*/  FADD.FTZ R7, R197, R8 ;  /* 0x00000008c5077221 */ /* 0x001fe20000010000 */
[----:B--2---:R-:W-:-:S06]  /*199f0*/  FADD.FTZ R0, R44, R31 ;  /* 0x0000001f2c007221 */ /* 0x004fcc0000010000 */
[----:B------:R-:W0:Y:S01]  /*19a00*/  MUFU.EX2 R27, R78 ;  /* 0x0000004e001b7308 */ /* 0x000e220000000800 */
[----:B------:R-:W-:Y:S01]  /*19a10*/  F2FP.BF16.F32.PACK_AB R209, R2, R209 ;  /* 0x000000d102d1723e */ /* 0x000fe200000010ff */
[----:B---3--:R-:W-:-:S06]  /*19a20*/  FADD.FTZ R2, R50, R7 ;  /* 0x0000000732027221 */ /* 0x008fcc0000010000 */
[----:B------:R-:W2:Y:S01]  /*19a30*/  MUFU.EX2 R193, R56 ;  /* 0x0000003800c17308 */ /* 0x000ea20000000800 */
[----:B----4-:R-:W-:-:S07]  /*19a40*/  FADD.FTZ R31, R25, R0 ;  /* 0x00000000191f7221 */ /* 0x010fce0000010000 */
[----:B------:R-:W3:Y:S01]  /*19a50*/  MUFU.EX2 R36, R36 ;  /* 0x0000002400247308 */ /* 0x000ee20000000800 */
[----:B-1----:R-:W-:Y:S01]  /*19a60*/  FADD.FTZ R33, R199, R2 ;  /* 0x00000002c7217221 */ /* 0x002fe20000010000 */
[----:B------:R-:W-:-:S06]  /*19a70*/  FADD.FTZ R0, R32, R31 ;  /* 0x0000001f20007221 */ /* 0x000fcc0000010000 */
[----:B------:R-:W1:Y:S08]  /*19a80*/  MUFU.EX2 R58, R58 ;  /* 0x0000003a003a7308 */ /* 0x000e700000000800 */
[----:B------:R-:W4:Y:S01]  /*19a90*/  MUFU.EX2 R29, R20 ;  /* 0x00000014001d7308 */ /* 0x000f220000000800 */
[----:B------:R-:W-:Y:S01]  /*19aa0*/  FADD.FTZ R2, R48, R33 ;  /* 0x0000002130027221 */ /* 0x000fe20000010000 */
[----:B0-----:R-:W-:-:S06]  /*19ab0*/  FADD.FTZ R31, R27, R0 ;  /* 0x000000001b1f7221 */ /* 0x001fcc0000010000 */
[----:B------:R-:W0:Y:S01]  /*19ac0*/  MUFU.EX2 R24, R24 ;  /* 0x0000001800187308 */ /* 0x000e220000000800 */
[----:B--2---:R-:W-:Y:S01]  /*19ad0*/  FADD.FTZ R33, R193, R2 ;  /* 0x00000002c1217221 */ /* 0x004fe20000010000 */
[----:B---3--:R-:W-:-:S06]  /*19ae0*/  FADD.FTZ R0, R36, R31 ;  /* 0x0000001f24007221 */ /* 0x008fcc0000010000 */
[----:B------:R-:W2:Y:S01]  /*19af0*/  MUFU.EX2 R7, R12 ;  /* 0x0000000c00077308 */ /* 0x000ea20000000800 */
[----:B------:R-:W-:Y:S01]  /*19b00*/  VIADD R8, R177, 0xfffffffe ;  /* 0xfffffffeb1087836 */ /* 0x000fe20000000000 */
[----:B------:R-:W-:Y:S01]  /*19b10*/  F2FP.BF16.F32.PACK_AB R207, R14, R207 ;  /* 0x000000cf0ecf723e */ /* 0x000fe200000010ff */
[----:B-1----:R-:W-:Y:S01]  /*19b20*/  FADD.FTZ R14, R58, R33 ;  /* 0x000000213a0e7221 */ /* 0x002fe20000010000 */
[----:B------:R-:W-:-:S04]  /*19b30*/  VIMNMX R224, RZ, R224, !PT ;  /* 0x000000e0ffe07248 */ /* 0x000fc80007fe0100 */
[----:B------:R-:W1:Y:S01]  /*19b40*/  MUFU.EX2 R28, R28 ;  /* 0x0000001c001c7308 */ /* 0x000e620000000800 */
[----:B----4-:R-:W-:Y:S01]  /*19b50*/  FADD.FTZ R33, R29, R0 ;  /* 0x000000001d217221 */ /* 0x010fe20000010000 */
[----:B------:R-:W-:-:S06]  /*19b60*/  ISETP.GE.AND P2, PT, R8, R224, PT ;  /* 0x000000e00800720c */ /* 0x000fcc0003f46270 */
[----:B------:R-:W3:Y:S01]  /*19b70*/  MUFU.EX2 R195, R60 ;  /* 0x0000003c00c37308 */ /* 0x000ee20000000800 */
[----:B0-----:R-:W-:-:S07]  /*19b80*/  FADD.FTZ R0, R24, R33 ;  /* 0x0000002118007221 */ /* 0x001fce0000010000 */
[----:B------:R-:W0:Y:S01]  /*19b90*/  MUFU.EX2 R31, R10 ;  /* 0x0000000a001f7308 */ /* 0x000e220000000800 */
[----:B------:R-:W-:Y:S01]  /*19ba0*/  F2FP.BF16.F32.PACK_AB R210, R9, R64 ;  /* 0x0000004009d2723e */ /* 0x000fe200000010ff */
[----:B--2---:R-:W-:Y:S01]  /*19bb0*/  FADD.FTZ R9, R7, R0 ;  /* 0x0000000007097221 */ /* 0x004fe20000010000 */
[----:B------:R-:W-:Y:S03]  /*19bc0*/  BSSY B0, `(.L_x_2525) ;  /* 0x0000611000007945 */ /* 0x000fe60003800000 */
[----:B-1----:R-:W-:Y:S01]  /*19bd0*/  FADD.FTZ R0, R28, R9 ;  /* 0x000000091c007221 */ /* 0x002fe20000010000 */
[----:B------:R-:W-:Y:S01]  /*19be0*/  F2FP.BF16.F32.PACK_AB R206, R15, R52 ;  /* 0x000000340fce723e */ /* 0x000fe200000010ff */
[----:B---3--:R-:W-:Y:S01]  /*19bf0*/  FADD.FTZ R14, R195, R14 ;  /* 0x0000000ec30e7221 */ /* 0x008fe20000010000 */
[----:B------:R-:W-:Y:S01]  /*19c00*/  F2FP.BF16.F32.PACK_AB R205, R80, R205 ;  /* 0x000000cd50cd723e */ /* 0x000fe200000010ff */
[----:B------:R-:W-:Y:S01]  /*19c10*/  IMAD.MOV.U32 R2, RZ, RZ, 0x3f800000 ;  /* 0x3f800000ff027424 */ /* 0x000fe200078e00ff */
[----:B------:R-:W-:Y:S01]  /*19c20*/  F2FP.BF16.F32.PACK_AB R201, R201, R26 ;  /* 0x0000001ac9c9723e */ /* 0x000fe200000010ff */
[--C-:B------:R-:W-:Y:S01]  /*19c30*/  IMAD.MOV.U32 R150, RZ, RZ, R151.reuse ;  /* 0x000000ffff967224 */ /* 0x100fe200078e0097 */
[----:B------:R-:W-:Y:S01]  /*19c40*/  F2FP.BF16.F32.PACK_AB R203, R203, R38 ;  /* 0x00000026cbcb723e */ /* 0x000fe200000010ff */
[--C-:B------:R-:W-:Y:S01]  /*19c50*/  IMAD.MOV.U32 R149, RZ, RZ, R151.reuse ;  /* 0x000000ffff957224 */ /* 0x100fe200078e0097 */
[----:B------:R-:W-:Y:S01]  /*19c60*/  F2FP.BF16.F32.PACK_AB R197, R197, R30 ;  /* 0x0000001ec5c5723e */ /* 0x000fe200000010ff */
[----:B0-----:R-:W-:Y:S01]  /*19c70*/  FADD.FTZ R15, R31, R0 ;  /* 0x000000001f0f7221 */ /* 0x001fe20000010000 */
[----:B------:R-:W-:Y:S01]  /*19c80*/  F2FP.BF16.F32.PACK_AB R199, R199, R50 ;  /* 0x00000032c7c7723e */ /* 0x000fe200000010ff */
[----:B------:R-:W-:Y:S01]  /*19c90*/  IMAD.MOV.U32 R0, RZ, RZ, 0x3f800000 ;  /* 0x3f800000ff007424 */ /* 0x000fe200078e00ff */
[----:B------:R-:W-:Y:S01]  /*19ca0*/  F2FP.BF16.F32.PACK_AB R193, R193, R48 ;  /* 0x00000030c1c1723e */ /* 0x000fe200000010ff */
[--C-:B------:R-:W-:Y:S01]  /*19cb0*/  IMAD.MOV.U32 R148, RZ, RZ, R151.reuse ;  /* 0x000000ffff947224 */ /* 0x100fe200078e0097 */
        /* <DEDUP_REMOVED lines=133> */
[----:B------:R-:W-:Y:S01]  /*1a510*/  IMAD.MOV.U32 R24, RZ, RZ, R151 ;  /* 0x000000ffff187224 */ /* 0x000fe200078e0097 */
[----:B------:R-:W-:Y:S06]  /*1a520*/  @!P2 BRA `(.L_x_2526) ;  /* 0x0000005400e8a947 */ /* 0x000fec0003800000 */
[----:B------:R-:W-:Y:S01]  /*1a530*/  BSSY B1, `(.L_x_2526) ;  /* 0x0000579000017945 */ /* 0x000fe20003800000 */
        /* <DEDUP_REMOVED lines=68> */
[----:B------:R-:W-:-:S07]  /*1a980*/  CS2R R24, SRZ ;  /* 0x0000000000187805 */ /* 0x000fce000001ff00 */
.L_x_2537:
[----:B------:R-:W-:-:S05]  /*1a990*/  VIADD R3, R10, 0x1 ;  /* 0x000000010a037836 */ /* 0x000fca0000000000 */
[----:B------:R-:W-:-:S04]  /*1a9a0*/  ISETP.NE.AND P2, PT, R3, 0x2, PT ;  /* 0x000000020300780c */ /* 0x000fc80003f45270 */
[----:B------:R-:W-:Y:S02]  /*1a9b0*/  SEL R4, RZ, 0x1, P2 ;  /* 0x00000001ff047807 */ /* 0x000fe40001000000 */
[----:B------:R-:W-:Y:S02]  /*1a9c0*/  SEL R214, R3, RZ, P2 ;  /* 0x000000ff03d67207 */ /* 0x000fe40001000000 */
[----:B------:R-:W-:Y:S01]  /*1a9d0*/  LOP3.LUT R219, R9, R4, RZ, 0x3c, !PT ;  /* 0x0000000409db7212 */ /* 0x000fe200078e3cff */
[----:B------:R-:W-:Y:S06]  /*1a9e0*/  @!P0 BRA `(.L_x_2527) ;  /* 0x0000000000048947 */ /* 0x000fec0003800000 */
[----:B------:R-:W-:Y:S01]  /*1a9f0*/  BPT.TRAP 0x1 ;  /* 0x000000040000795c */ /* 0x000fe20000300000 */
.L_x_2527:
[----:B------:R-:W-:Y:S01]  /*1aa00*/  IMAD R11, R214, 0x8, R16 ;  /* 0x00000008d60b7824 */ /* 0x000fe200078e0210 */
[----:B------:R-:W-:-:S04]  /*1aa10*/  SHF.L.U32 R12, R219, 0x1f, RZ ;  /* 0x0000001fdb0c7819 */ /* 0x000fc800000006ff */
[----:B------:R0:W1:Y:S01]  /*1aa20*/  SYNCS.PHASECHK.TRANS64.TRYWAIT P2, [R11+URZ+0x38830], R12 ;  /* 0x0388300c0b0075a7 */ /* 0x000062000804017f */
[----:B------:R-:W-:Y:S05]  /*1aa30*/  @!P0 BRA `(.L_x_2528) ;  /* 0x0000000000048947 */ /* 0x000fea0003800000 */
[----:B------:R-:W-:Y:S01]  /*1aa40*/  BPT.TRAP 0x1 ;  /* 0x000000040000795c */ /* 0x000fe20000300000 */
.L_x_2528:
[----:B------:R-:W-:Y:S01]  /*1aa50*/  IMAD R4, R214, 0xa00, R223 ;  /* 0x00000a00d6047824 */ /* 0x000fe200078e02df */
[----:B------:R-:W-:Y:S01]  /*1aa60*/  BSSY B2, `(.L_x_2529) ;  /* 0x0000006000027945 */ /* 0x000fe20003800000 */
[----:B------:R-:W-:Y:S02]  /*1aa70*/  IMAD.MOV.U32 R5, RZ, RZ, 0x40000040 ;  /* 0x40000040ff057424 */ /* 0x000fe400078e00ff */
[----:B------:R-:W-:Y:S01]  /*1aa80*/  VIADD R152, R4, 0x80 ;  /* 0x0000008004987836 */ /* 0x000fe20000000000 */
[----:B-1----:R-:W-:Y:S06]  /*1aa90*/  @P2 BRA `(.L_x_2530) ;  /* 0x0000000000082947 */ /* 0x002fec0003800000 */
[----:B------:R-:W1:Y:S02]  /*1aaa0*/  SYNCS.PHASECHK.TRANS64.TRYWAIT P2, [R11+URZ+0x38830], R12 ;  /* 0x0388300c0b0075a7 */ /* 0x000e64000804017f */
[----:B-1----:R-:W-:Y:S05]  /*1aab0*/  @!P2 BRA `(.L_x_2531) ;  /* 0x0000015c0080a947 */ /* 0x002fea0003800000 */
.L_x_2530:
[----:B------:R-:W-:Y:S05]  /*1aac0*/  BSYNC B2 ;  /* 0x0000000000027941 */ /* 0x000fea0003800000 */
.L_x_2529:
[----:B------:R-:W2:Y:S04]  /*1aad0*/  LDL.64 R154, [R1+0x40] ;  /* 0x00004000019a7983 */ /* 0x000ea80000100a00 */
[----:B------:R-:W3:Y:S01]  /*1aae0*/  LDL.64 R156, [R1+0x48] ;  /* 0x00004800019c7983 */ /* 0x000ee20000100a00 */
[----:B------:R-:W-:Y:S02]  /*1aaf0*/  R2UR UR18, R4 ;  /* 0x00000000041272ca */ /* 0x000fe400000e0000 */
[----:B------:R-:W-:Y:S01]  /*1ab00*/  R2UR UR19, R5 ;  /* 0x00000000051372ca */ /* 0x000fe200000e0000 */
[----:B------:R-:W-:Y:S01]  /*1ab10*/  WARPGROUP.ARRIVE ;  /* 0x00000000000079c5 */ /* 0x000fe20000000000 */
[----:B------:R-:W-:Y:S01]  /*1ab20*/  IMAD.MOV.U32 R153, RZ, RZ, 0x40000040 ;  /* 0x40000040ff997424 */ /* 0x000fe200078e00ff */
[----:B------:R-:W-:-:S04]  /*1ab30*/  R2UR UR6, R152 ;  /* 0x00000000980672ca */ /* 0x000fc800000e0000 */
[----:B------:R-:W-:Y:S01]  /*1ab40*/  R2UR UR7, R153 ;  /* 0x00000000990772ca */ /* 0x000fe200000e0000 */
[----:B01----:R-:W-:Y:S02]  /*1ab50*/  VIADD R12, R4, 0x100 ;  /* 0x00000100040c7836 */ /* 0x003fe40000000000 */
[----:B------:R-:W-:-:S03]  /*1ab60*/  IMAD.MOV.U32 R13, RZ, RZ, 0x40000040 ;  /* 0x40000040ff0d7424 */ /* 0x000fc600078e00ff */
[----:B------:R-:W-:Y:S02]  /*1ab70*/  R2UR UR10, R12 ;  /* 0x000000000c0a72ca */ /* 0x000fe400000e0000 */
[----:B------:R-:W-:Y:S01]  /*1ab80*/  R2UR UR11, R13 ;  /* 0x000000000d0b72ca */ /* 0x000fe200000e0000 */
[----:B------:R-:W-:Y:S02]  /*1ab90*/  VIADD R20, R4, 0x180 ;  /* 0x0000018004147836 */ /* 0x000fe40000000000 */
[----:B------:R-:W-:-:S03]  /*1aba0*/  IMAD.MOV.U32 R21, RZ, RZ, 0x40000040 ;  /* 0x40000040ff157424 */ /* 0x000fc600078e00ff */
[----:B------:R-:W-:Y:S02]  /*1abb0*/  R2UR UR14, R20 ;  /* 0x00000000140e72ca */ /* 0x000fe400000e0000 */
        /* <DEDUP_REMOVED lines=25> */
[----:B------:R-:W-:Y:S01]  /*1ad50*/  IMAD.MOV.U32 R13, RZ, RZ, 0x40000040 ;  /* 0x40000040ff0d7424 */ /* 0x000fe200078e00ff */
[----:B------:R-:W-:Y:S01]  /*1ad60*/  R2UR UR18, R12 ;  /* 0x000000000c1272ca */ /* 0x000fe200000e0000 */
[----:B------:R-:W-:Y:S02]  /*1ad70*/  VIADD R152, R4, 0x82 ;  /* 0x0000008204987836 */ /* 0x000fe40000000000 */
[----:B------:R-:W-:Y:S01]  /*1ad80*/  IMAD.MOV.U32 R153, RZ, RZ, 0x40000040 ;  /* 0x40000040ff997424 */ /* 0x000fe200078e00ff */
[----:B------:R-:W-:Y:S02]  /*1ad90*/  R2UR UR19, R13 ;  /* 0x000000000d1372ca */ /* 0x000fe400000e0000 */
[----:B------:R-:W-:Y:S02]  /*1ada0*/  R2UR UR22, R152 ;  /* 0x00000000981672ca */ /* 0x000fe400000e0000 */
[----:B------:R-:W-:Y:S01]  /*1adb0*/  R2UR UR23, R153 ;  /* 0x00000000991772ca */ /* 0x000fe200000e0000 */
[----:B------:R-:W-:Y:S01]  /*1adc0*/  UMOV UR16, UR20 ;  /* 0x0000001400107c82 */ /* 0x000fe20008000000 */
[----:B------:R-:W-:Y:S01]  /*1add0*/  UMOV UR17, UR21 ;  /* 0x0000001500117c82 */ /* 0x000fe20008000000 */
[----:B------:R-:W-:-:S02]  /*1ade0*/  WARPGROUP.DEPBAR.LE gsb0, 0x0 ;  /* 0x00008000000079c5 */ /* 0x000fc40000010000 */
[----:B------:R-:W-:Y:S01]  /*1adf0*/  VIADD R20, R4, 0x2 ;  /* 0x0000000204147836 */ /* 0x000fe20000000000 */
[----:B--2---:R-:W-:Y:S02]  /*1ae00*/  R2UR UR26, R154 ;  /* 0x000000009a1a72ca */ /* 0x004fe400000e0000 */
[----:B------:R-:W-:Y:S02]  /*1ae10*/  R2UR UR27, R155 ;  /* 0x000000009b1b72ca */ /* 0x000fe400000e0000 */
[----:B------:R-:W-:-:S06]  /*1ae20*/  WARPGROUP.ARRIVE ;  /* 0x00000000000079c5 */ /* 0x000fcc0000000000 */
[----:B------:R-:W-:Y:S01]  /*1ae30*/  HGMMA.64x16x16.F32.BF16 R152, gdesc[UR16], RZ, !UPT, gsb0 ;  /* 0x00200000109879f0 */ /* 0x000fe2000c0018ff */
[----:B------:R-:W-:Y:S01]  /*1ae40*/  IMAD.MOV.U32 R21, RZ, RZ, 0x40000040 ;  /* 0x40000040ff157424 */ /* 0x000fe200078e00ff */
[----:B------:R-:W-:-:S04]  /*1ae50*/  R2UR UR6, R20 ;  /* 0x00000000140672ca */ /* 0x000fc800000e0000 */
[----:B------:R-:W-:Y:S01]  /*1ae60*/  R2UR UR7, R21 ;  /* 0x00000000150772ca */ /* 0x000fe200000e0000 */
[----:B------:R-:W-:Y:S01]  /*1ae70*/  UMOV UR4, UR24 ;  /* 0x0000001800047c82 */ /* 0x000fe20008000000 */
[----:B------:R-:W-:Y:S01]  /*1ae80*/  UMOV UR5, UR25 ;  /* 0x0000001900057c82 */ /* 0x000fe20008000000 */
        /* <DEDUP_REMOVED lines=8> */
[----:B------:R-:W-:Y:S01]  /*1af10*/  UMOV UR12, UR24 ;  /* 0x00000018000c7c82 */ /* 0x000fe20008000000 */
[----:B------:R-:W-:Y:S01]  /*1af20*/  UMOV UR13, UR25 ;  /* 0x00000019000d7c82 */ /* 0x000fe20008000000 */
[----:B------:R-:W-:Y:S01]  /*1af30*/  UMOV UR16, UR24 ;  /* 0x0000001800107c82 */ /* 0x000fe20008000000 */
[----:B------:R-:W-:Y:S01]  /*1af40*/  UMOV UR17, UR25 ;  /* 0x0000001900117c82 */ /* 0x000fe20008000000 */
[----:B------:R-:W2:Y:S01]  /*1af50*/  LDL.64 R20, [R1+0x30] ;  /* 0x0000300001147983 */ /* 0x000ea20000100a00 */
[----:B------:R-:W-:Y:S03]  /*1af60*/  HGMMA.64x16x16.F32.BF16 R184, gdesc[UR4], R184, gsb0 ;  /* 0x0020000004b879f0 */ /* 0x000fe600080018b8 */
        /* <DEDUP_REMOVED lines=64> */
[----:B--2---:R-:W-:Y:S02]  /*1b370*/  R2UR UR24, R20 ;  /* 0x00000000141872ca */ /* 0x004fe400000e0000 */
[----:B------:R-:W-:Y:S02]  /*1b380*/  R2UR UR25, R21 ;  /* 0x00000000151972ca */ /* 0x000fe400000e0000 */
[----:B------:R-:W2:Y:S01]  /*1b390*/  LDL.64 R20, [R1+0x28] ;  /* 0x0000280001147983 */ /* 0x000ea20000100a00 */
[----:B------:R-:W-:-:S02]  /*1b3a0*/  WARPGROUP.DEPBAR.LE gsb0, 0x0 ;  /* 0x00008000000079c5 */ /* 0x000fc40000010000 */
        /* <DEDUP_REMOVED lines=143> */
[----:B--2---:R-:W-:Y:S02]  /*1bca0*/  R2UR UR26, R20 ;  /* 0x00000000141a72ca */ /* 0x004fe400000e0000 */
[----:B------:R-:W-:Y:S02]  /*1bcb0*/  R2UR UR27, R21 ;  /* 0x00000000151b72ca */ /* 0x000fe400000e0000 */
[----:B------:R-:W2:Y:S01]  /*1bcc0*/  LDL.64 R20, [R1+0x10] ;  /* 0x0000100001147983 */ /* 0x000ea20000100a00 */
[----:B------:R-:W-:Y:S02]  /*1bcd0*/  VIADD R12, R4, 0x284 ;  /* 0x00000284040c7836 */ /* 0x000fe40000000000 */
[----:B------:R-:W-:-:S03]  /*1bce0*/  IMAD.MOV.U32 R13, RZ, RZ, 0x40000040 ;  /* 0x40000040ff0d7424 */ /* 0x000fc600078e00ff */
[----:B------:R-:W-:Y:S02]  /*1bcf0*/  R2UR UR6, R12 ;  /* 0x000000000c0672ca */ /* 0x000fe400000e0000 */
[----:B------:R-:W-:Y:S01]  /*1bd00*/  R2UR UR7, R13 ;  /* 0x000000000d0772ca */ /* 0x000fe200000e0000 */
[----:B------:R-:W-:Y:S02]  /*1bd10*/  UMOV UR4, UR26 ;  /* 0x0000001a00047c82 */ /* 0x000fe40008000000 */
[----:B------:R-:W-:Y:S01]  /*1bd20*/  UMOV UR5, UR27 ;  /* 0x0000001b00057c82 */ /* 0x000fe20008000000 */
[----:B------:R-:W-:Y:S02]  /*1bd30*/  WARPGROUP.DEPBAR.LE gsb0, 0x0 ;  /* 0x00008000000079c5 */ /* 0x000fe40000010000 */
[----:B------:R-:W-:-:S07]  /*1bd40*/  WARPGROUP.ARRIVE ;  /* 0x00000000000079c5 */ /* 0x000fce0000000000 */
        /* <DEDUP_REMOVED lines=89> */
[----:B------:R-:W2:Y:S01]  /*1c2e0*/  LDL.64 R20, [R1] ;  /* 0x0000000001147983 */ /* 0x000ea20000100a00 */
[----:B------:R-:W-:Y:S02]  /*1c2f0*/  R2UR UR6, R12 ;  /* 0x000000000c0672ca */ /* 0x000fe400000e0000 */
[----:B------:R-:W-:-:S06]  /*1c300*/  R2UR UR7, R13 ;  /* 0x000000000d0772ca */ /* 0x000fcc00000e0000 */
        /* <DEDUP_REMOVED lines=44> */
[----:B------:R-:W-:Y:S02]  /*1c5d0*/  R2UR UR7, R13 ;  /* 0x000000000d0772ca */ /* 0x000fe400000e0000 */
[----:B--2---:R-:W-:Y:S02]  /*1c5e0*/  R2UR UR24, R20 ;  /* 0x00000000141872ca */ /* 0x004fe400000e0000 */
[----:B------:R-:W-:-:S11]  /*1c5f0*/  R2UR UR25, R21 ;  /* 0x00000000151972ca */ /* 0x000fd600000e0000 */
        /* <DEDUP_REMOVED lines=442> */
.L_x_2532:
[----:B------:R-:W-:Y:S01]  /*1e1a0*/  SHF.L.U32 R0, R9, 0x1f, RZ ;  /* 0x0000001f09007819 */ /* 0x000fe200000006ff */
[----:B------:R-:W-:-:S04]  /*1e1b0*/  IMAD R9, R10, 0x8, R16 ;  /* 0x000000080a097824 */ /* 0x000fc800078e0210 */
[----:B------:R0:W1:Y:S01]  /*1e1c0*/  SYNCS.PHASECHK.TRANS64.TRYWAIT P2, [R9+URZ+0x38850], R0 ;  /* 0x03885000090075a7 */ /* 0x000062000804017f */
[----:B------:R-:W-:Y:S05]  /*1e1d0*/  @!P0 BRA `(.L_x_2533) ;  /* 0x0000000000048947 */ /* 0x000fea0003800000 */
[----:B------:R-:W-:Y:S01]  /*1e1e0*/  BPT.TRAP 0x1 ;  /* 0x000000040000795c */ /* 0x000fe20000300000 */
.L_x_2533:
[----:B------:R-:W-:Y:S04]  /*1e1f0*/  BSSY B2, `(.L_x_2534) ;  /* 0x0000004000027945 */ /* 0x000fe80003800000 */
[----:B-1----:R-:W-:Y:S05]  /*1e200*/  @P2 BRA `(.L_x_2535) ;  /* 0x0000000000082947 */ /* 0x002fea0003800000 */
[----:B------:R-:W1:Y:S02]  /*1e210*/  SYNCS.PHASECHK.TRANS64.TRYWAIT P2, [R9+URZ+0x38850], R0 ;  /* 0x03885000090075a7 */ /* 0x000e64000804017f */
[----:B-1----:R-:W-:Y:S05]  /*1e220*/  @!P2 BRA `(.L_x_2536) ;  /* 0x0000012400b8a947 */ /* 0x002fea0003800000 */
.L_x_2535:
[----:B------:R-:W-:Y:S05]  /*1e230*/  BSYNC B2 ;  /* 0x0000000000027941 */ /* 0x000fea0003800000 */
.L_x_2534:
[----:B01----:R-:W-:Y:S01]  /*1e240*/  VIADD R0, R16, 0x400 ;  /* 0x0000040010007836 */ /* 0x003fe20000000000 */
[----:B------:R-:W2:Y:S01]  /*1e250*/  LDL R226, [R1+0x6c] ;  /* 0x00006c0001e27983 */ /* 0x000ea20000100800 */
[----:B------:R-:W-:Y:S01]  /*1e260*/  IMAD.MOV.U32 R3, RZ, RZ, 0x40000040 ;  /* 0x40000040ff037424 */ /* 0x000fe200078e00ff */
[----:B------:R-:W-:Y:S02]  /*1e270*/  WARPGROUP.ARRIVE ;  /* 0x00000000000079c5 */ /* 0x000fe40000000000 */
[----:B------:R-:W-:Y:S02]  /*1e280*/  SHF.R.U32.HI R0, RZ, 0x4, R0 ;  /* 0x00000004ff007819 */ /* 0x000fe40000011600 */
[----:B------:R-:W-:Y:S02]  /*1e290*/  R2UR UR7, R3 ;  /* 0x00000000030772ca */ /* 0x000fe400000e0000 */
[----:B------:R-:W-:-:S04]  /*1e2a0*/  LOP3.LUT R0, R0, 0x3fff, RZ, 0xc0, !PT ;  /* 0x00003fff00007812 */ /* 0x000fc800078ec0ff */
[----:B------:R-:W-:-:S05]  /*1e2b0*/  LOP3.LUT R0, R0, 0x2800000, RZ, 0xfc, !PT ;  /* 0x0280000000007812 */ /* 0x000fca00078efcff */
[----:B------:R-:W-:-:S05]  /*1e2c0*/  IMAD R2, R10, 0xa00, R0 ;  /* 0x00000a000a027824 */ /* 0x000fca00078e0200 */
[----:B------:R-:W-:-:S13]  /*1e2d0*/  R2UR UR6, R2 ;  /* 0x00000000020672ca */ /* 0x000fda00000e0000 */
[----:B------:R-:W-:Y:S01]  /*1e2e0*/  HGMMA.64x256x16.F32.BF16 R24, R208, gdesc[UR4].tnspB, R24, gsb0 ;  /* 0x43e00004d0187df0 */ /* 0x000fe20008001818 */
[----:B------:R-:W-:Y:S02]  /*1e2f0*/  VIADD R4, R2, 0x80 ;  /* 0x0000008002047836 */ /* 0x000fe40000000000 */
[----:B------:R-:W-:-:S03]  /*1e300*/  IMAD.MOV.U32 R5, RZ, RZ, 0x40000040 ;  /* 0x40000040ff057424 */ /* 0x000fc600078e00ff */
[----:B------:R-:W-:Y:S02]  /*1e310*/  R2UR UR6, R4 ;  /* 0x00000000040672ca */ /* 0x000fe400000e0000 */
[----:B------:R-:W-:Y:S01]  /*1e320*/  R2UR UR7, R5 ;  /* 0x00000000050772ca */ /* 0x000fe200000e0000 */
[----:B------:R-:W-:Y:S02]  /*1e330*/  VIADD R4, R2, 0x100 ;  /* 0x0000010002047836 */ /* 0x000fe40000000000 */
[----:B------:R-:W-:Y:S01]  /*1e340*/  IMAD.MOV.U32 R5, RZ, RZ, 0x40000040 ;  /* 0x40000040ff057424 */ /* 0x000fe200078e00ff */
[----:B------:R-:W-:Y:S02]  /*1e350*/  WARPGROUP.DEPBAR.LE gsb0, 0x0 ;  /* 0x00008000000079c5 */ /* 0x000fe40000010000 */
[----:B------:R-:W-:Y:S01]  /*1e360*/  WARPGROUP.ARRIVE ;  /* 0x00000000000079c5 */ /* 0x000fe20000000000 */
[----:B------:R-:W3:Y:S01]  /*1e370*/  LDL R211, [R1+0x68] ;  /* 0x0000680001d37983 */ /* 0x000ee20000100800 */
[----:B------:R-:W-:-:S02]  /*1e380*/  IMAD.MOV.U32 R3, RZ, RZ, 0x40000040 ;  /* 0x40000040ff037424 */ /* 0x000fc400078e00ff */
[----:B------:R-:W-:Y:S01]  /*1e390*/  FMUL.FTZ R21, R185, UR39 ;  /* 0x00000027b9157c20 */ /* 0x000fe20008410000 */
[----:B------:R-:W-:Y:S01]  /*1e3a0*/  FMUL.FTZ R185, R189, UR39 ;  /* 0x00000027bdb97c20 */ /* 0x000fe20008410000 */
[----:B------:R-:W-:-:S08]  /*1e3b0*/  FMUL.FTZ R176, R176, UR39 ;  /* 0x00000027b0b07c20 */ /* 0x000fd00008410000 */
        /* <DEDUP_REMOVED lines=23> */
[----:B------:R-:W-:-:S02]  /*1e530*/  VIADD R2, R2, 0x200 ;  /* 0x0000020002027836 */ /* 0x000fc40000000000 */
        /* <DEDUP_REMOVED lines=14> */
[----:B------:R-:W-:-:S02]  /*1e620*/  @!P1 VIADD R11, R11, 0x38840 ;  /* 0x000388400b0b9836 */ /* 0x000fc40000000000 */
[----:B------:R-:W-:-:S03]  /*1e630*/  @!P1 VIADD R9, R9, 0x38860 ;  /* 0x0003886009099836 */ /* 0x000fc60000000000 */
[----:B------:R-:W-:Y:S02]  /*1e640*/  @!P1 PRMT R11, RZ, 0x654, R11 ;  /* 0x00000654ff0b9816 */ /* 0x000fe4000000000b */
[----:B------:R-:W-:Y:S01]  /*1e650*/  MUFU.TANH R178, R178 ;  /* 0x000000b200b27308 */ /* 0x000fe20000002400 */
[----:B------:R-:W-:-:S07]  /*1e660*/  @!P1 PRMT R9, RZ, 0x654, R9 ;  /* 0x00000654ff099816 */ /* 0x000fce0000000009 */
        /* <DEDUP_REMOVED lines=23> */
[----:B------:R-:W-:Y:S01]  /*1e7e0*/  FMUL.FTZ R4, R190, UR39 ;  /* 0x00000027be047c20 */ /* 0x000fe20008410000 */
[----:B------:R-:W-:Y:S01]  /*1e7f0*/  R2UR UR7, R5 ;  /* 0x00000000050772ca */ /* 0x000fe200000e0000 */
[----:B------:R-:W-:Y:S01]  /*1e800*/  FMUL.FTZ R5, R184, UR39 ;  /* 0x00000027b8057c20 */ /* 0x000fe20008410000 */
[----:B------:R-:W-:-:S03]  /*1e810*/  FMUL.FTZ R184, R188, UR39 ;  /* 0x00000027bcb87c20 */ /* 0x000fc60008410000 */
[----:B------:R-:W-:Y:S08]  /*1e820*/  MUFU.TANH R4, R4 ;  /* 0x0000000400047308 */ /* 0x000ff00000002400 */
[----:B------:R-:W0:Y:S08]  /*1e830*/  MUFU.TANH R5, R5 ;  /* 0x0000000500057308 */ /* 0x000e300000002400 */
[----:B------:R-:W1:Y:S01]  /*1e840*/  MUFU.TANH R184, R184 ;  /* 0x000000b800b87308 */ /* 0x000e620000002400 */
[----:B------:R-:W-:-:S02]  /*1e850*/  WARPGROUP.DEPBAR.LE gsb0, 0x0 ;  /* 0x00008000000079c5 */ /* 0x000fc40000010000 */
[----:B------:R-:W-:-:S06]  /*1e860*/  WARPGROUP.ARRIVE ;  /* 0x00000000000079c5 */ /* 0x000fcc0000000000 */
[----:B------:R-:W-:Y:S01]  /*1e870*/  HGMMA.64x256x16.F32.BF16 R24, R196, gdesc[UR4].tnspB, R24, gsb0 ;  /* 0x43e00004c4187df0 */ /* 0x000fe20008001818 */
[----:B------:R-:W-:Y:S01]  /*1e880*/  R2UR UR7, R3 ;  /* 0x00000000030772ca */ /* 0x000fe200000e0000 */
[----:B------:R-:W-:Y:S01]  /*1e890*/  IMAD.SHL.U32 R3, R225, 0x80, RZ ;  /* 0x00000080e1037824 */ /* 0x000fe200078e00ff */
[----:B------:R-:W-:Y:S01]  /*1e8a0*/  R2UR UR6, R2 ;  /* 0x00000000020672ca */ /* 0x000fe200000e0000 */
[----:B------:R-:W-:Y:S02]  /*1e8b0*/  FMUL.FTZ R2, R187, UR39 ;  /* 0x00000027bb027c20 */ /* 0x000fe40008410000 */
[----:B------:R-:W-:-:S04]  /*1e8c0*/  IMAD R3, R8, -0x50, R3 ;  /* 0xffffffb008037824 */ /* 0x000fc800078e0203 */
[----:B------:R-:W-:Y:S01]  /*1e8d0*/  MUFU.TANH R2, R2 ;  /* 0x0000000200027308 */ /* 0x000fe20000002400 */
[----:B------:R-:W-:-:S05]  /*1e8e0*/  IADD3 R3, R3, 0x1, R237 ;  /* 0x0000000103037810 */ /* 0x000fca0007ffe0ed */
[----:B------:R-:W-:-:S04]  /*1e8f0*/  IMAD.IADD R3, R3, 0x1, -R227 ;  /* 0x0000000103037824 */ /* 0x000fc800078e0ae3 */
[----:B---3--:R-:W-:-:S04]  /*1e900*/  IMAD R3, R211, -0x2, R3 ;  /* 0xfffffffed3037824 */ /* 0x008fc800078e0203 */
[----:B--2---:R-:W-:-:S05]  /*1e910*/  IMAD.IADD R3, R226, 0x1, R3 ;  /* 0x00000001e2037824 */ /* 0x004fca00078e0203 */
[C---:B------:R-:W-:Y:S02]  /*1e920*/  ISETP.GT.AND P2, PT, R3.reuse, RZ, PT ;  /* 0x000000ff0300720c */ /* 0x040fe40003f44270 */
[----:B------:R-:W-:Y:S02]  /*1e930*/  ISETP.GT.AND P3, PT, R3, 0x1, PT ;  /* 0x000000010300780c */ /* 0x000fe40003f64270 */
[----:B0-----:R-:W-:Y:S02]  /*1e940*/  FSEL R160, R5, -INF , P2 ;  /* 0xff80000005a07808 */ /* 0x001fe40001000000 */
[----:B------:R-:W-:Y:S01]  /*1e950*/  ISETP.GT.AND P2, PT, R3, 0x8, PT ;  /* 0x000000080300780c */ /* 0x000fe20003f44270 */
[----:B------:R1:W0:Y:S01]  /*1e960*/  MUFU.TANH R5, R168 ;  /* 0x000000a800057308 */ /* 0x0002220000002400 */
[----:B------:R-:W-:Y:S02]  /*1e970*/  FSEL R21, R21, -INF , P3 ;  /* 0xff80000015157808 */ /* 0x000fe40001800000 */
[----:B------:R-:W-:-:S02]  /*1e980*/  FMNMX.FTZ R169, R160, R7, !PT ;  /* 0x00000007a0a97209 */ /* 0x000fc40007810000 */
[----:B------:R-:W-:Y:S02]  /*1e990*/  ISETP.GT.AND P3, PT, R3, 0x9, PT ;  /* 0x000000090300780c */ /* 0x000fe40003f64270 */
[----:B------:R-:W-:Y:S02]  /*1e9a0*/  FMNMX.FTZ R169, R21, R169, !PT ;  /* 0x000000a915a97209 */ /* 0x000fe40007810000 */
[----:B-1----:R-:W-:Y:S02]  /*1e9b0*/  FSEL R168, R184, -INF , P2 ;  /* 0xff800000b8a87808 */ /* 0x002fe40001000000 */
[----:B------:R1:W2:Y:S01]  /*1e9c0*/  MUFU.TANH R184, R161 ;  /* 0x000000a100b87308 */ /* 0x0002a20000002400 */
[----:B------:R-:W-:Y:S02]  /*1e9d0*/  ISETP.GT.AND P2, PT, R3, 0x10, PT ;  /* 0x000000100300780c */ /* 0x000fe40003f44270 */
[----:B------:R-:W-:Y:S02]  /*1e9e0*/  FMNMX.FTZ R172, R168, R169, !PT ;  /* 0x000000a9a8ac7209 */ /* 0x000fe40007810000 */
[----:B------:R-:W-:-:S02]  /*1e9f0*/  FSEL R169, R176, -INF , P2 ;  /* 0xff800000b0a97808 */ /* 0x000fc40001000000 */
[----:B------:R-:W-:Y:S02]  /*1ea00*/  ISETP.GT.AND P2, PT, R3, 0x18, PT ;  /* 0x000000180300780c */ /* 0x000fe40003f44270 */
[----:B-1----:R-:W-:Y:S01]  /*1ea10*/  FSEL R161, R185, -INF , P3 ;  /* 0xff800000b9a17808 */ /* 0x002fe20001800000 */
[----:B------:R-:W-:Y:S01]  /*1ea20*/  FMUL.FTZ R185, R164, UR39 ;  /* 0x00000027a4b97c20 */ /* 0x000fe20008410000 */
[----:B------:R-:W-:Y:S02]  /*1ea30*/  ISETP.GT.AND P3, PT, R3, 0x11, PT ;  /* 0x000000110300780c */ /* 0x000fe40003f64270 */
[----:B------:R-:W-:Y:S02]  /*1ea40*/  FMNMX.FTZ R172, R161, R172, !PT ;  /* 0x000000aca1ac7209 */ /* 0x000fe40007810000 */
[----:B------:R-:W-:Y:S01]  /*1ea50*/  FSEL R164, R177, -INF , P3 ;  /* 0xff800000b1a47808 */ /* 0x000fe20001800000 */
[----:B------:R-:W1:Y:S01]  /*1ea60*/  MUFU.TANH R185, R185 ;  /* 0x000000b900b97308 */ /* 0x000e620000002400 */
[----:B------:R-:W-:-:S02]  /*1ea70*/  FMNMX.FTZ R172, R169, R172, !PT ;  /* 0x000000aca9ac7209 */ /* 0x000fc40007810000 */
[----:B------:R-:W-:Y:S02]  /*1ea80*/  ISETP.GT.AND P3, PT, R3, 0x19, PT ;  /* 0x000000190300780c */ /* 0x000fe40003f64270 */
[----:B------:R-:W-:Y:S02]  /*1ea90*/  FSEL R165, R179, -INF , P2 ;  /* 0xff800000b3a57808 */ /* 0x000fe40001000000 */
[----:B------:R-:W-:Y:S01]  /*1eaa0*/  FMNMX.FTZ R176, R164, R172, !PT ;  /* 0x000000aca4b07209 */ /* 0x000fe20007810000 */
[----:B------:R3:W4:Y:S01]  /*1eab0*/  MUFU.TANH R179, R173 ;  /* 0x000000ad00b37308 */ /* 0x0007220000002400 */
[----:B------:R-:W-:Y:S02]  /*1eac0*/  ISETP.GT.AND P2, PT, R3, 0x20, PT ;  /* 0x000000200300780c */ /* 0x000fe40003f44270 */
[----:B------:R-:W-:Y:S02]  /*1ead0*/  FSEL R172, R178, -INF , P3 ;  /* 0xff800000b2ac7808 */ /* 0x000fe40001800000 */
[----:B------:R-:W-:-:S02]  /*1eae0*/  FMNMX.FTZ R176, R165, R176, !PT ;  /* 0x000000b0a5b07209 */ /* 0x000fc40007810000 */
[C---:B------:R-:W-:Y:S02]  /*1eaf0*/  ISETP.GT.AND P3, PT, R3.reuse, 0x21, PT ;  /* 0x000000210300780c */ /* 0x040fe40003f64270 */
[----:B---3--:R-:W-:Y:S02]  /*1eb00*/  FSEL R173, R180, -INF , P2 ;  /* 0xff800000b4ad7808 */ /* 0x008fe40001000000 */
[----:B------:R-:W-:Y:S01]  /*1eb10*/  FMNMX.FTZ R176, R172, R176, !PT ;  /* 0x000000b0acb07209 */ /* 0x000fe20007810000 */
[----:B------:R3:W5:Y:S01]  /*1eb20*/  MUFU.TANH R180, R152 ;  /* 0x0000009800b47308 */ /* 0x0007620000002400 */
[----:B------:R-:W-:Y:S02]  /*1eb30*/  ISETP.GT.AND P2, PT, R3, 0x28, PT ;  /* 0x000000280300780c */ /* 0x000fe40003f44270 */
[----:B------:R-:W-:Y:S02]  /*1eb40*/  FMNMX.FTZ R176, R173, R176, !PT ;  /* 0x000000b0adb07209 */ /* 0x000fe40007810000 */
[----:B---3--:R-:W-:Y:S01]  /*1eb50*/  FSEL R152, R181, -INF , P3 ;  /* 0xff800000b5987808 */ /* 0x008fe20001800000 */
[----:B------:R-:W-:Y:S01]  /*1eb60*/  FMUL.FTZ R181, R153, UR39 ;  /* 0x0000002799b57c20 */ /* 0x000fe20008410000 */
[----:B------:R-:W-:-:S02]  /*1eb70*/  ISETP.GT.AND P3, PT, R3, 0x29, PT ;  /* 0x000000290300780c */ /* 0x000fc40003f64270 */
[----:B------:R-:W-:Y:S01]  /*1eb80*/  FSEL R153, R182, -INF , P2 ;  /* 0xff800000b6997808 */ /* 0x000fe20001000000 */
[----:B------:R-:W-:Y:S01]  /*1eb90*/  FMUL.FTZ R182, R156, UR39 ;  /* 0x000000279cb67c20 */ /* 0x000fe20008410000 */
[----:B------:R-:W-:Y:S01]  /*1eba0*/  FMNMX.FTZ R177, R152, R176, !PT ;  /* 0x000000b098b17209 */ /* 0x000fe20007810000 */
[----:B------:R-:W3:Y:S01]  /*1ebb0*/  MUFU.TANH R181, R181 ;  /* 0x000000b500b57308 */ /* 0x000ee20000002400 */
[----:B------:R-:W-:Y:S02]  /*1ebc0*/  ISETP.GT.AND P2, PT, R3, 0x30, PT ;  /* 0x000000300300780c */ /* 0x000fe40003f44270 */
[----:B------:R-:W-:Y:S02]  /*1ebd0*/  FSEL R176, R186, -INF , P3 ;  /* 0xff800000bab07808 */ /* 0x000fe40001800000 */
[----:B------:R-:W-:Y:S02]  /*1ebe0*/  FMNMX.FTZ R178, R153, R177, !PT ;  /* 0x000000b199b27209 */ /* 0x000fe40007810000 */
[----:B------:R-:W-:Y:S01]  /*1ebf0*/  ISETP.GT.AND P3, PT, R3, 0x31, PT ;  /* 0x000000310300780c */ /* 0x000fe20003f64270 */
[----:B------:R-:W3:Y:S01]  /*1ec00*/  MUFU.TANH R182, R182 ;  /* 0x000000b600b67308 */ /* 0x000ee20000002400 */
[----:B0-----:R-:W-:Y:S01]  /*1ec10*/  FSEL R177, R5, -INF , P2 ;  /* 0xff80000005b17808 */ /* 0x001fe20001000000 */
[----:B------:R-:W-:Y:S01]  /*1ec20*/  FMUL.FTZ R5, R157, UR39 ;  /* 0x000000279d057c20 */ /* 0x000fe20008410000 */
[----:B------:R-:W-:-:S02]  /*1ec30*/  FMNMX.FTZ R178, R176, R178, !PT ;  /* 0x000000b2b0b27209 */ /* 0x000fc40007810000 */
[----:B------:R-:W-:Y:S02]  /*1ec40*/  ISETP.GT.AND P2, PT, R3, 0x38, PT ;  /* 0x000000380300780c */ /* 0x000fe40003f44270 */
[----:B--2---:R-:W-:Y:S01]  /*1ec50*/  FSEL R156, R184, -INF , P3 ;  /* 0xff800000b89c7808 */ /* 0x004fe20001800000 */
[----:B------:R-:W0:Y:S01]  /*1ec60*/  MUFU.TANH R5, R5 ;  /* 0x0000000500057308 */ /* 0x000e220000002400 */
[----:B------:R-:W-:Y:S02]  /*1ec70*/  FMNMX.FTZ R178, R177, R178, !PT ;  /* 0x000000b2b1b27209 */ /* 0x000fe40007810000 */
[----:B------:R-:W-:Y:S02]  /*1ec80*/  ISETP.GT.AND P3, PT, R3, 0x39, PT ;  /* 0x000000390300780c */ /* 0x000fe40003f64270 */
[----:B-1----:R-:W-:Y:S02]  /*1ec90*/  FSEL R157, R185, -INF , P2 ;  /* 0xff800000b99d7808 */ /* 0x002fe40001000000 */
[----:B------:R-:W-:-:S02]  /*1eca0*/  FMNMX.FTZ R184, R156, R178, !PT ;  /* 0x000000b29cb87209 */ /* 0x000fc40007810000 */
[----:B------:R-:W-:Y:S02]  /*1ecb0*/  ISETP.GT.AND P2, PT, R3, 0x40, PT ;  /* 0x000000400300780c */ /* 0x000fe40003f44270 */
[----:B----4-:R-:W-:Y:S01]  /*1ecc0*/  FSEL R178, R179, -INF , P3 ;  /* 0xff800000b3b27808 */ /* 0x010fe20001800000 */
[----:B------:R-:W-:Y:S01]  /*1ecd0*/  FMUL.FTZ R179, R183, UR39 ;  /* 0x00000027b7b37c20 */ /* 0x000fe20008410000 */
[----:B------:R-:W-:Y:S01]  /*1ece0*/  FMNMX.FTZ R184, R157, R184, !PT ;  /* 0x000000b89db87209 */ /* 0x000fe20007810000 */
[----:B------:R-:W-:Y:S01]  /*1ecf0*/  FMUL.FTZ R183, R170, UR39 ;  /* 0x00000027aab77c20 */ /* 0x000fe20008410000 */
[----:B------:R-:W-:Y:S02]  /*1ed00*/  ISETP.GT.AND P3, PT, R3, 0x41, PT ;  /* 0x000000410300780c */ /* 0x000fe40003f64270 */
[----:B-----5:R-:W-:Y:S01]  /*1ed10*/  FSEL R180, R180, -INF , P2 ;  /* 0xff800000b4b47808 */ /* 0x020fe20001000000 */
[----:B------:R-:W1:Y:S01]  /*1ed20*/  MUFU.TANH R179, R179 ;  /* 0x000000b300b37308 */ /* 0x000e620000002400 */
[----:B------:R-:W-:-:S02]  /*1ed30*/  FMNMX.FTZ R184, R178, R184, !PT ;  /* 0x000000b8b2b87209 */ /* 0x000fc40007810000 */
[----:B------:R-:W-:Y:S02]  /*1ed40*/  ISETP.GT.AND P2, PT, R3, 0x48, PT ;  /* 0x000000480300780c */ /* 0x000fe40003f44270 */
[----:B---3--:R-:W-:Y:S02]  /*1ed50*/  FSEL R181, R181, -INF , P3 ;  /* 0xff800000b5b57808 */ /* 0x008fe40001800000 */
[----:B------:R-:W-:Y:S01]  /*1ed60*/  FMNMX.FTZ R184, R180, R184, !PT ;  /* 0x000000b8b4b87209 */ /* 0x000fe20007810000 */
[----:B------:R-:W2:Y:S01]  /*1ed70*/  MUFU.TANH R183, R183 ;  /* 0x000000b700b77308 */ /* 0x000ea20000002400 */
[----:B------:R-:W-:Y:S02]  /*1ed80*/  ISETP.GT.AND P3, PT, R3, 0x49, PT ;  /* 0x000000490300780c */ /* 0x000fe40003f64270 */
[----:B------:R-:W-:Y:S02]  /*1ed90*/  FSEL R182, R182, -INF , P2 ;  /* 0xff800000b6b67808 */ /* 0x000fe40001000000 */
[----:B------:R-:W-:-:S02]  /*1eda0*/  FMNMX.FTZ R184, R181, R184, !PT ;  /* 0x000000b8b5b87209 */ /* 0x000fc40007810000 */
[----:B0-----:R-:W-:Y:S02]  /*1edb0*/  FSEL R170, R5, -INF , P3 ;  /* 0xff80000005aa7808 */ /* 0x001fe40001800000 */
[----:B------:R-:W-:Y:S02]  /*1edc0*/  FMNMX.FTZ R5, R182, R184, !PT ;  /* 0x000000b8b6057209 */ /* 0x000fe40007810000 */
[----:B------:R-:W-:Y:S01]  /*1edd0*/  IADD3 R185, R3, 0x8, RZ ;  /* 0x0000000803b97810 */ /* 0x000fe20007ffe0ff */
[----:B------:R-:W-:Y:S01]  /*1ede0*/  IMAD.U32 R3, RZ, RZ, UR43 ;  /* 0x0000002bff037e24 */ /* 0x000fe2000f8e00ff */
[----:B------:R-:W-:Y:S02]  /*1edf0*/  FMNMX.FTZ R5, R170, R5, !PT ;  /* 0x00000005aa057209 */ /* 0x000fe40007810000 */
[C---:B------:R-:W-:Y:S02]  /*1ee00*/  ISETP.GT.AND P5, PT, R185.reuse, RZ, PT ;  /* 0x000000ffb900720c */ /* 0x040fe40003fa4270 */
[C---:B------:R-:W-:Y:S01]  /*1ee10*/  ISETP.GT.AND P3, PT, R185.reuse, 0x1, PT ;  /* 0x00000001b900780c */ /* 0x040fe20003f64270 */
[----:B------:R-:W0:Y:S01]  /*1ee20*/  SHFL.BFLY PT, R184, R5, 0x2, 0x1f ;  /* 0x0c401f0005b87f89 */ /* 0x000e2200000e0000 */
[----:B------:R-:W-:-:S02]  /*1ee30*/  ISETP.GT.AND P2, PT, R185, 0x8, PT ;  /* 0x00000008b900780c */ /* 0x000fc40003f44270 */
[----:B------:R-:W-:Y:S02]  /*1ee40*/  FSEL R2, R2, -INF , P3 ;  /* 0xff80000002027808 */ /* 0x000fe40001800000 */
[----:B------:R-:W-:Y:S02]  /*1ee50*/  FSEL R186, R4, -INF , P2 ;  /* 0xff80000004ba7808 */ /* 0x000fe40001000000 */
[C---:B------:R-:W-:Y:S02]  /*1ee60*/  ISETP.GT.AND P4, PT, R185.reuse, 0x9, PT ;  /* 0x00000009b900780c */ /* 0x040fe40003f84270 */
[----:B------:R-:W-:Y:S02]  /*1ee70*/  ISETP.GT.AND P6, PT, R185, 0x10, PT ;  /* 0x00000010b900780c */ /* 0x000fe40003fc4270 */
[----:B------:R-:W-:Y:S02]  /*1ee80*/  FSEL R10, R10, -INF , P4 ;  /* 0xff8000000a0a7808 */ /* 0x000fe40002000000 */
[----:B------:R-:W-:-:S02]  /*1ee90*/  FSEL R12, R12, -INF , P6 ;  /* 0xff8000000c0c7808 */ /* 0x000fc40003000000 */
[C---:B------:R-:W-:Y:S02]  /*1eea0*/  ISETP.GT.AND P3, PT, R185.reuse, 0x18, PT ;  /* 0x00000018b900780c */ /* 0x040fe40003f64270 */
[C---:B------:R-:W-:Y:S02]  /*1eeb0*/  ISETP.GT.AND P4, PT, R185.reuse, 0x19, PT ;  /* 0x00000019b900780c */ /* 0x040fe40003f84270 */
[----:B------:R-:W-:Y:S02]  /*1eec0*/  FSEL R20, R20, -INF , P3 ;  /* 0xff80000014147808 */ /* 0x000fe40001800000 */
[----:B------:R-:W-:Y:S02]  /*1eed0*/  ISETP.GT.AND P6, PT, R185, 0x20, PT ;  /* 0x00000020b900780c */ /* 0x000fe40003fc4270 */
[----:B-1----:R-:W-:Y:S02]  /*1eee0*/  FSEL R179, R179, -INF , P4 ;  /* 0xff800000b3b37808 */ /* 0x002fe40002000000 */
[----:B0-----:R-:W-:-:S02]  /*1eef0*/  FMNMX.FTZ R5, R5, R184, !PT ;  /* 0x000000b805057209 */ /* 0x001fc40007810000 */
[----:B--2---:R-:W-:Y:S02]  /*1ef00*/  FSEL R183, R183, -INF , P6 ;  /* 0xff800000b7b77808 */ /* 0x004fe40003000000 */
[C---:B------:R-:W-:Y:S01]  /*1ef10*/  ISETP.GT.AND P3, PT, R185.reuse, 0x28, PT ;  /* 0x00000028b900780c */ /* 0x040fe20003f64270 */
[----:B------:R-:W0:Y:S01]  /*1ef20*/  SHFL.BFLY PT, R184, R5, 0x1, 0x1f ;  /* 0x0c201f0005b87f89 */ /* 0x000e2200000e0000 */
[C---:B------:R-:W-:Y:S02]  /*1ef30*/  ISETP.GT.AND P4, PT, R185.reuse, 0x29, PT ;  /* 0x00000029b900780c */ /* 0x040fe40003f84270 */
[----:B------:R-:W-:Y:S02]  /*1ef40*/  FSEL R174, R174, -INF , P3 ;  /* 0xff800000aeae7808 */ /* 0x000fe40001800000 */
[----:B------:R-:W-:Y:S02]  /*1ef50*/  ISETP.GT.AND P6, PT, R185, 0x30, PT ;  /* 0x00000030b900780c */ /* 0x000fe40003fc4270 */
[----:B------:R-:W-:-:S02]  /*1ef60*/  FSEL R175, R175, -INF , P4 ;  /* 0xff800000afaf7808 */ /* 0x000fc40002000000 */
[----:B------:R-:W-:Y:S02]  /*1ef70*/  FSEL R162, R162, -INF , P6 ;  /* 0xff800000a2a27808 */ /* 0x000fe40003000000 */
[C---:B------:R-:W-:Y:S02]  /*1ef80*/  ISETP.GT.AND P3, PT, R185.reuse, 0x38, PT ;  /* 0x00000038b900780c */ /* 0x040fe40003f64270 */
[C---:B------:R-:W-:Y:S02]  /*1ef90*/  ISETP.GT.AND P4, PT, R185.reuse, 0x39, PT ;  /* 0x00000039b900780c */ /* 0x040fe40003f84270 */
[----:B------:R-:W-:Y:S02]  /*1efa0*/  FSEL R166, R166, -INF , P3 ;  /* 0xff800000a6a67808 */ /* 0x000fe40001800000 */
[----:B------:R-:W-:Y:S02]  /*1efb0*/  ISETP.GT.AND P6, PT, R185, 0x40, PT ;  /* 0x00000040b900780c */ /* 0x000fe40003fc4270 */
[----:B------:R-:W-:-:S02]  /*1efc0*/  FSEL R167, R167, -INF , P4 ;  /* 0xff800000a7a77808 */ /* 0x000fc40002000000 */
[C---:B------:R-:W-:Y:S02]  /*1efd0*/  ISETP.GT.AND P3, PT, R185.reuse, 0x48, PT ;  /* 0x00000048b900780c */ /* 0x040fe40003f64270 */
[----:B------:R-:W-:Y:S02]  /*1efe0*/  ISETP.GT.AND P4, PT, R185, 0x49, PT ;  /* 0x00000049b900780c */ /* 0x000fe40003f84270 */
[----:B0-----:R-:W-:Y:S02]  /*1eff0*/  FMNMX.FTZ R5, R5, R184, !PT ;  /* 0x000000b805057209 */ /* 0x001fe40007810000 */
[----:B------:R0:W1:Y:S02]  /*1f000*/  MUFU.TANH R184, R159 ;  /* 0x0000009f00b87308 */ /* 0x0000640000002400 */
[----:B------:R-:W-:Y:S02]  /*1f010*/  FSETP.NEU.FTZ.AND P2, PT, R5, -INF , PT ;  /* 0xff8000000500780b */ /* 0x000fe40003f5d000 */
[----:B0-----:R-:W-:-:S02]  /*1f020*/  FSEL R159, R0, -INF , P5 ;  /* 0xff800000009f7808 */ /* 0x001fc40002800000 */
[----:B------:R-:W-:Y:S02]  /*1f030*/  ISETP.GT.AND P5, PT, R185, 0x11, PT ;  /* 0x00000011b900780c */ /* 0x000fe40003fa4270 */
[----:B------:R-:W-:Y:S02]  /*1f040*/  FMNMX.FTZ R0, R159, R6, !PT ;  /* 0x000000069f007209 */ /* 0x000fe40007810000 */
[----:B------:R-:W-:Y:S02]  /*1f050*/  FSEL R13, R13, -INF , P5 ;  /* 0xff8000000d0d7808 */ /* 0x000fe40002800000 */
[----:B------:R-:W-:Y:S01]  /*1f060*/  FMNMX.FTZ R4, R2, R0, !PT ;  /* 0x0000000002047209 */ /* 0x000fe20007810000 */
[----:B------:R-:W-:Y:S01]  /*1f070*/  FMUL.FTZ R0, R5, R3 ;  /* 0x0000000305007220 */ /* 0x000fe20000410000 */
[----:B------:R-:W-:Y:S02]  /*1f080*/  ISETP.GT.AND P5, PT, R185, 0x21, PT ;  /* 0x00000021b900780c */ /* 0x000fe40003fa4270 */
[----:B------:R-:W-:-:S02]  /*1f090*/  FMNMX.FTZ R4, R186, R4, !PT ;  /* 0x00000004ba047209 */ /* 0x000fc40007810000 */
[----:B------:R-:W-:Y:S02]  /*1f0a0*/  FSEL R171, R171, -INF , P5 ;  /* 0xff800000abab7808 */ /* 0x000fe40002800000 */
[----:B------:R-:W-:Y:S02]  /*1f0b0*/  FMNMX.FTZ R4, R10, R4, !PT ;  /* 0x000000040a047209 */ /* 0x000fe40007810000 */
[----:B------:R-:W-:Y:S02]  /*1f0c0*/  ISETP.GT.AND P5, PT, R185, 0x31, PT ;  /* 0x00000031b900780c */ /* 0x000fe40003fa4270 */
[----:B------:R-:W-:Y:S02]  /*1f0d0*/  FMNMX.FTZ R4, R12, R4, !PT ;  /* 0x000000040c047209 */ /* 0x000fe40007810000 */
[----:B------:R-:W-:Y:S02]  /*1f0e0*/  FSEL R163, R163, -INF , P5 ;  /* 0xff800000a3a37808 */ /* 0x000fe40002800000 */
[----:B------:R-:W-:-:S02]  /*1f0f0*/  FMNMX.FTZ R4, R13, R4, !PT ;  /* 0x000000040d047209 */ /* 0x000fc40007810000 */
[----:B------:R-:W-:Y:S02]  /*1f100*/  FSEL R0, R0, RZ, P2 ;  /* 0x000000ff00007208 */ /* 0x000fe40001000000 */
[----:B------:R-:W-:Y:S02]  /*1f110*/  FMNMX.FTZ R4, R20, R4, !PT ;  /* 0x0000000414047209 */ /* 0x000fe40007810000 */
[----:B------:R-:W-:Y:S01]  /*1f120*/  ISETP.GT.AND P5, PT, R185, 0x41, PT ;  /* 0x00000041b900780c */ /* 0x000fe20003fa4270 */
[-CC-:B------:R-:W-:Y:S01]  /*1f130*/  FFMA.FTZ R208, R160, R3.reuse, -R0.reuse ;  /* 0x00000003a0d07223 */ /* 0x180fe20000010800 */
[----:B------:R-:W-:Y:S01]  /*1f140*/  FMNMX.FTZ R4, R179, R4, !PT ;  /* 0x00000004b3047209 */ /* 0x000fe20007810000 */
[-CC-:B------:R-:W-:Y:S01]  /*1f150*/  FFMA.FTZ R160, R161, R3.reuse, -R0.reuse ;  /* 0x00000003a1a07223 */ /* 0x180fe20000010800 */
[----:B------:R-:W-:Y:S01]  /*1f160*/  FSEL R161, R154, -INF , P6 ;  /* 0xff8000009aa17808 */ /* 0x000fe20003000000 */
[-CC-:B------:R-:W-:Y:S01]  /*1f170*/  FFMA.FTZ R164, R164, R3.reuse, -R0.reuse ;  /* 0x00000003a4a47223 */ /* 0x180fe20000010800 */
[----:B------:R-:W-:Y:S01]  /*1f180*/  FMNMX.FTZ R4, R183, R4, !PT ;  /* 0x00000004b7047209 */ /* 0x000fe20007810000 */
[-CC-:B------:R-:W-:Y:S01]  /*1f190*/  FFMA.FTZ R206, R165, R3.reuse, -R0.reuse ;  /* 0x00000003a5ce7223 */ /* 0x180fe20000010800 */
[----:B------:R-:W-:Y:S01]  /*1f1a0*/  FSEL R155, R155, -INF , P5 ;  /* 0xff8000009b9b7808 */ /* 0x000fe20002800000 */
[----:B------:R0:W-:Y:S01]  /*1f1b0*/  MUFU.EX2 R154, R164 ;  /* 0x000000a4009a7308 */ /* 0x0001e20000000800 */
[----:B------:R-:W-:Y:S01]  /*1f1c0*/  FMNMX.FTZ R4, R171, R4, !PT ;  /* 0x00000004ab047209 */ /* 0x000fe20007810000 */
[-CC-:B------:R-:W-:Y:S01]  /*1f1d0*/  FFMA.FTZ R210, R168, R3.reuse, -R0.reuse ;  /* 0x00000003a8d27223 */ /* 0x180fe20000010800 */
[----:B-1----:R-:W-:Y:S01]  /*1f1e0*/  FSEL R184, R184, -INF , P4 ;  /* 0xff800000b8b87808 */ /* 0x002fe20002000000 */
[----:B------:R-:W-:Y:S01]  /*1f1f0*/  FFMA.FTZ R202, R153, R3, -R0 ;  /* 0x0000000399ca7223 */ /* 0x000fe20000010800 */
[----:B------:R-:W-:Y:S01]  /*1f200*/  FMNMX.FTZ R4, R174, R4, !PT ;  /* 0x00000004ae047209 */ /* 0x000fe20007810000 */
[----:B------:R-:W-:-:S02]  /*1f210*/  WARPGROUP.DEPBAR.LE gsb0, 0x0 ;  /* 0x00008000000079c5 */ /* 0x000fc40000010000 */
[----:B------:R-:W-:Y:S01]  /*1f220*/  WARPGROUP.ARRIVE ;  /* 0x00000000000079c5 */ /* 0x000fe20000000000 */
[----:B------:R-:W-:Y:S01]  /*1f230*/  FMNMX.FTZ R4, R175, R4, !PT ;  /* 0x00000004af047209 */ /* 0x000fe20007810000 */
[-CC-:B------:R-:W-:Y:S01]  /*1f240*/  FFMA.FTZ R198, R157, R3.reuse, -R0.reuse ;  /* 0x000000039dc67223 */ /* 0x180fe20000010800 */
[----:B0-----:R-:W-:Y:S01]  /*1f250*/  FSEL R164, R158, -INF , P3 ;  /* 0xff8000009ea47808 */ /* 0x001fe20001800000 */
[-CC-:B------:R-:W-:Y:S01]  /*1f260*/  FFMA.FTZ R21, R21, R3.reuse, -R0.reuse ;  /* 0x0000000315157223 */ /* 0x180fe20000010800 */
[----:B------:R-:W-:Y:S01]  /*1f270*/  FMNMX.FTZ R4, R162, R4, !PT ;  /* 0x00000004a2047209 */ /* 0x000fe20007810000 */
[----:B------:R-:W-:Y:S01]  /*1f280*/  HGMMA.64x256x16.F32.BF16 R24, R192, gdesc[UR4].tnspB, R24, gsb0 ;  /* 0x43e00004c0187df0 */ /* 0x000fe20008001818 */
[-CC-:B------:R-:W-:Y:S01]  /*1f290*/  FFMA.FTZ R204, R169, R3.reuse, -R0.reuse ;  /* 0x00000003a9cc7223 */ /* 0x180fe20000010800 */
[-CC-:B------:R-:W-:Y:S01]  /*1f2a0*/  FFMA.FTZ R158, R172, R3.reuse, -R0.reuse ;  /* 0x00000003ac9e7223 */ /* 0x180fe20000010800 */
[----:B------:R-:W-:Y:S01]  /*1f2b0*/  FMNMX.FTZ R4, R163, R4, !PT ;  /* 0x00000004a3047209 */ /* 0x000fe20007810000 */
[-CC-:B------:R-:W-:Y:S01]  /*1f2c0*/  FFMA.FTZ R200, R173, R3.reuse, -R0.reuse ;  /* 0x00000003adc87223 */ /* 0x180fe20000010800 */
[-CC-:B------:R-:W-:Y:S01]  /*1f2d0*/  FFMA.FTZ R152, R152, R3.reuse, -R0.reuse ;  /* 0x0000000398987223 */ /* 0x180fe20000010800 */
[-CC-:B------:R-:W-:Y:S01]  /*1f2e0*/  FFMA.FTZ R153, R176, R3.reuse, -R0.reuse ;  /* 0x00000003b0997223 */ /* 0x180fe20000010800 */
[----:B------:R-:W-:Y:S01]  /*1f2f0*/  FMNMX.FTZ R4, R166, R4, !PT ;  /* 0x00000004a6047209 */ /* 0x000fe20007810000 */
[-CC-:B------:R-:W-:Y:S01]  /*1f300*/  FFMA.FTZ R196, R177, R3.reuse, -R0.reuse ;  /* 0x00000003b1c47223 */ /* 0x180fe20000010800 */
[-CC-:B------:R-:W-:Y:S01]  /*1f310*/  FFMA.FTZ R156, R156, R3.reuse, -R0.reuse ;  /* 0x000000039c9c7223 */ /* 0x180fe20000010800 */
[-CC-:B------:R-:W-:Y:S01]  /*1f320*/  FFMA.FTZ R157, R178, R3.reuse, -R0.reuse ;  /* 0x00000003b29d7223 */ /* 0x180fe20000010800 */
[----:B------:R-:W-:Y:S01]  /*1f330*/  FMNMX.FTZ R4, R167, R4, !PT ;  /* 0x00000004a7047209 */ /* 0x000fe20007810000 */
[----:B------:R-:W-:Y:S01]  /*1f340*/  FFMA.FTZ R170, R170, R3, -R0 ;  /* 0x00000003aaaa7223 */ /* 0x000fe20000010800 */
[----:B------:R-:W-:Y:S02]  /*1f350*/  MUFU.EX2 R208, R208 ;  /* 0x000000d000d07308 */ /* 0x000fe40000000800 */
[----:B------:R-:W-:-:S04]  /*1f360*/  FMNMX.FTZ R4, R161, R4, !PT ;  /* 0x00000004a1047209 */ /* 0x000fc80007810000 */
        /* <DEDUP_REMOVED lines=9> */
[----:B0-----:R-:W-:Y:S01]  /*1f400*/  FMNMX.FTZ R4, R4, R165, !PT ;  /* 0x000000a504047209 */ /* 0x001fe20007810000 */
[----:B------:R-:W-:-:S04]  /*1f410*/  FFMA.FTZ R165, R181, R3, -R0 ;  /* 0x00000003b5a57223 */ /* 0x000fc80000010800 */
[----:B------:R-:W0:Y:S02]  /*1f420*/  SHFL.BFLY PT, R168, R4, 0x1, 0x1f ;  /* 0x0c201f0004a87f89 */ /* 0x000e2400000e0000 */
[----:B------:R-:W-:Y:S08]  /*1f430*/  MUFU.EX2 R158, R158 ;  /* 0x0000009e009e7308 */ /* 0x000ff00000000800 */
[----:B------:R-:W-:Y:S08]  /*1f440*/  MUFU.EX2 R200, R200 ;  /* 0x000000c800c87308 */ /* 0x000ff00000000800 */
[----:B------:R-:W-:Y:S01]  /*1f450*/  MUFU.EX2 R152, R152 ;  /* 0x0000009800987308 */ /* 0x000fe20000000800 */
[----:B0-----:R-:W-:-:S07]  /*1f460*/  FMNMX.FTZ R4, R4, R168, !PT ;  /* 0x000000a804047209 */ /* 0x001fce0007810000 */
[----:B------:R-:W-:Y:S01]  /*1f470*/  MUFU.EX2 R202, R202 ;  /* 0x000000ca00ca7308 */ /* 0x000fe20000000800 */
[----:B------:R-:W-:Y:S02]  /*1f480*/  FSEL R168, R5, RZ, P2 ;  /* 0x000000ff05a87208 */ /* 0x000fe40001000000 */
[----:B------:R-:W-:-:S03]  /*1f490*/  FSETP.NEU.FTZ.AND P2, PT, R4, -INF , PT ;  /* 0xff8000000400780b */ /* 0x000fc60003f5d000 */
[----:B------:R-:W-:Y:S02]  /*1f4a0*/  FADD.FTZ R169, -R168, R7 ;  /* 0x00000007a8a97221 */ /* 0x000fe40000010100 */
[----:B------:R-:W-:Y:S02]  /*1f4b0*/  MUFU.EX2 R153, R153 ;  /* 0x0000009900997308 */ /* 0x000fe40000000800 */
[----:B------:R-:W-:-:S06]  /*1f4c0*/  FMUL.FTZ R169, R169, R3 ;  /* 0x00000003a9a97220 */ /* 0x000fcc0000410000 */
[----:B------:R-:W-:Y:S08]  /*1f4d0*/  MUFU.EX2 R196, R196 ;  /* 0x000000c400c47308 */ /* 0x000ff00000000800 */
[----:B------:R-:W-:Y:S08]  /*1f4e0*/  MUFU.EX2 R156, R156 ;  /* 0x0000009c009c7308 */ /* 0x000ff00000000800 */
[----:B------:R-:W-:Y:S08]  /*1f4f0*/  MUFU.EX2 R198, R198 ;  /* 0x000000c600c67308 */ /* 0x000ff00000000800 */
[----:B------:R-:W-:Y:S08]  /*1f500*/  MUFU.EX2 R157, R157 ;  /* 0x0000009d009d7308 */ /* 0x000ff00000000800 */
[----:B------:R-:W-:Y:S08]  /*1f510*/  MUFU.EX2 R165, R165 ;  /* 0x000000a500a57308 */ /* 0x000ff00000000800 */
[----:B------:R-:W-:Y:S01]  /*1f520*/  MUFU.EX2 R7, R170 ;  /* 0x000000aa00077308 */ /* 0x000fe20000000800 */
[----:B------:R-:W-:-:S02]  /*1f530*/  WARPGROUP.DEPBAR.LE gsb0, 0x0 ;  /* 0x00008000000079c5 */ /* 0x000fc40000010000 */
[-CC-:B------:R-:W-:Y:S01]  /*1f540*/  FFMA.FTZ R192, R180, R3.reuse, -R0.reuse ;  /* 0x00000003b4c07223 */ /* 0x180fe20000010800 */
[-C--:B------:R-:W-:Y:S01]  /*1f550*/  FFMA.FTZ R194, R182, R3.reuse, -R0 ;  /* 0x00000003b6c27223 */ /* 0x080fe20000010800 */
[-C--:B------:R-:W-:Y:S01]  /*1f560*/  FMUL.FTZ R0, R4, R3.reuse ;  /* 0x0000000304007220 */ /* 0x080fe20000410000 */
[----:B------:R-:W-:Y:S03]  /*1f570*/  @!P1 SYNCS.ARRIVE.TRANS64.RED.A1T0 RZ, [R11+URZ], RZ ;  /* 0x000000ff0bff99a7 */ /* 0x000fe6000810043f */
[----:B------:R-:W-:Y:S01]  /*1f580*/  MUFU.EX2 R192, R192 ;  /* 0x000000c000c07308 */ /* 0x000fe20000000800 */
[----:B------:R-:W-:Y:S01]  /*1f590*/  FSEL R168, R0, RZ, P2 ;  /* 0x000000ff00a87208 */ /* 0x000fe20001000000 */
[----:B------:R0:W-:Y:S04]  /*1f5a0*/  @!P1 SYNCS.ARRIVE.TRANS64.RED.A1T0 RZ, [R9+URZ], RZ ;  /* 0x000000ff09ff99a7 */ /* 0x0001e8000810043f */
[-CC-:B------:R-:W-:Y:S01]  /*1f5b0*/  FFMA.FTZ R209, R159, R3.reuse, -R168.reuse ;  /* 0x000000039fd17223 */ /* 0x180fe200000108a8 */
[-CC-:B------:R-:W-:Y:S01]  /*1f5c0*/  FFMA.FTZ R159, R2, R3.reuse, -R168.reuse ;  /* 0x00000003029f7223 */ /* 0x180fe200000108a8 */
[----:B------:R-:W-:Y:S01]  /*1f5d0*/  FSEL R2, R4, RZ, P2 ;  /* 0x000000ff04027208 */ /* 0x000fe20001000000 */
[----:B------:R-:W1:Y:S01]  /*1f5e0*/  MUFU.EX2 R0, R169 ;  /* 0x000000a900007308 */ /* 0x000e620000000800 */
[-CC-:B------:R-:W-:Y:S01]  /*1f5f0*/  FFMA.FTZ R211, R186, R3.reuse, -R168.reuse ;  /* 0x00000003bad37223 */ /* 0x180fe200000108a8 */
[-CC-:B------:R-:W-:Y:S01]  /*1f600*/  FFMA.FTZ R10, R10, R3.reuse, -R168.reuse ;  /* 0x000000030a0a7223 */ /* 0x180fe200000108a8 */
[-C--:B------:R-:W-:Y:S01]  /*1f610*/  FFMA.FTZ R205, R12, R3.reuse, -R168 ;  /* 0x000000030ccd7223 */ /* 0x080fe200000108a8 */
[----:B------:R-:W-:Y:S01]  /*1f620*/  FADD.FTZ R2, -R2, R6 ;  /* 0x0000000602027221 */ /* 0x000fe20000010100 */
[-CC-:B------:R-:W-:Y:S01]  /*1f630*/  FFMA.FTZ R12, R13, R3.reuse, -R168.reuse ;  /* 0x000000030d0c7223 */ /* 0x180fe200000108a8 */
[-CC-:B------:R-:W-:Y:S01]  /*1f640*/  FFMA.FTZ R207, R20, R3.reuse, -R168.reuse ;  /* 0x0000000314cf7223 */ /* 0x180fe200000108a8 */
[-CC-:B------:R-:W-:Y:S01]  /*1f650*/  FFMA.FTZ R13, R179, R3.reuse, -R168.reuse ;  /* 0x00000003b30d7223 */ /* 0x180fe200000108a8 */
[-C--:B------:R-:W-:Y:S01]  /*1f660*/  FMUL.FTZ R2, R2, R3.reuse ;  /* 0x0000000302027220 */ /* 0x080fe20000410000 */
[----:B------:R-:W-:Y:S01]  /*1f670*/  MUFU.EX2 R209, R209 ;  /* 0x000000d100d17308 */ /* 0x000fe20000000800 */
[-CC-:B------:R-:W-:Y:S01]  /*1f680*/  FFMA.FTZ R201, R183, R3.reuse, -R168.reuse ;  /* 0x00000003b7c97223 */ /* 0x180fe200000108a8 */
[-CC-:B------:R-:W-:Y:S01]  /*1f690*/  FFMA.FTZ R171, R171, R3.reuse, -R168.reuse ;  /* 0x00000003abab7223 */ /* 0x180fe200000108a8 */
[-CC-:B------:R-:W-:Y:S01]  /*1f6a0*/  FFMA.FTZ R203, R174, R3.reuse, -R168.reuse ;  /* 0x00000003aecb7223 */ /* 0x180fe200000108a8 */
[-CC-:B------:R-:W-:Y:S01]  /*1f6b0*/  FFMA.FTZ R20, R175, R3.reuse, -R168.reuse ;  /* 0x00000003af147223 */ /* 0x180fe200000108a8 */
[-CC-:B------:R-:W-:Y:S01]  /*1f6c0*/  FFMA.FTZ R197, R162, R3.reuse, -R168.reuse ;  /* 0x00000003a2c57223 */ /* 0x180fe200000108a8 */
[-CC-:B------:R-:W-:Y:S01]  /*1f6d0*/  FFMA.FTZ R193, R161, R3.reuse, -R168.reuse ;  /* 0x00000003a1c17223 */ /* 0x180fe200000108a8 */
[----:B------:R-:W-:Y:S01]  /*1f6e0*/  FFMA.FTZ R163, R163, R3, -R168 ;  /* 0x00000003a3a37223 */ /* 0x000fe200000108a8 */
[----:B------:R-:W2:Y:S01]  /*1f6f0*/  MUFU.EX2 R2, R2 ;  /* 0x0000000200027308 */ /* 0x000ea20000000800 */
[----:B-1----:R-:W-:Y:S01]  /*1f700*/  FFMA.FTZ R15, R0, R15, R208 ;  /* 0x0000000f000f7223 */ /* 0x002fe200000100d0 */
[-CC-:B------:R-:W-:Y:S01]  /*1f710*/  FFMA.FTZ R199, R166, R3.reuse, -R168.reuse ;  /* 0x00000003a6c77223 */ /* 0x180fe200000108a8 */
[-CC-:B0-----:R-:W-:Y:S01]  /*1f720*/  FFMA.FTZ R9, R167, R3.reuse, -R168.reuse ;  /* 0x00000003a7097223 */ /* 0x181fe200000108a8 */
[----:B------:R-:W-:Y:S01]  /*1f730*/  FFMA.FTZ R195, R164, R3, -R168 ;  /* 0x00000003a4c37223 */ /* 0x000fe200000108a8 */
[C---:B------:R-:W-:Y:S01]  /*1f740*/  FADD.FTZ R15, R21.reuse, R15 ;  /* 0x0000000f150f7221 */ /* 0x040fe20000010000 */
[C---:B------:R-:W-:Y:S01]  /*1f750*/  ISETP.GT.AND P2, PT, R8.reuse, R224, PT ;  /* 0x000000e00800720c */ /* 0x040fe20003f44270 */
[----:B------:R-:W-:Y:S01]  /*1f760*/  VIADD R8, R8, 0xffffffff ;  /* 0xffffffff08087836 */ /* 0x000fe20000000000 */
[----:B------:R-:W0:Y:S01]  /*1f770*/  MUFU.EX2 R159, R159 ;  /* 0x0000009f009f7308 */ /* 0x000e220000000800 */
[----:B------:R-:W-:Y:S01]  /*1f780*/  FADD.FTZ R15, R210, R15 ;  /* 0x0000000fd20f7221 */ /* 0x000fe20000010000 */
[----:B------:R-:W-:-:S02]  /*1f790*/  F2FP.BF16.F32.PACK_AB R208, R21, R208 ;  /* 0x000000d015d0723e */ /* 0x000fc400000010ff */
[C---:B------:R-:W-:Y:S01]  /*1f7a0*/  F2FP.BF16.F32.PACK_AB R210, R160.reuse, R210 ;  /* 0x000000d2a0d2723e */ /* 0x040fe200000010ff */
[----:B------:R-:W-:-:S03]  /*1f7b0*/  FADD.FTZ R15, R160, R15 ;  /* 0x0000000fa00f7221 */ /* 0x000fc60000010000 */
[----:B------:R-:W1:Y:S01]  /*1f7c0*/  MUFU.EX2 R211, R211 ;  /* 0x000000d300d37308 */ /* 0x000e620000000800 */
[----:B--2---:R-:W-:Y:S01]  /*1f7d0*/  FFMA.FTZ R14, R2, R14, R209 ;  /* 0x0000000e020e7223 */ /* 0x004fe200000100d1 */
[----:B------:R-:W-:Y:S01]  /*1f7e0*/  FADD.FTZ R15, R204, R15 ;  /* 0x0000000fcc0f7221 */ /* 0x000fe20000010000 */
[----:B------:R-:W-:-:S03]  /*1f7f0*/  F2FP.BF16.F32.PACK_AB R204, R154, R204 ;  /* 0x000000cc9acc723e */ /* 0x000fc600000010ff */
[----:B------:R-:W-:Y:S02]  /*1f800*/  FADD.FTZ R15, R154, R15 ;  /* 0x0000000f9a0f7221 */ /* 0x000fe40000010000 */
[----:B------:R-:W2:Y:S01]  /*1f810*/  MUFU.EX2 R10, R10 ;  /* 0x0000000a000a7308 */ /* 0x000ea20000000800 */
[C---:B0-----:R-:W-:Y:S01]  /*1f820*/  FADD.FTZ R14, R159.reuse, R14 ;  /* 0x0000000e9f0e7221 */ /* 0x041fe20000010000 */
[----:B------:R-:W-:Y:S01]  /*1f830*/  FADD.FTZ R15, R206, R15 ;  /* 0x0000000fce0f7221 */ /* 0x000fe20000010000 */
[C---:B------:R-:W-:Y:S02]  /*1f840*/  F2FP.BF16.F32.PACK_AB R206, R158.reuse, R206 ;  /* 0x000000ce9ece723e */ /* 0x040fe400000010ff */
[----:B------:R-:W-:Y:S01]  /*1f850*/  F2FP.BF16.F32.PACK_AB R209, R159, R209 ;  /* 0x000000d19fd1723e */ /* 0x000fe200000010ff */
[----:B------:R-:W-:Y:S02]  /*1f860*/  FADD.FTZ R15, R158, R15 ;  /* 0x0000000f9e0f7221 */ /* 0x000fe40000010000 */
[----:B------:R-:W0:Y:S01]  /*1f870*/  MUFU.EX2 R205, R205 ;  /* 0x000000cd00cd7308 */ /* 0x000e220000000800 */
[----:B-1----:R-:W-:Y:S01]  /*1f880*/  FADD.FTZ R14, R211, R14 ;  /* 0x0000000ed30e7221 */ /* 0x002fe20000010000 */
[----:B------:R-:W-:Y:S01]  /*1f890*/  FADD.FTZ R15, R200, R15 ;  /* 0x0000000fc80f7221 */ /* 0x000fe20000010000 */
[----:B------:R-:W-:-:S03]  /*1f8a0*/  F2FP.BF16.F32.PACK_AB R200, R152, R200 ;  /* 0x000000c898c8723e */ /* 0x000fc600000010ff */
[----:B------:R-:W-:Y:S02]  /*1f8b0*/  FADD.FTZ R15, R152, R15 ;  /* 0x0000000f980f7221 */ /* 0x000fe40000010000 */
[----:B------:R-:W1:Y:S01]  /*1f8c0*/  MUFU.EX2 R12, R12 ;  /* 0x0000000c000c7308 */ /* 0x000e620000000800 */
[----:B--2---:R-:W-:Y:S01]  /*1f8d0*/  FADD.FTZ R14, R10, R14 ;  /* 0x0000000e0a0e7221 */ /* 0x004fe20000010000 */
[----:B------:R-:W-:Y:S01]  /*1f8e0*/  FADD.FTZ R15, R202, R15 ;  /* 0x0000000fca0f7221 */ /* 0x000fe20000010000 */
[----:B------:R-:W-:Y:S01]  /*1f8f0*/  F2FP.BF16.F32.PACK_AB R211, R10, R211 ;  /* 0x000000d30ad3723e */ /* 0x000fe200000010ff */
[----:B------:R-:W-:Y:S01]  /*1f900*/  IMAD.MOV.U32 R10, RZ, RZ, R214 ;  /* 0x000000ffff0a7224 */ /* 0x000fe200078e00d6 */
[C---:B------:R-:W-:Y:S01]  /*1f910*/  F2FP.BF16.F32.PACK_AB R202, R153.reuse, R202 ;  /* 0x000000ca99ca723e */ /* 0x040fe200000010ff */
[----:B------:R-:W-:Y:S02]  /*1f920*/  FADD.FTZ R15, R153, R15 ;  /* 0x0000000f990f7221 */ /* 0x000fe40000010000 */
[----:B------:R-:W2:Y:S01]  /*1f930*/  MUFU.EX2 R207, R207 ;  /* 0x000000cf00cf7308 */ /* 0x000ea20000000800 */
[----:B0-----:R-:W-:Y:S01]  /*1f940*/  FADD.FTZ R14, R205, R14 ;  /* 0x0000000ecd0e7221 */ /* 0x001fe20000010000 */
[----:B------:R-:W-:Y:S01]  /*1f950*/  FADD.FTZ R15, R196, R15 ;  /* 0x0000000fc40f7221 */ /* 0x000fe20000010000 */
[----:B------:R-:W-:-:S03]  /*1f960*/  F2FP.BF16.F32.PACK_AB R196, R156, R196 ;  /* 0x000000c49cc4723e */ /* 0x000fc600000010ff */
[----:B------:R-:W-:Y:S02]  /*1f970*/  FADD.FTZ R15, R156, R15 ;  /* 0x0000000f9c0f7221 */ /* 0x000fe40000010000 */
[----:B------:R-:W0:Y:S01]  /*1f980*/  MUFU.EX2 R13, R13 ;  /* 0x0000000d000d7308 */ /* 0x000e220000000800 */
[----:B-1----:R-:W-:Y:S01]  /*1f990*/  FADD.FTZ R14, R12, R14 ;  /* 0x0000000e0c0e7221 */ /* 0x002fe20000010000 */
[----:B------:R-:W-:Y:S01]  /*1f9a0*/  FADD.FTZ R15, R198, R15 ;  /* 0x0000000fc60f7221 */ /* 0x000fe20000010000 */
[C---:B------:R-:W-:Y:S02]  /*1f9b0*/  F2FP.BF16.F32.PACK_AB R198, R157.reuse, R198 ;  /* 0x000000c69dc6723e */ /* 0x040fe400000010ff */
[----:B------:R-:W-:Y:S01]  /*1f9c0*/  F2FP.BF16.F32.PACK_AB R205, R12, R205 ;  /* 0x000000cd0ccd723e */ /* 0x000fe200000010ff */
[----:B------:R-:W-:Y:S02]  /*1f9d0*/  FADD.FTZ R15, R157, R15 ;  /* 0x0000000f9d0f7221 */ /* 0x000fe40000010000 */
[----:B------:R-:W1:Y:S01]  /*1f9e0*/  MUFU.EX2 R201, R201 ;  /* 0x000000c900c97308 */ /* 0x000e620000000800 */
[----:B--2---:R-:W-:Y:S01]  /*1f9f0*/  FADD.FTZ R14, R207, R14 ;  /* 0x0000000ecf0e7221 */ /* 0x004fe20000010000 */
[----:B------:R-:W-:Y:S01]  /*1fa00*/  FADD.FTZ R15, R192, R15 ;  /* 0x0000000fc00f7221 */ /* 0x000fe20000010000 */
[----:B------:R-:W-:-:S03]  /*1fa10*/  F2FP.BF16.F32.PACK_AB R192, R165, R192 ;  /* 0x000000c0a5c0723e */ /* 0x000fc600000010ff */
[----:B------:R-:W-:Y:S02]  /*1fa20*/  FADD.FTZ R15, R165, R15 ;  /* 0x0000000fa50f7221 */ /* 0x000fe40000010000 */
[----:B------:R-:W2:Y:S01]  /*1fa30*/  MUFU.EX2 R6, R171 ;  /* 0x000000ab00067308 */ /* 0x000ea20000000800 */
[----:B0-----:R-:W-:Y:S01]  /*1fa40*/  FADD.FTZ R161, R13, R14 ;  /* 0x0000000e0da17221 */ /* 0x001fe20000010000 */
[-CC-:B------:R-:W-:Y:S01]  /*1fa50*/  FFMA.FTZ R14, R155, R3.reuse, -R168.reuse ;  /* 0x000000039b0e7223 */ /* 0x180fe200000108a8 */
[----:B------:R-:W-:Y:S01]  /*1fa60*/  FFMA.FTZ R168, R184, R3, -R168 ;  /* 0x00000003b8a87223 */ /* 0x000fe200000108a8 */
[----:B------:R-:W-:-:S04]  /*1fa70*/  F2FP.BF16.F32.PACK_AB R207, R13, R207 ;  /* 0x000000cf0dcf723e */ /* 0x000fc800000010ff */
[----:B------:R-:W0:Y:S01]  /*1fa80*/  MUFU.EX2 R203, R203 ;  /* 0x000000cb00cb7308 */ /* 0x000e220000000800 */
[----:B-1----:R-:W-:-:S07]  /*1fa90*/  FADD.FTZ R161, R201, R161 ;  /* 0x000000a1c9a17221 */ /* 0x002fce0000010000 */
[----:B------:R-:W1:Y:S01]  /*1faa0*/  MUFU.EX2 R20, R20 ;  /* 0x0000001400147308 */ /* 0x000e620000000800 */
[C---:B--2---:R-:W-:Y:S01]  /*1fab0*/  FADD.FTZ R161, R6.reuse, R161 ;  /* 0x000000a106a17221 */ /* 0x044fe20000010000 */
[----:B------:R-:W-:Y:S01]  /*1fac0*/  F2FP.BF16.F32.PACK_AB R201, R6, R201 ;  /* 0x000000c906c9723e */ /* 0x000fe200000010ff */
[----:B------:R-:W-:-:S05]  /*1fad0*/  IMAD.MOV.U32 R6, RZ, RZ, R4 ;  /* 0x000000ffff067224 */ /* 0x000fca00078e0004 */
        /* <DEDUP_REMOVED lines=26> */
[----:B0-----:R-:W-:-:S04]  /*1fc80*/  FADD.FTZ R161, R195, R161 ;  /* 0x000000a1c3a17221 */ /* 0x001fc80000010000 */
[C---:B-1----:R-:W-:Y:S01]  /*1fc90*/  FADD.FTZ R14, R168.reuse, R161 ;  /* 0x000000a1a80e7221 */ /* 0x042fe20000010000 */
[----:B------:R-:W-:Y:S01]  /*1fca0*/  F2FP.BF16.F32.PACK_AB R195, R168, R195 ;  /* 0x000000c3a8c3723e */ /* 0x000fe200000010ff */
[----:B------:R-:W-:Y:S06]  /*1fcb0*/  @P2 BRA `(.L_x_2537) ;  /* 0xffffffac00342947 */ /* 0x000fec000383ffff */
[----:B------:R-:W-:Y:S05]  /*1fcc0*/  BSYNC B1 ;  /* 0x0000000000017941 */ /* 0x000fea0003800000 */
.L_x_2526:
[----:B------:R-:W-:Y:S05]  /*1fcd0*/  BSYNC B0 ;  /* 0x0000000000007941 */ /* 0x000fea0003800000 */
.L_x_2525:
[----:B------:R-:W-:Y:S01]  /*1fce0*/  ISETP.GE.AND P2, PT, R8, RZ, PT ;  /* 0x000000ff0800720c */ /* 0x000fe20003f46270 */
[----:B------:R-:W-:-:S12]  /*1fcf0*/  BSSY B0, `(.L_x_2538) ;  /* 0x00004dd000007945 */ /* 0x000fd80003800000 */
[----:B------:R-:W-:Y:S05]  /*1fd00*/  @!P2 BRA `(.L_x_2539) ;  /* 0x0000004c006ca947 */ /* 0x000fea0003800000 */
[----:B------:R-:W-:Y:S02]  /*1fd10*/  IMAD.MOV.U32 R6, RZ, RZ, R4 ;  /* 0x000000ffff067224 */ /* 0x000fe400078e0004 */
[----:B------:R-:W-:Y:S02]  /*1fd20*/  IMAD.MOV.U32 R7, RZ, RZ, R5 ;  /* 0x000000ffff077224 */ /* 0x000fe400078e0005 */
[----:B------:R-:W-:Y:S02]  /*1fd30*/  IMAD.MOV.U32 R9, RZ, RZ, R219 ;  /* 0x000000ffff097224 */ /* 0x000fe400078e00db */
[----:B------:R-:W-:-:S07]  /*1fd40*/  IMAD.MOV.U32 R10, RZ, RZ, R214 ;  /* 0x000000ffff0a7224 */ /* 0x000fce00078e00d6 */
.L_x_2550:
        /* <DEDUP_REMOVED lines=8> */
.L_x_2540:
[----:B------:R-:W-:Y:S01]  /*1fdd0*/  IMAD R3, R214, 0x8, R16 ;  /* 0x00000008d6037824 */ /* 0x000fe200078e0210 */
[----:B------:R-:W-:-:S04]  /*1fde0*/  SHF.L.U32 R12, R219, 0x1f, RZ ;  /* 0x0000001fdb0c7819 */ /* 0x000fc800000006ff */
[----:B------:R0:W1:Y:S01]  /*1fdf0*/  SYNCS.PHASECHK.TRANS64.TRYWAIT P2, [R3+URZ+0x38830], R12 ;  /* 0x0388300c030075a7 */ /* 0x000062000804017f */
[----:B------:R-:W-:Y:S05]  /*1fe00*/  @!P0 BRA `(.L_x_2541) ;  /* 0x0000000000048947 */ /* 0x000fea0003800000 */
[----:B------:R-:W-:Y:S01]  /*1fe10*/  BPT.TRAP 0x1 ;  /* 0x000000040000795c */ /* 0x000fe20000300000 */
.L_x_2541:
[----:B------:R-:W-:Y:S01]  /*1fe20*/  IMAD R4, R214, 0xa00, R223 ;  /* 0x00000a00d6047824 */ /* 0x000fe200078e02df */
[----:B------:R-:W-:Y:S01]  /*1fe30*/  BSSY B1, `(.L_x_2542) ;  /* 0x0000006000017945 */ /* 0x000fe20003800000 */
[----:B------:R-:W-:Y:S02]  /*1fe40*/  IMAD.MOV.U32 R5, RZ, RZ, 0x40000040 ;  /* 0x40000040ff057424 */ /* 0x000fe400078e00ff */
[----:B------:R-:W-:Y:S01]  /*1fe50*/  VIADD R152, R4, 0x80 ;  /* 0x0000008004987836 */ /* 0x000fe20000000000 */
[----:B-1----:R-:W-:Y:S06]  /*1fe60*/  @P2 BRA `(.L_x_2543) ;  /* 0x0000000000082947 */ /* 0x002fec0003800000 */
[----:B------:R-:W1:Y:S02]  /*1fe70*/  SYNCS.PHASECHK.TRANS64.TRYWAIT P2, [R3+URZ+0x38830], R12 ;  /* 0x0388300c030075a7 */ /* 0x000e64000804017f */
[----:B-1----:R-:W-:Y:S05]  /*1fe80*/  @!P2 BRA `(.L_x_2544) ;  /* 0x0000010800b4a947 */ /* 0x002fea0003800000 */
.L_x_2543:
[----:B------:R-:W-:Y:S05]  /*1fe90*/  BSYNC B1 ;  /* 0x0000000000017941 */ /* 0x000fea0003800000 */
.L_x_2542:
[----:B------:R-:W2:Y:S04]  /*1fea0*/  LDL.64 R154, [R1+0x40] ;  /* 0x00004000019a7983 */ /* 0x000ea80000100a00 */
[----:B------:R-:W3:Y:S01]  /*1feb0*/  LDL.64 R156, [R1+0x48] ;  /* 0x00004800019c7983 */ /* 0x000ee20000100a00 */
[----:B------:R-:W-:Y:S02]  /*1fec0*/  R2UR UR18, R4 ;  /* 0x00000000041272ca */ /* 0x000fe400000e0000 */
[----:B------:R-:W-:Y:S01]  /*1fed0*/  R2UR UR19, R5 ;  /* 0x00000000051372ca */ /* 0x000fe200000e0000 */
[----:B------:R-:W-:Y:S01]  /*1fee0*/  WARPGROUP.ARRIVE ;  /* 0x00000000000079c5 */ /* 0x000fe20000000000 */
[----:B------:R-:W-:Y:S01]  /*1fef0*/  IMAD.MOV.U32 R153, RZ, RZ, 0x40000040 ;  /* 0x40000040ff997424 */ /* 0x000fe200078e00ff */
[----:B------:R-:W-:Y:S01]  /*1ff00*/  R2UR UR6, R152 ;  /* 0x00000000980672ca */ /* 0x000fe200000e0000 */
[----:B01----:R-:W-:Y:S01]  /*1ff10*/  VIADD R12, R4, 0x100 ;  /* 0x00000100040c7836 */ /* 0x003fe20000000000 */
[----:B------:R-:W4:Y:S02]  /*1ff20*/  LDL.64 R226, [R1+0x30] ;  /* 0x0000300001e27983 */ /* 0x000f240000100a00 */
[----:B------:R-:W-:Y:S01]  /*1ff30*/  R2UR UR7, R153 ;  /* 0x00000000990772ca */ /* 0x000fe200000e0000 */
[----:B------:R-:W-:Y:S01]  /*1ff40*/  IMAD.MOV.U32 R13, RZ, RZ, 0x40000040 ;  /* 0x40000040ff0d7424 */ /* 0x000fe200078e00ff */
[----:B------:R-:W-:Y:S01]  /*1ff50*/  R2UR UR10, R12 ;  /* 0x000000000c0a72ca */ /* 0x000fe200000e0000 */
[----:B------:R-:W-:Y:S01]  /*1ff60*/  VIADD R20, R4, 0x180 ;  /* 0x0000018004147836 */ /* 0x000fe20000000000 */
[----:B------:R-:W5:Y:S02]  /*1ff70*/  LDL.64 R224, [R1+0x28] ;  /* 0x0000280001e07983 */ /* 0x000f640000100a00 */
[----:B------:R-:W-:Y:S01]  /*1ff80*/  R2UR UR11, R13 ;  /* 0x000000000d0b72ca */ /* 0x000fe200000e0000 */
[----:B------:R-:W-:Y:S01]  /*1ff90*/  IMAD.MOV.U32 R21, RZ, RZ, 0x40000040 ;  /* 0x40000040ff157424 */ /* 0x000fe200078e00ff */
        /* <DEDUP_REMOVED lines=129> */
[----:B----4-:R-:W-:Y:S02]  /*207b0*/  R2UR UR24, R226 ;  /* 0x00000000e21872ca */ /* 0x010fe400000e0000 */
        /* <DEDUP_REMOVED lines=46> */
[----:B-----5:R-:W-:Y:S02]  /*20aa0*/  R2UR UR26, R224 ;  /* 0x00000000e01a72ca */ /* 0x020fe400000e0000 */
        /* <DEDUP_REMOVED lines=181> */
[----:B------:R-:W-:-:S04]  /*21600*/  IADD3 R12, R4, 0x486, RZ ;  /* 0x00000486040c7810 */ /* 0x000fc80007ffe0ff */
        /* <DEDUP_REMOVED lines=502> */
.L_x_2545:
[----:B------:R-:W-:Y:S01]  /*23570*/  SHF.L.U32 R0, R9, 0x1f, RZ ;  /* 0x0000001f09007819 */ /* 0x000fe200000006ff */
[----:B------:R-:W-:-:S04]  /*23580*/  IMAD R9, R10, 0x8, R16 ;  /* 0x000000080a097824 */ /* 0x000fc800078e0210 */
[----:B------:R0:W1:Y:S01]  /*23590*/  SYNCS.PHASECHK.TRANS64.TRYWAIT P2, [R9+URZ+0x38850], R0 ;  /* 0x03885000090075a7 */ /* 0x000062000804017f */
[----:B------:R-:W-:Y:S05]  /*235a0*/  @!P0 BRA `(.L_x_2546) ;  /* 0x0000000000048947 */ /* 0x000fea0003800000 */
[----:B------:R-:W-:Y:S01]  /*235b0*/  BPT.TRAP 0x1 ;  /* 0x000000040000795c */ /* 0x000fe20000300000 */
.L_x_2546:
[----:B------:R-:W-:Y:S04]  /*235c0*/  BSSY B1, `(.L_x_2547) ;  /* 0x0000004000017945 */ /* 0x000fe80003800000 */
[----:B-1----:R-:W-:Y:S05]  /*235d0*/  @P2 BRA `(.L_x_2548) ;  /* 0x0000000000082947 */ /* 0x002fea0003800000 */
[----:B------:R-:W1:Y:S02]  /*235e0*/  SYNCS.PHASECHK.TRANS64.TRYWAIT P2, [R9+URZ+0x38850], R0 ;  /* 0x03885000090075a7 */ /* 0x000e64000804017f */
[----:B-1----:R-:W-:Y:S05]  /*235f0*/  @!P2 BRA `(.L_x_2549) ;  /* 0x000000d000eca947 */ /* 0x002fea0003800000 */
.L_x_2548:
[----:B------:R-:W-:Y:S05]  /*23600*/  BSYNC B1 ;  /* 0x0000000000017941 */ /* 0x000fea0003800000 */
.L_x_2547:
        /* <DEDUP_REMOVED lines=18> */
[----:B------:R-:W-:Y:S01]  /*23730*/  IMAD R2, R10, 0xa00, R0 ;  /* 0x00000a000a027824 */ /* 0x000fe200078e0200 */
[----:B------:R-:W-:Y:S01]  /*23740*/  MUFU.TANH R21, R21 ;  /* 0x0000001500157308 */ /* 0x000fe20000002400 */
[----:B------:R-:W-:Y:S01]  /*23750*/  FMUL.FTZ R161, R161, UR38 ;  /* 0x00000026a1a17c20 */ /* 0x000fe20008410000 */
[----:B------:R-:W-:Y:S01]  /*23760*/  FMUL.FTZ R164, R164, UR38 ;  /* 0x00000026a4a47c20 */ /* 0x000fe20008410000 */
[C---:B------:R-:W-:Y:S01]  /*23770*/  VIADD R4, R2.reuse, 0x80 ;  /* 0x0000008002047836 */ /* 0x040fe20000000000 */
[----:B------:R-:W-:Y:S01]  /*23780*/  R2UR UR6, R2 ;  /* 0x00000000020672ca */ /* 0x000fe200000e0000 */
[----:B------:R-:W-:Y:S01]  /*23790*/  FMUL.FTZ R165, R165, UR38 ;  /* 0x00000026a5a57c20 */ /* 0x000fe20008410000 */
[----:B------:R-:W-:Y:S01]  /*237a0*/  FMUL.FTZ R152, R152, UR38 ;  /* 0x0000002698987c20 */ /* 0x000fe20008410000 */
[----:B------:R-:W-:Y:S01]  /*237b0*/  FMUL.FTZ R153, R153, UR38 ;  /* 0x0000002699997c20 */ /* 0x000fe20008410000 */
[----:B------:R-:W-:Y:S01]  /*237c0*/  MUFU.TANH R177, R177 ;  /* 0x000000b100b17308 */ /* 0x000fe20000002400 */
[----:B------:R-:W-:Y:S01]  /*237d0*/  FMUL.FTZ R156, R156, UR38 ;  /* 0x000000269c9c7c20 */ /* 0x000fe20008410000 */
[----:B------:R-:W-:-:S02]  /*237e0*/  IMAD.MOV.U32 R3, RZ, RZ, 0x40000040 ;  /* 0x40000040ff037424 */ /* 0x000fc400078e00ff */
[----:B------:R-:W-:Y:S01]  /*237f0*/  FMUL.FTZ R10, R186, UR38 ;  /* 0x00000026ba0a7c20 */ /* 0x000fe20008410000 */
[----:B------:R-:W-:Y:S01]  /*23800*/  FMUL.FTZ R12, R187, UR38 ;  /* 0x00000026bb0c7c20 */ /* 0x000fe20008410000 */
[----:B------:R-:W-:Y:S01]  /*23810*/  FMUL.FTZ R13, R190, UR38 ;  /* 0x00000026be0d7c20 */ /* 0x000fe20008410000 */
[----:B------:R-:W-:Y:S01]  /*23820*/  FMUL.FTZ R170, R170, UR38 ;  /* 0x00000026aaaa7c20 */ /* 0x000fe20008410000 */
[----:B------:R-:W-:Y:S01]  /*23830*/  FMUL.FTZ R171, R171, UR38 ;  /* 0x00000026abab7c20 */ /* 0x000fe20008410000 */
[----:B------:R-:W-:Y:S01]  /*23840*/  MUFU.TANH R181, R181 ;  /* 0x000000b500b57308 */ /* 0x000fe20000002400 */
[----:B------:R-:W-:Y:S01]  /*23850*/  HGMMA.64x256x16.F32.BF16 R24, R208, gdesc[UR4].tnspB, R24, gsb0 ;  /* 0x43e00004d0187df0 */ /* 0x000fe20008001818 */
[----:B------:R-:W-:Y:S01]  /*23860*/  R2UR UR6, R4 ;  /* 0x00000000040672ca */ /* 0x000fe200000e0000 */
[----:B------:R-:W-:Y:S01]  /*23870*/  VIADD R4, R2, 0x100 ;  /* 0x0000010002047836 */ /* 0x000fe20000000000 */
[----:B------:R-:W-:Y:S01]  /*23880*/  R2UR UR7, R5 ;  /* 0x00000000050772ca */ /* 0x000fe200000e0000 */
[----:B------:R-:W-:-:S02]  /*23890*/  IMAD.MOV.U32 R5, RZ, RZ, 0x40000040 ;  /* 0x40000040ff057424 */ /* 0x000fc400078e00ff */
        /* <DEDUP_REMOVED lines=12> */
[----:B------:R-:W-:Y:S01]  /*23960*/  @!P1 IMAD R11, R11, 0x8, R16 ;  /* 0x000000080b0b9824 */ /* 0x000fe200078e0210 */
[----:B------:R-:W-:Y:S01]  /*23970*/  ISETP.GT.AND P2, PT, R8, RZ, PT ;  /* 0x000000ff0800720c */ /* 0x000fe20003f44270 */
[----:B------:R-:W-:-:S02]  /*23980*/  @!P1 VIADD R9, R9, 0x38860 ;  /* 0x0003886009099836 */ /* 0x000fc40000000000 */
[----:B------:R-:W-:Y:S02]  /*23990*/  @!P1 VIADD R11, R11, 0x38840 ;  /* 0x000388400b0b9836 */ /* 0x000fe40000000000 */
[----:B------:R-:W-:Y:S01]  /*239a0*/  MUFU.TANH R172, R172 ;  /* 0x000000ac00ac7308 */ /* 0x000fe20000002400 */
[----:B------:R-:W-:Y:S01]  /*239b0*/  @!P1 PRMT R9, RZ, 0x654, R9 ;  /* 0x00000654ff099816 */ /* 0x000fe20000000009 */
[----:B------:R-:W-:-:S06]  /*239c0*/  VIADD R8, R8, 0xffffffff ;  /* 0xffffffff08087836 */ /* 0x000fcc0000000000 */
        /* <DEDUP_REMOVED lines=45> */
[----:B------:R-:W-:-:S05]  /*23ca0*/  FMUL.FTZ R157, R183, UR38 ;  /* 0x00000026b79d7c20 */ /* 0x000fca0008410000 */
        /* <DEDUP_REMOVED lines=13> */
[----:B------:R-:W-:-:S04]  /*23d80*/  FMUL.FTZ R184, R191, UR38 ;  /* 0x00000026bfb87c20 */ /* 0x000fc80008410000 */
[----:B------:R-:W0:Y:S08]  /*23d90*/  MUFU.TANH R2, R2 ;  /* 0x0000000200027308 */ /* 0x000e300000002400 */
[----:B------:R-:W1:Y:S01]  /*23da0*/  MUFU.TANH R184, R184 ;  /* 0x000000b800b87308 */ /* 0x000e620000002400 */
[----:B0-----:R-:W-:-:S04]  /*23db0*/  FMNMX.FTZ R0, R2, R7, !PT ;  /* 0x0000000702007209 */ /* 0x001fc80007810000 */
        /* <DEDUP_REMOVED lines=20> */
[----:B0-----:R-:W-:Y:S02]  /*23f00*/  FMNMX.FTZ R3, R0, R3, !PT ;  /* 0x0000000300037209 */ /* 0x001fe40007810000 */
[----:B------:R-:W-:-:S03]  /*23f10*/  FMNMX.FTZ R0, R10, R6, !PT ;  /* 0x000000060a007209 */ /* 0x000fc60007810000 */
[----:B------:R-:W0:Y:S01]  /*23f20*/  SHFL.BFLY PT, R5, R3, 0x1, 0x1f ;  /* 0x0c201f0003057f89 */ /* 0x000e2200000e0000 */
[----:B------:R-:W-:Y:S02]  /*23f30*/  FMNMX.FTZ R183, R12, R0, !PT ;  /* 0x000000000cb77209 */ /* 0x000fe40007810000 */
[----:B0-----:R-:W-:Y:S02]  /*23f40*/  FMNMX.FTZ R5, R3, R5, !PT ;  /* 0x0000000503057209 */ /* 0x001fe40007810000 */
[----:B------:R-:W-:-:S03]  /*23f50*/  MOV R3, UR42 ;  /* 0x0000002a00037c02 */ /* 0x000fc60008000f00 */
[C---:B------:R-:W-:Y:S02]  /*23f60*/  FADD.FTZ R7, -R5.reuse, R7 ;  /* 0x0000000705077221 */ /* 0x040fe40000010100 */
[-C--:B------:R-:W-:Y:S02]  /*23f70*/  FMUL.FTZ R186, R5, R3.reuse ;  /* 0x0000000305ba7220 */ /* 0x080fe40000410000 */
[----:B------:R-:W-:Y:S01]  /*23f80*/  FMUL.FTZ R0, R7, R3 ;  /* 0x0000000307007220 */ /* 0x000fe20000410000 */
[----:B------:R-:W-:Y:S01]  /*23f90*/  FMNMX.FTZ R7, R13, R183, !PT ;  /* 0x000000b70d077209 */ /* 0x000fe20007810000 */
[-CC-:B------:R-:W-:Y:S01]  /*23fa0*/  FFMA.FTZ R208, R2, R3.reuse, -R186.reuse ;  /* 0x0000000302d07223 */ /* 0x180fe200000108ba */
[-CC-:B------:R-:W-:Y:S01]  /*23fb0*/  FFMA.FTZ R4, R4, R3.reuse, -R186.reuse ;  /* 0x0000000304047223 */ /* 0x180fe200000108ba */
[--C-:B------:R-:W-:Y:S01]  /*23fc0*/  FFMA.FTZ R210, R20, R3, -R186.reuse ;  /* 0x0000000314d27223 */ /* 0x100fe200000108ba */
[----:B-1----:R-:W-:Y:S01]  /*23fd0*/  FMNMX.FTZ R7, R184, R7, !PT ;  /* 0x00000007b8077209 */ /* 0x002fe20007810000 */
        /* <DEDUP_REMOVED lines=14> */
[----:B------:R-:W-:Y:S01]  /*240c0*/  FFMA.FTZ R182, R182, R3, -R186 ;  /* 0x00000003b6b67223 */ /* 0x000fe200000108ba */
[----:B------:R-:W-:Y:S01]  /*240d0*/  FMNMX.FTZ R2, R157, R2, !PT ;  /* 0x000000029d027209 */ /* 0x000fe20007810000 */
[----:B------:R-:W1:Y:S03]  /*240e0*/  MUFU.EX2 R7, R4 ;  /* 0x0000000400077308 */ /* 0x000e660000000800 */
[----:B------:R-:W-:-:S04]  /*240f0*/  FMNMX.FTZ R2, R170, R2, !PT ;  /* 0x00000002aa027209 */ /* 0x000fc80007810000 */
[----:B------:R-:W-:Y:S01]  /*24100*/  FMNMX.FTZ R2, R171, R2, !PT ;  /* 0x00000002ab027209 */ /* 0x000fe20007810000 */
[----:B------:R-:W2:Y:S01]  /*24110*/  MUFU.EX2 R210, R210 ;  /* 0x000000d200d27308 */ /* 0x000ea20000000800 */
[----:B0-----:R-:W-:Y:S02]  /*24120*/  FFMA.FTZ R15, R0, R15, R208 ;  /* 0x0000000f000f7223 */ /* 0x001fe400000100d0 */
[----:B------:R-:W-:-:S04]  /*24130*/  FMNMX.FTZ R2, R174, R2, !PT ;  /* 0x00000002ae027209 */ /* 0x000fc80007810000 */
[----:B------:R-:W-:Y:S01]  /*24140*/  FMNMX.FTZ R2, R175, R2, !PT ;  /* 0x00000002af027209 */ /* 0x000fe20007810000 */
[----:B------:R-:W0:Y:S01]  /*24150*/  MUFU.EX2 R183, R183 ;  /* 0x000000b700b77308 */ /* 0x000e220000000800 */
[C---:B-1----:R-:W-:Y:S01]  /*24160*/  FADD.FTZ R15, R7.reuse, R15 ;  /* 0x0000000f070f7221 */ /* 0x042fe20000010000 */
[----:B------:R-:W-:Y:S02]  /*24170*/  F2FP.BF16.F32.PACK_AB R208, R7, R208 ;  /* 0x000000d007d0723e */ /* 0x000fe400000010ff */
[----:B------:R-:W-:-:S04]  /*24180*/  FMNMX.FTZ R2, R162, R2, !PT ;  /* 0x00000002a2027209 */ /* 0x000fc80007810000 */
[----:B------:R-:W-:Y:S01]  /*24190*/  FMNMX.FTZ R2, R163, R2, !PT ;  /* 0x00000002a3027209 */ /* 0x000fe20007810000 */
[----:B------:R-:W1:Y:S01]  /*241a0*/  MUFU.EX2 R204, R204 ;  /* 0x000000cc00cc7308 */ /* 0x000e620000000800 */
[----:B--2---:R-:W-:Y:S02]  /*241b0*/  FADD.FTZ R15, R210, R15 ;  /* 0x0000000fd20f7221 */ /* 0x004fe40000010000 */
[----:B------:R-:W-:-:S04]  /*241c0*/  FMNMX.FTZ R2, R166, R2, !PT ;  /* 0x00000002a6027209 */ /* 0x000fc80007810000 */
[----:B------:R-:W-:Y:S01]  /*241d0*/  FMNMX.FTZ R2, R167, R2, !PT ;  /* 0x00000002a7027209 */ /* 0x000fe20007810000 */
[----:B------:R-:W2:Y:S01]  /*241e0*/  MUFU.EX2 R20, R20 ;  /* 0x0000001400147308 */ /* 0x000ea20000000800 */
[C---:B0-----:R-:W-:Y:S01]  /*241f0*/  FADD.FTZ R15, R183.reuse, R15 ;  /* 0x0000000fb70f7221 */ /* 0x041fe20000010000 */
[----:B------:R-:W-:Y:S02]  /*24200*/  F2FP.BF16.F32.PACK_AB R210, R183, R210 ;  /* 0x000000d2b7d2723e */ /* 0x000fe400000010ff */
[----:B------:R-:W-:-:S04]  /*24210*/  FMNMX.FTZ R2, R154, R2, !PT ;  /* 0x000000029a027209 */ /* 0x000fc80007810000 */
[----:B------:R-:W-:Y:S01]  /*24220*/  FMNMX.FTZ R2, R155, R2, !PT ;  /* 0x000000029b027209 */ /* 0x000fe20007810000 */
[----:B------:R-:W0:Y:S01]  /*24230*/  MUFU.EX2 R206, R206 ;  /* 0x000000ce00ce7308 */ /* 0x000e220000000800 */
[----:B-1----:R-:W-:Y:S02]  /*24240*/  FADD.FTZ R15, R204, R15 ;  /* 0x0000000fcc0f7221 */ /* 0x002fe40000010000 */
[----:B------:R-:W-:-:S04]  /*24250*/  FMNMX.FTZ R2, R158, R2, !PT ;  /* 0x000000029e027209 */ /* 0x000fc80007810000 */
[----:B------:R-:W-:Y:S01]  /*24260*/  FMNMX.FTZ R2, R159, R2, !PT ;  /* 0x000000029f027209 */ /* 0x000fe20007810000 */
[----:B------:R-:W1:Y:S01]  /*24270*/  MUFU.EX2 R21, R21 ;  /* 0x0000001500157308 */ /* 0x000e620000000800 */
[C---:B--2---:R-:W-:Y:S01]  /*24280*/  FADD.FTZ R15, R20.reuse, R15 ;  /* 0x0000000f140f7221 */ /* 0x044fe20000010000 */
[----:B------:R-:W-:Y:S02]  /*24290*/  F2FP.BF16.F32.PACK_AB R204, R20, R204 ;  /* 0x000000cc14cc723e */ /* 0x000fe400000010ff */
[----:B------:R-:W2:Y:S04]  /*242a0*/  SHFL.BFLY PT, R4, R2, 0x2, 0x1f ;  /* 0x0c401f0002047f89 */ /* 0x000ea800000e0000 */
[----:B------:R-:W3:Y:S01]  /*242b0*/  MUFU.EX2 R200, R200 ;  /* 0x000000c800c87308 */ /* 0x000ee20000000800 */
[----:B0-----:R-:W-:-:S07]  /*242c0*/  FADD.FTZ R15, R206, R15 ;  /* 0x0000000fce0f7221 */ /* 0x001fce0000010000 */
[----:B------:R-:W0:Y:S01]  /*242d0*/  MUFU.EX2 R168, R168 ;  /* 0x000000a800a87308 */ /* 0x000e220000000800 */
[C---:B-1----:R-:W-:Y:S01]  /*242e0*/  FADD.FTZ R15, R21.reuse, R15 ;  /* 0x0000000f150f7221 */ /* 0x042fe20000010000 */
[----:B------:R-:W-:-:S06]  /*242f0*/  F2FP.BF16.F32.PACK_AB R206, R21, R206 ;  /* 0x000000ce15ce723e */ /* 0x000fcc00000010ff */
[----:B------:R-:W1:Y:S01]  /*24300*/  MUFU.EX2 R202, R202 ;  /* 0x000000ca00ca7308 */ /* 0x000e620000000800 */
[----:B---3--:R-:W-:Y:S01]  /*24310*/  FADD.FTZ R15, R200, R15 ;  /* 0x0000000fc80f7221 */ /* 0x008fe20000010000 */
[----:B--2---:R-:W-:Y:S01]  /*24320*/  FMNMX.FTZ R2, R2, R4, !PT ;  /* 0x0000000402027209 */ /* 0x004fe20007810000 */
[----:B------:R-:W-:Y:S02]  /*24330*/  WARPGROUP.DEPBAR.LE gsb0, 0x0 ;  /* 0x00008000000079c5 */ /* 0x000fe40000010000 */
[----:B------:R-:W-:Y:S02]  /*24340*/  WARPGROUP.ARRIVE ;  /* 0x00000000000079c5 */ /* 0x000fe40000000000 */
[----:B------:R-:W2:Y:S01]  /*24350*/  SHFL.BFLY PT, R4, R2, 0x1, 0x1f ;  /* 0x0c201f0002047f89 */ /* 0x000ea200000e0000 */
[-CC-:B------:R-:W-:Y:S01]  /*24360*/  FFMA.FTZ R198, R164, R3.reuse, -R186.reuse ;  /* 0x00000003a4c67223 */ /* 0x180fe200000108ba */
[-CC-:B------:R-:W-:Y:S01]  /*24370*/  FFMA.FTZ R196, R160, R3.reuse, -R186.reuse ;  /* 0x00000003a0c47223 */ /* 0x180fe200000108ba */
[----:B------:R-:W3:Y:S01]  /*24380*/  MUFU.EX2 R169, R169 ;  /* 0x000000a900a97308 */ /* 0x000ee20000000800 */
[-CC-:B------:R-:W-:Y:S01]  /*24390*/  FFMA.FTZ R160, R161, R3.reuse, -R186.reuse ;  /* 0x00000003a1a07223 */ /* 0x180fe200000108ba */
[----:B------:R-:W-:Y:S01]  /*243a0*/  HGMMA.64x256x16.F32.BF16 R24, R192, gdesc[UR4].tnspB, R24, gsb0 ;  /* 0x43e00004c0187df0 */ /* 0x000fe20008001818 */
[C---:B0-----:R-:W-:Y:S01]  /*243b0*/  FADD.FTZ R15, R168.reuse, R15 ;  /* 0x0000000fa80f7221 */ /* 0x041fe20000010000 */
[----:B------:R-:W-:Y:S01]  /*243c0*/  FFMA.FTZ R161, R165, R3, -R186 ;  /* 0x00000003a5a17223 */ /* 0x000fe200000108ba */
[----:B------:R-:W-:-:S02]  /*243d0*/  F2FP.BF16.F32.PACK_AB R200, R168, R200 ;  /* 0x000000c8a8c8723e */ /* 0x000fc400000010ff */
[----:B-1----:R-:W-:Y:S01]  /*243e0*/  FADD.FTZ R15, R202, R15 ;  /* 0x0000000fca0f7221 */ /* 0x002fe20000010000 */
[----:B------:R-:W0:Y:S08]  /*243f0*/  MUFU.EX2 R196, R196 ;  /* 0x000000c400c47308 */ /* 0x000e300000000800 */
[----:B------:R-:W1:Y:S01]  /*24400*/  MUFU.EX2 R160, R160 ;  /* 0x000000a000a07308 */ /* 0x000e620000000800 */
[C---:B---3--:R-:W-:Y:S01]  /*24410*/  FADD.FTZ R15, R169.reuse, R15 ;  /* 0x0000000fa90f7221 */ /* 0x048fe20000010000 */
[----:B------:R-:W-:-:S02]  /*24420*/  F2FP.BF16.F32.PACK_AB R202, R169, R202 ;  /* 0x000000caa9ca723e */ /* 0x000fc400000010ff */
[----:B--2---:R-:W-:-:S04]  /*24430*/  FMNMX.FTZ R4, R2, R4, !PT ;  /* 0x0000000402047209 */ /* 0x004fc80007810000 */
[----:B------:R-:W2:Y:S01]  /*24440*/  MUFU.EX2 R198, R198 ;  /* 0x000000c600c67308 */ /* 0x000ea20000000800 */
[----:B0-----:R-:W-:Y:S01]  /*24450*/  FADD.FTZ R15, R196, R15 ;  /* 0x0000000fc40f7221 */ /* 0x001fe20000010000 */
[----:B------:R-:W-:-:S04]  /*24460*/  FADD.FTZ R2, -R4, R6 ;  /* 0x0000000604027221 */ /* 0x000fc80000010100 */
[----:B------:R-:W-:Y:S02]  /*24470*/  FMUL.FTZ R2, R2, R3 ;  /* 0x0000000302027220 */ /* 0x000fe40000410000 */
[----:B------:R-:W0:Y:S01]  /*24480*/  MUFU.EX2 R161, R161 ;  /* 0x000000a100a17308 */ /* 0x000e220000000800 */
[C---:B-1----:R-:W-:Y:S01]  /*24490*/  FADD.FTZ R15, R160.reuse, R15 ;  /* 0x0000000fa00f7221 */ /* 0x042fe20000010000 */
[----:B------:R-:W-:-:S06]  /*244a0*/  F2FP.BF16.F32.PACK_AB R196, R160, R196 ;  /* 0x000000c4a0c4723e */ /* 0x000fcc00000010ff */
[----:B------:R-:W-:Y:S01]  /*244b0*/  MUFU.EX2 R2, R2 ;  /* 0x0000000200027308 */ /* 0x000fe20000000800 */
[----:B--2---:R-:W-:-:S07]  /*244c0*/  FADD.FTZ R15, R198, R15 ;  /* 0x0000000fc60f7221 */ /* 0x004fce0000010000 */
[----:B------:R-:W-:Y:S01]  /*244d0*/  MUFU.EX2 R6, R182 ;  /* 0x000000b600067308 */ /* 0x000fe20000000800 */
[C---:B0-----:R-:W-:Y:S01]  /*244e0*/  FADD.FTZ R15, R161.reuse, R15 ;  /* 0x0000000fa10f7221 */ /* 0x041fe20000010000 */
[----:B------:R-:W-:Y:S01]  /*244f0*/  F2FP.BF16.F32.PACK_AB R198, R161, R198 ;  /* 0x000000c6a1c6723e */ /* 0x000fe200000010ff */
[----:B------:R-:W-:Y:S02]  /*24500*/  WARPGROUP.DEPBAR.LE gsb0, 0x0 ;  /* 0x00008000000079c5 */ /* 0x000fe40000010000 */
[-CC-:B------:R-:W-:Y:S01]  /*24510*/  FFMA.FTZ R192, R152, R3.reuse, -R186.reuse ;  /* 0x0000000398c07223 */ /* 0x180fe200000108ba */
[-CC-:B------:R-:W-:Y:S01]  /*24520*/  FFMA.FTZ R152, R153, R3.reuse, -R186.reuse ;  /* 0x0000000399987223 */ /* 0x180fe200000108ba */
[-C--:B------:R-:W-:Y:S01]  /*24530*/  FMUL.FTZ R153, R4, R3.reuse ;  /* 0x0000000304997220 */ /* 0x080fe20000410000 */
[----:B------:R-:W-:-:S03]  /*24540*/  FFMA.FTZ R194, R156, R3, -R186 ;  /* 0x000000039cc27223 */ /* 0x000fc600000108ba */
        /* <DEDUP_REMOVED lines=8> */
[-C--:B------:R-:W-:Y:S01]  /*245d0*/  FFMA.FTZ R156, R157, R3.reuse, -R153 ;  /* 0x000000039d9c7223 */ /* 0x080fe20000010899 */
[----:B------:R-:W-:Y:S01]  /*245e0*/  @!P1 PRMT R157, RZ, 0x654, R11 ;  /* 0x00000654ff9d9816 */ /* 0x000fe2000000000b */
[-CC-:B------:R-:W-:Y:S01]  /*245f0*/  FFMA.FTZ R201, R170, R3.reuse, -R153.reuse ;  /* 0x00000003aac97223 */ /* 0x180fe20000010899 */
[-CC-:B------:R-:W-:Y:S01]  /*24600*/  FFMA.FTZ R13, R171, R3.reuse, -R153.reuse ;  /* 0x00000003ab0d7223 */ /* 0x180fe20000010899 */
[-CC-:B------:R-:W-:Y:S01]  /*24610*/  FFMA.FTZ R203, R174, R3.reuse, -R153.reuse ;  /* 0x00000003aecb7223 */ /* 0x180fe20000010899 */
[----:B------:R1:W-:Y:S01]  /*24620*/  @!P1 SYNCS.ARRIVE.TRANS64.RED.A1T0 RZ, [R157+URZ], RZ ;  /* 0x000000ff9dff99a7 */ /* 0x0003e2000810043f */
[----:B------:R-:W2:Y:S01]  /*24630*/  MUFU.EX2 R10, R10 ;  /* 0x0000000a000a7308 */ /* 0x000ea20000000800 */
[-CC-:B------:R-:W-:Y:S01]  /*24640*/  FFMA.FTZ R175, R175, R3.reuse, -R153.reuse ;  /* 0x00000003afaf7223 */ /* 0x180fe20000010899 */
[-CC-:B------:R-:W-:Y:S01]  /*24650*/  FFMA.FTZ R197, R162, R3.reuse, -R153.reuse ;  /* 0x00000003a2c57223 */ /* 0x180fe20000010899 */
[-CC-:B------:R-:W-:Y:S01]  /*24660*/  FFMA.FTZ R163, R163, R3.reuse, -R153.reuse ;  /* 0x00000003a3a37223 */ /* 0x180fe20000010899 */
[-CC-:B------:R-:W-:Y:S01]  /*24670*/  FFMA.FTZ R199, R166, R3.reuse, -R153.reuse ;  /* 0x00000003a6c77223 */ /* 0x180fe20000010899 */
[-CC-:B------:R-:W-:Y:S01]  /*24680*/  FFMA.FTZ R193, R154, R3.reuse, -R153.reuse ;  /* 0x000000039ac17223 */ /* 0x180fe20000010899 */
[-C--:B------:R-:W-:Y:S01]  /*24690*/  FFMA.FTZ R155, R155, R3.reuse, -R153 ;  /* 0x000000039b9b7223 */ /* 0x080fe20000010899 */
[----:B------:R3:W-:Y:S01]  /*246a0*/  @!P1 SYNCS.ARRIVE.TRANS64.RED.A1T0 RZ, [R9+URZ], RZ ;  /* 0x000000ff09ff99a7 */ /* 0x0007e2000810043f */
[----:B------:R-:W4:Y:S01]  /*246b0*/  MUFU.EX2 R211, R211 ;  /* 0x000000d300d37308 */ /* 0x000f220000000800 */
[----:B0-----:R-:W-:Y:S01]  /*246c0*/  FFMA.FTZ R14, R2, R14, R209 ;  /* 0x0000000e020e7223 */ /* 0x001fe200000100d1 */
[----:B------:R-:W-:-:S06]  /*246d0*/  FFMA.FTZ R158, R158, R3, -R153 ;  /* 0x000000039e9e7223 */ /* 0x000fcc0000010899 */
[----:B------:R-:W1:Y:S01]  /*246e0*/  MUFU.EX2 R164, R164 ;  /* 0x000000a400a47308 */ /* 0x000e620000000800 */
[C---:B--2---:R-:W-:Y:S01]  /*246f0*/  FADD.FTZ R14, R10.reuse, R14 ;  /* 0x0000000e0a0e7221 */ /* 0x044fe20000010000 */
[----:B------:R-:W-:-:S06]  /*24700*/  F2FP.BF16.F32.PACK_AB R209, R10, R209 ;  /* 0x000000d10ad1723e */ /* 0x000fcc00000010ff */
[----:B------:R-:W0:Y:S01]  /*24710*/  MUFU.EX2 R205, R205 ;  /* 0x000000cd00cd7308 */ /* 0x000e220000000800 */
[----:B----4-:R-:W-:-:S07]  /*24720*/  FADD.FTZ R14, R211, R14 ;  /* 0x0000000ed30e7221 */ /* 0x010fce0000010000 */
[----:B------:R-:W2:Y:S01]  /*24730*/  MUFU.EX2 R12, R12 ;  /* 0x0000000c000c7308 */ /* 0x000ea20000000800 */
[C---:B-1----:R-:W-:Y:S01]  /*24740*/  FADD.FTZ R157, R164.reuse, R14 ;  /* 0x0000000ea49d7221 */ /* 0x042fe20000010000 */
[-CC-:B------:R-:W-:Y:S01]  /*24750*/  FFMA.FTZ R14, R167, R3.reuse, -R153.reuse ;  /* 0x00000003a70e7223 */ /* 0x180fe20000010899 */
[----:B------:R-:W-:Y:S01]  /*24760*/  FFMA.FTZ R153, R159, R3, -R153 ;  /* 0x000000039f997223 */ /* 0x000fe20000010899 */
[----:B------:R-:W-:-:S04]  /*24770*/  F2FP.BF16.F32.PACK_AB R211, R164, R211 ;  /* 0x000000d3a4d3723e */ /* 0x000fc800000010ff */
        /* <DEDUP_REMOVED lines=17> */
[----:B---3--:R-:W0:Y:S01]  /*24890*/  MUFU.EX2 R9, R163 ;  /* 0x000000a300097308 */ /* 0x008e220000000800 */
[C---:B--2---:R-:W-:Y:S01]  /*248a0*/  FADD.FTZ R157, R11.reuse, R157 ;  /* 0x0000009d0b9d7221 */ /* 0x044fe20000010000 */
[----:B------:R-:W-:-:S06]  /*248b0*/  F2FP.BF16.F32.PACK_AB R203, R11, R203 ;  /* 0x000000cb0bcb723e */ /* 0x000fcc00000010ff */
[----:B------:R-:W2:Y:S01]  /*248c0*/  MUFU.EX2 R199, R199 ;  /* 0x000000c700c77308 */ /* 0x000ea20000000800 */
[----:B-1----:R-:W-:-:S07]  /*248d0*/  FADD.FTZ R157, R197, R157 ;  /* 0x0000009dc59d7221 */ /* 0x002fce0000010000 */
[----:B------:R-:W1:Y:S01]  /*248e0*/  MUFU.EX2 R14, R14 ;  /* 0x0000000e000e7308 */ /* 0x000e620000000800 */
[C---:B0-----:R-:W-:Y:S01]  /*248f0*/  FADD.FTZ R157, R9.reuse, R157 ;  /* 0x0000009d099d7221 */ /* 0x041fe20000010000 */
[----:B------:R-:W-:Y:S01]  /*24900*/  F2FP.BF16.F32.PACK_AB R197, R9, R197 ;  /* 0x000000c509c5723e */ /* 0x000fe200000010ff */
[----:B------:R-:W-:-:S05]  /*24910*/  IMAD.MOV.U32 R9, RZ, RZ, R219 ;  /* 0x000000ffff097224 */ /* 0x000fca00078e00db */
        /* <DEDUP_REMOVED lines=8> */
[----:B--2---:R-:W-:-:S07]  /*249a0*/  FADD.FTZ R10, R193, R10 ;  /* 0x0000000ac10a7221 */ /* 0x004fce0000010000 */
[----:B------:R-:W2:Y:S01]  /*249b0*/  MUFU.EX2 R194, R194 ;  /* 0x000000c200c27308 */ /* 0x000ea20000000800 */
[C---:B-1----:R-:W-:Y:S01]  /*249c0*/  FADD.FTZ R15, R152.reuse, R15 ;  /* 0x0000000f980f7221 */ /* 0x042fe20000010000 */
[----:B------:R-:W-:-:S06]  /*249d0*/  F2FP.BF16.F32.PACK_AB R192, R152, R192 ;  /* 0x000000c098c0723e */ /* 0x000fcc00000010ff */
[----:B------:R-:W1:Y:S01]  /*249e0*/  MUFU.EX2 R158, R158 ;  /* 0x0000009e009e7308 */ /* 0x000e620000000800 */
[C---:B0-----:R-:W-:Y:S01]  /*249f0*/  FADD.FTZ R7, R155.reuse, R10 ;  /* 0x0000000a9b077221 */ /* 0x041fe20000010000 */
[----:B------:R-:W-:Y:S01]  /*24a00*/  F2FP.BF16.F32.PACK_AB R193, R155, R193 ;  /* 0x000000c19bc1723e */ /* 0x000fe200000010ff */
[----:B------:R-:W-:-:S05]  /*24a10*/  IMAD.MOV.U32 R10, RZ, RZ, R214 ;  /* 0x000000ffff0a7224 */ /* 0x000fca00078e00d6 */
[----:B------:R-:W0:Y:S01]  /*24a20*/  MUFU.EX2 R153, R153 ;  /* 0x0000009900997308 */ /* 0x000e220000000800 */
[----:B--2---:R-:W-:Y:S01]  /*24a30*/  FADD.FTZ R15, R194, R15 ;  /* 0x0000000fc20f7221 */ /* 0x004fe20000010000 */
[----:B------:R-:W-:-:S03]  /*24a40*/  F2FP.BF16.F32.PACK_AB R194, R6, R194 ;  /* 0x000000c206c2723e */ /* 0x000fc600000010ff */
[----:B------:R-:W-:Y:S01]  /*24a50*/  FADD.FTZ R15, R6, R15 ;  /* 0x0000000f060f7221 */ /* 0x000fe20000010000 */
[----:B------:R-:W-:Y:S02]  /*24a60*/  IMAD.MOV.U32 R6, RZ, RZ, R4 ;  /* 0x000000ffff067224 */ /* 0x000fe400078e0004 */
[----:B-1----:R-:W-:Y:S01]  /*24a70*/  FADD.FTZ R14, R158, R7 ;  /* 0x000000079e0e7221 */ /* 0x002fe20000010000 */
[----:B------:R-:W-:-:S03]  /*24a80*/  IMAD.MOV.U32 R7, RZ, RZ, R5 ;  /* 0x000000ffff077224 */ /* 0x000fc600078e0005 */
[C---:B0-----:R-:W-:Y:S01]  /*24a90*/  FADD.FTZ R14, R153.reuse, R14 ;  /* 0x0000000e990e7221 */ /* 0x041fe20000010000 */
[----:B------:R-:W-:Y:S01]  /*24aa0*/  F2FP.BF16.F32.PACK_AB R195, R153, R158 ;  /* 0x0000009e99c3723e */ /* 0x000fe200000010ff */
[----:B------:R-:W-:Y:S06]  /*24ab0*/  @P2 BRA `(.L_x_2550) ;  /* 0xffffffb000a42947 */ /* 0x000fec000383ffff */
.L_x_2539:
[----:B------:R-:W-:Y:S05]  /*24ac0*/  BSYNC B0 ;  /* 0x0000000000007941 */ /* 0x000fea0003800000 */
.L_x_2538:
        /* <DEDUP_REMOVED lines=131> */
.L_x_2551:
[----:B------:R-:W-:Y:S01]  /*25300*/  IMAD R0, R214, 0x8, R16 ;  /* 0x00000008d6007824 */ /* 0x000fe200078e0210 */
[----:B------:R-:W-:-:S04]  /*25310*/  SHF.L.U32 R7, R219, 0x1f, RZ ;  /* 0x0000001fdb077819 */ /* 0x000fc800000006ff */
[----:B------:R0:W1:Y:S01]  /*25320*/  SYNCS.PHASECHK.TRANS64.TRYWAIT P2, [R0+URZ+0x38850], R7 ;  /* 0x03885007000075a7 */ /* 0x000062000804017f */
[----:B------:R-:W-:Y:S05]  /*25330*/  @!P0 BRA `(.L_x_2552) ;  /* 0x0000000000048947 */ /* 0x000fea0003800000 */
[----:B------:R-:W-:Y:S01]  /*25340*/  BPT.TRAP 0x1 ;  /* 0x000000040000795c */ /* 0x000fe20000300000 */
.L_x_2552:
        /* <DEDUP_REMOVED lines=9> */
.L_x_2554:
[----:B------:R-:W-:Y:S05]  /*253e0*/  BSYNC B0 ;  /* 0x0000000000007941 */ /* 0x000fea0003800000 */
.L_x_2553:
[----:B------:R-:W-:Y:S01]  /*253f0*/  IMAD.MOV.U32 R6, RZ, RZ, R2 ;  /* 0x000000ffff067224 */ /* 0x000fe200078e0002 */
[----:B------:R-:W2:Y:S01]  /*25400*/  LDL.LU R16, [R1+0x84] ;  /* 0x0000840001107983 */ /* 0x000ea20000300800 */
[----:B01----:R-:W-:Y:S01]  /*25410*/  IMAD.MOV.U32 R7, RZ, RZ, 0x40000040 ;  /* 0x40000040ff077424 */ /* 0x003fe200078e00ff */
[----:B------:R-:W-:Y:S01]  /*25420*/  WARPGROUP.ARRIVE ;  /* 0x00000000000079c5 */ /* 0x000fe20000000000 */
[----:B------:R-:W-:Y:S01]  /*25430*/  VIADD R214, R214, 0x1 ;  /* 0x00000001d6d67836 */ /* 0x000fe20000000000 */
[----:B------:R-:W-:Y:S01]  /*25440*/  R2UR UR6, R6 ;  /* 0x00000000060672ca */ /* 0x000fe200000e0000 */
[----:B------:R-:W-:Y:S01]  /*25450*/  VIADD R6, R2, 0x80 ;  /* 0x0000008002067836 */ /* 0x000fe20000000000 */
[----:B------:R-:W-:Y:S01]  /*25460*/  R2UR UR7, R7 ;  /* 0x00000000070772ca */ /* 0x000fe200000e0000 */
[----:B------:R-:W-:Y:S01]  /*25470*/  IMAD.MOV.U32 R7, RZ, RZ, 0x40000040 ;  /* 0x40000040ff077424 */ /* 0x000fe200078e00ff */
[----:B------:R-:W-:Y:S01]  /*25480*/  ISETP.NE.AND P2, PT, R214, 0x2, PT ;  /* 0x00000002d600780c */ /* 0x000fe20003f45270 */
[----:B------:R-:W-:-:S02]  /*25490*/  @!P1 VIADD R11, R0, 0x38860 ;  /* 0x00038860000b9836 */ /* 0x000fc40000000000 */
[----:B------:R-:W-:Y:S01]  /*254a0*/  IMAD.MOV.U32 R0, RZ, RZ, -0x800000 ;  /* 0xff800000ff007424 */ /* 0x000fe200078e00ff */
[----:B------:R-:W-:Y:S02]  /*254b0*/  SEL R214, R214, RZ, P2 ;  /* 0x000000ffd6d67207 */ /* 0x000fe40001000000 */
[----:B------:R-:W-:-:S05]  /*254c0*/  @!P1 PRMT R11, RZ, 0x654, R11 ;  /* 0x00000654ff0b9816 */ /* 0x000fca000000000b */
        /* <DEDUP_REMOVED lines=12> */
[----:B------:R-:W-:Y:S02]  /*25590*/  IMAD.MOV.U32 R7, RZ, RZ, 0x40000040 ;  /* 0x40000040ff077424 */ /* 0x000fe400078e00ff */
        /* <DEDUP_REMOVED lines=9> */
[----:B------:R-:W0:Y:S02]  /*25630*/  SHFL.BFLY PT, R2, R15, 0x2, 0x1f ;  /* 0x0c401f000f027f89 */ /* 0x000e2400000e0000 */
[----:B0-----:R-:W-:Y:S01]  /*25640*/  FADD.FTZ R2, R2, R15 ;  /* 0x0000000f02027221 */ /* 0x001fe20000010000 */
[----:B------:R-:W-:Y:S02]  /*25650*/  WARPGROUP.DEPBAR.LE gsb0, 0x0 ;  /* 0x00008000000079c5 */ /* 0x000fe40000010000 */
[----:B------:R-:W-:-:S15]  /*25660*/  WARPGROUP.ARRIVE ;  /* 0x00000000000079c5 */ /* 0x000fde0000000000 */
[----:B------:R-:W-:-:S03]  /*25670*/  NOP ;  /* 0x0000000000007918 */ /* 0x000fc60000000000 */
[----:B------:R-:W-:Y:S01]  /*25680*/  HGMMA.64x256x16.F32.BF16 R24, R196, gdesc[UR4].tnspB, R24, gsb0 ;  /* 0x43e00004c4187df0 */ /* 0x000fe20008001818 */
[----:B------:R-:W-:Y:S02]  /*25690*/  R2UR UR6, R6 ;  /* 0x00000000060672ca */ /* 0x000fe400000e0000 */
[----:B------:R-:W-:Y:S02]  /*256a0*/  R2UR UR7, R7 ;  /* 0x00000000070772ca */ /* 0x000fe400000e0000 */
[----:B------:R-:W0:Y:S02]  /*256b0*/  SHFL.BFLY PT, R7, R14, 0x2, 0x1f ;  /* 0x0c401f000e077f89 */ /* 0x000e2400000e0000 */
[----:B0-----:R-:W-:Y:S02]  /*256c0*/  FADD.FTZ R6, R7, R14 ;  /* 0x0000000e07067221 */ /* 0x001fe40000010000 */
[----:B------:R-:W0:Y:S04]  /*256d0*/  SHFL.BFLY PT, R7, R2, 0x1, 0x1f ;  /* 0x0c201f0002077f89 */ /* 0x000e2800000e0000 */
[----:B------:R-:W1:Y:S01]  /*256e0*/  SHFL.BFLY PT, R9, R6, 0x1, 0x1f ;  /* 0x0c201f0006097f89 */ /* 0x000e6200000e0000 */
[----:B0-----:R-:W-:Y:S01]  /*256f0*/  FADD.FTZ R12, R2, R7 ;  /* 0x00000007020c7221 */ /* 0x001fe20000010000 */
[----:B------:R-:W-:Y:S01]  /*25700*/  SEL R2, RZ, 0x1, P2 ;  /* 0x00000001ff027807 */ /* 0x000fe20001000000 */
[----:B-1----:R-:W-:-:S03]  /*25710*/  FADD.FTZ R13, R6, R9 ;  /* 0x00000009060d7221 */ /* 0x002fc60000010000 */
        /* <DEDUP_REMOVED lines=149> */
.L_x_2414:
        /* <DEDUP_REMOVED lines=10> */
[----:B------:R-:W3:Y:S01]  /*26110*/  LDL R180, [R1+0x78] ;  /* 0x0000780001b47983 */ /* 0x000ee20000100800 */
[----:B------:R-:W4:Y:S01]  /*26120*/  S2R R55, SR_SWINHI ;  /* 0x0000000000377919 */ /* 0x000f220000002f00 */
[----:B------:R-:W-:Y:S01]  /*26130*/  F2FP.BF16.F32.PACK_AB R4, R25, R4 ;  /* 0x000000041904723e */ /* 0x000fe200000010ff */
[----:B------:R-:W-:Y:S01]  /*26140*/  ULDC.64 UR4, c[0x0][0xbd8] ;  /* 0x0002f60000047ab9 */ /* 0x000fe20000000a00 */
[----:B------:R-:W3:Y:S01]  /*26150*/  LDL R144, [R1+0x7c] ;  /* 0x00007c0001907983 */ /* 0x000ee20000100800 */
[----:B------:R-:W-:Y:S02]  /*26160*/  MOV R20, R16 ;  /* 0x0000001000147202 */ /* 0x000fe40000000f00 */
[----:B----4-:R-:W-:-:S02]  /*26170*/  MOV R21, R55 ;  /* 0x0000003700157202 */ /* 0x010fc40000000f00 */
        /* <DEDUP_REMOVED lines=13> */
[----:B------:R-:W-:Y:S01]  /*26250*/  F2FP.BF16.F32.PACK_AB R179, R151, R150 ;  /* 0x0000009697b3723e */ /* 0x000fe200000010ff */
[----:B------:R-:W-:Y:S01]  /*26260*/  IMAD.MOV.U32 R76, RZ, RZ, RZ ;  /* 0x000000ffff4c7224 */ /* 0x000fe200078e00ff */
[----:B------:R-:W-:Y:S01]  /*26270*/  BAR.SYNC.DEFER_BLOCKING 0x1, 0x100 ;  /* 0x0044000000007b1d */ /* 0x000fe20000010000 */
[----:B--2---:R-:W-:-:S03]  /*26280*/  IMAD.WIDE R120, R6, 0x2, R20 ;  /* 0x0000000206787825 */ /* 0x004fc600078e0214 */
[----:B------:R-:W-:-:S04]  /*26290*/  IADD3 R6, P1, R120, 0x20, RZ ;  /* 0x0000002078067810 */ /* 0x000fc80007f3e0ff */
[----:B------:R-:W-:Y:S02]  /*262a0*/  LOP3.LUT R88, R6, 0x380, RZ, 0xc0, !PT ;  /* 0x0000038006587812 */ /* 0x000fe400078ec0ff */
[----:B------:R-:W-:Y:S02]  /*262b0*/  IADD3 R55, P0, R120, 0x40, RZ ;  /* 0x0000004078377810 */ /* 0x000fe40007f1e0ff */
[----:B------:R-:W-:Y:S02]  /*262c0*/  SHF.R.U64 R88, R88, 0x3, RZ ;  /* 0x0000000358587819 */ /* 0x000fe400000012ff */
[C---:B------:R-:W-:Y:S02]  /*262d0*/  IADD3 R106, P2, R120.reuse, 0x4060, RZ ;  /* 0x00004060786a7810 */ /* 0x040fe40007f5e0ff */
[----:B------:R-:W-:Y:S02]  /*262e0*/  IADD3 R80, P4, R120, 0x60, RZ ;  /* 0x0000006078507810 */ /* 0x000fe40007f9e0ff */
[----:B------:R-:W-:-:S02]  /*262f0*/  LOP3.LUT R92, R55, 0x380, RZ, 0xc0, !PT ;  /* 0x00000380375c7812 */ /* 0x000fc400078ec0ff */
[----:B------:R-:W-:Y:S02]  /*26300*/  IADD3 R84, P3, R120, 0x4000, RZ ;  /* 0x0000400078547810 */ /* 0x000fe40007f7e0ff */
[----:B------:R-:W-:Y:S02]  /*26310*/  LOP3.LUT R88, R88, R6, RZ, 0x3c, !PT ;  /* 0x0000000658587212 */ /* 0x000fe400078e3cff */
[----:B------:R-:W-:Y:S01]  /*26320*/  LOP3.LUT R6, R106, 0x380, RZ, 0xc0, !PT ;  /* 0x000003806a067812 */ /* 0x000fe200078ec0ff */
[--C-:B------:R-:W-:Y:S01]  /*26330*/  IMAD.X R89, RZ, RZ, R121.reuse, P1 ;  /* 0x000000ffff597224 */ /* 0x100fe200008e0679 */
[----:B------:R-:W-:Y:S02]  /*26340*/  LOP3.LUT R96, R80, 0x380, RZ, 0xc0, !PT ;  /* 0x0000038050607812 */ /* 0x000fe400078ec0ff */
[----:B------:R-:W-:Y:S01]  /*26350*/  SHF.R.U64 R92, R92, 0x3, RZ ;  /* 0x000000035c5c7819 */ /* 0x000fe200000012ff */
[----:B------:R-:W-:Y:S01]  /*26360*/  IMAD.X R101, RZ, RZ, R121, P3 ;  /* 0x000000ffff657224 */ /* 0x000fe200018e0679 */
[----:B------:R-:W-:-:S02]  /*26370*/  IADD3 R108, P1, R120, 0x8000, RZ ;  /* 0x00008000786c7810 */ /* 0x000fc40007f3e0ff */
[----:B------:R-:W-:Y:S02]  /*26380*/  SHF.R.U64 R6, R6, 0x3, RZ ;  /* 0x0000000306067819 */ /* 0x000fe400000012ff */
[----:B------:R-:W-:Y:S02]  /*26390*/  IADD3 R114, P3, R120, 0x8060, RZ ;  /* 0x0000806078727810 */ /* 0x000fe40007f7e0ff */
[----:B------:R-:W-:Y:S02]  /*263a0*/  SHF.R.U64 R96, R96, 0x3, RZ ;  /* 0x0000000360607819 */ /* 0x000fe400000012ff */
[C---:B------:R-:W-:Y:S02]  /*263b0*/  LOP3.LUT R81, R120.reuse, 0x380, RZ, 0xc0, !PT ;  /* 0x0000038078517812 */ /* 0x040fe400078ec0ff */
[C---:B------:R-:W-:Y:S02]  /*263c0*/  IADD3 R102, P6, R120.reuse, 0x4020, RZ ;  /* 0x0000402078667810 */ /* 0x040fe40007fde0ff */
[----:B------:R-:W-:-:S02]  /*263d0*/  IADD3 R104, P5, R120, 0x4040, RZ ;  /* 0x0000404078687810 */ /* 0x000fc40007fbe0ff */
[----:B------:R-:W-:Y:S02]  /*263e0*/  LOP3.LUT R100, R84, 0x380, RZ, 0xc0, !PT ;  /* 0x0000038054647812 */ /* 0x000fe400078ec0ff */
[----:B------:R-:W-:Y:S02]  /*263f0*/  LOP3.LUT R92, R92, R55, RZ, 0x3c, !PT ;  /* 0x000000375c5c7212 */ /* 0x000fe400078e3cff */
[----:B------:R-:W-:Y:S02]  /*26400*/  LOP3.LUT R55, R108, 0x380, RZ, 0xc0, !PT ;  /* 0x000003806c377812 */ /* 0x000fe400078ec0ff */
[----:B------:R-:W-:Y:S02]  /*26410*/  LOP3.LUT R106, R6, R106, RZ, 0x3c, !PT ;  /* 0x0000006a066a7212 */ /* 0x000fe400078e3cff */
[----:B------:R-:W-:Y:S02]  /*26420*/  LOP3.LUT R96, R96, R80, RZ, 0x3c, !PT ;  /* 0x0000005060607212 */ /* 0x000fe400078e3cff */
[----:B------:R-:W-:Y:S01]  /*26430*/  LOP3.LUT R6, R114, 0x380, RZ, 0xc0, !PT ;  /* 0x0000038072067812 */ /* 0x000fe200078ec0ff */
[----:B------:R-:W-:Y:S01]  /*26440*/  IMAD.X R103, RZ, RZ, R121, P6 ;  /* 0x000000ffff677224 */ /* 0x000fe200030e0679 */
[----:B------:R-:W-:-:S02]  /*26450*/  SHF.R.U64 R81, R81, 0x3, RZ ;  /* 0x0000000351517819 */ /* 0x000fc400000012ff */
[----:B------:R-:W-:Y:S02]  /*26460*/  SHF.R.U64 R100, R100, 0x3, RZ ;  /* 0x0000000364647819 */ /* 0x000fe400000012ff */
[----:B------:R-:W-:Y:S01]  /*26470*/  LOP3.LUT R80, R104, 0x380, RZ, 0xc0, !PT ;  /* 0x0000038068507812 */ /* 0x000fe200078ec0ff */
[--C-:B------:R-:W-:Y:S01]  /*26480*/  IMAD.X R93, RZ, RZ, R121.reuse, P0 ;  /* 0x000000ffff5d7224 */ /* 0x100fe200000e0679 */
[----:B------:R-:W-:Y:S01]  /*26490*/  SHF.R.U64 R55, R55, 0x3, RZ ;  /* 0x0000000337377819 */ /* 0x000fe200000012ff */
        /* <DEDUP_REMOVED lines=8> */
[C---:B------:R-:W-:Y:S02]  /*26520*/  IADD3 R30, P2, R120.reuse, 0xc040, RZ ;  /* 0x0000c040781e7810 */ /* 0x040fe40007f5e0ff */
[----:B------:R-:W-:Y:S02]  /*26530*/  IADD3 R42, P1, R120, 0xc060, RZ ;  /* 0x0000c060782a7810 */ /* 0x000fe40007f3e0ff */
[----:B------:R-:W-:Y:S02]  /*26540*/  SHF.R.U64 R6, R6, 0x3, RZ ;  /* 0x0000000306067819 */ /* 0x000fe400000012ff */
[----:B------:R-:W-:Y:S02]  /*26550*/  LOP3.LUT R120, R81, R120, RZ, 0x3c, !PT ;  /* 0x0000007851787212 */ /* 0x000fe400078e3cff */
[----:B------:R-:W-:Y:S02]  /*26560*/  LOP3.LUT R100, R100, R84, RZ, 0x3c, !PT ;  /* 0x0000005464647212 */ /* 0x000fe400078e3cff */
[----:B------:R-:W-:-:S02]  /*26570*/  SHF.R.U64 R80, R80, 0x3, RZ ;  /* 0x0000000350507819 */ /* 0x000fc400000012ff */
[----:B------:R-:W-:Y:S02]  /*26580*/  LOP3.LUT R84, R102, 0x380, RZ, 0xc0, !PT ;  /* 0x0000038066547812 */ /* 0x000fe400078ec0ff */
[----:B------:R-:W-:Y:S02]  /*26590*/  LOP3.LUT R108, R55, R108, RZ, 0x3c, !PT ;  /* 0x0000006c376c7212 */ /* 0x000fe400078e3cff */
[----:B------:R-:W-:Y:S02]  /*265a0*/  LOP3.LUT R55, R116, 0x380, RZ, 0xc0, !PT ;  /* 0x0000038074377812 */ /* 0x000fe400078ec0ff */
[----:B------:R-:W-:Y:S02]  /*265b0*/  LOP3.LUT R114, R6, R114, RZ, 0x3c, !PT ;  /* 0x0000007206727212 */ /* 0x000fe400078e3cff */
[----:B------:R-:W-:Y:S02]  /*265c0*/  LOP3.LUT R104, R80, R104, RZ, 0x3c, !PT ;  /* 0x0000006850687212 */ /* 0x000fe400078e3cff */
[----:B------:R-:W-:-:S02]  /*265d0*/  MOV R120, R120 ;  /* 0x0000007800787202 */ /* 0x000fc40000000f00 */
[----:B------:R-:W-:Y:S02]  /*265e0*/  F2FP.BF16.F32.PACK_AB R6, R29, R8 ;  /* 0x000000081d06723e */ /* 0x000fe400000010ff */
[----:B------:R-:W-:Y:S02]  /*265f0*/  SHF.R.U64 R84, R84, 0x3, RZ ;  /* 0x0000000354547819 */ /* 0x000fe400000012ff */
[----:B------:R-:W-:Y:S02]  /*26600*/  LOP3.LUT R80, R110, 0x380, RZ, 0xc0, !PT ;  /* 0x000003806e507812 */ /* 0x000fe400078ec0ff */
[----:B------:R-:W-:Y:S02]  /*26610*/  SHF.R.U64 R55, R55, 0x3, RZ ;  /* 0x0000000337377819 */ /* 0x000fe400000012ff */
[----:B------:R-:W-:Y:S02]  /*26620*/  LOP3.LUT R25, R26, 0x380, RZ, 0xc0, !PT ;  /* 0x000003801a197812 */ /* 0x000fe400078ec0ff */
[----:B------:R-:W-:Y:S01]  /*26630*/  LOP3.LUT R27, R30, 0x380, RZ, 0xc0, !PT ;  /* 0x000003801e1b7812 */ /* 0x000fe200078ec0ff */
[----:B------:R2:W-:Y:S01]  /*26640*/  STSM.16.M88.4 [R120], R4 ;  /* 0x0000000478007844 */ /* 0x0005e20000000200 */
[----:B------:R-:W-:-:S02]  /*26650*/  LOP3.LUT R102, R84, R102, RZ, 0x3c, !PT ;  /* 0x0000006654667212 */ /* 0x000fc400078e3cff */
[----:B------:R-:W-:Y:S02]  /*26660*/  SHF.R.U64 R80, R80, 0x3, RZ ;  /* 0x0000000350507819 */ /* 0x000fe400000012ff */
[----:B------:R-:W-:Y:S02]  /*26670*/  LOP3.LUT R84, R112, 0x380, RZ, 0xc0, !PT ;  /* 0x0000038070547812 */ /* 0x000fe400078ec0ff */
[----:B------:R-:W-:Y:S02]  /*26680*/  LOP3.LUT R116, R55, R116, RZ, 0x3c, !PT ;  /* 0x0000007437747212 */ /* 0x000fe400078e3cff */
[----:B------:R-:W-:Y:S02]  /*26690*/  SHF.R.U64 R25, R25, 0x3, RZ ;  /* 0x0000000319197819 */ /* 0x000fe400000012ff */
[----:B------:R-:W-:Y:S02]  /*266a0*/  SHF.R.U64 R27, R27, 0x3, RZ ;  /* 0x000000031b1b7819 */ /* 0x000fe400000012ff */
[----:B------:R-:W-:-:S02]  /*266b0*/  MOV R88, R88 ;  /* 0x0000005800587202 */ /* 0x000fc40000000f00 */
[----:B------:R-:W-:Y:S02]  /*266c0*/  LOP3.LUT R55, R42, 0x380, RZ, 0xc0, !PT ;  /* 0x000003802a377812 */ /* 0x000fe400078ec0ff */
[----:B--2---:R-:W-:Y:S02]  /*266d0*/  F2FP.BF16.F32.PACK_AB R4, R33, R10 ;  /* 0x0000000a2104723e */ /* 0x004fe400000010ff */
[----:B------:R-:W-:Y:S02]  /*266e0*/  F2FP.BF16.F32.PACK_AB R5, R35, R34 ;  /* 0x000000222305723e */ /* 0x000fe400000010ff */
[----:B------:R-:W-:Y:S02]  /*266f0*/  F2FP.BF16.F32.PACK_AB R6, R37, R12 ;  /* 0x0000000c2506723e */ /* 0x000fe400000010ff */
[----:B------:R-:W-:Y:S02]  /*26700*/  F2FP.BF16.F32.PACK_AB R7, R39, R38 ;  /* 0x000000262707723e */ /* 0x000fe400000010ff */
[----:B------:R-:W-:-:S02]  /*26710*/  MOV R92, R92 ;  /* 0x0000005c005c7202 */ /* 0x000fc40000000f00 */
[----:B------:R-:W-:Y:S02]  /*26720*/  F2FP.BF16.F32.PACK_AB R8, R41, R14 ;  /* 0x0000000e2908723e */ /* 0x000fe400000010ff */
[----:B------:R-:W-:Y:S02]  /*26730*/  F2FP.BF16.F32.PACK_AB R10, R45, R24 ;  /* 0x000000182d0a723e */ /* 0x000fe400000010ff */
[----:B------:R-:W-:Y:S01]  /*26740*/  LOP3.LUT R110, R80, R110, RZ, 0x3c, !PT ;  /* 0x0000006e506e7212 */ /* 0x000fe200078e3cff */
[----:B------:R2:W-:Y:S01]  /*26750*/  STSM.16.M88.4 [R88], R4 ;  /* 0x0000000458007844 */ /* 0x0005e20000000200 */
[----:B------:R-:W-:Y:S02]  /*26760*/  SHF.R.U64 R84, R84, 0x3, RZ ;  /* 0x0000000354547819 */ /* 0x000fe400000012ff */
[----:B------:R-:W-:Y:S02]  /*26770*/  LOP3.LUT R118, R25, R26, RZ, 0x3c, !PT ;  /* 0x0000001a19767212 */ /* 0x000fe400078e3cff */
[----:B------:R-:W-:-:S02]  /*26780*/  LOP3.LUT R80, R27, R30, RZ, 0x3c, !PT ;  /* 0x0000001e1b507212 */ /* 0x000fc400078e3cff */
[----:B------:R-:W-:Y:S02]  /*26790*/  MOV R96, R96 ;  /* 0x0000006000607202 */ /* 0x000fe40000000f00 */
[----:B------:R-:W-:Y:S02]  /*267a0*/  F2FP.BF16.F32.PACK_AB R12, R49, R157 ;  /* 0x0000009d310c723e */ /* 0x000fe400000010ff */
[----:B------:R-:W-:Y:S01]  /*267b0*/  F2FP.BF16.F32.PACK_AB R14, R53, R158 ;  /* 0x0000009e350e723e */ /* 0x000fe200000010ff */
[----:B------:R-:W-:Y:S01]  /*267c0*/  IMAD.X R111, RZ, RZ, R121, P0 ;  /* 0x000000ffff6f7224 */ /* 0x000fe200000e0679 */
[----:B------:R-:W-:Y:S01]  /*267d0*/  SHF.R.U64 R55, R55, 0x3, RZ ;  /* 0x0000000337377819 */ /* 0x000fe200000012ff */
[----:B------:R4:W-:Y:S01]  /*267e0*/  STSM.16.M88.4 [R92], R8 ;  /* 0x000000085c007844 */ /* 0x0009e20000000200 */
[----:B------:R-:W-:Y:S02]  /*267f0*/  MOV R100, R100 ;  /* 0x0000006400647202 */ /* 0x000fe40000000f00 */
[----:B------:R-:W-:-:S02]  /*26800*/  F2FP.BF16.F32.PACK_AB R24, R57, R159 ;  /* 0x0000009f3918723e */ /* 0x000fc400000010ff */
[----:B------:R-:W-:Y:S02]  /*26810*/  F2FP.BF16.F32.PACK_AB R25, R59, R58 ;  /* 0x0000003a3b19723e */ /* 0x000fe400000010ff */
[----:B------:R-:W-:Y:S02]  /*26820*/  F2FP.BF16.F32.PACK_AB R26, R61, R160 ;  /* 0x000000a03d1a723e */ /* 0x000fe400000010ff */
[----:B------:R-:W-:Y:S01]  /*26830*/  F2FP.BF16.F32.PACK_AB R27, R63, R62 ;  /* 0x0000003e3f1b723e */ /* 0x000fe200000010ff */
[----:B------:R-:W-:Y:S01]  /*26840*/  IMAD.X R113, RZ, RZ, R121, P4 ;  /* 0x000000ffff717224 */ /* 0x000fe200020e0679 */
[----:B------:R-:W-:Y:S02]  /*26850*/  MOV R102, R102 ;  /* 0x0000006600667202 */ /* 0x000fe40000000f00 */
[----:B--2---:R-:W-:Y:S02]  /*26860*/  F2FP.BF16.F32.PACK_AB R4, R65, R161 ;  /* 0x000000a14104723e */ /* 0x004fe400000010ff */
[----:B------:R-:W-:-:S02]  /*26870*/  F2FP.BF16.F32.PACK_AB R5, R67, R66 ;  /* 0x000000424305723e */ /* 0x000fc400000010ff */
[----:B------:R-:W-:Y:S02]  /*26880*/  F2FP.BF16.F32.PACK_AB R6, R69, R162 ;  /* 0x000000a24506723e */ /* 0x000fe400000010ff */
[----:B------:R-:W-:Y:S01]  /*26890*/  F2FP.BF16.F32.PACK_AB R7, R71, R70 ;  /* 0x000000464707723e */ /* 0x000fe200000010ff */
[----:B------:R-:W-:Y:S01]  /*268a0*/  IMAD.X R115, RZ, RZ, R121, P3 ;  /* 0x000000ffff737224 */ /* 0x000fe200018e0679 */
[----:B------:R-:W-:Y:S02]  /*268b0*/  MOV R104, R104 ;  /* 0x0000006800687202 */ /* 0x000fe40000000f00 */
[----:B----4-:R-:W-:Y:S02]  /*268c0*/  F2FP.BF16.F32.PACK_AB R8, R73, R163 ;  /* 0x000000a34908723e */ /* 0x010fe400000010ff */
[----:B------:R-:W-:Y:S02]  /*268d0*/  F2FP.BF16.F32.PACK_AB R9, R75, R74 ;  /* 0x0000004a4b09723e */ /* 0x000fe400000010ff */
[----:B------:R-:W-:-:S02]  /*268e0*/  F2FP.BF16.F32.PACK_AB R10, R77, R164 ;  /* 0x000000a44d0a723e */ /* 0x000fc400000010ff */
[----:B------:R-:W-:Y:S01]  /*268f0*/  F2FP.BF16.F32.PACK_AB R11, R79, R78 ;  /* 0x0000004e4f0b723e */ /* 0x000fe200000010ff */
[----:B------:R-:W-:Y:S01]  /*26900*/  STSM.16.M88.4 [R96], R12 ;  /* 0x0000000c60007844 */ /* 0x000fe20000000200 */
[----:B------:R-:W-:Y:S02]  /*26910*/  LOP3.LUT R112, R84, R112, RZ, 0x3c, !PT ;  /* 0x0000007054707212 */ /* 0x000fe400078e3cff */
[----:B------:R-:W-:Y:S01]  /*26920*/  LOP3.LUT R84, R55, R42, RZ, 0x3c, !PT ;  /* 0x0000002a37547212 */ /* 0x000fe200078e3cff */
[----:B------:R-:W-:Y:S01]  /*26930*/  STSM.16.M88.4 [R100], R24 ;  /* 0x0000001864007844 */ /* 0x000fe20000000200 */
[----:B------:R-:W-:Y:S02]  /*26940*/  MOV R106, R106 ;  /* 0x0000006a006a7202 */ /* 0x000fe40000000f00 */
[----:B------:R-:W-:Y:S02]  /*26950*/  F2FP.BF16.F32.PACK_AB R29, R83, R82 ;  /* 0x00000052531d723e */ /* 0x000fe400000010ff */
[----:B------:R-:W-:Y:S01]  /*26960*/  F2FP.BF16.F32.PACK_AB R30, R40, R166 ;  /* 0x000000a6281e723e */ /* 0x000fe200000010ff */
[----:B------:R2:W-:Y:S01]  /*26970*/  STSM.16.M88.4 [R102], R4 ;  /* 0x0000000466007844 */ /* 0x0005e20000000200 */
[----:B------:R-:W-:-:S02]  /*26980*/  MOV R108, R108 ;  /* 0x0000006c006c7202 */ /* 0x000fc40000000f00 */
        /* <DEDUP_REMOVED lines=8> */
[----:B------:R-:W-:Y:S02]  /*26a10*/  MOV R112, R112 ;  /* 0x0000007000707202 */ /* 0x000fe40000000f00 */
[----:B--2---:R-:W-:Y:S02]  /*26a20*/  F2FP.BF16.F32.PACK_AB R4, R152, R171 ;  /* 0x000000ab9804723e */ /* 0x004fe400000010ff */
[----:B------:R-:W-:Y:S02]  /*26a30*/  F2FP.BF16.F32.PACK_AB R5, R44, R36 ;  /* 0x000000242c05723e */ /* 0x000fe400000010ff */
[----:B------:R-:W-:Y:S02]  /*26a40*/  F2FP.BF16.F32.PACK_AB R6, R153, R172 ;  /* 0x000000ac9906723e */ /* 0x000fe400000010ff */
[----:B------:R-:W-:Y:S01]  /*26a50*/  F2FP.BF16.F32.PACK_AB R7, R48, R46 ;  /* 0x0000002e3007723e */ /* 0x000fe200000010ff */
[----:B------:R-:W-:Y:S01]  /*26a60*/  IMAD.X R117, RZ, RZ, R121, P6 ;  /* 0x000000ffff757224 */ /* 0x000fe200030e0679 */
[----:B------:R-:W-:Y:S01]  /*26a70*/  MOV R114, R114 ;  /* 0x0000007200727202 */ /* 0x000fe20000000f00 */
[----:B------:R-:W-:Y:S01]  /*26a80*/  STSM.16.M88.4 [R106], R28 ;  /* 0x0000001c6a007844 */ /* 0x000fe20000000200 */
[----:B----4-:R-:W-:-:S02]  /*26a90*/  F2FP.BF16.F32.PACK_AB R8, R154, R173 ;  /* 0x000000ad9a08723e */ /* 0x010fc400000010ff */
[----:B------:R-:W-:Y:S02]  /*26aa0*/  F2FP.BF16.F32.PACK_AB R9, R56, R51 ;  /* 0x000000333809723e */ /* 0x000fe400000010ff */
[----:B------:R-:W-:Y:S02]  /*26ab0*/  F2FP.BF16.F32.PACK_AB R10, R155, R174 ;  /* 0x000000ae9b0a723e */ /* 0x000fe400000010ff */
[----:B------:R-:W-:Y:S01]  /*26ac0*/  F2FP.BF16.F32.PACK_AB R11, R64, R60 ;  /* 0x0000003c400b723e */ /* 0x000fe200000010ff */
[--C-:B------:R-:W-:Y:S01]  /*26ad0*/  IMAD.X R119, RZ, RZ, R121.reuse, P5 ;  /* 0x000000ffff777224 */ /* 0x100fe200028e0679 */
[----:B------:R-:W-:Y:S01]  /*26ae0*/  STSM.16.M88.4 [R108], R40 ;  /* 0x000000286c007844 */ /* 0x000fe20000000200 */
[--C-:B------:R-:W-:Y:S02]  /*26af0*/  IMAD.X R81, RZ, RZ, R121.reuse, P2 ;  /* 0x000000ffff517224 */ /* 0x100fe400010e0679 */
[----:B------:R-:W-:Y:S01]  /*26b00*/  IMAD.X R85, RZ, RZ, R121, P1 ;  /* 0x000000ffff557224 */ /* 0x000fe200008e0679 */
[----:B------:R-:W-:Y:S01]  /*26b10*/  STSM.16.M88.4 [R110], R52 ;  /* 0x000000346e007844 */ /* 0x000fe20000000200 */
[----:B------:R-:W-:-:S03]  /*26b20*/  MOV R116, R116 ;  /* 0x0000007400747202 */ /* 0x000fc60000000f00 */
[----:B------:R3:W-:Y:S01]  /*26b30*/  STSM.16.M88.4 [R112], R4 ;  /* 0x0000000470007844 */ /* 0x0007e20000000200 */
[----:B------:R-:W-:Y:S02]  /*26b40*/  F2FP.BF16.F32.PACK_AB R12, R156, R175 ;  /* 0x000000af9c0c723e */ /* 0x000fe400000010ff */
[----:B------:R-:W-:Y:S01]  /*26b50*/  F2FP.BF16.F32.PACK_AB R13, R123, R122 ;  /* 0x0000007a7b0d723e */ /* 0x000fe200000010ff */
[----:B------:R2:W-:Y:S01]  /*26b60*/  STSM.16.M88.4 [R114], R8 ;  /* 0x0000000872007844 */ /* 0x0005e20000000200 */
[----:B------:R-:W-:Y:S02]  /*26b70*/  F2FP.BF16.F32.PACK_AB R14, R125, R124 ;  /* 0x0000007c7d0e723e */ /* 0x000fe400000010ff */
[----:B------:R-:W-:Y:S02]  /*26b80*/  F2FP.BF16.F32.PACK_AB R15, R127, R126 ;  /* 0x0000007e7f0f723e */ /* 0x000fe400000010ff */
[----:B------:R-:W-:Y:S02]  /*26b90*/  MOV R118, R118 ;  /* 0x0000007600767202 */ /* 0x000fe40000000f00 */
[----:B------:R-:W-:-:S02]  /*26ba0*/  F2FP.BF16.F32.PACK_AB R24, R129, R128 ;  /* 0x000000808118723e */ /* 0x000fc400000010ff */
[----:B------:R-:W-:Y:S01]  /*26bb0*/  F2FP.BF16.F32.PACK_AB R25, R131, R130 ;  /* 0x000000828319723e */ /* 0x000fe200000010ff */
[----:B---3--:R-:W-:Y:S01]  /*26bc0*/  IMAD.SHL.U32 R4, R180, 0x4, RZ ;  /* 0x00000004b4047824 */ /* 0x008fe200078e00ff */
[----:B------:R-:W-:Y:S02]  /*26bd0*/  F2FP.BF16.F32.PACK_AB R26, R133, R132 ;  /* 0x00000084851a723e */ /* 0x000fe400000010ff */
[----:B------:R-:W-:Y:S02]  /*26be0*/  F2FP.BF16.F32.PACK_AB R27, R135, R134 ;  /* 0x00000086871b723e */ /* 0x000fe400000010ff */
[----:B--2---:R-:W-:Y:S02]  /*26bf0*/  SHF.R.S32.HI R8, RZ, 0x1f, R180 ;  /* 0x0000001fff087819 */ /* 0x004fe400000114b4 */
[----:B------:R-:W-:Y:S02]  /*26c00*/  MOV R80, R80 ;  /* 0x0000005000507202 */ /* 0x000fe40000000f00 */
[----:B------:R-:W-:-:S02]  /*26c10*/  F2FP.BF16.F32.PACK_AB R28, R137, R136 ;  /* 0x00000088891c723e */ /* 0x000fc400000010ff */
[----:B------:R-:W-:Y:S02]  /*26c20*/  F2FP.BF16.F32.PACK_AB R29, R139, R138 ;  /* 0x0000008a8b1d723e */ /* 0x000fe400000010ff */
[----:B------:R-:W-:Y:S02]  /*26c30*/  F2FP.BF16.F32.PACK_AB R30, R141, R140 ;  /* 0x0000008c8d1e723e */ /* 0x000fe400000010ff */
[----:B------:R-:W-:Y:S02]  /*26c40*/  F2FP.BF16.F32.PACK_AB R31, R143, R142 ;  /* 0x0000008e8f1f723e */ /* 0x000fe400000010ff */
[----:B------:R-:W-:Y:S01]  /*26c50*/  MOV R84, R84 ;  /* 0x0000005400547202 */ /* 0x000fe20000000f00 */
[----:B------:R2:W-:Y:S01]  /*26c60*/  STSM.16.M88.4 [R116], R12 ;  /* 0x0000000c74007844 */ /* 0x0005e20000000200 */
[----:B------:R-:W-:Y:S02]  /*26c70*/  ISETP.NE.U32.AND P0, PT, RZ, UR4, PT ;  /* 0x00000004ff007c0c */ /* 0x000fe4000bf05070 */
[----:B------:R-:W-:-:S02]  /*26c80*/  SHF.L.U64.HI R3, R180, 0x2, R8 ;  /* 0x00000002b4037819 */ /* 0x000fc40000010208 */
[----:B------:R-:W-:Y:S01]  /*26c90*/  IADD3 R6, P1, R4, UR4, RZ ;  /* 0x0000000404067c10 */ /* 0x000fe2000ff3e0ff */
[----:B------:R2:W-:Y:S01]  /*26ca0*/  STSM.16.M88.4 [R118], R24 ;  /* 0x0000001876007844 */ /* 0x0005e20000000200 */
[----:B------:R-:W-:Y:S02]  /*26cb0*/  ISETP.NE.AND.EX P0, PT, RZ, UR5, PT, P0 ;  /* 0x00000005ff007c0c */ /* 0x000fe4000bf05300 */
[----:B------:R-:W-:Y:S01]  /*26cc0*/  IADD3.X R7, R3, UR5, RZ, P1, !PT ;  /* 0x0000000503077c10 */ /* 0x000fe20008ffe4ff */
[----:B------:R2:W-:Y:S01]  /*26cd0*/  STSM.16.M88.4 [R80], R28 ;  /* 0x0000001c50007844 */ /* 0x0005e20000000200 */
[----:B------:R-:W-:-:S03]  /*26ce0*/  ULDC.64 UR4, c[0x0][0xbe0] ;  /* 0x0002f80000047ab9 */ /* 0x000fc60000000a00 */
[----:B------:R2:W-:Y:S01]  /*26cf0*/  STSM.16.M88.4 [R84], R176 ;  /* 0x000000b054007844 */ /* 0x0005e20000000200 */
[----:B------:R-:W-:Y:S01]  /*26d00*/  BAR.SYNC.DEFER_BLOCKING 0x1, 0x100 ;  /* 0x0044000000007b1d */ /* 0x000fe20000010000 */
[----:B------:R-:W-:-:S04]  /*26d10*/  ISETP.NE.U32.AND P1, PT, RZ, UR4, PT ;  /* 0x00000004ff007c0c */ /* 0x000fc8000bf25070 */
[----:B------:R-:W-:-:S13]  /*26d20*/  ISETP.NE.AND.EX P1, PT, RZ, UR5, PT, P1 ;  /* 0x00000005ff007c0c */ /* 0x000fda000bf25310 */
[----:B------:R-:W-:Y:S01]  /*26d30*/  @P1 IADD3 R4, P2, R4, UR4, RZ ;  /* 0x0000000404041c10 */ /* 0x000fe2000ff5e0ff */
[----:B------:R-:W-:Y:S02]  /*26d40*/  ULDC UR4, c[0x0][0xa88] ;  /* 0x0002a20000047ab9 */ /* 0x000fe40000000800 */
[----:B------:R-:W-:Y:S01]  /*26d50*/  IMAD.U32 R77, RZ, RZ, UR4 ;  /* 0x00000004ff4d7e24 */ /* 0x000fe2000f8e00ff */
[----:B------:R-:W-:Y:S01]  /*26d60*/  @P1 IADD3.X R5, R3, UR5, RZ, P2, !PT ;  /* 0x0000000503051c10 */ /* 0x000fe200097fe4ff */
[----:B------:R-:W3:Y:S04]  /*26d70*/  @P0 LDG.E R76, desc[UR60][R6.64] ;  /* 0x0000003c064c0981 */ /* 0x000ee8000c1e1900 */
[----:B------:R2:W5:Y:S01]  /*26d80*/  @P1 LDG.E R77, desc[UR60][R4.64] ;  /* 0x0000003c044d1981 */ /* 0x000562000c1e1900 */
[----:B------:R-:W-:-:S02]  /*26d90*/  SHF.R.S32.HI R3, RZ, 0x1f, R144 ;  /* 0x0000001fff037819 */ /* 0x000fc40000011490 */
[----:B---3--:R-:W-:Y:S01]  /*26da0*/  SHF.R.S32.HI R79, RZ, 0x1f, R76 ;  /* 0x0000001fff4f7819 */ /* 0x008fe2000001144c */
[----:B--2---:R-:W-:Y:S06]  /*26db0*/  @P1 BRA `(.L_x_2558) ;  /* 0x0000000000101947 */ /* 0x004fec0003800000 */
[----:B------:R-:W-:Y:S05]  /*26dc0*/  @!P0 BRA `(.L_x_2558) ;  /* 0x00000000000c8947 */ /* 0x000fea0003800000 */
[----:B------:R-:W2:Y:S04]  /*26dd0*/  LDG.E R4, desc[UR60][R6.64] ;  /* 0x0000003c06047981 */ /* 0x000ea8000c1e1900 */
[----:B-----5:R-:W2:Y:S02]  /*26de0*/  LDG.E R77, desc[UR60][R6.64+0x4] ;  /* 0x0000043c064d7981 */ /* 0x020ea4000c1e1900 */
[----:B--2---:R-:W-:-:S07]  /*26df0*/  IMAD.IADD R77, R77, 0x1, -R4 ;  /* 0x000000014d4d7824 */ /* 0x004fce00078e0a04 */
.L_x_2558:
[----:B------:R-:W2:Y:S01]  /*26e00*/  LDL R10, [R1+0x6c] ;  /* 0x00006c00010a7983 */ /* 0x000ea20000100800 */
[----:B------:R-:W-:-:S03]  /*26e10*/  ULDC.64 UR4, c[0x0][0xb70] ;  /* 0x0002dc0000047ab9 */ /* 0x000fc60000000a00 */
[----:B------:R-:W2:Y:S01]  /*26e20*/  LDL.LU R81, [R1+0x88] ;  /* 0x0000880001517983 */ /* 0x000ea20000300800 */
[----:B------:R-:W-:Y:S01]  /*26e30*/  IMAD R6, R3, UR4, RZ ;  /* 0x0000000403067c24 */ /* 0x000fe2000f8e02ff */
[----:B------:R-:W-:Y:S01]  /*26e40*/  SEL R80, R8, RZ, !P0 ;  /* 0x000000ff08507207 */ /* 0x000fe20004000000 */
[----:B------:R-:W-:Y:S01]  /*26e50*/  IMAD.MOV.U32 R78, RZ, RZ, R76 ;  /* 0x000000ffff4e7224 */ /* 0x000fe200078e004c */
[----:B------:R-:W3:Y:S01]  /*26e60*/  LDL R82, [R1+0x8c] ;  /* 0x00008c0001527983 */ /* 0x000ee20000100800 */
[C---:B------:R-:W-:Y:S02]  /*26e70*/  IMAD R9, R144.reuse, UR5, R6 ;  /* 0x0000000590097c24 */ /* 0x040fe4000f8e0206 */
[----:B------:R-:W-:Y:S01]  /*26e80*/  IMAD.WIDE.U32 R4, R144, UR4, R78 ;  /* 0x0000000490047c25 */ /* 0x000fe2000f8e004e */
[----:B------:R-:W4:Y:S01]  /*26e90*/  S2R R11, SR_TID.X ;  /* 0x00000000000b7919 */ /* 0x000f220000002100 */
[----:B------:R-:W-:Y:S01]  /*26ea0*/  SEL R78, R180, RZ, !P0 ;  /* 0x000000ffb44e7207 */ /* 0x000fe20004000000 */
[----:B------:R-:W-:Y:S01]  /*26eb0*/  ULDC.64 UR4, c[0x0][0xb78] ;  /* 0x0002de0000047ab9 */ /* 0x000fe20000000a00 */
[----:B------:R-:W-:-:S02]  /*26ec0*/  IMAD R7, R222, 0x8, R234 ;  /* 0x00000008de077824 */ /* 0x000fc400078e02ea */
[----:B------:R-:W-:Y:S02]  /*26ed0*/  IMAD.IADD R5, R5, 0x1, R9 ;  /* 0x0000000105057824 */ /* 0x000fe400078e0209 */
[----:B------:R-:W-:-:S04]  /*26ee0*/  IMAD.WIDE R20, R7, 0x2, R20 ;  /* 0x0000000207147825 */ /* 0x000fc800078e0214 */
[----:B------:R-:W-:Y:S02]  /*26ef0*/  IMAD R7, R80, UR4, RZ ;  /* 0x0000000450077c24 */ /* 0x000fe4000f8e02ff */
[----:B------:R-:W-:-:S04]  /*26f00*/  IMAD.WIDE.U32 R4, R78, UR4, R4 ;  /* 0x000000044e047c25 */ /* 0x000fc8000f8e0004 */
[----:B----4-:R-:W-:-:S05]  /*26f10*/  VIADD R11, R11, 0xffffff80 ;  /* 0xffffff800b0b7836 */ /* 0x010fca0000000000 */
[----:B------:R-:W-:-:S04]  /*26f20*/  SHF.R.S32.HI R6, RZ, 0x1f, R11 ;  /* 0x0000001fff067819 */ /* 0x000fc8000001140b */
[----:B------:R-:W-:Y:S01]  /*26f30*/  LEA.HI R8, R6, R11, RZ, 0x7 ;  /* 0x0000000b06087211 */ /* 0x000fe200078f38ff */
[----:B------:R-:W-:Y:S01]  /*26f40*/  IMAD R6, R78, UR5, R7 ;  /* 0x000000054e067c24 */ /* 0x000fe2000f8e0207 */
[----:B------:R-:W-:Y:S02]  /*26f50*/  ULDC.64 UR4, c[0x0][0xb40] ;  /* 0x0002d00000047ab9 */ /* 0x000fe40000000a00 */
[----:B------:R-:W-:Y:S02]  /*26f60*/  LOP3.LUT R12, R8, 0xffffff80, RZ, 0xc0, !PT ;  /* 0xffffff80080c7812 */ /* 0x000fe400078ec0ff */
[C---:B------:R-:W-:Y:S02]  /*26f70*/  IADD3 R9, P4, R20.reuse, 0x1000, RZ ;  /* 0x0000100014097810 */ /* 0x040fe40007f9e0ff */
[C---:B------:R-:W-:Y:S02]  /*26f80*/  IADD3 R13, P3, R20.reuse, 0x2000, RZ ;  /* 0x00002000140d7810 */ /* 0x040fe40007f7e0ff */
[----:B------:R-:W-:Y:S01]  /*26f90*/  IADD3 R29, P2, R20, 0x4000, RZ ;  /* 0x00004000141d7810 */ /* 0x000fe20007f5e0ff */
[----:B------:R-:W-:Y:S01]  /*26fa0*/  IMAD.IADD R11, R11, 0x1, -R12 ;  /* 0x000000010b0b7824 */ /* 0x000fe200078e0a0c */
[----:B------:R-:W-:-:S02]  /*26fb0*/  LOP3.LUT R8, R9, 0x380, RZ, 0xc0, !PT ;  /* 0x0000038009087812 */ /* 0x000fc400078ec0ff */
[----:B------:R-:W-:Y:S02]  /*26fc0*/  LOP3.LUT R12, R13, 0x380, RZ, 0xc0, !PT ;  /* 0x000003800d0c7812 */ /* 0x000fe400078ec0ff */
[----:B------:R-:W-:Y:S02]  /*26fd0*/  LOP3.LUT R28, R29, 0x380, RZ, 0xc0, !PT ;  /* 0x000003801d1c7812 */ /* 0x000fe400078ec0ff */
        /* <DEDUP_REMOVED lines=13> */
[----:B------:R-:W-:Y:S02]  /*270b0*/  IADD3 R53, P2, R20, 0xa000, RZ ;  /* 0x0000a00014357810 */ /* 0x000fe40007f5e0ff */
[----:B------:R-:W-:Y:S02]  /*270c0*/  LOP3.LUT R32, R33, 0x380, RZ, 0xc0, !PT ;  /* 0x0000038021207812 */ /* 0x000fe400078ec0ff */
[----:B------:R-:W-:-:S02]  /*270d0*/  LOP3.LUT R36, R37, 0x380, RZ, 0xc0, !PT ;  /* 0x0000038025247812 */ /* 0x000fc400078ec0ff */
[----:B------:R-:W-:Y:S02]  /*270e0*/  LOP3.LUT R40, R41, 0x380, RZ, 0xc0, !PT ;  /* 0x0000038029287812 */ /* 0x000fe400078ec0ff */
[----:B------:R-:W-:Y:S02]  /*270f0*/  LOP3.LUT R44, R45, 0x380, RZ, 0xc0, !PT ;  /* 0x000003802d2c7812 */ /* 0x000fe400078ec0ff */
[----:B------:R-:W-:Y:S02]  /*27100*/  LOP3.LUT R52, R53, 0x380, RZ, 0xc0, !PT ;  /* 0x0000038035347812 */ /* 0x000fe400078ec0ff */
[----:B------:R-:W-:Y:S02]  /*27110*/  SHF.R.U64 R32, R32, 0x3, RZ ;  /* 0x0000000320207819 */ /* 0x000fe400000012ff */
[----:B------:R-:W-:Y:S02]  /*27120*/  SHF.R.U64 R36, R36, 0x3, RZ ;  /* 0x0000000324247819 */ /* 0x000fe400000012ff */
[----:B------:R-:W-:-:S02]  /*27130*/  SHF.R.U64 R40, R40, 0x3, RZ ;  /* 0x0000000328287819 */ /* 0x000fc400000012ff */
[----:B------:R-:W-:Y:S02]  /*27140*/  SHF.R.U64 R44, R44, 0x3, RZ ;  /* 0x000000032c2c7819 */ /* 0x000fe400000012ff */
        /* <DEDUP_REMOVED lines=15> */
[----:B------:R-:W-:Y:S02]  /*27240*/  LOP3.LUT R56, R57, 0x380, RZ, 0xc0, !PT ;  /* 0x0000038039387812 */ /* 0x000fe400078ec0ff */
[----:B------:R-:W-:Y:S02]  /*27250*/  LOP3.LUT R60, R61, 0x380, RZ, 0xc0, !PT ;  /* 0x000003803d3c7812 */ /* 0x000fe400078ec0ff */
[----:B------:R-:W-:-:S02]  /*27260*/  LOP3.LUT R64, R65, 0x380, RZ, 0xc0, !PT ;  /* 0x0000038041407812 */ /* 0x000fc400078ec0ff */
[----:B------:R-:W-:Y:S02]  /*27270*/  LOP3.LUT R68, R69, 0x380, RZ, 0xc0, !PT ;  /* 0x0000038045447812 */ /* 0x000fe400078ec0ff */
[----:B------:R-:W-:Y:S02]  /*27280*/  SHF.R.U64 R56, R56, 0x3, RZ ;  /* 0x0000000338387819 */ /* 0x000fe400000012ff */
        /* <DEDUP_REMOVED lines=11> */
[----:B------:R-:W-:Y:S01]  /*27340*/  BSSY B1, `(.L_x_2559) ;  /* 0x0000065000017945 */ /* 0x000fe20003800000 */
[----:B------:R-:W-:-:S02]  /*27350*/  VIADD R83, R213, 0x80 ;  /* 0x00000080d5537836 */ /* 0x000fc40000000000 */
[----:B--2---:R-:W-:-:S05]  /*27360*/  IMAD R10, R81, 0x80, R10 ;  /* 0x00000080510a7824 */ /* 0x004fca00078e020a */
[----:B------:R-:W-:Y:S02]  /*27370*/  SHF.R.S32.HI R7, RZ, 0x1f, R10 ;  /* 0x0000001fff077819 */ /* 0x000fe4000001140a */
[----:B------:R-:W-:-:S04]  /*27380*/  IADD3 R4, P0, R10, R4, RZ ;  /* 0x000000040a047210 */ /* 0x000fc80007f1e0ff */
[----:B------:R-:W-:Y:S02]  /*27390*/  IADD3.X R7, R7, R5, R6, P0, !PT ;  /* 0x0000000507077210 */ /* 0x000fe400007fe406 */
[----:B------:R-:W-:-:S04]  /*273a0*/  LEA R54, P1, R4, UR4, 0x2 ;  /* 0x0000000404367c11 */ /* 0x000fc8000f8210ff */
[----:B------:R-:W-:Y:S01]  /*273b0*/  LEA.HI.X R55, R4, UR5, R7, 0x2, P1 ;  /* 0x0000000504377c11 */ /* 0x000fe200088f1407 */
[----:B------:R-:W-:Y:S01]  /*273c0*/  VIADD R4, R10, 0x8 ;  /* 0x000000080a047836 */ /* 0x000fe20000000000 */
[----:B------:R-:W-:Y:S01]  /*273d0*/  IADD3 R25, P1, R20, 0x3000, RZ ;  /* 0x0000300014197810 */ /* 0x000fe20007f3e0ff */
[----:B------:R-:W-:-:S03]  /*273e0*/  ULDC.64 UR4, c[0x0][0xaa0] ;  /* 0x0002a80000047ab9 */ /* 0x000fc60000000a00 */
[----:B------:R-:W-:-:S04]  /*273f0*/  LOP3.LUT R24, R25, 0x380, RZ, 0xc0, !PT ;  /* 0x0000038019187812 */ /* 0x000fc800078ec0ff */
[----:B------:R-:W-:-:S04]  /*27400*/  SHF.R.U64 R24, R24, 0x3, RZ ;  /* 0x0000000318187819 */ /* 0x000fc800000012ff */
[----:B------:R-:W-:Y:S01]  /*27410*/  LOP3.LUT R24, R24, R25, RZ, 0x3c, !PT ;  /* 0x0000001918187212 */ /* 0x000fe200078e3cff */
[----:B------:R-:W-:Y:S01]  /*27420*/  IMAD.X R25, RZ, RZ, R21, P1 ;  /* 0x000000ffff197224 */ /* 0x000fe200008e0615 */
[----:B------:R-:W-:-:S04]  /*27430*/  IADD3 R49, P1, R20, 0x9000, RZ ;  /* 0x0000900014317810 */ /* 0x000fc80007f3e0ff */
[----:B------:R-:W-:Y:S02]  /*27440*/  LOP3.LUT R48, R49, 0x380, RZ, 0xc0, !PT ;  /* 0x0000038031307812 */ /* 0x000fe400078ec0ff */
[----:B------:R-:W-:Y:S02]  /*27450*/  LOP3.LUT P0, RZ, R11, 0x3, RZ, 0xc0, !PT ;  /* 0x000000030bff7812 */ /* 0x000fe4000780c0ff */
[----:B------:R-:W-:Y:S02]  /*27460*/  SHF.R.U64 R48, R48, 0x3, RZ ;  /* 0x0000000330307819 */ /* 0x000fe400000012ff */
[----:B------:R-:W-:Y:S02]  /*27470*/  IADD3 R5, P2, R20, 0xf000, RZ ;  /* 0x0000f00014057810 */ /* 0x000fe40007f5e0ff */
[----:B------:R-:W-:Y:S01]  /*27480*/  LOP3.LUT R48, R48, R49, RZ, 0x3c, !PT ;  /* 0x0000003130307212 */ /* 0x000fe200078e3cff */
[----:B------:R-:W-:Y:S01]  /*27490*/  IMAD.X R49, RZ, RZ, R21, P1 ;  /* 0x000000ffff317224 */ /* 0x000fe200008e0615 */
[----:B-----5:R-:W-:-:S02]  /*274a0*/  ISETP.GE.OR P1, PT, R10, R77, P0 ;  /* 0x0000004d0a00720c */ /* 0x020fc40000726670 */
[----:B------:R-:W-:Y:S02]  /*274b0*/  ISETP.GE.OR P0, PT, R4, R77, P0 ;  /* 0x0000004d0400720c */ /* 0x000fe40000706670 */
[----:B------:R-:W-:Y:S02]  /*274c0*/  LOP3.LUT R7, R20, 0x380, RZ, 0xc0, !PT ;  /* 0x0000038014077812 */ /* 0x000fe400078ec0ff */
[----:B------:R-:W-:Y:S02]  /*274d0*/  LOP3.LUT R4, R5, 0x380, RZ, 0xc0, !PT ;  /* 0x0000038005047812 */ /* 0x000fe400078ec0ff */
[----:B------:R-:W-:Y:S02]  /*274e0*/  SHF.R.U64 R7, R7, 0x3, RZ ;  /* 0x0000000307077819 */ /* 0x000fe400000012ff */
[----:B------:R-:W-:Y:S02]  /*274f0*/  SHF.R.U64 R4, R4, 0x3, RZ ;  /* 0x0000000304047819 */ /* 0x000fe400000012ff */
[----:B------:R-:W-:Y:S01]  /*27500*/  LOP3.LUT R20, R7, R20, RZ, 0x3c, !PT ;  /* 0x0000001407147212 */ /* 0x000fe200078e3cff */
[----:B------:R-:W-:Y:S01]  /*27510*/  IMAD.X R73, RZ, RZ, R21, P2 ;  /* 0x000000ffff497224 */ /* 0x000fe200010e0615 */
[----:B------:R-:W-:Y:S01]  /*27520*/  LOP3.LUT R72, R4, R5, RZ, 0x3c, !PT ;  /* 0x0000000504487212 */ /* 0x000fe200078e3cff */
[----:B------:R-:W-:Y:S01]  /*27530*/  @!P1 STG.E desc[UR60][R54.64], R0 ;  /* 0x0000000036009986 */ /* 0x000fe2000c10193c */
[----:B------:R-:W-:-:S03]  /*27540*/  IMAD R79, R79, UR4, RZ ;  /* 0x000000044f4f7c24 */ /* 0x000fc6000f8e02ff */
[----:B------:R2:W-:Y:S04]  /*27550*/  @!P0 STG.E desc[UR60][R54.64+0x20], R2 ;  /* 0x0000200236008986 */ /* 0x0005e8000c10193c */
[----:B------:R4:W5:Y:S01]  /*27560*/  LD.E.128 R4, desc[UR60][R20.64] ;  /* 0x0000003c14047980 */ /* 0x000962000c101d00 */
[----:B------:R-:W-:-:S03]  /*27570*/  IMAD R79, R76, UR5, R79 ;  /* 0x000000054c4f7c24 */ /* 0x000fc6000f8e024f */
[----:B------:R-:W5:Y:S04]  /*27580*/  LD.E.128 R8, desc[UR60][R8.64] ;  /* 0x0000003c08087980 */ /* 0x000f68000c101d00 */
[----:B------:R-:W5:Y:S01]  /*27590*/  LD.E.128 R12, desc[UR60][R12.64] ;  /* 0x0000003c0c0c7980 */ /* 0x000f62000c101d00 */
[--C-:B----4-:R-:W-:Y:S01]  /*275a0*/  SHF.R.S32.HI R21, RZ, 0x1f, R213.reuse ;  /* 0x0000001fff157819 */ /* 0x110fe200000114d5 */
[----:B------:R-:W-:Y:S02]  /*275b0*/  IMAD.MOV.U32 R20, RZ, RZ, R213 ;  /* 0x000000ffff147224 */ /* 0x000fe400078e00d5 */
[----:B------:R-:W5:Y:S04]  /*275c0*/  LD.E.128 R24, desc[UR60][R24.64] ;  /* 0x0000003c18187980 */ /* 0x000f68000c101d00 */
[----:B------:R-:W5:Y:S01]  /*275d0*/  LD.E.128 R28, desc[UR60][R28.64] ;  /* 0x0000003c1c1c7980 */ /* 0x000f62000c101d00 */
[----:B------:R-:W-:Y:S01]  /*275e0*/  IMAD.WIDE.U32 R20, R76, UR4, R20 ;  /* 0x000000044c147c25 */ /* 0x000fe2000f8e0014 */
[----:B------:R-:W-:-:S02]  /*275f0*/  ULDC.64 UR4, c[0x0][0xae0] ;  /* 0x0002b80000047ab9 */ /* 0x000fc40000000a00 */
        /* <DEDUP_REMOVED lines=16> */
[----:B--2---:R-:W2:Y:S01]  /*27700*/  FENCE.VIEW.ASYNC.S ;  /* 0x00000000000073c6 */ /* 0x004ea20000000000 */
[----:B------:R-:W-:-:S02]  /*27710*/  IMAD.IADD R21, R21, 0x1, R79 ;  /* 0x0000000115157824 */ /* 0x000fc400078e024f */
[----:B------:R-:W-:Y:S02]  /*27720*/  IMAD R79, R81, -0x80, R77 ;  /* 0xffffff80514f7824 */ /* 0x000fe400078e024d */
[----:B------:R-:W-:-:S03]  /*27730*/  IMAD R3, R3, UR4, RZ ;  /* 0x0000000403037c24 */ /* 0x000fc6000f8e02ff */
[----:B------:R-:W-:Y:S01]  /*27740*/  ISETP.GE.AND P3, PT, R18, R79, PT ;  /* 0x0000004f1200720c */ /* 0x000fe20003f66270 */
[C---:B------:R-:W-:Y:S02]  /*27750*/  IMAD R77, R144.reuse, UR5, R3 ;  /* 0x00000005904d7c24 */ /* 0x040fe4000f8e0203 */
[----:B------:R-:W-:Y:S01]  /*27760*/  IMAD.WIDE.U32 R2, R144, UR4, R20 ;  /* 0x0000000490027c25 */ /* 0x000fe2000f8e0014 */
[----:B------:R-:W-:-:S03]  /*27770*/  ULDC.64 UR4, c[0x0][0xae8] ;  /* 0x0002ba0000047ab9 */ /* 0x000fc60000000a00 */
[----:B------:R-:W-:Y:S02]  /*27780*/  VIADD R0, R16, 0x38820 ;  /* 0x0003882010007836 */ /* 0x000fe40000000000 */
[----:B------:R-:W-:Y:S02]  /*27790*/  IMAD R21, R80, UR4, RZ ;  /* 0x0000000450157c24 */ /* 0x000fe4000f8e02ff */
[----:B------:R-:W-:Y:S01]  /*277a0*/  IMAD.IADD R3, R3, 0x1, R77 ;  /* 0x0000000103037824 */ /* 0x000fe200078e024d */
[----:B------:R-:W-:Y:S01]  /*277b0*/  PRMT R0, RZ, 0x654, R0 ;  /* 0x00000654ff007816 */ /* 0x000fe20000000000 */
[----:B------:R-:W-:Y:S01]  /*277c0*/  IMAD R77, R78, UR5, R21 ;  /* 0x000000054e4d7c24 */ /* 0x000fe2000f8e0215 */
[-C--:B------:R-:W-:Y:S02]  /*277d0*/  ISETP.GE.AND P0, PT, R218, R79.reuse, PT ;  /* 0x0000004fda00720c */ /* 0x080fe40003f06270 */
[-C--:B------:R-:W-:Y:S01]  /*277e0*/  ISETP.GE.AND P1, PT, R220, R79.reuse, PT ;  /* 0x0000004fdc00720c */ /* 0x080fe20003f26270 */
[----:B--2---:R2:W-:Y:S01]  /*277f0*/  SYNCS.ARRIVE.TRANS64.RED.A1T0 RZ, [R0+URZ], RZ ;  /* 0x000000ff00ff79a7 */ /* 0x0045e2000810043f */
[----:B---3--:R-:W-:Y:S01]  /*27800*/  ISETP.GE.AND P2, PT, R82, R79, PT ;  /* 0x0000004f5200720c */ /* 0x008fe20003f46270 */
[----:B------:R-:W-:-:S04]  /*27810*/  IMAD.WIDE.U32 R78, R78, UR4, R2 ;  /* 0x000000044e4e7c25 */ /* 0x000fc8000f8e0002 */
[----:B------:R-:W-:-:S04]  /*27820*/  IMAD.WIDE R20, R81, 0x80, R18 ;  /* 0x0000008051147825 */ /* 0x000fc800078e0212 */
[----:B------:R-:W-:Y:S02]  /*27830*/  VIADD R82, R213, 0xc0 ;  /* 0x000000c0d5527836 */ /* 0x000fe40000000000 */
[----:B------:R-:W-:Y:S01]  /*27840*/  IMAD.IADD R81, R79, 0x1, R77 ;  /* 0x000000014f517824 */ /* 0x000fe200078e024d */
[----:B--2---:R-:W-:Y:S06]  /*27850*/  @P3 BRA `(.L_x_2560) ;  /* 0x00000000004c3947 */ /* 0x004fec0003800000 */
[----:B------:R-:W-:Y:S01]  /*27860*/  ULDC.64 UR4, c[0x0][0xad8] ;  /* 0x0002b60000047ab9 */ /* 0x000fe20000000a00 */
[----:B------:R-:W-:Y:S01]  /*27870*/  IMAD.MOV.U32 R2, RZ, RZ, R78 ;  /* 0x000000ffff027224 */ /* 0x000fe200078e004e */
[----:B------:R-:W-:Y:S01]  /*27880*/  ULDC.64 UR6, c[0x0][0xa80] ;  /* 0x0002a00000067ab9 */ /* 0x000fe20000000a00 */
[----:B------:R-:W-:Y:S02]  /*27890*/  IMAD R77, R21, UR4, RZ ;  /* 0x00000004154d7c24 */ /* 0x000fe4000f8e02ff */
[----:B------:R-:W-:Y:S02]  /*278a0*/  IMAD.MOV.U32 R3, RZ, RZ, R81 ;  /* 0x000000ffff037224 */ /* 0x000fe400078e0051 */
[C---:B------:R-:W-:Y:S02]  /*278b0*/  IMAD R77, R20.reuse, UR5, R77 ;  /* 0x00000005144d7c24 */ /* 0x040fe4000f8e024d */
[----:B------:R-:W-:Y:S01]  /*278c0*/  IMAD.WIDE.U32 R2, R20, UR4, R2 ;  /* 0x0000000414027c25 */ /* 0x000fe2000f8e0002 */
[----:B------:R-:W-:-:S02]  /*278d0*/  ULDC UR4, c[0x0][0xa8c] ;  /* 0x0002a30000047ab9 */ /* 0x000fc40000000800 */
[----:B------:R-:W-:Y:S01]  /*278e0*/  ISETP.GE.AND P3, PT, R213, UR4, PT ;  /* 0x00000004d5007c0c */ /* 0x000fe2000bf66270 */
[----:B------:R-:W-:Y:S01]  /*278f0*/  IMAD.IADD R3, R3, 0x1, R77 ;  /* 0x0000000103037824 */ /* 0x000fe200078e024d */
[----:B------:R-:W-:Y:S02]  /*27900*/  LEA R76, P5, R2, UR6, 0x1 ;  /* 0x00000006024c7c11 */ /* 0x000fe4000f8a08ff */
        /* <DEDUP_REMOVED lines=8> */
.L_x_2560:
[----:B------:R-:W-:Y:S05]  /*27990*/  BSYNC B1 ;  /* 0x0000000000017941 */ /* 0x000fea0003800000 */
.L_x_2559:
[----:B------:R-:W-:Y:S04]  /*279a0*/  BSSY B1, `(.L_x_2561) ;  /* 0x0000017000017945 */ /* 0x000fe80003800000 */
[----:B------:R-:W-:Y:S05]  /*279b0*/  @P0 BRA `(.L_x_2562) ;  /* 0x0000000000540947 */ /* 0x000fea0003800000 */
[----:B--2--5:R-:W-:Y:S01]  /*279c0*/  IADD3 R5, P0, R20, 0x20, RZ ;  /* 0x0000002014057810 */ /* 0x024fe20007f1e0ff */
        /* <DEDUP_REMOVED lines=8> */
[----:B------:R-:W-:Y:S02]  /*27a50*/  ISETP.GE.AND P5, PT, R83, UR4, PT ;  /* 0x0000000453007c0c */ /* 0x000fe4000bfa6270 */
        /* <DEDUP_REMOVED lines=11> */
.L_x_2562:
[----:B------:R-:W-:Y:S05]  /*27b10*/  BSYNC B1 ;  /* 0x0000000000017941 */ /* 0x000fea0003800000 */
.L_x_2561:
[----:B------:R-:W-:Y:S04]  /*27b20*/  BSSY B1, `(.L_x_2563) ;  /* 0x0000017000017945 */ /* 0x000fe80003800000 */
[----:B------:R-:W-:Y:S05]  /*27b30*/  @P1 BRA `(.L_x_2564) ;  /* 0x0000000000541947 */ /* 0x000fea0003800000 */
[----:B--23-5:R-:W-:Y:S01]  /*27b40*/  IADD3 R5, P0, R20, 0x40, RZ ;  /* 0x0000004014057810 */ /* 0x02cfe20007f1e0ff */
        /* <DEDUP_REMOVED lines=20> */
.L_x_2564:
[----:B------:R-:W-:Y:S05]  /*27c90*/  BSYNC B1 ;  /* 0x0000000000017941 */ /* 0x000fea0003800000 */
.L_x_2563:
[----:B------:R-:W-:Y:S05]  /*27ca0*/  @P2 BRA `(.L_x_2565) ;  /* 0x0000000c00242947 */ /* 0x000fea0003800000 */
[----:B--2345:R-:W-:Y:S01]  /*27cb0*/  IADD3 R5, P0, R20, 0x60, RZ ;  /* 0x0000006014057810 */ /* 0x03cfe20007f1e0ff */
        /* <DEDUP_REMOVED lines=8> */
[----:B------:R-:W-:-:S03]  /*27d40*/  ISETP.GE.AND P3, PT, R83, UR4, PT ;  /* 0x0000000453007c0c */ /* 0x000fc6000bf66270 */
        /* <DEDUP_REMOVED lines=11> */
[----:B------:R3:W-:Y:S01]  /*27e00*/  STG.E.128 desc[UR60][R4.64+0x180], R72 ;  /* 0x0001804804007986 */ /* 0x0007e2000c101d3c */
[----:B------:R-:W-:Y:S05]  /*27e10*/  BRA `(.L_x_2565) ;  /* 0x0000000800c87947 */ /* 0x000fea0003800000 */
.L_x_2557:
[----:B------:R-:W2:Y:S01]  /*27e20*/  LDL R13, [R1+0x78] ;  /* 0x00007800010d7983 */ /* 0x000ea20000100800 */
[----:B------:R-:W-:Y:S01]  /*27e30*/  ULDC.64 UR4, c[0x0][0xbd8] ;  /* 0x0002f60000047ab9 */ /* 0x000fe20000000a00 */
[----:B------:R-:W-:Y:S01]  /*27e40*/  IMAD.MOV.U32 R7, RZ, RZ, RZ ;  /* 0x000000ffff077224 */ /* 0x000fe200078e00ff */
[----:B------:R-:W-:-:S04]  /*27e50*/  ISETP.NE.U32.AND P0, PT, RZ, UR4, PT ;  /* 0x00000004ff007c0c */ /* 0x000fc8000bf05070 */
[----:B------:R-:W-:Y:S01]  /*27e60*/  ISETP.NE.AND.EX P0, PT, RZ, UR5, PT, P0 ;  /* 0x00000005ff007c0c */ /* 0x000fe2000bf05300 */
        /* <DEDUP_REMOVED lines=12> */
[----:B------:R-:W-:-:S06]  /*27f30*/  IMAD.U32 R0, RZ, RZ, UR4 ;  /* 0x00000004ff007e24 */ /* 0x000fcc000f8e00ff */
[----:B------:R2:W5:Y:S01]  /*27f40*/  @P1 LDG.E R0, desc[UR60][R4.64] ;  /* 0x0000003c04001981 */ /* 0x000562000c1e1900 */
[----:B------:R-:W3:Y:S02]  /*27f50*/  S2R R8, SR_TID.X ;  /* 0x0000000000087919 */ /* 0x000ee40000002100 */
[----:B---3--:R-:W-:-:S04]  /*27f60*/  IADD3 R6, R8, -0x80, RZ ;  /* 0xffffff8008067810 */ /* 0x008fc80007ffe0ff */
[----:B------:R-:W-:Y:S01]  /*27f70*/  ISETP.GT.AND P2, PT, R6, 0x7f, PT ;  /* 0x0000007f0600780c */ /* 0x000fe20003f44270 */
[----:B--2---:R-:W-:-:S12]  /*27f80*/  @P1 BRA `(.L_x_2566) ;  /* 0x0000000000101947 */ /* 0x004fd80003800000 */
[----:B------:R-:W-:Y:S05]  /*27f90*/  @!P0 BRA `(.L_x_2566) ;  /* 0x00000000000c8947 */ /* 0x000fea0003800000 */
[----:B------:R-:W2:Y:S04]  /*27fa0*/  LDG.E R5, desc[UR60][R2.64] ;  /* 0x0000003c02057981 */ /* 0x000ea8000c1e1900 */
[----:B-----5:R-:W2:Y:S02]  /*27fb0*/  LDG.E R0, desc[UR60][R2.64+0x4] ;  /* 0x0000043c02007981 */ /* 0x020ea4000c1e1900 */
[----:B--2---:R-:W-:-:S07]  /*27fc0*/  IMAD.IADD R0, R0, 0x1, -R5 ;  /* 0x0000000100007824 */ /* 0x004fce00078e0a05 */
.L_x_2566:
[----:B------:R-:W2:Y:S04]  /*27fd0*/  LDL R11, [R1+0x7c] ;  /* 0x00007c00010b7983 */ /* 0x000ea80000100800 */
[----:B------:R3:W5:Y:S01]  /*27fe0*/  LDL R14, [R1+0x88] ;  /* 0x00008800010e7983 */ /* 0x0007620000100800 */
[----:B------:R-:W-:Y:S01]  /*27ff0*/  BSSY B1, `(.L_x_2567) ;  /* 0x000001c000017945 */ /* 0x000fe20003800000 */
[----:B------:R-:W-:Y:S02]  /*28000*/  SHF.R.S32.HI R12, RZ, 0x1f, R213 ;  /* 0x0000001fff0c7819 */ /* 0x000fe400000114d5 */
[----:B------:R-:W-:Y:S02]  /*28010*/  SEL R13, R13, RZ, !P0 ;  /* 0x000000ff0d0d7207 */ /* 0x000fe40004000000 */
        /* <DEDUP_REMOVED lines=9> */
[----:B------:R-:W-:Y:S02]  /*280b0*/  ULDC.64 UR4, c[0x0][0xb70] ;  /* 0x0002dc0000047ab9 */ /* 0x000fe40000000a00 */
        /* <DEDUP_REMOVED lines=15> */
.L_x_2568:
[----:B------:R-:W-:Y:S05]  /*281b0*/  BSYNC B1 ;  /* 0x0000000000017941 */ /* 0x000fea0003800000 */
.L_x_2567:
[----:B------:R-:W-:Y:S01]  /*281c0*/  ULDC.64 UR4, c[0x0][0xaa0] ;  /* 0x0002a80000047ab9 */ /* 0x000fe20000000a00 */
[----:B------:R-:W-:Y:S01]  /*281d0*/  IMAD.MOV.U32 R2, RZ, RZ, R213 ;  /* 0x000000ffff027224 */ /* 0x000fe200078e00d5 */
[----:B------:R-:W-:Y:S01]  /*281e0*/  BSSY B1, `(.L_x_2569) ;  /* 0x000002d000017945 */ /* 0x000fe20003800000 */
[----:B--2---:R-:W-:Y:S02]  /*281f0*/  IMAD.MOV.U32 R3, RZ, RZ, R12 ;  /* 0x000000ffff037224 */ /* 0x004fe400078e000c */
[----:B------:R-:W-:Y:S02]  /*28200*/  IMAD R4, R6, UR4, RZ ;  /* 0x0000000406047c24 */ /* 0x000fe4000f8e02ff */
[----:B------:R-:W-:-:S04]  /*28210*/  IMAD.WIDE.U32 R2, R7, UR4, R2 ;  /* 0x0000000407027c25 */ /* 0x000fc8000f8e0002 */
[----:B------:R-:W-:Y:S01]  /*28220*/  IMAD R7, R7, UR5, R4 ;  /* 0x0000000507077c24 */ /* 0x000fe2000f8e0204 */
[----:B------:R-:W-:Y:S01]  /*28230*/  ULDC.64 UR4, c[0x0][0xae0] ;  /* 0x0002b80000047ab9 */ /* 0x000fe20000000a00 */
[----:B------:R-:W-:Y:S02]  /*28240*/  VIADD R15, R213, 0x80 ;  /* 0x00000080d50f7836 */ /* 0x000fe40000000000 */
[----:B------:R-:W-:Y:S02]  /*28250*/  IMAD R4, R9, UR4, RZ ;  /* 0x0000000409047c24 */ /* 0x000fe4000f8e02ff */
[----:B------:R-:W-:Y:S02]  /*28260*/  IMAD.IADD R3, R3, 0x1, R7 ;  /* 0x0000000103037824 */ /* 0x000fe400078e0207 */
[C---:B------:R-:W-:Y:S02]  /*28270*/  IMAD R5, R11.reuse, UR5, R4 ;  /* 0x000000050b057c24 */ /* 0x040fe4000f8e0204 */
[----:B------:R-:W-:Y:S01]  /*28280*/  IMAD.WIDE.U32 R2, R11, UR4, R2 ;  /* 0x000000040b027c25 */ /* 0x000fe2000f8e0002 */
[----:B------:R-:W-:-:S03]  /*28290*/  ULDC.64 UR4, c[0x0][0xae8] ;  /* 0x0002ba0000047ab9 */ /* 0x000fc60000000a00 */
[----:B------:R-:W-:Y:S02]  /*282a0*/  IMAD R11, R14, -0x80, R0 ;  /* 0xffffff800e0b7824 */ /* 0x000fe400078e0200 */
[----:B------:R-:W-:Y:S02]  /*282b0*/  IMAD.IADD R3, R3, 0x1, R5 ;  /* 0x0000000103037824 */ /* 0x000fe400078e0205 */
[----:B------:R-:W-:Y:S01]  /*282c0*/  IMAD R0, R10, UR4, RZ ;  /* 0x000000040a007c24 */ /* 0x000fe2000f8e02ff */
[-C--:B------:R-:W-:Y:S01]  /*282d0*/  ISETP.GE.AND P2, PT, R18, R11.reuse, PT ;  /* 0x0000000b1200720c */ /* 0x080fe20003f46270 */
[----:B------:R-:W-:Y:S01]  /*282e0*/  IMAD.WIDE.U32 R4, R13, UR4, R2 ;  /* 0x000000040d047c25 */ /* 0x000fe2000f8e0002 */
[-C--:B------:R-:W-:Y:S02]  /*282f0*/  ISETP.GE.AND P1, PT, R218, R11.reuse, PT ;  /* 0x0000000bda00720c */ /* 0x080fe40003f26270 */
[----:B------:R-:W-:Y:S01]  /*28300*/  ISETP.GE.AND P0, PT, R220, R11, PT ;  /* 0x0000000bdc00720c */ /* 0x000fe20003f06270 */
[----:B------:R-:W-:-:S02]  /*28310*/  IMAD.MOV.U32 R2, RZ, RZ, R18 ;  /* 0x000000ffff027224 */ /* 0x000fc400078e0012 */
[----:B------:R-:W-:Y:S02]  /*28320*/  IMAD.MOV.U32 R3, RZ, RZ, R19 ;  /* 0x000000ffff037224 */ /* 0x000fe400078e0013 */
[----:B------:R-:W-:Y:S02]  /*28330*/  IMAD R9, R13, UR5, R0 ;  /* 0x000000050d097c24 */ /* 0x000fe4000f8e0200 */
[----:B------:R-:W-:-:S04]  /*28340*/  IMAD.WIDE R6, R14, 0x80, R2 ;  /* 0x000000800e067825 */ /* 0x000fc800078e0202 */
[----:B------:R-:W-:Y:S02]  /*28350*/  VIADD R14, R213, 0xc0 ;  /* 0x000000c0d50e7836 */ /* 0x000fe40000000000 */
[----:B------:R-:W-:Y:S01]  /*28360*/  IMAD.IADD R13, R5, 0x1, R9 ;  /* 0x00000001050d7824 */ /* 0x000fe200078e0209 */
        /* <DEDUP_REMOVED lines=20> */
.L_x_2570:
[----:B------:R-:W-:Y:S05]  /*284b0*/  BSYNC B1 ;  /* 0x0000000000017941 */ /* 0x000fea0003800000 */
.L_x_2569:
        /* <DEDUP_REMOVED lines=25> */
.L_x_2572:
[----:B------:R-:W-:Y:S05]  /*28650*/  BSYNC B1 ;  /* 0x0000000000017941 */ /* 0x000fea0003800000 */
.L_x_2571:
[----:B------:R-:W-:Y:S04]  /*28660*/  BSSY B1, `(.L_x_2573) ;  /* 0x0000017000017945 */ /* 0x000fe80003800000 */
[----:B------:R-:W-:Y:S05]  /*28670*/  @P0 BRA `(.L_x_2574) ;  /* 0x0000000000540947 */ /* 0x000fea0003800000 */
[----:B--23--:R-:W-:Y:S01]  /*28680*/  IADD3 R9, P0, R6, 0x40, RZ ;  /* 0x0000004006097810 */ /* 0x00cfe20007f1e0ff */
        /* <DEDUP_REMOVED lines=20> */
.L_x_2574:
[----:B------:R-:W-:Y:S05]  /*287d0*/  BSYNC B1 ;  /* 0x0000000000017941 */ /* 0x000fea0003800000 */
.L_x_2573:
        /* <DEDUP_REMOVED lines=22> */
.L_x_2565:
[----:B------:R-:W-:Y:S05]  /*28940*/  BSYNC B0 ;  /* 0x0000000000007941 */ /* 0x000fea0003800000 */
.L_x_2556:
[----:B------:R-:W-:Y:S02]  /*28950*/  ULDC UR4, c[0x0][0xc14] ;  /* 0x0003050000047ab9 */ /* 0x000fe40000000800 */
[----:B-1----:R-:W-:-:S13]  /*28960*/  ISETP.GE.AND P0, PT, R227, UR4, PT ;  /* 0x00000004e3007c0c */ /* 0x002fda000bf06270 */
[----:B------:R-:W-:Y:S05]  /*28970*/  @!P0 BRA `(.L_x_2575) ;  /* 0xfffffd8800288947 */ /* 0x000fea000383ffff */
[----:B------:R-:W-:Y:S05]  /*28980*/  BRA `(.L_x_2295) ;  /* 0x0000006800387947 */ /* 0x000fea0003800000 */
.L_x_2293:
        /* <DEDUP_REMOVED lines=10> */
[----:B------:R-:W1:Y:S01]  /*28a30*/  S2UR UR6, SR_CTAID.X ;  /* 0x00000000000679c3 */ /* 0x000e620000002500 */
        /* <DEDUP_REMOVED lines=16> */
[----:B------:R-:W-:Y:S01]  /*28b40*/  IMAD.MOV.U32 R19, RZ, RZ, RZ ;  /* 0x000000ffff137224 */ /* 0x000fe200078e00ff */
[----:B--2---:R-:W0:Y:S02]  /*28b50*/  SHFL.UP PT, R0, R17, 0x1, RZ ;  /* 0x0420000011007989 */ /* 0x004e2400000e00ff */
[----:B0-----:R-:W-:-:S05]  /*28b60*/  SEL R0, R0, RZ, P1 ;  /* 0x000000ff00007207 */ /* 0x001fca0000800000 */
[----:B------:R-:W-:-:S05]  /*28b70*/  IMAD.IADD R0, R17, 0x1, R0 ;  /* 0x0000000111007824 */ /* 0x000fca00078e0200 */
[----:B------:R-:W0:Y:S02]  /*28b80*/  SHFL.UP PT, R4, R0, 0x2, RZ ;  /* 0x0440000000047989 */ /* 0x000e2400000e00ff */
[----:B0-----:R-:W-:-:S05]  /*28b90*/  SEL R5, R4, RZ, P0 ;  /* 0x000000ff04057207 */ /* 0x001fca0000000000 */
[----:B------:R-:W-:-:S05]  /*28ba0*/  IMAD.IADD R5, R0, 0x1, R5 ;  /* 0x0000000100057824 */ /* 0x000fca00078e0205 */
[----:B------:R-:W0:Y:S01]  /*28bb0*/  SHFL.UP PT, R4, R5, 0x4, RZ ;  /* 0x0480000005047989 */ /* 0x000e2200000e00ff */
[----:B------:R-:W-:-:S04]  /*28bc0*/  ISETP.GE.U32.AND P0, PT, R7, 0x4, PT ;  /* 0x000000040700780c */ /* 0x000fc80003f06070 */
[----:B0-----:R-:W-:-:S05]  /*28bd0*/  SEL R4, R4, RZ, P0 ;  /* 0x000000ff04047207 */ /* 0x001fca0000000000 */
[----:B------:R-:W-:-:S05]  /*28be0*/  IMAD.IADD R4, R5, 0x1, R4 ;  /* 0x0000000105047824 */ /* 0x000fca00078e0204 */
[----:B------:R-:W0:Y:S01]  /*28bf0*/  SHFL.UP PT, R2, R4, 0x8, RZ ;  /* 0x0500000004027989 */ /* 0x000e2200000e00ff */
[----:B------:R-:W-:Y:S02]  /*28c00*/  @P0 LOP3.LUT R6, R6, 0x10, RZ, 0xfc, !PT ;  /* 0x0000001006060812 */ /* 0x000fe400078efcff */
[----:B------:R-:W-:-:S04]  /*28c10*/  ISETP.GE.U32.AND P0, PT, R7, 0x8, PT ;  /* 0x000000080700780c */ /* 0x000fc80003f06070 */
[----:B0-----:R-:W-:-:S05]  /*28c20*/  SEL R3, R2, RZ, P0 ;  /* 0x000000ff02037207 */ /* 0x001fca0000000000 */
[----:B------:R-:W-:-:S05]  /*28c30*/  IMAD.IADD R3, R4, 0x1, R3 ;  /* 0x0000000104037824 */ /* 0x000fca00078e0203 */
[----:B------:R-:W0:Y:S01]  /*28c40*/  SHFL.UP PT, R0, R3, 0x10, RZ ;  /* 0x0600000003007989 */ /* 0x000e2200000e00ff */
[----:B------:R-:W-:-:S04]  /*28c50*/  LOP3.LUT R6, R6, 0xfffffff7, RZ, 0xc0, !PT ;  /* 0xfffffff706067812 */ /* 0x000fc800078ec0ff */
[----:B------:R-:W-:Y:S02]  /*28c60*/  @P0 LOP3.LUT R6, R6, 0x8, RZ, 0xfc, !PT ;  /* 0x0000000806060812 */ /* 0x000fe400078efcff */
[----:B------:R-:W-:-:S04]  /*28c70*/  ISETP.GE.U32.AND P0, PT, R7, 0x10, PT ;  /* 0x000000100700780c */ /* 0x000fc80003f06070 */
[----:B0-----:R-:W-:-:S05]  /*28c80*/  SEL R0, R0, RZ, P0 ;  /* 0x000000ff00007207 */ /* 0x001fca0000000000 */
[----:B------:R-:W-:-:S05]  /*28c90*/  IMAD.IADD R0, R3, 0x1, R0 ;  /* 0x0000000103007824 */ /* 0x000fca00078e0200 */
[----:B------:R-:W0:Y:S01]  /*28ca0*/  SHFL.IDX PT, R2, R0, 0x1f, 0x1f ;  /* 0x03e01f0000027f89 */ /* 0x000e2200000e0000 */
[----:B------:R-:W-:-:S04]  /*28cb0*/  LOP3.LUT R6, R6, 0xfffffffb, RZ, 0xc0, !PT ;  /* 0xfffffffb06067812 */ /* 0x000fc800078ec0ff */
[----:B------:R-:W-:-:S05]  /*28cc0*/  @P0 LOP3.LUT R6, R6, 0x4, RZ, 0xfc, !PT ;  /* 0x0000000406060812 */ /* 0x000fca00078efcff */
[----:B------:R2:W-:Y:S01]  /*28cd0*/  STL [R1+0x14], R6 ;  /* 0x0000140601007387 */ /* 0x0005e20000100800 */
[----:B0-----:R-:W-:-:S05]  /*28ce0*/  IMAD R4, R2, UR4, RZ ;  /* 0x0000000402047c24 */ /* 0x001fca000f8e02ff */
[----:B-1----:R-:W-:Y:S01]  /*28cf0*/  ISETP.GT.AND P0, PT, R4, UR6, PT ;  /* 0x0000000604007c0c */ /* 0x002fe2000bf04270 */
[----:B------:R-:W-:-:S12]  /*28d00*/  IMAD.MOV.U32 R5, RZ, RZ, R4 ;  /* 0x000000ffff057224 */ /* 0x000fd800078e0004 */
[----:B--2---:R-:W-:Y:S05]  /*28d10*/  @P0 BRA `(.L_x_2576) ;  /* 0x0000000000bc0947 */ /* 0x004fea0003800000 */
[----:B------:R-:W-:Y:S01]  /*28d20*/  IMAD.MOV.U32 R4, RZ, RZ, R5 ;  /* 0x000000ffff047224 */ /* 0x000fe200078e0005 */
[----:B------:R-:W-:Y:S01]  /*28d30*/  ULDC UR5, c[0x0][0xc14] ;  /* 0x0003050000057ab9 */ /* 0x000fe20000000800 */
[----:B------:R-:W-:Y:S01]  /*28d40*/  IMAD.MOV.U32 R19, RZ, RZ, RZ ;  /* 0x000000ffff137224 */ /* 0x000fe200078e00ff */
[----:B------:R-:W-:Y:S01]  /*28d50*/  ULDC UR7, c[0x0][0xc14] ;  /* 0x0003050000077ab9 */ /* 0x000fe20000000800 */
[----:B------:R-:W-:-:S05]  /*28d60*/  ULDC UR4, c[0x0][0xc10] ;  /* 0x0003040000047ab9 */ /* 0x000fca0000000800 */
.L_x_2580:
        /* <DEDUP_REMOVED lines=13> */
[----:B------:R-:W0:Y:S02]  /*28e40*/  LDC.64 R2, c[0x0][0xc58] ;  /* 0x00031600ff027b82 */ /* 0x000e240000000a00 */
[----:B0-----:R-:W-:-:S05]  /*28e50*/  IMAD.WIDE R2, R5, 0x4, R2 ;  /* 0x0000000405027825 */ /* 0x001fca00078e0202 */
[----:B------:R0:W5:Y:S02]  /*28e60*/  LDG.E R17, desc[UR60][R2.64] ;  /* 0x0000003c02117981 */ /* 0x000164000c1e1900 */
.L_x_2579:
[----:B------:R-:W-:Y:S05]  /*28e70*/  BSYNC B0 ;  /* 0x0000000000007941 */ /* 0x000fea0003800000 */
.L_x_2578:
        /* <DEDUP_REMOVED lines=25> */
.L_x_2576:
[----:B------:R-:W-:-:S04]  /*29010*/  IMAD.IADD R5, R4, 0x1, -R5 ;  /* 0x0000000104057824 */ /* 0x000fc800078e0a05 */
        /* <DEDUP_REMOVED lines=19> */
.L_x_2581:
        /* <DEDUP_REMOVED lines=56> */
.L_x_2577:
[----:B------:R-:W-:Y:S02]  /*294d0*/  IMAD.MOV.U32 R17, RZ, RZ, RZ ;  /* 0x000000ffff117224 */ /* 0x000fe400078e00ff */
[----:B------:R-:W-:Y:S02]  /*294e0*/  IMAD.U32 R16, RZ, RZ, UR6 ;  /* 0x00000006ff107e24 */ /* 0x000fe4000f8e00ff */
[----:B------:R-:W-:-:S07]  /*294f0*/  IMAD.MOV.U32 R18, RZ, RZ, RZ ;  /* 0x000000ffff127224 */ /* 0x000fce00078e00ff */
.L_x_2582:
        /* <DEDUP_REMOVED lines=38> */
.L_x_2674:
[----:B--2---:R-:W1:Y:S02]  /*29760*/  LDC.64 R2, c[0x0][0xc60] ;  /* 0x00031800ff027b82 */ /* 0x004e640000000a00 */
[----:B-1----:R-:W-:-:S05]  /*29770*/  IMAD.WIDE R2, R19, 0x4, R2 ;  /* 0x0000000413027825 */ /* 0x002fca00078e0202 */
[----:B0-----:R-:W2:Y:S01]  /*29780*/  LDG.E R11, desc[UR60][R2.64] ;  /* 0x0000003c020b7981 */ /* 0x001ea2000c1e1900 */
        /* <DEDUP_REMOVED lines=8> */
[----:B------:R-:W-:-:S10]  /*29810*/  IMAD.SHL.U32 R15, R11, 0x4, RZ ;  /* 0x000000040b0f7824 */ /* 0x000fd400078e00ff */
[C---:B------:R-:W-:Y:S01]  /*29820*/  @P0 LEA R2, P1, R11.reuse, UR4, 0x2 ;  /* 0x000000040b020c11 */ /* 0x040fe2000f8210ff */
[----:B------:R-:W-:Y:S03]  /*29830*/  STL [R1+0x20], R11 ;  /* 0x0000200b01007387 */ /* 0x000fe60000100800 */
[----:B------:R-:W-:Y:S01]  /*29840*/  @P0 LEA.HI.X R3, R11, UR5, R0, 0x2, P1 ;  /* 0x000000050b030c11 */ /* 0x000fe200088f1400 */
[----:B------:R-:W-:-:S04]  /*29850*/  ULDC.64 UR4, c[0x0][0xa18] ;  /* 0x0002860000047ab9 */ /* 0x000fc80000000a00 */
[----:B------:R0:W5:Y:S01]  /*29860*/  @P0 LDG.E R8, desc[UR60][R2.64] ;  /* 0x0000003c02080981 */ /* 0x000162000c1e1900 */
[----:B------:R-:W-:Y:S02]  /*29870*/  ISETP.NE.U32.AND P0, PT, RZ, UR4, PT ;  /* 0x00000004ff007c0c */ /* 0x000fe4000bf05070 */
[----:B------:R-:W-:Y:S01]  /*29880*/  SHF.L.U64.HI R14, R11, 0x2, R0 ;  /* 0x000000020b0e7819 */ /* 0x000fe20000010200 */
[----:B------:R-:W-:Y:S01]  /*29890*/  STL [R1+0x28], R15 ;  /* 0x0000280f01007387 */ /* 0x000fe20000100800 */
[----:B------:R-:W-:Y:S01]  /*298a0*/  ISETP.NE.AND.EX P0, PT, RZ, UR5, PT, P0 ;  /* 0x00000005ff007c0c */ /* 0x000fe2000bf05300 */
[----:B------:R-:W-:Y:S02]  /*298b0*/  ULDC UR6, c[0x0][0x338] ;  /* 0x0000ce0000067ab9 */ /* 0x000fe40000000800 */
[----:B------:R-:W-:Y:S10]  /*298c0*/  STL [R1+0x2c], R14 ;  /* 0x00002c0e01007387 */ /* 0x000ff40000100800 */
[----:B------:R-:W-:-:S04]  /*298d0*/  @P0 IADD3 R12, P1, R15, UR4, RZ ;  /* 0x000000040f0c0c10 */ /* 0x000fc8000ff3e0ff */
[C---:B------:R-:W-:Y:S01]  /*298e0*/  @P0 IADD3.X R13, R14.reuse, UR5, RZ, P1, !PT ;  /* 0x000000050e0d0c10 */ /* 0x040fe20008ffe4ff */
[----:B------:R-:W-:Y:S02]  /*298f0*/  ULDC.64 UR4, c[0x0][0xa00] ;  /* 0x0002800000047ab9 */ /* 0x000fe40000000a00 */
[----:B------:R-:W-:Y:S02]  /*29900*/  ISETP.NE.U32.AND P2, PT, RZ, UR4, PT ;  /* 0x00000004ff007c0c */ /* 0x000fe4000bf45070 */
[C---:B0-----:R-:W-:Y:S02]  /*29910*/  IADD3 R2, P1, R15.reuse, UR4, RZ ;  /* 0x000000040f027c10 */ /* 0x041fe4000ff3e0ff */
[----:B------:R-:W-:Y:S02]  /*29920*/  ISETP.NE.AND.EX P2, PT, RZ, UR5, PT, P2 ;  /* 0x00000005ff007c0c */ /* 0x000fe4000bf45320 */
[----:B------:R-:W-:Y:S01]  /*29930*/  IADD3.X R3, R14, UR5, RZ, P1, !PT ;  /* 0x000000050e037c10 */ /* 0x000fe20008ffe4ff */
[----:B------:R-:W-:Y:S01]  /*29940*/  ULDC UR4, c[0x0][0x288] ;  /* 0x0000a20000047ab9 */ /* 0x000fe20000000800 */
[----:B------:R-:W-:Y:S01]  /*29950*/  IADD3 R6, P1, R15, UR8, RZ ;  /* 0x000000080f067c10 */ /* 0x000fe2000ff3e0ff */
[----:B------:R-:W-:Y:S01]  /*29960*/  IMAD.U32 R10, RZ, RZ, UR4 ;  /* 0x00000004ff0a7e24 */ /* 0x000fe2000f8e00ff */
[----:B------:R-:W-:-:S02]  /*29970*/  ULDC.64 UR4, c[0x0][0x3f8] ;  /* 0x0000fe0000047ab9 */ /* 0x000fc40000000a00 */
[----:B------:R-:W-:-:S03]  /*29980*/  IADD3.X R7, R14, UR9, RZ, P1, !PT ;  /* 0x000000090e077c10 */ /* 0x000fc60008ffe4ff */
[----:B------:R0:W5:Y:S04]  /*29990*/  @P0 LDG.E R10, desc[UR60][R12.64] ;  /* 0x0000003c0c0a0981 */ /* 0x000168000c1e1900 */
[----:B------:R-:W2:Y:S01]  /*299a0*/  @P2 LDG.E R9, desc[UR60][R2.64] ;  /* 0x0000003c02092981 */ /* 0x000ea2000c1e1900 */
[----:B------:R-:W-:Y:S01]  /*299b0*/  UISETP.NE.U32.AND UP0, UPT, UR4, URZ, UPT ;  /* 0x0000003f0400728c */ /* 0x000fe2000bf05070 */
[----:B------:R-:W-:Y:S02]  /*299c0*/  IADD3 R4, P1, R15, UR10, RZ ;  /* 0x0000000a0f047c10 */ /* 0x000fe4000ff3e0ff */
[----:B------:R-:W-:Y:S01]  /*299d0*/  ULDC UR4, c[0x0][0x404] ;  /* 0x0001010000047ab9 */ /* 0x000fe20000000800 */
[----:B------:R-:W-:Y:S01]  /*299e0*/  UISETP.NE.AND.EX UP0, UPT, UR5, URZ, UPT, UP0 ;  /* 0x0000003f0500728c */ /* 0x000fe2000bf05300 */
[----:B------:R-:W-:-:S02]  /*299f0*/  IADD3.X R5, R14, UR11, RZ, P1, !PT ;  /* 0x0000000b0e057c10 */ /* 0x000fc40008ffe4ff */
[----:B------:R-:W-:Y:S01]  /*29a00*/  ISETP.NE.U32.AND P1, PT, RZ, UR8, PT ;  /* 0x00000008ff007c0c */ /* 0x000fe2000bf25070 */
[----:B------:R-:W-:Y:S01]  /*29a10*/  USEL UR4, UR4, 0x1, UP0 ;  /* 0x0000000104047887 */ /* 0x000fe20008000000 */
[----:B------:R-:W-:Y:S02]  /*29a20*/  ULDC UR5, c[0x0][0x2e0] ;  /* 0x0000b80000057ab9 */ /* 0x000fe40000000800 */
[----:B------:R-:W-:Y:S01]  /*29a30*/  ISETP.NE.AND.EX P3, PT, RZ, UR9, PT, P1 ;  /* 0x00000009ff007c0c */ /* 0x000fe2000bf65310 */
[----:B------:R-:W-:Y:S01]  /*29a40*/  UIMAD UR4, UR4, UR5, URZ ;  /* 0x00000005040472a4 */ /* 0x000fe2000f8e023f */
[----:B------:R-:W-:Y:S01]  /*29a50*/  ISETP.NE.U32.AND P1, PT, RZ, UR10, PT ;  /* 0x0000000aff007c0c */ /* 0x000fe2000bf25070 */
[----:B------:R-:W-:-:S03]  /*29a60*/  IMAD.U32 R0, RZ, RZ, UR6 ;  /* 0x00000006ff007e24 */ /* 0x000fc6000f8e00ff */
[----:B------:R-:W-:Y:S01]  /*29a70*/  ISETP.NE.AND.EX P1, PT, RZ, UR11, PT, P1 ;  /* 0x0000000bff007c0c */ /* 0x000fe2000bf25310 */
[----:B--2---:R1:W-:Y:S02]  /*29a80*/  STL [R1+0x34], R9 ;  /* 0x0000340901007387 */ /* 0x0043e40000100800 */
[----:B-1----:R-:W-:Y:S01]  /*29a90*/  IMAD.U32 R9, RZ, RZ, UR4 ;  /* 0x00000004ff097e24 */ /* 0x002fe2000f8e00ff */
[----:B0-----:R-:W-:Y:S09]  /*29aa0*/  @P0 BRA `(.L_x_2584) ;  /* 0x0000000000100947 */ /* 0x001ff20003800000 */
[----:B------:R-:W-:Y:S05]  /*29ab0*/  @!P2 BRA `(.L_x_2584) ;  /* 0x00000000000ca947 */ /* 0x000fea0003800000 */
[----:B-----5:R-:W2:Y:S04]  /*29ac0*/  LDG.E R10, desc[UR60][R2.64] ;  /* 0x0000003c020a7981 */ /* 0x020ea8000c1e1900 */
[----:B------:R-:W2:Y:S02]  /*29ad0*/  LDG.E R2, desc[UR60][R2.64+0x4] ;  /* 0x0000043c02027981 */ /* 0x000ea4000c1e1900 */
[----:B--2---:R-:W-:-:S07]  /*29ae0*/  IMAD.IADD R10, R2, 0x1, -R10 ;  /* 0x00000001020a7824 */ /* 0x004fce00078e0a0a */
.L_x_2584:
[----:B------:R-:W-:Y:S01]  /*29af0*/  IMAD.MOV.U32 R2, RZ, RZ, RZ ;  /* 0x000000ffff027224 */ /* 0x000fe200078e00ff */
[----:B------:R-:W-:-:S05]  /*29b00*/  ULDC.64 UR4, c[0x0][0xa20] ;  /* 0x0002880000047ab9 */ /* 0x000fca0000000a00 */
[----:B------:R-:W2:Y:S01]  /*29b10*/  @P3 LDG.E R2, desc[UR60][R6.64] ;  /* 0x0000003c06023981 */ /* 0x000ea2000c1e1900 */
[----:B------:R-:W-:-:S06]  /*29b20*/  IMAD.MOV.U32 R20, RZ, RZ, RZ ;  /* 0x000000ffff147224 */ /* 0x000fcc00078e00ff */
[----:B------:R0:W5:Y:S01]  /*29b30*/  @P1 LDG.E R20, desc[UR60][R4.64] ;  /* 0x0000003c04141981 */ /* 0x000162000c1e1900 */
[----:B------:R-:W-:-:S04]  /*29b40*/  ISETP.NE.U32.AND P0, PT, RZ, UR4, PT ;  /* 0x00000004ff007c0c */ /* 0x000fc8000bf05070 */
[----:B------:R-:W-:Y:S01]  /*29b50*/  ISETP.NE.AND.EX P0, PT, RZ, UR5, PT, P0 ;  /* 0x00000005ff007c0c */ /* 0x000fe2000bf05300 */
[----:B--2--5:R-:W-:-:S05]  /*29b60*/  IMAD.IADD R2, R2, 0x1, R8 ;  /* 0x0000000102027824 */ /* 0x024fca00078e0208 */
[----:B------:R0:W-:Y:S07]  /*29b70*/  STL [R1+0x4], R2 ;  /* 0x0000040201007387 */ /* 0x0001ee0000100800 */
[----:B------:R-:W-:Y:S05]  /*29b80*/  @!P0 BRA `(.L_x_2585) ;  /* 0x0000000000108947 */ /* 0x000fea0003800000 */
[----:B0-----:R-:W-:-:S04]  /*29b90*/  IADD3 R2, P0, R15, UR4, RZ ;  /* 0x000000040f027c10 */ /* 0x001fc8000ff1e0ff */
[----:B------:R-:W-:-:S05]  /*29ba0*/  IADD3.X R3, R14, UR5, RZ, P0, !PT ;  /* 0x000000050e037c10 */ /* 0x000fca00087fe4ff */
[----:B------:R0:W5:Y:S01]  /*29bb0*/  LDG.E R9, desc[UR60][R2.64] ;  /* 0x0000003c02097981 */ /* 0x000162000c1e1900 */
[----:B------:R-:W-:Y:S05]  /*29bc0*/  BRA `(.L_x_2586) ;  /* 0x0000000000107947 */ /* 0x000fea0003800000 */
.L_x_2585:
[----:B------:R-:W-:Y:S05]  /*29bd0*/  @!P3 BRA `(.L_x_2586) ;  /* 0x00000000000cb947 */ /* 0x000fea0003800000 */
[----:B------:R-:W2:Y:S04]  /*29be0*/  LDG.E R9, desc[UR60][R6.64] ;  /* 0x0000003c06097981 */ /* 0x000ea8000c1e1900 */
[----:B------:R-:W2:Y:S02]  /*29bf0*/  LDG.E R6, desc[UR60][R6.64+0x4] ;  /* 0x0000043c06067981 */ /* 0x000ea4000c1e1900 */
[----:B--2---:R-:W-:-:S07]  /*29c00*/  IMAD.IADD R9, R6, 0x1, -R9 ;  /* 0x0000000106097824 */ /* 0x004fce00078e0a09 */
.L_x_2586:
[----:B0-----:R-:W2:Y:S01]  /*29c10*/  @P1 LDG.E R2, desc[UR60][R4.64] ;  /* 0x0000003c04021981 */ /* 0x001ea2000c1e1900 */
[----:B-----5:R-:W-:-:S03]  /*29c20*/  IMAD.IADD R9, R9, 0x1, -R8 ;  /* 0x0000000109097824 */ /* 0x020fc600078e0a08 */
[----:B------:R-:W2:Y:S01]  /*29c30*/  @P1 LDG.E R4, desc[UR60][R4.64+0x4] ;  /* 0x0000043c04041981 */ /* 0x000ea2000c1e1900 */
[----:B------:R-:W-:Y:S01]  /*29c40*/  LEA R3, R17, 0xcf, 0x7 ;  /* 0x000000cf11037811 */ /* 0x000fe200078e38ff */
[----:B------:R-:W-:Y:S01]  /*29c50*/  BSSY B0, `(.L_x_2587) ;  /* 0x0000108000007945 */ /* 0x000fe20003800000 */
[----:B------:R-:W-:Y:S01]  /*29c60*/  PLOP3.LUT P2, PT, PT, PT, PT, 0x80, 0x0 ;  /* 0x000000000000781c */ /* 0x000fe20003f4f070 */
[----:B--2---:R-:W-:-:S04]  /*29c70*/  @P1 IMAD.IADD R0, R4, 0x1, -R2 ;  /* 0x0000000104001824 */ /* 0x004fc800078e0a02 */
[----:B------:R-:W-:-:S05]  /*29c80*/  IMAD.IADD R2, R9, 0x1, R0 ;  /* 0x0000000109027824 */ /* 0x000fca00078e0200 */
[C---:B------:R-:W-:Y:S01]  /*29c90*/  IADD3 R3, R2.reuse, R3, -R10 ;  /* 0x0000000302037210 */ /* 0x040fe20007ffe80a */
[----:B------:R-:W-:-:S04]  /*29ca0*/  VIADD R2, R2, 0x4f ;  /* 0x0000004f02027836 */ /* 0x000fc80000000000 */
[----:B------:R-:W-:-:S04]  /*29cb0*/  IMAD.HI R2, R2, 0x66666667, RZ ;  /* 0x6666666702027827 */ /* 0x000fc800078e02ff */
[----:B------:R-:W-:Y:S01]  /*29cc0*/  IMAD.HI R3, R3, 0x66666667, RZ ;  /* 0x6666666703037827 */ /* 0x000fe200078e02ff */
[----:B------:R-:W-:-:S04]  /*29cd0*/  SHF.R.U32.HI R4, RZ, 0x1f, R2 ;  /* 0x0000001fff047819 */ /* 0x000fc80000011602 */
[----:B------:R-:W-:Y:S02]  /*29ce0*/  LEA.HI.SX32 R4, R2, R4, 0x1b ;  /* 0x0000000402047211 */ /* 0x000fe400078fdaff */
[----:B------:R-:W-:-:S04]  /*29cf0*/  SHF.R.U32.HI R2, RZ, 0x1f, R3 ;  /* 0x0000001fff027819 */ /* 0x000fc80000011603 */
[----:B------:R-:W-:-:S04]  /*29d00*/  LEA.HI.SX32 R2, R3, R2, 0x1b ;  /* 0x0000000203027211 */ /* 0x000fc800078fdaff */
[----:B------:R-:W-:-:S05]  /*29d10*/  VIMNMX R6, R4, R2, PT ;  /* 0x0000000204067248 */ /* 0x000fca0003fe0100 */
[----:B------:R-:W-:Y:S01]  /*29d20*/  IMAD R2, R6, 0x50, -R9 ;  /* 0x0000005006027824 */ /* 0x000fe200078e0a09 */
[----:B------:R-:W-:-:S04]  /*29d30*/  IADD3 R9, -R9, RZ, RZ ;  /* 0x000000ff09097210 */ /* 0x000fc80007ffe1ff */
[----:B------:R-:W-:Y:S02]  /*29d40*/  VIMNMX R2, R2, R0, PT ;  /* 0x0000000002027248 */ /* 0x000fe40003fe0100 */
[----:B------:R-:W-:-:S04]  /*29d50*/  VIMNMX R9, RZ, R9, !PT ;  /* 0x00000009ff097248 */ /* 0x000fc80007fe0100 */
[----:B------:R-:W-:Y:S01]  /*29d60*/  ISETP.GT.AND P0, PT, R2, R9, PT ;  /* 0x000000090200720c */ /* 0x000fe20003f04270 */
[----:B------:R-:W-:-:S05]  /*29d70*/  IMAD.WIDE.U32 R4, R9, -0x33333333, RZ ;  /* 0xcccccccd09047825 */ /* 0x000fca00078e00ff */
[----:B------:R-:W-:-:S07]  /*29d80*/  SHF.R.U32.HI R0, RZ, 0x6, R5 ;  /* 0x00000006ff007819 */ /* 0x000fce0000011605 */
[----:B------:R-:W-:-:S04]  /*29d90*/  @P0 VIADD R2, R2, 0x4f ;  /* 0x0000004f02020836 */ /* 0x000fc80000000000 */
[----:B------:R-:W-:Y:S01]  /*29da0*/  @P0 IMAD.HI R2, R2, 0x66666667, RZ ;  /* 0x6666666702020827 */ /* 0x000fe200078e02ff */
[----:B------:R0:W-:Y:S04]  /*29db0*/  STL [R1+0x24], R6 ;  /* 0x0000240601007387 */ /* 0x0001e80000100800 */
[----:B------:R-:W-:Y:S01]  /*29dc0*/  @P0 SHF.R.U32.HI R3, RZ, 0x1f, R2 ;  /* 0x0000001fff030819 */ /* 0x000fe20000011602 */
[----:B------:R-:W-:-:S03]  /*29dd0*/  IMAD.MOV.U32 R4, RZ, RZ, R0 ;  /* 0x000000ffff047224 */ /* 0x000fc600078e0000 */
[----:B------:R-:W-:-:S04]  /*29de0*/  @P0 LEA.HI.SX32 R4, R2, R3, 0x1b ;  /* 0x0000000302040211 */ /* 0x000fc800078fdaff */
        /* <DEDUP_REMOVED lines=12> */
.L_x_2789:
[----:B------:R-:W-:-:S03]  /*29eb0*/  UMOV UR4, 0xffffffff ;  /* 0xffffffff00047882 */ /* 0x000fc60000000000 */
[----:B------:R-:W-:Y:S05]  /*29ec0*/  BRA.DIV UR4, `(.L_x_2590) ;  /* 0x0000006e04147947 */ /* 0x000fea000b800000 */
[----:B------:R-:W-:-:S13]  /*29ed0*/  ELECT P6, URZ, PT ;  /* 0x00000000003f782f */ /* 0x000fda00038c0000 */
.L_x_2792:
        /* <DEDUP_REMOVED lines=12> */
.L_x_2793:
[----:B------:R-:W-:Y:S05]  /*29fa0*/  BSYNC B1 ;  /* 0x0000000000017941 */ /* 0x000fea0003800000 */
.L_x_2591:
        /* <DEDUP_REMOVED lines=8> */
.L_x_2794:
        /* <DEDUP_REMOVED lines=11> */
.L_x_2596:
[----:B-1----:R-:W2:Y:S01]  /*2a0e0*/  LDL R6, [R1+0xc] ;  /* 0x00000c0001067983 */ /* 0x002ea20000100800 */
[----:B------:R-:W-:Y:S01]  /*2a0f0*/  R2UR UR9, R5 ;  /* 0x00000000050972ca */ /* 0x000fe200000e0000 */
[----:B------:R-:W-:Y:S01]  /*2a100*/  IMAD R7, R4, 0x50, R20 ;  /* 0x0000005004077824 */ /* 0x000fe200078e0214 */
        /* <DEDUP_REMOVED lines=31> */
.L_x_2795:
        /* <DEDUP_REMOVED lines=8> */
.L_x_2598:
        /* <DEDUP_REMOVED lines=29> */
.L_x_2594:
[----:B------:R-:W-:Y:S05]  /*2a550*/  BSYNC B1 ;  /* 0x0000000000017941 */ /* 0x000fea0003800000 */
.L_x_2593:
[----:B01----:R-:W2:Y:S04]  /*2a560*/  LDL.LU R5, [R1+0xc] ;  /* 0x00000c0001057983 */ /* 0x003ea80000300800 */
[----:B------:R-:W3:Y:S01]  /*2a570*/  LDL.LU R7, [R1+0x10] ;  /* 0x0000100001077983 */ /* 0x000ee20000300800 */
[----:B------:R-:W-:Y:S01]  /*2a580*/  PLOP3.LUT P2, PT, PT, PT, PT, 0x8, 0x0 ;  /* 0x000000000000781c */ /* 0x000fe20003f4e170 */
[----:B--2---:R-:W-:-:S05]  /*2a590*/  VIADD R5, R5, 0x1 ;  /* 0x0000000105057836 */ /* 0x004fca0000000000 */
[----:B------:R-:W-:-:S04]  /*2a5a0*/  ISETP.NE.AND P0, PT, R5, 0x2, PT ;  /* 0x000000020500780c */ /* 0x000fc80003f05270 */
[----:B------:R-:W-:Y:S02]  /*2a5b0*/  SEL R6, RZ, 0x1, P0 ;  /* 0x00000001ff067807 */ /* 0x000fe40000000000 */
[----:B------:R-:W-:Y:S01]  /*2a5c0*/  SEL R8, R5, RZ, P0 ;  /* 0x000000ff05087207 */ /* 0x000fe20000000000 */
[----:B------:R-:W-:Y:S01]  /*2a5d0*/  VIADD R5, R4, 0xfffffffe ;  /* 0xfffffffe04057836 */ /* 0x000fe20000000000 */
[----:B---3--:R-:W-:-:S03]  /*2a5e0*/  LOP3.LUT R7, R7, R6, RZ, 0x3c, !PT ;  /* 0x0000000607077212 */ /* 0x008fc600078e3cff */
[----:B------:R0:W-:Y:S01]  /*2a5f0*/  STL [R1+0xc], R8 ;  /* 0x00000c0801007387 */ /* 0x0001e20000100800 */
[----:B------:R-:W-:-:S03]  /*2a600*/  ISETP.GE.AND P0, PT, R5, R0, PT ;  /* 0x000000000500720c */ /* 0x000fc60003f06270 */
[----:B------:R0:W-:Y:S10]  /*2a610*/  STL [R1+0x10], R7 ;  /* 0x0000100701007387 */ /* 0x0001f40000100800 */
[----:B0-----:R-:W-:Y:S05]  /*2a620*/  @!P0 BRA `(.L_x_2588) ;  /* 0x0000000400a88947 */ /* 0x001fea0003800000 */
[C---:B------:R-:W-:Y:S02]  /*2a630*/  IMAD R5, R4.reuse, 0x50, R20 ;  /* 0x0000005004057824 */ /* 0x040fe400078e0214 */
[----:B------:R-:W-:Y:S02]  /*2a640*/  VIADD R4, R4, 0xffffffff ;  /* 0xffffffff04047836 */ /* 0x000fe40000000000 */
[----:B------:R-:W-:-:S07]  /*2a650*/  VIADD R5, R5, 0xffffff60 ;  /* 0xffffff6005057836 */ /* 0x000fce0000000000 */
.L_x_2605:
        /* <DEDUP_REMOVED lines=9> */
.L_x_2796:
        /* <DEDUP_REMOVED lines=11> */
.L_x_2602:
        /* <DEDUP_REMOVED lines=32> */
.L_x_2797:
        /* <DEDUP_REMOVED lines=8> */
.L_x_2604:
        /* <DEDUP_REMOVED lines=29> */
.L_x_2600:
[----:B------:R-:W-:Y:S05]  /*2abf0*/  BSYNC B1 ;  /* 0x0000000000017941 */ /* 0x000fea0003800000 */
.L_x_2599:
        /* <DEDUP_REMOVED lines=13> */
.L_x_2588:
[----:B------:R-:W-:Y:S05]  /*2acd0*/  BSYNC B0 ;  /* 0x0000000000007941 */ /* 0x000fea0003800000 */
.L_x_2587:
        /* <DEDUP_REMOVED lines=13> */
[----:B------:R-:W0:Y:S08]  /*2adb0*/  FLO.U32 R0, UR4 ;  /* 0x0000000400007d00 */ /* 0x000e3000080e0000 */
        /* <DEDUP_REMOVED lines=9> */
.L_x_2607:
        /* <DEDUP_REMOVED lines=11> */
[----:B------:R-:W-:Y:S02]  /*2af00*/  IMAD.U32 R4, RZ, RZ, UR6 ;  /* 0x00000006ff047e24 */ /* 0x000fe4000f8e00ff */
[----:B------:R-:W1:Y:S01]  /*2af10*/  LDC.64 R2, c[0x4][R2] ;  /* 0x0100000002027b82 */ /* 0x000e620000000a00 */
[----:B------:R-:W-:Y:S02]  /*2af20*/  IMAD.U32 R5, RZ, RZ, UR7 ;  /* 0x00000007ff057e24 */ /* 0x000fe4000f8e00ff */
[----:B------:R-:W-:Y:S02]  /*2af30*/  IMAD.U32 R6, RZ, RZ, UR8 ;  /* 0x00000008ff067e24 */ /* 0x000fe4000f8e00ff */
[----:B0-----:R-:W-:-:S02]  /*2af40*/  IMAD.U32 R7, RZ, RZ, UR9 ;  /* 0x00000009ff077e24 */ /* 0x001fc4000f8e00ff */
[----:B------:R-:W-:Y:S02]  /*2af50*/  IMAD.U32 R10, RZ, RZ, UR4 ;  /* 0x00000004ff0a7e24 */ /* 0x000fe4000f8e00ff */
[----:B------:R-:W-:Y:S02]  /*2af60*/  IMAD.U32 R11, RZ, RZ, UR5 ;  /* 0x00000005ff0b7e24 */ /* 0x000fe4000f8e00ff */
[----:B------:R-:W-:Y:S02]  /*2af70*/  IMAD.MOV.U32 R8, RZ, RZ, 0x70 ;  /* 0x00000070ff087424 */ /* 0x000fe400078e00ff */
[----:B------:R-:W-:Y:S02]  /*2af80*/  IMAD.MOV.U32 R12, RZ, RZ, 0x1 ;  /* 0x00000001ff0c7424 */ /* 0x000fe400078e00ff */
[----:B------:R-:W-:-:S07]  /*2af90*/  IMAD.MOV.U32 R13, RZ, RZ, RZ ;  /* 0x000000ffff0d7224 */ /* 0x000fce00078e00ff */
[----:B------:R-:W-:-:S07]  /*2afa0*/  LEPC R20, `(.L_x_2609) ;  /* 0x000000001014794e */ /* 0x000fce0000000000 */
[----:B-1----:R-:W-:Y:S05]  /*2afb0*/  CALL.ABS.NOINC R2 ;  /* 0x0000000002007343 */ /* 0x002fea0003c00000 */
.L_x_2609:
        /* <DEDUP_REMOVED lines=9> */
[----:B------:R-:W-:Y:S02]  /*2b050*/  IMAD.U32 R4, RZ, RZ, UR6 ;  /* 0x00000006ff047e24 */ /* 0x000fe4000f8e00ff */
[----:B------:R-:W-:Y:S02]  /*2b060*/  IMAD.U32 R5, RZ, RZ, UR7 ;  /* 0x00000007ff057e24 */ /* 0x000fe4000f8e00ff */
[----:B------:R-:W-:Y:S02]  /*2b070*/  IMAD.U32 R6, RZ, RZ, UR8 ;  /* 0x00000008ff067e24 */ /* 0x000fe4000f8e00ff */
[----:B0-----:R-:W-:-:S02]  /*2b080*/  IMAD.U32 R7, RZ, RZ, UR9 ;  /* 0x00000009ff077e24 */ /* 0x001fc4000f8e00ff */
[----:B------:R-:W-:Y:S02]  /*2b090*/  IMAD.U32 R10, RZ, RZ, UR4 ;  /* 0x00000004ff0a7e24 */ /* 0x000fe4000f8e00ff */
[----:B------:R-:W-:Y:S02]  /*2b0a0*/  IMAD.U32 R11, RZ, RZ, UR5 ;  /* 0x00000005ff0b7e24 */ /* 0x000fe4000f8e00ff */
[----:B------:R-:W-:Y:S02]  /*2b0b0*/  IMAD.MOV.U32 R8, RZ, RZ, 0x70 ;  /* 0x00000070ff087424 */ /* 0x000fe400078e00ff */
[----:B------:R-:W-:Y:S02]  /*2b0c0*/  IMAD.MOV.U32 R12, RZ, RZ, 0x1 ;  /* 0x00000001ff0c7424 */ /* 0x000fe400078e00ff */
[----:B-1----:R-:W-:-:S07]  /*2b0d0*/  IMAD.MOV.U32 R13, RZ, RZ, RZ ;  /* 0x000000ffff0d7224 */ /* 0x002fce00078e00ff */
[----:B------:R-:W-:-:S07]  /*2b0e0*/  LEPC R20, `(.L_x_2611) ;  /* 0x000000001014794e */ /* 0x000fce0000000000 */
[----:B--2---:R-:W-:Y:S05]  /*2b0f0*/  CALL.ABS.NOINC R2 ;  /* 0x0000000002007343 */ /* 0x004fea0003c00000 */
.L_x_2611:
        /* <DEDUP_REMOVED lines=16> */
.L_x_2610:
[----:B------:R-:W2:Y:S01]  /*2b200*/  LDL.LU R2, [R1+0x28] ;  /* 0x0000280001027983 */ /* 0x000ea20000300800 */
[----:B------:R-:W-:-:S03]  /*2b210*/  ULDC.64 UR4, c[0x0][0x9f8] ;  /* 0x00027e0000047ab9 */ /* 0x000fc60000000a00 */
[----:B------:R-:W3:Y:S04]  /*2b220*/  LDL.LU R0, [R1+0x2c] ;  /* 0x00002c0001007983 */ /* 0x000ee80000300800 */
[----:B------:R-:W4:Y:S04]  /*2b230*/  LDL.LU R4, [R1+0x34] ;  /* 0x0000340001047983 */ /* 0x000f280000300800 */
[----:B------:R-:W4:Y:S01]  /*2b240*/  LDL.LU R6, [R1+0x20] ;  /* 0x0000200001067983 */ /* 0x000f220000300800 */
[----:B------:R-:W-:-:S04]  /*2b250*/  ISETP.NE.U32.AND P0, PT, RZ, UR4, PT ;  /* 0x00000004ff007c0c */ /* 0x000fc8000bf05070 */
[----:B------:R-:W-:Y:S01]  /*2b260*/  ISETP.NE.AND.EX P0, PT, RZ, UR5, PT, P0 ;  /* 0x00000005ff007c0c */ /* 0x000fe2000bf05300 */
[----:B0-----:R-:W0:Y:S02]  /*2b270*/  S2R R7, SR_TID.X ;  /* 0x0000000000077919 */ /* 0x001e240000002100 */
        /* <DEDUP_REMOVED lines=9> */
[----:B----4-:R-:W-:-:S06]  /*2b310*/  IMAD.MOV.U32 R0, RZ, RZ, R6 ;  /* 0x000000ffff007224 */ /* 0x010fcc00078e0006 */
[----:B------:R0:W5:Y:S01]  /*2b320*/  @P0 LDG.E R0, desc[UR60][R2.64] ;  /* 0x0000003c02000981 */ /* 0x000162000c1e1900 */
[----:B------:R-:W-:Y:S01]  /*2b330*/  PLOP3.LUT P1, PT, P6, PT, PT, 0x8, 0x0 ;  /* 0x000000000000781c */ /* 0x000fe2000372e170 */
[----:B0-----:R-:W-:Y:S02]  /*2b340*/  IMAD R3, R17, 0x80, R4 ;  /* 0x0000008011037824 */ /* 0x001fe400078e0204 */
[----:B------:R-:W0:Y:S02]  /*2b350*/  LDC R4, c[0x0][0x428] ;  /* 0x00010a00ff047b82 */ /* 0x000e240000000800 */
[----:B0-----:R-:W-:-:S13]  /*2b360*/  ISETP.NE.AND P0, PT, R4, 0x1, PT ;  /* 0x000000010400780c */ /* 0x001fda0003f05270 */
[----:B------:R-:W0:Y:S08]  /*2b370*/  @P0 LDC R5, c[0x0][0x42c] ;  /* 0x00010b00ff050b82 */ /* 0x000e300000000800 */
[----:B------:R-:W1:Y:S01]  /*2b380*/  @P0 LDC R2, c[0x0][0x430] ;  /* 0x00010c00ff020b82 */ /* 0x000e620000000800 */
[----:B0-----:R-:W-:-:S04]  /*2b390*/  @P0 IMAD.HI.U32 R4, R18, R5, RZ ;  /* 0x0000000512040227 */ /* 0x001fc800078e00ff */
[----:B------:R-:W-:Y:S01]  /*2b3a0*/  IMAD.MOV.U32 R5, RZ, RZ, R18 ;  /* 0x000000ffff057224 */ /* 0x000fe200078e0012 */
[----:B-1----:R-:W-:Y:S02]  /*2b3b0*/  @P0 SHF.R.U32.HI R5, RZ, R2, R4 ;  /* 0x00000002ff050219 */ /* 0x002fe40000011604 */
[----:B------:R-:W-:-:S04]  /*2b3c0*/  ISETP.NE.U32.AND P0, PT, RZ, UR4, PT ;  /* 0x00000004ff007c0c */ /* 0x000fc8000bf05070 */
[----:B------:R-:W-:-:S04]  /*2b3d0*/  ISETP.NE.AND.EX P0, PT, RZ, UR5, PT, P0 ;  /* 0x00000005ff007c0c */ /* 0x000fc8000bf05300 */
[----:B------:R-:W-:-:S09]  /*2b3e0*/  SEL R2, R6, RZ, !P0 ;  /* 0x000000ff06027207 */ /* 0x000fd20004000000 */
.L_x_2612:
        /* <DEDUP_REMOVED lines=16> */
.L_x_2613:
        /* <DEDUP_REMOVED lines=15> */
.L_x_2614:
        /* <DEDUP_REMOVED lines=15> */
.L_x_2615:
        /* <DEDUP_REMOVED lines=18> */
.L_x_2800:
[----:B------:R-:W-:Y:S01]  /*2b7f0*/  UMOV UR4, 0xffffffff ;  /* 0xffffffff00047882 */ /* 0x000fe20000000000 */
[----:B------:R-:W-:Y:S02]  /*2b800*/  SHF.R.S32.HI R17, RZ, 0x1f, R0 ;  /* 0x0000001fff117819 */ /* 0x000fe40000011400 */
[----:B------:R-:W-:Y:S05]  /*2b810*/  BRA.DIV UR4, `(.L_x_2617) ;  /* 0x0000005604787947 */ /* 0x000fea000b800000 */
[----:B------:R-:W-:-:S13]  /*2b820*/  ELECT P6, URZ, PT ;  /* 0x00000000003f782f */ /* 0x000fda00038c0000 */
.L_x_2803:
[----:B------:R-:W-:Y:S05]  /*2b830*/  @!P6 BRA `(.L_x_2618) ;  /* 0x000000040034e947 */ /* 0x000fea0003800000 */
[----:B------:R-:W-:-:S04]  /*2b840*/  ISETP.NE.U32.AND P0, PT, R8, RZ, PT ;  /* 0x000000ff0800720c */ /* 0x000fc80003f05070 */
[----:B------:R-:W-:-:S13]  /*2b850*/  ISETP.NE.AND.EX P0, PT, R9, RZ, PT, P0 ;  /* 0x000000ff0900720c */ /* 0x000fda0003f05300 */
[----:B------:R-:W-:Y:S05]  /*2b860*/  @!P0 BRA `(.L_x_2619) ;  /* 0x0000000000448947 */ /* 0x000fea0003800000 */
[----:B------:R-:W0:Y:S01]  /*2b870*/  LDC R11, c[0x0][0x41c] ;  /* 0x00010700ff0b7b82 */ /* 0x000e220000000800 */
        /* <DEDUP_REMOVED lines=16> */
.L_x_2619:
        /* <DEDUP_REMOVED lines=9> */
.L_x_2804:
        /* <DEDUP_REMOVED lines=11> */
.L_x_2621:
        /* <DEDUP_REMOVED lines=37> */
.L_x_2618:
        /* <DEDUP_REMOVED lines=55> */
.L_x_2805:
[----:B------:R-:W-:Y:S05]  /*2c080*/  BSYNC B0 ;  /* 0x0000000000007941 */ /* 0x000fea0003800000 */
.L_x_2622:
[----:B0-----:R-:W2:Y:S01]  /*2c090*/  LDL R3, [R1+0x24] ;  /* 0x0000240001037983 */ /* 0x001ea20000100800 */
[----:B------:R-:W-:Y:S01]  /*2c0a0*/  BSSY B0, `(.L_x_2624) ;  /* 0x00001c4000007945 */ /* 0x000fe20003800000 */
[----:B--2---:R-:W-:-:S13]  /*2c0b0*/  ISETP.GE.AND P0, PT, R3, 0x2, PT ;  /* 0x000000020300780c */ /* 0x004fda0003f06270 */
[----:B------:R-:W-:Y:S05]  /*2c0c0*/  @!P0 BRA `(.L_x_2625) ;  /* 0x0000001c00048947 */ /* 0x000fea0003800000 */
[C---:B------:R-:W-:Y:S01]  /*2c0d0*/  LOP3.LUT R2, R3.reuse, 0x1, RZ, 0xc0, !PT ;  /* 0x0000000103027812 */ /* 0x040fe200078ec0ff */
[----:B------:R-:W-:Y:S03]  /*2c0e0*/  BSSY B1, `(.L_x_2626) ;  /* 0x000009a000017945 */ /* 0x000fe60003800000 */
[----:B------:R-:W-:Y:S01]  /*2c0f0*/  ISETP.NE.U32.AND P0, PT, R2, 0x1, PT ;  /* 0x000000010200780c */ /* 0x000fe20003f05070 */
[----:B------:R-:W-:-:S04]  /*2c100*/  VIADD R2, R3, 0xfffffffe ;  /* 0xfffffffe03027836 */ /* 0x000fc80000000000 */
[----:B------:R-:W-:-:S08]  /*2c110*/  IMAD.MOV.U32 R7, RZ, RZ, R2 ;  /* 0x000000ffff077224 */ /* 0x000fd000078e0002 */
[----:B------:R-:W-:Y:S05]  /*2c120*/  @!P0 BRA `(.L_x_2627) ;  /* 0x0000000800548947 */ /* 0x000fea0003800000 */
        /* <DEDUP_REMOVED lines=16> */
[----:B------:R-:W-:Y:S02]  /*2c230*/  ULDC.64 UR4, c[0x0][0x408] ;  /* 0x0001020000047ab9 */ /* 0x000fe40000000a00 */
[----:B------:R-:W-:-:S04]  /*2c240*/  IMAD R7, R17, UR4, RZ ;  /* 0x0000000411077c24 */ /* 0x000fc8000f8e02ff */
[----:B------:R-:W-:Y:S01]  /*2c250*/  IMAD R7, R0, UR5, R7 ;  /* 0x0000000500077c24 */ /* 0x000fe2000f8e0207 */
[----:B0-----:R-:W-:-:S13]  /*2c260*/  ISETP.NE.AND P0, PT, R14, 0x1, PT ;  /* 0x000000010e00780c */ /* 0x001fda0003f05270 */
[----:B------:R-:W0:Y:S02]  /*2c270*/  @P0 LDC.64 R10, c[0x0][0x420] ;  /* 0x00010800ff0a0b82 */ /* 0x000e240000000a00 */
[----:B0-----:R-:W-:-:S05]  /*2c280*/  @P0 IMAD.HI.U32 R10, R2, R10, RZ ;  /* 0x0000000a020a0227 */ /* 0x001fca00078e00ff */
[----:B------:R-:W-:-:S04]  /*2c290*/  @P0 SHF.R.U32.HI R3, RZ, R11, R10 ;  /* 0x0000000bff030219 */ /* 0x000fc8000001160a */
[--C-:B------:R-:W-:Y:S01]  /*2c2a0*/  SHF.R.S32.HI R11, RZ, 0x1f, R3.reuse ;  /* 0x0000001fff0b7819 */ /* 0x100fe20000011403 */
        /* <DEDUP_REMOVED lines=8> */
.L_x_2630:
[----:B0-----:R-:W0:Y:S01]  /*2c330*/  S2R R9, SR_CgaCtaId ;  /* 0x0000000000097919 */ /* 0x001e220000008800 */
[----:B------:R-:W-:-:S04]  /*2c340*/  MOV R8, 0x400 ;  /* 0x0000040000087802 */ /* 0x000fc80000000f00 */
[----:B0-----:R-:W-:Y:S02]  /*2c350*/  LEA R8, R9, R8, 0x18 ;  /* 0x0000000809087211 */ /* 0x001fe400078ec0ff */
[----:B------:R-:W-:-:S03]  /*2c360*/  SHF.L.U32 R9, R13, 0x1f, RZ ;  /* 0x0000001f0d097819 */ /* 0x000fc600000006ff */
[----:B------:R-:W-:-:S04]  /*2c370*/  IMAD R8, R12, 0x8, R8 ;  /* 0x000000080c087824 */ /* 0x000fc800078e0208 */
[----:B------:R-:W0:Y:S02]  /*2c380*/  SYNCS.PHASECHK.TRANS64.TRYWAIT P0, [R8+URZ+0x38840], R9 ;  /* 0x03884009080075a7 */ /* 0x000e24000800017f */
[----:B0-----:R-:W-:Y:S05]  /*2c390*/  @!P0 BRA `(.L_x_2631) ;  /* 0x0000004800ec8947 */ /* 0x001fea0003800000 */
.L_x_2806:
        /* <DEDUP_REMOVED lines=11> */
.L_x_2632:
        /* <DEDUP_REMOVED lines=41> */
.L_x_2807:
        /* <DEDUP_REMOVED lines=10> */
.L_x_2634:
[----:B------:R-:W2:Y:S02]  /*2c780*/  LDL R9, [R1+0x14] ;  /* 0x0000140001097983 */ /* 0x000ea40000100800 */
[----:B--2---:R-:W-:-:S13]  /*2c790*/  LOP3.LUT P0, RZ, R9, 0x40, RZ, 0xc0, !PT ;  /* 0x0000004009ff7812 */ /* 0x004fda000780c0ff */
[----:B------:R-:W-:Y:S05]  /*2c7a0*/  @P0 BRA `(.L_x_2635) ;  /* 0x0000000000040947 */ /* 0x000fea0003800000 */
[----:B------:R-:W-:Y:S01]  /*2c7b0*/  BPT.TRAP 0x1 ;  /* 0x000000040000795c */ /* 0x000fe20000300000 */
.L_x_2635:
        /* <DEDUP_REMOVED lines=39> */
.L_x_2629:
[----:B------:R-:W-:Y:S05]  /*2ca30*/  BSYNC B2 ;  /* 0x0000000000027941 */ /* 0x000fea0003800000 */
.L_x_2628:
[----:B------:R-:W2:Y:S04]  /*2ca40*/  LDL.LU R3, [R1+0x24] ;  /* 0x0000240001037983 */ /* 0x000ea80000300800 */
[----:B------:R0:W-:Y:S04]  /*2ca50*/  STL [R1], R12 ;  /* 0x0000000c01007387 */ /* 0x0001e80000100800 */
[----:B------:R0:W-:Y:S02]  /*2ca60*/  STL [R1+0x8], R13 ;  /* 0x0000080d01007387 */ /* 0x0001e40000100800 */
[----:B0-2---:R-:W-:-:S07]  /*2ca70*/  VIADD R7, R3, 0xfffffffd ;  /* 0xfffffffd03077836 */ /* 0x005fce0000000000 */
.L_x_2627:
[----:B------:R-:W-:Y:S05]  /*2ca80*/  BSYNC B1 ;  /* 0x0000000000017941 */ /* 0x000fea0003800000 */
.L_x_2626:
[----:B------:R-:W-:-:S13]  /*2ca90*/  ISETP.NE.AND P0, PT, R2, RZ, PT ;  /* 0x000000ff0200720c */ /* 0x000fda0003f05270 */
[----:B------:R-:W-:Y:S05]  /*2caa0*/  @!P0 BRA `(.L_x_2625) ;  /* 0x00000010008c8947 */ /* 0x000fea0003800000 */
[----:B------:R-:W-:-:S07]  /*2cab0*/  IMAD.MOV.U32 R11, RZ, RZ, R6 ;  /* 0x000000ffff0b7224 */ /* 0x000fce00078e0006 */
.L_x_2652:
        /* <DEDUP_REMOVED lines=30> */
[----:B------:R-:W-:-:S06]  /*2cca0*/  LEA.HI.X R11, R2, UR5, R3, 0x2, P0 ;  /* 0x00000005020b7c11 */ /* 0x000fcc00080f1403 */
[----:B------:R0:W5:Y:S03]  /*2ccb0*/  LDG.E R11, desc[UR60][R10.64] ;  /* 0x0000003c0a0b7981 */ /* 0x000166000c1e1900 */
.L_x_2638:
[----:B------:R-:W1:Y:S01]  /*2ccc0*/  S2R R3, SR_CgaCtaId ;  /* 0x0000000000037919 */ /* 0x000e620000008800 */
[----:B------:R-:W-:-:S04]  /*2ccd0*/  MOV R2, 0x400 ;  /* 0x0000040000027802 */ /* 0x000fc80000000f00 */
[----:B-1----:R-:W-:Y:S02]  /*2cce0*/  LEA R2, R3, R2, 0x18 ;  /* 0x0000000203027211 */ /* 0x002fe400078ec0ff */
[----:B------:R-:W-:-:S03]  /*2ccf0*/  SHF.L.U32 R3, R9, 0x1f, RZ ;  /* 0x0000001f09037819 */ /* 0x000fc600000006ff */
[----:B------:R-:W-:-:S04]  /*2cd00*/  IMAD R2, R8, 0x8, R2 ;  /* 0x0000000808027824 */ /* 0x000fc800078e0202 */
[----:B------:R-:W1:Y:S02]  /*2cd10*/  SYNCS.PHASECHK.TRANS64.TRYWAIT P0, [R2+URZ+0x38840], R3 ;  /* 0x03884003020075a7 */ /* 0x000e64000800017f */
[----:B-1----:R-:W-:Y:S05]  /*2cd20*/  @!P0 BRA `(.L_x_2639) ;  /* 0x0000004000b08947 */ /* 0x002fea0003800000 */
.L_x_2808:
        /* <DEDUP_REMOVED lines=11> */
.L_x_2640:
        /* <DEDUP_REMOVED lines=41> */
.L_x_2809:
        /* <DEDUP_REMOVED lines=10> */
.L_x_2642:
[----:B------:R-:W2:Y:S02]  /*2d110*/  LDL R3, [R1+0x14] ;  /* 0x0000140001037983 */ /* 0x000ea40000100800 */
[----:B--2---:R-:W-:-:S13]  /*2d120*/  LOP3.LUT P0, RZ, R3, 0x40, RZ, 0xc0, !PT ;  /* 0x0000004003ff7812 */ /* 0x004fda000780c0ff */
[----:B------:R-:W-:Y:S05]  /*2d130*/  @P0 BRA `(.L_x_2643) ;  /* 0x0000000000040947 */ /* 0x000fea0003800000 */
[----:B------:R-:W-:Y:S01]  /*2d140*/  BPT.TRAP 0x1 ;  /* 0x000000040000795c */ /* 0x000fe20000300000 */
.L_x_2643:
        /* <DEDUP_REMOVED lines=39> */
.L_x_2637:
[----:B------:R-:W-:Y:S05]  /*2d3c0*/  BSYNC B1 ;  /* 0x0000000000017941 */ /* 0x000fea0003800000 */
.L_x_2636:
        /* <DEDUP_REMOVED lines=31> */
.L_x_2646:
[----:B------:R-:W2:Y:S01]  /*2d5c0*/  S2R R3, SR_CgaCtaId ;  /* 0x0000000000037919 */ /* 0x000ea20000008800 */
[----:B------:R-:W-:-:S04]  /*2d5d0*/  MOV R2, 0x400 ;  /* 0x0000040000027802 */ /* 0x000fc80000000f00 */
[----:B--2---:R-:W-:Y:S02]  /*2d5e0*/  LEA R2, R3, R2, 0x18 ;  /* 0x0000000203027211 */ /* 0x004fe400078ec0ff */
[----:B------:R-:W-:-:S03]  /*2d5f0*/  SHF.L.U32 R3, R14, 0x1f, RZ ;  /* 0x0000001f0e037819 */ /* 0x000fc600000006ff */
[----:B------:R-:W-:-:S04]  /*2d600*/  IMAD R2, R15, 0x8, R2 ;  /* 0x000000080f027824 */ /* 0x000fc800078e0202 */
[----:B------:R-:W2:Y:S02]  /*2d610*/  SYNCS.PHASECHK.TRANS64.TRYWAIT P0, [R2+URZ+0x38840], R3 ;  /* 0x03884003020075a7 */ /* 0x000ea4000800017f */
[----:B--2---:R-:W-:Y:S05]  /*2d620*/  @!P0 BRA `(.L_x_2647) ;  /* 0x0000003800988947 */ /* 0x004fea0003800000 */
.L_x_2810:
        /* <DEDUP_REMOVED lines=11> */
.L_x_2648:
        /* <DEDUP_REMOVED lines=40> */
.L_x_2811:
        /* <DEDUP_REMOVED lines=10> */
.L_x_2650:
[----:B------:R-:W2:Y:S02]  /*2da00*/  LDL R3, [R1+0x14] ;  /* 0x0000140001037983 */ /* 0x000ea40000100800 */
[----:B--2---:R-:W-:-:S13]  /*2da10*/  LOP3.LUT P0, RZ, R3, 0x40, RZ, 0xc0, !PT ;  /* 0x0000004003ff7812 */ /* 0x004fda000780c0ff */
[----:B------:R-:W-:Y:S05]  /*2da20*/  @P0 BRA `(.L_x_2651) ;  /* 0x0000000000040947 */ /* 0x000fea0003800000 */
[----:B------:R-:W-:Y:S01]  /*2da30*/  BPT.TRAP 0x1 ;  /* 0x000000040000795c */ /* 0x000fe20000300000 */
.L_x_2651:
        /* <DEDUP_REMOVED lines=38> */
.L_x_2645:
[----:B------:R-:W-:Y:S05]  /*2dca0*/  BSYNC B1 ;  /* 0x0000000000017941 */ /* 0x000fea0003800000 */
.L_x_2644:
[C---:B------:R-:W-:Y:S01]  /*2dcb0*/  ISETP.GT.AND P0, PT, R7.reuse, 0x1, PT ;  /* 0x000000010700780c */ /* 0x040fe20003f04270 */
[----:B------:R-:W-:-:S12]  /*2dcc0*/  VIADD R7, R7, 0xfffffffe ;  /* 0xfffffffe07077836 */ /* 0x000fd80000000000 */
[----:B------:R-:W-:Y:S05]  /*2dcd0*/  @P0 BRA `(.L_x_2652) ;  /* 0xffffffec00780947 */ /* 0x000fea000383ffff */
.L_x_2625:
[----:B------:R-:W-:Y:S05]  /*2dce0*/  BSYNC B0 ;  /* 0x0000000000007941 */ /* 0x000fea0003800000 */
.L_x_2624:
        /* <DEDUP_REMOVED lines=8> */
[----:B------:R-:W1:Y:S02]  /*2dd70*/  FLO.U32 R0, UR4 ;  /* 0x0000000400007d00 */ /* 0x000e6400080e0000 */
        /* <DEDUP_REMOVED lines=8> */
.L_x_2654:
[----:B------:R-:W-:Y:S05]  /*2de00*/  BSYNC B0 ;  /* 0x0000000000007941 */ /* 0x000fea0003800000 */
.L_x_2653:
        /* <DEDUP_REMOVED lines=11> */
.L_x_2812:
        /* <DEDUP_REMOVED lines=10> */
.L_x_2658:
[----:B------:R-:W2:Y:S02]  /*2df60*/  LDL R0, [R1+0x14] ;  /* 0x0000140001007983 */ /* 0x000ea40000100800 */
[----:B--2---:R-:W-:-:S13]  /*2df70*/  LOP3.LUT P0, RZ, R0, 0x40, RZ, 0xc0, !PT ;  /* 0x0000004000ff7812 */ /* 0x004fda000780c0ff */
[----:B------:R-:W-:Y:S05]  /*2df80*/  @P0 BRA `(.L_x_2659) ;  /* 0x0000000000040947 */ /* 0x000fea0003800000 */
[----:B------:R-:W-:Y:S01]  /*2df90*/  BPT.TRAP 0x1 ;  /* 0x000000040000795c */ /* 0x000fe20000300000 */
.L_x_2659:
[----:B------:R-:W2:Y:S01]  /*2dfa0*/  LDL R0, [R1] ;  /* 0x0000000001007983 */ /* 0x000ea20000100800 */
        /* <DEDUP_REMOVED lines=36> */
.L_x_2656:
[----:B------:R-:W-:Y:S05]  /*2e1f0*/  BSYNC B0 ;  /* 0x0000000000007941 */ /* 0x000fea0003800000 */
.L_x_2655:
        /* <DEDUP_REMOVED lines=9> */
.L_x_2608:
[----:B------:R-:W-:Y:S05]  /*2e290*/  BSYNC B6 ;  /* 0x0000000000067941 */ /* 0x000fea0003800000 */
.L_x_2606:
[----:B------:R-:W-:-:S03]  /*2e2a0*/  UMOV UR4, 0xffffffff ;  /* 0xffffffff00047882 */ /* 0x000fc60000000000 */
[----:B------:R-:W-:Y:S05]  /*2e2b0*/  BRA.DIV UR4, `(.L_x_2660) ;  /* 0x0000002e04b07947 */ /* 0x000fea000b800000 */
[----:B------:R2:W3:Y:S04]  /*2e2c0*/  SHFL.IDX PT, R4, R16, RZ, 0x1f ;  /* 0x00001fff10047589 */ /* 0x0004e800000e0000 */
[----:B------:R-:W4:Y:S02]  /*2e2d0*/  SHFL.IDX PT, R16, R16, 0x1, 0x1f ;  /* 0x00201f0010107f89 */ /* 0x000f2400000e0000 */
.L_x_2816:
[----:B-1----:R-:W0:Y:S01]  /*2e2e0*/  S2R R0, SR_TID.X ;  /* 0x0000000000007919 */ /* 0x002e220000002100 */
        /* <DEDUP_REMOVED lines=9> */
[----:B------:R-:W0:Y:S02]  /*2e380*/  LDC.64 R2, c[0x0][0xc58] ;  /* 0x00031600ff027b82 */ /* 0x000e240000000a00 */
[----:B0-----:R-:W-:-:S05]  /*2e390*/  IMAD.WIDE R2, R5, 0x4, R2 ;  /* 0x0000000405027825 */ /* 0x001fca00078e0202 */
[----:B------:R0:W5:Y:S02]  /*2e3a0*/  LDG.E R17, desc[UR60][R2.64] ;  /* 0x0000003c02117981 */ /* 0x000164000c1e1900 */
.L_x_2662:
[----:B------:R-:W-:Y:S05]  /*2e3b0*/  BSYNC B0 ;  /* 0x0000000000007941 */ /* 0x000fea0003800000 */
.L_x_2661:
        /* <DEDUP_REMOVED lines=23> */
.L_x_2824:
[----:B------:R-:W-:Y:S02]  /*2e530*/  ULDC UR4, c[0x0][0xc10] ;  /* 0x0003040000047ab9 */ /* 0x000fe40000000800 */
[----:B------:R-:W-:-:S04]  /*2e540*/  IMAD.U32 R5, RZ, RZ, UR4 ;  /* 0x00000004ff057e24 */ /* 0x000fc8000f8e00ff */
[----:B-1----:R-:W-:-:S04]  /*2e550*/  IMAD R3, R14, R5, RZ ;  /* 0x000000050e037224 */ /* 0x002fc800078e02ff */
[----:B--2-4-:R-:W-:-:S05]  /*2e560*/  IMAD.IADD R16, R16, 0x1, R3 ;  /* 0x0000000110107824 */ /* 0x014fca00078e0203 */
[----:B---3--:R-:W-:-:S13]  /*2e570*/  ISETP.GT.AND P0, PT, R16, R4, PT ;  /* 0x000000041000720c */ /* 0x008fda0003f04270 */
[----:B------:R-:W-:Y:S05]  /*2e580*/  @P0 BRA `(.L_x_2664) ;  /* 0x0000000000b40947 */ /* 0x000fea0003800000 */
[----:B------:R-:W1:Y:S02]  /*2e590*/  LDC R0, c[0x0][0xc14] ;  /* 0x00030500ff007b82 */ /* 0x000e640000000800 */
.L_x_2669:
        /* <DEDUP_REMOVED lines=11> */
[----:B------:R-:W0:Y:S02]  /*2e650*/  LDC.64 R2, c[0x0][0xc58] ;  /* 0x00031600ff027b82 */ /* 0x000e240000000a00 */
[----:B0-----:R-:W-:-:S05]  /*2e660*/  IMAD.WIDE R2, R5, 0x4, R2 ;  /* 0x0000000405027825 */ /* 0x001fca00078e0202 */
[----:B------:R0:W5:Y:S02]  /*2e670*/  LDG.E R17, desc[UR60][R2.64] ;  /* 0x0000003c02117981 */ /* 0x000164000c1e1900 */
.L_x_2667:
[----:B------:R-:W-:Y:S05]  /*2e680*/  BSYNC B0 ;  /* 0x0000000000007941 */ /* 0x000fea0003800000 */
.L_x_2666:
        /* <DEDUP_REMOVED lines=23> */
.L_x_2832:
[----:B------:R-:W-:Y:S02]  /*2e800*/  ULDC UR4, c[0x0][0xc10] ;  /* 0x0003040000047ab9 */ /* 0x000fe40000000800 */
[----:B------:R-:W-:-:S04]  /*2e810*/  IMAD.U32 R5, RZ, RZ, UR4 ;  /* 0x00000004ff057e24 */ /* 0x000fc8000f8e00ff */
[----:B-1----:R-:W-:-:S04]  /*2e820*/  IMAD R3, R14, R5, RZ ;  /* 0x000000050e037224 */ /* 0x002fc800078e02ff */
[----:B------:R-:W-:-:S05]  /*2e830*/  IMAD.IADD R16, R3, 0x1, R16 ;  /* 0x0000000103107824 */ /* 0x000fca00078e0210 */
[----:B------:R-:W-:-:S13]  /*2e840*/  ISETP.GT.AND P0, PT, R16, R4, PT ;  /* 0x000000041000720c */ /* 0x000fda0003f04270 */
[----:B------:R-:W-:Y:S05]  /*2e850*/  @!P0 BRA `(.L_x_2669) ;  /* 0xfffffffc00508947 */ /* 0x000fea000383ffff */
.L_x_2664:
        /* <DEDUP_REMOVED lines=8> */
.L_x_2836:
[----:B------:R-:W-:Y:S01]  /*2e8e0*/  ISETP.NE.AND P0, PT, R3, RZ, PT ;  /* 0x000000ff0300720c */ /* 0x000fe20003f05270 */
[----:B------:R-:W-:-:S12]  /*2e8f0*/  IMAD.MOV.U32 R7, RZ, RZ, RZ ;  /* 0x000000ffff077224 */ /* 0x000fd800078e00ff */
[----:B------:R-:W-:Y:S05]  /*2e900*/  @!P0 BRA `(.L_x_2671) ;  /* 0x0000000000108947 */ /* 0x000fea0003800000 */
[----:B------:R-:W-:Y:S01]  /*2e910*/  UMOV UR4, 0xffffffff ;  /* 0xffffffff00047882 */ /* 0x000fe20000000000 */
[----:B------:R-:W-:Y:S02]  /*2e920*/  VIADD R12, R6, 0xffffffff ;  /* 0xffffffff060c7836 */ /* 0x000fe40000000000 */
[----:B------:R-:W-:Y:S05]  /*2e930*/  BRA.DIV UR4, `(.L_x_2672) ;  /* 0x0000003204447947 */ /* 0x000fea000b800000 */
[----:B------:R3:W4:Y:S02]  /*2e940*/  SHFL.IDX PT, R7, R2, R12, 0x1f ;  /* 0x00001f0c02077589 */ /* 0x00072400000e0000 */
.L_x_2671:
[----:B0--3--:R-:W0:Y:S01]  /*2e950*/  LDC.64 R2, c[0x0][0xc68] ;  /* 0x00031a00ff027b82 */ /* 0x009e220000000a00 */
[----:B------:R-:W-:-:S04]  /*2e960*/  IMAD.IADD R19, R6, 0x1, R19 ;  /* 0x0000000106137824 */ /* 0x000fc800078e0213 */
        /* <DEDUP_REMOVED lines=65> */
.L_x_2665:
[----:B------:R-:W-:Y:S01]  /*2ed80*/  UMOV UR4, URZ ;  /* 0x0000003f00047c82 */ /* 0x000fe20008000000 */
[----:B------:R-:W-:Y:S01]  /*2ed90*/  UMOV UR5, URZ ;  /* 0x0000003f00057c82 */ /* 0x000fe20008000000 */
[----:B------:R-:W-:Y:S01]  /*2eda0*/  ULDC UR6, c[0x0][0xc14] ;  /* 0x0003050000067ab9 */ /* 0x000fe20000000800 */
[----:B------:R-:W-:Y:S02]  /*2edb0*/  IMAD.MOV.U32 R16, RZ, RZ, R4 ;  /* 0x000000ffff107224 */ /* 0x000fe400078e0004 */
[----:B------:R-:W-:Y:S02]  /*2edc0*/  IMAD.U32 R17, RZ, RZ, UR4 ;  /* 0x00000004ff117e24 */ /* 0x000fe4000f8e00ff */
[----:B------:R-:W-:Y:S02]  /*2edd0*/  IMAD.U32 R18, RZ, RZ, UR5 ;  /* 0x00000005ff127e24 */ /* 0x000fe4000f8e00ff */
[----:B------:R-:W-:-:S07]  /*2ede0*/  IMAD.U32 R19, RZ, RZ, UR6 ;  /* 0x00000006ff137e24 */ /* 0x000fce000f8e00ff */
.L_x_2673:
        /* <DEDUP_REMOVED lines=12> */
.L_x_2583:
        /* <DEDUP_REMOVED lines=12> */
.L_x_2839:
[----:B------:R-:W-:Y:S05]  /*2ef70*/  BSYNC B0 ;  /* 0x0000000000007941 */ /* 0x000fea0003800000 */
.L_x_2675:
[----:B------:R-:W-:-:S03]  /*2ef80*/  UMOV UR4, 0xffffffff ;  /* 0xffffffff00047882 */ /* 0x000fc60000000000 */
[----:B------:R-:W-:Y:S05]  /*2ef90*/  BRA.DIV UR4, `(.L_x_2677) ;  /* 0x0000002a04e87947 */ /* 0x000fea000b800000 */
[----:B------:R-:W2:Y:S02]  /*2efa0*/  S2R R2, SR_TID.X ;  /* 0x0000000000027919 */ /* 0x000ea40000002100 */
[----:B--2---:R-:W-:-:S04]  /*2efb0*/  SHF.R.U32.HI R2, RZ, 0x5, R2 ;  /* 0x00000005ff027819 */ /* 0x004fc80000011602 */
[----:B------:R-:W-:-:S05]  /*2efc0*/  LOP3.LUT R2, R2, 0x3, RZ, 0xc0, !PT ;  /* 0x0000000302027812 */ /* 0x000fca00078ec0ff */
[----:B------:R2:W3:Y:S02]  /*2efd0*/  SHFL.IDX PT, R14, R2, RZ, 0x1f ;  /* 0x00001fff020e7589 */ /* 0x0004e400000e0000 */
.L_x_2842:
[----:B---3--:R-:W-:-:S13]  /*2efe0*/  ISETP.NE.AND P0, PT, R14, RZ, PT ;  /* 0x000000ff0e00720c */ /* 0x008fda0003f05270 */
[----:B------:R-:W-:Y:S05]  /*2eff0*/  @P0 BRA `(.L_x_2295) ;  /* 0x00000000009c0947 */ /* 0x000fea0003800000 */
[----:B------:R-:W-:-:S03]  /*2f000*/  UMOV UR4, 0xffffffff ;  /* 0xffffffff00047882 */ /* 0x000fc60000000000 */
[----:B------:R-:W-:Y:S05]  /*2f010*/  BRA.DIV UR4, `(.L_x_2678) ;  /* 0x0000002a04fc7947 */ /* 0x000fea000b800000 */
[----:B------:R-:W-:-:S13]  /*2f020*/  ELECT P6, URZ, PT ;  /* 0x00000000003f782f */ /* 0x000fda00038c0000 */
.L_x_2845:
        /* <DEDUP_REMOVED lines=8> */
.L_x_2679:
        /* <DEDUP_REMOVED lines=14> */
.L_x_2846:
[----:B------:R-:W2:Y:S02]  /*2f190*/  SYNCS.PHASECHK.TRANS64.TRYWAIT P0, [R7+URZ], R2 ;  /* 0x00000002070075a7 */ /* 0x000ea4000800017f */
[----:B--2---:R-:W-:Y:S05]  /*2f1a0*/  @!P0 BRA `(.L_x_2681) ;  /* 0x0000002800cc8947 */ /* 0x004fea0003800000 */
.L_x_2847:
[----:B------:R-:W-:Y:S05]  /*2f1b0*/  @!P2 BRA `(.L_x_2682) ;  /* 0x000000000004a947 */ /* 0x000fea0003800000 */
[----:B------:R-:W-:Y:S01]  /*2f1c0*/  BPT.TRAP 0x1 ;  /* 0x000000040000795c */ /* 0x000fe20000300000 */
.L_x_2682:
[----:B------:R-:W3:Y:S01]  /*2f1d0*/  LDL.LU R4, [R1] ;  /* 0x0000000001047983 */ /* 0x000ee20000300800 */
[----:B------:R-:W-:-:S04]  /*2f1e0*/  VIADD R0, R0, 0x38860 ;  /* 0x0003886000007836 */ /* 0x000fc80000000000 */
[----:B---3--:R-:W-:-:S04]  /*2f1f0*/  IMAD R4, R4, 0x8, R0 ;  /* 0x0000000804047824 */ /* 0x008fc800078e0200 */
[----:B------:R-:W3:Y:S02]  /*2f200*/  SYNCS.PHASECHK.TRANS64.TRYWAIT P0, [R4+URZ], R5 ;  /* 0x00000005040075a7 */ /* 0x000ee4000800017f */
[----:B---3--:R-:W-:Y:S05]  /*2f210*/  @!P0 BRA `(.L_x_2683) ;  /* 0x0000002800c48947 */ /* 0x008fea0003800000 */
.L_x_2848:
[----:B------:R-:W-:-:S07]  /*2f220*/  IMAD R3, R3, 0x8, R0 ;  /* 0x0000000803037824 */ /* 0x000fce00078e0200 */
.L_x_2684:
[----:B----4-:R4:W0:Y:S02]  /*2f230*/  SYNCS.PHASECHK.TRANS64.TRYWAIT P0, [R3+URZ], R2 ;  /* 0x00000002030075a7 */ /* 0x010824000800017f */
[----:B0-----:R-:W-:Y:S05]  /*2f240*/  @!P0 NANOSLEEP.SYNCS 0x989680 ;  /* 0x009896800000895d */ /* 0x001fea0003900000 */
[----:B------:R-:W0:Y:S02]  /*2f250*/  @!P0 SYNCS.PHASECHK.TRANS64 P0, [R3+URZ], R2 ;  /* 0x00000002030085a7 */ /* 0x000e24000800007f */
[----:B0-----:R-:W-:Y:S05]  /*2f260*/  @!P0 BRA `(.L_x_2684) ;  /* 0xfffffffc00f08947 */ /* 0x001fea000383ffff */
.L_x_2295:
[----:B------:R-:W-:Y:S05]  /*2f270*/  BSYNC B7 ;  /* 0x0000000000077941 */ /* 0x000fea0003800000 */
.L_x_2292:
[----:B------:R-:W-:Y:S05]  /*2f280*/  EXIT ;  /* 0x000000000000794d */ /* 0x000fea0003800000 */
.L_x_2315:
[----:B0-----:R0:W1:Y:S02]  /*2f290*/  SYNCS.PHASECHK.TRANS64.TRYWAIT P6, [R0+URZ+0x38890], R115 ;  /* 0x03889073000075a7 */ /* 0x00106400080c017f */
[----:B-1----:R-:W-:Y:S05]  /*2f2a0*/  @!P6 NANOSLEEP.SYNCS 0x989680 ;  /* 0x009896800000e95d */ /* 0x002fea0003900000 */
[----:B------:R-:W1:Y:S02]  /*2f2b0*/  @!P6 SYNCS.PHASECHK.TRANS64 P6, [R0+URZ+0x38890], R115 ;  /* 0x038890730000e5a7 */ /* 0x000e6400080c007f */
[----:B-1----:R-:W-:Y:S05]  /*2f2c0*/  @!P6 BRA `(.L_x_2315) ;  /* 0xfffffffc00f0e947 */ /* 0x002fea000383ffff */
[----:B------:R-:W-:Y:S05]  /*2f2d0*/  BRA `(.L_x_2685) ;  /* 0xfffffd4400287947 */ /* 0x000fea000383ffff */
.L_x_2371:
[----:B-1----:R1:W3:Y:S02]  /*2f2e0*/  SYNCS.PHASECHK.TRANS64.TRYWAIT P6, [R0+URZ+0x38890], R115 ;  /* 0x03889073000075a7 */ /* 0x0022e400080c017f */
[----:B---3--:R-:W-:Y:S05]  /*2f2f0*/  @!P6 NANOSLEEP.SYNCS 0x989680 ;  /* 0x009896800000e95d */ /* 0x008fea0003900000 */
[----:B------:R-:W3:Y:S02]  /*2f300*/  @!P6 SYNCS.PHASECHK.TRANS64 P6, [R0+URZ+0x38890], R115 ;  /* 0x038890730000e5a7 */ /* 0x000ee400080c007f */
[----:B---3--:R-:W-:Y:S05]  /*2f310*/  @!P6 BRA `(.L_x_2371) ;  /* 0xfffffffc00f0e947 */ /* 0x008fea000383ffff */
[----:B------:R-:W-:Y:S05]  /*2f320*/  BRA `(.L_x_2686) ;  /* 0xfffffd7800bc7947 */ /* 0x000fea000383ffff */
.L_x_2396:
[----:B0-----:R0:W1:Y:S02]  /*2f330*/  SYNCS.PHASECHK.TRANS64.TRYWAIT P3, [R0+URZ+0x38890], R115 ;  /* 0x03889073000075a7 */ /* 0x001064000806017f */
[----:B-1----:R-:W-:Y:S05]  /*2f340*/  @!P3 NANOSLEEP.SYNCS 0x989680 ;  /* 0x009896800000b95d */ /* 0x002fea0003900000 */
[----:B------:R-:W1:Y:S02]  /*2f350*/  @!P3 SYNCS.PHASECHK.TRANS64 P3, [R0+URZ+0x38890], R115 ;  /* 0x038890730000b5a7 */ /* 0x000e64000806007f */
[----:B-1----:R-:W-:Y:S05]  /*2f360*/  @!P3 BRA `(.L_x_2396) ;  /* 0xfffffffc00f0b947 */ /* 0x002fea000383ffff */
[----:B------:R-:W-:Y:S05]  /*2f370*/  BRA `(.L_x_2687) ;  /* 0xfffffdac00807947 */ /* 0x000fea000383ffff */
.L_x_2404:
[----:B-1----:R1:W2:Y:S02]  /*2f380*/  SYNCS.PHASECHK.TRANS64.TRYWAIT P2, [R0+URZ+0x388b0], R115 ;  /* 0x0388b073000075a7 */ /* 0x0022a4000804017f */
[----:B--2---:R-:W-:Y:S05]  /*2f390*/  @!P2 NANOSLEEP.SYNCS 0x989680 ;  /* 0x009896800000a95d */ /* 0x004fea0003900000 */
[----:B------:R-:W2:Y:S02]  /*2f3a0*/  @!P2 SYNCS.PHASECHK.TRANS64 P2, [R0+URZ+0x388b0], R115 ;  /* 0x0388b0730000a5a7 */ /* 0x000ea4000804007f */
[----:B--2---:R-:W-:Y:S05]  /*2f3b0*/  @!P2 BRA `(.L_x_2404) ;  /* 0xfffffffc00f0a947 */ /* 0x004fea000383ffff */
[----:B------:R-:W-:Y:S05]  /*2f3c0*/  BRA `(.L_x_2688) ;  /* 0xfffffdb000ac7947 */ /* 0x000fea000383ffff */
.L_x_2432:
        /* <DEDUP_REMOVED lines=8> */
.L_x_2690:
[----:B------:R-:W-:Y:S05]  /*2f450*/  BSYNC B1 ;  /* 0x0000000000017941 */ /* 0x000fea0003800000 */
.L_x_2689:
[----:B------:R-:W-:Y:S05]  /*2f460*/  BRA `(.L_x_2691) ;  /* 0xfffffdd8006c7947 */ /* 0x000fea000383ffff */
.L_x_2433:
        /* <DEDUP_REMOVED lines=8> */
.L_x_2693:
[----:B------:R-:W-:Y:S05]  /*2f4f0*/  BSYNC B1 ;  /* 0x0000000000017941 */ /* 0x000fea0003800000 */
.L_x_2692:
[----:B------:R-:W-:Y:S05]  /*2f500*/  BRA `(.L_x_2694) ;  /* 0xfffffdd8004c7947 */ /* 0x000fea000383ffff */
.L_x_2434:
        /* <DEDUP_REMOVED lines=8> */
.L_x_2696:
[----:B------:R-:W-:Y:S05]  /*2f590*/  BSYNC B1 ;  /* 0x0000000000017941 */ /* 0x000fea0003800000 */
.L_x_2695:
[----:B------:R-:W-:Y:S05]  /*2f5a0*/  BRA `(.L_x_2697) ;  /* 0xfffffdd8002c7947 */ /* 0x000fea000383ffff */
.L_x_2435:
        /* <DEDUP_REMOVED lines=8> */
.L_x_2699:
[----:B------:R-:W-:Y:S05]  /*2f630*/  BSYNC B1 ;  /* 0x0000000000017941 */ /* 0x000fea0003800000 */
.L_x_2698:
[----:B------:R-:W-:Y:S05]  /*2f640*/  BRA `(.L_x_2700) ;  /* 0xfffffdd8000c7947 */ /* 0x000fea000383ffff */
.L_x_2436:
        /* <DEDUP_REMOVED lines=8> */
.L_x_2702:
[----:B------:R-:W-:Y:S05]  /*2f6d0*/  BSYNC B1 ;  /* 0x0000000000017941 */ /* 0x000fea0003800000 */
.L_x_2701:
[----:B------:R-:W-:Y:S05]  /*2f6e0*/  BRA `(.L_x_2703) ;  /* 0xfffffdd400ec7947 */ /* 0x000fea000383ffff */
.L_x_2437:
[----:B------:R-:W-:Y:S01]  /*2f6f0*/  BSSY B1, `(.L_x_2704) ;  /* 0x0000008000017945 */ /* 0x000fe20003800000 */
[----:B------:R-:W-:Y:S01]  /*2f700*/  IMAD.MOV.U32 R13, RZ, RZ, R10 ;  /* 0x000000ffff0d7224 */ /* 0x000fe200078e000a */
[----:B------:R-:W-:Y:S01]  /*2f710*/  MOV R12, 0x1 ;  /* 0x00000001000c7802 */ /* 0x000fe20000000f00 */
[----:B------:R-:W-:Y:S02]  /*2f720*/  IMAD.MOV.U32 R11, RZ, RZ, 0x181f ;  /* 0x0000181fff0b7424 */ /* 0x000fe400078e00ff */
[----:B------:R-:W-:-:S07]  /*2f730*/  IMAD.MOV.U32 R15, RZ, RZ, -0x1 ;  /* 0xffffffffff0f7424 */ /* 0x000fce00078e00ff */
[----:B-----5:R-:W-:Y:S05]  /*2f740*/  WARPSYNC.COLLECTIVE R15, `(.L_x_2705) ;  /* 0x000000000f087348 */ /* 0x020fea0003c00000 */
[----:B------:R0:W1:Y:S02]  /*2f750*/  SHFL.IDX P6, R14, R13, R12, R11 ;  /* 0x0000000c0d0e7389 */ /* 0x00006400000c000b */
[----:B01---5:R-:W-:Y:S01]  /*2f760*/  ENDCOLLECTIVE ;  /* 0x000000000000791b */ /* 0x023fe20003800000 */
.L_x_2705:
[----:B------:R-:W-:Y:S05]  /*2f770*/  BSYNC B1 ;  /* 0x0000000000017941 */ /* 0x000fea0003800000 */
.L_x_2704:
[----:B------:R-:W-:Y:S05]  /*2f780*/  BRA `(.L_x_2706) ;  /* 0xfffffdd400cc7947 */ /* 0x000fea000383ffff */
.L_x_2438:
        /* <DEDUP_REMOVED lines=8> */
.L_x_2708:
[----:B------:R-:W-:Y:S05]  /*2f810*/  BSYNC B1 ;  /* 0x0000000000017941 */ /* 0x000fea0003800000 */
.L_x_2707:
[----:B------:R-:W-:Y:S05]  /*2f820*/  BRA `(.L_x_2709) ;  /* 0xfffffdd400ac7947 */ /* 0x000fea000383ffff */
.L_x_2439:
        /* <DEDUP_REMOVED lines=8> */
.L_x_2711:
[----:B------:R-:W-:Y:S05]  /*2f8b0*/  BSYNC B1 ;  /* 0x0000000000017941 */ /* 0x000fea0003800000 */
.L_x_2710:
[----:B------:R-:W-:Y:S05]  /*2f8c0*/  BRA `(.L_x_2712) ;  /* 0xfffffdd4008c7947 */ /* 0x000fea000383ffff */
.L_x_2440:
        /* <DEDUP_REMOVED lines=8> */
.L_x_2714:
[----:B------:R-:W-:Y:S05]  /*2f950*/  BSYNC B1 ;  /* 0x0000000000017941 */ /* 0x000fea0003800000 */
.L_x_2713:
[----:B------:R-:W-:Y:S05]  /*2f960*/  BRA `(.L_x_2715) ;  /* 0xfffffdd4006c7947 */ /* 0x000fea000383ffff */
.L_x_2441:
        /* <DEDUP_REMOVED lines=8> */
.L_x_2717:
[----:B------:R-:W-:Y:S05]  /*2f9f0*/  BSYNC B1 ;  /* 0x0000000000017941 */ /* 0x000fea0003800000 */
.L_x_2716:
[----:B------:R-:W-:Y:S05]  /*2fa00*/  BRA `(.L_x_2718) ;  /* 0xfffffdd4004c7947 */ /* 0x000fea000383ffff */
.L_x_2442:
        /* <DEDUP_REMOVED lines=8> */
.L_x_2720:
[----:B------:R-:W-:Y:S05]  /*2fa90*/  BSYNC B1 ;  /* 0x0000000000017941 */ /* 0x000fea0003800000 */
.L_x_2719:
[----:B------:R-:W-:Y:S05]  /*2faa0*/  BRA `(.L_x_2721) ;  /* 0xfffffdd4002c7947 */ /* 0x000fea000383ffff */
.L_x_2443:
        /* <DEDUP_REMOVED lines=8> */
.L_x_2723:
[----:B------:R-:W-:Y:S05]  /*2fb30*/  BSYNC B1 ;  /* 0x0000000000017941 */ /* 0x000fea0003800000 */
.L_x_2722:
[----:B------:R-:W-:Y:S05]  /*2fb40*/  BRA `(.L_x_2724) ;  /* 0xfffffdd4000c7947 */ /* 0x000fea000383ffff */
.L_x_2444:
        /* <DEDUP_REMOVED lines=8> */
.L_x_2726:
[----:B------:R-:W-:Y:S05]  /*2fbd0*/  BSYNC B1 ;  /* 0x0000000000017941 */ /* 0x000fea0003800000 */
.L_x_2725:
[----:B------:R-:W-:Y:S05]  /*2fbe0*/  BRA `(.L_x_2727) ;  /* 0xfffffdd000ec7947 */ /* 0x000fea000383ffff */
.L_x_2445:
        /* <DEDUP_REMOVED lines=8> */
.L_x_2729:
[----:B------:R-:W-:Y:S05]  /*2fc70*/  BSYNC B1 ;  /* 0x0000000000017941 */ /* 0x000fea0003800000 */
.L_x_2728:
[----:B------:R-:W-:Y:S05]  /*2fc80*/  BRA `(.L_x_2730) ;  /* 0xfffffdd000d07947 */ /* 0x000fea000383ffff */
.L_x_2446:
        /* <DEDUP_REMOVED lines=8> */
.L_x_2732:
[----:B------:R-:W-:Y:S05]  /*2fd10*/  BSYNC B1 ;  /* 0x0000000000017941 */ /* 0x000fea0003800000 */
.L_x_2731:
[----:B------:R-:W-:Y:S05]  /*2fd20*/  BRA `(.L_x_2733) ;  /* 0xfffffdd000b47947 */ /* 0x000fea000383ffff */
.L_x_2447:
        /* <DEDUP_REMOVED lines=8> */
.L_x_2735:
[----:B------:R-:W-:Y:S05]  /*2fdb0*/  BSYNC B1 ;  /* 0x0000000000017941 */ /* 0x000fea0003800000 */
.L_x_2734:
[----:B------:R-:W-:Y:S05]  /*2fdc0*/  BRA `(.L_x_2736) ;  /* 0xfffffdd000987947 */ /* 0x000fea000383ffff */
.L_x_2449:
[----:B0-----:R0:W1:Y:S02]  /*2fdd0*/  SYNCS.PHASECHK.TRANS64.TRYWAIT P4, [R16+URZ+0x38800], R99 ;  /* 0x03880063100075a7 */ /* 0x001064000808017f */
[----:B-1----:R-:W-:Y:S05]  /*2fde0*/  @!P4 NANOSLEEP.SYNCS 0x989680 ;  /* 0x009896800000c95d */ /* 0x002fea0003900000 */
[----:B------:R-:W1:Y:S02]  /*2fdf0*/  @!P4 SYNCS.PHASECHK.TRANS64 P4, [R16+URZ+0x38800], R99 ;  /* 0x038800631000c5a7 */ /* 0x000e64000808007f */
[----:B-1----:R-:W-:Y:S05]  /*2fe00*/  @!P4 BRA `(.L_x_2449) ;  /* 0xfffffffc00f0c947 */ /* 0x002fea000383ffff */
[----:B------:R-:W-:Y:S05]  /*2fe10*/  BRA `(.L_x_2737) ;  /* 0xfffffdd400187947 */ /* 0x000fea000383ffff */
.L_x_2489:
        /* <DEDUP_REMOVED lines=8> */
.L_x_2739:
[----:B------:R-:W-:Y:S05]  /*2fea0*/  BSYNC B1 ;  /* 0x0000000000017941 */ /* 0x000fea0003800000 */
.L_x_2738:
[----:B------:R-:W-:Y:S05]  /*2feb0*/  BRA `(.L_x_2740) ;  /* 0xfffffe1800007947 */ /* 0x000fea000383ffff */
.L_x_2490:
        /* <DEDUP_REMOVED lines=8> */
.L_x_2742:
[----:B------:R-:W-:Y:S05]  /*2ff40*/  BSYNC B1 ;  /* 0x0000000000017941 */ /* 0x000fea0003800000 */
.L_x_2741:
[----:B------:R-:W-:Y:S05]  /*2ff50*/  BRA `(.L_x_2743) ;  /* 0xfffffe1400e07947 */ /* 0x000fea000383ffff */
.L_x_2491:
        /* <DEDUP_REMOVED lines=8> */
.L_x_2745:
[----:B------:R-:W-:Y:S05]  /*2ffe0*/  BSYNC B1 ;  /* 0x0000000000017941 */ /* 0x000fea0003800000 */
.L_x_2744:
[----:B------:R-:W-:Y:S05]  /*2fff0*/  BRA `(.L_x_2746) ;  /* 0xfffffe1400c07947 */ /* 0x000fea000383ffff */
.L_x_2492:
        /* <DEDUP_REMOVED lines=8> */
.L_x_2748:
[----:B------:R-:W-:Y:S05]  /*30080*/  BSYNC B1 ;  /* 0x0000000000017941 */ /* 0x000fea0003800000 */
.L_x_2747:
[----:B------:R-:W-:Y:S05]  /*30090*/  BRA `(.L_x_2749) ;  /* 0xfffffe1400a07947 */ /* 0x000fea000383ffff */
.L_x_2493:
        /* <DEDUP_REMOVED lines=8> */
.L_x_2751:
[----:B------:R-:W-:Y:S05]  /*30120*/  BSYNC B1 ;  /* 0x0000000000017941 */ /* 0x000fea0003800000 */
.L_x_2750:
[----:B------:R-:W-:Y:S05]  /*30130*/  BRA `(.L_x_2752) ;  /* 0xfffffe1400807947 */ /* 0x000fea000383ffff */
.L_x_2494:
        /* <DEDUP_REMOVED lines=8> */
.L_x_2754:
[----:B------:R-:W-:Y:S05]  /*301c0*/  BSYNC B1 ;  /* 0x0000000000017941 */ /* 0x000fea0003800000 */
.L_x_2753:
[----:B------:R-:W-:Y:S05]  /*301d0*/  BRA `(.L_x_2755) ;  /* 0xfffffe1400607947 */ /* 0x000fea000383ffff */
.L_x_2495:
        /* <DEDUP_REMOVED lines=8> */
.L_x_2757:
[----:B------:R-:W-:Y:S05]  /*30260*/  BSYNC B1 ;  /* 0x0000000000017941 */ /* 0x000fea0003800000 */
.L_x_2756:
[----:B------:R-:W-:Y:S05]  /*30270*/  BRA `(.L_x_2758) ;  /* 0xfffffe1400407947 */ /* 0x000fea000383ffff */
.L_x_2496:
        /* <DEDUP_REMOVED lines=8> */
.L_x_2760:
[----:B------:R-:W-:Y:S05]  /*30300*/  BSYNC B1 ;  /* 0x0000000000017941 */ /* 0x000fea0003800000 */
.L_x_2759:
[----:B------:R-:W-:Y:S05]  /*30310*/  BRA `(.L_x_2761) ;  /* 0xfffffe1400207947 */ /* 0x000fea000383ffff */
.L_x_2497:
        /* <DEDUP_REMOVED lines=8> */
.L_x_2763:
[----:B------:R-:W-:Y:S05]  /*303a0*/  BSYNC B1 ;  /* 0x0000000000017941 */ /* 0x000fea0003800000 */
.L_x_2762:
[----:B------:R-:W-:Y:S05]  /*303b0*/  BRA `(.L_x_2764) ;  /* 0xfffffe1400007947 */ /* 0x000fea000383ffff */
.L_x_2498:
        /* <DEDUP_REMOVED lines=8> */
.L_x_2766:
[----:B------:R-:W-:Y:S05]  /*30440*/  BSYNC B1 ;  /* 0x0000000000017941 */ /* 0x000fea0003800000 */
.L_x_2765:
[----:B------:R-:W-:Y:S05]  /*30450*/  BRA `(.L_x_2767) ;  /* 0xfffffe1000e07947 */ /* 0x000fea000383ffff */
.L_x_2499:
        /* <DEDUP_REMOVED lines=8> */
.L_x_2769:
[----:B------:R-:W-:Y:S05]  /*304e0*/  BSYNC B1 ;  /* 0x0000000000017941 */ /* 0x000fea0003800000 */
.L_x_2768:
[----:B------:R-:W-:Y:S05]  /*304f0*/  BRA `(.L_x_2770) ;  /* 0xfffffe1000c07947 */ /* 0x000fea000383ffff */
.L_x_2500:
        /* <DEDUP_REMOVED lines=8> */
.L_x_2772:
[----:B------:R-:W-:Y:S05]  /*30580*/  BSYNC B1 ;  /* 0x0000000000017941 */ /* 0x000fea0003800000 */
.L_x_2771:
[----:B------:R-:W-:Y:S05]  /*30590*/  BRA `(.L_x_2773) ;  /* 0xfffffe1000a07947 */ /* 0x000fea000383ffff */
.L_x_2501:
[----:B------:R-:W-:Y:S01]  /*305a0*/  BSSY B1, `(.L_x_2774) ;  /* 0x0000008000017945 */ /* 0x000fe20003800000 */
[----:B------:R-:W-:Y:S01]  /*305b0*/  IMAD.MOV.U32 R13, RZ, RZ, R9 ;  /* 0x000000ffff0d7224 */ /* 0x000fe200078e0009 */
[----:B------:R-:W-:Y:S01]  /*305c0*/  MOV R11, 0x181f ;  /* 0x0000181f000b7802 */ /* 0x000fe20000000f00 */
[----:B------:R-:W-:Y:S02]  /*305d0*/  IMAD.MOV.U32 R12, RZ, RZ, 0x3 ;  /* 0x00000003ff0c7424 */ /* 0x000fe400078e00ff */
[----:B------:R-:W-:-:S07]  /*305e0*/  IMAD.MOV.U32 R15, RZ, RZ, -0x1 ;  /* 0xffffffffff0f7424 */ /* 0x000fce00078e00ff */
[----:B------:R-:W-:Y:S05]  /*305f0*/  WARPSYNC.COLLECTIVE R15, `(.L_x_2775) ;  /* 0x000000000f087348 */ /* 0x000fea0003c00000 */
[----:B------:R0:W1:Y:S02]  /*30600*/  SHFL.IDX P6, R14, R13, R12, R11 ;  /* 0x0000000c0d0e7389 */ /* 0x00006400000c000b */
[----:B01----:R-:W-:Y:S01]  /*30610*/  ENDCOLLECTIVE ;  /* 0x000000000000791b */ /* 0x003fe20003800000 */
.L_x_2775:
[----:B------:R-:W-:Y:S05]  /*30620*/  BSYNC B1 ;  /* 0x0000000000017941 */ /* 0x000fea0003800000 */
.L_x_2774:
[----:B------:R-:W-:Y:S05]  /*30630*/  BRA `(.L_x_2776) ;  /* 0xfffffe1000807947 */ /* 0x000fea000383ffff */
.L_x_2502:
        /* <DEDUP_REMOVED lines=8> */
.L_x_2778:
[----:B------:R-:W-:Y:S05]  /*306c0*/  BSYNC B1 ;  /* 0x0000000000017941 */ /* 0x000fea0003800000 */
.L_x_2777:
[----:B------:R-:W-:Y:S05]  /*306d0*/  BRA `(.L_x_2779) ;  /* 0xfffffe1000647947 */ /* 0x000fea000383ffff */
.L_x_2503:
        /* <DEDUP_REMOVED lines=8> */
.L_x_2781:
[----:B------:R-:W-:Y:S05]  /*30760*/  BSYNC B1 ;  /* 0x0000000000017941 */ /* 0x000fea0003800000 */
.L_x_2780:
[----:B------:R-:W-:Y:S05]  /*30770*/  BRA `(.L_x_2782) ;  /* 0xfffffe1000487947 */ /* 0x000fea000383ffff */
.L_x_2504:
        /* <DEDUP_REMOVED lines=8> */
.L_x_2784:
[----:B------:R-:W-:Y:S05]  /*30800*/  BSYNC B1 ;  /* 0x0000000000017941 */ /* 0x000fea0003800000 */
.L_x_2783:
[----:B------:R-:W-:Y:S05]  /*30810*/  BRA `(.L_x_2785) ;  /* 0xfffffe1000307947 */ /* 0x000fea000383ffff */
.L_x_2506:
[----:B0-----:R0:W1:Y:S02]  /*30820*/  SYNCS.PHASECHK.TRANS64.TRYWAIT P4, [R16+URZ+0x38800], R9 ;  /* 0x03880009100075a7 */ /* 0x001064000808017f */
[----:B-1----:R-:W-:Y:S05]  /*30830*/  @!P4 NANOSLEEP.SYNCS 0x989680 ;  /* 0x009896800000c95d */ /* 0x002fea0003900000 */
[----:B------:R-:W1:Y:S02]  /*30840*/  @!P4 SYNCS.PHASECHK.TRANS64 P4, [R16+URZ+0x38800], R9 ;  /* 0x038800091000c5a7 */ /* 0x000e64000808007f */
[----:B-1----:R-:W-:Y:S05]  /*30850*/  @!P4 BRA `(.L_x_2506) ;  /* 0xfffffffc00f0c947 */ /* 0x002fea000383ffff */
[----:B------:R-:W-:Y:S05]  /*30860*/  BRA `(.L_x_2786) ;  /* 0xfffffe1000b07947 */ /* 0x000fea000383ffff */
.L_x_2524:
[----:B-1----:R1:W2:Y:S02]  /*30870*/  SYNCS.PHASECHK.TRANS64.TRYWAIT P2, [R0+URZ+0x38830], R3 ;  /* 0x03883003000075a7 */ /* 0x0022a4000804017f */
[----:B--2---:R-:W-:Y:S05]  /*30880*/  @!P2 NANOSLEEP.SYNCS 0x989680 ;  /* 0x009896800000a95d */ /* 0x004fea0003900000 */
[----:B------:R-:W2:Y:S02]  /*30890*/  @!P2 SYNCS.PHASECHK.TRANS64 P2, [R0+URZ+0x38830], R3 ;  /* 0x038830030000a5a7 */ /* 0x000ea4000804007f */
[----:B--2---:R-:W-:Y:S05]  /*308a0*/  @!P2 BRA `(.L_x_2524) ;  /* 0xfffffffc00f0a947 */ /* 0x004fea000383ffff */
[----:B------:R-:W-:Y:S05]  /*308b0*/  BRA `(.L_x_2523) ;  /* 0xfffffe4c002c7947 */ /* 0x000fea000383ffff */
.L_x_2531:
[----:B-1----:R1:W2:Y:S02]  /*308c0*/  SYNCS.PHASECHK.TRANS64.TRYWAIT P2, [R11+URZ+0x38830], R12 ;  /* 0x0388300c0b0075a7 */ /* 0x0022a4000804017f */
[----:B--2---:R-:W-:Y:S05]  /*308d0*/  @!P2 NANOSLEEP.SYNCS 0x989680 ;  /* 0x009896800000a95d */ /* 0x004fea0003900000 */
[----:B------:R-:W2:Y:S02]  /*308e0*/  @!P2 SYNCS.PHASECHK.TRANS64 P2, [R11+URZ+0x38830], R12 ;  /* 0x0388300c0b00a5a7 */ /* 0x000ea4000804007f */
[----:B--2---:R-:W-:Y:S05]  /*308f0*/  @!P2 BRA `(.L_x_2531) ;  /* 0xfffffffc00f0a947 */ /* 0x004fea000383ffff */
[----:B------:R-:W-:Y:S05]  /*30900*/  BRA `(.L_x_2530) ;  /* 0xfffffea0006c7947 */ /* 0x000fea000383ffff */
.L_x_2536:
[----:B-1----:R1:W2:Y:S02]  /*30910*/  SYNCS.PHASECHK.TRANS64.TRYWAIT P2, [R9+URZ+0x38850], R0 ;  /* 0x03885000090075a7 */ /* 0x0022a4000804017f */
[----:B--2---:R-:W-:Y:S05]  /*30920*/  @!P2 NANOSLEEP.SYNCS 0x989680 ;  /* 0x009896800000a95d */ /* 0x004fea0003900000 */
[----:B------:R-:W2:Y:S02]  /*30930*/  @!P2 SYNCS.PHASECHK.TRANS64 P2, [R9+URZ+0x38850], R0 ;  /* 0x038850000900a5a7 */ /* 0x000ea4000804007f */
[----:B--2---:R-:W-:Y:S05]  /*30940*/  @!P2 BRA `(.L_x_2536) ;  /* 0xfffffffc00f0a947 */ /* 0x004fea000383ffff */
[----:B------:R-:W-:Y:S05]  /*30950*/  BRA `(.L_x_2535) ;  /* 0xfffffed800347947 */ /* 0x000fea000383ffff */
.L_x_2544:
[----:B-1----:R1:W2:Y:S02]  /*30960*/  SYNCS.PHASECHK.TRANS64.TRYWAIT P2, [R3+URZ+0x38830], R12 ;  /* 0x0388300c030075a7 */ /* 0x0022a4000804017f */
[----:B--2---:R-:W-:Y:S05]  /*30970*/  @!P2 NANOSLEEP.SYNCS 0x989680 ;  /* 0x009896800000a95d */ /* 0x004fea0003900000 */
[----:B------:R-:W2:Y:S02]  /*30980*/  @!P2 SYNCS.PHASECHK.TRANS64 P2, [R3+URZ+0x38830], R12 ;  /* 0x0388300c0300a5a7 */ /* 0x000ea4000804007f */
[----:B--2---:R-:W-:Y:S05]  /*30990*/  @!P2 BRA `(.L_x_2544) ;  /* 0xfffffffc00f0a947 */ /* 0x004fea000383ffff */
[----:B------:R-:W-:Y:S05]  /*309a0*/  BRA `(.L_x_2543) ;  /* 0xfffffef400387947 */ /* 0x000fea000383ffff */
.L_x_2549:
[----:B-1----:R1:W2:Y:S02]  /*309b0*/  SYNCS.PHASECHK.TRANS64.TRYWAIT P2, [R9+URZ+0x38850], R0 ;  /* 0x03885000090075a7 */ /* 0x0022a4000804017f */
[----:B--2---:R-:W-:Y:S05]  /*309c0*/  @!P2 NANOSLEEP.SYNCS 0x989680 ;  /* 0x009896800000a95d */ /* 0x004fea0003900000 */
[----:B------:R-:W2:Y:S02]  /*309d0*/  @!P2 SYNCS.PHASECHK.TRANS64 P2, [R9+URZ+0x38850], R0 ;  /* 0x038850000900a5a7 */ /* 0x000ea4000804007f */
[----:B--2---:R-:W-:Y:S05]  /*309e0*/  @!P2 BRA `(.L_x_2549) ;  /* 0xfffffffc00f0a947 */ /* 0x004fea000383ffff */
[----:B------:R-:W-:Y:S05]  /*309f0*/  BRA `(.L_x_2548) ;  /* 0xffffff2c00007947 */ /* 0x000fea000383ffff */
.L_x_2555:
[----:B-1----:R1:W2:Y:S02]  /*30a00*/  SYNCS.PHASECHK.TRANS64.TRYWAIT P0, [R0+URZ+0x38850], R7 ;  /* 0x03885007000075a7 */ /* 0x0022a4000800017f */
[----:B--2---:R-:W-:Y:S05]  /*30a10*/  @!P0 NANOSLEEP.SYNCS 0x989680 ;  /* 0x009896800000895d */ /* 0x004fea0003900000 */
[----:B------:R-:W2:Y:S02]  /*30a20*/  @!P0 SYNCS.PHASECHK.TRANS64 P0, [R0+URZ+0x38850], R7 ;  /* 0x03885007000085a7 */ /* 0x000ea4000800007f */
[----:B--2---:R-:W-:Y:S05]  /*30a30*/  @!P0 BRA `(.L_x_2555) ;  /* 0xfffffffc00f08947 */ /* 0x004fea000383ffff */
[----:B------:R-:W-:Y:S05]  /*30a40*/  BRA `(.L_x_2554) ;  /* 0xffffff4800647947 */ /* 0x000fea000383ffff */
.L_x_2589:
        /* <DEDUP_REMOVED lines=11> */
.L_x_2788:
[----:B------:R-:W-:Y:S05]  /*30b00*/  BSYNC B1 ;  /* 0x0000000000017941 */ /* 0x000fea0003800000 */
.L_x_2787:
[----:B------:R-:W-:Y:S05]  /*30b10*/  BRA `(.L_x_2789) ;  /* 0xffffff9000e47947 */ /* 0x000fea000383ffff */
.L_x_2590:
[----:B------:R-:W-:Y:S01]  /*30b20*/  BSSY B1, `(.L_x_2790) ;  /* 0x0000006000017945 */ /* 0x000fe20003800000 */
[----:B------:R-:W-:-:S07]  /*30b30*/  IMAD.MOV.U32 R15, RZ, RZ, -0x1 ;  /* 0xffffffffff0f7424 */ /* 0x000fce00078e00ff */
[----:B------:R-:W-:Y:S05]  /*30b40*/  WARPSYNC.COLLECTIVE R15, `(.L_x_2791) ;  /* 0x000000000f0c7348 */ /* 0x000fea0003c00000 */
[----:B------:R-:W-:Y:S02]  /*30b50*/  ELECT P6, UR62, PT ;  /* 0x00000000003e782f */ /* 0x000fe400038c0000 */
[----:B------:R-:W-:Y:S01]  /*30b60*/  MOV R14, UR62 ;  /* 0x0000003e000e7c02 */ /* 0x000fe20008000f00 */
[----:B------:R-:W-:Y:S10]  /*30b70*/  ENDCOLLECTIVE ;  /* 0x000000000000791b */ /* 0x000ff40003800000 */
.L_x_2791:
[----:B------:R-:W-:Y:S05]  /*30b80*/  BSYNC B1 ;  /* 0x0000000000017941 */ /* 0x000fea0003800000 */
.L_x_2790:
[----:B------:R-:W-:Y:S05]  /*30b90*/  BRA `(.L_x_2792) ;  /* 0xffffff9000d07947 */ /* 0x000fea000383ffff */
.L_x_2592:
[----:B0-----:R0:W1:Y:S02]  /*30ba0*/  SYNCS.PHASECHK.TRANS64.TRYWAIT P0, [R9+URZ+0x38820], R5 ;  /* 0x03882005090075a7 */ /* 0x001064000800017f */
[----:B-1----:R-:W-:Y:S05]  /*30bb0*/  @!P0 NANOSLEEP.SYNCS 0x989680 ;  /* 0x009896800000895d */ /* 0x002fea0003900000 */
[----:B------:R-:W1:Y:S02]  /*30bc0*/  @!P0 SYNCS.PHASECHK.TRANS64 P0, [R9+URZ+0x38820], R5 ;  /* 0x03882005090085a7 */ /* 0x000e64000800007f */
[----:B-1----:R-:W-:Y:S05]  /*30bd0*/  @!P0 BRA `(.L_x_2592) ;  /* 0xfffffffc00f08947 */ /* 0x002fea000383ffff */
[----:B------:R-:W-:Y:S05]  /*30be0*/  BRA `(.L_x_2793) ;  /* 0xffffff9000ec7947 */ /* 0x000fea000383ffff */
.L_x_2595:
[----:B0-----:R0:W1:Y:S02]  /*30bf0*/  SYNCS.PHASECHK.TRANS64.TRYWAIT P0, [R5+URZ+0x388a0], R8 ;  /* 0x0388a008050075a7 */ /* 0x001064000800017f */
[----:B-1----:R-:W-:Y:S05]  /*30c00*/  @!P0 NANOSLEEP.SYNCS 0x989680 ;  /* 0x009896800000895d */ /* 0x002fea0003900000 */
[----:B------:R-:W1:Y:S02]  /*30c10*/  @!P0 SYNCS.PHASECHK.TRANS64 P0, [R5+URZ+0x388a0], R8 ;  /* 0x0388a008050085a7 */ /* 0x000e64000800007f */
[----:B-1----:R-:W-:Y:S05]  /*30c20*/  @!P0 BRA `(.L_x_2595) ;  /* 0xfffffffc00f08947 */ /* 0x002fea000383ffff */
[----:B------:R-:W-:Y:S05]  /*30c30*/  BRA `(.L_x_2794) ;  /* 0xffffff9000fc7947 */ /* 0x000fea000383ffff */
.L_x_2597:
[----:B-1----:R1:W2:Y:S02]  /*30c40*/  SYNCS.PHASECHK.TRANS64.TRYWAIT P0, [R5+URZ+0x388c0], R8 ;  /* 0x0388c008050075a7 */ /* 0x0022a4000800017f */
[----:B--2---:R-:W-:Y:S05]  /*30c50*/  @!P0 NANOSLEEP.SYNCS 0x989680 ;  /* 0x009896800000895d */ /* 0x004fea0003900000 */
[----:B------:R-:W2:Y:S02]  /*30c60*/  @!P0 SYNCS.PHASECHK.TRANS64 P0, [R5+URZ+0x388c0], R8 ;  /* 0x0388c008050085a7 */ /* 0x000ea4000800007f */
[----:B--2---:R-:W-:Y:S05]  /*30c70*/  @!P0 BRA `(.L_x_2597) ;  /* 0xfffffffc00f08947 */ /* 0x004fea000383ffff */
[----:B------:R-:W-:Y:S05]  /*30c80*/  BRA `(.L_x_2795) ;  /* 0xffffff94009c7947 */ /* 0x000fea000383ffff */
.L_x_2601:
[----:B0-----:R0:W1:Y:S02]  /*30c90*/  SYNCS.PHASECHK.TRANS64.TRYWAIT P0, [R6+URZ+0x388a0], R7 ;  /* 0x0388a007060075a7 */ /* 0x001064000800017f */
[----:B-1----:R-:W-:Y:S05]  /*30ca0*/  @!P0 NANOSLEEP.SYNCS 0x989680 ;  /* 0x009896800000895d */ /* 0x002fea0003900000 */
[----:B------:R-:W1:Y:S02]  /*30cb0*/  @!P0 SYNCS.PHASECHK.TRANS64 P0, [R6+URZ+0x388a0], R7 ;  /* 0x0388a007060085a7 */ /* 0x000e64000800007f */
[----:B-1----:R-:W-:Y:S05]  /*30cc0*/  @!P0 BRA `(.L_x_2601) ;  /* 0xfffffffc00f08947 */ /* 0x002fea000383ffff */
[----:B------:R-:W-:Y:S05]  /*30cd0*/  BRA `(.L_x_2796) ;  /* 0xffffff9800847947 */ /* 0x000fea000383ffff */
.L_x_2603:
[----:B-1----:R1:W2:Y:S02]  /*30ce0*/  SYNCS.PHASECHK.TRANS64.TRYWAIT P1, [R6+URZ+0x388c0], R7 ;  /* 0x0388c007060075a7 */ /* 0x0022a4000802017f */
[----:B--2---:R-:W-:Y:S05]  /*30cf0*/  @!P1 NANOSLEEP.SYNCS 0x989680 ;  /* 0x009896800000995d */ /* 0x004fea0003900000 */
[----:B------:R-:W2:Y:S02]  /*30d00*/  @!P1 SYNCS.PHASECHK.TRANS64 P1, [R6+URZ+0x388c0], R7 ;  /* 0x0388c007060095a7 */ /* 0x000ea4000802007f */
[----:B--2---:R-:W-:Y:S05]  /*30d10*/  @!P1 BRA `(.L_x_2603) ;  /* 0xfffffffc00f09947 */ /* 0x004fea000383ffff */
[----:B------:R-:W-:Y:S05]  /*30d20*/  BRA `(.L_x_2797) ;  /* 0xffffff9c001c7947 */ /* 0x000fea000383ffff */
.L_x_2616:
        /* <DEDUP_REMOVED lines=11> */
.L_x_2799:
[----:B------:R-:W-:Y:S05]  /*30de0*/  BSYNC B0 ;  /* 0x0000000000007941 */ /* 0x000fea0003800000 */
.L_x_2798:
[----:B------:R-:W-:Y:S05]  /*30df0*/  BRA `(.L_x_2800) ;  /* 0xffffffa8007c7947 */ /* 0x000fea000383ffff */
.L_x_2617:
[----:B------:R-:W-:Y:S01]  /*30e00*/  BSSY B0, `(.L_x_2801) ;  /* 0x0000006000007945 */ /* 0x000fe20003800000 */
[----:B------:R-:W-:-:S07]  /*30e10*/  IMAD.MOV.U32 R15, RZ, RZ, -0x1 ;  /* 0xffffffffff0f7424 */ /* 0x000fce00078e00ff */
[----:B------:R-:W-:Y:S05]  /*30e20*/  WARPSYNC.COLLECTIVE R15, `(.L_x_2802) ;  /* 0x000000000f0c7348 */ /* 0x000fea0003c00000 */
[----:B------:R-:W-:Y:S02]  /*30e30*/  ELECT P6, UR62, PT ;  /* 0x00000000003e782f */ /* 0x000fe400038c0000 */
[----:B------:R-:W-:Y:S01]  /*30e40*/  MOV R14, UR62 ;  /* 0x0000003e000e7c02 */ /* 0x000fe20008000f00 */
[----:B------:R-:W-:Y:S10]  /*30e50*/  ENDCOLLECTIVE ;  /* 0x000000000000791b */ /* 0x000ff40003800000 */
.L_x_2802:
[----:B------:R-:W-:Y:S05]  /*30e60*/  BSYNC B0 ;  /* 0x0000000000007941 */ /* 0x000fea0003800000 */
.L_x_2801:
[----:B------:R-:W-:Y:S05]  /*30e70*/  BRA `(.L_x_2803) ;  /* 0xffffffa8006c7947 */ /* 0x000fea000383ffff */
.L_x_2620:
[----:B0-----:R0:W1:Y:S02]  /*30e80*/  SYNCS.PHASECHK.TRANS64.TRYWAIT P0, [R7+URZ+0x38840], R10 ;  /* 0x0388400a070075a7 */ /* 0x001064000800017f */
[----:B-1----:R-:W-:Y:S05]  /*30e90*/  @!P0 NANOSLEEP.SYNCS 0x989680 ;  /* 0x009896800000895d */ /* 0x002fea0003900000 */
[----:B------:R-:W1:Y:S02]  /*30ea0*/  @!P0 SYNCS.PHASECHK.TRANS64 P0, [R7+URZ+0x38840], R10 ;  /* 0x0388400a070085a7 */ /* 0x000e64000800007f */
[----:B-1----:R-:W-:Y:S05]  /*30eb0*/  @!P0 BRA `(.L_x_2620) ;  /* 0xfffffffc00f08947 */ /* 0x002fea000383ffff */
[----:B------:R-:W-:Y:S05]  /*30ec0*/  BRA `(.L_x_2804) ;  /* 0xffffffa800d07947 */ /* 0x000fea000383ffff */
.L_x_2623:
        /* <DEDUP_REMOVED lines=8> */
.L_x_2631:
[----:B0-----:R0:W1:Y:S02]  /*30f50*/  SYNCS.PHASECHK.TRANS64.TRYWAIT P0, [R8+URZ+0x38840], R9 ;  /* 0x03884009080075a7 */ /* 0x001064000800017f */
[----:B-1----:R-:W-:Y:S05]  /*30f60*/  @!P0 NANOSLEEP.SYNCS 0x989680 ;  /* 0x009896800000895d */ /* 0x002fea0003900000 */
[----:B------:R-:W1:Y:S02]  /*30f70*/  @!P0 SYNCS.PHASECHK.TRANS64 P0, [R8+URZ+0x38840], R9 ;  /* 0x03884009080085a7 */ /* 0x000e64000800007f */
[----:B-1----:R-:W-:Y:S05]  /*30f80*/  @!P0 BRA `(.L_x_2631) ;  /* 0xfffffffc00f08947 */ /* 0x002fea000383ffff */
[----:B------:R-:W-:Y:S05]  /*30f90*/  BRA `(.L_x_2806) ;  /* 0xffffffb400007947 */ /* 0x000fea000383ffff */
.L_x_2633:
[----:B0-----:R0:W1:Y:S02]  /*30fa0*/  SYNCS.PHASECHK.TRANS64.TRYWAIT P0, [R8+URZ+0x38860], R9 ;  /* 0x03886009080075a7 */ /* 0x001064000800017f */
[----:B-1----:R-:W-:Y:S05]  /*30fb0*/  @!P0 NANOSLEEP.SYNCS 0x989680 ;  /* 0x009896800000895d */ /* 0x002fea0003900000 */
[----:B------:R-:W1:Y:S02]  /*30fc0*/  @!P0 SYNCS.PHASECHK.TRANS64 P0, [R8+URZ+0x38860], R9 ;  /* 0x03886009080085a7 */ /* 0x000e64000800007f */
[----:B-1----:R-:W-:Y:S05]  /*30fd0*/  @!P0 BRA `(.L_x_2633) ;  /* 0xfffffffc00f08947 */ /* 0x002fea000383ffff */
[----:B------:R-:W-:Y:S05]  /*30fe0*/  BRA `(.L_x_2807) ;  /* 0xffffffb400bc7947 */ /* 0x000fea000383ffff */
.L_x_2639:
[----:B-1----:R1:W2:Y:S02]  /*30ff0*/  SYNCS.PHASECHK.TRANS64.TRYWAIT P0, [R2+URZ+0x38840], R3 ;  /* 0x03884003020075a7 */ /* 0x0022a4000800017f */
[----:B--2---:R-:W-:Y:S05]  /*31000*/  @!P0 NANOSLEEP.SYNCS 0x989680 ;  /* 0x009896800000895d */ /* 0x004fea0003900000 */
[----:B------:R-:W2:Y:S02]  /*31010*/  @!P0 SYNCS.PHASECHK.TRANS64 P0, [R2+URZ+0x38840], R3 ;  /* 0x03884003020085a7 */ /* 0x000ea4000800007f */
[----:B--2---:R-:W-:Y:S05]  /*31020*/  @!P0 BRA `(.L_x_2639) ;  /* 0xfffffffc00f08947 */ /* 0x004fea000383ffff */
[----:B------:R-:W-:Y:S05]  /*31030*/  BRA `(.L_x_2808) ;  /* 0xffffffbc003c7947 */ /* 0x000fea000383ffff */
.L_x_2641:
[----:B0-----:R0:W1:Y:S02]  /*31040*/  SYNCS.PHASECHK.TRANS64.TRYWAIT P0, [R2+URZ+0x38860], R3 ;  /* 0x03886003020075a7 */ /* 0x001064000800017f */
[----:B-1----:R-:W-:Y:S05]  /*31050*/  @!P0 NANOSLEEP.SYNCS 0x989680 ;  /* 0x009896800000895d */ /* 0x002fea0003900000 */
[----:B------:R-:W1:Y:S02]  /*31060*/  @!P0 SYNCS.PHASECHK.TRANS64 P0, [R2+URZ+0x38860], R3 ;  /* 0x03886003020085a7 */ /* 0x000e64000800007f */
[----:B-1----:R-:W-:Y:S05]  /*31070*/  @!P0 BRA `(.L_x_2641) ;  /* 0xfffffffc00f08947 */ /* 0x002fea000383ffff */
[----:B------:R-:W-:Y:S05]  /*31080*/  BRA `(.L_x_2809) ;  /* 0xffffffbc00f87947 */ /* 0x000fea000383ffff */
.L_x_2647:
[----:B--2---:R2:W3:Y:S02]  /*31090*/  SYNCS.PHASECHK.TRANS64.TRYWAIT P0, [R2+URZ+0x38840], R3 ;  /* 0x03884003020075a7 */ /* 0x0044e4000800017f */
[----:B---3--:R-:W-:Y:S05]  /*310a0*/  @!P0 NANOSLEEP.SYNCS 0x989680 ;  /* 0x009896800000895d */ /* 0x008fea0003900000 */
[----:B------:R-:W3:Y:S02]  /*310b0*/  @!P0 SYNCS.PHASECHK.TRANS64 P0, [R2+URZ+0x38840], R3 ;  /* 0x03884003020085a7 */ /* 0x000ee4000800007f */
[----:B---3--:R-:W-:Y:S05]  /*310c0*/  @!P0 BRA `(.L_x_2647) ;  /* 0xfffffffc00f08947 */ /* 0x008fea000383ffff */
[----:B------:R-:W-:Y:S05]  /*310d0*/  BRA `(.L_x_2810) ;  /* 0xffffffc400547947 */ /* 0x000fea000383ffff */
.L_x_2649:
[----:B0-----:R0:W1:Y:S02]  /*310e0*/  SYNCS.PHASECHK.TRANS64.TRYWAIT P0, [R2+URZ+0x38860], R9 ;  /* 0x03886009020075a7 */ /* 0x001064000800017f */
[----:B-1----:R-:W-:Y:S05]  /*310f0*/  @!P0 NANOSLEEP.SYNCS 0x989680 ;  /* 0x009896800000895d */ /* 0x002fea0003900000 */
[----:B------:R-:W1:Y:S02]  /*31100*/  @!P0 SYNCS.PHASECHK.TRANS64 P0, [R2+URZ+0x38860], R9 ;  /* 0x03886009020085a7 */ /* 0x000e64000800007f */
[----:B-1----:R-:W-:Y:S05]  /*31110*/  @!P0 BRA `(.L_x_2649) ;  /* 0xfffffffc00f08947 */ /* 0x002fea000383ffff */
[----:B------:R-:W-:Y:S05]  /*31120*/  BRA `(.L_x_2811) ;  /* 0xffffffc8000c7947 */ /* 0x000fea000383ffff */
.L_x_2657:
[----:B-1----:R1:W2:Y:S02]  /*31130*/  SYNCS.PHASECHK.TRANS64.TRYWAIT P0, [R3+URZ+0x38860], R0 ;  /* 0x03886000030075a7 */ /* 0x0022a4000800017f */
[----:B--2---:R-:W-:Y:S05]  /*31140*/  @!P0 NANOSLEEP.SYNCS 0x989680 ;  /* 0x009896800000895d */ /* 0x004fea0003900000 */
[----:B------:R-:W2:Y:S02]  /*31150*/  @!P0 SYNCS.PHASECHK.TRANS64 P0, [R3+URZ+0x38860], R0 ;  /* 0x03886000030085a7 */ /* 0x000ea4000800007f */
[----:B--2---:R-:W-:Y:S05]  /*31160*/  @!P0 BRA `(.L_x_2657) ;  /* 0xfffffffc00f08947 */ /* 0x004fea000383ffff */
[----:B------:R-:W-:Y:S05]  /*31170*/  BRA `(.L_x_2812) ;  /* 0xffffffcc00507947 */ /* 0x000fea000383ffff */
.L_x_2660:
[----:B------:R-:W-:Y:S01]  /*31180*/  BSSY B0, `(.L_x_2813) ;  /* 0x0000008000007945 */ /* 0x000fe20003800000 */
[----:B------:R-:W-:Y:S02]  /*31190*/  IMAD.MOV.U32 R13, RZ, RZ, R16 ;  /* 0x000000ffff0d7224 */ /* 0x000fe400078e0010 */
[----:B------:R-:W-:Y:S02]  /*311a0*/  IMAD.MOV.U32 R12, RZ, RZ, RZ ;  /* 0x000000ffff0c7224 */ /* 0x000fe400078e00ff */
[----:B------:R-:W-:Y:S02]  /*311b0*/  IMAD.MOV.U32 R11, RZ, RZ, 0x1f ;  /* 0x0000001fff0b7424 */ /* 0x000fe400078e00ff */
[----:B0-----:R-:W-:-:S07]  /*311c0*/  IMAD.MOV.U32 R15, RZ, RZ, -0x1 ;  /* 0xffffffffff0f7424 */ /* 0x001fce00078e00ff */
[----:B-1----:R-:W-:Y:S05]  /*311d0*/  WARPSYNC.COLLECTIVE R15, `(.L_x_2814) ;  /* 0x000000000f087348 */ /* 0x002fea0003c00000 */
[----:B------:R0:W2:Y:S02]  /*311e0*/  SHFL.IDX P6, R14, R13, R12, R11 ;  /* 0x0000000c0d0e7389 */ /* 0x0000a400000c000b */
[----:B012---:R-:W-:Y:S01]  /*311f0*/  ENDCOLLECTIVE ;  /* 0x000000000000791b */ /* 0x007fe20003800000 */
.L_x_2814:
[----:B------:R-:W-:Y:S05]  /*31200*/  BSYNC B0 ;  /* 0x0000000000007941 */ /* 0x000fea0003800000 */
.L_x_2813:
        /* <DEDUP_REMOVED lines=8> */
.L_x_2815:
[----:B------:R-:W-:Y:S01]  /*31290*/  IMAD.MOV.U32 R16, RZ, RZ, R14 ;  /* 0x000000ffff107224 */ /* 0x000fe200078e000e */
[----:B------:R-:W-:Y:S06]  /*312a0*/  BRA `(.L_x_2816) ;  /* 0xffffffd0000c7947 */ /* 0x000fec000383ffff */
.L_x_2663:
        /* <DEDUP_REMOVED lines=8> */
.L_x_2818:
[----:B------:R-:W-:Y:S05]  /*31330*/  BSYNC B0 ;  /* 0x0000000000007941 */ /* 0x000fea0003800000 */
.L_x_2817:
        /* <DEDUP_REMOVED lines=10> */
.L_x_2819:
        /* <DEDUP_REMOVED lines=8> */
.L_x_2820:
        /* <DEDUP_REMOVED lines=8> */
.L_x_2821:
        /* <DEDUP_REMOVED lines=8> */
.L_x_2822:
        /* <DEDUP_REMOVED lines=8> */
.L_x_2823:
[----:B------:R-:W-:Y:S05]  /*315e0*/  BRA `(.L_x_2824) ;  /* 0xffffffcc00d07947 */ /* 0x000fea000383ffff */
.L_x_2668:
        /* <DEDUP_REMOVED lines=8> */
.L_x_2826:
[----:B------:R-:W-:Y:S05]  /*31670*/  BSYNC B0 ;  /* 0x0000000000007941 */ /* 0x000fea0003800000 */
.L_x_2825:
        /* <DEDUP_REMOVED lines=10> */
.L_x_2827:
        /* <DEDUP_REMOVED lines=8> */
.L_x_2828:
        /* <DEDUP_REMOVED lines=8> */
.L_x_2829:
        /* <DEDUP_REMOVED lines=8> */
.L_x_2830:
        /* <DEDUP_REMOVED lines=8> */
.L_x_2831:
[----:B------:R-:W-:Y:S05]  /*31920*/  BRA `(.L_x_2832) ;  /* 0xffffffcc00b47947 */ /* 0x000fea000383ffff */
.L_x_2670:
[----:B------:R-:W-:Y:S01]  /*31930*/  BSSY B0, `(.L_x_2833) ;  /* 0x0000006000007945 */ /* 0x000fe20003800000 */
[----:B------:R-:W-:Y:S01]  /*31940*/  PLOP3.LUT P6, PT, P6, PT, PT, 0x8, 0x0 ;  /* 0x000000000000781c */ /* 0x000fe200037ce170 */
[----:B------:R-:W-:-:S12]  /*31950*/  IMAD.MOV.U32 R15, RZ, RZ, -0x1 ;  /* 0xffffffffff0f7424 */ /* 0x000fd800078e00ff */
[----:B0-----:R-:W-:Y:S05]  /*31960*/  WARPSYNC.COLLECTIVE R15, `(.L_x_2834) ;  /* 0x000000000f087348 */ /* 0x001fea0003c00000 */
[----:B------:R-:W-:Y:S01]  /*31970*/  VOTE.ANY R14, PT, P6 ;  /* 0x00000000000e7806 */ /* 0x000fe200030e0100 */
[----:B0-----:R-:W-:Y:S06]  /*31980*/  ENDCOLLECTIVE ;  /* 0x000000000000791b */ /* 0x001fec0003800000 */
.L_x_2834:
[----:B------:R-:W-:Y:S05]  /*31990*/  BSYNC B0 ;  /* 0x0000000000007941 */ /* 0x000fea0003800000 */
.L_x_2833:
        /* <DEDUP_REMOVED lines=9> */
.L_x_2835:
[----:B------:R-:W-:Y:S01]  /*31a30*/  IMAD.MOV.U32 R17, RZ, RZ, R14 ;  /* 0x000000ffff117224 */ /* 0x000fe200078e000e */
[----:B------:R-:W-:Y:S06]  /*31a40*/  BRA `(.L_x_2836) ;  /* 0xffffffcc00a47947 */ /* 0x000fec000383ffff */
.L_x_2672:
[----:B------:R-:W-:Y:S01]  /*31a50*/  BSSY B0, `(.L_x_2837) ;  /* 0x0000007000007945 */ /* 0x000fe20003800000 */
[----:B------:R-:W-:Y:S02]  /*31a60*/  IMAD.MOV.U32 R13, RZ, RZ, R2 ;  /* 0x000000ffff0d7224 */ /* 0x000fe400078e0002 */
[----:B------:R-:W-:Y:S02]  /*31a70*/  IMAD.MOV.U32 R11, RZ, RZ, 0x1f ;  /* 0x0000001fff0b7424 */ /* 0x000fe400078e00ff */
[----:B------:R-:W-:-:S07]  /*31a80*/  IMAD.MOV.U32 R15, RZ, RZ, -0x1 ;  /* 0xffffffffff0f7424 */ /* 0x000fce00078e00ff */
[----:B012---:R-:W-:Y:S05]  /*31a90*/  WARPSYNC.COLLECTIVE R15, `(.L_x_2838) ;  /* 0x000000000f087348 */ /* 0x007fea0003c00000 */
[----:B------:R3:W4:Y:S02]  /*31aa0*/  SHFL.IDX P6, R14, R13, R12, R11 ;  /* 0x0000000c0d0e7389 */ /* 0x00072400000c000b */
[----:B01234-:R-:W-:Y:S01]  /*31ab0*/  ENDCOLLECTIVE ;  /* 0x000000000000791b */ /* 0x01ffe20003800000 */
.L_x_2838:
[----:B------:R-:W-:Y:S05]  /*31ac0*/  BSYNC B0 ;  /* 0x0000000000007941 */ /* 0x000fea0003800000 */
.L_x_2837:
[----:B------:R-:W-:Y:S01]  /*31ad0*/  IMAD.MOV.U32 R7, RZ, RZ, R14 ;  /* 0x000000ffff077224 */ /* 0x000fe200078e000e */
[----:B------:R-:W-:Y:S06]  /*31ae0*/  BRA `(.L_x_2671) ;  /* 0xffffffcc00987947 */ /* 0x000fec000383ffff */
.L_x_2676:
[----:B-1----:R1:W2:Y:S02]  /*31af0*/  SYNCS.PHASECHK.TRANS64.TRYWAIT P0, [R0+URZ+0x38820], R3 ;  /* 0x03882003000075a7 */ /* 0x0022a4000800017f */
[----:B--2---:R-:W-:Y:S05]  /*31b00*/  @!P0 NANOSLEEP.SYNCS 0x989680 ;  /* 0x009896800000895d */ /* 0x004fea0003900000 */
[----:B------:R-:W2:Y:S02]  /*31b10*/  @!P0 SYNCS.PHASECHK.TRANS64 P0, [R0+URZ+0x38820], R3 ;  /* 0x03882003000085a7 */ /* 0x000ea4000800007f */
[----:B--2---:R-:W-:Y:S05]  /*31b20*/  @!P0 BRA `(.L_x_2676) ;  /* 0xfffffffc00f08947 */ /* 0x004fea000383ffff */
[----:B------:R-:W-:Y:S05]  /*31b30*/  BRA `(.L_x_2839) ;  /* 0xffffffd4000c7947 */ /* 0x000fea000383ffff */
.L_x_2677:
        /* <DEDUP_REMOVED lines=11> */
.L_x_2841:
[----:B------:R-:W-:Y:S05]  /*31bf0*/  BSYNC B0 ;  /* 0x0000000000007941 */ /* 0x000fea0003800000 */
.L_x_2840:
[----:B------:R-:W-:Y:S05]  /*31c00*/  BRA `(.L_x_2842) ;  /* 0xffffffd000f47947 */ /* 0x000fea000383ffff */
.L_x_2678:
[----:B------:R-:W-:Y:S01]  /*31c10*/  BSSY B0, `(.L_x_2843) ;  /* 0x0000006000007945 */ /* 0x000fe20003800000 */
[----:B------:R-:W-:-:S07]  /*31c20*/  IMAD.MOV.U32 R15, RZ, RZ, -0x1 ;  /* 0xffffffffff0f7424 */ /* 0x000fce00078e00ff */
[----:B012---:R-:W-:Y:S05]  /*31c30*/  WARPSYNC.COLLECTIVE R15, `(.L_x_2844) ;  /* 0x000000000f0c7348 */ /* 0x007fea0003c00000 */
[----:B------:R-:W-:Y:S02]  /*31c40*/  ELECT P6, UR62, PT ;  /* 0x00000000003e782f */ /* 0x000fe400038c0000 */
[----:B------:R-:W-:Y:S01]  /*31c50*/  MOV R14, UR62 ;  /* 0x0000003e000e7c02 */ /* 0x000fe20008000f00 */
[----:B012---:R-:W-:Y:S10]  /*31c60*/  ENDCOLLECTIVE ;  /* 0x000000000000791b */ /* 0x007ff40003800000 */
.L_x_2844:
[----:B------:R-:W-:Y:S05]  /*31c70*/  BSYNC B0 ;  /* 0x0000000000007941 */ /* 0x000fea0003800000 */
.L_x_2843:
[----:B------:R-:W-:Y:S05]  /*31c80*/  BRA `(.L_x_2845) ;  /* 0xffffffd000e87947 */ /* 0x000fea000383ffff */
.L_x_2680:
[----:B-1----:R1:W2:Y:S02]  /*31c90*/  SYNCS.PHASECHK.TRANS64.TRYWAIT P0, [R6+URZ], R5 ;  /* 0x00000005060075a7 */ /* 0x0022a4000800017f */
[----:B--2---:R-:W-:Y:S05]  /*31ca0*/  @!P0 NANOSLEEP.SYNCS 0x989680 ;  /* 0x009896800000895d */ /* 0x004fea0003900000 */
[----:B------:R-:W2:Y:S02]  /*31cb0*/  @!P0 SYNCS.PHASECHK.TRANS64 P0, [R6+URZ], R5 ;  /* 0x00000005060085a7 */ /* 0x000ea4000800007f */
[----:B--2---:R-:W-:Y:S05]  /*31cc0*/  @!P0 BRA `(.L_x_2680) ;  /* 0xfffffffc00f08947 */ /* 0x004fea000383ffff */
[----:B------:R-:W-:Y:S05]  /*31cd0*/  BRA `(.L_x_2846) ;  /* 0xffffffd4002c7947 */ /* 0x000fea000383ffff */
.L_x_2681:
[----:B--2---:R2:W3:Y:S02]  /*31ce0*/  SYNCS.PHASECHK.TRANS64.TRYWAIT P0, [R7+URZ], R2 ;  /* 0x00000002070075a7 */ /* 0x0044e4000800017f */
[----:B---3--:R-:W-:Y:S05]  /*31cf0*/  @!P0 NANOSLEEP.SYNCS 0x989680 ;  /* 0x009896800000895d */ /* 0x008fea0003900000 */
[----:B------:R-:W3:Y:S02]  /*31d00*/  @!P0 SYNCS.PHASECHK.TRANS64 P0, [R7+URZ], R2 ;  /* 0x00000002070085a7 */ /* 0x000ee4000800007f */
[----:B---3--:R-:W-:Y:S05]  /*31d10*/  @!P0 BRA `(.L_x_2681) ;  /* 0xfffffffc00f08947 */ /* 0x008fea000383ffff */
[----:B------:R-:W-:Y:S05]  /*31d20*/  BRA `(.L_x_2847) ;  /* 0xffffffd400207947 */ /* 0x000fea000383ffff */
.L_x_2683:
[----:B---3--:R3:W4:Y:S02]  /*31d30*/  SYNCS.PHASECHK.TRANS64.TRYWAIT P0, [R4+URZ], R5 ;  /* 0x00000005040075a7 */ /* 0x008724000800017f */
[----:B----4-:R-:W-:Y:S05]  /*31d40*/  @!P0 NANOSLEEP.SYNCS 0x989680 ;  /* 0x009896800000895d */ /* 0x010fea0003900000 */
[----:B------:R-:W4:Y:S02]  /*31d50*/  @!P0 SYNCS.PHASECHK.TRANS64 P0, [R4+URZ], R5 ;  /* 0x00000005040085a7 */ /* 0x000f24000800007f */
[----:B----4-:R-:W-:Y:S05]  /*31d60*/  @!P0 BRA `(.L_x_2683) ;  /* 0xfffffffc00f08947 */ /* 0x010fea000383ffff */
[----:B------:R-:W-:Y:S05]  /*31d70*/  BRA `(.L_x_2848) ;  /* 0xffffffd400287947 */ /* 0x000fea000383ffff */
.L_x_2849:
        /* <DEDUP_REMOVED lines=16> */
.L_x_12751:


//--------------------- .text._ZN7cutlass13device_kernelIN5flash11enable_sm90INS1_16FlashAttnFwdSm90INS1_25CollectiveMainloopFwdSm90ILi2EN4cute5tupleIJNS5_1CILi1EEES8_S8_EEENS6_IJNS7_ILi128EEENS7_ILi112EEENS7_ILi192EEEEEELi192ENS_10bfloat16_tEfNS_4arch4Sm90ELb0ELb0ELb1ELb0ELb0ELb0ELb0ELb1ELb1ELb0ELb0ELb0EEENS1_21CollectiveEpilogueFwdINS6_IJSA_SC_SB_EEES9_SE_SG_Li256ELb0ELb0ELb0ELb0EEENS1_29StaticPersistentTileSchedulerILb0EEEEEEEEEvNT_6ParamsE --------------------------
	.section	.text._ZN7cutlass13device_kernelIN5flash11enable_sm90INS1_16FlashAttnFwdSm90INS1_25CollectiveMainloopFwdSm90ILi2EN4cute5tupleIJNS5_1CILi1EEES8_S8_EEENS6_IJNS7_ILi128EEENS7_ILi112EEENS7_ILi192EEEEEELi192ENS_10bfloat16_tEfNS_4arch4Sm90ELb0ELb0ELb1ELb0ELb0ELb0ELb0ELb1ELb1ELb0ELb0ELb0EEENS1_21CollectiveEpilogueFwdINS6_IJSA_SC_SB_EEES9_SE_SG_Li256ELb0ELb0ELb0ELb0EEENS1_29StaticPersistentTileSchedulerILb0EEEEEEEEEvNT_6ParamsE,"ax",@progbits
	.align	128
.text._ZN7cutlass13device_kernelIN5flash11enable_sm90INS1_16FlashAttnFwdSm90INS1_25CollectiveMainloopFwdSm90ILi2EN4cute5tupleIJNS5_1CILi1EEES8_S8_EEENS6_IJNS7_ILi128EEENS7_ILi112EEENS7_ILi192EEEEEELi192ENS_10bfloat16_tEfNS_4arch4Sm90ELb0ELb0ELb1ELb0ELb0ELb0ELb0ELb1ELb1ELb0ELb0ELb0EEENS1_21CollectiveEpilogueFwdINS6_IJSA_SC_SB_EEES9_SE_SG_Li256ELb0ELb0ELb0ELb0EEENS1_29StaticPersistentTileSchedulerILb0EEEEEEEEEvNT_6ParamsE:
        .type           _ZN7cutlass13device_kernelIN5flash11enable_sm90INS1_16FlashAttnFwdSm90INS1_25CollectiveMainloopFwdSm90ILi2EN4cute5tupleIJNS5_1CILi1EEES8_S8_EEENS6_IJNS7_ILi128EEENS7_ILi112EEENS7_ILi192EEEEEELi192ENS_10bfloat16_tEfNS_4arch4Sm90ELb0ELb0ELb1ELb0ELb0ELb0ELb0ELb1ELb1ELb0ELb0ELb0EEENS1_21CollectiveEpilogueFwdINS6_IJSA_SC_SB_EEES9_SE_SG_Li256ELb0ELb0ELb0ELb0EEENS1_29StaticPersistentTileSchedulerILb0EEEEEEEEEvNT_6ParamsE,@function
        .size           _ZN7cutlass13device_kernelIN5flash11enable_sm90INS1_16FlashAttnFwdSm90INS1_25CollectiveMainloopFwdSm90ILi2EN4cute5tupleIJNS5_1CILi1EEES8_S8_EEENS6_IJNS7_ILi128EEENS7_ILi112EEENS7_ILi192EEEEEELi192ENS_10bfloat16_tEfNS_4arch4Sm90ELb0ELb0ELb1ELb0ELb0ELb0ELb0ELb1ELb1ELb0ELb0ELb0EEENS1_21CollectiveEpilogueFwdINS6_IJSA_SC_SB_EEES9_SE_SG_Li256ELb0ELb0ELb0ELb0EEENS1_29StaticPersistentTileSchedulerILb0EEEEEEEEEvNT_6ParamsE,(.L_x_12752 - _ZN7cutlass13device_kernelIN5flash11enable_sm90INS1_16FlashAttnFwdSm90INS1_25CollectiveMainloopFwdSm90ILi2EN4cute5tupleIJNS5_1CILi1EEES8_S8_EEENS6_IJNS7_ILi128EEENS7_ILi112EEENS7_ILi192EEEEEELi192ENS_10bfloat16_tEfNS_4arch4Sm90ELb0ELb0ELb1ELb0ELb0ELb0ELb0ELb1ELb1ELb0ELb0ELb0EEENS1_21CollectiveEpilogueFwdINS6_IJSA_SC_SB_EEES9_SE_SG_Li256ELb0ELb0ELb0ELb0EEENS1_29StaticPersistentTileSchedulerILb0EEEEEEEEEvNT_6ParamsE)
        .other          _ZN7cutlass13device_kernelIN5flash11enable_sm90INS1_16FlashAttnFwdSm90INS1_25CollectiveMainloopFwdSm90ILi2EN4cute5tupleIJNS5_1CILi1EEES8_S8_EEENS6_IJNS7_ILi128EEENS7_ILi112EEENS7_ILi192EEEEEELi192ENS_10bfloat16_tEfNS_4arch4Sm90ELb0ELb0ELb1ELb0ELb0ELb0ELb0ELb1ELb1ELb0ELb0ELb0EEENS1_21CollectiveEpilogueFwdINS6_IJSA_SC_SB_EEES9_SE_SG_Li256ELb0ELb0ELb0ELb0EEENS1_29StaticPersistentTileSchedulerILb0EEEEEEEEEvNT_6ParamsE,@"STO_CUDA_ENTRY STV_DEFAULT"
_ZN7cutlass13device_kernelIN5flash11enable_sm90INS1_16FlashAttnFwdSm90INS1_25CollectiveMainloopFwdSm90ILi2EN4cute5tupleIJNS5_1CILi1EEES8_S8_EEENS6_IJNS7_ILi128EEENS7_ILi112EEENS7_ILi192EEEEEELi192ENS_10bfloat16_tEfNS_4arch4Sm90ELb0ELb0ELb1ELb0ELb0ELb0ELb0ELb1ELb1ELb0ELb0ELb0EEENS1_21CollectiveEpilogueFwdINS6_IJSA_SC_SB_EEES9_SE_SG_Li256ELb0ELb0ELb0ELb0EEENS1_29StaticPersistentTileSchedulerILb0EEEEEEEEEvNT_6ParamsE:
        /* <DEDUP_REMOVED lines=24> */
.L_x_2851:
[----:B------:R-:W-:Y:S05]  /*0180*/  BSYNC B0 ;  /* 0x0000000000007941 */ /* 0x000fea0003800000 */
.L_x_2850:
        /* <DEDUP_REMOVED lines=37> */
.L_x_2852:
        /* <DEDUP_REMOVED lines=22> */
.L_x_2853:
        /* <DEDUP_REMOVED lines=18> */
.L_x_2854:
        /* <DEDUP_REMOVED lines=22> */
.L_x_2855:
        /* <DEDUP_REMOVED lines=22> */
.L_x_2856:
[----:B-1----:R-:W-:Y:S01]  /*0920*/  UMOV UR4, 0x1 ;  /* 0x0000000100047882 */ /* 0x002fe20000000000 */
[----:B------:R-:W-:Y:S01]  /*0930*/  PLOP3.LUT P0, PT, PT, PT, UP0, 0x80, 0x0 ;  /* 0x000000000000781c */ /* 0x000fe20003f0f008 */
[----:B------:R-:W-:Y:S01]  /*0940*/  USEL UR4, UR4, 0x2, !UP0 ;  /* 0x0000000204047887 */ /* 0x000fe2000c000000 */
[----:B------:R-:W-:-:S05]  /*0950*/  NOP ;  /* 0x0000000000007918 */ /* 0x000fca0000000000 */
[----:B------:R-:W-:-:S05]  /*0960*/  IMAD.U32 R2, RZ, RZ, UR4 ;  /* 0x00000004ff027e24 */ /* 0x000fca000f8e00ff */
[----:B------:R1:W-:Y:S01]  /*0970*/  STL [R1+0x1c], R2 ;  /* 0x00001c0201007387 */ /* 0x0003e20000100800 */
[----:B--23--:R-:W-:Y:S06]  /*0980*/  BAR.SYNC.DEFER_BLOCKING 0x0 ;  /* 0x0000000000007b1d */ /* 0x00cfec0000010000 */
[----:B------:R-:W-:Y:S05]  /*0990*/  @!P0 BRA `(.L_x_2857) ;  /* 0x000000b800108947 */ /* 0x000fea0003800000 */
.L_x_2858:
        /* <DEDUP_REMOVED lines=9> */
[----:B-1----:R-:W2:Y:S01]  /*0a30*/  LDL R2, [R1+0x1c] ;  /* 0x00001c0001027983 */ /* 0x002ea20000100800 */
[----:B------:R-:W-:Y:S01]  /*0a40*/  IADD3 R0, R4, -0x80, RZ ;  /* 0xffffff8004007810 */ /* 0x000fe20007ffe0ff */
[----:B------:R-:W1:Y:S01]  /*0a50*/  S2UR UR5, SR_CgaCtaId ;  /* 0x00000000000579c3 */ /* 0x000e620000008800 */
[----:B------:R-:W-:Y:S01]  /*0a60*/  UMOV UR4, 0x400 ;  /* 0x0000040000047882 */ /* 0x000fe20000000000 */
[----:B------:R-:W-:Y:S01]  /*0a70*/  IMAD.MOV.U32 R209, RZ, RZ, -0x2 ;  /* 0xfffffffeffd17424 */ /* 0x000fe200078e00ff */
[----:B------:R-:W-:Y:S01]  /*0a80*/  SHF.R.S32.HI R3, RZ, 0x1f, R0 ;  /* 0x0000001fff037819 */ /* 0x000fe20000011400 */
[----:B------:R-:W-:Y:S01]  /*0a90*/  IMAD.U32 R17, RZ, RZ, UR7 ;  /* 0x00000007ff117e24 */ /* 0x000fe2000f8e00ff */
[----:B------:R-:W-:Y:S02]  /*0aa0*/  UMOV UR38, URZ ;  /* 0x0000003f00267c82 */ /* 0x000fe40008000000 */
[CC--:B------:R-:W-:Y:S01]  /*0ab0*/  LEA.HI R5, R3.reuse, R0.reuse, RZ, 0x7 ;  /* 0x0000000003057211 */ /* 0x0c0fe200078f38ff */
[----:B------:R-:W3:Y:S01]  /*0ac0*/  S2UR UR6, SR_SWINHI ;  /* 0x00000000000679c3 */ /* 0x000ee20000002f00 */
[----:B------:R-:W-:-:S02]  /*0ad0*/  LEA.HI R207, R3, R0, RZ, 0x5 ;  /* 0x0000000003cf7211 */ /* 0x000fc400078f28ff */
[----:B------:R-:W-:Y:S02]  /*0ae0*/  LOP3.LUT R23, R5, 0xffffff80, RZ, 0xc0, !PT ;  /* 0xffffff8005177812 */ /* 0x000fe400078ec0ff */
[----:B------:R-:W-:Y:S02]  /*0af0*/  SHF.R.S32.HI R207, RZ, 0x5, R207 ;  /* 0x00000005ffcf7819 */ /* 0x000fe400000114cf */
[----:B------:R-:W-:Y:S01]  /*0b00*/  SHF.R.S32.HI R206, RZ, 0x7, R5 ;  /* 0x00000007ffce7819 */ /* 0x000fe20000011405 */
[----:B------:R-:W-:-:S03]  /*0b10*/  IMAD.IADD R23, R0, 0x1, -R23 ;  /* 0x0000000100177824 */ /* 0x000fc600078e0a17 */
[----:B------:R-:W-:Y:S02]  /*0b20*/  LEA.HI R5, R5, R206, RZ, 0x1 ;  /* 0x000000ce05057211 */ /* 0x000fe400078f08ff */
[----:B------:R-:W-:Y:S02]  /*0b30*/  SHF.R.S32.HI R4, RZ, 0x1f, R23 ;  /* 0x0000001fff047819 */ /* 0x000fe40000011417 */
[----:B------:R-:W-:Y:S01]  /*0b40*/  LOP3.LUT R5, R5, 0x3fffffe, RZ, 0xc0, !PT ;  /* 0x03fffffe05057812 */ /* 0x000fe200078ec0ff */
[----:B-1----:R-:W-:Y:S01]  /*0b50*/  ULEA UR9, UR5, UR4, 0x18 ;  /* 0x0000000405097291 */ /* 0x002fe2000f8ec03f */
[CC--:B------:R-:W-:Y:S02]  /*0b60*/  LEA.HI R6, R4.reuse, R23.reuse, RZ, 0x2 ;  /* 0x0000001704067211 */ /* 0x0c0fe400078f10ff */
[----:B------:R-:W-:Y:S01]  /*0b70*/  LEA.HI R4, R4, R23, RZ, 0x5 ;  /* 0x0000001704047211 */ /* 0x000fe200078f28ff */
[----:B------:R-:W-:Y:S01]  /*0b80*/  IMAD.IADD R5, R206, 0x1, -R5 ;  /* 0x00000001ce057824 */ /* 0x000fe200078e0a05 */
[----:B------:R-:W-:-:S02]  /*0b90*/  SHF.R.S32.HI R9, RZ, 0x1f, R6 ;  /* 0x0000001fff097819 */ /* 0x000fc40000011406 */
[----:B------:R-:W-:Y:S01]  /*0ba0*/  SHF.R.S32.HI R4, RZ, 0x5, R4 ;  /* 0x00000005ff047819 */ /* 0x000fe20000011404 */
[----:B------:R-:W-:Y:S01]  /*0bb0*/  UMOV UR4, UR9 ;  /* 0x0000000900047c82 */ /* 0x000fe20008000000 */
[----:B---3--:R-:W-:Y:S01]  /*0bc0*/  UMOV UR5, UR6 ;  /* 0x0000000600057c82 */ /* 0x008fe20008000000 */
[----:B------:R-:W-:Y:S02]  /*0bd0*/  IMAD.U32 R18, RZ, RZ, UR4 ;  /* 0x00000004ff127e24 */ /* 0x000fe4000f8e00ff */
[----:B------:R-:W-:Y:S01]  /*0be0*/  IMAD.U32 R19, RZ, RZ, UR5 ;  /* 0x00000005ff137e24 */ /* 0x000fe2000f8e00ff */
[----:B------:R-:W-:Y:S02]  /*0bf0*/  UMOV UR5, URZ ;  /* 0x0000003f00057c82 */ /* 0x000fe40008000000 */
[----:B------:R-:W-:Y:S02]  /*0c00*/  MOV R22, UR5 ;  /* 0x0000000500167c02 */ /* 0x000fe40008000f00 */
[----:B--2---:R-:W-:-:S02]  /*0c10*/  R2UR UR8, R2 ;  /* 0x00000000020872ca */ /* 0x004fc400000e0000 */
[----:B------:R-:W-:-:S04]  /*0c20*/  LEA.HI R2, R3, R0, RZ, 0x4 ;  /* 0x0000000003027211 */ /* 0x000fc800078f20ff */
[----:B------:R-:W-:Y:S02]  /*0c30*/  SHF.R.S32.HI R7, RZ, 0x4, R2 ;  /* 0x00000004ff077819 */ /* 0x000fe40000011402 */
[C---:B------:R-:W-:Y:S02]  /*0c40*/  LOP3.LUT R3, R2.reuse, 0x3fffff0, RZ, 0xc0, !PT ;  /* 0x03fffff002037812 */ /* 0x040fe400078ec0ff */
[----:B------:R-:W-:Y:S02]  /*0c50*/  LEA.HI R8, R2, R7, RZ, 0x1 ;  /* 0x0000000702087211 */ /* 0x000fe400078f08ff */
[----:B------:R-:W-:Y:S01]  /*0c60*/  SHF.R.S32.HI R2, RZ, 0x2, R6 ;  /* 0x00000002ff027819 */ /* 0x000fe20000011406 */
[----:B------:R-:W-:Y:S01]  /*0c70*/  IMAD.IADD R0, R0, 0x1, -R3 ;  /* 0x0000000100007824 */ /* 0x000fe200078e0a03 */
[----:B------:R-:W-:Y:S01]  /*0c80*/  LOP3.LUT R8, R8, 0x1ffffffe, RZ, 0xc0, !PT ;  /* 0x1ffffffe08087812 */ /* 0x000fe200078ec0ff */
[----:B------:R-:W-:Y:S01]  /*0c90*/  ULOP3.LUT UR4, UR8, 0x1, URZ, 0xfc, !UPT ;  /* 0x0000000108047892 */ /* 0x000fe2000f8efc3f */
[----:B------:R-:W-:Y:S01]  /*0ca0*/  LEA.HI R9, R9, R2, RZ, 0x3 ;  /* 0x0000000209097211 */ /* 0x000fe200078f18ff */
[----:B------:R-:W-:Y:S01]  /*0cb0*/  IMAD R3, R207, 0x10, R0 ;  /* 0x00000010cf037824 */ /* 0x000fe200078e0200 */
[----:B------:R-:W-:-:S02]  /*0cc0*/  IADD3 R8, R7, -R8, RZ ;  /* 0x8000000807087210 */ /* 0x000fc40007ffe0ff */
[----:B------:R-:W-:Y:S01]  /*0cd0*/  LOP3.LUT R9, R9, 0xfffffff8, RZ, 0xc0, !PT ;  /* 0xfffffff809097812 */ /* 0x000fe200078ec0ff */
[----:B------:R-:W-:Y:S01]  /*0ce0*/  IMAD.U32 R210, RZ, RZ, UR4 ;  /* 0x00000004ffd27e24 */ /* 0x000fe2000f8e00ff */
[----:B------:R-:W-:Y:S01]  /*0cf0*/  LOP3.LUT R6, R6, 0x7ffffffc, RZ, 0xc0, !PT ;  /* 0x7ffffffc06067812 */ /* 0x000fe200078ec0ff */
[----:B------:R-:W-:Y:S01]  /*0d00*/  IMAD R3, R3, 0x8, R8 ;  /* 0x0000000803037824 */ /* 0x000fe200078e0208 */
[----:B------:R-:W-:Y:S01]  /*0d10*/  IADD3 R9, R2, -R9, RZ ;  /* 0x8000000902097210 */ /* 0x000fe20007ffe0ff */
[----:B------:R-:W-:Y:S01]  /*0d20*/  UMOV UR4, URZ ;  /* 0x0000003f00047c82 */ /* 0x000fe20008000000 */
[----:B------:R-:W-:Y:S01]  /*0d30*/  IADD3 R6, R23, -R6, RZ ;  /* 0x8000000617067210 */ /* 0x000fe20007ffe0ff */
[----:B------:R-:W-:Y:S01]  /*0d40*/  IMAD.U32 R2, RZ, RZ, UR9 ;  /* 0x00000009ff027e24 */ /* 0x000fe2000f8e00ff */
[----:B------:R-:W-:Y:S01]  /*0d50*/  SHF.L.U32 R3, R3, 0x3, RZ ;  /* 0x0000000303037819 */ /* 0x000fe200000006ff */
[----:B------:R-:W-:Y:S02]  /*0d60*/  IMAD R4, R4, 0x10, R9 ;  /* 0x0000001004047824 */ /* 0x000fe400078e0209 */
[----:B------:R-:W-:-:S02]  /*0d70*/  IMAD R209, R6, R209, 0x70 ;  /* 0x0000007006d17424 */ /* 0x000fc400078e02d1 */
[----:B------:R-:W-:Y:S01]  /*0d80*/  IMAD.WIDE R18, R3, 0x2, R18 ;  /* 0x0000000203127825 */ /* 0x000fe200078e0212 */
[----:B------:R-:W-:-:S03]  /*0d90*/  LEA R208, R5, R4, 0x6 ;  /* 0x0000000405d07211 */ /* 0x000fc600078e30ff */
[----:B------:R-:W-:-:S07]  /*0da0*/  IMAD.U32 R16, RZ, RZ, UR4 ;  /* 0x00000004ff107e24 */ /* 0x000fce000f8e00ff */
.L_x_2881:
[----:B------:R-:W1:Y:S01]  /*0db0*/  SHFL.IDX PT, R0, R206, RZ, 0x1f ;  /* 0x00001fffce007589 */ /* 0x000e6200000e0000 */
[----:B------:R-:W-:Y:S01]  /*0dc0*/  R2UR UR9, R2 ;  /* 0x00000000020972ca */ /* 0x000fe200000e0000 */
[----:B------:R-:W-:Y:S01]  /*0dd0*/  ULDC UR5, c[0x0][0xda8] ;  /* 0x00036a0000057ab9 */ /* 0x000fe20000000800 */
[----:B------:R-:W-:Y:S01]  /*0de0*/  ULDC.64 UR6, c[0x0][0x3f8] ;  /* 0x0000fe0000067ab9 */ /* 0x000fe20000000a00 */
[----:B------:R-:W-:Y:S01]  /*0df0*/  R2UR UR12, R17 ;  /* 0x00000000110c72ca */ /* 0x000fe200000e0000 */
[----:B------:R-:W-:Y:S02]  /*0e00*/  UISETP.NE.AND UP1, UPT, UR5, 0x1, UPT ;  /* 0x000000010500788c */ /* 0x000fe4000bf25270 */
[----:B------:R-:W-:Y:S01]  /*0e10*/  UISETP.NE.U32.AND UP0, UPT, UR6, URZ, UPT ;  /* 0x0000003f0600728c */ /* 0x000fe2000bf05070 */
[----:B------:R-:W-:Y:S01]  /*0e20*/  ULDC UR5, c[0x0][0xdb4] ;  /* 0x00036d0000057ab9 */ /* 0x000fe20000000800 */
[----:B------:R-:W-:Y:S01]  /*0e30*/  ULDC UR60, c[0x0][0x404] ;  /* 0x00010100003c7ab9 */ /* 0x000fe20000000800 */
[----:B------:R-:W-:-:S02]  /*0e40*/  UISETP.NE.AND UP2, UPT, UR5, 0x1, UPT ;  /* 0x000000010500788c */ /* 0x000fc4000bf45270 */
[----:B------:R-:W-:Y:S02]  /*0e50*/  UISETP.NE.AND.EX UP0, UPT, UR7, URZ, UPT, UP0 ;  /* 0x0000003f0700728c */ /* 0x000fe4000bf05300 */
[----:B------:R-:W-:Y:S02]  /*0e60*/  UIADD3 UR9, UR9, 0x15400, URZ ;  /* 0x0001540009097890 */ /* 0x000fe4000fffe03f */
[----:B------:R-:W-:Y:S01]  /*0e70*/  USEL UR60, UR60, 0x1, UP0 ;  /* 0x000000013c3c7887 */ /* 0x000fe20008000000 */
[----:B------:R-:W-:Y:S01]  /*0e80*/  ULDC UR8, c[0x0][0x2e0] ;  /* 0x0000b80000087ab9 */ /* 0x000fe20000000800 */
[----:B------:R-:W-:Y:S01]  /*0e90*/  @UP1 ULDC UR6, c[0x0][0xdac] ;  /* 0x00036b0000061ab9 */ /* 0x000fe20000000800 */
[----:B------:R-:W-:Y:S02]  /*0ea0*/  ULOP3.LUT UP0, URZ, UR9, 0x9f, URZ, 0xc0, !UPT ;  /* 0x0000009f093f7892 */ /* 0x000fe4000f80c03f */
[----:B------:R-:W-:Y:S01]  /*0eb0*/  UIMAD.WIDE.U32 UR6, UR12, UR6, URZ ;  /* 0x000000060c0672a5 */ /* 0x000fe2000f8e003f */
[----:B-1----:R-:W-:Y:S01]  /*0ec0*/  R2UR UR4, R0 ;  /* 0x00000000000472ca */ /* 0x002fe200000e0000 */
[----:B------:R-:W-:Y:S01]  /*0ed0*/  UIMAD UR60, UR60, UR8, URZ ;  /* 0x000000083c3c72a4 */ /* 0x000fe2000f8e023f */
[----:B------:R-:W-:-:S02]  /*0ee0*/  UMOV UR13, UR12 ;  /* 0x0000000c000d7c82 */ /* 0x000fc40008000000 */
[----:B------:R-:W-:Y:S01]  /*0ef0*/  @UP1 ULDC UR8, c[0x0][0xdb0] ;  /* 0x00036c0000081ab9 */ /* 0x000fe20000000800 */
[----:B------:R-:W-:Y:S01]  /*0f00*/  PLOP3.LUT P0, PT, PT, PT, UP0, 0x80, 0x0 ;  /* 0x000000000000781c */ /* 0x000fe20003f0f008 */
[----:B------:R-:W-:Y:S01]  /*0f10*/  @UP1 USHF.R.U32.HI UR13, URZ, UR8, UR7 ;  /* 0x000000083f0d1299 */ /* 0x000fe20008011607 */
[----:B------:R-:W-:-:S03]  /*0f20*/  @UP2 ULDC.64 UR10, c[0x0][0xdb8] ;  /* 0x00036e00000a2ab9 */ /* 0x000fc60000000a00 */
[----:B------:R-:W-:Y:S02]  /*0f30*/  UIMAD.WIDE.U32 UR6, UR13, UR10, URZ ;  /* 0x0000000a0d0672a5 */ /* 0x000fe4000f8e003f */
[----:B------:R-:W-:Y:S01]  /*0f40*/  IMAD.U32 R205, RZ, RZ, UR13 ;  /* 0x0000000dffcd7e24 */ /* 0x000fe2000f8e00ff */
[----:B------:R-:W-:Y:S01]  /*0f50*/  ULEA.HI UR5, UR4, UR4, URZ, 0x1 ;  /* 0x0000000404057291 */ /* 0x000fe2000f8f083f */
[----:B------:R-:W-:Y:S01]  /*0f60*/  UMOV UR36, UR13 ;  /* 0x0000000d00247c82 */ /* 0x000fe20008000000 */
[----:B------:R-:W-:Y:S02]  /*0f70*/  @UP2 USHF.R.U32.HI UR36, URZ, UR11, UR7 ;  /* 0x0000000b3f242299 */ /* 0x000fe40008011607 */
[----:B------:R-:W-:-:S04]  /*0f80*/  ULOP3.LUT UR5, UR5, 0x1e, URZ, 0xc0, !UPT ;  /* 0x0000001e05057892 */ /* 0x000fc8000f8ec03f */
[----:B------:R-:W-:Y:S02]  /*0f90*/  UIADD3 UR4, UR4, -UR5, URZ ;  /* 0x8000000504047290 */ /* 0x000fe4000fffe03f */
[----:B------:R-:W-:Y:S02]  /*0fa0*/  UIADD3 UR5, UR60, 0x6f, URZ ;  /* 0x0000006f3c057890 */ /* 0x000fe4000fffe03f */
[----:B------:R-:W-:-:S03]  /*0fb0*/  ULEA UR8, UR4, UR9, 0xd ;  /* 0x0000000904087291 */ /* 0x000fc6000f8e683f */
[----:B------:R-:W-:Y:S01]  /*0fc0*/  UMOV UR4, URZ ;  /* 0x0000003f00047c82 */ /* 0x000fe20008000000 */
[----:B------:R-:W-:Y:S02]  /*0fd0*/  USHF.R.U32.HI UR8, URZ, 0x4, UR8 ;  /* 0x000000043f087899 */ /* 0x000fe40008011608 */
[----:B------:R-:W-:Y:S02]  /*0fe0*/  UIMAD.WIDE UR4, UR5, -0x6db6db6d, UR4 ;  /* 0x92492493050478a5 */ /* 0x000fe4000f8e0204 */
[----:B------:R-:W-:Y:S02]  /*0ff0*/  ULOP3.LUT UR39, UR8, 0x3fff, URZ, 0xc0, !UPT ;  /* 0x00003fff08277892 */ /* 0x000fe4000f8ec03f */
[----:B------:R-:W-:-:S03]  /*1000*/  USHF.R.U32.HI UR61, URZ, 0x1f, UR5 ;  /* 0x0000001f3f3d7899 */ /* 0x000fc60008011605 */
[----:B------:R-:W-:Y:S01]  /*1010*/  UMOV UR4, UR12 ;  /* 0x0000000c00047c82 */ /* 0x000fe20008000000 */
[----:B------:R-:W-:Y:S01]  /*1020*/  ULEA.HI.SX32 UR61, UR5, UR61, 0x1a ;  /* 0x0000003d053d7291 */ /* 0x000fe2000f8fd23f */
        /* <DEDUP_REMOVED lines=18> */
.L_x_2859:
[----:B------:R-:W-:Y:S02]  /*1150*/  R2UR UR4, R22 ;  /* 0x00000000160472ca */ /* 0x000fe400000e0000 */
[----:B------:R-:W-:Y:S02]  /*1160*/  R2UR UR6, R2 ;  /* 0x00000000020672ca */ /* 0x000fe400000e0000 */
[----:B------:R-:W-:-:S09]  /*1170*/  R2UR UR5, R210 ;  /* 0x00000000d20572ca */ /* 0x000fd200000e0000 */
[----:B------:R-:W-:-:S04]  /*1180*/  ULOP3.LUT UR4, UR4, 0x1, URZ, 0xc0, !UPT ;  /* 0x0000000104047892 */ /* 0x000fc8000f8ec03f */
[----:B------:R-:W-:Y:S02]  /*1190*/  IMAD.U32 R3, RZ, RZ, UR5 ;  /* 0x00000005ff037e24 */ /* 0x000fe4000f8e00ff */
[----:B------:R-:W-:-:S03]  /*11a0*/  IMAD.U32 R0, RZ, RZ, UR4 ;  /* 0x00000004ff007e24 */ /* 0x000fc6000f8e00ff */
[----:B------:R-:W-:Y:S02]  /*11b0*/  ISETP.NE.AND P0, PT, R3, 0x3, PT ;  /* 0x000000030300780c */ /* 0x000fe40003f05270 */
[----:B------:R-:W-:-:S04]  /*11c0*/  SHF.L.U32 R0, R0, 0x1f, RZ ;  /* 0x0000001f00007819 */ /* 0x000fc800000006ff */
[----:B------:R-:W1:Y:S02]  /*11d0*/  SYNCS.PHASECHK.TRANS64.TRYWAIT P1, [UR6+0x36800], R0 ;  /* 0x03680000ff0075a7 */ /* 0x000e640008020146 */
[----:B-1----:R-:W-:Y:S05]  /*11e0*/  @!P1 BRA `(.L_x_2860) ;  /* 0x000000e000c09947 */ /* 0x002fea0003800000 */
.L_x_2939:
[----:B------:R-:W-:Y:S05]  /*11f0*/  @!P0 BRA `(.L_x_2861) ;  /* 0x0000000000048947 */ /* 0x000fea0003800000 */
[----:B------:R-:W-:Y:S01]  /*1200*/  BPT.TRAP 0x1 ;  /* 0x000000040000795c */ /* 0x000fe20000300000 */
.L_x_2861:
[----:B------:R-:W-:Y:S02]  /*1210*/  R2UR UR5, R16 ;  /* 0x00000000100572ca */ /* 0x000fe400000e0000 */
[----:B------:R-:W-:Y:S02]  /*1220*/  R2UR UR4, R2 ;  /* 0x00000000020472ca */ /* 0x000fe400000e0000 */
[----:B-1----:R-:W-:-:S09]  /*1230*/  MOV R0, UR38 ;  /* 0x0000002600007c02 */ /* 0x002fd20008000f00 */
[----:B------:R-:W-:Y:S02]  /*1240*/  IMAD.U32 R3, RZ, RZ, UR5 ;  /* 0x00000005ff037e24 */ /* 0x000fe4000f8e00ff */
[----:B------:R-:W-:-:S03]  /*1250*/  LEA R0, R0, UR4, 0x3 ;  /* 0x0000000400007c11 */ /* 0x000fc6000f8e18ff */
[----:B------:R-:W-:-:S04]  /*1260*/  SHF.L.U32 R3, R3, 0x1f, RZ ;  /* 0x0000001f03037819 */ /* 0x000fc800000006ff */
[----:B------:R1:W2:Y:S01]  /*1270*/  SYNCS.PHASECHK.TRANS64.TRYWAIT P2, [R0+URZ+0x36830], R3 ;  /* 0x03683003000075a7 */ /* 0x0002a2000804017f */
[----:B------:R-:W-:Y:S05]  /*1280*/  @!P0 BRA `(.L_x_2862) ;  /* 0x0000000000048947 */ /* 0x000fea0003800000 */
[----:B------:R-:W-:Y:S01]  /*1290*/  BPT.TRAP 0x1 ;  /* 0x000000040000795c */ /* 0x000fe20000300000 */
.L_x_2862:
[----:B------:R-:W3:Y:S01]  /*12a0*/  S2R R4, SR_TID.X ;  /* 0x0000000000047919 */ /* 0x000ee20000002100 */
[----:B------:R-:W-:Y:S01]  /*12b0*/  IMAD.MOV.U32 R119, RZ, RZ, RZ ;  /* 0x000000ffff777224 */ /* 0x000fe200078e00ff */
[----:B---3--:R-:W-:-:S04]  /*12c0*/  LOP3.LUT R4, R4, 0x7f, RZ, 0xc0, !PT ;  /* 0x0000007f04047812 */ /* 0x008fc800078ec0ff */
[----:B------:R-:W-:Y:S01]  /*12d0*/  ISETP.NE.AND P1, PT, R4, RZ, PT ;  /* 0x000000ff0400720c */ /* 0x000fe20003f25270 */
[----:B--2---:R-:W-:-:S12]  /*12e0*/  @P2 BRA `(.L_x_2863) ;  /* 0x0000000000082947 */ /* 0x004fd80003800000 */
[----:B------:R-:W2:Y:S02]  /*12f0*/  SYNCS.PHASECHK.TRANS64.TRYWAIT P2, [R0+URZ+0x36830], R3 ;  /* 0x03683003000075a7 */ /* 0x000ea4000804017f */
[----:B--2---:R-:W-:Y:S05]  /*1300*/  @!P2 BRA `(.L_x_2864) ;  /* 0x000000e00094a947 */ /* 0x004fea0003800000 */
.L_x_2863:
[----:B------:R-:W-:Y:S05]  /*1310*/  WARPSYNC.ALL ;  /* 0x0000000000007948 */ /* 0x000fea0003800000 */
[----:B------:R-:W-:Y:S01]  /*1320*/  R2UR UR4, R2 ;  /* 0x00000000020472ca */ /* 0x000fe200000e0000 */
[----:B------:R-:W-:Y:S01]  /*1330*/  ULOP3.LUT UR39, UR39, 0x10000, URZ, 0xfc, !UPT ;  /* 0x0001000027277892 */ /* 0x000fe2000f8efc3f */
[----:B------:R-:W-:Y:S01]  /*1340*/  WARPGROUP.ARRIVE ;  /* 0x00000000000079c5 */ /* 0x000fe20000000000 */
[----:B------:R-:W-:Y:S01]  /*1350*/  UMOV UR57, 0x40000040 ;  /* 0x4000004000397882 */ /* 0x000fe20000000000 */
[----:B------:R-:W-:Y:S01]  /*1360*/  UMOV UR59, 0x40000040 ;  /* 0x40000040003b7882 */ /* 0x000fe20000000000 */
[----:B------:R-:W-:Y:S01]  /*1370*/  UMOV UR7, 0x40000040 ;  /* 0x4000004000077882 */ /* 0x000fe20000000000 */
[----:B------:R-:W-:Y:S01]  /*1380*/  UMOV UR9, UR57 ;  /* 0x0000003900097c82 */ /* 0x000fe20008000000 */
[----:B------:R-:W-:Y:S01]  /*1390*/  UMOV UR11, 0x40000040 ;  /* 0x40000040000b7882 */ /* 0x000fe20000000000 */
[----:B------:R-:W-:Y:S01]  /*13a0*/  UMOV UR56, UR39 ;  /* 0x0000002700387c82 */ /* 0x000fe20008000000 */
[----:B------:R-:W-:Y:S01]  /*13b0*/  UMOV UR13, UR57 ;  /* 0x00000039000d7c82 */ /* 0x000fe20008000000 */
[----:B------:R-:W-:Y:S01]  /*13c0*/  UMOV UR8, UR56 ;  /* 0x0000003800087c82 */ /* 0x000fe20008000000 */
[----:B------:R-:W-:Y:S01]  /*13d0*/  UMOV UR12, UR56 ;  /* 0x00000038000c7c82 */ /* 0x000fe20008000000 */
[----:B------:R-:W-:Y:S01]  /*13e0*/  UMOV UR15, 0x40000040 ;  /* 0x40000040000f7882 */ /* 0x000fe20000000000 */
[----:B------:R-:W-:Y:S01]  /*13f0*/  UIADD3 UR4, UR4, 0x21400, URZ ;  /* 0x0002140004047890 */ /* 0x000fe2000fffe03f */
[----:B------:R-:W-:Y:S01]  /*1400*/  MOV R6, UR57 ;  /* 0x0000003900067c02 */ /* 0x000fe20008000f00 */
[----:B------:R-:W-:Y:S01]  /*1410*/  UMOV UR16, UR56 ;  /* 0x0000003800107c82 */ /* 0x000fe20008000000 */
[----:B------:R-:W-:Y:S01]  /*1420*/  UMOV UR17, UR57 ;  /* 0x0000003900117c82 */ /* 0x000fe20008000000 */
[----:B------:R-:W-:Y:S01]  /*1430*/  USHF.R.U32.HI UR4, URZ, 0x4, UR4 ;  /* 0x000000043f047899 */ /* 0x000fe20008011604 */
[----:B------:R-:W-:Y:S01]  /*1440*/  MOV R7, UR56 ;  /* 0x0000003800077c02 */ /* 0x000fe20008000f00 */
[----:B------:R-:W-:Y:S01]  /*1450*/  UMOV UR19, 0x40000040 ;  /* 0x4000004000137882 */ /* 0x000fe20000000000 */
[----:B------:R-:W-:Y:S01]  /*1460*/  UMOV UR20, UR56 ;  /* 0x0000003800147c82 */ /* 0x000fe20008000000 */
[----:B------:R-:W-:Y:S01]  /*1470*/  ULOP3.LUT UR4, UR4, 0x3fff, URZ, 0xc0, !UPT ;  /* 0x00003fff04047892 */ /* 0x000fe2000f8ec03f */
[----:B------:R-:W-:Y:S01]  /*1480*/  VIADD R8, R209, UR60 ;  /* 0x0000003cd1087c36 */ /* 0x000fe20008000000 */
[----:B------:R-:W-:Y:S01]  /*1490*/  UMOV UR21, UR57 ;  /* 0x0000003900157c82 */ /* 0x000fe20008000000 */
[----:B------:R-:W-:Y:S01]  /*14a0*/  UMOV UR23, 0x40000040 ;  /* 0x4000004000177882 */ /* 0x000fe20000000000 */
[----:B------:R-:W-:Y:S01]  /*14b0*/  ULOP3.LUT UR5, UR4, 0x10000, URZ, 0xfc, !UPT ;  /* 0x0001000004057892 */ /* 0x000fe2000f8efc3f */
[----:B------:R-:W-:Y:S01]  /*14c0*/  IMAD.U32 R9, RZ, RZ, UR61 ;  /* 0x0000003dff097e24 */ /* 0x000fe2000f8e00ff */
[----:B------:R-:W-:Y:S01]  /*14d0*/  UIADD3 UR24, UR39, 0x2, URZ ;  /* 0x0000000227187890 */ /* 0x000fe2000fffe03f */
[----:B------:R-:W-:Y:S01]  /*14e0*/  P2R R80, PR, RZ, 0x1 ;  /* 0x00000001ff507803 */ /* 0x000fe20000000000 */
[----:B------:R-:W-:Y:S01]  /*14f0*/  UIMAD UR37, UR38, 0xa80, UR5 ;  /* 0x00000a80262578a4 */ /* 0x000fe2000f8e0205 */
[----:B-12---:R-:W-:Y:S01]  /*1500*/  @!P1 VIADD R0, R0, 0x36840 ;  /* 0x0003684000009836 */ /* 0x006fe20000000000 */
[----:B------:R-:W-:Y:S01]  /*1510*/  MOV R5, UR5 ;  /* 0x0000000500057c02 */ /* 0x000fe20008000f00 */
[----:B------:R-:W-:Y:S01]  /*1520*/  UMOV UR4, UR56 ;  /* 0x0000003800047c82 */ /* 0x000fe20008000000 */
[----:B------:R-:W-:Y:S01]  /*1530*/  UIADD3 UR6, UR37, 0x80, URZ ;  /* 0x0000008025067890 */ /* 0x000fe2000fffe03f */
[--C-:B------:R-:W-:Y:S01]  /*1540*/  IMAD.MOV.U32 R118, RZ, RZ, R119.reuse ;  /* 0x000000ffff767224 */ /* 0x100fe200078e0077 */
[----:B------:R-:W-:Y:S01]  /*1550*/  UMOV UR5, UR57 ;  /* 0x0000003900057c82 */ /* 0x000fe20008000000 */
[----:B------:R-:W-:Y:S01]  /*1560*/  UMOV UR58, UR37 ;  /* 0x00000025003a7c82 */ /* 0x000fe20008000000 */
[----:B------:R-:W-:Y:S01]  /*1570*/  UIADD3 UR10, UR37, 0x100, URZ ;  /* 0x00000100250a7890 */ /* 0x000fe2000fffe03f */
[----:B------:R-:W-:Y:S01]  /*1580*/  HGMMA.64x16x16.F32.BF16 R72, gdesc[UR56], RZ, !UPT, gsb0 ;  /* 0x00200000384879f0 */ /* 0x000fe2000c0018ff */
[----:B------:R-:W-:Y:S01]  /*1590*/  UIADD3 UR14, UR37, 0x180, URZ ;  /* 0x00000180250e7890 */ /* 0x000fe2000fffe03f */
[----:B------:R-:W-:Y:S01]  /*15a0*/  @!P1 PRMT R0, RZ, 0x654, R0 ;  /* 0x00000654ff009816 */ /* 0x000fe20000000000 */
        /* <DEDUP_REMOVED lines=26> */
[----:B------:R-:W-:Y:S01]  /*1750*/  UISETP.GE.AND UP0, UPT, UR60, 0x71, UPT ;  /* 0x000000713c00788c */ /* 0x000fe2000bf06270 */
        /* <DEDUP_REMOVED lines=8> */
[----:B------:R-:W-:Y:S01]  /*17e0*/  IMAD.MOV.U32 R82, RZ, RZ, R119 ;  /* 0x000000ffff527224 */ /* 0x000fe200078e0077 */
        /* <DEDUP_REMOVED lines=12> */
[----:B------:R-:W-:Y:S01]  /*18b0*/  UMOV UR9, 0x40000040 ;  /* 0x4000004000097882 */ /* 0x000fe20000000000 */
[----:B------:R-:W-:Y:S01]  /*18c0*/  UMOV UR11, 0x40000040 ;  /* 0x40000040000b7882 */ /* 0x000fe20000000000 */
[----:B------:R-:W-:Y:S01]  /*18d0*/  UIADD3 UR24, UR39, 0x4, URZ ;  /* 0x0000000427187890 */ /* 0x000fe2000fffe03f */
        /* <DEDUP_REMOVED lines=390> */
[----:B------:R-:W-:Y:S01]  /*3140*/  UMOV UR48, UR44 ;  /* 0x0000002c00307c82 */ /* 0x000fe20008000000 */
[----:B------:R-:W-:Y:S01]  /*3150*/  UMOV UR49, UR45 ;  /* 0x0000002d00317c82 */ /* 0x000fe20008000000 */
[----:B------:R-:W-:-:S02]  /*3160*/  UIADD3 UR11, UR37, 0xa02, URZ ;  /* 0x00000a02250b7890 */ /* 0x000fc4000fffe03f */
[----:B------:R-:W-:Y:S01]  /*3170*/  UIADD3 UR10, UR39, 0x804, URZ ;  /* 0x00000804270a7890 */ /* 0x000fe2000fffe03f */
[----:B------:R-:W-:Y:S02]  /*3180*/  WARPGROUP.DEPBAR.LE gsb0, 0x0 ;  /* 0x00008000000079c5 */ /* 0x000fe40000010000 */
[----:B------:R-:W-:-:S06]  /*3190*/  WARPGROUP.ARRIVE ;  /* 0x00000000000079c5 */ /* 0x000fcc0000000000 */
[----:B------:R-:W-:Y:S01]  /*31a0*/  HGMMA.64x16x16.F32.BF16 R24, gdesc[UR4], R24, gsb0 ;  /* 0x00200000041879f0 */ /* 0x000fe20008001818 */
[----:B------:R-:W-:Y:S01]  /*31b0*/  UIADD3 UR6, UR37, 0x782, URZ ;  /* 0x0000078225067890 */ /* 0x000fe2000fffe03f */
[----:B------:R-:W-:Y:S01]  /*31c0*/  UMOV UR4, UR44 ;  /* 0x0000002c00047c82 */ /* 0x000fe20008000000 */
[----:B------:R-:W-:Y:S01]  /*31d0*/  UMOV UR5, UR45 ;  /* 0x0000002d00057c82 */ /* 0x000fe20008000000 */
[----:B------:R-:W-:-:S04]  /*31e0*/  UMOV UR7, 0x40000040 ;  /* 0x4000004000077882 */ /* 0x000fc80000000000 */
[----:B------:R-:W-:Y:S01]  /*31f0*/  UMOV UR58, UR6 ;  /* 0x00000006003a7c82 */ /* 0x000fe20008000000 */
        /* <DEDUP_REMOVED lines=43> */
[----:B------:R-:W-:Y:S02]  /*34b0*/  UIADD3 UR6, UR37, 0x784, URZ ;  /* 0x0000078425067890 */ /* 0x000fe4000fffe03f */
[----:B------:R-:W-:Y:S01]  /*34c0*/  UIADD3 UR7, UR37, 0x804, URZ ;  /* 0x0000080425077890 */ /* 0x000fe2000fffe03f */
[----:B------:R-:W-:Y:S01]  /*34d0*/  UMOV UR4, UR48 ;  /* 0x0000003000047c82 */ /* 0x000fe20008000000 */
[----:B------:R-:W-:-:S03]  /*34e0*/  UMOV UR5, UR49 ;  /* 0x0000003100057c82 */ /* 0x000fc60008000000 */
[----:B------:R-:W-:Y:S01]  /*34f0*/  UMOV UR14, UR6 ;  /* 0x00000006000e7c82 */ /* 0x000fe20008000000 */
[----:B------:R-:W-:Y:S01]  /*3500*/  UIADD3 UR6, UR37, 0x984, URZ ;  /* 0x0000098425067890 */ /* 0x000fe2000fffe03f */
        /* <DEDUP_REMOVED lines=20> */
[----:B------:R-:W-:Y:S01]  /*3650*/  UIADD3 UR54, UR37, 0x706, URZ ;  /* 0x0000070625367890 */ /* 0x000fe2000fffe03f */
[----:B------:R-:W-:Y:S01]  /*3660*/  UMOV UR52, UR10 ;  /* 0x0000000a00347c82 */ /* 0x000fe20008000000 */
[----:B------:R-:W-:Y:S01]  /*3670*/  UMOV UR53, 0x40000040 ;  /* 0x4000004000357882 */ /* 0x000fe20000000000 */
[----:B------:R-:W-:Y:S01]  /*3680*/  UMOV UR55, 0x40000040 ;  /* 0x4000004000377882 */ /* 0x000fe20000000000 */
[----:B------:R-:W-:Y:S01]  /*3690*/  ULDC UR10, c[0x0][0x9d8] ;  /* 0x00027600000a7ab9 */ /* 0x000fe20000000800 */
        /* <DEDUP_REMOVED lines=29> */
[----:B------:R-:W-:Y:S01]  /*3870*/  MUFU.TANH R72, R72 ;  /* 0x0000004800487308 */ /* 0x000fe20000002400 */
[----:B------:R-:W-:Y:S01]  /*3880*/  UMOV UR4, UR52 ;  /* 0x0000003400047c82 */ /* 0x000fe20008000000 */
[----:B------:R-:W-:Y:S01]  /*3890*/  UMOV UR5, UR53 ;  /* 0x0000003500057c82 */ /* 0x000fe20008000000 */
[----:B------:R-:W-:Y:S01]  /*38a0*/  UMOV UR7, 0x40000040 ;  /* 0x4000004000077882 */ /* 0x000fe20000000000 */
[----:B------:R-:W-:Y:S01]  /*38b0*/  FMUL.FTZ R75, R75, UR10 ;  /* 0x0000000a4b4b7c20 */ /* 0x000fe20008410000 */
[----:B------:R-:W-:Y:S01]  /*38c0*/  FMUL.FTZ R78, R78, UR10 ;  /* 0x0000000a4e4e7c20 */ /* 0x000fe20008410000 */
[----:B------:R-:W-:-:S02]  /*38d0*/  FMUL.FTZ R79, R79, UR10 ;  /* 0x0000000a4f4f7c20 */ /* 0x000fc40008410000 */
[----:B------:R-:W1:Y:S08]  /*38e0*/  MUFU.TANH R73, R73 ;  /* 0x0000004900497308 */ /* 0x000e700000002400 */
[----:B------:R-:W2:Y:S08]  /*38f0*/  MUFU.TANH R76, R76 ;  /* 0x0000004c004c7308 */ /* 0x000eb00000002400 */
[----:B------:R-:W3:Y:S08]  /*3900*/  MUFU.TANH R77, R77 ;  /* 0x0000004d004d7308 */ /* 0x000ef00000002400 */
[----:B------:R4:W5:Y:S08]  /*3910*/  MUFU.TANH R3, R74 ;  /* 0x0000004a00037308 */ /* 0x0009700000002400 */
[----:B------:R-:W5:Y:S01]  /*3920*/  MUFU.TANH R4, R75 ;  /* 0x0000004b00047308 */ /* 0x000f620000002400 */
[----:B----4-:R-:W-:-:S07]  /*3930*/  MOV R74, R119 ;  /* 0x00000077004a7202 */ /* 0x010fce0000000f00 */
[----:B------:R-:W-:Y:S01]  /*3940*/  MUFU.TANH R7, R78 ;  /* 0x0000004e00077308 */ /* 0x000fe20000002400 */
[----:B------:R-:W-:Y:S02]  /*3950*/  WARPGROUP.DEPBAR.LE gsb0, 0x0 ;  /* 0x00008000000079c5 */ /* 0x000fe40000010000 */
[----:B------:R-:W-:Y:S01]  /*3960*/  WARPGROUP.ARRIVE ;  /* 0x00000000000079c5 */ /* 0x000fe20000000000 */
[----:B------:R-:W-:Y:S01]  /*3970*/  FMUL.FTZ R66, R66, UR10 ;  /* 0x0000000a42427c20 */ /* 0x000fe20008410000 */
[----:B------:R-:W-:Y:S01]  /*3980*/  FMUL.FTZ R64, R64, UR10 ;  /* 0x0000000a40407c20 */ /* 0x000fe20008410000 */
[----:B------:R-:W-:Y:S01]  /*3990*/  FMUL.FTZ R65, R65, UR10 ;  /* 0x0000000a41417c20 */ /* 0x000fe20008410000 */
[----:B------:R-:W-:Y:S01]  /*39a0*/  FMUL.FTZ R67, R67, UR10 ;  /* 0x0000000a43437c20 */ /* 0x000fe20008410000 */
[----:B------:R4:W-:Y:S01]  /*39b0*/  MUFU.TANH R13, R66 ;  /* 0x00000042000d7308 */ /* 0x0009e20000002400 */
[----:B------:R-:W-:Y:S01]  /*39c0*/  HGMMA.64x16x16.F32.BF16 R56, gdesc[UR4], R56, gsb0 ;  /* 0x00200000043879f0 */ /* 0x000fe20008001838 */
[----:B------:R-:W-:Y:S01]  /*39d0*/  UIADD3 UR6, UR37, 0x886, URZ ;  /* 0x0000088625067890 */ /* 0x000fe2000fffe03f */
[----:B------:R-:W-:Y:S01]  /*39e0*/  FMUL.FTZ R68, R68, UR10 ;  /* 0x0000000a44447c20 */ /* 0x000fe20008410000 */
[----:B------:R-:W-:Y:S01]  /*39f0*/  UMOV UR4, UR52 ;  /* 0x0000003400047c82 */ /* 0x000fe20008000000 */
[----:B------:R-:W-:Y:S01]  /*3a00*/  UMOV UR5, UR53 ;  /* 0x0000003500057c82 */ /* 0x000fe20008000000 */
[----:B------:R-:W-:Y:S01]  /*3a10*/  UMOV UR7, 0x40000040 ;  /* 0x4000004000077882 */ /* 0x000fe20000000000 */
[----:B------:R-:W-:Y:S01]  /*3a20*/  FMUL.FTZ R69, R69, UR10 ;  /* 0x0000000a45457c20 */ /* 0x000fe20008410000 */
[----:B------:R-:W-:Y:S01]  /*3a30*/  MUFU.TANH R64, R64 ;  /* 0x0000004000407308 */ /* 0x000fe20000002400 */
[----:B----4-:R-:W-:-:S02]  /*3a40*/  IMAD R66, R9, -0x70, R8 ;  /* 0xffffff9009427824 */ /* 0x010fc400078e0208 */
[----:B------:R-:W-:Y:S01]  /*3a50*/  FMUL.FTZ R71, R71, UR10 ;  /* 0x0000000a47477c20 */ /* 0x000fe20008410000 */
[----:B------:R-:W-:Y:S01]  /*3a60*/  FMUL.FTZ R70, R70, UR10 ;  /* 0x0000000a46467c20 */ /* 0x000fe20008410000 */
[----:B------:R-:W-:Y:S01]  /*3a70*/  IMAD.MOV.U32 R78, RZ, RZ, R119 ;  /* 0x000000ffff4e7224 */ /* 0x000fe200078e0077 */
[C---:B------:R-:W-:Y:S02]  /*3a80*/  ISETP.GT.AND P4, PT, R66.reuse, RZ, PT ;  /* 0x000000ff4200720c */ /* 0x040fe40003f84270 */
[C---:B------:R-:W-:Y:S01]  /*3a90*/  ISETP.GT.AND P2, PT, R66.reuse, 0x1, PT ;  /* 0x000000014200780c */ /* 0x040fe20003f44270 */
[----:B------:R-:W4:Y:S01]  /*3aa0*/  MUFU.TANH R65, R65 ;  /* 0x0000004100417308 */ /* 0x000f220000002400 */
[C---:B------:R-:W-:Y:S02]  /*3ab0*/  ISETP.GT.AND P3, PT, R66.reuse, 0x8, PT ;  /* 0x000000084200780c */ /* 0x040fe40003f64270 */
[----:B-1----:R-:W-:Y:S02]  /*3ac0*/  FSEL R73, R73, -INF , P2 ;  /* 0xff80000049497808 */ /* 0x002fe40001000000 */
[----:B------:R-:W-:-:S02]  /*3ad0*/  ISETP.GT.AND P6, PT, R66, 0x9, PT ;  /* 0x000000094200780c */ /* 0x000fc40003fc4270 */
[----:B--2---:R-:W-:Y:S01]  /*3ae0*/  FSEL R75, R76, -INF , P3 ;  /* 0xff8000004c4b7808 */ /* 0x004fe20001800000 */
[----:B------:R1:W-:Y:S01]  /*3af0*/  MUFU.TANH R15, R67 ;  /* 0x00000043000f7308 */ /* 0x0003e20000002400 */
[----:B------:R-:W-:Y:S01]  /*3b00*/  ISETP.GT.AND P5, PT, R66, 0x10, PT ;  /* 0x000000104200780c */ /* 0x000fe20003fa4270 */
[--C-:B------:R-:W-:Y:S01]  /*3b10*/  IMAD.MOV.U32 R76, RZ, RZ, R119.reuse ;  /* 0x000000ffff4c7224 */ /* 0x100fe200078e0077 */
[----:B---3--:R-:W-:Y:S02]  /*3b20*/  FSEL R77, R77, -INF , P6 ;  /* 0xff8000004d4d7808 */ /* 0x008fe40003000000 */
[----:B-----5:R-:W-:Y:S02]  /*3b30*/  FSEL R3, R3, -INF , P4 ;  /* 0xff80000003037808 */ /* 0x020fe40002000000 */
[----:B------:R-:W-:Y:S01]  /*3b40*/  FSEL R4, R4, -INF , P2 ;  /* 0xff80000004047808 */ /* 0x000fe20001000000 */
[----:B------:R-:W2:Y:S01]  /*3b50*/  MUFU.TANH R68, R68 ;  /* 0x0000004400447308 */ /* 0x000ea20000002400 */
[----:B-1----:R-:W-:Y:S01]  /*3b60*/  FSEL R67, R72, -INF , P4 ;  /* 0xff80000048437808 */ /* 0x002fe20002000000 */
[----:B------:R-:W-:Y:S01]  /*3b70*/  IMAD.MOV.U32 R72, RZ, RZ, R119 ;  /* 0x000000ffff487224 */ /* 0x000fe200078e0077 */
[----:B------:R-:W-:-:S02]  /*3b80*/  ISETP.GT.AND P4, PT, R66, 0x11, PT ;  /* 0x000000114200780c */ /* 0x000fc40003f84270 */
[----:B------:R-:W-:Y:S02]  /*3b90*/  FMNMX.FTZ R12, R67, R73, !PT ;  /* 0x00000049430c7209 */ /* 0x000fe40007810000 */
[----:B------:R-:W-:Y:S01]  /*3ba0*/  ISETP.GT.AND P2, PT, R66, 0x18, PT ;  /* 0x000000184200780c */ /* 0x000fe20003f44270 */
[----:B------:R1:W3:Y:S01]  /*3bb0*/  MUFU.TANH R11, R79 ;  /* 0x0000004f000b7308 */ /* 0x0002e20000002400 */
[----:B------:R-:W-:Y:S02]  /*3bc0*/  FMNMX.FTZ R14, R75, R12, !PT ;  /* 0x0000000c4b0e7209 */ /* 0x000fe40007810000 */
[----:B----4-:R-:W-:Y:S02]  /*3bd0*/  FSEL R65, R65, -INF , P4 ;  /* 0xff80000041417808 */ /* 0x010fe40002000000 */
[----:B------:R-:W-:Y:S02]  /*3be0*/  FMNMX.FTZ R14, R77, R14, !PT ;  /* 0x0000000e4d0e7209 */ /* 0x000fe40007810000 */
[----:B------:R-:W-:Y:S01]  /*3bf0*/  FSEL R7, R7, -INF , P3 ;  /* 0xff80000007077808 */ /* 0x000fe20001800000 */
[----:B------:R-:W4:Y:S01]  /*3c00*/  MUFU.TANH R69, R69 ;  /* 0x0000004500457308 */ /* 0x000f220000002400 */
[----:B-1----:R-:W-:Y:S01]  /*3c10*/  FSEL R79, R64, -INF , P5 ;  /* 0xff800000404f7808 */ /* 0x002fe20002800000 */
[----:B------:R-:W-:Y:S01]  /*3c20*/  IMAD.MOV.U32 R64, RZ, RZ, R119 ;  /* 0x000000ffff407224 */ /* 0x000fe200078e0077 */
[----:B------:R-:W-:Y:S01]  /*3c30*/  ISETP.GT.AND P3, PT, R66, 0x19, PT ;  /* 0x000000194200780c */ /* 0x000fe20003f64270 */
[----:B------:R-:W-:-:S02]  /*3c40*/  WARPGROUP.DEPBAR.LE gsb0, 0x0 ;  /* 0x00008000000079c5 */ /* 0x000fc40000010000 */
[----:B------:R-:W-:Y:S01]  /*3c50*/  WARPGROUP.ARRIVE ;  /* 0x00000000000079c5 */ /* 0x000fe20000000000 */
[----:B------:R-:W-:Y:S01]  /*3c60*/  FMUL.FTZ R56, R56, UR10 ;  /* 0x0000000a38387c20 */ /* 0x000fe20008410000 */
[----:B------:R-:W-:Y:S01]  /*3c70*/  FMUL.FTZ R57, R57, UR10 ;  /* 0x0000000a39397c20 */ /* 0x000fe20008410000 */
[----:B------:R-:W-:Y:S01]  /*3c80*/  MUFU.TANH R71, R71 ;  /* 0x0000004700477308 */ /* 0x000fe20000002400 */
[----:B------:R-:W-:Y:S01]  /*3c90*/  FMUL.FTZ R60, R60, UR10 ;  /* 0x0000000a3c3c7c20 */ /* 0x000fe20008410000 */
[----:B------:R-:W-:Y:S01]  /*3ca0*/  FMUL.FTZ R63, R63, UR10 ;  /* 0x0000000a3f3f7c20 */ /* 0x000fe20008410000 */
[----:B------:R-:W-:Y:S01]  /*3cb0*/  HGMMA.64x16x16.F32.BF16 R48, gdesc[UR4], R48, gsb0 ;  /* 0x00200000043079f0 */ /* 0x000fe20008001830 */
[----:B------:R-:W-:Y:S01]  /*3cc0*/  UIADD3 UR6, UR37, 0x906, URZ ;  /* 0x0000090625067890 */ /* 0x000fe2000fffe03f */
[----:B------:R-:W-:Y:S01]  /*3cd0*/  FMNMX.FTZ R14, R79, R14, !PT ;  /* 0x0000000e4f0e7209 */ /* 0x000fe20007810000 */
[----:B------:R-:W-:Y:S01]  /*3ce0*/  UMOV UR4, UR52 ;  /* 0x0000003400047c82 */ /* 0x000fe20008000000 */
[----:B------:R-:W-:Y:S01]  /*3cf0*/  UMOV UR5, UR53 ;  /* 0x0000003500057c82 */ /* 0x000fe20008000000 */
[----:B------:R-:W-:Y:S01]  /*3d00*/  UMOV UR7, 0x40000040 ;  /* 0x4000004000077882 */ /* 0x000fe20000000000 */
[----:B------:R-:W-:Y:S01]  /*3d10*/  MUFU.TANH R56, R56 ;  /* 0x0000003800387308 */ /* 0x000fe20000002400 */
[----:B------:R-:W-:Y:S01]  /*3d20*/  FMUL.FTZ R61, R61, UR10 ;  /* 0x0000000a3d3d7c20 */ /* 0x000fe20008410000 */
[----:B------:R-:W-:Y:S01]  /*3d30*/  FMUL.FTZ R58, R58, UR10 ;  /* 0x0000000a3a3a7c20 */ /* 0x000fe20008410000 */
[----:B--2---:R-:W-:Y:S01]  /*3d40*/  FSEL R81, R68, -INF , P2 ;  /* 0xff80000044517808 */ /* 0x004fe20001000000 */
[----:B------:R-:W-:Y:S01]  /*3d50*/  FMUL.FTZ R59, R59, UR10 ;  /* 0x0000000a3b3b7c20 */ /* 0x000fe20008410000 */
[----:B------:R-:W-:Y:S01]  /*3d60*/  FMNMX.FTZ R14, R65, R14, !PT ;  /* 0x0000000e410e7209 */ /* 0x000fe20007810000 */
[----:B------:R-:W-:Y:S01]  /*3d70*/  FMUL.FTZ R62, R62, UR10 ;  /* 0x0000000a3e3e7c20 */ /* 0x000fe20008410000 */
[----:B---3--:R-:W-:Y:S01]  /*3d80*/  FSEL R11, R11, -INF , P6 ;  /* 0xff8000000b0b7808 */ /* 0x008fe20003000000 */
[----:B------:R-:W1:Y:S01]  /*3d90*/  MUFU.TANH R57, R57 ;  /* 0x0000003900397308 */ /* 0x000e620000002400 */
[----:B------:R-:W-:-:S02]  /*3da0*/  ISETP.GT.AND P6, PT, R66, 0x20, PT ;  /* 0x000000204200780c */ /* 0x000fc40003fc4270 */
[----:B----4-:R-:W-:Y:S02]  /*3db0*/  FSEL R69, R69, -INF , P3 ;  /* 0xff80000045457808 */ /* 0x010fe40001800000 */
[----:B------:R-:W-:Y:S02]  /*3dc0*/  FMNMX.FTZ R20, R81, R14, !PT ;  /* 0x0000000e51147209 */ /* 0x000fe40007810000 */
[----:B------:R-:W-:Y:S01]  /*3dd0*/  FSEL R13, R13, -INF , P5 ;  /* 0xff8000000d0d7808 */ /* 0x000fe20002800000 */
[----:B------:R2:W3:Y:S01]  /*3de0*/  MUFU.TANH R21, R70 ;  /* 0x0000004600157308 */ /* 0x0004e20000002400 */
[----:B------:R-:W-:Y:S02]  /*3df0*/  ISETP.GT.AND P5, PT, R66, 0x21, PT ;  /* 0x000000214200780c */ /* 0x000fe40003fa4270 */
[----:B------:R-:W-:Y:S02]  /*3e00*/  FMNMX.FTZ R20, R69, R20, !PT ;  /* 0x0000001445147209 */ /* 0x000fe40007810000 */
[----:B------:R-:W-:-:S02]  /*3e10*/  FSEL R15, R15, -INF , P4 ;  /* 0xff8000000f0f7808 */ /* 0x000fc40002000000 */
[----:B------:R-:W-:Y:S01]  /*3e20*/  ISETP.GT.AND P4, PT, R66, 0x28, PT ;  /* 0x000000284200780c */ /* 0x000fe20003f84270 */
[----:B------:R-:W4:Y:S01]  /*3e30*/  MUFU.TANH R60, R60 ;  /* 0x0000003c003c7308 */ /* 0x000f220000002400 */
[----:B-1----:R-:W-:Y:S01]  /*3e40*/  FSEL R83, R57, -INF , P5 ;  /* 0xff80000039537808 */ /* 0x002fe20002800000 */
[----:B--2---:R-:W-:Y:S01]  /*3e50*/  IMAD.MOV.U32 R70, RZ, RZ, R119 ;  /* 0x000000ffff467224 */ /* 0x004fe200078e0077 */
[----:B------:R-:W-:-:S05]  /*3e60*/  MOV R68, R119 ;  /* 0x0000007700447202 */ /* 0x000fca0000000f00 */
[----:B------:R-:W-:Y:S01]  /*3e70*/  MUFU.TANH R63, R63 ;  /* 0x0000003f003f7308 */ /* 0x000fe20000002400 */
[----:B---3--:R-:W-:Y:S02]  /*3e80*/  FSEL R21, R21, -INF , P2 ;  /* 0xff80000015157808 */ /* 0x008fe40001000000 */
[----:B------:R-:W-:-:S05]  /*3e90*/  ISETP.GT.AND P2, PT, R66, 0x29, PT ;  /* 0x000000294200780c */ /* 0x000fca0003f44270 */
[----:B------:R-:W-:Y:S01]  /*3ea0*/  MUFU.TANH R61, R61 ;  /* 0x0000003d003d7308 */ /* 0x000fe20000002400 */
[----:B----4-:R-:W-:Y:S01]  /*3eb0*/  FSEL R85, R60, -INF , P4 ;  /* 0xff8000003c557808 */ /* 0x010fe20002000000 */
[----:B------:R-:W-:Y:S01]  /*3ec0*/  IMAD.MOV.U32 R60, RZ, RZ, R119 ;  /* 0x000000ffff3c7224 */ /* 0x000fe200078e0077 */
[----:B------:R-:W-:Y:S02]  /*3ed0*/  WARPGROUP.DEPBAR.LE gsb0, 0x0 ;  /* 0x00008000000079c5 */ /* 0x000fe40000010000 */
        /* <DEDUP_REMOVED lines=8> */
[----:B------:R-:W-:Y:S01]  /*3f60*/  FMUL.FTZ R50, R50, UR10 ;  /* 0x0000000a32327c20 */ /* 0x000fe20008410000 */
[----:B------:R-:W-:Y:S01]  /*3f70*/  UMOV UR4, UR52 ;  /* 0x0000003400047c82 */ /* 0x000fe20008000000 */
[----:B------:R-:W-:Y:S01]  /*3f80*/  UMOV UR5, UR53 ;  /* 0x0000003500057c82 */ /* 0x000fe20008000000 */
[----:B------:R-:W-:Y:S01]  /*3f90*/  UMOV UR7, 0x40000040 ;  /* 0x4000004000077882 */ /* 0x000fe20000000000 */
[----:B------:R-:W1:Y:S01]  /*3fa0*/  MUFU.TANH R48, R48 ;  /* 0x0000003000307308 */ /* 0x000e620000002400 */
[----:B------:R-:W-:Y:S01]  /*3fb0*/  FMUL.FTZ R51, R51, UR10 ;  /* 0x0000000a33337c20 */ /* 0x000fe20008410000 */
[----:B------:R-:W-:Y:S01]  /*3fc0*/  FMUL.FTZ R54, R54, UR10 ;  /* 0x0000000a36367c20 */ /* 0x000fe20008410000 */
[----:B------:R-:W-:-:S05]  /*3fd0*/  FMUL.FTZ R55, R55, UR10 ;  /* 0x0000000a37377c20 */ /* 0x000fca0008410000 */
[----:B------:R-:W-:Y:S08]  /*3fe0*/  MUFU.TANH R59, R59 ;  /* 0x0000003b003b7308 */ /* 0x000ff00000002400 */
[----:B------:R-:W2:Y:S08]  /*3ff0*/  MUFU.TANH R49, R49 ;  /* 0x0000003100317308 */ /* 0x000eb00000002400 */
[----:B------:R-:W3:Y:S08]  /*4000*/  MUFU.TANH R62, R62 ;  /* 0x0000003e003e7308 */ /* 0x000ef00000002400 */
[----:B------:R-:W4:Y:S08]  /*4010*/  MUFU.TANH R52, R52 ;  /* 0x0000003400347308 */ /* 0x000f300000002400 */
[----:B------:R-:W5:Y:S01]  /*4020*/  MUFU.TANH R53, R53 ;  /* 0x0000003500357308 */ /* 0x000f620000002400 */
[----:B------:R-:W-:-:S02]  /*4030*/  WARPGROUP.DEPBAR.LE gsb0, 0x0 ;  /* 0x00008000000079c5 */ /* 0x000fc40000010000 */
[----:B------:R-:W-:Y:S01]  /*4040*/  WARPGROUP.ARRIVE ;  /* 0x00000000000079c5 */ /* 0x000fe20000000000 */
[----:B------:R-:W-:Y:S01]  /*4050*/  FMUL.FTZ R41, R41, UR10 ;  /* 0x0000000a29297c20 */ /* 0x000fe20008410000 */
[----:B------:R-:W-:Y:S01]  /*4060*/  FMUL.FTZ R40, R40, UR10 ;  /* 0x0000000a28287c20 */ /* 0x000fe20008410000 */
[----:B------:R-:W-:Y:S02]  /*4070*/  FMUL.FTZ R43, R43, UR10 ;  /* 0x0000000a2b2b7c20 */ /* 0x000fe40008410000 */
[----:B------:R-:W-:Y:S01]  /*4080*/  MUFU.TANH R50, R50 ;  /* 0x0000003200327308 */ /* 0x000fe20000002400 */
[----:B------:R-:W-:Y:S01]  /*4090*/  FMUL.FTZ R44, R44, UR10 ;  /* 0x0000000a2c2c7c20 */ /* 0x000fe20008410000 */
[----:B------:R-:W-:Y:S01]  /*40a0*/  HGMMA.64x16x16.F32.BF16 R32, gdesc[UR4], R32, gsb0 ;  /* 0x00200000042079f0 */ /* 0x000fe20008001820 */
[----:B------:R-:W-:Y:S01]  /*40b0*/  UIADD3 UR6, UR37, 0xa06, URZ ;  /* 0x00000a0625067890 */ /* 0x000fe2000fffe03f */
[----:B------:R-:W-:Y:S01]  /*40c0*/  FMUL.FTZ R45, R45, UR10 ;  /* 0x0000000a2d2d7c20 */ /* 0x000fe20008410000 */
[----:B------:R-:W-:Y:S01]  /*40d0*/  UMOV UR4, UR52 ;  /* 0x0000003400047c82 */ /* 0x000fe20008000000 */
[----:B------:R-:W-:Y:S01]  /*40e0*/  UMOV UR5, UR53 ;  /* 0x0000003500057c82 */ /* 0x000fe20008000000 */
[----:B------:R-:W-:Y:S01]  /*40f0*/  UMOV UR7, 0x40000040 ;  /* 0x4000004000077882 */ /* 0x000fe20000000000 */
[----:B------:R1:W-:Y:S01]  /*4100*/  MUFU.TANH R6, R41 ;  /* 0x0000002900067308 */ /* 0x0003e20000002400 */
[----:B------:R-:W-:Y:S01]  /*4110*/  FMUL.FTZ R47, R47, UR10 ;  /* 0x0000000a2f2f7c20 */ /* 0x000fe20008410000 */
[----:B------:R-:W-:Y:S01]  /*4120*/  FMUL.FTZ R42, R42, UR10 ;  /* 0x0000000a2a2a7c20 */ /* 0x000fe20008410000 */
[----:B------:R-:W-:-:S05]  /*4130*/  FMUL.FTZ R46, R46, UR10 ;  /* 0x0000000a2e2e7c20 */ /* 0x000fca0008410000 */
[----:B------:R2:W-:Y:S01]  /*4140*/  MUFU.TANH R8, R43 ;  /* 0x0000002b00087308 */ /* 0x0005e20000002400 */
[----:B-1----:R-:W-:Y:S02]  /*4150*/  FSEL R41, R71, -INF , P3 ;  /* 0xff80000047297808 */ /* 0x002fe40001800000 */
[----:B------:R-:W-:Y:S02]  /*4160*/  FSEL R71, R56, -INF , P6 ;  /* 0xff80000038477808 */ /* 0x000fe40003000000 */
[----:B------:R-:W-:Y:S02]  /*4170*/  ISETP.GT.AND P3, PT, R66, 0x30, PT ;  /* 0x000000304200780c */ /* 0x000fe40003f64270 */
[----:B------:R-:W-:Y:S01]  /*4180*/  FMNMX.FTZ R20, R71, R20, !PT ;  /* 0x0000001447147209 */ /* 0x000fe20007810000 */
[----:B------:R-:W1:Y:S01]  /*4190*/  MUFU.TANH R40, R40 ;  /* 0x0000002800287308 */ /* 0x000e620000002400 */
[----:B------:R-:W-:Y:S02]  /*41a0*/  FSEL R87, R48, -INF , P3 ;  /* 0xff80000030577808 */ /* 0x000fe40001800000 */
[----:B------:R-:W-:-:S02]  /*41b0*/  FMNMX.FTZ R48, R83, R20, !PT ;  /* 0x0000001453307209 */ /* 0x000fc40007810000 */
[----:B--2---:R-:W-:Y:S01]  /*41c0*/  FSEL R43, R58, -INF , P6 ;  /* 0xff8000003a2b7808 */ /* 0x004fe20003000000 */
[----:B------:R-:W-:Y:S01]  /*41d0*/  IMAD.MOV.U32 R58, RZ, RZ, R119 ;  /* 0x000000ffff3a7224 */ /* 0x000fe200078e0077 */
[----:B------:R-:W-:Y:S01]  /*41e0*/  FMNMX.FTZ R48, R85, R48, !PT ;  /* 0x0000003055307209 */ /* 0x000fe20007810000 */
[----:B------:R-:W2:Y:S01]  /*41f0*/  MUFU.TANH R51, R51 ;  /* 0x0000003300337308 */ /* 0x000ea20000002400 */
[----:B------:R-:W-:Y:S02]  /*4200*/  ISETP.GT.AND P6, PT, R66, 0x31, PT ;  /* 0x000000314200780c */ /* 0x000fe40003fc4270 */
[----:B------:R-:W-:Y:S02]  /*4210*/  MOV R56, R119 ;  /* 0x0000007700387202 */ /* 0x000fe40000000f00 */
[----:B------:R-:W-:-:S03]  /*4220*/  FSEL R89, R49, -INF , P6 ;  /* 0xff80000031597808 */ /* 0x000fc60003000000 */
[----:B------:R-:W2:Y:S08]  /*4230*/  MUFU.TANH R54, R54 ;  /* 0x0000003600367308 */ /* 0x000eb00000002400 */
[----:B------:R3:W-:Y:S01]  /*4240*/  MUFU.TANH R9, R45 ;  /* 0x0000002d00097308 */ /* 0x0007e20000002400 */
[----:B------:R-:W-:Y:S02]  /*4250*/  WARPGROUP.DEPBAR.LE gsb0, 0x0 ;  /* 0x00008000000079c5 */ /* 0x000fe40000010000 */
[----:B------:R-:W-:Y:S01]  /*4260*/  WARPGROUP.ARRIVE ;  /* 0x00000000000079c5 */ /* 0x000fe20000000000 */
[----:B------:R-:W-:Y:S01]  /*4270*/  FMUL.FTZ R14, R35, UR10 ;  /* 0x0000000a230e7c20 */ /* 0x000fe20008410000 */
[----:B------:R-:W-:Y:S01]  /*4280*/  FSEL R35, R63, -INF , P2 ;  /* 0xff8000003f237808 */ /* 0x000fe20001000000 */
[----:B------:R-:W-:Y:S01]  /*4290*/  FMUL.FTZ R12, R33, UR10 ;  /* 0x0000000a210c7c20 */ /* 0x000fe20008410000 */
[----:B------:R-:W-:Y:S01]  /*42a0*/  FSEL R63, R61, -INF , P2 ;  /* 0xff8000003d3f7808 */ /* 0x000fe20001000000 */
[----:B------:R-:W2:Y:S01]  /*42b0*/  MUFU.TANH R44, R44 ;  /* 0x0000002c002c7308 */ /* 0x000ea20000002400 */
[----:B------:R-:W-:Y:S01]  /*42c0*/  HGMMA.64x16x16.F32.BF16 R24, gdesc[UR4], R24, gsb0 ;  /* 0x00200000041879f0 */ /* 0x000fe20008001818 */
[----:B------:R-:W-:Y:S01]  /*42d0*/  FSEL R33, R59, -INF , P5 ;  /* 0xff8000003b217808 */ /* 0x000fe20002800000 */
[----:B------:R-:W-:Y:S01]  /*42e0*/  FMUL.FTZ R32, R32, UR10 ;  /* 0x0000000a20207c20 */ /* 0x000fe20008410000 */
[----:B------:R-:W-:Y:S01]  /*42f0*/  FMNMX.FTZ R48, R63, R48, !PT ;  /* 0x000000303f307209 */ /* 0x000fe20007810000 */
[----:B------:R-:W-:Y:S01]  /*4300*/  FMUL.FTZ R36, R36, UR10 ;  /* 0x0000000a24247c20 */ /* 0x000fe20008410000 */
[----:B------:R-:W-:Y:S01]  /*4310*/  ISETP.GT.AND P5, PT, R66, 0x38, PT ;  /* 0x000000384200780c */ /* 0x000fe20003fa4270 */
[----:B------:R-:W-:Y:S01]  /*4320*/  FMUL.FTZ R20, R37, UR10 ;  /* 0x0000000a25147c20 */ /* 0x000fe20008410000 */
[----:B------:R-:W-:Y:S01]  /*4330*/  FMNMX.FTZ R48, R87, R48, !PT ;  /* 0x0000003057307209 */ /* 0x000fe20007810000 */
[----:B------:R-:W2:Y:S01]  /*4340*/  MUFU.TANH R55, R55 ;  /* 0x0000003700377308 */ /* 0x000ea20000002400 */
[----:B---3--:R-:W-:Y:S01]  /*4350*/  FSEL R45, R62, -INF , P4 ;  /* 0xff8000003e2d7808 */ /* 0x008fe20002000000 */
[----:B------:R-:W-:Y:S01]  /*4360*/  FMUL.FTZ R34, R34, UR10 ;  /* 0x0000000a22227c20 */ /* 0x000fe20008410000 */
[----:B------:R-:W-:Y:S01]  /*4370*/  ISETP.GT.AND P4, PT, R66, 0x39, PT ;  /* 0x000000394200780c */ /* 0x000fe20003f84270 */
[----:B------:R-:W-:Y:S01]  /*4380*/  FMUL.FTZ R38, R38, UR10 ;  /* 0x0000000a26267c20 */ /* 0x000fe20008410000 */
[----:B----4-:R-:W-:Y:S01]  /*4390*/  FSEL R91, R52, -INF , P5 ;  /* 0xff800000345b7808 */ /* 0x010fe20002800000 */
[----:B------:R-:W-:Y:S01]  /*43a0*/  ULDC UR4, c[0x0][0x988] ;  /* 0x0002620000047ab9 */ /* 0x000fe20000000800 */
[----:B------:R-:W-:Y:S01]  /*43b0*/  FMNMX.FTZ R48, R89, R48, !PT ;  /* 0x0000003059307209 */ /* 0x000fe20007810000 */
[----:B------:R3:W-:Y:S01]  /*43c0*/  MUFU.TANH R10, R47 ;  /* 0x0000002f000a7308 */ /* 0x0007e20000002400 */
[----:B------:R-:W-:Y:S01]  /*43d0*/  ISETP.GT.AND P2, PT, R66, 0x40, PT ;  /* 0x000000404200780c */ /* 0x000fe20003f44270 */
[----:B------:R-:W-:Y:S01]  /*43e0*/  FMUL.FTZ R39, R39, UR10 ;  /* 0x0000000a27277c20 */ /* 0x000fe20008410000 */
[----:B-----5:R-:W-:Y:S01]  /*43f0*/  FSEL R93, R53, -INF , P4 ;  /* 0xff800000355d7808 */ /* 0x020fe20002000000 */
[----:B------:R-:W-:Y:S01]  /*4400*/  IMAD.MOV.U32 R52, RZ, RZ, R119 ;  /* 0x000000ffff347224 */ /* 0x000fe200078e0077 */
[----:B------:R-:W-:-:S02]  /*4410*/  FMNMX.FTZ R48, R91, R48, !PT ;  /* 0x000000305b307209 */ /* 0x000fc40007810000 */
[----:B-1----:R-:W-:Y:S01]  /*4420*/  FSEL R95, R40, -INF , P2 ;  /* 0xff800000285f7808 */ /* 0x002fe20001000000 */
[----:B------:R-:W1:Y:S01]  /*4430*/  MUFU.TANH R32, R32 ;  /* 0x0000002000207308 */ /* 0x000e620000002400 */
[----:B---3--:R-:W-:Y:S02]  /*4440*/  FSEL R47, R50, -INF , P3 ;  /* 0xff800000322f7808 */ /* 0x008fe40001800000 */
[C---:B------:R-:W-:Y:S02]  /*4450*/  ISETP.GT.AND P3, PT, R66.reuse, 0x41, PT ;  /* 0x000000414200780c */ /* 0x040fe40003f64270 */
[----:B------:R-:W-:Y:S02]  /*4460*/  FMNMX.FTZ R48, R93, R48, !PT ;  /* 0x000000305d307209 */ /* 0x000fe40007810000 */
[----:B--2---:R-:W-:Y:S01]  /*4470*/  FSEL R37, R51, -INF , P6 ;  /* 0xff80000033257808 */ /* 0x004fe20003000000 */
[----:B------:R-:W2:Y:S01]  /*4480*/  MUFU.TANH R42, R42 ;  /* 0x0000002a002a7308 */ /* 0x000ea20000002400 */
[----:B------:R-:W-:-:S02]  /*4490*/  ISETP.GT.AND P6, PT, R66, 0x48, PT ;  /* 0x000000484200780c */ /* 0x000fc40003fc4270 */
[----:B------:R-:W-:Y:S02]  /*44a0*/  FSEL R97, R6, -INF , P3 ;  /* 0xff80000006617808 */ /* 0x000fe40001800000 */
[----:B------:R-:W-:Y:S02]  /*44b0*/  FMNMX.FTZ R48, R95, R48, !PT ;  /* 0x000000305f307209 */ /* 0x000fe40007810000 */
[----:B------:R-:W-:Y:S01]  /*44c0*/  FSEL R49, R54, -INF , P5 ;  /* 0xff80000036317808 */ /* 0x000fe20002800000 */
[----:B------:R-:W3:Y:S01]  /*44d0*/  MUFU.TANH R12, R12 ;  /* 0x0000000c000c7308 */ /* 0x000ee20000002400 */
[----:B------:R-:W-:Y:S01]  /*44e0*/  ISETP.GT.AND P5, PT, R66, 0x49, PT ;  /* 0x000000494200780c */ /* 0x000fe20003fa4270 */
[----:B------:R-:W-:Y:S01]  /*44f0*/  IMAD.MOV.U32 R54, RZ, RZ, R119 ;  /* 0x000000ffff367224 */ /* 0x000fe200078e0077 */
[----:B------:R-:W-:Y:S02]  /*4500*/  FSEL R99, R44, -INF , P6 ;  /* 0xff8000002c637808 */ /* 0x000fe40003000000 */
[----:B------:R-:W-:-:S02]  /*4510*/  FMNMX.FTZ R48, R97, R48, !PT ;  /* 0x0000003061307209 */ /* 0x000fc40007810000 */
[----:B------:R-:W-:Y:S01]  /*4520*/  FSEL R51, R55, -INF , P4 ;  /* 0xff80000037337808 */ /* 0x000fe20002000000 */
[----:B------:R-:W4:Y:S01]  /*4530*/  MUFU.TANH R46, R46 ;  /* 0x0000002e002e7308 */ /* 0x000f220000002400 */
[----:B------:R-:W-:Y:S02]  /*4540*/  ISETP.GT.AND P4, PT, R66, 0x50, PT ;  /* 0x000000504200780c */ /* 0x000fe40003f84270 */
[----:B------:R-:W-:Y:S01]  /*4550*/  FSEL R101, R9, -INF , P5 ;  /* 0xff80000009657808 */ /* 0x000fe20002800000 */
[----:B------:R-:W-:Y:S02]  /*4560*/  WARPGROUP.DEPBAR.LE gsb0, 0x0 ;  /* 0x00008000000079c5 */ /* 0x000fe40000010000 */
[----:B------:R-:W-:Y:S01]  /*4570*/  FMUL.FTZ R24, R24, UR10 ;  /* 0x0000000a18187c20 */ /* 0x000fe20008410000 */
[----:B------:R-:W-:Y:S01]  /*4580*/  FMNMX.FTZ R48, R99, R48, !PT ;  /* 0x0000003063307209 */ /* 0x000fe20007810000 */
[----:B------:R-:W5:Y:S01]  /*4590*/  MUFU.TANH R36, R36 ;  /* 0x0000002400247308 */ /* 0x000f620000002400 */
[----:B------:R-:W-:Y:S01]  /*45a0*/  FMUL.FTZ R6, R25, UR10 ;  /* 0x0000000a19067c20 */ /* 0x000fe20008410000 */
[----:B------:R-:W-:Y:S01]  /*45b0*/  FSEL R55, R8, -INF , P3 ;  /* 0xff80000008377808 */ /* 0x000fe20001800000 */
[----:B------:R-:W-:Y:S01]  /*45c0*/  FMUL.FTZ R28, R28, UR10 ;  /* 0x0000000a1c1c7c20 */ /* 0x000fe20008410000 */
[----:B------:R-:W-:Y:S01]  /*45d0*/  ISETP.GT.AND P3, PT, R66, 0x51, PT ;  /* 0x000000514200780c */ /* 0x000fe20003f64270 */
[----:B------:R-:W-:Y:S01]  /*45e0*/  FMUL.FTZ R8, R29, UR10 ;  /* 0x0000000a1d087c20 */ /* 0x000fe20008410000 */
[----:B-1----:R-:W-:Y:S01]  /*45f0*/  FSEL R103, R32, -INF , P4 ;  /* 0xff80000020677808 */ /* 0x002fe20002000000 */
[----:B------:R-:W-:Y:S01]  /*4600*/  FMUL.FTZ R26, R26, UR10 ;  /* 0x0000000a1a1a7c20 */ /* 0x000fe20008410000 */
[----:B------:R-:W1:Y:S01]  /*4610*/  MUFU.TANH R20, R20 ;  /* 0x0000001400147308 */ /* 0x000e620000002400 */
[----:B------:R-:W-:Y:S01]  /*4620*/  FMNMX.FTZ R48, R101, R48, !PT ;  /* 0x0000003065307209 */ /* 0x000fe20007810000 */
[----:B------:R-:W-:Y:S01]  /*4630*/  FMUL.FTZ R30, R30, UR10 ;  /* 0x0000000a1e1e7c20 */ /* 0x000fe20008410000 */
[----:B--2---:R-:W-:Y:S01]  /*4640*/  FSEL R53, R42, -INF , P2 ;  /* 0xff8000002a357808 */ /* 0x004fe20001000000 */
[----:B------:R-:W-:Y:S01]  /*4650*/  FMUL.FTZ R31, R31, UR10 ;  /* 0x0000000a1f1f7c20 */ /* 0x000fe20008410000 */
[----:B------:R-:W-:Y:S01]  /*4660*/  ISETP.GT.AND P2, PT, R66, 0x58, PT ;  /* 0x000000584200780c */ /* 0x000fe20003f44270 */
[----:B------:R2:W-:Y:S01]  /*4670*/  @!P1 SYNCS.ARRIVE.TRANS64.RED.A1T0 RZ, [R0+URZ], RZ ;  /* 0x000000ff00ff99a7 */ /* 0x0005e2000810043f */
[----:B---3--:R-:W-:Y:S01]  /*4680*/  FSEL R105, R12, -INF , P3 ;  /* 0xff8000000c697808 */ /* 0x008fe20001800000 */
[----:B------:R-:W3:Y:S01]  /*4690*/  MUFU.TANH R34, R34 ;  /* 0x0000002200227308 */ /* 0x000ee20000002400 */
[----:B------:R-:W-:-:S02]  /*46a0*/  FMNMX.FTZ R48, R103, R48, !PT ;  /* 0x0000003067307209 */ /* 0x000fc40007810000 */
[----:B----4-:R-:W-:Y:S01]  /*46b0*/  FSEL R25, R46, -INF , P6 ;  /* 0xff8000002e197808 */ /* 0x010fe20003000000 */
[----:B------:R-:W-:Y:S01]  /*46c0*/  IMAD.MOV.U32 R46, RZ, RZ, R119 ;  /* 0x000000ffff2e7224 */ /* 0x000fe200078e0077 */
[----:B------:R-:W-:Y:S02]  /*46d0*/  ISETP.GT.AND P6, PT, R66, 0x59, PT ;  /* 0x000000594200780c */ /* 0x000fe40003fc4270 */
[----:B-----5:R-:W-:Y:S01]  /*46e0*/  FSEL R107, R36, -INF , P2 ;  /* 0xff800000246b7808 */ /* 0x020fe20001000000 */
[----:B------:R-:W4:Y:S01]  /*46f0*/  MUFU.TANH R24, R24 ;  /* 0x0000001800187308 */ /* 0x000f220000002400 */
[----:B------:R-:W-:Y:S02]  /*4700*/  FMNMX.FTZ R48, R105, R48, !PT ;  /* 0x0000003069307209 */ /* 0x000fe40007810000 */
[----:B------:R-:W-:Y:S02]  /*4710*/  FSEL R29, R10, -INF , P5 ;  /* 0xff8000000a1d7808 */ /* 0x000fe40002800000 */
[----:B------:R-:W-:-:S02]  /*4720*/  ISETP.GT.AND P5, PT, R66, 0x60, PT ;  /* 0x000000604200780c */ /* 0x000fc40003fa4270 */
[----:B-1----:R-:W-:Y:S01]  /*4730*/  FSEL R109, R20, -INF , P6 ;  /* 0xff800000146d7808 */ /* 0x002fe20003000000 */
[----:B------:R-:W1:Y:S01]  /*4740*/  MUFU.TANH R14, R14 ;  /* 0x0000000e000e7308 */ /* 0x000e620000002400 */
[----:B------:R-:W-:Y:S02]  /*4750*/  FMNMX.FTZ R48, R107, R48, !PT ;  /* 0x000000306b307209 */ /* 0x000fe40007810000 */
[----:B---3--:R-:W-:Y:S02]  /*4760*/  FSEL R57, R34, -INF , P4 ;  /* 0xff80000022397808 */ /* 0x008fe40002000000 */
[----:B------:R-:W-:Y:S02]  /*4770*/  ISETP.GT.AND P4, PT, R66, 0x61, PT ;  /* 0x000000614200780c */ /* 0x000fe40003f84270 */
[----:B------:R-:W-:Y:S01]  /*4780*/  FMNMX.FTZ R48, R109, R48, !PT ;  /* 0x000000306d307209 */ /* 0x000fe20007810000 */
[----:B------:R-:W3:Y:S01]  /*4790*/  MUFU.TANH R6, R6 ;  /* 0x0000000600067308 */ /* 0x000ee20000002400 */
[----:B----4-:R-:W-:-:S02]  /*47a0*/  FSEL R111, R24, -INF , P5 ;  /* 0xff800000186f7808 */ /* 0x010fc40002800000 */
[-C--:B------:R-:W-:Y:S02]  /*47b0*/  MOV R62, R119.reuse ;  /* 0x00000077003e7202 */ /* 0x080fe40000000f00 */
[----:B------:R-:W-:Y:S02]  /*47c0*/  FMNMX.FTZ R48, R111, R48, !PT ;  /* 0x000000306f307209 */ /* 0x000fe40007810000 */
[----:B------:R-:W-:Y:S01]  /*47d0*/  MOV R50, R119 ;  /* 0x0000007700327202 */ /* 0x000fe20000000f00 */
[----:B------:R-:W4:Y:S01]  /*47e0*/  MUFU.TANH R38, R38 ;  /* 0x0000002600267308 */ /* 0x000f220000002400 */
[----:B-1----:R-:W-:Y:S02]  /*47f0*/  FSEL R59, R14, -INF , P3 ;  /* 0xff8000000e3b7808 */ /* 0x002fe40001800000 */
[----:B------:R-:W-:Y:S02]  /*4800*/  ISETP.GT.AND P3, PT, R66, 0x68, PT ;  /* 0x000000684200780c */ /* 0x000fe40003f64270 */
[----:B------:R-:W-:-:S02]  /*4810*/  FMNMX.FTZ R14, R3, R4, !PT ;  /* 0x00000004030e7209 */ /* 0x000fc40007810000 */
[----:B------:R-:W-:Y:S01]  /*4820*/  MOV R44, R119 ;  /* 0x00000077002c7202 */ /* 0x000fe20000000f00 */
[----:B------:R-:W1:Y:S01]  /*4830*/  MUFU.TANH R28, R28 ;  /* 0x0000001c001c7308 */ /* 0x000e620000002400 */
[----:B---3--:R-:W-:Y:S02]  /*4840*/  FSEL R113, R6, -INF , P4 ;  /* 0xff80000006717808 */ /* 0x008fe40002000000 */
[----:B------:R-:W-:Y:S02]  /*4850*/  FMNMX.FTZ R14, R7, R14, !PT ;  /* 0x0000000e070e7209 */ /* 0x000fe40007810000 */
[----:B------:R-:W-:Y:S02]  /*4860*/  FMNMX.FTZ R48, R113, R48, !PT ;  /* 0x0000003071307209 */ /* 0x000fe40007810000 */
[----:B------:R-:W-:Y:S01]  /*4870*/  FMNMX.FTZ R14, R11, R14, !PT ;  /* 0x0000000e0b0e7209 */ /* 0x000fe20007810000 */
[----:B------:R-:W3:Y:S01]  /*4880*/  MUFU.TANH R8, R8 ;  /* 0x0000000800087308 */ /* 0x000ee20000002400 */
[----:B----4-:R-:W-:-:S02]  /*4890*/  FSEL R61, R38, -INF , P2 ;  /* 0xff800000263d7808 */ /* 0x010fc40001000000 */
[----:B------:R-:W-:Y:S01]  /*48a0*/  ISETP.GT.AND P2, PT, R66, 0x69, PT ;  /* 0x000000694200780c */ /* 0x000fe20003f44270 */
[----:B------:R-:W-:Y:S01]  /*48b0*/  IMAD.MOV.U32 R66, RZ, RZ, R119 ;  /* 0x000000ffff427224 */ /* 0x000fe200078e0077 */
[----:B------:R-:W-:Y:S02]  /*48c0*/  FMNMX.FTZ R14, R13, R14, !PT ;  /* 0x0000000e0d0e7209 */ /* 0x000fe40007810000 */
[----:B------:R-:W-:Y:S01]  /*48d0*/  MOV R6, UR4 ;  /* 0x0000000400067c02 */ /* 0x000fe20008000f00 */
[----:B------:R-:W4:Y:S01]  /*48e0*/  MUFU.TANH R26, R26 ;  /* 0x0000001a001a7308 */ /* 0x000f220000002400 */
[----:B-1----:R-:W-:Y:S02]  /*48f0*/  FSEL R115, R28, -INF , P3 ;  /* 0xff8000001c737808 */ /* 0x002fe40001800000 */
[----:B------:R-:W-:Y:S02]  /*4900*/  FMNMX.FTZ R14, R15, R14, !PT ;  /* 0x0000000e0f0e7209 */ /* 0x000fe40007810000 */
[----:B------:R-:W-:-:S02]  /*4910*/  FMNMX.FTZ R48, R115, R48, !PT ;  /* 0x0000003073307209 */ /* 0x000fc40007810000 */
[----:B------:R-:W-:Y:S01]  /*4920*/  FMNMX.FTZ R14, R21, R14, !PT ;  /* 0x0000000e150e7209 */ /* 0x000fe20007810000 */
[----:B------:R-:W-:Y:S01]  /*4930*/  MUFU.TANH R30, R30 ;  /* 0x0000001e001e7308 */ /* 0x000fe20000002400 */
[----:B---3--:R-:W-:Y:S02]  /*4940*/  FSEL R117, R8, -INF , P2 ;  /* 0xff80000008757808 */ /* 0x008fe40001000000 */
[----:B------:R-:W-:Y:S02]  /*4950*/  FMNMX.FTZ R14, R41, R14, !PT ;  /* 0x0000000e290e7209 */ /* 0x000fe40007810000 */
[----:B------:R-:W-:Y:S02]  /*4960*/  FMNMX.FTZ R48, R117, R48, !PT ;  /* 0x0000003075307209 */ /* 0x000fe40007810000 */
[----:B------:R-:W-:Y:S01]  /*4970*/  FMNMX.FTZ R14, R43, R14, !PT ;  /* 0x0000000e2b0e7209 */ /* 0x000fe20007810000 */
[----:B------:R1:W-:Y:S02]  /*4980*/  MUFU.TANH R12, R31 ;  /* 0x0000001f000c7308 */ /* 0x0003e40000002400 */
[----:B------:R-:W3:Y:S01]  /*4990*/  SHFL.BFLY PT, R9, R48, 0x2, 0x1f ;  /* 0x0c401f0030097f89 */ /* 0x000ee200000e0000 */
[----:B------:R-:W-:-:S04]  /*49a0*/  FMNMX.FTZ R14, R33, R14, !PT ;  /* 0x0000000e210e7209 */ /* 0x000fc80007810000 */
[----:B------:R-:W-:-:S04]  /*49b0*/  FMNMX.FTZ R14, R45, R14, !PT ;  /* 0x0000000e2d0e7209 */ /* 0x000fc80007810000 */
[----:B------:R-:W-:-:S04]  /*49c0*/  FMNMX.FTZ R14, R35, R14, !PT ;  /* 0x0000000e230e7209 */ /* 0x000fc80007810000 */
[----:B------:R-:W-:-:S04]  /*49d0*/  FMNMX.FTZ R14, R47, R14, !PT ;  /* 0x0000000e2f0e7209 */ /* 0x000fc80007810000 */
[----:B------:R-:W-:-:S04]  /*49e0*/  FMNMX.FTZ R14, R37, R14, !PT ;  /* 0x0000000e250e7209 */ /* 0x000fc80007810000 */
[----:B------:R-:W-:Y:S02]  /*49f0*/  FMNMX.FTZ R14, R49, R14, !PT ;  /* 0x0000000e310e7209 */ /* 0x000fe40007810000 */
[----:B---3--:R-:W-:Y:S01]  /*4a00*/  FMNMX.FTZ R10, R48, R9, !PT ;  /* 0x00000009300a7209 */ /* 0x008fe20007810000 */
[----:B------:R-:W-:Y:S01]  /*4a10*/  IMAD.MOV.U32 R48, RZ, RZ, R119 ;  /* 0x000000ffff307224 */ /* 0x000fe200078e0077 */
[----:B------:R-:W-:-:S03]  /*4a20*/  FMNMX.FTZ R14, R51, R14, !PT ;  /* 0x0000000e330e7209 */ /* 0x000fc60007810000 */
        /* <DEDUP_REMOVED lines=8> */
[----:B------:R-:W-:Y:S01]  /*4ab0*/  FMUL.FTZ R10, R27, UR10 ;  /* 0x0000000a1b0a7c20 */ /* 0x000fe20008410000 */
[----:B------:R-:W-:Y:S02]  /*4ac0*/  FMNMX.FTZ R14, R61, R14, !PT ;  /* 0x0000000e3d0e7209 */ /* 0x000fe40007810000 */
[C---:B------:R-:W-:Y:S01]  /*4ad0*/  FSETP.NEU.FTZ.AND P0, PT, R8.reuse, -INF , PT ;  /* 0xff8000000800780b */ /* 0x040fe20003f1d000 */
[----:B------:R-:W-:Y:S02]  /*4ae0*/  FMUL.FTZ R9, R8, R6 ;  /* 0x0000000608097220 */ /* 0x000fe40000410000 */
[----:B------:R-:W3:Y:S03]  /*4af0*/  MUFU.TANH R10, R10 ;  /* 0x0000000a000a7308 */ /* 0x000ee60000002400 */
[----:B------:R-:W-:-:S02]  /*4b00*/  FSEL R20, R9, RZ, P0 ;  /* 0x000000ff09147208 */ /* 0x000fc40000000000 */
[----:B------:R-:W-:Y:S02]  /*4b10*/  ISETP.NE.AND P0, PT, R80, RZ, PT ;  /* 0x000000ff5000720c */ /* 0x000fe40003f05270 */
[-C--:B------:R-:W-:Y:S01]  /*4b20*/  MOV R80, R119.reuse ;  /* 0x0000007700507202 */ /* 0x080fe20000000f00 */
[----:B------:R5:W2:Y:S01]  /*4b30*/  MUFU.TANH R9, R39 ;  /* 0x0000002700097308 */ /* 0x000aa20000002400 */
[-CC-:B------:R-:W-:Y:S01]  /*4b40*/  FFMA.FTZ R24, R63, R6.reuse, -R20.reuse ;  /* 0x000000063f187223 */ /* 0x180fe20000010814 */
[-CC-:B------:R-:W-:Y:S01]  /*4b50*/  FFMA.FTZ R200, R67, R6.reuse, -R20.reuse ;  /* 0x0000000643c87223 */ /* 0x180fe20000010814 */
[-CC-:B------:R-:W-:Y:S01]  /*4b60*/  FFMA.FTZ R69, R69, R6.reuse, -R20.reuse ;  /* 0x0000000645457223 */ /* 0x180fe20000010814 */
[-CC-:B------:R-:W-:Y:S01]  /*4b70*/  FFMA.FTZ R27, R73, R6.reuse, -R20.reuse ;  /* 0x00000006491b7223 */ /* 0x180fe20000010814 */
[-CC-:B------:R-:W-:Y:S01]  /*4b80*/  FFMA.FTZ R71, R71, R6.reuse, -R20.reuse ;  /* 0x0000000647477223 */ /* 0x180fe20000010814 */
[-CC-:B------:R-:W-:Y:S01]  /*4b90*/  FFMA.FTZ R202, R75, R6.reuse, -R20.reuse ;  /* 0x000000064bca7223 */ /* 0x180fe20000010814 */
[-CC-:B-1----:R-:W-:Y:S01]  /*4ba0*/  FFMA.FTZ R31, R77, R6.reuse, -R20.reuse ;  /* 0x000000064d1f7223 */ /* 0x182fe20000010814 */
[----:B------:R1:W-:Y:S01]  /*4bb0*/  MUFU.EX2 R73, R69 ;  /* 0x0000004500497308 */ /* 0x0003e20000000800 */
[-CC-:B-----5:R-:W-:Y:S01]  /*4bc0*/  FFMA.FTZ R39, R65, R6.reuse, -R20.reuse ;  /* 0x0000000641277223 */ /* 0x1a0fe20000010814 */
[----:B----4-:R-:W-:Y:S01]  /*4bd0*/  FSEL R65, R26, -INF , P5 ;  /* 0xff8000001a417808 */ /* 0x010fe20002800000 */
[-CC-:B------:R-:W-:Y:S01]  /*4be0*/  FFMA.FTZ R196, R79, R6.reuse, -R20.reuse ;  /* 0x000000064fc47223 */ /* 0x180fe20000010814 */
[----:B---3--:R-:W-:Y:S01]  /*4bf0*/  FSEL R67, R10, -INF , P4 ;  /* 0xff8000000a437808 */ /* 0x008fe20002000000 */
[-CC-:B------:R-:W-:Y:S01]  /*4c00*/  FFMA.FTZ R198, R81, R6.reuse, -R20.reuse ;  /* 0x0000000651c67223 */ /* 0x180fe20000010814 */
[-CC-:B------:R-:W-:Y:S01]  /*4c10*/  FFMA.FTZ R83, R83, R6.reuse, -R20.reuse ;  /* 0x0000000653537223 */ /* 0x180fe20000010814 */
[-CC-:B------:R-:W-:Y:S01]  /*4c20*/  FFMA.FTZ R85, R85, R6.reuse, -R20.reuse ;  /* 0x0000000655557223 */ /* 0x180fe20000010814 */
[----:B------:R3:W-:Y:S01]  /*4c30*/  MUFU.EX2 R192, R71 ;  /* 0x0000004700c07308 */ /* 0x0007e20000000800 */
[----:B--2---:R-:W-:Y:S01]  /*4c40*/  FSEL R63, R9, -INF , P6 ;  /* 0xff800000093f7808 */ /* 0x004fe20003000000 */
[-CC-:B------:R-:W-:Y:S01]  /*4c50*/  FFMA.FTZ R87, R87, R6.reuse, -R20.reuse ;  /* 0x0000000657577223 */ /* 0x180fe20000010814 */
[----:B-1----:R-:W-:Y:S01]  /*4c60*/  FSEL R69, R30, -INF , P3 ;  /* 0xff8000001e457808 */ /* 0x002fe20001800000 */
[--C-:B------:R-:W-:Y:S01]  /*4c70*/  FFMA.FTZ R89, R89, R6, -R20.reuse ;  /* 0x0000000659597223 */ /* 0x100fe20000010814 */
[----:B------:R-:W-:Y:S01]  /*4c80*/  FMNMX.FTZ R14, R63, R14, !PT ;  /* 0x0000000e3f0e7209 */ /* 0x000fe20007810000 */
[-CC-:B------:R-:W-:Y:S01]  /*4c90*/  FFMA.FTZ R91, R91, R6.reuse, -R20.reuse ;  /* 0x000000065b5b7223 */ /* 0x180fe20000010814 */
[--C-:B------:R-:W-:Y:S01]  /*4ca0*/  FFMA.FTZ R93, R93, R6, -R20.reuse ;  /* 0x000000065d5d7223 */ /* 0x100fe20000010814 */
[----:B------:R-:W-:Y:S01]  /*4cb0*/  MUFU.EX2 R200, R200 ;  /* 0x000000c800c87308 */ /* 0x000fe20000000800 */
[----:B------:R-:W-:Y:S01]  /*4cc0*/  FMNMX.FTZ R14, R65, R14, !PT ;  /* 0x0000000e410e7209 */ /* 0x000fe20007810000 */
[-CC-:B------:R-:W-:Y:S01]  /*4cd0*/  FFMA.FTZ R95, R95, R6.reuse, -R20.reuse ;  /* 0x000000065f5f7223 */ /* 0x180fe20000010814 */
[----:B---3--:R-:W-:Y:S01]  /*4ce0*/  FSEL R71, R12, -INF , P2 ;  /* 0xff8000000c477808 */ /* 0x008fe20001000000 */
[--C-:B------:R-:W-:Y:S01]  /*4cf0*/  FFMA.FTZ R97, R97, R6, -R20.reuse ;  /* 0x0000000661617223 */ /* 0x100fe20000010814 */
[----:B------:R-:W-:Y:S01]  /*4d00*/  FMNMX.FTZ R14, R67, R14, !PT ;  /* 0x0000000e430e7209 */ /* 0x000fe20007810000 */
[-CC-:B------:R-:W-:Y:S01]  /*4d10*/  FFMA.FTZ R99, R99, R6.reuse, -R20.reuse ;  /* 0x0000000663637223 */ /* 0x180fe20000010814 */
[--C-:B------:R-:W-:Y:S01]  /*4d20*/  FFMA.FTZ R101, R101, R6, -R20.reuse ;  /* 0x0000000665657223 */ /* 0x100fe20000010814 */
[----:B------:R-:W1:Y:S01]  /*4d30*/  MUFU.EX2 R27, R27 ;  /* 0x0000001b001b7308 */ /* 0x000e620000000800 */
[----:B------:R-:W-:Y:S01]  /*4d40*/  FMNMX.FTZ R14, R69, R14, !PT ;  /* 0x0000000e450e7209 */ /* 0x000fe20007810000 */
[-CC-:B------:R-:W-:Y:S01]  /*4d50*/  FFMA.FTZ R103, R103, R6.reuse, -R20.reuse ;  /* 0x0000000667677223 */ /* 0x180fe20000010814 */
[-CC-:B------:R-:W-:Y:S01]  /*4d60*/  FFMA.FTZ R105, R105, R6.reuse, -R20.reuse ;  /* 0x0000000669697223 */ /* 0x180fe20000010814 */
[--C-:B------:R-:W-:Y:S01]  /*4d70*/  FFMA.FTZ R107, R107, R6, -R20.reuse ;  /* 0x000000066b6b7223 */ /* 0x100fe20000010814 */
[----:B------:R-:W-:Y:S01]  /*4d80*/  FMNMX.FTZ R14, R71, R14, !PT ;  /* 0x0000000e470e7209 */ /* 0x000fe20007810000 */
[-CC-:B------:R-:W-:Y:S01]  /*4d90*/  FFMA.FTZ R109, R109, R6.reuse, -R20.reuse ;  /* 0x000000066d6d7223 */ /* 0x180fe20000010814 */
[-CC-:B------:R-:W-:Y:S01]  /*4da0*/  FFMA.FTZ R111, R111, R6.reuse, -R20.reuse ;  /* 0x000000066f6f7223 */ /* 0x180fe20000010814 */
[----:B------:R-:W2:Y:S01]  /*4db0*/  MUFU.EX2 R202, R202 ;  /* 0x000000ca00ca7308 */ /* 0x000ea20000000800 */
[-CC-:B------:R-:W-:Y:S01]  /*4dc0*/  FFMA.FTZ R113, R113, R6.reuse, -R20.reuse ;  /* 0x0000000671717223 */ /* 0x180fe20000010814 */
[----:B------:R-:W3:Y:S01]  /*4dd0*/  SHFL.BFLY PT, R9, R14, 0x2, 0x1f ;  /* 0x0c401f000e097f89 */ /* 0x000ee200000e0000 */
[-CC-:B------:R-:W-:Y:S01]  /*4de0*/  FFMA.FTZ R115, R115, R6.reuse, -R20.reuse ;  /* 0x0000000673737223 */ /* 0x180fe20000010814 */
[----:B------:R-:W-:Y:S01]  /*4df0*/  FFMA.FTZ R20, R117, R6, -R20 ;  /* 0x0000000675147223 */ /* 0x000fe20000010814 */
[--C-:B------:R-:W-:Y:S01]  /*4e00*/  IMAD.MOV.U32 R117, RZ, RZ, R119.reuse ;  /* 0x000000ffff757224 */ /* 0x100fe200078e0077 */
[----:B------:R-:W-:Y:S01]  /*4e10*/  MOV R77, R119 ;  /* 0x00000077004d7202 */ /* 0x000fe20000000f00 */
[--C-:B------:R-:W-:Y:S01]  /*4e20*/  IMAD.MOV.U32 R81, RZ, RZ, R119.reuse ;  /* 0x000000ffff517224 */ /* 0x100fe200078e0077 */
[----:B------:R-:W4:Y:S01]  /*4e30*/  MUFU.EX2 R31, R31 ;  /* 0x0000001f001f7308 */ /* 0x000f220000000800 */
[----:B------:R-:W-:-:S02]  /*4e40*/  IMAD.MOV.U32 R79, RZ, RZ, R119 ;  /* 0x000000ffff4f7224 */ /* 0x000fc400078e0077 */
[----:B------:R-:W-:-:S05]  /*4e50*/  IMAD.MOV.U32 R75, RZ, RZ, R119 ;  /* 0x000000ffff4b7224 */ /* 0x000fca00078e0077 */
[----:B------:R-:W-:Y:S08]  /*4e60*/  MUFU.EX2 R196, R196 ;  /* 0x000000c400c47308 */ /* 0x000ff00000000800 */
[----:B------:R-:W-:Y:S01]  /*4e70*/  MUFU.EX2 R39, R39 ;  /* 0x0000002700277308 */ /* 0x000fe20000000800 */
[----:B---3--:R-:W-:-:S05]  /*4e80*/  FMNMX.FTZ R10, R14, R9, !PT ;  /* 0x000000090e0a7209 */ /* 0x008fca0007810000 */
[----:B------:R-:W3:Y:S02]  /*4e90*/  SHFL.BFLY PT, R9, R10, 0x1, 0x1f ;  /* 0x0c201f000a097f89 */ /* 0x000ee400000e0000 */
[----:B------:R-:W-:Y:S08]  /*4ea0*/  MUFU.EX2 R198, R198 ;  /* 0x000000c600c67308 */ /* 0x000ff00000000800 */
[----:B------:R-:W-:Y:S08]  /*4eb0*/  MUFU.EX2 R83, R83 ;  /* 0x0000005300537308 */ /* 0x000ff00000000800 */
[----:B------:R-:W-:Y:S01]  /*4ec0*/  MUFU.EX2 R85, R85 ;  /* 0x0000005500557308 */ /* 0x000fe20000000800 */
[----:B---3--:R-:W-:-:S07]  /*4ed0*/  FMNMX.FTZ R9, R10, R9, !PT ;  /* 0x000000090a097209 */ /* 0x008fce0007810000 */
[----:B------:R-:W3:Y:S01]  /*4ee0*/  MUFU.EX2 R24, R24 ;  /* 0x0000001800187308 */ /* 0x000ee20000000800 */
[C---:B------:R-:W-:Y:S01]  /*4ef0*/  FSETP.NEU.FTZ.AND P2, PT, R9.reuse, -INF , PT ;  /* 0xff8000000900780b */ /* 0x040fe20003f5d000 */
[----:B------:R-:W-:-:S06]  /*4f00*/  FMUL.FTZ R10, R9, R6 ;  /* 0x00000006090a7220 */ /* 0x000fcc0000410000 */
[----:B------:R-:W-:Y:S01]  /*4f10*/  MUFU.EX2 R87, R87 ;  /* 0x0000005700577308 */ /* 0x000fe20000000800 */
[----:B------:R-:W-:Y:S02]  /*4f20*/  FSEL R10, R10, RZ, P2 ;  /* 0x000000ff0a0a7208 */ /* 0x000fe40001000000 */
[----:B------:R-:W-:-:S03]  /*4f30*/  PLOP3.LUT P2, PT, PT, PT, UP0, 0x80, 0x0 ;  /* 0x000000000000781c */ /* 0x000fc60003f4f008 */
        /* <DEDUP_REMOVED lines=12> */
[-CC-:B------:R-:W-:Y:S01]  /*5000*/  FFMA.FTZ R35, R35, R6.reuse, -R10.reuse ;  /* 0x0000000623237223 */ /* 0x180fe2000001080a */
[----:B------:R-:W-:Y:S01]  /*5010*/  MUFU.EX2 R3, R3 ;  /* 0x0000000300037308 */ /* 0x000fe20000000800 */
[----:B-1----:R-:W-:Y:S01]  /*5020*/  FADD.FTZ R11, R200, R27 ;  /* 0x0000001bc80b7221 */ /* 0x002fe20000010000 */
[-CC-:B------:R-:W-:Y:S01]  /*5030*/  FFMA.FTZ R47, R47, R6.reuse, -R10.reuse ;  /* 0x000000062f2f7223 */ /* 0x180fe2000001080a */
[-CC-:B------:R-:W-:Y:S01]  /*5040*/  FFMA.FTZ R37, R37, R6.reuse, -R10.reuse ;  /* 0x0000000625257223 */ /* 0x180fe2000001080a */
[-CC-:B------:R-:W-:Y:S01]  /*5050*/  FFMA.FTZ R49, R49, R6.reuse, -R10.reuse ;  /* 0x0000000631317223 */ /* 0x180fe2000001080a */
[-CC-:B------:R-:W-:Y:S01]  /*5060*/  FFMA.FTZ R51, R51, R6.reuse, -R10.reuse ;  /* 0x0000000633337223 */ /* 0x180fe2000001080a */
[-CC-:B------:R-:W-:Y:S01]  /*5070*/  FFMA.FTZ R53, R53, R6.reuse, -R10.reuse ;  /* 0x0000000635357223 */ /* 0x180fe2000001080a */
[-CC-:B------:R-:W-:Y:S01]  /*5080*/  FFMA.FTZ R55, R55, R6.reuse, -R10.reuse ;  /* 0x0000000637377223 */ /* 0x180fe2000001080a */
[----:B------:R2:W1:Y:S01]  /*5090*/  MUFU.EX2 R12, R4 ;  /* 0x00000004000c7308 */ /* 0x0004620000000800 */
[-CC-:B------:R-:W-:Y:S01]  /*50a0*/  FFMA.FTZ R25, R25, R6.reuse, -R10.reuse ;  /* 0x0000000619197223 */ /* 0x180fe2000001080a */
[-CC-:B------:R-:W-:Y:S01]  /*50b0*/  FFMA.FTZ R29, R29, R6.reuse, -R10.reuse ;  /* 0x000000061d1d7223 */ /* 0x180fe2000001080a */
[-CC-:B------:R-:W-:Y:S01]  /*50c0*/  FFMA.FTZ R57, R57, R6.reuse, -R10.reuse ;  /* 0x0000000639397223 */ /* 0x180fe2000001080a */
[-CC-:B------:R-:W-:Y:S01]  /*50d0*/  FFMA.FTZ R59, R59, R6.reuse, -R10.reuse ;  /* 0x000000063b3b7223 */ /* 0x180fe2000001080a */
[-CC-:B------:R-:W-:Y:S01]  /*50e0*/  FFMA.FTZ R61, R61, R6.reuse, -R10.reuse ;  /* 0x000000063d3d7223 */ /* 0x180fe2000001080a */
[-CC-:B------:R-:W-:Y:S01]  /*50f0*/  FFMA.FTZ R63, R63, R6.reuse, -R10.reuse ;  /* 0x000000063f3f7223 */ /* 0x180fe2000001080a */
[-CC-:B------:R-:W-:Y:S01]  /*5100*/  FFMA.FTZ R65, R65, R6.reuse, -R10.reuse ;  /* 0x0000000641417223 */ /* 0x180fe2000001080a */
[----:B------:R-:W5:Y:S01]  /*5110*/  MUFU.EX2 R7, R7 ;  /* 0x0000000700077308 */ /* 0x000f620000000800 */
[----:B--2---:R-:W-:Y:S01]  /*5120*/  FADD.FTZ R4, R202, R11 ;  /* 0x0000000bca047221 */ /* 0x004fe20000010000 */
[-CC-:B------:R-:W-:Y:S01]  /*5130*/  FFMA.FTZ R67, R67, R6.reuse, -R10.reuse ;  /* 0x0000000643437223 */ /* 0x180fe2000001080a */
[-CC-:B------:R-:W-:Y:S01]  /*5140*/  FFMA.FTZ R69, R69, R6.reuse, -R10.reuse ;  /* 0x0000000645457223 */ /* 0x180fe2000001080a */
[----:B------:R-:W-:Y:S01]  /*5150*/  FFMA.FTZ R71, R71, R6, -R10 ;  /* 0x0000000647477223 */ /* 0x000fe2000001080a */
[----:B----4-:R-:W-:Y:S01]  /*5160*/  FADD.FTZ R11, R31, R4 ;  /* 0x000000041f0b7221 */ /* 0x010fe20000010000 */
[----:B---3--:R-:W-:-:S02]  /*5170*/  F2FP.BF16.F32.PACK_AB R194, R24, R85 ;  /* 0x0000005518c2723e */ /* 0x008fc400000010ff */
[----:B------:R-:W2:Y:S01]  /*5180*/  MUFU.EX2 R13, R13 ;  /* 0x0000000d000d7308 */ /* 0x000ea20000000800 */
[----:B------:R-:W-:Y:S01]  /*5190*/  FADD.FTZ R4, R196, R11 ;  /* 0x0000000bc4047221 */ /* 0x000fe20000010000 */
[----:B-1----:R-:W-:Y:S02]  /*51a0*/  F2FP.BF16.F32.PACK_AB R201, R12, R3 ;  /* 0x000000030cc9723e */ /* 0x002fe400000010ff */
[----:B------:R-:W-:Y:S01]  /*51b0*/  F2FP.BF16.F32.PACK_AB R200, R27, R200 ;  /* 0x000000c81bc8723e */ /* 0x000fe200000010ff */
[----:B------:R-:W-:Y:S01]  /*51c0*/  FADD.FTZ R11, R39, R4 ;  /* 0x00000004270b7221 */ /* 0x000fe20000010000 */
[----:B------:R-:W-:Y:S01]  /*51d0*/  FADD.FTZ R4, R3, R12 ;  /* 0x0000000c03047221 */ /* 0x000fe20000010000 */
[----:B------:R-:W-:Y:S01]  /*51e0*/  F2FP.BF16.F32.PACK_AB R202, R31, R202 ;  /* 0x000000ca1fca723e */ /* 0x000fe200000010ff */
[----:B------:R1:W3:Y:S01]  /*51f0*/  MUFU.EX2 R26, R15 ;  /* 0x0000000f001a7308 */ /* 0x0002e20000000800 */
[----:B------:R-:W-:Y:S01]  /*5200*/  FADD.FTZ R38, R198, R11 ;  /* 0x0000000bc6267221 */ /* 0x000fe20000010000 */
[----:B-----5:R-:W-:Y:S01]  /*5210*/  FADD.FTZ R11, R7, R4 ;  /* 0x00000004070b7221 */ /* 0x020fe20000010000 */
[C---:B------:R-:W-:Y:S01]  /*5220*/  F2FP.BF16.F32.PACK_AB R203, R14.reuse, R7 ;  /* 0x000000070ecb723e */ /* 0x040fe200000010ff */
[----:B------:R-:W-:Y:S01]  /*5230*/  IMAD.MOV.U32 R31, RZ, RZ, R119 ;  /* 0x000000ffff1f7224 */ /* 0x000fe200078e0077 */
[----:B------:R-:W-:Y:S01]  /*5240*/  F2FP.BF16.F32.PACK_AB R196, R39, R196 ;  /* 0x000000c427c4723e */ /* 0x000fe200000010ff */
[----:B------:R-:W-:Y:S01]  /*5250*/  FADD.FTZ R4, R14, R11 ;  /* 0x0000000b0e047221 */ /* 0x000fe20000010000 */
[C---:B------:R-:W-:Y:S01]  /*5260*/  F2FP.BF16.F32.PACK_AB R198, R73.reuse, R198 ;  /* 0x000000c649c6723e */ /* 0x040fe200000010ff */
[----:B------:R-:W4:Y:S01]  /*5270*/  MUFU.EX2 R21, R21 ;  /* 0x0000001500157308 */ /* 0x000f220000000800 */
[----:B-1----:R-:W-:Y:S01]  /*5280*/  FADD.FTZ R15, R73, R38 ;  /* 0x00000026490f7221 */ /* 0x002fe20000010000 */
[----:B--2---:R-:W-:Y:S01]  /*5290*/  FADD.FTZ R11, R13, R4 ;  /* 0x000000040d0b7221 */ /* 0x004fe20000010000 */
[----:B------:R-:W-:Y:S01]  /*52a0*/  MOV R7, 0x3f800000 ;  /* 0x3f80000000077802 */ /* 0x000fe20000000f00 */
[----:B------:R-:W-:-:S02]  /*52b0*/  IMAD.MOV.U32 R73, RZ, RZ, R119 ;  /* 0x000000ffff497224 */ /* 0x000fc400078e0077 */
[----:B------:R-:W-:Y:S01]  /*52c0*/  FADD.FTZ R40, R192, R15 ;  /* 0x0000000fc0287221 */ /* 0x000fe20000010000 */
[C---:B------:R-:W-:Y:S01]  /*52d0*/  F2FP.BF16.F32.PACK_AB R192, R83.reuse, R192 ;  /* 0x000000c053c0723e */ /* 0x040fe200000010ff */
[----:B------:R-:W-:Y:S01]  /*52e0*/  IMAD.MOV.U32 R39, RZ, RZ, R119 ;  /* 0x000000ffff277224 */ /* 0x000fe200078e0077 */
[----:B------:R1:W2:Y:S01]  /*52f0*/  MUFU.EX2 R28, R41 ;  /* 0x00000029001c7308 */ /* 0x0002a20000000800 */
[----:B------:R-:W-:Y:S01]  /*5300*/  FADD.FTZ R40, R83, R40 ;  /* 0x0000002853287221 */ /* 0x000fe20000010000 */
[C---:B---3--:R-:W-:Y:S01]  /*5310*/  FADD.FTZ R4, R26.reuse, R11 ;  /* 0x0000000b1a047221 */ /* 0x048fe20000010000 */
[----:B------:R-:W-:Y:S01]  /*5320*/  F2FP.BF16.F32.PACK_AB R197, R26, R13 ;  /* 0x0000000d1ac5723e */ /* 0x000fe200000010ff */
[--C-:B------:R-:W-:Y:S02]  /*5330*/  IMAD.MOV.U32 R27, RZ, RZ, R119.reuse ;  /* 0x000000ffff1b7224 */ /* 0x100fe400078e0077 */
[----:B------:R-:W-:Y:S01]  /*5340*/  FADD.FTZ R15, R85, R40 ;  /* 0x00000028550f7221 */ /* 0x000fe20000010000 */
[----:B------:R-:W-:Y:S01]  /*5350*/  IMAD.MOV.U32 R85, RZ, RZ, R119 ;  /* 0x000000ffff557224 */ /* 0x000fe200078e0077 */
[-C--:B------:R-:W-:Y:S01]  /*5360*/  MOV R83, R119.reuse ;  /* 0x0000007700537202 */ /* 0x080fe20000000f00 */
[----:B------:R-:W3:Y:S01]  /*5370*/  MUFU.EX2 R43, R43 ;  /* 0x0000002b002b7308 */ /* 0x000ee20000000800 */
[----:B----4-:R-:W-:Y:S01]  /*5380*/  FADD.FTZ R11, R21, R4 ;  /* 0x00000004150b7221 */ /* 0x010fe20000010000 */
[----:B------:R-:W-:Y:S01]  /*5390*/  FADD.FTZ R42, R24, R15 ;  /* 0x0000000f182a7221 */ /* 0x000fe20000010000 */
[----:B-1----:R-:W-:-:S02]  /*53a0*/  MOV R41, R119 ;  /* 0x0000007700297202 */ /* 0x002fc40000000f00 */
[----:B------:R-:W-:Y:S01]  /*53b0*/  MOV R26, R119 ;  /* 0x00000077001a7202 */ /* 0x000fe20000000f00 */
[----:B------:R-:W-:Y:S02]  /*53c0*/  FADD.FTZ R15, R87, R42 ;  /* 0x0000002a570f7221 */ /* 0x000fe40000010000 */
[----:B------:R1:W4:Y:S01]  /*53d0*/  MUFU.EX2 R188, R89 ;  /* 0x0000005900bc7308 */ /* 0x0003220000000800 */
[C---:B--2---:R-:W-:Y:S01]  /*53e0*/  FADD.FTZ R4, R28.reuse, R11 ;  /* 0x0000000b1c047221 */ /* 0x044fe20000010000 */
[----:B------:R-:W-:Y:S01]  /*53f0*/  F2FP.BF16.F32.PACK_AB R199, R28, R21 ;  /* 0x000000151cc7723e */ /* 0x000fe200000010ff */
[----:B------:R-:W-:-:S05]  /*5400*/  IMAD.MOV.U32 R28, RZ, RZ, R119 ;  /* 0x000000ffff1c7224 */ /* 0x000fca00078e0077 */
[----:B------:R2:W5:Y:S01]  /*5410*/  MUFU.EX2 R30, R33 ;  /* 0x00000021001e7308 */ /* 0x0005620000000800 */
[----:B---3--:R-:W-:Y:S01]  /*5420*/  FADD.FTZ R11, R43, R4 ;  /* 0x000000042b0b7221 */ /* 0x008fe20000010000 */
[----:B-1----:R-:W-:-:S06]  /*5430*/  MOV R89, R119 ;  /* 0x0000007700597202 */ /* 0x002fcc0000000f00 */
[----:B------:R-:W1:Y:S01]  /*5440*/  MUFU.EX2 R91, R91 ;  /* 0x0000005b005b7308 */ /* 0x000e620000000800 */
[C---:B----4-:R-:W-:Y:S01]  /*5450*/  FADD.FTZ R4, R188.reuse, R15 ;  /* 0x0000000fbc047221 */ /* 0x050fe20000010000 */
[----:B------:R-:W-:Y:S01]  /*5460*/  F2FP.BF16.F32.PACK_AB R188, R188, R87 ;  /* 0x00000057bcbc723e */ /* 0x000fe200000010ff */
[--C-:B------:R-:W-:Y:S02]  /*5470*/  IMAD.MOV.U32 R87, RZ, RZ, R119.reuse ;  /* 0x000000ffff577224 */ /* 0x100fe400078e0077 */
[----:B--2---:R-:W-:-:S03]  /*5480*/  IMAD.MOV.U32 R33, RZ, RZ, R119 ;  /* 0x000000ffff217224 */ /* 0x004fc600078e0077 */
[----:B------:R-:W2:Y:S01]  /*5490*/  MUFU.EX2 R45, R45 ;  /* 0x0000002d002d7308 */ /* 0x000ea20000000800 */
[C---:B-----5:R-:W-:Y:S01]  /*54a0*/  FADD.FTZ R0, R30.reuse, R11 ;  /* 0x0000000b1e007221 */ /* 0x060fe20000010000 */
[----:B------:R-:W-:Y:S01]  /*54b0*/  F2FP.BF16.F32.PACK_AB R193, R30, R43 ;  /* 0x0000002b1ec1723e */ /* 0x000fe200000010ff */
[--C-:B------:R-:W-:Y:S02]  /*54c0*/  IMAD.MOV.U32 R43, RZ, RZ, R119.reuse ;  /* 0x000000ffff2b7224 */ /* 0x100fe400078e0077 */
[----:B------:R-:W-:-:S03]  /*54d0*/  IMAD.MOV.U32 R30, RZ, RZ, R119 ;  /* 0x000000ffff1e7224 */ /* 0x000fc600078e0077 */
[----:B------:R3:W4:Y:S01]  /*54e0*/  MUFU.EX2 R190, R93 ;  /* 0x0000005d00be7308 */ /* 0x0007220000000800 */
[----:B-1----:R-:W-:-:S07]  /*54f0*/  FADD.FTZ R15, R91, R4 ;  /* 0x000000045b0f7221 */ /* 0x002fce0000010000 */
[----:B------:R1:W5:Y:S01]  /*5500*/  MUFU.EX2 R32, R35 ;  /* 0x0000002300207308 */ /* 0x0003620000000800 */
[----:B--2---:R-:W-:Y:S01]  /*5510*/  FADD.FTZ R11, R45, R0 ;  /* 0x000000002d0b7221 */ /* 0x004fe20000010000 */
[----:B---3--:R-:W-:-:S06]  /*5520*/  IMAD.MOV.U32 R93, RZ, RZ, R119 ;  /* 0x000000ffff5d7224 */ /* 0x008fcc00078e0077 */
[----:B------:R-:W2:Y:S01]  /*5530*/  MUFU.EX2 R95, R95 ;  /* 0x0000005f005f7308 */ /* 0x000ea20000000800 */
[C---:B----4-:R-:W-:Y:S01]  /*5540*/  FADD.FTZ R42, R190.reuse, R15 ;  /* 0x0000000fbe2a7221 */ /* 0x050fe20000010000 */
[----:B------:R-:W-:Y:S01]  /*5550*/  F2FP.BF16.F32.PACK_AB R190, R190, R91 ;  /* 0x0000005bbebe723e */ /* 0x000fe200000010ff */
[----:B------:R-:W-:Y:S01]  /*5560*/  IMAD.MOV.U32 R91, RZ, RZ, R119 ;  /* 0x000000ffff5b7224 */ /* 0x000fe200078e0077 */
[----:B-1----:R-:W-:-:S04]  /*5570*/  MOV R35, R119 ;  /* 0x0000007700237202 */ /* 0x002fc80000000f00 */
[----:B------:R-:W1:Y:S01]  /*5580*/  MUFU.EX2 R47, R47 ;  /* 0x0000002f002f7308 */ /* 0x000e620000000800 */
[C---:B-----5:R-:W-:Y:S01]  /*5590*/  FADD.FTZ R4, R32.reuse, R11 ;  /* 0x0000000b20047221 */ /* 0x060fe20000010000 */
[----:B------:R-:W-:Y:S01]  /*55a0*/  F2FP.BF16.F32.PACK_AB R195, R32, R45 ;  /* 0x0000002d20c3723e */ /* 0x000fe200000010ff */
[----:B------:R-:W-:Y:S01]  /*55b0*/  IMAD.MOV.U32 R45, RZ, RZ, R119 ;  /* 0x000000ffff2d7224 */ /* 0x000fe200078e0077 */
[----:B------:R-:W-:-:S04]  /*55c0*/  MOV R32, R119 ;  /* 0x0000007700207202 */ /* 0x000fc80000000f00 */
[----:B------:R3:W4:Y:S01]  /*55d0*/  MUFU.EX2 R184, R97 ;  /* 0x0000006100b87308 */ /* 0x0007220000000800 */
[----:B--2---:R-:W-:-:S07]  /*55e0*/  FADD.FTZ R15, R95, R42 ;  /* 0x0000002a5f0f7221 */ /* 0x004fce0000010000 */
[----:B------:R2:W5:Y:S01]  /*55f0*/  MUFU.EX2 R34, R37 ;  /* 0x0000002500227308 */ /* 0x0005620000000800 */
[----:B-1----:R-:W-:Y:S01]  /*5600*/  FADD.FTZ R11, R47, R4 ;  /* 0x000000042f0b7221 */ /* 0x002fe20000010000 */
[----:B---3--:R-:W-:-:S06]  /*5610*/  IMAD.MOV.U32 R97, RZ, RZ, R119 ;  /* 0x000000ffff617224 */ /* 0x008fcc00078e0077 */
[----:B------:R-:W1:Y:S01]  /*5620*/  MUFU.EX2 R99, R99 ;  /* 0x0000006300637308 */ /* 0x000e620000000800 */
[C---:B----4-:R-:W-:Y:S01]  /*5630*/  FADD.FTZ R42, R184.reuse, R15 ;  /* 0x0000000fb82a7221 */ /* 0x050fe20000010000 */
[----:B------:R-:W-:Y:S01]  /*5640*/  F2FP.BF16.F32.PACK_AB R184, R184, R95 ;  /* 0x0000005fb8b8723e */ /* 0x000fe200000010ff */
[----:B--2---:R-:W-:Y:S01]  /*5650*/  IMAD.MOV.U32 R37, RZ, RZ, R119 ;  /* 0x000000ffff257224 */ /* 0x004fe200078e0077 */
[----:B------:R-:W-:-:S04]  /*5660*/  MOV R95, R119 ;  /* 0x00000077005f7202 */ /* 0x000fc80000000f00 */
[----:B------:R-:W2:Y:S01]  /*5670*/  MUFU.EX2 R49, R49 ;  /* 0x0000003100317308 */ /* 0x000ea20000000800 */
[C---:B-----5:R-:W-:Y:S01]  /*5680*/  FADD.FTZ R4, R34.reuse, R11 ;  /* 0x0000000b22047221 */ /* 0x060fe20000010000 */
[----:B------:R-:W-:Y:S01]  /*5690*/  F2FP.BF16.F32.PACK_AB R189, R34, R47 ;  /* 0x0000002f22bd723e */ /* 0x000fe200000010ff */
[----:B------:R-:W-:Y:S01]  /*56a0*/  IMAD.MOV.U32 R34, RZ, RZ, R119 ;  /* 0x000000ffff227224 */ /* 0x000fe200078e0077 */
[----:B------:R-:W-:-:S04]  /*56b0*/  MOV R47, R119 ;  /* 0x00000077002f7202 */ /* 0x000fc80000000f00 */
[----:B------:R3:W4:Y:S01]  /*56c0*/  MUFU.EX2 R186, R101 ;  /* 0x0000006500ba7308 */ /* 0x0007220000000800 */
[----:B-1----:R-:W-:-:S07]  /*56d0*/  FADD.FTZ R15, R99, R42 ;  /* 0x0000002a630f7221 */ /* 0x002fce0000010000 */
[----:B------:R1:W5:Y:S01]  /*56e0*/  MUFU.EX2 R36, R51 ;  /* 0x0000003300247308 */ /* 0x0003620000000800 */
[----:B--2---:R-:W-:Y:S01]  /*56f0*/  FADD.FTZ R11, R49, R4 ;  /* 0x00000004310b7221 */ /* 0x004fe20000010000 */
[----:B---3--:R-:W-:-:S06]  /*5700*/  MOV R101, R119 ;  /* 0x0000007700657202 */ /* 0x008fcc0000000f00 */
[----:B------:R-:W2:Y:S01]  /*5710*/  MUFU.EX2 R103, R103 ;  /* 0x0000006700677308 */ /* 0x000ea20000000800 */
[C---:B----4-:R-:W-:Y:S01]  /*5720*/  FADD.FTZ R42, R186.reuse, R15 ;  /* 0x0000000fba2a7221 */ /* 0x050fe20000010000 */
[----:B------:R-:W-:Y:S01]  /*5730*/  F2FP.BF16.F32.PACK_AB R186, R186, R99 ;  /* 0x00000063baba723e */ /* 0x000fe200000010ff */
[--C-:B------:R-:W-:Y:S02]  /*5740*/  IMAD.MOV.U32 R99, RZ, RZ, R119.reuse ;  /* 0x000000ffff637224 */ /* 0x100fe400078e0077 */
[----:B-1----:R-:W-:-:S03]  /*5750*/  IMAD.MOV.U32 R51, RZ, RZ, R119 ;  /* 0x000000ffff337224 */ /* 0x002fc600078e0077 */
[----:B------:R-:W1:Y:S01]  /*5760*/  MUFU.EX2 R53, R53 ;  /* 0x0000003500357308 */ /* 0x000e620000000800 */
[C---:B-----5:R-:W-:Y:S01]  /*5770*/  FADD.FTZ R4, R36.reuse, R11 ;  /* 0x0000000b24047221 */ /* 0x060fe20000010000 */
[----:B------:R-:W-:Y:S01]  /*5780*/  F2FP.BF16.F32.PACK_AB R191, R36, R49 ;  /* 0x0000003124bf723e */ /* 0x000fe200000010ff */
[--C-:B------:R-:W-:Y:S02]  /*5790*/  IMAD.MOV.U32 R49, RZ, RZ, R119.reuse ;  /* 0x000000ffff317224 */ /* 0x100fe400078e0077 */
[----:B------:R-:W-:-:S03]  /*57a0*/  IMAD.MOV.U32 R36, RZ, RZ, R119 ;  /* 0x000000ffff247224 */ /* 0x000fc600078e0077 */
        /* <DEDUP_REMOVED lines=8> */
[--C-:B------:R-:W-:Y:S02]  /*5830*/  IMAD.MOV.U32 R103, RZ, RZ, R119.reuse ;  /* 0x000000ffff677224 */ /* 0x100fe400078e0077 */
[----:B--2---:R-:W-:-:S03]  /*5840*/  IMAD.MOV.U32 R55, RZ, RZ, R119 ;  /* 0x000000ffff377224 */ /* 0x004fc600078e0077 */
[----:B------:R-:W2:Y:S01]  /*5850*/  MUFU.EX2 R25, R25 ;  /* 0x0000001900197308 */ /* 0x000ea20000000800 */
[C---:B-----5:R-:W-:Y:S01]  /*5860*/  FADD.FTZ R4, R38.reuse, R11 ;  /* 0x0000000b26047221 */ /* 0x060fe20000010000 */
[----:B------:R-:W-:Y:S02]  /*5870*/  F2FP.BF16.F32.PACK_AB R185, R38, R53 ;  /* 0x0000003526b9723e */ /* 0x000fe400000010ff */
[-C--:B------:R-:W-:Y:S02]  /*5880*/  MOV R53, R119.reuse ;  /* 0x0000007700357202 */ /* 0x080fe40000000f00 */
[----:B------:R-:W-:Y:S02]  /*5890*/  MOV R38, R119 ;  /* 0x0000007700267202 */ /* 0x000fe40000000f00 */
[----:B------:R3:W4:Y:S01]  /*58a0*/  MUFU.EX2 R182, R109 ;  /* 0x0000006d00b67308 */ /* 0x0007220000000800 */
[----:B-1----:R-:W-:-:S07]  /*58b0*/  FADD.FTZ R15, R107, R42 ;  /* 0x0000002a6b0f7221 */ /* 0x002fce0000010000 */
[----:B------:R1:W5:Y:S01]  /*58c0*/  MUFU.EX2 R40, R29 ;  /* 0x0000001d00287308 */ /* 0x0003620000000800 */
[----:B--2---:R-:W-:Y:S01]  /*58d0*/  FADD.FTZ R11, R25, R4 ;  /* 0x00000004190b7221 */ /* 0x004fe20000010000 */
[----:B---3--:R-:W-:-:S06]  /*58e0*/  IMAD.MOV.U32 R109, RZ, RZ, R119 ;  /* 0x000000ffff6d7224 */ /* 0x008fcc00078e0077 */
[----:B------:R-:W2:Y:S01]  /*58f0*/  MUFU.EX2 R111, R111 ;  /* 0x0000006f006f7308 */ /* 0x000ea20000000800 */
[C---:B----4-:R-:W-:Y:S01]  /*5900*/  FADD.FTZ R42, R182.reuse, R15 ;  /* 0x0000000fb62a7221 */ /* 0x050fe20000010000 */
[----:B------:R-:W-:Y:S02]  /*5910*/  F2FP.BF16.F32.PACK_AB R182, R182, R107 ;  /* 0x0000006bb6b6723e */ /* 0x000fe400000010ff */
[-C--:B------:R-:W-:Y:S02]  /*5920*/  MOV R107, R119.reuse ;  /* 0x00000077006b7202 */ /* 0x080fe40000000f00 */
[----:B-1----:R-:W-:Y:S02]  /*5930*/  MOV R29, R119 ;  /* 0x00000077001d7202 */ /* 0x002fe40000000f00 */
[----:B------:R-:W1:Y:S01]  /*5940*/  MUFU.EX2 R57, R57 ;  /* 0x0000003900397308 */ /* 0x000e620000000800 */
[C---:B-----5:R-:W-:Y:S01]  /*5950*/  FADD.FTZ R4, R40.reuse, R11 ;  /* 0x0000000b28047221 */ /* 0x060fe20000010000 */
[----:B------:R-:W-:Y:S01]  /*5960*/  F2FP.BF16.F32.PACK_AB R187, R40, R25 ;  /* 0x0000001928bb723e */ /* 0x000fe200000010ff */
[----:B------:R-:W-:-:S02]  /*5970*/  IMAD.MOV.U32 R40, RZ, RZ, R119 ;  /* 0x000000ffff287224 */ /* 0x000fc400078e0077 */
[----:B------:R-:W-:-:S03]  /*5980*/  IMAD.MOV.U32 R25, RZ, RZ, R119 ;  /* 0x000000ffff197224 */ /* 0x000fc600078e0077 */
[----:B------:R3:W4:Y:S01]  /*5990*/  MUFU.EX2 R176, R113 ;  /* 0x0000007100b07308 */ /* 0x0007220000000800 */
[----:B--2---:R-:W-:-:S07]  /*59a0*/  FADD.FTZ R15, R111, R42 ;  /* 0x0000002a6f0f7221 */ /* 0x004fce0000010000 */
[----:B------:R2:W5:Y:S01]  /*59b0*/  MUFU.EX2 R0, R59 ;  /* 0x0000003b00007308 */ /* 0x0005620000000800 */
[----:B-1----:R-:W-:Y:S01]  /*59c0*/  FADD.FTZ R11, R57, R4 ;  /* 0x00000004390b7221 */ /* 0x002fe20000010000 */
[----:B---3--:R-:W-:-:S06]  /*59d0*/  MOV R113, R119 ;  /* 0x0000007700717202 */ /* 0x008fcc0000000f00 */
[----:B------:R-:W1:Y:S01]  /*59e0*/  MUFU.EX2 R115, R115 ;  /* 0x0000007300737308 */ /* 0x000e620000000800 */
[C---:B----4-:R-:W-:Y:S01]  /*59f0*/  FADD.FTZ R42, R176.reuse, R15 ;  /* 0x0000000fb02a7221 */ /* 0x050fe20000010000 */
[----:B------:R-:W-:Y:S01]  /*5a00*/  F2FP.BF16.F32.PACK_AB R176, R176, R111 ;  /* 0x0000006fb0b0723e */ /* 0x000fe200000010ff */
[----:B------:R-:W-:Y:S01]  /*5a10*/  IMAD.MOV.U32 R111, RZ, RZ, R119 ;  /* 0x000000ffff6f7224 */ /* 0x000fe200078e0077 */
[----:B--2---:R-:W-:-:S04]  /*5a20*/  MOV R59, R119 ;  /* 0x00000077003b7202 */ /* 0x004fc80000000f00 */
[----:B------:R-:W2:Y:S01]  /*5a30*/  MUFU.EX2 R61, R61 ;  /* 0x0000003d003d7308 */ /* 0x000ea20000000800 */
[C---:B-----5:R-:W-:Y:S01]  /*5a40*/  FADD.FTZ R4, R0.reuse, R11 ;  /* 0x0000000b00047221 */ /* 0x060fe20000010000 */
[----:B------:R-:W-:Y:S01]  /*5a50*/  F2FP.BF16.F32.PACK_AB R181, R0, R57 ;  /* 0x0000003900b5723e */ /* 0x000fe200000010ff */
[----:B------:R-:W-:Y:S02]  /*5a60*/  IMAD.MOV.U32 R0, RZ, RZ, 0x3f800000 ;  /* 0x3f800000ff007424 */ /* 0x000fe400078e00ff */
[----:B------:R-:W-:-:S03]  /*5a70*/  IMAD.MOV.U32 R57, RZ, RZ, R119 ;  /* 0x000000ffff397224 */ /* 0x000fc600078e0077 */
[----:B------:R-:W3:Y:S01]  /*5a80*/  MUFU.EX2 R20, R20 ;  /* 0x0000001400147308 */ /* 0x000ee20000000800 */
[----:B-1----:R-:W-:Y:S01]  /*5a90*/  FADD.FTZ R15, R115, R42 ;  /* 0x0000002a730f7221 */ /* 0x002fe20000010000 */
[----:B------:R-:W-:-:S06]  /*5aa0*/  IMAD.MOV.U32 R42, RZ, RZ, R119 ;  /* 0x000000ffff2a7224 */ /* 0x000fcc00078e0077 */
[----:B------:R1:W4:Y:S01]  /*5ab0*/  MUFU.EX2 R10, R63 ;  /* 0x0000003f000a7308 */ /* 0x0003220000000800 */
[----:B--2---:R-:W-:-:S07]  /*5ac0*/  FADD.FTZ R11, R61, R4 ;  /* 0x000000043d0b7221 */ /* 0x004fce0000010000 */
[----:B------:R-:W2:Y:S01]  /*5ad0*/  MUFU.EX2 R65, R65 ;  /* 0x0000004100417308 */ /* 0x000ea20000000800 */
[C---:B---3--:R-:W-:Y:S01]  /*5ae0*/  FADD.FTZ R4, R20.reuse, R15 ;  /* 0x0000000f14047221 */ /* 0x048fe20000010000 */
[----:B------:R-:W-:Y:S01]  /*5af0*/  F2FP.BF16.F32.PACK_AB R178, R20, R115 ;  /* 0x0000007314b2723e */ /* 0x000fe200000010ff */
[--C-:B------:R-:W-:Y:S02]  /*5b00*/  IMAD.MOV.U32 R115, RZ, RZ, R119.reuse ;  /* 0x000000ffff737224 */ /* 0x100fe400078e0077 */
[----:B-1----:R-:W-:-:S03]  /*5b10*/  IMAD.MOV.U32 R63, RZ, RZ, R119 ;  /* 0x000000ffff3f7224 */ /* 0x002fc600078e0077 */
[----:B------:R1:W3:Y:S01]  /*5b20*/  MUFU.EX2 R24, R67 ;  /* 0x0000004300187308 */ /* 0x0002e20000000800 */
[C---:B----4-:R-:W-:Y:S01]  /*5b30*/  FADD.FTZ R20, R10.reuse, R11 ;  /* 0x0000000b0a147221 */ /* 0x050fe20000010000 */
[----:B------:R-:W-:Y:S01]  /*5b40*/  F2FP.BF16.F32.PACK_AB R183, R10, R61 ;  /* 0x0000003d0ab7723e */ /* 0x000fe200000010ff */
[----:B------:R-:W-:-:S05]  /*5b50*/  IMAD.MOV.U32 R61, RZ, RZ, R119 ;  /* 0x000000ffff3d7224 */ /* 0x000fca00078e0077 */
[----:B------:R-:W4:Y:S01]  /*5b60*/  MUFU.EX2 R69, R69 ;  /* 0x0000004500457308 */ /* 0x000f220000000800 */
[----:B--2---:R-:W-:Y:S01]  /*5b70*/  FADD.FTZ R3, R65, R20 ;  /* 0x0000001441037221 */ /* 0x004fe20000010000 */
[----:B-1----:R-:W-:-:S06]  /*5b80*/  IMAD.MOV.U32 R67, RZ, RZ, R119 ;  /* 0x000000ffff437224 */ /* 0x002fcc00078e0077 */
[----:B------:R1:W2:Y:S01]  /*5b90*/  MUFU.EX2 R12, R71 ;  /* 0x00000047000c7308 */ /* 0x0002a20000000800 */
[C---:B---3--:R-:W-:Y:S01]  /*5ba0*/  FADD.FTZ R14, R24.reuse, R3 ;  /* 0x00000003180e7221 */ /* 0x048fe20000010000 */
[----:B------:R-:W-:Y:S01]  /*5bb0*/  F2FP.BF16.F32.PACK_AB R177, R24, R65 ;  /* 0x0000004118b1723e */ /* 0x000fe200000010ff */
[----:B------:R-:W-:Y:S01]  /*5bc0*/  IMAD.MOV.U32 R24, RZ, RZ, R119 ;  /* 0x000000ffff187224 */ /* 0x000fe200078e0077 */
[-C--:B------:R-:W-:Y:S01]  /*5bd0*/  MOV R65, R119.reuse ;  /* 0x0000007700417202 */ /* 0x080fe20000000f00 */
[----:B----4-:R-:W-:Y:S01]  /*5be0*/  FADD.FTZ R3, R69, R14 ;  /* 0x0000000e45037221 */ /* 0x010fe20000010000 */
[----:B-1----:R-:W-:Y:S02]  /*5bf0*/  MOV R71, R119 ;  /* 0x0000007700477202 */ /* 0x002fe40000000f00 */
[C---:B--2---:R-:W-:Y:S01]  /*5c00*/  F2FP.BF16.F32.PACK_AB R179, R12.reuse, R69 ;  /* 0x000000450cb3723e */ /* 0x044fe200000010ff */
[----:B------:R-:W-:Y:S01]  /*5c10*/  FADD.FTZ R3, R12, R3 ;  /* 0x000000030c037221 */ /* 0x000fe20000010000 */
[----:B------:R-:W-:Y:S01]  /*5c20*/  IMAD.MOV.U32 R69, RZ, RZ, R119 ;  /* 0x000000ffff457224 */ /* 0x000fe200078e0077 */
[----:B------:R-:W-:Y:S06]  /*5c30*/  @!P2 BRA `(.L_x_2865) ;  /* 0x000000440080a947 */ /* 0x000fec0003800000 */
[----:B------:R-:W-:Y:S01]  /*5c40*/  UIADD3 UR4, UR61, -0x2, URZ ;  /* 0xfffffffe3d047890 */ /* 0x000fe2000fffe03f */
[----:B------:R-:W-:Y:S01]  /*5c50*/  R2UR UR61, R16 ;  /* 0x00000000103d72ca */ /* 0x000fe200000e0000 */
[----:B------:R-:W-:Y:S01]  /*5c60*/  IMAD.MOV.U32 R11, RZ, RZ, R8 ;  /* 0x000000ffff0b7224 */ /* 0x000fe200078e0008 */
[----:B------:R-:W-:Y:S02]  /*5c70*/  MOV R10, R9 ;  /* 0x00000009000a7202 */ /* 0x000fe40000000f00 */
[----:B------:R-:W-:Y:S02]  /*5c80*/  CS2R R118, SRZ ;  /* 0x0000000000767805 */ /* 0x000fe4000001ff00 */
[----:B------:R-:W-:Y:S01]  /*5c90*/  MOV R0, 0x3f800000 ;  /* 0x3f80000000007802 */ /* 0x000fe20000000f00 */
[----:B------:R-:W-:Y:S01]  /*5ca0*/  IMAD.U32 R12, RZ, RZ, UR4 ;  /* 0x00000004ff0c7e24 */ /* 0x000fe2000f8e00ff */
        /* <DEDUP_REMOVED lines=47> */
[----:B------:R-:W-:Y:S01]  /*5fa0*/  UMOV UR39, UR38 ;  /* 0x0000002600277c82 */ /* 0x000fe20008000000 */
[----:B------:R-:W-:-:S05]  /*5fb0*/  ULDC UR37, c[0x0][0x9d8] ;  /* 0x0002760000257ab9 */ /* 0x000fca0000000800 */
.L_x_2874:
        /* <DEDUP_REMOVED lines=8> */
.L_x_2866:
        /* <DEDUP_REMOVED lines=8> */
.L_x_2867:
[----:B--2---:R-:W-:Y:S05]  /*60c0*/  @P2 BRA `(.L_x_2868) ;  /* 0x0000000000082947 */ /* 0x004fea0003800000 */
[----:B------:R-:W2:Y:S02]  /*60d0*/  SYNCS.PHASECHK.TRANS64.TRYWAIT P2, [UR60+0x36830], R6 ;  /* 0x03683006ff0075a7 */ /* 0x000ea4000804017c */
[----:B--2---:R-:W-:Y:S05]  /*60e0*/  @!P2 BRA `(.L_x_2869) ;  /* 0x000000940030a947 */ /* 0x004fea0003800000 */
.L_x_2868:
[----:B------:R-:W-:Y:S01]  /*60f0*/  R2UR UR4, R5 ;  /* 0x00000000050472ca */ /* 0x000fe200000e0000 */
[----:B------:R-:W-:Y:S01]  /*6100*/  WARPGROUP.ARRIVE ;  /* 0x00000000000079c5 */ /* 0x000fe20000000000 */
[----:B------:R-:W-:Y:S01]  /*6110*/  UMOV UR59, 0x40000040 ;  /* 0x40000040003b7882 */ /* 0x000fe20000000000 */
        /* <DEDUP_REMOVED lines=10> */
[----:B------:R-:W-:Y:S01]  /*61c0*/  UIMAD UR4, UR38, 0xa80, UR4 ;  /* 0x00000a80260478a4 */ /* 0x000fe2000f8e0204 */
[-C--:B------:R-:W-:Y:S01]  /*61d0*/  FMUL.FTZ R24, R24, R7.reuse ;  /* 0x0000000718187220 */ /* 0x080fe20000410000 */
[----:B------:R-:W-:Y:S01]  /*61e0*/  UMOV UR55, 0x40000040 ;  /* 0x4000004000377882 */ /* 0x000fe20000000000 */
[----:B------:R-:W-:Y:S01]  /*61f0*/  UMOV UR7, 0x40000040 ;  /* 0x4000004000077882 */ /* 0x000fe20000000000 */
[----:B------:R-:W-:Y:S01]  /*6200*/  UIADD3 UR5, UR4, 0x80, URZ ;  /* 0x0000008004057890 */ /* 0x000fe2000fffe03f */
[-C--:B------:R-:W-:Y:S01]  /*6210*/  FMUL.FTZ R25, R25, R7.reuse ;  /* 0x0000000719197220 */ /* 0x080fe20000410000 */
[----:B------:R-:W-:Y:S01]  /*6220*/  UIADD3 UR6, UR4, 0x100, URZ ;  /* 0x0000010004067890 */ /* 0x000fe2000fffe03f */
[-C--:B------:R-:W-:Y:S01]  /*6230*/  FMUL.FTZ R28, R28, R7.reuse ;  /* 0x000000071c1c7220 */ /* 0x080fe20000410000 */
[----:B------:R-:W-:Y:S01]  /*6240*/  UMOV UR58, UR4 ;  /* 0x00000004003a7c82 */ /* 0x000fe20008000000 */
[----:B------:R-:W-:Y:S01]  /*6250*/  UIADD3 UR10, UR4, 0x2, URZ ;  /* 0x00000002040a7890 */ /* 0x000fe2000fffe03f */
[----:B------:R-:W-:Y:S01]  /*6260*/  HGMMA.64x16x16.F32.BF16 R168, gdesc[UR56], RZ, !UPT, gsb0 ;  /* 0x0020000038a879f0 */ /* 0x000fe2000c0018ff */
        /* <DEDUP_REMOVED lines=60> */
[----:B------:R-:W-:Y:S01]  /*6630*/  UMOV UR59, 0x40000040 ;  /* 0x40000040003b7882 */ /* 0x000fe20000000000 */
[----:B------:R-:W-:Y:S01]  /*6640*/  UIADD3 UR6, UR4, 0x200, URZ ;  /* 0x0000020004067890 */ /* 0x000fe2000fffe03f */
        /* <DEDUP_REMOVED lines=51> */
[----:B------:R-:W-:-:S04]  /*6980*/  FMUL.FTZ R119, R119, R0 ;  /* 0x0000000077777220 */ /* 0x000fc80000410000 */
[----:B------:R-:W-:Y:S01]  /*6990*/  HGMMA.64x16x16.F32.BF16 R152, gdesc[UR56], RZ, !UPT, gsb0 ;  /* 0x00200000389879f0 */ /* 0x000fe2000c0018ff */
[----:B------:R-:W-:Y:S01]  /*69a0*/  UMOV UR58, UR5 ;  /* 0x00000005003a7c82 */ /* 0x000fe20008000000 */
[----:B------:R-:W-:Y:S01]  /*69b0*/  UMOV UR59, 0x40000040 ;  /* 0x40000040003b7882 */ /* 0x000fe20000000000 */
[----:B------:R-:W-:Y:S01]  /*69c0*/  UIADD3 UR5, UR4, 0x280, URZ ;  /* 0x0000028004057890 */ /* 0x000fe2000fffe03f */
[----:B------:R-:W-:Y:S02]  /*69d0*/  WARPGROUP.DEPBAR.LE gsb0, 0x0 ;  /* 0x00008000000079c5 */ /* 0x000fe40000010000 */
[----:B------:R-:W-:-:S06]  /*69e0*/  WARPGROUP.ARRIVE ;  /* 0x00000000000079c5 */ /* 0x000fcc0000000000 */
        /* <DEDUP_REMOVED lines=18> */
[----:B------:R-:W-:Y:S03]  /*6b10*/  HGMMA.64x16x16.F32.BF16 R120, gdesc[UR56], RZ, !UPT, gsb0 ;  /* 0x00200000387879f0 */ /* 0x000fe6000c0018ff */
        /* <DEDUP_REMOVED lines=409> */
[----:B------:R-:W-:Y:S01]  /*84b0*/  UMOV UR55, 0x40000040 ;  /* 0x4000004000377882 */ /* 0x000fe20000000000 */
        /* <DEDUP_REMOVED lines=23> */
.L_x_2870:
[----:B------:R-:W-:Y:S02]  /*8630*/  R2UR UR4, R2 ;  /* 0x00000000020472ca */ /* 0x000fe400000e0000 */
[----:B------:R-:W-:-:S04]  /*8640*/  MOV R0, UR61 ;  /* 0x0000003d00007c02 */ /* 0x000fc80008000f00 */
[----:B------:R-:W-:-:S07]  /*8650*/  SHF.L.U32 R0, R0, 0x1f, RZ ;  /* 0x0000001f00007819 */ /* 0x000fce00000006ff */
[----:B------:R-:W-:-:S09]  /*8660*/  ULEA UR4, UR39, UR4, 0x3 ;  /* 0x0000000427047291 */ /* 0x000fd2000f8e183f */
[----:B------:R3:W4:Y:S01]  /*8670*/  SYNCS.PHASECHK.TRANS64.TRYWAIT P2, [UR4+0x36850], R0 ;  /* 0x03685000ff0075a7 */ /* 0x0007220008040144 */
[----:B------:R-:W-:Y:S05]  /*8680*/  @!P0 BRA `(.L_x_2871) ;  /* 0x0000000000048947 */ /* 0x000fea0003800000 */
[----:B------:R-:W-:Y:S01]  /*8690*/  BPT.TRAP 0x1 ;  /* 0x000000040000795c */ /* 0x000fe20000300000 */
.L_x_2871:
[----:B----4-:R-:W-:Y:S05]  /*86a0*/  @P2 BRA `(.L_x_2872) ;  /* 0x0000000000082947 */ /* 0x010fea0003800000 */
[----:B------:R-:W4:Y:S02]  /*86b0*/  SYNCS.PHASECHK.TRANS64.TRYWAIT P2, [UR4+0x36850], R0 ;  /* 0x03685000ff0075a7 */ /* 0x000f240008040144 */
[----:B----4-:R-:W-:Y:S05]  /*86c0*/  @!P2 BRA `(.L_x_2873) ;  /* 0x0000006c00d0a947 */ /* 0x010fea0003800000 */
.L_x_2872:
[----:B------:R-:W-:Y:S01]  /*86d0*/  R2UR UR5, R2 ;  /* 0x00000000020572ca */ /* 0x000fe200000e0000 */
[----:B------:R-:W-:Y:S01]  /*86e0*/  WARPGROUP.ARRIVE ;  /* 0x00000000000079c5 */ /* 0x000fe20000000000 */
[----:B------:R-:W-:Y:S01]  /*86f0*/  UMOV UR7, 0x40000040 ;  /* 0x4000004000077882 */ /* 0x000fe20000000000 */
[----:B---34-:R-:W-:Y:S01]  /*8700*/  FMUL.FTZ R0, R168, UR37 ;  /* 0x00000025a8007c20 */ /* 0x018fe20008410000 */
[----:B--2---:R-:W-:Y:S01]  /*8710*/  FMUL.FTZ R9, R169, UR37 ;  /* 0x00000025a9097c20 */ /* 0x004fe20008410000 */
        /* <DEDUP_REMOVED lines=13> */
[----:B------:R-:W2:Y:S01]  /*87f0*/  MUFU.TANH R9, R9 ;  /* 0x0000000900097308 */ /* 0x000ea20000002400 */
[----:B------:R-:W-:Y:S01]  /*8800*/  FMUL.FTZ R221, R136, UR37 ;  /* 0x0000002588dd7c20 */ /* 0x000fe20008410000 */
[----:B------:R-:W-:Y:S01]  /*8810*/  FMUL.FTZ R223, R137, UR37 ;  /* 0x0000002589df7c20 */ /* 0x000fe20008410000 */
[----:B------:R-:W-:Y:S01]  /*8820*/  ULOP3.LUT UR5, UR5, 0x3fff, URZ, 0xc0, !UPT ;  /* 0x00003fff05057892 */ /* 0x000fe2000f8ec03f */
[----:B------:R-:W-:Y:S01]  /*8830*/  FMUL.FTZ R225, R140, UR37 ;  /* 0x000000258ce17c20 */ /* 0x000fe20008410000 */
[----:B------:R-:W-:Y:S01]  /*8840*/  FMUL.FTZ R235, R141, UR37 ;  /* 0x000000258deb7c20 */ /* 0x000fe20008410000 */
[----:B------:R-:W-:Y:S01]  /*8850*/  FMUL.FTZ R237, R128, UR37 ;  /* 0x0000002580ed7c20 */ /* 0x000fe20008410000 */
[----:B------:R-:W-:Y:S01]  /*8860*/  ULOP3.LUT UR5, UR5, 0x3800000, URZ, 0xfc, !UPT ;  /* 0x0380000005057892 */ /* 0x000fe2000f8efc3f */
[----:B------:R-:W3:Y:S01]  /*8870*/  MUFU.TANH R169, R169 ;  /* 0x000000a900a97308 */ /* 0x000ee20000002400 */
[----:B-1----:R-:W-:Y:S01]  /*8880*/  FMNMX.FTZ R6, R0, R11, !PT ;  /* 0x0000000b00067209 */ /* 0x002fe20007810000 */
[----:B------:R-:W-:Y:S01]  /*8890*/  FMUL.FTZ R231, R129, UR37 ;  /* 0x0000002581e77c20 */ /* 0x000fe20008410000 */
[----:B------:R-:W-:Y:S01]  /*88a0*/  UIMAD UR5, UR39, 0xa80, UR5 ;  /* 0x00000a80270578a4 */ /* 0x000fe2000f8e0205 */
[----:B------:R-:W-:Y:S01]  /*88b0*/  FMUL.FTZ R227, R132, UR37 ;  /* 0x0000002584e37c20 */ /* 0x000fe20008410000 */
[----:B------:R-:W-:Y:S01]  /*88c0*/  FMUL.FTZ R233, R133, UR37 ;  /* 0x0000002585e97c20 */ /* 0x000fe20008410000 */
[----:B------:R-:W-:Y:S01]  /*88d0*/  FMUL.FTZ R229, R120, UR37 ;  /* 0x0000002578e57c20 */ /* 0x000fe20008410000 */
[----:B------:R-:W-:Y:S01]  /*88e0*/  R2UR UR10, R12 ;  /* 0x000000000c0a72ca */ /* 0x000fe200000e0000 */
[----:B------:R-:W1:Y:S01]  /*88f0*/  MUFU.TANH R171, R171 ;  /* 0x000000ab00ab7308 */ /* 0x000e620000002400 */
[----:B--2---:R-:W-:Y:S01]  /*8900*/  FMNMX.FTZ R6, R9, R6, !PT ;  /* 0x0000000609067209 */ /* 0x004fe20007810000 */
[----:B------:R-:W-:Y:S01]  /*8910*/  UMOV UR6, UR5 ;  /* 0x0000000500067c82 */ /* 0x000fe20008000000 */
[----:B------:R-:W-:Y:S01]  /*8920*/  FMUL.FTZ R12, R121, UR37 ;  /* 0x00000025790c7c20 */ /* 0x000fe20008410000 */
[----:B------:R-:W-:Y:S01]  /*8930*/  HGMMA.64x192x16.F32.BF16 R24, R200, gdesc[UR4].tnspB, R24, gsb0 ;  /* 0x42e00004c8187df0 */ /* 0x000fe20008001818 */
[----:B------:R-:W-:Y:S01]  /*8940*/  UIADD3 UR6, UR5, 0x80, URZ ;  /* 0x0000008005067890 */ /* 0x000fe2000fffe03f */
[----:B------:R-:W-:Y:S01]  /*8950*/  FMUL.FTZ R13, R170, UR37 ;  /* 0x00000025aa0d7c20 */ /* 0x000fe20008410000 */
[----:B------:R-:W-:Y:S01]  /*8960*/  UMOV UR7, 0x40000040 ;  /* 0x4000004000077882 */ /* 0x000fe20000000000 */
[----:B------:R-:W2:Y:S01]  /*8970*/  MUFU.TANH R175, R175 ;  /* 0x000000af00af7308 */ /* 0x000ea20000002400 */
[----:B---3--:R-:W-:Y:S01]  /*8980*/  FMNMX.FTZ R6, R169, R6, !PT ;  /* 0x00000006a9067209 */ /* 0x008fe20007810000 */
[----:B------:R-:W-:Y:S01]  /*8990*/  FMUL.FTZ R21, R174, UR37 ;  /* 0x00000025ae157c20 */ /* 0x000fe20008410000 */
[----:B------:R-:W-:Y:S01]  /*89a0*/  FMUL.FTZ R163, R163, UR37 ;  /* 0x00000025a3a37c20 */ /* 0x000fe20008410000 */
[----:B------:R-:W-:Y:S01]  /*89b0*/  FMUL.FTZ R167, R167, UR37 ;  /* 0x00000025a7a77c20 */ /* 0x000fe20008410000 */
[----:B------:R-:W-:Y:S01]  /*89c0*/  FMUL.FTZ R153, R154, UR37 ;  /* 0x000000259a997c20 */ /* 0x000fe20008410000 */
[----:B------:R-:W-:Y:S01]  /*89d0*/  FMUL.FTZ R155, R155, UR37 ;  /* 0x000000259b9b7c20 */ /* 0x000fe20008410000 */
[----:B------:R-:W-:Y:S01]  /*89e0*/  FMUL.FTZ R159, R159, UR37 ;  /* 0x000000259f9f7c20 */ /* 0x000fe20008410000 */
[----:B------:R-:W-:Y:S01]  /*89f0*/  MUFU.TANH R211, R211 ;  /* 0x000000d300d37308 */ /* 0x000fe20000002400 */
[----:B-1----:R-:W-:Y:S01]  /*8a00*/  FMNMX.FTZ R6, R171, R6, !PT ;  /* 0x00000006ab067209 */ /* 0x002fe20007810000 */
[----:B------:R-:W-:Y:S01]  /*8a10*/  FMUL.FTZ R145, R146, UR37 ;  /* 0x0000002592917c20 */ /* 0x000fe20008410000 */
[----:B------:R-:W-:Y:S01]  /*8a20*/  FMUL.FTZ R147, R147, UR37 ;  /* 0x0000002593937c20 */ /* 0x000fe20008410000 */
[----:B------:R-:W-:Y:S01]  /*8a30*/  FMUL.FTZ R149, R150, UR37 ;  /* 0x0000002596957c20 */ /* 0x000fe20008410000 */
[----:B------:R-:W-:Y:S01]  /*8a40*/  FMUL.FTZ R121, R151, UR37 ;  /* 0x0000002597797c20 */ /* 0x000fe20008410000 */
[----:B------:R-:W-:Y:S01]  /*8a50*/  FMUL.FTZ R129, R139, UR37 ;  /* 0x000000258b817c20 */ /* 0x000fe20008410000 */
[----:B------:R-:W-:Y:S01]  /*8a60*/  FMUL.FTZ R133, R142, UR37 ;  /* 0x000000258e857c20 */ /* 0x000fe20008410000 */
[----:B------:R-:W-:Y:S01]  /*8a70*/  MUFU.TANH R213, R213 ;  /* 0x000000d500d57308 */ /* 0x000fe20000002400 */
[----:B--2---:R-:W-:Y:S01]  /*8a80*/  FMNMX.FTZ R6, R175, R6, !PT ;  /* 0x00000006af067209 */ /* 0x004fe20007810000 */
        /* <DEDUP_REMOVED lines=10> */
[----:B------:R-:W-:Y:S01]  /*8b30*/  ISETP.LT.AND P2, PT, RZ, UR10, PT ;  /* 0x0000000aff007c0c */ /* 0x000fe2000bf41270 */
[----:B------:R-:W-:Y:S01]  /*8b40*/  UMOV UR39, UR38 ;  /* 0x0000002600277c82 */ /* 0x000fe20008000000 */
[----:B------:R-:W-:-:S02]  /*8b50*/  R2UR UR61, R16 ;  /* 0x00000000103d72ca */ /* 0x000fc400000e0000 */
        /* <DEDUP_REMOVED lines=26> */
[----:B------:R-:W-:Y:S02]  /*8d00*/  FMUL.FTZ R165, R166, UR37 ;  /* 0x00000025a6a57c20 */ /* 0x000fe40008410000 */
[----:B------:R-:W-:Y:S01]  /*8d10*/  MUFU.TANH R147, R147 ;  /* 0x0000009300937308 */ /* 0x000fe20000002400 */
[----:B------:R-:W-:Y:S01]  /*8d20*/  HGMMA.64x192x16.F32.BF16 R24, R196, gdesc[UR4].tnspB, R24, gsb0 ;  /* 0x42e00004c4187df0 */ /* 0x000fe20008001818 */
[----:B------:R-:W-:Y:S01]  /*8d30*/  UIADD3 UR6, UR5, 0x100, URZ ;  /* 0x0000010005067890 */ /* 0x000fe2000fffe03f */
[----:B------:R-:W-:-:S05]  /*8d40*/  UMOV UR7, 0x40000040 ;  /* 0x4000004000077882 */ /* 0x000fca0000000000 */
        /* <DEDUP_REMOVED lines=20> */
[----:B------:R-:W-:-:S03]  /*8e90*/  FMUL.FTZ R161, R162, UR37 ;  /* 0x00000025a2a17c20 */ /* 0x000fc60008410000 */
[----:B------:R-:W-:Y:S01]  /*8ea0*/  HGMMA.64x192x16.F32.BF16 R24, R192, gdesc[UR4].tnspB, R24, gsb0 ;  /* 0x42e00004c0187df0 */ /* 0x000fe20008001818 */
[----:B------:R-:W-:Y:S01]  /*8eb0*/  UIADD3 UR6, UR5, 0x180, URZ ;  /* 0x0000018005067890 */ /* 0x000fe2000fffe03f */
[----:B------:R-:W1:Y:S01]  /*8ec0*/  MUFU.TANH R197, R197 ;  /* 0x000000c500c57308 */ /* 0x000e620000002400 */
[----:B------:R-:W-:-:S07]  /*8ed0*/  UMOV UR7, 0x40000040 ;  /* 0x4000004000077882 */ /* 0x000fce0000000000 */
[----:B------:R-:W2:Y:S08]  /*8ee0*/  MUFU.TANH R199, R199 ;  /* 0x000000c700c77308 */ /* 0x000eb00000002400 */
[----:B------:R-:W-:Y:S01]  /*8ef0*/  MUFU.TANH R161, R161 ;  /* 0x000000a100a17308 */ /* 0x000fe20000002400 */
[----:B-1----:R-:W-:-:S04]  /*8f00*/  FMNMX.FTZ R6, R197, R6, !PT ;  /* 0x00000006c5067209 */ /* 0x002fc80007810000 */
[----:B--2---:R-:W-:-:S04]  /*8f10*/  FMNMX.FTZ R6, R199, R6, !PT ;  /* 0x00000006c7067209 */ /* 0x004fc80007810000 */
        /* <DEDUP_REMOVED lines=36> */
[----:B------:R-:W1:Y:S01]  /*9160*/  MUFU.TANH R191, R191 ;  /* 0x000000bf00bf7308 */ /* 0x000e620000002400 */
[----:B------:R-:W-:Y:S01]  /*9170*/  UIADD3 UR6, UR5, 0x280, URZ ;  /* 0x0000028005067890 */ /* 0x000fe2000fffe03f */
[----:B------:R-:W-:-:S06]  /*9180*/  UMOV UR7, 0x40000040 ;  /* 0x4000004000077882 */ /* 0x000fcc0000000000 */
[----:B------:R-:W2:Y:S08]  /*9190*/  MUFU.TANH R189, R189 ;  /* 0x000000bd00bd7308 */ /* 0x000eb00000002400 */
[----:B------:R-:W-:Y:S01]  /*91a0*/  MUFU.TANH R125, R125 ;  /* 0x0000007d007d7308 */ /* 0x000fe20000002400 */
[----:B-1----:R-:W-:-:S04]  /*91b0*/  FMNMX.FTZ R6, R191, R6, !PT ;  /* 0x00000006bf067209 */ /* 0x002fc80007810000 */
[----:B--2---:R-:W-:-:S05]  /*91c0*/  FMNMX.FTZ R6, R189, R6, !PT ;  /* 0x00000006bd067209 */ /* 0x004fca0007810000 */
[----:B------:R-:W1:Y:S02]  /*91d0*/  SHFL.BFLY PT, R7, R6, 0x2, 0x1f ;  /* 0x0c401f0006077f89 */ /* 0x000e6400000e0000 */
[----:B-1----:R-:W-:Y:S02]  /*91e0*/  FMNMX.FTZ R7, R6, R7, !PT ;  /* 0x0000000706077209 */ /* 0x002fe40007810000 */
[----:B------:R-:W1:Y:S03]  /*91f0*/  LDC R6, c[0x0][0x988] ;  /* 0x00026200ff067b82 */ /* 0x000e660000000800 */
[----:B------:R-:W2:Y:S02]  /*9200*/  SHFL.BFLY PT, R8, R7, 0x1, 0x1f ;  /* 0x0c201f0007087f89 */ /* 0x000ea400000e0000 */
[----:B--2---:R-:W-:-:S05]  /*9210*/  FMNMX.FTZ R8, R7, R8, !PT ;  /* 0x0000000807087209 */ /* 0x004fca0007810000 */
[C---:B-1----:R-:W-:Y:S01]  /*9220*/  FMUL.FTZ R14, R8.reuse, R6 ;  /* 0x00000006080e7220 */ /* 0x042fe20000410000 */
[----:B------:R-:W-:-:S03]  /*9230*/  FADD.FTZ R7, -R8, R11 ;  /* 0x0000000b08077221 */ /* 0x000fc60000010100 */
[--C-:B------:R-:W-:Y:S01]  /*9240*/  FFMA.FTZ R200, R0, R6, -R14.reuse ;  /* 0x0000000600c87223 */ /* 0x100fe2000001080e */
[----:B------:R-:W-:Y:S01]  /*9250*/  FMNMX.FTZ R0, R13, R10, !PT ;  /* 0x0000000a0d007209 */ /* 0x000fe20007810000 */
[-CC-:B------:R-:W-:Y:S01]  /*9260*/  FFMA.FTZ R11, R9, R6.reuse, -R14.reuse ;  /* 0x00000006090b7223 */ /* 0x180fe2000001080e */
[-CC-:B------:R-:W-:Y:S01]  /*9270*/  FFMA.FTZ R196, R175, R6.reuse, -R14.reuse ;  /* 0x00000006afc47223 */ /* 0x180fe2000001080e */
[----:B------:R-:W-:Y:S01]  /*9280*/  FMUL.FTZ R7, R7, R6 ;  /* 0x0000000607077220 */ /* 0x000fe20000410000 */
[----:B------:R-:W-:Y:S01]  /*9290*/  FMNMX.FTZ R0, R15, R0, !PT ;  /* 0x000000000f007209 */ /* 0x000fe20007810000 */
[-CC-:B------:R-:W-:Y:S01]  /*92a0*/  FFMA.FTZ R175, R201, R6.reuse, -R14.reuse ;  /* 0x00000006c9af7223 */ /* 0x180fe2000001080e */
[-CC-:B------:R-:W-:Y:S01]  /*92b0*/  FFMA.FTZ R188, R213, R6.reuse, -R14.reuse ;  /* 0x00000006d5bc7223 */ /* 0x180fe2000001080e */
[--C-:B------:R-:W-:Y:S01]  /*92c0*/  FFMA.FTZ R202, R169, R6, -R14.reuse ;  /* 0x00000006a9ca7223 */ /* 0x100fe2000001080e */
        /* <DEDUP_REMOVED lines=14> */
[----:B------:R-:W-:Y:S01]  /*93b0*/  FFMA.FTZ R12, R191, R6, -R14 ;  /* 0x00000006bf0c7223 */ /* 0x000fe2000001080e */
[----:B------:R-:W-:Y:S01]  /*93c0*/  MUFU.EX2 R7, R7 ;  /* 0x0000000700077308 */ /* 0x000fe20000000800 */
[----:B------:R-:W-:-:S04]  /*93d0*/  FMNMX.FTZ R0, R165, R0, !PT ;  /* 0x00000000a5007209 */ /* 0x000fc80007810000 */
[----:B------:R-:W-:-:S03]  /*93e0*/  FMNMX.FTZ R0, R167, R0, !PT ;  /* 0x00000000a7007209 */ /* 0x000fc60007810000 */
[----:B------:R-:W1:Y:S01]  /*93f0*/  MUFU.EX2 R200, R200 ;  /* 0x000000c800c87308 */ /* 0x000e620000000800 */
[----:B------:R-:W-:-:S04]  /*9400*/  FMNMX.FTZ R0, R153, R0, !PT ;  /* 0x0000000099007209 */ /* 0x000fc80007810000 */
[----:B------:R-:W-:-:S03]  /*9410*/  FMNMX.FTZ R0, R155, R0, !PT ;  /* 0x000000009b007209 */ /* 0x000fc60007810000 */
[----:B------:R-:W2:Y:S01]  /*9420*/  MUFU.EX2 R11, R11 ;  /* 0x0000000b000b7308 */ /* 0x000ea20000000800 */
[----:B------:R-:W-:-:S04]  /*9430*/  FMNMX.FTZ R0, R157, R0, !PT ;  /* 0x000000009d007209 */ /* 0x000fc80007810000 */
[----:B------:R-:W-:-:S03]  /*9440*/  FMNMX.FTZ R0, R159, R0, !PT ;  /* 0x000000009f007209 */ /* 0x000fc60007810000 */
[----:B------:R-:W3:Y:S01]  /*9450*/  MUFU.EX2 R202, R202 ;  /* 0x000000ca00ca7308 */ /* 0x000ee20000000800 */
[----:B------:R-:W-:Y:S01]  /*9460*/  FMNMX.FTZ R0, R145, R0, !PT ;  /* 0x0000000091007209 */ /* 0x000fe20007810000 */
[----:B-1----:R-:W-:-:S03]  /*9470*/  FFMA.FTZ R4, R7, R4, R200 ;  /* 0x0000000407047223 */ /* 0x002fc600000100c8 */
[----:B------:R-:W-:-:S03]  /*9480*/  FMNMX.FTZ R0, R147, R0, !PT ;  /* 0x0000000093007209 */ /* 0x000fc60007810000 */
[----:B------:R-:W1:Y:S01]  /*9490*/  MUFU.EX2 R169, R169 ;  /* 0x000000a900a97308 */ /* 0x000e620000000800 */
[----:B------:R-:W-:Y:S02]  /*94a0*/  FMNMX.FTZ R0, R149, R0, !PT ;  /* 0x0000000095007209 */ /* 0x000fe40007810000 */
[----:B--2---:R-:W-:Y:S02]  /*94b0*/  F2FP.BF16.F32.PACK_AB R200, R11, R200 ;  /* 0x000000c80bc8723e */ /* 0x004fe400000010ff */
[----:B------:R-:W-:-:S03]  /*94c0*/  FMNMX.FTZ R0, R121, R0, !PT ;  /* 0x0000000079007209 */ /* 0x000fc60007810000 */
[----:B------:R-:W-:Y:S01]  /*94d0*/  MUFU.EX2 R196, R196 ;  /* 0x000000c400c47308 */ /* 0x000fe20000000800 */
[----:B------:R-:W-:-:S04]  /*94e0*/  FMNMX.FTZ R0, R125, R0, !PT ;  /* 0x000000007d007209 */ /* 0x000fc80007810000 */
        /* <DEDUP_REMOVED lines=17> */
[----:B------:R-:W-:Y:S02]  /*9600*/  WARPGROUP.DEPBAR.LE gsb0, 0x0 ;  /* 0x00008000000079c5 */ /* 0x000fe40000010000 */
[----:B------:R-:W-:Y:S01]  /*9610*/  WARPGROUP.ARRIVE ;  /* 0x00000000000079c5 */ /* 0x000fe20000000000 */
[----:B------:R-:W2:Y:S01]  /*9620*/  SHFL.BFLY PT, R9, R0, 0x2, 0x1f ;  /* 0x0c401f0000097f89 */ /* 0x000ea200000e0000 */
[-CC-:B------:R-:W-:Y:S01]  /*9630*/  FFMA.FTZ R184, R221, R6.reuse, -R14.reuse ;  /* 0x00000006ddb87223 */ /* 0x180fe2000001080e */
[-CC-:B------:R-:W-:Y:S01]  /*9640*/  FFMA.FTZ R221, R189, R6.reuse, -R14.reuse ;  /* 0x00000006bddd7223 */ /* 0x180fe2000001080e */
[-CC-:B------:R-:W-:Y:S01]  /*9650*/  FFMA.FTZ R185, R211, R6.reuse, -R14.reuse ;  /* 0x00000006d3b97223 */ /* 0x180fe2000001080e */
[-CC-:B------:R-:W-:Y:S01]  /*9660*/  FFMA.FTZ R211, R215, R6.reuse, -R14.reuse ;  /* 0x00000006d7d37223 */ /* 0x180fe2000001080e */
[----:B------:R-:W-:Y:S01]  /*9670*/  HGMMA.64x192x16.F32.BF16 R24, R180, gdesc[UR4].tnspB, R24, gsb0 ;  /* 0x42e00004b4187df0 */ /* 0x000fe20008001818 */
[----:B------:R-:W-:Y:S01]  /*9680*/  UIADD3 UR6, UR5, 0x300, URZ ;  /* 0x0000030005067890 */ /* 0x000fe2000fffe03f */
[-CC-:B------:R-:W-:Y:S01]  /*9690*/  FFMA.FTZ R187, R193, R6.reuse, -R14.reuse ;  /* 0x00000006c1bb7223 */ /* 0x180fe2000001080e */
[----:B------:R-:W-:Y:S01]  /*96a0*/  UMOV UR7, 0x40000040 ;  /* 0x4000004000077882 */ /* 0x000fe20000000000 */
[-CC-:B------:R-:W-:Y:S01]  /*96b0*/  FFMA.FTZ R215, R223, R6.reuse, -R14.reuse ;  /* 0x00000006dfd77223 */ /* 0x180fe2000001080e */
[----:B------:R-:W-:Y:S01]  /*96c0*/  FFMA.FTZ R186, R225, R6, -R14 ;  /* 0x00000006e1ba7223 */ /* 0x000fe2000001080e */
[----:B------:R-:W-:Y:S08]  /*96d0*/  MUFU.EX2 R185, R185 ;  /* 0x000000b900b97308 */ /* 0x000ff00000000800 */
[----:B------:R-:W-:Y:S01]  /*96e0*/  MUFU.EX2 R187, R187 ;  /* 0x000000bb00bb7308 */ /* 0x000fe20000000800 */
[----:B--2---:R-:W-:-:S07]  /*96f0*/  FMNMX.FTZ R120, R0, R9, !PT ;  /* 0x0000000900787209 */ /* 0x004fce0007810000 */
[----:B------:R-:W-:Y:S01]  /*9700*/  MUFU.EX2 R211, R211 ;  /* 0x000000d300d37308 */ /* 0x000fe20000000800 */
[----:B------:R-:W2:Y:S07]  /*9710*/  SHFL.BFLY PT, R9, R120, 0x1, 0x1f ;  /* 0x0c201f0078097f89 */ /* 0x000eae00000e0000 */
[----:B------:R-:W-:Y:S08]  /*9720*/  MUFU.EX2 R190, R190 ;  /* 0x000000be00be7308 */ /* 0x000ff00000000800 */
[----:B------:R-:W-:Y:S08]  /*9730*/  MUFU.EX2 R213, R213 ;  /* 0x000000d500d57308 */ /* 0x000ff00000000800 */
[----:B------:R-:W-:Y:S01]  /*9740*/  MUFU.EX2 R184, R184 ;  /* 0x000000b800b87308 */ /* 0x000fe20000000800 */
[----:B--2---:R-:W-:-:S05]  /*9750*/  FMNMX.FTZ R9, R120, R9, !PT ;  /* 0x0000000978097209 */ /* 0x004fca0007810000 */
[C---:B------:R-:W-:Y:S01]  /*9760*/  FADD.FTZ R189, -R9.reuse, R10 ;  /* 0x0000000a09bd7221 */ /* 0x040fe20000010100 */
[-C--:B------:R-:W-:Y:S01]  /*9770*/  FMUL.FTZ R10, R9, R6.reuse ;  /* 0x00000006090a7220 */ /* 0x080fe20000410000 */
[----:B------:R-:W-:Y:S02]  /*9780*/  MUFU.EX2 R215, R215 ;  /* 0x000000d700d77308 */ /* 0x000fe40000000800 */
[-C--:B------:R-:W-:Y:S01]  /*9790*/  FMUL.FTZ R189, R189, R6.reuse ;  /* 0x00000006bdbd7220 */ /* 0x080fe20000410000 */
[-CC-:B------:R-:W-:Y:S01]  /*97a0*/  FFMA.FTZ R201, R13, R6.reuse, -R10.reuse ;  /* 0x000000060dc97223 */ /* 0x180fe2000001080a */
[-CC-:B------:R-:W-:Y:S01]  /*97b0*/  FFMA.FTZ R203, R21, R6.reuse, -R10.reuse ;  /* 0x0000000615cb7223 */ /* 0x180fe2000001080a */
[----:B------:R-:W-:Y:S02]  /*97c0*/  IMAD.U32 R13, RZ, RZ, UR60 ;  /* 0x0000003cff0d7e24 */ /* 0x000fe4000f8e00ff */
[-CC-:B------:R-:W-:Y:S01]  /*97d0*/  FFMA.FTZ R120, R173, R6.reuse, -R10.reuse ;  /* 0x00000006ad787223 */ /* 0x180fe2000001080a */
[----:B------:R-:W-:Y:S01]  /*97e0*/  FFMA.FTZ R197, R161, R6, -R10 ;  /* 0x00000006a1c57223 */ /* 0x000fe2000001080a */
[----:B------:R2:W-:Y:S01]  /*97f0*/  MUFU.EX2 R0, R189 ;  /* 0x000000bd00007308 */ /* 0x0005e20000000800 */
[----:B------:R-:W-:-:S02]  /*9800*/  @!P1 VIADD R13, R13, 0x36840 ;  /* 0x000368400d0d9836 */ /* 0x000fc40000000000 */
[-CC-:B------:R-:W-:Y:S01]  /*9810*/  FFMA.FTZ R122, R163, R6.reuse, -R10.reuse ;  /* 0x00000006a37a7223 */ /* 0x180fe2000001080a */
[-CC-:B------:R-:W-:Y:S01]  /*9820*/  FFMA.FTZ R199, R165, R6.reuse, -R10.reuse ;  /* 0x00000006a5c77223 */ /* 0x180fe2000001080a */
[-CC-:B------:R-:W-:Y:S01]  /*9830*/  FFMA.FTZ R124, R167, R6.reuse, -R10.reuse ;  /* 0x00000006a77c7223 */ /* 0x180fe2000001080a */
[-CC-:B------:R-:W-:Y:S01]  /*9840*/  FFMA.FTZ R193, R153, R6.reuse, -R10.reuse ;  /* 0x0000000699c17223 */ /* 0x180fe2000001080a */
[----:B------:R-:W-:Y:S01]  /*9850*/  @!P1 PRMT R13, RZ, 0x654, R13 ;  /* 0x00000654ff0d9816 */ /* 0x000fe2000000000d */
[-CC-:B------:R-:W-:Y:S01]  /*9860*/  FFMA.FTZ R126, R155, R6.reuse, -R10.reuse ;  /* 0x000000069b7e7223 */ /* 0x180fe2000001080a */
[----:B------:R-:W-:Y:S01]  /*9870*/  MUFU.EX2 R201, R201 ;  /* 0x000000c900c97308 */ /* 0x000fe20000000800 */
[-CC-:B------:R-:W-:Y:S01]  /*9880*/  FFMA.FTZ R195, R157, R6.reuse, -R10.reuse ;  /* 0x000000069dc37223 */ /* 0x180fe2000001080a */
[-CC-:B------:R-:W-:Y:S01]  /*9890*/  FFMA.FTZ R128, R159, R6.reuse, -R10.reuse ;  /* 0x000000069f807223 */ /* 0x180fe2000001080a */
[-CC-:B--2---:R-:W-:Y:S01]  /*98a0*/  FFMA.FTZ R189, R145, R6.reuse, -R10.reuse ;  /* 0x0000000691bd7223 */ /* 0x184fe2000001080a */
        /* <DEDUP_REMOVED lines=13> */
[----:B------:R-:W-:-:S07]  /*9980*/  FFMA.FTZ R151, R151, R6, -R10 ;  /* 0x0000000697977223 */ /* 0x000fce000001080a */
        /* <DEDUP_REMOVED lines=16> */
[-CC-:B------:R-:W-:Y:S01]  /*9a90*/  FFMA.FTZ R180, R237, R6.reuse, -R14.reuse ;  /* 0x00000006edb47223 */ /* 0x180fe2000001080e */
[-CC-:B------:R-:W-:Y:S01]  /*9aa0*/  FFMA.FTZ R181, R231, R6.reuse, -R14.reuse ;  /* 0x00000006e7b57223 */ /* 0x180fe2000001080e */
[-CC-:B------:R-:W-:Y:S01]  /*9ab0*/  FFMA.FTZ R182, R227, R6.reuse, -R14.reuse ;  /* 0x00000006e3b67223 */ /* 0x180fe2000001080e */
[-C--:B------:R-:W-:Y:S01]  /*9ac0*/  FFMA.FTZ R183, R233, R6.reuse, -R14 ;  /* 0x00000006e9b77223 */ /* 0x080fe2000001080e */
[----:B------:R-:W-:Y:S01]  /*9ad0*/  FFMA.FTZ R14, R15, R6, -R10 ;  /* 0x000000060f0e7223 */ /* 0x000fe2000001080a */
[----:B------:R-:W-:Y:S01]  /*9ae0*/  HGMMA.64x192x16.F32.BF16 R24, R176, gdesc[UR4].tnspB, R24, gsb0 ;  /* 0x42e00004b0187df0 */ /* 0x000fe20008001818 */
[----:B------:R-:W-:Y:S01]  /*9af0*/  MOV R15, UR4 ;  /* 0x00000004000f7c02 */ /* 0x000fe20008000f00 */
[----:B------:R-:W-:Y:S01]  /*9b00*/  MUFU.EX2 R217, R217 ;  /* 0x000000d900d97308 */ /* 0x000fe20000000800 */
[----:B------:R-:W-:-:S03]  /*9b10*/  UIADD3 UR4, UR10, -0x1, URZ ;  /* 0xffffffff0a047890 */ /* 0x000fc6000fffe03f */
[----:B------:R-:W-:-:S04]  /*9b20*/  @!P1 VIADD R15, R15, 0x36860 ;  /* 0x000368600f0f9836 */ /* 0x000fc80000000000 */
[----:B------:R-:W-:Y:S01]  /*9b30*/  MUFU.EX2 R14, R14 ;  /* 0x0000000e000e7308 */ /* 0x000fe20000000800 */
[----:B------:R-:W-:Y:S01]  /*9b40*/  @!P1 PRMT R21, RZ, 0x654, R15 ;  /* 0x00000654ff159816 */ /* 0x000fe2000000000f */
[----:B------:R-:W-:Y:S01]  /*9b50*/  FADD.FTZ R15, R11, R4 ;  /* 0x000000040b0f7221 */ /* 0x000fe20000010000 */
[----:B------:R-:W-:-:S03]  /*9b60*/  FFMA.FTZ R4, R129, R6, -R10 ;  /* 0x0000000681047223 */ /* 0x000fc6000001080a */
[----:B---3--:R-:W-:Y:S01]  /*9b70*/  FADD.FTZ R136, R202, R15 ;  /* 0x0000000fca887221 */ /* 0x008fe20000010000 */
[----:B-1----:R-:W-:Y:S01]  /*9b80*/  F2FP.BF16.F32.PACK_AB R202, R169, R202 ;  /* 0x000000caa9ca723e */ /* 0x002fe200000010ff */
        /* <DEDUP_REMOVED lines=17> */
[----:B------:R2:W-:Y:S01]  /*9ca0*/  @!P1 SYNCS.ARRIVE.TRANS64.RED.A1T0 RZ, [R13+URZ], RZ ;  /* 0x000000ff0dff99a7 */ /* 0x0005e2000810043f */
[----:B-1----:R-:W-:Y:S02]  /*9cb0*/  F2FP.BF16.F32.PACK_AB R178, R221, R12 ;  /* 0x0000000cddb2723e */ /* 0x002fe400000010ff */
[----:B------:R-:W-:Y:S02]  /*9cc0*/  F2FP.BF16.F32.PACK_AB R176, R219, R20 ;  /* 0x00000014dbb0723e */ /* 0x000fe400000010ff */
[----:B------:R-:W-:Y:S01]  /*9cd0*/  F2FP.BF16.F32.PACK_AB R177, R123, R143 ;  /* 0x0000008f7bb1723e */ /* 0x000fe200000010ff */
[----:B--2---:R-:W-:Y:S01]  /*9ce0*/  FFMA.FTZ R13, R0, R3, R201 ;  /* 0x00000003000d7223 */ /* 0x004fe200000100c9 */
[----:B------:R1:W-:Y:S01]  /*9cf0*/  @!P1 SYNCS.ARRIVE.TRANS64.RED.A1T0 RZ, [R21+URZ], RZ ;  /* 0x000000ff15ff99a7 */ /* 0x0003e2000810043f */
[C---:B------:R-:W-:Y:S01]  /*9d00*/  F2FP.BF16.F32.PACK_AB R201, R14.reuse, R201 ;  /* 0x000000c90ec9723e */ /* 0x040fe200000010ff */
[----:B------:R-:W2:Y:S01]  /*9d10*/  MUFU.EX2 R3, R125 ;  /* 0x0000007d00037308 */ /* 0x000ea20000000800 */
[----:B------:R-:W-:Y:S01]  /*9d20*/  FADD.FTZ R134, R14, R13 ;  /* 0x0000000d0e867221 */ /* 0x000fe20000010000 */
[-CC-:B------:R-:W-:Y:S01]  /*9d30*/  FFMA.FTZ R13, R133, R6.reuse, -R10.reuse ;  /* 0x00000006850d7223 */ /* 0x180fe2000001080a */
[----:B------:R-:W-:-:S02]  /*9d40*/  FFMA.FTZ R10, R127, R6, -R10 ;  /* 0x000000067f0a7223 */ /* 0x000fc4000001080a */
[----:B------:R-:W-:Y:S01]  /*9d50*/  FADD.FTZ R15, R203, R134 ;  /* 0x00000086cb0f7221 */ /* 0x000fe20000010000 */
[----:B-1----:R-:W-:Y:S01]  /*9d60*/  FADD.FTZ R21, R169, R136 ;  /* 0x00000088a9157221 */ /* 0x002fe20000010000 */
[C---:B------:R-:W-:Y:S01]  /*9d70*/  F2FP.BF16.F32.PACK_AB R203, R120.reuse, R203 ;  /* 0x000000cb78cb723e */ /* 0x040fe200000010ff */
[----:B------:R-:W-:Y:S01]  /*9d80*/  MUFU.EX2 R13, R13 ;  /* 0x0000000d000d7308 */ /* 0x000fe20000000800 */
[----:B------:R-:W-:Y:S01]  /*9d90*/  FADD.FTZ R134, R120, R15 ;  /* 0x0000000f78867221 */ /* 0x000fe20000010000 */
[----:B------:R-:W-:Y:S01]  /*9da0*/  FADD.FTZ R136, R196, R21 ;  /* 0x00000015c4887221 */ /* 0x000fe20000010000 */
[----:B------:R-:W-:Y:S02]  /*9db0*/  F2FP.BF16.F32.PACK_AB R196, R171, R196 ;  /* 0x000000c4abc4723e */ /* 0x000fe400000010ff */
[----:B------:R-:W-:Y:S01]  /*9dc0*/  FADD.FTZ R15, R197, R134 ;  /* 0x00000086c50f7221 */ /* 0x000fe20000010000 */
[----:B------:R-:W-:Y:S01]  /*9dd0*/  FADD.FTZ R21, R171, R136 ;  /* 0x00000088ab157221 */ /* 0x000fe20000010000 */
[C---:B------:R-:W-:Y:S01]  /*9de0*/  F2FP.BF16.F32.PACK_AB R197, R122.reuse, R197 ;  /* 0x000000c57ac5723e */ /* 0x040fe200000010ff */
[----:B------:R-:W1:Y:S01]  /*9df0*/  MUFU.EX2 R10, R10 ;  /* 0x0000000a000a7308 */ /* 0x000e620000000800 */
[----:B------:R-:W-:Y:S01]  /*9e00*/  FADD.FTZ R134, R122, R15 ;  /* 0x0000000f7a867221 */ /* 0x000fe20000010000 */
[----:B------:R-:W-:Y:S01]  /*9e10*/  FADD.FTZ R136, R198, R21 ;  /* 0x00000015c6887221 */ /* 0x000fe20000010000 */
[----:B------:R-:W-:-:S02]  /*9e20*/  F2FP.BF16.F32.PACK_AB R198, R175, R198 ;  /* 0x000000c6afc6723e */ /* 0x000fc400000010ff */
[----:B------:R-:W-:Y:S01]  /*9e30*/  FADD.FTZ R15, R199, R134 ;  /* 0x00000086c70f7221 */ /* 0x000fe20000010000 */
[----:B------:R-:W-:Y:S01]  /*9e40*/  FADD.FTZ R21, R175, R136 ;  /* 0x00000088af157221 */ /* 0x000fe20000010000 */
[C---:B------:R-:W-:Y:S02]  /*9e50*/  F2FP.BF16.F32.PACK_AB R199, R124.reuse, R199 ;  /* 0x000000c77cc7723e */ /* 0x040fe400000010ff */
[----:B------:R-:W-:Y:S01]  /*9e60*/  FADD.FTZ R134, R124, R15 ;  /* 0x0000000f7c867221 */ /* 0x000fe20000010000 */
[----:B------:R-:W-:Y:S01]  /*9e70*/  FADD.FTZ R136, R192, R21 ;  /* 0x00000015c0887221 */ /* 0x000fe20000010000 */
[----:B------:R-:W-:Y:S02]  /*9e80*/  F2FP.BF16.F32.PACK_AB R192, R185, R192 ;  /* 0x000000c0b9c0723e */ /* 0x000fe400000010ff */
[----:B------:R-:W-:Y:S01]  /*9e90*/  FADD.FTZ R15, R193, R134 ;  /* 0x00000086c10f7221 */ /* 0x000fe20000010000 */
[----:B------:R-:W-:Y:S01]  /*9ea0*/  FADD.FTZ R21, R185, R136 ;  /* 0x00000088b9157221 */ /* 0x000fe20000010000 */
[----:B--2---:R-:W-:-:S02]  /*9eb0*/  F2FP.BF16.F32.PACK_AB R185, R4, R3 ;  /* 0x0000000304b9723e */ /* 0x004fc400000010ff */
[----:B------:R-:W-:Y:S01]  /*9ec0*/  FADD.FTZ R134, R126, R15 ;  /* 0x0000000f7e867221 */ /* 0x000fe20000010000 */
[----:B------:R-:W-:Y:S01]  /*9ed0*/  FADD.FTZ R136, R194, R21 ;  /* 0x00000015c2887221 */ /* 0x000fe20000010000 */
[----:B------:R-:W-:Y:S02]  /*9ee0*/  F2FP.BF16.F32.PACK_AB R194, R187, R194 ;  /* 0x000000c2bbc2723e */ /* 0x000fe400000010ff */
[----:B------:R-:W-:Y:S01]  /*9ef0*/  FADD.FTZ R11, R195, R134 ;  /* 0x00000086c30b7221 */ /* 0x000fe20000010000 */
[----:B------:R-:W-:Y:S01]  /*9f00*/  FADD.FTZ R15, R187, R136 ;  /* 0x00000088bb0f7221 */ /* 0x000fe20000010000 */
[----:B-1----:R-:W-:Y:S02]  /*9f10*/  F2FP.BF16.F32.PACK_AB R179, R10, R151 ;  /* 0x000000970ab3723e */ /* 0x002fe400000010ff */
[----:B------:R-:W-:Y:S01]  /*9f20*/  FADD.FTZ R134, R128, R11 ;  /* 0x0000000b80867221 */ /* 0x000fe20000010000 */
[----:B------:R-:W-:Y:S01]  /*9f30*/  FADD.FTZ R14, R188, R15 ;  /* 0x0000000fbc0e7221 */ /* 0x000fe20000010000 */
[----:B------:R-:W-:-:S02]  /*9f40*/  F2FP.BF16.F32.PACK_AB R193, R126, R193 ;  /* 0x000000c17ec1723e */ /* 0x000fc400000010ff */
[----:B------:R-:W-:Y:S01]  /*9f50*/  FADD.FTZ R11, R189, R134 ;  /* 0x00000086bd0b7221 */ /* 0x000fe20000010000 */
[C---:B------:R-:W-:Y:S01]  /*9f60*/  FADD.FTZ R15, R211.reuse, R14 ;  /* 0x0000000ed30f7221 */ /* 0x040fe20000010000 */
[----:B------:R-:W-:Y:S02]  /*9f70*/  F2FP.BF16.F32.PACK_AB R195, R128, R195 ;  /* 0x000000c380c3723e */ /* 0x000fe400000010ff */
[----:B------:R-:W-:Y:S01]  /*9f80*/  FADD.FTZ R14, R130, R11 ;  /* 0x0000000b820e7221 */ /* 0x000fe20000010000 */
[----:B------:R-:W-:Y:S01]  /*9f90*/  FADD.FTZ R120, R190, R15 ;  /* 0x0000000fbe787221 */ /* 0x000fe20000010000 */
[----:B------:R-:W-:Y:S02]  /*9fa0*/  F2FP.BF16.F32.PACK_AB R188, R211, R188 ;  /* 0x000000bcd3bc723e */ /* 0x000fe400000010ff */
[----:B------:R-:W-:Y:S01]  /*9fb0*/  FADD.FTZ R11, R191, R14 ;  /* 0x0000000ebf0b7221 */ /* 0x000fe20000010000 */
[----:B------:R-:W-:Y:S01]  /*9fc0*/  FADD.FTZ R15, R213, R120 ;  /* 0x00000078d50f7221 */ /* 0x000fe20000010000 */
[----:B------:R-:W-:-:S02]  /*9fd0*/  F2FP.BF16.F32.PACK_AB R189, R130, R189 ;  /* 0x000000bd82bd723e */ /* 0x000fc400000010ff */
[----:B------:R-:W-:Y:S01]  /*9fe0*/  FADD.FTZ R14, R132, R11 ;  /* 0x0000000b840e7221 */ /* 0x000fe20000010000 */
[----:B------:R-:W-:Y:S01]  /*9ff0*/  FADD.FTZ R120, R184, R15 ;  /* 0x0000000fb8787221 */ /* 0x000fe20000010000 */
[----:B------:R-:W-:Y:S02]  /*a000*/  F2FP.BF16.F32.PACK_AB R190, R213, R190 ;  /* 0x000000bed5be723e */ /* 0x000fe400000010ff */
[----:B------:R-:W-:Y:S01]  /*a010*/  FADD.FTZ R11, R3, R14 ;  /* 0x0000000e030b7221 */ /* 0x000fe20000010000 */
[C---:B------:R-:W-:Y:S01]  /*a020*/  FADD.FTZ R15, R215.reuse, R120 ;  /* 0x00000078d70f7221 */ /* 0x040fe20000010000 */
[----:B------:R-:W-:Y:S02]  /*a030*/  F2FP.BF16.F32.PACK_AB R191, R132, R191 ;  /* 0x000000bf84bf723e */ /* 0x000fe400000010ff */
        /* <DEDUP_REMOVED lines=16> */
[----:B------:R-:W-:Y:S01]  /*a140*/  FADD.FTZ R3, R183, R4 ;  /* 0x00000004b7037221 */ /* 0x000fe20000010000 */
[----:B------:R-:W-:Y:S02]  /*a150*/  F2FP.BF16.F32.PACK_AB R181, R131, R139 ;  /* 0x0000008b83b5723e */ /* 0x000fe400000010ff */
[C---:B------:R-:W-:Y:S01]  /*a160*/  FADD.FTZ R14, R135.reuse, R14 ;  /* 0x0000000e870e7221 */ /* 0x040fe20000010000 */
[----:B------:R-:W-:Y:S01]  /*a170*/  FADD.FTZ R4, R20, R3 ;  /* 0x0000000314047221 */ /* 0x000fe20000010000 */
[----:B------:R-:W-:-:S02]  /*a180*/  F2FP.BF16.F32.PACK_AB R183, R135, R141 ;  /* 0x0000008d87b7723e */ /* 0x000fc400000010ff */
[----:B------:R-:W-:Y:S01]  /*a190*/  FADD.FTZ R14, R143, R14 ;  /* 0x0000000e8f0e7221 */ /* 0x000fe20000010000 */
[----:B------:R-:W-:Y:S01]  /*a1a0*/  FADD.FTZ R3, R219, R4 ;  /* 0x00000004db037221 */ /* 0x000fe20000010000 */
[----:B------:R-:W-:Y:S02]  /*a1b0*/  MOV R11, R8 ;  /* 0x00000008000b7202 */ /* 0x000fe40000000f00 */
[----:B------:R-:W-:Y:S01]  /*a1c0*/  FADD.FTZ R14, R123, R14 ;  /* 0x0000000e7b0e7221 */ /* 0x000fe20000010000 */
[----:B------:R-:W-:Y:S01]  /*a1d0*/  FADD.FTZ R4, R12, R3 ;  /* 0x000000030c047221 */ /* 0x000fe20000010000 */
[----:B------:R-:W-:Y:S02]  /*a1e0*/  IMAD.U32 R12, RZ, RZ, UR4 ;  /* 0x00000004ff0c7e24 */ /* 0x000fe4000f8e00ff */
[----:B------:R-:W-:Y:S01]  /*a1f0*/  FADD.FTZ R14, R151, R14 ;  /* 0x0000000e970e7221 */ /* 0x000fe20000010000 */
[----:B------:R-:W-:-:S03]  /*a200*/  FADD.FTZ R4, R221, R4 ;  /* 0x00000004dd047221 */ /* 0x000fc60000010000 */
[----:B------:R-:W-:Y:S01]  /*a210*/  FADD.FTZ R3, R10, R14 ;  /* 0x0000000e0a037221 */ /* 0x000fe20000010000 */
[----:B------:R-:W-:Y:S01]  /*a220*/  IMAD.MOV.U32 R10, RZ, RZ, R9 ;  /* 0x000000ffff0a7224 */ /* 0x000fe200078e0009 */
[----:B------:R-:W-:Y:S06]  /*a230*/  @P2 BRA `(.L_x_2874) ;  /* 0xffffffbc00602947 */ /* 0x000fec000383ffff */
.L_x_2865:
        /* <DEDUP_REMOVED lines=99> */
.L_x_2875:
        /* <DEDUP_REMOVED lines=8> */
.L_x_2876:
[----:B--2---:R-:W-:Y:S05]  /*a8f0*/  @P2 BRA `(.L_x_2877) ;  /* 0x0000000000082947 */ /* 0x004fea0003800000 */
[----:B------:R-:W2:Y:S02]  /*a900*/  SYNCS.PHASECHK.TRANS64.TRYWAIT P0, [UR7+0x36850], R0 ;  /* 0x03685000ff0075a7 */ /* 0x000ea40008000147 */
[----:B--2---:R-:W-:Y:S05]  /*a910*/  @!P0 BRA `(.L_x_2878) ;  /* 0x0000004c00548947 */ /* 0x004fea0003800000 */
.L_x_2877:
[----:B------:R-:W-:Y:S01]  /*a920*/  R2UR UR4, R2 ;  /* 0x00000000020472ca */ /* 0x000fe200000e0000 */
[----:B------:R-:W-:Y:S01]  /*a930*/  WARPGROUP.ARRIVE ;  /* 0x00000000000079c5 */ /* 0x000fe20000000000 */
[----:B------:R-:W-:Y:S01]  /*a940*/  UMOV UR11, 0x40000040 ;  /* 0x40000040000b7882 */ /* 0x000fe20000000000 */
[----:B--2---:R-:W2:Y:S01]  /*a950*/  SHFL.BFLY PT, R5, R4, 0x2, 0x1f ;  /* 0x0c401f0004057f89 */ /* 0x004ea200000e0000 */
[C---:B------:R-:W-:Y:S01]  /*a960*/  IADD3 R133, P4, R18.reuse, 0x40, RZ ;  /* 0x0000004012857810 */ /* 0x040fe20007f9e0ff */
[----:B------:R-:W-:Y:S01]  /*a970*/  UIADD3 UR35, -UR36, URZ, URZ ;  /* 0x0000003f24237290 */ /* 0x000fe2000fffe13f */
[C---:B------:R-:W-:Y:S01]  /*a980*/  IADD3 R121, P6, R18.reuse, 0x4000, RZ ;  /* 0x0000400012797810 */ /* 0x040fe20007fde0ff */
[----:B------:R-:W3:Y:S01]  /*a990*/  SHFL.BFLY PT, R10, R3, 0x2, 0x1f ;  /* 0x0c401f00030a7f89 */ /* 0x000ee200000e0000 */
        /* <DEDUP_REMOVED lines=9> */
[----:B------:R-:W-:Y:S02]  /*aa30*/  LOP3.LUT R122, R123, 0x380, RZ, 0xc0, !PT ;  /* 0x000003807b7a7812 */ /* 0x000fe400078ec0ff */
[----:B------:R-:W-:Y:S01]  /*aa40*/  ULOP3.LUT UR4, UR4, 0x3fff, URZ, 0xc0, !UPT ;  /* 0x00003fff04047892 */ /* 0x000fe2000f8ec03f */
[----:B------:R-:W-:-:S02]  /*aa50*/  IADD3 R21, P4, R18, 0x8000, RZ ;  /* 0x0000800012157810 */ /* 0x000fc40007f9e0ff */
[----:B------:R-:W-:Y:S01]  /*aa60*/  SHF.R.U64 R120, R120, 0x3, RZ ;  /* 0x0000000378787819 */ /* 0x000fe200000012ff */
[----:B------:R-:W-:Y:S01]  /*aa70*/  ULOP3.LUT UR4, UR4, 0x3800000, URZ, 0xfc, !UPT ;  /* 0x0380000004047892 */ /* 0x000fe2000f8efc3f */
[----:B------:R-:W-:Y:S01]  /*aa80*/  SHF.R.U64 R122, R122, 0x3, RZ ;  /* 0x000000037a7a7819 */ /* 0x000fe200000012ff */
[----:B--2---:R-:W-:Y:S01]  /*aa90*/  FADD.FTZ R5, R5, R4 ;  /* 0x0000000405057221 */ /* 0x004fe20000010000 */
[----:B------:R-:W-:Y:S01]  /*aaa0*/  LOP3.LUT R20, R21, 0x380, RZ, 0xc0, !PT ;  /* 0x0000038015147812 */ /* 0x000fe200078ec0ff */
[----:B------:R-:W-:Y:S01]  /*aab0*/  UIMAD UR4, UR38, 0xa80, UR4 ;  /* 0x00000a80260478a4 */ /* 0x000fe2000f8e0204 */
[----:B------:R-:W-:Y:S01]  /*aac0*/  LOP3.LUT R120, R120, R121, RZ, 0x3c, !PT ;  /* 0x0000007978787212 */ /* 0x000fe200078e3cff */
[----:B---3--:R-:W-:Y:S01]  /*aad0*/  FADD.FTZ R7, R10, R3 ;  /* 0x000000030a077221 */ /* 0x008fe20000010000 */
[----:B------:R-:W-:Y:S01]  /*aae0*/  LOP3.LUT R122, R122, R123, RZ, 0x3c, !PT ;  /* 0x0000007b7a7a7212 */ /* 0x000fe200078e3cff */
[----:B------:R-:W-:Y:S01]  /*aaf0*/  UIADD3 UR6, UR4, 0x80, URZ ;  /* 0x0000008004067890 */ /* 0x000fe2000fffe03f */
[----:B------:R-:W-:Y:S01]  /*ab00*/  IADD3.X R121, RZ, R19, RZ, P6, !PT ;  /* 0x00000013ff797210 */ /* 0x000fe200037fe4ff */
[----:B------:R-:W-:Y:S01]  /*ab10*/  IMAD.X R123, RZ, RZ, R19, P0 ;  /* 0x000000ffff7b7224 */ /* 0x000fe200000e0613 */
[----:B------:R-:W-:Y:S01]  /*ab20*/  UMOV UR10, UR4 ;  /* 0x00000004000a7c82 */ /* 0x000fe20008000000 */
[----:B------:R-:W-:Y:S01]  /*ab30*/  SHF.R.U64 R20, R20, 0x3, RZ ;  /* 0x0000000314147819 */ /* 0x000fe200000012ff */
[----:B------:R-:W-:Y:S01]  /*ab40*/  HGMMA.64x192x16.F32.BF16 R24, R200, gdesc[UR8].tnspB, R24, gsb0 ;  /* 0x42e00008c8187df0 */ /* 0x000fe20008001818 */
[----:B------:R-:W-:Y:S01]  /*ab50*/  UMOV UR11, 0x40000040 ;  /* 0x40000040000b7882 */ /* 0x000fe20000000000 */
[----:B------:R-:W-:Y:S01]  /*ab60*/  UMOV UR10, UR6 ;  /* 0x00000006000a7c82 */ /* 0x000fe20008000000 */
[----:B------:R-:W-:Y:S01]  /*ab70*/  UIADD3 UR6, UR4, 0x100, URZ ;  /* 0x0000010004067890 */ /* 0x000fe2000fffe03f */
[C---:B------:R-:W-:Y:S01]  /*ab80*/  IADD3 R4, P6, R18.reuse, 0x8040, RZ ;  /* 0x0000804012047810 */ /* 0x040fe20007fde0ff */
[----:B-1----:R-:W-:Y:S01]  /*ab90*/  SHFL.BFLY PT, R0, R5, 0x1, 0x1f ;  /* 0x0c201f0005007f89 */ /* 0x002fe200000e0000 */
[----:B------:R-:W-:-:S02]  /*aba0*/  IADD3 R134, P0, R18, 0x8060, RZ ;  /* 0x0000806012867810 */ /* 0x000fc40007f1e0ff */
[----:B------:R-:W-:Y:S02]  /*abb0*/  LOP3.LUT R20, R20, R21, RZ, 0x3c, !PT ;  /* 0x0000001514147212 */ /* 0x000fe400078e3cff */
[----:B------:R-:W-:Y:S02]  /*abc0*/  LOP3.LUT R11, R4, 0x380, RZ, 0xc0, !PT ;  /* 0x00000380040b7812 */ /* 0x000fe400078ec0ff */
[----:B------:R-:W-:Y:S02]  /*abd0*/  LOP3.LUT R21, R134, 0x380, RZ, 0xc0, !PT ;  /* 0x0000038086157812 */ /* 0x000fe400078ec0ff */
[----:B------:R-:W-:Y:S02]  /*abe0*/  SHF.R.U64 R11, R11, 0x3, RZ ;  /* 0x000000030b0b7819 */ /* 0x000fe400000012ff */
[----:B------:R-:W-:Y:S02]  /*abf0*/  SHF.R.U64 R21, R21, 0x3, RZ ;  /* 0x0000000315157819 */ /* 0x000fe400000012ff */
[----:B------:R-:W-:Y:S01]  /*ac00*/  LOP3.LUT R10, R11, R4, RZ, 0x3c, !PT ;  /* 0x000000040b0a7212 */ /* 0x000fe200078e3cff */
[--C-:B------:R-:W-:Y:S01]  /*ac10*/  IMAD.X R11, RZ, RZ, R19.reuse, P6 ;  /* 0x000000ffff0b7224 */ /* 0x100fe200030e0613 */
[----:B------:R-:W-:Y:S01]  /*ac20*/  LOP3.LUT R4, R21, R134, RZ, 0x3c, !PT ;  /* 0x0000008615047212 */ /* 0x000fe200078e3cff */
[----:B------:R-:W-:Y:S01]  /*ac30*/  IMAD.X R21, RZ, RZ, R19, P4 ;  /* 0x000000ffff157224 */ /* 0x000fe200020e0613 */
[----:B------:R-:W1:Y:S01]  /*ac40*/  SHFL.BFLY PT, R134, R7, 0x1, 0x1f ;  /* 0x0c201f0007867f89 */ /* 0x000e6200000e0000 */
[----:B------:R-:W-:-:S02]  /*ac50*/  IADD3 R127, P3, R18, 0x20, RZ ;  /* 0x00000020127f7810 */ /* 0x000fc40007f7e0ff */
[----:B------:R-:W-:Y:S02]  /*ac60*/  LOP3.LUT R125, R18, 0x380, RZ, 0xc0, !PT ;  /* 0x00000380127d7812 */ /* 0x000fe400078ec0ff */
[----:B------:R-:W-:Y:S02]  /*ac70*/  LOP3.LUT R126, R127, 0x380, RZ, 0xc0, !PT ;  /* 0x000003807f7e7812 */ /* 0x000fe400078ec0ff */
[----:B------:R-:W-:Y:S02]  /*ac80*/  SHF.R.U64 R125, R125, 0x3, RZ ;  /* 0x000000037d7d7819 */ /* 0x000fe400000012ff */
[----:B------:R-:W-:Y:S02]  /*ac90*/  SHF.R.U64 R126, R126, 0x3, RZ ;  /* 0x000000037e7e7819 */ /* 0x000fe400000012ff */
[----:B------:R-:W-:Y:S02]  /*aca0*/  IADD3 R131, P2, R18, 0x4040, RZ ;  /* 0x0000404012837810 */ /* 0x000fe40007f5e0ff */
[----:B------:R-:W-:-:S02]  /*acb0*/  LOP3.LUT R126, R126, R127, RZ, 0x3c, !PT ;  /* 0x0000007f7e7e7212 */ /* 0x000fc400078e3cff */
[C---:B------:R-:W-:Y:S02]  /*acc0*/  IADD3 R15, P5, R18.reuse, 0x60, RZ ;  /* 0x00000060120f7810 */ /* 0x040fe40007fbe0ff */
[----:B------:R-:W-:Y:S02]  /*acd0*/  IADD3.X R127, RZ, R19, RZ, P3, !PT ;  /* 0x00000013ff7f7210 */ /* 0x000fe40001ffe4ff */
[----:B------:R-:W-:Y:S02]  /*ace0*/  IADD3 R129, P3, R18, 0x4060, RZ ;  /* 0x0000406012817810 */ /* 0x000fe40007f7e0ff */
[----:B------:R-:W-:Y:S01]  /*acf0*/  LOP3.LUT R124, R125, R18, RZ, 0x3c, !PT ;  /* 0x000000127d7c7212 */ /* 0x000fe200078e3cff */
[----:B------:R-:W-:Y:S01]  /*ad00*/  IMAD.MOV.U32 R125, RZ, RZ, R19 ;  /* 0x000000ffff7d7224 */ /* 0x000fe200078e0013 */
[----:B------:R-:W-:Y:S01]  /*ad10*/  LOP3.LUT R130, R131, 0x380, RZ, 0xc0, !PT ;  /* 0x0000038083827812 */ /* 0x000fe200078ec0ff */
[----:B-1----:R-:W-:Y:S01]  /*ad20*/  FADD.FTZ R134, R7, R134 ;  /* 0x0000008607867221 */ /* 0x002fe20000010000 */
[----:B------:R-:W-:-:S02]  /*ad30*/  LOP3.LUT R14, R15, 0x380, RZ, 0xc0, !PT ;  /* 0x000003800f0e7812 */ /* 0x000fc400078ec0ff */
[----:B------:R-:W-:Y:S02]  /*ad40*/  LOP3.LUT R128, R129, 0x380, RZ, 0xc0, !PT ;  /* 0x0000038081807812 */ /* 0x000fe400078ec0ff */
[----:B------:R-:W-:Y:S02]  /*ad50*/  SHF.R.U64 R130, R130, 0x3, RZ ;  /* 0x0000000382827819 */ /* 0x000fe400000012ff */
[----:B------:R-:W-:Y:S01]  /*ad60*/  MOV R125, R124 ;  /* 0x0000007c007d7202 */ /* 0x000fe20000000f00 */
[----:B------:R-:W-:Y:S01]  /*ad70*/  FADD.FTZ R124, R5, R0 ;  /* 0x00000000057c7221 */ /* 0x000fe20000010000 */
[----:B------:R-:W-:Y:S01]  /*ad80*/  SHF.R.U64 R14, R14, 0x3, RZ ;  /* 0x000000030e0e7819 */ /* 0x000fe200000012ff */
[----:B------:R-:W-:Y:S01]  /*ad90*/  IMAD.X R5, RZ, RZ, R19, P0 ;  /* 0x000000ffff057224 */ /* 0x000fe200000e0613 */
[----:B------:R-:W-:Y:S02]  /*ada0*/  FSETP.NE.FTZ.AND P4, PT, R134, RZ, PT ;  /* 0x000000ff8600720b */ /* 0x000fe40003f95000 */
[----:B------:R-:W-:-:S02]  /*adb0*/  SHF.R.U64 R128, R128, 0x3, RZ ;  /* 0x0000000380807819 */ /* 0x000fc400000012ff */
[----:B------:R-:W-:Y:S02]  /*adc0*/  LOP3.LUT R130, R130, R131, RZ, 0x3c, !PT ;  /* 0x0000008382827212 */ /* 0x000fe400078e3cff */
[----:B------:R-:W-:Y:S01]  /*add0*/  LOP3.LUT R14, R14, R15, RZ, 0x3c, !PT ;  /* 0x0000000f0e0e7212 */ /* 0x000fe200078e3cff */
[--C-:B------:R-:W-:Y:S01]  /*ade0*/  IMAD.X R15, RZ, RZ, R19.reuse, P5 ;  /* 0x000000ffff0f7224 */ /* 0x100fe200028e0613 */
[----:B------:R-:W-:Y:S02]  /*adf0*/  IADD3.X R131, RZ, R19, RZ, P2, !PT ;  /* 0x00000013ff837210 */ /* 0x000fe400017fe4ff */
[----:B------:R-:W-:Y:S01]  /*ae00*/  LOP3.LUT R128, R128, R129, RZ, 0x3c, !PT ;  /* 0x0000008180807212 */ /* 0x000fe200078e3cff */
[----:B------:R-:W-:Y:S01]  /*ae10*/  IMAD.X R129, RZ, RZ, R19, P3 ;  /* 0x000000ffff817224 */ /* 0x000fe200018e0613 */
[----:B------:R-:W-:Y:S02]  /*ae20*/  FSETP.NE.FTZ.AND P2, PT, R124, RZ, PT ;  /* 0x000000ff7c00720b */ /* 0x000fe40003f55000 */
[----:B------:R-:W-:-:S02]  /*ae30*/  MOV R15, R14 ;  /* 0x0000000e000f7202 */ /* 0x000fc40000000f00 */
[----:B------:R-:W-:Y:S02]  /*ae40*/  MOV R120, R120 ;  /* 0x0000007800787202 */ /* 0x000fe40000000f00 */
[----:B------:R-:W-:Y:S02]  /*ae50*/  MOV R14, R128 ;  /* 0x00000080000e7202 */ /* 0x000fe40000000f00 */
[----:B------:R-:W-:Y:S02]  /*ae60*/  CS2R R128, SRZ ;  /* 0x0000000000807805 */ /* 0x000fe4000001ff00 */
[----:B------:R-:W-:Y:S02]  /*ae70*/  MOV R121, R10 ;  /* 0x0000000a00797202 */ /* 0x000fe40000000f00 */
[----:B------:R-:W1:Y:S01]  /*ae80*/  @P4 MUFU.LG2 R10, R134 ;  /* 0x00000086000a4308 */ /* 0x000e620000000c00 */
[----:B------:R-:W-:Y:S02]  /*ae90*/  R2UR UR5, R205 ;  /* 0x00000000cd0572ca */ /* 0x000fe400000e0000 */
[----:B------:R-:W-:Y:S01]  /*aea0*/  MOV R11, UR7 ;  /* 0x00000007000b7c02 */ /* 0x000fe20008000f00 */
[----:B------:R-:W-:Y:S01]  /*aeb0*/  ULDC UR7, c[0x0][0xa88] ;  /* 0x0002a20000077ab9 */ /* 0x000fe20000000800 */
[----:B------:R-:W-:-:S02]  /*aec0*/  R2UR UR12, R204 ;  /* 0x00000000cc0c72ca */ /* 0x000fc400000e0000 */
[----:B------:R-:W-:Y:S01]  /*aed0*/  @!P1 IADD3 R11, R11, 0x36860, RZ ;  /* 0x000368600b0b9810 */ /* 0x000fe20007ffe0ff */
[----:B------:R-:W-:Y:S01]  /*aee0*/  @P2 MUFU.RCP R129, R124 ;  /* 0x0000007c00812308 */ /* 0x000fe20000001000 */
[----:B------:R-:W-:Y:S02]  /*aef0*/  IADD3 R13, P5, R18, 0x8020, RZ ;  /* 0x00008020120d7810 */ /* 0x000fe40007fbe0ff */
[----:B------:R-:W-:Y:S01]  /*af00*/  MOV R0, R130 ;  /* 0x0000008200007202 */ /* 0x000fe20000000f00 */
[----:B------:R-:W-:Y:S01]  /*af10*/  @P4 FMUL.FTZ R131, R6, 0.69314718246459960938 ;  /* 0x3f31721806834820 */ /* 0x000fe20000410000 */
[----:B------:R-:W-:Y:S01]  /*af20*/  @!P1 PRMT R11, RZ, 0x654, R11 ;  /* 0x00000654ff0b9816 */ /* 0x000fe2000000000b */
[----:B------:R-:W-:Y:S01]  /*af30*/  UIADD3 UR34, -UR5, URZ, URZ ;  /* 0x0000003f05227290 */ /* 0x000fe2000fffe13f */
[----:B------:R-:W-:Y:S01]  /*af40*/  LOP3.LUT R12, R13, 0x380, RZ, 0xc0, !PT ;  /* 0x000003800d0c7812 */ /* 0x000fe200078ec0ff */
[----:B------:R2:W3:Y:S01]  /*af50*/  @P2 MUFU.LG2 R7, R124 ;  /* 0x0000007c00072308 */ /* 0x0004e20000000c00 */
[----:B-1----:R-:W-:Y:S01]  /*af60*/  @P4 FMUL.FTZ R10, R10, 0.69314718246459960938 ;  /* 0x3f3172180a0a4820 */ /* 0x002fe20000410000 */
[----:B------:R-:W-:Y:S01]  /*af70*/  MOV R122, R122 ;  /* 0x0000007a007a7202 */ /* 0x000fe20000000f00 */
[----:B------:R-:W-:Y:S01]  /*af80*/  IMAD.MOV.U32 R123, RZ, RZ, -0x800000 ;  /* 0xff800000ff7b7424 */ /* 0x000fe200078e00ff */
[----:B------:R-:W-:-:S02]  /*af90*/  SHF.R.U64 R12, R12, 0x3, RZ ;  /* 0x000000030c0c7819 */ /* 0x000fc400000012ff */
[----:B------:R-:W-:Y:S02]  /*afa0*/  MOV R20, R20 ;  /* 0x0000001400147202 */ /* 0x000fe40000000f00 */
[----:B------:R-:W1:Y:S01]  /*afb0*/  @P4 MUFU.RCP R128, R134 ;  /* 0x0000008600804308 */ /* 0x000e620000001000 */
[----:B------:R-:W-:Y:S02]  /*afc0*/  LOP3.LUT R12, R12, R13, RZ, 0x3c, !PT ;  /* 0x0000000d0c0c7212 */ /* 0x000fe400078e3cff */
[----:B--2---:R-:W-:Y:S01]  /*afd0*/  MOV R124, R4 ;  /* 0x00000004007c7202 */ /* 0x004fe20000000f00 */
[----:B------:R-:W-:Y:S01]  /*afe0*/  @P2 FMUL.FTZ R5, R6, 0.69314718246459960938 ;  /* 0x3f31721806052820 */ /* 0x000fe20000410000 */
[----:B------:R-:W-:Y:S02]  /*aff0*/  IADD3.X R13, RZ, R19, RZ, P5, !PT ;  /* 0x00000013ff0d7210 */ /* 0x000fe40002ffe4ff */
[----:B------:R-:W-:Y:S01]  /*b000*/  MOV R127, R126 ;  /* 0x0000007e007f7202 */ /* 0x000fe20000000f00 */
[----:B---3--:R-:W-:Y:S01]  /*b010*/  @P2 FMUL.FTZ R4, R7, 0.69314718246459960938 ;  /* 0x3f31721807042820 */ /* 0x008fe20000410000 */
[----:B------:R-:W-:-:S02]  /*b020*/  MOV R21, R12 ;  /* 0x0000000c00157202 */ /* 0x000fc40000000f00 */
[----:B------:R-:W-:Y:S01]  /*b030*/  MOV R3, R132 ;  /* 0x0000008400037202 */ /* 0x000fe20000000f00 */
[----:B------:R-:W-:Y:S01]  /*b040*/  @P2 FFMA.FTZ R123, R5, R8, R4 ;  /* 0x00000008057b2223 */ /* 0x000fe20000010004 */
[----:B------:R-:W-:Y:S01]  /*b050*/  LOP3.LUT P0, RZ, R23, 0x3, RZ, 0xc0, !PT ;  /* 0x0000000317ff7812 */ /* 0x000fe2000780c0ff */
[----:B------:R-:W-:Y:S02]  /*b060*/  WARPGROUP.DEPBAR.LE gsb0, 0x0 ;  /* 0x00008000000079c5 */ /* 0x000fe40000010000 */
[----:B------:R-:W-:-:S06]  /*b070*/  WARPGROUP.ARRIVE ;  /* 0x00000000000079c5 */ /* 0x000fcc0000000000 */
[----:B------:R-:W-:Y:S01]  /*b080*/  HGMMA.64x192x16.F32.BF16 R24, R196, gdesc[UR8].tnspB, R24, gsb0 ;  /* 0x42e00008c4187df0 */ /* 0x000fe20008001818 */
[----:B------:R-:W-:Y:S01]  /*b090*/  UMOV UR10, UR6 ;  /* 0x00000006000a7c82 */ /* 0x000fe20008000000 */
[----:B------:R-:W-:Y:S01]  /*b0a0*/  UMOV UR11, 0x40000040 ;  /* 0x40000040000b7882 */ /* 0x000fe20000000000 */
[----:B------:R-:W-:Y:S01]  /*b0b0*/  UIADD3 UR6, UR4, 0x180, URZ ;  /* 0x0000018004067890 */ /* 0x000fe2000fffe03f */
[----:B------:R-:W-:Y:S02]  /*b0c0*/  WARPGROUP.DEPBAR.LE gsb0, 0x0 ;  /* 0x00008000000079c5 */ /* 0x000fe40000010000 */
[----:B------:R-:W-:-:S14]  /*b0d0*/  WARPGROUP.ARRIVE ;  /* 0x00000000000079c5 */ /* 0x000fdc0000000000 */
        /* <DEDUP_REMOVED lines=9> */
[----:B------:R-:W-:Y:S02]  /*b170*/  UIADD3 UR6, UR4, 0x280, URZ ;  /* 0x0000028004067890 */ /* 0x000fe4000fffe03f */
[----:B------:R-:W-:Y:S01]  /*b180*/  UIADD3 UR4, UR4, 0x300, URZ ;  /* 0x0000030004047890 */ /* 0x000fe2000fffe03f */
[----:B------:R-:W-:Y:S02]  /*b190*/  WARPGROUP.DEPBAR.LE gsb0, 0x0 ;  /* 0x00008000000079c5 */ /* 0x000fe40000010000 */
[----:B------:R-:W-:-:S12]  /*b1a0*/  WARPGROUP.ARRIVE ;  /* 0x00000000000079c5 */ /* 0x000fd80000000000 */
[----:B------:R-:W-:Y:S01]  /*b1b0*/  HGMMA.64x192x16.F32.BF16 R24, R184, gdesc[UR8].tnspB, R24, gsb0 ;  /* 0x42e00008b8187df0 */ /* 0x000fe20008001818 */
[----:B------:R-:W-:Y:S01]  /*b1c0*/  UMOV UR10, UR6 ;  /* 0x00000006000a7c82 */ /* 0x000fe20008000000 */
[----:B------:R-:W-:Y:S01]  /*b1d0*/  UMOV UR11, 0x40000040 ;  /* 0x40000040000b7882 */ /* 0x000fe20000000000 */
[----:B------:R-:W-:Y:S02]  /*b1e0*/  WARPGROUP.DEPBAR.LE gsb0, 0x0 ;  /* 0x00008000000079c5 */ /* 0x000fe40000010000 */
[----:B------:R-:W-:-:S15]  /*b1f0*/  WARPGROUP.ARRIVE ;  /* 0x00000000000079c5 */ /* 0x000fde0000000000 */
[----:B------:R-:W-:Y:S01]  /*b200*/  HGMMA.64x192x16.F32.BF16 R24, R180, gdesc[UR8].tnspB, R24, gsb0 ;  /* 0x42e00008b4187df0 */ /* 0x000fe20008001818 */
        /* <DEDUP_REMOVED lines=8> */
[----:B------:R-:W-:Y:S02]  /*b290*/  UIMAD.WIDE.U32 UR4, UR35, UR8, URZ ;  /* 0x00000008230472a5 */ /* 0x000fe4000f8e003f */
[----:B------:R-:W-:Y:S02]  /*b2a0*/  UIMAD UR6, UR35, UR9, UR6 ;  /* 0x00000009230672a4 */ /* 0x000fe4000f8e0206 */
[----:B------:R-:W-:-:S02]  /*b2b0*/  USHF.L.U32 UR34, UR34, 0x7, URZ ;  /* 0x0000000722227899 */ /* 0x000fc4000800063f */
[----:B------:R-:W-:Y:S01]  /*b2c0*/  IMAD.U32 R12, RZ, RZ, UR4 ;  /* 0x00000004ff0c7e24 */ /* 0x000fe2000f8e00ff */
[----:B------:R-:W-:Y:S02]  /*b2d0*/  UIADD3 UR4, UR5, UR6, URZ ;  /* 0x0000000605047290 */ /* 0x000fe4000fffe03f */
[----:B------:R-:W-:Y:S01]  /*b2e0*/  MOV R13, UR5 ;  /* 0x00000005000d7c02 */ /* 0x000fe20008000f00 */
[----:B------:R-:W-:Y:S01]  /*b2f0*/  ULDC.64 UR12, c[0x0][0x208] ;  /* 0x00008200000c7ab9 */ /* 0x000fe20000000a00 */
[----:B------:R-:W-:Y:S02]  /*b300*/  VIADD R126, R208, UR34 ;  /* 0x00000022d07e7c36 */ /* 0x000fe40008000000 */
[----:B------:R-:W-:Y:S01]  /*b310*/  IMAD.U32 R13, RZ, RZ, UR4 ;  /* 0x00000004ff0d7e24 */ /* 0x000fe2000f8e00ff */
[----:B------:R-:W-:Y:S01]  /*b320*/  USHF.R.S32.HI UR4, URZ, 0x1f, UR36 ;  /* 0x0000001f3f047899 */ /* 0x000fe20008011424 */
[----:B------:R-:W-:-:S05]  /*b330*/  VIADD R130, R126, 0x8 ;  /* 0x000000087e827836 */ /* 0x000fca0000000000 */
[----:B------:R-:W-:Y:S02]  /*b340*/  ISETP.GE.OR P3, PT, R130, UR7, P0 ;  /* 0x0000000782007c0c */ /* 0x000fe40008766670 */
[----:B------:R-:W-:Y:S01]  /*b350*/  ISETP.GE.OR P0, PT, R126, UR7, P0 ;  /* 0x000000077e007c0c */ /* 0x000fe20008706670 */
[----:B------:R-:W-:Y:S02]  /*b360*/  WARPGROUP.DEPBAR.LE gsb0, 0x0 ;  /* 0x00008000000079c5 */ /* 0x000fe40000010000 */
[----:B------:R-:W-:-:S06]  /*b370*/  WARPGROUP.ARRIVE ;  /* 0x00000000000079c5 */ /* 0x000fcc0000000000 */
[----:B------:R-:W-:Y:S01]  /*b380*/  HGMMA.64x192x16.F32.BF16 R24, R176, gdesc[UR8].tnspB, R24, gsb0 ;  /* 0x42e00008b0187df0 */ /* 0x000fe20008001818 */
[----:B------:R-:W-:Y:S01]  /*b390*/  R2UR UR10, R17 ;  /* 0x00000000110a72ca */ /* 0x000fe200000e0000 */
[----:B------:R-:W-:Y:S02]  /*b3a0*/  IMAD.MOV.U32 R17, RZ, RZ, -0x800000 ;  /* 0xff800000ff117424 */ /* 0x000fe400078e00ff */
[----:B------:R-:W-:Y:S01]  /*b3b0*/  @P4 FFMA.FTZ R17, R131, R9, R10 ;  /* 0x0000000983114223 */ /* 0x000fe2000001000a */
[----:B------:R-:W-:Y:S02]  /*b3c0*/  WARPGROUP.DEPBAR.LE gsb0, 0x0 ;  /* 0x00008000000079c5 */ /* 0x000fe40000010000 */
[----:B------:R2:W-:Y:S01]  /*b3d0*/  @!P1 SYNCS.ARRIVE.TRANS64.RED.A1T0 RZ, [R11+URZ], RZ ;  /* 0x000000ff0bff99a7 */ /* 0x0005e2000810043f */
[-C--:B------:R-:W-:Y:S01]  /*b3e0*/  FMUL.FTZ R10, R37, R129.reuse ;  /* 0x00000081250a7220 */ /* 0x080fe20000410000 */
[-C--:B------:R-:W-:Y:S01]  /*b3f0*/  FMUL.FTZ R6, R29, R129.reuse ;  /* 0x000000811d067220 */ /* 0x080fe20000410000 */
[-C--:B------:R-:W-:Y:S01]  /*b400*/  FMUL.FTZ R7, R28, R129.reuse ;  /* 0x000000811c077220 */ /* 0x080fe20000410000 */
[-C--:B------:R-:W-:Y:S01]  /*b410*/  FMUL.FTZ R4, R25, R129.reuse ;  /* 0x0000008119047220 */ /* 0x080fe20000410000 */
[-C--:B------:R-:W-:Y:S01]  /*b420*/  FMUL.FTZ R5, R24, R129.reuse ;  /* 0x0000008118057220 */ /* 0x080fe20000410000 */
[-C--:B-1----:R-:W-:Y:S01]  /*b430*/  FMUL.FTZ R27, R27, R128.reuse ;  /* 0x000000801b1b7220 */ /* 0x082fe20000410000 */
[-C--:B------:R-:W-:Y:S01]  /*b440*/  FMUL.FTZ R26, R26, R128.reuse ;  /* 0x000000801a1a7220 */ /* 0x080fe20000410000 */
[----:B--2---:R-:W-:Y:S01]  /*b450*/  FMUL.FTZ R11, R36, R129 ;  /* 0x00000081240b7220 */ /* 0x004fe20000410000 */
[----:B------:R-:W-:Y:S01]  /*b460*/  F2FP.BF16.F32.PACK_AB R6, R6, R7 ;  /* 0x000000070606723e */ /* 0x000fe200000010ff */
[----:B------:R-:W1:Y:S01]  /*b470*/  LDC.64 R36, c[0x0][0xb78] ;  /* 0x0002de00ff247b82 */ /* 0x000e620000000a00 */
[-C--:B------:R-:W-:Y:S01]  /*b480*/  FMUL.FTZ R8, R33, R129.reuse ;  /* 0x0000008121087220 */ /* 0x080fe20000410000 */
        /* <DEDUP_REMOVED lines=9> */
[----:B------:R-:W-:Y:S01]  /*b520*/  F2FP.BF16.F32.PACK_AB R5, R27, R26 ;  /* 0x0000001a1b05723e */ /* 0x000fe200000010ff */
[----:B------:R-:W-:Y:S01]  /*b530*/  FMUL.FTZ R25, R40, R129 ;  /* 0x0000008128197220 */ /* 0x000fe20000410000 */
[----:B------:R-:W-:Y:S01]  /*b540*/  F2FP.BF16.F32.PACK_AB R7, R7, R30 ;  /* 0x0000001e0707723e */ /* 0x000fe200000010ff */
[----:B------:R-:W-:Y:S01]  /*b550*/  BAR.SYNC.DEFER_BLOCKING 0x1, 0x100 ;  /* 0x0044000000007b1d */ /* 0x000fe20000010000 */
[----:B------:R-:W-:Y:S01]  /*b560*/  F2FP.BF16.F32.PACK_AB R8, R8, R9 ;  /* 0x000000090808723e */ /* 0x000fe200000010ff */
[----:B------:R-:W-:Y:S01]  /*b570*/  FMUL.FTZ R45, R45, R129 ;  /* 0x000000812d2d7220 */ /* 0x000fe20000410000 */
[----:B------:R-:W-:Y:S01]  /*b580*/  F2FP.BF16.F32.PACK_AB R10, R10, R11 ;  /* 0x0000000b0a0a723e */ /* 0x000fe200000010ff */
[-C--:B------:R-:W-:Y:S01]  /*b590*/  FMUL.FTZ R44, R44, R129.reuse ;  /* 0x000000812c2c7220 */ /* 0x080fe20000410000 */
[----:B------:R-:W-:Y:S01]  /*b5a0*/  F2FP.BF16.F32.PACK_AB R9, R35, R34 ;  /* 0x000000222309723e */ /* 0x000fe200000010ff */
[----:B------:R-:W-:Y:S01]  /*b5b0*/  FMUL.FTZ R43, R43, R128 ;  /* 0x000000802b2b7220 */ /* 0x000fe20000410000 */
[----:B------:R-:W-:Y:S01]  /*b5c0*/  F2FP.BF16.F32.PACK_AB R11, R39, R38 ;  /* 0x00000026270b723e */ /* 0x000fe200000010ff */
        /* <DEDUP_REMOVED lines=19> */
[----:B------:R-:W-:Y:S01]  /*b700*/  STSM.16.M88.4 [R125], R4 ;  /* 0x000000047d007844 */ /* 0x000fe20000000200 */
        /* <DEDUP_REMOVED lines=8> */
[----:B------:R1:W-:Y:S01]  /*b790*/  STSM.16.M88.4 [R127], R8 ;  /* 0x000000087f007844 */ /* 0x0003e20000000200 */
        /* <DEDUP_REMOVED lines=16> */
[----:B-1----:R-:W-:-:S02]  /*b8a0*/  IMAD R8, R36, UR4, RZ ;  /* 0x0000000424087c24 */ /* 0x002fc4000f8e02ff */
        /* <DEDUP_REMOVED lines=36> */
[-C--:B------:R-:W-:Y:S01]  /*baf0*/  FMUL.FTZ R111, R111, R128.reuse ;  /* 0x000000806f6f7220 */ /* 0x080fe20000410000 */
[-C--:B------:R-:W-:Y:S01]  /*bb00*/  FMUL.FTZ R110, R110, R128.reuse ;  /* 0x000000806e6e7220 */ /* 0x080fe20000410000 */
[-C--:B------:R-:W-:Y:S01]  /*bb10*/  FMUL.FTZ R115, R115, R128.reuse ;  /* 0x0000008073737220 */ /* 0x080fe20000410000 */
[----:B------:R-:W-:Y:S01]  /*bb20*/  FMUL.FTZ R114, R114, R128 ;  /* 0x0000008072727220 */ /* 0x000fe20000410000 */
[----:B------:R-:W-:Y:S01]  /*bb30*/  F2FP.BF16.F32.PACK_AB R4, R65, R64 ;  /* 0x000000404104723e */ /* 0x000fe200000010ff */
[----:B------:R-:W-:Y:S01]  /*bb40*/  IMAD R37, R37, UR36, R8 ;  /* 0x0000002425257c24 */ /* 0x000fe2000f8e0208 */
[----:B------:R-:W-:Y:S01]  /*bb50*/  F2FP.BF16.F32.PACK_AB R5, R67, R66 ;  /* 0x000000424305723e */ /* 0x000fe200000010ff */
[-C--:B------:R-:W-:Y:S01]  /*bb60*/  FMUL.FTZ R117, R117, R129.reuse ;  /* 0x0000008175757220 */ /* 0x080fe20000410000 */
[----:B------:R-:W-:Y:S01]  /*bb70*/  F2FP.BF16.F32.PACK_AB R6, R69, R68 ;  /* 0x000000444506723e */ /* 0x000fe200000010ff */
[----:B------:R-:W-:Y:S01]  /*bb80*/  FMUL.FTZ R116, R116, R129 ;  /* 0x0000008174747220 */ /* 0x000fe20000410000 */
[----:B------:R-:W-:Y:S01]  /*bb90*/  F2FP.BF16.F32.PACK_AB R7, R71, R70 ;  /* 0x000000464707723e */ /* 0x000fe200000010ff */
[-C--:B------:R-:W-:Y:S01]  /*bba0*/  FMUL.FTZ R119, R119, R128.reuse ;  /* 0x0000008077777220 */ /* 0x080fe20000410000 */
[----:B------:R-:W-:Y:S01]  /*bbb0*/  FMUL.FTZ R118, R118, R128 ;  /* 0x0000008076767220 */ /* 0x000fe20000410000 */
[----:B------:R1:W-:Y:S01]  /*bbc0*/  STSM.16.M88.4 [R3], R24 ;  /* 0x0000001803007844 */ /* 0x0003e20000000200 */
[----:B------:R-:W-:Y:S01]  /*bbd0*/  F2FP.BF16.F32.PACK_AB R8, R73, R72 ;  /* 0x000000484908723e */ /* 0x000fe200000010ff */
[----:B------:R-:W-:Y:S01]  /*bbe0*/  IMAD.WIDE.U32 R12, R36, UR36, R12 ;  /* 0x00000024240c7c25 */ /* 0x000fe2000f8e000c */
[----:B------:R-:W-:Y:S01]  /*bbf0*/  F2FP.BF16.F32.PACK_AB R9, R75, R74 ;  /* 0x0000004a4b09723e */ /* 0x000fe200000010ff */
[----:B------:R-:W-:Y:S01]  /*bc00*/  STSM.16.M88.4 [R15], R28 ;  /* 0x0000001c0f007844 */ /* 0x000fe20000000200 */
[----:B------:R-:W-:Y:S01]  /*bc10*/  F2FP.BF16.F32.PACK_AB R10, R77, R76 ;  /* 0x0000004c4d0a723e */ /* 0x000fe200000010ff */
[----:B------:R-:W-:Y:S01]  /*bc20*/  ULDC.64 UR4, c[0x0][0xb40] ;  /* 0x0002d00000047ab9 */ /* 0x000fe20000000a00 */
[----:B------:R-:W-:Y:S01]  /*bc30*/  F2FP.BF16.F32.PACK_AB R11, R79, R78 ;  /* 0x0000004e4f0b723e */ /* 0x000fe200000010ff */
[----:B------:R-:W-:Y:S01]  /*bc40*/  STSM.16.M88.4 [R120], R32 ;  /* 0x0000002078007844 */ /* 0x000fe20000000200 */
[----:B------:R-:W-:-:S02]  /*bc50*/  F2FP.BF16.F32.PACK_AB R88, R89, R88 ;  /* 0x000000585958723e */ /* 0x000fc400000010ff */
[----:B------:R-:W-:Y:S01]  /*bc60*/  F2FP.BF16.F32.PACK_AB R89, R91, R90 ;  /* 0x0000005a5b59723e */ /* 0x000fe200000010ff */
[----:B------:R2:W-:Y:S01]  /*bc70*/  STSM.16.M88.4 [R122], R4 ;  /* 0x000000047a007844 */ /* 0x0005e20000000200 */
[----:B------:R-:W-:Y:S02]  /*bc80*/  F2FP.BF16.F32.PACK_AB R96, R97, R96 ;  /* 0x000000606160723e */ /* 0x000fe400000010ff */
[----:B------:R-:W-:Y:S01]  /*bc90*/  F2FP.BF16.F32.PACK_AB R90, R93, R92 ;  /* 0x0000005c5d5a723e */ /* 0x000fe200000010ff */
[----:B------:R-:W-:Y:S01]  /*bca0*/  STSM.16.M88.4 [R0], R8 ;  /* 0x0000000800007844 */ /* 0x000fe20000000200 */
[----:B-1----:R-:W-:Y:S02]  /*bcb0*/  F2FP.BF16.F32.PACK_AB R24, R81, R80 ;  /* 0x000000505118723e */ /* 0x002fe400000010ff */
[----:B------:R-:W-:Y:S01]  /*bcc0*/  F2FP.BF16.F32.PACK_AB R25, R83, R82 ;  /* 0x000000525319723e */ /* 0x000fe200000010ff */
[----:B------:R-:W1:Y:S01]  /*bcd0*/  SHFL.IDX PT, R0, R207, RZ, 0x1f ;  /* 0x00001fffcf007589 */ /* 0x000e6200000e0000 */
[----:B------:R-:W-:-:S02]  /*bce0*/  F2FP.BF16.F32.PACK_AB R26, R85, R84 ;  /* 0x00000054551a723e */ /* 0x000fc400000010ff */
[----:B------:R-:W-:Y:S02]  /*bcf0*/  F2FP.BF16.F32.PACK_AB R27, R87, R86 ;  /* 0x00000056571b723e */ /* 0x000fe400000010ff */
[----:B------:R-:W-:Y:S02]  /*bd00*/  F2FP.BF16.F32.PACK_AB R91, R95, R94 ;  /* 0x0000005e5f5b723e */ /* 0x000fe400000010ff */
[----:B------:R-:W-:Y:S01]  /*bd10*/  F2FP.BF16.F32.PACK_AB R97, R99, R98 ;  /* 0x000000626361723e */ /* 0x000fe200000010ff */
[----:B------:R-:W-:Y:S01]  /*bd20*/  STSM.16.M88.4 [R14], R24 ;  /* 0x000000180e007844 */ /* 0x000fe20000000200 */
[----:B------:R-:W-:Y:S02]  /*bd30*/  F2FP.BF16.F32.PACK_AB R104, R105, R104 ;  /* 0x000000686968723e */ /* 0x000fe400000010ff */
[----:B------:R-:W-:Y:S01]  /*bd40*/  F2FP.BF16.F32.PACK_AB R98, R101, R100 ;  /* 0x000000646562723e */ /* 0x000fe200000010ff */
[----:B------:R-:W-:Y:S01]  /*bd50*/  STSM.16.M88.4 [R20], R88 ;  /* 0x0000005814007844 */ /* 0x000fe20000000200 */
        /* <DEDUP_REMOVED lines=10> */
[----:B------:R-:W-:Y:S02]  /*be00*/  SHF.R.S32.HI R3, RZ, 0x1f, R126 ;  /* 0x0000001fff037819 */ /* 0x000fe4000001147e */
[----:B------:R-:W-:Y:S01]  /*be10*/  IADD3 R126, P1, R126, R12, RZ ;  /* 0x0000000c7e7e7210 */ /* 0x000fe20007f3e0ff */
[----:B------:R-:W-:Y:S03]  /*be20*/  STSM.16.M88.4 [R124], R112 ;  /* 0x000000707c007844 */ /* 0x000fe60000000200 */
[----:B------:R-:W-:Y:S01]  /*be30*/  IADD3.X R3, R3, R13, R37, P1, !PT ;  /* 0x0000000d03037210 */ /* 0x000fe20000ffe425 */
[----:B------:R-:W-:Y:S01]  /*be40*/  @!PT LDS RZ, [RZ] ;  /* 0x00000000fffff984 */ /* 0x000fe20000000800 */
[----:B------:R-:W-:Y:S01]  /*be50*/  @!PT LDS RZ, [RZ] ;  /* 0x00000000fffff984 */ /* 0x000fe20000000800 */
[----:B------:R-:W-:Y:S01]  /*be60*/  @!PT LDS RZ, [RZ] ;  /* 0x00000000fffff984 */ /* 0x000fe20000000800 */
[----:B------:R3:W-:Y:S06]  /*be70*/  MEMBAR.ALL.CTA ;  /* 0x0000000000007992 */ /* 0x0007ec0000008000 */
[----:B---3--:R-:W3:Y:S02]  /*be80*/  FENCE.VIEW.ASYNC.S ;  /* 0x00000000000073c6 */ /* 0x008ee40000000000 */
[----:B---3--:R-:W-:Y:S06]  /*be90*/  BAR.ARV 0x1, 0x120 ;  /* 0x0044800000007b1d */ /* 0x008fec0000002000 */
[----:B--2---:R-:W-:Y:S01]  /*bea0*/  LEA R4, P1, R126, UR4, 0x2 ;  /* 0x000000047e047c11 */ /* 0x004fe2000f8210ff */
[----:B------:R-:W-:-:S02]  /*beb0*/  ULDC UR4, c[0x0][0xc] ;  /* 0x0000030000047ab9 */ /* 0x000fc40000000800 */
[----:B------:R-:W-:Y:S01]  /*bec0*/  UIADD3 UR10, UR4, UR10, URZ ;  /* 0x0000000a040a7290 */ /* 0x000fe2000fffe03f */
[----:B------:R-:W-:-:S05]  /*bed0*/  LEA.HI.X R5, R126, UR5, R3, 0x2, P1 ;  /* 0x000000057e057c11 */ /* 0x000fca00088f1403 */
[----:B------:R-:W-:Y:S01]  /*bee0*/  @!P0 STG.E desc[UR12][R4.64], R123 ;  /* 0x0000007b04008986 */ /* 0x000fe2000c10190c */
[----:B-1----:R-:W-:-:S03]  /*bef0*/  ISETP.NE.AND P0, PT, R0, 0x7, PT ;  /* 0x000000070000780c */ /* 0x002fc60003f05270 */
[----:B------:R1:W-:Y:S02]  /*bf00*/  @!P3 STG.E desc[UR12][R4.64+0x20], R17 ;  /* 0x000020110400b986 */ /* 0x0003e4000c10190c */
[----:B-1----:R-:W-:-:S08]  /*bf10*/  MOV R17, UR10 ;  /* 0x0000000a00117c02 */ /* 0x002fd00008000f00 */
[----:B------:R-:W-:Y:S05]  /*bf20*/  @P0 BRA `(.L_x_2879) ;  /* 0x0000000000700947 */ /* 0x000fea0003800000 */
        /* <DEDUP_REMOVED lines=13> */
[----:B------:R-:W-:Y:S02]  /*c000*/  UMOV UR32, UR9 ;  /* 0x0000000900207c82 */ /* 0x000fe40008000000 */
        /* <DEDUP_REMOVED lines=13> */
.L_x_2880:
[----:B------:R-:W-:Y:S05]  /*c0e0*/  BSYNC B0 ;  /* 0x0000000000007941 */ /* 0x000fea0003800000 */
.L_x_2879:
        /* <DEDUP_REMOVED lines=15> */
.L_x_2857:
        /* <DEDUP_REMOVED lines=13> */
[----:B------:R-:W-:Y:S01]  /*c2b0*/  MOV R0, UR4 ;  /* 0x0000000400007c02 */ /* 0x000fe20008000f00 */
[----:B------:R-:W-:Y:S01]  /*c2c0*/  IMAD.MOV.U32 R16, RZ, RZ, RZ ;  /* 0x000000ffff107224 */ /* 0x000fe200078e00ff */
[----:B------:R-:W-:Y:S01]  /*c2d0*/  ULDC.64 UR36, c[0x0][0x198] ;  /* 0x0000660000247ab9 */ /* 0x000fe20000000a00 */
[----:B------:R-:W-:Y:S01]  /*c2e0*/  IMAD.MOV.U32 R17, RZ, RZ, 0x1 ;  /* 0x00000001ff117424 */ /* 0x000fe200078e00ff */
[----:B------:R-:W-:Y:S01]  /*c2f0*/  ULDC UR38, c[0x0][0xc] ;  /* 0x0000030000267ab9 */ /* 0x000fe20000000800 */
[----:B------:R1:W-:Y:S04]  /*c300*/  STL [R1+0x10], R0 ;  /* 0x0000100001007387 */ /* 0x0003e80000100800 */
[----:B------:R1:W-:Y:S02]  /*c310*/  STL [R1+0x18], RZ ;  /* 0x000018ff01007387 */ /* 0x0003e40000100800 */
.L_x_2926:
[----:B------:R-:W2:Y:S01]  /*c320*/  LDL R4, [R1+0x10] ;  /* 0x0000100001047983 */ /* 0x000ea20000100800 */
[----:B-1----:R-:W1:Y:S01]  /*c330*/  LDC R0, c[0x0][0xda8] ;  /* 0x00036a00ff007b82 */ /* 0x002e620000000800 */
[----:B------:R-:W-:Y:S05]  /*c340*/  YIELD ;  /* 0x0000000000007946 */ /* 0x000fea0003800000 */
[----:B------:R-:W3:Y:S01]  /*c350*/  S2R R5, SR_CgaCtaId ;  /* 0x0000000000057919 */ /* 0x000ee20000008800 */
[----:B------:R-:W-:Y:S02]  /*c360*/  ULDC.64 UR4, c[0x0][0x3f8] ;  /* 0x0000fe0000047ab9 */ /* 0x000fe40000000a00 */
[----:B------:R-:W-:-:S03]  /*c370*/  UISETP.NE.U32.AND UP0, UPT, UR4, URZ, UPT ;  /* 0x0000003f0400728c */ /* 0x000fc6000bf05070 */
[----:B------:R-:W-:Y:S01]  /*c380*/  ULDC UR4, c[0x0][0x404] ;  /* 0x0001010000047ab9 */ /* 0x000fe20000000800 */
[----:B------:R-:W-:-:S04]  /*c390*/  UISETP.NE.AND.EX UP0, UPT, UR5, URZ, UPT, UP0 ;  /* 0x0000003f0500728c */ /* 0x000fc8000bf05300 */
[----:B------:R-:W-:Y:S01]  /*c3a0*/  USEL UR4, UR4, 0x1, UP0 ;  /* 0x0000000104047887 */ /* 0x000fe20008000000 */
[----:B-1----:R-:W-:Y:S02]  /*c3b0*/  ISETP.NE.AND P0, PT, R0, 0x1, PT ;  /* 0x000000010000780c */ /* 0x002fe40003f05270 */
[----:B------:R-:W1:Y:S11]  /*c3c0*/  LDC R0, c[0x0][0xdb4] ;  /* 0x00036d00ff007b82 */ /* 0x000e760000000800 */
[----:B------:R-:W2:Y:S08]  /*c3d0*/  @P0 LDC R2, c[0x0][0xdac] ;  /* 0x00036b00ff020b82 */ /* 0x000eb00000000800 */
[----:B------:R-:W4:Y:S01]  /*c3e0*/  @P0 LDC R3, c[0x0][0xdb0] ;  /* 0x00036c00ff030b82 */ /* 0x000f220000000800 */
[----:B-1----:R-:W-:Y:S01]  /*c3f0*/  ISETP.NE.AND P1, PT, R0, 0x1, PT ;  /* 0x000000010000780c */ /* 0x002fe20003f25270 */
[----:B--2---:R-:W-:Y:S01]  /*c400*/  @P0 IMAD.HI.U32 R2, R4, R2, RZ ;  /* 0x0000000204020227 */ /* 0x004fe200078e00ff */
[----:B------:R-:W-:-:S05]  /*c410*/  MOV R6, R4 ;  /* 0x0000000400067202 */ /* 0x000fca0000000f00 */
[----:B------:R-:W1:Y:S01]  /*c420*/  LDC R4, c[0x0][0x2e0] ;  /* 0x0000b800ff047b82 */ /* 0x000e620000000800 */
[----:B----4-:R-:W-:-:S05]  /*c430*/  @P0 SHF.R.U32.HI R6, RZ, R3, R2 ;  /* 0x00000003ff060219 */ /* 0x010fca0000011602 */
[----:B------:R-:W-:Y:S02]  /*c440*/  IMAD.MOV.U32 R19, RZ, RZ, R6 ;  /* 0x000000ffff137224 */ /* 0x000fe400078e0006 */
[----:B------:R-:W2:Y:S01]  /*c450*/  @P1 LDC.64 R2, c[0x0][0xdb8] ;  /* 0x00036e00ff021b82 */ /* 0x000ea20000000a00 */
[----:B------:R4:W-:Y:S01]  /*c460*/  STL [R1+0x8], R6 ;  /* 0x0000080601007387 */ /* 0x0009e20000100800 */
[----:B-1----:R-:W-:-:S05]  /*c470*/  IMAD R8, R4, UR4, RZ ;  /* 0x0000000404087c24 */ /* 0x002fca000f8e02ff */
[----:B------:R4:W-:Y:S01]  /*c480*/  STL [R1+0x14], R8 ;  /* 0x0000140801007387 */ /* 0x0009e20000100800 */
[----:B--2---:R-:W-:-:S05]  /*c490*/  @P1 IMAD.HI.U32 R2, R6, R2, RZ ;  /* 0x0000000206021227 */ /* 0x004fca00078e00ff */
[----:B------:R-:W-:Y:S01]  /*c4a0*/  @P1 SHF.R.U32.HI R19, RZ, R3, R2 ;  /* 0x00000003ff131219 */ /* 0x000fe20000011602 */
[----:B------:R-:W-:Y:S01]  /*c4b0*/  VIADD R3, R8, 0x6f ;  /* 0x0000006f08037836 */ /* 0x000fe20000000000 */
[----:B------:R-:W-:-:S04]  /*c4c0*/  MOV R2, 0x400 ;  /* 0x0000040000027802 */ /* 0x000fc80000000f00 */
[----:B---3--:R-:W-:Y:S02]  /*c4d0*/  LEA R7, R5, R2, 0x18 ;  /* 0x0000000205077211 */ /* 0x008fe400078ec0ff */
[----:B------:R-:W-:-:S03]  /*c4e0*/  MOV R2, RZ ;  /* 0x000000ff00027202 */ /* 0x000fc60000000f00 */
[----:B------:R-:W-:Y:S01]  /*c4f0*/  VIADD R4, R7, 0x21400 ;  /* 0x0002140007047836 */ /* 0x000fe20000000000 */
[----:B------:R4:W-:Y:S01]  /*c500*/  STL [R1+0x4], R7 ;  /* 0x0000040701007387 */ /* 0x0009e20000100800 */
[----:B------:R-:W-:-:S03]  /*c510*/  IMAD.HI R2, R3, -0x6db6db6d, R2 ;  /* 0x9249249303027827 */ /* 0x000fc600078e0202 */
[----:B------:R-:W-:Y:S01]  /*c520*/  LOP3.LUT P0, RZ, R4, 0x3ff, RZ, 0xc0, !PT ;  /* 0x000003ff04ff7812 */ /* 0x000fe2000780c0ff */
[----:B------:R-:W-:-:S04]  /*c530*/  IMAD.MOV R3, RZ, RZ, -R19 ;  /* 0x000000ffff037224 */ /* 0x000fc800078e0a13 */
[----:B------:R-:W-:Y:S01]  /*c540*/  IMAD R4, R0, R3, R6 ;  /* 0x0000000300047224 */ /* 0x000fe200078e0206 */
[----:B------:R-:W-:-:S04]  /*c550*/  SHF.R.U32.HI R3, RZ, 0x1f, R2 ;  /* 0x0000001fff037819 */ /* 0x000fc80000011602 */
[----:B------:R-:W-:Y:S01]  /*c560*/  LEA.HI.SX32 R0, R2, R3, 0x1a ;  /* 0x0000000302007211 */ /* 0x000fe200078fd2ff */
[----:B------:R4:W-:Y:S04]  /*c570*/  STL [R1], R4 ;  /* 0x0000000401007387 */ /* 0x0009e80000100800 */
[----:B------:R4:W-:Y:S01]  /*c580*/  STL [R1+0xc], R0 ;  /* 0x00000c0001007387 */ /* 0x0009e20000100800 */
[----:B------:R-:W-:Y:S05]  /*c590*/  @!P0 BRA `(.L_x_2883) ;  /* 0x0000000000408947 */ /* 0x000fea0003800000 */
[----:B------:R-:W-:Y:S01]  /*c5a0*/  MOV R2, 0x0 ;  /* 0x0000000000027802 */ /* 0x000fe20000000f00 */
[----:B------:R-:W-:Y:S01]  /*c5b0*/  ULDC.64 UR6, c[0x4][0x1b8] ;  /* 0x01006e0000067ab9 */ /* 0x000fe20000000a00 */
[----:B------:R-:W-:Y:S01]  /*c5c0*/  ULDC.64 UR8, c[0x4][0x1c0] ;  /* 0x0100700000087ab9 */ /* 0x000fe20000000a00 */
[----:B------:R-:W-:Y:S01]  /*c5d0*/  ULDC.64 UR4, c[0x4][0xd0] ;  /* 0x0100340000047ab9 */ /* 0x000fe20000000a00 */
[----:B----4-:R-:W-:Y:S01]  /*c5e0*/  MOV R4, UR6 ;  /* 0x0000000600047c02 */ /* 0x010fe20008000f00 */
        /* <DEDUP_REMOVED lines=11> */
.L_x_2883:
[----:B------:R-:W4:Y:S02]  /*c6a0*/  LDL R2, [R1+0x4] ;  /* 0x0000040001027983 */ /* 0x000f240000100800 */
[----:B----4-:R-:W-:-:S04]  /*c6b0*/  IADD3 R0, R2, 0x400, RZ ;  /* 0x0000040002007810 */ /* 0x010fc80007ffe0ff */
        /* <DEDUP_REMOVED lines=12> */
[----:B------:R-:W-:Y:S01]  /*c780*/  MOV R13, RZ ;  /* 0x000000ff000d7202 */ /* 0x000fe20000000f00 */
[----:B------:R-:W-:-:S02]  /*c790*/  IMAD.U32 R10, RZ, RZ, UR4 ;  /* 0x00000004ff0a7e24 */ /* 0x000fc4000f8e00ff */
[----:B------:R-:W-:Y:S02]  /*c7a0*/  IMAD.MOV.U32 R8, RZ, RZ, 0x70 ;  /* 0x00000070ff087424 */ /* 0x000fe400078e00ff */
[----:B-1----:R-:W-:-:S07]  /*c7b0*/  IMAD.MOV.U32 R12, RZ, RZ, 0x1 ;  /* 0x00000001ff0c7424 */ /* 0x002fce00078e00ff */
[----:B------:R-:W-:-:S07]  /*c7c0*/  LEPC R20, `(.L_x_2885) ;  /* 0x000000001014794e */ /* 0x000fce0000000000 */
[----:B--2---:R-:W-:Y:S05]  /*c7d0*/  CALL.ABS.NOINC R2 ;  /* 0x0000000002007343 */ /* 0x004fea0003c00000 */
.L_x_2885:
        /* <DEDUP_REMOVED lines=10> */
[----:B------:R-:W-:Y:S01]  /*c880*/  MOV R13, RZ ;  /* 0x000000ff000d7202 */ /* 0x000fe20000000f00 */
[----:B------:R-:W-:-:S02]  /*c890*/  IMAD.U32 R10, RZ, RZ, UR4 ;  /* 0x00000004ff0a7e24 */ /* 0x000fc4000f8e00ff */
[----:B------:R-:W-:Y:S02]  /*c8a0*/  IMAD.MOV.U32 R8, RZ, RZ, 0x70 ;  /* 0x00000070ff087424 */ /* 0x000fe400078e00ff */
[----:B------:R-:W-:-:S07]  /*c8b0*/  IMAD.MOV.U32 R12, RZ, RZ, 0x1 ;  /* 0x00000001ff0c7424 */ /* 0x000fce00078e00ff */
[----:B------:R-:W-:-:S07]  /*c8c0*/  LEPC R20, `(.L_x_2884) ;  /* 0x000000001014794e */ /* 0x000fce0000000000 */
[----:B-1----:R-:W-:Y:S05]  /*c8d0*/  CALL.ABS.NOINC R2 ;  /* 0x0000000002007343 */ /* 0x002fea0003c00000 */
.L_x_2884:
[----:B------:R-:W2:Y:S01]  /*c8e0*/  LDL R2, [R1] ;  /* 0x0000000001027983 */ /* 0x000ea20000100800 */
[----:B------:R-:W1:Y:S01]  /*c8f0*/  LDC R0, c[0x0][0x428] ;  /* 0x00010a00ff007b82 */ /* 0x000e620000000800 */
[----:B------:R-:W-:Y:S02]  /*c900*/  ULDC.64 UR4, c[0x0][0x9f8] ;  /* 0x00027e0000047ab9 */ /* 0x000fe40000000a00 */
[----:B------:R-:W3:Y:S01]  /*c910*/  LDL.LU R6, [R1+0x8] ;  /* 0x0000080001067983 */ /* 0x000ee20000300800 */
[----:B-1----:R-:W-:-:S03]  /*c920*/  ISETP.NE.AND P1, PT, R0, 0x1, PT ;  /* 0x000000010000780c */ /* 0x002fc60003f25270 */
[----:B------:R-:W4:Y:S01]  /*c930*/  LDL R5, [R1+0x10] ;  /* 0x0000100001057983 */ /* 0x000f220000100800 */
[----:B------:R-:W-:Y:S01]  /*c940*/  ISETP.NE.U32.AND P0, PT, RZ, UR4, PT ;  /* 0x00000004ff007c0c */ /* 0x000fe2000bf05070 */
[----:B------:R-:W-:Y:S01]  /*c950*/  ULDC.64 UR6, c[0x0][0x208] ;  /* 0x0000820000067ab9 */ /* 0x000fe20000000a00 */
[----:B------:R-:W-:Y:S01]  /*c960*/  ULDC UR4, c[0x0][0xda8] ;  /* 0x00036a0000047ab9 */ /* 0x000fe20000000800 */
[----:B------:R-:W1:Y:S01]  /*c970*/  S2R R7, SR_TID.X ;  /* 0x0000000000077919 */ /* 0x000e620000002100 */
[----:B------:R-:W-:-:S05]  /*c980*/  ISETP.NE.AND.EX P0, PT, RZ, UR5, PT, P0 ;  /* 0x00000005ff007c0c */ /* 0x000fca000bf05300 */
[----:B------:R-:W2:Y:S08]  /*c990*/  @P1 LDC R0, c[0x0][0x42c] ;  /* 0x00010b00ff001b82 */ /* 0x000eb00000000800 */
[----:B------:R-:W2:Y:S01]  /*c9a0*/  @P1 LDC R3, c[0x0][0x430] ;  /* 0x00010c00ff031b82 */ /* 0x000ea20000000800 */
[----:B-1----:R-:W-:Y:S01]  /*c9b0*/  LOP3.LUT R7, R7, 0x1f, RZ, 0xc0, !PT ;  /* 0x0000001f07077812 */ /* 0x002fe200078ec0ff */
[----:B--2---:R-:W-:-:S04]  /*c9c0*/  @P1 IMAD.HI.U32 R0, R2, R0, RZ ;  /* 0x0000000002001227 */ /* 0x004fc800078e00ff */
[----:B------:R-:W-:Y:S01]  /*c9d0*/  IMAD.MOV.U32 R4, RZ, RZ, R2 ;  /* 0x000000ffff047224 */ /* 0x000fe200078e0002 */
[----:B------:R-:W-:Y:S02]  /*c9e0*/  @P1 SHF.R.U32.HI R4, RZ, R3, R0 ;  /* 0x00000003ff041219 */ /* 0x000fe40000011600 */
[----:B------:R-:W1:Y:S01]  /*c9f0*/  @P0 LDC.64 R2, c[0x0][0x9f8] ;  /* 0x00027e00ff020b82 */ /* 0x000e620000000a00 */
[----:B------:R-:W-:Y:S01]  /*ca00*/  MOV R0, R19 ;  /* 0x0000001300007202 */ /* 0x000fe20000000f00 */
[----:B-1----:R-:W-:-:S05]  /*ca10*/  @P0 IMAD.WIDE R2, R19, 0x4, R2 ;  /* 0x0000000413020825 */ /* 0x002fca00078e0202 */
[----:B------:R1:W5:Y:S01]  /*ca20*/  @P0 LDG.E R0, desc[UR6][R2.64] ;  /* 0x0000000602000981 */ /* 0x000362000c1e1900 */
[----:B------:R-:W-:Y:S01]  /*ca30*/  ISETP.NE.AND P1, PT, R7, RZ, PT ;  /* 0x000000ff0700720c */ /* 0x000fe20003f25270 */
[----:B---3--:R-:W-:-:S03]  /*ca40*/  IMAD.MOV R8, RZ, RZ, -R6 ;  /* 0x000000ffff087224 */ /* 0x008fc600078e0a06 */
[----:B------:R-:W-:Y:S01]  /*ca50*/  PLOP3.LUT P2, PT, P1, PT, PT, 0x8, 0x0 ;  /* 0x000000000000781c */ /* 0x000fe20000f4e170 */
[----:B----4-:R-:W-:-:S05]  /*ca60*/  IMAD R8, R8, UR4, R5 ;  /* 0x0000000408087c24 */ /* 0x010fca000f8e0205 */
[----:B------:R-:W-:-:S03]  /*ca70*/  SHF.L.U32 R8, R8, 0x7, RZ ;  /* 0x0000000708087819 */ /* 0x000fc600000006ff */
[----:B------:R-:W-:-:S05]  /*ca80*/  VOTEU.ALL UP1, P1 ;  /* 0x00000000003f7886 */ /* 0x000fca0000820000 */
[----:B------:R-:W-:-:S04]  /*ca90*/  @!UP1 UIADD3 UR8, UP0, UR36, 0x270, URZ ;  /* 0x0000027024089890 */ /* 0x000fc8000ff1e03f */
[----:B------:R-:W-:-:S03]  /*caa0*/  @!UP1 UIADD3.X UR9, URZ, UR37, URZ, UP0, !UPT ;  /* 0x000000253f099290 */ /* 0x000fc600087fe43f */
[----:B-1----:R-:W-:-:S09]  /*cab0*/  VOTEU.ALL UP0, P1 ;  /* 0x00000000003f7886 */ /* 0x002fd20000800000 */
.L_x_2886:
[----:B------:R-:W2:Y:S01]  /*cac0*/  LDL R2, [R1] ;  /* 0x0000000001027983 */ /* 0x000ea20000100800 */
[----:B------:R-:W-:Y:S02]  /*cad0*/  PLOP3.LUT P0, PT, P0, P2, PT, 0xa2, 0x0 ;  /* 0x000000000000781c */ /* 0x000fe40000705472 */
[----:B------:R-:W-:Y:S01]  /*cae0*/  @P2 R2UR P0, UR7, R19 ;  /* 0x00000000130722ca */ /* 0x000fe20000000000 */
[----:B------:R-:W-:-:S07]  /*caf0*/  UMOV UR4, URZ ;  /* 0x0000003f00047c82 */ /* 0x000fce0008000000 */
[----:B------:R-:W-:Y:S02]  /*cb00*/  PLOP3.LUT P0, PT, P0, P2, PT, 0xa2, 0x0 ;  /* 0x000000000000781c */ /* 0x000fe40000705472 */
[----:B--2---:R-:W-:-:S08]  /*cb10*/  @P2 R2UR.OR P0, UR6, R2 ;  /* 0x00000000020622ca */ /* 0x004fd00000100000 */
        /* <DEDUP_REMOVED lines=8> */
.L_x_2887:
[----:B------:R-:W2:Y:S01]  /*cba0*/  LDL R2, [R1] ;  /* 0x0000000001027983 */ /* 0x000ea20000100800 */
[----:B------:R-:W-:Y:S02]  /*cbb0*/  PLOP3.LUT P0, PT, P0, P2, PT, 0xa2, 0x0 ;  /* 0x000000000000781c */ /* 0x000fe40000705472 */
[----:B------:R-:W-:-:S08]  /*cbc0*/  @P2 R2UR P0, UR7, R19 ;  /* 0x00000000130722ca */ /* 0x000fd00000000000 */
        /* <DEDUP_REMOVED lines=10> */
.L_x_2888:
        /* <DEDUP_REMOVED lines=16> */
.L_x_2942:
[----:B------:R-:W2:Y:S01]  /*cd70*/  LDL R6, [R1+0xc] ;  /* 0x00000c0001067983 */ /* 0x000ea20000100800 */
[----:B------:R-:W-:Y:S01]  /*cd80*/  UMOV UR4, 0xffffffff ;  /* 0xffffffff00047882 */ /* 0x000fe20000000000 */
[----:B------:R-:W-:Y:S01]  /*cd90*/  SHF.R.S32.HI R11, RZ, 0x1f, R0 ;  /* 0x0000001fff0b7819 */ /* 0x000fe20000011400 */
[----:B--2---:R-:W-:Y:S01]  /*cda0*/  VIADD R10, R6, 0xffffffff ;  /* 0xffffffff060a7836 */ /* 0x004fe20000000000 */
[----:B------:R-:W-:Y:S06]  /*cdb0*/  BRA.DIV UR4, `(.L_x_2890) ;  /* 0x0000002a04787947 */ /* 0x000fec000b800000 */
[----:B------:R-:W-:-:S13]  /*cdc0*/  ELECT P6, URZ, PT ;  /* 0x00000000003f782f */ /* 0x000fda00038c0000 */
.L_x_2945:
[----:B------:R-:W-:Y:S05]  /*cdd0*/  @!P6 BRA `(.L_x_2891) ;  /* 0x000000040018e947 */ /* 0x000fea0003800000 */
[----:B------:R-:W-:Y:S01]  /*cde0*/  MOV R18, R10 ;  /* 0x0000000a00127202 */ /* 0x000fe20000000f00 */
        /* <DEDUP_REMOVED lines=9> */
[----:B------:R-:W-:Y:S01]  /*ce80*/  @P1 SHF.R.U32.HI R5, RZ, R7, R6 ;  /* 0x00000007ff051219 */ /* 0x000fe20000011606 */
[----:B------:R-:W-:-:S03]  /*ce90*/  IMAD R6, R11, UR4, RZ ;  /* 0x000000040b067c24 */ /* 0x000fc6000f8e02ff */
[--C-:B------:R-:W-:Y:S01]  /*cea0*/  SHF.R.S32.HI R7, RZ, 0x1f, R5.reuse ;  /* 0x0000001fff077819 */ /* 0x100fe20000011405 */
[----:B------:R-:W-:-:S04]  /*ceb0*/  IMAD.MOV R18, RZ, RZ, -R5 ;  /* 0x000000ffff127224 */ /* 0x000fc800078e0a05 */
[----:B------:R-:W-:Y:S02]  /*cec0*/  IMAD R18, R9, R18, R10 ;  /* 0x0000001209127224 */ /* 0x000fe400078e020a */
[----:B------:R-:W-:Y:S01]  /*ced0*/  IMAD R9, R0, UR5, R6 ;  /* 0x0000000500097c24 */ /* 0x000fe2000f8e0206 */
[----:B------:R-:W-:-:S05]  /*cee0*/  MOV R6, R5 ;  /* 0x0000000500067202 */ /* 0x000fca0000000f00 */
[----:B------:R-:W-:-:S04]  /*cef0*/  IMAD.WIDE.U32 R6, R0, UR4, R6 ;  /* 0x0000000400067c25 */ /* 0x000fc8000f8e0006 */
[----:B------:R-:W-:Y:S01]  /*cf00*/  IMAD.IADD R5, R7, 0x1, R9 ;  /* 0x0000000107057824 */ /* 0x000fe200078e0209 */
[----:B------:R-:W-:-:S04]  /*cf10*/  LEA R12, P1, R6, R2, 0x2 ;  /* 0x00000002060c7211 */ /* 0x000fc800078210ff */
[----:B------:R-:W-:-:S05]  /*cf20*/  LEA.HI.X R13, R6, R3, R5, 0x2, P1 ;  /* 0x00000003060d7211 */ /* 0x000fca00008f1405 */
[----:B------:R1:W5:Y:S04]  /*cf30*/  LDG.E R5, desc[UR6][R12.64] ;  /* 0x000000060c057981 */ /* 0x000368000c1e1900 */
.L_x_2892:
[----:B------:R-:W2:Y:S01]  /*cf40*/  S2R R7, SR_CgaCtaId ;  /* 0x0000000000077919 */ /* 0x000ea20000008800 */
[----:B------:R-:W-:-:S04]  /*cf50*/  MOV R6, 0x400 ;  /* 0x0000040000067802 */ /* 0x000fc80000000f00 */
[----:B--2---:R-:W-:Y:S02]  /*cf60*/  LEA R6, R7, R6, 0x18 ;  /* 0x0000000607067211 */ /* 0x004fe400078ec0ff */
[----:B------:R-:W-:Y:S02]  /*cf70*/  SHF.L.U32 R7, R17, 0x1f, RZ ;  /* 0x0000001f11077819 */ /* 0x000fe400000006ff */
[----:B------:R-:W-:-:S04]  /*cf80*/  LEA R6, R16, R6, 0x3 ;  /* 0x0000000610067211 */ /* 0x000fc800078e18ff */
[----:B------:R-:W2:Y:S02]  /*cf90*/  SYNCS.PHASECHK.TRANS64.TRYWAIT P1, [R6+URZ+0x36840], R7 ;  /* 0x03684007060075a7 */ /* 0x000ea4000802017f */
[----:B--2---:R-:W-:Y:S05]  /*cfa0*/  @!P1 BRA `(.L_x_2893) ;  /* 0x00000028001c9947 */ /* 0x004fea0003800000 */
.L_x_2946:
[----:B------:R-:W3:Y:S02]  /*cfb0*/  S2R R9, SR_TID.X ;  /* 0x0000000000097919 */ /* 0x000ee40000002100 */
[----:B---3--:R-:W-:-:S04]  /*cfc0*/  LOP3.LUT R9, R9, 0x7f, RZ, 0xc0, !PT ;  /* 0x0000007f09097812 */ /* 0x008fc800078ec0ff */
[----:B------:R-:W-:-:S13]  /*cfd0*/  ISETP.NE.AND P1, PT, R9, RZ, PT ;  /* 0x000000ff0900720c */ /* 0x000fda0003f25270 */
[----:B------:R-:W-:Y:S05]  /*cfe0*/  @P1 BRA `(.L_x_2894) ;  /* 0x00000000001c1947 */ /* 0x000fea0003800000 */
[----:B------:R-:W3:Y:S01]  /*cff0*/  S2R R9, SR_TID.X ;  /* 0x0000000000097919 */ /* 0x000ee20000002100 */
[----:B--2---:R-:W-:-:S04]  /*d000*/  IMAD.MOV.U32 R7, RZ, RZ, 0xa800 ;  /* 0x0000a800ff077424 */ /* 0x004fc800078e00ff */
[----:B------:R4:W-:Y:S01]  /*d010*/  SYNCS.ARRIVE.TRANS64 RZ, [R6+URZ+0x36830], R7 ;  /* 0x0368300706ff79a7 */ /* 0x0009e2000800003f */
[----:B---3--:R-:W-:-:S04]  /*d020*/  LOP3.LUT R9, R9, 0x1f, RZ, 0xc0, !PT ;  /* 0x0000001f09097812 */ /* 0x008fc800078ec0ff */
[----:B------:R-:W-:-:S13]  /*d030*/  ISETP.NE.AND P1, PT, R9, RZ, PT ;  /* 0x000000ff0900720c */ /* 0x000fda0003f25270 */
[----:B----4-:R-:W-:Y:S05]  /*d040*/  @!P1 BRA `(.L_x_2894) ;  /* 0x0000000000049947 */ /* 0x010fea0003800000 */
[----:B------:R-:W-:Y:S01]  /*d050*/  BPT.TRAP 0x1 ;  /* 0x000000040000795c */ /* 0x000fe20000300000 */
.L_x_2894:
[----:B------:R-:W3:Y:S01]  /*d060*/  S2R R9, SR_CgaCtaId ;  /* 0x0000000000097919 */ /* 0x000ee20000008800 */
        /* <DEDUP_REMOVED lines=10> */
[----:B------:R-:W-:-:S05]  /*d110*/  UMOV UR16, 0x40 ;  /* 0x0000004000107882 */ /* 0x000fca0000000000 */
[----:B------:R-:W-:Y:S02]  /*d120*/  UIADD3 UR9, UR9, 0x36830, URZ ;  /* 0x0003683009097890 */ /* 0x000fe4000fffe03f */
[----:B------:R-:W-:Y:S01]  /*d130*/  UIMAD UR11, UR11, 0x70, URZ ;  /* 0x000000700b0b78a4 */ /* 0x000fe2000f8e023f */
[----:B---3--:R-:W-:-:S05]  /*d140*/  LEA R7, R9, R7, 0x18 ;  /* 0x0000000709077211 */ /* 0x008fca00078ec0ff */
[----:B------:R-:W-:-:S05]  /*d150*/  IMAD R6, R16, 0xa800, R7 ;  /* 0x0000a80010067824 */ /* 0x000fca00078e0207 */
[----:B------:R-:W-:-:S13]  /*d160*/  R2UR UR8, R6 ;  /* 0x00000000060872ca */ /* 0x000fda00000e0000 */
[----:B------:R-:W-:Y:S02]  /*d170*/  UIADD3 UR14, UR8, 0x21400, URZ ;  /* 0x00021400080e7890 */ /* 0x000fe4000fffe03f */
[----:B------:R-:W-:Y:S02]  /*d180*/  UIADD3 UR15, UR8, 0x24c00, URZ ;  /* 0x00024c00080f7890 */ /* 0x000fe4000fffe03f */
[----:B------:R-:W-:-:S03]  /*d190*/  UIADD3 UR17, UR8, 0x28400, URZ ;  /* 0x0002840008117890 */ /* 0x000fc6000fffe03f */
[----:B------:R-:W-:Y:S01]  /*d1a0*/  UMOV UR8, UR14 ;  /* 0x0000000e00087c82 */ /* 0x000fe20008000000 */
[----:B------:R-:W-:Y:S01]  /*d1b0*/  UMOV UR14, 0x80 ;  /* 0x00000080000e7882 */ /* 0x000fe20000000000 */
[----:B------:R2:W-:Y:S02]  /*d1c0*/  UTMALDG.4D [UR8], [UR4], desc[UR6] ;  /* 0x00000608040075b4 */ /* 0x0005e40008019000 */
[----:B--2---:R-:W-:Y:S01]  /*d1d0*/  UMOV UR8, UR15 ;  /* 0x0000000f00087c82 */ /* 0x004fe20008000000 */
[----:B------:R-:W-:Y:S02]  /*d1e0*/  UMOV UR10, UR16 ;  /* 0x00000010000a7c82 */ /* 0x000fe40008000000 */
[----:B------:R2:W-:Y:S02]  /*d1f0*/  UTMALDG.4D [UR8], [UR4], desc[UR6] ;  /* 0x00000608040075b4 */ /* 0x0005e40008019000 */
[----:B--2---:R-:W-:Y:S01]  /*d200*/  UMOV UR8, UR17 ;  /* 0x0000001100087c82 */ /* 0x004fe20008000000 */
[----:B------:R-:W-:-:S02]  /*d210*/  UMOV UR10, UR14 ;  /* 0x0000000e000a7c82 */ /* 0x000fc40008000000 */
[----:B------:R2:W-:Y:S02]  /*d220*/  UTMALDG.4D [UR8], [UR4], desc[UR6] ;  /* 0x00000608040075b4 */ /* 0x0005e40008019000 */
[----:B--2---:R-:W-:Y:S01]  /*d230*/  NOP ;  /* 0x0000000000007918 */ /* 0x004fe20000000000 */
.L_x_2891:
[----:B------:R-:W2:Y:S04]  /*d240*/  LDL.LU R14, [R1] ;  /* 0x00000000010e7983 */ /* 0x000ea80000300800 */
[----:B-1----:R-:W3:Y:S01]  /*d250*/  LDL R13, [R1+0x18] ;  /* 0x00001800010d7983 */ /* 0x002ee20000100800 */
[----:B------:R-:W-:-:S03]  /*d260*/  MOV R9, 0x400 ;  /* 0x0000040000097802 */ /* 0x000fc60000000f00 */
[----:B------:R-:W4:Y:S01]  /*d270*/  LDL.LU R7, [R1+0x14] ;  /* 0x0000140001077983 */ /* 0x000f220000300800 */
[----:B------:R-:W1:Y:S01]  /*d280*/  S2R R12, SR_CgaCtaId ;  /* 0x00000000000c7919 */ /* 0x000e620000008800 */
[----:B------:R-:W-:Y:S05]  /*d290*/  WARPSYNC.ALL ;  /* 0x0000000000007948 */ /* 0x000fea0003800000 */
[----:B------:R-:W-:-:S13]  /*d2a0*/  ELECT P1, URZ, PT ;  /* 0x00000000003f782f */ /* 0x000fda0003820000 */
[----:B------:R-:W-:Y:S01]  /*d2b0*/  @P1 R2UR UR13, R19 ;  /* 0x00000000130d12ca */ /* 0x000fe200000e0000 */
[----:B------:R-:W-:Y:S01]  /*d2c0*/  UIADD3 UR4, UP0, UR36, 0x270, URZ ;  /* 0x0000027024047890 */ /* 0x000fe2000ff1e03f */
[----:B------:R-:W-:-:S03]  /*d2d0*/  @P1 R2UR UR11, R8 ;  /* 0x00000000080b12ca */ /* 0x000fc600000e0000 */
[----:B------:R-:W-:Y:S01]  /*d2e0*/  UIADD3.X UR5, URZ, UR37, URZ, UP0, !UPT ;  /* 0x000000253f057290 */ /* 0x000fe200087fe43f */
[----:B-1----:R-:W-:-:S04]  /*d2f0*/  LEA R9, R12, R9, 0x18 ;  /* 0x000000090c097211 */ /* 0x002fc800078ec0ff */
[----:B------:R-:W-:Y:S02]  /*d300*/  R2UR UR24, R9 ;  /* 0x00000000091872ca */ /* 0x000fe400000e0000 */
[----:B------:R-:W-:Y:S01]  /*d310*/  @P1 MOV R6, 0xc000 ;  /* 0x0000c00000061802 */ /* 0x000fe20000000f00 */
[----:B------:R-:W-:Y:S01]  /*d320*/  BAR.SYNC.DEFER_BLOCKING 0x8, 0x120 ;  /* 0x0204800000007b1d */ /* 0x000fe20000010000 */
[----:B------:R-:W-:-:S09]  /*d330*/  @P1 R2UR UR21, R19 ;  /* 0x00000000131512ca */ /* 0x000fd200000e0000 */
[----:B------:R-:W-:Y:S02]  /*d340*/  UIADD3 UR8, UR24, 0x15400, URZ ;  /* 0x0001540018087890 */ /* 0x000fe4000fffe03f */
[----:B------:R-:W-:Y:S01]  /*d350*/  UIADD3 UR9, UR24, 0x36800, URZ ;  /* 0x0003680018097890 */ /* 0x000fe2000fffe03f */
[----:B------:R-:W-:Y:S01]  /*d360*/  UMOV UR6, 0x0 ;  /* 0x0000000000067882 */ /* 0x000fe20000000000 */
[----:B------:R-:W-:Y:S01]  /*d370*/  UMOV UR7, 0x12f00000 ;  /* 0x12f0000000077882 */ /* 0x000fe20000000000 */
[----:B------:R-:W-:Y:S01]  /*d380*/  UMOV UR10, URZ ;  /* 0x0000003f000a7c82 */ /* 0x000fe20008000000 */
[----:B------:R-:W-:Y:S01]  /*d390*/  @P1 R2UR UR19, R8 ;  /* 0x00000000081312ca */ /* 0x000fe200000e0000 */
[----:B------:R-:W-:Y:S01]  /*d3a0*/  UIADD3 UR16, UR24, 0x19400, URZ ;  /* 0x0001940018107890 */ /* 0x000fe2000fffe03f */
[----:B------:R3:W-:Y:S01]  /*d3b0*/  @P1 SYNCS.ARRIVE.TRANS64 RZ, [R9+URZ+0x36800], R6 ;  /* 0x0368000609ff19a7 */ /* 0x0007e2000800003f */
[----:B------:R-:W-:Y:S01]  /*d3c0*/  UMOV UR14, 0x0 ;  /* 0x00000000000e7882 */ /* 0x000fe20000000000 */
[----:B------:R-:W-:Y:S01]  /*d3d0*/  UMOV UR15, 0x12f00000 ;  /* 0x12f00000000f7882 */ /* 0x000fe20000000000 */
[----:B------:R-:W-:Y:S01]  /*d3e0*/  UMOV UR18, 0x40 ;  /* 0x0000004000127882 */ /* 0x000fe20000000000 */
[----:B------:R-:W-:Y:S01]  /*d3f0*/  UMOV UR17, UR9 ;  /* 0x0000000900117c82 */ /* 0x000fe20008000000 */
[----:B------:R-:W-:Y:S01]  /*d400*/  UMOV UR22, 0x0 ;  /* 0x0000000000167882 */ /* 0x000fe20000000000 */
[----:B------:R-:W-:Y:S01]  /*d410*/  UMOV UR23, 0x12f00000 ;  /* 0x12f0000000177882 */ /* 0x000fe20000000000 */
[----:B------:R-:W-:Y:S01]  /*d420*/  BSSY B0, `(.L_x_2895) ;  /* 0x0000010000007945 */ /* 0x000fe20003800000 */
[----:B--2---:R-:W-:-:S02]  /*d430*/  @P1 R2UR UR12, R14 ;  /* 0x000000000e0c12ca */ /* 0x004fc400000e0000 */
[----:B------:R-:W-:Y:S02]  /*d440*/  @P1 R2UR UR20, R14 ;  /* 0x000000000e1412ca */ /* 0x000fe400000e0000 */
[----:B---3--:R-:W-:-:S09]  /*d450*/  LOP3.LUT R6, R13, 0x1, RZ, 0xc, !PT ;  /* 0x000000010d067812 */ /* 0x008fd200078e0cff */
[----:B------:R1:W-:Y:S01]  /*d460*/  UTMALDG.4D [UR8], [UR4], desc[UR6] ;  /* 0x00000608040075b4 */ /* 0x0003e20008019000 */
[----:B------:R-:W-:Y:S01]  /*d470*/  SHF.L.U32 R6, R6, 0x1f, RZ ;  /* 0x0000001f06067819 */ /* 0x000fe200000006ff */
[----:B------:R2:W-:Y:S01]  /*d480*/  UTMALDG.4D [UR16], [UR4], desc[UR14] ;  /* 0x00000e10040075b4 */ /* 0x0005e20008019000 */
[----:B-1----:R-:W-:Y:S02]  /*d490*/  @P1 R2UR UR13, R19 ;  /* 0x00000000130d12ca */ /* 0x002fe400000e0000 */
[----:B------:R-:W-:Y:S02]  /*d4a0*/  @P1 R2UR UR12, R14 ;  /* 0x000000000e0c12ca */ /* 0x000fe400000e0000 */
[----:B------:R-:W-:Y:S01]  /*d4b0*/  @P1 R2UR UR11, R8 ;  /* 0x00000000080b12ca */ /* 0x000fe200000e0000 */
[----:B------:R-:W-:Y:S01]  /*d4c0*/  UIADD3 UR8, UR24, 0x1d400, URZ ;  /* 0x0001d40018087890 */ /* 0x000fe2000fffe03f */
[----:B------:R-:W-:-:S11]  /*d4d0*/  UMOV UR10, 0x80 ;  /* 0x00000080000a7882 */ /* 0x000fd60000000000 */
[----:B------:R2:W-:Y:S01]  /*d4e0*/  UTMALDG.4D [UR8], [UR4], desc[UR22] ;  /* 0x00001608040075b4 */ /* 0x0005e20008019000 */
[----:B------:R-:W1:Y:S01]  /*d4f0*/  SYNCS.PHASECHK.TRANS64.TRYWAIT P1, [R9+URZ+0x36820], R6 ;  /* 0x03682006090075a7 */ /* 0x000e62000802017f */
[----:B----4-:R-:W-:Y:S01]  /*d500*/  ISETP.GE.AND P2, PT, R7, 0x71, PT ;  /* 0x000000710700780c */ /* 0x010fe20003f46270 */
[----:B-12---:R-:W-:-:S12]  /*d510*/  @!P1 BRA `(.L_x_2896) ;  /* 0x0000002000d49947 */ /* 0x006fd80003800000 */
.L_x_2947:
[----:B------:R-:W-:Y:S05]  /*d520*/  BSYNC B0 ;  /* 0x0000000000007941 */ /* 0x000fea0003800000 */
.L_x_2895:
[----:B------:R-:W-:Y:S05]  /*d530*/  @!P2 BRA `(.L_x_2897) ;  /* 0x000000180008a947 */ /* 0x000fea0003800000 */
[----:B------:R-:W2:Y:S01]  /*d540*/  LDL R8, [R1+0xc] ;  /* 0x00000c0001087983 */ /* 0x000ea20000100800 */
[----:B-1----:R-:W-:Y:S01]  /*d550*/  MOV R7, 0x1 ;  /* 0x0000000100077802 */ /* 0x002fe20000000f00 */
        /* <DEDUP_REMOVED lines=34> */
.L_x_2901:
[----:B-1----:R-:W1:Y:S01]  /*d780*/  S2R R3, SR_CgaCtaId ;  /* 0x0000000000037919 */ /* 0x002e620000008800 */
[----:B------:R-:W-:-:S04]  /*d790*/  MOV R2, 0x400 ;  /* 0x0000040000027802 */ /* 0x000fc80000000f00 */
[----:B-1----:R-:W-:Y:S02]  /*d7a0*/  LEA R2, R3, R2, 0x18 ;  /* 0x0000000203027211 */ /* 0x002fe400078ec0ff */
[----:B------:R-:W-:Y:S02]  /*d7b0*/  SHF.L.U32 R3, R13, 0x1f, RZ ;  /* 0x0000001f0d037819 */ /* 0x000fe400000006ff */
[----:B------:R-:W-:-:S04]  /*d7c0*/  LEA R2, R7, R2, 0x3 ;  /* 0x0000000207027211 */ /* 0x000fc800078e18ff */
[----:B------:R-:W1:Y:S02]  /*d7d0*/  SYNCS.PHASECHK.TRANS64.TRYWAIT P1, [R2+URZ+0x36840], R3 ;  /* 0x03684003020075a7 */ /* 0x000e64000802017f */
[----:B-1----:R-:W-:Y:S05]  /*d7e0*/  @!P1 BRA `(.L_x_2902) ;  /* 0x0000002000409947 */ /* 0x002fea0003800000 */
.L_x_2948:
        /* <DEDUP_REMOVED lines=11> */
.L_x_2903:
        /* <DEDUP_REMOVED lines=13> */
[----:B-1----:R-:W-:-:S03]  /*d970*/  SHF.L.U32 R3, R17, 0x1f, RZ ;  /* 0x0000001f11037819 */ /* 0x002fc600000006ff */
        /* <DEDUP_REMOVED lines=9> */
[----:B------:R-:W-:-:S05]  /*da10*/  UIADD3 UR14, UR14, 0x28400, URZ ;  /* 0x000284000e0e7890 */ /* 0x000fca000fffe03f */
[----:B------:R1:W-:Y:S02]  /*da20*/  UTMALDG.4D [UR8], [UR4], desc[UR6] ;  /* 0x00000608040075b4 */ /* 0x0003e40008019000 */
[----:B-1----:R-:W-:Y:S01]  /*da30*/  UMOV UR8, UR15 ;  /* 0x0000000f00087c82 */ /* 0x002fe20008000000 */
[----:B------:R-:W-:Y:S02]  /*da40*/  UMOV UR10, UR16 ;  /* 0x00000010000a7c82 */ /* 0x000fe40008000000 */
[----:B------:R1:W-:Y:S02]  /*da50*/  UTMALDG.4D [UR8], [UR4], desc[UR6] ;  /* 0x00000608040075b4 */ /* 0x0003e40008019000 */
[----:B-1----:R-:W-:Y:S01]  /*da60*/  UMOV UR8, UR14 ;  /* 0x0000000e00087c82 */ /* 0x002fe20008000000 */
[----:B------:R-:W-:Y:S02]  /*da70*/  UMOV UR10, UR17 ;  /* 0x00000011000a7c82 */ /* 0x000fe40008000000 */
[----:B------:R1:W-:Y:S01]  /*da80*/  UTMALDG.4D [UR8], [UR4], desc[UR6] ;  /* 0x00000608040075b4 */ /* 0x0003e20008019000 */
[----:B------:R-:W2:Y:S02]  /*da90*/  SYNCS.PHASECHK.TRANS64.TRYWAIT P1, [R2+URZ+0x60], R3 ;  /* 0x00006003020075a7 */ /* 0x000ea4000802017f */
[----:B-12---:R-:W-:Y:S05]  /*daa0*/  @!P1 BRA `(.L_x_2904) ;  /* 0x0000001c00a49947 */ /* 0x006fea0003800000 */
.L_x_2949:
        /* <DEDUP_REMOVED lines=12> */
.L_x_2905:
[----:B------:R-:W3:Y:S01]  /*db70*/  S2R R9, SR_CgaCtaId ;  /* 0x0000000000097919 */ /* 0x000ee20000008800 */
[----:B-12---:R-:W-:Y:S01]  /*db80*/  MOV R3, 0x400 ;  /* 0x0000040000037802 */ /* 0x006fe20000000f00 */
        /* <DEDUP_REMOVED lines=10> */
[----:B------:R-:W-:-:S04]  /*dc30*/  MOV R18, R6 ;  /* 0x0000000600127202 */ /* 0x000fc80000000f00 */
[----:B------:R-:W-:Y:S01]  /*dc40*/  UIMAD UR11, UR11, 0x70, URZ ;  /* 0x000000700b0b78a4 */ /* 0x000fe2000f8e023f */
[----:B---3--:R-:W-:-:S04]  /*dc50*/  LEA R3, R9, R3, 0x18 ;  /* 0x0000000309037211 */ /* 0x008fc800078ec0ff */
[----:B------:R-:W-:-:S04]  /*dc60*/  LEA R2, R16, R3, 0x3 ;  /* 0x0000000310027211 */ /* 0x000fc800078e18ff */
[----:B------:R-:W-:Y:S01]  /*dc70*/  R2UR UR9, R2 ;  /* 0x00000000020972ca */ /* 0x000fe200000e0000 */
[----:B------:R-:W-:-:S05]  /*dc80*/  IMAD R2, R16, 0xa800, R3 ;  /* 0x0000a80010027824 */ /* 0x000fca00078e0203 */
[----:B------:R-:W-:-:S07]  /*dc90*/  R2UR UR15, R2 ;  /* 0x00000000020f72ca */ /* 0x000fce00000e0000 */
[----:B------:R-:W-:-:S06]  /*dca0*/  UIADD3 UR9, UR9, 0x36850, URZ ;  /* 0x0003685009097890 */ /* 0x000fcc000fffe03f */
[----:B------:R-:W-:Y:S02]  /*dcb0*/  UIADD3 UR8, UR15, 0x400, URZ ;  /* 0x000004000f087890 */ /* 0x000fe4000fffe03f */
[----:B------:R-:W-:Y:S02]  /*dcc0*/  UIADD3 UR14, UR15, 0x3c00, URZ ;  /* 0x00003c000f0e7890 */ /* 0x000fe4000fffe03f */
[----:B------:R-:W-:-:S05]  /*dcd0*/  UIADD3 UR15, UR15, 0x7400, URZ ;  /* 0x000074000f0f7890 */ /* 0x000fca000fffe03f */
        /* <DEDUP_REMOVED lines=8> */
[----:B-1----:R-:W-:Y:S01]  /*dd60*/  NOP ;  /* 0x0000000000007918 */ /* 0x002fe20000000000 */
.L_x_2900:
[----:B------:R-:W-:Y:S05]  /*dd70*/  BSYNC B0 ;  /* 0x0000000000007941 */ /* 0x000fea0003800000 */
.L_x_2899:
[----:B------:R-:W2:Y:S01]  /*dd80*/  LDL.LU R2, [R1+0xc] ;  /* 0x00000c0001027983 */ /* 0x000ea20000300800 */
[----:B------:R-:W-:Y:S01]  /*dd90*/  MOV R16, R7 ;  /* 0x0000000700107202 */ /* 0x000fe20000000f00 */
[----:B------:R-:W-:Y:S02]  /*dda0*/  IMAD.MOV.U32 R17, RZ, RZ, R13 ;  /* 0x000000ffff117224 */ /* 0x000fe400078e000d */
[----:B--2---:R-:W-:-:S07]  /*ddb0*/  VIADD R6, R2, 0xfffffffd ;  /* 0xfffffffd02067836 */ /* 0x004fce0000000000 */
.L_x_2898:
[----:B------:R-:W-:Y:S01]  /*ddc0*/  IADD3 R3, -R12, RZ, RZ ;  /* 0x000000ff0c037210 */ /* 0x000fe20007ffe1ff */
[----:B------:R-:W-:Y:S03]  /*ddd0*/  BSSY B0, `(.L_x_2897) ;  /* 0x00000f8000007945 */ /* 0x000fe60003800000 */
[----:B------:R-:W-:-:S13]  /*dde0*/  ISETP.NE.AND P1, PT, R10, R3, PT ;  /* 0x000000030a00720c */ /* 0x000fda0003f25270 */
[----:B------:R-:W-:Y:S05]  /*ddf0*/  @!P1 BRA `(.L_x_2906) ;  /* 0x0000000c00d49947 */ /* 0x000fea0003800000 */
[----:B------:R-:W-:-:S07]  /*de00*/  IMAD.MOV.U32 R8, RZ, RZ, R5 ;  /* 0x000000ffff087224 */ /* 0x000fce00078e0005 */
.L_x_2921:
[----:B------:R-:W-:Y:S01]  /*de10*/  IADD3 R7, R16, 0x1, RZ ;  /* 0x0000000110077810 */ /* 0x000fe20007ffe0ff */
[----:B------:R-:W-:Y:S03]  /*de20*/  BSSY B1, `(.L_x_2907) ;  /* 0x0000076000017945 */ /* 0x000fe60003800000 */
        /* <DEDUP_REMOVED lines=26> */
.L_x_2909:
[----:B------:R-:W2:Y:S01]  /*dfd0*/  S2R R3, SR_CgaCtaId ;  /* 0x0000000000037919 */ /* 0x000ea20000008800 */
[----:B------:R-:W-:-:S04]  /*dfe0*/  MOV R2, 0x400 ;  /* 0x0000040000027802 */ /* 0x000fc80000000f00 */
[----:B--2---:R-:W-:Y:S02]  /*dff0*/  LEA R2, R3, R2, 0x18 ;  /* 0x0000000203027211 */ /* 0x004fe400078ec0ff */
[----:B------:R-:W-:-:S03]  /*e000*/  SHF.L.U32 R3, R10, 0x1f, RZ ;  /* 0x0000001f0a037819 */ /* 0x000fc600000006ff */
[----:B------:R-:W-:-:S04]  /*e010*/  IMAD R2, R7, 0x8, R2 ;  /* 0x0000000807027824 */ /* 0x000fc800078e0202 */
[----:B------:R-:W2:Y:S02]  /*e020*/  SYNCS.PHASECHK.TRANS64.TRYWAIT P1, [R2+URZ+0x36840], R3 ;  /* 0x03684003020075a7 */ /* 0x000ea4000802017f */
[----:B--2---:R-:W-:Y:S05]  /*e030*/  @!P1 BRA `(.L_x_2910) ;  /* 0x0000001800549947 */ /* 0x004fea0003800000 */
.L_x_2950:
        /* <DEDUP_REMOVED lines=11> */
.L_x_2911:
        /* <DEDUP_REMOVED lines=13> */
[----:B------:R-:W-:-:S03]  /*e1c0*/  SHF.L.U32 R17, R17, 0x1f, RZ ;  /* 0x0000001f11117819 */ /* 0x000fc600000006ff */
[----:B------:R-:W-:Y:S02]  /*e1d0*/  UIADD3 UR9, UR9, 0x36830, URZ ;  /* 0x0003683009097890 */ /* 0x000fe4000fffe03f */
[----:B------:R-:W-:Y:S01]  /*e1e0*/  UIMAD UR11, UR11, 0x70, URZ ;  /* 0x000000700b0b78a4 */ /* 0x000fe2000f8e023f */
[----:B-1----:R-:W-:-:S05]  /*e1f0*/  LEA R3, R9, R3, 0x18 ;  /* 0x0000000309037211 */ /* 0x002fca00078ec0ff */
[----:B------:R-:W-:Y:S02]  /*e200*/  IMAD R2, R7, 0xa800, R3 ;  /* 0x0000a80007027824 */ /* 0x000fe400078e0203 */
[----:B------:R-:W-:-:S03]  /*e210*/  VIADD R3, R3, 0x36800 ;  /* 0x0003680003037836 */ /* 0x000fc60000000000 */
[----:B------:R-:W-:Y:S02]  /*e220*/  R2UR UR14, R2 ;  /* 0x00000000020e72ca */ /* 0x000fe400000e0000 */
[----:B------:R-:W-:-:S11]  /*e230*/  LEA R2, R16, R3, 0x3 ;  /* 0x0000000310027211 */ /* 0x000fd600078e18ff */
        /* <DEDUP_REMOVED lines=12> */
.L_x_2951:
[----:B------:R-:W-:Y:S05]  /*e300*/  @P2 BRA `(.L_x_2913) ;  /* 0x00000000001c2947 */ /* 0x000fea0003800000 */
[----:B------:R-:W2:Y:S01]  /*e310*/  S2R R9, SR_TID.X ;  /* 0x0000000000097919 */ /* 0x000ea20000002100 */
[----:B------:R-:W-:-:S04]  /*e320*/  IMAD.MOV.U32 R3, RZ, RZ, 0xa800 ;  /* 0x0000a800ff037424 */ /* 0x000fc800078e00ff */
[----:B------:R3:W-:Y:S01]  /*e330*/  SYNCS.ARRIVE.TRANS64 RZ, [R2+URZ+0x50], R3 ;  /* 0x0000500302ff79a7 */ /* 0x0007e2000800003f */
[----:B--2---:R-:W-:-:S04]  /*e340*/  LOP3.LUT R9, R9, 0x1f, RZ, 0xc0, !PT ;  /* 0x0000001f09097812 */ /* 0x004fc800078ec0ff */
[----:B------:R-:W-:-:S13]  /*e350*/  ISETP.NE.AND P1, PT, R9, RZ, PT ;  /* 0x000000ff0900720c */ /* 0x000fda0003f25270 */
[----:B---3--:R-:W-:Y:S05]  /*e360*/  @!P1 BRA `(.L_x_2913) ;  /* 0x0000000000049947 */ /* 0x008fea0003800000 */
[----:B------:R-:W-:Y:S01]  /*e370*/  BPT.TRAP 0x1 ;  /* 0x000000040000795c */ /* 0x000fe20000300000 */
.L_x_2913:
        /* <DEDUP_REMOVED lines=13> */
[----:B------:R-:W-:-:S03]  /*e450*/  IMAD.MOV.U32 R5, RZ, RZ, R8 ;  /* 0x000000ffff057224 */ /* 0x000fc600078e0008 */
[----:B------:R-:W-:Y:S02]  /*e460*/  UIMAD UR11, UR11, 0x70, URZ ;  /* 0x000000700b0b78a4 */ /* 0x000fe4000f8e023f */
[----:B------:R-:W-:Y:S01]  /*e470*/  UIADD3 UR9, UR9, 0x50, URZ ;  /* 0x0000005009097890 */ /* 0x000fe2000fffe03f */
[----:B--2---:R-:W-:-:S05]  /*e480*/  LEA R3, R9, R3, 0x18 ;  /* 0x0000000309037211 */ /* 0x004fca00078ec0ff */
        /* <DEDUP_REMOVED lines=15> */
.L_x_2908:
[----:B------:R-:W-:Y:S05]  /*e580*/  BSYNC B1 ;  /* 0x0000000000017941 */ /* 0x000fea0003800000 */
.L_x_2907:
        /* <DEDUP_REMOVED lines=28> */
.L_x_2916:
[----:B------:R-:W2:Y:S01]  /*e750*/  S2R R3, SR_CgaCtaId ;  /* 0x0000000000037919 */ /* 0x000ea20000008800 */
[----:B------:R-:W-:-:S04]  /*e760*/  MOV R2, 0x400 ;  /* 0x0000040000027802 */ /* 0x000fc80000000f00 */
[----:B--2---:R-:W-:Y:S02]  /*e770*/  LEA R2, R3, R2, 0x18 ;  /* 0x0000000203027211 */ /* 0x004fe400078ec0ff */
[----:B------:R-:W-:-:S03]  /*e780*/  SHF.L.U32 R3, R17, 0x1f, RZ ;  /* 0x0000001f11037819 */ /* 0x000fc600000006ff */
[----:B------:R-:W-:-:S04]  /*e790*/  IMAD R2, R16, 0x8, R2 ;  /* 0x0000000810027824 */ /* 0x000fc800078e0202 */
[----:B------:R-:W2:Y:S02]  /*e7a0*/  SYNCS.PHASECHK.TRANS64.TRYWAIT P1, [R2+URZ+0x36840], R3 ;  /* 0x03684003020075a7 */ /* 0x000ea4000802017f */
[----:B--2---:R-:W-:Y:S05]  /*e7b0*/  @!P1 BRA `(.L_x_2917) ;  /* 0x00000010009c9947 */ /* 0x004fea0003800000 */
.L_x_2952:
        /* <DEDUP_REMOVED lines=11> */
.L_x_2918:
        /* <DEDUP_REMOVED lines=11> */
[----:B------:R-:W-:-:S05]  /*e920*/  UMOV UR18, 0x80 ;  /* 0x0000008000127882 */ /* 0x000fca0000000000 */
        /* <DEDUP_REMOVED lines=12> */
[----:B------:R-:W-:-:S03]  /*e9f0*/  UIADD3 UR16, UR8, 0x28400, URZ ;  /* 0x0002840008107890 */ /* 0x000fc6000fffe03f */
        /* <DEDUP_REMOVED lines=10> */
.L_x_2953:
        /* <DEDUP_REMOVED lines=8> */
.L_x_2920:
[----:B------:R-:W2:Y:S01]  /*eb20*/  S2R R9, SR_CgaCtaId ;  /* 0x0000000000097919 */ /* 0x000ea20000008800 */
[----:B-1----:R-:W-:Y:S01]  /*eb30*/  MOV R3, 0x400 ;  /* 0x0000040000037802 */ /* 0x002fe20000000f00 */
        /* <DEDUP_REMOVED lines=11> */
[----:B------:R-:W-:-:S03]  /*ebf0*/  MOV R5, R8 ;  /* 0x0000000800057202 */ /* 0x000fc60000000f00 */
[----:B------:R-:W-:Y:S02]  /*ec00*/  UIMAD UR11, UR11, 0x70, URZ ;  /* 0x000000700b0b78a4 */ /* 0x000fe4000f8e023f */
[----:B------:R-:W-:Y:S01]  /*ec10*/  UIADD3 UR9, UR9, 0x50, URZ ;  /* 0x0000005009097890 */ /* 0x000fe2000fffe03f */
[----:B--2---:R-:W-:-:S05]  /*ec20*/  LEA R3, R9, R3, 0x18 ;  /* 0x0000000309037211 */ /* 0x004fca00078ec0ff */
[----:B------:R-:W-:-:S05]  /*ec30*/  IMAD R7, R7, 0xa800, R3 ;  /* 0x0000a80007077824 */ /* 0x000fca00078e0203 */
[----:B------:R-:W-:-:S13]  /*ec40*/  R2UR UR15, R7 ;  /* 0x00000000070f72ca */ /* 0x000fda00000e0000 */
        /* <DEDUP_REMOVED lines=12> */
.L_x_2915:
[----:B------:R-:W-:Y:S05]  /*ed10*/  BSYNC B1 ;  /* 0x0000000000017941 */ /* 0x000fea0003800000 */
.L_x_2914:
[C---:B------:R-:W-:Y:S01]  /*ed20*/  ISETP.GT.AND P1, PT, R6.reuse, 0x1, PT ;  /* 0x000000010600780c */ /* 0x040fe20003f24270 */
[----:B------:R-:W-:-:S12]  /*ed30*/  VIADD R6, R6, 0xfffffffe ;  /* 0xfffffffe06067836 */ /* 0x000fd80000000000 */
[----:B------:R-:W-:Y:S05]  /*ed40*/  @P1 BRA `(.L_x_2921) ;  /* 0xfffffff000301947 */ /* 0x000fea000383ffff */
.L_x_2906:
[----:B------:R-:W-:Y:S05]  /*ed50*/  BSYNC B0 ;  /* 0x0000000000007941 */ /* 0x000fea0003800000 */
.L_x_2897:
[----:B------:R-:W-:Y:S04]  /*ed60*/  BSSY B0, `(.L_x_2922) ;  /* 0x0000032000007945 */ /* 0x000fe80003800000 */
[----:B------:R-:W-:Y:S05]  /*ed70*/  @!P6 BRA `(.L_x_2923) ;  /* 0x0000000000c0e947 */ /* 0x000fea0003800000 */
[----:B------:R-:W2:Y:S01]  /*ed80*/  S2R R3, SR_CgaCtaId ;  /* 0x0000000000037919 */ /* 0x000ea20000008800 */
[----:B------:R-:W-:Y:S01]  /*ed90*/  MOV R0, 0x400 ;  /* 0x0000040000007802 */ /* 0x000fe20000000f00 */
[----:B------:R-:W3:Y:S03]  /*eda0*/  S2R R2, SR_TID.X ;  /* 0x0000000000027919 */ /* 0x000ee60000002100 */
[----:B--2---:R-:W-:-:S04]  /*edb0*/  LEA R0, R3, R0, 0x18 ;  /* 0x0000000003007211 */ /* 0x004fc800078ec0ff */
[----:B------:R-:W-:Y:S02]  /*edc0*/  LEA R3, R16, R0, 0x3 ;  /* 0x0000000010037211 */ /* 0x000fe400078e18ff */
[----:B------:R-:W-:Y:S02]  /*edd0*/  SHF.L.U32 R0, R17, 0x1f, RZ ;  /* 0x0000001f11007819 */ /* 0x000fe400000006ff */
[----:B---3--:R-:W-:Y:S02]  /*ede0*/  LOP3.LUT R2, R2, 0x7f, RZ, 0xc0, !PT ;  /* 0x0000007f02027812 */ /* 0x008fe400078ec0ff */
[----:B------:R-:W2:Y:S02]  /*edf0*/  SYNCS.PHASECHK.TRANS64.TRYWAIT P0, [R3+URZ+0x36860], R0 ;  /* 0x03686000030075a7 */ /* 0x000ea4000800017f */
[----:B------:R-:W-:Y:S01]  /*ee00*/  ISETP.NE.AND P1, PT, R2, RZ, PT ;  /* 0x000000ff0200720c */ /* 0x000fe20003f25270 */
[----:B--2---:R-:W-:-:S12]  /*ee10*/  @!P0 BRA `(.L_x_2924) ;  /* 0x0000000c002c8947 */ /* 0x004fd80003800000 */
.L_x_2954:
        /* <DEDUP_REMOVED lines=8> */
.L_x_2925:
        /* <DEDUP_REMOVED lines=30> */
.L_x_2923:
[----:B------:R-:W-:Y:S05]  /*f080*/  BSYNC B0 ;  /* 0x0000000000007941 */ /* 0x000fea0003800000 */
.L_x_2922:
[----:B------:R-:W2:Y:S01]  /*f090*/  LDL.LU R0, [R1+0x10] ;  /* 0x0000100001007983 */ /* 0x000ea20000300800 */
[----:B------:R-:W-:-:S03]  /*f0a0*/  ULDC UR4, c[0x0][0xda4] ;  /* 0x0003690000047ab9 */ /* 0x000fc60000000800 */
[----:B------:R-:W3:Y:S01]  /*f0b0*/  LDL.LU R2, [R1+0x18] ;  /* 0x0000180001027983 */ /* 0x000ee20000300800 */
[----:B------:R-:W-:-:S04]  /*f0c0*/  IADD3 R16, R16, 0x1, RZ ;  /* 0x0000000110107810 */ /* 0x000fc80007ffe0ff */
[----:B------:R-:W-:-:S04]  /*f0d0*/  ISETP.NE.AND P0, PT, R16, 0x2, PT ;  /* 0x000000021000780c */ /* 0x000fc80003f05270 */
[----:B------:R-:W-:Y:S01]  /*f0e0*/  SEL R16, R16, RZ, P0 ;  /* 0x000000ff10107207 */ /* 0x000fe20000000000 */
[----:B--2---:R-:W-:Y:S01]  /*f0f0*/  VIADD R0, R0, UR38 ;  /* 0x0000002600007c36 */ /* 0x004fe20008000000 */
[----:B---3--:R-:W-:-:S04]  /*f100*/  IADD3 R2, R2, 0x1, RZ ;  /* 0x0000000102027810 */ /* 0x008fc80007ffe0ff */
[----:B------:R2:W-:Y:S01]  /*f110*/  STL [R1+0x10], R0 ;  /* 0x0000100001007387 */ /* 0x0005e20000100800 */
[----:B------:R-:W-:-:S03]  /*f120*/  ISETP.GE.AND P1, PT, R0, UR4, PT ;  /* 0x0000000400007c0c */ /* 0x000fc6000bf26270 */
[----:B------:R3:W-:Y:S01]  /*f130*/  STL [R1+0x18], R2 ;  /* 0x0000180201007387 */ /* 0x0007e20000100800 */
[----:B--2---:R-:W-:-:S04]  /*f140*/  SEL R0, RZ, 0x1, P0 ;  /* 0x00000001ff007807 */ /* 0x004fc80000000000 */
[----:B------:R-:W-:-:S05]  /*f150*/  LOP3.LUT R17, R17, R0, RZ, 0x3c, !PT ;  /* 0x0000000011117212 */ /* 0x000fca00078e3cff */
[----:B---3--:R-:W-:Y:S05]  /*f160*/  @!P1 BRA `(.L_x_2926) ;  /* 0xffffffd0006c9947 */ /* 0x008fea000383ffff */
[----:B------:R-:W-:-:S07]  /*f170*/  LOP3.LUT R2, R2, 0x1, RZ, 0xc, !PT ;  /* 0x0000000102027812 */ /* 0x000fce00078e0cff */
.L_x_2882:
[----:B------:R-:W2:Y:S01]  /*f180*/  S2R R3, SR_CgaCtaId ;  /* 0x0000000000037919 */ /* 0x000ea20000008800 */
[----:B------:R-:W-:Y:S01]  /*f190*/  MOV R0, 0x400 ;  /* 0x0000040000007802 */ /* 0x000fe20000000f00 */
[----:B------:R-:W-:Y:S03]  /*f1a0*/  BSSY B0, `(.L_x_2927) ;  /* 0x0000005000007945 */ /* 0x000fe60003800000 */
[----:B--2---:R-:W-:Y:S02]  /*f1b0*/  LEA R0, R3, R0, 0x18 ;  /* 0x0000000003007211 */ /* 0x004fe400078ec0ff */
[----:B------:R-:W-:-:S04]  /*f1c0*/  SHF.L.U32 R3, R2, 0x1f, RZ ;  /* 0x0000001f02037819 */ /* 0x000fc800000006ff */
[----:B------:R-:W2:Y:S02]  /*f1d0*/  SYNCS.PHASECHK.TRANS64.TRYWAIT P0, [R0+URZ+0x36820], R3 ;  /* 0x03682003000075a7 */ /* 0x000ea4000800017f */
[----:B--2---:R-:W-:Y:S05]  /*f1e0*/  @!P0 BRA `(.L_x_2928) ;  /* 0x00000008004c8947 */ /* 0x004fea0003800000 */
.L_x_2955:
[----:B------:R-:W-:Y:S05]  /*f1f0*/  BSYNC B0 ;  /* 0x0000000000007941 */ /* 0x000fea0003800000 */
.L_x_2927:
[----:B------:R-:W-:-:S03]  /*f200*/  UMOV UR4, 0xffffffff ;  /* 0xffffffff00047882 */ /* 0x000fc60000000000 */
[----:B------:R-:W-:Y:S05]  /*f210*/  BRA.DIV UR4, `(.L_x_2929) ;  /* 0x0000000a04547947 */ /* 0x000fea000b800000 */
[----:B------:R-:W3:Y:S02]  /*f220*/  S2R R2, SR_TID.X ;  /* 0x0000000000027919 */ /* 0x000ee40000002100 */
[----:B---3--:R-:W-:-:S04]  /*f230*/  SHF.R.U32.HI R2, RZ, 0x5, R2 ;  /* 0x00000005ff027819 */ /* 0x008fc80000011602 */
[----:B------:R-:W-:-:S05]  /*f240*/  LOP3.LUT R2, R2, 0x3, RZ, 0xc0, !PT ;  /* 0x0000000302027812 */ /* 0x000fca00078ec0ff */
[----:B------:R3:W4:Y:S02]  /*f250*/  SHFL.IDX PT, R14, R2, RZ, 0x1f ;  /* 0x00001fff020e7589 */ /* 0x00072400000e0000 */
.L_x_2958:
[----:B----4-:R-:W-:Y:S01]  /*f260*/  ISETP.NE.AND P0, PT, R14, RZ, PT ;  /* 0x000000ff0e00720c */ /* 0x010fe20003f05270 */
[----:B------:R-:W-:-:S12]  /*f270*/  BSSY B0, `(.L_x_2930) ;  /* 0x0000026000007945 */ /* 0x000fd80003800000 */
[----:B------:R-:W-:Y:S05]  /*f280*/  @P0 BRA `(.L_x_2931) ;  /* 0x0000000000900947 */ /* 0x000fea0003800000 */
[----:B------:R-:W-:-:S03]  /*f290*/  UMOV UR4, 0xffffffff ;  /* 0xffffffff00047882 */ /* 0x000fc60000000000 */
[----:B------:R-:W-:Y:S05]  /*f2a0*/  BRA.DIV UR4, `(.L_x_2932) ;  /* 0x0000000a04647947 */ /* 0x000fea000b800000 */
[----:B------:R-:W-:-:S13]  /*f2b0*/  ELECT P6, URZ, PT ;  /* 0x00000000003f782f */ /* 0x000fda00038c0000 */
.L_x_2961:
[----:B------:R-:W-:Y:S05]  /*f2c0*/  @!P6 BRA `(.L_x_2931) ;  /* 0x000000000080e947 */ /* 0x000fea0003800000 */
[----:B---3--:R-:W3:Y:S02]  /*f2d0*/  LDL R2, [R1+0x1c] ;  /* 0x00001c0001027983 */ /* 0x008ee40000100800 */
[----:B---3--:R-:W-:-:S13]  /*f2e0*/  R2UR UR4, R2 ;  /* 0x00000000020472ca */ /* 0x008fda00000e0000 */
[----:B------:R-:W-:-:S06]  /*f2f0*/  ULOP3.LUT UR4, UR4, 0x2, URZ, 0xfc, !UPT ;  /* 0x0000000204047892 */ /* 0x000fcc000f8efc3f */
[----:B------:R-:W-:-:S05]  /*f300*/  IMAD.U32 R2, RZ, RZ, UR4 ;  /* 0x00000004ff027e24 */ /* 0x000fca000f8e00ff */
[----:B------:R-:W-:-:S13]  /*f310*/  ISETP.NE.AND P2, PT, R2, 0x3, PT ;  /* 0x000000030200780c */ /* 0x000fda0003f45270 */
[----:B------:R-:W-:Y:S05]  /*f320*/  @!P2 BRA `(.L_x_2933) ;  /* 0x000000000004a947 */ /* 0x000fea0003800000 */
[----:B------:R-:W-:Y:S01]  /*f330*/  BPT.TRAP 0x1 ;  /* 0x000000040000795c */ /* 0x000fe20000300000 */
.L_x_2933:
        /* <DEDUP_REMOVED lines=12> */
.L_x_2962:
[----:B------:R-:W2:Y:S02]  /*f400*/  SYNCS.PHASECHK.TRANS64.TRYWAIT P0, [R3+URZ], R2 ;  /* 0x00000002030075a7 */ /* 0x000ea4000800017f */
[----:B--2---:R-:W-:Y:S05]  /*f410*/  @!P0 BRA `(.L_x_2935) ;  /* 0x00000008003c8947 */ /* 0x004fea0003800000 */
.L_x_2963:
[----:B------:R-:W-:Y:S05]  /*f420*/  @!P2 BRA `(.L_x_2936) ;  /* 0x000000000004a947 */ /* 0x000fea0003800000 */
[----:B------:R-:W-:Y:S01]  /*f430*/  BPT.TRAP 0x1 ;  /* 0x000000040000795c */ /* 0x000fe20000300000 */
.L_x_2936:
[----:B--2---:R-:W-:-:S05]  /*f440*/  IADD3 R3, R0, 0x36860, RZ ;  /* 0x0003686000037810 */ /* 0x004fca0007ffe0ff */
[----:B------:R-:W-:-:S04]  /*f450*/  IMAD R16, R16, 0x8, R3 ;  /* 0x0000000810107824 */ /* 0x000fc800078e0203 */
[----:B------:R-:W2:Y:S02]  /*f460*/  SYNCS.PHASECHK.TRANS64.TRYWAIT P0, [R16+URZ], R5 ;  /* 0x00000005100075a7 */ /* 0x000ea4000800017f */
[----:B--2---:R-:W-:Y:S05]  /*f470*/  @!P0 BRA `(.L_x_2937) ;  /* 0x0000000800388947 */ /* 0x004fea0003800000 */
.L_x_2964:
[----:B------:R-:W-:-:S07]  /*f480*/  LEA R3, R4, R3, 0x3 ;  /* 0x0000000304037211 */ /* 0x000fce00078e18ff */
.L_x_2938:
[----:B---3--:R3:W4:Y:S02]  /*f490*/  SYNCS.PHASECHK.TRANS64.TRYWAIT P0, [R3+URZ], R2 ;  /* 0x00000002030075a7 */ /* 0x008724000800017f */
[----:B----4-:R-:W-:Y:S05]  /*f4a0*/  @!P0 NANOSLEEP.SYNCS 0x989680 ;  /* 0x009896800000895d */ /* 0x010fea0003900000 */
[----:B------:R-:W4:Y:S02]  /*f4b0*/  @!P0 SYNCS.PHASECHK.TRANS64 P0, [R3+URZ], R2 ;  /* 0x00000002030085a7 */ /* 0x000f24000800007f */
[----:B----4-:R-:W-:Y:S05]  /*f4c0*/  @!P0 BRA `(.L_x_2938) ;  /* 0xfffffffc00f08947 */ /* 0x010fea000383ffff */
.L_x_2931:
[----:B------:R-:W-:Y:S05]  /*f4d0*/  BSYNC B0 ;  /* 0x0000000000007941 */ /* 0x000fea0003800000 */
.L_x_2930:
[----:B------:R-:W-:Y:S05]  /*f4e0*/  EXIT ;  /* 0x000000000000794d */ /* 0x000fea0003800000 */
.L_x_2860:
[----:B------:R-:W-:-:S13]  /*f4f0*/  R2UR UR4, R2 ;  /* 0x00000000020472ca */ /* 0x000fda00000e0000 */
[----:B-1----:R-:W-:-:S04]  /*f500*/  IMAD.U32 R3, RZ, RZ, UR4 ;  /* 0x00000004ff037e24 */ /* 0x002fc8000f8e00ff */
[----:B------:R1:W2:Y:S03]  /*f510*/  SYNCS.PHASECHK.TRANS64.TRYWAIT P1, [R3+URZ+0x36800], R0 ;  /* 0x03680000030075a7 */ /* 0x0002a6000802017f */
[----:B--2---:R-:W-:Y:S05]  /*f520*/  @!P1 NANOSLEEP.SYNCS 0x989680 ;  /* 0x009896800000995d */ /* 0x004fea0003900000 */
[----:B------:R-:W2:Y:S02]  /*f530*/  @!P1 SYNCS.PHASECHK.TRANS64 P1, [R3+URZ+0x36800], R0 ;  /* 0x03680000030095a7 */ /* 0x000ea4000802007f */
[----:B--2---:R-:W-:Y:S05]  /*f540*/  @!P1 BRA `(.L_x_2860) ;  /* 0xfffffffc00e89947 */ /* 0x004fea000383ffff */
[----:B------:R-:W-:Y:S05]  /*f550*/  BRA `(.L_x_2939) ;  /* 0xffffff1c00247947 */ /* 0x000fea000383ffff */
.L_x_2864:
[----:B--2---:R2:W3:Y:S02]  /*f560*/  SYNCS.PHASECHK.TRANS64.TRYWAIT P2, [R0+URZ+0x36830], R3 ;  /* 0x03683003000075a7 */ /* 0x0044e4000804017f */
[----:B---3--:R-:W-:Y:S05]  /*f570*/  @!P2 NANOSLEEP.SYNCS 0x989680 ;  /* 0x009896800000a95d */ /* 0x008fea0003900000 */
[----:B------:R-:W3:Y:S02]  /*f580*/  @!P2 SYNCS.PHASECHK.TRANS64 P2, [R0+URZ+0x36830], R3 ;  /* 0x036830030000a5a7 */ /* 0x000ee4000804007f */
[----:B---3--:R-:W-:Y:S05]  /*f590*/  @!P2 BRA `(.L_x_2864) ;  /* 0xfffffffc00f0a947 */ /* 0x008fea000383ffff */
[----:B------:R-:W-:Y:S05]  /*f5a0*/  BRA `(.L_x_2863) ;  /* 0xffffff1c00587947 */ /* 0x000fea000383ffff */
.L_x_2869:
[----:B--2---:R-:W-:-:S04]  /*f5b0*/  MOV R9, UR60 ;  /* 0x0000003c00097c02 */ /* 0x004fc80008000f00 */
[----:B------:R2:W3:Y:S03]  /*f5c0*/  SYNCS.PHASECHK.TRANS64.TRYWAIT P2, [R9+URZ+0x36830], R6 ;  /* 0x03683006090075a7 */ /* 0x0004e6000804017f */
[----:B---3--:R-:W-:Y:S05]  /*f5d0*/  @!P2 NANOSLEEP.SYNCS 0x989680 ;  /* 0x009896800000a95d */ /* 0x008fea0003900000 */
[----:B------:R-:W3:Y:S02]  /*f5e0*/  @!P2 SYNCS.PHASECHK.TRANS64 P2, [R9+URZ+0x36830], R6 ;  /* 0x036830060900a5a7 */ /* 0x000ee4000804007f */
[----:B---3--:R-:W-:Y:S05]  /*f5f0*/  @!P2 BRA `(.L_x_2869) ;  /* 0xfffffffc00eca947 */ /* 0x008fea000383ffff */
[----:B------:R-:W-:Y:S05]  /*f600*/  BRA `(.L_x_2868) ;  /* 0xffffff6800b87947 */ /* 0x000fea000383ffff */
.L_x_2873:
[----:B----4-:R-:W-:-:S04]  /*f610*/  IMAD.U32 R7, RZ, RZ, UR4 ;  /* 0x00000004ff077e24 */ /* 0x010fc8000f8e00ff */
[----:B------:R4:W1:Y:S03]  /*f620*/  SYNCS.PHASECHK.TRANS64.TRYWAIT P2, [R7+URZ+0x36850], R0 ;  /* 0x03685000070075a7 */ /* 0x000866000804017f */
[----:B-1----:R-:W-:Y:S05]  /*f630*/  @!P2 NANOSLEEP.SYNCS 0x989680 ;  /* 0x009896800000a95d */ /* 0x002fea0003900000 */
[----:B------:R-:W1:Y:S02]  /*f640*/  @!P2 SYNCS.PHASECHK.TRANS64 P2, [R7+URZ+0x36850], R0 ;  /* 0x036850000700a5a7 */ /* 0x000e64000804007f */
[----:B-1----:R-:W-:Y:S05]  /*f650*/  @!P2 BRA `(.L_x_2873) ;  /* 0xfffffffc00eca947 */ /* 0x002fea000383ffff */
[----:B------:R-:W-:Y:S05]  /*f660*/  BRA `(.L_x_2872) ;  /* 0xffffff9000187947 */ /* 0x000fea000383ffff */
.L_x_2878:
[----:B--2---:R-:W-:-:S04]  /*f670*/  MOV R5, UR7 ;  /* 0x0000000700057c02 */ /* 0x004fc80008000f00 */
[----:B------:R2:W3:Y:S03]  /*f680*/  SYNCS.PHASECHK.TRANS64.TRYWAIT P0, [R5+URZ+0x36850], R0 ;  /* 0x03685000050075a7 */ /* 0x0004e6000800017f */
[----:B---3--:R-:W-:Y:S05]  /*f690*/  @!P0 NANOSLEEP.SYNCS 0x989680 ;  /* 0x009896800000895d */ /* 0x008fea0003900000 */
[----:B------:R-:W3:Y:S02]  /*f6a0*/  @!P0 SYNCS.PHASECHK.TRANS64 P0, [R5+URZ+0x36850], R0 ;  /* 0x03685000050085a7 */ /* 0x000ee4000800007f */
[----:B---3--:R-:W-:Y:S05]  /*f6b0*/  @!P0 BRA `(.L_x_2878) ;  /* 0xfffffffc00ec8947 */ /* 0x008fea000383ffff */
[----:B------:R-:W-:Y:S05]  /*f6c0*/  BRA `(.L_x_2877) ;  /* 0xffffffb000947947 */ /* 0x000fea000383ffff */
.L_x_2889:
        /* <DEDUP_REMOVED lines=11> */
.L_x_2941:
[----:B------:R-:W-:Y:S05]  /*f780*/  BSYNC B0 ;  /* 0x0000000000007941 */ /* 0x000fea0003800000 */
.L_x_2940:
[----:B------:R-:W-:Y:S05]  /*f790*/  BRA `(.L_x_2942) ;  /* 0xffffffd400747947 */ /* 0x000fea000383ffff */
.L_x_2890:
[----:B------:R-:W-:Y:S01]  /*f7a0*/  BSSY B0, `(.L_x_2943) ;  /* 0x0000006000007945 */ /* 0x000fe20003800000 */
[----:B------:R-:W-:-:S07]  /*f7b0*/  IMAD.MOV.U32 R15, RZ, RZ, -0x1 ;  /* 0xffffffffff0f7424 */ /* 0x000fce00078e00ff */
[----:B------:R-:W-:Y:S05]  /*f7c0*/  WARPSYNC.COLLECTIVE R15, `(.L_x_2944) ;  /* 0x000000000f0c7348 */ /* 0x000fea0003c00000 */
[----:B------:R-:W-:Y:S02]  /*f7d0*/  ELECT P6, UR62, PT ;  /* 0x00000000003e782f */ /* 0x000fe400038c0000 */
[----:B------:R-:W-:Y:S01]  /*f7e0*/  MOV R14, UR62 ;  /* 0x0000003e000e7c02 */ /* 0x000fe20008000f00 */
[----:B------:R-:W-:Y:S10]  /*f7f0*/  ENDCOLLECTIVE ;  /* 0x000000000000791b */ /* 0x000ff40003800000 */
.L_x_2944:
[----:B------:R-:W-:Y:S05]  /*f800*/  BSYNC B0 ;  /* 0x0000000000007941 */ /* 0x000fea0003800000 */
.L_x_2943:
[----:B------:R-:W-:Y:S05]  /*f810*/  BRA `(.L_x_2945) ;  /* 0xffffffd4006c7947 */ /* 0x000fea000383ffff */
.L_x_2893:
[----:B--2---:R2:W3:Y:S02]  /*f820*/  SYNCS.PHASECHK.TRANS64.TRYWAIT P1, [R6+URZ+0x36840], R7 ;  /* 0x03684007060075a7 */ /* 0x0044e4000802017f */
[----:B---3--:R-:W-:Y:S05]  /*f830*/  @!P1 NANOSLEEP.SYNCS 0x989680 ;  /* 0x009896800000995d */ /* 0x008fea0003900000 */
[----:B------:R-:W3:Y:S02]  /*f840*/  @!P1 SYNCS.PHASECHK.TRANS64 P1, [R6+URZ+0x36840], R7 ;  /* 0x03684007060095a7 */ /* 0x000ee4000802007f */
[----:B---3--:R-:W-:Y:S05]  /*f850*/  @!P1 BRA `(.L_x_2893) ;  /* 0xfffffffc00f09947 */ /* 0x008fea000383ffff */
[----:B------:R-:W-:Y:S05]  /*f860*/  BRA `(.L_x_2946) ;  /* 0xffffffd400d07947 */ /* 0x000fea000383ffff */
.L_x_2896:
        /* <DEDUP_REMOVED lines=8> */
.L_x_2902:
[----:B-1----:R1:W2:Y:S02]  /*f8f0*/  SYNCS.PHASECHK.TRANS64.TRYWAIT P1, [R2+URZ+0x36840], R3 ;  /* 0x03684003020075a7 */ /* 0x0022a4000802017f */
[----:B--2---:R-:W-:Y:S05]  /*f900*/  @!P1 NANOSLEEP.SYNCS 0x989680 ;  /* 0x009896800000995d */ /* 0x004fea0003900000 */
[----:B------:R-:W2:Y:S02]  /*f910*/  @!P1 SYNCS.PHASECHK.TRANS64 P1, [R2+URZ+0x36840], R3 ;  /* 0x03684003020095a7 */ /* 0x000ea4000802007f */
[----:B--2---:R-:W-:Y:S05]  /*f920*/  @!P1 BRA `(.L_x_2902) ;  /* 0xfffffffc00f09947 */ /* 0x004fea000383ffff */
[----:B------:R-:W-:Y:S05]  /*f930*/  BRA `(.L_x_2948) ;  /* 0xffffffdc00ac7947 */ /* 0x000fea000383ffff */
.L_x_2904:
[----:B-1----:R1:W2:Y:S02]  /*f940*/  SYNCS.PHASECHK.TRANS64.TRYWAIT P1, [R2+URZ+0x60], R3 ;  /* 0x00006003020075a7 */ /* 0x0022a4000802017f */
[----:B--2---:R-:W-:Y:S05]  /*f950*/  @!P1 NANOSLEEP.SYNCS 0x989680 ;  /* 0x009896800000995d */ /* 0x004fea0003900000 */
[----:B------:R-:W2:Y:S02]  /*f960*/  @!P1 SYNCS.PHASECHK.TRANS64 P1, [R2+URZ+0x60], R3 ;  /* 0x00006003020095a7 */ /* 0x000ea4000802007f */
[----:B--2---:R-:W-:Y:S05]  /*f970*/  @!P1 BRA `(.L_x_2904) ;  /* 0xfffffffc00f09947 */ /* 0x004fea000383ffff */
[----:B------:R-:W-:Y:S05]  /*f980*/  BRA `(.L_x_2949) ;  /* 0xffffffe000487947 */ /* 0x000fea000383ffff */
.L_x_2910:
[----:B--2---:R2:W3:Y:S02]  /*f990*/  SYNCS.PHASECHK.TRANS64.TRYWAIT P1, [R2+URZ+0x36840], R3 ;  /* 0x03684003020075a7 */ /* 0x0044e4000802017f */
[----:B---3--:R-:W-:Y:S05]  /*f9a0*/  @!P1 NANOSLEEP.SYNCS 0x989680 ;  /* 0x009896800000995d */ /* 0x008fea0003900000 */
[----:B------:R-:W3:Y:S02]  /*f9b0*/  @!P1 SYNCS.PHASECHK.TRANS64 P1, [R2+URZ+0x36840], R3 ;  /* 0x03684003020095a7 */ /* 0x000ee4000802007f */
[----:B---3--:R-:W-:Y:S05]  /*f9c0*/  @!P1 BRA `(.L_x_2910) ;  /* 0xfffffffc00f09947 */ /* 0x008fea000383ffff */
[----:B------:R-:W-:Y:S05]  /*f9d0*/  BRA `(.L_x_2950) ;  /* 0xffffffe400987947 */ /* 0x000fea000383ffff */
.L_x_2912:
[----:B-1----:R1:W2:Y:S02]  /*f9e0*/  SYNCS.PHASECHK.TRANS64.TRYWAIT P1, [R2+URZ+0x60], R17 ;  /* 0x00006011020075a7 */ /* 0x0022a4000802017f */
[----:B--2---:R-:W-:Y:S05]  /*f9f0*/  @!P1 NANOSLEEP.SYNCS 0x989680 ;  /* 0x009896800000995d */ /* 0x004fea0003900000 */
[----:B------:R-:W2:Y:S02]  /*fa00*/  @!P1 SYNCS.PHASECHK.TRANS64 P1, [R2+URZ+0x60], R17 ;  /* 0x00006011020095a7 */ /* 0x000ea4000802007f */
[----:B--2---:R-:W-:Y:S05]  /*fa10*/  @!P1 BRA `(.L_x_2912) ;  /* 0xfffffffc00f09947 */ /* 0x004fea000383ffff */
[----:B------:R-:W-:Y:S05]  /*fa20*/  BRA `(.L_x_2951) ;  /* 0xffffffe800347947 */ /* 0x000fea000383ffff */
.L_x_2917:
[----:B--2---:R2:W3:Y:S02]  /*fa30*/  SYNCS.PHASECHK.TRANS64.TRYWAIT P1, [R2+URZ+0x36840], R3 ;  /* 0x03684003020075a7 */ /* 0x0044e4000802017f */
[----:B---3--:R-:W-:Y:S05]  /*fa40*/  @!P1 NANOSLEEP.SYNCS 0x989680 ;  /* 0x009896800000995d */ /* 0x008fea0003900000 */
[----:B------:R-:W3:Y:S02]  /*fa50*/  @!P1 SYNCS.PHASECHK.TRANS64 P1, [R2+URZ+0x36840], R3 ;  /* 0x03684003020095a7 */ /* 0x000ee4000802007f */
[----:B---3--:R-:W-:Y:S05]  /*fa60*/  @!P1 BRA `(.L_x_2917) ;  /* 0xfffffffc00f09947 */ /* 0x008fea000383ffff */
[----:B------:R-:W-:Y:S05]  /*fa70*/  BRA `(.L_x_2952) ;  /* 0xffffffec00507947 */ /* 0x000fea000383ffff */
.L_x_2919:
[----:B-1----:R1:W2:Y:S02]  /*fa80*/  SYNCS.PHASECHK.TRANS64.TRYWAIT P1, [R2+URZ+0x60], R3 ;  /* 0x00006003020075a7 */ /* 0x0022a4000802017f */
[----:B--2---:R-:W-:Y:S05]  /*fa90*/  @!P1 NANOSLEEP.SYNCS 0x989680 ;  /* 0x009896800000995d */ /* 0x004fea0003900000 */
[----:B------:R-:W2:Y:S02]  /*faa0*/  @!P1 SYNCS.PHASECHK.TRANS64 P1, [R2+URZ+0x60], R3 ;  /* 0x00006003020095a7 */ /* 0x000ea4000802007f */
[----:B--2---:R-:W-:Y:S05]  /*fab0*/  @!P1 BRA `(.L_x_2919) ;  /* 0xfffffffc00f09947 */ /* 0x004fea000383ffff */
[----:B------:R-:W-:Y:S05]  /*fac0*/  BRA `(.L_x_2953) ;  /* 0xffffffec00f47947 */ /* 0x000fea000383ffff */
.L_x_2924:
[----:B--2---:R2:W3:Y:S02]  /*fad0*/  SYNCS.PHASECHK.TRANS64.TRYWAIT P0, [R3+URZ+0x36860], R0 ;  /* 0x03686000030075a7 */ /* 0x0044e4000800017f */
[----:B---3--:R-:W-:Y:S05]  /*fae0*/  @!P0 NANOSLEEP.SYNCS 0x989680 ;  /* 0x009896800000895d */ /* 0x008fea0003900000 */
[----:B------:R-:W3:Y:S02]  /*faf0*/  @!P0 SYNCS.PHASECHK.TRANS64 P0, [R3+URZ+0x36860], R0 ;  /* 0x03686000030085a7 */ /* 0x000ee4000800007f */
[----:B---3--:R-:W-:Y:S05]  /*fb00*/  @!P0 BRA `(.L_x_2924) ;  /* 0xfffffffc00f08947 */ /* 0x008fea000383ffff */
[----:B------:R-:W-:Y:S05]  /*fb10*/  BRA `(.L_x_2954) ;  /* 0xfffffff000c07947 */ /* 0x000fea000383ffff */
.L_x_2928:
[----:B--2---:R2:W3:Y:S02]  /*fb20*/  SYNCS.PHASECHK.TRANS64.TRYWAIT P0, [R0+URZ+0x36820], R3 ;  /* 0x03682003000075a7 */ /* 0x0044e4000800017f */
[----:B---3--:R-:W-:Y:S05]  /*fb30*/  @!P0 NANOSLEEP.SYNCS 0x989680 ;  /* 0x009896800000895d */ /* 0x008fea0003900000 */
[----:B------:R-:W3:Y:S02]  /*fb40*/  @!P0 SYNCS.PHASECHK.TRANS64 P0, [R0+URZ+0x36820], R3 ;  /* 0x03682003000085a7 */ /* 0x000ee4000800007f */
[----:B---3--:R-:W-:Y:S05]  /*fb50*/  @!P0 BRA `(.L_x_2928) ;  /* 0xfffffffc00f08947 */ /* 0x008fea000383ffff */
[----:B------:R-:W-:Y:S05]  /*fb60*/  BRA `(.L_x_2955) ;  /* 0xfffffff400a07947 */ /* 0x000fea000383ffff */
.L_x_2929:
        /* <DEDUP_REMOVED lines=11> */
.L_x_2957:
[----:B------:R-:W-:Y:S05]  /*fc20*/  BSYNC B0 ;  /* 0x0000000000007941 */ /* 0x000fea0003800000 */
.L_x_2956:
[----:B------:R-:W-:Y:S05]  /*fc30*/  BRA `(.L_x_2958) ;  /* 0xfffffff400887947 */ /* 0x000fea000383ffff */
.L_x_2932:
[----:B------:R-:W-:Y:S01]  /*fc40*/  BSSY B1, `(.L_x_2959) ;  /* 0x0000006000017945 */ /* 0x000fe20003800000 */
[----:B------:R-:W-:-:S07]  /*fc50*/  MOV R15, 0xffffffff ;  /* 0xffffffff000f7802 */ /* 0x000fce0000000f00 */
[----:B-123--:R-:W-:Y:S05]  /*fc60*/  WARPSYNC.COLLECTIVE R15, `(.L_x_2960) ;  /* 0x000000000f0c7348 */ /* 0x00efea0003c00000 */
[----:B------:R-:W-:Y:S02]  /*fc70*/  ELECT P6, UR62, PT ;  /* 0x00000000003e782f */ /* 0x000fe400038c0000 */
[----:B------:R-:W-:Y:S01]  /*fc80*/  MOV R14, UR62 ;  /* 0x0000003e000e7c02 */ /* 0x000fe20008000f00 */
[----:B-123--:R-:W-:Y:S10]  /*fc90*/  ENDCOLLECTIVE ;  /* 0x000000000000791b */ /* 0x00eff40003800000 */
.L_x_2960:
[----:B------:R-:W-:Y:S05]  /*fca0*/  BSYNC B1 ;  /* 0x0000000000017941 */ /* 0x000fea0003800000 */
.L_x_2959:
[----:B------:R-:W-:Y:S05]  /*fcb0*/  BRA `(.L_x_2961) ;  /* 0xfffffff400807947 */ /* 0x000fea000383ffff */
.L_x_2934:
[----:B-1----:R1:W2:Y:S02]  /*fcc0*/  SYNCS.PHASECHK.TRANS64.TRYWAIT P0, [R6+URZ], R5 ;  /* 0x00000005060075a7 */ /* 0x0022a4000800017f */
[----:B--2---:R-:W-:Y:S05]  /*fcd0*/  @!P0 NANOSLEEP.SYNCS 0x989680 ;  /* 0x009896800000895d */ /* 0x004fea0003900000 */
[----:B------:R-:W2:Y:S02]  /*fce0*/  @!P0 SYNCS.PHASECHK.TRANS64 P0, [R6+URZ], R5 ;  /* 0x00000005060085a7 */ /* 0x000ea4000800007f */
[----:B--2---:R-:W-:Y:S05]  /*fcf0*/  @!P0 BRA `(.L_x_2934) ;  /* 0xfffffffc00f08947 */ /* 0x004fea000383ffff */
[----:B------:R-:W-:Y:S05]  /*fd00*/  BRA `(.L_x_2962) ;  /* 0xfffffff400bc7947 */ /* 0x000fea000383ffff */
.L_x_2935:
[----:B--2---:R2:W3:Y:S02]  /*fd10*/  SYNCS.PHASECHK.TRANS64.TRYWAIT P0, [R3+URZ], R2 ;  /* 0x00000002030075a7 */ /* 0x0044e4000800017f */
[----:B---3--:R-:W-:Y:S05]  /*fd20*/  @!P0 NANOSLEEP.SYNCS 0x989680 ;  /* 0x009896800000895d */ /* 0x008fea0003900000 */
[----:B------:R-:W3:Y:S02]  /*fd30*/  @!P0 SYNCS.PHASECHK.TRANS64 P0, [R3+URZ], R2 ;  /* 0x00000002030085a7 */ /* 0x000ee4000800007f */
[----:B---3--:R-:W-:Y:S05]  /*fd40*/  @!P0 BRA `(.L_x_2935) ;  /* 0xfffffffc00f08947 */ /* 0x008fea000383ffff */
[----:B------:R-:W-:Y:S05]  /*fd50*/  BRA `(.L_x_2963) ;  /* 0xfffffff400b07947 */ /* 0x000fea000383ffff */
.L_x_2937:
[----:B--2---:R2:W3:Y:S02]  /*fd60*/  SYNCS.PHASECHK.TRANS64.TRYWAIT P0, [R16+URZ], R5 ;  /* 0x00000005100075a7 */ /* 0x0044e4000800017f */
[----:B---3--:R-:W-:Y:S05]  /*fd70*/  @!P0 NANOSLEEP.SYNCS 0x989680 ;  /* 0x009896800000895d */ /* 0x008fea0003900000 */
[----:B------:R-:W3:Y:S02]  /*fd80*/  @!P0 SYNCS.PHASECHK.TRANS64 P0, [R16+URZ], R5 ;  /* 0x00000005100085a7 */ /* 0x000ee4000800007f */
[----:B---3--:R-:W-:Y:S05]  /*fd90*/  @!P0 BRA `(.L_x_2937) ;  /* 0xfffffffc00f08947 */ /* 0x008fea000383ffff */
[----:B------:R-:W-:Y:S05]  /*fda0*/  BRA `(.L_x_2964) ;  /* 0xfffffff400b47947 */ /* 0x000fea000383ffff */
.L_x_2965:
        /* <DEDUP_REMOVED lines=13> */
.L_x_12752:


//--------------------- .text._ZN7cutlass13device_kernelIN5flash11enable_sm90INS1_16FlashAttnFwdSm90INS1_25CollectiveMainloopFwdSm90ILi2EN4cute5tupleIJNS5_1CILi2EEENS7_ILi1EEES9_EEENS6_IJNS7_ILi128EEENS7_ILi112EEENS7_ILi192EEEEEELi192ENS_10bfloat16_tEfNS_4arch4Sm90ELb0ELb0ELb1ELb0ELb0ELb0ELb0ELb1ELb1ELb0ELb0ELb0EEENS1_21CollectiveEpilogueFwdINS6_IJSB_SD_SC_EEESA_SF_SH_Li256ELb0ELb0ELb0ELb0EEENS1_29StaticPersistentTileSchedulerILb0EEEEEEEEEvNT_6ParamsE --------------------------
	.section	.text._ZN7cutlass13device_kernelIN5flash11enable_sm90INS1_16FlashAttnFwdSm90INS1_25CollectiveMainloopFwdSm90ILi2EN4cute5tupleIJNS5_1CILi2EEENS7_ILi1EEES9_EEENS6_IJNS7_ILi128EEENS7_ILi112EEENS7_ILi192EEEEEELi192ENS_10bfloat16_tEfNS_4arch4Sm90ELb0ELb0ELb1ELb0ELb0ELb0ELb0ELb1ELb1ELb0ELb0ELb0EEENS1_21CollectiveEpilogueFwdINS6_IJSB_SD_SC_EEESA_SF_SH_Li256ELb0ELb0ELb0ELb0EEENS1_29StaticPersistentTileSchedulerILb0EEEEEEEEEvNT_6ParamsE,"ax",@progbits
	.align	128
.text._ZN7cutlass13device_kernelIN5flash11enable_sm90INS1_16FlashAttnFwdSm90INS1_25CollectiveMainloopFwdSm90ILi2EN4cute5tupleIJNS5_1CILi2EEENS7_ILi1EEES9_EEENS6_IJNS7_ILi128EEENS7_ILi112EEENS7_ILi192EEEEEELi192ENS_10bfloat16_tEfNS_4arch4Sm90ELb0ELb0ELb1ELb0ELb0ELb0ELb0ELb1ELb1ELb0ELb0ELb0EEENS1_21CollectiveEpilogueFwdINS6_IJSB_SD_SC_EEESA_SF_SH_Li256ELb0ELb0ELb0ELb0EEENS1_29StaticPersistentTileSchedulerILb0EEEEEEEEEvNT_6ParamsE:
        .type           _ZN7cutlass13device_kernelIN5flash11enable_sm90INS1_16FlashAttnFwdSm90INS1_25CollectiveMainloopFwdSm90ILi2EN4cute5tupleIJNS5_1CILi2EEENS7_ILi1EEES9_EEENS6_IJNS7_ILi128EEENS7_ILi112EEENS7_ILi192EEEEEELi192ENS_10bfloat16_tEfNS_4arch4Sm90ELb0ELb0ELb1ELb0ELb0ELb0ELb0ELb1ELb1ELb0ELb0ELb0EEENS1_21CollectiveEpilogueFwdINS6_IJSB_SD_SC_EEESA_SF_SH_Li256ELb0ELb0ELb0ELb0EEENS1_29StaticPersistentTileSchedulerILb0EEEEEEEEEvNT_6ParamsE,@function
        .size           _ZN7cutlass13device_kernelIN5flash11enable_sm90INS1_16FlashAttnFwdSm90INS1_25CollectiveMainloopFwdSm90ILi2EN4cute5tupleIJNS5_1CILi2EEENS7_ILi1EEES9_EEENS6_IJNS7_ILi128EEENS7_ILi112EEENS7_ILi192EEEEEELi192ENS_10bfloat16_tEfNS_4arch4Sm90ELb0ELb0ELb1ELb0ELb0ELb0ELb0ELb1ELb1ELb0ELb0ELb0EEENS1_21CollectiveEpilogueFwdINS6_IJSB_SD_SC_EEESA_SF_SH_Li256ELb0ELb0ELb0ELb0EEENS1_29StaticPersistentTileSchedulerILb0EEEEEEEEEvNT_6ParamsE,(.L_x_12753 - _ZN7cutlass13device_kernelIN5flash11enable_sm90INS1_16FlashAttnFwdSm90INS1_25CollectiveMainloopFwdSm90ILi2EN4cute5tupleIJNS5_1CILi2EEENS7_ILi1EEES9_EEENS6_IJNS7_ILi128EEENS7_ILi112EEENS7_ILi192EEEEEELi192ENS_10bfloat16_tEfNS_4arch4Sm90ELb0ELb0ELb1ELb0ELb0ELb0ELb0ELb1ELb1ELb0ELb0ELb0EEENS1_21CollectiveEpilogueFwdINS6_IJSB_SD_SC_EEESA_SF_SH_Li256ELb0ELb0ELb0ELb0EEENS1_29StaticPersistentTileSchedulerILb0EEEEEEEEEvNT_6ParamsE)
        .other          _ZN7cutlass13device_kernelIN5flash11enable_sm90INS1_16FlashAttnFwdSm90INS1_25CollectiveMainloopFwdSm90ILi2EN4cute5tupleIJNS5_1CILi2EEENS7_ILi1EEES9_EEENS6_IJNS7_ILi128EEENS7_ILi112EEENS7_ILi192EEEEEELi192ENS_10bfloat16_tEfNS_4arch4Sm90ELb0ELb0ELb1ELb0ELb0ELb0ELb0ELb1ELb1ELb0ELb0ELb0EEENS1_21CollectiveEpilogueFwdINS6_IJSB_SD_SC_EEESA_SF_SH_Li256ELb0ELb0ELb0ELb0EEENS1_29StaticPersistentTileSchedulerILb0EEEEEEEEEvNT_6ParamsE,@"STO_CUDA_ENTRY STV_DEFAULT"
_ZN7cutlass13device_kernelIN5flash11enable_sm90INS1_16FlashAttnFwdSm90INS1_25CollectiveMainloopFwdSm90ILi2EN4cute5tupleIJNS5_1CILi2EEENS7_ILi1EEES9_EEENS6_IJNS7_ILi128EEENS7_ILi112EEENS7_ILi192EEEEEELi192ENS_10bfloat16_tEfNS_4arch4Sm90ELb0ELb0ELb1ELb0ELb0ELb0ELb0ELb1ELb1ELb0ELb0ELb0EEENS1_21CollectiveEpilogueFwdINS6_IJSB_SD_SC_EEESA_SF_SH_Li256ELb0ELb0ELb0ELb0EEENS1_29StaticPersistentTileSchedulerILb0EEEEEEEEEvNT_6ParamsE:
        /* <DEDUP_REMOVED lines=23> */
.L_x_2967:
[----:B------:R-:W-:Y:S05]  /*0170*/  BSYNC B0 ;  /* 0x0000000000007941 */ /* 0x000fea0003800000 */
.L_x_2966:
[----:B------:R-:W-:Y:S01]  /*0180*/  VOTEU.ANY UP0, P0 ;  /* 0x00000000003f7886 */ /* 0x000fe20000000100 */
[----:B------:R-:W1:Y:S01]  /*0190*/  SHFL.IDX PT, R3, R0, RZ, 0x1f ;  /* 0x00001fff00037589 */ /* 0x000e6200000e0000 */
[----:B------:R-:W-:Y:S01]  /*01a0*/  UMOV UR4, 0x1 ;  /* 0x0000000100047882 */ /* 0x000fe20000000000 */
[----:B------:R-:W-:Y:S01]  /*01b0*/  UMOV UR7, 0x2 ;  /* 0x0000000200077882 */ /* 0x000fe20000000000 */
[----:B------:R-:W-:Y:S01]  /*01c0*/  SHF.R.U32.HI R2, RZ, 0x7, R11 ;  /* 0x00000007ff027819 */ /* 0x000fe2000001160b */
[----:B------:R-:W2:Y:S01]  /*01d0*/  @UP0 S2UR UR8, SR_CgaCtaId ;  /* 0x00000000000809c3 */ /* 0x000ea20000008800 */
[----:B------:R-:W-:Y:S01]  /*01e0*/  @UP0 UMOV UR6, 0x400 ;  /* 0x0000040000060882 */ /* 0x000fe20000000000 */
[----:B------:R-:W-:-:S04]  /*01f0*/  @UP0 UIADD3 UR4, -UR4, 0x100000, URZ ;  /* 0x0010000004040890 */ /* 0x000fc8000fffe13f */
[----:B------:R-:W-:Y:S02]  /*0200*/  @UP0 USHF.L.U32 UR5, UR4, 0xb, URZ ;  /* 0x0000000b04050899 */ /* 0x000fe4000800063f */
[----:B------:R-:W-:Y:S01]  /*0210*/  @UP0 USHF.L.U32 UR4, UR4, 0x1, URZ ;  /* 0x0000000104040899 */ /* 0x000fe2000800063f */
[----:B------:R-:W-:Y:S01]  /*0220*/  VOTEU.ANY UP1, P0 ;  /* 0x00000000003f7886 */ /* 0x000fe20000020100 */
[----:B------:R-:W3:Y:S01]  /*0230*/  SHFL.IDX PT, R2, R2, RZ, 0x1f ;  /* 0x00001fff02027589 */ /* 0x000ee200000e0000 */
[----:B-1----:R-:W-:Y:S01]  /*0240*/  ISETP.NE.AND P1, PT, R3, RZ, PT ;  /* 0x000000ff0300720c */ /* 0x002fe20003f25270 */
[----:B--2---:R-:W-:Y:S02]  /*0250*/  @UP0 ULEA UR8, UR8, UR6, 0x18 ;  /* 0x0000000608080291 */ /* 0x004fe4000f8ec03f */
[----:B------:R-:W-:-:S04]  /*0260*/  @UP0 UIADD3 UR6, -UR7, 0x100000, URZ ;  /* 0x0010000007060890 */ /* 0x000fc8000fffe13f */
[----:B------:R-:W-:Y:S02]  /*0270*/  @UP0 USHF.L.U32 UR7, UR6, 0xb, URZ ;  /* 0x0000000b06070899 */ /* 0x000fe4000800063f */
[----:B------:R-:W-:Y:S01]  /*0280*/  @UP0 USHF.L.U32 UR6, UR6, 0x1, URZ ;  /* 0x0000000106060899 */ /* 0x000fe2000800063f */
[----:B------:R-:W-:Y:S01]  /*0290*/  VOTEU.ANY UP0, P0 ;  /* 0x00000000003f7886 */ /* 0x000fe20000000100 */
[----:B------:R-:W1:Y:S04]  /*02a0*/  FENCE.VIEW.ASYNC.S ;  /* 0x00000000000073c6 */ /* 0x000e680000000000 */
[----:B-1----:R1:W2:Y:S06]  /*02b0*/  @UP0 SYNCS.EXCH.64 URZ, [UR8+0x36800], UR4 ;  /* 0x03680004083f05b2 */ /* 0x0022ac0008000100 */
[----:B------:R1:W4:Y:S01]  /*02c0*/  @UP1 SYNCS.EXCH.64 URZ, [UR8+0x36820], UR6 ;  /* 0x03682006083f15b2 */ /* 0x0003220008000100 */
[----:B---3--:R-:W-:Y:S05]  /*02d0*/  @P1 BRA `(.L_x_2968) ;  /* 0x0000000000481947 */ /* 0x008fea0003800000 */
        /* <DEDUP_REMOVED lines=17> */
[----:B---3--:R-:W-:Y:S01]  /*03f0*/  NOP ;  /* 0x0000000000007918 */ /* 0x008fe20000000000 */
.L_x_2968:
[----:B-1----:R-:W1:Y:S01]  /*0400*/  S2UR UR4, SR_CTAID.Y ;  /* 0x00000000000479c3 */ /* 0x002e620000002600 */
[----:B------:R-:W3:Y:S01]  /*0410*/  SHFL.IDX PT, R7, R0, RZ, 0x1f ;  /* 0x00001fff00077589 */ /* 0x000ee200000e0000 */
[----:B------:R-:W-:Y:S01]  /*0420*/  ULDC UR5, c[0x0][0x154] ;  /* 0x0000550000057ab9 */ /* 0x000fe20000000800 */
[----:B------:R-:W-:-:S05]  /*0430*/  NOP ;  /* 0x0000000000007918 */ /* 0x000fca0000000000 */
[----:B------:R-:W5:Y:S08]  /*0440*/  S2UR UR6, SR_CTAID.X ;  /* 0x00000000000679c3 */ /* 0x000f700000002500 */
[----:B------:R-:W2:Y:S01]  /*0450*/  LDC R8, c[0x0][0x148] ;  /* 0x00005200ff087b82 */ /* 0x000ea20000000800 */
[----:B-1----:R-:W-:Y:S02]  /*0460*/  I2FP.F32.U32 R4, UR4 ;  /* 0x0000000400047c45 */ /* 0x002fe40008201000 */
[----:B---3--:R-:W-:-:S03]  /*0470*/  ISETP.NE.AND P0, PT, R7, RZ, PT ;  /* 0x000000ff0700720c */ /* 0x008fc60003f05270 */
        /* <DEDUP_REMOVED lines=24> */
[----:B------:R1:W3:Y:S01]  /*0600*/  SYNCS.EXCH.64 URZ, [UR8+0x36860], UR6 ;  /* 0x03686006083f75b2 */ /* 0x0002e20008000100 */
[----:B------:R1:W1:Y:S01]  /*0610*/  SYNCS.EXCH.64 URZ, [UR8+0x36858], UR4 ;  /* 0x03685804083f75b2 */ /* 0x0002620008000100 */
[----:B------:R1:W1:Y:S01]  /*0620*/  SYNCS.EXCH.64 URZ, [UR8+0x36868], UR6 ;  /* 0x03686806083f75b2 */ /* 0x0002620008000100 */
[----:B------:R-:W-:Y:S01]  /*0630*/  NOP ;  /* 0x0000000000007918 */ /* 0x000fe20000000000 */
.L_x_2969:
[----:B------:R-:W5:Y:S01]  /*0640*/  SHFL.IDX PT, R10, R0, RZ, 0x1f ;  /* 0x00001fff000a7589 */ /* 0x000f6200000e0000 */
[----:B------:R-:W-:Y:S01]  /*0650*/  LOP3.LUT R4, R4, 0xffffff80, RZ, 0xc0, !PT ;  /* 0xffffff8004047812 */ /* 0x000fe200078ec0ff */
[----:B------:R-:W1:Y:S01]  /*0660*/  F2I.U32.TRUNC.NTZ R9, R9 ;  /* 0x0000000900097305 */ /* 0x000e62000020f000 */
[----:B------:R-:W-:Y:S01]  /*0670*/  SHF.R.S32.HI R8, RZ, 0x1f, R3 ;  /* 0x0000001fff087819 */ /* 0x000fe20000011403 */
[----:B------:R-:W-:Y:S02]  /*0680*/  NOP ;  /* 0x0000000000007918 */ /* 0x000fe40000000000 */
[----:B------:R-:W-:Y:S01]  /*0690*/  IMAD.IADD R4, R11, 0x1, -R4 ;  /* 0x000000010b047824 */ /* 0x000fe200078e0a04 */
[----:B------:R-:W-:Y:S01]  /*06a0*/  LEA.HI R8, R8, R3, RZ, 0x2 ;  /* 0x0000000308087211 */ /* 0x000fe200078f10ff */
[----:B------:R-:W1:Y:S03]  /*06b0*/  LDC R11, c[0x0][0x144] ;  /* 0x00005100ff0b7b82 */ /* 0x000e660000000800 */
[----:B------:R-:W-:-:S02]  /*06c0*/  SHF.R.S32.HI R5, RZ, 0x1f, R4 ;  /* 0x0000001fff057819 */ /* 0x000fc40000011404 */
[----:B------:R-:W-:Y:S02]  /*06d0*/  LOP3.LUT R8, R8, 0x3ffffffc, RZ, 0xc0, !PT ;  /* 0x3ffffffc08087812 */ /* 0x000fe400078ec0ff */
        /* <DEDUP_REMOVED lines=27> */
.L_x_2970:
[----:B------:R-:W5:Y:S01]  /*0890*/  SHFL.IDX PT, R13, R0, RZ, 0x1f ;  /* 0x00001fff000d7589 */ /* 0x000f6200000e0000 */
[----:B-1----:R-:W1:Y:S01]  /*08a0*/  S2UR UR4, SR_CTAID.X ;  /* 0x00000000000479c3 */ /* 0x002e620000002500 */
[----:B------:R-:W-:Y:S01]  /*08b0*/  LOP3.LUT R10, R10, 0x3ffffffc, RZ, 0xc0, !PT ;  /* 0x3ffffffc0a0a7812 */ /* 0x000fe200078ec0ff */
[----:B------:R-:W-:Y:S01]  /*08c0*/  IMAD.IADD R5, R6, 0x1, -R5 ;  /* 0x0000000106057824 */ /* 0x000fe200078e0a05 */
[----:B------:R-:W-:Y:S01]  /*08d0*/  IADD3 R8, R3, -R8, RZ ;  /* 0x8000000803087210 */ /* 0x000fe20007ffe0ff */
[----:B------:R-:W-:Y:S01]  /*08e0*/  NOP ;  /* 0x0000000000007918 */ /* 0x000fe20000000000 */
[----:B------:R-:W-:Y:S01]  /*08f0*/  IADD3 R6, -R9, RZ, RZ ;  /* 0x000000ff09067210 */ /* 0x000fe20007ffe1ff */
[----:B------:R-:W-:Y:S02]  /*0900*/  IMAD.IADD R10, R7, 0x1, -R10 ;  /* 0x00000001070a7824 */ /* 0x000fe400078e0a0a */
[----:B------:R-:W2:Y:S01]  /*0910*/  LDC R7, c[0x0][0x140] ;  /* 0x00005000ff077b82 */ /* 0x000ea20000000800 */
[----:B------:R-:W-:-:S02]  /*0920*/  IMAD R8, R8, 0x4, R5 ;  /* 0x0000000408087824 */ /* 0x000fc400078e0205 */
[----:B------:R-:W-:-:S03]  /*0930*/  IMAD R10, R10, 0x4, R5 ;  /* 0x000000040a0a7824 */ /* 0x000fc600078e0205 */
[----:B------:R-:W-:Y:S02]  /*0940*/  LEA.HI R3, R8, R8, RZ, 0x1 ;  /* 0x0000000808037211 */ /* 0x000fe400078f08ff */
[----:B------:R-:W-:Y:S02]  /*0950*/  LEA.HI R5, R10, R10, RZ, 0x1 ;  /* 0x0000000a0a057211 */ /* 0x000fe400078f08ff */
[----:B------:R-:W-:Y:S02]  /*0960*/  LOP3.LUT R3, R3, 0xfffffffe, RZ, 0xc0, !PT ;  /* 0xfffffffe03037812 */ /* 0x000fe400078ec0ff */
[----:B------:R-:W-:Y:S02]  /*0970*/  LOP3.LUT R5, R5, 0xfffffffe, RZ, 0xc0, !PT ;  /* 0xfffffffe05057812 */ /* 0x000fe400078ec0ff */
[----:B-----5:R-:W-:Y:S01]  /*0980*/  ISETP.NE.AND P0, PT, R13, RZ, PT ;  /* 0x000000ff0d00720c */ /* 0x020fe20003f05270 */
[----:B-1----:R-:W-:Y:S02]  /*0990*/  IMAD R6, R11, R6, UR4 ;  /* 0x000000040b067e24 */ /* 0x002fe4000f8e0206 */
[----:B------:R-:W-:-:S02]  /*09a0*/  IMAD.IADD R3, R8, 0x1, -R3 ;  /* 0x0000000108037824 */ /* 0x000fc400078e0a03 */
[----:B------:R-:W-:-:S03]  /*09b0*/  IMAD.IADD R5, R10, 0x1, -R5 ;  /* 0x000000010a057824 */ /* 0x000fc600078e0a05 */
[-C--:B------:R-:W-:Y:S02]  /*09c0*/  ISETP.NE.AND P3, PT, R3, R6.reuse, PT ;  /* 0x000000060300720c */ /* 0x080fe40003f65270 */
[----:B------:R-:W-:-:S03]  /*09d0*/  ISETP.NE.AND P5, PT, R5, R6, PT ;  /* 0x000000060500720c */ /* 0x000fc60003fa5270 */
[----:B------:R-:W-:Y:S10]  /*09e0*/  @P0 BRA `(.L_x_2971) ;  /* 0x0000000000480947 */ /* 0x000ff40003800000 */
        /* <DEDUP_REMOVED lines=18> */
.L_x_2971:
[----:B------:R-:W5:Y:S01]  /*0b10*/  SHFL.IDX PT, R6, R0, RZ, 0x1f ;  /* 0x00001fff00067589 */ /* 0x000f6200000e0000 */
        /* <DEDUP_REMOVED lines=8> */
[----:B------:R-:W-:Y:S01]  /*0ba0*/  @P3 LEA.HI R3, R11, R11, RZ, 0x1 ;  /* 0x0000000b0b033211 */ /* 0x000fe200078f08ff */
[----:B------:R1:W-:Y:S01]  /*0bb0*/  STL [R1+0x4], R11 ;  /* 0x0000040b01007387 */ /* 0x0003e20000100800 */
[----:B------:R-:W-:-:S02]  /*0bc0*/  @P5 LEA.HI R5, R9, R9, RZ, 0x1 ;  /* 0x0000000909055211 */ /* 0x000fc400078f08ff */
[----:B------:R-:W-:Y:S01]  /*0bd0*/  @P3 SHF.R.S32.HI R3, RZ, 0x1, R3 ;  /* 0x00000001ff033819 */ /* 0x000fe20000011403 */
[----:B------:R1:W-:Y:S01]  /*0be0*/  STL [R1], R9 ;  /* 0x0000000901007387 */ /* 0x0003e20000100800 */
[----:B------:R-:W-:Y:S02]  /*0bf0*/  @P5 SHF.R.S32.HI R5, RZ, 0x1, R5 ;  /* 0x00000001ff055819 */ /* 0x000fe40000011405 */
[-C--:B------:R-:W-:Y:S02]  /*0c00*/  @P3 ISETP.NE.AND P6, PT, R3, R12.reuse, PT ;  /* 0x0000000c0300320c */ /* 0x080fe40003fc5270 */
[----:B------:R-:W-:Y:S02]  /*0c10*/  @P5 ISETP.NE.AND P4, PT, R5, R12, PT ;  /* 0x0000000c0500520c */ /* 0x000fe40003f85270 */
[----:B------:R-:W-:Y:S02]  /*0c20*/  @P3 SEL R23, RZ, 0x1, P6 ;  /* 0x00000001ff173807 */ /* 0x000fe40003000000 */
[----:B-----5:R-:W-:-:S02]  /*0c30*/  ISETP.NE.AND P3, PT, R6, RZ, PT ;  /* 0x000000ff0600720c */ /* 0x020fc40003f65270 */
[----:B------:R-:W-:Y:S02]  /*0c40*/  ISETP.LT.U32.AND P6, PT, R11, 0x2, !P0 ;  /* 0x000000020b00780c */ /* 0x000fe400047c1070 */
[----:B------:R-:W-:Y:S02]  /*0c50*/  ISETP.LT.U32.AND P0, PT, R9, 0x2, !P0 ;  /* 0x000000020900780c */ /* 0x000fe40004701070 */
[----:B------:R-:W-:Y:S02]  /*0c60*/  ISETP.NE.AND P2, PT, R2, RZ, PT ;  /* 0x000000ff0200720c */ /* 0x000fe40003f45270 */
[----:B--2---:R-:W-:Y:S02]  /*0c70*/  ISETP.EQ.U32.AND P1, PT, R7, 0x1, PT ;  /* 0x000000010700780c */ /* 0x004fe40003f22070 */
[----:B------:R-:W-:Y:S02]  /*0c80*/  SEL R2, RZ, 0x1, !P6 ;  /* 0x00000001ff027807 */ /* 0x000fe40007000000 */
[----:B------:R-:W-:-:S02]  /*0c90*/  SEL R3, RZ, 0x1, !P0 ;  /* 0x00000001ff037807 */ /* 0x000fc40004000000 */
        /* <DEDUP_REMOVED lines=20> */
.L_x_2972:
[----:B------:R-:W-:Y:S01]  /*0de0*/  LOP3.LUT R23, R23, R2, RZ, 0xc0, !PT ;  /* 0x0000000217177212 */ /* 0x000fe200078ec0ff */
[----:B------:R-:W-:Y:S01]  /*0df0*/  NOP ;  /* 0x0000000000007918 */ /* 0x000fe20000000000 */
[----:B------:R-:W-:Y:S01]  /*0e00*/  LOP3.LUT R22, R22, R3, RZ, 0xc0, !PT ;  /* 0x0000000316167212 */ /* 0x000fe200078ec0ff */
[----:B------:R-:W-:Y:S06]  /*0e10*/  @!P1 BRA `(.L_x_2973) ;  /* 0x0000000000089947 */ /* 0x000fec0003800000 */
[----:B-1234-:R-:W-:Y:S01]  /*0e20*/  UCGABAR_ARV ;  /* 0x00000000000079c7 */ /* 0x01efe20008000000 */
[----:B------:R-:W-:Y:S05]  /*0e30*/  BRA `(.L_x_2974) ;  /* 0x0000000000047947 */ /* 0x000fea0003800000 */
.L_x_2973:
[----:B-1234-:R-:W-:Y:S01]  /*0e40*/  NOP ;  /* 0x0000000000007918 */ /* 0x01efe20000000000 */
.L_x_2974:
[----:B------:R-:W-:Y:S05]  /*0e50*/  @!P1 BRA `(.L_x_2975) ;  /* 0x00000000000c9947 */ /* 0x000fea0003800000 */
[----:B------:R-:W-:Y:S01]  /*0e60*/  UCGABAR_WAIT ;  /* 0x0000000000007dc7 */ /* 0x000fe20008000000 */
[----:B------:R-:W-:Y:S01]  /*0e70*/  CCTL.IVALL ;  /* 0x00000000ff00798f */ /* 0x000fe20002000000 */
[----:B------:R-:W-:Y:S05]  /*0e80*/  BRA `(.L_x_2976) ;  /* 0x0000000000047947 */ /* 0x000fea0003800000 */
.L_x_2975:
[----:B------:R-:W-:Y:S06]  /*0e90*/  BAR.SYNC.DEFER_BLOCKING 0x0 ;  /* 0x0000000000007b1d */ /* 0x000fec0000010000 */
.L_x_2976:
[----:B------:R-:W-:-:S05]  /*0ea0*/  IMAD.MOV.U32 R2, RZ, RZ, 0x1 ;  /* 0x00000001ff027424 */ /* 0x000fca00078e00ff */
[----:B------:R-:W-:-:S05]  /*0eb0*/  SEL R2, R2, 0x2, !P2 ;  /* 0x0000000202027807 */ /* 0x000fca0005000000 */
[----:B------:R1:W-:Y:S01]  /*0ec0*/  STL [R1+0x1c], R2 ;  /* 0x00001c0201007387 */ /* 0x0003e20000100800 */
[----:B------:R-:W-:Y:S05]  /*0ed0*/  @!P2 BRA `(.L_x_2977) ;  /* 0x000000b00010a947 */ /* 0x000fea0003800000 */
.L_x_2978:
        /* <DEDUP_REMOVED lines=9> */
[----:B------:R-:W2:Y:S01]  /*0f70*/  LDL.LU R10, [R1+0x1c] ;  /* 0x00001c00010a7983 */ /* 0x000ea20000300800 */
[----:B-1----:R-:W1:Y:S01]  /*0f80*/  S2R R2, SR_TID.X ;  /* 0x0000000000027919 */ /* 0x002e620000002100 */
[----:B------:R-:W3:Y:S08]  /*0f90*/  S2UR UR5, SR_CgaCtaId ;  /* 0x00000000000579c3 */ /* 0x000ef00000008800 */
[----:B------:R-:W4:Y:S01]  /*0fa0*/  S2UR UR6, SR_SWINHI ;  /* 0x00000000000679c3 */ /* 0x000f220000002f00 */
[----:B-1----:R-:W-:-:S04]  /*0fb0*/  IADD3 R0, R2, -0x80, RZ ;  /* 0xffffff8002007810 */ /* 0x002fc80007ffe0ff */
[----:B------:R-:W-:-:S04]  /*0fc0*/  SHF.R.S32.HI R3, RZ, 0x1f, R0 ;  /* 0x0000001fff037819 */ /* 0x000fc80000011400 */
[----:B------:R-:W-:-:S04]  /*0fd0*/  LEA.HI R4, R3, R0, RZ, 0x7 ;  /* 0x0000000003047211 */ /* 0x000fc800078f38ff */
[----:B------:R-:W-:Y:S02]  /*0fe0*/  LOP3.LUT R5, R4, 0xffffff80, RZ, 0xc0, !PT ;  /* 0xffffff8004057812 */ /* 0x000fe400078ec0ff */
[----:B------:R-:W-:-:S03]  /*0ff0*/  LEA.HI R2, R3, R0, RZ, 0x4 ;  /* 0x0000000003027211 */ /* 0x000fc600078f20ff */
[----:B------:R-:W-:Y:S01]  /*1000*/  IMAD.IADD R206, R0, 0x1, -R5 ;  /* 0x0000000100ce7824 */ /* 0x000fe200078e0a05 */
[----:B------:R-:W-:-:S04]  /*1010*/  LOP3.LUT R7, R2, 0x3fffff0, RZ, 0xc0, !PT ;  /* 0x03fffff002077812 */ /* 0x000fc800078ec0ff */
[----:B------:R-:W-:Y:S02]  /*1020*/  SHF.R.S32.HI R5, RZ, 0x1f, R206 ;  /* 0x0000001fff057819 */ /* 0x000fe400000114ce */
[----:B------:R-:W-:Y:S02]  /*1030*/  SHF.R.S32.HI R9, RZ, 0x4, R2 ;  /* 0x00000004ff097819 */ /* 0x000fe40000011402 */
[----:B------:R-:W-:Y:S01]  /*1040*/  LEA.HI R6, R5, R206, RZ, 0x2 ;  /* 0x000000ce05067211 */ /* 0x000fe200078f10ff */
[----:B------:R-:W-:Y:S01]  /*1050*/  IMAD.IADD R7, R0, 0x1, -R7 ;  /* 0x0000000100077824 */ /* 0x000fe200078e0a07 */
[----:B------:R-:W-:Y:S02]  /*1060*/  LEA.HI R210, R3, R0, RZ, 0x5 ;  /* 0x0000000003d27211 */ /* 0x000fe400078f28ff */
[----:B------:R-:W-:Y:S02]  /*1070*/  LEA.HI R2, R2, R9, RZ, 0x1 ;  /* 0x0000000902027211 */ /* 0x000fe400078f08ff */
[----:B------:R-:W-:-:S02]  /*1080*/  SHF.R.S32.HI R0, RZ, 0x2, R6 ;  /* 0x00000002ff007819 */ /* 0x000fc40000011406 */
[----:B------:R-:W-:Y:S02]  /*1090*/  SHF.R.S32.HI R3, RZ, 0x1f, R6 ;  /* 0x0000001fff037819 */ /* 0x000fe40000011406 */
[----:B------:R-:W-:Y:S02]  /*10a0*/  LOP3.LUT R2, R2, 0x1ffffffe, RZ, 0xc0, !PT ;  /* 0x1ffffffe02027812 */ /* 0x000fe400078ec0ff */
[----:B------:R-:W-:Y:S02]  /*10b0*/  SHF.R.S32.HI R210, RZ, 0x5, R210 ;  /* 0x00000005ffd27819 */ /* 0x000fe400000114d2 */
[----:B------:R-:W-:Y:S02]  /*10c0*/  LEA.HI R3, R3, R0, RZ, 0x3 ;  /* 0x0000000003037211 */ /* 0x000fe400078f18ff */
[----:B------:R-:W-:Y:S01]  /*10d0*/  SHF.R.S32.HI R209, RZ, 0x7, R4 ;  /* 0x00000007ffd17819 */ /* 0x000fe20000011404 */
[----:B------:R-:W-:Y:S01]  /*10e0*/  UMOV UR4, 0x400 ;  /* 0x0000040000047882 */ /* 0x000fe20000000000 */
[----:B------:R-:W-:Y:S01]  /*10f0*/  LEA R7, R210, R7, 0x4 ;  /* 0x00000007d2077211 */ /* 0x000fe200078e20ff */
[----:B------:R-:W-:Y:S01]  /*1100*/  IMAD.IADD R2, R9, 0x1, -R2 ;  /* 0x0000000109027824 */ /* 0x000fe200078e0a02 */
[----:B------:R-:W-:Y:S01]  /*1110*/  LOP3.LUT R3, R3, 0xfffffff8, RZ, 0xc0, !PT ;  /* 0xfffffff803037812 */ /* 0x000fe200078ec0ff */
[----:B---3--:R-:W-:Y:S01]  /*1120*/  ULEA UR8, UR5, UR4, 0x18 ;  /* 0x0000000405087291 */ /* 0x008fe2000f8ec03f */
[----:B------:R-:W-:-:S02]  /*1130*/  LEA.HI R5, R5, R206, RZ, 0x5 ;  /* 0x000000ce05057211 */ /* 0x000fc400078f28ff */
[----:B------:R-:W-:Y:S01]  /*1140*/  LEA.HI R4, R4, R209, RZ, 0x1 ;  /* 0x000000d104047211 */ /* 0x000fe200078f08ff */
[----:B------:R-:W-:Y:S02]  /*1150*/  IMAD R8, R7, 0x8, R2 ;  /* 0x0000000807087824 */ /* 0x000fe400078e0202 */
[----:B------:R-:W-:Y:S01]  /*1160*/  IMAD.IADD R7, R0, 0x1, -R3 ;  /* 0x0000000100077824 */ /* 0x000fe200078e0a03 */
[----:B------:R-:W-:Y:S02]  /*1170*/  LOP3.LUT R3, R6, 0x7ffffffc, RZ, 0xc0, !PT ;  /* 0x7ffffffc06037812 */ /* 0x000fe400078ec0ff */
[----:B------:R-:W-:Y:S02]  /*1180*/  SHF.R.S32.HI R0, RZ, 0x5, R5 ;  /* 0x00000005ff007819 */ /* 0x000fe40000011405 */
[----:B------:R-:W-:Y:S01]  /*1190*/  LOP3.LUT R4, R4, 0x3fffffe, RZ, 0xc0, !PT ;  /* 0x03fffffe04047812 */ /* 0x000fe200078ec0ff */
[----:B------:R-:W-:Y:S01]  /*11a0*/  UMOV UR4, UR8 ;  /* 0x0000000800047c82 */ /* 0x000fe20008000000 */
[----:B----4-:R-:W-:Y:S01]  /*11b0*/  UMOV UR5, UR6 ;  /* 0x0000000600057c82 */ /* 0x010fe20008000000 */
[----:B------:R-:W-:Y:S01]  /*11c0*/  MOV R212, 0xfffffffe ;  /* 0xfffffffe00d47802 */ /* 0x000fe20000000f00 */
[----:B------:R-:W-:Y:S01]  /*11d0*/  IMAD.U32 R18, RZ, RZ, UR4 ;  /* 0x00000004ff127e24 */ /* 0x000fe2000f8e00ff */
[----:B------:R-:W-:Y:S01]  /*11e0*/  SHF.L.U32 R5, R8, 0x3, RZ ;  /* 0x0000000308057819 */ /* 0x000fe200000006ff */
[----:B------:R-:W-:-:S02]  /*11f0*/  IMAD.U32 R19, RZ, RZ, UR5 ;  /* 0x00000005ff137e24 */ /* 0x000fc4000f8e00ff */
[----:B------:R-:W-:Y:S02]  /*1200*/  IMAD.IADD R3, R206, 0x1, -R3 ;  /* 0x00000001ce037824 */ /* 0x000fe400078e0a03 */
[----:B------:R-:W-:Y:S02]  /*1210*/  IMAD R7, R0, 0x10, R7 ;  /* 0x0000001000077824 */ /* 0x000fe400078e0207 */
[----:B------:R-:W-:Y:S01]  /*1220*/  IMAD.IADD R4, R209, 0x1, -R4 ;  /* 0x00000001d1047824 */ /* 0x000fe200078e0a04 */
[----:B------:R-:W-:Y:S01]  /*1230*/  UMOV UR4, URZ ;  /* 0x0000003f00047c82 */ /* 0x000fe20008000000 */
[----:B------:R-:W-:Y:S01]  /*1240*/  IMAD.U32 R2, RZ, RZ, UR8 ;  /* 0x00000008ff027e24 */ /* 0x000fe2000f8e00ff */
[----:B------:R-:W-:Y:S01]  /*1250*/  MOV R204, UR7 ;  /* 0x0000000700cc7c02 */ /* 0x000fe20008000f00 */
[----:B------:R-:W-:Y:S02]  /*1260*/  IMAD R212, R3, R212, 0x70 ;  /* 0x0000007003d47424 */ /* 0x000fe400078e02d4 */
[----:B------:R-:W-:Y:S01]  /*1270*/  IMAD.WIDE R18, R5, 0x2, R18 ;  /* 0x0000000205127825 */ /* 0x000fe200078e0212 */
[----:B------:R-:W-:-:S03]  /*1280*/  UMOV UR38, URZ ;  /* 0x0000003f00267c82 */ /* 0x000fc60008000000 */
[----:B------:R-:W-:Y:S02]  /*1290*/  IMAD R211, R4, 0x40, R7 ;  /* 0x0000004004d37824 */ /* 0x000fe400078e0207 */
[----:B------:R-:W-:Y:S02]  /*12a0*/  IMAD.MOV.U32 R205, RZ, RZ, RZ ;  /* 0x000000ffffcd7224 */ /* 0x000fe400078e00ff */
[----:B------:R-:W-:Y:S01]  /*12b0*/  IMAD.U32 R16, RZ, RZ, UR4 ;  /* 0x00000004ff107e24 */ /* 0x000fe2000f8e00ff */
[----:B--2---:R-:W-:-:S07]  /*12c0*/  LOP3.LUT R17, R10, 0x1, RZ, 0xfc, !PT ;  /* 0x000000010a117812 */ /* 0x004fce00078efcff */
.L_x_3005:
[----:B------:R-:W1:Y:S01]  /*12d0*/  SHFL.IDX PT, R0, R209, RZ, 0x1f ;  /* 0x00001fffd1007589 */ /* 0x000e6200000e0000 */
[----:B------:R-:W2:Y:S01]  /*12e0*/  LDC R81, c[0x0][0x2e0] ;  /* 0x0000b800ff517b82 */ /* 0x000ea20000000800 */
[----:B------:R-:W-:Y:S01]  /*12f0*/  R2UR UR12, R2 ;  /* 0x00000000020c72ca */ /* 0x000fe200000e0000 */
[----:B------:R-:W-:Y:S01]  /*1300*/  ULDC UR4, c[0x0][0xda8] ;  /* 0x00036a0000047ab9 */ /* 0x000fe20000000800 */
[----:B------:R-:W-:Y:S01]  /*1310*/  ULDC.64 UR8, c[0x0][0x3f8] ;  /* 0x0000fe0000087ab9 */ /* 0x000fe20000000a00 */
[----:B------:R-:W-:Y:S01]  /*1320*/  R2UR UR10, R204 ;  /* 0x00000000cc0a72ca */ /* 0x000fe200000e0000 */
[----:B------:R-:W-:Y:S01]  /*1330*/  UISETP.NE.AND UP1, UPT, UR4, 0x1, UPT ;  /* 0x000000010400788c */ /* 0x000fe2000bf25270 */
[----:B------:R-:W-:Y:S01]  /*1340*/  IMAD.MOV.U32 R4, RZ, RZ, RZ ;  /* 0x000000ffff047224 */ /* 0x000fe200078e00ff */
        /* <DEDUP_REMOVED lines=15> */
[----:B------:R-:W-:-:S03]  /*1440*/  IMAD.HI R4, R5, -0x6db6db6d, R4 ;  /* 0x9249249305047827 */ /* 0x000fc600078e0204 */
        /* <DEDUP_REMOVED lines=10> */
[----:B------:R-:W-:Y:S01]  /*14f0*/  MOV R208, UR11 ;  /* 0x0000000b00d07c02 */ /* 0x000fe20008000f00 */
[----:B------:R-:W-:Y:S01]  /*1500*/  USHF.R.U32.HI UR8, URZ, 0x4, UR8 ;  /* 0x000000043f087899 */ /* 0x000fe20008011608 */
[----:B------:R-:W-:Y:S01]  /*1510*/  UMOV UR36, UR11 ;  /* 0x0000000b00247c82 */ /* 0x000fe20008000000 */
[----:B------:R-:W-:Y:S02]  /*1520*/  @UP2 USHF.R.U32.HI UR36, URZ, UR7, UR5 ;  /* 0x000000073f242299 */ /* 0x000fe40008011605 */
[----:B------:R-:W-:Y:S01]  /*1530*/  UMOV UR4, UR10 ;  /* 0x0000000a00047c82 */ /* 0x000fe20008000000 */
[----:B------:R-:W-:Y:S01]  /*1540*/  ULOP3.LUT UR37, UR8, 0x3fff, URZ, 0xc0, !UPT ;  /* 0x00003fff08257892 */ /* 0x000fe2000f8ec03f */
[----:B------:R-:W-:Y:S01]  /*1550*/  IMAD.U32 R207, RZ, RZ, UR4 ;  /* 0x00000004ffcf7e24 */ /* 0x000fe2000f8e00ff */
[----:B------:R-:W-:Y:S10]  /*1560*/  @!P0 BRA `(.L_x_2979) ;  /* 0x0000000000408947 */ /* 0x000ff40003800000 */
        /* <DEDUP_REMOVED lines=16> */
.L_x_2979:
[----:B------:R-:W-:Y:S02]  /*1670*/  R2UR UR4, R2 ;  /* 0x00000000020472ca */ /* 0x000fe400000e0000 */
[----:B------:R-:W-:Y:S02]  /*1680*/  LOP3.LUT R0, R205, 0x1, RZ, 0xc0, !PT ;  /* 0x00000001cd007812 */ /* 0x000fe400078ec0ff */
[----:B------:R-:W-:Y:S02]  /*1690*/  ISETP.NE.AND P0, PT, R17, 0x3, PT ;  /* 0x000000031100780c */ /* 0x000fe40003f05270 */
[----:B------:R-:W-:-:S07]  /*16a0*/  SHF.L.U32 R0, R0, 0x1f, RZ ;  /* 0x0000001f00007819 */ /* 0x000fce00000006ff */
[----:B------:R-:W1:Y:S02]  /*16b0*/  SYNCS.PHASECHK.TRANS64.TRYWAIT P1, [UR4+0x36800], R0 ;  /* 0x03680000ff0075a7 */ /* 0x000e640008020144 */
[----:B-1----:R-:W-:Y:S05]  /*16c0*/  @!P1 BRA `(.L_x_2980) ;  /* 0x000000dc00849947 */ /* 0x002fea0003800000 */
.L_x_3071:
[----:B------:R-:W-:Y:S05]  /*16d0*/  @!P0 BRA `(.L_x_2981) ;  /* 0x0000000000048947 */ /* 0x000fea0003800000 */
[----:B------:R-:W-:Y:S01]  /*16e0*/  BPT.TRAP 0x1 ;  /* 0x000000040000795c */ /* 0x000fe20000300000 */
.L_x_2981:
        /* <DEDUP_REMOVED lines=9> */
.L_x_2982:
[----:B--2---:R-:W-:Y:S05]  /*1780*/  @P1 BRA `(.L_x_2983) ;  /* 0x0000000000081947 */ /* 0x004fea0003800000 */
[----:B------:R-:W2:Y:S02]  /*1790*/  SYNCS.PHASECHK.TRANS64.TRYWAIT P1, [R0+URZ+0x36830], R3 ;  /* 0x03683003000075a7 */ /* 0x000ea4000802017f */
[----:B--2---:R-:W-:Y:S05]  /*17a0*/  @!P1 BRA `(.L_x_2984) ;  /* 0x000000dc00689947 */ /* 0x004fea0003800000 */
.L_x_2983:
[----:B------:R-:W-:Y:S05]  /*17b0*/  WARPSYNC.ALL ;  /* 0x0000000000007948 */ /* 0x000fea0003800000 */
[----:B------:R-:W-:Y:S01]  /*17c0*/  R2UR UR4, R2 ;  /* 0x00000000020472ca */ /* 0x000fe200000e0000 */
[----:B------:R-:W-:Y:S01]  /*17d0*/  WARPGROUP.ARRIVE ;  /* 0x00000000000079c5 */ /* 0x000fe20000000000 */
[----:B------:R-:W-:Y:S01]  /*17e0*/  UMOV UR57, 0x40000040 ;  /* 0x4000004000397882 */ /* 0x000fe20000000000 */
[----:B------:R-:W-:Y:S01]  /*17f0*/  UMOV UR59, 0x40000040 ;  /* 0x40000040003b7882 */ /* 0x000fe20000000000 */
[----:B------:R-:W-:Y:S01]  /*1800*/  UMOV UR9, UR57 ;  /* 0x0000003900097c82 */ /* 0x000fe20008000000 */
[----:B------:R-:W-:Y:S01]  /*1810*/  UMOV UR11, 0x40000040 ;  /* 0x40000040000b7882 */ /* 0x000fe20000000000 */
[----:B------:R-:W-:Y:S01]  /*1820*/  UMOV UR13, UR57 ;  /* 0x00000039000d7c82 */ /* 0x000fe20008000000 */
[----:B------:R-:W-:Y:S01]  /*1830*/  UMOV UR15, 0x40000040 ;  /* 0x40000040000f7882 */ /* 0x000fe20000000000 */
[----:B------:R-:W-:Y:S01]  /*1840*/  UMOV UR17, UR57 ;  /* 0x0000003900117c82 */ /* 0x000fe20008000000 */
[----:B------:R-:W-:Y:S01]  /*1850*/  UMOV UR19, 0x40000040 ;  /* 0x4000004000137882 */ /* 0x000fe20000000000 */
[----:B------:R-:W-:Y:S01]  /*1860*/  UMOV UR21, UR57 ;  /* 0x0000003900157c82 */ /* 0x000fe20008000000 */
[----:B------:R-:W-:Y:S01]  /*1870*/  UMOV UR23, 0x40000040 ;  /* 0x4000004000177882 */ /* 0x000fe20000000000 */
[----:B------:R-:W-:Y:S01]  /*1880*/  UMOV UR27, 0x40000040 ;  /* 0x40000040001b7882 */ /* 0x000fe20000000000 */
[----:B------:R-:W-:Y:S01]  /*1890*/  UIADD3 UR4, UR4, 0x21400, URZ ;  /* 0x0002140004047890 */ /* 0x000fe2000fffe03f */
[----:B------:R-:W-:Y:S01]  /*18a0*/  MOV R6, UR38 ;  /* 0x0000002600067c02 */ /* 0x000fe20008000f00 */
[----:B------:R-:W-:Y:S01]  /*18b0*/  UMOV UR31, 0x40000040 ;  /* 0x40000040001f7882 */ /* 0x000fe20000000000 */
[----:B------:R-:W-:Y:S01]  /*18c0*/  UMOV UR35, 0x40000040 ;  /* 0x4000004000237882 */ /* 0x000fe20000000000 */
[----:B------:R-:W-:Y:S01]  /*18d0*/  USHF.R.U32.HI UR5, URZ, 0x4, UR4 ;  /* 0x000000043f057899 */ /* 0x000fe20008011604 */
[----:B------:R-:W-:Y:S01]  /*18e0*/  MOV R7, UR36 ;  /* 0x0000002400077c02 */ /* 0x000fe20008000f00 */
[----:B------:R-:W-:Y:S01]  /*18f0*/  ULOP3.LUT UR4, UR37, 0x10000, URZ, 0xfc, !UPT ;  /* 0x0001000025047892 */ /* 0x000fe2000f8efc3f */
[----:B-12---:R-:W-:Y:S01]  /*1900*/  MOV R3, UR57 ;  /* 0x0000003900037c02 */ /* 0x006fe20008000f00 */
[----:B------:R-:W-:Y:S01]  /*1910*/  ULOP3.LUT UR5, UR5, 0x3fff, URZ, 0xc0, !UPT ;  /* 0x00003fff05057892 */ /* 0x000fe2000f8ec03f */
[----:B------:R-:W-:Y:S01]  /*1920*/  UMOV UR43, 0x40000040 ;  /* 0x40000040002b7882 */ /* 0x000fe20000000000 */
[----:B------:R-:W-:-:S02]  /*1930*/  UMOV UR47, 0x40000040 ;  /* 0x40000040002f7882 */ /* 0x000fc40000000000 */
[----:B------:R-:W-:Y:S01]  /*1940*/  ULOP3.LUT UR6, UR5, 0x10000, URZ, 0xfc, !UPT ;  /* 0x0001000005067892 */ /* 0x000fe2000f8efc3f */
[----:B------:R-:W-:Y:S01]  /*1950*/  UMOV UR56, UR4 ;  /* 0x0000000400387c82 */ /* 0x000fe20008000000 */
[----:B------:R-:W-:Y:S01]  /*1960*/  UMOV UR51, 0x40000040 ;  /* 0x4000004000337882 */ /* 0x000fe20000000000 */
[----:B------:R-:W-:Y:S01]  /*1970*/  UMOV UR8, UR56 ;  /* 0x0000003800087c82 */ /* 0x000fe20008000000 */
[----:B------:R-:W-:Y:S02]  /*1980*/  UMOV UR12, UR56 ;  /* 0x00000038000c7c82 */ /* 0x000fe40008000000 */
[----:B------:R-:W-:Y:S01]  /*1990*/  IMAD.U32 R5, RZ, RZ, UR6 ;  /* 0x00000006ff057e24 */ /* 0x000fe2000f8e00ff */
[----:B------:R-:W-:Y:S01]  /*19a0*/  UIMAD UR6, UR38, 0xa80, UR6 ;  /* 0x00000a80260678a4 */ /* 0x000fe2000f8e0206 */
[----:B------:R-:W-:Y:S01]  /*19b0*/  MOV R4, UR56 ;  /* 0x0000003800047c02 */ /* 0x000fe20008000f00 */
[----:B------:R-:W-:Y:S01]  /*19c0*/  UMOV UR16, UR56 ;  /* 0x0000003800107c82 */ /* 0x000fe20008000000 */
[----:B------:R-:W-:Y:S01]  /*19d0*/  UMOV UR20, UR56 ;  /* 0x0000003800147c82 */ /* 0x000fe20008000000 */
[----:B------:R-:W-:-:S02]  /*19e0*/  UIADD3 UR10, UR6, 0x80, URZ ;  /* 0x00000080060a7890 */ /* 0x000fc4000fffe03f */
[----:B------:R-:W-:Y:S02]  /*19f0*/  UIADD3 UR14, UR6, 0x100, URZ ;  /* 0x00000100060e7890 */ /* 0x000fe4000fffe03f */
[----:B------:R-:W-:Y:S01]  /*1a00*/  UMOV UR58, UR6 ;  /* 0x00000006003a7c82 */ /* 0x000fe20008000000 */
[----:B------:R-:W-:Y:S01]  /*1a10*/  UIADD3 UR18, UR6, 0x180, URZ ;  /* 0x0000018006127890 */ /* 0x000fe2000fffe03f */
[----:B------:R-:W-:Y:S01]  /*1a20*/  HGMMA.64x16x16.F32.BF16 R72, gdesc[UR56], RZ, !UPT, gsb0 ;  /* 0x00200000384879f0 */ /* 0x000fe2000c0018ff */
[----:B------:R-:W-:Y:S02]  /*1a30*/  UIADD3 UR22, UR6, 0x200, URZ ;  /* 0x0000020006167890 */ /* 0x000fe4000fffe03f */
[----:B------:R-:W-:Y:S01]  /*1a40*/  UIADD3 UR58, UR6, 0x280, URZ ;  /* 0x00000280063a7890 */ /* 0x000fe2000fffe03f */
[----:B------:R-:W-:Y:S01]  /*1a50*/  UMOV UR59, 0x40000040 ;  /* 0x40000040003b7882 */ /* 0x000fe20000000000 */
[----:B------:R-:W-:Y:S02]  /*1a60*/  UIADD3 UR5, UR6, 0x300, URZ ;  /* 0x0000030006057890 */ /* 0x000fe4000fffe03f */
[----:B------:R-:W-:-:S02]  /*1a70*/  UIADD3 UR26, UR6, 0x204, URZ ;  /* 0x00000204061a7890 */ /* 0x000fc4000fffe03f */
[----:B------:R-:W-:Y:S02]  /*1a80*/  UIADD3 UR30, UR6, 0x206, URZ ;  /* 0x00000206061e7890 */ /* 0x000fe4000fffe03f */
[----:B------:R-:W-:Y:S02]  /*1a90*/  UIADD3 UR34, UR6, 0x580, URZ ;  /* 0x0000058006227890 */ /* 0x000fe4000fffe03f */
[----:B------:R-:W-:Y:S02]  /*1aa0*/  UIADD3 UR42, UR6, 0x582, URZ ;  /* 0x00000582062a7890 */ /* 0x000fe4000fffe03f */
[----:B------:R-:W-:Y:S02]  /*1ab0*/  UIADD3 UR46, UR6, 0x584, URZ ;  /* 0x00000584062e7890 */ /* 0x000fe4000fffe03f */
[----:B------:R-:W-:Y:S02]  /*1ac0*/  UIADD3 UR50, UR6, 0x586, URZ ;  /* 0x0000058606327890 */ /* 0x000fe4000fffe03f */
[----:B------:R-:W-:Y:S01]  /*1ad0*/  UIADD3 UR54, UR6, 0x780, URZ ;  /* 0x0000078006367890 */ /* 0x000fe2000fffe03f */
[----:B------:R-:W-:Y:S01]  /*1ae0*/  UMOV UR55, 0x40000040 ;  /* 0x4000004000377882 */ /* 0x000fe20000000000 */
[----:B------:R-:W-:Y:S01]  /*1af0*/  UMOV UR39, 0x40000040 ;  /* 0x4000004000277882 */ /* 0x000fe20000000000 */
[----:B------:R-:W-:Y:S01]  /*1b00*/  UIADD3 UR7, UR6, 0xa02, URZ ;  /* 0x00000a0206077890 */ /* 0x000fe2000fffe03f */
[----:B------:R-:W-:-:S02]  /*1b10*/  WARPGROUP.DEPBAR.LE gsb0, 0x0 ;  /* 0x00008000000079c5 */ /* 0x000fc40000010000 */
[----:B------:R-:W-:-:S06]  /*1b20*/  WARPGROUP.ARRIVE ;  /* 0x00000000000079c5 */ /* 0x000fcc0000000000 */
[----:B------:R-:W-:Y:S01]  /*1b30*/  HGMMA.64x16x16.F32.BF16 R64, gdesc[UR8], RZ, !UPT, gsb0 ;  /* 0x00200000084079f0 */ /* 0x000fe2000c0018ff */
[----:B------:R-:W-:Y:S02]  /*1b40*/  UIADD3 UR8, UR4, 0x2, URZ ;  /* 0x0000000204087890 */ /* 0x000fe4000fffe03f */
[----:B------:R-:W-:Y:S01]  /*1b50*/  UIADD3 UR10, UR6, 0x2, URZ ;  /* 0x00000002060a7890 */ /* 0x000fe2000fffe03f */
[----:B------:R-:W-:Y:S01]  /*1b60*/  UMOV UR9, 0x40000040 ;  /* 0x4000004000097882 */ /* 0x000fe20000000000 */
        /* <DEDUP_REMOVED lines=31> */
[----:B------:R-:W-:Y:S02]  /*1d60*/  UMOV UR59, 0x40000040 ;  /* 0x40000040003b7882 */ /* 0x000fe40000000000 */
        /* <DEDUP_REMOVED lines=329> */
[----:B------:R-:W-:Y:S01]  /*3200*/  UMOV UR52, UR44 ;  /* 0x0000002c00347c82 */ /* 0x000fe20008000000 */
[----:B------:R-:W-:Y:S01]  /*3210*/  UMOV UR53, UR45 ;  /* 0x0000002d00357c82 */ /* 0x000fe20008000000 */
        /* <DEDUP_REMOVED lines=51> */
[----:B------:R-:W-:Y:S01]  /*3550*/  UMOV UR52, UR48 ;  /* 0x0000003000347c82 */ /* 0x000fe20008000000 */
[----:B------:R-:W-:Y:S01]  /*3560*/  UMOV UR53, UR49 ;  /* 0x0000003100357c82 */ /* 0x000fe20008000000 */
[----:B------:R-:W-:-:S02]  /*3570*/  WARPGROUP.DEPBAR.LE gsb0, 0x0 ;  /* 0x00008000000079c5 */ /* 0x000fc40000010000 */
        /* <DEDUP_REMOVED lines=48> */
[----:B------:R-:W-:-:S07]  /*3880*/  UIADD3 UR7, UR6, 0x786, URZ ;  /* 0x0000078606077890 */ /* 0x000fce000fffe03f */
        /* <DEDUP_REMOVED lines=9> */
[----:B------:R-:W-:Y:S02]  /*3920*/  UMOV UR55, 0x40000040 ;  /* 0x4000004000377882 */ /* 0x000fe40000000000 */
[----:B------:R-:W-:Y:S01]  /*3930*/  UMOV UR6, UR11 ;  /* 0x0000000b00067c82 */ /* 0x000fe20008000000 */
        /* <DEDUP_REMOVED lines=33> */
.L_x_2985:
[----:B------:R-:W-:Y:S01]  /*3b50*/  ULDC UR4, c[0x0][0x9d8] ;  /* 0x0002760000047ab9 */ /* 0x000fe20000000800 */
[----:B------:R-:W2:Y:S01]  /*3b60*/  LDL R82, [R1+0x4] ;  /* 0x0000040001527983 */ /* 0x000ea20000100800 */
        /* <DEDUP_REMOVED lines=22> */
[----:B------:R3:W-:Y:S01]  /*3cd0*/  MUFU.TANH R6, R41 ;  /* 0x0000002900067308 */ /* 0x0007e20000002400 */
        /* <DEDUP_REMOVED lines=8> */
[----:B---3--:R-:W-:-:S02]  /*3d60*/  IMAD.IADD R41, R212, 0x1, R81 ;  /* 0x00000001d4297824 */ /* 0x008fc400078e0251 */
        /* <DEDUP_REMOVED lines=14> */
[----:B------:R-:W4:Y:S01]  /*3e50*/  MUFU.TANH R77, R77 ;  /* 0x0000004d004d7308 */ /* 0x000f220000002400 */
[----:B---3--:R-:W-:-:S02]  /*3e60*/  IMAD R67, R120, -0x70, R41 ;  /* 0xffffff9078437824 */ /* 0x008fc400078e0229 */
[----:B------:R-:W-:Y:S01]  /*3e70*/  FMUL.FTZ R55, R55, UR4 ;  /* 0x0000000437377c20 */ /* 0x000fe20008410000 */
[----:B------:R-:W-:Y:S01]  /*3e80*/  FMUL.FTZ R32, R32, UR4 ;  /* 0x0000000420207c20 */ /* 0x000fe20008410000 */
[----:B------:R-:W-:Y:S01]  /*3e90*/  FMUL.FTZ R42, R42, UR4 ;  /* 0x000000042a2a7c20 */ /* 0x000fe20008410000 */
[----:B------:R-:W-:Y:S01]  /*3ea0*/  FMUL.FTZ R43, R43, UR4 ;  /* 0x000000042b2b7c20 */ /* 0x000fe20008410000 */
[C---:B------:R-:W-:Y:S01]  /*3eb0*/  ISETP.GT.AND P4, PT, R67.reuse, RZ, PT ;  /* 0x000000ff4300720c */ /* 0x040fe20003f84270 */
[----:B------:R-:W-:Y:S01]  /*3ec0*/  FMUL.FTZ R36, R36, UR4 ;  /* 0x0000000424247c20 */ /* 0x000fe20008410000 */
[----:B------:R-:W3:Y:S01]  /*3ed0*/  MUFU.TANH R64, R64 ;  /* 0x0000004000407308 */ /* 0x000ee20000002400 */
[C---:B------:R-:W-:Y:S01]  /*3ee0*/  ISETP.GT.AND P3, PT, R67.reuse, 0x1, PT ;  /* 0x000000014300780c */ /* 0x040fe20003f64270 */
[----:B------:R-:W-:Y:S01]  /*3ef0*/  FMUL.FTZ R46, R46, UR4 ;  /* 0x000000042e2e7c20 */ /* 0x000fe20008410000 */
[----:B------:R-:W-:Y:S01]  /*3f00*/  ISETP.GT.AND P2, PT, R67, 0x8, PT ;  /* 0x000000084300780c */ /* 0x000fe20003f44270 */
[----:B------:R-:W-:Y:S01]  /*3f10*/  FMUL.FTZ R47, R47, UR4 ;  /* 0x000000042f2f7c20 */ /* 0x000fe20008410000 */
[----:B-1----:R-:W-:Y:S01]  /*3f20*/  FSEL R73, R73, -INF , P3 ;  /* 0xff80000049497808 */ /* 0x002fe20001800000 */
[----:B------:R-:W-:Y:S01]  /*3f30*/  FMUL.FTZ R24, R24, UR4 ;  /* 0x0000000418187c20 */ /* 0x000fe20008410000 */
[C---:B------:R-:W-:Y:S01]  /*3f40*/  ISETP.GT.AND P1, PT, R67.reuse, 0x9, PT ;  /* 0x000000094300780c */ /* 0x040fe20003f24270 */
[----:B------:R-:W1:Y:S01]  /*3f50*/  MUFU.TANH R3, R74 ;  /* 0x0000004a00037308 */ /* 0x000e620000002400 */
[----:B------:R-:W-:Y:S01]  /*3f60*/  ISETP.GT.AND P6, PT, R67, 0x10, PT ;  /* 0x000000104300780c */ /* 0x000fe20003fc4270 */
[----:B------:R-:W-:Y:S01]  /*3f70*/  FMUL.FTZ R34, R34, UR4 ;  /* 0x0000000422227c20 */ /* 0x000fe20008410000 */
[----:B----4-:R-:W-:Y:S01]  /*3f80*/  FSEL R77, R77, -INF , P1 ;  /* 0xff8000004d4d7808 */ /* 0x010fe20000800000 */
[----:B------:R-:W-:Y:S01]  /*3f90*/  FMUL.FTZ R28, R28, UR4 ;  /* 0x000000041c1c7c20 */ /* 0x000fe20008410000 */
[----:B------:R-:W-:Y:S01]  /*3fa0*/  ISETP.GT.AND P5, PT, R67, 0x11, PT ;  /* 0x000000114300780c */ /* 0x000fe20003fa4270 */
[----:B------:R-:W-:Y:S01]  /*3fb0*/  ULDC UR5, c[0x0][0x988] ;  /* 0x0002620000057ab9 */ /* 0x000fe20000000800 */
[----:B------:R-:W-:Y:S01]  /*3fc0*/  FMUL.FTZ R38, R38, UR4 ;  /* 0x0000000426267c20 */ /* 0x000fe20008410000 */
[----:B------:R4:W5:Y:S01]  /*3fd0*/  MUFU.TANH R4, R75 ;  /* 0x0000004b00047308 */ /* 0x0009620000002400 */
[----:B---3--:R-:W-:Y:S01]  /*3fe0*/  FSEL R83, R64, -INF , P6 ;  /* 0xff80000040537808 */ /* 0x008fe20003000000 */
[----:B------:R-:W-:Y:S01]  /*3ff0*/  FMUL.FTZ R39, R39, UR4 ;  /* 0x0000000427277c20 */ /* 0x000fe20008410000 */
[----:B------:R-:W-:Y:S01]  /*4000*/  FSEL R21, R21, -INF , P5 ;  /* 0xff80000015157808 */ /* 0x000fe20002800000 */
[----:B------:R-:W-:Y:S01]  /*4010*/  FMUL.FTZ R26, R26, UR4 ;  /* 0x000000041a1a7c20 */ /* 0x000fe20008410000 */
[----:B------:R-:W-:Y:S01]  /*4020*/  P2R R80, PR, RZ, 0x1 ;  /* 0x00000001ff507803 */ /* 0x000fe20000000000 */
[----:B------:R-:W-:Y:S01]  /*4030*/  FMUL.FTZ R30, R30, UR4 ;  /* 0x000000041e1e7c20 */ /* 0x000fe20008410000 */
[----:B------:R-:W-:Y:S01]  /*4040*/  FMUL.FTZ R31, R31, UR4 ;  /* 0x000000041f1f7c20 */ /* 0x000fe20008410000 */
[----:B------:R-:W3:Y:S01]  /*4050*/  MUFU.TANH R65, R65 ;  /* 0x0000004100417308 */ /* 0x000ee20000002400 */
[----:B----4-:R-:W-:-:S02]  /*4060*/  FSEL R75, R72, -INF , P4 ;  /* 0xff800000484b7808 */ /* 0x010fc40002000000 */
[----:B-1----:R-:W-:Y:S02]  /*4070*/  FSEL R3, R3, -INF , P4 ;  /* 0xff80000003037808 */ /* 0x002fe40002000000 */
[----:B------:R-:W-:-:S03]  /*4080*/  ISETP.GT.AND P4, PT, R67, 0x18, PT ;  /* 0x000000184300780c */ /* 0x000fc60003f84270 */
[----:B------:R1:W4:Y:S01]  /*4090*/  MUFU.TANH R13, R79 ;  /* 0x0000004f000d7308 */ /* 0x0003220000002400 */
[----:B-----5:R-:W-:Y:S02]  /*40a0*/  FSEL R4, R4, -INF , P3 ;  /* 0xff80000004047808 */ /* 0x020fe40001800000 */
[----:B------:R-:W-:-:S05]  /*40b0*/  ISETP.GT.AND P3, PT, R67, 0x19, PT ;  /* 0x000000194300780c */ /* 0x000fca0003f64270 */
[----:B------:R5:W4:Y:S01]  /*40c0*/  MUFU.TANH R15, R66 ;  /* 0x00000042000f7308 */ /* 0x000b220000002400 */
[----:B-1----:R-:W-:Y:S02]  /*40d0*/  FSEL R79, R76, -INF , P2 ;  /* 0xff8000004c4f7808 */ /* 0x002fe40001000000 */
[----:B---3--:R-:W-:Y:S02]  /*40e0*/  FSEL R65, R65, -INF , P5 ;  /* 0xff80000041417808 */ /* 0x008fe40002800000 */
[----:B------:R-:W-:-:S03]  /*40f0*/  ISETP.GT.AND P5, PT, R67, 0x29, PT ;  /* 0x000000294300780c */ /* 0x000fc60003fa4270 */
[----:B------:R-:W1:Y:S01]  /*4100*/  MUFU.TANH R68, R68 ;  /* 0x0000004400447308 */ /* 0x000e620000002400 */
[----:B-----5:R-:W-:Y:S02]  /*4110*/  FMNMX.FTZ R66, R75, R73, !PT ;  /* 0x000000494b427209 */ /* 0x020fe40007810000 */
[----:B----4-:R-:W-:Y:S02]  /*4120*/  FSEL R13, R13, -INF , P1 ;  /* 0xff8000000d0d7808 */ /* 0x010fe40000800000 */
[----:B------:R-:W-:Y:S02]  /*4130*/  FMNMX.FTZ R72, R79, R66, !PT ;  /* 0x000000424f487209 */ /* 0x000fe40007810000 */
[----:B------:R-:W-:Y:S01]  /*4140*/  ISETP.GT.AND P1, PT, R67, 0x21, PT ;  /* 0x000000214300780c */ /* 0x000fe20003f24270 */
[----:B------:R-:W3:Y:S01]  /*4150*/  MUFU.TANH R11, R78 ;  /* 0x0000004e000b7308 */ /* 0x000ee20000002400 */
[----:B------:R-:W-:Y:S02]  /*4160*/  FMNMX.FTZ R72, R77, R72, !PT ;  /* 0x000000484d487209 */ /* 0x000fe40007810000 */
[----:B------:R-:W-:-:S02]  /*4170*/  FSEL R15, R15, -INF , P6 ;  /* 0xff8000000f0f7808 */ /* 0x000fc40003000000 */
[----:B------:R-:W-:Y:S02]  /*4180*/  FMNMX.FTZ R72, R83, R72, !PT ;  /* 0x0000004853487209 */ /* 0x000fe40007810000 */
[----:B------:R-:W-:Y:S01]  /*4190*/  ISETP.GT.AND P6, PT, R67, 0x28, PT ;  /* 0x000000284300780c */ /* 0x000fe20003fc4270 */
[----:B------:R-:W4:Y:S01]  /*41a0*/  MUFU.TANH R69, R69 ;  /* 0x0000004500457308 */ /* 0x000f220000002400 */
[----:B-1----:R-:W-:Y:S02]  /*41b0*/  FSEL R85, R68, -INF , P4 ;  /* 0xff80000044557808 */ /* 0x002fe40002000000 */
[----:B------:R-:W-:-:S04]  /*41c0*/  FMNMX.FTZ R72, R65, R72, !PT ;  /* 0x0000004841487209 */ /* 0x000fc80007810000 */
[----:B------:R-:W-:Y:S01]  /*41d0*/  FMNMX.FTZ R72, R85, R72, !PT ;  /* 0x0000004855487209 */ /* 0x000fe20007810000 */
        /* <DEDUP_REMOVED lines=9> */
[----:B------:R-:W-:Y:S01]  /*4270*/  MUFU.TANH R70, R70 ;  /* 0x0000004600467308 */ /* 0x000fe20000002400 */
[----:B---3--:R-:W-:-:S04]  /*4280*/  FSEL R89, R57, -INF , P1 ;  /* 0xff80000039597808 */ /* 0x008fc80000800000 */
[----:B------:R-:W-:-:S03]  /*4290*/  FMNMX.FTZ R72, R89, R72, !PT ;  /* 0x0000004859487209 */ /* 0x000fc60007810000 */
[----:B------:R-:W1:Y:S01]  /*42a0*/  MUFU.TANH R61, R61 ;  /* 0x0000003d003d7308 */ /* 0x000e620000002400 */
[----:B----4-:R-:W-:-:S04]  /*42b0*/  FSEL R91, R60, -INF , P6 ;  /* 0xff8000003c5b7808 */ /* 0x010fc80003000000 */
[----:B------:R-:W-:-:S03]  /*42c0*/  FMNMX.FTZ R72, R91, R72, !PT ;  /* 0x000000485b487209 */ /* 0x000fc60007810000 */
[----:B------:R-:W3:Y:S08]  /*42d0*/  MUFU.TANH R71, R71 ;  /* 0x0000004700477308 */ /* 0x000ef00000002400 */
[----:B------:R-:W4:Y:S01]  /*42e0*/  MUFU.TANH R48, R48 ;  /* 0x0000003000307308 */ /* 0x000f220000002400 */
[----:B-1----:R-:W-:-:S04]  /*42f0*/  FSEL R93, R61, -INF , P5 ;  /* 0xff8000003d5d7808 */ /* 0x002fc80002800000 */
[----:B------:R-:W-:-:S03]  /*4300*/  FMNMX.FTZ R72, R93, R72, !PT ;  /* 0x000000485d487209 */ /* 0x000fc60007810000 */
[----:B------:R-:W-:Y:S08]  /*4310*/  MUFU.TANH R58, R58 ;  /* 0x0000003a003a7308 */ /* 0x000ff00000002400 */
[----:B------:R-:W1:Y:S08]  /*4320*/  MUFU.TANH R49, R49 ;  /* 0x0000003100317308 */ /* 0x000e700000002400 */
[----:B------:R-:W-:Y:S08]  /*4330*/  MUFU.TANH R59, R59 ;  /* 0x0000003b003b7308 */ /* 0x000ff00000002400 */
[----:B------:R-:W-:Y:S08]  /*4340*/  MUFU.TANH R52, R52 ;  /* 0x0000003400347308 */ /* 0x000ff00000002400 */
[----:B------:R-:W-:Y:S08]  /*4350*/  MUFU.TANH R62, R62 ;  /* 0x0000003e003e7308 */ /* 0x000ff00000002400 */
[----:B------:R5:W-:Y:S08]  /*4360*/  MUFU.TANH R20, R25 ;  /* 0x0000001900147308 */ /* 0x000bf00000002400 */
[----:B------:R-:W-:Y:S01]  /*4370*/  MUFU.TANH R53, R53 ;  /* 0x0000003500357308 */ /* 0x000fe20000002400 */
[----:B-----5:R-:W-:-:S02]  /*4380*/  FSEL R25, R70, -INF , P4 ;  /* 0xff80000046197808 */ /* 0x020fc40002000000 */
[----:B------:R-:W-:-:S05]  /*4390*/  ISETP.GT.AND P4, PT, R67, 0x30, PT ;  /* 0x000000304300780c */ /* 0x000fca0003f84270 */
[----:B------:R-:W5:Y:S08]  /*43a0*/  MUFU.TANH R63, R63 ;  /* 0x0000003f003f7308 */ /* 0x000f700000002400 */
[----:B------:R3:W-:Y:S08]  /*43b0*/  MUFU.TANH R66, R29 ;  /* 0x0000001d00427308 */ /* 0x0007f00000002400 */
[----:B------:R-:W2:Y:S01]  /*43c0*/  MUFU.TANH R40, R40 ;  /* 0x0000002800287308 */ /* 0x000ea20000002400 */
[----:B---3--:R-:W-:-:S02]  /*43d0*/  FSEL R29, R71, -INF , P3 ;  /* 0xff800000471d7808 */ /* 0x008fc40001800000 */
[----:B------:R-:W-:Y:S02]  /*43e0*/  ISETP.GT.AND P3, PT, R67, 0x31, PT ;  /* 0x000000314300780c */ /* 0x000fe40003f64270 */
[----:B----4-:R-:W-:Y:S02]  /*43f0*/  FSEL R71, R48, -INF , P4 ;  /* 0xff80000030477808 */ /* 0x010fe40002000000 */
[----:B-1----:R-:W-:Y:S01]  /*4400*/  FSEL R95, R49, -INF , P3 ;  /* 0xff800000315f7808 */ /* 0x002fe20001800000 */
[----:B------:R-:W-:Y:S01]  /*4410*/  MUFU.TANH R50, R50 ;  /* 0x0000003200327308 */ /* 0x000fe20000002400 */
[----:B------:R-:W-:Y:S02]  /*4420*/  FMNMX.FTZ R72, R71, R72, !PT ;  /* 0x0000004847487209 */ /* 0x000fe40007810000 */
[----:B-----5:R-:W-:Y:S02]  /*4430*/  FSEL R41, R63, -INF , P5 ;  /* 0xff8000003f297808 */ /* 0x020fe40002800000 */
[----:B------:R-:W-:-:S02]  /*4440*/  FMNMX.FTZ R72, R95, R72, !PT ;  /* 0x000000485f487209 */ /* 0x000fc40007810000 */
[----:B------:R-:W-:Y:S01]  /*4450*/  ISETP.GT.AND P5, PT, R67, 0x41, PT ;  /* 0x000000414300780c */ /* 0x000fe20003fa4270 */
[----:B------:R1:W-:Y:S03]  /*4460*/  MUFU.TANH R10, R33 ;  /* 0x00000021000a7308 */ /* 0x0003e60000002400 */
[----:B------:R-:W-:-:S05]  /*4470*/  FSEL R103, R6, -INF , P5 ;  /* 0xff80000006677808 */ /* 0x000fca0002800000 */
[----:B------:R-:W3:Y:S01]  /*4480*/  MUFU.TANH R51, R51 ;  /* 0x0000003300337308 */ /* 0x000ee20000002400 */
[----:B-1----:R-:W-:Y:S02]  /*4490*/  FSEL R33, R58, -INF , P2 ;  /* 0xff8000003a217808 */ /* 0x002fe40001000000 */
[----:B------:R-:W-:-:S04]  /*44a0*/  ISETP.GT.AND P2, PT, R67, 0x38, PT ;  /* 0x000000384300780c */ /* 0x000fc80003f44270 */
[----:B------:R-:W-:Y:S01]  /*44b0*/  FSEL R97, R52, -INF , P2 ;  /* 0xff80000034617808 */ /* 0x000fe20001000000 */
[----:B------:R1:W-:Y:S03]  /*44c0*/  MUFU.TANH R12, R35 ;  /* 0x00000023000c7308 */ /* 0x0003e60000002400 */
[----:B------:R-:W-:-:S05]  /*44d0*/  FMNMX.FTZ R72, R97, R72, !PT ;  /* 0x0000004861487209 */ /* 0x000fca0007810000 */
[----:B------:R-:W-:Y:S01]  /*44e0*/  MUFU.TANH R44, R44 ;  /* 0x0000002c002c7308 */ /* 0x000fe20000002400 */
[----:B-1----:R-:W-:Y:S02]  /*44f0*/  FSEL R35, R59, -INF , P1 ;  /* 0xff8000003b237808 */ /* 0x002fe40000800000 */
[----:B------:R-:W-:-:S04]  /*4500*/  ISETP.GT.AND P1, PT, R67, 0x39, PT ;  /* 0x000000394300780c */ /* 0x000fc80003f24270 */
[----:B------:R-:W-:Y:S01]  /*4510*/  FSEL R99, R53, -INF , P1 ;  /* 0xff80000035637808 */ /* 0x000fe20000800000 */
[----:B------:R-:W-:Y:S03]  /*4520*/  MUFU.TANH R54, R54 ;  /* 0x0000003600367308 */ /* 0x000fe60000002400 */
[----:B------:R-:W-:-:S05]  /*4530*/  FMNMX.FTZ R72, R99, R72, !PT ;  /* 0x0000004863487209 */ /* 0x000fca0007810000 */
[----:B------:R1:W-:Y:S08]  /*4540*/  MUFU.TANH R14, R37 ;  /* 0x00000025000e7308 */ /* 0x0003f00000002400 */
[----:B------:R3:W4:Y:S01]  /*4550*/  MUFU.TANH R8, R45 ;  /* 0x0000002d00087308 */ /* 0x0007220000002400 */
[----:B-1----:R-:W-:Y:S02]  /*4560*/  FSEL R37, R62, -INF , P6 ;  /* 0xff8000003e257808 */ /* 0x002fe40003000000 */
[----:B------:R-:W-:-:S04]  /*4570*/  ISETP.GT.AND P6, PT, R67, 0x40, PT ;  /* 0x000000404300780c */ /* 0x000fc80003fc4270 */
[----:B--2---:R-:W-:Y:S01]  /*4580*/  FSEL R101, R40, -INF , P6 ;  /* 0xff80000028657808 */ /* 0x004fe20003000000 */
[----:B------:R-:W1:Y:S01]  /*4590*/  MUFU.TANH R55, R55 ;  /* 0x0000003700377308 */ /* 0x000e620000002400 */
[----:B---3--:R-:W-:Y:S02]  /*45a0*/  FSEL R45, R51, -INF , P3 ;  /* 0xff800000332d7808 */ /* 0x008fe40001800000 */
[----:B------:R-:W-:Y:S02]  /*45b0*/  FMNMX.FTZ R72, R101, R72, !PT ;  /* 0x0000004865487209 */ /* 0x000fe40007810000 */
[----:B------:R-:W-:Y:S02]  /*45c0*/  ISETP.GT.AND P3, PT, R67, 0x49, PT ;  /* 0x000000494300780c */ /* 0x000fe40003f64270 */
[----:B------:R-:W-:Y:S01]  /*45d0*/  FMNMX.FTZ R72, R103, R72, !PT ;  /* 0x0000004867487209 */ /* 0x000fe20007810000 */
[----:B------:R-:W-:Y:S01]  /*45e0*/  MUFU.TANH R32, R32 ;  /* 0x0000002000207308 */ /* 0x000fe20000002400 */
[----:B----4-:R-:W-:-:S02]  /*45f0*/  FSEL R107, R8, -INF , P3 ;  /* 0xff800000086b7808 */ /* 0x010fc40001800000 */
[----:B------:R-:W-:-:S05]  /*4600*/  MOV R8, UR5 ;  /* 0x0000000500087c02 */ /* 0x000fca0008000f00 */
[----:B------:R-:W2:Y:S01]  /*4610*/  MUFU.TANH R42, R42 ;  /* 0x0000002a002a7308 */ /* 0x000ea20000002400 */
[----:B-1----:R-:W-:Y:S02]  /*4620*/  FSEL R49, R55, -INF , P1 ;  /* 0xff80000037317808 */ /* 0x002fe40000800000 */
[----:B------:R-:W-:-:S04]  /*4630*/  ISETP.GT.AND P1, PT, R67, 0x51, PT ;  /* 0x000000514300780c */ /* 0x000fc80003f24270 */
[----:B------:R-:W-:Y:S01]  /*4640*/  FSEL R111, R10, -INF , P1 ;  /* 0xff8000000a6f7808 */ /* 0x000fe20000800000 */
[----:B------:R1:W3:Y:S01]  /*4650*/  MUFU.TANH R7, R43 ;  /* 0x0000002b00077308 */ /* 0x0002e20000002400 */
[----:B------:R-:W-:Y:S02]  /*4660*/  FSEL R61, R12, -INF , P1 ;  /* 0xff8000000c3d7808 */ /* 0x000fe40000800000 */
[----:B------:R-:W-:Y:S02]  /*4670*/  ISETP.GT.AND P1, PT, R67, 0x69, PT ;  /* 0x000000694300780c */ /* 0x000fe40003f24270 */
[----:B------:R-:W-:Y:S02]  /*4680*/  FMNMX.FTZ R12, R3, R4, !PT ;  /* 0x00000004030c7209 */ /* 0x000fe40007810000 */
[----:B------:R-:W-:Y:S01]  /*4690*/  FSEL R123, R66, -INF , P1 ;  /* 0xff800000427b7808 */ /* 0x000fe20000800000 */
[----:B------:R-:W4:Y:S01]  /*46a0*/  MUFU.TANH R36, R36 ;  /* 0x0000002400247308 */ /* 0x000f220000002400 */
[----:B-1----:R-:W-:-:S02]  /*46b0*/  FSEL R43, R50, -INF , P4 ;  /* 0xff800000322b7808 */ /* 0x002fc40002000000 */
[C---:B------:R-:W-:Y:S02]  /*46c0*/  ISETP.GT.AND P4, PT, R67.reuse, 0x48, PT ;  /* 0x000000484300780c */ /* 0x040fe40003f84270 */
[----:B--2---:R-:W-:Y:S02]  /*46d0*/  FSEL R51, R42, -INF , P6 ;  /* 0xff8000002a337808 */ /* 0x004fe40003000000 */
[----:B------:R-:W-:Y:S01]  /*46e0*/  FSEL R105, R44, -INF , P4 ;  /* 0xff8000002c697808 */ /* 0x000fe20002000000 */
[----:B------:R-:W1:Y:S01]  /*46f0*/  MUFU.TANH R46, R46 ;  /* 0x0000002e002e7308 */ /* 0x000e620000002400 */
[----:B------:R-:W-:Y:S02]  /*4700*/  ISETP.GT.AND P6, PT, R67, 0x58, PT ;  /* 0x000000584300780c */ /* 0x000fe40003fc4270 */
[----:B------:R-:W-:Y:S02]  /*4710*/  FMNMX.FTZ R72, R105, R72, !PT ;  /* 0x0000004869487209 */ /* 0x000fe40007810000 */
[----:B---3--:R-:W-:-:S02]  /*4720*/  FSEL R53, R7, -INF , P5 ;  /* 0xff80000007357808 */ /* 0x008fc40002800000 */
[----:B------:R-:W-:Y:S01]  /*4730*/  FMNMX.FTZ R72, R107, R72, !PT ;  /* 0x000000486b487209 */ /* 0x000fe20007810000 */
[----:B------:R2:W3:Y:S01]  /*4740*/  MUFU.TANH R9, R47 ;  /* 0x0000002f00097308 */ /* 0x0004e20000002400 */
[----:B------:R-:W-:Y:S02]  /*4750*/  ISETP.GT.AND P5, PT, R67, 0x59, PT ;  /* 0x000000594300780c */ /* 0x000fe40003fa4270 */
[----:B----4-:R-:W-:Y:S02]  /*4760*/  FSEL R113, R36, -INF , P6 ;  /* 0xff80000024717808 */ /* 0x010fe40003000000 */
[----:B------:R-:W-:Y:S02]  /*4770*/  FSEL R115, R14, -INF , P5 ;  /* 0xff8000000e737808 */ /* 0x000fe40002800000 */
[----:B------:R-:W-:Y:S01]  /*4780*/  FMNMX.FTZ R12, R11, R12, !PT ;  /* 0x0000000c0b0c7209 */ /* 0x000fe20007810000 */
[----:B------:R-:W4:Y:S01]  /*4790*/  MUFU.TANH R24, R24 ;  /* 0x0000001800187308 */ /* 0x000f220000002400 */
[----:B--2---:R-:W-:-:S02]  /*47a0*/  FSEL R47, R54, -INF , P2 ;  /* 0xff800000362f7808 */ /* 0x004fc40001000000 */
[C---:B------:R-:W-:Y:S02]  /*47b0*/  ISETP.GT.AND P2, PT, R67.reuse, 0x50, PT ;  /* 0x000000504300780c */ /* 0x040fe40003f44270 */
[----:B-1----:R-:W-:Y:S02]  /*47c0*/  FSEL R55, R46, -INF , P4 ;  /* 0xff8000002e377808 */ /* 0x002fe40002000000 */
[----:B------:R-:W-:Y:S01]  /*47d0*/  FSEL R109, R32, -INF , P2 ;  /* 0xff800000206d7808 */ /* 0x000fe20001000000 */
[----:B------:R-:W1:Y:S01]  /*47e0*/  MUFU.TANH R34, R34 ;  /* 0x0000002200227308 */ /* 0x000e620000002400 */
[----:B------:R-:W-:Y:S02]  /*47f0*/  ISETP.GT.AND P4, PT, R67, 0x60, PT ;  /* 0x000000604300780c */ /* 0x000fe40003f84270 */
[----:B------:R-:W-:Y:S02]  /*4800*/  FMNMX.FTZ R72, R109, R72, !PT ;  /* 0x000000486d487209 */ /* 0x000fe40007810000 */
[----:B---3--:R-:W-:-:S02]  /*4810*/  FSEL R57, R9, -INF , P3 ;  /* 0xff80000009397808 */ /* 0x008fc40001800000 */
[----:B------:R-:W-:Y:S01]  /*4820*/  FMNMX.FTZ R72, R111, R72, !PT ;  /* 0x000000486f487209 */ /* 0x000fe20007810000 */
[----:B------:R-:W2:Y:S01]  /*4830*/  MUFU.TANH R28, R28 ;  /* 0x0000001c001c7308 */ /* 0x000ea20000002400 */
[----:B------:R-:W-:Y:S02]  /*4840*/  ISETP.GT.AND P3, PT, R67, 0x61, PT ;  /* 0x000000614300780c */ /* 0x000fe40003f64270 */
[----:B------:R-:W-:Y:S02]  /*4850*/  FMNMX.FTZ R72, R113, R72, !PT ;  /* 0x0000004871487209 */ /* 0x000fe40007810000 */
[----:B----4-:R-:W-:Y:S02]  /*4860*/  FSEL R117, R24, -INF , P4 ;  /* 0xff80000018757808 */ /* 0x010fe40002000000 */
[----:B------:R-:W-:Y:S01]  /*4870*/  FMNMX.FTZ R72, R115, R72, !PT ;  /* 0x0000004873487209 */ /* 0x000fe20007810000 */
[----:B------:R-:W-:Y:S01]  /*4880*/  MUFU.TANH R38, R38 ;  /* 0x0000002600267308 */ /* 0x000fe20000002400 */
[----:B-1----:R-:W-:-:S02]  /*4890*/  FSEL R59, R34, -INF , P2 ;  /* 0xff800000223b7808 */ /* 0x002fc40001000000 */
[----:B------:R-:W-:Y:S02]  /*48a0*/  ISETP.GT.AND P2, PT, R67, 0x68, PT ;  /* 0x000000684300780c */ /* 0x000fe40003f44270 */
[----:B------:R-:W-:Y:S02]  /*48b0*/  FSEL R119, R20, -INF , P3 ;  /* 0xff80000014777808 */ /* 0x000fe40001800000 */
[----:B------:R-:W-:Y:S01]  /*48c0*/  FMNMX.FTZ R72, R117, R72, !PT ;  /* 0x0000004875487209 */ /* 0x000fe20007810000 */
[----:B------:R-:W1:Y:S01]  /*48d0*/  MUFU.TANH R26, R26 ;  /* 0x0000001a001a7308 */ /* 0x000e620000002400 */
[----:B--2---:R-:W-:Y:S02]  /*48e0*/  FSEL R121, R28, -INF , P2 ;  /* 0xff8000001c797808 */ /* 0x004fe40001000000 */
[----:B------:R-:W-:Y:S02]  /*48f0*/  FMNMX.FTZ R72, R119, R72, !PT ;  /* 0x0000004877487209 */ /* 0x000fe40007810000 */
[----:B------:R-:W-:-:S02]  /*4900*/  FMNMX.FTZ R12, R13, R12, !PT ;  /* 0x0000000c0d0c7209 */ /* 0x000fc40007810000 */
[----:B------:R-:W-:Y:S01]  /*4910*/  FMNMX.FTZ R72, R121, R72, !PT ;  /* 0x0000004879487209 */ /* 0x000fe20007810000 */
[----:B------:R-:W2:Y:S01]  /*4920*/  MUFU.TANH R30, R30 ;  /* 0x0000001e001e7308 */ /* 0x000ea20000002400 */
[----:B------:R-:W-:Y:S02]  /*4930*/  FMNMX.FTZ R12, R15, R12, !PT ;  /* 0x0000000c0f0c7209 */ /* 0x000fe40007810000 */
[----:B------:R-:W-:Y:S02]  /*4940*/  FMNMX.FTZ R72, R123, R72, !PT ;  /* 0x000000487b487209 */ /* 0x000fe40007810000 */
[----:B------:R-:W-:-:S03]  /*4950*/  FMNMX.FTZ R12, R21, R12, !PT ;  /* 0x0000000c150c7209 */ /* 0x000fc60007810000 */
[----:B------:R-:W3:Y:S01]  /*4960*/  SHFL.BFLY PT, R7, R72, 0x2, 0x1f ;  /* 0x0c401f0048077f89 */ /* 0x000ee200000e0000 */
[----:B------:R-:W-:Y:S01]  /*4970*/  FMNMX.FTZ R12, R25, R12, !PT ;  /* 0x0000000c190c7209 */ /* 0x000fe20007810000 */
[----:B------:R-:W4:Y:S03]  /*4980*/  MUFU.TANH R10, R31 ;  /* 0x0000001f000a7308 */ /* 0x000f260000002400 */
[----:B------:R-:W-:-:S04]  /*4990*/  FMNMX.FTZ R12, R29, R12, !PT ;  /* 0x0000000c1d0c7209 */ /* 0x000fc80007810000 */
[----:B------:R-:W-:-:S04]  /*49a0*/  FMNMX.FTZ R12, R33, R12, !PT ;  /* 0x0000000c210c7209 */ /* 0x000fc80007810000 */
[----:B------:R-:W-:-:S04]  /*49b0*/  FMNMX.FTZ R12, R35, R12, !PT ;  /* 0x0000000c230c7209 */ /* 0x000fc80007810000 */
[----:B------:R-:W-:-:S04]  /*49c0*/  FMNMX.FTZ R12, R37, R12, !PT ;  /* 0x0000000c250c7209 */ /* 0x000fc80007810000 */
[----:B------:R-:W-:Y:S02]  /*49d0*/  FMNMX.FTZ R12, R41, R12, !PT ;  /* 0x0000000c290c7209 */ /* 0x000fe40007810000 */
[----:B---3--:R-:W-:Y:S02]  /*49e0*/  FMNMX.FTZ R9, R72, R7, !PT ;  /* 0x0000000748097209 */ /* 0x008fe40007810000 */
        /* <DEDUP_REMOVED lines=12> */
[----:B------:R-:W-:Y:S01]  /*4ab0*/  FMUL.FTZ R6, R7, R8 ;  /* 0x0000000807067220 */ /* 0x000fe20000410000 */
[----:B------:R-:W-:Y:S01]  /*4ac0*/  FMNMX.FTZ R12, R59, R12, !PT ;  /* 0x0000000c3b0c7209 */ /* 0x000fe20007810000 */
[----:B------:R-:W-:Y:S03]  /*4ad0*/  MUFU.TANH R9, R9 ;  /* 0x0000000900097308 */ /* 0x000fe60000002400 */
[----:B------:R-:W-:-:S02]  /*4ae0*/  FSEL R14, R6, RZ, P0 ;  /* 0x000000ff060e7208 */ /* 0x000fc40000000000 */
[----:B------:R-:W-:Y:S02]  /*4af0*/  FMNMX.FTZ R12, R61, R12, !PT ;  /* 0x0000000c3d0c7209 */ /* 0x000fe40007810000 */
[----:B------:R-:W-:Y:S01]  /*4b00*/  ISETP.NE.AND P0, PT, R80, RZ, PT ;  /* 0x000000ff5000720c */ /* 0x000fe20003f05270 */
[----:B------:R3:W5:Y:S01]  /*4b10*/  MUFU.TANH R6, R39 ;  /* 0x0000002700067308 */ /* 0x0007620000002400 */
[-CC-:B------:R-:W-:Y:S01]  /*4b20*/  FFMA.FTZ R63, R69, R8.reuse, -R14.reuse ;  /* 0x00000008453f7223 */ /* 0x180fe2000001080e */
[----:B-1----:R-:W-:Y:S01]  /*4b30*/  FSEL R69, R26, -INF , P4 ;  /* 0xff8000001a457808 */ /* 0x002fe20002000000 */
[-CC-:B------:R-:W-:Y:S01]  /*4b40*/  FFMA.FTZ R27, R73, R8.reuse, -R14.reuse ;  /* 0x00000008491b7223 */ /* 0x180fe2000001080e */
[----:B--2---:R-:W-:Y:S01]  /*4b50*/  FSEL R73, R30, -INF , P2 ;  /* 0xff8000001e497808 */ /* 0x004fe20001000000 */
[-CC-:B------:R-:W-:Y:S01]  /*4b60*/  FFMA.FTZ R200, R75, R8.reuse, -R14.reuse ;  /* 0x000000084bc87223 */ /* 0x180fe2000001080e */
[----:B----4-:R-:W-:Y:S01]  /*4b70*/  FSEL R75, R10, -INF , P1 ;  /* 0xff8000000a4b7808 */ /* 0x010fe20000800000 */
[-CC-:B------:R-:W-:Y:S01]  /*4b80*/  FFMA.FTZ R202, R79, R8.reuse, -R14.reuse ;  /* 0x000000084fca7223 */ /* 0x180fe2000001080e */
[-CC-:B------:R-:W-:Y:S01]  /*4b90*/  FFMA.FTZ R31, R77, R8.reuse, -R14.reuse ;  /* 0x000000084d1f7223 */ /* 0x180fe2000001080e */
[-CC-:B---3--:R-:W-:Y:S01]  /*4ba0*/  FFMA.FTZ R39, R65, R8.reuse, -R14.reuse ;  /* 0x0000000841277223 */ /* 0x188fe2000001080e */
[----:B------:R-:W-:Y:S01]  /*4bb0*/  FSEL R65, R38, -INF , P6 ;  /* 0xff80000026417808 */ /* 0x000fe20003000000 */
[----:B------:R-:W-:Y:S01]  /*4bc0*/  MUFU.EX2 R200, R200 ;  /* 0x000000c800c87308 */ /* 0x000fe20000000800 */
[-CC-:B------:R-:W-:Y:S01]  /*4bd0*/  FFMA.FTZ R196, R83, R8.reuse, -R14.reuse ;  /* 0x0000000853c47223 */ /* 0x180fe2000001080e */
[--C-:B------:R-:W-:Y:S01]  /*4be0*/  FFMA.FTZ R198, R85, R8, -R14.reuse ;  /* 0x0000000855c67223 */ /* 0x100fe2000001080e */
[----:B------:R-:W-:Y:S01]  /*4bf0*/  FMNMX.FTZ R12, R65, R12, !PT ;  /* 0x0000000c410c7209 */ /* 0x000fe20007810000 */
[-CC-:B------:R-:W-:Y:S01]  /*4c00*/  FFMA.FTZ R192, R87, R8.reuse, -R14.reuse ;  /* 0x0000000857c07223 */ /* 0x180fe2000001080e */
[-CC-:B------:R-:W-:Y:S01]  /*4c10*/  FFMA.FTZ R89, R89, R8.reuse, -R14.reuse ;  /* 0x0000000859597223 */ /* 0x180fe2000001080e */
[----:B-----5:R-:W-:Y:S01]  /*4c20*/  FSEL R67, R6, -INF , P5 ;  /* 0xff80000006437808 */ /* 0x020fe20002800000 */
[--C-:B------:R-:W-:Y:S01]  /*4c30*/  FFMA.FTZ R6, R71, R8, -R14.reuse ;  /* 0x0000000847067223 */ /* 0x100fe2000001080e */
[----:B------:R-:W-:Y:S01]  /*4c40*/  FSEL R71, R9, -INF , P3 ;  /* 0xff80000009477808 */ /* 0x000fe20001800000 */
[----:B------:R-:W1:Y:S01]  /*4c50*/  MUFU.EX2 R27, R27 ;  /* 0x0000001b001b7308 */ /* 0x000e620000000800 */
[----:B------:R-:W-:Y:S01]  /*4c60*/  FMNMX.FTZ R12, R67, R12, !PT ;  /* 0x0000000c430c7209 */ /* 0x000fe20007810000 */
[-CC-:B------:R-:W-:Y:S01]  /*4c70*/  FFMA.FTZ R91, R91, R8.reuse, -R14.reuse ;  /* 0x000000085b5b7223 */ /* 0x180fe2000001080e */
[-CC-:B------:R-:W-:Y:S01]  /*4c80*/  FFMA.FTZ R93, R93, R8.reuse, -R14.reuse ;  /* 0x000000085d5d7223 */ /* 0x180fe2000001080e */
[--C-:B------:R-:W-:Y:S01]  /*4c90*/  FFMA.FTZ R95, R95, R8, -R14.reuse ;  /* 0x000000085f5f7223 */ /* 0x100fe2000001080e */
[----:B------:R-:W-:Y:S01]  /*4ca0*/  FMNMX.FTZ R12, R69, R12, !PT ;  /* 0x0000000c450c7209 */ /* 0x000fe20007810000 */
[-CC-:B------:R-:W-:Y:S01]  /*4cb0*/  FFMA.FTZ R97, R97, R8.reuse, -R14.reuse ;  /* 0x0000000861617223 */ /* 0x180fe2000001080e */
[--C-:B------:R-:W-:Y:S01]  /*4cc0*/  FFMA.FTZ R99, R99, R8, -R14.reuse ;  /* 0x0000000863637223 */ /* 0x100fe2000001080e */
[----:B------:R2:W-:Y:S01]  /*4cd0*/  MUFU.EX2 R188, R6 ;  /* 0x0000000600bc7308 */ /* 0x0005e20000000800 */
[----:B------:R-:W-:Y:S01]  /*4ce0*/  FMNMX.FTZ R12, R71, R12, !PT ;  /* 0x0000000c470c7209 */ /* 0x000fe20007810000 */
[-CC-:B------:R-:W-:Y:S01]  /*4cf0*/  FFMA.FTZ R101, R101, R8.reuse, -R14.reuse ;  /* 0x0000000865657223 */ /* 0x180fe2000001080e */
[-CC-:B------:R-:W-:Y:S01]  /*4d00*/  FFMA.FTZ R103, R103, R8.reuse, -R14.reuse ;  /* 0x0000000867677223 */ /* 0x180fe2000001080e */
[--C-:B------:R-:W-:Y:S01]  /*4d10*/  FFMA.FTZ R105, R105, R8, -R14.reuse ;  /* 0x0000000869697223 */ /* 0x100fe2000001080e */
[----:B------:R-:W-:Y:S01]  /*4d20*/  FMNMX.FTZ R12, R73, R12, !PT ;  /* 0x0000000c490c7209 */ /* 0x000fe20007810000 */
[-CC-:B------:R-:W-:Y:S01]  /*4d30*/  FFMA.FTZ R107, R107, R8.reuse, -R14.reuse ;  /* 0x000000086b6b7223 */ /* 0x180fe2000001080e */
[--C-:B------:R-:W-:Y:S01]  /*4d40*/  FFMA.FTZ R109, R109, R8, -R14.reuse ;  /* 0x000000086d6d7223 */ /* 0x100fe2000001080e */
[----:B------:R-:W3:Y:S01]  /*4d50*/  MUFU.EX2 R202, R202 ;  /* 0x000000ca00ca7308 */ /* 0x000ee20000000800 */
[----:B------:R-:W-:Y:S01]  /*4d60*/  FMNMX.FTZ R12, R75, R12, !PT ;  /* 0x0000000c4b0c7209 */ /* 0x000fe20007810000 */
[-CC-:B------:R-:W-:Y:S01]  /*4d70*/  FFMA.FTZ R111, R111, R8.reuse, -R14.reuse ;  /* 0x000000086f6f7223 */ /* 0x180fe2000001080e */
[-CC-:B------:R-:W-:Y:S01]  /*4d80*/  FFMA.FTZ R113, R113, R8.reuse, -R14.reuse ;  /* 0x0000000871717223 */ /* 0x180fe2000001080e */
[-CC-:B------:R-:W-:Y:S01]  /*4d90*/  FFMA.FTZ R115, R115, R8.reuse, -R14.reuse ;  /* 0x0000000873737223 */ /* 0x180fe2000001080e */
[-CC-:B------:R-:W-:Y:S01]  /*4da0*/  FFMA.FTZ R117, R117, R8.reuse, -R14.reuse ;  /* 0x0000000875757223 */ /* 0x180fe2000001080e */
[----:B------:R-:W2:Y:S01]  /*4db0*/  SHFL.BFLY PT, R9, R12, 0x2, 0x1f ;  /* 0x0c401f000c097f89 */ /* 0x000ea200000e0000 */
[-CC-:B------:R-:W-:Y:S01]  /*4dc0*/  FFMA.FTZ R119, R119, R8.reuse, -R14.reuse ;  /* 0x0000000877777223 */ /* 0x180fe2000001080e */
[----:B------:R-:W4:Y:S01]  /*4dd0*/  MUFU.EX2 R31, R31 ;  /* 0x0000001f001f7308 */ /* 0x000f220000000800 */
[-CC-:B------:R-:W-:Y:S01]  /*4de0*/  FFMA.FTZ R121, R121, R8.reuse, -R14.reuse ;  /* 0x0000000879797223 */ /* 0x180fe2000001080e */
[----:B------:R-:W-:Y:S01]  /*4df0*/  FFMA.FTZ R14, R123, R8, -R14 ;  /* 0x000000087b0e7223 */ /* 0x000fe2000001080e */
[----:B------:R-:W-:-:S02]  /*4e00*/  ISETP.GE.AND P2, PT, R81, 0x71, PT ;  /* 0x000000715100780c */ /* 0x000fc40003f46270 */
[----:B------:R-:W-:Y:S02]  /*4e10*/  CS2R R86, SRZ ;  /* 0x0000000000567805 */ /* 0x000fe4000001ff00 */
[----:B------:R-:W-:Y:S02]  /*4e20*/  CS2R R84, SRZ ;  /* 0x0000000000547805 */ /* 0x000fe4000001ff00 */
[----:B------:R-:W-:Y:S02]  /*4e30*/  CS2R R80, SRZ ;  /* 0x0000000000507805 */ /* 0x000fe4000001ff00 */
[----:B------:R-:W-:Y:S01]  /*4e40*/  CS2R R78, SRZ ;  /* 0x00000000004e7805 */ /* 0x000fe2000001ff00 */
[----:B------:R-:W5:Y:S01]  /*4e50*/  MUFU.EX2 R196, R196 ;  /* 0x000000c400c47308 */ /* 0x000f620000000800 */
[----:B------:R-:W-:-:S07]  /*4e60*/  CS2R R76, SRZ ;  /* 0x00000000004c7805 */ /* 0x000fce000001ff00 */
[----:B------:R-:W-:Y:S01]  /*4e70*/  MUFU.EX2 R39, R39 ;  /* 0x0000002700277308 */ /* 0x000fe20000000800 */
[----:B--2---:R-:W-:-:S07]  /*4e80*/  FMNMX.FTZ R6, R12, R9, !PT ;  /* 0x000000090c067209 */ /* 0x004fce0007810000 */
[----:B------:R-:W-:Y:S01]  /*4e90*/  MUFU.EX2 R198, R198 ;  /* 0x000000c600c67308 */ /* 0x000fe20000000800 */
[----:B------:R-:W2:Y:S07]  /*4ea0*/  SHFL.BFLY PT, R9, R6, 0x1, 0x1f ;  /* 0x0c201f0006097f89 */ /* 0x000eae00000e0000 */
[----:B------:R-:W-:Y:S08]  /*4eb0*/  MUFU.EX2 R63, R63 ;  /* 0x0000003f003f7308 */ /* 0x000ff00000000800 */
[----:B------:R-:W-:Y:S08]  /*4ec0*/  MUFU.EX2 R192, R192 ;  /* 0x000000c000c07308 */ /* 0x000ff00000000800 */
[----:B------:R-:W-:Y:S01]  /*4ed0*/  MUFU.EX2 R89, R89 ;  /* 0x0000005900597308 */ /* 0x000fe20000000800 */
[----:B--2---:R-:W-:-:S04]  /*4ee0*/  FMNMX.FTZ R9, R6, R9, !PT ;  /* 0x0000000906097209 */ /* 0x004fc80007810000 */
[C---:B------:R-:W-:Y:S01]  /*4ef0*/  FSETP.NEU.FTZ.AND P1, PT, R9.reuse, -INF , PT ;  /* 0xff8000000900780b */ /* 0x040fe20003f3d000 */
[----:B------:R-:W-:Y:S02]  /*4f00*/  FMUL.FTZ R6, R9, R8 ;  /* 0x0000000809067220 */ /* 0x000fe40000410000 */
[----:B------:R-:W-:Y:S03]  /*4f10*/  MUFU.EX2 R91, R91 ;  /* 0x0000005b005b7308 */ /* 0x000fe60000000800 */
[----:B------:R-:W-:Y:S02]  /*4f20*/  FSEL R6, R6, RZ, P1 ;  /* 0x000000ff06067208 */ /* 0x000fe40000800000 */
[----:B------:R-:W-:-:S03]  /*4f30*/  ISETP.NE.AND P1, PT, R23, RZ, PT ;  /* 0x000000ff1700720c */ /* 0x000fc60003f25270 */
        /* <DEDUP_REMOVED lines=15> */
[----:B------:R-:W-:Y:S01]  /*5030*/  @P1 VIADD R0, R0, 0x36840 ;  /* 0x0003684000001836 */ /* 0x000fe20000000000 */
[----:B------:R-:W-:Y:S01]  /*5040*/  MUFU.EX2 R3, R3 ;  /* 0x0000000300037308 */ /* 0x000fe20000000800 */
[----:B-1----:R-:W-:Y:S01]  /*5050*/  FADD.FTZ R13, R200, R27 ;  /* 0x0000001bc80d7221 */ /* 0x002fe20000010000 */
[-CC-:B------:R-:W-:Y:S01]  /*5060*/  FFMA.FTZ R45, R45, R8.reuse, -R6.reuse ;  /* 0x000000082d2d7223 */ /* 0x180fe20000010806 */
[-C--:B------:R-:W-:Y:S01]  /*5070*/  FFMA.FTZ R47, R47, R8.reuse, -R6 ;  /* 0x000000082f2f7223 */ /* 0x080fe20000010806 */
[----:B------:R-:W-:Y:S01]  /*5080*/  @P1 PRMT R0, R82, 0x654, R0 ;  /* 0x0000065452001816 */ /* 0x000fe20000000000 */
[-CC-:B------:R-:W-:Y:S01]  /*5090*/  FFMA.FTZ R49, R49, R8.reuse, -R6.reuse ;  /* 0x0000000831317223 */ /* 0x180fe20000010806 */
[-CC-:B------:R-:W-:Y:S01]  /*50a0*/  FFMA.FTZ R51, R51, R8.reuse, -R6.reuse ;  /* 0x0000000833337223 */ /* 0x180fe20000010806 */
[-CC-:B------:R-:W-:Y:S01]  /*50b0*/  FFMA.FTZ R53, R53, R8.reuse, -R6.reuse ;  /* 0x0000000835357223 */ /* 0x180fe20000010806 */
[----:B------:R3:W1:Y:S01]  /*50c0*/  MUFU.EX2 R10, R4 ;  /* 0x00000004000a7308 */ /* 0x0006620000000800 */
[----:B------:R2:W-:Y:S01]  /*50d0*/  @P1 SYNCS.ARRIVE.TRANS64.RED.A1T0 RZ, [R0+URZ], RZ ;  /* 0x000000ff00ff19a7 */ /* 0x0005e2000810043f */
[-CC-:B------:R-:W-:Y:S01]  /*50e0*/  FFMA.FTZ R55, R55, R8.reuse, -R6.reuse ;  /* 0x0000000837377223 */ /* 0x180fe20000010806 */
[-CC-:B------:R-:W-:Y:S01]  /*50f0*/  FFMA.FTZ R57, R57, R8.reuse, -R6.reuse ;  /* 0x0000000839397223 */ /* 0x180fe20000010806 */
[-CC-:B------:R-:W-:Y:S01]  /*5100*/  FFMA.FTZ R59, R59, R8.reuse, -R6.reuse ;  /* 0x000000083b3b7223 */ /* 0x180fe20000010806 */
[-CC-:B------:R-:W-:Y:S01]  /*5110*/  FFMA.FTZ R61, R61, R8.reuse, -R6.reuse ;  /* 0x000000083d3d7223 */ /* 0x180fe20000010806 */
[-CC-:B------:R-:W-:Y:S01]  /*5120*/  FFMA.FTZ R65, R65, R8.reuse, -R6.reuse ;  /* 0x0000000841417223 */ /* 0x180fe20000010806 */
[-CC-:B------:R-:W-:Y:S01]  /*5130*/  FFMA.FTZ R67, R67, R8.reuse, -R6.reuse ;  /* 0x0000000843437223 */ /* 0x180fe20000010806 */
[----:B------:R-:W2:Y:S01]  /*5140*/  MUFU.EX2 R11, R11 ;  /* 0x0000000b000b7308 */ /* 0x000ea20000000800 */
[----:B---3--:R-:W-:Y:S01]  /*5150*/  FADD.FTZ R4, R202, R13 ;  /* 0x0000000dca047221 */ /* 0x008fe20000010000 */
[-CC-:B------:R-:W-:Y:S01]  /*5160*/  FFMA.FTZ R69, R69, R8.reuse, -R6.reuse ;  /* 0x0000000845457223 */ /* 0x180fe20000010806 */
[-CC-:B------:R-:W-:Y:S01]  /*5170*/  FFMA.FTZ R71, R71, R8.reuse, -R6.reuse ;  /* 0x0000000847477223 */ /* 0x180fe20000010806 */
[-C--:B------:R-:W-:Y:S01]  /*5180*/  FFMA.FTZ R73, R73, R8.reuse, -R6 ;  /* 0x0000000849497223 */ /* 0x080fe20000010806 */
[----:B----4-:R-:W-:Y:S01]  /*5190*/  FADD.FTZ R13, R31, R4 ;  /* 0x000000041f0d7221 */ /* 0x010fe20000010000 */
[----:B------:R-:W-:Y:S01]  /*51a0*/  FFMA.FTZ R75, R75, R8, -R6 ;  /* 0x000000084b4b7223 */ /* 0x000fe20000010806 */
[----:B------:R-:W-:Y:S01]  /*51b0*/  F2FP.BF16.F32.PACK_AB R200, R27, R200 ;  /* 0x000000c81bc8723e */ /* 0x000fe200000010ff */
[----:B------:R-:W3:Y:S01]  /*51c0*/  MUFU.EX2 R15, R15 ;  /* 0x0000000f000f7308 */ /* 0x000ee20000000800 */
[----:B-----5:R-:W-:Y:S01]  /*51d0*/  FADD.FTZ R4, R196, R13 ;  /* 0x0000000dc4047221 */ /* 0x020fe20000010000 */
[----:B-1----:R-:W-:-:S02]  /*51e0*/  F2FP.BF16.F32.PACK_AB R201, R10, R3 ;  /* 0x000000030ac9723e */ /* 0x002fc400000010ff */
[----:B------:R-:W-:Y:S02]  /*51f0*/  CS2R R92, SRZ ;  /* 0x00000000005c7805 */ /* 0x000fe4000001ff00 */
[----:B------:R-:W-:Y:S01]  /*5200*/  F2FP.BF16.F32.PACK_AB R202, R31, R202 ;  /* 0x000000ca1fca723e */ /* 0x000fe200000010ff */
[----:B------:R-:W-:Y:S01]  /*5210*/  FADD.FTZ R13, R39, R4 ;  /* 0x00000004270d7221 */ /* 0x000fe20000010000 */
[----:B------:R-:W-:Y:S01]  /*5220*/  FADD.FTZ R4, R3, R10 ;  /* 0x0000000a03047221 */ /* 0x000fe20000010000 */
[----:B------:R-:W-:Y:S01]  /*5230*/  F2FP.BF16.F32.PACK_AB R196, R39, R196 ;  /* 0x000000c427c4723e */ /* 0x000fe200000010ff */
[----:B------:R1:W4:Y:S01]  /*5240*/  MUFU.EX2 R20, R21 ;  /* 0x0000001500147308 */ /* 0x0003220000000800 */
[----:B------:R-:W-:Y:S01]  /*5250*/  FADD.FTZ R34, R198, R13 ;  /* 0x0000000dc6227221 */ /* 0x000fe20000010000 */
[----:B--2---:R-:W-:Y:S01]  /*5260*/  FADD.FTZ R13, R11, R4 ;  /* 0x000000040b0d7221 */ /* 0x004fe20000010000 */
[----:B------:R-:W-:Y:S02]  /*5270*/  F2FP.BF16.F32.PACK_AB R203, R12, R11 ;  /* 0x0000000b0ccb723e */ /* 0x000fe400000010ff */
[----:B------:R-:W-:-:S02]  /*5280*/  CS2R R82, SRZ ;  /* 0x0000000000527805 */ /* 0x000fc4000001ff00 */
[C---:B------:R-:W-:Y:S01]  /*5290*/  F2FP.BF16.F32.PACK_AB R198, R63.reuse, R198 ;  /* 0x000000c63fc6723e */ /* 0x040fe200000010ff */
[----:B------:R-:W-:Y:S01]  /*52a0*/  FADD.FTZ R4, R12, R13 ;  /* 0x0000000d0c047221 */ /* 0x000fe20000010000 */
[----:B------:R-:W2:Y:S01]  /*52b0*/  MUFU.EX2 R25, R25 ;  /* 0x0000001900197308 */ /* 0x000ea20000000800 */
[----:B-1----:R-:W-:Y:S02]  /*52c0*/  FADD.FTZ R21, R63, R34 ;  /* 0x000000223f157221 */ /* 0x002fe40000010000 */
[----:B---3--:R-:W-:Y:S01]  /*52d0*/  FADD.FTZ R13, R15, R4 ;  /* 0x000000040f0d7221 */ /* 0x008fe20000010000 */
[----:B------:R-:W-:Y:S01]  /*52e0*/  CS2R R62, SRZ ;  /* 0x00000000003e7805 */ /* 0x000fe2000001ff00 */
[----:B------:R-:W-:Y:S01]  /*52f0*/  FADD.FTZ R36, R192, R21 ;  /* 0x00000015c0247221 */ /* 0x000fe20000010000 */
[C---:B------:R-:W-:Y:S02]  /*5300*/  F2FP.BF16.F32.PACK_AB R192, R89.reuse, R192 ;  /* 0x000000c059c0723e */ /* 0x040fe400000010ff */
[----:B------:R-:W1:Y:S01]  /*5310*/  MUFU.EX2 R24, R29 ;  /* 0x0000001d00187308 */ /* 0x000e620000000800 */
[----:B------:R-:W-:Y:S01]  /*5320*/  FADD.FTZ R36, R89, R36 ;  /* 0x0000002459247221 */ /* 0x000fe20000010000 */
[C---:B----4-:R-:W-:Y:S01]  /*5330*/  FADD.FTZ R4, R20.reuse, R13 ;  /* 0x0000000d14047221 */ /* 0x050fe20000010000 */
[----:B------:R-:W-:-:S02]  /*5340*/  F2FP.BF16.F32.PACK_AB R197, R20, R15 ;  /* 0x0000000f14c5723e */ /* 0x000fc400000010ff */
[----:B------:R-:W-:Y:S01]  /*5350*/  CS2R R88, SRZ ;  /* 0x0000000000587805 */ /* 0x000fe2000001ff00 */
[----:B------:R-:W-:Y:S02]  /*5360*/  FADD.FTZ R21, R91, R36 ;  /* 0x000000245b157221 */ /* 0x000fe40000010000 */
[----:B------:R-:W3:Y:S01]  /*5370*/  MUFU.EX2 R33, R33 ;  /* 0x0000002100217308 */ /* 0x000ee20000000800 */
[----:B--2---:R-:W-:Y:S01]  /*5380*/  FADD.FTZ R13, R25, R4 ;  /* 0x00000004190d7221 */ /* 0x004fe20000010000 */
[C---:B------:R-:W-:Y:S01]  /*5390*/  FADD.FTZ R21, R194.reuse, R21 ;  /* 0x00000015c2157221 */ /* 0x040fe20000010000 */
[----:B------:R-:W-:Y:S02]  /*53a0*/  F2FP.BF16.F32.PACK_AB R194, R194, R91 ;  /* 0x0000005bc2c2723e */ /* 0x000fe400000010ff */
[----:B------:R-:W-:Y:S01]  /*53b0*/  CS2R R90, SRZ ;  /* 0x00000000005a7805 */ /* 0x000fe2000001ff00 */
[----:B------:R-:W-:Y:S02]  /*53c0*/  FADD.FTZ R38, R188, R21 ;  /* 0x00000015bc267221 */ /* 0x000fe40000010000 */
[----:B------:R-:W2:Y:S01]  /*53d0*/  MUFU.EX2 R95, R95 ;  /* 0x0000005f005f7308 */ /* 0x000ea20000000800 */
[C---:B-1----:R-:W-:Y:S01]  /*53e0*/  FADD.FTZ R4, R24.reuse, R13 ;  /* 0x0000000d18047221 */ /* 0x042fe20000010000 */
[----:B------:R-:W-:-:S02]  /*53f0*/  F2FP.BF16.F32.PACK_AB R199, R24, R25 ;  /* 0x0000001918c7723e */ /* 0x000fc400000010ff */
[----:B------:R-:W-:-:S04]  /*5400*/  CS2R R24, SRZ ;  /* 0x0000000000187805 */ /* 0x000fc8000001ff00 */
[----:B------:R-:W1:Y:S01]  /*5410*/  MUFU.EX2 R26, R35 ;  /* 0x00000023001a7308 */ /* 0x000e620000000800 */
[----:B---3--:R-:W-:-:S07]  /*5420*/  FADD.FTZ R13, R33, R4 ;  /* 0x00000004210d7221 */ /* 0x008fce0000010000 */
[----:B------:R-:W3:Y:S01]  /*5430*/  MUFU.EX2 R97, R97 ;  /* 0x0000006100617308 */ /* 0x000ee20000000800 */
[C---:B--2---:R-:W-:Y:S01]  /*5440*/  FADD.FTZ R38, R95.reuse, R38 ;  /* 0x000000265f267221 */ /* 0x044fe20000010000 */
[----:B------:R-:W-:Y:S02]  /*5450*/  F2FP.BF16.F32.PACK_AB R188, R95, R188 ;  /* 0x000000bc5fbc723e */ /* 0x000fe400000010ff */
[----:B------:R-:W-:-:S04]  /*5460*/  CS2R R94, SRZ ;  /* 0x00000000005e7805 */ /* 0x000fc8000001ff00 */
[----:B------:R-:W2:Y:S01]  /*5470*/  MUFU.EX2 R37, R37 ;  /* 0x0000002500257308 */ /* 0x000ea20000000800 */
[C---:B-1----:R-:W-:Y:S01]  /*5480*/  FADD.FTZ R0, R26.reuse, R13 ;  /* 0x0000000d1a007221 */ /* 0x042fe20000010000 */
[----:B------:R-:W-:Y:S02]  /*5490*/  F2FP.BF16.F32.PACK_AB R193, R26, R33 ;  /* 0x000000211ac1723e */ /* 0x000fe400000010ff */
[----:B------:R-:W-:-:S04]  /*54a0*/  CS2R R26, SRZ ;  /* 0x00000000001a7805 */ /* 0x000fc8000001ff00 */
[----:B------:R1:W4:Y:S01]  /*54b0*/  MUFU.EX2 R190, R99 ;  /* 0x0000006300be7308 */ /* 0x0003220000000800 */
[----:B---3--:R-:W-:-:S07]  /*54c0*/  FADD.FTZ R21, R97, R38 ;  /* 0x0000002661157221 */ /* 0x008fce0000010000 */
[----:B------:R-:W3:Y:S01]  /*54d0*/  MUFU.EX2 R28, R41 ;  /* 0x00000029001c7308 */ /* 0x000ee20000000800 */
[----:B--2---:R-:W-:Y:S01]  /*54e0*/  FADD.FTZ R13, R37, R0 ;  /* 0x00000000250d7221 */ /* 0x004fe20000010000 */
[----:B-1----:R-:W-:-:S06]  /*54f0*/  CS2R R98, SRZ ;  /* 0x0000000000627805 */ /* 0x002fcc000001ff00 */
[----:B------:R-:W1:Y:S01]  /*5500*/  MUFU.EX2 R101, R101 ;  /* 0x0000006500657308 */ /* 0x000e620000000800 */
[C---:B----4-:R-:W-:Y:S01]  /*5510*/  FADD.FTZ R38, R190.reuse, R21 ;  /* 0x00000015be267221 */ /* 0x050fe20000010000 */
[----:B------:R-:W-:Y:S02]  /*5520*/  F2FP.BF16.F32.PACK_AB R190, R190, R97 ;  /* 0x00000061bebe723e */ /* 0x000fe400000010ff */
[----:B------:R-:W-:-:S04]  /*5530*/  CS2R R96, SRZ ;  /* 0x0000000000607805 */ /* 0x000fc8000001ff00 */
[----:B------:R-:W2:Y:S01]  /*5540*/  MUFU.EX2 R43, R43 ;  /* 0x0000002b002b7308 */ /* 0x000ea20000000800 */
[C---:B---3--:R-:W-:Y:S01]  /*5550*/  FADD.FTZ R4, R28.reuse, R13 ;  /* 0x0000000d1c047221 */ /* 0x048fe20000010000 */
[----:B------:R-:W-:Y:S02]  /*5560*/  F2FP.BF16.F32.PACK_AB R195, R28, R37 ;  /* 0x000000251cc3723e */ /* 0x000fe400000010ff */
[----:B------:R-:W-:-:S04]  /*5570*/  CS2R R28, SRZ ;  /* 0x00000000001c7805 */ /* 0x000fc8000001ff00 */
[----:B------:R3:W4:Y:S01]  /*5580*/  MUFU.EX2 R184, R103 ;  /* 0x0000006700b87308 */ /* 0x0007220000000800 */
[----:B-1----:R-:W-:-:S07]  /*5590*/  FADD.FTZ R21, R101, R38 ;  /* 0x0000002665157221 */ /* 0x002fce0000010000 */
[----:B------:R1:W5:Y:S01]  /*55a0*/  MUFU.EX2 R30, R45 ;  /* 0x0000002d001e7308 */ /* 0x0003620000000800 */
[----:B--2---:R-:W-:Y:S01]  /*55b0*/  FADD.FTZ R13, R43, R4 ;  /* 0x000000042b0d7221 */ /* 0x004fe20000010000 */
[----:B---3--:R-:W-:-:S06]  /*55c0*/  CS2R R102, SRZ ;  /* 0x0000000000667805 */ /* 0x008fcc000001ff00 */
[----:B------:R-:W2:Y:S01]  /*55d0*/  MUFU.EX2 R105, R105 ;  /* 0x0000006900697308 */ /* 0x000ea20000000800 */
[C---:B----4-:R-:W-:Y:S01]  /*55e0*/  FADD.FTZ R38, R184.reuse, R21 ;  /* 0x00000015b8267221 */ /* 0x050fe20000010000 */
[----:B------:R-:W-:Y:S02]  /*55f0*/  F2FP.BF16.F32.PACK_AB R184, R184, R101 ;  /* 0x00000065b8b8723e */ /* 0x000fe400000010ff */
[----:B------:R-:W-:Y:S02]  /*5600*/  CS2R R100, SRZ ;  /* 0x0000000000647805 */ /* 0x000fe4000001ff00 */
[----:B-1----:R-:W-:Y:S02]  /*5610*/  CS2R R44, SRZ ;  /* 0x00000000002c7805 */ /* 0x002fe4000001ff00 */
[----:B------:R-:W1:Y:S01]  /*5620*/  MUFU.EX2 R47, R47 ;  /* 0x0000002f002f7308 */ /* 0x000e620000000800 */
[C---:B-----5:R-:W-:Y:S01]  /*5630*/  FADD.FTZ R4, R30.reuse, R13 ;  /* 0x0000000d1e047221 */ /* 0x060fe20000010000 */
[----:B------:R-:W-:-:S02]  /*5640*/  F2FP.BF16.F32.PACK_AB R189, R30, R43 ;  /* 0x0000002b1ebd723e */ /* 0x000fc400000010ff */
[----:B------:R-:W-:Y:S02]  /*5650*/  CS2R R42, SRZ ;  /* 0x00000000002a7805 */ /* 0x000fe4000001ff00 */
[----:B------:R-:W-:Y:S02]  /*5660*/  CS2R R30, SRZ ;  /* 0x00000000001e7805 */ /* 0x000fe4000001ff00 */
[----:B------:R3:W4:Y:S01]  /*5670*/  MUFU.EX2 R186, R107 ;  /* 0x0000006b00ba7308 */ /* 0x0007220000000800 */
[----:B--2---:R-:W-:-:S07]  /*5680*/  FADD.FTZ R21, R105, R38 ;  /* 0x0000002669157221 */ /* 0x004fce0000010000 */
[----:B------:R2:W5:Y:S01]  /*5690*/  MUFU.EX2 R32, R49 ;  /* 0x0000003100207308 */ /* 0x0005620000000800 */
[----:B-1----:R-:W-:Y:S01]  /*56a0*/  FADD.FTZ R13, R47, R4 ;  /* 0x000000042f0d7221 */ /* 0x002fe20000010000 */
[----:B---3--:R-:W-:-:S06]  /*56b0*/  CS2R R106, SRZ ;  /* 0x00000000006a7805 */ /* 0x008fcc000001ff00 */
[----:B------:R-:W1:Y:S01]  /*56c0*/  MUFU.EX2 R109, R109 ;  /* 0x0000006d006d7308 */ /* 0x000e620000000800 */
[C---:B----4-:R-:W-:Y:S01]  /*56d0*/  FADD.FTZ R38, R186.reuse, R21 ;  /* 0x00000015ba267221 */ /* 0x050fe20000010000 */
[----:B------:R-:W-:Y:S02]  /*56e0*/  F2FP.BF16.F32.PACK_AB R186, R186, R105 ;  /* 0x00000069baba723e */ /* 0x000fe400000010ff */
[----:B------:R-:W-:Y:S02]  /*56f0*/  CS2R R104, SRZ ;  /* 0x0000000000687805 */ /* 0x000fe4000001ff00 */
[----:B--2---:R-:W-:Y:S02]  /*5700*/  CS2R R48, SRZ ;  /* 0x0000000000307805 */ /* 0x004fe4000001ff00 */
[----:B------:R-:W2:Y:S01]  /*5710*/  MUFU.EX2 R51, R51 ;  /* 0x0000003300337308 */ /* 0x000ea20000000800 */
[C---:B-----5:R-:W-:Y:S01]  /*5720*/  FADD.FTZ R4, R32.reuse, R13 ;  /* 0x0000000d20047221 */ /* 0x060fe20000010000 */
[----:B------:R-:W-:-:S02]  /*5730*/  F2FP.BF16.F32.PACK_AB R191, R32, R47 ;  /* 0x0000002f20bf723e */ /* 0x000fc400000010ff */
[----:B------:R-:W-:Y:S02]  /*5740*/  CS2R R46, SRZ ;  /* 0x00000000002e7805 */ /* 0x000fe4000001ff00 */
[----:B------:R-:W-:Y:S02]  /*5750*/  CS2R R32, SRZ ;  /* 0x0000000000207805 */ /* 0x000fe4000001ff00 */
        /* <DEDUP_REMOVED lines=42> */
[----:B------:R-:W-:Y:S01]  /*5a00*/  F2FP.BF16.F32.PACK_AB R181, R0, R59 ;  /* 0x0000003b00b5723e */ /* 0x000fe200000010ff */
[----:B------:R-:W-:Y:S01]  /*5a10*/  IMAD.MOV.U32 R0, RZ, RZ, 0x3f800000 ;  /* 0x3f800000ff007424 */ /* 0x000fe200078e00ff */
[----:B------:R-:W-:-:S04]  /*5a20*/  CS2R R58, SRZ ;  /* 0x00000000003a7805 */ /* 0x000fc8000001ff00 */
[----:B------:R-:W3:Y:S01]  /*5a30*/  MUFU.EX2 R14, R14 ;  /* 0x0000000e000e7308 */ /* 0x000ee20000000800 */
[----:B--2---:R-:W-:Y:S01]  /*5a40*/  FADD.FTZ R21, R121, R40 ;  /* 0x0000002879157221 */ /* 0x004fe20000010000 */
[----:B------:R-:W-:-:S06]  /*5a50*/  CS2R R40, SRZ ;  /* 0x0000000000287805 */ /* 0x000fcc000001ff00 */
[----:B------:R2:W4:Y:S01]  /*5a60*/  MUFU.EX2 R6, R67 ;  /* 0x0000004300067308 */ /* 0x0005220000000800 */
[----:B-1----:R-:W-:-:S07]  /*5a70*/  FADD.FTZ R13, R65, R4 ;  /* 0x00000004410d7221 */ /* 0x002fce0000010000 */
[----:B------:R-:W1:Y:S01]  /*5a80*/  MUFU.EX2 R69, R69 ;  /* 0x0000004500457308 */ /* 0x000e620000000800 */
[C---:B---3--:R-:W-:Y:S01]  /*5a90*/  FADD.FTZ R4, R14.reuse, R21 ;  /* 0x000000150e047221 */ /* 0x048fe20000010000 */
[----:B------:R-:W-:Y:S02]  /*5aa0*/  F2FP.BF16.F32.PACK_AB R178, R14, R121 ;  /* 0x000000790eb2723e */ /* 0x000fe400000010ff */
[----:B--2---:R-:W-:-:S04]  /*5ab0*/  CS2R R66, SRZ ;  /* 0x0000000000427805 */ /* 0x004fc8000001ff00 */
[----:B------:R2:W3:Y:S01]  /*5ac0*/  MUFU.EX2 R38, R71 ;  /* 0x0000004700267308 */ /* 0x0004e20000000800 */
[C---:B----4-:R-:W-:Y:S01]  /*5ad0*/  FADD.FTZ R14, R6.reuse, R13 ;  /* 0x0000000d060e7221 */ /* 0x050fe20000010000 */
[----:B------:R-:W-:Y:S01]  /*5ae0*/  F2FP.BF16.F32.PACK_AB R183, R6, R65 ;  /* 0x0000004106b7723e */ /* 0x000fe200000010ff */
[----:B------:R-:W-:Y:S01]  /*5af0*/  IMAD.MOV.U32 R6, RZ, RZ, 0x3f800000 ;  /* 0x3f800000ff067424 */ /* 0x000fe200078e00ff */
[----:B------:R-:W-:-:S04]  /*5b00*/  CS2R R64, SRZ ;  /* 0x0000000000407805 */ /* 0x000fc8000001ff00 */
[----:B------:R-:W4:Y:S01]  /*5b10*/  MUFU.EX2 R73, R73 ;  /* 0x0000004900497308 */ /* 0x000f220000000800 */
[----:B-1----:R-:W-:Y:S01]  /*5b20*/  FADD.FTZ R3, R69, R14 ;  /* 0x0000000e45037221 */ /* 0x002fe20000010000 */
[----:B--2---:R-:W-:-:S06]  /*5b30*/  CS2R R70, SRZ ;  /* 0x0000000000467805 */ /* 0x004fcc000001ff00 */
[----:B------:R1:W2:Y:S01]  /*5b40*/  MUFU.EX2 R10, R75 ;  /* 0x0000004b000a7308 */ /* 0x0002a20000000800 */
[C---:B---3--:R-:W-:Y:S01]  /*5b50*/  FADD.FTZ R12, R38.reuse, R3 ;  /* 0x00000003260c7221 */ /* 0x048fe20000010000 */
[----:B------:R-:W-:Y:S02]  /*5b60*/  F2FP.BF16.F32.PACK_AB R177, R38, R69 ;  /* 0x0000004526b1723e */ /* 0x000fe400000010ff */
[----:B------:R-:W-:Y:S02]  /*5b70*/  CS2R R68, SRZ ;  /* 0x0000000000447805 */ /* 0x000fe4000001ff00 */
[----:B------:R-:W-:Y:S01]  /*5b80*/  CS2R R38, SRZ ;  /* 0x0000000000267805 */ /* 0x000fe2000001ff00 */
[----:B----4-:R-:W-:Y:S01]  /*5b90*/  FADD.FTZ R3, R73, R12 ;  /* 0x0000000c49037221 */ /* 0x010fe20000010000 */
[----:B-1----:R-:W-:Y:S02]  /*5ba0*/  CS2R R74, SRZ ;  /* 0x00000000004a7805 */ /* 0x002fe4000001ff00 */
[C---:B--2---:R-:W-:Y:S01]  /*5bb0*/  F2FP.BF16.F32.PACK_AB R179, R10.reuse, R73 ;  /* 0x000000490ab3723e */ /* 0x044fe200000010ff */
[----:B------:R-:W-:Y:S01]  /*5bc0*/  FADD.FTZ R3, R10, R3 ;  /* 0x000000030a037221 */ /* 0x000fe20000010000 */
[----:B------:R-:W-:Y:S01]  /*5bd0*/  CS2R R72, SRZ ;  /* 0x0000000000487805 */ /* 0x000fe2000001ff00 */
[----:B------:R-:W-:Y:S06]  /*5be0*/  @!P2 BRA `(.L_x_2986) ;  /* 0x0000004000dca947 */ /* 0x000fec0003800000 */
[----:B------:R-:W-:Y:S01]  /*5bf0*/  R2UR UR61, R16 ;  /* 0x00000000103d72ca */ /* 0x000fe200000e0000 */
[----:B------:R-:W-:Y:S01]  /*5c00*/  IMAD.MOV.U32 R12, RZ, RZ, R9 ;  /* 0x000000ffff0c7224 */ /* 0x000fe200078e0009 */
[----:B------:R-:W-:Y:S01]  /*5c10*/  IADD3 R11, R120, -0x2, RZ ;  /* 0xfffffffe780b7810 */ /* 0x000fe20007ffe0ff */
[----:B------:R-:W-:Y:S01]  /*5c20*/  IMAD.MOV.U32 R10, RZ, RZ, R7 ;  /* 0x000000ffff0a7224 */ /* 0x000fe200078e0007 */
[----:B------:R-:W-:Y:S01]  /*5c30*/  MOV R119, RZ ;  /* 0x000000ff00777202 */ /* 0x000fe20000000f00 */
[----:B------:R-:W-:Y:S01]  /*5c40*/  IMAD.MOV.U32 R0, RZ, RZ, 0x3f800000 ;  /* 0x3f800000ff007424 */ /* 0x000fe200078e00ff */
[----:B------:R-:W-:Y:S01]  /*5c50*/  UMOV UR39, UR38 ;  /* 0x0000002600277c82 */ /* 0x000fe20008000000 */
[----:B------:R-:W-:-:S08]  /*5c60*/  ULDC UR37, c[0x0][0x9d8] ;  /* 0x0002760000257ab9 */ /* 0x000fd00000000800 */
.L_x_2997:
        /* <DEDUP_REMOVED lines=8> */
.L_x_2987:
        /* <DEDUP_REMOVED lines=8> */
.L_x_2988:
[----:B--2---:R-:W-:Y:S05]  /*5d70*/  @P1 BRA `(.L_x_2989) ;  /* 0x0000000000081947 */ /* 0x004fea0003800000 */
[----:B------:R-:W2:Y:S02]  /*5d80*/  SYNCS.PHASECHK.TRANS64.TRYWAIT P1, [UR60+0x36830], R7 ;  /* 0x03683007ff0075a7 */ /* 0x000ea4000802017c */
[----:B--2---:R-:W-:Y:S05]  /*5d90*/  @!P1 BRA `(.L_x_2990) ;  /* 0x0000009800009947 */ /* 0x004fea0003800000 */
.L_x_2989:
        /* <DEDUP_REMOVED lines=596> */
.L_x_2991:
[----:B------:R-:W-:Y:S01]  /*82e0*/  R2UR UR4, R2 ;  /* 0x00000000020472ca */ /* 0x000fe200000e0000 */
[----:B------:R-:W-:-:S05]  /*82f0*/  IMAD.U32 R0, RZ, RZ, UR61 ;  /* 0x0000003dff007e24 */ /* 0x000fca000f8e00ff */
[----:B------:R-:W-:-:S07]  /*8300*/  SHF.L.U32 R0, R0, 0x1f, RZ ;  /* 0x0000001f00007819 */ /* 0x000fce00000006ff */
[----:B------:R-:W-:-:S09]  /*8310*/  ULEA UR5, UR39, UR4, 0x3 ;  /* 0x0000000427057291 */ /* 0x000fd2000f8e183f */
[----:B------:R3:W4:Y:S01]  /*8320*/  SYNCS.PHASECHK.TRANS64.TRYWAIT P1, [UR5+0x36850], R0 ;  /* 0x03685000ff0075a7 */ /* 0x0007220008020145 */
[----:B------:R-:W-:Y:S05]  /*8330*/  @!P0 BRA `(.L_x_2992) ;  /* 0x0000000000048947 */ /* 0x000fea0003800000 */
[----:B------:R-:W-:Y:S01]  /*8340*/  BPT.TRAP 0x1 ;  /* 0x000000040000795c */ /* 0x000fe20000300000 */
.L_x_2992:
[----:B----4-:R-:W-:Y:S05]  /*8350*/  @P1 BRA `(.L_x_2993) ;  /* 0x0000000000081947 */ /* 0x010fea0003800000 */
[----:B------:R-:W4:Y:S02]  /*8360*/  SYNCS.PHASECHK.TRANS64.TRYWAIT P1, [UR5+0x36850], R0 ;  /* 0x03685000ff0075a7 */ /* 0x000f240008020145 */
[----:B----4-:R-:W-:Y:S05]  /*8370*/  @!P1 BRA `(.L_x_2994) ;  /* 0x0000007000a09947 */ /* 0x010fea0003800000 */
.L_x_2993:
        /* <DEDUP_REMOVED lines=9> */
[----:B------:R-:W-:Y:S01]  /*8410*/  HGMMA.64x192x16.F32.BF16 R24, R200, gdesc[UR4].tnspB, R24, gsb0 ;  /* 0x42e00004c8187df0 */ /* 0x000fe20008001818 */
[----:B------:R-:W-:Y:S01]  /*8420*/  UIADD3 UR6, UR4, 0x80, URZ ;  /* 0x0000008004067890 */ /* 0x000fe2000fffe03f */
[----:B------:R-:W-:Y:S01]  /*8430*/  UMOV UR7, 0x40000040 ;  /* 0x4000004000077882 */ /* 0x000fe20000000000 */
[----:B------:R-:W-:Y:S02]  /*8440*/  WARPGROUP.DEPBAR.LE gsb0, 0x0 ;  /* 0x00008000000079c5 */ /* 0x000fe40000010000 */
[----:B------:R-:W-:-:S15]  /*8450*/  WARPGROUP.ARRIVE ;  /* 0x00000000000079c5 */ /* 0x000fde0000000000 */
        /* <DEDUP_REMOVED lines=18> */
[----:B------:R-:W-:Y:S01]  /*8580*/  UIADD3 UR4, UR4, 0x300, URZ ;  /* 0x0000030004047890 */ /* 0x000fe2000fffe03f */
[----:B------:R-:W-:Y:S02]  /*8590*/  WARPGROUP.DEPBAR.LE gsb0, 0x0 ;  /* 0x00008000000079c5 */ /* 0x000fe40000010000 */
[----:B------:R-:W-:-:S14]  /*85a0*/  WARPGROUP.ARRIVE ;  /* 0x00000000000079c5 */ /* 0x000fdc0000000000 */
[----:B------:R-:W-:Y:S01]  /*85b0*/  HGMMA.64x192x16.F32.BF16 R24, R180, gdesc[UR4].tnspB, R24, gsb0 ;  /* 0x42e00004b4187df0 */ /* 0x000fe20008001818 */
[----:B------:R-:W-:Y:S01]  /*85c0*/  UMOV UR6, UR4 ;  /* 0x0000000400067c82 */ /* 0x000fe20008000000 */
[----:B------:R-:W-:Y:S01]  /*85d0*/  UMOV UR7, 0x40000040 ;  /* 0x4000004000077882 */ /* 0x000fe20000000000 */
[----:B------:R-:W-:Y:S02]  /*85e0*/  WARPGROUP.DEPBAR.LE gsb0, 0x0 ;  /* 0x00008000000079c5 */ /* 0x000fe40000010000 */
[----:B------:R-:W-:-:S15]  /*85f0*/  WARPGROUP.ARRIVE ;  /* 0x00000000000079c5 */ /* 0x000fde0000000000 */
[----:B------:R-:W-:Y:S03]  /*8600*/  HGMMA.64x192x16.F32.BF16 R24, R176, gdesc[UR4].tnspB, R24, gsb0 ;  /* 0x42e00004b0187df0 */ /* 0x000fe60008001818 */
[----:B------:R-:W-:Y:S02]  /*8610*/  WARPGROUP.DEPBAR.LE gsb0, 0x0 ;  /* 0x00008000000079c5 */ /* 0x000fe40000010000 */
[----:B------:R-:W-:Y:S05]  /*8620*/  @!P0 BRA `(.L_x_2995) ;  /* 0x0000000000048947 */ /* 0x000fea0003800000 */
[----:B------:R-:W-:Y:S01]  /*8630*/  BPT.TRAP 0x1 ;  /* 0x000000040000795c */ /* 0x000fe20000300000 */
.L_x_2995:
        /* <DEDUP_REMOVED lines=9> */
[----:B------:R-:W4:Y:S01]  /*86d0*/  LDL R214, [R1+0x4] ;  /* 0x0000040001d67983 */ /* 0x000f220000100800 */
[----:B------:R-:W-:Y:S01]  /*86e0*/  FMUL.FTZ R21, R174, UR37 ;  /* 0x00000025ae157c20 */ /* 0x000fe20008410000 */
[----:B------:R-:W-:Y:S01]  /*86f0*/  FMUL.FTZ R181, R161, UR37 ;  /* 0x00000025a1b57c20 */ /* 0x000fe20008410000 */
[----:B------:R-:W-:Y:S01]  /*8700*/  FMUL.FTZ R183, R164, UR37 ;  /* 0x00000025a4b77c20 */ /* 0x000fe20008410000 */
[----:B------:R-:W-:Y:S01]  /*8710*/  FMUL.FTZ R161, R162, UR37 ;  /* 0x00000025a2a17c20 */ /* 0x000fe20008410000 */
[----:B------:R-:W5:Y:S01]  /*8720*/  MUFU.TANH R179, R179 ;  /* 0x000000b300b37308 */ /* 0x000f620000002400 */
        /* <DEDUP_REMOVED lines=58> */
[----:B------:R-:W1:Y:S01]  /*8ad0*/  LDC R8, c[0x0][0x988] ;  /* 0x00026200ff087b82 */ /* 0x000e620000000800 */
[----:B------:R-:W-:-:S04]  /*8ae0*/  ISETP.NE.AND P1, PT, R23, RZ, PT ;  /* 0x000000ff1700720c */ /* 0x000fc80003f25270 */
[----:B------:R-:W5:Y:S01]  /*8af0*/  MUFU.TANH R169, R169 ;  /* 0x000000a900a97308 */ /* 0x000f620000002400 */
[----:B---3--:R-:W-:-:S07]  /*8b00*/  FMNMX.FTZ R6, R21, R6, !PT ;  /* 0x0000000615067209 */ /* 0x008fce0007810000 */
[----:B------:R-:W3:Y:S01]  /*8b10*/  MUFU.TANH R183, R183 ;  /* 0x000000b700b77308 */ /* 0x000ee20000002400 */
[----:B--2---:R-:W-:-:S07]  /*8b20*/  FMNMX.FTZ R0, R181, R0, !PT ;  /* 0x00000000b5007209 */ /* 0x004fce0007810000 */
[----:B------:R-:W2:Y:S01]  /*8b30*/  MUFU.TANH R161, R161 ;  /* 0x000000a100a17308 */ /* 0x000ea20000002400 */
[----:B-----5:R-:W-:-:S07]  /*8b40*/  FMNMX.FTZ R6, R169, R6, !PT ;  /* 0x00000006a9067209 */ /* 0x020fce0007810000 */
        /* <DEDUP_REMOVED lines=85> */
[----:B---3--:R-:W-:-:S05]  /*90a0*/  FMNMX.FTZ R0, R233, R0, !PT ;  /* 0x00000000e9007209 */ /* 0x008fca0007810000 */
[----:B------:R-:W3:Y:S02]  /*90b0*/  SHFL.BFLY PT, R7, R0, 0x2, 0x1f ;  /* 0x0c401f0000077f89 */ /* 0x000ee400000e0000 */
[----:B------:R-:W1:Y:S01]  /*90c0*/  MUFU.TANH R127, R127 ;  /* 0x0000007f007f7308 */ /* 0x000e620000002400 */
[----:B--2---:R-:W-:-:S04]  /*90d0*/  FMNMX.FTZ R6, R123, R6, !PT ;  /* 0x000000067b067209 */ /* 0x004fc80007810000 */
[----:B-----5:R-:W-:-:S04]  /*90e0*/  FMNMX.FTZ R6, R125, R6, !PT ;  /* 0x000000067d067209 */ /* 0x020fc80007810000 */
[----:B-1----:R-:W-:-:S05]  /*90f0*/  FMNMX.FTZ R6, R127, R6, !PT ;  /* 0x000000067f067209 */ /* 0x002fca0007810000 */
[----:B------:R-:W1:Y:S01]  /*9100*/  SHFL.BFLY PT, R9, R6, 0x2, 0x1f ;  /* 0x0c401f0006097f89 */ /* 0x000e6200000e0000 */
[----:B---3--:R-:W-:-:S05]  /*9110*/  FMNMX.FTZ R14, R0, R7, !PT ;  /* 0x00000007000e7209 */ /* 0x008fca0007810000 */
[----:B------:R-:W2:Y:S01]  /*9120*/  SHFL.BFLY PT, R7, R14, 0x1, 0x1f ;  /* 0x0c201f000e077f89 */ /* 0x000ea200000e0000 */
[----:B-1----:R-:W-:-:S05]  /*9130*/  FMNMX.FTZ R20, R6, R9, !PT ;  /* 0x0000000906147209 */ /* 0x002fca0007810000 */
[----:B------:R-:W1:Y:S01]  /*9140*/  SHFL.BFLY PT, R9, R20, 0x1, 0x1f ;  /* 0x0c201f0014097f89 */ /* 0x000e6200000e0000 */
[----:B--2---:R-:W-:-:S05]  /*9150*/  FMNMX.FTZ R7, R14, R7, !PT ;  /* 0x000000070e077209 */ /* 0x004fca0007810000 */
[C---:B------:R-:W-:Y:S01]  /*9160*/  FADD.FTZ R235, -R7.reuse, R10 ;  /* 0x0000000a07eb7221 */ /* 0x040fe20000010100 */
[----:B------:R-:W-:-:S03]  /*9170*/  FMUL.FTZ R10, R7, R8 ;  /* 0x00000008070a7220 */ /* 0x000fc60000410000 */
        /* <DEDUP_REMOVED lines=14> */
[----:B-1----:R-:W-:Y:S01]  /*9260*/  FMNMX.FTZ R9, R20, R9, !PT ;  /* 0x0000000914097209 */ /* 0x002fe20007810000 */
        /* <DEDUP_REMOVED lines=14> */
[-C--:B------:R-:W-:Y:S01]  /*9350*/  FFMA.FTZ R221, R233, R8.reuse, -R10 ;  /* 0x00000008e9dd7223 */ /* 0x080fe2000001080a */
[CC--:B------:R-:W-:Y:S01]  /*9360*/  FMUL.FTZ R10, R9.reuse, R8.reuse ;  /* 0x00000008090a7220 */ /* 0x0c0fe20000410000 */
[----:B------:R-:W-:Y:S01]  /*9370*/  FADD.FTZ R237, -R9, R12 ;  /* 0x0000000c09ed7221 */ /* 0x000fe20000010100 */
[----:B------:R-:W-:Y:S02]  /*9380*/  MUFU.EX2 R6, R235 ;  /* 0x000000eb00067308 */ /* 0x000fe40000000800 */
[-CC-:B------:R-:W-:Y:S01]  /*9390*/  FFMA.FTZ R201, R13, R8.reuse, -R10.reuse ;  /* 0x000000080dc97223 */ /* 0x180fe2000001080a */
[-C--:B------:R-:W-:Y:S01]  /*93a0*/  FMUL.FTZ R237, R237, R8.reuse ;  /* 0x00000008eded7220 */ /* 0x080fe20000410000 */
        /* <DEDUP_REMOVED lines=22> */
[----:B------:R-:W-:-:S06]  /*9510*/  FFMA.FTZ R125, R125, R8, -R10 ;  /* 0x000000087d7d7223 */ /* 0x000fcc000001080a */
[----:B------:R-:W3:Y:S01]  /*9520*/  MUFU.EX2 R200, R200 ;  /* 0x000000c800c87308 */ /* 0x000ee20000000800 */
[----:B-1----:R-:W-:-:S07]  /*9530*/  FFMA.FTZ R15, R6, R4, R177 ;  /* 0x00000004060f7223 */ /* 0x002fce00000100b1 */
[----:B------:R-:W1:Y:S01]  /*9540*/  MUFU.EX2 R12, R12 ;  /* 0x0000000c000c7308 */ /* 0x000e620000000800 */
[----:B--2---:R-:W-:-:S07]  /*9550*/  FFMA.FTZ R3, R0, R3, R201 ;  /* 0x0000000300037223 */ /* 0x004fce00000100c9 */
[----:B------:R-:W2:Y:S01]  /*9560*/  MUFU.EX2 R202, R202 ;  /* 0x000000ca00ca7308 */ /* 0x000ea20000000800 */
[----:B---3--:R-:W-:-:S07]  /*9570*/  FADD.FTZ R15, R200, R15 ;  /* 0x0000000fc80f7221 */ /* 0x008fce0000010000 */
[----:B------:R-:W3:Y:S01]  /*9580*/  MUFU.EX2 R203, R203 ;  /* 0x000000cb00cb7308 */ /* 0x000ee20000000800 */
[----:B-1----:R-:W-:-:S07]  /*9590*/  FADD.FTZ R4, R12, R3 ;  /* 0x000000030c047221 */ /* 0x002fce0000010000 */
[----:B------:R-:W1:Y:S01]  /*95a0*/  MUFU.EX2 R171, R171 ;  /* 0x000000ab00ab7308 */ /* 0x000e620000000800 */
[----:B--2---:R-:W-:Y:S01]  /*95b0*/  FADD.FTZ R132, R202, R15 ;  /* 0x0000000fca847221 */ /* 0x004fe20000010000 */
[----:B------:R-:W-:-:S06]  /*95c0*/  FFMA.FTZ R15, R141, R8, -R10 ;  /* 0x000000088d0f7223 */ /* 0x000fcc000001080a */
        /* <DEDUP_REMOVED lines=16> */
[----:B-1----:R-:W-:Y:S01]  /*96d0*/  FADD.FTZ R134, R198, R21 ;  /* 0x00000015c6867221 */ /* 0x002fe20000010000 */
[----:B------:R-:W-:-:S06]  /*96e0*/  FFMA.FTZ R21, R129, R8, -R10 ;  /* 0x0000000881157223 */ /* 0x000fcc000001080a */
        /* <DEDUP_REMOVED lines=16> */
[----:B---3--:R-:W-:Y:S01]  /*97f0*/  FADD.FTZ R136, R194, R129 ;  /* 0x00000081c2887221 */ /* 0x008fe20000010000 */
[----:B------:R-:W-:-:S06]  /*9800*/  FFMA.FTZ R129, R133, R8, -R10 ;  /* 0x0000000885817223 */ /* 0x000fcc000001080a */
        /* <DEDUP_REMOVED lines=11> */
[----:B---3--:R-:W-:Y:S01]  /*98c0*/  FADD.FTZ R131, R183, R136 ;  /* 0x00000088b7837221 */ /* 0x008fe20000010000 */
[-CC-:B------:R-:W-:Y:S01]  /*98d0*/  FFMA.FTZ R136, R135, R8.reuse, -R10.reuse ;  /* 0x0000000887887223 */ /* 0x180fe2000001080a */
[----:B------:R-:W-:-:S05]  /*98e0*/  FFMA.FTZ R10, R127, R8, -R10 ;  /* 0x000000087f0a7223 */ /* 0x000fca000001080a */
        /* <DEDUP_REMOVED lines=26> */
[----:B------:R-:W-:-:S05]  /*9a90*/  MOV R3, UR60 ;  /* 0x0000003c00037c02 */ /* 0x000fca0008000f00 */
[----:B------:R-:W-:Y:S01]  /*9aa0*/  @P1 VIADD R3, R3, 0x36840 ;  /* 0x0003684003031836 */ /* 0x000fe20000000000 */
[----:B------:R-:W1:Y:S01]  /*9ab0*/  MUFU.EX2 R215, R215 ;  /* 0x000000d700d77308 */ /* 0x000e620000000800 */
[----:B--2---:R-:W-:-:S03]  /*9ac0*/  FADD.FTZ R138, R180, R131 ;  /* 0x00000083b48a7221 */ /* 0x004fc60000010000 */
[----:B----4-:R-:W-:-:S04]  /*9ad0*/  @P1 PRMT R3, R214, 0x654, R3 ;  /* 0x00000654d6031816 */ /* 0x010fc80000000003 */
[----:B------:R-:W2:Y:S01]  /*9ae0*/  MUFU.EX2 R134, R134 ;  /* 0x0000008600867308 */ /* 0x000ea20000000800 */
[----:B---3--:R-:W-:Y:S01]  /*9af0*/  FADD.FTZ R131, R21, R4 ;  /* 0x0000000415837221 */ /* 0x008fe20000010000 */
[----:B------:R3:W-:Y:S06]  /*9b00*/  @P1 SYNCS.ARRIVE.TRANS64.RED.A1T0 RZ, [R3+URZ], RZ ;  /* 0x000000ff03ff19a7 */ /* 0x0007ec000810043f */
[----:B------:R-:W4:Y:S01]  /*9b10*/  MUFU.EX2 R182, R182 ;  /* 0x000000b600b67308 */ /* 0x000f220000000800 */
[----:B-1----:R-:W-:-:S07]  /*9b20*/  FADD.FTZ R133, R215, R138 ;  /* 0x0000008ad7857221 */ /* 0x002fce0000010000 */
[----:B------:R-:W-:Y:S01]  /*9b30*/  MUFU.EX2 R129, R129 ;  /* 0x0000008100817308 */ /* 0x000fe20000000800 */
[----:B--2---:R-:W-:-:S07]  /*9b40*/  FADD.FTZ R4, R134, R131 ;  /* 0x0000008386047221 */ /* 0x004fce0000010000 */
[----:B------:R-:W3:Y:S01]  /*9b50*/  MUFU.EX2 R217, R217 ;  /* 0x000000d900d97308 */ /* 0x000ee20000000800 */
[----:B----4-:R-:W-:-:S07]  /*9b60*/  FADD.FTZ R138, R182, R133 ;  /* 0x00000085b68a7221 */ /* 0x010fce0000010000 */
[----:B------:R-:W-:Y:S08]  /*9b70*/  MUFU.EX2 R136, R136 ;  /* 0x0000008800887308 */ /* 0x000ff00000000800 */
[----:B------:R-:W1:Y:S01]  /*9b80*/  MUFU.EX2 R176, R176 ;  /* 0x000000b000b07308 */ /* 0x000e620000000800 */
[----:B---3--:R-:W-:-:S07]  /*9b90*/  FADD.FTZ R3, R217, R138 ;  /* 0x0000008ad9037221 */ /* 0x008fce0000010000 */
[----:B------:R-:W-:Y:S08]  /*9ba0*/  MUFU.EX2 R121, R121 ;  /* 0x0000007900797308 */ /* 0x000ff00000000800 */
[----:B------:R-:W2:Y:S01]  /*9bb0*/  MUFU.EX2 R219, R219 ;  /* 0x000000db00db7308 */ /* 0x000ea20000000800 */
[----:B-1----:R-:W-:-:S07]  /*9bc0*/  FADD.FTZ R138, R176, R3 ;  /* 0x00000003b08a7221 */ /* 0x002fce0000010000 */
[----:B------:R1:W3:Y:S08]  /*9bd0*/  MUFU.EX2 R135, R123 ;  /* 0x0000007b00877308 */ /* 0x0002f00000000800 */
[----:B------:R-:W4:Y:S01]  /*9be0*/  MUFU.EX2 R178, R178 ;  /* 0x000000b200b27308 */ /* 0x000f220000000800 */
[----:B-1----:R-:W-:Y:S01]  /*9bf0*/  FADD.FTZ R123, R129, R4 ;  /* 0x00000004817b7221 */ /* 0x002fe20000010000 */
[----:B--2---:R-:W-:-:S03]  /*9c00*/  FADD.FTZ R3, R219, R138 ;  /* 0x0000008adb037221 */ /* 0x004fc60000010000 */
[----:B------:R-:W-:-:S03]  /*9c10*/  FADD.FTZ R4, R136, R123 ;  /* 0x0000007b88047221 */ /* 0x000fc60000010000 */
[----:B------:R-:W1:Y:S01]  /*9c20*/  MUFU.EX2 R125, R125 ;  /* 0x0000007d007d7308 */ /* 0x000e620000000800 */
[----:B------:R-:W-:-:S04]  /*9c30*/  FADD.FTZ R4, R121, R4 ;  /* 0x0000000479047221 */ /* 0x000fc80000010000 */
[----:B---3--:R-:W-:-:S03]  /*9c40*/  FADD.FTZ R4, R135, R4 ;  /* 0x0000000487047221 */ /* 0x008fc60000010000 */
[----:B------:R-:W2:Y:S01]  /*9c50*/  MUFU.EX2 R221, R221 ;  /* 0x000000dd00dd7308 */ /* 0x000ea20000000800 */
[----:B----4-:R-:W-:-:S07]  /*9c60*/  FADD.FTZ R138, R178, R3 ;  /* 0x00000003b28a7221 */ /* 0x010fce0000010000 */
[----:B------:R-:W3:Y:S01]  /*9c70*/  MUFU.EX2 R140, R10 ;  /* 0x0000000a008c7308 */ /* 0x000ee20000000800 */
[----:B-1----:R-:W-:Y:S01]  /*9c80*/  FADD.FTZ R3, R125, R4 ;  /* 0x000000047d037221 */ /* 0x002fe20000010000 */
[----:B--2---:R-:W-:-:S03]  /*9c90*/  FADD.FTZ R4, R221, R138 ;  /* 0x0000008add047221 */ /* 0x004fc60000010000 */
[----:B---3--:R-:W-:Y:S01]  /*9ca0*/  FADD.FTZ R3, R140, R3 ;  /* 0x000000038c037221 */ /* 0x008fe20000010000 */
[----:B------:R-:W-:Y:S06]  /*9cb0*/  @!P0 BRA `(.L_x_2996) ;  /* 0x0000000000048947 */ /* 0x000fec0003800000 */
[----:B------:R-:W-:Y:S01]  /*9cc0*/  BPT.TRAP 0x1 ;  /* 0x000000040000795c */ /* 0x000fe20000300000 */
.L_x_2996:
[----:B------:R-:W2:Y:S01]  /*9cd0*/  LDL R123, [R1] ;  /* 0x00000000017b7983 */ /* 0x000ea20000100800 */
[----:B------:R-:W-:Y:S01]  /*9ce0*/  ISETP.NE.AND P1, PT, R22, RZ, PT ;  /* 0x000000ff1600720c */ /* 0x000fe20003f25270 */
[----:B------:R-:W-:Y:S01]  /*9cf0*/  IMAD.U32 R10, RZ, RZ, UR5 ;  /* 0x00000005ff0a7e24 */ /* 0x000fe2000f8e00ff */
[----:B------:R-:W-:Y:S01]  /*9d00*/  R2UR UR61, R16 ;  /* 0x00000000103d72ca */ /* 0x000fe200000e0000 */
[----:B------:R-:W-:Y:S01]  /*9d10*/  UMOV UR39, UR38 ;  /* 0x0000002600277c82 */ /* 0x000fe20008000000 */
[----:B------:R-:W-:Y:S02]  /*9d20*/  F2FP.BF16.F32.PACK_AB R200, R200, R177 ;  /* 0x000000b1c8c8723e */ /* 0x000fe400000010ff */
[----:B------:R-:W-:Y:S01]  /*9d30*/  F2FP.BF16.F32.PACK_AB R201, R12, R201 ;  /* 0x000000c90cc9723e */ /* 0x000fe200000010ff */
[----:B------:R-:W-:Y:S01]  /*9d40*/  IMAD.MOV.U32 R12, RZ, RZ, R9 ;  /* 0x000000ffff0c7224 */ /* 0x000fe200078e0009 */
[----:B------:R-:W-:Y:S02]  /*9d50*/  F2FP.BF16.F32.PACK_AB R192, R179, R192 ;  /* 0x000000c0b3c0723e */ /* 0x000fe400000010ff */
[----:B------:R-:W-:-:S02]  /*9d60*/  F2FP.BF16.F32.PACK_AB R194, R181, R194 ;  /* 0x000000c2b5c2723e */ /* 0x000fc400000010ff */
[----:B------:R-:W-:Y:S01]  /*9d70*/  F2FP.BF16.F32.PACK_AB R188, R183, R188 ;  /* 0x000000bcb7bc723e */ /* 0x000fe200000010ff */
[----:B------:R-:W-:Y:S01]  /*9d80*/  @P1 VIADD R10, R10, 0x36860 ;  /* 0x000368600a0a1836 */ /* 0x000fe20000000000 */
        /* <DEDUP_REMOVED lines=23> */
[----:B--2---:R-:W-:-:S04]  /*9f00*/  @P1 PRMT R10, R123, 0x654, R10 ;  /* 0x000006547b0a1816 */ /* 0x004fc8000000000a */
[----:B------:R1:W-:Y:S01]  /*9f10*/  @P1 SYNCS.ARRIVE.TRANS64.RED.A1T0 RZ, [R10+URZ], RZ ;  /* 0x000000ff0aff19a7 */ /* 0x0003e2000810043f */
[C---:B------:R-:W-:Y:S02]  /*9f20*/  ISETP.GT.AND P1, PT, R11.reuse, RZ, PT ;  /* 0x000000ff0b00720c */ /* 0x040fe40003f24270 */
[----:B------:R-:W-:Y:S01]  /*9f30*/  IADD3 R11, R11, -0x1, RZ ;  /* 0xffffffff0b0b7810 */ /* 0x000fe20007ffe0ff */
[----:B-1----:R-:W-:-:S10]  /*9f40*/  IMAD.MOV.U32 R10, RZ, RZ, R7 ;  /* 0x000000ffff0a7224 */ /* 0x002fd400078e0007 */
[----:B------:R-:W-:Y:S05]  /*9f50*/  @P1 BRA `(.L_x_2997) ;  /* 0xffffffbc00441947 */ /* 0x000fea000383ffff */
.L_x_2986:
        /* <DEDUP_REMOVED lines=99> */
.L_x_2998:
        /* <DEDUP_REMOVED lines=8> */
.L_x_2999:
[----:B--2---:R-:W-:Y:S05]  /*a610*/  @P1 BRA `(.L_x_3000) ;  /* 0x0000000000081947 */ /* 0x004fea0003800000 */
[----:B------:R-:W2:Y:S02]  /*a620*/  SYNCS.PHASECHK.TRANS64.TRYWAIT P1, [UR5+0x36850], R0 ;  /* 0x03685000ff0075a7 */ /* 0x000ea40008020145 */
[----:B--2---:R-:W-:Y:S05]  /*a630*/  @!P1 BRA `(.L_x_3001) ;  /* 0x0000005000089947 */ /* 0x004fea0003800000 */
.L_x_3000:
        /* <DEDUP_REMOVED lines=13> */
[----:B------:R-:W-:Y:S01]  /*a710*/  IMAD.MOV.U32 R3, RZ, RZ, -0x800000 ;  /* 0xff800000ff037424 */ /* 0x000fe200078e00ff */
[----:B------:R-:W1:Y:S04]  /*a720*/  SHFL.BFLY PT, R0, R5, 0x1, 0x1f ;  /* 0x0c201f0005007f89 */ /* 0x000e6800000e0000 */
[----:B------:R-:W-:Y:S01]  /*a730*/  UMOV UR6, UR4 ;  /* 0x0000000400067c82 */ /* 0x000fe20008000000 */
[----:B------:R-:W2:Y:S01]  /*a740*/  SHFL.BFLY PT, R11, R6, 0x1, 0x1f ;  /* 0x0c201f00060b7f89 */ /* 0x000ea200000e0000 */
[----:B------:R-:W-:Y:S01]  /*a750*/  HGMMA.64x192x16.F32.BF16 R24, R200, gdesc[UR4].tnspB, R24, gsb0 ;  /* 0x42e00004c8187df0 */ /* 0x000fe20008001818 */
[----:B------:R-:W-:Y:S01]  /*a760*/  UIADD3 UR6, UR4, 0x80, URZ ;  /* 0x0000008004067890 */ /* 0x000fe2000fffe03f */
[----:B------:R-:W-:Y:S01]  /*a770*/  UMOV UR7, 0x40000040 ;  /* 0x4000004000077882 */ /* 0x000fe20000000000 */
[----:B-1----:R-:W-:Y:S01]  /*a780*/  FADD.FTZ R13, R5, R0 ;  /* 0x00000000050d7221 */ /* 0x002fe20000010000 */
[----:B------:R-:W-:-:S02]  /*a790*/  IMAD.MOV.U32 R0, RZ, RZ, -0x800000 ;  /* 0xff800000ff007424 */ /* 0x000fc400078e00ff */
[----:B--2---:R-:W-:Y:S02]  /*a7a0*/  FADD.FTZ R14, R6, R11 ;  /* 0x0000000b060e7221 */ /* 0x004fe40000010000 */
[----:B------:R-:W-:Y:S01]  /*a7b0*/  FSETP.NE.FTZ.AND P1, PT, R13, RZ, PT ;  /* 0x000000ff0d00720b */ /* 0x000fe20003f35000 */
[----:B------:R-:W-:Y:S02]  /*a7c0*/  IMAD.MOV.U32 R11, RZ, RZ, RZ ;  /* 0x000000ffff0b7224 */ /* 0x000fe400078e00ff */
[----:B------:R-:W-:-:S10]  /*a7d0*/  FSETP.NE.FTZ.AND P2, PT, R14, RZ, PT ;  /* 0x000000ff0e00720b */ /* 0x000fd40003f55000 */
[----:B------:R-:W1:Y:S01]  /*a7e0*/  @P1 MUFU.LG2 R10, R13 ;  /* 0x0000000d000a1308 */ /* 0x000e620000000c00 */
[C---:B------:R-:W-:Y:S02]  /*a7f0*/  @P1 FMUL.FTZ R6, R8.reuse, 0.69314718246459960938 ;  /* 0x3f31721808061820 */ /* 0x040fe40000410000 */
[----:B------:R-:W-:-:S05]  /*a800*/  @P2 FMUL.FTZ R15, R8, 0.69314718246459960938 ;  /* 0x3f317218080f2820 */ /* 0x000fca0000410000 */
        /* <DEDUP_REMOVED lines=37> */
[----:B-1-34-:R-:W-:Y:S05]  /*aa60*/  @!P0 BRA `(.L_x_3002) ;  /* 0x0000000000048947 */ /* 0x01afea0003800000 */
[----:B------:R-:W-:Y:S01]  /*aa70*/  BPT.TRAP 0x1 ;  /* 0x000000040000795c */ /* 0x000fe20000300000 */
.L_x_3002:
        /* <DEDUP_REMOVED lines=50> */
[----:B------:R-:W-:Y:S01]  /*ada0*/  MOV R4, UR5 ;  /* 0x0000000500047c02 */ /* 0x000fe20008000f00 */
[-C--:B------:R-:W-:Y:S01]  /*adb0*/  FMUL.FTZ R27, R27, R11.reuse ;  /* 0x0000000b1b1b7220 */ /* 0x080fe20000410000 */
[----:B------:R-:W-:Y:S01]  /*adc0*/  IADD3 R13, P6, R18, 0x60, RZ ;  /* 0x00000060120d7810 */ /* 0x000fe20007fde0ff */
[-C--:B------:R-:W-:Y:S01]  /*add0*/  FMUL.FTZ R122, R26, R11.reuse ;  /* 0x0000000b1a7a7220 */ /* 0x080fe20000410000 */
[----:B------:R-:W-:Y:S01]  /*ade0*/  R2UR UR6, R208 ;  /* 0x00000000d00672ca */ /* 0x000fe200000e0000 */
[----:B------:R-:W-:Y:S01]  /*adf0*/  @P0 VIADD R4, R4, 0x36860 ;  /* 0x0003686004040836 */ /* 0x000fe20000000000 */
[----:B------:R-:W-:Y:S01]  /*ae00*/  LOP3.LUT R12, R13, 0x380, RZ, 0xc0, !PT ;  /* 0x000003800d0c7812 */ /* 0x000fe200078ec0ff */
        /* <DEDUP_REMOVED lines=46> */
[C---:B------:R-:W-:Y:S01]  /*b0f0*/  IADD3 R11, P1, R18.reuse, 0x40, RZ ;  /* 0x00000040120b7810 */ /* 0x040fe20007f3e0ff */
[----:B------:R-:W-:Y:S01]  /*b100*/  UIADD3 UR34, -UR6, URZ, URZ ;  /* 0x0000003f06227290 */ /* 0x000fe2000fffe13f */
[----:B------:R-:W-:Y:S01]  /*b110*/  IADD3 R15, P5, R18, 0x4000, RZ ;  /* 0x00004000120f7810 */ /* 0x000fe20007fbe0ff */
[----:B------:R-:W-:Y:S01]  /*b120*/  ULDC UR4, c[0x0][0xda8] ;  /* 0x00036a0000047ab9 */ /* 0x000fe20000000800 */
[----:B------:R-:W-:Y:S01]  /*b130*/  SHF.R.U64 R12, R12, 0x3, RZ ;  /* 0x000000030c0c7819 */ /* 0x000fe200000012ff */
[----:B------:R-:W-:Y:S01]  /*b140*/  UIADD3 UR35, -UR36, URZ, URZ ;  /* 0x0000003f24237290 */ /* 0x000fe2000fffe13f */
[----:B------:R-:W-:Y:S01]  /*b150*/  R2UR UR7, R207 ;  /* 0x00000000cf0772ca */ /* 0x000fe200000e0000 */
[----:B------:R-:W-:Y:S01]  /*b160*/  ULDC.64 UR8, c[0x0][0xb70] ;  /* 0x0002dc0000087ab9 */ /* 0x000fe20000000a00 */
[----:B------:R-:W-:Y:S01]  /*b170*/  LOP3.LUT R10, R11, 0x380, RZ, 0xc0, !PT ;  /* 0x000003800b0a7812 */ /* 0x000fe200078ec0ff */
[----:B------:R-:W-:Y:S01]  /*b180*/  ULDC UR10, c[0x0][0xa88] ;  /* 0x0002a200000a7ab9 */ /* 0x000fe20000000800 */
[----:B------:R-:W-:Y:S01]  /*b190*/  LOP3.LUT R14, R15, 0x380, RZ, 0xc0, !PT ;  /* 0x000003800f0e7812 */ /* 0x000fe200078ec0ff */
[----:B------:R-:W-:Y:S01]  /*b1a0*/  ULDC.64 UR12, c[0x0][0x208] ;  /* 0x00008200000c7ab9 */ /* 0x000fe20000000a00 */
[----:B------:R-:W-:-:S02]  /*b1b0*/  LOP3.LUT R12, R12, R13, RZ, 0x3c, !PT ;  /* 0x0000000d0c0c7212 */ /* 0x000fc400078e3cff */
[----:B------:R-:W-:Y:S02]  /*b1c0*/  IADD3 R13, P3, R18, 0x4060, RZ ;  /* 0x00004060120d7810 */ /* 0x000fe40007f7e0ff */
[----:B------:R-:W-:Y:S02]  /*b1d0*/  SHF.R.U64 R10, R10, 0x3, RZ ;  /* 0x000000030a0a7819 */ /* 0x000fe400000012ff */
[----:B------:R-:W-:Y:S01]  /*b1e0*/  SHF.R.U64 R14, R14, 0x3, RZ ;  /* 0x000000030e0e7819 */ /* 0x000fe200000012ff */
[----:B------:R-:W-:Y:S01]  /*b1f0*/  UIMAD UR34, UR4, UR34, UR7 ;  /* 0x00000022042272a4 */ /* 0x000fe2000f8e0207 */
[----:B------:R-:W-:Y:S01]  /*b200*/  F2FP.BF16.F32.PACK_AB R6, R6, R7 ;  /* 0x000000070606723e */ /* 0x000fe200000010ff */
[----:B------:R-:W-:Y:S01]  /*b210*/  USHF.R.S32.HI UR7, URZ, 0x1f, UR36 ;  /* 0x0000001f3f077899 */ /* 0x000fe20008011424 */
[----:B------:R-:W-:Y:S01]  /*b220*/  LOP3.LUT R26, R13, 0x380, RZ, 0xc0, !PT ;  /* 0x000003800d1a7812 */ /* 0x000fe200078ec0ff */
[----:B------:R-:W-:Y:S01]  /*b230*/  ULDC UR4, c[0x0][0xdb4] ;  /* 0x00036d0000047ab9 */ /* 0x000fe20000000800 */
[----:B------:R-:W-:Y:S01]  /*b240*/  F2FP.BF16.F32.PACK_AB R7, R31, R30 ;  /* 0x0000001e1f07723e */ /* 0x000fe200000010ff */
[----:B------:R-:W-:Y:S01]  /*b250*/  UIMAD UR35, UR4, UR35, UR6 ;  /* 0x00000023042372a4 */ /* 0x000fe2000f8e0206 */
[----:B------:R-:W-:Y:S01]  /*b260*/  LOP3.LUT R10, R10, R11, RZ, 0x3c, !PT ;  /* 0x0000000b0a0a7212 */ /* 0x000fe200078e3cff */
[----:B------:R-:W-:Y:S01]  /*b270*/  USHF.L.U32 UR34, UR34, 0x7, URZ ;  /* 0x0000000722227899 */ /* 0x000fe2000800063f */
[----:B------:R-:W-:Y:S01]  /*b280*/  IADD3 R9, P2, R18, 0x20, RZ ;  /* 0x0000002012097810 */ /* 0x000fe20007f5e0ff */
[----:B------:R-:W-:Y:S01]  /*b290*/  USHF.R.S32.HI UR4, URZ, 0x1f, UR35 ;  /* 0x0000001f3f047899 */ /* 0x000fe20008011423 */
[----:B------:R-:W-:Y:S01]  /*b2a0*/  LOP3.LUT R14, R14, R15, RZ, 0x3c, !PT ;  /* 0x0000000f0e0e7212 */ /* 0x000fe200078e3cff */
[----:B------:R-:W-:Y:S01]  /*b2b0*/  IMAD.X R15, RZ, RZ, R19, P5 ;  /* 0x000000ffff0f7224 */ /* 0x000fe200028e0613 */
[----:B------:R-:W-:Y:S01]  /*b2c0*/  IADD3 R11, P4, R18, 0x4040, RZ ;  /* 0x00004040120b7810 */ /* 0x000fe20007f9e0ff */
[----:B------:R-:W-:Y:S01]  /*b2d0*/  UIMAD UR6, UR4, UR8, URZ ;  /* 0x00000008040672a4 */ /* 0x000fe2000f8e023f */
[----:B------:R-:W-:Y:S01]  /*b2e0*/  SHF.R.U64 R26, R26, 0x3, RZ ;  /* 0x000000031a1a7819 */ /* 0x000fe200000012ff */
[----:B------:R-:W-:Y:S01]  /*b2f0*/  UIMAD.WIDE.U32 UR4, UR35, UR8, URZ ;  /* 0x00000008230472a5 */ /* 0x000fe2000f8e003f */
[----:B------:R-:W-:Y:S01]  /*b300*/  LOP3.LUT R8, R9, 0x380, RZ, 0xc0, !PT ;  /* 0x0000038009087812 */ /* 0x000fe200078ec0ff */
[----:B------:R-:W-:Y:S01]  /*b310*/  UIMAD UR6, UR35, UR9, UR6 ;  /* 0x00000009230672a4 */ /* 0x000fe2000f8e0206 */
[----:B------:R-:W-:-:S02]  /*b320*/  LOP3.LUT R24, R11, 0x380, RZ, 0xc0, !PT ;  /* 0x000003800b187812 */ /* 0x000fc400078ec0ff */
[----:B------:R-:W-:Y:S01]  /*b330*/  LOP3.LUT R26, R26, R13, RZ, 0x3c, !PT ;  /* 0x0000000d1a1a7212 */ /* 0x000fe200078e3cff */
[--C-:B------:R-:W-:Y:S01]  /*b340*/  IMAD.X R13, RZ, RZ, R19.reuse, P6 ;  /* 0x000000ffff0d7224 */ /* 0x100fe200030e0613 */
[----:B------:R-:W-:Y:S01]  /*b350*/  SHF.R.U64 R8, R8, 0x3, RZ ;  /* 0x0000000308087819 */ /* 0x000fe200000012ff */
[----:B------:R-:W-:Y:S01]  /*b360*/  UIADD3 UR6, UR5, UR6, URZ ;  /* 0x0000000605067290 */ /* 0x000fe2000fffe03f */
[----:B------:R-:W-:Y:S02]  /*b370*/  SHF.R.U64 R24, R24, 0x3, RZ ;  /* 0x0000000318187819 */ /* 0x000fe400000012ff */
[----:B------:R-:W-:Y:S01]  /*b380*/  LOP3.LUT R8, R8, R9, RZ, 0x3c, !PT ;  /* 0x0000000908087212 */ /* 0x000fe200078e3cff */
[----:B------:R-:W-:Y:S01]  /*b390*/  IMAD.X R9, RZ, RZ, R19, P2 ;  /* 0x000000ffff097224 */ /* 0x000fe200010e0613 */
[----:B------:R-:W-:Y:S02]  /*b3a0*/  LOP3.LUT R24, R24, R11, RZ, 0x3c, !PT ;  /* 0x0000000b18187212 */ /* 0x000fe400078e3cff */
[----:B------:R-:W-:-:S02]  /*b3b0*/  IADD3.X R11, RZ, R19, RZ, P1, !PT ;  /* 0x00000013ff0b7210 */ /* 0x000fc40000ffe4ff */
[C---:B------:R-:W-:Y:S02]  /*b3c0*/  IADD3 R29, P2, R18.reuse, 0x8000, RZ ;  /* 0x00008000121d7810 */ /* 0x040fe40007f5e0ff */
[----:B------:R-:W-:Y:S02]  /*b3d0*/  IADD3 R39, P1, R18, 0x8020, RZ ;  /* 0x0000802012277810 */ /* 0x000fe40007f3e0ff */
[----:B------:R-:W-:Y:S02]  /*b3e0*/  LOP3.LUT R28, R29, 0x380, RZ, 0xc0, !PT ;  /* 0x000003801d1c7812 */ /* 0x000fe400078ec0ff */
[----:B------:R-:W-:Y:S02]  /*b3f0*/  LOP3.LUT R38, R39, 0x380, RZ, 0xc0, !PT ;  /* 0x0000038027267812 */ /* 0x000fe400078ec0ff */
[----:B------:R-:W-:Y:S02]  /*b400*/  SHF.R.U64 R28, R28, 0x3, RZ ;  /* 0x000000031c1c7819 */ /* 0x000fe400000012ff */
[----:B------:R-:W-:-:S02]  /*b410*/  SHF.R.U64 R38, R38, 0x3, RZ ;  /* 0x0000000326267819 */ /* 0x000fc400000012ff */
[----:B------:R-:W-:Y:S02]  /*b420*/  MOV R130, R8 ;  /* 0x0000000800827202 */ /* 0x000fe40000000f00 */
[----:B------:R-:W-:Y:S02]  /*b430*/  MOV R129, R10 ;  /* 0x0000000a00817202 */ /* 0x000fe40000000f00 */
[----:B------:R-:W-:Y:S02]  /*b440*/  MOV R128, R12 ;  /* 0x0000000c00807202 */ /* 0x000fe40000000f00 */
[----:B------:R-:W-:Y:S02]  /*b450*/  F2FP.BF16.F32.PACK_AB R8, R41, R40 ;  /* 0x000000282908723e */ /* 0x000fe400000010ff */
[----:B------:R-:W-:Y:S02]  /*b460*/  F2FP.BF16.F32.PACK_AB R9, R43, R42 ;  /* 0x0000002a2b09723e */ /* 0x000fe400000010ff */
[----:B------:R-:W-:-:S02]  /*b470*/  F2FP.BF16.F32.PACK_AB R10, R45, R44 ;  /* 0x0000002c2d0a723e */ /* 0x000fc400000010ff */
[----:B------:R-:W-:Y:S02]  /*b480*/  F2FP.BF16.F32.PACK_AB R11, R47, R46 ;  /* 0x0000002e2f0b723e */ /* 0x000fe400000010ff */
[----:B------:R-:W-:Y:S01]  /*b490*/  LOP3.LUT R28, R28, R29, RZ, 0x3c, !PT ;  /* 0x0000001d1c1c7212 */ /* 0x000fe200078e3cff */
[--C-:B------:R-:W-:Y:S01]  /*b4a0*/  IMAD.X R29, RZ, RZ, R19.reuse, P2 ;  /* 0x000000ffff1d7224 */ /* 0x100fe200010e0613 */
[----:B------:R-:W-:Y:S01]  /*b4b0*/  LOP3.LUT R38, R38, R39, RZ, 0x3c, !PT ;  /* 0x0000002726267212 */ /* 0x000fe200078e3cff */
[----:B------:R-:W-:Y:S01]  /*b4c0*/  IMAD.X R39, RZ, RZ, R19, P1 ;  /* 0x000000ffff277224 */ /* 0x000fe200008e0613 */
[----:B------:R-:W-:Y:S02]  /*b4d0*/  MOV R127, R14 ;  /* 0x0000000e007f7202 */ /* 0x000fe40000000f00 */
[----:B------:R-:W-:Y:S02]  /*b4e0*/  F2FP.BF16.F32.PACK_AB R13, R51, R50 ;  /* 0x00000032330d723e */ /* 0x000fe400000010ff */
[----:B------:R-:W-:-:S02]  /*b4f0*/  F2FP.BF16.F32.PACK_AB R14, R53, R52 ;  /* 0x00000034350e723e */ /* 0x000fc400000010ff */
[----:B------:R-:W-:Y:S02]  /*b500*/  F2FP.BF16.F32.PACK_AB R15, R55, R54 ;  /* 0x00000036370f723e */ /* 0x000fe400000010ff */
[----:B------:R-:W-:Y:S02]  /*b510*/  MOV R28, R28 ;  /* 0x0000001c001c7202 */ /* 0x000fe40000000f00 */
        /* <DEDUP_REMOVED lines=21> */
[----:B------:R-:W-:-:S02]  /*b670*/  R2UR UR11, R204 ;  /* 0x00000000cc0b72ca */ /* 0x000fc400000e0000 */
[----:B--2---:R-:W-:Y:S02]  /*b680*/  @P0 PRMT R4, R5, 0x654, R4 ;  /* 0x0000065405040816 */ /* 0x004fe40000000004 */
[C---:B------:R-:W-:Y:S02]  /*b690*/  LOP3.LUT R5, R18.reuse, 0x380, RZ, 0xc0, !PT ;  /* 0x0000038012057812 */ /* 0x040fe400078ec0ff */
[----:B------:R1:W-:Y:S01]  /*b6a0*/  @P0 SYNCS.ARRIVE.TRANS64.RED.A1T0 RZ, [R4+URZ], RZ ;  /* 0x000000ff04ff09a7 */ /* 0x0003e2000810043f */
[----:B------:R-:W-:Y:S01]  /*b6b0*/  BAR.SYNC.DEFER_BLOCKING 0x1, 0x100 ;  /* 0x0044000000007b1d */ /* 0x000fe20000010000 */
[----:B------:R-:W-:Y:S02]  /*b6c0*/  SHF.R.U64 R5, R5, 0x3, RZ ;  /* 0x0000000305057819 */ /* 0x000fe400000012ff */
[----:B------:R-:W-:Y:S02]  /*b6d0*/  IADD3 R21, P0, R18, 0x4020, RZ ;  /* 0x0000402012157810 */ /* 0x000fe40007f1e0ff */
[----:B-1----:R-:W-:Y:S01]  /*b6e0*/  LOP3.LUT R4, R5, R18, RZ, 0x3c, !PT ;  /* 0x0000001205047212 */ /* 0x002fe200078e3cff */
[----:B------:R-:W-:Y:S01]  /*b6f0*/  IMAD.MOV.U32 R5, RZ, RZ, R19 ;  /* 0x000000ffff057224 */ /* 0x000fe200078e0013 */
[----:B------:R-:W-:-:S04]  /*b700*/  LOP3.LUT R20, R21, 0x380, RZ, 0xc0, !PT ;  /* 0x0000038015147812 */ /* 0x000fc800078ec0ff */
[----:B------:R-:W-:Y:S02]  /*b710*/  MOV R35, R4 ;  /* 0x0000000400237202 */ /* 0x000fe40000000f00 */
[----:B------:R-:W-:Y:S02]  /*b720*/  F2FP.BF16.F32.PACK_AB R4, R25, R120 ;  /* 0x000000781904723e */ /* 0x000fe400000010ff */
[----:B------:R-:W-:Y:S01]  /*b730*/  F2FP.BF16.F32.PACK_AB R5, R27, R122 ;  /* 0x0000007a1b05723e */ /* 0x000fe200000010ff */
[--C-:B------:R-:W-:Y:S01]  /*b740*/  IMAD.X R27, RZ, RZ, R19.reuse, P3 ;  /* 0x000000ffff1b7224 */ /* 0x100fe200018e0613 */
[----:B------:R-:W-:Y:S02]  /*b750*/  IADD3 R120, P5, R18, 0x8060, RZ ;  /* 0x0000806012787810 */ /* 0x000fe40007fbe0ff */
[----:B------:R-:W-:Y:S02]  /*b760*/  SHF.R.U64 R20, R20, 0x3, RZ ;  /* 0x0000000314147819 */ /* 0x000fe400000012ff */
[----:B------:R-:W-:Y:S01]  /*b770*/  LOP3.LUT R25, R120, 0x380, RZ, 0xc0, !PT ;  /* 0x0000038078197812 */ /* 0x000fe200078ec0ff */
[----:B------:R1:W-:Y:S01]  /*b780*/  STSM.16.M88.4 [R35], R4 ;  /* 0x0000000423007844 */ /* 0x0003e20000000200 */
[----:B------:R-:W-:Y:S01]  /*b790*/  LOP3.LUT R20, R20, R21, RZ, 0x3c, !PT ;  /* 0x0000001514147212 */ /* 0x000fe200078e3cff */
[----:B------:R-:W-:Y:S01]  /*b7a0*/  IMAD.X R31, RZ, RZ, R19, P5 ;  /* 0x000000ffff1f7224 */ /* 0x000fe200028e0613 */
[----:B------:R-:W-:-:S02]  /*b7b0*/  IADD3 R21, P6, R18, 0x8040, RZ ;  /* 0x0000804012157810 */ /* 0x000fc40007fde0ff */
[----:B------:R-:W-:Y:S02]  /*b7c0*/  SHF.R.U64 R25, R25, 0x3, RZ ;  /* 0x0000000319197819 */ /* 0x000fe400000012ff */
[----:B------:R-:W-:Y:S02]  /*b7d0*/  LOP3.LUT R34, R21, 0x380, RZ, 0xc0, !PT ;  /* 0x0000038015227812 */ /* 0x000fe400078ec0ff */
[----:B------:R-:W-:Y:S02]  /*b7e0*/  LOP3.LUT R30, R25, R120, RZ, 0x3c, !PT ;  /* 0x00000078191e7212 */ /* 0x000fe400078e3cff */
[----:B------:R-:W-:Y:S02]  /*b7f0*/  SHF.R.U64 R34, R34, 0x3, RZ ;  /* 0x0000000322227819 */ /* 0x000fe400000012ff */
[----:B------:R-:W-:Y:S01]  /*b800*/  MOV R30, R30 ;  /* 0x0000001e001e7202 */ /* 0x000fe20000000f00 */
[----:B------:R-:W-:Y:S01]  /*b810*/  VIADD R31, R211, UR34 ;  /* 0x00000022d31f7c36 */ /* 0x000fe20008000000 */
[----:B------:R-:W-:Y:S01]  /*b820*/  LOP3.LUT R34, R34, R21, RZ, 0x3c, !PT ;  /* 0x0000001522227212 */ /* 0x000fe200078e3cff */
[----:B------:R-:W-:Y:S01]  /*b830*/  IMAD.X R21, RZ, RZ, R19, P0 ;  /* 0x000000ffff157224 */ /* 0x000fe200000e0613 */
[----:B-1----:R-:W-:Y:S01]  /*b840*/  F2FP.BF16.F32.PACK_AB R4, R33, R32 ;  /* 0x000000202104723e */ /* 0x002fe200000010ff */
[----:B------:R-:W-:Y:S01]  /*b850*/  VIADD R12, R31, 0x8 ;  /* 0x000000081f0c7836 */ /* 0x000fe20000000000 */
[----:B------:R-:W1:Y:S01]  /*b860*/  LDC.64 R32, c[0x0][0xb78] ;  /* 0x0002de00ff207b82 */ /* 0x000e620000000a00 */
[----:B------:R-:W-:-:S02]  /*b870*/  F2FP.BF16.F32.PACK_AB R5, R121, R124 ;  /* 0x0000007c7905723e */ /* 0x000fc400000010ff */
[----:B------:R-:W-:Y:S02]  /*b880*/  F2FP.BF16.F32.PACK_AB R6, R37, R36 ;  /* 0x000000242506723e */ /* 0x000fe400000010ff */
[----:B------:R-:W-:Y:S02]  /*b890*/  F2FP.BF16.F32.PACK_AB R7, R123, R126 ;  /* 0x0000007e7b07723e */ /* 0x000fe400000010ff */
[----:B------:R-:W-:Y:S02]  /*b8a0*/  LOP3.LUT P0, RZ, R206, 0x3, RZ, 0xc0, !PT ;  /* 0x00000003ceff7812 */ /* 0x000fe4000780c0ff */
[----:B------:R-:W-:Y:S01]  /*b8b0*/  IADD3.X R25, RZ, R19, RZ, P4, !PT ;  /* 0x00000013ff197210 */ /* 0x000fe200027fe4ff */
[----:B------:R-:W-:Y:S01]  /*b8c0*/  STSM.16.M88.4 [R130], R4 ;  /* 0x0000000482007844 */ /* 0x000fe20000000200 */
[----:B------:R-:W-:Y:S01]  /*b8d0*/  MOV R125, R20 ;  /* 0x00000014007d7202 */ /* 0x000fe20000000f00 */
[----:B------:R-:W-:Y:S01]  /*b8e0*/  IMAD.U32 R21, RZ, RZ, UR5 ;  /* 0x00000005ff157e24 */ /* 0x000fe2000f8e00ff */
[----:B------:R-:W-:Y:S01]  /*b8f0*/  MOV R20, UR4 ;  /* 0x0000000400147c02 */ /* 0x000fe20008000f00 */
[----:B------:R2:W-:Y:S01]  /*b900*/  STSM.16.M88.4 [R129], R8 ;  /* 0x0000000881007844 */ /* 0x0005e20000000200 */
[----:B------:R-:W-:Y:S01]  /*b910*/  ISETP.GE.OR P1, PT, R12, UR10, P0 ;  /* 0x0000000a0c007c0c */ /* 0x000fe20008726670 */
[----:B------:R-:W-:Y:S01]  /*b920*/  IMAD.U32 R21, RZ, RZ, UR6 ;  /* 0x00000006ff157e24 */ /* 0x000fe2000f8e00ff */
[----:B------:R-:W-:Y:S01]  /*b930*/  MOV R122, R24 ;  /* 0x00000018007a7202 */ /* 0x000fe20000000f00 */
[----:B------:R-:W-:Y:S01]  /*b940*/  ULDC.64 UR4, c[0x0][0xb40] ;  /* 0x0002d00000047ab9 */ /* 0x000fe20000000a00 */
[----:B------:R-:W-:-:S02]  /*b950*/  MOV R120, R26 ;  /* 0x0000001a00787202 */ /* 0x000fc40000000f00 */
[----:B------:R-:W-:Y:S02]  /*b960*/  F2FP.BF16.F32.PACK_AB R12, R49, R48 ;  /* 0x00000030310c723e */ /* 0x000fe400000010ff */
[----:B------:R-:W-:Y:S01]  /*b970*/  F2FP.BF16.F32.PACK_AB R24, R57, R56 ;  /* 0x000000383918723e */ /* 0x000fe200000010ff */
[C---:B-1----:R-:W-:Y:S01]  /*b980*/  IMAD.WIDE.U32 R20, R32.reuse, UR36, R20 ;  /* 0x0000002420147c25 */ /* 0x042fe2000f8e0014 */
[----:B------:R-:W-:Y:S01]  /*b990*/  F2FP.BF16.F32.PACK_AB R25, R59, R58 ;  /* 0x0000003a3b19723e */ /* 0x000fe200000010ff */
[----:B------:R-:W-:Y:S01]  /*b9a0*/  STSM.16.M88.4 [R128], R12 ;  /* 0x0000000c80007844 */ /* 0x000fe20000000200 */
[----:B------:R-:W-:Y:S02]  /*b9b0*/  F2FP.BF16.F32.PACK_AB R26, R61, R60 ;  /* 0x0000003c3d1a723e */ /* 0x000fe400000010ff */
[----:B------:R-:W-:Y:S01]  /*b9c0*/  F2FP.BF16.F32.PACK_AB R27, R63, R62 ;  /* 0x0000003e3f1b723e */ /* 0x000fe200000010ff */
[----:B--2---:R-:W-:Y:S01]  /*b9d0*/  IMAD R8, R32, UR7, RZ ;  /* 0x0000000720087c24 */ /* 0x004fe2000f8e02ff */
[----:B------:R-:W-:-:S02]  /*b9e0*/  F2FP.BF16.F32.PACK_AB R4, R65, R64 ;  /* 0x000000404104723e */ /* 0x000fc400000010ff */
[----:B------:R-:W-:Y:S01]  /*b9f0*/  F2FP.BF16.F32.PACK_AB R5, R67, R66 ;  /* 0x000000424305723e */ /* 0x000fe200000010ff */
[----:B------:R-:W-:Y:S01]  /*ba00*/  IMAD R29, R33, UR36, R8 ;  /* 0x00000024211d7c24 */ /* 0x000fe2000f8e0208 */
[----:B------:R-:W-:Y:S01]  /*ba10*/  F2FP.BF16.F32.PACK_AB R6, R69, R68 ;  /* 0x000000444506723e */ /* 0x000fe200000010ff */
[----:B------:R-:W-:Y:S01]  /*ba20*/  STSM.16.M88.4 [R127], R24 ;  /* 0x000000187f007844 */ /* 0x000fe20000000200 */
[----:B------:R-:W-:Y:S02]  /*ba30*/  F2FP.BF16.F32.PACK_AB R7, R71, R70 ;  /* 0x000000464707723e */ /* 0x000fe400000010ff */
[----:B------:R-:W-:Y:S02]  /*ba40*/  IADD3.X R35, RZ, R19, RZ, P6, !PT ;  /* 0x00000013ff237210 */ /* 0x000fe400037fe4ff */
[----:B------:R-:W-:Y:S01]  /*ba50*/  F2FP.BF16.F32.PACK_AB R8, R73, R72 ;  /* 0x000000484908723e */ /* 0x000fe200000010ff */
[----:B------:R1:W-:Y:S01]  /*ba60*/  STSM.16.M88.4 [R125], R4 ;  /* 0x000000047d007844 */ /* 0x0003e20000000200 */
[----:B------:R-:W-:-:S02]  /*ba70*/  F2FP.BF16.F32.PACK_AB R9, R75, R74 ;  /* 0x0000004a4b09723e */ /* 0x000fc400000010ff */
[----:B------:R-:W-:Y:S02]  /*ba80*/  F2FP.BF16.F32.PACK_AB R10, R77, R76 ;  /* 0x0000004c4d0a723e */ /* 0x000fe400000010ff */
[----:B------:R-:W-:Y:S02]  /*ba90*/  F2FP.BF16.F32.PACK_AB R11, R79, R78 ;  /* 0x0000004e4f0b723e */ /* 0x000fe400000010ff */
[----:B------:R-:W-:Y:S02]  /*baa0*/  MOV R34, R34 ;  /* 0x0000002200227202 */ /* 0x000fe40000000f00 */
[----:B------:R-:W-:Y:S01]  /*bab0*/  ISETP.GE.OR P0, PT, R31, UR10, P0 ;  /* 0x0000000a1f007c0c */ /* 0x000fe20008706670 */
[----:B------:R-:W-:Y:S04]  /*bac0*/  STSM.16.M88.4 [R122], R8 ;  /* 0x000000087a007844 */ /* 0x000fe80000000200 */
[----:B------:R-:W-:Y:S01]  /*bad0*/  STSM.16.M88.4 [R120], R80 ;  /* 0x0000005078007844 */ /* 0x000fe20000000200 */
[----:B-1----:R-:W-:-:S02]  /*bae0*/  SHF.R.S32.HI R5, RZ, 0x1f, R31 ;  /* 0x0000001fff057819 */ /* 0x002fc4000001141f */
[----:B------:R-:W-:Y:S01]  /*baf0*/  IADD3 R6, P2, R31, R20, RZ ;  /* 0x000000141f067210 */ /* 0x000fe20007f5e0ff */
[----:B------:R-:W-:Y:S03]  /*bb00*/  STSM.16.M88.4 [R28], R88 ;  /* 0x000000581c007844 */ /* 0x000fe60000000200 */
[----:B------:R-:W-:Y:S01]  /*bb10*/  IADD3.X R5, R5, R21, R29, P2, !PT ;  /* 0x0000001505057210 */ /* 0x000fe200017fe41d */
[----:B------:R-:W-:Y:S01]  /*bb20*/  STSM.16.M88.4 [R38], R96 ;  /* 0x0000006026007844 */ /* 0x000fe20000000200 */
[C---:B------:R-:W-:Y:S01]  /*bb30*/  LEA R4, P2, R6.reuse, UR4, 0x2 ;  /* 0x0000000406047c11 */ /* 0x040fe2000f8410ff */
[----:B------:R-:W-:Y:S02]  /*bb40*/  ULDC UR4, c[0x0][0xc] ;  /* 0x0000030000047ab9 */ /* 0x000fe40000000800 */
[----:B------:R-:W-:Y:S01]  /*bb50*/  STSM.16.M88.4 [R34], R104 ;  /* 0x0000006822007844 */ /* 0x000fe20000000200 */
[----:B------:R-:W-:Y:S01]  /*bb60*/  LEA.HI.X R5, R6, UR5, R5, 0x2, P2 ;  /* 0x0000000506057c11 */ /* 0x000fe200090f1405 */
[----:B------:R-:W-:-:S02]  /*bb70*/  UIADD3 UR11, UR4, UR11, URZ ;  /* 0x0000000b040b7290 */ /* 0x000fc4000fffe03f */
[----:B------:R-:W-:Y:S01]  /*bb80*/  STSM.16.M88.4 [R30], R112 ;  /* 0x000000701e007844 */ /* 0x000fe20000000200 */
[----:B------:R-:W-:Y:S01]  /*bb90*/  @!PT LDS RZ, [RZ] ;  /* 0x00000000fffff984 */ /* 0x000fe20000000800 */
[----:B------:R-:W-:Y:S01]  /*bba0*/  @!PT LDS RZ, [RZ] ;  /* 0x00000000fffff984 */ /* 0x000fe20000000800 */
[----:B------:R-:W-:Y:S01]  /*bbb0*/  @!PT LDS RZ, [RZ] ;  /* 0x00000000fffff984 */ /* 0x000fe20000000800 */
[----:B------:R-:W-:Y:S01]  /*bbc0*/  @!PT LDS RZ, [RZ] ;  /* 0x00000000fffff984 */ /* 0x000fe20000000800 */
[----:B------:R1:W-:Y:S06]  /*bbd0*/  MEMBAR.ALL.CTA ;  /* 0x0000000000007992 */ /* 0x0003ec0000008000 */
[----:B-1----:R-:W1:Y:S01]  /*bbe0*/  FENCE.VIEW.ASYNC.S ;  /* 0x00000000000073c6 */ /* 0x002e620000000000 */
[----:B------:R-:W-:-:S03]  /*bbf0*/  IMAD.U32 R204, RZ, RZ, UR11 ;  /* 0x0000000bffcc7e24 */ /* 0x000fc6000f8e00ff */
[----:B-1----:R-:W1:Y:S01]  /*bc00*/  SHFL.IDX PT, R6, R210, RZ, 0x1f ;  /* 0x00001fffd2067589 */ /* 0x002e6200000e0000 */
[----:B------:R-:W-:Y:S06]  /*bc10*/  BAR.ARV 0x1, 0x120 ;  /* 0x0044800000007b1d */ /* 0x000fec0000002000 */
[----:B------:R2:W-:Y:S01]  /*bc20*/  @!P0 STG.E desc[UR12][R4.64], R3 ;  /* 0x0000000304008986 */ /* 0x0005e2000c10190c */
[----:B-1----:R-:W-:-:S03]  /*bc30*/  ISETP.NE.AND P0, PT, R6, 0x7, PT ;  /* 0x000000070600780c */ /* 0x002fc60003f05270 */
[----:B------:R2:W-:Y:S10]  /*bc40*/  @!P1 STG.E desc[UR12][R4.64+0x20], R0 ;  /* 0x0000200004009986 */ /* 0x0005f4000c10190c */
        /* <DEDUP_REMOVED lines=23> */
[----:B------:R1:W-:Y:S01]  /*bdc0*/  UTMASTG.5D [UR32], [UR4] ;  /* 0x00000020040073b5 */ /* 0x0003e20008020000 */
[----:B------:R-:W-:-:S02]  /*bdd0*/  UMOV UR8, 0x1 ;  /* 0x0000000100087882 */ /* 0x000fc40000000000 */
[----:B------:R-:W-:Y:S02]  /*bde0*/  UPRMT UR7, URZ, 0x654, UR6 ;  /* 0x000006543f077896 */ /* 0x000fe40008000006 */
[----:B------:R-:W-:Y:S01]  /*bdf0*/  UPRMT UR6, UR8, 0x654, UR6 ;  /* 0x0000065408067896 */ /* 0x000fe20008000006 */
[----:B------:R0:W-:Y:S01]  /*be00*/  UTMACMDFLUSH ;  /* 0x00000000000079b7 */ /* 0x0001e20000000000 */
[----:B------:R-:W-:-:S05]  /*be10*/  DEPBAR.LE SB0, 0x0 ;  /* 0x000080000000791a */ /* 0x000fca0000000000 */
[----:B------:R-:W-:Y:S02]  /*be20*/  SYNCS.ARRIVE.TRANS64.RED.A1T0 RZ, [UR7], RZ ;  /* 0x000000ffffff79a7 */ /* 0x000fe40008100407 */
[----:B-1----:R-:W-:Y:S03]  /*be30*/  SYNCS.ARRIVE.TRANS64.RED.A1T0 RZ, [UR6], RZ ;  /* 0x000000ffffff79a7 */ /* 0x002fe60008100406 */
.L_x_3004:
[----:B------:R-:W-:Y:S05]  /*be40*/  BSYNC B0 ;  /* 0x0000000000007941 */ /* 0x000fea0003800000 */
.L_x_3003:
[----:B--2---:R-:W1:Y:S01]  /*be50*/  LDC R0, c[0x0][0xda4] ;  /* 0x00036900ff007b82 */ /* 0x004e620000000800 */
[----:B------:R-:W-:Y:S01]  /*be60*/  R2UR UR6, R204 ;  /* 0x00000000cc0672ca */ /* 0x000fe200000e0000 */
[----:B------:R-:W-:Y:S01]  /*be70*/  UIADD3 UR38, UR38, 0x1, URZ ;  /* 0x0000000126267890 */ /* 0x000fe2000fffe03f */
[----:B------:R-:W-:Y:S02]  /*be80*/  R2UR UR5, R16 ;  /* 0x00000000100572ca */ /* 0x000fe400000e0000 */
[----:B------:R-:W-:Y:S01]  /*be90*/  IADD3 R205, R205, 0x1, RZ ;  /* 0x00000001cdcd7810 */ /* 0x000fe20007ffe0ff */
[----:B------:R-:W-:-:S04]  /*bea0*/  UISETP.NE.AND UP0, UPT, UR38, 0x2, UPT ;  /* 0x000000022600788c */ /* 0x000fc8000bf05270 */
[----:B------:R-:W-:Y:S02]  /*beb0*/  USEL UR4, URZ, 0x1, UP0 ;  /* 0x000000013f047887 */ /* 0x000fe40008000000 */
[----:B------:R-:W-:-:S04]  /*bec0*/  USEL UR38, UR38, URZ, UP0 ;  /* 0x0000003f26267287 */ /* 0x000fc80008000000 */
[----:B------:R-:W-:-:S06]  /*bed0*/  ULOP3.LUT UR5, UR5, UR4, URZ, 0x3c, !UPT ;  /* 0x0000000405057292 */ /* 0x000fcc000f8e3c3f */
[----:B------:R-:W-:Y:S01]  /*bee0*/  IMAD.U32 R16, RZ, RZ, UR5 ;  /* 0x00000005ff107e24 */ /* 0x000fe2000f8e00ff */
[----:B-1----:R-:W-:-:S13]  /*bef0*/  ISETP.LE.AND P0, PT, R0, UR6, PT ;  /* 0x0000000600007c0c */ /* 0x002fda000bf03270 */
[----:B------:R-:W-:Y:S05]  /*bf00*/  @!P0 BRA `(.L_x_3005) ;  /* 0xffffff5000f08947 */ /* 0x000fea000383ffff */
[----:B------:R-:W-:Y:S05]  /*bf10*/  EXIT ;  /* 0x000000000000794d */ /* 0x000fea0003800000 */
.L_x_2977:
[----:B------:R-:W-:-:S08]  /*bf20*/  NOP ;  /* 0x0000000000007918 */ /* 0x000fd00000000000 */
[----:B-1----:R-:W1:-:S00]  /*bf30*/  USETMAXREG.DEALLOC.CTAPOOL 0x18 ;  /* 0x00000018000079c8 */ /* 0x002e4000080e0500 */
[----:B-1----:R-:W-:-:S06]  /*bf40*/  LOP3.LUT R0, R0, 0x3, RZ, 0xc0, !PT ;  /* 0x0000000300007812 */ /* 0x002fcc00078ec0ff */
[----:B------:R-:W1:Y:S02]  /*bf50*/  SHFL.IDX PT, R0, R0, RZ, 0x1f ;  /* 0x00001fff00007589 */ /* 0x000e6400000e0000 */
[----:B-1----:R-:W-:-:S13]  /*bf60*/  ISETP.NE.AND P0, PT, R0, RZ, PT ;  /* 0x000000ff0000720c */ /* 0x002fda0003f05270 */
[----:B------:R-:W-:Y:S05]  /*bf70*/  @P0 EXIT ;  /* 0x000000000000094d */ /* 0x000fea0003800000 */
[----:B------:R-:W1:Y:S01]  /*bf80*/  S2UR UR4, SR_CTAID.X ;  /* 0x00000000000479c3 */ /* 0x000e620000002500 */
[----:B------:R-:W-:Y:S01]  /*bf90*/  IMAD.MOV.U32 R16, RZ, RZ, RZ ;  /* 0x000000ffff107224 */ /* 0x000fe200078e00ff */
[----:B------:R-:W-:Y:S01]  /*bfa0*/  MOV R17, 0x1 ;  /* 0x0000000100117802 */ /* 0x000fe20000000f00 */
[----:B------:R-:W-:-:S05]  /*bfb0*/  IMAD.MOV.U32 R2, RZ, RZ, 0x1 ;  /* 0x00000001ff027424 */ /* 0x000fca00078e00ff */
[----:B------:R-:W1:Y:S02]  /*bfc0*/  LDC R0, c[0x0][0xda4] ;  /* 0x00036900ff007b82 */ /* 0x000e640000000800 */
[----:B-1----:R-:W-:-:S13]  /*bfd0*/  ISETP.LE.AND P0, PT, R0, UR4, PT ;  /* 0x0000000400007c0c */ /* 0x002fda000bf03270 */
[----:B------:R-:W-:Y:S05]  /*bfe0*/  @P0 BRA `(.L_x_3006) ;  /* 0x0000003000680947 */ /* 0x000fea0003800000 */
[----:B------:R-:W2:Y:S01]  /*bff0*/  LDL R3, [R1+0x1c] ;  /* 0x00001c0001037983 */ /* 0x000ea20000100800 */
[----:B------:R-:W1:Y:S01]  /*c000*/  S2R R4, SR_TID.X ;  /* 0x0000000000047919 */ /* 0x000e620000002100 */
[----:B------:R-:W3:Y:S02]  /*c010*/  S2UR UR4, SR_CTAID.X ;  /* 0x00000000000479c3 */ /* 0x000ee40000002500 */
[----:B---3--:R-:W-:Y:S01]  /*c020*/  IMAD.U32 R2, RZ, RZ, UR4 ;  /* 0x00000004ff027e24 */ /* 0x008fe2000f8e00ff */
[----:B-1----:R-:W-:-:S05]  /*c030*/  LOP3.LUT P0, R0, R4, 0x1f, RZ, 0xc0, !PT ;  /* 0x0000001f04007812 */ /* 0x002fca000780c0ff */
[----:B------:R2:W-:Y:S04]  /*c040*/  STL [R1+0x28], R0 ;  /* 0x0000280001007387 */ /* 0x0005e80000100800 */
[----:B------:R1:W-:Y:S01]  /*c050*/  STL [R1+0x18], R2 ;  /* 0x0000180201007387 */ /* 0x0003e20000100800 */
[----:B------:R-:W-:-:S04]  /*c060*/  LOP3.LUT P1, RZ, R4, 0x7f, RZ, 0xc0, !PT ;  /* 0x0000007f04ff7812 */ /* 0x000fc8000782c0ff */
[----:B------:R-:W-:Y:S01]  /*c070*/  PLOP3.LUT P0, PT, P0, P1, PT, 0x8a, 0x0 ;  /* 0x000000000000781c */ /* 0x000fe20000703172 */
[----:B------:R-:W-:Y:S02]  /*c080*/  IMAD.MOV.U32 R16, RZ, RZ, RZ ;  /* 0x000000ffff107224 */ /* 0x000fe400078e00ff */
[----:B------:R-:W-:Y:S01]  /*c090*/  IMAD.MOV.U32 R17, RZ, RZ, 0x1 ;  /* 0x00000001ff117424 */ /* 0x000fe200078e00ff */
[----:B------:R-:W-:Y:S01]  /*c0a0*/  P2R R19, PR, RZ, 0x1 ;  /* 0x00000001ff137803 */ /* 0x000fe20000000000 */
[----:B------:R-:W-:Y:S01]  /*c0b0*/  ULDC.64 UR36, c[0x0][0x198] ;  /* 0x0000660000247ab9 */ /* 0x000fe20000000a00 */
[----:B------:R-:W-:Y:S01]  /*c0c0*/  ULDC UR38, c[0x0][0xc] ;  /* 0x0000030000267ab9 */ /* 0x000fe20000000800 */
[----:B--2---:R-:W-:-:S05]  /*c0d0*/  LOP3.LUT R0, R3, 0x2, RZ, 0xfc, !PT ;  /* 0x0000000203007812 */ /* 0x004fca00078efcff */
[----:B------:R1:W-:Y:S04]  /*c0e0*/  STL [R1+0xc], R0 ;  /* 0x00000c0001007387 */ /* 0x0003e80000100800 */
[----:B------:R1:W-:Y:S02]  /*c0f0*/  STL [R1+0x24], RZ ;  /* 0x000024ff01007387 */ /* 0x0003e40000100800 */
.L_x_3058:
        /* <DEDUP_REMOVED lines=21> */
[----:B-1----:R-:W-:Y:S02]  /*c250*/  IMAD R9, R4, UR4, RZ ;  /* 0x0000000404097c24 */ /* 0x002fe4000f8e02ff */
[----:B--2---:R-:W-:-:S05]  /*c260*/  @P1 IMAD.HI.U32 R2, R6, R2, RZ ;  /* 0x0000000206021227 */ /* 0x004fca00078e00ff */
[----:B------:R-:W-:Y:S01]  /*c270*/  @P1 SHF.R.U32.HI R7, RZ, R3, R2 ;  /* 0x00000003ff071219 */ /* 0x000fe20000011602 */
[----:B------:R-:W-:Y:S01]  /*c280*/  VIADD R3, R9, 0x6f ;  /* 0x0000006f09037836 */ /* 0x000fe20000000000 */
[----:B------:R-:W-:-:S03]  /*c290*/  MOV R2, 0x400 ;  /* 0x0000040000027802 */ /* 0x000fc60000000f00 */
[----:B------:R4:W-:Y:S01]  /*c2a0*/  STL [R1], R7 ;  /* 0x0000000701007387 */ /* 0x0009e20000100800 */
[----:B---3--:R-:W-:Y:S01]  /*c2b0*/  LEA R8, R5, R2, 0x18 ;  /* 0x0000000205087211 */ /* 0x008fe200078ec0ff */
[----:B------:R-:W-:Y:S02]  /*c2c0*/  IMAD.MOV.U32 R2, RZ, RZ, RZ ;  /* 0x000000ffff027224 */ /* 0x000fe400078e00ff */
[----:B------:R4:W-:Y:S01]  /*c2d0*/  STL [R1+0x20], R9 ;  /* 0x0000200901007387 */ /* 0x0009e20000100800 */
[----:B------:R-:W-:Y:S01]  /*c2e0*/  IADD3 R4, R8, 0x21400, RZ ;  /* 0x0002140008047810 */ /* 0x000fe20007ffe0ff */
[----:B------:R-:W-:Y:S02]  /*c2f0*/  IMAD.HI R2, R3, -0x6db6db6d, R2 ;  /* 0x9249249303027827 */ /* 0x000fe400078e0202 */
[----:B------:R4:W-:Y:S01]  /*c300*/  STL [R1+0x8], R8 ;  /* 0x0000080801007387 */ /* 0x0009e20000100800 */
[----:B------:R-:W-:Y:S01]  /*c310*/  LOP3.LUT P0, RZ, R4, 0x3ff, RZ, 0xc0, !PT ;  /* 0x000003ff04ff7812 */ /* 0x000fe2000780c0ff */
[----:B------:R-:W-:-:S04]  /*c320*/  IMAD.MOV R3, RZ, RZ, -R7 ;  /* 0x000000ffff037224 */ /* 0x000fc800078e0a07 */
[----:B------:R-:W-:Y:S01]  /*c330*/  IMAD R4, R0, R3, R6 ;  /* 0x0000000300047224 */ /* 0x000fe200078e0206 */
[----:B------:R-:W-:-:S04]  /*c340*/  SHF.R.U32.HI R3, RZ, 0x1f, R2 ;  /* 0x0000001fff037819 */ /* 0x000fc80000011602 */
[----:B------:R-:W-:Y:S01]  /*c350*/  LEA.HI.SX32 R0, R2, R3, 0x1a ;  /* 0x0000000302007211 */ /* 0x000fe200078fd2ff */
[----:B------:R4:W-:Y:S04]  /*c360*/  STL [R1+0x4], R4 ;  /* 0x0000040401007387 */ /* 0x0009e80000100800 */
[----:B------:R4:W-:Y:S01]  /*c370*/  STL [R1+0x14], R0 ;  /* 0x0000140001007387 */ /* 0x0009e20000100800 */
[----:B------:R-:W-:Y:S05]  /*c380*/  @!P0 BRA `(.L_x_3007) ;  /* 0x0000000000408947 */ /* 0x000fea0003800000 */
[----:B------:R-:W-:Y:S01]  /*c390*/  MOV R2, 0x0 ;  /* 0x0000000000027802 */ /* 0x000fe20000000f00 */
[----:B------:R-:W-:Y:S01]  /*c3a0*/  ULDC.64 UR6, c[0x4][0x1b8] ;  /* 0x01006e0000067ab9 */ /* 0x000fe20000000a00 */
[----:B------:R-:W-:Y:S01]  /*c3b0*/  ULDC.64 UR8, c[0x4][0x1c0] ;  /* 0x0100700000087ab9 */ /* 0x000fe20000000a00 */
[----:B------:R-:W-:Y:S01]  /*c3c0*/  ULDC.64 UR4, c[0x4][0xd0] ;  /* 0x0100340000047ab9 */ /* 0x000fe20000000a00 */
[----:B----4-:R-:W-:Y:S01]  /*c3d0*/  IMAD.U32 R4, RZ, RZ, UR6 ;  /* 0x00000006ff047e24 */ /* 0x010fe2000f8e00ff */
        /* <DEDUP_REMOVED lines=11> */
.L_x_3007:
        /* <DEDUP_REMOVED lines=13> */
[----:B------:R-:W-:Y:S01]  /*c560*/  MOV R13, RZ ;  /* 0x000000ff000d7202 */ /* 0x000fe20000000f00 */
[----:B------:R-:W-:-:S02]  /*c570*/  IMAD.U32 R7, RZ, RZ, UR9 ;  /* 0x00000009ff077e24 */ /* 0x000fc4000f8e00ff */
[----:B------:R-:W-:Y:S02]  /*c580*/  IMAD.U32 R11, RZ, RZ, UR5 ;  /* 0x00000005ff0b7e24 */ /* 0x000fe4000f8e00ff */
[----:B------:R-:W-:Y:S02]  /*c590*/  IMAD.MOV.U32 R8, RZ, RZ, 0x70 ;  /* 0x00000070ff087424 */ /* 0x000fe400078e00ff */
[----:B-1----:R-:W-:-:S07]  /*c5a0*/  IMAD.MOV.U32 R12, RZ, RZ, 0x1 ;  /* 0x00000001ff0c7424 */ /* 0x002fce00078e00ff */
[----:B------:R-:W-:-:S07]  /*c5b0*/  LEPC R20, `(.L_x_3009) ;  /* 0x000000001014794e */ /* 0x000fce0000000000 */
[----:B--2---:R-:W-:Y:S05]  /*c5c0*/  CALL.ABS.NOINC R2 ;  /* 0x0000000002007343 */ /* 0x004fea0003c00000 */
.L_x_3009:
        /* <DEDUP_REMOVED lines=16> */
.L_x_3008:
[----:B------:R-:W2:Y:S01]  /*c6d0*/  LDL R8, [R1+0x4] ;  /* 0x0000040001087983 */ /* 0x000ea20000100800 */
[----:B------:R-:W1:Y:S01]  /*c6e0*/  LDC R0, c[0x0][0x428] ;  /* 0x00010a00ff007b82 */ /* 0x000e620000000800 */
[----:B------:R-:W-:Y:S02]  /*c6f0*/  ULDC.64 UR4, c[0x0][0x9f8] ;  /* 0x00027e0000047ab9 */ /* 0x000fe40000000a00 */
[----:B------:R-:W3:Y:S04]  /*c700*/  LDL R6, [R1] ;  /* 0x0000000001067983 */ /* 0x000ee80000100800 */
[----:B------:R-:W4:Y:S01]  /*c710*/  LDL R7, [R1+0x28] ;  /* 0x0000280001077983 */ /* 0x000f220000100800 */
[----:B-1----:R-:W-:-:S03]  /*c720*/  ISETP.NE.AND P1, PT, R0, 0x1, PT ;  /* 0x000000010000780c */ /* 0x002fc60003f25270 */
[----:B------:R-:W4:Y:S01]  /*c730*/  LDL.LU R5, [R1+0x10] ;  /* 0x0000100001057983 */ /* 0x000f220000300800 */
[----:B------:R-:W-:Y:S01]  /*c740*/  ISETP.NE.U32.AND P0, PT, RZ, UR4, PT ;  /* 0x00000004ff007c0c */ /* 0x000fe2000bf05070 */
[----:B------:R-:W-:Y:S01]  /*c750*/  ULDC.64 UR6, c[0x0][0x208] ;  /* 0x0000820000067ab9 */ /* 0x000fe20000000a00 */
[----:B------:R-:W-:Y:S01]  /*c760*/  ULDC UR4, c[0x0][0xda8] ;  /* 0x00036a0000047ab9 */ /* 0x000fe20000000800 */
[----:B------:R-:W4:Y:S01]  /*c770*/  LDL R4, [R1+0x18] ;  /* 0x0000180001047983 */ /* 0x000f220000100800 */
[----:B------:R-:W-:-:S05]  /*c780*/  ISETP.NE.AND.EX P0, PT, RZ, UR5, PT, P0 ;  /* 0x00000005ff007c0c */ /* 0x000fca000bf05300 */
[----:B------:R-:W2:Y:S08]  /*c790*/  @P1 LDC R2, c[0x0][0x42c] ;  /* 0x00010b00ff021b82 */ /* 0x000eb00000000800 */
[----:B------:R-:W1:Y:S01]  /*c7a0*/  @P1 LDC R3, c[0x0][0x430] ;  /* 0x00010c00ff031b82 */ /* 0x000e620000000800 */
[----:B--2---:R-:W-:-:S04]  /*c7b0*/  @P1 IMAD.HI.U32 R2, R8, R2, RZ ;  /* 0x0000000208021227 */ /* 0x004fc800078e00ff */
[----:B------:R-:W-:Y:S01]  /*c7c0*/  IMAD.MOV.U32 R0, RZ, RZ, R8 ;  /* 0x000000ffff007224 */ /* 0x000fe200078e0008 */
[----:B-1----:R-:W-:Y:S02]  /*c7d0*/  @P1 SHF.R.U32.HI R0, RZ, R3, R2 ;  /* 0x00000003ff001219 */ /* 0x002fe40000011602 */
[----:B------:R-:W3:Y:S02]  /*c7e0*/  @P0 LDC.64 R2, c[0x0][0x9f8] ;  /* 0x00027e00ff020b82 */ /* 0x000ee40000000a00 */
[----:B---3--:R-:W-:-:S05]  /*c7f0*/  @P0 IMAD.WIDE R2, R6, 0x4, R2 ;  /* 0x0000000406020825 */ /* 0x008fca00078e0202 */
[----:B------:R1:W5:Y:S01]  /*c800*/  @P0 LDG.E R6, desc[UR6][R2.64] ;  /* 0x0000000602060981 */ /* 0x000362000c1e1900 */
[----:B----4-:R-:W-:Y:S01]  /*c810*/  ISETP.NE.AND P1, PT, R7, RZ, PT ;  /* 0x000000ff0700720c */ /* 0x010fe20003f25270 */
[----:B------:R-:W-:Y:S01]  /*c820*/  IMAD.MOV R7, RZ, RZ, -R5 ;  /* 0x000000ffff077224 */ /* 0x000fe200078e0a05 */
[----:B------:R-:W2:Y:S02]  /*c830*/  S2R R21, SR_CgaCtaId ;  /* 0x0000000000157919 */ /* 0x000ea40000008800 */
[----:B------:R-:W-:Y:S01]  /*c840*/  PLOP3.LUT P2, PT, P1, PT, PT, 0x8, 0x0 ;  /* 0x000000000000781c */ /* 0x000fe20000f4e170 */
[----:B------:R-:W-:-:S05]  /*c850*/  IMAD R7, R7, UR4, R4 ;  /* 0x0000000407077c24 */ /* 0x000fca000f8e0204 */
[----:B------:R-:W-:-:S03]  /*c860*/  SHF.L.U32 R7, R7, 0x7, RZ ;  /* 0x0000000707077819 */ /* 0x000fc600000006ff */
[----:B------:R-:W-:-:S05]  /*c870*/  VOTEU.ALL UP1, P1 ;  /* 0x00000000003f7886 */ /* 0x000fca0000820000 */
[----:B------:R-:W-:-:S04]  /*c880*/  @!UP1 UIADD3 UR8, UP0, UR36, 0x270, URZ ;  /* 0x0000027024089890 */ /* 0x000fc8000ff1e03f */
[----:B------:R-:W-:-:S03]  /*c890*/  @!UP1 UIADD3.X UR9, URZ, UR37, URZ, UP0, !UPT ;  /* 0x000000253f099290 */ /* 0x000fc600087fe43f */
[----:B-1----:R-:W-:-:S09]  /*c8a0*/  VOTEU.ALL UP0, P1 ;  /* 0x00000000003f7886 */ /* 0x002fd20000800000 */
.L_x_3010:
[----:B------:R-:W3:Y:S04]  /*c8b0*/  LDL R3, [R1] ;  /* 0x0000000001037983 */ /* 0x000ee80000100800 */
[----:B------:R-:W4:Y:S01]  /*c8c0*/  LDL R2, [R1+0x4] ;  /* 0x0000040001027983 */ /* 0x000f220000100800 */
[----:B------:R-:W-:Y:S01]  /*c8d0*/  UMOV UR4, URZ ;  /* 0x0000003f00047c82 */ /* 0x000fe20008000000 */
[----:B------:R-:W-:Y:S02]  /*c8e0*/  PLOP3.LUT P0, PT, P0, P2, PT, 0xa2, 0x0 ;  /* 0x000000000000781c */ /* 0x000fe40000705472 */
[----:B---3--:R-:W-:-:S08]  /*c8f0*/  @P2 R2UR P0, UR7, R3 ;  /* 0x00000000030722ca */ /* 0x008fd00000000000 */
[----:B------:R-:W-:Y:S02]  /*c900*/  PLOP3.LUT P0, PT, P0, P2, PT, 0xa2, 0x0 ;  /* 0x000000000000781c */ /* 0x000fe40000705472 */
[----:B----4-:R-:W-:-:S08]  /*c910*/  @P2 R2UR.OR P0, UR6, R2 ;  /* 0x00000000020622ca */ /* 0x010fd00000100000 */
        /* <DEDUP_REMOVED lines=8> */
.L_x_3011:
[----:B------:R-:W3:Y:S04]  /*c9a0*/  LDL R3, [R1] ;  /* 0x0000000001037983 */ /* 0x000ee80000100800 */
[----:B------:R-:W4:Y:S01]  /*c9b0*/  LDL R2, [R1+0x4] ;  /* 0x0000040001027983 */ /* 0x000f220000100800 */
        /* <DEDUP_REMOVED lines=12> */
.L_x_3012:
        /* <DEDUP_REMOVED lines=11> */
[----:B------:R-:W1:Y:S01]  /*cb30*/  LDC.64 R2, c[0x0][0x3f8] ;  /* 0x0000fe00ff027b82 */ /* 0x000e620000000a00 */
[----:B--2---:R-:W-:Y:S01]  /*cb40*/  LOP3.LUT R21, R21, 0x1, RZ, 0xc0, !PT ;  /* 0x0000000115157812 */ /* 0x004fe200078ec0ff */
[----:B------:R-:W-:-:S04]  /*cb50*/  UMOV UR4, 0xffffffff ;  /* 0xffffffff00047882 */ /* 0x000fc80000000000 */
[C---:B------:R-:W-:Y:S02]  /*cb60*/  IMAD R20, R21.reuse, 0x38, RZ ;  /* 0x0000003815147824 */ /* 0x040fe400078e02ff */
[----:B------:R-:W-:Y:S01]  /*cb70*/  IMAD R21, R21, 0xe00, RZ ;  /* 0x00000e0015157824 */ /* 0x000fe200078e02ff */
[----:B-1----:R-:W-:-:S04]  /*cb80*/  ISETP.NE.U32.AND P0, PT, R2, RZ, PT ;  /* 0x000000ff0200720c */ /* 0x002fc80003f05070 */
[----:B------:R-:W-:-:S04]  /*cb90*/  ISETP.NE.AND.EX P0, PT, R3, RZ, PT, P0 ;  /* 0x000000ff0300720c */ /* 0x000fc80003f05300 */
[----:B-----5:R-:W-:Y:S01]  /*cba0*/  SEL R5, R6, RZ, !P0 ;  /* 0x000000ff06057207 */ /* 0x020fe20004000000 */
[----:B------:R-:W-:Y:S08]  /*cbb0*/  BRA.DIV UR4, `(.L_x_3013) ;  /* 0x0000002a04c07947 */ /* 0x000ff0000b800000 */
.L_x_3074:
[----:B------:R-:W2:Y:S01]  /*cbc0*/  LDL R8, [R1+0x14] ;  /* 0x0000140001087983 */ /* 0x000ea20000100800 */
[----:B------:R-:W-:Y:S01]  /*cbd0*/  UMOV UR4, 0xffffffff ;  /* 0xffffffff00047882 */ /* 0x000fe20000000000 */
[--C-:B------:R-:W-:Y:S01]  /*cbe0*/  SHF.R.S32.HI R12, RZ, 0x1f, R6.reuse ;  /* 0x0000001fff0c7819 */ /* 0x100fe20000011406 */
[----:B------:R-:W-:Y:S02]  /*cbf0*/  IMAD.MOV.U32 R4, RZ, RZ, R6 ;  /* 0x000000ffff047224 */ /* 0x000fe400078e0006 */
[----:B--2---:R-:W-:Y:S01]  /*cc00*/  VIADD R8, R8, 0xffffffff ;  /* 0xffffffff08087836 */ /* 0x004fe20000000000 */
[----:B------:R-:W-:Y:S06]  /*cc10*/  BRA.DIV UR4, `(.L_x_3014) ;  /* 0x0000002a04dc7947 */ /* 0x000fec000b800000 */
[----:B------:R-:W-:-:S13]  /*cc20*/  ELECT P6, URZ, PT ;  /* 0x00000000003f782f */ /* 0x000fda00038c0000 */
.L_x_3077:
[----:B------:R-:W-:Y:S05]  /*cc30*/  @!P6 BRA `(.L_x_3015) ;  /* 0x000000040028e947 */ /* 0x000fea0003800000 */
        /* <DEDUP_REMOVED lines=21> */
.L_x_3016:
[----:B------:R-:W2:Y:S01]  /*cd90*/  S2R R9, SR_CgaCtaId ;  /* 0x0000000000097919 */ /* 0x000ea20000008800 */
[----:B------:R-:W-:-:S04]  /*cda0*/  MOV R5, 0x400 ;  /* 0x0000040000057802 */ /* 0x000fc80000000f00 */
[----:B--2---:R-:W-:Y:S02]  /*cdb0*/  LEA R5, R9, R5, 0x18 ;  /* 0x0000000509057211 */ /* 0x004fe400078ec0ff */
[----:B------:R-:W-:Y:S02]  /*cdc0*/  SHF.L.U32 R9, R17, 0x1f, RZ ;  /* 0x0000001f11097819 */ /* 0x000fe400000006ff */
[----:B------:R-:W-:-:S04]  /*cdd0*/  LEA R5, R16, R5, 0x3 ;  /* 0x0000000510057211 */ /* 0x000fc800078e18ff */
[----:B------:R-:W2:Y:S02]  /*cde0*/  SYNCS.PHASECHK.TRANS64.TRYWAIT P1, [R5+URZ+0x36840], R9 ;  /* 0x03684009050075a7 */ /* 0x000ea4000802017f */
[----:B--2---:R-:W-:Y:S05]  /*cdf0*/  @!P1 BRA `(.L_x_3017) ;  /* 0x0000002800849947 */ /* 0x004fea0003800000 */
.L_x_3078:
[----:B------:R-:W3:Y:S01]  /*ce00*/  LDL R10, [R1+0xc] ;  /* 0x00000c00010a7983 */ /* 0x000ee20000100800 */
[----:B------:R-:W4:Y:S02]  /*ce10*/  S2R R11, SR_TID.X ;  /* 0x00000000000b7919 */ /* 0x000f240000002100 */
[----:B----4-:R-:W-:-:S13]  /*ce20*/  LOP3.LUT P1, RZ, R11, 0x7f, RZ, 0xc0, !PT ;  /* 0x0000007f0bff7812 */ /* 0x010fda000782c0ff */
[----:B--2---:R-:W-:-:S04]  /*ce30*/  @!P1 IMAD.MOV.U32 R9, RZ, RZ, 0xa800 ;  /* 0x0000a800ff099424 */ /* 0x004fc800078e00ff */
[----:B------:R3:W-:Y:S02]  /*ce40*/  @!P1 SYNCS.ARRIVE.TRANS64 RZ, [R5+URZ+0x36830], R9 ;  /* 0x0368300905ff99a7 */ /* 0x0007e4000800003f */
[----:B---3--:R-:W-:-:S04]  /*ce50*/  PRMT R9, R10, 0x9910, RZ ;  /* 0x000099100a097816 */ /* 0x008fc800000000ff */
[----:B------:R-:W-:-:S13]  /*ce60*/  ISETP.NE.AND P1, PT, R9, 0x2, PT ;  /* 0x000000020900780c */ /* 0x000fda0003f25270 */
[----:B------:R-:W-:Y:S05]  /*ce70*/  @P1 BRA `(.L_x_3018) ;  /* 0x0000000000041947 */ /* 0x000fea0003800000 */
[----:B------:R-:W-:Y:S01]  /*ce80*/  BPT.TRAP 0x1 ;  /* 0x000000040000795c */ /* 0x000fe20000300000 */
.L_x_3018:
[----:B------:R-:W-:-:S13]  /*ce90*/  ISETP.NE.AND P1, PT, R19, RZ, PT ;  /* 0x000000ff1300720c */ /* 0x000fda0003f25270 */
[----:B------:R-:W-:Y:S05]  /*cea0*/  @P1 BRA `(.L_x_3019) ;  /* 0x0000000000041947 */ /* 0x000fea0003800000 */
[----:B------:R-:W-:Y:S01]  /*ceb0*/  BPT.TRAP 0x1 ;  /* 0x000000040000795c */ /* 0x000fe20000300000 */
.L_x_3019:
[----:B------:R-:W2:Y:S01]  /*cec0*/  S2R R10, SR_CgaCtaId ;  /* 0x00000000000a7919 */ /* 0x000ea20000008800 */
        /* <DEDUP_REMOVED lines=12> */
[----:B------:R-:W-:-:S03]  /*cf90*/  UMOV UR16, 0x40 ;  /* 0x0000004000107882 */ /* 0x000fc60000000000 */
[----:B------:R-:W-:-:S04]  /*cfa0*/  UIADD3 UR9, UR9, 0x36830, URZ ;  /* 0x0003683009097890 */ /* 0x000fc8000fffe03f */
[----:B------:R-:W-:Y:S02]  /*cfb0*/  UIMAD UR11, UR11, 0x70, UR5 ;  /* 0x000000700b0b78a4 */ /* 0x000fe4000f8e0205 */
[----:B------:R-:W-:Y:S01]  /*cfc0*/  UIADD3.X UR5, URZ, UR37, URZ, UP0, !UPT ;  /* 0x000000253f057290 */ /* 0x000fe200087fe43f */
[----:B--2---:R-:W-:-:S05]  /*cfd0*/  LEA R9, R10, R9, 0x18 ;  /* 0x000000090a097211 */ /* 0x004fca00078ec0ff */
[----:B------:R-:W-:-:S05]  /*cfe0*/  IMAD R5, R5, 0x2, R9 ;  /* 0x0000000205057824 */ /* 0x000fca00078e0209 */
[----:B------:R-:W-:Y:S01]  /*cff0*/  R2UR UR8, R5 ;  /* 0x00000000050872ca */ /* 0x000fe200000e0000 */
[----:B------:R-:W-:-:S12]  /*d000*/  IMAD.MOV.U32 R5, RZ, RZ, R6 ;  /* 0x000000ffff057224 */ /* 0x000fd800078e0006 */
[----:B------:R-:W-:Y:S02]  /*d010*/  UIADD3 UR14, UR8, 0x21400, URZ ;  /* 0x00021400080e7890 */ /* 0x000fe4000fffe03f */
[----:B------:R-:W-:Y:S02]  /*d020*/  UIADD3 UR15, UR8, 0x24c00, URZ ;  /* 0x00024c00080f7890 */ /* 0x000fe4000fffe03f */
[----:B------:R-:W-:-:S03]  /*d030*/  UIADD3 UR17, UR8, 0x28400, URZ ;  /* 0x0002840008117890 */ /* 0x000fc6000fffe03f */
[----:B------:R-:W-:Y:S01]  /*d040*/  UMOV UR8, UR14 ;  /* 0x0000000e00087c82 */ /* 0x000fe20008000000 */
[----:B------:R-:W-:Y:S01]  /*d050*/  UMOV UR14, 0x80 ;  /* 0x00000080000e7882 */ /* 0x000fe20000000000 */
[----:B------:R2:W-:Y:S02]  /*d060*/  UTMALDG.4D.MULTICAST [UR8], [UR4], UR18, desc[UR6] ;  /* 0x00000608040073b4 */ /* 0x0005e40008019812 */
[----:B--2---:R-:W-:Y:S01]  /*d070*/  UMOV UR8, UR15 ;  /* 0x0000000f00087c82 */ /* 0x004fe20008000000 */
[----:B------:R-:W-:Y:S02]  /*d080*/  UMOV UR10, UR16 ;  /* 0x00000010000a7c82 */ /* 0x000fe40008000000 */
[----:B------:R2:W-:Y:S02]  /*d090*/  UTMALDG.4D.MULTICAST [UR8], [UR4], UR18, desc[UR6] ;  /* 0x00000608040073b4 */ /* 0x0005e40008019812 */
[----:B--2---:R-:W-:Y:S01]  /*d0a0*/  UMOV UR8, UR17 ;  /* 0x0000001100087c82 */ /* 0x004fe20008000000 */
[----:B------:R-:W-:-:S02]  /*d0b0*/  UMOV UR10, UR14 ;  /* 0x0000000e000a7c82 */ /* 0x000fc40008000000 */
[----:B------:R2:W-:Y:S02]  /*d0c0*/  UTMALDG.4D.MULTICAST [UR8], [UR4], UR18, desc[UR6] ;  /* 0x00000608040073b4 */ /* 0x0005e40008019812 */
[----:B--2---:R-:W-:Y:S01]  /*d0d0*/  NOP ;  /* 0x0000000000007918 */ /* 0x004fe20000000000 */
.L_x_3015:
[----:B-1----:R-:W2:Y:S04]  /*d0e0*/  LDL.LU R15, [R1] ;  /* 0x00000000010f7983 */ /* 0x002ea80000300800 */
[----:B------:R-:W3:Y:S04]  /*d0f0*/  LDL.LU R14, [R1+0x4] ;  /* 0x00000400010e7983 */ /* 0x000ee80000300800 */
[----:B------:R-:W4:Y:S01]  /*d100*/  LDL R13, [R1+0x24] ;  /* 0x00002400010d7983 */ /* 0x000f220000100800 */
[----:B------:R-:W-:-:S03]  /*d110*/  MOV R10, 0x400 ;  /* 0x00000400000a7802 */ /* 0x000fc60000000f00 */
[----:B------:R-:W5:Y:S01]  /*d120*/  LDL.LU R9, [R1+0x20] ;  /* 0x0000200001097983 */ /* 0x000f620000300800 */
[----:B------:R-:W1:Y:S01]  /*d130*/  S2R R11, SR_CgaCtaId ;  /* 0x00000000000b7919 */ /* 0x000e620000008800 */
[----:B------:R-:W-:Y:S05]  /*d140*/  WARPSYNC.ALL ;  /* 0x0000000000007948 */ /* 0x000fea0003800000 */
[----:B------:R-:W-:-:S13]  /*d150*/  ELECT P1, URZ, PT ;  /* 0x00000000003f782f */ /* 0x000fda0003820000 */
[----:B------:R-:W-:Y:S01]  /*d160*/  @P1 R2UR UR11, R7 ;  /* 0x00000000070b12ca */ /* 0x000fe200000e0000 */
[----:B------:R-:W-:-:S04]  /*d170*/  UIADD3 UR4, UP0, UR36, 0x270, URZ ;  /* 0x0000027024047890 */ /* 0x000fc8000ff1e03f */
        /* <DEDUP_REMOVED lines=21> */
[C---:B---3--:R-:W-:Y:S02]  /*d2d0*/  @P1 R2UR UR12, R14.reuse ;  /* 0x000000000e0c12ca */ /* 0x048fe400000e0000 */
[----:B------:R-:W-:Y:S02]  /*d2e0*/  @P1 R2UR UR21, R15 ;  /* 0x000000000f1512ca */ /* 0x000fe400000e0000 */
[----:B------:R-:W-:Y:S02]  /*d2f0*/  @P1 R2UR UR20, R14 ;  /* 0x000000000e1412ca */ /* 0x000fe400000e0000 */
[----:B----4-:R-:W-:-:S07]  /*d300*/  LOP3.LUT R6, R13, 0x1, RZ, 0xc, !PT ;  /* 0x000000010d067812 */ /* 0x010fce00078e0cff */
[----:B------:R1:W-:Y:S01]  /*d310*/  UTMALDG.4D [UR8], [UR4], desc[UR6] ;  /* 0x00000608040075b4 */ /* 0x0003e20008019000 */
[----:B------:R-:W-:-:S03]  /*d320*/  SHF.L.U32 R6, R6, 0x1f, RZ ;  /* 0x0000001f06067819 */ /* 0x000fc600000006ff */
        /* <DEDUP_REMOVED lines=8> */
[----:B-----5:R-:W-:Y:S01]  /*d3b0*/  ISETP.GE.AND P2, PT, R9, 0x71, PT ;  /* 0x000000710900780c */ /* 0x020fe20003f46270 */
[----:B-12---:R-:W-:-:S12]  /*d3c0*/  @!P1 BRA `(.L_x_3021) ;  /* 0x0000002400249947 */ /* 0x006fd80003800000 */
.L_x_3079:
[----:B------:R-:W-:Y:S05]  /*d3d0*/  BSYNC B0 ;  /* 0x0000000000007941 */ /* 0x000fea0003800000 */
.L_x_3020:
[----:B------:R-:W-:Y:S05]  /*d3e0*/  @!P2 BRA `(.L_x_3022) ;  /* 0x000000180050a947 */ /* 0x000fea0003800000 */
[----:B-1----:R-:W2:Y:S01]  /*d3f0*/  LDL R7, [R1+0x14] ;  /* 0x0000140001077983 */ /* 0x002ea20000100800 */
[----:B------:R-:W-:Y:S02]  /*d400*/  IMAD.MOV.U32 R6, RZ, RZ, 0x1 ;  /* 0x00000001ff067424 */ /* 0x000fe400078e00ff */
        /* <DEDUP_REMOVED lines=17> */
[----:B------:R-:W-:Y:S01]  /*d520*/  IMAD.MOV.U32 R7, RZ, RZ, R6 ;  /* 0x000000ffff077224 */ /* 0x000fe200078e0006 */
[----:B------:R-:W-:Y:S01]  /*d530*/  ULDC.64 UR4, c[0x0][0x408] ;  /* 0x0001020000047ab9 */ /* 0x000fe20000000a00 */
[----:B------:R-:W-:Y:S01]  /*d540*/  ULDC.64 UR6, c[0x0][0x208] ;  /* 0x0000820000067ab9 */ /* 0x000fe20000000a00 */
[----:B-1----:R-:W-:-:S13]  /*d550*/  ISETP.NE.AND P1, PT, R15, 0x1, PT ;  /* 0x000000010f00780c */ /* 0x002fda0003f25270 */
[----:B------:R-:W1:Y:S02]  /*d560*/  @P1 LDC.64 R10, c[0x0][0x420] ;  /* 0x00010800ff0a1b82 */ /* 0x000e640000000a00 */
[----:B-1----:R-:W-:-:S05]  /*d570*/  @P1 IMAD.HI.U32 R10, R6, R10, RZ ;  /* 0x0000000a060a1227 */ /* 0x002fca00078e00ff */
[----:B------:R-:W-:-:S04]  /*d580*/  @P1 SHF.R.U32.HI R7, RZ, R11, R10 ;  /* 0x0000000bff071219 */ /* 0x000fc8000001160a */
[----:B------:R-:W-:Y:S02]  /*d590*/  IADD3 R10, -R7, RZ, RZ ;  /* 0x000000ff070a7210 */ /* 0x000fe40007ffe1ff */
[----:B------:R-:W-:-:S03]  /*d5a0*/  SHF.R.S32.HI R11, RZ, 0x1f, R7 ;  /* 0x0000001fff0b7819 */ /* 0x000fc60000011407 */
        /* <DEDUP_REMOVED lines=9> */
.L_x_3026:
[----:B-1----:R-:W1:Y:S01]  /*d640*/  S2R R3, SR_CgaCtaId ;  /* 0x0000000000037919 */ /* 0x002e620000008800 */
[----:B------:R-:W-:-:S04]  /*d650*/  MOV R2, 0x400 ;  /* 0x0000040000027802 */ /* 0x000fc80000000f00 */
[----:B-1----:R-:W-:Y:S02]  /*d660*/  LEA R2, R3, R2, 0x18 ;  /* 0x0000000203027211 */ /* 0x002fe400078ec0ff */
[----:B------:R-:W-:-:S03]  /*d670*/  SHF.L.U32 R3, R14, 0x1f, RZ ;  /* 0x0000001f0e037819 */ /* 0x000fc600000006ff */
[----:B------:R-:W-:-:S04]  /*d680*/  IMAD R2, R9, 0x8, R2 ;  /* 0x0000000809027824 */ /* 0x000fc800078e0202 */
[----:B------:R-:W1:Y:S02]  /*d690*/  SYNCS.PHASECHK.TRANS64.TRYWAIT P1, [R2+URZ+0x36840], R3 ;  /* 0x03684003020075a7 */ /* 0x000e64000802017f */
[----:B-1----:R-:W-:Y:S05]  /*d6a0*/  @!P1 BRA `(.L_x_3027) ;  /* 0x00000020008c9947 */ /* 0x002fea0003800000 */
.L_x_3080:
[----:B------:R-:W2:Y:S01]  /*d6b0*/  LDL R10, [R1+0xc] ;  /* 0x00000c00010a7983 */ /* 0x000ea20000100800 */
[----:B------:R-:W3:Y:S02]  /*d6c0*/  S2R R11, SR_TID.X ;  /* 0x00000000000b7919 */ /* 0x000ee40000002100 */
[----:B---3--:R-:W-:-:S13]  /*d6d0*/  LOP3.LUT P1, RZ, R11, 0x7f, RZ, 0xc0, !PT ;  /* 0x0000007f0bff7812 */ /* 0x008fda000782c0ff */
[----:B-1----:R-:W-:-:S04]  /*d6e0*/  @!P1 MOV R3, 0xa800 ;  /* 0x0000a80000039802 */ /* 0x002fc80000000f00 */
[----:B------:R2:W-:Y:S02]  /*d6f0*/  @!P1 SYNCS.ARRIVE.TRANS64 RZ, [R2+URZ+0x36830], R3 ;  /* 0x0368300302ff99a7 */ /* 0x0005e4000800003f */
[----:B--2---:R-:W-:-:S04]  /*d700*/  PRMT R3, R10, 0x9910, RZ ;  /* 0x000099100a037816 */ /* 0x004fc800000000ff */
[----:B------:R-:W-:-:S13]  /*d710*/  ISETP.NE.AND P2, PT, R3, 0x2, PT ;  /* 0x000000020300780c */ /* 0x000fda0003f45270 */
[----:B------:R-:W-:Y:S05]  /*d720*/  @P2 BRA `(.L_x_3028) ;  /* 0x0000000000042947 */ /* 0x000fea0003800000 */
[----:B------:R-:W-:Y:S01]  /*d730*/  BPT.TRAP 0x1 ;  /* 0x000000040000795c */ /* 0x000fe20000300000 */
.L_x_3028:
[----:B------:R-:W-:-:S13]  /*d740*/  ISETP.NE.AND P1, PT, R19, RZ, PT ;  /* 0x000000ff1300720c */ /* 0x000fda0003f25270 */
[----:B------:R-:W-:Y:S05]  /*d750*/  @P1 BRA `(.L_x_3029) ;  /* 0x0000000000041947 */ /* 0x000fea0003800000 */
[----:B------:R-:W-:Y:S01]  /*d760*/  BPT.TRAP 0x1 ;  /* 0x000000040000795c */ /* 0x000fe20000300000 */
.L_x_3029:
        /* <DEDUP_REMOVED lines=25> */
[----:B------:R-:W-:-:S03]  /*d900*/  UIADD3 UR16, UR8, 0x28400, URZ ;  /* 0x0002840008107890 */ /* 0x000fc6000fffe03f */
[----:B------:R-:W-:Y:S02]  /*d910*/  UMOV UR8, UR14 ;  /* 0x0000000e00087c82 */ /* 0x000fe40008000000 */
        /* <DEDUP_REMOVED lines=9> */
.L_x_3081:
[----:B------:R-:W2:Y:S02]  /*d9b0*/  S2R R10, SR_TID.X ;  /* 0x00000000000a7919 */ /* 0x000ea40000002100 */
[----:B--2---:R-:W-:-:S13]  /*d9c0*/  LOP3.LUT P1, RZ, R10, 0x7f, RZ, 0xc0, !PT ;  /* 0x0000007f0aff7812 */ /* 0x004fda000782c0ff */
[----:B-1----:R-:W-:-:S04]  /*d9d0*/  @!P1 IMAD.MOV.U32 R3, RZ, RZ, 0xa800 ;  /* 0x0000a800ff039424 */ /* 0x002fc800078e00ff */
[----:B------:R1:W-:Y:S01]  /*d9e0*/  @!P1 SYNCS.ARRIVE.TRANS64 RZ, [R2+URZ+0x36850], R3 ;  /* 0x0368500302ff99a7 */ /* 0x0003e2000800003f */
[----:B------:R-:W-:Y:S05]  /*d9f0*/  @P2 BRA `(.L_x_3031) ;  /* 0x0000000000042947 */ /* 0x000fea0003800000 */
[----:B------:R-:W-:Y:S01]  /*da00*/  BPT.TRAP 0x1 ;  /* 0x000000040000795c */ /* 0x000fe20000300000 */
.L_x_3031:
[----:B------:R-:W-:-:S13]  /*da10*/  ISETP.NE.AND P1, PT, R19, RZ, PT ;  /* 0x000000ff1300720c */ /* 0x000fda0003f25270 */
[----:B------:R-:W-:Y:S05]  /*da20*/  @P1 BRA `(.L_x_3032) ;  /* 0x0000000000041947 */ /* 0x000fea0003800000 */
[----:B------:R-:W-:Y:S01]  /*da30*/  BPT.TRAP 0x1 ;  /* 0x000000040000795c */ /* 0x000fe20000300000 */
.L_x_3032:
[----:B------:R-:W2:Y:S01]  /*da40*/  S2R R11, SR_CgaCtaId ;  /* 0x00000000000b7919 */ /* 0x000ea20000008800 */
[----:B------:R-:W-:Y:S01]  /*da50*/  MOV R10, 0x400 ;  /* 0x00000400000a7802 */ /* 0x000fe20000000f00 */
[----:B-1----:R-:W-:Y:S01]  /*da60*/  IMAD R3, R16, 0x5400, R21 ;  /* 0x0000540010037824 */ /* 0x002fe200078e0215 */
[----:B------:R-:W-:Y:S01]  /*da70*/  R2UR UR11, R18 ;  /* 0x00000000120b72ca */ /* 0x000fe200000e0000 */
[----:B------:R-:W-:Y:S01]  /*da80*/  UIADD3 UR4, UP0, UR36, 0x470, URZ ;  /* 0x0000047024047890 */ /* 0x000fe2000ff1e03f */
[----:B------:R-:W-:Y:S01]  /*da90*/  R2UR UR5, R20 ;  /* 0x00000000140572ca */ /* 0x000fe200000e0000 */
[----:B------:R-:W-:Y:S01]  /*daa0*/  UMOV UR10, URZ ;  /* 0x0000003f000a7c82 */ /* 0x000fe20008000000 */
[----:B------:R-:W-:Y:S01]  /*dab0*/  R2UR UR9, R2 ;  /* 0x00000000020972ca */ /* 0x000fe200000e0000 */
[----:B------:R-:W-:Y:S01]  /*dac0*/  UMOV UR17, 0x30000 ;  /* 0x0003000000117882 */ /* 0x000fe20000000000 */
[----:B------:R-:W-:Y:S01]  /*dad0*/  R2UR UR13, R5 ;  /* 0x00000000050d72ca */ /* 0x000fe200000e0000 */
[----:B------:R-:W-:Y:S01]  /*dae0*/  UMOV UR6, 0x0 ;  /* 0x0000000000067882 */ /* 0x000fe20000000000 */
[----:B------:R-:W-:Y:S01]  /*daf0*/  R2UR UR12, R0 ;  /* 0x00000000000c72ca */ /* 0x000fe200000e0000 */
[----:B------:R-:W-:Y:S01]  /*db00*/  UMOV UR7, 0x14f00000 ;  /* 0x14f0000000077882 */ /* 0x000fe20000000000 */
[----:B------:R-:W-:Y:S01]  /*db10*/  UMOV UR16, 0x40 ;  /* 0x0000004000107882 */ /* 0x000fe20000000000 */
[----:B------:R-:W-:-:S02]  /*db20*/  IMAD.MOV.U32 R5, RZ, RZ, R7 ;  /* 0x000000ffff057224 */ /* 0x000fc400078e0007 */
[----:B------:R-:W-:Y:S02]  /*db30*/  IMAD.MOV.U32 R18, RZ, RZ, R6 ;  /* 0x000000ffff127224 */ /* 0x000fe400078e0006 */
[----:B------:R-:W-:Y:S02]  /*db40*/  UIMAD UR11, UR11, 0x70, UR5 ;  /* 0x000000700b0b78a4 */ /* 0x000fe4000f8e0205 */
[----:B------:R-:W-:Y:S02]  /*db50*/  UIADD3 UR9, UR9, 0x36850, URZ ;  /* 0x0003685009097890 */ /* 0x000fe4000fffe03f */
[----:B------:R-:W-:Y:S01]  /*db60*/  UIADD3.X UR5, URZ, UR37, URZ, UP0, !UPT ;  /* 0x000000253f057290 */ /* 0x000fe200087fe43f */
[----:B--2---:R-:W-:-:S04]  /*db70*/  LEA R10, R11, R10, 0x18 ;  /* 0x0000000a0b0a7211 */ /* 0x004fc800078ec0ff */
[----:B------:R-:W-:-:S04]  /*db80*/  LEA R3, R3, R10, 0x1 ;  /* 0x0000000a03037211 */ /* 0x000fc800078e08ff */
[----:B------:R-:W-:-:S13]  /*db90*/  R2UR UR15, R3 ;  /* 0x00000000030f72ca */ /* 0x000fda00000e0000 */
[----:B------:R-:W-:Y:S02]  /*dba0*/  UIADD3 UR8, UR15, 0x400, URZ ;  /* 0x000004000f087890 */ /* 0x000fe4000fffe03f */
[----:B------:R-:W-:Y:S02]  /*dbb0*/  UIADD3 UR14, UR15, 0x3c00, URZ ;  /* 0x00003c000f0e7890 */ /* 0x000fe4000fffe03f */
[----:B------:R-:W-:-:S05]  /*dbc0*/  UIADD3 UR15, UR15, 0x7400, URZ ;  /* 0x000074000f0f7890 */ /* 0x000fca000fffe03f */
        /* <DEDUP_REMOVED lines=8> */
[----:B-1----:R-:W-:Y:S01]  /*dc50*/  NOP ;  /* 0x0000000000007918 */ /* 0x002fe20000000000 */
.L_x_3025:
[----:B------:R-:W-:Y:S05]  /*dc60*/  BSYNC B0 ;  /* 0x0000000000007941 */ /* 0x000fea0003800000 */
.L_x_3024:
[----:B------:R-:W2:Y:S01]  /*dc70*/  LDL.LU R2, [R1+0x14] ;  /* 0x0000140001027983 */ /* 0x000ea20000300800 */
[----:B------:R-:W-:Y:S01]  /*dc80*/  MOV R16, R9 ;  /* 0x0000000900107202 */ /* 0x000fe20000000f00 */
[----:B------:R-:W-:Y:S02]  /*dc90*/  IMAD.MOV.U32 R17, RZ, RZ, R14 ;  /* 0x000000ffff117224 */ /* 0x000fe400078e000e */
[----:B--2---:R-:W-:-:S07]  /*dca0*/  VIADD R6, R2, 0xfffffffd ;  /* 0xfffffffd02067836 */ /* 0x004fce0000000000 */
.L_x_3023:
[----:B------:R-:W-:Y:S01]  /*dcb0*/  IMAD.MOV R13, RZ, RZ, -R13 ;  /* 0x000000ffff0d7224 */ /* 0x000fe200078e0a0d */
[----:B------:R-:W-:Y:S04]  /*dcc0*/  BSSY B0, `(.L_x_3022) ;  /* 0x0000106000007945 */ /* 0x000fe80003800000 */
[----:B------:R-:W-:-:S13]  /*dcd0*/  ISETP.NE.AND P1, PT, R8, R13, PT ;  /* 0x0000000d0800720c */ /* 0x000fda0003f25270 */
[----:B------:R-:W-:Y:S05]  /*dce0*/  @!P1 BRA `(.L_x_3033) ;  /* 0x00000010000c9947 */ /* 0x000fea0003800000 */
[----:B------:R-:W-:-:S07]  /*dcf0*/  IMAD.MOV.U32 R8, RZ, RZ, R5 ;  /* 0x000000ffff087224 */ /* 0x000fce00078e0005 */
.L_x_3052:
[----:B------:R-:W-:Y:S01]  /*dd00*/  IADD3 R7, R16, 0x1, RZ ;  /* 0x0000000110077810 */ /* 0x000fe20007ffe0ff */
[----:B------:R-:W-:Y:S03]  /*dd10*/  BSSY B1, `(.L_x_3034) ;  /* 0x000007e000017945 */ /* 0x000fe60003800000 */
        /* <DEDUP_REMOVED lines=26> */
.L_x_3036:
[----:B------:R-:W2:Y:S01]  /*dec0*/  S2R R3, SR_CgaCtaId ;  /* 0x0000000000037919 */ /* 0x000ea20000008800 */
[----:B------:R-:W-:-:S04]  /*ded0*/  MOV R2, 0x400 ;  /* 0x0000040000027802 */ /* 0x000fc80000000f00 */
[----:B--2---:R-:W-:Y:S02]  /*dee0*/  LEA R2, R3, R2, 0x18 ;  /* 0x0000000203027211 */ /* 0x004fe400078ec0ff */
[----:B------:R-:W-:-:S03]  /*def0*/  SHF.L.U32 R3, R10, 0x1f, RZ ;  /* 0x0000001f0a037819 */ /* 0x000fc600000006ff */
[----:B------:R-:W-:-:S04]  /*df00*/  IMAD R2, R7, 0x8, R2 ;  /* 0x0000000807027824 */ /* 0x000fc800078e0202 */
[----:B------:R-:W2:Y:S02]  /*df10*/  SYNCS.PHASECHK.TRANS64.TRYWAIT P1, [R2+URZ+0x36840], R3 ;  /* 0x03684003020075a7 */ /* 0x000ea4000802017f */
[----:B--2---:R-:W-:Y:S05]  /*df20*/  @!P1 BRA `(.L_x_3037) ;  /* 0x0000001800949947 */ /* 0x004fea0003800000 */
.L_x_3082:
[----:B-1----:R-:W3:Y:S01]  /*df30*/  LDL R9, [R1+0xc] ;  /* 0x00000c0001097983 */ /* 0x002ee20000100800 */
[----:B------:R-:W1:Y:S02]  /*df40*/  S2R R13, SR_TID.X ;  /* 0x00000000000d7919 */ /* 0x000e640000002100 */
[----:B-1----:R-:W-:-:S13]  /*df50*/  LOP3.LUT P1, RZ, R13, 0x7f, RZ, 0xc0, !PT ;  /* 0x0000007f0dff7812 */ /* 0x002fda000782c0ff */
[----:B--2---:R-:W-:-:S04]  /*df60*/  @!P1 IMAD.MOV.U32 R3, RZ, RZ, 0xa800 ;  /* 0x0000a800ff039424 */ /* 0x004fc800078e00ff */
[----:B------:R3:W-:Y:S02]  /*df70*/  @!P1 SYNCS.ARRIVE.TRANS64 RZ, [R2+URZ+0x36830], R3 ;  /* 0x0368300302ff99a7 */ /* 0x0007e4000800003f */
[----:B---3--:R-:W-:-:S04]  /*df80*/  PRMT R3, R9, 0x9910, RZ ;  /* 0x0000991009037816 */ /* 0x008fc800000000ff */
[----:B------:R-:W-:-:S13]  /*df90*/  ISETP.NE.AND P2, PT, R3, 0x2, PT ;  /* 0x000000020300780c */ /* 0x000fda0003f45270 */
[----:B------:R-:W-:Y:S05]  /*dfa0*/  @P2 BRA `(.L_x_3038) ;  /* 0x0000000000042947 */ /* 0x000fea0003800000 */
[----:B------:R-:W-:Y:S01]  /*dfb0*/  BPT.TRAP 0x1 ;  /* 0x000000040000795c */ /* 0x000fe20000300000 */
.L_x_3038:
[----:B------:R-:W-:-:S13]  /*dfc0*/  ISETP.NE.AND P1, PT, R19, RZ, PT ;  /* 0x000000ff1300720c */ /* 0x000fda0003f25270 */
[----:B------:R-:W-:Y:S05]  /*dfd0*/  @P1 BRA `(.L_x_3039) ;  /* 0x0000000000041947 */ /* 0x000fea0003800000 */
[----:B------:R-:W-:Y:S01]  /*dfe0*/  BPT.TRAP 0x1 ;  /* 0x000000040000795c */ /* 0x000fe20000300000 */
.L_x_3039:
        /* <DEDUP_REMOVED lines=36> */
.L_x_3083:
[----:B------:R-:W2:Y:S02]  /*e230*/  S2R R3, SR_TID.X ;  /* 0x0000000000037919 */ /* 0x000ea40000002100 */
[----:B--2---:R-:W-:-:S13]  /*e240*/  LOP3.LUT P1, RZ, R3, 0x7f, RZ, 0xc0, !PT ;  /* 0x0000007f03ff7812 */ /* 0x004fda000782c0ff */
[----:B------:R-:W-:-:S04]  /*e250*/  @!P1 IMAD.MOV.U32 R3, RZ, RZ, 0xa800 ;  /* 0x0000a800ff039424 */ /* 0x000fc800078e00ff */
[----:B------:R2:W-:Y:S01]  /*e260*/  @!P1 SYNCS.ARRIVE.TRANS64 RZ, [R2+URZ+0x36850], R3 ;  /* 0x0368500302ff99a7 */ /* 0x0005e2000800003f */
[----:B------:R-:W-:Y:S05]  /*e270*/  @P2 BRA `(.L_x_3041) ;  /* 0x0000000000042947 */ /* 0x000fea0003800000 */
[----:B------:R-:W-:Y:S01]  /*e280*/  BPT.TRAP 0x1 ;  /* 0x000000040000795c */ /* 0x000fe20000300000 */
.L_x_3041:
[----:B------:R-:W-:-:S13]  /*e290*/  ISETP.NE.AND P1, PT, R19, RZ, PT ;  /* 0x000000ff1300720c */ /* 0x000fda0003f25270 */
[----:B------:R-:W-:Y:S05]  /*e2a0*/  @P1 BRA `(.L_x_3042) ;  /* 0x0000000000041947 */ /* 0x000fea0003800000 */
[----:B------:R-:W-:Y:S01]  /*e2b0*/  BPT.TRAP 0x1 ;  /* 0x000000040000795c */ /* 0x000fe20000300000 */
.L_x_3042:
[----:B------:R-:W3:Y:S01]  /*e2c0*/  S2R R9, SR_CgaCtaId ;  /* 0x0000000000097919 */ /* 0x000ee20000008800 */
[----:B--2---:R-:W-:Y:S01]  /*e2d0*/  MOV R3, 0x400 ;  /* 0x0000040000037802 */ /* 0x004fe20000000f00 */
[----:B------:R-:W-:Y:S01]  /*e2e0*/  IMAD R16, R16, 0x5400, R21 ;  /* 0x0000540010107824 */ /* 0x000fe200078e0215 */
        /* <DEDUP_REMOVED lines=11> */
[----:B------:R-:W-:Y:S01]  /*e3a0*/  IMAD.MOV.U32 R18, RZ, RZ, R11 ;  /* 0x000000ffff127224 */ /* 0x000fe200078e000b */
[----:B------:R-:W-:-:S03]  /*e3b0*/  MOV R5, R8 ;  /* 0x0000000800057202 */ /* 0x000fc60000000f00 */
[----:B------:R-:W-:Y:S02]  /*e3c0*/  UIMAD UR11, UR11, 0x70, UR5 ;  /* 0x000000700b0b78a4 */ /* 0x000fe4000f8e0205 */
[----:B------:R-:W-:Y:S02]  /*e3d0*/  UIADD3 UR9, UR9, 0x36850, URZ ;  /* 0x0003685009097890 */ /* 0x000fe4000fffe03f */
[----:B------:R-:W-:Y:S01]  /*e3e0*/  UIADD3.X UR5, URZ, UR37, URZ, UP0, !UPT ;  /* 0x000000253f057290 */ /* 0x000fe200087fe43f */
        /* <DEDUP_REMOVED lines=16> */
.L_x_3035:
[----:B------:R-:W-:Y:S05]  /*e4f0*/  BSYNC B1 ;  /* 0x0000000000017941 */ /* 0x000fea0003800000 */
.L_x_3034:
[----:B------:R-:W-:Y:S01]  /*e500*/  VIADD R16, R7, 0x1 ;  /* 0x0000000107107836 */ /* 0x000fe20000000000 */
[----:B------:R-:W-:Y:S04]  /*e510*/  BSSY B1, `(.L_x_3043) ;  /* 0x000007d000017945 */ /* 0x000fe80003800000 */
        /* <DEDUP_REMOVED lines=17> */
[----:B------:R-:W-:-:S05]  /*e630*/  IADD3 R3, -R2, RZ, RZ ;  /* 0x000000ff02037210 */ /* 0x000fca0007ffe1ff */
        /* <DEDUP_REMOVED lines=8> */
.L_x_3045:
[----:B------:R-:W2:Y:S01]  /*e6c0*/  S2R R3, SR_CgaCtaId ;  /* 0x0000000000037919 */ /* 0x000ea20000008800 */
[----:B------:R-:W-:-:S04]  /*e6d0*/  MOV R2, 0x400 ;  /* 0x0000040000027802 */ /* 0x000fc80000000f00 */
[----:B--2---:R-:W-:Y:S02]  /*e6e0*/  LEA R2, R3, R2, 0x18 ;  /* 0x0000000203027211 */ /* 0x004fe400078ec0ff */
[----:B------:R-:W-:-:S03]  /*e6f0*/  SHF.L.U32 R3, R17, 0x1f, RZ ;  /* 0x0000001f11037819 */ /* 0x000fc600000006ff */
[----:B------:R-:W-:-:S04]  /*e700*/  IMAD R2, R16, 0x8, R2 ;  /* 0x0000000810027824 */ /* 0x000fc800078e0202 */
[----:B------:R-:W2:Y:S02]  /*e710*/  SYNCS.PHASECHK.TRANS64.TRYWAIT P1, [R2+URZ+0x36840], R3 ;  /* 0x03684003020075a7 */ /* 0x000ea4000802017f */
[----:B--2---:R-:W-:Y:S05]  /*e720*/  @!P1 BRA `(.L_x_3046) ;  /* 0x0000001000bc9947 */ /* 0x004fea0003800000 */
.L_x_3084:
        /* <DEDUP_REMOVED lines=9> */
.L_x_3047:
[----:B------:R-:W-:-:S13]  /*e7c0*/  ISETP.NE.AND P1, PT, R19, RZ, PT ;  /* 0x000000ff1300720c */ /* 0x000fda0003f25270 */
[----:B------:R-:W-:Y:S05]  /*e7d0*/  @P1 BRA `(.L_x_3048) ;  /* 0x0000000000041947 */ /* 0x000fea0003800000 */
[----:B------:R-:W-:Y:S01]  /*e7e0*/  BPT.TRAP 0x1 ;  /* 0x000000040000795c */ /* 0x000fe20000300000 */
.L_x_3048:
        /* <DEDUP_REMOVED lines=19> */
[----:B-1----:R-:W-:-:S04]  /*e920*/  LEA R3, R9, R3, 0x18 ;  /* 0x0000000309037211 */ /* 0x002fc800078ec0ff */
[----:B------:R-:W-:-:S04]  /*e930*/  LEA R2, R2, R3, 0x1 ;  /* 0x0000000302027211 */ /* 0x000fc800078e08ff */
        /* <DEDUP_REMOVED lines=15> */
.L_x_3085:
[----:B------:R-:W2:Y:S02]  /*ea30*/  S2R R3, SR_TID.X ;  /* 0x0000000000037919 */ /* 0x000ea40000002100 */
[----:B--2---:R-:W-:-:S13]  /*ea40*/  LOP3.LUT P1, RZ, R3, 0x7f, RZ, 0xc0, !PT ;  /* 0x0000007f03ff7812 */ /* 0x004fda000782c0ff */
[----:B------:R-:W-:-:S04]  /*ea50*/  @!P1 IMAD.MOV.U32 R3, RZ, RZ, 0xa800 ;  /* 0x0000a800ff039424 */ /* 0x000fc800078e00ff */
[----:B------:R2:W-:Y:S01]  /*ea60*/  @!P1 SYNCS.ARRIVE.TRANS64 RZ, [R2+URZ+0x36850], R3 ;  /* 0x0368500302ff99a7 */ /* 0x0005e2000800003f */
[----:B------:R-:W-:Y:S05]  /*ea70*/  @P2 BRA `(.L_x_3050) ;  /* 0x0000000000042947 */ /* 0x000fea0003800000 */
[----:B------:R-:W-:Y:S01]  /*ea80*/  BPT.TRAP 0x1 ;  /* 0x000000040000795c */ /* 0x000fe20000300000 */
.L_x_3050:
[----:B------:R-:W-:-:S13]  /*ea90*/  ISETP.NE.AND P1, PT, R19, RZ, PT ;  /* 0x000000ff1300720c */ /* 0x000fda0003f25270 */
[----:B------:R-:W-:Y:S05]  /*eaa0*/  @P1 BRA `(.L_x_3051) ;  /* 0x0000000000041947 */ /* 0x000fea0003800000 */
[----:B------:R-:W-:Y:S01]  /*eab0*/  BPT.TRAP 0x1 ;  /* 0x000000040000795c */ /* 0x000fe20000300000 */
.L_x_3051:
        /* <DEDUP_REMOVED lines=14> */
[----:B------:R-:W-:Y:S01]  /*eba0*/  MOV R18, R11 ;  /* 0x0000000b00127202 */ /* 0x000fe20000000f00 */
[----:B------:R-:W-:-:S03]  /*ebb0*/  IMAD.MOV.U32 R5, RZ, RZ, R8 ;  /* 0x000000ffff057224 */ /* 0x000fc600078e0008 */
        /* <DEDUP_REMOVED lines=8> */
[----:B------:R-:W-:-:S05]  /*ec40*/  UIADD3 UR15, UR15, 0x7400, URZ ;  /* 0x000074000f0f7890 */ /* 0x000fca000fffe03f */
[----:B------:R2:W-:Y:S02]  /*ec50*/  UTMALDG.4D.MULTICAST [UR8], [UR4], UR17, desc[UR6] ;  /* 0x00000608040073b4 */ /* 0x0005e40008019811 */
[----:B--2---:R-:W-:Y:S01]  /*ec60*/  UMOV UR8, UR14 ;  /* 0x0000000e00087c82 */ /* 0x004fe20008000000 */
[----:B------:R-:W-:Y:S01]  /*ec70*/  UMOV UR10, UR16 ;  /* 0x00000010000a7c82 */ /* 0x000fe20008000000 */
[----:B------:R-:W-:Y:S01]  /*ec80*/  UMOV UR14, 0x80 ;  /* 0x00000080000e7882 */ /* 0x000fe20000000000 */
[----:B------:R2:W-:Y:S02]  /*ec90*/  UTMALDG.4D.MULTICAST [UR8], [UR4], UR17, desc[UR6] ;  /* 0x00000608040073b4 */ /* 0x0005e40008019811 */
[----:B--2---:R-:W-:Y:S01]  /*eca0*/  UMOV UR8, UR15 ;  /* 0x0000000f00087c82 */ /* 0x004fe20008000000 */
[----:B------:R-:W-:Y:S02]  /*ecb0*/  UMOV UR10, UR14 ;  /* 0x0000000e000a7c82 */ /* 0x000fe40008000000 */
[----:B------:R2:W-:Y:S02]  /*ecc0*/  UTMALDG.4D.MULTICAST [UR8], [UR4], UR17, desc[UR6] ;  /* 0x00000608040073b4 */ /* 0x0005e40008019811 */
[----:B--2---:R-:W-:Y:S01]  /*ecd0*/  NOP ;  /* 0x0000000000007918 */ /* 0x004fe20000000000 */
.L_x_3044:
[----:B------:R-:W-:Y:S05]  /*ece0*/  BSYNC B1 ;  /* 0x0000000000017941 */ /* 0x000fea0003800000 */
.L_x_3043:
[C---:B------:R-:W-:Y:S01]  /*ecf0*/  ISETP.GT.AND P1, PT, R6.reuse, 0x1, PT ;  /* 0x000000010600780c */ /* 0x040fe20003f24270 */
[----:B------:R-:W-:-:S12]  /*ed00*/  VIADD R6, R6, 0xfffffffe ;  /* 0xfffffffe06067836 */ /* 0x000fd80000000000 */
[----:B------:R-:W-:Y:S05]  /*ed10*/  @P1 BRA `(.L_x_3052) ;  /* 0xffffffec00f81947 */ /* 0x000fea000383ffff */
.L_x_3033:
[----:B------:R-:W-:Y:S05]  /*ed20*/  BSYNC B0 ;  /* 0x0000000000007941 */ /* 0x000fea0003800000 */
.L_x_3022:
[----:B------:R-:W-:Y:S04]  /*ed30*/  BSSY B0, `(.L_x_3053) ;  /* 0x0000036000007945 */ /* 0x000fe80003800000 */
[----:B------:R-:W-:Y:S05]  /*ed40*/  @!P6 BRA `(.L_x_3054) ;  /* 0x0000000000d0e947 */ /* 0x000fea0003800000 */
[----:B------:R-:W2:Y:S01]  /*ed50*/  S2R R3, SR_CgaCtaId ;  /* 0x0000000000037919 */ /* 0x000ea20000008800 */
[----:B-1----:R-:W-:-:S04]  /*ed60*/  MOV R2, 0x400 ;  /* 0x0000040000027802 */ /* 0x002fc80000000f00 */
[----:B--2---:R-:W-:Y:S02]  /*ed70*/  LEA R2, R3, R2, 0x18 ;  /* 0x0000000203027211 */ /* 0x004fe400078ec0ff */
[----:B------:R-:W-:-:S03]  /*ed80*/  SHF.L.U32 R3, R17, 0x1f, RZ ;  /* 0x0000001f11037819 */ /* 0x000fc600000006ff */
[----:B------:R-:W-:-:S04]  /*ed90*/  IMAD R2, R16, 0x8, R2 ;  /* 0x0000000810027824 */ /* 0x000fc800078e0202 */
[----:B------:R-:W1:Y:S02]  /*eda0*/  SYNCS.PHASECHK.TRANS64.TRYWAIT P0, [R2+URZ+0x36860], R3 ;  /* 0x03686003020075a7 */ /* 0x000e64000800017f */
[----:B-1----:R-:W-:Y:S05]  /*edb0*/  @!P0 BRA `(.L_x_3055) ;  /* 0x0000000c00408947 */ /* 0x002fea0003800000 */
.L_x_3086:
        /* <DEDUP_REMOVED lines=9> */
.L_x_3056:
[----:B------:R-:W-:-:S13]  /*ee50*/  ISETP.NE.AND P0, PT, R19, RZ, PT ;  /* 0x000000ff1300720c */ /* 0x000fda0003f05270 */
[----:B------:R-:W-:Y:S05]  /*ee60*/  @P0 BRA `(.L_x_3057) ;  /* 0x0000000000040947 */ /* 0x000fea0003800000 */
[----:B------:R-:W-:Y:S01]  /*ee70*/  BPT.TRAP 0x1 ;  /* 0x000000040000795c */ /* 0x000fe20000300000 */
.L_x_3057:
[----:B------:R-:W1:Y:S01]  /*ee80*/  S2R R4, SR_CgaCtaId ;  /* 0x0000000000047919 */ /* 0x000e620000008800 */
[----:B------:R-:W-:Y:S01]  /*ee90*/  MOV R3, 0x400 ;  /* 0x0000040000037802 */ /* 0x000fe20000000f00 */
        /* <DEDUP_REMOVED lines=11> */
[----:B------:R-:W-:-:S05]  /*ef50*/  UMOV UR17, 0x40 ;  /* 0x0000004000117882 */ /* 0x000fca0000000000 */
[----:B------:R-:W-:Y:S02]  /*ef60*/  UIMAD UR11, UR11, 0x70, UR5 ;  /* 0x000000700b0b78a4 */ /* 0x000fe4000f8e0205 */
[----:B------:R-:W-:Y:S02]  /*ef70*/  UIADD3 UR9, UR9, 0x36850, URZ ;  /* 0x0003685009097890 */ /* 0x000fe4000fffe03f */
[----:B------:R-:W-:Y:S01]  /*ef80*/  UIADD3.X UR5, URZ, UR37, URZ, UP0, !UPT ;  /* 0x000000253f057290 */ /* 0x000fe200087fe43f */
[----:B-1----:R-:W-:-:S05]  /*ef90*/  LEA R3, R4, R3, 0x18 ;  /* 0x0000000304037211 */ /* 0x002fca00078ec0ff */
        /* <DEDUP_REMOVED lines=13> */
[----:B------:R2:W-:Y:S02]  /*f070*/  UTMALDG.4D.MULTICAST [UR8], [UR4], UR18, desc[UR6] ;  /* 0x00000608040073b4 */ /* 0x0005e40008019812 */
[----:B--2---:R-:W-:Y:S01]  /*f080*/  NOP ;  /* 0x0000000000007918 */ /* 0x004fe20000000000 */
.L_x_3054:
[----:B------:R-:W-:Y:S05]  /*f090*/  BSYNC B0 ;  /* 0x0000000000007941 */ /* 0x000fea0003800000 */
.L_x_3053:
[----:B------:R-:W2:Y:S01]  /*f0a0*/  LDL.LU R0, [R1+0x18] ;  /* 0x0000180001007983 */ /* 0x000ea20000300800 */
[----:B------:R-:W-:-:S03]  /*f0b0*/  ULDC UR4, c[0x0][0xda4] ;  /* 0x0003690000047ab9 */ /* 0x000fc60000000800 */
[----:B-1----:R-:W3:Y:S01]  /*f0c0*/  LDL.LU R2, [R1+0x24] ;  /* 0x0000240001027983 */ /* 0x002ee20000300800 */
[----:B------:R-:W-:-:S05]  /*f0d0*/  VIADD R16, R16, 0x1 ;  /* 0x0000000110107836 */ /* 0x000fca0000000000 */
[----:B------:R-:W-:-:S04]  /*f0e0*/  ISETP.NE.AND P0, PT, R16, 0x2, PT ;  /* 0x000000021000780c */ /* 0x000fc80003f05270 */
[----:B------:R-:W-:Y:S01]  /*f0f0*/  SEL R16, R16, RZ, P0 ;  /* 0x000000ff10107207 */ /* 0x000fe20000000000 */
[----:B--2---:R-:W-:Y:S01]  /*f100*/  VIADD R0, R0, UR38 ;  /* 0x0000002600007c36 */ /* 0x004fe20008000000 */
[----:B---3--:R-:W-:-:S04]  /*f110*/  IADD3 R2, R2, 0x1, RZ ;  /* 0x0000000102027810 */ /* 0x008fc80007ffe0ff */
[----:B------:R1:W-:Y:S01]  /*f120*/  STL [R1+0x18], R0 ;  /* 0x0000180001007387 */ /* 0x0003e20000100800 */
[----:B------:R-:W-:-:S03]  /*f130*/  ISETP.GE.AND P1, PT, R0, UR4, PT ;  /* 0x0000000400007c0c */ /* 0x000fc6000bf26270 */
[----:B------:R2:W-:Y:S01]  /*f140*/  STL [R1+0x24], R2 ;  /* 0x0000240201007387 */ /* 0x0005e20000100800 */
[----:B-1----:R-:W-:-:S04]  /*f150*/  SEL R0, RZ, 0x1, P0 ;  /* 0x00000001ff007807 */ /* 0x002fc80000000000 */
[----:B------:R-:W-:-:S05]  /*f160*/  LOP3.LUT R17, R17, R0, RZ, 0x3c, !PT ;  /* 0x0000000011117212 */ /* 0x000fca00078e3cff */
[----:B--2---:R-:W-:Y:S05]  /*f170*/  @!P1 BRA `(.L_x_3058) ;  /* 0xffffffcc00e09947 */ /* 0x004fea000383ffff */
[----:B------:R-:W-:-:S07]  /*f180*/  LOP3.LUT R2, R2, 0x1, RZ, 0xc, !PT ;  /* 0x0000000102027812 */ /* 0x000fce00078e0cff */
.L_x_3006:
[----:B------:R-:W1:Y:S01]  /*f190*/  S2R R3, SR_CgaCtaId ;  /* 0x0000000000037919 */ /* 0x000e620000008800 */
[----:B------:R-:W-:Y:S01]  /*f1a0*/  MOV R0, 0x400 ;  /* 0x0000040000007802 */ /* 0x000fe20000000f00 */
[----:B------:R-:W-:Y:S03]  /*f1b0*/  BSSY B0, `(.L_x_3059) ;  /* 0x0000005000007945 */ /* 0x000fe60003800000 */
[----:B-1----:R-:W-:Y:S02]  /*f1c0*/  LEA R0, R3, R0, 0x18 ;  /* 0x0000000003007211 */ /* 0x002fe400078ec0ff */
[----:B------:R-:W-:-:S04]  /*f1d0*/  SHF.L.U32 R3, R2, 0x1f, RZ ;  /* 0x0000001f02037819 */ /* 0x000fc800000006ff */
[----:B------:R-:W1:Y:S02]  /*f1e0*/  SYNCS.PHASECHK.TRANS64.TRYWAIT P0, [R0+URZ+0x36820], R3 ;  /* 0x03682003000075a7 */ /* 0x000e64000800017f */
[----:B-1----:R-:W-:Y:S05]  /*f1f0*/  @!P0 BRA `(.L_x_3060) ;  /* 0x0000000800448947 */ /* 0x002fea0003800000 */
.L_x_3087:
[----:B------:R-:W-:Y:S05]  /*f200*/  BSYNC B0 ;  /* 0x0000000000007941 */ /* 0x000fea0003800000 */
.L_x_3059:
[----:B------:R-:W-:-:S03]  /*f210*/  UMOV UR4, 0xffffffff ;  /* 0xffffffff00047882 */ /* 0x000fc60000000000 */
[----:B------:R-:W-:Y:S05]  /*f220*/  BRA.DIV UR4, `(.L_x_3061) ;  /* 0x0000000a044c7947 */ /* 0x000fea000b800000 */
[----:B------:R-:W2:Y:S02]  /*f230*/  S2R R2, SR_TID.X ;  /* 0x0000000000027919 */ /* 0x000ea40000002100 */
[----:B--2---:R-:W-:-:S04]  /*f240*/  SHF.R.U32.HI R2, RZ, 0x5, R2 ;  /* 0x00000005ff027819 */ /* 0x004fc80000011602 */
[----:B------:R-:W-:-:S05]  /*f250*/  LOP3.LUT R2, R2, 0x3, RZ, 0xc0, !PT ;  /* 0x0000000302027812 */ /* 0x000fca00078ec0ff */
[----:B------:R2:W3:Y:S02]  /*f260*/  SHFL.IDX PT, R14, R2, RZ, 0x1f ;  /* 0x00001fff020e7589 */ /* 0x0004e400000e0000 */
.L_x_3090:
[----:B---3--:R-:W-:Y:S01]  /*f270*/  ISETP.NE.AND P0, PT, R14, RZ, PT ;  /* 0x000000ff0e00720c */ /* 0x008fe20003f05270 */
[----:B------:R-:W-:-:S12]  /*f280*/  BSSY B0, `(.L_x_3062) ;  /* 0x0000024000007945 */ /* 0x000fd80003800000 */
[----:B------:R-:W-:Y:S05]  /*f290*/  @P0 BRA `(.L_x_3063) ;  /* 0x0000000000880947 */ /* 0x000fea0003800000 */
[----:B------:R-:W-:-:S03]  /*f2a0*/  UMOV UR4, 0xffffffff ;  /* 0xffffffff00047882 */ /* 0x000fc60000000000 */
[----:B------:R-:W-:Y:S05]  /*f2b0*/  BRA.DIV UR4, `(.L_x_3064) ;  /* 0x0000000a045c7947 */ /* 0x000fea000b800000 */
[----:B------:R-:W-:-:S13]  /*f2c0*/  ELECT P6, URZ, PT ;  /* 0x00000000003f782f */ /* 0x000fda00038c0000 */
.L_x_3093:
[----:B------:R-:W-:Y:S05]  /*f2d0*/  @!P6 BRA `(.L_x_3063) ;  /* 0x000000000078e947 */ /* 0x000fea0003800000 */
[----:B--2---:R-:W2:Y:S02]  /*f2e0*/  LDL.LU R2, [R1+0x1c] ;  /* 0x00001c0001027983 */ /* 0x004ea40000300800 */
[----:B--2---:R-:W-:-:S04]  /*f2f0*/  LOP3.LUT R2, R2, 0x2, RZ, 0xfc, !PT ;  /* 0x0000000202027812 */ /* 0x004fc800078efcff */
[----:B------:R-:W-:-:S13]  /*f300*/  ISETP.NE.AND P2, PT, R2, 0x3, PT ;  /* 0x000000030200780c */ /* 0x000fda0003f45270 */
[----:B------:R-:W-:Y:S05]  /*f310*/  @!P2 BRA `(.L_x_3065) ;  /* 0x000000000004a947 */ /* 0x000fea0003800000 */
[----:B------:R-:W-:Y:S01]  /*f320*/  BPT.TRAP 0x1 ;  /* 0x000000040000795c */ /* 0x000fe20000300000 */
.L_x_3065:
[----:B-1----:R-:W-:Y:S01]  /*f330*/  VIADD R3, R0, 0x36840 ;  /* 0x0003684000037836 */ /* 0x002fe20000000000 */
[----:B------:R-:W-:Y:S01]  /*f340*/  SHF.L.U32 R5, R17, 0x1f, RZ ;  /* 0x0000001f11057819 */ /* 0x000fe200000006ff */
[C---:B------:R-:W-:Y:S02]  /*f350*/  VIADD R2, R16.reuse, 0x1 ;  /* 0x0000000110027836 */ /* 0x040fe40000000000 */
[----:B------:R-:W-:-:S03]  /*f360*/  IMAD R6, R16, 0x8, R3 ;  /* 0x0000000810067824 */ /* 0x000fc600078e0203 */
[----:B------:R-:W-:Y:S01]  /*f370*/  ISETP.NE.AND P1, PT, R2, 0x2, PT ;  /* 0x000000020200780c */ /* 0x000fe20003f25270 */
[----:B------:R-:W1:Y:S03]  /*f380*/  SYNCS.PHASECHK.TRANS64.TRYWAIT P0, [R6+URZ], R5 ;  /* 0x00000005060075a7 */ /* 0x000e66000800017f */
[----:B------:R-:W-:-:S04]  /*f390*/  SEL R4, RZ, 0x1, P1 ;  /* 0x00000001ff047807 */ /* 0x000fc80000800000 */
[----:B------:R-:W-:Y:S02]  /*f3a0*/  LOP3.LUT R17, R17, R4, RZ, 0x3c, !PT ;  /* 0x0000000411117212 */ /* 0x000fe400078e3cff */
[----:B------:R-:W-:Y:S02]  /*f3b0*/  SEL R4, R2, RZ, P1 ;  /* 0x000000ff02047207 */ /* 0x000fe40000800000 */
[----:B------:R-:W-:Y:S02]  /*f3c0*/  SHF.L.U32 R2, R17, 0x1f, RZ ;  /* 0x0000001f11027819 */ /* 0x000fe400000006ff */
[----:B------:R-:W-:Y:S01]  /*f3d0*/  LEA R3, R4, R3, 0x3 ;  /* 0x0000000304037211 */ /* 0x000fe200078e18ff */
[----:B-1----:R-:W-:Y:S06]  /*f3e0*/  @!P0 BRA `(.L_x_3066) ;  /* 0x0000000800308947 */ /* 0x002fec0003800000 */
.L_x_3094:
[----:B------:R-:W2:Y:S02]  /*f3f0*/  SYNCS.PHASECHK.TRANS64.TRYWAIT P0, [R3+URZ], R2 ;  /* 0x00000002030075a7 */ /* 0x000ea4000800017f */
[----:B--2---:R-:W-:Y:S05]  /*f400*/  @!P0 BRA `(.L_x_3067) ;  /* 0x00000008003c8947 */ /* 0x004fea0003800000 */
.L_x_3095:
[----:B------:R-:W-:Y:S05]  /*f410*/  @!P2 BRA `(.L_x_3068) ;  /* 0x000000000004a947 */ /* 0x000fea0003800000 */
[----:B------:R-:W-:Y:S01]  /*f420*/  BPT.TRAP 0x1 ;  /* 0x000000040000795c */ /* 0x000fe20000300000 */
.L_x_3068:
[----:B--2---:R-:W-:-:S04]  /*f430*/  VIADD R3, R0, 0x36860 ;  /* 0x0003686000037836 */ /* 0x004fc80000000000 */
[----:B------:R-:W-:-:S04]  /*f440*/  IMAD R16, R16, 0x8, R3 ;  /* 0x0000000810107824 */ /* 0x000fc800078e0203 */
[----:B------:R-:W2:Y:S02]  /*f450*/  SYNCS.PHASECHK.TRANS64.TRYWAIT P0, [R16+URZ], R5 ;  /* 0x00000005100075a7 */ /* 0x000ea4000800017f */
[----:B--2---:R-:W-:Y:S05]  /*f460*/  @!P0 BRA `(.L_x_3069) ;  /* 0x0000000800388947 */ /* 0x004fea0003800000 */
.L_x_3096:
[----:B------:R-:W-:-:S07]  /*f470*/  IMAD R3, R4, 0x8, R3 ;  /* 0x0000000804037824 */ /* 0x000fce00078e0203 */
.L_x_3070:
[----:B---3--:R3:W4:Y:S02]  /*f480*/  SYNCS.PHASECHK.TRANS64.TRYWAIT P0, [R3+URZ], R2 ;  /* 0x00000002030075a7 */ /* 0x008724000800017f */
[----:B----4-:R-:W-:Y:S05]  /*f490*/  @!P0 NANOSLEEP.SYNCS 0x989680 ;  /* 0x009896800000895d */ /* 0x010fea0003900000 */
[----:B------:R-:W4:Y:S02]  /*f4a0*/  @!P0 SYNCS.PHASECHK.TRANS64 P0, [R3+URZ], R2 ;  /* 0x00000002030085a7 */ /* 0x000f24000800007f */
[----:B----4-:R-:W-:Y:S05]  /*f4b0*/  @!P0 BRA `(.L_x_3070) ;  /* 0xfffffffc00f08947 */ /* 0x010fea000383ffff */
.L_x_3063:
[----:B------:R-:W-:Y:S05]  /*f4c0*/  BSYNC B0 ;  /* 0x0000000000007941 */ /* 0x000fea0003800000 */
.L_x_3062:
[----:B------:R-:W-:Y:S05]  /*f4d0*/  EXIT ;  /* 0x000000000000794d */ /* 0x000fea0003800000 */
.L_x_2980:
[----:B------:R-:W-:-:S13]  /*f4e0*/  R2UR UR4, R2 ;  /* 0x00000000020472ca */ /* 0x000fda00000e0000 */
[----:B-1----:R-:W-:-:S04]  /*f4f0*/  MOV R3, UR4 ;  /* 0x0000000400037c02 */ /* 0x002fc80008000f00 */
[----:B------:R1:W2:Y:S03]  /*f500*/  SYNCS.PHASECHK.TRANS64.TRYWAIT P1, [R3+URZ+0x36800], R0 ;  /* 0x03680000030075a7 */ /* 0x0002a6000802017f */
[----:B--2---:R-:W-:Y:S05]  /*f510*/  @!P1 NANOSLEEP.SYNCS 0x989680 ;  /* 0x009896800000995d */ /* 0x004fea0003900000 */
[----:B------:R-:W2:Y:S02]  /*f520*/  @!P1 SYNCS.PHASECHK.TRANS64 P1, [R3+URZ+0x36800], R0 ;  /* 0x03680000030095a7 */ /* 0x000ea4000802007f */
[----:B--2---:R-:W-:Y:S05]  /*f530*/  @!P1 BRA `(.L_x_2980) ;  /* 0xfffffffc00e89947 */ /* 0x004fea000383ffff */
[----:B------:R-:W-:Y:S05]  /*f540*/  BRA `(.L_x_3071) ;  /* 0xffffff2000607947 */ /* 0x000fea000383ffff */
.L_x_2984:
[----:B--2---:R2:W3:Y:S02]  /*f550*/  SYNCS.PHASECHK.TRANS64.TRYWAIT P1, [R0+URZ+0x36830], R3 ;  /* 0x03683003000075a7 */ /* 0x0044e4000802017f */
[----:B---3--:R-:W-:Y:S05]  /*f560*/  @!P1 NANOSLEEP.SYNCS 0x989680 ;  /* 0x009896800000995d */ /* 0x008fea0003900000 */
[----:B------:R-:W3:Y:S02]  /*f570*/  @!P1 SYNCS.PHASECHK.TRANS64 P1, [R0+URZ+0x36830], R3 ;  /* 0x03683003000095a7 */ /* 0x000ee4000802007f */
[----:B---3--:R-:W-:Y:S05]  /*f580*/  @!P1 BRA `(.L_x_2984) ;  /* 0xfffffffc00f09947 */ /* 0x008fea000383ffff */
[----:B------:R-:W-:Y:S05]  /*f590*/  BRA `(.L_x_2983) ;  /* 0xffffff2000847947 */ /* 0x000fea000383ffff */
.L_x_2990:
[----:B--2---:R-:W-:-:S04]  /*f5a0*/  IMAD.U32 R8, RZ, RZ, UR60 ;  /* 0x0000003cff087e24 */ /* 0x004fc8000f8e00ff */
[----:B------:R2:W3:Y:S03]  /*f5b0*/  SYNCS.PHASECHK.TRANS64.TRYWAIT P1, [R8+URZ+0x36830], R7 ;  /* 0x03683007080075a7 */ /* 0x0004e6000802017f */
[----:B---3--:R-:W-:Y:S05]  /*f5c0*/  @!P1 NANOSLEEP.SYNCS 0x989680 ;  /* 0x009896800000995d */ /* 0x008fea0003900000 */
[----:B------:R-:W3:Y:S02]  /*f5d0*/  @!P1 SYNCS.PHASECHK.TRANS64 P1, [R8+URZ+0x36830], R7 ;  /* 0x03683007080095a7 */ /* 0x000ee4000802007f */
[----:B---3--:R-:W-:Y:S05]  /*f5e0*/  @!P1 BRA `(.L_x_2990) ;  /* 0xfffffffc00ec9947 */ /* 0x008fea000383ffff */
[----:B------:R-:W-:Y:S05]  /*f5f0*/  BRA `(.L_x_2989) ;  /* 0xffffff6400e87947 */ /* 0x000fea000383ffff */
.L_x_2994:
[----:B-12---:R-:W-:-:S04]  /*f600*/  IMAD.U32 R7, RZ, RZ, UR5 ;  /* 0x00000005ff077e24 */ /* 0x006fc8000f8e00ff */
[----:B------:R1:W2:Y:S03]  /*f610*/  SYNCS.PHASECHK.TRANS64.TRYWAIT P1, [R7+URZ+0x36850], R0 ;  /* 0x03685000070075a7 */ /* 0x0002a6000802017f */
[----:B--2---:R-:W-:Y:S05]  /*f620*/  @!P1 NANOSLEEP.SYNCS 0x989680 ;  /* 0x009896800000995d */ /* 0x004fea0003900000 */
[----:B------:R-:W2:Y:S02]  /*f630*/  @!P1 SYNCS.PHASECHK.TRANS64 P1, [R7+URZ+0x36850], R0 ;  /* 0x03685000070095a7 */ /* 0x000ea4000802007f */
[----:B--2---:R-:W-:Y:S05]  /*f640*/  @!P1 BRA `(.L_x_2994) ;  /* 0xfffffffc00ec9947 */ /* 0x004fea000383ffff */
[----:B------:R-:W-:Y:S05]  /*f650*/  BRA `(.L_x_2993) ;  /* 0xffffff8c00487947 */ /* 0x000fea000383ffff */
.L_x_3001:
[----:B--2---:R-:W-:-:S04]  /*f660*/  IMAD.U32 R5, RZ, RZ, UR5 ;  /* 0x00000005ff057e24 */ /* 0x004fc8000f8e00ff */
[----:B------:R2:W3:Y:S03]  /*f670*/  SYNCS.PHASECHK.TRANS64.TRYWAIT P1, [R5+URZ+0x36850], R0 ;  /* 0x03685000050075a7 */ /* 0x0004e6000802017f */
[----:B---3--:R-:W-:Y:S05]  /*f680*/  @!P1 NANOSLEEP.SYNCS 0x989680 ;  /* 0x009896800000995d */ /* 0x008fea0003900000 */
[----:B------:R-:W3:Y:S02]  /*f690*/  @!P1 SYNCS.PHASECHK.TRANS64 P1, [R5+URZ+0x36850], R0 ;  /* 0x03685000050095a7 */ /* 0x000ee4000802007f */
[----:B---3--:R-:W-:Y:S05]  /*f6a0*/  @!P1 BRA `(.L_x_3001) ;  /* 0xfffffffc00ec9947 */ /* 0x008fea000383ffff */
[----:B------:R-:W-:Y:S05]  /*f6b0*/  BRA `(.L_x_3000) ;  /* 0xffffffac00e07947 */ /* 0x000fea000383ffff */
.L_x_3013:
        /* <DEDUP_REMOVED lines=8> */
[----:B------:R-:W-:Y:S05]  /*f740*/  WARPSYNC.COLLECTIVE R15, `(.L_x_3073) ;  /* 0x000000000f087348 */ /* 0x000fea0003c00000 */
[----:B------:R1:W2:Y:S02]  /*f750*/  SHFL.IDX P6, R14, R13, R12, R11 ;  /* 0x0000000c0d0e7389 */ /* 0x0002a400000c000b */
[----:B-12---:R-:W-:Y:S01]  /*f760*/  ENDCOLLECTIVE ;  /* 0x000000000000791b */ /* 0x006fe20003800000 */
.L_x_3073:
[----:B------:R-:W-:Y:S05]  /*f770*/  BSYNC B0 ;  /* 0x0000000000007941 */ /* 0x000fea0003800000 */
.L_x_3072:
[----:B------:R-:W-:Y:S05]  /*f780*/  BRA `(.L_x_3074) ;  /* 0xffffffd4000c7947 */ /* 0x000fea000383ffff */
.L_x_3014:
[----:B------:R-:W-:Y:S01]  /*f790*/  BSSY B0, `(.L_x_3075) ;  /* 0x0000006000007945 */ /* 0x000fe20003800000 */
[----:B------:R-:W-:-:S07]  /*f7a0*/  MOV R15, 0xffffffff ;  /* 0xffffffff000f7802 */ /* 0x000fce0000000f00 */
[----:B------:R-:W-:Y:S05]  /*f7b0*/  WARPSYNC.COLLECTIVE R15, `(.L_x_3076) ;  /* 0x000000000f0c7348 */ /* 0x000fea0003c00000 */
[----:B------:R-:W-:Y:S02]  /*f7c0*/  ELECT P6, UR62, PT ;  /* 0x00000000003e782f */ /* 0x000fe400038c0000 */
[----:B------:R-:W-:Y:S01]  /*f7d0*/  MOV R14, UR62 ;  /* 0x0000003e000e7c02 */ /* 0x000fe20008000f00 */
[----:B------:R-:W-:Y:S10]  /*f7e0*/  ENDCOLLECTIVE ;  /* 0x000000000000791b */ /* 0x000ff40003800000 */
.L_x_3076:
[----:B------:R-:W-:Y:S05]  /*f7f0*/  BSYNC B0 ;  /* 0x0000000000007941 */ /* 0x000fea0003800000 */
.L_x_3075:
[----:B------:R-:W-:Y:S05]  /*f800*/  BRA `(.L_x_3077) ;  /* 0xffffffd400087947 */ /* 0x000fea000383ffff */
.L_x_3017:
[----:B--2---:R2:W3:Y:S02]  /*f810*/  SYNCS.PHASECHK.TRANS64.TRYWAIT P1, [R5+URZ+0x36840], R9 ;  /* 0x03684009050075a7 */ /* 0x0044e4000802017f */
[----:B---3--:R-:W-:Y:S05]  /*f820*/  @!P1 NANOSLEEP.SYNCS 0x989680 ;  /* 0x009896800000995d */ /* 0x008fea0003900000 */
[----:B------:R-:W3:Y:S02]  /*f830*/  @!P1 SYNCS.PHASECHK.TRANS64 P1, [R5+URZ+0x36840], R9 ;  /* 0x03684009050095a7 */ /* 0x000ee4000802007f */
[----:B---3--:R-:W-:Y:S05]  /*f840*/  @!P1 BRA `(.L_x_3017) ;  /* 0xfffffffc00f09947 */ /* 0x008fea000383ffff */
[----:B------:R-:W-:Y:S05]  /*f850*/  BRA `(.L_x_3078) ;  /* 0xffffffd400687947 */ /* 0x000fea000383ffff */
.L_x_3021:
        /* <DEDUP_REMOVED lines=8> */
.L_x_3027:
[----:B-1----:R1:W2:Y:S02]  /*f8e0*/  SYNCS.PHASECHK.TRANS64.TRYWAIT P1, [R2+URZ+0x36840], R3 ;  /* 0x03684003020075a7 */ /* 0x0022a4000802017f */
[----:B--2---:R-:W-:Y:S05]  /*f8f0*/  @!P1 NANOSLEEP.SYNCS 0x989680 ;  /* 0x009896800000995d */ /* 0x004fea0003900000 */
[----:B------:R-:W2:Y:S02]  /*f900*/  @!P1 SYNCS.PHASECHK.TRANS64 P1, [R2+URZ+0x36840], R3 ;  /* 0x03684003020095a7 */ /* 0x000ea4000802007f */
[----:B--2---:R-:W-:Y:S05]  /*f910*/  @!P1 BRA `(.L_x_3027) ;  /* 0xfffffffc00f09947 */ /* 0x004fea000383ffff */
[----:B------:R-:W-:Y:S05]  /*f920*/  BRA `(.L_x_3080) ;  /* 0xffffffdc00607947 */ /* 0x000fea000383ffff */
.L_x_3030:
[----:B-1----:R1:W2:Y:S02]  /*f930*/  SYNCS.PHASECHK.TRANS64.TRYWAIT P1, [R2+URZ+0x36860], R3 ;  /* 0x03686003020075a7 */ /* 0x0022a4000802017f */
[----:B--2---:R-:W-:Y:S05]  /*f940*/  @!P1 NANOSLEEP.SYNCS 0x989680 ;  /* 0x009896800000995d */ /* 0x004fea0003900000 */
[----:B------:R-:W2:Y:S02]  /*f950*/  @!P1 SYNCS.PHASECHK.TRANS64 P1, [R2+URZ+0x36860], R3 ;  /* 0x03686003020095a7 */ /* 0x000ea4000802007f */
[----:B--2---:R-:W-:Y:S05]  /*f960*/  @!P1 BRA `(.L_x_3030) ;  /* 0xfffffffc00f09947 */ /* 0x004fea000383ffff */
[----:B------:R-:W-:Y:S05]  /*f970*/  BRA `(.L_x_3081) ;  /* 0xffffffe0000c7947 */ /* 0x000fea000383ffff */
.L_x_3037:
[----:B--2---:R2:W3:Y:S02]  /*f980*/  SYNCS.PHASECHK.TRANS64.TRYWAIT P1, [R2+URZ+0x36840], R3 ;  /* 0x03684003020075a7 */ /* 0x0044e4000802017f */
[----:B---3--:R-:W-:Y:S05]  /*f990*/  @!P1 NANOSLEEP.SYNCS 0x989680 ;  /* 0x009896800000995d */ /* 0x008fea0003900000 */
[----:B------:R-:W3:Y:S02]  /*f9a0*/  @!P1 SYNCS.PHASECHK.TRANS64 P1, [R2+URZ+0x36840], R3 ;  /* 0x03684003020095a7 */ /* 0x000ee4000802007f */
[----:B---3--:R-:W-:Y:S05]  /*f9b0*/  @!P1 BRA `(.L_x_3037) ;  /* 0xfffffffc00f09947 */ /* 0x008fea000383ffff */
[----:B------:R-:W-:Y:S05]  /*f9c0*/  BRA `(.L_x_3082) ;  /* 0xffffffe400587947 */ /* 0x000fea000383ffff */
.L_x_3040:
[----:B-1----:R1:W2:Y:S02]  /*f9d0*/  SYNCS.PHASECHK.TRANS64.TRYWAIT P1, [R2+URZ+0x36860], R17 ;  /* 0x03686011020075a7 */ /* 0x0022a4000802017f */
[----:B--2---:R-:W-:Y:S05]  /*f9e0*/  @!P1 NANOSLEEP.SYNCS 0x989680 ;  /* 0x009896800000995d */ /* 0x004fea0003900000 */
[----:B------:R-:W2:Y:S02]  /*f9f0*/  @!P1 SYNCS.PHASECHK.TRANS64 P1, [R2+URZ+0x36860], R17 ;  /* 0x03686011020095a7 */ /* 0x000ea4000802007f */
[----:B--2---:R-:W-:Y:S05]  /*fa00*/  @!P1 BRA `(.L_x_3040) ;  /* 0xfffffffc00f09947 */ /* 0x004fea000383ffff */
[----:B------:R-:W-:Y:S05]  /*fa10*/  BRA `(.L_x_3083) ;  /* 0xffffffe800047947 */ /* 0x000fea000383ffff */
.L_x_3046:
[----:B--2---:R2:W3:Y:S02]  /*fa20*/  SYNCS.PHASECHK.TRANS64.TRYWAIT P1, [R2+URZ+0x36840], R3 ;  /* 0x03684003020075a7 */ /* 0x0044e4000802017f */
[----:B---3--:R-:W-:Y:S05]  /*fa30*/  @!P1 NANOSLEEP.SYNCS 0x989680 ;  /* 0x009896800000995d */ /* 0x008fea0003900000 */
[----:B------:R-:W3:Y:S02]  /*fa40*/  @!P1 SYNCS.PHASECHK.TRANS64 P1, [R2+URZ+0x36840], R3 ;  /* 0x03684003020095a7 */ /* 0x000ee4000802007f */
[----:B---3--:R-:W-:Y:S05]  /*fa50*/  @!P1 BRA `(.L_x_3046) ;  /* 0xfffffffc00f09947 */ /* 0x008fea000383ffff */
[----:B------:R-:W-:Y:S05]  /*fa60*/  BRA `(.L_x_3084) ;  /* 0xffffffec00307947 */ /* 0x000fea000383ffff */
.L_x_3049:
[----:B-1----:R1:W2:Y:S02]  /*fa70*/  SYNCS.PHASECHK.TRANS64.TRYWAIT P1, [R2+URZ+0x36860], R10 ;  /* 0x0368600a020075a7 */ /* 0x0022a4000802017f */
[----:B--2---:R-:W-:Y:S05]  /*fa80*/  @!P1 NANOSLEEP.SYNCS 0x989680 ;  /* 0x009896800000995d */ /* 0x004fea0003900000 */
[----:B------:R-:W2:Y:S02]  /*fa90*/  @!P1 SYNCS.PHASECHK.TRANS64 P1, [R2+URZ+0x36860], R10 ;  /* 0x0368600a020095a7 */ /* 0x000ea4000802007f */
[----:B--2---:R-:W-:Y:S05]  /*faa0*/  @!P1 BRA `(.L_x_3049) ;  /* 0xfffffffc00f09947 */ /* 0x004fea000383ffff */
[----:B------:R-:W-:Y:S05]  /*fab0*/  BRA `(.L_x_3085) ;  /* 0xffffffec00dc7947 */ /* 0x000fea000383ffff */
.L_x_3055:
[----:B-1----:R1:W2:Y:S02]  /*fac0*/  SYNCS.PHASECHK.TRANS64.TRYWAIT P0, [R2+URZ+0x36860], R3 ;  /* 0x03686003020075a7 */ /* 0x0022a4000800017f */
[----:B--2---:R-:W-:Y:S05]  /*fad0*/  @!P0 NANOSLEEP.SYNCS 0x989680 ;  /* 0x009896800000895d */ /* 0x004fea0003900000 */
[----:B------:R-:W2:Y:S02]  /*fae0*/  @!P0 SYNCS.PHASECHK.TRANS64 P0, [R2+URZ+0x36860], R3 ;  /* 0x03686003020085a7 */ /* 0x000ea4000800007f */
[----:B--2---:R-:W-:Y:S05]  /*faf0*/  @!P0 BRA `(.L_x_3055) ;  /* 0xfffffffc00f08947 */ /* 0x004fea000383ffff */
[----:B------:R-:W-:Y:S05]  /*fb00*/  BRA `(.L_x_3086) ;  /* 0xfffffff000ac7947 */ /* 0x000fea000383ffff */
.L_x_3060:
[----:B-1----:R1:W2:Y:S02]  /*fb10*/  SYNCS.PHASECHK.TRANS64.TRYWAIT P0, [R0+URZ+0x36820], R3 ;  /* 0x03682003000075a7 */ /* 0x0022a4000800017f */
[----:B--2---:R-:W-:Y:S05]  /*fb20*/  @!P0 NANOSLEEP.SYNCS 0x989680 ;  /* 0x009896800000895d */ /* 0x004fea0003900000 */
[----:B------:R-:W2:Y:S02]  /*fb30*/  @!P0 SYNCS.PHASECHK.TRANS64 P0, [R0+URZ+0x36820], R3 ;  /* 0x03682003000085a7 */ /* 0x000ea4000800007f */
[----:B--2---:R-:W-:Y:S05]  /*fb40*/  @!P0 BRA `(.L_x_3060) ;  /* 0xfffffffc00f08947 */ /* 0x004fea000383ffff */
[----:B------:R-:W-:Y:S05]  /*fb50*/  BRA `(.L_x_3087) ;  /* 0xfffffff400a87947 */ /* 0x000fea000383ffff */
.L_x_3061:
[----:B------:R-:W2:Y:S01]  /*fb60*/  S2R R2, SR_TID.X ;  /* 0x0000000000027919 */ /* 0x000ea20000002100 */
[----:B------:R-:W-:Y:S01]  /*fb70*/  BSSY B0, `(.L_x_3088) ;  /* 0x000000a000007945 */ /* 0x000fe20003800000 */
[----:B------:R-:W-:Y:S01]  /*fb80*/  IMAD.MOV.U32 R12, RZ, RZ, RZ ;  /* 0x000000ffff0c7224 */ /* 0x000fe200078e00ff */
[----:B------:R-:W-:Y:S01]  /*fb90*/  MOV R15, 0xffffffff ;  /* 0xffffffff000f7802 */ /* 0x000fe20000000f00 */
[----:B------:R-:W-:Y:S01]  /*fba0*/  IMAD.MOV.U32 R11, RZ, RZ, 0x1f ;  /* 0x0000001fff0b7424 */ /* 0x000fe200078e00ff */
[----:B--2---:R-:W-:-:S04]  /*fbb0*/  SHF.R.U32.HI R2, RZ, 0x5, R2 ;  /* 0x00000005ff027819 */ /* 0x004fc80000011602 */
[----:B------:R-:W-:-:S05]  /*fbc0*/  LOP3.LUT R2, R2, 0x3, RZ, 0xc0, !PT ;  /* 0x0000000302027812 */ /* 0x000fca00078ec0ff */
[----:B------:R-:W-:-:S07]  /*fbd0*/  IMAD.MOV.U32 R13, RZ, RZ, R2 ;  /* 0x000000ffff0d7224 */ /* 0x000fce00078e0002 */
[----:B-1----:R-:W-:Y:S05]  /*fbe0*/  WARPSYNC.COLLECTIVE R15, `(.L_x_3089) ;  /* 0x000000000f087348 */ /* 0x002fea0003c00000 */
[----:B------:R2:W3:Y:S02]  /*fbf0*/  SHFL.IDX P6, R14, R13, R12, R11 ;  /* 0x0000000c0d0e7389 */ /* 0x0004e400000c000b */
[----:B-123--:R-:W-:Y:S01]  /*fc00*/  ENDCOLLECTIVE ;  /* 0x000000000000791b */ /* 0x00efe20003800000 */
.L_x_3089:
[----:B------:R-:W-:Y:S05]  /*fc10*/  BSYNC B0 ;  /* 0x0000000000007941 */ /* 0x000fea0003800000 */
.L_x_3088:
[----:B------:R-:W-:Y:S05]  /*fc20*/  BRA `(.L_x_3090) ;  /* 0xfffffff400907947 */ /* 0x000fea000383ffff */
.L_x_3064:
[----:B------:R-:W-:Y:S01]  /*fc30*/  BSSY B1, `(.L_x_3091) ;  /* 0x0000006000017945 */ /* 0x000fe20003800000 */
[----:B------:R-:W-:-:S07]  /*fc40*/  IMAD.MOV.U32 R15, RZ, RZ, -0x1 ;  /* 0xffffffffff0f7424 */ /* 0x000fce00078e00ff */
[----:B-12---:R-:W-:Y:S05]  /*fc50*/  WARPSYNC.COLLECTIVE R15, `(.L_x_3092) ;  /* 0x000000000f0c7348 */ /* 0x006fea0003c00000 */
[----:B------:R-:W-:Y:S02]  /*fc60*/  ELECT P6, UR62, PT ;  /* 0x00000000003e782f */ /* 0x000fe400038c0000 */
[----:B------:R-:W-:Y:S01]  /*fc70*/  MOV R14, UR62 ;  /* 0x0000003e000e7c02 */ /* 0x000fe20008000f00 */
[----:B-12---:R-:W-:Y:S10]  /*fc80*/  ENDCOLLECTIVE ;  /* 0x000000000000791b */ /* 0x006ff40003800000 */
.L_x_3092:
[----:B------:R-:W-:Y:S05]  /*fc90*/  BSYNC B1 ;  /* 0x0000000000017941 */ /* 0x000fea0003800000 */
.L_x_3091:
[----:B------:R-:W-:Y:S05]  /*fca0*/  BRA `(.L_x_3093) ;  /* 0xfffffff400887947 */ /* 0x000fea000383ffff */
.L_x_3066:
[----:B-1----:R1:W2:Y:S02]  /*fcb0*/  SYNCS.PHASECHK.TRANS64.TRYWAIT P0, [R6+URZ], R5 ;  /* 0x00000005060075a7 */ /* 0x0022a4000800017f */
[----:B--2---:R-:W-:Y:S05]  /*fcc0*/  @!P0 NANOSLEEP.SYNCS 0x989680 ;  /* 0x009896800000895d */ /* 0x004fea0003900000 */
[----:B------:R-:W2:Y:S02]  /*fcd0*/  @!P0 SYNCS.PHASECHK.TRANS64 P0, [R6+URZ], R5 ;  /* 0x00000005060085a7 */ /* 0x000ea4000800007f */
[----:B--2---:R-:W-:Y:S05]  /*fce0*/  @!P0 BRA `(.L_x_3066) ;  /* 0xfffffffc00f08947 */ /* 0x004fea000383ffff */
[----:B------:R-:W-:Y:S05]  /*fcf0*/  BRA `(.L_x_3094) ;  /* 0xfffffff400bc7947 */ /* 0x000fea000383ffff */
.L_x_3067:
[----:B--2---:R2:W3:Y:S02]  /*fd00*/  SYNCS.PHASECHK.TRANS64.TRYWAIT P0, [R3+URZ], R2 ;  /* 0x00000002030075a7 */ /* 0x0044e4000800017f */
[----:B---3--:R-:W-:Y:S05]  /*fd10*/  @!P0 NANOSLEEP.SYNCS 0x989680 ;  /* 0x009896800000895d */ /* 0x008fea0003900000 */
[----:B------:R-:W3:Y:S02]  /*fd20*/  @!P0 SYNCS.PHASECHK.TRANS64 P0, [R3+URZ], R2 ;  /* 0x00000002030085a7 */ /* 0x000ee4000800007f */
[----:B---3--:R-:W-:Y:S05]  /*fd30*/  @!P0 BRA `(.L_x_3067) ;  /* 0xfffffffc00f08947 */ /* 0x008fea000383ffff */
[----:B------:R-:W-:Y:S05]  /*fd40*/  BRA `(.L_x_3095) ;  /* 0xfffffff400b07947 */ /* 0x000fea000383ffff */
.L_x_3069:
[----:B--2---:R2:W3:Y:S02]  /*fd50*/  SYNCS.PHASECHK.TRANS64.TRYWAIT P0, [R16+URZ], R5 ;  /* 0x00000005100075a7 */ /* 0x0044e4000800017f */
[----:B---3--:R-:W-:Y:S05]  /*fd60*/  @!P0 NANOSLEEP.SYNCS 0x989680 ;  /* 0x009896800000895d */ /* 0x008fea0003900000 */
[----:B------:R-:W3:Y:S02]  /*fd70*/  @!P0 SYNCS.PHASECHK.TRANS64 P0, [R16+URZ], R5 ;  /* 0x00000005100085a7 */ /* 0x000ee4000800007f */
[----:B---3--:R-:W-:Y:S05]  /*fd80*/  @!P0 BRA `(.L_x_3069) ;  /* 0xfffffffc00f08947 */ /* 0x008fea000383ffff */
[----:B------:R-:W-:Y:S05]  /*fd90*/  BRA `(.L_x_3096) ;  /* 0xfffffff400b47947 */ /* 0x000fea000383ffff */
.L_x_3097:
        /* <DEDUP_REMOVED lines=14> */
.L_x_12753:


//--------------------- .text._ZN7cutlass13device_kernelIN5flash11enable_sm90INS1_16FlashAttnFwdSm90INS1_25CollectiveMainloopFwdSm90ILi2EN4cute5tupleIJNS5_1CILi1EEES8_S8_EEENS6_IJNS7_ILi128EEENS7_ILi112EEENS7_ILi192EEEEEELi192ENS_10bfloat16_tEfNS_4arch4Sm90ELb0ELb0ELb1ELb1ELb0ELb0ELb0ELb1ELb1ELb0ELb0ELb0EEENS1_21CollectiveEpilogueFwdINS6_IJSA_SC_SB_EEES9_SE_SG_Li256ELb1ELb0ELb0ELb0EEENS1_36VarlenDynamicPersistentTileSchedulerILi128ELi112ELi256ELi32ELb0ELb0ELb1ELb0ELb1ELb1EEEEEEEEEvNT_6ParamsE --------------------------
	.section	.text._ZN7cutlass13device_kernelIN5flash11enable_sm90INS1_16FlashAttnFwdSm90INS1_25CollectiveMainloopFwdSm90ILi2EN4cute5tupleIJNS5_1CILi1EEES8_S8_EEENS6_IJNS7_ILi128EEENS7_ILi112EEENS7_ILi192EEEEEELi192ENS_10bfloat16_tEfNS_4arch4Sm90ELb0ELb0ELb1ELb1ELb0ELb0ELb0ELb1ELb1ELb0ELb0ELb0EEENS1_21CollectiveEpilogueFwdINS6_IJSA_SC_SB_EEES9_SE_SG_Li256ELb1ELb0ELb0ELb0EEENS1_36VarlenDynamicPersistentTileSchedulerILi128ELi112ELi256ELi32ELb0ELb0ELb1ELb0ELb1ELb1EEEEEEEEEvNT_6ParamsE,"ax",@progbits
	.align	128
.text._ZN7cutlass13device_kernelIN5flash11enable_sm90INS1_16FlashAttnFwdSm90INS1_25CollectiveMainloopFwdSm90ILi2EN4cute5tupleIJNS5_1CILi1EEES8_S8_EEENS6_IJNS7_ILi128EEENS7_ILi112EEENS7_ILi192EEEEEELi192ENS_10bfloat16_tEfNS_4arch4Sm90ELb0ELb0ELb1ELb1ELb0ELb0ELb0ELb1ELb1ELb0ELb0ELb0EEENS1_21CollectiveEpilogueFwdINS6_IJSA_SC_SB_EEES9_SE_SG_Li256ELb1ELb0ELb0ELb0EEENS1_36VarlenDynamicPersistentTileSchedulerILi128ELi112ELi256ELi32ELb0ELb0ELb1ELb0ELb1ELb1EEEEEEEEEvNT_6ParamsE:
        .type           _ZN7cutlass13device_kernelIN5flash11enable_sm90INS1_16FlashAttnFwdSm90INS1_25CollectiveMainloopFwdSm90ILi2EN4cute5tupleIJNS5_1CILi1EEES8_S8_EEENS6_IJNS7_ILi128EEENS7_ILi112EEENS7_ILi192EEEEEELi192ENS_10bfloat16_tEfNS_4arch4Sm90ELb0ELb0ELb1ELb1ELb0ELb0ELb0ELb1ELb1ELb0ELb0ELb0EEENS1_21CollectiveEpilogueFwdINS6_IJSA_SC_SB_EEES9_SE_SG_Li256ELb1ELb0ELb0ELb0EEENS1_36VarlenDynamicPersistentTileSchedulerILi128ELi112ELi256ELi32ELb0ELb0ELb1ELb0ELb1ELb1EEEEEEEEEvNT_6ParamsE,@function
        .size           _ZN7cutlass13device_kernelIN5flash11enable_sm90INS1_16FlashAttnFwdSm90INS1_25CollectiveMainloopFwdSm90ILi2EN4cute5tupleIJNS5_1CILi1EEES8_S8_EEENS6_IJNS7_ILi128EEENS7_ILi112EEENS7_ILi192EEEEEELi192ENS_10bfloat16_tEfNS_4arch4Sm90ELb0ELb0ELb1ELb1ELb0ELb0ELb0ELb1ELb1ELb0ELb0ELb0EEENS1_21CollectiveEpilogueFwdINS6_IJSA_SC_SB_EEES9_SE_SG_Li256ELb1ELb0ELb0ELb0EEENS1_36VarlenDynamicPersistentTileSchedulerILi128ELi112ELi256ELi32ELb0ELb0ELb1ELb0ELb1ELb1EEEEEEEEEvNT_6ParamsE,(.L_x_12754 - _ZN7cutlass13device_kernelIN5flash11enable_sm90INS1_16FlashAttnFwdSm90INS1_25CollectiveMainloopFwdSm90ILi2EN4cute5tupleIJNS5_1CILi1EEES8_S8_EEENS6_IJNS7_ILi128EEENS7_ILi112EEENS7_ILi192EEEEEELi192ENS_10bfloat16_tEfNS_4arch4Sm90ELb0ELb0ELb1ELb1ELb0ELb0ELb0ELb1ELb1ELb0ELb0ELb0EEENS1_21CollectiveEpilogueFwdINS6_IJSA_SC_SB_EEES9_SE_SG_Li256ELb1ELb0ELb0ELb0EEENS1_36VarlenDynamicPersistentTileSchedulerILi128ELi112ELi256ELi32ELb0ELb0ELb1ELb0ELb1ELb1EEEEEEEEEvNT_6ParamsE)
        .other          _ZN7cutlass13device_kernelIN5flash11enable_sm90INS1_16FlashAttnFwdSm90INS1_25CollectiveMainloopFwdSm90ILi2EN4cute5tupleIJNS5_1CILi1EEES8_S8_EEENS6_IJNS7_ILi128EEENS7_ILi112EEENS7_ILi192EEEEEELi192ENS_10bfloat16_tEfNS_4arch4Sm90ELb0ELb0ELb1ELb1ELb0ELb0ELb0ELb1ELb1ELb0ELb0ELb0EEENS1_21CollectiveEpilogueFwdINS6_IJSA_SC_SB_EEES9_SE_SG_Li256ELb1ELb0ELb0ELb0EEENS1_36VarlenDynamicPersistentTileSchedulerILi128ELi112ELi256ELi32ELb0ELb0ELb1ELb0ELb1ELb1EEEEEEEEEvNT_6ParamsE,@"STO_CUDA_ENTRY STV_DEFAULT"
_ZN7cutlass13device_kernelIN5flash11enable_sm90INS1_16FlashAttnFwdSm90INS1_25CollectiveMainloopFwdSm90ILi2EN4cute5tupleIJNS5_1CILi1EEES8_S8_EEENS6_IJNS7_ILi128EEENS7_ILi112EEENS7_ILi192EEEEEELi192ENS_10bfloat16_tEfNS_4arch4Sm90ELb0ELb0ELb1ELb1ELb0ELb0ELb0ELb1ELb1ELb0ELb0ELb0EEENS1_21CollectiveEpilogueFwdINS6_IJSA_SC_SB_EEES9_SE_SG_Li256ELb1ELb0ELb0ELb0EEENS1_36VarlenDynamicPersistentTileSchedulerILi128ELi112ELi256ELi32ELb0ELb0ELb1ELb0ELb1ELb1EEEEEEEEEvNT_6ParamsE:
[----:B------:R-:W0:Y:S02]  /*0000*/  LDC R1, c[0x0][0x28] ;  /* 0x00000a00ff017b82 */ /* 0x000e240000000800 */
[----:B0-----:R-:W-:Y:S01]  /*0010*/  VIADD R1, R1, 0xffffffc8 ;  /* 0xffffffc801017836 */ /* 0x001fe20000000000 */
[----:B------:R-:W0:Y:S01]  /*0020*/  S2R R3, SR_TID.X ;  /* 0x0000000000037919 */ /* 0x000e220000002100 */
[----:B------:R-:W-:Y:S01]  /*0030*/  ELECT P0, URZ, PT ;  /* 0x00000000003f782f */ /* 0x000fe20003800000 */
[----:B------:R-:W-:Y:S01]  /*0040*/  BSSY B0, `(.L_x_3098) ;  /* 0x0000010000007945 */ /* 0x000fe20003800000 */
[----:B0-----:R-:W-:-:S05]  /*0050*/  SHF.R.U32.HI R0, RZ, 0x5, R3 ;  /* 0x00000005ff007819 */ /* 0x001fca0000011603 */
[----:B------:R-:W0:Y:S02]  /*0060*/  SHFL.IDX PT, R2, R0, RZ, 0x1f ;  /* 0x00001fff00027589 */ /* 0x000e2400000e0000 */
[----:B0-----:R-:W-:-:S13]  /*0070*/  ISETP.EQ.AND P0, PT, R2, RZ, P0 ;  /* 0x000000ff0200720c */ /* 0x001fda0000702270 */
        /* <DEDUP_REMOVED lines=12> */
.L_x_3099:
[----:B------:R-:W-:Y:S05]  /*0140*/  BSYNC B0 ;  /* 0x0000000000007941 */ /* 0x000fea0003800000 */
.L_x_3098:
[----:B------:R-:W-:Y:S01]  /*0150*/  VOTEU.ANY UP0, P0 ;  /* 0x00000000003f7886 */ /* 0x000fe20000000100 */
[----:B------:R-:W0:Y:S01]  /*0160*/  SHFL.IDX PT, R2, R0, RZ, 0x1f ;  /* 0x00001fff00027589 */ /* 0x000e2200000e0000 */
[----:B------:R-:W-:Y:S01]  /*0170*/  UMOV UR4, 0x1 ;  /* 0x0000000100047882 */ /* 0x000fe20000000000 */
[----:B------:R-:W-:Y:S01]  /*0180*/  UMOV UR7, 0x100 ;  /* 0x0000010000077882 */ /* 0x000fe20000000000 */
[----:B------:R-:W-:Y:S01]  /*0190*/  VOTEU.ANY UP1, P0 ;  /* 0x00000000003f7886 */ /* 0x000fe20000020100 */
[----:B------:R-:W1:Y:S01]  /*01a0*/  @UP0 S2UR UR8, SR_CgaCtaId ;  /* 0x00000000000809c3 */ /* 0x000e620000008800 */
[----:B------:R-:W-:Y:S01]  /*01b0*/  @UP0 UMOV UR6, 0x400 ;  /* 0x0000040000060882 */ /* 0x000fe20000000000 */
[----:B------:R-:W-:-:S04]  /*01c0*/  @UP0 UIADD3 UR4, -UR4, 0x100000, URZ ;  /* 0x0010000004040890 */ /* 0x000fc8000fffe13f */
[----:B------:R-:W-:Y:S02]  /*01d0*/  @UP0 USHF.L.U32 UR5, UR4, 0xb, URZ ;  /* 0x0000000b04050899 */ /* 0x000fe4000800063f */
[----:B------:R-:W-:Y:S01]  /*01e0*/  @UP0 USHF.L.U32 UR4, UR4, 0x1, URZ ;  /* 0x0000000104040899 */ /* 0x000fe2000800063f */
[----:B0-----:R-:W-:Y:S02]  /*01f0*/  ISETP.NE.AND P1, PT, R2, RZ, PT ;  /* 0x000000ff0200720c */ /* 0x001fe40003f25270 */
[----:B------:R-:W-:Y:S01]  /*0200*/  SHF.R.U32.HI R2, RZ, 0x7, R3 ;  /* 0x00000007ff027819 */ /* 0x000fe20000011603 */
[----:B-1----:R-:W-:Y:S02]  /*0210*/  @UP0 ULEA UR8, UR8, UR6, 0x18 ;  /* 0x0000000608080291 */ /* 0x002fe4000f8ec03f */
[----:B------:R-:W-:-:S04]  /*0220*/  @UP0 UIADD3 UR6, -UR7, 0x100000, URZ ;  /* 0x0010000007060890 */ /* 0x000fc8000fffe13f */
[----:B------:R-:W-:Y:S02]  /*0230*/  @UP0 USHF.L.U32 UR7, UR6, 0xb, URZ ;  /* 0x0000000b06070899 */ /* 0x000fe4000800063f */
[----:B------:R-:W-:Y:S01]  /*0240*/  @UP0 USHF.L.U32 UR6, UR6, 0x1, URZ ;  /* 0x0000000106060899 */ /* 0x000fe2000800063f */
[----:B------:R-:W-:Y:S01]  /*0250*/  VOTEU.ANY UP0, P0 ;  /* 0x00000000003f7886 */ /* 0x000fe20000000100 */
[----:B------:R-:W0:Y:S04]  /*0260*/  SHFL.IDX PT, R2, R2, RZ, 0x1f ;  /* 0x00001fff02027589 */ /* 0x000e2800000e0000 */
[----:B------:R-:W1:Y:S02]  /*0270*/  FENCE.VIEW.ASYNC.S ;  /* 0x00000000000073c6 */ /* 0x000e640000000000 */
[----:B-1----:R1:W2:Y:S04]  /*0280*/  @UP0 SYNCS.EXCH.64 URZ, [UR8+0x36800], UR4 ;  /* 0x03680004083f05b2 */ /* 0x0022a80008000100 */
        /* <DEDUP_REMOVED lines=16> */
[----:B------:R4:W0:Y:S01]  /*0390*/  SYNCS.EXCH.64 URZ, [UR8+0x36840], UR4 ;  /* 0x03684004083f75b2 */ /* 0x0008220008000100 */
[----:B------:R4:W0:Y:S01]  /*03a0*/  SYNCS.EXCH.64 URZ, [UR8+0x36838], UR6 ;  /* 0x03683806083f75b2 */ /* 0x0008220008000100 */
[----:B------:R4:W0:Y:S02]  /*03b0*/  SYNCS.EXCH.64 URZ, [UR8+0x36848], UR4 ;  /* 0x03684804083f75b2 */ /* 0x0008240008000100 */
[----:B----4-:R-:W-:Y:S01]  /*03c0*/  NOP ;  /* 0x0000000000007918 */ /* 0x010fe20000000000 */
.L_x_3100:
        /* <DEDUP_REMOVED lines=22> */
.L_x_3101:
        /* <DEDUP_REMOVED lines=14> */
[----:B------:R4:W0:Y:S01]  /*0610*/  SYNCS.EXCH.64 URZ, [UR6+0x36880], UR4 ;  /* 0x03688004063f75b2 */ /* 0x0008220008000100 */
[----:B------:R4:W0:Y:S01]  /*0620*/  SYNCS.EXCH.64 URZ, [UR6+0x36878], UR4 ;  /* 0x03687804063f75b2 */ /* 0x0008220008000100 */
[----:B------:R4:W0:Y:S02]  /*0630*/  SYNCS.EXCH.64 URZ, [UR6+0x36888], UR4 ;  /* 0x03688804063f75b2 */ /* 0x0008240008000100 */
[----:B----4-:R-:W-:Y:S01]  /*0640*/  NOP ;  /* 0x0000000000007918 */ /* 0x010fe20000000000 */
.L_x_3102:
        /* <DEDUP_REMOVED lines=22> */
.L_x_3103:
        /* <DEDUP_REMOVED lines=22> */
.L_x_3104:
[----:B0-----:R-:W-:Y:S01]  /*0910*/  ISETP.NE.AND P0, PT, R2, RZ, PT ;  /* 0x000000ff0200720c */ /* 0x001fe20003f05270 */
[----:B------:R-:W-:Y:S01]  /*0920*/  IMAD.MOV.U32 R2, RZ, RZ, 0x1 ;  /* 0x00000001ff027424 */ /* 0x000fe200078e00ff */
[----:B------:R-:W-:Y:S01]  /*0930*/  NOP ;  /* 0x0000000000007918 */ /* 0x000fe20000000000 */
[----:B------:R-:W-:-:S03]  /*0940*/  ULDC.64 UR60, c[0x0][0x208] ;  /* 0x00008200003c7ab9 */ /* 0x000fc60000000a00 */
[----:B------:R-:W-:-:S05]  /*0950*/  SEL R2, R2, 0x2, !P0 ;  /* 0x0000000202027807 */ /* 0x000fca0004000000 */
[----:B------:R0:W-:Y:S01]  /*0960*/  STL [R1+0x30], R2 ;  /* 0x0000300201007387 */ /* 0x0001e20000100800 */
[----:B-123--:R-:W-:Y:S06]  /*0970*/  BAR.SYNC.DEFER_BLOCKING 0x0 ;  /* 0x0000000000007b1d */ /* 0x00efec0000010000 */
[----:B------:R-:W-:Y:S05]  /*0980*/  @!P0 BRA `(.L_x_3105) ;  /* 0x000000cc00f48947 */ /* 0x000fea0003800000 */
.L_x_3106:
        /* <DEDUP_REMOVED lines=14> */
[----:B------:R-:W2:Y:S01]  /*0a70*/  LDL.LU R10, [R1+0x30] ;  /* 0x00003000010a7983 */ /* 0x000ea20000300800 */
[----:B------:R-:W1:Y:S02]  /*0a80*/  S2R R0, SR_TID.X ;  /* 0x0000000000007919 */ /* 0x000e640000002100 */
[----:B-1----:R-:W-:-:S05]  /*0a90*/  VIADD R214, R0, 0xffffff80 ;  /* 0xffffff8000d67836 */ /* 0x002fca0000000000 */
[----:B------:R-:W-:-:S04]  /*0aa0*/  SHF.R.S32.HI R3, RZ, 0x1f, R214 ;  /* 0x0000001fff037819 */ /* 0x000fc800000114d6 */
[----:B------:R-:W-:-:S04]  /*0ab0*/  LEA.HI R5, R3, R214, RZ, 0x7 ;  /* 0x000000d603057211 */ /* 0x000fc800078f38ff */
[----:B------:R-:W-:-:S05]  /*0ac0*/  LOP3.LUT R209, R5, 0xffffff80, RZ, 0xc0, !PT ;  /* 0xffffff8005d17812 */ /* 0x000fca00078ec0ff */
[----:B------:R-:W-:-:S05]  /*0ad0*/  IMAD.IADD R209, R214, 0x1, -R209 ;  /* 0x00000001d6d17824 */ /* 0x000fca00078e0ad1 */
[----:B------:R-:W-:-:S04]  /*0ae0*/  SHF.R.S32.HI R4, RZ, 0x1f, R209 ;  /* 0x0000001fff047819 */ /* 0x000fc800000114d1 */
[----:B------:R-:W-:-:S04]  /*0af0*/  LEA.HI R6, R4, R209, RZ, 0x2 ;  /* 0x000000d104067211 */ /* 0x000fc800078f10ff */
[--C-:B------:R-:W-:Y:S02]  /*0b00*/  SHF.R.S32.HI R8, RZ, 0x2, R6.reuse ;  /* 0x00000002ff087819 */ /* 0x100fe40000011406 */
[----:B------:R-:W-:Y:S02]  /*0b10*/  SHF.R.S32.HI R11, RZ, 0x1f, R6 ;  /* 0x0000001fff0b7819 */ /* 0x000fe40000011406 */
[----:B------:R-:W-:Y:S02]  /*0b20*/  SHF.R.S32.HI R210, RZ, 0x7, R5 ;  /* 0x00000007ffd27819 */ /* 0x000fe40000011405 */
[----:B------:R-:W-:Y:S02]  /*0b30*/  LEA.HI R11, R11, R8, RZ, 0x3 ;  /* 0x000000080b0b7211 */ /* 0x000fe400078f18ff */
[----:B------:R-:W-:Y:S02]  /*0b40*/  LEA.HI R4, R4, R209, RZ, 0x5 ;  /* 0x000000d104047211 */ /* 0x000fe400078f28ff */
[----:B------:R-:W-:-:S02]  /*0b50*/  LOP3.LUT R11, R11, 0xfffffff8, RZ, 0xc0, !PT ;  /* 0xfffffff80b0b7812 */ /* 0x000fc400078ec0ff */
[----:B------:R-:W-:Y:S02]  /*0b60*/  LEA.HI R5, R5, R210, RZ, 0x1 ;  /* 0x000000d205057211 */ /* 0x000fe400078f08ff */
[-C--:B------:R-:W-:Y:S01]  /*0b70*/  LEA.HI R0, R3, R214.reuse, RZ, 0x4 ;  /* 0x000000d603007211 */ /* 0x080fe200078f20ff */
[----:B------:R-:W-:Y:S01]  /*0b80*/  IMAD.IADD R11, R8, 0x1, -R11 ;  /* 0x00000001080b7824 */ /* 0x000fe200078e0a0b */
[----:B------:R-:W-:Y:S02]  /*0b90*/  SHF.R.S32.HI R4, RZ, 0x5, R4 ;  /* 0x00000005ff047819 */ /* 0x000fe40000011404 */
[----:B------:R-:W-:Y:S02]  /*0ba0*/  LOP3.LUT R5, R5, 0x3fffffe, RZ, 0xc0, !PT ;  /* 0x03fffffe05057812 */ /* 0x000fe400078ec0ff */
[CC--:B0-----:R-:W-:Y:S02]  /*0bb0*/  LEA.HI R2, R3.reuse, R214.reuse, RZ, 0x5 ;  /* 0x000000d603027211 */ /* 0x0c1fe400078f28ff */
[----:B------:R-:W-:Y:S01]  /*0bc0*/  SHF.R.S32.HI R9, RZ, 0x4, R0 ;  /* 0x00000004ff097819 */ /* 0x000fe20000011400 */
[----:B------:R-:W-:Y:S01]  /*0bd0*/  IMAD R4, R4, 0x10, R11 ;  /* 0x0000001004047824 */ /* 0x000fe200078e020b */
[----:B------:R-:W-:Y:S01]  /*0be0*/  LOP3.LUT R7, R0, 0x3fffff0, RZ, 0xc0, !PT ;  /* 0x03fffff000077812 */ /* 0x000fe200078ec0ff */
[----:B------:R-:W-:Y:S01]  /*0bf0*/  IMAD.IADD R5, R210, 0x1, -R5 ;  /* 0x00000001d2057824 */ /* 0x000fe200078e0a05 */
[----:B------:R-:W-:Y:S01]  /*0c00*/  LEA.HI R0, R0, R9, RZ, 0x1 ;  /* 0x0000000900007211 */ /* 0x000fe200078f08ff */
[----:B------:R-:W-:Y:S01]  /*0c10*/  IMAD.SHL.U32 R2, R2, 0x20, RZ ;  /* 0x0000002002027824 */ /* 0x000fe200078e00ff */
[----:B------:R-:W-:Y:S01]  /*0c20*/  LEA.HI R3, R3, R214, RZ, 0x3 ;  /* 0x000000d603037211 */ /* 0x000fe200078f18ff */
[----:B------:R-:W-:Y:S01]  /*0c30*/  IMAD R212, R5, 0x40, R4 ;  /* 0x0000004005d47824 */ /* 0x000fe200078e0204 */
[----:B------:R-:W-:Y:S01]  /*0c40*/  LOP3.LUT R0, R0, 0x1ffffffe, RZ, 0xc0, !PT ;  /* 0x1ffffffe00007812 */ /* 0x000fe200078ec0ff */
[----:B------:R-:W-:Y:S01]  /*0c50*/  IMAD.IADD R7, R214, 0x1, -R7 ;  /* 0x00000001d6077824 */ /* 0x000fe200078e0a07 */
[----:B------:R-:W-:-:S02]  /*0c60*/  LOP3.LUT R6, R6, 0x7ffffffc, RZ, 0xc0, !PT ;  /* 0x7ffffffc06067812 */ /* 0x000fc400078ec0ff */
[----:B------:R-:W-:Y:S02]  /*0c70*/  LOP3.LUT R5, R3, 0x1ffffff8, RZ, 0xc0, !PT ;  /* 0x1ffffff803057812 */ /* 0x000fe400078ec0ff */
[----:B------:R-:W-:Y:S01]  /*0c80*/  LOP3.LUT R2, R2, 0xfffffc00, RZ, 0xc0, !PT ;  /* 0xfffffc0002027812 */ /* 0x000fe200078ec0ff */
[----:B------:R-:W-:Y:S02]  /*0c90*/  IMAD.IADD R0, R9, 0x1, -R0 ;  /* 0x0000000109007824 */ /* 0x000fe400078e0a00 */
[----:B------:R-:W-:Y:S01]  /*0ca0*/  IMAD.MOV.U32 R211, RZ, RZ, -0x2 ;  /* 0xfffffffeffd37424 */ /* 0x000fe200078e00ff */
[----:B------:R-:W-:Y:S01]  /*0cb0*/  LEA R7, R7, R2, 0x6 ;  /* 0x0000000207077211 */ /* 0x000fe200078e30ff */
[----:B------:R-:W-:Y:S02]  /*0cc0*/  IMAD.IADD R6, R209, 0x1, -R6 ;  /* 0x00000001d1067824 */ /* 0x000fe400078e0a06 */
[----:B------:R-:W-:Y:S01]  /*0cd0*/  IMAD.IADD R5, R214, 0x1, -R5 ;  /* 0x00000001d6057824 */ /* 0x000fe200078e0a05 */
[----:B------:R-:W-:Y:S01]  /*0ce0*/  LEA R213, R0, R7, 0x3 ;  /* 0x0000000700d57211 */ /* 0x000fe200078e18ff */
[----:B------:R-:W-:Y:S01]  /*0cf0*/  IMAD R211, R6, R211, 0x70 ;  /* 0x0000007006d37424 */ /* 0x000fe200078e02d3 */
[----:B------:R-:W-:Y:S01]  /*0d00*/  CS2R R16, SRZ ;  /* 0x0000000000107805 */ /* 0x000fe2000001ff00 */
[----:B------:R-:W-:Y:S01]  /*0d10*/  IMAD.MOV.U32 R208, RZ, RZ, RZ ;  /* 0x000000ffffd07224 */ /* 0x000fe200078e00ff */
[----:B------:R-:W-:Y:S01]  /*0d20*/  SHF.R.S32.HI R22, RZ, 0x3, R3 ;  /* 0x00000003ff167819 */ /* 0x000fe20000011403 */
[----:B------:R-:W-:Y:S01]  /*0d30*/  IMAD.SHL.U32 R18, R5, 0x8, RZ ;  /* 0x0000000805127824 */ /* 0x000fe200078e00ff */
[----:B--2---:R-:W-:-:S07]  /*0d40*/  LOP3.LUT R19, R10, 0x1, RZ, 0xfc, !PT ;  /* 0x000000010a137812 */ /* 0x004fce00078efcff */
.L_x_3149:
[----:B0-----:R-:W0:Y:S01]  /*0d50*/  LDC.64 R204, c[0x0][0xc60] ;  /* 0x00031800ffcc7b82 */ /* 0x001e220000000a00 */
[----:B------:R-:W-:Y:S01]  /*0d60*/  ULDC.64 UR4, c[0x0][0xa28] ;  /* 0x00028a0000047ab9 */ /* 0x000fe20000000a00 */
[----:B---3-5:R-:W-:Y:S01]  /*0d70*/  IMAD.MOV.U32 R5, RZ, RZ, RZ ;  /* 0x000000ffff057224 */ /* 0x028fe200078e00ff */
[----:B------:R-:W-:Y:S01]  /*0d80*/  ULDC.64 UR6, c[0x0][0xa20] ;  /* 0x0002880000067ab9 */ /* 0x000fe20000000a00 */
[----:B0-----:R-:W-:-:S06]  /*0d90*/  IMAD.WIDE R204, R103, 0x4, R204 ;  /* 0x0000000467cc7825 */ /* 0x001fcc00078e02cc */
[----:B--2---:R-:W2:Y:S01]  /*0da0*/  LDG.E R204, desc[UR60][R204.64] ;  /* 0x0000003ccccc7981 */ /* 0x004ea2000c1e1900 */
[----:B------:R-:W-:-:S04]  /*0db0*/  ISETP.NE.U32.AND P0, PT, RZ, UR4, PT ;  /* 0x00000004ff007c0c */ /* 0x000fc8000bf05070 */
[----:B------:R-:W-:Y:S02]  /*0dc0*/  ISETP.NE.AND.EX P0, PT, RZ, UR5, PT, P0 ;  /* 0x00000005ff007c0c */ /* 0x000fe4000bf05300 */
[----:B--2---:R-:W-:-:S11]  /*0dd0*/  SHF.R.S32.HI R207, RZ, 0x1f, R204 ;  /* 0x0000001fffcf7819 */ /* 0x004fd600000114cc */
[----:B------:R-:W-:-:S04]  /*0de0*/  @P0 LEA R2, P1, R204, UR4, 0x2 ;  /* 0x00000004cc020c11 */ /* 0x000fc8000f8210ff */
[----:B------:R-:W-:Y:S01]  /*0df0*/  @P0 LEA.HI.X R3, R204, UR5, R207, 0x2, P1 ;  /* 0x00000005cc030c11 */ /* 0x000fe200088f14cf */
[----:B------:R-:W-:-:S04]  /*0e00*/  ULDC.64 UR4, c[0x0][0x3f8] ;  /* 0x0000fe0000047ab9 */ /* 0x000fc80000000a00 */
[----:B------:R0:W5:Y:S01]  /*0e10*/  @P0 LDG.E R5, desc[UR60][R2.64] ;  /* 0x0000003c02050981 */ /* 0x000162000c1e1900 */
[----:B------:R-:W-:Y:S01]  /*0e20*/  ISETP.NE.U32.AND P0, PT, RZ, UR6, PT ;  /* 0x00000006ff007c0c */ /* 0x000fe2000bf05070 */
[----:B------:R-:W-:-:S03]  /*0e30*/  UISETP.NE.U32.AND UP0, UPT, UR4, URZ, UPT ;  /* 0x0000003f0400728c */ /* 0x000fc6000bf05070 */
[----:B------:R-:W-:Y:S01]  /*0e40*/  ISETP.NE.AND.EX P0, PT, RZ, UR7, PT, P0 ;  /* 0x00000007ff007c0c */ /* 0x000fe2000bf05300 */
[----:B------:R-:W-:Y:S01]  /*0e50*/  UISETP.NE.AND.EX UP0, UPT, UR5, URZ, UPT, UP0 ;  /* 0x0000003f0500728c */ /* 0x000fe2000bf05300 */
[----:B------:R-:W-:Y:S02]  /*0e60*/  ULDC UR4, c[0x0][0x404] ;  /* 0x0001010000047ab9 */ /* 0x000fe40000000800 */
[----:B------:R-:W-:Y:S01]  /*0e70*/  ULDC UR5, c[0x0][0x2e0] ;  /* 0x0000b80000057ab9 */ /* 0x000fe20000000800 */
[----:B------:R-:W-:-:S04]  /*0e80*/  USEL UR4, UR4, 0x1, UP0 ;  /* 0x0000000104047887 */ /* 0x000fc80008000000 */
[----:B------:R-:W-:-:S04]  /*0e90*/  UIMAD UR4, UR4, UR5, URZ ;  /* 0x00000005040472a4 */ /* 0x000fc8000f8e023f */
[C---:B0-----:R-:W-:Y:S02]  /*0ea0*/  @P0 LEA R2, P1, R204.reuse, UR6, 0x2 ;  /* 0x00000006cc020c11 */ /* 0x041fe4000f8210ff */
[----:B------:R-:W-:Y:S02]  /*0eb0*/  IMAD.U32 R82, RZ, RZ, UR4 ;  /* 0x00000004ff527e24 */ /* 0x000fe4000f8e00ff */
[----:B------:R-:W-:-:S05]  /*0ec0*/  @P0 LEA.HI.X R3, R204, UR7, R207, 0x2, P1 ;  /* 0x00000007cc030c11 */ /* 0x000fca00088f14cf */
[----:B------:R0:W5:Y:S01]  /*0ed0*/  @P0 LDG.E R82, desc[UR60][R2.64] ;  /* 0x0000003c02520981 */ /* 0x000162000c1e1900 */
[----:B----4-:R-:W-:Y:S05]  /*0ee0*/  @P0 BRA `(.L_x_3107) ;  /* 0x0000000000240947 */ /* 0x010fea0003800000 */
[----:B------:R-:W-:Y:S02]  /*0ef0*/  ULDC.64 UR4, c[0x0][0xa08] ;  /* 0x0002820000047ab9 */ /* 0x000fe40000000a00 */
[----:B------:R-:W-:-:S04]  /*0f00*/  ISETP.NE.U32.AND P0, PT, RZ, UR4, PT ;  /* 0x00000004ff007c0c */ /* 0x000fc8000bf05070 */
[----:B------:R-:W-:-:S13]  /*0f10*/  ISETP.NE.AND.EX P0, PT, RZ, UR5, PT, P0 ;  /* 0x00000005ff007c0c */ /* 0x000fda000bf05300 */
[----:B------:R-:W-:Y:S05]  /*0f20*/  @!P0 BRA `(.L_x_3107) ;  /* 0x0000000000148947 */ /* 0x000fea0003800000 */
[----:B0-----:R-:W0:Y:S02]  /*0f30*/  LDC.64 R2, c[0x0][0xa08] ;  /* 0x00028200ff027b82 */ /* 0x001e240000000a00 */
[----:B0-----:R-:W-:-:S05]  /*0f40*/  IMAD.WIDE R2, R204, 0x4, R2 ;  /* 0x00000004cc027825 */ /* 0x001fca00078e0202 */
[----:B-----5:R-:W2:Y:S04]  /*0f50*/  LDG.E R82, desc[UR60][R2.64] ;  /* 0x0000003c02527981 */ /* 0x020ea8000c1e1900 */
[----:B------:R-:W2:Y:S02]  /*0f60*/  LDG.E R7, desc[UR60][R2.64+0x4] ;  /* 0x0000043c02077981 */ /* 0x000ea4000c1e1900 */
[----:B--2---:R-:W-:-:S07]  /*0f70*/  IADD3 R82, -R82, R7, RZ ;  /* 0x0000000752527210 */ /* 0x004fce0007ffe1ff */
.L_x_3107:
[----:B-----5:R-:W-:Y:S01]  /*0f80*/  IMAD.IADD R82, R82, 0x1, -R5 ;  /* 0x0000000152527824 */ /* 0x020fe200078e0a05 */
[----:B------:R-:W-:Y:S01]  /*0f90*/  PLOP3.LUT P0, PT, PT, PT, PT, 0x80, 0x0 ;  /* 0x000000000000781c */ /* 0x000fe20003f0f070 */
[----:B0-----:R-:W-:Y:S01]  /*0fa0*/  IMAD.MOV.U32 R2, RZ, RZ, RZ ;  /* 0x000000ffff027224 */ /* 0x001fe200078e00ff */
[----:B------:R-:W-:Y:S01]  /*0fb0*/  CS2R R118, SRZ ;  /* 0x0000000000767805 */ /* 0x000fe2000001ff00 */
[C---:B------:R-:W-:Y:S01]  /*0fc0*/  VIADD R3, R82.reuse, 0x6f ;  /* 0x0000006f52037836 */ /* 0x040fe20000000000 */
[----:B------:R-:W-:Y:S01]  /*0fd0*/  ISETP.GE.AND P1, PT, R82, 0x1, PT ;  /* 0x000000015200780c */ /* 0x000fe20003f26270 */
[----:B------:R-:W-:Y:S01]  /*0fe0*/  IMAD.MOV.U32 R206, RZ, RZ, R101 ;  /* 0x000000ffffce7224 */ /* 0x000fe200078e0065 */
[----:B------:R-:W-:Y:S01]  /*0ff0*/  CS2R R116, SRZ ;  /* 0x0000000000747805 */ /* 0x000fe2000001ff00 */
[----:B------:R-:W-:Y:S01]  /*1000*/  IMAD.HI R2, R3, -0x6db6db6d, R2 ;  /* 0x9249249303027827 */ /* 0x000fe200078e0202 */
[----:B------:R-:W-:Y:S02]  /*1010*/  CS2R R114, SRZ ;  /* 0x0000000000727805 */ /* 0x000fe4000001ff00 */
[----:B------:R-:W-:-:S02]  /*1020*/  CS2R R112, SRZ ;  /* 0x0000000000707805 */ /* 0x000fc4000001ff00 */
[----:B------:R-:W-:Y:S01]  /*1030*/  CS2R R110, SRZ ;  /* 0x00000000006e7805 */ /* 0x000fe2000001ff00 */
[----:B------:R-:W-:Y:S01]  /*1040*/  IMAD.MOV.U32 R205, RZ, RZ, R102 ;  /* 0x000000ffffcd7224 */ /* 0x000fe200078e0066 */
[----:B------:R-:W-:Y:S01]  /*1050*/  SHF.R.U32.HI R3, RZ, 0x1f, R2 ;  /* 0x0000001fff037819 */ /* 0x000fe20000011602 */
[----:B------:R-:W-:Y:S01]  /*1060*/  IMAD.MOV.U32 R0, RZ, RZ, RZ ;  /* 0x000000ffff007224 */ /* 0x000fe200078e00ff */
[----:B------:R-:W-:Y:S02]  /*1070*/  CS2R R108, SRZ ;  /* 0x00000000006c7805 */ /* 0x000fe4000001ff00 */
[----:B------:R-:W-:Y:S02]  /*1080*/  CS2R R106, SRZ ;  /* 0x00000000006a7805 */ /* 0x000fe4000001ff00 */
[----:B------:R-:W-:Y:S02]  /*1090*/  LEA.HI.SX32 R120, R2, R3, 0x1a ;  /* 0x0000000302787211 */ /* 0x000fe400078fd2ff */
[----:B------:R-:W-:-:S02]  /*10a0*/  CS2R R2, SRZ ;  /* 0x0000000000027805 */ /* 0x000fc4000001ff00 */
[----:B------:R-:W-:Y:S02]  /*10b0*/  CS2R R104, SRZ ;  /* 0x0000000000687805 */ /* 0x000fe4000001ff00 */
[----:B------:R-:W-:Y:S02]  /*10c0*/  CS2R R46, SRZ ;  /* 0x00000000002e7805 */ /* 0x000fe4000001ff00 */
[----:B------:R-:W-:Y:S02]  /*10d0*/  MOV R39, RZ ;  /* 0x000000ff00277202 */ /* 0x000fe40000000f00 */
        /* <DEDUP_REMOVED lines=37> */
[----:B------:R-:W-:Y:S01]  /*1330*/  CS2R R6, SRZ ;  /* 0x0000000000067805 */ /* 0x000fe2000001ff00 */
        /* <DEDUP_REMOVED lines=22> */
[----:B------:R-:W-:Y:S01]  /*14a0*/  MOV R4, UR4 ;  /* 0x0000000400047c02 */ /* 0x000fe20008000f00 */
        /* <DEDUP_REMOVED lines=11> */
[----:B-1----:R-:W-:Y:S05]  /*1560*/  CALL.ABS.NOINC R2 ;  /* 0x0000000002007343 */ /* 0x002fea0003c00000 */
.L_x_3109:
[----:B------:R-:W0:Y:S01]  /*1570*/  S2UR UR5, SR_CgaCtaId ;  /* 0x00000000000579c3 */ /* 0x000e220000008800 */
[----:B------:R-:W-:Y:S01]  /*1580*/  LEA.HI R0, R208, R208, RZ, 0x1 ;  /* 0x000000d0d0007211 */ /* 0x000fe200078f08ff */
[----:B------:R-:W-:Y:S01]  /*1590*/  UMOV UR4, 0x400 ;  /* 0x0000040000047882 */ /* 0x000fe20000000000 */
[----:B------:R-:W-:Y:S01]  /*15a0*/  BSSY B0, `(.L_x_3110) ;  /* 0x0000009000007945 */ /* 0x000fe20003800000 */
[----:B------:R-:W-:Y:S02]  /*15b0*/  ISETP.NE.AND P0, PT, R19, 0x3, PT ;  /* 0x000000031300780c */ /* 0x000fe40003f05270 */
[----:B------:R-:W-:-:S05]  /*15c0*/  LOP3.LUT R3, R0, 0xfffffffe, RZ, 0xc0, !PT ;  /* 0xfffffffe00037812 */ /* 0x000fca00078ec0ff */
[----:B------:R-:W-:-:S05]  /*15d0*/  IMAD.IADD R3, R208, 0x1, -R3 ;  /* 0x00000001d0037824 */ /* 0x000fca00078e0a03 */
[----:B------:R-:W-:Y:S01]  /*15e0*/  SHF.L.U32 R3, R3, 0x1f, RZ ;  /* 0x0000001f03037819 */ /* 0x000fe200000006ff */
[----:B0-----:R-:W-:-:S06]  /*15f0*/  ULEA UR4, UR5, UR4, 0x18 ;  /* 0x0000000405047291 */ /* 0x001fcc000f8ec03f */
[----:B------:R-:W-:-:S04]  /*1600*/  IMAD.U32 R2, RZ, RZ, UR4 ;  /* 0x00000004ff027e24 */ /* 0x000fc8000f8e00ff */
[----:B------:R-:W0:Y:S02]  /*1610*/  SYNCS.PHASECHK.TRANS64.TRYWAIT P1, [R2+URZ+0x36800], R3 ;  /* 0x03680003020075a7 */ /* 0x000e24000802017f */
[----:B0-----:R-:W-:Y:S05]  /*1620*/  @!P1 BRA `(.L_x_3111) ;  /* 0x0000011000409947 */ /* 0x001fea0003800000 */
.L_x_3235:
[----:B------:R-:W-:Y:S05]  /*1630*/  BSYNC B0 ;  /* 0x0000000000007941 */ /* 0x000fea0003800000 */
.L_x_3110:
[----:B------:R-:W-:Y:S05]  /*1640*/  @!P0 BRA `(.L_x_3112) ;  /* 0x0000000000048947 */ /* 0x000fea0003800000 */
[----:B------:R-:W-:Y:S01]  /*1650*/  BPT.TRAP 0x1 ;  /* 0x000000040000795c */ /* 0x000fe20000300000 */
.L_x_3112:
[----:B------:R-:W-:Y:S01]  /*1660*/  IMAD R0, R16, 0x8, R2 ;  /* 0x0000000810007824 */ /* 0x000fe200078e0202 */
[----:B0-----:R-:W-:-:S04]  /*1670*/  SHF.L.U32 R3, R17, 0x1f, RZ ;  /* 0x0000001f11037819 */ /* 0x001fc800000006ff */
[----:B------:R0:W1:Y:S01]  /*1680*/  SYNCS.PHASECHK.TRANS64.TRYWAIT P2, [R0+URZ+0x36830], R3 ;  /* 0x03683003000075a7 */ /* 0x000062000804017f */
[----:B------:R-:W-:Y:S05]  /*1690*/  @!P0 BRA `(.L_x_3113) ;  /* 0x0000000000048947 */ /* 0x000fea0003800000 */
[----:B------:R-:W-:Y:S01]  /*16a0*/  BPT.TRAP 0x1 ;  /* 0x000000040000795c */ /* 0x000fe20000300000 */
.L_x_3113:
[----:B------:R-:W2:Y:S01]  /*16b0*/  S2R R4, SR_TID.X ;  /* 0x0000000000047919 */ /* 0x000ea20000002100 */
[----:B------:R-:W-:Y:S01]  /*16c0*/  IMAD.MOV.U32 R119, RZ, RZ, RZ ;  /* 0x000000ffff777224 */ /* 0x000fe200078e00ff */
[----:B--2---:R-:W-:Y:S01]  /*16d0*/  LOP3.LUT P1, RZ, R4, 0x7f, RZ, 0xc0, !PT ;  /* 0x0000007f04ff7812 */ /* 0x004fe2000782c0ff */
[----:B-1----:R-:W-:-:S12]  /*16e0*/  @P2 BRA `(.L_x_3114) ;  /* 0x0000000000082947 */ /* 0x002fd80003800000 */
[----:B------:R-:W1:Y:S02]  /*16f0*/  SYNCS.PHASECHK.TRANS64.TRYWAIT P2, [R0+URZ+0x36830], R3 ;  /* 0x03683003000075a7 */ /* 0x000e64000804017f */
[----:B-1----:R-:W-:Y:S05]  /*1700*/  @!P2 BRA `(.L_x_3115) ;  /* 0x00000110001ca947 */ /* 0x002fea0003800000 */
.L_x_3114:
[----:B------:R-:W-:Y:S05]  /*1710*/  WARPSYNC.ALL ;  /* 0x0000000000007948 */ /* 0x000fea0003800000 */
[----:B01----:R-:W-:Y:S01]  /*1720*/  VIADD R3, R2, 0x21400 ;  /* 0x0002140002037836 */ /* 0x003fe20000000000 */
[----:B------:R-:W-:Y:S01]  /*1730*/  ULOP3.LUT UR5, UR36, 0x10000, URZ, 0xfc, !UPT ;  /* 0x0001000024057892 */ /* 0x000fe2000f8efc3f */
[----:B------:R-:W-:Y:S01]  /*1740*/  WARPGROUP.ARRIVE ;  /* 0x00000000000079c5 */ /* 0x000fe20000000000 */
[----:B------:R-:W-:Y:S01]  /*1750*/  UMOV UR53, 0x40000040 ;  /* 0x4000004000357882 */ /* 0x000fe20000000000 */
[----:B------:R-:W-:Y:S01]  /*1760*/  UMOV UR55, 0x40000040 ;  /* 0x4000004000377882 */ /* 0x000fe20000000000 */
[----:B------:R-:W-:Y:S01]  /*1770*/  SHF.R.U32.HI R3, RZ, 0x4, R3 ;  /* 0x00000004ff037819 */ /* 0x000fe20000011603 */
[----:B------:R-:W-:Y:S01]  /*1780*/  UMOV UR13, UR53 ;  /* 0x00000035000d7c82 */ /* 0x000fe20008000000 */
[----:B------:R-:W-:Y:S01]  /*1790*/  UMOV UR15, 0x40000040 ;  /* 0x40000040000f7882 */ /* 0x000fe20000000000 */
[----:B------:R-:W-:Y:S01]  /*17a0*/  UMOV UR52, UR5 ;  /* 0x0000000500347c82 */ /* 0x000fe20008000000 */
[----:B------:R-:W-:Y:S01]  /*17b0*/  LOP3.LUT R3, R3, 0x3fff, RZ, 0xc0, !PT ;  /* 0x00003fff03037812 */ /* 0x000fe200078ec0ff */
[----:B------:R-:W-:Y:S01]  /*17c0*/  UMOV UR12, UR52 ;  /* 0x00000034000c7c82 */ /* 0x000fe20008000000 */
[----:B------:R-:W-:Y:S01]  /*17d0*/  UMOV UR16, UR52 ;  /* 0x0000003400107c82 */ /* 0x000fe20008000000 */
[----:B------:R-:W-:Y:S01]  /*17e0*/  UMOV UR17, UR53 ;  /* 0x0000003500117c82 */ /* 0x000fe20008000000 */
[----:B------:R-:W-:Y:S01]  /*17f0*/  LOP3.LUT R8, R3, 0x10000, RZ, 0xfc, !PT ;  /* 0x0001000003087812 */ /* 0x000fe200078efcff */
[----:B------:R-:W-:Y:S01]  /*1800*/  UMOV UR19, 0x40000040 ;  /* 0x4000004000137882 */ /* 0x000fe20000000000 */
[----:B------:R-:W-:Y:S01]  /*1810*/  UMOV UR20, UR52 ;  /* 0x0000003400147c82 */ /* 0x000fe20008000000 */
[----:B------:R-:W-:Y:S01]  /*1820*/  UMOV UR21, UR53 ;  /* 0x0000003500157c82 */ /* 0x000fe20008000000 */
[----:B------:R-:W-:Y:S01]  /*1830*/  UMOV UR23, 0x40000040 ;  /* 0x4000004000177882 */ /* 0x000fe20000000000 */
[----:B------:R-:W-:Y:S01]  /*1840*/  IMAD R3, R16, 0xa80, R8 ;  /* 0x00000a8010037824 */ /* 0x000fe200078e0208 */
[----:B------:R-:W-:Y:S01]  /*1850*/  UMOV UR8, UR52 ;  /* 0x0000003400087c82 */ /* 0x000fe20008000000 */
[----:B------:R-:W-:Y:S01]  /*1860*/  UMOV UR9, UR53 ;  /* 0x0000003500097c82 */ /* 0x000fe20008000000 */
[----:B------:R-:W-:Y:S01]  /*1870*/  UMOV UR11, 0x40000040 ;  /* 0x40000040000b7882 */ /* 0x000fe20000000000 */
[----:B------:R-:W-:Y:S01]  /*1880*/  UIADD3 UR7, UR5, 0x2, URZ ;  /* 0x0000000205077890 */ /* 0x000fe2000fffe03f */
[----:B------:R-:W-:Y:S01]  /*1890*/  R2UR UR4, R3 ;  /* 0x00000000030472ca */ /* 0x000fe200000e0000 */
        /* <DEDUP_REMOVED lines=8> */
[----:B------:R-:W-:Y:S01]  /*1920*/  MOV R5, UR53 ;  /* 0x0000003500057c02 */ /* 0x000fe20008000f00 */
[----:B------:R-:W-:Y:S01]  /*1930*/  @!P1 VIADD R0, R0, 0x36840 ;  /* 0x0003684000009836 */ /* 0x000fe20000000000 */
[----:B------:R-:W-:Y:S01]  /*1940*/  MOV R6, UR52 ;  /* 0x0000003400067c02 */ /* 0x000fe20008000f00 */
[--C-:B------:R-:W-:Y:S01]  /*1950*/  IMAD.MOV.U32 R118, RZ, RZ, R119.reuse ;  /* 0x000000ffff767224 */ /* 0x100fe200078e0077 */
[----:B------:R-:W-:Y:S01]  /*1960*/  UMOV UR54, UR4 ;  /* 0x0000000400367c82 */ /* 0x000fe20008000000 */
[----:B------:R-:W-:Y:S01]  /*1970*/  UIADD3 UR14, UR4, 0x80, URZ ;  /* 0x00000080040e7890 */ /* 0x000fe2000fffe03f */
[----:B------:R-:W-:Y:S01]  /*1980*/  HGMMA.64x16x16.F32.BF16 R72, gdesc[UR52], RZ, !UPT, gsb0 ;  /* 0x00200000344879f0 */ /* 0x000fe2000c0018ff */
[----:B------:R-:W-:Y:S01]  /*1990*/  UIADD3 UR18, UR4, 0x100, URZ ;  /* 0x0000010004127890 */ /* 0x000fe2000fffe03f */
[----:B------:R-:W-:Y:S01]  /*19a0*/  IADD3 R9, R211, R82, RZ ;  /* 0x00000052d3097210 */ /* 0x000fe20007ffe0ff */
[----:B------:R-:W-:Y:S01]  /*19b0*/  UIADD3 UR22, UR4, 0x180, URZ ;  /* 0x0000018004167890 */ /* 0x000fe2000fffe03f */
[----:B------:R-:W-:Y:S01]  /*19c0*/  P2R R81, PR, RZ, 0x1 ;  /* 0x00000001ff517803 */ /* 0x000fe20000000000 */
[----:B------:R-:W-:Y:S01]  /*19d0*/  UIADD3 UR54, UR4, 0x200, URZ ;  /* 0x0000020004367890 */ /* 0x000fe2000fffe03f */
[----:B------:R-:W-:Y:S01]  /*19e0*/  @!P1 PRMT R0, RZ, 0x654, R0 ;  /* 0x00000654ff009816 */ /* 0x000fe20000000000 */
        /* <DEDUP_REMOVED lines=32> */
[----:B------:R-:W-:Y:S02]  /*1bf0*/  UIADD3 UR12, UR4, 0x2, URZ ;  /* 0x00000002040c7890 */ /* 0x000fe4000fffe03f */
[----:B------:R-:W-:Y:S01]  /*1c00*/  UIADD3 UR14, UR4, 0x282, URZ ;  /* 0x00000282040e7890 */ /* 0x000fe2000fffe03f */
        /* <DEDUP_REMOVED lines=32> */
[----:B------:R-:W-:Y:S01]  /*1e10*/  UIADD3 UR7, UR5, 0x4, URZ ;  /* 0x0000000405077890 */ /* 0x000fe2000fffe03f */
[----:B------:R-:W-:-:S02]  /*1e20*/  MOV R3, UR9 ;  /* 0x0000000900037c02 */ /* 0x000fc40008000f00 */
[----:B------:R-:W-:Y:S01]  /*1e30*/  MOV R4, UR8 ;  /* 0x0000000800047c02 */ /* 0x000fe20008000f00 */
[----:B------:R-:W-:Y:S02]  /*1e40*/  WARPGROUP.DEPBAR.LE gsb0, 0x0 ;  /* 0x00008000000079c5 */ /* 0x000fe40000010000 */
[----:B------:R-:W-:-:S06]  /*1e50*/  WARPGROUP.ARRIVE ;  /* 0x00000000000079c5 */ /* 0x000fcc0000000000 */
[----:B------:R-:W-:Y:S01]  /*1e60*/  HGMMA.64x16x16.F32.BF16 R24, gdesc[UR52], RZ, !UPT, gsb0 ;  /* 0x00200000341879f0 */ /* 0x000fe2000c0018ff */
        /* <DEDUP_REMOVED lines=335> */
[----:B------:R-:W-:-:S05]  /*3360*/  UMOV UR53, UR41 ;  /* 0x0000002900357c82 */ /* 0x000fca0008000000 */
        /* <DEDUP_REMOVED lines=48> */
[----:B------:R-:W-:Y:S02]  /*3670*/  UIADD3 UR7, UR5, 0x806, URZ ;  /* 0x0000080605077890 */ /* 0x000fe4000fffe03f */
[----:B------:R-:W-:Y:S01]  /*3680*/  UIADD3 UR5, UR4, 0x784, URZ ;  /* 0x0000078404057890 */ /* 0x000fe2000fffe03f */
[----:B------:R-:W-:Y:S01]  /*3690*/  UMOV UR8, UR44 ;  /* 0x0000002c00087c82 */ /* 0x000fe20008000000 */
[----:B------:R-:W-:Y:S01]  /*36a0*/  UMOV UR9, UR45 ;  /* 0x0000002d00097c82 */ /* 0x000fe20008000000 */
[----:B------:R-:W-:Y:S01]  /*36b0*/  UMOV UR52, UR44 ;  /* 0x0000002c00347c82 */ /* 0x000fe20008000000 */
[----:B------:R-:W-:-:S03]  /*36c0*/  UMOV UR53, UR45 ;  /* 0x0000002d00357c82 */ /* 0x000fc60008000000 */
[----:B------:R-:W-:Y:S01]  /*36d0*/  UMOV UR10, UR5 ;  /* 0x00000005000a7c82 */ /* 0x000fe20008000000 */
[----:B------:R-:W-:Y:S01]  /*36e0*/  ULDC UR5, c[0x0][0x9d8] ;  /* 0x0002760000057ab9 */ /* 0x000fe20000000800 */
        /* <DEDUP_REMOVED lines=65> */
[----:B------:R-:W-:Y:S01]  /*3b00*/  UMOV UR51, 0x40000040 ;  /* 0x4000004000337882 */ /* 0x000fe20000000000 */
[----:B------:R-:W-:Y:S01]  /*3b10*/  FMUL.FTZ R75, R75, UR5 ;  /* 0x000000054b4b7c20 */ /* 0x000fe20008410000 */
[----:B------:R-:W-:Y:S01]  /*3b20*/  FMUL.FTZ R78, R78, UR5 ;  /* 0x000000054e4e7c20 */ /* 0x000fe20008410000 */
[----:B------:R-:W-:-:S04]  /*3b30*/  FMUL.FTZ R79, R79, UR5 ;  /* 0x000000054f4f7c20 */ /* 0x000fc80008410000 */
[----:B------:R-:W1:Y:S08]  /*3b40*/  MUFU.TANH R73, R73 ;  /* 0x0000004900497308 */ /* 0x000e700000002400 */
[----:B------:R-:W2:Y:S08]  /*3b50*/  MUFU.TANH R76, R76 ;  /* 0x0000004c004c7308 */ /* 0x000eb00000002400 */
[----:B------:R-:W-:Y:S08]  /*3b60*/  MUFU.TANH R77, R77 ;  /* 0x0000004d004d7308 */ /* 0x000ff00000002400 */
[----:B------:R-:W3:Y:S08]  /*3b70*/  MUFU.TANH R4, R74 ;  /* 0x0000004a00047308 */ /* 0x000ef00000002400 */
[----:B------:R4:W-:Y:S08]  /*3b80*/  MUFU.TANH R3, R75 ;  /* 0x0000004b00037308 */ /* 0x0009f00000002400 */
[----:B------:R-:W-:Y:S01]  /*3b90*/  MUFU.TANH R6, R78 ;  /* 0x0000004e00067308 */ /* 0x000fe20000002400 */
[----:B----4-:R-:W-:Y:S01]  /*3ba0*/  IMAD.MOV.U32 R75, RZ, RZ, R119 ;  /* 0x000000ffff4b7224 */ /* 0x010fe200078e0077 */
[----:B------:R-:W-:-:S02]  /*3bb0*/  WARPGROUP.DEPBAR.LE gsb0, 0x0 ;  /* 0x00008000000079c5 */ /* 0x000fc40000010000 */
        /* <DEDUP_REMOVED lines=9> */
[----:B------:R-:W-:Y:S01]  /*3c50*/  UMOV UR51, 0x40000040 ;  /* 0x4000004000337882 */ /* 0x000fe20000000000 */
[----:B------:R-:W-:Y:S01]  /*3c60*/  FMUL.FTZ R70, R70, UR5 ;  /* 0x0000000546467c20 */ /* 0x000fe20008410000 */
[----:B------:R-:W-:Y:S01]  /*3c70*/  FMUL.FTZ R67, R67, UR5 ;  /* 0x0000000543437c20 */ /* 0x000fe20008410000 */
[----:B------:R-:W-:Y:S01]  /*3c80*/  FMUL.FTZ R71, R71, UR5 ;  /* 0x0000000547477c20 */ /* 0x000fe20008410000 */
[----:B------:R-:W5:Y:S01]  /*3c90*/  MUFU.TANH R64, R64 ;  /* 0x0000004000407308 */ /* 0x000f620000002400 */
[----:B----4-:R-:W-:-:S05]  /*3ca0*/  IMAD R66, R120, -0x70, R9 ;  /* 0xffffff9078427824 */ /* 0x010fca00078e0209 */
[C---:B------:R-:W-:Y:S02]  /*3cb0*/  ISETP.GT.AND P4, PT, R66.reuse, RZ, PT ;  /* 0x000000ff4200720c */ /* 0x040fe40003f84270 */
[C---:B------:R-:W-:Y:S01]  /*3cc0*/  ISETP.GT.AND P2, PT, R66.reuse, 0x1, PT ;  /* 0x000000014200780c */ /* 0x040fe20003f44270 */
[----:B------:R-:W4:Y:S01]  /*3cd0*/  MUFU.TANH R65, R65 ;  /* 0x0000004100417308 */ /* 0x000f220000002400 */
[----:B------:R-:W-:Y:S02]  /*3ce0*/  ISETP.GT.AND P3, PT, R66, 0x8, PT ;  /* 0x000000084200780c */ /* 0x000fe40003f64270 */
[----:B0-----:R-:W-:Y:S02]  /*3cf0*/  FSEL R72, R72, -INF , P4 ;  /* 0xff80000048487808 */ /* 0x001fe40002000000 */
[----:B-1----:R-:W-:Y:S02]  /*3d00*/  FSEL R73, R73, -INF , P2 ;  /* 0xff80000049497808 */ /* 0x002fe40001000000 */
[----:B------:R-:W-:Y:S01]  /*3d10*/  ISETP.GT.AND P6, PT, R66, 0x9, PT ;  /* 0x000000094200780c */ /* 0x000fe20003fc4270 */
[----:B------:R-:W0:Y:S01]  /*3d20*/  MUFU.TANH R68, R68 ;  /* 0x0000004400447308 */ /* 0x000e220000002400 */
[----:B--2---:R-:W-:-:S02]  /*3d30*/  FSEL R76, R76, -INF , P3 ;  /* 0xff8000004c4c7808 */ /* 0x004fc40001800000 */
[----:B------:R-:W-:Y:S02]  /*3d40*/  FMNMX.FTZ R15, R72, R73, !PT ;  /* 0x00000049480f7209 */ /* 0x000fe40007810000 */
[----:B------:R-:W-:Y:S02]  /*3d50*/  ISETP.GT.AND P5, PT, R66, 0x10, PT ;  /* 0x000000104200780c */ /* 0x000fe40003fa4270 */
[----:B------:R-:W-:Y:S01]  /*3d60*/  FMNMX.FTZ R15, R76, R15, !PT ;  /* 0x0000000f4c0f7209 */ /* 0x000fe20007810000 */
[----:B------:R1:W2:Y:S01]  /*3d70*/  MUFU.TANH R10, R79 ;  /* 0x0000004f000a7308 */ /* 0x0002a20000002400 */
[----:B---3--:R-:W-:Y:S02]  /*3d80*/  FSEL R4, R4, -INF , P4 ;  /* 0xff80000004047808 */ /* 0x008fe40002000000 */
[----:B------:R-:W-:Y:S02]  /*3d90*/  ISETP.GT.AND P4, PT, R66, 0x11, PT ;  /* 0x000000114200780c */ /* 0x000fe40003f84270 */
[----:B-----5:R-:W-:-:S02]  /*3da0*/  FSEL R64, R64, -INF , P5 ;  /* 0xff80000040407808 */ /* 0x020fc40002800000 */
[----:B------:R-:W-:Y:S01]  /*3db0*/  FSEL R3, R3, -INF , P2 ;  /* 0xff80000003037808 */ /* 0x000fe20001000000 */
[----:B------:R-:W3:Y:S01]  /*3dc0*/  MUFU.TANH R69, R69 ;  /* 0x0000004500457308 */ /* 0x000ee20000002400 */
[----:B------:R-:W-:Y:S01]  /*3dd0*/  ISETP.GT.AND P2, PT, R66, 0x18, PT ;  /* 0x000000184200780c */ /* 0x000fe20003f44270 */
[--C-:B-1----:R-:W-:Y:S01]  /*3de0*/  IMAD.MOV.U32 R79, RZ, RZ, R119.reuse ;  /* 0x000000ffff4f7224 */ /* 0x102fe200078e0077 */
[----:B----4-:R-:W-:Y:S01]  /*3df0*/  FSEL R74, R65, -INF , P4 ;  /* 0xff800000414a7808 */ /* 0x010fe20002000000 */
[----:B------:R-:W-:Y:S01]  /*3e00*/  IMAD.MOV.U32 R65, RZ, RZ, R119 ;  /* 0x000000ffff417224 */ /* 0x000fe200078e0077 */
[----:B------:R-:W-:Y:S02]  /*3e10*/  FSEL R6, R6, -INF , P3 ;  /* 0xff80000006067808 */ /* 0x000fe40001800000 */
[----:B------:R-:W-:Y:S01]  /*3e20*/  ISETP.GT.AND P3, PT, R66, 0x19, PT ;  /* 0x000000194200780c */ /* 0x000fe20003f64270 */
[----:B------:R1:W-:Y:S01]  /*3e30*/  MUFU.TANH R20, R70 ;  /* 0x0000004600147308 */ /* 0x0003e20000002400 */
[----:B0-----:R-:W-:-:S02]  /*3e40*/  FSEL R68, R68, -INF , P2 ;  /* 0xff80000044447808 */ /* 0x001fc40001000000 */
[----:B--2---:R-:W-:Y:S01]  /*3e50*/  FSEL R10, R10, -INF , P6 ;  /* 0xff8000000a0a7808 */ /* 0x004fe20003000000 */
[----:B------:R-:W-:Y:S02]  /*3e60*/  WARPGROUP.DEPBAR.LE gsb0, 0x0 ;  /* 0x00008000000079c5 */ /* 0x000fe40000010000 */
[----:B------:R-:W-:Y:S01]  /*3e70*/  WARPGROUP.ARRIVE ;  /* 0x00000000000079c5 */ /* 0x000fe20000000000 */
[----:B------:R-:W-:Y:S01]  /*3e80*/  FMUL.FTZ R56, R56, UR5 ;  /* 0x0000000538387c20 */ /* 0x000fe20008410000 */
[----:B------:R-:W-:Y:S01]  /*3e90*/  FMUL.FTZ R57, R57, UR5 ;  /* 0x0000000539397c20 */ /* 0x000fe20008410000 */
[----:B-1----:R-:W-:Y:S01]  /*3ea0*/  FSEL R70, R77, -INF , P6 ;  /* 0xff8000004d467808 */ /* 0x002fe20003000000 */
[----:B------:R-:W-:Y:S01]  /*3eb0*/  FMUL.FTZ R60, R60, UR5 ;  /* 0x000000053c3c7c20 */ /* 0x000fe20008410000 */
[----:B------:R-:W-:Y:S01]  /*3ec0*/  MUFU.TANH R14, R67 ;  /* 0x00000043000e7308 */ /* 0x000fe20000002400 */
[----:B------:R-:W-:Y:S01]  /*3ed0*/  HGMMA.64x16x16.F32.BF16 R48, gdesc[UR48], R48, gsb0 ;  /* 0x00200000303079f0 */ /* 0x000fe20008001830 */
[----:B------:R-:W-:Y:S01]  /*3ee0*/  UIADD3 UR50, UR4, 0x906, URZ ;  /* 0x0000090604327890 */ /* 0x000fe2000fffe03f */
[----:B------:R-:W-:Y:S01]  /*3ef0*/  FMNMX.FTZ R15, R70, R15, !PT ;  /* 0x0000000f460f7209 */ /* 0x000fe20007810000 */
[----:B------:R-:W-:Y:S01]  /*3f00*/  UMOV UR51, 0x40000040 ;  /* 0x4000004000337882 */ /* 0x000fe20000000000 */
[----:B------:R-:W-:Y:S01]  /*3f10*/  FMUL.FTZ R62, R62, UR5 ;  /* 0x000000053e3e7c20 */ /* 0x000fe20008410000 */
[----:B------:R-:W-:Y:S01]  /*3f20*/  FMUL.FTZ R61, R61, UR5 ;  /* 0x000000053d3d7c20 */ /* 0x000fe20008410000 */
[----:B------:R-:W-:Y:S01]  /*3f30*/  FMNMX.FTZ R21, R64, R15, !PT ;  /* 0x0000000f40157209 */ /* 0x000fe20007810000 */
[----:B------:R-:W0:Y:S01]  /*3f40*/  MUFU.TANH R56, R56 ;  /* 0x0000003800387308 */ /* 0x000e220000002400 */
[----:B------:R-:W-:Y:S01]  /*3f50*/  FMUL.FTZ R58, R58, UR5 ;  /* 0x000000053a3a7c20 */ /* 0x000fe20008410000 */
[----:B------:R-:W-:Y:S01]  /*3f60*/  FMUL.FTZ R59, R59, UR5 ;  /* 0x000000053b3b7c20 */ /* 0x000fe20008410000 */
[----:B------:R-:W-:Y:S01]  /*3f70*/  FMNMX.FTZ R21, R74, R21, !PT ;  /* 0x000000154a157209 */ /* 0x000fe20007810000 */
[----:B------:R-:W-:Y:S01]  /*3f80*/  FMUL.FTZ R63, R63, UR5 ;  /* 0x000000053f3f7c20 */ /* 0x000fe20008410000 */
[----:B------:R-:W-:Y:S01]  /*3f90*/  ISETP.GT.AND P6, PT, R66, 0x20, PT ;  /* 0x000000204200780c */ /* 0x000fe20003fc4270 */
[--C-:B------:R-:W-:Y:S01]  /*3fa0*/  IMAD.MOV.U32 R77, RZ, RZ, R119.reuse ;  /* 0x000000ffff4d7224 */ /* 0x100fe200078e0077 */
[----:B---3--:R-:W-:Y:S01]  /*3fb0*/  FSEL R78, R69, -INF , P3 ;  /* 0xff800000454e7808 */ /* 0x008fe20001800000 */
[----:B------:R-:W1:Y:S01]  /*3fc0*/  MUFU.TANH R57, R57 ;  /* 0x0000003900397308 */ /* 0x000e620000002400 */
[----:B------:R-:W-:Y:S01]  /*3fd0*/  FMNMX.FTZ R21, R68, R21, !PT ;  /* 0x0000001544157209 */ /* 0x000fe20007810000 */
[----:B------:R-:W-:Y:S01]  /*3fe0*/  IMAD.MOV.U32 R69, RZ, RZ, R119 ;  /* 0x000000ffff457224 */ /* 0x000fe200078e0077 */
[----:B------:R-:W-:-:S02]  /*3ff0*/  FSEL R12, R12, -INF , P5 ;  /* 0xff8000000c0c7808 */ /* 0x000fc40002800000 */
[----:B------:R-:W-:Y:S02]  /*4000*/  ISETP.GT.AND P5, PT, R66, 0x21, PT ;  /* 0x000000214200780c */ /* 0x000fe40003fa4270 */
[----:B------:R-:W-:Y:S01]  /*4010*/  FMNMX.FTZ R21, R78, R21, !PT ;  /* 0x000000154e157209 */ /* 0x000fe20007810000 */
[----:B------:R-:W2:Y:S01]  /*4020*/  MUFU.TANH R60, R60 ;  /* 0x0000003c003c7308 */ /* 0x000ea20000002400 */
[----:B0-----:R-:W-:Y:S02]  /*4030*/  FSEL R80, R56, -INF , P6 ;  /* 0xff80000038507808 */ /* 0x001fe40003000000 */
[----:B------:R-:W-:Y:S02]  /*4040*/  FSEL R14, R14, -INF , P4 ;  /* 0xff8000000e0e7808 */ /* 0x000fe40002000000 */
[----:B------:R-:W-:Y:S02]  /*4050*/  ISETP.GT.AND P4, PT, R66, 0x28, PT ;  /* 0x000000284200780c */ /* 0x000fe40003f84270 */
[----:B------:R-:W-:Y:S01]  /*4060*/  FSEL R20, R20, -INF , P2 ;  /* 0xff80000014147808 */ /* 0x000fe20001000000 */
[----:B------:R-:W0:Y:S01]  /*4070*/  MUFU.TANH R71, R71 ;  /* 0x0000004700477308 */ /* 0x000e220000002400 */
[----:B-1----:R-:W-:-:S02]  /*4080*/  FSEL R84, R57, -INF , P5 ;  /* 0xff80000039547808 */ /* 0x002fc40002800000 */
[----:B------:R-:W-:Y:S02]  /*4090*/  FMNMX.FTZ R57, R80, R21, !PT ;  /* 0x0000001550397209 */ /* 0x000fe40007810000 */
[----:B------:R-:W-:Y:S02]  /*40a0*/  ISETP.GT.AND P2, PT, R66, 0x29, PT ;  /* 0x000000294200780c */ /* 0x000fe40003f44270 */
[----:B------:R-:W-:Y:S01]  /*40b0*/  FMNMX.FTZ R57, R84, R57, !PT ;  /* 0x0000003954397209 */ /* 0x000fe20007810000 */
[----:B------:R-:W-:Y:S01]  /*40c0*/  MUFU.TANH R62, R62 ;  /* 0x0000003e003e7308 */ /* 0x000fe20000002400 */
[----:B--2---:R-:W-:Y:S02]  /*40d0*/  FSEL R60, R60, -INF , P4 ;  /* 0xff8000003c3c7808 */ /* 0x004fe40002000000 */
[----:B------:R-:W-:Y:S02]  /*40e0*/  MOV R67, R119 ;  /* 0x0000007700437202 */ /* 0x000fe40000000f00 */
[----:B------:R-:W-:-:S03]  /*40f0*/  FMNMX.FTZ R57, R60, R57, !PT ;  /* 0x000000393c397209 */ /* 0x000fc60007810000 */
[----:B------:R-:W-:Y:S01]  /*4100*/  MUFU.TANH R61, R61 ;  /* 0x0000003d003d7308 */ /* 0x000fe20000002400 */
[----:B------:R-:W-:Y:S02]  /*4110*/  WARPGROUP.DEPBAR.LE gsb0, 0x0 ;  /* 0x00008000000079c5 */ /* 0x000fe40000010000 */
[----:B------:R-:W-:Y:S01]  /*4120*/  WARPGROUP.ARRIVE ;  /* 0x00000000000079c5 */ /* 0x000fe20000000000 */
[----:B------:R-:W-:Y:S01]  /*4130*/  FMUL.FTZ R48, R48, UR5 ;  /* 0x0000000530307c20 */ /* 0x000fe20008410000 */
[----:B------:R-:W-:-:S03]  /*4140*/  FMUL.FTZ R49, R49, UR5 ;  /* 0x0000000531317c20 */ /* 0x000fc60008410000 */
[----:B------:R-:W-:Y:S01]  /*4150*/  MUFU.TANH R58, R58 ;  /* 0x0000003a003a7308 */ /* 0x000fe20000002400 */
[----:B------:R-:W-:Y:S01]  /*4160*/  FMUL.FTZ R52, R52, UR5 ;  /* 0x0000000534347c20 */ /* 0x000fe20008410000 */
[----:B------:R-:W-:Y:S01]  /*4170*/  FMUL.FTZ R53, R53, UR5 ;  /* 0x0000000535357c20 */ /* 0x000fe20008410000 */
[----:B------:R-:W-:Y:S01]  /*4180*/  HGMMA.64x16x16.F32.BF16 R40, gdesc[UR48], R40, gsb0 ;  /* 0x00200000302879f0 */ /* 0x000fe20008001828 */
[----:B------:R-:W-:Y:S01]  /*4190*/  UIADD3 UR50, UR4, 0x986, URZ ;  /* 0x0000098604327890 */ /* 0x000fe2000fffe03f */
[----:B------:R-:W-:Y:S01]  /*41a0*/  FMUL.FTZ R50, R50, UR5 ;  /* 0x0000000532327c20 */ /* 0x000fe20008410000 */
[----:B------:R-:W-:Y:S01]  /*41b0*/  UMOV UR51, 0x40000040 ;  /* 0x4000004000337882 */ /* 0x000fe20000000000 */
[----:B------:R-:W-:Y:S01]  /*41c0*/  FMUL.FTZ R51, R51, UR5 ;  /* 0x0000000533337c20 */ /* 0x000fe20008410000 */
[----:B------:R-:W1:Y:S01]  /*41d0*/  MUFU.TANH R48, R48 ;  /* 0x0000003000307308 */ /* 0x000e620000002400 */
[----:B------:R-:W-:Y:S01]  /*41e0*/  FMUL.FTZ R54, R54, UR5 ;  /* 0x0000000536367c20 */ /* 0x000fe20008410000 */
[----:B------:R-:W-:-:S06]  /*41f0*/  FMUL.FTZ R55, R55, UR5 ;  /* 0x0000000537377c20 */ /* 0x000fcc0008410000 */
[----:B------:R-:W2:Y:S08]  /*4200*/  MUFU.TANH R59, R59 ;  /* 0x0000003b003b7308 */ /* 0x000eb00000002400 */
[----:B------:R-:W-:Y:S08]  /*4210*/  MUFU.TANH R49, R49 ;  /* 0x0000003100317308 */ /* 0x000ff00000002400 */
[----:B------:R-:W3:Y:S08]  /*4220*/  MUFU.TANH R52, R52 ;  /* 0x0000003400347308 */ /* 0x000ef00000002400 */
[----:B------:R-:W4:Y:S08]  /*4230*/  MUFU.TANH R63, R63 ;  /* 0x0000003f003f7308 */ /* 0x000f300000002400 */
[----:B------:R-:W5:Y:S01]  /*4240*/  MUFU.TANH R53, R53 ;  /* 0x0000003500357308 */ /* 0x000f620000002400 */
[----:B------:R-:W-:-:S02]  /*4250*/  WARPGROUP.DEPBAR.LE gsb0, 0x0 ;  /* 0x00008000000079c5 */ /* 0x000fc40000010000 */
[----:B------:R-:W-:Y:S01]  /*4260*/  WARPGROUP.ARRIVE ;  /* 0x00000000000079c5 */ /* 0x000fe20000000000 */
[----:B------:R-:W-:Y:S01]  /*4270*/  FMUL.FTZ R40, R40, UR5 ;  /* 0x0000000528287c20 */ /* 0x000fe20008410000 */
[----:B------:R-:W-:-:S03]  /*4280*/  FMUL.FTZ R41, R41, UR5 ;  /* 0x0000000529297c20 */ /* 0x000fc60008410000 */
[----:B------:R-:W5:Y:S01]  /*4290*/  MUFU.TANH R50, R50 ;  /* 0x0000003200327308 */ /* 0x000f620000002400 */
[----:B------:R-:W-:Y:S01]  /*42a0*/  FMUL.FTZ R42, R42, UR5 ;  /* 0x000000052a2a7c20 */ /* 0x000fe20008410000 */
[----:B------:R-:W-:Y:S01]  /*42b0*/  FMUL.FTZ R44, R44, UR5 ;  /* 0x000000052c2c7c20 */ /* 0x000fe20008410000 */
[----:B------:R-:W-:Y:S01]  /*42c0*/  HGMMA.64x16x16.F32.BF16 R32, gdesc[UR48], R32, gsb0 ;  /* 0x00200000302079f0 */ /* 0x000fe20008001820 */
[----:B------:R-:W-:Y:S01]  /*42d0*/  UIADD3 UR50, UR4, 0xa06, URZ ;  /* 0x00000a0604327890 */ /* 0x000fe2000fffe03f */
[----:B------:R-:W-:Y:S01]  /*42e0*/  FMUL.FTZ R45, R45, UR5 ;  /* 0x000000052d2d7c20 */ /* 0x000fe20008410000 */
[----:B------:R-:W-:Y:S01]  /*42f0*/  UMOV UR51, 0x40000040 ;  /* 0x4000004000337882 */ /* 0x000fe20000000000 */
[----:B------:R-:W-:Y:S01]  /*4300*/  FMUL.FTZ R43, R43, UR5 ;  /* 0x000000052b2b7c20 */ /* 0x000fe20008410000 */
[----:B------:R0:W5:Y:S01]  /*4310*/  MUFU.TANH R5, R40 ;  /* 0x0000002800057308 */ /* 0x0001620000002400 */
[----:B------:R-:W-:Y:S01]  /*4320*/  FMUL.FTZ R46, R46, UR5 ;  /* 0x000000052e2e7c20 */ /* 0x000fe20008410000 */
[----:B------:R-:W-:Y:S01]  /*4330*/  FMUL.FTZ R47, R47, UR5 ;  /* 0x000000052f2f7c20 */ /* 0x000fe20008410000 */
[----:B------:R-:W-:-:S05]  /*4340*/  ULDC UR4, c[0x0][0x988] ;  /* 0x0002620000047ab9 */ /* 0x000fca0000000800 */
[----:B------:R-:W-:Y:S01]  /*4350*/  MUFU.TANH R51, R51 ;  /* 0x0000003300337308 */ /* 0x000fe20000002400 */
[----:B0-----:R-:W-:Y:S01]  /*4360*/  FSEL R40, R71, -INF , P3 ;  /* 0xff80000047287808 */ /* 0x001fe20001800000 */
[----:B------:R-:W-:Y:S01]  /*4370*/  IMAD.MOV.U32 R71, RZ, RZ, R119 ;  /* 0x000000ffff477224 */ /* 0x000fe200078e0077 */
[----:B------:R-:W-:-:S04]  /*4380*/  ISETP.GT.AND P3, PT, R66, 0x30, PT ;  /* 0x000000304200780c */ /* 0x000fc80003f64270 */
[----:B-1----:R-:W-:Y:S01]  /*4390*/  FSEL R86, R48, -INF , P3 ;  /* 0xff80000030567808 */ /* 0x002fe20001800000 */
[----:B------:R2:W-:Y:S08]  /*43a0*/  MUFU.TANH R7, R42 ;  /* 0x0000002a00077308 */ /* 0x0005f00000002400 */
[----:B------:R-:W0:Y:S01]  /*43b0*/  MUFU.TANH R41, R41 ;  /* 0x0000002900297308 */ /* 0x000e220000002400 */
[----:B--2---:R-:W-:Y:S01]  /*43c0*/  FSEL R42, R59, -INF , P5 ;  /* 0xff8000003b2a7808 */ /* 0x004fe20002800000 */
[----:B------:R-:W-:Y:S01]  /*43d0*/  IMAD.MOV.U32 R59, RZ, RZ, R119 ;  /* 0x000000ffff3b7224 */ /* 0x000fe200078e0077 */
[----:B------:R-:W-:-:S04]  /*43e0*/  ISETP.GT.AND P5, PT, R66, 0x38, PT ;  /* 0x000000384200780c */ /* 0x000fc80003fa4270 */
[----:B---3--:R-:W-:Y:S01]  /*43f0*/  FSEL R90, R52, -INF , P5 ;  /* 0xff800000345a7808 */ /* 0x008fe20002800000 */
[----:B------:R-:W1:Y:S08]  /*4400*/  MUFU.TANH R54, R54 ;  /* 0x0000003600367308 */ /* 0x000e700000002400 */
[----:B------:R4:W-:Y:S01]  /*4410*/  MUFU.TANH R9, R44 ;  /* 0x0000002c00097308 */ /* 0x0009e20000002400 */
[----:B------:R-:W-:-:S02]  /*4420*/  WARPGROUP.DEPBAR.LE gsb0, 0x0 ;  /* 0x00008000000079c5 */ /* 0x000fc40000010000 */
        /* <DEDUP_REMOVED lines=9> */
[----:B------:R-:W-:Y:S01]  /*44c0*/  ISETP.GT.AND P6, PT, R66, 0x31, PT ;  /* 0x000000314200780c */ /* 0x000fe20003fc4270 */
[----:B------:R-:W-:Y:S01]  /*44d0*/  FMUL.FTZ R21, R36, UR5 ;  /* 0x0000000524157c20 */ /* 0x000fe20008410000 */
[----:B------:R-:W-:Y:S01]  /*44e0*/  FMNMX.FTZ R57, R62, R57, !PT ;  /* 0x000000393e397209 */ /* 0x000fe20007810000 */
[----:B------:R-:W-:Y:S01]  /*44f0*/  FMUL.FTZ R37, R37, UR5 ;  /* 0x0000000525257c20 */ /* 0x000fe20008410000 */
[----:B------:R-:W-:Y:S01]  /*4500*/  FSEL R88, R49, -INF , P6 ;  /* 0xff80000031587808 */ /* 0x000fe20003000000 */
[----:B------:R-:W3:Y:S01]  /*4510*/  MUFU.TANH R45, R45 ;  /* 0x0000002d002d7308 */ /* 0x000ee20000002400 */
[----:B------:R-:W-:Y:S01]  /*4520*/  FMNMX.FTZ R57, R86, R57, !PT ;  /* 0x0000003956397209 */ /* 0x000fe20007810000 */
[----:B------:R-:W-:Y:S01]  /*4530*/  FMUL.FTZ R49, R38, UR5 ;  /* 0x0000000526317c20 */ /* 0x000fe20008410000 */
[----:B------:R-:W-:Y:S01]  /*4540*/  ISETP.GT.AND P4, PT, R66, 0x39, PT ;  /* 0x000000394200780c */ /* 0x000fe20003f84270 */
[----:B------:R-:W-:Y:S01]  /*4550*/  FMUL.FTZ R35, R35, UR5 ;  /* 0x0000000523237c20 */ /* 0x000fe20008410000 */
[----:B------:R-:W-:Y:S01]  /*4560*/  FMNMX.FTZ R57, R88, R57, !PT ;  /* 0x0000003958397209 */ /* 0x000fe20007810000 */
[----:B------:R-:W-:Y:S01]  /*4570*/  FMUL.FTZ R39, R39, UR5 ;  /* 0x0000000527277c20 */ /* 0x000fe20008410000 */
[----:B----4-:R-:W-:Y:S01]  /*4580*/  FSEL R44, R63, -INF , P2 ;  /* 0xff8000003f2c7808 */ /* 0x010fe20001000000 */
[----:B------:R-:W4:Y:S01]  /*4590*/  MUFU.TANH R43, R43 ;  /* 0x0000002b002b7308 */ /* 0x000f220000002400 */
[----:B------:R-:W-:Y:S01]  /*45a0*/  ISETP.GT.AND P2, PT, R66, 0x40, PT ;  /* 0x000000404200780c */ /* 0x000fe20003f44270 */
[--C-:B------:R-:W-:Y:S01]  /*45b0*/  IMAD.MOV.U32 R63, RZ, RZ, R119.reuse ;  /* 0x000000ffff3f7224 */ /* 0x100fe200078e0077 */
[----:B-----5:R-:W-:Y:S01]  /*45c0*/  FSEL R92, R53, -INF , P4 ;  /* 0xff800000355c7808 */ /* 0x020fe20002000000 */
[----:B------:R-:W-:Y:S01]  /*45d0*/  IMAD.MOV.U32 R61, RZ, RZ, R119 ;  /* 0x000000ffff3d7224 */ /* 0x000fe200078e0077 */
[----:B------:R-:W-:-:S02]  /*45e0*/  FMNMX.FTZ R57, R90, R57, !PT ;  /* 0x000000395a397209 */ /* 0x000fc40007810000 */
[----:B------:R-:W-:Y:S01]  /*45f0*/  FSEL R36, R50, -INF , P3 ;  /* 0xff80000032247808 */ /* 0x000fe20001800000 */
[----:B------:R-:W5:Y:S01]  /*4600*/  MUFU.TANH R13, R13 ;  /* 0x0000000d000d7308 */ /* 0x000f620000002400 */
[----:B------:R-:W-:Y:S02]  /*4610*/  ISETP.GT.AND P3, PT, R66, 0x41, PT ;  /* 0x000000414200780c */ /* 0x000fe40003f64270 */
[----:B------:R-:W-:Y:S02]  /*4620*/  FSEL R94, R5, -INF , P2 ;  /* 0xff800000055e7808 */ /* 0x000fe40001000000 */
[----:B------:R-:W-:Y:S02]  /*4630*/  FMNMX.FTZ R57, R92, R57, !PT ;  /* 0x000000395c397209 */ /* 0x000fe40007810000 */
[----:B0-----:R-:W-:Y:S01]  /*4640*/  FSEL R96, R41, -INF , P3 ;  /* 0xff80000029607808 */ /* 0x001fe20001800000 */
[----:B------:R0:W-:Y:S01]  /*4650*/  MUFU.TANH R11, R46 ;  /* 0x0000002e000b7308 */ /* 0x0001e20000002400 */
[----:B------:R-:W-:-:S02]  /*4660*/  FMNMX.FTZ R57, R94, R57, !PT ;  /* 0x000000395e397209 */ /* 0x000fc40007810000 */
[----:B-1----:R-:W-:Y:S02]  /*4670*/  FSEL R48, R54, -INF , P5 ;  /* 0xff80000036307808 */ /* 0x002fe40002800000 */
[----:B------:R-:W-:Y:S02]  /*4680*/  ISETP.GT.AND P5, PT, R66, 0x49, PT ;  /* 0x000000494200780c */ /* 0x000fe40003fa4270 */
[----:B------:R-:W-:Y:S01]  /*4690*/  FMNMX.FTZ R57, R96, R57, !PT ;  /* 0x0000003960397209 */ /* 0x000fe20007810000 */
[----:B------:R-:W1:Y:S01]  /*46a0*/  MUFU.TANH R33, R33 ;  /* 0x0000002100217308 */ /* 0x000e620000002400 */
[----:B0-----:R-:W-:Y:S02]  /*46b0*/  FSEL R46, R51, -INF , P6 ;  /* 0xff800000332e7808 */ /* 0x001fe40003000000 */
[C---:B------:R-:W-:Y:S02]  /*46c0*/  ISETP.GT.AND P6, PT, R66.reuse, 0x48, PT ;  /* 0x000000484200780c */ /* 0x040fe40003fc4270 */
[----:B--2---:R-:W-:Y:S01]  /*46d0*/  FSEL R38, R55, -INF , P4 ;  /* 0xff80000037267808 */ /* 0x004fe20002000000 */
[----:B------:R-:W-:Y:S01]  /*46e0*/  IMAD.MOV.U32 R55, RZ, RZ, R119 ;  /* 0x000000ffff377224 */ /* 0x000fe200078e0077 */
[----:B------:R-:W-:Y:S01]  /*46f0*/  FSEL R98, R9, -INF , P6 ;  /* 0xff80000009627808 */ /* 0x000fe20003000000 */
[----:B------:R-:W0:Y:S01]  /*4700*/  MUFU.TANH R21, R21 ;  /* 0x0000001500157308 */ /* 0x000e220000002400 */
[----:B------:R-:W-:-:S02]  /*4710*/  ISETP.GT.AND P4, PT, R66, 0x50, PT ;  /* 0x000000504200780c */ /* 0x000fc40003f84270 */
[----:B---3--:R-:W-:Y:S01]  /*4720*/  FSEL R100, R45, -INF , P5 ;  /* 0xff8000002d647808 */ /* 0x008fe20002800000 */
[----:B------:R-:W-:Y:S02]  /*4730*/  WARPGROUP.DEPBAR.LE gsb0, 0x0 ;  /* 0x00008000000079c5 */ /* 0x000fe40000010000 */
[----:B------:R-:W-:Y:S01]  /*4740*/  FMUL.FTZ R51, R24, UR5 ;  /* 0x0000000518337c20 */ /* 0x000fe20008410000 */
[----:B------:R-:W-:Y:S01]  /*4750*/  FMNMX.FTZ R57, R98, R57, !PT ;  /* 0x0000003962397209 */ /* 0x000fe20007810000 */
[----:B------:R-:W2:Y:S01]  /*4760*/  MUFU.TANH R47, R47 ;  /* 0x0000002f002f7308 */ /* 0x000ea20000002400 */
[----:B------:R-:W-:Y:S01]  /*4770*/  FMUL.FTZ R25, R25, UR5 ;  /* 0x0000000519197c20 */ /* 0x000fe20008410000 */
[----:B----4-:R-:W-:Y:S01]  /*4780*/  FSEL R50, R43, -INF , P3 ;  /* 0xff8000002b327808 */ /* 0x010fe20001800000 */
[----:B------:R-:W-:Y:S01]  /*4790*/  FMUL.FTZ R5, R28, UR5 ;  /* 0x000000051c057c20 */ /* 0x000fe20008410000 */
[----:B------:R-:W-:Y:S01]  /*47a0*/  ISETP.GT.AND P3, PT, R66, 0x51, PT ;  /* 0x000000514200780c */ /* 0x000fe20003f64270 */
[----:B------:R-:W-:Y:S01]  /*47b0*/  FMUL.FTZ R29, R29, UR5 ;  /* 0x000000051d1d7c20 */ /* 0x000fe20008410000 */
[----:B-----5:R-:W-:Y:S01]  /*47c0*/  FSEL R102, R13, -INF , P4 ;  /* 0xff8000000d667808 */ /* 0x020fe20002000000 */
[----:B------:R-:W-:Y:S01]  /*47d0*/  FMUL.FTZ R26, R26, UR5 ;  /* 0x000000051a1a7c20 */ /* 0x000fe20008410000 */
[----:B------:R-:W3:Y:S01]  /*47e0*/  MUFU.TANH R37, R37 ;  /* 0x0000002500257308 */ /* 0x000ee20000002400 */
[----:B------:R-:W-:Y:S01]  /*47f0*/  FMNMX.FTZ R57, R100, R57, !PT ;  /* 0x0000003964397209 */ /* 0x000fe20007810000 */
[----:B------:R-:W-:Y:S01]  /*4800*/  FMUL.FTZ R27, R27, UR5 ;  /* 0x000000051b1b7c20 */ /* 0x000fe20008410000 */
[----:B------:R-:W-:Y:S01]  /*4810*/  FSEL R24, R7, -INF , P2 ;  /* 0xff80000007187808 */ /* 0x000fe20001000000 */
[----:B------:R-:W-:Y:S01]  /*4820*/  FMUL.FTZ R30, R30, UR5 ;  /* 0x000000051e1e7c20 */ /* 0x000fe20008410000 */
[----:B------:R-:W-:Y:S01]  /*4830*/  ISETP.GT.AND P2, PT, R66, 0x58, PT ;  /* 0x000000584200780c */ /* 0x000fe20003f44270 */
[----:B------:R-:W-:Y:S01]  /*4840*/  FMUL.FTZ R31, R31, UR5 ;  /* 0x000000051f1f7c20 */ /* 0x000fe20008410000 */
[----:B-1----:R-:W-:Y:S01]  /*4850*/  FSEL R104, R33, -INF , P3 ;  /* 0xff80000021687808 */ /* 0x002fe20001800000 */
[----:B------:R-:W1:Y:S01]  /*4860*/  MUFU.TANH R15, R15 ;  /* 0x0000000f000f7308 */ /* 0x000e620000002400 */
[----:B------:R-:W-:Y:S01]  /*4870*/  FMNMX.FTZ R57, R102, R57, !PT ;  /* 0x0000003966397209 */ /* 0x000fe20007810000 */
[----:B------:R4:W-:Y:S01]  /*4880*/  @!P1 SYNCS.ARRIVE.TRANS64.RED.A1T0 RZ, [R0+URZ], RZ ;  /* 0x000000ff00ff99a7 */ /* 0x0009e2000810043f */
[----:B------:R-:W-:-:S02]  /*4890*/  FSEL R28, R11, -INF , P6 ;  /* 0xff8000000b1c7808 */ /* 0x000fc40003000000 */
[----:B------:R-:W-:Y:S02]  /*48a0*/  ISETP.GT.AND P6, PT, R66, 0x59, PT ;  /* 0x000000594200780c */ /* 0x000fe40003fc4270 */
[----:B0-----:R-:W-:Y:S01]  /*48b0*/  FSEL R106, R21, -INF , P2 ;  /* 0xff800000156a7808 */ /* 0x001fe20001000000 */
[----:B------:R-:W0:Y:S01]  /*48c0*/  MUFU.TANH R51, R51 ;  /* 0x0000003300337308 */ /* 0x000e220000002400 */
[----:B------:R-:W-:Y:S02]  /*48d0*/  FMNMX.FTZ R57, R104, R57, !PT ;  /* 0x0000003968397209 */ /* 0x000fe40007810000 */
[----:B--2---:R-:W-:Y:S02]  /*48e0*/  FSEL R52, R47, -INF , P5 ;  /* 0xff8000002f347808 */ /* 0x004fe40002800000 */
[----:B------:R-:W-:Y:S02]  /*48f0*/  ISETP.GT.AND P5, PT, R66, 0x60, PT ;  /* 0x000000604200780c */ /* 0x000fe40003fa4270 */
[----:B---3--:R-:W-:Y:S01]  /*4900*/  FSEL R108, R37, -INF , P6 ;  /* 0xff800000256c7808 */ /* 0x008fe20003000000 */
[----:B------:R-:W2:Y:S01]  /*4910*/  MUFU.TANH R35, R35 ;  /* 0x0000002300237308 */ /* 0x000ea20000002400 */
[----:B------:R-:W-:-:S02]  /*4920*/  FMNMX.FTZ R57, R106, R57, !PT ;  /* 0x000000396a397209 */ /* 0x000fc40007810000 */
[----:B-1----:R-:W-:Y:S02]  /*4930*/  FSEL R54, R15, -INF , P4 ;  /* 0xff8000000f367808 */ /* 0x002fe40002000000 */
[----:B------:R-:W-:Y:S02]  /*4940*/  ISETP.GT.AND P4, PT, R66, 0x61, PT ;  /* 0x000000614200780c */ /* 0x000fe40003f84270 */
[----:B------:R-:W-:Y:S01]  /*4950*/  FMNMX.FTZ R57, R108, R57, !PT ;  /* 0x000000396c397209 */ /* 0x000fe20007810000 */
[----:B------:R-:W1:Y:S01]  /*4960*/  MUFU.TANH R25, R25 ;  /* 0x0000001900197308 */ /* 0x000e620000002400 */
[----:B0-----:R-:W-:Y:S01]  /*4970*/  FSEL R110, R51, -INF , P5 ;  /* 0xff800000336e7808 */ /* 0x001fe20002800000 */
[----:B------:R-:W-:Y:S01]  /*4980*/  IMAD.MOV.U32 R51, RZ, RZ, R119 ;  /* 0x000000ffff337224 */ /* 0x000fe200078e0077 */
[----:B------:R-:W-:Y:S02]  /*4990*/  MOV R53, R119 ;  /* 0x0000007700357202 */ /* 0x000fe40000000f00 */
[----:B------:R-:W-:-:S03]  /*49a0*/  FMNMX.FTZ R57, R110, R57, !PT ;  /* 0x000000396e397209 */ /* 0x000fc60007810000 */
[----:B------:R-:W0:Y:S01]  /*49b0*/  MUFU.TANH R49, R49 ;  /* 0x0000003100317308 */ /* 0x000e220000002400 */
[----:B--2---:R-:W-:Y:S02]  /*49c0*/  FSEL R56, R35, -INF , P3 ;  /* 0xff80000023387808 */ /* 0x004fe40001800000 */
[----:B------:R-:W-:-:S05]  /*49d0*/  ISETP.GT.AND P3, PT, R66, 0x68, PT ;  /* 0x000000684200780c */ /* 0x000fca0003f64270 */
[----:B------:R-:W2:Y:S01]  /*49e0*/  MUFU.TANH R5, R5 ;  /* 0x0000000500057308 */ /* 0x000ea20000002400 */
[----:B-1----:R-:W-:-:S04]  /*49f0*/  FSEL R112, R25, -INF , P4 ;  /* 0xff80000019707808 */ /* 0x002fc80002000000 */
[----:B------:R-:W-:-:S03]  /*4a00*/  FMNMX.FTZ R57, R112, R57, !PT ;  /* 0x0000003970397209 */ /* 0x000fc60007810000 */
[----:B------:R-:W1:Y:S01]  /*4a10*/  MUFU.TANH R29, R29 ;  /* 0x0000001d001d7308 */ /* 0x000e620000002400 */
[----:B0-----:R-:W-:Y:S01]  /*4a20*/  FSEL R58, R49, -INF , P2 ;  /* 0xff800000313a7808 */ /* 0x001fe20001000000 */
[----:B------:R-:W-:Y:S01]  /*4a30*/  IMAD.MOV.U32 R49, RZ, RZ, R119 ;  /* 0x000000ffff317224 */ /* 0x000fe200078e0077 */
[----:B------:R-:W-:-:S05]  /*4a40*/  ISETP.GT.AND P2, PT, R66, 0x69, PT ;  /* 0x000000694200780c */ /* 0x000fca0003f44270 */
[----:B------:R-:W-:Y:S01]  /*4a50*/  MUFU.TANH R39, R39 ;  /* 0x0000002700277308 */ /* 0x000fe20000002400 */
[----:B--2---:R-:W-:Y:S01]  /*4a60*/  FSEL R66, R5, -INF , P3 ;  /* 0xff80000005427808 */ /* 0x004fe20001800000 */
[----:B------:R-:W-:-:S03]  /*4a70*/  IMAD.U32 R5, RZ, RZ, UR4 ;  /* 0x00000004ff057e24 */ /* 0x000fc6000f8e00ff */
[----:B------:R-:W-:-:S03]  /*4a80*/  FMNMX.FTZ R57, R66, R57, !PT ;  /* 0x0000003942397209 */ /* 0x000fc60007810000 */
[----:B------:R-:W0:Y:S01]  /*4a90*/  MUFU.TANH R26, R26 ;  /* 0x0000001a001a7308 */ /* 0x000e220000002400 */
[----:B-1----:R-:W-:-:S04]  /*4aa0*/  FSEL R114, R29, -INF , P2 ;  /* 0xff8000001d727808 */ /* 0x002fc80001000000 */
[----:B------:R-:W-:-:S03]  /*4ab0*/  FMNMX.FTZ R57, R114, R57, !PT ;  /* 0x0000003972397209 */ /* 0x000fc60007810000 */
[----:B------:R-:W-:Y:S02]  /*4ac0*/  MUFU.TANH R27, R27 ;  /* 0x0000001b001b7308 */ /* 0x000fe40000002400 */
[----:B------:R-:W1:Y:S06]  /*4ad0*/  SHFL.BFLY PT, R116, R57, 0x2, 0x1f ;  /* 0x0c401f0039747f89 */ /* 0x000e6c00000e0000 */
[----:B------:R-:W2:Y:S01]  /*4ae0*/  MUFU.TANH R30, R30 ;  /* 0x0000001e001e7308 */ /* 0x000ea20000002400 */
[----:B0-----:R-:W-:-:S07]  /*4af0*/  FSEL R26, R26, -INF , P5 ;  /* 0xff8000001a1a7808 */ /* 0x001fce0002800000 */
[----:B------:R-:W0:Y:S01]  /*4b00*/  MUFU.TANH R31, R31 ;  /* 0x0000001f001f7308 */ /* 0x000e220000002400 */
[----:B--2---:R-:W-:Y:S02]  /*4b10*/  FSEL R30, R30, -INF , P3 ;  /* 0xff8000001e1e7808 */ /* 0x004fe40001800000 */
[----:B-1----:R-:W-:Y:S01]  /*4b20*/  FMNMX.FTZ R116, R57, R116, !PT ;  /* 0x0000007439747209 */ /* 0x002fe20007810000 */
[----:B------:R-:W-:-:S04]  /*4b30*/  IMAD.MOV.U32 R57, RZ, RZ, R119 ;  /* 0x000000ffff397224 */ /* 0x000fc800078e0077 */
[----:B------:R-:W1:Y:S02]  /*4b40*/  SHFL.BFLY PT, R7, R116, 0x1, 0x1f ;  /* 0x0c201f0074077f89 */ /* 0x000e6400000e0000 */
[----:B-1----:R-:W-:Y:S02]  /*4b50*/  FMNMX.FTZ R7, R116, R7, !PT ;  /* 0x0000000774077209 */ /* 0x002fe40007810000 */
[----:B------:R-:W-:Y:S02]  /*4b60*/  MOV R116, R119 ;  /* 0x0000007700747202 */ /* 0x000fe40000000f00 */
        /* <DEDUP_REMOVED lines=9> */
[--C-:B------:R-:W-:Y:S01]  /*4c00*/  FFMA.FTZ R196, R64, R5, -R25.reuse ;  /* 0x0000000540c47223 */ /* 0x100fe20000010819 */
[----:B------:R-:W-:Y:S01]  /*4c10*/  FMNMX.FTZ R9, R10, R9, !PT ;  /* 0x000000090a097209 */ /* 0x000fe20007810000 */
[-CC-:B------:R-:W-:Y:S01]  /*4c20*/  FFMA.FTZ R198, R68, R5.reuse, -R25.reuse ;  /* 0x0000000544c67223 */ /* 0x180fe20000010819 */
[----:B------:R-:W-:Y:S01]  /*4c30*/  FSEL R62, R27, -INF , P4 ;  /* 0xff8000001b3e7808 */ /* 0x000fe20002000000 */
[--C-:B------:R-:W-:Y:S01]  /*4c40*/  FFMA.FTZ R200, R72, R5, -R25.reuse ;  /* 0x0000000548c87223 */ /* 0x100fe20000010819 */
[----:B------:R-:W-:Y:S01]  /*4c50*/  FMNMX.FTZ R9, R12, R9, !PT ;  /* 0x000000090c097209 */ /* 0x000fe20007810000 */
[-CC-:B------:R-:W-:Y:S01]  /*4c60*/  FFMA.FTZ R11, R73, R5.reuse, -R25.reuse ;  /* 0x00000005490b7223 */ /* 0x180fe20000010819 */
[----:B0-----:R-:W-:Y:S01]  /*4c70*/  FSEL R64, R31, -INF , P2 ;  /* 0xff8000001f407808 */ /* 0x001fe20001000000 */
        /* <DEDUP_REMOVED lines=35> */
[----:B------:R-:W-:Y:S01]  /*4eb0*/  FFMA.FTZ R25, R114, R5, -R25 ;  /* 0x0000000572197223 */ /* 0x000fe20000010819 */
[--C-:B------:R-:W-:Y:S01]  /*4ec0*/  IMAD.MOV.U32 R114, RZ, RZ, R119.reuse ;  /* 0x000000ffff727224 */ /* 0x100fe200078e0077 */
[----:B------:R-:W-:Y:S01]  /*4ed0*/  FMNMX.FTZ R9, R48, R9, !PT ;  /* 0x0000000930097209 */ /* 0x000fe20007810000 */
[--C-:B------:R-:W-:Y:S01]  /*4ee0*/  IMAD.MOV.U32 R80, RZ, RZ, R119.reuse ;  /* 0x000000ffff507224 */ /* 0x100fe200078e0077 */
[----:B------:R-:W-:Y:S01]  /*4ef0*/  MOV R81, R119 ;  /* 0x0000007700517202 */ /* 0x000fe20000000f00 */
[--C-:B------:R-:W-:Y:S01]  /*4f00*/  IMAD.MOV.U32 R78, RZ, RZ, R119.reuse ;  /* 0x000000ffff4e7224 */ /* 0x100fe200078e0077 */
[----:B------:R-:W-:Y:S01]  /*4f10*/  FMNMX.FTZ R9, R38, R9, !PT ;  /* 0x0000000926097209 */ /* 0x000fe20007810000 */
[----:B------:R-:W-:Y:S01]  /*4f20*/  MUFU.EX2 R15, R15 ;  /* 0x0000000f000f7308 */ /* 0x000fe20000000800 */
[--C-:B------:R-:W-:Y:S01]  /*4f30*/  IMAD.MOV.U32 R76, RZ, RZ, R119.reuse ;  /* 0x000000ffff4c7224 */ /* 0x100fe200078e0077 */
[----:B------:R-:W-:Y:S01]  /*4f40*/  MOV R74, R119 ;  /* 0x00000077004a7202 */ /* 0x000fe20000000f00 */
[--C-:B------:R-:W-:Y:S01]  /*4f50*/  IMAD.MOV.U32 R73, RZ, RZ, R119.reuse ;  /* 0x000000ffff497224 */ /* 0x100fe200078e0077 */
[----:B------:R-:W-:Y:S01]  /*4f60*/  FMNMX.FTZ R9, R24, R9, !PT ;  /* 0x0000000918097209 */ /* 0x000fe20007810000 */
[----:B------:R-:W-:-:S02]  /*4f70*/  IMAD.MOV.U32 R72, RZ, RZ, R119 ;  /* 0x000000ffff487224 */ /* 0x000fc400078e0077 */
        /* <DEDUP_REMOVED lines=15> */
[----:B0-----:R-:W-:Y:S02]  /*5070*/  IMAD.MOV.U32 R84, RZ, RZ, R119 ;  /* 0x000000ffff547224 */ /* 0x001fe400078e0077 */
[----:B------:R-:W-:-:S04]  /*5080*/  FMNMX.FTZ R9, R30, R9, !PT ;  /* 0x000000091e097209 */ /* 0x000fc80007810000 */
[----:B------:R-:W-:Y:S01]  /*5090*/  FMNMX.FTZ R9, R64, R9, !PT ;  /* 0x0000000940097209 */ /* 0x000fe20007810000 */
[----:B------:R-:W-:Y:S04]  /*50a0*/  MUFU.EX2 R194, R35 ;  /* 0x0000002300c27308 */ /* 0x000fe80000000800 */
[----:B------:R-:W0:Y:S04]  /*50b0*/  SHFL.BFLY PT, R68, R9, 0x2, 0x1f ;  /* 0x0c401f0009447f89 */ /* 0x000e2800000e0000 */
[----:B------:R-:W-:Y:S08]  /*50c0*/  MUFU.EX2 R86, R86 ;  /* 0x0000005600567308 */ /* 0x000ff00000000800 */
[----:B------:R1:W2:Y:S08]  /*50d0*/  MUFU.EX2 R27, R88 ;  /* 0x00000058001b7308 */ /* 0x0002b00000000800 */
[----:B------:R-:W-:Y:S01]  /*50e0*/  MUFU.EX2 R90, R90 ;  /* 0x0000005a005a7308 */ /* 0x000fe20000000800 */
[----:B-1----:R-:W-:-:S02]  /*50f0*/  MOV R88, R119 ;  /* 0x0000007700587202 */ /* 0x002fc40000000f00 */
[----:B0-----:R-:W-:-:S05]  /*5100*/  FMNMX.FTZ R68, R9, R68, !PT ;  /* 0x0000004409447209 */ /* 0x001fca0007810000 */
[----:B------:R0:W1:Y:S01]  /*5110*/  MUFU.EX2 R31, R92 ;  /* 0x0000005c001f7308 */ /* 0x0000620000000800 */
[----:B------:R-:W3:Y:S01]  /*5120*/  SHFL.BFLY PT, R9, R68, 0x1, 0x1f ;  /* 0x0c201f0044097f89 */ /* 0x000ee200000e0000 */
[----:B--2---:R-:W-:-:S06]  /*5130*/  F2FP.BF16.F32.PACK_AB R188, R27, R86 ;  /* 0x000000561bbc723e */ /* 0x004fcc00000010ff */
[----:B------:R-:W-:Y:S01]  /*5140*/  MUFU.EX2 R94, R94 ;  /* 0x0000005e005e7308 */ /* 0x000fe20000000800 */
[----:B0-----:R-:W-:-:S07]  /*5150*/  IMAD.MOV.U32 R92, RZ, RZ, R119 ;  /* 0x000000ffff5c7224 */ /* 0x001fce00078e0077 */
[----:B------:R0:W2:Y:S01]  /*5160*/  MUFU.EX2 R35, R96 ;  /* 0x0000006000237308 */ /* 0x0000a20000000800 */
[----:B-1----:R-:W-:-:S07]  /*5170*/  F2FP.BF16.F32.PACK_AB R190, R31, R90 ;  /* 0x0000005a1fbe723e */ /* 0x002fce00000010ff */
[----:B------:R-:W-:Y:S01]  /*5180*/  MUFU.EX2 R98, R98 ;  /* 0x0000006200627308 */ /* 0x000fe20000000800 */
[----:B---3--:R-:W-:Y:S01]  /*5190*/  FMNMX.FTZ R9, R68, R9, !PT ;  /* 0x0000000944097209 */ /* 0x008fe20007810000 */
[----:B0-----:R-:W-:-:S03]  /*51a0*/  IMAD.MOV.U32 R96, RZ, RZ, R119 ;  /* 0x000000ffff607224 */ /* 0x001fc600078e0077 */
[C---:B------:R-:W-:Y:S01]  /*51b0*/  FSETP.NEU.FTZ.AND P2, PT, R9.reuse, -INF , PT ;  /* 0xff8000000900780b */ /* 0x040fe20003f5d000 */
[-C--:B------:R-:W-:Y:S02]  /*51c0*/  FMUL.FTZ R45, R9, R5.reuse ;  /* 0x00000005092d7220 */ /* 0x080fe40000410000 */
[----:B------:R-:W-:Y:S01]  /*51d0*/  MUFU.EX2 R37, R100 ;  /* 0x0000006400257308 */ /* 0x000fe20000000800 */
[----:B--2---:R-:W-:Y:S02]  /*51e0*/  F2FP.BF16.F32.PACK_AB R184, R35, R94 ;  /* 0x0000005e23b8723e */ /* 0x004fe400000010ff */
[----:B------:R-:W-:Y:S02]  /*51f0*/  FSEL R45, R45, RZ, P2 ;  /* 0x000000ff2d2d7208 */ /* 0x000fe40001000000 */
[----:B------:R-:W-:Y:S01]  /*5200*/  ISETP.GE.AND P2, PT, R82, 0x71, PT ;  /* 0x000000715200780c */ /* 0x000fe20003f46270 */
[----:B------:R-:W-:Y:S02]  /*5210*/  IMAD.MOV.U32 R82, RZ, RZ, R119 ;  /* 0x000000ffff527224 */ /* 0x000fe400078e0077 */
        /* <DEDUP_REMOVED lines=21> */
[----:B0-----:R-:W-:Y:S01]  /*5370*/  FADD.FTZ R3, R200, R11 ;  /* 0x0000000bc8037221 */ /* 0x001fe20000010000 */
[-CC-:B------:R-:W-:Y:S01]  /*5380*/  FFMA.FTZ R28, R28, R5.reuse, -R45.reuse ;  /* 0x000000051c1c7223 */ /* 0x180fe2000001082d */
[-CC-:B------:R-:W-:Y:S01]  /*5390*/  FFMA.FTZ R52, R52, R5.reuse, -R45.reuse ;  /* 0x0000000534347223 */ /* 0x180fe2000001082d */
[-C--:B------:R-:W-:Y:S01]  /*53a0*/  FFMA.FTZ R54, R54, R5.reuse, -R45 ;  /* 0x0000000536367223 */ /* 0x080fe2000001082d */
[----:B------:R-:W-:Y:S01]  /*53b0*/  FADD.FTZ R4, R202, R3 ;  /* 0x00000003ca047221 */ /* 0x000fe20000010000 */
[-CC-:B------:R-:W-:Y:S01]  /*53c0*/  FFMA.FTZ R56, R56, R5.reuse, -R45.reuse ;  /* 0x0000000538387223 */ /* 0x180fe2000001082d */
[-CC-:B------:R-:W-:Y:S01]  /*53d0*/  FFMA.FTZ R58, R58, R5.reuse, -R45.reuse ;  /* 0x000000053a3a7223 */ /* 0x180fe2000001082d */
[----:B------:R0:W3:Y:S01]  /*53e0*/  MUFU.EX2 R203, R10 ;  /* 0x0000000a00cb7308 */ /* 0x0000e20000000800 */
[----:B------:R-:W-:Y:S01]  /*53f0*/  FADD.FTZ R3, R13, R4 ;  /* 0x000000040d037221 */ /* 0x000fe20000010000 */
[-CC-:B------:R-:W-:Y:S01]  /*5400*/  FFMA.FTZ R60, R60, R5.reuse, -R45.reuse ;  /* 0x000000053c3c7223 */ /* 0x180fe2000001082d */
[-C--:B------:R-:W-:Y:S01]  /*5410*/  FFMA.FTZ R26, R26, R5.reuse, -R45 ;  /* 0x000000051a1a7223 */ /* 0x080fe2000001082d */
[----:B------:R-:W-:Y:S01]  /*5420*/  F2FP.BF16.F32.PACK_AB R200, R11, R200 ;  /* 0x000000c80bc8723e */ /* 0x000fe200000010ff */
[----:B------:R-:W-:Y:S01]  /*5430*/  FADD.FTZ R4, R196, R3 ;  /* 0x00000003c4047221 */ /* 0x000fe20000010000 */
[----:B-1----:R-:W-:Y:S01]  /*5440*/  FADD.FTZ R3, R201, R68 ;  /* 0x00000044c9037221 */ /* 0x002fe20000010000 */
[-C--:B------:R-:W-:Y:S01]  /*5450*/  FFMA.FTZ R62, R62, R5.reuse, -R45 ;  /* 0x000000053e3e7223 */ /* 0x080fe2000001082d */
[----:B------:R-:W1:Y:S01]  /*5460*/  MUFU.EX2 R12, R12 ;  /* 0x0000000c000c7308 */ /* 0x000e620000000800 */
[----:B------:R-:W-:Y:S01]  /*5470*/  FADD.FTZ R47, R15, R4 ;  /* 0x000000040f2f7221 */ /* 0x000fe20000010000 */
[----:B--2---:R-:W-:Y:S01]  /*5480*/  FADD.FTZ R4, R6, R3 ;  /* 0x0000000306047221 */ /* 0x004fe20000010000 */
[-CC-:B------:R-:W-:Y:S01]  /*5490*/  FFMA.FTZ R30, R30, R5.reuse, -R45.reuse ;  /* 0x000000051e1e7223 */ /* 0x180fe2000001082d */
[----:B------:R-:W-:Y:S01]  /*54a0*/  FFMA.FTZ R45, R64, R5, -R45 ;  /* 0x00000005402d7223 */ /* 0x000fe2000001082d */
[----:B0-----:R-:W-:Y:S01]  /*54b0*/  FADD.FTZ R10, R198, R47 ;  /* 0x0000002fc60a7221 */ /* 0x001fe20000010000 */
[----:B------:R-:W-:Y:S01]  /*54c0*/  F2FP.BF16.F32.PACK_AB R186, R37, R98 ;  /* 0x0000006225ba723e */ /* 0x000fe200000010ff */
[--C-:B------:R-:W-:Y:S01]  /*54d0*/  IMAD.MOV.U32 R100, RZ, RZ, R119.reuse ;  /* 0x000000ffff647224 */ /* 0x100fe200078e0077 */
[----:B------:R-:W0:Y:S01]  /*54e0*/  MUFU.EX2 R197, R14 ;  /* 0x0000000e00c57308 */ /* 0x000e220000000800 */
[----:B---3--:R-:W-:Y:S01]  /*54f0*/  FADD.FTZ R3, R203, R4 ;  /* 0x00000004cb037221 */ /* 0x008fe20000010000 */
[----:B------:R-:W-:Y:S01]  /*5500*/  FADD.FTZ R47, R21, R10 ;  /* 0x0000000a152f7221 */ /* 0x000fe20000010000 */
[----:B------:R-:W-:Y:S01]  /*5510*/  F2FP.BF16.F32.PACK_AB R201, R68, R201 ;  /* 0x000000c944c9723e */ /* 0x000fe200000010ff */
[----:B------:R-:W-:Y:S01]  /*5520*/  IMAD.MOV.U32 R68, RZ, RZ, R119 ;  /* 0x000000ffff447224 */ /* 0x000fe200078e0077 */
[----:B------:R-:W-:Y:S01]  /*5530*/  F2FP.BF16.F32.PACK_AB R203, R203, R6 ;  /* 0x00000006cbcb723e */ /* 0x000fe200000010ff */
[----:B------:R-:W-:Y:S01]  /*5540*/  FADD.FTZ R10, R192, R47 ;  /* 0x0000002fc00a7221 */ /* 0x000fe20000010000 */
[C---:B------:R-:W-:Y:S01]  /*5550*/  F2FP.BF16.F32.PACK_AB R192, R29.reuse, R192 ;  /* 0x000000c01dc0723e */ /* 0x040fe200000010ff */
[----:B------:R-:W2:Y:S01]  /*5560*/  MUFU.EX2 R20, R20 ;  /* 0x0000001400147308 */ /* 0x000ea20000000800 */
[----:B-1----:R-:W-:Y:S01]  /*5570*/  FADD.FTZ R4, R12, R3 ;  /* 0x000000030c047221 */ /* 0x002fe20000010000 */
[----:B------:R-:W-:Y:S01]  /*5580*/  FADD.FTZ R10, R29, R10 ;  /* 0x0000000a1d0a7221 */ /* 0x000fe20000010000 */
[----:B------:R-:W-:Y:S01]  /*5590*/  F2FP.BF16.F32.PACK_AB R202, R13, R202 ;  /* 0x000000ca0dca723e */ /* 0x000fe200000010ff */
[----:B------:R-:W-:Y:S01]  /*55a0*/  IMAD.MOV.U32 R6, RZ, RZ, 0x3f800000 ;  /* 0x3f800000ff067424 */ /* 0x000fe200078e00ff */
[----:B------:R-:W-:Y:S01]  /*55b0*/  F2FP.BF16.F32.PACK_AB R196, R15, R196 ;  /* 0x000000c40fc4723e */ /* 0x000fe200000010ff */
[----:B------:R-:W-:Y:S01]  /*55c0*/  FADD.FTZ R47, R33, R10 ;  /* 0x0000000a212f7221 */ /* 0x000fe20000010000 */
[----:B------:R-:W-:Y:S01]  /*55d0*/  F2FP.BF16.F32.PACK_AB R198, R21, R198 ;  /* 0x000000c615c6723e */ /* 0x000fe200000010ff */
[----:B------:R1:W3:Y:S01]  /*55e0*/  MUFU.EX2 R199, R40 ;  /* 0x0000002800c77308 */ /* 0x0002e20000000800 */
[C---:B0-----:R-:W-:Y:S01]  /*55f0*/  FADD.FTZ R3, R197.reuse, R4 ;  /* 0x00000004c5037221 */ /* 0x041fe20000010000 */
[C---:B------:R-:W-:Y:S01]  /*5600*/  FADD.FTZ R47, R194.reuse, R47 ;  /* 0x0000002fc22f7221 */ /* 0x040fe20000010000 */
[----:B------:R-:W-:Y:S01]  /*5610*/  F2FP.BF16.F32.PACK_AB R194, R194, R33 ;  /* 0x00000021c2c2723e */ /* 0x000fe200000010ff */
[----:B------:R-:W-:Y:S01]  /*5620*/  IMAD.MOV.U32 R64, RZ, RZ, R119 ;  /* 0x000000ffff407224 */ /* 0x000fe200078e0077 */
[----:B------:R-:W-:Y:S01]  /*5630*/  F2FP.BF16.F32.PACK_AB R197, R197, R12 ;  /* 0x0000000cc5c5723e */ /* 0x000fe200000010ff */
[----:B------:R-:W-:Y:S01]  /*5640*/  FADD.FTZ R10, R86, R47 ;  /* 0x0000002f560a7221 */ /* 0x000fe20000010000 */
[----:B------:R-:W-:Y:S01]  /*5650*/  IMAD.MOV.U32 R86, RZ, RZ, R119 ;  /* 0x000000ffff567224 */ /* 0x000fe200078e0077 */
[----:B------:R-:W0:Y:S01]  /*5660*/  MUFU.EX2 R32, R32 ;  /* 0x0000002000207308 */ /* 0x000e220000000800 */
[----:B--2---:R-:W-:Y:S01]  /*5670*/  FADD.FTZ R4, R20, R3 ;  /* 0x0000000314047221 */ /* 0x004fe20000010000 */
[----:B------:R-:W-:Y:S01]  /*5680*/  FADD.FTZ R47, R27, R10 ;  /* 0x0000000a1b2f7221 */ /* 0x000fe20000010000 */
[----:B-1----:R-:W-:-:S02]  /*5690*/  IMAD.MOV.U32 R40, RZ, RZ, R119 ;  /* 0x000000ffff287224 */ /* 0x002fc400078e0077 */
[--C-:B------:R-:W-:Y:S02]  /*56a0*/  IMAD.MOV.U32 R33, RZ, RZ, R119.reuse ;  /* 0x000000ffff217224 */ /* 0x100fe400078e0077 */
[--C-:B------:R-:W-:Y:S01]  /*56b0*/  IMAD.MOV.U32 R29, RZ, RZ, R119.reuse ;  /* 0x000000ffff1d7224 */ /* 0x100fe200078e0077 */
[----:B------:R1:W2:Y:S01]  /*56c0*/  MUFU.EX2 R193, R42 ;  /* 0x0000002a00c17308 */ /* 0x0002a20000000800 */
[C---:B---3--:R-:W-:Y:S01]  /*56d0*/  FADD.FTZ R3, R199.reuse, R4 ;  /* 0x00000004c7037221 */ /* 0x048fe20000010000 */
[----:B------:R-:W-:Y:S01]  /*56e0*/  F2FP.BF16.F32.PACK_AB R199, R199, R20 ;  /* 0x00000014c7c7723e */ /* 0x000fe200000010ff */
[----:B------:R-:W-:-:S05]  /*56f0*/  IMAD.MOV.U32 R27, RZ, RZ, R119 ;  /* 0x000000ffff1b7224 */ /* 0x000fca00078e0077 */
[----:B------:R-:W4:Y:S01]  /*5700*/  MUFU.EX2 R34, R34 ;  /* 0x0000002200227308 */ /* 0x000f220000000800 */
[----:B0-----:R-:W-:Y:S01]  /*5710*/  FADD.FTZ R4, R32, R3 ;  /* 0x0000000320047221 */ /* 0x001fe20000010000 */
[----:B-1----:R-:W-:-:S06]  /*5720*/  IMAD.MOV.U32 R42, RZ, RZ, R119 ;  /* 0x000000ffff2a7224 */ /* 0x002fcc00078e0077 */
[----:B------:R0:W1:Y:S01]  /*5730*/  MUFU.EX2 R195, R44 ;  /* 0x0000002c00c37308 */ /* 0x0000620000000800 */
[C---:B--2---:R-:W-:Y:S01]  /*5740*/  FADD.FTZ R3, R193.reuse, R4 ;  /* 0x00000004c1037221 */ /* 0x044fe20000010000 */
[----:B------:R-:W-:Y:S01]  /*5750*/  FADD.FTZ R4, R90, R47 ;  /* 0x0000002f5a047221 */ /* 0x000fe20000010000 */
[----:B------:R-:W-:Y:S01]  /*5760*/  F2FP.BF16.F32.PACK_AB R193, R193, R32 ;  /* 0x00000020c1c1723e */ /* 0x000fe200000010ff */
[--C-:B------:R-:W-:Y:S01]  /*5770*/  IMAD.MOV.U32 R90, RZ, RZ, R119.reuse ;  /* 0x000000ffff5a7224 */ /* 0x100fe200078e0077 */
[----:B------:R-:W-:Y:S01]  /*5780*/  MOV R32, R119 ;  /* 0x0000007700207202 */ /* 0x000fe20000000f00 */
[----:B------:R-:W-:Y:S01]  /*5790*/  FADD.FTZ R47, R31, R4 ;  /* 0x000000041f2f7221 */ /* 0x000fe20000010000 */
[----:B------:R-:W-:Y:S01]  /*57a0*/  IMAD.MOV.U32 R31, RZ, RZ, R119 ;  /* 0x000000ffff1f7224 */ /* 0x000fe200078e0077 */
[----:B------:R-:W2:Y:S01]  /*57b0*/  MUFU.EX2 R36, R36 ;  /* 0x0000002400247308 */ /* 0x000ea20000000800 */
[----:B----4-:R-:W-:Y:S01]  /*57c0*/  FADD.FTZ R0, R34, R3 ;  /* 0x0000000322007221 */ /* 0x010fe20000010000 */
[----:B------:R-:W-:Y:S01]  /*57d0*/  FADD.FTZ R4, R94, R47 ;  /* 0x0000002f5e047221 */ /* 0x000fe20000010000 */
[----:B------:R-:W-:-:S02]  /*57e0*/  IMAD.MOV.U32 R94, RZ, RZ, R119 ;  /* 0x000000ffff5e7224 */ /* 0x000fc400078e0077 */
[--C-:B0-----:R-:W-:Y:S02]  /*57f0*/  IMAD.MOV.U32 R44, RZ, RZ, R119.reuse ;  /* 0x000000ffff2c7224 */ /* 0x101fe400078e0077 */
[----:B------:R-:W-:Y:S01]  /*5800*/  FADD.FTZ R47, R35, R4 ;  /* 0x00000004232f7221 */ /* 0x000fe20000010000 */
[----:B------:R-:W-:Y:S01]  /*5810*/  IMAD.MOV.U32 R35, RZ, RZ, R119 ;  /* 0x000000ffff237224 */ /* 0x000fe200078e0077 */
[----:B------:R0:W3:Y:S01]  /*5820*/  MUFU.EX2 R189, R46 ;  /* 0x0000002e00bd7308 */ /* 0x0000e20000000800 */
        /* <DEDUP_REMOVED lines=8> */
[----:B0-----:R-:W-:Y:S01]  /*58b0*/  MOV R46, R119 ;  /* 0x00000077002e7202 */ /* 0x001fe20000000f00 */
[----:B------:R-:W-:-:S02]  /*58c0*/  IMAD.MOV.U32 R37, RZ, RZ, R119 ;  /* 0x000000ffff257224 */ /* 0x000fc400078e0077 */
[----:B------:R-:W-:-:S03]  /*58d0*/  IMAD.MOV.U32 R34, RZ, RZ, R119 ;  /* 0x000000ffff227224 */ /* 0x000fc600078e0077 */
[----:B------:R0:W2:Y:S01]  /*58e0*/  MUFU.EX2 R191, R38 ;  /* 0x0000002600bf7308 */ /* 0x0000a20000000800 */
[C---:B---3--:R-:W-:Y:S01]  /*58f0*/  FADD.FTZ R3, R189.reuse, R0 ;  /* 0x00000000bd037221 */ /* 0x048fe20000010000 */
[----:B------:R-:W-:Y:S01]  /*5900*/  F2FP.BF16.F32.PACK_AB R189, R189, R36 ;  /* 0x00000024bdbd723e */ /* 0x000fe200000010ff */
[----:B------:R-:W-:-:S05]  /*5910*/  IMAD.MOV.U32 R36, RZ, RZ, R119 ;  /* 0x000000ffff247224 */ /* 0x000fca00078e0077 */
[----:B------:R-:W3:Y:S01]  /*5920*/  MUFU.EX2 R24, R24 ;  /* 0x0000001800187308 */ /* 0x000ee20000000800 */
[----:B-1----:R-:W-:Y:S01]  /*5930*/  FADD.FTZ R0, R48, R3 ;  /* 0x0000000330007221 */ /* 0x002fe20000010000 */
[----:B0-----:R-:W-:-:S06]  /*5940*/  IMAD.MOV.U32 R38, RZ, RZ, R119 ;  /* 0x000000ffff267224 */ /* 0x001fcc00078e0077 */
[----:B------:R0:W1:Y:S01]  /*5950*/  MUFU.EX2 R185, R50 ;  /* 0x0000003200b97308 */ /* 0x0000620000000800 */
[C---:B--2---:R-:W-:Y:S01]  /*5960*/  FADD.FTZ R3, R191.reuse, R0 ;  /* 0x00000000bf037221 */ /* 0x044fe20000010000 */
[----:B------:R-:W-:Y:S01]  /*5970*/  F2FP.BF16.F32.PACK_AB R191, R191, R48 ;  /* 0x00000030bfbf723e */ /* 0x000fe200000010ff */
[----:B------:R-:W-:-:S05]  /*5980*/  IMAD.MOV.U32 R48, RZ, RZ, R119 ;  /* 0x000000ffff307224 */ /* 0x000fca00078e0077 */
[----:B------:R-:W2:Y:S01]  /*5990*/  MUFU.EX2 R28, R28 ;  /* 0x0000001c001c7308 */ /* 0x000ea20000000800 */
[----:B---3--:R-:W-:Y:S01]  /*59a0*/  FADD.FTZ R0, R24, R3 ;  /* 0x0000000318007221 */ /* 0x008fe20000010000 */
[----:B0-----:R-:W-:-:S06]  /*59b0*/  IMAD.MOV.U32 R50, RZ, RZ, R119 ;  /* 0x000000ffff327224 */ /* 0x001fcc00078e0077 */
[----:B------:R0:W3:Y:S01]  /*59c0*/  MUFU.EX2 R187, R52 ;  /* 0x0000003400bb7308 */ /* 0x0000e20000000800 */
[C---:B-1----:R-:W-:Y:S01]  /*59d0*/  FADD.FTZ R3, R185.reuse, R0 ;  /* 0x00000000b9037221 */ /* 0x042fe20000010000 */
[----:B------:R-:W-:Y:S01]  /*59e0*/  F2FP.BF16.F32.PACK_AB R185, R185, R24 ;  /* 0x00000018b9b9723e */ /* 0x000fe200000010ff */
[----:B------:R-:W-:-:S05]  /*59f0*/  IMAD.MOV.U32 R24, RZ, RZ, R119 ;  /* 0x000000ffff187224 */ /* 0x000fca00078e0077 */
[----:B------:R-:W1:Y:S01]  /*5a00*/  MUFU.EX2 R102, R102 ;  /* 0x0000006600667308 */ /* 0x000e620000000800 */
[----:B--2---:R-:W-:Y:S01]  /*5a10*/  FADD.FTZ R0, R28, R3 ;  /* 0x000000031c007221 */ /* 0x004fe20000010000 */
[----:B0-----:R-:W-:-:S06]  /*5a20*/  IMAD.MOV.U32 R52, RZ, RZ, R119 ;  /* 0x000000ffff347224 */ /* 0x001fcc00078e0077 */
[----:B------:R-:W0:Y:S01]  /*5a30*/  MUFU.EX2 R54, R54 ;  /* 0x0000003600367308 */ /* 0x000e220000000800 */
[C---:B---3--:R-:W-:Y:S01]  /*5a40*/  FADD.FTZ R3, R187.reuse, R0 ;  /* 0x00000000bb037221 */ /* 0x048fe20000010000 */
[----:B------:R-:W-:Y:S01]  /*5a50*/  F2FP.BF16.F32.PACK_AB R187, R187, R28 ;  /* 0x0000001cbbbb723e */ /* 0x000fe200000010ff */
[----:B------:R-:W-:-:S05]  /*5a60*/  IMAD.MOV.U32 R28, RZ, RZ, R119 ;  /* 0x000000ffff1c7224 */ /* 0x000fca00078e0077 */
[----:B------:R2:W3:Y:S01]  /*5a70*/  MUFU.EX2 R39, R104 ;  /* 0x0000006800277308 */ /* 0x0004e20000000800 */
[----:B-1----:R-:W-:-:S07]  /*5a80*/  FADD.FTZ R4, R102, R11 ;  /* 0x0000000b66047221 */ /* 0x002fce0000010000 */
[----:B------:R1:W4:Y:S01]  /*5a90*/  MUFU.EX2 R181, R56 ;  /* 0x0000003800b57308 */ /* 0x0003220000000800 */
[----:B0-----:R-:W-:Y:S01]  /*5aa0*/  FADD.FTZ R0, R54, R3 ;  /* 0x0000000336007221 */ /* 0x001fe20000010000 */
[----:B--2---:R-:W-:-:S06]  /*5ab0*/  IMAD.MOV.U32 R104, RZ, RZ, R119 ;  /* 0x000000ffff687224 */ /* 0x004fcc00078e0077 */
[----:B------:R-:W0:Y:S01]  /*5ac0*/  MUFU.EX2 R106, R106 ;  /* 0x0000006a006a7308 */ /* 0x000e220000000800 */
[C---:B---3--:R-:W-:Y:S01]  /*5ad0*/  FADD.FTZ R11, R39.reuse, R4 ;  /* 0x00000004270b7221 */ /* 0x048fe20000010000 */
[----:B------:R-:W-:Y:S01]  /*5ae0*/  F2FP.BF16.F32.PACK_AB R180, R39, R102 ;  /* 0x0000006627b4723e */ /* 0x000fe200000010ff */
[--C-:B-1----:R-:W-:Y:S01]  /*5af0*/  IMAD.MOV.U32 R56, RZ, RZ, R119.reuse ;  /* 0x000000ffff387224 */ /* 0x102fe200078e0077 */
[-C--:B------:R-:W-:Y:S02]  /*5b00*/  MOV R102, R119.reuse ;  /* 0x0000007700667202 */ /* 0x080fe40000000f00 */
[----:B------:R-:W-:Y:S02]  /*5b10*/  MOV R39, R119 ;  /* 0x0000007700277202 */ /* 0x000fe40000000f00 */
[----:B------:R-:W1:Y:S01]  /*5b20*/  MUFU.EX2 R58, R58 ;  /* 0x0000003a003a7308 */ /* 0x000e620000000800 */
[C---:B----4-:R-:W-:Y:S01]  /*5b30*/  FADD.FTZ R3, R181.reuse, R0 ;  /* 0x00000000b5037221 */ /* 0x050fe20000010000 */
[----:B------:R-:W-:Y:S01]  /*5b40*/  F2FP.BF16.F32.PACK_AB R181, R181, R54 ;  /* 0x00000036b5b5723e */ /* 0x000fe200000010ff */
[----:B------:R-:W-:-:S05]  /*5b50*/  IMAD.MOV.U32 R54, RZ, RZ, R119 ;  /* 0x000000ffff367224 */ /* 0x000fca00078e0077 */
[----:B------:R2:W3:Y:S01]  /*5b60*/  MUFU.EX2 R41, R108 ;  /* 0x0000006c00297308 */ /* 0x0004e20000000800 */
[----:B0-----:R-:W-:-:S07]  /*5b70*/  FADD.FTZ R4, R106, R11 ;  /* 0x0000000b6a047221 */ /* 0x001fce0000010000 */
[----:B------:R0:W4:Y:S01]  /*5b80*/  MUFU.EX2 R183, R60 ;  /* 0x0000003c00b77308 */ /* 0x0001220000000800 */
[----:B-1----:R-:W-:Y:S01]  /*5b90*/  FADD.FTZ R0, R58, R3 ;  /* 0x000000033a007221 */ /* 0x002fe20000010000 */
[----:B--2---:R-:W-:-:S06]  /*5ba0*/  IMAD.MOV.U32 R108, RZ, RZ, R119 ;  /* 0x000000ffff6c7224 */ /* 0x004fcc00078e0077 */
[----:B------:R-:W1:Y:S01]  /*5bb0*/  MUFU.EX2 R110, R110 ;  /* 0x0000006e006e7308 */ /* 0x000e620000000800 */
[C---:B---3--:R-:W-:Y:S01]  /*5bc0*/  FADD.FTZ R11, R41.reuse, R4 ;  /* 0x00000004290b7221 */ /* 0x048fe20000010000 */
[----:B------:R-:W-:Y:S01]  /*5bd0*/  F2FP.BF16.F32.PACK_AB R182, R41, R106 ;  /* 0x0000006a29b6723e */ /* 0x000fe200000010ff */
[--C-:B------:R-:W-:Y:S01]  /*5be0*/  IMAD.MOV.U32 R106, RZ, RZ, R119.reuse ;  /* 0x000000ffff6a7224 */ /* 0x100fe200078e0077 */
[----:B0-----:R-:W-:Y:S01]  /*5bf0*/  MOV R60, R119 ;  /* 0x00000077003c7202 */ /* 0x001fe20000000f00 */
[----:B------:R-:W-:-:S03]  /*5c00*/  IMAD.MOV.U32 R41, RZ, RZ, R119 ;  /* 0x000000ffff297224 */ /* 0x000fc600078e0077 */
[----:B------:R-:W0:Y:S01]  /*5c10*/  MUFU.EX2 R26, R26 ;  /* 0x0000001a001a7308 */ /* 0x000e220000000800 */
[C---:B----4-:R-:W-:Y:S01]  /*5c20*/  FADD.FTZ R3, R183.reuse, R0 ;  /* 0x00000000b7037221 */ /* 0x050fe20000010000 */
        /* <DEDUP_REMOVED lines=10> */
[--C-:B------:R-:W-:Y:S02]  /*5cd0*/  IMAD.MOV.U32 R110, RZ, RZ, R119.reuse ;  /* 0x000000ffff6e7224 */ /* 0x100fe400078e0077 */
[--C-:B-1----:R-:W-:Y:S02]  /*5ce0*/  IMAD.MOV.U32 R62, RZ, RZ, R119.reuse ;  /* 0x000000ffff3e7224 */ /* 0x102fe400078e0077 */
[--C-:B------:R-:W-:Y:S01]  /*5cf0*/  IMAD.MOV.U32 R43, RZ, RZ, R119.reuse ;  /* 0x000000ffff2b7224 */ /* 0x100fe200078e0077 */
[----:B------:R-:W1:Y:S01]  /*5d00*/  MUFU.EX2 R30, R30 ;  /* 0x0000001e001e7308 */ /* 0x000e620000000800 */
[C---:B----4-:R-:W-:Y:S01]  /*5d10*/  FADD.FTZ R3, R177.reuse, R0 ;  /* 0x00000000b1037221 */ /* 0x050fe20000010000 */
[----:B------:R-:W-:Y:S01]  /*5d20*/  F2FP.BF16.F32.PACK_AB R177, R177, R26 ;  /* 0x0000001ab1b1723e */ /* 0x000fe200000010ff */
[----:B------:R-:W-:-:S05]  /*5d30*/  IMAD.MOV.U32 R26, RZ, RZ, R119 ;  /* 0x000000ffff1a7224 */ /* 0x000fca00078e0077 */
[----:B------:R-:W2:Y:S01]  /*5d40*/  MUFU.EX2 R25, R25 ;  /* 0x0000001900197308 */ /* 0x000ea20000000800 */
[----:B0-----:R-:W-:-:S07]  /*5d50*/  FADD.FTZ R4, R66, R11 ;  /* 0x0000000b42047221 */ /* 0x001fce0000010000 */
[----:B------:R-:W0:Y:S01]  /*5d60*/  MUFU.EX2 R45, R45 ;  /* 0x0000002d002d7308 */ /* 0x000e220000000800 */
[----:B-1----:R-:W-:Y:S01]  /*5d70*/  FADD.FTZ R0, R30, R3 ;  /* 0x000000031e007221 */ /* 0x002fe20000010000 */
[C---:B--2---:R-:W-:Y:S01]  /*5d80*/  FADD.FTZ R4, R25.reuse, R4 ;  /* 0x0000000419047221 */ /* 0x044fe20000010000 */
[----:B------:R-:W-:Y:S01]  /*5d90*/  F2FP.BF16.F32.PACK_AB R178, R25, R66 ;  /* 0x0000004219b2723e */ /* 0x000fe200000010ff */
[--C-:B------:R-:W-:Y:S01]  /*5da0*/  IMAD.MOV.U32 R66, RZ, RZ, R119.reuse ;  /* 0x000000ffff427224 */ /* 0x100fe200078e0077 */
[----:B------:R-:W-:Y:S01]  /*5db0*/  MOV R25, R119 ;  /* 0x0000007700197202 */ /* 0x000fe20000000f00 */
[C---:B0-----:R-:W-:Y:S01]  /*5dc0*/  FADD.FTZ R3, R45.reuse, R0 ;  /* 0x000000002d037221 */ /* 0x041fe20000010000 */
[----:B------:R-:W-:Y:S01]  /*5dd0*/  F2FP.BF16.F32.PACK_AB R179, R45, R30 ;  /* 0x0000001e2db3723e */ /* 0x000fe200000010ff */
[----:B------:R-:W-:Y:S02]  /*5de0*/  IMAD.MOV.U32 R0, RZ, RZ, 0x3f800000 ;  /* 0x3f800000ff007424 */ /* 0x000fe400078e00ff */
[----:B------:R-:W-:-:S02]  /*5df0*/  IMAD.MOV.U32 R45, RZ, RZ, R119 ;  /* 0x000000ffff2d7224 */ /* 0x000fc400078e0077 */
[----:B------:R-:W-:Y:S01]  /*5e00*/  IMAD.MOV.U32 R30, RZ, RZ, R119 ;  /* 0x000000ffff1e7224 */ /* 0x000fe200078e0077 */
[----:B------:R-:W-:Y:S06]  /*5e10*/  @!P2 BRA `(.L_x_3116) ;  /* 0x00000044005ca947 */ /* 0x000fec0003800000 */
[----:B------:R-:W-:Y:S01]  /*5e20*/  R2UR UR6, R16 ;  /* 0x00000000100672ca */ /* 0x000fe200000e0000 */
        /* <DEDUP_REMOVED lines=54> */
.L_x_3125:
[----:B------:R-:W-:-:S04]  /*6190*/  UIADD3 UR5, UR6, 0x1, URZ ;  /* 0x0000000106057890 */ /* 0x000fc8000fffe03f */
[----:B------:R-:W-:-:S04]  /*61a0*/  UISETP.NE.AND UP0, UPT, UR5, 0x2, UPT ;  /* 0x000000020500788c */ /* 0x000fc8000bf05270 */
[----:B------:R-:W-:Y:S02]  /*61b0*/  USEL UR7, URZ, 0x1, UP0 ;  /* 0x000000013f077887 */ /* 0x000fe40008000000 */
[----:B------:R-:W-:-:S04]  /*61c0*/  USEL UR5, UR5, URZ, UP0 ;  /* 0x0000003f05057287 */ /* 0x000fc80008000000 */
[----:B------:R-:W-:Y:S02]  /*61d0*/  LOP3.LUT R17, R13, UR7, RZ, 0x3c, !PT ;  /* 0x000000070d117c12 */ /* 0x000fe4000f8e3cff */
[----:B------:R-:W-:Y:S01]  /*61e0*/  MOV R16, UR5 ;  /* 0x0000000500107c02 */ /* 0x000fe20008000f00 */
[----:B------:R-:W-:Y:S06]  /*61f0*/  @!P0 BRA `(.L_x_3117) ;  /* 0x0000000000048947 */ /* 0x000fec0003800000 */
[----:B------:R-:W-:Y:S01]  /*6200*/  BPT.TRAP 0x1 ;  /* 0x000000040000795c */ /* 0x000fe20000300000 */
.L_x_3117:
[----:B------:R-:W0:Y:S01]  /*6210*/  S2UR UR10, SR_CgaCtaId ;  /* 0x00000000000a79c3 */ /* 0x000e220000008800 */
[----:B------:R-:W-:Y:S01]  /*6220*/  UMOV UR7, 0x400 ;  /* 0x0000040000077882 */ /* 0x000fe20000000000 */
[----:B------:R-:W-:Y:S01]  /*6230*/  IMAD.U32 R7, RZ, RZ, UR5 ;  /* 0x00000005ff077e24 */ /* 0x000fe2000f8e00ff */
[----:B------:R-:W-:Y:S01]  /*6240*/  SHF.L.U32 R5, R17, 0x1f, RZ ;  /* 0x0000001f11057819 */ /* 0x000fe200000006ff */
[----:B0-----:R-:W-:-:S06]  /*6250*/  ULEA UR7, UR10, UR7, 0x18 ;  /* 0x000000070a077291 */ /* 0x001fcc000f8ec03f */
[----:B------:R-:W-:-:S04]  /*6260*/  IMAD.U32 R2, RZ, RZ, UR7 ;  /* 0x00000007ff027e24 */ /* 0x000fc8000f8e00ff */
[----:B------:R-:W-:-:S04]  /*6270*/  IMAD R12, R7, 0x8, R2 ;  /* 0x00000008070c7824 */ /* 0x000fc800078e0202 */
[----:B------:R0:W1:Y:S01]  /*6280*/  SYNCS.PHASECHK.TRANS64.TRYWAIT P2, [R12+URZ+0x36830], R5 ;  /* 0x036830050c0075a7 */ /* 0x000062000804017f */
[----:B------:R-:W-:Y:S05]  /*6290*/  @!P0 BRA `(.L_x_3118) ;  /* 0x0000000000048947 */ /* 0x000fea0003800000 */
[----:B------:R-:W-:Y:S01]  /*62a0*/  BPT.TRAP 0x1 ;  /* 0x000000040000795c */ /* 0x000fe20000300000 */
.L_x_3118:
[----:B------:R-:W-:Y:S01]  /*62b0*/  IMAD R7, R16, 0xa80, R8 ;  /* 0x00000a8010077824 */ /* 0x000fe200078e0208 */
[----:B-1----:R-:W-:Y:S06]  /*62c0*/  @P2 BRA `(.L_x_3119) ;  /* 0x0000000000082947 */ /* 0x002fec0003800000 */
[----:B------:R-:W1:Y:S02]  /*62d0*/  SYNCS.PHASECHK.TRANS64.TRYWAIT P2, [R12+URZ+0x36830], R5 ;  /* 0x036830050c0075a7 */ /* 0x000e64000804017f */
[----:B-1----:R-:W-:Y:S05]  /*62e0*/  @!P2 BRA `(.L_x_3120) ;  /* 0x000000c40038a947 */ /* 0x002fea0003800000 */
.L_x_3119:
        /* <DEDUP_REMOVED lines=13> */
[----:B------:R-:W-:Y:S01]  /*63c0*/  UMOV UR54, UR5 ;  /* 0x0000000500367c82 */ /* 0x000fe20008000000 */
[----:B------:R-:W-:Y:S01]  /*63d0*/  UIADD3 UR7, UR5, 0x80, URZ ;  /* 0x0000008005077890 */ /* 0x000fe2000fffe03f */
[----:B------:R-:W-:Y:S01]  /*63e0*/  HGMMA.64x16x16.F32.BF16 R168, gdesc[UR52], RZ, !UPT, gsb0 ;  /* 0x0020000034a879f0 */ /* 0x000fe2000c0018ff */
[----:B------:R-:W-:Y:S01]  /*63f0*/  UMOV UR55, 0x40000040 ;  /* 0x4000004000377882 */ /* 0x000fe20000000000 */
[----:B------:R-:W-:Y:S01]  /*6400*/  UIADD3 UR10, UR5, 0x100, URZ ;  /* 0x00000100050a7890 */ /* 0x000fe2000fffe03f */
[-C--:B------:R-:W-:Y:S01]  /*6410*/  FMUL.FTZ R24, R24, R6.reuse ;  /* 0x0000000618187220 */ /* 0x080fe20000410000 */
[----:B------:R-:W-:Y:S01]  /*6420*/  UIADD3 UR14, UR5, 0x102, URZ ;  /* 0x00000102050e7890 */ /* 0x000fe2000fffe03f */
[-C--:B------:R-:W-:Y:S01]  /*6430*/  FMUL.FTZ R25, R25, R6.reuse ;  /* 0x0000000619197220 */ /* 0x080fe20000410000 */
        /* <DEDUP_REMOVED lines=118> */
[----:B------:R-:W-:-:S02]  /*6ba0*/  WARPGROUP.DEPBAR.LE gsb0, 0x0 ;  /* 0x00008000000079c5 */ /* 0x000fc40000010000 */
        /* <DEDUP_REMOVED lines=428> */
[----:B------:R-:W-:Y:S02]  /*8670*/  UIADD3 UR7, UR5, 0x986, URZ ;  /* 0x0000098605077890 */ /* 0x000fe4000fffe03f */
[----:B------:R-:W-:Y:S01]  /*8680*/  UIADD3 UR5, UR5, 0xa06, URZ ;  /* 0x00000a0605057890 */ /* 0x000fe2000fffe03f */
        /* <DEDUP_REMOVED lines=21> */
.L_x_3121:
[----:B01----:R-:W-:Y:S01]  /*87e0*/  IMAD.U32 R5, RZ, RZ, UR6 ;  /* 0x00000006ff057e24 */ /* 0x003fe2000f8e00ff */
[----:B------:R-:W-:-:S03]  /*87f0*/  SHF.L.U32 R0, R13, 0x1f, RZ ;  /* 0x0000001f0d007819 */ /* 0x000fc600000006ff */
[----:B------:R-:W-:-:S04]  /*8800*/  IMAD R13, R5, 0x8, R2 ;  /* 0x00000008050d7824 */ /* 0x000fc800078e0202 */
[----:B------:R0:W1:Y:S01]  /*8810*/  SYNCS.PHASECHK.TRANS64.TRYWAIT P2, [R13+URZ+0x36850], R0 ;  /* 0x036850000d0075a7 */ /* 0x000062000804017f */
[----:B------:R-:W-:Y:S05]  /*8820*/  @!P0 BRA `(.L_x_3122) ;  /* 0x0000000000048947 */ /* 0x000fea0003800000 */
[----:B------:R-:W-:Y:S01]  /*8830*/  BPT.TRAP 0x1 ;  /* 0x000000040000795c */ /* 0x000fe20000300000 */
.L_x_3122:
[----:B-1----:R-:W-:Y:S05]  /*8840*/  @P2 BRA `(.L_x_3123) ;  /* 0x0000000000082947 */ /* 0x002fea0003800000 */
[----:B------:R-:W1:Y:S02]  /*8850*/  SYNCS.PHASECHK.TRANS64.TRYWAIT P2, [R13+URZ+0x36850], R0 ;  /* 0x036850000d0075a7 */ /* 0x000e64000804017f */
[----:B-1----:R-:W-:Y:S05]  /*8860*/  @!P2 BRA `(.L_x_3124) ;  /* 0x0000009c00eca947 */ /* 0x002fea0003800000 */
.L_x_3123:
[----:B------:R-:W-:Y:S01]  /*8870*/  R2UR UR5, R2 ;  /* 0x00000000020572ca */ /* 0x000fe200000e0000 */
[----:B------:R-:W-:Y:S01]  /*8880*/  WARPGROUP.ARRIVE ;  /* 0x00000000000079c5 */ /* 0x000fe20000000000 */
[----:B------:R-:W-:Y:S01]  /*8890*/  UMOV UR7, 0x40000040 ;  /* 0x4000004000077882 */ /* 0x000fe20000000000 */
[----:B------:R-:W-:Y:S01]  /*88a0*/  UMOV UR11, 0x40000040 ;  /* 0x40000040000b7882 */ /* 0x000fe20000000000 */
[----:B01----:R-:W-:Y:S01]  /*88b0*/  FMUL.FTZ R0, R168, UR4 ;  /* 0x00000004a8007c20 */ /* 0x003fe20008410000 */
[----:B------:R-:W-:Y:S01]  /*88c0*/  FMUL.FTZ R168, R169, UR4 ;  /* 0x00000004a9a87c20 */ /* 0x000fe20008410000 */
        /* <DEDUP_REMOVED lines=28> */
[----:B------:R-:W-:Y:S01]  /*8a90*/  MUFU.TANH R216, R216 ;  /* 0x000000d800d87308 */ /* 0x000fe20000002400 */
[----:B-1----:R-:W-:Y:S01]  /*8aa0*/  FMNMX.FTZ R5, R168, R5, !PT ;  /* 0x00000005a8057209 */ /* 0x002fe20007810000 */
[----:B------:R-:W-:Y:S01]  /*8ab0*/  FMUL.FTZ R234, R133, UR4 ;  /* 0x0000000485ea7c20 */ /* 0x000fe20008410000 */
[----:B------:R-:W-:Y:S01]  /*8ac0*/  FMUL.FTZ R172, R174, UR4 ;  /* 0x00000004aeac7c20 */ /* 0x000fe20008410000 */
[----:B------:R-:W-:Y:S01]  /*8ad0*/  HGMMA.64x192x16.F32.BF16 R24, R200, gdesc[UR4].tnspB, R24, gsb0 ;  /* 0x42e00004c8187df0 */ /* 0x000fe20008001818 */
        /* <DEDUP_REMOVED lines=17> */
[----:B------:R-:W-:Y:S01]  /*8bf0*/  UMOV UR7, 0x40000040 ;  /* 0x4000004000077882 */ /* 0x000fe20000000000 */
        /* <DEDUP_REMOVED lines=22> */
[----:B------:R-:W-:Y:S08]  /*8d60*/  MUFU.TANH R132, R132 ;  /* 0x0000008400847308 */ /* 0x000ff00000002400 */
[----:B------:R-:W1:Y:S01]  /*8d70*/  MUFU.TANH R20, R20 ;  /* 0x0000001400147308 */ /* 0x000e620000002400 */
[----:B0-----:R-:W-:-:S07]  /*8d80*/  FMNMX.FTZ R129, R15, R10, !PT ;  /* 0x0000000a0f817209 */ /* 0x001fce0007810000 */
[----:B------:R-:W-:Y:S08]  /*8d90*/  MUFU.TANH R234, R234 ;  /* 0x000000ea00ea7308 */ /* 0x000ff00000002400 */
[----:B------:R-:W0:Y:S01]  /*8da0*/  MUFU.TANH R172, R172 ;  /* 0x000000ac00ac7308 */ /* 0x000e220000002400 */
[----:B-1----:R-:W-:-:S07]  /*8db0*/  FMNMX.FTZ R129, R20, R129, !PT ;  /* 0x0000008114817209 */ /* 0x002fce0007810000 */
[----:B------:R-:W-:Y:S08]  /*8dc0*/  MUFU.TANH R120, R120 ;  /* 0x0000007800787308 */ /* 0x000ff00000002400 */
[----:B------:R-:W1:Y:S01]  /*8dd0*/  MUFU.TANH R174, R174 ;  /* 0x000000ae00ae7308 */ /* 0x000e620000002400 */
[----:B0-----:R-:W-:-:S07]  /*8de0*/  FMNMX.FTZ R129, R172, R129, !PT ;  /* 0x00000081ac817209 */ /* 0x001fce0007810000 */
[----:B------:R-:W-:Y:S08]  /*8df0*/  MUFU.TANH R149, R149 ;  /* 0x0000009500957308 */ /* 0x000ff00000002400 */
[----:B------:R-:W-:Y:S01]  /*8e00*/  MUFU.TANH R9, R9 ;  /* 0x0000000900097308 */ /* 0x000fe20000002400 */
[----:B-1----:R-:W-:-:S07]  /*8e10*/  FMNMX.FTZ R129, R174, R129, !PT ;  /* 0x00000081ae817209 */ /* 0x002fce0007810000 */
        /* <DEDUP_REMOVED lines=35> */
[----:B------:R-:W-:Y:S02]  /*9050*/  FMUL.FTZ R162, R163, UR4 ;  /* 0x00000004a3a27c20 */ /* 0x000fe40008410000 */
[----:B------:R-:W-:Y:S01]  /*9060*/  HGMMA.64x192x16.F32.BF16 R24, R192, gdesc[UR8].tnspB, R24, gsb0 ;  /* 0x42e00008c0187df0 */ /* 0x000fe20008001818 */
[----:B------:R-:W-:Y:S01]  /*9070*/  UIADD3 UR10, UR6, 0x180, URZ ;  /* 0x00000180060a7890 */ /* 0x000fe2000fffe03f */
[----:B------:R-:W0:Y:S01]  /*9080*/  MUFU.TANH R196, R196 ;  /* 0x000000c400c47308 */ /* 0x000e220000002400 */
[----:B------:R-:W-:-:S07]  /*9090*/  UMOV UR11, 0x40000040 ;  /* 0x40000040000b7882 */ /* 0x000fce0000000000 */
[----:B------:R-:W1:Y:S08]  /*90a0*/  MUFU.TANH R198, R198 ;  /* 0x000000c600c67308 */ /* 0x000e700000002400 */
[----:B------:R-:W2:Y:S01]  /*90b0*/  MUFU.TANH R160, R160 ;  /* 0x000000a000a07308 */ /* 0x000ea20000002400 */
[----:B0-----:R-:W-:-:S07]  /*90c0*/  FMNMX.FTZ R5, R196, R5, !PT ;  /* 0x00000005c4057209 */ /* 0x001fce0007810000 */
[----:B------:R-:W0:Y:S01]  /*90d0*/  MUFU.TANH R162, R162 ;  /* 0x000000a200a27308 */ /* 0x000e220000002400 */
[----:B-1----:R-:W-:-:S04]  /*90e0*/  FMNMX.FTZ R5, R198, R5, !PT ;  /* 0x00000005c6057209 */ /* 0x002fc80007810000 */
[----:B------:R-:W-:-:S04]  /*90f0*/  FMNMX.FTZ R5, R200, R5, !PT ;  /* 0x00000005c8057209 */ /* 0x000fc80007810000 */
[----:B------:R-:W-:Y:S02]  /*9100*/  FMNMX.FTZ R5, R202, R5, !PT ;  /* 0x00000005ca057209 */ /* 0x000fe40007810000 */
[----:B--2---:R-:W-:Y:S02]  /*9110*/  FMNMX.FTZ R129, R160, R129, !PT ;  /* 0x00000081a0817209 */ /* 0x004fe40007810000 */
[----:B------:R-:W-:-:S04]  /*9120*/  FMNMX.FTZ R5, R216, R5, !PT ;  /* 0x00000005d8057209 */ /* 0x000fc80007810000 */
[----:B------:R-:W-:Y:S02]  /*9130*/  FMNMX.FTZ R5, R218, R5, !PT ;  /* 0x00000005da057209 */ /* 0x000fe40007810000 */
[----:B0-----:R-:W-:Y:S02]  /*9140*/  FMNMX.FTZ R129, R162, R129, !PT ;  /* 0x00000081a2817209 */ /* 0x001fe40007810000 */
[----:B------:R-:W-:Y:S02]  /*9150*/  FMNMX.FTZ R5, R220, R5, !PT ;  /* 0x00000005dc057209 */ /* 0x000fe40007810000 */
        /* <DEDUP_REMOVED lines=26> */
[----:B------:R-:W-:Y:S02]  /*9300*/  FMNMX.FTZ R129, R144, R129, !PT ;  /* 0x0000008190817209 */ /* 0x000fe40007810000 */
[----:B------:R-:W-:Y:S02]  /*9310*/  FMNMX.FTZ R5, R150, R5, !PT ;  /* 0x0000000596057209 */ /* 0x000fe40007810000 */
[----:B------:R-:W-:-:S02]  /*9320*/  FMNMX.FTZ R129, R146, R129, !PT ;  /* 0x0000008192817209 */ /* 0x000fc40007810000 */
[----:B------:R-:W-:Y:S02]  /*9330*/  FMNMX.FTZ R5, R136, R5, !PT ;  /* 0x0000000588057209 */ /* 0x000fe40007810000 */
[----:B------:R-:W-:Y:S02]  /*9340*/  FMNMX.FTZ R129, R148, R129, !PT ;  /* 0x0000008194817209 */ /* 0x000fe40007810000 */
[----:B------:R-:W-:Y:S02]  /*9350*/  FMNMX.FTZ R5, R140, R5, !PT ;  /* 0x000000058c057209 */ /* 0x000fe40007810000 */
[----:B------:R-:W-:Y:S02]  /*9360*/  FMNMX.FTZ R129, R124, R129, !PT ;  /* 0x000000817c817209 */ /* 0x000fe40007810000 */
[----:B------:R-:W-:Y:S02]  /*9370*/  FMNMX.FTZ R5, R232, R5, !PT ;  /* 0x00000005e8057209 */ /* 0x000fe40007810000 */
[----:B------:R-:W-:-:S02]  /*9380*/  FMNMX.FTZ R129, R138, R129, !PT ;  /* 0x000000818a817209 */ /* 0x000fc40007810000 */
        /* <DEDUP_REMOVED lines=9> */
[----:B------:R-:W0:Y:S03]  /*9420*/  LDC R5, c[0x0][0x988] ;  /* 0x00026200ff057b82 */ /* 0x000e260000000800 */
[----:B------:R-:W1:Y:S02]  /*9430*/  SHFL.BFLY PT, R6, R7, 0x1, 0x1f ;  /* 0x0c201f0007067f89 */ /* 0x000e6400000e0000 */
[----:B-1----:R-:W-:-:S05]  /*9440*/  FMNMX.FTZ R7, R7, R6, !PT ;  /* 0x0000000607077209 */ /* 0x002fca0007810000 */
[C---:B0-----:R-:W-:Y:S01]  /*9450*/  FMUL.FTZ R151, R7.reuse, R5 ;  /* 0x0000000507977220 */ /* 0x041fe20000410000 */
[----:B------:R-:W-:-:S03]  /*9460*/  FADD.FTZ R6, -R7, R14 ;  /* 0x0000000e07067221 */ /* 0x000fc60000010100 */
[-CC-:B------:R-:W-:Y:S01]  /*9470*/  FFMA.FTZ R125, R0, R5.reuse, -R151.reuse ;  /* 0x00000005007d7223 */ /* 0x180fe20000010897 */
[-CC-:B------:R-:W-:Y:S01]  /*9480*/  FFMA.FTZ R14, R168, R5.reuse, -R151.reuse ;  /* 0x00000005a80e7223 */ /* 0x180fe20000010897 */
        /* <DEDUP_REMOVED lines=18> */
[----:B------:R-:W-:Y:S08]  /*95b0*/  MUFU.EX2 R6, R6 ;  /* 0x0000000600067308 */ /* 0x000ff00000000800 */
[----:B------:R-:W-:Y:S08]  /*95c0*/  MUFU.EX2 R125, R125 ;  /* 0x0000007d007d7308 */ /* 0x000ff00000000800 */
[----:B------:R-:W0:Y:S08]  /*95d0*/  MUFU.EX2 R14, R14 ;  /* 0x0000000e000e7308 */ /* 0x000e300000000800 */
[----:B------:R-:W-:Y:S01]  /*95e0*/  MUFU.EX2 R127, R127 ;  /* 0x0000007f007f7308 */ /* 0x000fe20000000800 */
[----:B------:R-:W-:-:S02]  /*95f0*/  WARPGROUP.DEPBAR.LE gsb0, 0x0 ;  /* 0x00008000000079c5 */ /* 0x000fc40000010000 */
[----:B------:R-:W-:Y:S01]  /*9600*/  WARPGROUP.ARRIVE ;  /* 0x00000000000079c5 */ /* 0x000fe20000000000 */
[----:B------:R-:W-:Y:S01]  /*9610*/  FMUL.FTZ R188, R139, UR4 ;  /* 0x000000048bbc7c20 */ /* 0x000fe20008410000 */
[----:B------:R-:W-:Y:S01]  /*9620*/  FMUL.FTZ R190, R143, UR4 ;  /* 0x000000048fbe7c20 */ /* 0x000fe20008410000 */
[-CC-:B------:R-:W-:Y:S01]  /*9630*/  FFMA.FTZ R143, R198, R5.reuse, -R151.reuse ;  /* 0x00000005c68f7223 */ /* 0x180fe20000010897 */
[----:B------:R-:W-:Y:S01]  /*9640*/  FFMA.FTZ R198, R202, R5, -R151 ;  /* 0x00000005cac67223 */ /* 0x000fe20000010897 */
[----:B------:R-:W1:Y:S01]  /*9650*/  MUFU.EX2 R196, R196 ;  /* 0x000000c400c47308 */ /* 0x000e620000000800 */
[----:B------:R-:W-:Y:S01]  /*9660*/  HGMMA.64x192x16.F32.BF16 R24, R184, gdesc[UR8].tnspB, R24, gsb0 ;  /* 0x42e00008b8187df0 */ /* 0x000fe20008001818 */
[----:B------:R-:W-:Y:S01]  /*9670*/  UIADD3 UR10, UR6, 0x280, URZ ;  /* 0x00000280060a7890 */ /* 0x000fe2000fffe03f */
[----:B0-----:R-:W-:Y:S01]  /*9680*/  F2FP.BF16.F32.PACK_AB R200, R14, R125 ;  /* 0x0000007d0ec8723e */ /* 0x001fe200000010ff */
[----:B------:R-:W-:Y:S01]  /*9690*/  UMOV UR11, 0x40000040 ;  /* 0x40000040000b7882 */ /* 0x000fe20000000000 */
[----:B------:R-:W-:-:S03]  /*96a0*/  UIADD3 UR6, UR6, 0x300, URZ ;  /* 0x0000030006067890 */ /* 0x000fc6000fffe03f */
[----:B------:R-:W0:Y:S08]  /*96b0*/  MUFU.TANH R188, R188 ;  /* 0x000000bc00bc7308 */ /* 0x000e300000002400 */
[----:B------:R-:W2:Y:S01]  /*96c0*/  MUFU.TANH R190, R190 ;  /* 0x000000be00be7308 */ /* 0x000ea20000002400 */
[----:B-1----:R-:W-:-:S07]  /*96d0*/  F2FP.BF16.F32.PACK_AB R202, R196, R127 ;  /* 0x0000007fc4ca723e */ /* 0x002fce00000010ff */
[----:B------:R-:W-:Y:S01]  /*96e0*/  MUFU.EX2 R143, R143 ;  /* 0x0000008f008f7308 */ /* 0x000fe20000000800 */
[----:B0-----:R-:W-:-:S04]  /*96f0*/  FMNMX.FTZ R129, R188, R129, !PT ;  /* 0x00000081bc817209 */ /* 0x001fc80007810000 */
[----:B------:R-:W-:-:S03]  /*9700*/  FMNMX.FTZ R129, R142, R129, !PT ;  /* 0x000000818e817209 */ /* 0x000fc60007810000 */
[----:B------:R-:W-:Y:S01]  /*9710*/  MUFU.EX2 R145, R145 ;  /* 0x0000009100917308 */ /* 0x000fe20000000800 */
[----:B--2---:R-:W-:-:S04]  /*9720*/  FMNMX.FTZ R129, R190, R129, !PT ;  /* 0x00000081be817209 */ /* 0x004fc80007810000 */
        /* <DEDUP_REMOVED lines=9> */
[----:B------:R-:W-:Y:S01]  /*97c0*/  FMNMX.FTZ R0, R126, R139, !PT ;  /* 0x0000008b7e007209 */ /* 0x000fe20007810000 */
[----:B------:R-:W-:Y:S02]  /*97d0*/  FFMA.FTZ R139, R150, R5, -R151 ;  /* 0x00000005968b7223 */ /* 0x000fe40000010897 */
[----:B------:R-:W0:Y:S01]  /*97e0*/  MUFU.EX2 R168, R168 ;  /* 0x000000a800a87308 */ /* 0x000e220000000800 */
[----:B------:R-:W-:-:S05]  /*97f0*/  FMNMX.FTZ R0, R123, R0, !PT ;  /* 0x000000007b007209 */ /* 0x000fca0007810000 */
[----:B------:R-:W1:Y:S02]  /*9800*/  SHFL.BFLY PT, R153, R0, 0x2, 0x1f ;  /* 0x0c401f0000997f89 */ /* 0x000e6400000e0000 */
[----:B------:R-:W-:Y:S08]  /*9810*/  MUFU.EX2 R194, R194 ;  /* 0x000000c200c27308 */ /* 0x000ff00000000800 */
[----:B------:R-:W-:Y:S01]  /*9820*/  MUFU.EX2 R137, R137 ;  /* 0x0000008900897308 */ /* 0x000fe20000000800 */
[----:B0-----:R-:W-:-:S07]  /*9830*/  F2FP.BF16.F32.PACK_AB R192, R168, R133 ;  /* 0x00000085a8c0723e */ /* 0x001fce00000010ff */
        /* <DEDUP_REMOVED lines=12> */
[--C-:B------:R-:W-:Y:S01]  /*9900*/  FFMA.FTZ R186, R136, R5, -R151.reuse ;  /* 0x0000000588ba7223 */ /* 0x100fe20000010897 */
[----:B-1----:R-:W-:Y:S01]  /*9910*/  FMNMX.FTZ R136, R0, R153, !PT ;  /* 0x0000009900887209 */ /* 0x002fe20007810000 */
[-CC-:B------:R-:W-:Y:S01]  /*9920*/  FFMA.FTZ R153, R128, R5.reuse, -R151.reuse ;  /* 0x0000000580997223 */ /* 0x180fe20000010897 */
[-CC-:B------:R-:W-:Y:S01]  /*9930*/  FFMA.FTZ R128, R9, R5.reuse, -R151.reuse ;  /* 0x0000000509807223 */ /* 0x180fe20000010897 */
[----:B------:R-:W-:Y:S01]  /*9940*/  FFMA.FTZ R184, R230, R5, -R151 ;  /* 0x00000005e6b87223 */ /* 0x000fe20000010897 */
[----:B------:R-:W-:Y:S01]  /*9950*/  HGMMA.64x192x16.F32.BF16 R24, R180, gdesc[UR8].tnspB, R24, gsb0 ;  /* 0x42e00008b4187df0 */ /* 0x000fe20008001818 */
[----:B------:R-:W0:Y:S01]  /*9960*/  SHFL.BFLY PT, R157, R136, 0x1, 0x1f ;  /* 0x0c201f00889d7f89 */ /* 0x000e2200000e0000 */
[----:B------:R-:W-:Y:S08]  /*9970*/  MUFU.EX2 R186, R186 ;  /* 0x000000ba00ba7308 */ /* 0x000ff00000000800 */
[----:B------:R-:W-:Y:S08]  /*9980*/  MUFU.EX2 R184, R184 ;  /* 0x000000b800b87308 */ /* 0x000ff00000000800 */
[----:B------:R-:W-:Y:S01]  /*9990*/  MUFU.EX2 R153, R153 ;  /* 0x0000009900997308 */ /* 0x000fe20000000800 */
[----:B0-----:R-:W-:-:S07]  /*99a0*/  FMNMX.FTZ R9, R136, R157, !PT ;  /* 0x0000009d88097209 */ /* 0x001fce0007810000 */
[----:B------:R-:W-:Y:S01]  /*99b0*/  MUFU.EX2 R128, R128 ;  /* 0x0000008000807308 */ /* 0x000fe20000000800 */
[----:B------:R-:W-:-:S04]  /*99c0*/  FADD.FTZ R0, -R9, R10 ;  /* 0x0000000a09007221 */ /* 0x000fc80000010100 */
[----:B------:R-:W-:-:S06]  /*99d0*/  FMUL.FTZ R0, R0, R5 ;  /* 0x0000000500007220 */ /* 0x000fcc0000410000 */
[----:B------:R-:W-:Y:S01]  /*99e0*/  MUFU.EX2 R0, R0 ;  /* 0x0000000000007308 */ /* 0x000fe20000000800 */
[----:B------:R-:W-:Y:S02]  /*99f0*/  WARPGROUP.DEPBAR.LE gsb0, 0x0 ;  /* 0x00008000000079c5 */ /* 0x000fe40000010000 */
[----:B------:R-:W-:Y:S01]  /*9a00*/  WARPGROUP.ARRIVE ;  /* 0x00000000000079c5 */ /* 0x000fe20000000000 */
[-CC-:B------:R-:W-:Y:S01]  /*9a10*/  FFMA.FTZ R180, R232, R5.reuse, -R151.reuse ;  /* 0x00000005e8b47223 */ /* 0x180fe20000010897 */
[-C--:B------:R-:W-:Y:S01]  /*9a20*/  FFMA.FTZ R182, R132, R5.reuse, -R151 ;  /* 0x0000000584b67223 */ /* 0x080fe20000010897 */
[----:B------:R-:W-:-:S03]  /*9a30*/  FMUL.FTZ R151, R9, R5 ;  /* 0x0000000509977220 */ /* 0x000fc60000410000 */
[----:B------:R-:W-:Y:S01]  /*9a40*/  HGMMA.64x192x16.F32.BF16 R24, R176, gdesc[UR4].tnspB, R24, gsb0 ;  /* 0x42e00004b0187df0 */ /* 0x000fe20008001818 */
[-CC-:B------:R-:W-:Y:S01]  /*9a50*/  FFMA.FTZ R201, R15, R5.reuse, -R151.reuse ;  /* 0x000000050fc97223 */ /* 0x180fe20000010897 */
[-CC-:B------:R-:W-:Y:S01]  /*9a60*/  FFMA.FTZ R10, R20, R5.reuse, -R151.reuse ;  /* 0x00000005140a7223 */ /* 0x180fe20000010897 */
[-CC-:B------:R-:W-:Y:S01]  /*9a70*/  FFMA.FTZ R203, R172, R5.reuse, -R151.reuse ;  /* 0x00000005accb7223 */ /* 0x180fe20000010897 */
[-CC-:B------:R-:W-:Y:S01]  /*9a80*/  FFMA.FTZ R20, R174, R5.reuse, -R151.reuse ;  /* 0x00000005ae147223 */ /* 0x180fe20000010897 */
[-C--:B------:R-:W-:Y:S01]  /*9a90*/  FFMA.FTZ R197, R160, R5.reuse, -R151 ;  /* 0x00000005a0c57223 */ /* 0x080fe20000010897 */
[----:B------:R-:W-:Y:S01]  /*9aa0*/  FFMA.FTZ R15, R6, R4, R125 ;  /* 0x00000004060f7223 */ /* 0x000fe2000001007d */
        /* <DEDUP_REMOVED lines=17> */
[----:B0-----:R-:W-:Y:S01]  /*9bc0*/  FFMA.FTZ R3, R0, R3, R201 ;  /* 0x0000000300037223 */ /* 0x001fe200000100c9 */
[-CC-:B------:R-:W-:Y:S01]  /*9bd0*/  FFMA.FTZ R130, R130, R5.reuse, -R151.reuse ;  /* 0x0000000582827223 */ /* 0x180fe20000010897 */
[-CC-:B------:R-:W-:Y:S01]  /*9be0*/  FFMA.FTZ R236, R236, R5.reuse, -R151.reuse ;  /* 0x00000005ecec7223 */ /* 0x180fe20000010897 */
[-CC-:B------:R-:W-:Y:S01]  /*9bf0*/  FFMA.FTZ R134, R134, R5.reuse, -R151.reuse ;  /* 0x0000000586867223 */ /* 0x180fe20000010897 */
[-CC-:B------:R-:W-:Y:S01]  /*9c00*/  FFMA.FTZ R21, R21, R5.reuse, -R151.reuse ;  /* 0x0000000515157223 */ /* 0x180fe20000010897 */
[-CC-:B------:R-:W-:Y:S01]  /*9c10*/  FFMA.FTZ R121, R121, R5.reuse, -R151.reuse ;  /* 0x0000000579797223 */ /* 0x180fe20000010897 */
[----:B------:R-:W-:Y:S01]  /*9c20*/  FFMA.FTZ R126, R126, R5, -R151 ;  /* 0x000000057e7e7223 */ /* 0x000fe20000010897 */
[----:B------:R-:W0:Y:S01]  /*9c30*/  MUFU.EX2 R20, R20 ;  /* 0x0000001400147308 */ /* 0x000e220000000800 */
[C---:B-1----:R-:W-:Y:S01]  /*9c40*/  FADD.FTZ R138, R10.reuse, R3 ;  /* 0x000000030a8a7221 */ /* 0x042fe20000010000 */
[----:B------:R-:W-:Y:S01]  /*9c50*/  F2FP.BF16.F32.PACK_AB R201, R10, R201 ;  /* 0x000000c90ac9723e */ /* 0x000fe200000010ff */
[----:B------:R-:W-:Y:S01]  /*9c60*/  FFMA.FTZ R123, R123, R5, -R151 ;  /* 0x000000057b7b7223 */ /* 0x000fe20000010897 */
[----:B------:R-:W-:-:S04]  /*9c70*/  R2UR UR6, R16 ;  /* 0x00000000100672ca */ /* 0x000fc800000e0000 */
[----:B------:R-:W-:Y:S01]  /*9c80*/  MUFU.EX2 R197, R197 ;  /* 0x000000c500c57308 */ /* 0x000fe20000000800 */
[----:B--2---:R-:W-:-:S07]  /*9c90*/  FADD.FTZ R3, R203, R138 ;  /* 0x0000008acb037221 */ /* 0x004fce0000010000 */
        /* <DEDUP_REMOVED lines=22> */
[----:B------:R1:W-:Y:S05]  /*9e00*/  @!P1 SYNCS.ARRIVE.TRANS64.RED.A1T0 RZ, [R12+URZ], RZ ;  /* 0x000000ff0cff99a7 */ /* 0x0003ea000810043f */
[----:B------:R-:W-:Y:S01]  /*9e10*/  MUFU.EX2 R126, R126 ;  /* 0x0000007e007e7308 */ /* 0x000fe20000000800 */
[----:B0-----:R-:W-:Y:S02]  /*9e20*/  F2FP.BF16.F32.PACK_AB R183, R21, R134 ;  /* 0x0000008615b7723e */ /* 0x001fe400000010ff */
[----:B------:R-:W-:Y:S02]  /*9e30*/  F2FP.BF16.F32.PACK_AB R176, R149, R120 ;  /* 0x0000007895b0723e */ /* 0x000fe400000010ff */
[----:B------:R-:W-:Y:S01]  /*9e40*/  F2FP.BF16.F32.PACK_AB R178, R147, R128 ;  /* 0x0000008093b2723e */ /* 0x000fe200000010ff */
[----:B-1----:R-:W-:Y:S01]  /*9e50*/  FADD.FTZ R12, R14, R15 ;  /* 0x0000000f0e0c7221 */ /* 0x002fe20000010000 */
[----:B------:R-:W-:Y:S01]  /*9e60*/  @!P1 PRMT R15, RZ, 0x654, R13 ;  /* 0x00000654ff0f9816 */ /* 0x000fe2000000000d */
[----:B------:R-:W0:Y:S02]  /*9e70*/  MUFU.EX2 R123, R123 ;  /* 0x0000007b007b7308 */ /* 0x000e240000000800 */
[----:B------:R-:W-:Y:S01]  /*9e80*/  FADD.FTZ R13, R127, R12 ;  /* 0x0000000c7f0d7221 */ /* 0x000fe20000010000 */
[----:B------:R1:W-:Y:S01]  /*9e90*/  @!P1 SYNCS.ARRIVE.TRANS64.RED.A1T0 RZ, [R15+URZ], RZ ;  /* 0x000000ff0fff99a7 */ /* 0x0003e2000810043f */
[----:B------:R-:W-:Y:S01]  /*9ea0*/  FFMA.FTZ R12, R188, R5, -R151 ;  /* 0x00000005bc0c7223 */ /* 0x000fe20000010897 */
[----:B------:R-:W-:Y:S01]  /*9eb0*/  F2FP.BF16.F32.PACK_AB R188, R216, R131 ;  /* 0x00000083d8bc723e */ /* 0x000fe200000010ff */
[----:B------:R-:W-:Y:S01]  /*9ec0*/  FADD.FTZ R124, R196, R13 ;  /* 0x0000000dc47c7221 */ /* 0x000fe20000010000 */
[----:B------:R-:W-:-:S03]  /*9ed0*/  F2FP.BF16.F32.PACK_AB R196, R145, R143 ;  /* 0x0000008f91c4723e */ /* 0x000fc600000010ff */
[----:B------:R-:W-:Y:S01]  /*9ee0*/  FADD.FTZ R138, R143, R124 ;  /* 0x0000007c8f8a7221 */ /* 0x000fe20000010000 */
[----:B------:R-:W-:Y:S01]  /*9ef0*/  FADD.FTZ R124, R20, R3 ;  /* 0x00000003147c7221 */ /* 0x000fe20000010000 */
[----:B------:R-:W-:Y:S02]  /*9f00*/  MUFU.EX2 R12, R12 ;  /* 0x0000000c000c7308 */ /* 0x000fe40000000800 */
[----:B------:R-:W-:Y:S01]  /*9f10*/  FADD.FTZ R13, R145, R138 ;  /* 0x0000008a910d7221 */ /* 0x000fe20000010000 */
[----:B------:R-:W-:Y:S01]  /*9f20*/  FADD.FTZ R3, R197, R124 ;  /* 0x0000007cc5037221 */ /* 0x000fe20000010000 */
[----:B------:R-:W-:Y:S02]  /*9f30*/  F2FP.BF16.F32.PACK_AB R197, R132, R197 ;  /* 0x000000c584c5723e */ /* 0x000fe400000010ff */
[----:B------:R-:W-:Y:S01]  /*9f40*/  FADD.FTZ R138, R198, R13 ;  /* 0x0000000dc68a7221 */ /* 0x000fe20000010000 */
[----:B------:R-:W-:Y:S01]  /*9f50*/  FADD.FTZ R124, R132, R3 ;  /* 0x00000003847c7221 */ /* 0x000fe20000010000 */
[----:B------:R-:W-:Y:S01]  /*9f60*/  FFMA.FTZ R3, R122, R5, -R151 ;  /* 0x000000057a037223 */ /* 0x000fe20000010897 */
[C---:B------:R-:W-:Y:S01]  /*9f70*/  F2FP.BF16.F32.PACK_AB R198, R135.reuse, R198 ;  /* 0x000000c687c6723e */ /* 0x040fe200000010ff */
[----:B------:R-:W-:Y:S01]  /*9f80*/  FADD.FTZ R138, R135, R138 ;  /* 0x0000008a878a7221 */ /* 0x000fe20000010000 */
[----:B------:R-:W-:Y:S01]  /*9f90*/  FADD.FTZ R13, R199, R124 ;  /* 0x0000007cc70d7221 */ /* 0x000fe20000010000 */
[----:B------:R2:W-:Y:S01]  /*9fa0*/  MUFU.EX2 R122, R190 ;  /* 0x000000be007a7308 */ /* 0x0005e20000000800 */
[C---:B------:R-:W-:Y:S01]  /*9fb0*/  F2FP.BF16.F32.PACK_AB R199, R136.reuse, R199 ;  /* 0x000000c788c7723e */ /* 0x040fe200000010ff */
[----:B-1----:R-:W-:Y:S01]  /*9fc0*/  FADD.FTZ R15, R133, R138 ;  /* 0x0000008a850f7221 */ /* 0x002fe20000010000 */
[----:B------:R-:W-:Y:S01]  /*9fd0*/  FADD.FTZ R124, R136, R13 ;  /* 0x0000000d887c7221 */ /* 0x000fe20000010000 */
[----:B0-----:R-:W-:-:S02]  /*9fe0*/  F2FP.BF16.F32.PACK_AB R179, R123, R126 ;  /* 0x0000007e7bb3723e */ /* 0x001fc400000010ff */
[----:B------:R-:W-:Y:S01]  /*9ff0*/  FADD.FTZ R15, R168, R15 ;  /* 0x0000000fa80f7221 */ /* 0x000fe20000010000 */
[----:B------:R-:W-:Y:S01]  /*a000*/  FADD.FTZ R13, R193, R124 ;  /* 0x0000007cc10d7221 */ /* 0x000fe20000010000 */
[----:B------:R-:W0:Y:S01]  /*a010*/  MUFU.EX2 R20, R3 ;  /* 0x0000000300147308 */ /* 0x000e220000000800 */
[----:B------:R-:W-:Y:S01]  /*a020*/  F2FP.BF16.F32.PACK_AB R193, R140, R193 ;  /* 0x000000c18cc1723e */ /* 0x000fe200000010ff */
[----:B------:R-:W-:Y:S01]  /*a030*/  FADD.FTZ R138, R194, R15 ;  /* 0x0000000fc28a7221 */ /* 0x000fe20000010000 */
[----:B------:R-:W-:Y:S01]  /*a040*/  FADD.FTZ R124, R140, R13 ;  /* 0x0000000d8c7c7221 */ /* 0x000fe20000010000 */
[C---:B------:R-:W-:Y:S02]  /*a050*/  F2FP.BF16.F32.PACK_AB R194, R137.reuse, R194 ;  /* 0x000000c289c2723e */ /* 0x040fe400000010ff */
[----:B------:R-:W-:Y:S01]  /*a060*/  FADD.FTZ R138, R137, R138 ;  /* 0x0000008a898a7221 */ /* 0x000fe20000010000 */
[----:B------:R-:W-:Y:S01]  /*a070*/  FADD.FTZ R13, R195, R124 ;  /* 0x0000007cc30d7221 */ /* 0x000fe20000010000 */
[----:B------:R-:W-:-:S02]  /*a080*/  F2FP.BF16.F32.PACK_AB R195, R150, R195 ;  /* 0x000000c396c3723e */ /* 0x000fc400000010ff */
[----:B------:R-:W-:Y:S01]  /*a090*/  FADD.FTZ R15, R131, R138 ;  /* 0x0000008a830f7221 */ /* 0x000fe20000010000 */
[----:B------:R-:W-:Y:S01]  /*a0a0*/  FADD.FTZ R14, R150, R13 ;  /* 0x0000000d960e7221 */ /* 0x000fe20000010000 */
[----:B--2---:R-:W-:Y:S02]  /*a0b0*/  F2FP.BF16.F32.PACK_AB R190, R170, R129 ;  /* 0x00000081aabe723e */ /* 0x004fe400000010ff */
[----:B------:R-:W-:Y:S01]  /*a0c0*/  FADD.FTZ R10, R216, R15 ;  /* 0x0000000fd80a7221 */ /* 0x000fe20000010000 */
[----:B------:R-:W-:Y:S01]  /*a0d0*/  FADD.FTZ R13, R189, R14 ;  /* 0x0000000ebd0d7221 */ /* 0x000fe20000010000 */
[C---:B------:R-:W-:Y:S02]  /*a0e0*/  F2FP.BF16.F32.PACK_AB R189, R144.reuse, R189 ;  /* 0x000000bd90bd723e */ /* 0x040fe400000010ff */
[----:B------:R-:W-:Y:S01]  /*a0f0*/  FADD.FTZ R15, R129, R10 ;  /* 0x0000000a810f7221 */ /* 0x000fe20000010000 */
[----:B------:R-:W-:Y:S01]  /*a100*/  FADD.FTZ R10, R144, R13 ;  /* 0x0000000d900a7221 */ /* 0x000fe20000010000 */
[----:B0-----:R-:W-:-:S02]  /*a110*/  F2FP.BF16.F32.PACK_AB R177, R121, R20 ;  /* 0x0000001479b1723e */ /* 0x001fc400000010ff */
[----:B------:R-:W-:Y:S01]  /*a120*/  FADD.FTZ R15, R170, R15 ;  /* 0x0000000faa0f7221 */ /* 0x000fe20000010000 */
[----:B------:R-:W-:Y:S01]  /*a130*/  FADD.FTZ R13, R191, R10 ;  /* 0x0000000abf0d7221 */ /* 0x000fe20000010000 */
[----:B------:R-:W-:Y:S02]  /*a140*/  F2FP.BF16.F32.PACK_AB R191, R4, R191 ;  /* 0x000000bf04bf723e */ /* 0x000fe400000010ff */
        /* <DEDUP_REMOVED lines=11> */
[----:B------:R-:W-:Y:S01]  /*a200*/  F2FP.BF16.F32.PACK_AB R187, R122, R187 ;  /* 0x000000bb7abb723e */ /* 0x000fe200000010ff */
[----:B------:R-:W-:Y:S02]  /*a210*/  IMAD.MOV.U32 R14, RZ, RZ, R7 ;  /* 0x000000ffff0e7224 */ /* 0x000fe400078e0007 */
[----:B------:R-:W-:Y:S01]  /*a220*/  FADD.FTZ R10, R180, R15 ;  /* 0x0000000fb40a7221 */ /* 0x000fe20000010000 */
[----:B------:R-:W-:Y:S01]  /*a230*/  FADD.FTZ R13, R122, R13 ;  /* 0x0000000d7a0d7221 */ /* 0x000fe20000010000 */
[----:B------:R-:W-:-:S02]  /*a240*/  F2FP.BF16.F32.PACK_AB R180, R153, R180 ;  /* 0x000000b499b4723e */ /* 0x000fc400000010ff */
[----:B------:R-:W-:Y:S01]  /*a250*/  FADD.FTZ R3, R153, R10 ;  /* 0x0000000a99037221 */ /* 0x000fe20000010000 */
[----:B------:R-:W-:Y:S01]  /*a260*/  FADD.FTZ R13, R130, R13 ;  /* 0x0000000d820d7221 */ /* 0x000fe20000010000 */
[----:B------:R-:W-:Y:S02]  /*a270*/  IMAD.MOV.U32 R10, RZ, RZ, R9 ;  /* 0x000000ffff0a7224 */ /* 0x000fe400078e0009 */
[----:B------:R-:W-:Y:S01]  /*a280*/  FADD.FTZ R4, R182, R3 ;  /* 0x00000003b6047221 */ /* 0x000fe20000010000 */
[C---:B------:R-:W-:Y:S01]  /*a290*/  FADD.FTZ R13, R181.reuse, R13 ;  /* 0x0000000db50d7221 */ /* 0x040fe20000010000 */
[----:B------:R-:W-:Y:S02]  /*a2a0*/  F2FP.BF16.F32.PACK_AB R181, R181, R130 ;  /* 0x00000082b5b5723e */ /* 0x000fe400000010ff */
[C---:B------:R-:W-:Y:S01]  /*a2b0*/  FADD.FTZ R3, R155.reuse, R4 ;  /* 0x000000049b037221 */ /* 0x040fe20000010000 */
[----:B------:R-:W-:Y:S01]  /*a2c0*/  FADD.FTZ R13, R134, R13 ;  /* 0x0000000d860d7221 */ /* 0x000fe20000010000 */
[----:B------:R-:W-:-:S02]  /*a2d0*/  F2FP.BF16.F32.PACK_AB R182, R155, R182 ;  /* 0x000000b69bb6723e */ /* 0x000fc400000010ff */
[----:B------:R-:W-:Y:S01]  /*a2e0*/  FADD.FTZ R4, R120, R3 ;  /* 0x0000000378047221 */ /* 0x000fe20000010000 */
[----:B------:R-:W-:-:S03]  /*a2f0*/  FADD.FTZ R13, R21, R13 ;  /* 0x0000000d150d7221 */ /* 0x000fc60000010000 */
[----:B------:R-:W-:Y:S01]  /*a300*/  FADD.FTZ R3, R149, R4 ;  /* 0x0000000495037221 */ /* 0x000fe20000010000 */
[----:B------:R-:W-:-:S03]  /*a310*/  FADD.FTZ R13, R20, R13 ;  /* 0x0000000d140d7221 */ /* 0x000fc60000010000 */
[----:B------:R-:W-:Y:S01]  /*a320*/  FADD.FTZ R4, R128, R3 ;  /* 0x0000000380047221 */ /* 0x000fe20000010000 */
[----:B------:R-:W-:-:S03]  /*a330*/  FADD.FTZ R13, R121, R13 ;  /* 0x0000000d790d7221 */ /* 0x000fc60000010000 */
[----:B------:R-:W-:Y:S01]  /*a340*/  FADD.FTZ R4, R147, R4 ;  /* 0x0000000493047221 */ /* 0x000fe20000010000 */
[----:B------:R-:W-:-:S04]  /*a350*/  FADD.FTZ R13, R126, R13 ;  /* 0x0000000d7e0d7221 */ /* 0x000fc80000010000 */
[----:B------:R-:W-:Y:S01]  /*a360*/  FADD.FTZ R3, R123, R13 ;  /* 0x0000000d7b037221 */ /* 0x000fe20000010000 */
[----:B------:R-:W-:Y:S01]  /*a370*/  IMAD.MOV.U32 R13, RZ, RZ, R17 ;  /* 0x000000ffff0d7224 */ /* 0x000fe200078e0011 */
[----:B------:R-:W-:Y:S06]  /*a380*/  @P2 BRA `(.L_x_3125) ;  /* 0xffffffbc00802947 */ /* 0x000fec000383ffff */
.L_x_3116:
        /* <DEDUP_REMOVED lines=99> */
.L_x_3126:
[----:B------:R-:W-:Y:S01]  /*a9c0*/  IMAD R15, R16, 0x8, R2 ;  /* 0x00000008100f7824 */ /* 0x000fe200078e0202 */
[----:B------:R-:W-:-:S04]  /*a9d0*/  SHF.L.U32 R0, R17, 0x1f, RZ ;  /* 0x0000001f11007819 */ /* 0x000fc800000006ff */
[----:B------:R0:W1:Y:S01]  /*a9e0*/  SYNCS.PHASECHK.TRANS64.TRYWAIT P2, [R15+URZ+0x36850], R0 ;  /* 0x036850000f0075a7 */ /* 0x000062000804017f */
[----:B------:R-:W-:Y:S05]  /*a9f0*/  @!P0 BRA `(.L_x_3127) ;  /* 0x0000000000048947 */ /* 0x000fea0003800000 */
[----:B------:R-:W-:Y:S01]  /*aa00*/  BPT.TRAP 0x1 ;  /* 0x000000040000795c */ /* 0x000fe20000300000 */
.L_x_3127:
[----:B-1----:R-:W-:Y:S05]  /*aa10*/  @P2 BRA `(.L_x_3128) ;  /* 0x0000000000082947 */ /* 0x002fea0003800000 */
[----:B------:R-:W1:Y:S02]  /*aa20*/  SYNCS.PHASECHK.TRANS64.TRYWAIT P0, [R15+URZ+0x36850], R0 ;  /* 0x036850000f0075a7 */ /* 0x000e64000800017f */
[----:B-1----:R-:W-:Y:S05]  /*aa30*/  @!P0 BRA `(.L_x_3129) ;  /* 0x0000007c008c8947 */ /* 0x002fea0003800000 */
.L_x_3128:
[----:B------:R-:W-:Y:S05]  /*aa40*/  WARPSYNC.ALL ;  /* 0x0000000000007948 */ /* 0x000fea0003800000 */
[----:B------:R-:W-:Y:S01]  /*aa50*/  IADD3 R2, R2, 0x400, RZ ;  /* 0x0000040002027810 */ /* 0x000fe20007ffe0ff */
[----:B------:R-:W-:Y:S01]  /*aa60*/  WARPGROUP.ARRIVE ;  /* 0x00000000000079c5 */ /* 0x000fe20000000000 */
[----:B------:R-:W-:Y:S01]  /*aa70*/  IMAD.MOV.U32 R13, RZ, RZ, 0x40000040 ;  /* 0x40000040ff0d7424 */ /* 0x000fe200078e00ff */
[----:B01----:R-:W0:Y:S01]  /*aa80*/  SHFL.BFLY PT, R0, R3, 0x2, 0x1f ;  /* 0x0c401f0003007f89 */ /* 0x003e2200000e0000 */
[----:B------:R-:W-:Y:S01]  /*aa90*/  SHF.R.U32.HI R2, RZ, 0x4, R2 ;  /* 0x00000004ff027819 */ /* 0x000fe20000011602 */
[----:B------:R-:W-:-:S03]  /*aaa0*/  VIADD R208, R208, 0x1 ;  /* 0x00000001d0d07836 */ /* 0x000fc60000000000 */
[----:B------:R-:W-:-:S04]  /*aab0*/  LOP3.LUT R2, R2, 0x3fff, RZ, 0xc0, !PT ;  /* 0x00003fff02027812 */ /* 0x000fc800078ec0ff */
[----:B------:R-:W-:-:S05]  /*aac0*/  LOP3.LUT R11, R2, 0x3800000, RZ, 0xfc, !PT ;  /* 0x03800000020b7812 */ /* 0x000fca00078efcff */
[----:B------:R-:W-:Y:S02]  /*aad0*/  IMAD R10, R16, 0xa80, R11 ;  /* 0x00000a80100a7824 */ /* 0x000fe400078e020b */
[----:B------:R-:W-:Y:S02]  /*aae0*/  IMAD.MOV.U32 R11, RZ, RZ, 0x40000040 ;  /* 0x40000040ff0b7424 */ /* 0x000fe400078e00ff */
[C---:B------:R-:W-:Y:S01]  /*aaf0*/  VIADD R12, R10.reuse, 0x80 ;  /* 0x000000800a0c7836 */ /* 0x040fe20000000000 */
[----:B------:R-:W-:Y:S01]  /*ab00*/  R2UR UR6, R10 ;  /* 0x000000000a0672ca */ /* 0x000fe200000e0000 */
[----:B------:R-:W-:Y:S01]  /*ab10*/  VIADD R16, R16, 0x1 ;  /* 0x0000000110107836 */ /* 0x000fe20000000000 */
[----:B------:R-:W-:Y:S01]  /*ab20*/  R2UR UR7, R11 ;  /* 0x000000000b0772ca */ /* 0x000fe200000e0000 */
[----:B------:R-:W-:Y:S02]  /*ab30*/  IMAD.MOV.U32 R11, RZ, RZ, 0x40000040 ;  /* 0x40000040ff0b7424 */ /* 0x000fe400078e00ff */
[----:B0-----:R-:W-:Y:S01]  /*ab40*/  FADD.FTZ R2, R0, R3 ;  /* 0x0000000300027221 */ /* 0x001fe20000010000 */
[----:B------:R-:W-:-:S04]  /*ab50*/  ISETP.NE.AND P2, PT, R16, 0x2, PT ;  /* 0x000000021000780c */ /* 0x000fc80003f45270 */
[----:B------:R-:W-:-:S05]  /*ab60*/  SEL R16, R16, RZ, P2 ;  /* 0x000000ff10107207 */ /* 0x000fca0001000000 */
[----:B------:R-:W-:Y:S01]  /*ab70*/  HGMMA.64x192x16.F32.BF16 R24, R200, gdesc[UR4].tnspB, R24, gsb0 ;  /* 0x42e00004c8187df0 */ /* 0x000fe20008001818 */
[----:B------:R-:W-:Y:S01]  /*ab80*/  R2UR UR6, R12 ;  /* 0x000000000c0672ca */ /* 0x000fe200000e0000 */
[----:B------:R-:W-:Y:S01]  /*ab90*/  VIADD R12, R10, 0x100 ;  /* 0x000001000a0c7836 */ /* 0x000fe20000000000 */
[----:B------:R-:W-:Y:S01]  /*aba0*/  R2UR UR7, R13 ;  /* 0x000000000d0772ca */ /* 0x000fe200000e0000 */
[----:B------:R-:W-:Y:S01]  /*abb0*/  IMAD.MOV.U32 R13, RZ, RZ, 0x40000040 ;  /* 0x40000040ff0d7424 */ /* 0x000fe200078e00ff */
[----:B------:R-:W-:Y:S02]  /*abc0*/  WARPGROUP.DEPBAR.LE gsb0, 0x0 ;  /* 0x00008000000079c5 */ /* 0x000fe40000010000 */
[----:B------:R-:W-:-:S13]  /*abd0*/  WARPGROUP.ARRIVE ;  /* 0x00000000000079c5 */ /* 0x000fda0000000000 */
[----:B------:R-:W-:Y:S01]  /*abe0*/  HGMMA.64x192x16.F32.BF16 R24, R196, gdesc[UR4].tnspB, R24, gsb0 ;  /* 0x42e00004c4187df0 */ /* 0x000fe20008001818 */
[----:B------:R-:W-:Y:S02]  /*abf0*/  R2UR UR6, R12 ;  /* 0x000000000c0672ca */ /* 0x000fe400000e0000 */
[----:B------:R-:W-:Y:S01]  /*ac00*/  R2UR UR7, R13 ;  /* 0x000000000d0772ca */ /* 0x000fe200000e0000 */
[----:B------:R-:W-:Y:S01]  /*ac10*/  IMAD.MOV.U32 R13, RZ, RZ, 0x40000040 ;  /* 0x40000040ff0d7424 */ /* 0x000fe200078e00ff */
[----:B------:R-:W-:Y:S01]  /*ac20*/  IADD3 R12, R10, 0x180, RZ ;  /* 0x000001800a0c7810 */ /* 0x000fe20007ffe0ff */
[----:B------:R-:W-:Y:S02]  /*ac30*/  WARPGROUP.DEPBAR.LE gsb0, 0x0 ;  /* 0x00008000000079c5 */ /* 0x000fe40000010000 */
[----:B------:R-:W-:-:S12]  /*ac40*/  WARPGROUP.ARRIVE ;  /* 0x00000000000079c5 */ /* 0x000fd80000000000 */
        /* <DEDUP_REMOVED lines=8> */
[----:B------:R-:W-:Y:S01]  /*acd0*/  R2UR UR6, R12 ;  /* 0x000000000c0672ca */ /* 0x000fe200000e0000 */
[C---:B------:R-:W-:Y:S01]  /*ace0*/  VIADD R12, R10.reuse, 0x280 ;  /* 0x000002800a0c7836 */ /* 0x040fe20000000000 */
[----:B------:R-:W-:Y:S01]  /*acf0*/  R2UR UR7, R13 ;  /* 0x000000000d0772ca */ /* 0x000fe200000e0000 */
[----:B------:R-:W-:Y:S01]  /*ad00*/  IMAD.MOV.U32 R13, RZ, RZ, 0x40000040 ;  /* 0x40000040ff0d7424 */ /* 0x000fe200078e00ff */
[----:B------:R-:W-:Y:S01]  /*ad10*/  IADD3 R10, R10, 0x300, RZ ;  /* 0x000003000a0a7810 */ /* 0x000fe20007ffe0ff */
[----:B------:R-:W-:Y:S02]  /*ad20*/  WARPGROUP.DEPBAR.LE gsb0, 0x0 ;  /* 0x00008000000079c5 */ /* 0x000fe40000010000 */
[----:B------:R-:W-:-:S12]  /*ad30*/  WARPGROUP.ARRIVE ;  /* 0x00000000000079c5 */ /* 0x000fd80000000000 */
[----:B------:R-:W-:Y:S01]  /*ad40*/  HGMMA.64x192x16.F32.BF16 R24, R184, gdesc[UR4].tnspB, R24, gsb0 ;  /* 0x42e00004b8187df0 */ /* 0x000fe20008001818 */
[----:B------:R-:W-:Y:S02]  /*ad50*/  R2UR UR6, R12 ;  /* 0x000000000c0672ca */ /* 0x000fe400000e0000 */
[----:B------:R-:W-:Y:S02]  /*ad60*/  R2UR UR7, R13 ;  /* 0x000000000d0772ca */ /* 0x000fe400000e0000 */
[----:B------:R-:W0:Y:S02]  /*ad70*/  SHFL.BFLY PT, R13, R2, 0x1, 0x1f ;  /* 0x0c201f00020d7f89 */ /* 0x000e2400000e0000 */
[----:B0-----:R-:W-:Y:S01]  /*ad80*/  FADD.FTZ R13, R2, R13 ;  /* 0x0000000d020d7221 */ /* 0x001fe20000010000 */
[----:B------:R-:W-:-:S04]  /*ad90*/  IMAD.MOV.U32 R2, RZ, RZ, -0x800000 ;  /* 0xff800000ff027424 */ /* 0x000fc800078e00ff */
[----:B------:R-:W-:-:S13]  /*ada0*/  FSETP.NE.FTZ.AND P3, PT, R13, RZ, PT ;  /* 0x000000ff0d00720b */ /* 0x000fda0003f75000 */
[----:B------:R-:W0:Y:S02]  /*adb0*/  @P3 MUFU.LG2 R12, R13 ;  /* 0x0000000d000c3308 */ /* 0x000e240000000c00 */
[----:B0-----:R-:W-:Y:S01]  /*adc0*/  @P3 FMUL.FTZ R12, R12, 0.69314718246459960938 ;  /* 0x3f3172180c0c3820 */ /* 0x001fe20000410000 */
[----:B------:R-:W-:Y:S02]  /*add0*/  WARPGROUP.DEPBAR.LE gsb0, 0x0 ;  /* 0x00008000000079c5 */ /* 0x000fe40000010000 */
[----:B------:R-:W-:-:S06]  /*ade0*/  WARPGROUP.ARRIVE ;  /* 0x00000000000079c5 */ /* 0x000fcc0000000000 */
[----:B------:R-:W-:Y:S01]  /*adf0*/  HGMMA.64x192x16.F32.BF16 R24, R180, gdesc[UR4].tnspB, R24, gsb0 ;  /* 0x42e00004b4187df0 */ /* 0x000fe20008001818 */
[----:B------:R-:W-:Y:S02]  /*ae00*/  R2UR UR6, R10 ;  /* 0x000000000a0672ca */ /* 0x000fe400000e0000 */
[----:B------:R-:W-:Y:S02]  /*ae10*/  R2UR UR7, R11 ;  /* 0x000000000b0772ca */ /* 0x000fe400000e0000 */
[----:B------:R-:W0:Y:S01]  /*ae20*/  SHFL.BFLY PT, R11, R4, 0x2, 0x1f ;  /* 0x0c401f00040b7f89 */ /* 0x000e2200000e0000 */
[----:B------:R-:W-:-:S06]  /*ae30*/  MOV R10, RZ ;  /* 0x000000ff000a7202 */ /* 0x000fcc0000000f00 */
[----:B------:R-:W-:Y:S01]  /*ae40*/  @P3 MUFU.RCP R10, R13 ;  /* 0x0000000d000a3308 */ /* 0x000fe20000001000 */
[----:B0-----:R-:W-:Y:S01]  /*ae50*/  FADD.FTZ R11, R11, R4 ;  /* 0x000000040b0b7221 */ /* 0x001fe20000010000 */
[----:B------:R-:W-:-:S04]  /*ae60*/  IMAD.MOV.U32 R4, RZ, RZ, RZ ;  /* 0x000000ffff047224 */ /* 0x000fc800078e00ff */
[----:B------:R-:W0:Y:S02]  /*ae70*/  SHFL.BFLY PT, R0, R11, 0x1, 0x1f ;  /* 0x0c201f000b007f89 */ /* 0x000e2400000e0000 */
[----:B0-----:R-:W-:Y:S01]  /*ae80*/  FADD.FTZ R14, R11, R0 ;  /* 0x000000000b0e7221 */ /* 0x001fe20000010000 */
[----:B------:R-:W-:Y:S01]  /*ae90*/  @!P1 VIADD R11, R15, 0x36860 ;  /* 0x000368600f0b9836 */ /* 0x000fe20000000000 */
[----:B------:R-:W-:-:S03]  /*aea0*/  SEL R0, RZ, 0x1, P2 ;  /* 0x00000001ff007807 */ /* 0x000fc60001000000 */
[----:B------:R-:W-:Y:S02]  /*aeb0*/  FSETP.NE.FTZ.AND P0, PT, R14, RZ, PT ;  /* 0x000000ff0e00720b */ /* 0x000fe40003f15000 */
[----:B------:R-:W-:Y:S02]  /*aec0*/  @!P1 PRMT R11, RZ, 0x654, R11 ;  /* 0x00000654ff0b9816 */ /* 0x000fe4000000000b */
[----:B------:R-:W-:Y:S01]  /*aed0*/  LOP3.LUT R17, R17, R0, RZ, 0x3c, !PT ;  /* 0x0000000011117212 */ /* 0x000fe200078e3cff */
[----:B------:R-:W-:-:S08]  /*aee0*/  IMAD.MOV.U32 R0, RZ, RZ, -0x800000 ;  /* 0xff800000ff007424 */ /* 0x000fd000078e00ff */
        /* <DEDUP_REMOVED lines=10> */
[----:B------:R-:W-:Y:S03]  /*af90*/  HGMMA.64x192x16.F32.BF16 R24, R176, gdesc[UR4].tnspB, R24, gsb0 ;  /* 0x42e00004b0187df0 */ /* 0x000fe60008001818 */
[----:B------:R-:W-:Y:S02]  /*afa0*/  WARPGROUP.DEPBAR.LE gsb0, 0x0 ;  /* 0x00008000000079c5 */ /* 0x000fe40000010000 */
[----:B------:R0:W-:Y:S01]  /*afb0*/  @!P1 SYNCS.ARRIVE.TRANS64.RED.A1T0 RZ, [R11+URZ], RZ ;  /* 0x000000ff0bff99a7 */ /* 0x0001e2000810043f */
[-C--:B------:R-:W-:Y:S01]  /*afc0*/  FMUL.FTZ R131, R43, R10.reuse ;  /* 0x0000000a2b837220 */ /* 0x080fe20000410000 */
[----:B------:R-:W-:Y:S01]  /*afd0*/  FMUL.FTZ R134, R47, R10 ;  /* 0x0000000a2f867220 */ /* 0x000fe20000410000 */
[----:B-1----:R-:W-:Y:S01]  /*afe0*/  FMUL.FTZ R3, R36, R4 ;  /* 0x0000000424037220 */ /* 0x002fe20000410000 */
        /* <DEDUP_REMOVED lines=93> */
.L_x_3108:
[----:B------:R-:W0:Y:S01]  /*b5c0*/  S2R R5, SR_CgaCtaId ;  /* 0x0000000000057919 */ /* 0x000e220000008800 */
[----:B------:R-:W-:Y:S01]  /*b5d0*/  MOV R38, 0x400 ;  /* 0x0000040000267802 */ /* 0x000fe20000000f00 */
[----:B------:R-:W-:Y:S01]  /*b5e0*/  BSSY B0, `(.L_x_3130) ;  /* 0x0000233000007945 */ /* 0x000fe20003800000 */
[----:B------:R-:W-:Y:S02]  /*b5f0*/  BAR.SYNC.DEFER_BLOCKING 0x5, 0x120 ;  /* 0x0144800000007b1d */ /* 0x000fe40000010000 */
[----:B0-----:R-:W-:-:S05]  /*b600*/  LEA R38, R5, R38, 0x18 ;  /* 0x0000002605267211 */ /* 0x001fca00078ec0ff */
[----:B------:R0:W1:Y:S01]  /*b610*/  LDS.128 R100, [R38+0x368d0] ;  /* 0x0368d00026647984 */ /* 0x0000620000000c00 */
[----:B------:R-:W-:Y:S06]  /*b620*/  BAR.ARV 0x4, 0x120 ;  /* 0x0104800000007b1d */ /* 0x000fec0000002000 */
[----:B------:R-:W-:Y:S05]  /*b630*/  @P0 BRA `(.L_x_3131) ;  /* 0x0000001800040947 */ /* 0x000fea0003800000 */
[----:B------:R-:W2:Y:S01]  /*b640*/  S2R R5, SR_SWINHI ;  /* 0x0000000000057919 */ /* 0x000ea20000002f00 */
[----:B------:R-:W-:Y:S01]  /*b650*/  F2FP.BF16.F32.PACK_AB R6, R7, R6 ;  /* 0x000000060706723e */ /* 0x000fe200000010ff */
[----:B------:R-:W-:Y:S01]  /*b660*/  ULDC.64 UR4, c[0x0][0xbe0] ;  /* 0x0002f80000047ab9 */ /* 0x000fe20000000a00 */
        /* <DEDUP_REMOVED lines=16> */
[----:B--2---:R-:W-:-:S02]  /*b770*/  MOV R21, R5 ;  /* 0x0000000500157202 */ /* 0x004fc40000000f00 */
[----:B------:R-:W-:Y:S02]  /*b780*/  F2FP.BF16.F32.PACK_AB R114, R117, R116 ;  /* 0x000000747572723e */ /* 0x000fe400000010ff */
[----:B------:R-:W-:Y:S01]  /*b790*/  F2FP.BF16.F32.PACK_AB R115, R119, R118 ;  /* 0x000000767773723e */ /* 0x000fe200000010ff */
[----:B------:R-:W-:-:S03]  /*b7a0*/  IMAD.WIDE R4, R213, 0x2, R20 ;  /* 0x00000002d5047825 */ /* 0x000fc600078e0214 */
[C---:B------:R-:W-:Y:S02]  /*b7b0*/  IADD3 R51, P2, R4.reuse, 0x20, RZ ;  /* 0x0000002004337810 */ /* 0x040fe40007f5e0ff */
[C---:B------:R-:W-:Y:S02]  /*b7c0*/  IADD3 R139, P6, R4.reuse, 0x60, RZ ;  /* 0x00000060048b7810 */ /* 0x040fe40007fde0ff */
[C---:B------:R-:W-:Y:S01]  /*b7d0*/  LOP3.LUT R25, R4.reuse, 0x380, RZ, 0xc0, !PT ;  /* 0x0000038004197812 */ /* 0x040fe200078ec0ff */
[--C-:B------:R-:W-:Y:S01]  /*b7e0*/  IMAD.X R9, RZ, RZ, R5.reuse, P2 ;  /* 0x000000ffff097224 */ /* 0x100fe200010e0605 */
[C---:B------:R-:W-:Y:S01]  /*b7f0*/  IADD3 R95, P1, R4.reuse, 0x40, RZ ;  /* 0x00000040045f7810 */ /* 0x040fe20007f3e0ff */
[--C-:B------:R-:W-:Y:S01]  /*b800*/  IMAD.X R13, RZ, RZ, R5.reuse, P6 ;  /* 0x000000ffff0d7224 */ /* 0x100fe200030e0605 */
[----:B------:R-:W-:Y:S02]  /*b810*/  IADD3 R141, P5, R4, 0x4000, RZ ;  /* 0x00004000048d7810 */ /* 0x000fe40007fbe0ff */
[----:B------:R-:W-:Y:S01]  /*b820*/  LOP3.LUT R8, R51, 0x380, RZ, 0xc0, !PT ;  /* 0x0000038033087812 */ /* 0x000fe200078ec0ff */
[----:B------:R-:W-:Y:S01]  /*b830*/  IMAD.X R11, RZ, RZ, R5, P1 ;  /* 0x000000ffff0b7224 */ /* 0x000fe200008e0605 */
[----:B------:R-:W-:-:S02]  /*b840*/  LOP3.LUT R12, R139, 0x380, RZ, 0xc0, !PT ;  /* 0x000003808b0c7812 */ /* 0x000fc400078ec0ff */
[----:B------:R-:W-:Y:S02]  /*b850*/  SHF.R.U64 R25, R25, 0x3, RZ ;  /* 0x0000000319197819 */ /* 0x000fe400000012ff */
[----:B------:R-:W-:Y:S02]  /*b860*/  IADD3.X R15, RZ, R5, RZ, P5, !PT ;  /* 0x00000005ff0f7210 */ /* 0x000fe40002ffe4ff */
        /* <DEDUP_REMOVED lines=11> */
[----:B------:R-:W-:Y:S01]  /*b920*/  IMAD.X R35, RZ, RZ, R5, P1 ;  /* 0x000000ffff237224 */ /* 0x000fe200008e0605 */
[----:B------:R-:W-:-:S02]  /*b930*/  SHF.R.U64 R8, R8, 0x3, RZ ;  /* 0x0000000308087819 */ /* 0x000fc400000012ff */
[----:B------:R-:W-:Y:S02]  /*b940*/  SHF.R.U64 R12, R12, 0x3, RZ ;  /* 0x000000030c0c7819 */ /* 0x000fe400000012ff */
[----:B------:R-:W-:Y:S01]  /*b950*/  LOP3.LUT R4, R25, R4, RZ, 0x3c, !PT ;  /* 0x0000000419047212 */ /* 0x000fe200078e3cff */
[----:B------:R-:W-:Y:S01]  /*b960*/  IMAD.X R25, RZ, RZ, R5, P5 ;  /* 0x000000ffff197224 */ /* 0x000fe200028e0605 */
[----:B------:R-:W-:Y:S02]  /*b970*/  LOP3.LUT R8, R8, R51, RZ, 0x3c, !PT ;  /* 0x0000003308087212 */ /* 0x000fe400078e3cff */
[----:B------:R-:W-:Y:S02]  /*b980*/  LOP3.LUT R12, R12, R139, RZ, 0x3c, !PT ;  /* 0x0000008b0c0c7212 */ /* 0x000fe400078e3cff */
[----:B------:R-:W-:Y:S02]  /*b990*/  MOV R139, R4 ;  /* 0x00000004008b7202 */ /* 0x000fe40000000f00 */
[----:B------:R-:W-:-:S02]  /*b9a0*/  LOP3.LUT R10, R95, 0x380, RZ, 0xc0, !PT ;  /* 0x000003805f0a7812 */ /* 0x000fc400078ec0ff */
[----:B------:R-:W-:Y:S02]  /*b9b0*/  F2FP.BF16.F32.PACK_AB R4, R123, R24 ;  /* 0x000000187b04723e */ /* 0x000fe400000010ff */
[----:B------:R-:W-:Y:S02]  /*b9c0*/  LOP3.LUT R14, R141, 0x380, RZ, 0xc0, !PT ;  /* 0x000003808d0e7812 */ /* 0x000fe400078ec0ff */
[----:B------:R-:W-:Y:S02]  /*b9d0*/  LOP3.LUT R32, R149, 0x380, RZ, 0xc0, !PT ;  /* 0x0000038095207812 */ /* 0x000fe400078ec0ff */
[----:B------:R-:W-:Y:S02]  /*b9e0*/  LOP3.LUT R24, R151, 0x380, RZ, 0xc0, !PT ;  /* 0x0000038097187812 */ /* 0x000fe400078ec0ff */
[----:B------:R-:W-:Y:S02]  /*b9f0*/  LOP3.LUT R26, R143, 0x380, RZ, 0xc0, !PT ;  /* 0x000003808f1a7812 */ /* 0x000fe400078ec0ff */
[----:B------:R-:W-:-:S02]  /*ba00*/  LOP3.LUT R94, R153, 0x380, RZ, 0xc0, !PT ;  /* 0x00000380995e7812 */ /* 0x000fc400078ec0ff */
[----:B------:R-:W-:Y:S02]  /*ba10*/  MOV R123, R8 ;  /* 0x00000008007b7202 */ /* 0x000fe40000000f00 */
[----:B------:R-:W-:Y:S02]  /*ba20*/  LOP3.LUT R28, R145, 0x380, RZ, 0xc0, !PT ;  /* 0x00000380911c7812 */ /* 0x000fe400078ec0ff */
[----:B------:R-:W-:Y:S02]  /*ba30*/  LOP3.LUT R30, R147, 0x380, RZ, 0xc0, !PT ;  /* 0x00000380931e7812 */ /* 0x000fe400078ec0ff */
[----:B------:R-:W-:Y:S02]  /*ba40*/  F2FP.BF16.F32.PACK_AB R8, R41, R40 ;  /* 0x000000282908723e */ /* 0x000fe400000010ff */
[----:B------:R-:W-:Y:S01]  /*ba50*/  IADD3.X R37, RZ, R5, RZ, P6, !PT ;  /* 0x00000005ff257210 */ /* 0x000fe200037fe4ff */
[----:B------:R-:W2:Y:S01]  /*ba60*/  LDC.64 R40, c[0x0][0xbd8] ;  /* 0x0002f600ff287b82 */ /* 0x000ea20000000a00 */
[----:B------:R-:W-:-:S02]  /*ba70*/  SHF.R.U64 R10, R10, 0x3, RZ ;  /* 0x000000030a0a7819 */ /* 0x000fc400000012ff */
[----:B------:R-:W-:Y:S02]  /*ba80*/  SHF.R.U64 R14, R14, 0x3, RZ ;  /* 0x000000030e0e7819 */ /* 0x000fe400000012ff */
[----:B------:R-:W-:Y:S02]  /*ba90*/  SHF.R.U64 R32, R32, 0x3, RZ ;  /* 0x0000000320207819 */ /* 0x000fe400000012ff */
[----:B------:R-:W-:Y:S01]  /*baa0*/  F2FP.BF16.F32.PACK_AB R5, R137, R138 ;  /* 0x0000008a8905723e */ /* 0x000fe200000010ff */
[----:B------:R-:W-:Y:S01]  /*bab0*/  BAR.SYNC.DEFER_BLOCKING 0x1, 0x100 ;  /* 0x0044000000007b1d */ /* 0x000fe20000010000 */
[----:B------:R-:W-:Y:S02]  /*bac0*/  SHF.R.U64 R24, R24, 0x3, RZ ;  /* 0x0000000318187819 */ /* 0x000fe400000012ff */
[----:B------:R-:W-:Y:S02]  /*bad0*/  SHF.R.U64 R26, R26, 0x3, RZ ;  /* 0x000000031a1a7819 */ /* 0x000fe400000012ff */
[----:B------:R-:W-:-:S02]  /*bae0*/  LOP3.LUT R51, R82, 0x380, RZ, 0xc0, !PT ;  /* 0x0000038052337812 */ /* 0x000fc400078ec0ff */
[----:B------:R-:W-:Y:S02]  /*baf0*/  SHF.R.U64 R94, R94, 0x3, RZ ;  /* 0x000000035e5e7819 */ /* 0x000fe400000012ff */
[----:B------:R-:W-:Y:S02]  /*bb00*/  SHF.R.U64 R28, R28, 0x3, RZ ;  /* 0x000000031c1c7819 */ /* 0x000fe400000012ff */
[----:B------:R-:W-:Y:S02]  /*bb10*/  SHF.R.U64 R30, R30, 0x3, RZ ;  /* 0x000000031e1e7819 */ /* 0x000fe400000012ff */
[----:B------:R-:W-:Y:S02]  /*bb20*/  LOP3.LUT R10, R10, R95, RZ, 0x3c, !PT ;  /* 0x0000005f0a0a7212 */ /* 0x000fe400078e3cff */
[----:B------:R-:W-:Y:S02]  /*bb30*/  LOP3.LUT R14, R14, R141, RZ, 0x3c, !PT ;  /* 0x0000008d0e0e7212 */ /* 0x000fe400078e3cff */
[----:B------:R-:W-:-:S02]  /*bb40*/  LOP3.LUT R32, R32, R149, RZ, 0x3c, !PT ;  /* 0x0000009520207212 */ /* 0x000fc400078e3cff */
[----:B------:R-:W-:Y:S02]  /*bb50*/  LOP3.LUT R34, R24, R151, RZ, 0x3c, !PT ;  /* 0x0000009718227212 */ /* 0x000fe400078e3cff */
[----:B------:R-:W-:Y:S02]  /*bb60*/  LOP3.LUT R26, R26, R143, RZ, 0x3c, !PT ;  /* 0x0000008f1a1a7212 */ /* 0x000fe400078e3cff */
[----:B------:R-:W-:Y:S01]  /*bb70*/  SHF.R.U64 R51, R51, 0x3, RZ ;  /* 0x0000000333337819 */ /* 0x000fe200000012ff */
[----:B------:R3:W-:Y:S01]  /*bb80*/  STSM.16.M88.4 [R139], R4 ;  /* 0x000000048b007844 */ /* 0x0007e20000000200 */
[----:B------:R-:W-:Y:S02]  /*bb90*/  LOP3.LUT R24, R94, R153, RZ, 0x3c, !PT ;  /* 0x000000995e187212 */ /* 0x000fe400078e3cff */
[----:B------:R-:W-:Y:S02]  /*bba0*/  LOP3.LUT R28, R28, R145, RZ, 0x3c, !PT ;  /* 0x000000911c1c7212 */ /* 0x000fe400078e3cff */
[----:B------:R-:W-:-:S02]  /*bbb0*/  LOP3.LUT R30, R30, R147, RZ, 0x3c, !PT ;  /* 0x000000931e1e7212 */ /* 0x000fc400078e3cff */
[----:B------:R-:W-:Y:S02]  /*bbc0*/  MOV R120, R10 ;  /* 0x0000000a00787202 */ /* 0x000fe40000000f00 */
[----:B-1----:R-:W-:Y:S02]  /*bbd0*/  MOV R100, R12 ;  /* 0x0000000c00647202 */ /* 0x002fe40000000f00 */
[----:B------:R-:W-:Y:S02]  /*bbe0*/  MOV R95, R14 ;  /* 0x0000000e005f7202 */ /* 0x000fe40000000f00 */
[----:B------:R-:W-:Y:S02]  /*bbf0*/  MOV R33, R32 ;  /* 0x0000002000217202 */ /* 0x000fe40000000f00 */
[----:B------:R-:W-:Y:S02]  /*bc00*/  F2FP.BF16.F32.PACK_AB R9, R131, R128 ;  /* 0x000000808309723e */ /* 0x000fe400000010ff */
[----:B---3--:R-:W-:-:S02]  /*bc10*/  F2FP.BF16.F32.PACK_AB R4, R124, R121 ;  /* 0x000000797c04723e */ /* 0x008fc400000010ff */
[----:B------:R-:W-:Y:S02]  /*bc20*/  F2FP.BF16.F32.PACK_AB R5, R133, R130 ;  /* 0x000000828505723e */ /* 0x000fe400000010ff */
[----:B------:R-:W-:Y:S02]  /*bc30*/  F2FP.BF16.F32.PACK_AB R6, R122, R3 ;  /* 0x000000037a06723e */ /* 0x000fe400000010ff */
[----:B------:R-:W-:Y:S02]  /*bc40*/  F2FP.BF16.F32.PACK_AB R7, R136, R129 ;  /* 0x000000818807723e */ /* 0x000fe400000010ff */
[----:B------:R-:W-:Y:S02]  /*bc50*/  F2FP.BF16.F32.PACK_AB R10, R45, R44 ;  /* 0x0000002c2d0a723e */ /* 0x000fe400000010ff */
[----:B------:R-:W-:Y:S01]  /*bc60*/  F2FP.BF16.F32.PACK_AB R11, R134, R127 ;  /* 0x0000007f860b723e */ /* 0x000fe200000010ff */
[----:B------:R1:W-:Y:S01]  /*bc70*/  STSM.16.M88.4 [R123], R4 ;  /* 0x000000047b007844 */ /* 0x0003e20000000200 */
[----:B------:R-:W-:-:S02]  /*bc80*/  LOP3.LUT R36, R51, R82, RZ, 0x3c, !PT ;  /* 0x0000005233247212 */ /* 0x000fc400078e3cff */
[----:B------:R-:W-:Y:S01]  /*bc90*/  MOV R94, R26 ;  /* 0x0000001a005e7202 */ /* 0x000fe20000000f00 */
[----:B------:R3:W-:Y:S01]  /*bca0*/  STSM.16.M88.4 [R120], R8 ;  /* 0x0000000878007844 */ /* 0x0007e20000000200 */
[----:B------:R-:W-:Y:S02]  /*bcb0*/  F2FP.BF16.F32.PACK_AB R12, R49, R48 ;  /* 0x00000030310c723e */ /* 0x000fe400000010ff */
[----:B------:R-:W-:Y:S02]  /*bcc0*/  F2FP.BF16.F32.PACK_AB R13, R132, R47 ;  /* 0x0000002f840d723e */ /* 0x000fe400000010ff */
[----:B------:R-:W-:Y:S02]  /*bcd0*/  F2FP.BF16.F32.PACK_AB R14, R53, R52 ;  /* 0x00000034350e723e */ /* 0x000fe400000010ff */
[----:B------:R-:W-:Y:S02]  /*bce0*/  F2FP.BF16.F32.PACK_AB R15, R55, R54 ;  /* 0x00000036370f723e */ /* 0x000fe400000010ff */
[----:B------:R-:W-:-:S02]  /*bcf0*/  MOV R32, R24 ;  /* 0x0000001800207202 */ /* 0x000fc40000000f00 */
[----:B------:R-:W-:Y:S01]  /*bd00*/  MOV R82, R28 ;  /* 0x0000001c00527202 */ /* 0x000fe20000000f00 */
[----:B------:R-:W-:Y:S01]  /*bd10*/  STSM.16.M88.4 [R100], R12 ;  /* 0x0000000c64007844 */ /* 0x000fe20000000200 */
[----:B------:R-:W-:Y:S02]  /*bd20*/  MOV R51, R30 ;  /* 0x0000001e00337202 */ /* 0x000fe40000000f00 */
[----:B------:R-:W-:Y:S02]  /*bd30*/  F2FP.BF16.F32.PACK_AB R24, R57, R56 ;  /* 0x000000383918723e */ /* 0x000fe400000010ff */
[----:B------:R-:W-:Y:S02]  /*bd40*/  F2FP.BF16.F32.PACK_AB R25, R59, R58 ;  /* 0x0000003a3b19723e */ /* 0x000fe400000010ff */
[----:B------:R-:W-:Y:S02]  /*bd50*/  F2FP.BF16.F32.PACK_AB R26, R61, R60 ;  /* 0x0000003c3d1a723e */ /* 0x000fe400000010ff */
[----:B------:R-:W-:-:S02]  /*bd60*/  F2FP.BF16.F32.PACK_AB R27, R63, R62 ;  /* 0x0000003e3f1b723e */ /* 0x000fc400000010ff */
[----:B------:R-:W-:Y:S02]  /*bd70*/  F2FP.BF16.F32.PACK_AB R28, R65, R64 ;  /* 0x00000040411c723e */ /* 0x000fe400000010ff */
[----:B------:R-:W-:Y:S01]  /*bd80*/  F2FP.BF16.F32.PACK_AB R29, R67, R66 ;  /* 0x00000042431d723e */ /* 0x000fe200000010ff */
[----:B------:R-:W-:Y:S01]  /*bd90*/  STSM.16.M88.4 [R95], R24 ;  /* 0x000000185f007844 */ /* 0x000fe20000000200 */
[----:B------:R-:W-:Y:S02]  /*bda0*/  F2FP.BF16.F32.PACK_AB R30, R69, R68 ;  /* 0x00000044451e723e */ /* 0x000fe400000010ff */
[----:B------:R-:W-:Y:S02]  /*bdb0*/  F2FP.BF16.F32.PACK_AB R31, R71, R70 ;  /* 0x00000046471f723e */ /* 0x000fe400000010ff */
[----:B-1----:R-:W-:Y:S02]  /*bdc0*/  F2FP.BF16.F32.PACK_AB R4, R73, R72 ;  /* 0x000000484904723e */ /* 0x002fe400000010ff */
[----:B------:R-:W-:Y:S01]  /*bdd0*/  F2FP.BF16.F32.PACK_AB R5, R75, R74 ;  /* 0x0000004a4b05723e */ /* 0x000fe200000010ff */
[----:B------:R-:W-:Y:S01]  /*bde0*/  STSM.16.M88.4 [R94], R28 ;  /* 0x0000001c5e007844 */ /* 0x000fe20000000200 */
[----:B------:R-:W-:-:S02]  /*bdf0*/  F2FP.BF16.F32.PACK_AB R6, R77, R76 ;  /* 0x0000004c4d06723e */ /* 0x000fc400000010ff */
[----:B------:R-:W-:Y:S02]  /*be00*/  F2FP.BF16.F32.PACK_AB R7, R79, R78 ;  /* 0x0000004e4f07723e */ /* 0x000fe400000010ff */
[----:B---3--:R-:W-:Y:S02]  /*be10*/  F2FP.BF16.F32.PACK_AB R8, R81, R80 ;  /* 0x000000505108723e */ /* 0x008fe400000010ff */
[----:B------:R-:W-:Y:S01]  /*be20*/  F2FP.BF16.F32.PACK_AB R9, R83, R42 ;  /* 0x0000002a5309723e */ /* 0x000fe200000010ff */
[----:B------:R1:W-:Y:S01]  /*be30*/  STSM.16.M88.4 [R82], R4 ;  /* 0x0000000452007844 */ /* 0x0003e20000000200 */
[----:B------:R-:W-:Y:S02]  /*be40*/  F2FP.BF16.F32.PACK_AB R10, R85, R84 ;  /* 0x00000054550a723e */ /* 0x000fe400000010ff */
[----:B------:R-:W-:Y:S02]  /*be50*/  F2FP.BF16.F32.PACK_AB R11, R87, R86 ;  /* 0x00000056570b723e */ /* 0x000fe400000010ff */
[----:B------:R-:W-:-:S02]  /*be60*/  MOV R34, R34 ;  /* 0x0000002200227202 */ /* 0x000fc40000000f00 */
[----:B------:R-:W-:Y:S01]  /*be70*/  MOV R37, R36 ;  /* 0x0000002400257202 */ /* 0x000fe20000000f00 */
[----:B------:R3:W-:Y:S01]  /*be80*/  STSM.16.M88.4 [R51], R8 ;  /* 0x0000000833007844 */ /* 0x0007e20000000200 */
[----:B------:R-:W4:Y:S01]  /*be90*/  LDC R39, c[0x0][0xa88] ;  /* 0x0002a200ff277b82 */ /* 0x000f220000000800 */
[----:B--2---:R-:W-:Y:S01]  /*bea0*/  ISETP.NE.U32.AND P0, PT, R40, RZ, PT ;  /* 0x000000ff2800720c */ /* 0x004fe20003f05070 */
[----:B------:R-:W-:Y:S01]  /*beb0*/  IMAD.MOV.U32 R36, RZ, RZ, RZ ;  /* 0x000000ffff247224 */ /* 0x000fe200078e00ff */
[----:B------:R2:W-:Y:S02]  /*bec0*/  STSM.16.M88.4 [R33], R88 ;  /* 0x0000005821007844 */ /* 0x0005e40000000200 */
[----:B------:R-:W-:Y:S01]  /*bed0*/  ISETP.NE.AND.EX P0, PT, R41, RZ, PT, P0 ;  /* 0x000000ff2900720c */ /* 0x000fe20003f05300 */
[C---:B-1----:R-:W-:Y:S01]  /*bee0*/  IMAD.SHL.U32 R5, R204.reuse, 0x4, RZ ;  /* 0x00000004cc057824 */ /* 0x042fe200078e00ff */
[----:B------:R2:W-:Y:S04]  /*bef0*/  STSM.16.M88.4 [R34], R96 ;  /* 0x0000006022007844 */ /* 0x0005e80000000200 */
[----:B------:R-:W-:Y:S01]  /*bf00*/  IADD3 R6, P1, R5, R40, RZ ;  /* 0x0000002805067210 */ /* 0x000fe20007f3e0ff */
[----:B------:R2:W-:Y:S01]  /*bf10*/  STSM.16.M88.4 [R37], R104 ;  /* 0x0000006825007844 */ /* 0x0005e20000000200 */
[----:B---3--:R-:W-:-:S03]  /*bf20*/  SHF.L.U64.HI R8, R204, 0x2, R207 ;  /* 0x00000002cc087819 */ /* 0x008fc600000102cf */
[----:B------:R2:W-:Y:S02]  /*bf30*/  STSM.16.M88.4 [R32], R112 ;  /* 0x0000007020007844 */ /* 0x0005e40000000200 */
[----:B------:R-:W-:Y:S01]  /*bf40*/  IMAD.X R7, R8, 0x1, R41, P1 ;  /* 0x0000000108077824 */ /* 0x000fe200008e0629 */
[----:B------:R-:W-:Y:S01]  /*bf50*/  BAR.SYNC.DEFER_BLOCKING 0x1, 0x100 ;  /* 0x0044000000007b1d */ /* 0x000fe20000010000 */
[----:B------:R-:W-:-:S04]  /*bf60*/  ISETP.NE.U32.AND P1, PT, RZ, UR4, PT ;  /* 0x00000004ff007c0c */ /* 0x000fc8000bf25070 */
[----:B------:R-:W-:-:S13]  /*bf70*/  ISETP.NE.AND.EX P1, PT, RZ, UR5, PT, P1 ;  /* 0x00000005ff007c0c */ /* 0x000fda000bf25310 */
[----:B------:R-:W-:-:S04]  /*bf80*/  @P1 IADD3 R4, P2, R5, UR4, RZ ;  /* 0x0000000405041c10 */ /* 0x000fc8000ff5e0ff */
[----:B------:R-:W-:Y:S01]  /*bf90*/  @P1 IADD3.X R5, R8, UR5, RZ, P2, !PT ;  /* 0x0000000508051c10 */ /* 0x000fe200097fe4ff */
[----:B------:R2:W5:Y:S01]  /*bfa0*/  @P0 LDG.E R36, desc[UR60][R6.64] ;  /* 0x0000003c06240981 */ /* 0x000562000c1e1900 */
[----:B------:R-:W-:-:S03]  /*bfb0*/  IMAD R3, R22, 0x40, R18 ;  /* 0x0000004016037824 */ /* 0x000fc600078e0212 */
[----:B----4-:R2:W5:Y:S01]  /*bfc0*/  @P1 LDG.E R39, desc[UR60][R4.64] ;  /* 0x0000003c04271981 */ /* 0x010562000c1e1900 */
[----:B------:R-:W-:-:S03]  /*bfd0*/  IMAD.WIDE R20, R3, 0x2, R20 ;  /* 0x0000000203147825 */ /* 0x000fc600078e0214 */
[----:B------:R-:W-:-:S04]  /*bfe0*/  IADD3 R13, P4, R20, 0x1000, RZ ;  /* 0x00001000140d7810 */ /* 0x000fc80007f9e0ff */
[----:B------:R-:W-:Y:S01]  /*bff0*/  LOP3.LUT R12, R13, 0x380, RZ, 0xc0, !PT ;  /* 0x000003800d0c7812 */ /* 0x000fe200078ec0ff */
[----:B------:R-:W-:Y:S08]  /*c000*/  @P1 BRA `(.L_x_3132) ;  /* 0x0000000000101947 */ /* 0x000ff00003800000 */
[----:B------:R-:W-:Y:S05]  /*c010*/  @!P0 BRA `(.L_x_3132) ;  /* 0x00000000000c8947 */ /* 0x000fea0003800000 */
[----:B--2---:R-:W2:Y:S04]  /*c020*/  LDG.E R4, desc[UR60][R6.64] ;  /* 0x0000003c06047981 */ /* 0x004ea8000c1e1900 */
[----:B-----5:R-:W2:Y:S02]  /*c030*/  LDG.E R39, desc[UR60][R6.64+0x4] ;  /* 0x0000043c06277981 */ /* 0x020ea4000c1e1900 */
[----:B--2---:R-:W-:-:S07]  /*c040*/  IADD3 R39, -R4, R39, RZ ;  /* 0x0000002704277210 */ /* 0x004fce0007ffe1ff */
.L_x_3132:
[----:B------:R-:W-:Y:S01]  /*c050*/  SHF.R.S32.HI R23, RZ, 0x1f, R205 ;  /* 0x0000001fff177819 */ /* 0x000fe200000114cd */
[----:B------:R-:W-:Y:S01]  /*c060*/  ULDC.64 UR4, c[0x0][0xb70] ;  /* 0x0002dc0000047ab9 */ /* 0x000fe20000000a00 */
[----:B--2--5:R-:W-:Y:S01]  /*c070*/  SHF.R.S32.HI R37, RZ, 0x1f, R36 ;  /* 0x0000001fff257819 */ /* 0x024fe20000011424 */
[----:B------:R-:W-:Y:S01]  /*c080*/  IMAD R10, R206, 0x80, R212 ;  /* 0x00000080ce0a7824 */ /* 0x000fe200078e02d4 */
[----:B------:R-:W-:Y:S01]  /*c090*/  IADD3 R7, P6, R20, 0x3000, RZ ;  /* 0x0000300014077810 */ /* 0x000fe20007fde0ff */
[----:B------:R-:W-:Y:S01]  /*c0a0*/  IMAD R4, R23, UR4, RZ ;  /* 0x0000000417047c24 */ /* 0x000fe2000f8e02ff */
[----:B------:R-:W-:Y:S02]  /*c0b0*/  SEL R207, R207, RZ, !P0 ;  /* 0x000000ffcfcf7207 */ /* 0x000fe40004000000 */
[----:B------:R-:W-:Y:S01]  /*c0c0*/  LOP3.LUT R6, R7, 0x380, RZ, 0xc0, !PT ;  /* 0x0000038007067812 */ /* 0x000fe200078ec0ff */
[C---:B------:R-:W-:Y:S01]  /*c0d0*/  IMAD R3, R205.reuse, UR5, R4 ;  /* 0x00000005cd037c24 */ /* 0x040fe2000f8e0204 */
[----:B------:R-:W-:Y:S01]  /*c0e0*/  SEL R65, R204, RZ, !P0 ;  /* 0x000000ffcc417207 */ /* 0x000fe20004000000 */
[----:B------:R-:W-:Y:S01]  /*c0f0*/  IMAD.WIDE.U32 R4, R205, UR4, R36 ;  /* 0x00000004cd047c25 */ /* 0x000fe2000f8e0024 */
[----:B------:R-:W-:Y:S01]  /*c100*/  IADD3 R57, P0, R20, 0x4000, RZ ;  /* 0x0000400014397810 */ /* 0x000fe20007f1e0ff */
[----:B------:R-:W-:Y:S01]  /*c110*/  ULDC.64 UR4, c[0x0][0xb78] ;  /* 0x0002de0000047ab9 */ /* 0x000fe20000000a00 */
[----:B------:R-:W-:Y:S01]  /*c120*/  SHF.R.U64 R6, R6, 0x3, RZ ;  /* 0x0000000306067819 */ /* 0x000fe200000012ff */
[----:B------:R-:W-:Y:S01]  /*c130*/  IMAD.IADD R5, R5, 0x1, R3 ;  /* 0x0000000105057824 */ /* 0x000fe200078e0203 */
[C---:B------:R-:W-:Y:S01]  /*c140*/  IADD3 R9, P5, R20.reuse, 0x2000, RZ ;  /* 0x0000200014097810 */ /* 0x040fe20007fbe0ff */
[----:B------:R-:W-:Y:S01]  /*c150*/  IMAD R3, R207, UR4, RZ ;  /* 0x00000004cf037c24 */ /* 0x000fe2000f8e02ff */
[----:B------:R-:W-:Y:S01]  /*c160*/  IADD3 R45, P1, R20, 0x5000, RZ ;  /* 0x00005000142d7810 */ /* 0x000fe20007f3e0ff */
[----:B------:R-:W-:Y:S01]  /*c170*/  IMAD.WIDE.U32 R4, R65, UR4, R4 ;  /* 0x0000000441047c25 */ /* 0x000fe2000f8e0004 */
[----:B------:R-:W-:-:S02]  /*c180*/  LOP3.LUT R56, R57, 0x380, RZ, 0xc0, !PT ;  /* 0x0000038039387812 */ /* 0x000fc400078ec0ff */
[----:B------:R-:W-:Y:S02]  /*c190*/  IADD3 R33, P2, R20, 0x6000, RZ ;  /* 0x0000600014217810 */ /* 0x000fe40007f5e0ff */
[----:B------:R-:W-:Y:S01]  /*c1a0*/  LOP3.LUT R6, R6, R7, RZ, 0x3c, !PT ;  /* 0x0000000706067212 */ /* 0x000fe200078e3cff */
[----:B------:R-:W-:Y:S01]  /*c1b0*/  IMAD R7, R65, UR5, R3 ;  /* 0x0000000541077c24 */ /* 0x000fe2000f8e0203 */
[----:B------:R-:W-:Y:S01]  /*c1c0*/  LOP3.LUT R8, R9, 0x380, RZ, 0xc0, !PT ;  /* 0x0000038009087812 */ /* 0x000fe200078ec0ff */
[----:B------:R-:W-:Y:S01]  /*c1d0*/  ULDC.64 UR4, c[0x0][0xb40] ;  /* 0x0002d00000047ab9 */ /* 0x000fe20000000a00 */
[----:B------:R-:W-:Y:S02]  /*c1e0*/  SHF.R.S32.HI R3, RZ, 0x1f, R10 ;  /* 0x0000001fff037819 */ /* 0x000fe4000001140a */
[----:B------:R-:W-:Y:S02]  /*c1f0*/  IADD3 R4, P3, R10, R4, RZ ;  /* 0x000000040a047210 */ /* 0x000fe40007f7e0ff */
[----:B------:R-:W-:-:S02]  /*c200*/  LOP3.LUT R44, R45, 0x380, RZ, 0xc0, !PT ;  /* 0x000003802d2c7812 */ /* 0x000fc400078ec0ff */
[----:B------:R-:W-:Y:S02]  /*c210*/  SHF.R.U64 R56, R56, 0x3, RZ ;  /* 0x0000000338387819 */ /* 0x000fe400000012ff */
[----:B------:R-:W-:Y:S02]  /*c220*/  LOP3.LUT R32, R33, 0x380, RZ, 0xc0, !PT ;  /* 0x0000038021207812 */ /* 0x000fe400078ec0ff */
[----:B------:R-:W-:Y:S02]  /*c230*/  SHF.R.U64 R12, R12, 0x3, RZ ;  /* 0x000000030c0c7819 */ /* 0x000fe400000012ff */
[----:B------:R-:W-:Y:S02]  /*c240*/  SHF.R.U64 R8, R8, 0x3, RZ ;  /* 0x0000000308087819 */ /* 0x000fe400000012ff */
[----:B------:R-:W-:Y:S01]  /*c250*/  IADD3.X R3, R3, R5, R7, P3, !PT ;  /* 0x0000000503037210 */ /* 0x000fe20001ffe407 */
[----:B------:R-:W-:Y:S01]  /*c260*/  IMAD.X R7, RZ, RZ, R21, P6 ;  /* 0x000000ffff077224 */ /* 0x000fe200030e0615 */
[----:B------:R-:W-:-:S02]  /*c270*/  SHF.R.U64 R44, R44, 0x3, RZ ;  /* 0x000000032c2c7819 */ /* 0x000fc400000012ff */
[----:B------:R-:W-:Y:S02]  /*c280*/  LOP3.LUT R56, R56, R57, RZ, 0x3c, !PT ;  /* 0x0000003938387212 */ /* 0x000fe400078e3cff */
[----:B------:R-:W-:Y:S02]  /*c290*/  SHF.R.U64 R32, R32, 0x3, RZ ;  /* 0x0000000320207819 */ /* 0x000fe400000012ff */
[----:B------:R-:W-:Y:S02]  /*c2a0*/  LEA R30, P3, R4, UR4, 0x2 ;  /* 0x00000004041e7c11 */ /* 0x000fe4000f8610ff */
        /* <DEDUP_REMOVED lines=10> */
[----:B------:R-:W-:Y:S01]  /*c350*/  LEA.HI.X R31, R4, UR5, R3, 0x2, P3 ;  /* 0x00000005041f7c11 */ /* 0x000fe200098f1403 */
[----:B------:R-:W-:Y:S01]  /*c360*/  VIADD R4, R10, 0x8 ;  /* 0x000000080a047836 */ /* 0x000fe20000000000 */
[C---:B------:R-:W-:Y:S01]  /*c370*/  IADD3 R25, P3, R20.reuse, 0x7000, RZ ;  /* 0x0000700014197810 */ /* 0x040fe20007f7e0ff */
[----:B------:R-:W-:Y:S01]  /*c380*/  ULDC.64 UR4, c[0x0][0xaa0] ;  /* 0x0002a80000047ab9 */ /* 0x000fe20000000a00 */
[----:B------:R-:W-:-:S02]  /*c390*/  IADD3 R61, P4, R20, 0x8000, RZ ;  /* 0x00008000143d7810 */ /* 0x000fc40007f9e0ff */
[C---:B------:R-:W-:Y:S02]  /*c3a0*/  IADD3 R53, P5, R20.reuse, 0x9000, RZ ;  /* 0x0000900014357810 */ /* 0x040fe40007fbe0ff */
[----:B------:R-:W-:Y:S02]  /*c3b0*/  IADD3 R41, P6, R20, 0xa000, RZ ;  /* 0x0000a00014297810 */ /* 0x000fe40007fde0ff */
[----:B------:R-:W-:Y:S02]  /*c3c0*/  ISETP.GE.OR P1, PT, R10, R39, P0 ;  /* 0x000000270a00720c */ /* 0x000fe40000726670 */
[----:B------:R-:W-:Y:S02]  /*c3d0*/  IADD3 R10, P2, R20, 0xb000, RZ ;  /* 0x0000b000140a7810 */ /* 0x000fe40007f5e0ff */
[----:B------:R-:W-:Y:S02]  /*c3e0*/  LOP3.LUT R24, R25, 0x380, RZ, 0xc0, !PT ;  /* 0x0000038019187812 */ /* 0x000fe400078ec0ff */
[----:B------:R-:W-:Y:S01]  /*c3f0*/  LOP3.LUT R60, R61, 0x380, RZ, 0xc0, !PT ;  /* 0x000003803d3c7812 */ /* 0x000fe200078ec0ff */
[----:B------:R-:W-:Y:S01]  /*c400*/  IMAD.X R29, RZ, RZ, R21, P2 ;  /* 0x000000ffff1d7224 */ /* 0x000fe200010e0615 */
[----:B------:R-:W-:-:S02]  /*c410*/  LOP3.LUT R52, R53, 0x380, RZ, 0xc0, !PT ;  /* 0x0000038035347812 */ /* 0x000fc400078ec0ff */
[----:B------:R-:W-:Y:S02]  /*c420*/  LOP3.LUT R40, R41, 0x380, RZ, 0xc0, !PT ;  /* 0x0000038029287812 */ /* 0x000fe400078ec0ff */
[----:B------:R-:W-:Y:S01]  /*c430*/  ISETP.GE.OR P0, PT, R4, R39, P0 ;  /* 0x000000270400720c */ /* 0x000fe20000706670 */
[----:B------:R-:W-:Y:S01]  /*c440*/  @!P1 STG.E desc[UR60][R30.64], R2 ;  /* 0x000000021e009986 */ /* 0x000fe2000c10193c */
[----:B------:R-:W-:Y:S02]  /*c450*/  LOP3.LUT R3, R10, 0x380, RZ, 0xc0, !PT ;  /* 0x000003800a037812 */ /* 0x000fe400078ec0ff */
[----:B------:R-:W-:Y:S02]  /*c460*/  LOP3.LUT R5, R20, 0x380, RZ, 0xc0, !PT ;  /* 0x0000038014057812 */ /* 0x000fe400078ec0ff */
[----:B------:R-:W-:Y:S02]  /*c470*/  SHF.R.U64 R24, R24, 0x3, RZ ;  /* 0x0000000318187819 */ /* 0x000fe400000012ff */
[----:B------:R-:W-:-:S02]  /*c480*/  SHF.R.U64 R60, R60, 0x3, RZ ;  /* 0x000000033c3c7819 */ /* 0x000fc400000012ff */
[----:B------:R-:W-:Y:S02]  /*c490*/  SHF.R.U64 R52, R52, 0x3, RZ ;  /* 0x0000000334347819 */ /* 0x000fe400000012ff */
[----:B------:R-:W-:Y:S01]  /*c4a0*/  SHF.R.U64 R40, R40, 0x3, RZ ;  /* 0x0000000328287819 */ /* 0x000fe200000012ff */
[----:B------:R1:W-:Y:S01]  /*c4b0*/  @!P0 STG.E desc[UR60][R30.64+0x20], R0 ;  /* 0x000020001e008986 */ /* 0x0003e2000c10193c */
[----:B------:R-:W-:Y:S02]  /*c4c0*/  SHF.R.U64 R3, R3, 0x3, RZ ;  /* 0x0000000303037819 */ /* 0x000fe400000012ff */
[----:B------:R-:W-:Y:S01]  /*c4d0*/  SHF.R.U64 R5, R5, 0x3, RZ ;  /* 0x0000000305057819 */ /* 0x000fe200000012ff */
[----:B------:R-:W5:Y:S01]  /*c4e0*/  LD.E.128 R12, desc[UR60][R12.64] ;  /* 0x0000003c0c0c7980 */ /* 0x000f62000c101d00 */
[----:B------:R-:W-:Y:S01]  /*c4f0*/  LOP3.LUT R24, R24, R25, RZ, 0x3c, !PT ;  /* 0x0000001918187212 */ /* 0x000fe200078e3cff */
[--C-:B------:R-:W-:Y:S01]  /*c500*/  IMAD.X R25, RZ, RZ, R21.reuse, P3 ;  /* 0x000000ffff197224 */ /* 0x100fe200018e0615 */
[----:B------:R-:W-:Y:S01]  /*c510*/  LOP3.LUT R60, R60, R61, RZ, 0x3c, !PT ;  /* 0x0000003d3c3c7212 */ /* 0x000fe200078e3cff */
[--C-:B------:R-:W-:Y:S01]  /*c520*/  IMAD.X R61, RZ, RZ, R21.reuse, P4 ;  /* 0x000000ffff3d7224 */ /* 0x100fe200020e0615 */
[----:B------:R-:W-:Y:S01]  /*c530*/  LOP3.LUT R52, R52, R53, RZ, 0x3c, !PT ;  /* 0x0000003534347212 */ /* 0x000fe200078e3cff */
[----:B------:R-:W5:Y:S01]  /*c540*/  LD.E.128 R56, desc[UR60][R56.64] ;  /* 0x0000003c38387980 */ /* 0x000f62000c101d00 */
[----:B------:R-:W-:Y:S01]  /*c550*/  LOP3.LUT R40, R40, R41, RZ, 0x3c, !PT ;  /* 0x0000002928287212 */ /* 0x000fe200078e3cff */
[----:B------:R-:W-:Y:S01]  /*c560*/  IMAD.X R41, RZ, RZ, R21, P6 ;  /* 0x000000ffff297224 */ /* 0x000fe200030e0615 */
[----:B------:R-:W-:Y:S01]  /*c570*/  IADD3.X R53, RZ, R21, RZ, P5, !PT ;  /* 0x00000015ff357210 */ /* 0x000fe20002ffe4ff */
[----:B------:R-:W5:Y:S01]  /*c580*/  LD.E.128 R44, desc[UR60][R44.64] ;  /* 0x0000003c2c2c7980 */ /* 0x000f62000c101d00 */
[----:B------:R-:W-:-:S02]  /*c590*/  LOP3.LUT R28, R3, R10, RZ, 0x3c, !PT ;  /* 0x0000000a031c7212 */ /* 0x000fc400078e3cff */
[----:B------:R-:W-:Y:S01]  /*c5a0*/  LOP3.LUT R20, R5, R20, RZ, 0x3c, !PT ;  /* 0x0000001405147212 */ /* 0x000fe200078e3cff */
[----:B------:R-:W5:Y:S01]  /*c5b0*/  LD.E.128 R8, desc[UR60][R8.64] ;  /* 0x0000003c08087980 */ /* 0x000f62000c101d00 */
[----:B------:R-:W-:-:S03]  /*c5c0*/  SHF.R.S32.HI R3, RZ, 0x1f, R18 ;  /* 0x0000001fff037819 */ /* 0x000fc60000011412 */
[----:B------:R2:W5:Y:S04]  /*c5d0*/  LD.E.128 R48, desc[UR60][R20.64] ;  /* 0x0000003c14307980 */ /* 0x000568000c101d00 */
[----:B------:R-:W5:Y:S04]  /*c5e0*/  LD.E.128 R4, desc[UR60][R6.64] ;  /* 0x0000003c06047980 */ /* 0x000f68000c101d00 */
[----:B------:R-:W5:Y:S04]  /*c5f0*/  LD.E.128 R32, desc[UR60][R32.64] ;  /* 0x0000003c20207980 */ /* 0x000f68000c101d00 */
[----:B------:R-:W5:Y:S04]  /*c600*/  LD.E.128 R24, desc[UR60][R24.64] ;  /* 0x0000003c18187980 */ /* 0x000f68000c101d00 */
[----:B------:R-:W5:Y:S04]  /*c610*/  LD.E.128 R60, desc[UR60][R60.64] ;  /* 0x0000003c3c3c7980 */ /* 0x000f68000c101d00 */
[----:B------:R-:W5:Y:S04]  /*c620*/  LD.E.128 R52, desc[UR60][R52.64] ;  /* 0x0000003c34347980 */ /* 0x000f68000c101d00 */
[----:B------:R-:W5:Y:S04]  /*c630*/  LD.E.128 R40, desc[UR60][R40.64] ;  /* 0x0000003c28287980 */ /* 0x000f68000c101d00 */
[----:B-1----:R-:W5:Y:S01]  /*c640*/  LD.E.128 R28, desc[UR60][R28.64] ;  /* 0x0000003c1c1c7980 */ /* 0x002f62000c101d00 */
[----:B--2---:R-:W-:Y:S01]  /*c650*/  IMAD R21, R37, UR4, RZ ;  /* 0x0000000425157c24 */ /* 0x004fe2000f8e02ff */
[----:B------:R-:W-:Y:S01]  /*c660*/  @!PT LDS RZ, [RZ] ;  /* 0x00000000fffff984 */ /* 0x000fe20000000800 */
[----:B------:R-:W-:Y:S01]  /*c670*/  @!PT LDS RZ, [RZ] ;  /* 0x00000000fffff984 */ /* 0x000fe20000000800 */
[----:B------:R-:W-:Y:S01]  /*c680*/  @!PT LDS RZ, [RZ] ;  /* 0x00000000fffff984 */ /* 0x000fe20000000800 */
[----:B------:R-:W-:Y:S01]  /*c690*/  @!PT LDS RZ, [RZ] ;  /* 0x00000000fffff984 */ /* 0x000fe20000000800 */
[----:B------:R1:W-:Y:S06]  /*c6a0*/  MEMBAR.ALL.CTA ;  /* 0x0000000000007992 */ /* 0x0003ec0000008000 */
[----:B-1----:R-:W1:Y:S01]  /*c6b0*/  FENCE.VIEW.ASYNC.S ;  /* 0x00000000000073c6 */ /* 0x002e620000000000 */
[----:B------:R-:W-:-:S02]  /*c6c0*/  IMAD.MOV.U32 R2, RZ, RZ, R18 ;  /* 0x000000ffff027224 */ /* 0x000fc400078e0012 */
[C---:B------:R-:W-:Y:S02]  /*c6d0*/  IMAD R21, R36.reuse, UR5, R21 ;  /* 0x0000000524157c24 */ /* 0x040fe4000f8e0215 */
[----:B------:R-:W-:Y:S01]  /*c6e0*/  IMAD.WIDE.U32 R2, R36, UR4, R2 ;  /* 0x0000000424027c25 */ /* 0x000fe2000f8e0002 */
[----:B------:R-:W-:-:S03]  /*c6f0*/  ULDC.64 UR4, c[0x0][0xae0] ;  /* 0x0002b80000047ab9 */ /* 0x000fc60000000a00 */
[----:B------:R-:W-:Y:S02]  /*c700*/  IMAD R39, R206, -0x80, R39 ;  /* 0xffffff80ce277824 */ /* 0x000fe400078e0227 */
[----:B------:R-:W-:Y:S02]  /*c710*/  IMAD.IADD R3, R3, 0x1, R21 ;  /* 0x0000000103037824 */ /* 0x000fe400078e0215 */
[----:B------:R-:W-:Y:S01]  /*c720*/  IMAD R36, R23, UR4, RZ ;  /* 0x0000000417247c24 */ /* 0x000fe2000f8e02ff */
[C---:B------:R-:W-:Y:S01]  /*c730*/  ISETP.GE.AND P3, PT, R22.reuse, R39, PT ;  /* 0x000000271600720c */ /* 0x040fe20003f66270 */
[----:B------:R-:W-:Y:S02]  /*c740*/  VIADD R0, R22, 0x20 ;  /* 0x0000002016007836 */ /* 0x000fe40000000000 */
[C---:B------:R-:W-:Y:S02]  /*c750*/  IMAD R23, R205.reuse, UR5, R36 ;  /* 0x00000005cd177c24 */ /* 0x040fe4000f8e0224 */
[----:B------:R-:W-:Y:S01]  /*c760*/  IMAD.WIDE.U32 R2, R205, UR4, R2 ;  /* 0x00000004cd027c25 */ /* 0x000fe2000f8e0002 */
[----:B------:R-:W-:-:S03]  /*c770*/  ULDC.64 UR4, c[0x0][0xae8] ;  /* 0x0002ba0000047ab9 */ /* 0x000fc60000000a00 */
[----:B0-----:R-:W-:Y:S01]  /*c780*/  VIADD R38, R38, 0x36820 ;  /* 0x0003682026267836 */ /* 0x001fe20000000000 */
[C---:B------:R-:W-:Y:S01]  /*c790*/  IADD3 R20, R22.reuse, 0x40, RZ ;  /* 0x0000004016147810 */ /* 0x040fe20007ffe0ff */
[----:B------:R-:W-:Y:S01]  /*c7a0*/  VIADD R21, R22, 0x60 ;  /* 0x0000006016157836 */ /* 0x000fe20000000000 */
[-C--:B------:R-:W-:Y:S01]  /*c7b0*/  ISETP.GE.AND P0, PT, R0, R39.reuse, PT ;  /* 0x000000270000720c */ /* 0x080fe20003f06270 */
[----:B------:R-:W-:Y:S01]  /*c7c0*/  IMAD.IADD R3, R3, 0x1, R23 ;  /* 0x0000000103037824 */ /* 0x000fe200078e0217 */
[----:B------:R-:W-:Y:S01]  /*c7d0*/  PRMT R38, RZ, 0x654, R38 ;  /* 0x00000654ff267816 */ /* 0x000fe20000000026 */
[----:B------:R-:W-:Y:S01]  /*c7e0*/  IMAD R0, R207, UR4, RZ ;  /* 0x00000004cf007c24 */ /* 0x000fe2000f8e02ff */
[-C--:B------:R-:W-:Y:S01]  /*c7f0*/  ISETP.GE.AND P1, PT, R20, R39.reuse, PT ;  /* 0x000000271400720c */ /* 0x080fe20003f26270 */
[----:B------:R-:W-:Y:S01]  /*c800*/  IMAD.WIDE.U32 R36, R65, UR4, R2 ;  /* 0x0000000441247c25 */ /* 0x000fe2000f8e0002 */
[----:B------:R-:W-:Y:S01]  /*c810*/  ISETP.GE.AND P2, PT, R21, R39, PT ;  /* 0x000000271500720c */ /* 0x000fe20003f46270 */
[----:B-1----:R0:W-:Y:S01]  /*c820*/  SYNCS.ARRIVE.TRANS64.RED.A1T0 RZ, [R38+URZ], RZ ;  /* 0x000000ff26ff79a7 */ /* 0x0021e2000810043f */
[----:B------:R-:W-:Y:S01]  /*c830*/  SHF.R.S32.HI R23, RZ, 0x1f, R22 ;  /* 0x0000001fff177819 */ /* 0x000fe20000011416 */
[----:B------:R-:W-:Y:S01]  /*c840*/  IMAD R39, R65, UR5, R0 ;  /* 0x0000000541277c24 */ /* 0x000fe2000f8e0200 */
[----:B------:R-:W-:Y:S01]  /*c850*/  BSSY B1, `(.L_x_3133) ;  /* 0x0000017000017945 */ /* 0x000fe20003800000 */
[----:B------:R-:W-:-:S04]  /*c860*/  IMAD.WIDE R20, R206, 0x80, R22 ;  /* 0x00000080ce147825 */ /* 0x000fc800078e0216 */
[----:B------:R-:W-:Y:S01]  /*c870*/  IMAD.IADD R65, R37, 0x1, R39 ;  /* 0x0000000125417824 */ /* 0x000fe200078e0227 */
[----:B0-----:R-:W-:Y:S06]  /*c880*/  @P3 BRA `(.L_x_3134) ;  /* 0x00000000004c3947 */ /* 0x001fec0003800000 */
[----:B------:R-:W-:Y:S01]  /*c890*/  ULDC.64 UR6, c[0x0][0xad8] ;  /* 0x0002b60000067ab9 */ /* 0x000fe20000000a00 */
[C---:B------:R-:W-:Y:S01]  /*c8a0*/  VIADD R0, R18.reuse, 0x40 ;  /* 0x0000004012007836 */ /* 0x040fe20000000000 */
[----:B------:R-:W-:Y:S01]  /*c8b0*/  IADD3 R38, R18, 0x80, RZ ;  /* 0x0000008012267810 */ /* 0x000fe20007ffe0ff */
[----:B------:R-:W-:Y:S01]  /*c8c0*/  IMAD R39, R21, UR6, RZ ;  /* 0x0000000615277c24 */ /* 0x000fe2000f8e02ff */
[----:B------:R-:W-:Y:S01]  /*c8d0*/  ULDC UR4, c[0x0][0xa8c] ;  /* 0x0002a30000047ab9 */ /* 0x000fe20000000800 */
[----:B------:R-:W-:Y:S01]  /*c8e0*/  IMAD.MOV.U32 R2, RZ, RZ, R36 ;  /* 0x000000ffff027224 */ /* 0x000fe200078e0024 */
[----:B------:R-:W-:Y:S01]  /*c8f0*/  ISETP.GE.AND P4, PT, R0, UR4, PT ;  /* 0x0000000400007c0c */ /* 0x000fe2000bf86270 */
[----:B------:R-:W-:Y:S01]  /*c900*/  IMAD.MOV.U32 R3, RZ, RZ, R65 ;  /* 0x000000ffff037224 */ /* 0x000fe200078e0041 */
[----:B------:R-:W-:Y:S01]  /*c910*/  ISETP.GE.AND P3, PT, R18, UR4, PT ;  /* 0x0000000412007c0c */ /* 0x000fe2000bf66270 */
[----:B------:R-:W-:Y:S01]  /*c920*/  IMAD R39, R20, UR7, R39 ;  /* 0x0000000714277c24 */ /* 0x000fe2000f8e0227 */
[----:B------:R-:W-:Y:S01]  /*c930*/  ISETP.GE.AND P5, PT, R38, UR4, PT ;  /* 0x0000000426007c0c */ /* 0x000fe2000bfa6270 */
[----:B------:R-:W-:Y:S01]  /*c940*/  IMAD.WIDE.U32 R2, R20, UR6, R2 ;  /* 0x0000000614027c25 */ /* 0x000fe2000f8e0002 */
[----:B------:R-:W-:-:S03]  /*c950*/  ULDC.64 UR6, c[0x0][0xa80] ;  /* 0x0002a00000067ab9 */ /* 0x000fc60000000a00 */
[----:B------:R-:W-:Y:S01]  /*c960*/  IMAD.IADD R3, R3, 0x1, R39 ;  /* 0x0000000103037824 */ /* 0x000fe200078e0227 */
[----:B------:R-:W-:-:S04]  /*c970*/  LEA R38, P6, R2, UR6, 0x1 ;  /* 0x0000000602267c11 */ /* 0x000fc8000f8c08ff */
[----:B------:R-:W-:-:S05]  /*c980*/  LEA.HI.X R39, R2, UR7, R3, 0x1, P6 ;  /* 0x0000000702277c11 */ /* 0x000fca000b0f0c03 */
[----:B-----5:R0:W-:Y:S04]  /*c990*/  @!P3 STG.E.128 desc[UR60][R38.64], R48 ;  /* 0x000000302600b986 */ /* 0x0201e8000c101d3c */
[----:B------:R0:W-:Y:S04]  /*c9a0*/  @!P4 STG.E.128 desc[UR60][R38.64+0x80], R56 ;  /* 0x000080382600c986 */ /* 0x0001e8000c101d3c */
[----:B------:R0:W-:Y:S02]  /*c9b0*/  @!P5 STG.E.128 desc[UR60][R38.64+0x100], R60 ;  /* 0x0001003c2600d986 */ /* 0x0001e4000c101d3c */
.L_x_3134:
[----:B------:R-:W-:Y:S05]  /*c9c0*/  BSYNC B1 ;  /* 0x0000000000017941 */ /* 0x000fea0003800000 */
.L_x_3133:
[----:B------:R-:W-:Y:S04]  /*c9d0*/  BSSY B1, `(.L_x_3135) ;  /* 0x0000017000017945 */ /* 0x000fe80003800000 */
[----:B------:R-:W-:Y:S05]  /*c9e0*/  @P0 BRA `(.L_x_3136) ;  /* 0x0000000000540947 */ /* 0x000fea0003800000 */
[----:B0-----:R-:W-:Y:S01]  /*c9f0*/  IADD3 R39, P0, R20, 0x20, RZ ;  /* 0x0000002014277810 */ /* 0x001fe20007f1e0ff */
[C---:B------:R-:W-:Y:S01]  /*ca00*/  VIADD R2, R18.reuse, 0x40 ;  /* 0x0000004012027836 */ /* 0x040fe20000000000 */
[----:B------:R-:W-:Y:S01]  /*ca10*/  ULDC UR4, c[0x0][0xa8c] ;  /* 0x0002a30000047ab9 */ /* 0x000fe20000000800 */
[----:B------:R-:W-:Y:S01]  /*ca20*/  ULDC.64 UR6, c[0x0][0xad8] ;  /* 0x0002b60000067ab9 */ /* 0x000fe20000000a00 */
[----:B------:R-:W-:Y:S01]  /*ca30*/  IMAD.MOV.U32 R3, RZ, RZ, R65 ;  /* 0x000000ffff037224 */ /* 0x000fe200078e0041 */
[----:B------:R-:W-:Y:S01]  /*ca40*/  IADD3 R38, R18, 0x80, RZ ;  /* 0x0000008012267810 */ /* 0x000fe20007ffe0ff */
[----:B------:R-:W-:Y:S01]  /*ca50*/  IMAD.X R0, RZ, RZ, R21, P0 ;  /* 0x000000ffff007224 */ /* 0x000fe200000e0615 */
[----:B------:R-:W-:Y:S01]  /*ca60*/  ISETP.GE.AND P4, PT, R2, UR4, PT ;  /* 0x0000000402007c0c */ /* 0x000fe2000bf86270 */
[----:B------:R-:W-:Y:S01]  /*ca70*/  IMAD.MOV.U32 R2, RZ, RZ, R36 ;  /* 0x000000ffff027224 */ /* 0x000fe200078e0024 */
[----:B------:R-:W-:Y:S01]  /*ca80*/  ISETP.GE.AND P3, PT, R18, UR4, PT ;  /* 0x0000000412007c0c */ /* 0x000fe2000bf66270 */
[----:B------:R-:W-:Y:S01]  /*ca90*/  IMAD R0, R0, UR6, RZ ;  /* 0x0000000600007c24 */ /* 0x000fe2000f8e02ff */
[----:B------:R-:W-:Y:S01]  /*caa0*/  ISETP.GE.AND P5, PT, R38, UR4, PT ;  /* 0x0000000426007c0c */ /* 0x000fe2000bfa6270 */
[----:B------:R-:W-:-:S04]  /*cab0*/  IMAD.WIDE.U32 R2, R39, UR6, R2 ;  /* 0x0000000627027c25 */ /* 0x000fc8000f8e0002 */
[----:B------:R-:W-:Y:S01]  /*cac0*/  IMAD R39, R39, UR7, R0 ;  /* 0x0000000727277c24 */ /* 0x000fe2000f8e0200 */
[----:B------:R-:W-:Y:S02]  /*cad0*/  ULDC.64 UR6, c[0x0][0xa80] ;  /* 0x0002a00000067ab9 */ /* 0x000fe40000000a00 */
[----:B------:R-:W-:Y:S01]  /*cae0*/  LEA R38, P0, R2, UR6, 0x1 ;  /* 0x0000000602267c11 */ /* 0x000fe2000f8008ff */
[----:B------:R-:W-:-:S05]  /*caf0*/  IMAD.IADD R3, R3, 0x1, R39 ;  /* 0x0000000103037824 */ /* 0x000fca00078e0227 */
[----:B------:R-:W-:-:S05]  /*cb00*/  LEA.HI.X R39, R2, UR7, R3, 0x1, P0 ;  /* 0x0000000702277c11 */ /* 0x000fca00080f0c03 */
[----:B-----5:R1:W-:Y:S04]  /*cb10*/  @!P3 STG.E.128 desc[UR60][R38.64], R12 ;  /* 0x0000000c2600b986 */ /* 0x0203e8000c101d3c */
[----:B------:R1:W-:Y:S04]  /*cb20*/  @!P4 STG.E.128 desc[UR60][R38.64+0x80], R44 ;  /* 0x0000802c2600c986 */ /* 0x0003e8000c101d3c */
[----:B------:R1:W-:Y:S02]  /*cb30*/  @!P5 STG.E.128 desc[UR60][R38.64+0x100], R52 ;  /* 0x000100342600d986 */ /* 0x0003e4000c101d3c */
.L_x_3136:
[----:B------:R-:W-:Y:S05]  /*cb40*/  BSYNC B1 ;  /* 0x0000000000017941 */ /* 0x000fea0003800000 */
.L_x_3135:
[----:B------:R-:W-:Y:S04]  /*cb50*/  BSSY B1, `(.L_x_3137) ;  /* 0x0000017000017945 */ /* 0x000fe80003800000 */
[----:B------:R-:W-:Y:S05]  /*cb60*/  @P1 BRA `(.L_x_3138) ;  /* 0x0000000000541947 */ /* 0x000fea0003800000 */
[----:B-1---5:R-:W-:Y:S01]  /*cb70*/  IADD3 R13, P0, R20, 0x40, RZ ;  /* 0x00000040140d7810 */ /* 0x022fe20007f1e0ff */
        /* <DEDUP_REMOVED lines=17> */
[----:B------:R2:W-:Y:S04]  /*cc90*/  @!P1 STG.E.128 desc[UR60][R12.64], R8 ;  /* 0x000000080c009986 */ /* 0x0005e8000c101d3c */
[----:B------:R2:W-:Y:S04]  /*cca0*/  @!P3 STG.E.128 desc[UR60][R12.64+0x80], R32 ;  /* 0x000080200c00b986 */ /* 0x0005e8000c101d3c */
[----:B------:R2:W-:Y:S02]  /*ccb0*/  @!P4 STG.E.128 desc[UR60][R12.64+0x100], R40 ;  /* 0x000100280c00c986 */ /* 0x0005e4000c101d3c */
.L_x_3138:
[----:B------:R-:W-:Y:S05]  /*ccc0*/  BSYNC B1 ;  /* 0x0000000000017941 */ /* 0x000fea0003800000 */
.L_x_3137:
[----:B------:R-:W-:Y:S05]  /*ccd0*/  @P2 BRA `(.L_x_3139) ;  /* 0x0000000c000c2947 */ /* 0x000fea0003800000 */
[----:B--2--5:R-:W-:Y:S01]  /*cce0*/  IADD3 R9, P0, R20, 0x60, RZ ;  /* 0x0000006014097810 */ /* 0x024fe20007f1e0ff */
[----:B------:R-:W-:Y:S01]  /*ccf0*/  ULDC.64 UR4, c[0x0][0xad8] ;  /* 0x0002b60000047ab9 */ /* 0x000fe20000000a00 */
[----:B------:R-:W-:Y:S01]  /*cd00*/  MOV R3, R65 ;  /* 0x0000004100037202 */ /* 0x000fe20000000f00 */
[----:B------:R-:W-:Y:S01]  /*cd10*/  IMAD.MOV.U32 R2, RZ, RZ, R36 ;  /* 0x000000ffff027224 */ /* 0x000fe200078e0024 */
[----:B------:R-:W-:Y:S01]  /*cd20*/  ULDC.64 UR6, c[0x0][0xa80] ;  /* 0x0002a00000067ab9 */ /* 0x000fe20000000a00 */
[----:B------:R-:W-:Y:S02]  /*cd30*/  IMAD.X R20, RZ, RZ, R21, P0 ;  /* 0x000000ffff147224 */ /* 0x000fe400000e0615 */
[----:B------:R-:W-:Y:S02]  /*cd40*/  VIADD R0, R18, 0x40 ;  /* 0x0000004012007836 */ /* 0x000fe40000000000 */
[----:B------:R-:W-:Y:S02]  /*cd50*/  IMAD R20, R20, UR4, RZ ;  /* 0x0000000414147c24 */ /* 0x000fe4000f8e02ff */
[----:B------:R-:W-:Y:S01]  /*cd60*/  IMAD.WIDE.U32 R2, R9, UR4, R2 ;  /* 0x0000000409027c25 */ /* 0x000fe2000f8e0002 */
[----:B------:R-:W-:-:S02]  /*cd70*/  ULDC UR4, c[0x0][0xa8c] ;  /* 0x0002a30000047ab9 */ /* 0x000fc40000000800 */
[----:B------:R-:W-:Y:S01]  /*cd80*/  ISETP.GE.AND P1, PT, R18, UR4, PT ;  /* 0x0000000412007c0c */ /* 0x000fe2000bf26270 */
[----:B------:R-:W-:Y:S01]  /*cd90*/  IMAD R9, R9, UR5, R20 ;  /* 0x0000000509097c24 */ /* 0x000fe2000f8e0214 */
[----:B------:R-:W-:Y:S01]  /*cda0*/  ISETP.GE.AND P2, PT, R0, UR4, PT ;  /* 0x0000000400007c0c */ /* 0x000fe2000bf46270 */
[----:B------:R-:W-:Y:S01]  /*cdb0*/  VIADD R0, R18, 0x80 ;  /* 0x0000008012007836 */ /* 0x000fe20000000000 */
[----:B------:R-:W-:Y:S01]  /*cdc0*/  LEA R8, P0, R2, UR6, 0x1 ;  /* 0x0000000602087c11 */ /* 0x000fe2000f8008ff */
[----:B------:R-:W-:-:S05]  /*cdd0*/  IMAD.IADD R3, R3, 0x1, R9 ;  /* 0x0000000103037824 */ /* 0x000fca00078e0209 */
[----:B------:R-:W-:Y:S02]  /*cde0*/  LEA.HI.X R9, R2, UR7, R3, 0x1, P0 ;  /* 0x0000000702097c11 */ /* 0x000fe400080f0c03 */
[----:B------:R-:W-:-:S03]  /*cdf0*/  ISETP.GE.AND P0, PT, R0, UR4, PT ;  /* 0x0000000400007c0c */ /* 0x000fc6000bf06270 */
[----:B------:R3:W-:Y:S04]  /*ce00*/  @!P1 STG.E.128 desc[UR60][R8.64], R4 ;  /* 0x0000000408009986 */ /* 0x0007e8000c101d3c */
[----:B------:R3:W-:Y:S06]  /*ce10*/  @!P2 STG.E.128 desc[UR60][R8.64+0x80], R24 ;  /* 0x000080180800a986 */ /* 0x0007ec000c101d3c */
[----:B------:R-:W-:Y:S05]  /*ce20*/  @P0 BRA `(.L_x_3139) ;  /* 0x0000000800b80947 */ /* 0x000fea0003800000 */
[----:B------:R4:W-:Y:S01]  /*ce30*/  STG.E.128 desc[UR60][R8.64+0x100], R28 ;  /* 0x0001001c08007986 */ /* 0x0009e2000c101d3c */
[----:B------:R-:W-:Y:S05]  /*ce40*/  BRA `(.L_x_3139) ;  /* 0x0000000800b07947 */ /* 0x000fea0003800000 */
.L_x_3131:
[----:B------:R-:W2:Y:S01]  /*ce50*/  LDC.64 R4, c[0x0][0xbd8] ;  /* 0x0002f600ff047b82 */ /* 0x000ea20000000a00 */
[C---:B------:R-:W-:Y:S01]  /*ce60*/  IMAD.SHL.U32 R3, R204.reuse, 0x4, RZ ;  /* 0x00000004cc037824 */ /* 0x040fe200078e00ff */
[----:B------:R-:W-:Y:S01]  /*ce70*/  SHF.L.U64.HI R0, R204, 0x2, R207 ;  /* 0x00000002cc007819 */ /* 0x000fe200000102cf */
[----:B------:R-:W-:Y:S01]  /*ce80*/  ULDC.64 UR4, c[0x0][0xbe0] ;  /* 0x0002f80000047ab9 */ /* 0x000fe20000000a00 */
[----:B------:R-:W-:-:S04]  /*ce90*/  MOV R9, RZ ;  /* 0x000000ff00097202 */ /* 0x000fc80000000f00 */
[----:B------:R-:W3:Y:S01]  /*cea0*/  LDC R7, c[0x0][0xa88] ;  /* 0x0002a200ff077b82 */ /* 0x000ee20000000800 */
[----:B--2---:R-:W-:Y:S02]  /*ceb0*/  ISETP.NE.U32.AND P0, PT, R4, RZ, PT ;  /* 0x000000ff0400720c */ /* 0x004fe40003f05070 */
[----:B------:R-:W-:Y:S02]  /*cec0*/  IADD3 R4, P1, R3, R4, RZ ;  /* 0x0000000403047210 */ /* 0x000fe40007f3e0ff */
[----:B------:R-:W-:-:S03]  /*ced0*/  ISETP.NE.AND.EX P0, PT, R5, RZ, PT, P0 ;  /* 0x000000ff0500720c */ /* 0x000fc60003f05300 */
[----:B------:R-:W-:Y:S01]  /*cee0*/  IMAD.X R5, R0, 0x1, R5, P1 ;  /* 0x0000000100057824 */ /* 0x000fe200008e0605 */
[----:B------:R-:W-:-:S04]  /*cef0*/  ISETP.NE.U32.AND P1, PT, RZ, UR4, PT ;  /* 0x00000004ff007c0c */ /* 0x000fc8000bf25070 */
[----:B------:R-:W-:-:S05]  /*cf00*/  ISETP.NE.AND.EX P1, PT, RZ, UR5, PT, P1 ;  /* 0x00000005ff007c0c */ /* 0x000fca000bf25310 */
[----:B------:R2:W5:Y:S08]  /*cf10*/  @P0 LDG.E R9, desc[UR60][R4.64] ;  /* 0x0000003c04090981 */ /* 0x000570000c1e1900 */
[----:B------:R-:W-:-:S04]  /*cf20*/  @P1 IADD3 R2, P2, R3, UR4, RZ ;  /* 0x0000000403021c10 */ /* 0x000fc8000ff5e0ff */
[----:B------:R-:W-:-:S05]  /*cf30*/  @P1 IADD3.X R3, R0, UR5, RZ, P2, !PT ;  /* 0x0000000500031c10 */ /* 0x000fca00097fe4ff */
[----:B---3--:R2:W5:Y:S01]  /*cf40*/  @P1 LDG.E R7, desc[UR60][R2.64] ;  /* 0x0000003c02071981 */ /* 0x008562000c1e1900 */
[----:B------:R-:W-:Y:S01]  /*cf50*/  ISETP.GE.AND P2, PT, R214, 0x80, PT ;  /* 0x00000080d600780c */ /* 0x000fe20003f46270 */
[----:B------:R-:W-:-:S12]  /*cf60*/  @P1 BRA `(.L_x_3140) ;  /* 0x0000000000101947 */ /* 0x000fd80003800000 */
[----:B------:R-:W-:Y:S05]  /*cf70*/  @!P0 BRA `(.L_x_3140) ;  /* 0x00000000000c8947 */ /* 0x000fea0003800000 */
[----:B------:R-:W3:Y:S04]  /*cf80*/  LDG.E R0, desc[UR60][R4.64] ;  /* 0x0000003c04007981 */ /* 0x000ee8000c1e1900 */
[----:B-----5:R-:W3:Y:S02]  /*cf90*/  LDG.E R7, desc[UR60][R4.64+0x4] ;  /* 0x0000043c04077981 */ /* 0x020ee4000c1e1900 */
[----:B---3--:R-:W-:-:S07]  /*cfa0*/  IMAD.IADD R7, R7, 0x1, -R0 ;  /* 0x0000000107077824 */ /* 0x008fce00078e0a00 */
.L_x_3140:
[----:B------:R-:W-:Y:S01]  /*cfb0*/  BSSY B1, `(.L_x_3141) ;  /* 0x000001d000017945 */ /* 0x000fe20003800000 */
[----:B------:R-:W-:Y:S02]  /*cfc0*/  SHF.R.S32.HI R8, RZ, 0x1f, R205 ;  /* 0x0000001fff087819 */ /* 0x000fe400000114cd */
[----:B------:R-:W-:Y:S02]  /*cfd0*/  SHF.R.S32.HI R13, RZ, 0x1f, R18 ;  /* 0x0000001fff0d7819 */ /* 0x000fe40000011412 */
[----:B------:R-:W-:Y:S02]  /*cfe0*/  SEL R11, R204, RZ, !P0 ;  /* 0x000000ffcc0b7207 */ /* 0x000fe40004000000 */
[----:B------:R-:W-:Y:S02]  /*cff0*/  SEL R207, R207, RZ, !P0 ;  /* 0x000000ffcfcf7207 */ /* 0x000fe40004000000 */
[----:B-----5:R-:W-:Y:S01]  /*d000*/  SHF.R.S32.HI R6, RZ, 0x1f, R9 ;  /* 0x0000001fff067819 */ /* 0x020fe20000011409 */
[----:B------:R-:W-:Y:S06]  /*d010*/  @P2 BRA `(.L_x_3142) ;  /* 0x0000000000582947 */ /* 0x000fec0003800000 */
[----:B------:R-:W3:Y:S02]  /*d020*/  S2R R0, SR_TID.X ;  /* 0x0000000000007919 */ /* 0x000ee40000002100 */
[----:B---3--:R-:W-:-:S04]  /*d030*/  IMAD R0, R206, 0x80, R0 ;  /* 0x00000080ce007824 */ /* 0x008fc800078e0200 */
[----:B------:R-:W-:-:S05]  /*d040*/  VIADD R0, R0, 0xffffff80 ;  /* 0xffffff8000007836 */ /* 0x000fca0000000000 */
[----:B------:R-:W-:-:S13]  /*d050*/  ISETP.GE.AND P0, PT, R0, R7, PT ;  /* 0x000000070000720c */ /* 0x000fda0003f06270 */
[----:B------:R-:W-:Y:S05]  /*d060*/  @P0 BRA `(.L_x_3142) ;  /* 0x0000000000440947 */ /* 0x000fea0003800000 */
[----:B--2---:R-:W-:Y:S01]  /*d070*/  IADD3 R2, P0, R0, R9, RZ ;  /* 0x0000000900027210 */ /* 0x004fe20007f1e0ff */
[----:B------:R-:W-:-:S03]  /*d080*/  ULDC.64 UR4, c[0x0][0xb70] ;  /* 0x0002dc0000047ab9 */ /* 0x000fc60000000a00 */
[----:B------:R-:W-:Y:S01]  /*d090*/  LEA.HI.X.SX32 R3, R0, R6, 0x1, P0 ;  /* 0x0000000600037211 */ /* 0x000fe200000f0eff */
[----:B------:R-:W-:-:S04]  /*d0a0*/  IMAD R0, R8, UR4, RZ ;  /* 0x0000000408007c24 */ /* 0x000fc8000f8e02ff */
        /* <DEDUP_REMOVED lines=10> */
[----:B------:R-:W-:Y:S02]  /*d150*/  LEA.HI.X R5, R2, UR5, R3, 0x2, P0 ;  /* 0x0000000502057c11 */ /* 0x000fe400080f1403 */
[----:B------:R-:W-:-:S05]  /*d160*/  MOV R3, 0xff800000 ;  /* 0xff80000000037802 */ /* 0x000fca0000000f00 */
[----:B------:R3:W-:Y:S02]  /*d170*/  STG.E desc[UR60][R4.64], R3 ;  /* 0x0000000304007986 */ /* 0x0007e4000c10193c */
.L_x_3142:
[----:B------:R-:W-:Y:S05]  /*d180*/  BSYNC B1 ;  /* 0x0000000000017941 */ /* 0x000fea0003800000 */
.L_x_3141:
[----:B------:R-:W-:Y:S01]  /*d190*/  ULDC.64 UR4, c[0x0][0xaa0] ;  /* 0x0002a80000047ab9 */ /* 0x000fe20000000a00 */
[----:B--2---:R-:W-:Y:S01]  /*d1a0*/  IMAD.MOV.U32 R2, RZ, RZ, R18 ;  /* 0x000000ffff027224 */ /* 0x004fe200078e0012 */
[----:B------:R-:W-:Y:S01]  /*d1b0*/  BSSY B1, `(.L_x_3143) ;  /* 0x000002f000017945 */ /* 0x000fe20003800000 */
[----:B---3--:R-:W-:Y:S02]  /*d1c0*/  IMAD.MOV.U32 R3, RZ, RZ, R13 ;  /* 0x000000ffff037224 */ /* 0x008fe400078e000d */
[----:B------:R-:W-:Y:S02]  /*d1d0*/  IMAD R0, R6, UR4, RZ ;  /* 0x0000000406007c24 */ /* 0x000fe4000f8e02ff */
[----:B------:R-:W-:-:S04]  /*d1e0*/  IMAD.WIDE.U32 R2, R9, UR4, R2 ;  /* 0x0000000409027c25 */ /* 0x000fc8000f8e0002 */
[----:B------:R-:W-:Y:S01]  /*d1f0*/  IMAD R9, R9, UR5, R0 ;  /* 0x0000000509097c24 */ /* 0x000fe2000f8e0200 */
[----:B------:R-:W-:Y:S01]  /*d200*/  ULDC.64 UR4, c[0x0][0xae0] ;  /* 0x0002b80000047ab9 */ /* 0x000fe20000000a00 */
[----:B------:R-:W-:Y:S02]  /*d210*/  IMAD R7, R206, -0x80, R7 ;  /* 0xffffff80ce077824 */ /* 0x000fe400078e0207 */
[----:B------:R-:W-:Y:S02]  /*d220*/  IMAD R0, R8, UR4, RZ ;  /* 0x0000000408007c24 */ /* 0x000fe4000f8e02ff */
[----:B------:R-:W-:Y:S01]  /*d230*/  IMAD.IADD R3, R3, 0x1, R9 ;  /* 0x0000000103037824 */ /* 0x000fe200078e0209 */
[C---:B------:R-:W-:Y:S01]  /*d240*/  ISETP.GE.AND P3, PT, R22.reuse, R7, PT ;  /* 0x000000071600720c */ /* 0x040fe20003f66270 */
[----:B------:R-:W-:Y:S02]  /*d250*/  VIADD R4, R22, 0x20 ;  /* 0x0000002016047836 */ /* 0x000fe40000000000 */
[----:B------:R-:W-:-:S02]  /*d260*/  IMAD R5, R205, UR5, R0 ;  /* 0x00000005cd057c24 */ /* 0x000fc4000f8e0200 */
[----:B------:R-:W-:Y:S01]  /*d270*/  VIADD R0, R22, 0x40 ;  /* 0x0000004016007836 */ /* 0x000fe20000000000 */
[-C--:B------:R-:W-:Y:S01]  /*d280*/  ISETP.GE.AND P2, PT, R4, R7.reuse, PT ;  /* 0x000000070400720c */ /* 0x080fe20003f46270 */
[----:B------:R-:W-:Y:S01]  /*d290*/  IMAD.WIDE.U32 R2, R205, UR4, R2 ;  /* 0x00000004cd027c25 */ /* 0x000fe2000f8e0002 */
[----:B------:R-:W-:Y:S01]  /*d2a0*/  IADD3 R4, R22, 0x60, RZ ;  /* 0x0000006016047810 */ /* 0x000fe20007ffe0ff */
[----:B------:R-:W-:Y:S01]  /*d2b0*/  ULDC.64 UR4, c[0x0][0xae8] ;  /* 0x0002ba0000047ab9 */ /* 0x000fe20000000a00 */
[-C--:B------:R-:W-:Y:S01]  /*d2c0*/  ISETP.GE.AND P1, PT, R0, R7.reuse, PT ;  /* 0x000000070000720c */ /* 0x080fe20003f26270 */
[----:B------:R-:W-:Y:S01]  /*d2d0*/  IMAD.IADD R3, R3, 0x1, R5 ;  /* 0x0000000103037824 */ /* 0x000fe200078e0205 */
[----:B------:R-:W-:Y:S01]  /*d2e0*/  ISETP.GE.AND P0, PT, R4, R7, PT ;  /* 0x000000070400720c */ /* 0x000fe20003f06270 */
[----:B------:R-:W-:Y:S01]  /*d2f0*/  IMAD R0, R207, UR4, RZ ;  /* 0x00000004cf007c24 */ /* 0x000fe2000f8e02ff */
[----:B------:R-:W-:Y:S01]  /*d300*/  SHF.R.S32.HI R7, RZ, 0x1f, R22 ;  /* 0x0000001fff077819 */ /* 0x000fe20000011416 */
[----:B------:R-:W-:-:S04]  /*d310*/  IMAD.WIDE.U32 R4, R11, UR4, R2 ;  /* 0x000000040b047c25 */ /* 0x000fc8000f8e0002 */
[----:B------:R-:W-:Y:S02]  /*d320*/  IMAD R9, R11, UR5, R0 ;  /* 0x000000050b097c24 */ /* 0x000fe4000f8e0200 */
[----:B------:R-:W-:Y:S02]  /*d330*/  IMAD.MOV.U32 R6, RZ, RZ, R22 ;  /* 0x000000ffff067224 */ /* 0x000fe400078e0016 */
[----:B------:R-:W-:Y:S02]  /*d340*/  IMAD.IADD R11, R5, 0x1, R9 ;  /* 0x00000001050b7824 */ /* 0x000fe400078e0209 */
[----:B------:R-:W-:Y:S01]  /*d350*/  IMAD.WIDE R6, R206, 0x80, R6 ;  /* 0x00000080ce067825 */ /* 0x000fe200078e0206 */
[----:B------:R-:W-:Y:S06]  /*d360*/  @P3 BRA `(.L_x_3144) ;  /* 0x00000000004c3947 */ /* 0x000fec0003800000 */
[----:B------:R-:W-:Y:S01]  /*d370*/  ULDC.64 UR6, c[0x0][0xad8] ;  /* 0x0002b60000067ab9 */ /* 0x000fe20000000a00 */
[----:B------:R-:W-:Y:S01]  /*d380*/  MOV R2, R4 ;  /* 0x0000000400027202 */ /* 0x000fe20000000f00 */
[C---:B------:R-:W-:Y:S01]  /*d390*/  VIADD R0, R18.reuse, 0x40 ;  /* 0x0000004012007836 */ /* 0x040fe20000000000 */
[----:B------:R-:W-:Y:S01]  /*d3a0*/  ULDC UR4, c[0x0][0xa8c] ;  /* 0x0002a30000047ab9 */ /* 0x000fe20000000800 */
[C---:B------:R-:W-:Y:S01]  /*d3b0*/  VIADD R8, R18.reuse, 0x80 ;  /* 0x0000008012087836 */ /* 0x040fe20000000000 */
[----:B------:R-:W-:Y:S01]  /*d3c0*/  ISETP.GE.AND P4, PT, R18, UR4, PT ;  /* 0x0000000412007c0c */ /* 0x000fe2000bf86270 */
[----:B------:R-:W-:Y:S01]  /*d3d0*/  IMAD R9, R7, UR6, RZ ;  /* 0x0000000607097c24 */ /* 0x000fe2000f8e02ff */
[----:B------:R-:W-:Y:S01]  /*d3e0*/  ISETP.GE.AND P5, PT, R0, UR4, PT ;  /* 0x0000000400007c0c */ /* 0x000fe2000bfa6270 */
[----:B------:R-:W-:Y:S01]  /*d3f0*/  IMAD.MOV.U32 R3, RZ, RZ, R11 ;  /* 0x000000ffff037224 */ /* 0x000fe200078e000b */
[----:B------:R-:W-:Y:S01]  /*d400*/  ISETP.GE.AND P6, PT, R8, UR4, PT ;  /* 0x0000000408007c0c */ /* 0x000fe2000bfc6270 */
[----:B------:R-:W-:-:S02]  /*d410*/  IMAD R9, R6, UR7, R9 ;  /* 0x0000000706097c24 */ /* 0x000fc4000f8e0209 */
[----:B------:R-:W-:Y:S01]  /*d420*/  IMAD.WIDE.U32 R2, R6, UR6, R2 ;  /* 0x0000000606027c25 */ /* 0x000fe2000f8e0002 */
[----:B------:R-:W-:-:S03]  /*d430*/  ULDC.64 UR6, c[0x0][0xa80] ;  /* 0x0002a00000067ab9 */ /* 0x000fc60000000a00 */
[----:B------:R-:W-:Y:S01]  /*d440*/  IMAD.IADD R3, R3, 0x1, R9 ;  /* 0x0000000103037824 */ /* 0x000fe200078e0209 */
[----:B------:R-:W-:-:S04]  /*d450*/  LEA R8, P3, R2, UR6, 0x1 ;  /* 0x0000000602087c11 */ /* 0x000fc8000f8608ff */
[----:B------:R-:W-:-:S05]  /*d460*/  LEA.HI.X R9, R2, UR7, R3, 0x1, P3 ;  /* 0x0000000702097c11 */ /* 0x000fca00098f0c03 */
[----:B------:R2:W-:Y:S04]  /*d470*/  @!P4 STG.E.128 desc[UR60][R8.64], RZ ;  /* 0x000000ff0800c986 */ /* 0x0005e8000c101d3c */
[----:B------:R2:W-:Y:S04]  /*d480*/  @!P5 STG.E.128 desc[UR60][R8.64+0x80], RZ ;  /* 0x000080ff0800d986 */ /* 0x0005e8000c101d3c */
[----:B------:R2:W-:Y:S02]  /*d490*/  @!P6 STG.E.128 desc[UR60][R8.64+0x100], RZ ;  /* 0x000100ff0800e986 */ /* 0x0005e4000c101d3c */
.L_x_3144:
[----:B------:R-:W-:Y:S05]  /*d4a0*/  BSYNC B1 ;  /* 0x0000000000017941 */ /* 0x000fea0003800000 */
.L_x_3143:
[----:B------:R-:W-:Y:S04]  /*d4b0*/  BSSY B1, `(.L_x_3145) ;  /* 0x0000017000017945 */ /* 0x000fe80003800000 */
[----:B------:R-:W-:Y:S05]  /*d4c0*/  @P2 BRA `(.L_x_3146) ;  /* 0x0000000000542947 */ /* 0x000fea0003800000 */
[----:B--2---:R-:W-:Y:S01]  /*d4d0*/  IADD3 R9, P2, R6, 0x20, RZ ;  /* 0x0000002006097810 */ /* 0x004fe20007f5e0ff */
[C---:B------:R-:W-:Y:S01]  /*d4e0*/  VIADD R2, R18.reuse, 0x40 ;  /* 0x0000004012027836 */ /* 0x040fe20000000000 */
[----:B------:R-:W-:Y:S01]  /*d4f0*/  ULDC UR4, c[0x0][0xa8c] ;  /* 0x0002a30000047ab9 */ /* 0x000fe20000000800 */
[----:B------:R-:W-:Y:S01]  /*d500*/  ULDC.64 UR6, c[0x0][0xad8] ;  /* 0x0002b60000067ab9 */ /* 0x000fe20000000a00 */
[----:B------:R-:W-:Y:S01]  /*d510*/  IMAD.MOV.U32 R3, RZ, RZ, R11 ;  /* 0x000000ffff037224 */ /* 0x000fe200078e000b */
[----:B------:R-:W-:Y:S01]  /*d520*/  ISETP.GE.AND P3, PT, R18, UR4, PT ;  /* 0x0000000412007c0c */ /* 0x000fe2000bf66270 */
[----:B------:R-:W-:Y:S01]  /*d530*/  IMAD.X R0, RZ, RZ, R7, P2 ;  /* 0x000000ffff007224 */ /* 0x000fe200010e0607 */
[----:B------:R-:W-:Y:S01]  /*d540*/  ISETP.GE.AND P4, PT, R2, UR4, PT ;  /* 0x0000000402007c0c */ /* 0x000fe2000bf86270 */
[----:B------:R-:W-:Y:S01]  /*d550*/  VIADD R8, R18, 0x80 ;  /* 0x0000008012087836 */ /* 0x000fe20000000000 */
[----:B------:R-:W-:Y:S01]  /*d560*/  MOV R2, R4 ;  /* 0x0000000400027202 */ /* 0x000fe20000000f00 */
[----:B------:R-:W-:-:S03]  /*d570*/  IMAD R0, R0, UR6, RZ ;  /* 0x0000000600007c24 */ /* 0x000fc6000f8e02ff */
        /* <DEDUP_REMOVED lines=9> */
[----:B------:R3:W-:Y:S02]  /*d610*/  @!P5 STG.E.128 desc[UR60][R8.64+0x100], RZ ;  /* 0x000100ff0800d986 */ /* 0x0007e4000c101d3c */
.L_x_3146:
[----:B------:R-:W-:Y:S05]  /*d620*/  BSYNC B1 ;  /* 0x0000000000017941 */ /* 0x000fea0003800000 */
.L_x_3145:
[----:B------:R-:W-:Y:S04]  /*d630*/  BSSY B1, `(.L_x_3147) ;  /* 0x0000017000017945 */ /* 0x000fe80003800000 */
[----:B------:R-:W-:Y:S05]  /*d640*/  @P1 BRA `(.L_x_3148) ;  /* 0x0000000000541947 */ /* 0x000fea0003800000 */
[----:B--23--:R-:W-:Y:S01]  /*d650*/  IADD3 R9, P1, R6, 0x40, RZ ;  /* 0x0000004006097810 */ /* 0x00cfe20007f3e0ff */
        /* <DEDUP_REMOVED lines=20> */
.L_x_3148:
[----:B------:R-:W-:Y:S05]  /*d7a0*/  BSYNC B1 ;  /* 0x0000000000017941 */ /* 0x000fea0003800000 */
.L_x_3147:
        /* <DEDUP_REMOVED lines=9> */
[----:B------:R-:W-:Y:S02]  /*d840*/  IMAD.MOV.U32 R3, RZ, RZ, R11 ;  /* 0x000000ffff037224 */ /* 0x000fe400078e000b */
[----:B------:R-:W-:-:S02]  /*d850*/  IMAD R6, R6, UR6, RZ ;  /* 0x0000000606067c24 */ /* 0x000fc4000f8e02ff */
[----:B------:R-:W-:Y:S02]  /*d860*/  VIADD R0, R18, 0x80 ;  /* 0x0000008012007836 */ /* 0x000fe40000000000 */
        /* <DEDUP_REMOVED lines=10> */
.L_x_3139:
[----:B------:R-:W-:Y:S05]  /*d910*/  BSYNC B0 ;  /* 0x0000000000007941 */ /* 0x000fea0003800000 */
.L_x_3130:
[----:B------:R-:W-:Y:S02]  /*d920*/  ULDC UR4, c[0x0][0xc14] ;  /* 0x0003050000047ab9 */ /* 0x000fe40000000800 */
[----:B-1----:R-:W-:-:S13]  /*d930*/  ISETP.GE.AND P0, PT, R103, UR4, PT ;  /* 0x0000000467007c0c */ /* 0x002fda000bf06270 */
[----:B------:R-:W-:Y:S05]  /*d940*/  @!P0 BRA `(.L_x_3149) ;  /* 0xffffff3400008947 */ /* 0x000fea000383ffff */
[----:B------:R-:W-:Y:S05]  /*d950*/  EXIT ;  /* 0x000000000000794d */ /* 0x000fea0003800000 */
.L_x_3105:
        /* <DEDUP_REMOVED lines=10> */
[----:B------:R-:W1:Y:S01]  /*da00*/  S2UR UR6, SR_CTAID.X ;  /* 0x00000000000679c3 */ /* 0x000e620000002500 */
        /* <DEDUP_REMOVED lines=9> */
[----:B------:R-:W-:Y:S01]  /*daa0*/  IMAD.MOV.U32 R16, RZ, RZ, RZ ;  /* 0x000000ffff107224 */ /* 0x000fe200078e00ff */
[----:B------:R-:W-:Y:S01]  /*dab0*/  ISETP.GE.U32.AND P0, PT, R8, 0x2, PT ;  /* 0x000000020800780c */ /* 0x000fe20003f06070 */
[----:B------:R-:W-:Y:S01]  /*dac0*/  IMAD.MOV.U32 R19, RZ, RZ, RZ ;  /* 0x000000ffff137224 */ /* 0x000fe200078e00ff */
[----:B------:R-:W-:-:S09]  /*dad0*/  LOP3.LUT R4, R4, 0xfffffffe, RZ, 0xc0, !PT ;  /* 0xfffffffe04047812 */ /* 0x000fd200078ec0ff */
[----:B------:R-:W-:-:S04]  /*dae0*/  @P1 LOP3.LUT R4, R4, 0x1, RZ, 0xfc, !PT ;  /* 0x0000000104041812 */ /* 0x000fc800078efcff */
[----:B------:R-:W-:-:S04]  /*daf0*/  LOP3.LUT R4, R4, 0xffffffef, RZ, 0xc0, !PT ;  /* 0xffffffef04047812 */ /* 0x000fc800078ec0ff */
[----:B------:R-:W-:-:S04]  /*db00*/  @P0 LOP3.LUT R4, R4, 0x10, RZ, 0xfc, !PT ;  /* 0x0000001004040812 */ /* 0x000fc800078efcff */
[----:B------:R-:W-:Y:S01]  /*db10*/  LOP3.LUT R4, R4, 0xfffffff7, RZ, 0xc0, !PT ;  /* 0xfffffff704047812 */ /* 0x000fe200078ec0ff */
[----:B--2---:R-:W0:Y:S02]  /*db20*/  SHFL.UP PT, R5, R0, 0x1, RZ ;  /* 0x0420000000057989 */ /* 0x004e2400000e00ff */
[----:B0-----:R-:W-:-:S05]  /*db30*/  SEL R5, R5, RZ, P1 ;  /* 0x000000ff05057207 */ /* 0x001fca0000800000 */
[----:B------:R-:W-:-:S05]  /*db40*/  IMAD.IADD R5, R0, 0x1, R5 ;  /* 0x0000000100057824 */ /* 0x000fca00078e0205 */
[----:B------:R-:W0:Y:S02]  /*db50*/  SHFL.UP PT, R6, R5, 0x2, RZ ;  /* 0x0440000005067989 */ /* 0x000e2400000e00ff */
[----:B0-----:R-:W-:Y:S02]  /*db60*/  SEL R6, R6, RZ, P0 ;  /* 0x000000ff06067207 */ /* 0x001fe40000000000 */
[----:B------:R-:W-:-:S03]  /*db70*/  ISETP.GE.U32.AND P0, PT, R8, 0x4, PT ;  /* 0x000000040800780c */ /* 0x000fc60003f06070 */
[----:B------:R-:W-:-:S05]  /*db80*/  IMAD.IADD R6, R5, 0x1, R6 ;  /* 0x0000000105067824 */ /* 0x000fca00078e0206 */
[----:B------:R-:W0:Y:S05]  /*db90*/  SHFL.UP PT, R7, R6, 0x4, RZ ;  /* 0x0480000006077989 */ /* 0x000e2a00000e00ff */
[----:B------:R-:W-:-:S04]  /*dba0*/  @P0 LOP3.LUT R4, R4, 0x8, RZ, 0xfc, !PT ;  /* 0x0000000804040812 */ /* 0x000fc800078efcff */
[----:B------:R-:W-:Y:S02]  /*dbb0*/  LOP3.LUT R4, R4, 0xfffffffb, RZ, 0xc0, !PT ;  /* 0xfffffffb04047812 */ /* 0x000fe400078ec0ff */
[----:B0-----:R-:W-:Y:S02]  /*dbc0*/  SEL R7, R7, RZ, P0 ;  /* 0x000000ff07077207 */ /* 0x001fe40000000000 */
[----:B------:R-:W-:Y:S02]  /*dbd0*/  ISETP.GE.U32.AND P0, PT, R8, 0x8, PT ;  /* 0x000000080800780c */ /* 0x000fe40003f06070 */
[----:B------:R-:W-:-:S05]  /*dbe0*/  IADD3 R7, R6, R7, RZ ;  /* 0x0000000706077210 */ /* 0x000fca0007ffe0ff */
[----:B------:R-:W0:Y:S06]  /*dbf0*/  SHFL.UP PT, R2, R7, 0x8, RZ ;  /* 0x0500000007027989 */ /* 0x000e2c00000e00ff */
[----:B------:R-:W-:-:S04]  /*dc00*/  @P0 LOP3.LUT R4, R4, 0x4, RZ, 0xfc, !PT ;  /* 0x0000000404040812 */ /* 0x000fc800078efcff */
[----:B------:R-:W-:Y:S02]  /*dc10*/  LOP3.LUT R4, R4, 0xfffffffd, RZ, 0xc0, !PT ;  /* 0xfffffffd04047812 */ /* 0x000fe400078ec0ff */
[----:B0-----:R-:W-:Y:S02]  /*dc20*/  SEL R2, R2, RZ, P0 ;  /* 0x000000ff02027207 */ /* 0x001fe40000000000 */
[----:B------:R-:W-:-:S03]  /*dc30*/  ISETP.GE.U32.AND P0, PT, R8, 0x10, PT ;  /* 0x000000100800780c */ /* 0x000fc60003f06070 */
[----:B------:R-:W-:-:S05]  /*dc40*/  IMAD.IADD R3, R7, 0x1, R2 ;  /* 0x0000000107037824 */ /* 0x000fca00078e0202 */
[----:B------:R-:W0:Y:S05]  /*dc50*/  SHFL.UP PT, R2, R3, 0x10, RZ ;  /* 0x0600000003027989 */ /* 0x000e2a00000e00ff */
[----:B------:R-:W-:Y:S02]  /*dc60*/  @P0 LOP3.LUT R4, R4, 0x2, RZ, 0xfc, !PT ;  /* 0x0000000204040812 */ /* 0x000fe400078efcff */
[----:B0-----:R-:W-:-:S05]  /*dc70*/  SEL R2, R2, RZ, P0 ;  /* 0x000000ff02027207 */ /* 0x001fca0000000000 */
[----:B------:R-:W-:-:S05]  /*dc80*/  IMAD.IADD R2, R3, 0x1, R2 ;  /* 0x0000000103027824 */ /* 0x000fca00078e0202 */
[----:B------:R-:W0:Y:S02]  /*dc90*/  SHFL.IDX PT, R5, R2, 0x1f, 0x1f ;  /* 0x03e01f0002057f89 */ /* 0x000e2400000e0000 */
[----:B0-----:R-:W-:-:S04]  /*dca0*/  IMAD R5, R5, UR4, RZ ;  /* 0x0000000405057c24 */ /* 0x001fc8000f8e02ff */
[----:B------:R-:W-:Y:S01]  /*dcb0*/  IMAD.MOV.U32 R6, RZ, RZ, R5 ;  /* 0x000000ffff067224 */ /* 0x000fe200078e0005 */
[----:B-1----:R-:W-:-:S13]  /*dcc0*/  ISETP.GT.AND P0, PT, R5, UR6, PT ;  /* 0x0000000605007c0c */ /* 0x002fda000bf04270 */
[----:B------:R-:W-:Y:S05]  /*dcd0*/  @P0 BRA `(.L_x_3150) ;  /* 0x0000000000c00947 */ /* 0x000fea0003800000 */
[----:B------:R-:W-:Y:S01]  /*dce0*/  MOV R5, R6 ;  /* 0x0000000600057202 */ /* 0x000fe20000000f00 */
[----:B------:R-:W-:Y:S01]  /*dcf0*/  IMAD.MOV.U32 R19, RZ, RZ, RZ ;  /* 0x000000ffff137224 */ /* 0x000fe200078e00ff */
[----:B------:R-:W-:Y:S01]  /*dd00*/  ULDC UR5, c[0x0][0xc14] ;  /* 0x0003050000057ab9 */ /* 0x000fe20000000800 */
[----:B------:R-:W-:Y:S01]  /*dd10*/  ULDC UR7, c[0x0][0xc14] ;  /* 0x0003050000077ab9 */ /* 0x000fe20000000800 */
[----:B------:R-:W-:-:S05]  /*dd20*/  ULDC UR4, c[0x0][0xc10] ;  /* 0x0003040000047ab9 */ /* 0x000fca0000000800 */
.L_x_3154:
[----:B------:R-:W-:Y:S02]  /*dd30*/  VIADD R0, R19, 0x1f ;  /* 0x0000001f13007836 */ /* 0x000fe40000000000 */
[----:B------:R-:W-:-:S03]  /*dd40*/  IMAD.U32 R19, RZ, RZ, UR7 ;  /* 0x00000007ff137e24 */ /* 0x000fc6000f8e00ff */
[----:B------:R-:W-:-:S13]  /*dd50*/  ISETP.GE.AND P0, PT, R0, UR5, PT ;  /* 0x0000000500007c0c */ /* 0x000fda000bf06270 */
[----:B------:R-:W-:Y:S05]  /*dd60*/  @P0 BRA `(.L_x_3151) ;  /* 0x0000000400400947 */ /* 0x000fea0003800000 */
[----:B------:R-:W0:Y:S01]  /*dd70*/  S2R R2, SR_TID.X ;  /* 0x0000000000027919 */ /* 0x000e220000002100 */
[----:B------:R-:W-:Y:S01]  /*dd80*/  IMAD.MOV.U32 R19, RZ, RZ, R0 ;  /* 0x000000ffff137224 */ /* 0x000fe200078e0000 */
[----:B------:R-:W-:Y:S01]  /*dd90*/  BSSY B0, `(.L_x_3152) ;  /* 0x000000a000007945 */ /* 0x000fe20003800000 */
[----:B------:R-:W-:Y:S02]  /*dda0*/  MOV R0, RZ ;  /* 0x000000ff00007202 */ /* 0x000fe40000000f00 */
        /* <DEDUP_REMOVED lines=8> */
.L_x_3153:
[----:B------:R-:W-:Y:S05]  /*de30*/  BSYNC B0 ;  /* 0x0000000000007941 */ /* 0x000fea0003800000 */
.L_x_3152:
        /* <DEDUP_REMOVED lines=25> */
[----:B------:R-:W-:-:S07]  /*dfd0*/  IMAD.MOV.U32 R2, RZ, RZ, R9 ;  /* 0x000000ffff027224 */ /* 0x000fce00078e0009 */
.L_x_3150:
        /* <DEDUP_REMOVED lines=16> */
.L_x_3155:
[----:B-1----:R-:W-:Y:S01]  /*e0e0*/  IMAD R16, R16, UR4, R7 ;  /* 0x0000000410107c24 */ /* 0x002fe2000f8e0207 */
[----:B0-----:R-:W-:Y:S01]  /*e0f0*/  MOV R2, RZ ;  /* 0x000000ff00027202 */ /* 0x001fe20000000f00 */
[----:B------:R-:W-:Y:S02]  /*e100*/  IMAD R7, R11, R6, RZ ;  /* 0x000000060b077224 */ /* 0x000fe400078e02ff */
[----:B------:R-:W-:Y:S01]  /*e110*/  IMAD.IADD R19, R5, 0x1, R19 ;  /* 0x0000000105137824 */ /* 0x000fe200078e0213 */
[----:B------:R-:W-:Y:S01]  /*e120*/  IADD3 R17, -R16, UR6, RZ ;  /* 0x0000000610117c10 */ /* 0x000fe2000fffe1ff */
[----:B------:R-:W-:Y:S01]  /*e130*/  IMAD.HI.U32 R2, R3, R7, R2 ;  /* 0x0000000703027227 */ /* 0x000fe200078e0002 */
        /* <DEDUP_REMOVED lines=15> */
[----:B------:R-:W-:Y:S01]  /*e230*/  IADD3 R3, -R2, RZ, RZ ;  /* 0x000000ff02037210 */ /* 0x000fe20007ffe1ff */
[----:B------:R-:W-:-:S04]  /*e240*/  IMAD.MOV.U32 R18, RZ, RZ, R2 ;  /* 0x000000ffff127224 */ /* 0x000fc800078e0002 */
[----:B------:R-:W-:Y:S01]  /*e250*/  IMAD R17, R0, R3, R17 ;  /* 0x0000000300117224 */ /* 0x000fe200078e0211 */
[----:B------:R-:W-:Y:S06]  /*e260*/  BRA `(.L_x_3156) ;  /* 0x00000000000c7947 */ /* 0x000fec0003800000 */
.L_x_3151:
[----:B------:R-:W-:Y:S02]  /*e270*/  IMAD.MOV.U32 R17, RZ, RZ, RZ ;  /* 0x000000ffff117224 */ /* 0x000fe400078e00ff */
[----:B------:R-:W-:Y:S02]  /*e280*/  IMAD.U32 R16, RZ, RZ, UR6 ;  /* 0x00000006ff107e24 */ /* 0x000fe4000f8e00ff */
[----:B------:R-:W-:-:S07]  /*e290*/  IMAD.MOV.U32 R18, RZ, RZ, RZ ;  /* 0x000000ffff127224 */ /* 0x000fce00078e00ff */
.L_x_3156:
        /* <DEDUP_REMOVED lines=9> */
[----:B------:R-:W-:Y:S02]  /*e330*/  ISETP.GE.AND P0, PT, R19, UR5, PT ;  /* 0x0000000513007c0c */ /* 0x000fe4000bf06270 */
[----:B0-----:R-:W-:-:S05]  /*e340*/  MOV R0, 0x1 ;  /* 0x0000000100007802 */ /* 0x001fca0000000f00 */
[----:B------:R0:W-:Y:S04]  /*e350*/  STL [R1+0x8], R0 ;  /* 0x0000080001007387 */ /* 0x0001e80000100800 */
[----:B------:R0:W-:Y:S02]  /*e360*/  STL [R1], RZ ;  /* 0x000000ff01007387 */ /* 0x0001e40000100800 */
[----:B------:R-:W-:Y:S05]  /*e370*/  @P0 BRA `(.L_x_3157) ;  /* 0x0000003c00f80947 */ /* 0x000fea0003800000 */
[----:B0-----:R-:W-:Y:S01]  /*e380*/  IMAD.MOV.U32 R0, RZ, RZ, 0x1 ;  /* 0x00000001ff007424 */ /* 0x001fe200078e00ff */
[----:B------:R0:W-:Y:S01]  /*e390*/  STL [R1], RZ ;  /* 0x000000ff01007387 */ /* 0x0001e20000100800 */
[----:B------:R-:W-:Y:S01]  /*e3a0*/  ULDC UR38, c[0x0][0xc] ;  /* 0x0000030000267ab9 */ /* 0x000fe20000000800 */
[----:B------:R-:W-:Y:S02]  /*e3b0*/  ULDC.64 UR36, c[0x0][0x198] ;  /* 0x0000660000247ab9 */ /* 0x000fe40000000a00 */
[----:B------:R0:W-:Y:S04]  /*e3c0*/  STL [R1+0x8], R0 ;  /* 0x0000080001007387 */ /* 0x0001e80000100800 */
[----:B------:R0:W-:Y:S02]  /*e3d0*/  STL [R1+0x28], RZ ;  /* 0x000028ff01007387 */ /* 0x0001e40000100800 */
.L_x_3222:
[----:B-1----:R-:W1:Y:S02]  /*e3e0*/  LDC.64 R2, c[0x0][0xc60] ;  /* 0x00031800ff027b82 */ /* 0x002e640000000a00 */
[----:B-1----:R-:W-:-:S05]  /*e3f0*/  IMAD.WIDE R2, R19, 0x4, R2 ;  /* 0x0000000413027825 */ /* 0x002fca00078e0202 */
[----:B------:R-:W2:Y:S01]  /*e400*/  LDG.E R5, desc[UR60][R2.64] ;  /* 0x0000003c02057981 */ /* 0x000ea2000c1e1900 */
[----:B------:R-:W-:Y:S05]  /*e410*/  YIELD ;  /* 0x0000000000007946 */ /* 0x000fea0003800000 */
[----:B------:R-:W-:Y:S01]  /*e420*/  ULDC.64 UR4, c[0x0][0xa28] ;  /* 0x00028a0000047ab9 */ /* 0x000fe20000000a00 */
[----:B0-----:R-:W-:Y:S01]  /*e430*/  IMAD.MOV.U32 R0, RZ, RZ, RZ ;  /* 0x000000ffff007224 */ /* 0x001fe200078e00ff */
[----:B------:R-:W-:-:S04]  /*e440*/  ISETP.NE.U32.AND P0, PT, RZ, UR4, PT ;  /* 0x00000004ff007c0c */ /* 0x000fc8000bf05070 */
[----:B------:R-:W-:Y:S01]  /*e450*/  ISETP.NE.AND.EX P0, PT, RZ, UR5, PT, P0 ;  /* 0x00000005ff007c0c */ /* 0x000fe2000bf05300 */
[----:B------:R-:W-:Y:S01]  /*e460*/  IMAD.MOV.U32 R6, RZ, RZ, RZ ;  /* 0x000000ffff067224 */ /* 0x000fe200078e00ff */
[----:B--2---:R-:W-:Y:S01]  /*e470*/  SHF.R.S32.HI R4, RZ, 0x1f, R5 ;  /* 0x0000001fff047819 */ /* 0x004fe20000011405 */
[----:B------:R-:W-:-:S10]  /*e480*/  IMAD.SHL.U32 R7, R5, 0x4, RZ ;  /* 0x0000000405077824 */ /* 0x000fd400078e00ff */
        /* <DEDUP_REMOVED lines=33> */
[----:B0-----:R-:W-:-:S06]  /*e6a0*/  MOV R6, UR4 ;  /* 0x0000000400067c02 */ /* 0x001fcc0008000f00 */
[----:B------:R1:W5:Y:S01]  /*e6b0*/  @P0 LDG.E R6, desc[UR60][R4.64] ;  /* 0x0000003c04060981 */ /* 0x000362000c1e1900 */
[----:B------:R-:W-:Y:S05]  /*e6c0*/  @P0 BRA `(.L_x_3158) ;  /* 0x0000000000100947 */ /* 0x000fea0003800000 */
[----:B------:R-:W-:Y:S05]  /*e6d0*/  @!P1 BRA `(.L_x_3158) ;  /* 0x00000000000c9947 */ /* 0x000fea0003800000 */
[----:B-----5:R-:W2:Y:S04]  /*e6e0*/  LDG.E R6, desc[UR60][R2.64] ;  /* 0x0000003c02067981 */ /* 0x020ea8000c1e1900 */
[----:B-1----:R-:W2:Y:S02]  /*e6f0*/  LDG.E R5, desc[UR60][R2.64+0x4] ;  /* 0x0000043c02057981 */ /* 0x002ea4000c1e1900 */
[----:B--2---:R-:W-:-:S07]  /*e700*/  IMAD.IADD R6, R5, 0x1, -R6 ;  /* 0x0000000105067824 */ /* 0x004fce00078e0a06 */
.L_x_3158:
[--C-:B-1---5:R-:W-:Y:S01]  /*e710*/  IMAD.IADD R4, R6, 0x1, -R0.reuse ;  /* 0x0000000106047824 */ /* 0x122fe200078e0a00 */
[----:B------:R-:W-:Y:S01]  /*e720*/  BSSY B6, `(.L_x_3159) ;  /* 0x0000326000067945 */ /* 0x000fe20003800000 */
[----:B------:R-:W-:Y:S02]  /*e730*/  IMAD.IADD R3, R7, 0x1, R0 ;  /* 0x0000000107037824 */ /* 0x000fe400078e0200 */
[----:B------:R-:W-:Y:S01]  /*e740*/  IMAD.MOV.U32 R2, RZ, RZ, RZ ;  /* 0x000000ffff027224 */ /* 0x000fe200078e00ff */
[----:B------:R-:W-:Y:S01]  /*e750*/  STL [R1+0x24], R4 ;  /* 0x0000240401007387 */ /* 0x000fe20000100800 */
[----:B------:R-:W-:-:S03]  /*e760*/  ISETP.GT.AND P0, PT, R4, RZ, PT ;  /* 0x000000ff0400720c */ /* 0x000fc60003f04270 */
[----:B------:R0:W-:Y:S02]  /*e770*/  STL [R1+0x4], R3 ;  /* 0x0000040301007387 */ /* 0x0001e40000100800 */
[----:B0-----:R-:W-:-:S04]  /*e780*/  VIADD R3, R4, 0x6f ;  /* 0x0000006f04037836 */ /* 0x001fc80000000000 */
[----:B------:R-:W-:-:S05]  /*e790*/  IMAD.HI R2, R3, -0x6db6db6d, R2 ;  /* 0x9249249303027827 */ /* 0x000fca00078e0202 */
[----:B------:R-:W-:-:S04]  /*e7a0*/  SHF.R.U32.HI R3, RZ, 0x1f, R2 ;  /* 0x0000001fff037819 */ /* 0x000fc80000011602 */
        /* <DEDUP_REMOVED lines=10> */
[----:B0-----:R-:W1:Y:S08]  /*e850*/  FLO.U32 R0, UR4 ;  /* 0x0000000400007d00 */ /* 0x001e7000080e0000 */
        /* <DEDUP_REMOVED lines=9> */
.L_x_3160:
[----:B------:R-:W1:Y:S01]  /*e8f0*/  S2R R3, SR_CgaCtaId ;  /* 0x0000000000037919 */ /* 0x000e620000008800 */
[----:B0-----:R-:W-:-:S04]  /*e900*/  MOV R0, 0x400 ;  /* 0x0000040000007802 */ /* 0x001fc80000000f00 */
[----:B-1----:R-:W-:-:S04]  /*e910*/  LEA R2, R3, R0, 0x18 ;  /* 0x0000000003027211 */ /* 0x002fc800078ec0ff */
[----:B------:R-:W-:Y:S01]  /*e920*/  IADD3 R0, R2, 0x21400, RZ ;  /* 0x0002140002007810 */ /* 0x000fe20007ffe0ff */
[----:B------:R0:W-:Y:S03]  /*e930*/  STL [R1+0x10], R2 ;  /* 0x0000100201007387 */ /* 0x0001e60000100800 */
        /* <DEDUP_REMOVED lines=18> */
.L_x_3162:
        /* <DEDUP_REMOVED lines=20> */
.L_x_3164:
        /* <DEDUP_REMOVED lines=16> */
.L_x_3163:
[----:B------:R-:W2:Y:S01]  /*eca0*/  LDL.LU R2, [R1+0x1c] ;  /* 0x00001c0001027983 */ /* 0x000ea20000300800 */
[----:B------:R-:W-:-:S03]  /*ecb0*/  ULDC.64 UR4, c[0x0][0x9f8] ;  /* 0x00027e0000047ab9 */ /* 0x000fc60000000a00 */
[----:B------:R-:W3:Y:S04]  /*ecc0*/  LDL.LU R0, [R1+0x20] ;  /* 0x0000200001007983 */ /* 0x000ee80000300800 */
[----:B------:R-:W4:Y:S04]  /*ecd0*/  LDL.LU R4, [R1+0x2c] ;  /* 0x00002c0001047983 */ /* 0x000f280000300800 */
[----:B------:R-:W4:Y:S01]  /*ece0*/  LDL.LU R8, [R1+0x14] ;  /* 0x0000140001087983 */ /* 0x000f220000300800 */
[----:B------:R-:W-:-:S04]  /*ecf0*/  ISETP.NE.U32.AND P0, PT, RZ, UR4, PT ;  /* 0x00000004ff007c0c */ /* 0x000fc8000bf05070 */
        /* <DEDUP_REMOVED lines=11> */
[----:B----4-:R-:W-:Y:S02]  /*edb0*/  LEA R17, R17, R4, 0x7 ;  /* 0x0000000411117211 */ /* 0x010fe400078e38ff */
        /* <DEDUP_REMOVED lines=13> */
.L_x_3165:
        /* <DEDUP_REMOVED lines=16> */
.L_x_3166:
        /* <DEDUP_REMOVED lines=15> */
.L_x_3167:
        /* <DEDUP_REMOVED lines=16> */
.L_x_3238:
[----:B------:R-:W2:Y:S01]  /*f180*/  LDL R7, [R1+0x18] ;  /* 0x0000180001077983 */ /* 0x000ea20000100800 */
[----:B------:R-:W-:Y:S01]  /*f190*/  UMOV UR4, 0xffffffff ;  /* 0xffffffff00047882 */ /* 0x000fe20000000000 */
[----:B------:R-:W-:Y:S01]  /*f1a0*/  SHF.R.S32.HI R12, RZ, 0x1f, R0 ;  /* 0x0000001fff0c7819 */ /* 0x000fe20000011400 */
[----:B--2---:R-:W-:Y:S01]  /*f1b0*/  VIADD R7, R7, 0xffffffff ;  /* 0xffffffff07077836 */ /* 0x004fe20000000000 */
[----:B------:R-:W-:Y:S06]  /*f1c0*/  BRA.DIV UR4, `(.L_x_3169) ;  /* 0x0000003604f07947 */ /* 0x000fec000b800000 */
[----:B------:R-:W-:-:S13]  /*f1d0*/  ELECT P6, URZ, PT ;  /* 0x00000000003f782f */ /* 0x000fda00038c0000 */
.L_x_3241:
        /* <DEDUP_REMOVED lines=19> */
[----:B------:R-:W-:-:S05]  /*f310*/  IMAD.WIDE.U32 R8, R0, UR4, R8 ;  /* 0x0000000400087c25 */ /* 0x000fca000f8e0008 */
[----:B------:R-:W-:Y:S02]  /*f320*/  IADD3 R5, R9, R10, RZ ;  /* 0x0000000a09057210 */ /* 0x000fe40007ffe0ff */
[----:B------:R-:W-:-:S04]  /*f330*/  LEA R10, P0, R8, R2, 0x2 ;  /* 0x00000002080a7211 */ /* 0x000fc800078010ff */
[----:B------:R-:W-:-:S05]  /*f340*/  LEA.HI.X R11, R8, R3, R5, 0x2, P0 ;  /* 0x00000003080b7211 */ /* 0x000fca00000f1405 */
[----:B------:R0:W5:Y:S04]  /*f350*/  LDG.E R5, desc[UR60][R10.64] ;  /* 0x0000003c0a057981 */ /* 0x000168000c1e1900 */
.L_x_3171:
        /* <DEDUP_REMOVED lines=9> */
.L_x_3242:
        /* <DEDUP_REMOVED lines=11> */
.L_x_3173:
        /* <DEDUP_REMOVED lines=23> */
[----:B------:R-:W-:-:S03]  /*f610*/  UIADD3 UR17, UR8, 0x28400, URZ ;  /* 0x0002840008117890 */ /* 0x000fc6000fffe03f */
        /* <DEDUP_REMOVED lines=8> */
[----:B------:R0:W-:Y:S02]  /*f6a0*/  UTMALDG.4D [UR8], [UR4], desc[UR6] ;  /* 0x00000608040075b4 */ /* 0x0001e40008019000 */
[----:B0-----:R-:W-:Y:S01]  /*f6b0*/  NOP ;  /* 0x0000000000007918 */ /* 0x001fe20000000000 */
.L_x_3170:
        /* <DEDUP_REMOVED lines=32> */
[----:B------:R0:W-:Y:S01]  /*f8c0*/  UTMALDG.4D [UR16], [UR4], desc[UR14] ;  /* 0x00000e10040075b4 */ /* 0x0001e20008019000 */
        /* <DEDUP_REMOVED lines=14> */
.L_x_3243:
[----:B------:R-:W-:Y:S05]  /*f9b0*/  BSYNC B0 ;  /* 0x0000000000007941 */ /* 0x000fea0003800000 */
.L_x_3174:
[----:B0-----:R-:W2:Y:S01]  /*f9c0*/  LDL.LU R8, [R1+0x24] ;  /* 0x0000240001087983 */ /* 0x001ea20000300800 */
[----:B------:R-:W-:Y:S01]  /*f9d0*/  BSSY B0, `(.L_x_3176) ;  /* 0x00001a6000007945 */ /* 0x000fe20003800000 */
[----:B--2---:R-:W-:-:S13]  /*f9e0*/  ISETP.GE.AND P0, PT, R8, 0x71, PT ;  /* 0x000000710800780c */ /* 0x004fda0003f06270 */
[----:B------:R-:W-:Y:S05]  /*f9f0*/  @!P0 BRA `(.L_x_3177) ;  /* 0x00000018008c8947 */ /* 0x000fea0003800000 */
[----:B------:R-:W2:Y:S01]  /*fa00*/  LDL R8, [R1+0x18] ;  /* 0x0000180001087983 */ /* 0x000ea20000100800 */
[----:B------:R-:W-:Y:S01]  /*fa10*/  IMAD.MOV.U32 R6, RZ, RZ, 0x1 ;  /* 0x00000001ff067424 */ /* 0x000fe200078e00ff */
[----:B------:R-:W-:Y:S01]  /*fa20*/  BSSY B1, `(.L_x_3178) ;  /* 0x0000093000017945 */ /* 0x000fe20003800000 */
[----:B--2---:R-:W-:-:S04]  /*fa30*/  IADD3 R14, -R8, RZ, RZ ;  /* 0x000000ff080e7210 */ /* 0x004fc80007ffe1ff */
        /* <DEDUP_REMOVED lines=21> */
[----:B0-----:R-:W-:-:S13]  /*fb90*/  ISETP.NE.AND P0, PT, R18, 0x1, PT ;  /* 0x000000011200780c */ /* 0x001fda0003f05270 */
[----:B------:R-:W0:Y:S02]  /*fba0*/  @P0 LDC.64 R8, c[0x0][0x420] ;  /* 0x00010800ff080b82 */ /* 0x000e240000000a00 */
[----:B0-----:R-:W-:Y:S01]  /*fbb0*/  @P0 IMAD.HI.U32 R10, R6, R8, RZ ;  /* 0x00000008060a0227 */ /* 0x001fe200078e00ff */
[----:B------:R-:W-:-:S04]  /*fbc0*/  MOV R8, R6 ;  /* 0x0000000600087202 */ /* 0x000fc80000000f00 */
        /* <DEDUP_REMOVED lines=11> */
.L_x_3182:
[----:B0-----:R-:W0:Y:S01]  /*fc80*/  S2R R3, SR_CgaCtaId ;  /* 0x0000000000037919 */ /* 0x001e220000008800 */
[----:B------:R-:W-:-:S04]  /*fc90*/  MOV R2, 0x400 ;  /* 0x0000040000027802 */ /* 0x000fc80000000f00 */
[----:B0-----:R-:W-:Y:S02]  /*fca0*/  LEA R2, R3, R2, 0x18 ;  /* 0x0000000203027211 */ /* 0x001fe400078ec0ff */
[----:B------:R-:W-:-:S03]  /*fcb0*/  SHF.L.U32 R3, R15, 0x1f, RZ ;  /* 0x0000001f0f037819 */ /* 0x000fc600000006ff */
[----:B------:R-:W-:-:S04]  /*fcc0*/  IMAD R2, R13, 0x8, R2 ;  /* 0x000000080d027824 */ /* 0x000fc800078e0202 */
[----:B------:R-:W0:Y:S02]  /*fcd0*/  SYNCS.PHASECHK.TRANS64.TRYWAIT P0, [R2+URZ+0x36840], R3 ;  /* 0x03684003020075a7 */ /* 0x000e24000800017f */
[----:B0-----:R-:W-:Y:S05]  /*fce0*/  @!P0 BRA `(.L_x_3183) ;  /* 0x0000002c007c8947 */ /* 0x001fea0003800000 */
.L_x_3244:
        /* <DEDUP_REMOVED lines=11> */
.L_x_3184:
        /* <DEDUP_REMOVED lines=14> */
[----:B------:R-:W-:Y:S01]  /*fe80*/  VIADD R3, R3, 0x36800 ;  /* 0x0003680003037836 */ /* 0x000fe20000000000 */
[----:B------:R-:W-:Y:S01]  /*fe90*/  UMOV UR10, URZ ;  /* 0x0000003f000a7c82 */ /* 0x000fe20008000000 */
[----:B------:R-:W-:Y:S01]  /*fea0*/  UMOV UR6, 0x0 ;  /* 0x0000000000067882 */ /* 0x000fe20000000000 */
[----:B------:R-:W-:-:S08]  /*feb0*/  UMOV UR7, 0x14f00000 ;  /* 0x14f0000000077882 */ /* 0x000fd00000000000 */
[----:B------:R-:W-:Y:S02]  /*fec0*/  UIADD3 UR8, UR14, 0x21400, URZ ;  /* 0x000214000e087890 */ /* 0x000fe4000fffe03f */
[----:B------:R-:W-:Y:S02]  /*fed0*/  UIADD3 UR15, UR14, 0x24c00, URZ ;  /* 0x00024c000e0f7890 */ /* 0x000fe4000fffe03f */
[----:B------:R-:W-:Y:S01]  /*fee0*/  UIADD3 UR14, UR14, 0x28400, URZ ;  /* 0x000284000e0e7890 */ /* 0x000fe2000fffe03f */
        /* <DEDUP_REMOVED lines=13> */
[----:B------:R0:W-:Y:S01]  /*ffc0*/  UTMALDG.4D [UR8], [UR4], desc[UR6] ;  /* 0x00000608040075b4 */ /* 0x0001e20008019000 */
[----:B------:R-:W1:Y:S02]  /*ffd0*/  SYNCS.PHASECHK.TRANS64.TRYWAIT P0, [R3+URZ+0x60], R2 ;  /* 0x00006002030075a7 */ /* 0x000e64000800017f */
[----:B01----:R-:W-:Y:S05]  /*ffe0*/  @!P0 BRA `(.L_x_3185) ;  /* 0x0000002800d08947 */ /* 0x003fea0003800000 */
.L_x_3245:
        /* <DEDUP_REMOVED lines=13> */
.L_x_3186:
        /* <DEDUP_REMOVED lines=14> */
[----:B------:R-:W-:Y:S01]  /*101a0*/  IMAD.MOV.U32 R5, RZ, RZ, R8 ;  /* 0x000000ffff057224 */ /* 0x000fe200078e0008 */
        /* <DEDUP_REMOVED lines=20> */
[----:B0-----:R-:W-:Y:S01]  /*102f0*/  NOP ;  /* 0x0000000000007918 */ /* 0x001fe20000000000 */
.L_x_3181:
[----:B------:R-:W-:Y:S05]  /*10300*/  BSYNC B2 ;  /* 0x0000000000027941 */ /* 0x000fea0003800000 */
.L_x_3180:
[----:B------:R-:W2:Y:S04]  /*10310*/  LDL.LU R2, [R1+0x18] ;  /* 0x0000180001027983 */ /* 0x000ea80000300800 */
[----:B------:R0:W-:Y:S04]  /*10320*/  STL [R1], R13 ;  /* 0x0000000d01007387 */ /* 0x0001e80000100800 */
[----:B------:R0:W-:Y:S02]  /*10330*/  STL [R1+0x8], R15 ;  /* 0x0000080f01007387 */ /* 0x0001e40000100800 */
[----:B0-2---:R-:W-:-:S07]  /*10340*/  VIADD R6, R2, 0xfffffffd ;  /* 0xfffffffd02067836 */ /* 0x005fce0000000000 */
.L_x_3179:
[----:B------:R-:W-:Y:S05]  /*10350*/  BSYNC B1 ;  /* 0x0000000000017941 */ /* 0x000fea0003800000 */
.L_x_3178:
[----:B------:R-:W-:-:S04]  /*10360*/  IADD3 R14, -R14, RZ, RZ ;  /* 0x000000ff0e0e7210 */ /* 0x000fc80007ffe1ff */
[----:B------:R-:W-:-:S13]  /*10370*/  ISETP.NE.AND P0, PT, R7, R14, PT ;  /* 0x0000000e0700720c */ /* 0x000fda0003f05270 */
[----:B------:R-:W-:Y:S05]  /*10380*/  @!P0 BRA `(.L_x_3177) ;  /* 0x0000001000288947 */ /* 0x000fea0003800000 */
[----:B------:R-:W-:-:S07]  /*10390*/  IMAD.MOV.U32 R10, RZ, RZ, R5 ;  /* 0x000000ffff0a7224 */ /* 0x000fce00078e0005 */
.L_x_3201:
        /* <DEDUP_REMOVED lines=32> */
.L_x_3189:
[----:B------:R-:W1:Y:S01]  /*105a0*/  S2R R3, SR_CgaCtaId ;  /* 0x0000000000037919 */ /* 0x000e620000008800 */
[----:B------:R-:W-:-:S04]  /*105b0*/  MOV R2, 0x400 ;  /* 0x0000040000027802 */ /* 0x000fc80000000f00 */
[----:B-1----:R-:W-:Y:S02]  /*105c0*/  LEA R2, R3, R2, 0x18 ;  /* 0x0000000203027211 */ /* 0x002fe400078ec0ff */
[----:B------:R-:W-:-:S03]  /*105d0*/  SHF.L.U32 R3, R8, 0x1f, RZ ;  /* 0x0000001f08037819 */ /* 0x000fc600000006ff */
[----:B------:R-:W-:-:S04]  /*105e0*/  IMAD R2, R7, 0x8, R2 ;  /* 0x0000000807027824 */ /* 0x000fc800078e0202 */
[----:B------:R-:W1:Y:S02]  /*105f0*/  SYNCS.PHASECHK.TRANS64.TRYWAIT P0, [R2+URZ+0x36840], R3 ;  /* 0x03684003020075a7 */ /* 0x000e64000800017f */
[----:B-1----:R-:W-:Y:S05]  /*10600*/  @!P0 BRA `(.L_x_3190) ;  /* 0x00000024005c8947 */ /* 0x002fea0003800000 */
.L_x_3246:
        /* <DEDUP_REMOVED lines=11> */
.L_x_3191:
        /* <DEDUP_REMOVED lines=37> */
.L_x_3247:
        /* <DEDUP_REMOVED lines=8> */
.L_x_3193:
        /* <DEDUP_REMOVED lines=16> */
[----:B------:R-:W-:Y:S02]  /*10a90*/  MOV R5, R10 ;  /* 0x0000000a00057202 */ /* 0x000fe40000000f00 */
        /* <DEDUP_REMOVED lines=8> */
[----:B------:R-:W-:-:S03]  /*10b20*/  UIADD3 UR16, UR8, 0x7400, URZ ;  /* 0x0000740008107890 */ /* 0x000fc6000fffe03f */
[----:B------:R-:W-:Y:S02]  /*10b30*/  UMOV UR8, UR14 ;  /* 0x0000000e00087c82 */ /* 0x000fe40008000000 */
[----:B------:R1:W-:Y:S01]  /*10b40*/  UTMALDG.4D [UR8], [UR4], desc[UR6] ;  /* 0x00000608040075b4 */ /* 0x0003e20008019000 */
[----:B------:R-:W-:Y:S01]  /*10b50*/  UMOV UR14, 0x80 ;  /* 0x00000080000e7882 */ /* 0x000fe20000000000 */
[----:B-1----:R-:W-:Y:S01]  /*10b60*/  UMOV UR8, UR15 ;  /* 0x0000000f00087c82 */ /* 0x002fe20008000000 */
[----:B------:R-:W-:Y:S02]  /*10b70*/  UMOV UR10, UR17 ;  /* 0x00000011000a7c82 */ /* 0x000fe40008000000 */
[----:B------:R1:W-:Y:S02]  /*10b80*/  UTMALDG.4D [UR8], [UR4], desc[UR6] ;  /* 0x00000608040075b4 */ /* 0x0003e40008019000 */
[----:B-1----:R-:W-:Y:S01]  /*10b90*/  UMOV UR8, UR16 ;  /* 0x0000001000087c82 */ /* 0x002fe20008000000 */
[----:B------:R-:W-:-:S02]  /*10ba0*/  UMOV UR10, UR14 ;  /* 0x0000000e000a7c82 */ /* 0x000fc40008000000 */
[----:B------:R0:W-:Y:S02]  /*10bb0*/  UTMALDG.4D [UR8], [UR4], desc[UR6] ;  /* 0x00000608040075b4 */ /* 0x0001e40008019000 */
[----:B0-----:R-:W-:Y:S01]  /*10bc0*/  NOP ;  /* 0x0000000000007918 */ /* 0x001fe20000000000 */
.L_x_3188:
[----:B------:R-:W-:Y:S05]  /*10bd0*/  BSYNC B1 ;  /* 0x0000000000017941 */ /* 0x000fea0003800000 */
.L_x_3187:
        /* <DEDUP_REMOVED lines=31> */
.L_x_3196:
[----:B------:R-:W2:Y:S01]  /*10dd0*/  S2R R3, SR_CgaCtaId ;  /* 0x0000000000037919 */ /* 0x000ea20000008800 */
[----:B------:R-:W-:-:S04]  /*10de0*/  MOV R2, 0x400 ;  /* 0x0000040000027802 */ /* 0x000fc80000000f00 */
[----:B--2---:R-:W-:Y:S02]  /*10df0*/  LEA R2, R3, R2, 0x18 ;  /* 0x0000000203027211 */ /* 0x004fe400078ec0ff */
[----:B------:R-:W-:Y:S02]  /*10e00*/  SHF.L.U32 R3, R13, 0x1f, RZ ;  /* 0x0000001f0d037819 */ /* 0x000fe400000006ff */
[----:B------:R-:W-:-:S04]  /*10e10*/  LEA R2, R14, R2, 0x3 ;  /* 0x000000020e027211 */ /* 0x000fc800078e18ff */
[----:B------:R-:W2:Y:S02]  /*10e20*/  SYNCS.PHASECHK.TRANS64.TRYWAIT P0, [R2+URZ+0x36840], R3 ;  /* 0x03684003020075a7 */ /* 0x000ea4000800017f */
[----:B--2---:R-:W-:Y:S05]  /*10e30*/  @!P0 BRA `(.L_x_3197) ;  /* 0x0000001c00788947 */ /* 0x004fea0003800000 */
.L_x_3248:
        /* <DEDUP_REMOVED lines=11> */
.L_x_3198:
        /* <DEDUP_REMOVED lines=26> */
[----:B------:R-:W-:-:S03]  /*11090*/  UIADD3 UR16, UR8, 0x28400, URZ ;  /* 0x0002840008107890 */ /* 0x000fc6000fffe03f */
[----:B------:R-:W-:Y:S02]  /*110a0*/  UMOV UR8, UR14 ;  /* 0x0000000e00087c82 */ /* 0x000fe40008000000 */
[----:B------:R0:W-:Y:S01]  /*110b0*/  UTMALDG.4D [UR8], [UR4], desc[UR6] ;  /* 0x00000608040075b4 */ /* 0x0001e20008019000 */
[----:B------:R-:W-:Y:S01]  /*110c0*/  IMAD R2, R7, 0x8, R2 ;  /* 0x0000000807027824 */ /* 0x000fe200078e0202 */
        /* <DEDUP_REMOVED lines=8> */
.L_x_3249:
        /* <DEDUP_REMOVED lines=8> */
.L_x_3200:
        /* <DEDUP_REMOVED lines=19> */
[----:B------:R1:W-:Y:S01]  /*11300*/  STL [R1+0xc], R9 ;  /* 0x00000c0901007387 */ /* 0x0003e20000100800 */
[----:B------:R-:W-:Y:S02]  /*11310*/  MOV R5, R10 ;  /* 0x0000000a00057202 */ /* 0x000fe40000000f00 */
        /* <DEDUP_REMOVED lines=12> */
[----:B-1----:R-:W-:Y:S01]  /*113e0*/  NOP ;  /* 0x0000000000007918 */ /* 0x002fe20000000000 */
.L_x_3195:
[----:B------:R-:W-:Y:S05]  /*113f0*/  BSYNC B1 ;  /* 0x0000000000017941 */ /* 0x000fea0003800000 */
.L_x_3194:
[C---:B------:R-:W-:Y:S01]  /*11400*/  ISETP.GT.AND P0, PT, R6.reuse, 0x1, PT ;  /* 0x000000010600780c */ /* 0x040fe20003f04270 */
[----:B------:R-:W-:-:S12]  /*11410*/  VIADD R6, R6, 0xfffffffe ;  /* 0xfffffffe06067836 */ /* 0x000fd80000000000 */
[----:B------:R-:W-:Y:S05]  /*11420*/  @P0 BRA `(.L_x_3201) ;  /* 0xffffffec00dc0947 */ /* 0x000fea000383ffff */
.L_x_3177:
[----:B------:R-:W-:Y:S05]  /*11430*/  BSYNC B0 ;  /* 0x0000000000007941 */ /* 0x000fea0003800000 */
.L_x_3176:
        /* <DEDUP_REMOVED lines=8> */
[----:B------:R-:W1:Y:S08]  /*114c0*/  FLO.U32 R0, UR4 ;  /* 0x0000000400007d00 */ /* 0x000e7000080e0000 */
        /* <DEDUP_REMOVED lines=8> */
.L_x_3203:
[----:B------:R-:W-:Y:S05]  /*11550*/  BSYNC B0 ;  /* 0x0000000000007941 */ /* 0x000fea0003800000 */
.L_x_3202:
        /* <DEDUP_REMOVED lines=11> */
.L_x_3250:
        /* <DEDUP_REMOVED lines=11> */
.L_x_3207:
        /* <DEDUP_REMOVED lines=33> */
[----:B-1----:R-:W-:Y:S01]  /*118d0*/  NOP ;  /* 0x0000000000007918 */ /* 0x002fe20000000000 */
.L_x_3205:
[----:B------:R-:W-:Y:S05]  /*118e0*/  BSYNC B0 ;  /* 0x0000000000007941 */ /* 0x000fea0003800000 */
.L_x_3204:
        /* <DEDUP_REMOVED lines=9> */
.L_x_3161:
[----:B------:R-:W-:Y:S05]  /*11980*/  BSYNC B6 ;  /* 0x0000000000067941 */ /* 0x000fea0003800000 */
.L_x_3159:
[----:B------:R-:W-:-:S03]  /*11990*/  UMOV UR4, 0xffffffff ;  /* 0xffffffff00047882 */ /* 0x000fc60000000000 */
[----:B------:R-:W-:Y:S05]  /*119a0*/  BRA.DIV UR4, `(.L_x_3208) ;  /* 0x0000001204d87947 */ /* 0x000fea000b800000 */
[----:B------:R2:W3:Y:S04]  /*119b0*/  SHFL.IDX PT, R4, R16, RZ, 0x1f ;  /* 0x00001fff10047589 */ /* 0x0004e800000e0000 */
[----:B------:R2:W4:Y:S02]  /*119c0*/  SHFL.IDX PT, R5, R16, 0x1, 0x1f ;  /* 0x00201f0010057f89 */ /* 0x00052400000e0000 */
.L_x_3254:
[----:B01----:R-:W0:Y:S01]  /*119d0*/  S2R R0, SR_TID.X ;  /* 0x0000000000007919 */ /* 0x003e220000002100 */
[----:B------:R-:W-:Y:S01]  /*119e0*/  ULDC UR4, c[0x0][0xc14] ;  /* 0x0003050000047ab9 */ /* 0x000fe20000000800 */
[----:B------:R-:W-:Y:S01]  /*119f0*/  BSSY B0, `(.L_x_3209) ;  /* 0x000000b000007945 */ /* 0x000fe20003800000 */
[----:B------:R-:W-:Y:S01]  /*11a00*/  IMAD.MOV.U32 R3, RZ, RZ, RZ ;  /* 0x000000ffff037224 */ /* 0x000fe200078e00ff */
[----:B0-----:R-:W-:Y:S02]  /*11a10*/  LOP3.LUT R9, R0, 0x1f, RZ, 0xc0, !PT ;  /* 0x0000001f00097812 */ /* 0x001fe400078ec0ff */
[----:B------:R-:W-:Y:S02]  /*11a20*/  MOV R0, UR4 ;  /* 0x0000000400007c02 */ /* 0x000fe40008000f00 */
[C---:B------:R-:W-:Y:S01]  /*11a30*/  ISETP.NE.AND P0, PT, R9.reuse, 0x1f, PT ;  /* 0x0000001f0900780c */ /* 0x040fe20003f05270 */
[----:B------:R-:W-:-:S05]  /*11a40*/  IMAD.IADD R7, R9, 0x1, R19 ;  /* 0x0000000109077824 */ /* 0x000fca00078e0213 */
[----:B------:R-:W-:-:S13]  /*11a50*/  ISETP.GE.OR P0, PT, R7, R0, !P0 ;  /* 0x000000000700720c */ /* 0x000fda0004706670 */
[----:B------:R-:W-:Y:S05]  /*11a60*/  @P0 BRA `(.L_x_3210) ;  /* 0x00000000000c0947 */ /* 0x000fea0003800000 */
[----:B------:R-:W0:Y:S02]  /*11a70*/  LDC.64 R2, c[0x0][0xc58] ;  /* 0x00031600ff027b82 */ /* 0x000e240000000a00 */
[----:B0-----:R-:W-:-:S06]  /*11a80*/  IMAD.WIDE R2, R7, 0x4, R2 ;  /* 0x0000000407027825 */ /* 0x001fcc00078e0202 */
[----:B------:R0:W5:Y:S02]  /*11a90*/  LDG.E R3, desc[UR60][R2.64] ;  /* 0x0000003c02037981 */ /* 0x000164000c1e1900 */
.L_x_3210:
[----:B------:R-:W-:Y:S05]  /*11aa0*/  BSYNC B0 ;  /* 0x0000000000007941 */ /* 0x000fea0003800000 */
.L_x_3209:
        /* <DEDUP_REMOVED lines=20> */
[----:B-1----:R-:W-:-:S04]  /*11bf0*/  SEL R9, R14, RZ, P0 ;  /* 0x000000ff0e097207 */ /* 0x002fc80000000000 */
[----:B0-----:R-:W-:-:S05]  /*11c00*/  IADD3 R2, R8, R9, RZ ;  /* 0x0000000908027210 */ /* 0x001fca0007ffe0ff */
[----:B------:R0:W1:Y:S02]  /*11c10*/  SHFL.IDX PT, R14, R2, 0x1f, 0x1f ;  /* 0x03e01f00020e7f89 */ /* 0x00006400000e0000 */
.L_x_3262:
[----:B------:R-:W-:Y:S02]  /*11c20*/  ULDC UR4, c[0x0][0xc10] ;  /* 0x0003040000047ab9 */ /* 0x000fe40000000800 */
[----:B--2---:R-:W-:-:S04]  /*11c30*/  IMAD.U32 R16, RZ, RZ, UR4 ;  /* 0x00000004ff107e24 */ /* 0x004fc8000f8e00ff */
[----:B-1----:R-:W-:-:S04]  /*11c40*/  IMAD R6, R14, R16, RZ ;  /* 0x000000100e067224 */ /* 0x002fc800078e02ff */
[----:B----4-:R-:W-:-:S05]  /*11c50*/  IMAD.IADD R5, R5, 0x1, R6 ;  /* 0x0000000105057824 */ /* 0x010fca00078e0206 */
[----:B---3--:R-:W-:-:S13]  /*11c60*/  ISETP.GT.AND P0, PT, R5, R4, PT ;  /* 0x000000040500720c */ /* 0x008fda0003f04270 */
[----:B------:R-:W-:Y:S05]  /*11c70*/  @P0 BRA `(.L_x_3212) ;  /* 0x0000000000b40947 */ /* 0x000fea0003800000 */
[----:B------:R-:W1:Y:S02]  /*11c80*/  LDC R0, c[0x0][0xc14] ;  /* 0x00030500ff007b82 */ /* 0x000e640000000800 */
.L_x_3217:
        /* <DEDUP_REMOVED lines=12> */
[----:B0-----:R-:W-:-:S06]  /*11d50*/  IMAD.WIDE R2, R7, 0x4, R2 ;  /* 0x0000000407027825 */ /* 0x001fcc00078e0202 */
[----:B------:R0:W5:Y:S02]  /*11d60*/  LDG.E R3, desc[UR60][R2.64] ;  /* 0x0000003c02037981 */ /* 0x000164000c1e1900 */
.L_x_3215:
[----:B------:R-:W-:Y:S05]  /*11d70*/  BSYNC B0 ;  /* 0x0000000000007941 */ /* 0x000fea0003800000 */
.L_x_3214:
        /* <DEDUP_REMOVED lines=23> */
.L_x_3270:
[----:B------:R-:W-:Y:S02]  /*11ef0*/  ULDC UR4, c[0x0][0xc10] ;  /* 0x0003040000047ab9 */ /* 0x000fe40000000800 */
[----:B------:R-:W-:-:S04]  /*11f00*/  IMAD.U32 R16, RZ, RZ, UR4 ;  /* 0x00000004ff107e24 */ /* 0x000fc8000f8e00ff */
[----:B-1----:R-:W-:-:S05]  /*11f10*/  IMAD R6, R14, R16, RZ ;  /* 0x000000100e067224 */ /* 0x002fca00078e02ff */
[----:B------:R-:W-:-:S04]  /*11f20*/  IADD3 R5, R6, R5, RZ ;  /* 0x0000000506057210 */ /* 0x000fc80007ffe0ff */
[----:B------:R-:W-:-:S13]  /*11f30*/  ISETP.GT.AND P0, PT, R5, R4, PT ;  /* 0x000000040500720c */ /* 0x000fda0003f04270 */
[----:B------:R-:W-:Y:S05]  /*11f40*/  @!P0 BRA `(.L_x_3217) ;  /* 0xfffffffc00508947 */ /* 0x000fea000383ffff */
.L_x_3212:
        /* <DEDUP_REMOVED lines=8> */
.L_x_3274:
[----:B------:R-:W-:Y:S01]  /*11fd0*/  ISETP.NE.AND P0, PT, R7, RZ, PT ;  /* 0x000000ff0700720c */ /* 0x000fe20003f05270 */
[----:B------:R-:W-:-:S12]  /*11fe0*/  IMAD.MOV.U32 R14, RZ, RZ, RZ ;  /* 0x000000ffff0e7224 */ /* 0x000fd800078e00ff */
[----:B------:R-:W-:Y:S05]  /*11ff0*/  @!P0 BRA `(.L_x_3219) ;  /* 0x0000000000108947 */ /* 0x000fea0003800000 */
[----:B------:R-:W-:Y:S01]  /*12000*/  UMOV UR4, 0xffffffff ;  /* 0xffffffff00047882 */ /* 0x000fe20000000000 */
[----:B------:R-:W-:Y:S02]  /*12010*/  VIADD R12, R5, 0xffffffff ;  /* 0xffffffff050c7836 */ /* 0x000fe40000000000 */
[----:B------:R-:W-:Y:S05]  /*12020*/  BRA.DIV UR4, `(.L_x_3220) ;  /* 0x00000016046c7947 */ /* 0x000fea000b800000 */
[----:B------:R3:W4:Y:S02]  /*12030*/  SHFL.IDX PT, R14, R2, R12, 0x1f ;  /* 0x00001f0c020e7589 */ /* 0x00072400000e0000 */
.L_x_3219:
        /* <DEDUP_REMOVED lines=10> */
[----:B------:R-:W-:Y:S01]  /*120e0*/  IMAD R11, R2, R7, RZ ;  /* 0x00000007020b7224 */ /* 0x000fe200078e02ff */
[----:B------:R-:W-:-:S05]  /*120f0*/  MOV R2, RZ ;  /* 0x000000ff00027202 */ /* 0x000fca0000000f00 */
[----:B------:R-:W-:-:S04]  /*12100*/  IMAD.HI.U32 R3, R3, R11, R2 ;  /* 0x0000000b03037227 */ /* 0x000fc800078e0002 */
[----:B------:R-:W-:-:S05]  /*12110*/  IMAD.IADD R2, R4, 0x1, -R16 ;  /* 0x0000000104027824 */ /* 0x000fca00078e0a10 */
        /* <DEDUP_REMOVED lines=10> */
[----:B------:R-:W-:Y:S02]  /*121c0*/  @!P0 IADD3 R3, -R3, RZ, RZ ;  /* 0x000000ff03038210 */ /* 0x000fe40007ffe1ff */
[----:B------:R-:W-:-:S13]  /*121d0*/  ISETP.NE.AND P0, PT, R17, RZ, PT ;  /* 0x000000ff1100720c */ /* 0x000fda0003f05270 */
[----:B------:R-:W-:-:S05]  /*121e0*/  @!P0 LOP3.LUT R3, RZ, R17, RZ, 0x33, !PT ;  /* 0x00000011ff038212 */ /* 0x000fca00078e33ff */
[--C-:B------:R-:W-:Y:S02]  /*121f0*/  IMAD.MOV R4, RZ, RZ, -R3.reuse ;  /* 0x000000ffff047224 */ /* 0x100fe400078e0a03 */
[----:B------:R-:W-:Y:S02]  /*12200*/  IMAD.MOV.U32 R18, RZ, RZ, R3 ;  /* 0x000000ffff127224 */ /* 0x000fe400078e0003 */
[----:B------:R-:W-:Y:S01]  /*12210*/  IMAD R17, R17, R4, R2 ;  /* 0x0000000411117224 */ /* 0x000fe200078e0202 */
[----:B------:R-:W-:Y:S06]  /*12220*/  BRA `(.L_x_3221) ;  /* 0x00000000001c7947 */ /* 0x000fec0003800000 */
.L_x_3213:
[----:B------:R-:W-:Y:S01]  /*12230*/  UMOV UR4, URZ ;  /* 0x0000003f00047c82 */ /* 0x000fe20008000000 */
[----:B------:R-:W-:Y:S01]  /*12240*/  UMOV UR5, URZ ;  /* 0x0000003f00057c82 */ /* 0x000fe20008000000 */
[----:B------:R-:W-:Y:S01]  /*12250*/  ULDC UR6, c[0x0][0xc14] ;  /* 0x0003050000067ab9 */ /* 0x000fe20000000800 */
[----:B------:R-:W-:Y:S01]  /*12260*/  IMAD.MOV.U32 R16, RZ, RZ, R4 ;  /* 0x000000ffff107224 */ /* 0x000fe200078e0004 */
[----:B------:R-:W-:Y:S01]  /*12270*/  MOV R18, UR5 ;  /* 0x0000000500127c02 */ /* 0x000fe20008000f00 */
[----:B------:R-:W-:Y:S02]  /*12280*/  IMAD.U32 R17, RZ, RZ, UR4 ;  /* 0x00000004ff117e24 */ /* 0x000fe4000f8e00ff */
[----:B------:R-:W-:-:S07]  /*12290*/  IMAD.U32 R19, RZ, RZ, UR6 ;  /* 0x00000006ff137e24 */ /* 0x000fce000f8e00ff */
.L_x_3221:
        /* <DEDUP_REMOVED lines=12> */
.L_x_3157:
        /* <DEDUP_REMOVED lines=12> */
.L_x_3277:
[----:B------:R-:W-:Y:S05]  /*12420*/  BSYNC B0 ;  /* 0x0000000000007941 */ /* 0x000fea0003800000 */
.L_x_3223:
[----:B------:R-:W-:-:S03]  /*12430*/  UMOV UR4, 0xffffffff ;  /* 0xffffffff00047882 */ /* 0x000fc60000000000 */
[----:B------:R-:W-:Y:S05]  /*12440*/  BRA.DIV UR4, `(.L_x_3225) ;  /* 0x00000012049c7947 */ /* 0x000fea000b800000 */
[----:B------:R-:W1:Y:S02]  /*12450*/  S2R R2, SR_TID.X ;  /* 0x0000000000027919 */ /* 0x000e640000002100 */
[----:B-1----:R-:W-:-:S04]  /*12460*/  SHF.R.U32.HI R2, RZ, 0x5, R2 ;  /* 0x00000005ff027819 */ /* 0x002fc80000011602 */
[----:B------:R-:W-:-:S05]  /*12470*/  LOP3.LUT R2, R2, 0x3, RZ, 0xc0, !PT ;  /* 0x0000000302027812 */ /* 0x000fca00078ec0ff */
[----:B------:R1:W2:Y:S02]  /*12480*/  SHFL.IDX PT, R14, R2, RZ, 0x1f ;  /* 0x00001fff020e7589 */ /* 0x0002a400000e0000 */
.L_x_3280:
[----:B--2---:R-:W-:Y:S01]  /*12490*/  ISETP.NE.AND P0, PT, R14, RZ, PT ;  /* 0x000000ff0e00720c */ /* 0x004fe20003f05270 */
[----:B------:R-:W-:-:S12]  /*124a0*/  BSSY B0, `(.L_x_3226) ;  /* 0x0000027000007945 */ /* 0x000fd80003800000 */
[----:B------:R-:W-:Y:S05]  /*124b0*/  @P0 BRA `(.L_x_3227) ;  /* 0x0000000000940947 */ /* 0x000fea0003800000 */
[----:B------:R-:W-:-:S03]  /*124c0*/  UMOV UR4, 0xffffffff ;  /* 0xffffffff00047882 */ /* 0x000fc60000000000 */
[----:B------:R-:W-:Y:S05]  /*124d0*/  BRA.DIV UR4, `(.L_x_3228) ;  /* 0x0000001204ac7947 */ /* 0x000fea000b800000 */
[----:B------:R-:W-:-:S13]  /*124e0*/  ELECT P6, URZ, PT ;  /* 0x00000000003f782f */ /* 0x000fda00038c0000 */
.L_x_3283:
[----:B------:R-:W-:Y:S05]  /*124f0*/  @!P6 BRA `(.L_x_3227) ;  /* 0x000000000084e947 */ /* 0x000fea0003800000 */
[----:B-1----:R-:W2:Y:S02]  /*12500*/  LDL.LU R2, [R1+0x30] ;  /* 0x0000300001027983 */ /* 0x002ea40000300800 */
[----:B--2---:R-:W-:-:S04]  /*12510*/  LOP3.LUT R2, R2, 0x2, RZ, 0xfc, !PT ;  /* 0x0000000202027812 */ /* 0x004fc800078efcff */
[----:B------:R-:W-:-:S13]  /*12520*/  ISETP.NE.AND P2, PT, R2, 0x3, PT ;  /* 0x000000030200780c */ /* 0x000fda0003f45270 */
[----:B------:R-:W-:Y:S05]  /*12530*/  @!P2 BRA `(.L_x_3229) ;  /* 0x000000000004a947 */ /* 0x000fea0003800000 */
[----:B------:R-:W-:Y:S01]  /*12540*/  BPT.TRAP 0x1 ;  /* 0x000000040000795c */ /* 0x000fe20000300000 */
.L_x_3229:
[----:B0-----:R-:W2:Y:S04]  /*12550*/  LDL R3, [R1] ;  /* 0x0000000001037983 */ /* 0x001ea80000100800 */
[----:B------:R-:W3:Y:S01]  /*12560*/  LDL.LU R7, [R1+0x8] ;  /* 0x0000080001077983 */ /* 0x000ee20000300800 */
[----:B------:R-:W-:-:S04]  /*12570*/  VIADD R2, R0, 0x36840 ;  /* 0x0003684000027836 */ /* 0x000fc80000000000 */
[C---:B--2---:R-:W-:Y:S01]  /*12580*/  IMAD R6, R3.reuse, 0x8, R2 ;  /* 0x0000000803067824 */ /* 0x044fe200078e0202 */
[----:B------:R-:W-:Y:S02]  /*12590*/  IADD3 R3, R3, 0x1, RZ ;  /* 0x0000000103037810 */ /* 0x000fe40007ffe0ff */
[----:B---3--:R-:W-:Y:S02]  /*125a0*/  SHF.L.U32 R5, R7, 0x1f, RZ ;  /* 0x0000001f07057819 */ /* 0x008fe400000006ff */
[C---:B------:R-:W-:Y:S02]  /*125b0*/  ISETP.NE.AND P1, PT, R3.reuse, 0x2, PT ;  /* 0x000000020300780c */ /* 0x040fe40003f25270 */
[----:B------:R-:W0:Y:S02]  /*125c0*/  SYNCS.PHASECHK.TRANS64.TRYWAIT P0, [R6+URZ], R5 ;  /* 0x00000005060075a7 */ /* 0x000e24000800017f */
[----:B------:R-:W-:Y:S02]  /*125d0*/  SEL R4, RZ, 0x1, P1 ;  /* 0x00000001ff047807 */ /* 0x000fe40000800000 */
[----:B------:R-:W-:-:S02]  /*125e0*/  SEL R3, R3, RZ, P1 ;  /* 0x000000ff03037207 */ /* 0x000fc40000800000 */
[----:B------:R-:W-:-:S03]  /*125f0*/  LOP3.LUT R4, R7, R4, RZ, 0x3c, !PT ;  /* 0x0000000407047212 */ /* 0x000fc600078e3cff */
[----:B------:R-:W-:Y:S01]  /*12600*/  IMAD R7, R3, 0x8, R2 ;  /* 0x0000000803077824 */ /* 0x000fe200078e0202 */
[----:B------:R-:W-:Y:S01]  /*12610*/  SHF.L.U32 R2, R4, 0x1f, RZ ;  /* 0x0000001f04027819 */ /* 0x000fe200000006ff */
[----:B0-----:R-:W-:Y:S06]  /*12620*/  @!P0 BRA `(.L_x_3230) ;  /* 0x0000001000788947 */ /* 0x001fec0003800000 */
.L_x_3284:
[----:B------:R-:W1:Y:S02]  /*12630*/  SYNCS.PHASECHK.TRANS64.TRYWAIT P0, [R7+URZ], R2 ;  /* 0x00000002070075a7 */ /* 0x000e64000800017f */
[----:B-1----:R-:W-:Y:S05]  /*12640*/  @!P0 BRA `(.L_x_3231) ;  /* 0x0000001000848947 */ /* 0x002fea0003800000 */
.L_x_3285:
[----:B------:R-:W-:Y:S05]  /*12650*/  @!P2 BRA `(.L_x_3232) ;  /* 0x000000000004a947 */ /* 0x000fea0003800000 */
[----:B------:R-:W-:Y:S01]  /*12660*/  BPT.TRAP 0x1 ;  /* 0x000000040000795c */ /* 0x000fe20000300000 */
.L_x_3232:
[----:B------:R-:W2:Y:S01]  /*12670*/  LDL.LU R4, [R1] ;  /* 0x0000000001047983 */ /* 0x000ea20000300800 */
[----:B------:R-:W-:-:S04]  /*12680*/  VIADD R0, R0, 0x36860 ;  /* 0x0003686000007836 */ /* 0x000fc80000000000 */
[----:B--2---:R-:W-:-:S04]  /*12690*/  IMAD R4, R4, 0x8, R0 ;  /* 0x0000000804047824 */ /* 0x004fc800078e0200 */
[----:B------:R-:W2:Y:S02]  /*126a0*/  SYNCS.PHASECHK.TRANS64.TRYWAIT P0, [R4+URZ], R5 ;  /* 0x00000005040075a7 */ /* 0x000ea4000800017f */
[----:B--2---:R-:W-:Y:S05]  /*126b0*/  @!P0 BRA `(.L_x_3233) ;  /* 0x00000010007c8947 */ /* 0x004fea0003800000 */
.L_x_3286:
[----:B------:R-:W-:-:S07]  /*126c0*/  IMAD R3, R3, 0x8, R0 ;  /* 0x0000000803037824 */ /* 0x000fce00078e0200 */
.L_x_3234:
[----:B---3--:R3:W4:Y:S02]  /*126d0*/  SYNCS.PHASECHK.TRANS64.TRYWAIT P0, [R3+URZ], R2 ;  /* 0x00000002030075a7 */ /* 0x008724000800017f */
[----:B----4-:R-:W-:Y:S05]  /*126e0*/  @!P0 NANOSLEEP.SYNCS 0x989680 ;  /* 0x009896800000895d */ /* 0x010fea0003900000 */
[----:B------:R-:W4:Y:S02]  /*126f0*/  @!P0 SYNCS.PHASECHK.TRANS64 P0, [R3+URZ], R2 ;  /* 0x00000002030085a7 */ /* 0x000f24000800007f */
[----:B----4-:R-:W-:Y:S05]  /*12700*/  @!P0 BRA `(.L_x_3234) ;  /* 0xfffffffc00f08947 */ /* 0x010fea000383ffff */
.L_x_3227:
[----:B------:R-:W-:Y:S05]  /*12710*/  BSYNC B0 ;  /* 0x0000000000007941 */ /* 0x000fea0003800000 */
.L_x_3226:
[----:B------:R-:W-:Y:S05]  /*12720*/  EXIT ;  /* 0x000000000000794d */ /* 0x000fea0003800000 */
.L_x_3111:
[----:B0-----:R0:W1:Y:S02]  /*12730*/  SYNCS.PHASECHK.TRANS64.TRYWAIT P1, [R2+URZ+0x36800], R3 ;  /* 0x03680003020075a7 */ /* 0x001064000802017f */
[----:B-1----:R-:W-:Y:S05]  /*12740*/  @!P1 NANOSLEEP.SYNCS 0x989680 ;  /* 0x009896800000995d */ /* 0x002fea0003900000 */
[----:B------:R-:W1:Y:S02]  /*12750*/  @!P1 SYNCS.PHASECHK.TRANS64 P1, [R2+URZ+0x36800], R3 ;  /* 0x03680003020095a7 */ /* 0x000e64000802007f */
[----:B-1----:R-:W-:Y:S05]  /*12760*/  @!P1 BRA `(.L_x_3111) ;  /* 0xfffffffc00f09947 */ /* 0x002fea000383ffff */
[----:B------:R-:W-:Y:S05]  /*12770*/  BRA `(.L_x_3235) ;  /* 0xfffffeec00ac7947 */ /* 0x000fea000383ffff */
.L_x_3115:
[----:B-1----:R1:W2:Y:S02]  /*12780*/  SYNCS.PHASECHK.TRANS64.TRYWAIT P2, [R0+URZ+0x36830], R3 ;  /* 0x03683003000075a7 */ /* 0x0022a4000804017f */
[----:B--2---:R-:W-:Y:S05]  /*12790*/  @!P2 NANOSLEEP.SYNCS 0x989680 ;  /* 0x009896800000a95d */ /* 0x004fea0003900000 */
[----:B------:R-:W2:Y:S02]  /*127a0*/  @!P2 SYNCS.PHASECHK.TRANS64 P2, [R0+URZ+0x36830], R3 ;  /* 0x036830030000a5a7 */ /* 0x000ea4000804007f */
[----:B--2---:R-:W-:Y:S05]  /*127b0*/  @!P2 BRA `(.L_x_3115) ;  /* 0xfffffffc00f0a947 */ /* 0x004fea000383ffff */
[----:B------:R-:W-:Y:S05]  /*127c0*/  BRA `(.L_x_3114) ;  /* 0xfffffeec00d07947 */ /* 0x000fea000383ffff */
.L_x_3120:
[----:B-1----:R1:W2:Y:S02]  /*127d0*/  SYNCS.PHASECHK.TRANS64.TRYWAIT P2, [R12+URZ+0x36830], R5 ;  /* 0x036830050c0075a7 */ /* 0x0022a4000804017f */
[----:B--2---:R-:W-:Y:S05]  /*127e0*/  @!P2 NANOSLEEP.SYNCS 0x989680 ;  /* 0x009896800000a95d */ /* 0x004fea0003900000 */
[----:B------:R-:W2:Y:S02]  /*127f0*/  @!P2 SYNCS.PHASECHK.TRANS64 P2, [R12+URZ+0x36830], R5 ;  /* 0x036830050c00a5a7 */ /* 0x000ea4000804007f */
[----:B--2---:R-:W-:Y:S05]  /*12800*/  @!P2 BRA `(.L_x_3120) ;  /* 0xfffffffc00f0a947 */ /* 0x004fea000383ffff */
[----:B------:R-:W-:Y:S05]  /*12810*/  BRA `(.L_x_3119) ;  /* 0xffffff3800b47947 */ /* 0x000fea000383ffff */
.L_x_3124:
[----:B-1----:R1:W2:Y:S02]  /*12820*/  SYNCS.PHASECHK.TRANS64.TRYWAIT P2, [R13+URZ+0x36850], R0 ;  /* 0x036850000d0075a7 */ /* 0x0022a4000804017f */
[----:B--2---:R-:W-:Y:S05]  /*12830*/  @!P2 NANOSLEEP.SYNCS 0x989680 ;  /* 0x009896800000a95d */ /* 0x004fea0003900000 */
[----:B------:R-:W2:Y:S02]  /*12840*/  @!P2 SYNCS.PHASECHK.TRANS64 P2, [R13+URZ+0x36850], R0 ;  /* 0x036850000d00a5a7 */ /* 0x000ea4000804007f */
[----:B--2---:R-:W-:Y:S05]  /*12850*/  @!P2 BRA `(.L_x_3124) ;  /* 0xfffffffc00f0a947 */ /* 0x004fea000383ffff */
[----:B------:R-:W-:Y:S05]  /*12860*/  BRA `(.L_x_3123) ;  /* 0xffffff6000007947 */ /* 0x000fea000383ffff */
.L_x_3129:
[----:B-1----:R1:W2:Y:S02]  /*12870*/  SYNCS.PHASECHK.TRANS64.TRYWAIT P0, [R15+URZ+0x36850], R0 ;  /* 0x036850000f0075a7 */ /* 0x0022a4000800017f */
[----:B--2---:R-:W-:Y:S05]  /*12880*/  @!P0 NANOSLEEP.SYNCS 0x989680 ;  /* 0x009896800000895d */ /* 0x004fea0003900000 */
[----:B------:R-:W2:Y:S02]  /*12890*/  @!P0 SYNCS.PHASECHK.TRANS64 P0, [R15+URZ+0x36850], R0 ;  /* 0x036850000f0085a7 */ /* 0x000ea4000800007f */
[----:B--2---:R-:W-:Y:S05]  /*128a0*/  @!P0 BRA `(.L_x_3129) ;  /* 0xfffffffc00f08947 */ /* 0x004fea000383ffff */
[----:B------:R-:W-:Y:S05]  /*128b0*/  BRA `(.L_x_3128) ;  /* 0xffffff8000607947 */ /* 0x000fea000383ffff */
.L_x_3168:
        /* <DEDUP_REMOVED lines=11> */
.L_x_3237:
[----:B------:R-:W-:Y:S05]  /*12970*/  BSYNC B0 ;  /* 0x0000000000007941 */ /* 0x000fea0003800000 */
.L_x_3236:
[----:B------:R-:W-:Y:S05]  /*12980*/  BRA `(.L_x_3238) ;  /* 0xffffffc400fc7947 */ /* 0x000fea000383ffff */
.L_x_3169:
[----:B------:R-:W-:Y:S01]  /*12990*/  BSSY B0, `(.L_x_3239) ;  /* 0x0000006000007945 */ /* 0x000fe20003800000 */
[----:B------:R-:W-:-:S07]  /*129a0*/  IMAD.MOV.U32 R15, RZ, RZ, -0x1 ;  /* 0xffffffffff0f7424 */ /* 0x000fce00078e00ff */
[----:B------:R-:W-:Y:S05]  /*129b0*/  WARPSYNC.COLLECTIVE R15, `(.L_x_3240) ;  /* 0x000000000f0c7348 */ /* 0x000fea0003c00000 */
[----:B------:R-:W-:Y:S02]  /*129c0*/  ELECT P6, UR62, PT ;  /* 0x00000000003e782f */ /* 0x000fe400038c0000 */
[----:B------:R-:W-:Y:S01]  /*129d0*/  MOV R14, UR62 ;  /* 0x0000003e000e7c02 */ /* 0x000fe20008000f00 */
[----:B------:R-:W-:Y:S10]  /*129e0*/  ENDCOLLECTIVE ;  /* 0x000000000000791b */ /* 0x000ff40003800000 */
.L_x_3240:
[----:B------:R-:W-:Y:S05]  /*129f0*/  BSYNC B0 ;  /* 0x0000000000007941 */ /* 0x000fea0003800000 */
.L_x_3239:
[----:B------:R-:W-:Y:S05]  /*12a00*/  BRA `(.L_x_3241) ;  /* 0xffffffc400f47947 */ /* 0x000fea000383ffff */
.L_x_3172:
[----:B0-----:R0:W1:Y:S02]  /*12a10*/  SYNCS.PHASECHK.TRANS64.TRYWAIT P0, [R8+URZ+0x36840], R9 ;  /* 0x03684009080075a7 */ /* 0x001064000800017f */
[----:B-1----:R-:W-:Y:S05]  /*12a20*/  @!P0 NANOSLEEP.SYNCS 0x989680 ;  /* 0x009896800000895d */ /* 0x002fea0003900000 */
[----:B------:R-:W1:Y:S02]  /*12a30*/  @!P0 SYNCS.PHASECHK.TRANS64 P0, [R8+URZ+0x36840], R9 ;  /* 0x03684009080085a7 */ /* 0x000e64000800007f */
[----:B-1----:R-:W-:Y:S05]  /*12a40*/  @!P0 BRA `(.L_x_3172) ;  /* 0xfffffffc00f08947 */ /* 0x002fea000383ffff */
[----:B------:R-:W-:Y:S05]  /*12a50*/  BRA `(.L_x_3242) ;  /* 0xffffffc800647947 */ /* 0x000fea000383ffff */
.L_x_3175:
        /* <DEDUP_REMOVED lines=8> */
.L_x_3183:
[----:B0-----:R0:W1:Y:S02]  /*12ae0*/  SYNCS.PHASECHK.TRANS64.TRYWAIT P0, [R2+URZ+0x36840], R3 ;  /* 0x03684003020075a7 */ /* 0x001064000800017f */
[----:B-1----:R-:W-:Y:S05]  /*12af0*/  @!P0 NANOSLEEP.SYNCS 0x989680 ;  /* 0x009896800000895d */ /* 0x002fea0003900000 */
[----:B------:R-:W1:Y:S02]  /*12b00*/  @!P0 SYNCS.PHASECHK.TRANS64 P0, [R2+URZ+0x36840], R3 ;  /* 0x03684003020085a7 */ /* 0x000e64000800007f */
[----:B-1----:R-:W-:Y:S05]  /*12b10*/  @!P0 BRA `(.L_x_3183) ;  /* 0xfffffffc00f08947 */ /* 0x002fea000383ffff */
[----:B------:R-:W-:Y:S05]  /*12b20*/  BRA `(.L_x_3244) ;  /* 0xffffffd000707947 */ /* 0x000fea000383ffff */
.L_x_3185:
[----:B0-----:R0:W1:Y:S02]  /*12b30*/  SYNCS.PHASECHK.TRANS64.TRYWAIT P0, [R3+URZ+0x60], R2 ;  /* 0x00006002030075a7 */ /* 0x001064000800017f */
[----:B-1----:R-:W-:Y:S05]  /*12b40*/  @!P0 NANOSLEEP.SYNCS 0x989680 ;  /* 0x009896800000895d */ /* 0x002fea0003900000 */
[----:B------:R-:W1:Y:S02]  /*12b50*/  @!P0 SYNCS.PHASECHK.TRANS64 P0, [R3+URZ+0x60], R2 ;  /* 0x00006002030085a7 */ /* 0x000e64000800007f */
[----:B-1----:R-:W-:Y:S05]  /*12b60*/  @!P0 BRA `(.L_x_3185) ;  /* 0xfffffffc00f08947 */ /* 0x002fea000383ffff */
[----:B------:R-:W-:Y:S05]  /*12b70*/  BRA `(.L_x_3245) ;  /* 0xffffffd4001c7947 */ /* 0x000fea000383ffff */
.L_x_3190:
[----:B-1----:R1:W2:Y:S02]  /*12b80*/  SYNCS.PHASECHK.TRANS64.TRYWAIT P0, [R2+URZ+0x36840], R3 ;  /* 0x03684003020075a7 */ /* 0x0022a4000800017f */
[----:B--2---:R-:W-:Y:S05]  /*12b90*/  @!P0 NANOSLEEP.SYNCS 0x989680 ;  /* 0x009896800000895d */ /* 0x004fea0003900000 */
[----:B------:R-:W2:Y:S02]  /*12ba0*/  @!P0 SYNCS.PHASECHK.TRANS64 P0, [R2+URZ+0x36840], R3 ;  /* 0x03684003020085a7 */ /* 0x000ea4000800007f */
[----:B--2---:R-:W-:Y:S05]  /*12bb0*/  @!P0 BRA `(.L_x_3190) ;  /* 0xfffffffc00f08947 */ /* 0x004fea000383ffff */
[----:B------:R-:W-:Y:S05]  /*12bc0*/  BRA `(.L_x_3246) ;  /* 0xffffffd800907947 */ /* 0x000fea000383ffff */
.L_x_3192:
[----:B0-----:R0:W1:Y:S02]  /*12bd0*/  SYNCS.PHASECHK.TRANS64.TRYWAIT P1, [R2+URZ+0x60], R3 ;  /* 0x00006003020075a7 */ /* 0x001064000802017f */
[----:B-1----:R-:W-:Y:S05]  /*12be0*/  @!P1 NANOSLEEP.SYNCS 0x989680 ;  /* 0x009896800000995d */ /* 0x002fea0003900000 */
[----:B------:R-:W1:Y:S02]  /*12bf0*/  @!P1 SYNCS.PHASECHK.TRANS64 P1, [R2+URZ+0x60], R3 ;  /* 0x00006003020095a7 */ /* 0x000e64000802007f */
[----:B-1----:R-:W-:Y:S05]  /*12c00*/  @!P1 BRA `(.L_x_3192) ;  /* 0xfffffffc00f09947 */ /* 0x002fea000383ffff */
[----:B------:R-:W-:Y:S05]  /*12c10*/  BRA `(.L_x_3247) ;  /* 0xffffffdc003c7947 */ /* 0x000fea000383ffff */
.L_x_3197:
[----:B--2---:R2:W3:Y:S02]  /*12c20*/  SYNCS.PHASECHK.TRANS64.TRYWAIT P0, [R2+URZ+0x36840], R3 ;  /* 0x03684003020075a7 */ /* 0x0044e4000800017f */
[----:B---3--:R-:W-:Y:S05]  /*12c30*/  @!P0 NANOSLEEP.SYNCS 0x989680 ;  /* 0x009896800000895d */ /* 0x008fea0003900000 */
[----:B------:R-:W3:Y:S02]  /*12c40*/  @!P0 SYNCS.PHASECHK.TRANS64 P0, [R2+URZ+0x36840], R3 ;  /* 0x03684003020085a7 */ /* 0x000ee4000800007f */
[----:B---3--:R-:W-:Y:S05]  /*12c50*/  @!P0 BRA `(.L_x_3197) ;  /* 0xfffffffc00f08947 */ /* 0x008fea000383ffff */
[----:B------:R-:W-:Y:S05]  /*12c60*/  BRA `(.L_x_3248) ;  /* 0xffffffe000747947 */ /* 0x000fea000383ffff */
.L_x_3199:
[----:B0-----:R0:W1:Y:S02]  /*12c70*/  SYNCS.PHASECHK.TRANS64.TRYWAIT P1, [R2+URZ+0x60], R8 ;  /* 0x00006008020075a7 */ /* 0x001064000802017f */
[----:B-1----:R-:W-:Y:S05]  /*12c80*/  @!P1 NANOSLEEP.SYNCS 0x989680 ;  /* 0x009896800000995d */ /* 0x002fea0003900000 */
[----:B------:R-:W1:Y:S02]  /*12c90*/  @!P1 SYNCS.PHASECHK.TRANS64 P1, [R2+URZ+0x60], R8 ;  /* 0x00006008020095a7 */ /* 0x000e64000802007f */
[----:B-1----:R-:W-:Y:S05]  /*12ca0*/  @!P1 BRA `(.L_x_3199) ;  /* 0xfffffffc00f09947 */ /* 0x002fea000383ffff */
[----:B------:R-:W-:Y:S05]  /*12cb0*/  BRA `(.L_x_3249) ;  /* 0xffffffe400247947 */ /* 0x000fea000383ffff */
.L_x_3206:
[----:B-1----:R1:W2:Y:S02]  /*12cc0*/  SYNCS.PHASECHK.TRANS64.TRYWAIT P0, [R3+URZ+0x36860], R0 ;  /* 0x03686000030075a7 */ /* 0x0022a4000800017f */
[----:B--2---:R-:W-:Y:S05]  /*12cd0*/  @!P0 NANOSLEEP.SYNCS 0x989680 ;  /* 0x009896800000895d */ /* 0x004fea0003900000 */
[----:B------:R-:W2:Y:S02]  /*12ce0*/  @!P0 SYNCS.PHASECHK.TRANS64 P0, [R3+URZ+0x36860], R0 ;  /* 0x03686000030085a7 */ /* 0x000ea4000800007f */
[----:B--2---:R-:W-:Y:S05]  /*12cf0*/  @!P0 BRA `(.L_x_3206) ;  /* 0xfffffffc00f08947 */ /* 0x004fea000383ffff */
[----:B------:R-:W-:Y:S05]  /*12d00*/  BRA `(.L_x_3250) ;  /* 0xffffffe800407947 */ /* 0x000fea000383ffff */
.L_x_3208:
        /* <DEDUP_REMOVED lines=8> */
.L_x_3252:
[----:B------:R-:W-:Y:S05]  /*12d90*/  BSYNC B0 ;  /* 0x0000000000007941 */ /* 0x000fea0003800000 */
.L_x_3251:
        /* <DEDUP_REMOVED lines=8> */
.L_x_3253:
[----:B------:R-:W-:Y:S01]  /*12e20*/  IMAD.MOV.U32 R5, RZ, RZ, R14 ;  /* 0x000000ffff057224 */ /* 0x000fe200078e000e */
[----:B------:R-:W-:Y:S06]  /*12e30*/  BRA `(.L_x_3254) ;  /* 0xffffffe800e47947 */ /* 0x000fec000383ffff */
.L_x_3211:
        /* <DEDUP_REMOVED lines=8> */
.L_x_3256:
[----:B------:R-:W-:Y:S05]  /*12ec0*/  BSYNC B0 ;  /* 0x0000000000007941 */ /* 0x000fea0003800000 */
.L_x_3255:
        /* <DEDUP_REMOVED lines=10> */
.L_x_3257:
        /* <DEDUP_REMOVED lines=8> */
.L_x_3258:
        /* <DEDUP_REMOVED lines=8> */
.L_x_3259:
        /* <DEDUP_REMOVED lines=8> */
.L_x_3260:
        /* <DEDUP_REMOVED lines=8> */
.L_x_3261:
[----:B------:R-:W-:Y:S05]  /*13170*/  BRA `(.L_x_3262) ;  /* 0xffffffe800a87947 */ /* 0x000fea000383ffff */
.L_x_3216:
        /* <DEDUP_REMOVED lines=8> */
.L_x_3264:
[----:B------:R-:W-:Y:S05]  /*13200*/  BSYNC B0 ;  /* 0x0000000000007941 */ /* 0x000fea0003800000 */
.L_x_3263:
        /* <DEDUP_REMOVED lines=10> */
.L_x_3265:
        /* <DEDUP_REMOVED lines=8> */
.L_x_3266:
        /* <DEDUP_REMOVED lines=8> */
.L_x_3267:
        /* <DEDUP_REMOVED lines=8> */
.L_x_3268:
        /* <DEDUP_REMOVED lines=8> */
.L_x_3269:
[----:B------:R-:W-:Y:S05]  /*134b0*/  BRA `(.L_x_3270) ;  /* 0xffffffe8008c7947 */ /* 0x000fea000383ffff */
.L_x_3218:
[----:B------:R-:W-:Y:S01]  /*134c0*/  BSSY B0, `(.L_x_3271) ;  /* 0x0000006000007945 */ /* 0x000fe20003800000 */
[----:B------:R-:W-:Y:S01]  /*134d0*/  PLOP3.LUT P6, PT, P6, PT, PT, 0x8, 0x0 ;  /* 0x000000000000781c */ /* 0x000fe200037ce170 */
[----:B------:R-:W-:-:S12]  /*134e0*/  IMAD.MOV.U32 R15, RZ, RZ, -0x1 ;  /* 0xffffffffff0f7424 */ /* 0x000fd800078e00ff */
[----:B0-----:R-:W-:Y:S05]  /*134f0*/  WARPSYNC.COLLECTIVE R15, `(.L_x_3272) ;  /* 0x000000000f087348 */ /* 0x001fea0003c00000 */
[----:B------:R-:W-:Y:S01]  /*13500*/  VOTE.ANY R14, PT, P6 ;  /* 0x00000000000e7806 */ /* 0x000fe200030e0100 */
[----:B0-----:R-:W-:Y:S06]  /*13510*/  ENDCOLLECTIVE ;  /* 0x000000000000791b */ /* 0x001fec0003800000 */
.L_x_3272:
[----:B------:R-:W-:Y:S05]  /*13520*/  BSYNC B0 ;  /* 0x0000000000007941 */ /* 0x000fea0003800000 */
.L_x_3271:
        /* <DEDUP_REMOVED lines=9> */
.L_x_3273:
[----:B------:R-:W-:Y:S01]  /*135c0*/  IMAD.MOV.U32 R17, RZ, RZ, R14 ;  /* 0x000000ffff117224 */ /* 0x000fe200078e000e */
[----:B------:R-:W-:Y:S06]  /*135d0*/  BRA `(.L_x_3274) ;  /* 0xffffffe8007c7947 */ /* 0x000fec000383ffff */
.L_x_3220:
[----:B------:R-:W-:Y:S01]  /*135e0*/  BSSY B0, `(.L_x_3275) ;  /* 0x0000007000007945 */ /* 0x000fe20003800000 */
[----:B------:R-:W-:Y:S02]  /*135f0*/  IMAD.MOV.U32 R13, RZ, RZ, R2 ;  /* 0x000000ffff0d7224 */ /* 0x000fe400078e0002 */
[----:B------:R-:W-:Y:S02]  /*13600*/  IMAD.MOV.U32 R11, RZ, RZ, 0x1f ;  /* 0x0000001fff0b7424 */ /* 0x000fe400078e00ff */
[----:B------:R-:W-:-:S07]  /*13610*/  IMAD.MOV.U32 R15, RZ, RZ, -0x1 ;  /* 0xffffffffff0f7424 */ /* 0x000fce00078e00ff */
[----:B012---:R-:W-:Y:S05]  /*13620*/  WARPSYNC.COLLECTIVE R15, `(.L_x_3276) ;  /* 0x000000000f087348 */ /* 0x007fea0003c00000 */
[----:B------:R3:W4:Y:S02]  /*13630*/  SHFL.IDX P6, R14, R13, R12, R11 ;  /* 0x0000000c0d0e7389 */ /* 0x00072400000c000b */
[----:B01234-:R-:W-:Y:S01]  /*13640*/  ENDCOLLECTIVE ;  /* 0x000000000000791b */ /* 0x01ffe20003800000 */
.L_x_3276:
[----:B------:R-:W-:Y:S05]  /*13650*/  BSYNC B0 ;  /* 0x0000000000007941 */ /* 0x000fea0003800000 */
.L_x_3275:
[----:B------:R-:W-:Y:S05]  /*13660*/  BRA `(.L_x_3219) ;  /* 0xffffffe800747947 */ /* 0x000fea000383ffff */
.L_x_3224:
[----:B0-----:R0:W1:Y:S02]  /*13670*/  SYNCS.PHASECHK.TRANS64.TRYWAIT P0, [R0+URZ+0x36820], R3 ;  /* 0x03682003000075a7 */ /* 0x001064000800017f */
[----:B-1----:R-:W-:Y:S05]  /*13680*/  @!P0 NANOSLEEP.SYNCS 0x989680 ;  /* 0x009896800000895d */ /* 0x002fea0003900000 */
[----:B------:R-:W1:Y:S02]  /*13690*/  @!P0 SYNCS.PHASECHK.TRANS64 P0, [R0+URZ+0x36820], R3 ;  /* 0x03682003000085a7 */ /* 0x000e64000800007f */
[----:B-1----:R-:W-:Y:S05]  /*136a0*/  @!P0 BRA `(.L_x_3224) ;  /* 0xfffffffc00f08947 */ /* 0x002fea000383ffff */
[----:B------:R-:W-:Y:S05]  /*136b0*/  BRA `(.L_x_3277) ;  /* 0xffffffec00587947 */ /* 0x000fea000383ffff */
.L_x_3225:
        /* <DEDUP_REMOVED lines=11> */
.L_x_3279:
[----:B------:R-:W-:Y:S05]  /*13770*/  BSYNC B0 ;  /* 0x0000000000007941 */ /* 0x000fea0003800000 */
.L_x_3278:
[----:B------:R-:W-:Y:S05]  /*13780*/  BRA `(.L_x_3280) ;  /* 0xffffffec00407947 */ /* 0x000fea000383ffff */
.L_x_3228:
[----:B------:R-:W-:Y:S01]  /*13790*/  BSSY B1, `(.L_x_3281) ;  /* 0x0000006000017945 */ /* 0x000fe20003800000 */
[----:B------:R-:W-:-:S07]  /*137a0*/  IMAD.MOV.U32 R15, RZ, RZ, -0x1 ;  /* 0xffffffffff0f7424 */ /* 0x000fce00078e00ff */
[----:B01----:R-:W-:Y:S05]  /*137b0*/  WARPSYNC.COLLECTIVE R15, `(.L_x_3282) ;  /* 0x000000000f0c7348 */ /* 0x003fea0003c00000 */
[----:B------:R-:W-:Y:S02]  /*137c0*/  ELECT P6, UR62, PT ;  /* 0x00000000003e782f */ /* 0x000fe400038c0000 */
[----:B------:R-:W-:Y:S01]  /*137d0*/  MOV R14, UR62 ;  /* 0x0000003e000e7c02 */ /* 0x000fe20008000f00 */
[----:B01----:R-:W-:Y:S10]  /*137e0*/  ENDCOLLECTIVE ;  /* 0x000000000000791b */ /* 0x003ff40003800000 */
.L_x_3282:
[----:B------:R-:W-:Y:S05]  /*137f0*/  BSYNC B1 ;  /* 0x0000000000017941 */ /* 0x000fea0003800000 */
.L_x_3281:
[----:B------:R-:W-:Y:S05]  /*13800*/  BRA `(.L_x_3283) ;  /* 0xffffffec00387947 */ /* 0x000fea000383ffff */
.L_x_3230:
[----:B0-----:R0:W1:Y:S02]  /*13810*/  SYNCS.PHASECHK.TRANS64.TRYWAIT P0, [R6+URZ], R5 ;  /* 0x00000005060075a7 */ /* 0x001064000800017f */
[----:B-1----:R-:W-:Y:S05]  /*13820*/  @!P0 NANOSLEEP.SYNCS 0x989680 ;  /* 0x009896800000895d */ /* 0x002fea0003900000 */
[----:B------:R-:W1:Y:S02]  /*13830*/  @!P0 SYNCS.PHASECHK.TRANS64 P0, [R6+URZ], R5 ;  /* 0x00000005060085a7 */ /* 0x000e64000800007f */
[----:B-1----:R-:W-:Y:S05]  /*13840*/  @!P0 BRA `(.L_x_3230) ;  /* 0xfffffffc00f08947 */ /* 0x002fea000383ffff */
[----:B------:R-:W-:Y:S05]  /*13850*/  BRA `(.L_x_3284) ;  /* 0xffffffec00747947 */ /* 0x000fea000383ffff */
.L_x_3231:
[----:B-1----:R1:W2:Y:S02]  /*13860*/  SYNCS.PHASECHK.TRANS64.TRYWAIT P0, [R7+URZ], R2 ;  /* 0x00000002070075a7 */ /* 0x0022a4000800017f */
[----:B--2---:R-:W-:Y:S05]  /*13870*/  @!P0 NANOSLEEP.SYNCS 0x989680 ;  /* 0x009896800000895d */ /* 0x004fea0003900000 */
[----:B------:R-:W2:Y:S02]  /*13880*/  @!P0 SYNCS.PHASECHK.TRANS64 P0, [R7+URZ], R2 ;  /* 0x00000002070085a7 */ /* 0x000ea4000800007f */
[----:B--2---:R-:W-:Y:S05]  /*13890*/  @!P0 BRA `(.L_x_3231) ;  /* 0xfffffffc00f08947 */ /* 0x004fea000383ffff */
[----:B------:R-:W-:Y:S05]  /*138a0*/  BRA `(.L_x_3285) ;  /* 0xffffffec00687947 */ /* 0x000fea000383ffff */
.L_x_3233:
[----:B--2---:R2:W3:Y:S02]  /*138b0*/  SYNCS.PHASECHK.TRANS64.TRYWAIT P0, [R4+URZ], R5 ;  /* 0x00000005040075a7 */ /* 0x0044e4000800017f */
[----:B---3--:R-:W-:Y:S05]  /*138c0*/  @!P0 NANOSLEEP.SYNCS 0x989680 ;  /* 0x009896800000895d */ /* 0x008fea0003900000 */
[----:B------:R-:W3:Y:S02]  /*138d0*/  @!P0 SYNCS.PHASECHK.TRANS64 P0, [R4+URZ], R5 ;  /* 0x00000005040085a7 */ /* 0x000ee4000800007f */
[----:B---3--:R-:W-:Y:S05]  /*138e0*/  @!P0 BRA `(.L_x_3233) ;  /* 0xfffffffc00f08947 */ /* 0x008fea000383ffff */
[----:B------:R-:W-:Y:S05]  /*138f0*/  BRA `(.L_x_3286) ;  /* 0xffffffec00707947 */ /* 0x000fea000383ffff */
.L_x_3287:
        /* <DEDUP_REMOVED lines=16> */
.L_x_12754:


//--------------------- .text._ZN7cutlass13device_kernelIN5flash11enable_sm90INS1_16FlashAttnFwdSm90INS1_25CollectiveMainloopFwdSm90ILi2EN4cute5tupleIJNS5_1CILi1EEES8_S8_EEENS6_IJNS7_ILi128EEENS7_ILi112EEENS7_ILi192EEEEEELi192ENS_10bfloat16_tEfNS_4arch4Sm90ELb0ELb0ELb1ELb1ELb0ELb1ELb0ELb1ELb1ELb0ELb0ELb0EEENS1_21CollectiveEpilogueFwdINS6_IJSA_SC_SB_EEES9_SE_SG_Li256ELb1ELb0ELb0ELb0EEENS1_36VarlenDynamicPersistentTileSchedulerILi128ELi112ELi256ELi32ELb0ELb0ELb1ELb0ELb1ELb1EEEEEEEEEvNT_6ParamsE --------------------------
	.section	.text._ZN7cutlass13device_kernelIN5flash11enable_sm90INS1_16FlashAttnFwdSm90INS1_25CollectiveMainloopFwdSm90ILi2EN4cute5tupleIJNS5_1CILi1EEES8_S8_EEENS6_IJNS7_ILi128EEENS7_ILi112EEENS7_ILi192EEEEEELi192ENS_10bfloat16_tEfNS_4arch4Sm90ELb0ELb0ELb1ELb1ELb0ELb1ELb0ELb1ELb1ELb0ELb0ELb0EEENS1_21CollectiveEpilogueFwdINS6_IJSA_SC_SB_EEES9_SE_SG_Li256ELb1ELb0ELb0ELb0EEENS1_36VarlenDynamicPersistentTileSchedulerILi128ELi112ELi256ELi32ELb0ELb0ELb1ELb0ELb1ELb1EEEEEEEEEvNT_6ParamsE,"ax",@progbits
	.align	128
.text._ZN7cutlass13device_kernelIN5flash11enable_sm90INS1_16FlashAttnFwdSm90INS1_25CollectiveMainloopFwdSm90ILi2EN4cute5tupleIJNS5_1CILi1EEES8_S8_EEENS6_IJNS7_ILi128EEENS7_ILi112EEENS7_ILi192EEEEEELi192ENS_10bfloat16_tEfNS_4arch4Sm90ELb0ELb0ELb1ELb1ELb0ELb1ELb0ELb1ELb1ELb0ELb0ELb0EEENS1_21CollectiveEpilogueFwdINS6_IJSA_SC_SB_EEES9_SE_SG_Li256ELb1ELb0ELb0ELb0EEENS1_36VarlenDynamicPersistentTileSchedulerILi128ELi112ELi256ELi32ELb0ELb0ELb1ELb0ELb1ELb1EEEEEEEEEvNT_6ParamsE:
        .type           _ZN7cutlass13device_kernelIN5flash11enable_sm90INS1_16FlashAttnFwdSm90INS1_25CollectiveMainloopFwdSm90ILi2EN4cute5tupleIJNS5_1CILi1EEES8_S8_EEENS6_IJNS7_ILi128EEENS7_ILi112EEENS7_ILi192EEEEEELi192ENS_10bfloat16_tEfNS_4arch4Sm90ELb0ELb0ELb1ELb1ELb0ELb1ELb0ELb1ELb1ELb0ELb0ELb0EEENS1_21CollectiveEpilogueFwdINS6_IJSA_SC_SB_EEES9_SE_SG_Li256ELb1ELb0ELb0ELb0EEENS1_36VarlenDynamicPersistentTileSchedulerILi128ELi112ELi256ELi32ELb0ELb0ELb1ELb0ELb1ELb1EEEEEEEEEvNT_6ParamsE,@function
        .size           _ZN7cutlass13device_kernelIN5flash11enable_sm90INS1_16FlashAttnFwdSm90INS1_25CollectiveMainloopFwdSm90ILi2EN4cute5tupleIJNS5_1CILi1EEES8_S8_EEENS6_IJNS7_ILi128EEENS7_ILi112EEENS7_ILi192EEEEEELi192ENS_10bfloat16_tEfNS_4arch4Sm90ELb0ELb0ELb1ELb1ELb0ELb1ELb0ELb1ELb1ELb0ELb0ELb0EEENS1_21CollectiveEpilogueFwdINS6_IJSA_SC_SB_EEES9_SE_SG_Li256ELb1ELb0ELb0ELb0EEENS1_36VarlenDynamicPersistentTileSchedulerILi128ELi112ELi256ELi32ELb0ELb0ELb1ELb0ELb1ELb1EEEEEEEEEvNT_6ParamsE,(.L_x_12755 - _ZN7cutlass13device_kernelIN5flash11enable_sm90INS1_16FlashAttnFwdSm90INS1_25CollectiveMainloopFwdSm90ILi2EN4cute5tupleIJNS5_1CILi1EEES8_S8_EEENS6_IJNS7_ILi128EEENS7_ILi112EEENS7_ILi192EEEEEELi192ENS_10bfloat16_tEfNS_4arch4Sm90ELb0ELb0ELb1ELb1ELb0ELb1ELb0ELb1ELb1ELb0ELb0ELb0EEENS1_21CollectiveEpilogueFwdINS6_IJSA_SC_SB_EEES9_SE_SG_Li256ELb1ELb0ELb0ELb0EEENS1_36VarlenDynamicPersistentTileSchedulerILi128ELi112ELi256ELi32ELb0ELb0ELb1ELb0ELb1ELb1EEEEEEEEEvNT_6ParamsE)
        .other          _ZN7cutlass13device_kernelIN5flash11enable_sm90INS1_16FlashAttnFwdSm90INS1_25CollectiveMainloopFwdSm90ILi2EN4cute5tupleIJNS5_1CILi1EEES8_S8_EEENS6_IJNS7_ILi128EEENS7_ILi112EEENS7_ILi192EEEEEELi192ENS_10bfloat16_tEfNS_4arch4Sm90ELb0ELb0ELb1ELb1ELb0ELb1ELb0ELb1ELb1ELb0ELb0ELb0EEENS1_21CollectiveEpilogueFwdINS6_IJSA_SC_SB_EEES9_SE_SG_Li256ELb1ELb0ELb0ELb0EEENS1_36VarlenDynamicPersistentTileSchedulerILi128ELi112ELi256ELi32ELb0ELb0ELb1ELb0ELb1ELb1EEEEEEEEEvNT_6ParamsE,@"STO_CUDA_ENTRY STV_DEFAULT"
_ZN7cutlass13device_kernelIN5flash11enable_sm90INS1_16FlashAttnFwdSm90INS1_25CollectiveMainloopFwdSm90ILi2EN4cute5tupleIJNS5_1CILi1EEES8_S8_EEENS6_IJNS7_ILi128EEENS7_ILi112EEENS7_ILi192EEEEEELi192ENS_10bfloat16_tEfNS_4arch4Sm90ELb0ELb0ELb1ELb1ELb0ELb1ELb0ELb1ELb1ELb0ELb0ELb0EEENS1_21CollectiveEpilogueFwdINS6_IJSA_SC_SB_EEES9_SE_SG_Li256ELb1ELb0ELb0ELb0EEENS1_36VarlenDynamicPersistentTileSchedulerILi128ELi112ELi256ELi32ELb0ELb0ELb1ELb0ELb1ELb1EEEEEEEEEvNT_6ParamsE:
        /* <DEDUP_REMOVED lines=27> */
.L_x_3289:
[----:B------:R-:W-:Y:S05]  /*01b0*/  BSYNC B0 ;  /* 0x0000000000007941 */ /* 0x000fea0003800000 */
.L_x_3288:
        /* <DEDUP_REMOVED lines=41> */
.L_x_3290:
        /* <DEDUP_REMOVED lines=22> */
.L_x_3291:
        /* <DEDUP_REMOVED lines=18> */
.L_x_3292:
        /* <DEDUP_REMOVED lines=22> */
.L_x_3293:
        /* <DEDUP_REMOVED lines=22> */
.L_x_3294:
        /* <DEDUP_REMOVED lines=10> */
.L_x_3297:
        /* <DEDUP_REMOVED lines=9> */
[----:B0-----:R-:W-:Y:S01]  /*0ac0*/  IMAD.U32 R2, RZ, RZ, UR4 ;  /* 0x00000004ff027e24 */ /* 0x001fe2000f8e00ff */
[----:B------:R-:W-:-:S04]  /*0ad0*/  ULDC UR4, c[0x0][0xc14] ;  /* 0x0003050000047ab9 */ /* 0x000fc80000000800 */
[----:B------:R-:W0:Y:S01]  /*0ae0*/  LDS.128 R148, [R2+0x368d0] ;  /* 0x0368d00002947984 */ /* 0x000e220000000c00 */
[----:B------:R-:W-:Y:S06]  /*0af0*/  BAR.ARV 0x4, 0x120 ;  /* 0x0104800000007b1d */ /* 0x000fec0000002000 */
[----:B0-----:R-:W-:-:S13]  /*0b00*/  ISETP.GE.AND P0, PT, R151, UR4, PT ;  /* 0x0000000497007c0c */ /* 0x001fda000bf06270 */
[----:B------:R-:W-:Y:S05]  /*0b10*/  @P0 BRA `(.L_x_3298) ;  /* 0x00000244001c0947 */ /* 0x000fea0003800000 */
[----:B------:R-:W2:Y:S01]  /*0b20*/  LDL R0, [R1+0x64] ;  /* 0x0000640001007983 */ /* 0x000ea20000100800 */
[----:B------:R-:W-:Y:S01]  /*0b30*/  VIADD R13, R4, 0xffffff80 ;  /* 0xffffff80040d7836 */ /* 0x000fe20000000000 */
[----:B------:R-:W-:Y:S01]  /*0b40*/  R2UR UR4, R2 ;  /* 0x00000000020472ca */ /* 0x000fe200000e0000 */
[----:B------:R-:W-:Y:S02]  /*0b50*/  IMAD.MOV.U32 R11, RZ, RZ, -0x2 ;  /* 0xfffffffeff0b7424 */ /* 0x000fe400078e00ff */
[----:B------:R-:W-:Y:S02]  /*0b60*/  IMAD.MOV.U32 R224, RZ, RZ, RZ ;  /* 0x000000ffffe07224 */ /* 0x000fe400078e00ff */
[----:B------:R-:W-:Y:S02]  /*0b70*/  IMAD.MOV.U32 R18, RZ, RZ, RZ ;  /* 0x000000ffff127224 */ /* 0x000fe400078e00ff */
[----:B------:R-:W-:Y:S02]  /*0b80*/  IMAD.MOV.U32 R206, RZ, RZ, RZ ;  /* 0x000000ffffce7224 */ /* 0x000fe400078e00ff */
[----:B------:R-:W-:-:S02]  /*0b90*/  IMAD.MOV.U32 R213, RZ, RZ, RZ ;  /* 0x000000ffffd57224 */ /* 0x000fc400078e00ff */
[----:B------:R-:W-:Y:S02]  /*0ba0*/  IMAD.MOV.U32 R211, RZ, RZ, RZ ;  /* 0x000000ffffd37224 */ /* 0x000fe400078e00ff */
[----:B------:R-:W-:Y:S01]  /*0bb0*/  UIADD3 UR4, UR4, 0x15400, URZ ;  /* 0x0001540004047890 */ /* 0x000fe2000fffe03f */
[----:B--2---:R-:W-:Y:S02]  /*0bc0*/  R2UR UR5, R0 ;  /* 0x00000000000572ca */ /* 0x004fe400000e0000 */
[----:B------:R-:W-:-:S04]  /*0bd0*/  SHF.R.S32.HI R0, RZ, 0x1f, R13 ;  /* 0x0000001fff007819 */ /* 0x000fc8000001140d */
[CC--:B------:R-:W-:Y:S02]  /*0be0*/  LEA.HI R4, R0.reuse, R13.reuse, RZ, 0x7 ;  /* 0x0000000d00047211 */ /* 0x0c0fe400078f38ff */
[----:B------:R-:W-:Y:S02]  /*0bf0*/  LEA.HI R3, R0, R13, RZ, 0x4 ;  /* 0x0000000d00037211 */ /* 0x000fe400078f20ff */
[----:B------:R-:W-:Y:S02]  /*0c00*/  LOP3.LUT R229, R4, 0xffffff80, RZ, 0xc0, !PT ;  /* 0xffffff8004e57812 */ /* 0x000fe400078ec0ff */
[----:B------:R-:W-:Y:S01]  /*0c10*/  SHF.R.S32.HI R6, RZ, 0x4, R3 ;  /* 0x00000004ff067819 */ /* 0x000fe20000011403 */
[----:B------:R-:W-:Y:S01]  /*0c20*/  ULOP3.LUT UR5, UR5, 0x1, URZ, 0xfc, !UPT ;  /* 0x0000000105057892 */ /* 0x000fe2000f8efc3f */
[----:B------:R-:W-:Y:S01]  /*0c30*/  SHF.R.S32.HI R237, RZ, 0x7, R4 ;  /* 0x00000007ffed7819 */ /* 0x000fe20000011404 */
[----:B------:R-:W-:Y:S01]  /*0c40*/  IMAD.IADD R229, R13, 0x1, -R229 ;  /* 0x000000010de57824 */ /* 0x000fe200078e0ae5 */
[----:B------:R-:W-:-:S02]  /*0c50*/  LEA.HI R5, R3, R6, RZ, 0x1 ;  /* 0x0000000603057211 */ /* 0x000fc400078f08ff */
[----:B------:R-:W-:Y:S02]  /*0c60*/  LOP3.LUT R3, R3, 0x3fffff0, RZ, 0xc0, !PT ;  /* 0x03fffff003037812 */ /* 0x000fe400078ec0ff */
[----:B------:R-:W-:Y:S02]  /*0c70*/  SHF.R.S32.HI R8, RZ, 0x1f, R229 ;  /* 0x0000001fff087819 */ /* 0x000fe400000114e5 */
[----:B------:R-:W-:Y:S01]  /*0c80*/  LOP3.LUT R5, R5, 0x1ffffffe, RZ, 0xc0, !PT ;  /* 0x1ffffffe05057812 */ /* 0x000fe200078ec0ff */
[----:B------:R-:W-:Y:S01]  /*0c90*/  IMAD.IADD R3, R13, 0x1, -R3 ;  /* 0x000000010d037824 */ /* 0x000fe200078e0a03 */
[CC--:B------:R-:W-:Y:S02]  /*0ca0*/  LEA.HI R7, R8.reuse, R229.reuse, RZ, 0x2 ;  /* 0x000000e508077211 */ /* 0x0c0fe400078f10ff */
[----:B------:R-:W-:Y:S01]  /*0cb0*/  LEA.HI R8, R8, R229, RZ, 0x5 ;  /* 0x000000e508087211 */ /* 0x000fe200078f28ff */
[----:B------:R-:W-:Y:S01]  /*0cc0*/  IMAD.IADD R6, R6, 0x1, -R5 ;  /* 0x0000000106067824 */ /* 0x000fe200078e0a05 */
[----:B------:R-:W-:-:S02]  /*0cd0*/  SHF.R.S32.HI R9, RZ, 0x2, R7 ;  /* 0x00000002ff097819 */ /* 0x000fc40000011407 */
[----:B------:R-:W-:Y:S02]  /*0ce0*/  SHF.R.S32.HI R10, RZ, 0x1f, R7 ;  /* 0x0000001fff0a7819 */ /* 0x000fe40000011407 */
[----:B------:R-:W-:Y:S02]  /*0cf0*/  LEA.HI R5, R0, R13, RZ, 0x5 ;  /* 0x0000000d00057211 */ /* 0x000fe400078f28ff */
[----:B------:R-:W-:Y:S02]  /*0d00*/  LEA.HI R10, R10, R9, RZ, 0x3 ;  /* 0x000000090a0a7211 */ /* 0x000fe400078f18ff */
[----:B------:R-:W-:Y:S02]  /*0d10*/  SHF.R.S32.HI R210, RZ, 0x5, R5 ;  /* 0x00000005ffd27819 */ /* 0x000fe40000011405 */
[----:B------:R-:W-:Y:S02]  /*0d20*/  LOP3.LUT R10, R10, 0xfffffff8, RZ, 0xc0, !PT ;  /* 0xfffffff80a0a7812 */ /* 0x000fe400078ec0ff */
[----:B------:R-:W-:Y:S01]  /*0d30*/  LOP3.LUT R12, R7, 0x7ffffffc, RZ, 0xc0, !PT ;  /* 0x7ffffffc070c7812 */ /* 0x000fe200078ec0ff */
[----:B------:R-:W-:Y:S01]  /*0d40*/  IMAD R3, R210, 0x10, R3 ;  /* 0x00000010d2037824 */ /* 0x000fe200078e0203 */
[----:B------:R-:W-:Y:S01]  /*0d50*/  SHF.R.S32.HI R8, RZ, 0x5, R8 ;  /* 0x00000005ff087819 */ /* 0x000fe20000011408 */
[----:B------:R-:W-:Y:S01]  /*0d60*/  IMAD.IADD R9, R9, 0x1, -R10 ;  /* 0x0000000109097824 */ /* 0x000fe200078e0a0a */
[----:B------:R-:W-:Y:S01]  /*0d70*/  LEA.HI R4, R4, R237, RZ, 0x1 ;  /* 0x000000ed04047211 */ /* 0x000fe200078f08ff */
[----:B------:R-:W-:Y:S01]  /*0d80*/  IMAD R10, R3, 0x8, R6 ;  /* 0x00000008030a7824 */ /* 0x000fe200078e0206 */
[----:B------:R-:W-:Y:S01]  /*0d90*/  LEA.HI R3, R0, R13, RZ, 0x2 ;  /* 0x0000000d00037211 */ /* 0x000fe200078f10ff */
[----:B------:R-:W-:Y:S01]  /*0da0*/  IMAD.IADD R12, R229, 0x1, -R12 ;  /* 0x00000001e50c7824 */ /* 0x000fe200078e0a0c */
[----:B------:R-:W-:Y:S01]  /*0db0*/  LOP3.LUT R4, R4, 0x3fffffe, RZ, 0xc0, !PT ;  /* 0x03fffffe04047812 */ /* 0x000fe200078ec0ff */
[----:B------:R-:W-:Y:S01]  /*0dc0*/  IMAD R9, R8, 0x10, R9 ;  /* 0x0000001008097824 */ /* 0x000fe200078e0209 */
[----:B------:R-:W-:Y:S01]  /*0dd0*/  LOP3.LUT R227, R3, 0xfffffffc, RZ, 0xc0, !PT ;  /* 0xfffffffc03e37812 */ /* 0x000fe200078ec0ff */
[----:B------:R-:W-:Y:S01]  /*0de0*/  IMAD R5, R12, R11, 0x70 ;  /* 0x000000700c057424 */ /* 0x000fe200078e020b */
[--C-:B------:R-:W-:Y:S01]  /*0df0*/  SHF.R.S32.HI R19, RZ, 0x2, R3.reuse ;  /* 0x00000002ff137819 */ /* 0x100fe20000011403 */
[----:B------:R-:W-:Y:S01]  /*0e00*/  IMAD.SHL.U32 R210, R210, 0x200, RZ ;  /* 0x00000200d2d27824 */ /* 0x000fe200078e00ff */
[----:B------:R-:W-:Y:S01]  /*0e10*/  SHF.R.S32.HI R6, RZ, 0x1f, R3 ;  /* 0x0000001fff067819 */ /* 0x000fe20000011403 */
[----:B------:R-:W-:Y:S01]  /*0e20*/  IMAD.IADD R227, R13, 0x1, -R227 ;  /* 0x000000010de37824 */ /* 0x000fe200078e0ae3 */
[----:B------:R0:W-:Y:S01]  /*0e30*/  STL [R1+0x58], R5 ;  /* 0x0000580501007387 */ /* 0x0001e20000100800 */
[----:B------:R-:W-:Y:S01]  /*0e40*/  VIADD R223, R19, 0x40 ;  /* 0x0000004013df7836 */ /* 0x000fe20000000000 */
[----:B------:R-:W-:Y:S01]  /*0e50*/  LEA.HI R6, R6, R19, RZ, 0x3 ;  /* 0x0000001306067211 */ /* 0x000fe200078f18ff */
[----:B------:R-:W-:Y:S01]  /*0e60*/  IMAD.SHL.U32 R22, R227, 0x8, RZ ;  /* 0x00000008e3167824 */ /* 0x000fe200078e00ff */
[----:B------:R-:W-:Y:S01]  /*0e70*/  LEA.HI R0, R0, R13, RZ, 0x3 ;  /* 0x0000000d00007211 */ /* 0x000fe200078f18ff */
[----:B------:R-:W-:Y:S01]  /*0e80*/  IMAD.SHL.U32 R207, R223, 0x40, RZ ;  /* 0x00000040dfcf7824 */ /* 0x000fe200078e00ff */
[----:B------:R-:W-:Y:S01]  /*0e90*/  LOP3.LUT R6, R6, 0xfffffff8, RZ, 0xc0, !PT ;  /* 0xfffffff806067812 */ /* 0x000fe200078ec0ff */
[C---:B------:R-:W-:Y:S01]  /*0ea0*/  VIADD R205, R22.reuse, 0x40 ;  /* 0x0000004016cd7836 */ /* 0x040fe20000000000 */
[----:B------:R-:W-:Y:S01]  /*0eb0*/  IADD3 R204, R22, 0x20, RZ ;  /* 0x0000002016cc7810 */ /* 0x000fe20007ffe0ff */
[----:B------:R-:W-:Y:S01]  /*0ec0*/  IMAD.IADD R4, R237, 0x1, -R4 ;  /* 0x00000001ed047824 */ /* 0x000fe200078e0a04 */
[----:B------:R-:W-:Y:S01]  /*0ed0*/  SHF.R.S32.HI R8, RZ, 0x1f, R223 ;  /* 0x0000001fff087819 */ /* 0x000fe200000114df */
[----:B------:R-:W-:Y:S01]  /*0ee0*/  IMAD.IADD R218, R19, 0x1, -R6 ;  /* 0x0000000113da7824 */ /* 0x000fe200078e0a06 */
[----:B------:R-:W-:Y:S01]  /*0ef0*/  SHF.R.S32.HI R3, RZ, 0x1f, R204 ;  /* 0x0000001fff037819 */ /* 0x000fe200000114cc */
[----:B------:R-:W-:Y:S01]  /*0f00*/  IMAD.SHL.U32 R16, R227, 0x4, RZ ;  /* 0x00000004e3107824 */ /* 0x000fe200078e00ff */
[----:B------:R-:W-:Y:S01]  /*0f10*/  LEA.HI R8, R8, R223, RZ, 0x3 ;  /* 0x000000df08087211 */ /* 0x000fe200078f18ff */
[----:B------:R-:W-:Y:S01]  /*0f20*/  IMAD.SHL.U32 R208, R218, 0x40, RZ ;  /* 0x00000040dad07824 */ /* 0x000fe200078e00ff */
[----:B------:R-:W-:-:S02]  /*0f30*/  LEA.HI R228, R3, R204, RZ, 0x3 ;  /* 0x000000cc03e47211 */ /* 0x000fc400078f18ff */
[----:B------:R-:W-:Y:S01]  /*0f40*/  LEA.HI R3, R3, R204, RZ, 0x6 ;  /* 0x000000cc03037211 */ /* 0x000fe200078f30ff */
[----:B------:R-:W-:Y:S01]  /*0f50*/  IMAD.SHL.U32 R8, R8, 0x40, RZ ;  /* 0x0000004008087824 */ /* 0x000fe200078e00ff */
[----:B------:R-:W-:Y:S02]  /*0f60*/  SHF.R.S32.HI R6, RZ, 0x1f, R205 ;  /* 0x0000001fff067819 */ /* 0x000fe400000114cd */
[----:B------:R-:W-:Y:S01]  /*0f70*/  LOP3.LUT R207, R207, 0x1c0, RZ, 0xc0, !PT ;  /* 0x000001c0cfcf7812 */ /* 0x000fe200078ec0ff */
[----:B------:R-:W-:Y:S01]  /*0f80*/  IMAD.SHL.U32 R3, R3, 0x80, RZ ;  /* 0x0000008003037824 */ /* 0x000fe200078e00ff */
[----:B------:R-:W-:Y:S02]  /*0f90*/  LOP3.LUT R208, R208, 0x1c0, RZ, 0xc0, !PT ;  /* 0x000001c0d0d07812 */ /* 0x000fe400078ec0ff */
[CC--:B0-----:R-:W-:Y:S02]  /*0fa0*/  LEA.HI R5, R6.reuse, R205.reuse, RZ, 0x6 ;  /* 0x000000cd06057211 */ /* 0x0c1fe400078f30ff */
[----:B------:R-:W-:-:S02]  /*0fb0*/  LEA.HI R233, R6, R205, RZ, 0x3 ;  /* 0x000000cd06e97211 */ /* 0x000fc400078f18ff */
[----:B------:R-:W-:Y:S01]  /*0fc0*/  SHF.R.U32.HI R236, RZ, 0x3, R207 ;  /* 0x00000003ffec7819 */ /* 0x000fe200000116cf */
[----:B------:R-:W-:Y:S01]  /*0fd0*/  IMAD.SHL.U32 R5, R5, 0x80, RZ ;  /* 0x0000008005057824 */ /* 0x000fe200078e00ff */
[----:B------:R-:W-:Y:S02]  /*0fe0*/  SHF.R.U32.HI R209, RZ, 0x3, R208 ;  /* 0x00000003ffd17819 */ /* 0x000fe400000116d0 */
[--C-:B------:R-:W-:Y:S02]  /*0ff0*/  LOP3.LUT R6, R208, 0x38, R228.reuse, 0xf8, !PT ;  /* 0x00000038d0067812 */ /* 0x100fe400078ef8e4 */
[----:B------:R-:W-:Y:S02]  /*1000*/  LOP3.LUT R7, R207, 0x38, R228, 0xf8, !PT ;  /* 0x00000038cf077812 */ /* 0x000fe400078ef8e4 */
[----:B------:R-:W-:Y:S02]  /*1010*/  LOP3.LUT R212, R8, 0xfffffe00, RZ, 0xc0, !PT ;  /* 0xfffffe0008d47812 */ /* 0x000fe400078ec0ff */
[----:B------:R-:W-:-:S02]  /*1020*/  LOP3.LUT R3, R3, 0xffffe000, RZ, 0xc0, !PT ;  /* 0xffffe00003037812 */ /* 0x000fc400078ec0ff */
[----:B------:R-:W-:Y:S02]  /*1030*/  LOP3.LUT R6, R6, R209, RZ, 0x3c, !PT ;  /* 0x000000d106067212 */ /* 0x000fe400078e3cff */
[----:B------:R-:W-:Y:S02]  /*1040*/  LOP3.LUT R7, R7, R236, RZ, 0x3c, !PT ;  /* 0x000000ec07077212 */ /* 0x000fe400078e3cff */
[-C--:B------:R-:W-:Y:S02]  /*1050*/  IADD3 R6, R6, R3.reuse, R210 ;  /* 0x0000000306067210 */ /* 0x080fe40007ffe0d2 */
[----:B------:R-:W-:Y:S01]  /*1060*/  IADD3 R7, R7, R3, R212 ;  /* 0x0000000307077210 */ /* 0x000fe20007ffe0d4 */
[----:B------:R-:W-:Y:S01]  /*1070*/  IMAD R3, R4, 0x40, R9 ;  /* 0x0000004004037824 */ /* 0x000fe200078e0209 */
[----:B------:R-:W-:Y:S01]  /*1080*/  SHF.R.S32.HI R216, RZ, 0x3, R0 ;  /* 0x00000003ffd87819 */ /* 0x000fe20000011400 */
[----:B------:R-:W-:Y:S01]  /*1090*/  IMAD.U32 R4, RZ, RZ, UR5 ;  /* 0x00000005ff047e24 */ /* 0x000fe2000f8e00ff */
[----:B------:R-:W-:-:S02]  /*10a0*/  LOP3.LUT R8, R208, 0x38, R233, 0xf8, !PT ;  /* 0x00000038d0087812 */ /* 0x000fc400078ef8e9 */
[----:B------:R0:W-:Y:S01]  /*10b0*/  STL [R1+0x5c], R3 ;  /* 0x00005c0301007387 */ /* 0x0001e20000100800 */
[----:B------:R-:W-:Y:S02]  /*10c0*/  LOP3.LUT R11, R207, 0x38, R233, 0xf8, !PT ;  /* 0x00000038cf0b7812 */ /* 0x000fe400078ef8e9 */
[----:B------:R-:W-:Y:S01]  /*10d0*/  LOP3.LUT R5, R5, 0xffffe000, RZ, 0xc0, !PT ;  /* 0xffffe00005057812 */ /* 0x000fe200078ec0ff */
[----:B------:R-:W-:Y:S01]  /*10e0*/  STL [R1+0x14], R4 ;  /* 0x0000140401007387 */ /* 0x000fe20000100800 */
[----:B------:R-:W-:Y:S02]  /*10f0*/  LOP3.LUT R8, R8, R209, RZ, 0x3c, !PT ;  /* 0x000000d108087212 */ /* 0x000fe400078e3cff */
[----:B------:R-:W-:Y:S02]  /*1100*/  LOP3.LUT R11, R11, R236, RZ, 0x3c, !PT ;  /* 0x000000ec0b0b7212 */ /* 0x000fe400078e3cff */
[-C--:B------:R-:W-:Y:S02]  /*1110*/  IADD3 R8, R8, R5.reuse, R210 ;  /* 0x0000000508087210 */ /* 0x080fe40007ffe0d2 */
[----:B0-----:R-:W-:Y:S01]  /*1120*/  LOP3.LUT R3, R0, 0x1ffffff8, RZ, 0xc0, !PT ;  /* 0x1ffffff800037812 */ /* 0x001fe200078ec0ff */
[----:B------:R-:W-:Y:S01]  /*1130*/  IMAD.U32 R0, RZ, RZ, UR4 ;  /* 0x00000004ff007e24 */ /* 0x000fe2000f8e00ff */
[----:B------:R-:W-:-:S02]  /*1140*/  IADD3 R11, R11, R5, R212 ;  /* 0x000000050b0b7210 */ /* 0x000fc40007ffe0d4 */
[----:B------:R-:W-:Y:S01]  /*1150*/  LOP3.LUT R5, R207, 0x38, R22, 0xf8, !PT ;  /* 0x00000038cf057812 */ /* 0x000fe200078ef816 */
[----:B------:R-:W-:Y:S01]  /*1160*/  IMAD.IADD R3, R13, 0x1, -R3 ;  /* 0x000000010d037824 */ /* 0x000fe200078e0a03 */
[----:B------:R0:W-:Y:S01]  /*1170*/  STL [R1+0x54], R0 ;  /* 0x0000540001007387 */ /* 0x0001e20000100800 */
[----:B------:R-:W-:Y:S02]  /*1180*/  SHF.R.S32.HI R228, RZ, 0x3, R228 ;  /* 0x00000003ffe47819 */ /* 0x000fe400000114e4 */
[----:B------:R-:W-:Y:S01]  /*1190*/  LOP3.LUT R5, R212, R5, R236, 0xf6, !PT ;  /* 0x00000005d4057212 */ /* 0x000fe200078ef6ec */
[----:B------:R-:W-:Y:S01]  /*11a0*/  IMAD.SHL.U32 R214, R3, 0x8, RZ ;  /* 0x0000000803d67824 */ /* 0x000fe200078e00ff */
[----:B------:R-:W-:Y:S02]  /*11b0*/  SHF.R.S32.HI R233, RZ, 0x3, R233 ;  /* 0x00000003ffe97819 */ /* 0x000fe400000114e9 */
[----:B------:R-:W-:Y:S02]  /*11c0*/  LEA R234, R5, UR4, 0x1 ;  /* 0x0000000405ea7c11 */ /* 0x000fe4000f8e08ff */
[----:B------:R-:W-:Y:S01]  /*11d0*/  LEA R235, R6, UR4, 0x1 ;  /* 0x0000000406eb7c11 */ /* 0x000fe2000f8e08ff */
[----:B0-----:R-:W-:Y:S01]  /*11e0*/  IMAD.SHL.U32 R0, R10, 0x8, RZ ;  /* 0x000000080a007824 */ /* 0x001fe200078e00ff */
[----:B------:R-:W-:-:S02]  /*11f0*/  LEA R231, R7, UR4, 0x1 ;  /* 0x0000000407e77c11 */ /* 0x000fc4000f8e08ff */
[----:B------:R-:W-:Y:S02]  /*1200*/  LEA R232, R8, UR4, 0x1 ;  /* 0x0000000408e87c11 */ /* 0x000fe4000f8e08ff */
[----:B------:R0:W-:Y:S01]  /*1210*/  STL [R1+0x60], R0 ;  /* 0x0000600001007387 */ /* 0x0001e20000100800 */
[----:B------:R-:W-:-:S07]  /*1220*/  LEA R230, R11, UR4, 0x1 ;  /* 0x000000040be67c11 */ /* 0x000fce000f8e08ff */
.L_x_3509:
[----:B--2--5:R-:W1:Y:S01]  /*1230*/  LDC.64 R4, c[0x0][0xc60] ;  /* 0x00031800ff047b82 */ /* 0x024e620000000a00 */
[----:B------:R-:W-:Y:S01]  /*1240*/  ULDC.64 UR4, c[0x0][0xa28] ;  /* 0x00028a0000047ab9 */ /* 0x000fe20000000a00 */
[----:B------:R-:W-:Y:S01]  /*1250*/  ULDC.64 UR8, c[0x0][0xa18] ;  /* 0x0002860000087ab9 */ /* 0x000fe20000000a00 */
[----:B------:R-:W-:Y:S01]  /*1260*/  ULDC.64 UR6, c[0x0][0xa08] ;  /* 0x0002820000067ab9 */ /* 0x000fe20000000a00 */
[----:B-1----:R-:W-:-:S05]  /*1270*/  IMAD.WIDE R4, R151, 0x4, R4 ;  /* 0x0000000497047825 */ /* 0x002fca00078e0204 */
[----:B------:R-:W2:Y:S01]  /*1280*/  LDG.E R222, desc[UR60][R4.64] ;  /* 0x0000003c04de7981 */ /* 0x000ea2000c1e1900 */
[----:B------:R-:W-:Y:S01]  /*1290*/  ISETP.NE.U32.AND P2, PT, RZ, UR4, PT ;  /* 0x00000004ff007c0c */ /* 0x000fe2000bf45070 */
[----:B------:R-:W-:Y:S01]  /*12a0*/  IMAD.MOV.U32 R3, RZ, RZ, RZ ;  /* 0x000000ffff037224 */ /* 0x000fe200078e00ff */
[----:B------:R-:W-:Y:S01]  /*12b0*/  ISETP.NE.U32.AND P1, PT, RZ, UR8, PT ;  /* 0x00000008ff007c0c */ /* 0x000fe2000bf25070 */
[----:B------:R-:W-:Y:S01]  /*12c0*/  IMAD.MOV.U32 R29, RZ, RZ, RZ ;  /* 0x000000ffff1d7224 */ /* 0x000fe200078e00ff */
[----:B------:R-:W-:Y:S02]  /*12d0*/  ISETP.NE.AND.EX P2, PT, RZ, UR5, PT, P2 ;  /* 0x00000005ff007c0c */ /* 0x000fe4000bf45320 */
[----:B------:R-:W-:Y:S02]  /*12e0*/  ISETP.NE.AND.EX P1, PT, RZ, UR9, PT, P1 ;  /* 0x00000009ff007c0c */ /* 0x000fe4000bf25310 */
[----:B------:R-:W-:-:S04]  /*12f0*/  ISETP.NE.U32.AND P0, PT, RZ, UR6, PT ;  /* 0x00000006ff007c0c */ /* 0x000fc8000bf05070 */
[----:B------:R-:W-:Y:S02]  /*1300*/  ISETP.NE.AND.EX P0, PT, RZ, UR7, PT, P0 ;  /* 0x00000007ff007c0c */ /* 0x000fe4000bf05300 */
[----:B--2---:R-:W-:Y:S01]  /*1310*/  SHF.R.S32.HI R226, RZ, 0x1f, R222 ;  /* 0x0000001fffe27819 */ /* 0x004fe200000114de */
[C---:B------:R-:W-:Y:S02]  /*1320*/  IMAD.SHL.U32 R220, R222.reuse, 0x4, RZ ;  /* 0x00000004dedc7824 */ /* 0x040fe400078e00ff */
[C---:B------:R-:W-:Y:S02]  /*1330*/  @P2 LEA R4, P3, R222.reuse, UR4, 0x2 ;  /* 0x00000004de042c11 */ /* 0x040fe4000f8610ff */
[C-C-:B------:R-:W-:Y:S02]  /*1340*/  SHF.L.U64.HI R221, R222.reuse, 0x2, R226.reuse ;  /* 0x00000002dedd7819 */ /* 0x140fe400000102e2 */
[----:B------:R-:W-:Y:S01]  /*1350*/  @P2 LEA.HI.X R5, R222, UR5, R226, 0x2, P3 ;  /* 0x00000005de052c11 */ /* 0x000fe200098f14e2 */
[----:B------:R-:W-:Y:S01]  /*1360*/  ULDC UR4, c[0x0][0x288] ;  /* 0x0000a20000047ab9 */ /* 0x000fe20000000800 */
[----:B---3--:R-:W-:-:S03]  /*1370*/  IADD3 R8, P4, R220, UR6, RZ ;  /* 0x00000006dc087c10 */ /* 0x008fc6000ff9e0ff */
[----:B------:R1:W5:Y:S01]  /*1380*/  @P2 LDG.E R3, desc[UR60][R4.64] ;  /* 0x0000003c04032981 */ /* 0x000362000c1e1900 */
[----:B0---4-:R-:W-:Y:S02]  /*1390*/  @P1 IADD3 R6, P2, R220, UR8, RZ ;  /* 0x00000008dc061c10 */ /* 0x011fe4000ff5e0ff */
[----:B------:R-:W-:Y:S01]  /*13a0*/  MOV R152, UR4 ;  /* 0x0000000400987c02 */ /* 0x000fe20008000f00 */
[----:B------:R-:W-:Y:S01]  /*13b0*/  ULDC.64 UR4, c[0x0][0x3f8] ;  /* 0x0000fe0000047ab9 */ /* 0x000fe20000000a00 */
[C---:B------:R-:W-:Y:S02]  /*13c0*/  IADD3.X R9, R221.reuse, UR7, RZ, P4, !PT ;  /* 0x00000007dd097c10 */ /* 0x040fe4000a7fe4ff */
[----:B------:R-:W-:Y:S01]  /*13d0*/  @P1 IADD3.X R7, R221, UR9, RZ, P2, !PT ;  /* 0x00000009dd071c10 */ /* 0x000fe200097fe4ff */
[----:B------:R-:W-:Y:S02]  /*13e0*/  UISETP.NE.U32.AND UP0, UPT, UR4, URZ, UPT ;  /* 0x0000003f0400728c */ /* 0x000fe4000bf05070 */
[----:B------:R1:W5:Y:S01]  /*13f0*/  @P0 LDG.E R29, desc[UR60][R8.64] ;  /* 0x0000003c081d0981 */ /* 0x000362000c1e1900 */
[----:B------:R-:W-:Y:S01]  /*1400*/  ULDC UR4, c[0x0][0x404] ;  /* 0x0001010000047ab9 */ /* 0x000fe20000000800 */
[----:B------:R-:W-:-:S02]  /*1410*/  ULDC.64 UR8, c[0x0][0xa20] ;  /* 0x0002880000087ab9 */ /* 0x000fc40000000a00 */
[----:B------:R1:W5:Y:S01]  /*1420*/  @P1 LDG.E R152, desc[UR60][R6.64] ;  /* 0x0000003c06981981 */ /* 0x000362000c1e1900 */
[----:B------:R-:W-:Y:S01]  /*1430*/  UISETP.NE.AND.EX UP0, UPT, UR5, URZ, UPT, UP0 ;  /* 0x0000003f0500728c */ /* 0x000fe2000bf05300 */
[----:B------:R-:W-:Y:S02]  /*1440*/  ISETP.NE.U32.AND P2, PT, RZ, UR8, PT ;  /* 0x00000008ff007c0c */ /* 0x000fe4000bf45070 */
[----:B------:R-:W-:Y:S01]  /*1450*/  ULDC UR5, c[0x0][0x2e0] ;  /* 0x0000b80000057ab9 */ /* 0x000fe20000000800 */
[----:B------:R-:W-:Y:S01]  /*1460*/  USEL UR4, UR4, 0x1, UP0 ;  /* 0x0000000104047887 */ /* 0x000fe20008000000 */
[----:B------:R-:W-:-:S03]  /*1470*/  ISETP.NE.AND.EX P2, PT, RZ, UR9, PT, P2 ;  /* 0x00000009ff007c0c */ /* 0x000fc6000bf45320 */
[----:B------:R-:W-:-:S03]  /*1480*/  UIMAD UR4, UR4, UR5, URZ ;  /* 0x00000005040472a4 */ /* 0x000fc6000f8e023f */
[----:B------:R-:W-:Y:S01]  /*1490*/  ULDC UR5, c[0x0][0x338] ;  /* 0x0000ce0000057ab9 */ /* 0x000fe20000000800 */
[----:B------:R-:W-:Y:S02]  /*14a0*/  IMAD.MOV.U32 R225, RZ, RZ, R149 ;  /* 0x000000ffffe17224 */ /* 0x000fe400078e0095 */
[----:B------:R-:W-:Y:S02]  /*14b0*/  IMAD.MOV.U32 R219, RZ, RZ, R150 ;  /* 0x000000ffffdb7224 */ /* 0x000fe400078e0096 */
[----:B------:R-:W-:Y:S01]  /*14c0*/  IMAD.MOV.U32 R27, RZ, RZ, R222 ;  /* 0x000000ffff1b7224 */ /* 0x000fe200078e00de */
[----:B-1----:R-:W-:Y:S06]  /*14d0*/  @P1 BRA `(.L_x_3299) ;  /* 0x0000000000241947 */ /* 0x002fec0003800000 */
[----:B------:R-:W-:Y:S02]  /*14e0*/  ULDC.64 UR6, c[0x0][0xa00] ;  /* 0x0002800000067ab9 */ /* 0x000fe40000000a00 */
[----:B------:R-:W-:-:S04]  /*14f0*/  ISETP.NE.U32.AND P1, PT, RZ, UR6, PT ;  /* 0x00000006ff007c0c */ /* 0x000fc8000bf25070 */
[----:B------:R-:W-:-:S13]  /*1500*/  ISETP.NE.AND.EX P1, PT, RZ, UR7, PT, P1 ;  /* 0x00000007ff007c0c */ /* 0x000fda000bf25310 */
[----:B------:R-:W-:Y:S05]  /*1510*/  @!P1 BRA `(.L_x_3299) ;  /* 0x0000000000149947 */ /* 0x000fea0003800000 */
[----:B------:R-:W1:Y:S02]  /*1520*/  LDC.64 R4, c[0x0][0xa00] ;  /* 0x00028000ff047b82 */ /* 0x000e640000000a00 */
[----:B-1----:R-:W-:-:S05]  /*1530*/  IMAD.WIDE R4, R27, 0x4, R4 ;  /* 0x000000041b047825 */ /* 0x002fca00078e0204 */
[----:B-----5:R-:W2:Y:S04]  /*1540*/  LDG.E R152, desc[UR60][R4.64] ;  /* 0x0000003c04987981 */ /* 0x020ea8000c1e1900 */
[----:B------:R-:W2:Y:S02]  /*1550*/  LDG.E R7, desc[UR60][R4.64+0x4] ;  /* 0x0000043c04077981 */ /* 0x000ea4000c1e1900 */
[----:B--2---:R-:W-:-:S07]  /*1560*/  IMAD.IADD R152, R7, 0x1, -R152 ;  /* 0x0000000107987824 */ /* 0x004fce00078e0a98 */
.L_x_3299:
[----:B------:R-:W-:Y:S02]  /*1570*/  IMAD.U32 R24, RZ, RZ, UR5 ;  /* 0x00000005ff187e24 */ /* 0x000fe4000f8e00ff */
[----:B------:R-:W-:Y:S01]  /*1580*/  IMAD.U32 R28, RZ, RZ, UR4 ;  /* 0x00000004ff1c7e24 */ /* 0x000fe2000f8e00ff */
[----:B------:R-:W-:Y:S06]  /*1590*/  @!P2 BRA `(.L_x_3300) ;  /* 0x000000000010a947 */ /* 0x000fec0003800000 */
[----:B------:R-:W-:-:S04]  /*15a0*/  IADD3 R4, P0, R220, UR8, RZ ;  /* 0x00000008dc047c10 */ /* 0x000fc8000ff1e0ff */
[----:B------:R-:W-:-:S05]  /*15b0*/  IADD3.X R5, R221, UR9, RZ, P0, !PT ;  /* 0x00000009dd057c10 */ /* 0x000fca00087fe4ff */
[----:B------:R1:W5:Y:S01]  /*15c0*/  LDG.E R28, desc[UR60][R4.64] ;  /* 0x0000003c041c7981 */ /* 0x000362000c1e1900 */
[----:B------:R-:W-:Y:S05]  /*15d0*/  BRA `(.L_x_3301) ;  /* 0x0000000000107947 */ /* 0x000fea0003800000 */
.L_x_3300:
[----:B------:R-:W-:Y:S05]  /*15e0*/  @!P0 BRA `(.L_x_3301) ;  /* 0x00000000000c8947 */ /* 0x000fea0003800000 */
[----:B------:R-:W2:Y:S04]  /*15f0*/  LDG.E R5, desc[UR60][R8.64] ;  /* 0x0000003c08057981 */ /* 0x000ea8000c1e1900 */
[----:B------:R-:W2:Y:S02]  /*1600*/  LDG.E R28, desc[UR60][R8.64+0x4] ;  /* 0x0000043c081c7981 */ /* 0x000ea4000c1e1900 */
[----:B--2---:R-:W-:-:S07]  /*1610*/  IMAD.IADD R28, R28, 0x1, -R5 ;  /* 0x000000011c1c7824 */ /* 0x004fce00078e0a05 */
.L_x_3301:
[----:B------:R-:W-:Y:S02]  /*1620*/  ULDC.64 UR4, c[0x0][0xa10] ;  /* 0x0002840000047ab9 */ /* 0x000fe40000000a00 */
[----:B------:R-:W-:-:S04]  /*1630*/  ISETP.NE.U32.AND P0, PT, RZ, UR4, PT ;  /* 0x00000004ff007c0c */ /* 0x000fc8000bf05070 */
[----:B------:R-:W-:Y:S01]  /*1640*/  ISETP.NE.AND.EX P0, PT, RZ, UR5, PT, P0 ;  /* 0x00000005ff007c0c */ /* 0x000fe2000bf05300 */
[----:B------:R-:W-:-:S12]  /*1650*/  ULDC.64 UR4, c[0x0][0xa30] ;  /* 0x00028c0000047ab9 */ /* 0x000fd80000000a00 */
[----:B-1----:R-:W1:Y:S02]  /*1660*/  @P0 LDC.64 R4, c[0x0][0xa10] ;  /* 0x00028400ff040b82 */ /* 0x002e640000000a00 */
[----:B-1----:R-:W-:-:S05]  /*1670*/  @P0 IMAD.WIDE R4, R27, 0x4, R4 ;  /* 0x000000041b040825 */ /* 0x002fca00078e0204 */
[----:B0-----:R-:W2:Y:S04]  /*1680*/  @P0 LDG.E R0, desc[UR60][R4.64] ;  /* 0x0000003c04000981 */ /* 0x001ea8000c1e1900 */
        /* <DEDUP_REMOVED lines=8> */
[----:B------:R-:W-:Y:S01]  /*1710*/  PLOP3.LUT P2, PT, PT, PT, PT, 0x80, 0x0 ;  /* 0x000000000000781c */ /* 0x000fe20003f4f070 */
[----:B0-----:R-:W-:Y:S02]  /*1720*/  IMAD.MOV.U32 R4, RZ, RZ, RZ ;  /* 0x000000ffff047224 */ /* 0x001fe400078e00ff */
[----:B--2---:R-:W-:Y:S02]  /*1730*/  @P0 IMAD.IADD R24, R9, 0x1, -R0 ;  /* 0x0000000109180824 */ /* 0x004fe400078e0a00 */
[----:B------:R-:W-:Y:S02]  /*1740*/  IMAD.MOV R0, RZ, RZ, -R3 ;  /* 0x000000ffff007224 */ /* 0x000fe400078e0a03 */
[----:B------:R-:W-:-:S03]  /*1750*/  IMAD.IADD R151, R3, 0x1, R24 ;  /* 0x0000000103977824 */ /* 0x000fc600078e0218 */
[----:B------:R-:W-:Y:S01]  /*1760*/  VIMNMX R0, RZ, R0, !PT ;  /* 0x00000000ff007248 */ /* 0x000fe20007fe0100 */
[----:B------:R-:W-:-:S03]  /*1770*/  VIADD R5, R151, 0x6f ;  /* 0x0000006f97057836 */ /* 0x000fc60000000000 */
[----:B------:R-:W-:Y:S01]  /*1780*/  SHF.R.U32.HI R126, RZ, 0x4, R0 ;  /* 0x00000004ff7e7819 */ /* 0x000fe20000011600 */
[----:B------:R-:W-:-:S04]  /*1790*/  IMAD.HI R4, R5, -0x6db6db6d, R4 ;  /* 0x9249249305047827 */ /* 0x000fc800078e0204 */
[----:B------:R-:W-:Y:S01]  /*17a0*/  IMAD.WIDE.U32 R126, R126, 0x24924925, RZ ;  /* 0x249249257e7e7825 */ /* 0x000fe200078e00ff */
[----:B------:R-:W-:-:S03]  /*17b0*/  SHF.R.U32.HI R153, RZ, 0x1f, R4 ;  /* 0x0000001fff997819 */ /* 0x000fc60000011604 */
[----:B------:R-:W-:Y:S01]  /*17c0*/  IMAD.MOV.U32 R126, RZ, RZ, R127 ;  /* 0x000000ffff7e7224 */ /* 0x000fe200078e007f */
[----:B------:R-:W-:-:S03]  /*17d0*/  LEA.HI.SX32 R153, R4, R153, 0x1a ;  /* 0x0000009904997211 */ /* 0x000fc600078fd2ff */
[----:B------:R-:W-:Y:S02]  /*17e0*/  IMAD.MOV.U32 R25, RZ, RZ, R126 ;  /* 0x000000ffff197224 */ /* 0x000fe400078e007e */
[----:B------:R-:W-:-:S05]  /*17f0*/  IMAD R3, R153, 0x70, -R3 ;  /* 0x0000007099037824 */ /* 0x000fca00078e0a03 */
[----:B------:R-:W-:-:S04]  /*1800*/  VIMNMX R3, R3, R24, PT ;  /* 0x0000001803037248 */ /* 0x000fc80003fe0100 */
[----:B------:R-:W-:-:S13]  /*1810*/  ISETP.GT.AND P0, PT, R3, R0, PT ;  /* 0x000000000300720c */ /* 0x000fda0003f04270 */
[----:B------:R-:W-:Y:S02]  /*1820*/  @P0 VIADD R5, R3, 0x6f ;  /* 0x0000006f03050836 */ /* 0x000fe40000000000 */
[----:B------:R-:W-:-:S04]  /*1830*/  @P0 IMAD.MOV.U32 R4, RZ, RZ, RZ ;  /* 0x000000ffff040224 */ /* 0x000fc800078e00ff */
[----:B------:R-:W-:-:S05]  /*1840*/  @P0 IMAD.HI R4, R5, -0x6db6db6d, R4 ;  /* 0x9249249305040827 */ /* 0x000fca00078e0204 */
        /* <DEDUP_REMOVED lines=24> */
.L_x_3304:
[----:B------:R-:W-:Y:S05]  /*19d0*/  BSYNC B6 ;  /* 0x0000000000067941 */ /* 0x000fea0003800000 */
.L_x_3303:
        /* <DEDUP_REMOVED lines=20> */
.L_x_3306:
[----:B------:R-:W-:Y:S05]  /*1b20*/  BSYNC B6 ;  /* 0x0000000000067941 */ /* 0x000fea0003800000 */
.L_x_3305:
[----:B------:R-:W-:Y:S01]  /*1b30*/  ULDC.64 UR4, c[0x0][0x9f8] ;  /* 0x00027e0000047ab9 */ /* 0x000fe20000000a00 */
[----:B------:R-:W2:Y:S01]  /*1b40*/  LDL.LU R20, [R1+0x10] ;  /* 0x0000100001147983 */ /* 0x000ea20000300800 */
[----:B------:R-:W-:Y:S01]  /*1b50*/  ISETP.NE.U32.AND P0, PT, RZ, UR4, PT ;  /* 0x00000004ff007c0c */ /* 0x000fe2000bf05070 */
[----:B------:R-:W0:Y:S01]  /*1b60*/  LDC R0, c[0x0][0x428] ;  /* 0x00010a00ff007b82 */ /* 0x000e220000000800 */
[----:B------:R-:W-:-:S07]  /*1b70*/  ULDC UR6, c[0x0][0x2e4] ;  /* 0x0000b90000067ab9 */ /* 0x000fce0000000800 */
[----:B------:R-:W1:Y:S01]  /*1b80*/  LDC.64 R114, c[0x0][0x2f0] ;  /* 0x0000bc00ff727b82 */ /* 0x000e620000000a00 */
[----:B------:R-:W-:Y:S01]  /*1b90*/  ISETP.NE.AND.EX P0, PT, RZ, UR5, PT, P0 ;  /* 0x00000005ff007c0c */ /* 0x000fe2000bf05300 */
[----:B------:R-:W-:Y:S01]  /*1ba0*/  IMAD.IADD R120, R29, 0x1, R28 ;  /* 0x000000011d787824 */ /* 0x000fe200078e021c */
[----:B------:R-:W-:Y:S01]  /*1bb0*/  SHF.R.S32.HI R23, RZ, 0x1f, R22 ;  /* 0x0000001fff177819 */ /* 0x000fe20000011416 */
[----:B------:R-:W-:-:S04]  /*1bc0*/  ULDC.64 UR8, c[0x0][0xa08] ;  /* 0x0002820000087ab9 */ /* 0x000fc80000000a00 */
[----:B------:R-:W3:Y:S06]  /*1bd0*/  LDC.64 R108, c[0x0][0x3e8] ;  /* 0x0000fa00ff6c7b82 */ /* 0x000eec0000000a00 */
[----:B------:R-:W-:Y:S02]  /*1be0*/  @P0 IADD3 R4, P1, R220, UR4, RZ ;  /* 0x00000004dc040c10 */ /* 0x000fe4000ff3e0ff */
[----:B------:R-:W4:Y:S02]  /*1bf0*/  LDC R125, c[0x0][0x3d4] ;  /* 0x0000f500ff7d7b82 */ /* 0x000f240000000800 */
[----:B------:R-:W-:Y:S01]  /*1c00*/  @P0 IADD3.X R5, R221, UR5, RZ, P1, !PT ;  /* 0x00000005dd050c10 */ /* 0x000fe20008ffe4ff */
[----:B------:R-:W-:-:S04]  /*1c10*/  ULDC.64 UR4, c[0x0][0x320] ;  /* 0x0000c80000047ab9 */ /* 0x000fc80000000a00 */
[----:B------:R3:W2:Y:S01]  /*1c20*/  @P0 LDG.E R27, desc[UR60][R4.64] ;  /* 0x0000003c041b0981 */ /* 0x0006a2000c1e1900 */
[----:B0-----:R-:W-:Y:S01]  /*1c30*/  ISETP.NE.AND P0, PT, R0, 0x1, PT ;  /* 0x000000010000780c */ /* 0x001fe20003f05270 */
[----:B------:R-:W0:Y:S01]  /*1c40*/  LDC.64 R102, c[0x0][0x3d8] ;  /* 0x0000f600ff667b82 */ /* 0x000e220000000a00 */
[----:B------:R-:W-:Y:S01]  /*1c50*/  ISETP.GE.AND P2, PT, R204, UR6, PT ;  /* 0x00000006cc007c0c */ /* 0x000fe2000bf46270 */
[----:B------:R-:W4:Y:S01]  /*1c60*/  S2R R154, SR_TID.X ;  /* 0x00000000009a7919 */ /* 0x000f220000002100 */
[----:B------:R-:W-:Y:S01]  /*1c70*/  ISETP.GE.AND P1, PT, R22, UR6, PT ;  /* 0x0000000616007c0c */ /* 0x000fe2000bf26270 */
[----:B-1----:R-:W-:Y:S01]  /*1c80*/  IMAD R127, R115, 0x70, RZ ;  /* 0x00000070737f7824 */ /* 0x002fe200078e02ff */
[----:B------:R-:W-:Y:S01]  /*1c90*/  SEL R0, RZ, 0xffffffff, P2 ;  /* 0xffffffffff007807 */ /* 0x000fe20001000000 */
[----:B------:R-:W-:Y:S01]  /*1ca0*/  IMAD.SHL.U32 R137, R114, 0x40, RZ ;  /* 0x0000004072897824 */ /* 0x000fe200078e00ff */
[----:B------:R-:W-:Y:S01]  /*1cb0*/  SEL R3, RZ, 0x1, P1 ;  /* 0x00000001ff037807 */ /* 0x000fe20000800000 */
[----:B---3--:R-:W-:Y:S01]  /*1cc0*/  IMAD.WIDE.U32 R110, R19, R108, R22 ;  /* 0x0000006c136e7225 */ /* 0x008fe200078e0016 */
[----:B------:R-:W-:-:S02]  /*1cd0*/  ISETP.GE.AND P1, PT, R205, UR6, PT ;  /* 0x00000006cd007c0c */ /* 0x000fc4000bf26270 */
[----:B------:R-:W-:Y:S01]  /*1ce0*/  SHF.R.S32.HI R15, RZ, 0x1f, R120 ;  /* 0x0000001fff0f7819 */ /* 0x000fe20000011478 */
[----:B------:R-:W1:Y:S01]  /*1cf0*/  @P0 LDC R7, c[0x0][0x42c] ;  /* 0x00010b00ff070b82 */ /* 0x000e620000000800 */
[----:B------:R-:W-:Y:S01]  /*1d00*/  IMAD.SHL.U32 R4, R0, 0x2, RZ ;  /* 0x0000000200047824 */ /* 0x000fe200078e00ff */
[----:B------:R-:W-:Y:S01]  /*1d10*/  SEL R5, RZ, 0x4, P1 ;  /* 0x00000004ff057807 */ /* 0x000fe20000800000 */
[----:B------:R-:W-:Y:S01]  /*1d20*/  VIADD R0, R22, 0x60 ;  /* 0x0000006016007836 */ /* 0x000fe20000000000 */
[----:B------:R-:W-:Y:S01]  /*1d30*/  SHF.R.S32.HI R146, RZ, 0x1f, R19 ;  /* 0x0000001fff927819 */ /* 0x000fe20000011413 */
[----:B------:R-:W-:Y:S01]  /*1d40*/  IMAD R10, R15, R114, RZ ;  /* 0x000000720f0a7224 */ /* 0x000fe200078e02ff */
[----:B------:R-:W-:Y:S01]  /*1d50*/  LOP3.LUT R4, R4, 0x2, R3, 0xe2, !PT ;  /* 0x0000000204047812 */ /* 0x000fe200078ee203 */
[----:B------:R-:W-:Y:S01]  /*1d60*/  IMAD R135, R109, 0x70, RZ ;  /* 0x000000706d877824 */ /* 0x000fe200078e02ff */
[----:B------:R-:W3:Y:S01]  /*1d70*/  @P0 LDC R8, c[0x0][0x430] ;  /* 0x00010c00ff080b82 */ /* 0x000ee20000000800 */
[----:B------:R-:W-:Y:S01]  /*1d80*/  ISETP.GE.AND P2, PT, R0, UR6, PT ;  /* 0x0000000600007c0c */ /* 0x000fe2000bf46270 */
[----:B------:R-:W-:Y:S01]  /*1d90*/  IMAD R11, R120, R115, R10 ;  /* 0x00000073780b7224 */ /* 0x000fe200078e020a */
[----:B------:R-:W-:Y:S01]  /*1da0*/  SHF.R.S32.HI R17, RZ, 0x1f, R16 ;  /* 0x0000001fff117819 */ /* 0x000fe20000011410 */
[----:B0-----:R-:W-:Y:S01]  /*1db0*/  IMAD.WIDE.U32 R104, R19, R102, R22 ;  /* 0x0000006613687225 */ /* 0x001fe200078e0016 */
[----:B------:R-:W-:-:S02]  /*1dc0*/  SEL R6, RZ, 0x8, P2 ;  /* 0x00000008ff067807 */ /* 0x000fc40001000000 */
[-C--:B----4-:R-:W-:Y:S01]  /*1dd0*/  ISETP.GE.AND P1, PT, R204, R125.reuse, PT ;  /* 0x0000007dcc00720c */ /* 0x090fe20003f26270 */
[----:B------:R-:W-:Y:S01]  /*1de0*/  IMAD.WIDE.U32 R112, R19, R108, R16 ;  /* 0x0000006c13707225 */ /* 0x000fe200078e0010 */
[----:B------:R-:W-:Y:S02]  /*1df0*/  LOP3.LUT R31, R6, R4, R5, 0xfe, !PT ;  /* 0x00000004061f7212 */ /* 0x000fe400078efe05 */
[----:B------:R-:W-:Y:S01]  /*1e00*/  ISETP.GE.AND P3, PT, R205, R125, PT ;  /* 0x0000007dcd00720c */ /* 0x000fe20003f66270 */
[----:B------:R-:W-:Y:S01]  /*1e10*/  IMAD.WIDE.U32 R106, R19, R102, R16 ;  /* 0x00000066136a7225 */ /* 0x000fe200078e0010 */
[----:B------:R-:W-:Y:S02]  /*1e20*/  LOP3.LUT P2, RZ, R218, 0x4, RZ, 0xc0, !PT ;  /* 0x00000004daff7812 */ /* 0x000fe4000784c0ff */
[----:B------:R-:W-:Y:S01]  /*1e30*/  SHF.L.U64.HI R136, R114, 0x6, R115 ;  /* 0x0000000672887819 */ /* 0x000fe20000010273 */
[----:B-1----:R-:W-:Y:S01]  /*1e40*/  @P0 IMAD.HI.U32 R3, R150, R7, RZ ;  /* 0x0000000796030227 */ /* 0x002fe200078e00ff */
[----:B------:R-:W-:-:S02]  /*1e50*/  SHF.R.S32.HI R148, RZ, 0x1f, R223 ;  /* 0x0000001fff947819 */ /* 0x000fc400000114df */
[----:B------:R-:W-:Y:S02]  /*1e60*/  LEA.HI R154, R154, 0x8, RZ, 0x19 ;  /* 0x000000089a9a7811 */ /* 0x000fe400078fc8ff */
[----:B---3--:R-:W-:Y:S02]  /*1e70*/  @P0 SHF.R.U32.HI R150, RZ, R8, R3 ;  /* 0x00000008ff960219 */ /* 0x008fe40000011603 */
[----:B------:R-:W-:Y:S02]  /*1e80*/  IADD3 R3, R22, 0x80, RZ ;  /* 0x0000008016037810 */ /* 0x000fe40007ffe0ff */
[----:B------:R-:W-:Y:S01]  /*1e90*/  SHF.R.S32.HI R9, RZ, 0x1f, R150 ;  /* 0x0000001fff097819 */ /* 0x000fe20000011496 */
[----:B------:R-:W-:Y:S01]  /*1ea0*/  IMAD.WIDE.U32 R6, R150, UR4, R22 ;  /* 0x0000000496067c25 */ /* 0x000fe2000f8e0016 */
[----:B------:R-:W-:-:S03]  /*1eb0*/  ISETP.GE.AND P0, PT, R3, UR6, PT ;  /* 0x0000000603007c0c */ /* 0x000fc6000bf06270 */
[----:B------:R-:W-:Y:S01]  /*1ec0*/  IMAD R5, R9, UR4, RZ ;  /* 0x0000000409057c24 */ /* 0x000fe2000f8e02ff */
[----:B------:R-:W-:Y:S01]  /*1ed0*/  SEL R8, RZ, 0x10, P0 ;  /* 0x00000010ff087807 */ /* 0x000fe20000000000 */
[----:B------:R-:W-:Y:S01]  /*1ee0*/  IMAD.MOV.U32 R116, RZ, RZ, R6 ;  /* 0x000000ffff747224 */ /* 0x000fe200078e0006 */
[----:B------:R-:W-:Y:S01]  /*1ef0*/  ISETP.NE.U32.AND P0, PT, RZ, UR8, PT ;  /* 0x00000008ff007c0c */ /* 0x000fe2000bf05070 */
[----:B------:R-:W-:Y:S01]  /*1f00*/  IMAD R117, R150, UR5, R5 ;  /* 0x0000000596757c24 */ /* 0x000fe2000f8e0205 */
[----:B------:R-:W-:Y:S01]  /*1f10*/  ULDC.64 UR4, c[0x0][0x2f8] ;  /* 0x0000be0000047ab9 */ /* 0x000fe20000000a00 */
[----:B------:R-:W-:Y:S01]  /*1f20*/  IMAD.WIDE.U32 R4, R120, R114, RZ ;  /* 0x0000007278047225 */ /* 0x000fe200078e00ff */
[----:B------:R-:W-:Y:S02]  /*1f30*/  ISETP.NE.AND.EX P0, PT, RZ, UR9, PT, P0 ;  /* 0x00000009ff007c0c */ /* 0x000fe4000bf05300 */
[----:B------:R-:W-:Y:S01]  /*1f40*/  LOP3.LUT R31, R31, R8, RZ, 0xfc, !PT ;  /* 0x000000081f1f7212 */ /* 0x000fe200078efcff */
[----:B------:R-:W-:-:S02]  /*1f50*/  IMAD.IADD R5, R5, 0x1, R11 ;  /* 0x0000000105057824 */ /* 0x000fc400078e020b */
[----:B------:R-:W-:Y:S02]  /*1f60*/  IMAD R9, R9, UR4, RZ ;  /* 0x0000000409097c24 */ /* 0x000fe4000f8e02ff */
[----:B------:R-:W-:-:S04]  /*1f70*/  IMAD.WIDE.U32 R4, R150, UR4, R4 ;  /* 0x0000000496047c25 */ /* 0x000fc8000f8e0004 */
[----:B------:R-:W-:Y:S01]  /*1f80*/  IMAD R9, R150, UR5, R9 ;  /* 0x0000000596097c24 */ /* 0x000fe2000f8e0209 */
[----:B------:R-:W-:Y:S01]  /*1f90*/  ULDC.64 UR4, c[0x0][0x300] ;  /* 0x0000c00000047ab9 */ /* 0x000fe20000000a00 */
[----:B------:R-:W-:Y:S02]  /*1fa0*/  IMAD.IADD R117, R7, 0x1, R117 ;  /* 0x0000000107757824 */ /* 0x000fe400078e0275 */
[----:B------:R-:W-:Y:S01]  /*1fb0*/  IMAD.IADD R5, R5, 0x1, R9 ;  /* 0x0000000105057824 */ /* 0x000fe200078e0209 */
[----:B--2---:R-:W-:-:S04]  /*1fc0*/  LOP3.LUT R20, R20, 0xfffffffe, RZ, 0xc0, !PT ;  /* 0xfffffffe14147812 */ /* 0x004fc800078ec0ff */
[----:B------:R-:W-:-:S04]  /*1fd0*/  @P3 LOP3.LUT R20, R20, 0x1, RZ, 0xfc, !PT ;  /* 0x0000000114143812 */ /* 0x000fc800078efcff */
[----:B------:R-:W-:-:S04]  /*1fe0*/  LOP3.LUT R20, R20, 0xfffffffb, RZ, 0xc0, !PT ;  /* 0xfffffffb14147812 */ /* 0x000fc800078ec0ff */
[----:B------:R-:W-:-:S05]  /*1ff0*/  @P2 LOP3.LUT R20, R20, 0x4, RZ, 0xfc, !PT ;  /* 0x0000000414142812 */ /* 0x000fca00078efcff */
[----:B------:R0:W-:Y:S01]  /*2000*/  STL [R1+0x10], R20 ;  /* 0x0000101401007387 */ /* 0x0001e20000100800 */
[----:B------:R-:W-:Y:S02]  /*2010*/  SHF.R.S32.HI R6, RZ, 0x1f, R27 ;  /* 0x0000001fff067819 */ /* 0x000fe4000001141b */
[----:B------:R-:W-:Y:S01]  /*2020*/  SEL R9, R27, RZ, !P0 ;  /* 0x000000ff1b097207 */ /* 0x000fe20004000000 */
[----:B------:R-:W-:Y:S01]  /*2030*/  IMAD R27, R103, 0x70, RZ ;  /* 0x00000070671b7824 */ /* 0x000fe200078e02ff */
[----:B------:R-:W-:Y:S01]  /*2040*/  SEL R8, R6, RZ, !P0 ;  /* 0x000000ff06087207 */ /* 0x000fe20004000000 */
[----:B------:R-:W-:Y:S02]  /*2050*/  IMAD R6, R146, R108, RZ ;  /* 0x0000006c92067224 */ /* 0x000fe400078e02ff */
[----:B------:R-:W-:-:S04]  /*2060*/  IMAD.WIDE.U32 R118, R9, UR4, R4 ;  /* 0x0000000409767c25 */ /* 0x000fc8000f8e0004 */
[----:B------:R-:W-:Y:S02]  /*2070*/  IMAD R10, R8, UR4, RZ ;  /* 0x00000004080a7c24 */ /* 0x000fe4000f8e02ff */
[-C--:B------:R-:W-:Y:S02]  /*2080*/  IMAD R4, R146, R114.reuse, RZ ;  /* 0x0000007292047224 */ /* 0x080fe400078e02ff */
[----:B------:R-:W-:Y:S02]  /*2090*/  IMAD R11, R19, R109, R6 ;  /* 0x0000006d130b7224 */ /* 0x000fe400078e0206 */
[----:B------:R-:W-:Y:S01]  /*20a0*/  IMAD R13, R9, UR5, R10 ;  /* 0x00000005090d7c24 */ /* 0x000fe2000f8e020a */
[----:B------:R-:W-:Y:S01]  /*20b0*/  ULDC.64 UR4, c[0x0][0x328] ;  /* 0x0000ca0000047ab9 */ /* 0x000fe20000000a00 */
[----:B------:R-:W-:-:S04]  /*20c0*/  IMAD.WIDE.U32 R6, R19, R114, R22 ;  /* 0x0000007213067225 */ /* 0x000fc800078e0016 */
[----:B------:R-:W-:Y:S01]  /*20d0*/  IMAD R21, R19, R115, R4 ;  /* 0x0000007313157224 */ /* 0x000fe200078e0204 */
[----:B------:R-:W-:Y:S01]  /*20e0*/  IADD3 R5, P0, R118, R6, RZ ;  /* 0x0000000676057210 */ /* 0x000fe20007f1e0ff */
[----:B------:R-:W-:Y:S02]  /*20f0*/  IMAD.IADD R4, R119, 0x1, R13 ;  /* 0x0000000177047824 */ /* 0x000fe400078e020d */
[----:B------:R-:W-:Y:S02]  /*2100*/  IMAD R8, R8, UR4, RZ ;  /* 0x0000000408087c24 */ /* 0x000fe4000f8e02ff */
[C---:B------:R-:W-:Y:S01]  /*2110*/  IMAD.WIDE.U32 R116, R9.reuse, UR4, R116 ;  /* 0x0000000409747c25 */ /* 0x040fe2000f8e0074 */
[----:B------:R-:W-:Y:S02]  /*2120*/  IADD3.X R6, R4, R7, R21, P0, !PT ;  /* 0x0000000704067210 */ /* 0x000fe400007fe415 */
[----:B------:R-:W-:Y:S01]  /*2130*/  ISETP.GE.AND P0, PT, R22, R125, PT ;  /* 0x0000007d1600720c */ /* 0x000fe20003f06270 */
[----:B------:R-:W-:Y:S01]  /*2140*/  IMAD R41, R9, UR5, R8 ;  /* 0x0000000509297c24 */ /* 0x000fe2000f8e0208 */
[C---:B------:R-:W-:Y:S01]  /*2150*/  SEL R9, R125.reuse, RZ, P1 ;  /* 0x000000ff7d097207 */ /* 0x040fe20000800000 */
[----:B------:R-:W-:Y:S01]  /*2160*/  IMAD R8, R146, R102, RZ ;  /* 0x0000006692087224 */ /* 0x000fe200078e02ff */
[----:B------:R-:W-:Y:S01]  /*2170*/  SEL R7, R125, RZ, P0 ;  /* 0x000000ff7d077207 */ /* 0x000fe20000000000 */
[----:B------:R-:W-:-:S02]  /*2180*/  IMAD.IADD R113, R113, 0x1, R11 ;  /* 0x0000000171717824 */ /* 0x000fc400078e020b */
[----:B------:R-:W-:Y:S02]  /*2190*/  IMAD.IADD R111, R11, 0x1, R111 ;  /* 0x000000010b6f7824 */ /* 0x000fe400078e026f */
[----:B------:R-:W-:Y:S01]  /*21a0*/  IMAD R11, R19, R103, R8 ;  /* 0x00000067130b7224 */ /* 0x000fe200078e0208 */
[----:B------:R-:W-:Y:S01]  /*21b0*/  SEL R8, R125, RZ, P3 ;  /* 0x000000ff7d087207 */ /* 0x000fe20001800000 */
[----:B------:R-:W-:Y:S01]  /*21c0*/  IMAD.IADD R7, R22, 0x1, R7 ;  /* 0x0000000116077824 */ /* 0x000fe200078e0207 */
[----:B------:R-:W-:Y:S01]  /*21d0*/  IADD3 R120, P3, R19, R120, RZ ;  /* 0x0000007813787210 */ /* 0x000fe20007f7e0ff */
[----:B------:R-:W-:Y:S02]  /*21e0*/  IMAD.IADD R9, R204, 0x1, R9 ;  /* 0x00000001cc097824 */ /* 0x000fe400078e0209 */
[----:B------:R-:W-:Y:S01]  /*21f0*/  IMAD.IADD R12, R205, 0x1, R8 ;  /* 0x00000001cd0c7824 */ /* 0x000fe200078e0208 */
[----:B------:R-:W-:Y:S01]  /*2200*/  SHF.R.S32.HI R8, RZ, 0x1f, R7 ;  /* 0x0000001fff087819 */ /* 0x000fe20000011407 */
[----:B------:R-:W-:Y:S01]  /*2210*/  IMAD.IADD R107, R107, 0x1, R11 ;  /* 0x000000016b6b7824 */ /* 0x000fe200078e020b */
[----:B------:R-:W-:Y:S01]  /*2220*/  SHF.R.S32.HI R10, RZ, 0x1f, R9 ;  /* 0x0000001fff0a7819 */ /* 0x000fe20000011409 */
[----:B------:R-:W-:Y:S01]  /*2230*/  IMAD.IADD R105, R11, 0x1, R105 ;  /* 0x000000010b697824 */ /* 0x000fe200078e0269 */
[CC--:B------:R-:W-:Y:S01]  /*2240*/  LEA.HI R21, R8.reuse, R7.reuse, RZ, 0x3 ;  /* 0x0000000708157211 */ /* 0x0c0fe200078f18ff */
[----:B-----5:R-:W-:Y:S01]  /*2250*/  IMAD.WIDE.U32 R106, R145, R102, R106 ;  /* 0x00000066916a7225 */ /* 0x020fe200078e006a */
[----:B------:R-:W-:-:S02]  /*2260*/  LEA.HI R7, R8, R7, RZ, 0x6 ;  /* 0x0000000708077211 */ /* 0x000fc400078f30ff */
[CC--:B------:R-:W-:Y:S01]  /*2270*/  LEA.HI R8, R10.reuse, R9.reuse, RZ, 0x6 ;  /* 0x000000090a087211 */ /* 0x0c0fe200078f30ff */
[----:B------:R-:W-:Y:S01]  /*2280*/  IMAD.WIDE.U32 R104, R145, R102, R104 ;  /* 0x0000006691687225 */ /* 0x000fe200078e0068 */
[----:B------:R-:W-:Y:S02]  /*2290*/  LEA.HI R28, R10, R9, RZ, 0x3 ;  /* 0x000000090a1c7211 */ /* 0x000fe400078f18ff */
[----:B------:R-:W-:Y:S01]  /*22a0*/  SHF.R.S32.HI R7, RZ, 0x6, R7 ;  /* 0x00000006ff077819 */ /* 0x000fe20000011407 */
[----:B------:R-:W-:Y:S01]  /*22b0*/  IMAD.X R121, R15, 0x1, R146, P3 ;  /* 0x000000010f797824 */ /* 0x000fe200018e0692 */
[----:B------:R-:W-:Y:S01]  /*22c0*/  LOP3.LUT R11, R207, 0x38, R21, 0xf8, !PT ;  /* 0x00000038cf0b7812 */ /* 0x000fe200078ef815 */
[----:B------:R-:W-:Y:S01]  /*22d0*/  IMAD.WIDE.U32 R112, R145, R108, R112 ;  /* 0x0000006c91707225 */ /* 0x000fe200078e0070 */
[----:B------:R-:W-:Y:S02]  /*22e0*/  SHF.R.S32.HI R9, RZ, 0x6, R8 ;  /* 0x00000006ff097819 */ /* 0x000fe40000011408 */
[C---:B------:R-:W-:Y:S01]  /*22f0*/  LOP3.LUT R8, R208.reuse, 0x38, R21, 0xf8, !PT ;  /* 0x00000038d0087812 */ /* 0x040fe200078ef815 */
[C---:B------:R-:W-:Y:S01]  /*2300*/  IMAD R144, R7.reuse, 0x1c00, R210 ;  /* 0x00001c0007907824 */ /* 0x040fe200078e02d2 */
[----:B------:R-:W-:Y:S01]  /*2310*/  SHF.R.S32.HI R13, RZ, 0x1f, R12 ;  /* 0x0000001fff0d7819 */ /* 0x000fe2000001140c */
[----:B------:R-:W-:Y:S01]  /*2320*/  IMAD R142, R7, 0x1c00, R212 ;  /* 0x00001c00078e7824 */ /* 0x000fe200078e02d4 */
[----:B------:R-:W-:Y:S01]  /*2330*/  LOP3.LUT R11, R11, R236, RZ, 0x3c, !PT ;  /* 0x000000ec0b0b7212 */ /* 0x000fe200078e3cff */
[C---:B------:R-:W-:Y:S01]  /*2340*/  IMAD R143, R9.reuse, 0x1c00, R210 ;  /* 0x00001c00098f7824 */ /* 0x040fe200078e02d2 */
[----:B------:R-:W-:Y:S01]  /*2350*/  LOP3.LUT R10, R208, 0x38, R28, 0xf8, !PT ;  /* 0x00000038d00a7812 */ /* 0x000fe200078ef81c */
[----:B------:R-:W-:Y:S01]  /*2360*/  IMAD R140, R9, 0x1c00, R212 ;  /* 0x00001c00098c7824 */ /* 0x000fe200078e02d4 */
[----:B------:R-:W-:Y:S01]  /*2370*/  LOP3.LUT R7, R8, R209, RZ, 0x3c, !PT ;  /* 0x000000d108077212 */ /* 0x000fe200078e3cff */
[----:B------:R-:W-:Y:S01]  /*2380*/  IMAD.IADD R142, R142, 0x1, R11 ;  /* 0x000000018e8e7824 */ /* 0x000fe200078e020b */
[----:B------:R-:W-:Y:S01]  /*2390*/  LEA.HI R30, R13, R12, RZ, 0x3 ;  /* 0x0000000c0d1e7211 */ /* 0x000fe200078f18ff */
[----:B------:R-:W-:Y:S01]  /*23a0*/  IMAD.WIDE.U32 R110, R145, R108, R110 ;  /* 0x0000006c916e7225 */ /* 0x000fe200078e006e */
[----:B------:R-:W-:-:S02]  /*23b0*/  LEA.HI R12, R13, R12, RZ, 0x6 ;  /* 0x0000000c0d0c7211 */ /* 0x000fc400078f30ff */
[-C--:B------:R-:W-:Y:S01]  /*23c0*/  LOP3.LUT R10, R10, R209.reuse, RZ, 0x3c, !PT ;  /* 0x000000d10a0a7212 */ /* 0x080fe200078e3cff */
[----:B------:R-:W-:Y:S01]  /*23d0*/  IMAD.IADD R144, R144, 0x1, R7 ;  /* 0x0000000190907824 */ /* 0x000fe200078e0207 */
[C---:B------:R-:W-:Y:S01]  /*23e0*/  LOP3.LUT R11, R207.reuse, 0x38, R28, 0xf8, !PT ;  /* 0x00000038cf0b7812 */ /* 0x040fe200078ef81c */
[----:B------:R-:W-:Y:S01]  /*23f0*/  IMAD.WIDE.U32 R114, R114, 0x70, RZ ;  /* 0x0000007072727825 */ /* 0x000fe200078e00ff */
[----:B------:R-:W-:Y:S02]  /*2400*/  SHF.R.S32.HI R7, RZ, 0x6, R12 ;  /* 0x00000006ff077819 */ /* 0x000fe4000001140c */
[----:B------:R-:W-:Y:S01]  /*2410*/  LOP3.LUT R13, R207, 0x38, R30, 0xf8, !PT ;  /* 0x00000038cf0d7812 */ /* 0x000fe200078ef81e */
[----:B------:R-:W-:Y:S01]  /*2420*/  IMAD.IADD R143, R143, 0x1, R10 ;  /* 0x000000018f8f7824 */ /* 0x000fe200078e020a */
[-C--:B------:R-:W-:Y:S01]  /*2430*/  LOP3.LUT R11, R11, R236.reuse, RZ, 0x3c, !PT ;  /* 0x000000ec0b0b7212 */ /* 0x080fe200078e3cff */
[C---:B------:R-:W-:Y:S01]  /*2440*/  IMAD R139, R7.reuse, 0x1c00, R212 ;  /* 0x00001c00078b7824 */ /* 0x040fe200078e02d4 */
[----:B------:R-:W-:Y:S01]  /*2450*/  LOP3.LUT R8, R208, 0x38, R30, 0xf8, !PT ;  /* 0x00000038d0087812 */ /* 0x000fe200078ef81e */
[----:B------:R-:W-:Y:S01]  /*2460*/  IMAD R141, R7, 0x1c00, R210 ;  /* 0x00001c00078d7824 */ /* 0x000fe200078e02d2 */
[----:B------:R-:W-:Y:S01]  /*2470*/  LOP3.LUT R10, R13, R236, RZ, 0x3c, !PT ;  /* 0x000000ec0d0a7212 */ /* 0x000fe200078e3cff */
[----:B------:R-:W-:Y:S01]  /*2480*/  IMAD.IADD R140, R140, 0x1, R11 ;  /* 0x000000018c8c7824 */ /* 0x000fe200078e020b */
[----:B------:R-:W-:Y:S01]  /*2490*/  SHF.R.S32.HI R9, RZ, 0x1f, R145 ;  /* 0x0000001fff097819 */ /* 0x000fe20000011491 */
[----:B------:R-:W-:Y:S01]  /*24a0*/  VIADD R11, R22, 0xa0 ;  /* 0x000000a0160b7836 */ /* 0x000fe20000000000 */
[-C--:B------:R-:W-:Y:S01]  /*24b0*/  LOP3.LUT R8, R8, R209.reuse, RZ, 0x3c, !PT ;  /* 0x000000d108087212 */ /* 0x080fe200078e3cff */
[----:B------:R-:W-:Y:S01]  /*24c0*/  IMAD.IADD R139, R139, 0x1, R10 ;  /* 0x000000018b8b7824 */ /* 0x000fe200078e020a */
[----:B------:R-:W-:Y:S01]  /*24d0*/  LOP3.LUT R12, R208, 0x18, R22, 0xf8, !PT ;  /* 0x00000018d00c7812 */ /* 0x000fe200078ef816 */
[----:B------:R-:W-:Y:S01]  /*24e0*/  IMAD R10, R9, R102, RZ ;  /* 0x00000066090a7224 */ /* 0x000fe200078e02ff */
[----:B------:R-:W-:Y:S01]  /*24f0*/  ISETP.GE.AND P2, PT, R11, UR6, PT ;  /* 0x000000060b007c0c */ /* 0x000fe2000bf46270 */
[----:B------:R-:W-:Y:S01]  /*2500*/  IMAD.IADD R141, R141, 0x1, R8 ;  /* 0x000000018d8d7824 */ /* 0x000fe200078e0208 */
[----:B------:R-:W-:Y:S01]  /*2510*/  LOP3.LUT R13, R12, R209, RZ, 0x3c, !PT ;  /* 0x000000d10c0d7212 */ /* 0x000fe200078e3cff */
[----:B------:R-:W-:Y:S01]  /*2520*/  IMAD R8, R9, R108, RZ ;  /* 0x0000006c09087224 */ /* 0x000fe200078e02ff */
[C---:B------:R-:W-:Y:S01]  /*2530*/  SHF.L.U64.HI R9, R102.reuse, 0x6, R103 ;  /* 0x0000000666097819 */ /* 0x040fe20000010267 */
[----:B------:R-:W-:Y:S01]  /*2540*/  IMAD R29, R145, R103, R10 ;  /* 0x00000067911d7224 */ /* 0x000fe200078e020a */
[C---:B------:R-:W-:Y:S01]  /*2550*/  SHF.L.U32 R10, R102.reuse, 0x6, RZ ;  /* 0x00000006660a7819 */ /* 0x040fe200000006ff */
[----:B------:R-:W-:Y:S01]  /*2560*/  IMAD.WIDE.U32 R102, R102, 0x70, RZ ;  /* 0x0000007066667825 */ /* 0x000fe200078e00ff */
[----:B------:R-:W-:-:S02]  /*2570*/  SEL R32, RZ, 0x20, P2 ;  /* 0x00000020ff207807 */ /* 0x000fc40001000000 */
[C---:B------:R-:W-:Y:S01]  /*2580*/  SHF.L.U64.HI R7, R108.reuse, 0x6, R109 ;  /* 0x000000066c077819 */ /* 0x040fe2000001026d */
[----:B------:R-:W-:Y:S01]  /*2590*/  IMAD R33, R145, R109, R8 ;  /* 0x0000006d91217224 */ /* 0x000fe200078e0208 */
[----:B0-----:R-:W-:Y:S01]  /*25a0*/  SHF.R.S32.HI R20, RZ, 0x3, R21 ;  /* 0x00000003ff147819 */ /* 0x001fe20000011415 */
[----:B------:R-:W-:Y:S01]  /*25b0*/  IMAD.IADD R134, R103, 0x1, R27 ;  /* 0x0000000167867824 */ /* 0x000fe200078e021b */
[----:B------:R-:W-:Y:S01]  /*25c0*/  SHF.R.S32.HI R27, RZ, 0x3, R28 ;  /* 0x00000003ff1b7819 */ /* 0x000fe2000001141c */
[----:B------:R-:W-:Y:S01]  /*25d0*/  IMAD.IADD R14, R107, 0x1, R29 ;  /* 0x000000016b0e7824 */ /* 0x000fe200078e021d */
[----:B------:R-:W-:Y:S01]  /*25e0*/  LOP3.LUT R39, R31, R32, RZ, 0xfc, !PT ;  /* 0x000000201f277212 */ /* 0x000fe200078efcff */
[----:B------:R-:W-:Y:S01]  /*25f0*/  IMAD.IADD R15, R29, 0x1, R105 ;  /* 0x000000011d0f7824 */ /* 0x000fe200078e0269 */
[----:B------:R-:W-:Y:S01]  /*2600*/  SHF.R.S32.HI R29, RZ, 0x3, R30 ;  /* 0x00000003ff1d7819 */ /* 0x000fe2000001141e */
[C---:B------:R-:W-:Y:S01]  /*2610*/  IMAD.SHL.U32 R8, R108.reuse, 0x40, RZ ;  /* 0x000000406c087824 */ /* 0x040fe200078e00ff */
[----:B------:R-:W-:Y:S01]  /*2620*/  LOP3.LUT R21, R21, 0xfffffff8, RZ, 0xc0, !PT ;  /* 0xfffffff815157812 */ /* 0x000fe200078ec0ff */
[----:B------:R-:W-:Y:S01]  /*2630*/  IMAD.WIDE.U32 R108, R108, 0x70, RZ ;  /* 0x000000706c6c7825 */ /* 0x000fe200078e00ff */
[----:B------:R-:W-:-:S02]  /*2640*/  LOP3.LUT R28, R28, 0xfffffff8, RZ, 0xc0, !PT ;  /* 0xfffffff81c1c7812 */ /* 0x000fc400078ec0ff */
[----:B------:R-:W-:Y:S01]  /*2650*/  LOP3.LUT R30, R30, 0xfffffff8, RZ, 0xc0, !PT ;  /* 0xfffffff81e1e7812 */ /* 0x000fe200078ec0ff */
[----:B------:R-:W-:Y:S01]  /*2660*/  IMAD.IADD R138, R210, 0x1, R13 ;  /* 0x00000001d28a7824 */ /* 0x000fe200078e020d */
[----:B------:R-:W-:Y:S01]  /*2670*/  LOP3.LUT R35, R39, 0x2, RZ, 0xc0, !PT ;  /* 0x0000000227237812 */ /* 0x000fe200078ec0ff */
[----:B------:R-:W-:Y:S01]  /*2680*/  IMAD.IADD R12, R113, 0x1, R33 ;  /* 0x00000001710c7824 */ /* 0x000fe200078e0221 */
[----:B------:R-:W-:Y:S01]  /*2690*/  LOP3.LUT R36, R39, 0x4, RZ, 0xc0, !PT ;  /* 0x0000000427247812 */ /* 0x000fe200078ec0ff */
[----:B------:R-:W-:Y:S01]  /*26a0*/  IMAD.IADD R13, R33, 0x1, R111 ;  /* 0x00000001210d7824 */ /* 0x000fe200078e026f */
[----:B------:R-:W-:Y:S01]  /*26b0*/  LOP3.LUT R37, R39, 0x8, RZ, 0xc0, !PT ;  /* 0x0000000827257812 */ /* 0x000fe200078ec0ff */
[----:B------:R-:W-:Y:S01]  /*26c0*/  IMAD.SHL.U32 R125, R125, 0x2, RZ ;  /* 0x000000027d7d7824 */ /* 0x000fe200078e00ff */
[----:B------:R-:W-:Y:S01]  /*26d0*/  LOP3.LUT R38, R39, 0x10, RZ, 0xc0, !PT ;  /* 0x0000001027267812 */ /* 0x000fe200078ec0ff */
[----:B------:R-:W-:Y:S01]  /*26e0*/  IMAD.IADD R127, R115, 0x1, R127 ;  /* 0x00000001737f7824 */ /* 0x000fe200078e027f */
[----:B------:R-:W-:Y:S01]  /*26f0*/  LOP3.LUT R31, R31, 0x1, RZ, 0xc0, !PT ;  /* 0x000000011f1f7812 */ /* 0x000fe200078ec0ff */
[----:B------:R-:W-:Y:S01]  /*2700*/  IMAD.IADD R135, R109, 0x1, R135 ;  /* 0x000000016d877824 */ /* 0x000fe200078e0287 */
[----:B------:R-:W-:Y:S01]  /*2710*/  SHF.R.S32.HI R32, RZ, 0x1f, R21 ;  /* 0x0000001fff207819 */ /* 0x000fe20000011415 */
[----:B------:R-:W-:Y:S01]  /*2720*/  IMAD.IADD R40, R117, 0x1, R41 ;  /* 0x0000000175287824 */ /* 0x000fe200078e0229 */
[----:B------:R-:W-:-:S02]  /*2730*/  SHF.R.S32.HI R33, RZ, 0x1f, R28 ;  /* 0x0000001fff217819 */ /* 0x000fc4000001141c */
[----:B------:R-:W-:Y:S02]  /*2740*/  SHF.R.S32.HI R34, RZ, 0x1f, R30 ;  /* 0x0000001fff227819 */ /* 0x000fe4000001141e */
[----:B------:R-:W-:-:S07]  /*2750*/  LOP3.LUT R39, R39, 0x20, RZ, 0xc0, !PT ;  /* 0x0000002027277812 */ /* 0x000fce00078ec0ff */
.L_x_3406:
[----:B-12---:R-:W2:Y:S01]  /*2760*/  LDL.LU R45, [R1+0x10] ;  /* 0x00001000012d7983 */ /* 0x006ea20000300800 */
[----:B-----5:R-:W-:Y:S01]  /*2770*/  VIADD R53, R25, 0xffffffff ;  /* 0xffffffff19357836 */ /* 0x020fe20000000000 */
[----:B------:R-:W0:Y:S01]  /*2780*/  LDC.64 R122, c[0x0][0x2d8] ;  /* 0x0000b600ff7a7b82 */ /* 0x000e220000000a00 */
[----:B------:R-:W-:Y:S01]  /*2790*/  LOP3.LUT P5, RZ, R218, 0x4, RZ, 0xc0, !PT ;  /* 0x00000004daff7812 */ /* 0x000fe200078ac0ff */
[----:B------:R-:W-:Y:S01]  /*27a0*/  IMAD R41, R18, 0x5400, R138 ;  /* 0x0000540012297824 */ /* 0x000fe200078e028a */
[----:B------:R-:W-:Y:S05]  /*27b0*/  YIELD ;  /* 0x0000000000007946 */ /* 0x000fea0003800000 */
[----:B------:R-:W-:Y:S01]  /*27c0*/  SHF.R.S32.HI R46, RZ, 0x1f, R53 ;  /* 0x0000001fff2e7819 */ /* 0x000fe20000011435 */
[-C--:B------:R-:W-:Y:S01]  /*27d0*/  IMAD R25, R127, R53.reuse, RZ ;  /* 0x000000357f197224 */ /* 0x080fe200078e02ff */
[----:B------:R-:W1:Y:S01]  /*27e0*/  LDC R124, c[0x0][0x3d4] ;  /* 0x0000f500ff7c7b82 */ /* 0x000e620000000800 */
[----:B------:R-:W-:Y:S01]  /*27f0*/  IMAD.WIDE.U32 R130, R114, R53, RZ ;  /* 0x0000003572827225 */ /* 0x000fe200078e00ff */
[----:B------:R-:W-:Y:S03]  /*2800*/  BSSY B0, `(.L_x_3307) ;  /* 0x00007c1000007945 */ /* 0x000fe60003800000 */
[----:B------:R-:W-:Y:S01]  /*2810*/  IMAD R25, R46, R114, R25 ;  /* 0x000000722e197224 */ /* 0x000fe200078e0219 */
[----:B------:R-:W-:-:S03]  /*2820*/  IADD3 R43, P4, R5, R130, RZ ;  /* 0x00000082052b7210 */ /* 0x000fc60007f9e0ff */
[----:B------:R-:W-:Y:S01]  /*2830*/  IMAD.IADD R96, R131, 0x1, R25 ;  /* 0x0000000183607824 */ /* 0x000fe200078e0219 */
[----:B------:R-:W-:-:S03]  /*2840*/  IADD3 R25, P2, P3, R5, R130, R137 ;  /* 0x0000008205197210 */ /* 0x000fc60007b5e089 */
[----:B------:R-:W-:Y:S01]  /*2850*/  IMAD.X R44, R96, 0x1, R6, P4 ;  /* 0x00000001602c7824 */ /* 0x000fe200020e0606 */
[----:B------:R-:W-:Y:S02]  /*2860*/  IADD3.X R42, R6, R96, R136, P2, P3 ;  /* 0x00000060062a7210 */ /* 0x000fe400017e6488 */
[----:B------:R-:W-:Y:S02]  /*2870*/  ISETP.GT.AND P3, PT, R53, R126, PT ;  /* 0x0000007e3500720c */ /* 0x000fe40003f64270 */
[-C--:B0-----:R-:W-:Y:S02]  /*2880*/  LEA R48, P2, R25, R122.reuse, 0x1 ;  /* 0x0000007a19307211 */ /* 0x081fe400078408ff */
[----:B------:R-:W-:Y:S02]  /*2890*/  LEA R50, P4, R43, R122, 0x1 ;  /* 0x0000007a2b327211 */ /* 0x000fe400078808ff */
[----:B------:R-:W-:Y:S01]  /*28a0*/  LEA.HI.X R49, R25, R123, R42, 0x1, P2 ;  /* 0x0000007b19317211 */ /* 0x000fe200010f0c2a */
[----:B------:R-:W-:Y:S01]  /*28b0*/  IMAD.MOV.U32 R25, RZ, RZ, R53 ;  /* 0x000000ffff197224 */ /* 0x000fe200078e0035 */
[----:B-1----:R-:W-:-:S02]  /*28c0*/  ISETP.GE.AND P2, PT, R124, 0x1, PT ;  /* 0x000000017c00780c */ /* 0x002fc40003f46270 */
[----:B------:R-:W-:Y:S01]  /*28d0*/  LEA.HI.X R51, R43, R123, R44, 0x1, P4 ;  /* 0x0000007b2b337211 */ /* 0x000fe200020f0c2c */
[C---:B------:R-:W-:Y:S02]  /*28e0*/  VIADD R43, R41.reuse, 0x20 ;  /* 0x00000020292b7836 */ /* 0x040fe40000000000 */
[C---:B------:R-:W-:Y:S02]  /*28f0*/  @P5 VIADD R43, R41.reuse, 0xffffffe0 ;  /* 0xffffffe0292b5836 */ /* 0x040fe40000000000 */
[--C-:B------:R-:W-:Y:S02]  /*2900*/  IMAD R41, R41, 0x2, R26.reuse ;  /* 0x0000000229297824 */ /* 0x100fe400078e021a */
[----:B------:R-:W-:Y:S01]  /*2910*/  IMAD R42, R43, 0x2, R26 ;  /* 0x000000022b2a7824 */ /* 0x000fe200078e021a */
[----:B--2---:R-:W-:-:S04]  /*2920*/  LOP3.LUT R45, R45, 0xfffffffd, RZ, 0xc0, !PT ;  /* 0xfffffffd2d2d7812 */ /* 0x004fc800078ec0ff */
[----:B------:R-:W-:-:S05]  /*2930*/  @P3 LOP3.LUT R45, R45, 0x2, RZ, 0xfc, !PT ;  /* 0x000000022d2d3812 */ /* 0x000fca00078efcff */
[----:B------:R0:W-:Y:S01]  /*2940*/  STL [R1+0x10], R45 ;  /* 0x0000102d01007387 */ /* 0x0001e20000100800 */
[----:B------:R-:W-:Y:S05]  /*2950*/  @!P2 BRA `(.L_x_3308) ;  /* 0x0000007400cca947 */ /* 0x000fea0003800000 */
[----:B------:R-:W-:Y:S01]  /*2960*/  ULDC.U8 UR4, c[0x0][0x3f0] ;  /* 0x0000fc0000047ab9 */ /* 0x000fe20000000000 */
[-C--:B------:R-:W-:Y:S01]  /*2970*/  IMAD R43, R134, R53.reuse, RZ ;  /* 0x00000035862b7224 */ /* 0x080fe200078e02ff */
[----:B------:R-:W-:Y:S01]  /*2980*/  ISETP.NE.AND P2, PT, RZ, UR4, PT ;  /* 0x00000004ff007c0c */ /* 0x000fe2000bf45270 */
[-C--:B------:R-:W-:Y:S02]  /*2990*/  IMAD R47, R135, R53.reuse, RZ ;  /* 0x00000035872f7224 */ /* 0x080fe400078e02ff */
[----:B0-----:R-:W-:Y:S02]  /*29a0*/  IMAD R45, R46, R102, R43 ;  /* 0x000000662e2d7224 */ /* 0x001fe400078e022b */
[----:B------:R-:W-:Y:S02]  /*29b0*/  IMAD R43, R25, -0x70, R24 ;  /* 0xffffff90192b7824 */ /* 0x000fe400078e0218 */
[----:B------:R-:W-:-:S03]  /*29c0*/  IMAD.WIDE.U32 R94, R102, R53, RZ ;  /* 0x00000035665e7225 */ /* 0x000fc600078e00ff */
[----:B------:R-:W-:Y:S01]  /*29d0*/  VIMNMX R43, R43, 0x70, PT ;  /* 0x000000702b2b7848 */ /* 0x000fe20003fe0100 */
[----:B------:R-:W-:Y:S01]  /*29e0*/  IMAD R47, R46, R108, R47 ;  /* 0x0000006c2e2f7224 */ /* 0x000fe200078e022f */
[----:B------:R-:W-:Y:S01]  /*29f0*/  IADD3 R100, R95, R45, RZ ;  /* 0x0000002d5f647210 */ /* 0x000fe20007ffe0ff */
[----:B------:R-:W-:-:S04]  /*2a00*/  IMAD.WIDE.U32 R92, R108, R53, RZ ;  /* 0x000000356c5c7225 */ /* 0x000fc800078e00ff */
        /* <DEDUP_REMOVED lines=20> */
[----:B------:R-:W-:Y:S02]  /*2b50*/  CS2R R122, SRZ ;  /* 0x00000000007a7805 */ /* 0x000fe4000001ff00 */
[----:B------:R-:W-:Y:S01]  /*2b60*/  CS2R R128, SRZ ;  /* 0x0000000000807805 */ /* 0x000fe2000001ff00 */
[----:B------:R-:W-:Y:S02]  /*2b70*/  VIADD R55, R16, 0x10 ;  /* 0x0000001010377836 */ /* 0x000fe40000000000 */
[----:B------:R-:W-:Y:S01]  /*2b80*/  IMAD.X R46, R100, 0x1, R14, P2 ;  /* 0x00000001642e7824 */ /* 0x000fe200010e060e */
[----:B------:R-:W-:-:S04]  /*2b90*/  LEA R44, P2, R45, UR4, 0x1 ;  /* 0x000000042d2c7c11 */ /* 0x000fc8000f8408ff */
[----:B------:R-:W-:Y:S01]  /*2ba0*/  LEA.HI.X R45, R45, UR5, R46, 0x1, P2 ;  /* 0x000000052d2d7c11 */ /* 0x000fe200090f0c2e */
[----:B------:R-:W-:Y:S01]  /*2bb0*/  ULDC.64 UR4, c[0x0][0x3e0] ;  /* 0x0000f80000047ab9 */ /* 0x000fe20000000a00 */
[----:B------:R-:W-:-:S05]  /*2bc0*/  IADD3 R47, P2, R112, R92, RZ ;  /* 0x0000005c702f7210 */ /* 0x000fca0007f5e0ff */
[----:B------:R-:W-:Y:S01]  /*2bd0*/  IMAD.X R54, R101, 0x1, R12, P2 ;  /* 0x0000000165367824 */ /* 0x000fe200010e060c */
[----:B------:R-:W-:-:S04]  /*2be0*/  LEA R46, P2, R47, UR4, 0x1 ;  /* 0x000000042f2e7c11 */ /* 0x000fc8000f8408ff */
[----:B------:R-:W-:Y:S02]  /*2bf0*/  LEA.HI.X R47, R47, UR5, R54, 0x1, P2 ;  /* 0x000000052f2f7c11 */ /* 0x000fe400090f0c36 */
[----:B------:R-:W-:Y:S02]  /*2c00*/  ISETP.GE.AND P2, PT, R16, R124, PT ;  /* 0x0000007c1000720c */ /* 0x000fe40003f46270 */
[----:B------:R-:W-:Y:S02]  /*2c10*/  CS2R R96, SRZ ;  /* 0x0000000000607805 */ /* 0x000fe4000001ff00 */
[----:B------:R-:W-:-:S09]  /*2c20*/  CS2R R98, SRZ ;  /* 0x0000000000627805 */ /* 0x000fd2000001ff00 */
[----:B------:R0:W5:Y:S04]  /*2c30*/  @!P2 LDG.E.64 R122, desc[UR60][R44.64] ;  /* 0x0000003c2c7aa981 */ /* 0x000168000c1e1b00 */
[----:B------:R0:W5:Y:S01]  /*2c40*/  @!P2 LDG.E.64 R128, desc[UR60][R46.64] ;  /* 0x0000003c2e80a981 */ /* 0x000162000c1e1b00 */
[----:B------:R-:W-:Y:S01]  /*2c50*/  ISETP.GE.AND P2, PT, R55, R124, PT ;  /* 0x0000007c3700720c */ /* 0x000fe20003f46270 */
[----:B------:R-:W-:Y:S01]  /*2c60*/  VIADD R55, R16, 0x20 ;  /* 0x0000002010377836 */ /* 0x000fe20000000000 */
        /* <DEDUP_REMOVED lines=22> */
[----:B------:R-:W-:-:S13]  /*2dd0*/  ISETP.GE.AND P2, PT, R55, R124, PT ;  /* 0x0000007c3700720c */ /* 0x000fda0003f46270 */
[----:B------:R0:W5:Y:S04]  /*2de0*/  @!P2 LDG.E.64 R76, desc[UR60][R44.64+0xa0] ;  /* 0x0000a03c2c4ca981 */ /* 0x000168000c1e1b00 */
[----:B------:R0:W5:Y:S02]  /*2df0*/  @!P2 LDG.E.64 R78, desc[UR60][R46.64+0xa0] ;  /* 0x0000a03c2e4ea981 */ /* 0x000164000c1e1b00 */
.L_x_3311:
[----:B------:R-:W-:Y:S05]  /*2e00*/  BSYNC B1 ;  /* 0x0000000000017941 */ /* 0x000fea0003800000 */
.L_x_3310:
        /* <DEDUP_REMOVED lines=12> */
[----:B-----5:R-:W-:Y:S01]  /*2ed0*/  IMAD.MOV.U32 R130, RZ, RZ, R76 ;  /* 0x000000ffff827224 */ /* 0x020fe200078e004c */
[----:B------:R-:W-:Y:S01]  /*2ee0*/  CS2R R74, SRZ ;  /* 0x00000000004a7805 */ /* 0x000fe2000001ff00 */
[----:B------:R-:W-:Y:S01]  /*2ef0*/  IMAD.MOV.U32 R131, RZ, RZ, R77 ;  /* 0x000000ffff837224 */ /* 0x000fe200078e004d */
[----:B------:R-:W-:Y:S06]  /*2f00*/  @P4 BRA `(.L_x_3313) ;  /* 0x0000000000b44947 */ /* 0x000fec0003800000 */
[----:B------:R-:W-:Y:S01]  /*2f10*/  IADD3 R94, P2, P5, R106, R94, R10 ;  /* 0x0000005e6a5e7210 */ /* 0x000fe20007d5e00a */
[----:B------:R-:W-:Y:S01]  /*2f20*/  ULDC.64 UR4, c[0x0][0x3c8] ;  /* 0x0000f20000047ab9 */ /* 0x000fe20000000a00 */
[----:B------:R-:W-:Y:S02]  /*2f30*/  CS2R R72, SRZ ;  /* 0x0000000000487805 */ /* 0x000fe4000001ff00 */
[----:B------:R-:W-:Y:S02]  /*2f40*/  CS2R R74, SRZ ;  /* 0x00000000004a7805 */ /* 0x000fe4000001ff00 */
[----:B0-----:R-:W-:Y:S02]  /*2f50*/  IADD3.X R45, R14, R100, R9, P2, P5 ;  /* 0x000000640e2d7210 */ /* 0x001fe400017ea409 */
[----:B------:R-:W-:-:S04]  /*2f60*/  IADD3 R92, P2, P5, R112, R92, R8 ;  /* 0x0000005c705c7210 */ /* 0x000fc80007d5e008 */
[----:B------:R-:W-:Y:S02]  /*2f70*/  IADD3.X R101, R12, R101, R7, P2, P5 ;  /* 0x000000650c657210 */ /* 0x000fe400017ea407 */
[----:B------:R-:W-:-:S04]  /*2f80*/  LEA R44, P2, R94, UR4, 0x1 ;  /* 0x000000045e2c7c11 */ /* 0x000fc8000f8408ff */
[----:B------:R-:W-:Y:S01]  /*2f90*/  LEA.HI.X R45, R94, UR5, R45, 0x1, P2 ;  /* 0x000000055e2d7c11 */ /* 0x000fe200090f0c2d */
[----:B------:R-:W-:Y:S02]  /*2fa0*/  ULDC.64 UR4, c[0x0][0x3e0] ;  /* 0x0000f80000047ab9 */ /* 0x000fe40000000a00 */
[----:B------:R-:W-:-:S04]  /*2fb0*/  LEA R46, P2, R92, UR4, 0x1 ;  /* 0x000000045c2e7c11 */ /* 0x000fc8000f8408ff */
[----:B------:R-:W-:Y:S02]  /*2fc0*/  LEA.HI.X R47, R92, UR5, R101, 0x1, P2 ;  /* 0x000000055c2f7c11 */ /* 0x000fe400090f0c65 */
[C---:B------:R-:W-:Y:S01]  /*2fd0*/  ISETP.GE.AND P2, PT, R16.reuse, R124, PT ;  /* 0x0000007c1000720c */ /* 0x040fe20003f46270 */
        /* <DEDUP_REMOVED lines=32> */
.L_x_3313:
[----:B------:R-:W-:Y:S05]  /*31e0*/  BSYNC B1 ;  /* 0x0000000000017941 */ /* 0x000fea0003800000 */
.L_x_3312:
[----:B01----:R-:W2:Y:S01]  /*31f0*/  LDL R44, [R1+0x14] ;  /* 0x00001400012c7983 */ /* 0x003ea20000100800 */
[----:B------:R-:W-:Y:S01]  /*3200*/  IMAD.MOV.U32 R45, RZ, RZ, R81 ;  /* 0x000000ffff2d7224 */ /* 0x000fe200078e0051 */
[----:B------:R-:W-:Y:S01]  /*3210*/  MOV R47, R89 ;  /* 0x00000059002f7202 */ /* 0x000fe20000000f00 */
[----:B------:R-:W-:Y:S01]  /*3220*/  IMAD.MOV.U32 R46, RZ, RZ, R88 ;  /* 0x000000ffff2e7224 */ /* 0x000fe200078e0058 */
[----:B------:R-:W-:Y:S02]  /*3230*/  PRMT R173, R130, 0x7610, R173 ;  /* 0x0000761082ad7816 */ /* 0x000fe400000000ad */
        /* <DEDUP_REMOVED lines=76> */
[----:B------:R-:W-:-:S03]  /*3700*/  IMAD.MOV.U32 R44, RZ, RZ, R52 ;  /* 0x000000ffff2c7224 */ /* 0x000fc600078e0034 */
[----:B------:R-:W-:Y:S01]  /*3710*/  PRMT R95, R46, 0x7610, R95 ;  /* 0x000076102e5f7816 */ /* 0x000fe2000000005f */
[----:B------:R-:W-:Y:S01]  /*3720*/  IMAD.MOV.U32 R46, RZ, RZ, R63 ;  /* 0x000000ffff2e7224 */ /* 0x000fe200078e003f */
[----:B------:R-:W-:Y:S02]  /*3730*/  PRMT R93, R44, 0x7610, R93 ;  /* 0x000076102c5d7816 */ /* 0x000fe4000000005d */
[----:B------:R-:W-:Y:S02]  /*3740*/  MOV R44, R60 ;  /* 0x0000003c002c7202 */ /* 0x000fe40000000f00 */
[----:B------:R-:W-:Y:S01]  /*3750*/  PRMT R156, R46, 0x7610, R156 ;  /* 0x000076102e9c7816 */ /* 0x000fe2000000009c */
[----:B------:R-:W-:Y:S01]  /*3760*/  IMAD.MOV.U32 R46, RZ, RZ, R71 ;  /* 0x000000ffff2e7224 */ /* 0x000fe200078e0047 */
[----:B------:R-:W-:Y:S01]  /*3770*/  PRMT R147, R44, 0x7610, R147 ;  /* 0x000076102c937816 */ /* 0x000fe20000000093 */
[----:B------:R-:W-:-:S03]  /*3780*/  IMAD.MOV.U32 R44, RZ, RZ, R68 ;  /* 0x000000ffff2c7224 */ /* 0x000fc600078e0044 */
[----:B------:R-:W-:Y:S02]  /*3790*/  PRMT R180, R46, 0x7610, R180 ;  /* 0x000076102eb47816 */ /* 0x000fe400000000b4 */
        /* <DEDUP_REMOVED lines=9> */
.L_x_3314:
[----:B------:R-:W-:Y:S01]  /*3830*/  IMAD R100, R18, 0x8, R2 ;  /* 0x0000000812647824 */ /* 0x000fe200078e0202 */
[----:B------:R-:W-:Y:S01]  /*3840*/  SHF.L.U32 R101, R206, 0x1f, RZ ;  /* 0x0000001fce657819 */ /* 0x000fe200000006ff */
[----:B------:R-:W-:Y:S03]  /*3850*/  BSSY B1, `(.L_x_3315) ;  /* 0x0000003000017945 */ /* 0x000fe60003800000 */
[----:B------:R-:W0:Y:S02]  /*3860*/  SYNCS.PHASECHK.TRANS64.TRYWAIT P5, [R100+URZ+0x36890], R101 ;  /* 0x03689065640075a7 */ /* 0x000e2400080a017f */
[----:B0-----:R-:W-:Y:S05]  /*3870*/  @!P5 BRA `(.L_x_3316) ;  /* 0x0000021400ccd947 */ /* 0x001fea0003800000 */
.L_x_3616:
[----:B------:R-:W-:Y:S05]  /*3880*/  BSYNC B1 ;  /* 0x0000000000017941 */ /* 0x000fea0003800000 */
.L_x_3315:
        /* <DEDUP_REMOVED lines=11> */
[--C-:B------:R-:W-:Y:S02]  /*3940*/  SHF.R.U64 R166, R122, 0x10, R123.reuse ;  /* 0x000000107aa67819 */ /* 0x100fe4000000127b */
[----:B------:R-:W-:Y:S02]  /*3950*/  SHF.R.U32.HI R168, RZ, 0x10, R123 ;  /* 0x00000010ffa87819 */ /* 0x000fe4000001167b */
[----:B------:R-:W-:Y:S02]  /*3960*/  SHF.R.U32.HI R129, RZ, 0x10, R129 ;  /* 0x00000010ff817819 */ /* 0x000fe40000011681 */
[----:B------:R-:W-:Y:S02]  /*3970*/  PRMT R165, R169, 0x5410, R165 ;  /* 0x00005410a9a57816 */ /* 0x000fe400000000a5 */
[----:B------:R-:W-:-:S02]  /*3980*/  PRMT R166, R94, 0x5432, R166 ;  /* 0x000054325ea67816 */ /* 0x000fc400000000a6 */
[----:B------:R-:W-:Y:S02]  /*3990*/  PRMT R128, R93, 0x5432, R168 ;  /* 0x000054325d807816 */ /* 0x000fe400000000a8 */
[----:B------:R-:W-:Y:S02]  /*39a0*/  PRMT R129, R170, 0x5410, R129 ;  /* 0x00005410aa817816 */ /* 0x000fe40000000081 */
[----:B------:R-:W-:Y:S01]  /*39b0*/  LOP3.LUT R177, R45, 0xffff0000, RZ, 0xc0, !PT ;  /* 0xffff00002db17812 */ /* 0x000fe200078ec0ff */
[----:B------:R-:W-:Y:S01]  /*39c0*/  IMAD.U32 R171, R128, 0x10000, RZ ;  /* 0x0001000080ab7824 */ /* 0x000fe200078e00ff */
[----:B------:R-:W-:Y:S01]  /*39d0*/  LOP3.LUT R168, R165, 0xffff0000, RZ, 0xc0, !PT ;  /* 0xffff0000a5a87812 */ /* 0x000fe200078ec0ff */
[----:B------:R-:W-:Y:S01]  /*39e0*/  IMAD.U32 R169, R129, 0x10000, RZ ;  /* 0x0001000081a97824 */ /* 0x000fe200078e00ff */
[----:B------:R-:W-:Y:S01]  /*39f0*/  LOP3.LUT R170, R166, 0xffff0000, RZ, 0xc0, !PT ;  /* 0xffff0000a6aa7812 */ /* 0x000fe200078ec0ff */
[----:B------:R-:W-:Y:S01]  /*3a00*/  IMAD.U32 R165, R165, 0x10000, RZ ;  /* 0x00010000a5a57824 */ /* 0x000fe200078e00ff */
[C---:B------:R-:W-:Y:S01]  /*3a10*/  SHF.L.U32 R122, R46.reuse, 0x10, RZ ;  /* 0x000000102e7a7819 */ /* 0x040fe200000006ff */
[----:B------:R-:W-:Y:S01]  /*3a20*/  FMUL.FTZ R172, R177, R168 ;  /* 0x000000a8b1ac7220 */ /* 0x000fe20000410000 */
[----:B------:R-:W-:Y:S01]  /*3a30*/  LOP3.LUT R123, R47, 0xffff0000, RZ, 0xc0, !PT ;  /* 0xffff00002f7b7812 */ /* 0x000fe200078ec0ff */
[----:B------:R-:W-:Y:S01]  /*3a40*/  IMAD.U32 R47, R45, 0x10000, RZ ;  /* 0x000100002d2f7824 */ /* 0x000fe200078e00ff */
[----:B------:R-:W-:Y:S01]  /*3a50*/  LOP3.LUT R46, R46, 0xffff0000, RZ, 0xc0, !PT ;  /* 0xffff00002e2e7812 */ /* 0x000fe200078ec0ff */
[----:B------:R-:W-:Y:S01]  /*3a60*/  FMUL.FTZ R177, R177, R170 ;  /* 0x000000aab1b17220 */ /* 0x000fe20000410000 */
[----:B------:R-:W-:-:S02]  /*3a70*/  IMAD.U32 R45, R44, 0x10000, RZ ;  /* 0x000100002c2d7824 */ /* 0x000fc400078e00ff */
[C---:B------:R-:W-:Y:S01]  /*3a80*/  FFMA.FTZ R172, R47.reuse, R170, -R172 ;  /* 0x000000aa2fac7223 */ /* 0x040fe200000108ac */
[----:B------:R-:W-:Y:S01]  /*3a90*/  LOP3.LUT R44, R44, 0xffff0000, RZ, 0xc0, !PT ;  /* 0xffff00002c2c7812 */ /* 0x000fe200078ec0ff */
[----:B------:R-:W-:Y:S01]  /*3aa0*/  FFMA.FTZ R177, R47, R168, R177 ;  /* 0x000000a82fb17223 */ /* 0x000fe200000100b1 */
[C---:B------:R-:W-:Y:S01]  /*3ab0*/  FMUL.FTZ R179, R46.reuse, R169 ;  /* 0x000000a92eb37220 */ /* 0x040fe20000410000 */
[----:B------:R-:W-:Y:S01]  /*3ac0*/  FMUL.FTZ R47, R46, R171 ;  /* 0x000000ab2e2f7220 */ /* 0x000fe20000410000 */
[----:B------:R-:W-:Y:S01]  /*3ad0*/  LOP3.LUT R46, R129, 0xffff0000, RZ, 0xc0, !PT ;  /* 0xffff0000812e7812 */ /* 0x000fe200078ec0ff */
[----:B------:R-:W-:Y:S01]  /*3ae0*/  IMAD.U32 R166, R166, 0x10000, RZ ;  /* 0x00010000a6a67824 */ /* 0x000fe200078e00ff */
[----:B------:R-:W-:Y:S01]  /*3af0*/  LOP3.LUT R128, R128, 0xffff0000, RZ, 0xc0, !PT ;  /* 0xffff000080807812 */ /* 0x000fe200078ec0ff */
[----:B------:R-:W-:Y:S01]  /*3b00*/  FMUL.FTZ R170, R44, R165 ;  /* 0x000000a52caa7220 */ /* 0x000fe20000410000 */
[----:B------:R-:W-:Y:S01]  /*3b10*/  FFMA.FTZ R179, R122, R171, -R179 ;  /* 0x000000ab7ab37223 */ /* 0x000fe200000108b3 */
[C---:B------:R-:W-:Y:S01]  /*3b20*/  FMUL.FTZ R168, R123.reuse, R46 ;  /* 0x0000002e7ba87220 */ /* 0x040fe20000410000 */
[----:B------:R-:W-:Y:S01]  /*3b30*/  FMUL.FTZ R44, R44, R166 ;  /* 0x000000a62c2c7220 */ /* 0x000fe20000410000 */
        /* <DEDUP_REMOVED lines=8> */
[----:B------:R-:W-:Y:S01]  /*3bc0*/  F2FP.BF16.F32.PACK_AB R47, R123, R168 ;  /* 0x000000a87b2f723e */ /* 0x000fe200000010ff */
[----:B------:R-:W-:Y:S01]  /*3bd0*/  IMAD.MOV.U32 R45, RZ, RZ, R172 ;  /* 0x000000ffff2d7224 */ /* 0x000fe200078e00ac */
[----:B------:R-:W-:-:S07]  /*3be0*/  F2FP.BF16.F32.PACK_AB R46, R122, R179 ;  /* 0x000000b37a2e723e */ /* 0x000fce00000010ff */
.L_x_3322:
[----:B------:R-:W-:Y:S05]  /*3bf0*/  BSYNC B3 ;  /* 0x0000000000037941 */ /* 0x000fea0003800000 */
.L_x_3321:
[----:B--2---:R1:W-:Y:S02]  /*3c00*/  STG.E.128 desc[UR60][R50.64], R44 ;  /* 0x0000002c32007986 */ /* 0x0043e4000c101d3c */
.L_x_3320:
[----:B------:R-:W-:Y:S05]  /*3c10*/  BSYNC B2 ;  /* 0x0000000000027941 */ /* 0x000fea0003800000 */
.L_x_3319:
[----:B------:R-:W-:Y:S01]  /*3c20*/  ISETP.NE.AND P3, PT, R35, RZ, PT ;  /* 0x000000ff2300720c */ /* 0x000fe20003f65270 */
[----:B------:R-:W-:-:S12]  /*3c30*/  BSSY B2, `(.L_x_3323) ;  /* 0x0000036000027945 */ /* 0x000fd80003800000 */
[----:B------:R-:W-:Y:S05]  /*3c40*/  @!P3 BRA `(.L_x_3324) ;  /* 0x0000000000d0b947 */ /* 0x000fea0003800000 */
[----:B-1----:R1:W2:Y:S01]  /*3c50*/  LDS.128 R44, [R42+0x21000] ;  /* 0x021000002a2c7984 */ /* 0x0022a20000000c00 */
[----:B------:R-:W-:Y:S01]  /*3c60*/  VIADD R123, R16, 0x10 ;  /* 0x00000010107b7836 */ /* 0x000fe20000000000 */
[----:B------:R-:W-:Y:S04]  /*3c70*/  BSSY B3, `(.L_x_3325) ;  /* 0x0000030000037945 */ /* 0x000fe80003800000 */
[----:B------:R-:W-:-:S13]  /*3c80*/  ISETP.GE.AND P3, PT, R123, R124, PT ;  /* 0x0000007c7b00720c */ /* 0x000fda0003f66270 */
        /* <DEDUP_REMOVED lines=46> */
.L_x_3326:
[----:B------:R-:W-:Y:S05]  /*3f70*/  BSYNC B3 ;  /* 0x0000000000037941 */ /* 0x000fea0003800000 */
.L_x_3325:
[----:B--2---:R2:W-:Y:S02]  /*3f80*/  STG.E.128 desc[UR60][R50.64+0x40], R44 ;  /* 0x0000402c32007986 */ /* 0x0045e4000c101d3c */
.L_x_3324:
[----:B------:R-:W-:Y:S05]  /*3f90*/  BSYNC B2 ;  /* 0x0000000000027941 */ /* 0x000fea0003800000 */
.L_x_3323:
[----:B------:R-:W-:Y:S01]  /*3fa0*/  ISETP.NE.AND P3, PT, R36, RZ, PT ;  /* 0x000000ff2400720c */ /* 0x000fe20003f65270 */
[----:B------:R-:W-:-:S12]  /*3fb0*/  BSSY B2, `(.L_x_3327) ;  /* 0x0000036000027945 */ /* 0x000fd80003800000 */
[----:B------:R-:W-:Y:S05]  /*3fc0*/  @!P3 BRA `(.L_x_3328) ;  /* 0x0000000000d0b947 */ /* 0x000fea0003800000 */
[----:B-12---:R1:W2:Y:S01]  /*3fd0*/  LDS.128 R44, [R41+0x24800] ;  /* 0x02480000292c7984 */ /* 0x0062a20000000c00 */
[----:B------:R-:W-:Y:S01]  /*3fe0*/  VIADD R97, R16, 0x20 ;  /* 0x0000002010617836 */ /* 0x000fe20000000000 */
[----:B------:R-:W-:Y:S04]  /*3ff0*/  BSSY B3, `(.L_x_3329) ;  /* 0x0000030000037945 */ /* 0x000fe80003800000 */
[----:B------:R-:W-:-:S13]  /*4000*/  ISETP.GE.AND P3, PT, R97, R124, PT ;  /* 0x0000007c6100720c */ /* 0x000fda0003f66270 */
[----:B-1----:R-:W-:Y:S05]  /*4010*/  @P3 BRA `(.L_x_3330) ;  /* 0x0000000000b43947 */ /* 0x002fea0003800000 */
[----:B------:R-:W-:Y:S02]  /*4020*/  SHF.R.U64 R96, R90, 0x10, R91 ;  /* 0x000000105a607819 */ /* 0x000fe4000000125b */
[----:B------:R-:W-:Y:S02]  /*4030*/  SHF.R.U64 R97, R88, 0x10, R89 ;  /* 0x0000001058617819 */ /* 0x000fe40000001259 */
[----:B------:R-:W-:Y:S02]  /*4040*/  SHF.R.U32.HI R91, RZ, 0x10, R91 ;  /* 0x00000010ff5b7819 */ /* 0x000fe4000001165b */
[----:B------:R-:W-:Y:S02]  /*4050*/  PRMT R96, R92, 0x5432, R96 ;  /* 0x000054325c607816 */ /* 0x000fe40000000060 */
[----:B------:R-:W-:Y:S01]  /*4060*/  SHF.R.U32.HI R99, RZ, 0x10, R89 ;  /* 0x00000010ff637819 */ /* 0x000fe20000011659 */
[----:B--2---:R-:W-:Y:S01]  /*4070*/  IMAD.U32 R89, R46, 0x10000, RZ ;  /* 0x000100002e597824 */ /* 0x004fe200078e00ff */
        /* <DEDUP_REMOVED lines=12> */
[----:B------:R-:W-:Y:S01]  /*4140*/  FMUL.FTZ R129, R129, R128 ;  /* 0x0000008081817220 */ /* 0x000fe20000410000 */
[----:B------:R-:W-:Y:S01]  /*4150*/  SHF.L.U32 R98, R47, 0x10, RZ ;  /* 0x000000102f627819 */ /* 0x000fe200000006ff */
[----:B------:R-:W-:-:S02]  /*4160*/  IMAD.U32 R47, R45, 0x10000, RZ ;  /* 0x000100002d2f7824 */ /* 0x000fc400078e00ff */
[----:B------:R-:W-:Y:S01]  /*4170*/  FMUL.FTZ R168, R46, R99 ;  /* 0x000000632ea87220 */ /* 0x000fe20000410000 */
[C---:B------:R-:W-:Y:S01]  /*4180*/  IMAD.U32 R45, R44.reuse, 0x10000, RZ ;  /* 0x000100002c2d7824 */ /* 0x040fe200078e00ff */
        /* <DEDUP_REMOVED lines=22> */
.L_x_3330:
[----:B------:R-:W-:Y:S05]  /*42f0*/  BSYNC B3 ;  /* 0x0000000000037941 */ /* 0x000fea0003800000 */
.L_x_3329:
[----:B--2---:R3:W-:Y:S02]  /*4300*/  STG.E.128 desc[UR60][R50.64+0x80], R44 ;  /* 0x0000802c32007986 */ /* 0x0047e4000c101d3c */
.L_x_3328:
[----:B------:R-:W-:Y:S05]  /*4310*/  BSYNC B2 ;  /* 0x0000000000027941 */ /* 0x000fea0003800000 */
.L_x_3327:
[----:B------:R-:W-:Y:S01]  /*4320*/  ISETP.NE.AND P3, PT, R37, RZ, PT ;  /* 0x000000ff2500720c */ /* 0x000fe20003f65270 */
[----:B------:R-:W-:-:S12]  /*4330*/  BSSY B2, `(.L_x_3331) ;  /* 0x0000037000027945 */ /* 0x000fd80003800000 */
[----:B------:R-:W-:Y:S05]  /*4340*/  @!P3 BRA `(.L_x_3332) ;  /* 0x0000000000d4b947 */ /* 0x000fea0003800000 */
[----:B-123--:R1:W2:Y:S01]  /*4350*/  LDS.128 R44, [R42+0x24800] ;  /* 0x024800002a2c7984 */ /* 0x00e2a20000000c00 */
[----:B------:R-:W-:Y:S01]  /*4360*/  VIADD R89, R16, 0x30 ;  /* 0x0000003010597836 */ /* 0x000fe20000000000 */
[----:B------:R-:W-:Y:S04]  /*4370*/  BSSY B3, `(.L_x_3333) ;  /* 0x0000031000037945 */ /* 0x000fe80003800000 */
[----:B------:R-:W-:-:S13]  /*4380*/  ISETP.GE.AND P3, PT, R89, R124, PT ;  /* 0x0000007c5900720c */ /* 0x000fda0003f66270 */
[----:B-1----:R-:W-:Y:S05]  /*4390*/  @P3 BRA `(.L_x_3334) ;  /* 0x0000000000b83947 */ /* 0x002fea0003800000 */
[----:B------:R-:W-:Y:S02]  /*43a0*/  SHF.R.U64 R86, R86, 0x10, R87 ;  /* 0x0000001056567819 */ /* 0x000fe40000001257 */
[----:B------:R-:W-:Y:S01]  /*43b0*/  SHF.R.U64 R88, R84, 0x10, R85 ;  /* 0x0000001054587819 */ /* 0x000fe20000001255 */
[----:B--2---:R-:W-:Y:S01]  /*43c0*/  IMAD.U32 R84, R46, 0x10000, RZ ;  /* 0x000100002e547824 */ /* 0x004fe200078e00ff */
[----:B------:R-:W-:Y:S02]  /*43d0*/  SHF.R.U32.HI R87, RZ, 0x10, R87 ;  /* 0x00000010ff577819 */ /* 0x000fe40000011657 */
[----:B------:R-:W-:Y:S02]  /*43e0*/  PRMT R193, R193, 0x5410, R86 ;  /* 0x00005410c1c17816 */ /* 0x000fe40000000056 */
[----:B------:R-:W-:Y:S01]  /*43f0*/  PRMT R187, R187, 0x5410, R88 ;  /* 0x00005410bbbb7816 */ /* 0x000fe20000000058 */
[----:B------:R-:W-:Y:S01]  /*4400*/  IMAD.U32 R88, R45, 0x10000, RZ ;  /* 0x000100002d587824 */ /* 0x000fe200078e00ff */
[----:B------:R-:W-:-:S02]  /*4410*/  SHF.R.U32.HI R89, RZ, 0x10, R85 ;  /* 0x00000010ff597819 */ /* 0x000fc40000011655 */
[----:B------:R-:W-:Y:S02]  /*4420*/  PRMT R194, R194, 0x5410, R87 ;  /* 0x00005410c2c27816 */ /* 0x000fe40000000057 */
[----:B------:R-:W-:Y:S01]  /*4430*/  LOP3.LUT R90, R45, 0xffff0000, RZ, 0xc0, !PT ;  /* 0xffff00002d5a7812 */ /* 0x000fe200078ec0ff */
        /* <DEDUP_REMOVED lines=8> */
[----:B------:R-:W-:Y:S01]  /*44c0*/  FMUL.FTZ R90, R90, R87 ;  /* 0x000000575a5a7220 */ /* 0x000fe20000410000 */
[----:B------:R-:W-:Y:S01]  /*44d0*/  LOP3.LUT R46, R47, 0xffff0000, RZ, 0xc0, !PT ;  /* 0xffff00002f2e7812 */ /* 0x000fe200078ec0ff */
[----:B------:R-:W-:-:S02]  /*44e0*/  IMAD.U32 R89, R188, 0x10000, RZ ;  /* 0x00010000bc597824 */ /* 0x000fc400078e00ff */
[C---:B------:R-:W-:Y:S01]  /*44f0*/  FFMA.FTZ R87, R88.reuse, R87, -R97 ;  /* 0x0000005758577223 */ /* 0x040fe20000010861 */
[CC--:B------:R-:W-:Y:S01]  /*4500*/  FMUL.FTZ R99, R85.reuse, R86.reuse ;  /* 0x0000005655637220 */ /* 0x0c0fe20000410000 */
[----:B------:R-:W-:Y:S01]  /*4510*/  FFMA.FTZ R88, R88, R91, R90 ;  /* 0x0000005b58587223 */ /* 0x000fe2000001005a */
        /* <DEDUP_REMOVED lines=9> */
[----:B------:R-:W-:-:S02]  /*45b0*/  IMAD.U32 R47, R47, 0x10000, RZ ;  /* 0x000100002f2f7824 */ /* 0x000fc400078e00ff */
[C---:B------:R-:W-:Y:S01]  /*45c0*/  FMUL.FTZ R46, R44.reuse, R193 ;  /* 0x000000c12c2e7220 */ /* 0x040fe20000410000 */
[----:B------:R-:W-:Y:S01]  /*45d0*/  FMUL.FTZ R44, R44, R187 ;  /* 0x000000bb2c2c7220 */ /* 0x000fe20000410000 */
[----:B------:R-:W-:Y:S01]  /*45e0*/  F2FP.BF16.F32.PACK_AB R87, R88, R87 ;  /* 0x000000575857723e */ /* 0x000fe200000010ff */
[----:B------:R-:W-:Y:S01]  /*45f0*/  FFMA.FTZ R86, R47, R188, -R86 ;  /* 0x000000bc2f567223 */ /* 0x000fe20000010856 */
[C---:B------:R-:W-:Y:S01]  /*4600*/  FFMA.FTZ R46, R45.reuse, R187, -R46 ;  /* 0x000000bb2d2e7223 */ /* 0x040fe2000001082e */
[----:B------:R-:W-:Y:S01]  /*4610*/  FFMA.FTZ R45, R45, R193, R44 ;  /* 0x000000c12d2d7223 */ /* 0x000fe2000001002c */
[----:B------:R-:W-:Y:S01]  /*4620*/  FFMA.FTZ R89, R47, R194, R89 ;  /* 0x000000c22f597223 */ /* 0x000fe20000010059 */
[----:B------:R-:W-:-:S03]  /*4630*/  F2FP.BF16.F32.PACK_AB R84, R84, R85 ;  /* 0x000000555454723e */ /* 0x000fc600000010ff */
[----:B------:R-:W-:Y:S01]  /*4640*/  F2FP.BF16.F32.PACK_AB R44, R45, R46 ;  /* 0x0000002e2d2c723e */ /* 0x000fe200000010ff */
[----:B------:R-:W-:Y:S01]  /*4650*/  IMAD.MOV.U32 R45, RZ, RZ, R87 ;  /* 0x000000ffff2d7224 */ /* 0x000fe200078e0057 */
[----:B------:R-:W-:Y:S01]  /*4660*/  F2FP.BF16.F32.PACK_AB R47, R89, R86 ;  /* 0x00000056592f723e */ /* 0x000fe200000010ff */
[----:B------:R-:W-:-:S07]  /*4670*/  IMAD.MOV.U32 R46, RZ, RZ, R84 ;  /* 0x000000ffff2e7224 */ /* 0x000fce00078e0054 */
.L_x_3334:
[----:B------:R-:W-:Y:S05]  /*4680*/  BSYNC B3 ;  /* 0x0000000000037941 */ /* 0x000fea0003800000 */
.L_x_3333:
[----:B--2---:R4:W-:Y:S02]  /*4690*/  STG.E.128 desc[UR60][R50.64+0xc0], R44 ;  /* 0x0000c02c32007986 */ /* 0x0049e4000c101d3c */
.L_x_3332:
[----:B------:R-:W-:Y:S05]  /*46a0*/  BSYNC B2 ;  /* 0x0000000000027941 */ /* 0x000fea0003800000 */
.L_x_3331:
[----:B------:R-:W-:Y:S01]  /*46b0*/  ISETP.NE.AND P3, PT, R38, RZ, PT ;  /* 0x000000ff2600720c */ /* 0x000fe20003f65270 */
[----:B------:R-:W-:-:S12]  /*46c0*/  BSSY B2, `(.L_x_3335) ;  /* 0x0000036000027945 */ /* 0x000fd80003800000 */
[----:B------:R-:W-:Y:S05]  /*46d0*/  @!P3 BRA `(.L_x_3336) ;  /* 0x0000000000d0b947 */ /* 0x000fea0003800000 */
[----:B-1234-:R1:W2:Y:S01]  /*46e0*/  LDS.128 R44, [R41+0x28000] ;  /* 0x02800000292c7984 */ /* 0x01e2a20000000c00 */
[----:B------:R-:W-:Y:S01]  /*46f0*/  VIADD R85, R16, 0x40 ;  /* 0x0000004010557836 */ /* 0x000fe20000000000 */
[----:B------:R-:W-:Y:S04]  /*4700*/  BSSY B3, `(.L_x_3337) ;  /* 0x0000030000037945 */ /* 0x000fe80003800000 */
[----:B------:R-:W-:-:S13]  /*4710*/  ISETP.GE.AND P3, PT, R85, R124, PT ;  /* 0x0000007c5500720c */ /* 0x000fda0003f66270 */
[----:B-1----:R-:W-:Y:S05]  /*4720*/  @P3 BRA `(.L_x_3338) ;  /* 0x0000000000b43947 */ /* 0x002fea0003800000 */
[----:B------:R-:W-:Y:S02]  /*4730*/  SHF.R.U64 R84, R82, 0x10, R83 ;  /* 0x0000001052547819 */ /* 0x000fe40000001253 */
[--C-:B------:R-:W-:Y:S01]  /*4740*/  SHF.R.U64 R86, R80, 0x10, R81.reuse ;  /* 0x0000001050567819 */ /* 0x100fe20000001251 */
[----:B--2---:R-:W-:Y:S01]  /*4750*/  IMAD.U32 R80, R46, 0x10000, RZ ;  /* 0x000100002e507824 */ /* 0x004fe200078e00ff */
[----:B------:R-:W-:Y:S02]  /*4760*/  SHF.R.U32.HI R81, RZ, 0x10, R81 ;  /* 0x00000010ff517819 */ /* 0x000fe40000011651 */
[----:B------:R-:W-:Y:S02]  /*4770*/  SHF.R.U32.HI R83, RZ, 0x10, R83 ;  /* 0x00000010ff537819 */ /* 0x000fe40000011653 */
[----:B------:R-:W-:Y:S02]  /*4780*/  PRMT R185, R185, 0x5410, R84 ;  /* 0x00005410b9b97816 */ /* 0x000fe40000000054 */
[----:B------:R-:W-:-:S02]  /*4790*/  PRMT R183, R183, 0x5410, R86 ;  /* 0x00005410b7b77816 */ /* 0x000fc40000000056 */
[----:B------:R-:W-:Y:S02]  /*47a0*/  PRMT R184, R184, 0x5410, R81 ;  /* 0x00005410b8b87816 */ /* 0x000fe40000000051 */
[----:B------:R-:W-:Y:S01]  /*47b0*/  PRMT R186, R186, 0x5410, R83 ;  /* 0x00005410baba7816 */ /* 0x000fe20000000053 */
[C---:B------:R-:W-:Y:S01]  /*47c0*/  IMAD.U32 R83, R45.reuse, 0x10000, RZ ;  /* 0x000100002d537824 */ /* 0x040fe200078e00ff */
        /* <DEDUP_REMOVED lines=9> */
[-C--:B------:R-:W-:Y:S01]  /*4860*/  FMUL.FTZ R89, R81, R84.reuse ;  /* 0x0000005451597220 */ /* 0x080fe20000410000 */
[----:B------:R-:W-:Y:S01]  /*4870*/  LOP3.LUT R81, R44, 0xffff0000, RZ, 0xc0, !PT ;  /* 0xffff00002c517812 */ /* 0x000fe200078ec0ff */
[----:B------:R-:W-:Y:S01]  /*4880*/  FMUL.FTZ R91, R82, R87 ;  /* 0x00000057525b7220 */ /* 0x000fe20000410000 */
[C---:B------:R-:W-:Y:S01]  /*4890*/  FFMA.FTZ R44, R83.reuse, R84, -R88 ;  /* 0x00000054532c7223 */ /* 0x040fe20000010858 */
[----:B------:R-:W-:Y:S01]  /*48a0*/  LOP3.LUT R186, R186, 0xffff0000, RZ, 0xc0, !PT ;  /* 0xffff0000baba7812 */ /* 0x000fe200078ec0ff */
[----:B------:R-:W-:Y:S01]  /*48b0*/  FFMA.FTZ R83, R83, R86, R89 ;  /* 0x0000005653537223 */ /* 0x000fe20000010059 */
[----:B------:R-:W-:Y:S01]  /*48c0*/  LOP3.LUT R184, R184, 0xffff0000, RZ, 0xc0, !PT ;  /* 0xffff0000b8b87812 */ /* 0x000fe200078ec0ff */
[----:B------:R-:W-:Y:S01]  /*48d0*/  FMUL.FTZ R89, R82, R85 ;  /* 0x0000005552597220 */ /* 0x000fe20000410000 */
[----:B------:R-:W-:-:S02]  /*48e0*/  IMAD.U32 R84, R185, 0x10000, RZ ;  /* 0x00010000b9547824 */ /* 0x000fc400078e00ff */
[----:B------:R-:W-:Y:S01]  /*48f0*/  FFMA.FTZ R91, R80, R85, -R91 ;  /* 0x00000055505b7223 */ /* 0x000fe2000001085b */
[----:B------:R-:W-:Y:S02]  /*4900*/  IMAD.U32 R82, R183, 0x10000, RZ ;  /* 0x00010000b7527824 */ /* 0x000fe400078e00ff */
[C---:B------:R-:W-:Y:S01]  /*4910*/  FMUL.FTZ R86, R46.reuse, R186 ;  /* 0x000000ba2e567220 */ /* 0x040fe20000410000 */
[----:B------:R-:W-:Y:S01]  /*4920*/  FMUL.FTZ R85, R46, R184 ;  /* 0x000000b82e557220 */ /* 0x000fe20000410000 */
[----:B------:R-:W-:Y:S01]  /*4930*/  FMUL.FTZ R46, R81, R84 ;  /* 0x00000054512e7220 */ /* 0x000fe20000410000 */
[----:B------:R-:W-:Y:S01]  /*4940*/  SHF.L.U32 R47, R47, 0x10, RZ ;  /* 0x000000102f2f7819 */ /* 0x000fe200000006ff */
[----:B------:R-:W-:Y:S01]  /*4950*/  FFMA.FTZ R80, R80, R87, R89 ;  /* 0x0000005750507223 */ /* 0x000fe20000010059 */
[-C--:B------:R-:W-:Y:S01]  /*4960*/  FMUL.FTZ R81, R81, R82.reuse ;  /* 0x0000005251517220 */ /* 0x080fe20000410000 */
[----:B------:R-:W-:Y:S02]  /*4970*/  FFMA.FTZ R46, R45, R82, -R46 ;  /* 0x000000522d2e7223 */ /* 0x000fe4000001082e */
[----:B------:R-:W-:Y:S01]  /*4980*/  FFMA.FTZ R86, R47, R184, -R86 ;  /* 0x000000b82f567223 */ /* 0x000fe20000010856 */
[----:B------:R-:W-:Y:S01]  /*4990*/  FFMA.FTZ R81, R45, R84, R81 ;  /* 0x000000542d517223 */ /* 0x000fe20000010051 */
[----:B------:R-:W-:Y:S01]  /*49a0*/  FFMA.FTZ R85, R47, R186, R85 ;  /* 0x000000ba2f557223 */ /* 0x000fe20000010055 */
[----:B------:R-:W-:-:S02]  /*49b0*/  F2FP.BF16.F32.PACK_AB R80, R80, R91 ;  /* 0x0000005b5050723e */ /* 0x000fc400000010ff */
[----:B------:R-:W-:Y:S02]  /*49c0*/  F2FP.BF16.F32.PACK_AB R45, R83, R44 ;  /* 0x0000002c532d723e */ /* 0x000fe400000010ff */
[----:B------:R-:W-:Y:S01]  /*49d0*/  F2FP.BF16.F32.PACK_AB R44, R81, R46 ;  /* 0x0000002e512c723e */ /* 0x000fe200000010ff */
[----:B------:R-:W-:Y:S01]  /*49e0*/  IMAD.MOV.U32 R46, RZ, RZ, R80 ;  /* 0x000000ffff2e7224 */ /* 0x000fe200078e0050 */
[----:B------:R-:W-:-:S07]  /*49f0*/  F2FP.BF16.F32.PACK_AB R47, R85, R86 ;  /* 0x00000056552f723e */ /* 0x000fce00000010ff */
.L_x_3338:
[----:B------:R-:W-:Y:S05]  /*4a00*/  BSYNC B3 ;  /* 0x0000000000037941 */ /* 0x000fea0003800000 */
.L_x_3337:
[----:B--2---:R1:W-:Y:S02]  /*4a10*/  STG.E.128 desc[UR60][R50.64+0x100], R44 ;  /* 0x0001002c32007986 */ /* 0x0043e4000c101d3c */
.L_x_3336:
[----:B------:R-:W-:Y:S05]  /*4a20*/  BSYNC B2 ;  /* 0x0000000000027941 */ /* 0x000fea0003800000 */
.L_x_3335:
[----:B------:R-:W-:-:S13]  /*4a30*/  ISETP.NE.AND P3, PT, R39, RZ, PT ;  /* 0x000000ff2700720c */ /* 0x000fda0003f65270 */
[----:B------:R-:W-:Y:S05]  /*4a40*/  @!P3 BRA `(.L_x_3318) ;  /* 0x0000000000d0b947 */ /* 0x000fea0003800000 */
[----:B-1234-:R1:W2:Y:S01]  /*4a50*/  LDS.128 R44, [R42+0x28000] ;  /* 0x028000002a2c7984 */ /* 0x01e2a20000000c00 */
        /* <DEDUP_REMOVED lines=8> */
[----:B------:R-:W-:Y:S02]  /*4ae0*/  PRMT R173, R173, 0x5410, R80 ;  /* 0x00005410adad7816 */ /* 0x000fe40000000050 */
[----:B------:R-:W-:Y:S01]  /*4af0*/  SHF.R.U32.HI R83, RZ, 0x10, R77 ;  /* 0x00000010ff537819 */ /* 0x000fe2000001164d */
[----:B--2---:R-:W-:Y:S01]  /*4b00*/  IMAD.U32 R77, R46, 0x10000, RZ ;  /* 0x000100002e4d7824 */ /* 0x004fe200078e00ff */
[----:B------:R-:W-:-:S02]  /*4b10*/  PRMT R176, R176, 0x5410, R81 ;  /* 0x00005410b0b07816 */ /* 0x000fc40000000051 */
[----:B------:R-:W-:Y:S02]  /*4b20*/  LOP3.LUT R78, R45, 0xffff0000, RZ, 0xc0, !PT ;  /* 0xffff00002d4e7812 */ /* 0x000fe400078ec0ff */
[----:B------:R-:W-:Y:S01]  /*4b30*/  LOP3.LUT R81, R175, 0xffff0000, RZ, 0xc0, !PT ;  /* 0xffff0000af517812 */ /* 0x000fe200078ec0ff */
        /* <DEDUP_REMOVED lines=14> */
[-C--:B------:R-:W-:Y:S01]  /*4c20*/  FMUL.FTZ R78, R79, R82.reuse ;  /* 0x000000524f4e7220 */ /* 0x080fe20000410000 */
[----:B------:R-:W-:Y:S01]  /*4c30*/  IMAD.U32 R45, R44, 0x10000, RZ ;  /* 0x000100002c2d7824 */ /* 0x000fe200078e00ff */
        /* <DEDUP_REMOVED lines=18> */
[----:B------:R-:W-:-:S07]  /*4d60*/  IMAD.MOV.U32 R45, RZ, RZ, R81 ;  /* 0x000000ffff2d7224 */ /* 0x000fce00078e0051 */
.L_x_3340:
[----:B------:R-:W-:Y:S05]  /*4d70*/  BSYNC B2 ;  /* 0x0000000000027941 */ /* 0x000fea0003800000 */
.L_x_3339:
[----:B--2---:R1:W-:Y:S02]  /*4d80*/  STG.E.128 desc[UR60][R50.64+0x140], R44 ;  /* 0x0001402c32007986 */ /* 0x0043e4000c101d3c */
.L_x_3318:
[----:B------:R-:W-:Y:S05]  /*4d90*/  BSYNC B1 ;  /* 0x0000000000017941 */ /* 0x000fea0003800000 */
.L_x_3317:
        /* <DEDUP_REMOVED lines=26> */
[----:B------:R-:W-:Y:S01]  /*4f40*/  FMUL.FTZ R79, R47, R76 ;  /* 0x0000004c2f4f7220 */ /* 0x000fe20000410000 */
[----:B------:R-:W-:Y:S01]  /*4f50*/  SHF.L.U32 R46, R45, 0x10, RZ ;  /* 0x000000102d2e7819 */ /* 0x000fe200000006ff */
[----:B------:R-:W-:-:S02]  /*4f60*/  IMAD.U32 R45, R44, 0x10000, RZ ;  /* 0x000100002c2d7824 */ /* 0x000fc400078e00ff */
        /* <DEDUP_REMOVED lines=25> */
.L_x_3345:
[----:B------:R-:W-:Y:S05]  /*5100*/  BSYNC B2 ;  /* 0x0000000000027941 */ /* 0x000fea0003800000 */
.L_x_3344:
[----:B--2---:R1:W-:Y:S02]  /*5110*/  STG.E.128 desc[UR60][R48.64], R44 ;  /* 0x0000002c30007986 */ /* 0x0043e4000c101d3c */
.L_x_3343:
[----:B------:R-:W-:Y:S05]  /*5120*/  BSYNC B1 ;  /* 0x0000000000017941 */ /* 0x000fea0003800000 */
.L_x_3342:
        /* <DEDUP_REMOVED lines=8> */
[--C-:B------:R-:W-:Y:S01]  /*51b0*/  SHF.R.U64 R73, R70, 0x10, R71.reuse ;  /* 0x0000001046497819 */ /* 0x100fe20000001247 */
[----:B--2---:R-:W-:Y:S01]  /*51c0*/  IMAD.U32 R50, R46, 0x10000, RZ ;  /* 0x000100002e327824 */ /* 0x004fe200078e00ff */
[----:B------:R-:W-:Y:S02]  /*51d0*/  SHF.R.U32.HI R71, RZ, 0x10, R71 ;  /* 0x00000010ff477819 */ /* 0x000fe40000011647 */
[----:B------:R-:W-:Y:S02]  /*51e0*/  SHF.R.U32.HI R75, RZ, 0x10, R69 ;  /* 0x00000010ff4b7819 */ /* 0x000fe40000011645 */
[----:B------:R-:W-:Y:S02]  /*51f0*/  PRMT R180, R180, 0x5410, R71 ;  /* 0x00005410b4b47816 */ /* 0x000fe40000000047 */
[----:B------:R-:W-:Y:S02]  /*5200*/  PRMT R162, R162, 0x5410, R75 ;  /* 0x00005410a2a27816 */ /* 0x000fe4000000004b */
[----:B------:R-:W-:Y:S01]  /*5210*/  SHF.R.U64 R72, R68, 0x10, R69 ;  /* 0x0000001044487819 */ /* 0x000fe20000001245 */
[----:B------:R-:W-:Y:S01]  /*5220*/  IMAD.U32 R68, R47, 0x10000, RZ ;  /* 0x000100002f447824 */ /* 0x000fe200078e00ff */
[----:B------:R-:W-:Y:S01]  /*5230*/  LOP3.LUT R51, R46, 0xffff0000, RZ, 0xc0, !PT ;  /* 0xffff00002e337812 */ /* 0x000fe200078ec0ff */
[----:B------:R-:W-:Y:S01]  /*5240*/  IMAD.U32 R71, R162, 0x10000, RZ ;  /* 0x00010000a2477824 */ /* 0x000fe200078e00ff */
[----:B------:R-:W-:Y:S01]  /*5250*/  PRMT R178, R178, 0x5410, R73 ;  /* 0x00005410b2b27816 */ /* 0x000fe20000000049 */
[----:B------:R-:W-:Y:S01]  /*5260*/  IMAD.U32 R73, R180, 0x10000, RZ ;  /* 0x00010000b4497824 */ /* 0x000fe200078e00ff */
[----:B------:R-:W-:Y:S01]  /*5270*/  PRMT R161, R161, 0x5410, R72 ;  /* 0x00005410a1a17816 */ /* 0x000fe20000000048 */
[----:B------:R-:W-:Y:S01]  /*5280*/  IMAD.U32 R46, R45, 0x10000, RZ ;  /* 0x000100002d2e7824 */ /* 0x000fe200078e00ff */
[----:B------:R-:W-:Y:S01]  /*5290*/  LOP3.LUT R69, R47, 0xffff0000, RZ, 0xc0, !PT ;  /* 0xffff00002f457812 */ /* 0x000fe200078ec0ff */
[----:B------:R-:W-:Y:S01]  /*52a0*/  FMUL.FTZ R77, R51, R73 ;  /* 0x00000049334d7220 */ /* 0x000fe20000410000 */
[----:B------:R-:W-:Y:S01]  /*52b0*/  LOP3.LUT R47, R45, 0xffff0000, RZ, 0xc0, !PT ;  /* 0xffff00002d2f7812 */ /* 0x000fe200078ec0ff */
[-C--:B------:R-:W-:Y:S01]  /*52c0*/  FMUL.FTZ R51, R51, R71.reuse ;  /* 0x0000004733337220 */ /* 0x080fe20000410000 */
[----:B------:R-:W-:Y:S01]  /*52d0*/  LOP3.LUT R72, R178, 0xffff0000, RZ, 0xc0, !PT ;  /* 0xffff0000b2487812 */ /* 0x000fe200078ec0ff */
[----:B------:R-:W-:Y:S01]  /*52e0*/  FFMA.FTZ R77, R50, R71, -R77 ;  /* 0x00000047324d7223 */ /* 0x000fe2000001084d */
[----:B------:R-:W-:Y:S01]  /*52f0*/  LOP3.LUT R70, R161, 0xffff0000, RZ, 0xc0, !PT ;  /* 0xffff0000a1467812 */ /* 0x000fe200078ec0ff */
[----:B------:R-:W-:Y:S01]  /*5300*/  IMAD.U32 R45, R44, 0x10000, RZ ;  /* 0x000100002c2d7824 */ /* 0x000fe200078e00ff */
[----:B------:R-:W-:Y:S01]  /*5310*/  LOP3.LUT R180, R180, 0xffff0000, RZ, 0xc0, !PT ;  /* 0xffff0000b4b47812 */ /* 0x000fe200078ec0ff */
[C---:B------:R-:W-:Y:S01]  /*5320*/  FMUL.FTZ R75, R47.reuse, R72 ;  /* 0x000000482f4b7220 */ /* 0x040fe20000410000 */
[----:B------:R-:W-:Y:S01]  /*5330*/  LOP3.LUT R162, R162, 0xffff0000, RZ, 0xc0, !PT ;  /* 0xffff0000a2a27812 */ /* 0x000fe200078ec0ff */
[----:B------:R-:W-:Y:S01]  /*5340*/  FFMA.FTZ R50, R50, R73, R51 ;  /* 0x0000004932327223 */ /* 0x000fe20000010033 */
[----:B------:R-:W-:Y:S01]  /*5350*/  FMUL.FTZ R47, R47, R70 ;  /* 0x000000462f2f7220 */ /* 0x000fe20000410000 */
[----:B------:R-:W-:Y:S01]  /*5360*/  LOP3.LUT R44, R44, 0xffff0000, RZ, 0xc0, !PT ;  /* 0xffff00002c2c7812 */ /* 0x000fe200078ec0ff */
[----:B------:R-:W-:Y:S01]  /*5370*/  FMUL.FTZ R51, R69, R180 ;  /* 0x000000b445337220 */ /* 0x000fe20000410000 */
[----:B------:R-:W-:-:S02]  /*5380*/  IMAD.U32 R178, R178, 0x10000, RZ ;  /* 0x00010000b2b27824 */ /* 0x000fc400078e00ff */
[----:B------:R-:W-:Y:S01]  /*5390*/  FMUL.FTZ R69, R69, R162 ;  /* 0x000000a245457220 */ /* 0x000fe20000410000 */
[----:B------:R-:W-:Y:S02]  /*53a0*/  IMAD.U32 R161, R161, 0x10000, RZ ;  /* 0x00010000a1a17824 */ /* 0x000fe400078e00ff */
[C---:B------:R-:W-:Y:S01]  /*53b0*/  FFMA.FTZ R75, R46.reuse, R70, -R75 ;  /* 0x000000462e4b7223 */ /* 0x040fe2000001084b */
[----:B------:R-:W-:Y:S01]  /*53c0*/  FFMA.FTZ R72, R46, R72, R47 ;  /* 0x000000482e487223 */ /* 0x000fe2000001002f */
[----:B------:R-:W-:Y:S01]  /*53d0*/  FFMA.FTZ R51, R68, R162, -R51 ;  /* 0x000000a244337223 */ /* 0x000fe20000010833 */
[C---:B------:R-:W-:Y:S01]  /*53e0*/  FMUL.FTZ R46, R44.reuse, R178 ;  /* 0x000000b22c2e7220 */ /* 0x040fe20000410000 */
[----:B------:R-:W-:Y:S01]  /*53f0*/  FMUL.FTZ R47, R44, R161 ;  /* 0x000000a12c2f7220 */ /* 0x000fe20000410000 */
[----:B------:R-:W-:Y:S01]  /*5400*/  FFMA.FTZ R68, R68, R180, R69 ;  /* 0x000000b444447223 */ /* 0x000fe20000010045 */
[----:B------:R-:W-:Y:S01]  /*5410*/  F2FP.BF16.F32.PACK_AB R50, R50, R77 ;  /* 0x0000004d3232723e */ /* 0x000fe200000010ff */
[C---:B------:R-:W-:Y:S01]  /*5420*/  FFMA.FTZ R46, R45.reuse, R161, -R46 ;  /* 0x000000a12d2e7223 */ /* 0x040fe2000001082e */
[----:B------:R-:W-:Y:S01]  /*5430*/  FFMA.FTZ R47, R45, R178, R47 ;  /* 0x000000b22d2f7223 */ /* 0x000fe2000001002f */
[----:B------:R-:W-:-:S02]  /*5440*/  F2FP.BF16.F32.PACK_AB R45, R72, R75 ;  /* 0x0000004b482d723e */ /* 0x000fc400000010ff */
[----:B------:R-:W-:Y:S02]  /*5450*/  F2FP.BF16.F32.PACK_AB R51, R68, R51 ;  /* 0x000000334433723e */ /* 0x000fe400000010ff */
[----:B------:R-:W-:Y:S01]  /*5460*/  F2FP.BF16.F32.PACK_AB R44, R47, R46 ;  /* 0x0000002e2f2c723e */ /* 0x000fe200000010ff */
[----:B------:R-:W-:Y:S02]  /*5470*/  IMAD.MOV.U32 R46, RZ, RZ, R50 ;  /* 0x000000ffff2e7224 */ /* 0x000fe400078e0032 */
[----:B------:R-:W-:-:S07]  /*5480*/  IMAD.MOV.U32 R47, RZ, RZ, R51 ;  /* 0x000000ffff2f7224 */ /* 0x000fce00078e0033 */
.L_x_3349:
[----:B------:R-:W-:Y:S05]  /*5490*/  BSYNC B2 ;  /* 0x0000000000027941 */ /* 0x000fea0003800000 */
.L_x_3348:
[----:B--2---:R1:W-:Y:S02]  /*54a0*/  STG.E.128 desc[UR60][R48.64+0x40], R44 ;  /* 0x0000402c30007986 */ /* 0x0043e4000c101d3c */
.L_x_3347:
[----:B------:R-:W-:Y:S05]  /*54b0*/  BSYNC B1 ;  /* 0x0000000000017941 */ /* 0x000fea0003800000 */
.L_x_3346:
        /* <DEDUP_REMOVED lines=24> */
[C---:B------:R-:W-:Y:S01]  /*5640*/  LOP3.LUT R51, R46.reuse, 0xffff0000, RZ, 0xc0, !PT ;  /* 0xffff00002e337812 */ /* 0x040fe200078ec0ff */
[----:B------:R-:W-:Y:S01]  /*5650*/  FMUL.FTZ R71, R47, R68 ;  /* 0x000000442f477220 */ /* 0x000fe20000410000 */
[----:B------:R-:W-:Y:S01]  /*5660*/  SHF.L.U32 R50, R46, 0x10, RZ ;  /* 0x000000102e327819 */ /* 0x000fe200000006ff */
[----:B------:R-:W-:-:S02]  /*5670*/  IMAD.U32 R46, R45, 0x10000, RZ ;  /* 0x000100002d2e7824 */ /* 0x000fc400078e00ff */
[-C--:B------:R-:W-:Y:S01]  /*5680*/  FMUL.FTZ R47, R47, R66.reuse ;  /* 0x000000422f2f7220 */ /* 0x080fe20000410000 */
[C---:B------:R-:W-:Y:S01]  /*5690*/  IMAD.U32 R45, R44.reuse, 0x10000, RZ ;  /* 0x000100002c2d7824 */ /* 0x040fe200078e00ff */
        /* <DEDUP_REMOVED lines=24> */
.L_x_3353:
[----:B------:R-:W-:Y:S05]  /*5820*/  BSYNC B2 ;  /* 0x0000000000027941 */ /* 0x000fea0003800000 */
.L_x_3352:
[----:B--2---:R1:W-:Y:S02]  /*5830*/  STG.E.128 desc[UR60][R48.64+0x80], R44 ;  /* 0x0000802c30007986 */ /* 0x0043e4000c101d3c */
.L_x_3351:
[----:B------:R-:W-:Y:S05]  /*5840*/  BSYNC B1 ;  /* 0x0000000000017941 */ /* 0x000fea0003800000 */
.L_x_3350:
        /* <DEDUP_REMOVED lines=54> */
.L_x_3357:
[----:B------:R-:W-:Y:S05]  /*5bb0*/  BSYNC B2 ;  /* 0x0000000000027941 */ /* 0x000fea0003800000 */
.L_x_3356:
[----:B--2---:R1:W-:Y:S02]  /*5bc0*/  STG.E.128 desc[UR60][R48.64+0xc0], R44 ;  /* 0x0000c02c30007986 */ /* 0x0043e4000c101d3c */
.L_x_3355:
[----:B------:R-:W-:Y:S05]  /*5bd0*/  BSYNC B1 ;  /* 0x0000000000017941 */ /* 0x000fea0003800000 */
.L_x_3354:
        /* <DEDUP_REMOVED lines=54> */
.L_x_3361:
[----:B------:R-:W-:Y:S05]  /*5f40*/  BSYNC B2 ;  /* 0x0000000000027941 */ /* 0x000fea0003800000 */
.L_x_3360:
[----:B--2---:R1:W-:Y:S02]  /*5f50*/  STG.E.128 desc[UR60][R48.64+0x100], R44 ;  /* 0x0001002c30007986 */ /* 0x0043e4000c101d3c */
.L_x_3359:
[----:B------:R-:W-:Y:S05]  /*5f60*/  BSYNC B1 ;  /* 0x0000000000017941 */ /* 0x000fea0003800000 */
.L_x_3358:
[----:B------:R-:W-:-:S13]  /*5f70*/  ISETP.NE.AND P3, PT, R39, RZ, PT ;  /* 0x000000ff2700720c */ /* 0x000fda0003f65270 */
        /* <DEDUP_REMOVED lines=34> */
[----:B------:R-:W-:Y:S01]  /*61a0*/  SHF.L.U32 R93, R93, 0x10, RZ ;  /* 0x000000105d5d7819 */ /* 0x000fe200000006ff */
[----:B------:R-:W-:Y:S01]  /*61b0*/  FFMA.FTZ R50, R50, R57, R51 ;  /* 0x0000003932327223 */ /* 0x000fe20000010033 */
[----:B------:R-:W-:-:S02]  /*61c0*/  IMAD.U32 R94, R94, 0x10000, RZ ;  /* 0x000100005e5e7824 */ /* 0x000fc400078e00ff */
        /* <DEDUP_REMOVED lines=13> */
[----:B------:R-:W-:Y:S01]  /*62a0*/  F2FP.BF16.F32.PACK_AB R45, R56, R59 ;  /* 0x0000003b382d723e */ /* 0x000fe200000010ff */
[----:B------:R-:W-:-:S07]  /*62b0*/  IMAD.MOV.U32 R47, RZ, RZ, R51 ;  /* 0x000000ffff2f7224 */ /* 0x000fce00078e0033 */
.L_x_3363:
[----:B------:R-:W-:Y:S05]  /*62c0*/  BSYNC B1 ;  /* 0x0000000000017941 */ /* 0x000fea0003800000 */
.L_x_3362:
[----:B--2---:R1:W-:Y:S01]  /*62d0*/  STG.E.128 desc[UR60][R48.64+0x140], R44 ;  /* 0x0001402c30007986 */ /* 0x0043e2000c101d3c */
[----:B------:R-:W-:Y:S05]  /*62e0*/  BRA `(.L_x_3341) ;  /* 0x0000004000487947 */ /* 0x000fea0003800000 */
.L_x_3309:
        /* <DEDUP_REMOVED lines=19> */
[----:B------:R-:W-:Y:S02]  /*6420*/  CS2R R52, SRZ ;  /* 0x0000000000347805 */ /* 0x000fe4000001ff00 */
[----:B------:R-:W-:Y:S01]  /*6430*/  CS2R R66, SRZ ;  /* 0x0000000000427805 */ /* 0x000fe2000001ff00 */
[----:B------:R-:W-:Y:S01]  /*6440*/  IMAD.X R45, R100, 0x1, R15, P2 ;  /* 0x00000001642d7824 */ /* 0x000fe200010e060f */
[----:B------:R-:W-:Y:S02]  /*6450*/  LEA R68, P2, R44, UR4, 0x1 ;  /* 0x000000042c447c11 */ /* 0x000fe4000f8408ff */
[----:B------:R-:W-:-:S02]  /*6460*/  CS2R R64, SRZ ;  /* 0x0000000000407805 */ /* 0x000fc4000001ff00 */
        /* <DEDUP_REMOVED lines=13> */
[----:B------:R-:W-:Y:S02]  /*6540*/  ISETP.GE.AND P2, PT, R204, R124, PT ;  /* 0x0000007ccc00720c */ /* 0x000fe40003f46270 */
[----:B------:R-:W-:Y:S02]  /*6550*/  CS2R R46, SRZ ;  /* 0x00000000002e7805 */ /* 0x000fe4000001ff00 */
[----:B------:R-:W-:Y:S02]  /*6560*/  CS2R R44, SRZ ;  /* 0x00000000002c7805 */ /* 0x000fe4000001ff00 */
[----:B------:R-:W-:-:S02]  /*6570*/  CS2R R58, SRZ ;  /* 0x00000000003a7805 */ /* 0x000fc4000001ff00 */
[----:B------:R-:W-:-:S05]  /*6580*/  CS2R R56, SRZ ;  /* 0x0000000000387805 */ /* 0x000fca000001ff00 */
[----:B------:R0:W5:Y:S04]  /*6590*/  @!P2 LDG.E.128 R48, desc[UR60][R68.64+0x40] ;  /* 0x0000403c4430a981 */ /* 0x000168000c1e1d00 */
[----:B------:R0:W5:Y:S01]  /*65a0*/  @!P2 LDG.E.128 R60, desc[UR60][R72.64+0x40] ;  /* 0x0000403c483ca981 */ /* 0x000162000c1e1d00 */
[----:B------:R-:W-:-:S13]  /*65b0*/  ISETP.GE.AND P2, PT, R205, R124, PT ;  /* 0x0000007ccd00720c */ /* 0x000fda0003f46270 */
[----:B------:R0:W5:Y:S04]  /*65c0*/  @!P2 LDG.E.128 R44, desc[UR60][R68.64+0x80] ;  /* 0x0000803c442ca981 */ /* 0x000168000c1e1d00 */
[----:B------:R0:W5:Y:S02]  /*65d0*/  @!P2 LDG.E.128 R56, desc[UR60][R72.64+0x80] ;  /* 0x0000803c4838a981 */ /* 0x000164000c1e1d00 */
.L_x_3365:
[----:B------:R-:W-:Y:S05]  /*65e0*/  BSYNC B1 ;  /* 0x0000000000017941 */ /* 0x000fea0003800000 */
.L_x_3364:
        /* <DEDUP_REMOVED lines=20> */
[----:B------:R-:W-:Y:S02]  /*6730*/  IADD3.X R69, R15, R100, R9, P2, P5 ;  /* 0x000000640f457210 */ /* 0x000fe400017ea409 */
[----:B------:R-:W-:Y:S02]  /*6740*/  CS2R R90, SRZ ;  /* 0x00000000005a7805 */ /* 0x000fe4000001ff00 */
[----:B------:R-:W-:-:S02]  /*6750*/  IADD3 R68, P2, P5, R110, R92, R8 ;  /* 0x0000005c6e447210 */ /* 0x000fc40007d5e008 */
[----:B------:R-:W-:Y:S02]  /*6760*/  CS2R R88, SRZ ;  /* 0x0000000000587805 */ /* 0x000fe4000001ff00 */
[----:B------:R-:W-:Y:S02]  /*6770*/  IADD3.X R101, R13, R101, R7, P2, P5 ;  /* 0x000000650d657210 */ /* 0x000fe400017ea407 */
[----:B------:R-:W-:-:S04]  /*6780*/  LEA R92, P2, R94, UR4, 0x1 ;  /* 0x000000045e5c7c11 */ /* 0x000fc8000f8408ff */
[----:B------:R-:W-:Y:S01]  /*6790*/  LEA.HI.X R93, R94, UR5, R69, 0x1, P2 ;  /* 0x000000055e5d7c11 */ /* 0x000fe200090f0c45 */
[----:B------:R-:W-:Y:S02]  /*67a0*/  ULDC.64 UR4, c[0x0][0x3e0] ;  /* 0x0000f80000047ab9 */ /* 0x000fe40000000a00 */
        /* <DEDUP_REMOVED lines=19> */
.L_x_3367:
[----:B------:R-:W-:Y:S05]  /*68e0*/  BSYNC B1 ;  /* 0x0000000000017941 */ /* 0x000fea0003800000 */
.L_x_3366:
[----:B0-----:R-:W2:Y:S01]  /*68f0*/  LDL R92, [R1+0x14] ;  /* 0x00001400015c7983 */ /* 0x001ea20000100800 */
[----:B------:R-:W-:Y:S01]  /*6900*/  IMAD.MOV.U32 R93, RZ, RZ, R45 ;  /* 0x000000ffff5d7224 */ /* 0x000fe200078e002d */
[----:B------:R-:W-:Y:S01]  /*6910*/  PRMT R180, R98, 0x7610, R180 ;  /* 0x0000761062b47816 */ /* 0x000fe200000000b4 */
[----:B------:R-:W-:Y:S02]  /*6920*/  IMAD.MOV.U32 R94, RZ, RZ, R48 ;  /* 0x000000ffff5e7224 */ /* 0x000fe400078e0030 */
[----:B------:R-:W-:Y:S01]  /*6930*/  IMAD.MOV.U32 R95, RZ, RZ, R49 ;  /* 0x000000ffff5f7224 */ /* 0x000fe200078e0031 */
[----:B------:R-:W-:Y:S01]  /*6940*/  PRMT R183, R93, 0x7610, R183 ;  /* 0x000076105db77816 */ /* 0x000fe200000000b7 */
[----:B------:R-:W-:-:S03]  /*6950*/  IMAD.MOV.U32 R93, RZ, RZ, R51 ;  /* 0x000000ffff5d7224 */ /* 0x000fc600078e0033 */
[----:B------:R-:W-:Y:S01]  /*6960*/  PRMT R185, R95, 0x5410, R94 ;  /* 0x000054105fb97816 */ /* 0x000fe2000000005e */
[----:B------:R-:W-:Y:S02]  /*6970*/  IMAD.MOV.U32 R94, RZ, RZ, R52 ;  /* 0x000000ffff5e7224 */ /* 0x000fe400078e0034 */
[----:B------:R-:W-:-:S03]  /*6980*/  IMAD.MOV.U32 R95, RZ, RZ, R53 ;  /* 0x000000ffff5f7224 */ /* 0x000fc600078e0035 */
[----:B------:R-:W-:Y:S01]  /*6990*/  PRMT R187, R187, 0x5410, R94 ;  /* 0x00005410bbbb7816 */ /* 0x000fe2000000005e */
[----:B------:R-:W-:Y:S01]  /*69a0*/  IMAD.MOV.U32 R94, RZ, RZ, R56 ;  /* 0x000000ffff5e7224 */ /* 0x000fe200078e0038 */
[----:B------:R-:W-:Y:S02]  /*69b0*/  PRMT R168, R95, 0x7610, R168 ;  /* 0x000076105fa87816 */ /* 0x000fe400000000a8 */
[----:B------:R-:W-:Y:S02]  /*69c0*/  MOV R95, R57 ;  /* 0x00000039005f7202 */ /* 0x000fe40000000f00 */
[----:B------:R-:W-:Y:S01]  /*69d0*/  PRMT R183, R183, 0x5410, R94 ;  /* 0x00005410b7b77816 */ /* 0x000fe2000000005e */
[----:B------:R-:W-:-:S05]  /*69e0*/  IMAD.MOV.U32 R94, RZ, RZ, R60 ;  /* 0x000000ffff5e7224 */ /* 0x000fca00078e003c */
[----:B------:R-:W-:Y:S01]  /*69f0*/  PRMT R187, R94, 0x7610, R187 ;  /* 0x000076105ebb7816 */ /* 0x000fe200000000bb */
[----:B------:R-:W-:Y:S01]  /*6a00*/  IMAD.MOV.U32 R94, RZ, RZ, R64 ;  /* 0x000000ffff5e7224 */ /* 0x000fe200078e0040 */
[----:B--2---:R-:W-:Y:S01]  /*6a10*/  R2UR UR4, R92 ;  /* 0x000000005c0472ca */ /* 0x004fe200000e0000 */
[----:B------:R-:W-:-:S05]  /*6a20*/  IMAD.MOV.U32 R92, RZ, RZ, R44 ;  /* 0x000000ffff5c7224 */ /* 0x000fca00078e002c */
[----:B------:R-:W-:Y:S01]  /*6a30*/  PRMT R182, R92, 0x5410, R97 ;  /* 0x000054105cb67816 */ /* 0x000fe20000000061 */
[----:B------:R-:W-:-:S05]  /*6a40*/  IMAD.MOV.U32 R92, RZ, RZ, R50 ;  /* 0x000000ffff5c7224 */ /* 0x000fca00078e0032 */
[----:B------:R-:W-:Y:S01]  /*6a50*/  PRMT R184, R93, 0x5410, R92 ;  /* 0x000054105db87816 */ /* 0x000fe2000000005c */
[----:B------:R-:W-:Y:S01]  /*6a60*/  IMAD.MOV.U32 R92, RZ, RZ, R54 ;  /* 0x000000ffff5c7224 */ /* 0x000fe200078e0036 */
[----:B------:R-:W-:Y:S01]  /*6a70*/  UISETP.NE.AND UP0, UPT, UR4, 0x3, UPT ;  /* 0x000000030400788c */ /* 0x000fe2000bf05270 */
[----:B------:R-:W-:-:S03]  /*6a80*/  IMAD.MOV.U32 R93, RZ, RZ, R55 ;  /* 0x000000ffff5d7224 */ /* 0x000fc600078e0037 */
        /* <DEDUP_REMOVED lines=29> */
[----:B------:R-:W-:Y:S01]  /*6c60*/  IMAD.MOV.U32 R95, RZ, RZ, R73 ;  /* 0x000000ffff5f7224 */ /* 0x000fe200078e0049 */
[----:B------:R-:W-:Y:S01]  /*6c70*/  PRMT R160, R92, 0x5410, R93 ;  /* 0x000054105ca07816 */ /* 0x000fe2000000005d */
[----:B------:R-:W-:Y:S01]  /*6c80*/  IMAD.MOV.U32 R93, RZ, RZ, R78 ;  /* 0x000000ffff5d7224 */ /* 0x000fe200078e004e */
[----:B------:R-:W-:Y:S02]  /*6c90*/  MOV R92, R77 ;  /* 0x0000004d005c7202 */ /* 0x000fe40000000f00 */
[----:B------:R-:W-:Y:S01]  /*6ca0*/  PRMT R161, R94, 0x5410, R95 ;  /* 0x000054105ea17816 */ /* 0x000fe2000000005f */
[----:B------:R-:W-:-:S02]  /*6cb0*/  IMAD.MOV.U32 R94, RZ, RZ, R79 ;  /* 0x000000ffff5e7224 */ /* 0x000fc400078e004f */
[----:B------:R-:W-:-:S03]  /*6cc0*/  IMAD.MOV.U32 R95, RZ, RZ, R76 ;  /* 0x000000ffff5f7224 */ /* 0x000fc600078e004c */
[----:B------:R-:W-:Y:S01]  /*6cd0*/  PRMT R176, R93, 0x5410, R94 ;  /* 0x000054105db07816 */ /* 0x000fe2000000005e */
[----:B------:R-:W-:Y:S01]  /*6ce0*/  IMAD.MOV.U32 R94, RZ, RZ, R83 ;  /* 0x000000ffff5e7224 */ /* 0x000fe200078e0053 */
[----:B------:R-:W-:Y:S01]  /*6cf0*/  PRMT R177, R95, 0x5410, R92 ;  /* 0x000054105fb17816 */ /* 0x000fe2000000005c */
[----:B------:R-:W-:Y:S02]  /*6d00*/  IMAD.MOV.U32 R95, RZ, RZ, R82 ;  /* 0x000000ffff5f7224 */ /* 0x000fe400078e0052 */
[----:B------:R-:W-:Y:S02]  /*6d10*/  IMAD.MOV.U32 R93, RZ, RZ, R80 ;  /* 0x000000ffff5d7224 */ /* 0x000fe400078e0050 */
[----:B------:R-:W-:Y:S01]  /*6d20*/  IMAD.MOV.U32 R92, RZ, RZ, R81 ;  /* 0x000000ffff5c7224 */ /* 0x000fe200078e0051 */
[----:B------:R-:W-:Y:S01]  /*6d30*/  PRMT R158, R95, 0x5410, R94 ;  /* 0x000054105f9e7816 */ /* 0x000fe2000000005e */
[----:B------:R-:W-:Y:S02]  /*6d40*/  IMAD.MOV.U32 R95, RZ, RZ, R86 ;  /* 0x000000ffff5f7224 */ /* 0x000fe400078e0056 */
        /* <DEDUP_REMOVED lines=14> */
.L_x_3368:
[----:B------:R-:W-:Y:S01]  /*6e30*/  IMAD R100, R18, 0x8, R2 ;  /* 0x0000000812647824 */ /* 0x000fe200078e0202 */
[----:B------:R-:W-:Y:S01]  /*6e40*/  SHF.L.U32 R101, R206, 0x1f, RZ ;  /* 0x0000001fce657819 */ /* 0x000fe200000006ff */
[----:B------:R-:W0:Y:S01]  /*6e50*/  LDC R147, c[0x0][0x2e4] ;  /* 0x0000b900ff937b82 */ /* 0x000e220000000800 */
[----:B------:R-:W-:Y:S02]  /*6e60*/  BSSY B1, `(.L_x_3369) ;  /* 0x0000004000017945 */ /* 0x000fe40003800000 */
[----:B------:R-:W1:Y:S05]  /*6e70*/  SYNCS.PHASECHK.TRANS64.TRYWAIT P5, [R100+URZ+0x36890], R101 ;  /* 0x03689065640075a7 */ /* 0x000e6a00080a017f */
[----:B------:R-:W2:Y:S01]  /*6e80*/  LDC.64 R128, c[0x0][0x2f0] ;  /* 0x0000bc00ff807b82 */ /* 0x000ea20000000a00 */
[----:B-1----:R-:W-:Y:S05]  /*6e90*/  @!P5 BRA `(.L_x_3370) ;  /* 0x000001e00058d947 */ /* 0x002fea0003800000 */
.L_x_3617:
[----:B------:R-:W-:Y:S05]  /*6ea0*/  BSYNC B1 ;  /* 0x0000000000017941 */ /* 0x000fea0003800000 */
.L_x_3369:
        /* <DEDUP_REMOVED lines=17> */
[----:B------:R-:W-:-:S02]  /*6fc0*/  ISETP.GE.AND P4, PT, R22, R124, PT ;  /* 0x0000007c1600720c */ /* 0x000fc40003f86270 */
[----:B------:R-:W-:-:S04]  /*6fd0*/  LEA.HI.SX32 R165, R93, R20, 0x1c ;  /* 0x000000145da57211 */ /* 0x000fc800078fe2ff */
[----:B------:R-:W-:-:S04]  /*6fe0*/  SHF.R.S32.HI R93, RZ, 0x1f, R165 ;  /* 0x0000001fff5d7819 */ /* 0x000fc800000114a5 */
[----:B------:R-:W-:Y:S01]  /*6ff0*/  LEA.HI R93, R93, R165, RZ, 0x3 ;  /* 0x000000a55d5d7211 */ /* 0x000fe200078f18ff */
[----:B------:R-:W-:-:S03]  /*7000*/  IMAD.SHL.U32 R165, R165, 0x8, RZ ;  /* 0x00000008a5a57824 */ /* 0x000fc600078e00ff */
[----:B------:R-:W-:Y:S02]  /*7010*/  SHF.R.S32.HI R93, RZ, 0x3, R93 ;  /* 0x00000003ff5d7819 */ /* 0x000fe4000001145d */
[----:B------:R-:W-:-:S03]  /*7020*/  LOP3.LUT R92, R208, 0x38, R165, 0xf8, !PT ;  /* 0x00000038d05c7812 */ /* 0x000fc600078ef8a5 */
[----:B------:R-:W-:Y:S01]  /*7030*/  IMAD R93, R93, 0x1c00, R210 ;  /* 0x00001c005d5d7824 */ /* 0x000fe200078e02d2 */
[----:B------:R-:W-:-:S05]  /*7040*/  LOP3.LUT R92, R92, R209, RZ, 0x3c, !PT ;  /* 0x000000d15c5c7212 */ /* 0x000fca00078e3cff */
[----:B------:R-:W-:Y:S02]  /*7050*/  IMAD.IADD R93, R93, 0x1, R92 ;  /* 0x000000015d5d7824 */ /* 0x000fe400078e025c */
[C---:B------:R-:W-:Y:S02]  /*7060*/  IMAD R92, R18.reuse, 0x5400, R144 ;  /* 0x00005400125c7824 */ /* 0x040fe400078e0290 */
[----:B------:R-:W-:Y:S02]  /*7070*/  IMAD R96, R18, 0x5400, R93 ;  /* 0x0000540012607824 */ /* 0x000fe400078e025d */
[----:B------:R-:W-:-:S03]  /*7080*/  IMAD R92, R92, 0x2, R2 ;  /* 0x000000025c5c7824 */ /* 0x000fc600078e0202 */
[----:B------:R-:W-:-:S03]  /*7090*/  LEA R96, R96, R2, 0x1 ;  /* 0x0000000260607211 */ /* 0x000fc600078e08ff */
[----:B------:R-:W0:Y:S04]  /*70a0*/  LDS.128 R92, [R92+0x21400] ;  /* 0x021400005c5c7984 */ /* 0x000e280000000c00 */
[----:B------:R-:W2:Y:S01]  /*70b0*/  LDS.128 R96, [R96+0x21400] ;  /* 0x0214000060607984 */ /* 0x000ea20000000c00 */
[----:B------:R-:W-:Y:S05]  /*70c0*/  @P4 BRA `(.L_x_3376) ;  /* 0x0000000400784947 */ /* 0x000fea0003800000 */
[----:B------:R-:W-:Y:S01]  /*70d0*/  SHF.R.U32.HI R166, RZ, 0x10, R65 ;  /* 0x00000010ffa67819 */ /* 0x000fe20000011641 */
[----:B--2---:R-:W-:Y:S01]  /*70e0*/  IMAD.U32 R171, R97, 0x10000, RZ ;  /* 0x0001000061ab7824 */ /* 0x004fe200078e00ff */
[----:B------:R-:W-:Y:S02]  /*70f0*/  SHF.R.U32.HI R167, RZ, 0x10, R53 ;  /* 0x00000010ffa77819 */ /* 0x000fe40000011635 */
[C---:B------:R-:W-:Y:S02]  /*7100*/  PRMT R166, R168.reuse, 0x5432, R166 ;  /* 0x00005432a8a67816 */ /* 0x040fe400000000a6 */
[----:B------:R-:W-:Y:S01]  /*7110*/  PRMT R167, R168, 0x5410, R167 ;  /* 0x00005410a8a77816 */ /* 0x000fe200000000a7 */
[----:B0-----:R-:W-:Y:S01]  /*7120*/  IMAD.U32 R168, R93, 0x10000, RZ ;  /* 0x000100005da87824 */ /* 0x001fe200078e00ff */
[----:B------:R-:W-:Y:S01]  /*7130*/  LOP3.LUT R97, R97, 0xffff0000, RZ, 0xc0, !PT ;  /* 0xffff000061617812 */ /* 0x000fe200078ec0ff */
[----:B------:R-:W-:Y:S01]  /*7140*/  IMAD.U32 R170, R166, 0x10000, RZ ;  /* 0x00010000a6aa7824 */ /* 0x000fe200078e00ff */
[----:B------:R-:W-:Y:S01]  /*7150*/  LOP3.LUT R93, R93, 0xffff0000, RZ, 0xc0, !PT ;  /* 0xffff00005d5d7812 */ /* 0x000fe200078ec0ff */
[----:B------:R-:W-:Y:S01]  /*7160*/  IMAD.U32 R169, R167, 0x10000, RZ ;  /* 0x00010000a7a97824 */ /* 0x000fe200078e00ff */
[----:B------:R-:W-:Y:S01]  /*7170*/  SHF.R.U64 R65, R64, 0x10, R65 ;  /* 0x0000001040417819 */ /* 0x000fe20000001241 */
[----:B------:R-:W-:Y:S01]  /*7180*/  FMUL.FTZ R172, R171, R170 ;  /* 0x000000aaabac7220 */ /* 0x000fe20000410000 */
[----:B------:R-:W-:Y:S01]  /*7190*/  LOP3.LUT R64, R99, 0xffff0000, RZ, 0xc0, !PT ;  /* 0xffff000063407812 */ /* 0x000fe200078ec0ff */
[-C--:B------:R-:W-:Y:S01]  /*71a0*/  FMUL.FTZ R171, R171, R169.reuse ;  /* 0x000000a9abab7220 */ /* 0x080fe20000410000 */
[----:B------:R-:W-:Y:S01]  /*71b0*/  PRMT R65, R188, 0x5410, R65 ;  /* 0x00005410bc417816 */ /* 0x000fe20000000041 */
[----:B------:R-:W-:Y:S01]  /*71c0*/  FFMA.FTZ R169, R168, R169, -R172 ;  /* 0x000000a9a8a97223 */ /* 0x000fe200000108ac */
[----:B------:R-:W-:-:S02]  /*71d0*/  IMAD.U32 R172, R99, 0x10000, RZ ;  /* 0x0001000063ac7824 */ /* 0x000fc400078e00ff */
[----:B------:R-:W-:Y:S01]  /*71e0*/  FFMA.FTZ R168, R168, R170, R171 ;  /* 0x000000aaa8a87223 */ /* 0x000fe200000100ab */
[----:B------:R-:W-:Y:S02]  /*71f0*/  LOP3.LUT R170, R167, 0xffff0000, RZ, 0xc0, !PT ;  /* 0xffff0000a7aa7812 */ /* 0x000fe400078ec0ff */
[----:B------:R-:W-:Y:S02]  /*7200*/  LOP3.LUT R167, R166, 0xffff0000, RZ, 0xc0, !PT ;  /* 0xffff0000a6a77812 */ /* 0x000fe400078ec0ff */
[----:B------:R-:W-:Y:S02]  /*7210*/  SHF.R.U64 R66, R66, 0x10, R67 ;  /* 0x0000001042427819 */ /* 0x000fe40000001243 */
[----:B------:R-:W-:Y:S01]  /*7220*/  SHF.R.U64 R54, R54, 0x10, R55 ;  /* 0x0000001036367819 */ /* 0x000fe20000001237 */
[C---:B------:R-:W-:Y:S01]  /*7230*/  FMUL.FTZ R166, R97.reuse, R167 ;  /* 0x000000a761a67220 */ /* 0x040fe20000410000 */
[----:B------:R-:W-:Y:S01]  /*7240*/  FMUL.FTZ R97, R97, R170 ;  /* 0x000000aa61617220 */ /* 0x000fe20000410000 */
[----:B------:R-:W-:-:S02]  /*7250*/  PRMT R66, R190, 0x5432, R66 ;  /* 0x00005432be427816 */ /* 0x000fc40000000042 */
[C---:B------:R-:W-:Y:S01]  /*7260*/  FFMA.FTZ R166, R93.reuse, R170, -R166 ;  /* 0x000000aa5da67223 */ /* 0x040fe200000108a6 */
[----:B------:R-:W-:Y:S01]  /*7270*/  FFMA.FTZ R93, R93, R167, R97 ;  /* 0x000000a75d5d7223 */ /* 0x000fe20000010061 */
[----:B------:R-:W-:Y:S01]  /*7280*/  SHF.R.U32.HI R97, RZ, 0x10, R67 ;  /* 0x00000010ff617819 */ /* 0x000fe20000011643 */
[----:B------:R-:W-:Y:S01]  /*7290*/  IMAD.U32 R170, R95, 0x10000, RZ ;  /* 0x000100005faa7824 */ /* 0x000fe200078e00ff */
[----:B------:R-:W-:Y:S01]  /*72a0*/  SHF.R.U32.HI R167, RZ, 0x10, R55 ;  /* 0x00000010ffa77819 */ /* 0x000fe20000011637 */
[----:B------:R-:W-:Y:S01]  /*72b0*/  IMAD.U32 R67, R98, 0x10000, RZ ;  /* 0x0001000062437824 */ /* 0x000fe200078e00ff */
[----:B------:R-:W-:Y:S01]  /*72c0*/  PRMT R97, R174, 0x5410, R97 ;  /* 0x00005410ae617816 */ /* 0x000fe20000000061 */
[----:B------:R-:W-:Y:S01]  /*72d0*/  IMAD.U32 R55, R94, 0x10000, RZ ;  /* 0x000100005e377824 */ /* 0x000fe200078e00ff */
[----:B------:R-:W-:Y:S02]  /*72e0*/  PRMT R167, R173, 0x5410, R167 ;  /* 0x00005410ada77816 */ /* 0x000fe400000000a7 */
[----:B------:R-:W-:Y:S01]  /*72f0*/  PRMT R54, R186, 0x5432, R54 ;  /* 0x00005432ba367816 */ /* 0x000fe20000000036 */
[C---:B------:R-:W-:Y:S01]  /*7300*/  IMAD.U32 R171, R97.reuse, 0x10000, RZ ;  /* 0x0001000061ab7824 */ /* 0x040fe200078e00ff */
[----:B------:R-:W-:Y:S01]  /*7310*/  LOP3.LUT R97, R97, 0xffff0000, RZ, 0xc0, !PT ;  /* 0xffff000061617812 */ /* 0x000fe200078ec0ff */
[----:B------:R-:W-:Y:S01]  /*7320*/  IMAD.U32 R173, R167, 0x10000, RZ ;  /* 0x00010000a7ad7824 */ /* 0x000fe200078e00ff */
[----:B------:R-:W-:Y:S01]  /*7330*/  LOP3.LUT R98, R98, 0xffff0000, RZ, 0xc0, !PT ;  /* 0xffff000062627812 */ /* 0x000fe200078ec0ff */
[----:B------:R-:W-:Y:S01]  /*7340*/  FMUL.FTZ R174, R172, R171 ;  /* 0x000000abacae7220 */ /* 0x000fe20000410000 */
[----:B------:R-:W-:Y:S01]  /*7350*/  LOP3.LUT R94, R94, 0xffff0000, RZ, 0xc0, !PT ;  /* 0xffff00005e5e7812 */ /* 0x000fe200078ec0ff */
[----:B------:R-:W-:Y:S01]  /*7360*/  FMUL.FTZ R172, R172, R173 ;  /* 0x000000adacac7220 */ /* 0x000fe20000410000 */
[----:B------:R-:W-:Y:S01]  /*7370*/  F2FP.BF16.F32.PACK_AB R166, R166, R169 ;  /* 0x000000a9a6a6723e */ /* 0x000fe200000010ff */
[C---:B------:R-:W-:Y:S01]  /*7380*/  FFMA.FTZ R173, R170.reuse, R173, -R174 ;  /* 0x000000adaaad7223 */ /* 0x040fe200000108ae */
[----:B------:R-:W-:Y:S01]  /*7390*/  F2FP.BF16.F32.PACK_AB R168, R93, R168 ;  /* 0x000000a85da8723e */ /* 0x000fe200000010ff */
[----:B------:R-:W-:Y:S01]  /*73a0*/  FFMA.FTZ R172, R170, R171, R172 ;  /* 0x000000abaaac7223 */ /* 0x000fe200000100ac */
[----:B------:R-:W-:Y:S01]  /*73b0*/  SHF.R.U64 R170, R52, 0x10, R53 ;  /* 0x0000001034aa7819 */ /* 0x000fe20000001235 */
[----:B------:R-:W-:Y:S01]  /*73c0*/  IMAD.MOV.U32 R93, RZ, RZ, R166 ;  /* 0x000000ffff5d7224 */ /* 0x000fe200078e00a6 */
[----:B------:R-:W-:-:S02]  /*73d0*/  LOP3.LUT R53, R167, 0xffff0000, RZ, 0xc0, !PT ;  /* 0xffff0000a7357812 */ /* 0x000fc400078ec0ff */
[----:B------:R-:W-:Y:S01]  /*73e0*/  LOP3.LUT R52, R95, 0xffff0000, RZ, 0xc0, !PT ;  /* 0xffff00005f347812 */ /* 0x000fe200078ec0ff */
[C---:B------:R-:W-:Y:S02]  /*73f0*/  FMUL.FTZ R95, R64.reuse, R97 ;  /* 0x00000061405f7220 */ /* 0x040fe40000410000 */
[-C--:B------:R-:W-:Y:S02]  /*7400*/  FMUL.FTZ R64, R64, R53.reuse ;  /* 0x0000003540407220 */ /* 0x080fe40000410000 */
[----:B------:R-:W-:Y:S01]  /*7410*/  FFMA.FTZ R53, R52, R53, -R95 ;  /* 0x0000003534357223 */ /* 0x000fe2000001085f */
[----:B------:R-:W-:Y:S02]  /*7420*/  IMAD.U32 R95, R92, 0x10000, RZ ;  /* 0x000100005c5f7824 */ /* 0x000fe400078e00ff */
[----:B------:R-:W-:Y:S01]  /*7430*/  FFMA.FTZ R52, R52, R97, R64 ;  /* 0x0000006134347223 */ /* 0x000fe20000010040 */
[----:B------:R-:W-:Y:S01]  /*7440*/  PRMT R64, R187, 0x5432, R170 ;  /* 0x00005432bb407816 */ /* 0x000fe200000000aa */
[C---:B------:R-:W-:Y:S01]  /*7450*/  IMAD.U32 R170, R96.reuse, 0x10000, RZ ;  /* 0x0001000060aa7824 */ /* 0x040fe200078e00ff */
[----:B------:R-:W-:Y:S01]  /*7460*/  LOP3.LUT R96, R96, 0xffff0000, RZ, 0xc0, !PT ;  /* 0xffff000060607812 */ /* 0x000fe200078ec0ff */
        /* <DEDUP_REMOVED lines=11> */
[CC--:B------:R-:W-:Y:S01]  /*7520*/  FMUL.FTZ R95, R96.reuse, R65.reuse ;  /* 0x00000041605f7220 */ /* 0x0c0fe20000410000 */
[-C--:B------:R-:W-:Y:S01]  /*7530*/  FMUL.FTZ R96, R96, R64.reuse ;  /* 0x0000004060607220 */ /* 0x080fe20000410000 */
[C---:B------:R-:W-:Y:S01]  /*7540*/  IMAD.U32 R97, R54.reuse, 0x10000, RZ ;  /* 0x0001000036617824 */ /* 0x040fe200078e00ff */
[----:B------:R-:W-:Y:S01]  /*7550*/  LOP3.LUT R54, R54, 0xffff0000, RZ, 0xc0, !PT ;  /* 0xffff000036367812 */ /* 0x000fe200078ec0ff */
[----:B------:R-:W-:Y:S01]  /*7560*/  FFMA.FTZ R95, R92, R64, -R95 ;  /* 0x000000405c5f7223 */ /* 0x000fe2000001085f */
[C---:B------:R-:W-:Y:S01]  /*7570*/  IMAD.U32 R64, R66.reuse, 0x10000, RZ ;  /* 0x0001000042407824 */ /* 0x040fe200078e00ff */
        /* <DEDUP_REMOVED lines=11> */
[----:B------:R-:W-:Y:S01]  /*7630*/  F2FP.BF16.F32.PACK_AB R96, R96, R170 ;  /* 0x000000aa6060723e */ /* 0x000fe200000010ff */
[----:B------:R-:W-:-:S02]  /*7640*/  IMAD.MOV.U32 R97, RZ, RZ, R168 ;  /* 0x000000ffff617224 */ /* 0x000fc400078e00a8 */
[----:B------:R-:W-:Y:S01]  /*7650*/  F2FP.BF16.F32.PACK_AB R65, R67, R65 ;  /* 0x000000414341723e */ /* 0x000fe200000010ff */
[----:B------:R-:W-:Y:S01]  /*7660*/  IMAD.MOV.U32 R99, RZ, RZ, R52 ;  /* 0x000000ffff637224 */ /* 0x000fe200078e0034 */
[----:B------:R-:W-:Y:S01]  /*7670*/  F2FP.BF16.F32.PACK_AB R98, R98, R92 ;  /* 0x0000005c6262723e */ /* 0x000fe200000010ff */
[----:B------:R-:W-:Y:S01]  /*7680*/  IMAD.MOV.U32 R92, RZ, RZ, R95 ;  /* 0x000000ffff5c7224 */ /* 0x000fe200078e005f */
[----:B------:R-:W-:Y:S01]  /*7690*/  MOV R94, R65 ;  /* 0x00000041005e7202 */ /* 0x000fe20000000f00 */
[----:B------:R-:W-:-:S07]  /*76a0*/  IMAD.MOV.U32 R95, RZ, RZ, R53 ;  /* 0x000000ffff5f7224 */ /* 0x000fce00078e0035 */
.L_x_3376:
[----:B------:R-:W-:Y:S05]  /*76b0*/  BSYNC B3 ;  /* 0x0000000000037941 */ /* 0x000fea0003800000 */
.L_x_3375:
[----:B------:R-:W-:-:S13]  /*76c0*/  ISETP.GE.AND P4, PT, R165, R147, PT ;  /* 0x00000093a500720c */ /* 0x000fda0003f86270 */
[--C-:B------:R-:W-:Y:S02]  /*76d0*/  @!P4 SHF.R.S32.HI R55, RZ, 0x1f, R165.reuse ;  /* 0x0000001fff37c819 */ /* 0x100fe400000114a5 */
[----:B------:R-:W-:-:S04]  /*76e0*/  @!P4 IADD3 R165, P5, P6, R118, R132, R165 ;  /* 0x0000008476a5c210 */ /* 0x000fc80007ebe0a5 */
[----:B------:R-:W-:Y:S02]  /*76f0*/  @!P4 IADD3.X R55, R4, R157, R55, P5, P6 ;  /* 0x0000009d0437c210 */ /* 0x000fe40002fec437 */
[----:B------:R-:W-:-:S04]  /*7700*/  LEA R52, P5, R163, R122, 0x1 ;  /* 0x0000007aa3347211 */ /* 0x000fc800078a08ff */
[----:B------:R-:W-:Y:S02]  /*7710*/  LEA.HI.X R53, R163, R123, R164, 0x1, P5 ;  /* 0x0000007ba3357211 */ /* 0x000fe400028f0ca4 */
[----:B------:R-:W-:-:S03]  /*7720*/  @!P4 LEA R54, P5, R165, R122, 0x1 ;  /* 0x0000007aa536c211 */ /* 0x000fc600078a08ff */
[----:B0-----:R0:W-:Y:S01]  /*7730*/  STG.E.128 desc[UR60][R52.64], R92 ;  /* 0x0000005c34007986 */ /* 0x0011e2000c101d3c */
[----:B------:R-:W-:-:S05]  /*7740*/  @!P4 LEA.HI.X R55, R165, R123, R55, 0x1, P5 ;  /* 0x0000007ba537c211 */ /* 0x000fca00028f0c37 */
[----:B--2---:R0:W-:Y:S04]  /*7750*/  @!P4 STG.E.128 desc[UR60][R54.64], R96 ;  /* 0x000000603600c986 */ /* 0x0041e8000c101d3c */
.L_x_3374:
[----:B------:R-:W-:Y:S05]  /*7760*/  BSYNC B2 ;  /* 0x0000000000027941 */ /* 0x000fea0003800000 */
.L_x_3373:
[----:B------:R-:W-:Y:S01]  /*7770*/  ISETP.NE.AND P4, PT, R35, RZ, PT ;  /* 0x000000ff2300720c */ /* 0x000fe20003f85270 */
[----:B------:R-:W-:-:S12]  /*7780*/  BSSY B2, `(.L_x_3377) ;  /* 0x0000081000027945 */ /* 0x000fd80003800000 */
[----:B------:R-:W-:Y:S05]  /*7790*/  @!P4 BRA `(.L_x_3378) ;  /* 0x0000000400fcc947 */ /* 0x000fea0003800000 */
[----:B0-----:R-:W-:Y:S01]  /*77a0*/  SEL R52, R125, R150, !P1 ;  /* 0x000000967d347207 */ /* 0x001fe20004800000 */
[----:B------:R-:W-:Y:S01]  /*77b0*/  IMAD R55, R18, 0x5400, R143 ;  /* 0x0000540012377824 */ /* 0x000fe200078e028f */
[----:B------:R-:W-:Y:S01]  /*77c0*/  IADD3 R92, P4, P5, R118, R132, R28 ;  /* 0x00000084765c7210 */ /* 0x000fe20007d9e01c */
[----:B------:R-:W-:Y:S01]  /*77d0*/  BSSY B3, `(.L_x_3379) ;  /* 0x0000071000037945 */ /* 0x000fe20003800000 */
        /* <DEDUP_REMOVED lines=13> */
[----:B------:R-:W-:Y:S02]  /*78b0*/  IMAD R52, R55, 0x2, R2 ;  /* 0x0000000237347824 */ /* 0x000fe400078e0202 */
[----:B------:R-:W-:-:S04]  /*78c0*/  IMAD R53, R18, 0x5400, R53 ;  /* 0x0000540012357824 */ /* 0x000fc800078e0235 */
[----:B------:R-:W-:Y:S02]  /*78d0*/  IMAD R64, R53, 0x2, R2 ;  /* 0x0000000235407824 */ /* 0x000fe400078e0202 */
        /* <DEDUP_REMOVED lines=32> */
[----:B------:R-:W-:Y:S01]  /*7ae0*/  FFMA.FTZ R97, R63, R166, R97 ;  /* 0x000000a63f617223 */ /* 0x000fe20000010061 */
[----:B------:R-:W-:Y:S01]  /*7af0*/  LOP3.LUT R67, R67, 0xffff0000, RZ, 0xc0, !PT ;  /* 0xffff000043437812 */ /* 0x000fe200078ec0ff */
[-C--:B------:R-:W-:Y:S01]  /*7b00*/  FMUL.FTZ R98, R98, R49.reuse ;  /* 0x0000003162627220 */ /* 0x080fe20000410000 */
[----:B------:R-:W-:Y:S01]  /*7b10*/  FFMA.FTZ R169, R96, R49, -R169 ;  /* 0x0000003160a97223 */ /* 0x000fe200000108a9 */
[----:B------:R-:W-:Y:S01]  /*7b20*/  LOP3.LUT R62, R62, 0xffff0000, RZ, 0xc0, !PT ;  /* 0xffff00003e3e7812 */ /* 0x000fe200078ec0ff */
[----:B------:R-:W-:-:S02]  /*7b30*/  IMAD.U32 R63, R95, 0x10000, RZ ;  /* 0x000100005f3f7824 */ /* 0x000fc400078e00ff */
[----:B------:R-:W-:Y:S01]  /*7b40*/  FMUL.FTZ R49, R165, R167 ;  /* 0x000000a7a5317220 */ /* 0x000fe20000410000 */
[----:B------:R-:W-:Y:S01]  /*7b50*/  PRMT R51, R187, 0x5410, R51 ;  /* 0x00005410bb337816 */ /* 0x000fe20000000033 */
[----:B------:R-:W-:Y:S01]  /*7b60*/  FFMA.FTZ R98, R96, R60, R98 ;  /* 0x0000003c60627223 */ /* 0x000fe20000010062 */
[----:B------:R-:W-:Y:S01]  /*7b70*/  PRMT R48, R185, 0x5432, R48 ;  /* 0x00005432b9307816 */ /* 0x000fe20000000030 */
[-C--:B------:R-:W-:Y:S01]  /*7b80*/  FMUL.FTZ R165, R165, R63.reuse ;  /* 0x0000003fa5a57220 */ /* 0x080fe20000410000 */
[----:B------:R-:W-:Y:S01]  /*7b90*/  LOP3.LUT R55, R55, 0xffff0000, RZ, 0xc0, !PT ;  /* 0xffff000037377812 */ /* 0x000fe200078ec0ff */
[----:B------:R-:W-:Y:S01]  /*7ba0*/  FFMA.FTZ R49, R163, R63, -R49 ;  /* 0x0000003fa3317223 */ /* 0x000fe20000010831 */
[----:B------:R-:W-:Y:S01]  /*7bb0*/  LOP3.LUT R95, R95, 0xffff0000, RZ, 0xc0, !PT ;  /* 0xffff00005f5f7812 */ /* 0x000fe200078ec0ff */
[----:B------:R-:W-:Y:S01]  /*7bc0*/  FMUL.FTZ R96, R67, R62 ;  /* 0x0000003e43607220 */ /* 0x000fe20000410000 */
[----:B------:R-:W-:Y:S01]  /*7bd0*/  SHF.L.U32 R63, R51, 0x10, RZ ;  /* 0x00000010333f7819 */ /* 0x000fe200000006ff */
[C---:B------:R-:W-:Y:S01]  /*7be0*/  IMAD.U32 R65, R64.reuse, 0x10000, RZ ;  /* 0x0001000040417824 */ /* 0x040fe200078e00ff */
[----:B------:R-:W-:Y:S01]  /*7bf0*/  LOP3.LUT R64, R64, 0xffff0000, RZ, 0xc0, !PT ;  /* 0xffff000040407812 */ /* 0x000fe200078ec0ff */
[----:B------:R-:W-:-:S02]  /*7c00*/  IMAD.U32 R60, R48, 0x10000, RZ ;  /* 0x00010000303c7824 */ /* 0x000fc400078e00ff */
[-C--:B------:R-:W-:Y:S01]  /*7c10*/  FMUL.FTZ R67, R67, R95.reuse ;  /* 0x0000005f43437220 */ /* 0x080fe20000410000 */
[----:B------:R-:W-:Y:S01]  /*7c20*/  FFMA.FTZ R96, R55, R95, -R96 ;  /* 0x0000005f37607223 */ /* 0x000fe20000010860 */
[----:B------:R-:W-:Y:S01]  /*7c30*/  LOP3.LUT R95, R48, 0xffff0000, RZ, 0xc0, !PT ;  /* 0xffff0000305f7812 */ /* 0x000fe200078ec0ff */
[-C--:B------:R-:W-:Y:S01]  /*7c40*/  FMUL.FTZ R48, R65, R63.reuse ;  /* 0x0000003f41307220 */ /* 0x080fe20000410000 */
[----:B------:R-:W-:Y:S01]  /*7c50*/  IMAD.U32 R53, R52, 0x10000, RZ ;  /* 0x0001000034357824 */ /* 0x000fe200078e00ff */
[----:B------:R-:W-:Y:S01]  /*7c60*/  LOP3.LUT R51, R51, 0xffff0000, RZ, 0xc0, !PT ;  /* 0xffff000033337812 */ /* 0x000fe200078ec0ff */
[----:B------:R-:W-:Y:S01]  /*7c70*/  FMUL.FTZ R65, R65, R60 ;  /* 0x0000003c41417220 */ /* 0x000fe20000410000 */
[----:B------:R-:W-:Y:S01]  /*7c80*/  LOP3.LUT R164, R54, 0xffff0000, RZ, 0xc0, !PT ;  /* 0xffff000036a47812 */ /* 0x000fe200078ec0ff */
[----:B------:R-:W-:Y:S01]  /*7c90*/  FFMA.FTZ R67, R55, R62, R67 ;  /* 0x0000003e37437223 */ /* 0x000fe20000010043 */
[----:B------:R-:W-:Y:S01]  /*7ca0*/  PRMT R50, R184, 0x5432, R50 ;  /* 0x00005432b8327816 */ /* 0x000fe20000000032 */
[C---:B------:R-:W-:Y:S01]  /*7cb0*/  FFMA.FTZ R48, R53.reuse, R60, -R48 ;  /* 0x0000003c35307223 */ /* 0x040fe20000010830 */
[----:B------:R-:W-:Y:S01]  /*7cc0*/  FFMA.FTZ R65, R53, R63, R65 ;  /* 0x0000003f35417223 */ /* 0x000fe20000010041 */
[----:B------:R-:W-:Y:S01]  /*7cd0*/  LOP3.LUT R52, R52, 0xffff0000, RZ, 0xc0, !PT ;  /* 0xffff000034347812 */ /* 0x000fe200078ec0ff */
[----:B------:R-:W-:-:S02]  /*7ce0*/  IMAD.U32 R54, R66, 0x10000, RZ ;  /* 0x0001000042367824 */ /* 0x000fc400078e00ff */
[----:B------:R-:W-:Y:S01]  /*7cf0*/  FMUL.FTZ R55, R64, R51 ;  /* 0x0000003340377220 */ /* 0x000fe20000410000 */
        /* <DEDUP_REMOVED lines=12> */
[C---:B------:R-:W-:Y:S01]  /*7dc0*/  FFMA.FTZ R51, R99.reuse, R60, -R51 ;  /* 0x0000003c63337223 */ /* 0x040fe20000010833 */
[C---:B------:R-:W-:Y:S01]  /*7dd0*/  FFMA.FTZ R52, R164.reuse, R50, -R52 ;  /* 0x00000032a4347223 */ /* 0x040fe20000010834 */
        /* <DEDUP_REMOVED lines=16> */
.L_x_3380:
[----:B------:R-:W-:Y:S05]  /*7ee0*/  BSYNC B3 ;  /* 0x0000000000037941 */ /* 0x000fea0003800000 */
.L_x_3379:
        /* <DEDUP_REMOVED lines=10> */
.L_x_3378:
[----:B------:R-:W-:Y:S05]  /*7f90*/  BSYNC B2 ;  /* 0x0000000000027941 */ /* 0x000fea0003800000 */
.L_x_3377:
[----:B------:R-:W-:-:S13]  /*7fa0*/  ISETP.NE.AND P4, PT, R36, RZ, PT ;  /* 0x000000ff2400720c */ /* 0x000fda0003f85270 */
[----:B------:R-:W-:Y:S05]  /*7fb0*/  @!P4 BRA `(.L_x_3372) ;  /* 0x000000080004c947 */ /* 0x000fea0003800000 */
[----:B---3--:R-:W2:Y:S01]  /*7fc0*/  LDL R48, [R1+0x10] ;  /* 0x0000100001307983 */ /* 0x008ea20000100800 */
[----:B------:R-:W-:Y:S01]  /*7fd0*/  IADD3 R60, P4, P5, R118, R132, R30 ;  /* 0x00000084763c7210 */ /* 0x000fe20007d9e01e */
[----:B------:R-:W-:Y:S03]  /*7fe0*/  BSSY B2, `(.L_x_3381) ;  /* 0x0000074000027945 */ /* 0x000fe60003800000 */
[----:B------:R-:W-:Y:S02]  /*7ff0*/  IADD3.X R61, R4, R157, R34, P4, P5 ;  /* 0x0000009d043d7210 */ /* 0x000fe400027ea422 */
[----:B------:R-:W-:Y:S02]  /*8000*/  ISETP.GE.AND P4, PT, R205, R124, PT ;  /* 0x0000007ccd00720c */ /* 0x000fe40003f86270 */
[----:B--2---:R-:W-:-:S04]  /*8010*/  LOP3.LUT P6, RZ, R48, 0x1, RZ, 0xc0, !PT ;  /* 0x0000000130ff7812 */ /* 0x004fc800078cc0ff */
[----:B------:R-:W-:-:S04]  /*8020*/  SEL R48, R125, R150, !P6 ;  /* 0x000000967d307207 */ /* 0x000fc80007000000 */
[----:B------:R-:W-:-:S04]  /*8030*/  SHF.R.S32.HI R49, RZ, 0x1f, R48 ;  /* 0x0000001fff317819 */ /* 0x000fc80000011430 */
[----:B------:R-:W-:-:S04]  /*8040*/  LEA.HI R48, R49, R48, RZ, 0x4 ;  /* 0x0000003031307211 */ /* 0x000fc800078f20ff */
[----:B------:R-:W-:-:S04]  /*8050*/  LEA.HI.SX32 R48, R48, R29, 0x1c ;  /* 0x0000001d30307211 */ /* 0x000fc800078fe2ff */
[----:B------:R-:W-:Y:S01]  /*8060*/  SHF.R.S32.HI R49, RZ, 0x1f, R48 ;  /* 0x0000001fff317819 */ /* 0x000fe20000011430 */
[----:B------:R-:W-:-:S03]  /*8070*/  IMAD.SHL.U32 R62, R48, 0x8, RZ ;  /* 0x00000008303e7824 */ /* 0x000fc600078e00ff */
[----:B------:R-:W-:Y:S02]  /*8080*/  LEA.HI R49, R49, R48, RZ, 0x3 ;  /* 0x0000003031317211 */ /* 0x000fe400078f18ff */
[----:B------:R-:W-:Y:S02]  /*8090*/  LOP3.LUT R48, R208, 0x38, R62, 0xf8, !PT ;  /* 0x00000038d0307812 */ /* 0x000fe400078ef83e */
[----:B------:R-:W-:Y:S02]  /*80a0*/  SHF.R.S32.HI R49, RZ, 0x3, R49 ;  /* 0x00000003ff317819 */ /* 0x000fe40000011431 */
[----:B------:R-:W-:-:S03]  /*80b0*/  LOP3.LUT R48, R48, R209, RZ, 0x3c, !PT ;  /* 0x000000d130307212 */ /* 0x000fc600078e3cff */
[----:B------:R-:W-:-:S04]  /*80c0*/  IMAD R49, R49, 0x1c00, R210 ;  /* 0x00001c0031317824 */ /* 0x000fc800078e02d2 */
[----:B------:R-:W-:Y:S02]  /*80d0*/  IMAD.IADD R51, R49, 0x1, R48 ;  /* 0x0000000131337824 */ /* 0x000fe400078e0230 */
[C---:B------:R-:W-:Y:S02]  /*80e0*/  IMAD R49, R18.reuse, 0x5400, R141 ;  /* 0x0000540012317824 */ /* 0x040fe400078e028d */
[----:B------:R-:W-:Y:S02]  /*80f0*/  IMAD R51, R18, 0x5400, R51 ;  /* 0x0000540012337824 */ /* 0x000fe400078e0233 */
[--C-:B------:R-:W-:Y:S02]  /*8100*/  IMAD R49, R49, 0x2, R2.reuse ;  /* 0x0000000231317824 */ /* 0x100fe400078e0202 */
[----:B0-----:R-:W-:-:S04]  /*8110*/  IMAD R52, R51, 0x2, R2 ;  /* 0x0000000233347824 */ /* 0x001fc800078e0202 */
[----:B------:R-:W0:Y:S04]  /*8120*/  LDS.128 R48, [R49+0x21400] ;  /* 0x0214000031307984 */ /* 0x000e280000000c00 */
[----:B------:R-:W2:Y:S01]  /*8130*/  LDS.128 R52, [R52+0x21400] ;  /* 0x0214000034347984 */ /* 0x000ea20000000c00 */
[----:B------:R-:W-:Y:S05]  /*8140*/  @P4 BRA `(.L_x_3382) ;  /* 0x0000000400744947 */ /* 0x000fea0003800000 */
[--C-:B------:R-:W-:Y:S01]  /*8150*/  SHF.R.U64 R46, R46, 0x10, R47.reuse ;  /* 0x000000102e2e7819 */ /* 0x100fe2000000122f */
[----:B--2---:R-:W-:Y:S01]  /*8160*/  IMAD.U32 R65, R53, 0x10000, RZ ;  /* 0x0001000035417824 */ /* 0x004fe200078e00ff */
[----:B------:R-:W-:Y:S01]  /*8170*/  SHF.R.U32.HI R63, RZ, 0x10, R47 ;  /* 0x00000010ff3f7819 */ /* 0x000fe2000001162f */
[----:B------:R-:W-:Y:S01]  /*8180*/  IMAD.U32 R93, R55, 0x10000, RZ ;  /* 0x00010000375d7824 */ /* 0x000fe200078e00ff */
[----:B------:R-:W-:Y:S01]  /*8190*/  SHF.R.U64 R47, R56, 0x10, R57 ;  /* 0x00000010382f7819 */ /* 0x000fe20000001239 */
[----:B0-----:R-:W-:Y:S01]  /*81a0*/  IMAD.U32 R92, R51, 0x10000, RZ ;  /* 0x00010000335c7824 */ /* 0x001fe200078e00ff */
[----:B------:R-:W-:Y:S01]  /*81b0*/  SHF.R.U64 R44, R44, 0x10, R45 ;  /* 0x000000102c2c7819 */ /* 0x000fe2000000122d */
[----:B------:R-:W-:Y:S01]  /*81c0*/  IMAD.U32 R94, R54, 0x10000, RZ ;  /* 0x00010000365e7824 */ /* 0x000fe200078e00ff */
[----:B------:R-:W-:Y:S01]  /*81d0*/  SHF.R.U32.HI R56, RZ, 0x10, R57 ;  /* 0x00000010ff387819 */ /* 0x000fe20000011639 */
[----:B------:R-:W-:Y:S01]  /*81e0*/  IMAD.U32 R67, R50, 0x10000, RZ ;  /* 0x0001000032437824 */ /* 0x000fe200078e00ff */
[----:B------:R-:W-:-:S02]  /*81f0*/  SHF.R.U32.HI R45, RZ, 0x10, R45 ;  /* 0x00000010ff2d7819 */ /* 0x000fc4000001162d */
[----:B------:R-:W-:Y:S02]  /*8200*/  PRMT R56, R181, 0x5432, R56 ;  /* 0x00005432b5387816 */ /* 0x000fe40000000038 */
[----:B------:R-:W-:Y:S02]  /*8210*/  PRMT R45, R183, 0x5410, R45 ;  /* 0x00005410b72d7816 */ /* 0x000fe4000000002d */
[--C-:B------:R-:W-:Y:S02]  /*8220*/  SHF.R.U64 R57, R58, 0x10, R59.reuse ;  /* 0x000000103a397819 */ /* 0x100fe4000000123b */
[----:B------:R-:W-:Y:S01]  /*8230*/  SHF.L.U32 R95, R56, 0x10, RZ ;  /* 0x00000010385f7819 */ /* 0x000fe200000006ff */
[----:B------:R-:W-:Y:S01]  /*8240*/  IMAD.U32 R96, R45, 0x10000, RZ ;  /* 0x000100002d607824 */ /* 0x000fe200078e00ff */
[----:B------:R-:W-:Y:S01]  /*8250*/  SHF.R.U32.HI R58, RZ, 0x10, R59 ;  /* 0x00000010ff3a7819 */ /* 0x000fe2000001163b */
[----:B------:R-:W-:Y:S01]  /*8260*/  IMAD.U32 R59, R49, 0x10000, RZ ;  /* 0x00010000313b7824 */ /* 0x000fe200078e00ff */
        /* <DEDUP_REMOVED lines=14> */
[----:B------:R-:W-:Y:S02]  /*8350*/  IMAD.U32 R59, R63, 0x10000, RZ ;  /* 0x000100003f3b7824 */ /* 0x000fe400078e00ff */
[-C--:B------:R-:W-:Y:S01]  /*8360*/  FMUL.FTZ R95, R66, R45.reuse ;  /* 0x0000002d425f7220 */ /* 0x080fe20000410000 */
[----:B------:R-:W-:Y:S01]  /*8370*/  FFMA.FTZ R66, R64, R45, -R97 ;  /* 0x0000002d40427223 */ /* 0x000fe20000010861 */
[-C--:B------:R-:W-:Y:S01]  /*8380*/  FMUL.FTZ R45, R93, R96.reuse ;  /* 0x000000605d2d7220 */ /* 0x080fe20000410000 */
[----:B------:R-:W-:Y:S01]  /*8390*/  PRMT R47, R183, 0x5432, R47 ;  /* 0x00005432b72f7816 */ /* 0x000fe2000000002f */
[-C--:B------:R-:W-:Y:S01]  /*83a0*/  FMUL.FTZ R93, R93, R59.reuse ;  /* 0x0000003b5d5d7220 */ /* 0x080fe20000410000 */
[----:B------:R-:W-:Y:S01]  /*83b0*/  LOP3.LUT R55, R55, 0xffff0000, RZ, 0xc0, !PT ;  /* 0xffff000037377812 */ /* 0x000fe200078ec0ff */
[----:B------:R-:W-:Y:S01]  /*83c0*/  FFMA.FTZ R45, R92, R59, -R45 ;  /* 0x0000003b5c2d7223 */ /* 0x000fe2000001082d */
[----:B------:R-:W-:Y:S01]  /*83d0*/  LOP3.LUT R58, R58, 0xffff0000, RZ, 0xc0, !PT ;  /* 0xffff00003a3a7812 */ /* 0x000fe200078ec0ff */
[----:B------:R-:W-:Y:S01]  /*83e0*/  FFMA.FTZ R93, R92, R96, R93 ;  /* 0x000000605c5d7223 */ /* 0x000fe2000001005d */
[----:B------:R-:W-:Y:S01]  /*83f0*/  LOP3.LUT R98, R63, 0xffff0000, RZ, 0xc0, !PT ;  /* 0xffff00003f627812 */ /* 0x000fe200078ec0ff */
[----:B------:R-:W-:Y:S01]  /*8400*/  IMAD.U32 R92, R47, 0x10000, RZ ;  /* 0x000100002f5c7824 */ /* 0x000fe200078e00ff */
[----:B------:R-:W-:Y:S01]  /*8410*/  PRMT R44, R182, 0x5410, R44 ;  /* 0x00005410b62c7816 */ /* 0x000fe2000000002c */
[----:B------:R-:W-:Y:S01]  /*8420*/  FMUL.FTZ R164, R55, R58 ;  /* 0x0000003a37a47220 */ /* 0x000fe20000410000 */
[----:B------:R-:W-:Y:S01]  /*8430*/  LOP3.LUT R51, R51, 0xffff0000, RZ, 0xc0, !PT ;  /* 0xffff000033337812 */ /* 0x000fe200078ec0ff */
[----:B------:R-:W-:Y:S01]  /*8440*/  FMUL.FTZ R96, R55, R98 ;  /* 0x0000006237607220 */ /* 0x000fe20000410000 */
[----:B------:R-:W-:Y:S01]  /*8450*/  LOP3.LUT R52, R52, 0xffff0000, RZ, 0xc0, !PT ;  /* 0xffff000034347812 */ /* 0x000fe200078ec0ff */
[----:B------:R-:W-:Y:S01]  /*8460*/  FFMA.FTZ R56, R64, R56, R95 ;  /* 0x0000003840387223 */ /* 0x000fe2000001005f */
[----:B------:R-:W-:Y:S01]  /*8470*/  LOP3.LUT R47, R47, 0xffff0000, RZ, 0xc0, !PT ;  /* 0xffff00002f2f7812 */ /* 0x000fe200078ec0ff */
[C---:B------:R-:W-:Y:S01]  /*8480*/  IMAD.U32 R64, R44.reuse, 0x10000, RZ ;  /* 0x000100002c407824 */ /* 0x040fe200078e00ff */
[----:B------:R-:W-:Y:S01]  /*8490*/  LOP3.LUT R55, R44, 0xffff0000, RZ, 0xc0, !PT ;  /* 0xffff00002c377812 */ /* 0x000fe200078ec0ff */
[C---:B------:R-:W-:Y:S01]  /*84a0*/  IMAD.U32 R49, R48.reuse, 0x10000, RZ ;  /* 0x0001000030317824 */ /* 0x040fe200078e00ff */
[----:B------:R-:W-:Y:S01]  /*84b0*/  LOP3.LUT R48, R48, 0xffff0000, RZ, 0xc0, !PT ;  /* 0xffff000030307812 */ /* 0x000fe200078ec0ff */
[C---:B------:R-:W-:Y:S01]  /*84c0*/  FFMA.FTZ R98, R51.reuse, R98, -R164 ;  /* 0x0000006233627223 */ /* 0x040fe200000108a4 */
[----:B------:R-:W-:Y:S01]  /*84d0*/  FFMA.FTZ R96, R51, R58, R96 ;  /* 0x0000003a33607223 */ /* 0x000fe20000010060 */
[C---:B------:R-:W-:Y:S01]  /*84e0*/  FMUL.FTZ R44, R53.reuse, R92 ;  /* 0x0000005c352c7220 */ /* 0x040fe20000410000 */
[----:B------:R-:W-:Y:S01]  /*84f0*/  FMUL.FTZ R51, R52, R47 ;  /* 0x0000002f34337220 */ /* 0x000fe20000410000 */
[-C--:B------:R-:W-:Y:S01]  /*8500*/  FMUL.FTZ R53, R53, R64.reuse ;  /* 0x0000004035357220 */ /* 0x080fe20000410000 */
[----:B------:R-:W-:Y:S01]  /*8510*/  PRMT R46, R182, 0x5432, R46 ;  /* 0x00005432b62e7816 */ /* 0x000fe2000000002e */
[-C--:B------:R-:W-:Y:S01]  /*8520*/  FMUL.FTZ R59, R52, R55.reuse ;  /* 0x00000037343b7220 */ /* 0x080fe20000410000 */
[C---:B------:R-:W-:Y:S01]  /*8530*/  FFMA.FTZ R64, R49.reuse, R64, -R44 ;  /* 0x0000004031407223 */ /* 0x040fe2000001082c */
[----:B------:R-:W-:Y:S01]  /*8540*/  FFMA.FTZ R55, R48, R55, -R51 ;  /* 0x0000003730377223 */ /* 0x000fe20000010833 */
[----:B------:R-:W-:Y:S01]  /*8550*/  LOP3.LUT R54, R54, 0xffff0000, RZ, 0xc0, !PT ;  /* 0xffff000036367812 */ /* 0x000fe200078ec0ff */
[----:B------:R-:W-:Y:S01]  /*8560*/  FFMA.FTZ R49, R49, R92, R53 ;  /* 0x0000005c31317223 */ /* 0x000fe20000010035 */
[C---:B------:R-:W-:Y:S01]  /*8570*/  LOP3.LUT R51, R180.reuse, 0xffff0000, RZ, 0xc0, !PT ;  /* 0xffff0000b4337812 */ /* 0x040fe200078ec0ff */
[----:B------:R-:W-:Y:S01]  /*8580*/  IMAD.U32 R44, R180, 0x10000, RZ ;  /* 0x00010000b42c7824 */ /* 0x000fe200078e00ff */
[C---:B------:R-:W-:Y:S01]  /*8590*/  LOP3.LUT R53, R46.reuse, 0xffff0000, RZ, 0xc0, !PT ;  /* 0xffff00002e357812 */ /* 0x040fe200078ec0ff */
[----:B------:R-:W-:Y:S01]  /*85a0*/  IMAD.U32 R52, R46, 0x10000, RZ ;  /* 0x000100002e347824 */ /* 0x000fe200078e00ff */
[----:B------:R-:W-:Y:S01]  /*85b0*/  LOP3.LUT R50, R50, 0xffff0000, RZ, 0xc0, !PT ;  /* 0xffff000032327812 */ /* 0x000fe200078ec0ff */
[----:B------:R-:W-:Y:S01]  /*85c0*/  FFMA.FTZ R48, R48, R47, R59 ;  /* 0x0000002f30307223 */ /* 0x000fe2000001003b */
[----:B------:R-:W-:Y:S01]  /*85d0*/  FMUL.FTZ R59, R54, R51 ;  /* 0x00000033363b7220 */ /* 0x000fe20000410000 */
        /* <DEDUP_REMOVED lines=20> */
.L_x_3382:
[----:B------:R-:W-:Y:S05]  /*8720*/  BSYNC B2 ;  /* 0x0000000000027941 */ /* 0x000fea0003800000 */
.L_x_3381:
        /* <DEDUP_REMOVED lines=10> */
.L_x_3372:
[----:B------:R-:W-:Y:S05]  /*87d0*/  BSYNC B1 ;  /* 0x0000000000017941 */ /* 0x000fea0003800000 */
.L_x_3371:
[-C--:B--2-4-:R-:W-:Y:S02]  /*87e0*/  IMAD R44, R148, R128.reuse, RZ ;  /* 0x00000080942c7224 */ /* 0x094fe400078e02ff */
[----:B------:R-:W-:-:S04]  /*87f0*/  IMAD.WIDE.U32 R130, R223, R128, R130 ;  /* 0x00000080df827225 */ /* 0x000fc800078e0082 */
[----:B------:R-:W-:Y:S01]  /*8800*/  IMAD R57, R223, R129, R44 ;  /* 0x00000081df397224 */ /* 0x000fe200078e022c */
[----:B------:R-:W-:Y:S06]  /*8810*/  @P3 BRA `(.L_x_3341) ;  /* 0x0000001800fc3947 */ /* 0x000fec0003800000 */
[----:B------:R-:W-:Y:S01]  /*8820*/  ISETP.NE.AND P3, PT, R31, RZ, PT ;  /* 0x000000ff1f00720c */ /* 0x000fe20003f65270 */
[----:B------:R-:W-:Y:S01]  /*8830*/  BSSY B1, `(.L_x_3383) ;  /* 0x0000083000017945 */ /* 0x000fe20003800000 */
[----:B------:R-:W-:-:S11]  /*8840*/  IMAD.IADD R57, R131, 0x1, R57 ;  /* 0x0000000183397824 */ /* 0x000fd600078e0239 */
[----:B------:R-:W-:Y:S05]  /*8850*/  @!P3 BRA `(.L_x_3384) ;  /* 0x000000080000b947 */ /* 0x000fea0003800000 */
[----:B------:R-:W-:Y:S01]  /*8860*/  SEL R44, R125, R150, !P0 ;  /* 0x000000967d2c7207 */ /* 0x000fe20004000000 */
[----:B------:R-:W-:Y:S01]  /*8870*/  BSSY B2, `(.L_x_3385) ;  /* 0x000007c000027945 */ /* 0x000fe20003800000 */
[----:B------:R-:W-:Y:S02]  /*8880*/  IADD3 R46, P3, P4, R118, R130, R21 ;  /* 0x00000082762e7210 */ /* 0x000fe40007c7e015 */
[----:B------:R-:W-:Y:S02]  /*8890*/  SHF.R.S32.HI R45, RZ, 0x1f, R44 ;  /* 0x0000001fff2d7819 */ /* 0x000fe4000001142c */
[----:B------:R-:W-:Y:S02]  /*88a0*/  IADD3.X R47, R4, R57, R32, P3, P4 ;  /* 0x00000039042f7210 */ /* 0x000fe40001fe8420 */
[----:B------:R-:W-:-:S04]  /*88b0*/  LEA.HI R45, R45, R44, RZ, 0x4 ;  /* 0x0000002c2d2d7211 */ /* 0x000fc800078f20ff */
[----:B---3--:R-:W-:-:S05]  /*88c0*/  LEA.HI.SX32 R48, R45, R20, 0x1c ;  /* 0x000000142d307211 */ /* 0x008fca00078fe2ff */
[----:B------:R-:W-:-:S05]  /*88d0*/  IMAD.SHL.U32 R49, R48, 0x8, RZ ;  /* 0x0000000830317824 */ /* 0x000fca00078e00ff */
[----:B------:R-:W-:-:S13]  /*88e0*/  ISETP.GE.AND P3, PT, R49, R147, PT ;  /* 0x000000933100720c */ /* 0x000fda0003f66270 */
[--C-:B------:R-:W-:Y:S02]  /*88f0*/  @!P3 SHF.R.S32.HI R45, RZ, 0x1f, R49.reuse ;  /* 0x0000001fff2db819 */ /* 0x100fe40000011431 */
[----:B------:R-:W-:-:S04]  /*8900*/  @!P3 IADD3 R44, P4, P5, R118, R130, R49 ;  /* 0x00000082762cb210 */ /* 0x000fc80007d9e031 */
[----:B------:R-:W-:Y:S02]  /*8910*/  @!P3 IADD3.X R45, R4, R57, R45, P4, P5 ;  /* 0x00000039042db210 */ /* 0x000fe400027ea42d */
[----:B0-----:R-:W-:-:S04]  /*8920*/  LEA R52, P4, R46, R122, 0x1 ;  /* 0x0000007a2e347211 */ /* 0x001fc800078808ff */
[----:B------:R-:W-:Y:S02]  /*8930*/  LEA.HI.X R53, R46, R123, R47, 0x1, P4 ;  /* 0x0000007b2e357211 */ /* 0x000fe400020f0c2f */
[----:B------:R-:W-:-:S04]  /*8940*/  @!P3 LEA R54, P4, R44, R122, 0x1 ;  /* 0x0000007a2c36b211 */ /* 0x000fc800078808ff */
[----:B------:R-:W-:Y:S02]  /*8950*/  @!P3 LEA.HI.X R55, R44, R123, R45, 0x1, P4 ;  /* 0x0000007b2c37b211 */ /* 0x000fe400020f0c2d */
[----:B------:R-:W-:Y:S02]  /*8960*/  SHF.R.S32.HI R45, RZ, 0x1f, R48 ;  /* 0x0000001fff2d7819 */ /* 0x000fe40000011430 */
[----:B------:R-:W-:Y:S02]  /*8970*/  ISETP.GE.AND P4, PT, R22, R124, PT ;  /* 0x0000007c1600720c */ /* 0x000fe40003f86270 */
        /* <DEDUP_REMOVED lines=14> */
[----:B0-----:R-:W-:Y:S01]  /*8a60*/  IMAD.U32 R63, R45, 0x10000, RZ ;  /* 0x000100002d3f7824 */ /* 0x001fe200078e00ff */
[----:B------:R-:W-:Y:S01]  /*8a70*/  SHF.R.U32.HI R88, RZ, 0x10, R89 ;  /* 0x00000010ff587819 */ /* 0x000fe20000011659 */
[----:B--2---:R-:W-:Y:S01]  /*8a80*/  IMAD.U32 R67, R51, 0x10000, RZ ;  /* 0x0001000033437824 */ /* 0x004fe200078e00ff */
[--C-:B------:R-:W-:Y:S01]  /*8a90*/  SHF.R.U32.HI R92, RZ, 0x10, R77.reuse ;  /* 0x00000010ff5c7819 */ /* 0x100fe2000001164d */
[----:B------:R-:W-:Y:S01]  /*8aa0*/  IMAD.U32 R64, R47, 0x10000, RZ ;  /* 0x000100002f407824 */ /* 0x000fe200078e00ff */
[----:B------:R-:W-:Y:S01]  /*8ab0*/  SHF.R.U64 R56, R76, 0x10, R77 ;  /* 0x000000104c387819 */ /* 0x000fe2000000124d */
[----:B------:R-:W-:Y:S01]  /*8ac0*/  IMAD.U32 R59, R46, 0x10000, RZ ;  /* 0x000100002e3b7824 */ /* 0x000fe200078e00ff */
[----:B------:R-:W-:Y:S02]  /*8ad0*/  PRMT R77, R179, 0x5432, R88 ;  /* 0x00005432b34d7816 */ /* 0x000fe40000000058 */
[----:B------:R-:W-:-:S02]  /*8ae0*/  PRMT R92, R177, 0x5432, R92 ;  /* 0x00005432b15c7816 */ /* 0x000fc4000000005c */
[----:B------:R-:W-:Y:S01]  /*8af0*/  SHF.R.U64 R61, R78, 0x10, R79 ;  /* 0x000000104e3d7819 */ /* 0x000fe2000000124f */
[----:B------:R-:W-:Y:S01]  /*8b00*/  IMAD.U32 R78, R77, 0x10000, RZ ;  /* 0x000100004d4e7824 */ /* 0x000fe200078e00ff */
[--C-:B------:R-:W-:Y:S02]  /*8b10*/  SHF.R.U64 R65, R90, 0x10, R91.reuse ;  /* 0x000000105a417819 */ /* 0x100fe4000000125b */
[----:B------:R-:W-:Y:S02]  /*8b20*/  SHF.L.U32 R76, R49, 0x10, RZ ;  /* 0x00000010314c7819 */ /* 0x000fe400000006ff */
[----:B------:R-:W-:Y:S02]  /*8b30*/  SHF.R.U32.HI R91, RZ, 0x10, R91 ;  /* 0x00000010ff5b7819 */ /* 0x000fe4000001165b */
[----:B------:R-:W-:Y:S01]  /*8b40*/  PRMT R179, R179, 0x5410, R62 ;  /* 0x00005410b3b37816 */ /* 0x000fe2000000003e */
[----:B------:R-:W-:Y:S01]  /*8b50*/  IMAD.U32 R62, R92, 0x10000, RZ ;  /* 0x000100005c3e7824 */ /* 0x000fe200078e00ff */
[----:B------:R-:W-:Y:S01]  /*8b60*/  SHF.R.U32.HI R79, RZ, 0x10, R79 ;  /* 0x00000010ff4f7819 */ /* 0x000fe2000001164f */
[C---:B------:R-:W-:Y:S01]  /*8b70*/  FMUL.FTZ R88, R76.reuse, R78 ;  /* 0x0000004e4c587220 */ /* 0x040fe20000410000 */
[----:B------:R-:W-:Y:S01]  /*8b80*/  LOP3.LUT R66, R49, 0xffff0000, RZ, 0xc0, !PT ;  /* 0xffff000031427812 */ /* 0x000fe200078ec0ff */
[-C--:B------:R-:W-:Y:S01]  /*8b90*/  FMUL.FTZ R76, R76, R62.reuse ;  /* 0x0000003e4c4c7220 */ /* 0x080fe20000410000 */
[----:B------:R-:W-:Y:S01]  /*8ba0*/  LOP3.LUT R89, R77, 0xffff0000, RZ, 0xc0, !PT ;  /* 0xffff00004d597812 */ /* 0x000fe200078ec0ff */
[C---:B------:R-:W-:Y:S01]  /*8bb0*/  FFMA.FTZ R62, R63.reuse, R62, -R88 ;  /* 0x0000003e3f3e7223 */ /* 0x040fe20000010858 */
[----:B------:R-:W-:Y:S01]  /*8bc0*/  PRMT R91, R178, 0x5432, R91 ;  /* 0x00005432b25b7816 */ /* 0x000fe2000000005b */
[----:B------:R-:W-:Y:S01]  /*8bd0*/  FFMA.FTZ R63, R63, R78, R76 ;  /* 0x0000004e3f3f7223 */ /* 0x000fe2000001004c */
[----:B------:R-:W-:Y:S01]  /*8be0*/  PRMT R79, R176, 0x5432, R79 ;  /* 0x00005432b04f7816 */ /* 0x000fe2000000004f */
[----:B------:R-:W-:Y:S01]  /*8bf0*/  FMUL.FTZ R93, R66, R89 ;  /* 0x00000059425d7220 */ /* 0x000fe20000410000 */
[----:B------:R-:W-:Y:S01]  /*8c00*/  LOP3.LUT R77, R92, 0xffff0000, RZ, 0xc0, !PT ;  /* 0xffff00005c4d7812 */ /* 0x000fe200078ec0ff */
[----:B------:R-:W-:Y:S01]  /*8c10*/  IMAD.U32 R88, R91, 0x10000, RZ ;  /* 0x000100005b587824 */ /* 0x000fe200078e00ff */
[----:B------:R-:W-:Y:S01]  /*8c20*/  LOP3.LUT R58, R45, 0xffff0000, RZ, 0xc0, !PT ;  /* 0xffff00002d3a7812 */ /* 0x000fe200078ec0ff */
[----:B------:R-:W-:Y:S01]  /*8c30*/  IMAD.U32 R76, R79, 0x10000, RZ ;  /* 0x000100004f4c7824 */ /* 0x000fe200078e00ff */
[----:B------:R-:W-:Y:S01]  /*8c40*/  LOP3.LUT R51, R51, 0xffff0000, RZ, 0xc0, !PT ;  /* 0xffff000033337812 */ /* 0x000fe200078ec0ff */
[-C--:B------:R-:W-:Y:S01]  /*8c50*/  FMUL.FTZ R95, R66, R77.reuse ;  /* 0x0000004d425f7220 */ /* 0x080fe20000410000 */
[----:B------:R-:W-:Y:S01]  /*8c60*/  LOP3.LUT R90, R91, 0xffff0000, RZ, 0xc0, !PT ;  /* 0xffff00005b5a7812 */ /* 0x000fe200078ec0ff */
[----:B------:R-:W-:Y:S01]  /*8c70*/  FFMA.FTZ R77, R58, R77, -R93 ;  /* 0x0000004d3a4d7223 */ /* 0x000fe2000001085d */
[C---:B------:R-:W-:Y:S01]  /*8c80*/  FMUL.FTZ R93, R67.reuse, R88 ;  /* 0x00000058435d7220 */ /* 0x040fe20000410000 */
[-C--:B------:R-:W-:Y:S01]  /*8c90*/  FMUL.FTZ R67, R67, R76.reuse ;  /* 0x0000004c43437220 */ /* 0x080fe20000410000 */
[----:B------:R-:W-:Y:S01]  /*8ca0*/  LOP3.LUT R78, R79, 0xffff0000, RZ, 0xc0, !PT ;  /* 0xffff00004f4e7812 */ /* 0x000fe200078ec0ff */
[----:B------:R-:W-:Y:S01]  /*8cb0*/  IMAD.U32 R49, R48, 0x10000, RZ ;  /* 0x0001000030317824 */ /* 0x000fe200078e00ff */
[----:B------:R-:W-:Y:S01]  /*8cc0*/  PRMT R56, R177, 0x5410, R56 ;  /* 0x00005410b1387816 */ /* 0x000fe20000000038 */
[C---:B------:R-:W-:Y:S01]  /*8cd0*/  FFMA.FTZ R66, R64.reuse, R76, -R93 ;  /* 0x0000004c40427223 */ /* 0x040fe2000001085d */
[----:B------:R-:W-:Y:S01]  /*8ce0*/  FFMA.FTZ R64, R64, R88, R67 ;  /* 0x0000005840407223 */ /* 0x000fe20000010043 */
[----:B------:R-:W-:Y:S01]  /*8cf0*/  LOP3.LUT R47, R47, 0xffff0000, RZ, 0xc0, !PT ;  /* 0xffff00002f2f7812 */ /* 0x000fe200078ec0ff */
[----:B------:R-:W-:Y:S01]  /*8d00*/  IMAD.U32 R88, R179, 0x10000, RZ ;  /* 0x00010000b3587824 */ /* 0x000fe200078e00ff */
[----:B------:R-:W-:Y:S01]  /*8d10*/  LOP3.LUT R48, R48, 0xffff0000, RZ, 0xc0, !PT ;  /* 0xffff000030307812 */ /* 0x000fe200078ec0ff */
[C---:B------:R-:W-:Y:S01]  /*8d20*/  FMUL.FTZ R92, R51.reuse, R90 ;  /* 0x0000005a335c7220 */ /* 0x040fe20000410000 */
[----:B------:R-:W-:Y:S01]  /*8d30*/  FMUL.FTZ R94, R51, R78 ;  /* 0x0000004e335e7220 */ /* 0x000fe20000410000 */
[----:B------:R-:W-:Y:S01]  /*8d40*/  LOP3.LUT R179, R179, 0xffff0000, RZ, 0xc0, !PT ;  /* 0xffff0000b3b37812 */ /* 0x000fe200078ec0ff */
[----:B------:R-:W-:-:S02]  /*8d50*/  IMAD.U32 R76, R56, 0x10000, RZ ;  /* 0x00010000384c7824 */ /* 0x000fc400078e00ff */
[----:B------:R-:W-:Y:S01]  /*8d60*/  FFMA.FTZ R58, R58, R89, R95 ;  /* 0x000000593a3a7223 */ /* 0x000fe2000001005f */
[----:B------:R-:W-:Y:S01]  /*8d70*/  IMAD.U32 R45, R44, 0x10000, RZ ;  /* 0x000100002c2d7824 */ /* 0x000fe200078e00ff */
[----:B------:R-:W-:Y:S01]  /*8d80*/  LOP3.LUT R67, R56, 0xffff0000, RZ, 0xc0, !PT ;  /* 0xffff000038437812 */ /* 0x000fe200078ec0ff */
[C---:B------:R-:W-:Y:S01]  /*8d90*/  FFMA.FTZ R51, R47.reuse, R78, -R92 ;  /* 0x0000004e2f337223 */ /* 0x040fe2000001085c */
[----:B------:R-:W-:Y:S01]  /*8da0*/  LOP3.LUT R44, R44, 0xffff0000, RZ, 0xc0, !PT ;  /* 0xffff00002c2c7812 */ /* 0x000fe200078ec0ff */
[----:B------:R-:W-:Y:S01]  /*8db0*/  FFMA.FTZ R89, R47, R90, R94 ;  /* 0x0000005a2f597223 */ /* 0x000fe2000001005e */
[----:B------:R-:W-:Y:S01]  /*8dc0*/  PRMT R65, R178, 0x5410, R65 ;  /* 0x00005410b2417816 */ /* 0x000fe20000000041 */
[C---:B------:R-:W-:Y:S01]  /*8dd0*/  FMUL.FTZ R56, R49.reuse, R88 ;  /* 0x0000005831387220 */ /* 0x040fe20000410000 */
[----:B------:R-:W-:Y:S01]  /*8de0*/  FMUL.FTZ R47, R48, R179 ;  /* 0x000000b3302f7220 */ /* 0x000fe20000410000 */
[----:B------:R-:W-:Y:S01]  /*8df0*/  PRMT R61, R176, 0x5410, R61 ;  /* 0x00005410b03d7816 */ /* 0x000fe2000000003d */
[----:B------:R-:W-:Y:S01]  /*8e00*/  FMUL.FTZ R49, R49, R76 ;  /* 0x0000004c31317220 */ /* 0x000fe20000410000 */
[-C--:B------:R-:W-:Y:S01]  /*8e10*/  FMUL.FTZ R79, R48, R67.reuse ;  /* 0x00000043304f7220 */ /* 0x080fe20000410000 */
[----:B------:R-:W-:Y:S01]  /*8e20*/  LOP3.LUT R60, R46, 0xffff0000, RZ, 0xc0, !PT ;  /* 0xffff00002e3c7812 */ /* 0x000fe200078ec0ff */
[----:B------:R-:W-:Y:S01]  /*8e30*/  FFMA.FTZ R67, R44, R67, -R47 ;  /* 0x000000432c437223 */ /* 0x000fe2000001082f */
[----:B------:R-:W-:-:S02]  /*8e40*/  IMAD.U32 R46, R50, 0x10000, RZ ;  /* 0x00010000322e7824 */ /* 0x000fc400078e00ff */
[C---:B------:R-:W-:Y:S01]  /*8e50*/  FFMA.FTZ R56, R45.reuse, R76, -R56 ;  /* 0x0000004c2d387223 */ /* 0x040fe20000010838 */
[----:B------:R-:W-:Y:S01]  /*8e60*/  FFMA.FTZ R49, R45, R88, R49 ;  /* 0x000000582d317223 */ /* 0x000fe20000010031 */
        /* <DEDUP_REMOVED lines=8> */
[----:B------:R-:W-:Y:S01]  /*8ef0*/  FMUL.FTZ R79, R50, R65 ;  /* 0x00000041324f7220 */ /* 0x000fe20000410000 */
[----:B------:R-:W-:Y:S01]  /*8f00*/  F2FP.BF16.F32.PACK_AB R58, R58, R63 ;  /* 0x0000003f3a3a723e */ /* 0x000fe200000010ff */
[----:B------:R-:W-:Y:S01]  /*8f10*/  FMUL.FTZ R50, R50, R61 ;  /* 0x0000003d32327220 */ /* 0x000fe20000410000 */
[C---:B------:R-:W-:Y:S01]  /*8f20*/  FFMA.FTZ R48, R59.reuse, R45, -R48 ;  /* 0x0000002d3b307223 */ /* 0x040fe20000010830 */
[C---:B------:R-:W-:Y:S01]  /*8f30*/  FFMA.FTZ R79, R60.reuse, R61, -R79 ;  /* 0x0000003d3c4f7223 */ /* 0x040fe2000001084f */
[----:B------:R-:W-:Y:S01]  /*8f40*/  FFMA.FTZ R46, R59, R47, R46 ;  /* 0x0000002f3b2e7223 */ /* 0x000fe2000001002e */
[----:B------:R-:W-:Y:S01]  /*8f50*/  FFMA.FTZ R65, R60, R65, R50 ;  /* 0x000000413c417223 */ /* 0x000fe20000010032 */
[----:B------:R-:W-:-:S02]  /*8f60*/  F2FP.BF16.F32.PACK_AB R47, R51, R66 ;  /* 0x00000042332f723e */ /* 0x000fc400000010ff */
[----:B------:R-:W-:Y:S01]  /*8f70*/  F2FP.BF16.F32.PACK_AB R51, R44, R49 ;  /* 0x000000312c33723e */ /* 0x000fe200000010ff */
[----:B------:R-:W-:Y:S01]  /*8f80*/  IMAD.MOV.U32 R49, RZ, RZ, R58 ;  /* 0x000000ffff317224 */ /* 0x000fe200078e003a */
        /* <DEDUP_REMOVED lines=9> */
[----:B------:R-:W-:-:S07]  /*9020*/  IMAD.MOV.U32 R51, RZ, RZ, R64 ;  /* 0x000000ffff337224 */ /* 0x000fce00078e0040 */
.L_x_3386:
[----:B------:R-:W-:Y:S05]  /*9030*/  BSYNC B2 ;  /* 0x0000000000027941 */ /* 0x000fea0003800000 */
.L_x_3385:
[----:B0-----:R4:W-:Y:S04]  /*9040*/  STG.E.128 desc[UR60][R52.64], R44 ;  /* 0x0000002c34007986 */ /* 0x0019e8000c101d3c */
[----:B--2---:R4:W-:Y:S02]  /*9050*/  @!P3 STG.E.128 desc[UR60][R54.64], R48 ;  /* 0x000000303600b986 */ /* 0x0049e4000c101d3c */
.L_x_3384:
[----:B------:R-:W-:Y:S05]  /*9060*/  BSYNC B1 ;  /* 0x0000000000017941 */ /* 0x000fea0003800000 */
.L_x_3383:
[----:B------:R-:W-:Y:S01]  /*9070*/  ISETP.NE.AND P3, PT, R35, RZ, PT ;  /* 0x000000ff2300720c */ /* 0x000fe20003f65270 */
[----:B------:R-:W-:-:S12]  /*9080*/  BSSY B1, `(.L_x_3387) ;  /* 0x000007e000017945 */ /* 0x000fd80003800000 */
[----:B------:R-:W-:Y:S05]  /*9090*/  @!P3 BRA `(.L_x_3388) ;  /* 0x0000000400f0b947 */ /* 0x000fea0003800000 */
[----:B----4-:R-:W-:Y:S01]  /*90a0*/  SEL R44, R125, R150, !P1 ;  /* 0x000000967d2c7207 */ /* 0x010fe20004800000 */
[----:B------:R-:W-:Y:S01]  /*90b0*/  BSSY B2, `(.L_x_3389) ;  /* 0x0000078000027945 */ /* 0x000fe20003800000 */
[----:B------:R-:W-:Y:S02]  /*90c0*/  IADD3 R46, P3, P4, R118, R130, R28 ;  /* 0x00000082762e7210 */ /* 0x000fe40007c7e01c */
[----:B------:R-:W-:Y:S02]  /*90d0*/  SHF.R.S32.HI R45, RZ, 0x1f, R44 ;  /* 0x0000001fff2d7819 */ /* 0x000fe4000001142c */
[----:B------:R-:W-:Y:S02]  /*90e0*/  IADD3.X R47, R4, R57, R33, P3, P4 ;  /* 0x00000039042f7210 */ /* 0x000fe40001fe8421 */
[----:B------:R-:W-:-:S04]  /*90f0*/  LEA.HI R44, R45, R44, RZ, 0x4 ;  /* 0x0000002c2d2c7211 */ /* 0x000fc800078f20ff */
[----:B---3--:R-:W-:-:S04]  /*9100*/  LEA.HI.SX32 R48, R44, R27, 0x1c ;  /* 0x0000001b2c307211 */ /* 0x008fc800078fe2ff */
[----:B------:R-:W-:-:S04]  /*9110*/  SHF.L.U32 R49, R48, 0x3, RZ ;  /* 0x0000000330317819 */ /* 0x000fc800000006ff */
        /* <DEDUP_REMOVED lines=29> */
[--C-:B------:R-:W-:Y:S01]  /*92f0*/  SHF.R.U64 R74, R84, 0x10, R85.reuse ;  /* 0x00000010544a7819 */ /* 0x100fe20000001255 */
[----:B------:R-:W-:Y:S01]  /*9300*/  IMAD.U32 R65, R47, 0x10000, RZ ;  /* 0x000100002f417824 */ /* 0x000fe200078e00ff */
[----:B------:R-:W-:Y:S01]  /*9310*/  SHF.R.U32.HI R84, RZ, 0x10, R85 ;  /* 0x00000010ff547819 */ /* 0x000fe20000011655 */
[----:B------:R-:W-:Y:S01]  /*9320*/  IMAD.U32 R58, R48, 0x10000, RZ ;  /* 0x00010000303a7824 */ /* 0x000fe200078e00ff */
[----:B------:R-:W-:Y:S01]  /*9330*/  LOP3.LUT R62, R51, 0xffff0000, RZ, 0xc0, !PT ;  /* 0xffff0000333e7812 */ /* 0x000fe200078ec0ff */
[----:B------:R-:W-:Y:S01]  /*9340*/  IMAD.U32 R56, R44, 0x10000, RZ ;  /* 0x000100002c387824 */ /* 0x000fe200078e00ff */
[----:B------:R-:W-:-:S02]  /*9350*/  PRMT R51, R160, 0x5410, R73 ;  /* 0x00005410a0337816 */ /* 0x000fc40000000049 */
[----:B------:R-:W-:Y:S02]  /*9360*/  PRMT R73, R175, 0x5432, R84 ;  /* 0x00005432af497816 */ /* 0x000fe40000000054 */
[C---:B------:R-:W-:Y:S02]  /*9370*/  PRMT R63, R161.reuse, 0x5410, R78 ;  /* 0x00005410a13f7816 */ /* 0x040fe4000000004e */
[----:B------:R-:W-:Y:S02]  /*9380*/  PRMT R161, R161, 0x5432, R76 ;  /* 0x00005432a1a17816 */ /* 0x000fe4000000004c */
[----:B------:R-:W-:Y:S01]  /*9390*/  SHF.R.U32.HI R77, RZ, 0x10, R75 ;  /* 0x00000010ff4d7819 */ /* 0x000fe2000001164b */
[----:B------:R-:W-:Y:S01]  /*93a0*/  IMAD.U32 R75, R73, 0x10000, RZ ;  /* 0x00010000494b7824 */ /* 0x000fe200078e00ff */
[--C-:B------:R-:W-:Y:S02]  /*93b0*/  SHF.R.U64 R61, R86, 0x10, R87.reuse ;  /* 0x00000010563d7819 */ /* 0x100fe40000001257 */
[----:B------:R-:W-:-:S02]  /*93c0*/  SHF.R.U32.HI R87, RZ, 0x10, R87 ;  /* 0x00000010ff577819 */ /* 0x000fc40000011657 */
[----:B------:R-:W-:Y:S01]  /*93d0*/  LOP3.LUT R67, R49, 0xffff0000, RZ, 0xc0, !PT ;  /* 0xffff000031437812 */ /* 0x000fe200078ec0ff */
[----:B------:R-:W-:Y:S01]  /*93e0*/  IMAD.U32 R49, R161, 0x10000, RZ ;  /* 0x00010000a1317824 */ /* 0x000fe200078e00ff */
[----:B------:R-:W-:Y:S01]  /*93f0*/  PRMT R160, R160, 0x5432, R77 ;  /* 0x00005432a0a07816 */ /* 0x000fe2000000004d */
[----:B------:R-:W-:Y:S01]  /*9400*/  FMUL.FTZ R77, R66, R75 ;  /* 0x0000004b424d7220 */ /* 0x000fe20000410000 */
[----:B------:R-:W-:Y:S01]  /*9410*/  PRMT R61, R162, 0x5410, R61 ;  /* 0x00005410a23d7816 */ /* 0x000fe2000000003d */
[-C--:B------:R-:W-:Y:S01]  /*9420*/  FMUL.FTZ R79, R66, R49.reuse ;  /* 0x00000031424f7220 */ /* 0x080fe20000410000 */
[----:B------:R-:W-:Y:S01]  /*9430*/  LOP3.LUT R73, R73, 0xffff0000, RZ, 0xc0, !PT ;  /* 0xffff000049497812 */ /* 0x000fe200078ec0ff */
[----:B------:R-:W-:Y:S01]  /*9440*/  FFMA.FTZ R49, R60, R49, -R77 ;  /* 0x000000313c317223 */ /* 0x000fe2000001084d */
[----:B------:R-:W-:Y:S01]  /*9450*/  PRMT R162, R162, 0x5432, R87 ;  /* 0x00005432a2a27816 */ /* 0x000fe20000000057 */
[----:B------:R-:W-:Y:S01]  /*9460*/  IMAD.U32 R66, R160, 0x10000, RZ ;  /* 0x00010000a0427824 */ /* 0x000fe200078e00ff */
[----:B------:R-:W-:Y:S01]  /*9470*/  LOP3.LUT R64, R45, 0xffff0000, RZ, 0xc0, !PT ;  /* 0xffff00002d407812 */ /* 0x000fe200078ec0ff */
[----:B------:R-:W-:Y:S01]  /*9480*/  FMUL.FTZ R77, R67, R73 ;  /* 0x00000049434d7220 */ /* 0x000fe20000410000 */
[----:B------:R-:W-:Y:S01]  /*9490*/  LOP3.LUT R161, R161, 0xffff0000, RZ, 0xc0, !PT ;  /* 0xffff0000a1a17812 */ /* 0x000fe200078ec0ff */
[----:B------:R-:W-:Y:S01]  /*94a0*/  FFMA.FTZ R60, R60, R75, R79 ;  /* 0x0000004b3c3c7223 */ /* 0x000fe2000001004f */
[----:B------:R-:W-:Y:S01]  /*94b0*/  PRMT R175, R175, 0x5410, R74 ;  /* 0x00005410afaf7816 */ /* 0x000fe2000000004a */
[C---:B------:R-:W-:Y:S01]  /*94c0*/  IMAD.U32 R74, R162.reuse, 0x10000, RZ ;  /* 0x00010000a24a7824 */ /* 0x040fe200078e00ff */
[----:B------:R-:W-:Y:S01]  /*94d0*/  LOP3.LUT R162, R162, 0xffff0000, RZ, 0xc0, !PT ;  /* 0xffff0000a2a27812 */ /* 0x000fe200078ec0ff */
[-C--:B------:R-:W-:Y:S01]  /*94e0*/  FMUL.FTZ R67, R67, R161.reuse ;  /* 0x000000a143437220 */ /* 0x080fe20000410000 */
[----:B------:R-:W-:Y:S01]  /*94f0*/  FFMA.FTZ R76, R64, R161, -R77 ;  /* 0x000000a1404c7223 */ /* 0x000fe2000001084d */
[C---:B------:R-:W-:Y:S01]  /*9500*/  FMUL.FTZ R78, R72.reuse, R74 ;  /* 0x0000004a484e7220 */ /* 0x040fe20000410000 */
[-C--:B------:R-:W-:Y:S01]  /*9510*/  FMUL.FTZ R77, R72, R66.reuse ;  /* 0x00000042484d7220 */ /* 0x080fe20000410000 */
[----:B------:R-:W-:Y:S01]  /*9520*/  FFMA.FTZ R75, R64, R73, R67 ;  /* 0x00000049404b7223 */ /* 0x000fe20000010043 */
[----:B------:R-:W-:Y:S01]  /*9530*/  LOP3.LUT R160, R160, 0xffff0000, RZ, 0xc0, !PT ;  /* 0xffff0000a0a07812 */ /* 0x000fe200078ec0ff */
[C---:B------:R-:W-:Y:S01]  /*9540*/  FFMA.FTZ R78, R65.reuse, R66, -R78 ;  /* 0x00000042414e7223 */ /* 0x040fe2000001084e */
[----:B------:R-:W-:Y:S01]  /*9550*/  FFMA.FTZ R77, R65, R74, R77 ;  /* 0x0000004a414d7223 */ /* 0x000fe2000001004d */
[----:B------:R-:W-:Y:S01]  /*9560*/  IMAD.U32 R67, R175, 0x10000, RZ ;  /* 0x00010000af437824 */ /* 0x000fe200078e00ff */
[----:B------:R-:W-:Y:S01]  /*9570*/  LOP3.LUT R59, R47, 0xffff0000, RZ, 0xc0, !PT ;  /* 0xffff00002f3b7812 */ /* 0x000fe200078ec0ff */
[----:B------:R-:W-:-:S02]  /*9580*/  IMAD.U32 R65, R63, 0x10000, RZ ;  /* 0x000100003f417824 */ /* 0x000fc400078e00ff */
[----:B------:R-:W-:Y:S01]  /*9590*/  FMUL.FTZ R64, R62, R162 ;  /* 0x000000a23e407220 */ /* 0x000fe20000410000 */
[----:B------:R-:W-:Y:S01]  /*95a0*/  FMUL.FTZ R73, R58, R67 ;  /* 0x000000433a497220 */ /* 0x000fe20000410000 */
[----:B------:R-:W-:Y:S01]  /*95b0*/  LOP3.LUT R48, R48, 0xffff0000, RZ, 0xc0, !PT ;  /* 0xffff000030307812 */ /* 0x000fe200078ec0ff */
[-C--:B------:R-:W-:Y:S01]  /*95c0*/  FMUL.FTZ R62, R62, R160.reuse ;  /* 0x000000a03e3e7220 */ /* 0x080fe20000410000 */
[----:B------:R-:W-:Y:S01]  /*95d0*/  LOP3.LUT R175, R175, 0xffff0000, RZ, 0xc0, !PT ;  /* 0xffff0000afaf7812 */ /* 0x000fe200078ec0ff */
[-C--:B------:R-:W-:Y:S01]  /*95e0*/  FMUL.FTZ R58, R58, R65.reuse ;  /* 0x000000413a3a7220 */ /* 0x080fe20000410000 */
[----:B------:R-:W-:Y:S01]  /*95f0*/  LOP3.LUT R63, R63, 0xffff0000, RZ, 0xc0, !PT ;  /* 0xffff00003f3f7812 */ /* 0x000fe200078ec0ff */
[----:B------:R-:W-:Y:S01]  /*9600*/  IMAD.U32 R45, R46, 0x10000, RZ ;  /* 0x000100002e2d7824 */ /* 0x000fe200078e00ff */
[----:B------:R-:W-:Y:S01]  /*9610*/  LOP3.LUT R44, R44, 0xffff0000, RZ, 0xc0, !PT ;  /* 0xffff00002c2c7812 */ /* 0x000fe200078ec0ff */
[C---:B------:R-:W-:Y:S01]  /*9620*/  FFMA.FTZ R79, R59.reuse, R160, -R64 ;  /* 0x000000a03b4f7223 */ /* 0x040fe20000010840 */
[----:B------:R-:W-:Y:S01]  /*9630*/  LOP3.LUT R47, R46, 0xffff0000, RZ, 0xc0, !PT ;  /* 0xffff00002e2f7812 */ /* 0x000fe200078ec0ff */
[----:B------:R-:W-:Y:S01]  /*9640*/  FFMA.FTZ R162, R59, R162, R62 ;  /* 0x000000a23ba27223 */ /* 0x000fe2000001003e */
[C---:B------:R-:W-:Y:S01]  /*9650*/  FFMA.FTZ R73, R56.reuse, R65, -R73 ;  /* 0x0000004138497223 */ /* 0x040fe20000010849 */
[----:B------:R-:W-:Y:S01]  /*9660*/  FFMA.FTZ R58, R56, R67, R58 ;  /* 0x00000043383a7223 */ /* 0x000fe2000001003a */
[----:B------:R-:W-:-:S02]  /*9670*/  IMAD.U32 R46, R50, 0x10000, RZ ;  /* 0x00010000322e7824 */ /* 0x000fc400078e00ff */
[C---:B------:R-:W-:Y:S01]  /*9680*/  FMUL.FTZ R59, R48.reuse, R175 ;  /* 0x000000af303b7220 */ /* 0x040fe20000410000 */
[-C--:B------:R-:W-:Y:S01]  /*9690*/  FMUL.FTZ R65, R48, R63.reuse ;  /* 0x0000003f30417220 */ /* 0x080fe20000410000 */
[----:B------:R-:W-:Y:S01]  /*96a0*/  IMAD.U32 R56, R61, 0x10000, RZ ;  /* 0x000100003d387824 */ /* 0x000fe200078e00ff */
[----:B------:R-:W-:Y:S01]  /*96b0*/  LOP3.LUT R50, R50, 0xffff0000, RZ, 0xc0, !PT ;  /* 0xffff000032327812 */ /* 0x000fe200078ec0ff */
[----:B------:R-:W-:Y:S01]  /*96c0*/  IMAD.U32 R48, R51, 0x10000, RZ ;  /* 0x0001000033307824 */ /* 0x000fe200078e00ff */
[----:B------:R-:W-:Y:S01]  /*96d0*/  LOP3.LUT R61, R61, 0xffff0000, RZ, 0xc0, !PT ;  /* 0xffff00003d3d7812 */ /* 0x000fe200078ec0ff */
[C---:B------:R-:W-:Y:S01]  /*96e0*/  FFMA.FTZ R62, R44.reuse, R63, -R59 ;  /* 0x0000003f2c3e7223 */ /* 0x040fe2000001083b */
        /* <DEDUP_REMOVED lines=15> */
[----:B------:R-:W-:Y:S02]  /*97e0*/  F2FP.BF16.F32.PACK_AB R47, R79, R78 ;  /* 0x0000004e4f2f723e */ /* 0x000fe400000010ff */
[----:B------:R-:W-:Y:S02]  /*97f0*/  F2FP.BF16.F32.PACK_AB R49, R75, R60 ;  /* 0x0000003c4b31723e */ /* 0x000fe400000010ff */
[----:B------:R-:W-:-:S02]  /*9800*/  F2FP.BF16.F32.PACK_AB R48, R65, R58 ;  /* 0x0000003a4130723e */ /* 0x000fc400000010ff */
[----:B------:R-:W-:Y:S02]  /*9810*/  F2FP.BF16.F32.PACK_AB R50, R50, R59 ;  /* 0x0000003b3232723e */ /* 0x000fe400000010ff */
[----:B------:R-:W-:-:S07]  /*9820*/  MOV R44, R62 ;  /* 0x0000003e002c7202 */ /* 0x000fce0000000f00 */
.L_x_3390:
[----:B------:R-:W-:Y:S05]  /*9830*/  BSYNC B2 ;  /* 0x0000000000027941 */ /* 0x000fea0003800000 */
.L_x_3389:
[----:B0-----:R0:W-:Y:S04]  /*9840*/  STG.E.128 desc[UR60][R52.64], R44 ;  /* 0x0000002c34007986 */ /* 0x0011e8000c101d3c */
[----:B--2---:R0:W-:Y:S02]  /*9850*/  @!P3 STG.E.128 desc[UR60][R54.64], R48 ;  /* 0x000000303600b986 */ /* 0x0041e4000c101d3c */
.L_x_3388:
[----:B------:R-:W-:Y:S05]  /*9860*/  BSYNC B1 ;  /* 0x0000000000017941 */ /* 0x000fea0003800000 */
.L_x_3387:
[----:B------:R-:W-:-:S13]  /*9870*/  ISETP.NE.AND P3, PT, R36, RZ, PT ;  /* 0x000000ff2400720c */ /* 0x000fda0003f65270 */
[----:B------:R-:W-:Y:S05]  /*9880*/  @!P3 BRA `(.L_x_3341) ;  /* 0x0000000800e0b947 */ /* 0x000fea0003800000 */
[----:B0---4-:R-:W2:Y:S01]  /*9890*/  LDL R44, [R1+0x10] ;  /* 0x00001000012c7983 */ /* 0x011ea20000100800 */
[----:B------:R-:W-:Y:S01]  /*98a0*/  IADD3 R46, P3, P4, R118, R130, R30 ;  /* 0x00000082762e7210 */ /* 0x000fe20007c7e01e */
[----:B------:R-:W-:Y:S03]  /*98b0*/  BSSY B1, `(.L_x_3391) ;  /* 0x0000073000017945 */ /* 0x000fe60003800000 */
[----:B---3--:R-:W-:Y:S02]  /*98c0*/  IADD3.X R49, R4, R57, R34, P3, P4 ;  /* 0x0000003904317210 */ /* 0x008fe40001fe8422 */
[----:B------:R-:W-:-:S04]  /*98d0*/  LEA R52, P3, R46, R122, 0x1 ;  /* 0x0000007a2e347211 */ /* 0x000fc800078608ff */
[----:B------:R-:W-:Y:S02]  /*98e0*/  LEA.HI.X R53, R46, R123, R49, 0x1, P3 ;  /* 0x0000007b2e357211 */ /* 0x000fe400018f0c31 */
        /* <DEDUP_REMOVED lines=21> */
[----:B------:R-:W-:Y:S01]  /*9a40*/  SHF.R.U64 R66, R70, 0x10, R71 ;  /* 0x0000001046427819 */ /* 0x000fe20000001247 */
[----:B--2---:R-:W-:Y:S01]  /*9a50*/  IMAD.U32 R61, R49, 0x10000, RZ ;  /* 0x00010000313d7824 */ /* 0x004fe200078e00ff */
[----:B------:R-:W-:Y:S01]  /*9a60*/  SHF.R.U64 R67, R68, 0x10, R69 ;  /* 0x0000001044437819 */ /* 0x000fe20000001245 */
[----:B0-----:R-:W-:Y:S01]  /*9a70*/  IMAD.U32 R56, R45, 0x10000, RZ ;  /* 0x000100002d387824 */ /* 0x001fe200078e00ff */
[--C-:B------:R-:W-:Y:S01]  /*9a80*/  SHF.R.U64 R70, R80, 0x10, R81.reuse ;  /* 0x0000001050467819 */ /* 0x100fe20000001251 */
[----:B------:R-:W-:Y:S01]  /*9a90*/  IMAD.U32 R63, R51, 0x10000, RZ ;  /* 0x00010000333f7824 */ /* 0x000fe200078e00ff */
[----:B------:R-:W-:Y:S01]  /*9aa0*/  SHF.R.U32.HI R80, RZ, 0x10, R81 ;  /* 0x00000010ff507819 */ /* 0x000fe20000011651 */
[----:B------:R-:W-:Y:S01]  /*9ab0*/  IMAD.U32 R59, R48, 0x10000, RZ ;  /* 0x00010000303b7824 */ /* 0x000fe200078e00ff */
[----:B------:R-:W-:Y:S01]  /*9ac0*/  SHF.R.U32.HI R65, RZ, 0x10, R69 ;  /* 0x00000010ff417819 */ /* 0x000fe20000011645 */
[----:B------:R-:W-:Y:S01]  /*9ad0*/  IMAD.U32 R55, R44, 0x10000, RZ ;  /* 0x000100002c377824 */ /* 0x000fe200078e00ff */
[----:B------:R-:W-:-:S02]  /*9ae0*/  PRMT R64, R156, 0x5410, R67 ;  /* 0x000054109c407816 */ /* 0x000fc40000000043 */
[----:B------:R-:W-:Y:S02]  /*9af0*/  PRMT R67, R159, 0x5432, R80 ;  /* 0x000054329f437816 */ /* 0x000fe40000000050 */
[----:B------:R-:W-:Y:S02]  /*9b00*/  PRMT R156, R156, 0x5432, R65 ;  /* 0x000054329c9c7816 */ /* 0x000fe40000000041 */
[--C-:B------:R-:W-:Y:S01]  /*9b10*/  SHF.R.U64 R69, R82, 0x10, R83.reuse ;  /* 0x0000001052457819 */ /* 0x100fe20000001253 */
[----:B------:R-:W-:Y:S01]  /*9b20*/  IMAD.U32 R68, R67, 0x10000, RZ ;  /* 0x0001000043447824 */ /* 0x000fe200078e00ff */
[----:B------:R-:W-:Y:S01]  /*9b30*/  SHF.R.U32.HI R83, RZ, 0x10, R83 ;  /* 0x00000010ff537819 */ /* 0x000fe20000011653 */
[----:B------:R-:W-:Y:S01]  /*9b40*/  IMAD.U32 R65, R156, 0x10000, RZ ;  /* 0x000100009c417824 */ /* 0x000fe200078e00ff */
[----:B------:R-:W-:Y:S01]  /*9b50*/  SHF.R.U32.HI R72, RZ, 0x10, R71 ;  /* 0x00000010ff487819 */ /* 0x000fe20000011647 */
[-C--:B------:R-:W-:Y:S01]  /*9b60*/  FMUL.FTZ R71, R61, R68.reuse ;  /* 0x000000443d477220 */ /* 0x080fe20000410000 */
[----:B------:R-:W-:Y:S01]  /*9b70*/  LOP3.LUT R62, R49, 0xffff0000, RZ, 0xc0, !PT ;  /* 0xffff0000313e7812 */ /* 0x000fe200078ec0ff */
[-C--:B------:R-:W-:Y:S01]  /*9b80*/  FMUL.FTZ R73, R61, R65.reuse ;  /* 0x000000413d497220 */ /* 0x080fe20000410000 */
[----:B------:R-:W-:Y:S01]  /*9b90*/  PRMT R69, R158, 0x5410, R69 ;  /* 0x000054109e457816 */ /* 0x000fe20000000045 */
[C---:B------:R-:W-:Y:S01]  /*9ba0*/  FFMA.FTZ R71, R56.reuse, R65, -R71 ;  /* 0x0000004138477223 */ /* 0x040fe20000010847 */
[----:B------:R-:W-:Y:S01]  /*9bb0*/  LOP3.LUT R67, R67, 0xffff0000, RZ, 0xc0, !PT ;  /* 0xffff000043437812 */ /* 0x000fe200078ec0ff */
[----:B------:R-:W-:Y:S01]  /*9bc0*/  FFMA.FTZ R73, R56, R68, R73 ;  /* 0x0000004438497223 */ /* 0x000fe20000010049 */
[----:B------:R-:W-:-:S02]  /*9bd0*/  PRMT R66, R155, 0x5410, R66 ;  /* 0x000054109b427816 */ /* 0x000fc40000000042 */
[----:B------:R-:W-:Y:S01]  /*9be0*/  PRMT R158, R158, 0x5432, R83 ;  /* 0x000054329e9e7816 */ /* 0x000fe20000000053 */
[----:B------:R-:W-:Y:S01]  /*9bf0*/  FMUL.FTZ R75, R62, R67 ;  /* 0x000000433e4b7220 */ /* 0x000fe20000410000 */
[----:B------:R-:W-:Y:S02]  /*9c00*/  PRMT R155, R155, 0x5432, R72 ;  /* 0x000054329b9b7816 */ /* 0x000fe40000000048 */
[----:B------:R-:W-:Y:S01]  /*9c10*/  LOP3.LUT R58, R45, 0xffff0000, RZ, 0xc0, !PT ;  /* 0xffff00002d3a7812 */ /* 0x000fe200078ec0ff */
[----:B------:R-:W-:Y:S01]  /*9c20*/  IMAD.U32 R65, R158, 0x10000, RZ ;  /* 0x000100009e417824 */ /* 0x000fe200078e00ff */
[----:B------:R-:W-:Y:S01]  /*9c30*/  LOP3.LUT R61, R156, 0xffff0000, RZ, 0xc0, !PT ;  /* 0xffff00009c3d7812 */ /* 0x000fe200078ec0ff */
[----:B------:R-:W-:Y:S01]  /*9c40*/  IMAD.U32 R56, R155, 0x10000, RZ ;  /* 0x000100009b387824 */ /* 0x000fe200078e00ff */
[----:B------:R-:W-:Y:S01]  /*9c50*/  LOP3.LUT R60, R48, 0xffff0000, RZ, 0xc0, !PT ;  /* 0xffff0000303c7812 */ /* 0x000fe200078ec0ff */
[----:B------:R-:W-:Y:S01]  /*9c60*/  IMAD.U32 R48, R47, 0x10000, RZ ;  /* 0x000100002f307824 */ /* 0x000fe200078e00ff */
[----:B------:R-:W-:Y:S01]  /*9c70*/  LOP3.LUT R51, R51, 0xffff0000, RZ, 0xc0, !PT ;  /* 0xffff000033337812 */ /* 0x000fe200078ec0ff */
[-C--:B------:R-:W-:Y:S01]  /*9c80*/  FMUL.FTZ R77, R62, R61.reuse ;  /* 0x0000003d3e4d7220 */ /* 0x080fe20000410000 */
[----:B------:R-:W-:Y:S01]  /*9c90*/  FFMA.FTZ R68, R58, R61, -R75 ;  /* 0x0000003d3a447223 */ /* 0x000fe2000001084b */
[CC--:B------:R-:W-:Y:S01]  /*9ca0*/  FMUL.FTZ R61, R63.reuse, R65.reuse ;  /* 0x000000413f3d7220 */ /* 0x0c0fe20000410000 */
[----:B------:R-:W-:Y:S01]  /*9cb0*/  LOP3.LUT R158, R158, 0xffff0000, RZ, 0xc0, !PT ;  /* 0xffff00009e9e7812 */ /* 0x000fe200078ec0ff */
[-C--:B------:R-:W-:Y:S01]  /*9cc0*/  FMUL.FTZ R62, R63, R56.reuse ;  /* 0x000000383f3e7220 */ /* 0x080fe20000410000 */
[----:B------:R-:W-:Y:S01]  /*9cd0*/  PRMT R159, R159, 0x5410, R70 ;  /* 0x000054109f9f7816 */ /* 0x000fe20000000046 */
[C---:B------:R-:W-:Y:S01]  /*9ce0*/  FFMA.FTZ R61, R48.reuse, R56, -R61 ;  /* 0x00000038303d7223 */ /* 0x040fe2000001083d */
[----:B------:R-:W-:Y:S01]  /*9cf0*/  LOP3.LUT R49, R47, 0xffff0000, RZ, 0xc0, !PT ;  /* 0xffff00002f317812 */ /* 0x000fe200078ec0ff */
[----:B------:R-:W-:Y:S01]  /*9d00*/  FFMA.FTZ R65, R48, R65, R62 ;  /* 0x0000004130417223 */ /* 0x000fe2000001003e */
[----:B------:R-:W-:Y:S01]  /*9d10*/  LOP3.LUT R56, R155, 0xffff0000, RZ, 0xc0, !PT ;  /* 0xffff00009b387812 */ /* 0x000fe200078ec0ff */
[----:B------:R-:W-:Y:S01]  /*9d20*/  FFMA.FTZ R70, R58, R67, R77 ;  /* 0x000000433a467223 */ /* 0x000fe2000001004d */
[----:B------:R-:W-:Y:S01]  /*9d30*/  FMUL.FTZ R62, R51, R158 ;  /* 0x0000009e333e7220 */ /* 0x000fe20000410000 */
[C---:B------:R-:W-:Y:S01]  /*9d40*/  IMAD.U32 R58, R159.reuse, 0x10000, RZ ;  /* 0x000100009f3a7824 */ /* 0x040fe200078e00ff */
[----:B------:R-:W-:Y:S01]  /*9d50*/  LOP3.LUT R159, R159, 0xffff0000, RZ, 0xc0, !PT ;  /* 0xffff00009f9f7812 */ /* 0x000fe200078ec0ff */
[----:B------:R-:W-:-:S02]  /*9d60*/  IMAD.U32 R48, R64, 0x10000, RZ ;  /* 0x0001000040307824 */ /* 0x000fc400078e00ff */
[-C--:B------:R-:W-:Y:S01]  /*9d70*/  FMUL.FTZ R74, R51, R56.reuse ;  /* 0x00000038334a7220 */ /* 0x080fe20000410000 */
[----:B------:R-:W-:Y:S01]  /*9d80*/  FFMA.FTZ R72, R49, R56, -R62 ;  /* 0x0000003831487223 */ /* 0x000fe2000001083e */
[----:B------:R-:W-:Y:S01]  /*9d90*/  LOP3.LUT R64, R64, 0xffff0000, RZ, 0xc0, !PT ;  /* 0xffff000040407812 */ /* 0x000fe200078ec0ff */
[C---:B------:R-:W-:Y:S01]  /*9da0*/  FMUL.FTZ R56, R59.reuse, R58 ;  /* 0x0000003a3b387220 */ /* 0x040fe20000410000 */
[----:B------:R-:W-:Y:S01]  /*9db0*/  LOP3.LUT R45, R44, 0xffff0000, RZ, 0xc0, !PT ;  /* 0xffff00002c2d7812 */ /* 0x000fe200078ec0ff */
[-C--:B------:R-:W-:Y:S01]  /*9dc0*/  FMUL.FTZ R59, R59, R48.reuse ;  /* 0x000000303b3b7220 */ /* 0x080fe20000410000 */
[----:B------:R-:W-:Y:S01]  /*9dd0*/  FMUL.FTZ R62, R60, R159 ;  /* 0x0000009f3c3e7220 */ /* 0x000fe20000410000 */
[----:B------:R-:W-:Y:S02]  /*9de0*/  IMAD.U32 R47, R50, 0x10000, RZ ;  /* 0x00010000322f7824 */ /* 0x000fe400078e00ff */
[----:B------:R-:W-:Y:S01]  /*9df0*/  FFMA.FTZ R56, R55, R48, -R56 ;  /* 0x0000003037387223 */ /* 0x000fe20000010838 */
[----:B------:R-:W-:Y:S01]  /*9e00*/  FMUL.FTZ R60, R60, R64 ;  /* 0x000000403c3c7220 */ /* 0x000fe20000410000 */
[----:B------:R-:W-:Y:S01]  /*9e10*/  SHF.L.U32 R51, R69, 0x10, RZ ;  /* 0x0000001045337819 */ /* 0x000fe200000006ff */
[----:B------:R-:W-:Y:S01]  /*9e20*/  FFMA.FTZ R74, R49, R158, R74 ;  /* 0x0000009e314a7223 */ /* 0x000fe2000001004a */
[----:B------:R-:W-:Y:S01]  /*9e30*/  LOP3.LUT R50, R50, 0xffff0000, RZ, 0xc0, !PT ;  /* 0xffff000032327812 */ /* 0x000fe200078ec0ff */
[C---:B------:R-:W-:Y:S01]  /*9e40*/  IMAD.U32 R48, R66.reuse, 0x10000, RZ ;  /* 0x0001000042307824 */ /* 0x040fe200078e00ff */
[----:B------:R-:W-:Y:S01]  /*9e50*/  LOP3.LUT R69, R69, 0xffff0000, RZ, 0xc0, !PT ;  /* 0xffff000045457812 */ /* 0x000fe200078ec0ff */
[----:B------:R-:W-:Y:S01]  /*9e60*/  FFMA.FTZ R59, R55, R58, R59 ;  /* 0x0000003a373b7223 */ /* 0x000fe2000001003b */
[----:B------:R-:W-:Y:S01]  /*9e70*/  LOP3.LUT R49, R66, 0xffff0000, RZ, 0xc0, !PT ;  /* 0xffff000042317812 */ /* 0x000fe200078ec0ff */
[----:B------:R-:W-:-:S02]  /*9e80*/  IMAD.U32 R44, R46, 0x10000, RZ ;  /* 0x000100002e2c7824 */ /* 0x000fc400078e00ff */
[C---:B------:R-:W-:Y:S01]  /*9e90*/  FFMA.FTZ R55, R45.reuse, R64, -R62 ;  /* 0x000000402d377223 */ /* 0x040fe2000001083e */
[----:B------:R-:W-:Y:S01]  /*9ea0*/  FFMA.FTZ R60, R45, R159, R60 ;  /* 0x0000009f2d3c7223 */ /* 0x000fe2000001003c */
        /* <DEDUP_REMOVED lines=16> */
[----:B------:R-:W-:Y:S02]  /*9fb0*/  F2FP.BF16.F32.PACK_AB R51, R74, R65 ;  /* 0x000000414a33723e */ /* 0x000fe400000010ff */
[----:B------:R-:W-:-:S02]  /*9fc0*/  F2FP.BF16.F32.PACK_AB R48, R60, R59 ;  /* 0x0000003b3c30723e */ /* 0x000fc400000010ff */
[----:B------:R-:W-:-:S07]  /*9fd0*/  F2FP.BF16.F32.PACK_AB R50, R69, R58 ;  /* 0x0000003a4532723e */ /* 0x000fce00000010ff */
.L_x_3392:
[----:B------:R-:W-:Y:S05]  /*9fe0*/  BSYNC B1 ;  /* 0x0000000000017941 */ /* 0x000fea0003800000 */
.L_x_3391:
[----:B0-----:R0:W-:Y:S01]  /*9ff0*/  STG.E.128 desc[UR60][R52.64], R44 ;  /* 0x0000002c34007986 */ /* 0x0011e2000c101d3c */
[----:B------:R-:W-:-:S13]  /*a000*/  ISETP.GE.AND P3, PT, R54, R147, PT ;  /* 0x000000933600720c */ /* 0x000fda0003f66270 */
[----:B------:R-:W-:Y:S05]  /*a010*/  @P3 BRA `(.L_x_3341) ;  /* 0x0000000000fc3947 */ /* 0x000fea0003800000 */
[--C-:B0-----:R-:W-:Y:S02]  /*a020*/  SHF.R.S32.HI R44, RZ, 0x1f, R54.reuse ;  /* 0x0000001fff2c7819 */ /* 0x101fe40000011436 */
[----:B------:R-:W-:-:S04]  /*a030*/  IADD3 R54, P3, P4, R118, R130, R54 ;  /* 0x0000008276367210 */ /* 0x000fc80007c7e036 */
[----:B------:R-:W-:Y:S02]  /*a040*/  IADD3.X R57, R4, R57, R44, P3, P4 ;  /* 0x0000003904397210 */ /* 0x000fe40001fe842c */
[----:B------:R-:W-:-:S04]  /*a050*/  LEA R122, P3, R54, R122, 0x1 ;  /* 0x0000007a367a7211 */ /* 0x000fc800078608ff */
[----:B------:R-:W-:-:S05]  /*a060*/  LEA.HI.X R123, R54, R123, R57, 0x1, P3 ;  /* 0x0000007b367b7211 */ /* 0x000fca00018f0c39 */
[----:B--2---:R0:W-:Y:S01]  /*a070*/  STG.E.128 desc[UR60][R122.64], R48 ;  /* 0x000000307a007986 */ /* 0x0041e2000c101d3c */
[----:B------:R-:W-:Y:S05]  /*a080*/  BRA `(.L_x_3341) ;  /* 0x0000000000e07947 */ /* 0x000fea0003800000 */
.L_x_3308:
[----:B------:R-:W2:Y:S02]  /*a090*/  LDL R44, [R1+0x14] ;  /* 0x00001400012c7983 */ /* 0x000ea40000100800 */
[----:B--2---:R-:W-:-:S13]  /*a0a0*/  R2UR UR4, R44 ;  /* 0x000000002c0472ca */ /* 0x004fda00000e0000 */
[----:B------:R-:W-:-:S06]  /*a0b0*/  UISETP.NE.AND UP0, UPT, UR4, 0x3, UPT ;  /* 0x000000030400788c */ /* 0x000fcc000bf05270 */
[----:B------:R-:W-:-:S13]  /*a0c0*/  PLOP3.LUT P2, PT, PT, PT, UP0, 0x80, 0x0 ;  /* 0x000000000000781c */ /* 0x000fda0003f4f008 */
[----:B------:R-:W-:Y:S05]  /*a0d0*/  @!P2 BRA `(.L_x_3393) ;  /* 0x000000000004a947 */ /* 0x000fea0003800000 */
[----:B------:R-:W-:Y:S01]  /*a0e0*/  BPT.TRAP 0x1 ;  /* 0x000000040000795c */ /* 0x000fe20000300000 */
.L_x_3393:
[----:B------:R-:W-:Y:S01]  /*a0f0*/  IMAD R100, R18, 0x8, R2 ;  /* 0x0000000812647824 */ /* 0x000fe200078e0202 */
[----:B------:R-:W-:Y:S01]  /*a100*/  SHF.L.U32 R101, R206, 0x1f, RZ ;  /* 0x0000001fce657819 */ /* 0x000fe200000006ff */
[----:B------:R-:W-:Y:S01]  /*a110*/  IMAD R43, R25, -0x70, R24 ;  /* 0xffffff90192b7824 */ /* 0x000fe200078e0218 */
[----:B------:R-:W-:Y:S02]  /*a120*/  BSSY B1, `(.L_x_3394) ;  /* 0x0000004000017945 */ /* 0x000fe40003800000 */
[----:B------:R-:W1:Y:S02]  /*a130*/  SYNCS.PHASECHK.TRANS64.TRYWAIT P3, [R100+URZ+0x36890], R101 ;  /* 0x03689065640075a7 */ /* 0x000e64000806017f */
[----:B------:R-:W-:Y:S01]  /*a140*/  VIMNMX R43, R43, 0x70, PT ;  /* 0x000000702b2b7848 */ /* 0x000fe20003fe0100 */
[----:B-1----:R-:W-:Y:S06]  /*a150*/  @!P3 BRA `(.L_x_3395) ;  /* 0x000001ac00bcb947 */ /* 0x002fec0003800000 */
.L_x_3618:
[----:B------:R-:W-:Y:S05]  /*a160*/  BSYNC B1 ;  /* 0x0000000000017941 */ /* 0x000fea0003800000 */
.L_x_3394:
[----:B------:R-:W-:Y:S01]  /*a170*/  ISETP.GE.AND P3, PT, R19, R43, PT ;  /* 0x0000002b1300720c */ /* 0x000fe20003f66270 */
[----:B------:R-:W-:-:S12]  /*a180*/  BSSY B1, `(.L_x_3396) ;  /* 0x0000014000017945 */ /* 0x000fd80003800000 */
[----:B------:R-:W-:Y:S05]  /*a190*/  @P3 BRA `(.L_x_3397) ;  /* 0x0000000000483947 */ /* 0x000fea0003800000 */
[----:B------:R-:W-:-:S13]  /*a1a0*/  ISETP.NE.AND P3, PT, R31, RZ, PT ;  /* 0x000000ff1f00720c */ /* 0x000fda0003f65270 */
[----:B0-----:R-:W0:Y:S04]  /*a1b0*/  @P3 LDS.128 R44, [R41+0x21000] ;  /* 0x02100000292c3984 */ /* 0x001e280000000c00 */
[----:B0-----:R-:W-:Y:S01]  /*a1c0*/  @P3 STG.E.128 desc[UR60][R50.64], R44 ;  /* 0x0000002c32003986 */ /* 0x001fe2000c101d3c */
[----:B------:R-:W-:-:S13]  /*a1d0*/  ISETP.NE.AND P3, PT, R35, RZ, PT ;  /* 0x000000ff2300720c */ /* 0x000fda0003f65270 */
[----:B------:R-:W0:Y:S04]  /*a1e0*/  @P3 LDS.128 R44, [R42+0x21000] ;  /* 0x021000002a2c3984 */ /* 0x000e280000000c00 */
        /* <DEDUP_REMOVED lines=12> */
[----:B0-----:R2:W-:Y:S02]  /*a2b0*/  @P3 STG.E.128 desc[UR60][R50.64+0x140], R44 ;  /* 0x0001402c32003986 */ /* 0x0015e4000c101d3c */
.L_x_3397:
[----:B------:R-:W-:Y:S05]  /*a2c0*/  BSYNC B1 ;  /* 0x0000000000017941 */ /* 0x000fea0003800000 */
.L_x_3396:
[----:B------:R-:W-:-:S13]  /*a2d0*/  ISETP.GE.AND P3, PT, R223, R43, PT ;  /* 0x0000002bdf00720c */ /* 0x000fda0003f66270 */
[----:B------:R-:W-:Y:S05]  /*a2e0*/  @P3 BRA `(.L_x_3341) ;  /* 0x0000000000483947 */ /* 0x000fea0003800000 */
[----:B------:R-:W-:-:S13]  /*a2f0*/  ISETP.NE.AND P3, PT, R31, RZ, PT ;  /* 0x000000ff1f00720c */ /* 0x000fda0003f65270 */
[----:B0-2---:R-:W0:Y:S04]  /*a300*/  @P3 LDS.128 R44, [R41+0x23000] ;  /* 0x02300000292c3984 */ /* 0x005e280000000c00 */
        /* <DEDUP_REMOVED lines=16> */
.L_x_3341:
[----:B------:R-:W-:Y:S05]  /*a410*/  BSYNC B0 ;  /* 0x0000000000007941 */ /* 0x000fea0003800000 */
.L_x_3307:
        /* <DEDUP_REMOVED lines=17> */
.L_x_3399:
[----:B------:R-:W-:Y:S05]  /*a530*/  BSYNC B0 ;  /* 0x0000000000007941 */ /* 0x000fea0003800000 */
.L_x_3398:
[----:B------:R-:W1:Y:S01]  /*a540*/  SYNCS.PHASECHK.TRANS64.TRYWAIT P2, [R100+URZ+0x368b0], R101 ;  /* 0x0368b065640075a7 */ /* 0x000e62000804017f */
[----:B------:R-:W-:Y:S01]  /*a550*/  ULDC.64 UR4, c[0x0][0x308] ;  /* 0x0000c20000047ab9 */ /* 0x000fe20000000a00 */
[----:B------:R-:W-:Y:S01]  /*a560*/  ULDC.64 UR6, c[0x0][0x318] ;  /* 0x0000c60000067ab9 */ /* 0x000fe20000000a00 */
[----:B0-----:R-:W-:Y:S01]  /*a570*/  IMAD.U32 R44, RZ, RZ, UR4 ;  /* 0x00000004ff2c7e24 */ /* 0x001fe2000f8e00ff */
[----:B------:R-:W-:Y:S01]  /*a580*/  BSSY B0, `(.L_x_3400) ;  /* 0x0000009000007945 */ /* 0x000fe20003800000 */
[----:B------:R-:W-:Y:S02]  /*a590*/  IMAD.U32 R46, RZ, RZ, UR6 ;  /* 0x00000006ff2e7e24 */ /* 0x000fe4000f8e00ff */
[----:B------:R-:W-:Y:S01]  /*a5a0*/  IMAD.U32 R45, RZ, RZ, UR7 ;  /* 0x00000007ff2d7e24 */ /* 0x000fe2000f8e00ff */
[----:B------:R0:W-:Y:S04]  /*a5b0*/  STL [R1+0x4], R44 ;  /* 0x0000042c01007387 */ /* 0x0001e80000100800 */
[----:B------:R2:W-:Y:S01]  /*a5c0*/  STL [R1+0xc], R46 ;  /* 0x00000c2e01007387 */ /* 0x0005e20000100800 */
[----:B0-----:R-:W-:-:S05]  /*a5d0*/  IMAD.U32 R44, RZ, RZ, UR5 ;  /* 0x00000005ff2c7e24 */ /* 0x001fca000f8e00ff */
[----:B------:R2:W-:Y:S04]  /*a5e0*/  STL [R1], R44 ;  /* 0x0000002c01007387 */ /* 0x0005e80000100800 */
[----:B------:R2:W-:Y:S02]  /*a5f0*/  STL [R1+0x8], R45 ;  /* 0x0000082d01007387 */ /* 0x0005e40000100800 */
[----:B-12---:R-:W-:Y:S05]  /*a600*/  @!P2 BRA `(.L_x_3401) ;  /* 0x000001a800a4a947 */ /* 0x006fea0003800000 */
.L_x_3619:
[----:B------:R-:W-:Y:S05]  /*a610*/  BSYNC B0 ;  /* 0x0000000000007941 */ /* 0x000fea0003800000 */
.L_x_3400:
[----:B------:R1:W5:Y:S04]  /*a620*/  LDL R55, [R1+0xc] ;  /* 0x00000c0001377983 */ /* 0x0003680000100800 */
[----:B------:R1:W5:Y:S04]  /*a630*/  LDL R54, [R1+0x8] ;  /* 0x0000080001367983 */ /* 0x0003680000100800 */
[----:B------:R1:W5:Y:S04]  /*a640*/  LDL R53, [R1+0x4] ;  /* 0x0000040001357983 */ /* 0x0003680000100800 */
[----:B------:R1:W5:Y:S01]  /*a650*/  LDL R52, [R1] ;  /* 0x0000000001347983 */ /* 0x0003620000100800 */
[----:B------:R-:W-:Y:S01]  /*a660*/  ISETP.GE.AND P2, PT, R19, R43, PT ;  /* 0x0000002b1300720c */ /* 0x000fe20003f46270 */
[----:B------:R-:W-:Y:S01]  /*a670*/  BSSY B0, `(.L_x_3402) ;  /* 0x0000022000007945 */ /* 0x000fe20003800000 */
[----:B------:R-:W-:-:S11]  /*a680*/  IMAD.WIDE R48, R25, 0x70, R120 ;  /* 0x0000007019307825 */ /* 0x000fd600078e0278 */
[----:B-1----:R-:W-:Y:S05]  /*a690*/  @P2 BRA `(.L_x_3403) ;  /* 0x00000000007c2947 */ /* 0x002fea0003800000 */
[----:B-----5:R-:W-:Y:S01]  /*a6a0*/  R2UR UR7, R55 ;  /* 0x00000000370772ca */ /* 0x020fe200000e0000 */
[----:B------:R-:W-:Y:S01]  /*a6b0*/  IMAD.MOV.U32 R44, RZ, RZ, R116 ;  /* 0x000000ffff2c7224 */ /* 0x000fe200078e0074 */
[----:B------:R-:W-:Y:S01]  /*a6c0*/  R2UR UR4, R54 ;  /* 0x00000000360472ca */ /* 0x000fe200000e0000 */
[----:B------:R-:W-:Y:S01]  /*a6d0*/  IMAD.MOV.U32 R45, RZ, RZ, R40 ;  /* 0x000000ffff2d7224 */ /* 0x000fe200078e0028 */
[----:B------:R-:W-:Y:S02]  /*a6e0*/  R2UR UR6, R53 ;  /* 0x00000000350672ca */ /* 0x000fe400000e0000 */
[----:B------:R-:W-:-:S07]  /*a6f0*/  R2UR UR5, R52 ;  /* 0x00000000340572ca */ /* 0x000fce00000e0000 */
[----:B------:R-:W-:Y:S02]  /*a700*/  IMAD R47, R49, UR7, RZ ;  /* 0x00000007312f7c24 */ /* 0x000fe4000f8e02ff */
[----:B------:R-:W-:-:S04]  /*a710*/  IMAD.WIDE.U32 R44, R48, UR7, R44 ;  /* 0x00000007302c7c25 */ /* 0x000fc8000f8e002c */
[----:B------:R-:W-:Y:S01]  /*a720*/  IMAD R47, R48, UR4, R47 ;  /* 0x00000004302f7c24 */ /* 0x000fe2000f8e022f */
[----:B------:R-:W-:Y:S01]  /*a730*/  LEA R50, P2, R44, UR6, 0x1 ;  /* 0x000000062c327c11 */ /* 0x000fe2000f8408ff */
[----:B------:R-:W-:Y:S02]  /*a740*/  ULDC UR4, c[0x0][0x2e4] ;  /* 0x0000b90000047ab9 */ /* 0x000fe40000000800 */
[----:B------:R-:W-:-:S05]  /*a750*/  IMAD.IADD R45, R45, 0x1, R47 ;  /* 0x000000012d2d7824 */ /* 0x000fca00078e022f */
[----:B------:R-:W-:Y:S02]  /*a760*/  LEA.HI.X R51, R44, UR5, R45, 0x1, P2 ;  /* 0x000000052c337c11 */ /* 0x000fe400090f0c2d */
[----:B------:R-:W-:-:S13]  /*a770*/  ISETP.GE.AND P2, PT, R22, UR4, PT ;  /* 0x0000000416007c0c */ /* 0x000fda000bf46270 */
[----:B------:R-:W1:Y:S04]  /*a780*/  @!P2 LDS.128 R44, [R41] ;  /* 0x00000000292ca984 */ /* 0x000e680000000c00 */
[----:B-1----:R-:W-:Y:S01]  /*a790*/  @!P2 STG.E.128 desc[UR60][R50.64], R44 ;  /* 0x0000002c3200a986 */ /* 0x002fe2000c101d3c */
[----:B------:R-:W-:-:S13]  /*a7a0*/  ISETP.GE.AND P2, PT, R204, UR4, PT ;  /* 0x00000004cc007c0c */ /* 0x000fda000bf46270 */
[----:B------:R-:W1:Y:S04]  /*a7b0*/  @!P2 LDS.128 R44, [R42] ;  /* 0x000000002a2ca984 */ /* 0x000e680000000c00 */
[----:B-1----:R-:W-:Y:S01]  /*a7c0*/  @!P2 STG.E.128 desc[UR60][R50.64+0x40], R44 ;  /* 0x0000402c3200a986 */ /* 0x002fe2000c101d3c */
[----:B------:R-:W-:-:S13]  /*a7d0*/  ISETP.GE.AND P2, PT, R205, UR4, PT ;  /* 0x00000004cd007c0c */ /* 0x000fda000bf46270 */
[----:B------:R-:W1:Y:S04]  /*a7e0*/  @!P2 LDS.128 R44, [R41+0x3800] ;  /* 0x00380000292ca984 */ /* 0x000e680000000c00 */
        /* <DEDUP_REMOVED lines=9> */
[----:B-1----:R1:W-:Y:S02]  /*a880*/  @!P2 STG.E.128 desc[UR60][R50.64+0x140], R44 ;  /* 0x0001402c3200a986 */ /* 0x0023e4000c101d3c */
.L_x_3403:
[----:B------:R-:W-:Y:S05]  /*a890*/  BSYNC B0 ;  /* 0x0000000000007941 */ /* 0x000fea0003800000 */
.L_x_3402:
[----:B------:R-:W-:Y:S01]  /*a8a0*/  ISETP.GE.AND P2, PT, R223, R43, PT ;  /* 0x0000002bdf00720c */ /* 0x000fe20003f46270 */
[----:B------:R-:W-:-:S12]  /*a8b0*/  BSSY B0, `(.L_x_3404) ;  /* 0x0000023000007945 */ /* 0x000fd80003800000 */
[----:B------:R-:W-:Y:S05]  /*a8c0*/  @P2 BRA `(.L_x_3405) ;  /* 0x0000000000842947 */ /* 0x000fea0003800000 */
[----:B-----5:R-:W-:Y:S01]  /*a8d0*/  R2UR UR7, R55 ;  /* 0x00000000370772ca */ /* 0x020fe200000e0000 */
[----:B-1----:R-:W-:Y:S01]  /*a8e0*/  IMAD.MOV.U32 R44, RZ, RZ, R116 ;  /* 0x000000ffff2c7224 */ /* 0x002fe200078e0074 */
[----:B------:R-:W-:Y:S01]  /*a8f0*/  R2UR UR4, R54 ;  /* 0x00000000360472ca */ /* 0x000fe200000e0000 */
[----:B------:R-:W-:Y:S01]  /*a900*/  IMAD.MOV.U32 R45, RZ, RZ, R40 ;  /* 0x000000ffff2d7224 */ /* 0x000fe200078e0028 */
[----:B------:R-:W-:Y:S02]  /*a910*/  IADD3 R43, P2, R48, 0x40, RZ ;  /* 0x00000040302b7810 */ /* 0x000fe40007f5e0ff */
[----:B------:R-:W-:Y:S02]  /*a920*/  R2UR UR6, R53 ;  /* 0x00000000350672ca */ /* 0x000fe400000e0000 */
[----:B------:R-:W-:Y:S01]  /*a930*/  R2UR UR5, R52 ;  /* 0x00000000340572ca */ /* 0x000fe200000e0000 */
[----:B------:R-:W-:-:S04]  /*a940*/  IMAD.X R48, RZ, RZ, R49, P2 ;  /* 0x000000ffff307224 */ /* 0x000fc800010e0631 */
        /* <DEDUP_REMOVED lines=25> */
.L_x_3405:
[----:B------:R-:W-:Y:S05]  /*aae0*/  BSYNC B0 ;  /* 0x0000000000007941 */ /* 0x000fea0003800000 */
.L_x_3404:
[----:B------:R-:W3:Y:S01]  /*aaf0*/  LDL R41, [R1+0x10] ;  /* 0x0000100001297983 */ /* 0x000ee20000100800 */
[----:B0-----:R-:W-:Y:S01]  /*ab00*/  @!P3 VIADD R100, R100, 0x368c0 ;  /* 0x000368c06464b836 */ /* 0x001fe20000000000 */
[----:B------:R-:W-:Y:S01]  /*ab10*/  PLOP3.LUT P2, PT, PT, PT, PT, 0x8, 0x0 ;  /* 0x000000000000781c */ /* 0x000fe20003f4e170 */
[----:B------:R-:W-:Y:S01]  /*ab20*/  VIADD R18, R18, 0x1 ;  /* 0x0000000112127836 */ /* 0x000fe20000000000 */
[----:B------:R-:W-:Y:S01]  /*ab30*/  @!PT LDS RZ, [RZ] ;  /* 0x00000000fffff984 */ /* 0x000fe20000000800 */
[----:B------:R-:W-:Y:S01]  /*ab40*/  @!PT LDS RZ, [RZ] ;  /* 0x00000000fffff984 */ /* 0x000fe20000000800 */
[----:B------:R-:W-:Y:S01]  /*ab50*/  @!PT LDS RZ, [RZ] ;  /* 0x00000000fffff984 */ /* 0x000fe20000000800 */
[----:B------:R-:W-:Y:S01]  /*ab60*/  @!PT LDS RZ, [RZ] ;  /* 0x00000000fffff984 */ /* 0x000fe20000000800 */
[----:B------:R0:W-:Y:S06]  /*ab70*/  MEMBAR.ALL.CTA ;  /* 0x0000000000007992 */ /* 0x0001ec0000008000 */
[----:B0-----:R-:W0:Y:S01]  /*ab80*/  FENCE.VIEW.ASYNC.S ;  /* 0x00000000000073c6 */ /* 0x001e220000000000 */
[----:B------:R-:W-:Y:S01]  /*ab90*/  @!P3 PRMT R100, RZ, 0x654, R100 ;  /* 0x00000654ff64b816 */ /* 0x000fe20000000064 */
[----:B0-----:R0:W-:Y:S06]  /*aba0*/  BAR.SYNC.DEFER_BLOCKING R154, 0x80 ;  /* 0x0002009a0000751d */ /* 0x0011ec0000010000 */
[----:B------:R0:W-:Y:S01]  /*abb0*/  @!P3 SYNCS.ARRIVE.TRANS64.RED.A1T0 RZ, [R100+URZ], RZ ;  /* 0x000000ff64ffb9a7 */ /* 0x0001e2000810043f */
[----:B------:R-:W-:-:S04]  /*abc0*/  ISETP.NE.AND P3, PT, R18, 0x2, PT ;  /* 0x000000021200780c */ /* 0x000fc80003f65270 */
[----:B------:R-:W-:Y:S02]  /*abd0*/  SEL R18, R18, RZ, P3 ;  /* 0x000000ff12127207 */ /* 0x000fe40001800000 */
[----:B---3--:R-:W-:Y:S02]  /*abe0*/  LOP3.LUT P4, RZ, R41, 0x2, RZ, 0xc0, !PT ;  /* 0x0000000229ff7812 */ /* 0x008fe4000788c0ff */
[----:B------:R-:W-:-:S04]  /*abf0*/  SEL R41, RZ, 0x1, P3 ;  /* 0x00000001ff297807 */ /* 0x000fc80001800000 */
[----:B------:R-:W-:-:S07]  /*ac00*/  LOP3.LUT R206, R206, R41, RZ, 0x3c, !PT ;  /* 0x00000029cece7212 */ /* 0x000fce00078e3cff */
[----:B0-----:R-:W-:Y:S05]  /*ac10*/  @P4 BRA `(.L_x_3406) ;  /* 0xffffff7800d04947 */ /* 0x001fea000383ffff */
.L_x_3302:
[----:B------:R-:W-:Y:S01]  /*ac20*/  BSSY B0, `(.L_x_3407) ;  /* 0x000003a000007945 */ /* 0x000fe20003800000 */
[----:B------:R-:W-:Y:S01]  /*ac30*/  ISETP.GE.AND P1, PT, R151, 0x1, PT ;  /* 0x000000019700780c */ /* 0x000fe20003f26270 */
[----:B------:R-:W-:Y:S01]  /*ac40*/  IMAD.MOV.U32 R0, RZ, RZ, RZ ;  /* 0x000000ffff007224 */ /* 0x000fe200078e00ff */
[----:B------:R-:W-:Y:S02]  /*ac50*/  PLOP3.LUT P0, PT, PT, PT, PT, 0x80, 0x0 ;  /* 0x000000000000781c */ /* 0x000fe40003f0f070 */
[----:B------:R-:W-:Y:S02]  /*ac60*/  CS2R R118, SRZ ;  /* 0x0000000000767805 */ /* 0x000fe4000001ff00 */
[----:B------:R-:W-:Y:S02]  /*ac70*/  MOV R3, RZ ;  /* 0x000000ff00037202 */ /* 0x000fe40000000f00 */
[----:B------:R-:W-:Y:S02]  /*ac80*/  CS2R R116, SRZ ;  /* 0x0000000000747805 */ /* 0x000fe4000001ff00 */
[----:B------:R-:W-:-:S02]  /*ac90*/  CS2R R114, SRZ ;  /* 0x0000000000727805 */ /* 0x000fc4000001ff00 */
[----:B------:R-:W-:Y:S02]  /*aca0*/  CS2R R112, SRZ ;  /* 0x0000000000707805 */ /* 0x000fe4000001ff00 */
[----:B------:R-:W-:Y:S01]  /*acb0*/  CS2R R106, SRZ ;  /* 0x00000000006a7805 */ /* 0x000fe2000001ff00 */
[----:B------:R-:W-:Y:S01]  /*acc0*/  IMAD.MOV.U32 R110, RZ, RZ, RZ ;  /* 0x000000ffff6e7224 */ /* 0x000fe200078e00ff */
[----:B------:R-:W-:Y:S02]  /*acd0*/  CS2R R108, SRZ ;  /* 0x00000000006c7805 */ /* 0x000fe4000001ff00 */
[----:B-----5:R-:W-:Y:S02]  /*ace0*/  CS2R R54, SRZ ;  /* 0x0000000000367805 */ /* 0x020fe4000001ff00 */
        /* <DEDUP_REMOVED lines=28> */
[----:B-1----:R-:W-:Y:S02]  /*aeb0*/  CS2R R50, SRZ ;  /* 0x0000000000327805 */ /* 0x002fe4000001ff00 */
[----:B------:R-:W-:Y:S02]  /*aec0*/  CS2R R52, SRZ ;  /* 0x0000000000347805 */ /* 0x000fe4000001ff00 */
[----:B--2---:R-:W-:-:S02]  /*aed0*/  CS2R R48, SRZ ;  /* 0x0000000000307805 */ /* 0x004fc4000001ff00 */
        /* <DEDUP_REMOVED lines=10> */
[----:B------:R-:W-:Y:S01]  /*af80*/  CS2R R28, SRZ ;  /* 0x00000000001c7805 */ /* 0x000fe2000001ff00 */
[----:B------:R-:W-:Y:S06]  /*af90*/  @P2 BRA `(.L_x_3408) ;  /* 0x0000000000082947 */ /* 0x000fec0003800000 */
[----:B------:R-:W0:Y:S02]  /*afa0*/  FENCE.VIEW.ASYNC.G ;  /* 0x00000000000073c6 */ /* 0x000e240000000100 */
[----:B0-----:R-:W-:Y:S06]  /*afb0*/  BAR.ARV 0xc, 0x120 ;  /* 0x0304800000007b1d */ /* 0x001fec0000002000 */
.L_x_3408:
[----:B------:R-:W-:Y:S05]  /*afc0*/  BSYNC B0 ;  /* 0x0000000000007941 */ /* 0x000fea0003800000 */
.L_x_3407:
[----:B------:R-:W-:Y:S01]  /*afd0*/  CS2R R24, SRZ ;  /* 0x0000000000187805 */ /* 0x000fe2000001ff00 */
[----:B------:R-:W-:Y:S06]  /*afe0*/  @!P1 BRA `(.L_x_3409) ;  /* 0x0000011c00189947 */ /* 0x000fec0003800000 */
[----:B------:R-:W2:Y:S04]  /*aff0*/  LDL R4, [R1+0x54] ;  /* 0x0000540001047983 */ /* 0x000ea80000100800 */
        /* <DEDUP_REMOVED lines=27> */
.L_x_3410:
[----:B------:R-:W-:Y:S02]  /*b1b0*/  ULDC UR4, c[0x0][0x3d4] ;  /* 0x0000f50000047ab9 */ /* 0x000fe40000000800 */
[----:B------:R-:W-:-:S13]  /*b1c0*/  ISETP.LT.AND P0, PT, RZ, UR4, PT ;  /* 0x00000004ff007c0c */ /* 0x000fda000bf01270 */
[----:B------:R-:W-:Y:S05]  /*b1d0*/  @P0 BRA `(.L_x_3411) ;  /* 0x00000000003c0947 */ /* 0x000fea0003800000 */
[----:B------:R-:W-:-:S04]  /*b1e0*/  LEA.HI R0, R224, R224, RZ, 0x1 ;  /* 0x000000e0e0007211 */ /* 0x000fc800078f08ff */
        /* <DEDUP_REMOVED lines=8> */
.L_x_3414:
[----:B-1----:R1:W2:Y:S02]  /*b270*/  SYNCS.PHASECHK.TRANS64.TRYWAIT P0, [R2+URZ+0x36800], R3 ;  /* 0x03680003020075a7 */ /* 0x0022a4000800017f */
[----:B--2---:R-:W-:Y:S05]  /*b280*/  @!P0 NANOSLEEP.SYNCS 0x989680 ;  /* 0x009896800000895d */ /* 0x004fea0003900000 */
[----:B------:R-:W2:Y:S02]  /*b290*/  @!P0 SYNCS.PHASECHK.TRANS64 P0, [R2+URZ+0x36800], R3 ;  /* 0x03680003020085a7 */ /* 0x000ea4000800007f */
[----:B--2---:R-:W-:Y:S05]  /*b2a0*/  @!P0 BRA `(.L_x_3414) ;  /* 0xfffffffc00f08947 */ /* 0x004fea000383ffff */
.L_x_3413:
[----:B------:R-:W-:Y:S05]  /*b2b0*/  BSYNC B0 ;  /* 0x0000000000007941 */ /* 0x000fea0003800000 */
.L_x_3412:
[----:B------:R-:W-:Y:S05]  /*b2c0*/  BRA `(.L_x_3415) ;  /* 0x0000005800287947 */ /* 0x000fea0003800000 */
.L_x_3411:
[----:B------:R-:W2:Y:S01]  /*b2d0*/  LDL R0, [R1+0x54] ;  /* 0x0000540001007983 */ /* 0x000ea20000100800 */
[----:B------:R-:W-:Y:S01]  /*b2e0*/  ULDC.64 UR4, c[0x0][0x3d8] ;  /* 0x0000f60000047ab9 */ /* 0x000fe20000000a00 */
[----:B------:R-:W-:Y:S01]  /*b2f0*/  ULDC.64 UR6, c[0x0][0x3e8] ;  /* 0x0000fa0000067ab9 */ /* 0x000fe20000000a00 */
[C---:B------:R-:W-:Y:S01]  /*b300*/  IMAD.WIDE.U32 R4, R145.reuse, UR4, RZ ;  /* 0x0000000491047c25 */ /* 0x040fe2000f8e00ff */
[----:B------:R-:W-:Y:S02]  /*b310*/  SHF.R.S32.HI R8, RZ, 0x1f, R16 ;  /* 0x0000001fff087819 */ /* 0x000fe40000011410 */
[----:B------:R-:W-:Y:S01]  /*b320*/  SHF.R.S32.HI R10, RZ, 0x1f, R22 ;  /* 0x0000001fff0a7819 */ /* 0x000fe20000011416 */
[----:B------:R-:W-:Y:S01]  /*b330*/  IMAD.WIDE.U32 R40, R145, UR6, RZ ;  /* 0x0000000691287c25 */ /* 0x000fe2000f8e00ff */
[----:B--2---:R-:W-:Y:S02]  /*b340*/  R2UR UR8, R0 ;  /* 0x00000000000872ca */ /* 0x004fe400000e0000 */
[----:B------:R-:W-:-:S05]  /*b350*/  SHF.R.S32.HI R0, RZ, 0x1f, R145 ;  /* 0x0000001fff007819 */ /* 0x000fca0000011491 */
[C---:B------:R-:W-:Y:S02]  /*b360*/  IMAD R6, R0.reuse, UR4, RZ ;  /* 0x0000000400067c24 */ /* 0x040fe4000f8e02ff */
[----:B------:R-:W-:Y:S02]  /*b370*/  IMAD R0, R0, UR6, RZ ;  /* 0x0000000600007c24 */ /* 0x000fe4000f8e02ff */
[C---:B------:R-:W-:Y:S01]  /*b380*/  IMAD R11, R145.reuse, UR5, R6 ;  /* 0x00000005910b7c24 */ /* 0x040fe2000f8e0206 */
[----:B------:R-:W-:Y:S01]  /*b390*/  ULDC.64 UR4, c[0x0][0x3c8] ;  /* 0x0000f20000047ab9 */ /* 0x000fe20000000a00 */
[----:B------:R-:W-:Y:S01]  /*b3a0*/  IMAD R9, R145, UR7, R0 ;  /* 0x0000000791097c24 */ /* 0x000fe2000f8e0200 */
[----:B------:R-:W-:Y:S01]  /*b3b0*/  IADD3 R0, P0, R16, R4, RZ ;  /* 0x0000000410007210 */ /* 0x000fe20007f1e0ff */
[----:B------:R-:W-:Y:S01]  /*b3c0*/  IMAD.IADD R11, R11, 0x1, R5 ;  /* 0x000000010b0b7824 */ /* 0x000fe200078e0205 */
[----:B------:R-:W-:Y:S01]  /*b3d0*/  ULOP3.LUT UP0, URZ, UR8, 0x3ff, URZ, 0xc0, !UPT ;  /* 0x000003ff083f7892 */ /* 0x000fe2000f80c03f */
[----:B------:R-:W-:Y:S01]  /*b3e0*/  LEA R37, P1, R4, UR4, 0x1 ;  /* 0x0000000404257c11 */ /* 0x000fe2000f8208ff */
[----:B------:R-:W-:Y:S01]  /*b3f0*/  ULDC.64 UR6, c[0x0][0x3e0] ;  /* 0x0000f80000067ab9 */ /* 0x000fe20000000a00 */
[----:B------:R-:W-:Y:S01]  /*b400*/  IMAD.X R3, R8, 0x1, R11, P0 ;  /* 0x0000000108037824 */ /* 0x000fe200000e060b */
[----:B------:R-:W-:-:S02]  /*b410*/  LEA R24, P2, R0, UR4, 0x1 ;  /* 0x0000000400187c11 */ /* 0x000fc4000f8408ff */
[----:B------:R-:W-:Y:S02]  /*b420*/  LEA.HI.X R39, R4, UR5, R11, 0x1, P1 ;  /* 0x0000000504277c11 */ /* 0x000fe400088f0c0b */
[----:B------:R-:W-:Y:S02]  /*b430*/  PLOP3.LUT P1, PT, PT, PT, UP0, 0x80, 0x0 ;  /* 0x000000000000781c */ /* 0x000fe40003f2f008 */
[----:B------:R-:W-:Y:S02]  /*b440*/  LEA.HI.X R25, R0, UR5, R3, 0x1, P2 ;  /* 0x0000000500197c11 */ /* 0x000fe400090f0c03 */
[----:B------:R-:W-:Y:S02]  /*b450*/  IADD3 R5, P0, R22, R4, RZ ;  /* 0x0000000416057210 */ /* 0x000fe40007f1e0ff */
[-C--:B------:R-:W-:Y:S02]  /*b460*/  IADD3 R6, P4, R16, R40.reuse, RZ ;  /* 0x0000002810067210 */ /* 0x080fe40007f9e0ff */
[----:B------:R-:W-:Y:S01]  /*b470*/  IADD3 R9, R9, R41, RZ ;  /* 0x0000002909097210 */ /* 0x000fe20007ffe0ff */
[----:B------:R-:W-:Y:S01]  /*b480*/  IMAD.X R4, R10, 0x1, R11, P0 ;  /* 0x000000010a047824 */ /* 0x000fe200000e060b */
[----:B------:R-:W-:-:S02]  /*b490*/  IADD3 R0, P5, R22, R40, RZ ;  /* 0x0000002816007210 */ /* 0x000fc40007fbe0ff */
[----:B------:R-:W-:Y:S01]  /*b4a0*/  LEA R26, P2, R6, UR6, 0x1 ;  /* 0x00000006061a7c11 */ /* 0x000fe2000f8408ff */
[--C-:B------:R-:W-:Y:S01]  /*b4b0*/  IMAD.X R7, R8, 0x1, R9.reuse, P4 ;  /* 0x0000000108077824 */ /* 0x100fe200020e0609 */
[C---:B------:R-:W-:Y:S01]  /*b4c0*/  LEA R42, P3, R5.reuse, UR4, 0x1 ;  /* 0x00000004052a7c11 */ /* 0x040fe2000f8608ff */
[----:B------:R-:W-:Y:S01]  /*b4d0*/  IMAD.X R3, R10, 0x1, R9, P5 ;  /* 0x000000010a037824 */ /* 0x000fe200028e0609 */
[----:B------:R-:W-:Y:S02]  /*b4e0*/  LEA R44, P4, R0, UR6, 0x1 ;  /* 0x00000006002c7c11 */ /* 0x000fe4000f8808ff */
[----:B------:R-:W-:Y:S02]  /*b4f0*/  LEA R38, P0, R40, UR6, 0x1 ;  /* 0x0000000628267c11 */ /* 0x000fe4000f8008ff */
[----:B------:R-:W-:Y:S02]  /*b500*/  LEA.HI.X R27, R6, UR7, R7, 0x1, P2 ;  /* 0x00000007061b7c11 */ /* 0x000fe400090f0c07 */
[----:B------:R-:W-:-:S02]  /*b510*/  LEA.HI.X R43, R5, UR5, R4, 0x1, P3 ;  /* 0x00000005052b7c11 */ /* 0x000fc400098f0c04 */
[----:B------:R-:W-:Y:S02]  /*b520*/  LEA.HI.X R45, R0, UR7, R3, 0x1, P4 ;  /* 0x00000007002d7c11 */ /* 0x000fe4000a0f0c03 */
[----:B------:R-:W-:Y:S01]  /*b530*/  LEA.HI.X R40, R40, UR7, R9, 0x1, P0 ;  /* 0x0000000728287c11 */ /* 0x000fe200080f0c09 */
        /* <DEDUP_REMOVED lines=17> */
.L_x_3416:
[----:B------:R-:W-:Y:S01]  /*b650*/  ULDC.U8 UR4, c[0x0][0x3f0] ;  /* 0x0000fc0000047ab9 */ /* 0x000fe20000000000 */
[----:B------:R-:W-:Y:S01]  /*b660*/  IMAD R0, R149, -0x80, R152 ;  /* 0xffffff8095007824 */ /* 0x000fe200078e0298 */
[----:B------:R-:W-:Y:S01]  /*b670*/  ISETP.NE.AND P0, PT, RZ, UR4, PT ;  /* 0x00000004ff007c0c */ /* 0x000fe2000bf05270 */
[----:B------:R-:W-:Y:S03]  /*b680*/  BSSY B0, `(.L_x_3417) ;  /* 0x0000546000007945 */ /* 0x000fe60003800000 */
[----:B------:R-:W-:-:S09]  /*b690*/  VIMNMX R0, R0, 0x80, PT ;  /* 0x0000008000007848 */ /* 0x000fd20003fe0100 */
        /* <DEDUP_REMOVED lines=15> */
[----:B------:R-:W-:Y:S06]  /*b790*/  @P0 BRA `(.L_x_3420) ;  /* 0x0000000000900947 */ /* 0x000fec0003800000 */
[C---:B------:R-:W-:Y:S01]  /*b7a0*/  VIADD R3, R16.reuse, 0x10 ;  /* 0x0000001010037836 */ /* 0x040fe20000000000 */
[----:B------:R-:W-:Y:S01]  /*b7b0*/  ULDC UR4, c[0x0][0x3d4] ;  /* 0x0000f50000047ab9 */ /* 0x000fe20000000800 */
[C---:B------:R-:W-:Y:S01]  /*b7c0*/  VIADD R4, R16.reuse, 0x20 ;  /* 0x0000002010047836 */ /* 0x040fe20000000000 */
[C---:B------:R-:W-:Y:S01]  /*b7d0*/  ISETP.GE.AND P1, PT, R16.reuse, UR4, PT ;  /* 0x0000000410007c0c */ /* 0x040fe2000bf26270 */
[C---:B------:R-:W-:Y:S01]  /*b7e0*/  VIADD R5, R16.reuse, 0x30 ;  /* 0x0000003010057836 */ /* 0x040fe20000000000 */
[----:B------:R-:W-:Y:S01]  /*b7f0*/  ISETP.GE.AND P2, PT, R3, UR4, PT ;  /* 0x0000000403007c0c */ /* 0x000fe2000bf46270 */
[----:B------:R-:W-:Y:S01]  /*b800*/  VIADD R3, R16, 0x40 ;  /* 0x0000004010037836 */ /* 0x000fe20000000000 */
[----:B------:R-:W-:Y:S01]  /*b810*/  ISETP.GE.AND P3, PT, R4, UR4, PT ;  /* 0x0000000404007c0c */ /* 0x000fe2000bf66270 */
[----:B------:R-:W-:Y:S01]  /*b820*/  VIADD R6, R16, 0x50 ;  /* 0x0000005010067836 */ /* 0x000fe20000000000 */
[----:B------:R-:W-:Y:S02]  /*b830*/  ISETP.GE.AND P4, PT, R5, UR4, PT ;  /* 0x0000000405007c0c */ /* 0x000fe4000bf86270 */
[----:B------:R-:W-:-:S02]  /*b840*/  CS2R R30, SRZ ;  /* 0x00000000001e7805 */ /* 0x000fc4000001ff00 */
[----:B------:R-:W-:Y:S02]  /*b850*/  ISETP.GE.AND P5, PT, R3, UR4, PT ;  /* 0x0000000403007c0c */ /* 0x000fe4000bfa6270 */
[----:B------:R-:W-:Y:S02]  /*b860*/  CS2R R28, SRZ ;  /* 0x00000000001c7805 */ /* 0x000fe4000001ff00 */
[----:B------:R-:W-:Y:S02]  /*b870*/  ISETP.GE.AND P6, PT, R6, UR4, PT ;  /* 0x0000000406007c0c */ /* 0x000fe4000bfc6270 */
        /* <DEDUP_REMOVED lines=22> */
.L_x_3420:
[----:B------:R-:W-:Y:S05]  /*b9e0*/  BSYNC B1 ;  /* 0x0000000000017941 */ /* 0x000fea0003800000 */
.L_x_3419:
[----:B0----5:R-:W-:Y:S01]  /*b9f0*/  IMAD.MOV.U32 R27, RZ, RZ, R20 ;  /* 0x000000ffff1b7224 */ /* 0x021fe200078e0014 */
[----:B------:R-:W-:Y:S01]  /*ba00*/  SHF.R.U64 R58, R20, 0x10, R21 ;  /* 0x00000010143a7819 */ /* 0x000fe20000001215 */
[----:B------:R-:W-:Y:S01]  /*ba10*/  IMAD.MOV.U32 R20, RZ, RZ, R10 ;  /* 0x000000ffff147224 */ /* 0x000fe200078e000a */
[----:B------:R-:W-:Y:S01]  /*ba20*/  SHF.R.U64 R64, R10, 0x10, R11 ;  /* 0x000000100a407819 */ /* 0x000fe2000000120b */
[----:B------:R-:W-:Y:S01]  /*ba30*/  IMAD.MOV.U32 R46, RZ, RZ, R8 ;  /* 0x000000ffff2e7224 */ /* 0x000fe200078e0008 */
[----:B------:R-:W-:Y:S01]  /*ba40*/  LOP3.LUT R10, R208, 0x18, R22, 0xf8, !PT ;  /* 0x00000018d00a7812 */ /* 0x000fe200078ef816 */
[----:B------:R-:W-:Y:S01]  /*ba50*/  IMAD.MOV.U32 R44, RZ, RZ, R31 ;  /* 0x000000ffff2c7224 */ /* 0x000fe200078e001f */
[----:B------:R-:W-:Y:S01]  /*ba60*/  LOP3.LUT P1, RZ, R218, 0x4, RZ, 0xc0, !PT ;  /* 0x00000004daff7812 */ /* 0x000fe2000782c0ff */
[----:B------:R-:W-:Y:S01]  /*ba70*/  IMAD.MOV.U32 R53, RZ, RZ, R43 ;  /* 0x000000ffff357224 */ /* 0x000fe200078e002b */
[----:B------:R-:W-:Y:S01]  /*ba80*/  LOP3.LUT R3, R10, R209, RZ, 0x3c, !PT ;  /* 0x000000d10a037212 */ /* 0x000fe200078e3cff */
[----:B------:R-:W-:Y:S01]  /*ba90*/  IMAD.MOV.U32 R41, RZ, RZ, R30 ;  /* 0x000000ffff297224 */ /* 0x000fe200078e001e */
[----:B------:R-:W-:Y:S01]  /*baa0*/  SHF.R.U64 R72, R8, 0x10, R9 ;  /* 0x0000001008487819 */ /* 0x000fe20000001209 */
[----:B------:R-:W-:Y:S01]  /*bab0*/  UMOV UR4, 0xffffffff ;  /* 0xffffffff00047882 */ /* 0x000fe20000000000 */
[----:B------:R-:W-:Y:S01]  /*bac0*/  SHF.R.U64 R54, R30, 0x10, R31 ;  /* 0x000000101e367819 */ /* 0x000fe2000000121f */
[----:B------:R-:W-:Y:S01]  /*bad0*/  IMAD.IADD R3, R210, 0x1, R3 ;  /* 0x00000001d2037824 */ /* 0x000fe200078e0203 */
[----:B------:R-:W-:Y:S01]  /*bae0*/  SHF.R.U32.HI R55, RZ, 0x10, R31 ;  /* 0x00000010ff377819 */ /* 0x000fe2000001161f */
[----:B------:R-:W-:Y:S01]  /*baf0*/  IMAD.MOV.U32 R30, RZ, RZ, R29 ;  /* 0x000000ffff1e7224 */ /* 0x000fe200078e001d */
[--C-:B------:R-:W-:Y:S01]  /*bb00*/  SHF.R.U64 R66, R42, 0x10, R43.reuse ;  /* 0x000000102a427819 */ /* 0x100fe2000000122b */
[----:B------:R-:W-:Y:S01]  /*bb10*/  IMAD R8, R3, 0x2, R2 ;  /* 0x0000000203087824 */ /* 0x000fe200078e0202 */
[----:B------:R-:W-:Y:S01]  /*bb20*/  SHF.R.U32.HI R67, RZ, 0x10, R43 ;  /* 0x00000010ff437819 */ /* 0x000fe2000001162b */
[----:B------:R-:W-:Y:S01]  /*bb30*/  IMAD.MOV.U32 R45, RZ, RZ, R7 ;  /* 0x000000ffff2d7224 */ /* 0x000fe200078e0007 */
[----:B------:R-:W-:Y:S01]  /*bb40*/  MOV R31, R28 ;  /* 0x0000001c001f7202 */ /* 0x000fe20000000f00 */
[----:B------:R-:W-:Y:S01]  /*bb50*/  VIADD R3, R8, 0x15440 ;  /* 0x0001544008037836 */ /* 0x000fe20000000000 */
[----:B------:R-:W-:Y:S01]  /*bb60*/  SHF.R.U64 R56, R28, 0x10, R29 ;  /* 0x000000101c387819 */ /* 0x000fe2000000121d */
[----:B------:R-:W-:Y:S01]  /*bb70*/  IMAD.MOV.U32 R28, RZ, RZ, R21 ;  /* 0x000000ffff1c7224 */ /* 0x000fe200078e0015 */
[----:B------:R-:W-:Y:S01]  /*bb80*/  MOV R43, R6 ;  /* 0x00000006002b7202 */ /* 0x000fe20000000f00 */
[----:B------:R-:W-:Y:S01]  /*bb90*/  IMAD.MOV.U32 R52, RZ, RZ, R42 ;  /* 0x000000ffff347224 */ /* 0x000fe200078e002a */
[----:B------:R-:W-:Y:S01]  /*bba0*/  SHF.R.U64 R74, R6, 0x10, R7 ;  /* 0x00000010064a7819 */ /* 0x000fe20000001207 */
[----:B------:R-:W-:Y:S01]  /*bbb0*/  VIADD R6, R8, 0x15400 ;  /* 0x0001540008067836 */ /* 0x000fe20000000000 */
[----:B------:R-:W-:Y:S01]  /*bbc0*/  SHF.R.U32.HI R57, RZ, 0x10, R29 ;  /* 0x00000010ff397819 */ /* 0x000fe2000001161d */
[----:B------:R-:W-:Y:S01]  /*bbd0*/  IMAD.MOV.U32 R51, RZ, RZ, R35 ;  /* 0x000000ffff337224 */ /* 0x000fe200078e0023 */
[----:B------:R-:W-:Y:S01]  /*bbe0*/  SHF.R.U32.HI R59, RZ, 0x10, R21 ;  /* 0x00000010ff3b7819 */ /* 0x000fe20000011615 */
[----:B------:R-:W-:Y:S01]  /*bbf0*/  IMAD.MOV.U32 R48, RZ, RZ, R32 ;  /* 0x000000ffff307224 */ /* 0x000fe200078e0020 */
[----:B------:R-:W-:Y:S01]  /*bc00*/  SHF.R.U32.HI R75, RZ, 0x10, R7 ;  /* 0x00000010ff4b7819 */ /* 0x000fe20000011607 */
[----:B------:R-:W-:Y:S01]  /*bc10*/  IMAD.MOV.U32 R7, RZ, RZ, R4 ;  /* 0x000000ffff077224 */ /* 0x000fe200078e0004 */
[--C-:B------:R-:W-:Y:S01]  /*bc20*/  SHF.R.U64 R68, R34, 0x10, R35.reuse ;  /* 0x0000001022447819 */ /* 0x100fe20000001223 */
[----:B------:R-:W-:Y:S01]  /*bc30*/  @P1 VIADD R3, R6, 0xffffffc0 ;  /* 0xffffffc006031836 */ /* 0x000fe20000000000 */
        /* <DEDUP_REMOVED lines=8> */
[----:B------:R-:W-:Y:S01]  /*bcc0*/  SHF.R.U32.HI R61, RZ, 0x10, R15 ;  /* 0x00000010ff3d7819 */ /* 0x000fe2000001160f */
[----:B------:R-:W-:Y:S01]  /*bcd0*/  IMAD.MOV.U32 R25, RZ, RZ, R11 ;  /* 0x000000ffff197224 */ /* 0x000fe200078e000b */
[--C-:B------:R-:W-:Y:S01]  /*bce0*/  SHF.R.U64 R62, R12, 0x10, R13.reuse ;  /* 0x000000100c3e7819 */ /* 0x100fe2000000120d */
[----:B------:R-:W-:Y:S01]  /*bcf0*/  IMAD.MOV.U32 R50, RZ, RZ, R34 ;  /* 0x000000ffff327224 */ /* 0x000fe200078e0022 */
[----:B------:R-:W-:Y:S01]  /*bd00*/  SHF.R.U32.HI R63, RZ, 0x10, R13 ;  /* 0x00000010ff3f7819 */ /* 0x000fe2000001160d */
[----:B------:R-:W-:Y:S01]  /*bd10*/  IMAD.MOV.U32 R49, RZ, RZ, R33 ;  /* 0x000000ffff317224 */ /* 0x000fe200078e0021 */
[----:B------:R-:W-:Y:S01]  /*bd20*/  SHF.R.U32.HI R65, RZ, 0x10, R11 ;  /* 0x00000010ff417819 */ /* 0x000fe2000001160b */
[----:B------:R-:W-:Y:S01]  /*bd30*/  IMAD.MOV.U32 R47, RZ, RZ, R9 ;  /* 0x000000ffff2f7224 */ /* 0x000fe200078e0009 */
[----:B------:R-:W-:Y:S01]  /*bd40*/  SHF.R.U32.HI R71, RZ, 0x10, R33 ;  /* 0x00000010ff477819 */ /* 0x000fe20000011621 */
[----:B------:R-:W-:Y:S01]  /*bd50*/  IMAD.MOV.U32 R42, RZ, RZ, R5 ;  /* 0x000000ffff2a7224 */ /* 0x000fe200078e0005 */
[----:B------:R-:W-:-:S02]  /*bd60*/  SHF.R.U32.HI R73, RZ, 0x10, R9 ;  /* 0x00000010ff497819 */ /* 0x000fc40000011609 */
[----:B------:R-:W-:Y:S02]  /*bd70*/  SHF.R.U32.HI R77, RZ, 0x10, R5 ;  /* 0x00000010ff4d7819 */ /* 0x000fe40000011605 */
[----:B------:R-:W-:Y:S02]  /*bd80*/  PRMT R35, R41, 0x5410, R54 ;  /* 0x0000541029237816 */ /* 0x000fe40000000036 */
[----:B------:R-:W-:Y:S02]  /*bd90*/  PRMT R6, R44, 0x5410, R55 ;  /* 0x000054102c067816 */ /* 0x000fe40000000037 */
[----:B------:R-:W-:Y:S02]  /*bda0*/  PRMT R32, R30, 0x5410, R57 ;  /* 0x000054101e207816 */ /* 0x000fe40000000039 */
[----:B------:R-:W-:Y:S02]  /*bdb0*/  PRMT R31, R31, 0x5410, R56 ;  /* 0x000054101f1f7816 */ /* 0x000fe40000000038 */
[----:B------:R-:W-:-:S02]  /*bdc0*/  PRMT R27, R27, 0x5410, R58 ;  /* 0x000054101b1b7816 */ /* 0x000fc4000000003a */
[----:B------:R-:W-:Y:S02]  /*bdd0*/  PRMT R28, R28, 0x5410, R59 ;  /* 0x000054101c1c7816 */ /* 0x000fe4000000003b */
[----:B------:R-:W-:Y:S01]  /*bde0*/  LEA.HI R4, R224, R224, RZ, 0x1 ;  /* 0x000000e0e0047211 */ /* 0x000fe200078f08ff */
[----:B------:R-:W-:Y:S06]  /*bdf0*/  BRA.DIV UR4, `(.L_x_3421) ;  /* 0x0000019204bc7947 */ /* 0x000fec000b800000 */
.L_x_3622:
[----:B------:R-:W-:Y:S01]  /*be00*/  UMOV UR4, 0xffffffff ;  /* 0xffffffff00047882 */ /* 0x000fe20000000000 */
[----:B------:R-:W-:Y:S02]  /*be10*/  LOP3.LUT R5, R4, 0xfffffffe, RZ, 0xc0, !PT ;  /* 0xfffffffe04057812 */ /* 0x000fe400078ec0ff */
[----:B------:R-:W-:Y:S05]  /*be20*/  BRA.DIV UR4, `(.L_x_3422) ;  /* 0x0000019204d87947 */ /* 0x000fea000b800000 */
.L_x_3625:
[----:B------:R-:W-:Y:S01]  /*be30*/  UMOV UR4, 0xffffffff ;  /* 0xffffffff00047882 */ /* 0x000fe20000000000 */
[----:B------:R-:W-:Y:S02]  /*be40*/  IMAD.IADD R5, R224, 0x1, -R5 ;  /* 0x00000001e0057824 */ /* 0x000fe400078e0a05 */
[----:B------:R-:W-:Y:S05]  /*be50*/  BRA.DIV UR4, `(.L_x_3423) ;  /* 0x0000019204f47947 */ /* 0x000fea000b800000 */
.L_x_3628:
[----:B------:R-:W-:Y:S01]  /*be60*/  UMOV UR4, 0xffffffff ;  /* 0xffffffff00047882 */ /* 0x000fe20000000000 */
[----:B------:R-:W-:Y:S02]  /*be70*/  SHF.L.U32 R5, R5, 0x1f, RZ ;  /* 0x0000001f05057819 */ /* 0x000fe400000006ff */
[----:B------:R-:W-:Y:S05]  /*be80*/  BRA.DIV UR4, `(.L_x_3424) ;  /* 0x0000019604107947 */ /* 0x000fea000b800000 */
.L_x_3631:
[----:B------:R-:W0:Y:S01]  /*be90*/  SYNCS.PHASECHK.TRANS64.TRYWAIT P1, [R2+URZ+0x36800], R5 ;  /* 0x03680005020075a7 */ /* 0x000e22000802017f */
        /* <DEDUP_REMOVED lines=20> */
.L_x_3632:
[----:B------:R-:W-:Y:S05]  /*bfe0*/  BSYNC B1 ;  /* 0x0000000000017941 */ /* 0x000fea0003800000 */
.L_x_3425:
[----:B------:R-:W-:Y:S01]  /*bff0*/  BSSY B1, `(.L_x_3427) ;  /* 0x0000103000017945 */ /* 0x000fe20003800000 */
[----:B------:R-:W-:-:S03]  /*c000*/  IMAD.MOV.U32 R37, RZ, RZ, R6 ;  /* 0x000000ffff257224 */ /* 0x000fc600078e0006 */
[----:B------:R-:W-:Y:S05]  /*c010*/  @P0 BRA `(.L_x_3428) ;  /* 0x0000001000000947 */ /* 0x000fea0003800000 */
[----:B0-----:R-:W0:Y:S01]  /*c020*/  LDC R5, c[0x0][0x3d4] ;  /* 0x0000f500ff057b82 */ /* 0x001e220000000800 */
[C---:B------:R-:W-:Y:S01]  /*c030*/  VIADD R4, R16.reuse, 0x10 ;  /* 0x0000001010047836 */ /* 0x040fe20000000000 */
[----:B------:R-:W-:Y:S01]  /*c040*/  BSSY B2, `(.L_x_3429) ;  /* 0x0000032000027945 */ /* 0x000fe20003800000 */
[C---:B------:R-:W-:Y:S02]  /*c050*/  VIADD R6, R16.reuse, 0x20 ;  /* 0x0000002010067836 */ /* 0x040fe40000000000 */
[C---:B------:R-:W-:Y:S01]  /*c060*/  VIADD R40, R16.reuse, 0x30 ;  /* 0x0000003010287836 */ /* 0x040fe20000000000 */
[-C--:B0-----:R-:W-:Y:S02]  /*c070*/  ISETP.GE.AND P0, PT, R16, R5.reuse, PT ;  /* 0x000000051000720c */ /* 0x081fe40003f06270 */
[-C--:B------:R-:W-:Y:S01]  /*c080*/  ISETP.GE.AND P1, PT, R4, R5.reuse, PT ;  /* 0x000000050400720c */ /* 0x080fe20003f26270 */
[----:B------:R-:W-:Y:S01]  /*c090*/  VIADD R4, R16, 0x40 ;  /* 0x0000004010047836 */ /* 0x000fe20000000000 */
[-C--:B------:R-:W-:Y:S01]  /*c0a0*/  ISETP.GE.AND P2, PT, R6, R5.reuse, PT ;  /* 0x000000050600720c */ /* 0x080fe20003f46270 */
[----:B------:R-:W-:Y:S01]  /*c0b0*/  VIADD R6, R16, 0x50 ;  /* 0x0000005010067836 */ /* 0x000fe20000000000 */
[----:B------:R-:W-:-:S02]  /*c0c0*/  ISETP.GE.AND P3, PT, R40, R5, PT ;  /* 0x000000052800720c */ /* 0x000fc40003f66270 */
[-C--:B------:R-:W-:Y:S02]  /*c0d0*/  ISETP.GE.AND P4, PT, R4, R5.reuse, PT ;  /* 0x000000050400720c */ /* 0x080fe40003f86270 */
[----:B------:R-:W-:-:S03]  /*c0e0*/  ISETP.GE.AND P5, PT, R6, R5, PT ;  /* 0x000000050600720c */ /* 0x000fc60003fa6270 */
[----:B------:R-:W-:Y:S10]  /*c0f0*/  @P0 BRA `(.L_x_3430) ;  /* 0x0000000000980947 */ /* 0x000ff40003800000 */
[----:B------:R-:W0:Y:S01]  /*c100*/  LDS.128 R4, [R8+0x15400] ;  /* 0x0154000008047984 */ /* 0x000e220000000c00 */
        /* <DEDUP_REMOVED lines=18> */
[----:B------:R-:W-:Y:S01]  /*c230*/  SHF.L.U32 R45, R39, 0x10, RZ ;  /* 0x00000010272d7819 */ /* 0x000fe200000006ff */
        /* <DEDUP_REMOVED lines=18> */
.L_x_3430:
[----:B------:R-:W-:Y:S05]  /*c360*/  BSYNC B2 ;  /* 0x0000000000027941 */ /* 0x000fea0003800000 */
.L_x_3429:
[----:B------:R-:W-:Y:S04]  /*c370*/  BSSY B2, `(.L_x_3431) ;  /* 0x0000028000027945 */ /* 0x000fe80003800000 */
[----:B------:R-:W-:Y:S05]  /*c380*/  @P1 BRA `(.L_x_3432) ;  /* 0x0000000000981947 */ /* 0x000fea0003800000 */
        /* <DEDUP_REMOVED lines=38> */
.L_x_3432:
[----:B------:R-:W-:Y:S05]  /*c5f0*/  BSYNC B2 ;  /* 0x0000000000027941 */ /* 0x000fea0003800000 */
.L_x_3431:
        /* <DEDUP_REMOVED lines=40> */
.L_x_3434:
[----:B------:R-:W-:Y:S05]  /*c880*/  BSYNC B2 ;  /* 0x0000000000027941 */ /* 0x000fea0003800000 */
.L_x_3433:
[----:B------:R-:W-:Y:S04]  /*c890*/  BSSY B2, `(.L_x_3435) ;  /* 0x0000028000027945 */ /* 0x000fe80003800000 */
[----:B------:R-:W-:Y:S05]  /*c8a0*/  @P3 BRA `(.L_x_3436) ;  /* 0x0000000000983947 */ /* 0x000fea0003800000 */
[----:B012---:R-:W0:Y:S01]  /*c8b0*/  LDS.128 R4, [R3+0x4000] ;  /* 0x0040000003047984 */ /* 0x007e220000000c00 */
        /* <DEDUP_REMOVED lines=37> */
.L_x_3436:
[----:B------:R-:W-:Y:S05]  /*cb10*/  BSYNC B2 ;  /* 0x0000000000027941 */ /* 0x000fea0003800000 */
.L_x_3435:
[----:B------:R-:W-:Y:S04]  /*cb20*/  BSSY B2, `(.L_x_3437) ;  /* 0x0000028000027945 */ /* 0x000fe80003800000 */
[----:B------:R-:W-:Y:S05]  /*cb30*/  @P4 BRA `(.L_x_3438) ;  /* 0x0000000000984947 */ /* 0x000fea0003800000 */
[----:B0123--:R-:W0:Y:S01]  /*cb40*/  LDS.128 R4, [R8+0x1d400] ;  /* 0x01d4000008047984 */ /* 0x00fe220000000c00 */
        /* <DEDUP_REMOVED lines=37> */
.L_x_3438:
[----:B------:R-:W-:Y:S05]  /*cda0*/  BSYNC B2 ;  /* 0x0000000000027941 */ /* 0x000fea0003800000 */
.L_x_3437:
[----:B------:R-:W-:Y:S05]  /*cdb0*/  @P5 BRA `(.L_x_3428) ;  /* 0x0000000000985947 */ /* 0x000fea0003800000 */
[----:B01234-:R-:W0:Y:S01]  /*cdc0*/  LDS.128 R4, [R3+0x8000] ;  /* 0x0080000003047984 */ /* 0x01fe220000000c00 */
        /* <DEDUP_REMOVED lines=37> */
.L_x_3428:
[----:B------:R-:W-:Y:S05]  /*d020*/  BSYNC B1 ;  /* 0x0000000000017941 */ /* 0x000fea0003800000 */
.L_x_3427:
[----:B------:R-:W-:-:S13]  /*d030*/  ISETP.GE.AND P0, PT, R223, R0, PT ;  /* 0x00000000df00720c */ /* 0x000fda0003f06270 */
[----:B------:R-:W-:Y:S05]  /*d040*/  @P0 BRA `(.L_x_3439) ;  /* 0x0000003800a40947 */ /* 0x000fea0003800000 */
[----:B01234-:R-:W0:Y:S01]  /*d050*/  LDC R5, c[0x0][0x3d4] ;  /* 0x0000f500ff057b82 */ /* 0x01fe220000000800 */
        /* <DEDUP_REMOVED lines=18> */
[----:B------:R-:W-:Y:S02]  /*d180*/  IMAD.U32 R47, R39, 0x10000, RZ ;  /* 0x00010000272f7824 */ /* 0x000fe400078e00ff */
        /* <DEDUP_REMOVED lines=10> */
[----:B------:R-:W-:Y:S01]  /*d230*/  FFMA.FTZ R4, R42, R0, -R41 ;  /* 0x000000002a047223 */ /* 0x000fe20000010829 */
[C---:B------:R-:W-:Y:S01]  /*d240*/  FMUL.FTZ R41, R44.reuse, R5 ;  /* 0x000000052c297220 */ /* 0x040fe20000410000 */
[----:B------:R-:W-:Y:S01]  /*d250*/  FFMA.FTZ R5, R44, R40, -R45 ;  /* 0x000000282c057223 */ /* 0x000fe2000001082d */
[----:B------:R-:W-:Y:S01]  /*d260*/  LOP3.LUT R7, R7, 0xffff0000, RZ, 0xc0, !PT ;  /* 0xffff000007077812 */ /* 0x000fe200078ec0ff */
[----:B------:R-:W-:Y:S01]  /*d270*/  IMAD.U32 R45, R37, 0x10000, RZ ;  /* 0x00010000252d7824 */ /* 0x000fe200078e00ff */
[----:B------:R-:W-:Y:S01]  /*d280*/  LOP3.LUT R44, R39, 0xffff0000, RZ, 0xc0, !PT ;  /* 0xffff0000272c7812 */ /* 0x000fe200078ec0ff */
[----:B------:R-:W-:Y:S01]  /*d290*/  FFMA.FTZ R43, R46, R0, R43 ;  /* 0x000000002e2b7223 */ /* 0x000fe2000001002b */
[----:B------:R-:W-:Y:S01]  /*d2a0*/  LOP3.LUT R42, R37, 0xffff0000, RZ, 0xc0, !PT ;  /* 0xffff0000252a7812 */ /* 0x000fe200078ec0ff */
[-C--:B------:R-:W-:Y:S01]  /*d2b0*/  FMUL.FTZ R0, R47, R6.reuse ;  /* 0x000000062f007220 */ /* 0x080fe20000410000 */
[C---:B------:R-:W-:Y:S01]  /*d2c0*/  FMUL.FTZ R6, R45.reuse, R6 ;  /* 0x000000062d067220 */ /* 0x040fe20000410000 */
[-C--:B------:R-:W-:Y:S01]  /*d2d0*/  FMUL.FTZ R37, R44, R7.reuse ;  /* 0x000000072c257220 */ /* 0x080fe20000410000 */
[----:B------:R-:W-:Y:S01]  /*d2e0*/  FFMA.FTZ R40, R48, R40, R41 ;  /* 0x0000002830287223 */ /* 0x000fe20000010029 */
[C---:B------:R-:W-:Y:S01]  /*d2f0*/  FMUL.FTZ R39, R42.reuse, R7 ;  /* 0x000000072a277220 */ /* 0x040fe20000410000 */
[-C--:B------:R-:W-:Y:S01]  /*d300*/  FFMA.FTZ R0, R45, R35.reuse, -R0 ;  /* 0x000000232d007223 */ /* 0x080fe20000010800 */
        /* <DEDUP_REMOVED lines=8> */
.L_x_3441:
[----:B------:R-:W-:Y:S05]  /*d390*/  BSYNC B1 ;  /* 0x0000000000017941 */ /* 0x000fea0003800000 */
.L_x_3440:
        /* <DEDUP_REMOVED lines=16> */
[C---:B------:R-:W-:Y:S01]  /*d4a0*/  FMUL.FTZ R39, R40.reuse, R4 ;  /* 0x0000000428277220 */ /* 0x040fe20000410000 */
[-C--:B------:R-:W-:Y:S01]  /*d4b0*/  FMUL.FTZ R38, R43, R5.reuse ;  /* 0x000000052b267220 */ /* 0x080fe20000410000 */
[----:B------:R-:W-:Y:S01]  /*d4c0*/  SHF.L.U32 R33, R7, 0x10, RZ ;  /* 0x0000001007217819 */ /* 0x000fe200000006ff */
[-C--:B------:R-:W-:Y:S01]  /*d4d0*/  FFMA.FTZ R4, R40, R0.reuse, -R37 ;  /* 0x0000000028047223 */ /* 0x080fe20000010825 */
[----:B------:R-:W-:Y:S01]  /*d4e0*/  FFMA.FTZ R39, R42, R0, R39 ;  /* 0x000000002a277223 */ /* 0x000fe20000010027 */
[C---:B------:R-:W-:Y:S01]  /*d4f0*/  FMUL.FTZ R0, R41.reuse, R5 ;  /* 0x0000000529007220 */ /* 0x040fe20000410000 */
[-C--:B------:R-:W-:Y:S01]  /*d500*/  FFMA.FTZ R5, R41, R35.reuse, -R38 ;  /* 0x0000002329057223 */ /* 0x080fe20000010826 */
[----:B------:R-:W-:Y:S01]  /*d510*/  LOP3.LUT R7, R7, 0xffff0000, RZ, 0xc0, !PT ;  /* 0xffff000007077812 */ /* 0x000fe200078ec0ff */
[C---:B------:R-:W-:Y:S01]  /*d520*/  IMAD.U32 R37, R32.reuse, 0x10000, RZ ;  /* 0x0001000020257824 */ /* 0x040fe200078e00ff */
[----:B------:R-:W-:Y:S01]  /*d530*/  LOP3.LUT R41, R32, 0xffff0000, RZ, 0xc0, !PT ;  /* 0xffff000020297812 */ /* 0x000fe200078ec0ff */
[-C--:B------:R-:W-:Y:S01]  /*d540*/  FMUL.FTZ R32, R45, R6.reuse ;  /* 0x000000062d207220 */ /* 0x080fe20000410000 */
[----:B------:R-:W-:Y:S01]  /*d550*/  FFMA.FTZ R0, R43, R35, R0 ;  /* 0x000000232b007223 */ /* 0x000fe20000010000 */
[----:B------:R-:W-:Y:S01]  /*d560*/  FMUL.FTZ R34, R37, R6 ;  /* 0x0000000625227220 */ /* 0x000fe20000410000 */
[-C--:B------:R-:W-:Y:S01]  /*d570*/  FMUL.FTZ R38, R47, R7.reuse ;  /* 0x000000072f267220 */ /* 0x080fe20000410000 */
[----:B------:R-:W-:Y:S01]  /*d580*/  FMUL.FTZ R40, R41, R7 ;  /* 0x0000000729287220 */ /* 0x000fe20000410000 */
        /* <DEDUP_REMOVED lines=9> */
.L_x_3443:
[----:B------:R-:W-:Y:S05]  /*d620*/  BSYNC B1 ;  /* 0x0000000000017941 */ /* 0x000fea0003800000 */
.L_x_3442:
        /* <DEDUP_REMOVED lines=40> */
.L_x_3445:
[----:B------:R-:W-:Y:S05]  /*d8b0*/  BSYNC B1 ;  /* 0x0000000000017941 */ /* 0x000fea0003800000 */
.L_x_3444:
[----:B------:R-:W-:Y:S04]  /*d8c0*/  BSSY B1, `(.L_x_3446) ;  /* 0x0000028000017945 */ /* 0x000fe80003800000 */
        /* <DEDUP_REMOVED lines=39> */
.L_x_3447:
[----:B------:R-:W-:Y:S05]  /*db40*/  BSYNC B1 ;  /* 0x0000000000017941 */ /* 0x000fea0003800000 */
.L_x_3446:
[----:B------:R-:W-:Y:S04]  /*db50*/  BSSY B1, `(.L_x_3448) ;  /* 0x0000028000017945 */ /* 0x000fe80003800000 */
        /* <DEDUP_REMOVED lines=14> */
[-C--:B------:R-:W-:Y:S01]  /*dc40*/  FMUL.FTZ R25, R28, R4.reuse ;  /* 0x000000041c197220 */ /* 0x080fe20000410000 */
[----:B------:R-:W-:Y:S01]  /*dc50*/  FMUL.FTZ R27, R26, R4 ;  /* 0x000000041a1b7220 */ /* 0x000fe20000410000 */
[----:B------:R-:W-:-:S02]  /*dc60*/  LOP3.LUT R6, R6, 0xffff0000, RZ, 0xc0, !PT ;  /* 0xffff000006067812 */ /* 0x000fc400078ec0ff */
[-C--:B------:R-:W-:Y:S01]  /*dc70*/  FMUL.FTZ R24, R31, R5.reuse ;  /* 0x000000051f187220 */ /* 0x080fe20000410000 */
        /* <DEDUP_REMOVED lines=21> */
.L_x_3449:
[----:B------:R-:W-:Y:S05]  /*ddd0*/  BSYNC B1 ;  /* 0x0000000000017941 */ /* 0x000fea0003800000 */
.L_x_3448:
[----:B------:R-:W-:Y:S05]  /*dde0*/  @P5 BRA `(.L_x_3439) ;  /* 0x0000002c003c5947 */ /* 0x000fea0003800000 */
[----:B01234-:R-:W0:Y:S01]  /*ddf0*/  LDS.128 R4, [R3+0xa000] ;  /* 0x00a0000003047984 */ /* 0x01fe220000000c00 */
[C---:B------:R-:W-:Y:S01]  /*de00*/  IMAD.U32 R24, R11.reuse, 0x10000, RZ ;  /* 0x000100000b187824 */ /* 0x040fe200078e00ff */
[----:B------:R-:W-:Y:S01]  /*de10*/  LOP3.LUT R26, R11, 0xffff0000, RZ, 0xc0, !PT ;  /* 0xffff00000b1a7812 */ /* 0x000fe200078ec0ff */
[C---:B------:R-:W-:Y:S01]  /*de20*/  IMAD.U32 R14, R9.reuse, 0x10000, RZ ;  /* 0x00010000090e7824 */ /* 0x040fe200078e00ff */
[----:B------:R-:W-:Y:S01]  /*de30*/  LOP3.LUT R20, R9, 0xffff0000, RZ, 0xc0, !PT ;  /* 0xffff000009147812 */ /* 0x000fe200078ec0ff */
        /* <DEDUP_REMOVED lines=15> */
[----:B------:R-:W-:Y:S01]  /*df30*/  LOP3.LUT R7, R7, 0xffff0000, RZ, 0xc0, !PT ;  /* 0xffff000007077812 */ /* 0x000fe200078ec0ff */
[----:B------:R-:W-:Y:S01]  /*df40*/  FFMA.FTZ R5, R20, R8, -R21 ;  /* 0x0000000814057223 */ /* 0x000fe20000010815 */
[----:B------:R-:W-:Y:S02]  /*df50*/  IMAD.U32 R21, R10, 0x10000, RZ ;  /* 0x000100000a157824 */ /* 0x000fe400078e00ff */
[----:B------:R-:W-:Y:S01]  /*df60*/  FFMA.FTZ R15, R24, R0, R15 ;  /* 0x00000000180f7223 */ /* 0x000fe2000001000f */
[-C--:B------:R-:W-:Y:S01]  /*df70*/  FMUL.FTZ R0, R27, R6.reuse ;  /* 0x000000061b007220 */ /* 0x080fe20000410000 */
[-C--:B------:R-:W-:Y:S01]  /*df80*/  FMUL.FTZ R10, R29, R7.reuse ;  /* 0x000000071d0a7220 */ /* 0x080fe20000410000 */
[----:B------:R-:W-:Y:S01]  /*df90*/  FMUL.FTZ R6, R21, R6 ;  /* 0x0000000615067220 */ /* 0x000fe20000410000 */
[----:B------:R-:W-:Y:S01]  /*dfa0*/  FMUL.FTZ R12, R25, R7 ;  /* 0x00000007190c7220 */ /* 0x000fe20000410000 */
[-C--:B------:R-:W-:Y:S01]  /*dfb0*/  FFMA.FTZ R0, R21, R9.reuse, -R0 ;  /* 0x0000000915007223 */ /* 0x080fe20000010800 */
[----:B------:R-:W-:Y:S01]  /*dfc0*/  FFMA.FTZ R8, R26, R8, R13 ;  /* 0x000000081a087223 */ /* 0x000fe2000001000d */
[----:B------:R-:W-:Y:S01]  /*dfd0*/  FFMA.FTZ R9, R27, R9, R6 ;  /* 0x000000091b097223 */ /* 0x000fe20000010006 */
[-C--:B------:R-:W-:Y:S01]  /*dfe0*/  FFMA.FTZ R7, R25, R11.reuse, -R10 ;  /* 0x0000000b19077223 */ /* 0x080fe2000001080a */
[----:B------:R-:W-:Y:S01]  /*dff0*/  FFMA.FTZ R12, R29, R11, R12 ;  /* 0x0000000b1d0c7223 */ /* 0x000fe2000001000c */
[----:B------:R-:W-:-:S02]  /*e000*/  F2FP.BF16.F32.PACK_AB R4, R15, R4 ;  /* 0x000000040f04723e */ /* 0x000fc400000010ff */
[----:B------:R-:W-:Y:S02]  /*e010*/  F2FP.BF16.F32.PACK_AB R5, R8, R5 ;  /* 0x000000050805723e */ /* 0x000fe400000010ff */
[----:B------:R-:W-:Y:S02]  /*e020*/  F2FP.BF16.F32.PACK_AB R6, R9, R0 ;  /* 0x000000000906723e */ /* 0x000fe400000010ff */
[----:B------:R-:W-:-:S05]  /*e030*/  F2FP.BF16.F32.PACK_AB R7, R12, R7 ;  /* 0x000000070c07723e */ /* 0x000fca00000010ff */
[----:B------:R0:W-:Y:S01]  /*e040*/  STS.128 [R3+0xa000], R4 ;  /* 0x00a0000403007388 */ /* 0x0001e20000000c00 */
[----:B------:R-:W-:Y:S05]  /*e050*/  BRA `(.L_x_3439) ;  /* 0x0000002800a07947 */ /* 0x000fea0003800000 */
.L_x_3418:
        /* <DEDUP_REMOVED lines=31> */
[----:B------:R0:W5:Y:S04]  /*e250*/  @!P0 LDG.E.128 R24, desc[UR60][R42.64] ;  /* 0x0000003c2a188981 */ /* 0x000168000c1e1d00 */
[----:B------:R0:W5:Y:S04]  /*e260*/  @!P2 LDG.E.128 R28, desc[UR60][R42.64+0x40] ;  /* 0x0000403c2a1ca981 */ /* 0x000168000c1e1d00 */
[----:B------:R0:W5:Y:S04]  /*e270*/  @!P3 LDG.E.128 R32, desc[UR60][R42.64+0x80] ;  /* 0x0000803c2a20b981 */ /* 0x000168000c1e1d00 */
[----:B------:R0:W5:Y:S04]  /*e280*/  @!P0 LDG.E.128 R4, desc[UR60][R44.64] ;  /* 0x0000003c2c048981 */ /* 0x000168000c1e1d00 */
[----:B------:R0:W5:Y:S04]  /*e290*/  @!P2 LDG.E.128 R8, desc[UR60][R44.64+0x40] ;  /* 0x0000403c2c08a981 */ /* 0x000168000c1e1d00 */
[----:B------:R0:W5:Y:S02]  /*e2a0*/  @!P3 LDG.E.128 R12, desc[UR60][R44.64+0x80] ;  /* 0x0000803c2c0cb981 */ /* 0x000164000c1e1d00 */
.L_x_3451:
[----:B------:R-:W-:Y:S05]  /*e2b0*/  BSYNC B1 ;  /* 0x0000000000017941 */ /* 0x000fea0003800000 */
.L_x_3450:
[--C-:B0----5:R-:W-:Y:S01]  /*e2c0*/  IMAD.MOV.U32 R42, RZ, RZ, R25.reuse ;  /* 0x000000ffff2a7224 */ /* 0x121fe200078e0019 */
        /* <DEDUP_REMOVED lines=8> */
[----:B------:R-:W-:Y:S01]  /*e350*/  SHF.R.U64 R53, R28, 0x10, R29 ;  /* 0x000000101c357819 */ /* 0x000fe2000000121d */
[----:B------:R-:W-:Y:S01]  /*e360*/  IMAD.MOV.U32 R3, RZ, RZ, R24 ;  /* 0x000000ffff037224 */ /* 0x000fe200078e0018 */
[----:B------:R-:W-:Y:S01]  /*e370*/  MOV R27, R29 ;  /* 0x0000001d001b7202 */ /* 0x000fe20000000f00 */
[----:B------:R-:W-:Y:S01]  /*e380*/  IMAD.MOV.U32 R28, RZ, RZ, R30 ;  /* 0x000000ffff1c7224 */ /* 0x000fe200078e001e */
[----:B------:R-:W-:Y:S01]  /*e390*/  SHF.R.U64 R59, R34, 0x10, R35 ;  /* 0x00000010223b7819 */ /* 0x000fe20000001223 */
[----:B------:R-:W-:Y:S01]  /*e3a0*/  IMAD.MOV.U32 R44, RZ, RZ, R31 ;  /* 0x000000ffff2c7224 */ /* 0x000fe200078e001f */
[----:B------:R-:W-:Y:S01]  /*e3b0*/  SHF.R.U32.HI R60, RZ, 0x10, R35 ;  /* 0x00000010ff3c7819 */ /* 0x000fe20000011623 */
[----:B------:R-:W-:Y:S01]  /*e3c0*/  UMOV UR4, 0xffffffff ;  /* 0xffffffff00047882 */ /* 0x000fe20000000000 */
[----:B------:R-:W-:Y:S01]  /*e3d0*/  PRMT R35, R25, 0x5410, R51 ;  /* 0x0000541019237816 */ /* 0x000fe20000000033 */
[----:B------:R-:W-:Y:S01]  /*e3e0*/  IMAD.MOV.U32 R46, RZ, RZ, R33 ;  /* 0x000000ffff2e7224 */ /* 0x000fe200078e0021 */
[----:B------:R-:W-:Y:S01]  /*e3f0*/  PRMT R25, R26, 0x5410, R53 ;  /* 0x000054101a197816 */ /* 0x000fe20000000035 */
[----:B------:R-:W-:Y:S01]  /*e400*/  IMAD.MOV.U32 R45, RZ, RZ, R32 ;  /* 0x000000ffff2d7224 */ /* 0x000fe200078e0020 */
[----:B------:R-:W-:Y:S01]  /*e410*/  SHF.R.U32.HI R54, RZ, 0x10, R29 ;  /* 0x00000010ff367819 */ /* 0x000fe2000001161d */
[----:B------:R-:W-:Y:S01]  /*e420*/  IMAD.MOV.U32 R47, RZ, RZ, R34 ;  /* 0x000000ffff2f7224 */ /* 0x000fe200078e0022 */
[----:B------:R-:W-:Y:S01]  /*e430*/  PRMT R26, R27, 0x7610, R26 ;  /* 0x000076101b1a7816 */ /* 0x000fe2000000001a */
[----:B------:R-:W-:Y:S01]  /*e440*/  IMAD.MOV.U32 R20, RZ, RZ, R4 ;  /* 0x000000ffff147224 */ /* 0x000fe200078e0004 */
[----:B------:R-:W-:Y:S01]  /*e450*/  SHF.R.U64 R55, R30, 0x10, R31 ;  /* 0x000000101e377819 */ /* 0x000fe2000000121f */
[----:B------:R-:W-:Y:S01]  /*e460*/  IMAD.MOV.U32 R21, RZ, RZ, R5 ;  /* 0x000000ffff157224 */ /* 0x000fe200078e0005 */
[----:B------:R-:W-:Y:S01]  /*e470*/  SHF.R.U32.HI R56, RZ, 0x10, R31 ;  /* 0x00000010ff387819 */ /* 0x000fe2000001161f */
        /* <DEDUP_REMOVED lines=17> */
[----:B------:R-:W-:Y:S01]  /*e590*/  PRMT R33, R3, 0x5410, R49 ;  /* 0x0000541003217816 */ /* 0x000fe20000000031 */
[----:B------:R-:W-:Y:S01]  /*e5a0*/  IMAD.MOV.U32 R9, RZ, RZ, R15 ;  /* 0x000000ffff097224 */ /* 0x000fe200078e000f */
[----:B------:R-:W-:-:S02]  /*e5b0*/  PRMT R27, R28, 0x7610, R27 ;  /* 0x000076101c1b7816 */ /* 0x000fc4000000001b */
[--C-:B------:R-:W-:Y:S02]  /*e5c0*/  SHF.R.U64 R10, R10, 0x10, R11.reuse ;  /* 0x000000100a0a7819 */ /* 0x100fe4000000120b */
[----:B------:R-:W-:Y:S02]  /*e5d0*/  SHF.R.U32.HI R67, RZ, 0x10, R11 ;  /* 0x00000010ff437819 */ /* 0x000fe4000001160b */
[--C-:B------:R-:W-:Y:S02]  /*e5e0*/  SHF.R.U64 R68, R12, 0x10, R13.reuse ;  /* 0x000000100c447819 */ /* 0x100fe4000000120d */
[----:B------:R-:W-:Y:S02]  /*e5f0*/  SHF.R.U32.HI R69, RZ, 0x10, R13 ;  /* 0x00000010ff457819 */ /* 0x000fe4000001160d */
[--C-:B------:R-:W-:Y:S02]  /*e600*/  SHF.R.U64 R70, R14, 0x10, R15.reuse ;  /* 0x000000100e467819 */ /* 0x100fe4000000120f */
[----:B------:R-:W-:-:S02]  /*e610*/  SHF.R.U32.HI R71, RZ, 0x10, R15 ;  /* 0x00000010ff477819 */ /* 0x000fc4000001160f */
[----:B------:R-:W-:Y:S02]  /*e620*/  PRMT R34, R42, 0x5410, R50 ;  /* 0x000054102a227816 */ /* 0x000fe40000000032 */
[----:B------:R-:W-:Y:S02]  /*e630*/  PRMT R4, R43, 0x7610, R4 ;  /* 0x000076102b047816 */ /* 0x000fe40000000004 */
[----:B------:R-:W-:Y:S02]  /*e640*/  PRMT R5, R5, 0x5410, R52 ;  /* 0x0000541005057816 */ /* 0x000fe40000000034 */
[----:B------:R-:W-:Y:S02]  /*e650*/  PRMT R26, R26, 0x5410, R54 ;  /* 0x000054101a1a7816 */ /* 0x000fe40000000036 */
[----:B------:R-:W-:Y:S02]  /*e660*/  PRMT R28, R44, 0x7610, R28 ;  /* 0x000076102c1c7816 */ /* 0x000fe4000000001c */
[----:B------:R-:W-:Y:S01]  /*e670*/  LEA.HI R3, R224, R224, RZ, 0x1 ;  /* 0x000000e0e0037211 */ /* 0x000fe200078f08ff */
[----:B------:R-:W-:Y:S06]  /*e680*/  BRA.DIV UR4, `(.L_x_3452) ;  /* 0x0000016e044c7947 */ /* 0x000fec000b800000 */
.L_x_3635:
[----:B------:R-:W-:Y:S01]  /*e690*/  UMOV UR4, 0xffffffff ;  /* 0xffffffff00047882 */ /* 0x000fe20000000000 */
[----:B------:R-:W-:Y:S02]  /*e6a0*/  LOP3.LUT R3, R3, 0xfffffffe, RZ, 0xc0, !PT ;  /* 0xfffffffe03037812 */ /* 0x000fe400078ec0ff */
[----:B------:R-:W-:Y:S05]  /*e6b0*/  BRA.DIV UR4, `(.L_x_3453) ;  /* 0x0000016e04687947 */ /* 0x000fea000b800000 */
.L_x_3638:
[----:B------:R-:W-:Y:S01]  /*e6c0*/  UMOV UR4, 0xffffffff ;  /* 0xffffffff00047882 */ /* 0x000fe20000000000 */
[----:B------:R-:W-:Y:S02]  /*e6d0*/  IMAD.IADD R3, R224, 0x1, -R3 ;  /* 0x00000001e0037824 */ /* 0x000fe400078e0a03 */
[----:B------:R-:W-:Y:S05]  /*e6e0*/  BRA.DIV UR4, `(.L_x_3454) ;  /* 0x0000016e04847947 */ /* 0x000fea000b800000 */
.L_x_3641:
[----:B------:R-:W-:Y:S01]  /*e6f0*/  UMOV UR4, 0xffffffff ;  /* 0xffffffff00047882 */ /* 0x000fe20000000000 */
[----:B------:R-:W-:Y:S02]  /*e700*/  SHF.L.U32 R3, R3, 0x1f, RZ ;  /* 0x0000001f03037819 */ /* 0x000fe400000006ff */
[----:B------:R-:W-:Y:S05]  /*e710*/  BRA.DIV UR4, `(.L_x_3455) ;  /* 0x0000016e04a07947 */ /* 0x000fea000b800000 */
.L_x_3644:
[----:B------:R-:W0:Y:S01]  /*e720*/  SYNCS.PHASECHK.TRANS64.TRYWAIT P0, [R2+URZ+0x36800], R3 ;  /* 0x03680003020075a7 */ /* 0x000e22000800017f */
[----:B------:R-:W-:Y:S01]  /*e730*/  PRMT R6, R6, 0x5410, R57 ;  /* 0x0000541006067816 */ /* 0x000fe20000000039 */
        /* <DEDUP_REMOVED lines=20> */
.L_x_3645:
[----:B------:R-:W-:Y:S05]  /*e880*/  BSYNC B1 ;  /* 0x0000000000017941 */ /* 0x000fea0003800000 */
.L_x_3456:
[----:B------:R-:W-:Y:S01]  /*e890*/  BSSY B1, `(.L_x_3458) ;  /* 0x0000115000017945 */ /* 0x000fe20003800000 */
[C---:B------:R-:W-:Y:S02]  /*e8a0*/  PRMT R37, R4.reuse, 0x7610, R5 ;  /* 0x0000761004257816 */ /* 0x040fe40000000005 */
[----:B0-----:R-:W-:Y:S01]  /*e8b0*/  PRMT R3, R4, 0x7632, R6 ;  /* 0x0000763204037816 */ /* 0x001fe20000000006 */
[----:B------:R-:W-:Y:S06]  /*e8c0*/  @P1 BRA `(.L_x_3459) ;  /* 0x0000001000441947 */ /* 0x000fec0003800000 */
[----:B------:R-:W0:Y:S01]  /*e8d0*/  LDC R42, c[0x0][0x3d4] ;  /* 0x0000f500ff2a7b82 */ /* 0x000e220000000800 */
[----:B------:R-:W-:Y:S01]  /*e8e0*/  BSSY B2, `(.L_x_3460) ;  /* 0x000005f000027945 */ /* 0x000fe20003800000 */
[-C--:B0-----:R-:W-:Y:S02]  /*e8f0*/  ISETP.GE.AND P0, PT, R22, R42.reuse, PT ;  /* 0x0000002a1600720c */ /* 0x081fe40003f06270 */
[-C--:B------:R-:W-:Y:S02]  /*e900*/  ISETP.GE.AND P1, PT, R204, R42.reuse, PT ;  /* 0x0000002acc00720c */ /* 0x080fe40003f26270 */
[----:B------:R-:W-:-:S09]  /*e910*/  ISETP.GE.AND P2, PT, R205, R42, PT ;  /* 0x0000002acd00720c */ /* 0x000fd20003f46270 */
[----:B------:R-:W-:Y:S05]  /*e920*/  @P0 BRA `(.L_x_3461) ;  /* 0x0000000400680947 */ /* 0x000fea0003800000 */
[----:B------:R-:W-:Y:S01]  /*e930*/  LEA.HI R6, R42, R227, RZ, 0x1d ;  /* 0x000000e32a067211 */ /* 0x000fe200078fe8ff */
[----:B------:R-:W-:Y:S01]  /*e940*/  IMAD.U32 R54, R38, 0x10000, RZ ;  /* 0x0001000026367824 */ /* 0x000fe200078e00ff */
[----:B------:R-:W-:Y:S01]  /*e950*/  LOP3.LUT R4, R208, 0x38, R22, 0xf8, !PT ;  /* 0x00000038d0047812 */ /* 0x000fe200078ef816 */
[----:B------:R-:W-:Y:S01]  /*e960*/  IMAD.U32 R52, R33, 0x10000, RZ ;  /* 0x0001000021347824 */ /* 0x000fe200078e00ff */
[----:B------:R-:W-:Y:S01]  /*e970*/  SHF.R.S32.HI R9, RZ, 0x1f, R6 ;  /* 0x0000001fff097819 */ /* 0x000fe20000011406 */
[----:B------:R-:W-:Y:S01]  /*e980*/  IMAD.U32 R53, R39, 0x10000, RZ ;  /* 0x0001000027357824 */ /* 0x000fe200078e00ff */
[----:B------:R-:W-:Y:S02]  /*e990*/  SHF.L.U32 R7, R6, 0x3, RZ ;  /* 0x0000000306077819 */ /* 0x000fe400000006ff */
[----:B------:R-:W-:Y:S02]  /*e9a0*/  LEA.HI R9, R9, R6, RZ, 0x3 ;  /* 0x0000000609097211 */ /* 0x000fe400078f18ff */
[----:B------:R-:W-:-:S02]  /*e9b0*/  LOP3.LUT R5, R4, R209, RZ, 0x3c, !PT ;  /* 0x000000d104057212 */ /* 0x000fc400078e3cff */
[----:B------:R-:W-:Y:S01]  /*e9c0*/  LOP3.LUT R4, R208, 0x38, R7, 0xf8, !PT ;  /* 0x00000038d0047812 */ /* 0x000fe200078ef807 */
[----:B------:R-:W-:Y:S01]  /*e9d0*/  IMAD.SHL.U32 R9, R9, 0x400, RZ ;  /* 0x0000040009097824 */ /* 0x000fe200078e00ff */
[----:B------:R-:W-:Y:S01]  /*e9e0*/  LOP3.LUT R51, R38, 0xffff0000, RZ, 0xc0, !PT ;  /* 0xffff000026337812 */ /* 0x000fe200078ec0ff */
[----:B------:R-:W-:Y:S01]  /*e9f0*/  IMAD.IADD R5, R210, 0x1, R5 ;  /* 0x00000001d2057824 */ /* 0x000fe200078e0205 */
[----:B------:R-:W-:Y:S02]  /*ea00*/  LOP3.LUT R4, R4, R209, RZ, 0x3c, !PT ;  /* 0x000000d104047212 */ /* 0x000fe400078e3cff */
[----:B------:R-:W-:Y:S01]  /*ea10*/  LOP3.LUT R9, R9, 0x7fffe000, RZ, 0xc0, !PT ;  /* 0x7fffe00009097812 */ /* 0x000fe200078ec0ff */
[----:B------:R-:W-:-:S03]  /*ea20*/  IMAD R61, R5, 0x2, R2 ;  /* 0x00000002053d7824 */ /* 0x000fc600078e0202 */
[----:B------:R-:W-:Y:S02]  /*ea30*/  IADD3 R9, R4, R9, R210 ;  /* 0x0000000904097210 */ /* 0x000fe40007ffe0d2 */
[----:B------:R-:W0:Y:S03]  /*ea40*/  LDS.128 R4, [R61+0x15400] ;  /* 0x015400003d047984 */ /* 0x000e260000000c00 */
        /* <DEDUP_REMOVED lines=15> */
[-C--:B------:R-:W-:Y:S01]  /*eb40*/  FMUL.FTZ R58, R47, R52.reuse ;  /* 0x000000342f3a7220 */ /* 0x080fe20000410000 */
[----:B------:R-:W-:Y:S01]  /*eb50*/  LOP3.LUT R47, R33, 0xffff0000, RZ, 0xc0, !PT ;  /* 0xffff0000212f7812 */ /* 0x000fe200078ec0ff */
[----:B------:R-:W-:Y:S01]  /*eb60*/  FMUL.FTZ R55, R8, R51 ;  /* 0x0000003308377220 */ /* 0x000fe20000410000 */
[C---:B------:R-:W-:Y:S01]  /*eb70*/  FFMA.FTZ R56, R43.reuse, R52, -R56 ;  /* 0x000000342b387223 */ /* 0x040fe20000010838 */
[----:B------:R-:W-:Y:S01]  /*eb80*/  FFMA.FTZ R58, R43, R54, R58 ;  /* 0x000000362b3a7223 */ /* 0x000fe2000001003a */
[----:B------:R-:W-:-:S02]  /*eb90*/  IMAD.U32 R43, R34, 0x10000, RZ ;  /* 0x00010000222b7824 */ /* 0x000fc400078e00ff */
[-C--:B------:R-:W-:Y:S01]  /*eba0*/  FMUL.FTZ R57, R8, R47.reuse ;  /* 0x0000002f08397220 */ /* 0x080fe20000410000 */
[----:B------:R-:W-:Y:S01]  /*ebb0*/  FFMA.FTZ R55, R4, R47, -R55 ;  /* 0x0000002f04377223 */ /* 0x000fe20000010837 */
[----:B------:R-:W-:Y:S01]  /*ebc0*/  FMUL.FTZ R47, R48, R53 ;  /* 0x00000035302f7220 */ /* 0x000fe20000410000 */
[----:B------:R-:W-:Y:S02]  /*ebd0*/  IMAD.U32 R49, R10, 0x10000, RZ ;  /* 0x000100000a317824 */ /* 0x000fe400078e00ff */
[----:B------:R-:W-:Y:S01]  /*ebe0*/  FMUL.FTZ R52, R48, R43 ;  /* 0x0000002b30347220 */ /* 0x000fe20000410000 */
[----:B------:R-:W-:Y:S01]  /*ebf0*/  FFMA.FTZ R57, R4, R51, R57 ;  /* 0x0000003304397223 */ /* 0x000fe20000010039 */
[----:B------:R-:W-:Y:S01]  /*ec00*/  LOP3.LUT R10, R10, 0xffff0000, RZ, 0xc0, !PT ;  /* 0xffff00000a0a7812 */ /* 0x000fe200078ec0ff */
[----:B------:R-:W-:Y:S01]  /*ec10*/  FFMA.FTZ R48, R44, R43, -R47 ;  /* 0x0000002b2c307223 */ /* 0x000fe2000001082f */
[C---:B------:R-:W-:Y:S01]  /*ec20*/  LOP3.LUT R51, R40.reuse, 0xffff0000, RZ, 0xc0, !PT ;  /* 0xffff000028337812 */ /* 0x040fe200078ec0ff */
[----:B------:R-:W-:Y:S01]  /*ec30*/  IMAD.U32 R8, R40, 0x10000, RZ ;  /* 0x0001000028087824 */ /* 0x000fe200078e00ff */
[C---:B------:R-:W-:Y:S01]  /*ec40*/  LOP3.LUT R43, R35.reuse, 0xffff0000, RZ, 0xc0, !PT ;  /* 0xffff0000232b7812 */ /* 0x040fe200078ec0ff */
[----:B------:R-:W-:-:S02]  /*ec50*/  IMAD.U32 R4, R35, 0x10000, RZ ;  /* 0x0001000023047824 */ /* 0x000fc400078e00ff */
[----:B------:R-:W-:Y:S01]  /*ec60*/  FFMA.FTZ R52, R44, R53, R52 ;  /* 0x000000352c347223 */ /* 0x000fe20000010034 */
[C---:B------:R-:W-:Y:S01]  /*ec70*/  FMUL.FTZ R59, R10.reuse, R51 ;  /* 0x000000330a3b7220 */ /* 0x040fe20000410000 */
[C---:B------:R-:W-:Y:S01]  /*ec80*/  FMUL.FTZ R44, R49.reuse, R8 ;  /* 0x00000008312c7220 */ /* 0x040fe20000410000 */
[-C--:B------:R-:W-:Y:S01]  /*ec90*/  FMUL.FTZ R54, R49, R4.reuse ;  /* 0x0000000431367220 */ /* 0x080fe20000410000 */
[----:B------:R-:W-:Y:S01]  /*eca0*/  FMUL.FTZ R10, R10, R43 ;  /* 0x0000002b0a0a7220 */ /* 0x000fe20000410000 */
[----:B------:R-:W-:Y:S01]  /*ecb0*/  IMAD.U32 R50, R11, 0x10000, RZ ;  /* 0x000100000b327824 */ /* 0x000fe200078e00ff */
[----:B------:R-:W-:Y:S01]  /*ecc0*/  SHF.L.U32 R47, R37, 0x10, RZ ;  /* 0x00000010252f7819 */ /* 0x000fe200000006ff */
[----:B------:R-:W-:Y:S02]  /*ecd0*/  IMAD.U32 R49, R41, 0x10000, RZ ;  /* 0x0001000029317824 */ /* 0x000fe400078e00ff */
[C---:B------:R-:W-:Y:S01]  /*ece0*/  FFMA.FTZ R53, R45.reuse, R4, -R44 ;  /* 0x000000042d357223 */ /* 0x040fe2000001082c */
[----:B------:R-:W-:Y:S01]  /*ecf0*/  FFMA.FTZ R54, R45, R8, R54 ;  /* 0x000000082d367223 */ /* 0x000fe20000010036 */
[----:B------:R-:W-:Y:S01]  /*ed00*/  FFMA.FTZ R51, R6, R51, R10 ;  /* 0x0000003306337223 */ /* 0x000fe2000001000a */
[----:B------:R-:W-:Y:S01]  /*ed10*/  LOP3.LUT R11, R11, 0xffff0000, RZ, 0xc0, !PT ;  /* 0xffff00000b0b7812 */ /* 0x000fe200078ec0ff */
[----:B------:R-:W-:Y:S01]  /*ed20*/  FMUL.FTZ R45, R50, R49 ;  /* 0x00000031322d7220 */ /* 0x000fe20000410000 */
[----:B------:R-:W-:Y:S01]  /*ed30*/  FFMA.FTZ R60, R6, R43, -R59 ;  /* 0x0000002b063c7223 */ /* 0x000fe2000001083b */
[----:B------:R-:W-:Y:S01]  /*ed40*/  LOP3.LUT R8, R39, 0xffff0000, RZ, 0xc0, !PT ;  /* 0xffff000027087812 */ /* 0x000fe200078ec0ff */
[-C--:B------:R-:W-:Y:S01]  /*ed50*/  FMUL.FTZ R43, R50, R47.reuse ;  /* 0x0000002f322b7220 */ /* 0x080fe20000410000 */
[----:B------:R-:W-:Y:S01]  /*ed60*/  LOP3.LUT R10, R41, 0xffff0000, RZ, 0xc0, !PT ;  /* 0xffff0000290a7812 */ /* 0x000fe200078ec0ff */
[----:B------:R-:W-:Y:S01]  /*ed70*/  FFMA.FTZ R45, R46, R47, -R45 ;  /* 0x0000002f2e2d7223 */ /* 0x000fe2000001082d */
[----:B------:R-:W-:Y:S01]  /*ed80*/  LOP3.LUT R4, R34, 0xffff0000, RZ, 0xc0, !PT ;  /* 0xffff000022047812 */ /* 0x000fe200078ec0ff */
[----:B------:R-:W-:Y:S01]  /*ed90*/  FFMA.FTZ R46, R46, R49, R43 ;  /* 0x000000312e2e7223 */ /* 0x000fe2000001002b */
[----:B------:R-:W-:Y:S01]  /*eda0*/  LOP3.LUT R6, R37, 0xffff0000, RZ, 0xc0, !PT ;  /* 0xffff000025067812 */ /* 0x000fe200078ec0ff */
[----:B------:R-:W-:Y:S01]  /*edb0*/  FMUL.FTZ R44, R9, R8 ;  /* 0x00000008092c7220 */ /* 0x000fe20000410000 */
[----:B------:R-:W-:Y:S01]  /*edc0*/  FMUL.FTZ R50, R11, R10 ;  /* 0x0000000a0b327220 */ /* 0x000fe20000410000 */
[----:B------:R-:W-:-:S02]  /*edd0*/  FMUL.FTZ R43, R9, R4 ;  /* 0x00000004092b7220 */ /* 0x000fc40000410000 */
[----:B------:R-:W-:Y:S01]  /*ede0*/  FMUL.FTZ R11, R11, R6 ;  /* 0x000000060b0b7220 */ /* 0x000fe20000410000 */
[----:B------:R-:W-:Y:S01]  /*edf0*/  FFMA.FTZ R9, R5, R4, -R44 ;  /* 0x0000000405097223 */ /* 0x000fe2000001082c */
[----:B------:R-:W-:Y:S01]  /*ee00*/  FFMA.FTZ R50, R7, R6, -R50 ;  /* 0x0000000607327223 */ /* 0x000fe20000010832 */
        /* <DEDUP_REMOVED lines=8> */
[----:B------:R0:W-:Y:S01]  /*ee90*/  STS.128 [R61+0x15400], R4 ;  /* 0x015400043d007388 */ /* 0x0001e20000000c00 */
[----:B------:R-:W-:Y:S02]  /*eea0*/  F2FP.BF16.F32.PACK_AB R9, R43, R52 ;  /* 0x000000342b09723e */ /* 0x000fe400000010ff */
[----:B------:R-:W-:-:S05]  /*eeb0*/  F2FP.BF16.F32.PACK_AB R11, R11, R46 ;  /* 0x0000002e0b0b723e */ /* 0x000fca00000010ff */
[----:B------:R0:W-:Y:S02]  /*eec0*/  STS.128 [R62+0x15400], R8 ;  /* 0x015400083e007388 */ /* 0x0001e40000000c00 */
.L_x_3461:
[----:B------:R-:W-:Y:S05]  /*eed0*/  BSYNC B2 ;  /* 0x0000000000027941 */ /* 0x000fea0003800000 */
.L_x_3460:
[----:B------:R-:W-:Y:S04]  /*eee0*/  BSSY B2, `(.L_x_3462) ;  /* 0x0000058000027945 */ /* 0x000fe80003800000 */
[----:B------:R-:W-:Y:S05]  /*eef0*/  @P1 BRA `(.L_x_3463) ;  /* 0x0000000400581947 */ /* 0x000fea0003800000 */
[----:B0-----:R-:W-:Y:S01]  /*ef00*/  LEA.HI R4, R42, R228, RZ, 0x1d ;  /* 0x000000e42a047211 */ /* 0x001fe200078fe8ff */
[C---:B------:R-:W-:Y:S01]  /*ef10*/  IMAD.U32 R55, R29.reuse, 0x10000, RZ ;  /* 0x000100001d377824 */ /* 0x040fe200078e00ff */
[----:B------:R-:W-:Y:S01]  /*ef20*/  LOP3.LUT R57, R29, 0xffff0000, RZ, 0xc0, !PT ;  /* 0xffff00001d397812 */ /* 0x000fe200078ec0ff */
[----:B------:R-:W-:Y:S01]  /*ef30*/  IMAD.U32 R53, R25, 0x10000, RZ ;  /* 0x0001000019357824 */ /* 0x000fe200078e00ff */
[----:B------:R-:W-:Y:S01]  /*ef40*/  SHF.R.S32.HI R7, RZ, 0x1f, R4 ;  /* 0x0000001fff077819 */ /* 0x000fe20000011404 */
        /* <DEDUP_REMOVED lines=29> */
[----:B------:R-:W-:Y:S02]  /*f120*/  IMAD.U32 R44, R26, 0x10000, RZ ;  /* 0x000100001a2c7824 */ /* 0x000fe400078e00ff */
[----:B------:R-:W-:Y:S02]  /*f130*/  IMAD.U32 R50, R10, 0x10000, RZ ;  /* 0x000100000a327824 */ /* 0x000fe400078e00ff */
[-C--:B------:R-:W-:Y:S01]  /*f140*/  FMUL.FTZ R55, R8, R53.reuse ;  /* 0x0000003508377220 */ /* 0x080fe20000410000 */
[----:B------:R-:W-:Y:S01]  /*f150*/  FFMA.FTZ R52, R4, R53, -R63 ;  /* 0x0000003504347223 */ /* 0x000fe2000001083f */
[----:B------:R-:W-:Y:S01]  /*f160*/  FMUL.FTZ R8, R49, R48 ;  /* 0x0000003031087220 */ /* 0x000fe20000410000 */
[----:B------:R-:W-:-:S02]  /*f170*/  IMAD.U32 R53, R31, 0x10000, RZ ;  /* 0x000100001f357824 */ /* 0x000fc400078e00ff */
[-C--:B------:R-:W-:Y:S01]  /*f180*/  FMUL.FTZ R63, R49, R44.reuse ;  /* 0x0000002c313f7220 */ /* 0x080fe20000410000 */
[----:B------:R-:W-:Y:S01]  /*f190*/  FFMA.FTZ R54, R4, R57, R55 ;  /* 0x0000003904367223 */ /* 0x000fe20000010037 */
[----:B------:R-:W-:Y:S01]  /*f1a0*/  LOP3.LUT R10, R10, 0xffff0000, RZ, 0xc0, !PT ;  /* 0xffff00000a0a7812 */ /* 0x000fe200078ec0ff */
[----:B------:R-:W-:Y:S01]  /*f1b0*/  FFMA.FTZ R56, R45, R44, -R8 ;  /* 0x0000002c2d387223 */ /* 0x000fe20000010808 */
[----:B------:R-:W-:Y:S02]  /*f1c0*/  IMAD.U32 R49, R27, 0x10000, RZ ;  /* 0x000100001b317824 */ /* 0x000fe400078e00ff */
[----:B------:R-:W-:Y:S01]  /*f1d0*/  FFMA.FTZ R63, R45, R48, R63 ;  /* 0x000000302d3f7223 */ /* 0x000fe2000001003f */
[----:B------:R-:W-:Y:S01]  /*f1e0*/  FMUL.FTZ R57, R50, R53 ;  /* 0x0000003532397220 */ /* 0x000fe20000410000 */
[----:B------:R-:W-:Y:S01]  /*f1f0*/  LOP3.LUT R55, R31, 0xffff0000, RZ, 0xc0, !PT ;  /* 0xffff00001f377812 */ /* 0x000fe200078ec0ff */
[----:B------:R-:W-:Y:S01]  /*f200*/  IMAD.U32 R51, R11, 0x10000, RZ ;  /* 0x000100000b337824 */ /* 0x000fe200078e00ff */
[----:B------:R-:W-:Y:S01]  /*f210*/  LOP3.LUT R45, R27, 0xffff0000, RZ, 0xc0, !PT ;  /* 0xffff00001b2d7812 */ /* 0x000fe200078ec0ff */
[----:B------:R-:W-:-:S02]  /*f220*/  IMAD.U32 R44, R32, 0x10000, RZ ;  /* 0x00010000202c7824 */ /* 0x000fc400078e00ff */
[-C--:B------:R-:W-:Y:S01]  /*f230*/  FMUL.FTZ R65, R50, R49.reuse ;  /* 0x0000003132417220 */ /* 0x080fe20000410000 */
[----:B------:R-:W-:Y:S01]  /*f240*/  FFMA.FTZ R57, R46, R49, -R57 ;  /* 0x000000312e397223 */ /* 0x000fe20000010839 */
[----:B------:R-:W-:Y:S01]  /*f250*/  FMUL.FTZ R49, R10, R55 ;  /* 0x000000370a317220 */ /* 0x000fe20000410000 */
[----:B------:R-:W-:Y:S02]  /*f260*/  IMAD.U32 R4, R28, 0x10000, RZ ;  /* 0x000100001c047824 */ /* 0x000fe400078e00ff */
        /* <DEDUP_REMOVED lines=8> */
[----:B------:R-:W-:-:S02]  /*f2f0*/  LOP3.LUT R8, R30, 0xffff0000, RZ, 0xc0, !PT ;  /* 0xffff00001e087812 */ /* 0x000fc400078ec0ff */
[----:B------:R-:W-:Y:S01]  /*f300*/  LOP3.LUT R10, R32, 0xffff0000, RZ, 0xc0, !PT ;  /* 0xffff0000200a7812 */ /* 0x000fe200078ec0ff */
[----:B------:R-:W-:Y:S01]  /*f310*/  FFMA.FTZ R50, R47, R44, R50 ;  /* 0x0000002c2f327223 */ /* 0x000fe20000010032 */
[----:B------:R-:W-:Y:S01]  /*f320*/  LOP3.LUT R4, R26, 0xffff0000, RZ, 0xc0, !PT ;  /* 0xffff00001a047812 */ /* 0x000fe200078ec0ff */
[----:B------:R-:W-:Y:S01]  /*f330*/  FMUL.FTZ R44, R9, R8 ;  /* 0x00000008092c7220 */ /* 0x000fe20000410000 */
[----:B------:R-:W-:Y:S01]  /*f340*/  LOP3.LUT R6, R28, 0xffff0000, RZ, 0xc0, !PT ;  /* 0xffff00001c067812 */ /* 0x000fe200078ec0ff */
[----:B------:R-:W-:Y:S02]  /*f350*/  FMUL.FTZ R58, R11, R10 ;  /* 0x0000000a0b3a7220 */ /* 0x000fe40000410000 */
[-C--:B------:R-:W-:Y:S01]  /*f360*/  FMUL.FTZ R45, R9, R4.reuse ;  /* 0x00000004092d7220 */ /* 0x080fe20000410000 */
[----:B------:R-:W-:Y:S01]  /*f370*/  FFMA.FTZ R9, R5, R4, -R44 ;  /* 0x0000000405097223 */ /* 0x000fe2000001082c */
[-C--:B------:R-:W-:Y:S01]  /*f380*/  FMUL.FTZ R11, R11, R6.reuse ;  /* 0x000000060b0b7220 */ /* 0x080fe20000410000 */
[----:B------:R-:W-:Y:S01]  /*f390*/  FFMA.FTZ R58, R7, R6, -R58 ;  /* 0x00000006073a7223 */ /* 0x000fe2000001083a */
        /* <DEDUP_REMOVED lines=12> */
.L_x_3463:
[----:B------:R-:W-:Y:S05]  /*f460*/  BSYNC B2 ;  /* 0x0000000000027941 */ /* 0x000fea0003800000 */
.L_x_3462:
[----:B------:R-:W-:Y:S05]  /*f470*/  @P2 BRA `(.L_x_3459) ;  /* 0x0000000400582947 */ /* 0x000fea0003800000 */
[----:B------:R-:W-:Y:S01]  /*f480*/  LEA.HI R42, R42, R233, RZ, 0x1d ;  /* 0x000000e92a2a7211 */ /* 0x000fe200078fe8ff */
[C---:B------:R-:W-:Y:S01]  /*f490*/  IMAD.U32 R54, R15.reuse, 0x10000, RZ ;  /* 0x000100000f367824 */ /* 0x040fe200078e00ff */
[----:B------:R-:W-:Y:S01]  /*f4a0*/  LOP3.LUT R51, R15, 0xffff0000, RZ, 0xc0, !PT ;  /* 0xffff00000f337812 */ /* 0x000fe200078ec0ff */
[----:B------:R-:W-:Y:S01]  /*f4b0*/  IMAD.U32 R52, R3, 0x10000, RZ ;  /* 0x0001000003347824 */ /* 0x000fe200078e00ff */
[----:B01----:R-:W-:Y:S01]  /*f4c0*/  SHF.R.S32.HI R7, RZ, 0x1f, R42 ;  /* 0x0000001fff077819 */ /* 0x003fe2000001142a */
[----:B------:R-:W-:Y:S01]  /*f4d0*/  IMAD.U32 R53, R20, 0x10000, RZ ;  /* 0x0001000014357824 */ /* 0x000fe200078e00ff */
[----:B------:R-:W-:Y:S02]  /*f4e0*/  SHF.L.U32 R5, R42, 0x3, RZ ;  /* 0x000000032a057819 */ /* 0x000fe400000006ff */
        /* <DEDUP_REMOVED lines=45> */
[----:B------:R-:W-:Y:S02]  /*f7c0*/  IMAD.U32 R50, R11, 0x10000, RZ ;  /* 0x000100000b327824 */ /* 0x000fe400078e00ff */
[C---:B------:R-:W-:Y:S01]  /*f7d0*/  FFMA.FTZ R53, R45.reuse, R4, -R44 ;  /* 0x000000042d357223 */ /* 0x040fe2000001082c */
[----:B------:R-:W-:Y:S02]  /*f7e0*/  IMAD.U32 R49, R24, 0x10000, RZ ;  /* 0x0001000018317824 */ /* 0x000fe400078e00ff */
[----:B------:R-:W-:Y:S01]  /*f7f0*/  FFMA.FTZ R54, R45, R8, R54 ;  /* 0x000000082d367223 */ /* 0x000fe20000010036 */
[----:B------:R-:W-:-:S02]  /*f800*/  IMAD.U32 R47, R14, 0x10000, RZ ;  /* 0x000100000e2f7824 */ /* 0x000fc400078e00ff */
        /* <DEDUP_REMOVED lines=29> */
.L_x_3459:
[----:B------:R-:W-:Y:S05]  /*f9e0*/  BSYNC B1 ;  /* 0x0000000000017941 */ /* 0x000fea0003800000 */
.L_x_3458:
[----:B------:R-:W-:-:S13]  /*f9f0*/  ISETP.GE.AND P0, PT, R223, R0, PT ;  /* 0x00000000df00720c */ /* 0x000fda0003f06270 */
[----:B------:R-:W-:Y:S05]  /*fa00*/  @P0 BRA `(.L_x_3439) ;  /* 0x0000001000340947 */ /* 0x000fea0003800000 */
[----:B------:R-:W3:Y:S01]  /*fa10*/  LDC R0, c[0x0][0x3d4] ;  /* 0x0000f500ff007b82 */ /* 0x000ee20000000800 */
[----:B------:R-:W-:Y:S01]  /*fa20*/  BSSY B1, `(.L_x_3464) ;  /* 0x000005b000017945 */ /* 0x000fe20003800000 */
[-C--:B---3--:R-:W-:Y:S02]  /*fa30*/  ISETP.GE.AND P0, PT, R22, R0.reuse, PT ;  /* 0x000000001600720c */ /* 0x088fe40003f06270 */
[-C--:B------:R-:W-:Y:S02]  /*fa40*/  ISETP.GE.AND P1, PT, R204, R0.reuse, PT ;  /* 0x00000000cc00720c */ /* 0x080fe40003f26270 */
[----:B------:R-:W-:-:S09]  /*fa50*/  ISETP.GE.AND P2, PT, R205, R0, PT ;  /* 0x00000000cd00720c */ /* 0x000fd20003f46270 */
[----:B------:R-:W-:Y:S05]  /*fa60*/  @P0 BRA `(.L_x_3465) ;  /* 0x0000000400580947 */ /* 0x000fea0003800000 */
[----:B012---:R-:W-:Y:S01]  /*fa70*/  LEA.HI R4, R0, R227, RZ, 0x1d ;  /* 0x000000e300047211 */ /* 0x007fe200078fe8ff */
[C---:B------:R-:W-:Y:S01]  /*fa80*/  IMAD.U32 R53, R38.reuse, 0x10000, RZ ;  /* 0x0001000026357824 */ /* 0x040fe200078e00ff */
[----:B------:R-:W-:Y:S01]  /*fa90*/  LOP3.LUT R58, R38, 0xffff0000, RZ, 0xc0, !PT ;  /* 0xffff0000263a7812 */ /* 0x000fe200078ec0ff */
[C---:B------:R-:W-:Y:S01]  /*faa0*/  IMAD.U32 R51, R33.reuse, 0x10000, RZ ;  /* 0x0001000021337824 */ /* 0x040fe200078e00ff */
[----:B------:R-:W-:Y:S01]  /*fab0*/  SHF.R.S32.HI R5, RZ, 0x1f, R4 ;  /* 0x0000001fff057819 */ /* 0x000fe20000011404 */
[----:B------:R-:W-:Y:S01]  /*fac0*/  IMAD.SHL.U32 R6, R4, 0x8, RZ ;  /* 0x0000000804067824 */ /* 0x000fe200078e00ff */
[----:B------:R-:W-:Y:S01]  /*fad0*/  LOP3.LUT R54, R33, 0xffff0000, RZ, 0xc0, !PT ;  /* 0xffff000021367812 */ /* 0x000fe200078ec0ff */
[----:B------:R-:W-:Y:S01]  /*fae0*/  IMAD.U32 R60, R39, 0x10000, RZ ;  /* 0x00010000273c7824 */ /* 0x000fe200078e00ff */
[----:B------:R-:W-:Y:S01]  /*faf0*/  LEA.HI R4, R5, R4, RZ, 0x3 ;  /* 0x0000000405047211 */ /* 0x000fe200078f18ff */
[----:B------:R-:W-:Y:S01]  /*fb00*/  IMAD.U32 R56, R34, 0x10000, RZ ;  /* 0x0001000022387824 */ /* 0x000fe200078e00ff */
[----:B------:R-:W-:Y:S01]  /*fb10*/  LOP3.LUT R5, R207, 0x38, R6, 0xf8, !PT ;  /* 0x00000038cf057812 */ /* 0x000fe200078ef806 */
[----:B------:R-:W-:Y:S01]  /*fb20*/  IMAD.U32 R55, R40, 0x10000, RZ ;  /* 0x0001000028377824 */ /* 0x000fe200078e00ff */
[----:B------:R-:W-:-:S02]  /*fb30*/  SHF.L.U32 R4, R4, 0xa, RZ ;  /* 0x0000000a04047819 */ /* 0x000fc400000006ff */
[----:B------:R-:W-:Y:S02]  /*fb40*/  LOP3.LUT R5, R5, R236, RZ, 0x3c, !PT ;  /* 0x000000ec05057212 */ /* 0x000fe400078e3cff */
        /* <DEDUP_REMOVED lines=28> */
[----:B------:R-:W-:Y:S02]  /*fd10*/  IMAD.U32 R53, R35, 0x10000, RZ ;  /* 0x0001000023357824 */ /* 0x000fe400078e00ff */
[-C--:B------:R-:W-:Y:S01]  /*fd20*/  FFMA.FTZ R47, R56, R44.reuse, -R47 ;  /* 0x0000002c382f7223 */ /* 0x080fe2000001082f */
[----:B------:R-:W-:Y:S01]  /*fd30*/  FFMA.FTZ R51, R60, R44, R51 ;  /* 0x0000002c3c337223 */ /* 0x000fe20000010033 */
[----:B------:R-:W-:Y:S01]  /*fd40*/  FMUL.FTZ R4, R55, R49 ;  /* 0x0000003137047220 */ /* 0x000fe20000410000 */
[----:B------:R-:W-:Y:S01]  /*fd50*/  LOP3.LUT R10, R10, 0xffff0000, RZ, 0xc0, !PT ;  /* 0xffff00000a0a7812 */ /* 0x000fe200078ec0ff */
[----:B------:R-:W-:Y:S01]  /*fd60*/  IMAD.U32 R50, R11, 0x10000, RZ ;  /* 0x000100000b327824 */ /* 0x000fe200078e00ff */
[----:B------:R-:W-:Y:S01]  /*fd70*/  LOP3.LUT R44, R35, 0xffff0000, RZ, 0xc0, !PT ;  /* 0xffff0000232c7812 */ /* 0x000fe200078ec0ff */
[C---:B------:R-:W-:Y:S01]  /*fd80*/  FFMA.FTZ R8, R53.reuse, R45, -R4 ;  /* 0x0000002d35087223 */ /* 0x040fe20000010804 */
[----:B------:R-:W-:Y:S01]  /*fd90*/  LOP3.LUT R48, R40, 0xffff0000, RZ, 0xc0, !PT ;  /* 0xffff000028307812 */ /* 0x000fe200078ec0ff */
[----:B------:R-:W-:Y:S01]  /*fda0*/  FMUL.FTZ R40, R53, R49 ;  /* 0x0000003135287220 */ /* 0x000fe20000410000 */
[----:B------:R-:W-:-:S02]  /*fdb0*/  IMAD.U32 R54, R41, 0x10000, RZ ;  /* 0x0001000029367824 */ /* 0x000fc400078e00ff */
[-C--:B------:R-:W-:Y:S01]  /*fdc0*/  FMUL.FTZ R49, R44, R10.reuse ;  /* 0x0000000a2c317220 */ /* 0x080fe20000410000 */
[----:B------:R-:W-:Y:S02]  /*fdd0*/  IMAD.U32 R4, R37, 0x10000, RZ ;  /* 0x0001000025047824 */ /* 0x000fe400078e00ff */
[----:B------:R-:W-:Y:S01]  /*fde0*/  FMUL.FTZ R35, R48, R10 ;  /* 0x0000000a30237220 */ /* 0x000fe20000410000 */
[----:B------:R-:W-:Y:S01]  /*fdf0*/  FFMA.FTZ R10, R55, R45, R40 ;  /* 0x0000002d370a7223 */ /* 0x000fe20000010028 */
[----:B------:R-:W-:Y:S01]  /*fe00*/  LOP3.LUT R11, R11, 0xffff0000, RZ, 0xc0, !PT ;  /* 0xffff00000b0b7812 */ /* 0x000fe200078ec0ff */
[-C--:B------:R-:W-:Y:S01]  /*fe10*/  FMUL.FTZ R45, R54, R50.reuse ;  /* 0x00000032362d7220 */ /* 0x080fe20000410000 */
[----:B------:R-:W-:Y:S01]  /*fe20*/  LOP3.LUT R55, R39, 0xffff0000, RZ, 0xc0, !PT ;  /* 0xffff000027377812 */ /* 0x000fe200078ec0ff */
[----:B------:R-:W-:Y:S01]  /*fe30*/  FMUL.FTZ R53, R4, R50 ;  /* 0x0000003204357220 */ /* 0x000fe20000410000 */
[----:B------:R-:W-:Y:S01]  /*fe40*/  LOP3.LUT R41, R41, 0xffff0000, RZ, 0xc0, !PT ;  /* 0xffff000029297812 */ /* 0x000fe200078ec0ff */
[----:B------:R-:W-:Y:S01]  /*fe50*/  FFMA.FTZ R35, R44, R6, -R35 ;  /* 0x000000062c237223 */ /* 0x000fe20000010823 */
[----:B------:R-:W-:Y:S01]  /*fe60*/  LOP3.LUT R39, R34, 0xffff0000, RZ, 0xc0, !PT ;  /* 0xffff000022277812 */ /* 0x000fe200078ec0ff */
[----:B------:R-:W-:Y:S01]  /*fe70*/  FFMA.FTZ R45, R4, R46, -R45 ;  /* 0x0000002e042d7223 */ /* 0x000fe2000001082d */
[----:B------:R-:W-:Y:S01]  /*fe80*/  LOP3.LUT R37, R37, 0xffff0000, RZ, 0xc0, !PT ;  /* 0xffff000025257812 */ /* 0x000fe200078ec0ff */
[----:B------:R-:W-:Y:S01]  /*fe90*/  FFMA.FTZ R49, R48, R6, R49 ;  /* 0x0000000630317223 */ /* 0x000fe20000010031 */
        /* <DEDUP_REMOVED lines=19> */
.L_x_3465:
[----:B------:R-:W-:Y:S05]  /*ffd0*/  BSYNC B1 ;  /* 0x0000000000017941 */ /* 0x000fea0003800000 */
.L_x_3464:
[----:B------:R-:W-:Y:S04]  /*ffe0*/  BSSY B1, `(.L_x_3466) ;  /* 0x0000058000017945 */ /* 0x000fe80003800000 */
[----:B------:R-:W-:Y:S05]  /*fff0*/  @P1 BRA `(.L_x_3467) ;  /* 0x0000000400581947 */ /* 0x000fea0003800000 */
[----:B0123--:R-:W-:Y:S01]  /*10000*/  LEA.HI R4, R0, R228, RZ, 0x1d ;  /* 0x000000e400047211 */ /* 0x00ffe200078fe8ff */
[C---:B------:R-:W-:Y:S01]  /*10010*/  IMAD.U32 R46, R29.reuse, 0x10000, RZ ;  /* 0x000100001d2e7824 */ /* 0x040fe200078e00ff */
[----:B------:R-:W-:Y:S01]  /*10020*/  LOP3.LUT R48, R29, 0xffff0000, RZ, 0xc0, !PT ;  /* 0xffff00001d307812 */ /* 0x000fe200078ec0ff */
[----:B------:R-:W-:Y:S01]  /*10030*/  IMAD.U32 R44, R25, 0x10000, RZ ;  /* 0x00010000192c7824 */ /* 0x000fe200078e00ff */
[----:B------:R-:W-:Y:S01]  /*10040*/  SHF.R.S32.HI R5, RZ, 0x1f, R4 ;  /* 0x0000001fff057819 */ /* 0x000fe20000011404 */
[----:B------:R-:W-:Y:S01]  /*10050*/  IMAD.SHL.U32 R6, R4, 0x8, RZ ;  /* 0x0000000804067824 */ /* 0x000fe200078e00ff */
[----:B------:R-:W-:Y:S01]  /*10060*/  LOP3.LUT R50, R31, 0xffff0000, RZ, 0xc0, !PT ;  /* 0xffff00001f327812 */ /* 0x000fe200078ec0ff */
[----:B------:R-:W-:Y:S01]  /*10070*/  IMAD.U32 R47, R30, 0x10000, RZ ;  /* 0x000100001e2f7824 */ /* 0x000fe200078e00ff */
[----:B------:R-:W-:Y:S01]  /*10080*/  LEA.HI R4, R5, R4, RZ, 0x3 ;  /* 0x0000000405047211 */ /* 0x000fe200078f18ff */
[----:B------:R-:W-:Y:S01]  /*10090*/  IMAD.U32 R49, R31, 0x10000, RZ ;  /* 0x000100001f317824 */ /* 0x000fe200078e00ff */
[----:B------:R-:W-:Y:S01]  /*100a0*/  LOP3.LUT R5, R207, 0x38, R6, 0xf8, !PT ;  /* 0x00000038cf057812 */ /* 0x000fe200078ef806 */
[----:B------:R-:W-:-:S02]  /*100b0*/  IMAD.U32 R45, R26, 0x10000, RZ ;  /* 0x000100001a2d7824 */ /* 0x000fc400078e00ff */
[----:B------:R-:W-:Y:S01]  /*100c0*/  IMAD.SHL.U32 R4, R4, 0x400, RZ ;  /* 0x0000040004047824 */ /* 0x000fe200078e00ff */
[----:B------:R-:W-:Y:S01]  /*100d0*/  LOP3.LUT R5, R5, R236, RZ, 0x3c, !PT ;  /* 0x000000ec05057212 */ /* 0x000fe200078e3cff */
[----:B------:R-:W-:-:S03]  /*100e0*/  IMAD.U32 R52, R32, 0x10000, RZ ;  /* 0x0001000020347824 */ /* 0x000fc600078e00ff */
[----:B------:R-:W-:-:S04]  /*100f0*/  LOP3.LUT R4, R4, 0x7fffe000, RZ, 0xc0, !PT ;  /* 0x7fffe00004047812 */ /* 0x000fc800078ec0ff */
[----:B------:R-:W-:Y:S02]  /*10100*/  IADD3 R9, R5, R4, R212 ;  /* 0x0000000405097210 */ /* 0x000fe40007ffe0d4 */
[----:B------:R-:W0:Y:S02]  /*10110*/  LDS.128 R4, [R231] ;  /* 0x00000000e7047984 */ /* 0x000e240000000c00 */
[----:B------:R-:W-:-:S05]  /*10120*/  LEA R33, R9, R2, 0x1 ;  /* 0x0000000209217211 */ /* 0x000fca00078e08ff */
        /* <DEDUP_REMOVED lines=15> */
[C---:B------:R-:W-:Y:S01]  /*10220*/  IMAD.U32 R41, R10.reuse, 0x10000, RZ ;  /* 0x000100000a297824 */ /* 0x040fe200078e00ff */
[----:B------:R-:W-:Y:S01]  /*10230*/  LOP3.LUT R10, R10, 0xffff0000, RZ, 0xc0, !PT ;  /* 0xffff00000a0a7812 */ /* 0x000fe200078ec0ff */
[----:B------:R-:W-:Y:S01]  /*10240*/  FFMA.FTZ R43, R44, R34, -R43 ;  /* 0x000000222c2b7223 */ /* 0x000fe2000001082b */
[----:B------:R-:W-:Y:S01]  /*10250*/  LOP3.LUT R44, R25, 0xffff0000, RZ, 0xc0, !PT ;  /* 0xffff0000192c7812 */ /* 0x000fe200078ec0ff */
[----:B------:R-:W-:Y:S01]  /*10260*/  FMUL.FTZ R25, R48, R8 ;  /* 0x0000000830197220 */ /* 0x000fe20000410000 */
[----:B------:R-:W-:Y:S01]  /*10270*/  FFMA.FTZ R39, R46, R34, R39 ;  /* 0x000000222e277223 */ /* 0x000fe20000010027 */
[C---:B------:R-:W-:Y:S01]  /*10280*/  IMAD.U32 R42, R11.reuse, 0x10000, RZ ;  /* 0x000100000b2a7824 */ /* 0x040fe200078e00ff */
[----:B------:R-:W-:Y:S01]  /*10290*/  LOP3.LUT R11, R11, 0xffff0000, RZ, 0xc0, !PT ;  /* 0xffff00000b0b7812 */ /* 0x000fe200078ec0ff */
[C---:B------:R-:W-:Y:S01]  /*102a0*/  FMUL.FTZ R29, R44.reuse, R8 ;  /* 0x000000082c1d7220 */ /* 0x040fe20000410000 */
[----:B------:R-:W-:Y:S01]  /*102b0*/  FFMA.FTZ R8, R44, R4, -R25 ;  /* 0x000000042c087223 */ /* 0x000fe20000010819 */
[----:B------:R-:W-:-:S02]  /*102c0*/  IMAD.U32 R25, R27, 0x10000, RZ ;  /* 0x000100001b197824 */ /* 0x000fc400078e00ff */
[----:B------:R-:W-:Y:S01]  /*102d0*/  FMUL.FTZ R44, R47, R40 ;  /* 0x000000282f2c7220 */ /* 0x000fe20000410000 */
[----:B------:R-:W-:Y:S01]  /*102e0*/  FFMA.FTZ R34, R48, R4, R29 ;  /* 0x0000000430227223 */ /* 0x000fe2000001001d */
[-C--:B------:R-:W-:Y:S01]  /*102f0*/  FMUL.FTZ R4, R49, R41.reuse ;  /* 0x0000002931047220 */ /* 0x080fe20000410000 */
[----:B------:R-:W-:Y:S01]  /*10300*/  LOP3.LUT R48, R27, 0xffff0000, RZ, 0xc0, !PT ;  /* 0xffff00001b307812 */ /* 0x000fe200078ec0ff */
[----:B------:R-:W-:Y:S01]  /*10310*/  FMUL.FTZ R40, R45, R40 ;  /* 0x000000282d287220 */ /* 0x000fe20000410000 */
[C---:B------:R-:W-:Y:S01]  /*10320*/  FMUL.FTZ R46, R25.reuse, R41 ;  /* 0x00000029192e7220 */ /* 0x040fe20000410000 */
[----:B------:R-:W-:Y:S01]  /*10330*/  FFMA.FTZ R25, R25, R37, -R4 ;  /* 0x0000002519197223 */ /* 0x000fe20000010804 */
[----:B------:R-:W-:Y:S01]  /*10340*/  FMUL.FTZ R27, R50, R10 ;  /* 0x0000000a321b7220 */ /* 0x000fe20000410000 */
[-C--:B------:R-:W-:Y:S01]  /*10350*/  FFMA.FTZ R44, R45, R35.reuse, -R44 ;  /* 0x000000232d2c7223 */ /* 0x080fe2000001082c */
[----:B------:R-:W-:Y:S01]  /*10360*/  FFMA.FTZ R40, R47, R35, R40 ;  /* 0x000000232f287223 */ /* 0x000fe20000010028 */
[----:B------:R-:W-:-:S02]  /*10370*/  IMAD.U32 R4, R28, 0x10000, RZ ;  /* 0x000100001c047824 */ /* 0x000fc400078e00ff */
[----:B------:R-:W-:Y:S01]  /*10380*/  FMUL.FTZ R29, R48, R10 ;  /* 0x0000000a301d7220 */ /* 0x000fe20000410000 */
[----:B------:R-:W-:Y:S01]  /*10390*/  FMUL.FTZ R31, R52, R42 ;  /* 0x0000002a341f7220 */ /* 0x000fe20000410000 */
[----:B------:R-:W-:Y:S01]  /*103a0*/  LOP3.LUT R41, R30, 0xffff0000, RZ, 0xc0, !PT ;  /* 0xffff00001e297812 */ /* 0x000fe200078ec0ff */
[----:B------:R-:W-:Y:S01]  /*103b0*/  FFMA.FTZ R10, R49, R37, R46 ;  /* 0x00000025310a7223 */ /* 0x000fe2000001002e */
[----:B------:R-:W-:Y:S01]  /*103c0*/  LOP3.LUT R35, R26, 0xffff0000, RZ, 0xc0, !PT ;  /* 0xffff00001a237812 */ /* 0x000fe200078ec0ff */
[----:B------:R-:W-:Y:S01]  /*103d0*/  FFMA.FTZ R46, R48, R6, -R27 ;  /* 0x00000006302e7223 */ /* 0x000fe2000001081b */
[----:B------:R-:W-:Y:S01]  /*103e0*/  LOP3.LUT R45, R32, 0xffff0000, RZ, 0xc0, !PT ;  /* 0xffff0000202d7812 */ /* 0x000fe200078ec0ff */
[----:B------:R-:W-:Y:S01]  /*103f0*/  FMUL.FTZ R27, R4, R42 ;  /* 0x0000002a041b7220 */ /* 0x000fe20000410000 */
[----:B------:R-:W-:Y:S01]  /*10400*/  LOP3.LUT R37, R28, 0xffff0000, RZ, 0xc0, !PT ;  /* 0xffff00001c257812 */ /* 0x000fe200078ec0ff */
[----:B------:R-:W-:Y:S01]  /*10410*/  FFMA.FTZ R31, R4, R38, -R31 ;  /* 0x00000026041f7223 */ /* 0x000fe2000001081f */
[----:B------:R-:W-:Y:S01]  /*10420*/  FFMA.FTZ R29, R50, R6, R29 ;  /* 0x00000006321d7223 */ /* 0x000fe2000001001d */
[-C--:B------:R-:W-:Y:S01]  /*10430*/  FMUL.FTZ R4, R41, R9.reuse ;  /* 0x0000000929047220 */ /* 0x080fe20000410000 */
[----:B------:R-:W-:Y:S01]  /*10440*/  FMUL.FTZ R6, R35, R9 ;  /* 0x0000000923067220 */ /* 0x000fe20000410000 */
[-C--:B------:R-:W-:Y:S01]  /*10450*/  FMUL.FTZ R26, R45, R11.reuse ;  /* 0x0000000b2d1a7220 */ /* 0x080fe20000410000 */
[----:B------:R-:W-:Y:S01]  /*10460*/  FMUL.FTZ R28, R37, R11 ;  /* 0x0000000b251c7220 */ /* 0x000fe20000410000 */
[-C--:B------:R-:W-:Y:S01]  /*10470*/  FFMA.FTZ R9, R35, R5.reuse, -R4 ;  /* 0x0000000523097223 */ /* 0x080fe20000010804 */
[----:B------:R-:W-:Y:S01]  /*10480*/  FFMA.FTZ R11, R41, R5, R6 ;  /* 0x00000005290b7223 */ /* 0x000fe20000010006 */
[-C--:B------:R-:W-:Y:S01]  /*10490*/  FFMA.FTZ R26, R37, R7.reuse, -R26 ;  /* 0x00000007251a7223 */ /* 0x080fe2000001081a */
        /* <DEDUP_REMOVED lines=12> */
.L_x_3467:
[----:B------:R-:W-:Y:S05]  /*10560*/  BSYNC B1 ;  /* 0x0000000000017941 */ /* 0x000fea0003800000 */
.L_x_3466:
[----:B------:R-:W-:Y:S05]  /*10570*/  @P2 BRA `(.L_x_3439) ;  /* 0x0000000400582947 */ /* 0x000fea0003800000 */
[----:B------:R-:W-:Y:S01]  /*10580*/  LEA.HI R0, R0, R233, RZ, 0x1d ;  /* 0x000000e900007211 */ /* 0x000fe200078fe8ff */
[C---:B------:R-:W-:Y:S01]  /*10590*/  IMAD.U32 R35, R15.reuse, 0x10000, RZ ;  /* 0x000100000f237824 */ /* 0x040fe200078e00ff */
[----:B------:R-:W-:Y:S01]  /*105a0*/  LOP3.LUT R44, R15, 0xffff0000, RZ, 0xc0, !PT ;  /* 0xffff00000f2c7812 */ /* 0x000fe200078ec0ff */
[C---:B----4-:R-:W-:Y:S01]  /*105b0*/  IMAD.U32 R33, R3.reuse, 0x10000, RZ ;  /* 0x0001000003217824 */ /* 0x050fe200078e00ff */
[----:B0123--:R-:W-:Y:S01]  /*105c0*/  SHF.R.S32.HI R5, RZ, 0x1f, R0 ;  /* 0x0000001fff057819 */ /* 0x00ffe20000011400 */
[----:B------:R-:W-:Y:S01]  /*105d0*/  IMAD.SHL.U32 R4, R0, 0x8, RZ ;  /* 0x0000000800047824 */ /* 0x000fe200078e00ff */
[----:B------:R-:W-:Y:S01]  /*105e0*/  LOP3.LUT R40, R3, 0xffff0000, RZ, 0xc0, !PT ;  /* 0xffff000003287812 */ /* 0x000fe200078ec0ff */
[----:B------:R-:W-:Y:S01]  /*105f0*/  IMAD.U32 R46, R20, 0x10000, RZ ;  /* 0x00010000142e7824 */ /* 0x000fe200078e00ff */
[----:B------:R-:W-:Y:S01]  /*10600*/  LEA.HI R0, R5, R0, RZ, 0x3 ;  /* 0x0000000005007211 */ /* 0x000fe200078f18ff */
[----:B------:R-:W-:Y:S01]  /*10610*/  IMAD.U32 R42, R12, 0x10000, RZ ;  /* 0x000100000c2a7824 */ /* 0x000fe200078e00ff */
[----:B------:R-:W-:-:S02]  /*10620*/  LOP3.LUT R5, R207, 0x38, R4, 0xf8, !PT ;  /* 0x00000038cf057812 */ /* 0x000fc400078ef804 */
[----:B------:R-:W-:Y:S01]  /*10630*/  LOP3.LUT R37, R20, 0xffff0000, RZ, 0xc0, !PT ;  /* 0xffff000014257812 */ /* 0x000fe200078ec0ff */
[----:B------:R-:W-:Y:S01]  /*10640*/  IMAD.SHL.U32 R0, R0, 0x400, RZ ;  /* 0x0000040000007824 */ /* 0x000fe200078e00ff */
[----:B------:R-:W-:Y:S02]  /*10650*/  LOP3.LUT R5, R5, R236, RZ, 0x3c, !PT ;  /* 0x000000ec05057212 */ /* 0x000fe400078e3cff */
[----:B------:R-:W-:Y:S02]  /*10660*/  LOP3.LUT R39, R24, 0xffff0000, RZ, 0xc0, !PT ;  /* 0xffff000018277812 */ /* 0x000fe400078ec0ff */
[----:B------:R-:W-:-:S04]  /*10670*/  LOP3.LUT R0, R0, 0x7fffe000, RZ, 0xc0, !PT ;  /* 0x7fffe00000007812 */ /* 0x000fc800078ec0ff */
[----:B------:R-:W-:Y:S02]  /*10680*/  IADD3 R9, R5, R0, R212 ;  /* 0x0000000005097210 */ /* 0x000fe40007ffe0d4 */
[----:B------:R-:W0:Y:S03]  /*10690*/  LDS.128 R4, [R230] ;  /* 0x00000000e6047984 */ /* 0x000e260000000c00 */
[----:B------:R-:W-:-:S05]  /*106a0*/  IMAD R0, R9, 0x2, R2 ;  /* 0x0000000209007824 */ /* 0x000fca00078e0202 */
[----:B------:R-:W1:Y:S01]  /*106b0*/  LDS.128 R8, [R0+0x15400] ;  /* 0x0154000000087984 */ /* 0x000e620000000c00 */
[C---:B0-----:R-:W-:Y:S01]  /*106c0*/  SHF.L.U32 R25, R4.reuse, 0x10, RZ ;  /* 0x0000001004197819 */ /* 0x041fe200000006ff */
[----:B------:R-:W-:Y:S01]  /*106d0*/  IMAD.U32 R26, R5, 0x10000, RZ ;  /* 0x00010000051a7824 */ /* 0x000fe200078e00ff */
[----:B------:R-:W-:Y:S01]  /*106e0*/  LOP3.LUT R4, R4, 0xffff0000, RZ, 0xc0, !PT ;  /* 0xffff000004047812 */ /* 0x000fe200078ec0ff */
[C---:B------:R-:W-:Y:S01]  /*106f0*/  IMAD.U32 R27, R6.reuse, 0x10000, RZ ;  /* 0x00010000061b7824 */ /* 0x040fe200078e00ff */
[----:B------:R-:W-:Y:S01]  /*10700*/  LOP3.LUT R6, R6, 0xffff0000, RZ, 0xc0, !PT ;  /* 0xffff000006067812 */ /* 0x000fe200078ec0ff */
[----:B------:R-:W-:Y:S01]  /*10710*/  IMAD.U32 R28, R7, 0x10000, RZ ;  /* 0x00010000071c7824 */ /* 0x000fe200078e00ff */
[----:B------:R-:W-:Y:S01]  /*10720*/  LOP3.LUT R5, R5, 0xffff0000, RZ, 0xc0, !PT ;  /* 0xffff000005057812 */ /* 0x000fe200078ec0ff */
[C---:B-1----:R-:W-:Y:S01]  /*10730*/  IMAD.U32 R29, R8.reuse, 0x10000, RZ ;  /* 0x00010000081d7824 */ /* 0x042fe200078e00ff */
[----:B------:R-:W-:Y:S01]  /*10740*/  LOP3.LUT R8, R8, 0xffff0000, RZ, 0xc0, !PT ;  /* 0xffff000008087812 */ /* 0x000fe200078ec0ff */
[C---:B------:R-:W-:Y:S01]  /*10750*/  IMAD.U32 R30, R9.reuse, 0x10000, RZ ;  /* 0x00010000091e7824 */ /* 0x040fe200078e00ff */
[----:B------:R-:W-:Y:S01]  /*10760*/  LOP3.LUT R9, R9, 0xffff0000, RZ, 0xc0, !PT ;  /* 0xffff000009097812 */ /* 0x000fe200078ec0ff */
[-C--:B------:R-:W-:Y:S01]  /*10770*/  FMUL.FTZ R34, R35, R29.reuse ;  /* 0x0000001d23227220 */ /* 0x080fe20000410000 */
[C---:B------:R-:W-:Y:S01]  /*10780*/  FMUL.FTZ R38, R33.reuse, R29 ;  /* 0x0000001d21267220 */ /* 0x040fe20000410000 */
[-C--:B------:R-:W-:Y:S01]  /*10790*/  FMUL.FTZ R3, R44, R8.reuse ;  /* 0x000000082c037220 */ /* 0x080fe20000410000 */
[----:B------:R-:W-:Y:S01]  /*107a0*/  FMUL.FTZ R15, R40, R8 ;  /* 0x00000008280f7220 */ /* 0x000fe20000410000 */
[-C--:B------:R-:W-:Y:S01]  /*107b0*/  FFMA.FTZ R34, R33, R25.reuse, -R34 ;  /* 0x0000001921227223 */ /* 0x080fe20000010822 */
[----:B------:R-:W-:Y:S01]  /*107c0*/  FFMA.FTZ R38, R35, R25, R38 ;  /* 0x0000001923267223 */ /* 0x000fe20000010026 */
[-C--:B------:R-:W-:Y:S01]  /*107d0*/  FMUL.FTZ R25, R46, R30.reuse ;  /* 0x0000001e2e197220 */ /* 0x080fe20000410000 */
[----:B------:R-:W-:Y:S01]  /*107e0*/  FMUL.FTZ R29, R42, R30 ;  /* 0x0000001e2a1d7220 */ /* 0x000fe20000410000 */
[----:B------:R-:W-:-:S02]  /*107f0*/  IMAD.U32 R31, R10, 0x10000, RZ ;  /* 0x000100000a1f7824 */ /* 0x000fc400078e00ff */
[-C--:B------:R-:W-:Y:S01]  /*10800*/  FFMA.FTZ R3, R40, R4.reuse, -R3 ;  /* 0x0000000428037223 */ /* 0x080fe20000010803 */
[----:B------:R-:W-:Y:S01]  /*10810*/  IMAD.U32 R35, R21, 0x10000, RZ ;  /* 0x0001000015237824 */ /* 0x000fe200078e00ff */
[----:B------:R-:W-:Y:S01]  /*10820*/  LOP3.LUT R10, R10, 0xffff0000, RZ, 0xc0, !PT ;  /* 0xffff00000a0a7812 */ /* 0x000fe200078ec0ff */
[C---:B------:R-:W-:Y:S01]  /*10830*/  IMAD.U32 R33, R13.reuse, 0x10000, RZ ;  /* 0x000100000d217824 */ /* 0x040fe200078e00ff */
[----:B------:R-:W-:Y:S01]  /*10840*/  LOP3.LUT R30, R13, 0xffff0000, RZ, 0xc0, !PT ;  /* 0xffff00000d1e7812 */ /* 0x000fe200078ec0ff */
[----:B------:R-:W-:Y:S01]  /*10850*/  FFMA.FTZ R15, R44, R4, R15 ;  /* 0x000000042c0f7223 */ /* 0x000fe2000001000f */
[----:B------:R-:W-:Y:S01]  /*10860*/  LOP3.LUT R40, R21, 0xffff0000, RZ, 0xc0, !PT ;  /* 0xffff000015287812 */ /* 0x000fe200078ec0ff */
[-C--:B------:R-:W-:Y:S01]  /*10870*/  FFMA.FTZ R25, R42, R26.reuse, -R25 ;  /* 0x0000001a2a197223 */ /* 0x080fe20000010819 */
[----:B------:R-:W-:Y:S01]  /*10880*/  FFMA.FTZ R29, R46, R26, R29 ;  /* 0x0000001a2e1d7223 */ /* 0x000fe2000001001d */
[-C--:B------:R-:W-:Y:S01]  /*10890*/  FMUL.FTZ R4, R35, R31.reuse ;  /* 0x0000001f23047220 */ /* 0x080fe20000410000 */
[----:B------:R-:W-:Y:S01]  /*108a0*/  FMUL.FTZ R26, R33, R31 ;  /* 0x0000001f211a7220 */ /* 0x000fe20000410000 */
[----:B------:R-:W-:-:S02]  /*108b0*/  IMAD.U32 R32, R11, 0x10000, RZ ;  /* 0x000100000b207824 */ /* 0x000fc400078e00ff */
[-C--:B------:R-:W-:Y:S01]  /*108c0*/  FMUL.FTZ R13, R40, R10.reuse ;  /* 0x0000000a280d7220 */ /* 0x080fe20000410000 */
[----:B------:R-:W-:Y:S02]  /*108d0*/  IMAD.U32 R42, R24, 0x10000, RZ ;  /* 0x00010000182a7824 */ /* 0x000fe400078e00ff */
[----:B------:R-:W-:Y:S01]  /*108e0*/  FMUL.FTZ R21, R30, R10 ;  /* 0x0000000a1e157220 */ /* 0x000fe20000410000 */
[-C--:B------:R-:W-:Y:S01]  /*108f0*/  FFMA.FTZ R8, R33, R27.reuse, -R4 ;  /* 0x0000001b21087223 */ /* 0x080fe20000010804 */
[----:B------:R-:W-:Y:S01]  /*10900*/  FFMA.FTZ R10, R35, R27, R26 ;  /* 0x0000001b230a7223 */ /* 0x000fe2000001001a */
[----:B------:R-:W-:Y:S01]  /*10910*/  LOP3.LUT R11, R11, 0xffff0000, RZ, 0xc0, !PT ;  /* 0xffff00000b0b7812 */ /* 0x000fe200078ec0ff */
[----:B------:R-:W-:Y:S02]  /*10920*/  IMAD.U32 R4, R14, 0x10000, RZ ;  /* 0x000100000e047824 */ /* 0x000fe400078e00ff */
[----:B------:R-:W-:Y:S01]  /*10930*/  FMUL.FTZ R27, R42, R32 ;  /* 0x000000202a1b7220 */ /* 0x000fe20000410000 */
[----:B------:R-:W-:Y:S01]  /*10940*/  LOP3.LUT R33, R12, 0xffff0000, RZ, 0xc0, !PT ;  /* 0xffff00000c217812 */ /* 0x000fe200078ec0ff */
[----:B------:R-:W-:Y:S01]  /*10950*/  FFMA.FTZ R13, R30, R6, -R13 ;  /* 0x000000061e0d7223 */ /* 0x000fe2000001080d */
[----:B------:R-:W-:Y:S01]  /*10960*/  LOP3.LUT R35, R14, 0xffff0000, RZ, 0xc0, !PT ;  /* 0xffff00000e237812 */ /* 0x000fe200078ec0ff */
[C---:B------:R-:W-:Y:S01]  /*10970*/  FMUL.FTZ R31, R4.reuse, R32 ;  /* 0x00000020041f7220 */ /* 0x040fe20000410000 */
        /* <DEDUP_REMOVED lines=22> */
.L_x_3439:
[----:B------:R-:W-:Y:S05]  /*10ae0*/  BSYNC B0 ;  /* 0x0000000000007941 */ /* 0x000fea0003800000 */
.L_x_3417:
[----:B------:R-:W-:Y:S01]  /*10af0*/  @!PT LDS RZ, [RZ] ;  /* 0x00000000fffff984 */ /* 0x000fe20000000800 */
[----:B------:R-:W-:Y:S01]  /*10b00*/  @!PT LDS RZ, [RZ] ;  /* 0x00000000fffff984 */ /* 0x000fe20000000800 */
[----:B------:R-:W-:Y:S01]  /*10b10*/  @!PT LDS RZ, [RZ] ;  /* 0x00000000fffff984 */ /* 0x000fe20000000800 */
[----:B------:R-:W-:Y:S01]  /*10b20*/  @!PT LDS RZ, [RZ] ;  /* 0x00000000fffff984 */ /* 0x000fe20000000800 */
[----:B------:R5:W-:Y:S06]  /*10b30*/  MEMBAR.ALL.CTA ;  /* 0x0000000000007992 */ /* 0x000bec0000008000 */
[----:B-----5:R-:W5:Y:S01]  /*10b40*/  FENCE.VIEW.ASYNC.S ;  /* 0x00000000000073c6 */ /* 0x020f620000000000 */
[----:B------:R-:W-:Y:S05]  /*10b50*/  WARPSYNC.ALL ;  /* 0x0000000000007948 */ /* 0x000fea0003800000 */
[----:B-----5:R-:W-:Y:S06]  /*10b60*/  BAR.SYNC.DEFER_BLOCKING 0xd, 0x100 ;  /* 0x0344000000007b1d */ /* 0x020fec0000010000 */
.L_x_3415:
[----:B0-----:R-:W5:Y:S02]  /*10b70*/  LDL R0, [R1+0x14] ;  /* 0x0000140001007983 */ /* 0x001f640000100800 */
[----:B-----5:R-:W-:-:S13]  /*10b80*/  R2UR UR4, R0 ;  /* 0x00000000000472ca */ /* 0x020fda00000e0000 */
[----:B------:R-:W-:-:S05]  /*10b90*/  IMAD.U32 R0, RZ, RZ, UR4 ;  /* 0x00000004ff007e24 */ /* 0x000fca000f8e00ff */
[----:B------:R-:W-:-:S13]  /*10ba0*/  ISETP.NE.AND P0, PT, R0, 0x3, PT ;  /* 0x000000030000780c */ /* 0x000fda0003f05270 */
[----:B------:R-:W-:Y:S05]  /*10bb0*/  @!P0 BRA `(.L_x_3468) ;  /* 0x0000000000048947 */ /* 0x000fea0003800000 */
[----:B------:R-:W-:Y:S01]  /*10bc0*/  BPT.TRAP 0x1 ;  /* 0x000000040000795c */ /* 0x000fe20000300000 */
.L_x_3468:
[----:B------:R-:W-:Y:S01]  /*10bd0*/  IMAD R0, R211, 0x8, R2 ;  /* 0x00000008d3007824 */ /* 0x000fe200078e0202 */
[----:B-1-3--:R-:W-:-:S04]  /*10be0*/  SHF.L.U32 R3, R213, 0x1f, RZ ;  /* 0x0000001fd5037819 */ /* 0x00afc800000006ff */
[----:B------:R0:W1:Y:S01]  /*10bf0*/  SYNCS.PHASECHK.TRANS64.TRYWAIT P2, [R0+URZ+0x36830], R3 ;  /* 0x03683003000075a7 */ /* 0x000062000804017f */
[----:B------:R-:W-:Y:S05]  /*10c00*/  @!P0 BRA `(.L_x_3469) ;  /* 0x0000000000048947 */ /* 0x000fea0003800000 */
[----:B------:R-:W-:Y:S01]  /*10c10*/  BPT.TRAP 0x1 ;  /* 0x000000040000795c */ /* 0x000fe20000300000 */
.L_x_3469:
[----:B--2-4-:R-:W2:Y:S01]  /*10c20*/  S2R R4, SR_TID.X ;  /* 0x0000000000047919 */ /* 0x014ea20000002100 */
[----:B------:R-:W-:Y:S01]  /*10c30*/  IMAD.MOV.U32 R119, RZ, RZ, RZ ;  /* 0x000000ffff777224 */ /* 0x000fe200078e00ff */
[----:B--2---:R-:W-:-:S04]  /*10c40*/  LOP3.LUT R4, R4, 0x7f, RZ, 0xc0, !PT ;  /* 0x0000007f04047812 */ /* 0x004fc800078ec0ff */
[----:B------:R-:W-:Y:S01]  /*10c50*/  ISETP.NE.AND P1, PT, R4, RZ, PT ;  /* 0x000000ff0400720c */ /* 0x000fe20003f25270 */
[----:B-1----:R-:W-:-:S12]  /*10c60*/  @P2 BRA `(.L_x_3470) ;  /* 0x0000000000082947 */ /* 0x002fd80003800000 */
[----:B------:R-:W1:Y:S02]  /*10c70*/  SYNCS.PHASECHK.TRANS64.TRYWAIT P2, [R0+URZ+0x36830], R3 ;  /* 0x03683003000075a7 */ /* 0x000e64000804017f */
[----:B-1----:R-:W-:Y:S05]  /*10c80*/  @!P2 BRA `(.L_x_3471) ;  /* 0x000001480080a947 */ /* 0x002fea0003800000 */
.L_x_3470:
[----:B------:R-:W-:Y:S05]  /*10c90*/  WARPSYNC.ALL ;  /* 0x0000000000007948 */ /* 0x000fea0003800000 */
[----:B01----:R-:W-:Y:S01]  /*10ca0*/  VIADD R3, R2, 0x21400 ;  /* 0x0002140002037836 */ /* 0x003fe20000000000 */
[----:B------:R-:W-:Y:S01]  /*10cb0*/  R2UR UR24, R36 ;  /* 0x00000000241872ca */ /* 0x000fe200000e0000 */
[----:B------:R-:W-:Y:S01]  /*10cc0*/  WARPGROUP.ARRIVE ;  /* 0x00000000000079c5 */ /* 0x000fe20000000000 */
[----:B------:R-:W-:Y:S01]  /*10cd0*/  MOV R5, 0x40000040 ;  /* 0x4000004000057802 */ /* 0x000fe20000000f00 */
[----:B------:R-:W-:Y:S01]  /*10ce0*/  UMOV UR5, 0x40000040 ;  /* 0x4000004000057882 */ /* 0x000fe20000000000 */
[----:B------:R-:W-:Y:S01]  /*10cf0*/  SHF.R.U32.HI R3, RZ, 0x4, R3 ;  /* 0x00000004ff037819 */ /* 0x000fe20000011603 */
[----:B------:R-:W-:Y:S01]  /*10d00*/  IMAD.MOV.U32 R7, RZ, RZ, 0x40000040 ;  /* 0x40000040ff077424 */ /* 0x000fe200078e00ff */
[----:B------:R-:W-:Y:S01]  /*10d10*/  R2UR UR7, R5 ;  /* 0x00000000050772ca */ /* 0x000fe200000e0000 */
[----:B------:R-:W-:Y:S01]  /*10d20*/  UMOV UR27, UR5 ;  /* 0x00000005001b7c82 */ /* 0x000fe20008000000 */
[----:B------:R-:W-:Y:S01]  /*10d30*/  LOP3.LUT R3, R3, 0x3fff, RZ, 0xc0, !PT ;  /* 0x00003fff03037812 */ /* 0x000fe200078ec0ff */
[----:B------:R-:W-:Y:S01]  /*10d40*/  UMOV UR17, UR27 ;  /* 0x0000001b00117c82 */ /* 0x000fe20008000000 */
[----:B------:R-:W-:Y:S01]  /*10d50*/  R2UR UR19, R7 ;  /* 0x00000000071372ca */ /* 0x000fe200000e0000 */
[----:B------:R-:W-:Y:S01]  /*10d60*/  IMAD.MOV.U32 R9, RZ, RZ, 0x40000040 ;  /* 0x40000040ff097424 */ /* 0x000fe200078e00ff */
[----:B------:R-:W-:Y:S01]  /*10d70*/  LOP3.LUT R215, R3, 0x10000, RZ, 0xfc, !PT ;  /* 0x0001000003d77812 */ /* 0x000fe200078efcff */
[----:B------:R-:W-:Y:S01]  /*10d80*/  ULOP3.LUT UR24, UR24, 0x10000, URZ, 0xfc, !UPT ;  /* 0x0001000018187892 */ /* 0x000fe2000f8efc3f */
[----:B------:R-:W-:Y:S01]  /*10d90*/  IMAD.MOV.U32 R7, RZ, RZ, 0x40000040 ;  /* 0x40000040ff077424 */ /* 0x000fe200078e00ff */
[----:B------:R-:W-:Y:S01]  /*10da0*/  UMOV UR21, UR27 ;  /* 0x0000001b00157c82 */ /* 0x000fe20008000000 */
[----:B------:R-:W-:Y:S01]  /*10db0*/  R2UR UR23, R9 ;  /* 0x00000000091772ca */ /* 0x000fe200000e0000 */
[----:B------:R-:W-:Y:S01]  /*10dc0*/  IMAD R4, R211, 0xa80, R215 ;  /* 0x00000a80d3047824 */ /* 0x000fe200078e02d7 */
[----:B------:R-:W-:Y:S01]  /*10dd0*/  UMOV UR9, UR27 ;  /* 0x0000001b00097c82 */ /* 0x000fe20008000000 */
[----:B------:R-:W-:Y:S01]  /*10de0*/  IMAD.U32 R15, RZ, RZ, UR5 ;  /* 0x00000005ff0f7e24 */ /* 0x000fe2000f8e00ff */
[----:B------:R-:W-:Y:S01]  /*10df0*/  UMOV UR4, UR24 ;  /* 0x0000001800047c82 */ /* 0x000fe20008000000 */
[C---:B------:R-:W-:Y:S01]  /*10e00*/  VIADD R6, R4.reuse, 0x80 ;  /* 0x0000008004067836 */ /* 0x040fe20000000000 */
[C---:B------:R-:W-:Y:S01]  /*10e10*/  R2UR UR6, R4.reuse ;  /* 0x00000000040672ca */ /* 0x040fe200000e0000 */
[----:B------:R-:W-:Y:S01]  /*10e20*/  UMOV UR26, UR4 ;  /* 0x00000004001a7c82 */ /* 0x000fe20008000000 */
[----:B------:R-:W-:Y:S01]  /*10e30*/  VIADD R8, R4, 0x100 ;  /* 0x0000010004087836 */ /* 0x000fe20000000000 */
[----:B------:R-:W-:Y:S01]  /*10e40*/  UMOV UR16, UR26 ;  /* 0x0000001a00107c82 */ /* 0x000fe20008000000 */
[----:B------:R-:W-:Y:S01]  /*10e50*/  R2UR UR18, R6 ;  /* 0x00000000061272ca */ /* 0x000fe200000e0000 */
[----:B------:R-:W-:Y:S01]  /*10e60*/  UMOV UR20, UR26 ;  /* 0x0000001a00147c82 */ /* 0x000fe20008000000 */
[----:B------:R-:W-:Y:S01]  /*10e70*/  VIADD R6, R4, 0x180 ;  /* 0x0000018004067836 */ /* 0x000fe20000000000 */
[----:B------:R-:W-:Y:S01]  /*10e80*/  R2UR UR22, R8 ;  /* 0x00000000081672ca */ /* 0x000fe200000e0000 */
[----:B------:R-:W-:Y:S01]  /*10e90*/  IMAD.U32 R14, RZ, RZ, UR4 ;  /* 0x00000004ff0e7e24 */ /* 0x000fe2000f8e00ff */
[----:B------:R-:W-:Y:S01]  /*10ea0*/  UMOV UR8, UR26 ;  /* 0x0000001a00087c82 */ /* 0x000fe20008000000 */
[----:B------:R-:W-:Y:S01]  /*10eb0*/  VIADD R12, R4, 0x200 ;  /* 0x00000200040c7836 */ /* 0x000fe20000000000 */
[----:B------:R-:W-:Y:S01]  /*10ec0*/  UMOV UR12, UR26 ;  /* 0x0000001a000c7c82 */ /* 0x000fe20008000000 */
[----:B------:R-:W-:Y:S01]  /*10ed0*/  IMAD.MOV.U32 R13, RZ, RZ, 0x40000040 ;  /* 0x40000040ff0d7424 */ /* 0x000fe200078e00ff */
[----:B------:R-:W-:Y:S01]  /*10ee0*/  HGMMA.64x16x16.F32.BF16 R72, gdesc[UR4], RZ, !UPT, gsb0 ;  /* 0x00200000044879f0 */ /* 0x000fe2000c0018ff */
[----:B------:R-:W-:Y:S01]  /*10ef0*/  R2UR UR6, R6 ;  /* 0x00000000060672ca */ /* 0x000fe200000e0000 */
[----:B------:R-:W-:Y:S01]  /*10f00*/  UMOV UR4, UR26 ;  /* 0x0000001a00047c82 */ /* 0x000fe20008000000 */
[----:B------:R-:W-:Y:S01]  /*10f10*/  R2UR UR7, R7 ;  /* 0x00000000070772ca */ /* 0x000fe200000e0000 */
[----:B------:R-:W-:Y:S01]  /*10f20*/  UMOV UR5, UR27 ;  /* 0x0000001b00057c82 */ /* 0x000fe20008000000 */
[----:B------:R-:W-:Y:S01]  /*10f30*/  R2UR UR10, R12 ;  /* 0x000000000c0a72ca */ /* 0x000fe200000e0000 */
[C---:B------:R-:W-:Y:S01]  /*10f40*/  VIADD R8, R4.reuse, 0x280 ;  /* 0x0000028004087836 */ /* 0x040fe20000000000 */
[----:B------:R-:W-:Y:S01]  /*10f50*/  R2UR UR11, R13 ;  /* 0x000000000d0b72ca */ /* 0x000fe200000e0000 */
[----:B------:R-:W-:Y:S01]  /*10f60*/  IMAD.MOV.U32 R9, RZ, RZ, 0x40000040 ;  /* 0x40000040ff097424 */ /* 0x000fe200078e00ff */
[----:B------:R-:W-:Y:S01]  /*10f70*/  UMOV UR13, UR27 ;  /* 0x0000001b000d7c82 */ /* 0x000fe20008000000 */
[----:B------:R-:W-:Y:S01]  /*10f80*/  VIADD R6, R4, 0x300 ;  /* 0x0000030004067836 */ /* 0x000fe20000000000 */
[----:B------:R-:W-:Y:S01]  /*10f90*/  R2UR UR14, R8 ;  /* 0x00000000080e72ca */ /* 0x000fe200000e0000 */
[----:B------:R-:W-:Y:S01]  /*10fa0*/  IMAD.MOV.U32 R7, RZ, RZ, 0x40000040 ;  /* 0x40000040ff077424 */ /* 0x000fe200078e00ff */
[----:B------:R-:W-:Y:S01]  /*10fb0*/  R2UR UR15, R9 ;  /* 0x00000000090f72ca */ /* 0x000fe200000e0000 */
[C---:B------:R-:W-:Y:S01]  /*10fc0*/  VIADD R8, R4.reuse, 0x2 ;  /* 0x0000000204087836 */ /* 0x040fe20000000000 */
[----:B------:R-:W-:Y:S01]  /*10fd0*/  UMOV UR29, 0x40000040 ;  /* 0x40000040001d7882 */ /* 0x000fe20000000000 */
[----:B------:R-:W-:Y:S01]  /*10fe0*/  IMAD.MOV.U32 R9, RZ, RZ, 0x40000040 ;  /* 0x40000040ff097424 */ /* 0x000fe200078e00ff */
[----:B------:R0:W-:Y:S01]  /*10ff0*/  STL.64 [R1+0x48], R14 ;  /* 0x0000480e01007387 */ /* 0x0001e20000100a00 */
[----:B------:R-:W-:Y:S01]  /*11000*/  VIADD R12, R4, 0x202 ;  /* 0x00000202040c7836 */ /* 0x000fe20000000000 */
[----:B------:R-:W-:Y:S01]  /*11010*/  R2UR UR30, R8 ;  /* 0x00000000081e72ca */ /* 0x000fe200000e0000 */
[----:B------:R-:W-:Y:S01]  /*11020*/  IMAD.MOV.U32 R13, RZ, RZ, 0x40000040 ;  /* 0x40000040ff0d7424 */ /* 0x000fe200078e00ff */
[----:B------:R-:W-:Y:S01]  /*11030*/  R2UR UR31, R9 ;  /* 0x00000000091f72ca */ /* 0x000fe200000e0000 */
[----:B------:R-:W-:Y:S01]  /*11040*/  IMAD.MOV.U32 R9, RZ, RZ, 0x40000040 ;  /* 0x40000040ff097424 */ /* 0x000fe200078e00ff */
[----:B------:R-:W-:-:S02]  /*11050*/  IADD3 R8, R4, 0x102, RZ ;  /* 0x0000010204087810 */ /* 0x000fc40007ffe0ff */
[----:B------:R-:W-:Y:S01]  /*11060*/  P2R R11, PR, RZ, 0x1 ;  /* 0x00000001ff0b7803 */ /* 0x000fe20000000000 */
[----:B0-----:R-:W-:Y:S01]  /*11070*/  IMAD.U32 R15, RZ, RZ, UR29 ;  /* 0x0000001dff0f7e24 */ /* 0x001fe2000f8e00ff */
[----:B------:R-:W-:Y:S02]  /*11080*/  WARPGROUP.DEPBAR.LE gsb0, 0x0 ;  /* 0x00008000000079c5 */ /* 0x000fe40000010000 */
[----:B------:R-:W-:-:S06]  /*11090*/  WARPGROUP.ARRIVE ;  /* 0x00000000000079c5 */ /* 0x000fcc0000000000 */
[----:B------:R-:W-:Y:S01]  /*110a0*/  HGMMA.64x16x16.F32.BF16 R64, gdesc[UR16], RZ, !UPT, gsb0 ;  /* 0x00200000104079f0 */ /* 0x000fe2000c0018ff */
[----:B------:R-:W-:Y:S01]  /*110b0*/  R2UR UR18, R6 ;  /* 0x00000000061272ca */ /* 0x000fe200000e0000 */
[----:B------:R-:W-:Y:S01]  /*110c0*/  UMOV UR16, UR26 ;  /* 0x0000001a00107c82 */ /* 0x000fe20008000000 */
[----:B------:R-:W-:Y:S01]  /*110d0*/  R2UR UR19, R7 ;  /* 0x00000000071372ca */ /* 0x000fe200000e0000 */
[----:B------:R-:W-:Y:S01]  /*110e0*/  UMOV UR17, UR27 ;  /* 0x0000001b00117c82 */ /* 0x000fe20008000000 */
[----:B------:R-:W-:Y:S01]  /*110f0*/  VIADD R6, R4, 0x82 ;  /* 0x0000008204067836 */ /* 0x000fe20000000000 */
[----:B------:R-:W-:Y:S01]  /*11100*/  UMOV UR27, UR29 ;  /* 0x0000001d001b7c82 */ /* 0x000fe20008000000 */
[----:B------:R-:W-:Y:S01]  /*11110*/  IMAD.MOV.U32 R7, RZ, RZ, 0x40000040 ;  /* 0x40000040ff077424 */ /* 0x000fe200078e00ff */
[----:B------:R-:W-:Y:S02]  /*11120*/  WARPGROUP.DEPBAR.LE gsb0, 0x0 ;  /* 0x00008000000079c5 */ /* 0x000fe40000010000 */
[----:B------:R-:W-:-:S06]  /*11130*/  WARPGROUP.ARRIVE ;  /* 0x00000000000079c5 */ /* 0x000fcc0000000000 */
[----:B------:R-:W-:Y:S01]  /*11140*/  HGMMA.64x16x16.F32.BF16 R56, gdesc[UR20], RZ, !UPT, gsb0 ;  /* 0x00200000143879f0 */ /* 0x000fe2000c0018ff */
[----:B------:R-:W-:Y:S01]  /*11150*/  R2UR UR22, R8 ;  /* 0x00000000081672ca */ /* 0x000fe200000e0000 */
[----:B------:R-:W-:Y:S01]  /*11160*/  UMOV UR21, UR27 ;  /* 0x0000001b00157c82 */ /* 0x000fe20008000000 */
[----:B------:R-:W-:Y:S01]  /*11170*/  R2UR UR23, R9 ;  /* 0x00000000091772ca */ /* 0x000fe200000e0000 */
[----:B------:R-:W-:Y:S02]  /*11180*/  VIADD R8, R4, 0x282 ;  /* 0x0000028204087836 */ /* 0x000fe40000000000 */
[----:B------:R-:W-:Y:S01]  /*11190*/  IMAD.MOV.U32 R9, RZ, RZ, 0x40000040 ;  /* 0x40000040ff097424 */ /* 0x000fe200078e00ff */
[----:B------:R-:W-:Y:S02]  /*111a0*/  WARPGROUP.DEPBAR.LE gsb0, 0x0 ;  /* 0x00008000000079c5 */ /* 0x000fe40000010000 */
[----:B------:R-:W-:-:S06]  /*111b0*/  WARPGROUP.ARRIVE ;  /* 0x00000000000079c5 */ /* 0x000fcc0000000000 */
[----:B------:R-:W-:Y:S01]  /*111c0*/  HGMMA.64x16x16.F32.BF16 R48, gdesc[UR4], RZ, !UPT, gsb0 ;  /* 0x00200000043079f0 */ /* 0x000fe2000c0018ff */
[----:B------:R-:W-:Y:S01]  /*111d0*/  UIADD3 UR4, UR24, 0x2, URZ ;  /* 0x0000000218047890 */ /* 0x000fe2000fffe03f */
[----:B------:R-:W-:-:S06]  /*111e0*/  UMOV UR5, UR27 ;  /* 0x0000001b00057c82 */ /* 0x000fcc0008000000 */
[----:B------:R-:W-:Y:S02]  /*111f0*/  UMOV UR28, UR4 ;  /* 0x00000004001c7c82 */ /* 0x000fe40008000000 */
[----:B------:R-:W-:Y:S01]  /*11200*/  UMOV UR26, UR28 ;  /* 0x0000001c001a7c82 */ /* 0x000fe20008000000 */
[----:B------:R-:W-:Y:S01]  /*11210*/  IMAD.U32 R14, RZ, RZ, UR28 ;  /* 0x0000001cff0e7e24 */ /* 0x000fe2000f8e00ff */
[----:B------:R-:W-:Y:S01]  /*11220*/  UMOV UR20, UR26 ;  /* 0x0000001a00147c82 */ /* 0x000fe20008000000 */
[----:B------:R-:W-:-:S03]  /*11230*/  UMOV UR4, UR26 ;  /* 0x0000001a00047c82 */ /* 0x000fc60008000000 */
[----:B------:R0:W-:Y:S01]  /*11240*/  STL.64 [R1+0x40], R14 ;  /* 0x0000400e01007387 */ /* 0x0001e20000100a00 */
        /* <DEDUP_REMOVED lines=52> */
[----:B------:R-:W-:Y:S01]  /*11590*/  HGMMA.64x16x16.F32.BF16 R56, gdesc[UR20], R56, gsb0 ;  /* 0x00200000143879f0 */ /* 0x000fe20008001838 */
[----:B------:R-:W-:Y:S01]  /*115a0*/  R2UR UR22, R8 ;  /* 0x00000000081672ca */ /* 0x000fe200000e0000 */
[----:B------:R-:W-:Y:S01]  /*115b0*/  UMOV UR21, UR27 ;  /* 0x0000001b00157c82 */ /* 0x000fe20008000000 */
[----:B------:R-:W-:Y:S01]  /*115c0*/  R2UR UR23, R9 ;  /* 0x00000000091772ca */ /* 0x000fe200000e0000 */
[----:B------:R-:W-:Y:S02]  /*115d0*/  VIADD R8, R4, 0x284 ;  /* 0x0000028404087836 */ /* 0x000fe40000000000 */
[----:B------:R-:W-:Y:S01]  /*115e0*/  IMAD.MOV.U32 R9, RZ, RZ, 0x40000040 ;  /* 0x40000040ff097424 */ /* 0x000fe200078e00ff */
[----:B------:R-:W-:Y:S02]  /*115f0*/  WARPGROUP.DEPBAR.LE gsb0, 0x0 ;  /* 0x00008000000079c5 */ /* 0x000fe40000010000 */
[----:B------:R-:W-:-:S06]  /*11600*/  WARPGROUP.ARRIVE ;  /* 0x00000000000079c5 */ /* 0x000fcc0000000000 */
[----:B------:R-:W-:Y:S01]  /*11610*/  HGMMA.64x16x16.F32.BF16 R48, gdesc[UR4], R48, gsb0 ;  /* 0x00200000043079f0 */ /* 0x000fe20008001830 */
        /* <DEDUP_REMOVED lines=64> */
[----:B------:R-:W-:Y:S01]  /*11a20*/  VIADD R8, R4, 0x286 ;  /* 0x0000028604087836 */ /* 0x000fe20000000000 */
[----:B------:R-:W-:Y:S01]  /*11a30*/  MOV R9, 0x40000040 ;  /* 0x4000004000097802 */ /* 0x000fe20000000f00 */
        /* <DEDUP_REMOVED lines=147> */
[----:B------:R-:W-:Y:S01]  /*12370*/  UMOV UR4, UR26 ;  /* 0x0000001a00047c82 */ /* 0x000fe20008000000 */
[----:B------:R-:W-:Y:S01]  /*12380*/  UIADD3 UR52, UR24, 0x406, URZ ;  /* 0x0000040618347890 */ /* 0x000fe2000fffe03f */
        /* <DEDUP_REMOVED lines=8> */
[----:B------:R-:W-:-:S02]  /*12410*/  WARPGROUP.DEPBAR.LE gsb0, 0x0 ;  /* 0x00008000000079c5 */ /* 0x000fc40000010000 */
[----:B------:R-:W-:-:S06]  /*12420*/  WARPGROUP.ARRIVE ;  /* 0x00000000000079c5 */ /* 0x000fcc0000000000 */
[----:B------:R-:W-:Y:S01]  /*12430*/  HGMMA.64x16x16.F32.BF16 R40, gdesc[UR8], R40, gsb0 ;  /* 0x00200000082879f0 */ /* 0x000fe20008001828 */
[----:B------:R-:W-:Y:S01]  /*12440*/  R2UR UR10, R12 ;  /* 0x000000000c0a72ca */ /* 0x000fe200000e0000 */
[----:B------:R-:W-:Y:S01]  /*12450*/  UMOV UR8, UR26 ;  /* 0x0000001a00087c82 */ /* 0x000fe20008000000 */
[----:B------:R-:W-:Y:S01]  /*12460*/  R2UR UR11, R13 ;  /* 0x000000000d0b72ca */ /* 0x000fe200000e0000 */
        /* <DEDUP_REMOVED lines=31> */
[C---:B------:R-:W-:Y:S01]  /*12660*/  IADD3 R8, R4.reuse, 0x484, RZ ;  /* 0x0000048404087810 */ /* 0x040fe20007ffe0ff */
[----:B------:R-:W-:Y:S02]  /*12670*/  VIADD R12, R4, 0x584 ;  /* 0x00000584040c7836 */ /* 0x000fe40000000000 */
[----:B------:R-:W-:-:S02]  /*12680*/  IMAD.MOV.U32 R13, RZ, RZ, 0x40000040 ;  /* 0x40000040ff0d7424 */ /* 0x000fc400078e00ff */
[----:B------:R-:W-:Y:S01]  /*12690*/  HGMMA.64x16x16.F32.BF16 R64, gdesc[UR16], R64, gsb0 ;  /* 0x00200000104079f0 */ /* 0x000fe20008001840 */
[----:B------:R-:W-:Y:S01]  /*126a0*/  R2UR UR18, R6 ;  /* 0x00000000061272ca */ /* 0x000fe200000e0000 */
[----:B------:R-:W-:Y:S01]  /*126b0*/  UMOV UR16, UR26 ;  /* 0x0000001a00107c82 */ /* 0x000fe20008000000 */
[----:B------:R-:W-:Y:S01]  /*126c0*/  R2UR UR19, R7 ;  /* 0x00000000071372ca */ /* 0x000fe200000e0000 */
[----:B------:R-:W-:Y:S01]  /*126d0*/  UMOV UR17, UR27 ;  /* 0x0000001b00117c82 */ /* 0x000fe20008000000 */
[----:B------:R-:W-:Y:S01]  /*126e0*/  UMOV UR41, 0x40000040 ;  /* 0x4000004000297882 */ /* 0x000fe20000000000 */
[----:B------:R-:W-:Y:S01]  /*126f0*/  UIADD3 UR36, UR24, 0x806, URZ ;  /* 0x0000080618247890 */ /* 0x000fe2000fffe03f */
[----:B0-----:R-:W-:Y:S01]  /*12700*/  IMAD.U32 R15, RZ, RZ, UR29 ;  /* 0x0000001dff0f7e24 */ /* 0x001fe2000f8e00ff */
[----:B------:R-:W-:Y:S02]  /*12710*/  WARPGROUP.DEPBAR.LE gsb0, 0x0 ;  /* 0x00008000000079c5 */ /* 0x000fe40000010000 */
[----:B------:R-:W-:-:S06]  /*12720*/  WARPGROUP.ARRIVE ;  /* 0x00000000000079c5 */ /* 0x000fcc0000000000 */
[----:B------:R-:W-:Y:S03]  /*12730*/  HGMMA.64x16x16.F32.BF16 R56, gdesc[UR20], R56, gsb0 ;  /* 0x00200000143879f0 */ /* 0x000fe60008001838 */
[----:B------:R-:W-:Y:S02]  /*12740*/  WARPGROUP.DEPBAR.LE gsb0, 0x0 ;  /* 0x00008000000079c5 */ /* 0x000fe40000010000 */
[----:B------:R-:W-:-:S06]  /*12750*/  WARPGROUP.ARRIVE ;  /* 0x00000000000079c5 */ /* 0x000fcc0000000000 */
[----:B------:R-:W-:Y:S01]  /*12760*/  HGMMA.64x16x16.F32.BF16 R48, gdesc[UR4], R48, gsb0 ;  /* 0x00200000043079f0 */ /* 0x000fe20008001830 */
[----:B------:R-:W-:-:S07]  /*12770*/  UIADD3 UR4, UR24, 0x404, URZ ;  /* 0x0000040418047890 */ /* 0x000fce000fffe03f */
[----:B------:R-:W-:Y:S01]  /*12780*/  UMOV UR28, UR4 ;  /* 0x00000004001c7c82 */ /* 0x000fe20008000000 */
[----:B------:R-:W-:Y:S02]  /*12790*/  WARPGROUP.DEPBAR.LE gsb0, 0x0 ;  /* 0x00008000000079c5 */ /* 0x000fe40000010000 */
[----:B------:R-:W-:Y:S01]  /*127a0*/  WARPGROUP.ARRIVE ;  /* 0x00000000000079c5 */ /* 0x000fe20000000000 */
[----:B------:R-:W-:Y:S02]  /*127b0*/  VIADD R6, R4, 0x404 ;  /* 0x0000040404067836 */ /* 0x000fe40000000000 */
[----:B------:R-:W-:Y:S01]  /*127c0*/  IMAD.MOV.U32 R7, RZ, RZ, 0x40000040 ;  /* 0x40000040ff077424 */ /* 0x000fe200078e00ff */
[----:B------:R-:W-:Y:S01]  /*127d0*/  UMOV UR26, UR28 ;  /* 0x0000001c001a7c82 */ /* 0x000fe20008000000 */
[----:B------:R-:W-:Y:S01]  /*127e0*/  UMOV UR27, UR29 ;  /* 0x0000001d001b7c82 */ /* 0x000fe20008000000 */
[----:B------:R-:W-:Y:S01]  /*127f0*/  HGMMA.64x16x16.F32.BF16 R40, gdesc[UR8], R40, gsb0 ;  /* 0x00200000082879f0 */ /* 0x000fe20008001828 */
[----:B------:R-:W-:Y:S01]  /*12800*/  IMAD.MOV.U32 R9, RZ, RZ, 0x40000040 ;  /* 0x40000040ff097424 */ /* 0x000fe200078e00ff */
[----:B------:R-:W-:Y:S01]  /*12810*/  R2UR UR22, R8 ;  /* 0x00000000081672ca */ /* 0x000fe200000e0000 */
[----:B------:R-:W-:Y:S01]  /*12820*/  UMOV UR37, 0x40000040 ;  /* 0x4000004000257882 */ /* 0x000fe20000000000 */
[----:B------:R-:W-:Y:S01]  /*12830*/  IMAD.U32 R14, RZ, RZ, UR28 ;  /* 0x0000001cff0e7e24 */ /* 0x000fe2000f8e00ff */
[----:B------:R-:W-:-:S02]  /*12840*/  WARPGROUP.DEPBAR.LE gsb0, 0x0 ;  /* 0x00008000000079c5 */ /* 0x000fc40000010000 */
        /* <DEDUP_REMOVED lines=15> */
[----:B------:R-:W-:Y:S01]  /*12940*/  R2UR UR23, R9 ;  /* 0x00000000091772ca */ /* 0x000fe200000e0000 */
[----:B------:R-:W-:Y:S01]  /*12950*/  UMOV UR20, UR26 ;  /* 0x0000001a00147c82 */ /* 0x000fe20008000000 */
[----:B------:R-:W-:Y:S01]  /*12960*/  UMOV UR21, UR27 ;  /* 0x0000001b00157c82 */ /* 0x000fe20008000000 */
[----:B------:R-:W-:Y:S01]  /*12970*/  VIADD R6, R4, 0x504 ;  /* 0x0000050404067836 */ /* 0x000fe20000000000 */
[----:B------:R-:W-:Y:S02]  /*12980*/  WARPGROUP.DEPBAR.LE gsb0, 0x0 ;  /* 0x00008000000079c5 */ /* 0x000fe40000010000 */
[----:B------:R-:W-:-:S07]  /*12990*/  WARPGROUP.ARRIVE ;  /* 0x00000000000079c5 */ /* 0x000fce0000000000 */
        /* <DEDUP_REMOVED lines=252> */
[----:B------:R-:W-:Y:S01]  /*13960*/  VIADD R8, R4, 0x984 ;  /* 0x0000098404087836 */ /* 0x000fe20000000000 */
[----:B------:R-:W-:Y:S01]  /*13970*/  UMOV UR12, UR40 ;  /* 0x00000028000c7c82 */ /* 0x000fe20008000000 */
[----:B------:R-:W-:Y:S01]  /*13980*/  IMAD.MOV.U32 R9, RZ, RZ, 0x40000040 ;  /* 0x40000040ff097424 */ /* 0x000fe200078e00ff */
[----:B------:R-:W-:Y:S01]  /*13990*/  UMOV UR13, UR41 ;  /* 0x00000029000d7c82 */ /* 0x000fe20008000000 */
[----:B------:R-:W-:Y:S01]  /*139a0*/  UMOV UR4, UR40 ;  /* 0x0000002800047c82 */ /* 0x000fe20008000000 */
[----:B------:R-:W-:Y:S01]  /*139b0*/  UMOV UR5, UR41 ;  /* 0x0000002900057c82 */ /* 0x000fe20008000000 */
[----:B------:R-:W-:Y:S01]  /*139c0*/  ULDC UR8, c[0x0][0x9d8] ;  /* 0x0002760000087ab9 */ /* 0x000fe20000000800 */
[----:B------:R-:W-:-:S02]  /*139d0*/  WARPGROUP.DEPBAR.LE gsb0, 0x0 ;  /* 0x00008000000079c5 */ /* 0x000fc40000010000 */
[----:B------:R-:W-:-:S06]  /*139e0*/  WARPGROUP.ARRIVE ;  /* 0x00000000000079c5 */ /* 0x000fcc0000000000 */
[----:B------:R-:W-:Y:S01]  /*139f0*/  HGMMA.64x16x16.F32.BF16 R48, gdesc[UR20], R48, gsb0 ;  /* 0x00200000143079f0 */ /* 0x000fe20008001830 */
[----:B------:R-:W-:Y:S02]  /*13a00*/  R2UR UR18, R12 ;  /* 0x000000000c1272ca */ /* 0x000fe400000e0000 */
[----:B------:R-:W-:Y:S01]  /*13a10*/  R2UR UR19, R13 ;  /* 0x000000000d1372ca */ /* 0x000fe200000e0000 */
[----:B------:R-:W-:Y:S02]  /*13a20*/  WARPGROUP.DEPBAR.LE gsb0, 0x0 ;  /* 0x00008000000079c5 */ /* 0x000fe40000010000 */
[----:B------:R-:W-:-:S10]  /*13a30*/  WARPGROUP.ARRIVE ;  /* 0x00000000000079c5 */ /* 0x000fd40000000000 */
        /* <DEDUP_REMOVED lines=62> */
[----:B------:R-:W-:Y:S01]  /*13e20*/  FMUL.FTZ R72, R72, UR8 ;  /* 0x0000000848487c20 */ /* 0x000fe20008410000 */
[----:B------:R-:W-:Y:S01]  /*13e30*/  FMUL.FTZ R73, R73, UR8 ;  /* 0x0000000849497c20 */ /* 0x000fe20008410000 */
[----:B------:R-:W-:Y:S01]  /*13e40*/  FMUL.FTZ R74, R74, UR8 ;  /* 0x000000084a4a7c20 */ /* 0x000fe20008410000 */
[----:B------:R-:W-:Y:S01]  /*13e50*/  FMUL.FTZ R65, R65, UR8 ;  /* 0x0000000841417c20 */ /* 0x000fe20008410000 */
[----:B------:R-:W-:Y:S02]  /*13e60*/  FMUL.FTZ R76, R76, UR8 ;  /* 0x000000084c4c7c20 */ /* 0x000fe40008410000 */
[----:B------:R-:W-:Y:S01]  /*13e70*/  MUFU.TANH R72, R72 ;  /* 0x0000004800487308 */ /* 0x000fe20000002400 */
[----:B------:R-:W-:Y:S01]  /*13e80*/  FMUL.FTZ R77, R77, UR8 ;  /* 0x000000084d4d7c20 */ /* 0x000fe20008410000 */
[----:B------:R-:W-:-:S02]  /*13e90*/  WARPGROUP.DEPBAR.LE gsb0, 0x0 ;  /* 0x00008000000079c5 */ /* 0x000fc40000010000 */
[----:B------:R-:W-:-:S06]  /*13ea0*/  WARPGROUP.ARRIVE ;  /* 0x00000000000079c5 */ /* 0x000fcc0000000000 */
[----:B------:R-:W-:Y:S01]  /*13eb0*/  HGMMA.64x16x16.F32.BF16 R32, gdesc[UR4], R32, gsb0 ;  /* 0x00200000042079f0 */ /* 0x000fe20008001820 */
[----:B------:R-:W0:Y:S01]  /*13ec0*/  MUFU.TANH R8, R74 ;  /* 0x0000004a00087308 */ /* 0x000e220000002400 */
[----:B--2---:R-:W-:Y:S02]  /*13ed0*/  IMAD.IADD R6, R80, 0x1, R151 ;  /* 0x0000000150067824 */ /* 0x004fe400078e0297 */
[----:B------:R-:W-:-:S05]  /*13ee0*/  FMUL.FTZ R64, R64, UR8 ;  /* 0x0000000840407c20 */ /* 0x000fca0008410000 */
[----:B------:R-:W1:Y:S01]  /*13ef0*/  MUFU.TANH R73, R73 ;  /* 0x0000004900497308 */ /* 0x000e620000002400 */
[----:B------:R-:W-:-:S07]  /*13f00*/  IMAD R5, R153, -0x70, R6 ;  /* 0xffffff9099057824 */ /* 0x000fce00078e0206 */
[----:B------:R-:W2:Y:S01]  /*13f10*/  MUFU.TANH R65, R65 ;  /* 0x0000004100417308 */ /* 0x000ea20000002400 */
[----:B------:R-:W-:-:S07]  /*13f20*/  FMUL.FTZ R60, R60, UR8 ;  /* 0x000000083c3c7c20 */ /* 0x000fce0008410000 */
[----:B------:R-:W3:Y:S01]  /*13f30*/  MUFU.TANH R76, R76 ;  /* 0x0000004c004c7308 */ /* 0x000ee20000002400 */
[----:B------:R-:W-:Y:S01]  /*13f40*/  FMUL.FTZ R75, R75, UR8 ;  /* 0x000000084b4b7c20 */ /* 0x000fe20008410000 */
[----:B------:R-:W-:Y:S01]  /*13f50*/  IMAD.MOV.U32 R7, RZ, RZ, 0x40000040 ;  /* 0x40000040ff077424 */ /* 0x000fe200078e00ff */
[----:B------:R-:W-:-:S05]  /*13f60*/  ISETP.GT.AND P4, PT, R5, RZ, PT ;  /* 0x000000ff0500720c */ /* 0x000fca0003f84270 */
[----:B------:R-:W-:Y:S01]  /*13f70*/  MUFU.TANH R77, R77 ;  /* 0x0000004d004d7308 */ /* 0x000fe20000002400 */
[----:B------:R-:W-:Y:S01]  /*13f80*/  ISETP.GT.AND P2, PT, R5, 0x1, PT ;  /* 0x000000010500780c */ /* 0x000fe20003f44270 */
[----:B------:R-:W-:Y:S01]  /*13f90*/  FMUL.FTZ R68, R68, UR8 ;  /* 0x0000000844447c20 */ /* 0x000fe20008410000 */
[----:B------:R-:W-:Y:S01]  /*13fa0*/  FMUL.FTZ R78, R78, UR8 ;  /* 0x000000084e4e7c20 */ /* 0x000fe20008410000 */
[----:B------:R-:W-:Y:S01]  /*13fb0*/  FMUL.FTZ R54, R54, UR8 ;  /* 0x0000000836367c20 */ /* 0x000fe20008410000 */
[----:B0-----:R-:W-:-:S03]  /*13fc0*/  FSEL R8, R8, -INF , P4 ;  /* 0xff80000008087808 */ /* 0x001fc60002000000 */
[----:B------:R-:W-:Y:S01]  /*13fd0*/  MUFU.TANH R64, R64 ;  /* 0x0000004000407308 */ /* 0x000fe20000002400 */
[----:B------:R-:W-:Y:S01]  /*13fe0*/  FMUL.FTZ R66, R66, UR8 ;  /* 0x0000000842427c20 */ /* 0x000fe20008410000 */
[----:B------:R-:W-:Y:S01]  /*13ff0*/  R2UR UR7, R7 ;  /* 0x00000000070772ca */ /* 0x000fe200000e0000 */
[----:B------:R-:W-:Y:S01]  /*14000*/  FMUL.FTZ R69, R69, UR8 ;  /* 0x0000000845457c20 */ /* 0x000fe20008410000 */
[----:B------:R-:W-:-:S04]  /*14010*/  IADD3 R6, R4, 0xa06, RZ ;  /* 0x00000a0604067810 */ /* 0x000fc80007ffe0ff */
[----:B------:R0:W-:Y:S01]  /*14020*/  MUFU.TANH R13, R60 ;  /* 0x0000003c000d7308 */ /* 0x0001e20000002400 */
[----:B------:R-:W-:Y:S02]  /*14030*/  ISETP.GT.AND P3, PT, R5, 0x8, PT ;  /* 0x000000080500780c */ /* 0x000fe40003f64270 */
[----:B-1----:R-:W-:Y:S01]  /*14040*/  FSEL R7, R73, -INF , P2 ;  /* 0xff80000049077808 */ /* 0x002fe20001000000 */
[----:B------:R1:W-:Y:S04]  /*14050*/  STL.64 [R1+0x18], R14 ;  /* 0x0000180e01007387 */ /* 0x0003e80000100a00 */
[----:B------:R-:W4:Y:S01]  /*14060*/  MUFU.TANH R3, R75 ;  /* 0x0000004b00037308 */ /* 0x000f220000002400 */
[----:B0-----:R-:W-:Y:S02]  /*14070*/  FSEL R60, R72, -INF , P4 ;  /* 0xff800000483c7808 */ /* 0x001fe40002000000 */
[----:B------:R-:W-:Y:S01]  /*14080*/  ISETP.GT.AND P4, PT, R5, 0x11, PT ;  /* 0x000000110500780c */ /* 0x000fe20003f84270 */
[----:B------:R-:W-:Y:S01]  /*14090*/  FMUL.FTZ R79, R79, UR8 ;  /* 0x000000084f4f7c20 */ /* 0x000fe20008410000 */
[----:B------:R-:W-:Y:S01]  /*140a0*/  FMUL.FTZ R58, R58, UR8 ;  /* 0x000000083a3a7c20 */ /* 0x000fe20008410000 */
[----:B------:R-:W-:-:S02]  /*140b0*/  R2UR UR6, R6 ;  /* 0x00000000060672ca */ /* 0x000fc400000e0000 */
[----:B------:R-:W0:Y:S01]  /*140c0*/  MUFU.TANH R10, R78 ;  /* 0x0000004e000a7308 */ /* 0x000e220000002400 */
[----:B------:R-:W-:Y:S01]  /*140d0*/  ISETP.GT.AND P6, PT, R5, 0x9, PT ;  /* 0x000000090500780c */ /* 0x000fe20003fc4270 */
[----:B------:R-:W-:Y:S01]  /*140e0*/  FMUL.FTZ R56, R56, UR8 ;  /* 0x0000000838387c20 */ /* 0x000fe20008410000 */
[----:B------:R-:W-:-:S05]  /*140f0*/  FMUL.FTZ R62, R62, UR8 ;  /* 0x000000083e3e7c20 */ /* 0x000fca0008410000 */
[----:B------:R2:W-:Y:S01]  /*14100*/  MUFU.TANH R21, R54 ;  /* 0x0000003600157308 */ /* 0x0005e20000002400 */
[----:B------:R-:W-:Y:S01]  /*14110*/  ISETP.GT.AND P5, PT, R5, 0x10, PT ;  /* 0x000000100500780c */ /* 0x000fe20003fa4270 */
[----:B------:R-:W-:-:S06]  /*14120*/  FMUL.FTZ R57, R57, UR8 ;  /* 0x0000000839397c20 */ /* 0x000fcc0008410000 */
[----:B-1----:R3:W-:Y:S01]  /*14130*/  MUFU.TANH R14, R66 ;  /* 0x00000042000e7308 */ /* 0x0027e20000002400 */
[----:B--2---:R-:W-:Y:S02]  /*14140*/  FSEL R54, R65, -INF , P4 ;  /* 0xff80000041367808 */ /* 0x004fe40002000000 */
[----:B------:R-:W-:-:S05]  /*14150*/  FMNMX.FTZ R65, R60, R7, !PT ;  /* 0x000000073c417209 */ /* 0x000fca0007810000 */
[----:B------:R-:W1:Y:S01]  /*14160*/  MUFU.TANH R68, R68 ;  /* 0x0000004400447308 */ /* 0x000e620000002400 */
[----:B---3--:R-:W-:Y:S01]  /*14170*/  FSEL R66, R76, -INF , P3 ;  /* 0xff8000004c427808 */ /* 0x008fe20001800000 */
[----:B------:R-:W-:Y:S01]  /*14180*/  FMUL.FTZ R67, R67, UR8 ;  /* 0x0000000843437c20 */ /* 0x000fe20008410000 */
[----:B------:R-:W-:Y:S02]  /*14190*/  WARPGROUP.DEPBAR.LE gsb0, 0x0 ;  /* 0x00008000000079c5 */ /* 0x000fe40000010000 */
[----:B------:R-:W-:-:S03]  /*141a0*/  FMNMX.FTZ R65, R66, R65, !PT ;  /* 0x0000004142417209 */ /* 0x000fc60007810000 */
[----:B------:R-:W2:Y:S01]  /*141b0*/  MUFU.TANH R12, R79 ;  /* 0x0000004f000c7308 */ /* 0x000ea20000002400 */
[----:B------:R-:W-:Y:S01]  /*141c0*/  WARPGROUP.ARRIVE ;  /* 0x00000000000079c5 */ /* 0x000fe20000000000 */
[----:B------:R-:W-:-:S06]  /*141d0*/  FMUL.FTZ R70, R70, UR8 ;  /* 0x0000000846467c20 */ /* 0x000fcc0008410000 */
[----:B------:R-:W-:Y:S08]  /*141e0*/  MUFU.TANH R69, R69 ;  /* 0x0000004500457308 */ /* 0x000ff00000002400 */
[----:B------:R3:W-:Y:S01]  /*141f0*/  MUFU.TANH R9, R58 ;  /* 0x0000003a00097308 */ /* 0x0007e20000002400 */
[----:B----4-:R-:W-:Y:S01]  /*14200*/  FSEL R3, R3, -INF , P2 ;  /* 0xff80000003037808 */ /* 0x010fe20001000000 */
[----:B------:R-:W-:Y:S01]  /*14210*/  UMOV UR4, UR36 ;  /* 0x0000002400047c82 */ /* 0x000fe20008000000 */
[----:B---3--:R-:W-:-:S05]  /*14220*/  FSEL R58, R77, -INF , P6 ;  /* 0xff8000004d3a7808 */ /* 0x008fca0003000000 */
[----:B------:R-:W3:Y:S01]  /*14230*/  MUFU.TANH R56, R56 ;  /* 0x0000003800387308 */ /* 0x000ee20000002400 */
[----:B------:R-:W-:Y:S01]  /*14240*/  FMNMX.FTZ R65, R58, R65, !PT ;  /* 0x000000413a417209 */ /* 0x000fe20007810000 */
[----:B------:R-:W-:-:S06]  /*14250*/  UMOV UR5, UR37 ;  /* 0x0000002500057c82 */ /* 0x000fcc0008000000 */
[----:B------:R4:W-:Y:S01]  /*14260*/  MUFU.TANH R15, R62 ;  /* 0x0000003e000f7308 */ /* 0x0009e20000002400 */
[----:B------:R-:W-:Y:S01]  /*14270*/  FMUL.FTZ R71, R71, UR8 ;  /* 0x0000000847477c20 */ /* 0x000fe20008410000 */
[----:B------:R-:W-:Y:S01]  /*14280*/  ISETP.GT.AND P2, PT, R5, 0x18, PT ;  /* 0x000000180500780c */ /* 0x000fe20003f44270 */
[----:B------:R-:W-:Y:S01]  /*14290*/  FMUL.FTZ R61, R61, UR8 ;  /* 0x000000083d3d7c20 */ /* 0x000fe20008410000 */
[----:B------:R-:W-:Y:S04]  /*142a0*/  HGMMA.64x16x16.F32.BF16 R24, gdesc[UR4], R24, gsb0 ;  /* 0x00200000041879f0 */ /* 0x000fe80008001818 */
[----:B------:R-:W5:Y:S01]  /*142b0*/  MUFU.TANH R20, R67 ;  /* 0x0000004300147308 */ /* 0x000f620000002400 */
[----:B----4-:R-:W-:Y:S01]  /*142c0*/  FSEL R62, R64, -INF , P5 ;  /* 0xff800000403e7808 */ /* 0x010fe20002800000 */
[----:B------:R-:W-:Y:S01]  /*142d0*/  FMUL.FTZ R52, R52, UR8 ;  /* 0x0000000834347c20 */ /* 0x000fe20008410000 */
[----:B0-----:R-:W-:-:S05]  /*142e0*/  FSEL R10, R10, -INF , P3 ;  /* 0xff8000000a0a7808 */ /* 0x001fca0001800000 */
[----:B------:R-:W0:Y:S01]  /*142f0*/  MUFU.TANH R57, R57 ;  /* 0x0000003900397308 */ /* 0x000e220000002400 */
[----:B------:R-:W-:Y:S01]  /*14300*/  FMNMX.FTZ R65, R62, R65, !PT ;  /* 0x000000413e417209 */ /* 0x000fe20007810000 */
[----:B------:R-:W-:Y:S01]  /*14310*/  FMUL.FTZ R48, R48, UR8 ;  /* 0x0000000830307c20 */ /* 0x000fe20008410000 */
[----:B------:R-:W-:Y:S01]  /*14320*/  ISETP.GT.AND P3, PT, R5, 0x19, PT ;  /* 0x000000190500780c */ /* 0x000fe20003f64270 */
[----:B------:R-:W-:Y:S01]  /*14330*/  FMUL.FTZ R59, R59, UR8 ;  /* 0x000000083b3b7c20 */ /* 0x000fe20008410000 */
[----:B-1----:R-:W-:Y:S01]  /*14340*/  FSEL R6, R68, -INF , P2 ;  /* 0xff80000044067808 */ /* 0x002fe20001000000 */
[----:B------:R-:W-:Y:S02]  /*14350*/  FMUL.FTZ R49, R49, UR8 ;  /* 0x0000000831317c20 */ /* 0x000fe40008410000 */
[----:B------:R-:W1:Y:S01]  /*14360*/  MUFU.TANH R70, R70 ;  /* 0x0000004600467308 */ /* 0x000e620000002400 */
[----:B------:R-:W-:Y:S02]  /*14370*/  FMNMX.FTZ R65, R54, R65, !PT ;  /* 0x0000004136417209 */ /* 0x000fe40007810000 */
[----:B------:R-:W-:Y:S01]  /*14380*/  FSEL R14, R14, -INF , P5 ;  /* 0xff8000000e0e7808 */ /* 0x000fe20002800000 */
[----:B------:R-:W-:Y:S01]  /*14390*/  FMUL.FTZ R40, R40, UR8 ;  /* 0x0000000828287c20 */ /* 0x000fe20008410000 */
[----:B--2---:R-:W-:Y:S01]  /*143a0*/  FSEL R12, R12, -INF , P6 ;  /* 0xff8000000c0c7808 */ /* 0x004fe20003000000 */
[----:B------:R-:W-:-:S02]  /*143b0*/  FMUL.FTZ R63, R63, UR8 ;  /* 0x000000083f3f7c20 */ /* 0x000fc40008410000 */
[----:B------:R-:W-:Y:S01]  /*143c0*/  MUFU.TANH R71, R71 ;  /* 0x0000004700477308 */ /* 0x000fe20000002400 */
[----:B------:R-:W-:Y:S01]  /*143d0*/  ISETP.GT.AND P6, PT, R5, 0x20, PT ;  /* 0x000000200500780c */ /* 0x000fe20003fc4270 */
[----:B------:R-:W-:Y:S01]  /*143e0*/  FMUL.FTZ R53, R53, UR8 ;  /* 0x0000000835357c20 */ /* 0x000fe20008410000 */
[----:B------:R-:W-:Y:S01]  /*143f0*/  FMNMX.FTZ R65, R6, R65, !PT ;  /* 0x0000004106417209 */ /* 0x000fe20007810000 */
[----:B------:R-:W-:Y:S01]  /*14400*/  FMUL.FTZ R42, R42, UR8 ;  /* 0x000000082a2a7c20 */ /* 0x000fe20008410000 */
[----:B------:R-:W-:Y:S01]  /*14410*/  FMUL.FTZ R50, R50, UR8 ;  /* 0x0000000832327c20 */ /* 0x000fe20008410000 */
[----:B------:R-:W-:Y:S01]  /*14420*/  FMUL.FTZ R46, R46, UR8 ;  /* 0x000000082e2e7c20 */ /* 0x000fe20008410000 */
[----:B------:R-:W-:Y:S01]  /*14430*/  FMUL.FTZ R51, R51, UR8 ;  /* 0x0000000833337c20 */ /* 0x000fe20008410000 */
[----:B------:R-:W2:Y:S01]  /*14440*/  MUFU.TANH R61, R61 ;  /* 0x0000003d003d7308 */ /* 0x000ea20000002400 */
[----:B------:R-:W-:Y:S01]  /*14450*/  ISETP.GT.AND P5, PT, R5, 0x21, PT ;  /* 0x000000210500780c */ /* 0x000fe20003fa4270 */
[----:B------:R-:W-:Y:S01]  /*14460*/  FMUL.FTZ R41, R41, UR8 ;  /* 0x0000000829297c20 */ /* 0x000fe20008410000 */
[----:B---3--:R-:W-:Y:S01]  /*14470*/  FSEL R64, R56, -INF , P6 ;  /* 0xff80000038407808 */ /* 0x008fe20003000000 */
[----:B------:R-:W-:Y:S01]  /*14480*/  FMUL.FTZ R44, R44, UR8 ;  /* 0x000000082c2c7c20 */ /* 0x000fe20008410000 */
[----:B------:R-:W-:Y:S01]  /*14490*/  FMUL.FTZ R55, R55, UR8 ;  /* 0x0000000837377c20 */ /* 0x000fe20008410000 */
[----:B------:R-:W-:Y:S01]  /*144a0*/  FMUL.FTZ R45, R45, UR8 ;  /* 0x000000082d2d7c20 */ /* 0x000fe20008410000 */
[----:B------:R-:W-:Y:S01]  /*144b0*/  FMUL.FTZ R43, R43, UR8 ;  /* 0x000000082b2b7c20 */ /* 0x000fe20008410000 */
[----:B------:R3:W-:Y:S01]  /*144c0*/  MUFU.TANH R78, R52 ;  /* 0x00000034004e7308 */ /* 0x0007e20000002400 */
[----:B-----5:R-:W-:Y:S01]  /*144d0*/  FSEL R20, R20, -INF , P4 ;  /* 0xff80000014147808 */ /* 0x020fe20002000000 */
[----:B------:R-:W-:Y:S01]  /*144e0*/  FMUL.FTZ R33, R33, UR8 ;  /* 0x0000000821217c20 */ /* 0x000fe20008410000 */
[----:B------:R-:W-:Y:S01]  /*144f0*/  FMUL.FTZ R47, R47, UR8 ;  /* 0x000000082f2f7c20 */ /* 0x000fe20008410000 */
[----:B------:R-:W-:Y:S01]  /*14500*/  FMUL.FTZ R37, R37, UR8 ;  /* 0x0000000825257c20 */ /* 0x000fe20008410000 */
[----:B------:R-:W-:Y:S01]  /*14510*/  FMUL.FTZ R35, R35, UR8 ;  /* 0x0000000823237c20 */ /* 0x000fe20008410000 */
[----:B------:R-:W-:Y:S01]  /*14520*/  ULDC UR4, c[0x0][0x988] ;  /* 0x0002620000047ab9 */ /* 0x000fe20000000800 */
[----:B---3--:R-:W-:Y:S01]  /*14530*/  FSEL R52, R69, -INF , P3 ;  /* 0xff80000045347808 */ /* 0x008fe20001800000 */
[----:B------:R-:W3:Y:S03]  /*14540*/  MUFU.TANH R48, R48 ;  /* 0x0000003000307308 */ /* 0x000ee60000002400 */
[----:B------:R-:W-:-:S02]  /*14550*/  FMNMX.FTZ R65, R52, R65, !PT ;  /* 0x0000004134417209 */ /* 0x000fc40007810000 */
[----:B------:R-:W-:-:S03]  /*14560*/  ISETP.GT.AND P4, PT, R5, 0x28, PT ;  /* 0x000000280500780c */ /* 0x000fc60003f84270 */
[----:B------:R-:W-:Y:S01]  /*14570*/  MUFU.TANH R59, R59 ;  /* 0x0000003b003b7308 */ /* 0x000fe20000002400 */
[----:B0-----:R-:W-:Y:S02]  /*14580*/  FSEL R68, R57, -INF , P5 ;  /* 0xff80000039447808 */ /* 0x001fe40002800000 */
[----:B------:R-:W-:-:S05]  /*14590*/  FMNMX.FTZ R65, R64, R65, !PT ;  /* 0x0000004140417209 */ /* 0x000fca0007810000 */
[----:B------:R-:W0:Y:S01]  /*145a0*/  MUFU.TANH R49, R49 ;  /* 0x0000003100317308 */ /* 0x000e220000002400 */
[----:B------:R-:W-:-:S07]  /*145b0*/  FMNMX.FTZ R65, R68, R65, !PT ;  /* 0x0000004144417209 */ /* 0x000fce0007810000 */
[----:B------:R1:W-:Y:S02]  /*145c0*/  MUFU.TANH R86, R40 ;  /* 0x0000002800567308 */ /* 0x0003e40000002400 */
[----:B-1----:R-:W-:Y:S02]  /*145d0*/  FSEL R40, R70, -INF , P2 ;  /* 0xff80000046287808 */ /* 0x002fe40001000000 */
[----:B------:R-:W-:Y:S02]  /*145e0*/  ISETP.GT.AND P2, PT, R5, 0x29, PT ;  /* 0x000000290500780c */ /* 0x000fe40003f44270 */
[----:B------:R-:W-:Y:S02]  /*145f0*/  FSEL R70, R13, -INF , P4 ;  /* 0xff8000000d467808 */ /* 0x000fe40002000000 */
[----:B------:R-:W-:Y:S01]  /*14600*/  MUFU.TANH R63, R63 ;  /* 0x0000003f003f7308 */ /* 0x000fe20000002400 */
[----:B--2---:R-:W-:Y:S02]  /*14610*/  FSEL R72, R61, -INF , P2 ;  /* 0xff8000003d487808 */ /* 0x004fe40001000000 */
[----:B------:R-:W-:-:S05]  /*14620*/  FMNMX.FTZ R65, R70, R65, !PT ;  /* 0x0000004146417209 */ /* 0x000fca0007810000 */
[----:B------:R1:W-:Y:S01]  /*14630*/  MUFU.TANH R67, R42 ;  /* 0x0000002a00437308 */ /* 0x0003e20000002400 */
[----:B------:R-:W-:-:S07]  /*14640*/  FMNMX.FTZ R65, R72, R65, !PT ;  /* 0x0000004148417209 */ /* 0x000fce0007810000 */
[----:B------:R-:W2:Y:S01]  /*14650*/  MUFU.TANH R53, R53 ;  /* 0x0000003500357308 */ /* 0x000ea20000002400 */
[----:B-1----:R-:W-:Y:S02]  /*14660*/  FSEL R42, R71, -INF , P3 ;  /* 0xff800000472a7808 */ /* 0x002fe40001800000 */
[----:B------:R-:W-:-:S05]  /*14670*/  ISETP.GT.AND P3, PT, R5, 0x30, PT ;  /* 0x000000300500780c */ /* 0x000fca0003f64270 */
[----:B------:R1:W-:Y:S01]  /*14680*/  MUFU.TANH R4, R46 ;  /* 0x0000002e00047308 */ /* 0x0003e20000002400 */
[----:B---3--:R-:W-:-:S07]  /*14690*/  FSEL R74, R48, -INF , P3 ;  /* 0xff800000304a7808 */ /* 0x008fce0001800000 */
[----:B------:R-:W3:Y:S01]  /*146a0*/  MUFU.TANH R50, R50 ;  /* 0x0000003200327308 */ /* 0x000ee20000002400 */
[----:B-1----:R-:W-:Y:S01]  /*146b0*/  FMUL.FTZ R46, R32, UR8 ;  /* 0x00000008202e7c20 */ /* 0x002fe20008410000 */
[----:B------:R-:W-:Y:S02]  /*146c0*/  FSEL R32, R9, -INF , P6 ;  /* 0xff80000009207808 */ /* 0x000fe40003000000 */
[----:B------:R-:W-:Y:S02]  /*146d0*/  ISETP.GT.AND P6, PT, R5, 0x31, PT ;  /* 0x000000310500780c */ /* 0x000fe40003fc4270 */
[----:B------:R-:W-:Y:S02]  /*146e0*/  FMNMX.FTZ R65, R74, R65, !PT ;  /* 0x000000414a417209 */ /* 0x000fe40007810000 */
[----:B------:R-:W1:Y:S01]  /*146f0*/  MUFU.TANH R51, R51 ;  /* 0x0000003300337308 */ /* 0x000e620000002400 */
[----:B0-----:R-:W-:Y:S01]  /*14700*/  FSEL R76, R49, -INF , P6 ;  /* 0xff800000314c7808 */ /* 0x001fe20003000000 */
[----:B------:R-:W-:Y:S01]  /*14710*/  FMUL.FTZ R9, R34, UR8 ;  /* 0x0000000822097c20 */ /* 0x000fe20008410000 */
[----:B------:R-:W-:-:S05]  /*14720*/  FSEL R34, R15, -INF , P4 ;  /* 0xff8000000f227808 */ /* 0x000fca0002000000 */
[----:B------:R0:W-:Y:S01]  /*14730*/  MUFU.TANH R94, R44 ;  /* 0x0000002c005e7308 */ /* 0x0001e20000002400 */
[----:B------:R-:W-:Y:S02]  /*14740*/  ISETP.GT.AND P4, PT, R5, 0x39, PT ;  /* 0x000000390500780c */ /* 0x000fe40003f84270 */
[----:B------:R-:W-:-:S05]  /*14750*/  FMNMX.FTZ R65, R76, R65, !PT ;  /* 0x000000414c417209 */ /* 0x000fca0007810000 */
[----:B------:R-:W4:Y:S01]  /*14760*/  MUFU.TANH R41, R41 ;  /* 0x0000002900297308 */ /* 0x000f220000002400 */
[----:B0-----:R-:W-:Y:S02]  /*14770*/  FSEL R44, R59, -INF , P5 ;  /* 0xff8000003b2c7808 */ /* 0x001fe40002800000 */
[----:B------:R-:W-:-:S04]  /*14780*/  ISETP.GT.AND P5, PT, R5, 0x38, PT ;  /* 0x000000380500780c */ /* 0x000fc80003fa4270 */
[----:B------:R-:W-:Y:S01]  /*14790*/  FSEL R78, R78, -INF , P5 ;  /* 0xff8000004e4e7808 */ /* 0x000fe20002800000 */
[----:B------:R-:W0:Y:S01]  /*147a0*/  MUFU.TANH R55, R55 ;  /* 0x0000003700377308 */ /* 0x000e220000002400 */
[----:B--2---:R-:W-:Y:S02]  /*147b0*/  FSEL R82, R53, -INF , P4 ;  /* 0xff80000035527808 */ /* 0x004fe40002000000 */
[----:B------:R-:W-:Y:S01]  /*147c0*/  FMNMX.FTZ R65, R78, R65, !PT ;  /* 0x000000414e417209 */ /* 0x000fe20007810000 */
[----:B------:R-:W-:-:S04]  /*147d0*/  FMUL.FTZ R13, R36, UR8 ;  /* 0x00000008240d7c20 */ /* 0x000fc80008410000 */
[----:B------:R2:W-:Y:S01]  /*147e0*/  MUFU.TANH R98, R46 ;  /* 0x0000002e00627308 */ /* 0x0005e20000002400 */
[----:B---3--:R-:W-:Y:S02]  /*147f0*/  FSEL R36, R50, -INF , P3 ;  /* 0xff80000032247808 */ /* 0x008fe40001800000 */
[----:B------:R-:W-:-:S05]  /*14800*/  ISETP.GT.AND P3, PT, R5, 0x41, PT ;  /* 0x000000410500780c */ /* 0x000fca0003f64270 */
[----:B------:R-:W3:Y:S01]  /*14810*/  MUFU.TANH R45, R45 ;  /* 0x0000002d002d7308 */ /* 0x000ee20000002400 */
[----:B--2---:R-:W-:Y:S02]  /*14820*/  FSEL R46, R63, -INF , P2 ;  /* 0xff8000003f2e7808 */ /* 0x004fe40001000000 */
[----:B------:R-:W-:Y:S02]  /*14830*/  ISETP.GT.AND P2, PT, R5, 0x40, PT ;  /* 0x000000400500780c */ /* 0x000fe40003f44270 */
[----:B------:R-:W-:-:S03]  /*14840*/  FMNMX.FTZ R65, R82, R65, !PT ;  /* 0x0000004152417209 */ /* 0x000fc60007810000 */
[----:B------:R-:W2:Y:S01]  /*14850*/  MUFU.TANH R43, R43 ;  /* 0x0000002b002b7308 */ /* 0x000ea20000002400 */
[----:B------:R-:W-:Y:S02]  /*14860*/  FSEL R86, R86, -INF , P2 ;  /* 0xff80000056567808 */ /* 0x000fe40001000000 */
[----:B-1----:R-:W-:Y:S02]  /*14870*/  FSEL R48, R51, -INF , P6 ;  /* 0xff80000033307808 */ /* 0x002fe40003000000 */
[----:B------:R-:W-:Y:S02]  /*14880*/  ISETP.GT.AND P6, PT, R5, 0x48, PT ;  /* 0x000000480500780c */ /* 0x000fe40003fc4270 */
[----:B----4-:R-:W-:Y:S01]  /*14890*/  FSEL R90, R41, -INF , P3 ;  /* 0xff800000295a7808 */ /* 0x010fe20001800000 */
[----:B------:R-:W1:Y:S01]  /*148a0*/  MUFU.TANH R33, R33 ;  /* 0x0000002100217308 */ /* 0x000e620000002400 */
[----:B------:R-:W-:Y:S02]  /*148b0*/  FMNMX.FTZ R65, R86, R65, !PT ;  /* 0x0000004156417209 */ /* 0x000fe40007810000 */
[----:B------:R-:W-:Y:S01]  /*148c0*/  FSEL R50, R21, -INF , P5 ;  /* 0xff80000015327808 */ /* 0x000fe20002800000 */
[----:B------:R-:W-:-:S02]  /*148d0*/  WARPGROUP.DEPBAR.LE gsb0, 0x0 ;  /* 0x00008000000079c5 */ /* 0x000fc40000010000 */
[----:B------:R-:W-:Y:S02]  /*148e0*/  ISETP.GT.AND P5, PT, R5, 0x49, PT ;  /* 0x000000490500780c */ /* 0x000fe40003fa4270 */
[----:B------:R-:W4:Y:S01]  /*148f0*/  MUFU.TANH R13, R13 ;  /* 0x0000000d000d7308 */ /* 0x000f220000002400 */
[----:B------:R-:W-:Y:S01]  /*14900*/  FSEL R94, R94, -INF , P6 ;  /* 0xff8000005e5e7808 */ /* 0x000fe20003000000 */
[----:B------:R-:W-:Y:S01]  /*14910*/  FMUL.FTZ R21, R24, UR8 ;  /* 0x0000000818157c20 */ /* 0x000fe20008410000 */
[----:B------:R-:W-:Y:S01]  /*14920*/  FMNMX.FTZ R65, R90, R65, !PT ;  /* 0x000000415a417209 */ /* 0x000fe20007810000 */
[----:B------:R-:W-:Y:S01]  /*14930*/  FMUL.FTZ R15, R38, UR8 ;  /* 0x00000008260f7c20 */ /* 0x000fe20008410000 */
[----:B0-----:R-:W-:-:S03]  /*14940*/  FSEL R38, R55, -INF , P4 ;  /* 0xff80000037267808 */ /* 0x001fc60002000000 */
[----:B------:R-:W0:Y:S01]  /*14950*/  MUFU.TANH R47, R47 ;  /* 0x0000002f002f7308 */ /* 0x000e220000002400 */
[----:B------:R-:W-:Y:S01]  /*14960*/  ISETP.GT.AND P4, PT, R5, 0x50, PT ;  /* 0x000000500500780c */ /* 0x000fe20003f84270 */
[----:B------:R-:W-:Y:S01]  /*14970*/  FMUL.FTZ R25, R25, UR8 ;  /* 0x0000000819197c20 */ /* 0x000fe20008410000 */
[----:B---3--:R-:W-:Y:S02]  /*14980*/  FSEL R96, R45, -INF , P5 ;  /* 0xff8000002d607808 */ /* 0x008fe40002800000 */
[----:B------:R-:W-:-:S03]  /*14990*/  FMNMX.FTZ R65, R94, R65, !PT ;  /* 0x000000415e417209 */ /* 0x000fc60007810000 */
[----:B------:R-:W3:Y:S01]  /*149a0*/  MUFU.TANH R37, R37 ;  /* 0x0000002500257308 */ /* 0x000ee20000002400 */
[----:B--2---:R-:W-:Y:S01]  /*149b0*/  FSEL R56, R43, -INF , P3 ;  /* 0xff8000002b387808 */ /* 0x004fe20001800000 */
[----:B------:R-:W-:Y:S01]  /*149c0*/  FMUL.FTZ R41, R28, UR8 ;  /* 0x000000081c297c20 */ /* 0x000fe20008410000 */
[----:B------:R-:W-:Y:S02]  /*149d0*/  ISETP.GT.AND P3, PT, R5, 0x51, PT ;  /* 0x000000510500780c */ /* 0x000fe40003f64270 */
[----:B------:R-:W-:-:S03]  /*149e0*/  FSEL R98, R98, -INF , P4 ;  /* 0xff80000062627808 */ /* 0x000fc60002000000 */
[----:B------:R-:W2:Y:S01]  /*149f0*/  MUFU.TANH R9, R9 ;  /* 0x0000000900097308 */ /* 0x000ea20000002400 */
[----:B------:R-:W-:Y:S02]  /*14a00*/  FMNMX.FTZ R65, R96, R65, !PT ;  /* 0x0000004160417209 */ /* 0x000fe40007810000 */
[----:B------:R-:W-:-:S05]  /*14a10*/  FSEL R24, R67, -INF , P2 ;  /* 0xff80000043187808 */ /* 0x000fca0001000000 */
[----:B------:R-:W5:Y:S01]  /*14a20*/  MUFU.TANH R21, R21 ;  /* 0x0000001500157308 */ /* 0x000f620000002400 */
[----:B------:R-:W-:Y:S01]  /*14a30*/  ISETP.GT.AND P2, PT, R5, 0x58, PT ;  /* 0x000000580500780c */ /* 0x000fe20003f44270 */
[----:B------:R-:W-:Y:S01]  /*14a40*/  FMUL.FTZ R29, R29, UR8 ;  /* 0x000000081d1d7c20 */ /* 0x000fe20008410000 */
[----:B-1----:R-:W-:Y:S02]  /*14a50*/  FSEL R100, R33, -INF , P3 ;  /* 0xff80000021647808 */ /* 0x002fe40001800000 */
[----:B------:R-:W-:-:S03]  /*14a60*/  FMNMX.FTZ R65, R98, R65, !PT ;  /* 0x0000004162417209 */ /* 0x000fc60007810000 */
[----:B------:R-:W1:Y:S01]  /*14a70*/  MUFU.TANH R35, R35 ;  /* 0x0000002300237308 */ /* 0x000e620000002400 */
[----:B------:R-:W-:Y:S02]  /*14a80*/  FSEL R28, R4, -INF , P6 ;  /* 0xff800000041c7808 */ /* 0x000fe40003000000 */
[----:B------:R-:W-:-:S05]  /*14a90*/  ISETP.GT.AND P6, PT, R5, 0x59, PT ;  /* 0x000000590500780c */ /* 0x000fca0003fc4270 */
[----:B------:R-:W1:Y:S01]  /*14aa0*/  MUFU.TANH R25, R25 ;  /* 0x0000001900197308 */ /* 0x000e620000002400 */
[----:B----4-:R-:W-:Y:S02]  /*14ab0*/  FSEL R102, R13, -INF , P2 ;  /* 0xff8000000d667808 */ /* 0x010fe40001000000 */
[----:B------:R-:W-:-:S05]  /*14ac0*/  FMNMX.FTZ R65, R100, R65, !PT ;  /* 0x0000004164417209 */ /* 0x000fca0007810000 */
[----:B------:R-:W4:Y:S01]  /*14ad0*/  MUFU.TANH R15, R15 ;  /* 0x0000000f000f7308 */ /* 0x000f220000002400 */
[----:B0-----:R-:W-:Y:S02]  /*14ae0*/  FSEL R80, R47, -INF , P5 ;  /* 0xff8000002f507808 */ /* 0x001fe40002800000 */
[----:B------:R-:W-:-:S05]  /*14af0*/  ISETP.GT.AND P5, PT, R5, 0x60, PT ;  /* 0x000000600500780c */ /* 0x000fca0003fa4270 */
[----:B------:R-:W0:Y:S01]  /*14b00*/  MUFU.TANH R41, R41 ;  /* 0x0000002900297308 */ /* 0x000e220000002400 */
[----:B---3--:R-:W-:Y:S02]  /*14b10*/  FSEL R104, R37, -INF , P6 ;  /* 0xff80000025687808 */ /* 0x008fe40003000000 */
[----:B------:R-:W-:-:S05]  /*14b20*/  FMNMX.FTZ R65, R102, R65, !PT ;  /* 0x0000004166417209 */ /* 0x000fca0007810000 */
[----:B------:R-:W3:Y:S01]  /*14b30*/  MUFU.TANH R29, R29 ;  /* 0x0000001d001d7308 */ /* 0x000ee20000002400 */
[----:B--2---:R-:W-:Y:S02]  /*14b40*/  FSEL R84, R9, -INF , P4 ;  /* 0xff80000009547808 */ /* 0x004fe40002000000 */
[----:B------:R-:W-:Y:S02]  /*14b50*/  ISETP.GT.AND P4, PT, R5, 0x61, PT ;  /* 0x000000610500780c */ /* 0x000fe40003f84270 */
[----:B-----5:R-:W-:Y:S02]  /*14b60*/  FSEL R106, R21, -INF , P5 ;  /* 0xff800000156a7808 */ /* 0x020fe40002800000 */
[----:B------:R-:W-:Y:S02]  /*14b70*/  FMNMX.FTZ R65, R104, R65, !PT ;  /* 0x0000004168417209 */ /* 0x000fe40007810000 */
[----:B-1----:R-:W-:Y:S02]  /*14b80*/  FSEL R88, R35, -INF , P3 ;  /* 0xff80000023587808 */ /* 0x002fe40001800000 */
[----:B------:R-:W-:-:S02]  /*14b90*/  ISETP.GT.AND P3, PT, R5, 0x68, PT ;  /* 0x000000680500780c */ /* 0x000fc40003f64270 */
[----:B------:R-:W-:Y:S02]  /*14ba0*/  FSEL R108, R25, -INF , P4 ;  /* 0xff800000196c7808 */ /* 0x000fe40002000000 */
[----:B------:R-:W-:Y:S02]  /*14bb0*/  FMNMX.FTZ R65, R106, R65, !PT ;  /* 0x000000416a417209 */ /* 0x000fe40007810000 */
[----:B----4-:R-:W-:Y:S02]  /*14bc0*/  FSEL R92, R15, -INF , P2 ;  /* 0xff8000000f5c7808 */ /* 0x010fe40001000000 */
[----:B------:R-:W-:Y:S02]  /*14bd0*/  ISETP.GT.AND P2, PT, R5, 0x69, PT ;  /* 0x000000690500780c */ /* 0x000fe40003f44270 */
[----:B0-----:R-:W-:Y:S02]  /*14be0*/  FSEL R110, R41, -INF , P3 ;  /* 0xff800000296e7808 */ /* 0x001fe40001800000 */
[----:B------:R-:W-:-:S02]  /*14bf0*/  FMNMX.FTZ R65, R108, R65, !PT ;  /* 0x000000416c417209 */ /* 0x000fc40007810000 */
[----:B---3--:R-:W-:Y:S02]  /*14c00*/  FSEL R112, R29, -INF , P2 ;  /* 0xff8000001d707808 */ /* 0x008fe40001000000 */
[----:B------:R-:W-:-:S04]  /*14c10*/  FMNMX.FTZ R65, R110, R65, !PT ;  /* 0x000000416e417209 */ /* 0x000fc80007810000 */
[----:B------:R-:W-:-:S05]  /*14c20*/  FMNMX.FTZ R65, R112, R65, !PT ;  /* 0x0000004170417209 */ /* 0x000fca0007810000 */
[----:B------:R-:W0:Y:S02]  /*14c30*/  SHFL.BFLY PT, R4, R65, 0x2, 0x1f ;  /* 0x0c401f0041047f89 */ /* 0x000e2400000e0000 */
[----:B0-----:R-:W-:-:S05]  /*14c40*/  FMNMX.FTZ R9, R65, R4, !PT ;  /* 0x0000000441097209 */ /* 0x001fca0007810000 */
[----:B------:R-:W0:Y:S01]  /*14c50*/  SHFL.BFLY PT, R4, R9, 0x1, 0x1f ;  /* 0x0c201f0009047f89 */ /* 0x000e2200000e0000 */
[----:B------:R-:W-:Y:S01]  /*14c60*/  IMAD.U32 R5, RZ, RZ, UR4 ;  /* 0x00000004ff057e24 */ /* 0x000fe2000f8e00ff */
[----:B0-----:R-:W-:Y:S02]  /*14c70*/  FMNMX.FTZ R4, R9, R4, !PT ;  /* 0x0000000409047209 */ /* 0x001fe40007810000 */
[----:B------:R-:W-:-:S04]  /*14c80*/  FMNMX.FTZ R9, R8, R3, !PT ;  /* 0x0000000308097209 */ /* 0x000fc80007810000 */
[----:B------:R-:W-:Y:S01]  /*14c90*/  FMNMX.FTZ R9, R10, R9, !PT ;  /* 0x000000090a097209 */ /* 0x000fe20007810000 */
[C---:B------:R-:W-:Y:S01]  /*14ca0*/  FMUL.FTZ R13, R4.reuse, R5 ;  /* 0x00000005040d7220 */ /* 0x040fe20000410000 */
[----:B------:R-:W-:Y:S02]  /*14cb0*/  FSETP.NEU.FTZ.AND P0, PT, R4, -INF , PT ;  /* 0xff8000000400780b */ /* 0x000fe40003f1d000 */
[----:B------:R-:W-:Y:S02]  /*14cc0*/  FMNMX.FTZ R9, R12, R9, !PT ;  /* 0x000000090c097209 */ /* 0x000fe40007810000 */
[----:B------:R-:W-:Y:S02]  /*14cd0*/  FSEL R41, R13, RZ, P0 ;  /* 0x000000ff0d297208 */ /* 0x000fe40000000000 */
[----:B------:R-:W-:Y:S02]  /*14ce0*/  FMNMX.FTZ R9, R14, R9, !PT ;  /* 0x000000090e097209 */ /* 0x000fe40007810000 */
[----:B------:R-:W-:-:S02]  /*14cf0*/  ISETP.NE.AND P0, PT, R11, RZ, PT ;  /* 0x000000ff0b00720c */ /* 0x000fc40003f05270 */
        /* <DEDUP_REMOVED lines=11> */
[----:B------:R-:W-:-:S03]  /*14db0*/  FMUL.FTZ R39, R39, UR8 ;  /* 0x0000000827277c20 */ /* 0x000fc60008410000 */
[----:B------:R-:W-:Y:S01]  /*14dc0*/  FMNMX.FTZ R15, R24, R15, !PT ;  /* 0x0000000f180f7209 */ /* 0x000fe20007810000 */
[----:B------:R-:W-:-:S03]  /*14dd0*/  FMUL.FTZ R26, R26, UR8 ;  /* 0x000000081a1a7c20 */ /* 0x000fc60008410000 */
[----:B------:R-:W-:Y:S01]  /*14de0*/  FMNMX.FTZ R21, R56, R15, !PT ;  /* 0x0000000f38157209 */ /* 0x000fe20007810000 */
[----:B------:R-:W0:Y:S01]  /*14df0*/  MUFU.TANH R39, R39 ;  /* 0x0000002700277308 */ /* 0x000e220000002400 */
[----:B------:R-:W-:Y:S02]  /*14e00*/  FMUL.FTZ R27, R27, UR8 ;  /* 0x000000081b1b7c20 */ /* 0x000fe40008410000 */
[----:B------:R-:W-:Y:S01]  /*14e10*/  FMNMX.FTZ R21, R28, R21, !PT ;  /* 0x000000151c157209 */ /* 0x000fe20007810000 */
[----:B------:R-:W-:-:S03]  /*14e20*/  FMUL.FTZ R30, R30, UR8 ;  /* 0x000000081e1e7c20 */ /* 0x000fc60008410000 */
[----:B------:R-:W-:Y:S01]  /*14e30*/  FMNMX.FTZ R21, R80, R21, !PT ;  /* 0x0000001550157209 */ /* 0x000fe20007810000 */
[----:B------:R0:W1:Y:S01]  /*14e40*/  MUFU.TANH R25, R26 ;  /* 0x0000001a00197308 */ /* 0x0000620000002400 */
[----:B------:R-:W-:Y:S02]  /*14e50*/  FMUL.FTZ R31, R31, UR8 ;  /* 0x000000081f1f7c20 */ /* 0x000fe40008410000 */
[----:B------:R-:W-:-:S05]  /*14e60*/  FMNMX.FTZ R21, R84, R21, !PT ;  /* 0x0000001554157209 */ /* 0x000fca0007810000 */
[----:B------:R-:W2:Y:S01]  /*14e70*/  MUFU.TANH R27, R27 ;  /* 0x0000001b001b7308 */ /* 0x000ea20000002400 */
[----:B------:R-:W-:Y:S02]  /*14e80*/  FMNMX.FTZ R33, R88, R21, !PT ;  /* 0x0000001558217209 */ /* 0x000fe40007810000 */
[----:B0-----:R-:W-:-:S05]  /*14e90*/  FSEL R26, R39, -INF , P6 ;  /* 0xff800000271a7808 */ /* 0x001fca0003000000 */
[----:B------:R1:W0:Y:S01]  /*14ea0*/  MUFU.TANH R29, R30 ;  /* 0x0000001e001d7308 */ /* 0x0002220000002400 */
[----:B------:R-:W-:Y:S01]  /*14eb0*/  FMNMX.FTZ R33, R92, R33, !PT ;  /* 0x000000215c217209 */ /* 0x000fe20007810000 */
[----:B------:R-:W-:-:S06]  /*14ec0*/  FFMA.FTZ R52, R52, R5, -R41 ;  /* 0x0000000534347223 */ /* 0x000fcc0000010829 */
[----:B------:R-:W3:Y:S01]  /*14ed0*/  MUFU.TANH R31, R31 ;  /* 0x0000001f001f7308 */ /* 0x000ee20000002400 */
[----:B-1----:R-:W-:Y:S02]  /*14ee0*/  FSEL R30, R25, -INF , P5 ;  /* 0xff800000191e7808 */ /* 0x002fe40002800000 */
[----:B------:R-:W-:Y:S01]  /*14ef0*/  FMNMX.FTZ R33, R26, R33, !PT ;  /* 0x000000211a217209 */ /* 0x000fe20007810000 */
[----:B------:R-:W-:-:S03]  /*14f00*/  FFMA.FTZ R54, R54, R5, -R41 ;  /* 0x0000000536367223 */ /* 0x000fc60000010829 */
[----:B------:R-:W-:Y:S01]  /*14f10*/  FMNMX.FTZ R33, R30, R33, !PT ;  /* 0x000000211e217209 */ /* 0x000fe20007810000 */
[----:B------:R2:W-:Y:S01]  /*14f20*/  MUFU.EX2 R13, R52 ;  /* 0x00000034000d7308 */ /* 0x0005e20000000800 */
[----:B------:R-:W-:Y:S01]  /*14f30*/  FFMA.FTZ R58, R58, R5, -R41 ;  /* 0x000000053a3a7223 */ /* 0x000fe20000010829 */
[----:B--2---:R-:W-:-:S06]  /*14f40*/  FSEL R52, R27, -INF , P4 ;  /* 0xff8000001b347808 */ /* 0x004fcc0002000000 */
[----:B------:R0:W-:Y:S01]  /*14f50*/  MUFU.EX2 R11, R54 ;  /* 0x00000036000b7308 */ /* 0x0001e20000000800 */
[----:B------:R-:W-:Y:S02]  /*14f60*/  FMNMX.FTZ R33, R52, R33, !PT ;  /* 0x0000002134217209 */ /* 0x000fe40007810000 */
[----:B0-----:R-:W-:-:S05]  /*14f70*/  FSEL R54, R29, -INF , P3 ;  /* 0xff8000001d367808 */ /* 0x001fca0001800000 */
[----:B------:R3:W-:Y:S01]  /*14f80*/  MUFU.EX2 R9, R58 ;  /* 0x0000003a00097308 */ /* 0x0007e20000000800 */
[----:B------:R-:W-:Y:S02]  /*14f90*/  FMNMX.FTZ R33, R54, R33, !PT ;  /* 0x0000002136217209 */ /* 0x000fe40007810000 */
[----:B---3--:R-:W-:-:S04]  /*14fa0*/  FSEL R58, R31, -INF , P2 ;  /* 0xff8000001f3a7808 */ /* 0x008fc80001000000 */
[----:B------:R-:W-:Y:S01]  /*14fb0*/  FMNMX.FTZ R33, R58, R33, !PT ;  /* 0x000000213a217209 */ /* 0x000fe20007810000 */
[----:B------:R-:W-:-:S04]  /*14fc0*/  FFMA.FTZ R198, R6, R5, -R41 ;  /* 0x0000000506c67223 */ /* 0x000fc80000010829 */
[----:B------:R-:W0:Y:S02]  /*14fd0*/  SHFL.BFLY PT, R6, R33, 0x2, 0x1f ;  /* 0x0c401f0021067f89 */ /* 0x000e2400000e0000 */
[----:B0-----:R-:W-:-:S05]  /*14fe0*/  FMNMX.FTZ R37, R33, R6, !PT ;  /* 0x0000000621257209 */ /* 0x001fca0007810000 */
[----:B------:R-:W0:Y:S01]  /*14ff0*/  SHFL.BFLY PT, R6, R37, 0x1, 0x1f ;  /* 0x0c201f0025067f89 */ /* 0x000e2200000e0000 */
[-CC-:B------:R-:W-:Y:S01]  /*15000*/  FFMA.FTZ R200, R60, R5.reuse, -R41.reuse ;  /* 0x000000053cc87223 */ /* 0x180fe20000010829 */
[-CC-:B------:R-:W-:Y:S01]  /*15010*/  FFMA.FTZ R7, R7, R5.reuse, -R41.reuse ;  /* 0x0000000507077223 */ /* 0x180fe20000010829 */
[----:B------:R-:W-:-:S04]  /*15020*/  FFMA.FTZ R202, R66, R5, -R41 ;  /* 0x0000000542ca7223 */ /* 0x000fc80000010829 */
[----:B------:R-:W-:Y:S01]  /*15030*/  MUFU.EX2 R200, R200 ;  /* 0x000000c800c87308 */ /* 0x000fe20000000800 */
[----:B------:R-:W-:-:S07]  /*15040*/  FFMA.FTZ R196, R62, R5, -R41 ;  /* 0x000000053ec47223 */ /* 0x000fce0000010829 */
[----:B------:R-:W1:Y:S01]  /*15050*/  MUFU.EX2 R7, R7 ;  /* 0x0000000700077308 */ /* 0x000e620000000800 */
[----:B0-----:R-:W-:-:S07]  /*15060*/  FMNMX.FTZ R6, R37, R6, !PT ;  /* 0x0000000625067209 */ /* 0x001fce0007810000 */
[----:B------:R-:W0:Y:S01]  /*15070*/  MUFU.EX2 R202, R202 ;  /* 0x000000ca00ca7308 */ /* 0x000e220000000800 */
[C---:B------:R-:W-:Y:S01]  /*15080*/  FSETP.NEU.FTZ.AND P2, PT, R6.reuse, -INF , PT ;  /* 0xff8000000600780b */ /* 0x040fe20003f5d000 */
[----:B------:R-:W-:-:S05]  /*15090*/  FMUL.FTZ R43, R6, R5 ;  /* 0x00000005062b7220 */ /* 0x000fca0000410000 */
[----:B------:R-:W-:Y:S01]  /*150a0*/  FSEL R43, R43, RZ, P2 ;  /* 0x000000ff2b2b7208 */ /* 0x000fe20001000000 */
[----:B------:R-:W2:Y:S04]  /*150b0*/  MUFU.EX2 R196, R196 ;  /* 0x000000c400c47308 */ /* 0x000ea80000000800 */
[-CC-:B------:R-:W-:Y:S01]  /*150c0*/  FFMA.FTZ R201, R8, R5.reuse, -R43.reuse ;  /* 0x0000000508c97223 */ /* 0x180fe2000001082b */
[-CC-:B------:R-:W-:Y:S01]  /*150d0*/  FFMA.FTZ R60, R3, R5.reuse, -R43.reuse ;  /* 0x00000005033c7223 */ /* 0x180fe2000001082b */
[-C--:B------:R-:W-:Y:S01]  /*150e0*/  FFMA.FTZ R203, R10, R5.reuse, -R43 ;  /* 0x000000050acb7223 */ /* 0x080fe2000001082b */
[----:B-1----:R-:W-:Y:S01]  /*150f0*/  FADD.FTZ R3, R200, R7 ;  /* 0x00000007c8037221 */ /* 0x002fe20000010000 */
[-C--:B------:R-:W-:Y:S02]  /*15100*/  FFMA.FTZ R10, R12, R5.reuse, -R43 ;  /* 0x000000050c0a7223 */ /* 0x080fe4000001082b */
[----:B------:R-:W-:Y:S01]  /*15110*/  MUFU.EX2 R201, R201 ;  /* 0x000000c900c97308 */ /* 0x000fe20000000800 */
[----:B0-----:R-:W-:Y:S01]  /*15120*/  FADD.FTZ R8, R202, R3 ;  /* 0x00000003ca087221 */ /* 0x001fe20000010000 */
[----:B------:R-:W-:-:S06]  /*15130*/  FFMA.FTZ R197, R14, R5, -R43 ;  /* 0x000000050ec57223 */ /* 0x000fcc000001082b */
[----:B------:R-:W0:Y:S01]  /*15140*/  MUFU.EX2 R60, R60 ;  /* 0x0000003c003c7308 */ /* 0x000e220000000800 */
[----:B------:R-:W-:-:S07]  /*15150*/  FADD.FTZ R3, R9, R8 ;  /* 0x0000000809037221 */ /* 0x000fce0000010000 */
[----:B------:R-:W1:Y:S01]  /*15160*/  MUFU.EX2 R198, R198 ;  /* 0x000000c600c67308 */ /* 0x000e620000000800 */
[----:B------:R-:W-:-:S07]  /*15170*/  FFMA.FTZ R12, R20, R5, -R43 ;  /* 0x00000005140c7223 */ /* 0x000fce000001082b */
[----:B------:R-:W3:Y:S01]  /*15180*/  MUFU.EX2 R203, R203 ;  /* 0x000000cb00cb7308 */ /* 0x000ee20000000800 */
[----:B--2---:R-:W-:Y:S01]  /*15190*/  FADD.FTZ R8, R196, R3 ;  /* 0x00000003c4087221 */ /* 0x004fe20000010000 */
[----:B------:R-:W-:-:S06]  /*151a0*/  FFMA.FTZ R199, R40, R5, -R43 ;  /* 0x0000000528c77223 */ /* 0x000fcc000001082b */
[----:B------:R-:W2:Y:S01]  /*151b0*/  MUFU.EX2 R10, R10 ;  /* 0x0000000a000a7308 */ /* 0x000ea20000000800 */
[----:B------:R-:W-:Y:S01]  /*151c0*/  FADD.FTZ R3, R11, R8 ;  /* 0x000000080b037221 */ /* 0x000fe20000010000 */
[----:B0-----:R-:W-:-:S06]  /*151d0*/  FADD.FTZ R8, R201, R60 ;  /* 0x0000003cc9087221 */ /* 0x001fcc0000010000 */
[----:B------:R-:W0:Y:S01]  /*151e0*/  MUFU.EX2 R197, R197 ;  /* 0x000000c500c57308 */ /* 0x000e220000000800 */
[-CC-:B------:R-:W-:Y:S01]  /*151f0*/  FFMA.FTZ R14, R42, R5.reuse, -R43.reuse ;  /* 0x000000052a0e7223 */ /* 0x180fe2000001082b */
[----:B------:R-:W-:Y:S01]  /*15200*/  FFMA.FTZ R193, R32, R5, -R43 ;  /* 0x0000000520c17223 */ /* 0x000fe2000001082b */
[----:B-1----:R-:W-:-:S05]  /*15210*/  FADD.FTZ R32, R198, R3 ;  /* 0x00000003c6207221 */ /* 0x002fca0000010000 */
[----:B------:R-:W1:Y:S01]  /*15220*/  MUFU.EX2 R12, R12 ;  /* 0x0000000c000c7308 */ /* 0x000e620000000800 */
[----:B---3--:R-:W-:Y:S01]  /*15230*/  FADD.FTZ R3, R203, R8 ;  /* 0x00000008cb037221 */ /* 0x008fe20000010000 */
[----:B------:R-:W-:-:S06]  /*15240*/  FFMA.FTZ R192, R64, R5, -R41 ;  /* 0x0000000540c07223 */ /* 0x000fcc0000010829 */
[----:B------:R-:W3:Y:S01]  /*15250*/  MUFU.EX2 R199, R199 ;  /* 0x000000c700c77308 */ /* 0x000ee20000000800 */
[----:B--2---:R-:W-:Y:S01]  /*15260*/  FADD.FTZ R8, R10, R3 ;  /* 0x000000030a087221 */ /* 0x004fe20000010000 */
[-C--:B------:R-:W-:Y:S01]  /*15270*/  FFMA.FTZ R20, R44, R5.reuse, -R43 ;  /* 0x000000052c147223 */ /* 0x080fe2000001082b */
[----:B------:R-:W-:-:S05]  /*15280*/  FFMA.FTZ R68, R68, R5, -R41 ;  /* 0x0000000544447223 */ /* 0x000fca0000010829 */
[----:B------:R-:W2:Y:S01]  /*15290*/  MUFU.EX2 R14, R14 ;  /* 0x0000000e000e7308 */ /* 0x000ea20000000800 */
[----:B0-----:R-:W-:Y:S01]  /*152a0*/  FADD.FTZ R3, R197, R8 ;  /* 0x00000008c5037221 */ /* 0x001fe20000010000 */
[-C--:B------:R-:W-:Y:S01]  /*152b0*/  FFMA.FTZ R194, R70, R5.reuse, -R41 ;  /* 0x0000000546c27223 */ /* 0x080fe20000010829 */
[----:B------:R-:W-:-:S05]  /*152c0*/  FFMA.FTZ R195, R34, R5, -R43 ;  /* 0x0000000522c37223 */ /* 0x000fca000001082b */
[----:B------:R-:W0:Y:S01]  /*152d0*/  MUFU.EX2 R192, R192 ;  /* 0x000000c000c07308 */ /* 0x000e220000000800 */
[----:B-1----:R-:W-:Y:S01]  /*152e0*/  FADD.FTZ R8, R12, R3 ;  /* 0x000000030c087221 */ /* 0x002fe20000010000 */
[----:B------:R-:W-:-:S06]  /*152f0*/  FFMA.FTZ R46, R46, R5, -R43 ;  /* 0x000000052e2e7223 */ /* 0x000fcc000001082b */
[----:B------:R-:W1:Y:S01]  /*15300*/  MUFU.EX2 R193, R193 ;  /* 0x000000c100c17308 */ /* 0x000e620000000800 */
[----:B------:R-:W-:Y:S01]  /*15310*/  FFMA.FTZ R72, R72, R5, -R41 ;  /* 0x0000000548487223 */ /* 0x000fe20000010829 */
[----:B---3--:R-:W-:-:S06]  /*15320*/  FADD.FTZ R3, R199, R8 ;  /* 0x00000008c7037221 */ /* 0x008fcc0000010000 */
[----:B------:R-:W3:Y:S01]  /*15330*/  MUFU.EX2 R15, R68 ;  /* 0x00000044000f7308 */ /* 0x000ee20000000800 */
[-C--:B------:R-:W-:Y:S01]  /*15340*/  FFMA.FTZ R188, R74, R5.reuse, -R41 ;  /* 0x000000054abc7223 */ /* 0x080fe20000010829 */
[----:B------:R-:W-:-:S06]  /*15350*/  FFMA.FTZ R36, R36, R5, -R43 ;  /* 0x0000000524247223 */ /* 0x000fcc000001082b */
[----:B------:R-:W4:Y:S01]  /*15360*/  MUFU.EX2 R20, R20 ;  /* 0x0000001400147308 */ /* 0x000f220000000800 */
[----:B------:R-:W-:Y:S02]  /*15370*/  @!P1 VIADD R0, R0, 0x36840 ;  /* 0x0003684000009836 */ /* 0x000fe40000000000 */
[-CC-:B------:R-:W-:Y:S01]  /*15380*/  FFMA.FTZ R25, R76, R5.reuse, -R41.reuse ;  /* 0x000000054c197223 */ /* 0x180fe20000010829 */
[-CC-:B------:R-:W-:Y:S01]  /*15390*/  FFMA.FTZ R190, R78, R5.reuse, -R41.reuse ;  /* 0x000000054ebe7223 */ /* 0x180fe20000010829 */
[----:B------:R-:W-:-:S03]  /*153a0*/  FFMA.FTZ R27, R82, R5, -R41 ;  /* 0x00000005521b7223 */ /* 0x000fc60000010829 */
[----:B------:R-:W5:Y:S01]  /*153b0*/  MUFU.EX2 R194, R194 ;  /* 0x000000c200c27308 */ /* 0x000f620000000800 */
[-CC-:B------:R-:W-:Y:S01]  /*153c0*/  FFMA.FTZ R184, R86, R5.reuse, -R41.reuse ;  /* 0x0000000556b87223 */ /* 0x180fe20000010829 */
[-CC-:B------:R-:W-:Y:S01]  /*153d0*/  FFMA.FTZ R29, R90, R5.reuse, -R41.reuse ;  /* 0x000000055a1d7223 */ /* 0x180fe20000010829 */
[-CC-:B------:R-:W-:Y:S01]  /*153e0*/  FFMA.FTZ R186, R94, R5.reuse, -R41.reuse ;  /* 0x000000055eba7223 */ /* 0x180fe20000010829 */
[----:B------:R-:W-:-:S04]  /*153f0*/  FFMA.FTZ R31, R96, R5, -R41 ;  /* 0x00000005601f7223 */ /* 0x000fc80000010829 */
[----:B------:R-:W5:Y:S01]  /*15400*/  MUFU.EX2 R195, R195 ;  /* 0x000000c300c37308 */ /* 0x000f620000000800 */
        /* <DEDUP_REMOVED lines=8> */
[-C--:B------:R-:W-:Y:S01]  /*15490*/  FFMA.FTZ R39, R112, R5.reuse, -R41 ;  /* 0x0000000570277223 */ /* 0x080fe20000010829 */
[----:B------:R-:W-:Y:S01]  /*154a0*/  FADD.FTZ R41, R13, R32 ;  /* 0x000000200d297221 */ /* 0x000fe20000010000 */
[----:B--2---:R-:W-:Y:S01]  /*154b0*/  FADD.FTZ R8, R14, R3 ;  /* 0x000000030e087221 */ /* 0x004fe20000010000 */
[----:B------:R-:W-:-:S04]  /*154c0*/  FFMA.FTZ R48, R48, R5, -R43 ;  /* 0x0000000530307223 */ /* 0x000fc8000001082b */
[----:B------:R-:W2:Y:S01]  /*154d0*/  MUFU.EX2 R46, R46 ;  /* 0x0000002e002e7308 */ /* 0x000ea20000000800 */
[----:B------:R-:W-:Y:S01]  /*154e0*/  @!P1 PRMT R0, RZ, 0x654, R0 ;  /* 0x00000654ff009816 */ /* 0x000fe20000000000 */
[----:B0-----:R-:W-:Y:S01]  /*154f0*/  FADD.FTZ R32, R192, R41 ;  /* 0x00000029c0207221 */ /* 0x001fe20000010000 */
[----:B-1----:R-:W-:Y:S01]  /*15500*/  FADD.FTZ R3, R193, R8 ;  /* 0x00000008c1037221 */ /* 0x002fe20000010000 */
[----:B------:R-:W-:Y:S01]  /*15510*/  FFMA.FTZ R50, R50, R5, -R43 ;  /* 0x0000000532327223 */ /* 0x000fe2000001082b */
[----:B------:R4:W-:Y:S03]  /*15520*/  @!P1 SYNCS.ARRIVE.TRANS64.RED.A1T0 RZ, [R0+URZ], RZ ;  /* 0x000000ff00ff99a7 */ /* 0x0009e6000810043f */
[----:B------:R-:W0:Y:S01]  /*15530*/  MUFU.EX2 R188, R188 ;  /* 0x000000bc00bc7308 */ /* 0x000e220000000800 */
[----:B---3--:R-:W-:-:S07]  /*15540*/  FADD.FTZ R41, R15, R32 ;  /* 0x000000200f297221 */ /* 0x008fce0000010000 */
[----:B------:R-:W1:Y:S01]  /*15550*/  MUFU.EX2 R36, R36 ;  /* 0x0000002400247308 */ /* 0x000e620000000800 */
[----:B----4-:R-:W-:Y:S01]  /*15560*/  FADD.FTZ R0, R20, R3 ;  /* 0x0000000314007221 */ /* 0x010fe20000010000 */
[----:B------:R-:W-:Y:S01]  /*15570*/  FFMA.FTZ R38, R38, R5, -R43 ;  /* 0x0000000526267223 */ /* 0x000fe2000001082b */
[----:B-----5:R-:W-:-:S05]  /*15580*/  FADD.FTZ R32, R194, R41 ;  /* 0x00000029c2207221 */ /* 0x020fca0000010000 */
[----:B------:R-:W3:Y:S01]  /*15590*/  MUFU.EX2 R25, R25 ;  /* 0x0000001900197308 */ /* 0x000ee20000000800 */
[----:B------:R-:W-:Y:S01]  /*155a0*/  FADD.FTZ R3, R195, R0 ;  /* 0x00000000c3037221 */ /* 0x000fe20000010000 */
[----:B------:R-:W-:-:S06]  /*155b0*/  FFMA.FTZ R24, R24, R5, -R43 ;  /* 0x0000000518187223 */ /* 0x000fcc000001082b */
[----:B------:R-:W4:Y:S01]  /*155c0*/  MUFU.EX2 R189, R48 ;  /* 0x0000003000bd7308 */ /* 0x000f220000000800 */
[----:B------:R-:W-:Y:S01]  /*155d0*/  FADD.FTZ R41, R21, R32 ;  /* 0x0000002015297221 */ /* 0x000fe20000010000 */
[----:B--2---:R-:W-:-:S06]  /*155e0*/  FADD.FTZ R3, R46, R3 ;  /* 0x000000032e037221 */ /* 0x004fcc0000010000 */
[----:B------:R-:W2:Y:S08]  /*155f0*/  MUFU.EX2 R190, R190 ;  /* 0x000000be00be7308 */ /* 0x000eb00000000800 */
[----:B------:R-:W5:Y:S01]  /*15600*/  MUFU.EX2 R50, R50 ;  /* 0x0000003200327308 */ /* 0x000f620000000800 */
[----:B------:R-:W-:Y:S01]  /*15610*/  FFMA.FTZ R56, R56, R5, -R43 ;  /* 0x0000000538387223 */ /* 0x000fe2000001082b */
[----:B0-----:R-:W-:Y:S01]  /*15620*/  FADD.FTZ R32, R188, R41 ;  /* 0x00000029bc207221 */ /* 0x001fe20000010000 */
[----:B-1----:R-:W-:-:S05]  /*15630*/  FADD.FTZ R0, R36, R3 ;  /* 0x0000000324007221 */ /* 0x002fca0000010000 */
[----:B------:R-:W0:Y:S01]  /*15640*/  MUFU.EX2 R27, R27 ;  /* 0x0000001b001b7308 */ /* 0x000e220000000800 */
[----:B------:R-:W-:-:S07]  /*15650*/  FFMA.FTZ R28, R28, R5, -R43 ;  /* 0x000000051c1c7223 */ /* 0x000fce000001082b */
[----:B------:R-:W1:Y:S01]  /*15660*/  MUFU.EX2 R191, R38 ;  /* 0x0000002600bf7308 */ /* 0x000e620000000800 */
[----:B---3--:R-:W-:Y:S01]  /*15670*/  FADD.FTZ R41, R25, R32 ;  /* 0x0000002019297221 */ /* 0x008fe20000010000 */
[----:B----4-:R-:W-:-:S06]  /*15680*/  FADD.FTZ R3, R189, R0 ;  /* 0x00000000bd037221 */ /* 0x010fcc0000010000 */
[----:B------:R-:W3:Y:S08]  /*15690*/  MUFU.EX2 R184, R184 ;  /* 0x000000b800b87308 */ /* 0x000ef00000000800 */
[----:B------:R-:W4:Y:S01]  /*156a0*/  MUFU.EX2 R24, R24 ;  /* 0x0000001800187308 */ /* 0x000f220000000800 */
[----:B------:R-:W-:Y:S01]  /*156b0*/  FFMA.FTZ R80, R80, R5, -R43 ;  /* 0x0000000550507223 */ /* 0x000fe2000001082b */
[----:B--2---:R-:W-:Y:S01]  /*156c0*/  FADD.FTZ R8, R190, R41 ;  /* 0x00000029be087221 */ /* 0x004fe20000010000 */
[----:B-----5:R-:W-:-:S05]  /*156d0*/  FADD.FTZ R0, R50, R3 ;  /* 0x0000000332007221 */ /* 0x020fca0000010000 */
[----:B------:R-:W2:Y:S01]  /*156e0*/  MUFU.EX2 R29, R29 ;  /* 0x0000001d001d7308 */ /* 0x000ea20000000800 */
[----:B------:R-:W-:-:S07]  /*156f0*/  FFMA.FTZ R84, R84, R5, -R43 ;  /* 0x0000000554547223 */ /* 0x000fce000001082b */
[----:B------:R-:W5:Y:S01]  /*15700*/  MUFU.EX2 R185, R56 ;  /* 0x0000003800b97308 */ /* 0x000f620000000800 */
[----:B0-----:R-:W-:Y:S01]  /*15710*/  FADD.FTZ R41, R27, R8 ;  /* 0x000000081b297221 */ /* 0x001fe20000010000 */
[----:B-1----:R-:W-:-:S06]  /*15720*/  FADD.FTZ R3, R191, R0 ;  /* 0x00000000bf037221 */ /* 0x002fcc0000010000 */
[----:B------:R-:W0:Y:S08]  /*15730*/  MUFU.EX2 R186, R186 ;  /* 0x000000ba00ba7308 */ /* 0x000e300000000800 */
[----:B------:R-:W1:Y:S01]  /*15740*/  MUFU.EX2 R28, R28 ;  /* 0x0000001c001c7308 */ /* 0x000e620000000800 */
[----:B------:R-:W-:Y:S01]  /*15750*/  FFMA.FTZ R88, R88, R5, -R43 ;  /* 0x0000000558587223 */ /* 0x000fe2000001082b */
[----:B---3--:R-:W-:Y:S01]  /*15760*/  FADD.FTZ R8, R184, R41 ;  /* 0x00000029b8087221 */ /* 0x008fe20000010000 */
[----:B----4-:R-:W-:-:S05]  /*15770*/  FADD.FTZ R0, R24, R3 ;  /* 0x0000000318007221 */ /* 0x010fca0000010000 */
[----:B------:R-:W3:Y:S01]  /*15780*/  MUFU.EX2 R31, R31 ;  /* 0x0000001f001f7308 */ /* 0x000ee20000000800 */
[----:B------:R-:W-:-:S07]  /*15790*/  FFMA.FTZ R92, R92, R5, -R43 ;  /* 0x000000055c5c7223 */ /* 0x000fce000001082b */
[----:B------:R-:W4:Y:S01]  /*157a0*/  MUFU.EX2 R187, R80 ;  /* 0x0000005000bb7308 */ /* 0x000f220000000800 */
[----:B--2---:R-:W-:Y:S01]  /*157b0*/  FADD.FTZ R41, R29, R8 ;  /* 0x000000081d297221 */ /* 0x004fe20000010000 */
[----:B-----5:R-:W-:-:S06]  /*157c0*/  FADD.FTZ R3, R185, R0 ;  /* 0x00000000b9037221 */ /* 0x020fcc0000010000 */
        /* <DEDUP_REMOVED lines=8> */
[----:B------:R-:W-:Y:S01]  /*15850*/  F2FP.BF16.F32.PACK_AB R200, R7, R200 ;  /* 0x000000c807c8723e */ /* 0x000fe200000010ff */
[----:B---3--:R-:W-:Y:S01]  /*15860*/  FADD.FTZ R7, R31, R8 ;  /* 0x000000081f077221 */ /* 0x008fe20000010000 */
[----:B----4-:R-:W-:-:S05]  /*15870*/  FADD.FTZ R3, R187, R0 ;  /* 0x00000000bb037221 */ /* 0x010fca0000010000 */
        /* <DEDUP_REMOVED lines=10> */
[----:B------:R-:W0:Y:S01]  /*15920*/  MUFU.EX2 R176, R176 ;  /* 0x000000b000b07308 */ /* 0x000e220000000800 */
[----:B------:R-:W-:-:S07]  /*15930*/  FFMA.FTZ R43, R58, R5, -R43 ;  /* 0x000000053a2b7223 */ /* 0x000fce000001082b */
[----:B------:R-:W1:Y:S01]  /*15940*/  MUFU.EX2 R30, R30 ;  /* 0x0000001e001e7308 */ /* 0x000e620000000800 */
[----:B---3--:R-:W-:Y:S01]  /*15950*/  FADD.FTZ R8, R182, R7 ;  /* 0x00000007b6087221 */ /* 0x008fe20000010000 */
[----:B----4-:R-:W-:-:S06]  /*15960*/  FADD.FTZ R0, R92, R3 ;  /* 0x000000035c007221 */ /* 0x010fcc0000010000 */
[----:B------:R-:W3:Y:S08]  /*15970*/  MUFU.EX2 R37, R108 ;  /* 0x0000006c00257308 */ /* 0x000ef00000000800 */
[----:B------:R-:W4:Y:S01]  /*15980*/  MUFU.EX2 R177, R52 ;  /* 0x0000003400b17308 */ /* 0x000f220000000800 */
[----:B--2---:R-:W-:Y:S01]  /*15990*/  FADD.FTZ R7, R35, R8 ;  /* 0x0000000823077221 */ /* 0x004fe20000010000 */
[----:B-----5:R-:W-:-:S06]  /*159a0*/  FADD.FTZ R3, R183, R0 ;  /* 0x00000000b7037221 */ /* 0x020fcc0000010000 */
[----:B------:R-:W2:Y:S01]  /*159b0*/  MUFU.EX2 R178, R178 ;  /* 0x000000b200b27308 */ /* 0x000ea20000000800 */
[----:B------:R-:W-:-:S07]  /*159c0*/  ISETP.GE.AND P2, PT, R151, 0x71, PT ;  /* 0x000000719700780c */ /* 0x000fce0003f46270 */
[----:B------:R-:W5:Y:S01]  /*159d0*/  MUFU.EX2 R54, R54 ;  /* 0x0000003600367308 */ /* 0x000f620000000800 */
[----:B0-----:R-:W-:Y:S01]  /*159e0*/  FADD.FTZ R8, R176, R7 ;  /* 0x00000007b0087221 */ /* 0x001fe20000010000 */
[----:B-1----:R-:W-:-:S06]  /*159f0*/  FADD.FTZ R0, R30, R3 ;  /* 0x000000031e007221 */ /* 0x002fcc0000010000 */
[----:B------:R-:W0:Y:S08]  /*15a00*/  MUFU.EX2 R39, R39 ;  /* 0x0000002700277308 */ /* 0x000e300000000800 */
[----:B------:R-:W1:Y:S01]  /*15a10*/  MUFU.EX2 R43, R43 ;  /* 0x0000002b002b7308 */ /* 0x000e620000000800 */
[----:B---3--:R-:W-:Y:S01]  /*15a20*/  FADD.FTZ R7, R37, R8 ;  /* 0x0000000825077221 */ /* 0x008fe20000010000 */
[----:B----4-:R-:W-:Y:S01]  /*15a30*/  FADD.FTZ R3, R177, R0 ;  /* 0x00000000b1037221 */ /* 0x010fe20000010000 */
[----:B------:R-:W-:Y:S02]  /*15a40*/  BSSY B0, `(.L_x_3472) ;  /* 0x00005fb000007945 */ /* 0x000fe40003800000 */
[----:B--2---:R-:W-:Y:S01]  /*15a50*/  FADD.FTZ R8, R178, R7 ;  /* 0x00000007b2087221 */ /* 0x004fe20000010000 */
[----:B-----5:R-:W-:Y:S01]  /*15a60*/  FADD.FTZ R0, R54, R3 ;  /* 0x0000000336007221 */ /* 0x020fe20000010000 */
[----:B------:R-:W-:Y:S01]  /*15a70*/  F2FP.BF16.F32.PACK_AB R188, R25, R188 ;  /* 0x000000bc19bc723e */ /* 0x000fe200000010ff */
[----:B------:R-:W-:Y:S01]  /*15a80*/  IMAD.MOV.U32 R3, RZ, RZ, 0x3f800000 ;  /* 0x3f800000ff037424 */ /* 0x000fe200078e00ff */
[----:B------:R-:W-:Y:S01]  /*15a90*/  F2FP.BF16.F32.PACK_AB R190, R27, R190 ;  /* 0x000000be1bbe723e */ /* 0x000fe200000010ff */
[----:B0-----:R-:W-:Y:S01]  /*15aa0*/  FADD.FTZ R8, R39, R8 ;  /* 0x0000000827087221 */ /* 0x001fe20000010000 */
[----:B------:R-:W-:Y:S01]  /*15ab0*/  F2FP.BF16.F32.PACK_AB R184, R29, R184 ;  /* 0x000000b81db8723e */ /* 0x000fe200000010ff */
[--C-:B------:R-:W-:Y:S01]  /*15ac0*/  IMAD.MOV.U32 R118, RZ, RZ, R119.reuse ;  /* 0x000000ffff767224 */ /* 0x100fe200078e0077 */
[----:B------:R-:W-:Y:S01]  /*15ad0*/  F2FP.BF16.F32.PACK_AB R186, R31, R186 ;  /* 0x000000ba1fba723e */ /* 0x000fe200000010ff */
[--C-:B------:R-:W-:Y:S01]  /*15ae0*/  IMAD.MOV.U32 R117, RZ, RZ, R119.reuse ;  /* 0x000000ffff757224 */ /* 0x100fe200078e0077 */
[----:B------:R-:W-:Y:S01]  /*15af0*/  F2FP.BF16.F32.PACK_AB R180, R33, R180 ;  /* 0x000000b421b4723e */ /* 0x000fe200000010ff */
[--C-:B------:R-:W-:Y:S01]  /*15b00*/  IMAD.MOV.U32 R116, RZ, RZ, R119.reuse ;  /* 0x000000ffff747224 */ /* 0x100fe200078e0077 */
[----:B------:R-:W-:Y:S01]  /*15b10*/  F2FP.BF16.F32.PACK_AB R182, R35, R182 ;  /* 0x000000b623b6723e */ /* 0x000fe200000010ff */
[----:B-1----:R-:W-:Y:S01]  /*15b20*/  FADD.FTZ R7, R43, R0 ;  /* 0x000000002b077221 */ /* 0x002fe20000010000 */
        /* <DEDUP_REMOVED lines=168> */
[----:B------:R-:W-:-:S07]  /*165b0*/  CS2R R24, SRZ ;  /* 0x0000000000187805 */ /* 0x000fce000001ff00 */
.L_x_3484:
[----:B------:R-:W-:-:S05]  /*165c0*/  VIADD R4, R13, 0x1 ;  /* 0x000000010d047836 */ /* 0x000fca0000000000 */
[----:B------:R-:W-:-:S04]  /*165d0*/  ISETP.NE.AND P2, PT, R4, 0x2, PT ;  /* 0x000000020400780c */ /* 0x000fc80003f45270 */
[----:B------:R-:W-:Y:S02]  /*165e0*/  SEL R213, RZ, 0x1, P2 ;  /* 0x00000001ffd57807 */ /* 0x000fe40001000000 */
[----:B------:R-:W-:Y:S02]  /*165f0*/  SEL R211, R4, RZ, P2 ;  /* 0x000000ff04d37207 */ /* 0x000fe40001000000 */
[----:B------:R-:W-:Y:S01]  /*16600*/  LOP3.LUT R213, R12, R213, RZ, 0x3c, !PT ;  /* 0x000000d50cd57212 */ /* 0x000fe200078e3cff */
[----:B------:R-:W-:Y:S06]  /*16610*/  @!P0 BRA `(.L_x_3474) ;  /* 0x0000000000048947 */ /* 0x000fec0003800000 */
[----:B------:R-:W-:Y:S01]  /*16620*/  BPT.TRAP 0x1 ;  /* 0x000000040000795c */ /* 0x000fe20000300000 */
.L_x_3474:
[----:B------:R-:W-:Y:S01]  /*16630*/  IMAD R14, R211, 0x8, R2 ;  /* 0x00000008d30e7824 */ /* 0x000fe200078e0202 */
[----:B------:R-:W-:-:S04]  /*16640*/  SHF.L.U32 R5, R213, 0x1f, RZ ;  /* 0x0000001fd5057819 */ /* 0x000fc800000006ff */
[----:B------:R0:W1:Y:S01]  /*16650*/  SYNCS.PHASECHK.TRANS64.TRYWAIT P2, [R14+URZ+0x36830], R5 ;  /* 0x036830050e0075a7 */ /* 0x000062000804017f */
[----:B------:R-:W-:Y:S05]  /*16660*/  @!P0 BRA `(.L_x_3475) ;  /* 0x0000000000048947 */ /* 0x000fea0003800000 */
[----:B------:R-:W-:Y:S01]  /*16670*/  BPT.TRAP 0x1 ;  /* 0x000000040000795c */ /* 0x000fe20000300000 */
.L_x_3475:
[----:B------:R-:W-:Y:S01]  /*16680*/  IMAD R4, R211, 0xa80, R215 ;  /* 0x00000a80d3047824 */ /* 0x000fe200078e02d7 */
[----:B------:R-:W-:Y:S03]  /*16690*/  BSSY B1, `(.L_x_3476) ;  /* 0x0000006000017945 */ /* 0x000fe60003800000 */
[C---:B------:R-:W-:Y:S02]  /*166a0*/  VIADD R120, R4.reuse, 0x80 ;  /* 0x0000008004787836 */ /* 0x040fe40000000000 */
[----:B------:R-:W-:Y:S01]  /*166b0*/  VIADD R15, R4, 0x100 ;  /* 0x00000100040f7836 */ /* 0x000fe20000000000 */
[----:B-1----:R-:W-:Y:S06]  /*166c0*/  @P2 BRA `(.L_x_3477) ;  /* 0x0000000000082947 */ /* 0x002fec0003800000 */
[----:B------:R-:W1:Y:S02]  /*166d0*/  SYNCS.PHASECHK.TRANS64.TRYWAIT P2, [R14+URZ+0x36830], R5 ;  /* 0x036830050e0075a7 */ /* 0x000e64000804017f */
[----:B-1----:R-:W-:Y:S05]  /*166e0*/  @!P2 BRA `(.L_x_3478) ;  /* 0x000000ec00fca947 */ /* 0x002fea0003800000 */
.L_x_3477:
[----:B------:R-:W-:Y:S05]  /*166f0*/  BSYNC B1 ;  /* 0x0000000000017941 */ /* 0x000fea0003800000 */
.L_x_3476:
[----:B------:R-:W2:Y:S04]  /*16700*/  LDL.64 R20, [R1+0x40] ;  /* 0x0000400001147983 */ /* 0x000ea80000100a00 */
[----:B------:R-:W3:Y:S01]  /*16710*/  LDL.64 R124, [R1+0x48] ;  /* 0x00004800017c7983 */ /* 0x000ee20000100a00 */
[----:B------:R-:W-:Y:S01]  /*16720*/  WARPGROUP.ARRIVE ;  /* 0x00000000000079c5 */ /* 0x000fe20000000000 */
[----:B------:R-:W-:Y:S01]  /*16730*/  IMAD.MOV.U32 R121, RZ, RZ, 0x40000040 ;  /* 0x40000040ff797424 */ /* 0x000fe200078e00ff */
[----:B------:R-:W-:-:S04]  /*16740*/  R2UR UR6, R120 ;  /* 0x00000000780672ca */ /* 0x000fc800000e0000 */
[C---:B------:R-:W-:Y:S01]  /*16750*/  R2UR UR7, R121.reuse ;  /* 0x00000000790772ca */ /* 0x040fe200000e0000 */
[----:B------:R-:W-:Y:S01]  /*16760*/  IMAD.MOV.U32 R120, RZ, RZ, R15 ;  /* 0x000000ffff787224 */ /* 0x000fe200078e000f */
[----:B------:R-:W-:-:S04]  /*16770*/  R2UR UR19, R121 ;  /* 0x00000000791372ca */ /* 0x000fc800000e0000 */
[----:B------:R-:W-:Y:S01]  /*16780*/  R2UR UR18, R120 ;  /* 0x00000000781272ca */ /* 0x000fe200000e0000 */
[----:B------:R-:W-:Y:S01]  /*16790*/  VIADD R120, R4, 0x200 ;  /* 0x0000020004787836 */ /* 0x000fe20000000000 */
[----:B------:R-:W-:-:S04]  /*167a0*/  R2UR UR15, R121 ;  /* 0x00000000790f72ca */ /* 0x000fc800000e0000 */
[----:B------:R-:W-:Y:S02]  /*167b0*/  R2UR UR14, R120 ;  /* 0x00000000780e72ca */ /* 0x000fe400000e0000 */
[----:B--2---:R-:W-:Y:S01]  /*167c0*/  R2UR UR42, R20 ;  /* 0x00000000142a72ca */ /* 0x004fe200000e0000 */
[----:B------:R-:W-:Y:S01]  /*167d0*/  IMAD.MOV.U32 R20, RZ, RZ, R4 ;  /* 0x000000ffff147224 */ /* 0x000fe200078e0004 */
[----:B------:R-:W-:Y:S01]  /*167e0*/  R2UR UR43, R21 ;  /* 0x00000000152b72ca */ /* 0x000fe200000e0000 */
[----:B------:R-:W-:Y:S01]  /*167f0*/  IMAD.MOV.U32 R21, RZ, RZ, 0x40000040 ;  /* 0x40000040ff157424 */ /* 0x000fe200078e00ff */
[----:B---3--:R-:W-:Y:S02]  /*16800*/  R2UR UR28, R124 ;  /* 0x000000007c1c72ca */ /* 0x008fe400000e0000 */
[----:B------:R-:W-:Y:S02]  /*16810*/  R2UR UR29, R125 ;  /* 0x000000007d1d72ca */ /* 0x000fe400000e0000 */
[----:B------:R-:W-:-:S02]  /*16820*/  R2UR UR26, R20 ;  /* 0x00000000141a72ca */ /* 0x000fc400000e0000 */
[----:B------:R-:W-:-:S07]  /*16830*/  R2UR UR27, R21 ;  /* 0x00000000151b72ca */ /* 0x000fce00000e0000 */
[----:B------:R-:W-:Y:S02]  /*16840*/  UMOV UR24, UR28 ;  /* 0x0000001c00187c82 */ /* 0x000fe40008000000 */
[----:B------:R-:W-:-:S04]  /*16850*/  UMOV UR25, UR29 ;  /* 0x0000001d00197c82 */ /* 0x000fc80008000000 */
        /* <DEDUP_REMOVED lines=26> */
[----:B------:R-:W-:-:S04]  /*16a00*/  R2UR UR10, R122 ;  /* 0x000000007a0a72ca */ /* 0x000fc800000e0000 */
[----:B------:R-:W-:Y:S01]  /*16a10*/  R2UR UR11, R123 ;  /* 0x000000007b0b72ca */ /* 0x000fe200000e0000 */
[----:B------:R-:W-:Y:S01]  /*16a20*/  UMOV UR8, UR28 ;  /* 0x0000001c00087c82 */ /* 0x000fe20008000000 */
[----:B------:R-:W-:Y:S01]  /*16a30*/  UMOV UR9, UR29 ;  /* 0x0000001d00097c82 */ /* 0x000fe20008000000 */
[----:B------:R-:W-:Y:S01]  /*16a40*/  IMAD.MOV.U32 R121, RZ, RZ, 0x40000040 ;  /* 0x40000040ff797424 */ /* 0x000fe200078e00ff */
[----:B------:R-:W-:Y:S02]  /*16a50*/  WARPGROUP.DEPBAR.LE gsb0, 0x0 ;  /* 0x00008000000079c5 */ /* 0x000fe40000010000 */
[----:B------:R-:W-:-:S07]  /*16a60*/  WARPGROUP.ARRIVE ;  /* 0x00000000000079c5 */ /* 0x000fce0000000000 */
[----:B------:R-:W-:Y:S01]  /*16a70*/  HGMMA.64x16x16.F32.BF16 R128, gdesc[UR8], RZ, !UPT, gsb0 ;  /* 0x00200000088079f0 */ /* 0x000fe2000c0018ff */
[C---:B------:R-:W-:Y:S01]  /*16a80*/  IADD3 R120, R4.reuse, 0x2, RZ ;  /* 0x0000000204787810 */ /* 0x040fe20007ffe0ff */
[C---:B------:R-:W-:Y:S01]  /*16a90*/  VIADD R20, R4.reuse, 0x300 ;  /* 0x0000030004147836 */ /* 0x040fe20000000000 */
[----:B------:R-:W-:Y:S01]  /*16aa0*/  R2UR UR35, R121 ;  /* 0x00000000792372ca */ /* 0x000fe200000e0000 */
[----:B------:R-:W-:Y:S01]  /*16ab0*/  VIADD R122, R4, 0x182 ;  /* 0x00000182047a7836 */ /* 0x000fe20000000000 */
[----:B------:R-:W-:Y:S01]  /*16ac0*/  R2UR UR34, R120 ;  /* 0x00000000782272ca */ /* 0x000fe200000e0000 */
[----:B------:R-:W-:Y:S02]  /*16ad0*/  VIADD R120, R4, 0x102 ;  /* 0x0000010204787836 */ /* 0x000fe40000000000 */
[----:B------:R-:W-:Y:S02]  /*16ae0*/  IMAD.MOV.U32 R121, RZ, RZ, 0x40000040 ;  /* 0x40000040ff797424 */ /* 0x000fe400078e00ff */
[----:B------:R-:W-:Y:S01]  /*16af0*/  IMAD.MOV.U32 R123, RZ, RZ, 0x40000040 ;  /* 0x40000040ff7b7424 */ /* 0x000fe200078e00ff */
[----:B------:R-:W-:-:S02]  /*16b00*/  R2UR UR58, R20 ;  /* 0x00000000143a72ca */ /* 0x000fc400000e0000 */
[----:B------:R-:W-:Y:S02]  /*16b10*/  R2UR UR59, R21 ;  /* 0x00000000153b72ca */ /* 0x000fe400000e0000 */
[----:B------:R-:W-:Y:S01]  /*16b20*/  R2UR UR30, R120 ;  /* 0x00000000781e72ca */ /* 0x000fe200000e0000 */
[----:B------:R-:W-:Y:S01]  /*16b30*/  VIADD R120, R4, 0x282 ;  /* 0x0000028204787836 */ /* 0x000fe20000000000 */
[----:B------:R-:W-:Y:S01]  /*16b40*/  R2UR UR31, R121 ;  /* 0x00000000791f72ca */ /* 0x000fe200000e0000 */
[----:B------:R-:W-:Y:S01]  /*16b50*/  IMAD.MOV.U32 R121, RZ, RZ, 0x40000040 ;  /* 0x40000040ff797424 */ /* 0x000fe200078e00ff */
[----:B------:R-:W-:Y:S01]  /*16b60*/  R2UR UR26, R122 ;  /* 0x000000007a1a72ca */ /* 0x000fe200000e0000 */
[----:B------:R-:W-:Y:S01]  /*16b70*/  VIADD R122, R4, 0x302 ;  /* 0x00000302047a7836 */ /* 0x000fe20000000000 */
[----:B------:R-:W-:Y:S01]  /*16b80*/  R2UR UR27, R123 ;  /* 0x000000007b1b72ca */ /* 0x000fe200000e0000 */
[----:B------:R-:W-:Y:S01]  /*16b90*/  IMAD.MOV.U32 R123, RZ, RZ, 0x40000040 ;  /* 0x40000040ff7b7424 */ /* 0x000fe200078e00ff */
[----:B------:R-:W-:-:S02]  /*16ba0*/  R2UR UR18, R120 ;  /* 0x00000000781272ca */ /* 0x000fc400000e0000 */
[----:B------:R-:W-:Y:S02]  /*16bb0*/  R2UR UR19, R121 ;  /* 0x00000000791372ca */ /* 0x000fe400000e0000 */
[----:B------:R-:W-:Y:S02]  /*16bc0*/  R2UR UR46, R122 ;  /* 0x000000007a2e72ca */ /* 0x000fe400000e0000 */
[----:B------:R-:W-:Y:S01]  /*16bd0*/  R2UR UR47, R123 ;  /* 0x000000007b2f72ca */ /* 0x000fe200000e0000 */
        /* <DEDUP_REMOVED lines=19> */
[----:B------:R2:W-:Y:S04]  /*16d10*/  STL.64 [R1+0x68], R8 ;  /* 0x0000680801007387 */ /* 0x0005e80000100a00 */
[----:B--2---:R-:W2:Y:S01]  /*16d20*/  LDL.64 R8, [R1+0x38] ;  /* 0x0000380001087983 */ /* 0x004ea20000100a00 */
        /* <DEDUP_REMOVED lines=19> */
[----:B------:R-:W-:Y:S01]  /*16e60*/  UMOV UR16, UR42 ;  /* 0x0000002a00107c82 */ /* 0x000fe20008000000 */
[----:B------:R-:W-:Y:S01]  /*16e70*/  UMOV UR17, UR43 ;  /* 0x0000002b00117c82 */ /* 0x000fe20008000000 */
[----:B------:R-:W-:Y:S02]  /*16e80*/  WARPGROUP.DEPBAR.LE gsb0, 0x0 ;  /* 0x00008000000079c5 */ /* 0x000fe40000010000 */
[----:B------:R-:W-:-:S06]  /*16e90*/  WARPGROUP.ARRIVE ;  /* 0x00000000000079c5 */ /* 0x000fcc0000000000 */
[----:B------:R-:W-:Y:S01]  /*16ea0*/  HGMMA.64x16x16.F32.BF16 R128, gdesc[UR16], R128, gsb0 ;  /* 0x00200000108079f0 */ /* 0x000fe20008001880 */
[----:B------:R-:W-:Y:S01]  /*16eb0*/  MOV R6, UR45 ;  /* 0x0000002d00067c02 */ /* 0x000fe20008000f00 */
[----:B------:R-:W-:Y:S01]  /*16ec0*/  UMOV UR45, UR43 ;  /* 0x0000002b002d7c82 */ /* 0x000fe20008000000 */
[----:B01----:R-:W-:Y:S01]  /*16ed0*/  MOV R5, UR44 ;  /* 0x0000002c00057c02 */ /* 0x003fe20008000f00 */
[----:B------:R-:W-:Y:S01]  /*16ee0*/  UMOV UR44, UR42 ;  /* 0x0000002a002c7c82 */ /* 0x000fe20008000000 */
[----:B------:R-:W-:Y:S02]  /*16ef0*/  WARPGROUP.DEPBAR.LE gsb0, 0x0 ;  /* 0x00008000000079c5 */ /* 0x000fe40000010000 */
[----:B------:R-:W-:-:S06]  /*16f00*/  WARPGROUP.ARRIVE ;  /* 0x00000000000079c5 */ /* 0x000fcc0000000000 */
[----:B------:R-:W-:Y:S01]  /*16f10*/  HGMMA.64x16x16.F32.BF16 R120, gdesc[UR44], R120, gsb0 ;  /* 0x002000002c7879f0 */ /* 0x000fe20008001878 */
[----:B------:R-:W-:Y:S02]  /*16f20*/  VIADD R20, R4, 0x4 ;  /* 0x0000000404147836 */ /* 0x000fe40000000000 */
[----:B------:R-:W-:-:S03]  /*16f30*/  IMAD.MOV.U32 R21, RZ, RZ, 0x40000040 ;  /* 0x40000040ff157424 */ /* 0x000fc600078e00ff */
[----:B------:R-:W-:Y:S02]  /*16f40*/  R2UR UR14, R20 ;  /* 0x00000000140e72ca */ /* 0x000fe400000e0000 */
[----:B------:R-:W-:Y:S02]  /*16f50*/  R2UR UR15, R21 ;  /* 0x00000000150f72ca */ /* 0x000fe400000e0000 */
[----:B--2---:R-:W-:Y:S02]  /*16f60*/  R2UR UR38, R8 ;  /* 0x00000000082672ca */ /* 0x004fe400000e0000 */
[----:B------:R-:W-:Y:S01]  /*16f70*/  R2UR UR39, R9 ;  /* 0x00000000092772ca */ /* 0x000fe200000e0000 */
[----:B------:R-:W-:Y:S02]  /*16f80*/  WARPGROUP.DEPBAR.LE gsb0, 0x0 ;  /* 0x00008000000079c5 */ /* 0x000fe40000010000 */
[----:B------:R-:W-:-:S08]  /*16f90*/  WARPGROUP.ARRIVE ;  /* 0x00000000000079c5 */ /* 0x000fd00000000000 */
[----:B------:R-:W-:Y:S02]  /*16fa0*/  UMOV UR12, UR38 ;  /* 0x00000026000c7c82 */ /* 0x000fe40008000000 */
[----:B------:R-:W-:Y:S01]  /*16fb0*/  UMOV UR13, UR39 ;  /* 0x00000027000d7c82 */ /* 0x000fe20008000000 */
[----:B------:R-:W-:Y:S02]  /*16fc0*/  VIADD R20, R4, 0x84 ;  /* 0x0000008404147836 */ /* 0x000fe40000000000 */
[----:B------:R-:W-:Y:S01]  /*16fd0*/  IMAD.MOV.U32 R21, RZ, RZ, 0x40000040 ;  /* 0x40000040ff157424 */ /* 0x000fe200078e00ff */
[----:B------:R-:W-:Y:S01]  /*16fe0*/  HGMMA.64x16x16.F32.BF16 R168, gdesc[UR12], R168, gsb0 ;  /* 0x002000000ca879f0 */ /* 0x000fe200080018a8 */
[----:B------:R-:W-:Y:S01]  /*16ff0*/  UMOV UR8, UR38 ;  /* 0x0000002600087c82 */ /* 0x000fe20008000000 */
[----:B------:R-:W-:Y:S01]  /*17000*/  R2UR UR10, R20 ;  /* 0x00000000140a72ca */ /* 0x000fe200000e0000 */
[----:B------:R-:W2:Y:S01]  /*17010*/  LDL.64 R8, [R1+0x30] ;  /* 0x0000300001087983 */ /* 0x000ea20000100a00 */
[----:B------:R-:W-:Y:S01]  /*17020*/  R2UR UR11, R21 ;  /* 0x00000000150b72ca */ /* 0x000fe200000e0000 */
[----:B------:R-:W-:Y:S01]  /*17030*/  UMOV UR9, UR39 ;  /* 0x0000002700097c82 */ /* 0x000fe20008000000 */
[----:B------:R-:W-:-:S02]  /*17040*/  WARPGROUP.DEPBAR.LE gsb0, 0x0 ;  /* 0x00008000000079c5 */ /* 0x000fc40000010000 */
[----:B------:R-:W-:-:S09]  /*17050*/  WARPGROUP.ARRIVE ;  /* 0x00000000000079c5 */ /* 0x000fd20000000000 */
        /* <DEDUP_REMOVED lines=165> */
[----:B------:R-:W-:-:S09]  /*17ab0*/  UMOV UR17, UR39 ;  /* 0x0000002700117c82 */ /* 0x000fd20008000000 */
        /* <DEDUP_REMOVED lines=85> */
[----:B------:R-:W-:Y:S01]  /*18010*/  UMOV UR28, UR52 ;  /* 0x00000034001c7c82 */ /* 0x000fe20008000000 */
[----:B------:R-:W-:Y:S01]  /*18020*/  R2UR UR23, R21 ;  /* 0x00000000151772ca */ /* 0x000fe200000e0000 */
[----:B------:R-:W-:Y:S01]  /*18030*/  UMOV UR29, UR53 ;  /* 0x00000035001d7c82 */ /* 0x000fe20008000000 */
[----:B------:R-:W-:Y:S01]  /*18040*/  UMOV UR24, UR52 ;  /* 0x0000003400187c82 */ /* 0x000fe20008000000 */
[----:B------:R-:W-:Y:S01]  /*18050*/  UMOV UR25, UR53 ;  /* 0x0000003500197c82 */ /* 0x000fe20008000000 */
[----:B------:R-:W-:Y:S01]  /*18060*/  R2UR UR45, R6 ;  /* 0x00000000062d72ca */ /* 0x000fe200000e0000 */
[----:B------:R0:W5:Y:S02]  /*18070*/  LDL.LU.64 R8, [R1+0x68] ;  /* 0x0000680001087983 */ /* 0x0001640000300a00 */
[----:B------:R-:W-:-:S02]  /*18080*/  UMOV UR20, UR38 ;  /* 0x0000002600147c82 */ /* 0x000fc40008000000 */
        /* <DEDUP_REMOVED lines=178> */
[----:B------:R-:W-:Y:S02]  /*18bb0*/  R2UR UR44, R5 ;  /* 0x00000000052c72ca */ /* 0x000fe400000e0000 */
[----:B------:R-:W-:Y:S02]  /*18bc0*/  R2UR UR18, R20 ;  /* 0x00000000141272ca */ /* 0x000fe400000e0000 */
[----:B------:R-:W-:Y:S01]  /*18bd0*/  R2UR UR19, R21 ;  /* 0x00000000151372ca */ /* 0x000fe200000e0000 */
[----:B------:R-:W-:-:S08]  /*18be0*/  UMOV UR17, UR45 ;  /* 0x0000002d00117c82 */ /* 0x000fd00008000000 */
        /* <DEDUP_REMOVED lines=275> */
[----:B0-----:R-:W-:Y:S06]  /*19d20*/  @!P0 BRA `(.L_x_3479) ;  /* 0x0000000000048947 */ /* 0x001fec0003800000 */
[----:B------:R-:W-:Y:S01]  /*19d30*/  BPT.TRAP 0x1 ;  /* 0x000000040000795c */ /* 0x000fe20000300000 */
.L_x_3479:
[----:B------:R-:W-:Y:S01]  /*19d40*/  SHF.L.U32 R0, R12, 0x1f, RZ ;  /* 0x0000001f0c007819 */ /* 0x000fe200000006ff */
[----:B------:R-:W-:-:S04]  /*19d50*/  IMAD R15, R13, 0x8, R2 ;  /* 0x000000080d0f7824 */ /* 0x000fc800078e0202 */
[----:B------:R0:W1:Y:S01]  /*19d60*/  SYNCS.PHASECHK.TRANS64.TRYWAIT P2, [R15+URZ+0x36850], R0 ;  /* 0x036850000f0075a7 */ /* 0x000062000804017f */
[----:B------:R-:W-:Y:S05]  /*19d70*/  @!P0 BRA `(.L_x_3480) ;  /* 0x0000000000048947 */ /* 0x000fea0003800000 */
[----:B------:R-:W-:Y:S01]  /*19d80*/  BPT.TRAP 0x1 ;  /* 0x000000040000795c */ /* 0x000fe20000300000 */
.L_x_3480:
[----:B------:R-:W-:Y:S04]  /*19d90*/  BSSY B1, `(.L_x_3481) ;  /* 0x0000004000017945 */ /* 0x000fe80003800000 */
[----:B-1----:R-:W-:Y:S05]  /*19da0*/  @P2 BRA `(.L_x_3482) ;  /* 0x0000000000082947 */ /* 0x002fea0003800000 */
[----:B------:R-:W1:Y:S02]  /*19db0*/  SYNCS.PHASECHK.TRANS64.TRYWAIT P2, [R15+URZ+0x36850], R0 ;  /* 0x036850000f0075a7 */ /* 0x000e64000804017f */
[----:B-1----:R-:W-:Y:S05]  /*19dc0*/  @!P2 BRA `(.L_x_3483) ;  /* 0x000000b80058a947 */ /* 0x002fea0003800000 */
.L_x_3482:
[----:B------:R-:W-:Y:S05]  /*19dd0*/  BSYNC B1 ;  /* 0x0000000000017941 */ /* 0x000fea0003800000 */
.L_x_3481:
[----:B01----:R-:W-:Y:S01]  /*19de0*/  VIADD R0, R2, 0x400 ;  /* 0x0000040002007836 */ /* 0x003fe20000000000 */
[----:B------:R-:W-:Y:S01]  /*19df0*/  WARPGROUP.ARRIVE ;  /* 0x00000000000079c5 */ /* 0x000fe20000000000 */
[----:B------:R-:W-:Y:S01]  /*19e00*/  IMAD.MOV.U32 R5, RZ, RZ, 0x40000040 ;  /* 0x40000040ff057424 */ /* 0x000fe200078e00ff */
[----:B------:R-:W-:Y:S01]  /*19e10*/  ULDC UR5, c[0x0][0x9d8] ;  /* 0x0002760000057ab9 */ /* 0x000fe20000000800 */
[----:B------:R-:W-:Y:S01]  /*19e20*/  ULDC UR4, c[0x0][0x988] ;  /* 0x0002620000047ab9 */ /* 0x000fe20000000800 */
[----:B------:R-:W-:Y:S01]  /*19e30*/  SHF.R.U32.HI R0, RZ, 0x4, R0 ;  /* 0x00000004ff007819 */ /* 0x000fe20000011600 */
[----:B------:R-:W-:Y:S01]  /*19e40*/  FMUL.FTZ R6, R169, UR5 ;  /* 0x00000005a9067c20 */ /* 0x000fe20008410000 */
[----:B------:R-:W-:Y:S01]  /*19e50*/  FMUL.FTZ R21, R172, UR5 ;  /* 0x00000005ac157c20 */ /* 0x000fe20008410000 */
[----:B------:R-:W-:Y:S01]  /*19e60*/  FMUL.FTZ R169, R173, UR5 ;  /* 0x00000005ada97c20 */ /* 0x000fe20008410000 */
        /* <DEDUP_REMOVED lines=11> */
[----:B------:R-:W-:Y:S01]  /*19f20*/  IMAD.MOV.U32 R13, RZ, RZ, 0x40000040 ;  /* 0x40000040ff0d7424 */ /* 0x000fe200078e00ff */
[----:B------:R-:W-:Y:S01]  /*19f30*/  MUFU.TANH R21, R21 ;  /* 0x0000001500157308 */ /* 0x000fe20000002400 */
[C---:B------:R-:W-:Y:S01]  /*19f40*/  VIADD R4, R12.reuse, 0x80 ;  /* 0x000000800c047836 */ /* 0x040fe20000000000 */
[----:B------:R-:W-:Y:S01]  /*19f50*/  R2UR UR6, R12 ;  /* 0x000000000c0672ca */ /* 0x000fe200000e0000 */
[----:B------:R-:W-:Y:S01]  /*19f60*/  FMUL.FTZ R162, R163, UR5 ;  /* 0x00000005a3a27c20 */ /* 0x000fe20008410000 */
[----:B------:R-:W-:Y:S01]  /*19f70*/  R2UR UR7, R13 ;  /* 0x000000000d0772ca */ /* 0x000fe200000e0000 */
        /* <DEDUP_REMOVED lines=12> */
[----:B------:R-:W-:Y:S01]  /*1a040*/  HGMMA.64x192x16.F32.BF16 R24, R200, gdesc[UR4].tnspB, R24, gsb0 ;  /* 0x42e00004c8187df0 */ /* 0x000fe20008001818 */
[----:B------:R-:W-:Y:S01]  /*1a050*/  R2UR UR6, R4 ;  /* 0x00000000040672ca */ /* 0x000fe200000e0000 */
[----:B------:R-:W-:Y:S01]  /*1a060*/  VIADD R4, R12, 0x100 ;  /* 0x000001000c047836 */ /* 0x000fe20000000000 */
[----:B------:R-:W-:Y:S01]  /*1a070*/  R2UR UR7, R5 ;  /* 0x00000000050772ca */ /* 0x000fe200000e0000 */
[----:B------:R-:W-:Y:S01]  /*1a080*/  FMUL.FTZ R159, R144, UR5 ;  /* 0x00000005909f7c20 */ /* 0x000fe20008410000 */
[----:B------:R-:W-:Y:S01]  /*1a090*/  MOV R5, 0x40000040 ;  /* 0x4000004000057802 */ /* 0x000fe20000000f00 */
[----:B------:R-:W-:Y:S01]  /*1a0a0*/  FMUL.FTZ R172, R145, UR5 ;  /* 0x0000000591ac7c20 */ /* 0x000fe20008410000 */
[----:B------:R-:W2:Y:S01]  /*1a0b0*/  MUFU.TANH R171, R171 ;  /* 0x000000ab00ab7308 */ /* 0x000ea20000002400 */
[----:B0-----:R-:W-:Y:S01]  /*1a0c0*/  FMNMX.FTZ R3, R0, R11, !PT ;  /* 0x0000000b00037209 */ /* 0x001fe20007810000 */
[----:B------:R-:W-:Y:S01]  /*1a0d0*/  FMUL.FTZ R145, R147, UR5 ;  /* 0x0000000593917c20 */ /* 0x000fe20008410000 */
[----:B------:R-:W-:Y:S01]  /*1a0e0*/  FMUL.FTZ R147, R148, UR5 ;  /* 0x0000000594937c20 */ /* 0x000fe20008410000 */
[----:B------:R-:W-:Y:S01]  /*1a0f0*/  FMUL.FTZ R148, R149, UR5 ;  /* 0x0000000595947c20 */ /* 0x000fe20008410000 */
[----:B------:R-:W-:Y:S01]  /*1a100*/  FMNMX.FTZ R3, R6, R3, !PT ;  /* 0x0000000306037209 */ /* 0x000fe20007810000 */
[----:B------:R-:W-:Y:S01]  /*1a110*/  FMUL.FTZ R136, R136, UR5 ;  /* 0x0000000588887c20 */ /* 0x000fe20008410000 */
[----:B------:R-:W-:Y:S01]  /*1a120*/  FMUL.FTZ R137, R137, UR5 ;  /* 0x0000000589897c20 */ /* 0x000fe20008410000 */
[----:B------:R-:W0:Y:S01]  /*1a130*/  MUFU.TANH R161, R161 ;  /* 0x000000a100a17308 */ /* 0x000e220000002400 */
[----:B------:R-:W-:Y:S01]  /*1a140*/  FMNMX.FTZ R3, R21, R3, !PT ;  /* 0x0000000315037209 */ /* 0x000fe20007810000 */
[----:B------:R-:W-:Y:S01]  /*1a150*/  FMUL.FTZ R140, R140, UR5 ;  /* 0x000000058c8c7c20 */ /* 0x000fe20008410000 */
[----:B------:R-:W-:Y:S01]  /*1a160*/  FMUL.FTZ R141, R141, UR5 ;  /* 0x000000058d8d7c20 */ /* 0x000fe20008410000 */
[----:B------:R-:W-:Y:S01]  /*1a170*/  FMUL.FTZ R128, R128, UR5 ;  /* 0x0000000580807c20 */ /* 0x000fe20008410000 */
[----:B-1----:R-:W-:Y:S01]  /*1a180*/  FMNMX.FTZ R3, R169, R3, !PT ;  /* 0x00000003a9037209 */ /* 0x002fe20007810000 */
        /* <DEDUP_REMOVED lines=9> */
[----:B------:R-:W-:Y:S01]  /*1a220*/  VIADD R120, R12, 0x200 ;  /* 0x000002000c787836 */ /* 0x000fe20000000000 */
[----:B------:R-:W2:Y:S01]  /*1a230*/  MUFU.TANH R165, R165 ;  /* 0x000000a500a57308 */ /* 0x000ea20000002400 */
[----:B0-----:R-:W-:Y:S01]  /*1a240*/  FMNMX.FTZ R3, R161, R3, !PT ;  /* 0x00000003a1037209 */ /* 0x001fe20007810000 */
[----:B------:R-:W-:-:S02]  /*1a250*/  IMAD.MOV.U32 R121, RZ, RZ, 0x40000040 ;  /* 0x40000040ff797424 */ /* 0x000fc400078e00ff */
        /* <DEDUP_REMOVED lines=22> */
[----:B0-----:R-:W-:Y:S01]  /*1a3c0*/  FMNMX.FTZ R3, R167, R3, !PT ;  /* 0x00000003a7037209 */ /* 0x001fe20007810000 */
[----:B------:R-:W-:Y:S01]  /*1a3d0*/  FMUL.FTZ R127, R127, UR5 ;  /* 0x000000057f7f7c20 */ /* 0x000fe20008410000 */
[----:B------:R-:W-:Y:S01]  /*1a3e0*/  @!P1 VIADD R14, R14, 0x36840 ;  /* 0x000368400e0e9836 */ /* 0x000fe20000000000 */
[----:B-----5:R-:W-:Y:S01]  /*1a3f0*/  ISETP.GT.AND P2, PT, R9, RZ, PT ;  /* 0x000000ff0900720c */ /* 0x020fe20003f44270 */
[----:B------:R-:W-:-:S02]  /*1a400*/  @!P1 VIADD R15, R15, 0x36860 ;  /* 0x000368600f0f9836 */ /* 0x000fc40000000000 */
[----:B------:R-:W-:Y:S01]  /*1a410*/  VIADD R9, R9, 0xffffffff ;  /* 0xffffffff09097836 */ /* 0x000fe20000000000 */
[----:B------:R-:W0:Y:S01]  /*1a420*/  MUFU.TANH R157, R157 ;  /* 0x0000009d009d7308 */ /* 0x000e220000002400 */
[----:B-1----:R-:W-:Y:S02]  /*1a430*/  FMNMX.FTZ R3, R153, R3, !PT ;  /* 0x0000000399037209 */ /* 0x002fe40007810000 */
[----:B------:R-:W-:-:S05]  /*1a440*/  @!P1 PRMT R14, RZ, 0x654, R14 ;  /* 0x00000654ff0e9816 */ /* 0x000fca000000000e */
        /* <DEDUP_REMOVED lines=34> */
[----:B------:R-:W-:Y:S02]  /*1a670*/  WARPGROUP.DEPBAR.LE gsb0, 0x0 ;  /* 0x00008000000079c5 */ /* 0x000fe40000010000 */
[----:B------:R-:W-:-:S04]  /*1a680*/  WARPGROUP.ARRIVE ;  /* 0x00000000000079c5 */ /* 0x000fc80000000000 */
[----:B------:R-:W0:Y:S02]  /*1a690*/  MUFU.TANH R20, R20 ;  /* 0x0000001400147308 */ /* 0x000e240000002400 */
[----:B------:R-:W-:Y:S01]  /*1a6a0*/  HGMMA.64x192x16.F32.BF16 R24, R196, gdesc[UR4].tnspB, R24, gsb0 ;  /* 0x42e00004c4187df0 */ /* 0x000fe20008001818 */
[----:B------:R-:W-:Y:S01]  /*1a6b0*/  R2UR UR6, R4 ;  /* 0x00000000040672ca */ /* 0x000fe200000e0000 */
[----:B------:R-:W-:Y:S01]  /*1a6c0*/  VIADD R4, R12, 0x180 ;  /* 0x000001800c047836 */ /* 0x000fe20000000000 */
[----:B------:R-:W-:Y:S01]  /*1a6d0*/  R2UR UR7, R5 ;  /* 0x00000000050772ca */ /* 0x000fe200000e0000 */
[----:B------:R-:W-:Y:S02]  /*1a6e0*/  IMAD.MOV.U32 R5, RZ, RZ, 0x40000040 ;  /* 0x40000040ff057424 */ /* 0x000fe400078e00ff */
[----:B------:R-:W3:Y:S08]  /*1a6f0*/  MUFU.TANH R168, R168 ;  /* 0x000000a800a87308 */ /* 0x000ef00000002400 */
[----:B------:R-:W4:Y:S08]  /*1a700*/  MUFU.TANH R170, R170 ;  /* 0x000000aa00aa7308 */ /* 0x000f300000002400 */
[----:B------:R-:W4:Y:S08]  /*1a710*/  MUFU.TANH R160, R160 ;  /* 0x000000a000a07308 */ /* 0x000f300000002400 */
[----:B------:R-:W4:Y:S08]  /*1a720*/  MUFU.TANH R162, R162 ;  /* 0x000000a200a27308 */ /* 0x000f300000002400 */
[----:B------:R-:W4:Y:S08]  /*1a730*/  MUFU.TANH R163, R163 ;  /* 0x000000a300a37308 */ /* 0x000f300000002400 */
[----:B------:R-:W4:Y:S08]  /*1a740*/  MUFU.TANH R166, R166 ;  /* 0x000000a600a67308 */ /* 0x000f300000002400 */
        /* <DEDUP_REMOVED lines=22> */
[----:B------:R-:W-:Y:S01]  /*1a8b0*/  HGMMA.64x192x16.F32.BF16 R24, R192, gdesc[UR4].tnspB, R24, gsb0 ;  /* 0x42e00004c0187df0 */ /* 0x000fe20008001818 */
[----:B------:R-:W-:Y:S02]  /*1a8c0*/  R2UR UR6, R4 ;  /* 0x00000000040672ca */ /* 0x000fe400000e0000 */
[----:B------:R-:W-:Y:S01]  /*1a8d0*/  R2UR UR7, R5 ;  /* 0x00000000050772ca */ /* 0x000fe200000e0000 */
[----:B------:R-:W-:Y:S01]  /*1a8e0*/  IMAD.U32 R5, RZ, RZ, UR4 ;  /* 0x00000004ff057e24 */ /* 0x000fe2000f8e00ff */
[----:B-1----:R-:W-:-:S05]  /*1a8f0*/  FMNMX.FTZ R4, R125, R3, !PT ;  /* 0x000000037d047209 */ /* 0x002fca0007810000 */
[----:B------:R-:W1:Y:S02]  /*1a900*/  SHFL.BFLY PT, R3, R4, 0x2, 0x1f ;  /* 0x0c401f0004037f89 */ /* 0x000e6400000e0000 */
[----:B-1----:R-:W-:-:S05]  /*1a910*/  FMNMX.FTZ R4, R4, R3, !PT ;  /* 0x0000000304047209 */ /* 0x002fca0007810000 */
[----:B------:R-:W1:Y:S02]  /*1a920*/  SHFL.BFLY PT, R3, R4, 0x1, 0x1f ;  /* 0x0c201f0004037f89 */ /* 0x000e6400000e0000 */
[----:B-1----:R-:W-:-:S05]  /*1a930*/  FMNMX.FTZ R4, R4, R3, !PT ;  /* 0x0000000304047209 */ /* 0x002fca0007810000 */
[C---:B------:R-:W-:Y:S01]  /*1a940*/  FMUL.FTZ R174, R4.reuse, R5 ;  /* 0x0000000504ae7220 */ /* 0x040fe20000410000 */
[----:B------:R-:W-:-:S03]  /*1a950*/  FADD.FTZ R3, -R4, R11 ;  /* 0x0000000b04037221 */ /* 0x000fc60000010100 */
[-CC-:B------:R-:W-:Y:S01]  /*1a960*/  FFMA.FTZ R200, R0, R5.reuse, -R174.reuse ;  /* 0x0000000500c87223 */ /* 0x180fe200000108ae */
[----:B--2---:R-:W-:Y:S01]  /*1a970*/  FMNMX.FTZ R0, R13, R10, !PT ;  /* 0x0000000a0d007209 */ /* 0x004fe20007810000 */
[-CC-:B------:R-:W-:Y:S01]  /*1a980*/  FFMA.FTZ R11, R6, R5.reuse, -R174.reuse ;  /* 0x00000005060b7223 */ /* 0x180fe200000108ae */
[-C--:B------:R-:W-:Y:S01]  /*1a990*/  FMUL.FTZ R3, R3, R5.reuse ;  /* 0x0000000503037220 */ /* 0x080fe20000410000 */
[-CC-:B------:R-:W-:Y:S01]  /*1a9a0*/  FFMA.FTZ R202, R21, R5.reuse, -R174.reuse ;  /* 0x0000000515ca7223 */ /* 0x180fe200000108ae */
[----:B0-----:R-:W-:Y:S01]  /*1a9b0*/  FMNMX.FTZ R0, R20, R0, !PT ;  /* 0x0000000014007209 */ /* 0x001fe20007810000 */
[----:B------:R-:W-:Y:S01]  /*1a9c0*/  MUFU.EX2 R200, R200 ;  /* 0x000000c800c87308 */ /* 0x000fe20000000800 */
[-CC-:B------:R-:W-:Y:S01]  /*1a9d0*/  FFMA.FTZ R169, R169, R5.reuse, -R174.reuse ;  /* 0x00000005a9a97223 */ /* 0x180fe200000108ae */
[-CC-:B------:R-:W-:Y:S01]  /*1a9e0*/  FFMA.FTZ R196, R171, R5.reuse, -R174.reuse ;  /* 0x00000005abc47223 */ /* 0x180fe200000108ae */
[----:B---3--:R-:W-:Y:S01]  /*1a9f0*/  FMNMX.FTZ R0, R168, R0, !PT ;  /* 0x00000000a8007209 */ /* 0x008fe20007810000 */
[-CC-:B------:R-:W-:Y:S01]  /*1aa00*/  FFMA.FTZ R161, R161, R5.reuse, -R174.reuse ;  /* 0x00000005a1a17223 */ /* 0x180fe200000108ae */
[-CC-:B------:R-:W-:Y:S01]  /*1aa10*/  FFMA.FTZ R198, R164, R5.reuse, -R174.reuse ;  /* 0x00000005a4c67223 */ /* 0x180fe200000108ae */
[-CC-:B------:R-:W-:Y:S01]  /*1aa20*/  FFMA.FTZ R164, R165, R5.reuse, -R174.reuse ;  /* 0x00000005a5a47223 */ /* 0x180fe200000108ae */
[----:B----4-:R-:W-:Y:S01]  /*1aa30*/  FMNMX.FTZ R0, R170, R0, !PT ;  /* 0x00000000aa007209 */ /* 0x010fe20007810000 */
[----:B------:R-:W0:Y:S01]  /*1aa40*/  MUFU.EX2 R3, R3 ;  /* 0x0000000300037308 */ /* 0x000e220000000800 */
[-CC-:B------:R-:W-:Y:S01]  /*1aa50*/  FFMA.FTZ R125, R125, R5.reuse, -R174.reuse ;  /* 0x000000057d7d7223 */ /* 0x180fe200000108ae */
[-CC-:B------:R-:W-:Y:S01]  /*1aa60*/  FFMA.FTZ R165, R153, R5.reuse, -R174.reuse ;  /* 0x0000000599a57223 */ /* 0x180fe200000108ae */
        /* <DEDUP_REMOVED lines=8> */
[----:B------:R-:W-:Y:S01]  /*1aaf0*/  MUFU.EX2 R202, R202 ;  /* 0x000000ca00ca7308 */ /* 0x000fe20000000800 */
[----:B0-----:R-:W-:Y:S02]  /*1ab00*/  FFMA.FTZ R8, R3, R8, R200 ;  /* 0x0000000803087223 */ /* 0x001fe400000100c8 */
[----:B------:R-:W-:-:S04]  /*1ab10*/  FMNMX.FTZ R0, R152, R0, !PT ;  /* 0x0000000098007209 */ /* 0x000fc80007810000 */
[----:B------:R-:W-:Y:S01]  /*1ab20*/  FMNMX.FTZ R0, R154, R0, !PT ;  /* 0x000000009a007209 */ /* 0x000fe20007810000 */
[----:B------:R-:W-:Y:S01]  /*1ab30*/  MUFU.EX2 R169, R169 ;  /* 0x000000a900a97308 */ /* 0x000fe20000000800 */
[----:B-1----:R-:W-:Y:S02]  /*1ab40*/  F2FP.BF16.F32.PACK_AB R200, R11, R200 ;  /* 0x000000c80bc8723e */ /* 0x002fe400000010ff */
        /* <DEDUP_REMOVED lines=25> */
[----:B------:R-:W-:-:S05]  /*1ace0*/  FMNMX.FTZ R0, R127, R0, !PT ;  /* 0x000000007f007209 */ /* 0x000fca0007810000 */
[----:B------:R-:W0:Y:S01]  /*1acf0*/  SHFL.BFLY PT, R6, R0, 0x2, 0x1f ;  /* 0x0c401f0000067f89 */ /* 0x000e2200000e0000 */
[----:B------:R-:W-:Y:S02]  /*1ad00*/  WARPGROUP.DEPBAR.LE gsb0, 0x0 ;  /* 0x00008000000079c5 */ /* 0x000fe40000010000 */
[----:B------:R-:W-:Y:S01]  /*1ad10*/  WARPGROUP.ARRIVE ;  /* 0x00000000000079c5 */ /* 0x000fe20000000000 */
[-CC-:B------:R-:W-:Y:S01]  /*1ad20*/  FFMA.FTZ R192, R167, R5.reuse, -R174.reuse ;  /* 0x00000005a7c07223 */ /* 0x180fe200000108ae */
[----:B0-----:R-:W-:Y:S01]  /*1ad30*/  FMNMX.FTZ R6, R0, R6, !PT ;  /* 0x0000000600067209 */ /* 0x001fe20007810000 */
[-CC-:B------:R-:W-:Y:S01]  /*1ad40*/  FFMA.FTZ R194, R156, R5.reuse, -R174.reuse ;  /* 0x000000059cc27223 */ /* 0x180fe200000108ae */
[----:B------:R-:W-:Y:S02]  /*1ad50*/  FFMA.FTZ R156, R172, R5, -R174 ;  /* 0x00000005ac9c7223 */ /* 0x000fe400000108ae */
[----:B------:R-:W-:Y:S01]  /*1ad60*/  HGMMA.64x192x16.F32.BF16 R24, R188, gdesc[UR4].tnspB, R24, gsb0 ;  /* 0x42e00004bc187df0 */ /* 0x000fe20008001818 */
[----:B------:R-:W-:Y:S01]  /*1ad70*/  R2UR UR6, R120 ;  /* 0x00000000780672ca */ /* 0x000fe200000e0000 */
[C---:B------:R-:W-:Y:S01]  /*1ad80*/  VIADD R120, R12.reuse, 0x280 ;  /* 0x000002800c787836 */ /* 0x040fe20000000000 */
[----:B------:R-:W-:Y:S01]  /*1ad90*/  R2UR UR7, R121 ;  /* 0x00000000790772ca */ /* 0x000fe200000e0000 */
[----:B------:R-:W-:Y:S01]  /*1ada0*/  IMAD.MOV.U32 R121, RZ, RZ, 0x40000040 ;  /* 0x40000040ff797424 */ /* 0x000fe200078e00ff */
[----:B------:R-:W0:Y:S01]  /*1adb0*/  SHFL.BFLY PT, R0, R6, 0x1, 0x1f ;  /* 0x0c201f0006007f89 */ /* 0x000e2200000e0000 */
[----:B------:R-:W-:Y:S01]  /*1adc0*/  VIADD R12, R12, 0x300 ;  /* 0x000003000c0c7836 */ /* 0x000fe20000000000 */
[----:B------:R-:W-:Y:S08]  /*1add0*/  MUFU.EX2 R192, R192 ;  /* 0x000000c000c07308 */ /* 0x000ff00000000800 */
[----:B------:R-:W-:Y:S08]  /*1ade0*/  MUFU.EX2 R194, R194 ;  /* 0x000000c200c27308 */ /* 0x000ff00000000800 */
[----:B------:R-:W-:Y:S01]  /*1adf0*/  MUFU.EX2 R156, R156 ;  /* 0x0000009c009c7308 */ /* 0x000fe20000000800 */
[----:B0-----:R-:W-:-:S05]  /*1ae00*/  FMNMX.FTZ R6, R6, R0, !PT ;  /* 0x0000000006067209 */ /* 0x001fca0007810000 */
[----:B------:R-:W-:Y:S02]  /*1ae10*/  FADD.FTZ R0, -R6, R10 ;  /* 0x0000000a06007221 */ /* 0x000fe40000010100 */
[----:B------:R0:W-:Y:S02]  /*1ae20*/  MUFU.EX2 R10, R125 ;  /* 0x0000007d000a7308 */ /* 0x0001e40000000800 */
[----:B------:R-:W-:-:S06]  /*1ae30*/  FMUL.FTZ R0, R0, R5 ;  /* 0x0000000500007220 */ /* 0x000fcc0000410000 */
[----:B------:R-:W-:Y:S01]  /*1ae40*/  MUFU.EX2 R0, R0 ;  /* 0x0000000000007308 */ /* 0x000fe20000000800 */
[----:B------:R-:W-:Y:S02]  /*1ae50*/  WARPGROUP.DEPBAR.LE gsb0, 0x0 ;  /* 0x00008000000079c5 */ /* 0x000fe40000010000 */
[----:B------:R-:W-:Y:S01]  /*1ae60*/  WARPGROUP.ARRIVE ;  /* 0x00000000000079c5 */ /* 0x000fe20000000000 */
[-CC-:B------:R-:W-:Y:S01]  /*1ae70*/  FFMA.FTZ R190, R147, R5.reuse, -R174.reuse ;  /* 0x0000000593be7223 */ /* 0x180fe200000108ae */
[----:B------:R-:W-:-:S04]  /*1ae80*/  FFMA.FTZ R188, R159, R5, -R174 ;  /* 0x000000059fbc7223 */ /* 0x000fc800000108ae */
[----:B------:R-:W-:Y:S01]  /*1ae90*/  HGMMA.64x192x16.F32.BF16 R24, R184, gdesc[UR4].tnspB, R24, gsb0 ;  /* 0x42e00004b8187df0 */ /* 0x000fe20008001818 */
[----:B------:R-:W-:Y:S01]  /*1aea0*/  R2UR UR6, R120 ;  /* 0x00000000780672ca */ /* 0x000fe200000e0000 */
[-CC-:B------:R-:W-:Y:S01]  /*1aeb0*/  FFMA.FTZ R120, R141, R5.reuse, -R174.reuse ;  /* 0x000000058d787223 */ /* 0x180fe200000108ae */
[----:B------:R-:W-:Y:S01]  /*1aec0*/  R2UR UR7, R121 ;  /* 0x00000000790772ca */ /* 0x000fe200000e0000 */
[----:B------:R-:W-:Y:S01]  /*1aed0*/  MUFU.EX2 R188, R188 ;  /* 0x000000bc00bc7308 */ /* 0x000fe20000000800 */
[----:B------:R-:W-:-:S07]  /*1aee0*/  FFMA.FTZ R121, R149, R5, -R174 ;  /* 0x0000000595797223 */ /* 0x000fce00000108ae */
[----:B------:R-:W-:Y:S08]  /*1aef0*/  MUFU.EX2 R190, R190 ;  /* 0x000000be00be7308 */ /* 0x000ff00000000800 */
[----:B------:R-:W-:Y:S08]  /*1af00*/  MUFU.EX2 R120, R120 ;  /* 0x0000007800787308 */ /* 0x000ff00000000800 */
[----:B------:R-:W-:Y:S01]  /*1af10*/  MUFU.EX2 R121, R121 ;  /* 0x0000007900797308 */ /* 0x000fe20000000800 */
[----:B------:R-:W-:-:S02]  /*1af20*/  WARPGROUP.DEPBAR.LE gsb0, 0x0 ;  /* 0x00008000000079c5 */ /* 0x000fc40000010000 */
[----:B------:R-:W-:Y:S01]  /*1af30*/  WARPGROUP.ARRIVE ;  /* 0x00000000000079c5 */ /* 0x000fe20000000000 */
[-CC-:B------:R-:W-:Y:S01]  /*1af40*/  FFMA.FTZ R186, R140, R5.reuse, -R174.reuse ;  /* 0x000000058cba7223 */ /* 0x180fe200000108ae */
[-C--:B------:R-:W-:Y:S01]  /*1af50*/  FMUL.FTZ R140, R6, R5.reuse ;  /* 0x00000005068c7220 */ /* 0x080fe20000410000 */
[-CC-:B------:R-:W-:Y:S01]  /*1af60*/  FFMA.FTZ R184, R136, R5.reuse, -R174.reuse ;  /* 0x0000000588b87223 */ /* 0x180fe200000108ae */
[-C--:B------:R-:W-:Y:S02]  /*1af70*/  FFMA.FTZ R136, R137, R5.reuse, -R174 ;  /* 0x0000000589887223 */ /* 0x080fe400000108ae */
[----:B------:R-:W-:Y:S01]  /*1af80*/  HGMMA.64x192x16.F32.BF16 R24, R180, gdesc[UR4].tnspB, R24, gsb0 ;  /* 0x42e00004b4187df0 */ /* 0x000fe20008001818 */
[-CC-:B------:R-:W-:Y:S01]  /*1af90*/  FFMA.FTZ R201, R13, R5.reuse, -R140.reuse ;  /* 0x000000050dc97223 */ /* 0x180fe2000001088c */
[----:B------:R-:W-:Y:S01]  /*1afa0*/  IMAD.MOV.U32 R13, RZ, RZ, 0x40000040 ;  /* 0x40000040ff0d7424 */ /* 0x000fe200078e00ff */
[----:B------:R-:W-:Y:S01]  /*1afb0*/  R2UR UR6, R12 ;  /* 0x000000000c0672ca */ /* 0x000fe200000e0000 */
[-CC-:B------:R-:W-:Y:S01]  /*1afc0*/  FFMA.FTZ R20, R20, R5.reuse, -R140.reuse ;  /* 0x0000000514147223 */ /* 0x180fe2000001088c */
[-CC-:B------:R-:W-:Y:S01]  /*1afd0*/  FFMA.FTZ R203, R168, R5.reuse, -R140.reuse ;  /* 0x00000005a8cb7223 */ /* 0x180fe2000001088c */
[-CC-:B------:R-:W-:Y:S01]  /*1afe0*/  FFMA.FTZ R141, R170, R5.reuse, -R140.reuse ;  /* 0x00000005aa8d7223 */ /* 0x180fe2000001088c */
[----:B------:R-:W-:Y:S01]  /*1aff0*/  R2UR UR7, R13 ;  /* 0x000000000d0772ca */ /* 0x000fe200000e0000 */
[----:B------:R-:W1:Y:S01]  /*1b000*/  MUFU.EX2 R201, R201 ;  /* 0x000000c900c97308 */ /* 0x000e620000000800 */
[-CC-:B------:R-:W-:Y:S01]  /*1b010*/  FFMA.FTZ R197, R160, R5.reuse, -R140.reuse ;  /* 0x00000005a0c57223 */ /* 0x180fe2000001088c */
[-CC-:B------:R-:W-:Y:S01]  /*1b020*/  FFMA.FTZ R199, R163, R5.reuse, -R140.reuse ;  /* 0x00000005a3c77223 */ /* 0x180fe2000001088c */
[-C--:B------:R-:W-:Y:S01]  /*1b030*/  FFMA.FTZ R12, R145, R5.reuse, -R140 ;  /* 0x00000005910c7223 */ /* 0x080fe2000001088c */
[----:B------:R-:W-:Y:S01]  /*1b040*/  FADD.FTZ R145, R11, R8 ;  /* 0x000000080b917221 */ /* 0x000fe20000010000 */
[-CC-:B------:R-:W-:Y:S01]  /*1b050*/  FFMA.FTZ R147, R166, R5.reuse, -R140.reuse ;  /* 0x00000005a6937223 */ /* 0x180fe2000001088c */
[-CC-:B------:R-:W-:Y:S01]  /*1b060*/  FFMA.FTZ R193, R152, R5.reuse, -R140.reuse ;  /* 0x0000000598c17223 */ /* 0x180fe2000001088c */
[-CC-:B------:R-:W-:Y:S01]  /*1b070*/  FFMA.FTZ R185, R138, R5.reuse, -R140.reuse ;  /* 0x000000058ab97223 */ /* 0x180fe2000001088c */
[----:B------:R-:W2:Y:S01]  /*1b080*/  MUFU.EX2 R20, R20 ;  /* 0x0000001400147308 */ /* 0x000ea20000000800 */
[----:B------:R-:W-:Y:S01]  /*1b090*/  @!P1 PRMT R138, RZ, 0x654, R15 ;  /* 0x00000654ff8a9816 */ /* 0x000fe2000000000f */
[-CC-:B0-----:R-:W-:Y:S01]  /*1b0a0*/  FFMA.FTZ R125, R154, R5.reuse, -R140.reuse ;  /* 0x000000059a7d7223 */ /* 0x181fe2000001088c */
[-CC-:B------:R-:W-:Y:S01]  /*1b0b0*/  FFMA.FTZ R195, R155, R5.reuse, -R140.reuse ;  /* 0x000000059bc37223 */ /* 0x180fe2000001088c */
[-CC-:B------:R-:W-:Y:S01]  /*1b0c0*/  FFMA.FTZ R137, R158, R5.reuse, -R140.reuse ;  /* 0x000000059e897223 */ /* 0x180fe2000001088c */
[-CC-:B------:R-:W-:Y:S01]  /*1b0d0*/  FFMA.FTZ R189, R144, R5.reuse, -R140.reuse ;  /* 0x0000000590bd7223 */ /* 0x180fe2000001088c */
[-CC-:B------:R-:W-:Y:S01]  /*1b0e0*/  FFMA.FTZ R191, R146, R5.reuse, -R140.reuse ;  /* 0x0000000592bf7223 */ /* 0x180fe2000001088c */
[--C-:B------:R-:W-:Y:S01]  /*1b0f0*/  FFMA.FTZ R13, R151, R5, -R140.reuse ;  /* 0x00000005970d7223 */ /* 0x100fe2000001088c */
[----:B------:R-:W0:Y:S01]  /*1b100*/  MUFU.EX2 R203, R203 ;  /* 0x000000cb00cb7308 */ /* 0x000e220000000800 */
[----:B-1----:R-:W-:Y:S01]  /*1b110*/  FFMA.FTZ R7, R0, R7, R201 ;  /* 0x0000000700077223 */ /* 0x002fe200000100c9 */
[-CC-:B------:R-:W-:Y:S01]  /*1b120*/  FFMA.FTZ R187, R142, R5.reuse, -R140.reuse ;  /* 0x000000058ebb7223 */ /* 0x180fe2000001088c */
[-CC-:B------:R-:W-:Y:S01]  /*1b130*/  FFMA.FTZ R131, R131, R5.reuse, -R140.reuse ;  /* 0x0000000583837223 */ /* 0x180fe2000001088c */
[-CC-:B------:R-:W-:Y:S01]  /*1b140*/  FFMA.FTZ R135, R135, R5.reuse, -R140.reuse ;  /* 0x0000000587877223 */ /* 0x180fe2000001088c */
[-CC-:B------:R-:W-:Y:S01]  /*1b150*/  FFMA.FTZ R122, R122, R5.reuse, -R140.reuse ;  /* 0x000000057a7a7223 */ /* 0x180fe2000001088c */
[-CC-:B------:R-:W-:Y:S01]  /*1b160*/  FFMA.FTZ R123, R123, R5.reuse, -R140.reuse ;  /* 0x000000057b7b7223 */ /* 0x180fe2000001088c */
[-CC-:B------:R-:W-:Y:S01]  /*1b170*/  FFMA.FTZ R126, R126, R5.reuse, -R140.reuse ;  /* 0x000000057e7e7223 */ /* 0x180fe2000001088c */
[----:B------:R-:W1:Y:S01]  /*1b180*/  MUFU.EX2 R141, R141 ;  /* 0x0000008d008d7308 */ /* 0x000e620000000800 */
[C---:B--2---:R-:W-:Y:S01]  /*1b190*/  FADD.FTZ R8, R20.reuse, R7 ;  /* 0x0000000714087221 */ /* 0x044fe20000010000 */
[--C-:B------:R-:W-:Y:S01]  /*1b1a0*/  FFMA.FTZ R7, R139, R5, -R140.reuse ;  /* 0x000000058b077223 */ /* 0x100fe2000001088c */
[----:B------:R-:W-:Y:S01]  /*1b1b0*/  F2FP.BF16.F32.PACK_AB R201, R20, R201 ;  /* 0x000000c914c9723e */ /* 0x000fe200000010ff */
[----:B------:R-:W-:-:S04]  /*1b1c0*/  FFMA.FTZ R127, R127, R5, -R140 ;  /* 0x000000057f7f7223 */ /* 0x000fc8000001088c */
[----:B------:R-:W-:Y:S01]  /*1b1d0*/  MUFU.EX2 R197, R197 ;  /* 0x000000c500c57308 */ /* 0x000fe20000000800 */
[----:B0-----:R-:W-:-:S07]  /*1b1e0*/  FADD.FTZ R8, R203, R8 ;  /* 0x00000008cb087221 */ /* 0x001fce0000010000 */
[----:B------:R-:W-:Y:S01]  /*1b1f0*/  MUFU.EX2 R199, R199 ;  /* 0x000000c700c77308 */ /* 0x000fe20000000800 */
[----:B-1----:R-:W-:-:S07]  /*1b200*/  F2FP.BF16.F32.PACK_AB R203, R141, R203 ;  /* 0x000000cb8dcb723e */ /* 0x002fce00000010ff */
        /* <DEDUP_REMOVED lines=22> */
[-C--:B------:R-:W-:Y:S01]  /*1b370*/  FFMA.FTZ R129, R133, R5.reuse, -R174 ;  /* 0x0000000585817223 */ /* 0x080fe200000108ae */
[-CC-:B------:R-:W-:Y:S01]  /*1b380*/  FFMA.FTZ R133, R162, R5.reuse, -R140.reuse ;  /* 0x00000005a2857223 */ /* 0x180fe2000001088c */
[-C--:B------:R-:W-:Y:S01]  /*1b390*/  FFMA.FTZ R181, R130, R5.reuse, -R140 ;  /* 0x0000000582b57223 */ /* 0x080fe2000001088c */
[----:B------:R-:W-:Y:S01]  /*1b3a0*/  HGMMA.64x192x16.F32.BF16 R24, R176, gdesc[UR4].tnspB, R24, gsb0 ;  /* 0x42e00004b0187df0 */ /* 0x000fe20008001818 */
[----:B------:R-:W-:Y:S01]  /*1b3b0*/  MUFU.EX2 R180, R180 ;  /* 0x000000b400b47308 */ /* 0x000fe20000000800 */
[-C--:B------:R-:W-:Y:S01]  /*1b3c0*/  FFMA.FTZ R182, R132, R5.reuse, -R174 ;  /* 0x0000000584b67223 */ /* 0x080fe200000108ae */
[-C--:B------:R-:W-:Y:S01]  /*1b3d0*/  FFMA.FTZ R183, R134, R5.reuse, -R140 ;  /* 0x0000000586b77223 */ /* 0x080fe2000001088c */
[----:B------:R-:W-:-:S05]  /*1b3e0*/  FFMA.FTZ R132, R150, R5, -R174 ;  /* 0x0000000596847223 */ /* 0x000fca00000108ae */
[----:B------:R-:W-:Y:S08]  /*1b3f0*/  MUFU.EX2 R133, R133 ;  /* 0x0000008500857308 */ /* 0x000ff00000000800 */
[----:B------:R-:W-:Y:S08]  /*1b400*/  MUFU.EX2 R181, R181 ;  /* 0x000000b500b57308 */ /* 0x000ff00000000800 */
[----:B------:R-:W-:Y:S08]  /*1b410*/  MUFU.EX2 R128, R128 ;  /* 0x0000008000807308 */ /* 0x000ff00000000800 */
[----:B------:R-:W-:Y:S08]  /*1b420*/  MUFU.EX2 R182, R182 ;  /* 0x000000b600b67308 */ /* 0x000ff00000000800 */
[----:B------:R-:W-:Y:S08]  /*1b430*/  MUFU.EX2 R183, R183 ;  /* 0x000000b700b77308 */ /* 0x000ff00000000800 */
[----:B------:R-:W-:Y:S08]  /*1b440*/  MUFU.EX2 R129, R129 ;  /* 0x0000008100817308 */ /* 0x000ff00000000800 */
[----:B------:R-:W0:Y:S01]  /*1b450*/  MUFU.EX2 R132, R132 ;  /* 0x0000008400847308 */ /* 0x000e220000000800 */
[----:B------:R-:W-:-:S02]  /*1b460*/  WARPGROUP.DEPBAR.LE gsb0, 0x0 ;  /* 0x00008000000079c5 */ /* 0x000fc40000010000 */
[----:B------:R1:W-:Y:S05]  /*1b470*/  @!P1 SYNCS.ARRIVE.TRANS64.RED.A1T0 RZ, [R14+URZ], RZ ;  /* 0x000000ff0eff99a7 */ /* 0x0003ea000810043f */
[----:B------:R-:W-:Y:S01]  /*1b480*/  MUFU.EX2 R179, R126 ;  /* 0x0000007e00b37308 */ /* 0x000fe20000000800 */
[----:B------:R-:W-:Y:S02]  /*1b490*/  F2FP.BF16.F32.PACK_AB R178, R10, R124 ;  /* 0x0000007c0ab2723e */ /* 0x000fe400000010ff */
[----:B0-----:R-:W-:Y:S02]  /*1b4a0*/  F2FP.BF16.F32.PACK_AB R176, R132, R121 ;  /* 0x0000007984b0723e */ /* 0x001fe400000010ff */
[----:B------:R-:W-:Y:S01]  /*1b4b0*/  F2FP.BF16.F32.PACK_AB R177, R123, R122 ;  /* 0x0000007a7bb1723e */ /* 0x000fe200000010ff */
[----:B-1----:R-:W-:Y:S01]  /*1b4c0*/  FADD.FTZ R14, R202, R145 ;  /* 0x00000091ca0e7221 */ /* 0x002fe20000010000 */
[----:B------:R0:W-:Y:S01]  /*1b4d0*/  @!P1 SYNCS.ARRIVE.TRANS64.RED.A1T0 RZ, [R138+URZ], RZ ;  /* 0x000000ff8aff99a7 */ /* 0x0001e2000810043f */
[----:B------:R-:W-:-:S02]  /*1b4e0*/  F2FP.BF16.F32.PACK_AB R202, R169, R202 ;  /* 0x000000caa9ca723e */ /* 0x000fc400000010ff */
[----:B------:R-:W-:Y:S01]  /*1b4f0*/  FADD.FTZ R15, R169, R14 ;  /* 0x0000000ea90f7221 */ /* 0x000fe20000010000 */
[----:B------:R-:W-:Y:S01]  /*1b500*/  FADD.FTZ R14, R141, R8 ;  /* 0x000000088d0e7221 */ /* 0x000fe20000010000 */
[----:B------:R-:W-:Y:S02]  /*1b510*/  FFMA.FTZ R8, R143, R5, -R140 ;  /* 0x000000058f087223 */ /* 0x000fe4000001088c */
[----:B0-----:R-:W-:Y:S01]  /*1b520*/  FADD.FTZ R138, R196, R15 ;  /* 0x0000000fc48a7221 */ /* 0x001fe20000010000 */
[----:B------:R-:W-:Y:S01]  /*1b530*/  FADD.FTZ R14, R197, R14 ;  /* 0x0000000ec50e7221 */ /* 0x000fe20000010000 */
[C---:B------:R-:W-:Y:S02]  /*1b540*/  F2FP.BF16.F32.PACK_AB R196, R161.reuse, R196 ;  /* 0x000000c4a1c4723e */ /* 0x040fe400000010ff */
[----:B------:R-:W0:Y:S01]  /*1b550*/  MUFU.EX2 R8, R8 ;  /* 0x0000000800087308 */ /* 0x000e220000000800 */
[----:B------:R-:W-:Y:S01]  /*1b560*/  FADD.FTZ R15, R161, R138 ;  /* 0x0000008aa10f7221 */ /* 0x000fe20000010000 */
[C---:B------:R-:W-:Y:S01]  /*1b570*/  FADD.FTZ R14, R133.reuse, R14 ;  /* 0x0000000e850e7221 */ /* 0x040fe20000010000 */
[----:B------:R-:W-:-:S02]  /*1b580*/  F2FP.BF16.F32.PACK_AB R197, R133, R197 ;  /* 0x000000c585c5723e */ /* 0x000fc400000010ff */
[----:B------:R-:W-:Y:S01]  /*1b590*/  FADD.FTZ R15, R198, R15 ;  /* 0x0000000fc60f7221 */ /* 0x000fe20000010000 */
[----:B------:R-:W-:Y:S01]  /*1b5a0*/  FADD.FTZ R14, R199, R14 ;  /* 0x0000000ec70e7221 */ /* 0x000fe20000010000 */
[C---:B------:R-:W-:Y:S02]  /*1b5b0*/  F2FP.BF16.F32.PACK_AB R198, R164.reuse, R198 ;  /* 0x000000c6a4c6723e */ /* 0x040fe400000010ff */
[----:B------:R-:W-:Y:S01]  /*1b5c0*/  FADD.FTZ R15, R164, R15 ;  /* 0x0000000fa40f7221 */ /* 0x000fe20000010000 */
[C---:B------:R-:W-:Y:S01]  /*1b5d0*/  FADD.FTZ R14, R147.reuse, R14 ;  /* 0x0000000e930e7221 */ /* 0x040fe20000010000 */
        /* <DEDUP_REMOVED lines=9> */
[C---:B------:R-:W-:Y:S02]  /*1b670*/  F2FP.BF16.F32.PACK_AB R194, R153.reuse, R194 ;  /* 0x000000c299c2723e */ /* 0x040fe400000010ff */
[----:B------:R-:W-:Y:S01]  /*1b680*/  FADD.FTZ R15, R153, R130 ;  /* 0x00000082990f7221 */ /* 0x000fe20000010000 */
[C---:B------:R-:W-:Y:S01]  /*1b690*/  FADD.FTZ R14, R137.reuse, R14 ;  /* 0x0000000e890e7221 */ /* 0x040fe20000010000 */
[----:B------:R-:W-:-:S02]  /*1b6a0*/  F2FP.BF16.F32.PACK_AB R195, R137, R195 ;  /* 0x000000c389c3723e */ /* 0x000fc400000010ff */
[----:B------:R-:W-:Y:S01]  /*1b6b0*/  FADD.FTZ R15, R188, R15 ;  /* 0x0000000fbc0f7221 */ /* 0x000fe20000010000 */
[----:B------:R-:W-:Y:S01]  /*1b6c0*/  FADD.FTZ R139, R189, R14 ;  /* 0x0000000ebd8b7221 */ /* 0x000fe20000010000 */
[----:B------:R-:W-:Y:S02]  /*1b6d0*/  F2FP.BF16.F32.PACK_AB R189, R12, R189 ;  /* 0x000000bd0cbd723e */ /* 0x000fe400000010ff */
[----:B------:R-:W-:Y:S01]  /*1b6e0*/  FADD.FTZ R15, R156, R15 ;  /* 0x0000000f9c0f7221 */ /* 0x000fe20000010000 */
[----:B------:R-:W-:Y:S01]  /*1b6f0*/  FADD.FTZ R14, R12, R139 ;  /* 0x0000008b0c0e7221 */ /* 0x000fe20000010000 */
[----:B------:R-:W-:Y:S02]  /*1b700*/  F2FP.BF16.F32.PACK_AB R188, R156, R188 ;  /* 0x000000bc9cbc723e */ /* 0x000fe400000010ff */
[----:B------:R-:W-:Y:S01]  /*1b710*/  FADD.FTZ R20, R190, R15 ;  /* 0x0000000fbe147221 */ /* 0x000fe20000010000 */
[----:B------:R-:W-:Y:S01]  /*1b720*/  FADD.FTZ R130, R191, R14 ;  /* 0x0000000ebf827221 */ /* 0x000fe20000010000 */
[----:B------:R-:W-:Y:S01]  /*1b730*/  F2FP.BF16.F32.PACK_AB R191, R13, R191 ;  /* 0x000000bf0dbf723e */ /* 0x000fe200000010ff */
[----:B------:R-:W1:Y:S01]  /*1b740*/  MUFU.EX2 R14, R135 ;  /* 0x00000087000e7308 */ /* 0x000e620000000800 */
[----:B------:R-:W-:Y:S01]  /*1b750*/  FADD.FTZ R15, R21, R20 ;  /* 0x00000014150f7221 */ /* 0x000fe20000010000 */
[----:B------:R-:W-:Y:S01]  /*1b760*/  FADD.FTZ R130, R13, R130 ;  /* 0x000000820d827221 */ /* 0x000fe20000010000 */
[----:B------:R-:W-:-:S02]  /*1b770*/  F2FP.BF16.F32.PACK_AB R190, R21, R190 ;  /* 0x000000be15be723e */ /* 0x000fc400000010ff */
[----:B------:R-:W-:Y:S01]  /*1b780*/  FADD.FTZ R15, R184, R15 ;  /* 0x0000000fb80f7221 */ /* 0x000fe20000010000 */
[----:B------:R-:W-:Y:S01]  /*1b790*/  FADD.FTZ R130, R185, R130 ;  /* 0x00000082b9827221 */ /* 0x000fe20000010000 */
[C---:B------:R-:W-:Y:S02]  /*1b7a0*/  F2FP.BF16.F32.PACK_AB R185, R7.reuse, R185 ;  /* 0x000000b907b9723e */ /* 0x040fe400000010ff */
[C---:B------:R-:W-:Y:S01]  /*1b7b0*/  FADD.FTZ R15, R136.reuse, R15 ;  /* 0x0000000f880f7221 */ /* 0x040fe20000010000 */
[----:B------:R-:W-:Y:S01]  /*1b7c0*/  FADD.FTZ R130, R7, R130 ;  /* 0x0000008207827221 */ /* 0x000fe20000010000 */
[----:B------:R-:W-:Y:S02]  /*1b7d0*/  F2FP.BF16.F32.PACK_AB R184, R136, R184 ;  /* 0x000000b888b8723e */ /* 0x000fe400000010ff */
        /* <DEDUP_REMOVED lines=9> */
[C---:B------:R-:W-:Y:S01]  /*1b870*/  FADD.FTZ R15, R128.reuse, R15 ;  /* 0x0000000f800f7221 */ /* 0x040fe20000010000 */
[----:B------:R-:W-:Y:S01]  /*1b880*/  FADD.FTZ R12, R11, R12 ;  /* 0x0000000c0b0c7221 */ /* 0x000fe20000010000 */
[----:B------:R-:W-:Y:S01]  /*1b890*/  F2FP.BF16.F32.PACK_AB R180, R128, R180 ;  /* 0x000000b480b4723e */ /* 0x000fe200000010ff */
[----:B------:R-:W-:-:S02]  /*1b8a0*/  IMAD.MOV.U32 R11, RZ, RZ, R4 ;  /* 0x000000ffff0b7224 */ /* 0x000fc400078e0004 */
[----:B------:R-:W-:Y:S01]  /*1b8b0*/  FADD.FTZ R20, R182, R15 ;  /* 0x0000000fb6147221 */ /* 0x000fe20000010000 */
[----:B------:R-:W-:Y:S01]  /*1b8c0*/  FADD.FTZ R7, R183, R12 ;  /* 0x0000000cb7077221 */ /* 0x000fe20000010000 */
[C---:B------:R-:W-:Y:S01]  /*1b8d0*/  F2FP.BF16.F32.PACK_AB R182, R129.reuse, R182 ;  /* 0x000000b681b6723e */ /* 0x040fe200000010ff */
[----:B------:R-:W0:Y:S01]  /*1b8e0*/  MUFU.EX2 R12, R127 ;  /* 0x0000007f000c7308 */ /* 0x000e220000000800 */
[----:B------:R-:W-:Y:S01]  /*1b8f0*/  FADD.FTZ R20, R129, R20 ;  /* 0x0000001481147221 */ /* 0x000fe20000010000 */
[C---:B-1----:R-:W-:Y:S01]  /*1b900*/  FADD.FTZ R7, R14.reuse, R7 ;  /* 0x000000070e077221 */ /* 0x042fe20000010000 */
[----:B------:R-:W-:Y:S02]  /*1b910*/  F2FP.BF16.F32.PACK_AB R183, R14, R183 ;  /* 0x000000b70eb7723e */ /* 0x000fe400000010ff */
[----:B------:R-:W-:Y:S01]  /*1b920*/  FADD.FTZ R13, R121, R20 ;  /* 0x00000014790d7221 */ /* 0x000fe20000010000 */
[----:B------:R-:W-:-:S03]  /*1b930*/  FADD.FTZ R8, R122, R7 ;  /* 0x000000077a087221 */ /* 0x000fc60000010000 */
[----:B------:R-:W-:Y:S01]  /*1b940*/  FADD.FTZ R13, R132, R13 ;  /* 0x0000000d840d7221 */ /* 0x000fe20000010000 */
[----:B------:R-:W-:-:S03]  /*1b950*/  FADD.FTZ R8, R123, R8 ;  /* 0x000000087b087221 */ /* 0x000fc60000010000 */
[----:B------:R-:W-:Y:S01]  /*1b960*/  FADD.FTZ R13, R124, R13 ;  /* 0x0000000d7c0d7221 */ /* 0x000fe20000010000 */
[----:B------:R-:W-:-:S03]  /*1b970*/  FADD.FTZ R7, R179, R8 ;  /* 0x00000008b3077221 */ /* 0x000fc60000010000 */
[----:B------:R-:W-:Y:S01]  /*1b980*/  FADD.FTZ R8, R10, R13 ;  /* 0x0000000d0a087221 */ /* 0x000fe20000010000 */
[C---:B0-----:R-:W-:Y:S01]  /*1b990*/  FADD.FTZ R7, R12.reuse, R7 ;  /* 0x000000070c077221 */ /* 0x041fe20000010000 */
[----:B------:R-:W-:Y:S01]  /*1b9a0*/  F2FP.BF16.F32.PACK_AB R179, R12, R179 ;  /* 0x000000b30cb3723e */ /* 0x000fe200000010ff */
[----:B------:R-:W-:Y:S02]  /*1b9b0*/  IMAD.MOV.U32 R12, RZ, RZ, R213 ;  /* 0x000000ffff0c7224 */ /* 0x000fe400078e00d5 */
[----:B------:R-:W-:Y:S02]  /*1b9c0*/  IMAD.MOV.U32 R13, RZ, RZ, R211 ;  /* 0x000000ffff0d7224 */ /* 0x000fe400078e00d3 */
[----:B------:R-:W-:Y:S01]  /*1b9d0*/  IMAD.MOV.U32 R10, RZ, RZ, R6 ;  /* 0x000000ffff0a7224 */ /* 0x000fe200078e0006 */
[----:B------:R-:W-:Y:S06]  /*1b9e0*/  @P2 BRA `(.L_x_3484) ;  /* 0xffffffa800f42947 */ /* 0x000fec000383ffff */
.L_x_3473:
[----:B------:R-:W-:Y:S05]  /*1b9f0*/  BSYNC B0 ;  /* 0x0000000000007941 */ /* 0x000fea0003800000 */
.L_x_3472:
        /* <DEDUP_REMOVED lines=99> */
.L_x_3485:
[----:B------:R-:W-:Y:S01]  /*1c030*/  IMAD R12, R211, 0x8, R2 ;  /* 0x00000008d30c7824 */ /* 0x000fe200078e0202 */
[----:B------:R-:W-:-:S04]  /*1c040*/  SHF.L.U32 R3, R213, 0x1f, RZ ;  /* 0x0000001fd5037819 */ /* 0x000fc800000006ff */
[----:B------:R0:W1:Y:S01]  /*1c050*/  SYNCS.PHASECHK.TRANS64.TRYWAIT P2, [R12+URZ+0x36850], R3 ;  /* 0x036850030c0075a7 */ /* 0x000062000804017f */
[----:B------:R-:W-:Y:S05]  /*1c060*/  @!P0 BRA `(.L_x_3486) ;  /* 0x0000000000048947 */ /* 0x000fea0003800000 */
[----:B------:R-:W-:Y:S01]  /*1c070*/  BPT.TRAP 0x1 ;  /* 0x000000040000795c */ /* 0x000fe20000300000 */
.L_x_3486:
        /* <DEDUP_REMOVED lines=9> */
.L_x_3488:
[----:B------:R-:W-:Y:S05]  /*1c110*/  BSYNC B0 ;  /* 0x0000000000007941 */ /* 0x000fea0003800000 */
.L_x_3487:
[----:B------:R-:W-:Y:S01]  /*1c120*/  IMAD.MOV.U32 R2, RZ, RZ, R0 ;  /* 0x000000ffff027224 */ /* 0x000fe200078e0000 */
[----:B01----:R-:W-:Y:S01]  /*1c130*/  MOV R3, 0x40000040 ;  /* 0x4000004000037802 */ /* 0x003fe20000000f00 */
[----:B------:R-:W-:Y:S01]  /*1c140*/  WARPGROUP.ARRIVE ;  /* 0x00000000000079c5 */ /* 0x000fe20000000000 */
[----:B------:R-:W-:Y:S02]  /*1c150*/  @!P1 VIADD R11, R12, 0x36860 ;  /* 0x000368600c0b9836 */ /* 0x000fe40000000000 */
[----:B------:R-:W-:Y:S01]  /*1c160*/  R2UR UR6, R2 ;  /* 0x00000000020672ca */ /* 0x000fe200000e0000 */
[----:B------:R-:W-:Y:S01]  /*1c170*/  VIADD R2, R0, 0x80 ;  /* 0x0000008000027836 */ /* 0x000fe20000000000 */
[----:B------:R-:W-:Y:S01]  /*1c180*/  R2UR UR7, R3 ;  /* 0x00000000030772ca */ /* 0x000fe200000e0000 */
[----:B------:R-:W-:Y:S01]  /*1c190*/  IMAD.MOV.U32 R3, RZ, RZ, 0x40000040 ;  /* 0x40000040ff037424 */ /* 0x000fe200078e00ff */
[----:B------:R-:W-:Y:S01]  /*1c1a0*/  @!P1 PRMT R11, RZ, 0x654, R11 ;  /* 0x00000654ff0b9816 */ /* 0x000fe2000000000b */
[----:B------:R-:W-:-:S02]  /*1c1b0*/  VIADD R211, R211, 0x1 ;  /* 0x00000001d3d37836 */ /* 0x000fc40000000000 */
[----:B------:R-:W-:-:S03]  /*1c1c0*/  VIADD R224, R224, 0x1 ;  /* 0x00000001e0e07836 */ /* 0x000fc60000000000 */
[----:B------:R-:W-:-:S04]  /*1c1d0*/  ISETP.NE.AND P2, PT, R211, 0x2, PT ;  /* 0x00000002d300780c */ /* 0x000fc80003f45270 */
[----:B------:R-:W-:Y:S01]  /*1c1e0*/  SEL R211, R211, RZ, P2 ;  /* 0x000000ffd3d37207 */ /* 0x000fe20001000000 */
        /* <DEDUP_REMOVED lines=33> */
[----:B------:R-:W0:Y:S01]  /*1c400*/  SHFL.BFLY PT, R0, R7, 0x2, 0x1f ;  /* 0x0c401f0007007f89 */ /* 0x000e2200000e0000 */
[----:B------:R-:W-:Y:S02]  /*1c410*/  WARPGROUP.DEPBAR.LE gsb0, 0x0 ;  /* 0x00008000000079c5 */ /* 0x000fe40000010000 */
[----:B------:R-:W-:-:S12]  /*1c420*/  WARPGROUP.ARRIVE ;  /* 0x00000000000079c5 */ /* 0x000fd80000000000 */
[----:B------:R-:W-:Y:S01]  /*1c430*/  HGMMA.64x192x16.F32.BF16 R24, R180, gdesc[UR4].tnspB, R24, gsb0 ;  /* 0x42e00004b4187df0 */ /* 0x000fe20008001818 */
[----:B------:R-:W-:Y:S01]  /*1c440*/  R2UR UR6, R2 ;  /* 0x00000000020672ca */ /* 0x000fe200000e0000 */
[----:B0-----:R-:W-:Y:S01]  /*1c450*/  FADD.FTZ R2, R0, R7 ;  /* 0x0000000700027221 */ /* 0x001fe20000010000 */
[----:B------:R-:W-:Y:S01]  /*1c460*/  R2UR UR7, R3 ;  /* 0x00000000030772ca */ /* 0x000fe200000e0000 */
[----:B------:R-:W-:Y:S01]  /*1c470*/  IMAD.MOV.U32 R7, RZ, RZ, RZ ;  /* 0x000000ffff077224 */ /* 0x000fe200078e00ff */
[----:B------:R-:W0:Y:S04]  /*1c480*/  SHFL.BFLY PT, R3, R8, 0x2, 0x1f ;  /* 0x0c401f0008037f89 */ /* 0x000e2800000e0000 */
[----:B------:R-:W1:Y:S01]  /*1c490*/  SHFL.BFLY PT, R9, R2, 0x1, 0x1f ;  /* 0x0c201f0002097f89 */ /* 0x000e6200000e0000 */
[----:B0-----:R-:W-:Y:S01]  /*1c4a0*/  FADD.FTZ R3, R3, R8 ;  /* 0x0000000803037221 */ /* 0x001fe20000010000 */
[----:B-1----:R-:W-:-:S04]  /*1c4b0*/  FADD.FTZ R14, R2, R9 ;  /* 0x00000009020e7221 */ /* 0x002fc80000010000 */
[----:B------:R-:W0:Y:S01]  /*1c4c0*/  SHFL.BFLY PT, R0, R3, 0x1, 0x1f ;  /* 0x0c201f0003007f89 */ /* 0x000e2200000e0000 */
[----:B------:R-:W-:Y:S01]  /*1c4d0*/  IMAD.MOV.U32 R2, RZ, RZ, RZ ;  /* 0x000000ffff027224 */ /* 0x000fe200078e00ff */
[----:B------:R-:W-:-:S13]  /*1c4e0*/  FSETP.NE.FTZ.AND P3, PT, R14, RZ, PT ;  /* 0x000000ff0e00720b */ /* 0x000fda0003f75000 */
[----:B------:R-:W1:Y:S01]  /*1c4f0*/  @P3 MUFU.LG2 R8, R14 ;  /* 0x0000000e00083308 */ /* 0x000e620000000c00 */
[----:B------:R-:W-:Y:S01]  /*1c500*/  @P3 FMUL.FTZ R12, R5, 0.69314718246459960938 ;  /* 0x3f317218050c3820 */ /* 0x000fe20000410000 */
[----:B0-----:R-:W-:-:S06]  /*1c510*/  FADD.FTZ R13, R3, R0 ;  /* 0x00000000030d7221 */ /* 0x001fcc0000010000 */
[----:B------:R-:W-:Y:S01]  /*1c520*/  @P3 MUFU.RCP R2, R14 ;  /* 0x0000000e00023308 */ /* 0x000fe20000001000 */
[----:B------:R-:W-:Y:S01]  /*1c530*/  SEL R0, RZ, 0x1, P2 ;  /* 0x00000001ff007807 */ /* 0x000fe20001000000 */
[----:B------:R-:W-:Y:S01]  /*1c540*/  IMAD.MOV.U32 R3, RZ, RZ, -0x800000 ;  /* 0xff800000ff037424 */ /* 0x000fe200078e00ff */
[----:B------:R-:W-:Y:S02]  /*1c550*/  FSETP.NE.FTZ.AND P0, PT, R13, RZ, PT ;  /* 0x000000ff0d00720b */ /* 0x000fe40003f15000 */
[----:B------:R-:W-:Y:S01]  /*1c560*/  LOP3.LUT R213, R213, R0, RZ, 0x3c, !PT ;  /* 0x00000000d5d57212 */ /* 0x000fe200078e3cff */
[----:B------:R-:W-:-:S10]  /*1c570*/  IMAD.MOV.U32 R0, RZ, RZ, -0x800000 ;  /* 0xff800000ff007424 */ /* 0x000fd400078e00ff */
[----:B------:R-:W0:Y:S01]  /*1c580*/  @P0 MUFU.LG2 R10, R13 ;  /* 0x0000000d000a0308 */ /* 0x000e220000000c00 */
[----:B------:R-:W-:Y:S01]  /*1c590*/  @P0 FMUL.FTZ R9, R5, 0.69314718246459960938 ;  /* 0x3f31721805090820 */ /* 0x000fe20000410000 */
[----:B-1----:R-:W-:-:S04]  /*1c5a0*/  @P3 FMUL.FTZ R5, R8, 0.69314718246459960938 ;  /* 0x3f31721808053820 */ /* 0x002fc80000410000 */
        /* <DEDUP_REMOVED lines=106> */
.L_x_3409:
[----:B------:R-:W0:Y:S08]  /*1cc50*/  S2UR UR5, SR_CgaCtaId ;  /* 0x00000000000579c3 */ /* 0x000e300000008800 */
[----:B------:R-:W-:Y:S06]  /*1cc60*/  BAR.SYNC.DEFER_BLOCKING 0x5, 0x120 ;  /* 0x0144800000007b1d */ /* 0x000fec0000010000 */
[----:B------:R-:W-:Y:S01]  /*1cc70*/  UMOV UR4, 0x400 ;  /* 0x0000040000047882 */ /* 0x000fe20000000000 */
[----:B------:R-:W-:Y:S01]  /*1cc80*/  BSSY B0, `(.L_x_3490) ;  /* 0x0000233000007945 */ /* 0x000fe20003800000 */
[----:B0-----:R-:W-:-:S06]  /*1cc90*/  ULEA UR4, UR5, UR4, 0x18 ;  /* 0x0000000405047291 */ /* 0x001fcc000f8ec03f */
[----:B------:R-:W-:-:S05]  /*1cca0*/  MOV R2, UR4 ;  /* 0x0000000400027c02 */ /* 0x000fca0008000f00 */
[----:B------:R0:W1:Y:S01]  /*1ccb0*/  LDS.128 R148, [R2+0x368d0] ;  /* 0x0368d00002947984 */ /* 0x0000620000000c00 */
[----:B------:R-:W-:Y:S06]  /*1ccc0*/  BAR.ARV 0x4, 0x120 ;  /* 0x0104800000007b1d */ /* 0x000fec0000002000 */
[----:B------:R-:W-:Y:S05]  /*1ccd0*/  @P0 BRA `(.L_x_3491) ;  /* 0x0000001800080947 */ /* 0x000fea0003800000 */
[----:B------:R-:W2:Y:S01]  /*1cce0*/  LDL R8, [R1+0x60] ;  /* 0x0000600001087983 */ /* 0x000ea20000100800 */
[----:B------:R-:W-:Y:S01]  /*1ccf0*/  F2FP.BF16.F32.PACK_AB R24, R25, R24 ;  /* 0x000000181918723e */ /* 0x000fe200000010ff */
[----:B------:R-:W-:Y:S01]  /*1cd00*/  ULDC.64 UR4, c[0x0][0xbd8] ;  /* 0x0002f60000047ab9 */ /* 0x000fe20000000a00 */
[----:B------:R-:W-:Y:S01]  /*1cd10*/  F2FP.BF16.F32.PACK_AB R25, R135, R124 ;  /* 0x0000007c8719723e */ /* 0x000fe200000010ff */
[----:B------:R-:W3:Y:S01]  /*1cd20*/  S2R R7, SR_SWINHI ;  /* 0x0000000000077919 */ /* 0x000ee20000002f00 */
        /* <DEDUP_REMOVED lines=13> */
[----:B------:R-:W-:Y:S02]  /*1ce00*/  F2FP.BF16.F32.PACK_AB R59, R126, R59 ;  /* 0x0000003b7e3b723e */ /* 0x000fe400000010ff */
[----:B------:R-:W-:Y:S02]  /*1ce10*/  F2FP.BF16.F32.PACK_AB R65, R125, R66 ;  /* 0x000000427d41723e */ /* 0x000fe400000010ff */
[----:B------:R-:W-:Y:S02]  /*1ce20*/  F2FP.BF16.F32.PACK_AB R72, R73, R72 ;  /* 0x000000484948723e */ /* 0x000fe400000010ff */
[----:B------:R-:W-:-:S02]  /*1ce30*/  F2FP.BF16.F32.PACK_AB R66, R69, R68 ;  /* 0x000000444542723e */ /* 0x000fc400000010ff */
[----:B------:R-:W-:Y:S02]  /*1ce40*/  MOV R4, R2 ;  /* 0x0000000200047202 */ /* 0x000fe40000000f00 */
[----:B---3--:R-:W-:Y:S02]  /*1ce50*/  MOV R5, R7 ;  /* 0x0000000700057202 */ /* 0x008fe40000000f00 */
        /* <DEDUP_REMOVED lines=24> */
[----:B------:R-:W-:Y:S01]  /*1cfe0*/  BAR.SYNC.DEFER_BLOCKING 0x1, 0x100 ;  /* 0x0044000000007b1d */ /* 0x000fe20000010000 */
[----:B--2---:R-:W-:-:S03]  /*1cff0*/  IMAD.WIDE R26, R8, 0x2, R4 ;  /* 0x00000002081a7825 */ /* 0x004fc600078e0204 */
[C---:B------:R-:W-:Y:S02]  /*1d000*/  LOP3.LUT R7, R26.reuse, 0x380, RZ, 0xc0, !PT ;  /* 0x000003801a077812 */ /* 0x040fe400078ec0ff */
[C---:B------:R-:W-:Y:S02]  /*1d010*/  IADD3 R111, P2, R26.reuse, 0x20, RZ ;  /* 0x000000201a6f7810 */ /* 0x040fe40007f5e0ff */
[C---:B------:R-:W-:Y:S02]  /*1d020*/  IADD3 R137, P1, R26.reuse, 0x40, RZ ;  /* 0x000000401a897810 */ /* 0x040fe40007f3e0ff */
[C---:B------:R-:W-:Y:S01]  /*1d030*/  IADD3 R139, P6, R26.reuse, 0x60, RZ ;  /* 0x000000601a8b7810 */ /* 0x040fe20007fde0ff */
[--C-:B------:R-:W-:Y:S01]  /*1d040*/  IMAD.X R9, RZ, RZ, R27.reuse, P2 ;  /* 0x000000ffff097224 */ /* 0x100fe200010e061b */
[C---:B------:R-:W-:Y:S01]  /*1d050*/  IADD3 R141, P5, R26.reuse, 0x4000, RZ ;  /* 0x000040001a8d7810 */ /* 0x040fe20007fbe0ff */
[--C-:B------:R-:W-:Y:S01]  /*1d060*/  IMAD.X R11, RZ, RZ, R27.reuse, P1 ;  /* 0x000000ffff0b7224 */ /* 0x100fe200008e061b */
[----:B------:R-:W-:Y:S01]  /*1d070*/  SHF.R.U64 R7, R7, 0x3, RZ ;  /* 0x0000000307077819 */ /* 0x000fe200000012ff */
[--C-:B------:R-:W-:Y:S01]  /*1d080*/  IMAD.X R13, RZ, RZ, R27.reuse, P6 ;  /* 0x000000ffff0d7224 */ /* 0x100fe200030e061b */
        /* <DEDUP_REMOVED lines=13> */
[----:B------:R-:W-:Y:S01]  /*1d160*/  LOP3.LUT R26, R7, R26, RZ, 0x3c, !PT ;  /* 0x0000001a071a7212 */ /* 0x000fe200078e3cff */
[--C-:B------:R-:W-:Y:S01]  /*1d170*/  IMAD.X R47, RZ, RZ, R27.reuse, P6 ;  /* 0x000000ffff2f7224 */ /* 0x100fe200030e061b */
[----:B------:R-:W-:Y:S01]  /*1d180*/  LOP3.LUT R8, R111, 0x380, RZ, 0xc0, !PT ;  /* 0x000003806f087812 */ /* 0x000fe200078ec0ff */
[----:B------:R-:W-:Y:S01]  /*1d190*/  IMAD.X R7, RZ, RZ, R27, P5 ;  /* 0x000000ffff077224 */ /* 0x000fe200028e061b */
[----:B------:R-:W-:-:S02]  /*1d1a0*/  LOP3.LUT R10, R137, 0x380, RZ, 0xc0, !PT ;  /* 0x00000380890a7812 */ /* 0x000fc400078ec0ff */
[----:B------:R-:W-:Y:S02]  /*1d1b0*/  LOP3.LUT R34, R147, 0x380, RZ, 0xc0, !PT ;  /* 0x0000038093227812 */ /* 0x000fe400078ec0ff */
[----:B------:R-:W-:Y:S02]  /*1d1c0*/  MOV R78, R26 ;  /* 0x0000001a004e7202 */ /* 0x000fe40000000f00 */
[----:B------:R-:W-:Y:S02]  /*1d1d0*/  LOP3.LUT R27, R155, 0x380, RZ, 0xc0, !PT ;  /* 0x000003809b1b7812 */ /* 0x000fe400078ec0ff */
[----:B------:R-:W-:Y:S02]  /*1d1e0*/  LOP3.LUT R12, R139, 0x380, RZ, 0xc0, !PT ;  /* 0x000003808b0c7812 */ /* 0x000fe400078ec0ff */
[----:B------:R-:W-:Y:S02]  /*1d1f0*/  SHF.R.U64 R8, R8, 0x3, RZ ;  /* 0x0000000308087819 */ /* 0x000fe400000012ff */
[----:B------:R-:W-:-:S02]  /*1d200*/  LOP3.LUT R14, R141, 0x380, RZ, 0xc0, !PT ;  /* 0x000003808d0e7812 */ /* 0x000fc400078ec0ff */
[----:B------:R-:W-:Y:S02]  /*1d210*/  SHF.R.U64 R10, R10, 0x3, RZ ;  /* 0x000000030a0a7819 */ /* 0x000fe400000012ff */
[----:B------:R-:W-:Y:S02]  /*1d220*/  SHF.R.U64 R34, R34, 0x3, RZ ;  /* 0x0000000322227819 */ /* 0x000fe400000012ff */
[----:B------:R-:W-:Y:S02]  /*1d230*/  LOP3.LUT R42, R46, 0x380, RZ, 0xc0, !PT ;  /* 0x000003802e2a7812 */ /* 0x000fe400078ec0ff */
[----:B------:R-:W-:Y:S02]  /*1d240*/  F2FP.BF16.F32.PACK_AB R26, R29, R28 ;  /* 0x0000001c1d1a723e */ /* 0x000fe400000010ff */
[----:B------:R-:W-:Y:S02]  /*1d250*/  LOP3.LUT R20, R143, 0x380, RZ, 0xc0, !PT ;  /* 0x000003808f147812 */ /* 0x000fe400078ec0ff */
[----:B------:R-:W-:-:S02]  /*1d260*/  SHF.R.U64 R28, R27, 0x3, RZ ;  /* 0x000000031b1c7819 */ /* 0x000fc400000012ff */
[----:B------:R-:W-:Y:S02]  /*1d270*/  LOP3.LUT R30, R145, 0x380, RZ, 0xc0, !PT ;  /* 0x00000380911e7812 */ /* 0x000fe400078ec0ff */
[----:B------:R-:W-:Y:S02]  /*1d280*/  SHF.R.U64 R12, R12, 0x3, RZ ;  /* 0x000000030c0c7819 */ /* 0x000fe400000012ff */
[----:B------:R-:W-:Y:S02]  /*1d290*/  LOP3.LUT R8, R8, R111, RZ, 0x3c, !PT ;  /* 0x0000006f08087212 */ /* 0x000fe400078e3cff */
[----:B------:R-:W-:Y:S02]  /*1d2a0*/  LOP3.LUT R86, R157, 0x380, RZ, 0xc0, !PT ;  /* 0x000003809d567812 */ /* 0x000fe400078ec0ff */
[----:B------:R-:W-:Y:S02]  /*1d2b0*/  SHF.R.U64 R14, R14, 0x3, RZ ;  /* 0x000000030e0e7819 */ /* 0x000fe400000012ff */
[----:B------:R-:W-:-:S02]  /*1d2c0*/  LOP3.LUT R10, R10, R137, RZ, 0x3c, !PT ;  /* 0x000000890a0a7212 */ /* 0x000fc400078e3cff */
[----:B------:R-:W-:Y:S02]  /*1d2d0*/  LOP3.LUT R38, R153, 0x380, RZ, 0xc0, !PT ;  /* 0x0000038099267812 */ /* 0x000fe400078ec0ff */
[----:B------:R-:W-:Y:S02]  /*1d2e0*/  LOP3.LUT R34, R34, R147, RZ, 0x3c, !PT ;  /* 0x0000009322227212 */ /* 0x000fe400078e3cff */
[----:B------:R-:W-:Y:S02]  /*1d2f0*/  SHF.R.U64 R29, R42, 0x3, RZ ;  /* 0x000000032a1d7819 */ /* 0x000fe400000012ff */
[----:B------:R-:W-:Y:S02]  /*1d300*/  SHF.R.U64 R20, R20, 0x3, RZ ;  /* 0x0000000314147819 */ /* 0x000fe400000012ff */
[----:B------:R-:W-:Y:S02]  /*1d310*/  LOP3.LUT R42, R28, R155, RZ, 0x3c, !PT ;  /* 0x0000009b1c2a7212 */ /* 0x000fe400078e3cff */
[----:B------:R-:W-:-:S02]  /*1d320*/  SHF.R.U64 R30, R30, 0x3, RZ ;  /* 0x000000031e1e7819 */ /* 0x000fc400000012ff */
[----:B------:R-:W-:Y:S02]  /*1d330*/  LOP3.LUT R12, R12, R139, RZ, 0x3c, !PT ;  /* 0x0000008b0c0c7212 */ /* 0x000fe400078e3cff */
[----:B------:R-:W-:Y:S02]  /*1d340*/  SHF.R.U64 R86, R86, 0x3, RZ ;  /* 0x0000000356567819 */ /* 0x000fe400000012ff */
[----:B------:R-:W-:Y:S02]  /*1d350*/  MOV R28, R8 ;  /* 0x00000008001c7202 */ /* 0x000fe40000000f00 */
[----:B------:R-:W-:Y:S02]  /*1d360*/  LOP3.LUT R14, R14, R141, RZ, 0x3c, !PT ;  /* 0x0000008d0e0e7212 */ /* 0x000fe400078e3cff */
[----:B------:R-:W-:Y:S02]  /*1d370*/  SHF.R.U64 R38, R38, 0x3, RZ ;  /* 0x0000000326267819 */ /* 0x000fe400000012ff */
[----:B------:R-:W-:-:S02]  /*1d380*/  F2FP.BF16.F32.PACK_AB R27, R134, R6 ;  /* 0x00000006861b723e */ /* 0x000fc400000010ff */
[----:B------:R-:W-:Y:S02]  /*1d390*/  MOV R11, R10 ;  /* 0x0000000a000b7202 */ /* 0x000fe40000000f00 */
[----:B------:R-:W-:Y:S01]  /*1d3a0*/  MOV R9, R34 ;  /* 0x0000002200097202 */ /* 0x000fe20000000f00 */
[----:B------:R-:W-:Y:S01]  /*1d3b0*/  STSM.16.M88.4 [R78], R24 ;  /* 0x000000184e007844 */ /* 0x000fe20000000200 */
[----:B------:R-:W-:Y:S02]  /*1d3c0*/  LOP3.LUT R20, R20, R143, RZ, 0x3c, !PT ;  /* 0x0000008f14147212 */ /* 0x000fe400078e3cff */
[----:B------:R-:W-:Y:S02]  /*1d3d0*/  MOV R10, R42 ;  /* 0x0000002a000a7202 */ /* 0x000fe40000000f00 */
[----:B------:R-:W-:Y:S02]  /*1d3e0*/  F2FP.BF16.F32.PACK_AB R34, R37, R36 ;  /* 0x000000242522723e */ /* 0x000fe400000010ff */
[----:B------:R-:W-:-:S02]  /*1d3f0*/  F2FP.BF16.F32.PACK_AB R35, R132, R122 ;  /* 0x0000007a8423723e */ /* 0x000fc400000010ff */
[----:B------:R-:W-:Y:S02]  /*1d400*/  LOP3.LUT R30, R30, R145, RZ, 0x3c, !PT ;  /* 0x000000911e1e7212 */ /* 0x000fe400078e3cff */
[----:B------:R-:W-:Y:S01]  /*1d410*/  F2FP.BF16.F32.PACK_AB R42, R45, R44 ;  /* 0x0000002c2d2a723e */ /* 0x000fe200000010ff */
[----:B------:R-:W-:Y:S01]  /*1d420*/  STSM.16.M88.4 [R28], R32 ;  /* 0x000000201c007844 */ /* 0x000fe20000000200 */
[----:B------:R-:W-:Y:S02]  /*1d430*/  F2FP.BF16.F32.PACK_AB R43, R130, R120 ;  /* 0x00000078822b723e */ /* 0x000fe400000010ff */
[----:B------:R-:W-:Y:S02]  /*1d440*/  LOP3.LUT R6, R86, R157, RZ, 0x3c, !PT ;  /* 0x0000009d56067212 */ /* 0x000fe400078e3cff */
[----:B------:R-:W-:Y:S01]  /*1d450*/  MOV R12, R12 ;  /* 0x0000000c000c7202 */ /* 0x000fe20000000f00 */
[----:B------:R-:W-:Y:S01]  /*1d460*/  STSM.16.M88.4 [R11], R40 ;  /* 0x000000280b007844 */ /* 0x000fe20000000200 */
[----:B------:R-:W-:-:S02]  /*1d470*/  LOP3.LUT R38, R38, R153, RZ, 0x3c, !PT ;  /* 0x0000009926267212 */ /* 0x000fc400078e3cff */
[----:B------:R-:W-:Y:S01]  /*1d480*/  MOV R14, R14 ;  /* 0x0000000e000e7202 */ /* 0x000fe20000000f00 */
[----:B------:R-:W-:Y:S01]  /*1d490*/  STSM.16.M88.4 [R12], R48 ;  /* 0x000000300c007844 */ /* 0x000fe20000000200 */
[----:B------:R-:W-:Y:S02]  /*1d4a0*/  MOV R20, R20 ;  /* 0x0000001400147202 */ /* 0x000fe40000000f00 */
[----:B------:R-:W-:Y:S01]  /*1d4b0*/  LOP3.LUT R46, R29, R46, RZ, 0x3c, !PT ;  /* 0x0000002e1d2e7212 */ /* 0x000fe200078e3cff */
[----:B------:R-:W-:Y:S01]  /*1d4c0*/  STSM.16.M88.4 [R14], R56 ;  /* 0x000000380e007844 */ /* 0x000fe20000000200 */
[----:B------:R-:W-:Y:S02]  /*1d4d0*/  MOV R30, R30 ;  /* 0x0000001e001e7202 */ /* 0x000fe40000000f00 */
[----:B------:R-:W-:Y:S01]  /*1d4e0*/  MOV R8, R6 ;  /* 0x0000000600087202 */ /* 0x000fe20000000f00 */
[----:B------:R-:W-:Y:S01]  /*1d4f0*/  STSM.16.M88.4 [R20], R64 ;  /* 0x0000004014007844 */ /* 0x000fe20000000200 */
[----:B------:R-:W-:-:S02]  /*1d500*/  MOV R38, R38 ;  /* 0x0000002600267202 */ /* 0x000fc40000000f00 */
[----:B------:R-:W-:Y:S01]  /*1d510*/  ISETP.NE.U32.AND P0, PT, RZ, UR4, PT ;  /* 0x00000004ff007c0c */ /* 0x000fe2000bf05070 */
[----:B------:R-:W-:Y:S01]  /*1d520*/  STSM.16.M88.4 [R30], R72 ;  /* 0x000000481e007844 */ /* 0x000fe20000000200 */
[----:B------:R-:W-:Y:S02]  /*1d530*/  IADD3 R6, P1, R220, UR4, RZ ;  /* 0x00000004dc067c10 */ /* 0x000fe4000ff3e0ff */
[----:B------:R-:W-:Y:S01]  /*1d540*/  MOV R46, R46 ;  /* 0x0000002e002e7202 */ /* 0x000fe20000000f00 */
[----:B------:R2:W-:Y:S01]  /*1d550*/  STSM.16.M88.4 [R9], R80 ;  /* 0x0000005009007844 */ /* 0x0005e20000000200 */
[----:B------:R-:W-:Y:S02]  /*1d560*/  ISETP.NE.AND.EX P0, PT, RZ, UR5, PT, P0 ;  /* 0x00000005ff007c0c */ /* 0x000fe4000bf05300 */
[----:B------:R-:W-:Y:S01]  /*1d570*/  IADD3.X R7, R221, UR5, RZ, P1, !PT ;  /* 0x00000005dd077c10 */ /* 0x000fe20008ffe4ff */
[----:B------:R-:W-:Y:S01]  /*1d580*/  STSM.16.M88.4 [R38], R88 ;  /* 0x0000005826007844 */ /* 0x000fe20000000200 */
[----:B------:R-:W-:-:S02]  /*1d590*/  ULDC.64 UR4, c[0x0][0xbe0] ;  /* 0x0002f80000047ab9 */ /* 0x000fc40000000a00 */
[----:B------:R-:W-:Y:S01]  /*1d5a0*/  ISETP.NE.U32.AND P1, PT, RZ, UR4, PT ;  /* 0x00000004ff007c0c */ /* 0x000fe2000bf25070 */
[----:B------:R-:W-:Y:S04]  /*1d5b0*/  STSM.16.M88.4 [R10], R96 ;  /* 0x000000600a007844 */ /* 0x000fe80000000200 */
[----:B------:R-:W-:Y:S01]  /*1d5c0*/  STSM.16.M88.4 [R46], R104 ;  /* 0x000000682e007844 */ /* 0x000fe20000000200 */
[----:B------:R-:W-:-:S03]  /*1d5d0*/  ISETP.NE.AND.EX P1, PT, RZ, UR5, PT, P1 ;  /* 0x00000005ff007c0c */ /* 0x000fc6000bf25310 */
[----:B------:R3:W-:Y:S01]  /*1d5e0*/  STSM.16.M88.4 [R8], R112 ;  /* 0x0000007008007844 */ /* 0x0007e20000000200 */
[----:B------:R-:W-:Y:S09]  /*1d5f0*/  BAR.SYNC.DEFER_BLOCKING 0x1, 0x100 ;  /* 0x0044000000007b1d */ /* 0x000ff20000010000 */
[----:B------:R-:W-:Y:S01]  /*1d600*/  @P1 IADD3 R220, P2, R220, UR4, RZ ;  /* 0x00000004dcdc1c10 */ /* 0x000fe2000ff5e0ff */
[----:B------:R-:W-:-:S02]  /*1d610*/  ULDC UR4, c[0x0][0xa88] ;  /* 0x0002a20000047ab9 */ /* 0x000fc40000000800 */
[----:B------:R-:W-:Y:S01]  /*1d620*/  IMAD.U32 R60, RZ, RZ, UR4 ;  /* 0x00000004ff3c7e24 */ /* 0x000fe2000f8e00ff */
[----:B------:R-:W-:Y:S01]  /*1d630*/  @P1 IADD3.X R221, R221, UR5, RZ, P2, !PT ;  /* 0x00000005dddd1c10 */ /* 0x000fe200097fe4ff */
[----:B------:R4:W5:Y:S01]  /*1d640*/  @P0 LDG.E R61, desc[UR60][R6.64] ;  /* 0x0000003c063d0981 */ /* 0x000962000c1e1900 */
[----:B--2---:R-:W-:-:S03]  /*1d650*/  IMAD R9, R216, 0x40, R214 ;  /* 0x00000040d8097824 */ /* 0x004fc600078e02d6 */
[----:B------:R4:W5:Y:S01]  /*1d660*/  @P1 LDG.E R60, desc[UR60][R220.64] ;  /* 0x0000003cdc3c1981 */ /* 0x000962000c1e1900 */
[----:B------:R-:W-:-:S03]  /*1d670*/  IMAD.WIDE R4, R9, 0x2, R4 ;  /* 0x0000000209047825 */ /* 0x000fc600078e0204 */
[----:B------:R-:W-:-:S04]  /*1d680*/  IADD3 R9, P4, R4, 0x1000, RZ ;  /* 0x0000100004097810 */ /* 0x000fc80007f9e0ff */
[----:B---3--:R-:W-:Y:S01]  /*1d690*/  LOP3.LUT R8, R9, 0x380, RZ, 0xc0, !PT ;  /* 0x0000038009087812 */ /* 0x008fe200078ec0ff */
[----:B------:R-:W-:Y:S08]  /*1d6a0*/  @P1 BRA `(.L_x_3492) ;  /* 0x0000000000101947 */ /* 0x000ff00003800000 */
[----:B------:R-:W-:Y:S05]  /*1d6b0*/  @!P0 BRA `(.L_x_3492) ;  /* 0x00000000000c8947 */ /* 0x000fea0003800000 */
[----:B------:R-:W2:Y:S04]  /*1d6c0*/  LDG.E R11, desc[UR60][R6.64] ;  /* 0x0000003c060b7981 */ /* 0x000ea8000c1e1900 */
[----:B-----5:R-:W2:Y:S02]  /*1d6d0*/  LDG.E R60, desc[UR60][R6.64+0x4] ;  /* 0x0000043c063c7981 */ /* 0x020ea4000c1e1900 */
[----:B--2---:R-:W-:-:S07]  /*1d6e0*/  IMAD.IADD R60, R60, 0x1, -R11 ;  /* 0x000000013c3c7824 */ /* 0x004fce00078e0a0b */
.L_x_3492:
[----:B------:R-:W2:Y:S01]  /*1d6f0*/  LDL R10, [R1+0x5c] ;  /* 0x00005c00010a7983 */ /* 0x000ea20000100800 */
[----:B------:R-:W-:Y:S01]  /*1d700*/  SHF.R.S32.HI R62, RZ, 0x1f, R219 ;  /* 0x0000001fff3e7819 */ /* 0x000fe200000114db */
[----:B------:R-:W-:Y:S01]  /*1d710*/  ULDC.64 UR4, c[0x0][0xb70] ;  /* 0x0002dc0000047ab9 */ /* 0x000fe20000000a00 */
[----:B------:R-:W-:Y:S01]  /*1d720*/  SHF.R.U64 R8, R8, 0x3, RZ ;  /* 0x0000000308087819 */ /* 0x000fe200000012ff */
[--C-:B-----5:R-:W-:Y:S01]  /*1d730*/  IMAD.MOV.U32 R20, RZ, RZ, R61.reuse ;  /* 0x000000ffff147224 */ /* 0x120fe200078e003d */
[----:B------:R-:W-:Y:S01]  /*1d740*/  SHF.R.S32.HI R21, RZ, 0x1f, R61 ;  /* 0x0000001fff157819 */ /* 0x000fe2000001143d */
[----:B----4-:R-:W-:Y:S01]  /*1d750*/  IMAD R6, R62, UR4, RZ ;  /* 0x000000043e067c24 */ /* 0x010fe2000f8e02ff */
[----:B------:R-:W-:Y:S02]  /*1d760*/  LOP3.LUT R8, R8, R9, RZ, 0x3c, !PT ;  /* 0x0000000908087212 */ /* 0x000fe400078e3cff */
[----:B------:R-:W-:Y:S01]  /*1d770*/  SEL R226, R226, RZ, !P0 ;  /* 0x000000ffe2e27207 */ /* 0x000fe20004000000 */
[C---:B------:R-:W-:Y:S01]  /*1d780*/  IMAD R9, R219.reuse, UR5, R6 ;  /* 0x00000005db097c24 */ /* 0x040fe2000f8e0206 */
[----:B------:R-:W-:Y:S01]  /*1d790*/  SEL R63, R222, RZ, !P0 ;  /* 0x000000ffde3f7207 */ /* 0x000fe20004000000 */
[----:B------:R-:W-:Y:S01]  /*1d7a0*/  IMAD.WIDE.U32 R6, R219, UR4, R20 ;  /* 0x00000004db067c25 */ /* 0x000fe2000f8e0014 */
[----:B------:R-:W-:Y:S01]  /*1d7b0*/  ULDC.64 UR4, c[0x0][0xb78] ;  /* 0x0002de0000047ab9 */ /* 0x000fe20000000a00 */
[----:B------:R-:W-:-:S02]  /*1d7c0*/  IADD3 R29, P0, R4, 0x4000, RZ ;  /* 0x00004000041d7810 */ /* 0x000fc40007f1e0ff */
[----:B------:R-:W-:Y:S01]  /*1d7d0*/  IMAD.IADD R7, R7, 0x1, R9 ;  /* 0x0000000107077824 */ /* 0x000fe200078e0209 */
[----:B------:R-:W-:Y:S01]  /*1d7e0*/  IADD3 R13, P5, R4, 0x2000, RZ ;  /* 0x00002000040d7810 */ /* 0x000fe20007fbe0ff */
[----:B------:R-:W-:Y:S01]  /*1d7f0*/  IMAD R9, R226, UR4, RZ ;  /* 0x00000004e2097c24 */ /* 0x000fe2000f8e02ff */
[C---:B------:R-:W-:Y:S01]  /*1d800*/  IADD3 R25, P6, R4.reuse, 0x3000, RZ ;  /* 0x0000300004197810 */ /* 0x040fe20007fde0ff */
[----:B------:R-:W-:Y:S01]  /*1d810*/  IMAD.WIDE.U32 R6, R63, UR4, R6 ;  /* 0x000000043f067c25 */ /* 0x000fe2000f8e0006 */
[C---:B------:R-:W-:Y:S02]  /*1d820*/  IADD3 R33, P1, R4.reuse, 0x5000, RZ ;  /* 0x0000500004217810 */ /* 0x040fe40007f3e0ff */
[----:B------:R-:W-:Y:S02]  /*1d830*/  LOP3.LUT R28, R29, 0x380, RZ, 0xc0, !PT ;  /* 0x000003801d1c7812 */ /* 0x000fe400078ec0ff */
[----:B------:R-:W-:Y:S02]  /*1d840*/  IADD3 R37, P2, R4, 0x6000, RZ ;  /* 0x0000600004257810 */ /* 0x000fe40007f5e0ff */
[----:B------:R-:W-:-:S02]  /*1d850*/  LOP3.LUT R12, R13, 0x380, RZ, 0xc0, !PT ;  /* 0x000003800d0c7812 */ /* 0x000fc400078ec0ff */
[----:B------:R-:W-:Y:S02]  /*1d860*/  LOP3.LUT R24, R25, 0x380, RZ, 0xc0, !PT ;  /* 0x0000038019187812 */ /* 0x000fe400078ec0ff */
[----:B------:R-:W-:Y:S02]  /*1d870*/  LOP3.LUT R32, R33, 0x380, RZ, 0xc0, !PT ;  /* 0x0000038021207812 */ /* 0x000fe400078ec0ff */
[----:B------:R-:W-:Y:S02]  /*1d880*/  SHF.R.U64 R28, R28, 0x3, RZ ;  /* 0x000000031c1c7819 */ /* 0x000fe400000012ff */
[----:B------:R-:W-:Y:S02]  /*1d890*/  LOP3.LUT R36, R37, 0x380, RZ, 0xc0, !PT ;  /* 0x0000038025247812 */ /* 0x000fe400078ec0ff */
[----:B------:R-:W-:Y:S02]  /*1d8a0*/  SHF.R.U64 R12, R12, 0x3, RZ ;  /* 0x000000030c0c7819 */ /* 0x000fe400000012ff */
[----:B------:R-:W-:-:S02]  /*1d8b0*/  SHF.R.U64 R24, R24, 0x3, RZ ;  /* 0x0000000318187819 */ /* 0x000fc400000012ff */
[----:B------:R-:W-:Y:S02]  /*1d8c0*/  SHF.R.U64 R32, R32, 0x3, RZ ;  /* 0x0000000320207819 */ /* 0x000fe400000012ff */
[----:B------:R-:W-:Y:S01]  /*1d8d0*/  LOP3.LUT R28, R28, R29, RZ, 0x3c, !PT ;  /* 0x0000001d1c1c7212 */ /* 0x000fe200078e3cff */
[--C-:B------:R-:W-:Y:S01]  /*1d8e0*/  IMAD.X R29, RZ, RZ, R5.reuse, P0 ;  /* 0x000000ffff1d7224 */ /* 0x100fe200000e0605 */
[----:B------:R-:W-:Y:S02]  /*1d8f0*/  SHF.R.U64 R36, R36, 0x3, RZ ;  /* 0x0000000324247819 */ /* 0x000fe400000012ff */
[----:B------:R-:W-:Y:S02]  /*1d900*/  LOP3.LUT P0, RZ, R229, 0x3, RZ, 0xc0, !PT ;  /* 0x00000003e5ff7812 */ /* 0x000fe4000780c0ff */
[----:B------:R-:W-:Y:S02]  /*1d910*/  LOP3.LUT R12, R12, R13, RZ, 0x3c, !PT ;  /* 0x0000000d0c0c7212 */ /* 0x000fe400078e3cff */
[----:B------:R-:W-:Y:S01]  /*1d920*/  LOP3.LUT R24, R24, R25, RZ, 0x3c, !PT ;  /* 0x0000001918187212 */ /* 0x000fe200078e3cff */
[--C-:B------:R-:W-:Y:S01]  /*1d930*/  IMAD.X R25, RZ, RZ, R5.reuse, P6 ;  /* 0x000000ffff197224 */ /* 0x100fe200030e0605 */
[----:B------:R-:W-:Y:S01]  /*1d940*/  LOP3.LUT R32, R32, R33, RZ, 0x3c, !PT ;  /* 0x0000002120207212 */ /* 0x000fe200078e3cff */
[--C-:B------:R-:W-:Y:S01]  /*1d950*/  IMAD.X R33, RZ, RZ, R5.reuse, P1 ;  /* 0x000000ffff217224 */ /* 0x100fe200008e0605 */
[----:B------:R-:W-:Y:S01]  /*1d960*/  LOP3.LUT R36, R36, R37, RZ, 0x3c, !PT ;  /* 0x0000002524247212 */ /* 0x000fe200078e3cff */
[----:B------:R-:W-:Y:S01]  /*1d970*/  IMAD.X R37, RZ, RZ, R5, P2 ;  /* 0x000000ffff257224 */ /* 0x000fe200010e0605 */
[----:B------:R-:W-:-:S02]  /*1d980*/  IADD3.X R13, RZ, R5, RZ, P5, !PT ;  /* 0x00000005ff0d7210 */ /* 0x000fc40002ffe4ff */
[C---:B------:R-:W-:Y:S02]  /*1d990*/  IADD3 R49, P5, R4.reuse, 0x9000, RZ ;  /* 0x0000900004317810 */ /* 0x040fe40007fbe0ff */
[----:B------:R-:W-:Y:S02]  /*1d9a0*/  IADD3 R53, P6, R4, 0xa000, RZ ;  /* 0x0000a00004357810 */ /* 0x000fe40007fde0ff */
        /* <DEDUP_REMOVED lines=8> */
[----:B------:R-:W-:Y:S01]  /*1da30*/  SHF.R.S32.HI R215, RZ, 0x1f, R214 ;  /* 0x0000001fffd77819 */ /* 0x000fe200000114d6 */
[C---:B------:R-:W-:Y:S01]  /*1da40*/  IMAD R65, R225.reuse, -0x80, R60 ;  /* 0xffffff80e1417824 */ /* 0x040fe200078e023c */
[----:B------:R-:W-:Y:S01]  /*1da50*/  SHF.R.S32.HI R217, RZ, 0x1f, R216 ;  /* 0x0000001fffd97819 */ /* 0x000fe200000114d8 */
[----:B------:R-:W-:Y:S01]  /*1da60*/  BSSY B1, `(.L_x_3493) ;  /* 0x0000061000017945 */ /* 0x000fe20003800000 */
[----:B--2---:R-:W-:Y:S02]  /*1da70*/  IMAD R11, R225, 0x80, R10 ;  /* 0x00000080e10b7824 */ /* 0x004fe400078e020a */
[----:B------:R-:W-:Y:S01]  /*1da80*/  IMAD R10, R63, UR5, R9 ;  /* 0x000000053f0a7c24 */ /* 0x000fe2000f8e0209 */
[----:B------:R-:W-:-:S02]  /*1da90*/  ULDC.64 UR4, c[0x0][0xb40] ;  /* 0x0002d00000047ab9 */ /* 0x000fc40000000a00 */
[----:B------:R-:W-:Y:S02]  /*1daa0*/  SHF.R.S32.HI R9, RZ, 0x1f, R11 ;  /* 0x0000001fff097819 */ /* 0x000fe4000001140b */
[C---:B------:R-:W-:Y:S02]  /*1dab0*/  IADD3 R6, P3, R11.reuse, R6, RZ ;  /* 0x000000060b067210 */ /* 0x040fe40007f7e0ff */
[----:B------:R-:W-:Y:S02]  /*1dac0*/  ISETP.GE.OR P1, PT, R11, R60, P0 ;  /* 0x0000003c0b00720c */ /* 0x000fe40000726670 */
[----:B------:R-:W-:Y:S01]  /*1dad0*/  IADD3.X R9, R9, R7, R10, P3, !PT ;  /* 0x0000000709097210 */ /* 0x000fe20001ffe40a */
[----:B------:R-:W-:Y:S01]  /*1dae0*/  VIADD R7, R11, 0x8 ;  /* 0x000000080b077836 */ /* 0x000fe20000000000 */
[----:B------:R-:W-:Y:S02]  /*1daf0*/  LEA R54, P3, R6, UR4, 0x2 ;  /* 0x0000000406367c11 */ /* 0x000fe4000f8610ff */
[----:B------:R-:W-:-:S02]  /*1db00*/  IADD3 R11, P2, R4, 0xb000, RZ ;  /* 0x0000b000040b7810 */ /* 0x000fc40007f5e0ff */
[----:B------:R-:W-:Y:S01]  /*1db10*/  LEA.HI.X R55, R6, UR5, R9, 0x2, P3 ;  /* 0x0000000506377c11 */ /* 0x000fe200098f1409 */
[--C-:B------:R-:W-:Y:S01]  /*1db20*/  IMAD.X R9, RZ, RZ, R5.reuse, P4 ;  /* 0x000000ffff097224 */ /* 0x100fe200020e0605 */
[C---:B------:R-:W-:Y:S01]  /*1db30*/  IADD3 R41, P3, R4.reuse, 0x7000, RZ ;  /* 0x0000700004297810 */ /* 0x040fe20007f7e0ff */
[----:B------:R-:W-:Y:S01]  /*1db40*/  IMAD.X R57, RZ, RZ, R5, P2 ;  /* 0x000000ffff397224 */ /* 0x000fe200010e0605 */
[C---:B------:R-:W-:Y:S01]  /*1db50*/  IADD3 R45, P4, R4.reuse, 0x8000, RZ ;  /* 0x00008000042d7810 */ /* 0x040fe20007f9e0ff */
[----:B------:R-:W-:Y:S01]  /*1db60*/  @!P1 STG.E desc[UR60][R54.64], R3 ;  /* 0x0000000336009986 */ /* 0x000fe2000c10193c */
[----:B------:R-:W-:Y:S01]  /*1db70*/  LOP3.LUT R6, R4, 0x380, RZ, 0xc0, !PT ;  /* 0x0000038004067812 */ /* 0x000fe200078ec0ff */
[----:B------:R-:W-:Y:S01]  /*1db80*/  ULDC.64 UR4, c[0x0][0xaa0] ;  /* 0x0002a80000047ab9 */ /* 0x000fe20000000a00 */
[----:B------:R-:W-:Y:S02]  /*1db90*/  ISETP.GE.OR P0, PT, R7, R60, P0 ;  /* 0x0000003c0700720c */ /* 0x000fe40000706670 */
[----:B------:R-:W-:-:S02]  /*1dba0*/  LOP3.LUT R40, R41, 0x380, RZ, 0xc0, !PT ;  /* 0x0000038029287812 */ /* 0x000fc400078ec0ff */
[----:B------:R-:W-:Y:S02]  /*1dbb0*/  LOP3.LUT R44, R45, 0x380, RZ, 0xc0, !PT ;  /* 0x000003802d2c7812 */ /* 0x000fe400078ec0ff */
[----:B------:R-:W-:Y:S02]  /*1dbc0*/  SHF.R.U64 R7, R6, 0x3, RZ ;  /* 0x0000000306077819 */ /* 0x000fe400000012ff */
[----:B------:R-:W-:Y:S02]  /*1dbd0*/  LOP3.LUT R6, R11, 0x380, RZ, 0xc0, !PT ;  /* 0x000003800b067812 */ /* 0x000fe400078ec0ff */
[----:B------:R-:W-:Y:S02]  /*1dbe0*/  SHF.R.U64 R40, R40, 0x3, RZ ;  /* 0x0000000328287819 */ /* 0x000fe400000012ff */
[----:B------:R-:W-:Y:S01]  /*1dbf0*/  SHF.R.U64 R44, R44, 0x3, RZ ;  /* 0x000000032c2c7819 */ /* 0x000fe200000012ff */
[----:B------:R2:W-:Y:S01]  /*1dc00*/  @!P0 STG.E desc[UR60][R54.64+0x20], R0 ;  /* 0x0000200036008986 */ /* 0x0005e2000c10193c */
[----:B------:R-:W-:-:S02]  /*1dc10*/  SHF.R.U64 R6, R6, 0x3, RZ ;  /* 0x0000000306067819 */ /* 0x000fc400000012ff */
[----:B------:R-:W-:Y:S01]  /*1dc20*/  LOP3.LUT R40, R40, R41, RZ, 0x3c, !PT ;  /* 0x0000002928287212 */ /* 0x000fe200078e3cff */
[--C-:B------:R-:W-:Y:S01]  /*1dc30*/  IMAD.X R41, RZ, RZ, R5.reuse, P3 ;  /* 0x000000ffff297224 */ /* 0x100fe200018e0605 */
[----:B------:R-:W-:Y:S01]  /*1dc40*/  LOP3.LUT R44, R44, R45, RZ, 0x3c, !PT ;  /* 0x0000002d2c2c7212 */ /* 0x000fe200078e3cff */
[----:B------:R-:W-:Y:S01]  /*1dc50*/  IMAD.X R45, RZ, RZ, R5, P4 ;  /* 0x000000ffff2d7224 */ /* 0x000fe200020e0605 */
[----:B------:R-:W-:Y:S01]  /*1dc60*/  LOP3.LUT R4, R7, R4, RZ, 0x3c, !PT ;  /* 0x0000000407047212 */ /* 0x000fe200078e3cff */
[----:B------:R-:W5:Y:S01]  /*1dc70*/  LD.E.128 R12, desc[UR60][R12.64] ;  /* 0x0000003c0c0c7980 */ /* 0x000f62000c101d00 */
[----:B------:R-:W-:-:S03]  /*1dc80*/  LOP3.LUT R56, R6, R11, RZ, 0x3c, !PT ;  /* 0x0000000b06387212 */ /* 0x000fc600078e3cff */
        /* <DEDUP_REMOVED lines=10> */
[----:B------:R-:W5:Y:S01]  /*1dd30*/  LD.E.128 R56, desc[UR60][R56.64] ;  /* 0x0000003c38387980 */ /* 0x000f62000c101d00 */
[----:B------:R-:W-:Y:S01]  /*1dd40*/  IMAD R0, R21, UR4, RZ ;  /* 0x0000000415007c24 */ /* 0x000fe2000f8e02ff */
[----:B------:R-:W-:Y:S01]  /*1dd50*/  @!PT LDS RZ, [RZ] ;  /* 0x00000000fffff984 */ /* 0x000fe20000000800 */
[----:B------:R-:W-:Y:S01]  /*1dd60*/  @!PT LDS RZ, [RZ] ;  /* 0x00000000fffff984 */ /* 0x000fe20000000800 */
[----:B------:R-:W-:Y:S01]  /*1dd70*/  @!PT LDS RZ, [RZ] ;  /* 0x00000000fffff984 */ /* 0x000fe20000000800 */
[----:B------:R-:W-:Y:S01]  /*1dd80*/  @!PT LDS RZ, [RZ] ;  /* 0x00000000fffff984 */ /* 0x000fe20000000800 */
[----:B------:R2:W-:Y:S06]  /*1dd90*/  MEMBAR.ALL.CTA ;  /* 0x0000000000007992 */ /* 0x0005ec0000008000 */
[----:B--2---:R-:W2:Y:S01]  /*1dda0*/  FENCE.VIEW.ASYNC.S ;  /* 0x00000000000073c6 */ /* 0x004ea20000000000 */
[----:B------:R-:W-:-:S04]  /*1ddb0*/  IMAD.WIDE.U32 R20, R61, UR4, R214 ;  /* 0x000000043d147c25 */ /* 0x000fc8000f8e00d6 */
[----:B------:R-:W-:Y:S01]  /*1ddc0*/  IMAD R61, R61, UR5, R0 ;  /* 0x000000053d3d7c24 */ /* 0x000fe2000f8e0200 */
[----:B------:R-:W-:Y:S01]  /*1ddd0*/  ULDC.64 UR4, c[0x0][0xae0] ;  /* 0x0002b80000047ab9 */ /* 0x000fe20000000a00 */
[C---:B------:R-:W-:Y:S01]  /*1dde0*/  VIADD R0, R216.reuse, 0x20 ;  /* 0x00000020d8007836 */ /* 0x040fe20000000000 */
[-C--:B------:R-:W-:Y:S01]  /*1ddf0*/  ISETP.GE.AND P3, PT, R216, R65.reuse, PT ;  /* 0x00000041d800720c */ /* 0x080fe20003f66270 */
[----:B------:R-:W-:Y:S02]  /*1de00*/  IMAD.IADD R21, R21, 0x1, R61 ;  /* 0x0000000115157824 */ /* 0x000fe400078e023d */
[----:B------:R-:W-:Y:S02]  /*1de10*/  IMAD R62, R62, UR4, RZ ;  /* 0x000000043e3e7c24 */ /* 0x000fe4000f8e02ff */
[----:B------:R-:W-:Y:S01]  /*1de20*/  VIADD R3, R216, 0x40 ;  /* 0x00000040d8037836 */ /* 0x000fe20000000000 */
[----:B------:R-:W-:Y:S01]  /*1de30*/  ISETP.GE.AND P0, PT, R0, R65, PT ;  /* 0x000000410000720c */ /* 0x000fe20003f06270 */
[----:B------:R-:W-:-:S02]  /*1de40*/  IMAD R61, R219, UR5, R62 ;  /* 0x00000005db3d7c24 */ /* 0x000fc4000f8e023e */
[----:B------:R-:W-:Y:S01]  /*1de50*/  IMAD.WIDE.U32 R20, R219, UR4, R20 ;  /* 0x00000004db147c25 */ /* 0x000fe2000f8e0014 */
[----:B------:R-:W-:Y:S01]  /*1de60*/  ULDC.64 UR4, c[0x0][0xae8] ;  /* 0x0002ba0000047ab9 */ /* 0x000fe20000000a00 */
[----:B------:R-:W-:Y:S02]  /*1de70*/  ISETP.GE.AND P1, PT, R3, R65, PT ;  /* 0x000000410300720c */ /* 0x000fe40003f26270 */
[----:B------:R-:W-:Y:S02]  /*1de80*/  VIADD R0, R2, 0x36820 ;  /* 0x0003682002007836 */ /* 0x000fe40000000000 */
[----:B------:R-:W-:Y:S02]  /*1de90*/  IMAD R3, R226, UR4, RZ ;  /* 0x00000004e2037c24 */ /* 0x000fe4000f8e02ff */
[----:B------:R-:W-:Y:S01]  /*1dea0*/  IMAD.IADD R21, R21, 0x1, R61 ;  /* 0x0000000115157824 */ /* 0x000fe200078e023d */
[----:B------:R-:W-:Y:S01]  /*1deb0*/  PRMT R0, RZ, 0x654, R0 ;  /* 0x00000654ff007816 */ /* 0x000fe20000000000 */
[----:B------:R-:W-:-:S02]  /*1dec0*/  VIADD R60, R216, 0x60 ;  /* 0x00000060d83c7836 */ /* 0x000fc40000000000 */
[C---:B------:R-:W-:Y:S01]  /*1ded0*/  IMAD R3, R63.reuse, UR5, R3 ;  /* 0x000000053f037c24 */ /* 0x040fe2000f8e0203 */
[----:B--2---:R2:W-:Y:S01]  /*1dee0*/  SYNCS.ARRIVE.TRANS64.RED.A1T0 RZ, [R0+URZ], RZ ;  /* 0x000000ff00ff79a7 */ /* 0x0045e2000810043f */
[----:B------:R-:W-:Y:S01]  /*1def0*/  IMAD.WIDE.U32 R62, R63, UR4, R20 ;  /* 0x000000043f3e7c25 */ /* 0x000fe2000f8e0014 */
[----:B------:R-:W-:-:S03]  /*1df00*/  ISETP.GE.AND P2, PT, R60, R65, PT ;  /* 0x000000413c00720c */ /* 0x000fc60003f46270 */
[----:B------:R-:W-:-:S04]  /*1df10*/  IMAD.WIDE R60, R225, 0x80, R216 ;  /* 0x00000080e13c7825 */ /* 0x000fc800078e02d8 */
[----:B------:R-:W-:Y:S01]  /*1df20*/  IMAD.IADD R67, R63, 0x1, R3 ;  /* 0x000000013f437824 */ /* 0x000fe200078e0203 */
[----:B--2---:R-:W-:Y:S06]  /*1df30*/  @P3 BRA `(.L_x_3494) ;  /* 0x00000000004c3947 */ /* 0x004fec0003800000 */
        /* <DEDUP_REMOVED lines=19> */
.L_x_3494:
[----:B------:R-:W-:Y:S05]  /*1e070*/  BSYNC B1 ;  /* 0x0000000000017941 */ /* 0x000fea0003800000 */
.L_x_3493:
[----:B------:R-:W-:Y:S04]  /*1e080*/  BSSY B1, `(.L_x_3495) ;  /* 0x0000017000017945 */ /* 0x000fe80003800000 */
[----:B------:R-:W-:Y:S05]  /*1e090*/  @P0 BRA `(.L_x_3496) ;  /* 0x0000000000540947 */ /* 0x000fea0003800000 */
[----:B------:R-:W-:Y:S01]  /*1e0a0*/  IADD3 R3, P0, R60, 0x20, RZ ;  /* 0x000000203c037810 */ /* 0x000fe20007f1e0ff */
[C---:B--2--5:R-:W-:Y:S01]  /*1e0b0*/  VIADD R4, R214.reuse, 0x40 ;  /* 0x00000040d6047836 */ /* 0x064fe20000000000 */
[----:B------:R-:W-:Y:S01]  /*1e0c0*/  ULDC UR4, c[0x0][0xa8c] ;  /* 0x0002a30000047ab9 */ /* 0x000fe20000000800 */
[----:B------:R-:W-:Y:S01]  /*1e0d0*/  ULDC.64 UR6, c[0x0][0xad8] ;  /* 0x0002b60000067ab9 */ /* 0x000fe20000000a00 */
[----:B------:R-:W-:Y:S01]  /*1e0e0*/  IMAD.MOV.U32 R5, RZ, RZ, R67 ;  /* 0x000000ffff057224 */ /* 0x000fe200078e0043 */
[----:B------:R-:W-:Y:S01]  /*1e0f0*/  ISETP.GE.AND P3, PT, R214, UR4, PT ;  /* 0x00000004d6007c0c */ /* 0x000fe2000bf66270 */
[----:B------:R-:W-:Y:S01]  /*1e100*/  IMAD.X R0, RZ, RZ, R61, P0 ;  /* 0x000000ffff007224 */ /* 0x000fe200000e063d */
[----:B------:R-:W-:Y:S01]  /*1e110*/  ISETP.GE.AND P4, PT, R4, UR4, PT ;  /* 0x0000000404007c0c */ /* 0x000fe2000bf86270 */
[----:B------:R-:W-:Y:S02]  /*1e120*/  IMAD.MOV.U32 R4, RZ, RZ, R62 ;  /* 0x000000ffff047224 */ /* 0x000fe400078e003e */
[----:B------:R-:W-:-:S02]  /*1e130*/  VIADD R6, R214, 0x80 ;  /* 0x00000080d6067836 */ /* 0x000fc40000000000 */
[----:B------:R-:W-:Y:S02]  /*1e140*/  IMAD R0, R0, UR6, RZ ;  /* 0x0000000600007c24 */ /* 0x000fe4000f8e02ff */
[----:B------:R-:W-:Y:S01]  /*1e150*/  IMAD.WIDE.U32 R4, R3, UR6, R4 ;  /* 0x0000000603047c25 */ /* 0x000fe2000f8e0004 */
[----:B------:R-:W-:-:S03]  /*1e160*/  ISETP.GE.AND P5, PT, R6, UR4, PT ;  /* 0x0000000406007c0c */ /* 0x000fc6000bfa6270 */
        /* <DEDUP_REMOVED lines=8> */
.L_x_3496:
[----:B------:R-:W-:Y:S05]  /*1e1f0*/  BSYNC B1 ;  /* 0x0000000000017941 */ /* 0x000fea0003800000 */
.L_x_3495:
        /* <DEDUP_REMOVED lines=11> */
[----:B---3--:R-:W-:-:S02]  /*1e2b0*/  VIADD R6, R214, 0x80 ;  /* 0x00000080d6067836 */ /* 0x008fc40000000000 */
        /* <DEDUP_REMOVED lines=11> */
.L_x_3498:
[----:B------:R-:W-:Y:S05]  /*1e370*/  BSYNC B1 ;  /* 0x0000000000017941 */ /* 0x000fea0003800000 */
.L_x_3497:
[----:B------:R-:W-:Y:S05]  /*1e380*/  @P2 BRA `(.L_x_3499) ;  /* 0x0000000c00082947 */ /* 0x000fea0003800000 */
[----:B------:R-:W-:Y:S01]  /*1e390*/  IADD3 R3, P0, R60, 0x60, RZ ;  /* 0x000000603c037810 */ /* 0x000fe20007f1e0ff */
[----:B------:R-:W-:Y:S01]  /*1e3a0*/  ULDC.64 UR4, c[0x0][0xad8] ;  /* 0x0002b60000047ab9 */ /* 0x000fe20000000a00 */
[----:B--2--5:R-:W-:Y:S01]  /*1e3b0*/  IMAD.MOV.U32 R4, RZ, RZ, R62 ;  /* 0x000000ffff047224 */ /* 0x024fe200078e003e */
[----:B------:R-:W-:Y:S01]  /*1e3c0*/  ULDC.64 UR6, c[0x0][0xa80] ;  /* 0x0002a00000067ab9 */ /* 0x000fe20000000a00 */
[----:B------:R-:W-:Y:S02]  /*1e3d0*/  IMAD.MOV.U32 R5, RZ, RZ, R67 ;  /* 0x000000ffff057224 */ /* 0x000fe400078e0043 */
[----:B------:R-:W-:Y:S02]  /*1e3e0*/  IMAD.X R60, RZ, RZ, R61, P0 ;  /* 0x000000ffff3c7224 */ /* 0x000fe400000e063d */
[----:B------:R-:W-:Y:S02]  /*1e3f0*/  VIADD R0, R214, 0x40 ;  /* 0x00000040d6007836 */ /* 0x000fe40000000000 */
[----:B------:R-:W-:-:S02]  /*1e400*/  IMAD R60, R60, UR4, RZ ;  /* 0x000000043c3c7c24 */ /* 0x000fc4000f8e02ff */
[C---:B------:R-:W-:Y:S01]  /*1e410*/  IMAD.WIDE.U32 R4, R3.reuse, UR4, R4 ;  /* 0x0000000403047c25 */ /* 0x040fe2000f8e0004 */
[----:B------:R-:W-:Y:S02]  /*1e420*/  ULDC UR4, c[0x0][0xa8c] ;  /* 0x0002a30000047ab9 */ /* 0x000fe40000000800 */
[----:B------:R-:W-:Y:S01]  /*1e430*/  ISETP.GE.AND P1, PT, R214, UR4, PT ;  /* 0x00000004d6007c0c */ /* 0x000fe2000bf26270 */
[----:B------:R-:W-:Y:S01]  /*1e440*/  IMAD R3, R3, UR5, R60 ;  /* 0x0000000503037c24 */ /* 0x000fe2000f8e023c */
[----:B------:R-:W-:Y:S02]  /*1e450*/  ISETP.GE.AND P2, PT, R0, UR4, PT ;  /* 0x0000000400007c0c */ /* 0x000fe4000bf46270 */
[----:B---34-:R-:W-:Y:S01]  /*1e460*/  LEA R6, P0, R4, UR6, 0x1 ;  /* 0x0000000604067c11 */ /* 0x018fe2000f8008ff */
[----:B------:R-:W-:Y:S01]  /*1e470*/  IMAD.IADD R3, R5, 0x1, R3 ;  /* 0x0000000105037824 */ /* 0x000fe200078e0203 */
[----:B------:R-:W-:-:S04]  /*1e480*/  IADD3 R0, R214, 0x80, RZ ;  /* 0x00000080d6007810 */ /* 0x000fc80007ffe0ff */
[----:B------:R-:W-:Y:S02]  /*1e490*/  LEA.HI.X R7, R4, UR7, R3, 0x1, P0 ;  /* 0x0000000704077c11 */ /* 0x000fe400080f0c03 */
[----:B------:R-:W-:-:S03]  /*1e4a0*/  ISETP.GE.AND P0, PT, R0, UR4, PT ;  /* 0x0000000400007c0c */ /* 0x000fc6000bf06270 */
[----:B------:R2:W-:Y:S04]  /*1e4b0*/  @!P1 STG.E.128 desc[UR60][R6.64], R24 ;  /* 0x0000001806009986 */ /* 0x0005e8000c101d3c */
[----:B------:R2:W-:Y:S06]  /*1e4c0*/  @!P2 STG.E.128 desc[UR60][R6.64+0x80], R40 ;  /* 0x000080280600a986 */ /* 0x0005ec000c101d3c */
[----:B------:R-:W-:Y:S05]  /*1e4d0*/  @P0 BRA `(.L_x_3499) ;  /* 0x0000000800b40947 */ /* 0x000fea0003800000 */
[----:B------:R3:W-:Y:S01]  /*1e4e0*/  STG.E.128 desc[UR60][R6.64+0x100], R56 ;  /* 0x0001003806007986 */ /* 0x0007e2000c101d3c */
[----:B------:R-:W-:Y:S05]  /*1e4f0*/  BRA `(.L_x_3499) ;  /* 0x0000000800ac7947 */ /* 0x000fea0003800000 */
.L_x_3491:
[----:B------:R-:W-:Y:S01]  /*1e500*/  ULDC.64 UR4, c[0x0][0xbd8] ;  /* 0x0002f60000047ab9 */ /* 0x000fe20000000a00 */
[----:B------:R-:W-:Y:S01]  /*1e510*/  IMAD.MOV.U32 R3, RZ, RZ, RZ ;  /* 0x000000ffff037224 */ /* 0x000fe200078e00ff */
[----:B------:R-:W-:Y:S02]  /*1e520*/  ISETP.NE.U32.AND P0, PT, RZ, UR4, PT ;  /* 0x00000004ff007c0c */ /* 0x000fe4000bf05070 */
[----:B------:R-:W-:Y:S02]  /*1e530*/  IADD3 R4, P1, R220, UR4, RZ ;  /* 0x00000004dc047c10 */ /* 0x000fe4000ff3e0ff */
[----:B------:R-:W-:Y:S02]  /*1e540*/  ISETP.NE.AND.EX P0, PT, RZ, UR5, PT, P0 ;  /* 0x00000005ff007c0c */ /* 0x000fe4000bf05300 */
[----:B------:R-:W-:Y:S01]  /*1e550*/  IADD3.X R5, R221, UR5, RZ, P1, !PT ;  /* 0x00000005dd057c10 */ /* 0x000fe20008ffe4ff */
[----:B------:R-:W-:Y:S02]  /*1e560*/  ULDC.64 UR4, c[0x0][0xbe0] ;  /* 0x0002f80000047ab9 */ /* 0x000fe40000000a00 */
[----:B------:R-:W-:-:S04]  /*1e570*/  ISETP.NE.U32.AND P1, PT, RZ, UR4, PT ;  /* 0x00000004ff007c0c */ /* 0x000fc8000bf25070 */
[----:B------:R-:W-:-:S04]  /*1e580*/  ISETP.NE.AND.EX P1, PT, RZ, UR5, PT, P1 ;  /* 0x00000005ff007c0c */ /* 0x000fc8000bf25310 */
[----:B------:R2:W5:Y:S01]  /*1e590*/  @P0 LDG.E R3, desc[UR60][R4.64] ;  /* 0x0000003c04030981 */ /* 0x000562000c1e1900 */
[----:B------:R-:W3:Y:S08]  /*1e5a0*/  S2R R6, SR_TID.X ;  /* 0x0000000000067919 */ /* 0x000ef00000002100 */
[----:B------:R-:W-:Y:S01]  /*1e5b0*/  @P1 IADD3 R220, P2, R220, UR4, RZ ;  /* 0x00000004dcdc1c10 */ /* 0x000fe2000ff5e0ff */
[----:B------:R-:W-:-:S02]  /*1e5c0*/  ULDC UR4, c[0x0][0xa88] ;  /* 0x0002a20000047ab9 */ /* 0x000fc40000000800 */
[----:B------:R-:W-:Y:S01]  /*1e5d0*/  IMAD.U32 R0, RZ, RZ, UR4 ;  /* 0x00000004ff007e24 */ /* 0x000fe2000f8e00ff */
[----:B------:R-:W-:-:S05]  /*1e5e0*/  @P1 IADD3.X R221, R221, UR5, RZ, P2, !PT ;  /* 0x00000005dddd1c10 */ /* 0x000fca00097fe4ff */
[----:B------:R2:W5:Y:S01]  /*1e5f0*/  @P1 LDG.E R0, desc[UR60][R220.64] ;  /* 0x0000003cdc001981 */ /* 0x000562000c1e1900 */
[----:B---3--:R-:W-:-:S05]  /*1e600*/  VIADD R6, R6, 0xffffff80 ;  /* 0xffffff8006067836 */ /* 0x008fca0000000000 */
[----:B------:R-:W-:Y:S01]  /*1e610*/  ISETP.GE.AND P2, PT, R6, 0x80, PT ;  /* 0x000000800600780c */ /* 0x000fe20003f46270 */
[----:B--2---:R-:W-:-:S12]  /*1e620*/  @P1 BRA `(.L_x_3500) ;  /* 0x0000000000101947 */ /* 0x004fd80003800000 */
[----:B------:R-:W-:Y:S05]  /*1e630*/  @!P0 BRA `(.L_x_3500) ;  /* 0x00000000000c8947 */ /* 0x000fea0003800000 */
[----:B------:R-:W2:Y:S04]  /*1e640*/  LDG.E R7, desc[UR60][R4.64] ;  /* 0x0000003c04077981 */ /* 0x000ea8000c1e1900 */
[----:B-----5:R-:W2:Y:S02]  /*1e650*/  LDG.E R0, desc[UR60][R4.64+0x4] ;  /* 0x0000043c04007981 */ /* 0x020ea4000c1e1900 */
[----:B--2---:R-:W-:-:S07]  /*1e660*/  IMAD.IADD R0, R0, 0x1, -R7 ;  /* 0x0000000100007824 */ /* 0x004fce00078e0a07 */
.L_x_3500:
[----:B------:R-:W-:Y:S01]  /*1e670*/  BSSY B1, `(.L_x_3501) ;  /* 0x000001d000017945 */ /* 0x000fe20003800000 */
[----:B------:R-:W-:Y:S02]  /*1e680*/  SHF.R.S32.HI R9, RZ, 0x1f, R219 ;  /* 0x0000001fff097819 */ /* 0x000fe400000114db */
[----:B------:R-:W-:Y:S02]  /*1e690*/  SHF.R.S32.HI R215, RZ, 0x1f, R214 ;  /* 0x0000001fffd77819 */ /* 0x000fe400000114d6 */
[----:B------:R-:W-:Y:S02]  /*1e6a0*/  SEL R11, R222, RZ, !P0 ;  /* 0x000000ffde0b7207 */ /* 0x000fe40004000000 */
[----:B------:R-:W-:Y:S02]  /*1e6b0*/  SEL R226, R226, RZ, !P0 ;  /* 0x000000ffe2e27207 */ /* 0x000fe40004000000 */
[----:B-----5:R-:W-:Y:S01]  /*1e6c0*/  SHF.R.S32.HI R8, RZ, 0x1f, R3 ;  /* 0x0000001fff087819 */ /* 0x020fe20000011403 */
[----:B------:R-:W-:Y:S06]  /*1e6d0*/  @P2 BRA `(.L_x_3502) ;  /* 0x0000000000582947 */ /* 0x000fec0003800000 */
[----:B------:R-:W2:Y:S02]  /*1e6e0*/  S2R R4, SR_TID.X ;  /* 0x0000000000047919 */ /* 0x000ea40000002100 */
[----:B--2---:R-:W-:-:S04]  /*1e6f0*/  IMAD R4, R225, 0x80, R4 ;  /* 0x00000080e1047824 */ /* 0x004fc800078e0204 */
        /* <DEDUP_REMOVED lines=20> */
.L_x_3502:
[----:B------:R-:W-:Y:S05]  /*1e840*/  BSYNC B1 ;  /* 0x0000000000017941 */ /* 0x000fea0003800000 */
.L_x_3501:
[----:B------:R-:W-:Y:S01]  /*1e850*/  ULDC.64 UR4, c[0x0][0xaa0] ;  /* 0x0002a80000047ab9 */ /* 0x000fe20000000a00 */
[----:B--2---:R-:W-:Y:S01]  /*1e860*/  IMAD R7, R225, -0x80, R0 ;  /* 0xffffff80e1077824 */ /* 0x004fe200078e0200 */
[----:B------:R-:W-:Y:S01]  /*1e870*/  BSSY B1, `(.L_x_3503) ;  /* 0x000002d000017945 */ /* 0x000fe20003800000 */
[----:B------:R-:W-:Y:S02]  /*1e880*/  IMAD R6, R8, UR4, RZ ;  /* 0x0000000408067c24 */ /* 0x000fe4000f8e02ff */
[----:B------:R-:W-:Y:S01]  /*1e890*/  IMAD.WIDE.U32 R4, R3, UR4, R214 ;  /* 0x0000000403047c25 */ /* 0x000fe2000f8e00d6 */
[----:B------:R-:W-:-:S03]  /*1e8a0*/  ISETP.GE.AND P3, PT, R216, R7, PT ;  /* 0x00000007d800720c */ /* 0x000fc60003f66270 */
[----:B------:R-:W-:Y:S01]  /*1e8b0*/  IMAD R3, R3, UR5, R6 ;  /* 0x0000000503037c24 */ /* 0x000fe2000f8e0206 */
[----:B------:R-:W-:Y:S01]  /*1e8c0*/  ULDC.64 UR4, c[0x0][0xae0] ;  /* 0x0002b80000047ab9 */ /* 0x000fe20000000a00 */
[----:B------:R-:W-:Y:S02]  /*1e8d0*/  VIADD R0, R216, 0x40 ;  /* 0x00000040d8007836 */ /* 0x000fe40000000000 */
[----:B------:R-:W-:Y:S02]  /*1e8e0*/  IMAD.IADD R5, R5, 0x1, R3 ;  /* 0x0000000105057824 */ /* 0x000fe400078e0203 */
[----:B------:R-:W-:Y:S01]  /*1e8f0*/  IMAD R6, R9, UR4, RZ ;  /* 0x0000000409067c24 */ /* 0x000fe2000f8e02ff */
[----:B------:R-:W-:Y:S01]  /*1e900*/  ISETP.GE.AND P1, PT, R0, R7, PT ;  /* 0x000000070000720c */ /* 0x000fe20003f26270 */
[----:B------:R-:W-:Y:S01]  /*1e910*/  IMAD.WIDE.U32 R4, R219, UR4, R4 ;  /* 0x00000004db047c25 */ /* 0x000fe2000f8e0004 */
[----:B------:R-:W-:-:S03]  /*1e920*/  SHF.R.S32.HI R9, RZ, 0x1f, R216 ;  /* 0x0000001fff097819 */ /* 0x000fc600000114d8 */
[----:B------:R-:W-:Y:S01]  /*1e930*/  IMAD R3, R219, UR5, R6 ;  /* 0x00000005db037c24 */ /* 0x000fe2000f8e0206 */
[----:B------:R-:W-:Y:S01]  /*1e940*/  ULDC.64 UR4, c[0x0][0xae8] ;  /* 0x0002ba0000047ab9 */ /* 0x000fe20000000a00 */
[C---:B------:R-:W-:Y:S02]  /*1e950*/  VIADD R8, R216.reuse, 0x20 ;  /* 0x00000020d8087836 */ /* 0x040fe40000000000 */
[----:B------:R-:W-:Y:S02]  /*1e960*/  VIADD R6, R216, 0x60 ;  /* 0x00000060d8067836 */ /* 0x000fe40000000000 */
[----:B------:R-:W-:Y:S01]  /*1e970*/  IMAD.IADD R5, R5, 0x1, R3 ;  /* 0x0000000105057824 */ /* 0x000fe200078e0203 */
[-C--:B------:R-:W-:Y:S01]  /*1e980*/  ISETP.GE.AND P2, PT, R8, R7.reuse, PT ;  /* 0x000000070800720c */ /* 0x080fe20003f46270 */
[----:B------:R-:W-:Y:S01]  /*1e990*/  IMAD R0, R226, UR4, RZ ;  /* 0x00000004e2007c24 */ /* 0x000fe2000f8e02ff */
[----:B------:R-:W-:Y:S01]  /*1e9a0*/  ISETP.GE.AND P0, PT, R6, R7, PT ;  /* 0x000000070600720c */ /* 0x000fe20003f06270 */
        /* <DEDUP_REMOVED lines=25> */
.L_x_3504:
[----:B------:R-:W-:Y:S05]  /*1eb40*/  BSYNC B1 ;  /* 0x0000000000017941 */ /* 0x000fea0003800000 */
.L_x_3503:
[----:B------:R-:W-:Y:S04]  /*1eb50*/  BSSY B1, `(.L_x_3505) ;  /* 0x0000017000017945 */ /* 0x000fe80003800000 */
[----:B------:R-:W-:Y:S05]  /*1eb60*/  @P2 BRA `(.L_x_3506) ;  /* 0x0000000000542947 */ /* 0x000fea0003800000 */
[----:B------:R-:W-:Y:S01]  /*1eb70*/  IADD3 R3, P2, R8, 0x20, RZ ;  /* 0x0000002008037810 */ /* 0x000fe20007f5e0ff */
[C---:B------:R-:W-:Y:S01]  /*1eb80*/  VIADD R4, R214.reuse, 0x40 ;  /* 0x00000040d6047836 */ /* 0x040fe20000000000 */
        /* <DEDUP_REMOVED lines=13> */
[----:B--2---:R-:W-:Y:S01]  /*1ec60*/  LEA R12, P2, R4, UR6, 0x1 ;  /* 0x00000006040c7c11 */ /* 0x004fe2000f8408ff */
[----:B------:R-:W-:-:S05]  /*1ec70*/  IMAD.IADD R3, R5, 0x1, R3 ;  /* 0x0000000105037824 */ /* 0x000fca00078e0203 */
[----:B------:R-:W-:-:S05]  /*1ec80*/  LEA.HI.X R13, R4, UR7, R3, 0x1, P2 ;  /* 0x00000007040d7c11 */ /* 0x000fca00090f0c03 */
[----:B------:R3:W-:Y:S04]  /*1ec90*/  @!P3 STG.E.128 desc[UR60][R12.64], RZ ;  /* 0x000000ff0c00b986 */ /* 0x0007e8000c101d3c */
[----:B------:R3:W-:Y:S04]  /*1eca0*/  @!P4 STG.E.128 desc[UR60][R12.64+0x80], RZ ;  /* 0x000080ff0c00c986 */ /* 0x0007e8000c101d3c */
[----:B------:R3:W-:Y:S02]  /*1ecb0*/  @!P5 STG.E.128 desc[UR60][R12.64+0x100], RZ ;  /* 0x000100ff0c00d986 */ /* 0x0007e4000c101d3c */
.L_x_3506:
[----:B------:R-:W-:Y:S05]  /*1ecc0*/  BSYNC B1 ;  /* 0x0000000000017941 */ /* 0x000fea0003800000 */
.L_x_3505:
        /* <DEDUP_REMOVED lines=17> */
[----:B--23--:R-:W-:Y:S01]  /*1ede0*/  LEA R12, P1, R4, UR6, 0x1 ;  /* 0x00000006040c7c11 */ /* 0x00cfe2000f8208ff */
[----:B------:R-:W-:-:S05]  /*1edf0*/  IMAD.IADD R3, R5, 0x1, R3 ;  /* 0x0000000105037824 */ /* 0x000fca00078e0203 */
[----:B------:R-:W-:-:S05]  /*1ee00*/  LEA.HI.X R13, R4, UR7, R3, 0x1, P1 ;  /* 0x00000007040d7c11 */ /* 0x000fca00088f0c03 */
[----:B------:R4:W-:Y:S04]  /*1ee10*/  @!P2 STG.E.128 desc[UR60][R12.64], RZ ;  /* 0x000000ff0c00a986 */ /* 0x0009e8000c101d3c */
[----:B------:R4:W-:Y:S04]  /*1ee20*/  @!P3 STG.E.128 desc[UR60][R12.64+0x80], RZ ;  /* 0x000080ff0c00b986 */ /* 0x0009e8000c101d3c */
[----:B------:R4:W-:Y:S02]  /*1ee30*/  @!P4 STG.E.128 desc[UR60][R12.64+0x100], RZ ;  /* 0x000100ff0c00c986 */ /* 0x0009e4000c101d3c */
.L_x_3508:
[----:B------:R-:W-:Y:S05]  /*1ee40*/  BSYNC B1 ;  /* 0x0000000000017941 */ /* 0x000fea0003800000 */
.L_x_3507:
        /* <DEDUP_REMOVED lines=22> */
.L_x_3499:
[----:B------:R-:W-:Y:S05]  /*1efb0*/  BSYNC B0 ;  /* 0x0000000000007941 */ /* 0x000fea0003800000 */
.L_x_3490:
[----:B------:R-:W-:Y:S02]  /*1efc0*/  ULDC UR4, c[0x0][0xc14] ;  /* 0x0003050000047ab9 */ /* 0x000fe40000000800 */
[----:B-1----:R-:W-:-:S13]  /*1efd0*/  ISETP.GE.AND P0, PT, R151, UR4, PT ;  /* 0x0000000497007c0c */ /* 0x002fda000bf06270 */
[----:B------:R-:W-:Y:S05]  /*1efe0*/  @!P0 BRA `(.L_x_3509) ;  /* 0xfffffe2000908947 */ /* 0x000fea000383ffff */
[----:B------:R-:W-:Y:S05]  /*1eff0*/  BRA `(.L_x_3298) ;  /* 0x0000005c00e47947 */ /* 0x000fea0003800000 */
.L_x_3296:
[----:B------:R-:W-:-:S08]  /*1f000*/  NOP ;  /* 0x0000000000007918 */ /* 0x000fd00000000000 */
[----:B0-----:R-:W0:-:S00]  /*1f010*/  USETMAXREG.DEALLOC.CTAPOOL 0x18 ;  /* 0x00000018000079c8 */ /* 0x001e0000080e0500 */
[----:B0-----:R-:W-:-:S06]  /*1f020*/  LOP3.LUT R0, R0, 0x3, RZ, 0xc0, !PT ;  /* 0x0000000300007812 */ /* 0x001fcc00078ec0ff */
[----:B------:R-:W0:Y:S02]  /*1f030*/  SHFL.IDX PT, R0, R0, RZ, 0x1f ;  /* 0x00001fff00007589 */ /* 0x000e2400000e0000 */
[----:B0-----:R-:W-:-:S13]  /*1f040*/  ISETP.NE.AND P0, PT, R0, RZ, PT ;  /* 0x000000ff0000720c */ /* 0x001fda0003f05270 */
[----:B------:R-:W-:Y:S05]  /*1f050*/  @P0 BRA `(.L_x_3298) ;  /* 0x0000005c00cc0947 */ /* 0x000fea0003800000 */
[----:B------:R-:W2:Y:S01]  /*1f060*/  LDL.LU R7, [R1+0x10] ;  /* 0x0000100001077983 */ /* 0x000ea20000300800 */
[----:B------:R-:W-:Y:S01]  /*1f070*/  LOP3.LUT R8, R4, 0x1f, RZ, 0xc0, !PT ;  /* 0x0000001f04087812 */ /* 0x000fe200078ec0ff */
[----:B------:R-:W-:Y:S01]  /*1f080*/  ULDC UR5, c[0x0][0xc14] ;  /* 0x0003050000057ab9 */ /* 0x000fe20000000800 */
[----:B------:R-:W-:Y:S01]  /*1f090*/  MOV R0, RZ ;  /* 0x000000ff00007202 */ /* 0x000fe20000000f00 */
[----:B------:R-:W0:Y:S01]  /*1f0a0*/  S2UR UR6, SR_CTAID.X ;  /* 0x00000000000679c3 */ /* 0x000e220000002500 */
[----:B------:R-:W-:Y:S01]  /*1f0b0*/  ISETP.NE.AND P0, PT, R8, 0x1f, PT ;  /* 0x0000001f0800780c */ /* 0x000fe20003f05270 */
[----:B------:R-:W-:Y:S01]  /*1f0c0*/  ULDC UR4, c[0x0][0xc10] ;  /* 0x0003040000047ab9 */ /* 0x000fe20000000800 */
[----:B--2---:R-:W-:-:S11]  /*1f0d0*/  LOP3.LUT R7, R7, 0xffffff7f, RZ, 0xc0, !PT ;  /* 0xffffff7f07077812 */ /* 0x004fd600078ec0ff */
[----:B------:R-:W-:Y:S02]  /*1f0e0*/  @P0 LOP3.LUT R7, R7, 0x80, RZ, 0xfc, !PT ;  /* 0x0000008007070812 */ /* 0x000fe400078efcff */
[----:B------:R-:W-:-:S13]  /*1f0f0*/  ISETP.GE.OR P0, PT, R8, UR5, !P0 ;  /* 0x0000000508007c0c */ /* 0x000fda000c706670 */
[----:B------:R-:W1:Y:S02]  /*1f100*/  @!P0 LDC.64 R2, c[0x0][0xc58] ;  /* 0x00031600ff028b82 */ /* 0x000e640000000a00 */
[----:B-1----:R-:W-:-:S05]  /*1f110*/  @!P0 IMAD.WIDE.U32 R2, R8, 0x4, R2 ;  /* 0x0000000408028825 */ /* 0x002fca00078e0002 */
        /* <DEDUP_REMOVED lines=44> */
.L_x_3514:
        /* <DEDUP_REMOVED lines=16> */
.L_x_3513:
[----:B------:R-:W-:Y:S05]  /*1f4e0*/  BSYNC B0 ;  /* 0x0000000000007941 */ /* 0x000fea0003800000 */
.L_x_3512:
        /* <DEDUP_REMOVED lines=25> */
[----:B------:R-:W-:Y:S02]  /*1f680*/  IMAD.MOV.U32 R2, RZ, RZ, R7 ;  /* 0x000000ffff027224 */ /* 0x000fe400078e0007 */
[----:B------:R-:W-:-:S07]  /*1f690*/  IMAD.MOV.U32 R7, RZ, RZ, R3 ;  /* 0x000000ffff077224 */ /* 0x000fce00078e0003 */
.L_x_3510:
        /* <DEDUP_REMOVED lines=16> */
.L_x_3515:
[----:B-1----:R-:W-:Y:S01]  /*1f7a0*/  IMAD R16, R16, UR4, R7 ;  /* 0x0000000410107c24 */ /* 0x002fe2000f8e0207 */
[----:B------:R-:W-:Y:S01]  /*1f7b0*/  IABS R6, R0 ;  /* 0x0000000000067213 */ /* 0x000fe20000000000 */
[----:B------:R-:W-:Y:S02]  /*1f7c0*/  IMAD R7, R10, R5, RZ ;  /* 0x000000050a077224 */ /* 0x000fe400078e02ff */
[----:B0-----:R-:W-:Y:S01]  /*1f7d0*/  IMAD.MOV.U32 R2, RZ, RZ, RZ ;  /* 0x000000ffff027224 */ /* 0x001fe200078e00ff */
[----:B------:R-:W-:Y:S01]  /*1f7e0*/  IADD3 R17, -R16, UR6, RZ ;  /* 0x0000000610117c10 */ /* 0x000fe2000fffe1ff */
[----:B------:R-:W-:Y:S02]  /*1f7f0*/  IMAD.MOV R6, RZ, RZ, -R6 ;  /* 0x000000ffff067224 */ /* 0x000fe400078e0a06 */
[----:B------:R-:W-:Y:S01]  /*1f800*/  IMAD.HI.U32 R2, R3, R7, R2 ;  /* 0x0000000703027227 */ /* 0x000fe200078e0002 */
[----:B------:R-:W-:-:S03]  /*1f810*/  IABS R3, R17 ;  /* 0x0000001100037213 */ /* 0x000fc60000000000 */
[----:B------:R-:W-:Y:S02]  /*1f820*/  IMAD.IADD R19, R4, 0x1, R19 ;  /* 0x0000000104137824 */ /* 0x000fe400078e0213 */
        /* <DEDUP_REMOVED lines=16> */
.L_x_3511:
[----:B------:R-:W-:Y:S02]  /*1f930*/  IMAD.MOV.U32 R17, RZ, RZ, RZ ;  /* 0x000000ffff117224 */ /* 0x000fe400078e00ff */
[----:B------:R-:W-:Y:S02]  /*1f940*/  IMAD.U32 R16, RZ, RZ, UR6 ;  /* 0x00000006ff107e24 */ /* 0x000fe4000f8e00ff */
[----:B------:R-:W-:-:S07]  /*1f950*/  IMAD.MOV.U32 R18, RZ, RZ, RZ ;  /* 0x000000ffff127224 */ /* 0x000fce00078e00ff */
.L_x_3516:
        /* <DEDUP_REMOVED lines=8> */
[----:B0-----:R-:W-:Y:S02]  /*1f9e0*/  MOV R0, 0x1 ;  /* 0x0000000100007802 */ /* 0x001fe40000000f00 */
        /* <DEDUP_REMOVED lines=10> */
[----:B------:R-:W-:Y:S01]  /*1fa90*/  ISETP.NE.AND P1, PT, R5, RZ, PT ;  /* 0x000000ff0500720c */ /* 0x000fe20003f25270 */
[----:B0-----:R-:W-:Y:S01]  /*1faa0*/  IMAD.MOV.U32 R0, RZ, RZ, 0x1 ;  /* 0x00000001ff007424 */ /* 0x001fe200078e00ff */
[----:B------:R-:W-:Y:S01]  /*1fab0*/  LOP3.LUT R2, R2, 0xffffffbf, RZ, 0xc0, !PT ;  /* 0xffffffbf02027812 */ /* 0x000fe200078ec0ff */
[----:B------:R0:W-:Y:S01]  /*1fac0*/  STL [R1+0x14], RZ ;  /* 0x000014ff01007387 */ /* 0x0001e20000100800 */
[----:B------:R-:W-:Y:S01]  /*1fad0*/  ULDC.64 UR36, c[0x0][0x198] ;  /* 0x0000660000247ab9 */ /* 0x000fe20000000a00 */
[----:B------:R-:W-:Y:S01]  /*1fae0*/  ULDC UR39, c[0x0][0xc] ;  /* 0x0000030000277ab9 */ /* 0x000fe20000000800 */
[----:B------:R-:W-:Y:S01]  /*1faf0*/  LOP3.LUT R2, R2, 0xfffffffd, RZ, 0xc0, !PT ;  /* 0xfffffffd02027812 */ /* 0x000fe200078ec0ff */
[----:B------:R0:W-:Y:S04]  /*1fb00*/  STL [R1+0x18], R0 ;  /* 0x0000180001007387 */ /* 0x0001e80000100800 */
[----:B------:R0:W-:Y:S04]  /*1fb10*/  STL [R1+0x34], RZ ;  /* 0x000034ff01007387 */ /* 0x0001e80000100800 */
[----:B------:R0:W-:Y:S04]  /*1fb20*/  STL [R1], RZ ;  /* 0x000000ff01007387 */ /* 0x0001e80000100800 */
[----:B------:R0:W-:Y:S01]  /*1fb30*/  STL [R1+0x8], R0 ;  /* 0x0000080001007387 */ /* 0x0001e20000100800 */
[----:B--2---:R-:W-:-:S02]  /*1fb40*/  R2UR UR4, R4 ;  /* 0x00000000040472ca */ /* 0x004fc400000e0000 */
[----:B------:R-:W1:Y:S11]  /*1fb50*/  S2R R4, SR_TID.X ;  /* 0x0000000000047919 */ /* 0x000e760000002100 */
[----:B------:R-:W-:Y:S01]  /*1fb60*/  ULOP3.LUT UR38, UR4, 0x2, URZ, 0xfc, !UPT ;  /* 0x0000000204267892 */ /* 0x000fe2000f8efc3f */
[----:B-1----:R-:W-:-:S04]  /*1fb70*/  LOP3.LUT R4, R4, 0x7f, RZ, 0xc0, !PT ;  /* 0x0000007f04047812 */ /* 0x002fc800078ec0ff */
[C---:B------:R-:W-:Y:S02]  /*1fb80*/  ISETP.NE.AND P2, PT, R4.reuse, RZ, PT ;  /* 0x000000ff0400720c */ /* 0x040fe40003f45270 */
[----:B------:R-:W-:-:S11]  /*1fb90*/  ISETP.NE.OR P0, PT, R4, RZ, !P1 ;  /* 0x000000ff0400720c */ /* 0x000fd60004f05670 */
[----:B------:R-:W-:-:S04]  /*1fba0*/  @P2 LOP3.LUT R2, R2, 0x2, RZ, 0xfc, !PT ;  /* 0x0000000202022812 */ /* 0x000fc800078efcff */
[----:B------:R-:W-:-:S05]  /*1fbb0*/  @P0 LOP3.LUT R2, R2, 0x40, RZ, 0xfc, !PT ;  /* 0x0000004002020812 */ /* 0x000fca00078efcff */
[----:B------:R0:W-:Y:S02]  /*1fbc0*/  STL [R1+0x10], R2 ;  /* 0x0000100201007387 */ /* 0x0001e40000100800 */
.L_x_3605:
[----:B01----:R-:W0:Y:S02]  /*1fbd0*/  LDC.64 R2, c[0x0][0xc60] ;  /* 0x00031800ff027b82 */ /* 0x003e240000000a00 */
[----:B0-----:R-:W-:-:S05]  /*1fbe0*/  IMAD.WIDE R2, R19, 0x4, R2 ;  /* 0x0000000413027825 */ /* 0x001fca00078e0202 */
[----:B------:R-:W2:Y:S01]  /*1fbf0*/  LDG.E R11, desc[UR60][R2.64] ;  /* 0x0000003c020b7981 */ /* 0x000ea2000c1e1900 */
[----:B------:R-:W-:Y:S05]  /*1fc00*/  YIELD ;  /* 0x0000000000007946 */ /* 0x000fea0003800000 */
[----:B------:R-:W-:Y:S01]  /*1fc10*/  ULDC.64 UR4, c[0x0][0xa28] ;  /* 0x00028a0000047ab9 */ /* 0x000fe20000000a00 */
[----:B------:R-:W-:Y:S02]  /*1fc20*/  CS2R R4, SRZ ;  /* 0x0000000000047805 */ /* 0x000fe4000001ff00 */
[----:B------:R-:W-:Y:S01]  /*1fc30*/  ISETP.NE.U32.AND P0, PT, RZ, UR4, PT ;  /* 0x00000004ff007c0c */ /* 0x000fe2000bf05070 */
[----:B------:R-:W-:-:S03]  /*1fc40*/  ULDC.64 UR6, c[0x0][0xa10] ;  /* 0x0002840000067ab9 */ /* 0x000fc60000000a00 */
        /* <DEDUP_REMOVED lines=37> */
[----:B------:R-:W-:-:S06]  /*1fea0*/  UIMAD UR4, UR4, UR5, URZ ;  /* 0x00000005040472a4 */ /* 0x000fcc000f8e023f */
[----:B0-----:R-:W-:-:S06]  /*1feb0*/  IMAD.U32 R4, RZ, RZ, UR4 ;  /* 0x00000004ff047e24 */ /* 0x001fcc000f8e00ff */
[----:B------:R2:W5:Y:S01]  /*1fec0*/  @P1 LDG.E R4, desc[UR60][R8.64] ;  /* 0x0000003c08041981 */ /* 0x000562000c1e1900 */
[----:B------:R-:W-:Y:S01]  /*1fed0*/  ISETP.NE.U32.AND P0, PT, RZ, UR6, PT ;  /* 0x00000006ff007c0c */ /* 0x000fe2000bf05070 */
[----:B------:R-:W-:Y:S02]  /*1fee0*/  ULDC UR4, c[0x0][0x338] ;  /* 0x0000ce0000047ab9 */ /* 0x000fe40000000800 */
[----:B-1----:R-:W-:Y:S01]  /*1fef0*/  IMAD.U32 R0, RZ, RZ, UR4 ;  /* 0x00000004ff007e24 */ /* 0x002fe2000f8e00ff */
[----:B------:R-:W-:Y:S01]  /*1ff00*/  ISETP.NE.AND.EX P0, PT, RZ, UR7, PT, P0 ;  /* 0x00000007ff007c0c */ /* 0x000fe2000bf05300 */
[----:B------:R-:W-:-:S12]  /*1ff10*/  @P1 BRA `(.L_x_3518) ;  /* 0x0000000000101947 */ /* 0x000fd80003800000 */
[----:B------:R-:W-:Y:S05]  /*1ff20*/  @!P2 BRA `(.L_x_3518) ;  /* 0x00000000000ca947 */ /* 0x000fea0003800000 */
[----:B-----5:R-:W3:Y:S04]  /*1ff30*/  LDG.E R4, desc[UR60][R2.64] ;  /* 0x0000003c02047981 */ /* 0x020ee8000c1e1900 */
[----:B--2---:R-:W3:Y:S02]  /*1ff40*/  LDG.E R2, desc[UR60][R2.64+0x4] ;  /* 0x0000043c02027981 */ /* 0x004ee4000c1e1900 */
[----:B---3--:R-:W-:-:S07]  /*1ff50*/  IMAD.IADD R4, R2, 0x1, -R4 ;  /* 0x0000000102047824 */ /* 0x008fce00078e0a04 */
.L_x_3518:
[----:B--2---:R-:W2:Y:S04]  /*1ff60*/  @P0 LDG.E R2, desc[UR60][R6.64] ;  /* 0x0000003c06020981 */ /* 0x004ea8000c1e1900 */
[----:B------:R-:W2:Y:S01]  /*1ff70*/  @P0 LDG.E R3, desc[UR60][R6.64+0x4] ;  /* 0x0000043c06030981 */ /* 0x000ea2000c1e1900 */
[----:B-----5:R-:W-:Y:S02]  /*1ff80*/  IMAD.IADD R4, R4, 0x1, -R5 ;  /* 0x0000000104047824 */ /* 0x020fe400078e0a05 */
[----:B--2---:R-:W-:Y:S02]  /*1ff90*/  @P0 IMAD.IADD R0, R3, 0x1, -R2 ;  /* 0x0000000103000824 */ /* 0x004fe400078e0a02 */
[----:B------:R-:W-:Y:S02]  /*1ffa0*/  IMAD.MOV.U32 R2, RZ, RZ, RZ ;  /* 0x000000ffff027224 */ /* 0x000fe400078e00ff */
[----:B------:R-:W-:-:S04]  /*1ffb0*/  IMAD.IADD R8, R4, 0x1, R0 ;  /* 0x0000000104087824 */ /* 0x000fc800078e0200 */
[----:B------:R-:W-:Y:S01]  /*1ffc0*/  VIADD R3, R8, 0x6f ;  /* 0x0000006f08037836 */ /* 0x000fe20000000000 */
[----:B------:R0:W-:Y:S03]  /*1ffd0*/  STL [R1+0x38], R8 ;  /* 0x0000380801007387 */ /* 0x0001e60000100800 */
[----:B------:R-:W-:-:S05]  /*1ffe0*/  IMAD.HI R2, R3, -0x6db6db6d, R2 ;  /* 0x9249249303027827 */ /* 0x000fca00078e0202 */
[----:B------:R-:W-:-:S04]  /*1fff0*/  SHF.R.U32.HI R3, RZ, 0x1f, R2 ;  /* 0x0000001fff037819 */ /* 0x000fc80000011602 */
[----:B0-----:R-:W-:-:S05]  /*20000*/  LEA.HI.SX32 R8, R2, R3, 0x1a ;  /* 0x0000000302087211 */ /* 0x001fca00078fd2ff */
[--C-:B------:R-:W-:Y:S01]  /*20010*/  IMAD R2, R8, 0x70, -R4.reuse ;  /* 0x0000007008027824 */ /* 0x100fe200078e0a04 */
[----:B------:R0:W-:Y:S01]  /*20020*/  STL [R1+0x28], R8 ;  /* 0x0000280801007387 */ /* 0x0001e20000100800 */
[----:B------:R-:W-:-:S03]  /*20030*/  IMAD.MOV R4, RZ, RZ, -R4 ;  /* 0x000000ffff047224 */ /* 0x000fc600078e0a04 */
[----:B------:R-:W-:Y:S02]  /*20040*/  VIMNMX R0, R2, R0, PT ;  /* 0x0000000002007248 */ /* 0x000fe40003fe0100 */
[----:B------:R-:W-:-:S04]  /*20050*/  VIMNMX R2, RZ, R4, !PT ;  /* 0x00000004ff027248 */ /* 0x000fc80007fe0100 */
[----:B0-----:R-:W-:Y:S02]  /*20060*/  SHF.R.U32.HI R8, RZ, 0x4, R2 ;  /* 0x00000004ff087819 */ /* 0x001fe40000011602 */
[----:B------:R-:W-:-:S03]  /*20070*/  ISETP.GT.AND P1, PT, R0, R2, PT ;  /* 0x000000020000720c */ /* 0x000fc60003f24270 */
[----:B------:R-:W-:-:S04]  /*20080*/  IMAD.WIDE.U32 R8, R8, 0x24924925, RZ ;  /* 0x2492492508087825 */ /* 0x000fc800078e00ff */
[----:B------:R-:W-:-:S06]  /*20090*/  IMAD.MOV.U32 R8, RZ, RZ, RZ ;  /* 0x000000ffff087224 */ /* 0x000fcc00078e00ff */
[----:B------:R0:W5:Y:S01]  /*200a0*/  @P0 LDG.E R8, desc[UR60][R6.64] ;  /* 0x0000003c06080981 */ /* 0x000162000c1e1900 */
[----:B------:R-:W-:Y:S02]  /*200b0*/  @P1 VIADD R3, R0, 0x6f ;  /* 0x0000006f00031836 */ /* 0x000fe40000000000 */
[----:B------:R-:W-:Y:S02]  /*200c0*/  @P1 IMAD.MOV.U32 R2, RZ, RZ, RZ ;  /* 0x000000ffff021224 */ /* 0x000fe400078e00ff */
[----:B------:R-:W-:Y:S02]  /*200d0*/  IMAD.MOV.U32 R0, RZ, RZ, R9 ;  /* 0x000000ffff007224 */ /* 0x000fe400078e0009 */
[----:B------:R-:W-:-:S04]  /*200e0*/  @P1 IMAD.HI R2, R3, -0x6db6db6d, R2 ;  /* 0x9249249303021827 */ /* 0x000fc800078e0202 */
[----:B------:R-:W-:Y:S01]  /*200f0*/  IMAD.MOV.U32 R4, RZ, RZ, R0 ;  /* 0x000000ffff047224 */ /* 0x000fe200078e0000 */
[----:B------:R-:W-:-:S04]  /*20100*/  @P1 SHF.R.U32.HI R3, RZ, 0x1f, R2 ;  /* 0x0000001fff031819 */ /* 0x000fc80000011602 */
[----:B------:R-:W-:Y:S01]  /*20110*/  @P1 LEA.HI.SX32 R4, R2, R3, 0x1a ;  /* 0x0000000302041211 */ /* 0x000fe200078fd2ff */
[----:B------:R-:W-:-:S05]  /*20120*/  IMAD.IADD R2, R10, 0x1, R5 ;  /* 0x000000010a027824 */ /* 0x000fca00078e0205 */
[----:B------:R0:W-:Y:S01]  /*20130*/  STL [R1+0x4], R2 ;  /* 0x0000040201007387 */ /* 0x0001e20000100800 */
[----:B------:R-:W-:Y:S01]  /*20140*/  ISETP.GT.AND P1, PT, R4, R0, PT ;  /* 0x000000000400720c */ /* 0x000fe20003f24270 */
[----:B------:R-:W-:Y:S01]  /*20150*/  BSSY B0, `(.L_x_3519) ;  /* 0x00000db000007945 */ /* 0x000fe20003800000 */
[----:B------:R-:W-:-:S11]  /*20160*/  PLOP3.LUT P2, PT, PT, PT, PT, 0x80, 0x0 ;  /* 0x000000000000781c */ /* 0x000fd60003f4f070 */
        /* <DEDUP_REMOVED lines=11> */
.L_x_3648:
[----:B------:R-:W-:-:S03]  /*20220*/  UMOV UR4, 0xffffffff ;  /* 0xffffffff00047882 */ /* 0x000fc60000000000 */
[----:B------:R-:W-:Y:S05]  /*20230*/  BRA.DIV UR4, `(.L_x_3522) ;  /* 0x0000005604987947 */ /* 0x000fea000b800000 */
[----:B------:R-:W-:-:S13]  /*20240*/  ELECT P6, URZ, PT ;  /* 0x00000000003f782f */ /* 0x000fda00038c0000 */
.L_x_3651:
[----:B------:R-:W2:Y:S01]  /*20250*/  LDL R5, [R1+0x34] ;  /* 0x0000340001057983 */ /* 0x000ea20000100800 */
[----:B------:R-:W-:Y:S01]  /*20260*/  BSSY B1, `(.L_x_3523) ;  /* 0x000000b000017945 */ /* 0x000fe20003800000 */
[----:B------:R-:W0:Y:S01]  /*20270*/  S2R R9, SR_CgaCtaId ;  /* 0x0000000000097919 */ /* 0x000e220000008800 */
[----:B--2---:R-:W-:-:S04]  /*20280*/  IADD3 R5, R5, 0x1, RZ ;  /* 0x0000000105057810 */ /* 0x004fc80007ffe0ff */
        /* <DEDUP_REMOVED lines=8> */
.L_x_3652:
[----:B------:R-:W-:Y:S05]  /*20310*/  BSYNC B1 ;  /* 0x0000000000017941 */ /* 0x000fea0003800000 */
.L_x_3523:
        /* <DEDUP_REMOVED lines=8> */
.L_x_3653:
        /* <DEDUP_REMOVED lines=11> */
.L_x_3528:
        /* <DEDUP_REMOVED lines=26> */
[----:B------:R1:W-:Y:S01]  /*205f0*/  UTMALDG.4D [UR8], [UR4], desc[UR6] ;  /* 0x00000608040075b4 */ /* 0x0003e20008019000 */
[----:B------:R-:W2:Y:S02]  /*20600*/  SYNCS.PHASECHK.TRANS64.TRYWAIT P0, [R5+URZ+0x368c0], R10 ;  /* 0x0368c00a050075a7 */ /* 0x000ea4000800017f */
[----:B-12---:R-:W-:Y:S05]  /*20610*/  @!P0 BRA `(.L_x_3529) ;  /* 0x0000005000e88947 */ /* 0x006fea0003800000 */
.L_x_3654:
        /* <DEDUP_REMOVED lines=8> */
.L_x_3530:
        /* <DEDUP_REMOVED lines=14> */
[----:B------:R-:W-:-:S05]  /*20780*/  UIADD3 UR15, UR15, 0x7400, URZ ;  /* 0x000074000f0f7890 */ /* 0x000fca000fffe03f */
[----:B------:R2:W-:Y:S02]  /*20790*/  UTMALDG.4D [UR8], [UR4], desc[UR6] ;  /* 0x00000608040075b4 */ /* 0x0005e40008019000 */
[----:B--2---:R-:W-:Y:S01]  /*207a0*/  UMOV UR8, UR14 ;  /* 0x0000000e00087c82 */ /* 0x004fe20008000000 */
[----:B------:R-:W-:Y:S01]  /*207b0*/  UMOV UR10, UR16 ;  /* 0x00000010000a7c82 */ /* 0x000fe20008000000 */
[----:B------:R-:W-:Y:S01]  /*207c0*/  UMOV UR14, 0x80 ;  /* 0x00000080000e7882 */ /* 0x000fe20000000000 */
[----:B------:R2:W-:Y:S02]  /*207d0*/  UTMALDG.4D [UR8], [UR4], desc[UR6] ;  /* 0x00000608040075b4 */ /* 0x0005e40008019000 */
[----:B--2---:R-:W-:Y:S01]  /*207e0*/  UMOV UR8, UR15 ;  /* 0x0000000f00087c82 */ /* 0x004fe20008000000 */
[----:B------:R-:W-:Y:S02]  /*207f0*/  UMOV UR10, UR14 ;  /* 0x0000000e000a7c82 */ /* 0x000fe40008000000 */
[----:B------:R2:W-:Y:S02]  /*20800*/  UTMALDG.4D [UR8], [UR4], desc[UR6] ;  /* 0x00000608040075b4 */ /* 0x0005e40008019000 */
[----:B--2---:R-:W-:Y:S01]  /*20810*/  NOP ;  /* 0x0000000000007918 */ /* 0x004fe20000000000 */
.L_x_3526:
[----:B------:R-:W-:Y:S05]  /*20820*/  BSYNC B1 ;  /* 0x0000000000017941 */ /* 0x000fea0003800000 */
.L_x_3525:
        /* <DEDUP_REMOVED lines=13> */
[C---:B-----5:R-:W-:Y:S02]  /*20900*/  IMAD R5, R4.reuse, 0x70, R8 ;  /* 0x0000007004057824 */ /* 0x060fe400078e0208 */
[----:B------:R-:W-:Y:S02]  /*20910*/  VIADD R4, R4, 0xffffffff ;  /* 0xffffffff04047836 */ /* 0x000fe40000000000 */
[----:B------:R-:W-:-:S07]  /*20920*/  VIADD R5, R5, 0xffffff20 ;  /* 0xffffff2005057836 */ /* 0x000fce0000000000 */
.L_x_3537:
        /* <DEDUP_REMOVED lines=9> */
.L_x_3655:
        /* <DEDUP_REMOVED lines=11> */
.L_x_3534:
        /* <DEDUP_REMOVED lines=27> */
.L_x_3656:
        /* <DEDUP_REMOVED lines=8> */
.L_x_3536:
        /* <DEDUP_REMOVED lines=24> */
.L_x_3532:
[----:B------:R-:W-:Y:S05]  /*20e20*/  BSYNC B1 ;  /* 0x0000000000017941 */ /* 0x000fea0003800000 */
.L_x_3531:
        /* <DEDUP_REMOVED lines=13> */
.L_x_3520:
[----:B------:R-:W-:Y:S05]  /*20f00*/  BSYNC B0 ;  /* 0x0000000000007941 */ /* 0x000fea0003800000 */
.L_x_3519:
        /* <DEDUP_REMOVED lines=23> */
.L_x_3539:
        /* <DEDUP_REMOVED lines=12> */
[----:B0-----:R-:W-:Y:S01]  /*21140*/  MOV R7, UR9 ;  /* 0x0000000900077c02 */ /* 0x001fe20008000f00 */
[----:B------:R-:W0:Y:S01]  /*21150*/  LDC.64 R2, c[0x4][R2] ;  /* 0x0100000002027b82 */ /* 0x000e220000000a00 */
[----:B------:R-:W-:Y:S02]  /*21160*/  IMAD.U32 R5, RZ, RZ, UR7 ;  /* 0x00000007ff057e24 */ /* 0x000fe4000f8e00ff */
[----:B------:R-:W-:Y:S02]  /*21170*/  IMAD.U32 R6, RZ, RZ, UR8 ;  /* 0x00000008ff067e24 */ /* 0x000fe4000f8e00ff */
[----:B------:R-:W-:-:S02]  /*21180*/  IMAD.U32 R10, RZ, RZ, UR4 ;  /* 0x00000004ff0a7e24 */ /* 0x000fc4000f8e00ff */
[----:B------:R-:W-:Y:S02]  /*21190*/  IMAD.U32 R11, RZ, RZ, UR5 ;  /* 0x00000005ff0b7e24 */ /* 0x000fe4000f8e00ff */
[----:B-----5:R-:W-:Y:S02]  /*211a0*/  IMAD.MOV.U32 R8, RZ, RZ, 0x70 ;  /* 0x00000070ff087424 */ /* 0x020fe400078e00ff */
[----:B------:R-:W-:Y:S02]  /*211b0*/  IMAD.MOV.U32 R12, RZ, RZ, 0x1 ;  /* 0x00000001ff0c7424 */ /* 0x000fe400078e00ff */
[----:B------:R-:W-:-:S07]  /*211c0*/  IMAD.MOV.U32 R13, RZ, RZ, RZ ;  /* 0x000000ffff0d7224 */ /* 0x000fce00078e00ff */
[----:B------:R-:W-:-:S07]  /*211d0*/  LEPC R20, `(.L_x_3541) ;  /* 0x000000001014794e */ /* 0x000fce0000000000 */
[----:B0-----:R-:W-:Y:S05]  /*211e0*/  CALL.ABS.NOINC R2 ;  /* 0x0000000002007343 */ /* 0x001fea0003c00000 */
.L_x_3541:
        /* <DEDUP_REMOVED lines=15> */
[----:B-----5:R-:W-:Y:S02]  /*212e0*/  IMAD.MOV.U32 R8, RZ, RZ, 0x70 ;  /* 0x00000070ff087424 */ /* 0x020fe400078e00ff */
[----:B------:R-:W-:Y:S02]  /*212f0*/  IMAD.MOV.U32 R12, RZ, RZ, 0x1 ;  /* 0x00000001ff0c7424 */ /* 0x000fe400078e00ff */
[----:B-1----:R-:W-:-:S07]  /*21300*/  IMAD.MOV.U32 R13, RZ, RZ, RZ ;  /* 0x000000ffff0d7224 */ /* 0x002fce00078e00ff */
[----:B------:R-:W-:-:S07]  /*21310*/  LEPC R20, `(.L_x_3543) ;  /* 0x000000001014794e */ /* 0x000fce0000000000 */
[----:B--2---:R-:W-:Y:S05]  /*21320*/  CALL.ABS.NOINC R2 ;  /* 0x0000000002007343 */ /* 0x004fea0003c00000 */
.L_x_3543:
        /* <DEDUP_REMOVED lines=16> */
.L_x_3542:
[----:B------:R-:W2:Y:S01]  /*21430*/  LDL.LU R2, [R1+0x2c] ;  /* 0x00002c0001027983 */ /* 0x000ea20000300800 */
[----:B------:R-:W-:-:S03]  /*21440*/  ULDC.64 UR4, c[0x0][0x9f8] ;  /* 0x00027e0000047ab9 */ /* 0x000fc60000000a00 */
[----:B------:R-:W3:Y:S04]  /*21450*/  LDL.LU R0, [R1+0x30] ;  /* 0x0000300001007983 */ /* 0x000ee80000300800 */
[----:B------:R-:W4:Y:S04]  /*21460*/  LDL.LU R4, [R1+0x3c] ;  /* 0x00003c0001047983 */ /* 0x000f280000300800 */
[----:B------:R-:W4:Y:S01]  /*21470*/  LDL.LU R5, [R1+0x24] ;  /* 0x0000240001057983 */ /* 0x000f220000300800 */
[----:B------:R-:W-:-:S04]  /*21480*/  ISETP.NE.U32.AND P0, PT, RZ, UR4, PT ;  /* 0x00000004ff007c0c */ /* 0x000fc8000bf05070 */
        /* <DEDUP_REMOVED lines=13> */
[----:B------:R-:W-:Y:S01]  /*21560*/  IMAD R17, R17, 0x80, R4 ;  /* 0x0000008011117824 */ /* 0x000fe200078e0204 */
[----:B------:R-:W-:Y:S01]  /*21570*/  PLOP3.LUT P1, PT, P6, PT, PT, 0x8, 0x0 ;  /* 0x000000000000781c */ /* 0x000fe2000372e170 */
[----:B------:R-:W-:Y:S01]  /*21580*/  IMAD.MOV.U32 R4, RZ, RZ, R18 ;  /* 0x000000ffff047224 */ /* 0x000fe200078e0012 */
[----:B-1----:R-:W1:Y:S02]  /*21590*/  LDC R2, c[0x0][0x428] ;  /* 0x00010a00ff027b82 */ /* 0x002e640000000800 */
[----:B-1----:R-:W-:-:S13]  /*215a0*/  ISETP.NE.AND P0, PT, R2, 0x1, PT ;  /* 0x000000010200780c */ /* 0x002fda0003f05270 */
[----:B------:R-:W1:Y:S08]  /*215b0*/  @P0 LDC R2, c[0x0][0x42c] ;  /* 0x00010b00ff020b82 */ /* 0x000e700000000800 */
[----:B------:R-:W2:Y:S01]  /*215c0*/  @P0 LDC R3, c[0x0][0x430] ;  /* 0x00010c00ff030b82 */ /* 0x000ea20000000800 */
[----:B-1----:R-:W-:-:S05]  /*215d0*/  @P0 IMAD.HI.U32 R2, R18, R2, RZ ;  /* 0x0000000212020227 */ /* 0x002fca00078e00ff */
[----:B--2---:R-:W-:Y:S02]  /*215e0*/  @P0 SHF.R.U32.HI R4, RZ, R3, R2 ;  /* 0x00000003ff040219 */ /* 0x004fe40000011602 */
[----:B------:R-:W-:-:S04]  /*215f0*/  ISETP.NE.U32.AND P0, PT, RZ, UR4, PT ;  /* 0x00000004ff007c0c */ /* 0x000fc8000bf05070 */
[----:B------:R-:W-:-:S04]  /*21600*/  ISETP.NE.AND.EX P0, PT, RZ, UR5, PT, P0 ;  /* 0x00000005ff007c0c */ /* 0x000fc8000bf05300 */
[----:B------:R-:W-:-:S09]  /*21610*/  SEL R2, R5, RZ, !P0 ;  /* 0x000000ff05027207 */ /* 0x000fd20004000000 */
.L_x_3544:
        /* <DEDUP_REMOVED lines=16> */
.L_x_3545:
        /* <DEDUP_REMOVED lines=15> */
.L_x_3546:
        /* <DEDUP_REMOVED lines=16> */
.L_x_3659:
[----:B------:R-:W2:Y:S01]  /*21910*/  LDL R3, [R1+0x28] ;  /* 0x0000280001037983 */ /* 0x000ea20000100800 */
[----:B------:R-:W-:Y:S01]  /*21920*/  UMOV UR4, 0xffffffff ;  /* 0xffffffff00047882 */ /* 0x000fe20000000000 */
[----:B------:R-:W-:Y:S01]  /*21930*/  SHF.R.S32.HI R12, RZ, 0x1f, R0 ;  /* 0x0000001fff0c7819 */ /* 0x000fe20000011400 */
[----:B--2---:R-:W-:Y:S01]  /*21940*/  VIADD R3, R3, 0xffffffff ;  /* 0xffffffff03037836 */ /* 0x004fe20000000000 */
[----:B------:R-:W-:Y:S06]  /*21950*/  BRA.DIV UR4, `(.L_x_3548) ;  /* 0x0000004204887947 */ /* 0x000fec000b800000 */
[----:B------:R-:W-:-:S13]  /*21960*/  ELECT P6, URZ, PT ;  /* 0x00000000003f782f */ /* 0x000fda00038c0000 */
.L_x_3662:
        /* <DEDUP_REMOVED lines=24> */
.L_x_3550:
        /* <DEDUP_REMOVED lines=9> */
.L_x_3663:
        /* <DEDUP_REMOVED lines=11> */
.L_x_3552:
        /* <DEDUP_REMOVED lines=34> */
.L_x_3549:
        /* <DEDUP_REMOVED lines=47> */
.L_x_3664:
[----:B------:R-:W-:Y:S05]  /*22140*/  BSYNC B0 ;  /* 0x0000000000007941 */ /* 0x000fea0003800000 */
.L_x_3553:
        /* <DEDUP_REMOVED lines=8> */
[----:B------:R-:W-:-:S04]  /*221d0*/  VIADDMNMX R13, R13, R2, 0xffffffff, !PT ;  /* 0xffffffff0d0d7446 */ /* 0x000fc80007800102 */
[C---:B------:R-:W-:Y:S01]  /*221e0*/  IADD3 R2, R6.reuse, R13, RZ ;  /* 0x0000000d06027210 */ /* 0x040fe20007ffe0ff */
        /* <DEDUP_REMOVED lines=18> */
[----:B------:R-:W-:Y:S01]  /*22310*/  IMAD.MOV.U32 R2, RZ, RZ, R6 ;  /* 0x000000ffff027224 */ /* 0x000fe200078e0006 */
        /* <DEDUP_REMOVED lines=16> */
.L_x_3561:
[----:B0-----:R-:W0:Y:S01]  /*22420*/  S2R R9, SR_CgaCtaId ;  /* 0x0000000000097919 */ /* 0x001e220000008800 */
[----:B------:R-:W-:-:S04]  /*22430*/  MOV R8, 0x400 ;  /* 0x0000040000087802 */ /* 0x000fc80000000f00 */
[----:B0-----:R-:W-:Y:S02]  /*22440*/  LEA R8, R9, R8, 0x18 ;  /* 0x0000000809087211 */ /* 0x001fe400078ec0ff */
[----:B------:R-:W-:-:S03]  /*22450*/  SHF.L.U32 R9, R14, 0x1f, RZ ;  /* 0x0000001f0e097819 */ /* 0x000fc600000006ff */
[----:B------:R-:W-:-:S04]  /*22460*/  IMAD R8, R7, 0x8, R8 ;  /* 0x0000000807087824 */ /* 0x000fc800078e0208 */
[----:B------:R-:W0:Y:S02]  /*22470*/  SYNCS.PHASECHK.TRANS64.TRYWAIT P0, [R8+URZ+0x36840], R9 ;  /* 0x03684009080075a7 */ /* 0x000e24000800017f */
[----:B0-----:R-:W-:Y:S05]  /*22480*/  @!P0 BRA `(.L_x_3562) ;  /* 0x0000003800108947 */ /* 0x001fea0003800000 */
.L_x_3665:
        /* <DEDUP_REMOVED lines=11> */
.L_x_3563:
        /* <DEDUP_REMOVED lines=20> */
[----:B------:R-:W-:Y:S02]  /*22680*/  UMOV UR17, 0x40 ;  /* 0x0000004000117882 */ /* 0x000fe40000000000 */
[----:B------:R-:W-:Y:S01]  /*22690*/  UMOV UR8, UR14 ;  /* 0x0000000e00087c82 */ /* 0x000fe20008000000 */
        /* <DEDUP_REMOVED lines=15> */
.L_x_3666:
        /* <DEDUP_REMOVED lines=10> */
.L_x_3565:
[----:B------:R-:W2:Y:S02]  /*22830*/  LDL R9, [R1+0x10] ;  /* 0x0000100001097983 */ /* 0x000ea40000100800 */
[----:B--2---:R-:W-:-:S13]  /*22840*/  LOP3.LUT P0, RZ, R9, 0x40, RZ, 0xc0, !PT ;  /* 0x0000004009ff7812 */ /* 0x004fda000780c0ff */
[----:B------:R-:W-:Y:S05]  /*22850*/  @P0 BRA `(.L_x_3566) ;  /* 0x0000000000040947 */ /* 0x000fea0003800000 */
[----:B------:R-:W-:Y:S01]  /*22860*/  BPT.TRAP 0x1 ;  /* 0x000000040000795c */ /* 0x000fe20000300000 */
.L_x_3566:
        /* <DEDUP_REMOVED lines=35> */
.L_x_3560:
[----:B------:R-:W-:Y:S05]  /*22aa0*/  BSYNC B2 ;  /* 0x0000000000027941 */ /* 0x000fea0003800000 */
.L_x_3559:
[----:B------:R-:W2:Y:S04]  /*22ab0*/  LDL.LU R2, [R1+0x28] ;  /* 0x0000280001027983 */ /* 0x000ea80000300800 */
[----:B------:R0:W-:Y:S04]  /*22ac0*/  STL [R1], R7 ;  /* 0x0000000701007387 */ /* 0x0001e80000100800 */
[----:B------:R0:W-:Y:S02]  /*22ad0*/  STL [R1+0x8], R14 ;  /* 0x0000080e01007387 */ /* 0x0001e40000100800 */
[----:B0-2---:R-:W-:-:S07]  /*22ae0*/  VIADD R6, R2, 0xfffffffd ;  /* 0xfffffffd02067836 */ /* 0x005fce0000000000 */
.L_x_3558:
[----:B------:R-:W-:Y:S05]  /*22af0*/  BSYNC B1 ;  /* 0x0000000000017941 */ /* 0x000fea0003800000 */
.L_x_3557:
[----:B------:R-:W-:-:S05]  /*22b00*/  IMAD.MOV R13, RZ, RZ, -R13 ;  /* 0x000000ffff0d7224 */ /* 0x000fca00078e0a0d */
[----:B------:R-:W-:-:S13]  /*22b10*/  ISETP.NE.AND P0, PT, R3, R13, PT ;  /* 0x0000000d0300720c */ /* 0x000fda0003f05270 */
[----:B------:R-:W-:Y:S05]  /*22b20*/  @!P0 BRA `(.L_x_3556) ;  /* 0x0000001000508947 */ /* 0x000fea0003800000 */
[----:B------:R-:W-:-:S07]  /*22b30*/  IMAD.MOV.U32 R10, RZ, RZ, R5 ;  /* 0x000000ffff0a7224 */ /* 0x000fce00078e0005 */
.L_x_3583:
        /* <DEDUP_REMOVED lines=27> */
[----:B------:R-:W-:-:S05]  /*22cf0*/  IMAD R10, R0, UR7, R10 ;  /* 0x00000007000a7c24 */ /* 0x000fca000f8e020a */
[----:B------:R-:W-:Y:S02]  /*22d00*/  IADD3 R3, R10, R3, RZ ;  /* 0x000000030a037210 */ /* 0x000fe40007ffe0ff */
[----:B------:R-:W-:-:S04]  /*22d10*/  LEA R10, P0, R2, UR4, 0x2 ;  /* 0x00000004020a7c11 */ /* 0x000fc8000f8010ff */
[----:B------:R-:W-:-:S05]  /*22d20*/  LEA.HI.X R11, R2, UR5, R3, 0x2, P0 ;  /* 0x00000005020b7c11 */ /* 0x000fca00080f1403 */
[----:B------:R0:W5:Y:S04]  /*22d30*/  LDG.E R10, desc[UR60][R10.64] ;  /* 0x0000003c0a0a7981 */ /* 0x000168000c1e1900 */
.L_x_3569:
[----:B------:R-:W1:Y:S01]  /*22d40*/  S2R R3, SR_CgaCtaId ;  /* 0x0000000000037919 */ /* 0x000e620000008800 */
[----:B------:R-:W-:-:S04]  /*22d50*/  MOV R2, 0x400 ;  /* 0x0000040000027802 */ /* 0x000fc80000000f00 */
[----:B-1----:R-:W-:Y:S02]  /*22d60*/  LEA R2, R3, R2, 0x18 ;  /* 0x0000000203027211 */ /* 0x002fe400078ec0ff */
[----:B------:R-:W-:-:S03]  /*22d70*/  SHF.L.U32 R3, R8, 0x1f, RZ ;  /* 0x0000001f08037819 */ /* 0x000fc600000006ff */
[----:B------:R-:W-:-:S04]  /*22d80*/  IMAD R2, R7, 0x8, R2 ;  /* 0x0000000807027824 */ /* 0x000fc800078e0202 */
[----:B------:R-:W1:Y:S02]  /*22d90*/  SYNCS.PHASECHK.TRANS64.TRYWAIT P0, [R2+URZ+0x36840], R3 ;  /* 0x03684003020075a7 */ /* 0x000e64000800017f */
[----:B-1----:R-:W-:Y:S05]  /*22da0*/  @!P0 BRA `(.L_x_3570) ;  /* 0x0000002c00f08947 */ /* 0x002fea0003800000 */
.L_x_3667:
        /* <DEDUP_REMOVED lines=11> */
.L_x_3571:
        /* <DEDUP_REMOVED lines=37> */
.L_x_3668:
        /* <DEDUP_REMOVED lines=10> */
.L_x_3573:
[----:B------:R-:W2:Y:S02]  /*23150*/  LDL R3, [R1+0x10] ;  /* 0x0000100001037983 */ /* 0x000ea40000100800 */
[----:B--2---:R-:W-:-:S13]  /*23160*/  LOP3.LUT P0, RZ, R3, 0x40, RZ, 0xc0, !PT ;  /* 0x0000004003ff7812 */ /* 0x004fda000780c0ff */
[----:B------:R-:W-:Y:S05]  /*23170*/  @P0 BRA `(.L_x_3574) ;  /* 0x0000000000040947 */ /* 0x000fea0003800000 */
[----:B------:R-:W-:Y:S01]  /*23180*/  BPT.TRAP 0x1 ;  /* 0x000000040000795c */ /* 0x000fe20000300000 */
.L_x_3574:
        /* <DEDUP_REMOVED lines=36> */
.L_x_3568:
[----:B------:R-:W-:Y:S05]  /*233d0*/  BSYNC B1 ;  /* 0x0000000000017941 */ /* 0x000fea0003800000 */
.L_x_3567:
        /* <DEDUP_REMOVED lines=31> */
.L_x_3577:
[----:B------:R-:W2:Y:S01]  /*235d0*/  S2R R3, SR_CgaCtaId ;  /* 0x0000000000037919 */ /* 0x000ea20000008800 */
[----:B------:R-:W-:-:S04]  /*235e0*/  MOV R2, 0x400 ;  /* 0x0000040000027802 */ /* 0x000fc80000000f00 */
[----:B--2---:R-:W-:Y:S02]  /*235f0*/  LEA R2, R3, R2, 0x18 ;  /* 0x0000000203027211 */ /* 0x004fe400078ec0ff */
[----:B------:R-:W-:-:S03]  /*23600*/  SHF.L.U32 R3, R13, 0x1f, RZ ;  /* 0x0000001f0d037819 */ /* 0x000fc600000006ff */
[----:B------:R-:W-:-:S04]  /*23610*/  IMAD R2, R14, 0x8, R2 ;  /* 0x000000080e027824 */ /* 0x000fc800078e0202 */
[----:B------:R-:W2:Y:S02]  /*23620*/  SYNCS.PHASECHK.TRANS64.TRYWAIT P0, [R2+URZ+0x36840], R3 ;  /* 0x03684003020075a7 */ /* 0x000ea4000800017f */
[----:B--2---:R-:W-:Y:S05]  /*23630*/  @!P0 BRA `(.L_x_3578) ;  /* 0x0000002400f48947 */ /* 0x004fea0003800000 */
.L_x_3669:
        /* <DEDUP_REMOVED lines=11> */
.L_x_3579:
        /* <DEDUP_REMOVED lines=25> */
[----:B------:R-:W-:-:S03]  /*23880*/  UIADD3 UR16, UR8, 0x28400, URZ ;  /* 0x0002840008107890 */ /* 0x000fc6000fffe03f */
        /* <DEDUP_REMOVED lines=10> */
.L_x_3670:
        /* <DEDUP_REMOVED lines=10> */
.L_x_3581:
[----:B------:R-:W2:Y:S02]  /*239d0*/  LDL R3, [R1+0x10] ;  /* 0x0000100001037983 */ /* 0x000ea40000100800 */
[----:B--2---:R-:W-:-:S13]  /*239e0*/  LOP3.LUT P0, RZ, R3, 0x40, RZ, 0xc0, !PT ;  /* 0x0000004003ff7812 */ /* 0x004fda000780c0ff */
[----:B------:R-:W-:Y:S05]  /*239f0*/  @P0 BRA `(.L_x_3582) ;  /* 0x0000000000040947 */ /* 0x000fea0003800000 */
[----:B------:R-:W-:Y:S01]  /*23a00*/  BPT.TRAP 0x1 ;  /* 0x000000040000795c */ /* 0x000fe20000300000 */
.L_x_3582:
        /* <DEDUP_REMOVED lines=34> */
.L_x_3576:
[----:B------:R-:W-:Y:S05]  /*23c30*/  BSYNC B1 ;  /* 0x0000000000017941 */ /* 0x000fea0003800000 */
.L_x_3575:
[C---:B------:R-:W-:Y:S01]  /*23c40*/  ISETP.GT.AND P0, PT, R6.reuse, 0x1, PT ;  /* 0x000000010600780c */ /* 0x040fe20003f04270 */
[----:B------:R-:W-:-:S12]  /*23c50*/  VIADD R6, R6, 0xfffffffe ;  /* 0xfffffffe06067836 */ /* 0x000fd80000000000 */
[----:B------:R-:W-:Y:S05]  /*23c60*/  @P0 BRA `(.L_x_3583) ;  /* 0xffffffec00b40947 */ /* 0x000fea000383ffff */
.L_x_3556:
[----:B------:R-:W-:Y:S05]  /*23c70*/  BSYNC B0 ;  /* 0x0000000000007941 */ /* 0x000fea0003800000 */
.L_x_3555:
        /* <DEDUP_REMOVED lines=17> */
.L_x_3585:
[----:B------:R-:W-:Y:S05]  /*23d90*/  BSYNC B0 ;  /* 0x0000000000007941 */ /* 0x000fea0003800000 */
.L_x_3584:
        /* <DEDUP_REMOVED lines=11> */
.L_x_3671:
        /* <DEDUP_REMOVED lines=10> */
.L_x_3589:
[----:B------:R-:W2:Y:S02]  /*23ef0*/  LDL R0, [R1+0x10] ;  /* 0x0000100001007983 */ /* 0x000ea40000100800 */
[----:B--2---:R-:W-:-:S13]  /*23f00*/  LOP3.LUT P0, RZ, R0, 0x40, RZ, 0xc0, !PT ;  /* 0x0000004000ff7812 */ /* 0x004fda000780c0ff */
[----:B------:R-:W-:Y:S05]  /*23f10*/  @P0 BRA `(.L_x_3590) ;  /* 0x0000000000040947 */ /* 0x000fea0003800000 */
[----:B------:R-:W-:Y:S01]  /*23f20*/  BPT.TRAP 0x1 ;  /* 0x000000040000795c */ /* 0x000fe20000300000 */
.L_x_3590:
        /* <DEDUP_REMOVED lines=34> */
.L_x_3587:
[----:B------:R-:W-:Y:S05]  /*24150*/  BSYNC B0 ;  /* 0x0000000000007941 */ /* 0x000fea0003800000 */
.L_x_3586:
        /* <DEDUP_REMOVED lines=9> */
.L_x_3540:
[----:B------:R-:W-:Y:S05]  /*241f0*/  BSYNC B6 ;  /* 0x0000000000067941 */ /* 0x000fea0003800000 */
.L_x_3538:
[----:B------:R-:W-:-:S03]  /*24200*/  UMOV UR4, 0xffffffff ;  /* 0xffffffff00047882 */ /* 0x000fc60000000000 */
[----:B------:R-:W-:Y:S05]  /*24210*/  BRA.DIV UR4, `(.L_x_3591) ;  /* 0x0000001e04387947 */ /* 0x000fea000b800000 */
[----:B------:R2:W3:Y:S04]  /*24220*/  SHFL.IDX PT, R4, R16, RZ, 0x1f ;  /* 0x00001fff10047589 */ /* 0x0004e800000e0000 */
[----:B------:R2:W4:Y:S02]  /*24230*/  SHFL.IDX PT, R5, R16, 0x1, 0x1f ;  /* 0x00201f0010057f89 */ /* 0x00052400000e0000 */
.L_x_3675:
[----:B------:R-:W0:Y:S01]  /*24240*/  S2R R9, SR_TID.X ;  /* 0x0000000000097919 */ /* 0x000e220000002100 */
[----:B------:R-:W-:Y:S01]  /*24250*/  ULDC UR4, c[0x0][0xc14] ;  /* 0x0003050000047ab9 */ /* 0x000fe20000000800 */
[----:B------:R-:W-:Y:S01]  /*24260*/  BSSY B0, `(.L_x_3592) ;  /* 0x000000b000007945 */ /* 0x000fe20003800000 */
[----:B-1----:R-:W-:Y:S02]  /*24270*/  IMAD.U32 R0, RZ, RZ, UR4 ;  /* 0x00000004ff007e24 */ /* 0x002fe4000f8e00ff */
[----:B------:R-:W-:Y:S01]  /*24280*/  IMAD.MOV.U32 R3, RZ, RZ, RZ ;  /* 0x000000ffff037224 */ /* 0x000fe200078e00ff */
[----:B0-----:R-:W-:-:S04]  /*24290*/  LOP3.LUT R9, R9, 0x1f, RZ, 0xc0, !PT ;  /* 0x0000001f09097812 */ /* 0x001fc800078ec0ff */
[C---:B------:R-:W-:Y:S02]  /*242a0*/  ISETP.NE.AND P0, PT, R9.reuse, 0x1f, PT ;  /* 0x0000001f0900780c */ /* 0x040fe40003f05270 */
[----:B------:R-:W-:-:S04]  /*242b0*/  IADD3 R7, R9, R19, RZ ;  /* 0x0000001309077210 */ /* 0x000fc80007ffe0ff */
[----:B------:R-:W-:-:S13]  /*242c0*/  ISETP.GE.OR P0, PT, R7, R0, !P0 ;  /* 0x000000000700720c */ /* 0x000fda0004706670 */
[----:B------:R-:W-:Y:S05]  /*242d0*/  @P0 BRA `(.L_x_3593) ;  /* 0x00000000000c0947 */ /* 0x000fea0003800000 */
[----:B------:R-:W0:Y:S02]  /*242e0*/  LDC.64 R2, c[0x0][0xc58] ;  /* 0x00031600ff027b82 */ /* 0x000e240000000a00 */
[----:B0-----:R-:W-:-:S06]  /*242f0*/  IMAD.WIDE R2, R7, 0x4, R2 ;  /* 0x0000000407027825 */ /* 0x001fcc00078e0202 */
[----:B------:R0:W5:Y:S02]  /*24300*/  LDG.E R3, desc[UR60][R2.64] ;  /* 0x0000003c02037981 */ /* 0x000164000c1e1900 */
.L_x_3593:
[----:B------:R-:W-:Y:S05]  /*24310*/  BSYNC B0 ;  /* 0x0000000000007941 */ /* 0x000fea0003800000 */
.L_x_3592:
        /* <DEDUP_REMOVED lines=23> */
.L_x_3683:
[----:B------:R-:W-:Y:S02]  /*24490*/  ULDC UR4, c[0x0][0xc10] ;  /* 0x0003040000047ab9 */ /* 0x000fe40000000800 */
[----:B--2---:R-:W-:-:S04]  /*244a0*/  IMAD.U32 R16, RZ, RZ, UR4 ;  /* 0x00000004ff107e24 */ /* 0x004fc8000f8e00ff */
[----:B-1----:R-:W-:-:S04]  /*244b0*/  IMAD R14, R14, R16, RZ ;  /* 0x000000100e0e7224 */ /* 0x002fc800078e02ff */
[----:B----4-:R-:W-:-:S05]  /*244c0*/  IMAD.IADD R5, R5, 0x1, R14 ;  /* 0x0000000105057824 */ /* 0x010fca00078e020e */
[----:B---3--:R-:W-:-:S13]  /*244d0*/  ISETP.GT.AND P0, PT, R5, R4, PT ;  /* 0x000000040500720c */ /* 0x008fda0003f04270 */
[----:B------:R-:W-:Y:S05]  /*244e0*/  @P0 BRA `(.L_x_3595) ;  /* 0x0000000000b40947 */ /* 0x000fea0003800000 */
[----:B------:R-:W1:Y:S02]  /*244f0*/  LDC R0, c[0x0][0xc14] ;  /* 0x00030500ff007b82 */ /* 0x000e640000000800 */
.L_x_3600:
        /* <DEDUP_REMOVED lines=11> */
[----:B0-----:R-:W0:Y:S02]  /*245b0*/  LDC.64 R2, c[0x0][0xc58] ;  /* 0x00031600ff027b82 */ /* 0x001e240000000a00 */
[----:B0-----:R-:W-:-:S06]  /*245c0*/  IMAD.WIDE R2, R7, 0x4, R2 ;  /* 0x0000000407027825 */ /* 0x001fcc00078e0202 */
[----:B------:R1:W5:Y:S02]  /*245d0*/  LDG.E R3, desc[UR60][R2.64] ;  /* 0x0000003c02037981 */ /* 0x000364000c1e1900 */
.L_x_3598:
[----:B------:R-:W-:Y:S05]  /*245e0*/  BSYNC B0 ;  /* 0x0000000000007941 */ /* 0x000fea0003800000 */
.L_x_3597:
[----:B------:R-:W-:-:S03]  /*245f0*/  UMOV UR4, 0xffffffff ;  /* 0xffffffff00047882 */ /* 0x000fc60000000000 */
[----:B------:R-:W-:Y:S05]  /*24600*/  BRA.DIV UR4, `(.L_x_3599) ;  /* 0x0000001e04587947 */ /* 0x000fea000b800000 */
[----:B-----5:R-:W0:Y:S01]  /*24610*/  SHFL.UP PT, R14, R3, 0x1, RZ ;  /* 0x04200000030e7989 */ /* 0x020e2200000e00ff */
[C---:B------:R-:W-:Y:S02]  /*24620*/  ISETP.NE.AND P0, PT, R6.reuse, RZ, PT ;  /* 0x000000ff0600720c */ /* 0x040fe40003f05270 */
[----:B------:R-:W-:Y:S02]  /*24630*/  ISETP.GE.U32.AND P1, PT, R6, 0x2, PT ;  /* 0x000000020600780c */ /* 0x000fe40003f26070 */
[----:B01----:R-:W-:Y:S02]  /*24640*/  SEL R2, R14, RZ, P0 ;  /* 0x000000ff0e027207 */ /* 0x003fe40000000000 */
        /* <DEDUP_REMOVED lines=17> */
.L_x_3691:
[----:B------:R-:W-:Y:S02]  /*24760*/  ULDC UR4, c[0x0][0xc10] ;  /* 0x0003040000047ab9 */ /* 0x000fe40000000800 */
[----:B------:R-:W-:-:S04]  /*24770*/  IMAD.U32 R16, RZ, RZ, UR4 ;  /* 0x00000004ff107e24 */ /* 0x000fc8000f8e00ff */
[----:B-1----:R-:W-:-:S04]  /*24780*/  IMAD R14, R14, R16, RZ ;  /* 0x000000100e0e7224 */ /* 0x002fc800078e02ff */
[----:B------:R-:W-:-:S05]  /*24790*/  IMAD.IADD R5, R14, 0x1, R5 ;  /* 0x000000010e057824 */ /* 0x000fca00078e0205 */
[----:B------:R-:W-:-:S13]  /*247a0*/  ISETP.GT.AND P0, PT, R5, R4, PT ;  /* 0x000000040500720c */ /* 0x000fda0003f04270 */
[----:B------:R-:W-:Y:S05]  /*247b0*/  @!P0 BRA `(.L_x_3600) ;  /* 0xfffffffc00508947 */ /* 0x000fea000383ffff */
.L_x_3595:
[----:B------:R-:W-:Y:S01]  /*247c0*/  IADD3 R7, -R14, R5, RZ ;  /* 0x000000050e077210 */ /* 0x000fe20007ffe1ff */
[----:B------:R-:W-:-:S04]  /*247d0*/  UMOV UR4, 0xffffffff ;  /* 0xffffffff00047882 */ /* 0x000fc80000000000 */
[----:B------:R-:W-:-:S05]  /*247e0*/  IMAD R5, R2, R16, R7 ;  /* 0x0000001002057224 */ /* 0x000fca00078e0207 */
[----:B------:R-:W-:Y:S01]  /*247f0*/  ISETP.GT.AND P6, PT, R5, R4, PT ;  /* 0x000000040500720c */ /* 0x000fe20003fc4270 */
[----:B------:R-:W-:-:S12]  /*24800*/  BRA.DIV UR4, `(.L_x_3601) ;  /* 0x0000001e04ac7947 */ /* 0x000fd8000b800000 */
[----:B------:R-:W-:-:S04]  /*24810*/  VOTE.ANY R6, PT, !P6 ;  /* 0x0000000000067806 */ /* 0x000fc800070e0100 */
[----:B------:R-:W1:Y:S02]  /*24820*/  POPC R5, R6 ;  /* 0x0000000600057309 */ /* 0x000e640000000000 */
[----:B-1----:R1:W2:Y:S02]  /*24830*/  SHFL.IDX PT, R17, R3, R5, 0x1f ;  /* 0x00001f0503117589 */ /* 0x0022a400000e0000 */
.L_x_3695:
[----:B------:R-:W-:Y:S01]  /*24840*/  ISETP.NE.AND P0, PT, R6, RZ, PT ;  /* 0x000000ff0600720c */ /* 0x000fe20003f05270 */
[----:B------:R-:W-:-:S12]  /*24850*/  IMAD.MOV.U32 R14, RZ, RZ, RZ ;  /* 0x000000ffff0e7224 */ /* 0x000fd800078e00ff */
[----:B------:R-:W-:Y:S05]  /*24860*/  @!P0 BRA `(.L_x_3602) ;  /* 0x0000000000108947 */ /* 0x000fea0003800000 */
[----:B------:R-:W-:Y:S01]  /*24870*/  UMOV UR4, 0xffffffff ;  /* 0xffffffff00047882 */ /* 0x000fe20000000000 */
[----:B------:R-:W-:Y:S02]  /*24880*/  VIADD R12, R5, 0xffffffff ;  /* 0xffffffff050c7836 */ /* 0x000fe40000000000 */
[----:B------:R-:W-:Y:S05]  /*24890*/  BRA.DIV UR4, `(.L_x_3603) ;  /* 0x0000001e04d07947 */ /* 0x000fea000b800000 */
[----:B------:R3:W4:Y:S02]  /*248a0*/  SHFL.IDX PT, R14, R2, R12, 0x1f ;  /* 0x00001f0c020e7589 */ /* 0x00072400000e0000 */
.L_x_3602:
[-C--:B--2---:R-:W-:Y:S01]  /*248b0*/  IABS R6, R17.reuse ;  /* 0x0000001100067213 */ /* 0x084fe20000000000 */
[----:B----4-:R-:W-:Y:S01]  /*248c0*/  IMAD R16, R14, R16, R7 ;  /* 0x000000100e107224 */ /* 0x010fe200078e0207 */
[----:B------:R-:W-:Y:S01]  /*248d0*/  IABS R8, R17 ;  /* 0x0000001100087213 */ /* 0x000fe20000000000 */
[----:B0--3--:R-:W-:Y:S01]  /*248e0*/  IMAD.MOV.U32 R2, RZ, RZ, RZ ;  /* 0x000000ffff027224 */ /* 0x009fe200078e00ff */
[----:B------:R-:W0:Y:S01]  /*248f0*/  I2F.RP R7, R6 ;  /* 0x0000000600077306 */ /* 0x000e220000209400 */
[----:B------:R-:W-:Y:S02]  /*24900*/  IMAD.IADD R4, R4, 0x1, -R16 ;  /* 0x0000000104047824 */ /* 0x000fe400078e0a10 */
[----:B------:R-:W-:Y:S02]  /*24910*/  IMAD.MOV R8, RZ, RZ, -R8 ;  /* 0x000000ffff087224 */ /* 0x000fe400078e0a08 */
[----:B------:R-:W-:-:S03]  /*24920*/  IMAD.IADD R19, R5, 0x1, R19 ;  /* 0x0000000105137824 */ /* 0x000fc600078e0213 */
[----:B0-----:R-:W0:Y:S02]  /*24930*/  MUFU.RCP R7, R7 ;  /* 0x0000000700077308 */ /* 0x001e240000001000 */
[----:B0-----:R-:W-:-:S06]  /*24940*/  VIADD R9, R7, 0xffffffe ;  /* 0x0ffffffe07097836 */ /* 0x001fcc0000000000 */
[----:B-1----:R-:W0:Y:S02]  /*24950*/  F2I.FTZ.U32.TRUNC.NTZ R3, R9 ;  /* 0x0000000900037305 */ /* 0x002e24000021f000 */
[----:B0-----:R-:W-:-:S04]  /*24960*/  IMAD.MOV R11, RZ, RZ, -R3 ;  /* 0x000000ffff0b7224 */ /* 0x001fc800078e0a03 */
[----:B------:R-:W-:-:S04]  /*24970*/  IMAD R11, R11, R6, RZ ;  /* 0x000000060b0b7224 */ /* 0x000fc800078e02ff */
[----:B------:R-:W-:Y:S01]  /*24980*/  IMAD.HI.U32 R2, R3, R11, R2 ;  /* 0x0000000b03027227 */ /* 0x000fe200078e0002 */
        /* <DEDUP_REMOVED lines=17> */
.L_x_3596:
[----:B------:R-:W-:Y:S01]  /*24aa0*/  UMOV UR4, URZ ;  /* 0x0000003f00047c82 */ /* 0x000fe20008000000 */
[----:B------:R-:W-:Y:S01]  /*24ab0*/  UMOV UR5, URZ ;  /* 0x0000003f00057c82 */ /* 0x000fe20008000000 */
[----:B------:R-:W-:Y:S01]  /*24ac0*/  ULDC UR6, c[0x0][0xc14] ;  /* 0x0003050000067ab9 */ /* 0x000fe20000000800 */
[----:B------:R-:W-:Y:S02]  /*24ad0*/  IMAD.MOV.U32 R16, RZ, RZ, R4 ;  /* 0x000000ffff107224 */ /* 0x000fe400078e0004 */
[----:B------:R-:W-:Y:S02]  /*24ae0*/  IMAD.U32 R17, RZ, RZ, UR4 ;  /* 0x00000004ff117e24 */ /* 0x000fe4000f8e00ff */
[----:B------:R-:W-:Y:S02]  /*24af0*/  IMAD.U32 R18, RZ, RZ, UR5 ;  /* 0x00000005ff127e24 */ /* 0x000fe4000f8e00ff */
[----:B------:R-:W-:-:S07]  /*24b00*/  IMAD.U32 R19, RZ, RZ, UR6 ;  /* 0x00000006ff137e24 */ /* 0x000fce000f8e00ff */
.L_x_3604:
        /* <DEDUP_REMOVED lines=12> */
.L_x_3517:
        /* <DEDUP_REMOVED lines=12> */
.L_x_3698:
[----:B------:R-:W-:Y:S05]  /*24c90*/  BSYNC B0 ;  /* 0x0000000000007941 */ /* 0x000fea0003800000 */
.L_x_3606:
[----:B------:R-:W-:-:S03]  /*24ca0*/  UMOV UR4, 0xffffffff ;  /* 0xffffffff00047882 */ /* 0x000fc60000000000 */
[----:B------:R-:W-:Y:S05]  /*24cb0*/  BRA.DIV UR4, `(.L_x_3608) ;  /* 0x0000001e04007947 */ /* 0x000fea000b800000 */
[----:B------:R-:W1:Y:S02]  /*24cc0*/  S2R R2, SR_TID.X ;  /* 0x0000000000027919 */ /* 0x000e640000002100 */
[----:B-1----:R-:W-:-:S04]  /*24cd0*/  SHF.R.U32.HI R2, RZ, 0x5, R2 ;  /* 0x00000005ff027819 */ /* 0x002fc80000011602 */
[----:B------:R-:W-:-:S05]  /*24ce0*/  LOP3.LUT R2, R2, 0x3, RZ, 0xc0, !PT ;  /* 0x0000000302027812 */ /* 0x000fca00078ec0ff */
[----:B------:R1:W2:Y:S02]  /*24cf0*/  SHFL.IDX PT, R14, R2, RZ, 0x1f ;  /* 0x00001fff020e7589 */ /* 0x0002a400000e0000 */
.L_x_3701:
[----:B--2---:R-:W-:-:S13]  /*24d00*/  ISETP.NE.AND P0, PT, R14, RZ, PT ;  /* 0x000000ff0e00720c */ /* 0x004fda0003f05270 */
[----:B------:R-:W-:Y:S05]  /*24d10*/  @P0 BRA `(.L_x_3298) ;  /* 0x00000000009c0947 */ /* 0x000fea0003800000 */
[----:B------:R-:W-:-:S03]  /*24d20*/  UMOV UR4, 0xffffffff ;  /* 0xffffffff00047882 */ /* 0x000fc60000000000 */
[----:B------:R-:W-:Y:S05]  /*24d30*/  BRA.DIV UR4, `(.L_x_3609) ;  /* 0x0000001e04147947 */ /* 0x000fea000b800000 */
[----:B------:R-:W-:-:S13]  /*24d40*/  ELECT P6, URZ, PT ;  /* 0x00000000003f782f */ /* 0x000fda00038c0000 */
.L_x_3704:
        /* <DEDUP_REMOVED lines=8> */
.L_x_3610:
        /* <DEDUP_REMOVED lines=14> */
.L_x_3705:
[----:B------:R-:W1:Y:S02]  /*24eb0*/  SYNCS.PHASECHK.TRANS64.TRYWAIT P0, [R7+URZ], R2 ;  /* 0x00000002070075a7 */ /* 0x000e64000800017f */
[----:B-1----:R-:W-:Y:S05]  /*24ec0*/  @!P0 BRA `(.L_x_3612) ;  /* 0x0000001800e48947 */ /* 0x002fea0003800000 */
.L_x_3706:
[----:B------:R-:W-:Y:S05]  /*24ed0*/  @!P2 BRA `(.L_x_3613) ;  /* 0x000000000004a947 */ /* 0x000fea0003800000 */
[----:B------:R-:W-:Y:S01]  /*24ee0*/  BPT.TRAP 0x1 ;  /* 0x000000040000795c */ /* 0x000fe20000300000 */
.L_x_3613:
[----:B------:R-:W2:Y:S01]  /*24ef0*/  LDL.LU R4, [R1] ;  /* 0x0000000001047983 */ /* 0x000ea20000300800 */
[----:B------:R-:W-:-:S04]  /*24f00*/  VIADD R0, R0, 0x36860 ;  /* 0x0003686000007836 */ /* 0x000fc80000000000 */
[----:B--2---:R-:W-:-:S04]  /*24f10*/  IMAD R4, R4, 0x8, R0 ;  /* 0x0000000804047824 */ /* 0x004fc800078e0200 */
[----:B------:R-:W2:Y:S02]  /*24f20*/  SYNCS.PHASECHK.TRANS64.TRYWAIT P0, [R4+URZ], R5 ;  /* 0x00000005040075a7 */ /* 0x000ea4000800017f */
[----:B--2---:R-:W-:Y:S05]  /*24f30*/  @!P0 BRA `(.L_x_3614) ;  /* 0x0000001800dc8947 */ /* 0x004fea0003800000 */
.L_x_3707:
[----:B------:R-:W-:-:S07]  /*24f40*/  IMAD R3, R3, 0x8, R0 ;  /* 0x0000000803037824 */ /* 0x000fce00078e0200 */
.L_x_3615:
[----:B---3--:R3:W4:Y:S02]  /*24f50*/  SYNCS.PHASECHK.TRANS64.TRYWAIT P0, [R3+URZ], R2 ;  /* 0x00000002030075a7 */ /* 0x008724000800017f */
[----:B----4-:R-:W-:Y:S05]  /*24f60*/  @!P0 NANOSLEEP.SYNCS 0x989680 ;  /* 0x009896800000895d */ /* 0x010fea0003900000 */
[----:B------:R-:W4:Y:S02]  /*24f70*/  @!P0 SYNCS.PHASECHK.TRANS64 P0, [R3+URZ], R2 ;  /* 0x00000002030085a7 */ /* 0x000f24000800007f */
[----:B----4-:R-:W-:Y:S05]  /*24f80*/  @!P0 BRA `(.L_x_3615) ;  /* 0xfffffffc00f08947 */ /* 0x010fea000383ffff */
.L_x_3298:
[----:B------:R-:W-:Y:S05]  /*24f90*/  BSYNC B7 ;  /* 0x0000000000077941 */ /* 0x000fea0003800000 */
.L_x_3295:
[----:B------:R-:W-:Y:S05]  /*24fa0*/  EXIT ;  /* 0x000000000000794d */ /* 0x000fea0003800000 */
.L_x_3316:
[----:B0-----:R0:W1:Y:S02]  /*24fb0*/  SYNCS.PHASECHK.TRANS64.TRYWAIT P5, [R100+URZ+0x36890], R101 ;  /* 0x03689065640075a7 */ /* 0x00106400080a017f */
[----:B-1----:R-:W-:Y:S05]  /*24fc0*/  @!P5 NANOSLEEP.SYNCS 0x989680 ;  /* 0x009896800000d95d */ /* 0x002fea0003900000 */
[----:B------:R-:W1:Y:S02]  /*24fd0*/  @!P5 SYNCS.PHASECHK.TRANS64 P5, [R100+URZ+0x36890], R101 ;  /* 0x036890656400d5a7 */ /* 0x000e6400080a007f */
[----:B-1----:R-:W-:Y:S05]  /*24fe0*/  @!P5 BRA `(.L_x_3316) ;  /* 0xfffffffc00f0d947 */ /* 0x002fea000383ffff */
[----:B------:R-:W-:Y:S05]  /*24ff0*/  BRA `(.L_x_3616) ;  /* 0xfffffde800207947 */ /* 0x000fea000383ffff */
.L_x_3370:
[----:B-1----:R1:W3:Y:S02]  /*25000*/  SYNCS.PHASECHK.TRANS64.TRYWAIT P5, [R100+URZ+0x36890], R101 ;  /* 0x03689065640075a7 */ /* 0x0022e400080a017f */
[----:B---3--:R-:W-:Y:S05]  /*25010*/  @!P5 NANOSLEEP.SYNCS 0x989680 ;  /* 0x009896800000d95d */ /* 0x008fea0003900000 */
[----:B------:R-:W3:Y:S02]  /*25020*/  @!P5 SYNCS.PHASECHK.TRANS64 P5, [R100+URZ+0x36890], R101 ;  /* 0x036890656400d5a7 */ /* 0x000ee400080a007f */
[----:B---3--:R-:W-:Y:S05]  /*25030*/  @!P5 BRA `(.L_x_3370) ;  /* 0xfffffffc00f0d947 */ /* 0x008fea000383ffff */
[----:B------:R-:W-:Y:S05]  /*25040*/  BRA `(.L_x_3617) ;  /* 0xfffffe1c00947947 */ /* 0x000fea000383ffff */
.L_x_3395:
[----:B-1----:R1:W2:Y:S02]  /*25050*/  SYNCS.PHASECHK.TRANS64.TRYWAIT P3, [R100+URZ+0x36890], R101 ;  /* 0x03689065640075a7 */ /* 0x0022a4000806017f */
[----:B--2---:R-:W-:Y:S05]  /*25060*/  @!P3 NANOSLEEP.SYNCS 0x989680 ;  /* 0x009896800000b95d */ /* 0x004fea0003900000 */
[----:B------:R-:W2:Y:S02]  /*25070*/  @!P3 SYNCS.PHASECHK.TRANS64 P3, [R100+URZ+0x36890], R101 ;  /* 0x036890656400b5a7 */ /* 0x000ea4000806007f */
[----:B--2---:R-:W-:Y:S05]  /*25080*/  @!P3 BRA `(.L_x_3395) ;  /* 0xfffffffc00f0b947 */ /* 0x004fea000383ffff */
[----:B------:R-:W-:Y:S05]  /*25090*/  BRA `(.L_x_3618) ;  /* 0xfffffe5000307947 */ /* 0x000fea000383ffff */
.L_x_3401:
[----:B0-----:R0:W1:Y:S02]  /*250a0*/  SYNCS.PHASECHK.TRANS64.TRYWAIT P2, [R100+URZ+0x368b0], R101 ;  /* 0x0368b065640075a7 */ /* 0x001064000804017f */
[----:B-1----:R-:W-:Y:S05]  /*250b0*/  @!P2 NANOSLEEP.SYNCS 0x989680 ;  /* 0x009896800000a95d */ /* 0x002fea0003900000 */
[----:B------:R-:W1:Y:S02]  /*250c0*/  @!P2 SYNCS.PHASECHK.TRANS64 P2, [R100+URZ+0x368b0], R101 ;  /* 0x0368b0656400a5a7 */ /* 0x000e64000804007f */
[----:B-1----:R-:W-:Y:S05]  /*250d0*/  @!P2 BRA `(.L_x_3401) ;  /* 0xfffffffc00f0a947 */ /* 0x002fea000383ffff */
[----:B------:R-:W-:Y:S05]  /*250e0*/  BRA `(.L_x_3619) ;  /* 0xfffffe5400487947 */ /* 0x000fea000383ffff */
.L_x_3421:
        /* <DEDUP_REMOVED lines=8> */
.L_x_3621:
[----:B------:R-:W-:Y:S05]  /*25170*/  BSYNC B1 ;  /* 0x0000000000017941 */ /* 0x000fea0003800000 */
.L_x_3620:
[----:B------:R-:W-:Y:S05]  /*25180*/  BRA `(.L_x_3622) ;  /* 0xfffffe6c001c7947 */ /* 0x000fea000383ffff */
.L_x_3422:
        /* <DEDUP_REMOVED lines=8> */
.L_x_3624:
[----:B------:R-:W-:Y:S05]  /*25210*/  BSYNC B1 ;  /* 0x0000000000017941 */ /* 0x000fea0003800000 */
.L_x_3623:
[----:B------:R-:W-:Y:S05]  /*25220*/  BRA `(.L_x_3625) ;  /* 0xfffffe6c00007947 */ /* 0x000fea000383ffff */
.L_x_3423:
[----:B------:R-:W-:Y:S01]  /*25230*/  BSSY B1, `(.L_x_3626) ;  /* 0x0000008000017945 */ /* 0x000fe20003800000 */
[----:B------:R-:W-:Y:S01]  /*25240*/  IMAD.MOV.U32 R13, RZ, RZ, R40 ;  /* 0x000000ffff0d7224 */ /* 0x000fe200078e0028 */
[----:B------:R-:W-:Y:S01]  /*25250*/  MOV R15, 0xffffffff ;  /* 0xffffffff000f7802 */ /* 0x000fe20000000f00 */
[----:B------:R-:W-:Y:S02]  /*25260*/  IMAD.MOV.U32 R12, RZ, RZ, RZ ;  /* 0x000000ffff0c7224 */ /* 0x000fe400078e00ff */
[----:B------:R-:W-:-:S07]  /*25270*/  IMAD.MOV.U32 R11, RZ, RZ, 0x1c1f ;  /* 0x00001c1fff0b7424 */ /* 0x000fce00078e00ff */
[----:B------:R-:W-:Y:S05]  /*25280*/  WARPSYNC.COLLECTIVE R15, `(.L_x_3627) ;  /* 0x000000000f087348 */ /* 0x000fea0003c00000 */
[----:B------:R0:W1:Y:S02]  /*25290*/  SHFL.IDX P6, R14, R13, R12, R11 ;  /* 0x0000000c0d0e7389 */ /* 0x00006400000c000b */
[----:B01----:R-:W-:Y:S01]  /*252a0*/  ENDCOLLECTIVE ;  /* 0x000000000000791b */ /* 0x003fe20003800000 */
.L_x_3627:
[----:B------:R-:W-:Y:S05]  /*252b0*/  BSYNC B1 ;  /* 0x0000000000017941 */ /* 0x000fea0003800000 */
.L_x_3626:
[----:B------:R-:W-:Y:S05]  /*252c0*/  BRA `(.L_x_3628) ;  /* 0xfffffe6800e47947 */ /* 0x000fea000383ffff */
.L_x_3424:
        /* <DEDUP_REMOVED lines=8> */
.L_x_3630:
[----:B------:R-:W-:Y:S05]  /*25350*/  BSYNC B1 ;  /* 0x0000000000017941 */ /* 0x000fea0003800000 */
.L_x_3629:
[----:B------:R-:W-:Y:S05]  /*25360*/  BRA `(.L_x_3631) ;  /* 0xfffffe6800c87947 */ /* 0x000fea000383ffff */
.L_x_3426:
[----:B0-----:R0:W1:Y:S02]  /*25370*/  SYNCS.PHASECHK.TRANS64.TRYWAIT P1, [R2+URZ+0x36800], R5 ;  /* 0x03680005020075a7 */ /* 0x001064000802017f */
[----:B-1----:R-:W-:Y:S05]  /*25380*/  @!P1 NANOSLEEP.SYNCS 0x989680 ;  /* 0x009896800000995d */ /* 0x002fea0003900000 */
[----:B------:R-:W1:Y:S02]  /*25390*/  @!P1 SYNCS.PHASECHK.TRANS64 P1, [R2+URZ+0x36800], R5 ;  /* 0x03680005020095a7 */ /* 0x000e64000802007f */
[----:B-1----:R-:W-:Y:S05]  /*253a0*/  @!P1 BRA `(.L_x_3426) ;  /* 0xfffffffc00f09947 */ /* 0x002fea000383ffff */
[----:B------:R-:W-:Y:S05]  /*253b0*/  BRA `(.L_x_3632) ;  /* 0xfffffe6c00087947 */ /* 0x000fea000383ffff */
.L_x_3452:
        /* <DEDUP_REMOVED lines=8> */
.L_x_3634:
[----:B------:R-:W-:Y:S05]  /*25440*/  BSYNC B1 ;  /* 0x0000000000017941 */ /* 0x000fea0003800000 */
.L_x_3633:
[----:B------:R-:W-:Y:S05]  /*25450*/  BRA `(.L_x_3635) ;  /* 0xfffffe90008c7947 */ /* 0x000fea000383ffff */
.L_x_3453:
        /* <DEDUP_REMOVED lines=8> */
.L_x_3637:
[----:B------:R-:W-:Y:S05]  /*254e0*/  BSYNC B1 ;  /* 0x0000000000017941 */ /* 0x000fea0003800000 */
.L_x_3636:
[----:B------:R-:W-:Y:S05]  /*254f0*/  BRA `(.L_x_3638) ;  /* 0xfffffe9000707947 */ /* 0x000fea000383ffff */
.L_x_3454:
        /* <DEDUP_REMOVED lines=8> */
.L_x_3640:
[----:B------:R-:W-:Y:S05]  /*25580*/  BSYNC B1 ;  /* 0x0000000000017941 */ /* 0x000fea0003800000 */
.L_x_3639:
[----:B------:R-:W-:Y:S05]  /*25590*/  BRA `(.L_x_3641) ;  /* 0xfffffe9000547947 */ /* 0x000fea000383ffff */
.L_x_3455:
        /* <DEDUP_REMOVED lines=8> */
.L_x_3643:
[----:B------:R-:W-:Y:S05]  /*25620*/  BSYNC B1 ;  /* 0x0000000000017941 */ /* 0x000fea0003800000 */
.L_x_3642:
[----:B------:R-:W-:Y:S05]  /*25630*/  BRA `(.L_x_3644) ;  /* 0xfffffe9000387947 */ /* 0x000fea000383ffff */
.L_x_3457:
[----:B0-----:R0:W1:Y:S02]  /*25640*/  SYNCS.PHASECHK.TRANS64.TRYWAIT P0, [R2+URZ+0x36800], R3 ;  /* 0x03680003020075a7 */ /* 0x001064000800017f */
[----:B-1----:R-:W-:Y:S05]  /*25650*/  @!P0 NANOSLEEP.SYNCS 0x989680 ;  /* 0x009896800000895d */ /* 0x002fea0003900000 */
[----:B------:R-:W1:Y:S02]  /*25660*/  @!P0 SYNCS.PHASECHK.TRANS64 P0, [R2+URZ+0x36800], R3 ;  /* 0x03680003020085a7 */ /* 0x000e64000800007f */
[----:B-1----:R-:W-:Y:S05]  /*25670*/  @!P0 BRA `(.L_x_3457) ;  /* 0xfffffffc00f08947 */ /* 0x002fea000383ffff */
[----:B------:R-:W-:Y:S05]  /*25680*/  BRA `(.L_x_3645) ;  /* 0xfffffe90007c7947 */ /* 0x000fea000383ffff */
.L_x_3471:
[----:B-1----:R1:W2:Y:S02]  /*25690*/  SYNCS.PHASECHK.TRANS64.TRYWAIT P2, [R0+URZ+0x36830], R3 ;  /* 0x03683003000075a7 */ /* 0x0022a4000804017f */
[----:B--2---:R-:W-:Y:S05]  /*256a0*/  @!P2 NANOSLEEP.SYNCS 0x989680 ;  /* 0x009896800000a95d */ /* 0x004fea0003900000 */
[----:B------:R-:W2:Y:S02]  /*256b0*/  @!P2 SYNCS.PHASECHK.TRANS64 P2, [R0+URZ+0x36830], R3 ;  /* 0x036830030000a5a7 */ /* 0x000ea4000804007f */
[----:B--2---:R-:W-:Y:S05]  /*256c0*/  @!P2 BRA `(.L_x_3471) ;  /* 0xfffffffc00f0a947 */ /* 0x004fea000383ffff */
[----:B------:R-:W-:Y:S05]  /*256d0*/  BRA `(.L_x_3470) ;  /* 0xfffffeb4006c7947 */ /* 0x000fea000383ffff */
.L_x_3478:
[----:B-1----:R1:W2:Y:S02]  /*256e0*/  SYNCS.PHASECHK.TRANS64.TRYWAIT P2, [R14+URZ+0x36830], R5 ;  /* 0x036830050e0075a7 */ /* 0x0022a4000804017f */
[----:B--2---:R-:W-:Y:S05]  /*256f0*/  @!P2 NANOSLEEP.SYNCS 0x989680 ;  /* 0x009896800000a95d */ /* 0x004fea0003900000 */
[----:B------:R-:W2:Y:S02]  /*25700*/  @!P2 SYNCS.PHASECHK.TRANS64 P2, [R14+URZ+0x36830], R5 ;  /* 0x036830050e00a5a7 */ /* 0x000ea4000804007f */
[----:B--2---:R-:W-:Y:S05]  /*25710*/  @!P2 BRA `(.L_x_3478) ;  /* 0xfffffffc00f0a947 */ /* 0x004fea000383ffff */
[----:B------:R-:W-:Y:S05]  /*25720*/  BRA `(.L_x_3477) ;  /* 0xffffff0c00f07947 */ /* 0x000fea000383ffff */
.L_x_3483:
[----:B-1----:R1:W2:Y:S02]  /*25730*/  SYNCS.PHASECHK.TRANS64.TRYWAIT P2, [R15+URZ+0x36850], R0 ;  /* 0x036850000f0075a7 */ /* 0x0022a4000804017f */
[----:B--2---:R-:W-:Y:S05]  /*25740*/  @!P2 NANOSLEEP.SYNCS 0x989680 ;  /* 0x009896800000a95d */ /* 0x004fea0003900000 */
[----:B------:R-:W2:Y:S02]  /*25750*/  @!P2 SYNCS.PHASECHK.TRANS64 P2, [R15+URZ+0x36850], R0 ;  /* 0x036850000f00a5a7 */ /* 0x000ea4000804007f */
[----:B--2---:R-:W-:Y:S05]  /*25760*/  @!P2 BRA `(.L_x_3483) ;  /* 0xfffffffc00f0a947 */ /* 0x004fea000383ffff */
[----:B------:R-:W-:Y:S05]  /*25770*/  BRA `(.L_x_3482) ;  /* 0xffffff4400947947 */ /* 0x000fea000383ffff */
.L_x_3489:
[----:B-1----:R1:W2:Y:S02]  /*25780*/  SYNCS.PHASECHK.TRANS64.TRYWAIT P0, [R12+URZ+0x36850], R3 ;  /* 0x036850030c0075a7 */ /* 0x0022a4000800017f */
[----:B--2---:R-:W-:Y:S05]  /*25790*/  @!P0 NANOSLEEP.SYNCS 0x989680 ;  /* 0x009896800000895d */ /* 0x004fea0003900000 */
[----:B------:R-:W2:Y:S02]  /*257a0*/  @!P0 SYNCS.PHASECHK.TRANS64 P0, [R12+URZ+0x36850], R3 ;  /* 0x036850030c0085a7 */ /* 0x000ea4000800007f */
[----:B--2---:R-:W-:Y:S05]  /*257b0*/  @!P0 BRA `(.L_x_3489) ;  /* 0xfffffffc00f08947 */ /* 0x004fea000383ffff */
[----:B------:R-:W-:Y:S05]  /*257c0*/  BRA `(.L_x_3488) ;  /* 0xffffff6800507947 */ /* 0x000fea000383ffff */
.L_x_3521:
        /* <DEDUP_REMOVED lines=11> */
.L_x_3647:
[----:B------:R-:W-:Y:S05]  /*25880*/  BSYNC B1 ;  /* 0x0000000000017941 */ /* 0x000fea0003800000 */
.L_x_3646:
[----:B------:R-:W-:Y:S05]  /*25890*/  BRA `(.L_x_3648) ;  /* 0xffffffa800607947 */ /* 0x000fea000383ffff */
.L_x_3522:
[----:B------:R-:W-:Y:S01]  /*258a0*/  BSSY B1, `(.L_x_3649) ;  /* 0x0000006000017945 */ /* 0x000fe20003800000 */
[----:B------:R-:W-:-:S07]  /*258b0*/  IMAD.MOV.U32 R15, RZ, RZ, -0x1 ;  /* 0xffffffffff0f7424 */ /* 0x000fce00078e00ff */
[----:B-----5:R-:W-:Y:S05]  /*258c0*/  WARPSYNC.COLLECTIVE R15, `(.L_x_3650) ;  /* 0x000000000f0c7348 */ /* 0x020fea0003c00000 */
[----:B------:R-:W-:Y:S02]  /*258d0*/  ELECT P6, UR62, PT ;  /* 0x00000000003e782f */ /* 0x000fe400038c0000 */
[----:B------:R-:W-:Y:S01]  /*258e0*/  MOV R14, UR62 ;  /* 0x0000003e000e7c02 */ /* 0x000fe20008000f00 */
[----:B-----5:R-:W-:Y:S10]  /*258f0*/  ENDCOLLECTIVE ;  /* 0x000000000000791b */ /* 0x020ff40003800000 */
.L_x_3650:
[----:B------:R-:W-:Y:S05]  /*25900*/  BSYNC B1 ;  /* 0x0000000000017941 */ /* 0x000fea0003800000 */
.L_x_3649:
[----:B------:R-:W-:Y:S05]  /*25910*/  BRA `(.L_x_3651) ;  /* 0xffffffa8004c7947 */ /* 0x000fea000383ffff */
.L_x_3524:
[----:B0-----:R0:W1:Y:S02]  /*25920*/  SYNCS.PHASECHK.TRANS64.TRYWAIT P0, [R9+URZ+0x36820], R5 ;  /* 0x03682005090075a7 */ /* 0x001064000800017f */
[----:B-1----:R-:W-:Y:S05]  /*25930*/  @!P0 NANOSLEEP.SYNCS 0x989680 ;  /* 0x009896800000895d */ /* 0x002fea0003900000 */
[----:B------:R-:W1:Y:S02]  /*25940*/  @!P0 SYNCS.PHASECHK.TRANS64 P0, [R9+URZ+0x36820], R5 ;  /* 0x03682005090085a7 */ /* 0x000e64000800007f */
[----:B-1----:R-:W-:Y:S05]  /*25950*/  @!P0 BRA `(.L_x_3524) ;  /* 0xfffffffc00f08947 */ /* 0x002fea000383ffff */
[----:B------:R-:W-:Y:S05]  /*25960*/  BRA `(.L_x_3652) ;  /* 0xffffffa800687947 */ /* 0x000fea000383ffff */
.L_x_3527:
[----:B0-----:R0:W1:Y:S02]  /*25970*/  SYNCS.PHASECHK.TRANS64.TRYWAIT P0, [R5+URZ+0x368a0], R10 ;  /* 0x0368a00a050075a7 */ /* 0x001064000800017f */
[----:B-1----:R-:W-:Y:S05]  /*25980*/  @!P0 NANOSLEEP.SYNCS 0x989680 ;  /* 0x009896800000895d */ /* 0x002fea0003900000 */
[----:B------:R-:W1:Y:S02]  /*25990*/  @!P0 SYNCS.PHASECHK.TRANS64 P0, [R5+URZ+0x368a0], R10 ;  /* 0x0368a00a050085a7 */ /* 0x000e64000800007f */
[----:B-1----:R-:W-:Y:S05]  /*259a0*/  @!P0 BRA `(.L_x_3527) ;  /* 0xfffffffc00f08947 */ /* 0x002fea000383ffff */
[----:B------:R-:W-:Y:S05]  /*259b0*/  BRA `(.L_x_3653) ;  /* 0xffffffa800787947 */ /* 0x000fea000383ffff */
.L_x_3529:
[----:B-1----:R1:W2:Y:S02]  /*259c0*/  SYNCS.PHASECHK.TRANS64.TRYWAIT P0, [R5+URZ+0x368c0], R10 ;  /* 0x0368c00a050075a7 */ /* 0x0022a4000800017f */
[----:B--2---:R-:W-:Y:S05]  /*259d0*/  @!P0 NANOSLEEP.SYNCS 0x989680 ;  /* 0x009896800000895d */ /* 0x004fea0003900000 */
[----:B------:R-:W2:Y:S02]  /*259e0*/  @!P0 SYNCS.PHASECHK.TRANS64 P0, [R5+URZ+0x368c0], R10 ;  /* 0x0368c00a050085a7 */ /* 0x000ea4000800007f */
[----:B--2---:R-:W-:Y:S05]  /*259f0*/  @!P0 BRA `(.L_x_3529) ;  /* 0xfffffffc00f08947 */ /* 0x004fea000383ffff */
[----:B------:R-:W-:Y:S05]  /*25a00*/  BRA `(.L_x_3654) ;  /* 0xffffffac00047947 */ /* 0x000fea000383ffff */
.L_x_3533:
[----:B0-----:R0:W1:Y:S02]  /*25a10*/  SYNCS.PHASECHK.TRANS64.TRYWAIT P0, [R6+URZ+0x368a0], R7 ;  /* 0x0368a007060075a7 */ /* 0x001064000800017f */
[----:B-1----:R-:W-:Y:S05]  /*25a20*/  @!P0 NANOSLEEP.SYNCS 0x989680 ;  /* 0x009896800000895d */ /* 0x002fea0003900000 */
[----:B------:R-:W1:Y:S02]  /*25a30*/  @!P0 SYNCS.PHASECHK.TRANS64 P0, [R6+URZ+0x368a0], R7 ;  /* 0x0368a007060085a7 */ /* 0x000e64000800007f */
[----:B-1----:R-:W-:Y:S05]  /*25a40*/  @!P0 BRA `(.L_x_3533) ;  /* 0xfffffffc00f08947 */ /* 0x002fea000383ffff */
[----:B------:R-:W-:Y:S05]  /*25a50*/  BRA `(.L_x_3655) ;  /* 0xffffffac00d87947 */ /* 0x000fea000383ffff */
.L_x_3535:
[----:B-1----:R1:W2:Y:S02]  /*25a60*/  SYNCS.PHASECHK.TRANS64.TRYWAIT P1, [R6+URZ+0x368c0], R7 ;  /* 0x0368c007060075a7 */ /* 0x0022a4000802017f */
[----:B--2---:R-:W-:Y:S05]  /*25a70*/  @!P1 NANOSLEEP.SYNCS 0x989680 ;  /* 0x009896800000995d */ /* 0x004fea0003900000 */
[----:B------:R-:W2:Y:S02]  /*25a80*/  @!P1 SYNCS.PHASECHK.TRANS64 P1, [R6+URZ+0x368c0], R7 ;  /* 0x0368c007060095a7 */ /* 0x000ea4000802007f */
[----:B--2---:R-:W-:Y:S05]  /*25a90*/  @!P1 BRA `(.L_x_3535) ;  /* 0xfffffffc00f09947 */ /* 0x004fea000383ffff */
[----:B------:R-:W-:Y:S05]  /*25aa0*/  BRA `(.L_x_3656) ;  /* 0xffffffb0005c7947 */ /* 0x000fea000383ffff */
.L_x_3547:
        /* <DEDUP_REMOVED lines=11> */
.L_x_3658:
[----:B------:R-:W-:Y:S05]  /*25b60*/  BSYNC B0 ;  /* 0x0000000000007941 */ /* 0x000fea0003800000 */
.L_x_3657:
[----:B------:R-:W-:Y:S05]  /*25b70*/  BRA `(.L_x_3659) ;  /* 0xffffffbc00647947 */ /* 0x000fea000383ffff */
.L_x_3548:
[----:B------:R-:W-:Y:S01]  /*25b80*/  BSSY B0, `(.L_x_3660) ;  /* 0x0000006000007945 */ /* 0x000fe20003800000 */
[----:B------:R-:W-:-:S07]  /*25b90*/  IMAD.MOV.U32 R15, RZ, RZ, -0x1 ;  /* 0xffffffffff0f7424 */ /* 0x000fce00078e00ff */
[----:B------:R-:W-:Y:S05]  /*25ba0*/  WARPSYNC.COLLECTIVE R15, `(.L_x_3661) ;  /* 0x000000000f0c7348 */ /* 0x000fea0003c00000 */
[----:B------:R-:W-:Y:S02]  /*25bb0*/  ELECT P6, UR62, PT ;  /* 0x00000000003e782f */ /* 0x000fe400038c0000 */
[----:B------:R-:W-:Y:S01]  /*25bc0*/  MOV R14, UR62 ;  /* 0x0000003e000e7c02 */ /* 0x000fe20008000f00 */
[----:B------:R-:W-:Y:S10]  /*25bd0*/  ENDCOLLECTIVE ;  /* 0x000000000000791b */ /* 0x000ff40003800000 */
.L_x_3661:
[----:B------:R-:W-:Y:S05]  /*25be0*/  BSYNC B0 ;  /* 0x0000000000007941 */ /* 0x000fea0003800000 */
.L_x_3660:
[----:B------:R-:W-:Y:S05]  /*25bf0*/  BRA `(.L_x_3662) ;  /* 0xffffffbc005c7947 */ /* 0x000fea000383ffff */
.L_x_3551:
[----:B0-----:R0:W1:Y:S02]  /*25c00*/  SYNCS.PHASECHK.TRANS64.TRYWAIT P0, [R6+URZ+0x36840], R7 ;  /* 0x03684007060075a7 */ /* 0x001064000800017f */
[----:B-1----:R-:W-:Y:S05]  /*25c10*/  @!P0 NANOSLEEP.SYNCS 0x989680 ;  /* 0x009896800000895d */ /* 0x002fea0003900000 */
[----:B------:R-:W1:Y:S02]  /*25c20*/  @!P0 SYNCS.PHASECHK.TRANS64 P0, [R6+URZ+0x36840], R7 ;  /* 0x03684007060085a7 */ /* 0x000e64000800007f */
[----:B-1----:R-:W-:Y:S05]  /*25c30*/  @!P0 BRA `(.L_x_3551) ;  /* 0xfffffffc00f08947 */ /* 0x002fea000383ffff */
[----:B------:R-:W-:Y:S05]  /*25c40*/  BRA `(.L_x_3663) ;  /* 0xffffffbc00cc7947 */ /* 0x000fea000383ffff */
.L_x_3554:
        /* <DEDUP_REMOVED lines=8> */
.L_x_3562:
[----:B0-----:R0:W1:Y:S02]  /*25cd0*/  SYNCS.PHASECHK.TRANS64.TRYWAIT P0, [R8+URZ+0x36840], R9 ;  /* 0x03684009080075a7 */ /* 0x001064000800017f */
[----:B-1----:R-:W-:Y:S05]  /*25ce0*/  @!P0 NANOSLEEP.SYNCS 0x989680 ;  /* 0x009896800000895d */ /* 0x002fea0003900000 */
[----:B------:R-:W1:Y:S02]  /*25cf0*/  @!P0 SYNCS.PHASECHK.TRANS64 P0, [R8+URZ+0x36840], R9 ;  /* 0x03684009080085a7 */ /* 0x000e64000800007f */
[----:B-1----:R-:W-:Y:S05]  /*25d00*/  @!P0 BRA `(.L_x_3562) ;  /* 0xfffffffc00f08947 */ /* 0x002fea000383ffff */
[----:B------:R-:W-:Y:S05]  /*25d10*/  BRA `(.L_x_3665) ;  /* 0xffffffc400dc7947 */ /* 0x000fea000383ffff */
.L_x_3564:
[----:B0-----:R0:W1:Y:S02]  /*25d20*/  SYNCS.PHASECHK.TRANS64.TRYWAIT P0, [R8+URZ+0x36860], R9 ;  /* 0x03686009080075a7 */ /* 0x001064000800017f */
[----:B-1----:R-:W-:Y:S05]  /*25d30*/  @!P0 NANOSLEEP.SYNCS 0x989680 ;  /* 0x009896800000895d */ /* 0x002fea0003900000 */
[----:B------:R-:W1:Y:S02]  /*25d40*/  @!P0 SYNCS.PHASECHK.TRANS64 P0, [R8+URZ+0x36860], R9 ;  /* 0x03686009080085a7 */ /* 0x000e64000800007f */
[----:B-1----:R-:W-:Y:S05]  /*25d50*/  @!P0 BRA `(.L_x_3564) ;  /* 0xfffffffc00f08947 */ /* 0x002fea000383ffff */
[----:B------:R-:W-:Y:S05]  /*25d60*/  BRA `(.L_x_3666) ;  /* 0xffffffc800887947 */ /* 0x000fea000383ffff */
.L_x_3570:
[----:B-1----:R1:W2:Y:S02]  /*25d70*/  SYNCS.PHASECHK.TRANS64.TRYWAIT P0, [R2+URZ+0x36840], R3 ;  /* 0x03684003020075a7 */ /* 0x0022a4000800017f */
[----:B--2---:R-:W-:Y:S05]  /*25d80*/  @!P0 NANOSLEEP.SYNCS 0x989680 ;  /* 0x009896800000895d */ /* 0x004fea0003900000 */
[----:B------:R-:W2:Y:S02]  /*25d90*/  @!P0 SYNCS.PHASECHK.TRANS64 P0, [R2+URZ+0x36840], R3 ;  /* 0x03684003020085a7 */ /* 0x000ea4000800007f */
[----:B--2---:R-:W-:Y:S05]  /*25da0*/  @!P0 BRA `(.L_x_3570) ;  /* 0xfffffffc00f08947 */ /* 0x004fea000383ffff */
[----:B------:R-:W-:Y:S05]  /*25db0*/  BRA `(.L_x_3667) ;  /* 0xffffffcc00fc7947 */ /* 0x000fea000383ffff */
.L_x_3572:
[----:B0-----:R0:W1:Y:S02]  /*25dc0*/  SYNCS.PHASECHK.TRANS64.TRYWAIT P0, [R2+URZ+0x36860], R3 ;  /* 0x03686003020075a7 */ /* 0x001064000800017f */
[----:B-1----:R-:W-:Y:S05]  /*25dd0*/  @!P0 NANOSLEEP.SYNCS 0x989680 ;  /* 0x009896800000895d */ /* 0x002fea0003900000 */
[----:B------:R-:W1:Y:S02]  /*25de0*/  @!P0 SYNCS.PHASECHK.TRANS64 P0, [R2+URZ+0x36860], R3 ;  /* 0x03686003020085a7 */ /* 0x000e64000800007f */
[----:B-1----:R-:W-:Y:S05]  /*25df0*/  @!P0 BRA `(.L_x_3572) ;  /* 0xfffffffc00f08947 */ /* 0x002fea000383ffff */
[----:B------:R-:W-:Y:S05]  /*25e00*/  BRA `(.L_x_3668) ;  /* 0xffffffd000a87947 */ /* 0x000fea000383ffff */
.L_x_3578:
[----:B--2---:R2:W3:Y:S02]  /*25e10*/  SYNCS.PHASECHK.TRANS64.TRYWAIT P0, [R2+URZ+0x36840], R3 ;  /* 0x03684003020075a7 */ /* 0x0044e4000800017f */
[----:B---3--:R-:W-:Y:S05]  /*25e20*/  @!P0 NANOSLEEP.SYNCS 0x989680 ;  /* 0x009896800000895d */ /* 0x008fea0003900000 */
[----:B------:R-:W3:Y:S02]  /*25e30*/  @!P0 SYNCS.PHASECHK.TRANS64 P0, [R2+URZ+0x36840], R3 ;  /* 0x03684003020085a7 */ /* 0x000ee4000800007f */
[----:B---3--:R-:W-:Y:S05]  /*25e40*/  @!P0 BRA `(.L_x_3578) ;  /* 0xfffffffc00f08947 */ /* 0x008fea000383ffff */
[----:B------:R-:W-:Y:S05]  /*25e50*/  BRA `(.L_x_3669) ;  /* 0xffffffd400f87947 */ /* 0x000fea000383ffff */
.L_x_3580:
[----:B0-----:R0:W1:Y:S02]  /*25e60*/  SYNCS.PHASECHK.TRANS64.TRYWAIT P0, [R2+URZ+0x36860], R8 ;  /* 0x03686008020075a7 */ /* 0x001064000800017f */
[----:B-1----:R-:W-:Y:S05]  /*25e70*/  @!P0 NANOSLEEP.SYNCS 0x989680 ;  /* 0x009896800000895d */ /* 0x002fea0003900000 */
[----:B------:R-:W1:Y:S02]  /*25e80*/  @!P0 SYNCS.PHASECHK.TRANS64 P0, [R2+URZ+0x36860], R8 ;  /* 0x03686008020085a7 */ /* 0x000e64000800007f */
[----:B-1----:R-:W-:Y:S05]  /*25e90*/  @!P0 BRA `(.L_x_3580) ;  /* 0xfffffffc00f08947 */ /* 0x002fea000383ffff */
[----:B------:R-:W-:Y:S05]  /*25ea0*/  BRA `(.L_x_3670) ;  /* 0xffffffd800a07947 */ /* 0x000fea000383ffff */
.L_x_3588:
[----:B-1----:R1:W2:Y:S02]  /*25eb0*/  SYNCS.PHASECHK.TRANS64.TRYWAIT P0, [R3+URZ+0x36860], R0 ;  /* 0x03686000030075a7 */ /* 0x0022a4000800017f */
[----:B--2---:R-:W-:Y:S05]  /*25ec0*/  @!P0 NANOSLEEP.SYNCS 0x989680 ;  /* 0x009896800000895d */ /* 0x004fea0003900000 */
[----:B------:R-:W2:Y:S02]  /*25ed0*/  @!P0 SYNCS.PHASECHK.TRANS64 P0, [R3+URZ+0x36860], R0 ;  /* 0x03686000030085a7 */ /* 0x000ea4000800007f */
[----:B--2---:R-:W-:Y:S05]  /*25ee0*/  @!P0 BRA `(.L_x_3588) ;  /* 0xfffffffc00f08947 */ /* 0x004fea000383ffff */
[----:B------:R-:W-:Y:S05]  /*25ef0*/  BRA `(.L_x_3671) ;  /* 0xffffffdc00d47947 */ /* 0x000fea000383ffff */
.L_x_3591:
        /* <DEDUP_REMOVED lines=8> */
.L_x_3673:
[----:B------:R-:W-:Y:S05]  /*25f80*/  BSYNC B0 ;  /* 0x0000000000007941 */ /* 0x000fea0003800000 */
.L_x_3672:
        /* <DEDUP_REMOVED lines=8> */
.L_x_3674:
[----:B------:R-:W-:Y:S01]  /*26010*/  MOV R5, R14 ;  /* 0x0000000e00057202 */ /* 0x000fe20000000f00 */
[----:B------:R-:W-:Y:S06]  /*26020*/  BRA `(.L_x_3675) ;  /* 0xffffffe000847947 */ /* 0x000fec000383ffff */
.L_x_3594:
        /* <DEDUP_REMOVED lines=8> */
.L_x_3677:
[----:B------:R-:W-:Y:S05]  /*260b0*/  BSYNC B0 ;  /* 0x0000000000007941 */ /* 0x000fea0003800000 */
.L_x_3676:
        /* <DEDUP_REMOVED lines=10> */
.L_x_3678:
        /* <DEDUP_REMOVED lines=8> */
.L_x_3679:
        /* <DEDUP_REMOVED lines=8> */
.L_x_3680:
        /* <DEDUP_REMOVED lines=8> */
.L_x_3681:
        /* <DEDUP_REMOVED lines=8> */
.L_x_3682:
[----:B------:R-:W-:Y:S05]  /*26360*/  BRA `(.L_x_3683) ;  /* 0xffffffe000487947 */ /* 0x000fea000383ffff */
.L_x_3599:
        /* <DEDUP_REMOVED lines=8> */
.L_x_3685:
[----:B------:R-:W-:Y:S05]  /*263f0*/  BSYNC B0 ;  /* 0x0000000000007941 */ /* 0x000fea0003800000 */
.L_x_3684:
[----:B------:R-:W-:Y:S01]  /*26400*/  ISETP.NE.AND P0, PT, R6, RZ, PT ;  /* 0x000000ff0600720c */ /* 0x000fe20003f05270 */
[----:B------:R-:W-:Y:S02]  /*26410*/  IMAD.MOV.U32 R12, RZ, RZ, 0x2 ;  /* 0x00000002ff0c7424 */ /* 0x000fe400078e00ff */
[----:B------:R-:W-:Y:S01]  /*26420*/  IMAD.MOV.U32 R11, RZ, RZ, RZ ;  /* 0x000000ffff0b7224 */ /* 0x000fe200078e00ff */
[----:B------:R-:W-:Y:S01]  /*26430*/  SEL R2, R14, RZ, P0 ;  /* 0x000000ff0e027207 */ /* 0x000fe20000000000 */
[----:B------:R-:W-:Y:S01]  /*26440*/  IMAD.MOV.U32 R15, RZ, RZ, -0x1 ;  /* 0xffffffffff0f7424 */ /* 0x000fe200078e00ff */
[----:B------:R-:W-:-:S03]  /*26450*/  ISETP.GE.U32.AND P0, PT, R6, 0x2, PT ;  /* 0x000000020600780c */ /* 0x000fc60003f06070 */
[----:B------:R-:W-:-:S04]  /*26460*/  IMAD.IADD R2, R3, 0x1, R2 ;  /* 0x0000000103027824 */ /* 0x000fc800078e0202 */
[----:B------:R-:W-:-:S07]  /*26470*/  IMAD.MOV.U32 R13, RZ, RZ, R2 ;  /* 0x000000ffff0d7224 */ /* 0x000fce00078e0002 */
[----:B------:R-:W-:Y:S05]  /*26480*/  WARPSYNC.COLLECTIVE R15, `(.L_x_3686) ;  /* 0x000000000f087348 */ /* 0x000fea0003c00000 */
[----:B------:R0:W1:Y:S02]  /*26490*/  SHFL.UP P6, R14, R13, R12, R11 ;  /* 0x0400000c0d0e7389 */ /* 0x00006400000c000b */
[----:B01----:R-:W-:Y:S01]  /*264a0*/  ENDCOLLECTIVE ;  /* 0x000000000000791b */ /* 0x003fe20003800000 */
.L_x_3686:
        /* <DEDUP_REMOVED lines=8> */
.L_x_3687:
        /* <DEDUP_REMOVED lines=8> */
.L_x_3688:
        /* <DEDUP_REMOVED lines=8> */
.L_x_3689:
[----:B------:R-:W-:Y:S02]  /*26630*/  IMAD.MOV.U32 R12, RZ, RZ, 0x1f ;  /* 0x0000001fff0c7424 */ /* 0x000fe400078e00ff */
[----:B------:R-:W-:Y:S01]  /*26640*/  IMAD.MOV.U32 R11, RZ, RZ, 0x1f ;  /* 0x0000001fff0b7424 */ /* 0x000fe200078e00ff */
[----:B------:R-:W-:-:S04]  /*26650*/  SEL R7, R14, RZ, P0 ;  /* 0x000000ff0e077207 */ /* 0x000fc80000000000 */
[----:B------:R-:W-:-:S05]  /*26660*/  IADD3 R2, R2, R7, RZ ;  /* 0x0000000702027210 */ /* 0x000fca0007ffe0ff */
[----:B------:R-:W-:-:S07]  /*26670*/  IMAD.MOV.U32 R13, RZ, RZ, R2 ;  /* 0x000000ffff0d7224 */ /* 0x000fce00078e0002 */
[----:B------:R-:W-:Y:S05]  /*26680*/  WARPSYNC.COLLECTIVE R15, `(.L_x_3690) ;  /* 0x000000000f087348 */ /* 0x000fea0003c00000 */
[----:B------:R0:W1:Y:S02]  /*26690*/  SHFL.IDX P6, R14, R13, R12, R11 ;  /* 0x0000000c0d0e7389 */ /* 0x00006400000c000b */
[----:B01----:R-:W-:Y:S01]  /*266a0*/  ENDCOLLECTIVE ;  /* 0x000000000000791b */ /* 0x003fe20003800000 */
.L_x_3690:
[----:B------:R-:W-:Y:S05]  /*266b0*/  BRA `(.L_x_3691) ;  /* 0xffffffe000287947 */ /* 0x000fea000383ffff */
.L_x_3601:
[----:B------:R-:W-:Y:S01]  /*266c0*/  BSSY B0, `(.L_x_3692) ;  /* 0x0000006000007945 */ /* 0x000fe20003800000 */
[----:B------:R-:W-:Y:S01]  /*266d0*/  PLOP3.LUT P6, PT, P6, PT, PT, 0x8, 0x0 ;  /* 0x000000000000781c */ /* 0x000fe200037ce170 */
[----:B------:R-:W-:-:S12]  /*266e0*/  IMAD.MOV.U32 R15, RZ, RZ, -0x1 ;  /* 0xffffffffff0f7424 */ /* 0x000fd800078e00ff */
[----:B0-----:R-:W-:Y:S05]  /*266f0*/  WARPSYNC.COLLECTIVE R15, `(.L_x_3693) ;  /* 0x000000000f087348 */ /* 0x001fea0003c00000 */
[----:B------:R-:W-:Y:S01]  /*26700*/  VOTE.ANY R14, PT, P6 ;  /* 0x00000000000e7806 */ /* 0x000fe200030e0100 */
[----:B0-----:R-:W-:Y:S06]  /*26710*/  ENDCOLLECTIVE ;  /* 0x000000000000791b */ /* 0x001fec0003800000 */
.L_x_3693:
[----:B------:R-:W-:Y:S05]  /*26720*/  BSYNC B0 ;  /* 0x0000000000007941 */ /* 0x000fea0003800000 */
.L_x_3692:
        /* <DEDUP_REMOVED lines=9> */
.L_x_3694:
[----:B------:R-:W-:Y:S01]  /*267c0*/  IMAD.MOV.U32 R17, RZ, RZ, R14 ;  /* 0x000000ffff117224 */ /* 0x000fe200078e000e */
[----:B------:R-:W-:Y:S06]  /*267d0*/  BRA `(.L_x_3695) ;  /* 0xffffffe000187947 */ /* 0x000fec000383ffff */
.L_x_3603:
[----:B------:R-:W-:Y:S01]  /*267e0*/  BSSY B0, `(.L_x_3696) ;  /* 0x0000007000007945 */ /* 0x000fe20003800000 */
[----:B------:R-:W-:Y:S02]  /*267f0*/  IMAD.MOV.U32 R13, RZ, RZ, R2 ;  /* 0x000000ffff0d7224 */ /* 0x000fe400078e0002 */
[----:B------:R-:W-:Y:S02]  /*26800*/  IMAD.MOV.U32 R11, RZ, RZ, 0x1f ;  /* 0x0000001fff0b7424 */ /* 0x000fe400078e00ff */
[----:B------:R-:W-:-:S07]  /*26810*/  IMAD.MOV.U32 R15, RZ, RZ, -0x1 ;  /* 0xffffffffff0f7424 */ /* 0x000fce00078e00ff */
[----:B012---:R-:W-:Y:S05]  /*26820*/  WARPSYNC.COLLECTIVE R15, `(.L_x_3697) ;  /* 0x000000000f087348 */ /* 0x007fea0003c00000 */
[----:B------:R3:W4:Y:S02]  /*26830*/  SHFL.IDX P6, R14, R13, R12, R11 ;  /* 0x0000000c0d0e7389 */ /* 0x00072400000c000b */
[----:B01234-:R-:W-:Y:S01]  /*26840*/  ENDCOLLECTIVE ;  /* 0x000000000000791b */ /* 0x01ffe20003800000 */
.L_x_3697:
[----:B------:R-:W-:Y:S05]  /*26850*/  BSYNC B0 ;  /* 0x0000000000007941 */ /* 0x000fea0003800000 */
.L_x_3696:
[----:B------:R-:W-:Y:S05]  /*26860*/  BRA `(.L_x_3602) ;  /* 0xffffffe000107947 */ /* 0x000fea000383ffff */
.L_x_3607:
[----:B0-----:R0:W1:Y:S02]  /*26870*/  SYNCS.PHASECHK.TRANS64.TRYWAIT P0, [R0+URZ+0x36820], R3 ;  /* 0x03682003000075a7 */ /* 0x001064000800017f */
[----:B-1----:R-:W-:Y:S05]  /*26880*/  @!P0 NANOSLEEP.SYNCS 0x989680 ;  /* 0x009896800000895d */ /* 0x002fea0003900000 */
[----:B------:R-:W1:Y:S02]  /*26890*/  @!P0 SYNCS.PHASECHK.TRANS64 P0, [R0+URZ+0x36820], R3 ;  /* 0x03682003000085a7 */ /* 0x000e64000800007f */
[----:B-1----:R-:W-:Y:S05]  /*268a0*/  @!P0 BRA `(.L_x_3607) ;  /* 0xfffffffc00f08947 */ /* 0x002fea000383ffff */
[----:B------:R-:W-:Y:S05]  /*268b0*/  BRA `(.L_x_3698) ;  /* 0xffffffe000f47947 */ /* 0x000fea000383ffff */
.L_x_3608:
        /* <DEDUP_REMOVED lines=11> */
.L_x_3700:
[----:B------:R-:W-:Y:S05]  /*26970*/  BSYNC B0 ;  /* 0x0000000000007941 */ /* 0x000fea0003800000 */
.L_x_3699:
[----:B------:R-:W-:Y:S05]  /*26980*/  BRA `(.L_x_3701) ;  /* 0xffffffe000dc7947 */ /* 0x000fea000383ffff */
.L_x_3609:
[----:B------:R-:W-:Y:S01]  /*26990*/  BSSY B0, `(.L_x_3702) ;  /* 0x0000006000007945 */ /* 0x000fe20003800000 */
[----:B------:R-:W-:-:S07]  /*269a0*/  IMAD.MOV.U32 R15, RZ, RZ, -0x1 ;  /* 0xffffffffff0f7424 */ /* 0x000fce00078e00ff */
[----:B01----:R-:W-:Y:S05]  /*269b0*/  WARPSYNC.COLLECTIVE R15, `(.L_x_3703) ;  /* 0x000000000f0c7348 */ /* 0x003fea0003c00000 */
[----:B------:R-:W-:Y:S02]  /*269c0*/  ELECT P6, UR62, PT ;  /* 0x00000000003e782f */ /* 0x000fe400038c0000 */
[----:B------:R-:W-:Y:S01]  /*269d0*/  MOV R14, UR62 ;  /* 0x0000003e000e7c02 */ /* 0x000fe20008000f00 */
[----:B01----:R-:W-:Y:S10]  /*269e0*/  ENDCOLLECTIVE ;  /* 0x000000000000791b */ /* 0x003ff40003800000 */
.L_x_3703:
[----:B------:R-:W-:Y:S05]  /*269f0*/  BSYNC B0 ;  /* 0x0000000000007941 */ /* 0x000fea0003800000 */
.L_x_3702:
[----:B------:R-:W-:Y:S05]  /*26a00*/  BRA `(.L_x_3704) ;  /* 0xffffffe000d07947 */ /* 0x000fea000383ffff */
.L_x_3611:
[----:B0-----:R0:W1:Y:S02]  /*26a10*/  SYNCS.PHASECHK.TRANS64.TRYWAIT P0, [R6+URZ], R5 ;  /* 0x00000005060075a7 */ /* 0x001064000800017f */
[----:B-1----:R-:W-:Y:S05]  /*26a20*/  @!P0 NANOSLEEP.SYNCS 0x989680 ;  /* 0x009896800000895d */ /* 0x002fea0003900000 */
[----:B------:R-:W1:Y:S02]  /*26a30*/  @!P0 SYNCS.PHASECHK.TRANS64 P0, [R6+URZ], R5 ;  /* 0x00000005060085a7 */ /* 0x000e64000800007f */
[----:B-1----:R-:W-:Y:S05]  /*26a40*/  @!P0 BRA `(.L_x_3611) ;  /* 0xfffffffc00f08947 */ /* 0x002fea000383ffff */
[----:B------:R-:W-:Y:S05]  /*26a50*/  BRA `(.L_x_3705) ;  /* 0xffffffe400147947 */ /* 0x000fea000383ffff */
.L_x_3612:
[----:B-1----:R1:W2:Y:S02]  /*26a60*/  SYNCS.PHASECHK.TRANS64.TRYWAIT P0, [R7+URZ], R2 ;  /* 0x00000002070075a7 */ /* 0x0022a4000800017f */
[----:B--2---:R-:W-:Y:S05]  /*26a70*/  @!P0 NANOSLEEP.SYNCS 0x989680 ;  /* 0x009896800000895d */ /* 0x004fea0003900000 */
[----:B------:R-:W2:Y:S02]  /*26a80*/  @!P0 SYNCS.PHASECHK.TRANS64 P0, [R7+URZ], R2 ;  /* 0x00000002070085a7 */ /* 0x000ea4000800007f */
[----:B--2---:R-:W-:Y:S05]  /*26a90*/  @!P0 BRA `(.L_x_3612) ;  /* 0xfffffffc00f08947 */ /* 0x004fea000383ffff */
[----:B------:R-:W-:Y:S05]  /*26aa0*/  BRA `(.L_x_3706) ;  /* 0xffffffe400087947 */ /* 0x000fea000383ffff */
.L_x_3614:
[----:B--2---:R2:W3:Y:S02]  /*26ab0*/  SYNCS.PHASECHK.TRANS64.TRYWAIT P0, [R4+URZ], R5 ;  /* 0x00000005040075a7 */ /* 0x0044e4000800017f */
[----:B---3--:R-:W-:Y:S05]  /*26ac0*/  @!P0 NANOSLEEP.SYNCS 0x989680 ;  /* 0x009896800000895d */ /* 0x008fea0003900000 */
[----:B------:R-:W3:Y:S02]  /*26ad0*/  @!P0 SYNCS.PHASECHK.TRANS64 P0, [R4+URZ], R5 ;  /* 0x00000005040085a7 */ /* 0x000ee4000800007f */
[----:B---3--:R-:W-:Y:S05]  /*26ae0*/  @!P0 BRA `(.L_x_3614) ;  /* 0xfffffffc00f08947 */ /* 0x008fea000383ffff */
[----:B------:R-:W-:Y:S05]  /*26af0*/  BRA `(.L_x_3707) ;  /* 0xffffffe400107947 */ /* 0x000fea000383ffff */
.L_x_3708:
        /* <DEDUP_REMOVED lines=16> */
.L_x_12755:


//--------------------- .text._ZN7cutlass13device_kernelIN5flash11enable_sm90INS1_16FlashAttnFwdSm90INS1_25CollectiveMainloopFwdSm90ILi2EN4cute5tupleIJNS5_1CILi1EEES8_S8_EEENS6_IJNS7_ILi128EEENS7_ILi96EEENS7_ILi192EEEEEELi192ENS_10bfloat16_tEfNS_4arch4Sm90ELb0ELb1ELb1ELb0ELb0ELb0ELb0ELb1ELb1ELb0ELb0ELb0EEENS1_21CollectiveEpilogueFwdINS6_IJSA_SC_SB_EEES9_SE_SG_Li256ELb0ELb0ELb0ELb0EEENS1_30DynamicPersistentTileSchedulerILi256ELi32ELb0ELb0ELb1EEEEEEEEEvNT_6ParamsE --------------------------
	.section	.text._ZN7cutlass13device_kernelIN5flash11enable_sm90INS1_16FlashAttnFwdSm90INS1_25CollectiveMainloopFwdSm90ILi2EN4cute5tupleIJNS5_1CILi1EEES8_S8_EEENS6_IJNS7_ILi128EEENS7_ILi96EEENS7_ILi192EEEEEELi192ENS_10bfloat16_tEfNS_4arch4Sm90ELb0ELb1ELb1ELb0ELb0ELb0ELb0ELb1ELb1ELb0ELb0ELb0EEENS1_21CollectiveEpilogueFwdINS6_IJSA_SC_SB_EEES9_SE_SG_Li256ELb0ELb0ELb0ELb0EEENS1_30DynamicPersistentTileSchedulerILi256ELi32ELb0ELb0ELb1EEEEEEEEEvNT_6ParamsE,"ax",@progbits
	.align	128
.text._ZN7cutlass13device_kernelIN5flash11enable_sm90INS1_16FlashAttnFwdSm90INS1_25CollectiveMainloopFwdSm90ILi2EN4cute5tupleIJNS5_1CILi1EEES8_S8_EEENS6_IJNS7_ILi128EEENS7_ILi96EEENS7_ILi192EEEEEELi192ENS_10bfloat16_tEfNS_4arch4Sm90ELb0ELb1ELb1ELb0ELb0ELb0ELb0ELb1ELb1ELb0ELb0ELb0EEENS1_21CollectiveEpilogueFwdINS6_IJSA_SC_SB_EEES9_SE_SG_Li256ELb0ELb0ELb0ELb0EEENS1_30DynamicPersistentTileSchedulerILi256ELi32ELb0ELb0ELb1EEEEEEEEEvNT_6ParamsE:
        .type           _ZN7cutlass13device_kernelIN5flash11enable_sm90INS1_16FlashAttnFwdSm90INS1_25CollectiveMainloopFwdSm90ILi2EN4cute5tupleIJNS5_1CILi1EEES8_S8_EEENS6_IJNS7_ILi128EEENS7_ILi96EEENS7_ILi192EEEEEELi192ENS_10bfloat16_tEfNS_4arch4Sm90ELb0ELb1ELb1ELb0ELb0ELb0ELb0ELb1ELb1ELb0ELb0ELb0EEENS1_21CollectiveEpilogueFwdINS6_IJSA_SC_SB_EEES9_SE_SG_Li256ELb0ELb0ELb0ELb0EEENS1_30DynamicPersistentTileSchedulerILi256ELi32ELb0ELb0ELb1EEEEEEEEEvNT_6ParamsE,@function
        .size           _ZN7cutlass13device_kernelIN5flash11enable_sm90INS1_16FlashAttnFwdSm90INS1_25CollectiveMainloopFwdSm90ILi2EN4cute5tupleIJNS5_1CILi1EEES8_S8_EEENS6_IJNS7_ILi128EEENS7_ILi96EEENS7_ILi192EEEEEELi192ENS_10bfloat16_tEfNS_4arch4Sm90ELb0ELb1ELb1ELb0ELb0ELb0ELb0ELb1ELb1ELb0ELb0ELb0EEENS1_21CollectiveEpilogueFwdINS6_IJSA_SC_SB_EEES9_SE_SG_Li256ELb0ELb0ELb0ELb0EEENS1_30DynamicPersistentTileSchedulerILi256ELi32ELb0ELb0ELb1EEEEEEEEEvNT_6ParamsE,(.L_x_12756 - _ZN7cutlass13device_kernelIN5flash11enable_sm90INS1_16FlashAttnFwdSm90INS1_25CollectiveMainloopFwdSm90ILi2EN4cute5tupleIJNS5_1CILi1EEES8_S8_EEENS6_IJNS7_ILi128EEENS7_ILi96EEENS7_ILi192EEEEEELi192ENS_10bfloat16_tEfNS_4arch4Sm90ELb0ELb1ELb1ELb0ELb0ELb0ELb0ELb1ELb1ELb0ELb0ELb0EEENS1_21CollectiveEpilogueFwdINS6_IJSA_SC_SB_EEES9_SE_SG_Li256ELb0ELb0ELb0ELb0EEENS1_30DynamicPersistentTileSchedulerILi256ELi32ELb0ELb0ELb1EEEEEEEEEvNT_6ParamsE)
        .other          _ZN7cutlass13device_kernelIN5flash11enable_sm90INS1_16FlashAttnFwdSm90INS1_25CollectiveMainloopFwdSm90ILi2EN4cute5tupleIJNS5_1CILi1EEES8_S8_EEENS6_IJNS7_ILi128EEENS7_ILi96EEENS7_ILi192EEEEEELi192ENS_10bfloat16_tEfNS_4arch4Sm90ELb0ELb1ELb1ELb0ELb0ELb0ELb0ELb1ELb1ELb0ELb0ELb0EEENS1_21CollectiveEpilogueFwdINS6_IJSA_SC_SB_EEES9_SE_SG_Li256ELb0ELb0ELb0ELb0EEENS1_30DynamicPersistentTileSchedulerILi256ELi32ELb0ELb0ELb1EEEEEEEEEvNT_6ParamsE,@"STO_CUDA_ENTRY STV_DEFAULT"
_ZN7cutlass13device_kernelIN5flash11enable_sm90INS1_16FlashAttnFwdSm90INS1_25CollectiveMainloopFwdSm90ILi2EN4cute5tupleIJNS5_1CILi1EEES8_S8_EEENS6_IJNS7_ILi128EEENS7_ILi96EEENS7_ILi192EEEEEELi192ENS_10bfloat16_tEfNS_4arch4Sm90ELb0ELb1ELb1ELb0ELb0ELb0ELb0ELb1ELb1ELb0ELb0ELb0EEENS1_21CollectiveEpilogueFwdINS6_IJSA_SC_SB_EEES9_SE_SG_Li256ELb0ELb0ELb0ELb0EEENS1_30DynamicPersistentTileSchedulerILi256ELi32ELb0ELb0ELb1EEEEEEEEEvNT_6ParamsE:
        /* <DEDUP_REMOVED lines=24> */
.L_x_3710:
[----:B------:R-:W-:Y:S05]  /*0180*/  BSYNC B0 ;  /* 0x0000000000007941 */ /* 0x000fea0003800000 */
.L_x_3709:
        /* <DEDUP_REMOVED lines=37> */
.L_x_3711:
        /* <DEDUP_REMOVED lines=22> */
.L_x_3712:
        /* <DEDUP_REMOVED lines=18> */
.L_x_3713:
        /* <DEDUP_REMOVED lines=22> */
.L_x_3714:
        /* <DEDUP_REMOVED lines=22> */
.L_x_3715:
[----:B-1----:R-:W-:Y:S01]  /*0920*/  UMOV UR4, 0x1 ;  /* 0x0000000100047882 */ /* 0x002fe20000000000 */
[----:B------:R-:W-:Y:S01]  /*0930*/  PLOP3.LUT P0, PT, PT, PT, UP0, 0x80, 0x0 ;  /* 0x000000000000781c */ /* 0x000fe20003f0f008 */
[----:B------:R-:W-:Y:S01]  /*0940*/  USEL UR4, UR4, 0x2, !UP0 ;  /* 0x0000000204047887 */ /* 0x000fe2000c000000 */
[----:B------:R-:W-:Y:S01]  /*0950*/  NOP ;  /* 0x0000000000007918 */ /* 0x000fe20000000000 */
[----:B------:R-:W-:-:S04]  /*0960*/  ULDC.64 UR60, c[0x0][0x208] ;  /* 0x00008200003c7ab9 */ /* 0x000fc80000000a00 */
[----:B------:R-:W-:-:S05]  /*0970*/  IMAD.U32 R2, RZ, RZ, UR4 ;  /* 0x00000004ff027e24 */ /* 0x000fca000f8e00ff */
[----:B------:R1:W-:Y:S01]  /*0980*/  STL [R1], R2 ;  /* 0x0000000201007387 */ /* 0x0003e20000100800 */
[----:B--23--:R-:W-:Y:S06]  /*0990*/  BAR.SYNC.DEFER_BLOCKING 0x0 ;  /* 0x0000000000007b1d */ /* 0x00cfec0000010000 */
[----:B------:R-:W-:Y:S05]  /*09a0*/  @!P0 BRA `(.L_x_3716) ;  /* 0x000000fc002c8947 */ /* 0x000fea0003800000 */
.L_x_3717:
        /* <DEDUP_REMOVED lines=19> */
[----:B----4-:R-:W-:Y:S01]  /*0ae0*/  UMOV UR5, UR6 ;  /* 0x0000000600057c82 */ /* 0x010fe20008000000 */
[----:B------:R-:W-:Y:S01]  /*0af0*/  IMAD.U32 R22, RZ, RZ, UR4 ;  /* 0x00000004ff167e24 */ /* 0x000fe2000f8e00ff */
[----:B------:R-:W-:Y:S01]  /*0b00*/  UMOV UR4, UR7 ;  /* 0x0000000700047c82 */ /* 0x000fe20008000000 */
[----:B-1----:R-:W-:Y:S02]  /*0b10*/  VIADD R206, R2, 0xffffff80 ;  /* 0xffffff8002ce7836 */ /* 0x002fe40000000000 */
[----:B------:R-:W-:Y:S01]  /*0b20*/  IMAD.U32 R23, RZ, RZ, UR5 ;  /* 0x00000005ff177e24 */ /* 0x000fe2000f8e00ff */
        /* <DEDUP_REMOVED lines=19> */
[----:B------:R-:W-:Y:S01]  /*0c60*/  SHF.R.S32.HI R203, RZ, 0x7, R0 ;  /* 0x00000007ffcb7819 */ /* 0x000fe20000011400 */
[----:B------:R-:W-:Y:S01]  /*0c70*/  IMAD.IADD R5, R206, 0x1, -R5 ;  /* 0x00000001ce057824 */ /* 0x000fe200078e0a05 */
[--C-:B------:R-:W-:Y:S02]  /*0c80*/  SHF.R.S32.HI R7, RZ, 0x2, R2.reuse ;  /* 0x00000002ff077819 */ /* 0x100fe40000011402 */
[----:B------:R-:W-:Y:S01]  /*0c90*/  SHF.R.S32.HI R8, RZ, 0x1f, R2 ;  /* 0x0000001fff087819 */ /* 0x000fe20000011402 */
[----:B------:R-:W-:Y:S01]  /*0ca0*/  IMAD R5, R204, 0x10, R5 ;  /* 0x00000010cc057824 */ /* 0x000fe200078e0205 */
[----:B------:R-:W-:Y:S02]  /*0cb0*/  LEA.HI R6, R6, R201, RZ, 0x5 ;  /* 0x000000c906067211 */ /* 0x000fe400078f28ff */
[----:B------:R-:W-:Y:S01]  /*0cc0*/  LEA.HI R8, R8, R7, RZ, 0x3 ;  /* 0x0000000708087211 */ /* 0x000fe200078f18ff */
[----:B------:R-:W-:Y:S01]  /*0cd0*/  IMAD R5, R5, 0x8, R4 ;  /* 0x0000000805057824 */ /* 0x000fe200078e0204 */
[----:B------:R-:W-:-:S02]  /*0ce0*/  LEA.HI R0, R0, R203, RZ, 0x1 ;  /* 0x000000cb00007211 */ /* 0x000fc400078f08ff */
[----:B------:R-:W-:Y:S01]  /*0cf0*/  LOP3.LUT R8, R8, 0xfffffff8, RZ, 0xc0, !PT ;  /* 0xfffffff808087812 */ /* 0x000fe200078ec0ff */
[----:B------:R-:W-:Y:S01]  /*0d00*/  IMAD.SHL.U32 R5, R5, 0x8, RZ ;  /* 0x0000000805057824 */ /* 0x000fe200078e00ff */
[----:B------:R-:W-:Y:S02]  /*0d10*/  LEA.HI R3, R3, R206, RZ, 0x3 ;  /* 0x000000ce03037211 */ /* 0x000fe400078f18ff */
[----:B------:R-:W-:Y:S01]  /*0d20*/  SHF.R.S32.HI R6, RZ, 0x5, R6 ;  /* 0x00000005ff067819 */ /* 0x000fe20000011406 */
[----:B------:R-:W-:Y:S01]  /*0d30*/  IMAD.WIDE R22, R5, 0x2, R22 ;  /* 0x0000000205167825 */ /* 0x000fe200078e0216 */
[----:B------:R-:W-:Y:S02]  /*0d40*/  LOP3.LUT R0, R0, 0x3fffffe, RZ, 0xc0, !PT ;  /* 0x03fffffe00007812 */ /* 0x000fe400078ec0ff */
[----:B------:R-:W-:Y:S01]  /*0d50*/  LOP3.LUT R5, R3, 0x1ffffff8, RZ, 0xc0, !PT ;  /* 0x1ffffff803057812 */ /* 0x000fe200078ec0ff */
[----:B------:R-:W-:Y:S01]  /*0d60*/  IMAD.IADD R7, R7, 0x1, -R8 ;  /* 0x0000000107077824 */ /* 0x000fe200078e0a08 */
[----:B------:R-:W-:Y:S01]  /*0d70*/  LOP3.LUT R16, R2, 0x7ffffffc, RZ, 0xc0, !PT ;  /* 0x7ffffffc02107812 */ /* 0x000fe200078ec0ff */
[----:B------:R-:W-:Y:S01]  /*0d80*/  IMAD.IADD R0, R203, 0x1, -R0 ;  /* 0x00000001cb007824 */ /* 0x000fe200078e0a00 */
[----:B------:R-:W-:Y:S01]  /*0d90*/  SHF.R.S32.HI R196, RZ, 0x3, R3 ;  /* 0x00000003ffc47819 */ /* 0x000fe20000011403 */
[----:B------:R-:W-:-:S02]  /*0da0*/  IMAD R7, R6, 0x10, R7 ;  /* 0x0000001006077824 */ /* 0x000fc400078e0207 */
[----:B------:R-:W-:Y:S02]  /*0db0*/  IMAD.IADD R5, R206, 0x1, -R5 ;  /* 0x00000001ce057824 */ /* 0x000fe400078e0a05 */
[----:B------:R-:W-:Y:S02]  /*0dc0*/  IMAD R202, R0, 0x40, R7 ;  /* 0x0000004000ca7824 */ /* 0x000fe400078e0207 */
[----:B------:R-:W-:Y:S02]  /*0dd0*/  IMAD.SHL.U32 R192, R5, 0x8, RZ ;  /* 0x0000000805c07824 */ /* 0x000fe400078e00ff */
[----:B------:R-:W-:-:S07]  /*0de0*/  IMAD.IADD R16, R201, 0x1, -R16 ;  /* 0x00000001c9107824 */ /* 0x000fce00078e0a10 */
.L_x_3810:
        /* <DEDUP_REMOVED lines=21> */
.L_x_3718:
        /* <DEDUP_REMOVED lines=8> */
.L_x_3719:
[----:B------:R-:W-:Y:S01]  /*0fc0*/  R2UR UR5, R198 ;  /* 0x00000000c60572ca */ /* 0x000fe200000e0000 */
[----:B------:R-:W1:Y:S01]  /*0fd0*/  LDC.64 R8, c[0x0][0x9e0] ;  /* 0x00027800ff087b82 */ /* 0x000e620000000a00 */
[----:B------:R-:W-:Y:S01]  /*0fe0*/  ULDC UR43, c[0x0][0xdb8] ;  /* 0x00036e00002b7ab9 */ /* 0x000fe20000000800 */
[----:B------:R-:W-:Y:S01]  /*0ff0*/  ULDC UR6, c[0x0][0xdac] ;  /* 0x00036b0000067ab9 */ /* 0x000fe20000000800 */
[----:B------:R-:W-:Y:S02]  /*1000*/  UISETP.NE.AND UP0, UPT, UR43, 0x1, UPT ;  /* 0x000000012b00788c */ /* 0x000fe4000bf05270 */
[----:B------:R-:W-:Y:S01]  /*1010*/  UIADD3 UR4, UR7, -UR4, URZ ;  /* 0x8000000407047290 */ /* 0x000fe2000fffe03f */
[----:B------:R-:W-:Y:S02]  /*1020*/  ULDC.64 UR10, c[0x0][0x3f8] ;  /* 0x0000fe00000a7ab9 */ /* 0x000fe40000000a00 */
[----:B------:R-:W2:Y:S01]  /*1030*/  LDC R17, c[0x0][0x404] ;  /* 0x00010100ff117b82 */ /* 0x000ea20000000800 */
[----:B------:R-:W-:Y:S01]  /*1040*/  ULDC UR7, c[0x0][0xdc4] ;  /* 0x0003710000077ab9 */ /* 0x000fe20000000800 */
[----:B------:R-:W-:Y:S01]  /*1050*/  ISETP.NE.U32.AND P0, PT, RZ, UR10, PT ;  /* 0x0000000aff007c0c */ /* 0x000fe2000bf05070 */
[----:B------:R-:W-:-:S02]  /*1060*/  UIMAD UR8, UR8, UR7, UR4 ;  /* 0x00000007080872a4 */ /* 0x000fc4000f8e0204 */
[----:B------:R-:W-:Y:S01]  /*1070*/  ULOP3.LUT UR5, URZ, UR5, URZ, 0x33, !UPT ;  /* 0x000000053f057292 */ /* 0x000fe2000f8e333f */
[----:B------:R-:W-:Y:S01]  /*1080*/  ISETP.NE.AND.EX P0, PT, RZ, UR11, PT, P0 ;  /* 0x0000000bff007c0c */ /* 0x000fe2000bf05300 */
[----:B------:R-:W-:Y:S01]  /*1090*/  @UP0 ULDC UR4, c[0x0][0xdbc] ;  /* 0x00036f0000040ab9 */ /* 0x000fe20000000800 */
[----:B------:R-:W3:Y:S01]  /*10a0*/  LDC R5, c[0x0][0x288] ;  /* 0x0000a200ff057b82 */ /* 0x000ee20000000800 */
[----:B------:R-:W-:Y:S01]  /*10b0*/  UIADD3 UR5, UR5, UR6, URZ ;  /* 0x0000000605057290 */ /* 0x000fe2000fffe03f */
[----:B------:R-:W-:Y:S02]  /*10c0*/  UMOV UR44, UR8 ;  /* 0x00000008002c7c82 */ /* 0x000fe40008000000 */
[----:B------:R-:W-:Y:S01]  /*10d0*/  @UP0 ULDC UR6, c[0x0][0xdc0] ;  /* 0x0003700000060ab9 */ /* 0x000fe20000000800 */
[----:B------:R-:W-:Y:S02]  /*10e0*/  USHF.L.U32 UR42, UR5, 0x7, URZ ;  /* 0x00000007052a7899 */ /* 0x000fe4000800063f */
[----:B------:R-:W-:Y:S01]  /*10f0*/  UIMAD.WIDE.U32 UR4, UR8, UR4, URZ ;  /* 0x00000004080472a5 */ /* 0x000fe2000f8e003f */
[----:B------:R-:W4:Y:S01]  /*1100*/  LDC R6, c[0x0][0x2e0] ;  /* 0x0000b800ff067b82 */ /* 0x000f220000000800 */
[----:B-1----:R-:W-:-:S02]  /*1110*/  ISETP.GE.AND P1, PT, R9, 0x1, PT ;  /* 0x000000010900780c */ /* 0x002fc40003f26270 */
[----:B------:R-:W-:Y:S01]  /*1120*/  IMAD.U32 R200, RZ, RZ, UR42 ;  /* 0x0000002affc87e24 */ /* 0x000fe2000f8e00ff */
[----:B------:R-:W-:Y:S01]  /*1130*/  @UP0 USHF.R.U32.HI UR44, URZ, UR6, UR5 ;  /* 0x000000063f2c0299 */ /* 0x000fe20008011605 */
[----:B--2---:R-:W-:-:S03]  /*1140*/  SEL R17, R17, 0x1, P0 ;  /* 0x0000000111117807 */ /* 0x004fc60000000000 */
[----:B------:R-:W-:-:S04]  /*1150*/  UIADD3 UR4, -UR44, URZ, URZ ;  /* 0x0000003f2c047290 */ /* 0x000fc8000fffe13f */
[----:B------:R-:W-:Y:S01]  /*1160*/  UIMAD UR43, UR43, UR4, UR8 ;  /* 0x000000042b2b72a4 */ /* 0x000fe2000f8e0208 */
[----:B---3--:R-:W-:-:S05]  /*1170*/  IADD3 R194, R200, 0x80, -R5 ;  /* 0x00000080c8c27810 */ /* 0x008fca0007ffe805 */
[CC--:B----4-:R-:W-:Y:S02]  /*1180*/  IMAD R194, R17.reuse, R6.reuse, R194 ;  /* 0x0000000611c27224 */ /* 0x0d0fe400078e02c2 */
[----:B------:R-:W-:Y:S02]  /*1190*/  IMAD R72, R17, R6, RZ ;  /* 0x0000000611487224 */ /* 0x000fe400078e02ff */
[----:B------:R-:W-:Y:S01]  /*11a0*/  IMAD.IADD R0, R194, 0x1, R8 ;  /* 0x00000001c2007824 */ /* 0x000fe200078e0208 */
[----:B------:R-:W-:Y:S06]  /*11b0*/  @!P1 BRA `(.L_x_3720) ;  /* 0x0000000000409947 */ /* 0x000fec0003800000 */
[C---:B------:R-:W-:Y:S01]  /*11c0*/  ISETP.GT.AND P0, PT, R194.reuse, RZ, PT ;  /* 0x000000ffc200720c */ /* 0x040fe20003f04270 */
[----:B------:R-:W-:-:S12]  /*11d0*/  VIADD R2, R194, 0xffffffff ;  /* 0xffffffffc2027836 */ /* 0x000fd80000000000 */
        /* <DEDUP_REMOVED lines=8> */
.L_x_3721:
[----:B------:R-:W-:-:S13]  /*1260*/  ISETP.NE.AND P0, PT, R9, 0x1, PT ;  /* 0x000000010900780c */ /* 0x000fda0003f05270 */
[----:B------:R-:W1:Y:S02]  /*1270*/  @P0 LDC.64 R10, c[0x0][0x9e8] ;  /* 0x00027a00ff0a0b82 */ /* 0x000e640000000a00 */
[----:B-1----:R-:W-:-:S05]  /*1280*/  @P0 IMAD.HI.U32 R4, R2, R10, RZ ;  /* 0x0000000a02040227 */ /* 0x002fca00078e00ff */
[----:B------:R-:W-:-:S07]  /*1290*/  @P0 SHF.R.U32.HI R2, RZ, R11, R4 ;  /* 0x0000000bff020219 */ /* 0x000fce0000011604 */
.L_x_3722:
[----:B------:R-:W-:-:S05]  /*12a0*/  IMAD R3, R2, R9, R9 ;  /* 0x0000000902037224 */ /* 0x000fca00078e0209 */
[----:B------:R-:W-:-:S07]  /*12b0*/  VIMNMX R0, R0, R3, PT ;  /* 0x0000000300007248 */ /* 0x000fce0003fe0100 */
.L_x_3720:
[----:B------:R-:W-:Y:S01]  /*12c0*/  VIADD R2, R0, 0x5f ;  /* 0x0000005f00027836 */ /* 0x000fe20000000000 */
[----:B------:R-:W-:Y:S01]  /*12d0*/  IADD3 R4, -R5, UR42, RZ ;  /* 0x0000002a05047c10 */ /* 0x000fe2000fffe1ff */
[----:B------:R-:W-:Y:S01]  /*12e0*/  IMAD R0, R17, R6, 0x5f ;  /* 0x0000005f11007424 */ /* 0x000fe200078e0206 */
[----:B------:R-:W-:Y:S01]  /*12f0*/  ULDC UR4, c[0x0][0x9dc] ;  /* 0x0002770000047ab9 */ /* 0x000fe20000000800 */
[----:B------:R-:W-:-:S04]  /*1300*/  IMAD.HI R2, R2, 0x2aaaaaab, RZ ;  /* 0x2aaaaaab02027827 */ /* 0x000fc800078e02ff */
[----:B------:R-:W-:Y:S01]  /*1310*/  IMAD.HI R0, R0, 0x2aaaaaab, RZ ;  /* 0x2aaaaaab00007827 */ /* 0x000fe200078e02ff */
[----:B------:R-:W-:-:S03]  /*1320*/  SHF.R.U32.HI R5, RZ, 0x1f, R2 ;  /* 0x0000001fff057819 */ /* 0x000fc60000011602 */
[----:B------:R-:W-:Y:S01]  /*1330*/  IMAD R4, R17, R6, R4 ;  /* 0x0000000611047224 */ /* 0x000fe200078e0204 */
[----:B------:R-:W-:Y:S02]  /*1340*/  SHF.R.U32.HI R3, RZ, 0x1f, R0 ;  /* 0x0000001fff037819 */ /* 0x000fe40000011600 */
[----:B------:R-:W-:Y:S01]  /*1350*/  LEA.HI.SX32 R2, R2, R5, 0x1c ;  /* 0x0000000502027211 */ /* 0x000fe200078fe2ff */
[----:B------:R-:W-:Y:S01]  /*1360*/  VIADD R6, R4, -UR4 ;  /* 0x8000000404067c36 */ /* 0x000fe20008000000 */
[----:B------:R-:W-:-:S04]  /*1370*/  LEA.HI.SX32 R3, R0, R3, 0x1c ;  /* 0x0000000300037211 */ /* 0x000fc800078fe2ff */
[----:B------:R-:W-:Y:S02]  /*1380*/  R2UR UR4, R6 ;  /* 0x00000000060472ca */ /* 0x000fe400000e0000 */
[----:B------:R-:W-:Y:S01]  /*1390*/  VIMNMX R19, R3, R2, PT ;  /* 0x0000000203137248 */ /* 0x000fe20003fe0100 */
[----:B------:R-:W-:-:S12]  /*13a0*/  @!P1 BRA `(.L_x_3723) ;  /* 0x0000000000449947 */ /* 0x000fd80003800000 */
        /* <DEDUP_REMOVED lines=9> */
.L_x_3724:
[----:B------:R-:W-:-:S13]  /*1440*/  ISETP.NE.AND P0, PT, R9, 0x1, PT ;  /* 0x000000010900780c */ /* 0x000fda0003f05270 */
[----:B------:R-:W1:Y:S02]  /*1450*/  @P0 LDC.64 R2, c[0x0][0x9e8] ;  /* 0x00027a00ff020b82 */ /* 0x000e640000000a00 */
[----:B-1----:R-:W-:-:S05]  /*1460*/  @P0 IMAD.HI.U32 R0, R4, R2, RZ ;  /* 0x0000000204000227 */ /* 0x002fca00078e00ff */
[----:B------:R-:W-:-:S07]  /*1470*/  @P0 SHF.R.U32.HI R4, RZ, R3, R0 ;  /* 0x00000003ff040219 */ /* 0x000fce0000011600 */
.L_x_3725:
[----:B------:R-:W-:-:S05]  /*1480*/  IMAD R4, R4, R9, RZ ;  /* 0x0000000904047224 */ /* 0x000fca00078e02ff */
[----:B------:R-:W-:-:S13]  /*1490*/  R2UR UR5, R4 ;  /* 0x00000000040572ca */ /* 0x000fda00000e0000 */
[----:B------:R-:W-:-:S04]  /*14a0*/  UISETP.LT.AND UP0, UPT, UR4, UR5, UPT ;  /* 0x000000050400728c */ /* 0x000fc8000bf01270 */
[----:B------:R-:W-:-:S12]  /*14b0*/  USEL UR4, UR4, UR5, !UP0 ;  /* 0x0000000504047287 */ /* 0x000fd8000c000000 */
.L_x_3723:
[----:B------:R-:W-:Y:S01]  /*14c0*/  UIMAD.WIDE UR4, UR4, 0x2aaaaaab, URZ ;  /* 0x2aaaaaab040478a5 */ /* 0x000fe2000f8e023f */
[----:B------:R-:W-:Y:S02]  /*14d0*/  PLOP3.LUT P0, PT, PT, PT, PT, 0x80, 0x0 ;  /* 0x000000000000781c */ /* 0x000fe40003f0f070 */
[----:B------:R-:W-:Y:S01]  /*14e0*/  CS2R R2, SRZ ;  /* 0x0000000000027805 */ /* 0x000fe2000001ff00 */
[----:B------:R-:W-:Y:S01]  /*14f0*/  IMAD.MOV.U32 R0, RZ, RZ, RZ ;  /* 0x000000ffff007224 */ /* 0x000fe200078e00ff */
[----:B------:R-:W-:Y:S01]  /*1500*/  USHF.R.U32.HI UR4, URZ, 0x1f, UR5 ;  /* 0x0000001f3f047899 */ /* 0x000fe20008011605 */
[----:B------:R-:W-:Y:S02]  /*1510*/  CS2R R118, SRZ ;  /* 0x0000000000767805 */ /* 0x000fe4000001ff00 */
[----:B------:R-:W-:Y:S02]  /*1520*/  CS2R R116, SRZ ;  /* 0x0000000000747805 */ /* 0x000fe4000001ff00 */
[----:B------:R-:W-:Y:S01]  /*1530*/  CS2R R114, SRZ ;  /* 0x0000000000727805 */ /* 0x000fe2000001ff00 */
[----:B------:R-:W-:Y:S01]  /*1540*/  ULEA.HI.SX32 UR4, UR5, UR4, 0x1c ;  /* 0x0000000405047291 */ /* 0x000fe2000f8fe23f */
        /* <DEDUP_REMOVED lines=43> */
[----:B------:R-:W-:Y:S01]  /*1800*/  CS2R R36, SRZ ;  /* 0x0000000000247805 */ /* 0x000fe2000001ff00 */
[----:B------:R-:W-:Y:S01]  /*1810*/  IMAD.MOV.U32 R126, RZ, RZ, RZ ;  /* 0x000000ffff7e7224 */ /* 0x000fe200078e00ff */
[----:B------:R-:W-:Y:S01]  /*1820*/  CS2R R32, SRZ ;  /* 0x0000000000207805 */ /* 0x000fe2000001ff00 */
[----:B------:R-:W-:Y:S01]  /*1830*/  IMAD.MOV.U32 R120, RZ, RZ, RZ ;  /* 0x000000ffff787224 */ /* 0x000fe200078e00ff */
[----:B------:R-:W-:Y:S01]  /*1840*/  CS2R R6, SRZ ;  /* 0x0000000000067805 */ /* 0x000fe2000001ff00 */
[----:B------:R-:W-:Y:S02]  /*1850*/  IMAD.MOV.U32 R25, RZ, RZ, RZ ;  /* 0x000000ffff197224 */ /* 0x000fe400078e00ff */
[----:B------:R-:W-:-:S02]  /*1860*/  IMAD.MOV.U32 R27, RZ, RZ, RZ ;  /* 0x000000ffff1b7224 */ /* 0x000fc400078e00ff */
        /* <DEDUP_REMOVED lines=27> */
[----:B-1----:R-:W-:-:S07]  /*1a20*/  IMAD.MOV.U32 R13, RZ, RZ, RZ ;  /* 0x000000ffff0d7224 */ /* 0x002fce00078e00ff */
[----:B------:R-:W-:-:S07]  /*1a30*/  LEPC R20, `(.L_x_3727) ;  /* 0x000000001014794e */ /* 0x000fce0000000000 */
[----:B--2---:R-:W-:Y:S05]  /*1a40*/  CALL.ABS.NOINC R2 ;  /* 0x0000000002007343 */ /* 0x004fea0003c00000 */
.L_x_3727:
        /* <DEDUP_REMOVED lines=11> */
.L_x_3875:
[----:B------:R-:W-:Y:S05]  /*1b00*/  @!P0 BRA `(.L_x_3729) ;  /* 0x0000000000048947 */ /* 0x000fea0003800000 */
[----:B------:R-:W-:Y:S01]  /*1b10*/  BPT.TRAP 0x1 ;  /* 0x000000040000795c */ /* 0x000fe20000300000 */
.L_x_3729:
[----:B------:R-:W-:Y:S02]  /*1b20*/  IMAD.U32 R5, RZ, RZ, UR36 ;  /* 0x00000024ff057e24 */ /* 0x000fe4000f8e00ff */
[----:B-1----:R-:W-:-:S03]  /*1b30*/  IMAD.U32 R0, RZ, RZ, UR39 ;  /* 0x00000027ff007e24 */ /* 0x002fc6000f8e00ff */
[----:B------:R-:W-:Y:S02]  /*1b40*/  LEA R5, R5, UR37, 0x3 ;  /* 0x0000002505057c11 */ /* 0x000fe4000f8e18ff */
[----:B------:R-:W-:-:S04]  /*1b50*/  SHF.L.U32 R0, R0, 0x1f, RZ ;  /* 0x0000001f00007819 */ /* 0x000fc800000006ff */
[----:B------:R1:W2:Y:S01]  /*1b60*/  SYNCS.PHASECHK.TRANS64.TRYWAIT P1, [R5+URZ+0x30830], R0 ;  /* 0x03083000050075a7 */ /* 0x0002a2000802017f */
[----:B------:R-:W-:Y:S05]  /*1b70*/  @!P0 BRA `(.L_x_3730) ;  /* 0x0000000000048947 */ /* 0x000fea0003800000 */
[----:B------:R-:W-:Y:S01]  /*1b80*/  BPT.TRAP 0x1 ;  /* 0x000000040000795c */ /* 0x000fe20000300000 */
.L_x_3730:
[----:B------:R-:W3:Y:S01]  /*1b90*/  S2R R2, SR_TID.X ;  /* 0x0000000000027919 */ /* 0x000ee20000002100 */
[----:B------:R-:W-:Y:S02]  /*1ba0*/  LOP3.LUT R195, R195, 0xfff7ffff, RZ, 0xc0, !PT ;  /* 0xfff7ffffc3c37812 */ /* 0x000fe400078ec0ff */
[----:B---3--:R-:W-:-:S13]  /*1bb0*/  LOP3.LUT P2, RZ, R2, 0x7f, RZ, 0xc0, !PT ;  /* 0x0000007f02ff7812 */ /* 0x008fda000784c0ff */
[----:B------:R-:W-:Y:S01]  /*1bc0*/  @P2 LOP3.LUT R195, R195, 0x80000, RZ, 0xfc, !PT ;  /* 0x00080000c3c32812 */ /* 0x000fe200078efcff */
[----:B--2---:R-:W-:Y:S06]  /*1bd0*/  @P1 BRA `(.L_x_3731) ;  /* 0x0000000000081947 */ /* 0x004fec0003800000 */
[----:B------:R-:W2:Y:S02]  /*1be0*/  SYNCS.PHASECHK.TRANS64.TRYWAIT P1, [R5+URZ+0x30830], R0 ;  /* 0x03083000050075a7 */ /* 0x000ea4000802017f */
[----:B--2---:R-:W-:Y:S05]  /*1bf0*/  @!P1 BRA `(.L_x_3732) ;  /* 0x0000012000089947 */ /* 0x004fea0003800000 */
.L_x_3731:
        /* <DEDUP_REMOVED lines=10> */
[----:B------:R-:W3:Y:S01]  /*1ca0*/  S2R R6, SR_TID.X ;  /* 0x0000000000067919 */ /* 0x000ee20000002100 */
[----:B------:R-:W-:Y:S01]  /*1cb0*/  UMOV UR17, 0x40000040 ;  /* 0x4000004000117882 */ /* 0x000fe20000000000 */
[----:B------:R-:W-:Y:S01]  /*1cc0*/  UMOV UR19, 0x40000040 ;  /* 0x4000004000137882 */ /* 0x000fe20000000000 */
[----:B------:R-:W-:Y:S01]  /*1cd0*/  ULOP3.LUT UR38, UR4, 0x10000, URZ, 0xfc, !UPT ;  /* 0x0001000004267892 */ /* 0x000fe2000f8efc3f */
[----:B------:R-:W4:Y:S01]  /*1ce0*/  LDC R15, c[0x0][0x288] ;  /* 0x0000a200ff0f7b82 */ /* 0x000f220000000800 */
[----:B------:R-:W-:-:S02]  /*1cf0*/  ULOP3.LUT UR4, UR40, 0x10000, URZ, 0xfc, !UPT ;  /* 0x0001000028047892 */ /* 0x000fc4000f8efc3f */
[----:B------:R-:W-:Y:S02]  /*1d00*/  UIMAD UR5, UR36, 0x900, UR38 ;  /* 0x00000900240578a4 */ /* 0x000fe4000f8e0226 */
[----:B------:R-:W-:Y:S02]  /*1d10*/  UIADD3 UR6, UR4, 0x2, URZ ;  /* 0x0000000204067890 */ /* 0x000fe4000fffe03f */
[----:B------:R-:W-:Y:S01]  /*1d20*/  UIADD3 UR7, UR5, 0x2, URZ ;  /* 0x0000000205077890 */ /* 0x000fe2000fffe03f */
[----:B------:R-:W5:Y:S01]  /*1d30*/  LDC R104, c[0x0][0x2e0] ;  /* 0x0000b800ff687b82 */ /* 0x000f620000000800 */
[----:B------:R-:W-:Y:S01]  /*1d40*/  UMOV UR8, UR4 ;  /* 0x0000000400087c82 */ /* 0x000fe20008000000 */
[----:B------:R-:W-:Y:S01]  /*1d50*/  UMOV UR10, UR5 ;  /* 0x00000005000a7c82 */ /* 0x000fe20008000000 */
[----:B------:R-:W-:Y:S01]  /*1d60*/  IMAD.U32 R12, RZ, RZ, UR8 ;  /* 0x00000008ff0c7e24 */ /* 0x000fe2000f8e00ff */
[----:B------:R-:W-:Y:S01]  /*1d70*/  HGMMA.64x96x16.F32.BF16 R24, gdesc[UR8], RZ, !UPT, gsb0 ;  /* 0x01600000081879f0 */ /* 0x000fe2000c0018ff */
        /* <DEDUP_REMOVED lines=11> */
[----:B------:R-:W-:Y:S01]  /*1e30*/  UIADD3 UR18, UR5, 0x302, URZ ;  /* 0x0000030205127890 */ /* 0x000fe2000fffe03f */
[----:B---3--:R-:W-:Y:S01]  /*1e40*/  LOP3.LUT P1, RZ, R6, 0x7f, RZ, 0xc0, !PT ;  /* 0x0000007f06ff7812 */ /* 0x008fe2000782c0ff */
[----:B------:R-:W-:Y:S01]  /*1e50*/  UIADD3 UR20, UR4, 0x404, URZ ;  /* 0x0000040404147890 */ /* 0x000fe2000fffe03f */
[----:B------:R-:W-:Y:S01]  /*1e60*/  IMAD R6, R19, -0x60, R72 ;  /* 0xffffffa013067824 */ /* 0x000fe200078e0248 */
        /* <DEDUP_REMOVED lines=8> */
[----:B-12---:R-:W-:Y:S01]  /*1ef0*/  @!P1 VIADD R5, R5, 0x30840 ;  /* 0x0003084005059836 */ /* 0x006fe20000000000 */
[----:B------:R-:W-:Y:S01]  /*1f00*/  UIADD3 UR30, UR5, 0x600, URZ ;  /* 0x00000600051e7890 */ /* 0x000fe2000fffe03f */
[----:B------:R-:W-:Y:S01]  /*1f10*/  UMOV UR29, 0x40000040 ;  /* 0x40000040001d7882 */ /* 0x000fe20000000000 */
[----:B------:R-:W-:Y:S01]  /*1f20*/  UMOV UR31, 0x40000040 ;  /* 0x40000040001f7882 */ /* 0x000fe20000000000 */
[----:B------:R-:W-:Y:S01]  /*1f30*/  UIADD3 UR32, UR4, 0x802, URZ ;  /* 0x0000080204207890 */ /* 0x000fe2000fffe03f */
[----:B------:R-:W-:Y:S01]  /*1f40*/  @!P1 PRMT R5, RZ, 0x654, R5 ;  /* 0x00000654ff059816 */ /* 0x000fe20000000005 */
        /* <DEDUP_REMOVED lines=11> */
[----:B------:R-:W-:Y:S02]  /*2000*/  WARPGROUP.DEPBAR.LE gsb0, 0x0 ;  /* 0x00008000000079c5 */ /* 0x000fe40000010000 */
[----:B------:R-:W-:-:S06]  /*2010*/  WARPGROUP.ARRIVE ;  /* 0x00000000000079c5 */ /* 0x000fcc0000000000 */
[----:B------:R-:W-:Y:S01]  /*2020*/  HGMMA.64x96x16.F32.BF16 R24, gdesc[UR8], R24, gsb0 ;  /* 0x01600000081879f0 */ /* 0x000fe20008001818 */
[----:B------:R-:W-:Y:S01]  /*2030*/  UMOV UR8, UR6 ;  /* 0x0000000600087c82 */ /* 0x000fe20008000000 */
[----:B------:R-:W-:Y:S01]  /*2040*/  UMOV UR9, 0x40000040 ;  /* 0x4000004000097882 */ /* 0x000fe20000000000 */
[----:B------:R-:W-:Y:S01]  /*2050*/  UMOV UR10, UR7 ;  /* 0x00000007000a7c82 */ /* 0x000fe20008000000 */
[----:B------:R-:W-:Y:S01]  /*2060*/  UMOV UR11, 0x40000040 ;  /* 0x40000040000b7882 */ /* 0x000fe20000000000 */
[----:B------:R-:W-:Y:S01]  /*2070*/  IMAD.U32 R8, RZ, RZ, UR8 ;  /* 0x00000008ff087e24 */ /* 0x000fe2000f8e00ff */
[----:B------:R-:W-:Y:S01]  /*2080*/  ULDC.64 UR6, c[0x0][0x9d8] ;  /* 0x0002760000067ab9 */ /* 0x000fe20000000a00 */
[----:B------:R-:W-:Y:S01]  /*2090*/  IMAD.U32 R9, RZ, RZ, UR9 ;  /* 0x00000009ff097e24 */ /* 0x000fe2000f8e00ff */
[----:B------:R-:W-:Y:S01]  /*20a0*/  ULOP3.LUT UR45, URZ, UR7, URZ, 0x33, !UPT ;  /* 0x000000073f2d7292 */ /* 0x000fe2000f8e333f */
[----:B------:R-:W-:Y:S02]  /*20b0*/  WARPGROUP.DEPBAR.LE gsb0, 0x0 ;  /* 0x00008000000079c5 */ /* 0x000fe40000010000 */
[----:B------:R-:W-:-:S06]  /*20c0*/  WARPGROUP.ARRIVE ;  /* 0x00000000000079c5 */ /* 0x000fcc0000000000 */
[----:B------:R-:W-:Y:S01]  /*20d0*/  HGMMA.64x96x16.F32.BF16 R24, gdesc[UR8], R24, gsb0 ;  /* 0x01600000081879f0 */ /* 0x000fe20008001818 */
[----:B------:R-:W-:Y:S02]  /*20e0*/  UIADD3 UR8, UR4, 0x6, URZ ;  /* 0x0000000604087890 */ /* 0x000fe4000fffe03f */
[----:B------:R-:W-:Y:S01]  /*20f0*/  UIADD3 UR10, UR5, 0x6, URZ ;  /* 0x00000006050a7890 */ /* 0x000fe2000fffe03f */
[----:B------:R-:W-:Y:S01]  /*2100*/  UMOV UR9, 0x40000040 ;  /* 0x4000004000097882 */ /* 0x000fe20000000000 */
[----:B------:R-:W-:Y:S01]  /*2110*/  UMOV UR11, 0x40000040 ;  /* 0x40000040000b7882 */ /* 0x000fe20000000000 */
[----:B------:R-:W-:Y:S02]  /*2120*/  ULDC.64 UR4, c[0x0][0x9e0] ;  /* 0x0002780000047ab9 */ /* 0x000fe40000000a00 */
[----:B------:R-:W-:Y:S01]  /*2130*/  UISETP.GE.AND UP0, UPT, UR5, 0x1, UPT ;  /* 0x000000010500788c */ /* 0x000fe2000bf06270 */
[----:B------:R-:W-:Y:S02]  /*2140*/  WARPGROUP.DEPBAR.LE gsb0, 0x0 ;  /* 0x00008000000079c5 */ /* 0x000fe40000010000 */
[----:B------:R-:W-:-:S06]  /*2150*/  WARPGROUP.ARRIVE ;  /* 0x00000000000079c5 */ /* 0x000fcc0000000000 */
[----:B------:R-:W-:Y:S03]  /*2160*/  HGMMA.64x96x16.F32.BF16 R24, gdesc[UR8], R24, gsb0 ;  /* 0x01600000081879f0 */ /* 0x000fe60008001818 */
        /* <DEDUP_REMOVED lines=64> */
[----:B-1----:R-:W-:Y:S01]  /*2570*/  FMUL.FTZ R24, R71, UR6 ;  /* 0x0000000647187c20 */ /* 0x002fe20008410000 */
[----:B------:R-:W-:-:S02]  /*2580*/  IMAD.MOV.U32 R26, RZ, RZ, -0x60 ;  /* 0xffffffa0ff1a7424 */ /* 0x000fc400078e00ff */
[----:B------:R-:W-:Y:S01]  /*2590*/  FMUL.FTZ R51, R51, UR6 ;  /* 0x0000000633337c20 */ /* 0x000fe20008410000 */
[----:B------:R-:W-:Y:S01]  /*25a0*/  FMUL.FTZ R55, R55, UR6 ;  /* 0x0000000637377c20 */ /* 0x000fe20008410000 */
[----:B------:R-:W-:Y:S01]  /*25b0*/  FMUL.FTZ R59, R59, UR6 ;  /* 0x000000063b3b7c20 */ /* 0x000fe20008410000 */
[----:B------:R-:W-:Y:S01]  /*25c0*/  FMUL.FTZ R61, R61, UR6 ;  /* 0x000000063d3d7c20 */ /* 0x000fe20008410000 */
[----:B------:R-:W-:Y:S01]  /*25d0*/  FMUL.FTZ R65, R65, UR6 ;  /* 0x0000000641417c20 */ /* 0x000fe20008410000 */
[----:B------:R4:W-:Y:S01]  /*25e0*/  @!P1 SYNCS.ARRIVE.TRANS64.RED.A1T0 RZ, [R5+URZ], RZ ;  /* 0x000000ff05ff99a7 */ /* 0x0009e2000810043f */
[----:B------:R-:W-:Y:S01]  /*25f0*/  PLOP3.LUT P1, PT, PT, PT, UP0, 0x40, 0x0 ;  /* 0x000000000000781c */ /* 0x000fe20003f2e808 */
[----:B------:R-:W1:Y:S01]  /*2600*/  MUFU.TANH R73, R31 ;  /* 0x0000001f00497308 */ /* 0x000e620000002400 */
[----:B------:R-:W-:Y:S02]  /*2610*/  IMAD R26, R19, R26, 0x60 ;  /* 0x00000060131a7424 */ /* 0x000fe400078e021a */
[----:B------:R-:W-:Y:S01]  /*2620*/  FMUL.FTZ R30, R30, UR6 ;  /* 0x000000061e1e7c20 */ /* 0x000fe20008410000 */
[----:B------:R-:W-:Y:S01]  /*2630*/  FMUL.FTZ R39, R39, UR6 ;  /* 0x0000000627277c20 */ /* 0x000fe20008410000 */
[----:B------:R-:W-:Y:S01]  /*2640*/  FMUL.FTZ R43, R43, UR6 ;  /* 0x000000062b2b7c20 */ /* 0x000fe20008410000 */
[----:B-----5:R-:W-:Y:S01]  /*2650*/  IMAD R7, R17, R104, R26 ;  /* 0x0000006811077224 */ /* 0x020fe200078e021a */
[----:B----4-:R-:W-:Y:S01]  /*2660*/  IADD3 R5, -R15, 0x61, R6 ;  /* 0x000000610f057810 */ /* 0x010fe20007ffe106 */
[----:B------:R-:W-:Y:S01]  /*2670*/  FMUL.FTZ R47, R47, UR6 ;  /* 0x000000062f2f7c20 */ /* 0x000fe20008410000 */
[----:B------:R-:W3:Y:S03]  /*2680*/  MUFU.TANH R74, R35 ;  /* 0x00000023004a7308 */ /* 0x000ee60000002400 */
[----:B------:R-:W-:-:S02]  /*2690*/  IMAD R6, R16, -0x2, R5 ;  /* 0xfffffffe10067824 */ /* 0x000fc400078e0205 */
[----:B------:R-:W-:-:S03]  /*26a0*/  VIADD R5, R202, UR42 ;  /* 0x0000002aca057c36 */ /* 0x000fc60008000000 */
        /* <DEDUP_REMOVED lines=45> */
[----:B--2---:R-:W-:-:S07]  /*2980*/  VIADD R39, R6, UR4 ;  /* 0x0000000406277c36 */ /* 0x004fce0008000000 */
[----:B------:R2:W1:Y:S01]  /*2990*/  MUFU.TANH R77, R47 ;  /* 0x0000002f004d7308 */ /* 0x0004620000002400 */
[----:B-----5:R-:W-:Y:S01]  /*29a0*/  VIADD R43, R6, UR45 ;  /* 0x0000002d062b7c36 */ /* 0x020fe20008000000 */
[----:B------:R-:W-:-:S03]  /*29b0*/  VIADDMNMX R6, R5, R39, R30, PT ;  /* 0x0000002705067246 */ /* 0x000fc6000380011e */
[----:B------:R-:W-:Y:S02]  /*29c0*/  IMAD.IADD R7, R43, 0x1, R5 ;  /* 0x000000012b077824 */ /* 0x000fe400078e0205 */
[----:B--2---:R-:W-:Y:S01]  /*29d0*/  IMAD R47, R16, -0x2, R26 ;  /* 0xfffffffe102f7824 */ /* 0x004fe200078e021a */
[----:B---34-:R-:W-:Y:S06]  /*29e0*/  @P1 BRA `(.L_x_3733) ;  /* 0x0000000000581947 */ /* 0x018fec0003800000 */
[----:B------:R-:W-:Y:S01]  /*29f0*/  IMAD R18, R17, R104, R5 ;  /* 0x0000006811127224 */ /* 0x000fe200078e0205 */
        /* <DEDUP_REMOVED lines=12> */
.L_x_3735:
[----:B------:R-:W-:-:S06]  /*2ac0*/  UISETP.NE.AND UP1, UPT, UR5, 0x1, UPT ;  /* 0x000000010500788c */ /* 0x000fcc000bf25270 */
[----:B------:R-:W-:-:S05]  /*2ad0*/  PLOP3.LUT P1, PT, PT, PT, UP1, 0x80, 0x0 ;  /* 0x000000000000781c */ /* 0x000fca0003f2f018 */
[----:B------:R-:W-:-:S08]  /*2ae0*/  @UP1 ULDC.64 UR6, c[0x0][0x9e8] ;  /* 0x00027a0000061ab9 */ /* 0x000fd00000000a00 */
[----:B------:R-:W-:-:S05]  /*2af0*/  @P1 IMAD.HI.U32 R51, R18, UR6, RZ ;  /* 0x0000000612331c27 */ /* 0x000fca000f8e00ff */
[----:B------:R-:W-:-:S07]  /*2b00*/  @P1 SHF.R.U32.HI R18, RZ, UR7, R51 ;  /* 0x00000007ff121c19 */ /* 0x000fce0008011633 */
.L_x_3736:
[----:B------:R-:W-:Y:S05]  /*2b10*/  BSYNC B0 ;  /* 0x0000000000007941 */ /* 0x000fea0003800000 */
.L_x_3734:
[----:B------:R-:W-:-:S05]  /*2b20*/  IMAD R18, R18, UR5, R47 ;  /* 0x0000000512127c24 */ /* 0x000fca000f8e022f */
[----:B------:R-:W-:Y:S02]  /*2b30*/  VIMNMX R7, R7, R18, !PT ;  /* 0x0000001207077248 */ /* 0x000fe40007fe0100 */
[----:B------:R-:W-:-:S07]  /*2b40*/  VIADDMNMX R6, R18, UR5, R6, PT ;  /* 0x0000000512067c46 */ /* 0x000fce000b800106 */
.L_x_3733:
        /* <DEDUP_REMOVED lines=11> */
[----:B-1----:R-:W-:-:S02]  /*2c00*/  FSEL R82, R29, -INF , !P3 ;  /* 0xff8000001d527808 */ /* 0x002fc40005800000 */
        /* <DEDUP_REMOVED lines=84> */
[----:B------:R-:W-:Y:S02]  /*3150*/  P2R R55, PR, RZ, 0x20 ;  /* 0x00000020ff377803 */ /* 0x000fe40000000000 */
[----:B------:R-:W-:Y:S02]  /*3160*/  FSEL R33, R64, -INF , !P3 ;  /* 0xff80000040217808 */ /* 0x000fe40005800000 */
[C---:B------:R-:W-:Y:S02]  /*3170*/  ISETP.GE.AND P3, PT, R26.reuse, 0x52, PT ;  /* 0x000000521a00780c */ /* 0x040fe40003f66270 */
[----:B------:R-:W-:Y:S02]  /*3180*/  ISETP.GE.AND P6, PT, R26, 0x1, PT ;  /* 0x000000011a00780c */ /* 0x000fe40003fc6270 */
[----:B------:R-:W-:-:S04]  /*3190*/  ISETP.GT.AND P4, PT, R7, 0x51, !P3 ;  /* 0x000000510700780c */ /* 0x000fc80005f84270 */
[----:B------:R-:W-:-:S04]  /*31a0*/  ISETP.LT.OR P4, PT, R6, 0x52, P4 ;  /* 0x000000520600780c */ /* 0x000fc80002781670 */
[----:B------:R-:W-:Y:S02]  /*31b0*/  FSEL R31, R31, -INF , !P4 ;  /* 0xff8000001f1f7808 */ /* 0x000fe40006000000 */
[----:B------:R-:W-:-:S04]  /*31c0*/  ISETP.GE.AND P4, PT, R26, 0x59, PT ;  /* 0x000000591a00780c */ /* 0x000fc80003f86270 */
[----:B------:R-:W-:-:S04]  /*31d0*/  ISETP.GT.AND P5, PT, R7, 0x58, !P4 ;  /* 0x000000580700780c */ /* 0x000fc800067a4270 */
[----:B------:R-:W-:-:S04]  /*31e0*/  ISETP.LT.OR P5, PT, R6, 0x59, P5 ;  /* 0x000000590600780c */ /* 0x000fc80002fa1670 */
[----:B------:R-:W-:Y:S02]  /*31f0*/  FSEL R25, R68, -INF , !P5 ;  /* 0xff80000044197808 */ /* 0x000fe40006800000 */
[----:B------:R-:W-:-:S04]  /*3200*/  ISETP.GT.AND P5, PT, R7, RZ, !P6 ;  /* 0x000000ff0700720c */ /* 0x000fc800077a4270 */
[----:B------:R-:W-:-:S04]  /*3210*/  ISETP.LT.OR P5, PT, R6, 0x1, P5 ;  /* 0x000000010600780c */ /* 0x000fc80002fa1670 */
[----:B------:R-:W-:Y:S02]  /*3220*/  FSEL R36, R21, -INF , !P5 ;  /* 0xff80000015247808 */ /* 0x000fe40006800000 */
[----:B------:R-:W-:-:S04]  /*3230*/  ISETP.GE.AND P5, PT, R26, 0x5a, PT ;  /* 0x0000005a1a00780c */ /* 0x000fc80003fa6270 */
[----:B------:R-:W-:Y:S02]  /*3240*/  P2R R64, PR, RZ, 0x20 ;  /* 0x00000020ff407803 */ /* 0x000fe40000000000 */
[----:B------:R-:W-:-:S04]  /*3250*/  ISETP.GT.AND P5, PT, R7, 0x59, !P5 ;  /* 0x000000590700780c */ /* 0x000fc80006fa4270 */
[----:B------:R-:W-:Y:S01]  /*3260*/  ISETP.LT.OR P5, PT, R6, 0x5a, P5 ;  /* 0x0000005a0600780c */ /* 0x000fe20002fa1670 */
[----:B------:R-:W-:-:S03]  /*3270*/  VIADD R6, R5, 0x8 ;  /* 0x0000000805067836 */ /* 0x000fc60000000000 */
[----:B------:R-:W-:Y:S01]  /*3280*/  FSEL R29, R69, -INF , !P5 ;  /* 0xff800000451d7808 */ /* 0x000fe20006800000 */
[----:B------:R-:W-:Y:S01]  /*3290*/  IMAD.IADD R28, R43, 0x1, R6 ;  /* 0x000000012b1c7824 */ /* 0x000fe200078e0206 */
[----:B------:R-:W-:Y:S02]  /*32a0*/  PLOP3.LUT P5, PT, PT, PT, UP0, 0x40, 0x0 ;  /* 0x000000000000781c */ /* 0x000fe40003fae808 */
[----:B------:R-:W-:-:S11]  /*32b0*/  VIADDMNMX R26, R6, R39, R30, PT ;  /* 0x00000027061a7246 */ /* 0x000fd6000380011e */
[----:B------:R-:W-:Y:S05]  /*32c0*/  @P5 BRA `(.L_x_3737) ;  /* 0x0000000000605947 */ /* 0x000fea0003800000 */
        /* <DEDUP_REMOVED lines=14> */
.L_x_3739:
[----:B------:R-:W-:-:S06]  /*33b0*/  UISETP.NE.AND UP1, UPT, UR5, 0x1, UPT ;  /* 0x000000010500788c */ /* 0x000fcc000bf25270 */
[----:B------:R-:W-:-:S05]  /*33c0*/  PLOP3.LUT P5, PT, PT, PT, UP1, 0x80, 0x0 ;  /* 0x000000000000781c */ /* 0x000fca0003faf018 */
[----:B------:R-:W-:-:S08]  /*33d0*/  @UP1 ULDC.64 UR6, c[0x0][0x9e8] ;  /* 0x00027a0000061ab9 */ /* 0x000fd00000000a00 */
[----:B------:R-:W-:Y:S01]  /*33e0*/  @P5 IMAD.HI.U32 R7, R18, UR6, RZ ;  /* 0x0000000612075c27 */ /* 0x000fe2000f8e00ff */
[----:B------:R-:W-:-:S13]  /*33f0*/  PLOP3.LUT P5, PT, PT, PT, UP1, 0x80, 0x0 ;  /* 0x000000000000781c */ /* 0x000fda0003faf018 */
[----:B------:R-:W-:-:S07]  /*3400*/  @P5 SHF.R.U32.HI R18, RZ, UR7, R7 ;  /* 0x00000007ff125c19 */ /* 0x000fce0008011607 */
.L_x_3740:
[----:B------:R-:W-:Y:S05]  /*3410*/  BSYNC B0 ;  /* 0x0000000000007941 */ /* 0x000fea0003800000 */
.L_x_3738:
[----:B------:R-:W-:-:S05]  /*3420*/  IMAD R7, R18, UR5, R47 ;  /* 0x0000000512077c24 */ /* 0x000fca000f8e022f */
[----:B------:R-:W-:Y:S02]  /*3430*/  VIMNMX R28, R28, R7, !PT ;  /* 0x000000071c1c7248 */ /* 0x000fe40007fe0100 */
[----:B------:R-:W-:-:S07]  /*3440*/  VIADDMNMX R26, R7, UR5, R26, PT ;  /* 0x00000005071a7c46 */ /* 0x000fce000b80011a */
.L_x_3737:
[C---:B------:R-:W-:Y:S01]  /*3450*/  ISETP.GT.AND P1, PT, R28.reuse, 0x1, !P1 ;  /* 0x000000011c00780c */ /* 0x040fe20004f24270 */
[----:B------:R-:W-:Y:S01]  /*3460*/  ULDC UR6, c[0x0][0x988] ;  /* 0x0002620000067ab9 */ /* 0x000fe20000000800 */
[----:B------:R-:W-:Y:S01]  /*3470*/  ISETP.GT.AND P2, PT, R28, 0x8, !P2 ;  /* 0x000000081c00780c */ /* 0x000fe20005744270 */
[----:B------:R-:W-:Y:S01]  /*3480*/  IMAD.U32 R18, RZ, RZ, UR6 ;  /* 0x00000006ff127e24 */ /* 0x000fe2000f8e00ff */
[----:B------:R-:W-:Y:S01]  /*3490*/  ISETP.LT.OR P1, PT, R26, 0x2, P1 ;  /* 0x000000021a00780c */ /* 0x000fe20000f21670 */
[----:B------:R-:W-:Y:S01]  /*34a0*/  IMAD.IADD R15, R72, 0x1, -R15 ;  /* 0x00000001480f7824 */ /* 0x000fe200078e0a0f */
[----:B------:R-:W-:Y:S01]  /*34b0*/  ISETP.LT.OR P2, PT, R26, 0x9, P2 ;  /* 0x000000091a00780c */ /* 0x000fe20001741670 */
[----:B------:R-:W-:Y:S01]  /*34c0*/  VIADD R19, R19, 0xfffffffe ;  /* 0xfffffffe13137836 */ /* 0x000fe20000000000 */
[----:B------:R-:W-:Y:S02]  /*34d0*/  FSEL R30, R4, -INF , !P1 ;  /* 0xff800000041e7808 */ /* 0x000fe40004800000 */
[----:B------:R-:W-:-:S02]  /*34e0*/  ISETP.NE.AND P1, PT, R51, RZ, PT ;  /* 0x000000ff3300720c */ /* 0x000fc40003f25270 */
[----:B------:R-:W-:Y:S02]  /*34f0*/  FSEL R39, R27, -INF , !P2 ;  /* 0xff8000001b277808 */ /* 0x000fe40005000000 */
[----:B------:R-:W-:Y:S02]  /*3500*/  ISETP.GT.AND P1, PT, R28, 0x9, !P1 ;  /* 0x000000091c00780c */ /* 0x000fe40004f24270 */
[----:B------:R-:W-:Y:S02]  /*3510*/  ISETP.NE.AND P2, PT, R32, RZ, PT ;  /* 0x000000ff2000720c */ /* 0x000fe40003f45270 */
[----:B------:R-:W-:Y:S02]  /*3520*/  ISETP.LT.OR P1, PT, R26, 0xa, P1 ;  /* 0x0000000a1a00780c */ /* 0x000fe40000f21670 */
[----:B------:R-:W-:Y:S02]  /*3530*/  ISETP.NE.AND P5, PT, R59, RZ, PT ;  /* 0x000000ff3b00720c */ /* 0x000fe40003fa5270 */
[----:B------:R-:W-:-:S02]  /*3540*/  FSEL R41, R73, -INF , !P1 ;  /* 0xff80000049297808 */ /* 0x000fc40004800000 */
[----:B------:R-:W-:Y:S02]  /*3550*/  ISETP.NE.AND P1, PT, R55, RZ, PT ;  /* 0x000000ff3700720c */ /* 0x000fe40003f25270 */
[C---:B------:R-:W-:Y:S02]  /*3560*/  ISETP.GT.AND P6, PT, R28.reuse, RZ, !P6 ;  /* 0x000000ff1c00720c */ /* 0x040fe400077c4270 */
[----:B------:R-:W-:Y:S02]  /*3570*/  ISETP.GT.AND P1, PT, R28, 0x10, !P1 ;  /* 0x000000101c00780c */ /* 0x000fe40004f24270 */
[C---:B------:R-:W-:Y:S02]  /*3580*/  ISETP.LT.OR P6, PT, R26.reuse, 0x1, P6 ;  /* 0x000000011a00780c */ /* 0x040fe400037c1670 */
[----:B------:R-:W-:Y:S02]  /*3590*/  ISETP.LT.OR P1, PT, R26, 0x11, P1 ;  /* 0x000000111a00780c */ /* 0x000fe40000f21670 */
[----:B------:R-:W-:-:S02]  /*35a0*/  ISETP.GT.AND P3, PT, R28, 0x51, !P3 ;  /* 0x000000511c00780c */ /* 0x000fc40005f64270 */
[----:B------:R-:W-:Y:S02]  /*35b0*/  FSEL R43, R34, -INF , !P1 ;  /* 0xff800000222b7808 */ /* 0x000fe40004800000 */
[----:B------:R-:W-:Y:S02]  /*35c0*/  ISETP.GT.AND P1, PT, R28, 0x11, !P2 ;  /* 0x000000111c00780c */ /* 0x000fe40005724270 */
[----:B------:R-:W-:Y:S02]  /*35d0*/  ISETP.NE.AND P2, PT, R49, RZ, PT ;  /* 0x000000ff3100720c */ /* 0x000fe40003f45270 */
[----:B------:R-:W-:Y:S02]  /*35e0*/  ISETP.LT.OR P1, PT, R26, 0x12, P1 ;  /* 0x000000121a00780c */ /* 0x000fe40000f21670 */
[----:B------:R-:W-:Y:S02]  /*35f0*/  ISETP.GT.AND P4, PT, R28, 0x58, !P4 ;  /* 0x000000581c00780c */ /* 0x000fe40006784270 */
[----:B------:R-:W-:-:S02]  /*3600*/  FSEL R45, R74, -INF , !P1 ;  /* 0xff8000004a2d7808 */ /* 0x000fc40004800000 */
[----:B------:R-:W-:Y:S02]  /*3610*/  ISETP.GT.AND P1, PT, R28, 0x18, !P5 ;  /* 0x000000181c00780c */ /* 0x000fe40006f24270 */
[----:B------:R-:W-:Y:S02]  /*3620*/  ISETP.NE.AND P5, PT, R53, RZ, PT ;  /* 0x000000ff3500720c */ /* 0x000fe40003fa5270 */
[C---:B------:R-:W-:Y:S02]  /*3630*/  ISETP.LT.OR P1, PT, R26.reuse, 0x19, P1 ;  /* 0x000000191a00780c */ /* 0x040fe40000f21670 */
[----:B------:R-:W-:Y:S02]  /*3640*/  ISETP.LT.OR P3, PT, R26, 0x52, P3 ;  /* 0x000000521a00780c */ /* 0x000fe40001f61670 */
[----:B------:R-:W-:Y:S02]  /*3650*/  FSEL R47, R38, -INF , !P1 ;  /* 0xff800000262f7808 */ /* 0x000fe40004800000 */
[----:B------:R-:W-:-:S02]  /*3660*/  ISETP.NE.AND P1, PT, R61, RZ, PT ;  /* 0x000000ff3d00720c */ /* 0x000fc40003f25270 */
[----:B------:R-:W-:Y:S02]  /*3670*/  ISETP.LT.OR P4, PT, R26, 0x59, P4 ;  /* 0x000000591a00780c */ /* 0x000fe40002781670 */
[----:B------:R-:W-:Y:S02]  /*3680*/  ISETP.GT.AND P1, PT, R28, 0x19, !P1 ;  /* 0x000000191c00780c */ /* 0x000fe40004f24270 */
[----:B------:R-:W-:Y:S02]  /*3690*/  FSEL R73, R20, -INF , !P4 ;  /* 0xff80000014497808 */ /* 0x000fe40006000000 */
[----:B------:R-:W-:-:S04]  /*36a0*/  ISETP.LT.OR P1, PT, R26, 0x1a, P1 ;  /* 0x0000001a1a00780c */ /* 0x000fc80000f21670 */
[----:B------:R-:W-:Y:S02]  /*36b0*/  FSEL R49, R75, -INF , !P1 ;  /* 0xff8000004b317808 */ /* 0x000fe40004800000 */
[----:B------:R-:W-:Y:S02]  /*36c0*/  ISETP.NE.AND P1, PT, R37, RZ, PT ;  /* 0x000000ff2500720c */ /* 0x000fe40003f25270 */
[----:B------:R-:W-:Y:S02]  /*36d0*/  FSEL R37, R0, -INF , !P6 ;  /* 0xff80000000257808 */ /* 0x000fe40007000000 */
[----:B------:R-:W-:Y:S02]  /*36e0*/  FMNMX.FTZ R0, R36, R66, !PT ;  /* 0x0000004224007209 */ /* 0x000fe40007810000 */
[----:B------:R-:W-:Y:S02]  /*36f0*/  ISETP.GT.AND P1, PT, R28, 0x20, !P1 ;  /* 0x000000201c00780c */ /* 0x000fe40004f24270 */
[----:B------:R-:W-:-:S02]  /*3700*/  FMNMX.FTZ R0, R70, R0, !PT ;  /* 0x0000000046007209 */ /* 0x000fc40007810000 */
[----:B------:R-:W-:Y:S02]  /*3710*/  ISETP.LT.OR P1, PT, R26, 0x21, P1 ;  /* 0x000000211a00780c */ /* 0x000fe40000f21670 */
[----:B------:R-:W-:Y:S02]  /*3720*/  FMNMX.FTZ R0, R82, R0, !PT ;  /* 0x0000000052007209 */ /* 0x000fe40007810000 */
[----:B------:R-:W-:Y:S02]  /*3730*/  FSEL R51, R42, -INF , !P1 ;  /* 0xff8000002a337808 */ /* 0x000fe40004800000 */
[----:B------:R-:W-:Y:S02]  /*3740*/  FMNMX.FTZ R0, R84, R0, !PT ;  /* 0x0000000054007209 */ /* 0x000fe40007810000 */
[----:B------:R-:W-:Y:S02]  /*3750*/  ISETP.NE.AND P1, PT, R40, RZ, PT ;  /* 0x000000ff2800720c */ /* 0x000fe40003f25270 */
[----:B------:R-:W-:-:S02]  /*3760*/  FMNMX.FTZ R0, R86, R0, !PT ;  /* 0x0000000056007209 */ /* 0x000fc40007810000 */
[----:B------:R-:W-:Y:S02]  /*3770*/  ISETP.GT.AND P1, PT, R28, 0x21, !P1 ;  /* 0x000000211c00780c */ /* 0x000fe40004f24270 */
[----:B------:R-:W-:Y:S02]  /*3780*/  FMNMX.FTZ R0, R88, R0, !PT ;  /* 0x0000000058007209 */ /* 0x000fe40007810000 */
[----:B------:R-:W-:Y:S02]  /*3790*/  ISETP.LT.OR P1, PT, R26, 0x22, P1 ;  /* 0x000000221a00780c */ /* 0x000fe40000f21670 */
[----:B------:R-:W-:Y:S02]  /*37a0*/  FMNMX.FTZ R0, R90, R0, !PT ;  /* 0x000000005a007209 */ /* 0x000fe40007810000 */
[----:B------:R-:W-:Y:S02]  /*37b0*/  FSEL R53, R76, -INF , !P1 ;  /* 0xff8000004c357808 */ /* 0x000fe40004800000 */
[----:B------:R-:W-:-:S02]  /*37c0*/  FMNMX.FTZ R0, R92, R0, !PT ;  /* 0x000000005c007209 */ /* 0x000fc40007810000 */
[----:B------:R-:W-:Y:S02]  /*37d0*/  ISETP.NE.AND P1, PT, R63, RZ, PT ;  /* 0x000000ff3f00720c */ /* 0x000fe40003f25270 */
[----:B------:R-:W-:Y:S02]  /*37e0*/  FMNMX.FTZ R0, R94, R0, !PT ;  /* 0x000000005e007209 */ /* 0x000fe40007810000 */
[----:B------:R-:W-:Y:S02]  /*37f0*/  ISETP.GT.AND P1, PT, R28, 0x28, !P1 ;  /* 0x000000281c00780c */ /* 0x000fe40004f24270 */
[----:B------:R-:W-:Y:S02]  /*3800*/  FMNMX.FTZ R0, R44, R0, !PT ;  /* 0x000000002c007209 */ /* 0x000fe40007810000 */
[----:B------:R-:W-:Y:S02]  /*3810*/  ISETP.LT.OR P1, PT, R26, 0x29, P1 ;  /* 0x000000291a00780c */ /* 0x000fe40000f21670 */
[----:B------:R-:W-:-:S02]  /*3820*/  FMNMX.FTZ R0, R96, R0, !PT ;  /* 0x0000000060007209 */ /* 0x000fc40007810000 */
[----:B------:R-:W-:Y:S02]  /*3830*/  FSEL R55, R46, -INF , !P1 ;  /* 0xff8000002e377808 */ /* 0x000fe40004800000 */
[----:B------:R-:W-:Y:S02]  /*3840*/  FMNMX.FTZ R0, R48, R0, !PT ;  /* 0x0000000030007209 */ /* 0x000fe40007810000 */
[----:B------:R-:W-:Y:S02]  /*3850*/  ISETP.NE.AND P1, PT, R65, RZ, PT ;  /* 0x000000ff4100720c */ /* 0x000fe40003f25270 */
        /* <DEDUP_REMOVED lines=22> */
[----:B------:R-:W-:Y:S01]  /*39c0*/  ISETP.NE.AND P1, PT, R81, RZ, PT ;  /* 0x000000ff5100720c */ /* 0x000fe20003f25270 */
[----:B------:R-:W1:Y:S01]  /*39d0*/  SHFL.BFLY PT, R65, R0, 0x2, 0x1f ;  /* 0x0c401f0000417f89 */ /* 0x000e6200000e0000 */
[----:B------:R-:W-:Y:S02]  /*39e0*/  ISETP.NE.AND P6, PT, R87, RZ, PT ;  /* 0x000000ff5700720c */ /* 0x000fe40003fc5270 */
[----:B------:R-:W-:Y:S02]  /*39f0*/  ISETP.GT.AND P1, PT, R28, 0x38, !P1 ;  /* 0x000000381c00780c */ /* 0x000fe40004f24270 */
[----:B------:R-:W-:Y:S02]  /*3a00*/  FSEL R71, R3, -INF , !P3 ;  /* 0xff80000003477808 */ /* 0x000fe40005800000 */
[----:B------:R-:W-:-:S04]  /*3a10*/  ISETP.LT.OR P1, PT, R26, 0x39, P1 ;  /* 0x000000391a00780c */ /* 0x000fc80000f21670 */
[----:B------:R-:W-:Y:S02]  /*3a20*/  FSEL R63, R54, -INF , !P1 ;  /* 0xff800000363f7808 */ /* 0x000fe40004800000 */
[----:B------:R-:W-:-:S04]  /*3a30*/  ISETP.NE.AND P1, PT, R83, RZ, PT ;  /* 0x000000ff5300720c */ /* 0x000fc80003f25270 */
[----:B------:R-:W-:-:S04]  /*3a40*/  ISETP.GT.AND P1, PT, R28, 0x39, !P1 ;  /* 0x000000391c00780c */ /* 0x000fc80004f24270 */
[----:B------:R-:W-:Y:S02]  /*3a50*/  ISETP.LT.OR P1, PT, R26, 0x3a, P1 ;  /* 0x0000003a1a00780c */ /* 0x000fe40000f21670 */
[----:B-1----:R-:W-:Y:S02]  /*3a60*/  FMNMX.FTZ R32, R0, R65, !PT ;  /* 0x0000004100207209 */ /* 0x002fe40007810000 */
[----:B------:R-:W-:Y:S02]  /*3a70*/  FMNMX.FTZ R0, R37, R30, !PT ;  /* 0x0000001e25007209 */ /* 0x000fe40007810000 */
[----:B------:R-:W-:Y:S01]  /*3a80*/  FSEL R27, R79, -INF , !P1 ;  /* 0xff8000004f1b7808 */ /* 0x000fe20004800000 */
[----:B------:R-:W1:Y:S01]  /*3a90*/  SHFL.BFLY PT, R65, R32, 0x1, 0x1f ;  /* 0x0c201f0020417f89 */ /* 0x000e6200000e0000 */
[----:B------:R-:W-:Y:S02]  /*3aa0*/  FMNMX.FTZ R0, R39, R0, !PT ;  /* 0x0000000027007209 */ /* 0x000fe40007810000 */
[----:B------:R-:W-:-:S02]  /*3ab0*/  ISETP.GT.AND P1, PT, R28, 0x40, !P2 ;  /* 0x000000401c00780c */ /* 0x000fc40005724270 */
[----:B------:R-:W-:Y:S02]  /*3ac0*/  FMNMX.FTZ R0, R41, R0, !PT ;  /* 0x0000000029007209 */ /* 0x000fe40007810000 */
[----:B------:R-:W-:Y:S02]  /*3ad0*/  ISETP.LT.OR P1, PT, R26, 0x41, P1 ;  /* 0x000000411a00780c */ /* 0x000fe40000f21670 */
[----:B------:R-:W-:Y:S02]  /*3ae0*/  FMNMX.FTZ R0, R43, R0, !PT ;  /* 0x000000002b007209 */ /* 0x000fe40007810000 */
[----:B------:R-:W-:Y:S02]  /*3af0*/  FSEL R21, R58, -INF , !P1 ;  /* 0xff8000003a157808 */ /* 0x000fe40004800000 */
[----:B------:R-:W-:Y:S02]  /*3b00*/  FMNMX.FTZ R0, R45, R0, !PT ;  /* 0x000000002d007209 */ /* 0x000fe40007810000 */
[----:B------:R-:W-:-:S02]  /*3b10*/  ISETP.GT.AND P1, PT, R28, 0x41, !P5 ;  /* 0x000000411c00780c */ /* 0x000fc40006f24270 */
[----:B------:R-:W-:Y:S02]  /*3b20*/  FMNMX.FTZ R0, R47, R0, !PT ;  /* 0x000000002f007209 */ /* 0x000fe40007810000 */
[----:B------:R-:W-:Y:S02]  /*3b30*/  ISETP.LT.OR P1, PT, R26, 0x42, P1 ;  /* 0x000000421a00780c */ /* 0x000fe40000f21670 */
[----:B------:R-:W-:Y:S02]  /*3b40*/  FMNMX.FTZ R0, R49, R0, !PT ;  /* 0x0000000031007209 */ /* 0x000fe40007810000 */
[----:B------:R-:W-:Y:S02]  /*3b50*/  FSEL R7, R80, -INF , !P1 ;  /* 0xff80000050077808 */ /* 0x000fe40004800000 */
[----:B------:R-:W-:Y:S02]  /*3b60*/  FMNMX.FTZ R0, R51, R0, !PT ;  /* 0x0000000033007209 */ /* 0x000fe40007810000 */
[----:B-1----:R-:W-:-:S02]  /*3b70*/  FMNMX.FTZ R4, R32, R65, !PT ;  /* 0x0000004120047209 */ /* 0x002fc40007810000 */
[----:B------:R-:W-:Y:S02]  /*3b80*/  FMNMX.FTZ R0, R53, R0, !PT ;  /* 0x0000000035007209 */ /* 0x000fe40007810000 */
[C---:B------:R-:W-:Y:S01]  /*3b90*/  FSETP.NEU.FTZ.AND P1, PT, R4.reuse, -INF , PT ;  /* 0xff8000000400780b */ /* 0x040fe20003f3d000 */
[----:B------:R-:W-:Y:S01]  /*3ba0*/  FMUL.FTZ R34, R4, R18 ;  /* 0x0000001204227220 */ /* 0x000fe20000410000 */
[----:B------:R-:W-:Y:S02]  /*3bb0*/  FMNMX.FTZ R0, R55, R0, !PT ;  /* 0x0000000037007209 */ /* 0x000fe40007810000 */
[----:B------:R-:W-:Y:S02]  /*3bc0*/  ISETP.NE.AND P5, PT, R85, RZ, PT ;  /* 0x000000ff5500720c */ /* 0x000fe40003fa5270 */
[----:B------:R-:W-:Y:S02]  /*3bd0*/  FMNMX.FTZ R0, R57, R0, !PT ;  /* 0x0000000039007209 */ /* 0x000fe40007810000 */
[----:B------:R-:W-:-:S02]  /*3be0*/  FSEL R77, R34, RZ, P1 ;  /* 0x000000ff224d7208 */ /* 0x000fc40000800000 */
[----:B------:R-:W-:Y:S02]  /*3bf0*/  FMNMX.FTZ R0, R59, R0, !PT ;  /* 0x000000003b007209 */ /* 0x000fe40007810000 */
[----:B------:R-:W-:Y:S01]  /*3c00*/  ISETP.GT.AND P1, PT, R28, 0x48, !P5 ;  /* 0x000000481c00780c */ /* 0x000fe20006f24270 */
[--C-:B------:R-:W-:Y:S01]  /*3c10*/  FFMA.FTZ R32, R36, R18, -R77.reuse ;  /* 0x0000001224207223 */ /* 0x100fe2000001084d */
[----:B------:R-:W-:Y:S01]  /*3c20*/  FMNMX.FTZ R0, R61, R0, !PT ;  /* 0x000000003d007209 */ /* 0x000fe20007810000 */
[-CC-:B------:R-:W-:Y:S01]  /*3c30*/  FFMA.FTZ R34, R66, R18.reuse, -R77.reuse ;  /* 0x0000001242227223 */ /* 0x180fe2000001084d */
[----:B------:R-:W-:Y:S01]  /*3c40*/  ISETP.LT.OR P1, PT, R26, 0x49, P1 ;  /* 0x000000491a00780c */ /* 0x000fe20000f21670 */
[--C-:B------:R-:W-:Y:S01]  /*3c50*/  FFMA.FTZ R36, R70, R18, -R77.reuse ;  /* 0x0000001246247223 */ /* 0x100fe2000001084d */
[----:B------:R-:W-:Y:S01]  /*3c60*/  FMNMX.FTZ R0, R63, R0, !PT ;  /* 0x000000003f007209 */ /* 0x000fe20007810000 */
[----:B------:R-:W-:Y:S01]  /*3c70*/  MUFU.EX2 R32, R32 ;  /* 0x0000002000207308 */ /* 0x000fe20000000800 */
[----:B------:R-:W-:Y:S01]  /*3c80*/  FSEL R65, R62, -INF , !P1 ;  /* 0xff8000003e417808 */ /* 0x000fe20004800000 */
[--C-:B------:R-:W-:Y:S01]  /*3c90*/  FFMA.FTZ R38, R82, R18, -R77.reuse ;  /* 0x0000001252267223 */ /* 0x100fe2000001084d */
[----:B------:R-:W-:Y:S01]  /*3ca0*/  FMNMX.FTZ R0, R27, R0, !PT ;  /* 0x000000001b007209 */ /* 0x000fe20007810000 */
[-CC-:B------:R-:W-:Y:S01]  /*3cb0*/  FFMA.FTZ R40, R84, R18.reuse, -R77.reuse ;  /* 0x0000001254287223 */ /* 0x180fe2000001084d */
[----:B------:R-:W-:Y:S01]  /*3cc0*/  ISETP.NE.AND P2, PT, R89, RZ, PT ;  /* 0x000000ff5900720c */ /* 0x000fe20003f45270 */
[--C-:B------:R-:W-:Y:S01]  /*3cd0*/  FFMA.FTZ R29, R29, R18, -R77.reuse ;  /* 0x000000121d1d7223 */ /* 0x100fe2000001084d */
[----:B------:R-:W-:Y:S01]  /*3ce0*/  ISETP.GT.AND P1, PT, R28, 0x49, !P6 ;  /* 0x000000491c00780c */ /* 0x000fe20007724270 */
[----:B------:R1:W2:Y:S01]  /*3cf0*/  MUFU.EX2 R79, R34 ;  /* 0x00000022004f7308 */ /* 0x0002a20000000800 */
[----:B------:R-:W-:Y:S01]  /*3d00*/  FMNMX.FTZ R0, R21, R0, !PT ;  /* 0x0000000015007209 */ /* 0x000fe20007810000 */
[-CC-:B------:R-:W-:Y:S01]  /*3d10*/  FFMA.FTZ R42, R88, R18.reuse, -R77.reuse ;  /* 0x00000012582a7223 */ /* 0x180fe2000001084d */
[----:B------:R-:W-:Y:S01]  /*3d20*/  ISETP.GT.AND P2, PT, R28, 0x50, !P2 ;  /* 0x000000501c00780c */ /* 0x000fe20005744270 */
[-CC-:B------:R-:W-:Y:S01]  /*3d30*/  FFMA.FTZ R20, R96, R18.reuse, -R77.reuse ;  /* 0x0000001260147223 */ /* 0x180fe2000001084d */
[C---:B------:R-:W-:Y:S01]  /*3d40*/  ISETP.LT.OR P1, PT, R26.reuse, 0x4a, P1 ;  /* 0x0000004a1a00780c */ /* 0x040fe20000f21670 */
[--C-:B------:R-:W-:Y:S01]  /*3d50*/  FFMA.FTZ R31, R31, R18, -R77.reuse ;  /* 0x000000121f1f7223 */ /* 0x100fe2000001084d */
[----:B------:R-:W-:Y:S01]  /*3d60*/  FMNMX.FTZ R0, R7, R0, !PT ;  /* 0x0000000007007209 */ /* 0x000fe20007810000 */
[----:B------:R-:W-:Y:S01]  /*3d70*/  MUFU.EX2 R36, R36 ;  /* 0x0000002400247308 */ /* 0x000fe20000000800 */
[----:B------:R-:W-:Y:S01]  /*3d80*/  ISETP.LT.OR P2, PT, R26, 0x51, P2 ;  /* 0x000000511a00780c */ /* 0x000fe20001741670 */
[-CC-:B-1----:R-:W-:Y:S01]  /*3d90*/  FFMA.FTZ R34, R86, R18.reuse, -R77.reuse ;  /* 0x0000001256227223 */ /* 0x182fe2000001084d */
[----:B------:R-:W-:Y:S01]  /*3da0*/  FSEL R67, R2, -INF , !P1 ;  /* 0xff80000002437808 */ /* 0x000fe20004800000 */
[--C-:B------:R-:W-:Y:S01]  /*3db0*/  FFMA.FTZ R2, R92, R18, -R77.reuse ;  /* 0x000000125c027223 */ /* 0x100fe2000001084d */
[----:B------:R-:W-:Y:S01]  /*3dc0*/  FMNMX.FTZ R0, R65, R0, !PT ;  /* 0x0000000041007209 */ /* 0x000fe20007810000 */
[-CC-:B------:R-:W-:Y:S01]  /*3dd0*/  FFMA.FTZ R35, R35, R18.reuse, -R77.reuse ;  /* 0x0000001223237223 */ /* 0x180fe2000001084d */
[----:B------:R-:W-:Y:S01]  /*3de0*/  ISETP.NE.AND P5, PT, R64, RZ, PT ;  /* 0x000000ff4000720c */ /* 0x000fe20003fa5270 */
[----:B------:R1:W-:Y:S01]  /*3df0*/  MUFU.EX2 R180, R2 ;  /* 0x0000000200b47308 */ /* 0x0003e20000000800 */
[----:B------:R-:W-:Y:S01]  /*3e00*/  FSEL R69, R14, -INF , !P2 ;  /* 0xff8000000e457808 */ /* 0x000fe20005000000 */
[--C-:B------:R-:W-:Y:S01]  /*3e10*/  FFMA.FTZ R14, R94, R18, -R77.reuse ;  /* 0x000000125e0e7223 */ /* 0x100fe2000001084d */
[----:B------:R-:W-:Y:S01]  /*3e20*/  FMNMX.FTZ R0, R67, R0, !PT ;  /* 0x0000000043007209 */ /* 0x000fe20007810000 */
[-CC-:B------:R-:W-:Y:S01]  /*3e30*/  FFMA.FTZ R33, R33, R18.reuse, -R77.reuse ;  /* 0x0000001221217223 */ /* 0x180fe2000001084d */
[----:B------:R-:W-:Y:S01]  /*3e40*/  ISETP.GT.AND P5, PT, R28, 0x59, !P5 ;  /* 0x000000591c00780c */ /* 0x000fe20006fa4270 */
[--C-:B------:R-:W-:Y:S01]  /*3e50*/  FFMA.FTZ R28, R100, R18, -R77.reuse ;  /* 0x00000012641c7223 */ /* 0x100fe2000001084d */
[----:B------:R-:W-:Y:S01]  /*3e60*/  FMNMX.FTZ R0, R69, R0, !PT ;  /* 0x0000000045007209 */ /* 0x000fe20007810000 */
[----:B------:R3:W4:Y:S01]  /*3e70*/  MUFU.EX2 R81, R38 ;  /* 0x0000002600517308 */ /* 0x0007220000000800 */
[----:B------:R-:W-:Y:S01]  /*3e80*/  ISETP.LT.OR P5, PT, R26, 0x5a, P5 ;  /* 0x0000005a1a00780c */ /* 0x000fe20002fa1670 */
[--C-:B-1----:R-:W-:Y:S01]  /*3e90*/  FFMA.FTZ R2, R44, R18, -R77.reuse ;  /* 0x000000122c027223 */ /* 0x102fe2000001084d */
[----:B------:R-:W-:Y:S01]  /*3ea0*/  FMNMX.FTZ R0, R71, R0, !PT ;  /* 0x0000000047007209 */ /* 0x000fe20007810000 */
[-CC-:B------:R-:W-:Y:S01]  /*3eb0*/  FFMA.FTZ R26, R52, R18.reuse, -R77.reuse ;  /* 0x00000012341a7223 */ /* 0x180fe2000001084d */
[----:B------:R-:W-:Y:S01]  /*3ec0*/  FSEL R75, R24, -INF , !P5 ;  /* 0xff800000184b7808 */ /* 0x000fe20006800000 */
[--C-:B------:R-:W-:Y:S01]  /*3ed0*/  FFMA.FTZ R24, R48, R18, -R77.reuse ;  /* 0x0000001230187223 */ /* 0x100fe2000001084d */
[----:B------:R-:W-:Y:S01]  /*3ee0*/  FMNMX.FTZ R0, R73, R0, !PT ;  /* 0x0000000049007209 */ /* 0x000fe20007810000 */
[----:B------:R-:W-:Y:S01]  /*3ef0*/  MUFU.EX2 R182, R2 ;  /* 0x0000000200b67308 */ /* 0x000fe20000000800 */
[--C-:B---3--:R-:W-:Y:S01]  /*3f00*/  FFMA.FTZ R38, R90, R18, -R77.reuse ;  /* 0x000000125a267223 */ /* 0x108fe2000001084d */
[----:B--2---:R-:W-:Y:S01]  /*3f10*/  F2FP.BF16.F32.PACK_AB R188, R79, R32 ;  /* 0x000000204fbc723e */ /* 0x004fe200000010ff */
[----:B------:R-:W-:Y:S01]  /*3f20*/  FFMA.FTZ R25, R25, R18, -R77 ;  /* 0x0000001219197223 */ /* 0x000fe2000001084d */
[----:B------:R-:W-:-:S04]  /*3f30*/  FMNMX.FTZ R0, R75, R0, !PT ;  /* 0x000000004b007209 */ /* 0x000fc80007810000 */
[----:B------:R-:W-:Y:S01]  /*3f40*/  MUFU.EX2 R40, R40 ;  /* 0x0000002800287308 */ /* 0x000fe20000000800 */
[----:B------:R-:W1:Y:S01]  /*3f50*/  SHFL.BFLY PT, R3, R0, 0x2, 0x1f ;  /* 0x0c401f0000037f89 */ /* 0x000e6200000e0000 */
[----:B----4-:R-:W-:-:S06]  /*3f60*/  F2FP.BF16.F32.PACK_AB R190, R81, R36 ;  /* 0x0000002451be723e */ /* 0x010fcc00000010ff */
[----:B------:R2:W3:Y:S08]  /*3f70*/  MUFU.EX2 R83, R34 ;  /* 0x0000002200537308 */ /* 0x0004f00000000800 */
[----:B------:R4:W-:Y:S01]  /*3f80*/  MUFU.EX2 R170, R29 ;  /* 0x0000001d00aa7308 */ /* 0x0009e20000000800 */
[----:B--2---:R-:W-:-:S07]  /*3f90*/  FFMA.FTZ R34, R56, R18, -R77 ;  /* 0x0000001238227223 */ /* 0x004fce000001084d */
[----:B------:R-:W2:Y:S01]  /*3fa0*/  MUFU.EX2 R42, R42 ;  /* 0x0000002a002a7308 */ /* 0x000ea20000000800 */
[----:B-1----:R-:W-:Y:S01]  /*3fb0*/  FMNMX.FTZ R2, R0, R3, !PT ;  /* 0x0000000300027209 */ /* 0x002fe20007810000 */
[----:B------:R-:W-:Y:S01]  /*3fc0*/  FFMA.FTZ R0, R102, R18, -R77 ;  /* 0x0000001266007223 */ /* 0x000fe2000001084d */
[----:B----4-:R-:W-:Y:S01]  /*3fd0*/  FADD.FTZ R29, R32, R79 ;  /* 0x0000004f201d7221 */ /* 0x010fe20000010000 */
[----:B---3--:R-:W-:Y:S02]  /*3fe0*/  F2FP.BF16.F32.PACK_AB R184, R83, R40 ;  /* 0x0000002853b8723e */ /* 0x008fe400000010ff */
[----:B------:R-:W1:Y:S01]  /*3ff0*/  SHFL.BFLY PT, R3, R2, 0x1, 0x1f ;  /* 0x0c201f0002037f89 */ /* 0x000e6200000e0000 */
[----:B------:R-:W-:Y:S01]  /*4000*/  FADD.FTZ R46, R36, R29 ;  /* 0x0000001d242e7221 */ /* 0x000fe20000010000 */
[----:B------:R-:W-:Y:S03]  /*4010*/  MUFU.EX2 R95, R0 ;  /* 0x00000000005f7308 */ /* 0x000fe60000000800 */
[----:B------:R-:W-:-:S04]  /*4020*/  FADD.FTZ R29, R81, R46 ;  /* 0x0000002e511d7221 */ /* 0x000fc80000010000 */
[----:B------:R-:W-:Y:S01]  /*4030*/  FADD.FTZ R48, R40, R29 ;  /* 0x0000001d28307221 */ /* 0x000fe20000010000 */
[----:B------:R-:W3:Y:S03]  /*4040*/  MUFU.EX2 R85, R38 ;  /* 0x0000002600557308 */ /* 0x000ee60000000800 */
[----:B------:R-:W-:-:S04]  /*4050*/  FADD.FTZ R29, R83, R48 ;  /* 0x00000030531d7221 */ /* 0x000fc80000010000 */
[----:B--2---:R-:W-:Y:S01]  /*4060*/  FADD.FTZ R50, R42, R29 ;  /* 0x0000001d2a327221 */ /* 0x004fe20000010000 */
[----:B------:R2:W-:Y:S01]  /*4070*/  MUFU.EX2 R87, R14 ;  /* 0x0000000e00577308 */ /* 0x0005e20000000800 */
[----:B-1----:R-:W-:-:S07]  /*4080*/  FMNMX.FTZ R3, R2, R3, !PT ;  /* 0x0000000302037209 */ /* 0x002fce0007810000 */
[----:B------:R-:W-:Y:S01]  /*4090*/  MUFU.EX2 R89, R20 ;  /* 0x0000001400597308 */ /* 0x000fe20000000800 */
[-C--:B--2---:R-:W-:Y:S01]  /*40a0*/  FFMA.FTZ R14, R98, R18.reuse, -R77 ;  /* 0x00000012620e7223 */ /* 0x084fe2000001084d */
[C---:B------:R-:W-:Y:S01]  /*40b0*/  FSETP.NEU.FTZ.AND P1, PT, R3.reuse, -INF , PT ;  /* 0xff8000000300780b */ /* 0x040fe20003f3d000 */
[----:B------:R-:W-:Y:S01]  /*40c0*/  FMUL.FTZ R0, R3, R18 ;  /* 0x0000001203007220 */ /* 0x000fe20000410000 */
[----:B---3--:R-:W-:-:S04]  /*40d0*/  F2FP.BF16.F32.PACK_AB R186, R85, R42 ;  /* 0x0000002a55ba723e */ /* 0x008fc800000010ff */
[----:B------:R-:W-:Y:S01]  /*40e0*/  FSEL R0, R0, RZ, P1 ;  /* 0x000000ff00007208 */ /* 0x000fe20000800000 */
[----:B------:R-:W-:Y:S01]  /*40f0*/  MUFU.EX2 R93, R28 ;  /* 0x0000001c005d7308 */ /* 0x000fe20000000800 */
[----:B------:R-:W-:-:S03]  /*4100*/  PLOP3.LUT P1, PT, PT, PT, UP0, 0x40, 0x0 ;  /* 0x000000000000781c */ /* 0x000fc60003f2e808 */
        /* <DEDUP_REMOVED lines=26> */
[----:B------:R-:W-:-:S04]  /*42b0*/  FFMA.FTZ R75, R75, R18, -R0 ;  /* 0x000000124b4b7223 */ /* 0x000fc80000010800 */
[----:B------:R-:W3:Y:S01]  /*42c0*/  MUFU.EX2 R2, R41 ;  /* 0x0000002900027308 */ /* 0x000ee20000000800 */
[----:B-1----:R-:W-:Y:S01]  /*42d0*/  FADD.FTZ R48, R37, R30 ;  /* 0x0000001e25307221 */ /* 0x002fe20000010000 */
[----:B------:R-:W-:-:S06]  /*42e0*/  F2FP.BF16.F32.PACK_AB R189, R30, R37 ;  /* 0x000000251ebd723e */ /* 0x000fcc00000010ff */
[----:B------:R-:W-:Y:S01]  /*42f0*/  MUFU.EX2 R43, R43 ;  /* 0x0000002b002b7308 */ /* 0x000fe20000000800 */
[----:B--2---:R-:W-:-:S07]  /*4300*/  FADD.FTZ R29, R39, R48 ;  /* 0x00000030271d7221 */ /* 0x004fce0000010000 */
[----:B------:R-:W1:Y:S01]  /*4310*/  MUFU.EX2 R20, R45 ;  /* 0x0000002d00147308 */ /* 0x000e620000000800 */
[----:B---3--:R-:W-:-:S07]  /*4320*/  F2FP.BF16.F32.PACK_AB R191, R2, R39 ;  /* 0x0000002702bf723e */ /* 0x008fce00000010ff */
[----:B------:R-:W-:Y:S08]  /*4330*/  MUFU.EX2 R47, R47 ;  /* 0x0000002f002f7308 */ /* 0x000ff00000000800 */
[----:B------:R2:W-:Y:S01]  /*4340*/  MUFU.EX2 R168, R31 ;  /* 0x0000001f00a87308 */ /* 0x0005e20000000800 */
[----:B-1----:R-:W-:-:S07]  /*4350*/  F2FP.BF16.F32.PACK_AB R185, R20, R43 ;  /* 0x0000002b14b9723e */ /* 0x002fce00000010ff */
[----:B------:R-:W1:Y:S01]  /*4360*/  MUFU.EX2 R28, R49 ;  /* 0x00000031001c7308 */ /* 0x000e620000000800 */
[----:B--2---:R-:W-:Y:S01]  /*4370*/  FADD.FTZ R31, R85, R50 ;  /* 0x00000032551f7221 */ /* 0x004fe20000010000 */
[----:B------:R-:W-:-:S03]  /*4380*/  FADD.FTZ R50, R2, R29 ;  /* 0x0000001d02327221 */ /* 0x000fc60000010000 */
[----:B------:R-:W-:Y:S01]  /*4390*/  FADD.FTZ R52, R180, R31 ;  /* 0x0000001fb4347221 */ /* 0x000fe20000010000 */
[----:B------:R-:W-:Y:S01]  /*43a0*/  FADD.FTZ R29, R43, R50 ;  /* 0x000000322b1d7221 */ /* 0x000fe20000010000 */
[C---:B------:R-:W-:Y:S01]  /*43b0*/  F2FP.BF16.F32.PACK_AB R180, R87.reuse, R180 ;  /* 0x000000b457b4723e */ /* 0x040fe200000010ff */
[----:B------:R-:W-:Y:S01]  /*43c0*/  MUFU.EX2 R51, R51 ;  /* 0x0000003300337308 */ /* 0x000fe20000000800 */
[----:B------:R-:W-:Y:S01]  /*43d0*/  FADD.FTZ R31, R87, R52 ;  /* 0x00000034571f7221 */ /* 0x000fe20000010000 */
[----:B------:R-:W-:-:S03]  /*43e0*/  FADD.FTZ R50, R20, R29 ;  /* 0x0000001d14327221 */ /* 0x000fc60000010000 */
[----:B------:R-:W-:Y:S01]  /*43f0*/  FADD.FTZ R52, R182, R31 ;  /* 0x0000001fb6347221 */ /* 0x000fe20000010000 */
[C---:B------:R-:W-:Y:S02]  /*4400*/  F2FP.BF16.F32.PACK_AB R182, R89.reuse, R182 ;  /* 0x000000b659b6723e */ /* 0x040fe400000010ff */
[----:B------:R-:W2:Y:S01]  /*4410*/  MUFU.EX2 R38, R53 ;  /* 0x0000003500267308 */ /* 0x000ea20000000800 */
[----:B------:R-:W-:Y:S01]  /*4420*/  FADD.FTZ R29, R89, R52 ;  /* 0x00000034591d7221 */ /* 0x000fe20000010000 */
[----:B-1----:R-:W-:-:S06]  /*4430*/  F2FP.BF16.F32.PACK_AB R187, R28, R47 ;  /* 0x0000002f1cbb723e */ /* 0x002fcc00000010ff */
[----:B------:R-:W-:Y:S08]  /*4440*/  MUFU.EX2 R55, R55 ;  /* 0x0000003700377308 */ /* 0x000ff00000000800 */
[----:B------:R1:W-:Y:S01]  /*4450*/  MUFU.EX2 R48, R27 ;  /* 0x0000001b00307308 */ /* 0x0003e20000000800 */
[----:B--2---:R-:W-:-:S07]  /*4460*/  F2FP.BF16.F32.PACK_AB R181, R38, R51 ;  /* 0x0000003326b5723e */ /* 0x004fce00000010ff */
[----:B------:R-:W2:Y:S01]  /*4470*/  MUFU.EX2 R44, R57 ;  /* 0x00000039002c7308 */ /* 0x000ea20000000800 */
[----:B-1----:R-:W-:-:S04]  /*4480*/  FADD.FTZ R27, R47, R50 ;  /* 0x000000322f1b7221 */ /* 0x002fc80000010000 */
[----:B------:R-:W-:-:S03]  /*4490*/  FADD.FTZ R52, R28, R27 ;  /* 0x0000001b1c347221 */ /* 0x000fc60000010000 */
[----:B------:R-:W1:Y:S01]  /*44a0*/  MUFU.EX2 R24, R24 ;  /* 0x0000001800187308 */ /* 0x000e620000000800 */
[----:B------:R-:W-:-:S04]  /*44b0*/  FADD.FTZ R27, R51, R52 ;  /* 0x00000034331b7221 */ /* 0x000fc80000010000 */
[----:B------:R-:W-:-:S03]  /*44c0*/  FADD.FTZ R52, R38, R27 ;  /* 0x0000001b26347221 */ /* 0x000fc60000010000 */
[----:B------:R-:W-:Y:S01]  /*44d0*/  MUFU.EX2 R59, R59 ;  /* 0x0000003b003b7308 */ /* 0x000fe20000000800 */
[----:B--2---:R-:W-:-:S07]  /*44e0*/  F2FP.BF16.F32.PACK_AB R183, R44, R55 ;  /* 0x000000372cb7723e */ /* 0x004fce00000010ff */
[----:B------:R2:W3:Y:S01]  /*44f0*/  MUFU.EX2 R91, R14 ;  /* 0x0000000e005b7308 */ /* 0x0004e20000000800 */
[----:B-1----:R-:W-:-:S07]  /*4500*/  FADD.FTZ R54, R24, R29 ;  /* 0x0000001d18367221 */ /* 0x002fce0000010000 */
[----:B------:R-:W1:Y:S01]  /*4510*/  MUFU.EX2 R46, R61 ;  /* 0x0000003d002e7308 */ /* 0x000e620000000800 */
[----:B--2---:R-:W-:-:S07]  /*4520*/  FFMA.FTZ R14, R60, R18, -R77 ;  /* 0x000000123c0e7223 */ /* 0x004fce000001084d */
[----:B------:R-:W2:Y:S01]  /*4530*/  MUFU.EX2 R26, R26 ;  /* 0x0000001a001a7308 */ /* 0x000ea20000000800 */
[C---:B---3--:R-:W-:Y:S01]  /*4540*/  FADD.FTZ R29, R91.reuse, R54 ;  /* 0x000000365b1d7221 */ /* 0x048fe20000010000 */
[----:B------:R-:W-:-:S06]  /*4550*/  F2FP.BF16.F32.PACK_AB R176, R91, R24 ;  /* 0x000000185bb0723e */ /* 0x000fcc00000010ff */
[----:B------:R-:W3:Y:S01]  /*4560*/  MUFU.EX2 R63, R63 ;  /* 0x0000003f003f7308 */ /* 0x000ee20000000800 */
[----:B-1----:R-:W-:-:S07]  /*4570*/  F2FP.BF16.F32.PACK_AB R177, R46, R59 ;  /* 0x0000003b2eb1723e */ /* 0x002fce00000010ff */
[----:B------:R1:W-:Y:S01]  /*4580*/  MUFU.EX2 R50, R7 ;  /* 0x0000000700327308 */ /* 0x0003e20000000800 */
[----:B--2---:R-:W-:Y:S01]  /*4590*/  FADD.FTZ R54, R26, R29 ;  /* 0x0000001d1a367221 */ /* 0x004fe20000010000 */
[----:B------:R-:W-:Y:S01]  /*45a0*/  F2FP.BF16.F32.PACK_AB R178, R93, R26 ;  /* 0x0000001a5db2723e */ /* 0x000fe200000010ff */
[----:B------:R-:W-:Y:S02]  /*45b0*/  VIADD R29, R15, UR42 ;  /* 0x0000002a0f1d7c36 */ /* 0x000fe40008000000 */
[----:B------:R-:W-:-:S03]  /*45c0*/  FADD.FTZ R27, R93, R54 ;  /* 0x000000365d1b7221 */ /* 0x000fc60000010000 */
[----:B------:R-:W2:Y:S01]  /*45d0*/  MUFU.EX2 R34, R34 ;  /* 0x0000002200227308 */ /* 0x000ea20000000800 */
[----:B-1----:R-:W-:Y:S01]  /*45e0*/  FADD.FTZ R7, R55, R52 ;  /* 0x0000003437077221 */ /* 0x002fe20000010000 */
[----:B------:R-:W-:Y:S02]  /*45f0*/  R2UR UR6, R29 ;  /* 0x000000001d0672ca */ /* 0x000fe400000e0000 */
[----:B---3--:R-:W-:Y:S01]  /*4600*/  F2FP.BF16.F32.PACK_AB R179, R48, R63 ;  /* 0x0000003f30b3723e */ /* 0x008fe200000010ff */
[----:B------:R-:W-:-:S03]  /*4610*/  FADD.FTZ R32, R44, R7 ;  /* 0x000000072c207221 */ /* 0x000fc60000010000 */
[----:B------:R-:W1:Y:S01]  /*4620*/  MUFU.EX2 R21, R21 ;  /* 0x0000001500157308 */ /* 0x000e620000000800 */
[----:B------:R-:W-:-:S04]  /*4630*/  FADD.FTZ R7, R59, R32 ;  /* 0x000000203b077221 */ /* 0x000fc80000010000 */
[----:B------:R-:W-:Y:S02]  /*4640*/  FADD.FTZ R32, R46, R7 ;  /* 0x000000072e207221 */ /* 0x000fe40000010000 */
[----:B------:R-:W-:Y:S01]  /*4650*/  UIADD3 UR4, UR6, UR4, URZ ;  /* 0x0000000406047290 */ /* 0x000fe2000fffe03f */
[----:B------:R-:W3:Y:S01]  /*4660*/  MUFU.EX2 R14, R14 ;  /* 0x0000000e000e7308 */ /* 0x000ee20000000800 */
[----:B------:R-:W-:Y:S01]  /*4670*/  FADD.FTZ R7, R63, R32 ;  /* 0x000000203f077221 */ /* 0x000fe20000010000 */
[----:B--2---:R-:W-:Y:S01]  /*4680*/  FADD.FTZ R36, R34, R27 ;  /* 0x0000001b22247221 */ /* 0x004fe20000010000 */
[C---:B------:R-:W-:Y:S02]  /*4690*/  F2FP.BF16.F32.PACK_AB R172, R95.reuse, R34 ;  /* 0x000000225fac723e */ /* 0x040fe400000010ff */
[----:B------:R-:W-:Y:S01]  /*46a0*/  FADD.FTZ R26, R48, R7 ;  /* 0x00000007301a7221 */ /* 0x000fe20000010000 */
[----:B------:R-:W-:Y:S02]  /*46b0*/  FADD.FTZ R27, R95, R36 ;  /* 0x000000245f1b7221 */ /* 0x000fe40000010000 */
[----:B------:R-:W2:Y:S01]  /*46c0*/  MUFU.EX2 R65, R65 ;  /* 0x0000004100417308 */ /* 0x000ea20000000800 */
[----:B-1----:R-:W-:Y:S01]  /*46d0*/  FADD.FTZ R7, R21, R26 ;  /* 0x0000001a15077221 */ /* 0x002fe20000010000 */
[----:B------:R-:W-:-:S03]  /*46e0*/  F2FP.BF16.F32.PACK_AB R173, R50, R21 ;  /* 0x0000001532ad723e */ /* 0x000fc600000010ff */
[----:B------:R-:W-:-:S03]  /*46f0*/  FADD.FTZ R26, R50, R7 ;  /* 0x00000007321a7221 */ /* 0x000fc60000010000 */
[----:B------:R-:W1:Y:S01]  /*4700*/  MUFU.EX2 R35, R35 ;  /* 0x0000002300237308 */ /* 0x000e620000000800 */
[----:B---3--:R-:W-:-:S07]  /*4710*/  FADD.FTZ R36, R14, R27 ;  /* 0x0000001b0e247221 */ /* 0x008fce0000010000 */
[----:B------:R-:W3:Y:S01]  /*4720*/  MUFU.EX2 R0, R67 ;  /* 0x0000004300007308 */ /* 0x000ee20000000800 */
[----:B--2---:R-:W-:-:S07]  /*4730*/  FADD.FTZ R7, R65, R26 ;  /* 0x0000001a41077221 */ /* 0x004fce0000010000 */
[----:B------:R-:W2:Y:S01]  /*4740*/  MUFU.EX2 R33, R33 ;  /* 0x0000002100217308 */ /* 0x000ea20000000800 */
[C---:B-1----:R-:W-:Y:S01]  /*4750*/  FADD.FTZ R36, R35.reuse, R36 ;  /* 0x0000002423247221 */ /* 0x042fe20000010000 */
[----:B------:R-:W-:-:S06]  /*4760*/  F2FP.BF16.F32.PACK_AB R174, R35, R14 ;  /* 0x0000000e23ae723e */ /* 0x000fcc00000010ff */
[----:B------:R-:W1:Y:S01]  /*4770*/  MUFU.EX2 R69, R69 ;  /* 0x0000004500457308 */ /* 0x000e620000000800 */
[C---:B---3--:R-:W-:Y:S01]  /*4780*/  FADD.FTZ R30, R0.reuse, R7 ;  /* 0x00000007001e7221 */ /* 0x048fe20000010000 */
[----:B------:R-:W-:-:S06]  /*4790*/  F2FP.BF16.F32.PACK_AB R175, R0, R65 ;  /* 0x0000004100af723e */ /* 0x000fcc00000010ff */
[----:B------:R-:W3:Y:S01]  /*47a0*/  MUFU.EX2 R24, R71 ;  /* 0x0000004700187308 */ /* 0x000ee20000000800 */
[----:B--2---:R-:W-:-:S04]  /*47b0*/  FADD.FTZ R27, R33, R36 ;  /* 0x00000024211b7221 */ /* 0x004fc80000010000 */
[C---:B------:R-:W-:Y:S01]  /*47c0*/  FADD.FTZ R32, R168.reuse, R27 ;  /* 0x0000001ba8207221 */ /* 0x040fe20000010000 */
[----:B------:R-:W-:Y:S02]  /*47d0*/  F2FP.BF16.F32.PACK_AB R168, R168, R33 ;  /* 0x00000021a8a8723e */ /* 0x000fe400000010ff */
[----:B------:R-:W2:Y:S01]  /*47e0*/  MUFU.EX2 R25, R25 ;  /* 0x0000001900197308 */ /* 0x000ea20000000800 */
[----:B-1----:R-:W-:-:S07]  /*47f0*/  FADD.FTZ R7, R69, R30 ;  /* 0x0000001e45077221 */ /* 0x002fce0000010000 */
[----:B------:R-:W1:Y:S01]  /*4800*/  MUFU.EX2 R73, R73 ;  /* 0x0000004900497308 */ /* 0x000e620000000800 */
[C---:B---3--:R-:W-:Y:S01]  /*4810*/  FADD.FTZ R2, R24.reuse, R7 ;  /* 0x0000000718027221 */ /* 0x048fe20000010000 */
[----:B------:R-:W-:-:S06]  /*4820*/  F2FP.BF16.F32.PACK_AB R169, R24, R69 ;  /* 0x0000004518a9723e */ /* 0x000fcc00000010ff */
[----:B------:R-:W3:Y:S01]  /*4830*/  MUFU.EX2 R26, R75 ;  /* 0x0000004b001a7308 */ /* 0x000ee20000000800 */
[----:B--2---:R-:W-:-:S04]  /*4840*/  FADD.FTZ R27, R25, R32 ;  /* 0x00000020191b7221 */ /* 0x004fc80000010000 */
[C---:B------:R-:W-:Y:S01]  /*4850*/  FADD.FTZ R14, R170.reuse, R27 ;  /* 0x0000001baa0e7221 */ /* 0x040fe20000010000 */
[----:B------:R-:W-:Y:S01]  /*4860*/  F2FP.BF16.F32.PACK_AB R170, R170, R25 ;  /* 0x00000019aaaa723e */ /* 0x000fe200000010ff */
[----:B-1----:R-:W-:-:S04]  /*4870*/  FADD.FTZ R7, R73, R2 ;  /* 0x0000000249077221 */ /* 0x002fc80000010000 */
[C---:B---3--:R-:W-:Y:S01]  /*4880*/  FADD.FTZ R7, R26.reuse, R7 ;  /* 0x000000071a077221 */ /* 0x048fe20000010000 */
        /* <DEDUP_REMOVED lines=13> */
.L_x_3742:
[----:B------:R-:W-:-:S11]  /*4960*/  UISETP.NE.AND UP1, UPT, UR5, 0x1, UPT ;  /* 0x000000010500788c */ /* 0x000fd6000bf25270 */
[----:B------:R-:W-:Y:S02]  /*4970*/  @UP1 ULDC.64 UR6, c[0x0][0x9e8] ;  /* 0x00027a0000061ab9 */ /* 0x000fe40000000a00 */
[----:B------:R-:W-:-:S04]  /*4980*/  UIMAD.WIDE.U32 UR10, UR14, UR6, URZ ;  /* 0x000000060e0a72a5 */ /* 0x000fc8000f8e003f */
[----:B------:R-:W-:-:S12]  /*4990*/  @UP1 USHF.R.U32.HI UR14, URZ, UR7, UR11 ;  /* 0x000000073f0e1299 */ /* 0x000fd8000801160b */
.L_x_3743:
[----:B------:R-:W-:-:S04]  /*49a0*/  UIMAD UR5, UR14, UR5, UR5 ;  /* 0x000000050e0572a4 */ /* 0x000fc8000f8e0205 */
[----:B------:R-:W-:-:S04]  /*49b0*/  UISETP.LT.AND UP1, UPT, UR4, UR5, UPT ;  /* 0x000000050400728c */ /* 0x000fc8000bf21270 */
[----:B------:R-:W-:-:S12]  /*49c0*/  USEL UR4, UR4, UR5, UP1 ;  /* 0x0000000504047287 */ /* 0x000fd80008800000 */
.L_x_3741:
[----:B------:R-:W-:Y:S01]  /*49d0*/  UIMAD.WIDE UR4, UR4, 0x2aaaaaab, URZ ;  /* 0x2aaaaaab040478a5 */ /* 0x000fe2000f8e023f */
[----:B------:R-:W-:Y:S01]  /*49e0*/  IMAD.MOV.U32 R2, RZ, RZ, 0x3f800000 ;  /* 0x3f800000ff027424 */ /* 0x000fe200078e00ff */
[----:B------:R-:W-:Y:S01]  /*49f0*/  CS2R R118, SRZ ;  /* 0x0000000000767805 */ /* 0x000fe2000001ff00 */
[----:B------:R-:W-:Y:S01]  /*4a00*/  IMAD.MOV.U32 R0, RZ, RZ, 0x3f800000 ;  /* 0x3f800000ff007424 */ /* 0x000fe200078e00ff */
        /* <DEDUP_REMOVED lines=52> */
[----:B------:R-:W-:Y:S06]  /*4d50*/  @!P1 BRA `(.L_x_3744) ;  /* 0x0000003400609947 */ /* 0x000fec0003800000 */
[----:B------:R-:W-:Y:S01]  /*4d60*/  IMAD.IADD R20, R5, 0x1, R15 ;  /* 0x0000000105147824 */ /* 0x000fe200078e020f */
[----:B------:R-:W-:Y:S01]  /*4d70*/  ULDC UR46, c[0x0][0x9e4] ;  /* 0x00027900002e7ab9 */ /* 0x000fe20000000800 */
[----:B------:R-:W-:Y:S01]  /*4d80*/  IMAD.MOV.U32 R2, RZ, RZ, 0x3f800000 ;  /* 0x3f800000ff027424 */ /* 0x000fe200078e00ff */
[----:B------:R-:W-:Y:S01]  /*4d90*/  ULDC UR59, c[0x0][0x2e0] ;  /* 0x0000b800003b7ab9 */ /* 0x000fe20000000800 */
[----:B------:R-:W-:Y:S01]  /*4da0*/  IMAD.MOV.U32 R119, RZ, RZ, RZ ;  /* 0x000000ffff777224 */ /* 0x000fe200078e00ff */
[----:B------:R-:W-:Y:S01]  /*4db0*/  ULDC UR4, c[0x0][0x9d8] ;  /* 0x0002760000047ab9 */ /* 0x000fe20000000800 */
[----:B------:R-:W-:-:S05]  /*4dc0*/  ULDC UR58, c[0x0][0x9e0] ;  /* 0x00027800003a7ab9 */ /* 0x000fca0000000800 */
.L_x_3761:
[----:B------:R-:W-:-:S04]  /*4dd0*/  UIADD3 UR5, UR36, 0x1, URZ ;  /* 0x0000000124057890 */ /* 0x000fc8000fffe03f */
[----:B------:R-:W-:-:S04]  /*4de0*/  UISETP.NE.AND UP1, UPT, UR5, 0x2, UPT ;  /* 0x000000020500788c */ /* 0x000fc8000bf25270 */
[----:B------:R-:W-:Y:S02]  /*4df0*/  USEL UR40, URZ, 0x1, UP1 ;  /* 0x000000013f287887 */ /* 0x000fe40008800000 */
[----:B------:R-:W-:Y:S02]  /*4e00*/  USEL UR5, UR5, URZ, UP1 ;  /* 0x0000003f05057287 */ /* 0x000fe40008800000 */
[----:B------:R-:W-:Y:S01]  /*4e10*/  ULOP3.LUT UR40, UR39, UR40, URZ, 0x3c, !UPT ;  /* 0x0000002827287292 */ /* 0x000fe2000f8e3c3f */
[----:B------:R-:W-:Y:S11]  /*4e20*/  @!P0 BRA `(.L_x_3745) ;  /* 0x0000000000048947 */ /* 0x000ff60003800000 */
[----:B------:R-:W-:Y:S01]  /*4e30*/  BPT.TRAP 0x1 ;  /* 0x000000040000795c */ /* 0x000fe20000300000 */
.L_x_3745:
[----:B------:R-:W-:Y:S01]  /*4e40*/  ULEA UR7, UR5, UR37, 0x3 ;  /* 0x0000002505077291 */ /* 0x000fe2000f8e183f */
[----:B------:R-:W-:-:S05]  /*4e50*/  IMAD.U32 R18, RZ, RZ, UR40 ;  /* 0x00000028ff127e24 */ /* 0x000fca000f8e00ff */
[----:B------:R-:W-:-:S04]  /*4e60*/  SHF.L.U32 R18, R18, 0x1f, RZ ;  /* 0x0000001f12127819 */ /* 0x000fc800000006ff */
[----:B------:R1:W2:Y:S01]  /*4e70*/  SYNCS.PHASECHK.TRANS64.TRYWAIT P1, [UR7+0x30830], R18 ;  /* 0x03083012ff0075a7 */ /* 0x0002a20008020147 */
[----:B------:R-:W-:Y:S05]  /*4e80*/  @!P0 BRA `(.L_x_3746) ;  /* 0x0000000000048947 */ /* 0x000fea0003800000 */
[----:B------:R-:W-:Y:S01]  /*4e90*/  BPT.TRAP 0x1 ;  /* 0x000000040000795c */ /* 0x000fe20000300000 */
.L_x_3746:
[----:B--2---:R-:W-:Y:S05]  /*4ea0*/  @P1 BRA `(.L_x_3747) ;  /* 0x0000000000081947 */ /* 0x004fea0003800000 */
[----:B------:R-:W2:Y:S02]  /*4eb0*/  SYNCS.PHASECHK.TRANS64.TRYWAIT P1, [UR7+0x30830], R18 ;  /* 0x03083012ff0075a7 */ /* 0x000ea40008020147 */
[----:B--2---:R-:W-:Y:S05]  /*4ec0*/  @!P1 BRA `(.L_x_3748) ;  /* 0x000000ec00689947 */ /* 0x004fea0003800000 */
.L_x_3747:
[----:B------:R-:W-:Y:S01]  /*4ed0*/  R2UR UR52, R12 ;  /* 0x000000000c3472ca */ /* 0x000fe200000e0000 */
[----:B------:R-:W-:Y:S01]  /*4ee0*/  UIMAD UR6, UR5, 0x900, UR38 ;  /* 0x00000900050678a4 */ /* 0x000fe2000f8e0226 */
        /* <DEDUP_REMOVED lines=13> */
[----:B------:R-:W-:Y:S01]  /*4fc0*/  HGMMA.64x96x16.F32.BF16 R120, gdesc[UR52], RZ, !UPT, gsb0 ;  /* 0x01600000347879f0 */ /* 0x000fe2000c0018ff */
        /* <DEDUP_REMOVED lines=108> */
[----:B------:R-:W-:Y:S01]  /*5690*/  HGMMA.64x96x16.F32.BF16 R120, gdesc[UR52], R120, gsb0 ;  /* 0x01600000347879f0 */ /* 0x000fe20008001878 */
[----:B------:R-:W-:Y:S01]  /*56a0*/  R2UR UR52, R8 ;  /* 0x00000000083472ca */ /* 0x000fe200000e0000 */
[----:B------:R-:W-:Y:S01]  /*56b0*/  UIADD3 UR54, UR6, 0x4, URZ ;  /* 0x0000000406367890 */ /* 0x000fe2000fffe03f */
[----:B------:R-:W-:Y:S01]  /*56c0*/  R2UR UR53, R9 ;  /* 0x00000000093572ca */ /* 0x000fe200000e0000 */
[----:B------:R-:W-:Y:S01]  /*56d0*/  UMOV UR55, 0x40000040 ;  /* 0x4000004000377882 */ /* 0x000fe20000000000 */
[----:B------:R-:W-:Y:S01]  /*56e0*/  FMUL.FTZ R119, R119, R2 ;  /* 0x0000000277777220 */ /* 0x000fe20000410000 */
[----:B------:R-:W-:-:S02]  /*56f0*/  WARPGROUP.DEPBAR.LE gsb0, 0x0 ;  /* 0x00008000000079c5 */ /* 0x000fc40000010000 */
[----:B------:R-:W-:-:S08]  /*5700*/  WARPGROUP.ARRIVE ;  /* 0x00000000000079c5 */ /* 0x000fd00000000000 */
[----:B------:R-:W-:Y:S01]  /*5710*/  HGMMA.64x96x16.F32.BF16 R120, gdesc[UR52], R120, gsb0 ;  /* 0x01600000347879f0 */ /* 0x000fe20008001878 */
[----:B------:R-:W-:Y:S01]  /*5720*/  UIADD3 UR54, UR6, 0x606, URZ ;  /* 0x0000060606367890 */ /* 0x000fe2000fffe03f */
[----:B------:R-:W-:Y:S01]  /*5730*/  UMOV UR52, UR56 ;  /* 0x0000003800347c82 */ /* 0x000fe20008000000 */
[----:B------:R-:W-:Y:S01]  /*5740*/  UMOV UR53, UR57 ;  /* 0x0000003900357c82 */ /* 0x000fe20008000000 */
[----:B------:R-:W-:Y:S01]  /*5750*/  UMOV UR55, 0x40000040 ;  /* 0x4000004000377882 */ /* 0x000fe20000000000 */
        /* <DEDUP_REMOVED lines=28> */
[----:B------:R-:W-:Y:S05]  /*5920*/  @!P0 BRA `(.L_x_3749) ;  /* 0x0000000000048947 */ /* 0x000fea0003800000 */
[----:B------:R-:W-:Y:S01]  /*5930*/  BPT.TRAP 0x1 ;  /* 0x000000040000795c */ /* 0x000fe20000300000 */
.L_x_3749:
[----:B------:R-:W-:Y:S01]  /*5940*/  ULEA UR6, UR36, UR37, 0x3 ;  /* 0x0000002524067291 */ /* 0x000fe2000f8e183f */
[----:B------:R-:W-:-:S05]  /*5950*/  IMAD.U32 R0, RZ, RZ, UR39 ;  /* 0x00000027ff007e24 */ /* 0x000fca000f8e00ff */
[----:B------:R-:W-:-:S04]  /*5960*/  SHF.L.U32 R0, R0, 0x1f, RZ ;  /* 0x0000001f00007819 */ /* 0x000fc800000006ff */
[----:B------:R3:W4:Y:S01]  /*5970*/  SYNCS.PHASECHK.TRANS64.TRYWAIT P1, [UR6+0x30850], R0 ;  /* 0x03085000ff0075a7 */ /* 0x0007220008020146 */
[----:B------:R-:W-:Y:S05]  /*5980*/  @!P0 BRA `(.L_x_3750) ;  /* 0x0000000000048947 */ /* 0x000fea0003800000 */
[----:B------:R-:W-:Y:S01]  /*5990*/  BPT.TRAP 0x1 ;  /* 0x000000040000795c */ /* 0x000fe20000300000 */
.L_x_3750:
[----:B----4-:R-:W-:Y:S05]  /*59a0*/  @P1 BRA `(.L_x_3751) ;  /* 0x0000000000081947 */ /* 0x010fea0003800000 */
[----:B------:R-:W4:Y:S02]  /*59b0*/  SYNCS.PHASECHK.TRANS64.TRYWAIT P1, [UR6+0x30850], R0 ;  /* 0x03085000ff0075a7 */ /* 0x000f240008020146 */
[----:B----4-:R-:W-:Y:S05]  /*59c0*/  @!P1 BRA `(.L_x_3752) ;  /* 0x000000e000c09947 */ /* 0x010fea0003800000 */
.L_x_3751:
[----:B------:R-:W-:Y:S01]  /*59d0*/  UIADD3 UR10, UR37, 0x400, URZ ;  /* 0x00000400250a7890 */ /* 0x000fe2000fffe03f */
[----:B------:R-:W-:Y:S01]  /*59e0*/  WARPGROUP.ARRIVE ;  /* 0x00000000000079c5 */ /* 0x000fe20000000000 */
[----:B------:R-:W-:-:S05]  /*59f0*/  UMOV UR11, 0x40000040 ;  /* 0x40000040000b7882 */ /* 0x000fca0000000000 */
[----:B------:R-:W4:Y:S01]  /*5a00*/  S2R R216, SR_TID.X ;  /* 0x0000000000d87919 */ /* 0x000f220000002100 */
        /* <DEDUP_REMOVED lines=12> */
[----:B------:R-:W-:Y:S01]  /*5ad0*/  UIMAD UR14, UR36, 0x900, UR10 ;  /* 0x00000900240e78a4 */ /* 0x000fe2000f8e020a */
[----:B------:R-:W1:Y:S01]  /*5ae0*/  LDC R160, c[0x0][0x288] ;  /* 0x0000a200ffa07b82 */ /* 0x000e620000000800 */
[----:B------:R-:W-:Y:S01]  /*5af0*/  FMUL.FTZ R2, R120, UR4 ;  /* 0x0000000478027c20 */ /* 0x000fe20008410000 */
[----:B------:R-:W-:-:S02]  /*5b00*/  IMAD.U32 R120, RZ, RZ, UR7 ;  /* 0x00000007ff787e24 */ /* 0x000fc4000f8e00ff */
[----:B---3--:R-:W-:Y:S01]  /*5b10*/  FMUL.FTZ R0, R122, UR4 ;  /* 0x000000047a007c20 */ /* 0x008fe20008410000 */
[----:B------:R-:W-:Y:S01]  /*5b20*/  FMUL.FTZ R21, R126, UR4 ;  /* 0x000000047e157c20 */ /* 0x000fe20008410000 */
[----:B------:R-:W-:Y:S01]  /*5b30*/  FMUL.FTZ R122, R127, UR4 ;  /* 0x000000047f7a7c20 */ /* 0x000fe20008410000 */
[----:B------:R-:W-:Y:S01]  /*5b40*/  UMOV UR10, UR14 ;  /* 0x0000000e000a7c82 */ /* 0x000fe20008000000 */
[----:B------:R-:W-:Y:S01]  /*5b50*/  FMUL.FTZ R126, R135, UR4 ;  /* 0x00000004877e7c20 */ /* 0x000fe20008410000 */
[----:B------:R-:W-:Y:S01]  /*5b60*/  HGMMA.64x192x16.F32.BF16 R24, R188, gdesc[UR8].tnspB, R24, gsb0 ;  /* 0x42e00008bc187df0 */ /* 0x000fe20008001818 */
[----:B------:R-:W-:Y:S01]  /*5b70*/  UIADD3 UR10, UR14, 0x80, URZ ;  /* 0x000000800e0a7890 */ /* 0x000fe2000fffe03f */
[----:B------:R-:W-:Y:S01]  /*5b80*/  FMUL.FTZ R127, R138, UR4 ;  /* 0x000000048a7f7c20 */ /* 0x000fe20008410000 */
[----:B------:R-:W-:Y:S01]  /*5b90*/  UMOV UR11, 0x40000040 ;  /* 0x40000040000b7882 */ /* 0x000fe20000000000 */
[----:B------:R-:W-:Y:S01]  /*5ba0*/  FMUL.FTZ R138, R154, UR4 ;  /* 0x000000049a8a7c20 */ /* 0x000fe20008410000 */
[----:B------:R-:W-:Y:S01]  /*5bb0*/  FMUL.FTZ R135, R162, UR4 ;  /* 0x00000004a2877c20 */ /* 0x000fe20008410000 */
[----:B------:R-:W-:Y:S01]  /*5bc0*/  FMUL.FTZ R154, R157, UR4 ;  /* 0x000000049d9a7c20 */ /* 0x000fe20008410000 */
[----:B------:R-:W-:Y:S01]  /*5bd0*/  FMUL.FTZ R162, R165, UR4 ;  /* 0x00000004a5a27c20 */ /* 0x000fe20008410000 */
[----:B------:R-:W2:Y:S01]  /*5be0*/  MUFU.TANH R2, R2 ;  /* 0x0000000200027308 */ /* 0x000ea20000002400 */
[----:B----4-:R-:W-:-:S07]  /*5bf0*/  LOP3.LUT P1, RZ, R216, 0x7f, RZ, 0xc0, !PT ;  /* 0x0000007fd8ff7812 */ /* 0x010fce000782c0ff */
[----:B------:R-:W3:Y:S06]  /*5c00*/  MUFU.TANH R0, R0 ;  /* 0x0000000000007308 */ /* 0x000eec0000002400 */
[----:B------:R-:W-:Y:S02]  /*5c10*/  @!P1 VIADD R120, R120, 0x30840 ;  /* 0x0003084078789836 */ /* 0x000fe40000000000 */
[----:B------:R-:W4:Y:S03]  /*5c20*/  MUFU.TANH R18, R18 ;  /* 0x0000001200127308 */ /* 0x000f260000002400 */
[----:B------:R-:W-:-:S05]  /*5c30*/  @!P1 PRMT R120, RZ, 0x654, R120 ;  /* 0x00000654ff789816 */ /* 0x000fca0000000078 */
        /* <DEDUP_REMOVED lines=18> */
[----:B------:R-:W-:Y:S01]  /*5d60*/  HGMMA.64x192x16.F32.BF16 R24, R184, gdesc[UR8].tnspB, R24, gsb0 ;  /* 0x42e00008b8187df0 */ /* 0x000fe20008001818 */
[----:B------:R-:W-:Y:S01]  /*5d70*/  UIADD3 UR10, UR14, 0x100, URZ ;  /* 0x000001000e0a7890 */ /* 0x000fe2000fffe03f */
[----:B------:R-:W-:Y:S01]  /*5d80*/  UMOV UR11, 0x40000040 ;  /* 0x40000040000b7882 */ /* 0x000fe20000000000 */
[----:B------:R-:W-:Y:S02]  /*5d90*/  WARPGROUP.DEPBAR.LE gsb0, 0x0 ;  /* 0x00008000000079c5 */ /* 0x000fe40000010000 */
[----:B------:R-:W-:Y:S01]  /*5da0*/  WARPGROUP.ARRIVE ;  /* 0x00000000000079c5 */ /* 0x000fe20000000000 */
[----:B------:R-:W-:Y:S01]  /*5db0*/  FMUL.FTZ R185, R133, UR4 ;  /* 0x0000000485b97c20 */ /* 0x000fe20008410000 */
[----:B------:R-:W-:Y:S01]  /*5dc0*/  FMUL.FTZ R187, R136, UR4 ;  /* 0x0000000488bb7c20 */ /* 0x000fe20008410000 */
[----:B------:R-:W-:Y:S01]  /*5dd0*/  FMUL.FTZ R133, R151, UR4 ;  /* 0x0000000497857c20 */ /* 0x000fe20008410000 */
[----:B------:R-:W-:-:S11]  /*5de0*/  FMUL.FTZ R136, R163, UR4 ;  /* 0x00000004a3887c20 */ /* 0x000fd60008410000 */
[----:B------:R-:W-:Y:S01]  /*5df0*/  HGMMA.64x192x16.F32.BF16 R24, R180, gdesc[UR8].tnspB, R24, gsb0 ;  /* 0x42e00008b4187df0 */ /* 0x000fe20008001818 */
[----:B------:R-:W-:Y:S01]  /*5e00*/  UIADD3 UR10, UR14, 0x180, URZ ;  /* 0x000001800e0a7890 */ /* 0x000fe2000fffe03f */
[----:B------:R-:W1:Y:S01]  /*5e10*/  MUFU.TANH R185, R185 ;  /* 0x000000b900b97308 */ /* 0x000e620000002400 */
[----:B------:R-:W-:-:S07]  /*5e20*/  UMOV UR11, 0x40000040 ;  /* 0x40000040000b7882 */ /* 0x000fce0000000000 */
        /* <DEDUP_REMOVED lines=10> */
[----:B------:R-:W-:Y:S01]  /*5ed0*/  HGMMA.64x192x16.F32.BF16 R24, R176, gdesc[UR8].tnspB, R24, gsb0 ;  /* 0x42e00008b0187df0 */ /* 0x000fe20008001818 */
[----:B------:R-:W-:Y:S01]  /*5ee0*/  UIADD3 UR10, UR14, 0x200, URZ ;  /* 0x000002000e0a7890 */ /* 0x000fe2000fffe03f */
[----:B------:R-:W-:Y:S01]  /*5ef0*/  FMUL.FTZ R158, R161, UR4 ;  /* 0x00000004a19e7c20 */ /* 0x000fe20008410000 */
[----:B------:R-:W-:Y:S01]  /*5f00*/  UMOV UR11, 0x40000040 ;  /* 0x40000040000b7882 */ /* 0x000fe20000000000 */
[----:B------:R-:W1:Y:S08]  /*5f10*/  MUFU.TANH R181, R181 ;  /* 0x000000b500b57308 */ /* 0x000e700000002400 */
[----:B------:R-:W1:Y:S08]  /*5f20*/  MUFU.TANH R183, R183 ;  /* 0x000000b700b77308 */ /* 0x000e700000002400 */
[----:B------:R-:W1:Y:S08]  /*5f30*/  MUFU.TANH R129, R129 ;  /* 0x0000008100817308 */ /* 0x000e700000002400 */
        /* <DEDUP_REMOVED lines=46> */
[----:B------:R-:W2:Y:S01]  /*6220*/  MUFU.TANH R140, R140 ;  /* 0x0000008c008c7308 */ /* 0x000ea20000002400 */
[----:B------:R-:W-:-:S02]  /*6230*/  WARPGROUP.DEPBAR.LE gsb0, 0x0 ;  /* 0x00008000000079c5 */ /* 0x000fc40000010000 */
[----:B------:R-:W-:Y:S01]  /*6240*/  FMUL.FTZ R168, R164, UR4 ;  /* 0x00000004a4a87c20 */ /* 0x000fe20008410000 */
[----:B------:R-:W-:Y:S01]  /*6250*/  IMAD R164, R19, -0x60, RZ ;  /* 0xffffffa013a47824 */ /* 0x000fe200078e02ff */
[----:B------:R1:W-:Y:S01]  /*6260*/  @!P1 SYNCS.ARRIVE.TRANS64.RED.A1T0 RZ, [R120+URZ], RZ ;  /* 0x000000ff78ff99a7 */ /* 0x0003e2000810043f */
[----:B------:R-:W-:Y:S02]  /*6270*/  PLOP3.LUT P1, PT, PT, PT, UP0, 0x40, 0x0 ;  /* 0x000000000000781c */ /* 0x000fe40003f2e808 */
[----:B------:R-:W-:Y:S01]  /*6280*/  IMAD R121, R17, UR59, R164 ;  /* 0x0000003b11797c24 */ /* 0x000fe2000f8e02a4 */
[----:B------:R-:W2:Y:S04]  /*6290*/  MUFU.TANH R168, R168 ;  /* 0x000000a800a87308 */ /* 0x000ea80000002400 */
[----:B-1----:R-:W-:Y:S01]  /*62a0*/  IADD3 R121, R121, 0x1, -R160 ;  /* 0x0000000179797810 */ /* 0x002fe20007ffe8a0 */
[----:B------:R-:W-:-:S04]  /*62b0*/  IMAD R160, R16, -0x2, R164 ;  /* 0xfffffffe10a07824 */ /* 0x000fc800078e02a4 */
[----:B------:R-:W-:-:S04]  /*62c0*/  IMAD R121, R16, -0x2, R121 ;  /* 0xfffffffe10797824 */ /* 0x000fc800078e0279 */
[C---:B------:R-:W-:Y:S02]  /*62d0*/  VIADD R170, R121.reuse, UR58 ;  /* 0x0000003a79aa7c36 */ /* 0x040fe40008000000 */
[----:B------:R-:W-:Y:S02]  /*62e0*/  VIADD R166, R121, UR45 ;  /* 0x0000002d79a67c36 */ /* 0x000fe40008000000 */
[C---:B------:R-:W-:Y:S02]  /*62f0*/  IMAD.IADD R182, R5.reuse, 0x1, R170 ;  /* 0x0000000105b67824 */ /* 0x040fe400078e02aa */
[----:B------:R-:W-:Y:S01]  /*6300*/  IMAD.IADD R180, R5, 0x1, R166 ;  /* 0x0000000105b47824 */ /* 0x000fe200078e02a6 */
[----:B--234-:R-:W-:Y:S06]  /*6310*/  @P1 BRA `(.L_x_3753) ;  /* 0x0000000000581947 */ /* 0x01cfec0003800000 */
[----:B------:R-:W-:Y:S01]  /*6320*/  ISETP.GT.AND P1, PT, R20, -0x1, PT ;  /* 0xffffffff1400780c */ /* 0x000fe20003f24270 */
[----:B------:R-:W-:-:S12]  /*6330*/  BSSY B0, `(.L_x_3754) ;  /* 0x0000011000007945 */ /* 0x000fd80003800000 */
        /* <DEDUP_REMOVED lines=9> */
.L_x_3755:
[----:B------:R-:W-:-:S05]  /*63d0*/  IMAD.U32 R149, RZ, RZ, UR46 ;  /* 0x0000002eff957e24 */ /* 0x000fca000f8e00ff */
[----:B------:R-:W-:-:S13]  /*63e0*/  ISETP.NE.AND P1, PT, R149, 0x1, PT ;  /* 0x000000019500780c */ /* 0x000fda0003f25270 */
[----:B------:R-:W1:Y:S01]  /*63f0*/  @P1 LDC.64 R120, c[0x0][0x9e8] ;  /* 0x00027a00ff781b82 */ /* 0x000e620000000a00 */
[----:B------:R-:W-:-:S04]  /*6400*/  @P1 IMAD.IADD R147, R5, 0x1, R15 ;  /* 0x0000000105931824 */ /* 0x000fc800078e020f */
[----:B-1----:R-:W-:-:S04]  /*6410*/  @P1 IMAD.HI.U32 R120, R147, R120, RZ ;  /* 0x0000007893781227 */ /* 0x002fc800078e00ff */
[----:B------:R-:W-:Y:S01]  /*6420*/  IMAD.MOV.U32 R147, RZ, RZ, R20 ;  /* 0x000000ffff937224 */ /* 0x000fe200078e0014 */
[----:B------:R-:W-:-:S07]  /*6430*/  @P1 SHF.R.U32.HI R147, RZ, R121, R120 ;  /* 0x00000079ff931219 */ /* 0x000fce0000011678 */
.L_x_3756:
[----:B------:R-:W-:Y:S05]  /*6440*/  BSYNC B0 ;  /* 0x0000000000007941 */ /* 0x000fea0003800000 */
.L_x_3754:
[----:B------:R-:W-:-:S05]  /*6450*/  IMAD R121, R147, R149, R160 ;  /* 0x0000009593797224 */ /* 0x000fca00078e02a0 */
[----:B------:R-:W-:Y:S02]  /*6460*/  VIADDMNMX R182, R121, R149, R182, PT ;  /* 0x0000009579b67246 */ /* 0x000fe400038001b6 */
[----:B------:R-:W-:-:S07]  /*6470*/  VIMNMX R180, R180, R121, !PT ;  /* 0x00000079b4b47248 */ /* 0x000fce0007fe0100 */
.L_x_3753:
        /* <DEDUP_REMOVED lines=62> */
[----:B------:R-:W-:Y:S01]  /*6860*/  FSEL R151, R144, -INF , !P3 ;  /* 0xff80000090977808 */ /* 0x000fe20005800000 */
[----:B------:R-:W-:Y:S01]  /*6870*/  IMAD.IADD R144, R6, 0x1, R166 ;  /* 0x0000000106907824 */ /* 0x000fe200078e02a6 */
        /* <DEDUP_REMOVED lines=46> */
[----:B------:R-:W-:Y:S01]  /*6b60*/  FSEL R223, R2, -INF , !P6 ;  /* 0xff80000002df7808 */ /* 0x000fe20007000000 */
[----:B------:R-:W-:Y:S01]  /*6b70*/  IMAD.IADD R2, R6, 0x1, R170 ;  /* 0x0000000106027824 */ /* 0x000fe200078e02aa */
[----:B------:R-:W-:-:S04]  /*6b80*/  ISETP.GE.AND P6, PT, R164, 0x5a, PT ;  /* 0x0000005aa400780c */ /* 0x000fc80003fc6270 */
[----:B------:R-:W-:Y:S02]  /*6b90*/  P2R R146, PR, RZ, 0x40 ;  /* 0x00000040ff927803 */ /* 0x000fe40000000000 */
[----:B------:R-:W-:-:S04]  /*6ba0*/  ISETP.GT.AND P6, PT, R180, 0x59, !P6 ;  /* 0x00000059b400780c */ /* 0x000fc800077c4270 */
[----:B------:R-:W-:-:S04]  /*6bb0*/  ISETP.LT.OR P6, PT, R182, 0x5a, P6 ;  /* 0x0000005ab600780c */ /* 0x000fc800037c1670 */
[----:B------:R-:W-:Y:S02]  /*6bc0*/  FSEL R143, R162, -INF , !P6 ;  /* 0xff800000a28f7808 */ /* 0x000fe40007000000 */
[----:B------:R-:W-:-:S13]  /*6bd0*/  PLOP3.LUT P6, PT, PT, PT, UP0, 0x40, 0x0 ;  /* 0x000000000000781c */ /* 0x000fda0003fce808 */
[----:B------:R-:W-:Y:S05]  /*6be0*/  @P6 BRA `(.L_x_3757) ;  /* 0x0000000000546947 */ /* 0x000fea0003800000 */
        /* <DEDUP_REMOVED lines=12> */
.L_x_3759:
[----:B------:R-:W-:-:S05]  /*6cb0*/  IMAD.U32 R150, RZ, RZ, UR46 ;  /* 0x0000002eff967e24 */ /* 0x000fca000f8e00ff */
[----:B------:R-:W-:-:S13]  /*6cc0*/  ISETP.NE.AND P6, PT, R150, 0x1, PT ;  /* 0x000000019600780c */ /* 0x000fda0003fc5270 */
[----:B------:R-:W1:Y:S02]  /*6cd0*/  @P6 LDC.64 R120, c[0x0][0x9e8] ;  /* 0x00027a00ff786b82 */ /* 0x000e640000000a00 */
[----:B-1----:R-:W-:-:S05]  /*6ce0*/  @P6 IMAD.HI.U32 R120, R189, R120, RZ ;  /* 0x00000078bd786227 */ /* 0x002fca00078e00ff */
[----:B------:R-:W-:-:S07]  /*6cf0*/  @P6 SHF.R.U32.HI R189, RZ, R121, R120 ;  /* 0x00000079ffbd6219 */ /* 0x000fce0000011678 */
.L_x_3760:
[----:B------:R-:W-:Y:S05]  /*6d00*/  BSYNC B0 ;  /* 0x0000000000007941 */ /* 0x000fea0003800000 */
.L_x_3758:
[----:B------:R-:W-:-:S05]  /*6d10*/  IMAD R189, R189, R150, R160 ;  /* 0x00000096bdbd7224 */ /* 0x000fca00078e02a0 */
[----:B------:R-:W-:Y:S02]  /*6d20*/  VIADDMNMX R2, R189, R150, R2, PT ;  /* 0x00000096bd027246 */ /* 0x000fe40003800102 */
[----:B------:R-:W-:-:S07]  /*6d30*/  VIMNMX R144, R144, R189, !PT ;  /* 0x000000bd90907248 */ /* 0x000fce0007fe0100 */
.L_x_3757:
[C---:B------:R-:W-:Y:S01]  /*6d40*/  ISETP.GT.AND P1, PT, R144.reuse, 0x1, !P1 ;  /* 0x000000019000780c */ /* 0x040fe20004f24270 */
[----:B------:R-:W-:Y:S01]  /*6d50*/  UMOV UR39, UR40 ;  /* 0x0000002800277c82 */ /* 0x000fe20008000000 */
[----:B------:R-:W-:Y:S01]  /*6d60*/  ISETP.GT.AND P2, PT, R144, 0x8, !P2 ;  /* 0x000000089000780c */ /* 0x000fe20005744270 */
[----:B------:R-:W-:Y:S01]  /*6d70*/  UMOV UR36, UR5 ;  /* 0x0000000500247c82 */ /* 0x000fe20008000000 */
[C---:B------:R-:W-:Y:S02]  /*6d80*/  ISETP.LT.OR P1, PT, R2.reuse, 0x2, P1 ;  /* 0x000000020200780c */ /* 0x040fe40000f21670 */
[----:B------:R-:W-:Y:S02]  /*6d90*/  ISETP.LT.OR P2, PT, R2, 0x9, P2 ;  /* 0x000000090200780c */ /* 0x000fe40001741670 */
        /* <DEDUP_REMOVED lines=29> */
[----:B------:R-:W-:Y:S02]  /*6f70*/  ISETP.GT.AND P1, PT, R144, 0x19, !P2 ;  /* 0x000000199000780c */ /* 0x000fe40005724270 */
[----:B------:R-:W-:Y:S02]  /*6f80*/  ISETP.NE.AND P2, PT, R211, RZ, PT ;  /* 0x000000ffd300720c */ /* 0x000fe40003f45270 */
[----:B------:R-:W-:-:S02]  /*6f90*/  ISETP.LT.OR P1, PT, R2, 0x1a, P1 ;  /* 0x0000001a0200780c */ /* 0x000fc40000f21670 */
[----:B------:R-:W-:Y:S02]  /*6fa0*/  FMNMX.FTZ R18, R171, R18, !PT ;  /* 0x00000012ab127209 */ /* 0x000fe40007810000 */
[----:B------:R-:W-:Y:S02]  /*6fb0*/  FSEL R215, R126, -INF , !P1 ;  /* 0xff8000007ed77808 */ /* 0x000fe40004800000 */
[----:B------:R-:W-:Y:S02]  /*6fc0*/  ISETP.GT.AND P1, PT, R144, 0x20, !P6 ;  /* 0x000000209000780c */ /* 0x000fe40007724270 */
[----:B------:R-:W-:Y:S02]  /*6fd0*/  ISETP.NE.AND P6, PT, R213, RZ, PT ;  /* 0x000000ffd500720c */ /* 0x000fe40003fc5270 */
        /* <DEDUP_REMOVED lines=22> */
[----:B------:R-:W-:Y:S02]  /*7140*/  FMNMX.FTZ R18, R163, R18, !PT ;  /* 0x00000012a3127209 */ /* 0x000fe40007810000 */
[----:B------:R-:W-:Y:S02]  /*7150*/  FSEL R211, R130, -INF , !P1 ;  /* 0xff80000082d37808 */ /* 0x000fe40004800000 */
[----:B------:R-:W-:Y:S02]  /*7160*/  ISETP.NE.AND P1, PT, R178, RZ, PT ;  /* 0x000000ffb200720c */ /* 0x000fe40003f25270 */
[----:B------:R-:W-:-:S02]  /*7170*/  FMNMX.FTZ R18, R165, R18, !PT ;  /* 0x00000012a5127209 */ /* 0x000fc40007810000 */
[----:B------:R-:W-:Y:S02]  /*7180*/  ISETP.GT.AND P1, PT, R144, 0x30, !P1 ;  /* 0x000000309000780c */ /* 0x000fe40004f24270 */
[----:B------:R-:W-:Y:S02]  /*7190*/  FMNMX.FTZ R18, R167, R18, !PT ;  /* 0x00000012a7127209 */ /* 0x000fe40007810000 */
[----:B------:R-:W-:Y:S02]  /*71a0*/  ISETP.LT.OR P1, PT, R2, 0x31, P1 ;  /* 0x000000310200780c */ /* 0x000fe40000f21670 */
[----:B------:R-:W-:Y:S02]  /*71b0*/  FMNMX.FTZ R18, R145, R18, !PT ;  /* 0x0000001291127209 */ /* 0x000fe40007810000 */
[----:B------:R-:W-:Y:S02]  /*71c0*/  FSEL R131, R131, -INF , !P1 ;  /* 0xff80000083837808 */ /* 0x000fe40004800000 */
[----:B------:R-:W-:-:S02]  /*71d0*/  ISETP.NE.AND P1, PT, R208, RZ, PT ;  /* 0x000000ffd000720c */ /* 0x000fc40003f25270 */
[----:B------:R-:W-:Y:S02]  /*71e0*/  FMNMX.FTZ R122, R143, R18, !PT ;  /* 0x000000128f7a7209 */ /* 0x000fe40007810000 */
[C---:B------:R-:W-:Y:S01]  /*71f0*/  ISETP.GT.AND P1, PT, R144.reuse, 0x31, !P1 ;  /* 0x000000319000780c */ /* 0x040fe20004f24270 */
[----:B------:R-:W1:Y:S01]  /*7200*/  LDC R18, c[0x0][0x988] ;  /* 0x00026200ff127b82 */ /* 0x000e620000000800 */
[----:B------:R-:W-:Y:S01]  /*7210*/  ISETP.GT.AND P3, PT, R144, 0x50, !P3 ;  /* 0x000000509000780c */ /* 0x000fe20005f64270 */
[----:B------:R-:W2:Y:S01]  /*7220*/  SHFL.BFLY PT, R21, R122, 0x2, 0x1f ;  /* 0x0c401f007a157f89 */ /* 0x000ea200000e0000 */
[----:B------:R-:W-:Y:S02]  /*7230*/  ISETP.LT.OR P1, PT, R2, 0x32, P1 ;  /* 0x000000320200780c */ /* 0x000fe40000f21670 */
[----:B------:R-:W-:Y:S02]  /*7240*/  ISETP.GT.AND P4, PT, R144, 0x51, !P4 ;  /* 0x000000519000780c */ /* 0x000fe40006784270 */
[----:B------:R-:W-:-:S02]  /*7250*/  FSEL R121, R132, -INF , !P1 ;  /* 0xff80000084797808 */ /* 0x000fc40004800000 */
[----:B------:R-:W-:Y:S02]  /*7260*/  ISETP.NE.AND P1, PT, R210, RZ, PT ;  /* 0x000000ffd200720c */ /* 0x000fe40003f25270 */
[----:B------:R-:W-:Y:S02]  /*7270*/  ISETP.LT.OR P3, PT, R2, 0x51, P3 ;  /* 0x000000510200780c */ /* 0x000fe40001f61670 */
[C---:B------:R-:W-:Y:S02]  /*7280*/  ISETP.GT.AND P1, PT, R144.reuse, 0x38, !P1 ;  /* 0x000000389000780c */ /* 0x040fe40004f24270 */
[----:B------:R-:W-:Y:S02]  /*7290*/  ISETP.GT.AND P5, PT, R144, 0x58, !P5 ;  /* 0x000000589000780c */ /* 0x000fe40006fa4270 */
[C---:B------:R-:W-:Y:S02]  /*72a0*/  ISETP.LT.OR P1, PT, R2.reuse, 0x39, P1 ;  /* 0x000000390200780c */ /* 0x040fe40000f21670 */
[----:B------:R-:W-:-:S02]  /*72b0*/  ISETP.LT.OR P4, PT, R2, 0x52, P4 ;  /* 0x000000520200780c */ /* 0x000fc40002781670 */
[----:B------:R-:W-:Y:S02]  /*72c0*/  FSEL R127, R134, -INF , !P1 ;  /* 0xff800000867f7808 */ /* 0x000fe40004800000 */
[----:B------:R-:W-:Y:S02]  /*72d0*/  ISETP.NE.AND P1, PT, R212, RZ, PT ;  /* 0x000000ffd400720c */ /* 0x000fe40003f25270 */
[----:B------:R-:W-:Y:S02]  /*72e0*/  ISETP.LT.OR P5, PT, R2, 0x59, P5 ;  /* 0x000000590200780c */ /* 0x000fe40002fa1670 */
[----:B------:R-:W-:Y:S02]  /*72f0*/  ISETP.GT.AND P1, PT, R144, 0x39, !P1 ;  /* 0x000000399000780c */ /* 0x000fe40004f24270 */
[----:B--2---:R-:W-:Y:S02]  /*7300*/  FMNMX.FTZ R124, R122, R21, !PT ;  /* 0x000000157a7c7209 */ /* 0x004fe40007810000 */
[----:B------:R-:W-:-:S02]  /*7310*/  ISETP.LT.OR P1, PT, R2, 0x3a, P1 ;  /* 0x0000003a0200780c */ /* 0x000fc40000f21670 */
[----:B------:R-:W-:Y:S01]  /*7320*/  FSEL R139, R139, -INF , !P5 ;  /* 0xff8000008b8b7808 */ /* 0x000fe20006800000 */
[----:B------:R-:W2:Y:S01]  /*7330*/  SHFL.BFLY PT, R21, R124, 0x1, 0x1f ;  /* 0x0c201f007c157f89 */ /* 0x000ea200000e0000 */
[----:B------:R-:W-:Y:S02]  /*7340*/  FSEL R133, R133, -INF , !P1 ;  /* 0xff80000085857808 */ /* 0x000fe40004800000 */
[----:B------:R-:W-:-:S04]  /*7350*/  ISETP.NE.AND P1, PT, R214, RZ, PT ;  /* 0x000000ffd600720c */ /* 0x000fc80003f25270 */
[----:B------:R-:W-:-:S04]  /*7360*/  ISETP.GT.AND P1, PT, R144, 0x40, !P1 ;  /* 0x000000409000780c */ /* 0x000fc80004f24270 */
[----:B------:R-:W-:-:S04]  /*7370*/  ISETP.LT.OR P1, PT, R2, 0x41, P1 ;  /* 0x000000410200780c */ /* 0x000fc80000f21670 */
[----:B------:R-:W-:Y:S02]  /*7380*/  FSEL R125, R138, -INF , !P1 ;  /* 0xff8000008a7d7808 */ /* 0x000fe40004800000 */
[----:B------:R-:W-:-:S04]  /*7390*/  ISETP.NE.AND P1, PT, R148, RZ, PT ;  /* 0x000000ff9400720c */ /* 0x000fc80003f25270 */
[----:B------:R-:W-:Y:S02]  /*73a0*/  ISETP.GT.AND P1, PT, R144, 0x41, !P1 ;  /* 0x000000419000780c */ /* 0x000fe40004f24270 */
[----:B--2---:R-:W-:Y:S02]  /*73b0*/  FMNMX.FTZ R21, R124, R21, !PT ;  /* 0x000000157c157209 */ /* 0x004fe40007810000 */
[----:B------:R-:W-:-:S04]  /*73c0*/  ISETP.LT.OR P1, PT, R2, 0x42, P1 ;  /* 0x000000420200780c */ /* 0x000fc80000f21670 */
[----:B------:R-:W-:Y:S02]  /*73d0*/  FSEL R137, R137, -INF , !P1 ;  /* 0xff80000089897808 */ /* 0x000fe40004800000 */
[----:B------:R-:W-:-:S04]  /*73e0*/  ISETP.GT.AND P1, PT, R144, 0x48, !P2 ;  /* 0x000000489000780c */ /* 0x000fc80005724270 */
[----:B------:R-:W-:-:S04]  /*73f0*/  ISETP.LT.OR P1, PT, R2, 0x49, P1 ;  /* 0x000000490200780c */ /* 0x000fc80000f21670 */
[----:B------:R-:W-:Y:S02]  /*7400*/  FSEL R123, R142, -INF , !P1 ;  /* 0xff8000008e7b7808 */ /* 0x000fe40004800000 */
[----:B------:R-:W-:Y:S02]  /*7410*/  ISETP.GT.AND P1, PT, R144, 0x49, !P6 ;  /* 0x000000499000780c */ /* 0x000fe40007724270 */
[----:B------:R-:W-:Y:S02]  /*7420*/  ISETP.NE.AND P6, PT, R152, RZ, PT ;  /* 0x000000ff9800720c */ /* 0x000fe40003fc5270 */
[----:B------:R-:W-:-:S04]  /*7430*/  ISETP.LT.OR P1, PT, R2, 0x4a, P1 ;  /* 0x0000004a0200780c */ /* 0x000fc80000f21670 */
[----:B------:R-:W-:Y:S02]  /*7440*/  FSEL R141, R141, -INF , !P1 ;  /* 0xff8000008d8d7808 */ /* 0x000fe40004800000 */
[----:B------:R-:W-:Y:S02]  /*7450*/  ISETP.GT.AND P1, PT, R144, RZ, !P6 ;  /* 0x000000ff9000720c */ /* 0x000fe40007724270 */
[----:B------:R-:W-:Y:S02]  /*7460*/  ISETP.NE.AND P6, PT, R146, RZ, PT ;  /* 0x000000ff9200720c */ /* 0x000fe40003fc5270 */
[----:B------:R-:W-:Y:S02]  /*7470*/  ISETP.LT.OR P1, PT, R2, 0x1, P1 ;  /* 0x000000010200780c */ /* 0x000fe40000f21670 */
[----:B------:R-:W-:Y:S02]  /*7480*/  ISETP.GT.AND P2, PT, R144, 0x59, !P6 ;  /* 0x000000599000780c */ /* 0x000fe40007744270 */
[----:B------:R-:W-:Y:S01]  /*7490*/  FSEL R120, R0, -INF , !P1 ;  /* 0xff80000000787808 */ /* 0x000fe20004800000 */
[C---:B-1----:R-:W-:Y:S01]  /*74a0*/  FMUL.FTZ R0, R21.reuse, R18 ;  /* 0x0000001215007220 */ /* 0x042fe20000410000 */
[----:B------:R-:W-:-:S02]  /*74b0*/  FSETP.NEU.FTZ.AND P1, PT, R21, -INF , PT ;  /* 0xff8000001500780b */ /* 0x000fc40003f3d000 */
[----:B------:R-:W-:Y:S02]  /*74c0*/  FMNMX.FTZ R122, R120, R3, !PT ;  /* 0x00000003787a7209 */ /* 0x000fe40007810000 */
[----:B------:R-:W-:Y:S02]  /*74d0*/  FSEL R0, R0, RZ, P1 ;  /* 0x000000ff00007208 */ /* 0x000fe40000800000 */
[----:B------:R-:W-:Y:S02]  /*74e0*/  FMNMX.FTZ R122, R221, R122, !PT ;  /* 0x0000007add7a7209 */ /* 0x000fe40007810000 */
[----:B------:R-:W-:Y:S01]  /*74f0*/  ISETP.LT.OR P2, PT, R2, 0x5a, P2 ;  /* 0x0000005a0200780c */ /* 0x000fe20001741670 */
[--C-:B------:R-:W-:Y:S01]  /*7500*/  FFMA.FTZ R184, R179, R18, -R0.reuse ;  /* 0x00000012b3b87223 */ /* 0x100fe20000010800 */
[----:B------:R-:W-:Y:S01]  /*7510*/  FMNMX.FTZ R122, R189, R122, !PT ;  /* 0x0000007abd7a7209 */ /* 0x000fe20007810000 */
[-CC-:B------:R-:W-:Y:S01]  /*7520*/  FFMA.FTZ R182, R169, R18.reuse, -R0.reuse ;  /* 0x00000012a9b67223 */ /* 0x180fe20000010800 */
[----:B------:R-:W-:Y:S01]  /*7530*/  FSEL R179, R135, -INF , !P3 ;  /* 0xff80000087b37808 */ /* 0x000fe20005800000 */
        /* <DEDUP_REMOVED lines=11> */
[----:B------:R-:W-:Y:S01]  /*75f0*/  FSEL R159, R21, RZ, P1 ;  /* 0x000000ff159f7208 */ /* 0x000fe20000800000 */
[--C-:B------:R-:W-:Y:S01]  /*7600*/  FFMA.FTZ R188, R173, R18, -R0.reuse ;  /* 0x00000012adbc7223 */ /* 0x100fe20000010800 */
[----:B------:R-:W-:Y:S01]  /*7610*/  FMNMX.FTZ R122, R191, R122, !PT ;  /* 0x0000007abf7a7209 */ /* 0x000fe20007810000 */
[-CC-:B------:R-:W-:Y:S01]  /*7620*/  FFMA.FTZ R149, R151, R18.reuse, -R0.reuse ;  /* 0x0000001297957223 */ /* 0x180fe20000010800 */
[----:B------:R-:W-:Y:S01]  /*7630*/  FFMA.FTZ R173, R177, R18, -R0 ;  /* 0x00000012b1ad7223 */ /* 0x000fe20000010800 */
[----:B------:R-:W-:Y:S01]  /*7640*/  FADD.FTZ R159, -R159, R4 ;  /* 0x000000049f9f7221 */ /* 0x000fe20000010100 */
        /* <DEDUP_REMOVED lines=17> */
[-C--:B------:R-:W-:Y:S01]  /*7760*/  FFMA.FTZ R143, R143, R18.reuse, -R0 ;  /* 0x000000128f8f7223 */ /* 0x080fe20000010800 */
[----:B------:R-:W-:Y:S01]  /*7770*/  FMUL.FTZ R0, R159, R18 ;  /* 0x000000129f007220 */ /* 0x000fe20000410000 */
[----:B------:R-:W-:Y:S01]  /*7780*/  MUFU.EX2 R223, R223 ;  /* 0x000000df00df7308 */ /* 0x000fe20000000800 */
[----:B------:R-:W-:-:S02]  /*7790*/  FMNMX.FTZ R122, R131, R122, !PT ;  /* 0x0000007a837a7209 */ /* 0x000fc40007810000 */
[----:B------:R-:W-:Y:S02]  /*77a0*/  LOP3.LUT P6, RZ, R216, 0x7f, RZ, 0xc0, !PT ;  /* 0x0000007fd8ff7812 */ /* 0x000fe400078cc0ff */
        /* <DEDUP_REMOVED lines=8> */
[----:B------:R-:W-:-:S04]  /*7830*/  FMNMX.FTZ R122, R123, R122, !PT ;  /* 0x0000007a7b7a7209 */ /* 0x000fc80007810000 */
[----:B------:R-:W-:-:S03]  /*7840*/  FMNMX.FTZ R122, R141, R122, !PT ;  /* 0x0000007a8d7a7209 */ /* 0x000fc60007810000 */
[----:B------:R-:W4:Y:S01]  /*7850*/  MUFU.EX2 R173, R173 ;  /* 0x000000ad00ad7308 */ /* 0x000f220000000800 */
[----:B------:R-:W-:-:S04]  /*7860*/  FMNMX.FTZ R122, R179, R122, !PT ;  /* 0x0000007ab37a7209 */ /* 0x000fc80007810000 */
[----:B------:R-:W-:-:S03]  /*7870*/  FMNMX.FTZ R122, R171, R122, !PT ;  /* 0x0000007aab7a7209 */ /* 0x000fc60007810000 */
[----:B------:R-:W5:Y:S01]  /*7880*/  MUFU.EX2 R184, R184 ;  /* 0x000000b800b87308 */ /* 0x000f620000000800 */
[----:B------:R-:W-:-:S04]  /*7890*/  FMNMX.FTZ R122, R139, R122, !PT ;  /* 0x0000007a8b7a7209 */ /* 0x000fc80007810000 */
[----:B------:R-:W-:-:S03]  /*78a0*/  FMNMX.FTZ R122, R169, R122, !PT ;  /* 0x0000007aa97a7209 */ /* 0x000fc60007810000 */
[----:B------:R-:W5:Y:S02]  /*78b0*/  MUFU.EX2 R175, R175 ;  /* 0x000000af00af7308 */ /* 0x000f640000000800 */
[----:B------:R-:W1:Y:S06]  /*78c0*/  SHFL.BFLY PT, R181, R122, 0x2, 0x1f ;  /* 0x0c401f007ab57f89 */ /* 0x000e6c00000e0000 */
[----:B------:R-:W5:Y:S08]  /*78d0*/  MUFU.EX2 R186, R186 ;  /* 0x000000ba00ba7308 */ /* 0x000f700000000800 */
        /* <DEDUP_REMOVED lines=8> */
[----:B------:R-:W-:Y:S01]  /*7960*/  MUFU.EX2 R176, R176 ;  /* 0x000000b000b07308 */ /* 0x000fe20000000800 */
[C---:B------:R-:W-:Y:S01]  /*7970*/  FSETP.NEU.FTZ.AND P1, PT, R145.reuse, -INF , PT ;  /* 0xff8000009100780b */ /* 0x040fe20003f3d000 */
[----:B------:R-:W-:-:S03]  /*7980*/  FMUL.FTZ R124, R145, R18 ;  /* 0x00000012917c7220 */ /* 0x000fc60000410000 */
[----:B------:R-:W-:-:S03]  /*7990*/  FSEL R2, R145, RZ, P1 ;  /* 0x000000ff91027208 */ /* 0x000fc60000800000 */
[----:B------:R-:W-:Y:S01]  /*79a0*/  MUFU.EX2 R149, R149 ;  /* 0x0000009500957308 */ /* 0x000fe20000000800 */
[----:B------:R-:W-:Y:S02]  /*79b0*/  FSEL R124, R124, RZ, P1 ;  /* 0x000000ff7c7c7208 */ /* 0x000fe40000800000 */
[C---:B------:R-:W-:Y:S01]  /*79c0*/  ISETP.GT.AND P1, PT, R19.reuse, UR41, PT ;  /* 0x0000002913007c0c */ /* 0x040fe2000bf24270 */
[----:B------:R-:W-:Y:S01]  /*79d0*/  FADD.FTZ R3, -R2, R3 ;  /* 0x0000000302037221 */ /* 0x000fe20000010100 */
[----:B------:R-:W-:Y:S02]  /*79e0*/  VIADD R19, R19, 0xffffffff ;  /* 0xffffffff13137836 */ /* 0x000fe40000000000 */
[-CC-:B------:R-:W-:Y:S01]  /*79f0*/  FFMA.FTZ R159, R120, R18.reuse, -R124.reuse ;  /* 0x00000012789f7223 */ /* 0x180fe2000001087c */
[-CC-:B------:R-:W-:Y:S01]  /*7a00*/  FFMA.FTZ R4, R221, R18.reuse, -R124.reuse ;  /* 0x00000012dd047223 */ /* 0x180fe2000001087c */
[-C--:B------:R-:W-:Y:S01]  /*7a10*/  FMUL.FTZ R2, R3, R18.reuse ;  /* 0x0000001203027220 */ /* 0x080fe20000410000 */
[--C-:B------:R-:W-:Y:S01]  /*7a20*/  FFMA.FTZ R183, R129, R18, -R124.reuse ;  /* 0x0000001281b77223 */ /* 0x100fe2000001087c */
[----:B------:R-:W-:Y:S01]  /*7a30*/  FFMA.FTZ R129, R0, R14, R223 ;  /* 0x0000000e00817223 */ /* 0x000fe200000100df */
[-CC-:B------:R-:W-:Y:S01]  /*7a40*/  FFMA.FTZ R120, R189, R18.reuse, -R124.reuse ;  /* 0x00000012bd787223 */ /* 0x180fe2000001087c */
[----:B------:R-:W-:Y:S01]  /*7a50*/  MUFU.EX2 R159, R159 ;  /* 0x0000009f009f7308 */ /* 0x000fe20000000800 */
[-CC-:B------:R-:W-:Y:S01]  /*7a60*/  FFMA.FTZ R161, R219, R18.reuse, -R124.reuse ;  /* 0x00000012dba17223 */ /* 0x180fe2000001087c */
[----:B--2---:R-:W-:Y:S01]  /*7a70*/  FADD.FTZ R129, R188, R129 ;  /* 0x00000081bc817221 */ /* 0x004fe20000010000 */
[-CC-:B------:R-:W-:Y:S01]  /*7a80*/  FFMA.FTZ R185, R209, R18.reuse, -R124.reuse ;  /* 0x00000012d1b97223 */ /* 0x180fe2000001087c */
[-CC-:B------:R-:W-:Y:S01]  /*7a90*/  FFMA.FTZ R132, R121, R18.reuse, -R124.reuse ;  /* 0x0000001279847223 */ /* 0x180fe2000001087c */
[-CC-:B------:R-:W-:Y:S01]  /*7aa0*/  FFMA.FTZ R122, R217, R18.reuse, -R124.reuse ;  /* 0x00000012d97a7223 */ /* 0x180fe2000001087c */
[----:B---3--:R-:W-:Y:S01]  /*7ab0*/  FADD.FTZ R14, R190, R129 ;  /* 0x00000081be0e7221 */ /* 0x008fe20000010000 */
[-CC-:B------:R-:W-:Y:S01]  /*7ac0*/  FFMA.FTZ R187, R191, R18.reuse, -R124.reuse ;  /* 0x00000012bfbb7223 */ /* 0x180fe2000001087c */
[----:B------:R-:W1:Y:S01]  /*7ad0*/  MUFU.EX2 R2, R2 ;  /* 0x0000000200027308 */ /* 0x000e620000000800 */
[-C--:B------:R-:W-:Y:S01]  /*7ae0*/  FFMA.FTZ R126, R215, R18.reuse, -R124 ;  /* 0x00000012d77e7223 */ /* 0x080fe2000001087c */
[----:B----4-:R-:W-:Y:S01]  /*7af0*/  FADD.FTZ R121, R173, R14 ;  /* 0x0000000ead797221 */ /* 0x010fe20000010000 */
[-CC-:B------:R-:W-:Y:S01]  /*7b00*/  FFMA.FTZ R181, R207, R18.reuse, -R124.reuse ;  /* 0x00000012cfb57223 */ /* 0x180fe2000001087c */
[-CC-:B------:R-:W-:Y:S01]  /*7b10*/  FFMA.FTZ R128, R213, R18.reuse, -R124.reuse ;  /* 0x00000012d5807223 */ /* 0x180fe2000001087c */
[-CC-:B------:R-:W-:Y:S01]  /*7b20*/  FFMA.FTZ R127, R127, R18.reuse, -R124.reuse ;  /* 0x000000127f7f7223 */ /* 0x180fe2000001087c */
[----:B-----5:R-:W-:Y:S01]  /*7b30*/  FADD.FTZ R14, R184, R121 ;  /* 0x00000079b80e7221 */ /* 0x020fe20000010000 */
[-CC-:B------:R-:W-:Y:S01]  /*7b40*/  FFMA.FTZ R130, R211, R18.reuse, -R124.reuse ;  /* 0x00000012d3827223 */ /* 0x180fe2000001087c */
[----:B------:R-:W2:Y:S01]  /*7b50*/  MUFU.EX2 R4, R4 ;  /* 0x0000000400047308 */ /* 0x000ea20000000800 */
[-C--:B------:R-:W-:Y:S01]  /*7b60*/  FFMA.FTZ R3, R131, R18.reuse, -R124 ;  /* 0x0000001283037223 */ /* 0x080fe2000001087c */
[----:B------:R-:W-:Y:S01]  /*7b70*/  FADD.FTZ R129, R175, R14 ;  /* 0x0000000eaf817221 */ /* 0x000fe20000010000 */
[-CC-:B------:R-:W-:Y:S01]  /*7b80*/  FFMA.FTZ R134, R133, R18.reuse, -R124.reuse ;  /* 0x0000001285867223 */ /* 0x180fe2000001087c */
[-CC-:B------:R-:W-:Y:S01]  /*7b90*/  FFMA.FTZ R123, R123, R18.reuse, -R124.reuse ;  /* 0x000000127b7b7223 */ /* 0x180fe2000001087c */
[-CC-:B------:R-:W-:Y:S01]  /*7ba0*/  FFMA.FTZ R141, R141, R18.reuse, -R124.reuse ;  /* 0x000000128d8d7223 */ /* 0x180fe2000001087c */
[----:B------:R-:W-:Y:S01]  /*7bb0*/  FADD.FTZ R136, R186, R129 ;  /* 0x00000081ba887221 */ /* 0x000fe20000010000 */
[-CC-:B------:R-:W-:Y:S01]  /*7bc0*/  FFMA.FTZ R179, R179, R18.reuse, -R124.reuse ;  /* 0x00000012b3b37223 */ /* 0x180fe2000001087c */
[----:B------:R-:W3:Y:S01]  /*7bd0*/  MUFU.EX2 R120, R120 ;  /* 0x0000007800787308 */ /* 0x000ee20000000800 */
[----:B-1----:R-:W-:Y:S01]  /*7be0*/  FFMA.FTZ R121, R2, R7, R159 ;  /* 0x0000000702797223 */ /* 0x002fe2000001009f */
[-CC-:B------:R-:W-:Y:S01]  /*7bf0*/  FFMA.FTZ R171, R171, R18.reuse, -R124.reuse ;  /* 0x00000012abab7223 */ /* 0x180fe2000001087c */
[----:B------:R-:W-:Y:S01]  /*7c00*/  FFMA.FTZ R139, R139, R18, -R124 ;  /* 0x000000128b8b7223 */ /* 0x000fe2000001087c */
[----:B------:R-:W-:Y:S01]  /*7c10*/  IMAD.U32 R129, RZ, RZ, UR6 ;  /* 0x00000006ff817e24 */ /* 0x000fe2000f8e00ff */
[----:B------:R-:W-:-:S02]  /*7c20*/  F2FP.BF16.F32.PACK_AB R186, R177, R186 ;  /* 0x000000bab1ba723e */ /* 0x000fc400000010ff */
[----:B------:R-:W-:Y:S01]  /*7c30*/  F2FP.BF16.F32.PACK_AB R190, R173, R190 ;  /* 0x000000beadbe723e */ /* 0x000fe200000010ff */
[----:B------:R-:W1:Y:S01]  /*7c40*/  MUFU.EX2 R161, R161 ;  /* 0x000000a100a17308 */ /* 0x000e620000000800 */
[C---:B--2---:R-:W-:Y:S01]  /*7c50*/  FADD.FTZ R121, R4.reuse, R121 ;  /* 0x0000007904797221 */ /* 0x044fe20000010000 */
[----:B------:R-:W-:Y:S01]  /*7c60*/  @!P6 VIADD R129, R129, 0x30860 ;  /* 0x000308608181e836 */ /* 0x000fe20000000000 */
[----:B------:R-:W-:Y:S02]  /*7c70*/  F2FP.BF16.F32.PACK_AB R184, R175, R184 ;  /* 0x000000b8afb8723e */ /* 0x000fe400000010ff */
[----:B------:R-:W-:Y:S01]  /*7c80*/  F2FP.BF16.F32.PACK_AB R189, R4, R159 ;  /* 0x0000009f04bd723e */ /* 0x000fe200000010ff */
[----:B------:R-:W-:Y:S01]  /*7c90*/  IMAD.MOV.U32 R4, RZ, RZ, R21 ;  /* 0x000000ffff047224 */ /* 0x000fe200078e0015 */
[----:B------:R-:W-:Y:S01]  /*7ca0*/  @!P6 PRMT R129, RZ, 0x654, R129 ;  /* 0x00000654ff81e816 */ /* 0x000fe20000000081 */
[----:B------:R-:W2:Y:S01]  /*7cb0*/  MUFU.EX2 R185, R185 ;  /* 0x000000b900b97308 */ /* 0x000ea20000000800 */
[----:B---3--:R-:W-:Y:S01]  /*7cc0*/  FADD.FTZ R14, R120, R121 ;  /* 0x00000079780e7221 */ /* 0x008fe20000010000 */
[----:B------:R-:W-:Y:S01]  /*7cd0*/  FADD.FTZ R121, R177, R136 ;  /* 0x00000088b1797221 */ /* 0x000fe20000010000 */
[----:B------:R3:W-:Y:S01]  /*7ce0*/  @!P6 SYNCS.ARRIVE.TRANS64.RED.A1T0 RZ, [R129+URZ], RZ ;  /* 0x000000ff81ffe9a7 */ /* 0x0007e2000810043f */
[----:B------:R-:W-:-:S02]  /*7cf0*/  F2FP.BF16.F32.PACK_AB R188, R188, R223 ;  /* 0x000000dfbcbc723e */ /* 0x000fc400000010ff */
[----:B------:R-:W-:Y:S01]  /*7d00*/  FADD.FTZ R136, R180, R121 ;  /* 0x00000079b4887221 */ /* 0x000fe20000010000 */
[----:B------:R-:W-:Y:S01]  /*7d10*/  FFMA.FTZ R121, R125, R18, -R124 ;  /* 0x000000127d797223 */ /* 0x000fe2000001087c */
[----:B------:R-:W4:Y:S01]  /*7d20*/  MUFU.EX2 R122, R122 ;  /* 0x0000007a007a7308 */ /* 0x000f220000000800 */
[----:B-1----:R-:W-:Y:S01]  /*7d30*/  FADD.FTZ R14, R161, R14 ;  /* 0x0000000ea10e7221 */ /* 0x002fe20000010000 */
[----:B------:R-:W-:Y:S02]  /*7d40*/  F2FP.BF16.F32.PACK_AB R180, R135, R180 ;  /* 0x000000b487b4723e */ /* 0x000fe400000010ff */
[----:B------:R-:W-:-:S04]  /*7d50*/  F2FP.BF16.F32.PACK_AB R191, R161, R120 ;  /* 0x00000078a1bf723e */ /* 0x000fc800000010ff */
        /* <DEDUP_REMOVED lines=10> */
[----:B------:R2:W-:Y:S01]  /*7e00*/  MUFU.EX2 R7, R127 ;  /* 0x0000007f00077308 */ /* 0x0005e20000000800 */
[----:B----4-:R-:W-:-:S07]  /*7e10*/  FADD.FTZ R125, R181, R14 ;  /* 0x0000000eb57d7221 */ /* 0x010fce0000010000 */
[----:B------:R-:W4:Y:S01]  /*7e20*/  MUFU.EX2 R183, R183 ;  /* 0x000000b700b77308 */ /* 0x000f220000000800 */
[----:B--2---:R-:W-:Y:S01]  /*7e30*/  FADD.FTZ R127, R135, R136 ;  /* 0x00000088877f7221 */ /* 0x004fe20000010000 */
[----:B-1----:R-:W-:Y:S01]  /*7e40*/  FADD.FTZ R14, R128, R125 ;  /* 0x0000007d800e7221 */ /* 0x002fe20000010000 */
[-CC-:B------:R-:W-:Y:S01]  /*7e50*/  FFMA.FTZ R136, R137, R18.reuse, -R124.reuse ;  /* 0x0000001289887223 */ /* 0x180fe2000001087c */
[----:B------:R-:W-:Y:S01]  /*7e60*/  FFMA.FTZ R124, R169, R18, -R124 ;  /* 0x00000012a97c7223 */ /* 0x000fe2000001087c */
[----:B------:R-:W-:Y:S01]  /*7e70*/  FADD.FTZ R138, R182, R127 ;  /* 0x0000007fb68a7221 */ /* 0x000fe20000010000 */
[C---:B------:R-:W-:Y:S02]  /*7e80*/  F2FP.BF16.F32.PACK_AB R182, R147.reuse, R182 ;  /* 0x000000b693b6723e */ /* 0x040fe400000010ff */
[----:B------:R-:W1:Y:S01]  /*7e90*/  MUFU.EX2 R178, R178 ;  /* 0x000000b200b27308 */ /* 0x000e620000000800 */
[----:B------:R-:W-:Y:S01]  /*7ea0*/  FADD.FTZ R127, R147, R138 ;  /* 0x0000008a937f7221 */ /* 0x000fe20000010000 */
[----:B------:R-:W-:-:S03]  /*7eb0*/  F2FP.BF16.F32.PACK_AB R181, R128, R181 ;  /* 0x000000b580b5723e */ /* 0x000fc600000010ff */
[----:B------:R-:W-:Y:S01]  /*7ec0*/  FADD.FTZ R138, R176, R127 ;  /* 0x0000007fb08a7221 */ /* 0x000fe20000010000 */
[C---:B------:R-:W-:Y:S02]  /*7ed0*/  F2FP.BF16.F32.PACK_AB R176, R149.reuse, R176 ;  /* 0x000000b095b0723e */ /* 0x040fe400000010ff */
[----:B------:R-:W2:Y:S01]  /*7ee0*/  MUFU.EX2 R130, R130 ;  /* 0x0000008200827308 */ /* 0x000ea20000000800 */
[----:B------:R-:W-:Y:S01]  /*7ef0*/  FADD.FTZ R127, R149, R138 ;  /* 0x0000008a957f7221 */ /* 0x000fe20000010000 */
[----:B----4-:R-:W-:-:S06]  /*7f00*/  FADD.FTZ R125, R183, R14 ;  /* 0x0000000eb77d7221 */ /* 0x010fcc0000010000 */
[----:B------:R-:W4:Y:S01]  /*7f10*/  MUFU.EX2 R151, R151 ;  /* 0x0000009700977308 */ /* 0x000f220000000800 */
[----:B-1----:R-:W-:-:S07]  /*7f20*/  FADD.FTZ R138, R178, R127 ;  /* 0x0000007fb28a7221 */ /* 0x002fce0000010000 */
[----:B------:R-:W-:Y:S01]  /*7f30*/  MUFU.EX2 R3, R3 ;  /* 0x0000000300037308 */ /* 0x000fe20000000800 */
[C---:B--2---:R-:W-:Y:S01]  /*7f40*/  FADD.FTZ R14, R130.reuse, R125 ;  /* 0x0000007d820e7221 */ /* 0x044fe20000010000 */
[----:B------:R-:W-:-:S06]  /*7f50*/  F2FP.BF16.F32.PACK_AB R183, R130, R183 ;  /* 0x000000b782b7723e */ /* 0x000fcc00000010ff */
[----:B------:R-:W1:Y:S01]  /*7f60*/  MUFU.EX2 R172, R172 ;  /* 0x000000ac00ac7308 */ /* 0x000e620000000800 */
[C---:B----4-:R-:W-:Y:S01]  /*7f70*/  FADD.FTZ R127, R151.reuse, R138 ;  /* 0x0000008a977f7221 */ /* 0x050fe20000010000 */
[----:B------:R-:W-:-:S06]  /*7f80*/  F2FP.BF16.F32.PACK_AB R178, R151, R178 ;  /* 0x000000b297b2723e */ /* 0x000fcc00000010ff */
[----:B------:R-:W2:Y:S08]  /*7f90*/  MUFU.EX2 R132, R132 ;  /* 0x0000008400847308 */ /* 0x000eb00000000800 */
[----:B------:R-:W4:Y:S01]  /*7fa0*/  MUFU.EX2 R153, R153 ;  /* 0x0000009900997308 */ /* 0x000f220000000800 */
[----:B-1----:R-:W-:-:S07]  /*7fb0*/  FADD.FTZ R138, R172, R127 ;  /* 0x0000007fac8a7221 */ /* 0x002fce0000010000 */
[----:B------:R-:W1:Y:S01]  /*7fc0*/  MUFU.EX2 R174, R174 ;  /* 0x000000ae00ae7308 */ /* 0x000e620000000800 */
[----:B--2---:R-:W-:-:S07]  /*7fd0*/  F2FP.BF16.F32.PACK_AB R177, R132, R3 ;  /* 0x0000000384b1723e */ /* 0x004fce00000010ff */
[----:B------:R-:W-:Y:S01]  /*7fe0*/  MUFU.EX2 R134, R134 ;  /* 0x0000008600867308 */ /* 0x000fe20000000800 */
[C---:B----4-:R-:W-:Y:S01]  /*7ff0*/  FADD.FTZ R125, R153.reuse, R138 ;  /* 0x0000008a997d7221 */ /* 0x050fe20000010000 */
[----:B------:R-:W-:-:S06]  /*8000*/  F2FP.BF16.F32.PACK_AB R172, R153, R172 ;  /* 0x000000ac99ac723e */ /* 0x000fcc00000010ff */
[----:B------:R-:W2:Y:S01]  /*8010*/  MUFU.EX2 R155, R155 ;  /* 0x0000009b009b7308 */ /* 0x000ea20000000800 */
[----:B-1----:R-:W-:-:S07]  /*8020*/  FADD.FTZ R138, R174, R125 ;  /* 0x0000007dae8a7221 */ /* 0x002fce0000010000 */
[----:B------:R-:W1:Y:S08]  /*8030*/  MUFU.EX2 R121, R121 ;  /* 0x0000007900797308 */ /* 0x000e700000000800 */
[----:B------:R4:W-:Y:S01]  /*8040*/  MUFU.EX2 R140, R123 ;  /* 0x0000007b008c7308 */ /* 0x0009e20000000800 */
[C---:B--2---:R-:W-:Y:S01]  /*8050*/  FADD.FTZ R125, R155.reuse, R138 ;  /* 0x0000008a9b7d7221 */ /* 0x044fe20000010000 */
[----:B------:R-:W-:-:S06]  /*8060*/  F2FP.BF16.F32.PACK_AB R174, R155, R174 ;  /* 0x000000ae9bae723e */ /* 0x000fcc00000010ff */
[----:B------:R-:W2:Y:S01]  /*8070*/  MUFU.EX2 R168, R168 ;  /* 0x000000a800a87308 */ /* 0x000ea20000000800 */
[----:B----4-:R-:W-:Y:S01]  /*8080*/  FADD.FTZ R123, R3, R14 ;  /* 0x0000000e037b7221 */ /* 0x010fe20000010000 */
[----:B------:R-:W-:-:S03]  /*8090*/  IMAD.MOV.U32 R3, RZ, RZ, R145 ;  /* 0x000000ffff037224 */ /* 0x000fc600078e0091 */
[----:B------:R-:W-:-:S03]  /*80a0*/  FADD.FTZ R14, R132, R123 ;  /* 0x0000007b840e7221 */ /* 0x000fc60000010000 */
[----:B------:R-:W4:Y:S01]  /*80b0*/  MUFU.EX2 R136, R136 ;  /* 0x0000008800887308 */ /* 0x000f220000000800 */
[----:B------:R-:W-:-:S04]  /*80c0*/  FADD.FTZ R123, R7, R14 ;  /* 0x0000000e077b7221 */ /* 0x000fc80000010000 */
[----:B------:R-:W-:-:S03]  /*80d0*/  FADD.FTZ R14, R134, R123 ;  /* 0x0000007b860e7221 */ /* 0x000fc60000010000 */
[----:B------:R-:W5:Y:S01]  /*80e0*/  MUFU.EX2 R157, R157 ;  /* 0x0000009d009d7308 */ /* 0x000f620000000800 */
[----:B-1----:R-:W-:Y:S01]  /*80f0*/  FADD.FTZ R123, R121, R14 ;  /* 0x0000000e797b7221 */ /* 0x002fe20000010000 */
[----:B--2---:R-:W-:-:S06]  /*8100*/  FADD.FTZ R138, R168, R125 ;  /* 0x0000007da88a7221 */ /* 0x004fcc0000010000 */
[----:B------:R-:W1:Y:S01]  /*8110*/  MUFU.EX2 R141, R141 ;  /* 0x0000008d008d7308 */ /* 0x000e620000000800 */
[C---:B----4-:R-:W-:Y:S01]  /*8120*/  FADD.FTZ R123, R136.reuse, R123 ;  /* 0x0000007b887b7221 */ /* 0x050fe20000010000 */
[----:B------:R-:W-:-:S03]  /*8130*/  F2FP.BF16.F32.PACK_AB R173, R136, R121 ;  /* 0x0000007988ad723e */ /* 0x000fc600000010ff */
[----:B------:R-:W-:-:S03]  /*8140*/  FADD.FTZ R123, R140, R123 ;  /* 0x0000007b8c7b7221 */ /* 0x000fc60000010000 */
[----:B------:R2:W4:Y:S01]  /*8150*/  MUFU.EX2 R142, R179 ;  /* 0x000000b3008e7308 */ /* 0x0005220000000800 */
[C---:B-----5:R-:W-:Y:S01]  /*8160*/  FADD.FTZ R125, R157.reuse, R138 ;  /* 0x0000008a9d7d7221 */ /* 0x060fe20000010000 */
[----:B------:R-:W-:-:S06]  /*8170*/  F2FP.BF16.F32.PACK_AB R168, R157, R168 ;  /* 0x000000a89da8723e */ /* 0x000fcc00000010ff */
[----:B------:R-:W5:Y:S01]  /*8180*/  MUFU.EX2 R169, R171 ;  /* 0x000000ab00a97308 */ /* 0x000f620000000800 */
[C---:B-1----:R-:W-:Y:S01]  /*8190*/  FADD.FTZ R123, R141.reuse, R123 ;  /* 0x0000007b8d7b7221 */ /* 0x042fe20000010000 */
[----:B--2---:R-:W-:Y:S02]  /*81a0*/  F2FP.BF16.F32.PACK_AB R179, R134, R7 ;  /* 0x0000000786b3723e */ /* 0x004fe400000010ff */
[----:B------:R-:W-:-:S04]  /*81b0*/  F2FP.BF16.F32.PACK_AB R175, R141, R140 ;  /* 0x0000008c8daf723e */ /* 0x000fc800000010ff */
[----:B------:R-:W1:Y:S01]  /*81c0*/  MUFU.EX2 R170, R170 ;  /* 0x000000aa00aa7308 */ /* 0x000e620000000800 */
[----:B----4-:R-:W-:-:S07]  /*81d0*/  FADD.FTZ R123, R142, R123 ;  /* 0x0000007b8e7b7221 */ /* 0x010fce0000010000 */
[----:B------:R-:W2:Y:S01]  /*81e0*/  MUFU.EX2 R138, R139 ;  /* 0x0000008b008a7308 */ /* 0x000ea20000000800 */
[C---:B-----5:R-:W-:Y:S01]  /*81f0*/  FADD.FTZ R123, R169.reuse, R123 ;  /* 0x0000007ba97b7221 */ /* 0x060fe20000010000 */
[----:B------:R-:W-:-:S06]  /*8200*/  F2FP.BF16.F32.PACK_AB R169, R169, R142 ;  /* 0x0000008ea9a9723e */ /* 0x000fcc00000010ff */
[----:B------:R-:W4:Y:S01]  /*8210*/  MUFU.EX2 R143, R143 ;  /* 0x0000008f008f7308 */ /* 0x000f220000000800 */
[----:B-1----:R-:W-:-:S07]  /*8220*/  FADD.FTZ R14, R170, R125 ;  /* 0x0000007daa0e7221 */ /* 0x002fce0000010000 */
[----:B------:R-:W1:Y:S01]  /*8230*/  MUFU.EX2 R124, R124 ;  /* 0x0000007c007c7308 */ /* 0x000e620000000800 */
[----:B--2---:R-:W-:Y:S01]  /*8240*/  FADD.FTZ R123, R138, R123 ;  /* 0x0000007b8a7b7221 */ /* 0x004fe20000010000 */
[C---:B----4-:R-:W-:Y:S01]  /*8250*/  FADD.FTZ R14, R143.reuse, R14 ;  /* 0x0000000e8f0e7221 */ /* 0x050fe20000010000 */
[----:B------:R-:W-:Y:S02]  /*8260*/  F2FP.BF16.F32.PACK_AB R170, R143, R170 ;  /* 0x000000aa8faa723e */ /* 0x000fe400000010ff */
[C---:B-1----:R-:W-:Y:S01]  /*8270*/  FADD.FTZ R7, R124.reuse, R123 ;  /* 0x0000007b7c077221 */ /* 0x042fe20000010000 */
[----:B------:R-:W-:Y:S01]  /*8280*/  F2FP.BF16.F32.PACK_AB R171, R124, R138 ;  /* 0x0000008a7cab723e */ /* 0x000fe200000010ff */
[----:B---3--:R-:W-:Y:S06]  /*8290*/  @P1 BRA `(.L_x_3761) ;  /* 0xffffffc800cc1947 */ /* 0x008fec000383ffff */
[----:B------:R-:W-:Y:S01]  /*82a0*/  IMAD.MOV.U32 R3, RZ, RZ, R145 ;  /* 0x000000ffff037224 */ /* 0x000fe200078e0091 */
[----:B------:R-:W-:Y:S01]  /*82b0*/  UMOV UR36, UR5 ;  /* 0x0000000500247c82 */ /* 0x000fe20008000000 */
[----:B------:R-:W-:Y:S01]  /*82c0*/  IMAD.MOV.U32 R4, RZ, RZ, R21 ;  /* 0x000000ffff047224 */ /* 0x000fe200078e0015 */
[----:B------:R-:W-:-:S06]  /*82d0*/  UMOV UR39, UR40 ;  /* 0x0000002800277c82 */ /* 0x000fcc0008000000 */
.L_x_3744:
[----:B------:R-:W1:Y:S01]  /*82e0*/  LDC R20, c[0x0][0x9e4] ;  /* 0x00027900ff147b82 */ /* 0x000e620000000800 */
[----:B------:R-:W-:Y:S01]  /*82f0*/  ULDC UR4, c[0x0][0x9dc] ;  /* 0x0002770000047ab9 */ /* 0x000fe20000000800 */
[----:B------:R-:W-:Y:S01]  /*8300*/  LOP3.LUT R195, R195, 0xffefffff, RZ, 0xc0, !PT ;  /* 0xffefffffc3c37812 */ /* 0x000fe200078ec0ff */
[----:B------:R-:W-:-:S05]  /*8310*/  VIADD R21, R194, -UR4 ;  /* 0x80000004c2157c36 */ /* 0x000fca0008000000 */
[----:B------:R-:W-:Y:S02]  /*8320*/  R2UR UR4, R21 ;  /* 0x00000000150472ca */ /* 0x000fe400000e0000 */
[----:B-1----:R-:W-:-:S13]  /*8330*/  ISETP.GE.AND P1, PT, R20, 0x1, PT ;  /* 0x000000011400780c */ /* 0x002fda0003f26270 */
[----:B------:R-:W-:Y:S01]  /*8340*/  @P1 LOP3.LUT R195, R195, 0x100000, RZ, 0xfc, !PT ;  /* 0x00100000c3c31812 */ /* 0x000fe200078efcff */
[----:B------:R-:W-:Y:S06]  /*8350*/  @!P1 BRA `(.L_x_3762) ;  /* 0x0000000000449947 */ /* 0x000fec0003800000 */
        /* <DEDUP_REMOVED lines=9> */
.L_x_3763:
[----:B------:R-:W-:-:S13]  /*83f0*/  ISETP.NE.AND P1, PT, R20, 0x1, PT ;  /* 0x000000011400780c */ /* 0x000fda0003f25270 */
[----:B------:R-:W1:Y:S02]  /*8400*/  @P1 LDC.64 R120, c[0x0][0x9e8] ;  /* 0x00027a00ff781b82 */ /* 0x000e640000000a00 */
[----:B-1----:R-:W-:-:S05]  /*8410*/  @P1 IMAD.HI.U32 R120, R194, R120, RZ ;  /* 0x00000078c2781227 */ /* 0x002fca00078e00ff */
[----:B------:R-:W-:-:S07]  /*8420*/  @P1 SHF.R.U32.HI R194, RZ, R121, R120 ;  /* 0x00000079ffc21219 */ /* 0x000fce0000011678 */
.L_x_3764:
[----:B------:R-:W-:-:S05]  /*8430*/  IMAD R194, R194, R20, RZ ;  /* 0x00000014c2c27224 */ /* 0x000fca00078e02ff */
[----:B------:R-:W-:-:S13]  /*8440*/  R2UR UR5, R194 ;  /* 0x00000000c20572ca */ /* 0x000fda00000e0000 */
[----:B------:R-:W-:-:S04]  /*8450*/  UISETP.LT.AND UP0, UPT, UR4, UR5, UPT ;  /* 0x000000050400728c */ /* 0x000fc8000bf01270 */
[----:B------:R-:W-:-:S12]  /*8460*/  USEL UR4, UR4, UR5, !UP0 ;  /* 0x0000000504047287 */ /* 0x000fd8000c000000 */
.L_x_3762:
[----:B------:R-:W-:-:S04]  /*8470*/  UIADD3 UR4, UR4, 0x5f, URZ ;  /* 0x0000005f04047890 */ /* 0x000fc8000fffe03f */
[----:B------:R-:W-:-:S04]  /*8480*/  UIMAD.WIDE UR4, UR4, 0x2aaaaaab, URZ ;  /* 0x2aaaaaab040478a5 */ /* 0x000fc8000f8e023f */
[----:B------:R-:W-:-:S04]  /*8490*/  USHF.R.U32.HI UR4, URZ, 0x1f, UR5 ;  /* 0x0000001f3f047899 */ /* 0x000fc80008011605 */
[----:B------:R-:W-:-:S04]  /*84a0*/  ULEA.HI.SX32 UR4, UR5, UR4, 0x1c ;  /* 0x0000000405047291 */ /* 0x000fc8000f8fe23f */
        /* <DEDUP_REMOVED lines=8> */
[----:B------:R-:W-:-:S05]  /*8530*/  ULDC UR5, c[0x0][0x9d8] ;  /* 0x0002760000057ab9 */ /* 0x000fca0000000800 */
.L_x_3774:
[----:B------:R-:W-:-:S04]  /*8540*/  UIADD3 UR36, UR4, 0x1, URZ ;  /* 0x0000000104247890 */ /* 0x000fc8000fffe03f */
[----:B------:R-:W-:-:S04]  /*8550*/  UISETP.NE.AND UP0, UPT, UR36, 0x2, UPT ;  /* 0x000000022400788c */ /* 0x000fc8000bf05270 */
[----:B------:R-:W-:Y:S02]  /*8560*/  USEL UR39, URZ, 0x1, UP0 ;  /* 0x000000013f277887 */ /* 0x000fe40008000000 */
[----:B------:R-:W-:Y:S02]  /*8570*/  USEL UR36, UR36, URZ, UP0 ;  /* 0x0000003f24247287 */ /* 0x000fe40008000000 */
[----:B------:R-:W-:Y:S01]  /*8580*/  ULOP3.LUT UR39, UR7, UR39, URZ, 0x3c, !UPT ;  /* 0x0000002707277292 */ /* 0x000fe2000f8e3c3f */
[----:B------:R-:W-:Y:S11]  /*8590*/  @!P0 BRA `(.L_x_3766) ;  /* 0x0000000000048947 */ /* 0x000ff60003800000 */
[----:B------:R-:W-:Y:S01]  /*85a0*/  BPT.TRAP 0x1 ;  /* 0x000000040000795c */ /* 0x000fe20000300000 */
.L_x_3766:
[----:B------:R-:W-:Y:S01]  /*85b0*/  ULEA UR6, UR36, UR37, 0x3 ;  /* 0x0000002524067291 */ /* 0x000fe2000f8e183f */
[----:B------:R-:W-:-:S05]  /*85c0*/  IMAD.U32 R3, RZ, RZ, UR39 ;  /* 0x00000027ff037e24 */ /* 0x000fca000f8e00ff */
[----:B------:R-:W-:-:S04]  /*85d0*/  SHF.L.U32 R3, R3, 0x1f, RZ ;  /* 0x0000001f03037819 */ /* 0x000fc800000006ff */
[----:B------:R1:W2:Y:S01]  /*85e0*/  SYNCS.PHASECHK.TRANS64.TRYWAIT P1, [UR6+0x30830], R3 ;  /* 0x03083003ff0075a7 */ /* 0x0002a20008020146 */
[----:B------:R-:W-:Y:S05]  /*85f0*/  @!P0 BRA `(.L_x_3767) ;  /* 0x0000000000048947 */ /* 0x000fea0003800000 */
[----:B------:R-:W-:Y:S01]  /*8600*/  BPT.TRAP 0x1 ;  /* 0x000000040000795c */ /* 0x000fe20000300000 */
.L_x_3767:
[----:B--2---:R-:W-:Y:S05]  /*8610*/  @P1 BRA `(.L_x_3768) ;  /* 0x0000000000081947 */ /* 0x004fea0003800000 */
[----:B------:R-:W2:Y:S02]  /*8620*/  SYNCS.PHASECHK.TRANS64.TRYWAIT P1, [UR6+0x30830], R3 ;  /* 0x03083003ff0075a7 */ /* 0x000ea40008020146 */
[----:B--2---:R-:W-:Y:S05]  /*8630*/  @!P1 BRA `(.L_x_3769) ;  /* 0x000000b400bc9947 */ /* 0x004fea0003800000 */
.L_x_3768:
        /* <DEDUP_REMOVED lines=167> */
.L_x_3770:
[----:B------:R-:W-:Y:S01]  /*90b0*/  ULEA UR10, UR4, UR37, 0x3 ;  /* 0x00000025040a7291 */ /* 0x000fe2000f8e183f */
[----:B------:R-:W-:-:S05]  /*90c0*/  IMAD.U32 R0, RZ, RZ, UR7 ;  /* 0x00000007ff007e24 */ /* 0x000fca000f8e00ff */
[----:B------:R-:W-:-:S04]  /*90d0*/  SHF.L.U32 R0, R0, 0x1f, RZ ;  /* 0x0000001f00007819 */ /* 0x000fc800000006ff */
[----:B------:R3:W4:Y:S01]  /*90e0*/  SYNCS.PHASECHK.TRANS64.TRYWAIT P1, [UR10+0x30850], R0 ;  /* 0x03085000ff0075a7 */ /* 0x000722000802014a */
[----:B------:R-:W-:Y:S05]  /*90f0*/  @!P0 BRA `(.L_x_3771) ;  /* 0x0000000000048947 */ /* 0x000fea0003800000 */
[----:B------:R-:W-:Y:S01]  /*9100*/  BPT.TRAP 0x1 ;  /* 0x000000040000795c */ /* 0x000fe20000300000 */
.L_x_3771:
[----:B----4-:R-:W-:Y:S05]  /*9110*/  @P1 BRA `(.L_x_3772) ;  /* 0x0000000000081947 */ /* 0x010fea0003800000 */
[----:B------:R-:W4:Y:S02]  /*9120*/  SYNCS.PHASECHK.TRANS64.TRYWAIT P1, [UR10+0x30850], R0 ;  /* 0x03085000ff0075a7 */ /* 0x000f24000802014a */
[----:B----4-:R-:W-:Y:S05]  /*9130*/  @!P1 BRA `(.L_x_3773) ;  /* 0x000000ac00149947 */ /* 0x010fea0003800000 */
.L_x_3772:
        /* <DEDUP_REMOVED lines=25> */
[----:B------:R-:W-:Y:S01]  /*92d0*/  HGMMA.64x192x16.F32.BF16 R24, R188, gdesc[UR4].tnspB, R24, gsb0 ;  /* 0x42e00004bc187df0 */ /* 0x000fe20008001818 */
[----:B------:R-:W-:Y:S01]  /*92e0*/  UIADD3 UR6, UR4, 0x80, URZ ;  /* 0x0000008004067890 */ /* 0x000fe2000fffe03f */
[----:B---3--:R-:W-:Y:S01]  /*92f0*/  FMNMX.FTZ R0, R2, R21, !PT ;  /* 0x0000001502007209 */ /* 0x008fe20007810000 */
[----:B------:R-:W-:Y:S01]  /*9300*/  UMOV UR7, 0x40000040 ;  /* 0x4000004000077882 */ /* 0x000fe20000000000 */
[----:B------:R-:W-:Y:S01]  /*9310*/  MUFU.TANH R207, R207 ;  /* 0x000000cf00cf7308 */ /* 0x000fe20000002400 */
[----:B------:R-:W-:Y:S01]  /*9320*/  FMUL.FTZ R123, R123, UR5 ;  /* 0x000000057b7b7c20 */ /* 0x000fe20008410000 */
[----:B------:R-:W-:Y:S01]  /*9330*/  FMUL.FTZ R229, R160, UR5 ;  /* 0x00000005a0e57c20 */ /* 0x000fe20008410000 */
[----:B------:R-:W-:Y:S01]  /*9340*/  FMUL.FTZ R235, R161, UR5 ;  /* 0x00000005a1eb7c20 */ /* 0x000fe20008410000 */
[----:B------:R-:W-:Y:S01]  /*9350*/  FMUL.FTZ R127, R127, UR5 ;  /* 0x000000057f7f7c20 */ /* 0x000fe20008410000 */
[----:B-1----:R-:W-:Y:S01]  /*9360*/  FMNMX.FTZ R0, R3, R0, !PT ;  /* 0x0000000003007209 */ /* 0x002fe20007810000 */
        /* <DEDUP_REMOVED lines=21> */
[----:B------:R-:W1:Y:S01]  /*94c0*/  LDC R18, c[0x0][0x988] ;  /* 0x00026200ff127b82 */ /* 0x000e620000000800 */
[----:B------:R-:W-:Y:S01]  /*94d0*/  FMUL.FTZ R167, R167, UR5 ;  /* 0x00000005a7a77c20 */ /* 0x000fe20008410000 */
[----:B------:R-:W2:Y:S03]  /*94e0*/  S2R R208, SR_TID.X ;  /* 0x0000000000d07919 */ /* 0x000ea60000002100 */
[----:B------:R-:W-:Y:S08]  /*94f0*/  MUFU.TANH R215, R215 ;  /* 0x000000d700d77308 */ /* 0x000ff00000002400 */
[----:B------:R-:W-:Y:S08]  /*9500*/  MUFU.TANH R217, R217 ;  /* 0x000000d900d97308 */ /* 0x000ff00000002400 */
[----:B------:R-:W-:Y:S08]  /*9510*/  MUFU.TANH R219, R219 ;  /* 0x000000db00db7308 */ /* 0x000ff00000002400 */
[----:B------:R-:W-:Y:S01]  /*9520*/  MUFU.TANH R221, R221 ;  /* 0x000000dd00dd7308 */ /* 0x000fe20000002400 */
[----:B--2---:R-:W-:-:S07]  /*9530*/  LOP3.LUT P1, RZ, R208, 0x7f, RZ, 0xc0, !PT ;  /* 0x0000007fd0ff7812 */ /* 0x004fce000782c0ff */
[----:B------:R-:W-:Y:S08]  /*9540*/  MUFU.TANH R225, R225 ;  /* 0x000000e100e17308 */ /* 0x000ff00000002400 */
[----:B------:R-:W-:Y:S08]  /*9550*/  MUFU.TANH R233, R233 ;  /* 0x000000e900e97308 */ /* 0x000ff00000002400 */
[----:B------:R-:W-:Y:S08]  /*9560*/  MUFU.TANH R227, R227 ;  /* 0x000000e300e37308 */ /* 0x000ff00000002400 */
[----:B------:R-:W2:Y:S08]  /*9570*/  MUFU.TANH R121, R121 ;  /* 0x0000007900797308 */ /* 0x000eb00000002400 */
[----:B------:R-:W-:Y:S08]  /*9580*/  MUFU.TANH R237, R237 ;  /* 0x000000ed00ed7308 */ /* 0x000ff00000002400 */
[----:B------:R-:W3:Y:S01]  /*9590*/  MUFU.TANH R123, R123 ;  /* 0x0000007b007b7308 */ /* 0x000ee20000002400 */
[----:B--2---:R-:W-:-:S07]  /*95a0*/  FMNMX.FTZ R122, R121, R194, !PT ;  /* 0x000000c2797a7209 */ /* 0x004fce0007810000 */
[----:B------:R-:W-:Y:S08]  /*95b0*/  MUFU.TANH R229, R229 ;  /* 0x000000e500e57308 */ /* 0x000ff00000002400 */
[----:B------:R-:W-:Y:S01]  /*95c0*/  MUFU.TANH R235, R235 ;  /* 0x000000eb00eb7308 */ /* 0x000fe20000002400 */
[----:B---3--:R-:W-:-:S07]  /*95d0*/  FMNMX.FTZ R122, R123, R122, !PT ;  /* 0x0000007a7b7a7209 */ /* 0x008fce0007810000 */
        /* <DEDUP_REMOVED lines=38> */
[----:B------:R-:W2:Y:S01]  /*9840*/  MUFU.TANH R185, R185 ;  /* 0x000000b900b97308 */ /* 0x000ea20000002400 */
[----:B------:R-:W-:-:S07]  /*9850*/  UMOV UR7, 0x40000040 ;  /* 0x4000004000077882 */ /* 0x000fce0000000000 */
[----:B------:R-:W3:Y:S08]  /*9860*/  MUFU.TANH R187, R187 ;  /* 0x000000bb00bb7308 */ /* 0x000ef00000002400 */
[----:B------:R-:W4:Y:S01]  /*9870*/  MUFU.TANH R125, R125 ;  /* 0x0000007d007d7308 */ /* 0x000f220000002400 */
[----:B--2---:R-:W-:-:S04]  /*9880*/  FMNMX.FTZ R0, R185, R0, !PT ;  /* 0x00000000b9007209 */ /* 0x004fc80007810000 */
[----:B---3--:R-:W-:-:S04]  /*9890*/  FMNMX.FTZ R0, R187, R0, !PT ;  /* 0x00000000bb007209 */ /* 0x008fc80007810000 */
[----:B------:R-:W-:-:S04]  /*98a0*/  FMNMX.FTZ R0, R189, R0, !PT ;  /* 0x00000000bd007209 */ /* 0x000fc80007810000 */
[----:B------:R-:W-:Y:S02]  /*98b0*/  FMNMX.FTZ R0, R191, R0, !PT ;  /* 0x00000000bf007209 */ /* 0x000fe40007810000 */
[----:B----4-:R-:W-:Y:S02]  /*98c0*/  FMNMX.FTZ R122, R125, R122, !PT ;  /* 0x0000007a7d7a7209 */ /* 0x010fe40007810000 */
        /* <DEDUP_REMOVED lines=41> */
[----:B------:R-:W-:-:S04]  /*9b60*/  FMNMX.FTZ R0, R235, R0, !PT ;  /* 0x00000000eb007209 */ /* 0x000fc80007810000 */
[----:B------:R-:W-:-:S04]  /*9b70*/  FMNMX.FTZ R0, R231, R0, !PT ;  /* 0x00000000e7007209 */ /* 0x000fc80007810000 */
[----:B------:R-:W-:-:S05]  /*9b80*/  FMNMX.FTZ R0, R223, R0, !PT ;  /* 0x00000000df007209 */ /* 0x000fca0007810000 */
[----:B------:R-:W2:Y:S02]  /*9b90*/  SHFL.BFLY PT, R157, R0, 0x2, 0x1f ;  /* 0x0c401f00009d7f89 */ /* 0x000ea400000e0000 */
[----:B--2---:R-:W-:Y:S01]  /*9ba0*/  FMNMX.FTZ R4, R0, R157, !PT ;  /* 0x0000009d00047209 */ /* 0x004fe20007810000 */
[----:B------:R-:W-:-:S06]  /*9bb0*/  FMUL.FTZ R157, R158, UR5 ;  /* 0x000000059e9d7c20 */ /* 0x000fcc0008410000 */
[----:B------:R-:W2:Y:S02]  /*9bc0*/  MUFU.TANH R157, R157 ;  /* 0x0000009d009d7308 */ /* 0x000ea40000002400 */
[----:B--2---:R-:W-:-:S04]  /*9bd0*/  FMNMX.FTZ R122, R157, R122, !PT ;  /* 0x0000007a9d7a7209 */ /* 0x004fc80007810000 */
[----:B------:R-:W-:-:S04]  /*9be0*/  FMNMX.FTZ R122, R159, R122, !PT ;  /* 0x0000007a9f7a7209 */ /* 0x000fc80007810000 */
[----:B------:R-:W-:-:S04]  /*9bf0*/  FMNMX.FTZ R122, R161, R122, !PT ;  /* 0x0000007aa17a7209 */ /* 0x000fc80007810000 */
[----:B------:R-:W-:-:S04]  /*9c00*/  FMNMX.FTZ R122, R163, R122, !PT ;  /* 0x0000007aa37a7209 */ /* 0x000fc80007810000 */
[----:B------:R-:W-:-:S04]  /*9c10*/  FMNMX.FTZ R122, R165, R122, !PT ;  /* 0x0000007aa57a7209 */ /* 0x000fc80007810000 */
[----:B------:R-:W-:Y:S01]  /*9c20*/  FMNMX.FTZ R122, R167, R122, !PT ;  /* 0x0000007aa77a7209 */ /* 0x000fe20007810000 */
[----:B------:R-:W-:Y:S02]  /*9c30*/  WARPGROUP.DEPBAR.LE gsb0, 0x0 ;  /* 0x00008000000079c5 */ /* 0x000fe40000010000 */
[----:B------:R-:W-:Y:S01]  /*9c40*/  WARPGROUP.ARRIVE ;  /* 0x00000000000079c5 */ /* 0x000fe20000000000 */
[----:B------:R-:W2:Y:S05]  /*9c50*/  SHFL.BFLY PT, R177, R4, 0x1, 0x1f ;  /* 0x0c201f0004b17f89 */ /* 0x000eaa00000e0000 */
[----:B------:R-:W-:Y:S01]  /*9c60*/  HGMMA.64x192x16.F32.BF16 R24, R172, gdesc[UR4].tnspB, R24, gsb0 ;  /* 0x42e00004ac187df0 */ /* 0x000fe20008001818 */
[----:B------:R-:W-:Y:S01]  /*9c70*/  UIADD3 UR6, UR4, 0x280, URZ ;  /* 0x0000028004067890 */ /* 0x000fe2000fffe03f */
[----:B------:R-:W-:-:S02]  /*9c80*/  UMOV UR7, 0x40000040 ;  /* 0x4000004000077882 */ /* 0x000fc40000000000 */
[----:B------:R-:W-:Y:S01]  /*9c90*/  UMOV UR4, UR36 ;  /* 0x0000002400047c82 */ /* 0x000fe20008000000 */
[----:B--2---:R-:W-:-:S05]  /*9ca0*/  FMNMX.FTZ R4, R4, R177, !PT ;  /* 0x000000b104047209 */ /* 0x004fca0007810000 */
[C---:B-1----:R-:W-:Y:S01]  /*9cb0*/  FMUL.FTZ R120, R4.reuse, R18 ;  /* 0x0000001204787220 */ /* 0x042fe20000410000 */
[----:B------:R-:W-:-:S03]  /*9cc0*/  FADD.FTZ R21, -R4, R21 ;  /* 0x0000001504157221 */ /* 0x000fc60000010100 */
[-CC-:B------:R-:W-:Y:S01]  /*9cd0*/  FFMA.FTZ R188, R3, R18.reuse, -R120.reuse ;  /* 0x0000001203bc7223 */ /* 0x180fe20000010878 */
[-C--:B------:R-:W-:Y:S01]  /*9ce0*/  FMUL.FTZ R0, R21, R18.reuse ;  /* 0x0000001215007220 */ /* 0x080fe20000410000 */
[----:B------:R-:W1:Y:S01]  /*9cf0*/  SHFL.BFLY PT, R3, R122, 0x2, 0x1f ;  /* 0x0c401f007a037f89 */ /* 0x000e6200000e0000 */
        /* <DEDUP_REMOVED lines=18> */
[----:B-1----:R-:W-:Y:S01]  /*9e20*/  FMNMX.FTZ R2, R122, R3, !PT ;  /* 0x000000037a027209 */ /* 0x002fe20007810000 */
[----:B------:R-:W-:-:S06]  /*9e30*/  FFMA.FTZ R122, R229, R18, -R120 ;  /* 0x00000012e57a7223 */ /* 0x000fcc0000010878 */
[----:B------:R-:W-:Y:S01]  /*9e40*/  MUFU.EX2 R21, R21 ;  /* 0x0000001500157308 */ /* 0x000fe20000000800 */
[----:B------:R-:W1:Y:S07]  /*9e50*/  SHFL.BFLY PT, R3, R2, 0x1, 0x1f ;  /* 0x0c201f0002037f89 */ /* 0x000e6e00000e0000 */
[----:B------:R-:W-:Y:S08]  /*9e60*/  MUFU.EX2 R188, R188 ;  /* 0x000000bc00bc7308 */ /* 0x000ff00000000800 */
[----:B------:R-:W-:Y:S08]  /*9e70*/  MUFU.EX2 R190, R190 ;  /* 0x000000be00be7308 */ /* 0x000ff00000000800 */
[----:B------:R-:W-:Y:S01]  /*9e80*/  MUFU.EX2 R177, R177 ;  /* 0x000000b100b17308 */ /* 0x000fe20000000800 */
[----:B-1----:R-:W-:-:S05]  /*9e90*/  FMNMX.FTZ R3, R2, R3, !PT ;  /* 0x0000000302037209 */ /* 0x002fca0007810000 */
[----:B------:R-:W-:Y:S02]  /*9ea0*/  FADD.FTZ R181, -R3, R194 ;  /* 0x000000c203b57221 */ /* 0x000fe40000010100 */
[----:B------:R-:W-:Y:S01]  /*9eb0*/  MUFU.EX2 R184, R184 ;  /* 0x000000b800b87308 */ /* 0x000fe20000000800 */
[----:B------:R-:W-:Y:S02]  /*9ec0*/  IMAD.MOV.U32 R194, RZ, RZ, R3 ;  /* 0x000000ffffc27224 */ /* 0x000fe400078e0003 */
[----:B------:R-:W-:-:S05]  /*9ed0*/  FMUL.FTZ R181, R181, R18 ;  /* 0x00000012b5b57220 */ /* 0x000fca0000410000 */
[----:B------:R1:W-:Y:S08]  /*9ee0*/  MUFU.EX2 R2, R181 ;  /* 0x000000b500027308 */ /* 0x0003f00000000800 */
        /* <DEDUP_REMOVED lines=18> */
[-CC-:B------:R-:W-:Y:S01]  /*a010*/  FFMA.FTZ R174, R227, R18.reuse, -R120.reuse ;  /* 0x00000012e3ae7223 */ /* 0x180fe20000010878 */
[-C--:B------:R-:W-:Y:S01]  /*a020*/  FFMA.FTZ R217, R223, R18.reuse, -R120 ;  /* 0x00000012dfd97223 */ /* 0x080fe20000010878 */
[----:B------:R-:W-:Y:S01]  /*a030*/  HGMMA.64x192x16.F32.BF16 R24, R168, gdesc[UR4].tnspB, R24, gsb0 ;  /* 0x42e00004a8187df0 */ /* 0x000fe20008001818 */
[-C--:B------:R-:W-:Y:S01]  /*a040*/  FMUL.FTZ R120, R3, R18.reuse ;  /* 0x0000001203787220 */ /* 0x080fe20000410000 */
[----:B------:R-:W-:Y:S01]  /*a050*/  MUFU.EX2 R173, R173 ;  /* 0x000000ad00ad7308 */ /* 0x000fe20000000800 */
[----:B------:R-:W-:Y:S02]  /*a060*/  UMOV UR7, UR39 ;  /* 0x0000002700077c82 */ /* 0x000fe40008000000 */
[-CC-:B------:R-:W-:Y:S01]  /*a070*/  FFMA.FTZ R189, R121, R18.reuse, -R120.reuse ;  /* 0x0000001279bd7223 */ /* 0x180fe20000010878 */
[----:B------:R-:W-:Y:S01]  /*a080*/  FFMA.FTZ R191, R125, R18, -R120 ;  /* 0x000000127dbf7223 */ /* 0x000fe20000010878 */
[----:B------:R-:W-:-:S02]  /*a090*/  IMAD.U32 R125, RZ, RZ, UR36 ;  /* 0x00000024ff7d7e24 */ /* 0x000fc4000f8e00ff */
[-CC-:B------:R-:W-:Y:S01]  /*a0a0*/  FFMA.FTZ R126, R123, R18.reuse, -R120.reuse ;  /* 0x000000127b7e7223 */ /* 0x180fe20000010878 */
[-CC-:B------:R-:W-:Y:S01]  /*a0b0*/  FFMA.FTZ R128, R127, R18.reuse, -R120.reuse ;  /* 0x000000127f807223 */ /* 0x180fe20000010878 */
[-CC-:B------:R-:W-:Y:S01]  /*a0c0*/  FFMA.FTZ R185, R129, R18.reuse, -R120.reuse ;  /* 0x0000001281b97223 */ /* 0x180fe20000010878 */
[----:B------:R-:W2:Y:S01]  /*a0d0*/  MUFU.EX2 R189, R189 ;  /* 0x000000bd00bd7308 */ /* 0x000ea20000000800 */
[----:B------:R-:W-:Y:S01]  /*a0e0*/  @!P1 LEA R125, R125, UR37, 0x3 ;  /* 0x000000257d7d9c11 */ /* 0x000fe2000f8e18ff */
[-CC-:B------:R-:W-:Y:S01]  /*a0f0*/  FFMA.FTZ R130, R131, R18.reuse, -R120.reuse ;  /* 0x0000001283827223 */ /* 0x180fe20000010878 */
[----:B------:R-:W-:Y:S02]  /*a100*/  IMAD.U32 R129, RZ, RZ, UR10 ;  /* 0x0000000aff817e24 */ /* 0x000fe4000f8e00ff */
[-CC-:B------:R-:W-:Y:S01]  /*a110*/  FFMA.FTZ R121, R133, R18.reuse, -R120.reuse ;  /* 0x0000001285797223 */ /* 0x180fe20000010878 */
[----:B------:R-:W-:Y:S01]  /*a120*/  FFMA.FTZ R132, R135, R18, -R120 ;  /* 0x0000001287847223 */ /* 0x000fe20000010878 */
[----:B------:R-:W-:-:S02]  /*a130*/  @!P1 VIADD R125, R125, 0x30840 ;  /* 0x000308407d7d9836 */ /* 0x000fc40000000000 */
[-CC-:B-1----:R-:W-:Y:S01]  /*a140*/  FFMA.FTZ R181, R137, R18.reuse, -R120.reuse ;  /* 0x0000001289b57223 */ /* 0x182fe20000010878 */
[----:B------:R-:W1:Y:S01]  /*a150*/  MUFU.EX2 R126, R126 ;  /* 0x0000007e007e7308 */ /* 0x000e620000000800 */
[----:B------:R-:W-:Y:S02]  /*a160*/  @!P1 VIADD R129, R129, 0x30860 ;  /* 0x0003086081819836 */ /* 0x000fe40000000000 */
[-CC-:B------:R-:W-:Y:S01]  /*a170*/  FFMA.FTZ R134, R139, R18.reuse, -R120.reuse ;  /* 0x000000128b867223 */ /* 0x180fe20000010878 */
[----:B------:R-:W-:Y:S01]  /*a180*/  @!P1 PRMT R125, RZ, 0x654, R125 ;  /* 0x00000654ff7d9816 */ /* 0x000fe2000000007d */
[-CC-:B------:R-:W-:Y:S01]  /*a190*/  FFMA.FTZ R183, R141, R18.reuse, -R120.reuse ;  /* 0x000000128db77223 */ /* 0x180fe20000010878 */
[-CC-:B------:R-:W-:Y:S01]  /*a1a0*/  FFMA.FTZ R136, R143, R18.reuse, -R120.reuse ;  /* 0x000000128f887223 */ /* 0x180fe20000010878 */
[----:B------:R-:W-:Y:S01]  /*a1b0*/  @!P1 PRMT R129, RZ, 0x654, R129 ;  /* 0x00000654ff819816 */ /* 0x000fe20000000081 */
[-CC-:B------:R-:W-:Y:S01]  /*a1c0*/  FFMA.FTZ R123, R145, R18.reuse, -R120.reuse ;  /* 0x00000012917b7223 */ /* 0x180fe20000010878 */
[----:B------:R-:W3:Y:S01]  /*a1d0*/  MUFU.EX2 R191, R191 ;  /* 0x000000bf00bf7308 */ /* 0x000ee20000000800 */
[----:B--2---:R-:W-:Y:S01]  /*a1e0*/  FFMA.FTZ R127, R2, R7, R189 ;  /* 0x00000007027f7223 */ /* 0x004fe200000100bd */
[-CC-:B------:R-:W-:Y:S01]  /*a1f0*/  FFMA.FTZ R138, R147, R18.reuse, -R120.reuse ;  /* 0x00000012938a7223 */ /* 0x180fe20000010878 */
[-CC-:B------:R-:W-:Y:S01]  /*a200*/  FFMA.FTZ R149, R149, R18.reuse, -R120.reuse ;  /* 0x0000001295957223 */ /* 0x180fe20000010878 */
[-CC-:B------:R-:W-:Y:S01]  /*a210*/  FFMA.FTZ R155, R155, R18.reuse, -R120.reuse ;  /* 0x000000129b9b7223 */ /* 0x180fe20000010878 */
[-CC-:B------:R-:W-:Y:S01]  /*a220*/  FFMA.FTZ R157, R157, R18.reuse, -R120.reuse ;  /* 0x000000129d9d7223 */ /* 0x180fe20000010878 */
[-CC-:B------:R-:W-:Y:S01]  /*a230*/  FFMA.FTZ R159, R159, R18.reuse, -R120.reuse ;  /* 0x000000129f9f7223 */ /* 0x180fe20000010878 */
[-CC-:B------:R-:W-:Y:S01]  /*a240*/  FFMA.FTZ R161, R161, R18.reuse, -R120.reuse ;  /* 0x00000012a1a17223 */ /* 0x180fe20000010878 */
[----:B------:R-:W2:Y:S01]  /*a250*/  MUFU.EX2 R128, R128 ;  /* 0x0000008000807308 */ /* 0x000ea20000000800 */
[C---:B-1----:R-:W-:Y:S01]  /*a260*/  FADD.FTZ R140, R126.reuse, R127 ;  /* 0x0000007f7e8c7221 */ /* 0x042fe20000010000 */
[----:B------:R-:W-:Y:S01]  /*a270*/  F2FP.BF16.F32.PACK_AB R189, R126, R189 ;  /* 0x000000bd7ebd723e */ /* 0x000fe200000010ff */
[-CC-:B------:R-:W-:Y:S01]  /*a280*/  FFMA.FTZ R163, R163, R18.reuse, -R120.reuse ;  /* 0x00000012a3a37223 */ /* 0x180fe20000010878 */
[----:B------:R-:W-:-:S04]  /*a290*/  FFMA.FTZ R165, R165, R18, -R120 ;  /* 0x00000012a5a57223 */ /* 0x000fc80000010878 */
[----:B------:R-:W1:Y:S01]  /*a2a0*/  MUFU.EX2 R185, R185 ;  /* 0x000000b900b97308 */ /* 0x000e620000000800 */
[----:B---3--:R-:W-:-:S07]  /*a2b0*/  FADD.FTZ R127, R191, R140 ;  /* 0x0000008cbf7f7221 */ /* 0x008fce0000010000 */
[----:B------:R-:W3:Y:S01]  /*a2c0*/  MUFU.EX2 R130, R130 ;  /* 0x0000008200827308 */ /* 0x000ee20000000800 */
[C---:B--2---:R-:W-:Y:S01]  /*a2d0*/  FADD.FTZ R140, R128.reuse, R127 ;  /* 0x0000007f808c7221 */ /* 0x044fe20000010000 */
[----:B------:R-:W-:-:S06]  /*a2e0*/  F2FP.BF16.F32.PACK_AB R191, R128, R191 ;  /* 0x000000bf80bf723e */ /* 0x000fcc00000010ff */
[----:B------:R-:W2:Y:S01]  /*a2f0*/  MUFU.EX2 R121, R121 ;  /* 0x0000007900797308 */ /* 0x000ea20000000800 */
[----:B-1----:R-:W-:-:S07]  /*a300*/  FADD.FTZ R127, R185, R140 ;  /* 0x0000008cb97f7221 */ /* 0x002fce0000010000 */
[----:B------:R-:W1:Y:S01]  /*a310*/  MUFU.EX2 R132, R132 ;  /* 0x0000008400847308 */ /* 0x000e620000000800 */
[C---:B---3--:R-:W-:Y:S01]  /*a320*/  FADD.FTZ R140, R130.reuse, R127 ;  /* 0x0000007f828c7221 */ /* 0x048fe20000010000 */
[----:B------:R-:W-:-:S06]  /*a330*/  F2FP.BF16.F32.PACK_AB R185, R130, R185 ;  /* 0x000000b982b9723e */ /* 0x000fcc00000010ff */
[----:B------:R-:W-:Y:S01]  /*a340*/  MUFU.EX2 R181, R181 ;  /* 0x000000b500b57308 */ /* 0x000fe20000000800 */
[----:B--2---:R-:W-:-:S07]  /*a350*/  FADD.FTZ R127, R121, R140 ;  /* 0x0000008c797f7221 */ /* 0x004fce0000010000 */
[----:B------:R-:W-:Y:S01]  /*a360*/  MUFU.EX2 R134, R134 ;  /* 0x0000008600867308 */ /* 0x000fe20000000800 */
[----:B-1----:R-:W-:-:S07]  /*a370*/  FADD.FTZ R140, R132, R127 ;  /* 0x0000007f848c7221 */ /* 0x002fce0000010000 */
        /* <DEDUP_REMOVED lines=12> */
[----:B------:R-:W1:Y:S08]  /*a440*/  MUFU.EX2 R163, R163 ;  /* 0x000000a300a37308 */ /* 0x000e700000000800 */
[----:B------:R-:W-:Y:S08]  /*a450*/  MUFU.EX2 R124, R124 ;  /* 0x0000007c007c7308 */ /* 0x000ff00000000800 */
[----:B------:R-:W-:Y:S01]  /*a460*/  MUFU.EX2 R165, R165 ;  /* 0x000000a500a57308 */ /* 0x000fe20000000800 */
[----:B------:R-:W-:-:S02]  /*a470*/  WARPGROUP.DEPBAR.LE gsb0, 0x0 ;  /* 0x00008000000079c5 */ /* 0x000fc40000010000 */
[----:B------:R2:W-:Y:S01]  /*a480*/  @!P1 SYNCS.ARRIVE.TRANS64.RED.A1T0 RZ, [R125+URZ], RZ ;  /* 0x000000ff7dff99a7 */ /* 0x0005e2000810043f */
[----:B------:R-:W-:-:S04]  /*a490*/  F2FP.BF16.F32.PACK_AB R168, R215, R122 ;  /* 0x0000007ad7a8723e */ /* 0x000fc800000010ff */
[----:B------:R-:W-:Y:S01]  /*a4a0*/  MUFU.EX2 R217, R217 ;  /* 0x000000d900d97308 */ /* 0x000fe20000000800 */
[----:B-1----:R-:W-:Y:S01]  /*a4b0*/  F2FP.BF16.F32.PACK_AB R169, R163, R161 ;  /* 0x000000a1a3a9723e */ /* 0x002fe200000010ff */
[----:B--2---:R-:W-:Y:S01]  /*a4c0*/  FFMA.FTZ R125, R0, R14, R21 ;  /* 0x0000000e007d7223 */ /* 0x004fe20000010015 */
[----:B------:R1:W-:Y:S01]  /*a4d0*/  @!P1 SYNCS.ARRIVE.TRANS64.RED.A1T0 RZ, [R129+URZ], RZ ;  /* 0x000000ff81ff99a7 */ /* 0x0003e2000810043f */
[-C--:B------:R-:W-:Y:S01]  /*a4e0*/  FFMA.FTZ R14, R151, R18.reuse, -R120 ;  /* 0x00000012970e7223 */ /* 0x080fe20000010878 */
[----:B------:R-:W-:Y:S01]  /*a4f0*/  ISETP.GT.AND P1, PT, R19, UR40, PT ;  /* 0x0000002813007c0c */ /* 0x000fe2000bf24270 */
[C---:B------:R-:W-:Y:S01]  /*a500*/  FADD.FTZ R125, R188.reuse, R125 ;  /* 0x0000007dbc7d7221 */ /* 0x040fe20000010000 */
[----:B------:R-:W-:Y:S01]  /*a510*/  F2FP.BF16.F32.PACK_AB R188, R188, R21 ;  /* 0x00000015bcbc723e */ /* 0x000fe200000010ff */
[----:B------:R-:W-:Y:S01]  /*a520*/  FADD.FTZ R21, R181, R140 ;  /* 0x0000008cb5157221 */ /* 0x000fe20000010000 */
[----:B------:R-:W-:Y:S01]  /*a530*/  F2FP.BF16.F32.PACK_AB R181, R134, R181 ;  /* 0x000000b586b5723e */ /* 0x000fe200000010ff */
[----:B------:R-:W-:Y:S01]  /*a540*/  FADD.FTZ R142, R190, R125 ;  /* 0x0000007dbe8e7221 */ /* 0x000fe20000010000 */
[-C--:B------:R-:W-:Y:S01]  /*a550*/  FFMA.FTZ R125, R153, R18.reuse, -R120 ;  /* 0x00000012997d7223 */ /* 0x080fe20000010878 */
[----:B------:R-:W-:Y:S01]  /*a560*/  FADD.FTZ R140, R134, R21 ;  /* 0x00000015868c7221 */ /* 0x000fe20000010000 */
[----:B------:R-:W2:Y:S01]  /*a570*/  MUFU.EX2 R14, R14 ;  /* 0x0000000e000e7308 */ /* 0x000ea20000000800 */
[----:B-1----:R-:W-:Y:S01]  /*a580*/  FADD.FTZ R129, R177, R142 ;  /* 0x0000008eb1817221 */ /* 0x002fe20000010000 */
[----:B------:R-:W-:Y:S01]  /*a590*/  FFMA.FTZ R120, R167, R18, -R120 ;  /* 0x00000012a7787223 */ /* 0x000fe20000010878 */
[----:B------:R-:W-:Y:S01]  /*a5a0*/  FADD.FTZ R21, R183, R140 ;  /* 0x0000008cb7157221 */ /* 0x000fe20000010000 */
[----:B------:R-:W-:Y:S01]  /*a5b0*/  F2FP.BF16.F32.PACK_AB R190, R177, R190 ;  /* 0x000000beb1be723e */ /* 0x000fe200000010ff */
[----:B------:R-:W-:Y:S01]  /*a5c0*/  FADD.FTZ R142, R184, R129 ;  /* 0x00000081b88e7221 */ /* 0x000fe20000010000 */
[C---:B------:R-:W-:Y:S01]  /*a5d0*/  F2FP.BF16.F32.PACK_AB R184, R179.reuse, R184 ;  /* 0x000000b8b3b8723e */ /* 0x040fe200000010ff */
[C---:B------:R-:W-:Y:S01]  /*a5e0*/  FADD.FTZ R126, R136.reuse, R21 ;  /* 0x00000015887e7221 */ /* 0x040fe20000010000 */
[----:B------:R-:W1:Y:S01]  /*a5f0*/  MUFU.EX2 R125, R125 ;  /* 0x0000007d007d7308 */ /* 0x000e620000000800 */
[----:B------:R-:W-:Y:S01]  /*a600*/  FADD.FTZ R129, R179, R142 ;  /* 0x0000008eb3817221 */ /* 0x000fe20000010000 */
[----:B------:R-:W-:Y:S01]  /*a610*/  F2FP.BF16.F32.PACK_AB R183, R136, R183 ;  /* 0x000000b788b7723e */ /* 0x000fe200000010ff */
[----:B------:R-:W-:Y:S01]  /*a620*/  FADD.FTZ R21, R123, R126 ;  /* 0x0000007e7b157221 */ /* 0x000fe20000010000 */
[----:B------:R-:W-:Y:S01]  /*a630*/  F2FP.BF16.F32.PACK_AB R177, R138, R123 ;  /* 0x0000007b8ab1723e */ /* 0x000fe200000010ff */
[----:B------:R-:W-:Y:S01]  /*a640*/  FADD.FTZ R142, R186, R129 ;  /* 0x00000081ba8e7221 */ /* 0x000fe20000010000 */
[C---:B------:R-:W-:Y:S01]  /*a650*/  F2FP.BF16.F32.PACK_AB R186, R187.reuse, R186 ;  /* 0x000000babbba723e */ /* 0x040fe200000010ff */
[----:B------:R-:W-:Y:S01]  /*a660*/  FADD.FTZ R126, R138, R21 ;  /* 0x000000158a7e7221 */ /* 0x000fe20000010000 */
[----:B------:R-:W3:Y:S01]  /*a670*/  MUFU.EX2 R120, R120 ;  /* 0x0000007800787308 */ /* 0x000ee20000000800 */
[----:B------:R-:W-:Y:S01]  /*a680*/  FADD.FTZ R129, R187, R142 ;  /* 0x0000008ebb817221 */ /* 0x000fe20000010000 */
[----:B------:R-:W-:Y:S01]  /*a690*/  F2FP.BF16.F32.PACK_AB R187, R132, R121 ;  /* 0x0000007984bb723e */ /* 0x000fe200000010ff */
[----:B------:R-:W-:Y:S01]  /*a6a0*/  FADD.FTZ R21, R7, R126 ;  /* 0x0000007e07157221 */ /* 0x000fe20000010000 */
[----:B--2---:R-:W-:Y:S01]  /*a6b0*/  F2FP.BF16.F32.PACK_AB R179, R14, R7 ;  /* 0x000000070eb3723e */ /* 0x004fe200000010ff */
[----:B------:R-:W-:Y:S01]  /*a6c0*/  FADD.FTZ R142, R180, R129 ;  /* 0x00000081b48e7221 */ /* 0x000fe20000010000 */
[----:B------:R-:W-:Y:S01]  /*a6d0*/  F2FP.BF16.F32.PACK_AB R180, R207, R180 ;  /* 0x000000b4cfb4723e */ /* 0x000fe200000010ff */
[----:B------:R-:W-:Y:S01]  /*a6e0*/  FADD.FTZ R126, R14, R21 ;  /* 0x000000150e7e7221 */ /* 0x000fe20000010000 */
[----:B------:R-:W-:-:S02]  /*a6f0*/  VIADD R19, R19, 0xffffffff ;  /* 0xffffffff13137836 */ /* 0x000fc40000000000 */
[----:B------:R-:W-:Y:S01]  /*a700*/  FADD.FTZ R127, R207, R142 ;  /* 0x0000008ecf7f7221 */ /* 0x000fe20000010000 */
[----:B------:R-:W-:Y:S01]  /*a710*/  F2FP.BF16.F32.PACK_AB R170, R217, R124 ;  /* 0x0000007cd9aa723e */ /* 0x000fe200000010ff */
[----:B-1----:R-:W-:Y:S02]  /*a720*/  FADD.FTZ R126, R125, R126 ;  /* 0x0000007e7d7e7221 */ /* 0x002fe40000010000 */
[----:B------:R-:W-:Y:S01]  /*a730*/  FADD.FTZ R142, R182, R127 ;  /* 0x0000007fb68e7221 */ /* 0x000fe20000010000 */
[----:B------:R-:W-:Y:S01]  /*a740*/  F2FP.BF16.F32.PACK_AB R182, R173, R182 ;  /* 0x000000b6adb6723e */ /* 0x000fe200000010ff */
[----:B------:R-:W-:Y:S02]  /*a750*/  FADD.FTZ R126, R155, R126 ;  /* 0x0000007e9b7e7221 */ /* 0x000fe40000010000 */
[----:B------:R-:W-:Y:S01]  /*a760*/  FADD.FTZ R127, R173, R142 ;  /* 0x0000008ead7f7221 */ /* 0x000fe20000010000 */
[----:B------:R-:W-:Y:S01]  /*a770*/  F2FP.BF16.F32.PACK_AB R173, R155, R125 ;  /* 0x0000007d9bad723e */ /* 0x000fe200000010ff */
[----:B------:R-:W-:Y:S01]  /*a780*/  FADD.FTZ R126, R157, R126 ;  /* 0x0000007e9d7e7221 */ /* 0x000fe20000010000 */
[----:B---3--:R-:W-:Y:S01]  /*a790*/  F2FP.BF16.F32.PACK_AB R171, R120, R165 ;  /* 0x000000a578ab723e */ /* 0x008fe200000010ff */
[----:B------:R-:W-:Y:S01]  /*a7a0*/  FADD.FTZ R128, R176, R127 ;  /* 0x0000007fb0807221 */ /* 0x000fe20000010000 */
[----:B------:R-:W-:Y:S01]  /*a7b0*/  F2FP.BF16.F32.PACK_AB R176, R175, R176 ;  /* 0x000000b0afb0723e */ /* 0x000fe200000010ff */
[----:B------:R-:W-:-:S02]  /*a7c0*/  FADD.FTZ R126, R159, R126 ;  /* 0x0000007e9f7e7221 */ /* 0x000fc40000010000 */
[----:B------:R-:W-:Y:S01]  /*a7d0*/  FADD.FTZ R121, R175, R128 ;  /* 0x00000080af797221 */ /* 0x000fe20000010000 */
[----:B------:R-:W-:Y:S01]  /*a7e0*/  F2FP.BF16.F32.PACK_AB R175, R159, R157 ;  /* 0x0000009d9faf723e */ /* 0x000fe200000010ff */
[----:B------:R-:W-:Y:S02]  /*a7f0*/  FADD.FTZ R126, R161, R126 ;  /* 0x0000007ea17e7221 */ /* 0x000fe40000010000 */
[----:B------:R-:W-:Y:S01]  /*a800*/  FADD.FTZ R128, R178, R121 ;  /* 0x00000079b2807221 */ /* 0x000fe20000010000 */
[----:B------:R-:W-:Y:S01]  /*a810*/  F2FP.BF16.F32.PACK_AB R178, R209, R178 ;  /* 0x000000b2d1b2723e */ /* 0x000fe200000010ff */
[----:B------:R-:W-:Y:S02]  /*a820*/  FADD.FTZ R126, R163, R126 ;  /* 0x0000007ea37e7221 */ /* 0x000fe40000010000 */
[----:B------:R-:W-:Y:S02]  /*a830*/  FADD.FTZ R121, R209, R128 ;  /* 0x00000080d1797221 */ /* 0x000fe40000010000 */
[----:B------:R-:W-:-:S02]  /*a840*/  FADD.FTZ R126, R165, R126 ;  /* 0x0000007ea57e7221 */ /* 0x000fc40000010000 */
[----:B------:R-:W-:Y:S01]  /*a850*/  FADD.FTZ R128, R172, R121 ;  /* 0x00000079ac807221 */ /* 0x000fe20000010000 */
[----:B------:R-:W-:-:S03]  /*a860*/  F2FP.BF16.F32.PACK_AB R172, R211, R172 ;  /* 0x000000acd3ac723e */ /* 0x000fc600000010ff */
[----:B------:R-:W-:-:S04]  /*a870*/  FADD.FTZ R21, R211, R128 ;  /* 0x00000080d3157221 */ /* 0x000fc80000010000 */
[----:B------:R-:W-:Y:S01]  /*a880*/  FADD.FTZ R128, R174, R21 ;  /* 0x00000015ae807221 */ /* 0x000fe20000010000 */
[C---:B------:R-:W-:Y:S01]  /*a890*/  F2FP.BF16.F32.PACK_AB R174, R213.reuse, R174 ;  /* 0x000000aed5ae723e */ /* 0x040fe200000010ff */
[----:B------:R-:W-:Y:S02]  /*a8a0*/  IMAD.MOV.U32 R21, RZ, RZ, R4 ;  /* 0x000000ffff157224 */ /* 0x000fe400078e0004 */
[----:B------:R-:W-:-:S04]  /*a8b0*/  FADD.FTZ R7, R213, R128 ;  /* 0x00000080d5077221 */ /* 0x000fc80000010000 */
[----:B------:R-:W-:-:S04]  /*a8c0*/  FADD.FTZ R14, R122, R7 ;  /* 0x000000077a0e7221 */ /* 0x000fc80000010000 */
[----:B------:R-:W-:-:S04]  /*a8d0*/  FADD.FTZ R7, R215, R14 ;  /* 0x0000000ed7077221 */ /* 0x000fc80000010000 */
[----:B------:R-:W-:Y:S01]  /*a8e0*/  FADD.FTZ R14, R124, R7 ;  /* 0x000000077c0e7221 */ /* 0x000fe20000010000 */
[----:B------:R-:W-:-:S03]  /*a8f0*/  FADD.FTZ R7, R120, R126 ;  /* 0x0000007e78077221 */ /* 0x000fc60000010000 */
[----:B------:R-:W-:Y:S01]  /*a900*/  FADD.FTZ R14, R217, R14 ;  /* 0x0000000ed90e7221 */ /* 0x000fe20000010000 */
[----:B------:R-:W-:Y:S06]  /*a910*/  @P1 BRA `(.L_x_3774) ;  /* 0xffffffdc00081947 */ /* 0x000fec000383ffff */
.L_x_3765:
[----:B------:R-:W-:-:S13]  /*a920*/  ISETP.GE.AND P1, PT, R19, UR47, PT ;  /* 0x0000002f13007c0c */ /* 0x000fda000bf26270 */
[----:B------:R-:W-:Y:S05]  /*a930*/  @!P1 BRA `(.L_x_3775) ;  /* 0x00000034005c9947 */ /* 0x000fea0003800000 */
[----:B------:R-:W-:Y:S01]  /*a940*/  IMAD.MOV.U32 R207, RZ, RZ, R3 ;  /* 0x000000ffffcf7224 */ /* 0x000fe200078e0003 */
[----:B------:R-:W-:Y:S01]  /*a950*/  UMOV UR7, UR39 ;  /* 0x0000002700077c82 */ /* 0x000fe20008000000 */
[----:B------:R-:W-:Y:S01]  /*a960*/  IMAD.MOV.U32 R194, RZ, RZ, R4 ;  /* 0x000000ffffc27224 */ /* 0x000fe200078e0004 */
[----:B------:R-:W-:Y:S01]  /*a970*/  UMOV UR4, UR36 ;  /* 0x0000002400047c82 */ /* 0x000fe20008000000 */
[----:B------:R-:W-:Y:S01]  /*a980*/  IMAD.IADD R21, R5, 0x1, R15 ;  /* 0x0000000105157824 */ /* 0x000fe200078e020f */
[----:B------:R-:W-:Y:S01]  /*a990*/  ULDC UR40, c[0x0][0x9e4] ;  /* 0x0002790000287ab9 */ /* 0x000fe20000000800 */
[----:B------:R-:W-:Y:S01]  /*a9a0*/  ULDC UR46, c[0x0][0x2e0] ;  /* 0x0000b800002e7ab9 */ /* 0x000fe20000000800 */
[----:B------:R-:W-:Y:S01]  /*a9b0*/  ULDC UR5, c[0x0][0x9d8] ;  /* 0x0002760000057ab9 */ /* 0x000fe20000000800 */
[----:B------:R-:W-:-:S05]  /*a9c0*/  ULDC UR41, c[0x0][0x9e0] ;  /* 0x0002780000297ab9 */ /* 0x000fca0000000800 */
.L_x_3792:
[----:B------:R-:W-:-:S04]  /*a9d0*/  UIADD3 UR36, UR4, 0x1, URZ ;  /* 0x0000000104247890 */ /* 0x000fc8000fffe03f */
[----:B------:R-:W-:-:S04]  /*a9e0*/  UISETP.NE.AND UP0, UPT, UR36, 0x2, UPT ;  /* 0x000000022400788c */ /* 0x000fc8000bf05270 */
[----:B------:R-:W-:Y:S02]  /*a9f0*/  USEL UR39, URZ, 0x1, UP0 ;  /* 0x000000013f277887 */ /* 0x000fe40008000000 */
[----:B------:R-:W-:Y:S02]  /*aa00*/  USEL UR36, UR36, URZ, UP0 ;  /* 0x0000003f24247287 */ /* 0x000fe40008000000 */
[----:B------:R-:W-:Y:S01]  /*aa10*/  ULOP3.LUT UR39, UR7, UR39, URZ, 0x3c, !UPT ;  /* 0x0000002707277292 */ /* 0x000fe2000f8e3c3f */
[----:B------:R-:W-:Y:S11]  /*aa20*/  @!P0 BRA `(.L_x_3776) ;  /* 0x0000000000048947 */ /* 0x000ff60003800000 */
[----:B------:R-:W-:Y:S01]  /*aa30*/  BPT.TRAP 0x1 ;  /* 0x000000040000795c */ /* 0x000fe20000300000 */
.L_x_3776:
[----:B------:R-:W-:Y:S01]  /*aa40*/  ULEA UR6, UR36, UR37, 0x3 ;  /* 0x0000002524067291 */ /* 0x000fe2000f8e183f */
[----:B------:R-:W-:-:S05]  /*aa50*/  IMAD.U32 R3, RZ, RZ, UR39 ;  /* 0x00000027ff037e24 */ /* 0x000fca000f8e00ff */
[----:B------:R-:W-:-:S04]  /*aa60*/  SHF.L.U32 R3, R3, 0x1f, RZ ;  /* 0x0000001f03037819 */ /* 0x000fc800000006ff */
[----:B------:R1:W2:Y:S01]  /*aa70*/  SYNCS.PHASECHK.TRANS64.TRYWAIT P1, [UR6+0x30830], R3 ;  /* 0x03083003ff0075a7 */ /* 0x0002a20008020146 */
[----:B------:R-:W-:Y:S05]  /*aa80*/  @!P0 BRA `(.L_x_3777) ;  /* 0x0000000000048947 */ /* 0x000fea0003800000 */
[----:B------:R-:W-:Y:S01]  /*aa90*/  BPT.TRAP 0x1 ;  /* 0x000000040000795c */ /* 0x000fe20000300000 */
.L_x_3777:
[----:B--2---:R-:W-:Y:S05]  /*aaa0*/  @P1 BRA `(.L_x_3778) ;  /* 0x0000000000081947 */ /* 0x004fea0003800000 */
[----:B------:R-:W2:Y:S02]  /*aab0*/  SYNCS.PHASECHK.TRANS64.TRYWAIT P1, [UR6+0x30830], R3 ;  /* 0x03083003ff0075a7 */ /* 0x000ea40008020146 */
[----:B--2---:R-:W-:Y:S05]  /*aac0*/  @!P1 BRA `(.L_x_3779) ;  /* 0x0000009000c89947 */ /* 0x004fea0003800000 */
.L_x_3778:
        /* <DEDUP_REMOVED lines=167> */
.L_x_3780:
[----:B------:R-:W-:Y:S01]  /*b540*/  ULEA UR10, UR4, UR37, 0x3 ;  /* 0x00000025040a7291 */ /* 0x000fe2000f8e183f */
[----:B------:R-:W-:-:S05]  /*b550*/  IMAD.U32 R0, RZ, RZ, UR7 ;  /* 0x00000007ff007e24 */ /* 0x000fca000f8e00ff */
[----:B------:R-:W-:-:S04]  /*b560*/  SHF.L.U32 R0, R0, 0x1f, RZ ;  /* 0x0000001f00007819 */ /* 0x000fc800000006ff */
[----:B------:R3:W4:Y:S01]  /*b570*/  SYNCS.PHASECHK.TRANS64.TRYWAIT P1, [UR10+0x30850], R0 ;  /* 0x03085000ff0075a7 */ /* 0x000722000802014a */
[----:B------:R-:W-:Y:S05]  /*b580*/  @!P0 BRA `(.L_x_3781) ;  /* 0x0000000000048947 */ /* 0x000fea0003800000 */
[----:B------:R-:W-:Y:S01]  /*b590*/  BPT.TRAP 0x1 ;  /* 0x000000040000795c */ /* 0x000fe20000300000 */
.L_x_3781:
[----:B----4-:R-:W-:Y:S05]  /*b5a0*/  @P1 BRA `(.L_x_3782) ;  /* 0x0000000000081947 */ /* 0x010fea0003800000 */
[----:B------:R-:W4:Y:S02]  /*b5b0*/  SYNCS.PHASECHK.TRANS64.TRYWAIT P1, [UR10+0x30850], R0 ;  /* 0x03085000ff0075a7 */ /* 0x000f24000802014a */
[----:B----4-:R-:W-:Y:S05]  /*b5c0*/  @!P1 BRA `(.L_x_3783) ;  /* 0x0000008800209947 */ /* 0x010fea0003800000 */
.L_x_3782:
[----:B------:R-:W-:Y:S01]  /*b5d0*/  UIADD3 UR6, UR37, 0x400, URZ ;  /* 0x0000040025067890 */ /* 0x000fe2000fffe03f */
[----:B------:R-:W-:Y:S01]  /*b5e0*/  WARPGROUP.ARRIVE ;  /* 0x00000000000079c5 */ /* 0x000fe20000000000 */
[----:B------:R-:W-:-:S05]  /*b5f0*/  UMOV UR7, 0x40000040 ;  /* 0x4000004000077882 */ /* 0x000fca0000000000 */
[----:B------:R-:W4:Y:S01]  /*b600*/  S2R R216, SR_TID.X ;  /* 0x0000000000d87919 */ /* 0x000f220000002100 */
[----:B------:R-:W-:Y:S01]  /*b610*/  USHF.R.U32.HI UR6, URZ, 0x4, UR6 ;  /* 0x000000043f067899 */ /* 0x000fe20008011606 */
[----:B------:R-:W-:Y:S01]  /*b620*/  FMUL.FTZ R18, R126, UR5 ;  /* 0x000000057e127c20 */ /* 0x000fe20008410000 */
[----:B------:R-:W-:Y:S02]  /*b630*/  IMAD.U32 R126, RZ, RZ, UR36 ;  /* 0x00000024ff7e7e24 */ /* 0x000fe4000f8e00ff */
[----:B-12---:R-:W-:Y:S01]  /*b640*/  FMUL.FTZ R3, R121, UR5 ;  /* 0x0000000579037c20 */ /* 0x006fe20008410000 */
[----:B------:R-:W-:Y:S01]  /*b650*/  ULOP3.LUT UR6, UR6, 0x3fff, URZ, 0xc0, !UPT ;  /* 0x00003fff06067892 */ /* 0x000fe2000f8ec03f */
[----:B---3--:R-:W-:Y:S01]  /*b660*/  FMUL.FTZ R0, R122, UR5 ;  /* 0x000000057a007c20 */ /* 0x008fe20008410000 */
[----:B------:R-:W-:Y:S01]  /*b670*/  FMUL.FTZ R4, R123, UR5 ;  /* 0x000000057b047c20 */ /* 0x000fe20008410000 */
[----:B------:R-:W-:Y:S01]  /*b680*/  FMUL.FTZ R121, R130, UR5 ;  /* 0x0000000582797c20 */ /* 0x000fe20008410000 */
[----:B------:R-:W-:Y:S01]  /*b690*/  ULOP3.LUT UR6, UR6, 0x3000000, URZ, 0xfc, !UPT ;  /* 0x0300000006067892 */ /* 0x000fe2000f8efc3f */
[----:B------:R-:W-:Y:S01]  /*b6a0*/  FMUL.FTZ R122, R131, UR5 ;  /* 0x00000005837a7c20 */ /* 0x000fe20008410000 */
[----:B------:R-:W-:Y:S01]  /*b6b0*/  FMUL.FTZ R123, R134, UR5 ;  /* 0x00000005867b7c20 */ /* 0x000fe20008410000 */
[----:B------:R-:W-:Y:S01]  /*b6c0*/  FMUL.FTZ R2, R120, UR5 ;  /* 0x0000000578027c20 */ /* 0x000fe20008410000 */
[----:B------:R-:W-:Y:S01]  /*b6d0*/  UIMAD UR4, UR4, 0x900, UR6 ;  /* 0x00000900040478a4 */ /* 0x000fe2000f8e0206 */
[----:B------:R-:W-:Y:S01]  /*b6e0*/  FMUL.FTZ R130, R143, UR5 ;  /* 0x000000058f827c20 */ /* 0x000fe20008410000 */
        /* <DEDUP_REMOVED lines=13> */
[----:B------:R-:W1:Y:S01]  /*b7c0*/  MUFU.TANH R2, R2 ;  /* 0x0000000200027308 */ /* 0x000e620000002400 */
[----:B----4-:R-:W-:-:S07]  /*b7d0*/  LOP3.LUT P1, RZ, R216, 0x7f, RZ, 0xc0, !PT ;  /* 0x0000007fd8ff7812 */ /* 0x010fce000782c0ff */
[----:B------:R-:W2:Y:S08]  /*b7e0*/  MUFU.TANH R3, R3 ;  /* 0x0000000300037308 */ /* 0x000eb00000002400 */
[----:B------:R-:W3:Y:S01]  /*b7f0*/  MUFU.TANH R0, R0 ;  /* 0x0000000000007308 */ /* 0x000ee20000002400 */
[----:B------:R-:W-:-:S05]  /*b800*/  @!P1 LEA R126, R126, UR37, 0x3 ;  /* 0x000000257e7e9c11 */ /* 0x000fca000f8e18ff */
        /* <DEDUP_REMOVED lines=54> */
[----:B------:R-:W5:Y:S01]  /*bb70*/  LDC R162, c[0x0][0x288] ;  /* 0x0000a200ffa27b82 */ /* 0x000f620000000800 */
        /* <DEDUP_REMOVED lines=43> */
[----:B------:R-:W-:Y:S02]  /*be30*/  IMAD R170, R19, -0x60, RZ ;  /* 0xffffffa013aa7824 */ /* 0x000fe400078e02ff */
[----:B------:R-:W-:Y:S01]  /*be40*/  FMUL.FTZ R168, R164, UR5 ;  /* 0x00000005a4a87c20 */ /* 0x000fe20008410000 */
[----:B------:R-:W-:Y:S01]  /*be50*/  FMUL.FTZ R164, R165, UR5 ;  /* 0x00000005a5a47c20 */ /* 0x000fe20008410000 */
[----:B------:R1:W-:Y:S01]  /*be60*/  @!P1 SYNCS.ARRIVE.TRANS64.RED.A1T0 RZ, [R126+URZ], RZ ;  /* 0x000000ff7eff99a7 */ /* 0x0003e2000810043f */
[----:B------:R-:W-:Y:S01]  /*be70*/  IMAD R127, R17, UR46, R170 ;  /* 0x0000002e117f7c24 */ /* 0x000fe2000f8e02aa */
[----:B------:R-:W-:Y:S02]  /*be80*/  ISETP.GE.AND P1, PT, R20, 0x1, PT ;  /* 0x000000011400780c */ /* 0x000fe40003f26270 */
[----:B------:R-:W1:Y:S02]  /*be90*/  MUFU.TANH R168, R168 ;  /* 0x000000a800a87308 */ /* 0x000e640000002400 */
[----:B-----5:R-:W-:Y:S01]  /*bea0*/  IADD3 R127, R127, 0x1, -R162 ;  /* 0x000000017f7f7810 */ /* 0x020fe20007ffe8a2 */
[----:B------:R-:W-:-:S04]  /*beb0*/  IMAD R162, R16, -0x2, R170 ;  /* 0xfffffffe10a27824 */ /* 0x000fc800078e02aa */
[----:B------:R-:W-:Y:S01]  /*bec0*/  IMAD R127, R16, -0x2, R127 ;  /* 0xfffffffe107f7824 */ /* 0x000fe200078e027f */
[----:B------:R-:W1:Y:S03]  /*bed0*/  MUFU.TANH R164, R164 ;  /* 0x000000a400a47308 */ /* 0x000e660000002400 */
[C---:B------:R-:W-:Y:S02]  /*bee0*/  VIADD R178, R127.reuse, UR41 ;  /* 0x000000297fb27c36 */ /* 0x040fe40008000000 */
[----:B------:R-:W-:Y:S02]  /*bef0*/  VIADD R166, R127, UR45 ;  /* 0x0000002d7fa67c36 */ /* 0x000fe40008000000 */
[C---:B------:R-:W-:Y:S02]  /*bf00*/  IMAD.IADD R182, R5.reuse, 0x1, R178 ;  /* 0x0000000105b67824 */ /* 0x040fe400078e02b2 */
[----:B------:R-:W-:Y:S01]  /*bf10*/  IMAD.IADD R180, R5, 0x1, R166 ;  /* 0x0000000105b47824 */ /* 0x000fe200078e02a6 */
[----:B--234-:R-:W-:Y:S06]  /*bf20*/  @!P1 BRA `(.L_x_3784) ;  /* 0x0000000000589947 */ /* 0x01cfec0003800000 */
        /* <DEDUP_REMOVED lines=11> */
.L_x_3786:
[----:B------:R-:W-:-:S05]  /*bfe0*/  IMAD.U32 R147, RZ, RZ, UR40 ;  /* 0x00000028ff937e24 */ /* 0x000fca000f8e00ff */
[----:B------:R-:W-:-:S13]  /*bff0*/  ISETP.NE.AND P1, PT, R147, 0x1, PT ;  /* 0x000000019300780c */ /* 0x000fda0003f25270 */
[----:B-1----:R-:W1:Y:S01]  /*c000*/  @P1 LDC.64 R126, c[0x0][0x9e8] ;  /* 0x00027a00ff7e1b82 */ /* 0x002e620000000a00 */
[----:B------:R-:W-:-:S04]  /*c010*/  @P1 IMAD.IADD R145, R5, 0x1, R15 ;  /* 0x0000000105911824 */ /* 0x000fc800078e020f */
[----:B-1----:R-:W-:-:S04]  /*c020*/  @P1 IMAD.HI.U32 R126, R145, R126, RZ ;  /* 0x0000007e917e1227 */ /* 0x002fc800078e00ff */
[----:B------:R-:W-:Y:S01]  /*c030*/  IMAD.MOV.U32 R145, RZ, RZ, R21 ;  /* 0x000000ffff917224 */ /* 0x000fe200078e0015 */
[----:B------:R-:W-:-:S07]  /*c040*/  @P1 SHF.R.U32.HI R145, RZ, R127, R126 ;  /* 0x0000007fff911219 */ /* 0x000fce000001167e */
.L_x_3787:
[----:B------:R-:W-:Y:S05]  /*c050*/  BSYNC B0 ;  /* 0x0000000000007941 */ /* 0x000fea0003800000 */
.L_x_3785:
[----:B------:R-:W-:-:S05]  /*c060*/  IMAD R127, R145, R147, R162 ;  /* 0x00000093917f7224 */ /* 0x000fca00078e02a2 */
[----:B------:R-:W-:Y:S02]  /*c070*/  VIADDMNMX R182, R127, R147, R182, PT ;  /* 0x000000937fb67246 */ /* 0x000fe400038001b6 */
[----:B------:R-:W-:-:S07]  /*c080*/  VIMNMX R180, R180, R127, !PT ;  /* 0x0000007fb4b47248 */ /* 0x000fce0007fe0100 */
.L_x_3784:
[----:B------:R-:W-:Y:S01]  /*c090*/  ISETP.GE.AND P2, PT, R170, 0x9, PT ;  /* 0x00000009aa00780c */ /* 0x000fe20003f46270 */
[----:B-1----:R-:W-:Y:S01]  /*c0a0*/  IMAD.IADD R126, R6, 0x1, R178 ;  /* 0x00000001067e7824 */ /* 0x002fe200078e02b2 */
[----:B------:R-:W-:Y:S02]  /*c0b0*/  ISETP.GE.AND P1, PT, R170, 0x2, PT ;  /* 0x00000002aa00780c */ /* 0x000fe40003f26270 */
[C---:B------:R-:W-:Y:S02]  /*c0c0*/  ISETP.GT.AND P3, PT, R180.reuse, 0x8, !P2 ;  /* 0x00000008b400780c */ /* 0x040fe40005764270 */
[----:B------:R-:W-:Y:S02]  /*c0d0*/  ISETP.GT.AND P4, PT, R180, 0x1, !P1 ;  /* 0x00000001b400780c */ /* 0x000fe40004f84270 */
[----:B------:R-:W-:Y:S02]  /*c0e0*/  ISETP.LT.OR P3, PT, R182, 0x9, P3 ;  /* 0x00000009b600780c */ /* 0x000fe40001f61670 */
[----:B------:R-:W-:-:S02]  /*c0f0*/  ISETP.GE.AND P5, PT, R170, 0xa, PT ;  /* 0x0000000aaa00780c */ /* 0x000fc40003fa6270 */
[----:B------:R-:W-:Y:S02]  /*c100*/  FSEL R171, R172, -INF , !P3 ;  /* 0xff800000acab7808 */ /* 0x000fe40005800000 */
[----:B------:R-:W-:Y:S02]  /*c110*/  ISETP.LT.OR P4, PT, R182, 0x2, P4 ;  /* 0x00000002b600780c */ /* 0x000fe40002781670 */
[----:B------:R-:W-:Y:S02]  /*c120*/  ISETP.GT.AND P3, PT, R180, 0x9, !P5 ;  /* 0x00000009b400780c */ /* 0x000fe40006f64270 */
[----:B------:R-:W-:Y:S02]  /*c130*/  FSEL R169, R3, -INF , !P4 ;  /* 0xff80000003a97808 */ /* 0x000fe40006000000 */
        /* <DEDUP_REMOVED lines=103> */
[----:B------:R-:W-:-:S04]  /*c7b0*/  ISETP.GT.AND P6, PT, R180, 0x59, !P6 ;  /* 0x00000059b400780c */ /* 0x000fc800077c4270 */
[----:B------:R-:W-:-:S04]  /*c7c0*/  ISETP.LT.OR P6, PT, R182, 0x5a, P6 ;  /* 0x0000005ab600780c */ /* 0x000fc800037c1670 */
[----:B------:R-:W-:Y:S02]  /*c7d0*/  FSEL R127, R164, -INF , !P6 ;  /* 0xff800000a47f7808 */ /* 0x000fe40007000000 */
[----:B------:R-:W-:-:S13]  /*c7e0*/  ISETP.GE.AND P6, PT, R20, 0x1, PT ;  /* 0x000000011400780c */ /* 0x000fda0003fc6270 */
[----:B------:R-:W-:Y:S05]  /*c7f0*/  @!P6 BRA `(.L_x_3788) ;  /* 0x000000000054e947 */ /* 0x000fea0003800000 */
        /* <DEDUP_REMOVED lines=12> */
.L_x_3790:
[----:B------:R-:W-:-:S05]  /*c8c0*/  IMAD.U32 R148, RZ, RZ, UR40 ;  /* 0x00000028ff947e24 */ /* 0x000fca000f8e00ff */
[----:B------:R-:W-:-:S13]  /*c8d0*/  ISETP.NE.AND P6, PT, R148, 0x1, PT ;  /* 0x000000019400780c */ /* 0x000fda0003fc5270 */
[----:B------:R-:W1:Y:S02]  /*c8e0*/  @P6 LDC.64 R2, c[0x0][0x9e8] ;  /* 0x00027a00ff026b82 */ /* 0x000e640000000a00 */
[----:B-1----:R-:W-:-:S05]  /*c8f0*/  @P6 IMAD.HI.U32 R2, R187, R2, RZ ;  /* 0x00000002bb026227 */ /* 0x002fca00078e00ff */
[----:B------:R-:W-:-:S07]  /*c900*/  @P6 SHF.R.U32.HI R187, RZ, R3, R2 ;  /* 0x00000003ffbb6219 */ /* 0x000fce0000011602 */
.L_x_3791:
[----:B------:R-:W-:Y:S05]  /*c910*/  BSYNC B0 ;  /* 0x0000000000007941 */ /* 0x000fea0003800000 */
.L_x_3789:
[----:B------:R-:W-:-:S05]  /*c920*/  IMAD R187, R187, R148, R162 ;  /* 0x00000094bbbb7224 */ /* 0x000fca00078e02a2 */
[----:B------:R-:W-:Y:S02]  /*c930*/  VIADDMNMX R126, R187, R148, R126, PT ;  /* 0x00000094bb7e7246 */ /* 0x000fe4000380017e */
[----:B------:R-:W-:-:S07]  /*c940*/  VIMNMX R144, R144, R187, !PT ;  /* 0x000000bb90907248 */ /* 0x000fce0007fe0100 */
.L_x_3788:
[----:B------:R-:W-:Y:S01]  /*c950*/  ISETP.GT.AND P1, PT, R144, 0x1, !P1 ;  /* 0x000000019000780c */ /* 0x000fe20004f24270 */
[----:B------:R-:W-:Y:S01]  /*c960*/  UMOV UR7, UR39 ;  /* 0x0000002700077c82 */ /* 0x000fe20008000000 */
[----:B------:R-:W-:Y:S01]  /*c970*/  ISETP.NE.AND P6, PT, R209, RZ, PT ;  /* 0x000000ffd100720c */ /* 0x000fe20003fc5270 */
[----:B------:R-:W-:Y:S01]  /*c980*/  UMOV UR4, UR36 ;  /* 0x0000002400047c82 */ /* 0x000fe20008000000 */
[----:B------:R-:W-:Y:S02]  /*c990*/  ISETP.LT.OR P1, PT, R126, 0x2, P1 ;  /* 0x000000027e00780c */ /* 0x000fe40000f21670 */
[----:B------:R-:W-:Y:S02]  /*c9a0*/  ISETP.GT.AND P2, PT, R144, 0x8, !P2 ;  /* 0x000000089000780c */ /* 0x000fe40005744270 */
[----:B------:R-:W-:Y:S02]  /*c9b0*/  FSEL R223, R4, -INF , !P1 ;  /* 0xff80000004df7808 */ /* 0x000fe40004800000 */
[----:B------:R-:W-:-:S02]  /*c9c0*/  ISETP.NE.AND P1, PT, R189, RZ, PT ;  /* 0x000000ffbd00720c */ /* 0x000fc40003f25270 */
[----:B------:R-:W-:Y:S02]  /*c9d0*/  ISETP.LT.OR P2, PT, R126, 0x9, P2 ;  /* 0x000000097e00780c */ /* 0x000fe40001741670 */
[----:B------:R-:W-:Y:S02]  /*c9e0*/  ISETP.GT.AND P1, PT, R144, 0x9, !P1 ;  /* 0x000000099000780c */ /* 0x000fe40004f24270 */
[----:B------:R-:W-:Y:S02]  /*c9f0*/  FSEL R187, R18, -INF , !P2 ;  /* 0xff80000012bb7808 */ /* 0x000fe40005000000 */
[----:B------:R-:W-:Y:S01]  /*ca00*/  ISETP.LT.OR P1, PT, R126, 0xa, P1 ;  /* 0x0000000a7e00780c */ /* 0x000fe20000f21670 */
[----:B------:R-:W1:Y:S01]  /*ca10*/  LDC R18, c[0x0][0x988] ;  /* 0x00026200ff127b82 */ /* 0x000e620000000800 */
        /* <DEDUP_REMOVED lines=61> */
[----:B------:R-:W-:Y:S01]  /*cdf0*/  ISETP.NE.AND P1, PT, R208, RZ, PT ;  /* 0x000000ffd000720c */ /* 0x000fe20003f25270 */
[----:B------:R-:W2:Y:S01]  /*ce00*/  SHFL.BFLY PT, R2, R3, 0x2, 0x1f ;  /* 0x0c401f0003027f89 */ /* 0x000ea200000e0000 */
[----:B------:R-:W-:-:S02]  /*ce10*/  ISETP.NE.AND P6, PT, R154, RZ, PT ;  /* 0x000000ff9a00720c */ /* 0x000fc40003fc5270 */
[C---:B------:R-:W-:Y:S02]  /*ce20*/  ISETP.GT.AND P1, PT, R144.reuse, 0x31, !P1 ;  /* 0x000000319000780c */ /* 0x040fe40004f24270 */
[----:B------:R-:W-:Y:S02]  /*ce30*/  ISETP.GT.AND P3, PT, R144, 0x50, !P3 ;  /* 0x000000509000780c */ /* 0x000fe40005f64270 */
[C---:B------:R-:W-:Y:S02]  /*ce40*/  ISETP.LT.OR P1, PT, R126.reuse, 0x32, P1 ;  /* 0x000000327e00780c */ /* 0x040fe40000f21670 */
[----:B------:R-:W-:Y:S02]  /*ce50*/  ISETP.LT.OR P3, PT, R126, 0x51, P3 ;  /* 0x000000517e00780c */ /* 0x000fe40001f61670 */
[----:B------:R-:W-:Y:S02]  /*ce60*/  FSEL R123, R132, -INF , !P1 ;  /* 0xff800000847b7808 */ /* 0x000fe40004800000 */
[----:B------:R-:W-:-:S02]  /*ce70*/  ISETP.NE.AND P1, PT, R210, RZ, PT ;  /* 0x000000ffd200720c */ /* 0x000fc40003f25270 */
[C---:B------:R-:W-:Y:S02]  /*ce80*/  ISETP.GT.AND P4, PT, R144.reuse, 0x51, !P4 ;  /* 0x000000519000780c */ /* 0x040fe40006784270 */
[----:B------:R-:W-:Y:S02]  /*ce90*/  ISETP.GT.AND P1, PT, R144, 0x38, !P1 ;  /* 0x000000389000780c */ /* 0x000fe40004f24270 */
[----:B------:R-:W-:Y:S02]  /*cea0*/  FSEL R225, R142, -INF , !P3 ;  /* 0xff8000008ee17808 */ /* 0x000fe40005800000 */
[----:B------:R-:W-:Y:S02]  /*ceb0*/  ISETP.LT.OR P1, PT, R126, 0x39, P1 ;  /* 0x000000397e00780c */ /* 0x000fe40000f21670 */
[----:B------:R-:W-:Y:S02]  /*cec0*/  ISETP.GT.AND P5, PT, R144, 0x58, !P5 ;  /* 0x000000589000780c */ /* 0x000fe40006fa4270 */
[----:B------:R-:W-:-:S02]  /*ced0*/  FSEL R125, R134, -INF , !P1 ;  /* 0xff800000867d7808 */ /* 0x000fc40004800000 */
[----:B------:R-:W-:Y:S02]  /*cee0*/  ISETP.NE.AND P1, PT, R212, RZ, PT ;  /* 0x000000ffd400720c */ /* 0x000fe40003f25270 */
[----:B--2---:R-:W-:Y:S02]  /*cef0*/  FMNMX.FTZ R122, R3, R2, !PT ;  /* 0x00000002037a7209 */ /* 0x004fe40007810000 */
[----:B------:R-:W-:Y:S02]  /*cf00*/  ISETP.GT.AND P1, PT, R144, 0x39, !P1 ;  /* 0x000000399000780c */ /* 0x000fe40004f24270 */
[C---:B------:R-:W-:Y:S01]  /*cf10*/  ISETP.LT.OR P4, PT, R126.reuse, 0x52, P4 ;  /* 0x000000527e00780c */ /* 0x040fe20002781670 */
[----:B------:R-:W2:Y:S01]  /*cf20*/  SHFL.BFLY PT, R229, R122, 0x1, 0x1f ;  /* 0x0c201f007ae57f89 */ /* 0x000ea200000e0000 */
[C---:B------:R-:W-:Y:S02]  /*cf30*/  ISETP.LT.OR P1, PT, R126.reuse, 0x3a, P1 ;  /* 0x0000003a7e00780c */ /* 0x040fe40000f21670 */
[----:B------:R-:W-:-:S02]  /*cf40*/  ISETP.LT.OR P5, PT, R126, 0x59, P5 ;  /* 0x000000597e00780c */ /* 0x000fc40002fa1670 */
[----:B------:R-:W-:Y:S02]  /*cf50*/  FSEL R133, R133, -INF , !P1 ;  /* 0xff80000085857808 */ /* 0x000fe40004800000 */
[----:B------:R-:W-:-:S04]  /*cf60*/  ISETP.NE.AND P1, PT, R214, RZ, PT ;  /* 0x000000ffd600720c */ /* 0x000fc80003f25270 */
[----:B------:R-:W-:-:S04]  /*cf70*/  ISETP.GT.AND P1, PT, R144, 0x40, !P1 ;  /* 0x000000409000780c */ /* 0x000fc80004f24270 */
[----:B------:R-:W-:-:S04]  /*cf80*/  ISETP.LT.OR P1, PT, R126, 0x41, P1 ;  /* 0x000000417e00780c */ /* 0x000fc80000f21670 */
[----:B------:R-:W-:Y:S02]  /*cf90*/  FSEL R137, R137, -INF , !P1 ;  /* 0xff80000089897808 */ /* 0x000fe40004800000 */
[----:B------:R-:W-:Y:S02]  /*cfa0*/  ISETP.NE.AND P1, PT, R150, RZ, PT ;  /* 0x000000ff9600720c */ /* 0x000fe40003f25270 */
[----:B--2---:R-:W-:Y:S02]  /*cfb0*/  FMNMX.FTZ R4, R122, R229, !PT ;  /* 0x000000e57a047209 */ /* 0x004fe40007810000 */
[----:B------:R-:W-:-:S04]  /*cfc0*/  ISETP.GT.AND P1, PT, R144, 0x41, !P1 ;  /* 0x000000419000780c */ /* 0x000fc80004f24270 */
        /* <DEDUP_REMOVED lines=61> */
[----:B------:R-:W-:Y:S01]  /*d3a0*/  FMNMX.FTZ R120, R131, R120, !PT ;  /* 0x0000007883787209 */ /* 0x000fe20007810000 */
[----:B------:R-:W-:Y:S01]  /*d3b0*/  IMAD.MOV.U32 R194, RZ, RZ, R4 ;  /* 0x000000ffffc27224 */ /* 0x000fe200078e0004 */
[----:B------:R-:W-:-:S02]  /*d3c0*/  LOP3.LUT P6, RZ, R216, 0x7f, RZ, 0xc0, !PT ;  /* 0x0000007fd8ff7812 */ /* 0x000fc400078cc0ff */
        /* <DEDUP_REMOVED lines=12> */
[----:B------:R-:W-:Y:S01]  /*d490*/  FMNMX.FTZ R120, R225, R120, !PT ;  /* 0x00000078e1787209 */ /* 0x000fe20007810000 */
[C---:B--2---:R-:W-:Y:S01]  /*d4a0*/  FADD.FTZ R161, R188.reuse, R161 ;  /* 0x000000a1bca17221 */ /* 0x044fe20000010000 */
[----:B------:R-:W-:Y:S02]  /*d4b0*/  F2FP.BF16.F32.PACK_AB R188, R188, R227 ;  /* 0x000000e3bcbc723e */ /* 0x000fe400000010ff */
[----:B------:R-:W-:-:S03]  /*d4c0*/  FMNMX.FTZ R120, R175, R120, !PT ;  /* 0x00000078af787209 */ /* 0x000fc60007810000 */
[----:B------:R-:W2:Y:S01]  /*d4d0*/  MUFU.EX2 R184, R184 ;  /* 0x000000b800b87308 */ /* 0x000ea20000000800 */
[----:B------:R-:W-:Y:S01]  /*d4e0*/  FMNMX.FTZ R120, R177, R120, !PT ;  /* 0x00000078b1787209 */ /* 0x000fe20007810000 */
[----:B---3--:R-:W-:-:S03]  /*d4f0*/  FADD.FTZ R14, R190, R161 ;  /* 0x000000a1be0e7221 */ /* 0x008fc60000010000 */
[----:B------:R-:W-:-:S03]  /*d500*/  FMNMX.FTZ R120, R139, R120, !PT ;  /* 0x000000788b787209 */ /* 0x000fc60007810000 */
[----:B------:R-:W3:Y:S01]  /*d510*/  MUFU.EX2 R171, R171 ;  /* 0x000000ab00ab7308 */ /* 0x000ee20000000800 */
[----:B-1----:R-:W-:Y:S01]  /*d520*/  F2FP.BF16.F32.PACK_AB R190, R169, R190 ;  /* 0x000000bea9be723e */ /* 0x002fe200000010ff */
[----:B------:R-:W1:Y:S06]  /*d530*/  SHFL.BFLY PT, R3, R120, 0x2, 0x1f ;  /* 0x0c401f0078037f89 */ /* 0x000e6c00000e0000 */
[----:B------:R-:W4:Y:S08]  /*d540*/  MUFU.EX2 R186, R186 ;  /* 0x000000ba00ba7308 */ /* 0x000f300000000800 */
[----:B------:R5:W-:Y:S08]  /*d550*/  MUFU.EX2 R135, R185 ;  /* 0x000000b900877308 */ /* 0x000bf00000000800 */
        /* <DEDUP_REMOVED lines=9> */
[----:B------:R-:W-:-:S06]  /*d5f0*/  FMUL.FTZ R126, R3, R18 ;  /* 0x00000012037e7220 */ /* 0x000fcc0000410000 */
[----:B------:R-:W-:Y:S01]  /*d600*/  MUFU.EX2 R147, R147 ;  /* 0x0000009300937308 */ /* 0x000fe20000000800 */
[----:B------:R-:W-:-:S05]  /*d610*/  FSEL R126, R126, RZ, P1 ;  /* 0x000000ff7e7e7208 */ /* 0x000fca0000800000 */
[-CC-:B------:R-:W-:Y:S01]  /*d620*/  FFMA.FTZ R143, R2, R18.reuse, -R126.reuse ;  /* 0x00000012028f7223 */ /* 0x180fe2000001087e */
[----:B------:R-:W-:Y:S01]  /*d630*/  FSEL R2, R3, RZ, P1 ;  /* 0x000000ff03027208 */ /* 0x000fe20000800000 */
[-CC-:B------:R-:W-:Y:S01]  /*d640*/  FFMA.FTZ R120, R223, R18.reuse, -R126.reuse ;  /* 0x00000012df787223 */ /* 0x180fe2000001087e */
[-CC-:B------:R-:W-:Y:S01]  /*d650*/  FFMA.FTZ R122, R187, R18.reuse, -R126.reuse ;  /* 0x00000012bb7a7223 */ /* 0x180fe2000001087e */
[-CC-:B------:R-:W-:Y:S01]  /*d660*/  FFMA.FTZ R157, R221, R18.reuse, -R126.reuse ;  /* 0x00000012dd9d7223 */ /* 0x180fe2000001087e */
[-CC-:B-----5:R-:W-:Y:S01]  /*d670*/  FFMA.FTZ R185, R209, R18.reuse, -R126.reuse ;  /* 0x00000012d1b97223 */ /* 0x1a0fe2000001087e */
[----:B------:R-:W-:Y:S01]  /*d680*/  FADD.FTZ R159, -R2, R207 ;  /* 0x000000cf029f7221 */ /* 0x000fe20000010100 */
[----:B------:R-:W-:Y:S01]  /*d690*/  MUFU.EX2 R143, R143 ;  /* 0x0000008f008f7308 */ /* 0x000fe20000000800 */
[-CC-:B------:R-:W-:Y:S01]  /*d6a0*/  FFMA.FTZ R134, R123, R18.reuse, -R126.reuse ;  /* 0x000000127b867223 */ /* 0x180fe2000001087e */
[-C--:B------:R-:W-:Y:S01]  /*d6b0*/  FFMA.FTZ R124, R219, R18.reuse, -R126 ;  /* 0x00000012db7c7223 */ /* 0x080fe2000001087e */
[-C--:B------:R-:W-:Y:S01]  /*d6c0*/  FMUL.FTZ R159, R159, R18.reuse ;  /* 0x000000129f9f7220 */ /* 0x080fe20000410000 */
[----:B------:R-:W-:Y:S01]  /*d6d0*/  FADD.FTZ R123, R169, R14 ;  /* 0x0000000ea97b7221 */ /* 0x000fe20000010000 */
[-CC-:B------:R-:W-:Y:S01]  /*d6e0*/  FFMA.FTZ R187, R189, R18.reuse, -R126.reuse ;  /* 0x00000012bdbb7223 */ /* 0x180fe2000001087e */
[-CC-:B------:R-:W-:Y:S01]  /*d6f0*/  FFMA.FTZ R128, R217, R18.reuse, -R126.reuse ;  /* 0x00000012d9807223 */ /* 0x180fe2000001087e */
[-CC-:B------:R-:W-:Y:S01]  /*d700*/  FFMA.FTZ R181, R191, R18.reuse, -R126.reuse ;  /* 0x00000012bfb57223 */ /* 0x180fe2000001087e */
[----:B------:R-:W1:Y:S01]  /*d710*/  MUFU.EX2 R2, R159 ;  /* 0x0000009f00027308 */ /* 0x000e620000000800 */
[----:B--2---:R-:W-:Y:S01]  /*d720*/  FADD.FTZ R14, R184, R123 ;  /* 0x0000007bb80e7221 */ /* 0x004fe20000010000 */
[-CC-:B------:R-:W-:Y:S01]  /*d730*/  FFMA.FTZ R130, R215, R18.reuse, -R126.reuse ;  /* 0x00000012d7827223 */ /* 0x180fe2000001087e */
[-CC-:B------:R-:W-:Y:S01]  /*d740*/  FFMA.FTZ R183, R211, R18.reuse, -R126.reuse ;  /* 0x00000012d3b77223 */ /* 0x180fe2000001087e */
[-C--:B------:R-:W-:Y:S01]  /*d750*/  FFMA.FTZ R179, R125, R18.reuse, -R126 ;  /* 0x000000127db37223 */ /* 0x080fe2000001087e */
[----:B---3--:R-:W-:Y:S01]  /*d760*/  FADD.FTZ R123, R171, R14 ;  /* 0x0000000eab7b7221 */ /* 0x008fe20000010000 */
[-CC-:B------:R-:W-:Y:S01]  /*d770*/  FFMA.FTZ R132, R213, R18.reuse, -R126.reuse ;  /* 0x00000012d5847223 */ /* 0x180fe2000001087e */
[-CC-:B------:R-:W-:Y:S01]  /*d780*/  FFMA.FTZ R131, R131, R18.reuse, -R126.reuse ;  /* 0x0000001283837223 */ /* 0x180fe2000001087e */
[----:B------:R-:W2:Y:S01]  /*d790*/  MUFU.EX2 R120, R120 ;  /* 0x0000007800787308 */ /* 0x000ea20000000800 */
[----:B----4-:R-:W-:Y:S01]  /*d7a0*/  FADD.FTZ R138, R186, R123 ;  /* 0x0000007bba8a7221 */ /* 0x010fe20000010000 */
[-CC-:B------:R-:W-:Y:S01]  /*d7b0*/  FFMA.FTZ R136, R133, R18.reuse, -R126.reuse ;  /* 0x0000001285887223 */ /* 0x180fe2000001087e */
[-CC-:B------:R-:W-:Y:S01]  /*d7c0*/  FFMA.FTZ R141, R141, R18.reuse, -R126.reuse ;  /* 0x000000128d8d7223 */ /* 0x180fe2000001087e */
[-CC-:B------:R-:W-:Y:S01]  /*d7d0*/  FFMA.FTZ R129, R129, R18.reuse, -R126.reuse ;  /* 0x0000001281817223 */ /* 0x180fe2000001087e */
[-CC-:B------:R-:W-:Y:S01]  /*d7e0*/  FFMA.FTZ R225, R225, R18.reuse, -R126.reuse ;  /* 0x00000012e1e17223 */ /* 0x180fe2000001087e */
[-CC-:B------:R-:W-:Y:S01]  /*d7f0*/  FFMA.FTZ R175, R175, R18.reuse, -R126.reuse ;  /* 0x00000012afaf7223 */ /* 0x180fe2000001087e */
[----:B------:R-:W-:Y:S01]  /*d800*/  FFMA.FTZ R177, R177, R18, -R126 ;  /* 0x00000012b1b17223 */ /* 0x000fe2000001087e */
[----:B------:R-:W3:Y:S01]  /*d810*/  MUFU.EX2 R122, R122 ;  /* 0x0000007a007a7308 */ /* 0x000ee20000000800 */
[----:B-1----:R-:W-:Y:S01]  /*d820*/  FFMA.FTZ R7, R2, R7, R143 ;  /* 0x0000000702077223 */ /* 0x002fe2000001008f */
[----:B------:R-:W-:Y:S01]  /*d830*/  IMAD.U32 R133, RZ, RZ, UR10 ;  /* 0x0000000aff857e24 */ /* 0x000fe2000f8e00ff */
[C---:B------:R-:W-:Y:S01]  /*d840*/  ISETP.GT.AND P1, PT, R19.reuse, UR47, PT ;  /* 0x0000002f13007c0c */ /* 0x040fe2000bf24270 */
[----:B------:R-:W-:Y:S01]  /*d850*/  VIADD R19, R19, 0xffffffff ;  /* 0xffffffff13137836 */ /* 0x000fe20000000000 */
[----:B------:R-:W-:Y:S01]  /*d860*/  F2FP.BF16.F32.PACK_AB R186, R173, R186 ;  /* 0x000000baadba723e */ /* 0x000fe200000010ff */
[----:B------:R-:W-:Y:S01]  /*d870*/  @!P6 VIADD R133, R133, 0x30860 ;  /* 0x000308608585e836 */ /* 0x000fe20000000000 */
[----:B------:R-:W-:Y:S01]  /*d880*/  F2FP.BF16.F32.PACK_AB R184, R171, R184 ;  /* 0x000000b8abb8723e */ /* 0x000fe200000010ff */
[----:B------:R-:W1:Y:S01]  /*d890*/  MUFU.EX2 R157, R157 ;  /* 0x0000009d009d7308 */ /* 0x000e620000000800 */
[C---:B--2---:R-:W-:Y:S01]  /*d8a0*/  FADD.FTZ R7, R120.reuse, R7 ;  /* 0x0000000778077221 */ /* 0x044fe20000010000 */
[----:B------:R-:W-:Y:S01]  /*d8b0*/  F2FP.BF16.F32.PACK_AB R189, R120, R143 ;  /* 0x0000008f78bd723e */ /* 0x000fe200000010ff */
[----:B------:R-:W-:Y:S01]  /*d8c0*/  IMAD.MOV.U32 R207, RZ, RZ, R3 ;  /* 0x000000ffffcf7224 */ /* 0x000fe200078e0003 */
[----:B------:R-:W-:-:S04]  /*d8d0*/  @!P6 PRMT R133, RZ, 0x654, R133 ;  /* 0x00000654ff85e816 */ /* 0x000fc80000000085 */
[----:B------:R-:W2:Y:S01]  /*d8e0*/  MUFU.EX2 R185, R185 ;  /* 0x000000b900b97308 */ /* 0x000ea20000000800 */
[----:B---3--:R-:W-:Y:S01]  /*d8f0*/  FADD.FTZ R14, R122, R7 ;  /* 0x000000077a0e7221 */ /* 0x008fe20000010000 */
[----:B------:R-:W-:Y:S01]  /*d900*/  FADD.FTZ R7, R173, R138 ;  /* 0x0000008aad077221 */ /* 0x000fe20000010000 */
[----:B------:R3:W-:Y:S03]  /*d910*/  @!P6 SYNCS.ARRIVE.TRANS64.RED.A1T0 RZ, [R133+URZ], RZ ;  /* 0x000000ff85ffe9a7 */ /* 0x0007e6000810043f */
[----:B------:R-:W-:Y:S01]  /*d920*/  FADD.FTZ R138, R180, R7 ;  /* 0x00000007b48a7221 */ /* 0x000fe20000010000 */
[-C--:B------:R-:W-:Y:S01]  /*d930*/  FFMA.FTZ R7, R137, R18.reuse, -R126 ;  /* 0x0000001289077223 */ /* 0x080fe2000001087e */
[----:B------:R-:W4:Y:S01]  /*d940*/  MUFU.EX2 R124, R124 ;  /* 0x0000007c007c7308 */ /* 0x000f220000000800 */
[----:B-1----:R-:W-:Y:S01]  /*d950*/  FADD.FTZ R14, R157, R14 ;  /* 0x0000000e9d0e7221 */ /* 0x002fe20000010000 */
[----:B------:R-:W-:Y:S01]  /*d960*/  FADD.FTZ R125, R135, R138 ;  /* 0x0000008a877d7221 */ /* 0x000fe20000010000 */
[-CC-:B------:R-:W-:Y:S01]  /*d970*/  FFMA.FTZ R138, R121, R18.reuse, -R126.reuse ;  /* 0x00000012798a7223 */ /* 0x180fe2000001087e */
[----:B------:R-:W-:Y:S01]  /*d980*/  FFMA.FTZ R126, R139, R18, -R126 ;  /* 0x000000128b7e7223 */ /* 0x000fe2000001087e */
[----:B------:R-:W-:Y:S01]  /*d990*/  F2FP.BF16.F32.PACK_AB R180, R135, R180 ;  /* 0x000000b487b4723e */ /* 0x000fe200000010ff */
[----:B------:R-:W-:Y:S01]  /*d9a0*/  FADD.FTZ R140, R182, R125 ;  /* 0x0000007db68c7221 */ /* 0x000fe20000010000 */
[----:B------:R-:W-:Y:S01]  /*d9b0*/  F2FP.BF16.F32.PACK_AB R182, R145, R182 ;  /* 0x000000b691b6723e */ /* 0x000fe200000010ff */
[----:B------:R-:W1:Y:S01]  /*d9c0*/  MUFU.EX2 R187, R187 ;  /* 0x000000bb00bb7308 */ /* 0x000e620000000800 */
[----:B--2---:R-:W-:Y:S01]  /*d9d0*/  FADD.FTZ R123, R185, R14 ;  /* 0x0000000eb97b7221 */ /* 0x004fe20000010000 */
[----:B------:R-:W-:-:S06]  /*d9e0*/  F2FP.BF16.F32.PACK_AB R191, R157, R122 ;  /* 0x0000007a9dbf723e */ /* 0x000fcc00000010ff */
[----:B------:R-:W2:Y:S01]  /*d9f0*/  MUFU.EX2 R128, R128 ;  /* 0x0000008000807308 */ /* 0x000ea20000000800 */
[C---:B----4-:R-:W-:Y:S01]  /*da00*/  FADD.FTZ R14, R124.reuse, R123 ;  /* 0x0000007b7c0e7221 */ /* 0x050fe20000010000 */
[----:B------:R-:W-:Y:S01]  /*da10*/  FADD.FTZ R123, R145, R140 ;  /* 0x0000008c917b7221 */ /* 0x000fe20000010000 */
[----:B------:R-:W-:-:S03]  /*da20*/  F2FP.BF16.F32.PACK_AB R185, R124, R185 ;  /* 0x000000b97cb9723e */ /* 0x000fc600000010ff */
[----:B------:R-:W-:Y:S01]  /*da30*/  FADD.FTZ R140, R176, R123 ;  /* 0x0000007bb08c7221 */ /* 0x000fe20000010000 */
[----:B------:R-:W-:Y:S01]  /*da40*/  F2FP.BF16.F32.PACK_AB R176, R147, R176 ;  /* 0x000000b093b0723e */ /* 0x000fe200000010ff */
[----:B------:R-:W4:Y:S01]  /*da50*/  MUFU.EX2 R181, R181 ;  /* 0x000000b500b57308 */ /* 0x000f220000000800 */
[----:B-1----:R-:W-:Y:S01]  /*da60*/  FADD.FTZ R121, R187, R14 ;  /* 0x0000000ebb797221 */ /* 0x002fe20000010000 */
[----:B------:R-:W-:-:S06]  /*da70*/  FADD.FTZ R123, R147, R140 ;  /* 0x0000008c937b7221 */ /* 0x000fcc0000010000 */
        /* <DEDUP_REMOVED lines=11> */
[----:B----4-:R-:W-:-:S07]  /*db30*/  FADD.FTZ R140, R178, R123 ;  /* 0x0000007bb28c7221 */ /* 0x010fce0000010000 */
[----:B------:R-:W4:Y:S01]  /*db40*/  MUFU.EX2 R131, R131 ;  /* 0x0000008300837308 */ /* 0x000f220000000800 */
[C---:B-1----:R-:W-:Y:S01]  /*db50*/  FADD.FTZ R14, R132.reuse, R121 ;  /* 0x00000079840e7221 */ /* 0x042fe20000010000 */
[----:B------:R-:W-:-:S06]  /*db60*/  F2FP.BF16.F32.PACK_AB R183, R132, R183 ;  /* 0x000000b784b7723e */ /* 0x000fcc00000010ff */
[----:B------:R-:W1:Y:S01]  /*db70*/  MUFU.EX2 R172, R172 ;  /* 0x000000ac00ac7308 */ /* 0x000e620000000800 */
[C---:B--2---:R-:W-:Y:S01]  /*db80*/  FADD.FTZ R123, R149.reuse, R140 ;  /* 0x0000008c957b7221 */ /* 0x044fe20000010000 */
[----:B------:R-:W-:-:S06]  /*db90*/  F2FP.BF16.F32.PACK_AB R178, R149, R178 ;  /* 0x000000b295b2723e */ /* 0x000fcc00000010ff */
[----:B------:R-:W2:Y:S01]  /*dba0*/  MUFU.EX2 R134, R134 ;  /* 0x0000008600867308 */ /* 0x000ea20000000800 */
[----:B----4-:R-:W-:-:S07]  /*dbb0*/  FADD.FTZ R121, R131, R14 ;  /* 0x0000000e83797221 */ /* 0x010fce0000010000 */
[----:B------:R-:W4:Y:S01]  /*dbc0*/  MUFU.EX2 R151, R151 ;  /* 0x0000009700977308 */ /* 0x000f220000000800 */
[----:B-1----:R-:W-:-:S07]  /*dbd0*/  FADD.FTZ R140, R172, R123 ;  /* 0x0000007bac8c7221 */ /* 0x002fce0000010000 */
        /* <DEDUP_REMOVED lines=27> */
[----:B------:R4:W5:Y:S01]  /*dd90*/  MUFU.EX2 R169, R175 ;  /* 0x000000af00a97308 */ /* 0x0009620000000800 */
[----:B-1----:R-:W-:-:S07]  /*dda0*/  FADD.FTZ R121, R129, R121 ;  /* 0x0000007981797221 */ /* 0x002fce0000010000 */
[----:B------:R-:W1:Y:S01]  /*ddb0*/  MUFU.EX2 R170, R170 ;  /* 0x000000aa00aa7308 */ /* 0x000e620000000800 */
[----:B--2---:R-:W-:Y:S01]  /*ddc0*/  FADD.FTZ R121, R144, R121 ;  /* 0x0000007990797221 */ /* 0x004fe20000010000 */
[----:B----4-:R-:W-:-:S06]  /*ddd0*/  F2FP.BF16.F32.PACK_AB R175, R129, R142 ;  /* 0x0000008e81af723e */ /* 0x010fcc00000010ff */
[----:B------:R2:W4:Y:S01]  /*dde0*/  MUFU.EX2 R140, R177 ;  /* 0x000000b1008c7308 */ /* 0x0005220000000800 */
[C---:B-----5:R-:W-:Y:S01]  /*ddf0*/  FADD.FTZ R121, R169.reuse, R121 ;  /* 0x00000079a9797221 */ /* 0x060fe20000010000 */
[----:B------:R-:W-:-:S06]  /*de00*/  F2FP.BF16.F32.PACK_AB R169, R169, R144 ;  /* 0x00000090a9a9723e */ /* 0x000fcc00000010ff */
[----:B------:R-:W5:Y:S01]  /*de10*/  MUFU.EX2 R127, R127 ;  /* 0x0000007f007f7308 */ /* 0x000f620000000800 */
[----:B-1----:R-:W-:Y:S01]  /*de20*/  FADD.FTZ R14, R170, R123 ;  /* 0x0000007baa0e7221 */ /* 0x002fe20000010000 */
[----:B--2---:R-:W-:-:S06]  /*de30*/  F2FP.BF16.F32.PACK_AB R177, R134, R131 ;  /* 0x0000008386b1723e */ /* 0x004fcc00000010ff */
[----:B------:R-:W1:Y:S01]  /*de40*/  MUFU.EX2 R126, R126 ;  /* 0x0000007e007e7308 */ /* 0x000e620000000800 */
[----:B----4-:R-:W-:Y:S01]  /*de50*/  FADD.FTZ R121, R140, R121 ;  /* 0x000000798c797221 */ /* 0x010fe20000010000 */
[C---:B-----5:R-:W-:Y:S01]  /*de60*/  FADD.FTZ R14, R127.reuse, R14 ;  /* 0x0000000e7f0e7221 */ /* 0x060fe20000010000 */
[----:B------:R-:W-:Y:S02]  /*de70*/  F2FP.BF16.F32.PACK_AB R170, R127, R170 ;  /* 0x000000aa7faa723e */ /* 0x000fe400000010ff */
[C---:B-1----:R-:W-:Y:S01]  /*de80*/  FADD.FTZ R7, R126.reuse, R121 ;  /* 0x000000797e077221 */ /* 0x042fe20000010000 */
[----:B------:R-:W-:Y:S01]  /*de90*/  F2FP.BF16.F32.PACK_AB R171, R126, R140 ;  /* 0x0000008c7eab723e */ /* 0x000fe200000010ff */
[----:B---3--:R-:W-:Y:S06]  /*dea0*/  @P1 BRA `(.L_x_3792) ;  /* 0xffffffc800c81947 */ /* 0x008fec000383ffff */
.L_x_3775:
        /* <DEDUP_REMOVED lines=99> */
.L_x_3793:
[----:B------:R-:W-:Y:S01]  /*e4e0*/  ULEA UR5, UR36, UR37, 0x3 ;  /* 0x0000002524057291 */ /* 0x000fe2000f8e183f */
[----:B------:R-:W-:-:S05]  /*e4f0*/  IMAD.U32 R0, RZ, RZ, UR39 ;  /* 0x00000027ff007e24 */ /* 0x000fca000f8e00ff */
[----:B------:R-:W-:-:S04]  /*e500*/  SHF.L.U32 R0, R0, 0x1f, RZ ;  /* 0x0000001f00007819 */ /* 0x000fc800000006ff */
[----:B------:R1:W2:Y:S01]  /*e510*/  SYNCS.PHASECHK.TRANS64.TRYWAIT P1, [UR5+0x30850], R0 ;  /* 0x03085000ff0075a7 */ /* 0x0002a20008020145 */
[----:B------:R-:W-:Y:S05]  /*e520*/  @!P0 BRA `(.L_x_3794) ;  /* 0x0000000000048947 */ /* 0x000fea0003800000 */
[----:B------:R-:W-:Y:S01]  /*e530*/  BPT.TRAP 0x1 ;  /* 0x000000040000795c */ /* 0x000fe20000300000 */
.L_x_3794:
[----:B--2---:R-:W-:Y:S05]  /*e540*/  @P1 BRA `(.L_x_3795) ;  /* 0x0000000000081947 */ /* 0x004fea0003800000 */
[----:B------:R-:W2:Y:S02]  /*e550*/  SYNCS.PHASECHK.TRANS64.TRYWAIT P0, [UR5+0x30850], R0 ;  /* 0x03085000ff0075a7 */ /* 0x000ea40008000145 */
[----:B--2---:R-:W-:Y:S05]  /*e560*/  @!P0 BRA `(.L_x_3796) ;  /* 0x0000005800508947 */ /* 0x004fea0003800000 */
.L_x_3795:
[----:B------:R-:W-:Y:S01]  /*e570*/  UIADD3 UR37, UR37, 0x400, URZ ;  /* 0x0000040025257890 */ /* 0x000fe2000fffe03f */
[----:B------:R-:W-:Y:S01]  /*e580*/  WARPGROUP.ARRIVE ;  /* 0x00000000000079c5 */ /* 0x000fe20000000000 */
[----:B------:R-:W-:Y:S01]  /*e590*/  UMOV UR7, 0x40000040 ;  /* 0x4000004000077882 */ /* 0x000fe20000000000 */
[----:B--2---:R-:W2:Y:S01]  /*e5a0*/  SHFL.BFLY PT, R5, R14, 0x2, 0x1f ;  /* 0x0c401f000e057f89 */ /* 0x004ea200000e0000 */
[----:B------:R-:W-:Y:S01]  /*e5b0*/  USHF.R.U32.HI UR37, URZ, 0x4, UR37 ;  /* 0x000000043f257899 */ /* 0x000fe20008011625 */
[----:B------:R-:W-:Y:S02]  /*e5c0*/  R2UR UR8, R199 ;  /* 0x00000000c70872ca */ /* 0x000fe400000e0000 */
[----:B-1----:R-:W1:Y:S01]  /*e5d0*/  SHFL.BFLY PT, R0, R7, 0x2, 0x1f ;  /* 0x0c401f0007007f89 */ /* 0x002e6200000e0000 */
[----:B------:R-:W-:Y:S01]  /*e5e0*/  ULOP3.LUT UR37, UR37, 0x3fff, URZ, 0xc0, !UPT ;  /* 0x00003fff25257892 */ /* 0x000fe2000f8ec03f */
[----:B------:R-:W3:Y:S03]  /*e5f0*/  S2R R13, SR_TID.X ;  /* 0x00000000000d7919 */ /* 0x000ee60000002100 */
[----:B------:R-:W-:-:S04]  /*e600*/  ULOP3.LUT UR4, UR37, 0x3000000, URZ, 0xfc, !UPT ;  /* 0x0300000025047892 */ /* 0x000fc8000f8efc3f */
[----:B------:R-:W-:Y:S02]  /*e610*/  UIMAD UR4, UR36, 0x900, UR4 ;  /* 0x00000900240478a4 */ /* 0x000fe4000f8e0204 */
[----:B------:R-:W-:Y:S02]  /*e620*/  UIADD3 UR36, UR36, 0x1, URZ ;  /* 0x0000000124247890 */ /* 0x000fe4000fffe03f */
[----:B------:R-:W-:Y:S02]  /*e630*/  UIADD3 UR8, UR8, 0x1, URZ ;  /* 0x0000000108087890 */ /* 0x000fe4000fffe03f */
[----:B------:R-:W-:Y:S01]  /*e640*/  UISETP.NE.AND UP0, UPT, UR36, 0x2, UPT ;  /* 0x000000022400788c */ /* 0x000fe2000bf05270 */
[----:B------:R-:W-:Y:S02]  /*e650*/  UMOV UR6, UR4 ;  /* 0x0000000400067c82 */ /* 0x000fe40008000000 */
[----:B------:R-:W-:Y:S01]  /*e660*/  HGMMA.64x192x16.F32.BF16 R24, R188, gdesc[UR4].tnspB, R24, gsb0 ;  /* 0x42e00004bc187df0 */ /* 0x000fe20008001818 */
[----:B------:R-:W-:Y:S01]  /*e670*/  UIADD3 UR6, UR4, 0x80, URZ ;  /* 0x0000008004067890 */ /* 0x000fe2000fffe03f */
[----:B--2---:R-:W-:Y:S01]  /*e680*/  FADD.FTZ R5, R5, R14 ;  /* 0x0000000e05057221 */ /* 0x004fe20000010000 */
[----:B------:R-:W-:Y:S01]  /*e690*/  UMOV UR7, 0x40000040 ;  /* 0x4000004000077882 */ /* 0x000fe20000000000 */
[----:B------:R-:W-:-:S02]  /*e6a0*/  IMAD.U32 R199, RZ, RZ, UR8 ;  /* 0x00000008ffc77e24 */ /* 0x000fc4000f8e00ff */
[----:B-1----:R-:W-:Y:S01]  /*e6b0*/  FADD.FTZ R2, R0, R7 ;  /* 0x0000000700027221 */ /* 0x002fe20000010000 */
[----:B------:R-:W-:Y:S01]  /*e6c0*/  IMAD.U32 R7, RZ, RZ, UR5 ;  /* 0x00000005ff077e24 */ /* 0x000fe2000f8e00ff */
[----:B------:R-:W1:Y:S01]  /*e6d0*/  SHFL.BFLY PT, R0, R5, 0x1, 0x1f ;  /* 0x0c201f0005007f89 */ /* 0x000e6200000e0000 */
[----:B------:R-:W-:-:S03]  /*e6e0*/  USEL UR36, UR36, URZ, UP0 ;  /* 0x0000003f24247287 */ /* 0x000fc60008000000 */
[----:B------:R-:W2:Y:S01]  /*e6f0*/  SHFL.BFLY PT, R9, R2, 0x1, 0x1f ;  /* 0x0c201f0002097f89 */ /* 0x000ea200000e0000 */
[----:B---3--:R-:W-:-:S13]  /*e700*/  LOP3.LUT P2, RZ, R13, 0x7f, RZ, 0xc0, !PT ;  /* 0x0000007f0dff7812 */ /* 0x008fda000784c0ff */
[----:B------:R-:W-:Y:S02]  /*e710*/  @!P2 VIADD R7, R7, 0x30860 ;  /* 0x000308600707a836 */ /* 0x000fe40000000000 */
[----:B-1----:R-:W-:Y:S01]  /*e720*/  FADD.FTZ R11, R5, R0 ;  /* 0x00000000050b7221 */ /* 0x002fe20000010000 */
[----:B------:R-:W-:Y:S02]  /*e730*/  IMAD.MOV.U32 R0, RZ, RZ, -0x800000 ;  /* 0xff800000ff007424 */ /* 0x000fe400078e00ff */
[----:B--2---:R-:W-:Y:S02]  /*e740*/  FADD.FTZ R12, R2, R9 ;  /* 0x00000009020c7221 */ /* 0x004fe40000010000 */
[----:B------:R-:W-:Y:S02]  /*e750*/  FSETP.NE.FTZ.AND P0, PT, R11, RZ, PT ;  /* 0x000000ff0b00720b */ /* 0x000fe40003f15000 */
[----:B------:R-:W-:Y:S01]  /*e760*/  CS2R R8, SRZ ;  /* 0x0000000000087805 */ /* 0x000fe2000001ff00 */
[----:B------:R-:W-:Y:S01]  /*e770*/  IMAD.MOV.U32 R2, RZ, RZ, -0x800000 ;  /* 0xff800000ff027424 */ /* 0x000fe200078e00ff */
[----:B------:R-:W-:-:S09]  /*e780*/  FSETP.NE.FTZ.AND P1, PT, R12, RZ, PT ;  /* 0x000000ff0c00720b */ /* 0x000fd20003f35000 */
[----:B------:R-:W1:Y:S01]  /*e790*/  @P0 MUFU.LG2 R6, R11 ;  /* 0x0000000b00060308 */ /* 0x000e620000000c00 */
[----:B------:R-:W-:-:S03]  /*e7a0*/  @P0 FMUL.FTZ R5, R18, 0.69314718246459960938 ;  /* 0x3f31721812050820 */ /* 0x000fc60000410000 */
[----:B------:R-:W-:-:S04]  /*e7b0*/  @P1 FMUL.FTZ R13, R18, 0.69314718246459960938 ;  /* 0x3f317218120d1820 */ /* 0x000fc80000410000 */
[----:B------:R-:W2:Y:S08]  /*e7c0*/  @P1 MUFU.LG2 R10, R12 ;  /* 0x0000000c000a1308 */ /* 0x000eb00000000c00 */
[----:B------:R-:W3:Y:S01]  /*e7d0*/  @P0 MUFU.RCP R8, R11 ;  /* 0x0000000b00080308 */ /* 0x000ee20000001000 */
[----:B-1----:R-:W-:-:S04]  /*e7e0*/  @P0 FMUL.FTZ R6, R6, 0.69314718246459960938 ;  /* 0x3f31721806060820 */ /* 0x002fc80000410000 */
[----:B------:R-:W-:Y:S01]  /*e7f0*/  @P0 FFMA.FTZ R0, R5, R4, R6 ;  /* 0x0000000405000223 */ /* 0x000fe20000010006 */
[----:B------:R-:W-:Y:S02]  /*e800*/  @!P2 PRMT R4, RZ, 0x654, R7 ;  /* 0x00000654ff04a816 */ /* 0x000fe40000000007 */
[----:B------:R-:W1:Y:S01]  /*e810*/  @P1 MUFU.RCP R9, R12 ;  /* 0x0000000c00091308 */ /* 0x000e620000001000 */
[----:B--2---:R-:W-:Y:S01]  /*e820*/  @P1 FMUL.FTZ R10, R10, 0.69314718246459960938 ;  /* 0x3f3172180a0a1820 */ /* 0x004fe20000410000 */
[----:B------:R-:W-:-:S03]  /*e830*/  PLOP3.LUT P0, PT, PT, PT, PT, 0x8, 0x0 ;  /* 0x000000000000781c */ /* 0x000fc60003f0e170 */
        /* <DEDUP_REMOVED lines=22> */
[----:B------:R-:W-:-:S04]  /*e9a0*/  USEL UR4, URZ, 0x1, UP0 ;  /* 0x000000013f047887 */ /* 0x000fc80008000000 */
[----:B------:R-:W-:Y:S01]  /*e9b0*/  ULOP3.LUT UR39, UR39, UR4, URZ, 0x3c, !UPT ;  /* 0x0000000427277292 */ /* 0x000fe2000f8e3c3f */
[----:B------:R-:W-:Y:S02]  /*e9c0*/  WARPGROUP.DEPBAR.LE gsb0, 0x0 ;  /* 0x00008000000079c5 */ /* 0x000fe40000010000 */
[----:B------:R-:W-:-:S10]  /*e9d0*/  WARPGROUP.ARRIVE ;  /* 0x00000000000079c5 */ /* 0x000fd40000000000 */
[----:B------:R-:W-:Y:S03]  /*e9e0*/  HGMMA.64x192x16.F32.BF16 R24, R168, gdesc[UR4].tnspB, R24, gsb0 ;  /* 0x42e00004a8187df0 */ /* 0x000fe60008001818 */
[----:B------:R-:W-:Y:S02]  /*e9f0*/  WARPGROUP.DEPBAR.LE gsb0, 0x0 ;  /* 0x00008000000079c5 */ /* 0x000fe40000010000 */
[----:B------:R2:W-:Y:S01]  /*ea00*/  @!P2 SYNCS.ARRIVE.TRANS64.RED.A1T0 RZ, [R4+URZ], RZ ;  /* 0x000000ff04ffa9a7 */ /* 0x0005e2000810043f */
[-C--:B---3--:R-:W-:Y:S01]  /*ea10*/  FMUL.FTZ R122, R25, R8.reuse ;  /* 0x00000008197a7220 */ /* 0x088fe20000410000 */
        /* <DEDUP_REMOVED lines=94> */
[----:B--2---:R-:W-:-:S07]  /*f000*/  FMUL.FTZ R119, R119, R9 ;  /* 0x0000000977777220 */ /* 0x004fce0000410000 */
.L_x_3726:
        /* <DEDUP_REMOVED lines=8> */
[----:B------:R-:W-:Y:S01]  /*f090*/  IADD3 R9, P3, R22, 0x20, RZ ;  /* 0x0000002016097810 */ /* 0x000fe20007f7e0ff */
[----:B------:R-:W-:Y:S01]  /*f0a0*/  VIADD R125, R202, UR42 ;  /* 0x0000002aca7d7c36 */ /* 0x000fe20008000000 */
[----:B------:R-:W-:Y:S01]  /*f0b0*/  IADD3 R13, P4, R22, 0x60, RZ ;  /* 0x00000060160d7810 */ /* 0x000fe20007f9e0ff */
[----:B------:R-:W-:Y:S01]  /*f0c0*/  ULDC UR10, c[0x0][0xa88] ;  /* 0x0002a200000a7ab9 */ /* 0x000fe20000000800 */
[----:B------:R-:W-:Y:S01]  /*f0d0*/  LOP3.LUT R8, R9, 0x380, RZ, 0xc0, !PT ;  /* 0x0000038009087812 */ /* 0x000fe200078ec0ff */
[----:B------:R-:W-:Y:S01]  /*f0e0*/  VIADD R4, R125, 0x8 ;  /* 0x000000087d047836 */ /* 0x000fe20000000000 */
[----:B------:R-:W-:Y:S01]  /*f0f0*/  LOP3.LUT R12, R13, 0x380, RZ, 0xc0, !PT ;  /* 0x000003800d0c7812 */ /* 0x000fe200078ec0ff */
[----:B------:R-:W-:Y:S01]  /*f100*/  USHF.R.S32.HI UR5, URZ, 0x1f, UR43 ;  /* 0x0000001f3f057899 */ /* 0x000fe2000801142b */
[----:B------:R-:W-:Y:S01]  /*f110*/  SHF.R.U64 R8, R8, 0x3, RZ ;  /* 0x0000000308087819 */ /* 0x000fe200000012ff */
[----:B------:R-:W-:Y:S01]  /*f120*/  ULDC.64 UR8, c[0x0][0xb70] ;  /* 0x0002dc0000087ab9 */ /* 0x000fe20000000a00 */
[----:B------:R-:W-:Y:S01]  /*f130*/  SHF.R.U64 R12, R12, 0x3, RZ ;  /* 0x000000030c0c7819 */ /* 0x000fe200000012ff */
[----:B------:R-:W-:Y:S01]  /*f140*/  UIMAD UR5, UR5, UR8, URZ ;  /* 0x00000008050572a4 */ /* 0x000fe2000f8e023f */
[----:B------:R-:W-:Y:S01]  /*f150*/  LOP3.LUT R8, R8, R9, RZ, 0x3c, !PT ;  /* 0x0000000908087212 */ /* 0x000fe200078e3cff */
[--C-:B------:R-:W-:Y:S01]  /*f160*/  IMAD.X R9, RZ, RZ, R23.reuse, P3 ;  /* 0x000000ffff097224 */ /* 0x100fe200018e0617 */
[----:B------:R-:W-:Y:S01]  /*f170*/  IADD3 R21, P3, R22, 0x4040, RZ ;  /* 0x0000404016157810 */ /* 0x000fe20007f7e0ff */
[----:B------:R-:W-:Y:S01]  /*f180*/  UIMAD.WIDE.U32 UR6, UR43, UR8, URZ ;  /* 0x000000082b0672a5 */ /* 0x000fe2000f8e003f */
[----:B------:R-:W-:Y:S01]  /*f190*/  LOP3.LUT R12, R12, R13, RZ, 0x3c, !PT ;  /* 0x0000000d0c0c7212 */ /* 0x000fe200078e3cff */
[----:B------:R-:W-:Y:S01]  /*f1a0*/  IMAD.X R13, RZ, RZ, R23, P4 ;  /* 0x000000ffff0d7224 */ /* 0x000fe200020e0617 */
[C---:B------:R-:W-:Y:S01]  /*f1b0*/  LOP3.LUT R5, R22.reuse, 0x380, RZ, 0xc0, !PT ;  /* 0x0000038016057812 */ /* 0x040fe200078ec0ff */
[----:B------:R-:W-:Y:S01]  /*f1c0*/  UIMAD UR5, UR43, UR9, UR5 ;  /* 0x000000092b0572a4 */ /* 0x000fe2000f8e0205 */
[----:B------:R-:W-:-:S02]  /*f1d0*/  IADD3 R17, P4, R22, 0x8000, RZ ;  /* 0x0000800016117810 */ /* 0x000fc40007f9e0ff */
[----:B------:R-:W-:Y:S01]  /*f1e0*/  LOP3.LUT R20, R21, 0x380, RZ, 0xc0, !PT ;  /* 0x0000038015147812 */ /* 0x000fe200078ec0ff */
[----:B------:R-:W-:Y:S01]  /*f1f0*/  UIADD3 UR5, UR7, UR5, URZ ;  /* 0x0000000507057290 */ /* 0x000fe2000fffe03f */
[----:B------:R-:W-:Y:S02]  /*f200*/  LOP3.LUT P0, RZ, R201, 0x3, RZ, 0xc0, !PT ;  /* 0x00000003c9ff7812 */ /* 0x000fe4000780c0ff */
[----:B------:R-:W-:Y:S02]  /*f210*/  SHF.R.U64 R5, R5, 0x3, RZ ;  /* 0x0000000305057819 */ /* 0x000fe400000012ff */
[----:B------:R-:W-:Y:S02]  /*f220*/  LOP3.LUT R26, R17, 0x380, RZ, 0xc0, !PT ;  /* 0x00000380111a7812 */ /* 0x000fe400078ec0ff */
[----:B------:R-:W-:Y:S02]  /*f230*/  SHF.R.U64 R20, R20, 0x3, RZ ;  /* 0x0000000314147819 */ /* 0x000fe400000012ff */
[----:B------:R-:W-:-:S02]  /*f240*/  ISETP.GE.OR P1, PT, R4, UR10, P0 ;  /* 0x0000000a04007c0c */ /* 0x000fc40008726670 */
[----:B------:R-:W-:Y:S02]  /*f250*/  IADD3 R19, P5, R22, 0x4020, RZ ;  /* 0x0000402016137810 */ /* 0x000fe40007fbe0ff */
[----:B------:R-:W-:Y:S01]  /*f260*/  LOP3.LUT R4, R5, R22, RZ, 0x3c, !PT ;  /* 0x0000001605047212 */ /* 0x000fe200078e3cff */
[--C-:B------:R-:W-:Y:S01]  /*f270*/  IMAD.MOV.U32 R5, RZ, RZ, R23.reuse ;  /* 0x000000ffff057224 */ /* 0x100fe200078e0017 */
[----:B------:R-:W-:Y:S02]  /*f280*/  SHF.R.U64 R26, R26, 0x3, RZ ;  /* 0x000000031a1a7819 */ /* 0x000fe400000012ff */
[----:B------:R-:W-:Y:S01]  /*f290*/  LOP3.LUT R20, R20, R21, RZ, 0x3c, !PT ;  /* 0x0000001514147212 */ /* 0x000fe200078e3cff */
[----:B------:R-:W-:Y:S01]  /*f2a0*/  IMAD.X R21, RZ, RZ, R23, P3 ;  /* 0x000000ffff157224 */ /* 0x000fe200018e0617 */
[----:B------:R-:W-:Y:S02]  /*f2b0*/  LOP3.LUT R18, R19, 0x380, RZ, 0xc0, !PT ;  /* 0x0000038013127812 */ /* 0x000fe400078ec0ff */
[----:B------:R-:W-:-:S02]  /*f2c0*/  IADD3 R11, P2, R22, 0x40, RZ ;  /* 0x00000040160b7810 */ /* 0x000fc40007f5e0ff */
[C---:B------:R-:W-:Y:S02]  /*f2d0*/  IADD3 R87, P3, R22.reuse, 0x8060, RZ ;  /* 0x0000806016577810 */ /* 0x040fe40007f7e0ff */
[----:B------:R-:W-:Y:S02]  /*f2e0*/  IADD3 R15, P6, R22, 0x4000, RZ ;  /* 0x00004000160f7810 */ /* 0x000fe40007fde0ff */
[----:B------:R-:W-:Y:S02]  /*f2f0*/  LOP3.LUT R26, R26, R17, RZ, 0x3c, !PT ;  /* 0x000000111a1a7212 */ /* 0x000fe400078e3cff */
[----:B------:R-:W-:Y:S02]  /*f300*/  MOV R17, R4 ;  /* 0x0000000400117202 */ /* 0x000fe40000000f00 */
[----:B------:R-:W-:Y:S02]  /*f310*/  SHF.R.U64 R18, R18, 0x3, RZ ;  /* 0x0000000312127819 */ /* 0x000fe400000012ff */
[----:B------:R-:W-:-:S02]  /*f320*/  F2FP.BF16.F32.PACK_AB R5, R27, R32 ;  /* 0x000000201b05723e */ /* 0x000fc400000010ff */
[----:B------:R-:W-:Y:S02]  /*f330*/  LOP3.LUT R10, R11, 0x380, RZ, 0xc0, !PT ;  /* 0x000003800b0a7812 */ /* 0x000fe400078ec0ff */
[----:B------:R-:W-:Y:S02]  /*f340*/  LOP3.LUT R32, R87, 0x380, RZ, 0xc0, !PT ;  /* 0x0000038057207812 */ /* 0x000fe400078ec0ff */
[----:B------:R-:W-:Y:S02]  /*f350*/  LOP3.LUT R14, R15, 0x380, RZ, 0xc0, !PT ;  /* 0x000003800f0e7812 */ /* 0x000fe400078ec0ff */
[----:B------:R-:W-:Y:S01]  /*f360*/  LOP3.LUT R18, R18, R19, RZ, 0x3c, !PT ;  /* 0x0000001312127212 */ /* 0x000fe200078e3cff */
[----:B------:R-:W-:Y:S01]  /*f370*/  IMAD.X R19, RZ, RZ, R23, P5 ;  /* 0x000000ffff137224 */ /* 0x000fe200028e0617 */
[----:B------:R-:W-:Y:S02]  /*f380*/  SHF.R.U64 R10, R10, 0x3, RZ ;  /* 0x000000030a0a7819 */ /* 0x000fe400000012ff */
[----:B------:R-:W-:-:S02]  /*f390*/  SHF.R.U64 R32, R32, 0x3, RZ ;  /* 0x0000000320207819 */ /* 0x000fc400000012ff */
[----:B------:R-:W-:Y:S02]  /*f3a0*/  SHF.R.U64 R14, R14, 0x3, RZ ;  /* 0x000000030e0e7819 */ /* 0x000fe400000012ff */
[----:B------:R-:W-:Y:S01]  /*f3b0*/  LOP3.LUT R10, R10, R11, RZ, 0x3c, !PT ;  /* 0x0000000b0a0a7212 */ /* 0x000fe200078e3cff */
[----:B------:R-:W-:Y:S01]  /*f3c0*/  IMAD.X R11, RZ, RZ, R23, P2 ;  /* 0x000000ffff0b7224 */ /* 0x000fe200010e0617 */
[----:B------:R-:W-:Y:S02]  /*f3d0*/  LOP3.LUT R32, R32, R87, RZ, 0x3c, !PT ;  /* 0x0000005720207212 */ /* 0x000fe400078e3cff */
[----:B------:R-:W-:Y:S02]  /*f3e0*/  LOP3.LUT R14, R14, R15, RZ, 0x3c, !PT ;  /* 0x0000000f0e0e7212 */ /* 0x000fe400078e3cff */
[----:B------:R-:W-:Y:S02]  /*f3f0*/  MOV R87, R18 ;  /* 0x0000001200577202 */ /* 0x000fe40000000f00 */
[C---:B------:R-:W-:Y:S01]  /*f400*/  IADD3 R15, P2, R22.reuse, 0x4060, RZ ;  /* 0x00004060160f7810 */ /* 0x040fe20007f5e0ff */
[----:B------:R-:W1:Y:S01]  /*f410*/  LDC.64 R18, c[0x0][0xb78] ;  /* 0x0002de00ff127b82 */ /* 0x000e620000000a00 */
[----:B------:R-:W-:-:S02]  /*f420*/  IADD3 R72, P5, R22, 0x8040, RZ ;  /* 0x0000804016487810 */ /* 0x000fc40007fbe0ff */
[----:B------:R-:W-:Y:S02]  /*f430*/  LOP3.LUT R24, R15, 0x380, RZ, 0xc0, !PT ;  /* 0x000003800f187812 */ /* 0x000fe400078ec0ff */
[----:B------:R-:W-:Y:S02]  /*f440*/  F2FP.BF16.F32.PACK_AB R4, R122, R7 ;  /* 0x000000077a04723e */ /* 0x000fe400000010ff */
[----:B------:R-:W-:Y:S02]  /*f450*/  SHF.R.U64 R24, R24, 0x3, RZ ;  /* 0x0000000318187819 */ /* 0x000fe400000012ff */
[----:B------:R-:W-:Y:S02]  /*f460*/  LOP3.LUT R27, R72, 0x380, RZ, 0xc0, !PT ;  /* 0x00000380481b7812 */ /* 0x000fe400078ec0ff */
[----:B------:R-:W-:Y:S02]  /*f470*/  F2FP.BF16.F32.PACK_AB R6, R29, R6 ;  /* 0x000000061d06723e */ /* 0x000fe400000010ff */
[----:B------:R-:W-:Y:S01]  /*f480*/  F2FP.BF16.F32.PACK_AB R7, R25, R30 ;  /* 0x0000001e1907723e */ /* 0x000fe200000010ff */
[----:B------:R-:W-:Y:S01]  /*f490*/  BAR.SYNC.DEFER_BLOCKING 0x1, 0x100 ;  /* 0x0044000000007b1d */ /* 0x000fe20000010000 */
[----:B------:R-:W-:Y:S01]  /*f4a0*/  LOP3.LUT R24, R24, R15, RZ, 0x3c, !PT ;  /* 0x0000000f18187212 */ /* 0x000fe200078e3cff */
[--C-:B------:R-:W-:Y:S01]  /*f4b0*/  IMAD.X R15, RZ, RZ, R23.reuse, P6 ;  /* 0x000000ffff0f7224 */ /* 0x100fe200030e0617 */
[----:B------:R-:W-:Y:S01]  /*f4c0*/  IADD3 R35, P6, R22, 0x8020, RZ ;  /* 0x0000802016237810 */ /* 0x000fe20007fde0ff */
[----:B------:R-:W-:Y:S01]  /*f4d0*/  IMAD.X R25, RZ, RZ, R23, P2 ;  /* 0x000000ffff197224 */ /* 0x000fe200010e0617 */
[----:B------:R-:W-:-:S02]  /*f4e0*/  SHF.R.U64 R27, R27, 0x3, RZ ;  /* 0x000000031b1b7819 */ /* 0x000fc400000012ff */
[----:B------:R-:W-:Y:S01]  /*f4f0*/  MOV R86, R20 ;  /* 0x0000001400567202 */ /* 0x000fe20000000f00 */
[----:B------:R-:W-:Y:S01]  /*f500*/  IMAD.U32 R21, RZ, RZ, UR7 ;  /* 0x00000007ff157e24 */ /* 0x000fe2000f8e00ff */
[----:B------:R-:W-:Y:S01]  /*f510*/  LOP3.LUT R34, R35, 0x380, RZ, 0xc0, !PT ;  /* 0x0000038023227812 */ /* 0x000fe200078ec0ff */
[----:B------:R-:W-:Y:S01]  /*f520*/  IMAD.U32 R21, RZ, RZ, UR5 ;  /* 0x00000005ff157e24 */ /* 0x000fe2000f8e00ff */
[----:B------:R-:W-:Y:S01]  /*f530*/  USHF.R.S32.HI UR5, URZ, 0x1f, UR44 ;  /* 0x0000001f3f057899 */ /* 0x000fe2000801142c */
[----:B------:R-:W-:Y:S01]  /*f540*/  LOP3.LUT R30, R27, R72, RZ, 0x3c, !PT ;  /* 0x000000481b1e7212 */ /* 0x000fe200078e3cff */
[----:B------:R-:W-:Y:S01]  /*f550*/  IMAD.X R27, RZ, RZ, R23, P4 ;  /* 0x000000ffff1b7224 */ /* 0x000fe200020e0617 */
[----:B------:R-:W-:Y:S01]  /*f560*/  SHF.R.U64 R34, R34, 0x3, RZ ;  /* 0x0000000322227819 */ /* 0x000fe200000012ff */
[----:B------:R-:W-:Y:S01]  /*f570*/  IMAD.U32 R20, RZ, RZ, UR6 ;  /* 0x00000006ff147e24 */ /* 0x000fe2000f8e00ff */
[----:B------:R-:W-:Y:S01]  /*f580*/  MOV R29, R8 ;  /* 0x00000008001d7202 */ /* 0x000fe20000000f00 */
[----:B------:R-:W-:Y:S01]  /*f590*/  ULDC.64 UR6, c[0x0][0xb40] ;  /* 0x0002d00000067ab9 */ /* 0x000fe20000000a00 */
[----:B------:R-:W-:-:S02]  /*f5a0*/  MOV R123, R10 ;  /* 0x0000000a007b7202 */ /* 0x000fc40000000f00 */
[----:B------:R-:W-:Y:S02]  /*f5b0*/  MOV R122, R12 ;  /* 0x0000000c007a7202 */ /* 0x000fe40000000f00 */
[----:B------:R-:W-:Y:S01]  /*f5c0*/  MOV R121, R14 ;  /* 0x0000000e00797202 */ /* 0x000fe20000000f00 */
[----:B------:R2:W-:Y:S01]  /*f5d0*/  STSM.16.M88.4 [R17], R4 ;  /* 0x0000000411007844 */ /* 0x0005e20000000200 */
[----:B------:R-:W-:Y:S02]  /*f5e0*/  F2FP.BF16.F32.PACK_AB R8, R41, R40 ;  /* 0x000000282908723e */ /* 0x000fe400000010ff */
[----:B------:R-:W-:Y:S02]  /*f5f0*/  F2FP.BF16.F32.PACK_AB R9, R43, R42 ;  /* 0x0000002a2b09723e */ /* 0x000fe400000010ff */
[----:B------:R-:W-:Y:S02]  /*f600*/  F2FP.BF16.F32.PACK_AB R10, R45, R44 ;  /* 0x0000002c2d0a723e */ /* 0x000fe400000010ff */
[----:B------:R-:W-:-:S02]  /*f610*/  F2FP.BF16.F32.PACK_AB R11, R47, R46 ;  /* 0x0000002e2f0b723e */ /* 0x000fc400000010ff */
[----:B------:R-:W-:Y:S01]  /*f620*/  LOP3.LUT R34, R34, R35, RZ, 0x3c, !PT ;  /* 0x0000002322227212 */ /* 0x000fe200078e3cff */
[--C-:B------:R-:W-:Y:S01]  /*f630*/  IMAD.X R35, RZ, RZ, R23.reuse, P6 ;  /* 0x000000ffff237224 */ /* 0x100fe200030e0617 */
[----:B------:R-:W-:Y:S02]  /*f640*/  MOV R72, R24 ;  /* 0x0000001800487202 */ /* 0x000fe40000000f00 */
[----:B------:R-:W-:Y:S02]  /*f650*/  F2FP.BF16.F32.PACK_AB R12, R49, R48 ;  /* 0x00000030310c723e */ /* 0x000fe400000010ff */
[----:B------:R-:W-:Y:S02]  /*f660*/  F2FP.BF16.F32.PACK_AB R13, R51, R50 ;  /* 0x00000032330d723e */ /* 0x000fe400000010ff */
[----:B--2---:R-:W-:Y:S01]  /*f670*/  F2FP.BF16.F32.PACK_AB R7, R124, R31 ;  /* 0x0000001f7c07723e */ /* 0x004fe200000010ff */
[--C-:B------:R-:W-:Y:S01]  /*f680*/  IMAD.X R31, RZ, RZ, R23.reuse, P5 ;  /* 0x000000ffff1f7224 */ /* 0x100fe200028e0617 */
[----:B------:R-:W-:Y:S01]  /*f690*/  F2FP.BF16.F32.PACK_AB R5, R126, R33 ;  /* 0x000000217e05723e */ /* 0x000fe200000010ff */
[----:B------:R-:W-:Y:S01]  /*f6a0*/  IMAD.X R33, RZ, RZ, R23, P3 ;  /* 0x000000ffff217224 */ /* 0x000fe200018e0617 */
[----:B------:R-:W-:-:S02]  /*f6b0*/  F2FP.BF16.F32.PACK_AB R4, R120, R3 ;  /* 0x000000037804723e */ /* 0x000fc400000010ff */
[----:B------:R-:W-:Y:S02]  /*f6c0*/  F2FP.BF16.F32.PACK_AB R6, R37, R36 ;  /* 0x000000242506723e */ /* 0x000fe400000010ff */
[----:B------:R-:W-:Y:S01]  /*f6d0*/  MOV R3, R30 ;  /* 0x0000001e00037202 */ /* 0x000fe20000000f00 */
[C---:B-1----:R-:W-:Y:S01]  /*f6e0*/  IMAD R30, R18.reuse, UR5, RZ ;  /* 0x00000005121e7c24 */ /* 0x042fe2000f8e02ff */
[----:B------:R-:W-:Y:S01]  /*f6f0*/  MOV R17, R26 ;  /* 0x0000001a00117202 */ /* 0x000fe20000000f00 */
[----:B------:R1:W-:Y:S01]  /*f700*/  STSM.16.M88.4 [R29], R4 ;  /* 0x000000041d007844 */ /* 0x0003e20000000200 */
[----:B------:R-:W-:Y:S02]  /*f710*/  F2FP.BF16.F32.PACK_AB R14, R53, R52 ;  /* 0x00000034350e723e */ /* 0x000fe400000010ff */
[----:B------:R-:W-:Y:S01]  /*f720*/  F2FP.BF16.F32.PACK_AB R15, R55, R54 ;  /* 0x00000036370f723e */ /* 0x000fe200000010ff */
[----:B------:R-:W-:Y:S01]  /*f730*/  STSM.16.M88.4 [R123], R8 ;  /* 0x000000087b007844 */ /* 0x000fe20000000200 */
[----:B------:R-:W-:Y:S01]  /*f740*/  MOV R32, R32 ;  /* 0x0000002000207202 */ /* 0x000fe20000000f00 */
[----:B------:R-:W-:Y:S01]  /*f750*/  IMAD R33, R19, UR44, R30 ;  /* 0x0000002c13217c24 */ /* 0x000fe2000f8e021e */
[----:B------:R-:W-:Y:S01]  /*f760*/  F2FP.BF16.F32.PACK_AB R24, R57, R56 ;  /* 0x000000383918723e */ /* 0x000fe200000010ff */
[----:B------:R-:W-:Y:S01]  /*f770*/  STSM.16.M88.4 [R122], R12 ;  /* 0x0000000c7a007844 */ /* 0x000fe20000000200 */
[----:B------:R-:W-:Y:S01]  /*f780*/  F2FP.BF16.F32.PACK_AB R25, R59, R58 ;  /* 0x0000003a3b19723e */ /* 0x000fe200000010ff */
[----:B------:R-:W-:Y:S01]  /*f790*/  IMAD.WIDE.U32 R18, R18, UR44, R20 ;  /* 0x0000002c12127c25 */ /* 0x000fe2000f8e0014 */
[----:B------:R-:W-:-:S02]  /*f7a0*/  F2FP.BF16.F32.PACK_AB R26, R61, R60 ;  /* 0x0000003c3d1a723e */ /* 0x000fc400000010ff */
[----:B------:R-:W-:Y:S02]  /*f7b0*/  F2FP.BF16.F32.PACK_AB R27, R63, R62 ;  /* 0x0000003e3f1b723e */ /* 0x000fe400000010ff */
[----:B------:R-:W-:Y:S02]  /*f7c0*/  F2FP.BF16.F32.PACK_AB R80, R81, R80 ;  /* 0x000000505150723e */ /* 0x000fe400000010ff */
[----:B-1----:R-:W-:Y:S01]  /*f7d0*/  F2FP.BF16.F32.PACK_AB R4, R65, R64 ;  /* 0x000000404104723e */ /* 0x002fe200000010ff */
[----:B------:R-:W-:Y:S01]  /*f7e0*/  STSM.16.M88.4 [R121], R24 ;  /* 0x0000001879007844 */ /* 0x000fe20000000200 */
[----:B------:R-:W-:Y:S02]  /*f7f0*/  F2FP.BF16.F32.PACK_AB R5, R67, R66 ;  /* 0x000000424305723e */ /* 0x000fe400000010ff */
[----:B------:R-:W-:Y:S02]  /*f800*/  F2FP.BF16.F32.PACK_AB R6, R69, R68 ;  /* 0x000000444506723e */ /* 0x000fe400000010ff */
[----:B------:R-:W-:-:S02]  /*f810*/  F2FP.BF16.F32.PACK_AB R7, R71, R70 ;  /* 0x000000464707723e */ /* 0x000fc400000010ff */
[----:B------:R-:W-:Y:S02]  /*f820*/  F2FP.BF16.F32.PACK_AB R28, R73, R28 ;  /* 0x0000001c491c723e */ /* 0x000fe400000010ff */
[----:B------:R-:W-:Y:S01]  /*f830*/  F2FP.BF16.F32.PACK_AB R29, R75, R74 ;  /* 0x0000004a4b1d723e */ /* 0x000fe200000010ff */
[----:B------:R1:W-:Y:S01]  /*f840*/  STSM.16.M88.4 [R87], R4 ;  /* 0x0000000457007844 */ /* 0x0003e20000000200 */
        /* <DEDUP_REMOVED lines=15> */
[----:B------:R-:W-:Y:S02]  /*f940*/  MOV R34, R34 ;  /* 0x0000002200227202 */ /* 0x000fe40000000f00 */
        /* <DEDUP_REMOVED lines=11> */
[----:B-1----:R-:W-:Y:S02]  /*fa00*/  SHF.R.S32.HI R5, RZ, 0x1f, R125 ;  /* 0x0000001fff057819 */ /* 0x002fe4000001147d */
[C---:B------:R-:W-:Y:S01]  /*fa10*/  IADD3 R6, P2, R125.reuse, R18, RZ ;  /* 0x000000127d067210 */ /* 0x040fe20007f5e0ff */
[----:B------:R-:W-:Y:S01]  /*fa20*/  STSM.16.M88.4 [R32], R112 ;  /* 0x0000007020007844 */ /* 0x000fe20000000200 */
[----:B------:R-:W-:-:S02]  /*fa30*/  ISETP.GE.OR P0, PT, R125, UR10, P0 ;  /* 0x0000000a7d007c0c */ /* 0x000fc40008706670 */
        /* <DEDUP_REMOVED lines=8> */
[----:B------:R-:W-:-:S04]  /*fac0*/  LEA R4, P2, R6, UR6, 0x2 ;  /* 0x0000000606047c11 */ /* 0x000fc8000f8410ff */
[----:B------:R-:W-:Y:S02]  /*fad0*/  LEA.HI.X R5, R6, UR7, R5, 0x2, P2 ;  /* 0x0000000706057c11 */ /* 0x000fe400090f1405 */
[----:B------:R-:W1:Y:S04]  /*fae0*/  SHFL.IDX PT, R6, R204, RZ, 0x1f ;  /* 0x00001fffcc067589 */ /* 0x000e6800000e0000 */
        /* <DEDUP_REMOVED lines=16> */
[----:B------:R-:W-:-:S05]  /*fbf0*/  UMOV UR8, 0x40 ;  /* 0x0000004000087882 */ /* 0x000fca0000000000 */
        /* <DEDUP_REMOVED lines=13> */
.L_x_3800:
[----:B------:R-:W-:Y:S05]  /*fcd0*/  BSYNC B0 ;  /* 0x0000000000007941 */ /* 0x000fea0003800000 */
.L_x_3799:
[----:B------:R-:W-:Y:S05]  /*fce0*/  BRA `(.L_x_3798) ;  /* 0x00000008004c7947 */ /* 0x000fea0003800000 */
.L_x_3797:
[----:B------:R-:W1:Y:S01]  /*fcf0*/  LDC R12, c[0x0][0xdac] ;  /* 0x00036b00ff0c7b82 */ /* 0x000e620000000800 */
[----:B------:R-:W-:Y:S01]  /*fd00*/  ISETP.GT.AND P0, PT, R206, 0x7f, PT ;  /* 0x0000007fce00780c */ /* 0x000fe20003f04270 */
[----:B------:R-:W-:Y:S01]  /*fd10*/  USHF.R.S32.HI UR6, URZ, 0x1f, UR43 ;  /* 0x0000001f3f067899 */ /* 0x000fe2000801142b */
[----:B------:R-:W-:Y:S01]  /*fd20*/  BSSY B0, `(.L_x_3801) ;  /* 0x000001b000007945 */ /* 0x000fe20003800000 */
[----:B------:R-:W-:Y:S01]  /*fd30*/  USHF.R.S32.HI UR7, URZ, 0x1f, UR44 ;  /* 0x0000001f3f077899 */ /* 0x000fe2000801142c */
[----:B------:R-:W-:-:S03]  /*fd40*/  SHF.R.S32.HI R193, RZ, 0x1f, R192 ;  /* 0x0000001fffc17819 */ /* 0x000fc600000114c0 */
[----:B------:R-:W2:Y:S08]  /*fd50*/  LDC.64 R6, c[0x0][0xae0] ;  /* 0x0002b800ff067b82 */ /* 0x000eb00000000a00 */
[----:B------:R-:W3:Y:S01]  /*fd60*/  LDC.64 R8, c[0x0][0xae8] ;  /* 0x0002ba00ff087b82 */ /* 0x000ee20000000a00 */
[----:B------:R-:W-:Y:S05]  /*fd70*/  @P0 BRA `(.L_x_3802) ;  /* 0x0000000000540947 */ /* 0x000fea0003800000 */
[----:B------:R-:W4:Y:S01]  /*fd80*/  S2R R0, SR_TID.X ;  /* 0x0000000000007919 */ /* 0x000f220000002100 */
[----:B------:R-:W-:Y:S01]  /*fd90*/  ULDC UR5, c[0x0][0xa88] ;  /* 0x0002a20000057ab9 */ /* 0x000fe20000000800 */
[----:B----4-:R-:W-:-:S04]  /*fda0*/  IADD3 R2, R200, -0x80, R0 ;  /* 0xffffff80c8027810 */ /* 0x010fc80007ffe000 */
[----:B------:R-:W-:-:S13]  /*fdb0*/  ISETP.GE.AND P0, PT, R2, UR5, PT ;  /* 0x0000000502007c0c */ /* 0x000fda000bf06270 */
[----:B------:R-:W-:Y:S05]  /*fdc0*/  @P0 BRA `(.L_x_3802) ;  /* 0x0000000000400947 */ /* 0x000fea0003800000 */
[----:B------:R-:W4:Y:S01]  /*fdd0*/  LDC.64 R4, c[0x0][0xb70] ;  /* 0x0002dc00ff047b82 */ /* 0x000f220000000a00 */
[----:B------:R-:W-:Y:S01]  /*fde0*/  SHF.R.S32.HI R3, RZ, 0x1f, R2 ;  /* 0x0000001fff037819 */ /* 0x000fe20000011402 */
[----:B------:R-:W-:-:S06]  /*fdf0*/  ULDC.64 UR8, c[0x0][0xb40] ;  /* 0x0002d00000087ab9 */ /* 0x000fcc0000000a00 */
[----:B------:R-:W5:Y:S01]  /*fe00*/  LDC.64 R10, c[0x0][0xb78] ;  /* 0x0002de00ff0a7b82 */ /* 0x000f620000000a00 */
[C---:B----4-:R-:W-:Y:S02]  /*fe10*/  IMAD R0, R4.reuse, UR6, RZ ;  /* 0x0000000604007c24 */ /* 0x050fe4000f8e02ff */
[----:B------:R-:W-:-:S04]  /*fe20*/  IMAD.WIDE.U32 R2, R4, UR43, R2 ;  /* 0x0000002b04027c25 */ /* 0x000fc8000f8e0002 */
[----:B------:R-:W-:Y:S02]  /*fe30*/  IMAD R5, R5, UR43, R0 ;  /* 0x0000002b05057c24 */ /* 0x000fe4000f8e0200 */
[C---:B-----5:R-:W-:Y:S02]  /*fe40*/  IMAD R0, R10.reuse, UR7, RZ ;  /* 0x000000070a007c24 */ /* 0x060fe4000f8e02ff */
[----:B------:R-:W-:Y:S02]  /*fe50*/  IMAD.IADD R3, R3, 0x1, R5 ;  /* 0x0000000103037824 */ /* 0x000fe400078e0205 */
[----:B------:R-:W-:Y:S02]  /*fe60*/  IMAD R5, R11, UR44, R0 ;  /* 0x0000002c0b057c24 */ /* 0x000fe4000f8e0200 */
[----:B------:R-:W-:-:S04]  /*fe70*/  IMAD.WIDE.U32 R2, R10, UR44, R2 ;  /* 0x0000002c0a027c25 */ /* 0x000fc8000f8e0002 */
[----:B------:R-:W-:Y:S01]  /*fe80*/  IMAD.IADD R3, R3, 0x1, R5 ;  /* 0x0000000103037824 */ /* 0x000fe200078e0205 */
[----:B------:R-:W-:-:S04]  /*fe90*/  LEA R4, P0, R2, UR8, 0x2 ;  /* 0x0000000802047c11 */ /* 0x000fc8000f8010ff */
[----:B------:R-:W-:Y:S01]  /*fea0*/  LEA.HI.X R5, R2, UR9, R3, 0x2, P0 ;  /* 0x0000000902057c11 */ /* 0x000fe200080f1403 */
[----:B------:R-:W-:-:S05]  /*feb0*/  IMAD.MOV.U32 R3, RZ, RZ, -0x800000 ;  /* 0xff800000ff037424 */ /* 0x000fca00078e00ff */
[----:B------:R4:W-:Y:S03]  /*fec0*/  STG.E desc[UR60][R4.64], R3 ;  /* 0x0000000304007986 */ /* 0x0009e6000c10193c */
.L_x_3802:
[----:B------:R-:W-:Y:S05]  /*fed0*/  BSYNC B0 ;  /* 0x0000000000007941 */ /* 0x000fea0003800000 */
.L_x_3801:
[----:B------:R-:W-:Y:S01]  /*fee0*/  R2UR UR8, R198 ;  /* 0x00000000c60872ca */ /* 0x000fe200000e0000 */
[----:B------:R-:W-:Y:S01]  /*fef0*/  ULDC UR5, c[0x0][0xa88] ;  /* 0x0002a20000057ab9 */ /* 0x000fe20000000800 */
[C---:B--2---:R-:W-:Y:S01]  /*ff00*/  IMAD R0, R6.reuse, UR6, RZ ;  /* 0x0000000606007c24 */ /* 0x044fe2000f8e02ff */
[----:B------:R-:W-:Y:S01]  /*ff10*/  UIADD3 UR42, -UR42, UR5, URZ ;  /* 0x000000052a2a7290 */ /* 0x000fe2000fffe13f */
[----:B----4-:R-:W-:Y:S01]  /*ff20*/  IMAD.WIDE.U32 R2, R6, UR43, R192 ;  /* 0x0000002b06027c25 */ /* 0x010fe2000f8e00c0 */
[----:B------:R-:W-:Y:S01]  /*ff30*/  SHF.R.S32.HI R197, RZ, 0x1f, R196 ;  /* 0x0000001fffc57819 */ /* 0x000fe200000114c4 */
[----:B------:R-:W-:Y:S02]  /*ff40*/  BSSY B0, `(.L_x_3803) ;  /* 0x0000025000007945 */ /* 0x000fe40003800000 */
[----:B------:R-:W-:Y:S01]  /*ff50*/  IMAD R5, R7, UR43, R0 ;  /* 0x0000002b07057c24 */ /* 0x000fe2000f8e0200 */
[C---:B------:R-:W-:Y:S01]  /*ff60*/  ISETP.GE.AND P3, PT, R196.reuse, UR42, PT ;  /* 0x0000002ac4007c0c */ /* 0x040fe2000bf66270 */
[----:B------:R-:W-:-:S02]  /*ff70*/  VIADD R0, R196, 0x40 ;  /* 0x00000040c4007836 */ /* 0x000fc40000000000 */
[----:B------:R-:W-:Y:S01]  /*ff80*/  VIADD R4, R196, 0x20 ;  /* 0x00000020c4047836 */ /* 0x000fe20000000000 */
[----:B------:R-:W-:Y:S01]  /*ff90*/  ULOP3.LUT UR5, URZ, UR8, URZ, 0x33, !UPT ;  /* 0x000000083f057292 */ /* 0x000fe2000f8e333f */
[----:B------:R-:W-:Y:S01]  /*ffa0*/  IMAD.IADD R3, R3, 0x1, R5 ;  /* 0x0000000103037824 */ /* 0x000fe200078e0205 */
[----:B------:R-:W-:Y:S01]  /*ffb0*/  ISETP.GE.AND P1, PT, R0, UR42, PT ;  /* 0x0000002a00007c0c */ /* 0x000fe2000bf26270 */
[----:B---3--:R-:W-:Y:S01]  /*ffc0*/  IMAD R0, R8, UR7, RZ ;  /* 0x0000000708007c24 */ /* 0x008fe2000f8e02ff */
[----:B------:R-:W-:Y:S01]  /*ffd0*/  ISETP.GE.AND P0, PT, R4, UR42, PT ;  /* 0x0000002a04007c0c */ /* 0x000fe2000bf06270 */
[----:B------:R-:W-:Y:S02]  /*ffe0*/  VIADD R4, R196, 0x60 ;  /* 0x00000060c4047836 */ /* 0x000fe40000000000 */
[----:B------:R-:W-:Y:S02]  /*fff0*/  IMAD R9, R9, UR44, R0 ;  /* 0x0000002c09097c24 */ /* 0x000fe4000f8e0200 */
[----:B-1----:R-:W-:Y:S01]  /*10000*/  VIADD R5, R12, UR5 ;  /* 0x000000050c057c36 */ /* 0x002fe20008000000 */
[----:B------:R-:W-:Y:S01]  /*10010*/  ISETP.GE.AND P2, PT, R4, UR42, PT ;  /* 0x0000002a04007c0c */ /* 0x000fe2000bf46270 */
[----:B------:R-:W-:-:S04]  /*10020*/  IMAD.WIDE.U32 R6, R8, UR44, R2 ;  /* 0x0000002c08067c25 */ /* 0x000fc8000f8e0002 */
[----:B------:R-:W-:-:S04]  /*10030*/  IMAD.WIDE R4, R5, 0x80, R196 ;  /* 0x0000008005047825 */ /* 0x000fc800078e02c4 */
[----:B------:R-:W-:Y:S01]  /*10040*/  IMAD.IADD R11, R7, 0x1, R9 ;  /* 0x00000001070b7824 */ /* 0x000fe200078e0209 */
[----:B------:R-:W-:Y:S06]  /*10050*/  @P3 BRA `(.L_x_3804) ;  /* 0x00000000004c3947 */ /* 0x000fec0003800000 */
[----:B------:R-:W-:Y:S01]  /*10060*/  ULDC.64 UR6, c[0x0][0xad8] ;  /* 0x0002b60000067ab9 */ /* 0x000fe20000000a00 */
        /* <DEDUP_REMOVED lines=8> */
[----:B------:R-:W-:Y:S02]  /*100f0*/  IMAD.MOV.U32 R3, RZ, RZ, R11 ;  /* 0x000000ffff037224 */ /* 0x000fe400078e000b */
        /* <DEDUP_REMOVED lines=9> */
.L_x_3804:
[----:B------:R-:W-:Y:S05]  /*10190*/  BSYNC B0 ;  /* 0x0000000000007941 */ /* 0x000fea0003800000 */
.L_x_3803:
[----:B------:R-:W-:Y:S04]  /*101a0*/  BSSY B0, `(.L_x_3805) ;  /* 0x0000017000007945 */ /* 0x000fe80003800000 */
[----:B------:R-:W-:Y:S05]  /*101b0*/  @P0 BRA `(.L_x_3806) ;  /* 0x0000000000540947 */ /* 0x000fea0003800000 */
[----:B-1----:R-:W-:Y:S01]  /*101c0*/  IADD3 R9, P0, R4, 0x20, RZ ;  /* 0x0000002004097810 */ /* 0x002fe20007f1e0ff */
        /* <DEDUP_REMOVED lines=20> */
.L_x_3806:
[----:B------:R-:W-:Y:S05]  /*10310*/  BSYNC B0 ;  /* 0x0000000000007941 */ /* 0x000fea0003800000 */
.L_x_3805:
[----:B------:R-:W-:Y:S04]  /*10320*/  BSSY B0, `(.L_x_3807) ;  /* 0x0000017000007945 */ /* 0x000fe80003800000 */
[----:B------:R-:W-:Y:S05]  /*10330*/  @P1 BRA `(.L_x_3808) ;  /* 0x0000000000541947 */ /* 0x000fea0003800000 */
[----:B-12---:R-:W-:Y:S01]  /*10340*/  IADD3 R9, P0, R4, 0x40, RZ ;  /* 0x0000004004097810 */ /* 0x006fe20007f1e0ff */
        /* <DEDUP_REMOVED lines=20> */
.L_x_3808:
[----:B------:R-:W-:Y:S05]  /*10490*/  BSYNC B0 ;  /* 0x0000000000007941 */ /* 0x000fea0003800000 */
.L_x_3807:
        /* <DEDUP_REMOVED lines=23> */
.L_x_3809:
[----:B------:R-:W-:Y:S05]  /*10610*/  BSYNC B0 ;  /* 0x0000000000007941 */ /* 0x000fea0003800000 */
.L_x_3798:
[----:B------:R-:W5:Y:S02]  /*10620*/  LDC R0, c[0x0][0xda8] ;  /* 0x00036a00ff007b82 */ /* 0x000f640000000800 */
[----:B-----5:R-:W-:-:S13]  /*10630*/  ISETP.LE.AND P0, PT, R0, UR4, PT ;  /* 0x0000000400007c0c */ /* 0x020fda000bf03270 */
[----:B------:R-:W-:Y:S05]  /*10640*/  @!P0 BRA `(.L_x_3810) ;  /* 0xffffff0400e88947 */ /* 0x000fea000383ffff */
[----:B------:R-:W-:Y:S05]  /*10650*/  EXIT ;  /* 0x000000000000794d */ /* 0x000fea0003800000 */
.L_x_3716:
        /* <DEDUP_REMOVED lines=8> */
[----:B------:R-:W-:Y:S02]  /*106e0*/  IMAD.MOV.U32 R16, RZ, RZ, RZ ;  /* 0x000000ffff107224 */ /* 0x000fe400078e00ff */
[----:B------:R-:W-:-:S04]  /*106f0*/  IMAD.MOV.U32 R17, RZ, RZ, 0x1 ;  /* 0x00000001ff117424 */ /* 0x000fc800078e00ff */
[----:B------:R-:W1:Y:S02]  /*10700*/  LDC R0, c[0x0][0xda8] ;  /* 0x00036a00ff007b82 */ /* 0x000e640000000800 */
[----:B-1----:R-:W-:-:S13]  /*10710*/  ISETP.LE.AND P0, PT, R0, UR4, PT ;  /* 0x0000000400007c0c */ /* 0x002fda000bf03270 */
[----:B------:R-:W-:Y:S05]  /*10720*/  @P0 BRA `(.L_x_3811) ;  /* 0x00000030004c0947 */ /* 0x000fea0003800000 */
[----:B------:R-:W-:Y:S01]  /*10730*/  IMAD.U32 R19, RZ, RZ, UR4 ;  /* 0x00000004ff137e24 */ /* 0x000fe2000f8e00ff */
[----:B------:R-:W-:Y:S01]  /*10740*/  ULDC UR48, c[0x0][0xc] ;  /* 0x0000030000307ab9 */ /* 0x000fe20000000800 */
[----:B------:R-:W-:Y:S01]  /*10750*/  IMAD.MOV.U32 R17, RZ, RZ, 0x1 ;  /* 0x00000001ff117424 */ /* 0x000fe200078e00ff */
[----:B------:R-:W-:Y:S01]  /*10760*/  ULDC.64 UR44, c[0x0][0x198] ;  /* 0x00006600002c7ab9 */ /* 0x000fe20000000a00 */
[----:B------:R-:W-:Y:S01]  /*10770*/  IMAD.MOV.U32 R16, RZ, RZ, RZ ;  /* 0x000000ffff107224 */ /* 0x000fe200078e00ff */
[----:B------:R-:W-:-:S06]  /*10780*/  UMOV UR47, URZ ;  /* 0x0000003f002f7c82 */ /* 0x000fcc0008000000 */
.L_x_3865:
        /* <DEDUP_REMOVED lines=21> */
.L_x_3812:
[----:B------:R-:W-:Y:S01]  /*108e0*/  ULDC UR9, c[0x0][0xdc4] ;  /* 0x0003710000097ab9 */ /* 0x000fe20000000800 */
[----:B------:R-:W-:Y:S01]  /*108f0*/  UMOV UR6, UR7 ;  /* 0x0000000700067c82 */ /* 0x000fe20008000000 */
[----:B------:R-:W-:-:S11]  /*10900*/  UISETP.NE.AND UP0, UPT, UR9, 0x1, UPT ;  /* 0x000000010900788c */ /* 0x000fd6000bf05270 */
[----:B------:R-:W-:Y:S02]  /*10910*/  @UP0 ULDC.64 UR10, c[0x0][0xdc8] ;  /* 0x00037200000a0ab9 */ /* 0x000fe40000000a00 */
[----:B------:R-:W-:-:S04]  /*10920*/  UIMAD.WIDE.U32 UR4, UR7, UR10, URZ ;  /* 0x0000000a070472a5 */ /* 0x000fc8000f8e003f */
[----:B------:R-:W-:-:S04]  /*10930*/  @UP0 USHF.R.U32.HI UR6, URZ, UR11, UR5 ;  /* 0x0000000b3f060299 */ /* 0x000fc80008011605 */
[----:B------:R-:W-:-:S12]  /*10940*/  UIMAD UR4, UR6, UR9, URZ ;  /* 0x00000009060472a4 */ /* 0x000fd8000f8e023f */
.L_x_3813:
[----:B------:R-:W-:Y:S01]  /*10950*/  ULDC.64 UR12, c[0x0][0x3f8] ;  /* 0x0000fe00000c7ab9 */ /* 0x000fe20000000a00 */
[----:B------:R-:W-:Y:S02]  /*10960*/  UIADD3 UR9, UR7, -UR4, URZ ;  /* 0x8000000407097290 */ /* 0x000fe4000fffe03f */
[----:B------:R-:W-:Y:S02]  /*10970*/  UISETP.NE.U32.AND UP0, UPT, UR12, URZ, UPT ;  /* 0x0000003f0c00728c */ /* 0x000fe4000bf05070 */
[----:B------:R-:W-:Y:S01]  /*10980*/  ULOP3.LUT UR10, URZ, UR6, URZ, 0x33, !UPT ;  /* 0x000000063f0a7292 */ /* 0x000fe2000f8e333f */
[----:B------:R-:W-:Y:S01]  /*10990*/  ULDC UR12, c[0x0][0xdb8] ;  /* 0x00036e00000c7ab9 */ /* 0x000fe20000000800 */
[----:B------:R-:W-:Y:S01]  /*109a0*/  ULDC.64 UR4, c[0x0][0x9e0] ;  /* 0x0002780000047ab9 */ /* 0x000fe20000000a00 */
[----:B------:R-:W-:Y:S02]  /*109b0*/  UISETP.NE.AND UP1, UPT, UR12, 0x1, UPT ;  /* 0x000000010c00788c */ /* 0x000fe4000bf25270 */
[----:B------:R-:W-:Y:S01]  /*109c0*/  UISETP.NE.AND.EX UP0, UPT, UR13, URZ, UPT, UP0 ;  /* 0x0000003f0d00728c */ /* 0x000fe2000bf05300 */
[----:B------:R-:W-:-:S02]  /*109d0*/  ULDC UR11, c[0x0][0xdc4] ;  /* 0x00037100000b7ab9 */ /* 0x000fc40000000800 */
[----:B------:R-:W-:Y:S01]  /*109e0*/  ULDC UR13, c[0x0][0xdac] ;  /* 0x00036b00000d7ab9 */ /* 0x000fe20000000800 */
[----:B------:R-:W-:Y:S02]  /*109f0*/  UISETP.GE.AND UP2, UPT, UR5, 0x1, UPT ;  /* 0x000000010500788c */ /* 0x000fe4000bf46270 */
[----:B------:R-:W-:Y:S02]  /*10a00*/  UIMAD UR11, UR8, UR11, UR9 ;  /* 0x0000000b080b72a4 */ /* 0x000fe4000f8e0209 */
[----:B------:R-:W-:Y:S01]  /*10a10*/  UIADD3 UR10, UR10, UR13, URZ ;  /* 0x0000000d0a0a7290 */ /* 0x000fe2000fffe03f */
[----:B------:R-:W-:Y:S01]  /*10a20*/  @UP1 ULDC UR8, c[0x0][0xdbc] ;  /* 0x00036f0000081ab9 */ /* 0x000fe20000000800 */
[----:B------:R-:W-:Y:S01]  /*10a30*/  PLOP3.LUT P1, PT, PT, PT, UP2, 0x80, 0x0 ;  /* 0x000000000000781c */ /* 0x000fe20003f2f028 */
[----:B------:R-:W-:Y:S02]  /*10a40*/  UIMAD.WIDE.U32 UR8, UR11, UR8, URZ ;  /* 0x000000080b0872a5 */ /* 0x000fe4000f8e003f */
[----:B------:R-:W-:Y:S01]  /*10a50*/  USHF.L.U32 UR41, UR10, 0x7, URZ ;  /* 0x000000070a297899 */ /* 0x000fe2000800063f */
        /* <DEDUP_REMOVED lines=23> */
.L_x_3815:
[----:B------:R-:W-:-:S11]  /*10bd0*/  UISETP.NE.AND UP0, UPT, UR5, 0x1, UPT ;  /* 0x000000010500788c */ /* 0x000fd6000bf05270 */
[----:B------:R-:W-:Y:S02]  /*10be0*/  @UP0 ULDC.64 UR12, c[0x0][0x9e8] ;  /* 0x00027a00000c0ab9 */ /* 0x000fe40000000a00 */
[----:B------:R-:W-:-:S04]  /*10bf0*/  UIMAD.WIDE.U32 UR8, UR10, UR12, URZ ;  /* 0x0000000c0a0872a5 */ /* 0x000fc8000f8e003f */
[----:B------:R-:W-:-:S12]  /*10c00*/  @UP0 USHF.R.U32.HI UR10, URZ, UR13, UR9 ;  /* 0x0000000d3f0a0299 */ /* 0x000fd80008011609 */
.L_x_3816:
[----:B------:R-:W-:-:S04]  /*10c10*/  UIMAD UR10, UR10, UR5, UR5 ;  /* 0x000000050a0a72a4 */ /* 0x000fc8000f8e0205 */
[----:B------:R-:W-:-:S04]  /*10c20*/  UISETP.LT.AND UP0, UPT, UR4, UR10, UPT ;  /* 0x0000000a0400728c */ /* 0x000fc8000bf01270 */
[----:B------:R-:W-:-:S12]  /*10c30*/  USEL UR4, UR4, UR10, UP0 ;  /* 0x0000000a04047287 */ /* 0x000fd80008000000 */
.L_x_3814:
[----:B------:R-:W-:Y:S02]  /*10c40*/  UIMAD UR8, UR14, UR6, 0x5f ;  /* 0x0000005f0e0874a4 */ /* 0x000fe4000f8e0206 */
[----:B------:R-:W-:Y:S02]  /*10c50*/  UIADD3 UR10, UR4, 0x5f, URZ ;  /* 0x0000005f040a7890 */ /* 0x000fe4000fffe03f */
[----:B------:R-:W-:Y:S02]  /*10c60*/  UIMAD.WIDE UR8, UR8, 0x2aaaaaab, URZ ;  /* 0x2aaaaaab080878a5 */ /* 0x000fe4000f8e023f */
[----:B------:R-:W-:Y:S02]  /*10c70*/  UIMAD.WIDE UR10, UR10, 0x2aaaaaab, URZ ;  /* 0x2aaaaaab0a0a78a5 */ /* 0x000fe4000f8e023f */
[----:B------:R-:W-:Y:S02]  /*10c80*/  USHF.R.U32.HI UR8, URZ, 0x1f, UR9 ;  /* 0x0000001f3f087899 */ /* 0x000fe40008011609 */
[----:B------:R-:W-:-:S02]  /*10c90*/  USHF.R.U32.HI UR4, URZ, 0x1f, UR11 ;  /* 0x0000001f3f047899 */ /* 0x000fc4000801160b */
[----:B------:R-:W-:Y:S02]  /*10ca0*/  UIADD3 UR7, UR41, -UR7, URZ ;  /* 0x8000000729077290 */ /* 0x000fe4000fffe03f */
[----:B------:R-:W-:Y:S02]  /*10cb0*/  ULEA.HI.SX32 UR9, UR9, UR8, 0x1c ;  /* 0x0000000809097291 */ /* 0x000fe4000f8fe23f */
[----:B------:R-:W-:Y:S02]  /*10cc0*/  ULEA.HI.SX32 UR4, UR11, UR4, 0x1c ;  /* 0x000000040b047291 */ /* 0x000fe4000f8fe23f */
[----:B------:R-:W-:Y:S02]  /*10cd0*/  UIMAD UR7, UR14, UR6, UR7 ;  /* 0x000000060e0772a4 */ /* 0x000fe4000f8e0207 */
[----:B------:R-:W-:Y:S01]  /*10ce0*/  UISETP.LT.AND UP0, UPT, UR9, UR4, UPT ;  /* 0x000000040900728c */ /* 0x000fe2000bf01270 */
[----:B------:R-:W-:Y:S02]  /*10cf0*/  ULDC UR8, c[0x0][0x9dc] ;  /* 0x0002770000087ab9 */ /* 0x000fe40000000800 */
[----:B------:R-:W-:-:S02]  /*10d00*/  UIADD3 UR8, UR7, -UR8, URZ ;  /* 0x8000000807087290 */ /* 0x000fc4000fffe03f */
[----:B------:R-:W-:Y:S01]  /*10d10*/  USEL UR46, UR9, UR4, UP0 ;  /* 0x00000004092e7287 */ /* 0x000fe20008000000 */
[----:B------:R-:W-:Y:S11]  /*10d20*/  @!P1 BRA `(.L_x_3817) ;  /* 0x0000000000489947 */ /* 0x000ff60003800000 */
        /* <DEDUP_REMOVED lines=11> */
.L_x_3818:
[----:B------:R-:W-:-:S11]  /*10de0*/  UISETP.NE.AND UP0, UPT, UR5, 0x1, UPT ;  /* 0x000000010500788c */ /* 0x000fd6000bf05270 */
[----:B------:R-:W-:Y:S02]  /*10df0*/  @UP0 ULDC.64 UR10, c[0x0][0x9e8] ;  /* 0x00027a00000a0ab9 */ /* 0x000fe40000000a00 */
[----:B------:R-:W-:-:S04]  /*10e00*/  UIMAD.WIDE.U32 UR6, UR4, UR10, URZ ;  /* 0x0000000a040672a5 */ /* 0x000fc8000f8e003f */
[----:B------:R-:W-:-:S12]  /*10e10*/  @UP0 USHF.R.U32.HI UR4, URZ, UR11, UR7 ;  /* 0x0000000b3f040299 */ /* 0x000fd80008011607 */
.L_x_3819:
[----:B------:R-:W-:-:S04]  /*10e20*/  UIMAD UR4, UR4, UR5, URZ ;  /* 0x00000005040472a4 */ /* 0x000fc8000f8e023f */
[----:B------:R-:W-:-:S04]  /*10e30*/  UISETP.LT.AND UP0, UPT, UR8, UR4, UPT ;  /* 0x000000040800728c */ /* 0x000fc8000bf01270 */
[----:B------:R-:W-:-:S12]  /*10e40*/  USEL UR8, UR8, UR4, !UP0 ;  /* 0x0000000408087287 */ /* 0x000fd8000c000000 */
.L_x_3817:
[----:B------:R-:W-:Y:S01]  /*10e50*/  UIMAD.WIDE UR4, UR8, 0x2aaaaaab, URZ ;  /* 0x2aaaaaab080478a5 */ /* 0x000fe2000f8e023f */
[----:B------:R-:W-:Y:S03]  /*10e60*/  BSSY B6, `(.L_x_3820) ;  /* 0x000028e000067945 */ /* 0x000fe60003800000 */
[----:B------:R-:W-:-:S04]  /*10e70*/  USHF.R.U32.HI UR4, URZ, 0x1f, UR5 ;  /* 0x0000001f3f047899 */ /* 0x000fc80008011605 */
[----:B------:R-:W-:-:S04]  /*10e80*/  ULEA.HI.SX32 UR4, UR5, UR4, 0x1c ;  /* 0x0000000405047291 */ /* 0x000fc8000f8fe23f */
        /* <DEDUP_REMOVED lines=23> */
.L_x_3821:
        /* <DEDUP_REMOVED lines=22> */
[----:B-1----:R-:W-:Y:S05]  /*11160*/  CALL.ABS.NOINC R2 ;  /* 0x0000000002007343 */ /* 0x002fea0003c00000 */
.L_x_3823:
        /* <DEDUP_REMOVED lines=12> */
[----:B------:R-:W-:-:S02]  /*11230*/  IMAD.U32 R7, RZ, RZ, UR9 ;  /* 0x00000009ff077e24 */ /* 0x000fc4000f8e00ff */
[----:B------:R-:W-:Y:S02]  /*11240*/  IMAD.U32 R10, RZ, RZ, UR4 ;  /* 0x00000004ff0a7e24 */ /* 0x000fe4000f8e00ff */
[----:B------:R-:W-:Y:S02]  /*11250*/  IMAD.U32 R11, RZ, RZ, UR5 ;  /* 0x00000005ff0b7e24 */ /* 0x000fe4000f8e00ff */
[----:B------:R-:W-:Y:S02]  /*11260*/  IMAD.MOV.U32 R8, RZ, RZ, 0x70 ;  /* 0x00000070ff087424 */ /* 0x000fe400078e00ff */
[----:B------:R-:W-:Y:S02]  /*11270*/  IMAD.MOV.U32 R12, RZ, RZ, 0x1 ;  /* 0x00000001ff0c7424 */ /* 0x000fe400078e00ff */
[----:B-1----:R-:W-:-:S07]  /*11280*/  IMAD.MOV.U32 R13, RZ, RZ, RZ ;  /* 0x000000ffff0d7224 */ /* 0x002fce00078e00ff */
[----:B------:R-:W-:-:S07]  /*11290*/  LEPC R20, `(.L_x_3825) ;  /* 0x000000001014794e */ /* 0x000fce0000000000 */
[----:B--2---:R-:W-:Y:S05]  /*112a0*/  CALL.ABS.NOINC R2 ;  /* 0x0000000002007343 */ /* 0x004fea0003c00000 */
.L_x_3825:
[----:B------:R1:W2:Y:S01]  /*112b0*/  LDC.64 R2, c[0x4][R18] ;  /* 0x0100000012027b82 */ /* 0x0002a20000000a00 */
[----:B------:R-:W-:Y:S01]  /*112c0*/  ULDC.64 UR6, c[0x4][0x1b8] ;  /* 0x01006e0000067ab9 */ /* 0x000fe20000000a00 */
[----:B------:R-:W-:Y:S01]  /*112d0*/  ULDC.64 UR8, c[0x4][0x1c0] ;  /* 0x0100700000087ab9 */ /* 0x000fe20000000a00 */
[----:B------:R-:W-:Y:S01]  /*112e0*/  ULDC.64 UR4, c[0x4][0x108] ;  /* 0x0100420000047ab9 */ /* 0x000fe20000000a00 */
        /* <DEDUP_REMOVED lines=11> */
.L_x_3824:
[----:B------:R-:W-:Y:S01]  /*113a0*/  ULDC.64 UR4, c[0x0][0x9f8] ;  /* 0x00027e0000047ab9 */ /* 0x000fe20000000a00 */
[----:B------:R-:W-:Y:S01]  /*113b0*/  IMAD.U32 R5, RZ, RZ, UR43 ;  /* 0x0000002bff057e24 */ /* 0x000fe2000f8e00ff */
[----:B------:R-:W-:Y:S01]  /*113c0*/  ISETP.NE.U32.AND P0, PT, RZ, UR4, PT ;  /* 0x00000004ff007c0c */ /* 0x000fe2000bf05070 */
[----:B------:R-:W-:Y:S01]  /*113d0*/  IMAD.U32 R0, RZ, RZ, UR43 ;  /* 0x0000002bff007e24 */ /* 0x000fe2000f8e00ff */
        /* <DEDUP_REMOVED lines=20> */
[----:B------:R-:W-:-:S03]  /*11520*/  UMOV UR6, 0xffffffff ;  /* 0xffffffff00067882 */ /* 0x000fc60000000000 */
[----:B------:R-:W2:Y:S02]  /*11530*/  @P0 LDC R5, c[0x0][0x42c] ;  /* 0x00010b00ff050b82 */ /* 0x000ea40000000800 */
[----:B------:R-:W-:-:S05]  /*11540*/  VOTEU.ALL UP1, P1 ;  /* 0x00000000003f7886 */ /* 0x000fca0000820000 */
[----:B------:R-:W-:Y:S01]  /*11550*/  @!UP1 UIADD3 UR4, UP0, UR44, 0x270, URZ ;  /* 0x000002702c049890 */ /* 0x000fe2000ff1e03f */
[----:B------:R-:W3:Y:S03]  /*11560*/  @P0 LDC R6, c[0x0][0x430] ;  /* 0x00010c00ff060b82 */ /* 0x000ee60000000800 */
[----:B------:R-:W-:-:S09]  /*11570*/  @!UP1 UIADD3.X UR5, URZ, UR45, URZ, UP0, !UPT ;  /* 0x0000002d3f059290 */ /* 0x000fd200087fe43f */
[----:B------:R1:W-:Y:S01]  /*11580*/  @!UP1 UTMAPF.L2.4D [UR40], [UR4] ;  /* 0x00000028040095b8 */ /* 0x0003e20008018000 */
[----:B--2---:R-:W-:Y:S01]  /*11590*/  @P0 IMAD.HI.U32 R5, R5, UR42, RZ ;  /* 0x0000002a05050c27 */ /* 0x004fe2000f8e00ff */
[----:B------:R2:W-:Y:S04]  /*115a0*/  @!UP1 UTMAPF.L2.4D [UR8], [UR4] ;  /* 0x00000008040095b8 */ /* 0x0005e80008018000 */
[----:B---3--:R-:W-:Y:S01]  /*115b0*/  @P0 SHF.R.U32.HI R4, RZ, R6, R5 ;  /* 0x00000006ff040219 */ /* 0x008fe20000011605 */
[----:B------:R-:W-:Y:S01]  /*115c0*/  IMAD.U32 R5, RZ, RZ, UR46 ;  /* 0x0000002eff057e24 */ /* 0x000fe2000f8e00ff */
[----:B-1----:R-:W-:Y:S01]  /*115d0*/  ISETP.NE.U32.AND P0, PT, R2, RZ, PT ;  /* 0x000000ff0200720c */ /* 0x002fe20003f05070 */
[----:B------:R2:W-:Y:S02]  /*115e0*/  @!UP1 UTMAPF.L2.4D [UR12], [UR4] ;  /* 0x0000000c040095b8 */ /* 0x0005e40008018000 */
[----:B------:R-:W-:Y:S01]  /*115f0*/  VIADD R5, R5, 0xffffffff ;  /* 0xffffffff05057836 */ /* 0x000fe20000000000 */
[----:B------:R-:W-:-:S04]  /*11600*/  ISETP.NE.AND.EX P0, PT, R3, RZ, PT, P0 ;  /* 0x000000ff0300720c */ /* 0x000fc80003f05300 */
[----:B----4-:R-:W-:Y:S01]  /*11610*/  SEL R6, R0, RZ, !P0 ;  /* 0x000000ff00067207 */ /* 0x010fe20004000000 */
[----:B--2---:R-:W-:Y:S08]  /*11620*/  BRA.DIV UR6, `(.L_x_3826) ;  /* 0x0000002a06387947 */ /* 0x004ff0000b800000 */
.L_x_3877:
[----:B------:R-:W-:Y:S01]  /*11630*/  UMOV UR4, 0xffffffff ;  /* 0xffffffff00047882 */ /* 0x000fe20000000000 */
[----:B------:R-:W-:Y:S02]  /*11640*/  SHF.R.S32.HI R18, RZ, 0x1f, R0 ;  /* 0x0000001fff127819 */ /* 0x000fe40000011400 */
[----:B------:R-:W-:Y:S05]  /*11650*/  BRA.DIV UR4, `(.L_x_3827) ;  /* 0x0000002a04587947 */ /* 0x000fea000b800000 */
[----:B------:R-:W-:-:S13]  /*11660*/  ELECT P6, URZ, PT ;  /* 0x00000000003f782f */ /* 0x000fda00038c0000 */
.L_x_3880:
[----:B------:R-:W-:Y:S05]  /*11670*/  @!P6 BRA `(.L_x_3828) ;  /* 0x0000000000f8e947 */ /* 0x000fea0003800000 */
[----:B------:R-:W-:Y:S01]  /*11680*/  IMAD.MOV.U32 R6, RZ, RZ, R0 ;  /* 0x000000ffff067224 */ /* 0x000fe200078e0000 */
[----:B------:R-:W-:Y:S06]  /*11690*/  @!P0 BRA `(.L_x_3829) ;  /* 0x0000000000488947 */ /* 0x000fec0003800000 */
[----:B------:R-:W1:Y:S01]  /*116a0*/  LDC R11, c[0x0][0x41c] ;  /* 0x00010700ff0b7b82 */ /* 0x000e620000000800 */
[----:B------:R-:W-:Y:S01]  /*116b0*/  IMAD.MOV.U32 R10, RZ, RZ, R5 ;  /* 0x000000ffff0a7224 */ /* 0x000fe200078e0005 */
[----:B------:R-:W-:Y:S02]  /*116c0*/  ULDC.64 UR4, c[0x0][0x408] ;  /* 0x0001020000047ab9 */ /* 0x000fe40000000a00 */
        /* <DEDUP_REMOVED lines=13> */
[----:B------:R-:W-:-:S04]  /*117a0*/  IMAD.MOV R10, RZ, RZ, -R10 ;  /* 0x000000ffff0a7224 */ /* 0x000fc800078e0a0a */
[----:B------:R-:W-:-:S07]  /*117b0*/  IMAD R5, R11, R10, R5 ;  /* 0x0000000a0b057224 */ /* 0x000fce00078e0205 */
.L_x_3829:
[----:B------:R-:W2:Y:S01]  /*117c0*/  S2R R7, SR_TID.X ;  /* 0x0000000000077919 */ /* 0x000ea20000002100 */
[----:B-1----:R-:W-:Y:S02]  /*117d0*/  LEA R8, R16, UR38, 0x3 ;  /* 0x0000002610087c11 */ /* 0x002fe4000f8e18ff */
[----:B--2---:R-:W-:Y:S02]  /*117e0*/  LOP3.LUT R9, R7, 0x7f, RZ, 0xc0, !PT ;  /* 0x0000007f07097812 */ /* 0x004fe400078ec0ff */
[----:B------:R-:W-:Y:S02]  /*117f0*/  SHF.L.U32 R7, R17, 0x1f, RZ ;  /* 0x0000001f11077819 */ /* 0x000fe400000006ff */
[----:B------:R-:W-:Y:S02]  /*11800*/  ISETP.NE.AND P3, PT, R9, RZ, PT ;  /* 0x000000ff0900720c */ /* 0x000fe40003f65270 */
[----:B------:R-:W1:Y:S02]  /*11810*/  SYNCS.PHASECHK.TRANS64.TRYWAIT P2, [R8+URZ+0x30840], R7 ;  /* 0x03084007080075a7 */ /* 0x000e64000804017f */
[----:B-1----:R-:W-:Y:S09]  /*11820*/  @!P2 BRA `(.L_x_3830) ;  /* 0x000000280004a947 */ /* 0x002ff20003800000 */
.L_x_3881:
        /* <DEDUP_REMOVED lines=8> */
.L_x_3831:
        /* <DEDUP_REMOVED lines=27> */
.L_x_3828:
        /* <DEDUP_REMOVED lines=13> */
[----:B------:R-:W-:Y:S01]  /*11b30*/  UIADD3 UR16, UR38, 0x1a400, URZ ;  /* 0x0001a40026107890 */ /* 0x000fe2000fffe03f */
[----:B------:R-:W-:Y:S01]  /*11b40*/  UMOV UR11, UR41 ;  /* 0x00000029000b7c82 */ /* 0x000fe20008000000 */
[----:B------:R1:W-:Y:S01]  /*11b50*/  @P2 SYNCS.ARRIVE.TRANS64 RZ, [UR38+0x30800], R7 ;  /* 0x03080007ffff29a7 */ /* 0x0003e20008000026 */
[----:B------:R-:W-:Y:S01]  /*11b60*/  UMOV UR12, UR42 ;  /* 0x0000002a000c7c82 */ /* 0x000fe20008000000 */
[----:B------:R-:W-:Y:S01]  /*11b70*/  UMOV UR13, UR43 ;  /* 0x0000002b000d7c82 */ /* 0x000fe20008000000 */
[----:B------:R-:W-:Y:S01]  /*11b80*/  UMOV UR6, 0x0 ;  /* 0x0000000000067882 */ /* 0x000fe20000000000 */
[----:B------:R-:W-:Y:S01]  /*11b90*/  UMOV UR7, 0x12f00000 ;  /* 0x12f0000000077882 */ /* 0x000fe20000000000 */
[----:B------:R-:W-:Y:S01]  /*11ba0*/  UMOV UR10, URZ ;  /* 0x0000003f000a7c82 */ /* 0x000fe20008000000 */
[----:B------:R-:W-:Y:S01]  /*11bb0*/  UMOV UR27, UR41 ;  /* 0x00000029001b7c82 */ /* 0x000fe20008000000 */
[----:B------:R-:W-:Y:S01]  /*11bc0*/  UMOV UR28, UR42 ;  /* 0x0000002a001c7c82 */ /* 0x000fe20008000000 */
[----:B-1----:R-:W-:Y:S01]  /*11bd0*/  IMAD.U32 R7, RZ, RZ, UR14 ;  /* 0x0000000eff077e24 */ /* 0x002fe2000f8e00ff */
[----:B------:R-:W-:Y:S01]  /*11be0*/  UMOV UR29, UR43 ;  /* 0x0000002b001d7c82 */ /* 0x000fe20008000000 */
[----:B------:R-:W-:Y:S01]  /*11bf0*/  UMOV UR26, 0x40 ;  /* 0x00000040001a7882 */ /* 0x000fe20000000000 */
[----:B------:R-:W-:Y:S01]  /*11c00*/  UMOV UR25, UR9 ;  /* 0x0000000900197c82 */ /* 0x000fe20008000000 */
[----:B------:R-:W-:Y:S01]  /*11c10*/  UMOV UR19, UR41 ;  /* 0x0000002900137c82 */ /* 0x000fe20008000000 */
[----:B------:R-:W-:Y:S01]  /*11c20*/  SHF.L.U32 R7, R7, 0x1f, RZ ;  /* 0x0000001f07077819 */ /* 0x000fe200000006ff */
        /* <DEDUP_REMOVED lines=9> */
.L_x_3882:
        /* <DEDUP_REMOVED lines=10> */
[----:B------:R-:W-:Y:S01]  /*11d60*/  ISETP.NE.U32.AND P2, PT, R7, 0x1, PT ;  /* 0x000000010700780c */ /* 0x000fe20003f45070 */
[----:B------:R-:W-:-:S12]  /*11d70*/  IMAD.U32 R7, RZ, RZ, UR4 ;  /* 0x00000004ff077e24 */ /* 0x000fd8000f8e00ff */
        /* <DEDUP_REMOVED lines=27> */
.L_x_3837:
[----:B-1----:R-:W1:Y:S01]  /*11f30*/  S2R R2, SR_TID.X ;  /* 0x0000000000027919 */ /* 0x002e620000002100 */
[----:B------:R-:W-:Y:S02]  /*11f40*/  LEA R3, R10, UR38, 0x3 ;  /* 0x000000260a037c11 */ /* 0x000fe4000f8e18ff */
[----:B-1----:R-:W-:Y:S02]  /*11f50*/  LOP3.LUT R9, R2, 0x7f, RZ, 0xc0, !PT ;  /* 0x0000007f02097812 */ /* 0x002fe400078ec0ff */
[----:B------:R-:W-:Y:S02]  /*11f60*/  SHF.L.U32 R2, R12, 0x1f, RZ ;  /* 0x0000001f0c027819 */ /* 0x000fe400000006ff */
[----:B------:R-:W-:Y:S02]  /*11f70*/  ISETP.NE.AND P2, PT, R9, RZ, PT ;  /* 0x000000ff0900720c */ /* 0x000fe40003f45270 */
[----:B------:R-:W1:Y:S02]  /*11f80*/  SYNCS.PHASECHK.TRANS64.TRYWAIT P3, [R3+URZ+0x30840], R2 ;  /* 0x03084002030075a7 */ /* 0x000e64000806017f */
[----:B-1----:R-:W-:Y:S09]  /*11f90*/  @!P3 BRA `(.L_x_3838) ;  /* 0x000000200054b947 */ /* 0x002ff20003800000 */
.L_x_3883:
        /* <DEDUP_REMOVED lines=8> */
.L_x_3839:
[----:B------:R-:W-:Y:S01]  /*12020*/  R2UR UR8, R10 ;  /* 0x000000000a0872ca */ /* 0x000fe200000e0000 */
[----:B------:R-:W-:Y:S01]  /*12030*/  UIADD3 UR4, UP0, UR44, 0x370, URZ ;  /* 0x000003702c047890 */ /* 0x000fe2000ff1e03f */
[----:B------:R-:W-:Y:S01]  /*12040*/  R2UR UR9, R3 ;  /* 0x00000000030972ca */ /* 0x000fe200000e0000 */
[----:B------:R-:W-:Y:S01]  /*12050*/  UIADD3 UR19, UR38, 0x30800, URZ ;  /* 0x0003080026137890 */ /* 0x000fe2000fffe03f */
[----:B------:R-:W-:Y:S01]  /*12060*/  R2UR UR11, R7 ;  /* 0x00000000070b72ca */ /* 0x000fe200000e0000 */
[----:B------:R-:W-:Y:S01]  /*12070*/  UIADD3.X UR5, URZ, UR45, URZ, UP0, !UPT ;  /* 0x0000002d3f057290 */ /* 0x000fe200087fe43f */
[----:B------:R-:W-:Y:S01]  /*12080*/  R2UR UR12, R4 ;  /* 0x00000000040c72ca */ /* 0x000fe200000e0000 */
[----:B------:R-:W-:Y:S01]  /*12090*/  UMOV UR10, URZ ;  /* 0x0000003f000a7c82 */ /* 0x000fe20008000000 */
[----:B-----5:R-:W-:Y:S01]  /*120a0*/  R2UR UR13, R8 ;  /* 0x00000000080d72ca */ /* 0x020fe200000e0000 */
[----:B------:R-:W-:Y:S01]  /*120b0*/  UMOV UR6, 0x0 ;  /* 0x0000000000067882 */ /* 0x000fe20000000000 */
[----:B------:R-:W-:Y:S01]  /*120c0*/  UMOV UR7, 0x14f00000 ;  /* 0x14f0000000077882 */ /* 0x000fe20000000000 */
[----:B------:R-:W-:Y:S01]  /*120d0*/  UMOV UR17, 0x40 ;  /* 0x0000004000117882 */ /* 0x000fe20000000000 */
[----:B------:R-:W-:Y:S01]  /*120e0*/  UMOV UR18, 0x80 ;  /* 0x0000008000127882 */ /* 0x000fe20000000000 */
[----:B------:R-:W-:Y:S01]  /*120f0*/  UIMAD UR8, UR8, 0x9000, UR38 ;  /* 0x00009000080878a4 */ /* 0x000fe2000f8e0226 */
[----:B-1----:R-:W-:Y:S01]  /*12100*/  SHF.L.U32 R3, R17, 0x1f, RZ ;  /* 0x0000001f11037819 */ /* 0x002fe200000006ff */
[----:B------:R-:W-:Y:S01]  /*12110*/  UIADD3 UR9, UR9, 0x30830, URZ ;  /* 0x0003083009097890 */ /* 0x000fe2000fffe03f */
[----:B------:R-:W-:Y:S01]  /*12120*/  LEA R2, R16, UR19, 0x3 ;  /* 0x0000001310027c11 */ /* 0x000fe2000f8e18ff */
[----:B------:R-:W-:-:S02]  /*12130*/  UIMAD UR11, UR11, 0x60, URZ ;  /* 0x000000600b0b78a4 */ /* 0x000fc4000f8e023f */
        /* <DEDUP_REMOVED lines=13> */
.L_x_3884:
        /* <DEDUP_REMOVED lines=9> */
.L_x_3841:
        /* <DEDUP_REMOVED lines=10> */
[----:B------:R-:W-:-:S02]  /*12340*/  IMAD.MOV.U32 R6, RZ, RZ, R8 ;  /* 0x000000ffff067224 */ /* 0x000fc400078e0008 */
[----:B------:R-:W-:Y:S01]  /*12350*/  IMAD.MOV.U32 R5, RZ, RZ, R7 ;  /* 0x000000ffff057224 */ /* 0x000fe200078e0007 */
[----:B------:R-:W-:Y:S02]  /*12360*/  UIMAD UR15, UR9, 0x9000, UR38 ;  /* 0x00009000090f78a4 */ /* 0x000fe4000f8e0226 */
[----:B------:R-:W-:Y:S02]  /*12370*/  ULEA UR9, UR9, UR38, 0x3 ;  /* 0x0000002609097291 */ /* 0x000fe4000f8e183f */
[----:B------:R-:W-:Y:S02]  /*12380*/  UIMAD UR11, UR11, 0x60, URZ ;  /* 0x000000600b0b78a4 */ /* 0x000fe4000f8e023f */
[----:B------:R-:W-:Y:S02]  /*12390*/  UIADD3 UR8, UR15, 0x400, URZ ;  /* 0x000004000f087890 */ /* 0x000fe4000fffe03f */
[----:B------:R-:W-:Y:S02]  /*123a0*/  UIADD3 UR9, UR9, 0x30850, URZ ;  /* 0x0003085009097890 */ /* 0x000fe4000fffe03f */
[----:B------:R-:W-:-:S02]  /*123b0*/  UIADD3 UR14, UR15, 0x3400, URZ ;  /* 0x000034000f0e7890 */ /* 0x000fc4000fffe03f */
        /* <DEDUP_REMOVED lines=10> */
.L_x_3836:
[----:B------:R-:W-:Y:S05]  /*12460*/  BSYNC B0 ;  /* 0x0000000000007941 */ /* 0x000fea0003800000 */
.L_x_3835:
[----:B------:R-:W-:Y:S01]  /*12470*/  UIADD3 UR4, UR46, -0x3, URZ ;  /* 0xfffffffd2e047890 */ /* 0x000fe2000fffe03f */
[----:B------:R-:W-:Y:S02]  /*12480*/  IMAD.MOV.U32 R16, RZ, RZ, R10 ;  /* 0x000000ffff107224 */ /* 0x000fe400078e000a */
[----:B------:R-:W-:-:S03]  /*12490*/  IMAD.MOV.U32 R17, RZ, RZ, R12 ;  /* 0x000000ffff117224 */ /* 0x000fc600078e000c */
[----:B------:R-:W-:-:S07]  /*124a0*/  IMAD.U32 R7, RZ, RZ, UR4 ;  /* 0x00000004ff077e24 */ /* 0x000fce000f8e00ff */
.L_x_3834:
[----:B------:R-:W-:Y:S01]  /*124b0*/  ULOP3.LUT UR4, URZ, UR46, URZ, 0x33, !UPT ;  /* 0x0000002e3f047292 */ /* 0x000fe2000f8e333f */
[----:B------:R-:W-:Y:S01]  /*124c0*/  VIADD R11, R11, 0xfffffffe ;  /* 0xfffffffe0b0b7836 */ /* 0x000fe20000000000 */
[----:B------:R-:W-:Y:S04]  /*124d0*/  BSSY B0, `(.L_x_3833) ;  /* 0x00000e4000007945 */ /* 0x000fe80003800000 */
[----:B------:R-:W-:-:S13]  /*124e0*/  ISETP.NE.AND P2, PT, R11, UR4, PT ;  /* 0x000000040b007c0c */ /* 0x000fda000bf45270 */
[----:B------:R-:W-:Y:S05]  /*124f0*/  @!P2 BRA `(.L_x_3842) ;  /* 0x0000000c0084a947 */ /* 0x000fea0003800000 */
[----:B------:R-:W-:-:S07]  /*12500*/  IMAD.MOV.U32 R8, RZ, RZ, R6 ;  /* 0x000000ffff087224 */ /* 0x000fce00078e0006 */
.L_x_3857:
[----:B------:R-:W-:Y:S01]  /*12510*/  VIADD R10, R16, 0x1 ;  /* 0x00000001100a7836 */ /* 0x000fe20000000000 */
        /* <DEDUP_REMOVED lines=21> */
[----:B------:R-:W-:-:S04]  /*12670*/  IMAD.WIDE.U32 R2, R0, UR36, R2 ;  /* 0x0000002400027c25 */ /* 0x000fc8000f8e0002 */
[----:B------:R-:W-:Y:S01]  /*12680*/  IMAD.IADD R13, R13, 0x1, R3 ;  /* 0x000000010d0d7824 */ /* 0x000fe200078e0203 */
[----:B-1----:R-:W-:-:S04]  /*12690*/  LEA R8, P2, R2, R8, 0x2 ;  /* 0x0000000802087211 */ /* 0x002fc800078410ff */
[----:B------:R-:W-:-:S05]  /*126a0*/  LEA.HI.X R9, R2, R9, R13, 0x2, P2 ;  /* 0x0000000902097211 */ /* 0x000fca00010f140d */
[----:B------:R1:W5:Y:S04]  /*126b0*/  LDG.E R8, desc[UR60][R8.64] ;  /* 0x0000003c08087981 */ /* 0x000368000c1e1900 */
.L_x_3845:
[----:B------:R-:W1:Y:S01]  /*126c0*/  S2R R2, SR_TID.X ;  /* 0x0000000000027919 */ /* 0x000e620000002100 */
[----:B------:R-:W-:Y:S02]  /*126d0*/  LEA R3, R10, UR38, 0x3 ;  /* 0x000000260a037c11 */ /* 0x000fe4000f8e18ff */
[----:B-1----:R-:W-:Y:S02]  /*126e0*/  LOP3.LUT R9, R2, 0x7f, RZ, 0xc0, !PT ;  /* 0x0000007f02097812 */ /* 0x002fe400078ec0ff */
[----:B------:R-:W-:Y:S02]  /*126f0*/  SHF.L.U32 R2, R11, 0x1f, RZ ;  /* 0x0000001f0b027819 */ /* 0x000fe400000006ff */
[----:B------:R-:W-:Y:S02]  /*12700*/  ISETP.NE.AND P2, PT, R9, RZ, PT ;  /* 0x000000ff0900720c */ /* 0x000fe40003f45270 */
[----:B------:R-:W1:Y:S02]  /*12710*/  SYNCS.PHASECHK.TRANS64.TRYWAIT P3, [R3+URZ+0x30840], R2 ;  /* 0x03084002030075a7 */ /* 0x000e64000806017f */
[----:B-1----:R-:W-:Y:S09]  /*12720*/  @!P3 BRA `(.L_x_3846) ;  /* 0x000000180098b947 */ /* 0x002ff20003800000 */
.L_x_3885:
        /* <DEDUP_REMOVED lines=8> */
.L_x_3847:
        /* <DEDUP_REMOVED lines=14> */
[----:B------:R-:W-:Y:S01]  /*12890*/  SHF.L.U32 R17, R17, 0x1f, RZ ;  /* 0x0000001f11117819 */ /* 0x000fe200000006ff */
[----:B------:R-:W-:Y:S01]  /*128a0*/  UIADD3 UR9, UR9, 0x30830, URZ ;  /* 0x0003083009097890 */ /* 0x000fe2000fffe03f */
[----:B-1----:R-:W-:Y:S01]  /*128b0*/  LEA R2, R16, UR19, 0x3 ;  /* 0x0000001310027c11 */ /* 0x002fe2000f8e18ff */
        /* <DEDUP_REMOVED lines=14> */
.L_x_3886:
        /* <DEDUP_REMOVED lines=8> */
.L_x_3849:
        /* <DEDUP_REMOVED lines=12> */
[----:B------:R-:W-:Y:S01]  /*12ae0*/  UIMAD UR8, UR8, 0x9000, UR38 ;  /* 0x00009000080878a4 */ /* 0x000fe2000f8e0226 */
[----:B------:R-:W-:Y:S01]  /*12af0*/  IMAD.MOV.U32 R6, RZ, RZ, R8 ;  /* 0x000000ffff067224 */ /* 0x000fe200078e0008 */
[----:B------:R-:W-:Y:S02]  /*12b00*/  UIMAD UR11, UR11, 0x60, URZ ;  /* 0x000000600b0b78a4 */ /* 0x000fe4000f8e023f */
[----:B------:R-:W-:Y:S02]  /*12b10*/  UIADD3 UR9, UR9, 0x50, URZ ;  /* 0x0000005009097890 */ /* 0x000fe4000fffe03f */
        /* <DEDUP_REMOVED lines=13> */
.L_x_3844:
[----:B------:R-:W-:Y:S05]  /*12bf0*/  BSYNC B1 ;  /* 0x0000000000017941 */ /* 0x000fea0003800000 */
.L_x_3843:
[----:B------:R-:W-:Y:S01]  /*12c00*/  VIADD R16, R10, 0x1 ;  /* 0x000000010a107836 */ /* 0x000fe20000000000 */
[----:B------:R-:W-:Y:S01]  /*12c10*/  BSSY B1, `(.L_x_3850) ;  /* 0x000006c000017945 */ /* 0x000fe20003800000 */
[----:B------:R-:W-:-:S03]  /*12c20*/  VIADD R12, R7, 0xffffffff ;  /* 0xffffffff070c7836 */ /* 0x000fc60000000000 */
[----:B------:R-:W-:-:S04]  /*12c30*/  ISETP.NE.AND P2, PT, R16, 0x2, PT ;  /* 0x000000021000780c */ /* 0x000fc80003f45270 */
[----:B-1----:R-:W-:Y:S02]  /*12c40*/  SEL R2, RZ, 0x1, P2 ;  /* 0x00000001ff027807 */ /* 0x002fe40001000000 */
[----:B------:R-:W-:Y:S02]  /*12c50*/  SEL R16, R16, RZ, P2 ;  /* 0x000000ff10107207 */ /* 0x000fe40001000000 */
[----:B------:R-:W-:Y:S01]  /*12c60*/  LOP3.LUT R17, R11, R2, RZ, 0x3c, !PT ;  /* 0x000000020b117212 */ /* 0x000fe200078e3cff */
[----:B------:R-:W-:Y:S06]  /*12c70*/  @!P6 BRA `(.L_x_3851) ;  /* 0x000000040094e947 */ /* 0x000fec0003800000 */
[----:B------:R-:W-:Y:S01]  /*12c80*/  IMAD.MOV.U32 R13, RZ, RZ, R12 ;  /* 0x000000ffff0d7224 */ /* 0x000fe200078e000c */
[----:B------:R-:W-:Y:S06]  /*12c90*/  @!P0 BRA `(.L_x_3852) ;  /* 0x0000000000448947 */ /* 0x000fec0003800000 */
[----:B------:R-:W1:Y:S02]  /*12ca0*/  LDC R8, c[0x0][0x41c] ;  /* 0x00010700ff087b82 */ /* 0x000e640000000800 */
        /* <DEDUP_REMOVED lines=16> */
.L_x_3852:
[----:B------:R-:W-:Y:S02]  /*12db0*/  LEA R2, R16, UR38, 0x3 ;  /* 0x0000002610027c11 */ /* 0x000fe4000f8e18ff */
[----:B------:R-:W-:-:S04]  /*12dc0*/  SHF.L.U32 R3, R17, 0x1f, RZ ;  /* 0x0000001f11037819 */ /* 0x000fc800000006ff */
[----:B------:R-:W2:Y:S02]  /*12dd0*/  SYNCS.PHASECHK.TRANS64.TRYWAIT P2, [R2+URZ+0x30840], R3 ;  /* 0x03084003020075a7 */ /* 0x000ea4000804017f */
[----:B--2---:R-:W-:Y:S05]  /*12de0*/  @!P2 BRA `(.L_x_3853) ;  /* 0x000000140010a947 */ /* 0x004fea0003800000 */
.L_x_3887:
        /* <DEDUP_REMOVED lines=11> */
.L_x_3854:
        /* <DEDUP_REMOVED lines=14> */
[----:B--2---:R-:W-:Y:S01]  /*12f80*/  LEA R2, R10, UR19, 0x3 ;  /* 0x000000130a027c11 */ /* 0x004fe2000f8e18ff */
[----:B------:R-:W-:-:S02]  /*12f90*/  ULEA UR9, UR9, UR19, 0x3 ;  /* 0x0000001309097291 */ /* 0x000fc4000f8e183f */
[----:B------:R-:W-:Y:S02]  /*12fa0*/  UIMAD UR11, UR11, 0x60, URZ ;  /* 0x000000600b0b78a4 */ /* 0x000fe4000f8e023f */
[----:B------:R-:W-:Y:S02]  /*12fb0*/  UIADD3 UR14, UR8, 0x1e400, URZ ;  /* 0x0001e400080e7890 */ /* 0x000fe4000fffe03f */
        /* <DEDUP_REMOVED lines=13> */
.L_x_3888:
        /* <DEDUP_REMOVED lines=8> */
.L_x_3856:
        /* <DEDUP_REMOVED lines=28> */
.L_x_3851:
[----:B------:R-:W-:Y:S05]  /*132d0*/  BSYNC B1 ;  /* 0x0000000000017941 */ /* 0x000fea0003800000 */
.L_x_3850:
[----:B------:R-:W-:Y:S01]  /*132e0*/  ISETP.GT.AND P2, PT, R12, UR39, PT ;  /* 0x000000270c007c0c */ /* 0x000fe2000bf44270 */
[----:B------:R-:W-:-:S12]  /*132f0*/  VIADD R7, R7, 0xfffffffe ;  /* 0xfffffffe07077836 */ /* 0x000fd80000000000 */
[----:B------:R-:W-:Y:S05]  /*13300*/  @P2 BRA `(.L_x_3857) ;  /* 0xfffffff000802947 */ /* 0x000fea000383ffff */
.L_x_3842:
[----:B------:R-:W-:Y:S05]  /*13310*/  BSYNC B0 ;  /* 0x0000000000007941 */ /* 0x000fea0003800000 */
.L_x_3833:
[----:B------:R-:W-:Y:S04]  /*13320*/  BSSY B0, `(.L_x_3858) ;  /* 0x000000e000007945 */ /* 0x000fe80003800000 */
[----:B------:R-:W-:Y:S05]  /*13330*/  @P1 BRA `(.L_x_3859) ;  /* 0x0000000000301947 */ /* 0x000fea0003800000 */
[----:B-1----:R-:W1:Y:S01]  /*13340*/  S2R R7, SR_LANEID ;  /* 0x0000000000077919 */ /* 0x002e620000000000 */
        /* <DEDUP_REMOVED lines=11> */
.L_x_3859:
[----:B------:R-:W-:Y:S05]  /*13400*/  BSYNC B0 ;  /* 0x0000000000007941 */ /* 0x000fea0003800000 */
.L_x_3858:
        /* <DEDUP_REMOVED lines=9> */
.L_x_3889:
        /* <DEDUP_REMOVED lines=8> */
.L_x_3863:
        /* <DEDUP_REMOVED lines=27> */
.L_x_3861:
[----:B------:R-:W-:Y:S05]  /*136d0*/  BSYNC B0 ;  /* 0x0000000000007941 */ /* 0x000fea0003800000 */
.L_x_3860:
[----:B------:R-:W-:Y:S02]  /*136e0*/  VIADD R16, R16, 0x1 ;  /* 0x0000000110107836 */ /* 0x000fe40000000000 */
[----:B------:R-:W-:-:S03]  /*136f0*/  IMAD.MOV.U32 R13, RZ, RZ, R19 ;  /* 0x000000ffff0d7224 */ /* 0x000fc600078e0013 */
[----:B------:R-:W-:-:S04]  /*13700*/  ISETP.NE.AND P0, PT, R16, 0x2, PT ;  /* 0x000000021000780c */ /* 0x000fc80003f05270 */
[----:B-1----:R-:W-:Y:S02]  /*13710*/  SEL R0, RZ, 0x1, P0 ;  /* 0x00000001ff007807 */ /* 0x002fe40000000000 */
[----:B------:R-:W-:Y:S02]  /*13720*/  SEL R16, R16, RZ, P0 ;  /* 0x000000ff10107207 */ /* 0x000fe40000000000 */
[----:B------:R-:W-:-:S07]  /*13730*/  LOP3.LUT R17, R17, R0, RZ, 0x3c, !PT ;  /* 0x0000000011117212 */ /* 0x000fce00078e3cff */
.L_x_3822:
[----:B------:R-:W-:Y:S05]  /*13740*/  BSYNC B6 ;  /* 0x0000000000067941 */ /* 0x000fea0003800000 */
.L_x_3820:
[----:B------:R-:W-:-:S03]  /*13750*/  UMOV UR4, 0xffffffff ;  /* 0xffffffff00047882 */ /* 0x000fc60000000000 */
[----:B------:R-:W-:Y:S05]  /*13760*/  BRA.DIV UR4, `(.L_x_3864) ;  /* 0x0000000a04ec7947 */ /* 0x000fea000b800000 */
[----:B------:R1:W2:Y:S02]  /*13770*/  SHFL.IDX PT, R14, R13, RZ, 0x1f ;  /* 0x00001fff0d0e7589 */ /* 0x0002a400000e0000 */
.L_x_3892:
        /* <DEDUP_REMOVED lines=14> */
.L_x_3811:
        /* <DEDUP_REMOVED lines=11> */
.L_x_3893:
        /* <DEDUP_REMOVED lines=16> */
.L_x_3869:
[----:B------:R-:W-:Y:S01]  /*13a10*/  VIADD R3, R7, 0x30840 ;  /* 0x0003084007037836 */ /* 0x000fe20000000000 */
[----:B------:R-:W-:Y:S01]  /*13a20*/  SHF.L.U32 R4, R17, 0x1f, RZ ;  /* 0x0000001f11047819 */ /* 0x000fe200000006ff */
[C---:B------:R-:W-:Y:S02]  /*13a30*/  VIADD R0, R16.reuse, 0x1 ;  /* 0x0000000110007836 */ /* 0x040fe40000000000 */
[----:B------:R-:W-:-:S03]  /*13a40*/  IMAD R5, R16, 0x8, R3 ;  /* 0x0000000810057824 */ /* 0x000fc600078e0203 */
[----:B------:R-:W-:Y:S01]  /*13a50*/  ISETP.NE.AND P1, PT, R0, 0x2, PT ;  /* 0x000000020000780c */ /* 0x000fe20003f25270 */
[----:B------:R-:W2:Y:S03]  /*13a60*/  SYNCS.PHASECHK.TRANS64.TRYWAIT P0, [R5+URZ], R4 ;  /* 0x00000004050075a7 */ /* 0x000ea6000800017f */
[----:B------:R-:W-:-:S04]  /*13a70*/  SEL R2, RZ, 0x1, P1 ;  /* 0x00000001ff027807 */ /* 0x000fc80000800000 */
[----:B------:R-:W-:Y:S02]  /*13a80*/  LOP3.LUT R17, R17, R2, RZ, 0x3c, !PT ;  /* 0x0000000211117212 */ /* 0x000fe400078e3cff */
[----:B------:R-:W-:Y:S02]  /*13a90*/  SEL R2, R0, RZ, P1 ;  /* 0x000000ff00027207 */ /* 0x000fe40000800000 */
[----:B------:R-:W-:-:S03]  /*13aa0*/  SHF.L.U32 R0, R17, 0x1f, RZ ;  /* 0x0000001f11007819 */ /* 0x000fc600000006ff */
[----:B------:R-:W-:Y:S01]  /*13ab0*/  IMAD R3, R2, 0x8, R3 ;  /* 0x0000000802037824 */ /* 0x000fe200078e0203 */
[----:B--2---:R-:W-:Y:S06]  /*13ac0*/  @!P0 BRA `(.L_x_3870) ;  /* 0x00000008004c8947 */ /* 0x004fec0003800000 */
.L_x_3894:
[----:B------:R-:W3:Y:S02]  /*13ad0*/  SYNCS.PHASECHK.TRANS64.TRYWAIT P0, [R3+URZ], R0 ;  /* 0x00000000030075a7 */ /* 0x000ee4000800017f */
[----:B---3--:R-:W-:Y:S05]  /*13ae0*/  @!P0 BRA `(.L_x_3871) ;  /* 0x0000000800588947 */ /* 0x008fea0003800000 */
.L_x_3895:
[----:B------:R-:W-:Y:S05]  /*13af0*/  @!P2 BRA `(.L_x_3872) ;  /* 0x000000000004a947 */ /* 0x000fea0003800000 */
[----:B------:R-:W-:Y:S01]  /*13b00*/  BPT.TRAP 0x1 ;  /* 0x000000040000795c */ /* 0x000fe20000300000 */
.L_x_3872:
[----:B---3--:R-:W-:-:S04]  /*13b10*/  VIADD R3, R7, 0x30860 ;  /* 0x0003086007037836 */ /* 0x008fc80000000000 */
[----:B--2---:R-:W-:-:S04]  /*13b20*/  IMAD R5, R16, 0x8, R3 ;  /* 0x0000000810057824 */ /* 0x004fc800078e0203 */
[----:B------:R-:W2:Y:S02]  /*13b30*/  SYNCS.PHASECHK.TRANS64.TRYWAIT P0, [R5+URZ], R4 ;  /* 0x00000004050075a7 */ /* 0x000ea4000800017f */
[----:B--2---:R-:W-:Y:S05]  /*13b40*/  @!P0 BRA `(.L_x_3873) ;  /* 0x0000000800548947 */ /* 0x004fea0003800000 */
.L_x_3896:
[----:B------:R-:W-:-:S07]  /*13b50*/  IMAD R3, R2, 0x8, R3 ;  /* 0x0000000802037824 */ /* 0x000fce00078e0203 */
.L_x_3874:
[----:B---3--:R3:W4:Y:S02]  /*13b60*/  SYNCS.PHASECHK.TRANS64.TRYWAIT P0, [R3+URZ], R0 ;  /* 0x00000000030075a7 */ /* 0x008724000800017f */
[----:B----4-:R-:W-:Y:S05]  /*13b70*/  @!P0 NANOSLEEP.SYNCS 0x989680 ;  /* 0x009896800000895d */ /* 0x010fea0003900000 */
[----:B------:R-:W4:Y:S02]  /*13b80*/  @!P0 SYNCS.PHASECHK.TRANS64 P0, [R3+URZ], R0 ;  /* 0x00000000030085a7 */ /* 0x000f24000800007f */
[----:B----4-:R-:W-:Y:S05]  /*13b90*/  @!P0 BRA `(.L_x_3874) ;  /* 0xfffffffc00f08947 */ /* 0x010fea000383ffff */
.L_x_3868:
[----:B------:R-:W-:Y:S05]  /*13ba0*/  BSYNC B0 ;  /* 0x0000000000007941 */ /* 0x000fea0003800000 */
.L_x_3867:
[----:B------:R-:W-:Y:S05]  /*13bb0*/  EXIT ;  /* 0x000000000000794d */ /* 0x000fea0003800000 */
.L_x_3728:
[----:B-1----:R-:W-:-:S04]  /*13bc0*/  IMAD.U32 R3, RZ, RZ, UR37 ;  /* 0x00000025ff037e24 */ /* 0x002fc8000f8e00ff */
[----:B------:R1:W2:Y:S03]  /*13bd0*/  SYNCS.PHASECHK.TRANS64.TRYWAIT P1, [R3+URZ+0x30800], R0 ;  /* 0x03080000030075a7 */ /* 0x0002a6000802017f */
[----:B--2---:R-:W-:Y:S05]  /*13be0*/  @!P1 NANOSLEEP.SYNCS 0x989680 ;  /* 0x009896800000995d */ /* 0x004fea0003900000 */
[----:B------:R-:W2:Y:S02]  /*13bf0*/  @!P1 SYNCS.PHASECHK.TRANS64 P1, [R3+URZ+0x30800], R0 ;  /* 0x03080000030095a7 */ /* 0x000ea4000802007f */
[----:B--2---:R-:W-:Y:S05]  /*13c00*/  @!P1 BRA `(.L_x_3728) ;  /* 0xfffffffc00ec9947 */ /* 0x004fea000383ffff */
[----:B------:R-:W-:Y:S05]  /*13c10*/  BRA `(.L_x_3875) ;  /* 0xfffffedc00b87947 */ /* 0x000fea000383ffff */
.L_x_3732:
[----:B--2---:R2:W3:Y:S02]  /*13c20*/  SYNCS.PHASECHK.TRANS64.TRYWAIT P1, [R5+URZ+0x30830], R0 ;  /* 0x03083000050075a7 */ /* 0x0044e4000802017f */
[----:B---3--:R-:W-:Y:S05]  /*13c30*/  @!P1 NANOSLEEP.SYNCS 0x989680 ;  /* 0x009896800000995d */ /* 0x008fea0003900000 */
[----:B------:R-:W3:Y:S02]  /*13c40*/  @!P1 SYNCS.PHASECHK.TRANS64 P1, [R5+URZ+0x30830], R0 ;  /* 0x03083000050095a7 */ /* 0x000ee4000802007f */
[----:B---3--:R-:W-:Y:S05]  /*13c50*/  @!P1 BRA `(.L_x_3732) ;  /* 0xfffffffc00f09947 */ /* 0x008fea000383ffff */
[----:B------:R-:W-:Y:S05]  /*13c60*/  BRA `(.L_x_3731) ;  /* 0xfffffedc00e47947 */ /* 0x000fea000383ffff */
.L_x_3748:
[----:B--2---:R-:W-:-:S04]  /*13c70*/  IMAD.U32 R21, RZ, RZ, UR7 ;  /* 0x00000007ff157e24 */ /* 0x004fc8000f8e00ff */
[----:B------:R2:W3:Y:S03]  /*13c80*/  SYNCS.PHASECHK.TRANS64.TRYWAIT P1, [R21+URZ+0x30830], R18 ;  /* 0x03083012150075a7 */ /* 0x0004e6000802017f */
[----:B---3--:R-:W-:Y:S05]  /*13c90*/  @!P1 NANOSLEEP.SYNCS 0x989680 ;  /* 0x009896800000995d */ /* 0x008fea0003900000 */
[----:B------:R-:W3:Y:S02]  /*13ca0*/  @!P1 SYNCS.PHASECHK.TRANS64 P1, [R21+URZ+0x30830], R18 ;  /* 0x03083012150095a7 */ /* 0x000ee4000802007f */
[----:B---3--:R-:W-:Y:S05]  /*13cb0*/  @!P1 BRA `(.L_x_3748) ;  /* 0xfffffffc00ec9947 */ /* 0x008fea000383ffff */
[----:B------:R-:W-:Y:S05]  /*13cc0*/  BRA `(.L_x_3747) ;  /* 0xffffff1000807947 */ /* 0x000fea000383ffff */
.L_x_3752:
[----:B--2---:R-:W-:-:S04]  /*13cd0*/  IMAD.U32 R21, RZ, RZ, UR6 ;  /* 0x00000006ff157e24 */ /* 0x004fc8000f8e00ff */
[----:B------:R2:W4:Y:S03]  /*13ce0*/  SYNCS.PHASECHK.TRANS64.TRYWAIT P1, [R21+URZ+0x30850], R0 ;  /* 0x03085000150075a7 */ /* 0x000526000802017f */
[----:B----4-:R-:W-:Y:S05]  /*13cf0*/  @!P1 NANOSLEEP.SYNCS 0x989680 ;  /* 0x009896800000995d */ /* 0x010fea0003900000 */
[----:B------:R-:W4:Y:S02]  /*13d00*/  @!P1 SYNCS.PHASECHK.TRANS64 P1, [R21+URZ+0x30850], R0 ;  /* 0x03085000150095a7 */ /* 0x000f24000802007f */
[----:B----4-:R-:W-:Y:S05]  /*13d10*/  @!P1 BRA `(.L_x_3752) ;  /* 0xfffffffc00ec9947 */ /* 0x010fea000383ffff */
[----:B------:R-:W-:Y:S05]  /*13d20*/  BRA `(.L_x_3751) ;  /* 0xffffff1c00287947 */ /* 0x000fea000383ffff */
.L_x_3769:
[----:B--2---:R-:W-:-:S04]  /*13d30*/  IMAD.U32 R4, RZ, RZ, UR6 ;  /* 0x00000006ff047e24 */ /* 0x004fc8000f8e00ff */
[----:B------:R2:W3:Y:S03]  /*13d40*/  SYNCS.PHASECHK.TRANS64.TRYWAIT P1, [R4+URZ+0x30830], R3 ;  /* 0x03083003040075a7 */ /* 0x0004e6000802017f */
[----:B---3--:R-:W-:Y:S05]  /*13d50*/  @!P1 NANOSLEEP.SYNCS 0x989680 ;  /* 0x009896800000995d */ /* 0x008fea0003900000 */
[----:B------:R-:W3:Y:S02]  /*13d60*/  @!P1 SYNCS.PHASECHK.TRANS64 P1, [R4+URZ+0x30830], R3 ;  /* 0x03083003040095a7 */ /* 0x000ee4000802007f */
[----:B---3--:R-:W-:Y:S05]  /*13d70*/  @!P1 BRA `(.L_x_3769) ;  /* 0xfffffffc00ec9947 */ /* 0x008fea000383ffff */
[----:B------:R-:W-:Y:S05]  /*13d80*/  BRA `(.L_x_3768) ;  /* 0xffffff48002c7947 */ /* 0x000fea000383ffff */
.L_x_3773:
[----:B-12---:R-:W-:-:S04]  /*13d90*/  IMAD.U32 R3, RZ, RZ, UR10 ;  /* 0x0000000aff037e24 */ /* 0x006fc8000f8e00ff */
[----:B------:R1:W2:Y:S03]  /*13da0*/  SYNCS.PHASECHK.TRANS64.TRYWAIT P1, [R3+URZ+0x30850], R0 ;  /* 0x03085000030075a7 */ /* 0x0002a6000802017f */
[----:B--2---:R-:W-:Y:S05]  /*13db0*/  @!P1 NANOSLEEP.SYNCS 0x989680 ;  /* 0x009896800000995d */ /* 0x004fea0003900000 */
[----:B------:R-:W2:Y:S02]  /*13dc0*/  @!P1 SYNCS.PHASECHK.TRANS64 P1, [R3+URZ+0x30850], R0 ;  /* 0x03085000030095a7 */ /* 0x000ea4000802007f */
[----:B--2---:R-:W-:Y:S05]  /*13dd0*/  @!P1 BRA `(.L_x_3773) ;  /* 0xfffffffc00ec9947 */ /* 0x004fea000383ffff */
[----:B------:R-:W-:Y:S05]  /*13de0*/  BRA `(.L_x_3772) ;  /* 0xffffff5000d47947 */ /* 0x000fea000383ffff */
.L_x_3779:
[----:B--2---:R-:W-:-:S04]  /*13df0*/  IMAD.U32 R4, RZ, RZ, UR6 ;  /* 0x00000006ff047e24 */ /* 0x004fc8000f8e00ff */
[----:B------:R2:W3:Y:S03]  /*13e00*/  SYNCS.PHASECHK.TRANS64.TRYWAIT P1, [R4+URZ+0x30830], R3 ;  /* 0x03083003040075a7 */ /* 0x0004e6000802017f */
[----:B---3--:R-:W-:Y:S05]  /*13e10*/  @!P1 NANOSLEEP.SYNCS 0x989680 ;  /* 0x009896800000995d */ /* 0x008fea0003900000 */
[----:B------:R-:W3:Y:S02]  /*13e20*/  @!P1 SYNCS.PHASECHK.TRANS64 P1, [R4+URZ+0x30830], R3 ;  /* 0x03083003040095a7 */ /* 0x000ee4000802007f */
[----:B---3--:R-:W-:Y:S05]  /*13e30*/  @!P1 BRA `(.L_x_3779) ;  /* 0xfffffffc00ec9947 */ /* 0x008fea000383ffff */
[----:B------:R-:W-:Y:S05]  /*13e40*/  BRA `(.L_x_3778) ;  /* 0xffffff6c00207947 */ /* 0x000fea000383ffff */
.L_x_3783:
[----:B-12---:R-:W-:-:S04]  /*13e50*/  IMAD.U32 R3, RZ, RZ, UR10 ;  /* 0x0000000aff037e24 */ /* 0x006fc8000f8e00ff */
[----:B------:R1:W2:Y:S03]  /*13e60*/  SYNCS.PHASECHK.TRANS64.TRYWAIT P1, [R3+URZ+0x30850], R0 ;  /* 0x03085000030075a7 */ /* 0x0002a6000802017f */
[----:B--2---:R-:W-:Y:S05]  /*13e70*/  @!P1 NANOSLEEP.SYNCS 0x989680 ;  /* 0x009896800000995d */ /* 0x004fea0003900000 */
[----:B------:R-:W2:Y:S02]  /*13e80*/  @!P1 SYNCS.PHASECHK.TRANS64 P1, [R3+URZ+0x30850], R0 ;  /* 0x03085000030095a7 */ /* 0x000ea4000802007f */
[----:B--2---:R-:W-:Y:S05]  /*13e90*/  @!P1 BRA `(.L_x_3783) ;  /* 0xfffffffc00ec9947 */ /* 0x004fea000383ffff */
[----:B------:R-:W-:Y:S05]  /*13ea0*/  BRA `(.L_x_3782) ;  /* 0xffffff7400c87947 */ /* 0x000fea000383ffff */
.L_x_3796:
[----:B--2---:R-:W-:-:S04]  /*13eb0*/  IMAD.U32 R5, RZ, RZ, UR5 ;  /* 0x00000005ff057e24 */ /* 0x004fc8000f8e00ff */
[----:B------:R2:W3:Y:S03]  /*13ec0*/  SYNCS.PHASECHK.TRANS64.TRYWAIT P0, [R5+URZ+0x30850], R0 ;  /* 0x03085000050075a7 */ /* 0x0004e6000800017f */
[----:B---3--:R-:W-:Y:S05]  /*13ed0*/  @!P0 NANOSLEEP.SYNCS 0x989680 ;  /* 0x009896800000895d */ /* 0x008fea0003900000 */
[----:B------:R-:W3:Y:S02]  /*13ee0*/  @!P0 SYNCS.PHASECHK.TRANS64 P0, [R5+URZ+0x30850], R0 ;  /* 0x03085000050085a7 */ /* 0x000ee4000800007f */
[----:B---3--:R-:W-:Y:S05]  /*13ef0*/  @!P0 BRA `(.L_x_3796) ;  /* 0xfffffffc00ec8947 */ /* 0x008fea000383ffff */
[----:B------:R-:W-:Y:S05]  /*13f00*/  BRA `(.L_x_3795) ;  /* 0xffffffa400987947 */ /* 0x000fea000383ffff */
.L_x_3826:
[----:B------:R-:W1:Y:S01]  /*13f10*/  S2R R18, SR_TID.X ;  /* 0x0000000000127919 */ /* 0x000e620000002100 */
[----:B------:R-:W-:Y:S02]  /*13f20*/  IMAD.MOV.U32 R12, RZ, RZ, RZ ;  /* 0x000000ffff0c7224 */ /* 0x000fe400078e00ff */
        /* <DEDUP_REMOVED lines=8> */
.L_x_3876:
[----:B------:R-:W-:Y:S05]  /*13fb0*/  BRA `(.L_x_3877) ;  /* 0xffffffd4009c7947 */ /* 0x000fea000383ffff */
.L_x_3827:
[----:B------:R-:W-:Y:S01]  /*13fc0*/  BSSY B0, `(.L_x_3878) ;  /* 0x0000006000007945 */ /* 0x000fe20003800000 */
[----:B------:R-:W-:-:S07]  /*13fd0*/  IMAD.MOV.U32 R15, RZ, RZ, -0x1 ;  /* 0xffffffffff0f7424 */ /* 0x000fce00078e00ff */
[----:B------:R-:W-:Y:S05]  /*13fe0*/  WARPSYNC.COLLECTIVE R15, `(.L_x_3879) ;  /* 0x000000000f0c7348 */ /* 0x000fea0003c00000 */
[----:B------:R-:W-:Y:S02]  /*13ff0*/  ELECT P6, UR62, PT ;  /* 0x00000000003e782f */ /* 0x000fe400038c0000 */
[----:B------:R-:W-:Y:S01]  /*14000*/  MOV R14, UR62 ;  /* 0x0000003e000e7c02 */ /* 0x000fe20008000f00 */
[----:B------:R-:W-:Y:S10]  /*14010*/  ENDCOLLECTIVE ;  /* 0x000000000000791b */ /* 0x000ff40003800000 */
.L_x_3879:
[----:B------:R-:W-:Y:S05]  /*14020*/  BSYNC B0 ;  /* 0x0000000000007941 */ /* 0x000fea0003800000 */
.L_x_3878:
[----:B------:R-:W-:Y:S05]  /*14030*/  BRA `(.L_x_3880) ;  /* 0xffffffd4008c7947 */ /* 0x000fea000383ffff */
.L_x_3830:
[----:B-1----:R1:W2:Y:S02]  /*14040*/  SYNCS.PHASECHK.TRANS64.TRYWAIT P2, [R8+URZ+0x30840], R7 ;  /* 0x03084007080075a7 */ /* 0x0022a4000804017f */
[----:B--2---:R-:W-:Y:S05]  /*14050*/  @!P2 NANOSLEEP.SYNCS 0x989680 ;  /* 0x009896800000a95d */ /* 0x004fea0003900000 */
[----:B------:R-:W2:Y:S02]  /*14060*/  @!P2 SYNCS.PHASECHK.TRANS64 P2, [R8+URZ+0x30840], R7 ;  /* 0x030840070800a5a7 */ /* 0x000ea4000804007f */
[----:B--2---:R-:W-:Y:S05]  /*14070*/  @!P2 BRA `(.L_x_3830) ;  /* 0xfffffffc00f0a947 */ /* 0x004fea000383ffff */
[----:B------:R-:W-:Y:S05]  /*14080*/  BRA `(.L_x_3881) ;  /* 0xffffffd400e87947 */ /* 0x000fea000383ffff */
.L_x_3832:
[----:B-1----:R-:W-:-:S04]  /*14090*/  IMAD.U32 R8, RZ, RZ, UR38 ;  /* 0x00000026ff087e24 */ /* 0x002fc8000f8e00ff */
[----:B------:R1:W2:Y:S03]  /*140a0*/  SYNCS.PHASECHK.TRANS64.TRYWAIT P2, [R8+URZ+0x30820], R7 ;  /* 0x03082007080075a7 */ /* 0x0002a6000804017f */
[----:B--2---:R-:W-:Y:S05]  /*140b0*/  @!P2 NANOSLEEP.SYNCS 0x989680 ;  /* 0x009896800000a95d */ /* 0x004fea0003900000 */
[----:B------:R-:W2:Y:S02]  /*140c0*/  @!P2 SYNCS.PHASECHK.TRANS64 P2, [R8+URZ+0x30820], R7 ;  /* 0x030820070800a5a7 */ /* 0x000ea4000804007f */
[----:B--2---:R-:W-:Y:S05]  /*140d0*/  @!P2 BRA `(.L_x_3832) ;  /* 0xfffffffc00eca947 */ /* 0x004fea000383ffff */
[----:B------:R-:W-:Y:S05]  /*140e0*/  BRA `(.L_x_3882) ;  /* 0xffffffd800f47947 */ /* 0x000fea000383ffff */
.L_x_3838:
[----:B-1----:R1:W2:Y:S02]  /*140f0*/  SYNCS.PHASECHK.TRANS64.TRYWAIT P3, [R3+URZ+0x30840], R2 ;  /* 0x03084002030075a7 */ /* 0x0022a4000806017f */
[----:B--2---:R-:W-:Y:S05]  /*14100*/  @!P3 NANOSLEEP.SYNCS 0x989680 ;  /* 0x009896800000b95d */ /* 0x004fea0003900000 */
[----:B------:R-:W2:Y:S02]  /*14110*/  @!P3 SYNCS.PHASECHK.TRANS64 P3, [R3+URZ+0x30840], R2 ;  /* 0x030840020300b5a7 */ /* 0x000ea4000806007f */
[----:B--2---:R-:W-:Y:S05]  /*14120*/  @!P3 BRA `(.L_x_3838) ;  /* 0xfffffffc00f0b947 */ /* 0x004fea000383ffff */
[----:B------:R-:W-:Y:S05]  /*14130*/  BRA `(.L_x_3883) ;  /* 0xffffffdc00987947 */ /* 0x000fea000383ffff */
.L_x_3840:
[----:B-1----:R1:W2:Y:S02]  /*14140*/  SYNCS.PHASECHK.TRANS64.TRYWAIT P3, [R2+URZ+0x60], R3 ;  /* 0x00006003020075a7 */ /* 0x0022a4000806017f */
[----:B--2---:R-:W-:Y:S05]  /*14150*/  @!P3 NANOSLEEP.SYNCS 0x989680 ;  /* 0x009896800000b95d */ /* 0x004fea0003900000 */
[----:B------:R-:W2:Y:S02]  /*14160*/  @!P3 SYNCS.PHASECHK.TRANS64 P3, [R2+URZ+0x60], R3 ;  /* 0x000060030200b5a7 */ /* 0x000ea4000806007f */
[----:B--2---:R-:W-:Y:S05]  /*14170*/  @!P3 BRA `(.L_x_3840) ;  /* 0xfffffffc00f0b947 */ /* 0x004fea000383ffff */
[----:B------:R-:W-:Y:S05]  /*14180*/  BRA `(.L_x_3884) ;  /* 0xffffffe000207947 */ /* 0x000fea000383ffff */
.L_x_3846:
[----:B-1----:R1:W2:Y:S02]  /*14190*/  SYNCS.PHASECHK.TRANS64.TRYWAIT P3, [R3+URZ+0x30840], R2 ;  /* 0x03084002030075a7 */ /* 0x0022a4000806017f */
[----:B--2---:R-:W-:Y:S05]  /*141a0*/  @!P3 NANOSLEEP.SYNCS 0x989680 ;  /* 0x009896800000b95d */ /* 0x004fea0003900000 */
[----:B------:R-:W2:Y:S02]  /*141b0*/  @!P3 SYNCS.PHASECHK.TRANS64 P3, [R3+URZ+0x30840], R2 ;  /* 0x030840020300b5a7 */ /* 0x000ea4000806007f */
[----:B--2---:R-:W-:Y:S05]  /*141c0*/  @!P3 BRA `(.L_x_3846) ;  /* 0xfffffffc00f0b947 */ /* 0x004fea000383ffff */
[----:B------:R-:W-:Y:S05]  /*141d0*/  BRA `(.L_x_3885) ;  /* 0xffffffe400547947 */ /* 0x000fea000383ffff */
.L_x_3848:
[----:B-1----:R1:W2:Y:S02]  /*141e0*/  SYNCS.PHASECHK.TRANS64.TRYWAIT P3, [R2+URZ+0x60], R17 ;  /* 0x00006011020075a7 */ /* 0x0022a4000806017f */
[----:B--2---:R-:W-:Y:S05]  /*141f0*/  @!P3 NANOSLEEP.SYNCS 0x989680 ;  /* 0x009896800000b95d */ /* 0x004fea0003900000 */
[----:B------:R-:W2:Y:S02]  /*14200*/  @!P3 SYNCS.PHASECHK.TRANS64 P3, [R2+URZ+0x60], R17 ;  /* 0x000060110200b5a7 */ /* 0x000ea4000806007f */
[----:B--2---:R-:W-:Y:S05]  /*14210*/  @!P3 BRA `(.L_x_3848) ;  /* 0xfffffffc00f0b947 */ /* 0x004fea000383ffff */
[----:B------:R-:W-:Y:S05]  /*14220*/  BRA `(.L_x_3886) ;  /* 0xffffffe400dc7947 */ /* 0x000fea000383ffff */
.L_x_3853:
[----:B--2---:R2:W3:Y:S02]  /*14230*/  SYNCS.PHASECHK.TRANS64.TRYWAIT P2, [R2+URZ+0x30840], R3 ;  /* 0x03084003020075a7 */ /* 0x0044e4000804017f */
[----:B---3--:R-:W-:Y:S05]  /*14240*/  @!P2 NANOSLEEP.SYNCS 0x989680 ;  /* 0x009896800000a95d */ /* 0x008fea0003900000 */
[----:B------:R-:W3:Y:S02]  /*14250*/  @!P2 SYNCS.PHASECHK.TRANS64 P2, [R2+URZ+0x30840], R3 ;  /* 0x030840030200a5a7 */ /* 0x000ee4000804007f */
[----:B---3--:R-:W-:Y:S05]  /*14260*/  @!P2 BRA `(.L_x_3853) ;  /* 0xfffffffc00f0a947 */ /* 0x008fea000383ffff */
[----:B------:R-:W-:Y:S05]  /*14270*/  BRA `(.L_x_3887) ;  /* 0xffffffe800dc7947 */ /* 0x000fea000383ffff */
.L_x_3855:
[----:B-1----:R1:W2:Y:S02]  /*14280*/  SYNCS.PHASECHK.TRANS64.TRYWAIT P2, [R2+URZ+0x60], R11 ;  /* 0x0000600b020075a7 */ /* 0x0022a4000804017f */
[----:B--2---:R-:W-:Y:S05]  /*14290*/  @!P2 NANOSLEEP.SYNCS 0x989680 ;  /* 0x009896800000a95d */ /* 0x004fea0003900000 */
[----:B------:R-:W2:Y:S02]  /*142a0*/  @!P2 SYNCS.PHASECHK.TRANS64 P2, [R2+URZ+0x60], R11 ;  /* 0x0000600b0200a5a7 */ /* 0x000ea4000804007f */
[----:B--2---:R-:W-:Y:S05]  /*142b0*/  @!P2 BRA `(.L_x_3855) ;  /* 0xfffffffc00f0a947 */ /* 0x004fea000383ffff */
[----:B------:R-:W-:Y:S05]  /*142c0*/  BRA `(.L_x_3888) ;  /* 0xffffffec00707947 */ /* 0x000fea000383ffff */
.L_x_3862:
[----:B-1----:R1:W2:Y:S02]  /*142d0*/  SYNCS.PHASECHK.TRANS64.TRYWAIT P0, [R3+URZ+0x30860], R0 ;  /* 0x03086000030075a7 */ /* 0x0022a4000800017f */
[----:B--2---:R-:W-:Y:S05]  /*142e0*/  @!P0 NANOSLEEP.SYNCS 0x989680 ;  /* 0x009896800000895d */ /* 0x004fea0003900000 */
[----:B------:R-:W2:Y:S02]  /*142f0*/  @!P0 SYNCS.PHASECHK.TRANS64 P0, [R3+URZ+0x30860], R0 ;  /* 0x03086000030085a7 */ /* 0x000ea4000800007f */
[----:B--2---:R-:W-:Y:S05]  /*14300*/  @!P0 BRA `(.L_x_3862) ;  /* 0xfffffffc00f08947 */ /* 0x004fea000383ffff */
[----:B------:R-:W-:Y:S05]  /*14310*/  BRA `(.L_x_3889) ;  /* 0xfffffff000607947 */ /* 0x000fea000383ffff */
.L_x_3864:
[----:B------:R-:W-:Y:S01]  /*14320*/  BSSY B0, `(.L_x_3890) ;  /* 0x0000007000007945 */ /* 0x000fe20003800000 */
[----:B------:R-:W-:Y:S02]  /*14330*/  IMAD.MOV.U32 R12, RZ, RZ, RZ ;  /* 0x000000ffff0c7224 */ /* 0x000fe400078e00ff */
[----:B------:R-:W-:Y:S02]  /*14340*/  IMAD.MOV.U32 R11, RZ, RZ, 0x1f ;  /* 0x0000001fff0b7424 */ /* 0x000fe400078e00ff */
[----:B------:R-:W-:-:S07]  /*14350*/  IMAD.MOV.U32 R15, RZ, RZ, -0x1 ;  /* 0xffffffffff0f7424 */ /* 0x000fce00078e00ff */
[----:B------:R-:W-:Y:S05]  /*14360*/  WARPSYNC.COLLECTIVE R15, `(.L_x_3891) ;  /* 0x000000000f087348 */ /* 0x000fea0003c00000 */
[----:B------:R1:W2:Y:S02]  /*14370*/  SHFL.IDX P6, R14, R13, R12, R11 ;  /* 0x0000000c0d0e7389 */ /* 0x0002a400000c000b */
[----:B-12---:R-:W-:Y:S01]  /*14380*/  ENDCOLLECTIVE ;  /* 0x000000000000791b */ /* 0x006fe20003800000 */
.L_x_3891:
[----:B------:R-:W-:Y:S05]  /*14390*/  BSYNC B0 ;  /* 0x0000000000007941 */ /* 0x000fea0003800000 */
.L_x_3890:
[----:B------:R-:W-:Y:S05]  /*143a0*/  BRA `(.L_x_3892) ;  /* 0xfffffff000f47947 */ /* 0x000fea000383ffff */
.L_x_3866:
[----:B--2---:R2:W3:Y:S02]  /*143b0*/  SYNCS.PHASECHK.TRANS64.TRYWAIT P0, [R7+URZ+0x30820], R0 ;  /* 0x03082000070075a7 */ /* 0x0044e4000800017f */
[----:B---3--:R-:W-:Y:S05]  /*143c0*/  @!P0 NANOSLEEP.SYNCS 0x989680 ;  /* 0x009896800000895d */ /* 0x008fea0003900000 */
[----:B------:R-:W3:Y:S02]  /*143d0*/  @!P0 SYNCS.PHASECHK.TRANS64 P0, [R7+URZ+0x30820], R0 ;  /* 0x03082000070085a7 */ /* 0x000ee4000800007f */
[----:B---3--:R-:W-:Y:S05]  /*143e0*/  @!P0 BRA `(.L_x_3866) ;  /* 0xfffffffc00f08947 */ /* 0x008fea000383ffff */
[----:B------:R-:W-:Y:S05]  /*143f0*/  BRA `(.L_x_3893) ;  /* 0xfffffff400447947 */ /* 0x000fea000383ffff */
.L_x_3870:
[----:B--2---:R2:W3:Y:S02]  /*14400*/  SYNCS.PHASECHK.TRANS64.TRYWAIT P0, [R5+URZ], R4 ;  /* 0x00000004050075a7 */ /* 0x0044e4000800017f */
[----:B---3--:R-:W-:Y:S05]  /*14410*/  @!P0 NANOSLEEP.SYNCS 0x989680 ;  /* 0x009896800000895d */ /* 0x008fea0003900000 */
[----:B------:R-:W3:Y:S02]  /*14420*/  @!P0 SYNCS.PHASECHK.TRANS64 P0, [R5+URZ], R4 ;  /* 0x00000004050085a7 */ /* 0x000ee4000800007f */
[----:B---3--:R-:W-:Y:S05]  /*14430*/  @!P0 BRA `(.L_x_3870) ;  /* 0xfffffffc00f08947 */ /* 0x008fea000383ffff */
[----:B------:R-:W-:Y:S05]  /*14440*/  BRA `(.L_x_3894) ;  /* 0xfffffff400a07947 */ /* 0x000fea000383ffff */
.L_x_3871:
[----:B---3--:R3:W4:Y:S02]  /*14450*/  SYNCS.PHASECHK.TRANS64.TRYWAIT P0, [R3+URZ], R0 ;  /* 0x00000000030075a7 */ /* 0x008724000800017f */
[----:B----4-:R-:W-:Y:S05]  /*14460*/  @!P0 NANOSLEEP.SYNCS 0x989680 ;  /* 0x009896800000895d */ /* 0x010fea0003900000 */
[----:B------:R-:W4:Y:S02]  /*14470*/  @!P0 SYNCS.PHASECHK.TRANS64 P0, [R3+URZ], R0 ;  /* 0x00000000030085a7 */ /* 0x000f24000800007f */
[----:B----4-:R-:W-:Y:S05]  /*14480*/  @!P0 BRA `(.L_x_3871) ;  /* 0xfffffffc00f08947 */ /* 0x010fea000383ffff */
[----:B------:R-:W-:Y:S05]  /*14490*/  BRA `(.L_x_3895) ;  /* 0xfffffff400947947 */ /* 0x000fea000383ffff */
.L_x_3873:
[----:B--2---:R2:W3:Y:S02]  /*144a0*/  SYNCS.PHASECHK.TRANS64.TRYWAIT P0, [R5+URZ], R4 ;  /* 0x00000004050075a7 */ /* 0x0044e4000800017f */
[----:B---3--:R-:W-:Y:S05]  /*144b0*/  @!P0 NANOSLEEP.SYNCS 0x989680 ;  /* 0x009896800000895d */ /* 0x008fea0003900000 */
[----:B------:R-:W3:Y:S02]  /*144c0*/  @!P0 SYNCS.PHASECHK.TRANS64 P0, [R5+URZ], R4 ;  /* 0x00000004050085a7 */ /* 0x000ee4000800007f */
[----:B---3--:R-:W-:Y:S05]  /*144d0*/  @!P0 BRA `(.L_x_3873) ;  /* 0xfffffffc00f08947 */ /* 0x008fea000383ffff */
[----:B------:R-:W-:Y:S05]  /*144e0*/  BRA `(.L_x_3896) ;  /* 0xfffffff400987947 */ /* 0x000fea000383ffff */
.L_x_3897:
        /* <DEDUP_REMOVED lines=9> */
.L_x_12756:


//--------------------- .text._ZN7cutlass13device_kernelIN5flash11enable_sm90INS1_16FlashAttnFwdSm90INS1_25CollectiveMainloopFwdSm90ILi2EN4cute5tupleIJNS5_1CILi1EEES8_S8_EEENS6_IJNS7_ILi128EEENS7_ILi96EEENS7_ILi192EEEEEELi192ENS_10bfloat16_tEfNS_4arch4Sm90ELb0ELb1ELb1ELb1ELb0ELb0ELb0ELb1ELb1ELb0ELb0ELb0EEENS1_21CollectiveEpilogueFwdINS6_IJSA_SC_SB_EEES9_SE_SG_Li256ELb1ELb0ELb0ELb0EEENS1_36VarlenDynamicPersistentTileSchedulerILi128ELi96ELi256ELi32ELb0ELb0ELb1ELb1ELb0ELb1EEEEEEEEEvNT_6ParamsE --------------------------
	.section	.text._ZN7cutlass13device_kernelIN5flash11enable_sm90INS1_16FlashAttnFwdSm90INS1_25CollectiveMainloopFwdSm90ILi2EN4cute5tupleIJNS5_1CILi1EEES8_S8_EEENS6_IJNS7_ILi128EEENS7_ILi96EEENS7_ILi192EEEEEELi192ENS_10bfloat16_tEfNS_4arch4Sm90ELb0ELb1ELb1ELb1ELb0ELb0ELb0ELb1ELb1ELb0ELb0ELb0EEENS1_21CollectiveEpilogueFwdINS6_IJSA_SC_SB_EEES9_SE_SG_Li256ELb1ELb0ELb0ELb0EEENS1_36VarlenDynamicPersistentTileSchedulerILi128ELi96ELi256ELi32ELb0ELb0ELb1ELb1ELb0ELb1EEEEEEEEEvNT_6ParamsE,"ax",@progbits
	.align	128
.text._ZN7cutlass13device_kernelIN5flash11enable_sm90INS1_16FlashAttnFwdSm90INS1_25CollectiveMainloopFwdSm90ILi2EN4cute5tupleIJNS5_1CILi1EEES8_S8_EEENS6_IJNS7_ILi128EEENS7_ILi96EEENS7_ILi192EEEEEELi192ENS_10bfloat16_tEfNS_4arch4Sm90ELb0ELb1ELb1ELb1ELb0ELb0ELb0ELb1ELb1ELb0ELb0ELb0EEENS1_21CollectiveEpilogueFwdINS6_IJSA_SC_SB_EEES9_SE_SG_Li256ELb1ELb0ELb0ELb0EEENS1_36VarlenDynamicPersistentTileSchedulerILi128ELi96ELi256ELi32ELb0ELb0ELb1ELb1ELb0ELb1EEEEEEEEEvNT_6ParamsE:
        .type           _ZN7cutlass13device_kernelIN5flash11enable_sm90INS1_16FlashAttnFwdSm90INS1_25CollectiveMainloopFwdSm90ILi2EN4cute5tupleIJNS5_1CILi1EEES8_S8_EEENS6_IJNS7_ILi128EEENS7_ILi96EEENS7_ILi192EEEEEELi192ENS_10bfloat16_tEfNS_4arch4Sm90ELb0ELb1ELb1ELb1ELb0ELb0ELb0ELb1ELb1ELb0ELb0ELb0EEENS1_21CollectiveEpilogueFwdINS6_IJSA_SC_SB_EEES9_SE_SG_Li256ELb1ELb0ELb0ELb0EEENS1_36VarlenDynamicPersistentTileSchedulerILi128ELi96ELi256ELi32ELb0ELb0ELb1ELb1ELb0ELb1EEEEEEEEEvNT_6ParamsE,@function
        .size           _ZN7cutlass13device_kernelIN5flash11enable_sm90INS1_16FlashAttnFwdSm90INS1_25CollectiveMainloopFwdSm90ILi2EN4cute5tupleIJNS5_1CILi1EEES8_S8_EEENS6_IJNS7_ILi128EEENS7_ILi96EEENS7_ILi192EEEEEELi192ENS_10bfloat16_tEfNS_4arch4Sm90ELb0ELb1ELb1ELb1ELb0ELb0ELb0ELb1ELb1ELb0ELb0ELb0EEENS1_21CollectiveEpilogueFwdINS6_IJSA_SC_SB_EEES9_SE_SG_Li256ELb1ELb0ELb0ELb0EEENS1_36VarlenDynamicPersistentTileSchedulerILi128ELi96ELi256ELi32ELb0ELb0ELb1ELb1ELb0ELb1EEEEEEEEEvNT_6ParamsE,(.L_x_12757 - _ZN7cutlass13device_kernelIN5flash11enable_sm90INS1_16FlashAttnFwdSm90INS1_25CollectiveMainloopFwdSm90ILi2EN4cute5tupleIJNS5_1CILi1EEES8_S8_EEENS6_IJNS7_ILi128EEENS7_ILi96EEENS7_ILi192EEEEEELi192ENS_10bfloat16_tEfNS_4arch4Sm90ELb0ELb1ELb1ELb1ELb0ELb0ELb0ELb1ELb1ELb0ELb0ELb0EEENS1_21CollectiveEpilogueFwdINS6_IJSA_SC_SB_EEES9_SE_SG_Li256ELb1ELb0ELb0ELb0EEENS1_36VarlenDynamicPersistentTileSchedulerILi128ELi96ELi256ELi32ELb0ELb0ELb1ELb1ELb0ELb1EEEEEEEEEvNT_6ParamsE)
        .other          _ZN7cutlass13device_kernelIN5flash11enable_sm90INS1_16FlashAttnFwdSm90INS1_25CollectiveMainloopFwdSm90ILi2EN4cute5tupleIJNS5_1CILi1EEES8_S8_EEENS6_IJNS7_ILi128EEENS7_ILi96EEENS7_ILi192EEEEEELi192ENS_10bfloat16_tEfNS_4arch4Sm90ELb0ELb1ELb1ELb1ELb0ELb0ELb0ELb1ELb1ELb0ELb0ELb0EEENS1_21CollectiveEpilogueFwdINS6_IJSA_SC_SB_EEES9_SE_SG_Li256ELb1ELb0ELb0ELb0EEENS1_36VarlenDynamicPersistentTileSchedulerILi128ELi96ELi256ELi32ELb0ELb0ELb1ELb1ELb0ELb1EEEEEEEEEvNT_6ParamsE,@"STO_CUDA_ENTRY STV_DEFAULT"
_ZN7cutlass13device_kernelIN5flash11enable_sm90INS1_16FlashAttnFwdSm90INS1_25CollectiveMainloopFwdSm90ILi2EN4cute5tupleIJNS5_1CILi1EEES8_S8_EEENS6_IJNS7_ILi128EEENS7_ILi96EEENS7_ILi192EEEEEELi192ENS_10bfloat16_tEfNS_4arch4Sm90ELb0ELb1ELb1ELb1ELb0ELb0ELb0ELb1ELb1ELb0ELb0ELb0EEENS1_21CollectiveEpilogueFwdINS6_IJSA_SC_SB_EEES9_SE_SG_Li256ELb1ELb0ELb0ELb0EEENS1_36VarlenDynamicPersistentTileSchedulerILi128ELi96ELi256ELi32ELb0ELb0ELb1ELb1ELb0ELb1EEEEEEEEEvNT_6ParamsE:
        /* <DEDUP_REMOVED lines=21> */
.L_x_3899:
[----:B------:R-:W-:Y:S05]  /*0150*/  BSYNC B0 ;  /* 0x0000000000007941 */ /* 0x000fea0003800000 */
.L_x_3898:
        /* <DEDUP_REMOVED lines=41> */
.L_x_3900:
        /* <DEDUP_REMOVED lines=22> */
.L_x_3901:
        /* <DEDUP_REMOVED lines=18> */
.L_x_3902:
        /* <DEDUP_REMOVED lines=22> */
.L_x_3903:
        /* <DEDUP_REMOVED lines=22> */
.L_x_3904:
        /* <DEDUP_REMOVED lines=8> */
.L_x_3906:
        /* <DEDUP_REMOVED lines=46> */
[----:B------:R-:W-:Y:S01]  /*0c90*/  IMAD R10, R9, 0x10, R10 ;  /* 0x00000010090a7824 */ /* 0x000fe200078e020a */
[----:B------:R-:W-:Y:S01]  /*0ca0*/  LEA.HI R2, R2, R5, RZ, 0x1 ;  /* 0x0000000502027211 */ /* 0x000fe200078f08ff */
[----:B------:R-:W-:Y:S01]  /*0cb0*/  IMAD.U32 R204, RZ, RZ, UR4 ;  /* 0x00000004ffcc7e24 */ /* 0x000fe2000f8e00ff */
[----:B------:R-:W-:Y:S01]  /*0cc0*/  LOP3.LUT R7, R6, 0xfffffc00, RZ, 0xc0, !PT ;  /* 0xfffffc0006077812 */ /* 0x000fe200078ec0ff */
[----:B------:R-:W-:Y:S01]  /*0cd0*/  IMAD.IADD R4, R205, 0x1, -R4 ;  /* 0x00000001cd047824 */ /* 0x000fe200078e0a04 */
[----:B------:R-:W-:Y:S01]  /*0ce0*/  LOP3.LUT R2, R2, 0x1ffffffe, RZ, 0xc0, !PT ;  /* 0x1ffffffe02027812 */ /* 0x000fe200078ec0ff */
[----:B------:R-:W-:Y:S01]  /*0cf0*/  IMAD R201, R3, 0x40, R10 ;  /* 0x0000004003c97824 */ /* 0x000fe200078e020a */
[----:B------:R-:W-:Y:S01]  /*0d00*/  LOP3.LUT R3, R8, 0x7ffffffc, RZ, 0xc0, !PT ;  /* 0x7ffffffc08037812 */ /* 0x000fe200078ec0ff */
[----:B------:R-:W-:Y:S01]  /*0d10*/  IMAD R7, R4, 0x40, R7 ;  /* 0x0000004004077824 */ /* 0x000fe200078e0207 */
[----:B------:R-:W-:Y:S01]  /*0d20*/  UMOV UR4, URZ ;  /* 0x0000003f00047c82 */ /* 0x000fe20008000000 */
[----:B------:R-:W-:Y:S01]  /*0d30*/  IMAD.IADD R2, R5, 0x1, -R2 ;  /* 0x0000000105027824 */ /* 0x000fe200078e0a02 */
[----:B------:R-:W-:Y:S01]  /*0d40*/  SHF.R.S32.HI R22, RZ, 0x3, R0 ;  /* 0x00000003ff167819 */ /* 0x000fe20000011400 */
[----:B------:R-:W-:-:S02]  /*0d50*/  IMAD.U32 R199, RZ, RZ, UR4 ;  /* 0x00000004ffc77e24 */ /* 0x000fc4000f8e00ff */
[----:B------:R-:W-:Y:S01]  /*0d60*/  IMAD R203, R2, 0x8, R7 ;  /* 0x0000000802cb7824 */ /* 0x000fe200078e0207 */
[----:B------:R-:W-:Y:S01]  /*0d70*/  LOP3.LUT R2, R0, 0x1ffffff8, RZ, 0xc0, !PT ;  /* 0x1ffffff800027812 */ /* 0x000fe200078ec0ff */
[----:B------:R-:W-:-:S04]  /*0d80*/  IMAD.IADD R18, R200, 0x1, -R3 ;  /* 0x00000001c8127824 */ /* 0x000fc800078e0a03 */
[----:B------:R-:W-:-:S04]  /*0d90*/  IMAD.IADD R2, R205, 0x1, -R2 ;  /* 0x00000001cd027824 */ /* 0x000fc800078e0a02 */
[----:B------:R-:W-:-:S07]  /*0da0*/  IMAD.SHL.U32 R19, R2, 0x8, RZ ;  /* 0x0000000802137824 */ /* 0x000fce00078e00ff */
.L_x_4006:
[----:B------:R-:W-:Y:S01]  /*0db0*/  ULDC.64 UR8, c[0x0][0xa28] ;  /* 0x00028a0000087ab9 */ /* 0x000fe20000000a00 */
[----:B012345:R-:W0:Y:S01]  /*0dc0*/  LDC.64 R8, c[0x0][0x3f8] ;  /* 0x0000fe00ff087b82 */ /* 0x03fe220000000a00 */
[----:B------:R-:W-:Y:S01]  /*0dd0*/  UISETP.NE.U32.AND UP0, UPT, UR8, URZ, UPT ;  /* 0x0000003f0800728c */ /* 0x000fe2000bf05070 */
[----:B------:R-:W-:Y:S01]  /*0de0*/  IMAD.MOV.U32 R7, RZ, RZ, RZ ;  /* 0x000000ffff077224 */ /* 0x000fe200078e00ff */
        /* <DEDUP_REMOVED lines=40> */
.L_x_3907:
[----:B---3--:R-:W-:Y:S02]  /*1070*/  IMAD R16, R0, R11, RZ ;  /* 0x0000000b00107224 */ /* 0x008fe400078e02ff */
[----:B------:R-:W-:Y:S02]  /*1080*/  IMAD.MOV.U32 R196, RZ, RZ, R193 ;  /* 0x000000ffffc47224 */ /* 0x000fe400078e00c1 */
        /* <DEDUP_REMOVED lines=9> */
.L_x_3908:
        /* <DEDUP_REMOVED lines=12> */
.L_x_3909:
[----:B------:R-:W1:Y:S01]  /*11e0*/  LDC.64 R8, c[0x0][0x9e0] ;  /* 0x00027800ff087b82 */ /* 0x000e620000000a00 */
[----:B-----5:R-:W-:Y:S01]  /*11f0*/  IMAD.IADD R16, R16, 0x1, -R7 ;  /* 0x0000000110107824 */ /* 0x020fe200078e0a07 */
[----:B------:R-:W-:-:S04]  /*1200*/  LEA R0, R193, 0x80, 0x7 ;  /* 0x00000080c1007811 */ /* 0x000fc800078e38ff */
[----:B0-----:R-:W-:Y:S02]  /*1210*/  IADD3 R3, R16, R0, -R17 ;  /* 0x0000000010037210 */ /* 0x001fe40007ffe811 */
[----:B-1----:R-:W-:-:S03]  /*1220*/  ISETP.GE.AND P1, PT, R9, 0x1, PT ;  /* 0x000000010900780c */ /* 0x002fc60003f26270 */
[----:B------:R-:W-:-:S10]  /*1230*/  IMAD.IADD R0, R3, 0x1, R8 ;  /* 0x0000000103007824 */ /* 0x000fd400078e0208 */
[----:B------:R-:W-:Y:S05]  /*1240*/  @!P1 BRA `(.L_x_3910) ;  /* 0x0000000000409947 */ /* 0x000fea0003800000 */
[C---:B------:R-:W-:Y:S01]  /*1250*/  ISETP.GT.AND P0, PT, R3.reuse, RZ, PT ;  /* 0x000000ff0300720c */ /* 0x040fe20003f04270 */
[----:B------:R-:W-:-:S12]  /*1260*/  VIADD R2, R3, 0xffffffff ;  /* 0xffffffff03027836 */ /* 0x000fd80000000000 */
        /* <DEDUP_REMOVED lines=8> */
.L_x_3911:
[----:B------:R-:W-:-:S13]  /*12f0*/  ISETP.NE.AND P0, PT, R9, 0x1, PT ;  /* 0x000000010900780c */ /* 0x000fda0003f05270 */
[----:B------:R-:W0:Y:S02]  /*1300*/  @P0 LDC.64 R4, c[0x0][0x9e8] ;  /* 0x00027a00ff040b82 */ /* 0x000e240000000a00 */
[----:B0-----:R-:W-:-:S05]  /*1310*/  @P0 IMAD.HI.U32 R4, R2, R4, RZ ;  /* 0x0000000402040227 */ /* 0x001fca00078e00ff */
[----:B------:R-:W-:-:S07]  /*1320*/  @P0 SHF.R.U32.HI R2, RZ, R5, R4 ;  /* 0x00000005ff020219 */ /* 0x000fce0000011604 */
.L_x_3912:
[----:B------:R-:W-:-:S05]  /*1330*/  IMAD R3, R2, R9, R9 ;  /* 0x0000000902037224 */ /* 0x000fca00078e0209 */
[----:B------:R-:W-:-:S07]  /*1340*/  VIMNMX R0, R0, R3, PT ;  /* 0x0000000300007248 */ /* 0x000fce0003fe0100 */
.L_x_3910:
[----:B------:R-:W-:Y:S01]  /*1350*/  VIADD R2, R0, 0x5f ;  /* 0x0000005f00027836 */ /* 0x000fe20000000000 */
[----:B------:R-:W-:Y:S01]  /*1360*/  ULDC UR4, c[0x0][0x9dc] ;  /* 0x0002770000047ab9 */ /* 0x000fe20000000800 */
[----:B------:R-:W-:Y:S02]  /*1370*/  VIADD R0, R16, 0x5f ;  /* 0x0000005f10007836 */ /* 0x000fe40000000000 */
[----:B------:R-:W-:Y:S02]  /*1380*/  IMAD R3, R193, 0x80, -R17 ;  /* 0x00000080c1037824 */ /* 0x000fe400078e0a11 */
[----:B------:R-:W-:-:S04]  /*1390*/  IMAD.HI R2, R2, 0x2aaaaaab, RZ ;  /* 0x2aaaaaab02027827 */ /* 0x000fc800078e02ff */
[----:B------:R-:W-:Y:S01]  /*13a0*/  IMAD.HI R0, R0, 0x2aaaaaab, RZ ;  /* 0x2aaaaaab00007827 */ /* 0x000fe200078e02ff */
[----:B------:R-:W-:-:S03]  /*13b0*/  SHF.R.U32.HI R5, RZ, 0x1f, R2 ;  /* 0x0000001fff057819 */ /* 0x000fc60000011602 */
[----:B------:R-:W-:Y:S01]  /*13c0*/  IMAD.IADD R4, R16, 0x1, R3 ;  /* 0x0000000110047824 */ /* 0x000fe200078e0203 */
        /* <DEDUP_REMOVED lines=16> */
.L_x_3914:
[----:B------:R-:W-:-:S13]  /*14d0*/  ISETP.NE.AND P0, PT, R9, 0x1, PT ;  /* 0x000000010900780c */ /* 0x000fda0003f05270 */
[----:B------:R-:W0:Y:S02]  /*14e0*/  @P0 LDC.64 R2, c[0x0][0x9e8] ;  /* 0x00027a00ff020b82 */ /* 0x000e240000000a00 */
[----:B0-----:R-:W-:-:S05]  /*14f0*/  @P0 IMAD.HI.U32 R0, R4, R2, RZ ;  /* 0x0000000204000227 */ /* 0x001fca00078e00ff */
[----:B------:R-:W-:-:S07]  /*1500*/  @P0 SHF.R.U32.HI R4, RZ, R3, R0 ;  /* 0x00000003ff040219 */ /* 0x000fce0000011600 */
.L_x_3915:
[----:B------:R-:W-:-:S05]  /*1510*/  IMAD R4, R4, R9, RZ ;  /* 0x0000000904047224 */ /* 0x000fca00078e02ff */
[----:B------:R-:W-:-:S13]  /*1520*/  R2UR UR5, R4 ;  /* 0x00000000040572ca */ /* 0x000fda00000e0000 */
[----:B------:R-:W-:-:S04]  /*1530*/  UISETP.LT.AND UP0, UPT, UR4, UR5, UPT ;  /* 0x000000050400728c */ /* 0x000fc8000bf01270 */
[----:B------:R-:W-:-:S12]  /*1540*/  USEL UR4, UR4, UR5, !UP0 ;  /* 0x0000000504047287 */ /* 0x000fd8000c000000 */
.L_x_3913:
[----:B------:R-:W-:Y:S01]  /*1550*/  UIMAD.WIDE UR4, UR4, 0x2aaaaaab, URZ ;  /* 0x2aaaaaab040478a5 */ /* 0x000fe2000f8e023f */
[----:B------:R-:W-:Y:S01]  /*1560*/  PLOP3.LUT P0, PT, PT, PT, PT, 0x80, 0x0 ;  /* 0x000000000000781c */ /* 0x000fe20003f0f070 */
[----:B------:R-:W-:Y:S01]  /*1570*/  IMAD.MOV.U32 R0, RZ, RZ, RZ ;  /* 0x000000ffff007224 */ /* 0x000fe200078e00ff */
[----:B------:R-:W-:Y:S01]  /*1580*/  CS2R R2, SRZ ;  /* 0x0000000000027805 */ /* 0x000fe2000001ff00 */
        /* <DEDUP_REMOVED lines=86> */
.L_x_3917:
        /* <DEDUP_REMOVED lines=9> */
[----:B------:R-:W0:Y:S02]  /*1b80*/  SYNCS.PHASECHK.TRANS64.TRYWAIT P1, [UR39+0x30800], R0 ;  /* 0x03080000ff0075a7 */ /* 0x000e240008020167 */
[----:B0-----:R-:W-:Y:S05]  /*1b90*/  @!P1 BRA `(.L_x_3918) ;  /* 0x00000150007c9947 */ /* 0x001fea0003800000 */
.L_x_4102:
[----:B------:R-:W-:Y:S05]  /*1ba0*/  @!P0 BRA `(.L_x_3919) ;  /* 0x0000000000048947 */ /* 0x000fea0003800000 */
[----:B------:R-:W-:Y:S01]  /*1bb0*/  BPT.TRAP 0x1 ;  /* 0x000000040000795c */ /* 0x000fe20000300000 */
.L_x_3919:
[----:B------:R-:W-:Y:S02]  /*1bc0*/  IMAD.U32 R5, RZ, RZ, UR37 ;  /* 0x00000025ff057e24 */ /* 0x000fe4000f8e00ff */
[----:B0-----:R-:W-:-:S03]  /*1bd0*/  IMAD.U32 R0, RZ, RZ, UR36 ;  /* 0x00000024ff007e24 */ /* 0x001fc6000f8e00ff */
[----:B------:R-:W-:Y:S02]  /*1be0*/  LEA R5, R5, UR39, 0x3 ;  /* 0x0000002705057c11 */ /* 0x000fe4000f8e18ff */
[----:B------:R-:W-:-:S04]  /*1bf0*/  SHF.L.U32 R0, R0, 0x1f, RZ ;  /* 0x0000001f00007819 */ /* 0x000fc800000006ff */
[----:B------:R0:W1:Y:S01]  /*1c00*/  SYNCS.PHASECHK.TRANS64.TRYWAIT P1, [R5+URZ+0x30830], R0 ;  /* 0x03083000050075a7 */ /* 0x000062000802017f */
[----:B------:R-:W-:Y:S05]  /*1c10*/  @!P0 BRA `(.L_x_3920) ;  /* 0x0000000000048947 */ /* 0x000fea0003800000 */
[----:B------:R-:W-:Y:S01]  /*1c20*/  BPT.TRAP 0x1 ;  /* 0x000000040000795c */ /* 0x000fe20000300000 */
.L_x_3920:
[----:B------:R-:W2:Y:S01]  /*1c30*/  LDL.LU R2, [R1] ;  /* 0x0000000001027983 */ /* 0x000ea20000300800 */
[----:B------:R-:W3:Y:S02]  /*1c40*/  S2R R3, SR_TID.X ;  /* 0x0000000000037919 */ /* 0x000ee40000002100 */
[----:B---3--:R-:W-:Y:S02]  /*1c50*/  LOP3.LUT P2, RZ, R3, 0x7f, RZ, 0xc0, !PT ;  /* 0x0000007f03ff7812 */ /* 0x008fe4000784c0ff */
[----:B--2---:R-:W-:-:S11]  /*1c60*/  LOP3.LUT R2, R2, 0xfff7ffff, RZ, 0xc0, !PT ;  /* 0xfff7ffff02027812 */ /* 0x004fd600078ec0ff */
[----:B------:R-:W-:-:S05]  /*1c70*/  @P2 LOP3.LUT R2, R2, 0x80000, RZ, 0xfc, !PT ;  /* 0x0008000002022812 */ /* 0x000fca00078efcff */
[----:B------:R2:W-:Y:S01]  /*1c80*/  STL [R1], R2 ;  /* 0x0000000201007387 */ /* 0x0005e20000100800 */
[----:B-1----:R-:W-:Y:S05]  /*1c90*/  @P1 BRA `(.L_x_3921) ;  /* 0x0000000000081947 */ /* 0x002fea0003800000 */
[----:B------:R-:W1:Y:S02]  /*1ca0*/  SYNCS.PHASECHK.TRANS64.TRYWAIT P1, [R5+URZ+0x30830], R0 ;  /* 0x03083000050075a7 */ /* 0x000e64000802017f */
[----:B-1----:R-:W-:Y:S05]  /*1cb0*/  @!P1 BRA `(.L_x_3922) ;  /* 0x00000150004c9947 */ /* 0x002fea0003800000 */
.L_x_3921:
        /* <DEDUP_REMOVED lines=14> */
[----:B------:R-:W-:Y:S01]  /*1da0*/  IMAD.MOV.U32 R11, RZ, RZ, -0x60 ;  /* 0xffffffa0ff0b7424 */ /* 0x000fe200078e00ff */
[----:B------:R-:W-:-:S02]  /*1db0*/  ULOP3.LUT UR4, UR38, 0x10000, URZ, 0xfc, !UPT ;  /* 0x0001000026047892 */ /* 0x000fc4000f8efc3f */
[----:B------:R-:W-:Y:S01]  /*1dc0*/  UIMAD UR5, UR37, 0x900, UR60 ;  /* 0x00000900250578a4 */ /* 0x000fe2000f8e023c */
[----:B------:R-:W-:Y:S01]  /*1dd0*/  IMAD R11, R74, R11, 0x60 ;  /* 0x000000604a0b7424 */ /* 0x000fe200078e020b */
[----:B------:R-:W-:Y:S02]  /*1de0*/  UIADD3 UR56, UR4, 0x2, URZ ;  /* 0x0000000204387890 */ /* 0x000fe4000fffe03f */
[----:B------:R-:W-:Y:S01]  /*1df0*/  UIADD3 UR58, UR5, 0x2, URZ ;  /* 0x00000002053a7890 */ /* 0x000fe2000fffe03f */
[----:B------:R-:W-:Y:S01]  /*1e00*/  IMAD.IADD R9, R16, 0x1, R11 ;  /* 0x0000000110097824 */ /* 0x000fe200078e020b */
[----:B------:R-:W-:Y:S01]  /*1e10*/  UMOV UR8, UR4 ;  /* 0x0000000400087c82 */ /* 0x000fe20008000000 */
[----:B------:R-:W-:Y:S01]  /*1e20*/  UMOV UR10, UR5 ;  /* 0x00000005000a7c82 */ /* 0x000fe20008000000 */
[----:B------:R-:W-:Y:S01]  /*1e30*/  UIADD3 UR52, UR4, 0x4, URZ ;  /* 0x0000000404347890 */ /* 0x000fe2000fffe03f */
[----:B------:R-:W-:Y:S01]  /*1e40*/  HGMMA.64x96x16.F32.BF16 R24, gdesc[UR8], RZ, !UPT, gsb0 ;  /* 0x01600000081879f0 */ /* 0x000fe2000c0018ff */
[----:B------:R-:W-:Y:S01]  /*1e50*/  UIADD3 UR54, UR5, 0x4, URZ ;  /* 0x0000000405367890 */ /* 0x000fe2000fffe03f */
[----:B------:R-:W-:Y:S01]  /*1e60*/  IMAD.U32 R6, RZ, RZ, UR8 ;  /* 0x00000008ff067e24 */ /* 0x000fe2000f8e00ff */
        /* <DEDUP_REMOVED lines=9> */
[----:B------:R-:W-:Y:S01]  /*1f00*/  UIADD3 UR16, UR4, 0x402, URZ ;  /* 0x0000040204107890 */ /* 0x000fe2000fffe03f */
[----:B---3--:R-:W-:Y:S01]  /*1f10*/  LOP3.LUT P1, RZ, R4, 0x7f, RZ, 0xc0, !PT ;  /* 0x0000007f04ff7812 */ /* 0x008fe2000782c0ff */
        /* <DEDUP_REMOVED lines=8> */
[----:B------:R-:W-:Y:S02]  /*1fa0*/  UIADD3 UR26, UR5, 0x306, URZ ;  /* 0x00000306051a7890 */ /* 0x000fe4000fffe03f */
[----:B------:R-:W-:Y:S01]  /*1fb0*/  @!P1 VIADD R4, R5, 0x30840 ;  /* 0x0003084005049836 */ /* 0x000fe20000000000 */
[----:B------:R-:W-:Y:S01]  /*1fc0*/  UMOV UR25, 0x40000040 ;  /* 0x4000004000197882 */ /* 0x000fe20000000000 */
[----:B------:R-:W-:Y:S01]  /*1fd0*/  UMOV UR27, 0x40000040 ;  /* 0x40000040001b7882 */ /* 0x000fe20000000000 */
[----:B------:R-:W-:Y:S01]  /*1fe0*/  UIADD3 UR28, UR4, 0x800, URZ ;  /* 0x00000800041c7890 */ /* 0x000fe2000fffe03f */
[----:B01----:R-:W-:Y:S01]  /*1ff0*/  IADD3 R5, -R17, 0x1, R9 ;  /* 0x0000000111057810 */ /* 0x003fe20007ffe109 */
[----:B------:R-:W-:Y:S01]  /*2000*/  UIADD3 UR30, UR5, 0x600, URZ ;  /* 0x00000600051e7890 */ /* 0x000fe2000fffe03f */
[----:B------:R-:W-:Y:S01]  /*2010*/  @!P1 PRMT R4, RZ, 0x654, R4 ;  /* 0x00000654ff049816 */ /* 0x000fe20000000004 */
        /* <DEDUP_REMOVED lines=14> */
[----:B------:R-:W-:-:S02]  /*2100*/  ULDC.64 UR4, c[0x0][0x9e0] ;  /* 0x0002780000047ab9 */ /* 0x000fc40000000a00 */
        /* <DEDUP_REMOVED lines=33> */
[----:B------:R-:W-:Y:S01]  /*2320*/  HGMMA.64x96x16.F32.BF16 R24, gdesc[UR48], R24, gsb0 ;  /* 0x01600000301879f0 */ /* 0x000fe20008001818 */
[----:B------:R-:W-:Y:S02]  /*2330*/  ULDC.64 UR50, c[0x0][0x9d8] ;  /* 0x0002760000327ab9 */ /* 0x000fe40000000a00 */
[----:B------:R-:W-:Y:S01]  /*2340*/  ULOP3.LUT UR51, URZ, UR51, URZ, 0x33, !UPT ;  /* 0x000000333f337292 */ /* 0x000fe2000f8e333f */
        /* <DEDUP_REMOVED lines=35> */
[----:B--2---:R-:W-:Y:S01]  /*2580*/  FMUL.FTZ R2, R63, UR50 ;  /* 0x000000323f027c20 */ /* 0x004fe20008410000 */
        /* <DEDUP_REMOVED lines=8> */
[----:B------:R-:W-:Y:S01]  /*2610*/  FMUL.FTZ R30, R30, UR50 ;  /* 0x000000321e1e7c20 */ /* 0x000fe20008410000 */
[----:B------:R1:W-:Y:S01]  /*2620*/  @!P1 SYNCS.ARRIVE.TRANS64.RED.A1T0 RZ, [R4+URZ], RZ ;  /* 0x000000ff04ff99a7 */ /* 0x0003e2000810043f */
[----:B------:R-:W-:Y:S01]  /*2630*/  FMUL.FTZ R71, R71, UR50 ;  /* 0x0000003247477c20 */ /* 0x000fe20008410000 */
[----:B------:R-:W-:Y:S01]  /*2640*/  PLOP3.LUT P1, PT, PT, PT, UP0, 0x40, 0x0 ;  /* 0x000000000000781c */ /* 0x000fe20003f2e808 */
[----:B------:R-:W-:Y:S01]  /*2650*/  FMUL.FTZ R31, R31, UR50 ;  /* 0x000000321f1f7c20 */ /* 0x000fe20008410000 */
[----:B------:R-:W-:Y:S01]  /*2660*/  FMUL.FTZ R39, R39, UR50 ;  /* 0x0000003227277c20 */ /* 0x000fe20008410000 */
[----:B------:R-:W-:Y:S01]  /*2670*/  FMUL.FTZ R47, R47, UR50 ;  /* 0x000000322f2f7c20 */ /* 0x000fe20008410000 */
[----:B------:R-:W2:Y:S01]  /*2680*/  MUFU.TANH R27, R35 ;  /* 0x00000023001b7308 */ /* 0x000ea20000002400 */
[----:B------:R-:W-:Y:S01]  /*2690*/  FMUL.FTZ R55, R55, UR50 ;  /* 0x0000003237377c20 */ /* 0x000fe20008410000 */
[----:B-1----:R-:W-:-:S02]  /*26a0*/  IMAD R4, R18, -0x2, R5 ;  /* 0xfffffffe12047824 */ /* 0x002fc400078e0205 */
[----:B------:R-:W-:Y:S02]  /*26b0*/  IMAD R5, R193, 0x80, R201 ;  /* 0x00000080c1057824 */ /* 0x000fe400078e02c9 */
[C---:B------:R-:W-:Y:S02]  /*26c0*/  VIADD R14, R4.reuse, UR4 ;  /* 0x00000004040e7c36 */ /* 0x040fe40008000000 */
[----:B------:R-:W1:Y:S01]  /*26d0*/  MUFU.TANH R35, R43 ;  /* 0x0000002b00237308 */ /* 0x000e620000002400 */
[----:B------:R-:W-:Y:S02]  /*26e0*/  VIADD R20, R4, UR51 ;  /* 0x0000003304147c36 */ /* 0x000fe40008000000 */
[----:B------:R-:W-:Y:S02]  /*26f0*/  VIADDMNMX R4, R5, R14, R13, PT ;  /* 0x0000000e05047246 */ /* 0x000fe4000380010d */
[----:B------:R-:W-:-:S03]  /*2700*/  IMAD.IADD R9, R20, 0x1, R5 ;  /* 0x0000000114097824 */ /* 0x000fc600078e0205 */
[----:B------:R-:W3:Y:S08]  /*2710*/  MUFU.TANH R43, R51 ;  /* 0x00000033002b7308 */ /* 0x000ef00000002400 */
[----:B------:R-:W4:Y:S08]  /*2720*/  MUFU.TANH R51, R59 ;  /* 0x0000003b00337308 */ /* 0x000f300000002400 */
        /* <DEDUP_REMOVED lines=43> */
[----:B-----5:R-:W-:Y:S01]  /*29e0*/  IMAD R55, R18, -0x2, R11 ;  /* 0xfffffffe12377824 */ /* 0x020fe200078e020b */
[----:B-1234-:R-:W-:Y:S06]  /*29f0*/  @P1 BRA `(.L_x_3923) ;  /* 0x0000000000541947 */ /* 0x01efec0003800000 */
        /* <DEDUP_REMOVED lines=12> */
.L_x_3925:
[----:B------:R-:W-:-:S06]  /*2ac0*/  UISETP.NE.AND UP1, UPT, UR5, 0x1, UPT ;  /* 0x000000010500788c */ /* 0x000fcc000bf25270 */
[----:B------:R-:W-:-:S05]  /*2ad0*/  PLOP3.LUT P1, PT, PT, PT, UP1, 0x80, 0x0 ;  /* 0x000000000000781c */ /* 0x000fca0003f2f018 */
[----:B------:R-:W-:-:S08]  /*2ae0*/  @UP1 ULDC.64 UR6, c[0x0][0x9e8] ;  /* 0x00027a0000061ab9 */ /* 0x000fd00000000a00 */
[----:B------:R-:W-:-:S05]  /*2af0*/  @P1 IMAD.HI.U32 R26, R10, UR6, RZ ;  /* 0x000000060a1a1c27 */ /* 0x000fca000f8e00ff */
[----:B------:R-:W-:-:S07]  /*2b00*/  @P1 SHF.R.U32.HI R10, RZ, UR7, R26 ;  /* 0x00000007ff0a1c19 */ /* 0x000fce000801161a */
.L_x_3926:
[----:B------:R-:W-:Y:S05]  /*2b10*/  BSYNC B0 ;  /* 0x0000000000007941 */ /* 0x000fea0003800000 */
.L_x_3924:
[----:B------:R-:W-:-:S05]  /*2b20*/  IMAD R10, R10, UR5, R55 ;  /* 0x000000050a0a7c24 */ /* 0x000fca000f8e0237 */
[----:B------:R-:W-:Y:S02]  /*2b30*/  VIMNMX R9, R9, R10, !PT ;  /* 0x0000000a09097248 */ /* 0x000fe40007fe0100 */
[----:B------:R-:W-:-:S07]  /*2b40*/  VIADDMNMX R4, R10, UR5, R4, PT ;  /* 0x000000050a047c46 */ /* 0x000fce000b800104 */
.L_x_3923:
[C---:B------:R-:W-:Y:S02]  /*2b50*/  ISETP.GE.AND P1, PT, R11.reuse, 0x2, PT ;  /* 0x000000020b00780c */ /* 0x040fe40003f26270 */
[----:B------:R-:W-:Y:S02]  /*2b60*/  ISETP.GE.AND P5, PT, R11, 0xa, PT ;  /* 0x0000000a0b00780c */ /* 0x000fe40003fa6270 */
[----:B------:R-:W-:Y:S02]  /*2b70*/  ISETP.GT.AND P3, PT, R9, 0x1, !P1 ;  /* 0x000000010900780c */ /* 0x000fe40004f64270 */
[----:B------:R-:W-:Y:S02]  /*2b80*/  ISETP.GE.AND P2, PT, R11, 0x9, PT ;  /* 0x000000090b00780c */ /* 0x000fe40003f46270 */
[----:B------:R-:W-:Y:S02]  /*2b90*/  ISETP.LT.OR P3, PT, R4, 0x2, P3 ;  /* 0x000000020400780c */ /* 0x000fe40001f61670 */
[----:B------:R-:W-:-:S02]  /*2ba0*/  P2R R10, PR, RZ, 0x20 ;  /* 0x00000020ff0a7803 */ /* 0x000fc40000000000 */
[----:B0-----:R-:W-:Y:S02]  /*2bb0*/  FSEL R26, R25, -INF , !P3 ;  /* 0xff800000191a7808 */ /* 0x001fe40005800000 */
        /* <DEDUP_REMOVED lines=23> */
[C---:B------:R-:W-:Y:S02]  /*2d30*/  ISETP.LT.OR P3, PT, R4.reuse, 0x1a, P3 ;  /* 0x0000001a0400780c */ /* 0x040fe40001f61670 */
        /* <DEDUP_REMOVED lines=103> */
.L_x_3929:
[----:B------:R-:W-:-:S06]  /*33b0*/  UISETP.NE.AND UP1, UPT, UR5, 0x1, UPT ;  /* 0x000000010500788c */ /* 0x000fcc000bf25270 */
[----:B------:R-:W-:-:S05]  /*33c0*/  PLOP3.LUT P5, PT, PT, PT, UP1, 0x80, 0x0 ;  /* 0x000000000000781c */ /* 0x000fca0003faf018 */
[----:B------:R-:W-:-:S08]  /*33d0*/  @UP1 ULDC.64 UR6, c[0x0][0x9e8] ;  /* 0x00027a0000061ab9 */ /* 0x000fd00000000a00 */
[----:B------:R-:W-:Y:S01]  /*33e0*/  @P5 IMAD.HI.U32 R13, R4, UR6, RZ ;  /* 0x00000006040d5c27 */ /* 0x000fe2000f8e00ff */
[----:B------:R-:W-:-:S13]  /*33f0*/  PLOP3.LUT P5, PT, PT, PT, UP1, 0x80, 0x0 ;  /* 0x000000000000781c */ /* 0x000fda0003faf018 */
[----:B------:R-:W-:-:S07]  /*3400*/  @P5 SHF.R.U32.HI R4, RZ, UR7, R13 ;  /* 0x00000007ff045c19 */ /* 0x000fce000801160d */
.L_x_3930:
[----:B------:R-:W-:Y:S05]  /*3410*/  BSYNC B0 ;  /* 0x0000000000007941 */ /* 0x000fea0003800000 */
.L_x_3928:
[----:B------:R-:W-:-:S05]  /*3420*/  IMAD R4, R4, UR5, R55 ;  /* 0x0000000504047c24 */ /* 0x000fca000f8e0237 */
[----:B------:R-:W-:Y:S02]  /*3430*/  VIMNMX R11, R11, R4, !PT ;  /* 0x000000040b0b7248 */ /* 0x000fe40007fe0100 */
[----:B------:R-:W-:-:S07]  /*3440*/  VIADDMNMX R9, R4, UR5, R9, PT ;  /* 0x0000000504097c46 */ /* 0x000fce000b800109 */
.L_x_3927:
[C---:B------:R-:W-:Y:S01]  /*3450*/  ISETP.GT.AND P1, PT, R11.reuse, 0x1, !P1 ;  /* 0x000000010b00780c */ /* 0x040fe20004f24270 */
[----:B------:R-:W-:Y:S01]  /*3460*/  ULDC UR6, c[0x0][0x988] ;  /* 0x0002620000067ab9 */ /* 0x000fe20000000800 */
[----:B------:R-:W-:Y:S02]  /*3470*/  ISETP.GT.AND P6, PT, R11, RZ, !P6 ;  /* 0x000000ff0b00720c */ /* 0x000fe400077c4270 */
[C---:B------:R-:W-:Y:S02]  /*3480*/  ISETP.LT.OR P1, PT, R9.reuse, 0x2, P1 ;  /* 0x000000020900780c */ /* 0x040fe40000f21670 */
[----:B------:R-:W-:Y:S02]  /*3490*/  ISETP.LT.OR P6, PT, R9, 0x1, P6 ;  /* 0x000000010900780c */ /* 0x000fe400037c1670 */
[----:B------:R-:W-:Y:S02]  /*34a0*/  FSEL R12, R12, -INF , !P1 ;  /* 0xff8000000c0c7808 */ /* 0x000fe40004800000 */
[----:B------:R-:W-:Y:S01]  /*34b0*/  ISETP.NE.AND P1, PT, R10, RZ, PT ;  /* 0x000000ff0a00720c */ /* 0x000fe20003f25270 */
[----:B------:R-:W-:Y:S01]  /*34c0*/  IMAD.U32 R10, RZ, RZ, UR6 ;  /* 0x00000006ff0a7e24 */ /* 0x000fe2000f8e00ff */
[----:B------:R-:W-:-:S02]  /*34d0*/  ISETP.GT.AND P2, PT, R11, 0x8, !P2 ;  /* 0x000000080b00780c */ /* 0x000fc40005744270 */
[----:B------:R-:W-:Y:S02]  /*34e0*/  ISETP.GT.AND P1, PT, R11, 0x9, !P1 ;  /* 0x000000090b00780c */ /* 0x000fe40004f24270 */
[----:B------:R-:W-:Y:S02]  /*34f0*/  FSEL R13, R0, -INF , !P6 ;  /* 0xff800000000d7808 */ /* 0x000fe40007000000 */
[----:B------:R-:W-:Y:S02]  /*3500*/  ISETP.LT.OR P1, PT, R9, 0xa, P1 ;  /* 0x0000000a0900780c */ /* 0x000fe40000f21670 */
[----:B------:R-:W-:Y:S02]  /*3510*/  FMNMX.FTZ R0, R24, R26, !PT ;  /* 0x0000001a18007209 */ /* 0x000fe40007810000 */
[----:B------:R-:W-:Y:S02]  /*3520*/  FSEL R21, R21, -INF , !P1 ;  /* 0xff80000015157808 */ /* 0x000fe40004800000 */
[----:B------:R-:W-:-:S02]  /*3530*/  ISETP.NE.AND P1, PT, R25, RZ, PT ;  /* 0x000000ff1900720c */ /* 0x000fc40003f25270 */
[----:B------:R-:W-:Y:S02]  /*3540*/  ISETP.LT.OR P2, PT, R9, 0x9, P2 ;  /* 0x000000090900780c */ /* 0x000fe40001741670 */
[----:B------:R-:W-:Y:S02]  /*3550*/  ISETP.GT.AND P1, PT, R11, 0x10, !P1 ;  /* 0x000000100b00780c */ /* 0x000fe40004f24270 */
[----:B------:R-:W-:Y:S02]  /*3560*/  FMNMX.FTZ R0, R28, R0, !PT ;  /* 0x000000001c007209 */ /* 0x000fe40007810000 */
[----:B------:R-:W-:Y:S02]  /*3570*/  FSEL R15, R15, -INF , !P2 ;  /* 0xff8000000f0f7808 */ /* 0x000fe40005000000 */
[----:B------:R-:W-:Y:S02]  /*3580*/  ISETP.LT.OR P1, PT, R9, 0x11, P1 ;  /* 0x000000110900780c */ /* 0x000fe40000f21670 */
[----:B------:R-:W-:-:S02]  /*3590*/  ISETP.NE.AND P2, PT, R29, RZ, PT ;  /* 0x000000ff1d00720c */ /* 0x000fc40003f45270 */
[----:B------:R-:W-:Y:S02]  /*35a0*/  FMNMX.FTZ R0, R30, R0, !PT ;  /* 0x000000001e007209 */ /* 0x000fe40007810000 */
[----:B------:R-:W-:Y:S02]  /*35b0*/  FSEL R25, R34, -INF , !P1 ;  /* 0xff80000022197808 */ /* 0x000fe40004800000 */
[----:B------:R-:W-:Y:S02]  /*35c0*/  ISETP.GT.AND P1, PT, R11, 0x11, !P2 ;  /* 0x000000110b00780c */ /* 0x000fe40005724270 */
[----:B------:R-:W-:Y:S02]  /*35d0*/  FMNMX.FTZ R0, R32, R0, !PT ;  /* 0x0000000020007209 */ /* 0x000fe40007810000 */
[----:B------:R-:W-:Y:S02]  /*35e0*/  ISETP.LT.OR P1, PT, R9, 0x12, P1 ;  /* 0x000000120900780c */ /* 0x000fe40000f21670 */
[----:B------:R-:W-:-:S02]  /*35f0*/  ISETP.NE.AND P5, PT, R33, RZ, PT ;  /* 0x000000ff2100720c */ /* 0x000fc40003fa5270 */
[----:B------:R-:W-:Y:S02]  /*3600*/  FMNMX.FTZ R0, R66, R0, !PT ;  /* 0x0000000042007209 */ /* 0x000fe40007810000 */
[----:B------:R-:W-:Y:S02]  /*3610*/  FSEL R27, R27, -INF , !P1 ;  /* 0xff8000001b1b7808 */ /* 0x000fe40004800000 */
        /* <DEDUP_REMOVED lines=34> */
[----:B------:R-:W-:Y:S02]  /*3840*/  FMNMX.FTZ R0, R88, R0, !PT ;  /* 0x0000000058007209 */ /* 0x000fe40007810000 */
[----:B------:R-:W-:Y:S02]  /*3850*/  ISETP.NE.AND P1, PT, R71, RZ, PT ;  /* 0x000000ff4700720c */ /* 0x000fe40003f25270 */
[----:B------:R-:W-:Y:S02]  /*3860*/  FMNMX.FTZ R0, R68, R0, !PT ;  /* 0x0000000044007209 */ /* 0x000fe40007810000 */
[----:B------:R-:W-:Y:S02]  /*3870*/  ISETP.GT.AND P1, PT, R11, 0x29, !P1 ;  /* 0x000000290b00780c */ /* 0x000fe40004f24270 */
[----:B------:R-:W-:Y:S02]  /*3880*/  FMNMX.FTZ R0, R90, R0, !PT ;  /* 0x000000005a007209 */ /* 0x000fe40007810000 */
[----:B------:R-:W-:-:S02]  /*3890*/  ISETP.LT.OR P1, PT, R9, 0x2a, P1 ;  /* 0x0000002a0900780c */ /* 0x000fc40000f21670 */
[----:B------:R-:W-:Y:S02]  /*38a0*/  ISETP.NE.AND P2, PT, R53, RZ, PT ;  /* 0x000000ff3500720c */ /* 0x000fe40003f45270 */
[----:B------:R-:W-:Y:S01]  /*38b0*/  FSEL R39, R39, -INF , !P1 ;  /* 0xff80000027277808 */ /* 0x000fe20004800000 */
[----:B------:R-:W0:Y:S01]  /*38c0*/  SHFL.BFLY PT, R53, R0, 0x2, 0x1f ;  /* 0x0c401f0000357f89 */ /* 0x000e2200000e0000 */
[----:B------:R-:W-:Y:S02]  /*38d0*/  ISETP.NE.AND P1, PT, R45, RZ, PT ;  /* 0x000000ff2d00720c */ /* 0x000fe40003f25270 */
[----:B------:R-:W-:Y:S02]  /*38e0*/  ISETP.NE.AND P5, PT, R77, RZ, PT ;  /* 0x000000ff4d00720c */ /* 0x000fe40003fa5270 */
[----:B------:R-:W-:Y:S02]  /*38f0*/  ISETP.GT.AND P1, PT, R11, 0x30, !P1 ;  /* 0x000000300b00780c */ /* 0x000fe40004f24270 */
[----:B------:R-:W-:-:S02]  /*3900*/  ISETP.NE.AND P6, PT, R79, RZ, PT ;  /* 0x000000ff4f00720c */ /* 0x000fc40003fc5270 */
[----:B------:R-:W-:Y:S02]  /*3910*/  ISETP.LT.OR P1, PT, R9, 0x31, P1 ;  /* 0x000000310900780c */ /* 0x000fe40000f21670 */
[----:B------:R-:W-:Y:S02]  /*3920*/  ISETP.GT.AND P3, PT, R11, 0x51, !P3 ;  /* 0x000000510b00780c */ /* 0x000fe40005f64270 */
[----:B------:R-:W-:Y:S02]  /*3930*/  FSEL R41, R50, -INF , !P1 ;  /* 0xff80000032297808 */ /* 0x000fe40004800000 */
[----:B------:R-:W-:Y:S02]  /*3940*/  ISETP.NE.AND P1, PT, R73, RZ, PT ;  /* 0x000000ff4900720c */ /* 0x000fe40003f25270 */
[C---:B------:R-:W-:Y:S02]  /*3950*/  ISETP.GT.AND P4, PT, R11.reuse, 0x58, !P4 ;  /* 0x000000580b00780c */ /* 0x040fe40006784270 */
[----:B------:R-:W-:-:S02]  /*3960*/  ISETP.GT.AND P1, PT, R11, 0x31, !P1 ;  /* 0x000000310b00780c */ /* 0x000fc40004f24270 */
[C---:B------:R-:W-:Y:S02]  /*3970*/  ISETP.LT.OR P3, PT, R9.reuse, 0x52, P3 ;  /* 0x000000520900780c */ /* 0x040fe40001f61670 */
[----:B------:R-:W-:Y:S02]  /*3980*/  ISETP.LT.OR P1, PT, R9, 0x32, P1 ;  /* 0x000000320900780c */ /* 0x000fe40000f21670 */
[----:B0-----:R-:W-:Y:S02]  /*3990*/  FMNMX.FTZ R14, R0, R53, !PT ;  /* 0x00000035000e7209 */ /* 0x001fe40007810000 */
[----:B------:R-:W-:Y:S02]  /*39a0*/  FMNMX.FTZ R0, R13, R12, !PT ;  /* 0x0000000c0d007209 */ /* 0x000fe40007810000 */
[----:B------:R-:W-:Y:S01]  /*39b0*/  FSEL R43, R43, -INF , !P1 ;  /* 0xff8000002b2b7808 */ /* 0x000fe20004800000 */
[----:B------:R-:W0:Y:S01]  /*39c0*/  SHFL.BFLY PT, R53, R14, 0x1, 0x1f ;  /* 0x0c201f000e357f89 */ /* 0x000e2200000e0000 */
        /* <DEDUP_REMOVED lines=14> */
[----:B------:R-:W-:Y:S02]  /*3ab0*/  ISETP.GT.AND P1, PT, R11, 0x40, !P2 ;  /* 0x000000400b00780c */ /* 0x000fe40005724270 */
[----:B------:R-:W-:Y:S02]  /*3ac0*/  FMNMX.FTZ R0, R33, R0, !PT ;  /* 0x0000000021007209 */ /* 0x000fe40007810000 */
[----:B------:R-:W-:Y:S02]  /*3ad0*/  ISETP.LT.OR P1, PT, R9, 0x41, P1 ;  /* 0x000000410900780c */ /* 0x000fe40000f21670 */
[----:B------:R-:W-:Y:S02]  /*3ae0*/  FMNMX.FTZ R0, R35, R0, !PT ;  /* 0x0000000023007209 */ /* 0x000fe40007810000 */
[----:B------:R-:W-:-:S02]  /*3af0*/  FSEL R49, R58, -INF , !P1 ;  /* 0xff8000003a317808 */ /* 0x000fc40004800000 */
[----:B------:R-:W-:Y:S02]  /*3b00*/  FMNMX.FTZ R0, R37, R0, !PT ;  /* 0x0000000025007209 */ /* 0x000fe40007810000 */
[----:B------:R-:W-:Y:S02]  /*3b10*/  ISETP.GT.AND P1, PT, R11, 0x41, !P5 ;  /* 0x000000410b00780c */ /* 0x000fe40006f24270 */
[----:B0-----:R-:W-:Y:S02]  /*3b20*/  FMNMX.FTZ R4, R14, R53, !PT ;  /* 0x000000350e047209 */ /* 0x001fe40007810000 */
[----:B------:R-:W-:Y:S02]  /*3b30*/  FMNMX.FTZ R0, R39, R0, !PT ;  /* 0x0000000027007209 */ /* 0x000fe40007810000 */
[----:B------:R-:W-:Y:S01]  /*3b40*/  ISETP.LT.OR P1, PT, R9, 0x42, P1 ;  /* 0x000000420900780c */ /* 0x000fe20000f21670 */
[----:B------:R-:W-:Y:S01]  /*3b50*/  FMUL.FTZ R20, R4, R10 ;  /* 0x0000000a04147220 */ /* 0x000fe20000410000 */
[----:B------:R-:W-:-:S02]  /*3b60*/  FMNMX.FTZ R0, R41, R0, !PT ;  /* 0x0000000029007209 */ /* 0x000fc40007810000 */
[----:B------:R-:W-:Y:S02]  /*3b70*/  FSEL R51, R51, -INF , !P1 ;  /* 0xff80000033337808 */ /* 0x000fe40004800000 */
[----:B------:R-:W-:Y:S02]  /*3b80*/  FSETP.NEU.FTZ.AND P1, PT, R4, -INF , PT ;  /* 0xff8000000400780b */ /* 0x000fe40003f3d000 */
[----:B------:R-:W-:Y:S02]  /*3b90*/  ISETP.NE.AND P5, PT, R57, RZ, PT ;  /* 0x000000ff3900720c */ /* 0x000fe40003fa5270 */
[----:B------:R-:W-:Y:S02]  /*3ba0*/  FMNMX.FTZ R0, R43, R0, !PT ;  /* 0x000000002b007209 */ /* 0x000fe40007810000 */
[----:B------:R-:W-:Y:S02]  /*3bb0*/  FSEL R61, R20, RZ, P1 ;  /* 0x000000ff143d7208 */ /* 0x000fe40000800000 */
[----:B------:R-:W-:-:S02]  /*3bc0*/  ISETP.GT.AND P1, PT, R11, 0x48, !P5 ;  /* 0x000000480b00780c */ /* 0x000fc40006f24270 */
[----:B------:R-:W-:Y:S01]  /*3bd0*/  FMNMX.FTZ R0, R45, R0, !PT ;  /* 0x000000002d007209 */ /* 0x000fe20007810000 */
[-CC-:B------:R-:W-:Y:S01]  /*3be0*/  FFMA.FTZ R14, R24, R10.reuse, -R61.reuse ;  /* 0x0000000a180e7223 */ /* 0x180fe2000001083d */
[----:B------:R-:W-:Y:S01]  /*3bf0*/  ISETP.LT.OR P1, PT, R9, 0x49, P1 ;  /* 0x000000490900780c */ /* 0x000fe20000f21670 */
[--C-:B------:R-:W-:Y:S01]  /*3c00*/  FFMA.FTZ R20, R26, R10, -R61.reuse ;  /* 0x0000000a1a147223 */ /* 0x100fe2000001083d */
[----:B------:R-:W-:Y:S01]  /*3c10*/  FMNMX.FTZ R0, R47, R0, !PT ;  /* 0x000000002f007209 */ /* 0x000fe20007810000 */
[-CC-:B------:R-:W-:Y:S01]  /*3c20*/  FFMA.FTZ R24, R28, R10.reuse, -R61.reuse ;  /* 0x0000000a1c187223 */ /* 0x180fe2000001083d */
[----:B------:R-:W-:Y:S01]  /*3c30*/  FSEL R53, R62, -INF , !P1 ;  /* 0xff8000003e357808 */ /* 0x000fe20004800000 */
[----:B------:R-:W-:Y:S01]  /*3c40*/  MUFU.EX2 R14, R14 ;  /* 0x0000000e000e7308 */ /* 0x000fe20000000800 */
[----:B------:R-:W-:Y:S01]  /*3c50*/  ISETP.NE.AND P2, PT, R81, RZ, PT ;  /* 0x000000ff5100720c */ /* 0x000fe20003f45270 */
[-CC-:B------:R-:W-:Y:S01]  /*3c60*/  FFMA.FTZ R26, R30, R10.reuse, -R61.reuse ;  /* 0x0000000a1e1a7223 */ /* 0x180fe2000001083d */
[----:B------:R-:W-:Y:S01]  /*3c70*/  ISETP.GT.AND P1, PT, R11, 0x49, !P6 ;  /* 0x000000490b00780c */ /* 0x000fe20007724270 */
[--C-:B------:R-:W-:Y:S01]  /*3c80*/  FFMA.FTZ R28, R32, R10, -R61.reuse ;  /* 0x0000000a201c7223 */ /* 0x100fe2000001083d */
[----:B------:R-:W-:Y:S01]  /*3c90*/  FMNMX.FTZ R0, R49, R0, !PT ;  /* 0x0000000031007209 */ /* 0x000fe20007810000 */
[-CC-:B------:R-:W-:Y:S01]  /*3ca0*/  FFMA.FTZ R38, R88, R10.reuse, -R61.reuse ;  /* 0x0000000a58267223 */ /* 0x180fe2000001083d */
[----:B------:R-:W-:Y:S01]  /*3cb0*/  ISETP.NE.AND P5, PT, R65, RZ, PT ;  /* 0x000000ff4100720c */ /* 0x000fe20003fa5270 */
[----:B------:R0:W1:Y:S01]  /*3cc0*/  MUFU.EX2 R63, R20 ;  /* 0x00000014003f7308 */ /* 0x0000620000000800 */
[----:B------:R-:W-:Y:S01]  /*3cd0*/  ISETP.GT.AND P2, PT, R11, 0x50, !P2 ;  /* 0x000000500b00780c */ /* 0x000fe20005744270 */
[-CC-:B------:R-:W-:Y:S01]  /*3ce0*/  FFMA.FTZ R30, R36, R10.reuse, -R61.reuse ;  /* 0x0000000a241e7223 */ /* 0x180fe2000001083d */
[----:B------:R-:W-:Y:S01]  /*3cf0*/  ISETP.LT.OR P1, PT, R9, 0x4a, P1 ;  /* 0x0000004a0900780c */ /* 0x000fe20000f21670 */
[--C-:B------:R-:W-:Y:S01]  /*3d00*/  FFMA.FTZ R32, R52, R10, -R61.reuse ;  /* 0x0000000a34207223 */ /* 0x100fe2000001083d */
[----:B------:R-:W-:Y:S01]  /*3d10*/  FMNMX.FTZ R0, R51, R0, !PT ;  /* 0x0000000033007209 */ /* 0x000fe20007810000 */
[-CC-:B------:R-:W-:Y:S01]  /*3d20*/  FFMA.FTZ R34, R82, R10.reuse, -R61.reuse ;  /* 0x0000000a52227223 */ /* 0x180fe2000001083d */
[----:B------:R-:W-:Y:S01]  /*3d30*/  ISETP.GT.AND P5, PT, R11, 0x59, !P5 ;  /* 0x000000590b00780c */ /* 0x000fe20006fa4270 */
[----:B------:R-:W-:Y:S01]  /*3d40*/  MUFU.EX2 R24, R24 ;  /* 0x0000001800187308 */ /* 0x000fe20000000800 */
[----:B------:R-:W-:Y:S01]  /*3d50*/  ISETP.LT.OR P2, PT, R9, 0x51, P2 ;  /* 0x000000510900780c */ /* 0x000fe20001741670 */
[-CC-:B0-----:R-:W-:Y:S01]  /*3d60*/  FFMA.FTZ R20, R66, R10.reuse, -R61.reuse ;  /* 0x0000000a42147223 */ /* 0x181fe2000001083d */
[----:B------:R-:W-:Y:S01]  /*3d70*/  FSEL R11, R2, -INF , !P1 ;  /* 0xff800000020b7808 */ /* 0x000fe20004800000 */
[--C-:B------:R-:W-:Y:S01]  /*3d80*/  FFMA.FTZ R2, R40, R10, -R61.reuse ;  /* 0x0000000a28027223 */ /* 0x100fe2000001083d */
[----:B------:R-:W-:Y:S01]  /*3d90*/  FMNMX.FTZ R0, R53, R0, !PT ;  /* 0x0000000035007209 */ /* 0x000fe20007810000 */
[--C-:B------:R-:W-:Y:S01]  /*3da0*/  FFMA.FTZ R36, R56, R10, -R61.reuse ;  /* 0x0000000a38247223 */ /* 0x100fe2000001083d */
[----:B------:R-:W-:Y:S01]  /*3db0*/  FSEL R55, R8, -INF , !P2 ;  /* 0xff80000008377808 */ /* 0x000fe20005000000 */
[----:B------:R0:W-:Y:S01]  /*3dc0*/  MUFU.EX2 R180, R2 ;  /* 0x0000000200b47308 */ /* 0x0001e20000000800 */
[----:B------:R-:W-:Y:S01]  /*3dd0*/  FMNMX.FTZ R0, R11, R0, !PT ;  /* 0x000000000b007209 */ /* 0x000fe20007810000 */
[----:B------:R-:W-:Y:S01]  /*3de0*/  FFMA.FTZ R8, R76, R10, -R61 ;  /* 0x0000000a4c087223 */ /* 0x000fe2000001083d */
[----:B------:R-:W-:-:S02]  /*3df0*/  ISETP.LT.OR P4, PT, R9, 0x59, P4 ;  /* 0x000000590900780c */ /* 0x000fc40002781670 */
[----:B------:R-:W-:Y:S02]  /*3e00*/  FSEL R57, R3, -INF , !P3 ;  /* 0xff80000003397808 */ /* 0x000fe40005800000 */
[----:B------:R-:W-:Y:S01]  /*3e10*/  FMNMX.FTZ R0, R55, R0, !PT ;  /* 0x0000000037007209 */ /* 0x000fe20007810000 */
[----:B------:R2:W-:Y:S01]  /*3e20*/  MUFU.EX2 R67, R20 ;  /* 0x0000001400437308 */ /* 0x0005e20000000800 */
[----:B------:R-:W-:Y:S01]  /*3e30*/  ISETP.LT.OR P5, PT, R9, 0x5a, P5 ;  /* 0x0000005a0900780c */ /* 0x000fe20002fa1670 */
[--C-:B0-----:R-:W-:Y:S01]  /*3e40*/  FFMA.FTZ R2, R44, R10, -R61.reuse ;  /* 0x0000000a2c027223 */ /* 0x101fe2000001083d */
[----:B------:R-:W-:Y:S02]  /*3e50*/  FSEL R9, R70, -INF , !P4 ;  /* 0xff80000046097808 */ /* 0x000fe40006000000 */
[----:B------:R-:W-:Y:S02]  /*3e60*/  FMNMX.FTZ R0, R57, R0, !PT ;  /* 0x0000000039007209 */ /* 0x000fe40007810000 */
[----:B------:R-:W-:Y:S01]  /*3e70*/  FSEL R59, R59, -INF , !P5 ;  /* 0xff8000003b3b7808 */ /* 0x000fe20006800000 */
[----:B------:R-:W-:Y:S01]  /*3e80*/  MUFU.EX2 R182, R2 ;  /* 0x0000000200b67308 */ /* 0x000fe20000000800 */
[----:B------:R-:W-:Y:S01]  /*3e90*/  FMNMX.FTZ R0, R9, R0, !PT ;  /* 0x0000000009007209 */ /* 0x000fe20007810000 */
[----:B--2---:R-:W-:Y:S01]  /*3ea0*/  FFMA.FTZ R20, R78, R10, -R61 ;  /* 0x0000000a4e147223 */ /* 0x004fe2000001083d */
[----:B-1----:R-:W-:-:S02]  /*3eb0*/  F2FP.BF16.F32.PACK_AB R188, R63, R14 ;  /* 0x0000000e3fbc723e */ /* 0x002fc400000010ff */
[----:B------:R-:W-:-:S03]  /*3ec0*/  FMNMX.FTZ R0, R59, R0, !PT ;  /* 0x000000003b007209 */ /* 0x000fc60007810000 */
[----:B------:R0:W1:Y:S02]  /*3ed0*/  MUFU.EX2 R65, R26 ;  /* 0x0000001a00417308 */ /* 0x0000640000000800 */
[----:B------:R-:W2:Y:S06]  /*3ee0*/  SHFL.BFLY PT, R3, R0, 0x2, 0x1f ;  /* 0x0c401f0000037f89 */ /* 0x000eac00000e0000 */
[----:B------:R3:W-:Y:S01]  /*3ef0*/  MUFU.EX2 R73, R20 ;  /* 0x0000001400497308 */ /* 0x0007e20000000800 */
[----:B0-----:R-:W-:-:S07]  /*3f00*/  FFMA.FTZ R26, R72, R10, -R61 ;  /* 0x0000000a481a7223 */ /* 0x001fce000001083d */
[----:B------:R-:W0:Y:S01]  /*3f10*/  MUFU.EX2 R28, R28 ;  /* 0x0000001c001c7308 */ /* 0x000e220000000800 */
[----:B---3--:R-:W-:Y:S01]  /*3f20*/  FFMA.FTZ R20, R86, R10, -R61 ;  /* 0x0000000a56147223 */ /* 0x008fe2000001083d */
[----:B-1----:R-:W-:-:S06]  /*3f30*/  F2FP.BF16.F32.PACK_AB R190, R65, R24 ;  /* 0x0000001841be723e */ /* 0x002fcc00000010ff */
[----:B------:R-:W-:Y:S01]  /*3f40*/  MUFU.EX2 R83, R38 ;  /* 0x0000002600537308 */ /* 0x000fe20000000800 */
[----:B--2---:R-:W-:Y:S01]  /*3f50*/  FMNMX.FTZ R2, R0, R3, !PT ;  /* 0x0000000300027209 */ /* 0x004fe20007810000 */
[----:B------:R-:W-:-:S04]  /*3f60*/  FFMA.FTZ R0, R84, R10, -R61 ;  /* 0x0000000a54007223 */ /* 0x000fc8000001083d */
[----:B------:R-:W1:Y:S02]  /*3f70*/  SHFL.BFLY PT, R3, R2, 0x1, 0x1f ;  /* 0x0c201f0002037f89 */ /* 0x000e6400000e0000 */
[----:B------:R2:W-:Y:S01]  /*3f80*/  MUFU.EX2 R79, R0 ;  /* 0x00000000004f7308 */ /* 0x0005e20000000800 */
[----:B0-----:R-:W-:-:S07]  /*3f90*/  F2FP.BF16.F32.PACK_AB R184, R67, R28 ;  /* 0x0000001c43b8723e */ /* 0x001fce00000010ff */
[----:B------:R-:W-:Y:S08]  /*3fa0*/  MUFU.EX2 R81, R20 ;  /* 0x0000001400517308 */ /* 0x000ff00000000800 */
[----:B------:R-:W-:Y:S01]  /*3fb0*/  MUFU.EX2 R30, R30 ;  /* 0x0000001e001e7308 */ /* 0x000fe20000000800 */
[----:B-1----:R-:W-:-:S07]  /*3fc0*/  FMNMX.FTZ R3, R2, R3, !PT ;  /* 0x0000000302037209 */ /* 0x002fce0007810000 */
[----:B------:R0:W1:Y:S01]  /*3fd0*/  MUFU.EX2 R69, R26 ;  /* 0x0000001a00457308 */ /* 0x0000620000000800 */
[-C--:B------:R-:W-:Y:S01]  /*3fe0*/  FFMA.FTZ R2, R68, R10.reuse, -R61 ;  /* 0x0000000a44027223 */ /* 0x080fe2000001083d */
[C---:B------:R-:W-:Y:S01]  /*3ff0*/  FSETP.NEU.FTZ.AND P1, PT, R3.reuse, -INF , PT ;  /* 0xff8000000300780b */ /* 0x040fe20003f3d000 */
[----:B--2---:R-:W-:-:S05]  /*4000*/  FMUL.FTZ R0, R3, R10 ;  /* 0x0000000a03007220 */ /* 0x004fca0000410000 */
[----:B------:R2:W-:Y:S01]  /*4010*/  MUFU.EX2 R71, R8 ;  /* 0x0000000800477308 */ /* 0x0005e20000000800 */
[----:B------:R-:W-:Y:S01]  /*4020*/  FSEL R0, R0, RZ, P1 ;  /* 0x000000ff00007208 */ /* 0x000fe20000800000 */
[----:B0-----:R-:W-:Y:S01]  /*4030*/  FFMA.FTZ R26, R48, R10, -R61 ;  /* 0x0000000a301a7223 */ /* 0x001fe2000001083d */
        /* <DEDUP_REMOVED lines=11> */
[-C--:B--2---:R-:W-:Y:S01]  /*40f0*/  FFMA.FTZ R8, R80, R10.reuse, -R61 ;  /* 0x0000000a50087223 */ /* 0x084fe2000001083d */
[-CC-:B------:R-:W-:Y:S01]  /*4100*/  FFMA.FTZ R35, R35, R10.reuse, -R0.reuse ;  /* 0x0000000a23237223 */ /* 0x180fe20000010800 */
[-CC-:B------:R-:W-:Y:S01]  /*4110*/  FFMA.FTZ R37, R37, R10.reuse, -R0.reuse ;  /* 0x0000000a25257223 */ /* 0x180fe20000010800 */
[----:B------:R-:W-:Y:S01]  /*4120*/  MUFU.EX2 R13, R13 ;  /* 0x0000000d000d7308 */ /* 0x000fe20000000800 */
[----:B0-----:R-:W-:Y:S01]  /*4130*/  FADD.FTZ R21, R14, R63 ;  /* 0x0000003f0e157221 */ /* 0x001fe20000010000 */
[-CC-:B------:R-:W-:Y:S01]  /*4140*/  FFMA.FTZ R39, R39, R10.reuse, -R0.reuse ;  /* 0x0000000a27277223 */ /* 0x180fe20000010800 */
[-CC-:B------:R-:W-:Y:S01]  /*4150*/  FFMA.FTZ R41, R41, R10.reuse, -R0.reuse ;  /* 0x0000000a29297223 */ /* 0x180fe20000010800 */
[-CC-:B------:R-:W-:Y:S01]  /*4160*/  FFMA.FTZ R43, R43, R10.reuse, -R0.reuse ;  /* 0x0000000a2b2b7223 */ /* 0x180fe20000010800 */
[-CC-:B------:R-:W-:Y:S01]  /*4170*/  FFMA.FTZ R45, R45, R10.reuse, -R0.reuse ;  /* 0x0000000a2d2d7223 */ /* 0x180fe20000010800 */
[-CC-:B------:R-:W-:Y:S01]  /*4180*/  FFMA.FTZ R47, R47, R10.reuse, -R0.reuse ;  /* 0x0000000a2f2f7223 */ /* 0x180fe20000010800 */
[-CC-:B------:R-:W-:Y:S01]  /*4190*/  FFMA.FTZ R49, R49, R10.reuse, -R0.reuse ;  /* 0x0000000a31317223 */ /* 0x180fe20000010800 */
[----:B------:R0:W2:Y:S01]  /*41a0*/  MUFU.EX2 R20, R12 ;  /* 0x0000000c00147308 */ /* 0x0000a20000000800 */
[-CC-:B------:R-:W-:Y:S01]  /*41b0*/  FFMA.FTZ R51, R51, R10.reuse, -R0.reuse ;  /* 0x0000000a33337223 */ /* 0x180fe20000010800 */
[-CC-:B------:R-:W-:Y:S01]  /*41c0*/  FFMA.FTZ R53, R53, R10.reuse, -R0.reuse ;  /* 0x0000000a35357223 */ /* 0x180fe20000010800 */
[-CC-:B------:R-:W-:Y:S01]  /*41d0*/  FFMA.FTZ R11, R11, R10.reuse, -R0.reuse ;  /* 0x0000000a0b0b7223 */ /* 0x180fe20000010800 */
[-CC-:B------:R-:W-:Y:S01]  /*41e0*/  FFMA.FTZ R55, R55, R10.reuse, -R0.reuse ;  /* 0x0000000a37377223 */ /* 0x180fe20000010800 */
[-CC-:B------:R-:W-:Y:S01]  /*41f0*/  FFMA.FTZ R57, R57, R10.reuse, -R0.reuse ;  /* 0x0000000a39397223 */ /* 0x180fe20000010800 */
[----:B------:R-:W-:Y:S01]  /*4200*/  FFMA.FTZ R59, R59, R10, -R0 ;  /* 0x0000000a3b3b7223 */ /* 0x000fe20000010800 */
[----:B-1----:R-:W-:Y:S01]  /*4210*/  F2FP.BF16.F32.PACK_AB R186, R69, R30 ;  /* 0x0000001e45ba723e */ /* 0x002fe200000010ff */
[----:B------:R-:W1:Y:S01]  /*4220*/  MUFU.EX2 R15, R15 ;  /* 0x0000000f000f7308 */ /* 0x000e620000000800 */
[----:B0-----:R-:W-:-:S04]  /*4230*/  FADD.FTZ R12, R24, R21 ;  /* 0x00000015180c7221 */ /* 0x001fc80000010000 */
[----:B------:R-:W-:-:S03]  /*4240*/  FADD.FTZ R21, R65, R12 ;  /* 0x0000000c41157221 */ /* 0x000fc60000010000 */
[----:B------:R-:W0:Y:S01]  /*4250*/  MUFU.EX2 R25, R25 ;  /* 0x0000001900197308 */ /* 0x000e220000000800 */
[----:B------:R-:W-:Y:S01]  /*4260*/  FADD.FTZ R12, R28, R21 ;  /* 0x000000151c0c7221 */ /* 0x000fe20000010000 */
[----:B--2---:R-:W-:-:S03]  /*4270*/  F2FP.BF16.F32.PACK_AB R189, R20, R13 ;  /* 0x0000000d14bd723e */ /* 0x004fc600000010ff */
[----:B------:R-:W-:Y:S01]  /*4280*/  FADD.FTZ R21, R67, R12 ;  /* 0x0000000c43157221 */ /* 0x000fe20000010000 */
[----:B------:R-:W-:Y:S02]  /*4290*/  FADD.FTZ R12, R13, R20 ;  /* 0x000000140d0c7221 */ /* 0x000fe40000010000 */
[----:B------:R2:W3:Y:S01]  /*42a0*/  MUFU.EX2 R40, R27 ;  /* 0x0000001b00287308 */ /* 0x0004e20000000800 */
[----:B------:R-:W-:Y:S01]  /*42b0*/  FADD.FTZ R50, R30, R21 ;  /* 0x000000151e327221 */ /* 0x000fe20000010000 */
[----:B-1----:R-:W-:Y:S01]  /*42c0*/  FADD.FTZ R21, R15, R12 ;  /* 0x0000000c0f157221 */ /* 0x002fe20000010000 */
[----:B------:R-:W-:-:S03]  /*42d0*/  F2FP.BF16.F32.PACK_AB R191, R38, R15 ;  /* 0x0000000f26bf723e */ /* 0x000fc600000010ff */
[----:B------:R-:W-:Y:S02]  /*42e0*/  FADD.FTZ R12, R38, R21 ;  /* 0x00000015260c7221 */ /* 0x000fe40000010000 */
[----:B------:R-:W1:Y:S01]  /*42f0*/  MUFU.EX2 R29, R29 ;  /* 0x0000001d001d7308 */ /* 0x000e620000000800 */
[----:B--2---:R-:W-:Y:S01]  /*4300*/  FADD.FTZ R27, R69, R50 ;  /* 0x00000032451b7221 */ /* 0x004fe20000010000 */
[----:B0-----:R-:W-:-:S03]  /*4310*/  FADD.FTZ R21, R25, R12 ;  /* 0x0000000c19157221 */ /* 0x001fc60000010000 */
[----:B------:R-:W-:Y:S01]  /*4320*/  FADD.FTZ R52, R180, R27 ;  /* 0x0000001bb4347221 */ /* 0x000fe20000010000 */
[C---:B------:R-:W-:Y:S02]  /*4330*/  F2FP.BF16.F32.PACK_AB R180, R71.reuse, R180 ;  /* 0x000000b447b4723e */ /* 0x040fe400000010ff */
[----:B------:R-:W0:Y:S01]  /*4340*/  MUFU.EX2 R42, R31 ;  /* 0x0000001f002a7308 */ /* 0x000e220000000800 */
[----:B------:R-:W-:Y:S01]  /*4350*/  FADD.FTZ R27, R71, R52 ;  /* 0x00000034471b7221 */ /* 0x000fe20000010000 */
[C---:B---3--:R-:W-:Y:S01]  /*4360*/  FADD.FTZ R12, R40.reuse, R21 ;  /* 0x00000015280c7221 */ /* 0x048fe20000010000 */
[----:B------:R-:W-:Y:S02]  /*4370*/  F2FP.BF16.F32.PACK_AB R185, R40, R25 ;  /* 0x0000001928b9723e */ /* 0x000fe400000010ff */
[----:B------:R-:W-:Y:S01]  /*4380*/  FADD.FTZ R52, R182, R27 ;  /* 0x0000001bb6347221 */ /* 0x000fe20000010000 */
[----:B------:R-:W-:Y:S02]  /*4390*/  F2FP.BF16.F32.PACK_AB R182, R73, R182 ;  /* 0x000000b649b6723e */ /* 0x000fe400000010ff */
[----:B------:R-:W2:Y:S01]  /*43a0*/  MUFU.EX2 R26, R26 ;  /* 0x0000001a001a7308 */ /* 0x000ea20000000800 */
[----:B-1----:R-:W-:Y:S01]  /*43b0*/  FADD.FTZ R21, R29, R12 ;  /* 0x0000000c1d157221 */ /* 0x002fe20000010000 */
[----:B------:R-:W-:-:S06]  /*43c0*/  FADD.FTZ R27, R73, R52 ;  /* 0x00000034491b7221 */ /* 0x000fcc0000010000 */
[----:B------:R-:W1:Y:S01]  /*43d0*/  MUFU.EX2 R33, R33 ;  /* 0x0000002100217308 */ /* 0x000e620000000800 */
[C---:B0-----:R-:W-:Y:S01]  /*43e0*/  FADD.FTZ R12, R42.reuse, R21 ;  /* 0x000000152a0c7221 */ /* 0x041fe20000010000 */
[----:B------:R-:W-:Y:S01]  /*43f0*/  FFMA.FTZ R21, R9, R10, -R0 ;  /* 0x0000000a09157223 */ /* 0x000fe20000010800 */
[----:B------:R-:W-:-:S05]  /*4400*/  F2FP.BF16.F32.PACK_AB R187, R42, R29 ;  /* 0x0000001d2abb723e */ /* 0x000fca00000010ff */
[----:B------:R0:W3:Y:S01]  /*4410*/  MUFU.EX2 R75, R8 ;  /* 0x00000008004b7308 */ /* 0x0000e20000000800 */
[----:B--2---:R-:W-:-:S07]  /*4420*/  FADD.FTZ R54, R26, R27 ;  /* 0x0000001b1a367221 */ /* 0x004fce0000010000 */
[----:B------:R-:W2:Y:S01]  /*4430*/  MUFU.EX2 R44, R35 ;  /* 0x00000023002c7308 */ /* 0x000ea20000000800 */
[----:B0-----:R-:W-:Y:S01]  /*4440*/  FFMA.FTZ R8, R60, R10, -R61 ;  /* 0x0000000a3c087223 */ /* 0x001fe2000001083d */
[----:B-1----:R-:W-:-:S06]  /*4450*/  FADD.FTZ R9, R33, R12 ;  /* 0x0000000c21097221 */ /* 0x002fcc0000010000 */
[----:B------:R-:W0:Y:S01]  /*4460*/  MUFU.EX2 R32, R32 ;  /* 0x0000002000207308 */ /* 0x000e220000000800 */
[C---:B---3--:R-:W-:Y:S01]  /*4470*/  FADD.FTZ R27, R75.reuse, R54 ;  /* 0x000000364b1b7221 */ /* 0x048fe20000010000 */
[----:B------:R-:W-:-:S06]  /*4480*/  F2FP.BF16.F32.PACK_AB R176, R75, R26 ;  /* 0x0000001a4bb0723e */ /* 0x000fcc00000010ff */
[----:B------:R-:W1:Y:S01]  /*4490*/  MUFU.EX2 R37, R37 ;  /* 0x0000002500257308 */ /* 0x000e620000000800 */
[C---:B--2---:R-:W-:Y:S01]  /*44a0*/  FADD.FTZ R0, R44.reuse, R9 ;  /* 0x000000092c007221 */ /* 0x044fe20000010000 */
[----:B------:R-:W-:-:S06]  /*44b0*/  F2FP.BF16.F32.PACK_AB R181, R44, R33 ;  /* 0x000000212cb5723e */ /* 0x000fcc00000010ff */
[----:B------:R2:W3:Y:S01]  /*44c0*/  MUFU.EX2 R77, R34 ;  /* 0x00000022004d7308 */ /* 0x0004e20000000800 */
[----:B0-----:R-:W-:-:S07]  /*44d0*/  FADD.FTZ R12, R32, R27 ;  /* 0x0000001b200c7221 */ /* 0x001fce0000010000 */
[----:B------:R-:W0:Y:S01]  /*44e0*/  MUFU.EX2 R46, R39 ;  /* 0x00000027002e7308 */ /* 0x000e220000000800 */
[-CC-:B--2---:R-:W-:Y:S01]  /*44f0*/  FFMA.FTZ R34, R64, R10.reuse, -R61.reuse ;  /* 0x0000000a40227223 */ /* 0x184fe2000001083d */
[----:B-1----:R-:W-:Y:S01]  /*4500*/  FADD.FTZ R9, R37, R0 ;  /* 0x0000000025097221 */ /* 0x002fe20000010000 */
[----:B------:R-:W-:-:S05]  /*4510*/  FFMA.FTZ R61, R90, R10, -R61 ;  /* 0x0000000a5a3d7223 */ /* 0x000fca000001083d */
[----:B------:R-:W1:Y:S01]  /*4520*/  MUFU.EX2 R36, R36 ;  /* 0x0000002400247308 */ /* 0x000e620000000800 */
[C---:B---3--:R-:W-:Y:S01]  /*4530*/  FADD.FTZ R27, R77.reuse, R12 ;  /* 0x0000000c4d1b7221 */ /* 0x048fe20000010000 */
[----:B------:R-:W-:-:S06]  /*4540*/  F2FP.BF16.F32.PACK_AB R178, R77, R32 ;  /* 0x000000204db2723e */ /* 0x000fcc00000010ff */
[----:B------:R-:W2:Y:S01]  /*4550*/  MUFU.EX2 R41, R41 ;  /* 0x0000002900297308 */ /* 0x000ea20000000800 */
[C---:B0-----:R-:W-:Y:S01]  /*4560*/  FADD.FTZ R12, R46.reuse, R9 ;  /* 0x000000092e0c7221 */ /* 0x041fe20000010000 */
[----:B------:R-:W-:-:S06]  /*4570*/  F2FP.BF16.F32.PACK_AB R183, R46, R37 ;  /* 0x000000252eb7723e */ /* 0x000fcc00000010ff */
[----:B------:R-:W0:Y:S01]  /*4580*/  MUFU.EX2 R48, R43 ;  /* 0x0000002b00307308 */ /* 0x000e220000000800 */
[----:B-1----:R-:W-:Y:S01]  /*4590*/  FADD.FTZ R14, R36, R27 ;  /* 0x0000001b240e7221 */ /* 0x002fe20000010000 */
[----:B------:R-:W-:-:S03]  /*45a0*/  F2FP.BF16.F32.PACK_AB R172, R79, R36 ;  /* 0x000000244fac723e */ /* 0x000fc600000010ff */
[----:B------:R-:W-:-:S03]  /*45b0*/  FADD.FTZ R27, R79, R14 ;  /* 0x0000000e4f1b7221 */ /* 0x000fc60000010000 */
[----:B------:R-:W1:Y:S01]  /*45c0*/  MUFU.EX2 R8, R8 ;  /* 0x0000000800087308 */ /* 0x000e620000000800 */
[----:B--2---:R-:W-:-:S07]  /*45d0*/  FADD.FTZ R9, R41, R12 ;  /* 0x0000000c29097221 */ /* 0x004fce0000010000 */
[----:B------:R-:W2:Y:S01]  /*45e0*/  MUFU.EX2 R45, R45 ;  /* 0x0000002d002d7308 */ /* 0x000ea20000000800 */
[C---:B0-----:R-:W-:Y:S01]  /*45f0*/  FADD.FTZ R12, R48.reuse, R9 ;  /* 0x00000009300c7221 */ /* 0x041fe20000010000 */
[----:B------:R-:W-:-:S06]  /*4600*/  F2FP.BF16.F32.PACK_AB R177, R48, R41 ;  /* 0x0000002930b1723e */ /* 0x000fcc00000010ff */
[----:B------:R-:W0:Y:S01]  /*4610*/  MUFU.EX2 R50, R47 ;  /* 0x0000002f00327308 */ /* 0x000e220000000800 */
[----:B-1----:R-:W-:Y:S01]  /*4620*/  FADD.FTZ R14, R8, R27 ;  /* 0x0000001b080e7221 */ /* 0x002fe20000010000 */
[----:B------:R-:W-:-:S06]  /*4630*/  F2FP.BF16.F32.PACK_AB R174, R81, R8 ;  /* 0x0000000851ae723e */ /* 0x000fcc00000010ff */
[----:B------:R-:W1:Y:S01]  /*4640*/  MUFU.EX2 R34, R34 ;  /* 0x0000002200227308 */ /* 0x000e620000000800 */
[----:B--2---:R-:W-:-:S07]  /*4650*/  FADD.FTZ R9, R45, R12 ;  /* 0x0000000c2d097221 */ /* 0x004fce0000010000 */
[----:B------:R-:W2:Y:S01]  /*4660*/  MUFU.EX2 R49, R49 ;  /* 0x0000003100317308 */ /* 0x000ea20000000800 */
[C---:B0-----:R-:W-:Y:S01]  /*4670*/  FADD.FTZ R12, R50.reuse, R9 ;  /* 0x00000009320c7221 */ /* 0x041fe20000010000 */
[----:B------:R-:W-:-:S06]  /*4680*/  F2FP.BF16.F32.PACK_AB R179, R50, R45 ;  /* 0x0000002d32b3723e */ /* 0x000fcc00000010ff */
[----:B------:R-:W0:Y:S01]  /*4690*/  MUFU.EX2 R52, R51 ;  /* 0x0000003300347308 */ /* 0x000e220000000800 */
[----:B-1----:R-:W-:-:S07]  /*46a0*/  F2FP.BF16.F32.PACK_AB R168, R83, R34 ;  /* 0x0000002253a8723e */ /* 0x002fce00000010ff */
[----:B------:R-:W-:Y:S01]  /*46b0*/  MUFU.EX2 R2, R2 ;  /* 0x0000000200027308 */ /* 0x000fe20000000800 */
[----:B--2---:R-:W-:Y:S01]  /*46c0*/  FADD.FTZ R9, R49, R12 ;  /* 0x0000000c31097221 */ /* 0x004fe20000010000 */
[----:B------:R-:W-:-:S04]  /*46d0*/  IMAD.IADD R12, R16, 0x1, -R17 ;  /* 0x00000001100c7824 */ /* 0x000fc800078e0a11 */
[----:B------:R-:W-:Y:S02]  /*46e0*/  IMAD R26, R193, 0x80, R12 ;  /* 0x00000080c11a7824 */ /* 0x000fe400078e020c */
[----:B------:R-:W-:Y:S01]  /*46f0*/  MUFU.EX2 R53, R53 ;  /* 0x0000003500357308 */ /* 0x000fe20000000800 */
[C---:B0-----:R-:W-:Y:S01]  /*4700*/  FADD.FTZ R8, R52.reuse, R9 ;  /* 0x0000000934087221 */ /* 0x041fe20000010000 */
[----:B------:R-:W-:Y:S02]  /*4710*/  F2FP.BF16.F32.PACK_AB R173, R52, R49 ;  /* 0x0000003134ad723e */ /* 0x000fe400000010ff */
[----:B------:R-:W-:-:S04]  /*4720*/  R2UR UR6, R26 ;  /* 0x000000001a0672ca */ /* 0x000fc800000e0000 */
[----:B------:R-:W0:Y:S08]  /*4730*/  MUFU.EX2 R61, R61 ;  /* 0x0000003d003d7308 */ /* 0x000e300000000800 */
[----:B------:R1:W2:Y:S01]  /*4740*/  MUFU.EX2 R0, R11 ;  /* 0x0000000b00007308 */ /* 0x0002a20000000800 */
[----:B------:R-:W-:-:S07]  /*4750*/  UIADD3 UR4, UR6, UR4, URZ ;  /* 0x0000000406047290 */ /* 0x000fce000fffe03f */
[----:B------:R-:W3:Y:S01]  /*4760*/  MUFU.EX2 R55, R55 ;  /* 0x0000003700377308 */ /* 0x000ee20000000800 */
[----:B-1----:R-:W-:Y:S01]  /*4770*/  FADD.FTZ R11, R81, R14 ;  /* 0x0000000e510b7221 */ /* 0x002fe20000010000 */
[----:B0-----:R-:W-:-:S03]  /*4780*/  F2FP.BF16.F32.PACK_AB R170, R61, R2 ;  /* 0x000000023daa723e */ /* 0x001fc600000010ff */
[----:B------:R-:W-:-:S03]  /*4790*/  FADD.FTZ R24, R34, R11 ;  /* 0x0000000b22187221 */ /* 0x000fc60000010000 */
[----:B------:R-:W0:Y:S01]  /*47a0*/  MUFU.EX2 R14, R57 ;  /* 0x00000039000e7308 */ /* 0x000e220000000800 */
[----:B------:R-:W-:Y:S01]  /*47b0*/  FADD.FTZ R11, R83, R24 ;  /* 0x00000018530b7221 */ /* 0x000fe20000010000 */
[----:B--2---:R-:W-:-:S03]  /*47c0*/  F2FP.BF16.F32.PACK_AB R175, R0, R53 ;  /* 0x0000003500af723e */ /* 0x004fc600000010ff */
[----:B------:R-:W-:Y:S01]  /*47d0*/  FADD.FTZ R24, R2, R11 ;  /* 0x0000000b02187221 */ /* 0x000fe20000010000 */
[----:B------:R-:W-:Y:S02]  /*47e0*/  FADD.FTZ R11, R53, R8 ;  /* 0x00000008350b7221 */ /* 0x000fe40000010000 */
[----:B------:R-:W1:Y:S01]  /*47f0*/  MUFU.EX2 R21, R21 ;  /* 0x0000001500157308 */ /* 0x000e620000000800 */
[----:B------:R-:W-:Y:S01]  /*4800*/  FADD.FTZ R9, R61, R24 ;  /* 0x000000183d097221 */ /* 0x000fe20000010000 */
[----:B------:R-:W-:-:S04]  /*4810*/  FADD.FTZ R8, R0, R11 ;  /* 0x0000000b00087221 */ /* 0x000fc80000010000 */
[----:B---3--:R-:W-:Y:S02]  /*4820*/  FADD.FTZ R11, R55, R8 ;  /* 0x00000008370b7221 */ /* 0x008fe40000010000 */
[----:B------:R-:W2:Y:S01]  /*4830*/  MUFU.EX2 R2, R59 ;  /* 0x0000003b00027308 */ /* 0x000ea20000000800 */
[C---:B0-----:R-:W-:Y:S01]  /*4840*/  F2FP.BF16.F32.PACK_AB R169, R14.reuse, R55 ;  /* 0x000000370ea9723e */ /* 0x041fe200000010ff */
[----:B------:R-:W-:-:S04]  /*4850*/  FADD.FTZ R8, R14, R11 ;  /* 0x0000000b0e087221 */ /* 0x000fc80000010000 */
[----:B-1----:R-:W-:-:S04]  /*4860*/  FADD.FTZ R11, R21, R8 ;  /* 0x00000008150b7221 */ /* 0x002fc80000010000 */
[C---:B--2---:R-:W-:Y:S01]  /*4870*/  FADD.FTZ R8, R2.reuse, R11 ;  /* 0x0000000b02087221 */ /* 0x044fe20000010000 */
[----:B------:R-:W-:Y:S01]  /*4880*/  F2FP.BF16.F32.PACK_AB R171, R2, R21 ;  /* 0x0000001502ab723e */ /* 0x000fe200000010ff */
[----:B------:R-:W-:Y:S01]  /*4890*/  VIADD R11, R74, 0xfffffffe ;  /* 0xfffffffe4a0b7836 */ /* 0x000fe20000000000 */
        /* <DEDUP_REMOVED lines=12> */
.L_x_3932:
[----:B------:R-:W-:-:S11]  /*4960*/  UISETP.NE.AND UP1, UPT, UR5, 0x1, UPT ;  /* 0x000000010500788c */ /* 0x000fd6000bf25270 */
[----:B------:R-:W-:Y:S02]  /*4970*/  @UP1 ULDC.64 UR6, c[0x0][0x9e8] ;  /* 0x00027a0000061ab9 */ /* 0x000fe40000000a00 */
[----:B------:R-:W-:-:S04]  /*4980*/  UIMAD.WIDE.U32 UR10, UR14, UR6, URZ ;  /* 0x000000060e0a72a5 */ /* 0x000fc8000f8e003f */
[----:B------:R-:W-:-:S12]  /*4990*/  @UP1 USHF.R.U32.HI UR14, URZ, UR7, UR11 ;  /* 0x000000073f0e1299 */ /* 0x000fd8000801160b */
.L_x_3933:
[----:B------:R-:W-:-:S04]  /*49a0*/  UIMAD UR5, UR14, UR5, UR5 ;  /* 0x000000050e0572a4 */ /* 0x000fc8000f8e0205 */
[----:B------:R-:W-:-:S04]  /*49b0*/  UISETP.LT.AND UP1, UPT, UR4, UR5, UPT ;  /* 0x000000050400728c */ /* 0x000fc8000bf21270 */
[----:B------:R-:W-:-:S12]  /*49c0*/  USEL UR4, UR4, UR5, UP1 ;  /* 0x0000000504047287 */ /* 0x000fd80008800000 */
.L_x_3931:
        /* <DEDUP_REMOVED lines=63> */
[----:B------:R-:W-:-:S03]  /*4dc0*/  IMAD.MOV.U32 R119, RZ, RZ, RZ ;  /* 0x000000ffff777224 */ /* 0x000fc600078e00ff */
[----:B------:R-:W-:-:S07]  /*4dd0*/  LOP3.LUT R13, RZ, R15, RZ, 0x33, !PT ;  /* 0x0000000fff0d7212 */ /* 0x000fce00078e33ff */
.L_x_3951:
[----:B------:R-:W-:-:S04]  /*4de0*/  UIADD3 UR5, UR37, 0x1, URZ ;  /* 0x0000000125057890 */ /* 0x000fc8000fffe03f */
[----:B------:R-:W-:-:S04]  /*4df0*/  UISETP.NE.AND UP1, UPT, UR5, 0x2, UPT ;  /* 0x000000020500788c */ /* 0x000fc8000bf25270 */
[----:B------:R-:W-:Y:S02]  /*4e00*/  USEL UR38, URZ, 0x1, UP1 ;  /* 0x000000013f267887 */ /* 0x000fe40008800000 */
[----:B------:R-:W-:Y:S02]  /*4e10*/  USEL UR5, UR5, URZ, UP1 ;  /* 0x0000003f05057287 */ /* 0x000fe40008800000 */
[----:B------:R-:W-:Y:S01]  /*4e20*/  ULOP3.LUT UR38, UR36, UR38, URZ, 0x3c, !UPT ;  /* 0x0000002624267292 */ /* 0x000fe2000f8e3c3f */
[----:B------:R-:W-:Y:S11]  /*4e30*/  @!P0 BRA `(.L_x_3935) ;  /* 0x0000000000048947 */ /* 0x000ff60003800000 */
[----:B------:R-:W-:Y:S01]  /*4e40*/  BPT.TRAP 0x1 ;  /* 0x000000040000795c */ /* 0x000fe20000300000 */
.L_x_3935:
[----:B------:R-:W-:Y:S01]  /*4e50*/  ULEA UR6, UR5, UR39, 0x3 ;  /* 0x0000002705067291 */ /* 0x000fe2000f8e183f */
[----:B------:R-:W-:-:S05]  /*4e60*/  IMAD.U32 R10, RZ, RZ, UR38 ;  /* 0x00000026ff0a7e24 */ /* 0x000fca000f8e00ff */
[----:B------:R-:W-:-:S04]  /*4e70*/  SHF.L.U32 R10, R10, 0x1f, RZ ;  /* 0x0000001f0a0a7819 */ /* 0x000fc800000006ff */
[----:B------:R0:W1:Y:S01]  /*4e80*/  SYNCS.PHASECHK.TRANS64.TRYWAIT P1, [UR6+0x30830], R10 ;  /* 0x0308300aff0075a7 */ /* 0x0000620008020146 */
[----:B------:R-:W-:Y:S05]  /*4e90*/  @!P0 BRA `(.L_x_3936) ;  /* 0x0000000000048947 */ /* 0x000fea0003800000 */
[----:B------:R-:W-:Y:S01]  /*4ea0*/  BPT.TRAP 0x1 ;  /* 0x000000040000795c */ /* 0x000fe20000300000 */
.L_x_3936:
[----:B-1----:R-:W-:Y:S05]  /*4eb0*/  @P1 BRA `(.L_x_3937) ;  /* 0x0000000000081947 */ /* 0x002fea0003800000 */
[----:B------:R-:W1:Y:S02]  /*4ec0*/  SYNCS.PHASECHK.TRANS64.TRYWAIT P1, [UR6+0x30830], R10 ;  /* 0x0308300aff0075a7 */ /* 0x000e640008020146 */
[----:B-1----:R-:W-:Y:S05]  /*4ed0*/  @!P1 BRA `(.L_x_3938) ;  /* 0x0000011c00d89947 */ /* 0x002fea0003800000 */
.L_x_3937:
[----:B------:R-:W-:Y:S01]  /*4ee0*/  R2UR UR44, R6 ;  /* 0x00000000062c72ca */ /* 0x000fe200000e0000 */
[----:B------:R-:W-:Y:S01]  /*4ef0*/  UIMAD UR7, UR5, 0x900, UR60 ;  /* 0x00000900050778a4 */ /* 0x000fe2000f8e023c */
[----:B------:R-:W-:Y:S01]  /*4f00*/  R2UR UR45, R7 ;  /* 0x00000000072d72ca */ /* 0x000fe200000e0000 */
[----:B-1----:R-:W-:Y:S01]  /*4f10*/  WARPGROUP.ARRIVE ;  /* 0x00000000000079c5 */ /* 0x002fe20000000000 */
        /* <DEDUP_REMOVED lines=121> */
[----:B------:R-:W-:Y:S01]  /*56b0*/  UIADD3 UR46, UR7, 0x4, URZ ;  /* 0x00000004072e7890 */ /* 0x000fe2000fffe03f */
[----:B------:R-:W-:Y:S01]  /*56c0*/  FMUL.FTZ R119, R119, R2 ;  /* 0x0000000277777220 */ /* 0x000fe20000410000 */
[----:B------:R-:W-:Y:S01]  /*56d0*/  UMOV UR44, UR52 ;  /* 0x00000034002c7c82 */ /* 0x000fe20008000000 */
[----:B------:R-:W-:Y:S01]  /*56e0*/  UMOV UR45, UR53 ;  /* 0x00000035002d7c82 */ /* 0x000fe20008000000 */
[----:B------:R-:W-:Y:S01]  /*56f0*/  UMOV UR47, 0x40000040 ;  /* 0x40000040002f7882 */ /* 0x000fe20000000000 */
[----:B------:R-:W-:-:S02]  /*5700*/  WARPGROUP.DEPBAR.LE gsb0, 0x0 ;  /* 0x00008000000079c5 */ /* 0x000fc40000010000 */
[----:B------:R-:W-:-:S06]  /*5710*/  WARPGROUP.ARRIVE ;  /* 0x00000000000079c5 */ /* 0x000fcc0000000000 */
        /* <DEDUP_REMOVED lines=35> */
.L_x_3939:
[----:B------:R-:W-:Y:S01]  /*5950*/  ULEA UR14, UR37, UR39, 0x3 ;  /* 0x00000027250e7291 */ /* 0x000fe2000f8e183f */
[----:B------:R-:W-:-:S05]  /*5960*/  IMAD.U32 R0, RZ, RZ, UR36 ;  /* 0x00000024ff007e24 */ /* 0x000fca000f8e00ff */
[----:B------:R-:W-:-:S04]  /*5970*/  SHF.L.U32 R0, R0, 0x1f, RZ ;  /* 0x0000001f00007819 */ /* 0x000fc800000006ff */
[----:B------:R1:W2:Y:S01]  /*5980*/  SYNCS.PHASECHK.TRANS64.TRYWAIT P1, [UR14+0x30850], R0 ;  /* 0x03085000ff0075a7 */ /* 0x0002a2000802014e */
[----:B------:R-:W-:Y:S05]  /*5990*/  @!P0 BRA `(.L_x_3940) ;  /* 0x0000000000048947 */ /* 0x000fea0003800000 */
[----:B------:R-:W-:Y:S01]  /*59a0*/  BPT.TRAP 0x1 ;  /* 0x000000040000795c */ /* 0x000fe20000300000 */
.L_x_3940:
[----:B--2---:R-:W-:Y:S05]  /*59b0*/  @P1 BRA `(.L_x_3941) ;  /* 0x0000000000081947 */ /* 0x004fea0003800000 */
[----:B------:R-:W2:Y:S02]  /*59c0*/  SYNCS.PHASECHK.TRANS64.TRYWAIT P1, [UR14+0x30850], R0 ;  /* 0x03085000ff0075a7 */ /* 0x000ea4000802014e */
[----:B--2---:R-:W-:Y:S05]  /*59d0*/  @!P1 BRA `(.L_x_3942) ;  /* 0x0000011400309947 */ /* 0x004fea0003800000 */
.L_x_3941:
[----:B------:R-:W-:Y:S01]  /*59e0*/  UIADD3 UR7, UR39, 0x400, URZ ;  /* 0x0000040027077890 */ /* 0x000fe2000fffe03f */
[----:B------:R-:W-:Y:S01]  /*59f0*/  WARPGROUP.ARRIVE ;  /* 0x00000000000079c5 */ /* 0x000fe20000000000 */
[----:B------:R-:W-:-:S05]  /*5a00*/  UMOV UR11, 0x40000040 ;  /* 0x40000040000b7882 */ /* 0x000fca0000000000 */
[----:B------:R-:W3:Y:S01]  /*5a10*/  S2R R210, SR_TID.X ;  /* 0x0000000000d27919 */ /* 0x000ee20000002100 */
[----:B------:R-:W-:Y:S01]  /*5a20*/  USHF.R.U32.HI UR7, URZ, 0x4, UR7 ;  /* 0x000000043f077899 */ /* 0x000fe20008011607 */
[----:B------:R-:W-:Y:S01]  /*5a30*/  FMUL.FTZ R2, R120, UR4 ;  /* 0x0000000478027c20 */ /* 0x000fe20008410000 */
[----:B------:R-:W-:Y:S02]  /*5a40*/  IMAD.U32 R120, RZ, RZ, UR6 ;  /* 0x00000006ff787e24 */ /* 0x000fe4000f8e00ff */
[----:B-12---:R-:W-:Y:S01]  /*5a50*/  FMUL.FTZ R0, R122, UR4 ;  /* 0x000000047a007c20 */ /* 0x006fe20008410000 */
[----:B------:R-:W-:Y:S01]  /*5a60*/  ULOP3.LUT UR7, UR7, 0x3fff, URZ, 0xc0, !UPT ;  /* 0x00003fff07077892 */ /* 0x000fe2000f8ec03f */
[----:B------:R-:W-:Y:S01]  /*5a70*/  FMUL.FTZ R14, R126, UR4 ;  /* 0x000000047e0e7c20 */ /* 0x000fe20008410000 */
[----:B------:R-:W-:Y:S01]  /*5a80*/  FMUL.FTZ R122, R130, UR4 ;  /* 0x00000004827a7c20 */ /* 0x000fe20008410000 */
[----:B------:R-:W-:Y:S01]  /*5a90*/  FMUL.FTZ R126, R139, UR4 ;  /* 0x000000048b7e7c20 */ /* 0x000fe20008410000 */
[----:B------:R-:W-:Y:S01]  /*5aa0*/  ULOP3.LUT UR7, UR7, 0x3000000, URZ, 0xfc, !UPT ;  /* 0x0300000007077892 */ /* 0x000fe2000f8efc3f */
[----:B0-----:R-:W-:Y:S01]  /*5ab0*/  FMUL.FTZ R10, R123, UR4 ;  /* 0x000000047b0a7c20 */ /* 0x001fe20008410000 */
        /* <DEDUP_REMOVED lines=16> */
[----:B------:R-:W0:Y:S01]  /*5bc0*/  MUFU.TANH R2, R2 ;  /* 0x0000000200027308 */ /* 0x000e220000002400 */
[----:B---3--:R-:W-:-:S07]  /*5bd0*/  LOP3.LUT P1, RZ, R210, 0x7f, RZ, 0xc0, !PT ;  /* 0x0000007fd2ff7812 */ /* 0x008fce000782c0ff */
[----:B------:R-:W1:Y:S08]  /*5be0*/  MUFU.TANH R0, R0 ;  /* 0x0000000000007308 */ /* 0x000e700000002400 */
[----:B------:R-:W2:Y:S01]  /*5bf0*/  MUFU.TANH R10, R10 ;  /* 0x0000000a000a7308 */ /* 0x000ea20000002400 */
[----:B------:R-:W-:-:S05]  /*5c00*/  @!P1 VIADD R120, R120, 0x30840 ;  /* 0x0003084078789836 */ /* 0x000fca0000000000 */
[----:B------:R-:W-:Y:S02]  /*5c10*/  @!P1 PRMT R120, RZ, 0x654, R120 ;  /* 0x00000654ff789816 */ /* 0x000fe40000000078 */
        /* <DEDUP_REMOVED lines=15> */
[----:B------:R-:W-:Y:S01]  /*5d10*/  WARPGROUP.ARRIVE ;  /* 0x00000000000079c5 */ /* 0x000fe20000000000 */
[----:B------:R-:W-:-:S05]  /*5d20*/  IMAD R189, R11, -0x60, RZ ;  /* 0xffffffa00bbd7824 */ /* 0x000fca00078e02ff */
        /* <DEDUP_REMOVED lines=14> */
[----:B------:R-:W-:-:S10]  /*5e10*/  FMUL.FTZ R150, R156, UR4 ;  /* 0x000000049c967c20 */ /* 0x000fd40008410000 */
[----:B------:R-:W-:Y:S01]  /*5e20*/  HGMMA.64x192x16.F32.BF16 R24, R176, gdesc[UR8].tnspB, R24, gsb0 ;  /* 0x42e00008b0187df0 */ /* 0x000fe20008001818 */
[----:B------:R-:W-:Y:S01]  /*5e30*/  UIADD3 UR10, UR7, 0x200, URZ ;  /* 0x00000200070a7890 */ /* 0x000fe2000fffe03f */
[----:B------:R-:W-:Y:S01]  /*5e40*/  FMUL.FTZ R141, R158, UR4 ;  /* 0x000000049e8d7c20 */ /* 0x000fe20008410000 */
[----:B------:R-:W-:Y:S01]  /*5e50*/  UMOV UR11, 0x40000040 ;  /* 0x40000040000b7882 */ /* 0x000fe20000000000 */
[----:B------:R-:W-:Y:S01]  /*5e60*/  FMUL.FTZ R140, R159, UR4 ;  /* 0x000000049f8c7c20 */ /* 0x000fe20008410000 */
[----:B------:R-:W-:Y:S01]  /*5e70*/  FMUL.FTZ R156, R161, UR4 ;  /* 0x00000004a19c7c20 */ /* 0x000fe20008410000 */
[----:B------:R-:W-:Y:S01]  /*5e80*/  IADD3 R158, R189, 0x1, R16 ;  /* 0x00000001bd9e7810 */ /* 0x000fe20007ffe010 */
        /* <DEDUP_REMOVED lines=20> */
[----:B------:R-:W0:Y:S01]  /*5fd0*/  MUFU.TANH R176, R176 ;  /* 0x000000b000b07308 */ /* 0x000e220000002400 */
[----:B------:R-:W-:-:S02]  /*5fe0*/  IMAD.IADD R121, R158, 0x1, -R17 ;  /* 0x000000019e797824 */ /* 0x000fc400078e0a11 */
[C---:B------:R-:W-:Y:S02]  /*5ff0*/  IMAD R158, R18.reuse, -0x2, R189 ;  /* 0xfffffffe129e7824 */ /* 0x040fe400078e02bd */
[----:B------:R-:W-:-:S03]  /*6000*/  IMAD R121, R18, -0x2, R121 ;  /* 0xfffffffe12797824 */ /* 0x000fc600078e0279 */
[----:B------:R-:W0:Y:S01]  /*6010*/  MUFU.TANH R177, R177 ;  /* 0x000000b100b17308 */ /* 0x000e220000002400 */
[C---:B------:R-:W-:Y:S02]  /*6020*/  VIADD R164, R121.reuse, UR55 ;  /* 0x0000003779a47c36 */ /* 0x040fe40008000000 */
[----:B------:R-:W-:Y:S02]  /*6030*/  VIADD R162, R121, UR51 ;  /* 0x0000003379a27c36 */ /* 0x000fe40008000000 */
[----:B------:R-:W-:-:S03]  /*6040*/  IMAD.IADD R166, R5, 0x1, R164 ;  /* 0x0000000105a67824 */ /* 0x000fc600078e02a4 */
        /* <DEDUP_REMOVED lines=40> */
[----:B------:R0:W-:Y:S01]  /*62d0*/  @!P1 SYNCS.ARRIVE.TRANS64.RED.A1T0 RZ, [R120+URZ], RZ ;  /* 0x000000ff78ff99a7 */ /* 0x0001e2000810043f */
[----:B------:R-:W-:Y:S01]  /*62e0*/  PLOP3.LUT P1, PT, PT, PT, UP0, 0x40, 0x0 ;  /* 0x000000000000781c */ /* 0x000fe20003f2e808 */
[----:B------:R-:W-:-:S03]  /*62f0*/  IMAD.IADD R168, R5, 0x1, R162 ;  /* 0x0000000105a87824 */ /* 0x000fc600078e02a2 */
[----:B------:R-:W0:Y:S09]  /*6300*/  MUFU.TANH R169, R169 ;  /* 0x000000a900a97308 */ /* 0x000e320000002400 */
        /* <DEDUP_REMOVED lines=13> */
.L_x_3945:
[----:B------:R-:W-:Y:S02]  /*63e0*/  IMAD.U32 R149, RZ, RZ, UR54 ;  /* 0x00000036ff957e24 */ /* 0x000fe4000f8e00ff */
[----:B------:R-:W-:-:S03]  /*63f0*/  IMAD.MOV.U32 R147, RZ, RZ, R21 ;  /* 0x000000ffff937224 */ /* 0x000fc600078e0015 */
[----:B------:R-:W-:-:S13]  /*6400*/  ISETP.NE.AND P1, PT, R149, 0x1, PT ;  /* 0x000000019500780c */ /* 0x000fda0003f25270 */
[----:B0-----:R-:W0:Y:S02]  /*6410*/  @P1 LDC.64 R120, c[0x0][0x9e8] ;  /* 0x00027a00ff781b82 */ /* 0x001e240000000a00 */
[----:B0-----:R-:W-:-:S05]  /*6420*/  @P1 IMAD.HI.U32 R120, R21, R120, RZ ;  /* 0x0000007815781227 */ /* 0x001fca00078e00ff */
[----:B------:R-:W-:-:S07]  /*6430*/  @P1 SHF.R.U32.HI R147, RZ, R121, R120 ;  /* 0x00000079ff931219 */ /* 0x000fce0000011678 */
.L_x_3946:
[----:B------:R-:W-:Y:S05]  /*6440*/  BSYNC B0 ;  /* 0x0000000000007941 */ /* 0x000fea0003800000 */
.L_x_3944:
[----:B------:R-:W-:-:S05]  /*6450*/  IMAD R121, R147, R149, R158 ;  /* 0x0000009593797224 */ /* 0x000fca00078e029e */
[----:B------:R-:W-:Y:S02]  /*6460*/  VIADDMNMX R166, R121, R149, R166, PT ;  /* 0x0000009579a67246 */ /* 0x000fe400038001a6 */
[----:B------:R-:W-:-:S07]  /*6470*/  VIMNMX R168, R168, R121, !PT ;  /* 0x00000079a8a87248 */ /* 0x000fce0007fe0100 */
.L_x_3943:
[C---:B------:R-:W-:Y:S02]  /*6480*/  ISETP.GE.AND P1, PT, R189.reuse, 0x2, PT ;  /* 0x00000002bd00780c */ /* 0x040fe40003f26270 */
[C---:B------:R-:W-:Y:S02]  /*6490*/  ISETP.GE.AND P5, PT, R189.reuse, 0xa, PT ;  /* 0x0000000abd00780c */ /* 0x040fe40003fa6270 */
        /* <DEDUP_REMOVED lines=64> */
[C---:B------:R-:W-:Y:S02]  /*68a0*/  ISETP.GE.AND P4, PT, R189.reuse, 0x3a, PT ;  /* 0x0000003abd00780c */ /* 0x040fe40003f86270 */
        /* <DEDUP_REMOVED lines=26> */
[----:B------:R-:W-:Y:S02]  /*6a50*/  ISETP.GE.AND P3, PT, R189, 0x51, PT ;  /* 0x00000051bd00780c */ /* 0x000fe40003f66270 */
[----:B------:R-:W-:Y:S02]  /*6a60*/  IADD3 R142, R162, 0x8, R5 ;  /* 0x00000008a28e7810 */ /* 0x000fe40007ffe005 */
        /* <DEDUP_REMOVED lines=20> */
[----:B------:R-:W-:-:S04]  /*6bb0*/  ISETP.LT.OR P6, PT, R166, 0x5a, P6 ;  /* 0x0000005aa600780c */ /* 0x000fc800037c1670 */
[----:B------:R-:W-:Y:S02]  /*6bc0*/  FSEL R169, R169, -INF , !P6 ;  /* 0xff800000a9a97808 */ /* 0x000fe40007000000 */
[----:B------:R-:W-:-:S13]  /*6bd0*/  PLOP3.LUT P6, PT, PT, PT, UP0, 0x40, 0x0 ;  /* 0x000000000000781c */ /* 0x000fda0003fce808 */
        /* <DEDUP_REMOVED lines=12> */
.L_x_3949:
[----:B------:R-:W-:Y:S02]  /*6ca0*/  IMAD.U32 R148, RZ, RZ, UR54 ;  /* 0x00000036ff947e24 */ /* 0x000fe4000f8e00ff */
[----:B------:R-:W-:-:S03]  /*6cb0*/  IMAD.MOV.U32 R189, RZ, RZ, R15 ;  /* 0x000000ffffbd7224 */ /* 0x000fc600078e000f */
[----:B------:R-:W-:-:S13]  /*6cc0*/  ISETP.NE.AND P6, PT, R148, 0x1, PT ;  /* 0x000000019400780c */ /* 0x000fda0003fc5270 */
[----:B------:R-:W0:Y:S02]  /*6cd0*/  @P6 LDC.64 R120, c[0x0][0x9e8] ;  /* 0x00027a00ff786b82 */ /* 0x000e240000000a00 */
[----:B0-----:R-:W-:-:S05]  /*6ce0*/  @P6 IMAD.HI.U32 R120, R15, R120, RZ ;  /* 0x000000780f786227 */ /* 0x001fca00078e00ff */
[----:B------:R-:W-:-:S07]  /*6cf0*/  @P6 SHF.R.U32.HI R189, RZ, R121, R120 ;  /* 0x00000079ffbd6219 */ /* 0x000fce0000011678 */
.L_x_3950:
[----:B------:R-:W-:Y:S05]  /*6d00*/  BSYNC B0 ;  /* 0x0000000000007941 */ /* 0x000fea0003800000 */
.L_x_3948:
[----:B------:R-:W-:-:S05]  /*6d10*/  IMAD R121, R189, R148, R158 ;  /* 0x00000094bd797224 */ /* 0x000fca00078e029e */
[----:B------:R-:W-:Y:S02]  /*6d20*/  VIADDMNMX R2, R121, R148, R2, PT ;  /* 0x0000009479027246 */ /* 0x000fe40003800102 */
[----:B------:R-:W-:-:S07]  /*6d30*/  VIMNMX R142, R142, R121, !PT ;  /* 0x000000798e8e7248 */ /* 0x000fce0007fe0100 */
.L_x_3947:
        /* <DEDUP_REMOVED lines=76> */
[----:B------:R-:W0:Y:S01]  /*7200*/  LDC R10, c[0x0][0x988] ;  /* 0x00026200ff0a7b82 */ /* 0x000e220000000800 */
[----:B------:R-:W-:Y:S01]  /*7210*/  ISETP.GT.AND P3, PT, R142, 0x50, !P3 ;  /* 0x000000508e00780c */ /* 0x000fe20005f64270 */
[----:B------:R-:W1:Y:S01]  /*7220*/  SHFL.BFLY PT, R121, R20, 0x2, 0x1f ;  /* 0x0c401f0014797f89 */ /* 0x000e6200000e0000 */
        /* <DEDUP_REMOVED lines=13> */
[----:B-1----:R-:W-:Y:S02]  /*7300*/  FMNMX.FTZ R120, R20, R121, !PT ;  /* 0x0000007914787209 */ /* 0x002fe40007810000 */
[----:B------:R-:W-:-:S02]  /*7310*/  ISETP.LT.OR P1, PT, R2, 0x3a, P1 ;  /* 0x0000003a0200780c */ /* 0x000fc40000f21670 */
[----:B------:R-:W-:Y:S01]  /*7320*/  FSEL R133, R133, -INF , !P5 ;  /* 0xff80000085857808 */ /* 0x000fe20006800000 */
[----:B------:R-:W1:Y:S01]  /*7330*/  SHFL.BFLY PT, R121, R120, 0x1, 0x1f ;  /* 0x0c201f0078797f89 */ /* 0x000e6200000e0000 */
[----:B------:R-:W-:Y:S02]  /*7340*/  FSEL R125, R136, -INF , !P1 ;  /* 0xff800000887d7808 */ /* 0x000fe40004800000 */
[----:B------:R-:W-:-:S04]  /*7350*/  ISETP.NE.AND P1, PT, R206, RZ, PT ;  /* 0x000000ffce00720c */ /* 0x000fc80003f25270 */
[----:B------:R-:W-:-:S04]  /*7360*/  ISETP.GT.AND P1, PT, R142, 0x40, !P1 ;  /* 0x000000408e00780c */ /* 0x000fc80004f24270 */
[----:B------:R-:W-:-:S04]  /*7370*/  ISETP.LT.OR P1, PT, R2, 0x41, P1 ;  /* 0x000000410200780c */ /* 0x000fc80000f21670 */
[----:B------:R-:W-:Y:S02]  /*7380*/  FSEL R139, R139, -INF , !P1 ;  /* 0xff8000008b8b7808 */ /* 0x000fe40004800000 */
[----:B------:R-:W-:-:S04]  /*7390*/  ISETP.NE.AND P1, PT, R208, RZ, PT ;  /* 0x000000ffd000720c */ /* 0x000fc80003f25270 */
[----:B------:R-:W-:Y:S02]  /*73a0*/  ISETP.GT.AND P1, PT, R142, 0x41, !P1 ;  /* 0x000000418e00780c */ /* 0x000fe40004f24270 */
[----:B-1----:R-:W-:Y:S02]  /*73b0*/  FMNMX.FTZ R121, R120, R121, !PT ;  /* 0x0000007978797209 */ /* 0x002fe40007810000 */
        /* <DEDUP_REMOVED lines=14> */
[C---:B0-----:R-:W-:Y:S01]  /*74a0*/  FMUL.FTZ R0, R121.reuse, R10 ;  /* 0x0000000a79007220 */ /* 0x041fe20000410000 */
        /* <DEDUP_REMOVED lines=47> */
[----:B------:R-:W-:Y:S01]  /*77a0*/  IMAD.U32 R134, RZ, RZ, UR14 ;  /* 0x0000000eff867e24 */ /* 0x000fe2000f8e00ff */
[----:B------:R-:W-:-:S02]  /*77b0*/  LOP3.LUT P6, RZ, R210, 0x7f, RZ, 0xc0, !PT ;  /* 0x0000007fd2ff7812 */ /* 0x000fc400078cc0ff */
[----:B------:R-:W-:-:S03]  /*77c0*/  FMNMX.FTZ R20, R135, R20, !PT ;  /* 0x0000001487147209 */ /* 0x000fc60007810000 */
[----:B------:R-:W0:Y:S01]  /*77d0*/  MUFU.EX2 R0, R0 ;  /* 0x0000000000007308 */ /* 0x000e220000000800 */
[----:B------:R-:W-:-:S04]  /*77e0*/  FMNMX.FTZ R20, R137, R20, !PT ;  /* 0x0000001489147209 */ /* 0x000fc80007810000 */
[----:B------:R-:W-:-:S03]  /*77f0*/  FMNMX.FTZ R20, R125, R20, !PT ;  /* 0x000000147d147209 */ /* 0x000fc60007810000 */
[----:B------:R-:W1:Y:S01]  /*7800*/  MUFU.EX2 R188, R188 ;  /* 0x000000bc00bc7308 */ /* 0x000e620000000800 */
[----:B------:R-:W-:-:S04]  /*7810*/  FMNMX.FTZ R20, R139, R20, !PT ;  /* 0x000000148b147209 */ /* 0x000fc80007810000 */
        /* <DEDUP_REMOVED lines=15> */
[C---:B0-----:R-:W-:Y:S01]  /*7910*/  FADD.FTZ R9, R171.reuse, R130 ;  /* 0x00000082ab097221 */ /* 0x041fe20000010000 */
[----:B------:R-:W0:Y:S01]  /*7920*/  SHFL.BFLY PT, R149, R20, 0x2, 0x1f ;  /* 0x0c401f0014957f89 */ /* 0x000e2200000e0000 */
[----:B------:R-:W-:-:S05]  /*7930*/  F2FP.BF16.F32.PACK_AB R190, R171, R190 ;  /* 0x000000beabbe723e */ /* 0x000fca00000010ff */
[----:B------:R-:W3:Y:S01]  /*7940*/  MUFU.EX2 R186, R186 ;  /* 0x000000ba00ba7308 */ /* 0x000ee20000000800 */
[----:B-1----:R-:W-:-:S07]  /*7950*/  FADD.FTZ R130, R184, R9 ;  /* 0x00000009b8827221 */ /* 0x002fce0000010000 */
[----:B------:R-:W1:Y:S01]  /*7960*/  MUFU.EX2 R175, R175 ;  /* 0x000000af00af7308 */ /* 0x000e620000000800 */
[----:B--2---:R-:W-:-:S07]  /*7970*/  F2FP.BF16.F32.PACK_AB R184, R173, R184 ;  /* 0x000000b8adb8723e */ /* 0x004fce00000010ff */
        /* <DEDUP_REMOVED lines=19> */
[-CC-:B------:R-:W-:Y:S01]  /*7ab0*/  FFMA.FTZ R14, R189, R10.reuse, -R120.reuse ;  /* 0x0000000abd0e7223 */ /* 0x180fe20000010878 */
[-CC-:B------:R-:W-:Y:S01]  /*7ac0*/  FFMA.FTZ R161, R219, R10.reuse, -R120.reuse ;  /* 0x0000000adba17223 */ /* 0x180fe20000010878 */
[-CC-:B------:R-:W-:Y:S01]  /*7ad0*/  FFMA.FTZ R185, R207, R10.reuse, -R120.reuse ;  /* 0x0000000acfb97223 */ /* 0x180fe20000010878 */
[----:B------:R-:W-:Y:S01]  /*7ae0*/  MUFU.EX2 R159, R159 ;  /* 0x0000009f009f7308 */ /* 0x000fe20000000800 */
[-CC-:B------:R-:W-:Y:S01]  /*7af0*/  FFMA.FTZ R20, R217, R10.reuse, -R120.reuse ;  /* 0x0000000ad9147223 */ /* 0x180fe20000010878 */
[-CC-:B------:R-:W-:Y:S01]  /*7b00*/  FFMA.FTZ R187, R191, R10.reuse, -R120.reuse ;  /* 0x0000000abfbb7223 */ /* 0x180fe20000010878 */
[-C--:B------:R-:W-:Y:S01]  /*7b10*/  FFMA.FTZ R3, R127, R10.reuse, -R120 ;  /* 0x0000000a7f037223 */ /* 0x080fe20000010878 */
[----:B------:R-:W-:Y:S01]  /*7b20*/  FADD.FTZ R127, R173, R130 ;  /* 0x00000082ad7f7221 */ /* 0x000fe20000010000 */
[-CC-:B------:R-:W-:Y:S01]  /*7b30*/  FFMA.FTZ R122, R215, R10.reuse, -R120.reuse ;  /* 0x0000000ad77a7223 */ /* 0x180fe20000010878 */
[-CC-:B------:R-:W-:Y:S01]  /*7b40*/  FFMA.FTZ R181, R195, R10.reuse, -R120.reuse ;  /* 0x0000000ac3b57223 */ /* 0x180fe20000010878 */
[-CC-:B------:R-:W-:Y:S01]  /*7b50*/  FFMA.FTZ R124, R213, R10.reuse, -R120.reuse ;  /* 0x0000000ad57c7223 */ /* 0x180fe20000010878 */
[----:B------:R-:W0:Y:S01]  /*7b60*/  MUFU.EX2 R2, R2 ;  /* 0x0000000200027308 */ /* 0x000e220000000800 */
[----:B---3--:R-:W-:Y:S01]  /*7b70*/  FADD.FTZ R132, R186, R127 ;  /* 0x0000007fba847221 */ /* 0x008fe20000010000 */
        /* <DEDUP_REMOVED lines=11> */
[----:B------:R-:W-:Y:S01]  /*7c30*/  FFMA.FTZ R133, R133, R10, -R120 ;  /* 0x0000000a85857223 */ /* 0x000fe20000010878 */
[----:B-1----:R-:W-:-:S02]  /*7c40*/  F2FP.BF16.F32.PACK_AB R186, R175, R186 ;  /* 0x000000baafba723e */ /* 0x002fc400000010ff */
[----:B------:R-:W1:Y:S01]  /*7c50*/  MUFU.EX2 R14, R14 ;  /* 0x0000000e000e7308 */ /* 0x000e620000000800 */
[----:B0-----:R-:W-:-:S07]  /*7c60*/  FFMA.FTZ R9, R2, R8, R159 ;  /* 0x0000000802097223 */ /* 0x001fce000001009f */
[----:B------:R-:W0:Y:S01]  /*7c70*/  MUFU.EX2 R161, R161 ;  /* 0x000000a100a17308 */ /* 0x000e220000000800 */
[C---:B--2---:R-:W-:Y:S01]  /*7c80*/  FADD.FTZ R9, R4.reuse, R9 ;  /* 0x0000000904097221 */ /* 0x044fe20000010000 */
[----:B------:R-:W-:Y:S01]  /*7c90*/  F2FP.BF16.F32.PACK_AB R189, R4, R159 ;  /* 0x0000009f04bd723e */ /* 0x000fe200000010ff */
[----:B------:R-:W-:-:S05]  /*7ca0*/  IMAD.MOV.U32 R4, RZ, RZ, R121 ;  /* 0x000000ffff047224 */ /* 0x000fca00078e0079 */
[----:B------:R-:W2:Y:S01]  /*7cb0*/  MUFU.EX2 R185, R185 ;  /* 0x000000b900b97308 */ /* 0x000ea20000000800 */
[----:B-1----:R-:W-:Y:S01]  /*7cc0*/  FADD.FTZ R130, R14, R9 ;  /* 0x000000090e827221 */ /* 0x002fe20000010000 */
[----:B------:R-:W-:-:S04]  /*7cd0*/  FADD.FTZ R9, R175, R132 ;  /* 0x00000084af097221 */ /* 0x000fc80000010000 */
[----:B------:R-:W-:Y:S01]  /*7ce0*/  FADD.FTZ R132, R180, R9 ;  /* 0x00000009b4847221 */ /* 0x000fe20000010000 */
[----:B------:R-:W-:Y:S01]  /*7cf0*/  F2FP.BF16.F32.PACK_AB R180, R131, R180 ;  /* 0x000000b483b4723e */ /* 0x000fe200000010ff */
[----:B------:R-:W1:Y:S01]  /*7d00*/  MUFU.EX2 R20, R20 ;  /* 0x0000001400147308 */ /* 0x000e620000000800 */
[----:B0-----:R-:W-:Y:S01]  /*7d10*/  FADD.FTZ R130, R161, R130 ;  /* 0x00000082a1827221 */ /* 0x001fe20000010000 */
[----:B------:R-:W-:Y:S01]  /*7d20*/  FADD.FTZ R135, R131, R132 ;  /* 0x0000008483877221 */ /* 0x000fe20000010000 */
[----:B------:R-:W-:-:S05]  /*7d30*/  F2FP.BF16.F32.PACK_AB R191, R161, R14 ;  /* 0x0000000ea1bf723e */ /* 0x000fca00000010ff */
[----:B------:R-:W0:Y:S01]  /*7d40*/  MUFU.EX2 R187, R187 ;  /* 0x000000bb00bb7308 */ /* 0x000e220000000800 */
[----:B--2---:R-:W-:Y:S01]  /*7d50*/  FADD.FTZ R9, R185, R130 ;  /* 0x00000082b9097221 */ /* 0x004fe20000010000 */
[----:B------:R-:W-:Y:S02]  /*7d60*/  @!P6 VIADD R130, R134, 0x30860 ;  /* 0x000308608682e836 */ /* 0x000fe40000000000 */
[----:B------:R-:W-:Y:S01]  /*7d70*/  FADD.FTZ R134, R182, R135 ;  /* 0x00000087b6867221 */ /* 0x000fe20000010000 */
[----:B------:R-:W-:Y:S02]  /*7d80*/  F2FP.BF16.F32.PACK_AB R182, R147, R182 ;  /* 0x000000b693b6723e */ /* 0x000fe400000010ff */
[----:B------:R-:W-:Y:S01]  /*7d90*/  @!P6 PRMT R135, RZ, 0x654, R130 ;  /* 0x00000654ff87e816 */ /* 0x000fe20000000082 */
[----:B------:R-:W2:Y:S01]  /*7da0*/  MUFU.EX2 R122, R122 ;  /* 0x0000007a007a7308 */ /* 0x000ea20000000800 */
[C---:B-1----:R-:W-:Y:S01]  /*7db0*/  FADD.FTZ R132, R20.reuse, R9 ;  /* 0x0000000914847221 */ /* 0x042fe20000010000 */
[-C--:B------:R-:W-:Y:S01]  /*7dc0*/  FFMA.FTZ R130, R123, R10.reuse, -R120 ;  /* 0x0000000a7b827223 */ /* 0x080fe20000010878 */
[----:B------:R-:W-:Y:S01]  /*7dd0*/  FADD.FTZ R123, R147, R134 ;  /* 0x00000086937b7221 */ /* 0x000fe20000010000 */
[----:B------:R-:W-:Y:S01]  /*7de0*/  FFMA.FTZ R120, R179, R10, -R120 ;  /* 0x0000000ab3787223 */ /* 0x000fe20000010878 */
[----:B------:R1:W-:Y:S01]  /*7df0*/  @!P6 SYNCS.ARRIVE.TRANS64.RED.A1T0 RZ, [R135+URZ], RZ ;  /* 0x000000ff87ffe9a7 */ /* 0x0003e2000810043f */
[----:B------:R-:W-:Y:S01]  /*7e00*/  F2FP.BF16.F32.PACK_AB R185, R20, R185 ;  /* 0x000000b914b9723e */ /* 0x000fe200000010ff */
[----:B------:R-:W-:Y:S01]  /*7e10*/  FADD.FTZ R134, R176, R123 ;  /* 0x0000007bb0867221 */ /* 0x000fe20000010000 */
[----:B------:R-:W3:Y:S01]  /*7e20*/  MUFU.EX2 R181, R181 ;  /* 0x000000b500b57308 */ /* 0x000ee20000000800 */
[----:B0-----:R-:W-:Y:S01]  /*7e30*/  FADD.FTZ R9, R187, R132 ;  /* 0x00000084bb097221 */ /* 0x001fe20000010000 */
[C---:B------:R-:W-:Y:S01]  /*7e40*/  F2FP.BF16.F32.PACK_AB R176, R143.reuse, R176 ;  /* 0x000000b08fb0723e */ /* 0x040fe200000010ff */
[----:B------:R-:W-:-:S05]  /*7e50*/  FADD.FTZ R123, R143, R134 ;  /* 0x000000868f7b7221 */ /* 0x000fca0000010000 */
[----:B------:R-:W0:Y:S01]  /*7e60*/  MUFU.EX2 R124, R124 ;  /* 0x0000007c007c7308 */ /* 0x000e220000000800 */
[C---:B--2---:R-:W-:Y:S01]  /*7e70*/  FADD.FTZ R132, R122.reuse, R9 ;  /* 0x000000097a847221 */ /* 0x044fe20000010000 */
[----:B------:R-:W-:-:S06]  /*7e80*/  F2FP.BF16.F32.PACK_AB R187, R122, R187 ;  /* 0x000000bb7abb723e */ /* 0x000fcc00000010ff */
[----:B------:R-:W2:Y:S01]  /*7e90*/  MUFU.EX2 R178, R178 ;  /* 0x000000b200b27308 */ /* 0x000ea20000000800 */
[----:B---3--:R-:W-:-:S07]  /*7ea0*/  FADD.FTZ R9, R181, R132 ;  /* 0x00000084b5097221 */ /* 0x008fce0000010000 */
[----:B------:R-:W3:Y:S01]  /*7eb0*/  MUFU.EX2 R183, R183 ;  /* 0x000000b700b77308 */ /* 0x000ee20000000800 */
[C---:B0-----:R-:W-:Y:S01]  /*7ec0*/  FADD.FTZ R132, R124.reuse, R9 ;  /* 0x000000097c847221 */ /* 0x041fe20000010000 */
[----:B------:R-:W-:-:S06]  /*7ed0*/  F2FP.BF16.F32.PACK_AB R181, R124, R181 ;  /* 0x000000b57cb5723e */ /* 0x000fcc00000010ff */
[----:B------:R-:W0:Y:S01]  /*7ee0*/  MUFU.EX2 R145, R145 ;  /* 0x0000009100917308 */ /* 0x000e220000000800 */
[----:B--2---:R-:W-:-:S07]  /*7ef0*/  FADD.FTZ R134, R178, R123 ;  /* 0x0000007bb2867221 */ /* 0x004fce0000010000 */
[----:B------:R-:W2:Y:S01]  /*7f00*/  MUFU.EX2 R126, R126 ;  /* 0x0000007e007e7308 */ /* 0x000ea20000000800 */
[----:B---3--:R-:W-:-:S07]  /*7f10*/  FADD.FTZ R9, R183, R132 ;  /* 0x00000084b7097221 */ /* 0x008fce0000010000 */
[----:B------:R-:W3:Y:S01]  /*7f20*/  MUFU.EX2 R172, R172 ;  /* 0x000000ac00ac7308 */ /* 0x000ee20000000800 */
[C---:B0-----:R-:W-:Y:S01]  /*7f30*/  FADD.FTZ R123, R145.reuse, R134 ;  /* 0x00000086917b7221 */ /* 0x041fe20000010000 */
[----:B------:R-:W-:-:S06]  /*7f40*/  F2FP.BF16.F32.PACK_AB R178, R145, R178 ;  /* 0x000000b291b2723e */ /* 0x000fcc00000010ff */
[----:B------:R-:W0:Y:S01]  /*7f50*/  MUFU.EX2 R3, R3 ;  /* 0x0000000300037308 */ /* 0x000e220000000800 */
[C---:B--2---:R-:W-:Y:S01]  /*7f60*/  FADD.FTZ R132, R126.reuse, R9 ;  /* 0x000000097e847221 */ /* 0x044fe20000010000 */
[----:B------:R-:W-:-:S06]  /*7f70*/  F2FP.BF16.F32.PACK_AB R183, R126, R183 ;  /* 0x000000b77eb7723e */ /* 0x000fcc00000010ff */
[----:B------:R-:W2:Y:S01]  /*7f80*/  MUFU.EX2 R151, R151 ;  /* 0x0000009700977308 */ /* 0x000ea20000000800 */
[----:B---3--:R-:W-:-:S07]  /*7f90*/  FADD.FTZ R134, R172, R123 ;  /* 0x0000007bac867221 */ /* 0x008fce0000010000 */
[----:B------:R-:W3:Y:S01]  /*7fa0*/  MUFU.EX2 R128, R128 ;  /* 0x0000008000807308 */ /* 0x000ee20000000800 */
[----:B0-----:R-:W-:-:S07]  /*7fb0*/  FADD.FTZ R9, R3, R132 ;  /* 0x0000008403097221 */ /* 0x001fce0000010000 */
        /* <DEDUP_REMOVED lines=8> */
[----:B--2---:R-:W-:-:S07]  /*8040*/  FADD.FTZ R132, R8, R9 ;  /* 0x0000000908847221 */ /* 0x004fce0000010000 */
[----:B------:R-:W2:Y:S01]  /*8050*/  MUFU.EX2 R168, R168 ;  /* 0x000000a800a87308 */ /* 0x000ea20000000800 */
[C---:B---3--:R-:W-:Y:S01]  /*8060*/  FADD.FTZ R9, R153.reuse, R134 ;  /* 0x0000008699097221 */ /* 0x048fe20000010000 */
[----:B------:R-:W-:-:S06]  /*8070*/  F2FP.BF16.F32.PACK_AB R174, R153, R174 ;  /* 0x000000ae99ae723e */ /* 0x000fcc00000010ff */
        /* <DEDUP_REMOVED lines=15> */
[----:B------:R3:W4:Y:S01]  /*8170*/  MUFU.EX2 R138, R177 ;  /* 0x000000b1008a7308 */ /* 0x0007220000000800 */
[----:B0-----:R-:W-:-:S07]  /*8180*/  FADD.FTZ R123, R136, R9 ;  /* 0x00000009887b7221 */ /* 0x001fce0000010000 */
[----:B------:R-:W0:Y:S01]  /*8190*/  MUFU.EX2 R167, R167 ;  /* 0x000000a700a77308 */ /* 0x000e220000000800 */
[C---:B--2---:R-:W-:Y:S01]  /*81a0*/  FADD.FTZ R123, R129.reuse, R123 ;  /* 0x0000007b817b7221 */ /* 0x044fe20000010000 */
[----:B---3--:R-:W-:Y:S01]  /*81b0*/  F2FP.BF16.F32.PACK_AB R177, R128, R3 ;  /* 0x0000000380b1723e */ /* 0x008fe200000010ff */
[----:B------:R-:W-:Y:S01]  /*81c0*/  IMAD.MOV.U32 R3, RZ, RZ, R149 ;  /* 0x000000ffff037224 */ /* 0x000fe200078e0095 */
[----:B------:R-:W-:-:S04]  /*81d0*/  F2FP.BF16.F32.PACK_AB R175, R129, R136 ;  /* 0x0000008881af723e */ /* 0x000fc800000010ff */
[----:B------:R-:W2:Y:S01]  /*81e0*/  MUFU.EX2 R134, R133 ;  /* 0x0000008500867308 */ /* 0x000ea20000000800 */
[----:B----4-:R-:W-:-:S07]  /*81f0*/  FADD.FTZ R123, R138, R123 ;  /* 0x0000007b8a7b7221 */ /* 0x010fce0000010000 */
[----:B------:R-:W3:Y:S01]  /*8200*/  MUFU.EX2 R157, R157 ;  /* 0x0000009d009d7308 */ /* 0x000ee20000000800 */
[C---:B0-----:R-:W-:Y:S01]  /*8210*/  FADD.FTZ R123, R167.reuse, R123 ;  /* 0x0000007ba77b7221 */ /* 0x041fe20000010000 */
[----:B------:R-:W-:-:S06]  /*8220*/  F2FP.BF16.F32.PACK_AB R169, R167, R138 ;  /* 0x0000008aa7a9723e */ /* 0x000fcc00000010ff */
[----:B------:R-:W0:Y:S01]  /*8230*/  MUFU.EX2 R120, R120 ;  /* 0x0000007800787308 */ /* 0x000e220000000800 */
[----:B--2---:R-:W-:Y:S01]  /*8240*/  FADD.FTZ R123, R134, R123 ;  /* 0x0000007b867b7221 */ /* 0x004fe20000010000 */
[C---:B---3--:R-:W-:Y:S01]  /*8250*/  FADD.FTZ R9, R157.reuse, R132 ;  /* 0x000000849d097221 */ /* 0x048fe20000010000 */
[----:B------:R-:W-:Y:S02]  /*8260*/  F2FP.BF16.F32.PACK_AB R170, R157, R170 ;  /* 0x000000aa9daa723e */ /* 0x000fe400000010ff */
[C---:B0-----:R-:W-:Y:S01]  /*8270*/  FADD.FTZ R8, R120.reuse, R123 ;  /* 0x0000007b78087221 */ /* 0x041fe20000010000 */
[----:B------:R-:W-:Y:S01]  /*8280*/  F2FP.BF16.F32.PACK_AB R171, R120, R134 ;  /* 0x0000008678ab723e */ /* 0x000fe200000010ff */
[----:B-1----:R-:W-:Y:S06]  /*8290*/  @P1 BRA `(.L_x_3951) ;  /* 0xffffffc800d01947 */ /* 0x002fec000383ffff */
[----:B------:R-:W-:Y:S01]  /*82a0*/  IMAD.MOV.U32 R3, RZ, RZ, R149 ;  /* 0x000000ffff037224 */ /* 0x000fe200078e0095 */
[----:B------:R-:W-:Y:S01]  /*82b0*/  UMOV UR37, UR5 ;  /* 0x0000000500257c82 */ /* 0x000fe20008000000 */
[----:B------:R-:W-:Y:S01]  /*82c0*/  IMAD.MOV.U32 R4, RZ, RZ, R121 ;  /* 0x000000ffff047224 */ /* 0x000fe200078e0079 */
[----:B------:R-:W-:-:S06]  /*82d0*/  UMOV UR36, UR38 ;  /* 0x0000002600247c82 */ /* 0x000fcc0008000000 */
.L_x_3934:
        /* <DEDUP_REMOVED lines=8> */
[----:B------:R-:W-:Y:S11]  /*8360*/  @P1 BRA `(.L_x_3952) ;  /* 0x0000000000441947 */ /* 0x000ff60003800000 */
        /* <DEDUP_REMOVED lines=10> */
.L_x_3953:
[----:B------:R-:W-:-:S11]  /*8410*/  UISETP.NE.AND UP1, UPT, UR14, 0x1, UPT ;  /* 0x000000010e00788c */ /* 0x000fd6000bf25270 */
[----:B------:R-:W-:Y:S02]  /*8420*/  @UP1 ULDC.64 UR4, c[0x0][0x9e8] ;  /* 0x00027a0000041ab9 */ /* 0x000fe40000000a00 */
[----:B------:R-:W-:-:S04]  /*8430*/  UIMAD.WIDE.U32 UR6, UR10, UR4, URZ ;  /* 0x000000040a0672a5 */ /* 0x000fc8000f8e003f */
[----:B------:R-:W-:-:S12]  /*8440*/  @UP1 USHF.R.U32.HI UR10, URZ, UR5, UR7 ;  /* 0x000000053f0a1299 */ /* 0x000fd80008011607 */
.L_x_3954:
[----:B------:R-:W-:-:S04]  /*8450*/  UIMAD UR10, UR10, UR14, URZ ;  /* 0x0000000e0a0a72a4 */ /* 0x000fc8000f8e023f */
[----:B------:R-:W-:-:S04]  /*8460*/  UISETP.LT.AND UP1, UPT, UR11, UR10, UPT ;  /* 0x0000000a0b00728c */ /* 0x000fc8000bf21270 */
[----:B------:R-:W-:-:S12]  /*8470*/  USEL UR11, UR11, UR10, !UP1 ;  /* 0x0000000a0b0b7287 */ /* 0x000fd8000c800000 */
.L_x_3952:
        /* <DEDUP_REMOVED lines=13> */
.L_x_3964:
[----:B------:R-:W-:-:S04]  /*8550*/  UIADD3 UR6, UR4, 0x1, URZ ;  /* 0x0000000104067890 */ /* 0x000fc8000fffe03f */
[----:B------:R-:W-:-:S04]  /*8560*/  UISETP.NE.AND UP1, UPT, UR6, 0x2, UPT ;  /* 0x000000020600788c */ /* 0x000fc8000bf25270 */
[----:B------:R-:W-:Y:S02]  /*8570*/  USEL UR36, URZ, 0x1, UP1 ;  /* 0x000000013f247887 */ /* 0x000fe40008800000 */
[----:B------:R-:W-:Y:S02]  /*8580*/  USEL UR37, UR6, URZ, UP1 ;  /* 0x0000003f06257287 */ /* 0x000fe40008800000 */
[----:B------:R-:W-:Y:S01]  /*8590*/  ULOP3.LUT UR36, UR38, UR36, URZ, 0x3c, !UPT ;  /* 0x0000002426247292 */ /* 0x000fe2000f8e3c3f */
[----:B------:R-:W-:Y:S11]  /*85a0*/  @!P0 BRA `(.L_x_3956) ;  /* 0x0000000000048947 */ /* 0x000ff60003800000 */
[----:B------:R-:W-:Y:S01]  /*85b0*/  BPT.TRAP 0x1 ;  /* 0x000000040000795c */ /* 0x000fe20000300000 */
.L_x_3956:
[----:B------:R-:W-:Y:S01]  /*85c0*/  ULEA UR6, UR37, UR39, 0x3 ;  /* 0x0000002725067291 */ /* 0x000fe2000f8e183f */
[----:B------:R-:W-:-:S05]  /*85d0*/  IMAD.U32 R3, RZ, RZ, UR36 ;  /* 0x00000024ff037e24 */ /* 0x000fca000f8e00ff */
[----:B------:R-:W-:-:S04]  /*85e0*/  SHF.L.U32 R3, R3, 0x1f, RZ ;  /* 0x0000001f03037819 */ /* 0x000fc800000006ff */
[----:B------:R0:W1:Y:S01]  /*85f0*/  SYNCS.PHASECHK.TRANS64.TRYWAIT P1, [UR6+0x30830], R3 ;  /* 0x03083003ff0075a7 */ /* 0x0000620008020146 */
[----:B------:R-:W-:Y:S05]  /*8600*/  @!P0 BRA `(.L_x_3957) ;  /* 0x0000000000048947 */ /* 0x000fea0003800000 */
[----:B------:R-:W-:Y:S01]  /*8610*/  BPT.TRAP 0x1 ;  /* 0x000000040000795c */ /* 0x000fe20000300000 */
.L_x_3957:
[----:B-1----:R-:W-:Y:S05]  /*8620*/  @P1 BRA `(.L_x_3958) ;  /* 0x0000000000081947 */ /* 0x002fea0003800000 */
[----:B------:R-:W1:Y:S02]  /*8630*/  SYNCS.PHASECHK.TRANS64.TRYWAIT P1, [UR6+0x30830], R3 ;  /* 0x03083003ff0075a7 */ /* 0x000e640008020146 */
[----:B-1----:R-:W-:Y:S05]  /*8640*/  @!P1 BRA `(.L_x_3959) ;  /* 0x000000e8002c9947 */ /* 0x002fea0003800000 */
.L_x_3958:
        /* <DEDUP_REMOVED lines=167> */
.L_x_3960:
[----:B------:R-:W-:Y:S01]  /*90c0*/  ULEA UR7, UR4, UR39, 0x3 ;  /* 0x0000002704077291 */ /* 0x000fe2000f8e183f */
[----:B------:R-:W-:-:S05]  /*90d0*/  IMAD.U32 R0, RZ, RZ, UR38 ;  /* 0x00000026ff007e24 */ /* 0x000fca000f8e00ff */
[----:B------:R-:W-:-:S04]  /*90e0*/  SHF.L.U32 R0, R0, 0x1f, RZ ;  /* 0x0000001f00007819 */ /* 0x000fc800000006ff */
[----:B------:R2:W3:Y:S01]  /*90f0*/  SYNCS.PHASECHK.TRANS64.TRYWAIT P1, [UR7+0x30850], R0 ;  /* 0x03085000ff0075a7 */ /* 0x0004e20008020147 */
[----:B------:R-:W-:Y:S05]  /*9100*/  @!P0 BRA `(.L_x_3961) ;  /* 0x0000000000048947 */ /* 0x000fea0003800000 */
[----:B------:R-:W-:Y:S01]  /*9110*/  BPT.TRAP 0x1 ;  /* 0x000000040000795c */ /* 0x000fe20000300000 */
.L_x_3961:
[----:B---3--:R-:W-:Y:S05]  /*9120*/  @P1 BRA `(.L_x_3962) ;  /* 0x0000000000081947 */ /* 0x008fea0003800000 */
[----:B------:R-:W3:Y:S02]  /*9130*/  SYNCS.PHASECHK.TRANS64.TRYWAIT P1, [UR7+0x30850], R0 ;  /* 0x03085000ff0075a7 */ /* 0x000ee40008020147 */
[----:B---3--:R-:W-:Y:S05]  /*9140*/  @!P1 BRA `(.L_x_3963) ;  /* 0x000000dc00849947 */ /* 0x008fea0003800000 */
.L_x_3962:
        /* <DEDUP_REMOVED lines=9> */
[----:B------:R-:W2:Y:S01]  /*91e0*/  MUFU.TANH R2, R2 ;  /* 0x0000000200027308 */ /* 0x000ea20000002400 */
[----:B------:R-:W-:Y:S01]  /*91f0*/  FMUL.FTZ R207, R136, UR5 ;  /* 0x0000000588cf7c20 */ /* 0x000fe20008410000 */
[----:B------:R-:W-:Y:S01]  /*9200*/  FMUL.FTZ R209, R137, UR5 ;  /* 0x0000000589d17c20 */ /* 0x000fe20008410000 */
[----:B------:R-:W-:Y:S01]  /*9210*/  ULOP3.LUT UR10, UR10, 0x3000000, URZ, 0xfc, !UPT ;  /* 0x030000000a0a7892 */ /* 0x000fe2000f8efc3f */
[----:B------:R-:W-:Y:S01]  /*9220*/  FMUL.FTZ R211, R140, UR5 ;  /* 0x000000058cd37c20 */ /* 0x000fe20008410000 */
[----:B------:R-:W-:Y:S01]  /*9230*/  FMUL.FTZ R213, R141, UR5 ;  /* 0x000000058dd57c20 */ /* 0x000fe20008410000 */
[----:B------:R-:W-:Y:S01]  /*9240*/  FMUL.FTZ R215, R144, UR5 ;  /* 0x0000000590d77c20 */ /* 0x000fe20008410000 */
[----:B------:R-:W-:Y:S01]  /*9250*/  UIMAD UR4, UR4, 0x900, UR10 ;  /* 0x00000900040478a4 */ /* 0x000fe2000f8e020a */
[----:B------:R-:W0:Y:S01]  /*9260*/  MUFU.TANH R3, R3 ;  /* 0x0000000300037308 */ /* 0x000e220000002400 */
        /* <DEDUP_REMOVED lines=9> */
[----:B--2---:R-:W-:Y:S01]  /*9300*/  FMNMX.FTZ R0, R2, R13, !PT ;  /* 0x0000000d02007209 */ /* 0x004fe20007810000 */
[----:B------:R-:W-:Y:S01]  /*9310*/  UMOV UR11, 0x40000040 ;  /* 0x40000040000b7882 */ /* 0x000fe20000000000 */
[----:B------:R-:W-:Y:S01]  /*9320*/  MUFU.TANH R193, R193 ;  /* 0x000000c100c17308 */ /* 0x000fe20000002400 */
[----:B------:R-:W-:Y:S01]  /*9330*/  FMUL.FTZ R223, R156, UR5 ;  /* 0x000000059cdf7c20 */ /* 0x000fe20008410000 */
[----:B------:R-:W-:Y:S01]  /*9340*/  FMUL.FTZ R123, R127, UR5 ;  /* 0x000000057f7b7c20 */ /* 0x000fe20008410000 */
[----:B------:R-:W-:Y:S01]  /*9350*/  FMUL.FTZ R157, R157, UR5 ;  /* 0x000000059d9d7c20 */ /* 0x000fe20008410000 */
[----:B------:R-:W-:Y:S01]  /*9360*/  FMUL.FTZ R225, R160, UR5 ;  /* 0x00000005a0e17c20 */ /* 0x000fe20008410000 */
[----:B0-----:R-:W-:Y:S01]  /*9370*/  FMNMX.FTZ R0, R3, R0, !PT ;  /* 0x0000000003007209 */ /* 0x001fe20007810000 */
        /* <DEDUP_REMOVED lines=21> */
[----:B------:R-:W0:Y:S01]  /*94d0*/  LDC R10, c[0x0][0x988] ;  /* 0x00026200ff0a7b82 */ /* 0x000e220000000800 */
[----:B------:R-:W-:Y:S01]  /*94e0*/  FMUL.FTZ R167, R167, UR5 ;  /* 0x00000005a7a77c20 */ /* 0x000fe20008410000 */
[----:B------:R-:W1:Y:S01]  /*94f0*/  S2R R192, SR_TID.X ;  /* 0x0000000000c07919 */ /* 0x000e620000002100 */
[----:B------:R-:W-:-:S02]  /*9500*/  UMOV UR38, UR36 ;  /* 0x0000002400267c82 */ /* 0x000fc40008000000 */
[----:B------:R-:W-:Y:S08]  /*9510*/  MUFU.TANH R211, R211 ;  /* 0x000000d300d37308 */ /* 0x000ff00000002400 */
[----:B------:R-:W-:Y:S08]  /*9520*/  MUFU.TANH R213, R213 ;  /* 0x000000d500d57308 */ /* 0x000ff00000002400 */
[----:B------:R-:W-:Y:S08]  /*9530*/  MUFU.TANH R215, R215 ;  /* 0x000000d700d77308 */ /* 0x000ff00000002400 */
[----:B------:R-:W-:Y:S01]  /*9540*/  MUFU.TANH R217, R217 ;  /* 0x000000d900d97308 */ /* 0x000fe20000002400 */
[----:B-1----:R-:W-:-:S07]  /*9550*/  LOP3.LUT P1, RZ, R192, 0x7f, RZ, 0xc0, !PT ;  /* 0x0000007fc0ff7812 */ /* 0x002fce000782c0ff */
[----:B------:R-:W1:Y:S08]  /*9560*/  MUFU.TANH R15, R15 ;  /* 0x0000000f000f7308 */ /* 0x000e700000002400 */
[----:B------:R-:W-:Y:S08]  /*9570*/  MUFU.TANH R219, R219 ;  /* 0x000000db00db7308 */ /* 0x000ff00000002400 */
[----:B------:R-:W2:Y:S01]  /*9580*/  MUFU.TANH R21, R21 ;  /* 0x0000001500157308 */ /* 0x000ea20000002400 */
[----:B-1----:R-:W-:-:S07]  /*9590*/  FMNMX.FTZ R20, R15, R12, !PT ;  /* 0x0000000c0f147209 */ /* 0x002fce0007810000 */
[----:B------:R-:W-:Y:S08]  /*95a0*/  MUFU.TANH R221, R221 ;  /* 0x000000dd00dd7308 */ /* 0x000ff00000002400 */
[----:B------:R-:W1:Y:S01]  /*95b0*/  MUFU.TANH R121, R121 ;  /* 0x0000007900797308 */ /* 0x000e620000002400 */
[----:B--2---:R-:W-:-:S07]  /*95c0*/  FMNMX.FTZ R20, R21, R20, !PT ;  /* 0x0000001415147209 */ /* 0x004fce0007810000 */
[----:B------:R-:W-:Y:S08]  /*95d0*/  MUFU.TANH R223, R223 ;  /* 0x000000df00df7308 */ /* 0x000ff00000002400 */
[----:B------:R-:W2:Y:S01]  /*95e0*/  MUFU.TANH R123, R123 ;  /* 0x0000007b007b7308 */ /* 0x000ea20000002400 */
[----:B-1----:R-:W-:-:S07]  /*95f0*/  FMNMX.FTZ R20, R121, R20, !PT ;  /* 0x0000001479147209 */ /* 0x002fce0007810000 */
[----:B------:R-:W-:Y:S08]  /*9600*/  MUFU.TANH R157, R157 ;  /* 0x0000009d009d7308 */ /* 0x000ff00000002400 */
[----:B------:R-:W-:Y:S01]  /*9610*/  MUFU.TANH R225, R225 ;  /* 0x000000e100e17308 */ /* 0x000fe20000002400 */
[----:B--2---:R-:W-:-:S07]  /*9620*/  FMNMX.FTZ R20, R123, R20, !PT ;  /* 0x000000147b147209 */ /* 0x004fce0007810000 */
        /* <DEDUP_REMOVED lines=40> */
[----:B------:R-:W3:Y:S01]  /*98b0*/  MUFU.TANH R125, R125 ;  /* 0x0000007d007d7308 */ /* 0x000ee20000002400 */
[----:B-1----:R-:W-:-:S04]  /*98c0*/  FMNMX.FTZ R0, R185, R0, !PT ;  /* 0x00000000b9007209 */ /* 0x002fc80007810000 */
[----:B--2---:R-:W-:-:S04]  /*98d0*/  FMNMX.FTZ R0, R187, R0, !PT ;  /* 0x00000000bb007209 */ /* 0x004fc80007810000 */
[----:B------:R-:W-:-:S04]  /*98e0*/  FMNMX.FTZ R0, R189, R0, !PT ;  /* 0x00000000bd007209 */ /* 0x000fc80007810000 */
[----:B------:R-:W-:Y:S02]  /*98f0*/  FMNMX.FTZ R0, R191, R0, !PT ;  /* 0x00000000bf007209 */ /* 0x000fe40007810000 */
[----:B---3--:R-:W-:Y:S02]  /*9900*/  FMNMX.FTZ R20, R125, R20, !PT ;  /* 0x000000147d147209 */ /* 0x008fe40007810000 */
        /* <DEDUP_REMOVED lines=45> */
[----:B------:R-:W-:-:S05]  /*9be0*/  FMNMX.FTZ R0, R165, R0, !PT ;  /* 0x00000000a5007209 */ /* 0x000fca0007810000 */
[----:B------:R-:W1:Y:S02]  /*9bf0*/  SHFL.BFLY PT, R229, R0, 0x2, 0x1f ;  /* 0x0c401f0000e57f89 */ /* 0x000e6400000e0000 */
[----:B-1----:R-:W-:-:S05]  /*9c00*/  FMNMX.FTZ R229, R0, R229, !PT ;  /* 0x000000e500e57209 */ /* 0x002fca0007810000 */
[----:B------:R-:W1:Y:S02]  /*9c10*/  SHFL.BFLY PT, R4, R229, 0x1, 0x1f ;  /* 0x0c201f00e5047f89 */ /* 0x000e6400000e0000 */
[----:B-1----:R-:W-:-:S05]  /*9c20*/  FMNMX.FTZ R4, R229, R4, !PT ;  /* 0x00000004e5047209 */ /* 0x002fca0007810000 */
[C---:B0-----:R-:W-:Y:S01]  /*9c30*/  FMUL.FTZ R14, R4.reuse, R10 ;  /* 0x0000000a040e7220 */ /* 0x041fe20000410000 */
[----:B------:R-:W-:-:S03]  /*9c40*/  FADD.FTZ R13, -R4, R13 ;  /* 0x0000000d040d7221 */ /* 0x000fc60000010100 */
[-CC-:B------:R-:W-:Y:S01]  /*9c50*/  FFMA.FTZ R188, R3, R10.reuse, -R14.reuse ;  /* 0x0000000a03bc7223 */ /* 0x180fe2000001080e */
        /* <DEDUP_REMOVED lines=15> */
[----:B------:R-:W-:-:S07]  /*9d50*/  FFMA.FTZ R165, R165, R10, -R14 ;  /* 0x0000000aa5a57223 */ /* 0x000fce000001080e */
[----:B------:R-:W1:Y:S08]  /*9d60*/  MUFU.EX2 R188, R188 ;  /* 0x000000bc00bc7308 */ /* 0x000e700000000800 */
[----:B------:R-:W2:Y:S01]  /*9d70*/  MUFU.EX2 R190, R190 ;  /* 0x000000be00be7308 */ /* 0x000ea20000000800 */
[----:B0-----:R-:W-:-:S07]  /*9d80*/  FFMA.FTZ R9, R0, R9, R13 ;  /* 0x0000000900097223 */ /* 0x001fce000001000d */
[----:B------:R-:W-:Y:S01]  /*9d90*/  MUFU.EX2 R184, R184 ;  /* 0x000000b800b87308 */ /* 0x000fe20000000800 */
[C---:B-1----:R-:W-:Y:S01]  /*9da0*/  FADD.FTZ R9, R188.reuse, R9 ;  /* 0x00000009bc097221 */ /* 0x042fe20000010000 */
[----:B------:R-:W-:-:S06]  /*9db0*/  F2FP.BF16.F32.PACK_AB R188, R188, R13 ;  /* 0x0000000dbcbc723e */ /* 0x000fcc00000010ff */
[----:B------:R-:W-:Y:S01]  /*9dc0*/  MUFU.EX2 R185, R185 ;  /* 0x000000b900b97308 */ /* 0x000fe20000000800 */
[----:B--2---:R-:W-:-:S07]  /*9dd0*/  FADD.FTZ R136, R190, R9 ;  /* 0x00000009be887221 */ /* 0x004fce0000010000 */
[----:B------:R-:W-:Y:S08]  /*9de0*/  MUFU.EX2 R186, R186 ;  /* 0x000000ba00ba7308 */ /* 0x000ff00000000800 */
[----:B------:R-:W-:Y:S08]  /*9df0*/  MUFU.EX2 R180, R180 ;  /* 0x000000b400b47308 */ /* 0x000ff00000000800 */
[----:B------:R-:W-:Y:S01]  /*9e00*/  MUFU.EX2 R193, R193 ;  /* 0x000000c100c17308 */ /* 0x000fe20000000800 */
[----:B------:R-:W-:-:S02]  /*9e10*/  WARPGROUP.DEPBAR.LE gsb0, 0x0 ;  /* 0x00008000000079c5 */ /* 0x000fc40000010000 */
[----:B------:R-:W-:Y:S01]  /*9e20*/  WARPGROUP.ARRIVE ;  /* 0x00000000000079c5 */ /* 0x000fe20000000000 */
[----:B------:R-:W-:Y:S01]  /*9e30*/  FMUL.FTZ R177, R166, UR5 ;  /* 0x00000005a6b17c20 */ /* 0x000fe20008410000 */
[-CC-:B------:R-:W-:Y:S01]  /*9e40*/  FFMA.FTZ R179, R187, R10.reuse, -R14.reuse ;  /* 0x0000000abbb37223 */ /* 0x180fe2000001080e */
[-CC-:B------:R-:W-:Y:S01]  /*9e50*/  FFMA.FTZ R187, R195, R10.reuse, -R14.reuse ;  /* 0x0000000ac3bb7223 */ /* 0x180fe2000001080e */
[-CC-:B------:R-:W-:Y:S01]  /*9e60*/  FFMA.FTZ R176, R215, R10.reuse, -R14.reuse ;  /* 0x0000000ad7b07223 */ /* 0x180fe2000001080e */
[-CC-:B------:R-:W-:Y:S01]  /*9e70*/  FFMA.FTZ R178, R183, R10.reuse, -R14.reuse ;  /* 0x0000000ab7b27223 */ /* 0x180fe2000001080e */
[----:B------:R-:W-:Y:S01]  /*9e80*/  HGMMA.64x192x16.F32.BF16 R24, R172, gdesc[UR8].tnspB, R24, gsb0 ;  /* 0x42e00008ac187df0 */ /* 0x000fe20008001818 */
[----:B------:R-:W-:Y:S01]  /*9e90*/  UIADD3 UR10, UR4, 0x280, URZ ;  /* 0x00000280040a7890 */ /* 0x000fe2000fffe03f */
[----:B------:R-:W0:Y:S01]  /*9ea0*/  MUFU.TANH R177, R177 ;  /* 0x000000b100b17308 */ /* 0x000e220000002400 */
[----:B------:R-:W-:Y:S01]  /*9eb0*/  UMOV UR11, 0x40000040 ;  /* 0x40000040000b7882 */ /* 0x000fe20000000000 */
[----:B------:R-:W-:Y:S01]  /*9ec0*/  FFMA.FTZ R195, R217, R10, -R14 ;  /* 0x0000000ad9c37223 */ /* 0x000fe2000001080e */
[----:B------:R-:W-:-:S05]  /*9ed0*/  UMOV UR4, UR37 ;  /* 0x0000002500047c82 */ /* 0x000fca0008000000 */
[----:B------:R-:W1:Y:S08]  /*9ee0*/  MUFU.EX2 R179, R179 ;  /* 0x000000b300b37308 */ /* 0x000e700000000800 */
[----:B------:R-:W-:Y:S01]  /*9ef0*/  MUFU.EX2 R187, R187 ;  /* 0x000000bb00bb7308 */ /* 0x000fe20000000800 */
[----:B0-----:R-:W-:-:S04]  /*9f00*/  FMNMX.FTZ R20, R177, R20, !PT ;  /* 0x00000014b1147209 */ /* 0x001fc80007810000 */
[----:B------:R-:W-:-:S03]  /*9f10*/  FMNMX.FTZ R20, R167, R20, !PT ;  /* 0x00000014a7147209 */ /* 0x000fc60007810000 */
[----:B------:R-:W-:Y:S01]  /*9f20*/  MUFU.EX2 R182, R182 ;  /* 0x000000b600b67308 */ /* 0x000fe20000000800 */
[----:B-1----:R-:W-:Y:S01]  /*9f30*/  F2FP.BF16.F32.PACK_AB R190, R179, R190 ;  /* 0x000000beb3be723e */ /* 0x002fe200000010ff */
[----:B------:R-:W0:Y:S06]  /*9f40*/  SHFL.BFLY PT, R3, R20, 0x2, 0x1f ;  /* 0x0c401f0014037f89 */ /* 0x000e2c00000e0000 */
        /* <DEDUP_REMOVED lines=10> */
[----:B------:R-:W0:Y:S01]  /*9ff0*/  MUFU.EX2 R161, R161 ;  /* 0x000000a100a17308 */ /* 0x000e220000000800 */
[----:B------:R-:W-:-:S04]  /*a000*/  FMUL.FTZ R128, R3, R10 ;  /* 0x0000000a03807220 */ /* 0x000fc80000410000 */
[-CC-:B------:R-:W-:Y:S01]  /*a010*/  FFMA.FTZ R189, R15, R10.reuse, -R128.reuse ;  /* 0x0000000a0fbd7223 */ /* 0x180fe20000010880 */
[-CC-:B------:R-:W-:Y:S01]  /*a020*/  FFMA.FTZ R191, R121, R10.reuse, -R128.reuse ;  /* 0x0000000a79bf7223 */ /* 0x180fe20000010880 */
[-CC-:B------:R-:W-:Y:S01]  /*a030*/  FFMA.FTZ R15, R125, R10.reuse, -R128.reuse ;  /* 0x0000000a7d0f7223 */ /* 0x180fe20000010880 */
[-CC-:B------:R-:W-:Y:S01]  /*a040*/  FFMA.FTZ R124, R127, R10.reuse, -R128.reuse ;  /* 0x0000000a7f7c7223 */ /* 0x180fe20000010880 */
[-CC-:B------:R-:W-:Y:S01]  /*a050*/  FFMA.FTZ R126, R131, R10.reuse, -R128.reuse ;  /* 0x0000000a837e7223 */ /* 0x180fe20000010880 */
[-CC-:B------:R-:W-:Y:S01]  /*a060*/  FFMA.FTZ R122, R135, R10.reuse, -R128.reuse ;  /* 0x0000000a877a7223 */ /* 0x180fe20000010880 */
[----:B------:R-:W-:Y:S01]  /*a070*/  MUFU.EX2 R189, R189 ;  /* 0x000000bd00bd7308 */ /* 0x000fe20000000800 */
[----:B------:R-:W-:Y:S02]  /*a080*/  IMAD.U32 R125, RZ, RZ, UR7 ;  /* 0x00000007ff7d7e24 */ /* 0x000fe4000f8e00ff */
[-CC-:B------:R-:W-:Y:S01]  /*a090*/  FFMA.FTZ R183, R137, R10.reuse, -R128.reuse ;  /* 0x0000000a89b77223 */ /* 0x180fe20000010880 */
[-CC-:B------:R-:W-:Y:S01]  /*a0a0*/  FFMA.FTZ R130, R149, R10.reuse, -R128.reuse ;  /* 0x0000000a95827223 */ /* 0x180fe20000010880 */
[----:B------:R-:W-:Y:S01]  /*a0b0*/  FFMA.FTZ R121, R153, R10, -R128 ;  /* 0x0000000a99797223 */ /* 0x000fe20000010880 */
[----:B------:R-:W-:-:S02]  /*a0c0*/  @!P1 VIADD R125, R125, 0x30860 ;  /* 0x000308607d7d9836 */ /* 0x000fc40000000000 */
[-CC-:B------:R-:W-:Y:S01]  /*a0d0*/  FFMA.FTZ R132, R143, R10.reuse, -R128.reuse ;  /* 0x0000000a8f847223 */ /* 0x180fe20000010880 */
[-CC-:B------:R-:W-:Y:S01]  /*a0e0*/  FFMA.FTZ R141, R141, R10.reuse, -R128.reuse ;  /* 0x0000000a8d8d7223 */ /* 0x180fe20000010880 */
[----:B------:R-:W-:Y:S01]  /*a0f0*/  MUFU.EX2 R191, R191 ;  /* 0x000000bf00bf7308 */ /* 0x000fe20000000800 */
[-CC-:B------:R-:W-:Y:S01]  /*a100*/  FFMA.FTZ R139, R139, R10.reuse, -R128.reuse ;  /* 0x0000000a8b8b7223 */ /* 0x180fe20000010880 */
[----:B------:R-:W-:Y:S01]  /*a110*/  @!P1 PRMT R125, RZ, 0x654, R125 ;  /* 0x00000654ff7d9816 */ /* 0x000fe2000000007d */
        /* <DEDUP_REMOVED lines=20> */
[-C--:B------:R-:W-:Y:S01]  /*a260*/  FFMA.FTZ R175, R181, R10.reuse, -R14 ;  /* 0x0000000ab5af7223 */ /* 0x080fe2000001080e */
[----:B------:R-:W-:Y:S01]  /*a270*/  FADD.FTZ R181, -R3, R12 ;  /* 0x0000000c03b57221 */ /* 0x000fe20000010100 */
[-C--:B------:R-:W-:Y:S01]  /*a280*/  FFMA.FTZ R12, R21, R10.reuse, -R128 ;  /* 0x0000000a150c7223 */ /* 0x080fe20000010880 */
[-CC-:B------:R-:W-:Y:S01]  /*a290*/  FFMA.FTZ R173, R213, R10.reuse, -R14.reuse ;  /* 0x0000000ad5ad7223 */ /* 0x180fe2000001080e */
[-CC-:B------:R-:W-:Y:S01]  /*a2a0*/  FFMA.FTZ R172, R219, R10.reuse, -R14.reuse ;  /* 0x0000000adbac7223 */ /* 0x180fe2000001080e */
[----:B------:R-:W-:Y:S01]  /*a2b0*/  HGMMA.64x192x16.F32.BF16 R24, R168, gdesc[UR8].tnspB, R24, gsb0 ;  /* 0x42e00008a8187df0 */ /* 0x000fe20008001818 */
[-C--:B------:R-:W-:Y:S01]  /*a2c0*/  FMUL.FTZ R181, R181, R10.reuse ;  /* 0x0000000ab5b57220 */ /* 0x080fe20000410000 */
[-C--:B------:R-:W-:Y:S01]  /*a2d0*/  FFMA.FTZ R174, R223, R10.reuse, -R14 ;  /* 0x0000000adfae7223 */ /* 0x080fe2000001080e */
[-CC-:B------:R-:W-:Y:S01]  /*a2e0*/  FFMA.FTZ R14, R123, R10.reuse, -R128.reuse ;  /* 0x0000000a7b0e7223 */ /* 0x180fe20000010880 */
[----:B------:R-:W-:Y:S01]  /*a2f0*/  IMAD.U32 R123, RZ, RZ, UR6 ;  /* 0x00000006ff7b7e24 */ /* 0x000fe2000f8e00ff */
[----:B------:R1:W-:Y:S01]  /*a300*/  MUFU.EX2 R2, R181 ;  /* 0x000000b500027308 */ /* 0x0003e20000000800 */
[----:B------:R-:W-:-:S02]  /*a310*/  FFMA.FTZ R21, R129, R10, -R128 ;  /* 0x0000000a81157223 */ /* 0x000fc40000010880 */
[----:B------:R-:W-:-:S05]  /*a320*/  @!P1 VIADD R123, R123, 0x30840 ;  /* 0x000308407b7b9836 */ /* 0x000fca0000000000 */
[----:B------:R-:W-:Y:S01]  /*a330*/  MUFU.EX2 R12, R12 ;  /* 0x0000000c000c7308 */ /* 0x000fe20000000800 */
[----:B------:R-:W-:Y:S01]  /*a340*/  @!P1 PRMT R123, RZ, 0x654, R123 ;  /* 0x00000654ff7b9816 */ /* 0x000fe2000000007b */
[----:B-1----:R-:W-:-:S06]  /*a350*/  FFMA.FTZ R181, R133, R10, -R128 ;  /* 0x0000000a85b57223 */ /* 0x002fcc0000010880 */
        /* <DEDUP_REMOVED lines=13> */
[----:B0-----:R-:W-:Y:S02]  /*a430*/  F2FP.BF16.F32.PACK_AB R168, R161, R20 ;  /* 0x00000014a1a8723e */ /* 0x001fe400000010ff */
[----:B-1----:R-:W-:Y:S01]  /*a440*/  F2FP.BF16.F32.PACK_AB R170, R165, R120 ;  /* 0x00000078a5aa723e */ /* 0x002fe200000010ff */
[----:B--2---:R-:W-:Y:S01]  /*a450*/  FFMA.FTZ R123, R2, R8, R189 ;  /* 0x00000008027b7223 */ /* 0x004fe200000100bd */
[----:B------:R0:W-:Y:S01]  /*a460*/  @!P1 SYNCS.ARRIVE.TRANS64.RED.A1T0 RZ, [R125+URZ], RZ ;  /* 0x000000ff7dff99a7 */ /* 0x0001e2000810043f */
[----:B------:R-:W1:Y:S01]  /*a470*/  MUFU.EX2 R8, R141 ;  /* 0x0000008d00087308 */ /* 0x000e620000000800 */
[C---:B------:R-:W-:Y:S01]  /*a480*/  F2FP.BF16.F32.PACK_AB R189, R12.reuse, R189 ;  /* 0x000000bd0cbd723e */ /* 0x040fe200000010ff */
[----:B------:R-:W-:Y:S01]  /*a490*/  FADD.FTZ R134, R12, R123 ;  /* 0x0000007b0c867221 */ /* 0x000fe20000010000 */
[----:B------:R-:W-:Y:S01]  /*a4a0*/  FADD.FTZ R123, R179, R136 ;  /* 0x00000088b37b7221 */ /* 0x000fe20000010000 */
[C---:B------:R-:W-:Y:S01]  /*a4b0*/  ISETP.GT.AND P1, PT, R11.reuse, UR50, PT ;  /* 0x000000320b007c0c */ /* 0x040fe2000bf24270 */
[----:B------:R-:W-:-:S02]  /*a4c0*/  VIADD R11, R11, 0xffffffff ;  /* 0xffffffff0b0b7836 */ /* 0x000fc40000000000 */
        /* <DEDUP_REMOVED lines=10> */
[----:B0-----:R-:W-:Y:S01]  /*a570*/  FADD.FTZ R125, R187, R136 ;  /* 0x00000088bb7d7221 */ /* 0x001fe20000010000 */
[-CC-:B------:R-:W-:Y:S01]  /*a580*/  FFMA.FTZ R9, R177, R10.reuse, -R128.reuse ;  /* 0x0000000ab1097223 */ /* 0x180fe20000010880 */
[----:B------:R-:W-:Y:S01]  /*a590*/  FFMA.FTZ R128, R167, R10, -R128 ;  /* 0x0000000aa7807223 */ /* 0x000fe20000010880 */
[----:B------:R-:W-:Y:S01]  /*a5a0*/  FADD.FTZ R123, R21, R134 ;  /* 0x00000086157b7221 */ /* 0x000fe20000010000 */
[----:B------:R-:W-:Y:S01]  /*a5b0*/  FADD.FTZ R136, R180, R125 ;  /* 0x0000007db4887221 */ /* 0x000fe20000010000 */
[----:B-1----:R-:W-:Y:S02]  /*a5c0*/  F2FP.BF16.F32.PACK_AB R179, R139, R8 ;  /* 0x000000088bb3723e */ /* 0x002fe400000010ff */
[----:B------:R-:W-:Y:S01]  /*a5d0*/  FADD.FTZ R134, R126, R123 ;  /* 0x0000007b7e867221 */ /* 0x000fe20000010000 */
[----:B------:R-:W-:Y:S01]  /*a5e0*/  FADD.FTZ R123, R193, R136 ;  /* 0x00000088c17b7221 */ /* 0x000fe20000010000 */
[----:B------:R-:W-:Y:S01]  /*a5f0*/  MUFU.EX2 R128, R128 ;  /* 0x0000008000807308 */ /* 0x000fe20000000800 */
[----:B------:R-:W-:Y:S01]  /*a600*/  F2FP.BF16.F32.PACK_AB R186, R187, R186 ;  /* 0x000000babbba723e */ /* 0x000fe200000010ff */
[----:B------:R-:W-:Y:S01]  /*a610*/  FADD.FTZ R13, R181, R134 ;  /* 0x00000086b50d7221 */ /* 0x000fe20000010000 */
[----:B------:R-:W-:Y:S01]  /*a620*/  FADD.FTZ R136, R182, R123 ;  /* 0x0000007bb6887221 */ /* 0x000fe20000010000 */
[----:B------:R-:W-:-:S02]  /*a630*/  F2FP.BF16.F32.PACK_AB R181, R122, R181 ;  /* 0x000000b57ab5723e */ /* 0x000fc400000010ff */
[----:B------:R-:W-:Y:S01]  /*a640*/  FADD.FTZ R134, R122, R13 ;  /* 0x0000000d7a867221 */ /* 0x000fe20000010000 */
[C---:B------:R-:W-:Y:S01]  /*a650*/  FADD.FTZ R123, R173.reuse, R136 ;  /* 0x00000088ad7b7221 */ /* 0x040fe20000010000 */
[----:B------:R0:W-:Y:S01]  /*a660*/  MUFU.EX2 R122, R9 ;  /* 0x00000009007a7308 */ /* 0x0001e20000000800 */
[----:B------:R-:W-:Y:S01]  /*a670*/  F2FP.BF16.F32.PACK_AB R182, R173, R182 ;  /* 0x000000b6adb6723e */ /* 0x000fe200000010ff */
[----:B------:R-:W-:Y:S01]  /*a680*/  FADD.FTZ R13, R183, R134 ;  /* 0x00000086b70d7221 */ /* 0x000fe20000010000 */
[----:B------:R-:W-:Y:S01]  /*a690*/  FADD.FTZ R14, R176, R123 ;  /* 0x0000007bb00e7221 */ /* 0x000fe20000010000 */
[C---:B------:R-:W-:Y:S02]  /*a6a0*/  F2FP.BF16.F32.PACK_AB R176, R175.reuse, R176 ;  /* 0x000000b0afb0723e */ /* 0x040fe400000010ff */
        /* <DEDUP_REMOVED lines=27> */
[----:B0-----:R-:W-:Y:S01]  /*a860*/  FADD.FTZ R9, R161, R8 ;  /* 0x00000008a1097221 */ /* 0x001fe20000010000 */
[----:B------:R-:W-:Y:S02]  /*a870*/  F2FP.BF16.F32.PACK_AB R175, R155, R140 ;  /* 0x0000008c9baf723e */ /* 0x000fe400000010ff */
[----:B-1----:R-:W-:Y:S01]  /*a880*/  FADD.FTZ R13, R14, R13 ;  /* 0x0000000d0e0d7221 */ /* 0x002fe20000010000 */
[----:B------:R-:W-:Y:S01]  /*a890*/  FADD.FTZ R8, R120, R9 ;  /* 0x0000000978087221 */ /* 0x000fe20000010000 */
[C---:B------:R-:W-:Y:S02]  /*a8a0*/  F2FP.BF16.F32.PACK_AB R169, R163.reuse, R14 ;  /* 0x0000000ea3a9723e */ /* 0x040fe400000010ff */
[----:B------:R-:W-:Y:S01]  /*a8b0*/  FADD.FTZ R13, R163, R13 ;  /* 0x0000000da30d7221 */ /* 0x000fe20000010000 */
[----:B------:R-:W-:Y:S01]  /*a8c0*/  FADD.FTZ R9, R165, R8 ;  /* 0x00000008a5097221 */ /* 0x000fe20000010000 */
[----:B------:R-:W-:-:S02]  /*a8d0*/  F2FP.BF16.F32.PACK_AB R171, R128, R122 ;  /* 0x0000007a80ab723e */ /* 0x000fc400000010ff */
[----:B------:R-:W-:-:S04]  /*a8e0*/  FADD.FTZ R13, R122, R13 ;  /* 0x0000000d7a0d7221 */ /* 0x000fc80000010000 */
[----:B------:R-:W-:Y:S01]  /*a8f0*/  FADD.FTZ R8, R128, R13 ;  /* 0x0000000d80087221 */ /* 0x000fe20000010000 */
[----:B------:R-:W-:Y:S01]  /*a900*/  IMAD.MOV.U32 R13, RZ, RZ, R4 ;  /* 0x000000ffff0d7224 */ /* 0x000fe200078e0004 */
[----:B------:R-:W-:Y:S06]  /*a910*/  @P1 BRA `(.L_x_3964) ;  /* 0xffffffdc000c1947 */ /* 0x000fec000383ffff */
.L_x_3955:
[----:B------:R-:W-:-:S13]  /*a920*/  ISETP.GE.AND P1, PT, R11, UR61, PT ;  /* 0x0000003d0b007c0c */ /* 0x000fda000bf26270 */
[----:B------:R-:W-:Y:S05]  /*a930*/  @!P1 BRA `(.L_x_3965) ;  /* 0x00000034005c9947 */ /* 0x000fea0003800000 */
[----:B------:R-:W-:Y:S01]  /*a940*/  IMAD.IADD R10, R16, 0x1, -R17 ;  /* 0x00000001100a7824 */ /* 0x000fe200078e0a11 */
[----:B------:R-:W-:Y:S01]  /*a950*/  UMOV UR38, UR36 ;  /* 0x0000002400267c82 */ /* 0x000fe20008000000 */
[----:B------:R-:W-:Y:S01]  /*a960*/  IMAD.MOV.U32 R14, RZ, RZ, R3 ;  /* 0x000000ffff0e7224 */ /* 0x000fe200078e0003 */
[----:B------:R-:W-:Y:S01]  /*a970*/  UMOV UR4, UR37 ;  /* 0x0000002500047c82 */ /* 0x000fe20008000000 */
[----:B------:R-:W-:Y:S01]  /*a980*/  IMAD.MOV.U32 R12, RZ, RZ, R4 ;  /* 0x000000ffff0c7224 */ /* 0x000fe200078e0004 */
[----:B------:R-:W-:Y:S01]  /*a990*/  IADD3 R21, R10, 0x8, R5 ;  /* 0x000000080a157810 */ /* 0x000fe20007ffe005 */
[----:B------:R-:W-:Y:S01]  /*a9a0*/  IMAD.IADD R15, R5, 0x1, R10 ;  /* 0x00000001050f7824 */ /* 0x000fe200078e020a */
[----:B------:R-:W-:Y:S01]  /*a9b0*/  ULDC UR50, c[0x0][0x9e4] ;  /* 0x0002790000327ab9 */ /* 0x000fe20000000800 */
[----:B------:R-:W-:Y:S01]  /*a9c0*/  ULDC UR5, c[0x0][0x9d8] ;  /* 0x0002760000057ab9 */ /* 0x000fe20000000800 */
[----:B------:R-:W-:Y:S01]  /*a9d0*/  LOP3.LUT R13, RZ, R21, RZ, 0x33, !PT ;  /* 0x00000015ff0d7212 */ /* 0x000fe200078e33ff */
[----:B------:R-:W-:-:S06]  /*a9e0*/  ULDC UR54, c[0x0][0x9e0] ;  /* 0x0002780000367ab9 */ /* 0x000fcc0000000800 */
.L_x_3982:
[----:B------:R-:W-:-:S04]  /*a9f0*/  UIADD3 UR6, UR4, 0x1, URZ ;  /* 0x0000000104067890 */ /* 0x000fc8000fffe03f */
[----:B------:R-:W-:-:S04]  /*aa00*/  UISETP.NE.AND UP1, UPT, UR6, 0x2, UPT ;  /* 0x000000020600788c */ /* 0x000fc8000bf25270 */
[----:B------:R-:W-:Y:S02]  /*aa10*/  USEL UR36, URZ, 0x1, UP1 ;  /* 0x000000013f247887 */ /* 0x000fe40008800000 */
[----:B------:R-:W-:Y:S02]  /*aa20*/  USEL UR37, UR6, URZ, UP1 ;  /* 0x0000003f06257287 */ /* 0x000fe40008800000 */
[----:B------:R-:W-:Y:S01]  /*aa30*/  ULOP3.LUT UR36, UR38, UR36, URZ, 0x3c, !UPT ;  /* 0x0000002426247292 */ /* 0x000fe2000f8e3c3f */
[----:B------:R-:W-:Y:S11]  /*aa40*/  @!P0 BRA `(.L_x_3966) ;  /* 0x0000000000048947 */ /* 0x000ff60003800000 */
[----:B------:R-:W-:Y:S01]  /*aa50*/  BPT.TRAP 0x1 ;  /* 0x000000040000795c */ /* 0x000fe20000300000 */
.L_x_3966:
[----:B------:R-:W-:Y:S01]  /*aa60*/  ULEA UR6, UR37, UR39, 0x3 ;  /* 0x0000002725067291 */ /* 0x000fe2000f8e183f */
[----:B------:R-:W-:-:S05]  /*aa70*/  IMAD.U32 R3, RZ, RZ, UR36 ;  /* 0x00000024ff037e24 */ /* 0x000fca000f8e00ff */
[----:B------:R-:W-:-:S04]  /*aa80*/  SHF.L.U32 R3, R3, 0x1f, RZ ;  /* 0x0000001f03037819 */ /* 0x000fc800000006ff */
[----:B------:R0:W1:Y:S01]  /*aa90*/  SYNCS.PHASECHK.TRANS64.TRYWAIT P1, [UR6+0x30830], R3 ;  /* 0x03083003ff0075a7 */ /* 0x0000620008020146 */
[----:B------:R-:W-:Y:S05]  /*aaa0*/  @!P0 BRA `(.L_x_3967) ;  /* 0x0000000000048947 */ /* 0x000fea0003800000 */
[----:B------:R-:W-:Y:S01]  /*aab0*/  BPT.TRAP 0x1 ;  /* 0x000000040000795c */ /* 0x000fe20000300000 */
.L_x_3967:
[----:B-1----:R-:W-:Y:S05]  /*aac0*/  @P1 BRA `(.L_x_3968) ;  /* 0x0000000000081947 */ /* 0x002fea0003800000 */
[----:B------:R-:W1:Y:S02]  /*aad0*/  SYNCS.PHASECHK.TRANS64.TRYWAIT P1, [UR6+0x30830], R3 ;  /* 0x03083003ff0075a7 */ /* 0x000e640008020146 */
[----:B-1----:R-:W-:Y:S05]  /*aae0*/  @!P1 BRA `(.L_x_3969) ;  /* 0x000000c400349947 */ /* 0x002fea0003800000 */
.L_x_3968:
        /* <DEDUP_REMOVED lines=167> */
.L_x_3970:
[----:B------:R-:W-:Y:S01]  /*b560*/  ULEA UR7, UR4, UR39, 0x3 ;  /* 0x0000002704077291 */ /* 0x000fe2000f8e183f */
[----:B------:R-:W-:-:S05]  /*b570*/  IMAD.U32 R0, RZ, RZ, UR38 ;  /* 0x00000026ff007e24 */ /* 0x000fca000f8e00ff */
[----:B------:R-:W-:-:S04]  /*b580*/  SHF.L.U32 R0, R0, 0x1f, RZ ;  /* 0x0000001f00007819 */ /* 0x000fc800000006ff */
[----:B------:R2:W3:Y:S01]  /*b590*/  SYNCS.PHASECHK.TRANS64.TRYWAIT P1, [UR7+0x30850], R0 ;  /* 0x03085000ff0075a7 */ /* 0x0004e20008020147 */
[----:B------:R-:W-:Y:S05]  /*b5a0*/  @!P0 BRA `(.L_x_3971) ;  /* 0x0000000000048947 */ /* 0x000fea0003800000 */
[----:B------:R-:W-:Y:S01]  /*b5b0*/  BPT.TRAP 0x1 ;  /* 0x000000040000795c */ /* 0x000fe20000300000 */
.L_x_3971:
[----:B---3--:R-:W-:Y:S05]  /*b5c0*/  @P1 BRA `(.L_x_3972) ;  /* 0x0000000000081947 */ /* 0x008fea0003800000 */
[----:B------:R-:W3:Y:S02]  /*b5d0*/  SYNCS.PHASECHK.TRANS64.TRYWAIT P1, [UR7+0x30850], R0 ;  /* 0x03085000ff0075a7 */ /* 0x000ee40008020147 */
[----:B---3--:R-:W-:Y:S05]  /*b5e0*/  @!P1 BRA `(.L_x_3973) ;  /* 0x000000b8008c9947 */ /* 0x008fea0003800000 */
.L_x_3972:
[----:B------:R-:W-:Y:S01]  /*b5f0*/  UIADD3 UR10, UR39, 0x400, URZ ;  /* 0x00000400270a7890 */ /* 0x000fe2000fffe03f */
[----:B------:R-:W-:Y:S01]  /*b600*/  WARPGROUP.ARRIVE ;  /* 0x00000000000079c5 */ /* 0x000fe20000000000 */
[----:B------:R-:W-:-:S05]  /*b610*/  UMOV UR11, 0x40000040 ;  /* 0x40000040000b7882 */ /* 0x000fca0000000000 */
[----:B------:R-:W3:Y:S01]  /*b620*/  S2R R194, SR_TID.X ;  /* 0x0000000000c27919 */ /* 0x000ee20000002100 */
[----:B------:R-:W-:Y:S01]  /*b630*/  USHF.R.U32.HI UR10, URZ, 0x4, UR10 ;  /* 0x000000043f0a7899 */ /* 0x000fe2000801160a */
[----:B------:R-:W-:Y:S02]  /*b640*/  IMAD.U32 R2, RZ, RZ, UR6 ;  /* 0x00000006ff027e24 */ /* 0x000fe4000f8e00ff */
[----:B-1----:R-:W-:Y:S01]  /*b650*/  FMUL.FTZ R4, R120, UR5 ;  /* 0x0000000578047c20 */ /* 0x002fe20008410000 */
[----:B0-2---:R-:W-:Y:S01]  /*b660*/  FMUL.FTZ R0, R122, UR5 ;  /* 0x000000057a007c20 */ /* 0x005fe20008410000 */
        /* <DEDUP_REMOVED lines=46> */
[----:B------:R-:W-:Y:S01]  /*b950*/  HGMMA.64x192x16.F32.BF16 R24, R184, gdesc[UR8].tnspB, R24, gsb0 ;  /* 0x42e00008b8187df0 */ /* 0x000fe20008001818 */
[----:B------:R-:W-:Y:S01]  /*b960*/  UIADD3 UR10, UR4, 0x100, URZ ;  /* 0x00000100040a7890 */ /* 0x000fe2000fffe03f */
[----:B------:R-:W-:Y:S01]  /*b970*/  UMOV UR11, 0x40000040 ;  /* 0x40000040000b7882 */ /* 0x000fe20000000000 */
[----:B------:R-:W-:Y:S02]  /*b980*/  WARPGROUP.DEPBAR.LE gsb0, 0x0 ;  /* 0x00008000000079c5 */ /* 0x000fe40000010000 */
[----:B------:R-:W-:Y:S01]  /*b990*/  WARPGROUP.ARRIVE ;  /* 0x00000000000079c5 */ /* 0x000fe20000000000 */
[----:B------:R-:W-:-:S14]  /*b9a0*/  IMAD R187, R11, -0x60, RZ ;  /* 0xffffffa00bbb7824 */ /* 0x000fdc00078e02ff */
        /* <DEDUP_REMOVED lines=62> */
[----:B------:R-:W-:Y:S01]  /*bd90*/  IADD3 R148, R187, 0x1, R16 ;  /* 0x00000001bb947810 */ /* 0x000fe20007ffe010 */
[----:B------:R-:W0:Y:S04]  /*bda0*/  MUFU.TANH R172, R172 ;  /* 0x000000ac00ac7308 */ /* 0x000e280000002400 */
[----:B------:R-:W-:-:S02]  /*bdb0*/  IMAD.IADD R3, R148, 0x1, -R17 ;  /* 0x0000000194037824 */ /* 0x000fc400078e0a11 */
[C---:B------:R-:W-:Y:S02]  /*bdc0*/  IMAD R148, R18.reuse, -0x2, R187 ;  /* 0xfffffffe12947824 */ /* 0x040fe400078e02bb */
        /* <DEDUP_REMOVED lines=19> */
[----:B------:R0:W-:Y:S01]  /*bf00*/  @!P1 SYNCS.ARRIVE.TRANS64.RED.A1T0 RZ, [R2+URZ], RZ ;  /* 0x000000ff02ff99a7 */ /* 0x0001e2000810043f */
[----:B------:R-:W-:-:S13]  /*bf10*/  PLOP3.LUT P1, PT, PT, PT, UP0, 0x40, 0x0 ;  /* 0x000000000000781c */ /* 0x000fda0003f2e808 */
[----:B01234-:R-:W-:Y:S05]  /*bf20*/  @P1 BRA `(.L_x_3974) ;  /* 0x0000000000581947 */ /* 0x01ffea0003800000 */
[----:B------:R-:W-:Y:S01]  /*bf30*/  ISETP.GT.AND P1, PT, R15, -0x1, PT ;  /* 0xffffffff0f00780c */ /* 0x000fe20003f24270 */
[----:B------:R-:W-:-:S12]  /*bf40*/  BSSY B0, `(.L_x_3975) ;  /* 0x0000011000007945 */ /* 0x000fd80003800000 */
[----:B------:R-:W-:Y:S05]  /*bf50*/  @P1 BRA `(.L_x_3976) ;  /* 0x0000000000241947 */ /* 0x000fea0003800000 */
[----:B------:R-:W-:Y:S01]  /*bf60*/  IMAD.U32 R151, RZ, RZ, UR50 ;  /* 0x00000032ff977e24 */ /* 0x000fe2000f8e00ff */
[----:B------:R-:W-:-:S04]  /*bf70*/  IADD3 R149, R5, R16, -R17 ;  /* 0x0000001005957210 */ /* 0x000fc80007ffe811 */
[----:B------:R-:W-:Y:S02]  /*bf80*/  ISETP.NE.AND P1, PT, R151, 0x1, PT ;  /* 0x000000019700780c */ /* 0x000fe40003f25270 */
[----:B------:R-:W-:-:S11]  /*bf90*/  LOP3.LUT R149, RZ, R149, RZ, 0x33, !PT ;  /* 0x00000095ff957212 */ /* 0x000fd600078e33ff */
[----:B------:R-:W0:Y:S02]  /*bfa0*/  @P1 LDC.64 R2, c[0x0][0x9e8] ;  /* 0x00027a00ff021b82 */ /* 0x000e240000000a00 */
[----:B0-----:R-:W-:-:S05]  /*bfb0*/  @P1 IMAD.HI.U32 R2, R149, R2, RZ ;  /* 0x0000000295021227 */ /* 0x001fca00078e00ff */
[----:B------:R-:W-:-:S04]  /*bfc0*/  @P1 SHF.R.U32.HI R149, RZ, R3, R2 ;  /* 0x00000003ff951219 */ /* 0x000fc80000011602 */
[----:B------:R-:W-:Y:S01]  /*bfd0*/  LOP3.LUT R149, RZ, R149, RZ, 0x33, !PT ;  /* 0x00000095ff957212 */ /* 0x000fe200078e33ff */
[----:B------:R-:W-:Y:S06]  /*bfe0*/  BRA `(.L_x_3977) ;  /* 0x0000000000187947 */ /* 0x000fec0003800000 */
.L_x_3976:
[----:B------:R-:W-:Y:S02]  /*bff0*/  IMAD.U32 R151, RZ, RZ, UR50 ;  /* 0x00000032ff977e24 */ /* 0x000fe4000f8e00ff */
[----:B------:R-:W-:-:S03]  /*c000*/  IMAD.MOV.U32 R149, RZ, RZ, R15 ;  /* 0x000000ffff957224 */ /* 0x000fc600078e000f */
[----:B------:R-:W-:-:S13]  /*c010*/  ISETP.NE.AND P1, PT, R151, 0x1, PT ;  /* 0x000000019700780c */ /* 0x000fda0003f25270 */
[----:B------:R-:W0:Y:S02]  /*c020*/  @P1 LDC.64 R2, c[0x0][0x9e8] ;  /* 0x00027a00ff021b82 */ /* 0x000e240000000a00 */
[----:B0-----:R-:W-:-:S05]  /*c030*/  @P1 IMAD.HI.U32 R2, R15, R2, RZ ;  /* 0x000000020f021227 */ /* 0x001fca00078e00ff */
[----:B------:R-:W-:-:S07]  /*c040*/  @P1 SHF.R.U32.HI R149, RZ, R3, R2 ;  /* 0x00000003ff951219 */ /* 0x000fce0000011602 */
.L_x_3977:
[----:B------:R-:W-:Y:S05]  /*c050*/  BSYNC B0 ;  /* 0x0000000000007941 */ /* 0x000fea0003800000 */
.L_x_3975:
[----:B------:R-:W-:-:S05]  /*c060*/  IMAD R3, R149, R151, R148 ;  /* 0x0000009795037224 */ /* 0x000fca00078e0294 */
[----:B------:R-:W-:Y:S02]  /*c070*/  VIADDMNMX R152, R3, R151, R152, PT ;  /* 0x0000009703987246 */ /* 0x000fe40003800198 */
[----:B------:R-:W-:-:S07]  /*c080*/  VIMNMX R154, R154, R3, !PT ;  /* 0x000000039a9a7248 */ /* 0x000fce0007fe0100 */
.L_x_3974:
        /* <DEDUP_REMOVED lines=95> */
[----:B------:R-:W-:-:S02]  /*c680*/  ISETP.GT.AND P4, PT, R154, 0x50, !P3 ;  /* 0x000000509a00780c */ /* 0x000fc40005f84270 */
[----:B------:R-:W-:Y:S02]  /*c690*/  IADD3 R144, R158, 0x8, R5 ;  /* 0x000000089e907810 */ /* 0x000fe40007ffe005 */
        /* <DEDUP_REMOVED lines=33> */
.L_x_3980:
[----:B------:R-:W-:Y:S02]  /*c8b0*/  IMAD.U32 R150, RZ, RZ, UR50 ;  /* 0x00000032ff967e24 */ /* 0x000fe4000f8e00ff */
[----:B------:R-:W-:-:S03]  /*c8c0*/  IMAD.MOV.U32 R187, RZ, RZ, R21 ;  /* 0x000000ffffbb7224 */ /* 0x000fc600078e0015 */
[----:B------:R-:W-:-:S13]  /*c8d0*/  ISETP.NE.AND P6, PT, R150, 0x1, PT ;  /* 0x000000019600780c */ /* 0x000fda0003fc5270 */
[----:B------:R-:W0:Y:S02]  /*c8e0*/  @P6 LDC.64 R2, c[0x0][0x9e8] ;  /* 0x00027a00ff026b82 */ /* 0x000e240000000a00 */
[----:B0-----:R-:W-:-:S05]  /*c8f0*/  @P6 IMAD.HI.U32 R2, R21, R2, RZ ;  /* 0x0000000215026227 */ /* 0x001fca00078e00ff */
[----:B------:R-:W-:-:S07]  /*c900*/  @P6 SHF.R.U32.HI R187, RZ, R3, R2 ;  /* 0x00000003ffbb6219 */ /* 0x000fce0000011602 */
.L_x_3981:
[----:B------:R-:W-:Y:S05]  /*c910*/  BSYNC B0 ;  /* 0x0000000000007941 */ /* 0x000fea0003800000 */
.L_x_3979:
[----:B------:R-:W-:-:S05]  /*c920*/  IMAD R3, R187, R150, R148 ;  /* 0x00000096bb037224 */ /* 0x000fca00078e0294 */
[----:B------:R-:W-:Y:S02]  /*c930*/  VIADDMNMX R142, R3, R150, R142, PT ;  /* 0x00000096038e7246 */ /* 0x000fe4000380018e */
[----:B------:R-:W-:-:S07]  /*c940*/  VIMNMX R144, R144, R3, !PT ;  /* 0x0000000390907248 */ /* 0x000fce0007fe0100 */
.L_x_3978:
[C---:B------:R-:W-:Y:S01]  /*c950*/  ISETP.GT.AND P1, PT, R144.reuse, 0x1, !P1 ;  /* 0x000000019000780c */ /* 0x040fe20004f24270 */
[----:B------:R-:W-:Y:S01]  /*c960*/  UMOV UR38, UR36 ;  /* 0x0000002400267c82 */ /* 0x000fe20008000000 */
[----:B------:R-:W-:Y:S01]  /*c970*/  ISETP.GT.AND P2, PT, R144, 0x8, !P2 ;  /* 0x000000089000780c */ /* 0x000fe20005744270 */
[----:B------:R-:W-:Y:S01]  /*c980*/  UMOV UR4, UR37 ;  /* 0x0000002500047c82 */ /* 0x000fe20008000000 */
[C---:B------:R-:W-:Y:S02]  /*c990*/  ISETP.LT.OR P1, PT, R142.reuse, 0x2, P1 ;  /* 0x000000028e00780c */ /* 0x040fe40000f21670 */
[----:B------:R-:W-:Y:S02]  /*c9a0*/  ISETP.LT.OR P2, PT, R142, 0x9, P2 ;  /* 0x000000098e00780c */ /* 0x000fe40001741670 */
[----:B------:R-:W-:Y:S02]  /*c9b0*/  FSEL R215, R10, -INF , !P1 ;  /* 0xff8000000ad77808 */ /* 0x000fe40004800000 */
[----:B------:R-:W-:Y:S01]  /*c9c0*/  ISETP.NE.AND P1, PT, R162, RZ, PT ;  /* 0x000000ffa200720c */ /* 0x000fe20003f25270 */
[----:B------:R-:W0:Y:S01]  /*c9d0*/  LDC R10, c[0x0][0x988] ;  /* 0x00026200ff0a7b82 */ /* 0x000e220000000800 */
[----:B------:R-:W-:-:S02]  /*c9e0*/  FSEL R187, R20, -INF , !P2 ;  /* 0xff80000014bb7808 */ /* 0x000fc40005000000 */
[----:B------:R-:W-:Y:S02]  /*c9f0*/  ISETP.GT.AND P1, PT, R144, 0x9, !P1 ;  /* 0x000000099000780c */ /* 0x000fe40004f24270 */
[----:B------:R-:W-:Y:S02]  /*ca00*/  ISETP.NE.AND P2, PT, R170, RZ, PT ;  /* 0x000000ffaa00720c */ /* 0x000fe40003f45270 */
        /* <DEDUP_REMOVED lines=62> */
[----:B------:R-:W-:Y:S01]  /*cdf0*/  ISETP.NE.AND P1, PT, R182, RZ, PT ;  /* 0x000000ffb600720c */ /* 0x000fe20003f25270 */
[----:B------:R-:W1:Y:S01]  /*ce00*/  SHFL.BFLY PT, R3, R2, 0x2, 0x1f ;  /* 0x0c401f0002037f89 */ /* 0x000e6200000e0000 */
[----:B------:R-:W-:-:S02]  /*ce10*/  ISETP.NE.AND P6, PT, R192, RZ, PT ;  /* 0x000000ffc000720c */ /* 0x000fc40003fc5270 */
[C---:B------:R-:W-:Y:S02]  /*ce20*/  ISETP.GT.AND P1, PT, R144.reuse, 0x31, !P1 ;  /* 0x000000319000780c */ /* 0x040fe40004f24270 */
[----:B------:R-:W-:Y:S02]  /*ce30*/  ISETP.GT.AND P3, PT, R144, 0x50, !P3 ;  /* 0x000000509000780c */ /* 0x000fe40005f64270 */
[----:B------:R-:W-:Y:S02]  /*ce40*/  ISETP.LT.OR P1, PT, R142, 0x32, P1 ;  /* 0x000000328e00780c */ /* 0x000fe40000f21670 */
[----:B------:R-:W-:Y:S02]  /*ce50*/  ISETP.GT.AND P4, PT, R144, 0x51, !P4 ;  /* 0x000000519000780c */ /* 0x000fe40006784270 */
[----:B------:R-:W-:Y:S02]  /*ce60*/  FSEL R121, R134, -INF , !P1 ;  /* 0xff80000086797808 */ /* 0x000fe40004800000 */
[----:B------:R-:W-:-:S02]  /*ce70*/  ISETP.NE.AND P1, PT, R184, RZ, PT ;  /* 0x000000ffb800720c */ /* 0x000fc40003f25270 */
[----:B------:R-:W-:Y:S02]  /*ce80*/  ISETP.LT.OR P3, PT, R142, 0x51, P3 ;  /* 0x000000518e00780c */ /* 0x000fe40001f61670 */
[C---:B------:R-:W-:Y:S02]  /*ce90*/  ISETP.GT.AND P1, PT, R144.reuse, 0x38, !P1 ;  /* 0x000000389000780c */ /* 0x040fe40004f24270 */
[----:B------:R-:W-:Y:S02]  /*cea0*/  ISETP.GT.AND P5, PT, R144, 0x58, !P5 ;  /* 0x000000589000780c */ /* 0x000fe40006fa4270 */
[C---:B------:R-:W-:Y:S02]  /*ceb0*/  ISETP.LT.OR P1, PT, R142.reuse, 0x39, P1 ;  /* 0x000000398e00780c */ /* 0x040fe40000f21670 */
[----:B------:R-:W-:Y:S02]  /*cec0*/  ISETP.LT.OR P4, PT, R142, 0x52, P4 ;  /* 0x000000528e00780c */ /* 0x000fe40002781670 */
[----:B------:R-:W-:-:S02]  /*ced0*/  FSEL R125, R136, -INF , !P1 ;  /* 0xff800000887d7808 */ /* 0x000fc40004800000 */
[----:B------:R-:W-:Y:S02]  /*cee0*/  ISETP.NE.AND P1, PT, R186, RZ, PT ;  /* 0x000000ffba00720c */ /* 0x000fe40003f25270 */
[----:B-1----:R-:W-:Y:S02]  /*cef0*/  FMNMX.FTZ R3, R2, R3, !PT ;  /* 0x0000000302037209 */ /* 0x002fe40007810000 */
[----:B------:R-:W-:Y:S02]  /*cf00*/  ISETP.GT.AND P1, PT, R144, 0x39, !P1 ;  /* 0x000000399000780c */ /* 0x000fe40004f24270 */
[C---:B------:R-:W-:Y:S01]  /*cf10*/  ISETP.LT.OR P5, PT, R142.reuse, 0x59, P5 ;  /* 0x000000598e00780c */ /* 0x040fe20002fa1670 */
[----:B------:R-:W1:Y:S01]  /*cf20*/  SHFL.BFLY PT, R4, R3, 0x1, 0x1f ;  /* 0x0c201f0003047f89 */ /* 0x000e6200000e0000 */
[----:B------:R-:W-:-:S04]  /*cf30*/  ISETP.LT.OR P1, PT, R142, 0x3a, P1 ;  /* 0x0000003a8e00780c */ /* 0x000fc80000f21670 */
[----:B------:R-:W-:Y:S02]  /*cf40*/  FSEL R135, R135, -INF , !P1 ;  /* 0xff80000087877808 */ /* 0x000fe40004800000 */
[----:B------:R-:W-:-:S04]  /*cf50*/  ISETP.NE.AND P1, PT, R188, RZ, PT ;  /* 0x000000ffbc00720c */ /* 0x000fc80003f25270 */
[----:B------:R-:W-:-:S04]  /*cf60*/  ISETP.GT.AND P1, PT, R144, 0x40, !P1 ;  /* 0x000000409000780c */ /* 0x000fc80004f24270 */
[----:B------:R-:W-:-:S04]  /*cf70*/  ISETP.LT.OR P1, PT, R142, 0x41, P1 ;  /* 0x000000418e00780c */ /* 0x000fc80000f21670 */
[----:B------:R-:W-:Y:S02]  /*cf80*/  FSEL R123, R138, -INF , !P1 ;  /* 0xff8000008a7b7808 */ /* 0x000fe40004800000 */
[----:B------:R-:W-:Y:S02]  /*cf90*/  ISETP.NE.AND P1, PT, R190, RZ, PT ;  /* 0x000000ffbe00720c */ /* 0x000fe40003f25270 */
[----:B-1----:R-:W-:Y:S02]  /*cfa0*/  FMNMX.FTZ R4, R3, R4, !PT ;  /* 0x0000000403047209 */ /* 0x002fe40007810000 */
        /* <DEDUP_REMOVED lines=61> */
[-C--:B------:R-:W-:Y:S01]  /*d380*/  FFMA.FTZ R151, R167, R10.reuse, -R0 ;  /* 0x0000000aa7977223 */ /* 0x080fe20000010800 */
[----:B------:R-:W-:Y:S01]  /*d390*/  FMUL.FTZ R0, R153, R10 ;  /* 0x0000000a99007220 */ /* 0x000fe20000410000 */
[----:B------:R-:W-:Y:S01]  /*d3a0*/  FMNMX.FTZ R2, R129, R2, !PT ;  /* 0x0000000281027209 */ /* 0x000fe20007810000 */
[----:B------:R-:W-:Y:S01]  /*d3b0*/  MUFU.EX2 R219, R219 ;  /* 0x000000db00db7308 */ /* 0x000fe20000000800 */
[----:B------:R-:W-:-:S02]  /*d3c0*/  LOP3.LUT P6, RZ, R194, 0x7f, RZ, 0xc0, !PT ;  /* 0x0000007fc2ff7812 */ /* 0x000fc400078cc0ff */
[----:B------:R-:W-:-:S04]  /*d3d0*/  FMNMX.FTZ R2, R121, R2, !PT ;  /* 0x0000000279027209 */ /* 0x000fc80007810000 */
[----:B------:R-:W-:Y:S01]  /*d3e0*/  FMNMX.FTZ R2, R125, R2, !PT ;  /* 0x000000027d027209 */ /* 0x000fe20007810000 */
[----:B------:R-:W0:Y:S03]  /*d3f0*/  MUFU.EX2 R0, R0 ;  /* 0x0000000000007308 */ /* 0x000e260000000800 */
[----:B------:R-:W-:-:S04]  /*d400*/  FMNMX.FTZ R2, R135, R2, !PT ;  /* 0x0000000287027209 */ /* 0x000fc80007810000 */
        /* <DEDUP_REMOVED lines=13> */
[----:B------:R-:W-:Y:S01]  /*d4e0*/  MUFU.EX2 R184, R184 ;  /* 0x000000b800b87308 */ /* 0x000fe20000000800 */
[----:B--2---:R-:W-:Y:S02]  /*d4f0*/  FADD.FTZ R132, R190, R9 ;  /* 0x00000009be847221 */ /* 0x004fe40000010000 */
[----:B------:R-:W-:-:S05]  /*d500*/  FMNMX.FTZ R2, R179, R2, !PT ;  /* 0x00000002b3027209 */ /* 0x000fca0007810000 */
[----:B------:R-:W1:Y:S01]  /*d510*/  SHFL.BFLY PT, R3, R2, 0x2, 0x1f ;  /* 0x0c401f0002037f89 */ /* 0x000e6200000e0000 */
[----:B------:R-:W-:Y:S01]  /*d520*/  MUFU.EX2 R173, R173 ;  /* 0x000000ad00ad7308 */ /* 0x000fe20000000800 */
[C---:B0-----:R-:W-:Y:S01]  /*d530*/  FADD.FTZ R9, R171.reuse, R132 ;  /* 0x00000084ab097221 */ /* 0x041fe20000010000 */
[----:B------:R-:W-:-:S06]  /*d540*/  F2FP.BF16.F32.PACK_AB R190, R171, R190 ;  /* 0x000000beabbe723e */ /* 0x000fcc00000010ff */
[----:B------:R-:W-:Y:S08]  /*d550*/  MUFU.EX2 R186, R186 ;  /* 0x000000ba00ba7308 */ /* 0x000ff00000000800 */
[----:B------:R-:W-:Y:S01]  /*d560*/  MUFU.EX2 R169, R169 ;  /* 0x000000a900a97308 */ /* 0x000fe20000000800 */
[----:B-1----:R-:W-:-:S07]  /*d570*/  FMNMX.FTZ R3, R2, R3, !PT ;  /* 0x0000000302037209 */ /* 0x002fce0007810000 */
[----:B------:R-:W-:Y:S01]  /*d580*/  MUFU.EX2 R180, R180 ;  /* 0x000000b400b47308 */ /* 0x000fe20000000800 */
[----:B------:R-:W0:Y:S07]  /*d590*/  SHFL.BFLY PT, R2, R3, 0x1, 0x1f ;  /* 0x0c201f0003027f89 */ /* 0x000e2e00000e0000 */
[----:B------:R-:W-:Y:S08]  /*d5a0*/  MUFU.EX2 R182, R182 ;  /* 0x000000b600b67308 */ /* 0x000ff00000000800 */
[----:B------:R-:W-:Y:S08]  /*d5b0*/  MUFU.EX2 R133, R133 ;  /* 0x0000008500857308 */ /* 0x000ff00000000800 */
[----:B------:R-:W-:Y:S01]  /*d5c0*/  MUFU.EX2 R176, R176 ;  /* 0x000000b000b07308 */ /* 0x000fe20000000800 */
[----:B0-----:R-:W-:-:S04]  /*d5d0*/  FMNMX.FTZ R3, R3, R2, !PT ;  /* 0x0000000203037209 */ /* 0x001fc80007810000 */
[C---:B------:R-:W-:Y:S01]  /*d5e0*/  FSETP.NEU.FTZ.AND P1, PT, R3.reuse, -INF , PT ;  /* 0xff8000000300780b */ /* 0x040fe20003f3d000 */
[CC--:B------:R-:W-:Y:S02]  /*d5f0*/  FMUL.FTZ R122, R3.reuse, R10.reuse ;  /* 0x0000000a037a7220 */ /* 0x0c0fe40000410000 */
[----:B------:R-:W-:Y:S01]  /*d600*/  MUFU.EX2 R141, R141 ;  /* 0x0000008d008d7308 */ /* 0x000fe20000000800 */
[----:B------:R-:W-:Y:S02]  /*d610*/  FSEL R157, R3, RZ, P1 ;  /* 0x000000ff039d7208 */ /* 0x000fe40000800000 */
[----:B------:R-:W-:Y:S02]  /*d620*/  FSEL R122, R122, RZ, P1 ;  /* 0x000000ff7a7a7208 */ /* 0x000fe40000800000 */
[----:B------:R-:W-:Y:S01]  /*d630*/  ISETP.GT.AND P1, PT, R11, UR61, PT ;  /* 0x0000003d0b007c0c */ /* 0x000fe2000bf24270 */
[----:B------:R-:W-:Y:S02]  /*d640*/  FADD.FTZ R157, -R157, R14 ;  /* 0x0000000e9d9d7221 */ /* 0x000fe40000010100 */
[----:B------:R-:W-:Y:S01]  /*d650*/  MUFU.EX2 R178, R178 ;  /* 0x000000b200b27308 */ /* 0x000fe20000000800 */
[-CC-:B------:R-:W-:Y:S01]  /*d660*/  FFMA.FTZ R153, R221, R10.reuse, -R122.reuse ;  /* 0x0000000add997223 */ /* 0x180fe2000001087a */
        /* <DEDUP_REMOVED lines=18> */
[----:B------:R-:W-:Y:S01]  /*d790*/  FFMA.FTZ R137, R137, R10, -R122 ;  /* 0x0000000a89897223 */ /* 0x000fe2000001087a */
[----:B------:R-:W-:-:S02]  /*d7a0*/  IMAD.U32 R129, RZ, RZ, UR7 ;  /* 0x00000007ff817e24 */ /* 0x000fc4000f8e00ff */
[-CC-:B------:R-:W-:Y:S01]  /*d7b0*/  FFMA.FTZ R139, R139, R10.reuse, -R122.reuse ;  /* 0x0000000a8b8b7223 */ /* 0x180fe2000001087a */
[-CC-:B------:R-:W-:Y:S01]  /*d7c0*/  FFMA.FTZ R217, R217, R10.reuse, -R122.reuse ;  /* 0x0000000ad9d97223 */ /* 0x180fe2000001087a */
[----:B------:R-:W0:Y:S01]  /*d7d0*/  MUFU.EX2 R12, R12 ;  /* 0x0000000c000c7308 */ /* 0x000e220000000800 */
[----:B------:R-:W-:Y:S02]  /*d7e0*/  @!P6 VIADD R129, R129, 0x30860 ;  /* 0x000308608181e836 */ /* 0x000fe40000000000 */
[-CC-:B------:R-:W-:Y:S01]  /*d7f0*/  FFMA.FTZ R175, R175, R10.reuse, -R122.reuse ;  /* 0x0000000aafaf7223 */ /* 0x180fe2000001087a */
[-CC-:B------:R-:W-:Y:S01]  /*d800*/  FFMA.FTZ R165, R165, R10.reuse, -R122.reuse ;  /* 0x0000000aa5a57223 */ /* 0x180fe2000001087a */
[----:B------:R-:W-:Y:S01]  /*d810*/  FFMA.FTZ R177, R177, R10, -R122 ;  /* 0x0000000ab1b17223 */ /* 0x000fe2000001087a */
[----:B------:R-:W-:Y:S01]  /*d820*/  VIADD R11, R11, 0xffffffff ;  /* 0xffffffff0b0b7836 */ /* 0x000fe20000000000 */
[----:B------:R-:W-:Y:S01]  /*d830*/  @!P6 PRMT R129, RZ, 0x654, R129 ;  /* 0x00000654ff81e816 */ /* 0x000fe20000000081 */
[----:B------:R-:W-:Y:S03]  /*d840*/  MUFU.EX2 R20, R20 ;  /* 0x0000001400147308 */ /* 0x000fe60000000800 */
[----:B------:R1:W-:Y:S05]  /*d850*/  @!P6 SYNCS.ARRIVE.TRANS64.RED.A1T0 RZ, [R129+URZ], RZ ;  /* 0x000000ff81ffe9a7 */ /* 0x0003ea000810043f */
[----:B------:R-:W2:Y:S01]  /*d860*/  MUFU.EX2 R155, R155 ;  /* 0x0000009b009b7308 */ /* 0x000ea20000000800 */
[----:B0-----:R-:W-:-:S07]  /*d870*/  F2FP.BF16.F32.PACK_AB R189, R12, R153 ;  /* 0x000000990cbd723e */ /* 0x001fce00000010ff */
[----:B------:R0:W-:Y:S08]  /*d880*/  MUFU.EX2 R14, R130 ;  /* 0x00000082000e7308 */ /* 0x0001f00000000800 */
[----:B------:R-:W3:Y:S01]  /*d890*/  MUFU.EX2 R185, R185 ;  /* 0x000000b900b97308 */ /* 0x000ee20000000800 */
[----:B0-----:R-:W-:Y:S01]  /*d8a0*/  FADD.FTZ R130, R184, R9 ;  /* 0x00000009b8827221 */ /* 0x001fe20000010000 */
[----:B------:R-:W-:Y:S01]  /*d8b0*/  FFMA.FTZ R9, R2, R8, R153 ;  /* 0x0000000802097223 */ /* 0x000fe20000010099 */
[----:B------:R-:W-:-:S02]  /*d8c0*/  F2FP.BF16.F32.PACK_AB R184, R173, R184 ;  /* 0x000000b8adb8723e */ /* 0x000fc400000010ff */
[----:B------:R-:W-:Y:S01]  /*d8d0*/  FADD.FTZ R121, R173, R130 ;  /* 0x00000082ad797221 */ /* 0x000fe20000010000 */
[----:B------:R-:W-:Y:S01]  /*d8e0*/  FADD.FTZ R9, R12, R9 ;  /* 0x000000090c097221 */ /* 0x000fe20000010000 */
[----:B--2---:R-:W-:Y:S01]  /*d8f0*/  F2FP.BF16.F32.PACK_AB R191, R155, R20 ;  /* 0x000000149bbf723e */ /* 0x004fe200000010ff */
[----:B------:R-:W0:Y:S01]  /*d900*/  MUFU.EX2 R120, R120 ;  /* 0x0000007800787308 */ /* 0x000e220000000800 */
[----:B------:R-:W-:Y:S01]  /*d910*/  FADD.FTZ R132, R186, R121 ;  /* 0x00000079ba847221 */ /* 0x000fe20000010000 */
[----:B------:R-:W-:Y:S01]  /*d920*/  FADD.FTZ R130, R20, R9 ;  /* 0x0000000914827221 */ /* 0x000fe20000010000 */
[-CC-:B------:R-:W-:Y:S01]  /*d930*/  FFMA.FTZ R121, R135, R10.reuse, -R122.reuse ;  /* 0x0000000a87797223 */ /* 0x180fe2000001087a */
[----:B------:R-:W-:Y:S01]  /*d940*/  FFMA.FTZ R122, R179, R10, -R122 ;  /* 0x0000000ab37a7223 */ /* 0x000fe2000001087a */
[----:B------:R-:W-:Y:S01]  /*d950*/  FADD.FTZ R9, R169, R132 ;  /* 0x00000084a9097221 */ /* 0x000fe20000010000 */
[----:B------:R-:W-:Y:S01]  /*d960*/  FADD.FTZ R130, R155, R130 ;  /* 0x000000829b827221 */ /* 0x000fe20000010000 */
[----:B------:R-:W-:Y:S01]  /*d970*/  F2FP.BF16.F32.PACK_AB R186, R169, R186 ;  /* 0x000000baa9ba723e */ /* 0x000fe200000010ff */
[----:B------:R-:W2:Y:S01]  /*d980*/  MUFU.EX2 R187, R187 ;  /* 0x000000bb00bb7308 */ /* 0x000ea20000000800 */
[----:B------:R-:W-:Y:S01]  /*d990*/  FADD.FTZ R132, R180, R9 ;  /* 0x00000009b4847221 */ /* 0x000fe20000010000 */
[----:B---3--:R-:W-:Y:S01]  /*d9a0*/  FADD.FTZ R9, R185, R130 ;  /* 0x00000082b9097221 */ /* 0x008fe20000010000 */
[----:B------:R-:W-:Y:S01]  /*d9b0*/  F2FP.BF16.F32.PACK_AB R180, R131, R180 ;  /* 0x000000b483b4723e */ /* 0x000fe200000010ff */
[----:B------:R-:W-:-:S04]  /*d9c0*/  IMAD.MOV.U32 R12, RZ, RZ, R4 ;  /* 0x000000ffff0c7224 */ /* 0x000fc800078e0004 */
[----:B------:R-:W3:Y:S01]  /*d9d0*/  MUFU.EX2 R124, R124 ;  /* 0x0000007c007c7308 */ /* 0x000ee20000000800 */
[C---:B0-----:R-:W-:Y:S01]  /*d9e0*/  FADD.FTZ R130, R120.reuse, R9 ;  /* 0x0000000978827221 */ /* 0x041fe20000010000 */
[----:B------:R-:W-:-:S06]  /*d9f0*/  F2FP.BF16.F32.PACK_AB R185, R120, R185 ;  /* 0x000000b978b9723e */ /* 0x000fcc00000010ff */
[----:B------:R-:W0:Y:S01]  /*da00*/  MUFU.EX2 R181, R181 ;  /* 0x000000b500b57308 */ /* 0x000e220000000800 */
[----:B--2---:R-:W-:-:S07]  /*da10*/  FADD.FTZ R9, R187, R130 ;  /* 0x00000082bb097221 */ /* 0x004fce0000010000 */
[----:B------:R-:W2:Y:S01]  /*da20*/  MUFU.EX2 R126, R126 ;  /* 0x0000007e007e7308 */ /* 0x000ea20000000800 */
[C---:B---3--:R-:W-:Y:S01]  /*da30*/  FADD.FTZ R130, R124.reuse, R9 ;  /* 0x000000097c827221 */ /* 0x048fe20000010000 */
[----:B------:R-:W-:-:S06]  /*da40*/  F2FP.BF16.F32.PACK_AB R187, R124, R187 ;  /* 0x000000bb7cbb723e */ /* 0x000fcc00000010ff */
[----:B------:R-:W3:Y:S01]  /*da50*/  MUFU.EX2 R183, R183 ;  /* 0x000000b700b77308 */ /* 0x000ee20000000800 */
[----:B0-----:R-:W-:-:S07]  /*da60*/  FADD.FTZ R9, R181, R130 ;  /* 0x00000082b5097221 */ /* 0x001fce0000010000 */
[----:B------:R-:W0:Y:S01]  /*da70*/  MUFU.EX2 R127, R127 ;  /* 0x0000007f007f7308 */ /* 0x000e220000000800 */
[C---:B--2---:R-:W-:Y:S01]  /*da80*/  FADD.FTZ R130, R126.reuse, R9 ;  /* 0x000000097e827221 */ /* 0x044fe20000010000 */
[----:B------:R-:W-:-:S06]  /*da90*/  F2FP.BF16.F32.PACK_AB R181, R126, R181 ;  /* 0x000000b57eb5723e */ /* 0x000fcc00000010ff */
[----:B------:R-:W2:Y:S01]  /*daa0*/  MUFU.EX2 R128, R128 ;  /* 0x0000008000807308 */ /* 0x000ea20000000800 */
[----:B---3--:R-:W-:Y:S01]  /*dab0*/  FADD.FTZ R9, R183, R130 ;  /* 0x00000082b7097221 */ /* 0x008fe20000010000 */
[----:B------:R-:W-:-:S03]  /*dac0*/  F2FP.BF16.F32.PACK_AB R183, R14, R183 ;  /* 0x000000b70eb7723e */ /* 0x000fc600000010ff */
[----:B------:R-:W-:Y:S01]  /*dad0*/  FADD.FTZ R130, R14, R9 ;  /* 0x000000090e827221 */ /* 0x000fe20000010000 */
[----:B------:R-:W-:Y:S02]  /*dae0*/  IMAD.MOV.U32 R14, RZ, RZ, R3 ;  /* 0x000000ffff0e7224 */ /* 0x000fe400078e0003 */
[----:B------:R3:W4:Y:S01]  /*daf0*/  MUFU.EX2 R8, R125 ;  /* 0x0000007d00087308 */ /* 0x0007220000000800 */
[----:B0-----:R-:W-:-:S07]  /*db00*/  FADD.FTZ R9, R127, R130 ;  /* 0x000000827f097221 */ /* 0x001fce0000010000 */
[----:B------:R-:W0:Y:S01]  /*db10*/  MUFU.EX2 R143, R143 ;  /* 0x0000008f008f7308 */ /* 0x000e220000000800 */
[----:B---3--:R-:W-:Y:S01]  /*db20*/  FADD.FTZ R125, R131, R132 ;  /* 0x00000084837d7221 */ /* 0x008fe20000010000 */
[----:B--2---:R-:W-:-:S03]  /*db30*/  FADD.FTZ R9, R128, R9 ;  /* 0x0000000980097221 */ /* 0x004fc60000010000 */
[----:B------:R-:W-:Y:S01]  /*db40*/  FADD.FTZ R132, R182, R125 ;  /* 0x0000007db6847221 */ /* 0x000fe20000010000 */
[C---:B------:R-:W-:Y:S02]  /*db50*/  F2FP.BF16.F32.PACK_AB R182, R133.reuse, R182 ;  /* 0x000000b685b6723e */ /* 0x040fe400000010ff */
[----:B------:R-:W2:Y:S01]  /*db60*/  MUFU.EX2 R121, R121 ;  /* 0x0000007900797308 */ /* 0x000ea20000000800 */
[----:B------:R-:W-:Y:S01]  /*db70*/  FADD.FTZ R125, R133, R132 ;  /* 0x00000084857d7221 */ /* 0x000fe20000010000 */
[----:B----4-:R-:W-:-:S03]  /*db80*/  FADD.FTZ R130, R8, R9 ;  /* 0x0000000908827221 */ /* 0x010fc60000010000 */
[----:B------:R-:W-:Y:S01]  /*db90*/  FADD.FTZ R132, R176, R125 ;  /* 0x0000007db0847221 */ /* 0x000fe20000010000 */
[C---:B------:R-:W-:Y:S02]  /*dba0*/  F2FP.BF16.F32.PACK_AB R176, R141.reuse, R176 ;  /* 0x000000b08db0723e */ /* 0x040fe400000010ff */
[----:B------:R-:W3:Y:S01]  /*dbb0*/  MUFU.EX2 R172, R172 ;  /* 0x000000ac00ac7308 */ /* 0x000ee20000000800 */
[----:B------:R-:W-:-:S04]  /*dbc0*/  FADD.FTZ R125, R141, R132 ;  /* 0x000000848d7d7221 */ /* 0x000fc80000010000 */
[----:B------:R-:W-:Y:S01]  /*dbd0*/  FADD.FTZ R132, R178, R125 ;  /* 0x0000007db2847221 */ /* 0x000fe20000010000 */
[C---:B0-----:R-:W-:Y:S02]  /*dbe0*/  F2FP.BF16.F32.PACK_AB R178, R143.reuse, R178 ;  /* 0x000000b28fb2723e */ /* 0x041fe400000010ff */
[----:B------:R-:W0:Y:S01]  /*dbf0*/  MUFU.EX2 R123, R123 ;  /* 0x0000007b007b7308 */ /* 0x000e220000000800 */
[----:B------:R-:W-:Y:S01]  /*dc00*/  FADD.FTZ R125, R143, R132 ;  /* 0x000000848f7d7221 */ /* 0x000fe20000010000 */
[C---:B--2---:R-:W-:Y:S01]  /*dc10*/  FADD.FTZ R130, R121.reuse, R130 ;  /* 0x0000008279827221 */ /* 0x044fe20000010000 */
[----:B------:R-:W-:-:S05]  /*dc20*/  F2FP.BF16.F32.PACK_AB R179, R121, R8 ;  /* 0x0000000879b3723e */ /* 0x000fca00000010ff */
        /* <DEDUP_REMOVED lines=8> */
[C---:B---3--:R-:W-:Y:S01]  /*dcb0*/  FADD.FTZ R130, R137.reuse, R130 ;  /* 0x0000008289827221 */ /* 0x048fe20000010000 */
[----:B------:R-:W-:-:S06]  /*dcc0*/  F2FP.BF16.F32.PACK_AB R173, R137, R123 ;  /* 0x0000007b89ad723e */ /* 0x000fcc00000010ff */
[----:B------:R-:W3:Y:S01]  /*dcd0*/  MUFU.EX2 R147, R147 ;  /* 0x0000009300937308 */ /* 0x000ee20000000800 */
[----:B0-----:R-:W-:-:S07]  /*dce0*/  FADD.FTZ R132, R174, R125 ;  /* 0x0000007dae847221 */ /* 0x001fce0000010000 */
[----:B------:R-:W0:Y:S01]  /*dcf0*/  MUFU.EX2 R217, R217 ;  /* 0x000000d900d97308 */ /* 0x000e220000000800 */
[----:B--2---:R-:W-:-:S07]  /*dd00*/  FADD.FTZ R130, R139, R130 ;  /* 0x000000828b827221 */ /* 0x004fce0000010000 */
[----:B------:R-:W2:Y:S01]  /*dd10*/  MUFU.EX2 R168, R168 ;  /* 0x000000a800a87308 */ /* 0x000ea20000000800 */
[C---:B---3--:R-:W-:Y:S01]  /*dd20*/  FADD.FTZ R9, R147.reuse, R132 ;  /* 0x0000008493097221 */ /* 0x048fe20000010000 */
[----:B------:R-:W-:-:S06]  /*dd30*/  F2FP.BF16.F32.PACK_AB R174, R147, R174 ;  /* 0x000000ae93ae723e */ /* 0x000fcc00000010ff */
[----:B-1----:R1:W3:Y:S01]  /*dd40*/  MUFU.EX2 R129, R175 ;  /* 0x000000af00817308 */ /* 0x0022e20000000800 */
[----:B0-----:R-:W-:-:S07]  /*dd50*/  FADD.FTZ R130, R217, R130 ;  /* 0x00000082d9827221 */ /* 0x001fce0000010000 */
[----:B------:R-:W0:Y:S01]  /*dd60*/  MUFU.EX2 R149, R149 ;  /* 0x0000009500957308 */ /* 0x000e220000000800 */
[----:B--2---:R-:W-:Y:S01]  /*dd70*/  FADD.FTZ R132, R168, R9 ;  /* 0x00000009a8847221 */ /* 0x004fe20000010000 */
[----:B-1----:R-:W-:-:S06]  /*dd80*/  F2FP.BF16.F32.PACK_AB R175, R217, R139 ;  /* 0x0000008bd9af723e */ /* 0x002fcc00000010ff */
[----:B------:R-:W1:Y:S01]  /*dd90*/  MUFU.EX2 R165, R165 ;  /* 0x000000a500a57308 */ /* 0x000e620000000800 */
[----:B---3--:R-:W-:-:S07]  /*dda0*/  FADD.FTZ R130, R129, R130 ;  /* 0x0000008281827221 */ /* 0x008fce0000010000 */
[----:B------:R-:W2:Y:S01]  /*ddb0*/  MUFU.EX2 R170, R170 ;  /* 0x000000aa00aa7308 */ /* 0x000ea20000000800 */
[C---:B0-----:R-:W-:Y:S01]  /*ddc0*/  FADD.FTZ R9, R149.reuse, R132 ;  /* 0x0000008495097221 */ /* 0x041fe20000010000 */
[----:B------:R-:W-:-:S06]  /*ddd0*/  F2FP.BF16.F32.PACK_AB R168, R149, R168 ;  /* 0x000000a895a8723e */ /* 0x000fcc00000010ff */
[----:B------:R0:W3:Y:S01]  /*dde0*/  MUFU.EX2 R171, R177 ;  /* 0x000000b100ab7308 */ /* 0x0000e20000000800 */
[C---:B-1----:R-:W-:Y:S01]  /*ddf0*/  FADD.FTZ R130, R165.reuse, R130 ;  /* 0x00000082a5827221 */ /* 0x042fe20000010000 */
[----:B------:R-:W-:-:S06]  /*de00*/  F2FP.BF16.F32.PACK_AB R169, R165, R129 ;  /* 0x00000081a5a9723e */ /* 0x000fcc00000010ff */
[----:B------:R-:W1:Y:S01]  /*de10*/  MUFU.EX2 R151, R151 ;  /* 0x0000009700977308 */ /* 0x000e620000000800 */
[----:B--2---:R-:W-:Y:S01]  /*de20*/  FADD.FTZ R132, R170, R9 ;  /* 0x00000009aa847221 */ /* 0x004fe20000010000 */
[----:B0-----:R-:W-:-:S06]  /*de30*/  F2FP.BF16.F32.PACK_AB R177, R128, R127 ;  /* 0x0000007f80b1723e */ /* 0x001fcc00000010ff */
[----:B------:R-:W0:Y:S01]  /*de40*/  MUFU.EX2 R122, R122 ;  /* 0x0000007a007a7308 */ /* 0x000e220000000800 */
[----:B---3--:R-:W-:Y:S01]  /*de50*/  FADD.FTZ R130, R171, R130 ;  /* 0x00000082ab827221 */ /* 0x008fe20000010000 */
[C---:B-1----:R-:W-:Y:S01]  /*de60*/  FADD.FTZ R9, R151.reuse, R132 ;  /* 0x0000008497097221 */ /* 0x042fe20000010000 */
[----:B------:R-:W-:Y:S02]  /*de70*/  F2FP.BF16.F32.PACK_AB R170, R151, R170 ;  /* 0x000000aa97aa723e */ /* 0x000fe400000010ff */
[C---:B0-----:R-:W-:Y:S01]  /*de80*/  FADD.FTZ R8, R122.reuse, R130 ;  /* 0x000000827a087221 */ /* 0x041fe20000010000 */
[----:B------:R-:W-:Y:S01]  /*de90*/  F2FP.BF16.F32.PACK_AB R171, R122, R171 ;  /* 0x000000ab7aab723e */ /* 0x000fe200000010ff */
[----:B------:R-:W-:Y:S06]  /*dea0*/  @P1 BRA `(.L_x_3982) ;  /* 0xffffffc800d01947 */ /* 0x000fec000383ffff */
.L_x_3965:
        /* <DEDUP_REMOVED lines=99> */
.L_x_3983:
[----:B------:R-:W-:Y:S01]  /*e4e0*/  ULEA UR5, UR37, UR39, 0x3 ;  /* 0x0000002725057291 */ /* 0x000fe2000f8e183f */
[----:B------:R-:W-:-:S05]  /*e4f0*/  IMAD.U32 R0, RZ, RZ, UR36 ;  /* 0x00000024ff007e24 */ /* 0x000fca000f8e00ff */
[----:B------:R-:W-:-:S04]  /*e500*/  SHF.L.U32 R0, R0, 0x1f, RZ ;  /* 0x0000001f00007819 */ /* 0x000fc800000006ff */
[----:B------:R0:W1:Y:S01]  /*e510*/  SYNCS.PHASECHK.TRANS64.TRYWAIT P1, [UR5+0x30850], R0 ;  /* 0x03085000ff0075a7 */ /* 0x0000620008020145 */
[----:B------:R-:W-:Y:S05]  /*e520*/  @!P0 BRA `(.L_x_3984) ;  /* 0x0000000000048947 */ /* 0x000fea0003800000 */
[----:B------:R-:W-:Y:S01]  /*e530*/  BPT.TRAP 0x1 ;  /* 0x000000040000795c */ /* 0x000fe20000300000 */
.L_x_3984:
[----:B-1----:R-:W-:Y:S05]  /*e540*/  @P1 BRA `(.L_x_3985) ;  /* 0x0000000000081947 */ /* 0x002fea0003800000 */
[----:B------:R-:W1:Y:S02]  /*e550*/  SYNCS.PHASECHK.TRANS64.TRYWAIT P0, [UR5+0x30850], R0 ;  /* 0x03085000ff0075a7 */ /* 0x000e640008000145 */
[----:B-1----:R-:W-:Y:S05]  /*e560*/  @!P0 BRA `(.L_x_3986) ;  /* 0x0000008800c48947 */ /* 0x002fea0003800000 */
.L_x_3985:
[----:B------:R-:W-:Y:S01]  /*e570*/  UIADD3 UR39, UR39, 0x400, URZ ;  /* 0x0000040027277890 */ /* 0x000fe2000fffe03f */
[----:B------:R-:W-:Y:S01]  /*e580*/  WARPGROUP.ARRIVE ;  /* 0x00000000000079c5 */ /* 0x000fe20000000000 */
[----:B------:R-:W-:Y:S01]  /*e590*/  UMOV UR7, 0x40000040 ;  /* 0x4000004000077882 */ /* 0x000fe20000000000 */
[----:B-1----:R-:W1:Y:S01]  /*e5a0*/  SHFL.BFLY PT, R5, R8, 0x2, 0x1f ;  /* 0x0c401f0008057f89 */ /* 0x002e6200000e0000 */
[----:B------:R-:W-:Y:S01]  /*e5b0*/  USHF.R.U32.HI UR39, URZ, 0x4, UR39 ;  /* 0x000000043f277899 */ /* 0x000fe20008011627 */
[----:B------:R-:W-:Y:S01]  /*e5c0*/  IMAD.U32 R14, RZ, RZ, UR5 ;  /* 0x00000005ff0e7e24 */ /* 0x000fe2000f8e00ff */
[----:B------:R-:W-:Y:S01]  /*e5d0*/  R2UR UR8, R199 ;  /* 0x00000000c70872ca */ /* 0x000fe200000e0000 */
[----:B0-----:R-:W0:Y:S01]  /*e5e0*/  SHFL.BFLY PT, R0, R9, 0x2, 0x1f ;  /* 0x0c401f0009007f89 */ /* 0x001e2200000e0000 */
[----:B------:R-:W-:Y:S01]  /*e5f0*/  ULOP3.LUT UR39, UR39, 0x3fff, URZ, 0xc0, !UPT ;  /* 0x00003fff27277892 */ /* 0x000fe2000f8ec03f */
[----:B------:R-:W2:Y:S03]  /*e600*/  S2R R13, SR_TID.X ;  /* 0x00000000000d7919 */ /* 0x000ea60000002100 */
        /* <DEDUP_REMOVED lines=8> */
[----:B-1----:R-:W-:Y:S01]  /*e690*/  FADD.FTZ R2, R5, R8 ;  /* 0x0000000805027221 */ /* 0x002fe20000010000 */
[----:B------:R-:W-:Y:S01]  /*e6a0*/  UMOV UR7, 0x40000040 ;  /* 0x4000004000077882 */ /* 0x000fe20000000000 */
[----:B------:R-:W-:-:S02]  /*e6b0*/  IMAD.MOV.U32 R8, RZ, RZ, RZ ;  /* 0x000000ffff087224 */ /* 0x000fc400078e00ff */
[----:B0-----:R-:W-:Y:S01]  /*e6c0*/  FADD.FTZ R0, R0, R9 ;  /* 0x0000000900007221 */ /* 0x001fe20000010000 */
[----:B------:R-:W-:Y:S01]  /*e6d0*/  IMAD.U32 R199, RZ, RZ, UR8 ;  /* 0x00000008ffc77e24 */ /* 0x000fe2000f8e00ff */
[----:B------:R-:W0:Y:S01]  /*e6e0*/  SHFL.BFLY PT, R7, R2, 0x1, 0x1f ;  /* 0x0c201f0002077f89 */ /* 0x000e2200000e0000 */
[----:B------:R-:W-:-:S03]  /*e6f0*/  USEL UR37, UR37, URZ, UP0 ;  /* 0x0000003f25257287 */ /* 0x000fc60008000000 */
[----:B------:R-:W1:Y:S01]  /*e700*/  SHFL.BFLY PT, R5, R0, 0x1, 0x1f ;  /* 0x0c201f0000057f89 */ /* 0x000e6200000e0000 */
[----:B--2---:R-:W-:Y:S01]  /*e710*/  LOP3.LUT P2, RZ, R13, 0x7f, RZ, 0xc0, !PT ;  /* 0x0000007f0dff7812 */ /* 0x004fe2000784c0ff */
[----:B0-----:R-:W-:Y:S01]  /*e720*/  FADD.FTZ R12, R2, R7 ;  /* 0x00000007020c7221 */ /* 0x001fe20000010000 */
[----:B------:R-:W-:Y:S02]  /*e730*/  IMAD.MOV.U32 R2, RZ, RZ, -0x800000 ;  /* 0xff800000ff027424 */ /* 0x000fe400078e00ff */
[----:B-1----:R-:W-:Y:S02]  /*e740*/  FADD.FTZ R11, R0, R5 ;  /* 0x00000005000b7221 */ /* 0x002fe40000010000 */
[----:B------:R-:W-:Y:S01]  /*e750*/  FSETP.NE.FTZ.AND P1, PT, R12, RZ, PT ;  /* 0x000000ff0c00720b */ /* 0x000fe20003f35000 */
[----:B------:R-:W-:Y:S02]  /*e760*/  IMAD.MOV.U32 R5, RZ, RZ, RZ ;  /* 0x000000ffff057224 */ /* 0x000fe400078e00ff */
[----:B------:R-:W-:Y:S01]  /*e770*/  IMAD.MOV.U32 R0, RZ, RZ, -0x800000 ;  /* 0xff800000ff007424 */ /* 0x000fe200078e00ff */
[----:B------:R-:W-:-:S09]  /*e780*/  FSETP.NE.FTZ.AND P0, PT, R11, RZ, PT ;  /* 0x000000ff0b00720b */ /* 0x000fd20003f15000 */
[----:B------:R-:W0:Y:S01]  /*e790*/  @P1 MUFU.LG2 R9, R12 ;  /* 0x0000000c00091308 */ /* 0x000e220000000c00 */
[----:B------:R-:W-:-:S03]  /*e7a0*/  @P1 FMUL.FTZ R13, R10, 0.69314718246459960938 ;  /* 0x3f3172180a0d1820 */ /* 0x000fc60000410000 */
[----:B------:R-:W-:-:S04]  /*e7b0*/  @P0 FMUL.FTZ R7, R10, 0.69314718246459960938 ;  /* 0x3f3172180a070820 */ /* 0x000fc80000410000 */
[----:B------:R-:W1:Y:S08]  /*e7c0*/  @P0 MUFU.LG2 R6, R11 ;  /* 0x0000000b00060308 */ /* 0x000e700000000c00 */
[----:B------:R-:W2:Y:S01]  /*e7d0*/  @P1 MUFU.RCP R8, R12 ;  /* 0x0000000c00081308 */ /* 0x000ea20000001000 */
[----:B0-----:R-:W-:Y:S01]  /*e7e0*/  @P1 FMUL.FTZ R10, R9, 0.69314718246459960938 ;  /* 0x3f317218090a1820 */ /* 0x001fe20000410000 */
[----:B------:R-:W-:-:S03]  /*e7f0*/  @!P2 VIADD R9, R14, 0x30860 ;  /* 0x000308600e09a836 */ /* 0x000fc60000000000 */
[----:B------:R-:W-:Y:S02]  /*e800*/  @P1 FFMA.FTZ R0, R13, R3, R10 ;  /* 0x000000030d001223 */ /* 0x000fe4000001000a */
[----:B------:R-:W-:Y:S01]  /*e810*/  @!P2 PRMT R9, RZ, 0x654, R9 ;  /* 0x00000654ff09a816 */ /* 0x000fe20000000009 */
[----:B------:R-:W0:Y:S01]  /*e820*/  @P0 MUFU.RCP R5, R11 ;  /* 0x0000000b00050308 */ /* 0x000e220000001000 */
[----:B-1----:R-:W-:-:S04]  /*e830*/  @P0 FMUL.FTZ R6, R6, 0.69314718246459960938 ;  /* 0x3f31721806060820 */ /* 0x002fc80000410000 */
[----:B------:R-:W-:Y:S01]  /*e840*/  @P0 FFMA.FTZ R2, R7, R4, R6 ;  /* 0x0000000407020223 */ /* 0x000fe20000010006 */
[----:B------:R-:W-:Y:S01]  /*e850*/  PLOP3.LUT P0, PT, PT, PT, PT, 0x8, 0x0 ;  /* 0x000000000000781c */ /* 0x000fe20003f0e170 */
        /* <DEDUP_REMOVED lines=28> */
[-C--:B--2---:R-:W-:Y:S01]  /*ea20*/  FMUL.FTZ R126, R43, R8.reuse ;  /* 0x000000082b7e7220 */ /* 0x084fe20000410000 */
        /* <DEDUP_REMOVED lines=94> */
[----:B-1----:R-:W-:-:S07]  /*f010*/  FMUL.FTZ R119, R119, R8 ;  /* 0x0000000877777220 */ /* 0x002fce0000410000 */
.L_x_3916:
        /* <DEDUP_REMOVED lines=35> */
[----:B------:R-:W-:Y:S01]  /*f250*/  R2UR UR4, R198 ;  /* 0x00000000c60472ca */ /* 0x000fe200000e0000 */
[----:B------:R-:W-:-:S03]  /*f260*/  IMAD.WIDE R4, R203, 0x2, R16 ;  /* 0x00000002cb047825 */ /* 0x000fc600078e0210 */
        /* <DEDUP_REMOVED lines=10> */
[--C-:B------:R-:W-:Y:S01]  /*f310*/  IMAD.X R15, RZ, RZ, R5.reuse, P5 ;  /* 0x000000ffff0f7224 */ /* 0x100fe200028e0605 */
[C---:B------:R-:W-:Y:S01]  /*f320*/  IADD3 R139, P4, R4.reuse, 0x4040, RZ ;  /* 0x00004040048b7810 */ /* 0x040fe20007f9e0ff */
[----:B------:R-:W-:Y:S01]  /*f330*/  UIMAD.WIDE UR8, UR4, 0x4, UR8 ;  /* 0x00000004040878a5 */ /* 0x000fe2000f8e0208 */
        /* <DEDUP_REMOVED lines=16> */
[----:B------:R-:W-:Y:S02]  /*f440*/  LOP3.LUT R14, R135, 0x380, RZ, 0xc0, !PT ;  /* 0x00000380870e7812 */ /* 0x000fe400078ec0ff */
[----:B------:R-:W-:Y:S02]  /*f450*/  LOP3.LUT R24, R137, 0x380, RZ, 0xc0, !PT ;  /* 0x0000038089187812 */ /* 0x000fe400078ec0ff */
[----:B------:R-:W-:Y:S02]  /*f460*/  LOP3.LUT R26, R139, 0x380, RZ, 0xc0, !PT ;  /* 0x000003808b1a7812 */ /* 0x000fe400078ec0ff */
[----:B------:R-:W-:Y:S02]  /*f470*/  SHF.R.U64 R8, R8, 0x3, RZ ;  /* 0x0000000308087819 */ /* 0x000fe400000012ff */
[----:B------:R-:W-:-:S02]  /*f480*/  SHF.R.U64 R10, R10, 0x3, RZ ;  /* 0x000000030a0a7819 */ /* 0x000fc400000012ff */
[----:B------:R-:W-:Y:S02]  /*f490*/  LOP3.LUT R28, R141, 0x380, RZ, 0xc0, !PT ;  /* 0x000003808d1c7812 */ /* 0x000fe400078ec0ff */
[----:B------:R-:W-:Y:S02]  /*f4a0*/  LOP3.LUT R30, R143, 0x380, RZ, 0xc0, !PT ;  /* 0x000003808f1e7812 */ /* 0x000fe400078ec0ff */
[----:B------:R-:W-:Y:S02]  /*f4b0*/  MOV R132, R4 ;  /* 0x0000000400847202 */ /* 0x000fe40000000f00 */
[----:B------:R-:W-:Y:S02]  /*f4c0*/  F2FP.BF16.F32.PACK_AB R4, R20, R7 ;  /* 0x000000071404723e */ /* 0x000fe400000010ff */
[----:B------:R-:W-:Y:S02]  /*f4d0*/  SHF.R.U64 R12, R12, 0x3, RZ ;  /* 0x000000030c0c7819 */ /* 0x000fe400000012ff */
[----:B------:R-:W-:-:S02]  /*f4e0*/  SHF.R.U64 R14, R14, 0x3, RZ ;  /* 0x000000030e0e7819 */ /* 0x000fc400000012ff */
[----:B------:R-:W-:Y:S02]  /*f4f0*/  F2FP.BF16.F32.PACK_AB R5, R130, R131 ;  /* 0x000000838205723e */ /* 0x000fe400000010ff */
[----:B------:R-:W-:Y:S02]  /*f500*/  LOP3.LUT R20, R145, 0x380, RZ, 0xc0, !PT ;  /* 0x0000038091147812 */ /* 0x000fe400078ec0ff */
[----:B------:R-:W-:Y:S01]  /*f510*/  F2FP.BF16.F32.PACK_AB R7, R129, R32 ;  /* 0x000000208107723e */ /* 0x000fe200000010ff */
[----:B------:R-:W-:Y:S01]  /*f520*/  BAR.SYNC.DEFER_BLOCKING 0x1, 0x100 ;  /* 0x0044000000007b1d */ /* 0x000fe20000010000 */
[----:B------:R-:W-:Y:S02]  /*f530*/  SHF.R.U64 R24, R24, 0x3, RZ ;  /* 0x0000000318187819 */ /* 0x000fe400000012ff */
[----:B------:R-:W-:Y:S02]  /*f540*/  SHF.R.U64 R26, R26, 0x3, RZ ;  /* 0x000000031a1a7819 */ /* 0x000fe400000012ff */
[----:B------:R-:W-:-:S02]  /*f550*/  LOP3.LUT R74, R149, 0x380, RZ, 0xc0, !PT ;  /* 0x00000380954a7812 */ /* 0x000fc400078ec0ff */
[----:B------:R-:W-:Y:S02]  /*f560*/  LOP3.LUT R8, R8, R75, RZ, 0x3c, !PT ;  /* 0x0000004b08087212 */ /* 0x000fe400078e3cff */
[----:B------:R-:W-:Y:S02]  /*f570*/  LOP3.LUT R10, R10, R95, RZ, 0x3c, !PT ;  /* 0x0000005f0a0a7212 */ /* 0x000fe400078e3cff */
[----:B------:R-:W-:Y:S02]  /*f580*/  SHF.R.U64 R28, R28, 0x3, RZ ;  /* 0x000000031c1c7819 */ /* 0x000fe400000012ff */
[----:B------:R-:W-:Y:S02]  /*f590*/  SHF.R.U64 R30, R30, 0x3, RZ ;  /* 0x000000031e1e7819 */ /* 0x000fe400000012ff */
[----:B------:R-:W-:Y:S02]  /*f5a0*/  LOP3.LUT R12, R12, R133, RZ, 0x3c, !PT ;  /* 0x000000850c0c7212 */ /* 0x000fe400078e3cff */
[----:B------:R-:W-:-:S02]  /*f5b0*/  LOP3.LUT R14, R14, R135, RZ, 0x3c, !PT ;  /* 0x000000870e0e7212 */ /* 0x000fc400078e3cff */
[----:B------:R-:W-:Y:S02]  /*f5c0*/  LOP3.LUT R34, R147, 0x380, RZ, 0xc0, !PT ;  /* 0x0000038093227812 */ /* 0x000fe400078ec0ff */
[----:B------:R-:W-:Y:S02]  /*f5d0*/  SHF.R.U64 R20, R20, 0x3, RZ ;  /* 0x0000000314147819 */ /* 0x000fe400000012ff */
[----:B------:R-:W-:Y:S01]  /*f5e0*/  LOP3.LUT R24, R24, R137, RZ, 0x3c, !PT ;  /* 0x0000008918187212 */ /* 0x000fe200078e3cff */
[----:B------:R0:W-:Y:S01]  /*f5f0*/  STSM.16.M88.4 [R132], R4 ;  /* 0x0000000484007844 */ /* 0x0001e20000000200 */
[----:B------:R-:W-:Y:S02]  /*f600*/  LOP3.LUT R26, R26, R139, RZ, 0x3c, !PT ;  /* 0x0000008b1a1a7212 */ /* 0x000fe400078e3cff */
[----:B------:R-:W-:Y:S02]  /*f610*/  SHF.R.U64 R74, R74, 0x3, RZ ;  /* 0x000000034a4a7819 */ /* 0x000fe400000012ff */
[----:B------:R-:W-:-:S02]  /*f620*/  LOP3.LUT R28, R28, R141, RZ, 0x3c, !PT ;  /* 0x0000008d1c1c7212 */ /* 0x000fc400078e3cff */
[----:B------:R-:W-:Y:S02]  /*f630*/  LOP3.LUT R30, R30, R143, RZ, 0x3c, !PT ;  /* 0x0000008f1e1e7212 */ /* 0x000fe400078e3cff */
[----:B------:R-:W-:Y:S02]  /*f640*/  MOV R131, R8 ;  /* 0x0000000800837202 */ /* 0x000fe40000000f00 */
[----:B------:R-:W-:Y:S02]  /*f650*/  MOV R130, R10 ;  /* 0x0000000a00827202 */ /* 0x000fe40000000f00 */
[----:B------:R-:W-:Y:S02]  /*f660*/  F2FP.BF16.F32.PACK_AB R8, R41, R40 ;  /* 0x000000282908723e */ /* 0x000fe400000010ff */
[----:B------:R-:W-:Y:S02]  /*f670*/  F2FP.BF16.F32.PACK_AB R9, R126, R123 ;  /* 0x0000007b7e09723e */ /* 0x000fe400000010ff */
[----:B0-----:R-:W-:-:S02]  /*f680*/  F2FP.BF16.F32.PACK_AB R4, R120, R3 ;  /* 0x000000037804723e */ /* 0x001fc400000010ff */
[----:B------:R-:W-:Y:S02]  /*f690*/  F2FP.BF16.F32.PACK_AB R5, R128, R125 ;  /* 0x0000007d8005723e */ /* 0x000fe400000010ff */
[----:B------:R-:W-:Y:S02]  /*f6a0*/  F2FP.BF16.F32.PACK_AB R6, R37, R36 ;  /* 0x000000242506723e */ /* 0x000fe400000010ff */
[----:B------:R-:W-:Y:S02]  /*f6b0*/  F2FP.BF16.F32.PACK_AB R7, R127, R124 ;  /* 0x0000007c7f07723e */ /* 0x000fe400000010ff */
[----:B------:R-:W-:Y:S02]  /*f6c0*/  F2FP.BF16.F32.PACK_AB R10, R45, R44 ;  /* 0x0000002c2d0a723e */ /* 0x000fe400000010ff */
[----:B------:R-:W-:Y:S01]  /*f6d0*/  F2FP.BF16.F32.PACK_AB R11, R47, R122 ;  /* 0x0000007a2f0b723e */ /* 0x000fe200000010ff */
[----:B------:R0:W-:Y:S01]  /*f6e0*/  STSM.16.M88.4 [R131], R4 ;  /* 0x0000000483007844 */ /* 0x0001e20000000200 */
[----:B------:R-:W-:-:S02]  /*f6f0*/  SHF.R.U64 R34, R34, 0x3, RZ ;  /* 0x0000000322227819 */ /* 0x000fc400000012ff */
[----:B------:R-:W-:Y:S01]  /*f700*/  LOP3.LUT R32, R20, R145, RZ, 0x3c, !PT ;  /* 0x0000009114207212 */ /* 0x000fe200078e3cff */
[----:B------:R1:W-:Y:S01]  /*f710*/  STSM.16.M88.4 [R130], R8 ;  /* 0x0000000882007844 */ /* 0x0003e20000000200 */
[----:B------:R-:W-:Y:S02]  /*f720*/  MOV R129, R12 ;  /* 0x0000000c00817202 */ /* 0x000fe40000000f00 */
[----:B------:R-:W-:Y:S02]  /*f730*/  MOV R121, R14 ;  /* 0x0000000e00797202 */ /* 0x000fe40000000f00 */
[----:B------:R-:W-:Y:S02]  /*f740*/  LOP3.LUT R20, R74, R149, RZ, 0x3c, !PT ;  /* 0x000000954a147212 */ /* 0x000fe400078e3cff */
[----:B------:R-:W-:Y:S02]  /*f750*/  MOV R95, R24 ;  /* 0x00000018005f7202 */ /* 0x000fe40000000f00 */
[----:B------:R-:W-:-:S02]  /*f760*/  MOV R94, R26 ;  /* 0x0000001a005e7202 */ /* 0x000fc40000000f00 */
[----:B------:R-:W-:Y:S02]  /*f770*/  F2FP.BF16.F32.PACK_AB R12, R49, R48 ;  /* 0x00000030310c723e */ /* 0x000fe400000010ff */
[----:B------:R-:W-:Y:S02]  /*f780*/  F2FP.BF16.F32.PACK_AB R13, R51, R50 ;  /* 0x00000032330d723e */ /* 0x000fe400000010ff */
[----:B------:R-:W-:Y:S02]  /*f790*/  F2FP.BF16.F32.PACK_AB R14, R53, R52 ;  /* 0x00000034350e723e */ /* 0x000fe400000010ff */
[----:B------:R-:W-:Y:S02]  /*f7a0*/  F2FP.BF16.F32.PACK_AB R15, R55, R54 ;  /* 0x00000036370f723e */ /* 0x000fe400000010ff */
[----:B------:R-:W-:Y:S02]  /*f7b0*/  MOV R75, R28 ;  /* 0x0000001c004b7202 */ /* 0x000fe40000000f00 */
[----:B------:R-:W-:Y:S01]  /*f7c0*/  MOV R74, R30 ;  /* 0x0000001e004a7202 */ /* 0x000fe20000000f00 */
[----:B------:R-:W-:Y:S01]  /*f7d0*/  STSM.16.M88.4 [R129], R12 ;  /* 0x0000000c81007844 */ /* 0x000fe20000000200 */
[----:B------:R-:W-:-:S02]  /*f7e0*/  F2FP.BF16.F32.PACK_AB R24, R57, R56 ;  /* 0x000000383918723e */ /* 0x000fc400000010ff */
[----:B------:R-:W-:Y:S02]  /*f7f0*/  F2FP.BF16.F32.PACK_AB R25, R59, R58 ;  /* 0x0000003a3b19723e */ /* 0x000fe400000010ff */
[----:B------:R-:W-:Y:S02]  /*f800*/  F2FP.BF16.F32.PACK_AB R26, R61, R60 ;  /* 0x0000003c3d1a723e */ /* 0x000fe400000010ff */
[----:B------:R-:W-:Y:S02]  /*f810*/  F2FP.BF16.F32.PACK_AB R27, R63, R62 ;  /* 0x0000003e3f1b723e */ /* 0x000fe400000010ff */
[----:B------:R-:W-:Y:S02]  /*f820*/  F2FP.BF16.F32.PACK_AB R28, R65, R64 ;  /* 0x00000040411c723e */ /* 0x000fe400000010ff */
[----:B------:R-:W-:Y:S01]  /*f830*/  F2FP.BF16.F32.PACK_AB R29, R67, R66 ;  /* 0x00000042431d723e */ /* 0x000fe200000010ff */
[----:B------:R-:W-:Y:S01]  /*f840*/  STSM.16.M88.4 [R121], R24 ;  /* 0x0000001879007844 */ /* 0x000fe20000000200 */
[----:B------:R-:W-:-:S02]  /*f850*/  F2FP.BF16.F32.PACK_AB R30, R69, R68 ;  /* 0x00000044451e723e */ /* 0x000fc400000010ff */
[----:B------:R-:W-:Y:S02]  /*f860*/  F2FP.BF16.F32.PACK_AB R31, R71, R70 ;  /* 0x00000046471f723e */ /* 0x000fe400000010ff */
[----:B------:R-:W-:Y:S02]  /*f870*/  LOP3.LUT R34, R34, R147, RZ, 0x3c, !PT ;  /* 0x0000009322227212 */ /* 0x000fe400078e3cff */
[----:B0-----:R-:W-:Y:S01]  /*f880*/  F2FP.BF16.F32.PACK_AB R4, R73, R72 ;  /* 0x000000484904723e */ /* 0x001fe200000010ff */
[----:B------:R-:W-:Y:S01]  /*f890*/  STSM.16.M88.4 [R95], R28 ;  /* 0x0000001c5f007844 */ /* 0x000fe20000000200 */
[----:B------:R-:W-:Y:S02]  /*f8a0*/  F2FP.BF16.F32.PACK_AB R5, R46, R39 ;  /* 0x000000272e05723e */ /* 0x000fe400000010ff */
[----:B------:R-:W-:Y:S02]  /*f8b0*/  F2FP.BF16.F32.PACK_AB R6, R77, R76 ;  /* 0x0000004c4d06723e */ /* 0x000fe400000010ff */
[----:B------:R-:W-:-:S02]  /*f8c0*/  F2FP.BF16.F32.PACK_AB R7, R79, R78 ;  /* 0x0000004e4f07723e */ /* 0x000fc400000010ff */
[----:B-1----:R-:W-:Y:S02]  /*f8d0*/  F2FP.BF16.F32.PACK_AB R8, R81, R80 ;  /* 0x000000505108723e */ /* 0x002fe400000010ff */
[----:B------:R-:W-:Y:S01]  /*f8e0*/  F2FP.BF16.F32.PACK_AB R9, R83, R82 ;  /* 0x000000525309723e */ /* 0x000fe200000010ff */
[----:B------:R0:W-:Y:S01]  /*f8f0*/  STSM.16.M88.4 [R94], R4 ;  /* 0x000000045e007844 */ /* 0x0001e20000000200 */
[----:B------:R-:W-:Y:S02]  /*f900*/  F2FP.BF16.F32.PACK_AB R10, R85, R84 ;  /* 0x00000054550a723e */ /* 0x000fe400000010ff */
[----:B------:R-:W-:Y:S02]  /*f910*/  F2FP.BF16.F32.PACK_AB R11, R87, R86 ;  /* 0x00000056570b723e */ /* 0x000fe400000010ff */
[----:B------:R-:W-:Y:S02]  /*f920*/  MOV R32, R32 ;  /* 0x0000002000207202 */ /* 0x000fe40000000f00 */
[----:B------:R-:W-:Y:S01]  /*f930*/  MOV R34, R34 ;  /* 0x0000002200227202 */ /* 0x000fe20000000f00 */
[----:B------:R1:W-:Y:S01]  /*f940*/  STSM.16.M88.4 [R75], R8 ;  /* 0x000000084b007844 */ /* 0x0003e20000000200 */
[----:B------:R-:W-:-:S02]  /*f950*/  MOV R20, R20 ;  /* 0x0000001400147202 */ /* 0x000fc40000000f00 */
[----:B------:R-:W-:Y:S01]  /*f960*/  PLOP3.LUT P0, PT, PT, PT, UP0, 0x80, 0x0 ;  /* 0x000000000000781c */ /* 0x000fe20003f0f008 */
[----:B------:R1:W-:Y:S04]  /*f970*/  STSM.16.M88.4 [R74], R88 ;  /* 0x000000584a007844 */ /* 0x0003e80000000200 */
[----:B------:R1:W-:Y:S01]  /*f980*/  STSM.16.M88.4 [R32], R96 ;  /* 0x0000006020007844 */ /* 0x0003e20000000200 */
[----:B0-----:R-:W-:Y:S02]  /*f990*/  IMAD.U32 R4, RZ, RZ, UR8 ;  /* 0x00000008ff047e24 */ /* 0x001fe4000f8e00ff */
[----:B------:R-:W-:Y:S01]  /*f9a0*/  IMAD.U32 R5, RZ, RZ, UR9 ;  /* 0x00000009ff057e24 */ /* 0x000fe2000f8e00ff */
[----:B------:R1:W-:Y:S01]  /*f9b0*/  STSM.16.M88.4 [R34], R104 ;  /* 0x0000006822007844 */ /* 0x0003e20000000200 */
[----:B------:R-:W-:-:S03]  /*f9c0*/  ULDC.64 UR8, c[0x0][0xbe0] ;  /* 0x0002f80000087ab9 */ /* 0x000fc60000000a00 */
[----:B------:R1:W-:Y:S01]  /*f9d0*/  STSM.16.M88.4 [R20], R112 ;  /* 0x0000007014007844 */ /* 0x0003e20000000200 */
[----:B------:R-:W-:Y:S06]  /*f9e0*/  BAR.SYNC.DEFER_BLOCKING 0x1, 0x100 ;  /* 0x0044000000007b1d */ /* 0x000fec0000010000 */
        /* <DEDUP_REMOVED lines=21> */
.L_x_3989:
[----:B------:R-:W-:Y:S01]  /*fb40*/  R2UR UR17, R197 ;  /* 0x00000000c51172ca */ /* 0x000fe200000e0000 */
[----:B------:R-:W-:Y:S01]  /*fb50*/  ULDC.64 UR12, c[0x0][0xb70] ;  /* 0x0002dc00000c7ab9 */ /* 0x000fe20000000a00 */
[----:B------:R-:W-:Y:S01]  /*fb60*/  R2UR UR15, R198 ;  /* 0x00000000c60f72ca */ /* 0x000fe200000e0000 */
[----:B------:R-:W-:Y:S01]  /*fb70*/  USHF.R.S32.HI UR11, URZ, 0x1f, UR4 ;  /* 0x0000001f3f0b7899 */ /* 0x000fe20008011404 */
[----:B------:R-:W-:Y:S01]  /*fb80*/  IADD3 R5, P3, R16, 0x3000, RZ ;  /* 0x0000300010057810 */ /* 0x000fe20007f7e0ff */
[----:B------:R-:W-:Y:S01]  /*fb90*/  UMOV UR10, UR4 ;  /* 0x00000004000a7c82 */ /* 0x000fe20008000000 */
[----:B------:R-:W-:Y:S01]  /*fba0*/  IMAD R10, R196, 0x80, R201 ;  /* 0x00000080c40a7824 */ /* 0x000fe200078e02c9 */
[----:B------:R-:W-:Y:S01]  /*fbb0*/  IADD3 R57, P0, R16, 0x4000, RZ ;  /* 0x0000400010397810 */ /* 0x000fe20007f1e0ff */
[----:B------:R-:W-:Y:S01]  /*fbc0*/  ULDC.64 UR18, c[0x0][0x208] ;  /* 0x0000820000127ab9 */ /* 0x000fe20000000a00 */
[----:B------:R-:W-:Y:S02]  /*fbd0*/  LOP3.LUT R4, R5, 0x380, RZ, 0xc0, !PT ;  /* 0x0000038005047812 */ /* 0x000fe400078ec0ff */
[----:B------:R-:W-:-:S02]  /*fbe0*/  SHF.R.S32.HI R3, RZ, 0x1f, R10 ;  /* 0x0000001fff037819 */ /* 0x000fc4000001140a */
[----:B------:R-:W-:Y:S01]  /*fbf0*/  USHF.R.S32.HI UR14, URZ, 0x1f, UR17 ;  /* 0x0000001f3f0e7899 */ /* 0x000fe20008011411 */
[----:B------:R-:W-:Y:S01]  /*fc00*/  SHF.R.U64 R4, R4, 0x3, RZ ;  /* 0x0000000304047819 */ /* 0x000fe200000012ff */
[----:B------:R-:W-:Y:S01]  /*fc10*/  UIMAD.WIDE.U32 UR8, UR17, UR12, UR10 ;  /* 0x0000000c110872a5 */ /* 0x000fe2000f8e000a */
[----:B------:R-:W-:Y:S01]  /*fc20*/  IADD3 R9, P4, R16, 0x2000, RZ ;  /* 0x0000200010097810 */ /* 0x000fe20007f9e0ff */
[----:B------:R-:W-:Y:S01]  /*fc30*/  UIMAD UR7, UR14, UR12, URZ ;  /* 0x0000000c0e0772a4 */ /* 0x000fe2000f8e023f */
[----:B------:R-:W-:Y:S02]  /*fc40*/  LOP3.LUT R4, R4, R5, RZ, 0x3c, !PT ;  /* 0x0000000504047212 */ /* 0x000fe400078e3cff */
[C---:B------:R-:W-:Y:S01]  /*fc50*/  IADD3 R45, P1, R16.reuse, 0x5000, RZ ;  /* 0x00005000102d7810 */ /* 0x040fe20007f3e0ff */
[----:B------:R-:W-:Y:S01]  /*fc60*/  UIMAD UR10, UR17, UR13, UR7 ;  /* 0x0000000d110a72a4 */ /* 0x000fe2000f8e0207 */
[----:B------:R-:W-:Y:S01]  /*fc70*/  LOP3.LUT R56, R57, 0x380, RZ, 0xc0, !PT ;  /* 0x0000038039387812 */ /* 0x000fe200078ec0ff */
[----:B------:R-:W-:Y:S01]  /*fc80*/  USHF.R.S32.HI UR7, URZ, 0x1f, UR15 ;  /* 0x0000001f3f077899 */ /* 0x000fe2000801140f */
[----:B------:R-:W-:Y:S01]  /*fc90*/  IADD3 R29, P2, R16, 0x6000, RZ ;  /* 0x00006000101d7810 */ /* 0x000fe20007f5e0ff */
[----:B------:R-:W-:Y:S01]  /*fca0*/  ULDC.64 UR12, c[0x0][0xb78] ;  /* 0x0002de00000c7ab9 */ /* 0x000fe20000000a00 */
[----:B------:R-:W-:Y:S01]  /*fcb0*/  USEL UR15, UR15, URZ, !UP0 ;  /* 0x0000003f0f0f7287 */ /* 0x000fe2000c000000 */
[----:B------:R-:W-:Y:S01]  /*fcc0*/  LOP3.LUT R32, R33, 0x380, RZ, 0xc0, !PT ;  /* 0x0000038021207812 */ /* 0x000fe200078ec0ff */
[----:B------:R-:W-:Y:S01]  /*fcd0*/  USEL UR16, UR7, URZ, !UP0 ;  /* 0x0000003f07107287 */ /* 0x000fe2000c000000 */
[----:B------:R-:W-:Y:S01]  /*fce0*/  LOP3.LUT R8, R9, 0x380, RZ, 0xc0, !PT ;  /* 0x0000038009087812 */ /* 0x000fe200078ec0ff */
[----:B------:R-:W-:Y:S01]  /*fcf0*/  UIADD3 UR9, UR9, UR10, URZ ;  /* 0x0000000a09097290 */ /* 0x000fe2000fffe03f */
[----:B------:R-:W-:Y:S01]  /*fd00*/  LOP3.LUT R44, R45, 0x380, RZ, 0xc0, !PT ;  /* 0x000003802d2c7812 */ /* 0x000fe200078ec0ff */
[----:B------:R-:W-:Y:S01]  /*fd10*/  UIMAD UR7, UR16, UR12, URZ ;  /* 0x0000000c100772a4 */ /* 0x000fe2000f8e023f */
[----:B------:R-:W-:Y:S01]  /*fd20*/  SHF.R.U64 R56, R56, 0x3, RZ ;  /* 0x0000000338387819 */ /* 0x000fe200000012ff */
[----:B------:R-:W-:Y:S01]  /*fd30*/  UIMAD.WIDE.U32 UR8, UR15, UR12, UR8 ;  /* 0x0000000c0f0872a5 */ /* 0x000fe2000f8e0008 */
[----:B------:R-:W-:Y:S01]  /*fd40*/  LOP3.LUT R28, R29, 0x380, RZ, 0xc0, !PT ;  /* 0x000003801d1c7812 */ /* 0x000fe200078ec0ff */
[----:B------:R-:W-:Y:S01]  /*fd50*/  UIMAD UR7, UR15, UR13, UR7 ;  /* 0x0000000d0f0772a4 */ /* 0x000fe2000f8e0207 */
[----:B------:R-:W-:-:S02]  /*fd60*/  SHF.R.U64 R32, R32, 0x3, RZ ;  /* 0x0000000320207819 */ /* 0x000fc400000012ff */
[----:B------:R-:W-:Y:S02]  /*fd70*/  SHF.R.U64 R8, R8, 0x3, RZ ;  /* 0x0000000308087819 */ /* 0x000fe400000012ff */
[----:B------:R-:W-:Y:S01]  /*fd80*/  IADD3 R5, P6, R10, UR8, RZ ;  /* 0x000000080a057c10 */ /* 0x000fe2000ffde0ff */
[----:B------:R-:W-:Y:S01]  /*fd90*/  IMAD.U32 R6, RZ, RZ, UR7 ;  /* 0x00000007ff067e24 */ /* 0x000fe2000f8e00ff */
[----:B------:R-:W-:Y:S02]  /*fda0*/  SHF.R.U64 R44, R44, 0x3, RZ ;  /* 0x000000032c2c7819 */ /* 0x000fe400000012ff */
[----:B------:R-:W-:Y:S01]  /*fdb0*/  LOP3.LUT R56, R56, R57, RZ, 0x3c, !PT ;  /* 0x0000003938387212 */ /* 0x000fe200078e3cff */
[----:B------:R-:W-:Y:S01]  /*fdc0*/  IMAD.X R57, RZ, RZ, R17, P0 ;  /* 0x000000ffff397224 */ /* 0x000fe200000e0611 */
[----:B------:R-:W-:Y:S01]  /*fdd0*/  IADD3.X R6, R3, UR9, R6, P6, !PT ;  /* 0x0000000903067c10 */ /* 0x000fe2000b7fe406 */
[----:B------:R-:W-:Y:S01]  /*fde0*/  ULDC.64 UR8, c[0x0][0xb40] ;  /* 0x0002d00000087ab9 */ /* 0x000fe20000000a00 */
[----:B------:R-:W-:-:S02]  /*fdf0*/  SHF.R.U64 R28, R28, 0x3, RZ ;  /* 0x000000031c1c7819 */ /* 0x000fc400000012ff */
[C---:B------:R-:W-:Y:S02]  /*fe00*/  LEA R20, P6, R5.reuse, UR8, 0x2 ;  /* 0x0000000805147c11 */ /* 0x040fe4000f8c10ff */
[----:B------:R-:W-:Y:S02]  /*fe10*/  LOP3.LUT P0, RZ, R200, 0x3, RZ, 0xc0, !PT ;  /* 0x00000003c8ff7812 */ /* 0x000fe4000780c0ff */
[----:B------:R-:W-:Y:S01]  /*fe20*/  LEA.HI.X R21, R5, UR9, R6, 0x2, P6 ;  /* 0x0000000905157c11 */ /* 0x000fe2000b0f1406 */
[----:B------:R-:W-:Y:S01]  /*fe30*/  VIADD R6, R10, 0x8 ;  /* 0x000000080a067836 */ /* 0x000fe20000000000 */
        /* <DEDUP_REMOVED lines=8> */
[C---:B------:R-:W-:Y:S01]  /*fec0*/  IADD3 R13, P6, R16.reuse, 0x7000, RZ ;  /* 0x00007000100d7810 */ /* 0x040fe20007fde0ff */
[----:B------:R-:W-:Y:S01]  /*fed0*/  IMAD.X R29, RZ, RZ, R17, P2 ;  /* 0x000000ffff1d7224 */ /* 0x000fe200010e0611 */
[C---:B------:R-:W-:Y:S01]  /*fee0*/  IADD3 R61, P5, R16.reuse, 0x8000, RZ ;  /* 0x00008000103d7810 */ /* 0x040fe20007fbe0ff */
[----:B------:R-:W-:Y:S01]  /*fef0*/  ULDC.64 UR8, c[0x0][0xaa0] ;  /* 0x0002a80000087ab9 */ /* 0x000fe20000000a00 */
[----:B------:R-:W-:-:S02]  /*ff00*/  IADD3 R53, P4, R16, 0x9000, RZ ;  /* 0x0000900010357810 */ /* 0x000fc40007f9e0ff */
[----:B------:R-:W-:Y:S02]  /*ff10*/  IADD3 R41, P3, R16, 0xa000, RZ ;  /* 0x0000a00010297810 */ /* 0x000fe40007f7e0ff */
[-C--:B-----5:R-:W-:Y:S02]  /*ff20*/  ISETP.GE.OR P1, PT, R10, R37.reuse, P0 ;  /* 0x000000250a00720c */ /* 0x0a0fe40000726670 */
[----:B------:R-:W-:Y:S02]  /*ff30*/  IADD3 R10, P2, R16, 0xb000, RZ ;  /* 0x0000b000100a7810 */ /* 0x000fe40007f5e0ff */
[----:B------:R-:W-:Y:S02]  /*ff40*/  ISETP.GE.OR P0, PT, R6, R37, P0 ;  /* 0x000000250600720c */ /* 0x000fe40000706670 */
[----:B------:R-:W-:Y:S01]  /*ff50*/  LOP3.LUT R7, R16, 0x380, RZ, 0xc0, !PT ;  /* 0x0000038010077812 */ /* 0x000fe200078ec0ff */
[----:B------:R-:W-:Y:S01]  /*ff60*/  IMAD.X R25, RZ, RZ, R17, P2 ;  /* 0x000000ffff197224 */ /* 0x000fe200010e0611 */
[----:B------:R-:W-:-:S02]  /*ff70*/  LOP3.LUT R12, R13, 0x380, RZ, 0xc0, !PT ;  /* 0x000003800d0c7812 */ /* 0x000fc400078ec0ff */
[----:B------:R-:W-:Y:S02]  /*ff80*/  LOP3.LUT R60, R61, 0x380, RZ, 0xc0, !PT ;  /* 0x000003803d3c7812 */ /* 0x000fe400078ec0ff */
[----:B------:R-:W-:Y:S01]  /*ff90*/  LOP3.LUT R52, R53, 0x380, RZ, 0xc0, !PT ;  /* 0x0000038035347812 */ /* 0x000fe200078ec0ff */
[----:B------:R0:W-:Y:S01]  /*ffa0*/  @!P1 STG.E desc[UR18][R20.64], R2 ;  /* 0x0000000214009986 */ /* 0x0001e2000c101912 */
[----:B------:R-:W-:Y:S02]  /*ffb0*/  LOP3.LUT R40, R41, 0x380, RZ, 0xc0, !PT ;  /* 0x0000038029287812 */ /* 0x000fe400078ec0ff */
[----:B------:R-:W-:Y:S01]  /*ffc0*/  LOP3.LUT R3, R10, 0x380, RZ, 0xc0, !PT ;  /* 0x000003800a037812 */ /* 0x000fe200078ec0ff */
[----:B------:R1:W-:Y:S01]  /*ffd0*/  @!P0 STG.E desc[UR18][R20.64+0x20], R0 ;  /* 0x0000200014008986 */ /* 0x0003e2000c101912 */
[----:B------:R-:W-:Y:S02]  /*ffe0*/  SHF.R.U64 R7, R7, 0x3, RZ ;  /* 0x0000000307077819 */ /* 0x000fe400000012ff */
[----:B------:R-:W-:Y:S01]  /*fff0*/  SHF.R.U64 R12, R12, 0x3, RZ ;  /* 0x000000030c0c7819 */ /* 0x000fe200000012ff */
[----:B------:R-:W-:Y:S01]  /*10000*/  UIMAD UR7, UR11, UR8, URZ ;  /* 0x000000080b0772a4 */ /* 0x000fe2000f8e023f */
[----:B------:R-:W-:Y:S01]  /*10010*/  SHF.R.U64 R60, R60, 0x3, RZ ;  /* 0x000000033c3c7819 */ /* 0x000fe200000012ff */
[----:B------:R-:W5:Y:S01]  /*10020*/  LD.E.128 R32, desc[UR18][R32.64] ;  /* 0x0000001220207980 */ /* 0x000f62000c101d00 */
[----:B------:R-:W-:-:S02]  /*10030*/  SHF.R.U64 R52, R52, 0x3, RZ ;  /* 0x0000000334347819 */ /* 0x000fc400000012ff */
[----:B------:R-:W-:Y:S01]  /*10040*/  SHF.R.U64 R40, R40, 0x3, RZ ;  /* 0x0000000328287819 */ /* 0x000fe200000012ff */
[----:B0-----:R-:W-:Y:S01]  /*10050*/  IMAD.MOV.U32 R2, RZ, RZ, R19 ;  /* 0x000000ffff027224 */ /* 0x001fe200078e0013 */
[----:B------:R-:W-:Y:S01]  /*10060*/  SHF.R.U64 R3, R3, 0x3, RZ ;  /* 0x0000000303037819 */ /* 0x000fe200000012ff */
[----:B------:R-:W5:Y:S01]  /*10070*/  LD.E.128 R56, desc[UR18][R56.64] ;  /* 0x0000001238387980 */ /* 0x000f62000c101d00 */
[----:B------:R-:W-:Y:S02]  /*10080*/  LOP3.LUT R16, R7, R16, RZ, 0x3c, !PT ;  /* 0x0000001007107212 */ /* 0x000fe400078e3cff */
        /* <DEDUP_REMOVED lines=9> */
[----:B------:R0:W5:Y:S01]  /*10120*/  LD.E.128 R48, desc[UR18][R16.64] ;  /* 0x0000001210307980 */ /* 0x000162000c101d00 */
[----:B------:R-:W-:Y:S01]  /*10130*/  SHF.R.S32.HI R3, RZ, 0x1f, R19 ;  /* 0x0000001fff037819 */ /* 0x000fe20000011413 */
[----:B------:R-:W-:-:S02]  /*10140*/  UIMAD UR7, UR4, UR9, UR7 ;  /* 0x00000009040772a4 */ /* 0x000fc4000f8e0207 */
[----:B------:R-:W5:Y:S04]  /*10150*/  LD.E.128 R8, desc[UR18][R8.64] ;  /* 0x0000001208087980 */ /* 0x000f68000c101d00 */
[----:B------:R-:W5:Y:S01]  /*10160*/  LD.E.128 R4, desc[UR18][R4.64] ;  /* 0x0000001204047980 */ /* 0x000f62000c101d00 */
[----:B0-----:R-:W-:Y:S01]  /*10170*/  IMAD.U32 R17, RZ, RZ, UR8 ;  /* 0x00000008ff117e24 */ /* 0x001fe2000f8e00ff */
[----:B------:R-:W-:Y:S02]  /*10180*/  ULDC.64 UR8, c[0x0][0xae0] ;  /* 0x0002b80000087ab9 */ /* 0x000fe40000000a00 */
[----:B------:R-:W5:Y:S01]  /*10190*/  LD.E.128 R44, desc[UR18][R44.64] ;  /* 0x000000122c2c7980 */ /* 0x000f62000c101d00 */
[----:B------:R-:W-:-:S03]  /*101a0*/  IMAD.WIDE.U32 R2, R17, UR4, R2 ;  /* 0x0000000411027c25 */ /* 0x000fc6000f8e0002 */
        /* <DEDUP_REMOVED lines=12> */
[----:B0-----:R-:W0:Y:S01]  /*10270*/  FENCE.VIEW.ASYNC.S ;  /* 0x00000000000073c6 */ /* 0x001e220000000000 */
[----:B------:R-:W-:-:S02]  /*10280*/  VIADD R3, R3, UR7 ;  /* 0x0000000703037c36 */ /* 0x000fc40008000000 */
[----:B------:R-:W-:Y:S01]  /*10290*/  IMAD.U32 R17, RZ, RZ, UR8 ;  /* 0x00000008ff117e24 */ /* 0x000fe2000f8e00ff */
[----:B------:R-:W-:Y:S01]  /*102a0*/  UIMAD UR4, UR17, UR9, UR4 ;  /* 0x00000009110472a4 */ /* 0x000fe2000f8e0204 */
[----:B------:R-:W-:Y:S02]  /*102b0*/  IMAD R37, R196, -0x80, R37 ;  /* 0xffffff80c4257824 */ /* 0x000fe400078e0225 */
[----:B------:R-:W-:Y:S01]  /*102c0*/  IMAD.WIDE.U32 R2, R17, UR17, R2 ;  /* 0x0000001111027c25 */ /* 0x000fe2000f8e0002 */
[----:B------:R-:W-:Y:S02]  /*102d0*/  ULDC.64 UR8, c[0x0][0xae8] ;  /* 0x0002ba0000087ab9 */ /* 0x000fe40000000a00 */
[----:B------:R-:W-:Y:S01]  /*102e0*/  ISETP.GE.AND P3, PT, R22, R37, PT ;  /* 0x000000251600720c */ /* 0x000fe20003f66270 */
[----:B------:R-:W-:Y:S01]  /*102f0*/  VIADD R3, R3, UR4 ;  /* 0x0000000403037c36 */ /* 0x000fe20008000000 */
[----:B------:R-:W-:Y:S01]  /*10300*/  UIMAD UR4, UR16, UR8, URZ ;  /* 0x00000008100472a4 */ /* 0x000fe2000f8e023f */
[----:B------:R-:W-:-:S02]  /*10310*/  VIADD R38, R38, 0x30820 ;  /* 0x0003082026267836 */ /* 0x000fc40000000000 */
[C---:B-1----:R-:W-:Y:S02]  /*10320*/  VIADD R0, R22.reuse, 0x20 ;  /* 0x0000002016007836 */ /* 0x042fe40000000000 */
[----:B------:R-:W-:Y:S01]  /*10330*/  IMAD.U32 R21, RZ, RZ, UR8 ;  /* 0x00000008ff157e24 */ /* 0x000fe2000f8e00ff */
[----:B------:R-:W-:Y:S01]  /*10340*/  UIMAD UR4, UR15, UR9, UR4 ;  /* 0x000000090f0472a4 */ /* 0x000fe2000f8e0204 */
[----:B------:R-:W-:Y:S01]  /*10350*/  PRMT R38, RZ, 0x654, R38 ;  /* 0x00000654ff267816 */ /* 0x000fe20000000026 */
[----:B------:R-:W-:Y:S01]  /*10360*/  VIADD R16, R22, 0x60 ;  /* 0x0000006016107836 */ /* 0x000fe20000000000 */
[-C--:B------:R-:W-:Y:S01]  /*10370*/  ISETP.GE.AND P0, PT, R0, R37.reuse, PT ;  /* 0x000000250000720c */ /* 0x080fe20003f06270 */
[----:B------:R-:W-:Y:S01]  /*10380*/  IMAD.WIDE.U32 R20, R21, UR15, R2 ;  /* 0x0000000f15147c25 */ /* 0x000fe2000f8e0002 */
[--C-:B------:R-:W-:Y:S01]  /*10390*/  SHF.R.S32.HI R23, RZ, 0x1f, R22.reuse ;  /* 0x0000001fff177819 */ /* 0x100fe20000011416 */
[----:B0-----:R0:W-:Y:S02]  /*103a0*/  SYNCS.ARRIVE.TRANS64.RED.A1T0 RZ, [R38+URZ], RZ ;  /* 0x000000ff26ff79a7 */ /* 0x0011e4000810043f */
[----:B------:R-:W-:Y:S01]  /*103b0*/  VIADD R0, R22, 0x40 ;  /* 0x0000004016007836 */ /* 0x000fe20000000000 */
[----:B------:R-:W-:Y:S01]  /*103c0*/  BSSY B1, `(.L_x_3990) ;  /* 0x000001a000017945 */ /* 0x000fe20003800000 */
[----:B------:R-:W-:Y:S01]  /*103d0*/  VIADD R39, R21, UR4 ;  /* 0x0000000415277c36 */ /* 0x000fe20008000000 */
[-C--:B------:R-:W-:Y:S01]  /*103e0*/  ISETP.GE.AND P2, PT, R16, R37.reuse, PT ;  /* 0x000000251000720c */ /* 0x080fe20003f46270 */
[----:B------:R-:W-:Y:S01]  /*103f0*/  IMAD.WIDE R16, R196, 0x80, R22 ;  /* 0x00000080c4107825 */ /* 0x000fe200078e0216 */
[----:B------:R-:W-:Y:S01]  /*10400*/  ISETP.GE.AND P1, PT, R0, R37, PT ;  /* 0x000000250000720c */ /* 0x000fe20003f26270 */
[----:B0-----:R-:W-:-:S12]  /*10410*/  @P3 BRA `(.L_x_3991) ;  /* 0x0000000000503947 */ /* 0x001fd80003800000 */
        /* <DEDUP_REMOVED lines=9> */
[----:B------:R-:W-:Y:S01]  /*104b0*/  IMAD.MOV.U32 R3, RZ, RZ, R39 ;  /* 0x000000ffff037224 */ /* 0x000fe200078e0027 */
[----:B------:R-:W-:Y:S01]  /*104c0*/  ULDC.64 UR10, c[0x0][0x208] ;  /* 0x00008200000a7ab9 */ /* 0x000fe20000000a00 */
        /* <DEDUP_REMOVED lines=9> */
.L_x_3991:
[----:B------:R-:W-:Y:S05]  /*10560*/  BSYNC B1 ;  /* 0x0000000000017941 */ /* 0x000fea0003800000 */
.L_x_3990:
[----:B------:R-:W-:Y:S04]  /*10570*/  BSSY B1, `(.L_x_3992) ;  /* 0x0000018000017945 */ /* 0x000fe80003800000 */
[----:B------:R-:W-:Y:S05]  /*10580*/  @P0 BRA `(.L_x_3993) ;  /* 0x0000000000580947 */ /* 0x000fea0003800000 */
[----:B0-----:R-:W-:Y:S01]  /*10590*/  IADD3 R37, P0, R16, 0x20, RZ ;  /* 0x0000002010257810 */ /* 0x001fe20007f1e0ff */
        /* <DEDUP_REMOVED lines=21> */
.L_x_3993:
[----:B------:R-:W-:Y:S05]  /*106f0*/  BSYNC B1 ;  /* 0x0000000000017941 */ /* 0x000fea0003800000 */
.L_x_3992:
[----:B------:R-:W-:Y:S04]  /*10700*/  BSSY B1, `(.L_x_3994) ;  /* 0x0000018000017945 */ /* 0x000fe80003800000 */
[----:B------:R-:W-:Y:S05]  /*10710*/  @P1 BRA `(.L_x_3995) ;  /* 0x0000000000581947 */ /* 0x000fea0003800000 */
[----:B-1---5:R-:W-:Y:S01]  /*10720*/  IADD3 R33, P0, R16, 0x40, RZ ;  /* 0x0000004010217810 */ /* 0x022fe20007f1e0ff */
        /* <DEDUP_REMOVED lines=21> */
.L_x_3995:
[----:B------:R-:W-:Y:S05]  /*10880*/  BSYNC B1 ;  /* 0x0000000000017941 */ /* 0x000fea0003800000 */
.L_x_3994:
[----:B------:R-:W-:Y:S05]  /*10890*/  @P2 BRA `(.L_x_3996) ;  /* 0x0000000c00682947 */ /* 0x000fea0003800000 */
[----:B--2--5:R-:W-:Y:S01]  /*108a0*/  IADD3 R9, P0, R16, 0x60, RZ ;  /* 0x0000006010097810 */ /* 0x024fe20007f1e0ff */
[----:B------:R-:W-:Y:S01]  /*108b0*/  ULDC.64 UR8, c[0x0][0xad8] ;  /* 0x0002b60000087ab9 */ /* 0x000fe20000000a00 */
[----:B------:R-:W-:Y:S01]  /*108c0*/  IMAD.MOV.U32 R2, RZ, RZ, R20 ;  /* 0x000000ffff027224 */ /* 0x000fe200078e0014 */
[----:B------:R-:W-:Y:S01]  /*108d0*/  ULDC UR4, c[0x0][0xa8c] ;  /* 0x0002a30000047ab9 */ /* 0x000fe20000000800 */
[----:B------:R-:W-:Y:S01]  /*108e0*/  IMAD.MOV.U32 R3, RZ, RZ, R39 ;  /* 0x000000ffff037224 */ /* 0x000fe200078e0027 */
[C---:B------:R-:W-:Y:S01]  /*108f0*/  ISETP.GE.AND P1, PT, R19.reuse, UR4, PT ;  /* 0x0000000413007c0c */ /* 0x040fe2000bf26270 */
[----:B------:R-:W-:Y:S01]  /*10900*/  IMAD.X R16, RZ, RZ, R17, P0 ;  /* 0x000000ffff107224 */ /* 0x000fe200000e0611 */
[----:B------:R-:W-:Y:S01]  /*10910*/  ULDC.64 UR10, c[0x0][0x208] ;  /* 0x00008200000a7ab9 */ /* 0x000fe20000000a00 */
[----:B------:R-:W-:Y:S02]  /*10920*/  VIADD R0, R19, 0x40 ;  /* 0x0000004013007836 */ /* 0x000fe40000000000 */
[----:B------:R-:W-:-:S02]  /*10930*/  IMAD R16, R16, UR8, RZ ;  /* 0x0000000810107c24 */ /* 0x000fc4000f8e02ff */
        /* <DEDUP_REMOVED lines=12> */
[----:B------:R-:W-:Y:S02]  /*10a00*/  ULDC.64 UR8, c[0x0][0x208] ;  /* 0x0000820000087ab9 */ /* 0x000fe40000000a00 */
[----:B------:R4:W-:Y:S01]  /*10a10*/  STG.E.128 desc[UR8][R8.64+0x100], R24 ;  /* 0x0001001808007986 */ /* 0x0009e2000c101d08 */
[----:B------:R-:W-:Y:S05]  /*10a20*/  BRA `(.L_x_3996) ;  /* 0x0000000c00047947 */ /* 0x000fea0003800000 */
.L_x_3988:
        /* <DEDUP_REMOVED lines=31> */
.L_x_3997:
        /* <DEDUP_REMOVED lines=34> */
.L_x_3999:
[----:B------:R-:W-:Y:S05]  /*10e40*/  BSYNC B1 ;  /* 0x0000000000017941 */ /* 0x000fea0003800000 */
.L_x_3998:
        /* <DEDUP_REMOVED lines=10> */
[----:B------:R-:W-:Y:S01]  /*10ef0*/  UIMAD UR4, UR8, UR12, URZ ;  /* 0x0000000c080472a4 */ /* 0x000fe2000f8e023f */
[----:B------:R-:W-:Y:S02]  /*10f00*/  IMAD.IADD R3, R3, 0x1, R9 ;  /* 0x0000000103037824 */ /* 0x000fe400078e0209 */
[----:B------:R-:W-:Y:S01]  /*10f10*/  IMAD.U32 R5, RZ, RZ, UR12 ;  /* 0x0000000cff057e24 */ /* 0x000fe2000f8e00ff */
[----:B------:R-:W-:Y:S01]  /*10f20*/  UIMAD UR4, UR7, UR13, UR4 ;  /* 0x0000000d070472a4 */ /* 0x000fe2000f8e0204 */
[C---:B------:R-:W-:Y:S01]  /*10f30*/  VIADD R0, R22.reuse, 0x20 ;  /* 0x0000002016007836 */ /* 0x040fe20000000000 */
[----:B------:R-:W-:Y:S01]  /*10f40*/  ISETP.GE.AND P3, PT, R22, R7, PT ;  /* 0x000000071600720c */ /* 0x000fe20003f66270 */
[----:B------:R-:W-:Y:S01]  /*10f50*/  IMAD.WIDE.U32 R2, R5, UR7, R2 ;  /* 0x0000000705027c25 */ /* 0x000fe2000f8e0002 */
[----:B------:R-:W-:-:S02]  /*10f60*/  ULDC.64 UR12, c[0x0][0xae8] ;  /* 0x0002ba00000c7ab9 */ /* 0x000fc40000000a00 */
[-C--:B------:R-:W-:Y:S01]  /*10f70*/  ISETP.GE.AND P2, PT, R0, R7.reuse, PT ;  /* 0x000000070000720c */ /* 0x080fe20003f46270 */
[----:B------:R-:W-:Y:S01]  /*10f80*/  VIADD R3, R3, UR4 ;  /* 0x0000000403037c36 */ /* 0x000fe20008000000 */
[----:B------:R-:W-:Y:S01]  /*10f90*/  UIMAD UR4, UR9, UR12, URZ ;  /* 0x0000000c090472a4 */ /* 0x000fe2000f8e023f */
[C---:B------:R-:W-:Y:S02]  /*10fa0*/  VIADD R4, R22.reuse, 0x40 ;  /* 0x0000004016047836 */ /* 0x040fe40000000000 */
[----:B------:R-:W-:Y:S01]  /*10fb0*/  VIADD R0, R22, 0x60 ;  /* 0x0000006016007836 */ /* 0x000fe20000000000 */
[----:B------:R-:W-:Y:S01]  /*10fc0*/  UIMAD UR4, UR10, UR13, UR4 ;  /* 0x0000000d0a0472a4 */ /* 0x000fe2000f8e0204 */
[----:B------:R-:W-:Y:S01]  /*10fd0*/  IMAD.U32 R5, RZ, RZ, UR12 ;  /* 0x0000000cff057e24 */ /* 0x000fe2000f8e00ff */
[-C--:B------:R-:W-:Y:S01]  /*10fe0*/  ISETP.GE.AND P1, PT, R4, R7.reuse, PT ;  /* 0x000000070400720c */ /* 0x080fe20003f26270 */
[----:B------:R-:W-:Y:S01]  /*10ff0*/  IMAD.MOV.U32 R6, RZ, RZ, R22 ;  /* 0x000000ffff067224 */ /* 0x000fe200078e0016 */
[----:B------:R-:W-:Y:S01]  /*11000*/  ISETP.GE.AND P0, PT, R0, R7, PT ;  /* 0x000000070000720c */ /* 0x000fe20003f06270 */
[----:B------:R-:W-:Y:S01]  /*11010*/  IMAD.WIDE.U32 R4, R5, UR10, R2 ;  /* 0x0000000a05047c25 */ /* 0x000fe2000f8e0002 */
[----:B------:R-:W-:-:S03]  /*11020*/  SHF.R.S32.HI R7, RZ, 0x1f, R22 ;  /* 0x0000001fff077819 */ /* 0x000fc60000011416 */
[----:B------:R-:W-:Y:S02]  /*11030*/  VIADD R11, R5, UR4 ;  /* 0x00000004050b7c36 */ /* 0x000fe40008000000 */
[----:B------:R-:W-:Y:S01]  /*11040*/  IMAD.WIDE R6, R196, 0x80, R6 ;  /* 0x00000080c4067825 */ /* 0x000fe200078e0206 */
        /* <DEDUP_REMOVED lines=21> */
.L_x_4001:
[----:B------:R-:W-:Y:S05]  /*111a0*/  BSYNC B1 ;  /* 0x0000000000017941 */ /* 0x000fea0003800000 */
.L_x_4000:
        /* <DEDUP_REMOVED lines=24> */
.L_x_4003:
[----:B------:R-:W-:Y:S05]  /*11330*/  BSYNC B1 ;  /* 0x0000000000017941 */ /* 0x000fea0003800000 */
.L_x_4002:
[----:B------:R-:W-:Y:S04]  /*11340*/  BSSY B1, `(.L_x_4004) ;  /* 0x0000018000017945 */ /* 0x000fe80003800000 */
[----:B------:R-:W-:Y:S05]  /*11350*/  @P1 BRA `(.L_x_4005) ;  /* 0x0000000000581947 */ /* 0x000fea0003800000 */
[----:B01----:R-:W-:Y:S01]  /*11360*/  IADD3 R9, P1, R6, 0x40, RZ ;  /* 0x0000004006097810 */ /* 0x003fe20007f3e0ff */
        /* <DEDUP_REMOVED lines=21> */
.L_x_4005:
[----:B------:R-:W-:Y:S05]  /*114c0*/  BSYNC B1 ;  /* 0x0000000000017941 */ /* 0x000fea0003800000 */
.L_x_4004:
        /* <DEDUP_REMOVED lines=9> */
[----:B------:R-:W-:Y:S01]  /*11560*/  IMAD.MOV.U32 R3, RZ, RZ, R11 ;  /* 0x000000ffff037224 */ /* 0x000fe200078e000b */
[----:B------:R-:W-:Y:S01]  /*11570*/  ULDC.64 UR10, c[0x0][0x208] ;  /* 0x00008200000a7ab9 */ /* 0x000fe20000000a00 */
        /* <DEDUP_REMOVED lines=12> */
.L_x_3996:
[----:B------:R-:W-:Y:S05]  /*11640*/  BSYNC B0 ;  /* 0x0000000000007941 */ /* 0x000fea0003800000 */
.L_x_3987:
[----:B------:R-:W-:Y:S02]  /*11650*/  ULDC UR4, c[0x0][0xc14] ;  /* 0x0003050000047ab9 */ /* 0x000fe40000000800 */
[----:B------:R-:W-:-:S06]  /*11660*/  UISETP.GE.AND UP0, UPT, UR5, UR4, UPT ;  /* 0x000000040500728c */ /* 0x000fcc000bf06270 */
[----:B------:R-:W-:-:S13]  /*11670*/  PLOP3.LUT P0, PT, PT, PT, UP0, 0x80, 0x0 ;  /* 0x000000000000781c */ /* 0x000fda0003f0f008 */
[----:B------:R-:W-:Y:S05]  /*11680*/  @!P0 BRA `(.L_x_4006) ;  /* 0xfffffef400c88947 */ /* 0x000fea000383ffff */
[----:B------:R-:W-:Y:S05]  /*11690*/  EXIT ;  /* 0x000000000000794d */ /* 0x000fea0003800000 */
.L_x_3905:
[----:B------:R-:W-:-:S08]  /*116a0*/  NOP ;  /* 0x0000000000007918 */ /* 0x000fd00000000000 */
[----:B0-----:R-:W0:-:S00]  /*116b0*/  USETMAXREG.DEALLOC.CTAPOOL 0x18 ;  /* 0x00000018000079c8 */ /* 0x001e0000080e0500 */
[----:B0-----:R-:W-:-:S06]  /*116c0*/  LOP3.LUT R0, R0, 0x3, RZ, 0xc0, !PT ;  /* 0x0000000300007812 */ /* 0x001fcc00078ec0ff */
[----:B------:R-:W0:Y:S02]  /*116d0*/  SHFL.IDX PT, R0, R0, RZ, 0x1f ;  /* 0x00001fff00007589 */ /* 0x000e2400000e0000 */
[----:B0-----:R-:W-:-:S13]  /*116e0*/  ISETP.NE.AND P0, PT, R0, RZ, PT ;  /* 0x000000ff0000720c */ /* 0x001fda0003f05270 */
[----:B------:R-:W-:Y:S05]  /*116f0*/  @P0 EXIT ;  /* 0x000000000000094d */ /* 0x000fea0003800000 */
[----:B------:R-:W2:Y:S01]  /*11700*/  LDL.LU R6, [R1] ;  /* 0x0000000001067983 */ /* 0x000ea20000300800 */
        /* <DEDUP_REMOVED lines=46> */
[----:B------:R2:W-:Y:S01]  /*119f0*/  STL [R1], R6 ;  /* 0x0000000601007387 */ /* 0x0005e20000100800 */
        /* <DEDUP_REMOVED lines=9> */
.L_x_4011:
        /* <DEDUP_REMOVED lines=17> */
.L_x_4010:
[----:B------:R-:W-:Y:S05]  /*11ba0*/  BSYNC B0 ;  /* 0x0000000000007941 */ /* 0x000fea0003800000 */
.L_x_4009:
        /* <DEDUP_REMOVED lines=25> */
.L_x_4007:
        /* <DEDUP_REMOVED lines=21> */
.L_x_4012:
        /* <DEDUP_REMOVED lines=56> */
.L_x_4008:
[----:B------:R-:W-:Y:S02]  /*12210*/  IMAD.MOV.U32 R17, RZ, RZ, RZ ;  /* 0x000000ffff117224 */ /* 0x000fe400078e00ff */
[----:B------:R-:W-:Y:S02]  /*12220*/  IMAD.U32 R16, RZ, RZ, UR6 ;  /* 0x00000006ff107e24 */ /* 0x000fe4000f8e00ff */
[----:B------:R-:W-:-:S07]  /*12230*/  IMAD.MOV.U32 R18, RZ, RZ, RZ ;  /* 0x000000ffff127224 */ /* 0x000fce00078e00ff */
.L_x_4013:
        /* <DEDUP_REMOVED lines=20> */
.L_x_4089:
        /* <DEDUP_REMOVED lines=42> */
.L_x_4015:
[----:B------:R-:W1:Y:S01]  /*12620*/  LDC.64 R2, c[0x0][0xa08] ;  /* 0x00028200ff027b82 */ /* 0x000e620000000a00 */
[----:B------:R-:W-:Y:S01]  /*12630*/  IMAD.MOV.U32 R7, RZ, RZ, RZ ;  /* 0x000000ffff077224 */ /* 0x000fe200078e00ff */
        /* <DEDUP_REMOVED lines=14> */
.L_x_4016:
[----:B------:R-:W-:Y:S05]  /*12720*/  @!P0 BRA `(.L_x_4017) ;  /* 0x0000000000108947 */ /* 0x000fea0003800000 */
[----:B------:R-:W-:Y:S02]  /*12730*/  ULDC.64 UR4, c[0x0][0x208] ;  /* 0x0000820000047ab9 */ /* 0x000fe40000000a00 */
[----:B-1----:R-:W2:Y:S04]  /*12740*/  LDG.E R6, desc[UR4][R2.64] ;  /* 0x0000000402067981 */ /* 0x002ea8000c1e1900 */
[----:B------:R-:W2:Y:S02]  /*12750*/  LDG.E R5, desc[UR4][R2.64+0x4] ;  /* 0x0000040402057981 */ /* 0x000ea4000c1e1900 */
[----:B--2---:R-:W-:-:S07]  /*12760*/  IMAD.IADD R5, R5, 0x1, -R6 ;  /* 0x0000000105057824 */ /* 0x004fce00078e0a06 */
.L_x_4017:
        /* <DEDUP_REMOVED lines=18> */
.L_x_4020:
[----:B------:R-:W-:-:S13]  /*12890*/  ISETP.NE.AND P1, PT, R3, 0x1, PT ;  /* 0x000000010300780c */ /* 0x000fda0003f25270 */
[----:B------:R-:W1:Y:S02]  /*128a0*/  @P1 LDC.64 R4, c[0x0][0x9e8] ;  /* 0x00027a00ff041b82 */ /* 0x000e640000000a00 */
[----:B-1----:R-:W-:-:S05]  /*128b0*/  @P1 IMAD.HI.U32 R4, R6, R4, RZ ;  /* 0x0000000406041227 */ /* 0x002fca00078e00ff */
[----:B------:R-:W-:-:S07]  /*128c0*/  @P1 SHF.R.U32.HI R6, RZ, R5, R4 ;  /* 0x00000005ff061219 */ /* 0x000fce0000011604 */
.L_x_4021:
[----:B------:R-:W-:Y:S05]  /*128d0*/  BSYNC B0 ;  /* 0x0000000000007941 */ /* 0x000fea0003800000 */
.L_x_4019:
[----:B------:R-:W-:-:S05]  /*128e0*/  IMAD R5, R6, R3, R3 ;  /* 0x0000000306057224 */ /* 0x000fca00078e0203 */
[----:B------:R-:W-:-:S07]  /*128f0*/  VIMNMX R2, R2, R5, PT ;  /* 0x0000000502027248 */ /* 0x000fce0003fe0100 */
.L_x_4018:
[----:B------:R-:W-:Y:S01]  /*12900*/  VIADD R2, R2, 0x5f ;  /* 0x0000005f02027836 */ /* 0x000fe20000000000 */
[----:B------:R-:W-:Y:S01]  /*12910*/  ULDC UR4, c[0x0][0x9dc] ;  /* 0x0002770000047ab9 */ /* 0x000fe20000000800 */
[----:B------:R-:W-:Y:S02]  /*12920*/  IMAD R0, R17, 0x80, -R0 ;  /* 0x0000008011007824 */ /* 0x000fe400078e0a00 */
[----:B------:R-:W-:-:S04]  /*12930*/  IMAD.HI R5, R2, 0x2aaaaaab, RZ ;  /* 0x2aaaaaab02057827 */ /* 0x000fc800078e02ff */
[C---:B------:R-:W-:Y:S02]  /*12940*/  VIADD R2, R7.reuse, 0x5f ;  /* 0x0000005f07027836 */ /* 0x040fe40000000000 */
[----:B------:R-:W-:Y:S02]  /*12950*/  IMAD.IADD R7, R7, 0x1, R0 ;  /* 0x0000000107077824 */ /* 0x000fe400078e0200 */
[----:B------:R-:W-:Y:S01]  /*12960*/  IMAD.HI R4, R2, 0x2aaaaaab, RZ ;  /* 0x2aaaaaab02047827 */ /* 0x000fe200078e02ff */
[----:B------:R-:W-:-:S03]  /*12970*/  SHF.R.U32.HI R2, RZ, 0x1f, R5 ;  /* 0x0000001fff027819 */ /* 0x000fc60000011605 */
[----:B------:R-:W-:Y:S01]  /*12980*/  VIADD R0, R7, -UR4 ;  /* 0x8000000407007c36 */ /* 0x000fe20008000000 */
[----:B------:R-:W-:Y:S02]  /*12990*/  LEA.HI.SX32 R2, R5, R2, 0x1c ;  /* 0x0000000205027211 */ /* 0x000fe400078fe2ff */
[----:B------:R-:W-:-:S04]  /*129a0*/  SHF.R.U32.HI R5, RZ, 0x1f, R4 ;  /* 0x0000001fff057819 */ /* 0x000fc80000011604 */
[----:B------:R-:W-:-:S04]  /*129b0*/  LEA.HI.SX32 R5, R4, R5, 0x1c ;  /* 0x0000000504057211 */ /* 0x000fc800078fe2ff */
[----:B-1----:R-:W-:-:S05]  /*129c0*/  VIMNMX R6, R5, R2, PT ;  /* 0x0000000205067248 */ /* 0x002fca0003fe0100 */
[----:B------:R1:W-:Y:S01]  /*129d0*/  STL [R1+0x14], R6 ;  /* 0x0000140601007387 */ /* 0x0003e20000100800 */
[----:B------:R-:W-:Y:S05]  /*129e0*/  @!P0 BRA `(.L_x_4022) ;  /* 0x0000000000488947 */ /* 0x000fea0003800000 */
[----:B------:R-:W-:Y:S01]  /*129f0*/  IMAD.MOV.U32 R2, RZ, RZ, R7 ;  /* 0x000000ffff027224 */ /* 0x000fe200078e0007 */
[----:B------:R-:W-:Y:S04]  /*12a00*/  BSSY B0, `(.L_x_4023) ;  /* 0x000000e000007945 */ /* 0x000fe80003800000 */
[----:B------:R-:W-:-:S13]  /*12a10*/  ISETP.GT.AND P0, PT, R2, -0x1, PT ;  /* 0xffffffff0200780c */ /* 0x000fda0003f04270 */
        /* <DEDUP_REMOVED lines=8> */
.L_x_4024:
[----:B------:R-:W-:-:S13]  /*12aa0*/  ISETP.NE.AND P0, PT, R3, 0x1, PT ;  /* 0x000000010300780c */ /* 0x000fda0003f05270 */
[----:B------:R-:W2:Y:S02]  /*12ab0*/  @P0 LDC.64 R4, c[0x0][0x9e8] ;  /* 0x00027a00ff040b82 */ /* 0x000ea40000000a00 */
[----:B--2---:R-:W-:-:S05]  /*12ac0*/  @P0 IMAD.HI.U32 R4, R2, R4, RZ ;  /* 0x0000000402040227 */ /* 0x004fca00078e00ff */
[----:B------:R-:W-:-:S07]  /*12ad0*/  @P0 SHF.R.U32.HI R2, RZ, R5, R4 ;  /* 0x00000005ff020219 */ /* 0x000fce0000011604 */
.L_x_4025:
[----:B------:R-:W-:Y:S05]  /*12ae0*/  BSYNC B0 ;  /* 0x0000000000007941 */ /* 0x000fea0003800000 */
.L_x_4023:
[----:B------:R-:W-:-:S05]  /*12af0*/  IMAD R3, R2, R3, RZ ;  /* 0x0000000302037224 */ /* 0x000fca00078e02ff */
[----:B------:R-:W-:-:S07]  /*12b00*/  VIMNMX R0, R0, R3, !PT ;  /* 0x0000000300007248 */ /* 0x000fce0007fe0100 */
.L_x_4022:
[----:B------:R-:W-:Y:S01]  /*12b10*/  IMAD.HI R0, R0, 0x2aaaaaab, RZ ;  /* 0x2aaaaaab00007827 */ /* 0x000fe200078e02ff */
[----:B------:R-:W-:Y:S04]  /*12b20*/  BSSY B6, `(.L_x_4026) ;  /* 0x0000323000067945 */ /* 0x000fe80003800000 */
[----:B------:R-:W-:-:S04]  /*12b30*/  SHF.R.U32.HI R3, RZ, 0x1f, R0 ;  /* 0x0000001fff037819 */ /* 0x000fc80000011600 */
[----:B------:R-:W-:-:S04]  /*12b40*/  LEA.HI.SX32 R3, R0, R3, 0x1c ;  /* 0x0000000300037211 */ /* 0x000fc800078fe2ff */
        /* <DEDUP_REMOVED lines=22> */
.L_x_4027:
        /* <DEDUP_REMOVED lines=11> */
[----:B------:R-:W-:Y:S02]  /*12d60*/  IMAD.U32 R4, RZ, RZ, UR6 ;  /* 0x00000006ff047e24 */ /* 0x000fe4000f8e00ff */
[----:B------:R-:W2:Y:S01]  /*12d70*/  LDC.64 R2, c[0x4][R2] ;  /* 0x0100000002027b82 */ /* 0x000ea20000000a00 */
[----:B------:R-:W-:Y:S02]  /*12d80*/  IMAD.U32 R5, RZ, RZ, UR7 ;  /* 0x00000007ff057e24 */ /* 0x000fe4000f8e00ff */
[----:B-1----:R-:W-:Y:S02]  /*12d90*/  IMAD.U32 R6, RZ, RZ, UR8 ;  /* 0x00000008ff067e24 */ /* 0x002fe4000f8e00ff */
[----:B------:R-:W-:-:S02]  /*12da0*/  IMAD.U32 R7, RZ, RZ, UR9 ;  /* 0x00000009ff077e24 */ /* 0x000fc4000f8e00ff */
[----:B------:R-:W-:Y:S02]  /*12db0*/  IMAD.U32 R10, RZ, RZ, UR4 ;  /* 0x00000004ff0a7e24 */ /* 0x000fe4000f8e00ff */
[----:B0-----:R-:W-:Y:S02]  /*12dc0*/  IMAD.U32 R11, RZ, RZ, UR5 ;  /* 0x00000005ff0b7e24 */ /* 0x001fe4000f8e00ff */
[----:B------:R-:W-:Y:S02]  /*12dd0*/  IMAD.MOV.U32 R8, RZ, RZ, 0x70 ;  /* 0x00000070ff087424 */ /* 0x000fe400078e00ff */
[----:B------:R-:W-:Y:S02]  /*12de0*/  IMAD.MOV.U32 R12, RZ, RZ, 0x1 ;  /* 0x00000001ff0c7424 */ /* 0x000fe400078e00ff */
[----:B------:R-:W-:-:S07]  /*12df0*/  IMAD.MOV.U32 R13, RZ, RZ, RZ ;  /* 0x000000ffff0d7224 */ /* 0x000fce00078e00ff */
[----:B------:R-:W-:-:S07]  /*12e00*/  LEPC R20, `(.L_x_4029) ;  /* 0x000000001014794e */ /* 0x000fce0000000000 */
[----:B--2---:R-:W-:Y:S05]  /*12e10*/  CALL.ABS.NOINC R2 ;  /* 0x0000000002007343 */ /* 0x004fea0003c00000 */
.L_x_4029:
        /* <DEDUP_REMOVED lines=9> */
[----:B------:R-:W-:Y:S02]  /*12eb0*/  IMAD.U32 R4, RZ, RZ, UR6 ;  /* 0x00000006ff047e24 */ /* 0x000fe4000f8e00ff */
[----:B------:R-:W-:Y:S02]  /*12ec0*/  IMAD.U32 R5, RZ, RZ, UR7 ;  /* 0x00000007ff057e24 */ /* 0x000fe4000f8e00ff */
[----:B-1----:R-:W-:Y:S02]  /*12ed0*/  IMAD.U32 R6, RZ, RZ, UR8 ;  /* 0x00000008ff067e24 */ /* 0x002fe4000f8e00ff */
[----:B------:R-:W-:-:S02]  /*12ee0*/  IMAD.U32 R7, RZ, RZ, UR9 ;  /* 0x00000009ff077e24 */ /* 0x000fc4000f8e00ff */
[----:B------:R-:W-:Y:S02]  /*12ef0*/  IMAD.U32 R10, RZ, RZ, UR4 ;  /* 0x00000004ff0a7e24 */ /* 0x000fe4000f8e00ff */
[----:B0-----:R-:W-:Y:S02]  /*12f00*/  IMAD.U32 R11, RZ, RZ, UR5 ;  /* 0x00000005ff0b7e24 */ /* 0x001fe4000f8e00ff */
[----:B------:R-:W-:Y:S02]  /*12f10*/  IMAD.MOV.U32 R8, RZ, RZ, 0x70 ;  /* 0x00000070ff087424 */ /* 0x000fe400078e00ff */
[----:B------:R-:W-:Y:S02]  /*12f20*/  IMAD.MOV.U32 R12, RZ, RZ, 0x1 ;  /* 0x00000001ff0c7424 */ /* 0x000fe400078e00ff */
[----:B--2---:R-:W-:-:S07]  /*12f30*/  IMAD.MOV.U32 R13, RZ, RZ, RZ ;  /* 0x000000ffff0d7224 */ /* 0x004fce00078e00ff */
[----:B------:R-:W-:-:S07]  /*12f40*/  LEPC R20, `(.L_x_4031) ;  /* 0x000000001014794e */ /* 0x000fce0000000000 */
[----:B---3--:R-:W-:Y:S05]  /*12f50*/  CALL.ABS.NOINC R2 ;  /* 0x0000000002007343 */ /* 0x008fea0003c00000 */
.L_x_4031:
        /* <DEDUP_REMOVED lines=16> */
.L_x_4030:
        /* <DEDUP_REMOVED lines=29> */
.L_x_4032:
        /* <DEDUP_REMOVED lines=16> */
.L_x_4033:
        /* <DEDUP_REMOVED lines=15> */
.L_x_4034:
        /* <DEDUP_REMOVED lines=18> */
.L_x_4105:
[----:B------:R-:W-:Y:S01]  /*13540*/  UMOV UR4, 0xffffffff ;  /* 0xffffffff00047882 */ /* 0x000fe20000000000 */
[----:B------:R-:W-:Y:S02]  /*13550*/  SHF.R.S32.HI R17, RZ, 0x1f, R0 ;  /* 0x0000001fff117819 */ /* 0x000fe40000011400 */
[----:B------:R-:W-:Y:S05]  /*13560*/  BRA.DIV UR4, `(.L_x_4036) ;  /* 0x0000003e04107947 */ /* 0x000fea000b800000 */
[----:B------:R-:W-:-:S13]  /*13570*/  ELECT P6, URZ, PT ;  /* 0x00000000003f782f */ /* 0x000fda00038c0000 */
.L_x_4108:
[----:B------:R-:W-:Y:S05]  /*13580*/  @!P6 BRA `(.L_x_4037) ;  /* 0x00000004002ce947 */ /* 0x000fea0003800000 */
[----:B------:R-:W-:-:S04]  /*13590*/  ISETP.NE.U32.AND P0, PT, R2, RZ, PT ;  /* 0x000000ff0200720c */ /* 0x000fc80003f05070 */
[----:B------:R-:W-:-:S13]  /*135a0*/  ISETP.NE.AND.EX P0, PT, R3, RZ, PT, P0 ;  /* 0x000000ff0300720c */ /* 0x000fda0003f05300 */
[----:B------:R-:W-:Y:S05]  /*135b0*/  @!P0 BRA `(.L_x_4038) ;  /* 0x00000000004c8947 */ /* 0x000fea0003800000 */
[----:B------:R-:W1:Y:S01]  /*135c0*/  LDC R12, c[0x0][0x41c] ;  /* 0x00010700ff0c7b82 */ /* 0x000e620000000800 */
[----:B------:R-:W-:Y:S01]  /*135d0*/  IMAD.MOV.U32 R6, RZ, RZ, R5 ;  /* 0x000000ffff067224 */ /* 0x000fe200078e0005 */
[----:B------:R-:W-:Y:S01]  /*135e0*/  ULDC.64 UR4, c[0x0][0x408] ;  /* 0x0001020000047ab9 */ /* 0x000fe20000000a00 */
[----:B------:R-:W-:Y:S01]  /*135f0*/  ULDC.64 UR6, c[0x0][0x208] ;  /* 0x0000820000067ab9 */ /* 0x000fe20000000a00 */
[----:B-1----:R-:W-:-:S13]  /*13600*/  ISETP.NE.AND P0, PT, R12, 0x1, PT ;  /* 0x000000010c00780c */ /* 0x002fda0003f05270 */
[----:B0-----:R-:W0:Y:S02]  /*13610*/  @P0 LDC.64 R10, c[0x0][0x420] ;  /* 0x00010800ff0a0b82 */ /* 0x001e240000000a00 */
[----:B0-----:R-:W-:-:S05]  /*13620*/  @P0 IMAD.HI.U32 R10, R5, R10, RZ ;  /* 0x0000000a050a0227 */ /* 0x001fca00078e00ff */
        /* <DEDUP_REMOVED lines=12> */
.L_x_4038:
[----:B------:R-:W2:Y:S01]  /*136f0*/  LDL R9, [R1] ;  /* 0x0000000001097983 */ /* 0x000ea20000100800 */
[----:B0-----:R-:W-:-:S03]  /*13700*/  MOV R11, 0x400 ;  /* 0x00000400000b7802 */ /* 0x001fc60000000f00 */
[----:B------:R-:W3:Y:S01]  /*13710*/  LDL R10, [R1+0x8] ;  /* 0x00000800010a7983 */ /* 0x000ee20000100800 */
[----:B-1----:R-:W0:Y:S02]  /*13720*/  S2R R12, SR_CgaCtaId ;  /* 0x00000000000c7919 */ /* 0x002e240000008800 */
[----:B0-----:R-:W-:-:S05]  /*13730*/  LEA R11, R12, R11, 0x18 ;  /* 0x0000000b0c0b7211 */ /* 0x001fca00078ec0ff */
[----:B--2---:R-:W-:Y:S01]  /*13740*/  IMAD R9, R9, 0x8, R11 ;  /* 0x0000000809097824 */ /* 0x004fe200078e020b */
[----:B---3--:R-:W-:-:S04]  /*13750*/  SHF.L.U32 R10, R10, 0x1f, RZ ;  /* 0x0000001f0a0a7819 */ /* 0x008fc800000006ff */
[----:B------:R-:W0:Y:S02]  /*13760*/  SYNCS.PHASECHK.TRANS64.TRYWAIT P0, [R9+URZ+0x30840], R10 ;  /* 0x0308400a090075a7 */ /* 0x000e24000800017f */
[----:B0-----:R-:W-:Y:S05]  /*13770*/  @!P0 BRA `(.L_x_4039) ;  /* 0x0000003800ac8947 */ /* 0x001fea0003800000 */
.L_x_4109:
        /* <DEDUP_REMOVED lines=11> */
.L_x_4040:
        /* <DEDUP_REMOVED lines=32> */
[----:B-1----:R-:W-:Y:S01]  /*13a30*/  NOP ;  /* 0x0000000000007918 */ /* 0x002fe20000000000 */
.L_x_4037:
[----:B------:R-:W2:Y:S01]  /*13a40*/  LDL.LU R12, [R1+0x18] ;  /* 0x00001800010c7983 */ /* 0x000ea20000300800 */
[----:B------:R-:W-:Y:S01]  /*13a50*/  MOV R10, 0x400 ;  /* 0x00000400000a7802 */ /* 0x000fe20000000f00 */
[----:B------:R-:W-:Y:S05]  /*13a60*/  WARPSYNC.ALL ;  /* 0x0000000000007948 */ /* 0x000fea0003800000 */
[----:B0-----:R-:W0:Y:S01]  /*13a70*/  S2R R11, SR_CgaCtaId ;  /* 0x00000000000b7919 */ /* 0x001e220000008800 */
        /* <DEDUP_REMOVED lines=43> */
.L_x_4110:
[----:B------:R-:W-:Y:S05]  /*13d30*/  BSYNC B0 ;  /* 0x0000000000007941 */ /* 0x000fea0003800000 */
.L_x_4041:
[----:B------:R-:W2:Y:S04]  /*13d40*/  LDL R9, [R1+0x14] ;  /* 0x0000140001097983 */ /* 0x000ea80000100800 */
[----:B0-----:R-:W3:Y:S01]  /*13d50*/  LDL R8, [R1+0x10] ;  /* 0x0000100001087983 */ /* 0x001ee20000100800 */
[----:B------:R-:W-:Y:S01]  /*13d60*/  BSSY B0, `(.L_x_4043) ;  /* 0x00001aa000007945 */ /* 0x000fe20003800000 */
[----:B--2---:R-:W-:-:S05]  /*13d70*/  VIADD R7, R9, 0xfffffffe ;  /* 0xfffffffe09077836 */ /* 0x004fca0000000000 */
[----:B---3--:R-:W-:-:S13]  /*13d80*/  ISETP.GE.AND P0, PT, R7, R8, PT ;  /* 0x000000080700720c */ /* 0x008fda0003f06270 */
[----:B------:R-:W-:Y:S05]  /*13d90*/  @!P0 BRA `(.L_x_4044) ;  /* 0x0000001800988947 */ /* 0x000fea0003800000 */
[----:B------:R-:W-:Y:S01]  /*13da0*/  LOP3.LUT R13, RZ, R8, RZ, 0x33, !PT ;  /* 0x00000008ff0d7212 */ /* 0x000fe200078e33ff */
        /* <DEDUP_REMOVED lines=38> */
.L_x_4049:
[----:B0-----:R-:W0:Y:S01]  /*14010*/  S2R R3, SR_CgaCtaId ;  /* 0x0000000000037919 */ /* 0x001e220000008800 */
[----:B------:R-:W-:-:S04]  /*14020*/  MOV R2, 0x400 ;  /* 0x0000040000027802 */ /* 0x000fc80000000f00 */
[----:B0-----:R-:W-:Y:S02]  /*14030*/  LEA R2, R3, R2, 0x18 ;  /* 0x0000000203027211 */ /* 0x001fe400078ec0ff */
[----:B------:R-:W-:-:S03]  /*14040*/  SHF.L.U32 R3, R14, 0x1f, RZ ;  /* 0x0000001f0e037819 */ /* 0x000fc600000006ff */
[----:B------:R-:W-:-:S04]  /*14050*/  IMAD R2, R12, 0x8, R2 ;  /* 0x000000080c027824 */ /* 0x000fc800078e0202 */
[----:B------:R-:W0:Y:S02]  /*14060*/  SYNCS.PHASECHK.TRANS64.TRYWAIT P0, [R2+URZ+0x30840], R3 ;  /* 0x03084003020075a7 */ /* 0x000e24000800017f */
[----:B0-----:R-:W-:Y:S05]  /*14070*/  @!P0 BRA `(.L_x_4050) ;  /* 0x0000003000a08947 */ /* 0x001fea0003800000 */
.L_x_4111:
        /* <DEDUP_REMOVED lines=11> */
.L_x_4051:
        /* <DEDUP_REMOVED lines=37> */
.L_x_4112:
        /* <DEDUP_REMOVED lines=13> */
.L_x_4053:
        /* <DEDUP_REMOVED lines=35> */
[----:B0-----:R-:W-:Y:S01]  /*14680*/  NOP ;  /* 0x0000000000007918 */ /* 0x001fe20000000000 */
.L_x_4048:
[----:B------:R-:W-:Y:S05]  /*14690*/  BSYNC B2 ;  /* 0x0000000000027941 */ /* 0x000fea0003800000 */
.L_x_4047:
[----:B------:R-:W2:Y:S04]  /*146a0*/  LDL R2, [R1+0x14] ;  /* 0x0000140001027983 */ /* 0x000ea80000100800 */
[----:B------:R0:W-:Y:S04]  /*146b0*/  STL [R1], R12 ;  /* 0x0000000c01007387 */ /* 0x0001e80000100800 */
[----:B------:R0:W-:Y:S02]  /*146c0*/  STL [R1+0x8], R14 ;  /* 0x0000080e01007387 */ /* 0x0001e40000100800 */
[----:B0-2---:R-:W-:-:S07]  /*146d0*/  VIADD R7, R2, 0xfffffffd ;  /* 0xfffffffd02077836 */ /* 0x005fce0000000000 */
.L_x_4046:
[----:B------:R-:W-:Y:S05]  /*146e0*/  BSYNC B1 ;  /* 0x0000000000017941 */ /* 0x000fea0003800000 */
.L_x_4045:
[----:B------:R-:W2:Y:S01]  /*146f0*/  LDL.LU R2, [R1+0x14] ;  /* 0x0000140001027983 */ /* 0x000ea20000300800 */
[----:B------:R-:W-:Y:S01]  /*14700*/  VIADD R13, R13, 0xfffffffe ;  /* 0xfffffffe0d0d7836 */ /* 0x000fe20000000000 */
[----:B--2---:R-:W-:-:S04]  /*14710*/  LOP3.LUT R2, RZ, R2, RZ, 0x33, !PT ;  /* 0x00000002ff027212 */ /* 0x004fc800078e33ff */
[----:B------:R-:W-:-:S13]  /*14720*/  ISETP.NE.AND P0, PT, R13, R2, PT ;  /* 0x000000020d00720c */ /* 0x000fda0003f05270 */
[----:B------:R-:W-:Y:S05]  /*14730*/  @!P0 BRA `(.L_x_4044) ;  /* 0x0000001000308947 */ /* 0x000fea0003800000 */
[----:B------:R-:W-:-:S07]  /*14740*/  IMAD.MOV.U32 R10, RZ, RZ, R6 ;  /* 0x000000ffff0a7224 */ /* 0x000fce00078e0006 */
.L_x_4068:
        /* <DEDUP_REMOVED lines=33> */
.L_x_4056:
[----:B------:R-:W1:Y:S01]  /*14960*/  S2R R3, SR_CgaCtaId ;  /* 0x0000000000037919 */ /* 0x000e620000008800 */
[----:B------:R-:W-:-:S04]  /*14970*/  MOV R2, 0x400 ;  /* 0x0000040000027802 */ /* 0x000fc80000000f00 */
[----:B-1----:R-:W-:Y:S02]  /*14980*/  LEA R2, R3, R2, 0x18 ;  /* 0x0000000203027211 */ /* 0x002fe400078ec0ff */
[----:B------:R-:W-:-:S03]  /*14990*/  SHF.L.U32 R3, R9, 0x1f, RZ ;  /* 0x0000001f09037819 */ /* 0x000fc600000006ff */
[----:B------:R-:W-:-:S04]  /*149a0*/  IMAD R2, R8, 0x8, R2 ;  /* 0x0000000808027824 */ /* 0x000fc800078e0202 */
[----:B------:R-:W1:Y:S02]  /*149b0*/  SYNCS.PHASECHK.TRANS64.TRYWAIT P0, [R2+URZ+0x30840], R3 ;  /* 0x03084003020075a7 */ /* 0x000e64000800017f */
[----:B-1----:R-:W-:Y:S05]  /*149c0*/  @!P0 BRA `(.L_x_4057) ;  /* 0x0000002800748947 */ /* 0x002fea0003800000 */
.L_x_4113:
        /* <DEDUP_REMOVED lines=11> */
.L_x_4058:
        /* <DEDUP_REMOVED lines=37> */
.L_x_4114:
        /* <DEDUP_REMOVED lines=8> */
.L_x_4060:
        /* <DEDUP_REMOVED lines=35> */
.L_x_4055:
[----:B------:R-:W-:Y:S05]  /*14f80*/  BSYNC B1 ;  /* 0x0000000000017941 */ /* 0x000fea0003800000 */
.L_x_4054:
        /* <DEDUP_REMOVED lines=33> */
.L_x_4063:
[----:B------:R-:W2:Y:S01]  /*151a0*/  S2R R3, SR_CgaCtaId ;  /* 0x0000000000037919 */ /* 0x000ea20000008800 */
[----:B------:R-:W-:-:S04]  /*151b0*/  MOV R2, 0x400 ;  /* 0x0000040000027802 */ /* 0x000fc80000000f00 */
[----:B--2---:R-:W-:Y:S02]  /*151c0*/  LEA R2, R3, R2, 0x18 ;  /* 0x0000000203027211 */ /* 0x004fe400078ec0ff */
[----:B------:R-:W-:-:S03]  /*151d0*/  SHF.L.U32 R3, R14, 0x1f, RZ ;  /* 0x0000001f0e037819 */ /* 0x000fc600000006ff */
[----:B------:R-:W-:-:S04]  /*151e0*/  IMAD R2, R15, 0x8, R2 ;  /* 0x000000080f027824 */ /* 0x000fc800078e0202 */
[----:B------:R-:W2:Y:S02]  /*151f0*/  SYNCS.PHASECHK.TRANS64.TRYWAIT P0, [R2+URZ+0x30840], R3 ;  /* 0x03084003020075a7 */ /* 0x000ea4000800017f */
[----:B--2---:R-:W-:Y:S05]  /*15200*/  @!P0 BRA `(.L_x_4064) ;  /* 0x00000020008c8947 */ /* 0x004fea0003800000 */
.L_x_4115:
        /* <DEDUP_REMOVED lines=11> */
.L_x_4065:
        /* <DEDUP_REMOVED lines=38> */
.L_x_4116:
        /* <DEDUP_REMOVED lines=8> */
.L_x_4067:
        /* <DEDUP_REMOVED lines=33> */
.L_x_4062:
[----:B------:R-:W-:Y:S05]  /*157b0*/  BSYNC B1 ;  /* 0x0000000000017941 */ /* 0x000fea0003800000 */
.L_x_4061:
[----:B------:R-:W2:Y:S01]  /*157c0*/  LDL R2, [R1+0x10] ;  /* 0x0000100001027983 */ /* 0x000ea20000100800 */
[----:B------:R-:W-:Y:S01]  /*157d0*/  VIADD R7, R7, 0xfffffffe ;  /* 0xfffffffe07077836 */ /* 0x000fe20000000000 */
[----:B--2---:R-:W-:-:S13]  /*157e0*/  ISETP.GT.AND P0, PT, R13, R2, PT ;  /* 0x000000020d00720c */ /* 0x004fda0003f04270 */
[----:B------:R-:W-:Y:S05]  /*157f0*/  @P0 BRA `(.L_x_4068) ;  /* 0xffffffec00d40947 */ /* 0x000fea000383ffff */
.L_x_4044:
[----:B------:R-:W-:Y:S05]  /*15800*/  BSYNC B0 ;  /* 0x0000000000007941 */ /* 0x000fea0003800000 */
.L_x_4043:
        /* <DEDUP_REMOVED lines=18> */
.L_x_4070:
[----:B------:R-:W-:Y:S05]  /*15930*/  BSYNC B0 ;  /* 0x0000000000007941 */ /* 0x000fea0003800000 */
.L_x_4069:
        /* <DEDUP_REMOVED lines=11> */
.L_x_4117:
        /* <DEDUP_REMOVED lines=11> */
.L_x_4074:
        /* <DEDUP_REMOVED lines=33> */
.L_x_4072:
[----:B------:R-:W-:Y:S05]  /*15cb0*/  BSYNC B0 ;  /* 0x0000000000007941 */ /* 0x000fea0003800000 */
.L_x_4071:
        /* <DEDUP_REMOVED lines=9> */
.L_x_4028:
[----:B------:R-:W-:Y:S05]  /*15d50*/  BSYNC B6 ;  /* 0x0000000000067941 */ /* 0x000fea0003800000 */
.L_x_4026:
[----:B------:R-:W-:-:S03]  /*15d60*/  UMOV UR4, 0xffffffff ;  /* 0xffffffff00047882 */ /* 0x000fc60000000000 */
[----:B------:R-:W-:Y:S05]  /*15d70*/  BRA.DIV UR4, `(.L_x_4075) ;  /* 0x0000001604ec7947 */ /* 0x000fea000b800000 */
[----:B------:R2:W3:Y:S04]  /*15d80*/  SHFL.IDX PT, R4, R16, RZ, 0x1f ;  /* 0x00001fff10047589 */ /* 0x0004e800000e0000 */
[----:B------:R-:W4:Y:S02]  /*15d90*/  SHFL.IDX PT, R16, R16, 0x1, 0x1f ;  /* 0x00201f0010107f89 */ /* 0x000f2400000e0000 */
.L_x_4121:
        /* <DEDUP_REMOVED lines=14> */
.L_x_4077:
[----:B------:R-:W-:Y:S05]  /*15e80*/  BSYNC B0 ;  /* 0x0000000000007941 */ /* 0x000fea0003800000 */
.L_x_4076:
        /* <DEDUP_REMOVED lines=23> */
.L_x_4129:
[----:B------:R-:W-:Y:S02]  /*16000*/  ULDC UR4, c[0x0][0xc10] ;  /* 0x0003040000047ab9 */ /* 0x000fe40000000800 */
[----:B------:R-:W-:-:S04]  /*16010*/  IMAD.U32 R5, RZ, RZ, UR4 ;  /* 0x00000004ff057e24 */ /* 0x000fc8000f8e00ff */
[----:B-1----:R-:W-:-:S04]  /*16020*/  IMAD R3, R14, R5, RZ ;  /* 0x000000050e037224 */ /* 0x002fc800078e02ff */
[----:B--2-4-:R-:W-:-:S05]  /*16030*/  IMAD.IADD R16, R16, 0x1, R3 ;  /* 0x0000000110107824 */ /* 0x014fca00078e0203 */
[----:B---3--:R-:W-:-:S13]  /*16040*/  ISETP.GT.AND P0, PT, R16, R4, PT ;  /* 0x000000041000720c */ /* 0x008fda0003f04270 */
[----:B------:R-:W-:Y:S05]  /*16050*/  @P0 BRA `(.L_x_4079) ;  /* 0x0000000000b80947 */ /* 0x000fea0003800000 */
[----:B------:R-:W1:Y:S02]  /*16060*/  LDC R0, c[0x0][0xc14] ;  /* 0x00030500ff007b82 */ /* 0x000e640000000800 */
.L_x_4084:
        /* <DEDUP_REMOVED lines=15> */
.L_x_4082:
[----:B------:R-:W-:Y:S05]  /*16160*/  BSYNC B0 ;  /* 0x0000000000007941 */ /* 0x000fea0003800000 */
.L_x_4081:
        /* <DEDUP_REMOVED lines=23> */
.L_x_4137:
[----:B------:R-:W-:Y:S02]  /*162e0*/  ULDC UR4, c[0x0][0xc10] ;  /* 0x0003040000047ab9 */ /* 0x000fe40000000800 */
[----:B------:R-:W-:-:S04]  /*162f0*/  IMAD.U32 R5, RZ, RZ, UR4 ;  /* 0x00000004ff057e24 */ /* 0x000fc8000f8e00ff */
[----:B-1----:R-:W-:-:S04]  /*16300*/  IMAD R3, R14, R5, RZ ;  /* 0x000000050e037224 */ /* 0x002fc800078e02ff */
[----:B------:R-:W-:-:S05]  /*16310*/  IMAD.IADD R16, R3, 0x1, R16 ;  /* 0x0000000103107824 */ /* 0x000fca00078e0210 */
[----:B------:R-:W-:-:S13]  /*16320*/  ISETP.GT.AND P0, PT, R16, R4, PT ;  /* 0x000000041000720c */ /* 0x000fda0003f04270 */
[----:B------:R-:W-:Y:S05]  /*16330*/  @!P0 BRA `(.L_x_4084) ;  /* 0xfffffffc004c8947 */ /* 0x000fea000383ffff */
.L_x_4079:
        /* <DEDUP_REMOVED lines=8> */
.L_x_4141:
[----:B------:R-:W-:Y:S01]  /*163c0*/  ISETP.NE.AND P0, PT, R3, RZ, PT ;  /* 0x000000ff0300720c */ /* 0x000fe20003f05270 */
[----:B------:R-:W-:-:S12]  /*163d0*/  IMAD.MOV.U32 R7, RZ, RZ, RZ ;  /* 0x000000ffff077224 */ /* 0x000fd800078e00ff */
[----:B------:R-:W-:Y:S05]  /*163e0*/  @!P0 BRA `(.L_x_4086) ;  /* 0x0000000000108947 */ /* 0x000fea0003800000 */
[----:B------:R-:W-:Y:S01]  /*163f0*/  UMOV UR4, 0xffffffff ;  /* 0xffffffff00047882 */ /* 0x000fe20000000000 */
[----:B------:R-:W-:Y:S02]  /*16400*/  VIADD R12, R6, 0xffffffff ;  /* 0xffffffff060c7836 */ /* 0x000fe40000000000 */
[----:B------:R-:W-:Y:S05]  /*16410*/  BRA.DIV UR4, `(.L_x_4087) ;  /* 0x0000001a04787947 */ /* 0x000fea000b800000 */
[----:B------:R3:W4:Y:S02]  /*16420*/  SHFL.IDX PT, R7, R2, R12, 0x1f ;  /* 0x00001f0c02077589 */ /* 0x00072400000e0000 */
.L_x_4086:
        /* <DEDUP_REMOVED lines=68> */
.L_x_4080:
[----:B------:R-:W-:Y:S01]  /*16870*/  UMOV UR4, URZ ;  /* 0x0000003f00047c82 */ /* 0x000fe20008000000 */
[----:B------:R-:W-:Y:S01]  /*16880*/  UMOV UR5, URZ ;  /* 0x0000003f00057c82 */ /* 0x000fe20008000000 */
[----:B------:R-:W-:Y:S01]  /*16890*/  ULDC UR6, c[0x0][0xc14] ;  /* 0x0003050000067ab9 */ /* 0x000fe20000000800 */
[----:B------:R-:W-:Y:S02]  /*168a0*/  IMAD.MOV.U32 R16, RZ, RZ, R4 ;  /* 0x000000ffff107224 */ /* 0x000fe400078e0004 */
[----:B------:R-:W-:Y:S02]  /*168b0*/  IMAD.U32 R17, RZ, RZ, UR4 ;  /* 0x00000004ff117e24 */ /* 0x000fe4000f8e00ff */
[----:B------:R-:W-:Y:S02]  /*168c0*/  IMAD.U32 R18, RZ, RZ, UR5 ;  /* 0x00000005ff127e24 */ /* 0x000fe4000f8e00ff */
[----:B------:R-:W-:-:S07]  /*168d0*/  IMAD.U32 R19, RZ, RZ, UR6 ;  /* 0x00000006ff137e24 */ /* 0x000fce000f8e00ff */
.L_x_4088:
        /* <DEDUP_REMOVED lines=12> */
.L_x_4014:
        /* <DEDUP_REMOVED lines=12> */
.L_x_4144:
[----:B------:R-:W-:Y:S05]  /*16a60*/  BSYNC B0 ;  /* 0x0000000000007941 */ /* 0x000fea0003800000 */
.L_x_4090:
[----:B------:R-:W-:-:S03]  /*16a70*/  UMOV UR4, 0xffffffff ;  /* 0xffffffff00047882 */ /* 0x000fc60000000000 */
[----:B------:R-:W-:Y:S05]  /*16a80*/  BRA.DIV UR4, `(.L_x_4092) ;  /* 0x0000001604187947 */ /* 0x000fea000b800000 */
[----:B------:R-:W2:Y:S02]  /*16a90*/  S2R R2, SR_TID.X ;  /* 0x0000000000027919 */ /* 0x000ea40000002100 */
[----:B--2---:R-:W-:-:S04]  /*16aa0*/  SHF.R.U32.HI R2, RZ, 0x5, R2 ;  /* 0x00000005ff027819 */ /* 0x004fc80000011602 */
[----:B------:R-:W-:-:S05]  /*16ab0*/  LOP3.LUT R2, R2, 0x3, RZ, 0xc0, !PT ;  /* 0x0000000302027812 */ /* 0x000fca00078ec0ff */
[----:B------:R2:W3:Y:S02]  /*16ac0*/  SHFL.IDX PT, R14, R2, RZ, 0x1f ;  /* 0x00001fff020e7589 */ /* 0x0004e400000e0000 */
.L_x_4147:
[----:B---3--:R-:W-:Y:S01]  /*16ad0*/  ISETP.NE.AND P0, PT, R14, RZ, PT ;  /* 0x000000ff0e00720c */ /* 0x008fe20003f05270 */
[----:B------:R-:W-:-:S12]  /*16ae0*/  BSSY B0, `(.L_x_4093) ;  /* 0x0000029000007945 */ /* 0x000fd80003800000 */
[----:B------:R-:W-:Y:S05]  /*16af0*/  @P0 BRA `(.L_x_4094) ;  /* 0x00000000009c0947 */ /* 0x000fea0003800000 */
[----:B------:R-:W-:-:S03]  /*16b00*/  UMOV UR4, 0xffffffff ;  /* 0xffffffff00047882 */ /* 0x000fc60000000000 */
[----:B------:R-:W-:Y:S05]  /*16b10*/  BRA.DIV UR4, `(.L_x_4095) ;  /* 0x0000001604287947 */ /* 0x000fea000b800000 */
[----:B------:R-:W-:-:S13]  /*16b20*/  ELECT P6, URZ, PT ;  /* 0x00000000003f782f */ /* 0x000fda00038c0000 */
.L_x_4150:
        /* <DEDUP_REMOVED lines=8> */
.L_x_4096:
        /* <DEDUP_REMOVED lines=14> */
.L_x_4151:
[----:B------:R-:W2:Y:S02]  /*16c90*/  SYNCS.PHASECHK.TRANS64.TRYWAIT P0, [R7+URZ], R2 ;  /* 0x00000002070075a7 */ /* 0x000ea4000800017f */
[----:B--2---:R-:W-:Y:S05]  /*16ca0*/  @!P0 BRA `(.L_x_4098) ;  /* 0x0000001000f88947 */ /* 0x004fea0003800000 */
.L_x_4152:
[----:B------:R-:W-:Y:S05]  /*16cb0*/  @!P2 BRA `(.L_x_4099) ;  /* 0x000000000004a947 */ /* 0x000fea0003800000 */
[----:B------:R-:W-:Y:S01]  /*16cc0*/  BPT.TRAP 0x1 ;  /* 0x000000040000795c */ /* 0x000fe20000300000 */
.L_x_4099:
[----:B------:R-:W3:Y:S01]  /*16cd0*/  LDL.LU R4, [R1] ;  /* 0x0000000001047983 */ /* 0x000ee20000300800 */
[----:B------:R-:W-:-:S04]  /*16ce0*/  VIADD R0, R0, 0x30860 ;  /* 0x0003086000007836 */ /* 0x000fc80000000000 */
[----:B---3--:R-:W-:-:S04]  /*16cf0*/  IMAD R4, R4, 0x8, R0 ;  /* 0x0000000804047824 */ /* 0x008fc800078e0200 */
[----:B------:R-:W3:Y:S02]  /*16d00*/  SYNCS.PHASECHK.TRANS64.TRYWAIT P0, [R4+URZ], R5 ;  /* 0x00000005040075a7 */ /* 0x000ee4000800017f */
[----:B---3--:R-:W-:Y:S05]  /*16d10*/  @!P0 BRA `(.L_x_4100) ;  /* 0x0000001000f08947 */ /* 0x008fea0003800000 */
.L_x_4153:
[----:B------:R-:W-:-:S07]  /*16d20*/  IMAD R3, R3, 0x8, R0 ;  /* 0x0000000803037824 */ /* 0x000fce00078e0200 */
.L_x_4101:
[----:B----4-:R4:W0:Y:S02]  /*16d30*/  SYNCS.PHASECHK.TRANS64.TRYWAIT P0, [R3+URZ], R2 ;  /* 0x00000002030075a7 */ /* 0x010824000800017f */
[----:B0-----:R-:W-:Y:S05]  /*16d40*/  @!P0 NANOSLEEP.SYNCS 0x989680 ;  /* 0x009896800000895d */ /* 0x001fea0003900000 */
[----:B------:R-:W0:Y:S02]  /*16d50*/  @!P0 SYNCS.PHASECHK.TRANS64 P0, [R3+URZ], R2 ;  /* 0x00000002030085a7 */ /* 0x000e24000800007f */
[----:B0-----:R-:W-:Y:S05]  /*16d60*/  @!P0 BRA `(.L_x_4101) ;  /* 0xfffffffc00f08947 */ /* 0x001fea000383ffff */
.L_x_4094:
[----:B------:R-:W-:Y:S05]  /*16d70*/  BSYNC B0 ;  /* 0x0000000000007941 */ /* 0x000fea0003800000 */
.L_x_4093:
[----:B------:R-:W-:Y:S05]  /*16d80*/  EXIT ;  /* 0x000000000000794d */ /* 0x000fea0003800000 */
.L_x_3918:
[----:B0-----:R-:W-:-:S04]  /*16d90*/  IMAD.U32 R3, RZ, RZ, UR39 ;  /* 0x00000027ff037e24 */ /* 0x001fc8000f8e00ff */
[----:B------:R0:W1:Y:S03]  /*16da0*/  SYNCS.PHASECHK.TRANS64.TRYWAIT P1, [R3+URZ+0x30800], R0 ;  /* 0x03080000030075a7 */ /* 0x000066000802017f */
[----:B-1----:R-:W-:Y:S05]  /*16db0*/  @!P1 NANOSLEEP.SYNCS 0x989680 ;  /* 0x009896800000995d */ /* 0x002fea0003900000 */
[----:B------:R-:W1:Y:S02]  /*16dc0*/  @!P1 SYNCS.PHASECHK.TRANS64 P1, [R3+URZ+0x30800], R0 ;  /* 0x03080000030095a7 */ /* 0x000e64000802007f */
[----:B-1----:R-:W-:Y:S05]  /*16dd0*/  @!P1 BRA `(.L_x_3918) ;  /* 0xfffffffc00ec9947 */ /* 0x002fea000383ffff */
[----:B------:R-:W-:Y:S05]  /*16de0*/  BRA `(.L_x_4102) ;  /* 0xfffffeac006c7947 */ /* 0x000fea000383ffff */
.L_x_3922:
[----:B-1----:R1:W3:Y:S02]  /*16df0*/  SYNCS.PHASECHK.TRANS64.TRYWAIT P1, [R5+URZ+0x30830], R0 ;  /* 0x03083000050075a7 */ /* 0x0022e4000802017f */
[----:B---3--:R-:W-:Y:S05]  /*16e00*/  @!P1 NANOSLEEP.SYNCS 0x989680 ;  /* 0x009896800000995d */ /* 0x008fea0003900000 */
[----:B------:R-:W3:Y:S02]  /*16e10*/  @!P1 SYNCS.PHASECHK.TRANS64 P1, [R5+URZ+0x30830], R0 ;  /* 0x03083000050095a7 */ /* 0x000ee4000802007f */
[----:B---3--:R-:W-:Y:S05]  /*16e20*/  @!P1 BRA `(.L_x_3922) ;  /* 0xfffffffc00f09947 */ /* 0x008fea000383ffff */
[----:B------:R-:W-:Y:S05]  /*16e30*/  BRA `(.L_x_3921) ;  /* 0xfffffeac00a07947 */ /* 0x000fea000383ffff */
.L_x_3938:
[----:B-1----:R-:W-:-:S04]  /*16e40*/  IMAD.U32 R121, RZ, RZ, UR6 ;  /* 0x00000006ff797e24 */ /* 0x002fc8000f8e00ff */
[----:B------:R1:W2:Y:S03]  /*16e50*/  SYNCS.PHASECHK.TRANS64.TRYWAIT P1, [R121+URZ+0x30830], R10 ;  /* 0x0308300a790075a7 */ /* 0x0002a6000802017f */
[----:B--2---:R-:W-:Y:S05]  /*16e60*/  @!P1 NANOSLEEP.SYNCS 0x989680 ;  /* 0x009896800000995d */ /* 0x004fea0003900000 */
[----:B------:R-:W2:Y:S02]  /*16e70*/  @!P1 SYNCS.PHASECHK.TRANS64 P1, [R121+URZ+0x30830], R10 ;  /* 0x0308300a790095a7 */ /* 0x000ea4000802007f */
[----:B--2---:R-:W-:Y:S05]  /*16e80*/  @!P1 BRA `(.L_x_3938) ;  /* 0xfffffffc00ec9947 */ /* 0x004fea000383ffff */
[----:B------:R-:W-:Y:S05]  /*16e90*/  BRA `(.L_x_3937) ;  /* 0xfffffee000107947 */ /* 0x000fea000383ffff */
.L_x_3942:
[----:B--2---:R-:W-:-:S04]  /*16ea0*/  IMAD.U32 R195, RZ, RZ, UR14 ;  /* 0x0000000effc37e24 */ /* 0x004fc8000f8e00ff */
[----:B------:R2:W3:Y:S03]  /*16eb0*/  SYNCS.PHASECHK.TRANS64.TRYWAIT P1, [R195+URZ+0x30850], R0 ;  /* 0x03085000c30075a7 */ /* 0x0004e6000802017f */
[----:B---3--:R-:W-:Y:S05]  /*16ec0*/  @!P1 NANOSLEEP.SYNCS 0x989680 ;  /* 0x009896800000995d */ /* 0x008fea0003900000 */
[----:B------:R-:W3:Y:S02]  /*16ed0*/  @!P1 SYNCS.PHASECHK.TRANS64 P1, [R195+URZ+0x30850], R0 ;  /* 0x03085000c30095a7 */ /* 0x000ee4000802007f */
[----:B---3--:R-:W-:Y:S05]  /*16ee0*/  @!P1 BRA `(.L_x_3942) ;  /* 0xfffffffc00ec9947 */ /* 0x008fea000383ffff */
[----:B------:R-:W-:Y:S05]  /*16ef0*/  BRA `(.L_x_3941) ;  /* 0xfffffee800b87947 */ /* 0x000fea000383ffff */
.L_x_3959:
[----:B-1----:R-:W-:-:S04]  /*16f00*/  IMAD.U32 R4, RZ, RZ, UR6 ;  /* 0x00000006ff047e24 */ /* 0x002fc8000f8e00ff */
[----:B------:R1:W2:Y:S03]  /*16f10*/  SYNCS.PHASECHK.TRANS64.TRYWAIT P1, [R4+URZ+0x30830], R3 ;  /* 0x03083003040075a7 */ /* 0x0002a6000802017f */
[----:B--2---:R-:W-:Y:S05]  /*16f20*/  @!P1 NANOSLEEP.SYNCS 0x989680 ;  /* 0x009896800000995d */ /* 0x004fea0003900000 */
[----:B------:R-:W2:Y:S02]  /*16f30*/  @!P1 SYNCS.PHASECHK.TRANS64 P1, [R4+URZ+0x30830], R3 ;  /* 0x03083003040095a7 */ /* 0x000ea4000802007f */
[----:B--2---:R-:W-:Y:S05]  /*16f40*/  @!P1 BRA `(.L_x_3959) ;  /* 0xfffffffc00ec9947 */ /* 0x004fea000383ffff */
[----:B------:R-:W-:Y:S05]  /*16f50*/  BRA `(.L_x_3958) ;  /* 0xffffff1400bc7947 */ /* 0x000fea000383ffff */
.L_x_3963:
[----:B01----:R-:W-:-:S04]  /*16f60*/  IMAD.U32 R3, RZ, RZ, UR7 ;  /* 0x00000007ff037e24 */ /* 0x003fc8000f8e00ff */
[----:B------:R0:W1:Y:S03]  /*16f70*/  SYNCS.PHASECHK.TRANS64.TRYWAIT P1, [R3+URZ+0x30850], R0 ;  /* 0x03085000030075a7 */ /* 0x000066000802017f */
[----:B-1----:R-:W-:Y:S05]  /*16f80*/  @!P1 NANOSLEEP.SYNCS 0x989680 ;  /* 0x009896800000995d */ /* 0x002fea0003900000 */
[----:B------:R-:W1:Y:S02]  /*16f90*/  @!P1 SYNCS.PHASECHK.TRANS64 P1, [R3+URZ+0x30850], R0 ;  /* 0x03085000030095a7 */ /* 0x000e64000802007f */
[----:B-1----:R-:W-:Y:S05]  /*16fa0*/  @!P1 BRA `(.L_x_3963) ;  /* 0xfffffffc00ec9947 */ /* 0x002fea000383ffff */
[----:B------:R-:W-:Y:S05]  /*16fb0*/  BRA `(.L_x_3962) ;  /* 0xffffff2000647947 */ /* 0x000fea000383ffff */
.L_x_3969:
[----:B-1----:R-:W-:-:S04]  /*16fc0*/  IMAD.U32 R4, RZ, RZ, UR6 ;  /* 0x00000006ff047e24 */ /* 0x002fc8000f8e00ff */
[----:B------:R1:W2:Y:S03]  /*16fd0*/  SYNCS.PHASECHK.TRANS64.TRYWAIT P1, [R4+URZ+0x30830], R3 ;  /* 0x03083003040075a7 */ /* 0x0002a6000802017f */
[----:B--2---:R-:W-:Y:S05]  /*16fe0*/  @!P1 NANOSLEEP.SYNCS 0x989680 ;  /* 0x009896800000995d */ /* 0x004fea0003900000 */
[----:B------:R-:W2:Y:S02]  /*16ff0*/  @!P1 SYNCS.PHASECHK.TRANS64 P1, [R4+URZ+0x30830], R3 ;  /* 0x03083003040095a7 */ /* 0x000ea4000802007f */
[----:B--2---:R-:W-:Y:S05]  /*17000*/  @!P1 BRA `(.L_x_3969) ;  /* 0xfffffffc00ec9947 */ /* 0x004fea000383ffff */
[----:B------:R-:W-:Y:S05]  /*17010*/  BRA `(.L_x_3968) ;  /* 0xffffff3800b47947 */ /* 0x000fea000383ffff */
.L_x_3973:
[----:B01----:R-:W-:-:S04]  /*17020*/  IMAD.U32 R3, RZ, RZ, UR7 ;  /* 0x00000007ff037e24 */ /* 0x003fc8000f8e00ff */
[----:B------:R0:W1:Y:S03]  /*17030*/  SYNCS.PHASECHK.TRANS64.TRYWAIT P1, [R3+URZ+0x30850], R0 ;  /* 0x03085000030075a7 */ /* 0x000066000802017f */
[----:B-1----:R-:W-:Y:S05]  /*17040*/  @!P1 NANOSLEEP.SYNCS 0x989680 ;  /* 0x009896800000995d */ /* 0x002fea0003900000 */
[----:B------:R-:W1:Y:S02]  /*17050*/  @!P1 SYNCS.PHASECHK.TRANS64 P1, [R3+URZ+0x30850], R0 ;  /* 0x03085000030095a7 */ /* 0x000e64000802007f */
[----:B-1----:R-:W-:Y:S05]  /*17060*/  @!P1 BRA `(.L_x_3973) ;  /* 0xfffffffc00ec9947 */ /* 0x002fea000383ffff */
[----:B------:R-:W-:Y:S05]  /*17070*/  BRA `(.L_x_3972) ;  /* 0xffffff44005c7947 */ /* 0x000fea000383ffff */
.L_x_3986:
[----:B-1----:R-:W-:-:S04]  /*17080*/  IMAD.U32 R5, RZ, RZ, UR5 ;  /* 0x00000005ff057e24 */ /* 0x002fc8000f8e00ff */
[----:B------:R1:W2:Y:S03]  /*17090*/  SYNCS.PHASECHK.TRANS64.TRYWAIT P0, [R5+URZ+0x30850], R0 ;  /* 0x03085000050075a7 */ /* 0x0002a6000800017f */
[----:B--2---:R-:W-:Y:S05]  /*170a0*/  @!P0 NANOSLEEP.SYNCS 0x989680 ;  /* 0x009896800000895d */ /* 0x004fea0003900000 */
[----:B------:R-:W2:Y:S02]  /*170b0*/  @!P0 SYNCS.PHASECHK.TRANS64 P0, [R5+URZ+0x30850], R0 ;  /* 0x03085000050085a7 */ /* 0x000ea4000800007f */
[----:B--2---:R-:W-:Y:S05]  /*170c0*/  @!P0 BRA `(.L_x_3986) ;  /* 0xfffffffc00ec8947 */ /* 0x004fea000383ffff */
[----:B------:R-:W-:Y:S05]  /*170d0*/  BRA `(.L_x_3985) ;  /* 0xffffff7400247947 */ /* 0x000fea000383ffff */
.L_x_4035:
        /* <DEDUP_REMOVED lines=11> */
.L_x_4104:
[----:B------:R-:W-:Y:S05]  /*17190*/  BSYNC B0 ;  /* 0x0000000000007941 */ /* 0x000fea0003800000 */
.L_x_4103:
[----:B------:R-:W-:Y:S05]  /*171a0*/  BRA `(.L_x_4105) ;  /* 0xffffffc000e47947 */ /* 0x000fea000383ffff */
.L_x_4036:
[----:B------:R-:W-:Y:S01]  /*171b0*/  BSSY B0, `(.L_x_4106) ;  /* 0x0000006000007945 */ /* 0x000fe20003800000 */
[----:B------:R-:W-:-:S07]  /*171c0*/  IMAD.MOV.U32 R15, RZ, RZ, -0x1 ;  /* 0xffffffffff0f7424 */ /* 0x000fce00078e00ff */
[----:B0-----:R-:W-:Y:S05]  /*171d0*/  WARPSYNC.COLLECTIVE R15, `(.L_x_4107) ;  /* 0x000000000f0c7348 */ /* 0x001fea0003c00000 */
[----:B------:R-:W-:Y:S02]  /*171e0*/  ELECT P6, UR62, PT ;  /* 0x00000000003e782f */ /* 0x000fe400038c0000 */
[----:B------:R-:W-:Y:S01]  /*171f0*/  MOV R14, UR62 ;  /* 0x0000003e000e7c02 */ /* 0x000fe20008000f00 */
[----:B0-----:R-:W-:Y:S10]  /*17200*/  ENDCOLLECTIVE ;  /* 0x000000000000791b */ /* 0x001ff40003800000 */
.L_x_4107:
[----:B------:R-:W-:Y:S05]  /*17210*/  BSYNC B0 ;  /* 0x0000000000007941 */ /* 0x000fea0003800000 */
.L_x_4106:
[----:B------:R-:W-:Y:S05]  /*17220*/  BRA `(.L_x_4108) ;  /* 0xffffffc000d47947 */ /* 0x000fea000383ffff */
.L_x_4039:
[----:B0-----:R0:W1:Y:S02]  /*17230*/  SYNCS.PHASECHK.TRANS64.TRYWAIT P0, [R9+URZ+0x30840], R10 ;  /* 0x0308400a090075a7 */ /* 0x001064000800017f */
[----:B-1----:R-:W-:Y:S05]  /*17240*/  @!P0 NANOSLEEP.SYNCS 0x989680 ;  /* 0x009896800000895d */ /* 0x002fea0003900000 */
[----:B------:R-:W1:Y:S02]  /*17250*/  @!P0 SYNCS.PHASECHK.TRANS64 P0, [R9+URZ+0x30840], R10 ;  /* 0x0308400a090085a7 */ /* 0x000e64000800007f */
[----:B-1----:R-:W-:Y:S05]  /*17260*/  @!P0 BRA `(.L_x_4039) ;  /* 0xfffffffc00f08947 */ /* 0x002fea000383ffff */
[----:B------:R-:W-:Y:S05]  /*17270*/  BRA `(.L_x_4109) ;  /* 0xffffffc400407947 */ /* 0x000fea000383ffff */
.L_x_4042:
        /* <DEDUP_REMOVED lines=8> */
.L_x_4050:
[----:B0-----:R0:W1:Y:S02]  /*17300*/  SYNCS.PHASECHK.TRANS64.TRYWAIT P0, [R2+URZ+0x30840], R3 ;  /* 0x03084003020075a7 */ /* 0x001064000800017f */
[----:B-1----:R-:W-:Y:S05]  /*17310*/  @!P0 NANOSLEEP.SYNCS 0x989680 ;  /* 0x009896800000895d */ /* 0x002fea0003900000 */
[----:B------:R-:W1:Y:S02]  /*17320*/  @!P0 SYNCS.PHASECHK.TRANS64 P0, [R2+URZ+0x30840], R3 ;  /* 0x03084003020085a7 */ /* 0x000e64000800007f */
[----:B-1----:R-:W-:Y:S05]  /*17330*/  @!P0 BRA `(.L_x_4050) ;  /* 0xfffffffc00f08947 */ /* 0x002fea000383ffff */
[----:B------:R-:W-:Y:S05]  /*17340*/  BRA `(.L_x_4111) ;  /* 0xffffffcc004c7947 */ /* 0x000fea000383ffff */
.L_x_4052:
[----:B0-----:R0:W1:Y:S02]  /*17350*/  SYNCS.PHASECHK.TRANS64.TRYWAIT P0, [R3+URZ+0x60], R2 ;  /* 0x00006002030075a7 */ /* 0x001064000800017f */
[----:B-1----:R-:W-:Y:S05]  /*17360*/  @!P0 NANOSLEEP.SYNCS 0x989680 ;  /* 0x009896800000895d */ /* 0x002fea0003900000 */
[----:B------:R-:W1:Y:S02]  /*17370*/  @!P0 SYNCS.PHASECHK.TRANS64 P0, [R3+URZ+0x60], R2 ;  /* 0x00006002030085a7 */ /* 0x000e64000800007f */
[----:B-1----:R-:W-:Y:S05]  /*17380*/  @!P0 BRA `(.L_x_4052) ;  /* 0xfffffffc00f08947 */ /* 0x002fea000383ffff */
[----:B------:R-:W-:Y:S05]  /*17390*/  BRA `(.L_x_4112) ;  /* 0xffffffcc00f87947 */ /* 0x000fea000383ffff */
.L_x_4057:
[----:B-1----:R1:W2:Y:S02]  /*173a0*/  SYNCS.PHASECHK.TRANS64.TRYWAIT P0, [R2+URZ+0x30840], R3 ;  /* 0x03084003020075a7 */ /* 0x0022a4000800017f */
[----:B--2---:R-:W-:Y:S05]  /*173b0*/  @!P0 NANOSLEEP.SYNCS 0x989680 ;  /* 0x009896800000895d */ /* 0x004fea0003900000 */
[----:B------:R-:W2:Y:S02]  /*173c0*/  @!P0 SYNCS.PHASECHK.TRANS64 P0, [R2+URZ+0x30840], R3 ;  /* 0x03084003020085a7 */ /* 0x000ea4000800007f */
[----:B--2---:R-:W-:Y:S05]  /*173d0*/  @!P0 BRA `(.L_x_4057) ;  /* 0xfffffffc00f08947 */ /* 0x004fea000383ffff */
[----:B------:R-:W-:Y:S05]  /*173e0*/  BRA `(.L_x_4113) ;  /* 0xffffffd400787947 */ /* 0x000fea000383ffff */
.L_x_4059:
[----:B0-----:R0:W1:Y:S02]  /*173f0*/  SYNCS.PHASECHK.TRANS64.TRYWAIT P1, [R3+URZ+0x60], R2 ;  /* 0x00006002030075a7 */ /* 0x001064000802017f */
[----:B-1----:R-:W-:Y:S05]  /*17400*/  @!P1 NANOSLEEP.SYNCS 0x989680 ;  /* 0x009896800000995d */ /* 0x002fea0003900000 */
[----:B------:R-:W1:Y:S02]  /*17410*/  @!P1 SYNCS.PHASECHK.TRANS64 P1, [R3+URZ+0x60], R2 ;  /* 0x00006002030095a7 */ /* 0x000e64000802007f */
[----:B-1----:R-:W-:Y:S05]  /*17420*/  @!P1 BRA `(.L_x_4059) ;  /* 0xfffffffc00f09947 */ /* 0x002fea000383ffff */
[----:B------:R-:W-:Y:S05]  /*17430*/  BRA `(.L_x_4114) ;  /* 0xffffffd800247947 */ /* 0x000fea000383ffff */
.L_x_4064:
[----:B--2---:R2:W3:Y:S02]  /*17440*/  SYNCS.PHASECHK.TRANS64.TRYWAIT P0, [R2+URZ+0x30840], R3 ;  /* 0x03084003020075a7 */ /* 0x0044e4000800017f */
[----:B---3--:R-:W-:Y:S05]  /*17450*/  @!P0 NANOSLEEP.SYNCS 0x989680 ;  /* 0x009896800000895d */ /* 0x008fea0003900000 */
[----:B------:R-:W3:Y:S02]  /*17460*/  @!P0 SYNCS.PHASECHK.TRANS64 P0, [R2+URZ+0x30840], R3 ;  /* 0x03084003020085a7 */ /* 0x000ee4000800007f */
[----:B---3--:R-:W-:Y:S05]  /*17470*/  @!P0 BRA `(.L_x_4064) ;  /* 0xfffffffc00f08947 */ /* 0x008fea000383ffff */
[----:B------:R-:W-:Y:S05]  /*17480*/  BRA `(.L_x_4115) ;  /* 0xffffffdc00607947 */ /* 0x000fea000383ffff */
.L_x_4066:
[----:B0-----:R0:W1:Y:S02]  /*17490*/  SYNCS.PHASECHK.TRANS64.TRYWAIT P1, [R2+URZ+0x60], R9 ;  /* 0x00006009020075a7 */ /* 0x001064000802017f */
[----:B-1----:R-:W-:Y:S05]  /*174a0*/  @!P1 NANOSLEEP.SYNCS 0x989680 ;  /* 0x009896800000995d */ /* 0x002fea0003900000 */
[----:B------:R-:W1:Y:S02]  /*174b0*/  @!P1 SYNCS.PHASECHK.TRANS64 P1, [R2+URZ+0x60], R9 ;  /* 0x00006009020095a7 */ /* 0x000e64000802007f */
[----:B-1----:R-:W-:Y:S05]  /*174c0*/  @!P1 BRA `(.L_x_4066) ;  /* 0xfffffffc00f09947 */ /* 0x002fea000383ffff */
[----:B------:R-:W-:Y:S05]  /*174d0*/  BRA `(.L_x_4116) ;  /* 0xffffffe000107947 */ /* 0x000fea000383ffff */
.L_x_4073:
[----:B-1----:R1:W2:Y:S02]  /*174e0*/  SYNCS.PHASECHK.TRANS64.TRYWAIT P0, [R3+URZ+0x30860], R0 ;  /* 0x03086000030075a7 */ /* 0x0022a4000800017f */
[----:B--2---:R-:W-:Y:S05]  /*174f0*/  @!P0 NANOSLEEP.SYNCS 0x989680 ;  /* 0x009896800000895d */ /* 0x004fea0003900000 */
[----:B------:R-:W2:Y:S02]  /*17500*/  @!P0 SYNCS.PHASECHK.TRANS64 P0, [R3+URZ+0x30860], R0 ;  /* 0x03086000030085a7 */ /* 0x000ea4000800007f */
[----:B--2---:R-:W-:Y:S05]  /*17510*/  @!P0 BRA `(.L_x_4073) ;  /* 0xfffffffc00f08947 */ /* 0x004fea000383ffff */
[----:B------:R-:W-:Y:S05]  /*17520*/  BRA `(.L_x_4117) ;  /* 0xffffffe400307947 */ /* 0x000fea000383ffff */
.L_x_4075:
[----:B------:R-:W-:Y:S01]  /*17530*/  BSSY B0, `(.L_x_4118) ;  /* 0x0000008000007945 */ /* 0x000fe20003800000 */
[----:B------:R-:W-:Y:S02]  /*17540*/  IMAD.MOV.U32 R13, RZ, RZ, R16 ;  /* 0x000000ffff0d7224 */ /* 0x000fe400078e0010 */
[----:B------:R-:W-:Y:S02]  /*17550*/  IMAD.MOV.U32 R12, RZ, RZ, RZ ;  /* 0x000000ffff0c7224 */ /* 0x000fe400078e00ff */
[----:B0-----:R-:W-:Y:S02]  /*17560*/  IMAD.MOV.U32 R11, RZ, RZ, 0x1f ;  /* 0x0000001fff0b7424 */ /* 0x001fe400078e00ff */
[----:B------:R-:W-:-:S07]  /*17570*/  IMAD.MOV.U32 R15, RZ, RZ, -0x1 ;  /* 0xffffffffff0f7424 */ /* 0x000fce00078e00ff */
[----:B-1----:R-:W-:Y:S05]  /*17580*/  WARPSYNC.COLLECTIVE R15, `(.L_x_4119) ;  /* 0x000000000f087348 */ /* 0x002fea0003c00000 */
[----:B------:R0:W2:Y:S02]  /*17590*/  SHFL.IDX P6, R14, R13, R12, R11 ;  /* 0x0000000c0d0e7389 */ /* 0x0000a400000c000b */
[----:B012---:R-:W-:Y:S01]  /*175a0*/  ENDCOLLECTIVE ;  /* 0x000000000000791b */ /* 0x007fe20003800000 */
.L_x_4119:
[----:B------:R-:W-:Y:S05]  /*175b0*/  BSYNC B0 ;  /* 0x0000000000007941 */ /* 0x000fea0003800000 */
.L_x_4118:
        /* <DEDUP_REMOVED lines=8> */
.L_x_4120:
[----:B------:R-:W-:Y:S01]  /*17640*/  IMAD.MOV.U32 R16, RZ, RZ, R14 ;  /* 0x000000ffff107224 */ /* 0x000fe200078e000e */
[----:B------:R-:W-:Y:S06]  /*17650*/  BRA `(.L_x_4121) ;  /* 0xffffffe400d07947 */ /* 0x000fec000383ffff */
.L_x_4078:
[----:B------:R-:W-:Y:S01]  /*17660*/  BSSY B0, `(.L_x_4122) ;  /* 0x0000008000007945 */ /* 0x000fe20003800000 */
[----:B-----5:R-:W-:Y:S02]  /*17670*/  IMAD.MOV.U32 R13, RZ, RZ, R17 ;  /* 0x000000ffff0d7224 */ /* 0x020fe400078e0011 */
[----:B------:R-:W-:Y:S02]  /*17680*/  IMAD.MOV.U32 R12, RZ, RZ, 0x1 ;  /* 0x00000001ff0c7424 */ /* 0x000fe400078e00ff */
[----:B0-----:R-:W-:Y:S02]  /*17690*/  IMAD.MOV.U32 R11, RZ, RZ, RZ ;  /* 0x000000ffff0b7224 */ /* 0x001fe400078e00ff */
[----:B------:R-:W-:-:S07]  /*176a0*/  IMAD.MOV.U32 R15, RZ, RZ, -0x1 ;  /* 0xffffffffff0f7424 */ /* 0x000fce00078e00ff */
[----:B-1234-:R-:W-:Y:S05]  /*176b0*/  WARPSYNC.COLLECTIVE R15, `(.L_x_4123) ;  /* 0x000000000f087348 */ /* 0x01efea0003c00000 */
[----:B------:R0:W0:Y:S02]  /*176c0*/  SHFL.UP P6, R14, R13, R12, R11 ;  /* 0x0400000c0d0e7389 */ /* 0x00002400000c000b */
[----:B01234-:R-:W-:Y:S01]  /*176d0*/  ENDCOLLECTIVE ;  /* 0x000000000000791b */ /* 0x01ffe20003800000 */
.L_x_4123:
[----:B------:R-:W-:Y:S05]  /*176e0*/  BSYNC B0 ;  /* 0x0000000000007941 */ /* 0x000fea0003800000 */
.L_x_4122:
        /* <DEDUP_REMOVED lines=10> */
.L_x_4124:
        /* <DEDUP_REMOVED lines=8> */
.L_x_4125:
        /* <DEDUP_REMOVED lines=8> */
.L_x_4126:
        /* <DEDUP_REMOVED lines=8> */
.L_x_4127:
        /* <DEDUP_REMOVED lines=8> */
.L_x_4128:
[----:B------:R-:W-:Y:S05]  /*17990*/  BRA `(.L_x_4129) ;  /* 0xffffffe400987947 */ /* 0x000fea000383ffff */
.L_x_4083:
        /* <DEDUP_REMOVED lines=8> */
.L_x_4131:
[----:B------:R-:W-:Y:S05]  /*17a20*/  BSYNC B0 ;  /* 0x0000000000007941 */ /* 0x000fea0003800000 */
.L_x_4130:
        /* <DEDUP_REMOVED lines=10> */
.L_x_4132:
        /* <DEDUP_REMOVED lines=8> */
.L_x_4133:
        /* <DEDUP_REMOVED lines=8> */
.L_x_4134:
        /* <DEDUP_REMOVED lines=8> */
.L_x_4135:
        /* <DEDUP_REMOVED lines=8> */
.L_x_4136:
[----:B------:R-:W-:Y:S05]  /*17cd0*/  BRA `(.L_x_4137) ;  /* 0xffffffe400807947 */ /* 0x000fea000383ffff */
.L_x_4085:
[----:B------:R-:W-:Y:S01]  /*17ce0*/  BSSY B0, `(.L_x_4138) ;  /* 0x0000006000007945 */ /* 0x000fe20003800000 */
[----:B------:R-:W-:Y:S01]  /*17cf0*/  PLOP3.LUT P6, PT, P6, PT, PT, 0x8, 0x0 ;  /* 0x000000000000781c */ /* 0x000fe200037ce170 */
[----:B------:R-:W-:-:S12]  /*17d00*/  IMAD.MOV.U32 R15, RZ, RZ, -0x1 ;  /* 0xffffffffff0f7424 */ /* 0x000fd800078e00ff */
[----:B0-----:R-:W-:Y:S05]  /*17d10*/  WARPSYNC.COLLECTIVE R15, `(.L_x_4139) ;  /* 0x000000000f087348 */ /* 0x001fea0003c00000 */
[----:B------:R-:W-:Y:S01]  /*17d20*/  VOTE.ANY R14, PT, P6 ;  /* 0x00000000000e7806 */ /* 0x000fe200030e0100 */
[----:B0-----:R-:W-:Y:S06]  /*17d30*/  ENDCOLLECTIVE ;  /* 0x000000000000791b */ /* 0x001fec0003800000 */
.L_x_4139:
[----:B------:R-:W-:Y:S05]  /*17d40*/  BSYNC B0 ;  /* 0x0000000000007941 */ /* 0x000fea0003800000 */
.L_x_4138:
        /* <DEDUP_REMOVED lines=9> */
.L_x_4140:
[----:B------:R-:W-:Y:S01]  /*17de0*/  IMAD.MOV.U32 R17, RZ, RZ, R14 ;  /* 0x000000ffff117224 */ /* 0x000fe200078e000e */
[----:B------:R-:W-:Y:S06]  /*17df0*/  BRA `(.L_x_4141) ;  /* 0xffffffe400707947 */ /* 0x000fec000383ffff */
.L_x_4087:
[----:B------:R-:W-:Y:S01]  /*17e00*/  BSSY B0, `(.L_x_4142) ;  /* 0x0000007000007945 */ /* 0x000fe20003800000 */
[----:B------:R-:W-:Y:S02]  /*17e10*/  IMAD.MOV.U32 R13, RZ, RZ, R2 ;  /* 0x000000ffff0d7224 */ /* 0x000fe400078e0002 */
[----:B------:R-:W-:Y:S02]  /*17e20*/  IMAD.MOV.U32 R11, RZ, RZ, 0x1f ;  /* 0x0000001fff0b7424 */ /* 0x000fe400078e00ff */
[----:B------:R-:W-:-:S07]  /*17e30*/  IMAD.MOV.U32 R15, RZ, RZ, -0x1 ;  /* 0xffffffffff0f7424 */ /* 0x000fce00078e00ff */
[----:B012---:R-:W-:Y:S05]  /*17e40*/  WARPSYNC.COLLECTIVE R15, `(.L_x_4143) ;  /* 0x000000000f087348 */ /* 0x007fea0003c00000 */
[----:B------:R3:W4:Y:S02]  /*17e50*/  SHFL.IDX P6, R14, R13, R12, R11 ;  /* 0x0000000c0d0e7389 */ /* 0x00072400000c000b */
[----:B01234-:R-:W-:Y:S01]  /*17e60*/  ENDCOLLECTIVE ;  /* 0x000000000000791b */ /* 0x01ffe20003800000 */
.L_x_4143:
[----:B------:R-:W-:Y:S05]  /*17e70*/  BSYNC B0 ;  /* 0x0000000000007941 */ /* 0x000fea0003800000 */
.L_x_4142:
[----:B------:R-:W-:Y:S01]  /*17e80*/  IMAD.MOV.U32 R7, RZ, RZ, R14 ;  /* 0x000000ffff077224 */ /* 0x000fe200078e000e */
[----:B------:R-:W-:Y:S06]  /*17e90*/  BRA `(.L_x_4086) ;  /* 0xffffffe400647947 */ /* 0x000fec000383ffff */
.L_x_4091:
[----:B-1----:R1:W2:Y:S02]  /*17ea0*/  SYNCS.PHASECHK.TRANS64.TRYWAIT P0, [R0+URZ+0x30820], R3 ;  /* 0x03082003000075a7 */ /* 0x0022a4000800017f */
[----:B--2---:R-:W-:Y:S05]  /*17eb0*/  @!P0 NANOSLEEP.SYNCS 0x989680 ;  /* 0x009896800000895d */ /* 0x004fea0003900000 */
[----:B------:R-:W2:Y:S02]  /*17ec0*/  @!P0 SYNCS.PHASECHK.TRANS64 P0, [R0+URZ+0x30820], R3 ;  /* 0x03082003000085a7 */ /* 0x000ea4000800007f */
[----:B--2---:R-:W-:Y:S05]  /*17ed0*/  @!P0 BRA `(.L_x_4091) ;  /* 0xfffffffc00f08947 */ /* 0x004fea000383ffff */
[----:B------:R-:W-:Y:S05]  /*17ee0*/  BRA `(.L_x_4144) ;  /* 0xffffffe800dc7947 */ /* 0x000fea000383ffff */
.L_x_4092:
        /* <DEDUP_REMOVED lines=11> */
.L_x_4146:
[----:B------:R-:W-:Y:S05]  /*17fa0*/  BSYNC B0 ;  /* 0x0000000000007941 */ /* 0x000fea0003800000 */
.L_x_4145:
[----:B------:R-:W-:Y:S05]  /*17fb0*/  BRA `(.L_x_4147) ;  /* 0xffffffe800c47947 */ /* 0x000fea000383ffff */
.L_x_4095:
[----:B------:R-:W-:Y:S01]  /*17fc0*/  BSSY B1, `(.L_x_4148) ;  /* 0x0000006000017945 */ /* 0x000fe20003800000 */
[----:B------:R-:W-:-:S07]  /*17fd0*/  IMAD.MOV.U32 R15, RZ, RZ, -0x1 ;  /* 0xffffffffff0f7424 */ /* 0x000fce00078e00ff */
[----:B012---:R-:W-:Y:S05]  /*17fe0*/  WARPSYNC.COLLECTIVE R15, `(.L_x_4149) ;  /* 0x000000000f0c7348 */ /* 0x007fea0003c00000 */
[----:B------:R-:W-:Y:S02]  /*17ff0*/  ELECT P6, UR62, PT ;  /* 0x00000000003e782f */ /* 0x000fe400038c0000 */
[----:B------:R-:W-:Y:S01]  /*18000*/  MOV R14, UR62 ;  /* 0x0000003e000e7c02 */ /* 0x000fe20008000f00 */
[----:B012---:R-:W-:Y:S10]  /*18010*/  ENDCOLLECTIVE ;  /* 0x000000000000791b */ /* 0x007ff40003800000 */
.L_x_4149:
[----:B------:R-:W-:Y:S05]  /*18020*/  BSYNC B1 ;  /* 0x0000000000017941 */ /* 0x000fea0003800000 */
.L_x_4148:
[----:B------:R-:W-:Y:S05]  /*18030*/  BRA `(.L_x_4150) ;  /* 0xffffffe800bc7947 */ /* 0x000fea000383ffff */
.L_x_4097:
[----:B-1----:R1:W2:Y:S02]  /*18040*/  SYNCS.PHASECHK.TRANS64.TRYWAIT P0, [R6+URZ], R5 ;  /* 0x00000005060075a7 */ /* 0x0022a4000800017f */
[----:B--2---:R-:W-:Y:S05]  /*18050*/  @!P0 NANOSLEEP.SYNCS 0x989680 ;  /* 0x009896800000895d */ /* 0x004fea0003900000 */
[----:B------:R-:W2:Y:S02]  /*18060*/  @!P0 SYNCS.PHASECHK.TRANS64 P0, [R6+URZ], R5 ;  /* 0x00000005060085a7 */ /* 0x000ea4000800007f */
[----:B--2---:R-:W-:Y:S05]  /*18070*/  @!P0 BRA `(.L_x_4097) ;  /* 0xfffffffc00f08947 */ /* 0x004fea000383ffff */
[----:B------:R-:W-:Y:S05]  /*18080*/  BRA `(.L_x_4151) ;  /* 0xffffffec00007947 */ /* 0x000fea000383ffff */
.L_x_4098:
[----:B--2---:R2:W3:Y:S02]  /*18090*/  SYNCS.PHASECHK.TRANS64.TRYWAIT P0, [R7+URZ], R2 ;  /* 0x00000002070075a7 */ /* 0x0044e4000800017f */
[----:B---3--:R-:W-:Y:S05]  /*180a0*/  @!P0 NANOSLEEP.SYNCS 0x989680 ;  /* 0x009896800000895d */ /* 0x008fea0003900000 */
[----:B------:R-:W3:Y:S02]  /*180b0*/  @!P0 SYNCS.PHASECHK.TRANS64 P0, [R7+URZ], R2 ;  /* 0x00000002070085a7 */ /* 0x000ee4000800007f */
[----:B---3--:R-:W-:Y:S05]  /*180c0*/  @!P0 BRA `(.L_x_4098) ;  /* 0xfffffffc00f08947 */ /* 0x008fea000383ffff */
[----:B------:R-:W-:Y:S05]  /*180d0*/  BRA `(.L_x_4152) ;  /* 0xffffffe800f47947 */ /* 0x000fea000383ffff */
.L_x_4100:
[----:B---3--:R3:W4:Y:S02]  /*180e0*/  SYNCS.PHASECHK.TRANS64.TRYWAIT P0, [R4+URZ], R5 ;  /* 0x00000005040075a7 */ /* 0x008724000800017f */
[----:B----4-:R-:W-:Y:S05]  /*180f0*/  @!P0 NANOSLEEP.SYNCS 0x989680 ;  /* 0x009896800000895d */ /* 0x010fea0003900000 */
[----:B------:R-:W4:Y:S02]  /*18100*/  @!P0 SYNCS.PHASECHK.TRANS64 P0, [R4+URZ], R5 ;  /* 0x00000005040085a7 */ /* 0x000f24000800007f */
[----:B----4-:R-:W-:Y:S05]  /*18110*/  @!P0 BRA `(.L_x_4100) ;  /* 0xfffffffc00f08947 */ /* 0x010fea000383ffff */
[----:B------:R-:W-:Y:S05]  /*18120*/  BRA `(.L_x_4153) ;  /* 0xffffffe800fc7947 */ /* 0x000fea000383ffff */
.L_x_4154:
        /* <DEDUP_REMOVED lines=13> */
.L_x_12757:


//--------------------- .text._ZN7cutlass13device_kernelIN5flash11enable_sm90INS1_16FlashAttnFwdSm90INS1_25CollectiveMainloopFwdSm90ILi2EN4cute5tupleIJNS5_1CILi1EEES8_S8_EEENS6_IJNS7_ILi128EEENS7_ILi96EEENS7_ILi192EEEEEELi192ENS_10bfloat16_tEfNS_4arch4Sm90ELb0ELb1ELb1ELb1ELb0ELb1ELb0ELb1ELb1ELb0ELb0ELb0EEENS1_21CollectiveEpilogueFwdINS6_IJSA_SC_SB_EEES9_SE_SG_Li256ELb1ELb0ELb0ELb0EEENS1_36VarlenDynamicPersistentTileSchedulerILi128ELi96ELi256ELi32ELb0ELb0ELb1ELb1ELb0ELb1EEEEEEEEEvNT_6ParamsE --------------------------
	.section	.text._ZN7cutlass13device_kernelIN5flash11enable_sm90INS1_16FlashAttnFwdSm90INS1_25CollectiveMainloopFwdSm90ILi2EN4cute5tupleIJNS5_1CILi1EEES8_S8_EEENS6_IJNS7_ILi128EEENS7_ILi96EEENS7_ILi192EEEEEELi192ENS_10bfloat16_tEfNS_4arch4Sm90ELb0ELb1ELb1ELb1ELb0ELb1ELb0ELb1ELb1ELb0ELb0ELb0EEENS1_21CollectiveEpilogueFwdINS6_IJSA_SC_SB_EEES9_SE_SG_Li256ELb1ELb0ELb0ELb0EEENS1_36VarlenDynamicPersistentTileSchedulerILi128ELi96ELi256ELi32ELb0ELb0ELb1ELb1ELb0ELb1EEEEEEEEEvNT_6ParamsE,"ax",@progbits
	.align	128
.text._ZN7cutlass13device_kernelIN5flash11enable_sm90INS1_16FlashAttnFwdSm90INS1_25CollectiveMainloopFwdSm90ILi2EN4cute5tupleIJNS5_1CILi1EEES8_S8_EEENS6_IJNS7_ILi128EEENS7_ILi96EEENS7_ILi192EEEEEELi192ENS_10bfloat16_tEfNS_4arch4Sm90ELb0ELb1ELb1ELb1ELb0ELb1ELb0ELb1ELb1ELb0ELb0ELb0EEENS1_21CollectiveEpilogueFwdINS6_IJSA_SC_SB_EEES9_SE_SG_Li256ELb1ELb0ELb0ELb0EEENS1_36VarlenDynamicPersistentTileSchedulerILi128ELi96ELi256ELi32ELb0ELb0ELb1ELb1ELb0ELb1EEEEEEEEEvNT_6ParamsE:
        .type           _ZN7cutlass13device_kernelIN5flash11enable_sm90INS1_16FlashAttnFwdSm90INS1_25CollectiveMainloopFwdSm90ILi2EN4cute5tupleIJNS5_1CILi1EEES8_S8_EEENS6_IJNS7_ILi128EEENS7_ILi96EEENS7_ILi192EEEEEELi192ENS_10bfloat16_tEfNS_4arch4Sm90ELb0ELb1ELb1ELb1ELb0ELb1ELb0ELb1ELb1ELb0ELb0ELb0EEENS1_21CollectiveEpilogueFwdINS6_IJSA_SC_SB_EEES9_SE_SG_Li256ELb1ELb0ELb0ELb0EEENS1_36VarlenDynamicPersistentTileSchedulerILi128ELi96ELi256ELi32ELb0ELb0ELb1ELb1ELb0ELb1EEEEEEEEEvNT_6ParamsE,@function
        .size           _ZN7cutlass13device_kernelIN5flash11enable_sm90INS1_16FlashAttnFwdSm90INS1_25CollectiveMainloopFwdSm90ILi2EN4cute5tupleIJNS5_1CILi1EEES8_S8_EEENS6_IJNS7_ILi128EEENS7_ILi96EEENS7_ILi192EEEEEELi192ENS_10bfloat16_tEfNS_4arch4Sm90ELb0ELb1ELb1ELb1ELb0ELb1ELb0ELb1ELb1ELb0ELb0ELb0EEENS1_21CollectiveEpilogueFwdINS6_IJSA_SC_SB_EEES9_SE_SG_Li256ELb1ELb0ELb0ELb0EEENS1_36VarlenDynamicPersistentTileSchedulerILi128ELi96ELi256ELi32ELb0ELb0ELb1ELb1ELb0ELb1EEEEEEEEEvNT_6ParamsE,(.L_x_12758 - _ZN7cutlass13device_kernelIN5flash11enable_sm90INS1_16FlashAttnFwdSm90INS1_25CollectiveMainloopFwdSm90ILi2EN4cute5tupleIJNS5_1CILi1EEES8_S8_EEENS6_IJNS7_ILi128EEENS7_ILi96EEENS7_ILi192EEEEEELi192ENS_10bfloat16_tEfNS_4arch4Sm90ELb0ELb1ELb1ELb1ELb0ELb1ELb0ELb1ELb1ELb0ELb0ELb0EEENS1_21CollectiveEpilogueFwdINS6_IJSA_SC_SB_EEES9_SE_SG_Li256ELb1ELb0ELb0ELb0EEENS1_36VarlenDynamicPersistentTileSchedulerILi128ELi96ELi256ELi32ELb0ELb0ELb1ELb1ELb0ELb1EEEEEEEEEvNT_6ParamsE)
        .other          _ZN7cutlass13device_kernelIN5flash11enable_sm90INS1_16FlashAttnFwdSm90INS1_25CollectiveMainloopFwdSm90ILi2EN4cute5tupleIJNS5_1CILi1EEES8_S8_EEENS6_IJNS7_ILi128EEENS7_ILi96EEENS7_ILi192EEEEEELi192ENS_10bfloat16_tEfNS_4arch4Sm90ELb0ELb1ELb1ELb1ELb0ELb1ELb0ELb1ELb1ELb0ELb0ELb0EEENS1_21CollectiveEpilogueFwdINS6_IJSA_SC_SB_EEES9_SE_SG_Li256ELb1ELb0ELb0ELb0EEENS1_36VarlenDynamicPersistentTileSchedulerILi128ELi96ELi256ELi32ELb0ELb0ELb1ELb1ELb0ELb1EEEEEEEEEvNT_6ParamsE,@"STO_CUDA_ENTRY STV_DEFAULT"
_ZN7cutlass13device_kernelIN5flash11enable_sm90INS1_16FlashAttnFwdSm90INS1_25CollectiveMainloopFwdSm90ILi2EN4cute5tupleIJNS5_1CILi1EEES8_S8_EEENS6_IJNS7_ILi128EEENS7_ILi96EEENS7_ILi192EEEEEELi192ENS_10bfloat16_tEfNS_4arch4Sm90ELb0ELb1ELb1ELb1ELb0ELb1ELb0ELb1ELb1ELb0ELb0ELb0EEENS1_21CollectiveEpilogueFwdINS6_IJSA_SC_SB_EEES9_SE_SG_Li256ELb1ELb0ELb0ELb0EEENS1_36VarlenDynamicPersistentTileSchedulerILi128ELi96ELi256ELi32ELb0ELb0ELb1ELb1ELb0ELb1EEEEEEEEEvNT_6ParamsE:
[----:B------:R-:W0:Y:S02]  /*0000*/  LDC R1, c[0x0][0x28] ;  /* 0x00000a00ff017b82 */ /* 0x000e240000000800 */
[----:B0-----:R-:W-:-:S05]  /*0010*/  VIADD R1, R1, 0xfffffd00 ;  /* 0xfffffd0001017836 */ /* 0x001fca0000000000 */
[----:B------:R-:W-:Y:S01]  /*0020*/  R2UR UR5, R1 ;  /* 0x00000000010572ca */ /* 0x000fe200000e0000 */
[----:B------:R-:W0:Y:S01]  /*0030*/  S2R R3, SR_TID.X ;  /* 0x0000000000037919 */ /* 0x000e220000002100 */
[----:B------:R-:W-:Y:S01]  /*0040*/  ULDC UR4, c[0x0][0x20] ;  /* 0x0000080000047ab9 */ /* 0x000fe20000000800 */
[----:B------:R-:W-:Y:S01]  /*0050*/  ELECT P0, URZ, PT ;  /* 0x00000000003f782f */ /* 0x000fe20003800000 */
[----:B------:R-:W-:Y:S09]  /*0060*/  BSSY B0, `(.L_x_4155) ;  /* 0x000001e000007945 */ /* 0x000ff20003800000 */
[----:B------:R-:W-:-:S03]  /*0070*/  UIADD3 UR5, UP0, UR5, UR4, URZ ;  /* 0x0000000405057290 */ /* 0x000fc6000ff1e03f */
[----:B------:R-:W-:Y:S02]  /*0080*/  ULDC UR4, c[0x0][0x24] ;  /* 0x0000090000047ab9 */ /* 0x000fe40000000800 */
[----:B------:R-:W-:Y:S01]  /*0090*/  UIADD3.X UR4, URZ, UR4, URZ, UP0, !UPT ;  /* 0x000000043f047290 */ /* 0x000fe200087fe43f */
[----:B------:R-:W-:-:S05]  /*00a0*/  IMAD.U32 R4, RZ, RZ, UR5 ;  /* 0x00000005ff047e24 */ /* 0x000fca000f8e00ff */
[----:B------:R-:W-:Y:S01]  /*00b0*/  STL [R1+0x2d0], R4 ;  /* 0x0002d00401007387 */ /* 0x000fe20000100800 */
[--C-:B0-----:R-:W-:Y:S02]  /*00c0*/  SHF.R.U32.HI R0, RZ, 0x5, R3.reuse ;  /* 0x00000005ff007819 */ /* 0x101fe40000011603 */
[----:B------:R-:W-:-:S03]  /*00d0*/  SHF.R.U32.HI R3, RZ, 0x7, R3 ;  /* 0x00000007ff037819 */ /* 0x000fc60000011603 */
[----:B------:R-:W0:Y:S02]  /*00e0*/  SHFL.IDX PT, R2, R0, RZ, 0x1f ;  /* 0x00001fff00027589 */ /* 0x000e2400000e0000 */
[----:B0-----:R-:W-:Y:S01]  /*00f0*/  ISETP.EQ.AND P0, PT, R2, RZ, P0 ;  /* 0x000000ff0200720c */ /* 0x001fe20000702270 */
[----:B------:R-:W-:-:S05]  /*0100*/  IMAD.U32 R2, RZ, RZ, UR4 ;  /* 0x00000004ff027e24 */ /* 0x000fca000f8e00ff */
[----:B------:R0:W-:Y:S07]  /*0110*/  STL [R1+0x2d4], R2 ;  /* 0x0002d40201007387 */ /* 0x0001ee0000100800 */
        /* <DEDUP_REMOVED lines=17> */
[----:B-1----:R-:W-:Y:S01]  /*0230*/  NOP ;  /* 0x0000000000007918 */ /* 0x002fe20000000000 */
.L_x_4156:
[----:B------:R-:W-:Y:S05]  /*0240*/  BSYNC B0 ;  /* 0x0000000000007941 */ /* 0x000fea0003800000 */
.L_x_4155:
[----:B------:R-:W-:Y:S01]  /*0250*/  VOTEU.ANY UP0, P0 ;  /* 0x00000000003f7886 */ /* 0x000fe20000000100 */
[----:B------:R-:W1:Y:S01]  /*0260*/  SHFL.IDX PT, R3, R3, RZ, 0x1f ;  /* 0x00001fff03037589 */ /* 0x000e6200000e0000 */
[----:B------:R-:W-:Y:S01]  /*0270*/  UMOV UR4, 0x1 ;  /* 0x0000000100047882 */ /* 0x000fe20000000000 */
[----:B------:R-:W-:Y:S01]  /*0280*/  UMOV UR7, 0x100 ;  /* 0x0000010000077882 */ /* 0x000fe20000000000 */
[----:B------:R-:W-:Y:S01]  /*0290*/  VOTEU.ANY UP1, P0 ;  /* 0x00000000003f7886 */ /* 0x000fe20000020100 */
[----:B------:R-:W2:Y:S01]  /*02a0*/  @UP0 S2UR UR8, SR_CgaCtaId ;  /* 0x00000000000809c3 */ /* 0x000ea20000008800 */
[----:B0-----:R-:W0:Y:S01]  /*02b0*/  SHFL.IDX PT, R2, R0, RZ, 0x1f ;  /* 0x00001fff00027589 */ /* 0x001e2200000e0000 */
[----:B------:R-:W-:Y:S01]  /*02c0*/  @UP0 UMOV UR6, 0x400 ;  /* 0x0000040000060882 */ /* 0x000fe20000000000 */
[----:B------:R-:W-:-:S04]  /*02d0*/  @UP0 UIADD3 UR4, -UR4, 0x100000, URZ ;  /* 0x0010000004040890 */ /* 0x000fc8000fffe13f */
[----:B------:R-:W-:Y:S02]  /*02e0*/  @UP0 USHF.L.U32 UR5, UR4, 0xb, URZ ;  /* 0x0000000b04050899 */ /* 0x000fe4000800063f */
[----:B------:R-:W-:Y:S01]  /*02f0*/  @UP0 USHF.L.U32 UR4, UR4, 0x1, URZ ;  /* 0x0000000104040899 */ /* 0x000fe2000800063f */
[----:B------:R-:W-:Y:S01]  /*0300*/  VOTEU.ANY UP2, P0 ;  /* 0x00000000003f7886 */ /* 0x000fe20000040100 */
[----:B-1----:R-:W-:Y:S01]  /*0310*/  R2UR UR9, R3 ;  /* 0x00000000030972ca */ /* 0x002fe200000e0000 */
[----:B--2---:R-:W-:Y:S01]  /*0320*/  @UP0 ULEA UR8, UR8, UR6, 0x18 ;  /* 0x0000000608080291 */ /* 0x004fe2000f8ec03f */
[----:B0-----:R-:W-:Y:S01]  /*0330*/  ISETP.NE.AND P1, PT, R2, RZ, PT ;  /* 0x000000ff0200720c */ /* 0x001fe20003f25270 */
        /* <DEDUP_REMOVED lines=26> */
.L_x_4157:
        /* <DEDUP_REMOVED lines=22> */
.L_x_4158:
        /* <DEDUP_REMOVED lines=18> */
.L_x_4159:
        /* <DEDUP_REMOVED lines=22> */
.L_x_4160:
        /* <DEDUP_REMOVED lines=22> */
.L_x_4161:
[----:B0-----:R-:W-:Y:S01]  /*0a20*/  UMOV UR4, 0x1 ;  /* 0x0000000100047882 */ /* 0x001fe20000000000 */
[----:B------:R-:W-:Y:S01]  /*0a30*/  PLOP3.LUT P0, PT, PT, PT, UP0, 0x80, 0x0 ;  /* 0x000000000000781c */ /* 0x000fe20003f0f008 */
[----:B------:R-:W-:Y:S01]  /*0a40*/  USEL UR4, UR4, 0x2, !UP0 ;  /* 0x0000000204047887 */ /* 0x000fe2000c000000 */
[----:B------:R-:W-:Y:S01]  /*0a50*/  NOP ;  /* 0x0000000000007918 */ /* 0x000fe20000000000 */
[----:B------:R-:W-:-:S04]  /*0a60*/  ULDC.64 UR60, c[0x0][0x208] ;  /* 0x00008200003c7ab9 */ /* 0x000fc80000000a00 */
[----:B------:R-:W-:-:S05]  /*0a70*/  IMAD.U32 R2, RZ, RZ, UR4 ;  /* 0x00000004ff027e24 */ /* 0x000fca000f8e00ff */
[----:B------:R0:W-:Y:S01]  /*0a80*/  STL [R1+0x2fc], R2 ;  /* 0x0002fc0201007387 */ /* 0x0001e20000100800 */
[----:B-12-4-:R-:W-:Y:S06]  /*0a90*/  BAR.SYNC.DEFER_BLOCKING 0x0 ;  /* 0x0000000000007b1d */ /* 0x016fec0000010000 */
[----:B------:R-:W-:Y:S05]  /*0aa0*/  @!P0 BRA `(.L_x_4162) ;  /* 0x000001ac00b88947 */ /* 0x000fea0003800000 */
.L_x_4163:
[----:B------:R-:W-:-:S08]  /*0ab0*/  NOP ;  /* 0x0000000000007918 */ /* 0x000fd00000000000 */
[----:B------:R-:W1:Y:S02]  /*0ac0*/  USETMAXREG.TRY_ALLOC.CTAPOOL UP0, 0xf0 ;  /* 0x000000f0000079c8 */ /* 0x000e640008000600 */
[----:B-1----:R-:W-:-:S13]  /*0ad0*/  PLOP3.LUT P0, PT, PT, PT, UP0, 0x80, 0x0 ;  /* 0x000000000000781c */ /* 0x002fda0003f0f008 */
[----:B------:R-:W-:Y:S05]  /*0ae0*/  @!P0 BRA `(.L_x_4163) ;  /* 0xfffffffc00f08947 */ /* 0x000fea000383ffff */
[----:B------:R-:W1:Y:S08]  /*0af0*/  S2UR UR4, SR_CgaCtaId ;  /* 0x00000000000479c3 */ /* 0x000e700000008800 */
[----:B------:R-:W-:Y:S06]  /*0b00*/  BAR.ARV 0x8, 0x120 ;  /* 0x0204800000007b1d */ /* 0x000fec0000002000 */
[----:B------:R-:W-:-:S02]  /*0b10*/  UMOV UR37, 0x400 ;  /* 0x0000040000257882 */ /* 0x000fc40000000000 */
[----:B------:R-:W-:Y:S06]  /*0b20*/  BAR.SYNC.DEFER_BLOCKING 0x5, 0x120 ;  /* 0x0144800000007b1d */ /* 0x000fec0000010000 */
[----:B------:R-:W-:Y:S04]  /*0b30*/  STL.64 [R1+0x2b8], RZ ;  /* 0x0002b8ff01007387 */ /* 0x000fe80000100a00 */
[----:B------:R-:W-:Y:S01]  /*0b40*/  STL [R1+0x2c0], RZ ;  /* 0x0002c0ff01007387 */ /* 0x000fe20000100800 */
[----:B-1----:R-:W-:-:S03]  /*0b50*/  ULEA UR37, UR4, UR37, 0x18 ;  /* 0x0000002504257291 */ /* 0x002fc6000f8ec03f */
[----:B------:R-:W-:-:S06]  /*0b60*/  ULDC UR4, c[0x0][0xc14] ;  /* 0x0003050000047ab9 */ /* 0x000fcc0000000800 */
[----:B------:R-:W1:Y:S01]  /*0b70*/  LDS.128 R192, [UR37+0x308d0] ;  /* 0x0308d025ffc07984 */ /* 0x000e620008000c00 */
[----:B------:R-:W-:Y:S06]  /*0b80*/  BAR.ARV 0x4, 0x120 ;  /* 0x0104800000007b1d */ /* 0x000fec0000002000 */
[----:B-1----:R-:W-:-:S13]  /*0b90*/  ISETP.GE.AND P0, PT, R195, UR4, PT ;  /* 0x00000004c3007c0c */ /* 0x002fda000bf06270 */
[----:B------:R-:W-:Y:S05]  /*0ba0*/  @P0 EXIT ;  /* 0x000000000000094d */ /* 0x000fea0003800000 */
[----:B------:R-:W2:Y:S04]  /*0bb0*/  LDL R3, [R1+0x2d0] ;  /* 0x0002d00001037983 */ /* 0x000ea80000100800 */
[----:B0-----:R-:W3:Y:S01]  /*0bc0*/  LDL R2, [R1+0x2fc] ;  /* 0x0002fc0001027983 */ /* 0x001ee20000100800 */
[----:B------:R-:W-:Y:S01]  /*0bd0*/  R2UR UR38, R194 ;  /* 0x00000000c22672ca */ /* 0x000fe200000e0000 */
[----:B------:R-:W-:Y:S01]  /*0be0*/  IMAD.MOV.U32 R201, RZ, RZ, RZ ;  /* 0x000000ffffc97224 */ /* 0x000fe200078e00ff */
[----:B------:R-:W-:Y:S01]  /*0bf0*/  UMOV UR39, URZ ;  /* 0x0000003f00277c82 */ /* 0x000fe20008000000 */
[----:B------:R-:W0:Y:S01]  /*0c00*/  S2R R0, SR_TID.X ;  /* 0x0000000000007919 */ /* 0x000e220000002100 */
[----:B------:R-:W-:Y:S01]  /*0c10*/  IMAD.MOV.U32 R23, RZ, RZ, RZ ;  /* 0x000000ffff177224 */ /* 0x000fe200078e00ff */
[----:B------:R-:W-:Y:S01]  /*0c20*/  UMOV UR36, URZ ;  /* 0x0000003f00247c82 */ /* 0x000fe20008000000 */
[----:B------:R-:W-:-:S02]  /*0c30*/  IMAD.MOV.U32 R197, RZ, RZ, RZ ;  /* 0x000000ffffc57224 */ /* 0x000fc400078e00ff */
[----:B0-----:R-:W-:Y:S01]  /*0c40*/  VIADD R204, R0, 0xffffff80 ;  /* 0xffffff8000cc7836 */ /* 0x001fe20000000000 */
[----:B--2---:R-:W-:-:S04]  /*0c50*/  R2UR UR5, R3 ;  /* 0x00000000030572ca */ /* 0x004fc800000e0000 */
[----:B------:R-:W-:Y:S02]  /*0c60*/  SHF.R.S32.HI R3, RZ, 0x1f, R204 ;  /* 0x0000001fff037819 */ /* 0x000fe400000114cc */
[----:B---3--:R-:W-:Y:S02]  /*0c70*/  R2UR UR4, R2 ;  /* 0x00000000020472ca */ /* 0x008fe400000e0000 */
[CC--:B------:R-:W-:Y:S02]  /*0c80*/  LEA.HI R0, R3.reuse, R204.reuse, RZ, 0x4 ;  /* 0x000000cc03007211 */ /* 0x0c0fe400078f20ff */
[----:B------:R-:W-:Y:S02]  /*0c90*/  LEA.HI R219, R3, R204, RZ, 0x5 ;  /* 0x000000cc03db7211 */ /* 0x000fe400078f28ff */
[----:B------:R-:W-:Y:S02]  /*0ca0*/  SHF.R.S32.HI R9, RZ, 0x4, R0 ;  /* 0x00000004ff097819 */ /* 0x000fe40000011400 */
[C---:B------:R-:W-:Y:S01]  /*0cb0*/  LOP3.LUT R7, R0.reuse, 0x3fffff0, RZ, 0xc0, !PT ;  /* 0x03fffff000077812 */ /* 0x040fe200078ec0ff */
[----:B------:R-:W-:Y:S01]  /*0cc0*/  UIADD3 UR5, UR5, 0x2b8, URZ ;  /* 0x000002b805057890 */ /* 0x000fe2000fffe03f */
[----:B------:R-:W-:-:S02]  /*0cd0*/  LEA.HI R2, R0, R9, RZ, 0x1 ;  /* 0x0000000900027211 */ /* 0x000fc400078f08ff */
[----:B------:R-:W-:Y:S01]  /*0ce0*/  SHF.R.S32.HI R219, RZ, 0x5, R219 ;  /* 0x00000005ffdb7819 */ /* 0x000fe200000114db */
[----:B------:R-:W-:Y:S01]  /*0cf0*/  IMAD.IADD R0, R204, 0x1, -R7 ;  /* 0x00000001cc007824 */ /* 0x000fe200078e0a07 */
[----:B------:R-:W-:Y:S01]  /*0d00*/  LOP3.LUT R2, R2, 0x1ffffffe, RZ, 0xc0, !PT ;  /* 0x1ffffffe02027812 */ /* 0x000fe200078ec0ff */
[----:B------:R-:W-:Y:S01]  /*0d10*/  ULOP3.LUT UR4, UR4, 0x1, URZ, 0xfc, !UPT ;  /* 0x0000000104047892 */ /* 0x000fe2000f8efc3f */
[-C--:B------:R-:W-:Y:S01]  /*0d20*/  LEA.HI R5, R3, R204.reuse, RZ, 0x7 ;  /* 0x000000cc03057211 */ /* 0x080fe200078f38ff */
[----:B------:R-:W-:Y:S01]  /*0d30*/  IMAD R7, R219, 0x10, R0 ;  /* 0x00000010db077824 */ /* 0x000fe200078e0200 */
[----:B------:R-:W-:Y:S01]  /*0d40*/  LEA.HI R0, R3, R204, RZ, 0x2 ;  /* 0x000000cc03007211 */ /* 0x000fe200078f10ff */
[----:B------:R-:W-:Y:S01]  /*0d50*/  IMAD.IADD R2, R9, 0x1, -R2 ;  /* 0x0000000109027824 */ /* 0x000fe200078e0a02 */
[----:B------:R-:W-:Y:S01]  /*0d60*/  LOP3.LUT R235, R5, 0xffffff80, RZ, 0xc0, !PT ;  /* 0xffffff8005eb7812 */ /* 0x000fe200078ec0ff */
[----:B------:R-:W-:Y:S01]  /*0d70*/  IMAD.U32 R213, RZ, RZ, UR4 ;  /* 0x00000004ffd57e24 */ /* 0x000fe2000f8e00ff */
[----:B------:R-:W-:Y:S01]  /*0d80*/  SHF.R.S32.HI R9, RZ, 0x1f, R0 ;  /* 0x0000001fff097819 */ /* 0x000fe20000011400 */
[----:B------:R-:W-:Y:S01]  /*0d90*/  IMAD R237, R7, 0x8, R2 ;  /* 0x0000000807ed7824 */ /* 0x000fe200078e0202 */
[----:B------:R-:W-:Y:S01]  /*0da0*/  LOP3.LUT R7, R0, 0xfffffffc, RZ, 0xc0, !PT ;  /* 0xfffffffc00077812 */ /* 0x000fe200078ec0ff */
[C---:B------:R-:W-:Y:S01]  /*0db0*/  IMAD.IADD R235, R204.reuse, 0x1, -R235 ;  /* 0x00000001cceb7824 */ /* 0x040fe200078e0aeb */
[----:B------:R-:W-:Y:S01]  /*0dc0*/  SHF.R.S32.HI R18, RZ, 0x2, R0 ;  /* 0x00000002ff127819 */ /* 0x000fe20000011400 */
[----:B------:R-:W-:Y:S01]  /*0dd0*/  UIADD3 UR4, UR37, 0x12400, URZ ;  /* 0x0001240025047890 */ /* 0x000fe2000fffe03f */
[----:B------:R-:W-:Y:S01]  /*0de0*/  SHF.R.S32.HI R236, RZ, 0x7, R5 ;  /* 0x00000007ffec7819 */ /* 0x000fe20000011405 */
[----:B------:R-:W-:Y:S01]  /*0df0*/  IMAD.IADD R222, R204, 0x1, -R7 ;  /* 0x00000001ccde7824 */ /* 0x000fe200078e0a07 */
[----:B------:R-:W-:Y:S01]  /*0e00*/  SHF.R.S32.HI R4, RZ, 0x1f, R235 ;  /* 0x0000001fff047819 */ /* 0x000fe200000114eb */
[----:B------:R-:W-:Y:S01]  /*0e10*/  VIADD R212, R18, 0x40 ;  /* 0x0000004012d47836 */ /* 0x000fe20000000000 */
[----:B------:R-:W-:Y:S01]  /*0e20*/  LEA.HI R9, R9, R18, RZ, 0x3 ;  /* 0x0000001209097211 */ /* 0x000fe200078f18ff */
[----:B------:R-:W-:Y:S01]  /*0e30*/  IMAD.SHL.U32 R19, R222, 0x8, RZ ;  /* 0x00000008de137824 */ /* 0x000fe200078e00ff */
[-C--:B------:R-:W-:Y:S01]  /*0e40*/  LEA.HI R6, R4, R235.reuse, RZ, 0x2 ;  /* 0x000000eb04067211 */ /* 0x080fe200078f10ff */
[----:B------:R-:W-:Y:S01]  /*0e50*/  IMAD.SHL.U32 R223, R212, 0x40, RZ ;  /* 0x00000040d4df7824 */ /* 0x000fe200078e00ff */
[----:B------:R-:W-:Y:S01]  /*0e60*/  LOP3.LUT R9, R9, 0xfffffff8, RZ, 0xc0, !PT ;  /* 0xfffffff809097812 */ /* 0x000fe200078ec0ff */
[C---:B------:R-:W-:Y:S01]  /*0e70*/  VIADD R202, R19.reuse, 0x40 ;  /* 0x0000004013ca7836 */ /* 0x040fe20000000000 */
[--C-:B------:R-:W-:Y:S01]  /*0e80*/  SHF.R.S32.HI R8, RZ, 0x2, R6.reuse ;  /* 0x00000002ff087819 */ /* 0x100fe20000011406 */
[----:B------:R-:W-:Y:S01]  /*0e90*/  VIADD R203, R19, 0x20 ;  /* 0x0000002013cb7836 */ /* 0x000fe20000000000 */
[----:B------:R-:W-:Y:S01]  /*0ea0*/  SHF.R.S32.HI R11, RZ, 0x1f, R6 ;  /* 0x0000001fff0b7819 */ /* 0x000fe20000011406 */
[----:B------:R-:W-:Y:S01]  /*0eb0*/  IMAD.IADD R227, R18, 0x1, -R9 ;  /* 0x0000000112e37824 */ /* 0x000fe200078e0a09 */
[----:B------:R-:W-:Y:S01]  /*0ec0*/  SHF.R.S32.HI R7, RZ, 0x1f, R212 ;  /* 0x0000001fff077819 */ /* 0x000fe200000114d4 */
[----:B------:R-:W-:Y:S01]  /*0ed0*/  IMAD.U32 R214, RZ, RZ, UR5 ;  /* 0x00000005ffd67e24 */ /* 0x000fe2000f8e00ff */
[----:B------:R-:W-:Y:S01]  /*0ee0*/  LEA.HI R11, R11, R8, RZ, 0x3 ;  /* 0x000000080b0b7211 */ /* 0x000fe200078f18ff */
[----:B------:R-:W-:Y:S01]  /*0ef0*/  IMAD.SHL.U32 R218, R227, 0x40, RZ ;  /* 0x00000040e3da7824 */ /* 0x000fe200078e00ff */
[----:B------:R-:W-:Y:S01]  /*0f00*/  SHF.R.S32.HI R9, RZ, 0x1f, R202 ;  /* 0x0000001fff097819 */ /* 0x000fe200000114ca */
[----:B------:R-:W-:Y:S01]  /*0f10*/  UMOV UR5, URZ ;  /* 0x0000003f00057c82 */ /* 0x000fe20008000000 */
[----:B------:R-:W-:Y:S01]  /*0f20*/  SHF.R.S32.HI R0, RZ, 0x1f, R203 ;  /* 0x0000001fff007819 */ /* 0x000fe200000114cb */
[----:B------:R-:W-:Y:S01]  /*0f30*/  IMAD.U32 R221, RZ, RZ, UR5 ;  /* 0x00000005ffdd7e24 */ /* 0x000fe2000f8e00ff */
[----:B------:R-:W-:Y:S01]  /*0f40*/  LOP3.LUT R11, R11, 0xfffffff8, RZ, 0xc0, !PT ;  /* 0xfffffff80b0b7812 */ /* 0x000fe200078ec0ff */
[----:B------:R-:W-:Y:S01]  /*0f50*/  IMAD.U32 R234, RZ, RZ, UR4 ;  /* 0x00000004ffea7e24 */ /* 0x000fe2000f8e00ff */
[----:B------:R-:W-:Y:S01]  /*0f60*/  LEA.HI R4, R4, R235, RZ, 0x5 ;  /* 0x000000eb04047211 */ /* 0x000fe200078f28ff */
[----:B------:R-:W-:Y:S01]  /*0f70*/  IMAD.SHL.U32 R198, R222, 0x4, RZ ;  /* 0x00000004dec67824 */ /* 0x000fe200078e00ff */
[----:B------:R-:W-:Y:S01]  /*0f80*/  LEA.HI R7, R7, R212, RZ, 0x3 ;  /* 0x000000d407077211 */ /* 0x000fe200078f18ff */
[----:B------:R-:W-:Y:S01]  /*0f90*/  IMAD.IADD R11, R8, 0x1, -R11 ;  /* 0x00000001080b7824 */ /* 0x000fe200078e0a0b */
[-C--:B------:R-:W-:Y:S01]  /*0fa0*/  LEA.HI R2, R9, R202.reuse, RZ, 0x6 ;  /* 0x000000ca09027211 */ /* 0x080fe200078f30ff */
[----:B------:R-:W-:Y:S01]  /*0fb0*/  IMAD.SHL.U32 R237, R237, 0x8, RZ ;  /* 0x00000008eded7824 */ /* 0x000fe200078e00ff */
[----:B------:R-:W-:Y:S01]  /*0fc0*/  LOP3.LUT R223, R223, 0x1c0, RZ, 0xc0, !PT ;  /* 0x000001c0dfdf7812 */ /* 0x000fe200078ec0ff */
[----:B------:R-:W-:Y:S01]  /*0fd0*/  IMAD.SHL.U32 R7, R7, 0x40, RZ ;  /* 0x0000004007077824 */ /* 0x000fe200078e00ff */
[----:B------:R-:W-:Y:S01]  /*0fe0*/  LEA.HI R9, R9, R202, RZ, 0x3 ;  /* 0x000000ca09097211 */ /* 0x000fe200078f18ff */
[----:B------:R-:W-:Y:S01]  /*0ff0*/  IMAD.SHL.U32 R2, R2, 0x80, RZ ;  /* 0x0000008002027824 */ /* 0x000fe200078e00ff */
[----:B------:R-:W-:-:S02]  /*1000*/  LEA.HI R226, R0, R203, RZ, 0x3 ;  /* 0x000000cb00e27211 */ /* 0x000fc400078f18ff */
[----:B------:R-:W-:Y:S02]  /*1010*/  SHF.R.S32.HI R4, RZ, 0x5, R4 ;  /* 0x00000005ff047819 */ /* 0x000fe40000011404 */
[----:B------:R-:W-:Y:S02]  /*1020*/  LEA.HI R0, R0, R203, RZ, 0x6 ;  /* 0x000000cb00007211 */ /* 0x000fe400078f30ff */
[----:B------:R-:W-:Y:S01]  /*1030*/  LEA.HI R5, R5, R236, RZ, 0x1 ;  /* 0x000000ec05057211 */ /* 0x000fe200078f08ff */
[----:B------:R-:W-:Y:S01]  /*1040*/  IMAD R4, R4, 0x10, R11 ;  /* 0x0000001004047824 */ /* 0x000fe200078e020b */
[----:B------:R-:W-:Y:S01]  /*1050*/  SHF.R.U32.HI R224, RZ, 0x3, R223 ;  /* 0x00000003ffe07819 */ /* 0x000fe200000116df */
[----:B------:R-:W-:Y:S01]  /*1060*/  IMAD.SHL.U32 R0, R0, 0x80, RZ ;  /* 0x0000008000007824 */ /* 0x000fe200078e00ff */
[----:B------:R-:W-:Y:S02]  /*1070*/  LOP3.LUT R218, R218, 0x1c0, RZ, 0xc0, !PT ;  /* 0x000001c0dada7812 */ /* 0x000fe400078ec0ff */
[----:B------:R-:W-:-:S02]  /*1080*/  LOP3.LUT R15, R223, 0x38, R9, 0xf8, !PT ;  /* 0x00000038df0f7812 */ /* 0x000fc400078ef809 */
[----:B------:R-:W-:Y:S02]  /*1090*/  LOP3.LUT R5, R5, 0x3fffffe, RZ, 0xc0, !PT ;  /* 0x03fffffe05057812 */ /* 0x000fe400078ec0ff */
[----:B------:R-:W-:Y:S02]  /*10a0*/  LOP3.LUT R225, R7, 0xfffffe00, RZ, 0xc0, !PT ;  /* 0xfffffe0007e17812 */ /* 0x000fe400078ec0ff */
[----:B------:R-:W-:Y:S01]  /*10b0*/  SHF.R.U32.HI R220, RZ, 0x3, R218 ;  /* 0x00000003ffdc7819 */ /* 0x000fe200000116da */
[----:B------:R-:W-:Y:S01]  /*10c0*/  IMAD.IADD R5, R236, 0x1, -R5 ;  /* 0x00000001ec057824 */ /* 0x000fe200078e0a05 */
[----:B------:R-:W-:Y:S02]  /*10d0*/  LOP3.LUT R13, R223, 0x38, R226, 0xf8, !PT ;  /* 0x00000038df0d7812 */ /* 0x000fe400078ef8e2 */
[----:B------:R-:W-:Y:S01]  /*10e0*/  LOP3.LUT R11, R218, 0x38, R9, 0xf8, !PT ;  /* 0x00000038da0b7812 */ /* 0x000fe200078ef809 */
[----:B------:R-:W-:Y:S01]  /*10f0*/  IMAD R209, R5, 0x40, R4 ;  /* 0x0000004005d17824 */ /* 0x000fe200078e0204 */
[----:B------:R-:W-:-:S02]  /*1100*/  LOP3.LUT R2, R2, 0xffffe000, RZ, 0xc0, !PT ;  /* 0xffffe00002027812 */ /* 0x000fc400078ec0ff */
[-C--:B------:R-:W-:Y:S02]  /*1110*/  LOP3.LUT R15, R15, R224.reuse, RZ, 0x3c, !PT ;  /* 0x000000e00f0f7212 */ /* 0x080fe400078e3cff */
[----:B------:R-:W-:Y:S02]  /*1120*/  LOP3.LUT R7, R218, 0x38, R226, 0xf8, !PT ;  /* 0x00000038da077812 */ /* 0x000fe400078ef8e2 */
[----:B------:R-:W-:Y:S02]  /*1130*/  LOP3.LUT R0, R0, 0xffffe000, RZ, 0xc0, !PT ;  /* 0xffffe00000007812 */ /* 0x000fe400078ec0ff */
[----:B------:R-:W-:Y:S02]  /*1140*/  LOP3.LUT R13, R13, R224, RZ, 0x3c, !PT ;  /* 0x000000e00d0d7212 */ /* 0x000fe400078e3cff */
[----:B------:R-:W-:Y:S02]  /*1150*/  LOP3.LUT R11, R11, R220, RZ, 0x3c, !PT ;  /* 0x000000dc0b0b7212 */ /* 0x000fe400078e3cff */
[----:B------:R-:W-:Y:S01]  /*1160*/  IADD3 R15, R15, R2, R225 ;  /* 0x000000020f0f7210 */ /* 0x000fe20007ffe0e1 */
[----:B------:R-:W-:Y:S01]  /*1170*/  IMAD R2, R219, 0x200, R2 ;  /* 0x00000200db027824 */ /* 0x000fe200078e0202 */
[----:B------:R-:W-:-:S02]  /*1180*/  LEA.HI R3, R3, R204, RZ, 0x3 ;  /* 0x000000cc03037211 */ /* 0x000fc400078f18ff */
[----:B------:R-:W-:Y:S01]  /*1190*/  LOP3.LUT R7, R7, R220, RZ, 0x3c, !PT ;  /* 0x000000dc07077212 */ /* 0x000fe200078e3cff */
[----:B------:R-:W-:Y:S01]  /*11a0*/  IMAD.IADD R11, R2, 0x1, R11 ;  /* 0x00000001020b7824 */ /* 0x000fe200078e020b */
[----:B------:R-:W-:Y:S01]  /*11b0*/  IADD3 R13, R13, R0, R225 ;  /* 0x000000000d0d7210 */ /* 0x000fe20007ffe0e1 */
[----:B------:R-:W-:Y:S01]  /*11c0*/  IMAD R0, R219, 0x200, R0 ;  /* 0x00000200db007824 */ /* 0x000fe200078e0200 */
[----:B------:R-:W-:Y:S02]  /*11d0*/  LOP3.LUT R5, R3, 0x1ffffff8, RZ, 0xc0, !PT ;  /* 0x1ffffff803057812 */ /* 0x000fe400078ec0ff */
[----:B------:R-:W-:Y:S01]  /*11e0*/  LOP3.LUT R2, R223, 0x38, R19, 0xf8, !PT ;  /* 0x00000038df027812 */ /* 0x000fe200078ef813 */
[----:B------:R-:W-:Y:S01]  /*11f0*/  IMAD.IADD R0, R0, 0x1, R7 ;  /* 0x0000000100007824 */ /* 0x000fe200078e0207 */
[----:B------:R-:W-:Y:S01]  /*1200*/  LOP3.LUT R200, R6, 0x7ffffffc, RZ, 0xc0, !PT ;  /* 0x7ffffffc06c87812 */ /* 0x000fe200078ec0ff */
[----:B------:R-:W-:Y:S01]  /*1210*/  IMAD.IADD R5, R204, 0x1, -R5 ;  /* 0x00000001cc057824 */ /* 0x000fe200078e0a05 */
[----:B------:R-:W-:-:S02]  /*1220*/  LOP3.LUT R2, R225, R2, R224, 0xf6, !PT ;  /* 0x00000002e1027212 */ /* 0x000fc400078ef6e0 */
[----:B------:R-:W-:Y:S01]  /*1230*/  SHF.R.S32.HI R210, RZ, 0x3, R3 ;  /* 0x00000003ffd27819 */ /* 0x000fe20000011403 */
[----:B------:R-:W-:Y:S01]  /*1240*/  IMAD.SHL.U32 R208, R5, 0x8, RZ ;  /* 0x0000000805d07824 */ /* 0x000fe200078e00ff */
[----:B------:R-:W-:Y:S01]  /*1250*/  SHF.R.S32.HI R226, RZ, 0x3, R226 ;  /* 0x00000003ffe27819 */ /* 0x000fe200000114e2 */
[----:B------:R-:W-:Y:S01]  /*1260*/  IMAD.IADD R200, R235, 0x1, -R200 ;  /* 0x00000001ebc87824 */ /* 0x000fe200078e0ac8 */
[----:B------:R-:W-:Y:S02]  /*1270*/  SHF.R.S32.HI R231, RZ, 0x3, R9 ;  /* 0x00000003ffe77819 */ /* 0x000fe40000011409 */
[----:B------:R-:W-:Y:S02]  /*1280*/  LEA R232, R2, UR4, 0x1 ;  /* 0x0000000402e87c11 */ /* 0x000fe4000f8e08ff */
[----:B------:R-:W-:Y:S02]  /*1290*/  LEA R229, R13, UR4, 0x1 ;  /* 0x000000040de57c11 */ /* 0x000fe4000f8e08ff */
[----:B------:R-:W-:-:S02]  /*12a0*/  LEA R228, R15, UR4, 0x1 ;  /* 0x000000040fe47c11 */ /* 0x000fc4000f8e08ff */
[----:B------:R-:W-:Y:S02]  /*12b0*/  LEA R233, R0, UR4, 0x1 ;  /* 0x0000000400e97c11 */ /* 0x000fe4000f8e08ff */
[----:B------:R-:W-:-:S07]  /*12c0*/  LEA R230, R11, UR4, 0x1 ;  /* 0x000000040be67c11 */ /* 0x000fce000f8e08ff */
.L_x_4346:
[----:B012345:R-:W0:Y:S01]  /*12d0*/  LDC.64 R4, c[0x0][0xa18] ;  /* 0x00028600ff047b82 */ /* 0x03fe220000000a00 */
[----:B------:R-:W-:Y:S01]  /*12e0*/  ULDC.64 UR4, c[0x0][0xa08] ;  /* 0x0002820000047ab9 */ /* 0x000fe20000000a00 */
[----:B------:R-:W-:Y:S01]  /*12f0*/  IMAD.MOV.U32 R30, RZ, RZ, RZ ;  /* 0x000000ffff1e7224 */ /* 0x000fe200078e00ff */
[----:B------:R-:W-:Y:S01]  /*1300*/  ISETP.NE.U32.AND P0, PT, RZ, UR4, PT ;  /* 0x00000004ff007c0c */ /* 0x000fe2000bf05070 */
[----:B------:R-:W-:-:S03]  /*1310*/  IMAD.MOV.U32 R14, RZ, RZ, RZ ;  /* 0x000000ffff0e7224 */ /* 0x000fc600078e00ff */
[----:B------:R-:W-:Y:S01]  /*1320*/  ISETP.NE.AND.EX P0, PT, RZ, UR5, PT, P0 ;  /* 0x00000005ff007c0c */ /* 0x000fe2000bf05300 */
[----:B------:R-:W1:Y:S01]  /*1330*/  LDC R22, c[0x0][0x288] ;  /* 0x0000a200ff167b82 */ /* 0x000e620000000800 */
[----:B------:R-:W-:-:S07]  /*1340*/  ULDC.64 UR4, c[0x0][0xa20] ;  /* 0x0002880000047ab9 */ /* 0x000fce0000000a00 */
[----:B------:R-:W2:Y:S01]  /*1350*/  LDC.64 R2, c[0x0][0xa28] ;  /* 0x00028a00ff027b82 */ /* 0x000ea20000000a00 */
[----:B0-----:R-:W-:-:S07]  /*1360*/  ISETP.NE.U32.AND P1, PT, R4, RZ, PT ;  /* 0x000000ff0400720c */ /* 0x001fce0003f25070 */
[----:B------:R-:W0:Y:S01]  /*1370*/  LDC R0, c[0x0][0x404] ;  /* 0x00010100ff007b82 */ /* 0x000e220000000800 */
[----:B------:R-:W-:-:S07]  /*1380*/  ISETP.NE.AND.EX P1, PT, R5, RZ, PT, P1 ;  /* 0x000000ff0500720c */ /* 0x000fce0003f25310 */
[----:B------:R-:W3:Y:S01]  /*1390*/  LDC.64 R4, c[0x0][0xa08] ;  /* 0x00028200ff047b82 */ /* 0x000ee20000000a00 */
[----:B--2---:R-:W-:-:S07]  /*13a0*/  ISETP.NE.U32.AND P2, PT, R2, RZ, PT ;  /* 0x000000ff0200720c */ /* 0x004fce0003f45070 */
[----:B------:R-:W2:Y:S01]  /*13b0*/  @P1 LDC.64 R6, c[0x0][0xa18] ;  /* 0x00028600ff061b82 */ /* 0x000ea20000000a00 */
[----:B------:R-:W-:-:S07]  /*13c0*/  ISETP.NE.AND.EX P2, PT, R3, RZ, PT, P2 ;  /* 0x000000ff0300720c */ /* 0x000fce0003f45320 */
[----:B------:R-:W4:Y:S01]  /*13d0*/  LDC R27, c[0x0][0x2e0] ;  /* 0x0000b800ff1b7b82 */ /* 0x000f220000000800 */
[----:B---3--:R-:W-:-:S07]  /*13e0*/  IMAD.WIDE R8, R195, 0x4, R4 ;  /* 0x00000004c3087825 */ /* 0x008fce00078e0204 */
[----:B------:R-:W3:Y:S01]  /*13f0*/  @P2 LDC.64 R2, c[0x0][0xa28] ;  /* 0x00028a00ff022b82 */ /* 0x000ee20000000a00 */
[----:B------:R0:W5:Y:S01]  /*1400*/  @P0 LDG.E R30, desc[UR60][R8.64] ;  /* 0x0000003c081e0981 */ /* 0x000162000c1e1900 */
[----:B--2---:R-:W-:-:S06]  /*1410*/  @P1 IMAD.WIDE R4, R195, 0x4, R6 ;  /* 0x00000004c3041825 */ /* 0x004fcc00078e0206 */
[----:B------:R-:W2:Y:S01]  /*1420*/  LDC.64 R6, c[0x0][0x3f8] ;  /* 0x0000fe00ff067b82 */ /* 0x000ea20000000a00 */
[----:B-1----:R1:W5:Y:S07]  /*1430*/  @P1 LDG.E R22, desc[UR60][R4.64] ;  /* 0x0000003c04161981 */ /* 0x00236e000c1e1900 */
[----:B------:R-:W0:Y:S01]  /*1440*/  LDC R205, c[0x0][0x338] ;  /* 0x0000ce00ffcd7b82 */ /* 0x000e220000000800 */
[----:B---3--:R-:W-:-:S05]  /*1450*/  @P2 IMAD.WIDE R2, R195, 0x4, R2 ;  /* 0x00000004c3022825 */ /* 0x008fca00078e0202 */
[----:B------:R1:W5:Y:S01]  /*1460*/  @P2 LDG.E R14, desc[UR60][R2.64] ;  /* 0x0000003c020e2981 */ /* 0x000362000c1e1900 */
[----:B--2---:R-:W-:Y:S02]  /*1470*/  ISETP.NE.U32.AND P2, PT, R6, RZ, PT ;  /* 0x000000ff0600720c */ /* 0x004fe40003f45070 */
[----:B------:R-:W-:Y:S02]  /*1480*/  ISETP.NE.U32.AND P3, PT, RZ, UR4, PT ;  /* 0x00000004ff007c0c */ /* 0x000fe4000bf65070 */
[----:B------:R-:W-:Y:S02]  /*1490*/  ISETP.NE.AND.EX P2, PT, R7, RZ, PT, P2 ;  /* 0x000000ff0700720c */ /* 0x000fe40003f45320 */
[----:B------:R-:W-:Y:S02]  /*14a0*/  ISETP.NE.AND.EX P3, PT, RZ, UR5, PT, P3 ;  /* 0x00000005ff007c0c */ /* 0x000fe4000bf65330 */
[----:B0-----:R-:W-:-:S05]  /*14b0*/  SEL R0, R0, 0x1, P2 ;  /* 0x0000000100007807 */ /* 0x001fca0001000000 */
[----:B----4-:R-:W-:Y:S01]  /*14c0*/  IMAD R27, R0, R27, RZ ;  /* 0x0000001b001b7224 */ /* 0x010fe200078e02ff */
[----:B-1----:R-:W-:Y:S06]  /*14d0*/  @P1 BRA `(.L_x_4164) ;  /* 0x0000000000241947 */ /* 0x002fec0003800000 */
        /* <DEDUP_REMOVED lines=9> */
.L_x_4164:
[----:B------:R-:W-:Y:S02]  /*1570*/  IMAD.MOV.U32 R216, RZ, RZ, R193 ;  /* 0x000000ffffd87224 */ /* 0x000fe400078e00c1 */
[----:B------:R-:W-:Y:S02]  /*1580*/  IMAD.MOV.U32 R215, RZ, RZ, R195 ;  /* 0x000000ffffd77224 */ /* 0x000fe400078e00c3 */
[----:B------:R-:W-:Y:S01]  /*1590*/  IMAD.U32 R217, RZ, RZ, UR38 ;  /* 0x00000026ffd97e24 */ /* 0x000fe2000f8e00ff */
[----:B------:R-:W-:Y:S06]  /*15a0*/  @!P3 BRA `(.L_x_4165) ;  /* 0x000000000010b947 */ /* 0x000fec0003800000 */
[----:B------:R-:W0:Y:S02]  /*15b0*/  LDC.64 R2, c[0x0][0xa20] ;  /* 0x00028800ff027b82 */ /* 0x000e240000000a00 */
[----:B0-----:R-:W-:-:S05]  /*15c0*/  IMAD.WIDE R2, R195, 0x4, R2 ;  /* 0x00000004c3027825 */ /* 0x001fca00078e0202 */
[----:B------:R0:W5:Y:S01]  /*15d0*/  LDG.E R27, desc[UR60][R2.64] ;  /* 0x0000003c021b7981 */ /* 0x000162000c1e1900 */
[----:B------:R-:W-:Y:S05]  /*15e0*/  BRA `(.L_x_4166) ;  /* 0x0000000000107947 */ /* 0x000fea0003800000 */
.L_x_4165:
[----:B------:R-:W-:Y:S05]  /*15f0*/  @!P0 BRA `(.L_x_4166) ;  /* 0x00000000000c8947 */ /* 0x000fea0003800000 */
[----:B------:R-:W2:Y:S04]  /*1600*/  LDG.E R0, desc[UR60][R8.64] ;  /* 0x0000003c08007981 */ /* 0x000ea8000c1e1900 */
[----:B------:R-:W2:Y:S02]  /*1610*/  LDG.E R27, desc[UR60][R8.64+0x4] ;  /* 0x0000043c081b7981 */ /* 0x000ea4000c1e1900 */
[----:B--2---:R-:W-:-:S07]  /*1620*/  IMAD.IADD R27, R27, 0x1, -R0 ;  /* 0x000000011b1b7824 */ /* 0x004fce00078e0a00 */
.L_x_4166:
[----:B------:R-:W2:Y:S01]  /*1630*/  LDL R0, [R1+0x2fc] ;  /* 0x0002fc0001007983 */ /* 0x000ea20000100800 */
[----:B0-----:R-:W0:Y:S01]  /*1640*/  LDC.64 R2, c[0x0][0xa10] ;  /* 0x00028400ff027b82 */ /* 0x001e220000000a00 */
[----:B------:R-:W1:Y:S07]  /*1650*/  S2R R6, SR_TID.X ;  /* 0x0000000000067919 */ /* 0x000e6e0000002100 */
[----:B------:R-:W3:Y:S08]  /*1660*/  LDC.64 R4, c[0x0][0xa30] ;  /* 0x00028c00ff047b82 */ /* 0x000ef00000000a00 */
[----:B------:R-:W4:Y:S01]  /*1670*/  S2UR UR6, SR_SWINHI ;  /* 0x00000000000679c3 */ /* 0x000f220000002f00 */
[----:B0-----:R-:W-:-:S07]  /*1680*/  ISETP.NE.U32.AND P0, PT, R2, RZ, PT ;  /* 0x000000ff0200720c */ /* 0x001fce0003f05070 */
[----:B------:R-:W0:Y:S01]  /*1690*/  LDC.64 R12, c[0x0][0x9e0] ;  /* 0x00027800ff0c7b82 */ /* 0x000e220000000a00 */
[----:B------:R-:W-:Y:S02]  /*16a0*/  ISETP.NE.AND.EX P0, PT, R3, RZ, PT, P0 ;  /* 0x000000ff0300720c */ /* 0x000fe40003f05300 */
[----:B---3--:R-:W-:-:S04]  /*16b0*/  ISETP.NE.U32.AND P1, PT, R4, RZ, PT ;  /* 0x000000ff0400720c */ /* 0x008fc80003f25070 */
[----:B------:R-:W-:-:S07]  /*16c0*/  ISETP.NE.AND.EX P1, PT, R5, RZ, PT, P1 ;  /* 0x000000ff0500720c */ /* 0x000fce0003f25310 */
[----:B------:R-:W3:Y:S08]  /*16d0*/  @P0 LDC.64 R2, c[0x0][0xa10] ;  /* 0x00028400ff020b82 */ /* 0x000ef00000000a00 */
[----:B------:R-:W1:Y:S01]  /*16e0*/  @P1 LDC.64 R8, c[0x0][0xa30] ;  /* 0x00028c00ff081b82 */ /* 0x000e620000000a00 */
[----:B---3--:R-:W-:-:S05]  /*16f0*/  @P0 IMAD.WIDE R2, R195, 0x4, R2 ;  /* 0x00000004c3020825 */ /* 0x008fca00078e0202 */
[----:B------:R-:W3:Y:S01]  /*1700*/  @P0 LDG.E R15, desc[UR60][R2.64+0x4] ;  /* 0x0000043c020f0981 */ /* 0x000ee2000c1e1900 */
[----:B-1----:R-:W-:-:S05]  /*1710*/  @P1 IMAD.WIDE R8, R195, 0x4, R8 ;  /* 0x00000004c3081825 */ /* 0x002fca00078e0208 */
[----:B------:R1:W3:Y:S01]  /*1720*/  @P1 LDG.E R20, desc[UR60][R8.64] ;  /* 0x0000003c08141981 */ /* 0x0002e2000c1e1900 */
[----:B--2---:R-:W-:-:S03]  /*1730*/  R2UR UR4, R0 ;  /* 0x00000000000472ca */ /* 0x004fc600000e0000 */
[----:B------:R2:W3:Y:S01]  /*1740*/  @P0 LDG.E R0, desc[UR60][R2.64] ;  /* 0x0000003c02000981 */ /* 0x0004e2000c1e1900 */
[----:B------:R-:W-:-:S09]  /*1750*/  LOP3.LUT R6, R6, 0x7f, RZ, 0xc0, !PT ;  /* 0x0000007f06067812 */ /* 0x000fd200078ec0ff */
[----:B------:R-:W-:Y:S01]  /*1760*/  IMAD.U32 R11, RZ, RZ, UR4 ;  /* 0x00000004ff0b7e24 */ /* 0x000fe2000f8e00ff */
[----:B------:R-:W-:Y:S01]  /*1770*/  UMOV UR4, UR37 ;  /* 0x0000002500047c82 */ /* 0x000fe20008000000 */
[----:B----4-:R-:W-:Y:S01]  /*1780*/  UMOV UR5, UR6 ;  /* 0x0000000600057c82 */ /* 0x010fe20008000000 */
[----:B------:R-:W-:Y:S02]  /*1790*/  UIADD3 UR6, UP0, UR4, 0x30890, URZ ;  /* 0x0003089004067890 */ /* 0x000fe4000ff1e03f */
[----:B------:R-:W-:Y:S02]  /*17a0*/  UIADD3 UR8, UP1, UR4, 0x308a0, URZ ;  /* 0x000308a004087890 */ /* 0x000fe4000ff3e03f */
[----:B------:R-:W-:Y:S02]  /*17b0*/  UIADD3.X UR7, URZ, UR5, URZ, UP0, !UPT ;  /* 0x000000053f077290 */ /* 0x000fe400087fe43f */
[----:B------:R-:W-:Y:S01]  /*17c0*/  UIADD3.X UR4, URZ, UR5, URZ, UP1, !UPT ;  /* 0x000000053f047290 */ /* 0x000fe20008ffe43f */
[----:B------:R-:W-:Y:S01]  /*17d0*/  ISETP.NE.AND P2, PT, R6, RZ, PT ;  /* 0x000000ff0600720c */ /* 0x000fe20003f45270 */
[----:B------:R-:W-:-:S02]  /*17e0*/  IMAD.MOV.U32 R10, RZ, RZ, 0x9000 ;  /* 0x00009000ff0a7424 */ /* 0x000fc400078e00ff */
[----:B------:R-:W-:Y:S01]  /*17f0*/  IMAD.MOV.U32 R5, RZ, RZ, 0x100 ;  /* 0x00000100ff057424 */ /* 0x000fe200078e00ff */
[----:B------:R-:W-:Y:S01]  /*1800*/  SEL R4, RZ, 0x1, P2 ;  /* 0x00000001ff047807 */ /* 0x000fe20001000000 */
[----:B------:R-:W-:Y:S02]  /*1810*/  IMAD.MOV.U32 R6, RZ, RZ, 0x1 ;  /* 0x00000001ff067424 */ /* 0x000fe400078e00ff */
[----:B------:R-:W-:Y:S02]  /*1820*/  IMAD.MOV.U32 R7, RZ, RZ, RZ ;  /* 0x000000ffff077224 */ /* 0x000fe400078e00ff */
[----:B-1----:R-:W-:Y:S02]  /*1830*/  IMAD.U32 R8, RZ, RZ, UR6 ;  /* 0x00000006ff087e24 */ /* 0x002fe4000f8e00ff */
[----:B------:R-:W-:Y:S02]  /*1840*/  IMAD.U32 R9, RZ, RZ, UR7 ;  /* 0x00000007ff097e24 */ /* 0x000fe4000f8e00ff */
[----:B--2---:R-:W-:-:S02]  /*1850*/  IMAD.U32 R2, RZ, RZ, UR8 ;  /* 0x00000008ff027e24 */ /* 0x004fc4000f8e00ff */
[----:B------:R-:W-:Y:S02]  /*1860*/  IMAD.U32 R3, RZ, RZ, UR4 ;  /* 0x00000004ff037e24 */ /* 0x000fe4000f8e00ff */
[C---:B-----5:R-:W-:Y:S01]  /*1870*/  IMAD.IADD R14, R27.reuse, 0x1, -R14 ;  /* 0x000000011b0e7824 */ /* 0x060fe200078e0a0e */
[----:B------:R1:W-:Y:S01]  /*1880*/  STL.64 [R1+0x18], R10 ;  /* 0x0000180a01007387 */ /* 0x0003e20000100a00 */
[----:B------:R-:W-:-:S03]  /*1890*/  R2UR UR44, R27 ;  /* 0x000000001b2c72ca */ /* 0x000fc600000e0000 */
[----:B------:R1:W-:Y:S04]  /*18a0*/  STL.128 [R1+0x20], R4 ;  /* 0x0000200401007387 */ /* 0x0003e80000100c00 */
[----:B------:R1:W-:Y:S04]  /*18b0*/  STL.64 [R1+0x8], R8 ;  /* 0x0000080801007387 */ /* 0x0003e80000100a00 */
[----:B------:R1:W-:Y:S04]  /*18c0*/  STL.64 [R1+0x10], R2 ;  /* 0x0000100201007387 */ /* 0x0003e80000100a00 */
[----:B------:R1:W-:Y:S04]  /*18d0*/  STL.64 [R1+0x30], R2 ;  /* 0x0000300201007387 */ /* 0x0003e80000100a00 */
[----:B------:R1:W-:Y:S01]  /*18e0*/  STL.64 [R1], RZ ;  /* 0x000000ff01007387 */ /* 0x0003e20000100a00 */
[----:B------:R-:W-:-:S02]  /*18f0*/  LEA R26, R193, 0x80, 0x7 ;  /* 0x00000080c11a7811 */ /* 0x000fc400078e38ff */
[----:B---3--:R-:W-:Y:S02]  /*1900*/  @P1 R2UR UR44, R20 ;  /* 0x00000000142c12ca */ /* 0x008fe400000e0000 */
[----:B0-----:R-:W-:Y:S01]  /*1910*/  ISETP.GE.AND P1, PT, R13, 0x1, PT ;  /* 0x000000010d00780c */ /* 0x001fe20003f26270 */
[----:B------:R-:W-:-:S04]  /*1920*/  @P0 IMAD.IADD R205, R15, 0x1, -R0 ;  /* 0x000000010fcd0824 */ /* 0x000fc800078e0a00 */
[----:B------:R-:W-:-:S04]  /*1930*/  IMAD.IADD R17, R14, 0x1, R205 ;  /* 0x000000010e117824 */ /* 0x000fc800078e02cd */
[----:B------:R-:W-:-:S04]  /*1940*/  VIADD R0, R17, 0x5f ;  /* 0x0000005f11007836 */ /* 0x000fc80000000000 */
[----:B------:R-:W-:Y:S01]  /*1950*/  IMAD.HI R0, R0, 0x2aaaaaab, RZ ;  /* 0x2aaaaaab00007827 */ /* 0x000fe200078e02ff */
[----:B------:R-:W-:-:S04]  /*1960*/  IADD3 R26, R17, R26, -R22 ;  /* 0x0000001a111a7210 */ /* 0x000fc80007ffe816 */
[----:B------:R-:W-:-:S04]  /*1970*/  SHF.R.U32.HI R25, RZ, 0x1f, R0 ;  /* 0x0000001fff197819 */ /* 0x000fc80000011600 */
[----:B------:R-:W-:Y:S01]  /*1980*/  LEA.HI.SX32 R25, R0, R25, 0x1c ;  /* 0x0000001900197211 */ /* 0x000fe200078fe2ff */
[----:B------:R-:W-:Y:S01]  /*1990*/  IMAD.IADD R0, R26, 0x1, R12 ;  /* 0x000000011a007824 */ /* 0x000fe200078e020c */
[----:B-1----:R-:W-:Y:S06]  /*19a0*/  @!P1 BRA `(.L_x_4167) ;  /* 0x0000000000409947 */ /* 0x002fec0003800000 */
        /* <DEDUP_REMOVED lines=10> */
.L_x_4168:
[----:B------:R-:W-:-:S13]  /*1a50*/  ISETP.NE.AND P0, PT, R13, 0x1, PT ;  /* 0x000000010d00780c */ /* 0x000fda0003f05270 */
[----:B------:R-:W0:Y:S02]  /*1a60*/  @P0 LDC.64 R4, c[0x0][0x9e8] ;  /* 0x00027a00ff040b82 */ /* 0x000e240000000a00 */
[----:B0-----:R-:W-:-:S05]  /*1a70*/  @P0 IMAD.HI.U32 R4, R2, R4, RZ ;  /* 0x0000000402040227 */ /* 0x001fca00078e00ff */
[----:B------:R-:W-:-:S07]  /*1a80*/  @P0 SHF.R.U32.HI R2, RZ, R5, R4 ;  /* 0x00000005ff020219 */ /* 0x000fce0000011604 */
.L_x_4169:
[----:B------:R-:W-:-:S05]  /*1a90*/  IMAD R3, R2, R13, R13 ;  /* 0x0000000d02037224 */ /* 0x000fca00078e020d */
[----:B------:R-:W-:-:S07]  /*1aa0*/  VIMNMX R0, R0, R3, PT ;  /* 0x0000000300007248 */ /* 0x000fce0003fe0100 */
.L_x_4167:
[----:B------:R-:W0:Y:S01]  /*1ab0*/  LDC R4, c[0x0][0x9dc] ;  /* 0x00027700ff047b82 */ /* 0x000e220000000800 */
[----:B------:R-:W-:-:S04]  /*1ac0*/  IMAD R2, R193, 0x80, -R22 ;  /* 0x00000080c1027824 */ /* 0x000fc800078e0a16 */
[----:B------:R-:W-:-:S04]  /*1ad0*/  IMAD.IADD R79, R17, 0x1, R2 ;  /* 0x00000001114f7824 */ /* 0x000fc800078e0202 */
[----:B0-----:R-:W-:Y:S01]  /*1ae0*/  IMAD.IADD R2, R79, 0x1, -R4 ;  /* 0x000000014f027824 */ /* 0x001fe200078e0a04 */
[----:B------:R-:W-:Y:S06]  /*1af0*/  @!P1 BRA `(.L_x_4170) ;  /* 0x0000000000409947 */ /* 0x000fec0003800000 */
        /* <DEDUP_REMOVED lines=9> */
.L_x_4171:
[----:B------:R-:W-:Y:S01]  /*1b90*/  ISETP.NE.AND P0, PT, R13, 0x1, PT ;  /* 0x000000010d00780c */ /* 0x000fe20003f05270 */
[----:B------:R-:W-:-:S12]  /*1ba0*/  IMAD.MOV.U32 R4, RZ, RZ, R79 ;  /* 0x000000ffff047224 */ /* 0x000fd800078e004f */
[----:B------:R-:W0:Y:S02]  /*1bb0*/  @P0 LDC.64 R6, c[0x0][0x9e8] ;  /* 0x00027a00ff060b82 */ /* 0x000e240000000a00 */
[----:B0-----:R-:W-:-:S05]  /*1bc0*/  @P0 IMAD.HI.U32 R6, R79, R6, RZ ;  /* 0x000000064f060227 */ /* 0x001fca00078e00ff */
[----:B------:R-:W-:-:S07]  /*1bd0*/  @P0 SHF.R.U32.HI R4, RZ, R7, R6 ;  /* 0x00000007ff040219 */ /* 0x000fce0000011606 */
.L_x_4172:
[----:B------:R-:W-:-:S05]  /*1be0*/  IMAD R13, R4, R13, RZ ;  /* 0x0000000d040d7224 */ /* 0x000fca00078e02ff */
[----:B------:R-:W-:-:S07]  /*1bf0*/  VIMNMX R2, R2, R13, !PT ;  /* 0x0000000d02027248 */ /* 0x000fce0007fe0100 */
.L_x_4170:
[----:B------:R-:W-:Y:S02]  /*1c00*/  VIADD R0, R0, 0x5f ;  /* 0x0000005f00007836 */ /* 0x000fe40000000000 */
[----:B------:R-:W-:-:S04]  /*1c10*/  IMAD.HI R2, R2, 0x2aaaaaab, RZ ;  /* 0x2aaaaaab02027827 */ /* 0x000fc800078e02ff */
[----:B------:R-:W-:Y:S01]  /*1c20*/  IMAD.HI R0, R0, 0x2aaaaaab, RZ ;  /* 0x2aaaaaab00007827 */ /* 0x000fe200078e02ff */
[----:B------:R-:W-:-:S04]  /*1c30*/  SHF.R.U32.HI R5, RZ, 0x1f, R2 ;  /* 0x0000001fff057819 */ /* 0x000fc80000011602 */
[----:B------:R-:W-:Y:S02]  /*1c40*/  SHF.R.U32.HI R3, RZ, 0x1f, R0 ;  /* 0x0000001fff037819 */ /* 0x000fe40000011600 */
[----:B------:R-:W-:Y:S02]  /*1c50*/  LEA.HI.SX32 R5, R2, R5, 0x1c ;  /* 0x0000000502057211 */ /* 0x000fe400078fe2ff */
[----:B------:R-:W-:Y:S02]  /*1c60*/  LEA.HI.SX32 R0, R0, R3, 0x1c ;  /* 0x0000000300007211 */ /* 0x000fe400078fe2ff */
[----:B------:R-:W-:Y:S02]  /*1c70*/  VIMNMX R5, RZ, R5, !PT ;  /* 0x00000005ff057248 */ /* 0x000fe40007fe0100 */
[----:B------:R-:W-:-:S03]  /*1c80*/  VIMNMX R3, R25, R0, PT ;  /* 0x0000000019037248 */ /* 0x000fc60003fe0100 */
[--C-:B------:R-:W-:Y:S02]  /*1c90*/  IMAD R5, R5, 0x60, -R14.reuse ;  /* 0x0000006005057824 */ /* 0x100fe400078e0a0e */
[----:B------:R-:W-:-:S03]  /*1ca0*/  IMAD R14, R3, 0x60, -R14 ;  /* 0x00000060030e7824 */ /* 0x000fc600078e0a0e */
[----:B------:R-:W-:Y:S02]  /*1cb0*/  VIMNMX R5, RZ, R5, !PT ;  /* 0x00000005ff057248 */ /* 0x000fe40007fe0100 */
[----:B------:R-:W-:-:S03]  /*1cc0*/  VIMNMX R14, R14, R205, PT ;  /* 0x000000cd0e0e7248 */ /* 0x000fc60003fe0100 */
[----:B------:R-:W-:Y:S01]  /*1cd0*/  IMAD.WIDE.U32 R2, R5, -0x55555555, RZ ;  /* 0xaaaaaaab05027825 */ /* 0x000fe200078e00ff */
[----:B------:R-:W-:-:S04]  /*1ce0*/  ISETP.GT.AND P0, PT, R14, R5, PT ;  /* 0x000000050e00720c */ /* 0x000fc80003f04270 */
[----:B------:R-:W-:-:S05]  /*1cf0*/  SHF.R.U32.HI R78, RZ, 0x6, R3 ;  /* 0x00000006ff4e7819 */ /* 0x000fca0000011603 */
[----:B------:R-:W-:-:S04]  /*1d00*/  IMAD.MOV.U32 R77, RZ, RZ, R78 ;  /* 0x000000ffff4d7224 */ /* 0x000fc800078e004e */
[----:B------:R-:W-:-:S04]  /*1d10*/  @P0 VIADD R0, R14, 0x5f ;  /* 0x0000005f0e000836 */ /* 0x000fc80000000000 */
[----:B------:R-:W-:-:S05]  /*1d20*/  @P0 IMAD.HI R0, R0, 0x2aaaaaab, RZ ;  /* 0x2aaaaaab00000827 */ /* 0x000fca00078e02ff */
[----:B------:R-:W-:-:S04]  /*1d30*/  @P0 SHF.R.U32.HI R3, RZ, 0x1f, R0 ;  /* 0x0000001fff030819 */ /* 0x000fc80000011600 */
[----:B------:R-:W-:Y:S02]  /*1d40*/  @P0 LEA.HI.SX32 R77, R0, R3, 0x1c ;  /* 0x00000003004d0211 */ /* 0x000fe400078fe2ff */
[----:B------:R-:W-:Y:S02]  /*1d50*/  PLOP3.LUT P0, PT, PT, PT, PT, 0x80, 0x0 ;  /* 0x000000000000781c */ /* 0x000fe40003f0f070 */
[----:B------:R-:W-:-:S13]  /*1d60*/  ISETP.GT.AND P1, PT, R77, R78, PT ;  /* 0x0000004e4d00720c */ /* 0x000fda0003f24270 */
[----:B------:R-:W-:Y:S05]  /*1d70*/  @!P1 BRA `(.L_x_4173) ;  /* 0x0000002400009947 */ /* 0x000fea0003800000 */
[----:B------:R-:W-:Y:S01]  /*1d80*/  UIADD3 UR4, UR37, 0x1e400, URZ ;  /* 0x0001e40025047890 */ /* 0x000fe2000fffe03f */
[----:B------:R-:W-:Y:S01]  /*1d90*/  ULDC UR45, c[0x0][0x2e4] ;  /* 0x0000b900002d7ab9 */ /* 0x000fe20000000800 */
[----:B------:R-:W-:Y:S02]  /*1da0*/  ULDC.64 UR40, c[0x0][0x308] ;  /* 0x0000c20000287ab9 */ /* 0x000fe40000000a00 */
[----:B------:R-:W-:Y:S01]  /*1db0*/  ULOP3.LUT UP0, URZ, UR4, 0x3ff, URZ, 0xc0, !UPT ;  /* 0x000003ff043f7892 */ /* 0x000fe2000f80c03f */
[----:B------:R-:W-:-:S05]  /*1dc0*/  ULDC.64 UR42, c[0x0][0x318] ;  /* 0x0000c600002a7ab9 */ /* 0x000fca0000000a00 */
        /* <DEDUP_REMOVED lines=18> */
.L_x_4174:
[----:B------:R-:W2:Y:S04]  /*1ef0*/  LDL R31, [R1+0x2d0] ;  /* 0x0002d000011f7983 */ /* 0x000ea80000100800 */
[----:B------:R-:W3:Y:S01]  /*1f00*/  LDL R32, [R1+0x2d4] ;  /* 0x0002d40001207983 */ /* 0x000ee20000100800 */
[----:B------:R-:W0:Y:S01]  /*1f10*/  S2UR UR6, SR_SWINHI ;  /* 0x00000000000679c3 */ /* 0x000e220000002f00 */
[----:B------:R-:W-:-:S04]  /*1f20*/  IMAD.U32 R24, RZ, RZ, UR37 ;  /* 0x00000025ff187e24 */ /* 0x000fc8000f8e00ff */
[----:B------:R-:W-:Y:S01]  /*1f30*/  VIADD R24, R24, 0x400 ;  /* 0x0000040018187836 */ /* 0x000fe20000000000 */
[----:B------:R-:W-:Y:S01]  /*1f40*/  UMOV UR4, UR37 ;  /* 0x0000002500047c82 */ /* 0x000fe20008000000 */
[----:B0-----:R-:W-:Y:S01]  /*1f50*/  UMOV UR5, UR6 ;  /* 0x0000000600057c82 */ /* 0x001fe20008000000 */
[----:B------:R-:W-:-:S04]  /*1f60*/  UIADD3 UR6, UP0, UR4, 0x1e400, URZ ;  /* 0x0001e40004067890 */ /* 0x000fc8000ff1e03f */
[----:B------:R-:W-:Y:S02]  /*1f70*/  UIADD3.X UR4, URZ, UR5, URZ, UP0, !UPT ;  /* 0x000000053f047290 */ /* 0x000fe400087fe43f */
[----:B------:R-:W-:-:S04]  /*1f80*/  IMAD.U32 R2, RZ, RZ, UR6 ;  /* 0x00000006ff027e24 */ /* 0x000fc8000f8e00ff */
[----:B------:R-:W-:-:S05]  /*1f90*/  IMAD.U32 R3, RZ, RZ, UR4 ;  /* 0x00000004ff037e24 */ /* 0x000fca000f8e00ff */
[----:B------:R0:W-:Y:S01]  /*1fa0*/  STL.64 [R1+0x38], R2 ;  /* 0x0000380201007387 */ /* 0x0001e20000100a00 */
[----:B------:R-:W-:Y:S02]  /*1fb0*/  LOP3.LUT P0, RZ, R24, 0x3ff, RZ, 0xc0, !PT ;  /* 0x000003ff18ff7812 */ /* 0x000fe4000780c0ff */
[----:B--2---:R-:W-:Y:S02]  /*1fc0*/  R2UR UR8, R31 ;  /* 0x000000001f0872ca */ /* 0x004fe400000e0000 */
[----:B---3--:R-:W-:-:S11]  /*1fd0*/  R2UR UR7, R32 ;  /* 0x00000000200772ca */ /* 0x008fd600000e0000 */
[----:B------:R-:W-:-:S05]  /*1fe0*/  IMAD.U32 R28, RZ, RZ, UR8 ;  /* 0x00000008ff1c7e24 */ /* 0x000fca000f8e00ff */
[----:B------:R-:W-:-:S05]  /*1ff0*/  IADD3 R28, P1, R28, 0x38, RZ ;  /* 0x000000381c1c7810 */ /* 0x000fca0007f3e0ff */
[----:B------:R-:W-:Y:S01]  /*2000*/  IMAD.X R29, RZ, RZ, UR7, P1 ;  /* 0x00000007ff1d7e24 */ /* 0x000fe200088e06ff */
[----:B0-----:R-:W-:Y:S07]  /*2010*/  @!P0 BRA `(.L_x_4175) ;  /* 0x0000000000408947 */ /* 0x001fee0003800000 */
        /* <DEDUP_REMOVED lines=16> */
.L_x_4175:
[----:B------:R-:W0:Y:S01]  /*2120*/  LDC.64 R2, c[0x0][0x9f8] ;  /* 0x00027e00ff027b82 */ /* 0x000e220000000a00 */
[----:B------:R-:W-:Y:S01]  /*2130*/  R2UR UR24, R31 ;  /* 0x000000001f1872ca */ /* 0x000fe200000e0000 */
[----:B------:R-:W-:Y:S01]  /*2140*/  ULDC.64 UR18, c[0x0][0x3d8] ;  /* 0x0000f60000127ab9 */ /* 0x000fe20000000a00 */
[----:B------:R-:W-:Y:S01]  /*2150*/  R2UR UR25, R32 ;  /* 0x00000000201972ca */ /* 0x000fe200000e0000 */
[----:B------:R-:W-:Y:S04]  /*2160*/  STL.128 [R1+0x100], RZ ;  /* 0x000100ff01007387 */ /* 0x000fe80000100c00 */
[----:B------:R-:W-:Y:S01]  /*2170*/  STL.128 [R1+0xc0], RZ ;  /* 0x0000c0ff01007387 */ /* 0x000fe20000100c00 */
[----:B------:R-:W-:-:S03]  /*2180*/  IMAD.IADD R0, R30, 0x1, R27 ;  /* 0x000000011e007824 */ /* 0x000fc600078e021b */
[----:B------:R-:W-:Y:S01]  /*2190*/  STL.128 [R1+0x120], RZ ;  /* 0x000120ff01007387 */ /* 0x000fe20000100c00 */
[----:B------:R-:W-:Y:S01]  /*21a0*/  SHF.R.S32.HI R199, RZ, 0x1f, R198 ;  /* 0x0000001fffc77819 */ /* 0x000fe200000114c6 */
[----:B------:R-:W1:Y:S02]  /*21b0*/  LDC.64 R40, c[0x0][0x3d0] ;  /* 0x0000f400ff287b82 */ /* 0x000e640000000a00 */
[----:B------:R-:W-:Y:S04]  /*21c0*/  STL.128 [R1+0xe0], RZ ;  /* 0x0000e0ff01007387 */ /* 0x000fe80000100c00 */
[----:B------:R-:W-:Y:S02]  /*21d0*/  STL.64 [R1+0x2b0], R28 ;  /* 0x0002b01c01007387 */ /* 0x000fe40000100a00 */
[----:B------:R-:W2:Y:S01]  /*21e0*/  LDC.64 R42, c[0x0][0xa08] ;  /* 0x00028200ff2a7b82 */ /* 0x000ea20000000a00 */
[----:B0-----:R-:W-:-:S04]  /*21f0*/  ISETP.NE.U32.AND P0, PT, R2, RZ, PT ;  /* 0x000000ff0200720c */ /* 0x001fc80003f05070 */
[----:B------:R-:W-:Y:S01]  /*2200*/  ISETP.NE.AND.EX P0, PT, R3, RZ, PT, P0 ;  /* 0x000000ff0300720c */ /* 0x000fe20003f05300 */
[----:B------:R-:W-:Y:S04]  /*2210*/  STL [R1+0xf8], RZ ;  /* 0x0000f8ff01007387 */ /* 0x000fe80000100800 */
[----:B------:R-:W-:Y:S04]  /*2220*/  STL [R1+0x118], RZ ;  /* 0x000118ff01007387 */ /* 0x000fe80000100800 */
[----:B------:R-:W-:Y:S04]  /*2230*/  STL [R1+0xb8], RZ ;  /* 0x0000b8ff01007387 */ /* 0x000fe80000100800 */
[----:B------:R-:W-:Y:S01]  /*2240*/  STL [R1+0xd8], RZ ;  /* 0x0000d8ff01007387 */ /* 0x000fe20000100800 */
[----:B------:R-:W0:Y:S01]  /*2250*/  @P0 LDC.64 R2, c[0x0][0x9f8] ;  /* 0x00027e00ff020b82 */ /* 0x000e220000000a00 */
[----:B------:R-:W-:-:S02]  /*2260*/  VIADD R76, R19, 0x60 ;  /* 0x00000060134c7836 */ /* 0x000fc40000000000 */
[----:B------:R-:W-:Y:S04]  /*2270*/  STL.128 [R1+0x1c0], RZ ;  /* 0x0001c0ff01007387 */ /* 0x000fe80000100c00 */
[----:B------:R-:W-:Y:S01]  /*2280*/  STL.64 [R1+0x188], RZ ;  /* 0x000188ff01007387 */ /* 0x000fe20000100a00 */
[----:B------:R-:W3:Y:S01]  /*2290*/  LDC R45, c[0x0][0x310] ;  /* 0x0000c400ff2d7b82 */ /* 0x000ee20000000800 */
[----:B0-----:R-:W-:-:S05]  /*22a0*/  @P0 IMAD.WIDE R2, R195, 0x4, R2 ;  /* 0x00000004c3020825 */ /* 0x001fca00078e0202 */
[----:B------:R0:W4:Y:S01]  /*22b0*/  @P0 LDG.E R195, desc[UR60][R2.64] ;  /* 0x0000003c02c30981 */ /* 0x000122000c1e1900 */
[----:B------:R-:W-:Y:S02]  /*22c0*/  UIADD3 UR16, UP6, UR24, 0x228, URZ ;  /* 0x0000022818107890 */ /* 0x000fe4000ffde03f */
[----:B------:R-:W-:Y:S01]  /*22d0*/  UIADD3 UR14, UP0, UR24, 0x218, URZ ;  /* 0x00000218180e7890 */ /* 0x000fe2000ff1e03f */
[----:B------:R-:W5:Y:S01]  /*22e0*/  S2R R46, SR_TID.X ;  /* 0x00000000002e7919 */ /* 0x000f620000002100 */
[----:B------:R-:W-:Y:S02]  /*22f0*/  UIADD3 UR20, UP1, UR24, 0x248, URZ ;  /* 0x0000024818147890 */ /* 0x000fe4000ff3e03f */
[----:B------:R-:W-:Y:S01]  /*2300*/  UIADD3 UR5, UP2, UR24, 0x210, URZ ;  /* 0x0000021018057890 */ /* 0x000fe2000ff5e03f */
[----:B------:R-:W-:Y:S01]  /*2310*/  IMAD.U32 R6, RZ, RZ, UR16 ;  /* 0x00000010ff067e24 */ /* 0x000fe2000f8e00ff */
[----:B------:R-:W-:Y:S01]  /*2320*/  UIADD3.X UR17, URZ, UR25, URZ, UP6, !UPT ;  /* 0x000000193f117290 */ /* 0x000fe2000b7fe43f */
[----:B------:R-:W-:Y:S01]  /*2330*/  IMAD.U32 R4, RZ, RZ, UR14 ;  /* 0x0000000eff047e24 */ /* 0x000fe2000f8e00ff */
[----:B------:R-:W-:Y:S01]  /*2340*/  UIADD3.X UR15, URZ, UR25, URZ, UP0, !UPT ;  /* 0x000000193f0f7290 */ /* 0x000fe200087fe43f */
[----:B0-----:R-:W-:Y:S01]  /*2350*/  IMAD.MOV.U32 R2, RZ, RZ, 0x1 ;  /* 0x00000001ff027424 */ /* 0x001fe200078e00ff */
[----:B------:R-:W-:Y:S01]  /*2360*/  UIADD3.X UR21, URZ, UR25, URZ, UP1, !UPT ;  /* 0x000000193f157290 */ /* 0x000fe20008ffe43f */
[----:B------:R-:W-:Y:S01]  /*2370*/  IMAD.U32 R9, RZ, RZ, UR20 ;  /* 0x00000014ff097e24 */ /* 0x000fe2000f8e00ff */
[----:B------:R-:W-:Y:S01]  /*2380*/  UIADD3.X UR8, URZ, UR25, URZ, UP2, !UPT ;  /* 0x000000193f087290 */ /* 0x000fe200097fe43f */
[----:B------:R-:W-:Y:S01]  /*2390*/  IMAD.U32 R7, RZ, RZ, UR17 ;  /* 0x00000011ff077e24 */ /* 0x000fe2000f8e00ff */
[----:B------:R-:W-:Y:S01]  /*23a0*/  UIADD3 UR22, UP3, UR24, 0x250, URZ ;  /* 0x0000025018167890 */ /* 0x000fe2000ff7e03f */
[----:B------:R-:W-:Y:S01]  /*23b0*/  IMAD.U32 R5, RZ, RZ, UR15 ;  /* 0x0000000fff057e24 */ /* 0x000fe2000f8e00ff */
[----:B------:R0:W-:Y:S01]  /*23c0*/  STL.U8 [R1+0x140], R2 ;  /* 0x0001400201007387 */ /* 0x0001e20000100000 */
[----:B------:R-:W-:Y:S01]  /*23d0*/  IMAD.U32 R3, RZ, RZ, UR5 ;  /* 0x00000005ff037e24 */ /* 0x000fe2000f8e00ff */
[----:B------:R-:W-:Y:S01]  /*23e0*/  UIADD3.X UR23, URZ, UR25, URZ, UP3, !UPT ;  /* 0x000000193f177290 */ /* 0x000fe20009ffe43f */
[----:B------:R-:W-:Y:S01]  /*23f0*/  IMAD.U32 R10, RZ, RZ, UR21 ;  /* 0x00000015ff0a7e24 */ /* 0x000fe2000f8e00ff */
[----:B------:R1:W-:Y:S01]  /*2400*/  STL.128 [R1+0x270], R4 ;  /* 0x0002700401007387 */ /* 0x0003e20000100c00 */
[----:B------:R-:W-:Y:S01]  /*2410*/  IMAD.U32 R8, RZ, RZ, UR8 ;  /* 0x00000008ff087e24 */ /* 0x000fe2000f8e00ff */
[----:B------:R-:W-:-:S02]  /*2420*/  UIADD3 UR11, UP4, UR24, 0x40, URZ ;  /* 0x00000040180b7890 */ /* 0x000fc4000ff9e03f */
[----:B------:R-:W-:Y:S01]  /*2430*/  UIADD3 UR13, UP5, UR24, 0x140, URZ ;  /* 0x00000140180d7890 */ /* 0x000fe2000ffbe03f */
[----:B------:R-:W-:Y:S01]  /*2440*/  STL [R1+0x60], R205 ;  /* 0x000060cd01007387 */ /* 0x000fe20000100800 */
[----:B0-----:R-:W-:Y:S01]  /*2450*/  IMAD.U32 R2, RZ, RZ, UR22 ;  /* 0x00000016ff027e24 */ /* 0x001fe2000f8e00ff */
[----:B------:R-:W-:Y:S02]  /*2460*/  UIADD3.X UR12, URZ, UR25, URZ, UP4, !UPT ;  /* 0x000000193f0c7290 */ /* 0x000fe4000a7fe43f */
[----:B------:R-:W-:Y:S02]  /*2470*/  UIADD3 UR9, UP6, UR24, 0x68, URZ ;  /* 0x0000006818097890 */ /* 0x000fe4000ffde03f */
[----:B------:R-:W-:Y:S02]  /*2480*/  UIADD3.X UR8, URZ, UR25, URZ, UP5, !UPT ;  /* 0x000000193f087290 */ /* 0x000fe4000affe43f */
[----:B------:R-:W-:Y:S02]  /*2490*/  UIADD3.X UR5, URZ, UR25, URZ, UP6, !UPT ;  /* 0x000000193f057290 */ /* 0x000fe4000b7fe43f */
[----:B------:R-:W-:Y:S01]  /*24a0*/  UIMAD.WIDE.U32 UR6, UR18, 0x60, URZ ;  /* 0x00000060120678a5 */ /* 0x000fe2000f8e003f */
[----:B-1----:R-:W-:Y:S01]  /*24b0*/  IMAD.MOV.U32 R6, RZ, RZ, R9 ;  /* 0x000000ffff067224 */ /* 0x002fe200078e0009 */
[----:B------:R-:W-:Y:S01]  /*24c0*/  UIADD3 UR10, UP0, UR24, 0x60, URZ ;  /* 0x00000060180a7890 */ /* 0x000fe2000ff1e03f */
[----:B------:R-:W-:Y:S01]  /*24d0*/  IMAD.MOV.U32 R7, RZ, RZ, R10 ;  /* 0x000000ffff077224 */ /* 0x000fe200078e000a */
[----:B------:R-:W-:Y:S01]  /*24e0*/  UIMAD UR4, UR19, 0x60, URZ ;  /* 0x00000060130478a4 */ /* 0x000fe2000f8e023f */
[----:B------:R-:W-:Y:S01]  /*24f0*/  IMAD.MOV.U32 R4, RZ, RZ, R3 ;  /* 0x000000ffff047224 */ /* 0x000fe200078e0003 */
[----:B------:R-:W-:Y:S01]  /*2500*/  ULDC.64 UR16, c[0x0][0x3e8] ;  /* 0x0000fa0000107ab9 */ /* 0x000fe20000000a00 */
[----:B------:R-:W-:-:S02]  /*2510*/  IMAD.MOV.U32 R5, RZ, RZ, R8 ;  /* 0x000000ffff057224 */ /* 0x000fc400078e0008 */
[----:B------:R-:W-:Y:S02]  /*2520*/  IMAD.U32 R3, RZ, RZ, UR23 ;  /* 0x00000017ff037e24 */ /* 0x000fe4000f8e00ff */
[----:B------:R-:W-:Y:S01]  /*2530*/  IMAD.U32 R8, RZ, RZ, UR11 ;  /* 0x0000000bff087e24 */ /* 0x000fe2000f8e00ff */
[----:B------:R0:W-:Y:S01]  /*2540*/  STL.128 [R1+0x280], R4 ;  /* 0x0002800401007387 */ /* 0x0001e20000100c00 */
[----:B------:R-:W-:Y:S02]  /*2550*/  IMAD.U32 R9, RZ, RZ, UR12 ;  /* 0x0000000cff097e24 */ /* 0x000fe4000f8e00ff */
[----:B------:R-:W-:Y:S02]  /*2560*/  IMAD.U32 R10, RZ, RZ, UR13 ;  /* 0x0000000dff0a7e24 */ /* 0x000fe4000f8e00ff */
[----:B------:R-:W-:Y:S02]  /*2570*/  IMAD.U32 R11, RZ, RZ, UR8 ;  /* 0x00000008ff0b7e24 */ /* 0x000fe4000f8e00ff */
[----:B------:R-:W-:Y:S01]  /*2580*/  IMAD.U32 R13, RZ, RZ, UR5 ;  /* 0x00000005ff0d7e24 */ /* 0x000fe2000f8e00ff */
[----:B------:R-:W-:Y:S01]  /*2590*/  UIADD3.X UR5, URZ, UR25, URZ, UP0, !UPT ;  /* 0x000000193f057290 */ /* 0x000fe200087fe43f */
[----:B------:R-:W-:Y:S01]  /*25a0*/  IMAD.U32 R12, RZ, RZ, UR9 ;  /* 0x00000009ff0c7e24 */ /* 0x000fe2000f8e00ff */
[----:B------:R-:W-:Y:S01]  /*25b0*/  SHF.R.S32.HI R30, RZ, 0x1f, R18 ;  /* 0x0000001fff1e7819 */ /* 0x000fe20000011412 */
[--C-:B------:R-:W-:Y:S01]  /*25c0*/  IMAD.MOV.U32 R28, RZ, RZ, R19.reuse ;  /* 0x000000ffff1c7224 */ /* 0x100fe200078e0013 */
[----:B------:R-:W-:Y:S01]  /*25d0*/  SHF.R.S32.HI R29, RZ, 0x1f, R19 ;  /* 0x0000001fff1d7819 */ /* 0x000fe20000011413 */
[----:B------:R-:W-:Y:S01]  /*25e0*/  STL.64 [R1+0x88], R40 ;  /* 0x0000882801007387 */ /* 0x000fe20000100a00 */
[----:B------:R-:W-:Y:S01]  /*25f0*/  SHF.R.S32.HI R47, RZ, 0x1f, R0 ;  /* 0x0000001fff2f7819 */ /* 0x000fe20000011400 */
[----:B-----5:R-:W-:-:S02]  /*2600*/  VIADD R204, R46, 0xffffff80 ;  /* 0xffffff802ecc7836 */ /* 0x020fc40000000000 */
[----:B0-----:R-:W-:Y:S02]  /*2610*/  IMAD.MOV.U32 R4, RZ, RZ, R2 ;  /* 0x000000ffff047224 */ /* 0x001fe400078e0002 */
[----:B------:R-:W-:Y:S02]  /*2620*/  IMAD.MOV.U32 R5, RZ, RZ, R3 ;  /* 0x000000ffff057224 */ /* 0x000fe400078e0003 */
[----:B------:R-:W-:Y:S01]  /*2630*/  IMAD.MOV.U32 R6, RZ, RZ, R8 ;  /* 0x000000ffff067224 */ /* 0x000fe200078e0008 */
[----:B------:R-:W5:Y:S01]  /*2640*/  LDL.64 R2, [R1+0x38] ;  /* 0x0000380001027983 */ /* 0x000f620000100a00 */
[----:B------:R-:W-:Y:S01]  /*2650*/  IMAD.MOV.U32 R7, RZ, RZ, R9 ;  /* 0x000000ffff077224 */ /* 0x000fe200078e0009 */
[----:B------:R-:W-:Y:S01]  /*2660*/  UIADD3 UR4, UR7, UR4, URZ ;  /* 0x0000000407047290 */ /* 0x000fe2000fffe03f */
[--C-:B------:R-:W-:Y:S01]  /*2670*/  IMAD.MOV.U32 R206, RZ, RZ, R204.reuse ;  /* 0x000000ffffce7224 */ /* 0x100fe200078e00cc */
[----:B------:R-:W-:Y:S01]  /*2680*/  USHF.L.U32 UR8, UR18, 0x6, URZ ;  /* 0x0000000612087899 */ /* 0x000fe2000800063f */
[----:B------:R-:W-:Y:S01]  /*2690*/  STL.64 [R1+0xa0], R40 ;  /* 0x0000a02801007387 */ /* 0x000fe20000100a00 */
[----:B------:R-:W-:Y:S01]  /*26a0*/  UIMAD.WIDE.U32 UR14, UR16, 0x60, URZ ;  /* 0x00000060100e78a5 */ /* 0x000fe2000f8e003f */
[----:B------:R-:W-:-:S02]  /*26b0*/  IMAD.MOV.U32 R207, RZ, RZ, R204 ;  /* 0x000000ffffcf7224 */ /* 0x000fc400078e00cc */
[----:B------:R0:W-:Y:S01]  /*26c0*/  STL.128 [R1+0x290], R4 ;  /* 0x0002900401007387 */ /* 0x0001e20000100c00 */
[----:B------:R-:W-:Y:S02]  /*26d0*/  IMAD.U32 R8, RZ, RZ, UR10 ;  /* 0x0000000aff087e24 */ /* 0x000fe4000f8e00ff */
[----:B------:R-:W-:Y:S01]  /*26e0*/  IMAD.U32 R9, RZ, RZ, UR5 ;  /* 0x00000005ff097e24 */ /* 0x000fe2000f8e00ff */
[----:B------:R-:W-:Y:S01]  /*26f0*/  USHF.L.U32 UR11, UR16, 0x6, URZ ;  /* 0x00000006100b7899 */ /* 0x000fe2000800063f */
[----:B------:R-:W-:Y:S01]  /*2700*/  STL.64 [R1+0x1b0], RZ ;  /* 0x0001b0ff01007387 */ /* 0x000fe20000100a00 */
[----:B------:R-:W-:-:S03]  /*2710*/  USHF.R.S32.HI UR12, URZ, 0x1f, UR44 ;  /* 0x0000001f3f0c7899 */ /* 0x000fc6000801142c */
[----:B------:R-:W-:Y:S04]  /*2720*/  STL.64 [R1+0x1a0], RZ ;  /* 0x0001a0ff01007387 */ /* 0x000fe80000100a00 */
[----:B------:R-:W-:Y:S01]  /*2730*/  STL.64 [R1+0x198], RZ ;  /* 0x000198ff01007387 */ /* 0x000fe20000100a00 */
[----:B0-----:R-:W-:-:S03]  /*2740*/  IMAD.MOV.U32 R4, RZ, RZ, R10 ;  /* 0x000000ffff047224 */ /* 0x001fc600078e000a */
[----:B------:R-:W-:Y:S01]  /*2750*/  STL [R1+0x190], RZ ;  /* 0x000190ff01007387 */ /* 0x000fe20000100800 */
[----:B------:R-:W-:Y:S02]  /*2760*/  IMAD.MOV.U32 R5, RZ, RZ, R11 ;  /* 0x000000ffff057224 */ /* 0x000fe400078e000b */
[----:B------:R-:W-:Y:S01]  /*2770*/  IMAD.U32 R10, RZ, RZ, UR6 ;  /* 0x00000006ff0a7e24 */ /* 0x000fe2000f8e00ff */
[----:B------:R-:W-:Y:S01]  /*2780*/  UIMAD UR6, UR17, 0x60, URZ ;  /* 0x00000060110678a4 */ /* 0x000fe2000f8e023f */
[----:B------:R-:W-:Y:S01]  /*2790*/  IMAD.U32 R11, RZ, RZ, UR7 ;  /* 0x00000007ff0b7e24 */ /* 0x000fe2000f8e00ff */
[----:B------:R-:W-:Y:S01]  /*27a0*/  USHF.L.U64.HI UR7, UR18, 0x6, UR19 ;  /* 0x0000000612077899 */ /* 0x000fe20008010213 */
[----:B------:R-:W-:Y:S01]  /*27b0*/  IMAD.MOV.U32 R6, RZ, RZ, R12 ;  /* 0x000000ffff067224 */ /* 0x000fe200078e000c */
[----:B------:R-:W-:Y:S01]  /*27c0*/  STL [R1+0x1b8], RZ ;  /* 0x0001b8ff01007387 */ /* 0x000fe20000100800 */
[----:B------:R-:W-:Y:S02]  /*27d0*/  IMAD.MOV.U32 R7, RZ, RZ, R13 ;  /* 0x000000ffff077224 */ /* 0x000fe400078e000d */
[----:B------:R-:W-:Y:S01]  /*27e0*/  IMAD.U32 R11, RZ, RZ, UR4 ;  /* 0x00000004ff0b7e24 */ /* 0x000fe2000f8e00ff */
[----:B------:R-:W-:Y:S01]  /*27f0*/  UIADD3 UR10, UR15, UR6, URZ ;  /* 0x000000060f0a7290 */ /* 0x000fe2000fffe03f */
[----:B------:R-:W-:Y:S01]  /*2800*/  STL.64 [R1+0x158], R204 ;  /* 0x000158cc01007387 */ /* 0x000fe20000100a00 */
[----:B------:R-:W-:-:S03]  /*2810*/  ULDC.64 UR4, c[0x0][0x198] ;  /* 0x0000660000047ab9 */ /* 0x000fc60000000a00 */
[----:B------:R0:W-:Y:S01]  /*2820*/  STL.128 [R1+0x2a0], R4 ;  /* 0x0002a00401007387 */ /* 0x0001e20000100c00 */
[----:B------:R-:W-:-:S03]  /*2830*/  UIADD3 UR13, UP0, UR4, 0x70, URZ ;  /* 0x00000070040d7890 */ /* 0x000fc6000ff1e03f */
[----:B------:R1:W-:Y:S04]  /*2840*/  STL.64 [R1+0x258], R8 ;  /* 0x0002580801007387 */ /* 0x0003e80000100a00 */
[----:B------:R-:W-:Y:S01]  /*2850*/  STL.128 [R1+0x70], R204 ;  /* 0x000070cc01007387 */ /* 0x000fe20000100c00 */
[----:B0-----:R-:W-:Y:S02]  /*2860*/  IMAD.MOV.U32 R6, RZ, RZ, R10 ;  /* 0x000000ffff067224 */ /* 0x001fe400078e000a */
[----:B------:R-:W-:Y:S02]  /*2870*/  IMAD.MOV.U32 R7, RZ, RZ, R11 ;  /* 0x000000ffff077224 */ /* 0x000fe400078e000b */
[----:B------:R-:W-:Y:S01]  /*2880*/  IMAD.U32 R4, RZ, RZ, UR8 ;  /* 0x00000008ff047e24 */ /* 0x000fe2000f8e00ff */
[----:B------:R-:W-:Y:S01]  /*2890*/  UIMAD UR20, UR12, UR16, URZ ;  /* 0x000000100c1472a4 */ /* 0x000fe2000f8e023f */
[----:B------:R-:W-:Y:S01]  /*28a0*/  IMAD.U32 R5, RZ, RZ, UR7 ;  /* 0x00000007ff057e24 */ /* 0x000fe2000f8e00ff */
[----:B------:R-:W-:Y:S01]  /*28b0*/  ULDC.64 UR8, c[0x0][0x3c8] ;  /* 0x0000f20000087ab9 */ /* 0x000fe20000000a00 */
[----:B-1----:R-:W-:Y:S01]  /*28c0*/  IMAD.U32 R8, RZ, RZ, UR14 ;  /* 0x0000000eff087e24 */ /* 0x002fe2000f8e00ff */
[----:B------:R-:W-:Y:S01]  /*28d0*/  ULDC.64 UR6, c[0x0][0x3e0] ;  /* 0x0000f80000067ab9 */ /* 0x000fe20000000a00 */
[----:B------:R-:W-:Y:S01]  /*28e0*/  IMAD.U32 R9, RZ, RZ, UR15 ;  /* 0x0000000fff097e24 */ /* 0x000fe2000f8e00ff */
[----:B------:R-:W-:Y:S01]  /*28f0*/  STL.128 [R1+0xc0], R4 ;  /* 0x0000c00401007387 */ /* 0x000fe20000100c00 */
[----:B------:R-:W-:Y:S01]  /*2900*/  IMAD.U32 R9, RZ, RZ, UR10 ;  /* 0x0000000aff097e24 */ /* 0x000fe2000f8e00ff */
[----:B------:R-:W-:-:S02]  /*2910*/  USHF.L.U64.HI UR10, UR16, 0x6, UR17 ;  /* 0x00000006100a7899 */ /* 0x000fc40008010211 */
[----:B------:R0:W-:Y:S01]  /*2920*/  STL.128 [R1+0x100], R4 ;  /* 0x0001000401007387 */ /* 0x0001e20000100c00 */
[----:B------:R-:W-:Y:S01]  /*2930*/  UIADD3.X UR15, URZ, UR5, URZ, UP0, !UPT ;  /* 0x000000053f0f7290 */ /* 0x000fe200087fe43f */
[----:B------:R-:W-:Y:S01]  /*2940*/  IMAD.U32 R11, RZ, RZ, UR24 ;  /* 0x00000018ff0b7e24 */ /* 0x000fe2000f8e00ff */
[----:B------:R-:W-:Y:S01]  /*2950*/  UIMAD UR14, UR12, UR18, URZ ;  /* 0x000000120c0e72a4 */ /* 0x000fe2000f8e023f */
[----:B------:R-:W-:-:S03]  /*2960*/  IMAD.U32 R12, RZ, RZ, UR25 ;  /* 0x00000019ff0c7e24 */ /* 0x000fc6000f8e00ff */
[----:B------:R-:W-:Y:S02]  /*2970*/  IMAD.U32 R10, RZ, RZ, UR15 ;  /* 0x0000000fff0a7e24 */ /* 0x000fe4000f8e00ff */
[----:B0-----:R-:W-:Y:S02]  /*2980*/  IMAD.MOV.U32 R6, RZ, RZ, R8 ;  /* 0x000000ffff067224 */ /* 0x001fe400078e0008 */
[----:B------:R-:W-:Y:S02]  /*2990*/  IMAD.U32 R8, RZ, RZ, UR11 ;  /* 0x0000000bff087e24 */ /* 0x000fe4000f8e00ff */
[----:B------:R-:W-:Y:S02]  /*29a0*/  IMAD.MOV.U32 R7, RZ, RZ, R9 ;  /* 0x000000ffff077224 */ /* 0x000fe400078e0009 */
[----:B------:R-:W-:Y:S02]  /*29b0*/  IMAD.U32 R5, RZ, RZ, UR10 ;  /* 0x0000000aff057e24 */ /* 0x000fe4000f8e00ff */
[----:B------:R-:W-:-:S02]  /*29c0*/  IMAD.MOV.U32 R4, RZ, RZ, R8 ;  /* 0x000000ffff047224 */ /* 0x000fc400078e0008 */
[----:B------:R-:W-:Y:S01]  /*29d0*/  IMAD.U32 R9, RZ, RZ, UR13 ;  /* 0x0000000dff097e24 */ /* 0x000fe2000f8e00ff */
[----:B------:R-:W-:Y:S02]  /*29e0*/  UIMAD.WIDE.U32 UR10, UR44, UR18, URZ ;  /* 0x000000122c0a72a5 */ /* 0x000fe4000f8e003f */
[----:B------:R-:W-:Y:S01]  /*29f0*/  STL.128 [R1+0xe0], R4 ;  /* 0x0000e00401007387 */ /* 0x000fe20000100c00 */
[----:B------:R-:W-:-:S03]  /*2a00*/  UIMAD UR15, UR44, UR19, UR14 ;  /* 0x000000132c0f72a4 */ /* 0x000fc6000f8e020e */
[----:B------:R0:W-:Y:S01]  /*2a10*/  STL.128 [R1+0x120], R4 ;  /* 0x0001200401007387 */ /* 0x0001e20000100c00 */
[----:B------:R-:W-:Y:S02]  /*2a20*/  ULEA UR14, UP0, UR10, UR8, 0x1 ;  /* 0x000000080a0e7291 */ /* 0x000fe4000f80083f */
[----:B------:R-:W-:Y:S02]  /*2a30*/  UIMAD.WIDE.U32 UR12, UR44, UR16, URZ ;  /* 0x000000102c0c72a5 */ /* 0x000fe4000f8e003f */
[----:B------:R-:W-:Y:S02]  /*2a40*/  UIMAD UR8, UR44, UR17, UR20 ;  /* 0x000000112c0872a4 */ /* 0x000fe4000f8e0214 */
[----:B------:R-:W-:Y:S01]  /*2a50*/  UIADD3 UR11, UR11, UR15, URZ ;  /* 0x0000000f0b0b7290 */ /* 0x000fe2000fffe03f */
[----:B0-----:R-:W-:Y:S02]  /*2a60*/  IMAD.MOV.U32 R6, RZ, RZ, R11 ;  /* 0x000000ffff067224 */ /* 0x001fe400078e000b */
[----:B------:R-:W-:-:S02]  /*2a70*/  IMAD.MOV.U32 R7, RZ, RZ, R12 ;  /* 0x000000ffff077224 */ /* 0x000fc400078e000c */
[----:B------:R-:W-:Y:S02]  /*2a80*/  IMAD.MOV.U32 R4, RZ, RZ, R9 ;  /* 0x000000ffff047224 */ /* 0x000fe400078e0009 */
[----:B------:R-:W-:Y:S01]  /*2a90*/  IMAD.MOV.U32 R5, RZ, RZ, R10 ;  /* 0x000000ffff057224 */ /* 0x000fe200078e000a */
[----:B------:R-:W-:Y:S01]  /*2aa0*/  ULEA UR6, UP1, UR12, UR6, 0x1 ;  /* 0x000000060c067291 */ /* 0x000fe2000f82083f */
[----:B------:R-:W-:Y:S01]  /*2ab0*/  IMAD R9, R30, UR18, RZ ;  /* 0x000000121e097c24 */ /* 0x000fe2000f8e02ff */
[----:B------:R-:W-:Y:S01]  /*2ac0*/  UIADD3 UR8, UR13, UR8, URZ ;  /* 0x000000080d087290 */ /* 0x000fe2000fffe03f */
[----:B------:R-:W0:Y:S01]  /*2ad0*/  LDC.64 R12, c[0x0][0x3d8] ;  /* 0x0000f600ff0c7b82 */ /* 0x000e220000000a00 */
[----:B------:R1:W-:Y:S01]  /*2ae0*/  STL.128 [R1+0x260], R4 ;  /* 0x0002600401007387 */ /* 0x0003e20000100c00 */
[----:B------:R-:W-:Y:S01]  /*2af0*/  IMAD R11, R18, UR19, R9 ;  /* 0x00000013120b7c24 */ /* 0x000fe2000f8e0209 */
[----:B------:R-:W-:Y:S02]  /*2b00*/  ULEA.HI.X UR9, UR10, UR9, UR11, 0x1, UP0 ;  /* 0x000000090a097291 */ /* 0x000fe400080f0c0b */
[----:B------:R-:W-:Y:S01]  /*2b10*/  ULEA.HI.X UR7, UR12, UR7, UR8, 0x1, UP1 ;  /* 0x000000070c077291 */ /* 0x000fe200088f0c08 */
[----:B------:R-:W-:-:S02]  /*2b20*/  ULDC.64 UR10, c[0x0][0x2f0] ;  /* 0x0000bc00000a7ab9 */ /* 0x000fc40000000a00 */
[----:B------:R-:W-:Y:S01]  /*2b30*/  UIMAD UR8, UR11, 0x60, URZ ;  /* 0x000000600b0878a4 */ /* 0x000fe2000f8e023f */
[----:B-1----:R-:W-:-:S04]  /*2b40*/  IMAD.WIDE.U32 R4, R18, UR18, R198 ;  /* 0x0000001212047c25 */ /* 0x002fc8000f8e00c6 */
[----:B------:R-:W-:Y:S01]  /*2b50*/  IMAD.WIDE.U32 R6, R18, UR18, R28 ;  /* 0x0000001212067c25 */ /* 0x000fe2000f8e001c */
[----:B------:R-:W-:-:S03]  /*2b60*/  LEA R20, P0, R4, UR14, 0x1 ;  /* 0x0000000e04147c11 */ /* 0x000fc6000f8008ff */
[----:B------:R-:W-:Y:S01]  /*2b70*/  IMAD.IADD R9, R5, 0x1, R11 ;  /* 0x0000000105097824 */ /* 0x000fe200078e020b */
[----:B------:R-:W-:Y:S01]  /*2b80*/  LEA R34, P1, R6, UR14, 0x1 ;  /* 0x0000000e06227c11 */ /* 0x000fe2000f8208ff */
[----:B------:R-:W-:Y:S01]  /*2b90*/  IMAD.IADD R5, R11, 0x1, R7 ;  /* 0x000000010b057824 */ /* 0x000fe200078e0207 */
[----:B------:R-:W-:Y:S01]  /*2ba0*/  UIMAD.WIDE.U32 UR18, UR10, 0x60, URZ ;  /* 0x000000600a1278a5 */ /* 0x000fe2000f8e003f */
[----:B------:R-:W-:Y:S01]  /*2bb0*/  IMAD R7, R30, UR16, RZ ;  /* 0x000000101e077c24 */ /* 0x000fe2000f8e02ff */
[----:B------:R-:W-:Y:S02]  /*2bc0*/  LEA.HI.X R21, R4, UR9, R9, 0x1, P0 ;  /* 0x0000000904157c11 */ /* 0x000fe400080f0c09 */
[----:B------:R-:W-:Y:S01]  /*2bd0*/  LEA.HI.X R35, R6, UR9, R5, 0x1, P1 ;  /* 0x0000000906237c11 */ /* 0x000fe200088f0c05 */
[C---:B------:R-:W-:Y:S01]  /*2be0*/  IMAD.WIDE.U32 R4, R18.reuse, UR16, R198 ;  /* 0x0000001012047c25 */ /* 0x040fe2000f8e00c6 */
[----:B------:R-:W-:Y:S02]  /*2bf0*/  UIADD3 UR8, UR19, UR8, URZ ;  /* 0x0000000813087290 */ /* 0x000fe4000fffe03f */
[----:B------:R-:W-:Y:S01]  /*2c00*/  UIADD3 UR13, UP0, UR4, 0x200, URZ ;  /* 0x00000200040d7890 */ /* 0x000fe2000ff1e03f */
[C---:B------:R-:W-:Y:S01]  /*2c10*/  IMAD R11, R18.reuse, UR17, R7 ;  /* 0x00000011120b7c24 */ /* 0x040fe2000f8e0207 */
[----:B------:R-:W-:Y:S01]  /*2c20*/  UIADD3 UR12, UP1, UR4, 0x20c, URZ ;  /* 0x0000020c040c7890 */ /* 0x000fe2000ff3e03f */
[----:B------:R-:W-:Y:S01]  /*2c30*/  IMAD.WIDE.U32 R6, R18, UR16, R28 ;  /* 0x0000001012067c25 */ /* 0x000fe2000f8e001c */
[----:B------:R-:W-:-:S03]  /*2c40*/  UIADD3.X UR15, URZ, UR5, URZ, UP0, !UPT ;  /* 0x000000053f0f7290 */ /* 0x000fc600087fe43f */
[----:B------:R-:W-:Y:S02]  /*2c50*/  IMAD.U32 R9, RZ, RZ, UR19 ;  /* 0x00000013ff097e24 */ /* 0x000fe4000f8e00ff */
[----:B------:R-:W-:Y:S01]  /*2c60*/  IMAD.IADD R9, R5, 0x1, R11 ;  /* 0x0000000105097824 */ /* 0x000fe200078e020b */
[----:B------:R-:W-:Y:S01]  /*2c70*/  LEA R32, P0, R4, UR6, 0x1 ;  /* 0x0000000604207c11 */ /* 0x000fe2000f8008ff */
[----:B------:R-:W-:Y:S01]  /*2c80*/  IMAD.IADD R5, R11, 0x1, R7 ;  /* 0x000000010b057824 */ /* 0x000fe200078e0207 */
[----:B------:R-:W-:Y:S01]  /*2c90*/  LEA R36, P1, R6, UR6, 0x1 ;  /* 0x0000000606247c11 */ /* 0x000fe2000f8208ff */
[----:B------:R-:W-:Y:S01]  /*2ca0*/  IMAD.U32 R7, RZ, RZ, UR8 ;  /* 0x00000008ff077e24 */ /* 0x000fe2000f8e00ff */
[----:B------:R-:W-:Y:S02]  /*2cb0*/  UIADD3.X UR4, URZ, UR5, URZ, UP1, !UPT ;  /* 0x000000053f047290 */ /* 0x000fe40008ffe43f */
[----:B------:R-:W-:Y:S02]  /*2cc0*/  USHF.L.U64.HI UR8, UR10, 0x6, UR11 ;  /* 0x000000060a087899 */ /* 0x000fe4000801020b */
[----:B------:R-:W-:Y:S01]  /*2cd0*/  USHF.L.U32 UR5, UR10, 0x6, URZ ;  /* 0x000000060a057899 */ /* 0x000fe2000800063f */
[----:B------:R-:W-:Y:S01]  /*2ce0*/  LEA.HI.X R33, R4, UR7, R9, 0x1, P0 ;  /* 0x0000000704217c11 */ /* 0x000fe200080f0c09 */
[----:B------:R-:W-:Y:S01]  /*2cf0*/  IMAD.U32 R4, RZ, RZ, UR13 ;  /* 0x0000000dff047e24 */ /* 0x000fe2000f8e00ff */
[----:B------:R-:W-:Y:S01]  /*2d00*/  LEA.HI.X R37, R6, UR7, R5, 0x1, P1 ;  /* 0x0000000706257c11 */ /* 0x000fe200088f0c05 */
[----:B------:R-:W-:-:S02]  /*2d10*/  IMAD.U32 R5, RZ, RZ, UR15 ;  /* 0x0000000fff057e24 */ /* 0x000fc4000f8e00ff */
[----:B------:R-:W-:Y:S02]  /*2d20*/  IMAD.U32 R11, RZ, RZ, UR8 ;  /* 0x00000008ff0b7e24 */ /* 0x000fe4000f8e00ff */
[----:B------:R-:W-:Y:S01]  /*2d30*/  IMAD.U32 R10, RZ, RZ, UR5 ;  /* 0x00000005ff0a7e24 */ /* 0x000fe2000f8e00ff */
[----:B------:R1:W-:Y:S01]  /*2d40*/  STL.64 [R1+0x148], R4 ;  /* 0x0001480401007387 */ /* 0x0003e20000100a00 */
[----:B------:R-:W-:Y:S02]  /*2d50*/  IMAD.U32 R8, RZ, RZ, UR18 ;  /* 0x00000012ff087e24 */ /* 0x000fe4000f8e00ff */
[----:B------:R-:W-:Y:S02]  /*2d60*/  IMAD.MOV.U32 R9, RZ, RZ, R7 ;  /* 0x000000ffff097224 */ /* 0x000fe400078e0007 */
[----:B------:R-:W-:Y:S02]  /*2d70*/  IMAD.U32 R14, RZ, RZ, UR6 ;  /* 0x00000006ff0e7e24 */ /* 0x000fe4000f8e00ff */
[----:B------:R-:W-:-:S02]  /*2d80*/  IMAD.U32 R15, RZ, RZ, UR7 ;  /* 0x00000007ff0f7e24 */ /* 0x000fc4000f8e00ff */
[----:B-1----:R-:W-:Y:S02]  /*2d90*/  IMAD.MOV.U32 R4, RZ, RZ, R10 ;  /* 0x000000ffff047224 */ /* 0x002fe400078e000a */
[----:B------:R-:W-:Y:S02]  /*2da0*/  IMAD.MOV.U32 R5, RZ, RZ, R11 ;  /* 0x000000ffff057224 */ /* 0x000fe400078e000b */
[----:B------:R-:W-:Y:S02]  /*2db0*/  VIADD R10, R198, 0x10 ;  /* 0x00000010c60a7836 */ /* 0x000fe40000000000 */
[----:B------:R-:W-:Y:S01]  /*2dc0*/  IMAD.U32 R11, RZ, RZ, UR14 ;  /* 0x0000000eff0b7e24 */ /* 0x000fe2000f8e00ff */
[----:B------:R1:W-:Y:S01]  /*2dd0*/  STL.64 [R1+0xb0], R14 ;  /* 0x0000b00e01007387 */ /* 0x0003e20000100a00 */
[----:B------:R-:W-:Y:S02]  /*2de0*/  IMAD.MOV.U32 R6, RZ, RZ, R8 ;  /* 0x000000ffff067224 */ /* 0x000fe400078e0008 */
[----:B------:R-:W-:Y:S01]  /*2df0*/  IMAD.MOV.U32 R7, RZ, RZ, R9 ;  /* 0x000000ffff077224 */ /* 0x000fe200078e0009 */
[----:B------:R-:W-:-:S04]  /*2e00*/  ISETP.GE.AND P1, PT, R10, R41, PT ;  /* 0x000000290a00720c */ /* 0x000fc80003f26270 */
[----:B------:R2:W-:Y:S01]  /*2e10*/  STL.128 [R1+0x230], R4 ;  /* 0x0002300401007387 */ /* 0x0005e20000100c00 */
[----:B-1----:R-:W-:Y:S02]  /*2e20*/  IMAD.MOV.U32 R14, RZ, RZ, R11 ;  /* 0x000000ffff0e7224 */ /* 0x002fe400078e000b */
[----:B------:R-:W1:Y:S01]  /*2e30*/  LDC R11, c[0x0][0x428] ;  /* 0x00010a00ff0b7b82 */ /* 0x000e620000000800 */
[----:B------:R-:W-:Y:S02]  /*2e40*/  ISETP.GE.AND P0, PT, R198, R41, PT ;  /* 0x00000029c600720c */ /* 0x000fe40003f06270 */
[----:B--2---:R-:W-:Y:S02]  /*2e50*/  SEL R6, RZ, 0xffffffff, P1 ;  /* 0xffffffffff067807 */ /* 0x004fe40000800000 */
[----:B------:R-:W-:-:S03]  /*2e60*/  SEL R5, RZ, 0x1, P0 ;  /* 0x00000001ff057807 */ /* 0x000fc60000000000 */
[----:B------:R-:W-:Y:S02]  /*2e70*/  IMAD.SHL.U32 R6, R6, 0x2, RZ ;  /* 0x0000000206067824 */ /* 0x000fe400078e00ff */
[----:B------:R-:W-:Y:S02]  /*2e80*/  IMAD.U32 R38, RZ, RZ, UR12 ;  /* 0x0000000cff267e24 */ /* 0x000fe4000f8e00ff */
[----:B------:R-:W-:Y:S01]  /*2e90*/  IMAD.U32 R39, RZ, RZ, UR4 ;  /* 0x00000004ff277e24 */ /* 0x000fe2000f8e00ff */
[----:B------:R-:W-:Y:S01]  /*2ea0*/  LOP3.LUT R7, R6, 0x2, R5, 0xe2, !PT ;  /* 0x0000000206077812 */ /* 0x000fe200078ee205 */
[----:B------:R-:W-:Y:S01]  /*2eb0*/  VIADD R6, R198, 0x20 ;  /* 0x00000020c6067836 */ /* 0x000fe20000000000 */
[----:B------:R2:W-:Y:S01]  /*2ec0*/  STL.64 [R1+0xd0], R20 ;  /* 0x0000d01401007387 */ /* 0x0005e20000100a00 */
[----:B------:R-:W-:Y:S02]  /*2ed0*/  VIADD R5, R40, 0x5f ;  /* 0x0000005f28057836 */ /* 0x000fe40000000000 */
[----:B------:R-:W-:Y:S01]  /*2ee0*/  VIADD R4, R198, 0x30 ;  /* 0x00000030c6047836 */ /* 0x000fe20000000000 */
[----:B------:R3:W-:Y:S01]  /*2ef0*/  STL.64 [R1+0x150], R38 ;  /* 0x0001502601007387 */ /* 0x0007e20000100a00 */
[----:B------:R-:W-:Y:S01]  /*2f00*/  ISETP.GE.AND P1, PT, R6, R41, PT ;  /* 0x000000290600720c */ /* 0x000fe20003f26270 */
[----:B------:R-:W-:-:S04]  /*2f10*/  IMAD.HI R5, R5, 0x2aaaaaab, RZ ;  /* 0x2aaaaaab05057827 */ /* 0x000fc800078e02ff */
[C---:B------:R-:W-:Y:S01]  /*2f20*/  VIADD R10, R198.reuse, 0x50 ;  /* 0x00000050c60a7836 */ /* 0x040fe20000000000 */
[-C--:B------:R-:W-:Y:S01]  /*2f30*/  ISETP.GE.AND P0, PT, R19, R41.reuse, PT ;  /* 0x000000291300720c */ /* 0x080fe20003f06270 */
[----:B--2---:R-:W-:Y:S01]  /*2f40*/  IMAD.IADD R20, R198, 0x1, R6 ;  /* 0x00000001c6147824 */ /* 0x004fe200078e0206 */
[----:B------:R2:W-:Y:S01]  /*2f50*/  STL.64 [R1+0xf0], R32 ;  /* 0x0000f02001007387 */ /* 0x0005e20000100a00 */
[----:B----4-:R-:W-:Y:S01]  /*2f60*/  SHF.R.S32.HI R31, RZ, 0x1f, R195 ;  /* 0x0000001fff1f7819 */ /* 0x010fe200000114c3 */
[----:B------:R-:W-:Y:S01]  /*2f70*/  ULDC.64 UR4, c[0x0][0x408] ;  /* 0x0001020000047ab9 */ /* 0x000fe20000000a00 */
[----:B---3--:R-:W-:Y:S01]  /*2f80*/  IMAD.U32 R38, RZ, RZ, UR9 ;  /* 0x00000009ff267e24 */ /* 0x008fe2000f8e00ff */
[----:B------:R-:W-:Y:S02]  /*2f90*/  SEL R6, RZ, 0x4, P1 ;  /* 0x00000004ff067807 */ /* 0x000fe40000800000 */
[----:B-1----:R-:W-:Y:S01]  /*2fa0*/  ISETP.NE.AND P1, PT, R11, 0x1, PT ;  /* 0x000000010b00780c */ /* 0x002fe20003f25270 */
[----:B------:R-:W-:Y:S01]  /*2fb0*/  IMAD.MOV.U32 R15, RZ, RZ, R38 ;  /* 0x000000ffff0f7224 */ /* 0x000fe200078e0026 */
[-C--:B------:R-:W-:Y:S01]  /*2fc0*/  ISETP.GE.AND P4, PT, R4, R41.reuse, PT ;  /* 0x000000290400720c */ /* 0x080fe20003f86270 */
[----:B------:R-:W-:Y:S01]  /*2fd0*/  IMAD.SHL.U32 R4, R41, 0x2, RZ ;  /* 0x0000000229047824 */ /* 0x000fe200078e00ff */
[-C--:B------:R-:W-:Y:S01]  /*2fe0*/  ISETP.GE.AND P5, PT, R20, R41.reuse, PT ;  /* 0x000000291400720c */ /* 0x080fe20003fa6270 */
[----:B------:R-:W1:Y:S01]  /*2ff0*/  LDC.64 R38, c[0x0][0x3f8] ;  /* 0x0000fe00ff267b82 */ /* 0x000e620000000a00 */
[----:B0-----:R0:W-:Y:S01]  /*3000*/  STL.128 [R1+0x90], R12 ;  /* 0x0000900c01007387 */ /* 0x0011e20000100c00 */
[----:B------:R-:W-:Y:S01]  /*3010*/  ISETP.GE.AND P2, PT, R10, R41, PT ;  /* 0x000000290a00720c */ /* 0x000fe20003f46270 */
[----:B------:R-:W-:-:S02]  /*3020*/  VIADD R10, R198, 0x40 ;  /* 0x00000040c60a7836 */ /* 0x000fc40000000000 */
[----:B------:R3:W-:Y:S02]  /*3030*/  STL [R1+0x6c], R4 ;  /* 0x00006c0401007387 */ /* 0x0007e40000100800 */
[----:B--2---:R-:W-:Y:S01]  /*3040*/  IMAD.IADD R32, R198, 0x1, R10 ;  /* 0x00000001c6207824 */ /* 0x004fe200078e020a */
[----:B------:R-:W2:Y:S08]  /*3050*/  @P1 LDC R21, c[0x0][0x42c] ;  /* 0x00010b00ff151b82 */ /* 0x000eb00000000800 */
[----:B------:R-:W4:Y:S01]  /*3060*/  @P1 LDC R44, c[0x0][0x430] ;  /* 0x00010c00ff2c1b82 */ /* 0x000f220000000800 */
[----:B0-----:R-:W-:-:S02]  /*3070*/  SHF.R.U32.HI R12, RZ, 0x1f, R5 ;  /* 0x0000001fff0c7819 */ /* 0x001fc40000011605 */
[----:B---3--:R-:W-:Y:S02]  /*3080*/  SEL R4, RZ, 0x8, P4 ;  /* 0x00000008ff047807 */ /* 0x008fe40002000000 */
[----:B------:R-:W-:Y:S02]  /*3090*/  LEA.HI.SX32 R12, R5, R12, 0x1c ;  /* 0x0000000c050c7211 */ /* 0x000fe400078fe2ff */
[----:B------:R-:W-:Y:S02]  /*30a0*/  SEL R5, RZ, 0xffffffff, P5 ;  /* 0xffffffffff057807 */ /* 0x000fe40002800000 */
[----:B------:R-:W-:Y:S02]  /*30b0*/  ISETP.GE.AND P3, PT, R10, R41, PT ;  /* 0x000000290a00720c */ /* 0x000fe40003f66270 */
[----:B------:R-:W-:Y:S01]  /*30c0*/  LOP3.LUT R27, R4, R7, R6, 0xfe, !PT ;  /* 0x00000007041b7212 */ /* 0x000fe200078efe06 */
[----:B------:R-:W-:Y:S01]  /*30d0*/  IMAD.SHL.U32 R5, R5, 0x2, RZ ;  /* 0x0000000205057824 */ /* 0x000fe200078e00ff */
[----:B------:R-:W-:Y:S01]  /*30e0*/  SEL R4, RZ, 0x1, P0 ;  /* 0x00000001ff047807 */ /* 0x000fe20000000000 */
[----:B------:R-:W0:Y:S03]  /*30f0*/  LDC.64 R10, c[0x0][0x2e0] ;  /* 0x0000b800ff0a7b82 */ /* 0x000e260000000a00 */
[----:B------:R-:W-:Y:S01]  /*3100*/  LOP3.LUT R15, R5, 0x2, R4, 0xe2, !PT ;  /* 0x00000002050f7812 */ /* 0x000fe200078ee204 */
[----:B------:R-:W-:Y:S04]  /*3110*/  STL [R1+0xb8], R12 ;  /* 0x0000b80c01007387 */ /* 0x000fe80000100800 */
[----:B------:R-:W3:Y:S01]  /*3120*/  LDC.64 R4, c[0x0][0x318] ;  /* 0x0000c600ff047b82 */ /* 0x000ee20000000a00 */
[----:B------:R-:W-:Y:S04]  /*3130*/  STL [R1+0xd8], R12 ;  /* 0x0000d80c01007387 */ /* 0x000fe80000100800 */
[----:B------:R-:W-:Y:S03]  /*3140*/  STL [R1+0xf8], R12 ;  /* 0x0000f80c01007387 */ /* 0x000fe60000100800 */
[----:B------:R-:W3:Y:S01]  /*3150*/  LDC.64 R6, c[0x0][0x328] ;  /* 0x0000ca00ff067b82 */ /* 0x000ee20000000a00 */
[----:B------:R5:W-:Y:S01]  /*3160*/  STL [R1+0x118], R12 ;  /* 0x0001180c01007387 */ /* 0x000be20000100800 */
[----:B------:R-:W-:Y:S01]  /*3170*/  ISETP.GE.AND P4, PT, R32, R41, PT ;  /* 0x000000292000720c */ /* 0x000fe20003f86270 */
[----:B------:R-:W-:Y:S01]  /*3180*/  IMAD.WIDE.U32 R40, R195, UR4, RZ ;  /* 0x00000004c3287c25 */ /* 0x000fe2000f8e00ff */
[----:B------:R-:W-:-:S03]  /*3190*/  SEL R14, RZ, 0x20, P2 ;  /* 0x00000020ff0e7807 */ /* 0x000fc60001000000 */
[----:B-----5:R-:W-:Y:S01]  /*31a0*/  IMAD R12, R31, UR4, RZ ;  /* 0x000000041f0c7c24 */ /* 0x020fe2000f8e02ff */
[----:B------:R-:W-:-:S03]  /*31b0*/  SEL R13, RZ, 0x10, P3 ;  /* 0x00000010ff0d7807 */ /* 0x000fc60001800000 */
[----:B------:R-:W-:Y:S01]  /*31c0*/  IMAD R33, R195, UR5, R12 ;  /* 0x00000005c3217c24 */ /* 0x000fe2000f8e020c */
[----:B-1----:R-:W-:Y:S01]  /*31d0*/  LOP3.LUT P0, RZ, R38, R42, RZ, 0xfc, !PT ;  /* 0x0000002a26ff7212 */ /* 0x002fe2000780fcff */
[----:B------:R1:W-:Y:S01]  /*31e0*/  STL.64 [R1+0x130], R36 ;  /* 0x0001302401007387 */ /* 0x0003e20000100a00 */
[----:B------:R-:W-:Y:S01]  /*31f0*/  LEA R38, P2, R40, R38, 0x2 ;  /* 0x0000002628267211 */ /* 0x000fe200078410ff */
[----:B------:R-:W-:Y:S01]  /*3200*/  IMAD.IADD R12, R41, 0x1, R33 ;  /* 0x00000001290c7824 */ /* 0x000fe200078e0221 */
[----:B------:R-:W-:Y:S01]  /*3210*/  LOP3.LUT R14, R14, R27, R13, 0xfe, !PT ;  /* 0x0000001b0e0e7212 */ /* 0x000fe200078efe0d */
[----:B--2---:R-:W-:Y:S01]  /*3220*/  @P1 IMAD.HI.U32 R13, R21, UR38, RZ ;  /* 0x00000026150d1c27 */ /* 0x004fe2000f8e00ff */
[----:B------:R-:W-:Y:S01]  /*3230*/  LOP3.LUT P0, RZ, R39, R43, RZ, 0xfc, P0 ;  /* 0x0000002b27ff7212 */ /* 0x000fe2000000fcff */
[----:B------:R2:W-:Y:S01]  /*3240*/  STL.64 [R1+0x110], R34 ;  /* 0x0001102201007387 */ /* 0x0005e20000100a00 */
[----:B------:R-:W-:Y:S01]  /*3250*/  LEA.HI.X R39, R40, R39, R12, 0x2, P2 ;  /* 0x0000002728277211 */ /* 0x000fe200010f140c */
[----:B------:R-:W-:Y:S01]  /*3260*/  ULDC.64 UR4, c[0x0][0x2f8] ;  /* 0x0000be0000047ab9 */ /* 0x000fe20000000a00 */
[-C--:B0-----:R-:W-:Y:S01]  /*3270*/  ISETP.GE.AND P2, PT, R20, R11.reuse, PT ;  /* 0x0000000b1400720c */ /* 0x081fe20003f46270 */
[----:B------:R-:W-:Y:S01]  /*3280*/  IMAD.U32 R12, RZ, RZ, UR38 ;  /* 0x00000026ff0c7e24 */ /* 0x000fe2000f8e00ff */
[----:B----4-:R-:W-:Y:S01]  /*3290*/  @P1 SHF.R.U32.HI R12, RZ, R44, R13 ;  /* 0x0000002cff0c1219 */ /* 0x010fe2000001160d */
[----:B---3--:R0:W-:Y:S01]  /*32a0*/  STL.128 [R1+0x1c0], R4 ;  /* 0x0001c00401007387 */ /* 0x0081e20000100c00 */
[----:B------:R-:W-:Y:S01]  /*32b0*/  SEL R13, RZ, 0xffffffff, P2 ;  /* 0xffffffffff0d7807 */ /* 0x000fe20001000000 */
[----:B------:R-:W-:Y:S01]  /*32c0*/  VIADD R27, R19, 0x80 ;  /* 0x00000080131b7836 */ /* 0x000fe20000000000 */
[----:B-1----:R-:W-:Y:S01]  /*32d0*/  SEL R36, R195, RZ, !P0 ;  /* 0x000000ffc3247207 */ /* 0x002fe20004000000 */
[C---:B------:R-:W-:Y:S01]  /*32e0*/  VIADD R21, R19.reuse, 0xa0 ;  /* 0x000000a013157836 */ /* 0x040fe20000000000 */
[-C--:B------:R-:W-:Y:S01]  /*32f0*/  ISETP.GE.AND P1, PT, R19, R11.reuse, PT ;  /* 0x0000000b1300720c */ /* 0x080fe20003f26270 */
[----:B------:R-:W-:Y:S01]  /*3300*/  IMAD.SHL.U32 R13, R13, 0x2, RZ ;  /* 0x000000020d0d7824 */ /* 0x000fe200078e00ff */
[----:B--2---:R-:W-:Y:S01]  /*3310*/  SEL R34, RZ, 0x4, P4 ;  /* 0x00000004ff227807 */ /* 0x004fe20002000000 */
[----:B------:R-:W-:Y:S01]  /*3320*/  IMAD.MOV.U32 R37, RZ, RZ, R36 ;  /* 0x000000ffff257224 */ /* 0x000fe200078e0024 */
[-C--:B------:R-:W-:Y:S01]  /*3330*/  ISETP.GE.AND P2, PT, R76, R11.reuse, PT ;  /* 0x0000000b4c00720c */ /* 0x080fe20003f46270 */
[----:B------:R1:W-:Y:S01]  /*3340*/  STL.64 [R1+0x188], R10 ;  /* 0x0001880a01007387 */ /* 0x0003e20000100a00 */
[----:B------:R-:W-:Y:S01]  /*3350*/  ISETP.GE.AND P3, PT, R27, R11, PT ;  /* 0x0000000b1b00720c */ /* 0x000fe20003f66270 */
[----:B------:R-:W2:Y:S01]  /*3360*/  LDC.64 R40, c[0x0][0x3f8] ;  /* 0x0000fe00ff287b82 */ /* 0x000ea20000000a00 */
[----:B0-----:R-:W-:-:S02]  /*3370*/  SHF.R.S32.HI R7, RZ, 0x1f, R12 ;  /* 0x0000001fff077819 */ /* 0x001fc4000001140c */
[----:B------:R-:W-:Y:S02]  /*3380*/  SEL R4, RZ, 0x1, P1 ;  /* 0x00000001ff047807 */ /* 0x000fe40000800000 */
[-C--:B------:R-:W-:Y:S01]  /*3390*/  ISETP.GE.AND P1, PT, R32, R11.reuse, PT ;  /* 0x0000000b2000720c */ /* 0x080fe20003f26270 */
[----:B------:R0:W-:Y:S01]  /*33a0*/  STL.64 [R1+0x180], R38 ;  /* 0x0001802601007387 */ /* 0x0001e20000100a00 */
[----:B------:R-:W-:Y:S01]  /*33b0*/  ISETP.GE.AND P4, PT, R21, R11, PT ;  /* 0x0000000b1500720c */ /* 0x000fe20003f86270 */
[----:B-1----:R-:W-:Y:S01]  /*33c0*/  IMAD R11, R7, UR4, RZ ;  /* 0x00000004070b7c24 */ /* 0x002fe2000f8e02ff */
[----:B------:R-:W-:Y:S01]  /*33d0*/  LOP3.LUT R4, R13, 0x2, R4, 0xe2, !PT ;  /* 0x000000020d047812 */ /* 0x000fe200078ee204 */
[----:B------:R1:W-:Y:S01]  /*33e0*/  STL.64 [R1+0x200], R36 ;  /* 0x0002002401007387 */ /* 0x0003e20000100a00 */
[----:B------:R-:W-:Y:S02]  /*33f0*/  SEL R6, RZ, 0x8, P2 ;  /* 0x00000008ff067807 */ /* 0x000fe40001000000 */
[----:B------:R-:W-:Y:S01]  /*3400*/  SEL R5, RZ, 0x4, P1 ;  /* 0x00000004ff057807 */ /* 0x000fe20000800000 */
[----:B------:R-:W-:Y:S01]  /*3410*/  IMAD R11, R12, UR5, R11 ;  /* 0x000000050c0b7c24 */ /* 0x000fe2000f8e020b */
[----:B------:R-:W-:Y:S01]  /*3420*/  ISETP.NE.U32.AND P0, PT, R42, RZ, PT ;  /* 0x000000ff2a00720c */ /* 0x000fe20003f05070 */
[----:B0-----:R-:W0:Y:S01]  /*3430*/  LDC.64 R38, c[0x0][0x2d8] ;  /* 0x0000b600ff267b82 */ /* 0x001e220000000a00 */
[----:B------:R-:W-:Y:S01]  /*3440*/  LOP3.LUT R6, R6, R4, R5, 0xfe, !PT ;  /* 0x0000000406067212 */ /* 0x000fe200078efe05 */
[----:B-1----:R-:W-:Y:S01]  /*3450*/  IMAD.WIDE.U32 R36, R12, UR4, RZ ;  /* 0x000000040c247c25 */ /* 0x002fe2000f8e00ff */
[----:B------:R-:W-:Y:S01]  /*3460*/  ISETP.NE.AND.EX P0, PT, R43, RZ, PT, P0 ;  /* 0x000000ff2b00720c */ /* 0x000fe20003f05300 */
[----:B------:R1:W-:Y:S01]  /*3470*/  STL.U8 [R1+0x80], R14 ;  /* 0x0000800e01007387 */ /* 0x0003e20000100000 */
[----:B------:R-:W-:Y:S01]  /*3480*/  LOP3.LUT R34, R15, R34, RZ, 0xfc, !PT ;  /* 0x000000220f227212 */ /* 0x000fe200078efcff */
[----:B------:R-:W-:Y:S01]  /*3490*/  VIADD R4, R10, 0x5f ;  /* 0x0000005f0a047836 */ /* 0x000fe20000000000 */
[----:B------:R-:W-:Y:S01]  /*34a0*/  ULDC.64 UR4, c[0x0][0x300] ;  /* 0x0000c00000047ab9 */ /* 0x000fe20000000a00 */
[----:B------:R-:W-:-:S02]  /*34b0*/  IMAD R5, R47, UR10, RZ ;  /* 0x0000000a2f057c24 */ /* 0x000fc4000f8e02ff */
[----:B------:R-:W-:Y:S01]  /*34c0*/  IMAD.IADD R37, R37, 0x1, R11 ;  /* 0x0000000125257824 */ /* 0x000fe200078e020b */
[----:B------:R-:W-:Y:S01]  /*34d0*/  SEL R31, R31, RZ, !P0 ;  /* 0x000000ff1f1f7207 */ /* 0x000fe20004000000 */
[----:B------:R-:W-:Y:S01]  /*34e0*/  IMAD.HI R4, R4, 0x2aaaaaab, RZ ;  /* 0x2aaaaaab04047827 */ /* 0x000fe200078e02ff */
[----:B------:R-:W-:Y:S01]  /*34f0*/  SEL R11, RZ, 0x10, P3 ;  /* 0x00000010ff0b7807 */ /* 0x000fe20001800000 */
[----:B------:R-:W3:Y:S02]  /*3500*/  LDC.64 R42, c[0x0][0x308] ;  /* 0x0000c200ff2a7b82 */ /* 0x000ee40000000a00 */
[C---:B------:R-:W-:Y:S02]  /*3510*/  IMAD R33, R0.reuse, UR11, R5 ;  /* 0x0000000b00217c24 */ /* 0x040fe4000f8e0205 */
[----:B-1----:R-:W-:Y:S01]  /*3520*/  IMAD.WIDE.U32 R14, R0, UR10, R36 ;  /* 0x0000000a000e7c25 */ /* 0x002fe2000f8e0024 */
[----:B------:R-:W-:Y:S02]  /*3530*/  SEL R13, RZ, 0x20, P4 ;  /* 0x00000020ff0d7807 */ /* 0x000fe40002000000 */
[----:B------:R-:W-:Y:S01]  /*3540*/  SEL R195, R195, RZ, !P0 ;  /* 0x000000ffc3c37207 */ /* 0x000fe20004000000 */
[----:B------:R-:W-:Y:S01]  /*3550*/  IMAD.IADD R15, R15, 0x1, R33 ;  /* 0x000000010f0f7824 */ /* 0x000fe200078e0221 */
[----:B------:R-:W-:Y:S01]  /*3560*/  SHF.R.U32.HI R5, RZ, 0x1f, R4 ;  /* 0x0000001fff057819 */ /* 0x000fe20000011604 */
[----:B------:R-:W-:Y:S01]  /*3570*/  IMAD R20, R31, UR4, RZ ;  /* 0x000000041f147c24 */ /* 0x000fe2000f8e02ff */
[----:B------:R1:W-:Y:S01]  /*3580*/  STL.U8 [R1+0x81], R34 ;  /* 0x0000812201007387 */ /* 0x0003e20000100000 */
[----:B------:R-:W-:-:S02]  /*3590*/  LOP3.LUT R6, R13, R6, R11, 0xfe, !PT ;  /* 0x000000060d067212 */ /* 0x000fc400078efe0b */
[----:B------:R-:W-:Y:S01]  /*35a0*/  LEA.HI.SX32 R4, R4, R5, 0x1c ;  /* 0x0000000504047211 */ /* 0x000fe200078fe2ff */
[C---:B------:R-:W-:Y:S02]  /*35b0*/  IMAD R11, R195.reuse, UR5, R20 ;  /* 0x00000005c30b7c24 */ /* 0x040fe4000f8e0214 */
[----:B------:R-:W-:Y:S02]  /*35c0*/  IMAD R5, R30, UR10, RZ ;  /* 0x0000000a1e057c24 */ /* 0x000fe4000f8e02ff */
[----:B-1----:R-:W-:Y:S01]  /*35d0*/  IMAD.WIDE.U32 R34, R195, UR4, R14 ;  /* 0x00000004c3227c25 */ /* 0x002fe2000f8e000e */
[----:B------:R-:W-:Y:S01]  /*35e0*/  STL [R1+0x40], R4 ;  /* 0x0000400401007387 */ /* 0x000fe20000100800 */
[----:B------:R-:W-:Y:S02]  /*35f0*/  ULDC.64 UR4, c[0x0][0x320] ;  /* 0x0000c80000047ab9 */ /* 0x000fe40000000a00 */
[----:B------:R-:W-:Y:S01]  /*3600*/  IMAD.IADD R14, R35, 0x1, R11 ;  /* 0x00000001230e7824 */ /* 0x000fe200078e020b */
[----:B0-----:R-:W-:Y:S01]  /*3610*/  LEA R15, P0, R34, R38, 0x1 ;  /* 0x00000026220f7211 */ /* 0x001fe200078008ff */
[C---:B------:R-:W-:Y:S01]  /*3620*/  IMAD.WIDE.U32 R32, R18.reuse, UR10, R28 ;  /* 0x0000000a12207c25 */ /* 0x040fe2000f8e001c */
[----:B------:R0:W-:Y:S01]  /*3630*/  STL [R1+0x228], R4 ;  /* 0x0002280401007387 */ /* 0x0001e20000100800 */
[----:B------:R-:W1:Y:S02]  /*3640*/  LDC R28, c[0x0][0x2ec] ;  /* 0x0000bb00ff1c7b82 */ /* 0x000e640000000800 */
[----:B------:R-:W-:Y:S01]  /*3650*/  IMAD R5, R18, UR11, R5 ;  /* 0x0000000b12057c24 */ /* 0x000fe2000f8e0205 */
[----:B------:R-:W-:-:S02]  /*3660*/  LEA.HI.X R11, R34, R39, R14, 0x1, P0 ;  /* 0x00000027220b7211 */ /* 0x000fc400000f0c0e */
[----:B------:R-:W-:Y:S01]  /*3670*/  LEA R34, P1, R32, R15, 0x1 ;  /* 0x0000000f20227211 */ /* 0x000fe200078208ff */
[----:B0-----:R-:W-:-:S05]  /*3680*/  IMAD.IADD R4, R33, 0x1, R5 ;  /* 0x0000000121047824 */ /* 0x001fca00078e0205 */
[----:B------:R-:W-:Y:S02]  /*3690*/  LEA.HI.X R35, R32, R11, R4, 0x1, P1 ;  /* 0x0000000b20237211 */ /* 0x000fe400008f0c04 */
[----:B------:R-:W0:Y:S01]  /*36a0*/  LDC.64 R4, c[0x0][0x300] ;  /* 0x0000c000ff047b82 */ /* 0x000e220000000a00 */
[----:B------:R-:W-:Y:S01]  /*36b0*/  IMAD.MOV.U32 R44, RZ, RZ, R10 ;  /* 0x000000ffff2c7224 */ /* 0x000fe200078e000a */
[C---:B------:R-:W-:Y:S01]  /*36c0*/  LEA R13, P0, R36.reuse, R38, 0x1 ;  /* 0x00000026240d7211 */ /* 0x040fe200078008ff */
[----:B------:R-:W-:Y:S02]  /*36d0*/  IMAD R7, R7, UR4, RZ ;  /* 0x0000000407077c24 */ /* 0x000fe4000f8e02ff */
[----:B------:R-:W-:Y:S01]  /*36e0*/  IMAD.MOV.U32 R10, RZ, RZ, R15 ;  /* 0x000000ffff0a7224 */ /* 0x000fe200078e000f */
[----:B------:R4:W-:Y:S01]  /*36f0*/  STL.64 [R1+0x1b0], R44 ;  /* 0x0001b02c01007387 */ /* 0x0009e20000100a00 */
[----:B------:R-:W-:Y:S01]  /*3700*/  LEA.HI.X R14, R36, R39, R37, 0x1, P0 ;  /* 0x00000027240e7211 */ /* 0x000fe200000f0c25 */
[C---:B------:R-:W-:Y:S01]  /*3710*/  IMAD R15, R12.reuse, UR5, R7 ;  /* 0x000000050c0f7c24 */ /* 0x040fe2000f8e0207 */
[----:B------:R-:W5:Y:S01]  /*3720*/  LDC.64 R36, c[0x0][0x2f0] ;  /* 0x0000bc00ff247b82 */ /* 0x000f620000000a00 */
[----:B------:R-:W-:Y:S01]  /*3730*/  IMAD.WIDE.U32 R32, R12, UR4, RZ ;  /* 0x000000040c207c25 */ /* 0x000fe2000f8e00ff */
[----:B------:R-:W-:Y:S01]  /*3740*/  LOP3.LUT R7, R218, 0x18, R19, 0xf8, !PT ;  /* 0x00000018da077812 */ /* 0x000fe200078ef813 */
[----:B------:R-:W-:Y:S01]  /*3750*/  STL.U8 [R1+0x1d8], R6 ;  /* 0x0001d80601007387 */ /* 0x000fe20000100000 */
[----:B------:R-:W-:-:S04]  /*3760*/  ULDC.64 UR4, c[0x0][0x328] ;  /* 0x0000ca0000047ab9 */ /* 0x000fc80000000a00 */
[----:B------:R-:W2:Y:S01]  /*3770*/  LDC.64 R38, c[0x0][0x3e8] ;  /* 0x0000fa00ff267b82 */ /* 0x000ea20000000a00 */
[----:B------:R-:W-:Y:S07]  /*3780*/  STL.U8 [R1+0x1d9], R6 ;  /* 0x0001d90601007387 */ /* 0x000fee0000100000 */
[----:B------:R-:W1:Y:S01]  /*3790*/  LDC.U8 R12, c[0x0][0x3f0] ;  /* 0x0000fc00ff0c7b82 */ /* 0x000e620000000000 */
[----:B------:R3:W-:Y:S07]  /*37a0*/  STL.U8 [R1+0x250], R6 ;  /* 0x0002500601007387 */ /* 0x0007ee0000100000 */
[----:B----4-:R-:W4:Y:S01]  /*37b0*/  LDC R44, c[0x0][0x404] ;  /* 0x00010100ff2c7b82 */ /* 0x010f220000000800 */
[----:B------:R-:W-:Y:S01]  /*37c0*/  LOP3.LUT R20, R7, R220, RZ, 0x3c, !PT ;  /* 0x000000dc07147212 */ /* 0x000fe200078e3cff */
[----:B------:R-:W-:Y:S01]  /*37d0*/  IMAD.MOV.U32 R7, RZ, RZ, R14 ;  /* 0x000000ffff077224 */ /* 0x000fe200078e000e */
[----:B------:R0:W-:Y:S01]  /*37e0*/  STL.128 [R1+0x50], R8 ;  /* 0x0000500801007387 */ /* 0x0001e20000100c00 */
[----:B---3--:R-:W-:-:S02]  /*37f0*/  IMAD.MOV.U32 R6, RZ, RZ, R13 ;  /* 0x000000ffff067224 */ /* 0x008fc400078e000d */
[----:B------:R-:W-:-:S03]  /*3800*/  IMAD.IADD R15, R33, 0x1, R15 ;  /* 0x00000001210f7824 */ /* 0x000fc600078e020f */
[----:B0-----:R0:W-:Y:S01]  /*3810*/  STL.128 [R1+0x1a0], R4 ;  /* 0x0001a00401007387 */ /* 0x0011e20000100c00 */
[----:B------:R-:W-:-:S04]  /*3820*/  LEA R8, P0, R32, R42, 0x1 ;  /* 0x0000002a20087211 */ /* 0x000fc800078008ff */
[----:B------:R-:W-:Y:S01]  /*3830*/  LEA.HI.X R9, R32, R43, R15, 0x1, P0 ;  /* 0x0000002b20097211 */ /* 0x000fe200000f0c0f */
[----:B0-----:R-:W-:Y:S01]  /*3840*/  IMAD.MOV.U32 R7, RZ, RZ, 0x20 ;  /* 0x00000020ff077424 */ /* 0x001fe200078e00ff */
[----:B------:R-:W-:-:S04]  /*3850*/  LOP3.LUT P0, RZ, R227, 0x4, RZ, 0xc0, !PT ;  /* 0x00000004e3ff7812 */ /* 0x000fc8000780c0ff */
[----:B------:R-:W-:Y:S01]  /*3860*/  SEL R7, R7, 0xffffffe0, !P0 ;  /* 0xffffffe007077807 */ /* 0x000fe20004000000 */
[----:B------:R-:W-:Y:S01]  /*3870*/  STL.64 [R1+0x240], R34 ;  /* 0x0002402201007387 */ /* 0x000fe20000100a00 */
[----:B------:R-:W-:-:S03]  /*3880*/  IMAD R20, R219, 0x200, R20 ;  /* 0x00000200db147824 */ /* 0x000fc600078e0214 */
[----:B-----5:R-:W-:Y:S04]  /*3890*/  STL.64 [R1+0x48], R36 ;  /* 0x0000482401007387 */ /* 0x020fe80000100a00 */
[----:B------:R-:W-:Y:S04]  /*38a0*/  STL.64 [R1+0x198], R36 ;  /* 0x0001982401007387 */ /* 0x000fe80000100a00 */
[----:B--2---:R-:W-:Y:S04]  /*38b0*/  STL.64 [R1+0xa8], R38 ;  /* 0x0000a82601007387 */ /* 0x004fe80000100a00 */
[----:B------:R-:W-:Y:S04]  /*38c0*/  STL.64 [R1+0x168], R40 ;  /* 0x0001682801007387 */ /* 0x000fe80000100a00 */
[----:B-1----:R-:W-:Y:S04]  /*38d0*/  STL.U8 [R1+0x6a], R12 ;  /* 0x00006a0c01007387 */ /* 0x002fe80000100000 */
[----:B----4-:R-:W-:Y:S04]  /*38e0*/  STL [R1+0x178], R44 ;  /* 0x0001782c01007387 */ /* 0x010fe80000100800 */
[----:B------:R-:W-:Y:S04]  /*38f0*/  STL [R1+0x190], R28 ;  /* 0x0001901c01007387 */ /* 0x000fe80000100800 */
[----:B------:R-:W-:Y:S04]  /*3900*/  STL [R1+0x1b8], R28 ;  /* 0x0001b81c01007387 */ /* 0x000fe80000100800 */
[----:B------:R-:W-:Y:S04]  /*3910*/  STL.128 [R1+0x1e0], RZ ;  /* 0x0001e0ff01007387 */ /* 0x000fe80000100c00 */
[----:B------:R-:W-:Y:S04]  /*3920*/  STL.64 [R1+0x1f0], RZ ;  /* 0x0001f0ff01007387 */ /* 0x000fe80000100a00 */
[----:B------:R-:W-:Y:S04]  /*3930*/  STL.64 [R1+0x1f8], RZ ;  /* 0x0001f8ff01007387 */ /* 0x000fe80000100a00 */
[----:B------:R-:W-:Y:S04]  /*3940*/  STL.64 [R1+0x248], R18 ;  /* 0x0002481201007387 */ /* 0x000fe80000100a00 */
[----:B------:R-:W-:Y:S04]  /*3950*/  STL [R1+0x170], R204 ;  /* 0x000170cc01007387 */ /* 0x000fe80000100800 */
[----:B------:R-:W-:Y:S01]  /*3960*/  STL [R1+0x218], R7 ;  /* 0x0002180701007387 */ /* 0x000fe20000100800 */
[----:B------:R-:W-:Y:S01]  /*3970*/  IMAD.WIDE.U32 R2, R20, 0x2, R2 ;  /* 0x0000000214027825 */ /* 0x000fe200078e0002 */
[----:B------:R-:W-:-:S04]  /*3980*/  IADD3 R10, P1, R19, R32, RZ ;  /* 0x00000020130a7210 */ /* 0x000fc80007f3e0ff */
[----:B------:R0:W-:Y:S01]  /*3990*/  STL.64 [R1+0x220], R2 ;  /* 0x0002200201007387 */ /* 0x0001e20000100a00 */
[----:B------:R-:W-:Y:S01]  /*39a0*/  IMAD.X R11, R29, 0x1, R15, P1 ;  /* 0x000000011d0b7824 */ /* 0x000fe200008e060f */
[----:B------:R-:W-:Y:S02]  /*39b0*/  SHF.R.U32.HI R46, RZ, 0x7, R46 ;  /* 0x00000007ff2e7819 */ /* 0x000fe4000001162e */
[----:B------:R1:W-:Y:S01]  /*39c0*/  STL.64 [R1+0x1d0], R8 ;  /* 0x0001d00801007387 */ /* 0x0003e20000100a00 */
[----:B------:R-:W-:-:S04]  /*39d0*/  IMAD.WIDE.U32 R4, R195, UR4, R10 ;  /* 0x00000004c3047c25 */ /* 0x000fc8000f8e000a */
[----:B0-----:R-:W-:Y:S01]  /*39e0*/  IMAD R3, R31, UR4, RZ ;  /* 0x000000041f037c24 */ /* 0x001fe2000f8e02ff */
[----:B------:R-:W-:-:S03]  /*39f0*/  IADD3 R2, P0, R18, R0, RZ ;  /* 0x0000000012027210 */ /* 0x000fc60007f1e0ff */
[----:B-1----:R-:W-:Y:S02]  /*3a00*/  IMAD R9, R195, UR5, R3 ;  /* 0x00000005c3097c24 */ /* 0x002fe4000f8e0203 */
[----:B------:R-:W-:Y:S01]  /*3a10*/  IMAD.U32 R8, RZ, RZ, UR24 ;  /* 0x00000018ff087e24 */ /* 0x000fe2000f8e00ff */
[----:B------:R0:W-:Y:S01]  /*3a20*/  STL [R1+0x160], R0 ;  /* 0x0001600001007387 */ /* 0x0001e20000100800 */
[----:B------:R-:W-:Y:S02]  /*3a30*/  IMAD.X R3, R47, 0x1, R30, P0 ;  /* 0x000000012f037824 */ /* 0x000fe400000e061e */
[----:B------:R-:W-:Y:S02]  /*3a40*/  VIADD R6, R46, 0x8 ;  /* 0x000000082e067836 */ /* 0x000fe40000000000 */
[----:B------:R-:W-:Y:S02]  /*3a50*/  IMAD.IADD R80, R5, 0x1, R9 ;  /* 0x0000000105507824 */ /* 0x000fe400078e0209 */
[----:B0-----:R-:W-:-:S07]  /*3a60*/  VIADD R0, R8, 0x258 ;  /* 0x0000025808007836 */ /* 0x001fce0000000000 */
.L_x_4184:
[----:B------:R-:W-:Y:S01]  /*3a70*/  VIADD R77, R77, 0xffffffff ;  /* 0xffffffff4d4d7836 */ /* 0x000fe20000000000 */
[----:B------:R-:W-:Y:S05]  /*3a80*/  YIELD ;  /* 0x0000000000007946 */ /* 0x000fea0003800000 */
[----:B------:R-:W-:Y:S01]  /*3a90*/  BSSY B1, `(.L_x_4176) ;  /* 0x0000004000017945 */ /* 0x000fe20003800000 */
[----:B------:R-:W-:Y:S02]  /*3aa0*/  ISETP.GT.AND P6, PT, R77, R78, PT ;  /* 0x0000004e4d00720c */ /* 0x000fe40003fc4270 */
[----:B0-----:R-:W-:-:S11]  /*3ab0*/  MOV R83, 0x3ad0 ;  /* 0x00003ad000537802 */ /* 0x001fd60000000f00 */
[----:B------:R-:W-:Y:S05]  /*3ac0*/  CALL.REL.NOINC `($_ZN7cutlass13device_kernelIN5flash11enable_sm90INS1_16FlashAttnFwdSm90INS1_25CollectiveMainloopFwdSm90ILi2EN4cute5tupleIJNS5_1CILi1EEES8_S8_EEENS6_IJNS7_ILi128EEENS7_ILi96EEENS7_ILi192EEEEEELi192ENS_10bfloat16_tEfNS_4arch4Sm90ELb0ELb1ELb1ELb1ELb0ELb1ELb0ELb1ELb1ELb0ELb0ELb0EEENS1_21CollectiveEpilogueFwdINS6_IJSA_SC_SB_EEES9_SE_SG_Li256ELb1ELb0ELb0ELb0EEENS1_36VarlenDynamicPersistentTileSchedulerILi128ELi96ELi256ELi32ELb0ELb0ELb1ELb1ELb0ELb1EEEEEEEEEvNT_6ParamsE$_ZZN5flash25CollectiveMainloopFwdSm90ILi2EN4cute5tupleIJNS1_1CILi1EEES4_S4_EEENS2_IJNS3_ILi128EEENS3_ILi96EEENS3_ILi192EEEEEELi192EN7cutlass10bfloat16_tEfNSA_4arch4Sm90ELb0ELb1ELb1ELb1ELb0ELb1ELb0ELb1ELb1ELb0ELb0ELb0EE12store_kv_newINS_16FlashAttnFwdSm90ISE_NS_21CollectiveEpilogueFwdINS2_IJS6_S8_S7_EEES5_SB_SD_Li256ELb1ELb0ELb0ELb0EEENS_36VarlenDynamicPersistentTileSchedulerILi128ELi96ELi256ELi32ELb0ELb0ELb1ELb1ELb0ELb1EEEE13SharedStorageEEEbRKNSE_6ParamsENSA_25PipelineTmaAsyncNoClusterILi2ENSA_16PipelineTmaAsyncILi2EEEEESU_RNSA_13PipelineStateILj2EEEiRT_RKNS_16SeqlenInfoQKNewKILb1ELb1EEENS2_IJiiiiEEEENKUliRKT_E_clISW_EEDaiS17_) ;  /* 0x0000020800507944 */ /* 0x000fea0003c00000 */
[----:B------:R-:W-:Y:S05]  /*3ad0*/  BSYNC B1 ;  /* 0x0000000000017941 */ /* 0x000fea0003800000 */
.L_x_4176:
[----:B------:R-:W-:-:S13]  /*3ae0*/  R2UR UR4, R213 ;  /* 0x00000000d50472ca */ /* 0x000fda00000e0000 */
[----:B------:R-:W-:-:S06]  /*3af0*/  UISETP.NE.AND UP0, UPT, UR4, 0x3, UPT ;  /* 0x000000030400788c */ /* 0x000fcc000bf05270 */
[----:B------:R-:W-:-:S13]  /*3b00*/  PLOP3.LUT P0, PT, PT, PT, UP0, 0x80, 0x0 ;  /* 0x000000000000781c */ /* 0x000fda0003f0f008 */
[----:B------:R-:W-:Y:S05]  /*3b10*/  @!P0 BRA `(.L_x_4177) ;  /* 0x0000000000048947 */ /* 0x000fea0003800000 */
[----:B------:R-:W-:Y:S01]  /*3b20*/  BPT.TRAP 0x1 ;  /* 0x000000040000795c */ /* 0x000fe20000300000 */
.L_x_4177:
[----:B------:R-:W-:Y:S01]  /*3b30*/  LEA R49, R23, UR37, 0x3 ;  /* 0x0000002517317c11 */ /* 0x000fe2000f8e18ff */
[----:B------:R-:W-:Y:S01]  /*3b40*/  BSSY B0, `(.L_x_4178) ;  /* 0x0000004000007945 */ /* 0x000fe20003800000 */
[----:B------:R-:W-:-:S04]  /*3b50*/  SHF.L.U32 R8, R197, 0x1f, RZ ;  /* 0x0000001fc5087819 */ /* 0x000fc800000006ff */
[----:B------:R-:W0:Y:S02]  /*3b60*/  SYNCS.PHASECHK.TRANS64.TRYWAIT P0, [R49+URZ+0x308b0], R8 ;  /* 0x0308b008310075a7 */ /* 0x000e24000800017f */
[----:B0-----:R-:W-:Y:S05]  /*3b70*/  @!P0 BRA `(.L_x_4179) ;  /* 0x000001e400e48947 */ /* 0x001fea0003800000 */
.L_x_4473:
[----:B------:R-:W-:Y:S05]  /*3b80*/  BSYNC B0 ;  /* 0x0000000000007941 */ /* 0x000fea0003800000 */
.L_x_4178:
[----:B0-----:R-:W2:Y:S01]  /*3b90*/  LDL R8, [R1+0x60] ;  /* 0x0000600001087983 */ /* 0x001ea20000100800 */
[----:B------:R-:W-:Y:S01]  /*3ba0*/  BSSY B0, `(.L_x_4180) ;  /* 0x0000024000007945 */ /* 0x000fe20003800000 */
[----:B------:R-:W-:-:S04]  /*3bb0*/  IMAD.WIDE R46, R77, 0x60, R2 ;  /* 0x000000604d2e7825 */ /* 0x000fc800078e0202 */
[----:B--2---:R-:W-:-:S05]  /*3bc0*/  IMAD R8, R77, -0x60, R8 ;  /* 0xffffffa04d087824 */ /* 0x004fca00078e0208 */
[----:B------:R-:W-:Y:S01]  /*3bd0*/  VIMNMX R45, R8, 0x60, PT ;  /* 0x00000060082d7848 */ /* 0x000fe20003fe0100 */
[----:B------:R-:W-:-:S03]  /*3be0*/  IMAD R8, R23, 0x4800, R20 ;  /* 0x0000480017087824 */ /* 0x000fc600078e0214 */
[----:B------:R-:W-:Y:S01]  /*3bf0*/  ISETP.GE.AND P0, PT, R18, R45, PT ;  /* 0x0000002d1200720c */ /* 0x000fe20003f06270 */
[----:B------:R-:W-:Y:S02]  /*3c00*/  IMAD.IADD R9, R7, 0x1, R8 ;  /* 0x0000000107097824 */ /* 0x000fe400078e0208 */
[--C-:B------:R-:W-:Y:S02]  /*3c10*/  IMAD R44, R8, 0x2, R24.reuse ;  /* 0x00000002082c7824 */ /* 0x100fe400078e0218 */
[----:B------:R-:W-:-:S08]  /*3c20*/  IMAD R48, R9, 0x2, R24 ;  /* 0x0000000209307824 */ /* 0x000fd000078e0218 */
[----:B------:R-:W-:Y:S05]  /*3c30*/  @P0 BRA `(.L_x_4181) ;  /* 0x0000000000680947 */ /* 0x000fea0003800000 */
[----:B------:R-:W-:Y:S01]  /*3c40*/  IMAD R11, R47, UR42, RZ ;  /* 0x0000002a2f0b7c24 */ /* 0x000fe2000f8e02ff */
[----:B------:R-:W-:Y:S01]  /*3c50*/  ISETP.GE.AND P0, PT, R19, UR45, PT ;  /* 0x0000002d13007c0c */ /* 0x000fe2000bf06270 */
[----:B------:R-:W-:Y:S01]  /*3c60*/  IMAD.MOV.U32 R8, RZ, RZ, R4 ;  /* 0x000000ffff087224 */ /* 0x000fe200078e0004 */
[----:B------:R-:W-:Y:S01]  /*3c70*/  ISETP.GE.AND P1, PT, R203, UR45, PT ;  /* 0x0000002dcb007c0c */ /* 0x000fe2000bf26270 */
[----:B------:R-:W-:Y:S01]  /*3c80*/  IMAD.MOV.U32 R9, RZ, RZ, R80 ;  /* 0x000000ffff097224 */ /* 0x000fe200078e0050 */
[----:B------:R-:W-:Y:S01]  /*3c90*/  ISETP.GE.AND P3, PT, R76, UR45, PT ;  /* 0x0000002d4c007c0c */ /* 0x000fe2000bf66270 */
[C---:B------:R-:W-:Y:S01]  /*3ca0*/  IMAD R11, R46.reuse, UR43, R11 ;  /* 0x0000002b2e0b7c24 */ /* 0x040fe2000f8e020b */
[----:B------:R-:W-:Y:S01]  /*3cb0*/  ISETP.GE.AND P4, PT, R27, UR45, PT ;  /* 0x0000002d1b007c0c */ /* 0x000fe2000bf86270 */
[----:B------:R-:W-:Y:S01]  /*3cc0*/  IMAD.WIDE.U32 R8, R46, UR42, R8 ;  /* 0x0000002a2e087c25 */ /* 0x000fe2000f8e0008 */
[----:B------:R-:W-:-:S03]  /*3cd0*/  ISETP.GE.AND P5, PT, R21, UR45, PT ;  /* 0x0000002d15007c0c */ /* 0x000fc6000bfa6270 */
[----:B------:R-:W-:Y:S01]  /*3ce0*/  IMAD.IADD R9, R9, 0x1, R11 ;  /* 0x0000000109097824 */ /* 0x000fe200078e020b */
[----:B------:R-:W-:-:S03]  /*3cf0*/  LEA R50, P2, R8, UR40, 0x1 ;  /* 0x0000002808327c11 */ /* 0x000fc6000f8408ff */
[----:B------:R-:W0:Y:S01]  /*3d00*/  @!P1 LDS.128 R12, [R48] ;  /* 0x00000000300c9984 */ /* 0x000e220000000c00 */
[----:B------:R-:W-:Y:S02]  /*3d10*/  LEA.HI.X R51, R8, UR41, R9, 0x1, P2 ;  /* 0x0000002908337c11 */ /* 0x000fe400090f0c09 */
[----:B------:R-:W-:Y:S01]  /*3d20*/  ISETP.GE.AND P2, PT, R202, UR45, PT ;  /* 0x0000002dca007c0c */ /* 0x000fe2000bf46270 */
[----:B------:R-:W1:Y:S04]  /*3d30*/  @!P0 LDS.128 R8, [R44] ;  /* 0x000000002c088984 */ /* 0x000e680000000c00 */
[----:B------:R-:W2:Y:S04]  /*3d40*/  @!P3 LDS.128 R32, [R48+0x3000] ;  /* 0x003000003020b984 */ /* 0x000ea80000000c00 */
[----:B------:R-:W3:Y:S04]  /*3d50*/  @!P4 LDS.128 R36, [R44+0x6000] ;  /* 0x006000002c24c984 */ /* 0x000ee80000000c00 */
[----:B------:R-:W4:Y:S04]  /*3d60*/  @!P2 LDS.128 R28, [R44+0x3000] ;  /* 0x003000002c1ca984 */ /* 0x000f280000000c00 */
[----:B------:R-:W5:Y:S04]  /*3d70*/  @!P5 LDS.128 R40, [R48+0x6000] ;  /* 0x006000003028d984 */ /* 0x000f680000000c00 */
[----:B0-----:R0:W-:Y:S04]  /*3d80*/  @!P1 STG.E.128 desc[UR60][R50.64+0x40], R12 ;  /* 0x0000400c32009986 */ /* 0x0011e8000c101d3c */
[----:B-1----:R0:W-:Y:S04]  /*3d90*/  @!P0 STG.E.128 desc[UR60][R50.64], R8 ;  /* 0x0000000832008986 */ /* 0x0021e8000c101d3c */
[----:B--2---:R0:W-:Y:S04]  /*3da0*/  @!P3 STG.E.128 desc[UR60][R50.64+0xc0], R32 ;  /* 0x0000c0203200b986 */ /* 0x0041e8000c101d3c */
[----:B---3--:R0:W-:Y:S04]  /*3db0*/  @!P4 STG.E.128 desc[UR60][R50.64+0x100], R36 ;  /* 0x000100243200c986 */ /* 0x0081e8000c101d3c */
[----:B----4-:R0:W-:Y:S04]  /*3dc0*/  @!P2 STG.E.128 desc[UR60][R50.64+0x80], R28 ;  /* 0x0000801c3200a986 */ /* 0x0101e8000c101d3c */
[----:B-----5:R0:W-:Y:S02]  /*3dd0*/  @!P5 STG.E.128 desc[UR60][R50.64+0x140], R40 ;  /* 0x000140283200d986 */ /* 0x0201e4000c101d3c */
.L_x_4181:
[----:B------:R-:W-:Y:S05]  /*3de0*/  BSYNC B0 ;  /* 0x0000000000007941 */ /* 0x000fea0003800000 */
.L_x_4180:
[----:B------:R-:W-:Y:S01]  /*3df0*/  ISETP.GE.AND P0, PT, R212, R45, PT ;  /* 0x0000002dd400720c */ /* 0x000fe20003f06270 */
[----:B------:R-:W-:-:S12]  /*3e00*/  BSSY B0, `(.L_x_4182) ;  /* 0x000001e000007945 */ /* 0x000fd80003800000 */
[----:B------:R-:W-:Y:S05]  /*3e10*/  @P0 BRA `(.L_x_4183) ;  /* 0x0000000000700947 */ /* 0x000fea0003800000 */
[----:B0-----:R-:W-:Y:S01]  /*3e20*/  IADD3 R11, P0, R46, 0x40, RZ ;  /* 0x000000402e0b7810 */ /* 0x001fe20007f1e0ff */
[----:B------:R-:W-:Y:S01]  /*3e30*/  IMAD.MOV.U32 R8, RZ, RZ, R4 ;  /* 0x000000ffff087224 */ /* 0x000fe200078e0004 */
[----:B------:R-:W-:Y:S01]  /*3e40*/  ISETP.GE.AND P1, PT, R19, UR45, PT ;  /* 0x0000002d13007c0c */ /* 0x000fe2000bf26270 */
        /* <DEDUP_REMOVED lines=9> */
[C---:B------:R-:W-:Y:S01]  /*3ee0*/  LEA R46, P2, R8.reuse, UR40, 0x1 ;  /* 0x00000028082e7c11 */ /* 0x040fe2000f8408ff */
[----:B------:R-:W0:Y:S02]  /*3ef0*/  @!P4 LDS.128 R28, [R44+0x8000] ;  /* 0x008000002c1cc984 */ /* 0x000e240000000c00 */
[----:B------:R-:W-:Y:S02]  /*3f00*/  IMAD.IADD R9, R9, 0x1, R11 ;  /* 0x0000000109097824 */ /* 0x000fe400078e020b */
[----:B------:R-:W1:Y:S03]  /*3f10*/  @!P0 LDS.128 R12, [R44+0x5000] ;  /* 0x005000002c0c8984 */ /* 0x000e660000000c00 */
[----:B------:R-:W-:Y:S01]  /*3f20*/  LEA.HI.X R47, R8, UR41, R9, 0x1, P2 ;  /* 0x00000029082f7c11 */ /* 0x000fe200090f0c09 */
[----:B------:R-:W2:Y:S01]  /*3f30*/  @!P3 LDS.128 R36, [R48+0x5000] ;  /* 0x005000003024b984 */ /* 0x000ea20000000c00 */
[----:B------:R-:W-:-:S03]  /*3f40*/  ISETP.GE.AND P2, PT, R203, UR45, PT ;  /* 0x0000002dcb007c0c */ /* 0x000fc6000bf46270 */
[----:B------:R-:W3:Y:S04]  /*3f50*/  @!P1 LDS.128 R8, [R44+0x2000] ;  /* 0x002000002c089984 */ /* 0x000ee80000000c00 */
[----:B------:R-:W4:Y:S06]  /*3f60*/  @!P5 LDS.128 R40, [R48+0x8000] ;  /* 0x008000003028d984 */ /* 0x000f2c0000000c00 */
[----:B------:R-:W5:Y:S04]  /*3f70*/  @!P2 LDS.128 R32, [R48+0x2000] ;  /* 0x002000003020a984 */ /* 0x000f680000000c00 */
[----:B0-----:R0:W-:Y:S04]  /*3f80*/  @!P4 STG.E.128 desc[UR60][R46.64+0x100], R28 ;  /* 0x0001001c2e00c986 */ /* 0x0011e8000c101d3c */
[----:B-1----:R0:W-:Y:S04]  /*3f90*/  @!P0 STG.E.128 desc[UR60][R46.64+0x80], R12 ;  /* 0x0000800c2e008986 */ /* 0x0021e8000c101d3c */
[----:B--2---:R0:W-:Y:S04]  /*3fa0*/  @!P3 STG.E.128 desc[UR60][R46.64+0xc0], R36 ;  /* 0x0000c0242e00b986 */ /* 0x0041e8000c101d3c */
[----:B---3--:R0:W-:Y:S04]  /*3fb0*/  @!P1 STG.E.128 desc[UR60][R46.64], R8 ;  /* 0x000000082e009986 */ /* 0x0081e8000c101d3c */
[----:B----4-:R0:W-:Y:S04]  /*3fc0*/  @!P5 STG.E.128 desc[UR60][R46.64+0x140], R40 ;  /* 0x000140282e00d986 */ /* 0x0101e8000c101d3c */
[----:B-----5:R0:W-:Y:S02]  /*3fd0*/  @!P2 STG.E.128 desc[UR60][R46.64+0x40], R32 ;  /* 0x000040202e00a986 */ /* 0x0201e4000c101d3c */
.L_x_4183:
[----:B------:R-:W-:Y:S05]  /*3fe0*/  BSYNC B0 ;  /* 0x0000000000007941 */ /* 0x000fea0003800000 */
.L_x_4182:
[----:B0-----:R-:W0:Y:S01]  /*3ff0*/  S2R R8, SR_TID.X ;  /* 0x0000000000087919 */ /* 0x001e220000002100 */
[----:B------:R-:W-:Y:S01]  /*4000*/  @!PT LDS RZ, [RZ] ;  /* 0x00000000fffff984 */ /* 0x000fe20000000800 */
[----:B------:R-:W-:Y:S01]  /*4010*/  @!PT LDS RZ, [RZ] ;  /* 0x00000000fffff984 */ /* 0x000fe20000000800 */
[----:B------:R-:W-:Y:S01]  /*4020*/  @!PT LDS RZ, [RZ] ;  /* 0x00000000fffff984 */ /* 0x000fe20000000800 */
[----:B------:R-:W-:Y:S01]  /*4030*/  @!PT LDS RZ, [RZ] ;  /* 0x00000000fffff984 */ /* 0x000fe20000000800 */
[----:B------:R1:W-:Y:S06]  /*4040*/  MEMBAR.ALL.CTA ;  /* 0x0000000000007992 */ /* 0x0003ec0000008000 */
[----:B-1----:R-:W1:Y:S01]  /*4050*/  FENCE.VIEW.ASYNC.S ;  /* 0x00000000000073c6 */ /* 0x002e620000000000 */
[----:B------:R-:W-:Y:S05]  /*4060*/  WARPSYNC.ALL ;  /* 0x0000000000007948 */ /* 0x000fea0003800000 */
[----:B0-----:R-:W-:-:S04]  /*4070*/  LOP3.LUT R8, R8, 0x7f, RZ, 0xc0, !PT ;  /* 0x0000007f08087812 */ /* 0x001fc800078ec0ff */
[----:B------:R-:W-:Y:S01]  /*4080*/  ISETP.NE.AND P0, PT, R8, RZ, PT ;  /* 0x000000ff0800720c */ /* 0x000fe20003f05270 */
[----:B-1----:R0:W-:Y:S01]  /*4090*/  BAR.SYNC.DEFER_BLOCKING R6, 0x80 ;  /* 0x000200060000751d */ /* 0x0021e20000010000 */
[----:B------:R-:W-:-:S11]  /*40a0*/  VIADD R23, R23, 0x1 ;  /* 0x0000000117177836 */ /* 0x000fd60000000000 */
[----:B------:R-:W-:Y:S02]  /*40b0*/  @!P0 VIADD R8, R49, 0x308c0 ;  /* 0x000308c031088836 */ /* 0x000fe40000000000 */
[----:B------:R-:W-:Y:S01]  /*40c0*/  VIADD R201, R201, 0x1 ;  /* 0x00000001c9c97836 */ /* 0x000fe20000000000 */
[----:B------:R-:W-:Y:S01]  /*40d0*/  ISETP.NE.AND P1, PT, R23, 0x2, PT ;  /* 0x000000021700780c */ /* 0x000fe20003f25270 */
[----:B------:R-:W-:Y:S01]  /*40e0*/  IMAD.MOV.U32 R196, RZ, RZ, RZ ;  /* 0x000000ffffc47224 */ /* 0x000fe200078e00ff */
[----:B------:R-:W-:-:S11]  /*40f0*/  @!P0 PRMT R8, RZ, 0x654, R8 ;  /* 0x00000654ff088816 */ /* 0x000fd60000000008 */
[----:B------:R-:W-:Y:S01]  /*4100*/  @!P1 LOP3.LUT R197, R197, 0x1, RZ, 0x3c, !PT ;  /* 0x00000001c5c59812 */ /* 0x000fe200078e3cff */
[----:B------:R0:W-:Y:S01]  /*4110*/  @!P0 SYNCS.ARRIVE.TRANS64.RED.A1T0 RZ, [R8+URZ], RZ ;  /* 0x000000ff08ff89a7 */ /* 0x0001e2000810043f */
[----:B------:R1:W-:Y:S01]  /*4120*/  STL [R1+0x2b8], R23 ;  /* 0x0002b81701007387 */ /* 0x0003e20000100800 */
[----:B------:R-:W-:-:S03]  /*4130*/  PLOP3.LUT P0, PT, PT, PT, PT, 0x8, 0x0 ;  /* 0x000000000000781c */ /* 0x000fc60003f0e170 */
[----:B------:R0:W-:Y:S04]  /*4140*/  STL [R1+0x2c0], R201 ;  /* 0x0002c0c901007387 */ /* 0x0001e80000100800 */
[----:B------:R0:W-:Y:S01]  /*4150*/  @!P1 STL.64 [R1+0x2b8], R196 ;  /* 0x0002b8c401009387 */ /* 0x0001e20000100a00 */
[----:B-1----:R-:W-:Y:S01]  /*4160*/  @!P1 IMAD.MOV.U32 R23, RZ, RZ, RZ ;  /* 0x000000ffff179224 */ /* 0x002fe200078e00ff */
[----:B------:R-:W-:Y:S06]  /*4170*/  @P6 BRA `(.L_x_4184) ;  /* 0xfffffff8003c6947 */ /* 0x000fec000383ffff */
.L_x_4173:
[----:B------:R-:W1:Y:S02]  /*4180*/  LDC.64 R4, c[0x0][0x9e0] ;  /* 0x00027800ff047b82 */ /* 0x000e640000000a00 */
[----:B-1----:R-:W-:Y:S01]  /*4190*/  ISETP.GE.AND P1, PT, R5, 0x1, PT ;  /* 0x000000010500780c */ /* 0x002fe20003f26270 */
[----:B------:R-:W-:-:S12]  /*41a0*/  @P0 BRA `(.L_x_4185) ;  /* 0x0000000000080947 */ /* 0x000fd80003800000 */
[----:B------:R-:W1:Y:S02]  /*41b0*/  FENCE.VIEW.ASYNC.G ;  /* 0x00000000000073c6 */ /* 0x000e640000000100 */
[----:B-1----:R-:W-:Y:S06]  /*41c0*/  BAR.ARV 0xc, 0x120 ;  /* 0x0304800000007b1d */ /* 0x002fec0000002000 */
.L_x_4185:
[----:B------:R-:W-:Y:S01]  /*41d0*/  IMAD.IADD R0, R26, 0x1, R4 ;  /* 0x000000011a007824 */ /* 0x000fe200078e0204 */
[----:B------:R-:W-:Y:S06]  /*41e0*/  @!P1 BRA `(.L_x_4186) ;  /* 0x0000000000409947 */ /* 0x000fec0003800000 */
[C---:B------:R-:W-:Y:S01]  /*41f0*/  ISETP.GT.AND P0, PT, R26.reuse, RZ, PT ;  /* 0x000000ff1a00720c */ /* 0x040fe20003f04270 */
[----:B------:R-:W-:-:S12]  /*4200*/  VIADD R2, R26, 0xffffffff ;  /* 0xffffffff1a027836 */ /* 0x000fd80000000000 */
[----:B------:R-:W-:Y:S05]  /*4210*/  @P0 BRA `(.L_x_4187) ;  /* 0x00000000001c0947 */ /* 0x000fea0003800000 */
[----:B------:R-:W-:Y:S01]  /*4220*/  ISETP.NE.AND P0, PT, R5, 0x1, PT ;  /* 0x000000010500780c */ /* 0x000fe20003f05270 */
[----:B------:R-:W-:-:S12]  /*4230*/  IMAD.MOV R3, RZ, RZ, -R26 ;  /* 0x000000ffff037224 */ /* 0x000fd800078e0a1a */
[----:B0-----:R-:W0:Y:S02]  /*4240*/  @P0 LDC.64 R6, c[0x0][0x9e8] ;  /* 0x00027a00ff060b82 */ /* 0x001e240000000a00 */
[----:B0-----:R-:W-:-:S05]  /*4250*/  @P0 IMAD.HI.U32 R2, R3, R6, RZ ;  /* 0x0000000603020227 */ /* 0x001fca00078e00ff */
[----:B------:R-:W-:-:S04]  /*4260*/  @P0 SHF.R.U32.HI R3, RZ, R7, R2 ;  /* 0x00000007ff030219 */ /* 0x000fc80000011602 */
[----:B------:R-:W-:Y:S01]  /*4270*/  LOP3.LUT R2, RZ, R3, RZ, 0x33, !PT ;  /* 0x00000003ff027212 */ /* 0x000fe200078e33ff */
[----:B------:R-:W-:Y:S06]  /*4280*/  BRA `(.L_x_4188) ;  /* 0x0000000000107947 */ /* 0x000fec0003800000 */
.L_x_4187:
[----:B------:R-:W-:-:S13]  /*4290*/  ISETP.NE.AND P0, PT, R5, 0x1, PT ;  /* 0x000000010500780c */ /* 0x000fda0003f05270 */
[----:B0-----:R-:W0:Y:S02]  /*42a0*/  @P0 LDC.64 R6, c[0x0][0x9e8] ;  /* 0x00027a00ff060b82 */ /* 0x001e240000000a00 */
[----:B0-----:R-:W-:-:S05]  /*42b0*/  @P0 IMAD.HI.U32 R4, R2, R6, RZ ;  /* 0x0000000602040227 */ /* 0x001fca00078e00ff */
[----:B------:R-:W-:-:S07]  /*42c0*/  @P0 SHF.R.U32.HI R2, RZ, R7, R4 ;  /* 0x00000007ff020219 */ /* 0x000fce0000011604 */
.L_x_4188:
[----:B------:R-:W-:-:S05]  /*42d0*/  IMAD R3, R2, R5, R5 ;  /* 0x0000000502037224 */ /* 0x000fca00078e0205 */
[----:B------:R-:W-:-:S07]  /*42e0*/  VIMNMX R0, R0, R3, PT ;  /* 0x0000000300007248 */ /* 0x000fce0003fe0100 */
.L_x_4186:
[----:B------:R-:W-:Y:S01]  /*42f0*/  VIADD R0, R0, 0x5f ;  /* 0x0000005f00007836 */ /* 0x000fe20000000000 */
[----:B------:R-:W-:Y:S02]  /*4300*/  ULDC UR4, c[0x0][0x9dc] ;  /* 0x0002770000047ab9 */ /* 0x000fe40000000800 */
[----:B------:R-:W-:Y:S02]  /*4310*/  VIADD R2, R79, -UR4 ;  /* 0x800000044f027c36 */ /* 0x000fe40008000000 */
[----:B------:R-:W-:-:S03]  /*4320*/  IMAD.HI R0, R0, 0x2aaaaaab, RZ ;  /* 0x2aaaaaab00007827 */ /* 0x000fc600078e02ff */
[----:B------:R-:W-:Y:S02]  /*4330*/  R2UR UR4, R2 ;  /* 0x00000000020472ca */ /* 0x000fe400000e0000 */
[----:B------:R-:W-:-:S04]  /*4340*/  SHF.R.U32.HI R3, RZ, 0x1f, R0 ;  /* 0x0000001fff037819 */ /* 0x000fc80000011600 */
[----:B------:R-:W-:-:S04]  /*4350*/  LEA.HI.SX32 R2, R0, R3, 0x1c ;  /* 0x0000000300027211 */ /* 0x000fc800078fe2ff */
[----:B------:R-:W-:Y:S01]  /*4360*/  VIMNMX R2, R25, R2, PT ;  /* 0x0000000219027248 */ /* 0x000fe20003fe0100 */
[----:B------:R-:W-:Y:S06]  /*4370*/  @!P1 BRA `(.L_x_4189) ;  /* 0x0000000000449947 */ /* 0x000fec0003800000 */
[----:B------:R-:W-:-:S13]  /*4380*/  ISETP.GT.AND P0, PT, R79, -0x1, PT ;  /* 0xffffffff4f00780c */ /* 0x000fda0003f04270 */
[----:B------:R-:W-:Y:S05]  /*4390*/  @P0 BRA `(.L_x_4190) ;  /* 0x00000000001c0947 */ /* 0x000fea0003800000 */
[----:B------:R-:W-:Y:S02]  /*43a0*/  ISETP.NE.AND P0, PT, R5, 0x1, PT ;  /* 0x000000010500780c */ /* 0x000fe40003f05270 */
[----:B------:R-:W-:-:S11]  /*43b0*/  LOP3.LUT R79, RZ, R79, RZ, 0x33, !PT ;  /* 0x0000004fff4f7212 */ /* 0x000fd600078e33ff */
[----:B0-----:R-:W0:Y:S02]  /*43c0*/  @P0 LDC.64 R6, c[0x0][0x9e8] ;  /* 0x00027a00ff060b82 */ /* 0x001e240000000a00 */
[----:B0-----:R-:W-:-:S05]  /*43d0*/  @P0 IMAD.HI.U32 R0, R79, R6, RZ ;  /* 0x000000064f000227 */ /* 0x001fca00078e00ff */
[----:B------:R-:W-:-:S04]  /*43e0*/  @P0 SHF.R.U32.HI R79, RZ, R7, R0 ;  /* 0x00000007ff4f0219 */ /* 0x000fc80000011600 */
[----:B------:R-:W-:Y:S01]  /*43f0*/  LOP3.LUT R79, RZ, R79, RZ, 0x33, !PT ;  /* 0x0000004fff4f7212 */ /* 0x000fe200078e33ff */
[----:B------:R-:W-:Y:S06]  /*4400*/  BRA `(.L_x_4191) ;  /* 0x0000000000107947 */ /* 0x000fec0003800000 */
.L_x_4190:
[----:B------:R-:W-:-:S13]  /*4410*/  ISETP.NE.AND P0, PT, R5, 0x1, PT ;  /* 0x000000010500780c */ /* 0x000fda0003f05270 */
[----:B0-----:R-:W0:Y:S02]  /*4420*/  @P0 LDC.64 R6, c[0x0][0x9e8] ;  /* 0x00027a00ff060b82 */ /* 0x001e240000000a00 */
[----:B0-----:R-:W-:-:S05]  /*4430*/  @P0 IMAD.HI.U32 R6, R79, R6, RZ ;  /* 0x000000064f060227 */ /* 0x001fca00078e00ff */
[----:B------:R-:W-:-:S07]  /*4440*/  @P0 SHF.R.U32.HI R79, RZ, R7, R6 ;  /* 0x00000007ff4f0219 */ /* 0x000fce0000011606 */
.L_x_4191:
[----:B------:R-:W-:-:S05]  /*4450*/  IMAD R79, R79, R5, RZ ;  /* 0x000000054f4f7224 */ /* 0x000fca00078e02ff */
[----:B------:R-:W-:-:S13]  /*4460*/  R2UR UR5, R79 ;  /* 0x000000004f0572ca */ /* 0x000fda00000e0000 */
[----:B------:R-:W-:-:S04]  /*4470*/  UISETP.LT.AND UP0, UPT, UR4, UR5, UPT ;  /* 0x000000050400728c */ /* 0x000fc8000bf01270 */
[----:B------:R-:W-:-:S12]  /*4480*/  USEL UR4, UR4, UR5, !UP0 ;  /* 0x0000000504047287 */ /* 0x000fd8000c000000 */
.L_x_4189:
        /* <DEDUP_REMOVED lines=22> */
[----:B------:R-:W-:Y:S01]  /*45f0*/  ISETP.GT.AND P1, PT, R2, UR6, PT ;  /* 0x0000000602007c0c */ /* 0x000fe2000bf24270 */
[----:B------:R-:W-:Y:S01]  /*4600*/  IMAD.U32 R192, RZ, RZ, UR6 ;  /* 0x00000006ffc07e24 */ /* 0x000fe2000f8e00ff */
        /* <DEDUP_REMOVED lines=31> */
[----:B0-----:R-:W-:Y:S01]  /*4800*/  CS2R R6, SRZ ;  /* 0x0000000000067805 */ /* 0x001fe2000001ff00 */
[----:B------:R-:W-:Y:S01]  /*4810*/  IMAD.MOV.U32 R24, RZ, RZ, RZ ;  /* 0x000000ffff187224 */ /* 0x000fe200078e00ff */
[----:B------:R-:W-:Y:S01]  /*4820*/  CS2R R4, SRZ ;  /* 0x0000000000047805 */ /* 0x000fe2000001ff00 */
[----:B------:R-:W-:Y:S01]  /*4830*/  IMAD.MOV.U32 R36, RZ, RZ, RZ ;  /* 0x000000ffff247224 */ /* 0x000fe200078e00ff */
[----:B------:R-:W-:Y:S06]  /*4840*/  @!P1 BRA `(.L_x_4192) ;  /* 0x0000014c00309947 */ /* 0x000fec0003800000 */
[----:B------:R-:W0:Y:S01]  /*4850*/  SHFL.IDX PT, R0, R236, RZ, 0x1f ;  /* 0x00001fffec007589 */ /* 0x000e2200000e0000 */
[----:B------:R-:W-:-:S13]  /*4860*/  R2UR UR6, R234 ;  /* 0x00000000ea0672ca */ /* 0x000fda00000e0000 */
[----:B------:R-:W-:-:S06]  /*4870*/  ULOP3.LUT UP0, URZ, UR6, 0x1bf, URZ, 0xc0, !UPT ;  /* 0x000001bf063f7892 */ /* 0x000fcc000f80c03f */
[----:B------:R-:W-:Y:S02]  /*4880*/  PLOP3.LUT P0, PT, PT, PT, UP0, 0x80, 0x0 ;  /* 0x000000000000781c */ /* 0x000fe40003f0f008 */
[----:B0-----:R-:W-:-:S13]  /*4890*/  R2UR UR4, R0 ;  /* 0x00000000000472ca */ /* 0x001fda00000e0000 */
        /* <DEDUP_REMOVED lines=23> */
.L_x_4193:
[----:B------:R-:W-:Y:S02]  /*4a10*/  ULDC UR4, c[0x0][0x3d4] ;  /* 0x0000f50000047ab9 */ /* 0x000fe40000000800 */
[----:B------:R-:W-:-:S13]  /*4a20*/  ISETP.LT.AND P0, PT, RZ, UR4, PT ;  /* 0x00000004ff007c0c */ /* 0x000fda000bf01270 */
[----:B------:R-:W-:Y:S05]  /*4a30*/  @P0 BRA `(.L_x_4194) ;  /* 0x0000000000440947 */ /* 0x000fea0003800000 */
[----:B------:R-:W-:Y:S01]  /*4a40*/  R2UR UR5, R221 ;  /* 0x00000000dd0572ca */ /* 0x000fe200000e0000 */
[----:B------:R-:W-:-:S12]  /*4a50*/  IMAD.U32 R3, RZ, RZ, UR37 ;  /* 0x00000025ff037e24 */ /* 0x000fd8000f8e00ff */
[----:B------:R-:W-:-:S04]  /*4a60*/  ULEA.HI UR4, UR5, UR5, URZ, 0x1 ;  /* 0x0000000505047291 */ /* 0x000fc8000f8f083f */
[----:B------:R-:W-:-:S04]  /*4a70*/  ULOP3.LUT UR4, UR4, 0xfffffffe, URZ, 0xc0, !UPT ;  /* 0xfffffffe04047892 */ /* 0x000fc8000f8ec03f */
[----:B------:R-:W-:-:S06]  /*4a80*/  UIADD3 UR4, UR5, -UR4, URZ ;  /* 0x8000000405047290 */ /* 0x000fcc000fffe03f */
[----:B------:R-:W-:-:S05]  /*4a90*/  IMAD.U32 R0, RZ, RZ, UR4 ;  /* 0x00000004ff007e24 */ /* 0x000fca000f8e00ff */
[----:B------:R-:W-:-:S04]  /*4aa0*/  SHF.L.U32 R0, R0, 0x1f, RZ ;  /* 0x0000001f00007819 */ /* 0x000fc800000006ff */
[----:B------:R0:W1:Y:S03]  /*4ab0*/  SYNCS.PHASECHK.TRANS64.TRYWAIT P0, [R3+URZ+0x30800], R0 ;  /* 0x03080000030075a7 */ /* 0x000066000800017f */
[----:B-1----:R-:W-:Y:S05]  /*4ac0*/  @!P0 NANOSLEEP.SYNCS 0x989680 ;  /* 0x009896800000895d */ /* 0x002fea0003900000 */
[----:B------:R-:W1:Y:S02]  /*4ad0*/  @!P0 SYNCS.PHASECHK.TRANS64 P0, [R3+URZ+0x30800], R0 ;  /* 0x03080000030085a7 */ /* 0x000e64000800007f */
[----:B-1----:R-:W-:Y:S05]  /*4ae0*/  @P0 BRA `(.L_x_4195) ;  /* 0x00000074001c0947 */ /* 0x002fea0003800000 */
.L_x_4196:
[----:B0-----:R-:W-:-:S04]  /*4af0*/  IMAD.U32 R3, RZ, RZ, UR37 ;  /* 0x00000025ff037e24 */ /* 0x001fc8000f8e00ff */
[----:B------:R0:W1:Y:S03]  /*4b00*/  SYNCS.PHASECHK.TRANS64.TRYWAIT P0, [R3+URZ+0x30800], R0 ;  /* 0x03080000030075a7 */ /* 0x000066000800017f */
[----:B-1----:R-:W-:Y:S05]  /*4b10*/  @!P0 NANOSLEEP.SYNCS 0x989680 ;  /* 0x009896800000895d */ /* 0x002fea0003900000 */
[----:B------:R-:W1:Y:S02]  /*4b20*/  @!P0 SYNCS.PHASECHK.TRANS64 P0, [R3+URZ+0x30800], R0 ;  /* 0x03080000030085a7 */ /* 0x000e64000800007f */
[----:B-1----:R-:W-:Y:S05]  /*4b30*/  @!P0 BRA `(.L_x_4196) ;  /* 0xfffffffc00ec8947 */ /* 0x002fea000383ffff */
[----:B------:R-:W-:Y:S05]  /*4b40*/  BRA `(.L_x_4195) ;  /* 0x0000007400047947 */ /* 0x000fea0003800000 */
.L_x_4194:
[----:B------:R-:W0:Y:S01]  /*4b50*/  LDC.64 R68, c[0x0][0x3d8] ;  /* 0x0000f600ff447b82 */ /* 0x000e220000000a00 */
[----:B------:R-:W-:Y:S01]  /*4b60*/  USHF.R.S32.HI UR4, URZ, 0x1f, UR44 ;  /* 0x0000001f3f047899 */ /* 0x000fe2000801142c */
[--C-:B------:R-:W-:Y:S01]  /*4b70*/  SHF.R.S32.HI R5, RZ, 0x1f, R198.reuse ;  /* 0x0000001fff057819 */ /* 0x100fe200000114c6 */
[----:B------:R-:W-:Y:S01]  /*4b80*/  IMAD.MOV.U32 R4, RZ, RZ, R198 ;  /* 0x000000ffff047224 */ /* 0x000fe200078e00c6 */
[----:B------:R-:W-:Y:S02]  /*4b90*/  SHF.R.S32.HI R3, RZ, 0x1f, R18 ;  /* 0x0000001fff037819 */ /* 0x000fe40000011412 */
[----:B------:R-:W-:Y:S02]  /*4ba0*/  R2UR UR5, R234 ;  /* 0x00000000ea0572ca */ /* 0x000fe400000e0000 */
[----:B------:R-:W1:Y:S01]  /*4bb0*/  LDC.64 R10, c[0x0][0x3e8] ;  /* 0x0000fa00ff0a7b82 */ /* 0x000e620000000a00 */
[----:B------:R-:W-:-:S10]  /*4bc0*/  SHF.R.S32.HI R9, RZ, 0x1f, R19 ;  /* 0x0000001fff097819 */ /* 0x000fd40000011413 */
[----:B------:R-:W-:Y:S01]  /*4bd0*/  ULOP3.LUT UP0, URZ, UR5, 0x3ff, URZ, 0xc0, !UPT ;  /* 0x000003ff053f7892 */ /* 0x000fe2000f80c03f */
[C---:B0-----:R-:W-:Y:S02]  /*4be0*/  IMAD R0, R68.reuse, UR4, RZ ;  /* 0x0000000444007c24 */ /* 0x041fe4000f8e02ff */
[----:B------:R-:W-:Y:S02]  /*4bf0*/  IMAD R8, R3, R68, RZ ;  /* 0x0000004403087224 */ /* 0x000fe400078e02ff */
[----:B------:R-:W-:-:S04]  /*4c00*/  IMAD.WIDE.U32 R72, R68, UR44, RZ ;  /* 0x0000002c44487c25 */ /* 0x000fc8000f8e00ff */
[----:B------:R-:W-:Y:S02]  /*4c10*/  IMAD R77, R69, UR44, R0 ;  /* 0x0000002c454d7c24 */ /* 0x000fe4000f8e0200 */
[----:B------:R-:W-:-:S04]  /*4c20*/  IMAD.WIDE.U32 R6, R18, R68, R4 ;  /* 0x0000004412067225 */ /* 0x000fc800078e0004 */
[----:B------:R-:W-:Y:S01]  /*4c30*/  IMAD R80, R18, R69, R8 ;  /* 0x0000004512507224 */ /* 0x000fe200078e0208 */
[----:B------:R-:W-:Y:S01]  /*4c40*/  IADD3 R81, P0, R6, R72, RZ ;  /* 0x0000004806517210 */ /* 0x000fe20007f1e0ff */
[----:B------:R-:W-:Y:S01]  /*4c50*/  IMAD.IADD R77, R77, 0x1, R73 ;  /* 0x000000014d4d7824 */ /* 0x000fe200078e0249 */
[----:B------:R-:W-:Y:S01]  /*4c60*/  SHF.L.U64.HI R69, R68, 0x6, R69 ;  /* 0x0000000644457819 */ /* 0x000fe20000010245 */
[----:B------:R-:W-:Y:S02]  /*4c70*/  IMAD.MOV.U32 R8, RZ, RZ, R19 ;  /* 0x000000ffff087224 */ /* 0x000fe400078e0013 */
[----:B-1----:R-:W-:Y:S01]  /*4c80*/  IMAD R0, R10, UR4, RZ ;  /* 0x000000040a007c24 */ /* 0x002fe2000f8e02ff */
[----:B------:R-:W-:Y:S01]  /*4c90*/  IADD3.X R76, R77, R7, R80, P0, !PT ;  /* 0x000000074d4c7210 */ /* 0x000fe200007fe450 */
[----:B------:R-:W-:-:S04]  /*4ca0*/  IMAD.WIDE.U32 R6, R18, R68, R8 ;  /* 0x0000004412067225 */ /* 0x000fc800078e0008 */
[----:B------:R-:W-:Y:S01]  /*4cb0*/  IMAD R3, R3, R10, RZ ;  /* 0x0000000a03037224 */ /* 0x000fe200078e02ff */
[----:B------:R-:W-:Y:S01]  /*4cc0*/  IADD3 R85, P1, R6, R72, RZ ;  /* 0x0000004806557210 */ /* 0x000fe20007f3e0ff */
[----:B------:R-:W-:-:S03]  /*4cd0*/  IMAD.WIDE.U32 R70, R10, UR44, RZ ;  /* 0x0000002c0a467c25 */ /* 0x000fc6000f8e00ff */
[----:B------:R-:W-:Y:S01]  /*4ce0*/  IADD3.X R80, R77, R80, R7, P1, !PT ;  /* 0x000000504d507210 */ /* 0x000fe20000ffe407 */
[----:B------:R-:W-:Y:S01]  /*4cf0*/  IMAD R79, R11, UR44, R0 ;  /* 0x0000002c0b4f7c24 */ /* 0x000fe2000f8e0200 */
[----:B------:R-:W-:Y:S01]  /*4d00*/  PLOP3.LUT P1, PT, PT, PT, UP0, 0x80, 0x0 ;  /* 0x000000000000781c */ /* 0x000fe20003f2f008 */
[----:B------:R-:W-:-:S04]  /*4d10*/  IMAD.WIDE.U32 R4, R18, R10, R4 ;  /* 0x0000000a12047225 */ /* 0x000fc800078e0004 */
[----:B------:R-:W-:Y:S01]  /*4d20*/  IMAD.WIDE.U32 R8, R18, R10, R8 ;  /* 0x0000000a12087225 */ /* 0x000fe200078e0008 */
[----:B------:R-:W-:-:S03]  /*4d30*/  IADD3 R78, P0, R4, R70, RZ ;  /* 0x00000046044e7210 */ /* 0x000fc60007f1e0ff */
[----:B------:R-:W-:Y:S01]  /*4d40*/  IMAD R3, R18, R11, R3 ;  /* 0x0000000b12037224 */ /* 0x000fe200078e0203 */
[----:B------:R-:W-:Y:S01]  /*4d50*/  IADD3 R82, P2, R8, R70, RZ ;  /* 0x0000004608527210 */ /* 0x000fe20007f5e0ff */
[----:B------:R-:W-:Y:S02]  /*4d60*/  IMAD.IADD R79, R79, 0x1, R71 ;  /* 0x000000014f4f7824 */ /* 0x000fe400078e0247 */
[----:B------:R-:W-:Y:S01]  /*4d70*/  IMAD.SHL.U32 R74, R68, 0x40, RZ ;  /* 0x00000040444a7824 */ /* 0x000fe200078e00ff */
[C---:B------:R-:W-:Y:S01]  /*4d80*/  SHF.L.U64.HI R68, R10.reuse, 0x6, R11 ;  /* 0x000000060a447819 */ /* 0x040fe2000001020b */
[----:B------:R-:W-:Y:S01]  /*4d90*/  IMAD.SHL.U32 R75, R10, 0x40, RZ ;  /* 0x000000400a4b7824 */ /* 0x000fe200078e00ff */
[C---:B------:R-:W-:Y:S02]  /*4da0*/  IADD3.X R83, R79.reuse, R5, R3, P0, !PT ;  /* 0x000000054f537210 */ /* 0x040fe400007fe403 */
        /* <DEDUP_REMOVED lines=18> */
.L_x_4197:
[----:B------:R-:W0:Y:S01]  /*4ed0*/  LDC.64 R14, c[0x0][0x3d8] ;  /* 0x0000f600ff0e7b82 */ /* 0x000e220000000a00 */
[----:B------:R-:W-:Y:S01]  /*4ee0*/  SHF.R.S32.HI R3, RZ, 0x1f, R193 ;  /* 0x0000001fff037819 */ /* 0x000fe200000114c1 */
[----:B------:R-:W-:Y:S01]  /*4ef0*/  ULDC.U8 UR4, c[0x0][0x3f0] ;  /* 0x0000fc0000047ab9 */ /* 0x000fe20000000000 */
[----:B------:R-:W-:Y:S01]  /*4f00*/  BSSY B0, `(.L_x_4198) ;  /* 0x00006fd000007945 */ /* 0x000fe20003800000 */
[----:B------:R-:W-:-:S04]  /*4f10*/  ISETP.NE.AND P0, PT, RZ, UR4, PT ;  /* 0x00000004ff007c0c */ /* 0x000fc8000bf05270 */
        /* <DEDUP_REMOVED lines=14> */
[----:B------:R-:W-:Y:S01]  /*5000*/  SHF.L.U64.HI R86, R6, 0x7, R3 ;  /* 0x0000000706567819 */ /* 0x000fe20000010203 */
[----:B------:R-:W-:Y:S06]  /*5010*/  @!P0 BRA `(.L_x_4199) ;  /* 0x0000003400d88947 */ /* 0x000fec0003800000 */
[----:B------:R-:W0:Y:S01]  /*5020*/  LDC R80, c[0x0][0x428] ;  /* 0x00010a00ff507b82 */ /* 0x000e220000000800 */
        /* <DEDUP_REMOVED lines=17> */
[----:B------:R-:W-:Y:S01]  /*5140*/  VIADD R5, R198, 0x10 ;  /* 0x00000010c6057836 */ /* 0x000fe20000000000 */
[----:B------:R-:W-:Y:S01]  /*5150*/  ULDC.64 UR6, c[0x0][0x3c8] ;  /* 0x0000f20000067ab9 */ /* 0x000fe20000000a00 */
[----:B------:R-:W-:Y:S01]  /*5160*/  ULDC UR4, c[0x0][0x3d4] ;  /* 0x0000f50000047ab9 */ /* 0x000fe20000000800 */
[----:B------:R-:W-:Y:S01]  /*5170*/  LEA R4, P3, R0, UR6, 0x1 ;  /* 0x0000000600047c11 */ /* 0x000fe2000f8608ff */
[----:B------:R-:W-:Y:S01]  /*5180*/  IMAD.X R3, R89, 0x1, R76, P1 ;  /* 0x0000000159037824 */ /* 0x000fe200008e064c */
[----:B------:R-:W-:Y:S01]  /*5190*/  ISETP.GE.AND P1, PT, R5, UR4, PT ;  /* 0x0000000405007c0c */ /* 0x000fe2000bf26270 */
[C---:B------:R-:W-:Y:S01]  /*51a0*/  VIADD R6, R198.reuse, 0x20 ;  /* 0x00000020c6067836 */ /* 0x040fe20000000000 */
[----:B------:R-:W-:Y:S01]  /*51b0*/  CS2R R66, SRZ ;  /* 0x0000000000427805 */ /* 0x000fe2000001ff00 */
[----:B------:R-:W-:Y:S01]  /*51c0*/  VIADD R7, R198, 0x30 ;  /* 0x00000030c6077836 */ /* 0x000fe20000000000 */
[----:B------:R-:W-:Y:S01]  /*51d0*/  LEA.HI.X R5, R0, UR7, R3, 0x1, P3 ;  /* 0x0000000700057c11 */ /* 0x000fe200098f0c03 */
[----:B------:R-:W-:Y:S01]  /*51e0*/  ULDC.64 UR6, c[0x0][0x3e0] ;  /* 0x0000f80000067ab9 */ /* 0x000fe20000000a00 */
[----:B------:R-:W-:Y:S01]  /*51f0*/  IADD3 R0, P4, R91, R78, RZ ;  /* 0x0000004e5b007210 */ /* 0x000fe20007f9e0ff */
[----:B------:R-:W-:Y:S01]  /*5200*/  VIADD R10, R198, 0x40 ;  /* 0x00000040c60a7836 */ /* 0x000fe20000000000 */
[----:B------:R-:W-:Y:S01]  /*5210*/  ISETP.GE.AND P2, PT, R6, UR4, PT ;  /* 0x0000000406007c0c */ /* 0x000fe2000bf46270 */
[----:B------:R-:W-:Y:S01]  /*5220*/  VIADD R20, R198, 0x50 ;  /* 0x00000050c6147836 */ /* 0x000fe20000000000 */
[----:B------:R-:W-:Y:S01]  /*5230*/  LEA R6, P6, R0, UR6, 0x1 ;  /* 0x0000000600067c11 */ /* 0x000fe2000f8c08ff */
[----:B------:R-:W-:Y:S01]  /*5240*/  IMAD.X R3, R86, 0x1, R83, P4 ;  /* 0x0000000156037824 */ /* 0x000fe200020e0653 */
[----:B------:R-:W-:-:S02]  /*5250*/  ISETP.GE.AND P4, PT, R7, UR4, PT ;  /* 0x0000000407007c0c */ /* 0x000fc4000bf86270 */
[----:B------:R-:W-:Y:S02]  /*5260*/  CS2R R62, SRZ ;  /* 0x00000000003e7805 */ /* 0x000fe4000001ff00 */
[----:B------:R-:W-:Y:S02]  /*5270*/  ISETP.GE.AND P3, PT, R198, UR4, PT ;  /* 0x00000004c6007c0c */ /* 0x000fe4000bf66270 */
[----:B------:R-:W-:Y:S02]  /*5280*/  CS2R R58, SRZ ;  /* 0x00000000003a7805 */ /* 0x000fe4000001ff00 */
[----:B------:R-:W-:Y:S02]  /*5290*/  LEA.HI.X R7, R0, UR7, R3, 0x1, P6 ;  /* 0x0000000700077c11 */ /* 0x000fe4000b0f0c03 */
[----:B------:R-:W-:Y:S02]  /*52a0*/  CS2R R54, SRZ ;  /* 0x0000000000367805 */ /* 0x000fe4000001ff00 */
[----:B------:R-:W-:-:S02]  /*52b0*/  ISETP.GE.AND P5, PT, R10, UR4, PT ;  /* 0x000000040a007c0c */ /* 0x000fc4000bfa6270 */
[----:B------:R-:W-:Y:S02]  /*52c0*/  CS2R R50, SRZ ;  /* 0x0000000000327805 */ /* 0x000fe4000001ff00 */
[----:B------:R-:W-:Y:S02]  /*52d0*/  ISETP.GE.AND P6, PT, R20, UR4, PT ;  /* 0x0000000414007c0c */ /* 0x000fe4000bfc6270 */
[----:B------:R-:W-:Y:S02]  /*52e0*/  CS2R R46, SRZ ;  /* 0x00000000002e7805 */ /* 0x000fe4000001ff00 */
[----:B------:R-:W-:Y:S02]  /*52f0*/  CS2R R64, SRZ ;  /* 0x0000000000407805 */ /* 0x000fe4000001ff00 */
[----:B------:R-:W-:Y:S02]  /*5300*/  CS2R R60, SRZ ;  /* 0x00000000003c7805 */ /* 0x000fe4000001ff00 */
        /* <DEDUP_REMOVED lines=16> */
.L_x_4201:
[----:B------:R-:W-:Y:S05]  /*5410*/  BSYNC B1 ;  /* 0x0000000000017941 */ /* 0x000fea0003800000 */
.L_x_4200:
[----:B------:R-:W-:Y:S01]  /*5420*/  ISETP.GE.AND P1, PT, R212, R11, PT ;  /* 0x0000000bd400720c */ /* 0x000fe20003f26270 */
[----:B------:R-:W-:Y:S01]  /*5430*/  BSSY B1, `(.L_x_4202) ;  /* 0x000003c000017945 */ /* 0x000fe20003800000 */
[----:B------:R-:W-:Y:S02]  /*5440*/  LOP3.LUT R3, R218, 0x18, R19, 0xf8, !PT ;  /* 0x00000018da037812 */ /* 0x000fe400078ef813 */
        /* <DEDUP_REMOVED lines=12> */
[----:B------:R-:W-:Y:S01]  /*5510*/  IADD3 R75, P4, P5, R78, R75, R91 ;  /* 0x0000004b4e4b7210 */ /* 0x000fe20007d9e05b */
[C---:B------:R-:W-:Y:S01]  /*5520*/  VIADD R0, R198.reuse, 0x10 ;  /* 0x00000010c6007836 */ /* 0x040fe20000000000 */
[----:B------:R-:W-:Y:S01]  /*5530*/  IADD3 R74, P2, P3, R81, R74, R84 ;  /* 0x0000004a514a7210 */ /* 0x000fe20007b5e054 */
[C---:B-1----:R-:W-:Y:S01]  /*5540*/  VIADD R4, R198.reuse, 0x20 ;  /* 0x00000020c6047836 */ /* 0x042fe20000000000 */
[----:B------:R-:W-:Y:S01]  /*5550*/  ULDC UR4, c[0x0][0x3d4] ;  /* 0x0000f50000047ab9 */ /* 0x000fe20000000800 */
[----:B------:R-:W-:Y:S01]  /*5560*/  IADD3.X R68, R83, R68, R86, P4, P5 ;  /* 0x0000004453447210 */ /* 0x000fe200027ea456 */
[----:B------:R-:W-:Y:S01]  /*5570*/  ULDC.64 UR6, c[0x0][0x3c8] ;  /* 0x0000f20000067ab9 */ /* 0x000fe20000000a00 */
[----:B------:R-:W-:Y:S01]  /*5580*/  ISETP.GE.AND P5, PT, R198, UR4, PT ;  /* 0x00000004c6007c0c */ /* 0x000fe2000bfa6270 */
[----:B------:R-:W-:Y:S01]  /*5590*/  ULDC.64 UR8, c[0x0][0x3e0] ;  /* 0x0000f80000087ab9 */ /* 0x000fe20000000a00 */
[----:B------:R-:W-:Y:S02]  /*55a0*/  IADD3.X R69, R76, R69, R89, P2, P3 ;  /* 0x000000454c457210 */ /* 0x000fe400017e6459 */
[----:B------:R-:W-:-:S02]  /*55b0*/  CS2R R42, SRZ ;  /* 0x00000000002a7805 */ /* 0x000fc4000001ff00 */
[----:B------:R-:W-:Y:S01]  /*55c0*/  ISETP.GE.AND P2, PT, R0, UR4, PT ;  /* 0x0000000400007c0c */ /* 0x000fe2000bf46270 */
[----:B------:R-:W-:Y:S01]  /*55d0*/  VIADD R0, R198, 0x30 ;  /* 0x00000030c6007836 */ /* 0x000fe20000000000 */
[----:B------:R-:W-:Y:S02]  /*55e0*/  ISETP.GE.AND P4, PT, R4, UR4, PT ;  /* 0x0000000404007c0c */ /* 0x000fe4000bf86270 */
[----:B------:R-:W-:Y:S02]  /*55f0*/  CS2R R40, SRZ ;  /* 0x0000000000287805 */ /* 0x000fe4000001ff00 */
[----:B------:R-:W-:Y:S01]  /*5600*/  LEA R4, P3, R74, UR6, 0x1 ;  /* 0x000000064a047c11 */ /* 0x000fe2000f8608ff */
[----:B------:R-:W-:Y:S01]  /*5610*/  VIADD R8, R198, 0x40 ;  /* 0x00000040c6087836 */ /* 0x000fe20000000000 */
[----:B------:R-:W-:Y:S02]  /*5620*/  LEA R6, P6, R75, UR8, 0x1 ;  /* 0x000000084b067c11 */ /* 0x000fe4000f8c08ff */
[----:B------:R-:W-:-:S02]  /*5630*/  LEA.HI.X R5, R74, UR7, R69, 0x1, P3 ;  /* 0x000000074a057c11 */ /* 0x000fc400098f0c45 */
[----:B------:R-:W-:Y:S01]  /*5640*/  ISETP.GE.AND P3, PT, R0, UR4, PT ;  /* 0x0000000400007c0c */ /* 0x000fe2000bf66270 */
[----:B------:R-:W-:Y:S01]  /*5650*/  VIADD R0, R198, 0x50 ;  /* 0x00000050c6007836 */ /* 0x000fe20000000000 */
[----:B------:R-:W-:Y:S01]  /*5660*/  LEA.HI.X R7, R75, UR9, R68, 0x1, P6 ;  /* 0x000000094b077c11 */ /* 0x000fe2000b0f0c44 */
        /* <DEDUP_REMOVED lines=24> */
.L_x_4203:
[----:B------:R-:W-:Y:S05]  /*57f0*/  BSYNC B1 ;  /* 0x0000000000017941 */ /* 0x000fea0003800000 */
.L_x_4202:
[----:B0-----:R-:W-:Y:S01]  /*5800*/  ISETP.NE.AND P2, PT, R80, 0x1, PT ;  /* 0x000000015000780c */ /* 0x001fe20003f45270 */
[----:B-12--5:R-:W-:Y:S01]  /*5810*/  IMAD.MOV.U32 R5, RZ, RZ, R50 ;  /* 0x000000ffff057224 */ /* 0x026fe200078e0032 */
[----:B------:R-:W-:Y:S01]  /*5820*/  LOP3.LUT R0, R3, R220, RZ, 0x3c, !PT ;  /* 0x000000dc03007212 */ /* 0x000fe200078e3cff */
[----:B------:R-:W-:Y:S01]  /*5830*/  IMAD.MOV.U32 R4, RZ, RZ, R47 ;  /* 0x000000ffff047224 */ /* 0x000fe200078e002f */
[----:B------:R-:W-:Y:S01]  /*5840*/  LOP3.LUT P3, RZ, R227, 0x4, RZ, 0xc0, !PT ;  /* 0x00000004e3ff7812 */ /* 0x000fe2000786c0ff */
[----:B------:R-:W-:Y:S01]  /*5850*/  IMAD.MOV.U32 R3, RZ, RZ, R46 ;  /* 0x000000ffff037224 */ /* 0x000fe200078e002e */
[----:B------:R-:W-:Y:S01]  /*5860*/  PRMT R82, R5, 0x7610, R82 ;  /* 0x0000761005527816 */ /* 0x000fe20000000052 */
[----:B------:R-:W-:Y:S01]  /*5870*/  IMAD R0, R219, 0x200, R0 ;  /* 0x00000200db007824 */ /* 0x000fe200078e0200 */
[----:B------:R-:W-:Y:S01]  /*5880*/  PRMT R75, R4, 0x7610, R75 ;  /* 0x00007610044b7816 */ /* 0x000fe2000000004b */
[----:B------:R-:W-:Y:S01]  /*5890*/  IMAD.MOV.U32 R4, RZ, RZ, R51 ;  /* 0x000000ffff047224 */ /* 0x000fe200078e0033 */
[----:B------:R-:W-:Y:S01]  /*58a0*/  PRMT R74, R3, 0x7610, R74 ;  /* 0x00007610034a7816 */ /* 0x000fe2000000004a */
[----:B------:R-:W-:Y:S01]  /*58b0*/  IMAD R3, R193, 0x80, R18 ;  /* 0x00000080c1037824 */ /* 0x000fe200078e0212 */
[----:B------:R-:W-:Y:S01]  /*58c0*/  LEA R68, R0, UR37, 0x1 ;  /* 0x0000002500447c11 */ /* 0x000fe2000f8e08ff */
[----:B------:R-:W0:Y:S01]  /*58d0*/  @P2 LDC R5, c[0x0][0x430] ;  /* 0x00010c00ff052b82 */ /* 0x000e220000000800 */
[----:B------:R-:W-:Y:S01]  /*58e0*/  PRMT R83, R4, 0x7610, R83 ;  /* 0x0000761004537816 */ /* 0x000fe20000000053 */
[----:B------:R-:W-:Y:S01]  /*58f0*/  IMAD R3, R222, 0x40, R3 ;  /* 0x00000040de037824 */ /* 0x000fe200078e0203 */
[----:B------:R-:W-:Y:S01]  /*5900*/  ULDC.64 UR4, c[0x0][0x3c8] ;  /* 0x0000f20000047ab9 */ /* 0x000fe20000000a00 */
[----:B------:R-:W-:Y:S01]  /*5910*/  VIADD R6, R68, 0x12400 ;  /* 0x0001240044067836 */ /* 0x000fe20000000000 */
[----:B------:R-:W-:Y:S01]  /*5920*/  ULDC.64 UR6, c[0x0][0x3e0] ;  /* 0x0000f80000067ab9 */ /* 0x000fe20000000a00 */
[----:B------:R-:W-:-:S02]  /*5930*/  IMAD.MOV.U32 R4, RZ, RZ, R58 ;  /* 0x000000ffff047224 */ /* 0x000fc400078e003a */
[----:B------:R-:W1:Y:S01]  /*5940*/  @P2 LDC R0, c[0x0][0x42c] ;  /* 0x00010b00ff002b82 */ /* 0x000e620000000800 */
[----:B------:R-:W-:Y:S02]  /*5950*/  VIADD R10, R68, 0x12440 ;  /* 0x00012440440a7836 */ /* 0x000fe40000000000 */
[----:B------:R-:W-:Y:S01]  /*5960*/  @P3 VIADD R10, R6, 0xffffffc0 ;  /* 0xffffffc0060a3836 */ /* 0x000fe20000000000 */
[----:B------:R-:W-:Y:S01]  /*5970*/  PRMT R98, R4, 0x7610, R98 ;  /* 0x0000761004627816 */ /* 0x000fe20000000062 */
[----:B------:R-:W-:Y:S02]  /*5980*/  IMAD.MOV.U32 R6, RZ, RZ, R54 ;  /* 0x000000ffff067224 */ /* 0x000fe400078e0036 */
        /* <DEDUP_REMOVED lines=14> */
[----:B------:R-:W-:Y:S02]  /*5a70*/  IMAD.MOV.U32 R7, RZ, RZ, R44 ;  /* 0x000000ffff077224 */ /* 0x000fe400078e002c */
[----:B-1----:R-:W-:Y:S01]  /*5a80*/  @P2 IMAD.HI.U32 R0, R3, R0, RZ ;  /* 0x0000000003002227 */ /* 0x002fe200078e00ff */
[----:B------:R-:W-:Y:S02]  /*5a90*/  PRMT R106, R6, 0x7610, R106 ;  /* 0x00007610066a7816 */ /* 0x000fe4000000006a */
[----:B------:R-:W-:Y:S01]  /*5aa0*/  PRMT R80, R7, 0x7610, R80 ;  /* 0x0000761007507816 */ /* 0x000fe20000000050 */
[----:B------:R-:W-:Y:S01]  /*5ab0*/  IMAD.MOV.U32 R11, RZ, RZ, R63 ;  /* 0x000000ffff0b7224 */ /* 0x000fe200078e003f */
[----:B0-----:R-:W-:Y:S01]  /*5ac0*/  @P2 SHF.R.U32.HI R3, RZ, R5, R0 ;  /* 0x00000005ff032219 */ /* 0x001fe20000011600 */
[----:B------:R-:W-:Y:S02]  /*5ad0*/  IMAD.MOV.U32 R0, RZ, RZ, R48 ;  /* 0x000000ffff007224 */ /* 0x000fe400078e0030 */
[----:B------:R-:W-:Y:S01]  /*5ae0*/  IMAD.MOV.U32 R6, RZ, RZ, R52 ;  /* 0x000000ffff067224 */ /* 0x000fe200078e0034 */
[----:B------:R-:W-:Y:S01]  /*5af0*/  SHF.R.S32.HI R5, RZ, 0x1f, R3 ;  /* 0x0000001fff057819 */ /* 0x000fe20000011403 */
[----:B------:R-:W-:Y:S01]  /*5b00*/  IMAD.WIDE.U32 R72, R3, R14, R72 ;  /* 0x0000000e03487225 */ /* 0x000fe200078e0048 */
[----:B------:R-:W-:-:S02]  /*5b10*/  PRMT R88, R0, 0x7610, R88 ;  /* 0x0000761000587816 */ /* 0x000fc40000000058 */
[----:B------:R-:W-:Y:S01]  /*5b20*/  PRMT R103, R11, 0x7610, R103 ;  /* 0x000076100b677816 */ /* 0x000fe20000000067 */
[C---:B------:R-:W-:Y:S01]  /*5b30*/  IMAD R0, R5.reuse, R14, RZ ;  /* 0x0000000e05007224 */ /* 0x040fe200078e02ff */
[----:B------:R-:W-:Y:S01]  /*5b40*/  PRMT R96, R6, 0x7610, R96 ;  /* 0x0000761006607816 */ /* 0x000fe20000000060 */
[-C--:B------:R-:W-:Y:S02]  /*5b50*/  IMAD R4, R5, R12.reuse, RZ ;  /* 0x0000000c05047224 */ /* 0x080fe400078e02ff */
[----:B------:R-:W-:-:S04]  /*5b60*/  IMAD.WIDE.U32 R70, R3, R12, R70 ;  /* 0x0000000c03467225 */ /* 0x000fc800078e0046 */
[C---:B------:R-:W-:Y:S01]  /*5b70*/  IMAD R5, R3.reuse, R15, R0 ;  /* 0x0000000f03057224 */ /* 0x040fe200078e0200 */
[----:B------:R-:W-:Y:S01]  /*5b80*/  LEA R0, P3, R70, UR6, 0x1 ;  /* 0x0000000646007c11 */ /* 0x000fe2000f8608ff */
[----:B------:R-:W-:Y:S01]  /*5b90*/  IMAD R3, R3, R13, R4 ;  /* 0x0000000d03037224 */ /* 0x000fe200078e0204 */
[C---:B------:R-:W-:Y:S01]  /*5ba0*/  LEA R4, P2, R72.reuse, UR4, 0x1 ;  /* 0x0000000448047c11 */ /* 0x040fe2000f8408ff */
        /* <DEDUP_REMOVED lines=10> */
[----:B------:R-:W-:-:S02]  /*5c50*/  PRMT R81, R11, 0x7610, R81 ;  /* 0x000076100b517816 */ /* 0x000fc40000000051 */
[----:B------:R-:W-:Y:S02]  /*5c60*/  PRMT R101, R6, 0x7610, R101 ;  /* 0x0000761006657816 */ /* 0x000fe40000000065 */
[----:B------:R-:W-:Y:S01]  /*5c70*/  PRMT R100, R7, 0x7610, R100 ;  /* 0x0000761007647816 */ /* 0x000fe20000000064 */
[----:B------:R-:W-:Y:S06]  /*5c80*/  BRA.DIV UR4, `(.L_x_4204) ;  /* 0x000001c604b47947 */ /* 0x000fec000b800000 */
.L_x_4475:
[----:B------:R-:W-:-:S03]  /*5c90*/  UMOV UR4, 0xffffffff ;  /* 0xffffffff00047882 */ /* 0x000fc60000000000 */
[----:B------:R-:W-:Y:S05]  /*5ca0*/  BRA.DIV UR4, `(.L_x_4205) ;  /* 0x000001c604cc7947 */ /* 0x000fea000b800000 */
.L_x_4478:
[----:B------:R-:W-:-:S03]  /*5cb0*/  UMOV UR4, 0xffffffff ;  /* 0xffffffff00047882 */ /* 0x000fc60000000000 */
[----:B------:R-:W-:Y:S05]  /*5cc0*/  BRA.DIV UR4, `(.L_x_4206) ;  /* 0x000001c604ec7947 */ /* 0x000fea000b800000 */
.L_x_4481:
[----:B------:R-:W-:-:S03]  /*5cd0*/  UMOV UR4, 0xffffffff ;  /* 0xffffffff00047882 */ /* 0x000fc60000000000 */
[----:B------:R-:W-:Y:S05]  /*5ce0*/  BRA.DIV UR4, `(.L_x_4207) ;  /* 0x000001ca040c7947 */ /* 0x000fea000b800000 */
.L_x_4484:
[----:B------:R-:W-:-:S03]  /*5cf0*/  UMOV UR4, 0xffffffff ;  /* 0xffffffff00047882 */ /* 0x000fc60000000000 */
[----:B------:R-:W-:Y:S05]  /*5d00*/  BRA.DIV UR4, `(.L_x_4208) ;  /* 0x000001ca042c7947 */ /* 0x000fea000b800000 */
.L_x_4487:
[----:B------:R-:W-:-:S03]  /*5d10*/  UMOV UR4, 0xffffffff ;  /* 0xffffffff00047882 */ /* 0x000fc60000000000 */
[----:B------:R-:W-:Y:S05]  /*5d20*/  BRA.DIV UR4, `(.L_x_4209) ;  /* 0x000001ca044c7947 */ /* 0x000fea000b800000 */
.L_x_4490:
[----:B------:R-:W-:-:S03]  /*5d30*/  UMOV UR4, 0xffffffff ;  /* 0xffffffff00047882 */ /* 0x000fc60000000000 */
[----:B------:R-:W-:Y:S05]  /*5d40*/  BRA.DIV UR4, `(.L_x_4210) ;  /* 0x000001ca046c7947 */ /* 0x000fea000b800000 */
.L_x_4493:
[----:B------:R-:W-:-:S03]  /*5d50*/  UMOV UR4, 0xffffffff ;  /* 0xffffffff00047882 */ /* 0x000fc60000000000 */
[----:B------:R-:W-:Y:S05]  /*5d60*/  BRA.DIV UR4, `(.L_x_4211) ;  /* 0x000001ca048c7947 */ /* 0x000fea000b800000 */
.L_x_4496:
[----:B------:R-:W-:Y:S01]  /*5d70*/  R2UR UR5, R221 ;  /* 0x00000000dd0572ca */ /* 0x000fe200000e0000 */
[----:B------:R-:W-:Y:S02]  /*5d80*/  IMAD.MOV.U32 R4, RZ, RZ, R64 ;  /* 0x000000ffff047224 */ /* 0x000fe400078e0040 */
[----:B------:R-:W-:Y:S02]  /*5d90*/  IMAD.MOV.U32 R0, RZ, RZ, R60 ;  /* 0x000000ffff007224 */ /* 0x000fe400078e003c */
[----:B------:R-:W-:Y:S01]  /*5da0*/  IMAD.MOV.U32 R3, RZ, RZ, R61 ;  /* 0x000000ffff037224 */ /* 0x000fe200078e003d */
[----:B------:R-:W-:Y:S01]  /*5db0*/  PRMT R109, R4, 0x7610, R109 ;  /* 0x00007610046d7816 */ /* 0x000fe2000000006d */
[----:B------:R-:W-:Y:S01]  /*5dc0*/  IMAD.MOV.U32 R4, RZ, RZ, R8 ;  /* 0x000000ffff047224 */ /* 0x000fe200078e0008 */
[C---:B------:R-:W-:Y:S01]  /*5dd0*/  PRMT R112, R0.reuse, 0x7610, R112 ;  /* 0x0000761000707816 */ /* 0x040fe20000000070 */
[----:B------:R-:W-:Y:S01]  /*5de0*/  IMAD.MOV.U32 R6, RZ, RZ, R24 ;  /* 0x000000ffff067224 */ /* 0x000fe200078e0018 */
[----:B------:R-:W-:Y:S01]  /*5df0*/  PRMT R0, R0, 0x5410, R3 ;  /* 0x0000541000007816 */ /* 0x000fe20000000003 */
[----:B------:R-:W-:-:S02]  /*5e00*/  IMAD.MOV.U32 R3, RZ, RZ, R65 ;  /* 0x000000ffff037224 */ /* 0x000fc400078e0041 */
[----:B------:R-:W-:Y:S01]  /*5e10*/  ULEA.HI UR4, UR5, UR5, URZ, 0x1 ;  /* 0x0000000505047291 */ /* 0x000fe2000f8f083f */
[----:B------:R-:W-:Y:S01]  /*5e20*/  PRMT R0, R4, 0x7610, R0 ;  /* 0x0000761004007816 */ /* 0x000fe20000000000 */
[----:B------:R-:W-:Y:S01]  /*5e30*/  IMAD.MOV.U32 R5, RZ, RZ, R9 ;  /* 0x000000ffff057224 */ /* 0x000fe200078e0009 */
[----:B------:R-:W-:Y:S01]  /*5e40*/  PRMT R13, R6, 0x7610, R13 ;  /* 0x00007610060d7816 */ /* 0x000fe2000000000d */
[----:B------:R-:W-:Y:S01]  /*5e50*/  ULOP3.LUT UR4, UR4, 0xfffffffe, URZ, 0xc0, !UPT ;  /* 0xfffffffe04047892 */ /* 0x000fe2000f8ec03f */
[----:B------:R-:W-:Y:S02]  /*5e60*/  IMAD.MOV.U32 R6, RZ, RZ, R28 ;  /* 0x000000ffff067224 */ /* 0x000fe400078e001c */
[----:B------:R-:W-:Y:S01]  /*5e70*/  PRMT R3, R5, 0x5410, R3 ;  /* 0x0000541005037816 */ /* 0x000fe20000000003 */
[----:B------:R-:W-:Y:S01]  /*5e80*/  UIADD3 UR4, UR5, -UR4, URZ ;  /* 0x8000000405047290 */ /* 0x000fe2000fffe03f */
[----:B------:R-:W-:Y:S01]  /*5e90*/  IMAD.MOV.U32 R7, RZ, RZ, R29 ;  /* 0x000000ffff077224 */ /* 0x000fe200078e001d */
[----:B------:R-:W-:Y:S01]  /*5ea0*/  PRMT R70, R6, 0x7610, R70 ;  /* 0x0000761006467816 */ /* 0x000fe20000000046 */
[----:B------:R-:W-:-:S02]  /*5eb0*/  IMAD.MOV.U32 R5, RZ, RZ, R25 ;  /* 0x000000ffff057224 */ /* 0x000fc400078e0019 */
[----:B------:R-:W-:Y:S01]  /*5ec0*/  IMAD.MOV.U32 R6, RZ, RZ, R35 ;  /* 0x000000ffff067224 */ /* 0x000fe200078e0023 */
[----:B------:R-:W-:Y:S01]  /*5ed0*/  PRMT R71, R7, 0x7610, R71 ;  /* 0x0000761007477816 */ /* 0x000fe20000000047 */
[----:B------:R-:W-:Y:S01]  /*5ee0*/  IMAD.U32 R4, RZ, RZ, UR4 ;  /* 0x00000004ff047e24 */ /* 0x000fe2000f8e00ff */
[----:B------:R-:W-:Y:S01]  /*5ef0*/  PRMT R14, R5, 0x7610, R14 ;  /* 0x00007610050e7816 */ /* 0x000fe2000000000e */
[----:B------:R-:W-:Y:S01]  /*5f00*/  IMAD.MOV.U32 R7, RZ, RZ, R38 ;  /* 0x000000ffff077224 */ /* 0x000fe200078e0026 */
[----:B------:R-:W-:Y:S01]  /*5f10*/  PRMT R77, R6, 0x7610, R77 ;  /* 0x00007610064d7816 */ /* 0x000fe2000000004d */
[----:B------:R-:W-:Y:S01]  /*5f20*/  IMAD.MOV.U32 R5, RZ, RZ, R34 ;  /* 0x000000ffff057224 */ /* 0x000fe200078e0022 */
[----:B------:R-:W-:Y:S01]  /*5f30*/  SHF.L.U32 R4, R4, 0x1f, RZ ;  /* 0x0000001f04047819 */ /* 0x000fe200000006ff */
[----:B------:R-:W-:Y:S01]  /*5f40*/  IMAD.MOV.U32 R11, RZ, RZ, R39 ;  /* 0x000000ffff0b7224 */ /* 0x000fe200078e0027 */
[----:B------:R-:W-:Y:S01]  /*5f50*/  PRMT R84, R7, 0x7610, R84 ;  /* 0x0000761007547816 */ /* 0x000fe20000000054 */
[----:B------:R-:W-:Y:S01]  /*5f60*/  IMAD.MOV.U32 R6, RZ, RZ, R43 ;  /* 0x000000ffff067224 */ /* 0x000fe200078e002b */
[----:B------:R-:W0:Y:S01]  /*5f70*/  SYNCS.PHASECHK.TRANS64.TRYWAIT P2, [UR37+0x30800], R4 ;  /* 0x03080004ff0075a7 */ /* 0x000e220008040165 */
        /* <DEDUP_REMOVED lines=23> */
[----:B------:R-:W-:Y:S01]  /*60f0*/  IMAD.MOV.U32 R7, RZ, RZ, R41 ;  /* 0x000000ffff077224 */ /* 0x000fe200078e0029 */
[----:B0-----:R-:W-:Y:S06]  /*6100*/  @!P2 BRA `(.L_x_4212) ;  /* 0x000001c400cca947 */ /* 0x001fec0003800000 */
.L_x_4497:
[----:B------:R-:W-:Y:S01]  /*6110*/  BSSY B1, `(.L_x_4213) ;  /* 0x0000134000017945 */ /* 0x000fe20003800000 */
[----:B------:R-:W-:Y:S02]  /*6120*/  PRMT R94, R6, 0x7610, R94 ;  /* 0x00007610065e7816 */ /* 0x000fe4000000005e */
[----:B------:R-:W-:Y:S01]  /*6130*/  PRMT R95, R7, 0x7610, R95 ;  /* 0x00007610075f7816 */ /* 0x000fe2000000005f */
[----:B------:R-:W-:Y:S06]  /*6140*/  @P0 BRA `(.L_x_4214) ;  /* 0x0000001000c00947 */ /* 0x000fec0003800000 */
        /* <DEDUP_REMOVED lines=15> */
[----:B------:R-:W-:Y:S02]  /*6240*/  SHF.R.U32.HI R108, RZ, 0x10, R65 ;  /* 0x00000010ff6c7819 */ /* 0x000fe40000011641 */
[----:B------:R-:W-:Y:S02]  /*6250*/  SHF.R.U32.HI R105, RZ, 0x10, R67 ;  /* 0x00000010ff697819 */ /* 0x000fe40000011643 */
[----:B------:R-:W-:Y:S02]  /*6260*/  SHF.R.U64 R107, R64, 0x10, R65 ;  /* 0x00000010406b7819 */ /* 0x000fe40000001241 */
[----:B------:R-:W-:Y:S02]  /*6270*/  PRMT R108, R3, 0x5432, R108 ;  /* 0x00005432036c7816 */ /* 0x000fe4000000006c */
[----:B------:R-:W-:Y:S02]  /*6280*/  PRMT R105, R106, 0x5410, R105 ;  /* 0x000054106a697816 */ /* 0x000fe40000000069 */
[----:B------:R-:W-:Y:S01]  /*6290*/  PRMT R107, R109, 0x5410, R107 ;  /* 0x000054106d6b7816 */ /* 0x000fe2000000006b */
[----:B------:R-:W-:Y:S01]  /*62a0*/  IMAD.U32 R109, R108, 0x10000, RZ ;  /* 0x000100006c6d7824 */ /* 0x000fe200078e00ff */
[----:B------:R-:W-:Y:S01]  /*62b0*/  SHF.R.U64 R104, R66, 0x10, R67 ;  /* 0x0000001042687819 */ /* 0x000fe20000001243 */
[----:B------:R-:W-:Y:S01]  /*62c0*/  IMAD.U32 R106, R105, 0x10000, RZ ;  /* 0x00010000696a7824 */ /* 0x000fe200078e00ff */
[----:B------:R-:W-:-:S02]  /*62d0*/  LOP3.LUT R108, R108, 0xffff0000, RZ, 0xc0, !PT ;  /* 0xffff00006c6c7812 */ /* 0x000fc400078ec0ff */
[----:B------:R-:W-:Y:S02]  /*62e0*/  LOP3.LUT R105, R105, 0xffff0000, RZ, 0xc0, !PT ;  /* 0xffff000069697812 */ /* 0x000fe400078ec0ff */
[----:B------:R-:W-:Y:S02]  /*62f0*/  PRMT R104, R69, 0x5432, R104 ;  /* 0x0000543245687816 */ /* 0x000fe40000000068 */
[C---:B0-----:R-:W-:Y:S01]  /*6300*/  LOP3.LUT R65, R6.reuse, 0xffff0000, RZ, 0xc0, !PT ;  /* 0xffff000006417812 */ /* 0x041fe200078ec0ff */
[----:B------:R-:W-:Y:S01]  /*6310*/  IMAD.U32 R64, R6, 0x10000, RZ ;  /* 0x0001000006407824 */ /* 0x000fe200078e00ff */
[C---:B------:R-:W-:Y:S01]  /*6320*/  LOP3.LUT R67, R7.reuse, 0xffff0000, RZ, 0xc0, !PT ;  /* 0xffff000007437812 */ /* 0x040fe200078ec0ff */
[----:B------:R-:W-:Y:S02]  /*6330*/  IMAD.U32 R66, R7, 0x10000, RZ ;  /* 0x0001000007427824 */ /* 0x000fe400078e00ff */
[C---:B------:R-:W-:Y:S01]  /*6340*/  FMUL.FTZ R111, R65.reuse, R109 ;  /* 0x0000006d416f7220 */ /* 0x040fe20000410000 */
[----:B------:R-:W-:Y:S01]  /*6350*/  FMUL.FTZ R110, R65, R106 ;  /* 0x0000006a416e7220 */ /* 0x000fe20000410000 */
[----:B------:R-:W-:Y:S01]  /*6360*/  FMUL.FTZ R65, R67, R108 ;  /* 0x0000006c43417220 */ /* 0x000fe20000410000 */
[----:B------:R-:W-:-:S02]  /*6370*/  IMAD.U32 R6, R4, 0x10000, RZ ;  /* 0x0001000004067824 */ /* 0x000fc400078e00ff */
[C---:B------:R-:W-:Y:S01]  /*6380*/  FFMA.FTZ R111, R64.reuse, R106, -R111 ;  /* 0x0000006a406f7223 */ /* 0x040fe2000001086f */
[----:B------:R-:W-:Y:S01]  /*6390*/  FFMA.FTZ R110, R64, R109, R110 ;  /* 0x0000006d406e7223 */ /* 0x000fe2000001006e */
[-C--:B------:R-:W-:Y:S01]  /*63a0*/  FFMA.FTZ R109, R66, R105.reuse, -R65 ;  /* 0x00000069426d7223 */ /* 0x080fe20000010841 */
[C---:B------:R-:W-:Y:S01]  /*63b0*/  IMAD.U32 R7, R5.reuse, 0x10000, RZ ;  /* 0x0001000005077824 */ /* 0x040fe200078e00ff */
[----:B------:R-:W-:Y:S01]  /*63c0*/  LOP3.LUT R4, R4, 0xffff0000, RZ, 0xc0, !PT ;  /* 0xffff000004047812 */ /* 0x000fe200078ec0ff */
[C---:B------:R-:W-:Y:S01]  /*63d0*/  IMAD.U32 R65, R104.reuse, 0x10000, RZ ;  /* 0x0001000068417824 */ /* 0x040fe200078e00ff */
[----:B------:R-:W-:Y:S01]  /*63e0*/  LOP3.LUT R5, R5, 0xffff0000, RZ, 0xc0, !PT ;  /* 0xffff000005057812 */ /* 0x000fe200078ec0ff */
[----:B------:R-:W-:Y:S01]  /*63f0*/  FMUL.FTZ R113, R67, R105 ;  /* 0x0000006943717220 */ /* 0x000fe20000410000 */
[C---:B------:R-:W-:Y:S01]  /*6400*/  LOP3.LUT R64, R107.reuse, 0xffff0000, RZ, 0xc0, !PT ;  /* 0xffff00006b407812 */ /* 0x040fe200078ec0ff */
[----:B------:R-:W-:Y:S01]  /*6410*/  IMAD.U32 R67, R107, 0x10000, RZ ;  /* 0x000100006b437824 */ /* 0x000fe200078e00ff */
[----:B------:R-:W-:Y:S01]  /*6420*/  LOP3.LUT R104, R104, 0xffff0000, RZ, 0xc0, !PT ;  /* 0xffff000068687812 */ /* 0x000fe200078ec0ff */
[----:B------:R-:W-:Y:S01]  /*6430*/  FFMA.FTZ R108, R66, R108, R113 ;  /* 0x0000006c426c7223 */ /* 0x000fe20000010071 */
[C---:B------:R-:W-:Y:S01]  /*6440*/  FMUL.FTZ R66, R4.reuse, R65 ;  /* 0x0000004104427220 */ /* 0x040fe20000410000 */
[-C--:B------:R-:W-:Y:S01]  /*6450*/  FMUL.FTZ R105, R4, R67.reuse ;  /* 0x0000004304697220 */ /* 0x080fe20000410000 */
[C---:B------:R-:W-:Y:S01]  /*6460*/  FMUL.FTZ R106, R5.reuse, R64 ;  /* 0x00000040056a7220 */ /* 0x040fe20000410000 */
[-C--:B------:R-:W-:Y:S01]  /*6470*/  FMUL.FTZ R107, R5, R104.reuse ;  /* 0x00000068056b7220 */ /* 0x080fe20000410000 */
[C---:B------:R-:W-:Y:S01]  /*6480*/  FFMA.FTZ R67, R6.reuse, R67, R66 ;  /* 0x0000004306437223 */ /* 0x040fe20000010042 */
[----:B------:R-:W-:Y:S01]  /*6490*/  FFMA.FTZ R4, R6, R65, -R105 ;  /* 0x0000004106047223 */ /* 0x000fe20000010869 */
[C---:B------:R-:W-:Y:S01]  /*64a0*/  FFMA.FTZ R5, R7.reuse, R104, -R106 ;  /* 0x0000006807057223 */ /* 0x040fe2000001086a */
[----:B------:R-:W-:Y:S01]  /*64b0*/  FFMA.FTZ R64, R7, R64, R107 ;  /* 0x0000004007407223 */ /* 0x000fe2000001006b */
[----:B------:R-:W-:-:S02]  /*64c0*/  F2FP.BF16.F32.PACK_AB R6, R110, R111 ;  /* 0x0000006f6e06723e */ /* 0x000fc400000010ff */
[----:B------:R-:W-:Y:S02]  /*64d0*/  F2FP.BF16.F32.PACK_AB R7, R108, R109 ;  /* 0x0000006d6c07723e */ /* 0x000fe400000010ff */
[----:B------:R-:W-:Y:S02]  /*64e0*/  F2FP.BF16.F32.PACK_AB R4, R67, R4 ;  /* 0x000000044304723e */ /* 0x000fe400000010ff */
[----:B------:R-:W-:-:S05]  /*64f0*/  F2FP.BF16.F32.PACK_AB R5, R64, R5 ;  /* 0x000000054005723e */ /* 0x000fca00000010ff */
[----:B------:R0:W-:Y:S02]  /*6500*/  STS.128 [R68+0x12400], R4 ;  /* 0x0124000444007388 */ /* 0x0001e40000000c00 */
.L_x_4216:
[----:B------:R-:W-:Y:S05]  /*6510*/  BSYNC B2 ;  /* 0x0000000000027941 */ /* 0x000fea0003800000 */
.L_x_4215:
[----:B------:R-:W-:Y:S04]  /*6520*/  BSSY B2, `(.L_x_4217) ;  /* 0x0000030000027945 */ /* 0x000fe80003800000 */
[----:B------:R-:W-:Y:S05]  /*6530*/  @P2 BRA `(.L_x_4218) ;  /* 0x0000000000b82947 */ /* 0x000fea0003800000 */
[----:B0-----:R-:W0:Y:S01]  /*6540*/  LDS.128 R4, [R10] ;  /* 0x000000000a047984 */ /* 0x001e220000000c00 */
[--C-:B------:R-:W-:Y:S02]  /*6550*/  SHF.R.U64 R67, R62, 0x10, R63.reuse ;  /* 0x000000103e437819 */ /* 0x100fe4000000123f */
[----:B------:R-:W-:Y:S02]  /*6560*/  SHF.R.U32.HI R62, RZ, 0x10, R63 ;  /* 0x00000010ff3e7819 */ /* 0x000fe4000001163f */
[--C-:B------:R-:W-:Y:S02]  /*6570*/  SHF.R.U32.HI R66, RZ, 0x10, R61.reuse ;  /* 0x00000010ff427819 */ /* 0x100fe4000001163d */
[----:B------:R-:W-:Y:S02]  /*6580*/  PRMT R103, R103, 0x5410, R62 ;  /* 0x0000541067677816 */ /* 0x000fe4000000003e */
[----:B------:R-:W-:Y:S02]  /*6590*/  PRMT R66, R0, 0x5432, R66 ;  /* 0x0000543200427816 */ /* 0x000fe40000000042 */
[----:B------:R-:W-:Y:S01]  /*65a0*/  SHF.R.U64 R65, R60, 0x10, R61 ;  /* 0x000000103c417819 */ /* 0x000fe2000000123d */
[----:B------:R-:W-:Y:S01]  /*65b0*/  IMAD.U32 R64, R103, 0x10000, RZ ;  /* 0x0001000067407824 */ /* 0x000fe200078e00ff */
[----:B------:R-:W-:Y:S01]  /*65c0*/  PRMT R102, R102, 0x5410, R67 ;  /* 0x0000541066667816 */ /* 0x000fe20000000043 */
[C---:B------:R-:W-:Y:S01]  /*65d0*/  IMAD.U32 R67, R66.reuse, 0x10000, RZ ;  /* 0x0001000042437824 */ /* 0x040fe200078e00ff */
        /* <DEDUP_REMOVED lines=29> */
[C---:B------:R-:W-:Y:S01]  /*67b0*/  FFMA.FTZ R5, R7.reuse, R102, -R64 ;  /* 0x0000006607057223 */ /* 0x040fe20000010840 */
[----:B------:R-:W-:Y:S01]  /*67c0*/  F2FP.BF16.F32.PACK_AB R6, R104, R105 ;  /* 0x000000696806723e */ /* 0x000fe200000010ff */
[----:B------:R-:W-:Y:S01]  /*67d0*/  FFMA.FTZ R60, R7, R60, R67 ;  /* 0x0000003c073c7223 */ /* 0x000fe20000010043 */
[----:B------:R-:W-:Y:S02]  /*67e0*/  F2FP.BF16.F32.PACK_AB R7, R66, R103 ;  /* 0x000000674207723e */ /* 0x000fe400000010ff */
[----:B------:R-:W-:Y:S02]  /*67f0*/  F2FP.BF16.F32.PACK_AB R4, R63, R4 ;  /* 0x000000043f04723e */ /* 0x000fe400000010ff */
[----:B------:R-:W-:-:S05]  /*6800*/  F2FP.BF16.F32.PACK_AB R5, R60, R5 ;  /* 0x000000053c05723e */ /* 0x000fca00000010ff */
[----:B------:R1:W-:Y:S02]  /*6810*/  STS.128 [R10], R4 ;  /* 0x000000040a007388 */ /* 0x0003e40000000c00 */
.L_x_4218:
[----:B------:R-:W-:Y:S05]  /*6820*/  BSYNC B2 ;  /* 0x0000000000027941 */ /* 0x000fea0003800000 */
.L_x_4217:
        /* <DEDUP_REMOVED lines=48> */
.L_x_4220:
[----:B------:R-:W-:Y:S05]  /*6b30*/  BSYNC B2 ;  /* 0x0000000000027941 */ /* 0x000fea0003800000 */
.L_x_4219:
[----:B------:R-:W-:Y:S04]  /*6b40*/  BSSY B2, `(.L_x_4221) ;  /* 0x0000030000027945 */ /* 0x000fe80003800000 */
        /* <DEDUP_REMOVED lines=47> */
.L_x_4222:
[----:B------:R-:W-:Y:S05]  /*6e40*/  BSYNC B2 ;  /* 0x0000000000027941 */ /* 0x000fea0003800000 */
.L_x_4221:
[----:B------:R-:W-:Y:S04]  /*6e50*/  BSSY B2, `(.L_x_4223) ;  /* 0x0000030000027945 */ /* 0x000fe80003800000 */
[----:B------:R-:W-:Y:S05]  /*6e60*/  @P5 BRA `(.L_x_4224) ;  /* 0x0000000000b85947 */ /* 0x000fea0003800000 */
[----:B0123--:R-:W0:Y:S01]  /*6e70*/  LDS.128 R4, [R68+0x1a400] ;  /* 0x01a4000044047984 */ /* 0x00fe220000000c00 */
        /* <DEDUP_REMOVED lines=45> */
.L_x_4224:
[----:B------:R-:W-:Y:S05]  /*7150*/  BSYNC B2 ;  /* 0x0000000000027941 */ /* 0x000fea0003800000 */
.L_x_4223:
[----:B------:R-:W-:Y:S05]  /*7160*/  @P6 BRA `(.L_x_4214) ;  /* 0x0000000000b86947 */ /* 0x000fea0003800000 */
[----:B01234-:R-:W0:Y:S01]  /*7170*/  LDS.128 R4, [R10+0x8000] ;  /* 0x008000000a047984 */ /* 0x01fe220000000c00 */
        /* <DEDUP_REMOVED lines=45> */
.L_x_4214:
[----:B------:R-:W-:Y:S05]  /*7450*/  BSYNC B1 ;  /* 0x0000000000017941 */ /* 0x000fea0003800000 */
.L_x_4213:
        /* <DEDUP_REMOVED lines=61> */
.L_x_4227:
[----:B------:R-:W-:Y:S05]  /*7830*/  BSYNC B1 ;  /* 0x0000000000017941 */ /* 0x000fea0003800000 */
.L_x_4226:
        /* <DEDUP_REMOVED lines=48> */
.L_x_4229:
[----:B------:R-:W-:Y:S05]  /*7b40*/  BSYNC B1 ;  /* 0x0000000000017941 */ /* 0x000fea0003800000 */
.L_x_4228:
        /* <DEDUP_REMOVED lines=48> */
.L_x_4231:
[----:B------:R-:W-:Y:S05]  /*7e50*/  BSYNC B1 ;  /* 0x0000000000017941 */ /* 0x000fea0003800000 */
.L_x_4230:
        /* <DEDUP_REMOVED lines=48> */
.L_x_4233:
[----:B------:R-:W-:Y:S05]  /*8160*/  BSYNC B1 ;  /* 0x0000000000017941 */ /* 0x000fea0003800000 */
.L_x_4232:
[----:B------:R-:W-:Y:S04]  /*8170*/  BSSY B1, `(.L_x_4234) ;  /* 0x0000030000017945 */ /* 0x000fe80003800000 */
[----:B------:R-:W-:Y:S05]  /*8180*/  @P4 BRA `(.L_x_4235) ;  /* 0x0000000000b84947 */ /* 0x000fea0003800000 */
[----:B0123--:R-:W0:Y:S01]  /*8190*/  LDS.128 R4, [R68+0x1c400] ;  /* 0x01c4000044047984 */ /* 0x00fe220000000c00 */
[----:B------:R-:W-:Y:S02]  /*81a0*/  SHF.R.U64 R30, R24, 0x10, R25 ;  /* 0x00000010181e7819 */ /* 0x000fe40000001219 */
[----:B------:R-:W-:Y:S02]  /*81b0*/  SHF.R.U32.HI R24, RZ, 0x10, R27 ;  /* 0x00000010ff187819 */ /* 0x000fe4000001161b */
[----:B------:R-:W-:Y:S02]  /*81c0*/  SHF.R.U32.HI R29, RZ, 0x10, R25 ;  /* 0x00000010ff1d7819 */ /* 0x000fe40000011619 */
[----:B------:R-:W-:Y:S02]  /*81d0*/  SHF.R.U64 R28, R26, 0x10, R27 ;  /* 0x000000101a1c7819 */ /* 0x000fe4000000121b */
        /* <DEDUP_REMOVED lines=14> */
[----:B------:R-:W-:Y:S02]  /*82c0*/  IMAD.U32 R6, R4, 0x10000, RZ ;  /* 0x0001000004067824 */ /* 0x000fe400078e00ff */
[----:B------:R-:W-:Y:S01]  /*82d0*/  FMUL.FTZ R32, R24, R69 ;  /* 0x0000004518207220 */ /* 0x000fe20000410000 */
[----:B------:R-:W-:Y:S01]  /*82e0*/  FFMA.FTZ R30, R13, R27, -R30 ;  /* 0x0000001b0d1e7223 */ /* 0x000fe2000001081e */
[----:B------:R-:W-:Y:S02]  /*82f0*/  IMAD.U32 R7, R5, 0x10000, RZ ;  /* 0x0001000005077824 */ /* 0x000fe400078e00ff */
[----:B------:R-:W-:Y:S01]  /*8300*/  FFMA.FTZ R29, R13, R29, R14 ;  /* 0x0000001d0d1d7223 */ /* 0x000fe2000001000e */
[----:B------:R-:W-:Y:S01]  /*8310*/  IMAD.U32 R27, R28, 0x10000, RZ ;  /* 0x000100001c1b7824 */ /* 0x000fe200078e00ff */
[----:B------:R-:W-:Y:S01]  /*8320*/  LOP3.LUT R4, R4, 0xffff0000, RZ, 0xc0, !PT ;  /* 0xffff000004047812 */ /* 0x000fe200078ec0ff */
[-C--:B------:R-:W-:Y:S01]  /*8330*/  FMUL.FTZ R24, R24, R26.reuse ;  /* 0x0000001a18187220 */ /* 0x080fe20000410000 */
        /* <DEDUP_REMOVED lines=19> */
.L_x_4235:
[----:B------:R-:W-:Y:S05]  /*8470*/  BSYNC B1 ;  /* 0x0000000000017941 */ /* 0x000fea0003800000 */
.L_x_4234:
[----:B------:R-:W-:Y:S05]  /*8480*/  @P5 BRA `(.L_x_4225) ;  /* 0x0000003800905947 */ /* 0x000fea0003800000 */
[----:B01234-:R-:W0:Y:S01]  /*8490*/  LDS.128 R4, [R10+0xa000] ;  /* 0x00a000000a047984 */ /* 0x01fe220000000c00 */
        /* <DEDUP_REMOVED lines=44> */
[----:B------:R0:W-:Y:S01]  /*8760*/  STS.128 [R10+0xa000], R4 ;  /* 0x00a000040a007388 */ /* 0x0001e20000000c00 */
[----:B------:R-:W-:Y:S05]  /*8770*/  BRA `(.L_x_4225) ;  /* 0x0000003400d47947 */ /* 0x000fea0003800000 */
.L_x_4199:
[----:B------:R-:W0:Y:S01]  /*8780*/  LDC R0, c[0x0][0x428] ;  /* 0x00010a00ff007b82 */ /* 0x000e220000000800 */
[-C--:B------:R-:W-:Y:S01]  /*8790*/  ISETP.GE.AND P0, PT, R18, R11.reuse, PT ;  /* 0x0000000b1200720c */ /* 0x080fe20003f06270 */
[----:B------:R-:W-:Y:S01]  /*87a0*/  BSSY B1, `(.L_x_4236) ;  /* 0x000003e000017945 */ /* 0x000fe20003800000 */
[----:B------:R-:W-:Y:S01]  /*87b0*/  ISETP.GE.AND P1, PT, R212, R11, PT ;  /* 0x0000000bd400720c */ /* 0x000fe20003f26270 */
[----:B------:R-:W-:Y:S01]  /*87c0*/  IMAD.MOV.U32 R73, RZ, RZ, R77 ;  /* 0x000000ffff497224 */ /* 0x000fe200078e004d */
[----:B------:R-:W-:Y:S01]  /*87d0*/  CS2R R42, SRZ ;  /* 0x00000000002a7805 */ /* 0x000fe2000001ff00 */
[----:B------:R-:W-:Y:S01]  /*87e0*/  IMAD.MOV.U32 R71, RZ, RZ, R79 ;  /* 0x000000ffff477224 */ /* 0x000fe200078e004f */
        /* <DEDUP_REMOVED lines=17> */
[----:B0-----:R-:W-:Y:S02]  /*8900*/  ISETP.NE.AND P2, PT, R0, 0x1, PT ;  /* 0x000000010000780c */ /* 0x001fe40003f45270 */
[----:B------:R-:W-:Y:S02]  /*8910*/  CS2R R52, SRZ ;  /* 0x0000000000347805 */ /* 0x000fe4000001ff00 */
[----:B------:R-:W-:Y:S02]  /*8920*/  CS2R R58, SRZ ;  /* 0x00000000003a7805 */ /* 0x000fe4000001ff00 */
[----:B------:R-:W-:-:S02]  /*8930*/  CS2R R56, SRZ ;  /* 0x0000000000387805 */ /* 0x000fc4000001ff00 */
[----:B------:R-:W-:Y:S02]  /*8940*/  CS2R R66, SRZ ;  /* 0x0000000000427805 */ /* 0x000fe4000001ff00 */
[----:B------:R-:W-:-:S03]  /*8950*/  CS2R R60, SRZ ;  /* 0x00000000003c7805 */ /* 0x000fc6000001ff00 */
[----:B------:R-:W0:Y:S01]  /*8960*/  @P2 LDC R20, c[0x0][0x42c] ;  /* 0x00010b00ff142b82 */ /* 0x000e220000000800 */
[----:B------:R-:W-:Y:S05]  /*8970*/  @P0 BRA `(.L_x_4237) ;  /* 0x0000000000800947 */ /* 0x000fea0003800000 */
        /* <DEDUP_REMOVED lines=32> */
.L_x_4237:
[----:B------:R-:W-:Y:S05]  /*8b80*/  BSYNC B1 ;  /* 0x0000000000017941 */ /* 0x000fea0003800000 */
.L_x_4236:
[----:B------:R-:W-:Y:S01]  /*8b90*/  BSSY B1, `(.L_x_4238) ;  /* 0x0000026000017945 */ /* 0x000fe20003800000 */
[----:B-----5:R-:W-:Y:S01]  /*8ba0*/  IMAD.MOV.U32 R0, RZ, RZ, R6 ;  /* 0x000000ffff007224 */ /* 0x020fe200078e0006 */
[----:B------:R-:W-:Y:S01]  /*8bb0*/  CS2R R64, SRZ ;  /* 0x0000000000407805 */ /* 0x000fe2000001ff00 */
[----:B------:R-:W-:Y:S02]  /*8bc0*/  IMAD.MOV.U32 R3, RZ, RZ, R7 ;  /* 0x000000ffff037224 */ /* 0x000fe400078e0007 */
[----:B------:R-:W-:Y:S01]  /*8bd0*/  IMAD.MOV.U32 R21, RZ, RZ, R4 ;  /* 0x000000ffff157224 */ /* 0x000fe200078e0004 */
[----:B------:R-:W-:Y:S06]  /*8be0*/  @P1 BRA `(.L_x_4239) ;  /* 0x0000000000801947 */ /* 0x000fec0003800000 */
[----:B------:R-:W-:Y:S01]  /*8bf0*/  IADD3 R74, P5, P6, R85, R74, R84 ;  /* 0x0000004a554a7210 */ /* 0x000fe20007ebe054 */
[----:B------:R-:W-:Y:S01]  /*8c00*/  ULDC.64 UR4, c[0x0][0x3c8] ;  /* 0x0000f20000047ab9 */ /* 0x000fe20000000a00 */
[----:B------:R-:W-:Y:S01]  /*8c10*/  IADD3 R75, P3, P4, R82, R75, R91 ;  /* 0x0000004b524b7210 */ /* 0x000fe20007c7e05b */
[----:B------:R-:W-:Y:S01]  /*8c20*/  ULDC.64 UR6, c[0x0][0x3e0] ;  /* 0x0000f80000067ab9 */ /* 0x000fe20000000a00 */
[----:B------:R-:W-:Y:S02]  /*8c30*/  IADD3.X R69, R80, R69, R89, P5, P6 ;  /* 0x0000004550457210 */ /* 0x000fe40002fec459 */
[----:B------:R-:W-:Y:S02]  /*8c40*/  CS2R R50, SRZ ;  /* 0x0000000000327805 */ /* 0x000fe4000001ff00 */
[----:B------:R-:W-:Y:S02]  /*8c50*/  IADD3.X R68, R87, R68, R86, P3, P4 ;  /* 0x0000004457447210 */ /* 0x000fe40001fe8456 */
[----:B------:R-:W-:-:S02]  /*8c60*/  CS2R R48, SRZ ;  /* 0x0000000000307805 */ /* 0x000fc4000001ff00 */
[C---:B-1----:R-:W-:Y:S01]  /*8c70*/  LEA R8, P5, R74.reuse, UR4, 0x1 ;  /* 0x000000044a087c11 */ /* 0x042fe2000f8a08ff */
[----:B------:R-:W-:Y:S01]  /*8c80*/  ULDC UR4, c[0x0][0x3d4] ;  /* 0x0000f50000047ab9 */ /* 0x000fe20000000800 */
[C---:B------:R-:W-:Y:S02]  /*8c90*/  LEA R10, P3, R75.reuse, UR6, 0x1 ;  /* 0x000000064b0a7c11 */ /* 0x040fe4000f8608ff */
[----:B------:R-:W-:Y:S02]  /*8ca0*/  CS2R R46, SRZ ;  /* 0x00000000002e7805 */ /* 0x000fe4000001ff00 */
[----:B------:R-:W-:Y:S02]  /*8cb0*/  LEA.HI.X R9, R74, UR5, R69, 0x1, P5 ;  /* 0x000000054a097c11 */ /* 0x000fe4000a8f0c45 */
[----:B------:R-:W-:Y:S02]  /*8cc0*/  CS2R R44, SRZ ;  /* 0x00000000002c7805 */ /* 0x000fe4000001ff00 */
[----:B------:R-:W-:-:S02]  /*8cd0*/  LEA.HI.X R11, R75, UR7, R68, 0x1, P3 ;  /* 0x000000074b0b7c11 */ /* 0x000fc400098f0c44 */
        /* <DEDUP_REMOVED lines=17> */
.L_x_4239:
[----:B------:R-:W-:Y:S05]  /*8df0*/  BSYNC B1 ;  /* 0x0000000000017941 */ /* 0x000fea0003800000 */
.L_x_4238:
[----:B-12---:R-:W1:Y:S01]  /*8e00*/  @P2 LDC R9, c[0x0][0x430] ;  /* 0x00010c00ff092b82 */ /* 0x006e620000000800 */
[----:B------:R-:W-:Y:S01]  /*8e10*/  PRMT R80, R0, 0x7610, R80 ;  /* 0x0000761000507816 */ /* 0x000fe20000000050 */
[----:B------:R-:W-:Y:S01]  /*8e20*/  IMAD.MOV.U32 R0, RZ, RZ, R5 ;  /* 0x000000ffff007224 */ /* 0x000fe200078e0005 */
[----:B------:R-:W-:Y:S01]  /*8e30*/  PRMT R81, R3, 0x7610, R81 ;  /* 0x0000761003517816 */ /* 0x000fe20000000051 */
[----:B------:R-:W-:Y:S01]  /*8e40*/  IMAD.MOV.U32 R8, RZ, RZ, R26 ;  /* 0x000000ffff087224 */ /* 0x000fe200078e001a */
[----:B------:R-:W-:Y:S01]  /*8e50*/  ULDC.64 UR4, c[0x0][0x3c8] ;  /* 0x0000f20000047ab9 */ /* 0x000fe20000000a00 */
[----:B------:R-:W-:Y:S01]  /*8e60*/  IMAD R3, R193, 0x80, R18 ;  /* 0x00000080c1037824 */ /* 0x000fe200078e0212 */
[----:B------:R-:W-:Y:S01]  /*8e70*/  PRMT R83, R0, 0x7610, R83 ;  /* 0x0000761000537816 */ /* 0x000fe20000000053 */
[----:B------:R-:W-:Y:S01]  /*8e80*/  IMAD.MOV.U32 R0, RZ, RZ, R24 ;  /* 0x000000ffff007224 */ /* 0x000fe200078e0018 */
[----:B------:R-:W-:Y:S01]  /*8e90*/  PRMT R96, R8, 0x7610, R96 ;  /* 0x0000761008607816 */ /* 0x000fe20000000060 */
[----:B------:R-:W-:Y:S01]  /*8ea0*/  IMAD R3, R222, 0x40, R3 ;  /* 0x00000040de037824 */ /* 0x000fe200078e0203 */
[----:B------:R-:W-:Y:S01]  /*8eb0*/  ULDC.64 UR6, c[0x0][0x3e0] ;  /* 0x0000f80000067ab9 */ /* 0x000fe20000000a00 */
[----:B------:R-:W-:Y:S01]  /*8ec0*/  IMAD.MOV.U32 R8, RZ, RZ, R25 ;  /* 0x000000ffff087224 */ /* 0x000fe200078e0019 */
[----:B------:R-:W-:Y:S01]  /*8ed0*/  PRMT R98, R0, 0x7610, R98 ;  /* 0x0000761000627816 */ /* 0x000fe20000000062 */
[----:B0-----:R-:W-:Y:S01]  /*8ee0*/  @P2 IMAD.HI.U32 R0, R3, R20, RZ ;  /* 0x0000001403002227 */ /* 0x001fe200078e00ff */
[----:B------:R-:W-:-:S02]  /*8ef0*/  PRMT R82, R21, 0x7610, R82 ;  /* 0x0000761015527816 */ /* 0x000fc40000000052 */
[----:B------:R-:W-:Y:S01]  /*8f00*/  PRMT R99, R8, 0x7610, R99 ;  /* 0x0000761008637816 */ /* 0x000fe20000000063 */
[----:B------:R-:W-:Y:S02]  /*8f10*/  IMAD.MOV.U32 R10, RZ, RZ, R27 ;  /* 0x000000ffff0a7224 */ /* 0x000fe400078e001b */
[----:B------:R-:W-:Y:S02]  /*8f20*/  IMAD.MOV.U32 R8, RZ, RZ, R28 ;  /* 0x000000ffff087224 */ /* 0x000fe400078e001c */
[----:B------:R-:W-:Y:S01]  /*8f30*/  IMAD.MOV.U32 R11, RZ, RZ, R31 ;  /* 0x000000ffff0b7224 */ /* 0x000fe200078e001f */
[----:B------:R-:W-:Y:S01]  /*8f40*/  PRMT R97, R10, 0x7610, R97 ;  /* 0x000076100a617816 */ /* 0x000fe20000000061 */
[----:B------:R-:W-:Y:S01]  /*8f50*/  IMAD.MOV.U32 R10, RZ, RZ, R30 ;  /* 0x000000ffff0a7224 */ /* 0x000fe200078e001e */
[----:B-1----:R-:W-:Y:S01]  /*8f60*/  @P2 SHF.R.U32.HI R3, RZ, R9, R0 ;  /* 0x00000009ff032219 */ /* 0x002fe20000011600 */
[----:B------:R-:W-:Y:S01]  /*8f70*/  IMAD.MOV.U32 R0, RZ, RZ, R32 ;  /* 0x000000ffff007224 */ /* 0x000fe200078e0020 */
[----:B------:R-:W-:Y:S01]  /*8f80*/  PRMT R110, R8, 0x7610, R110 ;  /* 0x00007610086e7816 */ /* 0x000fe2000000006e */
[----:B------:R-:W-:Y:S01]  /*8f90*/  IMAD.MOV.U32 R8, RZ, RZ, R33 ;  /* 0x000000ffff087224 */ /* 0x000fe200078e0021 */
[----:B------:R-:W-:Y:S01]  /*8fa0*/  SHF.R.S32.HI R9, RZ, 0x1f, R3 ;  /* 0x0000001fff097819 */ /* 0x000fe20000011403 */
[----:B------:R-:W-:Y:S01]  /*8fb0*/  IMAD.WIDE.U32 R72, R3, R14, R72 ;  /* 0x0000000e03487225 */ /* 0x000fe200078e0048 */
[----:B------:R-:W-:-:S02]  /*8fc0*/  PRMT R107, R10, 0x7610, R107 ;  /* 0x000076100a6b7816 */ /* 0x000fc4000000006b */
[----:B------:R-:W-:Y:S01]  /*8fd0*/  PRMT R108, R11, 0x7610, R108 ;  /* 0x000076100b6c7816 */ /* 0x000fe2000000006c */
[----:B------:R-:W-:Y:S01]  /*8fe0*/  IMAD.MOV.U32 R10, RZ, RZ, R29 ;  /* 0x000000ffff0a7224 */ /* 0x000fe200078e001d */
[----:B------:R-:W-:Y:S01]  /*8ff0*/  PRMT R86, R0, 0x7610, R86 ;  /* 0x0000761000567816 */ /* 0x000fe20000000056 */
[----:B------:R-:W-:Y:S01]  /*9000*/  IMAD.MOV.U32 R11, RZ, RZ, R34 ;  /* 0x000000ffff0b7224 */ /* 0x000fe200078e0022 */
[----:B------:R-:W-:Y:S01]  /*9010*/  PRMT R87, R8, 0x7610, R87 ;  /* 0x0000761008577816 */ /* 0x000fe20000000057 */
[C---:B------:R-:W-:Y:S01]  /*9020*/  IMAD R0, R9.reuse, R14, RZ ;  /* 0x0000000e09007224 */ /* 0x040fe200078e02ff */
[----:B------:R-:W-:Y:S01]  /*9030*/  PRMT R109, R10, 0x7610, R109 ;  /* 0x000076100a6d7816 */ /* 0x000fe2000000006d */
[-C--:B------:R-:W-:Y:S01]  /*9040*/  IMAD R8, R9, R12.reuse, RZ ;  /* 0x0000000c09087224 */ /* 0x080fe200078e02ff */
[----:B------:R-:W-:Y:S01]  /*9050*/  PRMT R84, R11, 0x7610, R84 ;  /* 0x000076100b547816 */ /* 0x000fe20000000054 */
[----:B------:R-:W-:-:S04]  /*9060*/  IMAD.WIDE.U32 R70, R3, R12, R70 ;  /* 0x0000000c03467225 */ /* 0x000fc800078e0046 */
[C---:B------:R-:W-:Y:S01]  /*9070*/  IMAD R9, R3.reuse, R15, R0 ;  /* 0x0000000f03097224 */ /* 0x040fe200078e0200 */
[----:B------:R-:W-:Y:S01]  /*9080*/  LEA R0, P3, R70, UR6, 0x1 ;  /* 0x0000000646007c11 */ /* 0x000fe2000f8608ff */
[----:B------:R-:W-:Y:S01]  /*9090*/  IMAD R3, R3, R13, R8 ;  /* 0x0000000d03037224 */ /* 0x000fe200078e0208 */
[----:B------:R-:W-:Y:S01]  /*90a0*/  LEA R8, P2, R72, UR4, 0x1 ;  /* 0x0000000448087c11 */ /* 0x000fe2000f8408ff */
[----:B------:R-:W-:Y:S01]  /*90b0*/  IMAD.MOV.U32 R10, RZ, RZ, R38 ;  /* 0x000000ffff0a7224 */ /* 0x000fe200078e0026 */
[----:B------:R-:W-:Y:S01]  /*90c0*/  UMOV UR4, 0xffffffff ;  /* 0xffffffff00047882 */ /* 0x000fe20000000000 */
[----:B------:R-:W-:Y:S02]  /*90d0*/  IMAD.MOV.U32 R11, RZ, RZ, R39 ;  /* 0x000000ffff0b7224 */ /* 0x000fe400078e0027 */
[----:B------:R-:W-:Y:S01]  /*90e0*/  IMAD.IADD R9, R73, 0x1, R9 ;  /* 0x0000000149097824 */ /* 0x000fe200078e0209 */
[----:B------:R-:W-:Y:S01]  /*90f0*/  PRMT R100, R10, 0x7610, R100 ;  /* 0x000076100a647816 */ /* 0x000fe20000000064 */
        /* <DEDUP_REMOVED lines=11> */
.L_x_4499:
[----:B------:R-:W-:-:S03]  /*91b0*/  UMOV UR4, 0xffffffff ;  /* 0xffffffff00047882 */ /* 0x000fc60000000000 */
[----:B------:R-:W-:Y:S05]  /*91c0*/  BRA.DIV UR4, `(.L_x_4241) ;  /* 0x0000019604d47947 */ /* 0x000fea000b800000 */
.L_x_4502:
[----:B------:R-:W-:-:S03]  /*91d0*/  UMOV UR4, 0xffffffff ;  /* 0xffffffff00047882 */ /* 0x000fc60000000000 */
[----:B------:R-:W-:Y:S05]  /*91e0*/  BRA.DIV UR4, `(.L_x_4242) ;  /* 0x0000019604f47947 */ /* 0x000fea000b800000 */
.L_x_4505:
[----:B------:R-:W-:-:S03]  /*91f0*/  UMOV UR4, 0xffffffff ;  /* 0xffffffff00047882 */ /* 0x000fc60000000000 */
[----:B------:R-:W-:Y:S05]  /*9200*/  BRA.DIV UR4, `(.L_x_4243) ;  /* 0x0000019a04147947 */ /* 0x000fea000b800000 */
.L_x_4508:
[----:B------:R-:W-:-:S03]  /*9210*/  UMOV UR4, 0xffffffff ;  /* 0xffffffff00047882 */ /* 0x000fc60000000000 */
[----:B------:R-:W-:Y:S05]  /*9220*/  BRA.DIV UR4, `(.L_x_4244) ;  /* 0x0000019a04347947 */ /* 0x000fea000b800000 */
.L_x_4511:
[----:B------:R-:W-:-:S03]  /*9230*/  UMOV UR4, 0xffffffff ;  /* 0xffffffff00047882 */ /* 0x000fc60000000000 */
[----:B------:R-:W-:Y:S05]  /*9240*/  BRA.DIV UR4, `(.L_x_4245) ;  /* 0x0000019a04547947 */ /* 0x000fea000b800000 */
.L_x_4514:
[----:B------:R-:W-:-:S03]  /*9250*/  UMOV UR4, 0xffffffff ;  /* 0xffffffff00047882 */ /* 0x000fc60000000000 */
[----:B------:R-:W-:Y:S05]  /*9260*/  BRA.DIV UR4, `(.L_x_4246) ;  /* 0x0000019a04747947 */ /* 0x000fea000b800000 */
.L_x_4517:
[----:B------:R-:W-:-:S03]  /*9270*/  UMOV UR4, 0xffffffff ;  /* 0xffffffff00047882 */ /* 0x000fc60000000000 */
[----:B------:R-:W-:Y:S05]  /*9280*/  BRA.DIV UR4, `(.L_x_4247) ;  /* 0x0000019a04947947 */ /* 0x000fea000b800000 */
.L_x_4520:
[----:B------:R-:W-:Y:S01]  /*9290*/  R2UR UR5, R221 ;  /* 0x00000000dd0572ca */ /* 0x000fe200000e0000 */
[----:B------:R-:W-:Y:S02]  /*92a0*/  IMAD.MOV.U32 R0, RZ, RZ, R62 ;  /* 0x000000ffff007224 */ /* 0x000fe400078e003e */
[----:B------:R-:W-:Y:S02]  /*92b0*/  IMAD.MOV.U32 R8, RZ, RZ, R60 ;  /* 0x000000ffff087224 */ /* 0x000fe400078e003c */
[----:B------:R-:W-:Y:S01]  /*92c0*/  IMAD.MOV.U32 R3, RZ, RZ, R63 ;  /* 0x000000ffff037224 */ /* 0x000fe200078e003f */
[C---:B------:R-:W-:Y:S01]  /*92d0*/  PRMT R113, R0.reuse, 0x7610, R113 ;  /* 0x0000761000717816 */ /* 0x040fe20000000071 */
[----:B-----5:R-:W-:Y:S01]  /*92e0*/  IMAD.MOV.U32 R10, RZ, RZ, R40 ;  /* 0x000000ffff0a7224 */ /* 0x020fe200078e0028 */
[----:B------:R-:W-:Y:S01]  /*92f0*/  PRMT R0, R0, 0x5410, R8 ;  /* 0x0000541000007816 */ /* 0x000fe20000000008 */
[----:B------:R-:W-:Y:S01]  /*9300*/  IMAD.MOV.U32 R8, RZ, RZ, R42 ;  /* 0x000000ffff087224 */ /* 0x000fe200078e002a */
[----:B------:R-:W-:Y:S01]  /*9310*/  PRMT R118, R3, 0x7610, R118 ;  /* 0x0000761003767816 */ /* 0x000fe20000000076 */
[----:B------:R-:W-:Y:S01]  /*9320*/  IMAD.MOV.U32 R3, RZ, RZ, R61 ;  /* 0x000000ffff037224 */ /* 0x000fe200078e003d */
[----:B------:R-:W-:Y:S01]  /*9330*/  PRMT R20, R10, 0x7610, R20 ;  /* 0x000076100a147816 */ /* 0x000fe20000000014 */
[----:B------:R-:W-:Y:S01]  /*9340*/  ULEA.HI UR4, UR5, UR5, URZ, 0x1 ;  /* 0x0000000505047291 */ /* 0x000fe2000f8f083f */
[----:B------:R-:W-:Y:S01]  /*9350*/  PRMT R0, R8, 0x7610, R0 ;  /* 0x0000761008007816 */ /* 0x000fe20000000000 */
[----:B------:R-:W-:-:S02]  /*9360*/  IMAD.MOV.U32 R9, RZ, RZ, R43 ;  /* 0x000000ffff097224 */ /* 0x000fc400078e002b */
[----:B------:R-:W-:Y:S01]  /*9370*/  ULOP3.LUT UR4, UR4, 0xfffffffe, URZ, 0xc0, !UPT ;  /* 0xfffffffe04047892 */ /* 0x000fe2000f8ec03f */
[----:B------:R-:W-:Y:S02]  /*9380*/  IMAD.MOV.U32 R10, RZ, RZ, R46 ;  /* 0x000000ffff0a7224 */ /* 0x000fe400078e002e */
[----:B------:R-:W-:Y:S01]  /*9390*/  PRMT R3, R9, 0x5410, R3 ;  /* 0x0000541009037816 */ /* 0x000fe20000000003 */
[----:B------:R-:W-:Y:S01]  /*93a0*/  UIADD3 UR4, UR5, -UR4, URZ ;  /* 0x8000000405047290 */ /* 0x000fe2000fffe03f */
[----:B------:R-:W-:Y:S01]  /*93b0*/  IMAD.MOV.U32 R11, RZ, RZ, R47 ;  /* 0x000000ffff0b7224 */ /* 0x000fe200078e002f */
[----:B------:R-:W-:Y:S01]  /*93c0*/  PRMT R72, R10, 0x7610, R72 ;  /* 0x000076100a487816 */ /* 0x000fe20000000048 */
[----:B------:R-:W-:Y:S02]  /*93d0*/  IMAD.MOV.U32 R9, RZ, RZ, R41 ;  /* 0x000000ffff097224 */ /* 0x000fe400078e0029 */
        /* <DEDUP_REMOVED lines=40> */
.L_x_4521:
[----:B------:R-:W-:Y:S01]  /*9660*/  BSSY B1, `(.L_x_4249) ;  /* 0x0000148000017945 */ /* 0x000fe20003800000 */
[----:B------:R-:W-:Y:S02]  /*9670*/  PRMT R94, R10, 0x7610, R94 ;  /* 0x000076100a5e7816 */ /* 0x000fe4000000005e */
[----:B------:R-:W-:Y:S01]  /*9680*/  PRMT R95, R11, 0x7610, R95 ;  /* 0x000076100b5f7816 */ /* 0x000fe2000000005f */
[----:B------:R-:W-:Y:S06]  /*9690*/  @P0 BRA `(.L_x_4250) ;  /* 0x0000001400100947 */ /* 0x000fec0003800000 */
[----:B------:R-:W1:Y:S01]  /*96a0*/  LDC R102, c[0x0][0x3d4] ;  /* 0x0000f500ff667b82 */ /* 0x000e620000000800 */
[----:B------:R-:W-:Y:S01]  /*96b0*/  BSSY B2, `(.L_x_4251) ;  /* 0x0000070000027945 */ /* 0x000fe20003800000 */
[-C--:B-1----:R-:W-:Y:S02]  /*96c0*/  ISETP.GE.AND P0, PT, R19, R102.reuse, PT ;  /* 0x000000661300720c */ /* 0x082fe40003f06270 */
[-C--:B------:R-:W-:Y:S02]  /*96d0*/  ISETP.GE.AND P2, PT, R203, R102.reuse, PT ;  /* 0x00000066cb00720c */ /* 0x080fe40003f46270 */
[----:B------:R-:W-:-:S09]  /*96e0*/  ISETP.GE.AND P3, PT, R202, R102, PT ;  /* 0x00000066ca00720c */ /* 0x000fd20003f66270 */
[----:B------:R-:W-:Y:S05]  /*96f0*/  @P0 BRA `(.L_x_4252) ;  /* 0x0000000400ac0947 */ /* 0x000fea0003800000 */
[----:B0-----:R-:W-:Y:S02]  /*9700*/  LEA.HI R8, R102, R222, RZ, 0x1d ;  /* 0x000000de66087211 */ /* 0x001fe400078fe8ff */
[----:B------:R-:W-:Y:S02]  /*9710*/  LOP3.LUT R9, R218, 0x38, R19, 0xf8, !PT ;  /* 0x00000038da097812 */ /* 0x000fe400078ef813 */
[----:B------:R-:W-:Y:S02]  /*9720*/  SHF.R.S32.HI R11, RZ, 0x1f, R8 ;  /* 0x0000001fff0b7819 */ /* 0x000fe40000011408 */
[----:B------:R-:W-:Y:S02]  /*9730*/  SHF.R.U64 R111, R28, 0x10, R29 ;  /* 0x000000101c6f7819 */ /* 0x000fe4000000121d */
[----:B------:R-:W-:Y:S01]  /*9740*/  LEA.HI R10, R11, R8, RZ, 0x3 ;  /* 0x000000080b0a7211 */ /* 0x000fe200078f18ff */
[----:B------:R-:W-:Y:S01]  /*9750*/  IMAD.SHL.U32 R11, R8, 0x8, RZ ;  /* 0x00000008080b7824 */ /* 0x000fe200078e00ff */
[----:B------:R-:W-:-:S02]  /*9760*/  LOP3.LUT R8, R9, R220, RZ, 0x3c, !PT ;  /* 0x000000dc09087212 */ /* 0x000fc400078e3cff */
[----:B------:R-:W-:Y:S01]  /*9770*/  SHF.R.U64 R112, R60, 0x10, R61 ;  /* 0x000000103c707819 */ /* 0x000fe2000000123d */
[----:B------:R-:W-:Y:S01]  /*9780*/  IMAD.SHL.U32 R10, R10, 0x400, RZ ;  /* 0x000004000a0a7824 */ /* 0x000fe200078e00ff */
[----:B------:R-:W-:Y:S01]  /*9790*/  LOP3.LUT R11, R218, 0x38, R11, 0xf8, !PT ;  /* 0x00000038da0b7812 */ /* 0x000fe200078ef80b */
[----:B------:R-:W-:Y:S01]  /*97a0*/  IMAD R8, R219, 0x200, R8 ;  /* 0x00000200db087824 */ /* 0x000fe200078e0208 */
[----:B------:R-:W-:Y:S02]  /*97b0*/  SHF.R.U32.HI R114, RZ, 0x10, R61 ;  /* 0x00000010ff727819 */ /* 0x000fe4000001163d */
[----:B------:R-:W-:Y:S02]  /*97c0*/  LOP3.LUT R10, R10, 0x7fffe000, RZ, 0xc0, !PT ;  /* 0x7fffe0000a0a7812 */ /* 0x000fe400078ec0ff */
[----:B------:R-:W-:Y:S02]  /*97d0*/  LOP3.LUT R11, R11, R220, RZ, 0x3c, !PT ;  /* 0x000000dc0b0b7212 */ /* 0x000fe400078e3cff */
[----:B------:R-:W-:Y:S01]  /*97e0*/  LEA R105, R8, UR37, 0x1 ;  /* 0x0000002508697c11 */ /* 0x000fe2000f8e08ff */
[----:B------:R-:W-:Y:S01]  /*97f0*/  IMAD R10, R219, 0x200, R10 ;  /* 0x00000200db0a7824 */ /* 0x000fe200078e020a */
[----:B------:R-:W-:-:S02]  /*9800*/  SHF.R.U64 R28, R30, 0x10, R31 ;  /* 0x000000101e1c7819 */ /* 0x000fc4000000121f */
[----:B------:R-:W-:Y:S01]  /*9810*/  SHF.R.U64 R115, R62, 0x10, R63 ;  /* 0x000000103e737819 */ /* 0x000fe2000000123f */
[----:B------:R-:W-:Y:S01]  /*9820*/  IMAD.IADD R106, R10, 0x1, R11 ;  /* 0x000000010a6a7824 */ /* 0x000fe200078e020b */
[----:B------:R-:W-:Y:S01]  /*9830*/  PRMT R110, R110, 0x5410, R111 ;  /* 0x000054106e6e7816 */ /* 0x000fe2000000006f */
[----:B------:R-:W0:Y:S01]  /*9840*/  LDS.128 R8, [R105+0x12400] ;  /* 0x0124000069087984 */ /* 0x000e220000000c00 */
[----:B------:R-:W-:Y:S02]  /*9850*/  PRMT R112, R0, 0x5432, R112 ;  /* 0x0000543200707816 */ /* 0x000fe40000000070 */
[----:B------:R-:W-:Y:S02]  /*9860*/  LEA R106, R106, UR37, 0x1 ;  /* 0x000000256a6a7c11 */ /* 0x000fe4000f8e08ff */
[----:B------:R-:W-:Y:S02]  /*9870*/  SHF.R.U32.HI R116, RZ, 0x10, R29 ;  /* 0x00000010ff747819 */ /* 0x000fe4000001161d */
[----:B------:R-:W-:Y:S01]  /*9880*/  PRMT R114, R3, 0x5432, R114 ;  /* 0x0000543203727816 */ /* 0x000fe20000000072 */
[----:B------:R-:W1:Y:S01]  /*9890*/  LDS.128 R12, [R106+0x12400] ;  /* 0x012400006a0c7984 */ /* 0x000e620000000c00 */
[----:B------:R-:W-:-:S02]  /*98a0*/  SHF.R.U32.HI R117, RZ, 0x10, R63 ;  /* 0x00000010ff757819 */ /* 0x000fc4000001163f */
[----:B------:R-:W-:Y:S01]  /*98b0*/  PRMT R111, R107, 0x5410, R28 ;  /* 0x000054106b6f7816 */ /* 0x000fe2000000001c */
[----:B------:R-:W-:Y:S01]  /*98c0*/  IMAD.U32 R107, R110, 0x10000, RZ ;  /* 0x000100006e6b7824 */ /* 0x000fe200078e00ff */
[----:B------:R-:W-:Y:S01]  /*98d0*/  PRMT R115, R113, 0x5410, R115 ;  /* 0x0000541071737816 */ /* 0x000fe20000000073 */
[----:B------:R-:W-:Y:S01]  /*98e0*/  IMAD.U32 R113, R112, 0x10000, RZ ;  /* 0x0001000070717824 */ /* 0x000fe200078e00ff */
[----:B------:R-:W-:Y:S02]  /*98f0*/  SHF.R.U32.HI R31, RZ, 0x10, R31 ;  /* 0x00000010ff1f7819 */ /* 0x000fe4000001161f */
[----:B------:R-:W-:Y:S01]  /*9900*/  PRMT R109, R109, 0x5410, R116 ;  /* 0x000054106d6d7816 */ /* 0x000fe20000000074 */
[----:B------:R-:W-:Y:S01]  /*9910*/  IMAD.U32 R116, R114, 0x10000, RZ ;  /* 0x0001000072747824 */ /* 0x000fe200078e00ff */
[----:B------:R-:W-:Y:S02]  /*9920*/  PRMT R117, R118, 0x5410, R117 ;  /* 0x0000541076757816 */ /* 0x000fe40000000075 */
[----:B------:R-:W-:-:S02]  /*9930*/  PRMT R108, R108, 0x5410, R31 ;  /* 0x000054106c6c7816 */ /* 0x000fc4000000001f */
        /* <DEDUP_REMOVED lines=25> */
[----:B------:R-:W-:Y:S01]  /*9ad0*/  LOP3.LUT R61, R112, 0xffff0000, RZ, 0xc0, !PT ;  /* 0xffff0000703d7812 */ /* 0x000fe200078ec0ff */
[----:B------:R-:W-:Y:S01]  /*9ae0*/  FMUL.FTZ R63, R63, R28 ;  /* 0x0000001c3f3f7220 */ /* 0x000fe20000410000 */
[----:B------:R-:W-:Y:S01]  /*9af0*/  FFMA.FTZ R122, R29, R116, R122 ;  /* 0x000000741d7a7223 */ /* 0x000fe2000001007a */
[----:B------:R-:W-:Y:S01]  /*9b00*/  LOP3.LUT R29, R110, 0xffff0000, RZ, 0xc0, !PT ;  /* 0xffff00006e1d7812 */ /* 0x000fe200078ec0ff */
[C---:B------:R-:W-:Y:S01]  /*9b10*/  FFMA.FTZ R112, R31.reuse, R28, -R60 ;  /* 0x0000001c1f707223 */ /* 0x040fe2000001083c */
[----:B------:R-:W-:Y:S01]  /*9b20*/  FFMA.FTZ R118, R31, R118, R63 ;  /* 0x000000761f767223 */ /* 0x000fe2000001003f */
[C---:B------:R-:W-:Y:S01]  /*9b30*/  FMUL.FTZ R31, R12.reuse, R61 ;  /* 0x0000003d0c1f7220 */ /* 0x040fe20000410000 */
[----:B------:R-:W-:Y:S01]  /*9b40*/  LOP3.LUT R28, R109, 0xffff0000, RZ, 0xc0, !PT ;  /* 0xffff00006d1c7812 */ /* 0x000fe200078ec0ff */
        /* <DEDUP_REMOVED lines=17> */
[----:B------:R-:W-:-:S02]  /*9c60*/  LOP3.LUT R8, R117, 0xffff0000, RZ, 0xc0, !PT ;  /* 0xffff000075087812 */ /* 0x000fc400078ec0ff */
[----:B------:R-:W-:Y:S01]  /*9c70*/  LOP3.LUT R111, R111, 0xffff0000, RZ, 0xc0, !PT ;  /* 0xffff00006f6f7812 */ /* 0x000fe200078ec0ff */
[----:B------:R-:W-:Y:S01]  /*9c80*/  FMUL.FTZ R9, R14, R115 ;  /* 0x000000730e097220 */ /* 0x000fe20000410000 */
[----:B------:R-:W-:Y:S01]  /*9c90*/  LOP3.LUT R108, R108, 0xffff0000, RZ, 0xc0, !PT ;  /* 0xffff00006c6c7812 */ /* 0x000fe200078ec0ff */
[C---:B------:R-:W-:Y:S02]  /*9ca0*/  FMUL.FTZ R62, R15.reuse, R8 ;  /* 0x000000080f3e7220 */ /* 0x040fe40000410000 */
[-C--:B------:R-:W-:Y:S01]  /*9cb0*/  FMUL.FTZ R28, R14, R111.reuse ;  /* 0x0000006f0e1c7220 */ /* 0x080fe20000410000 */
[C---:B------:R-:W-:Y:S01]  /*9cc0*/  FFMA.FTZ R14, R10.reuse, R111, -R9 ;  /* 0x0000006f0a0e7223 */ /* 0x040fe20000010809 */
        /* <DEDUP_REMOVED lines=10> */
[----:B------:R1:W-:Y:S01]  /*9d70*/  STS.128 [R105+0x12400], R8 ;  /* 0x0124000869007388 */ /* 0x0003e20000000c00 */
[----:B------:R-:W-:Y:S02]  /*9d80*/  F2FP.BF16.F32.PACK_AB R14, R115, R30 ;  /* 0x0000001e730e723e */ /* 0x000fe400000010ff */
[----:B------:R-:W-:-:S05]  /*9d90*/  F2FP.BF16.F32.PACK_AB R15, R29, R118 ;  /* 0x000000761d0f723e */ /* 0x000fca00000010ff */
[----:B------:R1:W-:Y:S02]  /*9da0*/  STS.128 [R106+0x12400], R12 ;  /* 0x0124000c6a007388 */ /* 0x0003e40000000c00 */
.L_x_4252:
[----:B------:R-:W-:Y:S05]  /*9db0*/  BSYNC B2 ;  /* 0x0000000000027941 */ /* 0x000fea0003800000 */
.L_x_4251:
[----:B------:R-:W-:Y:S04]  /*9dc0*/  BSSY B2, `(.L_x_4253) ;  /* 0x0000069000027945 */ /* 0x000fe80003800000 */
[----:B------:R-:W-:Y:S05]  /*9dd0*/  @P2 BRA `(.L_x_4254) ;  /* 0x00000004009c2947 */ /* 0x000fea0003800000 */
[----:B01----:R-:W-:Y:S02]  /*9de0*/  LEA.HI R8, R102, R226, RZ, 0x1d ;  /* 0x000000e266087211 */ /* 0x003fe400078fe8ff */
[----:B------:R-:W-:Y:S02]  /*9df0*/  SHF.R.U64 R31, R24, 0x10, R25 ;  /* 0x00000010181f7819 */ /* 0x000fe40000001219 */
[----:B------:R-:W-:Y:S02]  /*9e00*/  SHF.R.S32.HI R9, RZ, 0x1f, R8 ;  /* 0x0000001fff097819 */ /* 0x000fe40000011408 */
[----:B------:R-:W-:Y:S02]  /*9e10*/  SHF.R.U64 R24, R36, 0x10, R37 ;  /* 0x0000001024187819 */ /* 0x000fe40000001225 */
[----:B------:R-:W-:Y:S01]  /*9e20*/  LEA.HI R10, R9, R8, RZ, 0x3 ;  /* 0x00000008090a7211 */ /* 0x000fe200078f18ff */
[----:B------:R-:W-:Y:S01]  /*9e30*/  IMAD.SHL.U32 R9, R8, 0x8, RZ ;  /* 0x0000000808097824 */ /* 0x000fe200078e00ff */
[----:B------:R-:W-:-:S02]  /*9e40*/  SHF.R.U32.HI R30, RZ, 0x10, R25 ;  /* 0x00000010ff1e7819 */ /* 0x000fc40000011619 */
[----:B------:R-:W-:Y:S01]  /*9e50*/  SHF.R.U64 R25, R38, 0x10, R39 ;  /* 0x0000001026197819 */ /* 0x000fe20000001227 */
[----:B------:R-:W-:Y:S01]  /*9e60*/  IMAD.SHL.U32 R10, R10, 0x400, RZ ;  /* 0x000004000a0a7824 */ /* 0x000fe200078e00ff */
[----:B------:R-:W-:Y:S02]  /*9e70*/  LOP3.LUT R9, R218, 0x38, R9, 0xf8, !PT ;  /* 0x00000038da097812 */ /* 0x000fe400078ef809 */
[----:B------:R-:W-:Y:S02]  /*9e80*/  SHF.R.U64 R29, R26, 0x10, R27 ;  /* 0x000000101a1d7819 */ /* 0x000fe4000000121b */
[----:B------:R-:W-:Y:S02]  /*9e90*/  LOP3.LUT R10, R10, 0x7fffe000, RZ, 0xc0, !PT ;  /* 0x7fffe0000a0a7812 */ /* 0x000fe400078ec0ff */
[----:B------:R-:W-:Y:S02]  /*9ea0*/  LOP3.LUT R9, R9, R220, RZ, 0x3c, !PT ;  /* 0x000000dc09097212 */ /* 0x000fe400078e3cff */
[----:B------:R-:W-:Y:S01]  /*9eb0*/  SHF.R.U32.HI R38, RZ, 0x10, R39 ;  /* 0x00000010ff267819 */ /* 0x000fe20000011627 */
[----:B------:R-:W-:Y:S01]  /*9ec0*/  IMAD R10, R219, 0x200, R10 ;  /* 0x00000200db0a7824 */ /* 0x000fe200078e020a */
[----:B------:R-:W-:-:S02]  /*9ed0*/  PRMT R103, R103, 0x5410, R24 ;  /* 0x0000541067677816 */ /* 0x000fc40000000018 */
[----:B------:R-:W-:Y:S01]  /*9ee0*/  SHF.R.U32.HI R37, RZ, 0x10, R37 ;  /* 0x00000010ff257819 */ /* 0x000fe20000011625 */
[----:B------:R-:W-:Y:S01]  /*9ef0*/  IMAD.IADD R12, R10, 0x1, R9 ;  /* 0x000000010a0c7824 */ /* 0x000fe200078e0209 */
[----:B------:R-:W-:Y:S01]  /*9f00*/  PRMT R98, R98, 0x5410, R31 ;  /* 0x0000541062627816 */ /* 0x000fe2000000001f */
[----:B------:R-:W0:Y:S01]  /*9f10*/  LDS.128 R8, [R233] ;  /* 0x00000000e9087984 */ /* 0x000e220000000c00 */
[----:B------:R-:W-:Y:S02]  /*9f20*/  PRMT R96, R96, 0x5410, R29 ;  /* 0x0000541060607816 */ /* 0x000fe4000000001d */
[----:B------:R-:W-:Y:S02]  /*9f30*/  LEA R28, R12, UR37, 0x1 ;  /* 0x000000250c1c7c11 */ /* 0x000fe4000f8e08ff */
[----:B------:R-:W-:Y:S01]  /*9f40*/  PRMT R101, R101, 0x5410, R38 ;  /* 0x0000541065657816 */ /* 0x000fe20000000026 */
[----:B------:R-:W-:Y:S01]  /*9f50*/  IMAD.U32 R38, R103, 0x10000, RZ ;  /* 0x0001000067267824 */ /* 0x000fe200078e00ff */
[----:B------:R-:W-:Y:S01]  /*9f60*/  PRMT R104, R104, 0x5410, R37 ;  /* 0x0000541068687816 */ /* 0x000fe20000000025 */
[----:B------:R-:W1:Y:S01]  /*9f70*/  LDS.128 R12, [R28+0x12400] ;  /* 0x012400001c0c7984 */ /* 0x000e620000000c00 */
[----:B------:R-:W-:Y:S01]  /*9f80*/  SHF.R.U32.HI R26, RZ, 0x10, R27 ;  /* 0x00000010ff1a7819 */ /* 0x000fe2000001161b */
[----:B------:R-:W-:Y:S01]  /*9f90*/  IMAD.U32 R37, R98, 0x10000, RZ ;  /* 0x0001000062257824 */ /* 0x000fe200078e00ff */
[----:B------:R-:W-:Y:S01]  /*9fa0*/  PRMT R99, R99, 0x5410, R30 ;  /* 0x0000541063637816 */ /* 0x000fe2000000001e */
[----:B------:R-:W-:Y:S01]  /*9fb0*/  IMAD.U32 R39, R104, 0x10000, RZ ;  /* 0x0001000068277824 */ /* 0x000fe200078e00ff */
        /* <DEDUP_REMOVED lines=21> */
[----:B------:R-:W-:Y:S02]  /*a110*/  IMAD.U32 R29, R99, 0x10000, RZ ;  /* 0x00010000631d7824 */ /* 0x000fe400078e00ff */
[----:B------:R-:W-:Y:S01]  /*a120*/  FFMA.FTZ R63, R24, R38, R63 ;  /* 0x00000026183f7223 */ /* 0x000fe2000001003f */
[----:B------:R-:W-:Y:S01]  /*a130*/  IMAD.U32 R37, R101, 0x10000, RZ ;  /* 0x0001000065257824 */ /* 0x000fe200078e00ff */
[----:B------:R-:W-:Y:S01]  /*a140*/  LOP3.LUT R15, R15, 0xffff0000, RZ, 0xc0, !PT ;  /* 0xffff00000f0f7812 */ /* 0x000fe200078ec0ff */
[----:B------:R-:W-:Y:S02]  /*a150*/  IMAD.U32 R24, R97, 0x10000, RZ ;  /* 0x0001000061187824 */ /* 0x000fe400078e00ff */
[----:B------:R-:W-:Y:S01]  /*a160*/  FMUL.FTZ R30, R30, R29 ;  /* 0x0000001d1e1e7220 */ /* 0x000fe20000410000 */
[C---:B------:R-:W-:Y:S01]  /*a170*/  FMUL.FTZ R38, R36.reuse, R37 ;  /* 0x0000002524267220 */ /* 0x040fe20000410000 */
[C---:B------:R-:W-:Y:S01]  /*a180*/  FFMA.FTZ R60, R25.reuse, R29, -R60 ;  /* 0x0000001d193c7223 */ /* 0x040fe2000001083c */
[-C--:B------:R-:W-:Y:S01]  /*a190*/  FMUL.FTZ R36, R36, R24.reuse ;  /* 0x0000001824247220 */ /* 0x080fe20000410000 */
[----:B------:R-:W-:Y:S01]  /*a1a0*/  FFMA.FTZ R39, R25, R39, R30 ;  /* 0x0000002719277223 */ /* 0x000fe2000001001e */
[C---:B------:R-:W-:Y:S01]  /*a1b0*/  FFMA.FTZ R62, R27.reuse, R24, -R38 ;  /* 0x000000181b3e7223 */ /* 0x040fe20000010826 */
[----:B------:R-:W-:Y:S01]  /*a1c0*/  LOP3.LUT R25, R98, 0xffff0000, RZ, 0xc0, !PT ;  /* 0xffff000062197812 */ /* 0x000fe200078ec0ff */
[----:B------:R-:W-:Y:S01]  /*a1d0*/  FFMA.FTZ R37, R27, R37, R36 ;  /* 0x000000251b257223 */ /* 0x000fe20000010024 */
[----:B------:R-:W-:Y:S01]  /*a1e0*/  FMUL.FTZ R27, R12, R103 ;  /* 0x000000670c1b7220 */ /* 0x000fe20000410000 */
[----:B------:R-:W-:Y:S01]  /*a1f0*/  LOP3.LUT R24, R99, 0xffff0000, RZ, 0xc0, !PT ;  /* 0xffff000063187812 */ /* 0x000fe200078ec0ff */
[----:B------:R-:W-:-:S02]  /*a200*/  IMAD.U32 R31, R14, 0x10000, RZ ;  /* 0x000100000e1f7824 */ /* 0x000fc400078e00ff */
[-C--:B------:R-:W-:Y:S01]  /*a210*/  FMUL.FTZ R29, R12, R25.reuse ;  /* 0x000000190c1d7220 */ /* 0x080fe20000410000 */
[----:B------:R-:W-:Y:S01]  /*a220*/  FFMA.FTZ R30, R8, R25, -R27 ;  /* 0x00000019081e7223 */ /* 0x000fe2000001081b */
[----:B------:R-:W-:Y:S02]  /*a230*/  IMAD.U32 R25, R100, 0x10000, RZ ;  /* 0x0001000064197824 */ /* 0x000fe400078e00ff */
[C---:B------:R-:W-:Y:S01]  /*a240*/  FMUL.FTZ R38, R13.reuse, R104 ;  /* 0x000000680d267220 */ /* 0x040fe20000410000 */
[----:B------:R-:W-:Y:S01]  /*a250*/  FFMA.FTZ R36, R8, R103, R29 ;  /* 0x0000006708247223 */ /* 0x000fe2000001001d */
[----:B------:R-:W-:Y:S02]  /*a260*/  IMAD.U32 R12, R96, 0x10000, RZ ;  /* 0x00010000600c7824 */ /* 0x000fe400078e00ff */
[----:B------:R-:W-:Y:S01]  /*a270*/  FMUL.FTZ R13, R13, R24 ;  /* 0x000000180d0d7220 */ /* 0x000fe20000410000 */
[CC--:B------:R-:W-:Y:S01]  /*a280*/  FMUL.FTZ R29, R31.reuse, R25.reuse ;  /* 0x000000191f1d7220 */ /* 0x0c0fe20000410000 */
[----:B------:R-:W-:Y:S01]  /*a290*/  LOP3.LUT R14, R14, 0xffff0000, RZ, 0xc0, !PT ;  /* 0xffff00000e0e7812 */ /* 0x000fe200078ec0ff */
[----:B------:R-:W-:Y:S01]  /*a2a0*/  FMUL.FTZ R31, R31, R12 ;  /* 0x0000000c1f1f7220 */ /* 0x000fe20000410000 */
[C---:B------:R-:W-:Y:S01]  /*a2b0*/  FFMA.FTZ R104, R9.reuse, R104, R13 ;  /* 0x0000006809687223 */ /* 0x040fe2000001000d */
[----:B------:R-:W-:Y:S01]  /*a2c0*/  FFMA.FTZ R29, R26, R12, -R29 ;  /* 0x0000000c1a1d7223 */ /* 0x000fe2000001081d */
[----:B------:R-:W-:Y:S01]  /*a2d0*/  FFMA.FTZ R27, R9, R24, -R38 ;  /* 0x00000018091b7223 */ /* 0x000fe20000010826 */
[----:B------:R-:W-:Y:S01]  /*a2e0*/  LOP3.LUT R13, R100, 0xffff0000, RZ, 0xc0, !PT ;  /* 0xffff0000640d7812 */ /* 0x000fe200078ec0ff */
[----:B------:R-:W-:Y:S01]  /*a2f0*/  FFMA.FTZ R31, R26, R25, R31 ;  /* 0x000000191a1f7223 */ /* 0x000fe2000001001f */
[----:B------:R-:W-:-:S02]  /*a300*/  LOP3.LUT R12, R101, 0xffff0000, RZ, 0xc0, !PT ;  /* 0xffff0000650c7812 */ /* 0x000fc400078ec0ff */
[----:B------:R-:W-:Y:S01]  /*a310*/  LOP3.LUT R9, R96, 0xffff0000, RZ, 0xc0, !PT ;  /* 0xffff000060097812 */ /* 0x000fe200078ec0ff */
[C---:B------:R-:W-:Y:S01]  /*a320*/  FMUL.FTZ R25, R14.reuse, R13 ;  /* 0x0000000d0e197220 */ /* 0x040fe20000410000 */
[----:B------:R-:W-:Y:S01]  /*a330*/  LOP3.LUT R8, R97, 0xffff0000, RZ, 0xc0, !PT ;  /* 0xffff000061087812 */ /* 0x000fe200078ec0ff */
[C---:B------:R-:W-:Y:S02]  /*a340*/  FMUL.FTZ R26, R15.reuse, R12 ;  /* 0x0000000c0f1a7220 */ /* 0x040fe40000410000 */
        /* <DEDUP_REMOVED lines=16> */
.L_x_4254:
[----:B------:R-:W-:Y:S05]  /*a450*/  BSYNC B2 ;  /* 0x0000000000027941 */ /* 0x000fea0003800000 */
.L_x_4253:
[----:B------:R-:W-:Y:S05]  /*a460*/  @P3 BRA `(.L_x_4250) ;  /* 0x00000004009c3947 */ /* 0x000fea0003800000 */
[----:B------:R-:W-:Y:S02]  /*a470*/  LEA.HI R102, R102, R231, RZ, 0x1d ;  /* 0x000000e766667211 */ /* 0x000fe400078fe8ff */
[----:B------:R-:W-:Y:S02]  /*a480*/  SHF.R.U64 R27, R4, 0x10, R5 ;  /* 0x00000010041b7819 */ /* 0x000fe40000001205 */
[----:B012---:R-:W-:Y:S02]  /*a490*/  SHF.R.S32.HI R9, RZ, 0x1f, R102 ;  /* 0x0000001fff097819 */ /* 0x007fe40000011466 */
[----:B------:R-:W-:Y:S02]  /*a4a0*/  SHF.R.U64 R25, R6, 0x10, R7 ;  /* 0x0000001006197819 */ /* 0x000fe40000001207 */
[----:B------:R-:W-:Y:S01]  /*a4b0*/  LEA.HI R8, R9, R102, RZ, 0x3 ;  /* 0x0000006609087211 */ /* 0x000fe200078f18ff */
[----:B------:R-:W-:Y:S01]  /*a4c0*/  IMAD.SHL.U32 R9, R102, 0x8, RZ ;  /* 0x0000000866097824 */ /* 0x000fe200078e00ff */
[----:B------:R-:W-:-:S02]  /*a4d0*/  SHF.R.U32.HI R4, RZ, 0x10, R5 ;  /* 0x00000010ff047819 */ /* 0x000fc40000011605 */
[----:B------:R-:W-:Y:S01]  /*a4e0*/  SHF.R.U32.HI R6, RZ, 0x10, R7 ;  /* 0x00000010ff067819 */ /* 0x000fe20000011607 */
[----:B------:R-:W-:Y:S01]  /*a4f0*/  IMAD.SHL.U32 R8, R8, 0x400, RZ ;  /* 0x0000040008087824 */ /* 0x000fe200078e00ff */
[----:B------:R-:W-:Y:S02]  /*a500*/  LOP3.LUT R9, R218, 0x38, R9, 0xf8, !PT ;  /* 0x00000038da097812 */ /* 0x000fe400078ef809 */
[----:B------:R-:W-:Y:S02]  /*a510*/  SHF.R.U64 R7, R32, 0x10, R33 ;  /* 0x0000001020077819 */ /* 0x000fe40000001221 */
[----:B------:R-:W-:Y:S02]  /*a520*/  LOP3.LUT R8, R8, 0x7fffe000, RZ, 0xc0, !PT ;  /* 0x7fffe00008087812 */ /* 0x000fe400078ec0ff */
[----:B------:R-:W-:Y:S02]  /*a530*/  LOP3.LUT R9, R9, R220, RZ, 0x3c, !PT ;  /* 0x000000dc09097212 */ /* 0x000fe400078e3cff */
[----:B------:R-:W-:Y:S01]  /*a540*/  SHF.R.U64 R5, R34, 0x10, R35 ;  /* 0x0000001022057819 */ /* 0x000fe20000001223 */
[----:B------:R-:W-:Y:S01]  /*a550*/  IMAD R8, R219, 0x200, R8 ;  /* 0x00000200db087824 */ /* 0x000fe200078e0208 */
[----:B------:R-:W-:-:S02]  /*a560*/  PRMT R83, R83, 0x5410, R4 ;  /* 0x0000541053537816 */ /* 0x000fc40000000004 */
[----:B------:R-:W-:Y:S01]  /*a570*/  PRMT R86, R86, 0x5410, R7 ;  /* 0x0000541056567816 */ /* 0x000fe20000000007 */
[----:B------:R-:W-:Y:S01]  /*a580*/  IMAD.IADD R12, R8, 0x1, R9 ;  /* 0x00000001080c7824 */ /* 0x000fe200078e0209 */
[----:B------:R-:W-:Y:S01]  /*a590*/  PRMT R84, R84, 0x5410, R5 ;  /* 0x0000541054547816 */ /* 0x000fe20000000005 */
[----:B------:R-:W0:Y:S01]  /*a5a0*/  LDS.128 R8, [R230] ;  /* 0x00000000e6087984 */ /* 0x000e220000000c00 */
[----:B------:R-:W-:Y:S01]  /*a5b0*/  PRMT R81, R81, 0x5410, R6 ;  /* 0x0000541051517816 */ /* 0x000fe20000000006 */
[----:B------:R-:W-:Y:S01]  /*a5c0*/  IMAD.U32 R30, R86, 0x10000, RZ ;  /* 0x00010000561e7824 */ /* 0x000fe200078e00ff */
[----:B------:R-:W-:Y:S02]  /*a5d0*/  LEA R24, R12, UR37, 0x1 ;  /* 0x000000250c187c11 */ /* 0x000fe4000f8e08ff */
[----:B------:R-:W-:Y:S02]  /*a5e0*/  PRMT R82, R82, 0x5410, R27 ;  /* 0x0000541052527816 */ /* 0x000fe4000000001b */
[----:B------:R-:W-:Y:S01]  /*a5f0*/  PRMT R80, R80, 0x5410, R25 ;  /* 0x0000541050507816 */ /* 0x000fe20000000019 */
[----:B------:R-:W1:Y:S01]  /*a600*/  LDS.128 R12, [R24+0x12400] ;  /* 0x01240000180c7984 */ /* 0x000e620000000c00 */
[----:B------:R-:W-:Y:S01]  /*a610*/  SHF.R.U32.HI R32, RZ, 0x10, R33 ;  /* 0x00000010ff207819 */ /* 0x000fe20000011621 */
[----:B------:R-:W-:Y:S01]  /*a620*/  IMAD.U32 R29, R82, 0x10000, RZ ;  /* 0x00010000521d7824 */ /* 0x000fe200078e00ff */
[----:B------:R-:W-:-:S02]  /*a630*/  SHF.R.U32.HI R34, RZ, 0x10, R35 ;  /* 0x00000010ff227819 */ /* 0x000fc40000011623 */
[----:B------:R-:W-:Y:S02]  /*a640*/  PRMT R87, R87, 0x5410, R32 ;  /* 0x0000541057577816 */ /* 0x000fe40000000020 */
[----:B------:R-:W-:Y:S02]  /*a650*/  PRMT R85, R85, 0x5410, R34 ;  /* 0x0000541055557816 */ /* 0x000fe40000000022 */
        /* <DEDUP_REMOVED lines=23> */
[----:B------:R-:W-:Y:S02]  /*a7d0*/  IMAD.U32 R29, R85, 0x10000, RZ ;  /* 0x00010000551d7824 */ /* 0x000fe400078e00ff */
[----:B------:R-:W-:Y:S01]  /*a7e0*/  FMUL.FTZ R39, R26, R11 ;  /* 0x0000000b1a277220 */ /* 0x000fe20000410000 */
[----:B------:R-:W-:Y:S01]  /*a7f0*/  IMAD.U32 R4, R81, 0x10000, RZ ;  /* 0x0001000051047824 */ /* 0x000fe200078e00ff */
[----:B------:R-:W-:Y:S01]  /*a800*/  LOP3.LUT R83, R83, 0xffff0000, RZ, 0xc0, !PT ;  /* 0xffff000053537812 */ /* 0x000fe200078ec0ff */
[----:B------:R-:W-:Y:S01]  /*a810*/  FMUL.FTZ R26, R28, R29 ;  /* 0x0000001d1c1a7220 */ /* 0x000fe20000410000 */
[----:B------:R-:W-:Y:S01]  /*a820*/  FFMA.FTZ R39, R6, R31, R39 ;  /* 0x0000001f06277223 */ /* 0x000fe20000010027 */
[-C--:B------:R-:W-:Y:S01]  /*a830*/  FMUL.FTZ R28, R28, R4.reuse ;  /* 0x000000041c1c7220 */ /* 0x080fe20000410000 */
[----:B------:R-:W-:Y:S01]  /*a840*/  FFMA.FTZ R37, R6, R11, -R37 ;  /* 0x0000000b06257223 */ /* 0x000fe20000010825 */
[C---:B------:R-:W-:Y:S01]  /*a850*/  FFMA.FTZ R31, R25.reuse, R4, -R26 ;  /* 0x00000004191f7223 */ /* 0x040fe2000001081a */
[C---:B------:R-:W-:Y:S01]  /*a860*/  FMUL.FTZ R4, R12.reuse, R86 ;  /* 0x000000560c047220 */ /* 0x040fe20000410000 */
[----:B------:R-:W-:Y:S01]  /*a870*/  FFMA.FTZ R25, R25, R29, R28 ;  /* 0x0000001d19197223 */ /* 0x000fe2000001001c */
[----:B------:R-:W-:Y:S01]  /*a880*/  FMUL.FTZ R12, R12, R82 ;  /* 0x000000520c0c7220 */ /* 0x000fe20000410000 */
[----:B------:R-:W-:-:S02]  /*a890*/  IMAD.U32 R27, R14, 0x10000, RZ ;  /* 0x000100000e1b7824 */ /* 0x000fc400078e00ff */
[----:B------:R-:W-:Y:S01]  /*a8a0*/  FFMA.FTZ R82, R5, R82, -R4 ;  /* 0x0000005205527223 */ /* 0x000fe20000010804 */
[----:B------:R-:W-:Y:S02]  /*a8b0*/  IMAD.U32 R6, R84, 0x10000, RZ ;  /* 0x0001000054067824 */ /* 0x000fe400078e00ff */
[C---:B------:R-:W-:Y:S01]  /*a8c0*/  FMUL.FTZ R11, R13.reuse, R87 ;  /* 0x000000570d0b7220 */ /* 0x040fe20000410000 */
[-C--:B------:R-:W-:Y:S01]  /*a8d0*/  FMUL.FTZ R28, R13, R83.reuse ;  /* 0x000000530d1c7220 */ /* 0x080fe20000410000 */
[----:B------:R-:W-:Y:S01]  /*a8e0*/  IMAD.U32 R4, R80, 0x10000, RZ ;  /* 0x0001000050047824 */ /* 0x000fe200078e00ff */
[----:B------:R-:W-:Y:S01]  /*a8f0*/  LOP3.LUT R14, R14, 0xffff0000, RZ, 0xc0, !PT ;  /* 0xffff00000e0e7812 */ /* 0x000fe200078ec0ff */
[----:B------:R-:W-:Y:S01]  /*a900*/  FMUL.FTZ R30, R27, R6 ;  /* 0x000000061b1e7220 */ /* 0x000fe20000410000 */
[----:B------:R-:W-:Y:S01]  /*a910*/  LOP3.LUT R80, R80, 0xffff0000, RZ, 0xc0, !PT ;  /* 0xffff000050507812 */ /* 0x000fe200078ec0ff */
[C---:B------:R-:W-:Y:S01]  /*a920*/  FFMA.FTZ R26, R8.reuse, R83, -R11 ;  /* 0x00000053081a7223 */ /* 0x040fe2000001080b */
[----:B------:R-:W-:Y:S01]  /*a930*/  LOP3.LUT R15, R15, 0xffff0000, RZ, 0xc0, !PT ;  /* 0xffff00000f0f7812 */ /* 0x000fe200078ec0ff */
[----:B------:R-:W-:Y:S01]  /*a940*/  FFMA.FTZ R28, R8, R87, R28 ;  /* 0x00000057081c7223 */ /* 0x000fe2000001001c */
[----:B------:R-:W-:Y:S01]  /*a950*/  LOP3.LUT R84, R84, 0xffff0000, RZ, 0xc0, !PT ;  /* 0xffff000054547812 */ /* 0x000fe200078ec0ff */
[----:B------:R-:W-:Y:S01]  /*a960*/  FMUL.FTZ R8, R27, R4 ;  /* 0x000000041b087220 */ /* 0x000fe20000410000 */
[----:B------:R-:W-:Y:S01]  /*a970*/  LOP3.LUT R85, R85, 0xffff0000, RZ, 0xc0, !PT ;  /* 0xffff000055557812 */ /* 0x000fe200078ec0ff */
[----:B------:R-:W-:Y:S01]  /*a980*/  FFMA.FTZ R12, R5, R86, R12 ;  /* 0x00000056050c7223 */ /* 0x000fe2000001000c */
[----:B------:R-:W-:Y:S01]  /*a990*/  LOP3.LUT R81, R81, 0xffff0000, RZ, 0xc0, !PT ;  /* 0xffff000051517812 */ /* 0x000fe200078ec0ff */
[C---:B------:R-:W-:Y:S01]  /*a9a0*/  FFMA.FTZ R30, R7.reuse, R4, -R30 ;  /* 0x00000004071e7223 */ /* 0x040fe2000001081e */
[C---:B------:R-:W-:Y:S01]  /*a9b0*/  FMUL.FTZ R5, R14.reuse, R80 ;  /* 0x000000500e057220 */ /* 0x040fe20000410000 */
[----:B------:R-:W-:Y:S01]  /*a9c0*/  FFMA.FTZ R7, R7, R6, R8 ;  /* 0x0000000607077223 */ /* 0x000fe20000010008 */
        /* <DEDUP_REMOVED lines=17> */
.L_x_4250:
[----:B------:R-:W-:Y:S05]  /*aae0*/  BSYNC B1 ;  /* 0x0000000000017941 */ /* 0x000fea0003800000 */
.L_x_4249:
[----:B------:R-:W-:Y:S05]  /*aaf0*/  @P1 BRA `(.L_x_4225) ;  /* 0x0000001000f41947 */ /* 0x000fea0003800000 */
[----:B-12---:R-:W1:Y:S01]  /*ab00*/  LDC R12, c[0x0][0x3d4] ;  /* 0x0000f500ff0c7b82 */ /* 0x006e620000000800 */
[----:B------:R-:W-:Y:S01]  /*ab10*/  BSSY B1, `(.L_x_4255) ;  /* 0x000006b000017945 */ /* 0x000fe20003800000 */
[-C--:B-1----:R-:W-:Y:S02]  /*ab20*/  ISETP.GE.AND P0, PT, R19, R12.reuse, PT ;  /* 0x0000000c1300720c */ /* 0x082fe40003f06270 */
[-C--:B------:R-:W-:Y:S02]  /*ab30*/  ISETP.GE.AND P1, PT, R203, R12.reuse, PT ;  /* 0x0000000ccb00720c */ /* 0x080fe40003f26270 */
[----:B------:R-:W-:-:S09]  /*ab40*/  ISETP.GE.AND P2, PT, R202, R12, PT ;  /* 0x0000000cca00720c */ /* 0x000fd20003f46270 */
[----:B------:R-:W-:Y:S05]  /*ab50*/  @P0 BRA `(.L_x_4256) ;  /* 0x0000000400980947 */ /* 0x000fea0003800000 */
[----:B---3--:R-:W-:Y:S02]  /*ab60*/  LEA.HI R4, R12, R222, RZ, 0x1d ;  /* 0x000000de0c047211 */ /* 0x008fe400078fe8ff */
[----:B------:R-:W-:Y:S02]  /*ab70*/  SHF.R.U64 R29, R48, 0x10, R49 ;  /* 0x00000010301d7819 */ /* 0x000fe40000001231 */
[----:B------:R-:W-:Y:S01]  /*ab80*/  SHF.R.S32.HI R5, RZ, 0x1f, R4 ;  /* 0x0000001fff057819 */ /* 0x000fe20000011404 */
[----:B------:R-:W-:Y:S01]  /*ab90*/  IMAD.SHL.U32 R6, R4, 0x8, RZ ;  /* 0x0000000804067824 */ /* 0x000fe200078e00ff */
[----:B------:R-:W-:Y:S02]  /*aba0*/  SHF.R.U64 R25, R64, 0x10, R65 ;  /* 0x0000001040197819 */ /* 0x000fe40000001241 */
[----:B------:R-:W-:Y:S02]  /*abb0*/  LEA.HI R4, R5, R4, RZ, 0x3 ;  /* 0x0000000405047211 */ /* 0x000fe400078f18ff */
[----:B------:R-:W-:-:S02]  /*abc0*/  LOP3.LUT R5, R223, 0x38, R6, 0xf8, !PT ;  /* 0x00000038df057812 */ /* 0x000fc400078ef806 */
[----:B------:R-:W-:Y:S01]  /*abd0*/  SHF.R.U32.HI R64, RZ, 0x10, R65 ;  /* 0x00000010ff407819 */ /* 0x000fe20000011641 */
[----:B------:R-:W-:Y:S01]  /*abe0*/  IMAD.SHL.U32 R6, R4, 0x400, RZ ;  /* 0x0000040004067824 */ /* 0x000fe200078e00ff */
[----:B------:R-:W-:Y:S02]  /*abf0*/  LOP3.LUT R4, R5, R224, RZ, 0x3c, !PT ;  /* 0x000000e005047212 */ /* 0x000fe400078e3cff */
[----:B------:R-:W-:Y:S02]  /*ac00*/  PRMT R90, R90, 0x5410, R29 ;  /* 0x000054105a5a7816 */ /* 0x000fe4000000001d */
[----:B------:R-:W-:Y:S02]  /*ac10*/  LOP3.LUT R6, R6, 0x7fffe000, RZ, 0xc0, !PT ;  /* 0x7fffe00006067812 */ /* 0x000fe400078ec0ff */
[----:B------:R-:W-:Y:S01]  /*ac20*/  PRMT R94, R94, 0x5410, R25 ;  /* 0x000054105e5e7816 */ /* 0x000fe20000000019 */
[----:B------:R-:W-:Y:S01]  /*ac30*/  IMAD.U32 R31, R90, 0x10000, RZ ;  /* 0x000100005a1f7824 */ /* 0x000fe200078e00ff */
[----:B0-----:R-:W-:-:S02]  /*ac40*/  IADD3 R8, R4, R6, R225 ;  /* 0x0000000604087210 */ /* 0x001fc40007ffe0e1 */
[----:B------:R-:W0:Y:S01]  /*ac50*/  LDS.128 R4, [R232] ;  /* 0x00000000e8047984 */ /* 0x000e220000000c00 */
[----:B------:R-:W-:Y:S01]  /*ac60*/  SHF.R.U32.HI R48, RZ, 0x10, R49 ;  /* 0x00000010ff307819 */ /* 0x000fe20000011631 */
[----:B------:R-:W-:Y:S01]  /*ac70*/  IMAD.U32 R33, R94, 0x10000, RZ ;  /* 0x000100005e217824 */ /* 0x000fe200078e00ff */
[----:B------:R-:W-:Y:S02]  /*ac80*/  LEA R13, R8, UR37, 0x1 ;  /* 0x00000025080d7c11 */ /* 0x000fe4000f8e08ff */
[----:B------:R-:W-:Y:S02]  /*ac90*/  SHF.R.U64 R27, R50, 0x10, R51 ;  /* 0x00000010321b7819 */ /* 0x000fe40000001233 */
[--C-:B------:R-:W-:Y:S01]  /*aca0*/  SHF.R.U64 R15, R66, 0x10, R67.reuse ;  /* 0x00000010420f7819 */ /* 0x100fe20000001243 */
[----:B------:R-:W1:Y:S01]  /*acb0*/  LDS.128 R8, [R13+0x12400] ;  /* 0x012400000d087984 */ /* 0x000e620000000c00 */
[----:B------:R-:W-:Y:S02]  /*acc0*/  PRMT R95, R95, 0x5410, R64 ;  /* 0x000054105f5f7816 */ /* 0x000fe40000000040 */
[----:B------:R-:W-:-:S02]  /*acd0*/  SHF.R.U32.HI R66, RZ, 0x10, R67 ;  /* 0x00000010ff427819 */ /* 0x000fc40000011643 */
[----:B------:R-:W-:Y:S01]  /*ace0*/  SHF.R.U32.HI R50, RZ, 0x10, R51 ;  /* 0x00000010ff327819 */ /* 0x000fe20000011633 */
[----:B------:R-:W-:Y:S01]  /*acf0*/  IMAD.U32 R30, R95, 0x10000, RZ ;  /* 0x000100005f1e7824 */ /* 0x000fe200078e00ff */
[----:B------:R-:W-:Y:S02]  /*ad00*/  PRMT R91, R91, 0x5410, R48 ;  /* 0x000054105b5b7816 */ /* 0x000fe40000000030 */
[----:B------:R-:W-:Y:S02]  /*ad10*/  PRMT R88, R88, 0x5410, R27 ;  /* 0x0000541058587816 */ /* 0x000fe4000000001b */
[----:B------:R-:W-:Y:S02]  /*ad20*/  PRMT R93, R93, 0x5410, R66 ;  /* 0x000054105d5d7816 */ /* 0x000fe40000000042 */
[----:B------:R-:W-:Y:S02]  /*ad30*/  PRMT R89, R89, 0x5410, R50 ;  /* 0x0000541059597816 */ /* 0x000fe40000000032 */
[----:B------:R-:W-:Y:S01]  /*ad40*/  PRMT R92, R92, 0x5410, R15 ;  /* 0x000054105c5c7816 */ /* 0x000fe2000000000f */
[----:B------:R-:W-:-:S02]  /*ad50*/  IMAD.U32 R32, R93, 0x10000, RZ ;  /* 0x000100005d207824 */ /* 0x000fc400078e00ff */
        /* <DEDUP_REMOVED lines=35> */
[----:B------:R-:W-:Y:S01]  /*af90*/  FFMA.FTZ R30, R4, R15, -R25 ;  /* 0x0000000f041e7223 */ /* 0x000fe20000010819 */
[-C--:B------:R-:W-:Y:S01]  /*afa0*/  FMUL.FTZ R9, R9, R14.reuse ;  /* 0x0000000e09097220 */ /* 0x080fe20000410000 */
[----:B------:R-:W-:Y:S02]  /*afb0*/  IMAD.U32 R25, R92, 0x10000, RZ ;  /* 0x000100005c197824 */ /* 0x000fe400078e00ff */
[----:B------:R-:W-:Y:S01]  /*afc0*/  FFMA.FTZ R32, R4, R27, R29 ;  /* 0x0000001b04207223 */ /* 0x000fe2000001001d */
[----:B------:R-:W-:Y:S02]  /*afd0*/  IMAD.U32 R15, R88, 0x10000, RZ ;  /* 0x00010000580f7824 */ /* 0x000fe400078e00ff */
[C---:B------:R-:W-:Y:S01]  /*afe0*/  FFMA.FTZ R27, R5.reuse, R14, -R8 ;  /* 0x0000000e051b7223 */ /* 0x040fe20000010808 */
        /* <DEDUP_REMOVED lines=29> */
.L_x_4256:
[----:B------:R-:W-:Y:S05]  /*b1c0*/  BSYNC B1 ;  /* 0x0000000000017941 */ /* 0x000fea0003800000 */
.L_x_4255:
[----:B------:R-:W-:Y:S04]  /*b1d0*/  BSSY B1, `(.L_x_4257) ;  /* 0x0000068000017945 */ /* 0x000fe80003800000 */
[----:B------:R-:W-:Y:S05]  /*b1e0*/  @P1 BRA `(.L_x_4258) ;  /* 0x0000000400981947 */ /* 0x000fea0003800000 */
[----:B-1-3--:R-:W-:Y:S02]  /*b1f0*/  LEA.HI R4, R12, R226, RZ, 0x1d ;  /* 0x000000e20c047211 */ /* 0x00afe400078fe8ff */
        /* <DEDUP_REMOVED lines=101> */
.L_x_4258:
[----:B------:R-:W-:Y:S05]  /*b850*/  BSYNC B1 ;  /* 0x0000000000017941 */ /* 0x000fea0003800000 */
.L_x_4257:
[----:B------:R-:W-:Y:S05]  /*b860*/  @P2 BRA `(.L_x_4225) ;  /* 0x0000000400982947 */ /* 0x000fea0003800000 */
[----:B------:R-:W-:Y:S02]  /*b870*/  LEA.HI R12, R12, R231, RZ, 0x1d ;  /* 0x000000e70c0c7211 */ /* 0x000fe400078fe8ff */
[----:B------:R-:W-:Y:S02]  /*b880*/  SHF.R.U64 R15, R52, 0x10, R53 ;  /* 0x00000010340f7819 */ /* 0x000fe40000001235 */
[----:B-123--:R-:W-:Y:S01]  /*b890*/  SHF.R.S32.HI R5, RZ, 0x1f, R12 ;  /* 0x0000001fff057819 */ /* 0x00efe2000001140c */
        /* <DEDUP_REMOVED lines=12> */
[----:B------:R-:W0:Y:S01]  /*b960*/  LDS.128 R4, [R228] ;  /* 0x00000000e4047984 */ /* 0x000e220000000c00 */
[----:B------:R-:W-:Y:S01]  /*b970*/  SHF.R.U32.HI R40, RZ, 0x10, R41 ;  /* 0x00000010ff287819 */ /* 0x000fe20000011629 */
[----:B------:R-:W-:Y:S01]  /*b980*/  IMAD.U32 R26, R25, 0x10000, RZ ;  /* 0x00010000191a7824 */ /* 0x000fe200078e00ff */
[----:B------:R-:W-:Y:S02]  /*b990*/  LEA R12, R8, UR37, 0x1 ;  /* 0x00000025080c7c11 */ /* 0x000fe4000f8e08ff */
[----:B------:R-:W-:Y:S02]  /*b9a0*/  SHF.R.U64 R13, R54, 0x10, R55 ;  /* 0x00000010360d7819 */ /* 0x000fe40000001237 */
[----:B------:R-:W-:Y:S01]  /*b9b0*/  PRMT R71, R71, 0x5410, R52 ;  /* 0x0000541047477816 */ /* 0x000fe20000000034 */
[----:B------:R-:W1:Y:S01]  /*b9c0*/  LDS.128 R8, [R12+0x12400] ;  /* 0x012400000c087984 */ /* 0x000e620000000c00 */
[----:B------:R-:W-:Y:S02]  /*b9d0*/  SHF.R.U64 R29, R42, 0x10, R43 ;  /* 0x000000102a1d7819 */ /* 0x000fe4000000122b */
[----:B------:R-:W-:Y:S01]  /*b9e0*/  SHF.R.U32.HI R54, RZ, 0x10, R55 ;  /* 0x00000010ff367819 */ /* 0x000fe20000011637 */
[----:B------:R-:W-:Y:S01]  /*b9f0*/  IMAD.U32 R32, R71, 0x10000, RZ ;  /* 0x0001000047207824 */ /* 0x000fe200078e00ff */
[----:B------:R-:W-:-:S02]  /*ba00*/  SHF.R.U32.HI R42, RZ, 0x10, R43 ;  /* 0x00000010ff2a7819 */ /* 0x000fc4000001162b */
[----:B------:R-:W-:Y:S02]  /*ba10*/  PRMT R27, R21, 0x5410, R40 ;  /* 0x00005410151b7816 */ /* 0x000fe40000000028 */
[----:B------:R-:W-:Y:S02]  /*ba20*/  PRMT R28, R0, 0x5410, R29 ;  /* 0x00005410001c7816 */ /* 0x000fe4000000001d */
[----:B------:R-:W-:Y:S02]  /*ba30*/  PRMT R69, R69, 0x5410, R54 ;  /* 0x0000541045457816 */ /* 0x000fe40000000036 */
        /* <DEDUP_REMOVED lines=23> */
[----:B------:R-:W-:Y:S01]  /*bbb0*/  FFMA.FTZ R26, R0, R26, -R31 ;  /* 0x0000001a001a7223 */ /* 0x000fe2000001081f */
[----:B------:R-:W-:Y:S02]  /*bbc0*/  IMAD.U32 R31, R29, 0x10000, RZ ;  /* 0x000100001d1f7824 */ /* 0x000fe400078e00ff */
        /* <DEDUP_REMOVED lines=8> */
[C---:B------:R-:W-:Y:S01]  /*bc50*/  FMUL.FTZ R0, R8.reuse, R70 ;  /* 0x0000004608007220 */ /* 0x040fe20000410000 */
[----:B------:R-:W-:Y:S01]  /*bc60*/  FMUL.FTZ R14, R8, R25 ;  /* 0x00000019080e7220 */ /* 0x000fe20000410000 */
[----:B------:R-:W-:-:S02]  /*bc70*/  IMAD.U32 R21, R10, 0x10000, RZ ;  /* 0x000100000a157824 */ /* 0x000fc400078e00ff */
[----:B------:R-:W-:Y:S01]  /*bc80*/  FFMA.FTZ R20, R13, R32, R20 ;  /* 0x000000200d147223 */ /* 0x000fe20000010014 */
[----:B------:R-:W-:Y:S02]  /*bc90*/  IMAD.U32 R8, R68, 0x10000, RZ ;  /* 0x0001000044087824 */ /* 0x000fe400078e00ff */
[----:B------:R-:W-:Y:S01]  /*bca0*/  FFMA.FTZ R25, R3, R25, -R0 ;  /* 0x0000001903197223 */ /* 0x000fe20000010800 */
[C---:B------:R-:W-:Y:S01]  /*bcb0*/  FMUL.FTZ R24, R9.reuse, R27 ;  /* 0x0000001b09187220 */ /* 0x040fe20000410000 */
[----:B------:R-:W-:Y:S02]  /*bcc0*/  IMAD.U32 R0, R28, 0x10000, RZ ;  /* 0x000100001c007824 */ /* 0x000fe400078e00ff */
[-C--:B------:R-:W-:Y:S01]  /*bcd0*/  FMUL.FTZ R13, R9, R71.reuse ;  /* 0x00000047090d7220 */ /* 0x080fe20000410000 */
[----:B------:R-:W-:Y:S01]  /*bce0*/  FMUL.FTZ R30, R21, R8 ;  /* 0x00000008151e7220 */ /* 0x000fe20000410000 */
[----:B------:R-:W-:Y:S01]  /*bcf0*/  FFMA.FTZ R71, R4, R71, R24 ;  /* 0x0000004704477223 */ /* 0x000fe20000010018 */
[----:B------:R-:W-:Y:S01]  /*bd00*/  LOP3.LUT R10, R10, 0xffff0000, RZ, 0xc0, !PT ;  /* 0xffff00000a0a7812 */ /* 0x000fe200078ec0ff */
[----:B------:R-:W-:Y:S01]  /*bd10*/  FFMA.FTZ R14, R3, R70, R14 ;  /* 0x00000046030e7223 */ /* 0x000fe2000001000e */
[----:B------:R-:W-:Y:S01]  /*bd20*/  FFMA.FTZ R13, R4, R27, -R13 ;  /* 0x0000001b040d7223 */ /* 0x000fe2000001080d */
[-C--:B------:R-:W-:Y:S01]  /*bd30*/  FMUL.FTZ R24, R21, R0.reuse ;  /* 0x0000000015187220 */ /* 0x080fe20000410000 */
[----:B------:R-:W-:Y:S01]  /*bd40*/  LOP3.LUT R9, R68, 0xffff0000, RZ, 0xc0, !PT ;  /* 0xffff000044097812 */ /* 0x000fe200078ec0ff */
[----:B------:R-:W-:Y:S01]  /*bd50*/  FFMA.FTZ R30, R5, R0, -R30 ;  /* 0x00000000051e7223 */ /* 0x000fe2000001081e */
[----:B------:R-:W-:Y:S01]  /*bd60*/  LOP3.LUT R11, R11, 0xffff0000, RZ, 0xc0, !PT ;  /* 0xffff00000b0b7812 */ /* 0x000fe200078ec0ff */
[----:B------:R-:W-:Y:S01]  /*bd70*/  FFMA.FTZ R24, R5, R8, R24 ;  /* 0x0000000805187223 */ /* 0x000fe20000010018 */
[----:B------:R-:W-:Y:S01]  /*bd80*/  LOP3.LUT R3, R28, 0xffff0000, RZ, 0xc0, !PT ;  /* 0xffff00001c037812 */ /* 0x000fe200078ec0ff */
[----:B------:R-:W-:Y:S01]  /*bd90*/  FMUL.FTZ R5, R10, R9 ;  /* 0x000000090a057220 */ /* 0x000fe20000410000 */
[----:B------:R-:W-:-:S02]  /*bda0*/  LOP3.LUT R4, R69, 0xffff0000, RZ, 0xc0, !PT ;  /* 0xffff000045047812 */ /* 0x000fc400078ec0ff */
[----:B------:R-:W-:Y:S01]  /*bdb0*/  LOP3.LUT R0, R29, 0xffff0000, RZ, 0xc0, !PT ;  /* 0xffff00001d007812 */ /* 0x000fe200078ec0ff */
[-C--:B------:R-:W-:Y:S01]  /*bdc0*/  FMUL.FTZ R10, R10, R3.reuse ;  /* 0x000000030a0a7220 */ /* 0x080fe20000410000 */
[C---:B------:R-:W-:Y:S01]  /*bdd0*/  FFMA.FTZ R3, R6.reuse, R3, -R5 ;  /* 0x0000000306037223 */ /* 0x040fe20000010805 */
[----:B------:R-:W-:Y:S01]  /*bde0*/  FMUL.FTZ R8, R11, R4 ;  /* 0x000000040b087220 */ /* 0x000fe20000410000 */
[----:B------:R-:W-:Y:S01]  /*bdf0*/  F2FP.BF16.F32.PACK_AB R5, R13, R34 ;  /* 0x000000220d05723e */ /* 0x000fe200000010ff */
        /* <DEDUP_REMOVED lines=13> */
.L_x_4225:
[----:B------:R-:W-:Y:S05]  /*bed0*/  BSYNC B0 ;  /* 0x0000000000007941 */ /* 0x000fea0003800000 */
.L_x_4198:
        /* <DEDUP_REMOVED lines=8> */
.L_x_4195:
[----:B------:R-:W-:-:S13]  /*bf60*/  R2UR UR4, R213 ;  /* 0x00000000d50472ca */ /* 0x000fda00000e0000 */
[----:B0-----:R-:W-:-:S05]  /*bf70*/  IMAD.U32 R0, RZ, RZ, UR4 ;  /* 0x00000004ff007e24 */ /* 0x001fca000f8e00ff */
[----:B------:R-:W-:-:S13]  /*bf80*/  ISETP.NE.AND P0, PT, R0, 0x3, PT ;  /* 0x000000030000780c */ /* 0x000fda0003f05270 */
[----:B------:R-:W-:Y:S05]  /*bf90*/  @!P0 BRA `(.L_x_4259) ;  /* 0x0000000000048947 */ /* 0x000fea0003800000 */
[----:B------:R-:W-:Y:S01]  /*bfa0*/  BPT.TRAP 0x1 ;  /* 0x000000040000795c */ /* 0x000fe20000300000 */
.L_x_4259:
[----:B-1234-:R-:W-:Y:S02]  /*bfb0*/  IMAD.U32 R11, RZ, RZ, UR36 ;  /* 0x00000024ff0b7e24 */ /* 0x01efe4000f8e00ff */
[----:B------:R-:W-:-:S03]  /*bfc0*/  IMAD.U32 R0, RZ, RZ, UR39 ;  /* 0x00000027ff007e24 */ /* 0x000fc6000f8e00ff */
[----:B------:R-:W-:Y:S02]  /*bfd0*/  LEA R11, R11, UR37, 0x3 ;  /* 0x000000250b0b7c11 */ /* 0x000fe4000f8e18ff */
[----:B------:R-:W-:-:S04]  /*bfe0*/  SHF.L.U32 R0, R0, 0x1f, RZ ;  /* 0x0000001f00007819 */ /* 0x000fc800000006ff */
[----:B------:R0:W1:Y:S01]  /*bff0*/  SYNCS.PHASECHK.TRANS64.TRYWAIT P2, [R11+URZ+0x30830], R0 ;  /* 0x030830000b0075a7 */ /* 0x000062000804017f */
[----:B------:R-:W-:Y:S05]  /*c000*/  @!P0 BRA `(.L_x_4260) ;  /* 0x0000000000048947 */ /* 0x000fea0003800000 */
[----:B------:R-:W-:Y:S01]  /*c010*/  BPT.TRAP 0x1 ;  /* 0x000000040000795c */ /* 0x000fe20000300000 */
.L_x_4260:
[----:B------:R-:W2:Y:S02]  /*c020*/  S2R R3, SR_TID.X ;  /* 0x0000000000037919 */ /* 0x000ea40000002100 */
[----:B--2---:R-:W-:-:S04]  /*c030*/  LOP3.LUT R3, R3, 0x7f, RZ, 0xc0, !PT ;  /* 0x0000007f03037812 */ /* 0x004fc800078ec0ff */
[----:B------:R-:W-:Y:S01]  /*c040*/  ISETP.NE.AND P1, PT, R3, RZ, PT ;  /* 0x000000ff0300720c */ /* 0x000fe20003f25270 */
[----:B-1----:R-:W-:-:S12]  /*c050*/  @P2 BRA `(.L_x_4261) ;  /* 0x0000000000082947 */ /* 0x002fd80003800000 */
[----:B------:R-:W1:Y:S02]  /*c060*/  SYNCS.PHASECHK.TRANS64.TRYWAIT P2, [R11+URZ+0x30830], R0 ;  /* 0x030830000b0075a7 */ /* 0x000e64000804017f */
[----:B-1----:R-:W-:Y:S05]  /*c070*/  @!P2 BRA `(.L_x_4262) ;  /* 0x0000016c0058a947 */ /* 0x002fea0003800000 */
.L_x_4261:
        /* <DEDUP_REMOVED lines=14> */
[----:B------:R-:W-:Y:S01]  /*c160*/  @!P1 VIADD R10, R11, 0x30840 ;  /* 0x000308400b0a9836 */ /* 0x000fe20000000000 */
[----:B------:R-:W-:-:S02]  /*c170*/  ULOP3.LUT UR4, UR40, 0x10000, URZ, 0xfc, !UPT ;  /* 0x0001000028047892 */ /* 0x000fc4000f8efc3f */
[----:B------:R-:W-:Y:S02]  /*c180*/  UIMAD UR5, UR36, 0x900, UR38 ;  /* 0x00000900240578a4 */ /* 0x000fe4000f8e0226 */
[----:B------:R-:W-:Y:S01]  /*c190*/  UIADD3 UR56, UR4, 0x2, URZ ;  /* 0x0000000204387890 */ /* 0x000fe2000fffe03f */
[----:B------:R-:W-:Y:S01]  /*c1a0*/  @!P1 PRMT R10, RZ, 0x654, R10 ;  /* 0x00000654ff0a9816 */ /* 0x000fe2000000000a */
[----:B------:R-:W-:Y:S01]  /*c1b0*/  UIADD3 UR58, UR5, 0x2, URZ ;  /* 0x00000002053a7890 */ /* 0x000fe2000fffe03f */
[----:B------:R-:W-:Y:S02]  /*c1c0*/  UMOV UR8, UR4 ;  /* 0x0000000400087c82 */ /* 0x000fe40008000000 */
[----:B------:R-:W-:Y:S01]  /*c1d0*/  UMOV UR10, UR5 ;  /* 0x00000005000a7c82 */ /* 0x000fe20008000000 */
[----:B------:R-:W-:Y:S01]  /*c1e0*/  IMAD.U32 R6, RZ, RZ, UR8 ;  /* 0x00000008ff067e24 */ /* 0x000fe2000f8e00ff */
[----:B------:R-:W-:Y:S01]  /*c1f0*/  HGMMA.64x96x16.F32.BF16 R24, gdesc[UR8], RZ, !UPT, gsb0 ;  /* 0x01600000081879f0 */ /* 0x000fe2000c0018ff */
[----:B------:R-:W-:-:S02]  /*c200*/  UIADD3 UR8, UR4, 0x4, URZ ;  /* 0x0000000404087890 */ /* 0x000fc4000fffe03f */
[----:B------:R-:W-:Y:S01]  /*c210*/  UIADD3 UR10, UR5, 0x4, URZ ;  /* 0x00000004050a7890 */ /* 0x000fe2000fffe03f */
[----:B------:R-:W-:Y:S01]  /*c220*/  UMOV UR9, 0x40000040 ;  /* 0x4000004000097882 */ /* 0x000fe20000000000 */
[----:B------:R-:W-:Y:S01]  /*c230*/  UMOV UR11, 0x40000040 ;  /* 0x40000040000b7882 */ /* 0x000fe20000000000 */
        /* <DEDUP_REMOVED lines=34> */
[----:B------:R-:W-:Y:S01]  /*c460*/  ULDC.64 UR6, c[0x0][0x9d8] ;  /* 0x0002760000067ab9 */ /* 0x000fe20000000a00 */
[----:B------:R-:W-:Y:S02]  /*c470*/  ULDC.64 UR4, c[0x0][0x9e0] ;  /* 0x0002780000047ab9 */ /* 0x000fe40000000a00 */
[----:B------:R-:W-:-:S06]  /*c480*/  UISETP.GE.AND UP0, UPT, UR5, 0x1, UPT ;  /* 0x000000010500788c */ /* 0x000fcc000bf06270 */
[----:B------:R-:W-:Y:S01]  /*c490*/  PLOP3.LUT P2, PT, PT, PT, UP0, 0x40, 0x0 ;  /* 0x000000000000781c */ /* 0x000fe20003f4e808 */
[----:B------:R-:W-:Y:S02]  /*c4a0*/  WARPGROUP.DEPBAR.LE gsb0, 0x0 ;  /* 0x00008000000079c5 */ /* 0x000fe40000010000 */
[----:B------:R-:W-:-:S06]  /*c4b0*/  WARPGROUP.ARRIVE ;  /* 0x00000000000079c5 */ /* 0x000fcc0000000000 */
[----:B------:R-:W-:Y:S01]  /*c4c0*/  HGMMA.64x96x16.F32.BF16 R24, gdesc[UR56], R24, gsb0 ;  /* 0x01600000381879f0 */ /* 0x000fe20008001818 */
[----:B------:R-:W-:Y:S02]  /*c4d0*/  ULOP3.LUT UR58, URZ, UR7, URZ, 0x33, !UPT ;  /* 0x000000073f3a7292 */ /* 0x000fe4000f8e333f */
        /* <DEDUP_REMOVED lines=35> */
[----:B------:R2:W3:Y:S01]  /*c710*/  MUFU.TANH R15, R28 ;  /* 0x0000001c000f7308 */ /* 0x0004e20000002400 */
[----:B------:R-:W-:Y:S01]  /*c720*/  FMUL.FTZ R33, R33, UR6 ;  /* 0x0000000621217c20 */ /* 0x000fe20008410000 */
[----:B------:R-:W-:Y:S01]  /*c730*/  FMUL.FTZ R36, R36, UR6 ;  /* 0x0000000624247c20 */ /* 0x000fe20008410000 */
[----:B01----:R-:W-:Y:S01]  /*c740*/  FMUL.FTZ R0, R27, UR6 ;  /* 0x000000061b007c20 */ /* 0x003fe20008410000 */
[----:B------:R-:W-:Y:S01]  /*c750*/  FMUL.FTZ R5, R30, UR6 ;  /* 0x000000061e057c20 */ /* 0x000fe20008410000 */
[----:B------:R-:W-:Y:S01]  /*c760*/  FMUL.FTZ R8, R31, UR6 ;  /* 0x000000061f087c20 */ /* 0x000fe20008410000 */
[----:B------:R-:W-:Y:S01]  /*c770*/  FMUL.FTZ R4, R24, UR6 ;  /* 0x0000000618047c20 */ /* 0x000fe20008410000 */
[----:B------:R-:W-:Y:S01]  /*c780*/  FMUL.FTZ R3, R26, UR6 ;  /* 0x000000061a037c20 */ /* 0x000fe20008410000 */
[----:B------:R0:W1:Y:S01]  /*c790*/  MUFU.TANH R20, R29 ;  /* 0x0000001d00147308 */ /* 0x0000620000002400 */
[----:B--2---:R-:W-:Y:S01]  /*c7a0*/  FMUL.FTZ R28, R42, UR6 ;  /* 0x000000062a1c7c20 */ /* 0x004fe20008410000 */
[----:B------:R-:W-:-:S02]  /*c7b0*/  IMAD R42, R2, R13, 0x60 ;  /* 0x00000060022a7424 */ /* 0x000fc400078e020d */
[----:B------:R-:W-:Y:S01]  /*c7c0*/  FMUL.FTZ R9, R34, UR6 ;  /* 0x0000000622097c20 */ /* 0x000fe20008410000 */
[----:B------:R-:W-:Y:S01]  /*c7d0*/  FMUL.FTZ R35, R35, UR6 ;  /* 0x0000000623237c20 */ /* 0x000fe20008410000 */
[----:B------:R-:W-:Y:S01]  /*c7e0*/  FMUL.FTZ R37, R37, UR6 ;  /* 0x0000000625257c20 */ /* 0x000fe20008410000 */
[--C-:B------:R-:W-:Y:S02]  /*c7f0*/  IMAD.IADD R13, R17, 0x1, R42.reuse ;  /* 0x00000001110d7824 */ /* 0x100fe400078e022a */
[----:B------:R-:W-:Y:S01]  /*c800*/  FMUL.FTZ R40, R40, UR6 ;  /* 0x0000000628287c20 */ /* 0x000fe20008410000 */
[----:B------:R-:W2:Y:S01]  /*c810*/  MUFU.TANH R14, R25 ;  /* 0x00000019000e7308 */ /* 0x000ea20000002400 */
[----:B0-----:R-:W-:Y:S01]  /*c820*/  FMUL.FTZ R29, R39, UR6 ;  /* 0x00000006271d7c20 */ /* 0x001fe20008410000 */
[----:B------:R-:W-:Y:S01]  /*c830*/  FMUL.FTZ R41, R41, UR6 ;  /* 0x0000000629297c20 */ /* 0x000fe20008410000 */
[----:B------:R-:W-:Y:S01]  /*c840*/  FMUL.FTZ R26, R43, UR6 ;  /* 0x000000062b1a7c20 */ /* 0x000fe20008410000 */
[----:B------:R-:W-:Y:S01]  /*c850*/  FMUL.FTZ R44, R44, UR6 ;  /* 0x000000062c2c7c20 */ /* 0x000fe20008410000 */
[----:B------:R-:W-:Y:S01]  /*c860*/  FMUL.FTZ R45, R45, UR6 ;  /* 0x000000062d2d7c20 */ /* 0x000fe20008410000 */
[----:B------:R-:W-:Y:S01]  /*c870*/  FMUL.FTZ R46, R46, UR6 ;  /* 0x000000062e2e7c20 */ /* 0x000fe20008410000 */
[----:B------:R-:W-:Y:S01]  /*c880*/  FMUL.FTZ R48, R48, UR6 ;  /* 0x0000000630307c20 */ /* 0x000fe20008410000 */
[----:B------:R0:W4:Y:S01]  /*c890*/  MUFU.TANH R27, R32 ;  /* 0x00000020001b7308 */ /* 0x0001220000002400 */
[----:B------:R-:W-:Y:S01]  /*c8a0*/  FMUL.FTZ R56, R56, UR6 ;  /* 0x0000000638387c20 */ /* 0x000fe20008410000 */
[----:B------:R-:W-:Y:S01]  /*c8b0*/  FMUL.FTZ R58, R58, UR6 ;  /* 0x000000063a3a7c20 */ /* 0x000fe20008410000 */
[----:B------:R-:W-:Y:S01]  /*c8c0*/  FMUL.FTZ R59, R59, UR6 ;  /* 0x000000063b3b7c20 */ /* 0x000fe20008410000 */
[----:B------:R-:W-:Y:S01]  /*c8d0*/  FMUL.FTZ R60, R60, UR6 ;  /* 0x000000063c3c7c20 */ /* 0x000fe20008410000 */
[----:B------:R-:W-:Y:S01]  /*c8e0*/  FMUL.FTZ R61, R61, UR6 ;  /* 0x000000063d3d7c20 */ /* 0x000fe20008410000 */
[----:B------:R-:W-:Y:S01]  /*c8f0*/  FMUL.FTZ R39, R62, UR6 ;  /* 0x000000063e277c20 */ /* 0x000fe20008410000 */
[----:B------:R-:W-:Y:S01]  /*c900*/  FMUL.FTZ R21, R63, UR6 ;  /* 0x000000063f157c20 */ /* 0x000fe20008410000 */
[----:B------:R5:W1:Y:S01]  /*c910*/  MUFU.TANH R30, R33 ;  /* 0x00000021001e7308 */ /* 0x000a620000002400 */
[----:B0-----:R-:W-:Y:S01]  /*c920*/  FMUL.FTZ R32, R38, UR6 ;  /* 0x0000000626207c20 */ /* 0x001fe20008410000 */
[----:B------:R-:W-:Y:S01]  /*c930*/  FMUL.FTZ R64, R64, UR6 ;  /* 0x0000000640407c20 */ /* 0x000fe20008410000 */
[----:B------:R-:W-:Y:S01]  /*c940*/  FMUL.FTZ R65, R65, UR6 ;  /* 0x0000000641417c20 */ /* 0x000fe20008410000 */
[----:B------:R-:W-:Y:S01]  /*c950*/  FMUL.FTZ R25, R66, UR6 ;  /* 0x0000000642197c20 */ /* 0x000fe20008410000 */
[----:B------:R-:W-:Y:S01]  /*c960*/  FMUL.FTZ R24, R67, UR6 ;  /* 0x0000000643187c20 */ /* 0x000fe20008410000 */
[----:B------:R-:W-:Y:S01]  /*c970*/  FMUL.FTZ R68, R68, UR6 ;  /* 0x0000000644447c20 */ /* 0x000fe20008410000 */
[----:B------:R-:W-:Y:S01]  /*c980*/  FMUL.FTZ R69, R69, UR6 ;  /* 0x0000000645457c20 */ /* 0x000fe20008410000 */
[----:B------:R0:W1:Y:S01]  /*c990*/  MUFU.TANH R31, R36 ;  /* 0x00000024001f7308 */ /* 0x0000620000002400 */
[----:B-----5:R-:W-:Y:S01]  /*c9a0*/  FMUL.FTZ R33, R70, UR6 ;  /* 0x0000000646217c20 */ /* 0x020fe20008410000 */
[----:B------:R-:W-:Y:S01]  /*c9b0*/  FMUL.FTZ R47, R47, UR6 ;  /* 0x000000062f2f7c20 */ /* 0x000fe20008410000 */
[----:B------:R-:W-:Y:S01]  /*c9c0*/  FMUL.FTZ R49, R49, UR6 ;  /* 0x0000000631317c20 */ /* 0x000fe20008410000 */
[----:B------:R-:W-:Y:S01]  /*c9d0*/  FMUL.FTZ R50, R50, UR6 ;  /* 0x0000000632327c20 */ /* 0x000fe20008410000 */
[----:B------:R-:W-:Y:S01]  /*c9e0*/  FMUL.FTZ R51, R51, UR6 ;  /* 0x0000000633337c20 */ /* 0x000fe20008410000 */
[----:B------:R-:W-:Y:S01]  /*c9f0*/  FMUL.FTZ R52, R52, UR6 ;  /* 0x0000000634347c20 */ /* 0x000fe20008410000 */
[----:B------:R-:W-:Y:S01]  /*ca00*/  FMUL.FTZ R53, R53, UR6 ;  /* 0x0000000635357c20 */ /* 0x000fe20008410000 */
[----:B------:R-:W-:Y:S01]  /*ca10*/  FMUL.FTZ R57, R57, UR6 ;  /* 0x0000000639397c20 */ /* 0x000fe20008410000 */
[----:B0-----:R-:W-:Y:S01]  /*ca20*/  FMUL.FTZ R36, R71, UR6 ;  /* 0x0000000647247c20 */ /* 0x001fe20008410000 */
[----:B------:R-:W-:Y:S01]  /*ca30*/  IADD3 R11, -R22, 0x1, R13 ;  /* 0x00000001160b7810 */ /* 0x000fe20007ffe10d */
[----:B------:R-:W0:Y:S01]  /*ca40*/  MUFU.TANH R72, R46 ;  /* 0x0000002e00487308 */ /* 0x000e220000002400 */
[----:B------:R-:W-:Y:S01]  /*ca50*/  FMUL.FTZ R54, R54, UR6 ;  /* 0x0000000636367c20 */ /* 0x000fe20008410000 */
[----:B------:R-:W-:Y:S01]  /*ca60*/  FMUL.FTZ R55, R55, UR6 ;  /* 0x0000000637377c20 */ /* 0x000fe20008410000 */
[----:B------:R5:W-:Y:S01]  /*ca70*/  @!P1 SYNCS.ARRIVE.TRANS64.RED.A1T0 RZ, [R10+URZ], RZ ;  /* 0x000000ff0aff99a7 */ /* 0x000be2000810043f */
[----:B------:R-:W-:-:S04]  /*ca80*/  IMAD R66, R200, -0x2, R42 ;  /* 0xfffffffec8427824 */ /* 0x000fc800078e022a */
[----:B------:R-:W0:Y:S01]  /*ca90*/  MUFU.TANH R4, R4 ;  /* 0x0000000400047308 */ /* 0x000e220000002400 */
[----:B-----5:R-:W-:Y:S02]  /*caa0*/  IMAD R10, R200, -0x2, R11 ;  /* 0xfffffffec80a7824 */ /* 0x020fe400078e020b */
[----:B------:R-:W-:Y:S02]  /*cab0*/  IMAD R11, R193, 0x80, R209 ;  /* 0x00000080c10b7824 */ /* 0x000fe400078e02d1 */
[----:B------:R-:W-:-:S03]  /*cac0*/  VIADD R62, R10, UR58 ;  /* 0x0000003a0a3e7c36 */ /* 0x000fc60008000000 */
[----:B------:R-:W0:Y:S01]  /*cad0*/  MUFU.TANH R3, R3 ;  /* 0x0000000300037308 */ /* 0x000e220000002400 */
[----:B------:R-:W-:-:S07]  /*cae0*/  IMAD.IADD R12, R62, 0x1, R11 ;  /* 0x000000013e0c7824 */ /* 0x000fce00078e020b */
        /* <DEDUP_REMOVED lines=39> */
[----:B-----5:R-:W-:-:S02]  /*cd60*/  IMAD R54, R200, -0x2, R13 ;  /* 0xfffffffec8367824 */ /* 0x020fc400078e020d */
[----:B---3--:R-:W-:-:S05]  /*cd70*/  VIADD R55, R10, UR4 ;  /* 0x000000040a377c36 */ /* 0x008fca0008000000 */
[----:B------:R-:W-:Y:S01]  /*cd80*/  VIADDMNMX R10, R11, R55, R54, PT ;  /* 0x000000370b0a7246 */ /* 0x000fe20003800136 */
        /* <DEDUP_REMOVED lines=13> */
.L_x_4265:
[----:B------:R-:W-:-:S06]  /*ce60*/  UISETP.NE.AND UP1, UPT, UR5, 0x1, UPT ;  /* 0x000000010500788c */ /* 0x000fcc000bf25270 */
[----:B------:R-:W-:-:S05]  /*ce70*/  PLOP3.LUT P2, PT, PT, PT, UP1, 0x80, 0x0 ;  /* 0x000000000000781c */ /* 0x000fca0003f4f018 */
[----:B------:R-:W-:-:S08]  /*ce80*/  @UP1 ULDC.64 UR6, c[0x0][0x9e8] ;  /* 0x00027a0000061ab9 */ /* 0x000fd00000000a00 */
[----:B------:R-:W-:-:S05]  /*ce90*/  @P2 IMAD.HI.U32 R47, R13, UR6, RZ ;  /* 0x000000060d2f2c27 */ /* 0x000fca000f8e00ff */
[----:B------:R-:W-:-:S07]  /*cea0*/  @P2 SHF.R.U32.HI R13, RZ, UR7, R47 ;  /* 0x00000007ff0d2c19 */ /* 0x000fce000801162f */
.L_x_4266:
[----:B------:R-:W-:Y:S05]  /*ceb0*/  BSYNC B0 ;  /* 0x0000000000007941 */ /* 0x000fea0003800000 */
.L_x_4264:
[----:B------:R-:W-:-:S05]  /*cec0*/  IMAD R13, R13, UR5, R66 ;  /* 0x000000050d0d7c24 */ /* 0x000fca000f8e0242 */
[----:B------:R-:W-:Y:S02]  /*ced0*/  VIMNMX R12, R12, R13, !PT ;  /* 0x0000000d0c0c7248 */ /* 0x000fe40007fe0100 */
[----:B------:R-:W-:-:S07]  /*cee0*/  VIADDMNMX R10, R13, UR5, R10, PT ;  /* 0x000000050d0a7c46 */ /* 0x000fce000b80010a */
.L_x_4263:
[C---:B------:R-:W-:Y:S02]  /*cef0*/  ISETP.GE.AND P2, PT, R42.reuse, 0x2, PT ;  /* 0x000000022a00780c */ /* 0x040fe40003f46270 */
[----:B------:R-:W-:Y:S02]  /*cf00*/  ISETP.GE.AND P6, PT, R42, 0xa, PT ;  /* 0x0000000a2a00780c */ /* 0x000fe40003fc6270 */
        /* <DEDUP_REMOVED lines=30> */
[----:B0-----:R-:W-:Y:S02]  /*d0f0*/  FSEL R85, R37, -INF , !P4 ;  /* 0xff80000025557808 */ /* 0x001fe40006000000 */
        /* <DEDUP_REMOVED lines=78> */
[----:B------:R-:W-:Y:S01]  /*d5e0*/  VIADD R4, R11, 0x8 ;  /* 0x000000080b047836 */ /* 0x000fe20000000000 */
[----:B------:R-:W-:-:S04]  /*d5f0*/  ISETP.GE.AND P6, PT, R42, 0x5a, PT ;  /* 0x0000005a2a00780c */ /* 0x000fc80003fc6270 */
[----:B------:R-:W-:Y:S02]  /*d600*/  P2R R64, PR, RZ, 0x40 ;  /* 0x00000040ff407803 */ /* 0x000fe40000000000 */
[----:B------:R-:W-:Y:S02]  /*d610*/  ISETP.GT.AND P6, PT, R12, 0x59, !P6 ;  /* 0x000000590c00780c */ /* 0x000fe400077c4270 */
[----:B------:R-:W-:Y:S02]  /*d620*/  VIADDMNMX R54, R4, R55, R54, PT ;  /* 0x0000003704367246 */ /* 0x000fe40003800136 */
[----:B------:R-:W-:Y:S02]  /*d630*/  ISETP.LT.OR P6, PT, R10, 0x5a, P6 ;  /* 0x0000005a0a00780c */ /* 0x000fe400037c1670 */
[----:B------:R-:W-:Y:S02]  /*d640*/  IADD3 R55, R62, 0x8, R11 ;  /* 0x000000083e377810 */ /* 0x000fe40007ffe00b */
[----:B------:R-:W-:-:S02]  /*d650*/  FSEL R31, R69, -INF , !P6 ;  /* 0xff800000451f7808 */ /* 0x000fc40007000000 */
[----:B------:R-:W-:-:S13]  /*d660*/  PLOP3.LUT P6, PT, PT, PT, UP0, 0x40, 0x0 ;  /* 0x000000000000781c */ /* 0x000fda0003fce808 */
        /* <DEDUP_REMOVED lines=15> */
.L_x_4269:
[----:B------:R-:W-:-:S06]  /*d760*/  UISETP.NE.AND UP1, UPT, UR5, 0x1, UPT ;  /* 0x000000010500788c */ /* 0x000fcc000bf25270 */
[----:B------:R-:W-:-:S05]  /*d770*/  PLOP3.LUT P6, PT, PT, PT, UP1, 0x80, 0x0 ;  /* 0x000000000000781c */ /* 0x000fca0003fcf018 */
[----:B------:R-:W-:-:S08]  /*d780*/  @UP1 ULDC.64 UR6, c[0x0][0x9e8] ;  /* 0x00027a0000061ab9 */ /* 0x000fd00000000a00 */
[----:B------:R-:W-:Y:S01]  /*d790*/  @P6 IMAD.HI.U32 R4, R13, UR6, RZ ;  /* 0x000000060d046c27 */ /* 0x000fe2000f8e00ff */
[----:B------:R-:W-:-:S13]  /*d7a0*/  PLOP3.LUT P6, PT, PT, PT, UP1, 0x80, 0x0 ;  /* 0x000000000000781c */ /* 0x000fda0003fcf018 */
[----:B------:R-:W-:-:S07]  /*d7b0*/  @P6 SHF.R.U32.HI R13, RZ, UR7, R4 ;  /* 0x00000007ff0d6c19 */ /* 0x000fce0008011604 */
.L_x_4270:
[----:B------:R-:W-:Y:S05]  /*d7c0*/  BSYNC B0 ;  /* 0x0000000000007941 */ /* 0x000fea0003800000 */
.L_x_4268:
[----:B------:R-:W-:-:S05]  /*d7d0*/  IMAD R13, R13, UR5, R66 ;  /* 0x000000050d0d7c24 */ /* 0x000fca000f8e0242 */
[----:B------:R-:W-:Y:S02]  /*d7e0*/  VIMNMX R55, R55, R13, !PT ;  /* 0x0000000d37377248 */ /* 0x000fe40007fe0100 */
[----:B------:R-:W-:-:S07]  /*d7f0*/  VIADDMNMX R54, R13, UR5, R54, PT ;  /* 0x000000050d367c46 */ /* 0x000fce000b800136 */
.L_x_4267:
[C---:B------:R-:W-:Y:S01]  /*d800*/  ISETP.GT.AND P2, PT, R55.reuse, 0x1, !P2 ;  /* 0x000000013700780c */ /* 0x040fe20005744270 */
[----:B------:R-:W-:Y:S01]  /*d810*/  ULDC UR10, c[0x0][0x988] ;  /* 0x00026200000a7ab9 */ /* 0x000fe20000000800 */
[----:B------:R-:W-:Y:S02]  /*d820*/  ISETP.GT.AND P3, PT, R55, 0x8, !P3 ;  /* 0x000000083700780c */ /* 0x000fe40005f64270 */
        /* <DEDUP_REMOVED lines=11> */
[C---:B------:R-:W-:Y:S02]  /*d8e0*/  ISETP.GT.AND P4, PT, R55.reuse, 0x51, !P4 ;  /* 0x000000513700780c */ /* 0x040fe40006784270 */
        /* <DEDUP_REMOVED lines=8> */
[----:B------:R-:W-:Y:S02]  /*d970*/  FSEL R24, R24, -INF , !P4 ;  /* 0xff80000018187808 */ /* 0x000fe40006000000 */
[----:B------:R-:W-:-:S02]  /*d980*/  ISETP.LT.OR P2, PT, R54, 0x12, P2 ;  /* 0x000000123600780c */ /* 0x000fc40001741670 */
[----:B------:R-:W-:Y:S02]  /*d990*/  FSEL R33, R33, -INF , !P5 ;  /* 0xff80000021217808 */ /* 0x000fe40006800000 */
[----:B------:R-:W-:Y:S02]  /*d9a0*/  FSEL R35, R35, -INF , !P2 ;  /* 0xff80000023237808 */ /* 0x000fe40005000000 */
[----:B------:R-:W-:Y:S02]  /*d9b0*/  ISETP.GT.AND P2, PT, R55, 0x18, !P3 ;  /* 0x000000183700780c */ /* 0x000fe40005f44270 */
[----:B------:R-:W-:Y:S02]  /*d9c0*/  ISETP.NE.AND P3, PT, R56, RZ, PT ;  /* 0x000000ff3800720c */ /* 0x000fe40003f65270 */
[----:B------:R-:W-:-:S04]  /*d9d0*/  ISETP.LT.OR P2, PT, R54, 0x19, P2 ;  /* 0x000000193600780c */ /* 0x000fc80001741670 */
[----:B------:R-:W-:Y:S02]  /*d9e0*/  FSEL R32, R32, -INF , !P2 ;  /* 0xff80000020207808 */ /* 0x000fe40005000000 */
[----:B------:R-:W-:Y:S02]  /*d9f0*/  ISETP.GT.AND P2, PT, R55, 0x19, !P6 ;  /* 0x000000193700780c */ /* 0x000fe40007744270 */
[----:B------:R-:W-:Y:S02]  /*da00*/  ISETP.NE.AND P6, PT, R14, RZ, PT ;  /* 0x000000ff0e00720c */ /* 0x000fe40003fc5270 */
        /* <DEDUP_REMOVED lines=49> */
[----:B------:R-:W-:Y:S02]  /*dd20*/  FSEL R25, R25, -INF , !P3 ;  /* 0xff80000019197808 */ /* 0x000fe40005800000 */
        /* <DEDUP_REMOVED lines=26> */
[----:B------:R-:W-:-:S04]  /*ded0*/  FMNMX.FTZ R56, R42, R3, !PT ;  /* 0x000000032a387209 */ /* 0x000fc80007810000 */
[----:B------:R-:W-:-:S04]  /*dee0*/  FMNMX.FTZ R3, R41, R56, !PT ;  /* 0x0000003829037209 */ /* 0x000fc80007810000 */
[----:B------:R-:W-:-:S04]  /*def0*/  FMNMX.FTZ R56, R38, R3, !PT ;  /* 0x0000000326387209 */ /* 0x000fc80007810000 */
[----:B------:R-:W-:-:S04]  /*df00*/  FMNMX.FTZ R3, R35, R56, !PT ;  /* 0x0000003823037209 */ /* 0x000fc80007810000 */
[----:B------:R-:W-:-:S04]  /*df10*/  FMNMX.FTZ R56, R32, R3, !PT ;  /* 0x0000000320387209 */ /* 0x000fc80007810000 */
[----:B------:R-:W-:Y:S02]  /*df20*/  FMNMX.FTZ R3, R29, R56, !PT ;  /* 0x000000381d037209 */ /* 0x000fe40007810000 */
        /* <DEDUP_REMOVED lines=8> */
[----:B------:R-:W-:Y:S01]  /*dfb0*/  ISETP.GT.AND P2, PT, R55, 0x48, !P6 ;  /* 0x000000483700780c */ /* 0x000fe20007744270 */
        /* <DEDUP_REMOVED lines=8> */
[----:B------:R-:W-:Y:S01]  /*e040*/  MUFU.EX2 R188, R188 ;  /* 0x000000bc00bc7308 */ /* 0x000fe20000000800 */
[----:B------:R-:W-:Y:S01]  /*e050*/  FMNMX.FTZ R3, R0, R3, !PT ;  /* 0x0000000300037209 */ /* 0x000fe20007810000 */
[--C-:B------:R-:W-:Y:S01]  /*e060*/  FFMA.FTZ R43, R43, UR10, -R58.reuse ;  /* 0x0000000a2b2b7c23 */ /* 0x100fe2000801083a */
[----:B------:R-:W-:Y:S01]  /*e070*/  ISETP.NE.AND P2, PT, R60, RZ, PT ;  /* 0x000000ff3c00720c */ /* 0x000fe20003f45270 */
[--C-:B------:R-:W-:Y:S01]  /*e080*/  FFMA.FTZ R15, R71, UR10, -R58.reuse ;  /* 0x0000000a470f7c23 */ /* 0x100fe2000801083a */
[----:B------:R-:W-:Y:S01]  /*e090*/  FMNMX.FTZ R56, R8, R3, !PT ;  /* 0x0000000308387209 */ /* 0x000fe20007810000 */
[--C-:B------:R-:W-:Y:S01]  /*e0a0*/  FFMA.FTZ R3, R85, UR10, -R58.reuse ;  /* 0x0000000a55037c23 */ /* 0x100fe2000801083a */
[----:B------:R-:W-:Y:S01]  /*e0b0*/  ISETP.GT.AND P2, PT, R55, 0x49, !P2 ;  /* 0x000000493700780c */ /* 0x000fe20005744270 */
[----:B------:R-:W0:Y:S01]  /*e0c0*/  MUFU.EX2 R13, R13 ;  /* 0x0000000d000d7308 */ /* 0x000e220000000800 */
[----:B------:R-:W-:Y:S01]  /*e0d0*/  FMNMX.FTZ R56, R5, R56, !PT ;  /* 0x0000003805387209 */ /* 0x000fe20007810000 */
[--C-:B------:R-:W-:Y:S01]  /*e0e0*/  FFMA.FTZ R184, R79, UR10, -R58.reuse ;  /* 0x0000000a4fb87c23 */ /* 0x100fe2000801083a */
[----:B------:R-:W-:Y:S01]  /*e0f0*/  ISETP.LT.OR P2, PT, R54, 0x4a, P2 ;  /* 0x0000004a3600780c */ /* 0x000fe20001741670 */
[--C-:B------:R-:W-:Y:S01]  /*e100*/  FFMA.FTZ R59, R81, UR10, -R58.reuse ;  /* 0x0000000a513b7c23 */ /* 0x100fe2000801083a */
[----:B------:R-:W-:Y:S01]  /*e110*/  FMNMX.FTZ R56, R9, R56, !PT ;  /* 0x0000003809387209 */ /* 0x000fe20007810000 */
[--C-:B------:R-:W-:Y:S01]  /*e120*/  FFMA.FTZ R31, R31, UR10, -R58.reuse ;  /* 0x0000000a1f1f7c23 */ /* 0x100fe2000801083a */
[----:B------:R-:W-:Y:S01]  /*e130*/  FSEL R21, R21, -INF , !P2 ;  /* 0xff80000015157808 */ /* 0x000fe20005000000 */
[----:B------:R-:W1:Y:S01]  /*e140*/  MUFU.EX2 R190, R190 ;  /* 0x000000be00be7308 */ /* 0x000e620000000800 */
[----:B------:R-:W-:Y:S01]  /*e150*/  FMNMX.FTZ R56, R39, R56, !PT ;  /* 0x0000003827387209 */ /* 0x000fe20007810000 */
[--C-:B------:R-:W-:Y:S01]  /*e160*/  FFMA.FTZ R60, R83, UR10, -R58.reuse ;  /* 0x0000000a533c7c23 */ /* 0x100fe2000801083a */
[----:B------:R-:W-:Y:S01]  /*e170*/  ISETP.NE.AND P6, PT, R64, RZ, PT ;  /* 0x000000ff4000720c */ /* 0x000fe20003fc5270 */
[--C-:B------:R-:W-:Y:S01]  /*e180*/  FFMA.FTZ R30, R30, UR10, -R58.reuse ;  /* 0x0000000a1e1e7c23 */ /* 0x100fe2000801083a */
[----:B------:R-:W-:Y:S01]  /*e190*/  FMNMX.FTZ R56, R21, R56, !PT ;  /* 0x0000003815387209 */ /* 0x000fe20007810000 */
[--C-:B------:R-:W-:Y:S01]  /*e1a0*/  FFMA.FTZ R53, R53, UR10, -R58.reuse ;  /* 0x0000000a35357c23 */ /* 0x100fe2000801083a */
[----:B------:R-:W-:Y:S01]  /*e1b0*/  ISETP.GT.AND P6, PT, R55, 0x59, !P6 ;  /* 0x000000593700780c */ /* 0x000fe200077c4270 */
[----:B------:R-:W-:Y:S01]  /*e1c0*/  MUFU.EX2 R172, R43 ;  /* 0x0000002b00ac7308 */ /* 0x000fe20000000800 */
[--C-:B------:R-:W-:Y:S01]  /*e1d0*/  FFMA.FTZ R51, R51, UR10, -R58.reuse ;  /* 0x0000000a33337c23 */ /* 0x100fe2000801083a */
[--C-:B------:R-:W-:Y:S01]  /*e1e0*/  FFMA.FTZ R49, R49, UR10, -R58.reuse ;  /* 0x0000000a31317c23 */ /* 0x100fe2000801083a */
[----:B------:R-:W-:Y:S01]  /*e1f0*/  ISETP.LT.OR P6, PT, R54, 0x5a, P6 ;  /* 0x0000005a3600780c */ /* 0x000fe200037c1670 */
[--C-:B------:R-:W-:Y:S01]  /*e200*/  FFMA.FTZ R48, R48, UR10, -R58.reuse ;  /* 0x0000000a30307c23 */ /* 0x100fe2000801083a */
[--C-:B------:R-:W-:Y:S01]  /*e210*/  FFMA.FTZ R47, R47, UR10, -R58.reuse ;  /* 0x0000000a2f2f7c23 */ /* 0x100fe2000801083a */
[--C-:B------:R-:W-:Y:S01]  /*e220*/  FFMA.FTZ R46, R46, UR10, -R58.reuse ;  /* 0x0000000a2e2e7c23 */ /* 0x100fe2000801083a */
[----:B------:R-:W-:Y:S01]  /*e230*/  FSEL R36, R36, -INF , !P6 ;  /* 0xff80000024247808 */ /* 0x000fe20007000000 */
[----:B------:R2:W-:Y:S01]  /*e240*/  MUFU.EX2 R55, R3 ;  /* 0x0000000300377308 */ /* 0x0005e20000000800 */
[--C-:B------:R-:W-:Y:S01]  /*e250*/  FFMA.FTZ R45, R45, UR10, -R58.reuse ;  /* 0x0000000a2d2d7c23 */ /* 0x100fe2000801083a */
[--C-:B------:R-:W-:Y:S01]  /*e260*/  FFMA.FTZ R40, R40, UR10, -R58.reuse ;  /* 0x0000000a28287c23 */ /* 0x100fe2000801083a */
[--C-:B------:R-:W-:Y:S01]  /*e270*/  FFMA.FTZ R37, R37, UR10, -R58.reuse ;  /* 0x0000000a25257c23 */ /* 0x100fe2000801083a */
[--C-:B------:R-:W-:Y:S01]  /*e280*/  FFMA.FTZ R34, R34, UR10, -R58.reuse ;  /* 0x0000000a22227c23 */ /* 0x100fe2000801083a */
[----:B------:R-:W-:-:S03]  /*e290*/  FFMA.FTZ R27, R27, UR10, -R58 ;  /* 0x0000000a1b1b7c23 */ /* 0x000fc6000801083a */
[----:B------:R-:W3:Y:S01]  /*e2a0*/  MUFU.EX2 R15, R15 ;  /* 0x0000000f000f7308 */ /* 0x000ee20000000800 */
[----:B--2---:R-:W-:-:S04]  /*e2b0*/  FMNMX.FTZ R3, R25, R56, !PT ;  /* 0x0000003819037209 */ /* 0x004fc80007810000 */
[----:B------:R-:W-:-:S03]  /*e2c0*/  FMNMX.FTZ R52, R24, R3, !PT ;  /* 0x0000000318347209 */ /* 0x000fc60007810000 */
[----:B------:R-:W-:Y:S01]  /*e2d0*/  MUFU.EX2 R184, R184 ;  /* 0x000000b800b87308 */ /* 0x000fe20000000800 */
[----:B------:R-:W-:Y:S01]  /*e2e0*/  FMNMX.FTZ R3, R33, R52, !PT ;  /* 0x0000003421037209 */ /* 0x000fe20007810000 */
[----:B------:R-:W-:-:S03]  /*e2f0*/  FFMA.FTZ R52, R50, UR10, -R58 ;  /* 0x0000000a32347c23 */ /* 0x000fc6000801083a */
[----:B------:R-:W-:-:S03]  /*e300*/  FMNMX.FTZ R3, R36, R3, !PT ;  /* 0x0000000324037209 */ /* 0x000fc60007810000 */
[----:B------:R-:W-:Y:S02]  /*e310*/  MUFU.EX2 R59, R59 ;  /* 0x0000003b003b7308 */ /* 0x000fe40000000800 */
[----:B------:R-:W2:Y:S06]  /*e320*/  SHFL.BFLY PT, R50, R3, 0x2, 0x1f ;  /* 0x0c401f0003327f89 */ /* 0x000eac00000e0000 */
[----:B------:R0:W-:Y:S08]  /*e330*/  MUFU.EX2 R170, R31 ;  /* 0x0000001f00aa7308 */ /* 0x0001f00000000800 */
[----:B------:R-:W-:Y:S01]  /*e340*/  MUFU.EX2 R180, R61 ;  /* 0x0000003d00b47308 */ /* 0x000fe20000000800 */
[----:B0-----:R-:W-:Y:S01]  /*e350*/  FADD.FTZ R31, R188, R13 ;  /* 0x0000000dbc1f7221 */ /* 0x001fe20000010000 */
[----:B------:R-:W-:-:S06]  /*e360*/  F2FP.BF16.F32.PACK_AB R188, R13, R188 ;  /* 0x000000bc0dbc723e */ /* 0x000fcc00000010ff */
[----:B------:R-:W0:Y:S01]  /*e370*/  MUFU.EX2 R60, R60 ;  /* 0x0000003c003c7308 */ /* 0x000e220000000800 */
[----:B--2---:R-:W-:-:S05]  /*e380*/  FMNMX.FTZ R50, R3, R50, !PT ;  /* 0x0000003203327209 */ /* 0x004fca0007810000 */
[----:B------:R-:W2:Y:S02]  /*e390*/  SHFL.BFLY PT, R3, R50, 0x1, 0x1f ;  /* 0x0c201f0032037f89 */ /* 0x000ea400000e0000 */
[----:B------:R1:W-:Y:S08]  /*e3a0*/  MUFU.EX2 R61, R30 ;  /* 0x0000001e003d7308 */ /* 0x0003f00000000800 */
[----:B------:R-:W-:Y:S01]  /*e3b0*/  MUFU.EX2 R53, R53 ;  /* 0x0000003500357308 */ /* 0x000fe20000000800 */
[----:B-1----:R-:W-:Y:S01]  /*e3c0*/  FADD.FTZ R30, R190, R31 ;  /* 0x0000001fbe1e7221 */ /* 0x002fe20000010000 */
[----:B---3--:R-:W-:-:S02]  /*e3d0*/  F2FP.BF16.F32.PACK_AB R190, R15, R190 ;  /* 0x000000be0fbe723e */ /* 0x008fc400000010ff */
[----:B0-----:R-:W-:Y:S01]  /*e3e0*/  F2FP.BF16.F32.PACK_AB R186, R55, R60 ;  /* 0x0000003c37ba723e */ /* 0x001fe200000010ff */
[----:B------:R-:W-:-:S03]  /*e3f0*/  FADD.FTZ R31, R15, R30 ;  /* 0x0000001e0f1f7221 */ /* 0x000fc60000010000 */
[----:B------:R-:W-:Y:S01]  /*e400*/  MUFU.EX2 R51, R51 ;  /* 0x0000003300337308 */ /* 0x000fe20000000800 */
[----:B--2---:R-:W-:-:S07]  /*e410*/  FMNMX.FTZ R3, R50, R3, !PT ;  /* 0x0000000332037209 */ /* 0x004fce0007810000 */
[----:B------:R-:W0:Y:S01]  /*e420*/  MUFU.EX2 R52, R52 ;  /* 0x0000003400347308 */ /* 0x000e220000000800 */
[C---:B------:R-:W-:Y:S01]  /*e430*/  FSETP.NEU.FTZ.AND P2, PT, R3.reuse, -INF , PT ;  /* 0xff8000000300780b */ /* 0x040fe20003f5d000 */
[----:B------:R-:W-:-:S06]  /*e440*/  FMUL.FTZ R43, R3, UR10 ;  /* 0x0000000a032b7c20 */ /* 0x000fcc0008410000 */
[----:B------:R-:W-:Y:S01]  /*e450*/  MUFU.EX2 R49, R49 ;  /* 0x0000003100317308 */ /* 0x000fe20000000800 */
[----:B------:R-:W-:Y:S02]  /*e460*/  FSEL R43, R43, RZ, P2 ;  /* 0x000000ff2b2b7208 */ /* 0x000fe40001000000 */
[----:B------:R-:W-:-:S03]  /*e470*/  PLOP3.LUT P2, PT, PT, PT, UP0, 0x40, 0x0 ;  /* 0x000000000000781c */ /* 0x000fc60003f4e808 */
        /* <DEDUP_REMOVED lines=25> */
[----:B------:R-:W-:Y:S01]  /*e610*/  FFMA.FTZ R36, R36, UR10, -R43 ;  /* 0x0000000a24247c23 */ /* 0x000fe2000801082b */
[----:B0-----:R-:W-:-:S04]  /*e620*/  F2FP.BF16.F32.PACK_AB R182, R52, R51 ;  /* 0x0000003334b6723e */ /* 0x001fc800000010ff */
[----:B------:R0:W-:Y:S01]  /*e630*/  MUFU.EX2 R181, R26 ;  /* 0x0000001a00b57308 */ /* 0x0001e20000000800 */
[----:B-1----:R-:W-:-:S07]  /*e640*/  F2FP.BF16.F32.PACK_AB R189, R44, R57 ;  /* 0x000000392cbd723e */ /* 0x002fce00000010ff */
[----:B------:R-:W1:Y:S01]  /*e650*/  MUFU.EX2 R41, R41 ;  /* 0x0000002900297308 */ /* 0x000e620000000800 */
[----:B0-----:R-:W-:Y:S01]  /*e660*/  FADD.FTZ R26, R184, R31 ;  /* 0x0000001fb81a7221 */ /* 0x001fe20000010000 */
[----:B------:R-:W-:-:S03]  /*e670*/  F2FP.BF16.F32.PACK_AB R184, R59, R184 ;  /* 0x000000b83bb8723e */ /* 0x000fc600000010ff */
[----:B------:R-:W-:-:S03]  /*e680*/  FADD.FTZ R31, R59, R26 ;  /* 0x0000001a3b1f7221 */ /* 0x000fc60000010000 */
[----:B------:R-:W-:Y:S08]  /*e690*/  MUFU.EX2 R38, R38 ;  /* 0x0000002600267308 */ /* 0x000ff00000000800 */
[----:B------:R0:W-:Y:S01]  /*e6a0*/  MUFU.EX2 R183, R14 ;  /* 0x0000000e00b77308 */ /* 0x0001e20000000800 */
[----:B-1----:R-:W-:-:S07]  /*e6b0*/  F2FP.BF16.F32.PACK_AB R191, R41, R42 ;  /* 0x0000002a29bf723e */ /* 0x002fce00000010ff */
[----:B------:R-:W1:Y:S01]  /*e6c0*/  MUFU.EX2 R35, R35 ;  /* 0x0000002300237308 */ /* 0x000e620000000800 */
[----:B0-----:R-:W-:Y:S01]  /*e6d0*/  FADD.FTZ R14, R60, R31 ;  /* 0x0000001f3c0e7221 */ /* 0x001fe20000010000 */
[----:B------:R-:W-:-:S03]  /*e6e0*/  FADD.FTZ R31, R57, R44 ;  /* 0x0000002c391f7221 */ /* 0x000fc60000010000 */
[----:B------:R-:W-:Y:S01]  /*e6f0*/  FADD.FTZ R26, R55, R14 ;  /* 0x0000000e371a7221 */ /* 0x000fe20000010000 */
[----:B------:R-:W-:Y:S02]  /*e700*/  FADD.FTZ R14, R42, R31 ;  /* 0x0000001f2a0e7221 */ /* 0x000fe40000010000 */
[----:B------:R-:W-:Y:S01]  /*e710*/  MUFU.EX2 R32, R32 ;  /* 0x0000002000207308 */ /* 0x000fe20000000800 */
[----:B------:R-:W-:Y:S01]  /*e720*/  FADD.FTZ R63, R53, R26 ;  /* 0x0000001a353f7221 */ /* 0x000fe20000010000 */
[----:B------:R-:W-:-:S03]  /*e730*/  FADD.FTZ R31, R41, R14 ;  /* 0x0000000e291f7221 */ /* 0x000fc60000010000 */
[C---:B------:R-:W-:Y:S01]  /*e740*/  FADD.FTZ R14, R180.reuse, R63 ;  /* 0x0000003fb40e7221 */ /* 0x040fe20000010000 */
[----:B------:R-:W-:Y:S02]  /*e750*/  F2FP.BF16.F32.PACK_AB R180, R180, R53 ;  /* 0x00000035b4b4723e */ /* 0x000fe400000010ff */
[----:B------:R-:W0:Y:S01]  /*e760*/  MUFU.EX2 R29, R29 ;  /* 0x0000001d001d7308 */ /* 0x000e220000000800 */
[----:B------:R-:W-:Y:S01]  /*e770*/  FADD.FTZ R63, R51, R14 ;  /* 0x0000000e333f7221 */ /* 0x000fe20000010000 */
[----:B-1----:R-:W-:-:S06]  /*e780*/  F2FP.BF16.F32.PACK_AB R185, R35, R38 ;  /* 0x0000002623b9723e */ /* 0x002fcc00000010ff */
[----:B------:R-:W1:Y:S08]  /*e790*/  MUFU.EX2 R48, R48 ;  /* 0x0000003000307308 */ /* 0x000e700000000800 */
[----:B------:R-:W-:Y:S01]  /*e7a0*/  MUFU.EX2 R28, R28 ;  /* 0x0000001c001c7308 */ /* 0x000fe20000000800 */
[----:B0-----:R-:W-:-:S07]  /*e7b0*/  F2FP.BF16.F32.PACK_AB R187, R29, R32 ;  /* 0x000000201dbb723e */ /* 0x001fce00000010ff */
[----:B------:R0:W-:Y:S01]  /*e7c0*/  MUFU.EX2 R177, R10 ;  /* 0x0000000a00b17308 */ /* 0x0001e20000000800 */
[----:B-1----:R-:W-:-:S07]  /*e7d0*/  F2FP.BF16.F32.PACK_AB R176, R48, R49 ;  /* 0x0000003130b0723e */ /* 0x002fce00000010ff */
[----:B------:R-:W-:Y:S01]  /*e7e0*/  MUFU.EX2 R47, R47 ;  /* 0x0000002f002f7308 */ /* 0x000fe20000000800 */
[----:B0-----:R-:W-:-:S04]  /*e7f0*/  FADD.FTZ R10, R38, R31 ;  /* 0x0000001f260a7221 */ /* 0x001fc80000010000 */
[----:B------:R-:W-:Y:S01]  /*e800*/  FADD.FTZ R31, R35, R10 ;  /* 0x0000000a231f7221 */ /* 0x000fe20000010000 */
[----:B------:R-:W-:Y:S02]  /*e810*/  FADD.FTZ R10, R52, R63 ;  /* 0x0000003f340a7221 */ /* 0x000fe40000010000 */
[----:B------:R-:W0:Y:S02]  /*e820*/  MUFU.EX2 R46, R46 ;  /* 0x0000002e002e7308 */ /* 0x000e240000000800 */
[----:B------:R-:W-:-:S06]  /*e830*/  FADD.FTZ R63, R49, R10 ;  /* 0x0000000a313f7221 */ /* 0x000fcc0000010000 */
[----:B------:R-:W1:Y:S08]  /*e840*/  MUFU.EX2 R20, R20 ;  /* 0x0000001400147308 */ /* 0x000e700000000800 */
[----:B------:R2:W-:Y:S01]  /*e850*/  MUFU.EX2 R179, R8 ;  /* 0x0000000800b37308 */ /* 0x0005e20000000800 */
[----:B0-----:R-:W-:-:S07]  /*e860*/  F2FP.BF16.F32.PACK_AB R178, R46, R47 ;  /* 0x0000002f2eb2723e */ /* 0x001fce00000010ff */
[----:B------:R-:W0:Y:S01]  /*e870*/  MUFU.EX2 R45, R45 ;  /* 0x0000002d002d7308 */ /* 0x000e220000000800 */
[----:B--2---:R-:W-:-:S04]  /*e880*/  FADD.FTZ R8, R32, R31 ;  /* 0x0000001f20087221 */ /* 0x004fc80000010000 */
[----:B------:R-:W-:Y:S01]  /*e890*/  FADD.FTZ R31, R29, R8 ;  /* 0x000000081d1f7221 */ /* 0x000fe20000010000 */
[----:B------:R-:W-:Y:S01]  /*e8a0*/  FFMA.FTZ R8, R24, UR10, -R43 ;  /* 0x0000000a18087c23 */ /* 0x000fe2000801082b */
[----:B------:R-:W-:Y:S01]  /*e8b0*/  FADD.FTZ R24, R48, R63 ;  /* 0x0000003f30187221 */ /* 0x000fe20000010000 */
[----:B------:R-:W-:Y:S01]  /*e8c0*/  MUFU.EX2 R12, R12 ;  /* 0x0000000c000c7308 */ /* 0x000fe20000000800 */
[----:B------:R-:W-:Y:S02]  /*e8d0*/  FADD.FTZ R10, R28, R31 ;  /* 0x0000001f1c0a7221 */ /* 0x000fe40000010000 */
[----:B------:R-:W-:Y:S02]  /*e8e0*/  FADD.FTZ R43, R47, R24 ;  /* 0x000000182f2b7221 */ /* 0x000fe40000010000 */
[C---:B------:R-:W-:Y:S01]  /*e8f0*/  FADD.FTZ R31, R181.reuse, R10 ;  /* 0x0000000ab51f7221 */ /* 0x040fe20000010000 */
[----:B------:R-:W-:Y:S01]  /*e900*/  F2FP.BF16.F32.PACK_AB R181, R181, R28 ;  /* 0x0000001cb5b5723e */ /* 0x000fe200000010ff */
[----:B------:R-:W-:Y:S01]  /*e910*/  FADD.FTZ R24, R46, R43 ;  /* 0x0000002b2e187221 */ /* 0x000fe20000010000 */
[----:B------:R-:W2:Y:S01]  /*e920*/  MUFU.EX2 R40, R40 ;  /* 0x0000002800287308 */ /* 0x000ea20000000800 */
[----:B-1----:R-:W-:-:S02]  /*e930*/  FADD.FTZ R10, R20, R31 ;  /* 0x0000001f140a7221 */ /* 0x002fc40000010000 */
[----:B0-----:R-:W-:-:S04]  /*e940*/  FADD.FTZ R13, R45, R24 ;  /* 0x000000182d0d7221 */ /* 0x001fc80000010000 */
[C---:B------:R-:W-:Y:S01]  /*e950*/  FADD.FTZ R13, R172.reuse, R13 ;  /* 0x0000000dac0d7221 */ /* 0x040fe20000010000 */
[----:B------:R-:W0:Y:S01]  /*e960*/  MUFU.EX2 R37, R37 ;  /* 0x0000002500257308 */ /* 0x000e220000000800 */
[----:B------:R-:W-:-:S07]  /*e970*/  F2FP.BF16.F32.PACK_AB R172, R172, R45 ;  /* 0x0000002dacac723e */ /* 0x000fce00000010ff */
[----:B------:R-:W-:Y:S01]  /*e980*/  MUFU.EX2 R0, R0 ;  /* 0x0000000000007308 */ /* 0x000fe20000000800 */
[----:B--2---:R-:W-:-:S07]  /*e990*/  FADD.FTZ R26, R40, R13 ;  /* 0x0000000d281a7221 */ /* 0x004fce0000010000 */
[----:B------:R-:W1:Y:S01]  /*e9a0*/  MUFU.EX2 R34, R34 ;  /* 0x0000002200227308 */ /* 0x000e620000000800 */
[C---:B0-----:R-:W-:Y:S01]  /*e9b0*/  FADD.FTZ R13, R37.reuse, R26 ;  /* 0x0000001a250d7221 */ /* 0x041fe20000010000 */
[----:B------:R-:W-:-:S06]  /*e9c0*/  F2FP.BF16.F32.PACK_AB R174, R37, R40 ;  /* 0x0000002825ae723e */ /* 0x000fcc00000010ff */
[----:B------:R0:W-:Y:S08]  /*e9d0*/  MUFU.EX2 R14, R9 ;  /* 0x00000009000e7308 */ /* 0x0001f00000000800 */
[----:B------:R-:W2:Y:S01]  /*e9e0*/  MUFU.EX2 R5, R5 ;  /* 0x0000000500057308 */ /* 0x000ea20000000800 */
[----:B0-----:R-:W-:Y:S01]  /*e9f0*/  FADD.FTZ R9, R183, R10 ;  /* 0x0000000ab7097221 */ /* 0x001fe20000010000 */
[----:B-1----:R-:W-:Y:S01]  /*ea00*/  FADD.FTZ R30, R34, R13 ;  /* 0x0000000d221e7221 */ /* 0x002fe20000010000 */
[----:B------:R-:W-:-:S02]  /*ea10*/  F2FP.BF16.F32.PACK_AB R168, R61, R34 ;  /* 0x000000223da8723e */ /* 0x000fc400000010ff */
[----:B------:R-:W-:Y:S01]  /*ea20*/  FADD.FTZ R10, R12, R9 ;  /* 0x000000090c0a7221 */ /* 0x000fe20000010000 */
[----:B------:R-:W-:Y:S01]  /*ea30*/  FADD.FTZ R30, R61, R30 ;  /* 0x0000001e3d1e7221 */ /* 0x000fe20000010000 */
[----:B------:R-:W-:Y:S01]  /*ea40*/  F2FP.BF16.F32.PACK_AB R183, R183, R20 ;  /* 0x00000014b7b7723e */ /* 0x000fe200000010ff */
[----:B------:R-:W0:Y:S01]  /*ea50*/  MUFU.EX2 R27, R27 ;  /* 0x0000001b001b7308 */ /* 0x000e220000000800 */
[C---:B------:R-:W-:Y:S01]  /*ea60*/  FADD.FTZ R9, R177.reuse, R10 ;  /* 0x0000000ab1097221 */ /* 0x040fe20000010000 */
[----:B------:R-:W-:-:S03]  /*ea70*/  F2FP.BF16.F32.PACK_AB R177, R177, R12 ;  /* 0x0000000cb1b1723e */ /* 0x000fc600000010ff */
[----:B------:R-:W-:-:S03]  /*ea80*/  FADD.FTZ R10, R0, R9 ;  /* 0x00000009000a7221 */ /* 0x000fc60000010000 */
[----:B------:R-:W1:Y:S01]  /*ea90*/  MUFU.EX2 R39, R39 ;  /* 0x0000002700277308 */ /* 0x000e620000000800 */
[C---:B------:R-:W-:Y:S01]  /*eaa0*/  FADD.FTZ R10, R179.reuse, R10 ;  /* 0x0000000ab30a7221 */ /* 0x040fe20000010000 */
[C---:B--2---:R-:W-:Y:S02]  /*eab0*/  F2FP.BF16.F32.PACK_AB R173, R14.reuse, R5 ;  /* 0x000000050ead723e */ /* 0x044fe400000010ff */
[----:B------:R-:W-:Y:S01]  /*eac0*/  F2FP.BF16.F32.PACK_AB R179, R179, R0 ;  /* 0x00000000b3b3723e */ /* 0x000fe200000010ff */
[----:B------:R-:W-:Y:S01]  /*ead0*/  FADD.FTZ R9, R5, R10 ;  /* 0x0000000a05097221 */ /* 0x000fe20000010000 */
[----:B------:R-:W-:Y:S02]  /*eae0*/  IMAD.IADD R10, R17, 0x1, -R22 ;  /* 0x00000001110a7824 */ /* 0x000fe400078e0a16 */
[----:B------:R-:W2:Y:S01]  /*eaf0*/  MUFU.EX2 R24, R21 ;  /* 0x0000001500187308 */ /* 0x000ea20000000800 */
[----:B0-----:R-:W-:Y:S01]  /*eb00*/  FADD.FTZ R13, R27, R30 ;  /* 0x0000001e1b0d7221 */ /* 0x001fe20000010000 */
[----:B------:R-:W-:Y:S01]  /*eb10*/  FADD.FTZ R30, R14, R9 ;  /* 0x000000090e1e7221 */ /* 0x000fe20000010000 */
[----:B------:R-:W-:-:S05]  /*eb20*/  IMAD R15, R193, 0x80, R10 ;  /* 0x00000080c10f7824 */ /* 0x000fca00078e020a */
[----:B------:R-:W0:Y:S01]  /*eb30*/  MUFU.EX2 R25, R25 ;  /* 0x0000001900197308 */ /* 0x000e220000000800 */
[----:B-1----:R-:W-:Y:S01]  /*eb40*/  FADD.FTZ R9, R39, R30 ;  /* 0x0000001e27097221 */ /* 0x002fe20000010000 */
[----:B------:R-:W-:-:S06]  /*eb50*/  R2UR UR6, R15 ;  /* 0x000000000f0672ca */ /* 0x000fcc00000e0000 */
[----:B------:R1:W3:Y:S01]  /*eb60*/  MUFU.EX2 R26, R8 ;  /* 0x00000008001a7308 */ /* 0x0002e20000000800 */
[C---:B--2---:R-:W-:Y:S01]  /*eb70*/  FADD.FTZ R30, R24.reuse, R9 ;  /* 0x00000009181e7221 */ /* 0x044fe20000010000 */
[----:B------:R-:W-:-:S05]  /*eb80*/  F2FP.BF16.F32.PACK_AB R175, R24, R39 ;  /* 0x0000002718af723e */ /* 0x000fca00000010ff */
[----:B------:R-:W-:Y:S01]  /*eb90*/  UIADD3 UR4, UR6, UR4, URZ ;  /* 0x0000000406047290 */ /* 0x000fe2000fffe03f */
[----:B------:R-:W2:Y:S01]  /*eba0*/  MUFU.EX2 R33, R33 ;  /* 0x0000002100217308 */ /* 0x000ea20000000800 */
[----:B0-----:R-:W-:Y:S01]  /*ebb0*/  FADD.FTZ R9, R25, R30 ;  /* 0x0000001e19097221 */ /* 0x001fe20000010000 */
[C---:B-1----:R-:W-:Y:S01]  /*ebc0*/  FADD.FTZ R8, R170.reuse, R13 ;  /* 0x0000000daa087221 */ /* 0x042fe20000010000 */
[----:B------:R-:W-:-:S05]  /*ebd0*/  F2FP.BF16.F32.PACK_AB R170, R170, R27 ;  /* 0x0000001baaaa723e */ /* 0x000fca00000010ff */
[----:B------:R-:W0:Y:S01]  /*ebe0*/  MUFU.EX2 R36, R36 ;  /* 0x0000002400247308 */ /* 0x000e220000000800 */
[C---:B---3--:R-:W-:Y:S01]  /*ebf0*/  FADD.FTZ R12, R26.reuse, R9 ;  /* 0x000000091a0c7221 */ /* 0x048fe20000010000 */
[----:B------:R-:W-:Y:S01]  /*ec00*/  F2FP.BF16.F32.PACK_AB R169, R26, R25 ;  /* 0x000000191aa9723e */ /* 0x000fe200000010ff */
[----:B------:R-:W-:Y:S02]  /*ec10*/  VIADD R9, R2, 0xfffffffe ;  /* 0xfffffffe02097836 */ /* 0x000fe40000000000 */
[----:B--2---:R-:W-:-:S04]  /*ec20*/  FADD.FTZ R5, R33, R12 ;  /* 0x0000000c21057221 */ /* 0x004fc80000010000 */
[C---:B0-----:R-:W-:Y:S01]  /*ec30*/  FADD.FTZ R5, R36.reuse, R5 ;  /* 0x0000000524057221 */ /* 0x041fe20000010000 */
        /* <DEDUP_REMOVED lines=13> */
.L_x_4272:
[----:B------:R-:W-:-:S11]  /*ed10*/  UISETP.NE.AND UP1, UPT, UR5, 0x1, UPT ;  /* 0x000000010500788c */ /* 0x000fd6000bf25270 */
[----:B------:R-:W-:Y:S02]  /*ed20*/  @UP1 ULDC.64 UR6, c[0x0][0x9e8] ;  /* 0x00027a0000061ab9 */ /* 0x000fe40000000a00 */
[----:B------:R-:W-:-:S04]  /*ed30*/  UIMAD.WIDE.U32 UR14, UR11, UR6, URZ ;  /* 0x000000060b0e72a5 */ /* 0x000fc8000f8e003f */
[----:B------:R-:W-:-:S12]  /*ed40*/  @UP1 USHF.R.U32.HI UR11, URZ, UR7, UR15 ;  /* 0x000000073f0b1299 */ /* 0x000fd8000801160f */
.L_x_4273:
[----:B------:R-:W-:-:S04]  /*ed50*/  UIMAD UR5, UR11, UR5, UR5 ;  /* 0x000000050b0572a4 */ /* 0x000fc8000f8e0205 */
[----:B------:R-:W-:-:S04]  /*ed60*/  UISETP.LT.AND UP1, UPT, UR4, UR5, UPT ;  /* 0x000000050400728c */ /* 0x000fc8000bf21270 */
[----:B------:R-:W-:-:S12]  /*ed70*/  USEL UR4, UR4, UR5, UP1 ;  /* 0x0000000504047287 */ /* 0x000fd80008800000 */
.L_x_4271:
[----:B------:R-:W-:Y:S01]  /*ed80*/  R2UR UR6, R192 ;  /* 0x00000000c00672ca */ /* 0x000fe200000e0000 */
        /* <DEDUP_REMOVED lines=61> */
[----:B------:R-:W-:Y:S02]  /*f160*/  IMAD.MOV.U32 R119, RZ, RZ, RZ ;  /* 0x000000ffff777224 */ /* 0x000fe400078e00ff */
[----:B------:R-:W-:-:S07]  /*f170*/  VIADD R13, R12, 0x8 ;  /* 0x000000080c0d7836 */ /* 0x000fce0000000000 */
.L_x_4291:
[----:B------:R-:W-:-:S04]  /*f180*/  UIADD3 UR5, UR36, 0x1, URZ ;  /* 0x0000000124057890 */ /* 0x000fc8000fffe03f */
[----:B------:R-:W-:-:S04]  /*f190*/  UISETP.NE.AND UP1, UPT, UR5, 0x2, UPT ;  /* 0x000000020500788c */ /* 0x000fc8000bf25270 */
[----:B------:R-:W-:Y:S02]  /*f1a0*/  USEL UR54, URZ, 0x1, UP1 ;  /* 0x000000013f367887 */ /* 0x000fe40008800000 */
[----:B------:R-:W-:Y:S02]  /*f1b0*/  USEL UR5, UR5, URZ, UP1 ;  /* 0x0000003f05057287 */ /* 0x000fe40008800000 */
[----:B------:R-:W-:Y:S01]  /*f1c0*/  ULOP3.LUT UR54, UR39, UR54, URZ, 0x3c, !UPT ;  /* 0x0000003627367292 */ /* 0x000fe2000f8e3c3f */
[----:B------:R-:W-:Y:S11]  /*f1d0*/  @!P0 BRA `(.L_x_4275) ;  /* 0x0000000000048947 */ /* 0x000ff60003800000 */
[----:B------:R-:W-:Y:S01]  /*f1e0*/  BPT.TRAP 0x1 ;  /* 0x000000040000795c */ /* 0x000fe20000300000 */
.L_x_4275:
[----:B------:R-:W-:Y:S01]  /*f1f0*/  ULEA UR7, UR5, UR37, 0x3 ;  /* 0x0000002505077291 */ /* 0x000fe2000f8e183f */
[----:B------:R-:W-:-:S05]  /*f200*/  IMAD.U32 R14, RZ, RZ, UR54 ;  /* 0x00000036ff0e7e24 */ /* 0x000fca000f8e00ff */
[----:B------:R-:W-:-:S04]  /*f210*/  SHF.L.U32 R14, R14, 0x1f, RZ ;  /* 0x0000001f0e0e7819 */ /* 0x000fc800000006ff */
[----:B------:R0:W1:Y:S01]  /*f220*/  SYNCS.PHASECHK.TRANS64.TRYWAIT P2, [UR7+0x30830], R14 ;  /* 0x0308300eff0075a7 */ /* 0x0000620008040147 */
[----:B------:R-:W-:Y:S05]  /*f230*/  @!P0 BRA `(.L_x_4276) ;  /* 0x0000000000048947 */ /* 0x000fea0003800000 */
[----:B------:R-:W-:Y:S01]  /*f240*/  BPT.TRAP 0x1 ;  /* 0x000000040000795c */ /* 0x000fe20000300000 */
.L_x_4276:
[----:B-1----:R-:W-:Y:S05]  /*f250*/  @P2 BRA `(.L_x_4277) ;  /* 0x0000000000082947 */ /* 0x002fea0003800000 */
[----:B------:R-:W1:Y:S02]  /*f260*/  SYNCS.PHASECHK.TRANS64.TRYWAIT P2, [UR7+0x30830], R14 ;  /* 0x0308300eff0075a7 */ /* 0x000e640008040147 */
[----:B-1----:R-:W-:Y:S05]  /*f270*/  @!P2 BRA `(.L_x_4278) ;  /* 0x0000013800eca947 */ /* 0x002fea0003800000 */
.L_x_4277:
        /* <DEDUP_REMOVED lines=126> */
[-C--:B------:R-:W-:Y:S01]  /*fa60*/  FMUL.FTZ R115, R115, R2.reuse ;  /* 0x0000000273737220 */ /* 0x080fe20000410000 */
[----:B------:R-:W-:Y:S01]  /*fa70*/  UMOV UR48, UR52 ;  /* 0x0000003400307c82 */ /* 0x000fe20008000000 */
[----:B------:R-:W-:Y:S01]  /*fa80*/  UMOV UR49, UR53 ;  /* 0x0000003500317c82 */ /* 0x000fe20008000000 */
[----:B------:R-:W-:Y:S01]  /*fa90*/  UMOV UR51, 0x40000040 ;  /* 0x4000004000337882 */ /* 0x000fe20000000000 */
[-C--:B------:R-:W-:Y:S01]  /*faa0*/  FMUL.FTZ R118, R118, R2.reuse ;  /* 0x0000000276767220 */ /* 0x080fe20000410000 */
[----:B------:R-:W-:Y:S01]  /*fab0*/  FMUL.FTZ R119, R119, R2 ;  /* 0x0000000277777220 */ /* 0x000fe20000410000 */
[----:B------:R-:W-:-:S02]  /*fac0*/  WARPGROUP.DEPBAR.LE gsb0, 0x0 ;  /* 0x00008000000079c5 */ /* 0x000fc40000010000 */
        /* <DEDUP_REMOVED lines=32> */
.L_x_4279:
[----:B------:R-:W-:Y:S01]  /*fcd0*/  ULEA UR6, UR36, UR37, 0x3 ;  /* 0x0000002524067291 */ /* 0x000fe2000f8e183f */
[----:B------:R-:W-:-:S05]  /*fce0*/  IMAD.U32 R0, RZ, RZ, UR39 ;  /* 0x00000027ff007e24 */ /* 0x000fca000f8e00ff */
[----:B------:R-:W-:-:S04]  /*fcf0*/  SHF.L.U32 R0, R0, 0x1f, RZ ;  /* 0x0000001f00007819 */ /* 0x000fc800000006ff */
[----:B------:R2:W3:Y:S01]  /*fd00*/  SYNCS.PHASECHK.TRANS64.TRYWAIT P2, [UR6+0x30850], R0 ;  /* 0x03085000ff0075a7 */ /* 0x0004e20008040146 */
[----:B------:R-:W-:Y:S05]  /*fd10*/  @!P0 BRA `(.L_x_4280) ;  /* 0x0000000000048947 */ /* 0x000fea0003800000 */
[----:B------:R-:W-:Y:S01]  /*fd20*/  BPT.TRAP 0x1 ;  /* 0x000000040000795c */ /* 0x000fe20000300000 */
.L_x_4280:
[----:B---3--:R-:W-:Y:S05]  /*fd30*/  @P2 BRA `(.L_x_4281) ;  /* 0x0000000000082947 */ /* 0x008fea0003800000 */
[----:B------:R-:W3:Y:S02]  /*fd40*/  SYNCS.PHASECHK.TRANS64.TRYWAIT P2, [UR6+0x30850], R0 ;  /* 0x03085000ff0075a7 */ /* 0x000ee40008040146 */
[----:B---3--:R-:W-:Y:S05]  /*fd50*/  @!P2 BRA `(.L_x_4282) ;  /* 0x00000130004ca947 */ /* 0x008fea0003800000 */
.L_x_4281:
        /* <DEDUP_REMOVED lines=15> */
[----:B-12---:R-:W-:Y:S01]  /*fe50*/  FMUL.FTZ R0, R120, UR4 ;  /* 0x0000000478007c20 */ /* 0x006fe20008410000 */
        /* <DEDUP_REMOVED lines=31> */
[----:B------:R-:W-:-:S02]  /*10050*/  IMAD R165, R9, -0x60, RZ ;  /* 0xffffffa009a57824 */ /* 0x000fc400078e02ff */
        /* <DEDUP_REMOVED lines=13> */
[----:B0-----:R-:W-:Y:S01]  /*10130*/  IMAD.U32 R14, RZ, RZ, UR7 ;  /* 0x00000007ff0e7e24 */ /* 0x001fe2000f8e00ff */
[----:B------:R-:W-:Y:S01]  /*10140*/  PLOP3.LUT P2, PT, PT, PT, UP0, 0x40, 0x0 ;  /* 0x000000000000781c */ /* 0x000fe20003f4e808 */
[----:B------:R-:W0:Y:S01]  /*10150*/  MUFU.TANH R0, R0 ;  /* 0x0000000000007308 */ /* 0x000e220000002400 */
[----:B------:R-:W-:Y:S01]  /*10160*/  ULDC UR15, c[0x0][0x9e0] ;  /* 0x00027800000f7ab9 */ /* 0x000fe20000000800 */
[----:B------:R-:W-:-:S02]  /*10170*/  @!P1 VIADD R14, R14, 0x30840 ;  /* 0x000308400e0e9836 */ /* 0x000fc40000000000 */
[----:B------:R-:W-:Y:S02]  /*10180*/  IMAD.IADD R15, R15, 0x1, -R22 ;  /* 0x000000010f0f7824 */ /* 0x000fe400078e0a16 */
[C---:B------:R-:W-:Y:S01]  /*10190*/  IMAD R161, R200.reuse, -0x2, R165 ;  /* 0xfffffffec8a17824 */ /* 0x040fe200078e02a5 */
[----:B------:R-:W-:Y:S01]  /*101a0*/  @!P1 PRMT R14, RZ, 0x654, R14 ;  /* 0x00000654ff0e9816 */ /* 0x000fe2000000000e */
[----:B------:R-:W1:Y:S01]  /*101b0*/  MUFU.TANH R2, R2 ;  /* 0x0000000200027308 */ /* 0x000e620000002400 */
[----:B------:R-:W-:-:S07]  /*101c0*/  IMAD R15, R200, -0x2, R15 ;  /* 0xfffffffec80f7824 */ /* 0x000fce00078e020f */
[----:B------:R-:W2:Y:S08]  /*101d0*/  MUFU.TANH R20, R20 ;  /* 0x0000001400147308 */ /* 0x000eb00000002400 */
        /* <DEDUP_REMOVED lines=19> */
[----:B------:R-:W-:-:S05]  /*10310*/  WARPGROUP.ARRIVE ;  /* 0x00000000000079c5 */ /* 0x000fca0000000000 */
[----:B------:R-:W0:Y:S01]  /*10320*/  MUFU.TANH R139, R139 ;  /* 0x0000008b008b7308 */ /* 0x000e220000002400 */
[----:B------:R-:W-:Y:S01]  /*10330*/  HGMMA.64x192x16.F32.BF16 R24, R184, gdesc[UR8].tnspB, R24, gsb0 ;  /* 0x42e00008b8187df0 */ /* 0x000fe20008001818 */
[----:B------:R-:W-:Y:S01]  /*10340*/  UIADD3 UR10, UR14, 0x100, URZ ;  /* 0x000001000e0a7890 */ /* 0x000fe2000fffe03f */
[----:B------:R-:W-:-:S05]  /*10350*/  UMOV UR11, 0x40000040 ;  /* 0x40000040000b7882 */ /* 0x000fca0000000000 */
        /* <DEDUP_REMOVED lines=43> */
[----:B------:R-:W-:Y:S03]  /*10610*/  HGMMA.64x192x16.F32.BF16 R24, R168, gdesc[UR8].tnspB, R24, gsb0 ;  /* 0x42e00008a8187df0 */ /* 0x000fe60008001818 */
[----:B------:R-:W-:Y:S02]  /*10620*/  WARPGROUP.DEPBAR.LE gsb0, 0x0 ;  /* 0x00008000000079c5 */ /* 0x000fe40000010000 */
[C---:B------:R-:W-:Y:S01]  /*10630*/  VIADD R170, R15.reuse, UR15 ;  /* 0x0000000f0faa7c36 */ /* 0x040fe20008000000 */
[----:B------:R0:W-:Y:S01]  /*10640*/  @!P1 SYNCS.ARRIVE.TRANS64.RED.A1T0 RZ, [R14+URZ], RZ ;  /* 0x000000ff0eff99a7 */ /* 0x0001e2000810043f */
[----:B------:R-:W-:Y:S02]  /*10650*/  VIADD R168, R15, UR58 ;  /* 0x0000003a0fa87c36 */ /* 0x000fe40008000000 */
[C---:B------:R-:W-:Y:S02]  /*10660*/  IMAD.IADD R167, R11.reuse, 0x1, R170 ;  /* 0x000000010ba77824 */ /* 0x040fe400078e02aa */
[----:B------:R-:W-:Y:S01]  /*10670*/  IMAD.IADD R166, R11, 0x1, R168 ;  /* 0x000000010ba67824 */ /* 0x000fe200078e02a8 */
[----:B-1234-:R-:W-:Y:S06]  /*10680*/  @P2 BRA `(.L_x_4283) ;  /* 0x0000000000582947 */ /* 0x01efec0003800000 */
[----:B------:R-:W-:Y:S01]  /*10690*/  IMAD.IADD R169, R11, 0x1, R10 ;  /* 0x000000010ba97824 */ /* 0x000fe200078e020a */
[----:B------:R-:W-:Y:S04]  /*106a0*/  BSSY B0, `(.L_x_4284) ;  /* 0x0000011000007945 */ /* 0x000fe80003800000 */
[----:B------:R-:W-:-:S13]  /*106b0*/  ISETP.GT.AND P2, PT, R169, -0x1, PT ;  /* 0xffffffffa900780c */ /* 0x000fda0003f44270 */
[----:B------:R-:W-:Y:S05]  /*106c0*/  @P2 BRA `(.L_x_4285) ;  /* 0x0000000000202947 */ /* 0x000fea0003800000 */
[----:B------:R-:W-:Y:S01]  /*106d0*/  IMAD.U32 R171, RZ, RZ, UR59 ;  /* 0x0000003bffab7e24 */ /* 0x000fe2000f8e00ff */
[----:B------:R-:W-:-:S04]  /*106e0*/  LOP3.LUT R169, RZ, R169, RZ, 0x33, !PT ;  /* 0x000000a9ffa97212 */ /* 0x000fc800078e33ff */
[----:B------:R-:W-:-:S13]  /*106f0*/  ISETP.NE.AND P2, PT, R171, 0x1, PT ;  /* 0x00000001ab00780c */ /* 0x000fda0003f45270 */
[----:B0-----:R-:W0:Y:S02]  /*10700*/  @P2 LDC.64 R14, c[0x0][0x9e8] ;  /* 0x00027a00ff0e2b82 */ /* 0x001e240000000a00 */
[----:B0-----:R-:W-:-:S05]  /*10710*/  @P2 IMAD.HI.U32 R14, R169, R14, RZ ;  /* 0x0000000ea90e2227 */ /* 0x001fca00078e00ff */
[----:B------:R-:W-:-:S04]  /*10720*/  @P2 SHF.R.U32.HI R169, RZ, R15, R14 ;  /* 0x0000000fffa92219 */ /* 0x000fc8000001160e */
[----:B------:R-:W-:Y:S01]  /*10730*/  LOP3.LUT R14, RZ, R169, RZ, 0x33, !PT ;  /* 0x000000a9ff0e7212 */ /* 0x000fe200078e33ff */
[----:B------:R-:W-:Y:S06]  /*10740*/  BRA `(.L_x_4286) ;  /* 0x0000000000187947 */ /* 0x000fec0003800000 */
.L_x_4285:
[----:B------:R-:W-:-:S05]  /*10750*/  IMAD.U32 R171, RZ, RZ, UR59 ;  /* 0x0000003bffab7e24 */ /* 0x000fca000f8e00ff */
[----:B------:R-:W-:-:S13]  /*10760*/  ISETP.NE.AND P2, PT, R171, 0x1, PT ;  /* 0x00000001ab00780c */ /* 0x000fda0003f45270 */
[----:B0-----:R-:W0:Y:S02]  /*10770*/  @P2 LDC.64 R14, c[0x0][0x9e8] ;  /* 0x00027a00ff0e2b82 */ /* 0x001e240000000a00 */
[----:B0-----:R-:W-:-:S04]  /*10780*/  @P2 IMAD.HI.U32 R172, R169, R14, RZ ;  /* 0x0000000ea9ac2227 */ /* 0x001fc800078e00ff */
[----:B------:R-:W-:Y:S01]  /*10790*/  IMAD.MOV.U32 R14, RZ, RZ, R169 ;  /* 0x000000ffff0e7224 */ /* 0x000fe200078e00a9 */
[----:B------:R-:W-:-:S07]  /*107a0*/  @P2 SHF.R.U32.HI R14, RZ, R15, R172 ;  /* 0x0000000fff0e2219 */ /* 0x000fce00000116ac */
.L_x_4286:
[----:B------:R-:W-:Y:S05]  /*107b0*/  BSYNC B0 ;  /* 0x0000000000007941 */ /* 0x000fea0003800000 */
.L_x_4284:
[----:B------:R-:W-:-:S05]  /*107c0*/  IMAD R14, R14, R171, R161 ;  /* 0x000000ab0e0e7224 */ /* 0x000fca00078e02a1 */
[----:B------:R-:W-:Y:S02]  /*107d0*/  VIADDMNMX R167, R14, R171, R167, PT ;  /* 0x000000ab0ea77246 */ /* 0x000fe400038001a7 */
[----:B------:R-:W-:-:S07]  /*107e0*/  VIMNMX R166, R166, R14, !PT ;  /* 0x0000000ea6a67248 */ /* 0x000fce0007fe0100 */
.L_x_4283:
[C---:B------:R-:W-:Y:S02]  /*107f0*/  ISETP.GE.AND P2, PT, R165.reuse, 0x2, PT ;  /* 0x00000002a500780c */ /* 0x040fe40003f46270 */
[C---:B------:R-:W-:Y:S02]  /*10800*/  ISETP.GE.AND P6, PT, R165.reuse, 0xa, PT ;  /* 0x0000000aa500780c */ /* 0x040fe40003fc6270 */
[----:B------:R-:W-:Y:S02]  /*10810*/  ISETP.GT.AND P4, PT, R166, 0x1, !P2 ;  /* 0x00000001a600780c */ /* 0x000fe40005784270 */
[----:B------:R-:W-:Y:S02]  /*10820*/  ISETP.GE.AND P3, PT, R165, 0x9, PT ;  /* 0x00000009a500780c */ /* 0x000fe40003f66270 */
[----:B------:R-:W-:Y:S02]  /*10830*/  ISETP.LT.OR P4, PT, R167, 0x2, P4 ;  /* 0x00000002a700780c */ /* 0x000fe40002781670 */
[----:B------:R-:W-:-:S02]  /*10840*/  LOP3.LUT R16, R16, 0xfffffffb, RZ, 0xc0, !PT ;  /* 0xfffffffb10107812 */ /* 0x000fc400078ec0ff */
[----:B------:R-:W-:Y:S02]  /*10850*/  FSEL R2, R2, -INF , !P4 ;  /* 0xff80000002027808 */ /* 0x000fe40006000000 */
[----:B------:R-:W-:Y:S02]  /*10860*/  ISETP.GT.AND P5, PT, R166, 0x8, !P3 ;  /* 0x00000008a600780c */ /* 0x000fe40005fa4270 */
[----:B------:R-:W-:Y:S02]  /*10870*/  @P6 LOP3.LUT R16, R16, 0x4, RZ, 0xfc, !PT ;  /* 0x0000000410106812 */ /* 0x000fe400078efcff */
[----:B------:R-:W-:Y:S02]  /*10880*/  ISETP.GT.AND P4, PT, R166, 0x9, !P6 ;  /* 0x00000009a600780c */ /* 0x000fe40007784270 */
[----:B------:R-:W-:Y:S02]  /*10890*/  ISETP.GE.AND P6, PT, R165, 0x11, PT ;  /* 0x00000011a500780c */ /* 0x000fe40003fc6270 */
[----:B------:R-:W-:-:S02]  /*108a0*/  ISETP.LT.OR P5, PT, R167, 0x9, P5 ;  /* 0x00000009a700780c */ /* 0x000fc40002fa1670 */
[----:B------:R-:W-:Y:S02]  /*108b0*/  ISETP.LT.OR P4, PT, R167, 0xa, P4 ;  /* 0x0000000aa700780c */ /* 0x000fe40002781670 */
[----:B------:R-:W-:Y:S02]  /*108c0*/  FSEL R122, R122, -INF , !P5 ;  /* 0xff8000007a7a7808 */ /* 0x000fe40006800000 */
[----:B------:R-:W-:Y:S02]  /*108d0*/  ISETP.GE.AND P5, PT, R165, 0x12, PT ;  /* 0x00000012a500780c */ /* 0x000fe40003fa6270 */
[----:B------:R-:W-:Y:S02]  /*108e0*/  LOP3.LUT R16, R16, 0xfffffff7, RZ, 0xc0, !PT ;  /* 0xfffffff710107812 */ /* 0x000fe400078ec0ff */
[----:B0-----:R-:W-:Y:S02]  /*108f0*/  FSEL R123, R123, -INF , !P4 ;  /* 0xff8000007b7b7808 */ /* 0x001fe40006000000 */
[----:B------:R-:W-:-:S02]  /*10900*/  ISETP.GT.AND P4, PT, R166, 0x10, !P6 ;  /* 0x00000010a600780c */ /* 0x000fc40007784270 */
[----:B------:R-:W-:Y:S02]  /*10910*/  @P6 LOP3.LUT R16, R16, 0x8, RZ, 0xfc, !PT ;  /* 0x0000000810106812 */ /* 0x000fe400078efcff */
[----:B------:R-:W-:Y:S02]  /*10920*/  ISETP.LT.OR P4, PT, R167, 0x11, P4 ;  /* 0x00000011a700780c */ /* 0x000fe40002781670 */
[----:B------:R-:W-:Y:S02]  /*10930*/  LOP3.LUT R16, R16, 0xfff7ffff, RZ, 0xc0, !PT ;  /* 0xfff7ffff10107812 */ /* 0x000fe400078ec0ff */
[----:B------:R-:W-:Y:S02]  /*10940*/  FSEL R126, R126, -INF , !P4 ;  /* 0xff8000007e7e7808 */ /* 0x000fe40006000000 */
[----:B------:R-:W-:Y:S02]  /*10950*/  @P5 LOP3.LUT R16, R16, 0x80000, RZ, 0xfc, !PT ;  /* 0x0008000010105812 */ /* 0x000fe400078efcff */
[----:B------:R-:W-:-:S02]  /*10960*/  ISETP.GT.AND P4, PT, R166, 0x11, !P5 ;  /* 0x00000011a600780c */ /* 0x000fc40006f84270 */
[----:B------:R-:W-:Y:S02]  /*10970*/  ISETP.GE.AND P5, PT, R165, 0x19, PT ;  /* 0x00000019a500780c */ /* 0x000fe40003fa6270 */
[----:B------:R-:W-:Y:S02]  /*10980*/  ISETP.LT.OR P4, PT, R167, 0x12, P4 ;  /* 0x00000012a700780c */ /* 0x000fe40002781670 */
[----:B------:R-:W-:Y:S02]  /*10990*/  LOP3.LUT R16, R16, 0xfffbffff, RZ, 0xc0, !PT ;  /* 0xfffbffff10107812 */ /* 0x000fe400078ec0ff */
[----:B------:R-:W-:Y:S02]  /*109a0*/  FSEL R127, R127, -INF , !P4 ;  /* 0xff8000007f7f7808 */ /* 0x000fe40006000000 */
[----:B------:R-:W-:Y:S02]  /*109b0*/  ISETP.GT.AND P4, PT, R166, 0x18, !P5 ;  /* 0x00000018a600780c */ /* 0x000fe40006f84270 */
[----:B------:R-:W-:-:S02]  /*109c0*/  IADD3 R170, R170, 0x8, R11 ;  /* 0x00000008aaaa7810 */ /* 0x000fc40007ffe00b */
[----:B------:R-:W-:Y:S02]  /*109d0*/  ISETP.LT.OR P4, PT, R167, 0x19, P4 ;  /* 0x00000019a700780c */ /* 0x000fe40002781670 */
[----:B------:R-:W-:Y:S02]  /*109e0*/  @P5 LOP3.LUT R16, R16, 0x40000, RZ, 0xfc, !PT ;  /* 0x0004000010105812 */ /* 0x000fe400078efcff */
[----:B------:R-:W-:Y:S02]  /*109f0*/  ISETP.GE.AND P5, PT, R165, 0x1a, PT ;  /* 0x0000001aa500780c */ /* 0x000fe40003fa6270 */
[----:B------:R-:W-:Y:S02]  /*10a00*/  LOP3.LUT R16, R16, 0xfffdffff, RZ, 0xc0, !PT ;  /* 0xfffdffff10107812 */ /* 0x000fe400078ec0ff */
[----:B------:R-:W-:Y:S02]  /*10a10*/  FSEL R130, R130, -INF , !P4 ;  /* 0xff80000082827808 */ /* 0x000fe40006000000 */
[----:B------:R-:W-:-:S02]  /*10a20*/  ISETP.GT.AND P4, PT, R166, 0x19, !P5 ;  /* 0x00000019a600780c */ /* 0x000fc40006f84270 */
[----:B------:R-:W-:Y:S02]  /*10a30*/  IADD3 R168, R168, 0x8, R11 ;  /* 0x00000008a8a87810 */ /* 0x000fe40007ffe00b */
[----:B------:R-:W-:-:S03]  /*10a40*/  ISETP.LT.OR P4, PT, R167, 0x1a, P4 ;  /* 0x0000001aa700780c */ /* 0x000fc60002781670 */
[----:B------:R-:W-:Y:S02]  /*10a50*/  @P5 LOP3.LUT R16, R16, 0x20000, RZ, 0xfc, !PT ;  /* 0x0002000010105812 */ /* 0x000fe400078efcff */
[----:B------:R-:W-:Y:S02]  /*10a60*/  ISETP.GE.AND P5, PT, R165, 0x21, PT ;  /* 0x00000021a500780c */ /* 0x000fe40003fa6270 */
[----:B------:R-:W-:Y:S02]  /*10a70*/  LOP3.LUT R16, R16, 0xfffeffff, RZ, 0xc0, !PT ;  /* 0xfffeffff10107812 */ /* 0x000fe400078ec0ff */
[----:B------:R-:W-:Y:S02]  /*10a80*/  FSEL R131, R131, -INF , !P4 ;  /* 0xff80000083837808 */ /* 0x000fe40006000000 */
[----:B------:R-:W-:-:S04]  /*10a90*/  ISETP.GT.AND P4, PT, R166, 0x20, !P5 ;  /* 0x00000020a600780c */ /* 0x000fc80006f84270 */
        /* <DEDUP_REMOVED lines=63> */
[----:B------:R-:W-:Y:S02]  /*10e90*/  FSEL R154, R154, -INF , !P4 ;  /* 0xff8000009a9a7808 */ /* 0x000fe40006000000 */
[----:B------:R-:W-:Y:S02]  /*10ea0*/  LOP3.LUT R16, R16, 0xffffffdf, RZ, 0xc0, !PT ;  /* 0xffffffdf10107812 */ /* 0x000fe400078ec0ff */
[----:B------:R-:W-:-:S04]  /*10eb0*/  ISETP.GT.AND P4, PT, R166, 0x49, !P5 ;  /* 0x00000049a600780c */ /* 0x000fc80006f84270 */
[----:B------:R-:W-:-:S03]  /*10ec0*/  ISETP.LT.OR P4, PT, R167, 0x4a, P4 ;  /* 0x0000004aa700780c */ /* 0x000fc60002781670 */
[----:B------:R-:W-:Y:S02]  /*10ed0*/  @P5 LOP3.LUT R16, R16, 0x20, RZ, 0xfc, !PT ;  /* 0x0000002010105812 */ /* 0x000fe400078efcff */
[----:B------:R-:W-:Y:S02]  /*10ee0*/  ISETP.GE.AND P5, PT, R165, 0x51, PT ;  /* 0x00000051a500780c */ /* 0x000fe40003fa6270 */
[----:B------:R-:W-:Y:S02]  /*10ef0*/  FSEL R155, R155, -INF , !P4 ;  /* 0xff8000009b9b7808 */ /* 0x000fe40006000000 */
[----:B------:R-:W-:Y:S02]  /*10f00*/  ISETP.GT.AND P4, PT, R166, 0x50, !P5 ;  /* 0x00000050a600780c */ /* 0x000fe40006f84270 */
[----:B------:R-:W-:Y:S02]  /*10f10*/  LOP3.LUT R16, R16, 0xffffffef, RZ, 0xc0, !PT ;  /* 0xffffffef10107812 */ /* 0x000fe400078ec0ff */
[----:B------:R-:W-:-:S04]  /*10f20*/  ISETP.LT.OR P4, PT, R167, 0x51, P4 ;  /* 0x00000051a700780c */ /* 0x000fc80002781670 */
[----:B------:R-:W-:Y:S02]  /*10f30*/  FSEL R158, R158, -INF , !P4 ;  /* 0xff8000009e9e7808 */ /* 0x000fe40006000000 */
[----:B------:R-:W-:Y:S02]  /*10f40*/  ISETP.GE.AND P4, PT, R165, 0x52, PT ;  /* 0x00000052a500780c */ /* 0x000fe40003f86270 */
[----:B------:R-:W-:Y:S02]  /*10f50*/  @P5 LOP3.LUT R16, R16, 0x10, RZ, 0xfc, !PT ;  /* 0x0000001010105812 */ /* 0x000fe400078efcff */
[----:B------:R-:W-:Y:S02]  /*10f60*/  ISETP.GT.AND P5, PT, R166, 0x51, !P4 ;  /* 0x00000051a600780c */ /* 0x000fe400067a4270 */
[----:B------:R-:W-:Y:S02]  /*10f70*/  LOP3.LUT R16, R16, 0xfffffffd, RZ, 0xc0, !PT ;  /* 0xfffffffd10107812 */ /* 0x000fe400078ec0ff */
[----:B------:R-:W-:-:S04]  /*10f80*/  ISETP.LT.OR P5, PT, R167, 0x52, P5 ;  /* 0x00000052a700780c */ /* 0x000fc80002fa1670 */
[----:B------:R-:W-:Y:S02]  /*10f90*/  FSEL R159, R159, -INF , !P5 ;  /* 0xff8000009f9f7808 */ /* 0x000fe40006800000 */
[----:B------:R-:W-:-:S04]  /*10fa0*/  ISETP.GE.AND P5, PT, R165, 0x59, PT ;  /* 0x00000059a500780c */ /* 0x000fc80003fa6270 */
[----:B------:R-:W-:-:S04]  /*10fb0*/  ISETP.GT.AND P6, PT, R166, 0x58, !P5 ;  /* 0x00000058a600780c */ /* 0x000fc80006fc4270 */
[----:B------:R-:W-:-:S04]  /*10fc0*/  ISETP.LT.OR P6, PT, R167, 0x59, P6 ;  /* 0x00000059a700780c */ /* 0x000fc800037c1670 */
[----:B------:R-:W-:Y:S02]  /*10fd0*/  FSEL R163, R163, -INF , !P6 ;  /* 0xff800000a3a37808 */ /* 0x000fe40007000000 */
[----:B------:R-:W-:-:S13]  /*10fe0*/  ISETP.GE.AND P6, PT, R165, 0x1, PT ;  /* 0x00000001a500780c */ /* 0x000fda0003fc6270 */
[----:B------:R-:W-:Y:S02]  /*10ff0*/  @P6 LOP3.LUT R16, R16, 0x2, RZ, 0xfc, !PT ;  /* 0x0000000210106812 */ /* 0x000fe400078efcff */
[----:B------:R-:W-:Y:S02]  /*11000*/  ISETP.GT.AND P6, PT, R166, RZ, !P6 ;  /* 0x000000ffa600720c */ /* 0x000fe400077c4270 */
[----:B------:R-:W-:Y:S02]  /*11010*/  LOP3.LUT R16, R16, 0xfffffffe, RZ, 0xc0, !PT ;  /* 0xfffffffe10107812 */ /* 0x000fe400078ec0ff */
[----:B------:R-:W-:-:S04]  /*11020*/  ISETP.LT.OR P6, PT, R167, 0x1, P6 ;  /* 0x00000001a700780c */ /* 0x000fc800037c1670 */
[----:B------:R-:W-:Y:S02]  /*11030*/  FSEL R169, R0, -INF , !P6 ;  /* 0xff80000000a97808 */ /* 0x000fe40007000000 */
[----:B------:R-:W-:-:S13]  /*11040*/  ISETP.GE.AND P6, PT, R165, 0x5a, PT ;  /* 0x0000005aa500780c */ /* 0x000fda0003fc6270 */
[----:B------:R-:W-:Y:S02]  /*11050*/  @P6 LOP3.LUT R16, R16, 0x1, RZ, 0xfc, !PT ;  /* 0x0000000110106812 */ /* 0x000fe400078efcff */
        /* <DEDUP_REMOVED lines=8> */
[----:B------:R-:W-:Y:S02]  /*110e0*/  IMAD.U32 R166, RZ, RZ, UR59 ;  /* 0x0000003bffa67e24 */ /* 0x000fe4000f8e00ff */
[----:B------:R-:W-:-:S03]  /*110f0*/  VIADD R165, R12, 0x8 ;  /* 0x000000080ca57836 */ /* 0x000fc60000000000 */
[----:B------:R-:W-:Y:S02]  /*11100*/  ISETP.NE.AND P6, PT, R166, 0x1, PT ;  /* 0x00000001a600780c */ /* 0x000fe40003fc5270 */
[----:B------:R-:W-:-:S11]  /*11110*/  LOP3.LUT R165, RZ, R165, RZ, 0x33, !PT ;  /* 0x000000a5ffa57212 */ /* 0x000fd600078e33ff */
[----:B------:R-:W0:Y:S02]  /*11120*/  @P6 LDC.64 R14, c[0x0][0x9e8] ;  /* 0x00027a00ff0e6b82 */ /* 0x000e240000000a00 */
[----:B0-----:R-:W-:-:S05]  /*11130*/  @P6 IMAD.HI.U32 R14, R165, R14, RZ ;  /* 0x0000000ea50e6227 */ /* 0x001fca00078e00ff */
[----:B------:R-:W-:-:S04]  /*11140*/  @P6 SHF.R.U32.HI R165, RZ, R15, R14 ;  /* 0x0000000fffa56219 */ /* 0x000fc8000001160e */
[----:B------:R-:W-:Y:S01]  /*11150*/  LOP3.LUT R0, RZ, R165, RZ, 0x33, !PT ;  /* 0x000000a5ff007212 */ /* 0x000fe200078e33ff */
[----:B------:R-:W-:Y:S06]  /*11160*/  BRA `(.L_x_4290) ;  /* 0x0000000000187947 */ /* 0x000fec0003800000 */
.L_x_4289:
[----:B------:R-:W-:Y:S02]  /*11170*/  IMAD.U32 R166, RZ, RZ, UR59 ;  /* 0x0000003bffa67e24 */ /* 0x000fe4000f8e00ff */
[----:B------:R-:W-:-:S03]  /*11180*/  IMAD.MOV.U32 R0, RZ, RZ, R13 ;  /* 0x000000ffff007224 */ /* 0x000fc600078e000d */
[----:B------:R-:W-:-:S13]  /*11190*/  ISETP.NE.AND P6, PT, R166, 0x1, PT ;  /* 0x00000001a600780c */ /* 0x000fda0003fc5270 */
[----:B------:R-:W0:Y:S02]  /*111a0*/  @P6 LDC.64 R14, c[0x0][0x9e8] ;  /* 0x00027a00ff0e6b82 */ /* 0x000e240000000a00 */
[----:B0-----:R-:W-:-:S05]  /*111b0*/  @P6 IMAD.HI.U32 R14, R13, R14, RZ ;  /* 0x0000000e0d0e6227 */ /* 0x001fca00078e00ff */
[----:B------:R-:W-:-:S07]  /*111c0*/  @P6 SHF.R.U32.HI R0, RZ, R15, R14 ;  /* 0x0000000fff006219 */ /* 0x000fce000001160e */
.L_x_4290:
[----:B------:R-:W-:Y:S05]  /*111d0*/  BSYNC B0 ;  /* 0x0000000000007941 */ /* 0x000fea0003800000 */
.L_x_4288:
[----:B------:R-:W-:-:S05]  /*111e0*/  IMAD R161, R0, R166, R161 ;  /* 0x000000a600a17224 */ /* 0x000fca00078e02a1 */
[----:B------:R-:W-:Y:S02]  /*111f0*/  VIADDMNMX R170, R161, R166, R170, PT ;  /* 0x000000a6a1aa7246 */ /* 0x000fe400038001aa */
[----:B------:R-:W-:-:S07]  /*11200*/  VIMNMX R168, R168, R161, !PT ;  /* 0x000000a1a8a87248 */ /* 0x000fce0007fe0100 */
.L_x_4287:
[C---:B------:R-:W-:Y:S01]  /*11210*/  ISETP.GT.AND P2, PT, R168.reuse, 0x1, !P2 ;  /* 0x00000001a800780c */ /* 0x040fe20005744270 */
[----:B------:R-:W-:Y:S01]  /*11220*/  ULDC UR7, c[0x0][0x988] ;  /* 0x0002620000077ab9 */ /* 0x000fe20000000800 */
[----:B------:R-:W-:Y:S01]  /*11230*/  ISETP.GT.AND P3, PT, R168, 0x8, !P3 ;  /* 0x00000008a800780c */ /* 0x000fe20005f64270 */
[----:B------:R-:W-:Y:S01]  /*11240*/  UMOV UR10, UR7 ;  /* 0x00000007000a7c82 */ /* 0x000fe20008000000 */
[C---:B------:R-:W-:Y:S01]  /*11250*/  ISETP.LT.OR P2, PT, R170.reuse, 0x2, P2 ;  /* 0x00000002aa00780c */ /* 0x040fe20001741670 */
[----:B------:R-:W-:Y:S01]  /*11260*/  UMOV UR39, UR54 ;  /* 0x0000003600277c82 */ /* 0x000fe20008000000 */
[----:B------:R-:W-:Y:S01]  /*11270*/  ISETP.LT.OR P3, PT, R170, 0x9, P3 ;  /* 0x00000009aa00780c */ /* 0x000fe20001f61670 */
[----:B------:R-:W-:Y:S01]  /*11280*/  UMOV UR36, UR5 ;  /* 0x0000000500247c82 */ /* 0x000fe20008000000 */
[----:B------:R-:W-:Y:S02]  /*11290*/  FSEL R21, R21, -INF , !P2 ;  /* 0xff80000015157808 */ /* 0x000fe40005000000 */
[----:B------:R-:W-:-:S02]  /*112a0*/  LOP3.LUT P2, RZ, R16, 0x4, RZ, 0xc0, !PT ;  /* 0x0000000410ff7812 */ /* 0x000fc4000784c0ff */
[----:B------:R-:W-:Y:S02]  /*112b0*/  FSEL R120, R120, -INF , !P3 ;  /* 0xff80000078787808 */ /* 0x000fe40005800000 */
[----:B------:R-:W-:Y:S02]  /*112c0*/  ISETP.GT.AND P2, PT, R168, 0x9, !P2 ;  /* 0x00000009a800780c */ /* 0x000fe40005744270 */
[----:B------:R-:W-:Y:S02]  /*112d0*/  LOP3.LUT P3, RZ, R16, 0x20000, RZ, 0xc0, !PT ;  /* 0x0002000010ff7812 */ /* 0x000fe4000786c0ff */
[----:B------:R-:W-:Y:S02]  /*112e0*/  ISETP.LT.OR P2, PT, R170, 0xa, P2 ;  /* 0x0000000aaa00780c */ /* 0x000fe40001741670 */
[----:B------:R-:W-:Y:S02]  /*112f0*/  LOP3.LUT P6, RZ, R16, 0x10000, RZ, 0xc0, !PT ;  /* 0x0001000010ff7812 */ /* 0x000fe400078cc0ff */
[----:B------:R-:W-:-:S02]  /*11300*/  FSEL R121, R121, -INF , !P2 ;  /* 0xff80000079797808 */ /* 0x000fc40005000000 */
[----:B------:R-:W-:Y:S02]  /*11310*/  LOP3.LUT P2, RZ, R16, 0x8, RZ, 0xc0, !PT ;  /* 0x0000000810ff7812 */ /* 0x000fe4000784c0ff */
[----:B------:R-:W-:Y:S02]  /*11320*/  FMNMX.FTZ R15, R169, R4, !PT ;  /* 0x00000004a90f7209 */ /* 0x000fe40007810000 */
[----:B------:R-:W-:Y:S02]  /*11330*/  ISETP.GT.AND P2, PT, R168, 0x10, !P2 ;  /* 0x00000010a800780c */ /* 0x000fe40005744270 */
[----:B------:R-:W-:Y:S02]  /*11340*/  FMNMX.FTZ R15, R2, R15, !PT ;  /* 0x0000000f020f7209 */ /* 0x000fe40007810000 */
[----:B------:R-:W-:Y:S02]  /*11350*/  ISETP.LT.OR P2, PT, R170, 0x11, P2 ;  /* 0x00000011aa00780c */ /* 0x000fe40001741670 */
[----:B------:R-:W-:-:S02]  /*11360*/  FMNMX.FTZ R0, R122, R15, !PT ;  /* 0x0000000f7a007209 */ /* 0x000fc40007810000 */
[----:B------:R-:W-:Y:S02]  /*11370*/  FSEL R124, R124, -INF , !P2 ;  /* 0xff8000007c7c7808 */ /* 0x000fe40005000000 */
[----:B------:R-:W-:Y:S02]  /*11380*/  LOP3.LUT P2, RZ, R16, 0x80000, RZ, 0xc0, !PT ;  /* 0x0008000010ff7812 */ /* 0x000fe4000784c0ff */
[----:B------:R-:W-:Y:S02]  /*11390*/  FMNMX.FTZ R15, R123, R0, !PT ;  /* 0x000000007b0f7209 */ /* 0x000fe40007810000 */
[----:B------:R-:W-:Y:S02]  /*113a0*/  ISETP.GT.AND P2, PT, R168, 0x11, !P2 ;  /* 0x00000011a800780c */ /* 0x000fe40005744270 */
[----:B------:R-:W-:Y:S02]  /*113b0*/  FMNMX.FTZ R0, R126, R15, !PT ;  /* 0x0000000f7e007209 */ /* 0x000fe40007810000 */
[----:B------:R-:W-:-:S02]  /*113c0*/  ISETP.LT.OR P2, PT, R170, 0x12, P2 ;  /* 0x00000012aa00780c */ /* 0x000fc40001741670 */
[----:B------:R-:W-:Y:S02]  /*113d0*/  FMNMX.FTZ R15, R127, R0, !PT ;  /* 0x000000007f0f7209 */ /* 0x000fe40007810000 */
[----:B------:R-:W-:Y:S02]  /*113e0*/  FSEL R125, R125, -INF , !P2 ;  /* 0xff8000007d7d7808 */ /* 0x000fe40005000000 */
[----:B------:R-:W-:Y:S02]  /*113f0*/  LOP3.LUT P2, RZ, R16, 0x40000, RZ, 0xc0, !PT ;  /* 0x0004000010ff7812 */ /* 0x000fe4000784c0ff */
[----:B------:R-:W-:Y:S02]  /*11400*/  FMNMX.FTZ R0, R130, R15, !PT ;  /* 0x0000000f82007209 */ /* 0x000fe40007810000 */
[----:B------:R-:W-:Y:S02]  /*11410*/  ISETP.GT.AND P2, PT, R168, 0x18, !P2 ;  /* 0x00000018a800780c */ /* 0x000fe40005744270 */
[----:B------:R-:W-:-:S02]  /*11420*/  FMNMX.FTZ R15, R131, R0, !PT ;  /* 0x00000000830f7209 */ /* 0x000fc40007810000 */
[----:B------:R-:W-:Y:S02]  /*11430*/  ISETP.LT.OR P2, PT, R170, 0x19, P2 ;  /* 0x00000019aa00780c */ /* 0x000fe40001741670 */
[----:B------:R-:W-:Y:S02]  /*11440*/  FMNMX.FTZ R0, R134, R15, !PT ;  /* 0x0000000f86007209 */ /* 0x000fe40007810000 */
[----:B------:R-:W-:Y:S02]  /*11450*/  FSEL R128, R128, -INF , !P2 ;  /* 0xff80000080807808 */ /* 0x000fe40005000000 */
[----:B------:R-:W-:Y:S02]  /*11460*/  ISETP.GT.AND P2, PT, R168, 0x19, !P3 ;  /* 0x00000019a800780c */ /* 0x000fe40005f44270 */
[----:B------:R-:W-:Y:S02]  /*11470*/  FMNMX.FTZ R15, R135, R0, !PT ;  /* 0x00000000870f7209 */ /* 0x000fe40007810000 */
        /* <DEDUP_REMOVED lines=22> */
[----:B------:R-:W-:Y:S02]  /*115e0*/  LOP3.LUT P2, RZ, R16, 0x2000, RZ, 0xc0, !PT ;  /* 0x0000200010ff7812 */ /* 0x000fe4000784c0ff */
[----:B------:R-:W-:Y:S02]  /*115f0*/  FMNMX.FTZ R15, R155, R0, !PT ;  /* 0x000000009b0f7209 */ /* 0x000fe40007810000 */
[----:B------:R-:W-:-:S02]  /*11600*/  ISETP.GT.AND P2, PT, R168, 0x29, !P2 ;  /* 0x00000029a800780c */ /* 0x000fc40005744270 */
[----:B------:R-:W-:Y:S02]  /*11610*/  FMNMX.FTZ R0, R158, R15, !PT ;  /* 0x0000000f9e007209 */ /* 0x000fe40007810000 */
[----:B------:R-:W-:Y:S02]  /*11620*/  ISETP.LT.OR P2, PT, R170, 0x2a, P2 ;  /* 0x0000002aaa00780c */ /* 0x000fe40001741670 */
[----:B------:R-:W-:Y:S02]  /*11630*/  FMNMX.FTZ R0, R159, R0, !PT ;  /* 0x000000009f007209 */ /* 0x000fe40007810000 */
[----:B------:R-:W-:Y:S02]  /*11640*/  FSEL R137, R137, -INF , !P2 ;  /* 0xff80000089897808 */ /* 0x000fe40005000000 */
[----:B------:R-:W-:Y:S02]  /*11650*/  LOP3.LUT P2, RZ, R16, 0x1000, RZ, 0xc0, !PT ;  /* 0x0000100010ff7812 */ /* 0x000fe4000784c0ff */
[----:B------:R-:W-:-:S02]  /*11660*/  FMNMX.FTZ R15, R163, R0, !PT ;  /* 0x00000000a30f7209 */ /* 0x000fc40007810000 */
[----:B------:R-:W-:Y:S02]  /*11670*/  ISETP.GT.AND P2, PT, R168, 0x30, !P2 ;  /* 0x00000030a800780c */ /* 0x000fe40005744270 */
[----:B------:R-:W-:Y:S02]  /*11680*/  FMNMX.FTZ R15, R164, R15, !PT ;  /* 0x0000000fa40f7209 */ /* 0x000fe40007810000 */
[----:B------:R-:W-:Y:S02]  /*11690*/  ISETP.LT.OR P2, PT, R170, 0x31, P2 ;  /* 0x00000031aa00780c */ /* 0x000fe40001741670 */
[----:B------:R-:W-:Y:S01]  /*116a0*/  LOP3.LUT P3, RZ, R16, 0x40, RZ, 0xc0, !PT ;  /* 0x0000004010ff7812 */ /* 0x000fe2000786c0ff */
[----:B------:R-:W0:Y:S01]  /*116b0*/  SHFL.BFLY PT, R0, R15, 0x2, 0x1f ;  /* 0x0c401f000f007f89 */ /* 0x000e2200000e0000 */
[----:B------:R-:W-:Y:S02]  /*116c0*/  FSEL R140, R140, -INF , !P2 ;  /* 0xff8000008c8c7808 */ /* 0x000fe40005000000 */
[----:B------:R-:W-:-:S02]  /*116d0*/  LOP3.LUT P2, RZ, R16, 0x800, RZ, 0xc0, !PT ;  /* 0x0000080010ff7812 */ /* 0x000fc4000784c0ff */
[----:B------:R-:W-:Y:S02]  /*116e0*/  LOP3.LUT P6, RZ, R16, 0x20, RZ, 0xc0, !PT ;  /* 0x0000002010ff7812 */ /* 0x000fe400078cc0ff */
[C---:B------:R-:W-:Y:S02]  /*116f0*/  ISETP.GT.AND P2, PT, R168.reuse, 0x31, !P2 ;  /* 0x00000031a800780c */ /* 0x040fe40005744270 */
[----:B------:R-:W-:Y:S02]  /*11700*/  ISETP.GT.AND P4, PT, R168, 0x51, !P4 ;  /* 0x00000051a800780c */ /* 0x000fe40006784270 */
[----:B------:R-:W-:Y:S02]  /*11710*/  ISETP.LT.OR P2, PT, R170, 0x32, P2 ;  /* 0x00000032aa00780c */ /* 0x000fe40001741670 */
[----:B------:R-:W-:Y:S02]  /*11720*/  ISETP.GT.AND P5, PT, R168, 0x58, !P5 ;  /* 0x00000058a800780c */ /* 0x000fe40006fa4270 */
[----:B------:R-:W-:-:S02]  /*11730*/  FSEL R143, R143, -INF , !P2 ;  /* 0xff8000008f8f7808 */ /* 0x000fc40005000000 */
[----:B------:R-:W-:Y:S02]  /*11740*/  LOP3.LUT P2, RZ, R16, 0x400, RZ, 0xc0, !PT ;  /* 0x0000040010ff7812 */ /* 0x000fe4000784c0ff */
[----:B------:R-:W-:Y:S02]  /*11750*/  ISETP.LT.OR P4, PT, R170, 0x52, P4 ;  /* 0x00000052aa00780c */ /* 0x000fe40002781670 */
[----:B------:R-:W-:Y:S02]  /*11760*/  ISETP.GT.AND P2, PT, R168, 0x38, !P2 ;  /* 0x00000038a800780c */ /* 0x000fe40005744270 */
[C---:B------:R-:W-:Y:S02]  /*11770*/  ISETP.LT.OR P5, PT, R170.reuse, 0x59, P5 ;  /* 0x00000059aa00780c */ /* 0x040fe40002fa1670 */
[----:B------:R-:W-:Y:S02]  /*11780*/  ISETP.LT.OR P2, PT, R170, 0x39, P2 ;  /* 0x00000039aa00780c */ /* 0x000fe40001741670 */
[----:B0-----:R-:W-:-:S02]  /*11790*/  FMNMX.FTZ R161, R15, R0, !PT ;  /* 0x000000000fa17209 */ /* 0x001fc40007810000 */
[----:B------:R-:W-:Y:S02]  /*117a0*/  FSEL R144, R144, -INF , !P2 ;  /* 0xff80000090907808 */ /* 0x000fe40005000000 */
[----:B------:R-:W-:Y:S01]  /*117b0*/  LOP3.LUT P2, RZ, R16, 0x200, RZ, 0xc0, !PT ;  /* 0x0000020010ff7812 */ /* 0x000fe2000784c0ff */
[----:B------:R-:W0:Y:S01]  /*117c0*/  SHFL.BFLY PT, R14, R161, 0x1, 0x1f ;  /* 0x0c201f00a10e7f89 */ /* 0x000e2200000e0000 */
[----:B------:R-:W-:Y:S02]  /*117d0*/  FSEL R157, R157, -INF , !P4 ;  /* 0xff8000009d9d7808 */ /* 0x000fe40006000000 */
[----:B------:R-:W-:Y:S02]  /*117e0*/  ISETP.GT.AND P2, PT, R168, 0x39, !P2 ;  /* 0x00000039a800780c */ /* 0x000fe40005744270 */
[----:B------:R-:W-:Y:S02]  /*117f0*/  FSEL R160, R160, -INF , !P5 ;  /* 0xff800000a0a07808 */ /* 0x000fe40006800000 */
[----:B------:R-:W-:-:S04]  /*11800*/  ISETP.LT.OR P2, PT, R170, 0x3a, P2 ;  /* 0x0000003aaa00780c */ /* 0x000fc80001741670 */
[----:B------:R-:W-:Y:S02]  /*11810*/  FSEL R145, R145, -INF , !P2 ;  /* 0xff80000091917808 */ /* 0x000fe40005000000 */
[----:B------:R-:W-:-:S04]  /*11820*/  LOP3.LUT P2, RZ, R16, 0x100, RZ, 0xc0, !PT ;  /* 0x0000010010ff7812 */ /* 0x000fc8000784c0ff */
[----:B------:R-:W-:-:S04]  /*11830*/  ISETP.GT.AND P2, PT, R168, 0x40, !P2 ;  /* 0x00000040a800780c */ /* 0x000fc80005744270 */
[----:B------:R-:W-:Y:S02]  /*11840*/  ISETP.LT.OR P2, PT, R170, 0x41, P2 ;  /* 0x00000041aa00780c */ /* 0x000fe40001741670 */
[----:B0-----:R-:W-:Y:S02]  /*11850*/  FMNMX.FTZ R14, R161, R14, !PT ;  /* 0x0000000ea10e7209 */ /* 0x001fe40007810000 */
[----:B------:R-:W-:Y:S02]  /*11860*/  FSEL R148, R148, -INF , !P2 ;  /* 0xff80000094947808 */ /* 0x000fe40005000000 */
[----:B------:R-:W-:Y:S01]  /*11870*/  LOP3.LUT P2, RZ, R16, 0x80, RZ, 0xc0, !PT ;  /* 0x0000008010ff7812 */ /* 0x000fe2000784c0ff */
[----:B------:R-:W-:-:S03]  /*11880*/  FMUL.FTZ R0, R14, UR10 ;  /* 0x0000000a0e007c20 */ /* 0x000fc60008410000 */
[----:B------:R-:W-:-:S04]  /*11890*/  ISETP.GT.AND P2, PT, R168, 0x41, !P2 ;  /* 0x00000041a800780c */ /* 0x000fc80005744270 */
[----:B------:R-:W-:-:S04]  /*118a0*/  ISETP.LT.OR P2, PT, R170, 0x42, P2 ;  /* 0x00000042aa00780c */ /* 0x000fc80001741670 */
[----:B------:R-:W-:Y:S02]  /*118b0*/  FSEL R149, R149, -INF , !P2 ;  /* 0xff80000095957808 */ /* 0x000fe40005000000 */
[----:B------:R-:W-:Y:S02]  /*118c0*/  ISETP.GT.AND P2, PT, R168, 0x48, !P3 ;  /* 0x00000048a800780c */ /* 0x000fe40005f44270 */
[----:B------:R-:W-:Y:S02]  /*118d0*/  LOP3.LUT P3, RZ, R16, 0x10, RZ, 0xc0, !PT ;  /* 0x0000001010ff7812 */ /* 0x000fe4000786c0ff */
[----:B------:R-:W-:Y:S02]  /*118e0*/  ISETP.LT.OR P2, PT, R170, 0x49, P2 ;  /* 0x00000049aa00780c */ /* 0x000fe40001741670 */
[----:B------:R-:W-:Y:S02]  /*118f0*/  ISETP.GT.AND P3, PT, R168, 0x50, !P3 ;  /* 0x00000050a800780c */ /* 0x000fe40005f64270 */
[----:B------:R-:W-:-:S02]  /*11900*/  FSEL R152, R152, -INF , !P2 ;  /* 0xff80000098987808 */ /* 0x000fc40005000000 */
[----:B------:R-:W-:Y:S02]  /*11910*/  ISETP.GT.AND P2, PT, R168, 0x49, !P6 ;  /* 0x00000049a800780c */ /* 0x000fe40007744270 */
[----:B------:R-:W-:Y:S02]  /*11920*/  LOP3.LUT P6, RZ, R16, 0x2, RZ, 0xc0, !PT ;  /* 0x0000000210ff7812 */ /* 0x000fe400078cc0ff */
[C---:B------:R-:W-:Y:S02]  /*11930*/  ISETP.LT.OR P2, PT, R170.reuse, 0x4a, P2 ;  /* 0x0000004aaa00780c */ /* 0x040fe40001741670 */
[----:B------:R-:W-:Y:S02]  /*11940*/  ISETP.LT.OR P3, PT, R170, 0x51, P3 ;  /* 0x00000051aa00780c */ /* 0x000fe40001f61670 */
[----:B------:R-:W-:Y:S02]  /*11950*/  FSEL R153, R153, -INF , !P2 ;  /* 0xff80000099997808 */ /* 0x000fe40005000000 */
[----:B------:R-:W-:-:S02]  /*11960*/  ISETP.GT.AND P2, PT, R168, RZ, !P6 ;  /* 0x000000ffa800720c */ /* 0x000fc40007744270 */
[----:B------:R-:W-:Y:S02]  /*11970*/  LOP3.LUT P6, RZ, R16, 0x1, RZ, 0xc0, !PT ;  /* 0x0000000110ff7812 */ /* 0x000fe400078cc0ff */
[----:B------:R-:W-:Y:S02]  /*11980*/  ISETP.LT.OR P2, PT, R170, 0x1, P2 ;  /* 0x00000001aa00780c */ /* 0x000fe40001741670 */
[----:B------:R-:W-:Y:S02]  /*11990*/  FSEL R156, R156, -INF , !P3 ;  /* 0xff8000009c9c7808 */ /* 0x000fe40005800000 */
[----:B------:R-:W-:Y:S02]  /*119a0*/  FSEL R20, R20, -INF , !P2 ;  /* 0xff80000014147808 */ /* 0x000fe40005000000 */
[----:B------:R-:W-:Y:S02]  /*119b0*/  FSETP.NEU.FTZ.AND P2, PT, R14, -INF , PT ;  /* 0xff8000000e00780b */ /* 0x000fe40003f5d000 */
[----:B------:R-:W-:-:S02]  /*119c0*/  FMNMX.FTZ R166, R20, R3, !PT ;  /* 0x0000000314a67209 */ /* 0x000fc40007810000 */
        /* <DEDUP_REMOVED lines=41> */
[----:B------:R-:W-:Y:S01]  /*11c60*/  FMUL.FTZ R0, R163, UR10 ;  /* 0x0000000aa3007c20 */ /* 0x000fe20008410000 */
[----:B------:R-:W-:Y:S02]  /*11c70*/  MUFU.EX2 R15, R15 ;  /* 0x0000000f000f7308 */ /* 0x000fe40000000800 */
[----:B------:R-:W-:-:S04]  /*11c80*/  FMNMX.FTZ R2, R140, R161, !PT ;  /* 0x000000a18c027209 */ /* 0x000fc80007810000 */
[----:B------:R-:W-:Y:S02]  /*11c90*/  FMNMX.FTZ R161, R143, R2, !PT ;  /* 0x000000028fa17209 */ /* 0x000fe40007810000 */
[----:B------:R-:W0:Y:S02]  /*11ca0*/  MUFU.EX2 R0, R0 ;  /* 0x0000000000007308 */ /* 0x000e240000000800 */
[----:B------:R-:W-:-:S04]  /*11cb0*/  FMNMX.FTZ R2, R144, R161, !PT ;  /* 0x000000a190027209 */ /* 0x000fc80007810000 */
[----:B------:R-:W-:Y:S02]  /*11cc0*/  FMNMX.FTZ R161, R145, R2, !PT ;  /* 0x0000000291a17209 */ /* 0x000fe40007810000 */
[----:B------:R-:W1:Y:S02]  /*11cd0*/  MUFU.EX2 R188, R188 ;  /* 0x000000bc00bc7308 */ /* 0x000e640000000800 */
[----:B------:R-:W-:-:S04]  /*11ce0*/  FMNMX.FTZ R2, R148, R161, !PT ;  /* 0x000000a194027209 */ /* 0x000fc80007810000 */
[----:B------:R-:W-:Y:S02]  /*11cf0*/  FMNMX.FTZ R161, R149, R2, !PT ;  /* 0x0000000295a17209 */ /* 0x000fe40007810000 */
[----:B------:R-:W2:Y:S02]  /*11d00*/  MUFU.EX2 R190, R190 ;  /* 0x000000be00be7308 */ /* 0x000ea40000000800 */
[----:B------:R-:W-:-:S04]  /*11d10*/  FMNMX.FTZ R2, R152, R161, !PT ;  /* 0x000000a198027209 */ /* 0x000fc80007810000 */
[----:B------:R-:W-:Y:S02]  /*11d20*/  FMNMX.FTZ R161, R153, R2, !PT ;  /* 0x0000000299a17209 */ /* 0x000fe40007810000 */
[----:B------:R-:W3:Y:S02]  /*11d30*/  MUFU.EX2 R123, R123 ;  /* 0x0000007b007b7308 */ /* 0x000ee40000000800 */
[----:B------:R-:W-:-:S04]  /*11d40*/  FMNMX.FTZ R2, R156, R161, !PT ;  /* 0x000000a19c027209 */ /* 0x000fc80007810000 */
[----:B------:R-:W-:Y:S02]  /*11d50*/  FMNMX.FTZ R161, R157, R2, !PT ;  /* 0x000000029da17209 */ /* 0x000fe40007810000 */
[----:B------:R-:W4:Y:S02]  /*11d60*/  MUFU.EX2 R184, R184 ;  /* 0x000000b800b87308 */ /* 0x000f240000000800 */
[----:B------:R-:W-:-:S04]  /*11d70*/  FMNMX.FTZ R161, R160, R161, !PT ;  /* 0x000000a1a0a17209 */ /* 0x000fc80007810000 */
[----:B------:R-:W-:Y:S02]  /*11d80*/  FMNMX.FTZ R161, R162, R161, !PT ;  /* 0x000000a1a2a17209 */ /* 0x000fe40007810000 */
[----:B------:R-:W5:Y:S03]  /*11d90*/  MUFU.EX2 R127, R127 ;  /* 0x0000007f007f7308 */ /* 0x000f660000000800 */
[----:B------:R-:W0:Y:S05]  /*11da0*/  SHFL.BFLY PT, R2, R161, 0x2, 0x1f ;  /* 0x0c401f00a1027f89 */ /* 0x000e2a00000e0000 */
[----:B------:R-:W5:Y:S08]  /*11db0*/  MUFU.EX2 R186, R186 ;  /* 0x000000ba00ba7308 */ /* 0x000f700000000800 */
        /* <DEDUP_REMOVED lines=10> */
[----:B------:R-:W-:-:S06]  /*11e60*/  FMUL.FTZ R2, R122, UR10 ;  /* 0x0000000a7a027c20 */ /* 0x000fcc0008410000 */
[----:B------:R-:W-:Y:S01]  /*11e70*/  MUFU.EX2 R141, R141 ;  /* 0x0000008d008d7308 */ /* 0x000fe20000000800 */
[----:B------:R-:W-:Y:S02]  /*11e80*/  FSEL R163, R2, RZ, P2 ;  /* 0x000000ff02a37208 */ /* 0x000fe40001000000 */
[----:B------:R-:W-:Y:S02]  /*11e90*/  FSEL R2, R122, RZ, P2 ;  /* 0x000000ff7a027208 */ /* 0x000fe40001000000 */
[----:B------:R-:W-:Y:S01]  /*11ea0*/  ISETP.GT.AND P2, PT, R9, UR55, PT ;  /* 0x0000003709007c0c */ /* 0x000fe2000bf44270 */
[--C-:B------:R-:W-:Y:S01]  /*11eb0*/  FFMA.FTZ R189, R20, UR10, -R163.reuse ;  /* 0x0000000a14bd7c23 */ /* 0x100fe200080108a3 */
[----:B------:R-:W-:Y:S01]  /*11ec0*/  FFMA.FTZ R4, R21, UR10, -R163 ;  /* 0x0000000a15047c23 */ /* 0x000fe200080108a3 */
[----:B------:R-:W-:Y:S01]  /*11ed0*/  FADD.FTZ R2, -R2, R3 ;  /* 0x0000000302027221 */ /* 0x000fe20000010100 */
[----:B------:R-:W-:Y:S01]  /*11ee0*/  FFMA.FTZ R3, R0, R8, R15 ;  /* 0x0000000800037223 */ /* 0x000fe2000001000f */
[--C-:B------:R-:W-:Y:S01]  /*11ef0*/  FFMA.FTZ R191, R120, UR10, -R163.reuse ;  /* 0x0000000a78bf7c23 */ /* 0x100fe200080108a3 */
[----:B------:R-:W-:Y:S01]  /*11f00*/  FFMA.FTZ R20, R121, UR10, -R163 ;  /* 0x0000000a79147c23 */ /* 0x000fe200080108a3 */
[----:B------:R-:W-:Y:S01]  /*11f10*/  FMUL.FTZ R2, R2, UR10 ;  /* 0x0000000a02027c20 */ /* 0x000fe20008410000 */
[----:B------:R-:W-:Y:S01]  /*11f20*/  MUFU.EX2 R189, R189 ;  /* 0x000000bd00bd7308 */ /* 0x000fe20000000800 */
[----:B-1----:R-:W-:Y:S01]  /*11f30*/  FADD.FTZ R3, R188, R3 ;  /* 0x00000003bc037221 */ /* 0x002fe20000010000 */
[--C-:B------:R-:W-:Y:S01]  /*11f40*/  FFMA.FTZ R185, R124, UR10, -R163.reuse ;  /* 0x0000000a7cb97c23 */ /* 0x100fe200080108a3 */
[--C-:B------:R-:W-:Y:S01]  /*11f50*/  FFMA.FTZ R120, R125, UR10, -R163.reuse ;  /* 0x0000000a7d787c23 */ /* 0x100fe200080108a3 */
[----:B------:R-:W-:Y:S01]  /*11f60*/  FFMA.FTZ R187, R128, UR10, -R163 ;  /* 0x0000000a80bb7c23 */ /* 0x000fe200080108a3 */
[----:B--2---:R-:W-:Y:S01]  /*11f70*/  FADD.FTZ R8, R190, R3 ;  /* 0x00000003be087221 */ /* 0x004fe20000010000 */
[--C-:B------:R-:W-:Y:S01]  /*11f80*/  FFMA.FTZ R124, R129, UR10, -R163.reuse ;  /* 0x0000000a817c7c23 */ /* 0x100fe200080108a3 */
[--C-:B------:R-:W-:Y:S01]  /*11f90*/  FFMA.FTZ R181, R132, UR10, -R163.reuse ;  /* 0x0000000a84b57c23 */ /* 0x100fe200080108a3 */
[----:B------:R-:W0:Y:S01]  /*11fa0*/  MUFU.EX2 R2, R2 ;  /* 0x0000000200027308 */ /* 0x000e220000000800 */
[----:B---3--:R-:W-:Y:S01]  /*11fb0*/  FADD.FTZ R3, R123, R8 ;  /* 0x000000087b037221 */ /* 0x008fe20000010000 */
[--C-:B------:R-:W-:Y:S01]  /*11fc0*/  FFMA.FTZ R126, R133, UR10, -R163.reuse ;  /* 0x0000000a857e7c23 */ /* 0x100fe200080108a3 */
[--C-:B------:R-:W-:Y:S01]  /*11fd0*/  FFMA.FTZ R183, R136, UR10, -R163.reuse ;  /* 0x0000000a88b77c23 */ /* 0x100fe200080108a3 */
[----:B------:R-:W-:Y:S01]  /*11fe0*/  FFMA.FTZ R128, R137, UR10, -R163 ;  /* 0x0000000a89807c23 */ /* 0x000fe200080108a3 */
[----:B----4-:R-:W-:Y:S01]  /*11ff0*/  FADD.FTZ R8, R184, R3 ;  /* 0x00000003b8087221 */ /* 0x010fe20000010000 */
[--C-:B------:R-:W-:Y:S01]  /*12000*/  FFMA.FTZ R177, R140, UR10, -R163.reuse ;  /* 0x0000000a8cb17c23 */ /* 0x100fe200080108a3 */
[--C-:B------:R-:W-:Y:S01]  /*12010*/  FFMA.FTZ R130, R143, UR10, -R163.reuse ;  /* 0x0000000a8f827c23 */ /* 0x100fe200080108a3 */
[----:B------:R-:W1:Y:S01]  /*12020*/  MUFU.EX2 R4, R4 ;  /* 0x0000000400047308 */ /* 0x000e620000000800 */
[----:B-----5:R-:W-:Y:S01]  /*12030*/  FADD.FTZ R3, R127, R8 ;  /* 0x000000087f037221 */ /* 0x020fe20000010000 */
[--C-:B------:R-:W-:Y:S01]  /*12040*/  FFMA.FTZ R179, R144, UR10, -R163.reuse ;  /* 0x0000000a90b37c23 */ /* 0x100fe200080108a3 */
[--C-:B------:R-:W-:Y:S01]  /*12050*/  FFMA.FTZ R132, R145, UR10, -R163.reuse ;  /* 0x0000000a91847c23 */ /* 0x100fe200080108a3 */
[----:B------:R-:W-:Y:S01]  /*12060*/  FFMA.FTZ R173, R148, UR10, -R163 ;  /* 0x0000000a94ad7c23 */ /* 0x000fe200080108a3 */
[----:B------:R-:W-:Y:S01]  /*12070*/  FADD.FTZ R134, R186, R3 ;  /* 0x00000003ba867221 */ /* 0x000fe20000010000 */
[--C-:B------:R-:W-:Y:S01]  /*12080*/  FFMA.FTZ R175, R152, UR10, -R163.reuse ;  /* 0x0000000a98af7c23 */ /* 0x100fe200080108a3 */
[----:B------:R-:W-:Y:S01]  /*12090*/  FFMA.FTZ R169, R156, UR10, -R163 ;  /* 0x0000000a9ca97c23 */ /* 0x000fe200080108a3 */
[----:B------:R-:W2:Y:S01]  /*120a0*/  MUFU.EX2 R191, R191 ;  /* 0x000000bf00bf7308 */ /* 0x000ea20000000800 */
[----:B0-----:R-:W-:Y:S01]  /*120b0*/  FFMA.FTZ R5, R2, R5, R189 ;  /* 0x0000000502057223 */ /* 0x001fe200000100bd */
[--C-:B------:R-:W-:Y:S01]  /*120c0*/  FFMA.FTZ R157, R157, UR10, -R163.reuse ;  /* 0x0000000a9d9d7c23 */ /* 0x100fe200080108a3 */
[--C-:B------:R-:W-:Y:S01]  /*120d0*/  FFMA.FTZ R160, R160, UR10, -R163.reuse ;  /* 0x0000000aa0a07c23 */ /* 0x100fe200080108a3 */
[----:B------:R-:W-:Y:S01]  /*120e0*/  FFMA.FTZ R162, R162, UR10, -R163 ;  /* 0x0000000aa2a27c23 */ /* 0x000fe200080108a3 */
[----:B------:R-:W-:Y:S01]  /*120f0*/  IMAD.U32 R21, RZ, RZ, UR6 ;  /* 0x00000006ff157e24 */ /* 0x000fe2000f8e00ff */
[----:B------:R-:W-:Y:S01]  /*12100*/  F2FP.BF16.F32.PACK_AB R188, R188, R15 ;  /* 0x0000000fbcbc723e */ /* 0x000fe200000010ff */
[----:B------:R-:W-:Y:S01]  /*12110*/  VIADD R9, R9, 0xffffffff ;  /* 0xffffffff09097836 */ /* 0x000fe20000000000 */
[----:B------:R-:W0:Y:S01]  /*12120*/  MUFU.EX2 R20, R20 ;  /* 0x0000001400147308 */ /* 0x000e220000000800 */
[C---:B-1----:R-:W-:Y:S01]  /*12130*/  FADD.FTZ R8, R4.reuse, R5 ;  /* 0x0000000504087221 */ /* 0x042fe20000010000 */
[----:B------:R-:W-:Y:S01]  /*12140*/  FADD.FTZ R5, R131, R134 ;  /* 0x0000008683057221 */ /* 0x000fe20000010000 */
[----:B------:R-:W-:Y:S01]  /*12150*/  F2FP.BF16.F32.PACK_AB R189, R4, R189 ;  /* 0x000000bd04bd723e */ /* 0x000fe200000010ff */
[----:B------:R-:W-:Y:S01]  /*12160*/  @!P1 VIADD R21, R21, 0x30860 ;  /* 0x0003086015159836 */ /* 0x000fe20000000000 */
[----:B------:R-:W-:Y:S01]  /*12170*/  F2FP.BF16.F32.PACK_AB R190, R123, R190 ;  /* 0x000000be7bbe723e */ /* 0x000fe200000010ff */
[----:B------:R-:W-:Y:S01]  /*12180*/  FADD.FTZ R134, R180, R5 ;  /* 0x00000005b4867221 */ /* 0x000fe20000010000 */
[----:B------:R-:W-:Y:S01]  /*12190*/  F2FP.BF16.F32.PACK_AB R184, R127, R184 ;  /* 0x000000b87fb8723e */ /* 0x000fe200000010ff */
[----:B------:R-:W1:Y:S01]  /*121a0*/  MUFU.EX2 R185, R185 ;  /* 0x000000b900b97308 */ /* 0x000e620000000800 */
[----:B--2---:R-:W-:Y:S01]  /*121b0*/  FADD.FTZ R3, R191, R8 ;  /* 0x00000008bf037221 */ /* 0x004fe20000010000 */
[----:B------:R-:W-:Y:S01]  /*121c0*/  FADD.FTZ R5, R135, R134 ;  /* 0x0000008687057221 */ /* 0x000fe20000010000 */
[----:B------:R-:W-:Y:S01]  /*121d0*/  FFMA.FTZ R134, R149, UR10, -R163 ;  /* 0x0000000a95867c23 */ /* 0x000fe200080108a3 */
[----:B------:R-:W-:-:S02]  /*121e0*/  @!P1 PRMT R21, RZ, 0x654, R21 ;  /* 0x00000654ff159816 */ /* 0x000fc40000000015 */
[----:B------:R-:W-:Y:S01]  /*121f0*/  FADD.FTZ R136, R182, R5 ;  /* 0x00000005b6887221 */ /* 0x000fe20000010000 */
[----:B------:R-:W-:Y:S01]  /*12200*/  F2FP.BF16.F32.PACK_AB R186, R131, R186 ;  /* 0x000000ba83ba723e */ /* 0x000fe200000010ff */
[----:B------:R-:W2:Y:S01]  /*12210*/  MUFU.EX2 R120, R120 ;  /* 0x0000007800787308 */ /* 0x000ea20000000800 */
[----:B0-----:R-:W-:Y:S01]  /*12220*/  FADD.FTZ R8, R20, R3 ;  /* 0x0000000314087221 */ /* 0x001fe20000010000 */
[----:B------:R-:W-:Y:S01]  /*12230*/  FADD.FTZ R5, R139, R136 ;  /* 0x000000888b057221 */ /* 0x000fe20000010000 */
[----:B------:R-:W-:Y:S01]  /*12240*/  FFMA.FTZ R136, R153, UR10, -R163 ;  /* 0x0000000a99887c23 */ /* 0x000fe200080108a3 */
[----:B------:R0:W-:Y:S01]  /*12250*/  @!P1 SYNCS.ARRIVE.TRANS64.RED.A1T0 RZ, [R21+URZ], RZ ;  /* 0x000000ff15ff99a7 */ /* 0x0001e2000810043f */
[----:B------:R-:W-:Y:S01]  /*12260*/  F2FP.BF16.F32.PACK_AB R180, R135, R180 ;  /* 0x000000b487b4723e */ /* 0x000fe200000010ff */
[----:B------:R-:W-:Y:S01]  /*12270*/  FADD.FTZ R138, R176, R5 ;  /* 0x00000005b08a7221 */ /* 0x000fe20000010000 */
[----:B------:R-:W-:Y:S01]  /*12280*/  F2FP.BF16.F32.PACK_AB R182, R139, R182 ;  /* 0x000000b68bb6723e */ /* 0x000fe200000010ff */
[----:B------:R-:W3:Y:S01]  /*12290*/  MUFU.EX2 R187, R187 ;  /* 0x000000bb00bb7308 */ /* 0x000ee20000000800 */
[----:B-1----:R-:W-:Y:S01]  /*122a0*/  FADD.FTZ R3, R185, R8 ;  /* 0x00000008b9037221 */ /* 0x002fe20000010000 */
[C---:B------:R-:W-:Y:S01]  /*122b0*/  FADD.FTZ R5, R141.reuse, R138 ;  /* 0x0000008a8d057221 */ /* 0x040fe20000010000 */
[----:B------:R-:W-:-:S02]  /*122c0*/  F2FP.BF16.F32.PACK_AB R176, R141, R176 ;  /* 0x000000b08db0723e */ /* 0x000fc400000010ff */
[----:B------:R-:W-:-:S03]  /*122d0*/  F2FP.BF16.F32.PACK_AB R191, R20, R191 ;  /* 0x000000bf14bf723e */ /* 0x000fc600000010ff */
        /* <DEDUP_REMOVED lines=34> */
[----:B---3--:R-:W-:-:S07]  /*12500*/  FADD.FTZ R3, R173, R8 ;  /* 0x00000008ad037221 */ /* 0x008fce0000010000 */
[----:B------:R-:W3:Y:S01]  /*12510*/  MUFU.EX2 R151, R151 ;  /* 0x0000009700977308 */ /* 0x000ee20000000800 */
[----:B-1----:R-:W-:-:S07]  /*12520*/  FADD.FTZ R138, R172, R5 ;  /* 0x00000005ac8a7221 */ /* 0x002fce0000010000 */
[----:B------:R-:W1:Y:S01]  /*12530*/  MUFU.EX2 R175, R175 ;  /* 0x000000af00af7308 */ /* 0x000e620000000800 */
[C---:B--2---:R-:W-:Y:S01]  /*12540*/  FADD.FTZ R8, R134.reuse, R3 ;  /* 0x0000000386087221 */ /* 0x044fe20000010000 */
[----:B------:R-:W-:-:S06]  /*12550*/  F2FP.BF16.F32.PACK_AB R173, R134, R173 ;  /* 0x000000ad86ad723e */ /* 0x000fcc00000010ff */
[----:B------:R-:W2:Y:S01]  /*12560*/  MUFU.EX2 R174, R174 ;  /* 0x000000ae00ae7308 */ /* 0x000ea20000000800 */
[C---:B---3--:R-:W-:Y:S01]  /*12570*/  FADD.FTZ R5, R151.reuse, R138 ;  /* 0x0000008a97057221 */ /* 0x048fe20000010000 */
[----:B------:R-:W-:-:S06]  /*12580*/  F2FP.BF16.F32.PACK_AB R172, R151, R172 ;  /* 0x000000ac97ac723e */ /* 0x000fcc00000010ff */
[----:B------:R-:W3:Y:S01]  /*12590*/  MUFU.EX2 R136, R136 ;  /* 0x0000008800887308 */ /* 0x000ee20000000800 */
[----:B-1----:R-:W-:-:S07]  /*125a0*/  FADD.FTZ R3, R175, R8 ;  /* 0x00000008af037221 */ /* 0x002fce0000010000 */
[----:B------:R-:W1:Y:S01]  /*125b0*/  MUFU.EX2 R155, R155 ;  /* 0x0000009b009b7308 */ /* 0x000e620000000800 */
[----:B--2---:R-:W-:-:S07]  /*125c0*/  FADD.FTZ R138, R174, R5 ;  /* 0x00000005ae8a7221 */ /* 0x004fce0000010000 */
[----:B------:R-:W2:Y:S01]  /*125d0*/  MUFU.EX2 R169, R169 ;  /* 0x000000a900a97308 */ /* 0x000ea20000000800 */
[C---:B---3--:R-:W-:Y:S01]  /*125e0*/  FADD.FTZ R4, R136.reuse, R3 ;  /* 0x0000000388047221 */ /* 0x048fe20000010000 */
[----:B------:R-:W-:Y:S01]  /*125f0*/  F2FP.BF16.F32.PACK_AB R175, R136, R175 ;  /* 0x000000af88af723e */ /* 0x000fe200000010ff */
[----:B------:R-:W-:-:S05]  /*12600*/  IMAD.MOV.U32 R3, RZ, RZ, R122 ;  /* 0x000000ffff037224 */ /* 0x000fca00078e007a */
        /* <DEDUP_REMOVED lines=16> */
[----:B-1----:R-:W-:Y:S01]  /*12710*/  FADD.FTZ R138, R170, R5 ;  /* 0x00000005aa8a7221 */ /* 0x002fe20000010000 */
[C---:B--2---:R-:W-:Y:S01]  /*12720*/  FADD.FTZ R5, R162.reuse, R4 ;  /* 0x00000004a2057221 */ /* 0x044fe20000010000 */
[----:B------:R-:W-:Y:S01]  /*12730*/  F2FP.BF16.F32.PACK_AB R171, R162, R171 ;  /* 0x000000aba2ab723e */ /* 0x000fe200000010ff */
[----:B------:R-:W-:Y:S02]  /*12740*/  IMAD.MOV.U32 R4, RZ, RZ, R14 ;  /* 0x000000ffff047224 */ /* 0x000fe400078e000e */
[C---:B---3--:R-:W-:Y:S01]  /*12750*/  FADD.FTZ R8, R161.reuse, R138 ;  /* 0x0000008aa1087221 */ /* 0x048fe20000010000 */
[----:B------:R-:W-:Y:S01]  /*12760*/  F2FP.BF16.F32.PACK_AB R170, R161, R170 ;  /* 0x000000aaa1aa723e */ /* 0x000fe200000010ff */
[----:B0-----:R-:W-:Y:S06]  /*12770*/  @P2 BRA `(.L_x_4291) ;  /* 0xffffffc800802947 */ /* 0x001fec000383ffff */
[----:B------:R-:W-:Y:S01]  /*12780*/  IMAD.MOV.U32 R3, RZ, RZ, R122 ;  /* 0x000000ffff037224 */ /* 0x000fe200078e007a */
[----:B------:R-:W-:Y:S01]  /*12790*/  UMOV UR36, UR5 ;  /* 0x0000000500247c82 */ /* 0x000fe20008000000 */
[----:B------:R-:W-:Y:S01]  /*127a0*/  IMAD.MOV.U32 R4, RZ, RZ, R14 ;  /* 0x000000ffff047224 */ /* 0x000fe200078e000e */
[----:B------:R-:W-:-:S06]  /*127b0*/  UMOV UR39, UR54 ;  /* 0x0000003600277c82 */ /* 0x000fcc0008000000 */
.L_x_4274:
        /* <DEDUP_REMOVED lines=19> */
.L_x_4293:
[----:B------:R-:W-:-:S11]  /*128f0*/  UISETP.NE.AND UP1, UPT, UR15, 0x1, UPT ;  /* 0x000000010f00788c */ /* 0x000fd6000bf25270 */
[----:B------:R-:W-:Y:S02]  /*12900*/  @UP1 ULDC.64 UR4, c[0x0][0x9e8] ;  /* 0x00027a0000041ab9 */ /* 0x000fe40000000a00 */
[----:B------:R-:W-:-:S04]  /*12910*/  UIMAD.WIDE.U32 UR6, UR11, UR4, URZ ;  /* 0x000000040b0672a5 */ /* 0x000fc8000f8e003f */
[----:B------:R-:W-:-:S12]  /*12920*/  @UP1 USHF.R.U32.HI UR11, URZ, UR5, UR7 ;  /* 0x000000053f0b1299 */ /* 0x000fd80008011607 */
.L_x_4294:
[----:B------:R-:W-:-:S04]  /*12930*/  UIMAD UR11, UR11, UR15, URZ ;  /* 0x0000000f0b0b72a4 */ /* 0x000fc8000f8e023f */
[----:B------:R-:W-:-:S04]  /*12940*/  UISETP.LT.AND UP1, UPT, UR14, UR11, UPT ;  /* 0x0000000b0e00728c */ /* 0x000fc8000bf21270 */
[----:B------:R-:W-:-:S12]  /*12950*/  USEL UR14, UR14, UR11, !UP1 ;  /* 0x0000000b0e0e7287 */ /* 0x000fd8000c800000 */
.L_x_4292:
[----:B------:R-:W-:Y:S01]  /*12960*/  UIADD3 UR4, UR14, 0x5f, URZ ;  /* 0x0000005f0e047890 */ /* 0x000fe2000fffe03f */
[----:B------:R-:W-:-:S03]  /*12970*/  R2UR UR6, R192 ;  /* 0x00000000c00672ca */ /* 0x000fc600000e0000 */
        /* <DEDUP_REMOVED lines=13> */
.L_x_4304:
[----:B------:R-:W-:-:S04]  /*12a50*/  UIADD3 UR36, UR4, 0x1, URZ ;  /* 0x0000000104247890 */ /* 0x000fc8000fffe03f */
[----:B------:R-:W-:-:S04]  /*12a60*/  UISETP.NE.AND UP1, UPT, UR36, 0x2, UPT ;  /* 0x000000022400788c */ /* 0x000fc8000bf25270 */
[----:B------:R-:W-:Y:S02]  /*12a70*/  USEL UR39, URZ, 0x1, UP1 ;  /* 0x000000013f277887 */ /* 0x000fe40008800000 */
[----:B------:R-:W-:Y:S02]  /*12a80*/  USEL UR36, UR36, URZ, UP1 ;  /* 0x0000003f24247287 */ /* 0x000fe40008800000 */
[----:B------:R-:W-:Y:S01]  /*12a90*/  ULOP3.LUT UR39, UR7, UR39, URZ, 0x3c, !UPT ;  /* 0x0000002707277292 */ /* 0x000fe2000f8e3c3f */
[----:B------:R-:W-:Y:S11]  /*12aa0*/  @!P0 BRA `(.L_x_4296) ;  /* 0x0000000000048947 */ /* 0x000ff60003800000 */
[----:B------:R-:W-:Y:S01]  /*12ab0*/  BPT.TRAP 0x1 ;  /* 0x000000040000795c */ /* 0x000fe20000300000 */
.L_x_4296:
[----:B------:R-:W-:Y:S01]  /*12ac0*/  ULEA UR6, UR36, UR37, 0x3 ;  /* 0x0000002524067291 */ /* 0x000fe2000f8e183f */
[----:B------:R-:W-:-:S05]  /*12ad0*/  IMAD.U32 R3, RZ, RZ, UR39 ;  /* 0x00000027ff037e24 */ /* 0x000fca000f8e00ff */
[----:B------:R-:W-:-:S04]  /*12ae0*/  SHF.L.U32 R3, R3, 0x1f, RZ ;  /* 0x0000001f03037819 */ /* 0x000fc800000006ff */
[----:B------:R0:W1:Y:S01]  /*12af0*/  SYNCS.PHASECHK.TRANS64.TRYWAIT P2, [UR6+0x30830], R3 ;  /* 0x03083003ff0075a7 */ /* 0x0000620008040146 */
[----:B------:R-:W-:Y:S05]  /*12b00*/  @!P0 BRA `(.L_x_4297) ;  /* 0x0000000000048947 */ /* 0x000fea0003800000 */
[----:B------:R-:W-:Y:S01]  /*12b10*/  BPT.TRAP 0x1 ;  /* 0x000000040000795c */ /* 0x000fe20000300000 */
.L_x_4297:
[----:B-1----:R-:W-:Y:S05]  /*12b20*/  @P2 BRA `(.L_x_4298) ;  /* 0x0000000000082947 */ /* 0x002fea0003800000 */
[----:B------:R-:W1:Y:S02]  /*12b30*/  SYNCS.PHASECHK.TRANS64.TRYWAIT P2, [UR6+0x30830], R3 ;  /* 0x03083003ff0075a7 */ /* 0x000e640008040146 */
[----:B-1----:R-:W-:Y:S05]  /*12b40*/  @!P2 BRA `(.L_x_4299) ;  /* 0x0000010000e8a947 */ /* 0x002fea0003800000 */
.L_x_4298:
        /* <DEDUP_REMOVED lines=165> */
.L_x_4300:
[----:B------:R-:W-:Y:S01]  /*135a0*/  ULEA UR11, UR4, UR37, 0x3 ;  /* 0x00000025040b7291 */ /* 0x000fe2000f8e183f */
[----:B------:R-:W-:-:S05]  /*135b0*/  IMAD.U32 R0, RZ, RZ, UR7 ;  /* 0x00000007ff007e24 */ /* 0x000fca000f8e00ff */
[----:B------:R-:W-:-:S04]  /*135c0*/  SHF.L.U32 R0, R0, 0x1f, RZ ;  /* 0x0000001f00007819 */ /* 0x000fc800000006ff */
[----:B------:R2:W3:Y:S01]  /*135d0*/  SYNCS.PHASECHK.TRANS64.TRYWAIT P2, [UR11+0x30850], R0 ;  /* 0x03085000ff0075a7 */ /* 0x0004e2000804014b */
[----:B------:R-:W-:Y:S05]  /*135e0*/  @!P0 BRA `(.L_x_4301) ;  /* 0x0000000000048947 */ /* 0x000fea0003800000 */
[----:B------:R-:W-:Y:S01]  /*135f0*/  BPT.TRAP 0x1 ;  /* 0x000000040000795c */ /* 0x000fe20000300000 */
.L_x_4301:
[----:B---3--:R-:W-:Y:S05]  /*13600*/  @P2 BRA `(.L_x_4302) ;  /* 0x0000000000082947 */ /* 0x008fea0003800000 */
[----:B------:R-:W3:Y:S02]  /*13610*/  SYNCS.PHASECHK.TRANS64.TRYWAIT P2, [UR11+0x30850], R0 ;  /* 0x03085000ff0075a7 */ /* 0x000ee4000804014b */
[----:B---3--:R-:W-:Y:S05]  /*13620*/  @!P2 BRA `(.L_x_4303) ;  /* 0x000000f80048a947 */ /* 0x008fea0003800000 */
.L_x_4302:
        /* <DEDUP_REMOVED lines=27> */
[----:B------:R-:W1:Y:S01]  /*137e0*/  MUFU.TANH R15, R15 ;  /* 0x0000000f000f7308 */ /* 0x000e620000002400 */
[----:B------:R-:W-:Y:S01]  /*137f0*/  UMOV UR7, 0x40000040 ;  /* 0x4000004000077882 */ /* 0x000fe20000000000 */
[----:B--2---:R-:W-:Y:S01]  /*13800*/  FMNMX.FTZ R0, R2, R11, !PT ;  /* 0x0000000b02007209 */ /* 0x004fe20007810000 */
[----:B------:R-:W-:Y:S01]  /*13810*/  FMUL.FTZ R133, R140, UR5 ;  /* 0x000000058c857c20 */ /* 0x000fe20008410000 */
[----:B------:R-:W-:Y:S01]  /*13820*/  FMUL.FTZ R20, R127, UR5 ;  /* 0x000000057f147c20 */ /* 0x000fe20008410000 */
[----:B------:R-:W-:Y:S01]  /*13830*/  FMUL.FTZ R136, R145, UR5 ;  /* 0x0000000591887c20 */ /* 0x000fe20008410000 */
[----:B------:R-:W-:Y:S01]  /*13840*/  FMUL.FTZ R127, R135, UR5 ;  /* 0x00000005877f7c20 */ /* 0x000fe20008410000 */
[----:B0-----:R-:W-:Y:S01]  /*13850*/  FMNMX.FTZ R0, R3, R0, !PT ;  /* 0x0000000003007209 */ /* 0x001fe20007810000 */
        /* <DEDUP_REMOVED lines=17> */
[----:B0-----:R-:W-:Y:S01]  /*13970*/  FMNMX.FTZ R0, R21, R0, !PT ;  /* 0x0000000015007209 */ /* 0x001fe20007810000 */
[----:B------:R-:W-:Y:S01]  /*13980*/  UMOV UR10, UR55 ;  /* 0x00000037000a7c82 */ /* 0x000fe20008000000 */
[----:B------:R-:W-:Y:S01]  /*13990*/  FMUL.FTZ R143, R143, UR5 ;  /* 0x000000058f8f7c20 */ /* 0x000fe20008410000 */
[----:B------:R-:W-:Y:S01]  /*139a0*/  FMUL.FTZ R146, R146, UR5 ;  /* 0x0000000592927c20 */ /* 0x000fe20008410000 */
[----:B------:R-:W-:Y:S01]  /*139b0*/  FMUL.FTZ R147, R147, UR5 ;  /* 0x0000000593937c20 */ /* 0x000fe20008410000 */
[----:B------:R-:W-:Y:S01]  /*139c0*/  FMUL.FTZ R150, R150, UR5 ;  /* 0x0000000596967c20 */ /* 0x000fe20008410000 */
[----:B------:R-:W-:Y:S01]  /*139d0*/  FMUL.FTZ R151, R151, UR5 ;  /* 0x0000000597977c20 */ /* 0x000fe20008410000 */
[----:B------:R-:W0:Y:S01]  /*139e0*/  MUFU.TANH R125, R125 ;  /* 0x0000007d007d7308 */ /* 0x000e220000002400 */
[----:B--2---:R-:W-:Y:S01]  /*139f0*/  FMNMX.FTZ R141, R121, R0, !PT ;  /* 0x00000000798d7209 */ /* 0x004fe20007810000 */
[----:B------:R-:W-:Y:S01]  /*13a00*/  FMUL.FTZ R152, R154, UR5 ;  /* 0x000000059a987c20 */ /* 0x000fe20008410000 */
[----:B------:R-:W-:Y:S01]  /*13a10*/  FMUL.FTZ R154, R158, UR5 ;  /* 0x000000059e9a7c20 */ /* 0x000fe20008410000 */
[----:B------:R-:W-:Y:S01]  /*13a20*/  FMUL.FTZ R158, R166, UR5 ;  /* 0x00000005a69e7c20 */ /* 0x000fe20008410000 */
[C---:B------:R-:W-:Y:S01]  /*13a30*/  ISETP.GT.AND P2, PT, R9.reuse, UR54, PT ;  /* 0x0000003609007c0c */ /* 0x040fe2000bf44270 */
[----:B------:R-:W-:-:S02]  /*13a40*/  VIADD R9, R9, 0xffffffff ;  /* 0xffffffff09097836 */ /* 0x000fc40000000000 */
[----:B------:R-:W2:Y:S01]  /*13a50*/  MUFU.TANH R126, R126 ;  /* 0x0000007e007e7308 */ /* 0x000ea20000002400 */
[----:B-1----:R-:W-:Y:S01]  /*13a60*/  FMNMX.FTZ R0, R122, R141, !PT ;  /* 0x0000008d7a007209 */ /* 0x002fe20007810000 */
[----:B------:R-:W-:Y:S01]  /*13a70*/  FMUL.FTZ R141, R156, UR5 ;  /* 0x000000059c8d7c20 */ /* 0x000fe20008410000 */
[----:B------:R-:W-:-:S05]  /*13a80*/  FMUL.FTZ R156, R162, UR5 ;  /* 0x00000005a29c7c20 */ /* 0x000fca0008410000 */
[----:B------:R-:W1:Y:S01]  /*13a90*/  MUFU.TANH R128, R128 ;  /* 0x0000008000807308 */ /* 0x000e620000002400 */
[----:B0-----:R-:W-:-:S07]  /*13aa0*/  FMNMX.FTZ R145, R125, R0, !PT ;  /* 0x000000007d917209 */ /* 0x001fce0007810000 */
[----:B------:R-:W0:Y:S01]  /*13ab0*/  MUFU.TANH R130, R130 ;  /* 0x0000008200827308 */ /* 0x000e220000002400 */
[----:B--2---:R-:W-:-:S07]  /*13ac0*/  FMNMX.FTZ R145, R126, R145, !PT ;  /* 0x000000917e917209 */ /* 0x004fce0007810000 */
[----:B------:R-:W2:Y:S01]  /*13ad0*/  MUFU.TANH R133, R133 ;  /* 0x0000008500857308 */ /* 0x000ea20000002400 */
[----:B-1----:R-:W-:-:S07]  /*13ae0*/  FMNMX.FTZ R145, R128, R145, !PT ;  /* 0x0000009180917209 */ /* 0x002fce0007810000 */
[----:B------:R-:W1:Y:S01]  /*13af0*/  MUFU.TANH R134, R134 ;  /* 0x0000008600867308 */ /* 0x000e620000002400 */
[----:B0-----:R-:W-:-:S07]  /*13b00*/  FMNMX.FTZ R0, R130, R145, !PT ;  /* 0x0000009182007209 */ /* 0x001fce0007810000 */
[----:B------:R-:W0:Y:S01]  /*13b10*/  MUFU.TANH R135, R135 ;  /* 0x0000008700877308 */ /* 0x000e220000002400 */
[----:B--2---:R-:W-:-:S07]  /*13b20*/  FMNMX.FTZ R145, R133, R0, !PT ;  /* 0x0000000085917209 */ /* 0x004fce0007810000 */
[----:B------:R-:W2:Y:S01]  /*13b30*/  MUFU.TANH R136, R136 ;  /* 0x0000008800887308 */ /* 0x000ea20000002400 */
[----:B-1----:R-:W-:Y:S01]  /*13b40*/  FMNMX.FTZ R0, R134, R145, !PT ;  /* 0x0000009186007209 */ /* 0x002fe20007810000 */
[----:B------:R-:W-:-:S06]  /*13b50*/  FMUL.FTZ R145, R161, UR5 ;  /* 0x00000005a1917c20 */ /* 0x000fcc0008410000 */
[----:B------:R-:W1:Y:S01]  /*13b60*/  MUFU.TANH R137, R137 ;  /* 0x0000008900897308 */ /* 0x000e620000002400 */
[----:B0-----:R-:W-:-:S07]  /*13b70*/  FMNMX.FTZ R149, R135, R0, !PT ;  /* 0x0000000087957209 */ /* 0x001fce0007810000 */
[----:B------:R-:W0:Y:S01]  /*13b80*/  MUFU.TANH R138, R138 ;  /* 0x0000008a008a7308 */ /* 0x000e220000002400 */
[----:B--2---:R-:W-:Y:S01]  /*13b90*/  FMNMX.FTZ R0, R136, R149, !PT ;  /* 0x0000009588007209 */ /* 0x004fe20007810000 */
[----:B------:R-:W-:-:S06]  /*13ba0*/  FMUL.FTZ R149, R164, UR5 ;  /* 0x00000005a4957c20 */ /* 0x000fcc0008410000 */
[----:B------:R-:W2:Y:S01]  /*13bb0*/  MUFU.TANH R139, R139 ;  /* 0x0000008b008b7308 */ /* 0x000ea20000002400 */
[----:B-1----:R-:W-:-:S07]  /*13bc0*/  FMNMX.FTZ R153, R137, R0, !PT ;  /* 0x0000000089997209 */ /* 0x002fce0007810000 */
        /* <DEDUP_REMOVED lines=18> */
[----:B------:R-:W-:Y:S01]  /*13cf0*/  FMUL.FTZ R153, R155, UR5 ;  /* 0x000000059b997c20 */ /* 0x000fe20008410000 */
[----:B------:R-:W-:Y:S01]  /*13d00*/  FMUL.FTZ R155, R159, UR5 ;  /* 0x000000059f9b7c20 */ /* 0x000fe20008410000 */
[----:B------:R-:W-:Y:S02]  /*13d10*/  FMUL.FTZ R159, R167, UR5 ;  /* 0x00000005a79f7c20 */ /* 0x000fe40008410000 */
[----:B------:R-:W1:Y:S02]  /*13d20*/  SHFL.BFLY PT, R157, R0, 0x2, 0x1f ;  /* 0x0c401f00009d7f89 */ /* 0x000e6400000e0000 */
[----:B------:R-:W3:Y:S08]  /*13d30*/  MUFU.TANH R14, R14 ;  /* 0x0000000e000e7308 */ /* 0x000ef00000002400 */
[----:B------:R-:W4:Y:S01]  /*13d40*/  MUFU.TANH R20, R20 ;  /* 0x0000001400147308 */ /* 0x000f220000002400 */
[----:B------:R-:W-:-:S02]  /*13d50*/  WARPGROUP.DEPBAR.LE gsb0, 0x0 ;  /* 0x00008000000079c5 */ /* 0x000fc40000010000 */
[----:B------:R-:W-:-:S05]  /*13d60*/  WARPGROUP.ARRIVE ;  /* 0x00000000000079c5 */ /* 0x000fca0000000000 */
[----:B------:R-:W5:Y:S01]  /*13d70*/  MUFU.TANH R120, R120 ;  /* 0x0000007800787308 */ /* 0x000f620000002400 */
[----:B------:R-:W-:Y:S01]  /*13d80*/  HGMMA.64x192x16.F32.BF16 R24, R184, gdesc[UR4].tnspB, R24, gsb0 ;  /* 0x42e00004b8187df0 */ /* 0x000fe20008001818 */
[----:B------:R-:W-:Y:S01]  /*13d90*/  UIADD3 UR6, UR4, 0x100, URZ ;  /* 0x0000010004067890 */ /* 0x000fe2000fffe03f */
[----:B-1----:R-:W-:Y:S01]  /*13da0*/  FMNMX.FTZ R160, R0, R157, !PT ;  /* 0x0000009d00a07209 */ /* 0x002fe20007810000 */
[----:B------:R-:W-:-:S04]  /*13db0*/  UMOV UR7, 0x40000040 ;  /* 0x4000004000077882 */ /* 0x000fc80000000000 */
[----:B------:R-:W1:Y:S01]  /*13dc0*/  MUFU.TANH R123, R123 ;  /* 0x0000007b007b7308 */ /* 0x000e620000002400 */
[----:B------:R-:W-:Y:S01]  /*13dd0*/  FMUL.FTZ R157, R163, UR5 ;  /* 0x00000005a39d7c20 */ /* 0x000fe20008410000 */
[----:B------:R-:W0:Y:S06]  /*13de0*/  SHFL.BFLY PT, R161, R160, 0x1, 0x1f ;  /* 0x0c201f00a0a17f89 */ /* 0x000e2c00000e0000 */
[----:B------:R-:W1:Y:S08]  /*13df0*/  MUFU.TANH R124, R124 ;  /* 0x0000007c007c7308 */ /* 0x000e700000002400 */
[----:B------:R-:W1:Y:S08]  /*13e00*/  MUFU.TANH R127, R127 ;  /* 0x0000007f007f7308 */ /* 0x000e700000002400 */
[----:B------:R-:W1:Y:S01]  /*13e10*/  MUFU.TANH R129, R129 ;  /* 0x0000008100817308 */ /* 0x000e620000002400 */
[----:B0-----:R-:W-:-:S05]  /*13e20*/  FMNMX.FTZ R4, R160, R161, !PT ;  /* 0x000000a1a0047209 */ /* 0x001fca0007810000 */
[C---:B------:R-:W-:Y:S01]  /*13e30*/  FADD.FTZ R0, -R4.reuse, R11 ;  /* 0x0000000b04007221 */ /* 0x040fe20000010100 */
[----:B------:R-:W-:Y:S01]  /*13e40*/  FMNMX.FTZ R11, R13, R10, !PT ;  /* 0x0000000a0d0b7209 */ /* 0x000fe20007810000 */
[----:B------:R-:W-:Y:S01]  /*13e50*/  FMUL.FTZ R160, R4, UR10 ;  /* 0x0000000a04a07c20 */ /* 0x000fe20008410000 */
[----:B------:R-:W0:Y:S01]  /*13e60*/  MUFU.TANH R131, R131 ;  /* 0x0000008300837308 */ /* 0x000e220000002400 */
[----:B------:R-:W-:Y:S01]  /*13e70*/  FMUL.FTZ R0, R0, UR10 ;  /* 0x0000000a00007c20 */ /* 0x000fe20008410000 */
[----:B--2---:R-:W-:Y:S01]  /*13e80*/  FMNMX.FTZ R161, R12, R11, !PT ;  /* 0x0000000b0ca17209 */ /* 0x004fe20007810000 */
[--C-:B------:R-:W-:Y:S01]  /*13e90*/  FFMA.FTZ R162, R2, UR10, -R160.reuse ;  /* 0x0000000a02a27c23 */ /* 0x100fe200080108a0 */
[--C-:B------:R-:W-:Y:S01]  /*13ea0*/  FFMA.FTZ R188, R3, UR10, -R160.reuse ;  /* 0x0000000a03bc7c23 */ /* 0x100fe200080108a0 */
[--C-:B------:R-:W-:Y:S01]  /*13eb0*/  FFMA.FTZ R190, R15, UR10, -R160.reuse ;  /* 0x0000000a0fbe7c23 */ /* 0x100fe200080108a0 */
[----:B---3--:R-:W-:Y:S01]  /*13ec0*/  FMNMX.FTZ R161, R14, R161, !PT ;  /* 0x000000a10ea17209 */ /* 0x008fe20007810000 */
[--C-:B------:R-:W-:Y:S01]  /*13ed0*/  FFMA.FTZ R15, R122, UR10, -R160.reuse ;  /* 0x0000000a7a0f7c23 */ /* 0x100fe200080108a0 */
[----:B------:R-:W2:Y:S01]  /*13ee0*/  MUFU.TANH R132, R132 ;  /* 0x0000008400847308 */ /* 0x000ea20000002400 */
[--C-:B------:R-:W-:Y:S01]  /*13ef0*/  FFMA.FTZ R163, R134, UR10, -R160.reuse ;  /* 0x0000000a86a37c23 */ /* 0x100fe200080108a0 */
[----:B----4-:R-:W-:Y:S01]  /*13f00*/  FMNMX.FTZ R161, R20, R161, !PT ;  /* 0x000000a114a17209 */ /* 0x010fe20007810000 */
[--C-:B------:R-:W-:Y:S01]  /*13f10*/  FFMA.FTZ R122, R144, UR10, -R160.reuse ;  /* 0x0000000a907a7c23 */ /* 0x100fe200080108a0 */
[----:B------:R-:W-:-:S02]  /*13f20*/  FFMA.FTZ R149, R149, UR10, -R160 ;  /* 0x0000000a95957c23 */ /* 0x000fc400080108a0 */
[----:B-----5:R-:W-:Y:S01]  /*13f30*/  FMNMX.FTZ R2, R120, R161, !PT ;  /* 0x000000a178027209 */ /* 0x020fe20007810000 */
[--C-:B------:R-:W-:Y:S01]  /*13f40*/  FFMA.FTZ R161, R21, UR10, -R160.reuse ;  /* 0x0000000a15a17c23 */ /* 0x100fe200080108a0 */
[----:B------:R-:W3:Y:S01]  /*13f50*/  MUFU.TANH R143, R143 ;  /* 0x0000008f008f7308 */ /* 0x000ee20000002400 */
[----:B------:R-:W-:Y:S01]  /*13f60*/  FFMA.FTZ R21, R126, UR10, -R160 ;  /* 0x0000000a7e157c23 */ /* 0x000fe200080108a0 */
[----:B-1----:R-:W-:-:S04]  /*13f70*/  FMNMX.FTZ R3, R123, R2, !PT ;  /* 0x000000027b037209 */ /* 0x002fc80007810000 */
[----:B------:R-:W-:Y:S02]  /*13f80*/  FMNMX.FTZ R2, R124, R3, !PT ;  /* 0x000000037c027209 */ /* 0x000fe40007810000 */
[----:B------:R-:W1:Y:S02]  /*13f90*/  MUFU.TANH R146, R146 ;  /* 0x0000009200927308 */ /* 0x000e640000002400 */
[----:B------:R-:W-:-:S04]  /*13fa0*/  FMNMX.FTZ R2, R127, R2, !PT ;  /* 0x000000027f027209 */ /* 0x000fc80007810000 */
[----:B------:R-:W-:Y:S02]  /*13fb0*/  FMNMX.FTZ R2, R129, R2, !PT ;  /* 0x0000000281027209 */ /* 0x000fe40007810000 */
[----:B------:R-:W4:Y:S02]  /*13fc0*/  MUFU.TANH R147, R147 ;  /* 0x0000009300937308 */ /* 0x000f240000002400 */
[----:B0-----:R-:W-:-:S04]  /*13fd0*/  FMNMX.FTZ R3, R131, R2, !PT ;  /* 0x0000000283037209 */ /* 0x001fc80007810000 */
[----:B--2---:R-:W-:Y:S02]  /*13fe0*/  FMNMX.FTZ R2, R132, R3, !PT ;  /* 0x0000000384027209 */ /* 0x004fe40007810000 */
[----:B------:R-:W0:Y:S02]  /*13ff0*/  MUFU.TANH R150, R150 ;  /* 0x0000009600967308 */ /* 0x000e240000002400 */
[----:B---3--:R-:W-:-:S04]  /*14000*/  FMNMX.FTZ R3, R143, R2, !PT ;  /* 0x000000028f037209 */ /* 0x008fc80007810000 */
[----:B-1----:R-:W-:Y:S02]  /*14010*/  FMNMX.FTZ R2, R146, R3, !PT ;  /* 0x0000000392027209 */ /* 0x002fe40007810000 */
[----:B------:R-:W1:Y:S02]  /*14020*/  MUFU.TANH R151, R151 ;  /* 0x0000009700977308 */ /* 0x000e640000002400 */
[----:B----4-:R-:W-:-:S06]  /*14030*/  FMNMX.FTZ R3, R147, R2, !PT ;  /* 0x0000000293037209 */ /* 0x010fcc0007810000 */
        /* <DEDUP_REMOVED lines=16> */
[----:B------:R-:W-:Y:S01]  /*14140*/  MUFU.EX2 R0, R0 ;  /* 0x0000000000007308 */ /* 0x000fe20000000800 */
[----:B--2---:R-:W-:-:S07]  /*14150*/  FMNMX.FTZ R2, R158, R3, !PT ;  /* 0x000000039e027209 */ /* 0x004fce0007810000 */
        /* <DEDUP_REMOVED lines=8> */
[----:B------:R-:W0:Y:S01]  /*141e0*/  SHFL.BFLY PT, R3, R126, 0x1, 0x1f ;  /* 0x0c201f007e037f89 */ /* 0x000e2200000e0000 */
[----:B------:R-:W-:Y:S02]  /*141f0*/  WARPGROUP.DEPBAR.LE gsb0, 0x0 ;  /* 0x00008000000079c5 */ /* 0x000fe40000010000 */
[----:B------:R-:W-:Y:S01]  /*14200*/  WARPGROUP.ARRIVE ;  /* 0x00000000000079c5 */ /* 0x000fe20000000000 */
[--C-:B------:R-:W-:Y:S01]  /*14210*/  FFMA.FTZ R184, R121, UR10, -R160.reuse ;  /* 0x0000000a79b87c23 */ /* 0x100fe200080108a0 */
[--C-:B------:R-:W-:Y:S02]  /*14220*/  FFMA.FTZ R186, R125, UR10, -R160.reuse ;  /* 0x0000000a7dba7c23 */ /* 0x100fe400080108a0 */
[----:B------:R-:W-:Y:S01]  /*14230*/  MUFU.EX2 R21, R21 ;  /* 0x0000001500157308 */ /* 0x000fe20000000800 */
[--C-:B------:R-:W-:Y:S01]  /*14240*/  FFMA.FTZ R121, R130, UR10, -R160.reuse ;  /* 0x0000000a82797c23 */ /* 0x100fe200080108a0 */
[----:B------:R-:W-:Y:S01]  /*14250*/  FFMA.FTZ R125, R136, UR10, -R160 ;  /* 0x0000000a887d7c23 */ /* 0x000fe200080108a0 */
[----:B------:R-:W-:Y:S01]  /*14260*/  HGMMA.64x192x16.F32.BF16 R24, R180, gdesc[UR4].tnspB, R24, gsb0 ;  /* 0x42e00004b4187df0 */ /* 0x000fe20008001818 */
[----:B------:R-:W-:Y:S01]  /*14270*/  UIADD3 UR6, UR4, 0x180, URZ ;  /* 0x0000018004067890 */ /* 0x000fe2000fffe03f */
[----:B------:R-:W-:-:S03]  /*14280*/  UMOV UR7, 0x40000040 ;  /* 0x4000004000077882 */ /* 0x000fc60000000000 */
        /* <DEDUP_REMOVED lines=21> */
[--C-:B------:R-:W-:Y:S01]  /*143e0*/  FFMA.FTZ R155, R155, UR10, -R10.reuse ;  /* 0x0000000a9b9b7c23 */ /* 0x100fe2000801080a */
[----:B------:R-:W-:Y:S01]  /*143f0*/  @!P1 PRMT R13, RZ, 0x654, R13 ;  /* 0x00000654ff0d9816 */ /* 0x000fe2000000000d */
[--C-:B------:R-:W-:Y:S01]  /*14400*/  FFMA.FTZ R156, R156, UR10, -R10.reuse ;  /* 0x0000000a9c9c7c23 */ /* 0x100fe2000801080a */
[--C-:B------:R-:W-:Y:S01]  /*14410*/  FFMA.FTZ R157, R157, UR10, -R10.reuse ;  /* 0x0000000a9d9d7c23 */ /* 0x100fe2000801080a */
[----:B------:R-:W-:Y:S01]  /*14420*/  FFMA.FTZ R158, R158, UR10, -R10 ;  /* 0x0000000a9e9e7c23 */ /* 0x000fe2000801080a */
[----:B------:R-:W-:Y:S01]  /*14430*/  IMAD.U32 R123, RZ, RZ, UR11 ;  /* 0x0000000bff7b7e24 */ /* 0x000fe2000f8e00ff */
[----:B------:R-:W1:Y:S03]  /*14440*/  MUFU.EX2 R12, R12 ;  /* 0x0000000c000c7308 */ /* 0x000e660000000800 */
[----:B------:R-:W-:-:S05]  /*14450*/  @!P1 VIADD R123, R123, 0x30860 ;  /* 0x000308607b7b9836 */ /* 0x000fca0000000000 */
[----:B------:R-:W2:Y:S01]  /*14460*/  MUFU.EX2 R191, R191 ;  /* 0x000000bf00bf7308 */ /* 0x000ea20000000800 */
[----:B0-----:R-:W-:Y:S01]  /*14470*/  FFMA.FTZ R5, R2, R5, R189 ;  /* 0x0000000502057223 */ /* 0x001fe200000100bd */
[----:B------:R-:W-:-:S06]  /*14480*/  @!P1 PRMT R123, RZ, 0x654, R123 ;  /* 0x00000654ff7b9816 */ /* 0x000fcc000000007b */
        /* <DEDUP_REMOVED lines=18> */
[----:B------:R-:W-:Y:S01]  /*145b0*/  FADD.FTZ R132, R12, R5 ;  /* 0x000000050c847221 */ /* 0x000fe20000010000 */
[----:B------:R-:W-:Y:S01]  /*145c0*/  FFMA.FTZ R180, R128, UR10, -R160 ;  /* 0x0000000a80b47c23 */ /* 0x000fe200080108a0 */
[----:B------:R-:W-:Y:S01]  /*145d0*/  FFMA.FTZ R181, R129, UR10, -R10 ;  /* 0x0000000a81b57c23 */ /* 0x000fe2000801080a */
[----:B------:R-:W-:Y:S01]  /*145e0*/  FFMA.FTZ R182, R133, UR10, -R160 ;  /* 0x0000000a85b67c23 */ /* 0x000fe200080108a0 */
[----:B------:R-:W-:Y:S01]  /*145f0*/  HGMMA.64x192x16.F32.BF16 R24, R176, gdesc[UR4].tnspB, R24, gsb0 ;  /* 0x42e00004b0187df0 */ /* 0x000fe20008001818 */
[----:B------:R-:W-:Y:S01]  /*14600*/  UIADD3 UR6, UR4, 0x200, URZ ;  /* 0x0000020004067890 */ /* 0x000fe2000fffe03f */
[----:B--2---:R-:W-:Y:S01]  /*14610*/  FADD.FTZ R5, R191, R132 ;  /* 0x00000084bf057221 */ /* 0x004fe20000010000 */
[----:B------:R-:W-:Y:S01]  /*14620*/  UMOV UR7, 0x40000040 ;  /* 0x4000004000077882 */ /* 0x000fe20000000000 */
[----:B------:R-:W-:Y:S01]  /*14630*/  MUFU.EX2 R180, R180 ;  /* 0x000000b400b47308 */ /* 0x000fe20000000800 */
[----:B------:R-:W-:Y:S01]  /*14640*/  FFMA.FTZ R128, R143, UR10, -R10 ;  /* 0x0000000a8f807c23 */ /* 0x000fe2000801080a */
[----:B------:R-:W-:Y:S01]  /*14650*/  FFMA.FTZ R133, R138, UR10, -R160 ;  /* 0x0000000a8a857c23 */ /* 0x000fe200080108a0 */
[----:B------:R-:W-:Y:S01]  /*14660*/  FFMA.FTZ R132, R153, UR10, -R10 ;  /* 0x0000000a99847c23 */ /* 0x000fe2000801080a */
[----:B0-----:R-:W-:-:S04]  /*14670*/  F2FP.BF16.F32.PACK_AB R191, R14, R191 ;  /* 0x000000bf0ebf723e */ /* 0x001fc800000010ff */
        /* <DEDUP_REMOVED lines=9> */
[----:B------:R-:W-:Y:S01]  /*14710*/  FFMA.FTZ R176, R135, UR10, -R160 ;  /* 0x0000000a87b07c23 */ /* 0x000fe200080108a0 */
[----:B------:R-:W-:Y:S01]  /*14720*/  FFMA.FTZ R179, R150, UR10, -R10 ;  /* 0x0000000a96b37c23 */ /* 0x000fe2000801080a */
[--C-:B------:R-:W-:Y:S01]  /*14730*/  FFMA.FTZ R178, R137, UR10, -R160.reuse ;  /* 0x0000000a89b27c23 */ /* 0x100fe200080108a0 */
[--C-:B------:R-:W-:Y:S01]  /*14740*/  FFMA.FTZ R135, R142, UR10, -R160.reuse ;  /* 0x0000000a8e877c23 */ /* 0x100fe200080108a0 */
[----:B------:R-:W-:Y:S01]  /*14750*/  HGMMA.64x192x16.F32.BF16 R24, R172, gdesc[UR4].tnspB, R24, gsb0 ;  /* 0x42e00004ac187df0 */ /* 0x000fe20008001818 */
[----:B------:R-:W-:Y:S01]  /*14760*/  UIADD3 UR6, UR4, 0x280, URZ ;  /* 0x0000028004067890 */ /* 0x000fe2000fffe03f */
[----:B------:R-:W-:Y:S01]  /*14770*/  MUFU.EX2 R177, R177 ;  /* 0x000000b100b17308 */ /* 0x000fe20000000800 */
[----:B------:R-:W-:Y:S01]  /*14780*/  UMOV UR7, 0x40000040 ;  /* 0x4000004000077882 */ /* 0x000fe20000000000 */
[----:B------:R-:W-:Y:S01]  /*14790*/  FFMA.FTZ R137, R145, UR10, -R160 ;  /* 0x0000000a91897c23 */ /* 0x000fe200080108a0 */
[----:B------:R-:W-:-:S05]  /*147a0*/  UMOV UR4, UR36 ;  /* 0x0000002400047c82 */ /* 0x000fca0008000000 */
[----:B------:R-:W-:Y:S08]  /*147b0*/  MUFU.EX2 R176, R176 ;  /* 0x000000b000b07308 */ /* 0x000ff00000000800 */
[----:B------:R-:W-:Y:S08]  /*147c0*/  MUFU.EX2 R179, R179 ;  /* 0x000000b300b37308 */ /* 0x000ff00000000800 */
[----:B------:R-:W-:Y:S08]  /*147d0*/  MUFU.EX2 R178, R178 ;  /* 0x000000b200b27308 */ /* 0x000ff00000000800 */
[----:B------:R-:W-:Y:S08]  /*147e0*/  MUFU.EX2 R135, R135 ;  /* 0x0000008700877308 */ /* 0x000ff00000000800 */
[----:B------:R-:W0:Y:S01]  /*147f0*/  MUFU.EX2 R137, R137 ;  /* 0x0000008900897308 */ /* 0x000e220000000800 */
[----:B------:R-:W-:-:S02]  /*14800*/  WARPGROUP.DEPBAR.LE gsb0, 0x0 ;  /* 0x00008000000079c5 */ /* 0x000fc40000010000 */
[----:B------:R-:W-:Y:S01]  /*14810*/  WARPGROUP.ARRIVE ;  /* 0x00000000000079c5 */ /* 0x000fe20000000000 */
[----:B------:R-:W-:Y:S01]  /*14820*/  FFMA.FTZ R173, R152, UR10, -R10 ;  /* 0x0000000a98ad7c23 */ /* 0x000fe2000801080a */
[--C-:B------:R-:W-:Y:S01]  /*14830*/  FFMA.FTZ R172, R139, UR10, -R160.reuse ;  /* 0x0000000a8bac7c23 */ /* 0x100fe200080108a0 */
[----:B------:R-:W-:Y:S01]  /*14840*/  FFMA.FTZ R139, R140, UR10, -R160 ;  /* 0x0000000a8c8b7c23 */ /* 0x000fe200080108a0 */
[----:B------:R-:W-:Y:S01]  /*14850*/  FFMA.FTZ R175, R154, UR10, -R10 ;  /* 0x0000000a9aaf7c23 */ /* 0x000fe2000801080a */
[--C-:B------:R-:W-:Y:S01]  /*14860*/  FFMA.FTZ R174, R141, UR10, -R160.reuse ;  /* 0x0000000a8dae7c23 */ /* 0x100fe200080108a0 */
[----:B------:R-:W-:Y:S01]  /*14870*/  HGMMA.64x192x16.F32.BF16 R24, R168, gdesc[UR4].tnspB, R24, gsb0 ;  /* 0x42e00004a8187df0 */ /* 0x000fe20008001818 */
[----:B------:R-:W-:Y:S01]  /*14880*/  MUFU.EX2 R173, R173 ;  /* 0x000000ad00ad7308 */ /* 0x000fe20000000800 */
[----:B------:R-:W-:Y:S01]  /*14890*/  FFMA.FTZ R141, R148, UR10, -R160 ;  /* 0x0000000a948d7c23 */ /* 0x000fe200080108a0 */
[----:B------:R-:W-:-:S06]  /*148a0*/  UMOV UR7, UR39 ;  /* 0x0000002700077c82 */ /* 0x000fcc0008000000 */
        /* <DEDUP_REMOVED lines=8> */
[----:B0-----:R-:W-:Y:S02]  /*14930*/  F2FP.BF16.F32.PACK_AB R168, R137, R122 ;  /* 0x0000007a89a8723e */ /* 0x001fe400000010ff */
[----:B-1----:R-:W-:Y:S01]  /*14940*/  F2FP.BF16.F32.PACK_AB R170, R141, R126 ;  /* 0x0000007e8daa723e */ /* 0x002fe200000010ff */
[----:B--2---:R-:W-:Y:S01]  /*14950*/  FFMA.FTZ R13, R0, R8, R11 ;  /* 0x00000008000d7223 */ /* 0x004fe2000001000b */
[--C-:B------:R-:W-:Y:S01]  /*14960*/  FFMA.FTZ R8, R151, UR10, -R10.reuse ;  /* 0x0000000a97087c23 */ /* 0x100fe2000801080a */
[----:B------:R-:W-:-:S02]  /*14970*/  FFMA.FTZ R10, R159, UR10, -R10 ;  /* 0x0000000a9f0a7c23 */ /* 0x000fc4000801080a */
[----:B------:R-:W-:Y:S01]  /*14980*/  MUFU.EX2 R171, R158 ;  /* 0x0000009e00ab7308 */ /* 0x000fe20000000800 */
[C---:B------:R-:W-:Y:S01]  /*14990*/  FADD.FTZ R13, R188.reuse, R13 ;  /* 0x0000000dbc0d7221 */ /* 0x040fe20000010000 */
[----:B------:R-:W-:Y:S01]  /*149a0*/  F2FP.BF16.F32.PACK_AB R188, R188, R11 ;  /* 0x0000000bbcbc723e */ /* 0x000fe200000010ff */
[----:B------:R0:W-:Y:S02]  /*149b0*/  @!P1 SYNCS.ARRIVE.TRANS64.RED.A1T0 RZ, [R123+URZ], RZ ;  /* 0x000000ff7bff99a7 */ /* 0x0001e4000810043f */
[----:B------:R-:W-:Y:S01]  /*149c0*/  FADD.FTZ R134, R190, R13 ;  /* 0x0000000dbe867221 */ /* 0x000fe20000010000 */
[C---:B------:R-:W-:Y:S02]  /*149d0*/  F2FP.BF16.F32.PACK_AB R190, R161.reuse, R190 ;  /* 0x000000bea1be723e */ /* 0x040fe400000010ff */
[----:B------:R-:W1:Y:S01]  /*149e0*/  MUFU.EX2 R8, R8 ;  /* 0x0000000800087308 */ /* 0x000e620000000800 */
[----:B------:R-:W-:Y:S01]  /*149f0*/  FADD.FTZ R13, R161, R134 ;  /* 0x00000086a10d7221 */ /* 0x000fe20000010000 */
[----:B------:R-:W-:-:S03]  /*14a00*/  FADD.FTZ R134, R14, R5 ;  /* 0x000000050e867221 */ /* 0x000fc60000010000 */
[----:B------:R-:W-:Y:S01]  /*14a10*/  FADD.FTZ R136, R184, R13 ;  /* 0x0000000db8887221 */ /* 0x000fe20000010000 */
[----:B------:R-:W-:Y:S01]  /*14a20*/  FADD.FTZ R5, R185, R134 ;  /* 0x00000086b9057221 */ /* 0x000fe20000010000 */
[C---:B------:R-:W-:Y:S01]  /*14a30*/  F2FP.BF16.F32.PACK_AB R184, R15.reuse, R184 ;  /* 0x000000b80fb8723e */ /* 0x040fe200000010ff */
[----:B------:R-:W2:Y:S01]  /*14a40*/  MUFU.EX2 R10, R10 ;  /* 0x0000000a000a7308 */ /* 0x000ea20000000800 */
        /* <DEDUP_REMOVED lines=29> */
[C---:B-1----:R-:W-:Y:S02]  /*14c20*/  F2FP.BF16.F32.PACK_AB R179, R8.reuse, R179 ;  /* 0x000000b308b3723e */ /* 0x042fe400000010ff */
[C---:B------:R-:W-:Y:S01]  /*14c30*/  FADD.FTZ R11, R133.reuse, R14 ;  /* 0x0000000e850b7221 */ /* 0x040fe20000010000 */
[----:B------:R-:W-:Y:S01]  /*14c40*/  FADD.FTZ R12, R8, R5 ;  /* 0x00000005080c7221 */ /* 0x000fe20000010000 */
        /* <DEDUP_REMOVED lines=9> */
[----:B------:R-:W-:Y:S01]  /*14ce0*/  F2FP.BF16.F32.PACK_AB R174, R135, R174 ;  /* 0x000000ae87ae723e */ /* 0x000fe200000010ff */
[----:B------:R-:W-:-:S02]  /*14cf0*/  IMAD.MOV.U32 R11, RZ, RZ, R4 ;  /* 0x000000ffff0b7224 */ /* 0x000fc400078e0004 */
[----:B------:R-:W-:Y:S01]  /*14d00*/  FADD.FTZ R5, R135, R14 ;  /* 0x0000000e87057221 */ /* 0x000fe20000010000 */
[C---:B------:R-:W-:Y:S01]  /*14d10*/  FADD.FTZ R12, R155.reuse, R12 ;  /* 0x0000000c9b0c7221 */ /* 0x040fe20000010000 */
[----:B------:R-:W-:Y:S02]  /*14d20*/  F2FP.BF16.F32.PACK_AB R175, R155, R175 ;  /* 0x000000af9baf723e */ /* 0x000fe400000010ff */
[----:B------:R-:W-:Y:S01]  /*14d30*/  FADD.FTZ R8, R122, R5 ;  /* 0x000000057a087221 */ /* 0x000fe20000010000 */
[----:B------:R-:W-:Y:S01]  /*14d40*/  FADD.FTZ R12, R169, R12 ;  /* 0x0000000ca90c7221 */ /* 0x000fe20000010000 */
[----:B------:R-:W-:Y:S02]  /*14d50*/  F2FP.BF16.F32.PACK_AB R169, R157, R169 ;  /* 0x000000a99da9723e */ /* 0x000fe400000010ff */
[----:B------:R-:W-:Y:S01]  /*14d60*/  FADD.FTZ R5, R137, R8 ;  /* 0x0000000889057221 */ /* 0x000fe20000010000 */
[----:B------:R-:W-:-:S03]  /*14d70*/  FADD.FTZ R12, R157, R12 ;  /* 0x0000000c9d0c7221 */ /* 0x000fc60000010000 */
[----:B------:R-:W-:Y:S01]  /*14d80*/  FADD.FTZ R8, R126, R5 ;  /* 0x000000057e087221 */ /* 0x000fe20000010000 */
[----:B------:R-:W-:Y:S01]  /*14d90*/  FADD.FTZ R12, R171, R12 ;  /* 0x0000000cab0c7221 */ /* 0x000fe20000010000 */
[C---:B--2---:R-:W-:Y:S02]  /*14da0*/  F2FP.BF16.F32.PACK_AB R171, R10.reuse, R171 ;  /* 0x000000ab0aab723e */ /* 0x044fe400000010ff */
[----:B------:R-:W-:Y:S01]  /*14db0*/  FADD.FTZ R8, R141, R8 ;  /* 0x000000088d087221 */ /* 0x000fe20000010000 */
[----:B------:R-:W-:Y:S01]  /*14dc0*/  FADD.FTZ R5, R10, R12 ;  /* 0x0000000c0a057221 */ /* 0x000fe20000010000 */
[----:B------:R-:W-:Y:S01]  /*14dd0*/  IMAD.MOV.U32 R10, RZ, RZ, R3 ;  /* 0x000000ffff0a7224 */ /* 0x000fe200078e0003 */
[----:B0-----:R-:W-:Y:S06]  /*14de0*/  @P2 BRA `(.L_x_4304) ;  /* 0xffffffdc00182947 */ /* 0x001fec000383ffff */
.L_x_4295:
[----:B------:R-:W-:-:S13]  /*14df0*/  R2UR UR4, R192 ;  /* 0x00000000c00472ca */ /* 0x000fda00000e0000 */
[----:B------:R-:W-:-:S13]  /*14e00*/  ISETP.GE.AND P2, PT, R9, UR4, PT ;  /* 0x0000000409007c0c */ /* 0x000fda000bf46270 */
[----:B------:R-:W-:Y:S05]  /*14e10*/  @!P2 BRA `(.L_x_4305) ;  /* 0x000000340060a947 */ /* 0x000fea0003800000 */
[----:B------:R-:W-:Y:S01]  /*14e20*/  IMAD R11, R193, 0x80, R209 ;  /* 0x00000080c10b7824 */ /* 0x000fe200078e02d1 */
[----:B------:R-:W-:Y:S01]  /*14e30*/  UMOV UR54, UR39 ;  /* 0x0000002700367c82 */ /* 0x000fe20008000000 */
[----:B------:R-:W-:Y:S01]  /*14e40*/  IMAD.MOV.U32 R12, RZ, RZ, R3 ;  /* 0x000000ffff0c7224 */ /* 0x000fe200078e0003 */
[----:B------:R-:W-:Y:S01]  /*14e50*/  UMOV UR4, UR36 ;  /* 0x0000002400047c82 */ /* 0x000fe20008000000 */
[----:B------:R-:W-:Y:S01]  /*14e60*/  VIADD R11, R11, 0x8 ;  /* 0x000000080b0b7836 */ /* 0x000fe20000000000 */
[----:B------:R-:W-:Y:S01]  /*14e70*/  ULDC UR55, c[0x0][0x9e4] ;  /* 0x0002790000377ab9 */ /* 0x000fe20000000800 */
[----:B------:R-:W-:Y:S01]  /*14e80*/  IMAD.MOV.U32 R10, RZ, RZ, R4 ;  /* 0x000000ffff0a7224 */ /* 0x000fe200078e0004 */
[----:B------:R-:W-:Y:S01]  /*14e90*/  ULDC UR59, c[0x0][0x988] ;  /* 0x00026200003b7ab9 */ /* 0x000fe20000000800 */
[----:B------:R-:W-:Y:S01]  /*14ea0*/  ULDC UR5, c[0x0][0x9d8] ;  /* 0x0002760000057ab9 */ /* 0x000fe20000000800 */
[----:B------:R-:W-:-:S07]  /*14eb0*/  IADD3 R11, R11, R17, -R22 ;  /* 0x000000110b0b7210 */ /* 0x000fce0007ffe816 */
.L_x_4322:
[----:B------:R-:W-:-:S04]  /*14ec0*/  UIADD3 UR6, UR4, 0x1, URZ ;  /* 0x0000000104067890 */ /* 0x000fc8000fffe03f */
[----:B------:R-:W-:-:S04]  /*14ed0*/  UISETP.NE.AND UP1, UPT, UR6, 0x2, UPT ;  /* 0x000000020600788c */ /* 0x000fc8000bf25270 */
[----:B------:R-:W-:Y:S02]  /*14ee0*/  USEL UR39, URZ, 0x1, UP1 ;  /* 0x000000013f277887 */ /* 0x000fe40008800000 */
[----:B------:R-:W-:Y:S02]  /*14ef0*/  USEL UR36, UR6, URZ, UP1 ;  /* 0x0000003f06247287 */ /* 0x000fe40008800000 */
[----:B------:R-:W-:Y:S01]  /*14f00*/  ULOP3.LUT UR39, UR54, UR39, URZ, 0x3c, !UPT ;  /* 0x0000002736277292 */ /* 0x000fe2000f8e3c3f */
[----:B------:R-:W-:Y:S11]  /*14f10*/  @!P0 BRA `(.L_x_4306) ;  /* 0x0000000000048947 */ /* 0x000ff60003800000 */
[----:B------:R-:W-:Y:S01]  /*14f20*/  BPT.TRAP 0x1 ;  /* 0x000000040000795c */ /* 0x000fe20000300000 */
.L_x_4306:
[----:B------:R-:W-:Y:S01]  /*14f30*/  ULEA UR7, UR36, UR37, 0x3 ;  /* 0x0000002524077291 */ /* 0x000fe2000f8e183f */
[----:B------:R-:W-:-:S05]  /*14f40*/  IMAD.U32 R3, RZ, RZ, UR39 ;  /* 0x00000027ff037e24 */ /* 0x000fca000f8e00ff */
[----:B------:R-:W-:-:S04]  /*14f50*/  SHF.L.U32 R3, R3, 0x1f, RZ ;  /* 0x0000001f03037819 */ /* 0x000fc800000006ff */
[----:B------:R0:W1:Y:S01]  /*14f60*/  SYNCS.PHASECHK.TRANS64.TRYWAIT P2, [UR7+0x30830], R3 ;  /* 0x03083003ff0075a7 */ /* 0x0000620008040147 */
[----:B------:R-:W-:Y:S05]  /*14f70*/  @!P0 BRA `(.L_x_4307) ;  /* 0x0000000000048947 */ /* 0x000fea0003800000 */
[----:B------:R-:W-:Y:S01]  /*14f80*/  BPT.TRAP 0x1 ;  /* 0x000000040000795c */ /* 0x000fe20000300000 */
.L_x_4307:
[----:B-1----:R-:W-:Y:S05]  /*14f90*/  @P2 BRA `(.L_x_4308) ;  /* 0x0000000000082947 */ /* 0x002fea0003800000 */
[----:B------:R-:W1:Y:S02]  /*14fa0*/  SYNCS.PHASECHK.TRANS64.TRYWAIT P2, [UR7+0x30830], R3 ;  /* 0x03083003ff0075a7 */ /* 0x000e640008040147 */
[----:B-1----:R-:W-:Y:S05]  /*14fb0*/  @!P2 BRA `(.L_x_4309) ;  /* 0x000000dc00fca947 */ /* 0x002fea0003800000 */
.L_x_4308:
        /* <DEDUP_REMOVED lines=165> */
.L_x_4310:
[----:B------:R-:W-:Y:S01]  /*15a10*/  ULEA UR6, UR4, UR37, 0x3 ;  /* 0x0000002504067291 */ /* 0x000fe2000f8e183f */
[----:B------:R-:W-:-:S05]  /*15a20*/  IMAD.U32 R0, RZ, RZ, UR54 ;  /* 0x00000036ff007e24 */ /* 0x000fca000f8e00ff */
[----:B------:R-:W-:-:S04]  /*15a30*/  SHF.L.U32 R0, R0, 0x1f, RZ ;  /* 0x0000001f00007819 */ /* 0x000fc800000006ff */
[----:B------:R2:W3:Y:S01]  /*15a40*/  SYNCS.PHASECHK.TRANS64.TRYWAIT P2, [UR6+0x30850], R0 ;  /* 0x03085000ff0075a7 */ /* 0x0004e20008040146 */
[----:B------:R-:W-:Y:S05]  /*15a50*/  @!P0 BRA `(.L_x_4311) ;  /* 0x0000000000048947 */ /* 0x000fea0003800000 */
[----:B------:R-:W-:Y:S01]  /*15a60*/  BPT.TRAP 0x1 ;  /* 0x000000040000795c */ /* 0x000fe20000300000 */
.L_x_4311:
[----:B---3--:R-:W-:Y:S05]  /*15a70*/  @P2 BRA `(.L_x_4312) ;  /* 0x0000000000082947 */ /* 0x008fea0003800000 */
[----:B------:R-:W3:Y:S02]  /*15a80*/  SYNCS.PHASECHK.TRANS64.TRYWAIT P2, [UR6+0x30850], R0 ;  /* 0x03085000ff0075a7 */ /* 0x000ee40008040146 */
[----:B---3--:R-:W-:Y:S05]  /*15a90*/  @!P2 BRA `(.L_x_4313) ;  /* 0x000000d4005ca947 */ /* 0x008fea0003800000 */
.L_x_4312:
[----:B------:R-:W-:Y:S01]  /*15aa0*/  UIADD3 UR10, UR37, 0x400, URZ ;  /* 0x00000400250a7890 */ /* 0x000fe2000fffe03f */
[----:B------:R-:W-:Y:S01]  /*15ab0*/  WARPGROUP.ARRIVE ;  /* 0x00000000000079c5 */ /* 0x000fe20000000000 */
[----:B------:R-:W-:Y:S01]  /*15ac0*/  UMOV UR11, 0x40000040 ;  /* 0x40000040000b7882 */ /* 0x000fe20000000000 */
[----:B-1----:R-:W-:Y:S01]  /*15ad0*/  FMUL.FTZ R4, R121, UR5 ;  /* 0x0000000579047c20 */ /* 0x002fe20008410000 */
[----:B------:R-:W-:Y:S01]  /*15ae0*/  USHF.R.U32.HI UR10, URZ, 0x4, UR10 ;  /* 0x000000043f0a7899 */ /* 0x000fe2000801160a */
[----:B------:R-:W-:Y:S01]  /*15af0*/  FMUL.FTZ R121, R130, UR5 ;  /* 0x0000000582797c20 */ /* 0x000fe20008410000 */
[----:B------:R-:W-:Y:S01]  /*15b00*/  FMUL.FTZ R130, R139, UR5 ;  /* 0x000000058b827c20 */ /* 0x000fe20008410000 */
        /* <DEDUP_REMOVED lines=54> */
[----:B------:R-:W-:Y:S01]  /*15e70*/  IMAD.U32 R2, RZ, RZ, UR7 ;  /* 0x00000007ff027e24 */ /* 0x000fe2000f8e00ff */
[----:B------:R-:W-:Y:S01]  /*15e80*/  PLOP3.LUT P2, PT, PT, PT, UP0, 0x40, 0x0 ;  /* 0x000000000000781c */ /* 0x000fe20003f4e808 */
[----:B------:R-:W0:Y:S01]  /*15e90*/  MUFU.TANH R0, R0 ;  /* 0x0000000000007308 */ /* 0x000e220000002400 */
[----:B------:R-:W-:Y:S01]  /*15ea0*/  ULDC UR14, c[0x0][0x9e0] ;  /* 0x00027800000e7ab9 */ /* 0x000fe20000000800 */
[----:B------:R-:W-:-:S02]  /*15eb0*/  @!P1 VIADD R2, R2, 0x30840 ;  /* 0x0003084002029836 */ /* 0x000fc40000000000 */
[----:B------:R-:W-:Y:S02]  /*15ec0*/  IMAD.IADD R3, R3, 0x1, -R22 ;  /* 0x0000000103037824 */ /* 0x000fe400078e0a16 */
[----:B------:R-:W-:Y:S01]  /*15ed0*/  IMAD R161, R193, 0x80, R209 ;  /* 0x00000080c1a17824 */ /* 0x000fe200078e02d1 */
[----:B------:R-:W-:Y:S01]  /*15ee0*/  @!P1 PRMT R2, RZ, 0x654, R2 ;  /* 0x00000654ff029816 */ /* 0x000fe20000000002 */
[----:B------:R-:W1:Y:S01]  /*15ef0*/  MUFU.TANH R4, R4 ;  /* 0x0000000400047308 */ /* 0x000e620000002400 */
[C---:B------:R-:W-:Y:S02]  /*15f00*/  IMAD R3, R200.reuse, -0x2, R3 ;  /* 0xfffffffec8037824 */ /* 0x040fe400078e0203 */
[----:B------:R-:W-:-:S05]  /*15f10*/  IMAD R159, R200, -0x2, R163 ;  /* 0xfffffffec89f7824 */ /* 0x000fca00078e02a3 */
        /* <DEDUP_REMOVED lines=76> */
[----:B------:R-:W-:Y:S01]  /*163e0*/  IADD3 R164, R161, R17, -R22 ;  /* 0x00000011a1a47210 */ /* 0x000fe20007ffe816 */
[----:B------:R-:W-:Y:S03]  /*163f0*/  BSSY B0, `(.L_x_4315) ;  /* 0x0000011000007945 */ /* 0x000fe60003800000 */
        /* <DEDUP_REMOVED lines=10> */
.L_x_4316:
[----:B------:R-:W-:Y:S01]  /*164a0*/  IMAD.U32 R172, RZ, RZ, UR55 ;  /* 0x00000037ffac7e24 */ /* 0x000fe2000f8e00ff */
[----:B------:R-:W-:-:S04]  /*164b0*/  IADD3 R167, R161, R17, -R22 ;  /* 0x00000011a1a77210 */ /* 0x000fc80007ffe816 */
[----:B------:R-:W-:-:S13]  /*164c0*/  ISETP.NE.AND P2, PT, R172, 0x1, PT ;  /* 0x00000001ac00780c */ /* 0x000fda0003f45270 */
[----:B0-----:R-:W0:Y:S02]  /*164d0*/  @P2 LDC.64 R2, c[0x0][0x9e8] ;  /* 0x00027a00ff022b82 */ /* 0x001e240000000a00 */
[----:B0-----:R-:W-:-:S05]  /*164e0*/  @P2 IMAD.HI.U32 R2, R167, R2, RZ ;  /* 0x00000002a7022227 */ /* 0x001fca00078e00ff */
[----:B------:R-:W-:-:S07]  /*164f0*/  @P2 SHF.R.U32.HI R167, RZ, R3, R2 ;  /* 0x00000003ffa72219 */ /* 0x000fce0000011602 */
.L_x_4317:
[----:B------:R-:W-:Y:S05]  /*16500*/  BSYNC B0 ;  /* 0x0000000000007941 */ /* 0x000fea0003800000 */
.L_x_4315:
[----:B------:R-:W-:-:S05]  /*16510*/  IMAD R167, R167, R172, R159 ;  /* 0x000000aca7a77224 */ /* 0x000fca00078e029f */
[----:B------:R-:W-:Y:S02]  /*16520*/  VIADDMNMX R166, R167, R172, R166, PT ;  /* 0x000000aca7a67246 */ /* 0x000fe400038001a6 */
[----:B------:R-:W-:-:S07]  /*16530*/  VIMNMX R165, R165, R167, !PT ;  /* 0x000000a7a5a57248 */ /* 0x000fce0007fe0100 */
.L_x_4314:
        /* <DEDUP_REMOVED lines=12> */
[C---:B------:R-:W-:Y:S02]  /*16600*/  ISETP.LT.OR P5, PT, R166.reuse, 0x9, P5 ;  /* 0x00000009a600780c */ /* 0x040fe40002fa1670 */
        /* <DEDUP_REMOVED lines=85> */
[----:B------:R-:W-:Y:S02]  /*16b60*/  ISETP.GE.AND P4, PT, R163, 0x52, PT ;  /* 0x00000052a300780c */ /* 0x000fe40003f86270 */
[--C-:B------:R-:W-:Y:S02]  /*16b70*/  IADD3 R170, R170, 0x8, R161.reuse ;  /* 0x00000008aaaa7810 */ /* 0x100fe40007ffe0a1 */
[----:B------:R-:W-:Y:S02]  /*16b80*/  ISETP.GT.AND P5, PT, R165, 0x51, !P4 ;  /* 0x00000051a500780c */ /* 0x000fe400067a4270 */
[----:B------:R-:W-:-:S02]  /*16b90*/  IADD3 R168, R168, 0x8, R161 ;  /* 0x00000008a8a87810 */ /* 0x000fc40007ffe0a1 */
        /* <DEDUP_REMOVED lines=24> */
[----:B------:R-:W-:-:S04]  /*16d20*/  IADD3 R161, R161, R17, -R22 ;  /* 0x00000011a1a17210 */ /* 0x000fc80007ffe816 */
[----:B------:R-:W-:-:S07]  /*16d30*/  LOP3.LUT R161, RZ, R161, RZ, 0x33, !PT ;  /* 0x000000a1ffa17212 */ /* 0x000fce00078e33ff */
[----:B------:R-:W0:Y:S02]  /*16d40*/  @P6 LDC.64 R2, c[0x0][0x9e8] ;  /* 0x00027a00ff026b82 */ /* 0x000e240000000a00 */
[----:B0-----:R-:W-:-:S05]  /*16d50*/  @P6 IMAD.HI.U32 R2, R161, R2, RZ ;  /* 0x00000002a1026227 */ /* 0x001fca00078e00ff */
[----:B------:R-:W-:-:S04]  /*16d60*/  @P6 SHF.R.U32.HI R161, RZ, R3, R2 ;  /* 0x00000003ffa16219 */ /* 0x000fc80000011602 */
[----:B------:R-:W-:Y:S01]  /*16d70*/  LOP3.LUT R2, RZ, R161, RZ, 0x33, !PT ;  /* 0x000000a1ff027212 */ /* 0x000fe200078e33ff */
[----:B------:R-:W-:Y:S06]  /*16d80*/  BRA `(.L_x_4321) ;  /* 0x0000000000187947 */ /* 0x000fec0003800000 */
.L_x_4320:
[----:B------:R-:W-:-:S05]  /*16d90*/  IMAD.U32 R163, RZ, RZ, UR55 ;  /* 0x00000037ffa37e24 */ /* 0x000fca000f8e00ff */
[----:B------:R-:W-:-:S13]  /*16da0*/  ISETP.NE.AND P6, PT, R163, 0x1, PT ;  /* 0x00000001a300780c */ /* 0x000fda0003fc5270 */
[----:B------:R-:W0:Y:S02]  /*16db0*/  @P6 LDC.64 R2, c[0x0][0x9e8] ;  /* 0x00027a00ff026b82 */ /* 0x000e240000000a00 */
[----:B0-----:R-:W-:-:S04]  /*16dc0*/  @P6 IMAD.HI.U32 R166, R11, R2, RZ ;  /* 0x000000020ba66227 */ /* 0x001fc800078e00ff */
[----:B------:R-:W-:Y:S01]  /*16dd0*/  IMAD.MOV.U32 R2, RZ, RZ, R11 ;  /* 0x000000ffff027224 */ /* 0x000fe200078e000b */
[----:B------:R-:W-:-:S07]  /*16de0*/  @P6 SHF.R.U32.HI R2, RZ, R3, R166 ;  /* 0x00000003ff026219 */ /* 0x000fce00000116a6 */
.L_x_4321:
[----:B------:R-:W-:Y:S05]  /*16df0*/  BSYNC B0 ;  /* 0x0000000000007941 */ /* 0x000fea0003800000 */
.L_x_4319:
[----:B------:R-:W-:-:S05]  /*16e00*/  IMAD R159, R2, R163, R159 ;  /* 0x000000a3029f7224 */ /* 0x000fca00078e029f */
[----:B------:R-:W-:Y:S02]  /*16e10*/  VIADDMNMX R170, R159, R163, R170, PT ;  /* 0x000000a39faa7246 */ /* 0x000fe400038001aa */
[----:B------:R-:W-:-:S07]  /*16e20*/  VIMNMX R168, R168, R159, !PT ;  /* 0x0000009fa8a87248 */ /* 0x000fce0007fe0100 */
.L_x_4318:
        /* <DEDUP_REMOVED lines=8> */
[----:B------:R-:W-:Y:S02]  /*16eb0*/  FMNMX.FTZ R3, R167, R10, !PT ;  /* 0x0000000aa7037209 */ /* 0x000fe40007810000 */
[----:B------:R-:W-:Y:S02]  /*16ec0*/  ISETP.GT.AND P2, PT, R168, 0x9, !P2 ;  /* 0x00000009a800780c */ /* 0x000fe40005744270 */
[C---:B------:R-:W-:Y:S02]  /*16ed0*/  ISETP.LT.OR P3, PT, R170.reuse, 0x9, P3 ;  /* 0x00000009aa00780c */ /* 0x040fe40001f61670 */
[----:B------:R-:W-:Y:S02]  /*16ee0*/  ISETP.LT.OR P2, PT, R170, 0xa, P2 ;  /* 0x0000000aaa00780c */ /* 0x000fe40001741670 */
[----:B------:R-:W-:Y:S02]  /*16ef0*/  FMNMX.FTZ R2, R164, R3, !PT ;  /* 0x00000003a4027209 */ /* 0x000fe40007810000 */
[----:B------:R-:W-:-:S02]  /*16f00*/  FSEL R20, R20, -INF , !P2 ;  /* 0xff80000014147808 */ /* 0x000fc40005000000 */
[----:B------:R-:W-:Y:S02]  /*16f10*/  ISETP.NE.AND P2, PT, R169, RZ, PT ;  /* 0x000000ffa900720c */ /* 0x000fe40003f45270 */
        /* <DEDUP_REMOVED lines=56> */
[----:B------:R-:W-:Y:S01]  /*172a0*/  ISETP.NE.AND P6, PT, R184, RZ, PT ;  /* 0x000000ffb800720c */ /* 0x000fe20003fc5270 */
[----:B------:R-:W0:Y:S01]  /*172b0*/  SHFL.BFLY PT, R2, R3, 0x2, 0x1f ;  /* 0x0c401f0003027f89 */ /* 0x000e2200000e0000 */
[----:B------:R-:W-:Y:S02]  /*172c0*/  FSEL R137, R137, -INF , !P2 ;  /* 0xff80000089897808 */ /* 0x000fe40005000000 */
[----:B------:R-:W-:-:S02]  /*172d0*/  ISETP.NE.AND P2, PT, R179, RZ, PT ;  /* 0x000000ffb300720c */ /* 0x000fc40003f45270 */
[----:B------:R-:W-:Y:S02]  /*172e0*/  ISETP.NE.AND P3, PT, R185, RZ, PT ;  /* 0x000000ffb900720c */ /* 0x000fe40003f65270 */
[C---:B------:R-:W-:Y:S02]  /*172f0*/  ISETP.GT.AND P2, PT, R168.reuse, 0x31, !P2 ;  /* 0x00000031a800780c */ /* 0x040fe40005744270 */
[----:B------:R-:W-:Y:S02]  /*17300*/  ISETP.GT.AND P4, PT, R168, 0x51, !P4 ;  /* 0x00000051a800780c */ /* 0x000fe40006784270 */
[----:B------:R-:W-:Y:S02]  /*17310*/  ISETP.LT.OR P2, PT, R170, 0x32, P2 ;  /* 0x00000032aa00780c */ /* 0x000fe40001741670 */
[----:B------:R-:W-:Y:S02]  /*17320*/  ISETP.GT.AND P5, PT, R168, 0x58, !P5 ;  /* 0x00000058a800780c */ /* 0x000fe40006fa4270 */
[----:B------:R-:W-:-:S02]  /*17330*/  FSEL R140, R140, -INF , !P2 ;  /* 0xff8000008c8c7808 */ /* 0x000fc40005000000 */
[----:B------:R-:W-:Y:S02]  /*17340*/  ISETP.NE.AND P2, PT, R180, RZ, PT ;  /* 0x000000ffb400720c */ /* 0x000fe40003f45270 */
[----:B------:R-:W-:Y:S02]  /*17350*/  ISETP.LT.OR P4, PT, R170, 0x52, P4 ;  /* 0x00000052aa00780c */ /* 0x000fe40002781670 */
[----:B------:R-:W-:Y:S02]  /*17360*/  ISETP.GT.AND P2, PT, R168, 0x38, !P2 ;  /* 0x00000038a800780c */ /* 0x000fe40005744270 */
[C---:B------:R-:W-:Y:S02]  /*17370*/  ISETP.LT.OR P5, PT, R170.reuse, 0x59, P5 ;  /* 0x00000059aa00780c */ /* 0x040fe40002fa1670 */
[----:B------:R-:W-:Y:S02]  /*17380*/  ISETP.LT.OR P2, PT, R170, 0x39, P2 ;  /* 0x00000039aa00780c */ /* 0x000fe40001741670 */
[----:B0-----:R-:W-:-:S02]  /*17390*/  FMNMX.FTZ R2, R3, R2, !PT ;  /* 0x0000000203027209 */ /* 0x001fc40007810000 */
[----:B------:R-:W-:Y:S02]  /*173a0*/  FSEL R141, R141, -INF , !P2 ;  /* 0xff8000008d8d7808 */ /* 0x000fe40005000000 */
[----:B------:R-:W-:Y:S01]  /*173b0*/  ISETP.NE.AND P2, PT, R181, RZ, PT ;  /* 0x000000ffb500720c */ /* 0x000fe20003f45270 */
[----:B------:R-:W0:Y:S01]  /*173c0*/  SHFL.BFLY PT, R159, R2, 0x1, 0x1f ;  /* 0x0c201f00029f7f89 */ /* 0x000e2200000e0000 */
[----:B------:R-:W-:Y:S02]  /*173d0*/  FSEL R154, R154, -INF , !P4 ;  /* 0xff8000009a9a7808 */ /* 0x000fe40006000000 */
[----:B------:R-:W-:Y:S02]  /*173e0*/  ISETP.GT.AND P2, PT, R168, 0x39, !P2 ;  /* 0x00000039a800780c */ /* 0x000fe40005744270 */
[----:B------:R-:W-:Y:S02]  /*173f0*/  FSEL R156, R156, -INF , !P5 ;  /* 0xff8000009c9c7808 */ /* 0x000fe40006800000 */
[----:B------:R-:W-:-:S02]  /*17400*/  ISETP.LT.OR P2, PT, R170, 0x3a, P2 ;  /* 0x0000003aaa00780c */ /* 0x000fc40001741670 */
[----:B------:R-:W-:Y:S02]  /*17410*/  R2UR UR4, R192 ;  /* 0x00000000c00472ca */ /* 0x000fe400000e0000 */
[----:B------:R-:W-:Y:S02]  /*17420*/  FSEL R142, R142, -INF , !P2 ;  /* 0xff8000008e8e7808 */ /* 0x000fe40005000000 */
[----:B------:R-:W-:-:S04]  /*17430*/  ISETP.NE.AND P2, PT, R182, RZ, PT ;  /* 0x000000ffb600720c */ /* 0x000fc80003f45270 */
[----:B------:R-:W-:-:S04]  /*17440*/  ISETP.GT.AND P2, PT, R168, 0x40, !P2 ;  /* 0x00000040a800780c */ /* 0x000fc80005744270 */
[----:B------:R-:W-:Y:S02]  /*17450*/  ISETP.LT.OR P2, PT, R170, 0x41, P2 ;  /* 0x00000041aa00780c */ /* 0x000fe40001741670 */
[----:B0-----:R-:W-:Y:S02]  /*17460*/  FMNMX.FTZ R4, R2, R159, !PT ;  /* 0x0000009f02047209 */ /* 0x001fe40007810000 */
[----:B------:R-:W-:Y:S02]  /*17470*/  FSEL R145, R145, -INF , !P2 ;  /* 0xff80000091917808 */ /* 0x000fe40005000000 */
[----:B------:R-:W-:-:S04]  /*17480*/  ISETP.NE.AND P2, PT, R183, RZ, PT ;  /* 0x000000ffb700720c */ /* 0x000fc80003f45270 */
[----:B------:R-:W-:-:S04]  /*17490*/  ISETP.GT.AND P2, PT, R168, 0x41, !P2 ;  /* 0x00000041a800780c */ /* 0x000fc80005744270 */
[----:B------:R-:W-:-:S04]  /*174a0*/  ISETP.LT.OR P2, PT, R170, 0x42, P2 ;  /* 0x00000042aa00780c */ /* 0x000fc80001741670 */
[----:B------:R-:W-:Y:S02]  /*174b0*/  FSEL R146, R146, -INF , !P2 ;  /* 0xff80000092927808 */ /* 0x000fe40005000000 */
[----:B------:R-:W-:Y:S02]  /*174c0*/  ISETP.GT.AND P2, PT, R168, 0x48, !P6 ;  /* 0x00000048a800780c */ /* 0x000fe40007744270 */
[----:B------:R-:W-:Y:S02]  /*174d0*/  ISETP.NE.AND P6, PT, R187, RZ, PT ;  /* 0x000000ffbb00720c */ /* 0x000fe40003fc5270 */
        /* <DEDUP_REMOVED lines=8> */
[C---:B------:R-:W-:Y:S02]  /*17560*/  ISETP.LT.OR P3, PT, R170.reuse, 0x51, P3 ;  /* 0x00000051aa00780c */ /* 0x040fe40001f61670 */
[----:B------:R-:W-:Y:S02]  /*17570*/  ISETP.LT.OR P2, PT, R170, 0x1, P2 ;  /* 0x00000001aa00780c */ /* 0x000fe40001741670 */
[----:B------:R-:W-:Y:S01]  /*17580*/  ISETP.NE.AND P6, PT, R0, RZ, PT ;  /* 0x000000ff0000720c */ /* 0x000fe20003fc5270 */
[----:B------:R-:W-:Y:S01]  /*17590*/  FMUL.FTZ R0, R4, UR10 ;  /* 0x0000000a04007c20 */ /* 0x000fe20008410000 */
[----:B------:R-:W-:Y:S02]  /*175a0*/  FSEL R159, R13, -INF , !P2 ;  /* 0xff8000000d9f7808 */ /* 0x000fe40005000000 */
[----:B------:R-:W-:-:S02]  /*175b0*/  FSEL R152, R152, -INF , !P3 ;  /* 0xff80000098987808 */ /* 0x000fc40005800000 */
[----:B------:R-:W-:Y:S02]  /*175c0*/  FMNMX.FTZ R3, R159, R12, !PT ;  /* 0x0000000c9f037209 */ /* 0x000fe40007810000 */
[----:B------:R-:W-:Y:S02]  /*175d0*/  ISETP.GT.AND P6, PT, R168, 0x59, !P6 ;  /* 0x00000059a800780c */ /* 0x000fe400077c4270 */
[----:B------:R-:W-:Y:S02]  /*175e0*/  FMNMX.FTZ R2, R14, R3, !PT ;  /* 0x000000030e027209 */ /* 0x000fe40007810000 */
[----:B------:R-:W-:Y:S02]  /*175f0*/  ISETP.LT.OR P6, PT, R170, 0x5a, P6 ;  /* 0x0000005aaa00780c */ /* 0x000fe400037c1670 */
[----:B------:R-:W-:Y:S02]  /*17600*/  FMNMX.FTZ R3, R15, R2, !PT ;  /* 0x000000020f037209 */ /* 0x000fe40007810000 */
[----:B------:R-:W-:-:S02]  /*17610*/  FSEL R158, R158, -INF , !P6 ;  /* 0xff8000009e9e7808 */ /* 0x000fc40007000000 */
[----:B------:R-:W-:Y:S02]  /*17620*/  FMNMX.FTZ R2, R20, R3, !PT ;  /* 0x0000000314027209 */ /* 0x000fe40007810000 */
[----:B------:R-:W-:Y:S02]  /*17630*/  FSETP.NEU.FTZ.AND P2, PT, R4, -INF , PT ;  /* 0xff8000000400780b */ /* 0x000fe40003f5d000 */
[----:B------:R-:W-:Y:S02]  /*17640*/  FMNMX.FTZ R3, R121, R2, !PT ;  /* 0x0000000279037209 */ /* 0x000fe40007810000 */
[----:B------:R-:W-:Y:S02]  /*17650*/  FSEL R0, R0, RZ, P2 ;  /* 0x000000ff00007208 */ /* 0x000fe40001000000 */
[----:B------:R-:W-:-:S03]  /*17660*/  FMNMX.FTZ R2, R122, R3, !PT ;  /* 0x000000037a027209 */ /* 0x000fc60007810000 */
[--C-:B------:R-:W-:Y:S01]  /*17670*/  FFMA.FTZ R168, R155, UR10, -R0.reuse ;  /* 0x0000000a9ba87c23 */ /* 0x100fe20008010800 */
[----:B------:R-:W-:Y:S01]  /*17680*/  FMNMX.FTZ R3, R125, R2, !PT ;  /* 0x000000027d037209 */ /* 0x000fe20007810000 */
[--C-:B------:R-:W-:Y:S01]  /*17690*/  FFMA.FTZ R174, R151, UR10, -R0.reuse ;  /* 0x0000000a97ae7c23 */ /* 0x100fe20008010800 */
[----:B------:R-:W-:Y:S01]  /*176a0*/  FSEL R155, R4, RZ, P2 ;  /* 0x000000ff049b7208 */ /* 0x000fe20001000000 */
        /* <DEDUP_REMOVED lines=30> */
[----:B------:R-:W-:Y:S01]  /*17890*/  FADD.FTZ R0, -R155, R10 ;  /* 0x0000000a9b007221 */ /* 0x000fe20000010100 */
[----:B------:R-:W-:Y:S02]  /*178a0*/  MUFU.EX2 R13, R13 ;  /* 0x0000000d000d7308 */ /* 0x000fe40000000800 */
[----:B------:R-:W-:Y:S01]  /*178b0*/  FMNMX.FTZ R2, R142, R3, !PT ;  /* 0x000000038e027209 */ /* 0x000fe20007810000 */
[----:B------:R-:W-:-:S03]  /*178c0*/  FMUL.FTZ R0, R0, UR10 ;  /* 0x0000000a00007c20 */ /* 0x000fc60008410000 */
[----:B------:R-:W-:Y:S02]  /*178d0*/  FMNMX.FTZ R3, R145, R2, !PT ;  /* 0x0000000291037209 */ /* 0x000fe40007810000 */
        /* <DEDUP_REMOVED lines=10> */
[----:B------:R-:W-:-:S05]  /*17980*/  FMNMX.FTZ R3, R158, R3, !PT ;  /* 0x000000039e037209 */ /* 0x000fca0007810000 */
[----:B------:R-:W3:Y:S01]  /*17990*/  SHFL.BFLY PT, R2, R3, 0x2, 0x1f ;  /* 0x0c401f0003027f89 */ /* 0x000ee200000e0000 */
[----:B------:R-:W4:Y:S08]  /*179a0*/  MUFU.EX2 R184, R184 ;  /* 0x000000b800b87308 */ /* 0x000f300000000800 */
[----:B------:R-:W5:Y:S08]  /*179b0*/  MUFU.EX2 R123, R123 ;  /* 0x0000007b007b7308 */ /* 0x000f700000000800 */
[----:B------:R-:W5:Y:S01]  /*179c0*/  MUFU.EX2 R186, R186 ;  /* 0x000000ba00ba7308 */ /* 0x000f620000000800 */
[----:B---3--:R-:W-:-:S07]  /*179d0*/  FMNMX.FTZ R2, R3, R2, !PT ;  /* 0x0000000203027209 */ /* 0x008fce0007810000 */
[----:B------:R-:W-:Y:S01]  /*179e0*/  MUFU.EX2 R127, R127 ;  /* 0x0000007f007f7308 */ /* 0x000fe20000000800 */
[----:B------:R-:W3:Y:S07]  /*179f0*/  SHFL.BFLY PT, R3, R2, 0x1, 0x1f ;  /* 0x0c201f0002037f89 */ /* 0x000eee00000e0000 */
[----:B------:R-:W-:Y:S08]  /*17a00*/  MUFU.EX2 R180, R180 ;  /* 0x000000b400b47308 */ /* 0x000ff00000000800 */
[----:B------:R-:W-:Y:S08]  /*17a10*/  MUFU.EX2 R131, R131 ;  /* 0x0000008300837308 */ /* 0x000ff00000000800 */
[----:B------:R-:W-:Y:S01]  /*17a20*/  MUFU.EX2 R182, R182 ;  /* 0x000000b600b67308 */ /* 0x000fe20000000800 */
[----:B---3--:R-:W-:-:S04]  /*17a30*/  FMNMX.FTZ R3, R2, R3, !PT ;  /* 0x0000000302037209 */ /* 0x008fc80007810000 */
        /* <DEDUP_REMOVED lines=9> */
[----:B------:R-:W-:Y:S01]  /*17ad0*/  FFMA.FTZ R185, R121, UR10, -R157 ;  /* 0x0000000a79b97c23 */ /* 0x000fe2000801089d */
[----:B0-----:R-:W-:Y:S01]  /*17ae0*/  FFMA.FTZ R121, R0, R8, R13 ;  /* 0x0000000800797223 */ /* 0x001fe2000001000d */
[----:B------:R-:W-:Y:S01]  /*17af0*/  FADD.FTZ R15, -R15, R12 ;  /* 0x0000000c0f0f7221 */ /* 0x000fe20000010100 */
[----:B------:R-:W-:Y:S01]  /*17b00*/  FFMA.FTZ R14, R20, UR10, -R157 ;  /* 0x0000000a140e7c23 */ /* 0x000fe2000801089d */
[----:B------:R-:W-:Y:S01]  /*17b10*/  MUFU.EX2 R189, R189 ;  /* 0x000000bd00bd7308 */ /* 0x000fe20000000800 */
[----:B------:R-:W-:Y:S01]  /*17b20*/  FADD.FTZ R121, R188, R121 ;  /* 0x00000079bc797221 */ /* 0x000fe20000010000 */
[----:B------:R-:W-:Y:S01]  /*17b30*/  FMUL.FTZ R15, R15, UR10 ;  /* 0x0000000a0f0f7c20 */ /* 0x000fe20008410000 */
[--C-:B------:R-:W-:Y:S01]  /*17b40*/  FFMA.FTZ R20, R122, UR10, -R157.reuse ;  /* 0x0000000a7a147c23 */ /* 0x100fe2000801089d */
[----:B------:R-:W-:Y:S01]  /*17b50*/  FFMA.FTZ R187, R125, UR10, -R157 ;  /* 0x0000000a7dbb7c23 */ /* 0x000fe2000801089d */
[----:B-1----:R-:W-:Y:S01]  /*17b60*/  FADD.FTZ R8, R190, R121 ;  /* 0x00000079be087221 */ /* 0x002fe20000010000 */
[--C-:B------:R-:W-:Y:S01]  /*17b70*/  FFMA.FTZ R120, R126, UR10, -R157.reuse ;  /* 0x0000000a7e787c23 */ /* 0x100fe2000801089d */
[--C-:B------:R-:W-:Y:S01]  /*17b80*/  FFMA.FTZ R181, R129, UR10, -R157.reuse ;  /* 0x0000000a81b57c23 */ /* 0x100fe2000801089d */
[----:B------:R5:W0:Y:S01]  /*17b90*/  MUFU.EX2 R2, R15 ;  /* 0x0000000f00027308 */ /* 0x000a220000000800 */
[----:B--2---:R-:W-:Y:S01]  /*17ba0*/  FADD.FTZ R121, R21, R8 ;  /* 0x0000000815797221 */ /* 0x004fe20000010000 */
        /* <DEDUP_REMOVED lines=16> */
[----:B------:R-:W-:Y:S01]  /*17cb0*/  FADD.FTZ R15, R127, R128 ;  /* 0x000000807f0f7221 */ /* 0x000fe20000010000 */
[--C-:B------:R-:W-:Y:S01]  /*17cc0*/  FFMA.FTZ R154, R154, UR10, -R157.reuse ;  /* 0x0000000a9a9a7c23 */ /* 0x100fe2000801089d */
[----:B------:R-:W-:Y:S01]  /*17cd0*/  FFMA.FTZ R156, R156, UR10, -R157 ;  /* 0x0000000a9c9c7c23 */ /* 0x000fe2000801089d */
[----:B------:R-:W-:Y:S01]  /*17ce0*/  F2FP.BF16.F32.PACK_AB R188, R188, R13 ;  /* 0x0000000dbcbc723e */ /* 0x000fe200000010ff */
[----:B------:R-:W-:Y:S01]  /*17cf0*/  FADD.FTZ R128, R180, R15 ;  /* 0x0000000fb4807221 */ /* 0x000fe20000010000 */
[----:B------:R-:W-:Y:S01]  /*17d00*/  IMAD.U32 R121, RZ, RZ, UR6 ;  /* 0x00000006ff797e24 */ /* 0x000fe2000f8e00ff */
[----:B------:R-:W0:Y:S01]  /*17d10*/  MUFU.EX2 R14, R14 ;  /* 0x0000000e000e7308 */ /* 0x000e220000000800 */
[----:B-1----:R-:W-:Y:S01]  /*17d20*/  FADD.FTZ R8, R10, R5 ;  /* 0x000000050a087221 */ /* 0x002fe20000010000 */
[----:B------:R-:W-:Y:S01]  /*17d30*/  FADD.FTZ R15, R131, R128 ;  /* 0x00000080830f7221 */ /* 0x000fe20000010000 */
[----:B------:R-:W-:Y:S01]  /*17d40*/  FFMA.FTZ R128, R146, UR10, -R157 ;  /* 0x0000000a92807c23 */ /* 0x000fe2000801089d */
[----:B------:R-:W-:Y:S01]  /*17d50*/  F2FP.BF16.F32.PACK_AB R189, R10, R189 ;  /* 0x000000bd0abd723e */ /* 0x000fe200000010ff */
[----:B------:R-:W-:-:S02]  /*17d60*/  @!P1 VIADD R121, R121, 0x30860 ;  /* 0x0003086079799836 */ /* 0x000fc40000000000 */
[----:B------:R-:W-:Y:S01]  /*17d70*/  FADD.FTZ R130, R182, R15 ;  /* 0x0000000fb6827221 */ /* 0x000fe20000010000 */
[----:B------:R-:W-:Y:S01]  /*17d80*/  ISETP.GT.AND P2, PT, R9, UR4, PT ;  /* 0x0000000409007c0c */ /* 0x000fe2000bf44270 */
[----:B------:R-:W1:Y:S01]  /*17d90*/  MUFU.EX2 R185, R185 ;  /* 0x000000b900b97308 */ /* 0x000e620000000800 */
[----:B--2---:R-:W-:Y:S01]  /*17da0*/  FADD.FTZ R5, R191, R8 ;  /* 0x00000008bf057221 */ /* 0x004fe20000010000 */
[----:B------:R-:W-:Y:S01]  /*17db0*/  FADD.FTZ R15, R135, R130 ;  /* 0x00000082870f7221 */ /* 0x000fe20000010000 */
[--C-:B------:R-:W-:Y:S01]  /*17dc0*/  FFMA.FTZ R130, R150, UR10, -R157.reuse ;  /* 0x0000000a96827c23 */ /* 0x100fe2000801089d */
[----:B------:R-:W-:Y:S01]  /*17dd0*/  FFMA.FTZ R157, R158, UR10, -R157 ;  /* 0x0000000a9e9d7c23 */ /* 0x000fe2000801089d */
[----:B------:R-:W-:Y:S01]  /*17de0*/  @!P1 PRMT R121, RZ, 0x654, R121 ;  /* 0x00000654ff799816 */ /* 0x000fe20000000079 */
[----:B------:R-:W-:Y:S01]  /*17df0*/  FADD.FTZ R132, R176, R15 ;  /* 0x0000000fb0847221 */ /* 0x000fe20000010000 */
[----:B------:R-:W-:Y:S01]  /*17e00*/  UMOV UR4, UR36 ;  /* 0x0000002400047c82 */ /* 0x000fe20008000000 */
[----:B------:R-:W2:Y:S01]  /*17e10*/  MUFU.EX2 R20, R20 ;  /* 0x0000001400147308 */ /* 0x000ea20000000800 */
[----:B0-----:R-:W-:Y:S01]  /*17e20*/  FADD.FTZ R8, R14, R5 ;  /* 0x000000050e087221 */ /* 0x001fe20000010000 */
[----:B------:R0:W-:Y:S01]  /*17e30*/  @!P1 SYNCS.ARRIVE.TRANS64.RED.A1T0 RZ, [R121+URZ], RZ ;  /* 0x000000ff79ff99a7 */ /* 0x0001e2000810043f */
[----:B------:R-:W-:Y:S01]  /*17e40*/  F2FP.BF16.F32.PACK_AB R190, R21, R190 ;  /* 0x000000be15be723e */ /* 0x000fe200000010ff */
[----:B------:R-:W-:Y:S01]  /*17e50*/  VIADD R9, R9, 0xffffffff ;  /* 0xffffffff09097836 */ /* 0x000fe20000000000 */
[----:B------:R-:W-:-:S02]  /*17e60*/  F2FP.BF16.F32.PACK_AB R184, R123, R184 ;  /* 0x000000b87bb8723e */ /* 0x000fc400000010ff */
[----:B------:R-:W-:Y:S01]  /*17e70*/  F2FP.BF16.F32.PACK_AB R186, R127, R186 ;  /* 0x000000ba7fba723e */ /* 0x000fe200000010ff */
[----:B------:R-:W3:Y:S01]  /*17e80*/  MUFU.EX2 R187, R187 ;  /* 0x000000bb00bb7308 */ /* 0x000ee20000000800 */
[----:B-1----:R-:W-:Y:S01]  /*17e90*/  FADD.FTZ R5, R185, R8 ;  /* 0x00000008b9057221 */ /* 0x002fe20000010000 */
[----:B------:R-:W-:Y:S02]  /*17ea0*/  F2FP.BF16.F32.PACK_AB R180, R131, R180 ;  /* 0x000000b483b4723e */ /* 0x000fe400000010ff */
[----:B------:R-:W-:Y:S02]  /*17eb0*/  F2FP.BF16.F32.PACK_AB R182, R135, R182 ;  /* 0x000000b687b6723e */ /* 0x000fe400000010ff */
[----:B------:R-:W-:Y:S02]  /*17ec0*/  F2FP.BF16.F32.PACK_AB R191, R14, R191 ;  /* 0x000000bf0ebf723e */ /* 0x000fe400000010ff */
        /* <DEDUP_REMOVED lines=70> */
[----:B--2---:R-:W-:Y:S01]  /*18330*/  FADD.FTZ R132, R170, R13 ;  /* 0x0000000daa847221 */ /* 0x004fe20000010000 */
[C---:B---3--:R-:W-:Y:S01]  /*18340*/  FADD.FTZ R5, R157.reuse, R10 ;  /* 0x0000000a9d057221 */ /* 0x048fe20000010000 */
[----:B------:R-:W-:Y:S01]  /*18350*/  F2FP.BF16.F32.PACK_AB R171, R157, R171 ;  /* 0x000000ab9dab723e */ /* 0x000fe200000010ff */
[----:B------:R-:W-:Y:S02]  /*18360*/  IMAD.MOV.U32 R10, RZ, RZ, R4 ;  /* 0x000000ffff0a7224 */ /* 0x000fe400078e0004 */
[C---:B-1----:R-:W-:Y:S01]  /*18370*/  FADD.FTZ R8, R155.reuse, R132 ;  /* 0x000000849b087221 */ /* 0x042fe20000010000 */
[----:B------:R-:W-:Y:S01]  /*18380*/  F2FP.BF16.F32.PACK_AB R170, R155, R170 ;  /* 0x000000aa9baa723e */ /* 0x000fe200000010ff */
[----:B0-----:R-:W-:Y:S06]  /*18390*/  @P2 BRA `(.L_x_4322) ;  /* 0xffffffc800c82947 */ /* 0x001fec000383ffff */
.L_x_4305:
        /* <DEDUP_REMOVED lines=99> */
.L_x_4323:
[----:B------:R-:W-:Y:S01]  /*189d0*/  ULEA UR5, UR36, UR37, 0x3 ;  /* 0x0000002524057291 */ /* 0x000fe2000f8e183f */
[----:B------:R-:W-:-:S05]  /*189e0*/  IMAD.U32 R0, RZ, RZ, UR39 ;  /* 0x00000027ff007e24 */ /* 0x000fca000f8e00ff */
[----:B------:R-:W-:-:S04]  /*189f0*/  SHF.L.U32 R0, R0, 0x1f, RZ ;  /* 0x0000001f00007819 */ /* 0x000fc800000006ff */
[----:B------:R0:W1:Y:S01]  /*18a00*/  SYNCS.PHASECHK.TRANS64.TRYWAIT P2, [UR5+0x30850], R0 ;  /* 0x03085000ff0075a7 */ /* 0x0000620008040145 */
[----:B------:R-:W-:Y:S05]  /*18a10*/  @!P0 BRA `(.L_x_4324) ;  /* 0x0000000000048947 */ /* 0x000fea0003800000 */
[----:B------:R-:W-:Y:S01]  /*18a20*/  BPT.TRAP 0x1 ;  /* 0x000000040000795c */ /* 0x000fe20000300000 */
.L_x_4324:
[----:B-1----:R-:W-:Y:S05]  /*18a30*/  @P2 BRA `(.L_x_4325) ;  /* 0x0000000000082947 */ /* 0x002fea0003800000 */
[----:B------:R-:W1:Y:S02]  /*18a40*/  SYNCS.PHASECHK.TRANS64.TRYWAIT P0, [UR5+0x30850], R0 ;  /* 0x03085000ff0075a7 */ /* 0x000e640008000145 */
[----:B-1----:R-:W-:Y:S05]  /*18a50*/  @!P0 BRA `(.L_x_4326) ;  /* 0x000000a400848947 */ /* 0x002fea0003800000 */
.L_x_4325:
[----:B------:R-:W-:Y:S01]  /*18a60*/  UIADD3 UR37, UR37, 0x400, URZ ;  /* 0x0000040025257890 */ /* 0x000fe2000fffe03f */
[----:B------:R-:W-:Y:S01]  /*18a70*/  WARPGROUP.ARRIVE ;  /* 0x00000000000079c5 */ /* 0x000fe20000000000 */
[----:B------:R-:W-:Y:S01]  /*18a80*/  UMOV UR7, 0x40000040 ;  /* 0x4000004000077882 */ /* 0x000fe20000000000 */
[----:B01----:R-:W0:Y:S01]  /*18a90*/  SHFL.BFLY PT, R0, R5, 0x2, 0x1f ;  /* 0x0c401f0005007f89 */ /* 0x003e2200000e0000 */
[----:B------:R-:W-:Y:S01]  /*18aa0*/  USHF.R.U32.HI UR37, URZ, 0x4, UR37 ;  /* 0x000000043f257899 */ /* 0x000fe20008011625 */
[----:B------:R-:W-:Y:S01]  /*18ab0*/  IMAD.MOV.U32 R20, RZ, RZ, -0x800000 ;  /* 0xff800000ff147424 */ /* 0x000fe200078e00ff */
[----:B------:R-:W-:Y:S01]  /*18ac0*/  R2UR UR8, R221 ;  /* 0x00000000dd0872ca */ /* 0x000fe200000e0000 */
[----:B------:R-:W1:Y:S01]  /*18ad0*/  SHFL.BFLY PT, R7, R8, 0x2, 0x1f ;  /* 0x0c401f0008077f89 */ /* 0x000e6200000e0000 */
[----:B------:R-:W-:Y:S01]  /*18ae0*/  ULOP3.LUT UR37, UR37, 0x3fff, URZ, 0xc0, !UPT ;  /* 0x00003fff25257892 */ /* 0x000fe2000f8ec03f */
[----:B------:R-:W-:-:S03]  /*18af0*/  IMAD.MOV.U32 R2, RZ, RZ, RZ ;  /* 0x000000ffff027224 */ /* 0x000fc600078e00ff */
        /* <DEDUP_REMOVED lines=8> */
[----:B0-----:R-:W-:Y:S01]  /*18b80*/  FADD.FTZ R6, R0, R5 ;  /* 0x0000000500067221 */ /* 0x001fe20000010000 */
[----:B------:R-:W-:Y:S01]  /*18b90*/  UMOV UR7, 0x40000040 ;  /* 0x4000004000077882 */ /* 0x000fe20000000000 */
[----:B------:R-:W-:-:S02]  /*18ba0*/  IMAD.U32 R5, RZ, RZ, UR10 ;  /* 0x0000000aff057e24 */ /* 0x000fc4000f8e00ff */
[----:B-1----:R-:W-:Y:S01]  /*18bb0*/  FADD.FTZ R7, R7, R8 ;  /* 0x0000000807077221 */ /* 0x002fe20000010000 */
[----:B------:R-:W-:Y:S01]  /*18bc0*/  IMAD.U32 R221, RZ, RZ, UR8 ;  /* 0x00000008ffdd7e24 */ /* 0x000fe2000f8e00ff */
[----:B------:R-:W0:Y:S01]  /*18bd0*/  SHFL.BFLY PT, R9, R6, 0x1, 0x1f ;  /* 0x0c201f0006097f89 */ /* 0x000e2200000e0000 */
[----:B------:R-:W-:-:S03]  /*18be0*/  USEL UR36, UR36, URZ, UP0 ;  /* 0x0000003f24247287 */ /* 0x000fc60008000000 */
[----:B------:R-:W1:Y:S01]  /*18bf0*/  SHFL.BFLY PT, R0, R7, 0x1, 0x1f ;  /* 0x0c201f0007007f89 */ /* 0x000e6200000e0000 */
[----:B0-----:R-:W-:Y:S01]  /*18c00*/  FADD.FTZ R12, R6, R9 ;  /* 0x00000009060c7221 */ /* 0x001fe20000010000 */
[----:B------:R-:W-:Y:S02]  /*18c10*/  IMAD.U32 R6, RZ, RZ, UR5 ;  /* 0x00000005ff067e24 */ /* 0x000fe4000f8e00ff */
[----:B------:R-:W-:Y:S02]  /*18c20*/  IMAD.MOV.U32 R9, RZ, RZ, RZ ;  /* 0x000000ffff097224 */ /* 0x000fe400078e00ff */
[----:B-1----:R-:W-:Y:S01]  /*18c30*/  FADD.FTZ R11, R7, R0 ;  /* 0x00000000070b7221 */ /* 0x002fe20000010000 */
[----:B------:R-:W-:Y:S01]  /*18c40*/  FSETP.NE.FTZ.AND P2, PT, R12, RZ, PT ;  /* 0x000000ff0c00720b */ /* 0x000fe20003f55000 */
[----:B------:R-:W-:Y:S02]  /*18c50*/  IMAD.U32 R7, RZ, RZ, UR10 ;  /* 0x0000000aff077e24 */ /* 0x000fe4000f8e00ff */
[----:B------:R-:W-:Y:S01]  /*18c60*/  @!P1 VIADD R6, R6, 0x30860 ;  /* 0x0003086006069836 */ /* 0x000fe20000000000 */
[----:B------:R-:W-:Y:S01]  /*18c70*/  FSETP.NE.FTZ.AND P0, PT, R11, RZ, PT ;  /* 0x000000ff0b00720b */ /* 0x000fe20003f15000 */
[----:B------:R-:W-:-:S08]  /*18c80*/  IMAD.MOV.U32 R0, RZ, RZ, -0x800000 ;  /* 0xff800000ff007424 */ /* 0x000fd000078e00ff */
[----:B------:R-:W0:Y:S01]  /*18c90*/  @P2 MUFU.LG2 R10, R12 ;  /* 0x0000000c000a2308 */ /* 0x000e220000000c00 */
[----:B------:R-:W-:-:S03]  /*18ca0*/  @P2 FMUL.FTZ R7, R7, 0.69314718246459960938 ;  /* 0x3f31721807072820 */ /* 0x000fc60000410000 */
[----:B------:R-:W-:-:S04]  /*18cb0*/  @P0 FMUL.FTZ R5, R5, 0.69314718246459960938 ;  /* 0x3f31721805050820 */ /* 0x000fc80000410000 */
[----:B------:R-:W1:Y:S08]  /*18cc0*/  @P0 MUFU.LG2 R8, R11 ;  /* 0x0000000b00080308 */ /* 0x000e700000000c00 */
[----:B------:R-:W2:Y:S01]  /*18cd0*/  @P2 MUFU.RCP R2, R12 ;  /* 0x0000000c00022308 */ /* 0x000ea20000001000 */
[----:B0-----:R-:W-:-:S04]  /*18ce0*/  @P2 FMUL.FTZ R10, R10, 0.69314718246459960938 ;  /* 0x3f3172180a0a2820 */ /* 0x001fc80000410000 */
[----:B------:R-:W-:Y:S01]  /*18cf0*/  @P2 FFMA.FTZ R20, R7, R3, R10 ;  /* 0x0000000307142223 */ /* 0x000fe2000001000a */
[----:B------:R-:W-:Y:S02]  /*18d00*/  @!P1 PRMT R3, RZ, 0x654, R6 ;  /* 0x00000654ff039816 */ /* 0x000fe40000000006 */
        /* <DEDUP_REMOVED lines=128> */
.L_x_4192:
[----:B------:R-:W0:Y:S08]  /*19510*/  S2UR UR4, SR_CgaCtaId ;  /* 0x00000000000479c3 */ /* 0x000e300000008800 */
[----:B------:R-:W-:Y:S06]  /*19520*/  BAR.SYNC.DEFER_BLOCKING 0x5, 0x120 ;  /* 0x0144800000007b1d */ /* 0x000fec0000010000 */
[----:B------:R-:W-:Y:S01]  /*19530*/  UMOV UR37, 0x400 ;  /* 0x0000040000257882 */ /* 0x000fe20000000000 */
[----:B------:R-:W-:Y:S01]  /*19540*/  BSSY B0, `(.L_x_4327) ;  /* 0x0000240000007945 */ /* 0x000fe20003800000 */
[----:B0-----:R-:W-:-:S09]  /*19550*/  ULEA UR37, UR4, UR37, 0x18 ;  /* 0x0000002504257291 */ /* 0x001fd2000f8ec03f */
[----:B------:R-:W0:Y:S02]  /*19560*/  LDS.128 R192, [UR37+0x308d0] ;  /* 0x0308d025ffc07984 */ /* 0x000e240008000c00 */
[----:B0-----:R-:W-:Y:S01]  /*19570*/  R2UR UR38, R194 ;  /* 0x00000000c22672ca */ /* 0x001fe200000e0000 */
[----:B------:R-:W-:Y:S06]  /*19580*/  BAR.ARV 0x4, 0x120 ;  /* 0x0104800000007b1d */ /* 0x000fec0000002000 */
[----:B------:R-:W-:Y:S08]  /*19590*/  @P0 BRA `(.L_x_4328) ;  /* 0x0000001800280947 */ /* 0x000ff00003800000 */
[----:B------:R-:W0:Y:S08]  /*195a0*/  S2UR UR6, SR_SWINHI ;  /* 0x00000000000679c3 */ /* 0x000e300000002f00 */
[----:B------:R-:W-:Y:S01]  /*195b0*/  BAR.SYNC.DEFER_BLOCKING 0x1, 0x100 ;  /* 0x0044000000007b1d */ /* 0x000fe20000010000 */
[----:B------:R-:W-:Y:S02]  /*195c0*/  F2FP.BF16.F32.PACK_AB R4, R5, R4 ;  /* 0x000000040504723e */ /* 0x000fe400000010ff */
[----:B------:R-:W-:-:S02]  /*195d0*/  F2FP.BF16.F32.PACK_AB R6, R7, R6 ;  /* 0x000000060706723e */ /* 0x000fc400000010ff */
[----:B------:R-:W-:Y:S02]  /*195e0*/  F2FP.BF16.F32.PACK_AB R5, R129, R36 ;  /* 0x000000248105723e */ /* 0x000fe400000010ff */
[----:B------:R-:W-:Y:S02]  /*195f0*/  F2FP.BF16.F32.PACK_AB R7, R131, R24 ;  /* 0x000000188307723e */ /* 0x000fe400000010ff */
[----:B------:R-:W-:Y:S02]  /*19600*/  F2FP.BF16.F32.PACK_AB R112, R113, R112 ;  /* 0x000000707170723e */ /* 0x000fe400000010ff */
[----:B------:R-:W-:Y:S02]  /*19610*/  F2FP.BF16.F32.PACK_AB R113, R43, R114 ;  /* 0x000000722b71723e */ /* 0x000fe400000010ff */
[----:B------:R-:W-:Y:S02]  /*19620*/  F2FP.BF16.F32.PACK_AB R114, R117, R116 ;  /* 0x000000747572723e */ /* 0x000fe400000010ff */
[----:B------:R-:W-:Y:S01]  /*19630*/  F2FP.BF16.F32.PACK_AB R115, R42, R115 ;  /* 0x000000732a73723e */ /* 0x000fe200000010ff */
[----:B------:R-:W-:Y:S01]  /*19640*/  UMOV UR4, UR37 ;  /* 0x0000002500047c82 */ /* 0x000fe20008000000 */
[----:B0-----:R-:W-:Y:S01]  /*19650*/  UMOV UR5, UR6 ;  /* 0x0000000600057c82 */ /* 0x001fe20008000000 */
[----:B------:R-:W-:-:S02]  /*19660*/  IMAD.U32 R2, RZ, RZ, UR4 ;  /* 0x00000004ff027e24 */ /* 0x000fc4000f8e00ff */
[----:B------:R-:W-:Y:S02]  /*19670*/  IMAD.U32 R3, RZ, RZ, UR5 ;  /* 0x00000005ff037e24 */ /* 0x000fe4000f8e00ff */
        /* <DEDUP_REMOVED lines=28> */
[----:B------:R-:W-:Y:S02]  /*19840*/  SHF.R.U64 R17, R17, 0x3, RZ ;  /* 0x0000000311117819 */ /* 0x000fe400000012ff */
[----:B------:R-:W-:Y:S02]  /*19850*/  LOP3.LUT R10, R133, 0x380, RZ, 0xc0, !PT ;  /* 0x00000380850a7812 */ /* 0x000fe400078ec0ff */
[----:B------:R-:W-:Y:S02]  /*19860*/  LOP3.LUT R26, R17, R22, RZ, 0x3c, !PT ;  /* 0x00000016111a7212 */ /* 0x000fe400078e3cff */
[----:B------:R-:W-:Y:S02]  /*19870*/  LOP3.LUT R12, R135, 0x380, RZ, 0xc0, !PT ;  /* 0x00000380870c7812 */ /* 0x000fe400078ec0ff */
[----:B------:R-:W-:Y:S02]  /*19880*/  LOP3.LUT R14, R137, 0x380, RZ, 0xc0, !PT ;  /* 0x00000380890e7812 */ /* 0x000fe400078ec0ff */
[----:B------:R-:W-:-:S02]  /*19890*/  MOV R22, R38 ;  /* 0x0000002600167202 */ /* 0x000fc40000000f00 */
[----:B------:R-:W-:Y:S02]  /*198a0*/  LOP3.LUT R38, R147, 0x380, RZ, 0xc0, !PT ;  /* 0x0000038093267812 */ /* 0x000fe400078ec0ff */
[----:B------:R-:W-:Y:S01]  /*198b0*/  SHF.R.U64 R8, R8, 0x3, RZ ;  /* 0x0000000308087819 */ /* 0x000fe200000012ff */
[----:B------:R0:W-:Y:S01]  /*198c0*/  STSM.16.M88.4 [R22], R4 ;  /* 0x0000000416007844 */ /* 0x0001e20000000200 */
[----:B------:R-:W-:Y:S02]  /*198d0*/  SHF.R.U64 R10, R10, 0x3, RZ ;  /* 0x000000030a0a7819 */ /* 0x000fe400000012ff */
[----:B------:R-:W-:Y:S02]  /*198e0*/  LOP3.LUT R28, R139, 0x380, RZ, 0xc0, !PT ;  /* 0x000003808b1c7812 */ /* 0x000fe400078ec0ff */
[----:B------:R-:W-:Y:S02]  /*198f0*/  LOP3.LUT R30, R141, 0x380, RZ, 0xc0, !PT ;  /* 0x000003808d1e7812 */ /* 0x000fe400078ec0ff */
[----:B------:R-:W-:-:S02]  /*19900*/  SHF.R.U64 R12, R12, 0x3, RZ ;  /* 0x000000030c0c7819 */ /* 0x000fc400000012ff */
[----:B------:R-:W-:Y:S02]  /*19910*/  SHF.R.U64 R14, R14, 0x3, RZ ;  /* 0x000000030e0e7819 */ /* 0x000fe400000012ff */
[----:B------:R-:W-:Y:S02]  /*19920*/  SHF.R.U64 R38, R38, 0x3, RZ ;  /* 0x0000000326267819 */ /* 0x000fe400000012ff */
[----:B------:R-:W-:Y:S02]  /*19930*/  LOP3.LUT R8, R8, R119, RZ, 0x3c, !PT ;  /* 0x0000007708087212 */ /* 0x000fe400078e3cff */
[----:B------:R-:W-:Y:S02]  /*19940*/  LOP3.LUT R10, R10, R133, RZ, 0x3c, !PT ;  /* 0x000000850a0a7212 */ /* 0x000fe400078e3cff */
[----:B------:R-:W-:Y:S02]  /*19950*/  SHF.R.U64 R28, R28, 0x3, RZ ;  /* 0x000000031c1c7819 */ /* 0x000fe400000012ff */
[----:B------:R-:W-:-:S02]  /*19960*/  SHF.R.U64 R30, R30, 0x3, RZ ;  /* 0x000000031e1e7819 */ /* 0x000fc400000012ff */
[----:B------:R-:W-:Y:S02]  /*19970*/  LOP3.LUT R12, R12, R135, RZ, 0x3c, !PT ;  /* 0x000000870c0c7212 */ /* 0x000fe400078e3cff */
[----:B------:R-:W-:Y:S02]  /*19980*/  LOP3.LUT R14, R14, R137, RZ, 0x3c, !PT ;  /* 0x000000890e0e7212 */ /* 0x000fe400078e3cff */
[----:B------:R-:W-:Y:S02]  /*19990*/  LOP3.LUT R24, R38, R147, RZ, 0x3c, !PT ;  /* 0x0000009326187212 */ /* 0x000fe400078e3cff */
[----:B------:R-:W-:Y:S02]  /*199a0*/  LOP3.LUT R28, R28, R139, RZ, 0x3c, !PT ;  /* 0x0000008b1c1c7212 */ /* 0x000fe400078e3cff */
[----:B------:R-:W-:Y:S02]  /*199b0*/  LOP3.LUT R30, R30, R141, RZ, 0x3c, !PT ;  /* 0x0000008d1e1e7212 */ /* 0x000fe400078e3cff */
[----:B------:R-:W-:-:S02]  /*199c0*/  MOV R133, R8 ;  /* 0x0000000800857202 */ /* 0x000fc40000000f00 */
[----:B------:R-:W-:Y:S02]  /*199d0*/  MOV R132, R10 ;  /* 0x0000000a00847202 */ /* 0x000fe40000000f00 */
[----:B0-----:R-:W-:Y:S02]  /*199e0*/  F2FP.BF16.F32.PACK_AB R4, R121, R120 ;  /* 0x000000787904723e */ /* 0x001fe400000010ff */
[----:B------:R-:W-:Y:S02]  /*199f0*/  F2FP.BF16.F32.PACK_AB R5, R128, R125 ;  /* 0x0000007d8005723e */ /* 0x000fe400000010ff */
[----:B------:R-:W-:Y:S02]  /*19a00*/  F2FP.BF16.F32.PACK_AB R6, R122, R21 ;  /* 0x000000157a06723e */ /* 0x000fe400000010ff */
[----:B------:R-:W-:Y:S02]  /*19a10*/  F2FP.BF16.F32.PACK_AB R7, R127, R124 ;  /* 0x0000007c7f07723e */ /* 0x000fe400000010ff */
[----:B------:R-:W-:-:S02]  /*19a20*/  LOP3.LUT R32, R143, 0x380, RZ, 0xc0, !PT ;  /* 0x000003808f207812 */ /* 0x000fc400078ec0ff */
[----:B------:R-:W-:Y:S01]  /*19a30*/  F2FP.BF16.F32.PACK_AB R8, R41, R40 ;  /* 0x000000282908723e */ /* 0x000fe200000010ff */
[----:B------:R0:W-:Y:S01]  /*19a40*/  STSM.16.M88.4 [R133], R4 ;  /* 0x0000000485007844 */ /* 0x0001e20000000200 */
[----:B------:R-:W-:Y:S02]  /*19a50*/  F2FP.BF16.F32.PACK_AB R9, R126, R123 ;  /* 0x0000007b7e09723e */ /* 0x000fe400000010ff */
[----:B------:R-:W-:Y:S02]  /*19a60*/  F2FP.BF16.F32.PACK_AB R10, R45, R44 ;  /* 0x0000002c2d0a723e */ /* 0x000fe400000010ff */
[----:B------:R-:W-:Y:S02]  /*19a70*/  F2FP.BF16.F32.PACK_AB R11, R47, R46 ;  /* 0x0000002e2f0b723e */ /* 0x000fe400000010ff */
[----:B------:R-:W-:Y:S02]  /*19a80*/  MOV R131, R12 ;  /* 0x0000000c00837202 */ /* 0x000fe40000000f00 */
[----:B------:R-:W-:Y:S01]  /*19a90*/  MOV R130, R14 ;  /* 0x0000000e00827202 */ /* 0x000fe20000000f00 */
[----:B------:R1:W-:Y:S01]  /*19aa0*/  STSM.16.M88.4 [R132], R8 ;  /* 0x0000000884007844 */ /* 0x0003e20000000200 */
[----:B------:R-:W-:-:S02]  /*19ab0*/  MOV R129, R26 ;  /* 0x0000001a00817202 */ /* 0x000fc40000000f00 */
[----:B------:R-:W-:Y:S02]  /*19ac0*/  F2FP.BF16.F32.PACK_AB R12, R49, R48 ;  /* 0x00000030310c723e */ /* 0x000fe400000010ff */
        /* <DEDUP_REMOVED lines=11> */
[----:B------:R-:W-:Y:S02]  /*19b80*/  SHF.R.U64 R32, R32, 0x3, RZ ;  /* 0x0000000320207819 */ /* 0x000fe400000012ff */
[----:B------:R-:W-:Y:S01]  /*19b90*/  LOP3.LUT R17, R34, 0x380, RZ, 0xc0, !PT ;  /* 0x0000038022117812 */ /* 0x000fe200078ec0ff */
[----:B------:R-:W-:Y:S01]  /*19ba0*/  STSM.16.M88.4 [R130], R24 ;  /* 0x0000001882007844 */ /* 0x000fe20000000200 */
[----:B------:R-:W-:-:S02]  /*19bb0*/  F2FP.BF16.F32.PACK_AB R28, R65, R64 ;  /* 0x00000040411c723e */ /* 0x000fc400000010ff */
[----:B------:R-:W-:Y:S02]  /*19bc0*/  F2FP.BF16.F32.PACK_AB R29, R67, R66 ;  /* 0x00000042431d723e */ /* 0x000fe400000010ff */
[----:B------:R-:W-:Y:S02]  /*19bd0*/  F2FP.BF16.F32.PACK_AB R30, R69, R68 ;  /* 0x00000044451e723e */ /* 0x000fe400000010ff */
[----:B------:R-:W-:Y:S02]  /*19be0*/  F2FP.BF16.F32.PACK_AB R31, R71, R70 ;  /* 0x00000046471f723e */ /* 0x000fe400000010ff */
[----:B0-----:R-:W-:Y:S02]  /*19bf0*/  F2FP.BF16.F32.PACK_AB R4, R73, R72 ;  /* 0x000000484904723e */ /* 0x001fe400000010ff */
[----:B------:R-:W-:Y:S01]  /*19c00*/  F2FP.BF16.F32.PACK_AB R5, R75, R74 ;  /* 0x0000004a4b05723e */ /* 0x000fe200000010ff */
[----:B------:R-:W-:Y:S01]  /*19c10*/  STSM.16.M88.4 [R129], R28 ;  /* 0x0000001c81007844 */ /* 0x000fe20000000200 */
[----:B------:R-:W-:-:S02]  /*19c20*/  F2FP.BF16.F32.PACK_AB R6, R77, R76 ;  /* 0x0000004c4d06723e */ /* 0x000fc400000010ff */
[----:B------:R-:W-:Y:S02]  /*19c30*/  F2FP.BF16.F32.PACK_AB R7, R79, R78 ;  /* 0x0000004e4f07723e */ /* 0x000fe400000010ff */
[----:B-1----:R-:W-:Y:S02]  /*19c40*/  F2FP.BF16.F32.PACK_AB R8, R81, R80 ;  /* 0x000000505108723e */ /* 0x002fe400000010ff */
[----:B------:R-:W-:Y:S01]  /*19c50*/  F2FP.BF16.F32.PACK_AB R9, R83, R82 ;  /* 0x000000525309723e */ /* 0x000fe200000010ff */
[----:B------:R-:W-:Y:S01]  /*19c60*/  STSM.16.M88.4 [R119], R4 ;  /* 0x0000000477007844 */ /* 0x000fe20000000200 */
[----:B------:R-:W-:Y:S02]  /*19c70*/  F2FP.BF16.F32.PACK_AB R10, R85, R84 ;  /* 0x00000054550a723e */ /* 0x000fe400000010ff */
[----:B------:R-:W-:Y:S02]  /*19c80*/  F2FP.BF16.F32.PACK_AB R11, R87, R86 ;  /* 0x00000056570b723e */ /* 0x000fe400000010ff */
[----:B------:R-:W-:-:S02]  /*19c90*/  LOP3.LUT R32, R32, R143, RZ, 0x3c, !PT ;  /* 0x0000008f20207212 */ /* 0x000fc400078e3cff */
[----:B------:R-:W-:Y:S01]  /*19ca0*/  SHF.R.U64 R17, R17, 0x3, RZ ;  /* 0x0000000311117819 */ /* 0x000fe200000012ff */
[----:B------:R0:W-:Y:S01]  /*19cb0*/  STSM.16.M88.4 [R118], R8 ;  /* 0x0000000876007844 */ /* 0x0001e20000000200 */
[----:B------:R-:W-:Y:S02]  /*19cc0*/  LOP3.LUT R36, R145, 0x380, RZ, 0xc0, !PT ;  /* 0x0000038091247812 */ /* 0x000fe400078ec0ff */
[----:B------:R-:W-:Y:S02]  /*19cd0*/  LOP3.LUT R34, R17, R34, RZ, 0x3c, !PT ;  /* 0x0000002211227212 */ /* 0x000fe400078e3cff */
[----:B------:R-:W-:Y:S02]  /*19ce0*/  MOV R17, R32 ;  /* 0x0000002000117202 */ /* 0x000fe40000000f00 */
[----:B------:R-:W1:Y:S01]  /*19cf0*/  LDC.64 R32, c[0x0][0xbd8] ;  /* 0x0002f600ff207b82 */ /* 0x000e620000000a00 */
[----:B------:R-:W-:Y:S02]  /*19d00*/  SHF.R.U64 R36, R36, 0x3, RZ ;  /* 0x0000000324247819 */ /* 0x000fe400000012ff */
[----:B------:R-:W-:-:S02]  /*19d10*/  MOV R39, R34 ;  /* 0x0000002200277202 */ /* 0x000fc40000000f00 */
[----:B------:R-:W-:Y:S02]  /*19d20*/  LOP3.LUT R36, R36, R145, RZ, 0x3c, !PT ;  /* 0x0000009124247212 */ /* 0x000fe400078e3cff */
[----:B--2---:R-:W-:Y:S01]  /*19d30*/  F2FP.BF16.F32.PACK_AB R12, R89, R88 ;  /* 0x00000058590c723e */ /* 0x004fe200000010ff */
[----:B0-----:R-:W0:Y:S01]  /*19d40*/  LDC.64 R8, c[0x0][0xbe0] ;  /* 0x0002f800ff087b82 */ /* 0x001e220000000a00 */
[----:B------:R-:W-:Y:S02]  /*19d50*/  F2FP.BF16.F32.PACK_AB R13, R91, R90 ;  /* 0x0000005a5b0d723e */ /* 0x000fe400000010ff */
[----:B------:R-:W-:Y:S02]  /*19d60*/  F2FP.BF16.F32.PACK_AB R14, R93, R92 ;  /* 0x0000005c5d0e723e */ /* 0x000fe400000010ff */
[----:B------:R-:W-:Y:S02]  /*19d70*/  F2FP.BF16.F32.PACK_AB R15, R95, R94 ;  /* 0x0000005e5f0f723e */ /* 0x000fe400000010ff */
[----:B------:R-:W-:-:S02]  /*19d80*/  F2FP.BF16.F32.PACK_AB R34, R101, R100 ;  /* 0x000000646522723e */ /* 0x000fc400000010ff */
[----:B------:R-:W-:Y:S01]  /*19d90*/  F2FP.BF16.F32.PACK_AB R35, R103, R102 ;  /* 0x000000666723723e */ /* 0x000fe200000010ff */
[----:B------:R2:W-:Y:S01]  /*19da0*/  STSM.16.M88.4 [R17], R12 ;  /* 0x0000000c11007844 */ /* 0x0005e20000000200 */
[----:B------:R-:W-:Y:S02]  /*19db0*/  MOV R38, R36 ;  /* 0x0000002400267202 */ /* 0x000fe40000000f00 */
[----:B------:R-:W-:Y:S01]  /*19dc0*/  F2FP.BF16.F32.PACK_AB R4, R105, R104 ;  /* 0x000000686904723e */ /* 0x000fe200000010ff */
[----:B------:R-:W3:Y:S01]  /*19dd0*/  LDC.64 R36, c[0x0][0xbd8] ;  /* 0x0002f600ff247b82 */ /* 0x000ee20000000a00 */
[----:B-1----:R-:W-:Y:S02]  /*19de0*/  ISETP.NE.U32.AND P0, PT, R32, RZ, PT ;  /* 0x000000ff2000720c */ /* 0x002fe40003f05070 */
[----:B------:R-:W-:Y:S02]  /*19df0*/  F2FP.BF16.F32.PACK_AB R32, R97, R96 ;  /* 0x000000606120723e */ /* 0x000fe400000010ff */
[----:B------:R-:W-:-:S02]  /*19e00*/  ISETP.NE.AND.EX P0, PT, R33, RZ, PT, P0 ;  /* 0x000000ff2100720c */ /* 0x000fc40003f05300 */
[----:B------:R-:W-:Y:S02]  /*19e10*/  F2FP.BF16.F32.PACK_AB R33, R99, R98 ;  /* 0x000000626321723e */ /* 0x000fe400000010ff */
[----:B------:R-:W-:Y:S02]  /*19e20*/  F2FP.BF16.F32.PACK_AB R5, R107, R106 ;  /* 0x0000006a6b05723e */ /* 0x000fe400000010ff */
[----:B0-----:R-:W-:Y:S01]  /*19e30*/  ISETP.NE.U32.AND P1, PT, R8, RZ, PT ;  /* 0x000000ff0800720c */ /* 0x001fe20003f25070 */
[----:B------:R-:W-:Y:S01]  /*19e40*/  STSM.16.M88.4 [R39], R32 ;  /* 0x0000002027007844 */ /* 0x000fe20000000200 */
[----:B------:R-:W-:Y:S02]  /*19e50*/  F2FP.BF16.F32.PACK_AB R6, R109, R108 ;  /* 0x0000006c6d06723e */ /* 0x000fe400000010ff */
[----:B------:R-:W-:Y:S02]  /*19e60*/  ISETP.NE.AND.EX P1, PT, R9, RZ, PT, P1 ;  /* 0x000000ff0900720c */ /* 0x000fe40003f25310 */
[----:B------:R-:W-:-:S05]  /*19e70*/  F2FP.BF16.F32.PACK_AB R7, R111, R110 ;  /* 0x0000006e6f07723e */ /* 0x000fca00000010ff */
[----:B------:R0:W-:Y:S01]  /*19e80*/  STSM.16.M88.4 [R38], R4 ;  /* 0x0000000426007844 */ /* 0x0001e20000000200 */
[----:B--2---:R-:W1:Y:S01]  /*19e90*/  LDC R17, c[0x0][0xa88] ;  /* 0x0002a200ff117b82 */ /* 0x004e620000000800 */
[----:B---3--:R-:W-:Y:S02]  /*19ea0*/  IMAD.WIDE R36, R215, 0x4, R36 ;  /* 0x00000004d7247825 */ /* 0x008fe400078e0224 */
[----:B------:R2:W-:Y:S05]  /*19eb0*/  STSM.16.M88.4 [R22], R112 ;  /* 0x0000007016007844 */ /* 0x0005ea0000000200 */
[----:B------:R-:W-:Y:S08]  /*19ec0*/  BAR.SYNC.DEFER_BLOCKING 0x1, 0x100 ;  /* 0x0044000000007b1d */ /* 0x000ff00000010000 */
[----:B------:R-:W3:Y:S01]  /*19ed0*/  @P1 LDC.64 R10, c[0x0][0xbe0] ;  /* 0x0002f800ff0a1b82 */ /* 0x000ee20000000a00 */
[----:B------:R-:W-:-:S04]  /*19ee0*/  IMAD R9, R210, 0x40, R208 ;  /* 0x00000040d2097824 */ /* 0x000fc800078e02d0 */
[----:B------:R-:W-:Y:S01]  /*19ef0*/  IMAD.WIDE R8, R9, 0x2, R2 ;  /* 0x0000000209087825 */ /* 0x000fe200078e0202 */
[----:B------:R-:W4:Y:S02]  /*19f00*/  @P0 LDG.E R21, desc[UR60][R36.64] ;  /* 0x0000003c24150981 */ /* 0x000f24000c1e1900 */
[----:B0-----:R-:W-:Y:S01]  /*19f10*/  IADD3 R5, P5, R8, 0x1000, RZ ;  /* 0x0000100008057810 */ /* 0x001fe20007fbe0ff */
[----:B------:R-:W-:Y:S01]  /*19f20*/  UMOV UR4, URZ ;  /* 0x0000003f00047c82 */ /* 0x000fe20008000000 */
[----:B---3--:R-:W-:Y:S02]  /*19f30*/  @P1 IMAD.WIDE R2, R215, 0x4, R10 ;  /* 0x00000004d7021825 */ /* 0x008fe400078e020a */
[----:B------:R-:W-:-:S03]  /*19f40*/  LOP3.LUT R10, R5, 0x380, RZ, 0xc0, !PT ;  /* 0x00000380050a7812 */ /* 0x000fc600078ec0ff */
[----:B-1----:R2:W5:Y:S01]  /*19f50*/  @P1 LDG.E R17, desc[UR60][R2.64] ;  /* 0x0000003c02111981 */ /* 0x002562000c1e1900 */
[----:B------:R-:W-:Y:S02]  /*19f60*/  SHF.R.U64 R10, R10, 0x3, RZ ;  /* 0x000000030a0a7819 */ /* 0x000fe400000012ff */
[----:B----4-:R-:W-:Y:S01]  /*19f70*/  @P0 R2UR UR4, R21 ;  /* 0x00000000150402ca */ /* 0x010fe200000e0000 */
[----:B--2---:R-:W-:-:S14]  /*19f80*/  @P1 BRA `(.L_x_4329) ;  /* 0x0000000000101947 */ /* 0x004fdc0003800000 */
[----:B------:R-:W-:Y:S05]  /*19f90*/  @!P0 BRA `(.L_x_4329) ;  /* 0x00000000000c8947 */ /* 0x000fea0003800000 */
[----:B------:R-:W2:Y:S04]  /*19fa0*/  LDG.E R2, desc[UR60][R36.64] ;  /* 0x0000003c24027981 */ /* 0x000ea8000c1e1900 */
[----:B-----5:R-:W2:Y:S02]  /*19fb0*/  LDG.E R17, desc[UR60][R36.64+0x4] ;  /* 0x0000043c24117981 */ /* 0x020ea4000c1e1900 */
[----:B--2---:R-:W-:-:S07]  /*19fc0*/  IMAD.IADD R17, R17, 0x1, -R2 ;  /* 0x0000000111117824 */ /* 0x004fce00078e0a02 */
.L_x_4329:
[----:B------:R-:W-:Y:S01]  /*19fd0*/  R2UR UR12, R217 ;  /* 0x00000000d90c72ca */ /* 0x000fe200000e0000 */
[----:B------:R-:W-:Y:S01]  /*19fe0*/  ULDC.64 UR10, c[0x0][0xb70] ;  /* 0x0002dc00000a7ab9 */ /* 0x000fe20000000a00 */
[----:B------:R-:W-:Y:S01]  /*19ff0*/  USHF.R.S32.HI UR5, URZ, 0x1f, UR4 ;  /* 0x0000001f3f057899 */ /* 0x000fe20008011404 */
[----:B------:R-:W-:Y:S01]  /*1a000*/  SHF.R.S32.HI R2, RZ, 0x1f, R215 ;  /* 0x0000001fff027819 */ /* 0x000fe200000114d7 */
[----:B------:R-:W-:Y:S01]  /*1a010*/  IMAD R7, R216, 0x80, R209 ;  /* 0x00000080d8077824 */ /* 0x000fe200078e02d1 */
[----:B------:R-:W-:Y:S01]  /*1a020*/  SEL R61, R215, RZ, !P0 ;  /* 0x000000ffd73d7207 */ /* 0x000fe20004000000 */
[----:B------:R-:W-:Y:S01]  /*1a030*/  IMAD.X R11, RZ, RZ, R9, P5 ;  /* 0x000000ffff0b7224 */ /* 0x000fe200028e0609 */
[----:B------:R-:W-:Y:S02]  /*1a040*/  SEL R21, R2, RZ, !P0 ;  /* 0x000000ff02157207 */ /* 0x000fe40004000000 */
[----:B------:R-:W-:Y:S02]  /*1a050*/  IADD3 R29, P0, R8, 0x4000, RZ ;  /* 0x00004000081d7810 */ /* 0x000fe40007f1e0ff */
[----:B------:R-:W-:-:S02]  /*1a060*/  LOP3.LUT R10, R10, R5, RZ, 0x3c, !PT ;  /* 0x000000050a0a7212 */ /* 0x000fc400078e3cff */
[----:B------:R-:W-:Y:S01]  /*1a070*/  USHF.R.S32.HI UR9, URZ, 0x1f, UR12 ;  /* 0x0000001f3f097899 */ /* 0x000fe2000801140c */
[----:B------:R-:W-:Y:S01]  /*1a080*/  SHF.R.S32.HI R5, RZ, 0x1f, R7 ;  /* 0x0000001fff057819 */ /* 0x000fe20000011407 */
[----:B------:R-:W-:Y:S01]  /*1a090*/  UIMAD.WIDE.U32 UR6, UR12, UR10, UR4 ;  /* 0x0000000a0c0672a5 */ /* 0x000fe2000f8e0004 */
[C---:B------:R-:W-:Y:S01]  /*1a0a0*/  IADD3 R33, P1, R8.reuse, 0x5000, RZ ;  /* 0x0000500008217810 */ /* 0x040fe20007f3e0ff */
[----:B------:R-:W-:Y:S01]  /*1a0b0*/  UIMAD UR8, UR9, UR10, URZ ;  /* 0x0000000a090872a4 */ /* 0x000fe2000f8e023f */
[----:B------:R-:W-:Y:S02]  /*1a0c0*/  LOP3.LUT R28, R29, 0x380, RZ, 0xc0, !PT ;  /* 0x000003801d1c7812 */ /* 0x000fe400078ec0ff */
[C---:B------:R-:W-:Y:S01]  /*1a0d0*/  IADD3 R13, P4, R8.reuse, 0x2000, RZ ;  /* 0x00002000080d7810 */ /* 0x040fe20007f9e0ff */
[----:B------:R-:W-:Y:S01]  /*1a0e0*/  UIMAD UR8, UR12, UR11, UR8 ;  /* 0x0000000b0c0872a4 */ /* 0x000fe2000f8e0208 */
[----:B------:R-:W-:Y:S01]  /*1a0f0*/  IMAD.U32 R3, RZ, RZ, UR7 ;  /* 0x00000007ff037e24 */ /* 0x000fe2000f8e00ff */
[C---:B------:R-:W-:Y:S01]  /*1a100*/  IADD3 R25, P3, R8.reuse, 0x3000, RZ ;  /* 0x0000300008197810 */ /* 0x040fe20007f7e0ff */
[----:B------:R-:W-:Y:S01]  /*1a110*/  IMAD.U32 R2, RZ, RZ, UR6 ;  /* 0x00000006ff027e24 */ /* 0x000fe2000f8e00ff */
[----:B------:R-:W-:Y:S01]  /*1a120*/  UIADD3 UR8, UR7, UR8, URZ ;  /* 0x0000000807087290 */ /* 0x000fe2000fffe03f */
[----:B------:R-:W-:-:S02]  /*1a130*/  IADD3 R37, P2, R8, 0x6000, RZ ;  /* 0x0000600008257810 */ /* 0x000fc40007f5e0ff */
[----:B------:R-:W-:Y:S01]  /*1a140*/  ULDC.64 UR6, c[0x0][0xb78] ;  /* 0x0002de0000067ab9 */ /* 0x000fe20000000a00 */
[----:B------:R-:W-:Y:S01]  /*1a150*/  LOP3.LUT R32, R33, 0x380, RZ, 0xc0, !PT ;  /* 0x0000038021207812 */ /* 0x000fe200078ec0ff */
[----:B------:R-:W-:Y:S01]  /*1a160*/  IMAD R4, R21, UR6, RZ ;  /* 0x0000000615047c24 */ /* 0x000fe2000f8e02ff */
[----:B------:R-:W-:Y:S01]  /*1a170*/  SHF.R.U64 R28, R28, 0x3, RZ ;  /* 0x000000031c1c7819 */ /* 0x000fe200000012ff */
[----:B------:R-:W-:Y:S01]  /*1a180*/  IMAD.U32 R3, RZ, RZ, UR8 ;  /* 0x00000008ff037e24 */ /* 0x000fe2000f8e00ff */
[----:B------:R-:W-:Y:S01]  /*1a190*/  LOP3.LUT R12, R13, 0x380, RZ, 0xc0, !PT ;  /* 0x000003800d0c7812 */ /* 0x000fe200078ec0ff */
[----:B------:R-:W-:Y:S01]  /*1a1a0*/  IMAD R6, R61, UR7, R4 ;  /* 0x000000073d067c24 */ /* 0x000fe2000f8e0204 */
[----:B------:R-:W-:Y:S01]  /*1a1b0*/  LOP3.LUT R24, R25, 0x380, RZ, 0xc0, !PT ;  /* 0x0000038019187812 */ /* 0x000fe200078ec0ff */
[----:B------:R-:W-:Y:S01]  /*1a1c0*/  IMAD.WIDE.U32 R2, R61, UR6, R2 ;  /* 0x000000063d027c25 */ /* 0x000fe2000f8e0002 */
[----:B------:R-:W-:Y:S01]  /*1a1d0*/  ULDC.64 UR6, c[0x0][0xb40] ;  /* 0x0002d00000067ab9 */ /* 0x000fe20000000a00 */
[----:B------:R-:W-:-:S02]  /*1a1e0*/  LOP3.LUT R36, R37, 0x380, RZ, 0xc0, !PT ;  /* 0x0000038025247812 */ /* 0x000fc400078ec0ff */
[----:B------:R-:W-:Y:S02]  /*1a1f0*/  SHF.R.U64 R32, R32, 0x3, RZ ;  /* 0x0000000320207819 */ /* 0x000fe400000012ff */
[----:B------:R-:W-:Y:S02]  /*1a200*/  IADD3 R4, P6, R7, R2, RZ ;  /* 0x0000000207047210 */ /* 0x000fe40007fde0ff */
[----:B------:R-:W-:Y:S01]  /*1a210*/  LOP3.LUT R28, R28, R29, RZ, 0x3c, !PT ;  /* 0x0000001d1c1c7212 */ /* 0x000fe200078e3cff */
[----:B------:R-:W-:Y:S01]  /*1a220*/  IMAD.X R29, RZ, RZ, R9, P0 ;  /* 0x000000ffff1d7224 */ /* 0x000fe200000e0609 */
[----:B------:R-:W-:Y:S02]  /*1a230*/  IADD3.X R5, R5, R3, R6, P6, !PT ;  /* 0x0000000305057210 */ /* 0x000fe400037fe406 */
[----:B------:R-:W-:Y:S02]  /*1a240*/  LEA R2, P6, R4, UR6, 0x2 ;  /* 0x0000000604027c11 */ /* 0x000fe4000f8c10ff */
[----:B------:R-:W-:-:S02]  /*1a250*/  SHF.R.U64 R12, R12, 0x3, RZ ;  /* 0x000000030c0c7819 */ /* 0x000fc400000012ff */
[----:B------:R-:W-:Y:S01]  /*1a260*/  LEA.HI.X R3, R4, UR7, R5, 0x2, P6 ;  /* 0x0000000704037c11 */ /* 0x000fe2000b0f1405 */
[----:B------:R-:W-:Y:S01]  /*1a270*/  VIADD R4, R7, 0x8 ;  /* 0x0000000807047836 */ /* 0x000fe20000000000 */
[----:B------:R-:W-:Y:S01]  /*1a280*/  SHF.R.U64 R24, R24, 0x3, RZ ;  /* 0x0000000318187819 */ /* 0x000fe200000012ff */
[----:B------:R-:W-:Y:S01]  /*1a290*/  ULDC.64 UR6, c[0x0][0xaa0] ;  /* 0x0002a80000067ab9 */ /* 0x000fe20000000a00 */
[----:B------:R-:W-:Y:S02]  /*1a2a0*/  LOP3.LUT P0, RZ, R235, 0x3, RZ, 0xc0, !PT ;  /* 0x00000003ebff7812 */ /* 0x000fe4000780c0ff */
[----:B------:R-:W-:Y:S02]  /*1a2b0*/  SHF.R.U64 R36, R36, 0x3, RZ ;  /* 0x0000000324247819 */ /* 0x000fe400000012ff */
[----:B------:R-:W-:Y:S01]  /*1a2c0*/  LOP3.LUT R32, R32, R33, RZ, 0x3c, !PT ;  /* 0x0000002120207212 */ /* 0x000fe200078e3cff */
[--C-:B------:R-:W-:Y:S01]  /*1a2d0*/  IMAD.X R33, RZ, RZ, R9.reuse, P1 ;  /* 0x000000ffff217224 */ /* 0x100fe200008e0609 */
[----:B------:R-:W-:Y:S01]  /*1a2e0*/  LOP3.LUT R12, R12, R13, RZ, 0x3c, !PT ;  /* 0x0000000d0c0c7212 */ /* 0x000fe200078e3cff */
[--C-:B------:R-:W-:Y:S01]  /*1a2f0*/  IMAD.X R13, RZ, RZ, R9.reuse, P4 ;  /* 0x000000ffff0d7224 */ /* 0x100fe200020e0609 */
[----:B------:R-:W-:Y:S01]  /*1a300*/  LOP3.LUT R24, R24, R25, RZ, 0x3c, !PT ;  /* 0x0000001918187212 */ /* 0x000fe200078e3cff */
[----:B------:R-:W-:Y:S01]  /*1a310*/  IMAD.X R25, RZ, RZ, R9, P3 ;  /* 0x000000ffff197224 */ /* 0x000fe200018e0609 */
[----:B-----5:R-:W-:-:S02]  /*1a320*/  ISETP.GE.OR P1, PT, R7, R17, P0 ;  /* 0x000000110700720c */ /* 0x020fc40000726670 */
[----:B------:R-:W-:Y:S01]  /*1a330*/  LOP3.LUT R36, R36, R37, RZ, 0x3c, !PT ;  /* 0x0000002524247212 */ /* 0x000fe200078e3cff */
[----:B------:R-:W-:Y:S01]  /*1a340*/  IMAD.X R37, RZ, RZ, R9, P2 ;  /* 0x000000ffff257224 */ /* 0x000fe200010e0609 */
[----:B------:R-:W-:Y:S02]  /*1a350*/  ISETP.GE.OR P0, PT, R4, R17, P0 ;  /* 0x000000110400720c */ /* 0x000fe40000706670 */
[C---:B------:R-:W-:Y:S02]  /*1a360*/  IADD3 R41, P6, R8.reuse, 0x7000, RZ ;  /* 0x0000700008297810 */ /* 0x040fe40007fde0ff */
[C---:B------:R-:W-:Y:S02]  /*1a370*/  IADD3 R45, P5, R8.reuse, 0x8000, RZ ;  /* 0x00008000082d7810 */ /* 0x040fe40007fbe0ff */
[C---:B------:R-:W-:Y:S02]  /*1a380*/  IADD3 R49, P4, R8.reuse, 0x9000, RZ ;  /* 0x0000900008317810 */ /* 0x040fe40007f9e0ff */
[C---:B------:R-:W-:Y:S01]  /*1a390*/  IADD3 R53, P3, R8.reuse, 0xa000, RZ ;  /* 0x0000a00008357810 */ /* 0x040fe20007f7e0ff */
[----:B------:R-:W-:Y:S01]  /*1a3a0*/  @!P1 STG.E desc[UR60][R2.64], R0 ;  /* 0x0000000002009986 */ /* 0x000fe2000c10193c */
[----:B------:R-:W-:-:S02]  /*1a3b0*/  IADD3 R7, P2, R8, 0xb000, RZ ;  /* 0x0000b00008077810 */ /* 0x000fc40007f5e0ff */
[----:B------:R-:W-:Y:S01]  /*1a3c0*/  LOP3.LUT R40, R41, 0x380, RZ, 0xc0, !PT ;  /* 0x0000038029287812 */ /* 0x000fe200078ec0ff */
[----:B------:R0:W-:Y:S01]  /*1a3d0*/  @!P0 STG.E desc[UR60][R2.64+0x20], R20 ;  /* 0x0000201402008986 */ /* 0x0001e2000c10193c */
[----:B------:R-:W-:Y:S02]  /*1a3e0*/  LOP3.LUT R44, R45, 0x380, RZ, 0xc0, !PT ;  /* 0x000003802d2c7812 */ /* 0x000fe400078ec0ff */
[----:B------:R-:W-:Y:S01]  /*1a3f0*/  LOP3.LUT R5, R8, 0x380, RZ, 0xc0, !PT ;  /* 0x0000038008057812 */ /* 0x000fe200078ec0ff */
[----:B------:R-:W-:Y:S01]  /*1a400*/  UIMAD UR5, UR5, UR6, URZ ;  /* 0x00000006050572a4 */ /* 0x000fe2000f8e023f */
[----:B------:R-:W-:Y:S01]  /*1a410*/  LOP3.LUT R48, R49, 0x380, RZ, 0xc0, !PT ;  /* 0x0000038031307812 */ /* 0x000fe200078ec0ff */
[----:B------:R-:W-:Y:S01]  /*1a420*/  IMAD.X R57, RZ, RZ, R9, P2 ;  /* 0x000000ffff397224 */ /* 0x000fe200010e0609 */
[----:B------:R-:W-:Y:S01]  /*1a430*/  LOP3.LUT R52, R53, 0x380, RZ, 0xc0, !PT ;  /* 0x0000038035347812 */ /* 0x000fe200078ec0ff */
[----:B------:R-:W-:Y:S01]  /*1a440*/  IMAD.U32 R63, RZ, RZ, UR6 ;  /* 0x00000006ff3f7e24 */ /* 0x000fe2000f8e00ff */
[----:B------:R-:W-:Y:S01]  /*1a450*/  LOP3.LUT R6, R7, 0x380, RZ, 0xc0, !PT ;  /* 0x0000038007067812 */ /* 0x000fe200078ec0ff */
[----:B------:R-:W5:Y:S01]  /*1a460*/  LD.E.128 R12, desc[UR60][R12.64] ;  /* 0x0000003c0c0c7980 */ /* 0x000f62000c101d00 */
[----:B------:R-:W-:-:S02]  /*1a470*/  SHF.R.U64 R40, R40, 0x3, RZ ;  /* 0x0000000328287819 */ /* 0x000fc400000012ff */
[----:B------:R-:W-:Y:S01]  /*1a480*/  SHF.R.U64 R44, R44, 0x3, RZ ;  /* 0x000000032c2c7819 */ /* 0x000fe200000012ff */
[----:B0-----:R-:W-:Y:S01]  /*1a490*/  IMAD.MOV.U32 R2, RZ, RZ, R208 ;  /* 0x000000ffff027224 */ /* 0x001fe200078e00d0 */
        /* <DEDUP_REMOVED lines=16> */
[----:B------:R-:W-:-:S02]  /*1a5a0*/  LOP3.LUT R56, R6, R7, RZ, 0x3c, !PT ;  /* 0x0000000706387212 */ /* 0x000fc400078e3cff */
[----:B------:R-:W-:Y:S01]  /*1a5b0*/  SHF.R.S32.HI R3, RZ, 0x1f, R208 ;  /* 0x0000001fff037819 */ /* 0x000fe200000114d0 */
[----:B------:R-:W-:Y:S01]  /*1a5c0*/  UIMAD UR5, UR4, UR7, UR5 ;  /* 0x00000007040572a4 */ /* 0x000fe2000f8e0205 */
[----:B------:R-:W5:Y:S02]  /*1a5d0*/  LD.E.128 R8, desc[UR60][R10.64] ;  /* 0x0000003c0a087980 */ /* 0x000f64000c101d00 */
[----:B------:R-:W-:Y:S01]  /*1a5e0*/  ULDC.64 UR6, c[0x0][0xae0] ;  /* 0x0002b80000067ab9 */ /* 0x000fe20000000a00 */
[----:B------:R-:W-:Y:S01]  /*1a5f0*/  IMAD.WIDE.U32 R2, R63, UR4, R2 ;  /* 0x000000043f027c25 */ /* 0x000fe2000f8e0002 */
[----:B------:R-:W5:Y:S01]  /*1a600*/  LD.E.128 R4, desc[UR60][R4.64] ;  /* 0x0000003c04047980 */ /* 0x000f62000c101d00 */
[----:B------:R-:W-:-:S03]  /*1a610*/  UIMAD UR4, UR9, UR6, URZ ;  /* 0x00000006090472a4 */ /* 0x000fc6000f8e023f */
[----:B------:R-:W5:Y:S01]  /*1a620*/  LD.E.128 R32, desc[UR60][R32.64] ;  /* 0x0000003c20207980 */ /* 0x000f62000c101d00 */
[----:B------:R-:W-:-:S03]  /*1a630*/  VIADD R3, R3, UR5 ;  /* 0x0000000503037c36 */ /* 0x000fc60008000000 */
[----:B------:R-:W5:Y:S01]  /*1a640*/  LD.E.128 R36, desc[UR60][R36.64] ;  /* 0x0000003c24247980 */ /* 0x000f62000c101d00 */
[----:B------:R-:W-:-:S03]  /*1a650*/  IMAD.U32 R63, RZ, RZ, UR6 ;  /* 0x00000006ff3f7e24 */ /* 0x000fc6000f8e00ff */
        /* <DEDUP_REMOVED lines=11> */
[----:B------:R-:W-:-:S02]  /*1a710*/  UIMAD UR4, UR12, UR7, UR4 ;  /* 0x000000070c0472a4 */ /* 0x000fc4000f8e0204 */
[----:B------:R-:W-:Y:S01]  /*1a720*/  IMAD.WIDE.U32 R2, R63, UR12, R2 ;  /* 0x0000000c3f027c25 */ /* 0x000fe2000f8e0002 */
[----:B------:R-:W-:-:S03]  /*1a730*/  ULDC.64 UR6, c[0x0][0xae8] ;  /* 0x0002ba0000067ab9 */ /* 0x000fc60000000a00 */
[----:B------:R-:W-:Y:S02]  /*1a740*/  IMAD R63, R216, -0x80, R17 ;  /* 0xffffff80d83f7824 */ /* 0x000fe400078e0211 */
[----:B------:R-:W-:Y:S01]  /*1a750*/  VIADD R3, R3, UR4 ;  /* 0x0000000403037c36 */ /* 0x000fe20008000000 */
[----:B------:R-:W-:Y:S01]  /*1a760*/  UIADD3 UR4, UR37, 0x30820, URZ ;  /* 0x0003082025047890 */ /* 0x000fe2000fffe03f */
[C---:B------:R-:W-:Y:S01]  /*1a770*/  VIADD R0, R210.reuse, 0x20 ;  /* 0x00000020d2007836 */ /* 0x040fe20000000000 */
[CC--:B------:R-:W-:Y:S01]  /*1a780*/  ISETP.GE.AND P3, PT, R210.reuse, R63.reuse, PT ;  /* 0x0000003fd200720c */ /* 0x0c0fe20003f66270 */
[----:B------:R-:W-:Y:S01]  /*1a790*/  VIADD R17, R210, 0x40 ;  /* 0x00000040d2117836 */ /* 0x000fe20000000000 */
[----:B------:R-:W-:Y:S02]  /*1a7a0*/  UPRMT UR4, URZ, 0x654, UR4 ;  /* 0x000006543f047896 */ /* 0x000fe40008000004 */
[-C--:B------:R-:W-:Y:S01]  /*1a7b0*/  ISETP.GE.AND P0, PT, R0, R63.reuse, PT ;  /* 0x0000003f0000720c */ /* 0x080fe20003f06270 */
[----:B------:R-:W-:Y:S01]  /*1a7c0*/  IMAD R0, R21, UR6, RZ ;  /* 0x0000000615007c24 */ /* 0x000fe2000f8e02ff */
[-C--:B------:R-:W-:Y:S01]  /*1a7d0*/  ISETP.GE.AND P1, PT, R17, R63.reuse, PT ;  /* 0x0000003f1100720c */ /* 0x080fe20003f26270 */
[----:B------:R-:W-:Y:S01]  /*1a7e0*/  VIADD R20, R210, 0x60 ;  /* 0x00000060d2147836 */ /* 0x000fe20000000000 */
[----:B------:R-:W-:Y:S01]  /*1a7f0*/  SHF.R.S32.HI R211, RZ, 0x1f, R210 ;  /* 0x0000001fffd37819 */ /* 0x000fe200000114d2 */
[C---:B------:R-:W-:Y:S01]  /*1a800*/  IMAD R17, R61.reuse, UR7, R0 ;  /* 0x000000073d117c24 */ /* 0x040fe2000f8e0200 */
[----:B------:R-:W-:Y:S01]  /*1a810*/  BSSY B1, `(.L_x_4330) ;  /* 0x000001a000017945 */ /* 0x000fe20003800000 */
[----:B------:R-:W-:Y:S01]  /*1a820*/  IMAD.WIDE.U32 R60, R61, UR6, R2 ;  /* 0x000000063d3c7c25 */ /* 0x000fe2000f8e0002 */
[----:B0-----:R-:W-:Y:S01]  /*1a830*/  SYNCS.ARRIVE.TRANS64.RED.A1T0 RZ, [UR4], RZ ;  /* 0x000000ffffff79a7 */ /* 0x001fe20008100404 */
[----:B------:R-:W-:-:S02]  /*1a840*/  ISETP.GE.AND P2, PT, R20, R63, PT ;  /* 0x0000003f1400720c */ /* 0x000fc40003f46270 */
        /* <DEDUP_REMOVED lines=22> */
.L_x_4331:
[----:B------:R-:W-:Y:S05]  /*1a9b0*/  BSYNC B1 ;  /* 0x0000000000017941 */ /* 0x000fea0003800000 */
.L_x_4330:
[----:B------:R-:W-:Y:S04]  /*1a9c0*/  BSSY B1, `(.L_x_4332) ;  /* 0x0000017000017945 */ /* 0x000fe80003800000 */
[----:B------:R-:W-:Y:S05]  /*1a9d0*/  @P0 BRA `(.L_x_4333) ;  /* 0x0000000000540947 */ /* 0x000fea0003800000 */
[----:B0----5:R-:W-:Y:S01]  /*1a9e0*/  IADD3 R5, P0, R20, 0x20, RZ ;  /* 0x0000002014057810 */ /* 0x021fe20007f1e0ff */
        /* <DEDUP_REMOVED lines=20> */
.L_x_4333:
[----:B------:R-:W-:Y:S05]  /*1ab30*/  BSYNC B1 ;  /* 0x0000000000017941 */ /* 0x000fea0003800000 */
.L_x_4332:
[----:B------:R-:W-:Y:S04]  /*1ab40*/  BSSY B1, `(.L_x_4334) ;  /* 0x0000017000017945 */ /* 0x000fe80003800000 */
[----:B------:R-:W-:Y:S05]  /*1ab50*/  @P1 BRA `(.L_x_4335) ;  /* 0x0000000000541947 */ /* 0x000fea0003800000 */
[----:B01---5:R-:W-:Y:S01]  /*1ab60*/  IADD3 R5, P0, R20, 0x40, RZ ;  /* 0x0000004014057810 */ /* 0x023fe20007f1e0ff */
        /* <DEDUP_REMOVED lines=20> */
.L_x_4335:
[----:B------:R-:W-:Y:S05]  /*1acb0*/  BSYNC B1 ;  /* 0x0000000000017941 */ /* 0x000fea0003800000 */
.L_x_4334:
[----:B------:R-:W-:Y:S05]  /*1acc0*/  @P2 BRA `(.L_x_4336) ;  /* 0x0000000c001c2947 */ /* 0x000fea0003800000 */
[----:B012--5:R-:W-:Y:S01]  /*1acd0*/  IADD3 R5, P0, R20, 0x60, RZ ;  /* 0x0000006014057810 */ /* 0x027fe20007f1e0ff */
[----:B------:R-:W-:Y:S01]  /*1ace0*/  ULDC.64 UR4, c[0x0][0xad8] ;  /* 0x0002b60000047ab9 */ /* 0x000fe20000000a00 */
[----:B------:R-:W-:Y:S01]  /*1acf0*/  IMAD.MOV.U32 R2, RZ, RZ, R60 ;  /* 0x000000ffff027224 */ /* 0x000fe200078e003c */
        /* <DEDUP_REMOVED lines=20> */
.L_x_4328:
[----:B------:R-:W0:Y:S01]  /*1ae40*/  LDC.64 R4, c[0x0][0xbd8] ;  /* 0x0002f600ff047b82 */ /* 0x000e220000000a00 */
[----:B------:R-:W-:-:S07]  /*1ae50*/  IMAD.MOV.U32 R9, RZ, RZ, RZ ;  /* 0x000000ffff097224 */ /* 0x000fce00078e00ff */
[----:B------:R-:W1:Y:S01]  /*1ae60*/  LDC.64 R2, c[0x0][0xbd8] ;  /* 0x0002f600ff027b82 */ /* 0x000e620000000a00 */
[----:B0-----:R-:W-:-:S04]  /*1ae70*/  ISETP.NE.U32.AND P0, PT, R4, RZ, PT ;  /* 0x000000ff0400720c */ /* 0x001fc80003f05070 */
[----:B------:R-:W-:-:S03]  /*1ae80*/  ISETP.NE.AND.EX P0, PT, R5, RZ, PT, P0 ;  /* 0x000000ff0500720c */ /* 0x000fc60003f05300 */
[----:B------:R-:W0:Y:S01]  /*1ae90*/  LDC.64 R4, c[0x0][0xbe0] ;  /* 0x0002f800ff047b82 */ /* 0x000e220000000a00 */
[----:B-1----:R-:W-:-:S07]  /*1aea0*/  IMAD.WIDE R2, R215, 0x4, R2 ;  /* 0x00000004d7027825 */ /* 0x002fce00078e0202 */
[----:B------:R-:W1:Y:S02]  /*1aeb0*/  LDC R7, c[0x0][0xa88] ;  /* 0x0002a200ff077b82 */ /* 0x000e640000000800 */
[----:B------:R2:W5:Y:S01]  /*1aec0*/  @P0 LDG.E R9, desc[UR60][R2.64] ;  /* 0x0000003c02090981 */ /* 0x000562000c1e1900 */
[----:B0-----:R-:W-:-:S04]  /*1aed0*/  ISETP.NE.U32.AND P1, PT, R4, RZ, PT ;  /* 0x000000ff0400720c */ /* 0x001fc80003f25070 */
[----:B------:R-:W-:-:S13]  /*1aee0*/  ISETP.NE.AND.EX P1, PT, R5, RZ, PT, P1 ;  /* 0x000000ff0500720c */ /* 0x000fda0003f25310 */
[----:B------:R-:W0:Y:S02]  /*1aef0*/  @P1 LDC.64 R4, c[0x0][0xbe0] ;  /* 0x0002f800ff041b82 */ /* 0x000e240000000a00 */
[----:B0-----:R-:W-:-:S05]  /*1af00*/  @P1 IMAD.WIDE R4, R215, 0x4, R4 ;  /* 0x00000004d7041825 */ /* 0x001fca00078e0204 */
[----:B-1----:R2:W5:Y:S01]  /*1af10*/  @P1 LDG.E R7, desc[UR60][R4.64] ;  /* 0x0000003c04071981 */ /* 0x002562000c1e1900 */
[----:B------:R-:W-:Y:S01]  /*1af20*/  ISETP.GT.AND P2, PT, R204, 0x7f, PT ;  /* 0x0000007fcc00780c */ /* 0x000fe20003f44270 */
[----:B------:R-:W-:-:S12]  /*1af30*/  @P1 BRA `(.L_x_4337) ;  /* 0x0000000000101947 */ /* 0x000fd80003800000 */
[----:B------:R-:W-:Y:S05]  /*1af40*/  @!P0 BRA `(.L_x_4337) ;  /* 0x00000000000c8947 */ /* 0x000fea0003800000 */
[----:B------:R-:W3:Y:S04]  /*1af50*/  LDG.E R0, desc[UR60][R2.64] ;  /* 0x0000003c02007981 */ /* 0x000ee8000c1e1900 */
[----:B-----5:R-:W3:Y:S02]  /*1af60*/  LDG.E R7, desc[UR60][R2.64+0x4] ;  /* 0x0000043c02077981 */ /* 0x020ee4000c1e1900 */
[----:B---3--:R-:W-:-:S07]  /*1af70*/  IMAD.IADD R7, R7, 0x1, -R0 ;  /* 0x0000000107077824 */ /* 0x008fce00078e0a00 */
.L_x_4337:
[----:B------:R-:W-:Y:S01]  /*1af80*/  R2UR UR4, R217 ;  /* 0x00000000d90472ca */ /* 0x000fe200000e0000 */
[----:B------:R-:W-:Y:S01]  /*1af90*/  BSSY B1, `(.L_x_4338) ;  /* 0x0000020000017945 */ /* 0x000fe20003800000 */
[----:B------:R-:W-:Y:S02]  /*1afa0*/  SHF.R.S32.HI R0, RZ, 0x1f, R215 ;  /* 0x0000001fff007819 */ /* 0x000fe400000114d7 */
[----:B------:R-:W-:Y:S02]  /*1afb0*/  SHF.R.S32.HI R13, RZ, 0x1f, R208 ;  /* 0x0000001fff0d7819 */ /* 0x000fe400000114d0 */
[----:B------:R-:W-:Y:S02]  /*1afc0*/  SEL R11, R215, RZ, !P0 ;  /* 0x000000ffd70b7207 */ /* 0x000fe40004000000 */
[----:B------:R-:W-:Y:S02]  /*1afd0*/  SEL R8, R0, RZ, !P0 ;  /* 0x000000ff00087207 */ /* 0x000fe40004000000 */
[----:B-----5:R-:W-:-:S03]  /*1afe0*/  SHF.R.S32.HI R6, RZ, 0x1f, R9 ;  /* 0x0000001fff067819 */ /* 0x020fc60000011409 */
[----:B------:R-:W-:Y:S01]  /*1aff0*/  USHF.R.S32.HI UR5, URZ, 0x1f, UR4 ;  /* 0x0000001f3f057899 */ /* 0x000fe20008011404 */
[----:B------:R-:W-:Y:S11]  /*1b000*/  @P2 BRA `(.L_x_4339) ;  /* 0x0000000000602947 */ /* 0x000ff60003800000 */
[----:B--2---:R-:W0:Y:S02]  /*1b010*/  S2R R2, SR_TID.X ;  /* 0x0000000000027919 */ /* 0x004e240000002100 */
[----:B0-----:R-:W-:-:S04]  /*1b020*/  IMAD R0, R216, 0x80, R2 ;  /* 0x00000080d8007824 */ /* 0x001fc800078e0202 */
[----:B------:R-:W-:-:S05]  /*1b030*/  VIADD R0, R0, 0xffffff80 ;  /* 0xffffff8000007836 */ /* 0x000fca0000000000 */
[----:B------:R-:W-:-:S13]  /*1b040*/  ISETP.GE.AND P0, PT, R0, R7, PT ;  /* 0x000000070000720c */ /* 0x000fda0003f06270 */
[----:B------:R-:W-:Y:S05]  /*1b050*/  @P0 BRA `(.L_x_4339) ;  /* 0x00000000004c0947 */ /* 0x000fea0003800000 */
[----:B------:R-:W-:Y:S01]  /*1b060*/  R2UR UR8, R217 ;  /* 0x00000000d90872ca */ /* 0x000fe200000e0000 */
[----:B------:R-:W-:Y:S01]  /*1b070*/  ULDC.64 UR6, c[0x0][0xb70] ;  /* 0x0002dc0000067ab9 */ /* 0x000fe20000000a00 */
[C---:B------:R-:W-:Y:S01]  /*1b080*/  IADD3 R2, P0, R0.reuse, R9, RZ ;  /* 0x0000000900027210 */ /* 0x040fe20007f1e0ff */
[----:B------:R-:W-:Y:S02]  /*1b090*/  UIMAD UR4, UR5, UR6, URZ ;  /* 0x00000006050472a4 */ /* 0x000fe4000f8e023f */
[----:B------:R-:W-:Y:S01]  /*1b0a0*/  IMAD.U32 R5, RZ, RZ, UR6 ;  /* 0x00000006ff057e24 */ /* 0x000fe2000f8e00ff */
[----:B------:R-:W-:-:S07]  /*1b0b0*/  LEA.HI.X.SX32 R3, R0, R6, 0x1, P0 ;  /* 0x0000000600037211 */ /* 0x000fce00000f0eff */
[----:B------:R-:W-:Y:S02]  /*1b0c0*/  UIMAD UR4, UR8, UR7, UR4 ;  /* 0x00000007080472a4 */ /* 0x000fe4000f8e0204 */
[----:B------:R-:W-:Y:S01]  /*1b0d0*/  IMAD.WIDE.U32 R2, R5, UR8, R2 ;  /* 0x0000000805027c25 */ /* 0x000fe2000f8e0002 */
[----:B------:R-:W-:-:S03]  /*1b0e0*/  ULDC.64 UR6, c[0x0][0xb78] ;  /* 0x0002de0000067ab9 */ /* 0x000fc60000000a00 */
[----:B------:R-:W-:Y:S02]  /*1b0f0*/  IMAD R0, R8, UR6, RZ ;  /* 0x0000000608007c24 */ /* 0x000fe4000f8e02ff */
[----:B------:R-:W-:Y:S02]  /*1b100*/  VIADD R3, R3, UR4 ;  /* 0x0000000403037c36 */ /* 0x000fe40008000000 */
        /* <DEDUP_REMOVED lines=8> */
.L_x_4339:
[----:B------:R-:W-:Y:S05]  /*1b190*/  BSYNC B1 ;  /* 0x0000000000017941 */ /* 0x000fea0003800000 */
.L_x_4338:
[----:B------:R-:W-:Y:S01]  /*1b1a0*/  R2UR UR8, R217 ;  /* 0x00000000d90872ca */ /* 0x000fe200000e0000 */
[----:B------:R-:W-:Y:S01]  /*1b1b0*/  ULDC.64 UR6, c[0x0][0xaa0] ;  /* 0x0002a80000067ab9 */ /* 0x000fe20000000a00 */
[----:B--2---:R-:W-:Y:S01]  /*1b1c0*/  IMAD.MOV.U32 R2, RZ, RZ, R208 ;  /* 0x000000ffff027224 */ /* 0x004fe200078e00d0 */
        /* <DEDUP_REMOVED lines=8> */
[----:B------:R-:W-:Y:S02]  /*1b250*/  VIADD R0, R210, 0x20 ;  /* 0x00000020d2007836 */ /* 0x000fe40000000000 */
[----:B------:R-:W-:Y:S01]  /*1b260*/  IMAD.IADD R3, R3, 0x1, R9 ;  /* 0x0000000103037824 */ /* 0x000fe200078e0209 */
[----:B------:R-:W-:Y:S01]  /*1b270*/  UIMAD UR4, UR8, UR7, UR4 ;  /* 0x00000007080472a4 */ /* 0x000fe2000f8e0204 */
[----:B------:R-:W-:Y:S01]  /*1b280*/  IMAD.U32 R5, RZ, RZ, UR6 ;  /* 0x00000006ff057e24 */ /* 0x000fe2000f8e00ff */
[-C--:B------:R-:W-:Y:S01]  /*1b290*/  ISETP.GE.AND P2, PT, R0, R7.reuse, PT ;  /* 0x000000070000720c */ /* 0x080fe20003f46270 */
[C---:B------:R-:W-:Y:S01]  /*1b2a0*/  VIADD R0, R210.reuse, 0x60 ;  /* 0x00000060d2007836 */ /* 0x040fe20000000000 */
[----:B------:R-:W-:Y:S01]  /*1b2b0*/  ISETP.GE.AND P3, PT, R210, R7, PT ;  /* 0x00000007d200720c */ /* 0x000fe20003f66270 */
[----:B------:R-:W-:-:S03]  /*1b2c0*/  IMAD.WIDE.U32 R2, R5, UR8, R2 ;  /* 0x0000000805027c25 */ /* 0x000fc6000f8e0002 */
[-C--:B------:R-:W-:Y:S01]  /*1b2d0*/  ISETP.GE.AND P0, PT, R0, R7.reuse, PT ;  /* 0x000000070000720c */ /* 0x080fe20003f06270 */
[----:B------:R-:W-:Y:S02]  /*1b2e0*/  VIADD R4, R210, 0x40 ;  /* 0x00000040d2047836 */ /* 0x000fe40000000000 */
[----:B------:R-:W-:Y:S01]  /*1b2f0*/  VIADD R3, R3, UR4 ;  /* 0x0000000403037c36 */ /* 0x000fe20008000000 */
[----:B------:R-:W-:Y:S01]  /*1b300*/  ULDC.64 UR4, c[0x0][0xae8] ;  /* 0x0002ba0000047ab9 */ /* 0x000fe20000000a00 */
[--C-:B------:R-:W-:Y:S01]  /*1b310*/  IMAD.MOV.U32 R6, RZ, RZ, R210.reuse ;  /* 0x000000ffff067224 */ /* 0x100fe200078e00d2 */
[----:B------:R-:W-:Y:S01]  /*1b320*/  ISETP.GE.AND P1, PT, R4, R7, PT ;  /* 0x000000070400720c */ /* 0x000fe20003f26270 */
[----:B------:R-:W-:Y:S01]  /*1b330*/  IMAD R0, R8, UR4, RZ ;  /* 0x0000000408007c24 */ /* 0x000fe2000f8e02ff */
[----:B------:R-:W-:Y:S01]  /*1b340*/  SHF.R.S32.HI R7, RZ, 0x1f, R210 ;  /* 0x0000001fff077819 */ /* 0x000fe200000114d2 */
[----:B------:R-:W-:-:S04]  /*1b350*/  IMAD.WIDE.U32 R4, R11, UR4, R2 ;  /* 0x000000040b047c25 */ /* 0x000fc8000f8e0002 */
[----:B------:R-:W-:Y:S02]  /*1b360*/  IMAD R9, R11, UR5, R0 ;  /* 0x000000050b097c24 */ /* 0x000fe4000f8e0200 */
        /* <DEDUP_REMOVED lines=22> */
.L_x_4341:
[----:B------:R-:W-:Y:S05]  /*1b4d0*/  BSYNC B1 ;  /* 0x0000000000017941 */ /* 0x000fea0003800000 */
.L_x_4340:
[----:B------:R-:W-:Y:S04]  /*1b4e0*/  BSSY B1, `(.L_x_4342) ;  /* 0x0000017000017945 */ /* 0x000fe80003800000 */
[----:B------:R-:W-:Y:S05]  /*1b4f0*/  @P2 BRA `(.L_x_4343) ;  /* 0x0000000000542947 */ /* 0x000fea0003800000 */
[----:B0-----:R-:W-:Y:S01]  /*1b500*/  IADD3 R9, P2, R6, 0x20, RZ ;  /* 0x0000002006097810 */ /* 0x001fe20007f5e0ff */
        /* <DEDUP_REMOVED lines=20> */
.L_x_4343:
[----:B------:R-:W-:Y:S05]  /*1b650*/  BSYNC B1 ;  /* 0x0000000000017941 */ /* 0x000fea0003800000 */
.L_x_4342:
[----:B------:R-:W-:Y:S04]  /*1b660*/  BSSY B1, `(.L_x_4344) ;  /* 0x0000017000017945 */ /* 0x000fe80003800000 */
[----:B------:R-:W-:Y:S05]  /*1b670*/  @P1 BRA `(.L_x_4345) ;  /* 0x0000000000541947 */ /* 0x000fea0003800000 */
[----:B01----:R-:W-:Y:S01]  /*1b680*/  IADD3 R9, P1, R6, 0x40, RZ ;  /* 0x0000004006097810 */ /* 0x003fe20007f3e0ff */
        /* <DEDUP_REMOVED lines=20> */
.L_x_4345:
[----:B------:R-:W-:Y:S05]  /*1b7d0*/  BSYNC B1 ;  /* 0x0000000000017941 */ /* 0x000fea0003800000 */
.L_x_4344:
        /* <DEDUP_REMOVED lines=22> */
.L_x_4336:
[----:B------:R-:W-:Y:S05]  /*1b940*/  BSYNC B0 ;  /* 0x0000000000007941 */ /* 0x000fea0003800000 */
.L_x_4327:
[----:B------:R-:W-:Y:S02]  /*1b950*/  ULDC UR4, c[0x0][0xc14] ;  /* 0x0003050000047ab9 */ /* 0x000fe40000000800 */
[----:B------:R-:W-:-:S13]  /*1b960*/  ISETP.GE.AND P0, PT, R195, UR4, PT ;  /* 0x00000004c3007c0c */ /* 0x000fda000bf06270 */
[----:B------:R-:W-:Y:S05]  /*1b970*/  @!P0 BRA `(.L_x_4346) ;  /* 0xfffffe5800548947 */ /* 0x000fea000383ffff */
[----:B------:R-:W-:Y:S05]  /*1b980*/  EXIT ;  /* 0x000000000000794d */ /* 0x000fea0003800000 */
.L_x_4162:
        /* <DEDUP_REMOVED lines=21> */
[----:B------:R-:W-:Y:S02]  /*1bae0*/  ISETP.GE.U32.AND P0, PT, R7, 0x2, PT ;  /* 0x000000020700780c */ /* 0x000fe40003f06070 */
        /* <DEDUP_REMOVED lines=16> */
[----:B------:R-:W-:-:S03]  /*1bbf0*/  ISETP.GE.U32.AND P0, PT, R7, 0x8, PT ;  /* 0x000000080700780c */ /* 0x000fc60003f06070 */
[----:B------:R-:W-:Y:S02]  /*1bc00*/  IMAD.IADD R3, R0, 0x1, R3 ;  /* 0x0000000100037824 */ /* 0x000fe400078e0203 */
[----:B------:R-:W-:-:S03]  /*1bc10*/  IMAD.MOV.U32 R0, RZ, RZ, RZ ;  /* 0x000000ffff007224 */ /* 0x000fc600078e00ff */
[----:B------:R-:W0:Y:S05]  /*1bc20*/  SHFL.UP PT, R2, R3, 0x8, RZ ;  /* 0x0500000003027989 */ /* 0x000e2a00000e00ff */
        /* <DEDUP_REMOVED lines=14> */
[----:B------:R-:W-:Y:S01]  /*1bd10*/  IMAD.MOV.U32 R5, RZ, RZ, R2 ;  /* 0x000000ffff057224 */ /* 0x000fe200078e0002 */
[----:B------:R-:W-:Y:S01]  /*1bd20*/  ULDC UR5, c[0x0][0xc14] ;  /* 0x0003050000057ab9 */ /* 0x000fe20000000800 */
[----:B------:R-:W-:Y:S01]  /*1bd30*/  IMAD.MOV.U32 R8, RZ, RZ, RZ ;  /* 0x000000ffff087224 */ /* 0x000fe200078e00ff */
[----:B------:R-:W-:Y:S01]  /*1bd40*/  ULDC UR7, c[0x0][0xc14] ;  /* 0x0003050000077ab9 */ /* 0x000fe20000000800 */
[----:B------:R-:W-:-:S05]  /*1bd50*/  ULDC UR4, c[0x0][0xc10] ;  /* 0x0003040000047ab9 */ /* 0x000fca0000000800 */
.L_x_4351:
[----:B------:R-:W-:Y:S02]  /*1bd60*/  IMAD.U32 R2, RZ, RZ, UR7 ;  /* 0x00000007ff027e24 */ /* 0x000fe4000f8e00ff */
[----:B------:R-:W-:-:S03]  /*1bd70*/  VIADD R8, R8, 0x1f ;  /* 0x0000001f08087836 */ /* 0x000fc60000000000 */
[----:B------:R0:W-:Y:S02]  /*1bd80*/  STL [R1+0x2dc], R2 ;  /* 0x0002dc0201007387 */ /* 0x0001e40000100800 */
[----:B------:R-:W-:-:S13]  /*1bd90*/  ISETP.GE.AND P0, PT, R8, UR5, PT ;  /* 0x0000000508007c0c */ /* 0x000fda000bf06270 */
[----:B0-----:R-:W-:Y:S05]  /*1bda0*/  @P0 BRA `(.L_x_4348) ;  /* 0x0000000400d40947 */ /* 0x001fea0003800000 */
        /* <DEDUP_REMOVED lines=11> */
.L_x_4350:
[----:B------:R-:W-:Y:S05]  /*1be60*/  BSYNC B0 ;  /* 0x0000000000007941 */ /* 0x000fea0003800000 */
.L_x_4349:
        /* <DEDUP_REMOVED lines=25> */
.L_x_4347:
[----:B------:R-:W-:-:S04]  /*1c000*/  IMAD.IADD R7, R5, 0x1, -R2 ;  /* 0x0000000105077824 */ /* 0x000fc800078e0a02 */
[----:B------:R-:W-:-:S05]  /*1c010*/  IMAD R2, R4, UR4, R7 ;  /* 0x0000000404027c24 */ /* 0x000fca000f8e0207 */
[----:B------:R-:W-:Y:S02]  /*1c020*/  ISETP.GT.AND P0, PT, R2, UR6, PT ;  /* 0x0000000602007c0c */ /* 0x000fe4000bf04270 */
[----:B------:R-:W0:Y:S11]  /*1c030*/  LDC.64 R2, c[0x0][0xc68] ;  /* 0x00031a00ff027b82 */ /* 0x000e360000000a00 */
[----:B------:R-:W-:-:S04]  /*1c040*/  VOTE.ANY R10, PT, !P0 ;  /* 0x00000000000a7806 */ /* 0x000fc800040e0100 */
[----:B------:R-:W1:Y:S02]  /*1c050*/  POPC R5, R10 ;  /* 0x0000000a00057309 */ /* 0x000e640000000000 */
[----:B-1----:R-:W-:-:S04]  /*1c060*/  IMAD.IADD R8, R5, 0x1, R8 ;  /* 0x0000000105087824 */ /* 0x002fc800078e0208 */
[----:B0-----:R-:W-:Y:S01]  /*1c070*/  IMAD.WIDE R2, R8, 0x4, R2 ;  /* 0x0000000408027825 */ /* 0x001fe200078e0202 */
[----:B------:R-:W0:Y:S04]  /*1c080*/  SHFL.IDX PT, R6, R6, R5, 0x1f ;  /* 0x00001f0506067589 */ /* 0x000e2800000e0000 */
[----:B------:R-:W0:Y:S04]  /*1c090*/  LDG.E R9, desc[UR60][R2.64] ;  /* 0x0000003c02097981 */ /* 0x000e28000c1e1900 */
[----:B------:R0:W-:Y:S01]  /*1c0a0*/  STL [R1+0x2dc], R8 ;  /* 0x0002dc0801007387 */ /* 0x0001e20000100800 */
[----:B------:R-:W-:Y:S01]  /*1c0b0*/  ISETP.NE.AND P0, PT, R10, RZ, PT ;  /* 0x000000ff0a00720c */ /* 0x000fe20003f05270 */
[----:B0-----:R-:W-:-:S05]  /*1c0c0*/  IMAD R8, R6, R9, RZ ;  /* 0x0000000906087224 */ /* 0x001fca00078e02ff */
        /* <DEDUP_REMOVED lines=8> */
.L_x_4352:
[----:B-1----:R-:W-:Y:S02]  /*1c150*/  IMAD.MOV R2, RZ, RZ, -R3 ;  /* 0x000000ffff027224 */ /* 0x002fe400078e0a03 */
[----:B---3--:R-:W-:Y:S02]  /*1c160*/  IMAD R0, R0, UR4, R7 ;  /* 0x0000000400007c24 */ /* 0x008fe4000f8e0207 */
[----:B--2---:R-:W-:Y:S02]  /*1c170*/  IMAD R5, R2, R11, RZ ;  /* 0x0000000b02057224 */ /* 0x004fe400078e02ff */
[----:B------:R-:W-:Y:S01]  /*1c180*/  IMAD.MOV.U32 R2, RZ, RZ, RZ ;  /* 0x000000ffff027224 */ /* 0x000fe200078e00ff */
[----:B------:R1:W-:Y:S03]  /*1c190*/  STL [R1+0x2d0], R0 ;  /* 0x0002d00001007387 */ /* 0x0003e60000100800 */
[----:B------:R-:W-:Y:S01]  /*1c1a0*/  IMAD.HI.U32 R2, R3, R5, R2 ;  /* 0x0000000503027227 */ /* 0x000fe200078e0002 */
[----:B------:R-:W-:-:S04]  /*1c1b0*/  IADD3 R5, -R0, UR6, RZ ;  /* 0x0000000600057c10 */ /* 0x000fc8000fffe1ff */
[----:B------:R-:W-:Y:S02]  /*1c1c0*/  IABS R3, R5 ;  /* 0x0000000500037213 */ /* 0x000fe40000000000 */
[----:B-1----:R-:W-:-:S03]  /*1c1d0*/  IABS R0, R8 ;  /* 0x0000000800007213 */ /* 0x002fc60000000000 */
[----:B------:R-:W-:-:S04]  /*1c1e0*/  IMAD.HI.U32 R2, R2, R3, RZ ;  /* 0x0000000302027227 */ /* 0x000fc800078e00ff */
[----:B------:R-:W-:-:S04]  /*1c1f0*/  IMAD.MOV R0, RZ, RZ, -R0 ;  /* 0x000000ffff007224 */ /* 0x000fc800078e0a00 */
        /* <DEDUP_REMOVED lines=14> */
[----:B------:R-:W-:Y:S02]  /*1c2e0*/  IMAD R5, R8, R2, R5 ;  /* 0x0000000208057224 */ /* 0x000fe400078e0205 */
[----:B------:R-:W-:Y:S01]  /*1c2f0*/  IMAD.MOV.U32 R2, RZ, RZ, RZ ;  /* 0x000000ffff027224 */ /* 0x000fe200078e00ff */
[----:B------:R-:W-:-:S04]  /*1c300*/  VIADDMNMX R9, R4, UR4, R9, PT ;  /* 0x0000000404097c46 */ /* 0x000fc8000b800109 */
[-C--:B------:R-:W-:Y:S02]  /*1c310*/  IABS R4, R9.reuse ;  /* 0x0000000900047213 */ /* 0x080fe40000000000 */
[----:B------:R-:W-:Y:S02]  /*1c320*/  IABS R8, R9 ;  /* 0x0000000900087213 */ /* 0x000fe40000000000 */
[----:B------:R-:W1:Y:S08]  /*1c330*/  I2F.RP R7, R4 ;  /* 0x0000000400077306 */ /* 0x000e700000209400 */
[----:B-1----:R-:W1:Y:S02]  /*1c340*/  MUFU.RCP R7, R7 ;  /* 0x0000000700077308 */ /* 0x002e640000001000 */
[----:B-1----:R-:W-:Y:S01]  /*1c350*/  VIADD R3, R7, 0xffffffe ;  /* 0x0ffffffe07037836 */ /* 0x002fe20000000000 */
[----:B------:R-:W-:-:S05]  /*1c360*/  IABS R7, R5 ;  /* 0x0000000500077213 */ /* 0x000fca0000000000 */
[----:B------:R-:W1:Y:S02]  /*1c370*/  F2I.FTZ.U32.TRUNC.NTZ R3, R3 ;  /* 0x0000000300037305 */ /* 0x000e64000021f000 */
[----:B-1----:R-:W-:-:S04]  /*1c380*/  IMAD.MOV R11, RZ, RZ, -R3 ;  /* 0x000000ffff0b7224 */ /* 0x002fc800078e0a03 */
[----:B------:R-:W-:-:S04]  /*1c390*/  IMAD R11, R11, R4, RZ ;  /* 0x000000040b0b7224 */ /* 0x000fc800078e02ff */
[----:B------:R-:W-:-:S04]  /*1c3a0*/  IMAD.HI.U32 R2, R3, R11, R2 ;  /* 0x0000000b03027227 */ /* 0x000fc800078e0002 */
[----:B------:R-:W-:Y:S02]  /*1c3b0*/  IMAD.MOV R3, RZ, RZ, -R8 ;  /* 0x000000ffff037224 */ /* 0x000fe400078e0a08 */
[----:B------:R-:W-:-:S04]  /*1c3c0*/  IMAD.HI.U32 R2, R2, R7, RZ ;  /* 0x0000000702027227 */ /* 0x000fc800078e00ff */
        /* <DEDUP_REMOVED lines=16> */
[----:B------:R1:W-:Y:S04]  /*1c4d0*/  STL [R1+0x2d8], R4 ;  /* 0x0002d80401007387 */ /* 0x0003e80000100800 */
[----:B------:R1:W-:Y:S01]  /*1c4e0*/  STL [R1+0x2d4], R0 ;  /* 0x0002d40001007387 */ /* 0x0003e20000100800 */
[----:B------:R-:W-:Y:S05]  /*1c4f0*/  BRA `(.L_x_4353) ;  /* 0x0000000000107947 */ /* 0x000fea0003800000 */
.L_x_4348:
[----:B------:R-:W-:Y:S01]  /*1c500*/  IMAD.U32 R0, RZ, RZ, UR6 ;  /* 0x00000006ff007e24 */ /* 0x000fe2000f8e00ff */
[----:B------:R0:W-:Y:S04]  /*1c510*/  STL [R1+0x2d4], RZ ;  /* 0x0002d4ff01007387 */ /* 0x0001e80000100800 */
[----:B------:R0:W-:Y:S04]  /*1c520*/  STL [R1+0x2d8], RZ ;  /* 0x0002d8ff01007387 */ /* 0x0001e80000100800 */
[----:B------:R0:W-:Y:S02]  /*1c530*/  STL [R1+0x2d0], R0 ;  /* 0x0002d00001007387 */ /* 0x0001e40000100800 */
.L_x_4353:
[----:B------:R-:W2:Y:S01]  /*1c540*/  LDL.128 R8, [R1+0x2d0] ;  /* 0x0002d00001087983 */ /* 0x000ea20000100c00 */
[----:B------:R-:W-:Y:S01]  /*1c550*/  LOP3.LUT R16, R16, 0xfffffeff, RZ, 0xc0, !PT ;  /* 0xfffffeff10107812 */ /* 0x000fe200078ec0ff */
[----:B------:R-:W-:Y:S01]  /*1c560*/  IMAD.MOV.U32 R19, RZ, RZ, 0x1 ;  /* 0x00000001ff137424 */ /* 0x000fe200078e00ff */
[----:B------:R-:W1:Y:S01]  /*1c570*/  S2R R2, SR_TID.X ;  /* 0x0000000000027919 */ /* 0x000e620000002100 */
[----:B------:R-:W-:Y:S01]  /*1c580*/  IMAD.MOV.U32 R17, RZ, RZ, RZ ;  /* 0x000000ffff117224 */ /* 0x000fe200078e00ff */
[----:B------:R-:W-:Y:S01]  /*1c590*/  STL [R1+0x2f4], RZ ;  /* 0x0002f4ff01007387 */ /* 0x000fe20000100800 */
[----:B-1----:R-:W-:-:S04]  /*1c5a0*/  LOP3.LUT R4, R2, 0x1f, RZ, 0xc0, !PT ;  /* 0x0000001f02047812 */ /* 0x002fc800078ec0ff */
[----:B------:R-:W-:-:S13]  /*1c5b0*/  ISETP.NE.AND P0, PT, R4, RZ, PT ;  /* 0x000000ff0400720c */ /* 0x000fda0003f05270 */
[----:B------:R-:W1:Y:S01]  /*1c5c0*/  @!P0 S2R R3, SR_CgaCtaId ;  /* 0x0000000000038919 */ /* 0x000e620000008800 */
[----:B0-----:R-:W-:Y:S02]  /*1c5d0*/  @!P0 MOV R0, 0x400 ;  /* 0x0000040000008802 */ /* 0x001fe40000000f00 */
[----:B------:R-:W-:Y:S02]  /*1c5e0*/  @P0 LOP3.LUT R16, R16, 0x100, RZ, 0xfc, !PT ;  /* 0x0000010010100812 */ /* 0x000fe400078efcff */
[----:B-1----:R-:W-:-:S05]  /*1c5f0*/  @!P0 LEA R0, R3, R0, 0x18 ;  /* 0x0000000003008211 */ /* 0x002fca00078ec0ff */
[----:B--2---:R0:W-:Y:S02]  /*1c600*/  @!P0 STS.128 [R0+0x308d0], R8 ;  /* 0x0308d00800008388 */ /* 0x0041e40000000c00 */
[----:B0-----:R-:W-:Y:S01]  /*1c610*/  IMAD.MOV.U32 R0, RZ, RZ, R11 ;  /* 0x000000ffff007224 */ /* 0x001fe200078e000b */
[----:B------:R-:W-:Y:S06]  /*1c620*/  BAR.ARV 0x5, 0x120 ;  /* 0x0144800000007b1d */ /* 0x000fec0000002000 */
[----:B------:R-:W-:-:S13]  /*1c630*/  ISETP.GE.AND P0, PT, R0, UR5, PT ;  /* 0x0000000500007c0c */ /* 0x000fda000bf06270 */
[----:B------:R-:W-:Y:S05]  /*1c640*/  @P0 BRA `(.L_x_4354) ;  /* 0x0000005800400947 */ /* 0x000fea0003800000 */
[----:B------:R-:W2:Y:S01]  /*1c650*/  LDL R5, [R1+0x2fc] ;  /* 0x0002fc0001057983 */ /* 0x000ea20000100800 */
[----:B------:R-:W-:Y:S01]  /*1c660*/  IMAD.MOV.U32 R0, RZ, RZ, 0x1 ;  /* 0x00000001ff007424 */ /* 0x000fe200078e00ff */
[----:B------:R-:W-:Y:S01]  /*1c670*/  LOP3.LUT R2, R2, 0x7f, RZ, 0xc0, !PT ;  /* 0x0000007f02027812 */ /* 0x000fe200078ec0ff */
[----:B------:R-:W-:Y:S01]  /*1c680*/  IMAD.MOV.U32 R19, RZ, RZ, 0x1 ;  /* 0x00000001ff137424 */ /* 0x000fe200078e00ff */
[----:B------:R0:W-:Y:S01]  /*1c690*/  STL [R1+0x2f4], RZ ;  /* 0x0002f4ff01007387 */ /* 0x0001e20000100800 */
[----:B------:R-:W-:Y:S01]  /*1c6a0*/  ISETP.NE.AND P1, PT, R4, RZ, PT ;  /* 0x000000ff0400720c */ /* 0x000fe20003f25270 */
[----:B------:R-:W-:Y:S01]  /*1c6b0*/  IMAD.MOV.U32 R17, RZ, RZ, RZ ;  /* 0x000000ffff117224 */ /* 0x000fe200078e00ff */
[C---:B------:R-:W-:Y:S01]  /*1c6c0*/  ISETP.NE.AND P2, PT, R2.reuse, RZ, PT ;  /* 0x000000ff0200720c */ /* 0x040fe20003f45270 */
[----:B------:R0:W-:Y:S01]  /*1c6d0*/  STL [R1+0x2e4], R0 ;  /* 0x0002e40001007387 */ /* 0x0001e20000100800 */
[----:B------:R-:W-:Y:S01]  /*1c6e0*/  ISETP.NE.OR P0, PT, R2, RZ, !P1 ;  /* 0x000000ff0200720c */ /* 0x000fe20004f05670 */
[----:B------:R-:W-:Y:S01]  /*1c6f0*/  ULDC.64 UR36, c[0x0][0x198] ;  /* 0x0000660000247ab9 */ /* 0x000fe20000000a00 */
[----:B------:R-:W-:Y:S01]  /*1c700*/  LOP3.LUT R16, R16, 0xffffffbf, RZ, 0xc0, !PT ;  /* 0xffffffbf10107812 */ /* 0x000fe200078ec0ff */
[----:B------:R0:W-:Y:S01]  /*1c710*/  STL [R1+0x2e0], RZ ;  /* 0x0002e0ff01007387 */ /* 0x0001e20000100800 */
[----:B------:R-:W-:-:S02]  /*1c720*/  ULDC UR39, c[0x0][0xc] ;  /* 0x0000030000277ab9 */ /* 0x000fc40000000800 */
[----:B------:R-:W-:-:S05]  /*1c730*/  LOP3.LUT R16, R16, 0xfffffffd, RZ, 0xc0, !PT ;  /* 0xfffffffd10107812 */ /* 0x000fca00078ec0ff */
[----:B------:R-:W-:-:S04]  /*1c740*/  @P2 LOP3.LUT R16, R16, 0x2, RZ, 0xfc, !PT ;  /* 0x0000000210102812 */ /* 0x000fc800078efcff */
[----:B------:R-:W-:Y:S02]  /*1c750*/  @P0 LOP3.LUT R16, R16, 0x40, RZ, 0xfc, !PT ;  /* 0x0000004010100812 */ /* 0x000fe400078efcff */
[----:B--2---:R-:W-:-:S13]  /*1c760*/  R2UR UR4, R5 ;  /* 0x00000000050472ca */ /* 0x004fda00000e0000 */
[----:B0-----:R-:W-:-:S12]  /*1c770*/  ULOP3.LUT UR38, UR4, 0x2, URZ, 0xfc, !UPT ;  /* 0x0000000204267892 */ /* 0x001fd8000f8efc3f */
.L_x_4460:
[----:B------:R-:W2:Y:S01]  /*1c780*/  LDL R11, [R1+0x2dc] ;  /* 0x0002dc00010b7983 */ /* 0x000ea20000100800 */
[----:B------:R-:W-:Y:S05]  /*1c790*/  YIELD ;  /* 0x0000000000007946 */ /* 0x000fea0003800000 */
[----:B------:R-:W-:Y:S01]  /*1c7a0*/  ULDC.64 UR4, c[0x0][0xa28] ;  /* 0x00028a0000047ab9 */ /* 0x000fe20000000a00 */
[----:B------:R-:W-:Y:S01]  /*1c7b0*/  IMAD.MOV.U32 R8, RZ, RZ, RZ ;  /* 0x000000ffff087224 */ /* 0x000fe200078e00ff */
[----:B------:R-:W-:Y:S01]  /*1c7c0*/  ISETP.NE.U32.AND P0, PT, RZ, UR4, PT ;  /* 0x00000004ff007c0c */ /* 0x000fe2000bf05070 */
[----:B------:R-:W-:Y:S01]  /*1c7d0*/  IMAD.MOV.U32 R0, RZ, RZ, RZ ;  /* 0x000000ffff007224 */ /* 0x000fe200078e00ff */
[----:B------:R-:W-:Y:S01]  /*1c7e0*/  ULDC.64 UR8, c[0x0][0xa08] ;  /* 0x0002820000087ab9 */ /* 0x000fe20000000a00 */
[----:B------:R-:W-:Y:S01]  /*1c7f0*/  ULDC.64 UR10, c[0x0][0xa10] ;  /* 0x00028400000a7ab9 */ /* 0x000fe20000000a00 */
[----:B------:R-:W-:Y:S01]  /*1c800*/  ISETP.NE.AND.EX P0, PT, RZ, UR5, PT, P0 ;  /* 0x00000005ff007c0c */ /* 0x000fe2000bf05300 */
[----:B------:R-:W-:-:S12]  /*1c810*/  ULDC.64 UR4, c[0x0][0xa00] ;  /* 0x0002800000047ab9 */ /* 0x000fd80000000a00 */
[----:B------:R-:W2:Y:S01]  /*1c820*/  @P0 LDC.64 R2, c[0x0][0xa28] ;  /* 0x00028a00ff020b82 */ /* 0x000ea20000000a00 */
[----:B------:R-:W-:-:S04]  /*1c830*/  ISETP.NE.U32.AND P2, PT, RZ, UR4, PT ;  /* 0x00000004ff007c0c */ /* 0x000fc8000bf45070 */
[----:B------:R-:W-:Y:S01]  /*1c840*/  ISETP.NE.AND.EX P2, PT, RZ, UR5, PT, P2 ;  /* 0x00000005ff007c0c */ /* 0x000fe2000bf45320 */
[----:B------:R-:W-:Y:S01]  /*1c850*/  ULDC.64 UR4, c[0x0][0xa18] ;  /* 0x0002860000047ab9 */ /* 0x000fe20000000a00 */
[----:B--2---:R-:W-:-:S05]  /*1c860*/  @P0 IMAD.WIDE R2, R11, 0x4, R2 ;  /* 0x000000040b020825 */ /* 0x004fca00078e0202 */
[----:B------:R0:W5:Y:S02]  /*1c870*/  @P0 LDG.E R8, desc[UR60][R2.64] ;  /* 0x0000003c02080981 */ /* 0x000164000c1e1900 */
[----:B0-----:R-:W0:Y:S02]  /*1c880*/  LDC.64 R2, c[0x0][0xa00] ;  /* 0x00028000ff027b82 */ /* 0x001e240000000a00 */
[----:B0-----:R-:W-:-:S05]  /*1c890*/  IMAD.WIDE R2, R11, 0x4, R2 ;  /* 0x000000040b027825 */ /* 0x001fca00078e0202 */
[----:B------:R-:W2:Y:S01]  /*1c8a0*/  @P2 LDG.E R0, desc[UR60][R2.64] ;  /* 0x0000003c02002981 */ /* 0x000ea2000c1e1900 */
[----:B------:R-:W-:Y:S01]  /*1c8b0*/  ISETP.NE.U32.AND P0, PT, RZ, UR4, PT ;  /* 0x00000004ff007c0c */ /* 0x000fe2000bf05070 */
[----:B------:R-:W-:-:S03]  /*1c8c0*/  ULDC UR4, c[0x0][0x288] ;  /* 0x0000a20000047ab9 */ /* 0x000fc60000000800 */
[----:B------:R-:W-:-:S13]  /*1c8d0*/  ISETP.NE.AND.EX P0, PT, RZ, UR5, PT, P0 ;  /* 0x00000005ff007c0c */ /* 0x000fda000bf05300 */
[----:B------:R-:W0:Y:S01]  /*1c8e0*/  @P0 LDC.64 R4, c[0x0][0xa18] ;  /* 0x00028600ff040b82 */ /* 0x000e220000000a00 */
[----:B------:R-:W-:Y:S01]  /*1c8f0*/  ISETP.NE.U32.AND P1, PT, RZ, UR8, PT ;  /* 0x00000008ff007c0c */ /* 0x000fe2000bf25070 */
[----:B------:R-:W-:-:S03]  /*1c900*/  ULDC UR6, c[0x0][0x338] ;  /* 0x0000ce0000067ab9 */ /* 0x000fc60000000800 */
[----:B------:R-:W-:Y:S02]  /*1c910*/  ISETP.NE.AND.EX P3, PT, RZ, UR9, PT, P1 ;  /* 0x00000009ff007c0c */ /* 0x000fe4000bf65310 */
[----:B------:R-:W-:Y:S01]  /*1c920*/  ISETP.NE.U32.AND P1, PT, RZ, UR10, PT ;  /* 0x0000000aff007c0c */ /* 0x000fe2000bf25070 */
[----:B------:R-:W-:-:S03]  /*1c930*/  IMAD.U32 R10, RZ, RZ, UR6 ;  /* 0x00000006ff0a7e24 */ /* 0x000fc6000f8e00ff */
[----:B------:R-:W-:Y:S01]  /*1c940*/  ISETP.NE.AND.EX P1, PT, RZ, UR11, PT, P1 ;  /* 0x0000000bff007c0c */ /* 0x000fe2000bf25310 */
[----:B0-----:R-:W-:Y:S01]  /*1c950*/  @P0 IMAD.WIDE R4, R11, 0x4, R4 ;  /* 0x000000040b040825 */ /* 0x001fe200078e0204 */
[----:B--2---:R0:W-:Y:S03]  /*1c960*/  STL [R1+0x2f8], R0 ;  /* 0x0002f80001007387 */ /* 0x0041e60000100800 */
[----:B0-----:R-:W-:Y:S01]  /*1c970*/  IMAD.U32 R0, RZ, RZ, UR4 ;  /* 0x00000004ff007e24 */ /* 0x001fe2000f8e00ff */
        /* <DEDUP_REMOVED lines=8> */
[----:B0-----:R-:W-:Y:S01]  /*1ca00*/  IMAD.U32 R5, RZ, RZ, UR4 ;  /* 0x00000004ff057e24 */ /* 0x001fe2000f8e00ff */
[----:B------:R-:W-:Y:S06]  /*1ca10*/  @P0 BRA `(.L_x_4355) ;  /* 0x0000000000100947 */ /* 0x000fec0003800000 */
[----:B------:R-:W-:Y:S05]  /*1ca20*/  @!P2 BRA `(.L_x_4355) ;  /* 0x00000000000ca947 */ /* 0x000fea0003800000 */
[----:B-----5:R-:W2:Y:S04]  /*1ca30*/  LDG.E R0, desc[UR60][R2.64] ;  /* 0x0000003c02007981 */ /* 0x020ea8000c1e1900 */
[----:B------:R-:W2:Y:S02]  /*1ca40*/  LDG.E R7, desc[UR60][R2.64+0x4] ;  /* 0x0000043c02077981 */ /* 0x000ea4000c1e1900 */
[----:B--2---:R-:W-:-:S07]  /*1ca50*/  IMAD.IADD R0, R7, 0x1, -R0 ;  /* 0x0000000107007824 */ /* 0x004fce00078e0a00 */
.L_x_4355:
[----:B------:R-:W0:Y:S01]  /*1ca60*/  LDC.64 R6, c[0x0][0xa08] ;  /* 0x00028200ff067b82 */ /* 0x000e220000000a00 */
[----:B------:R-:W-:Y:S01]  /*1ca70*/  IMAD.MOV.U32 R18, RZ, RZ, RZ ;  /* 0x000000ffff127224 */ /* 0x000fe200078e00ff */
[----:B------:R-:W-:-:S06]  /*1ca80*/  ULDC.64 UR4, c[0x0][0xa20] ;  /* 0x0002880000047ab9 */ /* 0x000fcc0000000a00 */
[----:B------:R-:W1:Y:S01]  /*1ca90*/  LDC.64 R2, c[0x0][0xa10] ;  /* 0x00028400ff027b82 */ /* 0x000e620000000a00 */
[----:B------:R-:W-:Y:S02]  /*1caa0*/  IMAD.MOV.U32 R4, RZ, RZ, RZ ;  /* 0x000000ffff047224 */ /* 0x000fe400078e00ff */
[----:B0-----:R-:W-:-:S05]  /*1cab0*/  IMAD.WIDE R6, R11, 0x4, R6 ;  /* 0x000000040b067825 */ /* 0x001fca00078e0206 */
[----:B------:R-:W2:Y:S01]  /*1cac0*/  @P3 LDG.E R18, desc[UR60][R6.64] ;  /* 0x0000003c06123981 */ /* 0x000ea2000c1e1900 */
[----:B-1----:R-:W-:-:S05]  /*1cad0*/  IMAD.WIDE R2, R11, 0x4, R2 ;  /* 0x000000040b027825 */ /* 0x002fca00078e0202 */
[----:B------:R0:W5:Y:S01]  /*1cae0*/  @P1 LDG.E R4, desc[UR60][R2.64] ;  /* 0x0000003c02041981 */ /* 0x000162000c1e1900 */
[----:B------:R-:W-:-:S04]  /*1caf0*/  ISETP.NE.U32.AND P0, PT, RZ, UR4, PT ;  /* 0x00000004ff007c0c */ /* 0x000fc8000bf05070 */
[----:B------:R-:W-:Y:S01]  /*1cb00*/  ISETP.NE.AND.EX P0, PT, RZ, UR5, PT, P0 ;  /* 0x00000005ff007c0c */ /* 0x000fe2000bf05300 */
[----:B--2--5:R-:W-:-:S12]  /*1cb10*/  IMAD.IADD R18, R18, 0x1, R8 ;  /* 0x0000000112127824 */ /* 0x024fd800078e0208 */
[----:B0-----:R-:W-:Y:S05]  /*1cb20*/  @!P0 BRA `(.L_x_4356) ;  /* 0x0000000000108947 */ /* 0x001fea0003800000 */
[----:B------:R-:W0:Y:S02]  /*1cb30*/  LDC.64 R6, c[0x0][0xa20] ;  /* 0x00028800ff067b82 */ /* 0x000e240000000a00 */
[----:B0-----:R-:W-:-:S05]  /*1cb40*/  IMAD.WIDE R6, R11, 0x4, R6 ;  /* 0x000000040b067825 */ /* 0x001fca00078e0206 */
[----:B------:R0:W5:Y:S01]  /*1cb50*/  LDG.E R5, desc[UR60][R6.64] ;  /* 0x0000003c06057981 */ /* 0x000162000c1e1900 */
[----:B------:R-:W-:Y:S05]  /*1cb60*/  BRA `(.L_x_4357) ;  /* 0x0000000000107947 */ /* 0x000fea0003800000 */
.L_x_4356:
[----:B------:R-:W-:Y:S05]  /*1cb70*/  @!P3 BRA `(.L_x_4357) ;  /* 0x00000000000cb947 */ /* 0x000fea0003800000 */
[----:B------:R-:W2:Y:S04]  /*1cb80*/  LDG.E R5, desc[UR60][R6.64] ;  /* 0x0000003c06057981 */ /* 0x000ea8000c1e1900 */
[----:B------:R-:W2:Y:S02]  /*1cb90*/  LDG.E R6, desc[UR60][R6.64+0x4] ;  /* 0x0000043c06067981 */ /* 0x000ea4000c1e1900 */
[----:B--2---:R-:W-:-:S07]  /*1cba0*/  IMAD.IADD R5, R6, 0x1, -R5 ;  /* 0x0000000106057824 */ /* 0x004fce00078e0a05 */
.L_x_4357:
[----:B0-----:R-:W2:Y:S04]  /*1cbb0*/  @P1 LDG.E R6, desc[UR60][R2.64] ;  /* 0x0000003c02061981 */ /* 0x001ea8000c1e1900 */
[----:B------:R-:W3:Y:S04]  /*1cbc0*/  LDL R12, [R1+0x2d4] ;  /* 0x0002d400010c7983 */ /* 0x000ee80000100800 */
[----:B------:R-:W2:Y:S01]  /*1cbd0*/  @P1 LDG.E R2, desc[UR60][R2.64+0x4] ;  /* 0x0000043c02021981 */ /* 0x000ea2000c1e1900 */
[----:B-----5:R-:W-:Y:S02]  /*1cbe0*/  IMAD.IADD R8, R5, 0x1, -R8 ;  /* 0x0000000105087824 */ /* 0x020fe400078e0a08 */
[----:B--2---:R-:W-:-:S04]  /*1cbf0*/  @P1 IMAD.IADD R10, R2, 0x1, -R6 ;  /* 0x00000001020a1824 */ /* 0x004fc800078e0a06 */
[----:B------:R-:W-:-:S04]  /*1cc00*/  IMAD.IADD R5, R8, 0x1, R10 ;  /* 0x0000000108057824 */ /* 0x000fc800078e020a */
[----:B------:R-:W-:-:S04]  /*1cc10*/  VIADD R21, R5, 0x5f ;  /* 0x0000005f05157836 */ /* 0x000fc80000000000 */
[----:B------:R-:W-:-:S05]  /*1cc20*/  IMAD.HI R21, R21, 0x2aaaaaab, RZ ;  /* 0x2aaaaaab15157827 */ /* 0x000fca00078e02ff */
[----:B------:R-:W-:-:S04]  /*1cc30*/  SHF.R.U32.HI R2, RZ, 0x1f, R21 ;  /* 0x0000001fff027819 */ /* 0x000fc80000011615 */
[----:B------:R-:W-:Y:S02]  /*1cc40*/  LEA.HI.SX32 R21, R21, R2, 0x1c ;  /* 0x0000000215157211 */ /* 0x000fe400078fe2ff */
[----:B------:R-:W0:Y:S01]  /*1cc50*/  LDC.64 R2, c[0x0][0x9e0] ;  /* 0x00027800ff027b82 */ /* 0x000e220000000a00 */
[----:B---3--:R-:W-:-:S04]  /*1cc60*/  LEA R20, R12, 0x80, 0x7 ;  /* 0x000000800c147811 */ /* 0x008fc800078e38ff */
[----:B------:R-:W-:Y:S02]  /*1cc70*/  IADD3 R20, R5, R20, -R0 ;  /* 0x0000001405147210 */ /* 0x000fe40007ffe800 */
[----:B0-----:R-:W-:-:S03]  /*1cc80*/  ISETP.GE.AND P2, PT, R3, 0x1, PT ;  /* 0x000000010300780c */ /* 0x001fc60003f46270 */
[----:B------:R-:W-:-:S10]  /*1cc90*/  IMAD.IADD R2, R20, 0x1, R2 ;  /* 0x0000000114027824 */ /* 0x000fd400078e0202 */
[----:B------:R-:W-:Y:S05]  /*1cca0*/  @!P2 BRA `(.L_x_4358) ;  /* 0x000000000048a947 */ /* 0x000fea0003800000 */
        /* <DEDUP_REMOVED lines=11> */
.L_x_4360:
[----:B------:R-:W-:-:S13]  /*1cd60*/  ISETP.NE.AND P0, PT, R3, 0x1, PT ;  /* 0x000000010300780c */ /* 0x000fda0003f05270 */
[----:B------:R-:W0:Y:S02]  /*1cd70*/  @P0 LDC.64 R6, c[0x0][0x9e8] ;  /* 0x00027a00ff060b82 */ /* 0x000e240000000a00 */
[----:B0-----:R-:W-:-:S05]  /*1cd80*/  @P0 IMAD.HI.U32 R6, R9, R6, RZ ;  /* 0x0000000609060227 */ /* 0x001fca00078e00ff */
[----:B------:R-:W-:-:S07]  /*1cd90*/  @P0 SHF.R.U32.HI R9, RZ, R7, R6 ;  /* 0x00000007ff090219 */ /* 0x000fce0000011606 */
.L_x_4361:
[----:B------:R-:W-:Y:S05]  /*1cda0*/  BSYNC B0 ;  /* 0x0000000000007941 */ /* 0x000fea0003800000 */
.L_x_4359:
[----:B------:R-:W-:-:S05]  /*1cdb0*/  IMAD R9, R9, R3, R3 ;  /* 0x0000000309097224 */ /* 0x000fca00078e0203 */
[----:B------:R-:W-:-:S07]  /*1cdc0*/  VIMNMX R2, R2, R9, PT ;  /* 0x0000000902027248 */ /* 0x000fce0003fe0100 */
.L_x_4358:
        /* <DEDUP_REMOVED lines=15> */
.L_x_4364:
[----:B------:R-:W-:Y:S01]  /*1cec0*/  ISETP.NE.AND P0, PT, R3, 0x1, PT ;  /* 0x000000010300780c */ /* 0x000fe20003f05270 */
[----:B------:R-:W-:-:S12]  /*1ced0*/  IMAD.MOV.U32 R9, RZ, RZ, R0 ;  /* 0x000000ffff097224 */ /* 0x000fd800078e0000 */
[----:B------:R-:W0:Y:S02]  /*1cee0*/  @P0 LDC.64 R6, c[0x0][0x9e8] ;  /* 0x00027a00ff060b82 */ /* 0x000e240000000a00 */
[----:B0-----:R-:W-:-:S05]  /*1cef0*/  @P0 IMAD.HI.U32 R6, R0, R6, RZ ;  /* 0x0000000600060227 */ /* 0x001fca00078e00ff */
[----:B------:R-:W-:-:S07]  /*1cf00*/  @P0 SHF.R.U32.HI R9, RZ, R7, R6 ;  /* 0x00000007ff090219 */ /* 0x000fce0000011606 */
.L_x_4365:
[----:B------:R-:W-:Y:S05]  /*1cf10*/  BSYNC B0 ;  /* 0x0000000000007941 */ /* 0x000fea0003800000 */
.L_x_4363:
[----:B------:R-:W-:-:S05]  /*1cf20*/  IMAD R3, R9, R3, RZ ;  /* 0x0000000309037224 */ /* 0x000fca00078e02ff */
[----:B------:R-:W-:-:S07]  /*1cf30*/  VIMNMX R5, R5, R3, !PT ;  /* 0x0000000305057248 */ /* 0x000fce0007fe0100 */
.L_x_4362:
[----:B------:R-:W-:Y:S01]  /*1cf40*/  VIADD R2, R2, 0x5f ;  /* 0x0000005f02027836 */ /* 0x000fe20000000000 */
[----:B------:R-:W-:Y:S01]  /*1cf50*/  BSSY B0, `(.L_x_4366) ;  /* 0x00000ee000007945 */ /* 0x000fe20003800000 */
[----:B------:R-:W-:Y:S01]  /*1cf60*/  IMAD.HI R5, R5, 0x2aaaaaab, RZ ;  /* 0x2aaaaaab05057827 */ /* 0x000fe200078e02ff */
[----:B------:R-:W-:-:S03]  /*1cf70*/  PLOP3.LUT P2, PT, PT, PT, PT, 0x80, 0x0 ;  /* 0x000000000000781c */ /* 0x000fc60003f4f070 */
[----:B------:R-:W-:-:S05]  /*1cf80*/  IMAD.HI R2, R2, 0x2aaaaaab, RZ ;  /* 0x2aaaaaab02027827 */ /* 0x000fca00078e02ff */
[----:B------:R-:W-:-:S04]  /*1cf90*/  SHF.R.U32.HI R6, RZ, 0x1f, R2 ;  /* 0x0000001fff067819 */ /* 0x000fc80000011602 */
[----:B------:R-:W-:Y:S02]  /*1cfa0*/  LEA.HI.SX32 R6, R2, R6, 0x1c ;  /* 0x0000000602067211 */ /* 0x000fe400078fe2ff */
[----:B------:R-:W-:-:S04]  /*1cfb0*/  SHF.R.U32.HI R2, RZ, 0x1f, R5 ;  /* 0x0000001fff027819 */ /* 0x000fc80000011605 */
[----:B------:R-:W-:-:S04]  /*1cfc0*/  LEA.HI.SX32 R2, R5, R2, 0x1c ;  /* 0x0000000205027211 */ /* 0x000fc800078fe2ff */
        /* <DEDUP_REMOVED lines=13> */
[----:B------:R-:W-:-:S04]  /*1d0a0*/  @P0 LEA.HI.SX32 R6, R2, R3, 0x1c ;  /* 0x0000000302060211 */ /* 0x000fc800078fe2ff */
[----:B------:R-:W-:-:S13]  /*1d0b0*/  ISETP.GT.AND P0, PT, R6, R5, PT ;  /* 0x000000050600720c */ /* 0x000fda0003f04270 */
[----:B------:R-:W-:Y:S05]  /*1d0c0*/  @!P0 BRA `(.L_x_4367) ;  /* 0x0000000c00588947 */ /* 0x000fea0003800000 */
[----:B------:R-:W2:Y:S01]  /*1d0d0*/  LDL R9, [R1+0x2d8] ;  /* 0x0002d80001097983 */ /* 0x000ea20000100800 */
[----:B------:R-:W0:Y:S01]  /*1d0e0*/  LDC R2, c[0x0][0x428] ;  /* 0x00010a00ff027b82 */ /* 0x000e220000000800 */
[----:B------:R-:W-:Y:S01]  /*1d0f0*/  UMOV UR4, 0xffffffff ;  /* 0xffffffff00047882 */ /* 0x000fe20000000000 */
[----:B0-----:R-:W-:-:S13]  /*1d100*/  ISETP.NE.AND P0, PT, R2, 0x1, PT ;  /* 0x000000010200780c */ /* 0x001fda0003f05270 */
[----:B------:R-:W2:Y:S08]  /*1d110*/  @P0 LDC R2, c[0x0][0x42c] ;  /* 0x00010b00ff020b82 */ /* 0x000eb00000000800 */
[----:B------:R-:W0:Y:S01]  /*1d120*/  @P0 LDC R7, c[0x0][0x430] ;  /* 0x00010c00ff070b82 */ /* 0x000e220000000800 */
[----:B--2---:R-:W-:-:S04]  /*1d130*/  @P0 IMAD.HI.U32 R2, R9, R2, RZ ;  /* 0x0000000209020227 */ /* 0x004fc800078e00ff */
[----:B------:R-:W-:Y:S01]  /*1d140*/  IMAD.MOV.U32 R3, RZ, RZ, R9 ;  /* 0x000000ffff037224 */ /* 0x000fe200078e0009 */
[----:B0-----:R-:W-:Y:S02]  /*1d150*/  @P0 SHF.R.U32.HI R3, RZ, R7, R2 ;  /* 0x00000007ff030219 */ /* 0x001fe40000011602 */
[----:B------:R-:W-:Y:S01]  /*1d160*/  SEL R2, R11, RZ, !P1 ;  /* 0x000000ff0b027207 */ /* 0x000fe20004800000 */
[----:B------:R-:W-:Y:S06]  /*1d170*/  BRA.DIV UR4, `(.L_x_4368) ;  /* 0x0000005e04d47947 */ /* 0x000fec000b800000 */
.L_x_4524:
[----:B------:R-:W-:-:S03]  /*1d180*/  UMOV UR4, 0xffffffff ;  /* 0xffffffff00047882 */ /* 0x000fc60000000000 */
[----:B------:R-:W-:Y:S05]  /*1d190*/  BRA.DIV UR4, `(.L_x_4369) ;  /* 0x0000006204007947 */ /* 0x000fea000b800000 */
[----:B------:R-:W-:-:S13]  /*1d1a0*/  ELECT P6, URZ, PT ;  /* 0x00000000003f782f */ /* 0x000fda00038c0000 */
.L_x_4527:
        /* <DEDUP_REMOVED lines=12> */
.L_x_4528:
[----:B------:R-:W-:Y:S05]  /*1d270*/  BSYNC B1 ;  /* 0x0000000000017941 */ /* 0x000fea0003800000 */
.L_x_4370:
        /* <DEDUP_REMOVED lines=8> */
.L_x_4529:
        /* <DEDUP_REMOVED lines=11> */
.L_x_4375:
        /* <DEDUP_REMOVED lines=29> */
.L_x_4530:
        /* <DEDUP_REMOVED lines=8> */
.L_x_4377:
        /* <DEDUP_REMOVED lines=24> */
.L_x_4373:
[----:B------:R-:W-:Y:S05]  /*1d780*/  BSYNC B1 ;  /* 0x0000000000017941 */ /* 0x000fea0003800000 */
.L_x_4372:
[----:B01----:R-:W2:Y:S04]  /*1d790*/  LDL.LU R7, [R1+0x2e0] ;  /* 0x0002e00001077983 */ /* 0x003ea80000300800 */
        /* <DEDUP_REMOVED lines=8> */
[----:B------:R-:W-:Y:S01]  /*1d820*/  ISETP.GE.AND P0, PT, R6, R5, PT ;  /* 0x000000050600720c */ /* 0x000fe20003f06270 */
[----:B------:R0:W-:Y:S04]  /*1d830*/  STL [R1+0x2e0], R7 ;  /* 0x0002e00701007387 */ /* 0x0001e80000100800 */
[----:B------:R0:W-:Y:S08]  /*1d840*/  STL [R1+0x2e4], R9 ;  /* 0x0002e40901007387 */ /* 0x0001f00000100800 */
[----:B------:R-:W-:Y:S05]  /*1d850*/  @!P0 BRA `(.L_x_4367) ;  /* 0x0000000400748947 */ /* 0x000fea0003800000 */
.L_x_4384:
[----:B------:R-:W-:Y:S05]  /*1d860*/  YIELD ;  /* 0x0000000000007946 */ /* 0x000fea0003800000 */
[----:B------:R-:W-:Y:S04]  /*1d870*/  BSSY B1, `(.L_x_4378) ;  /* 0x000004f000017945 */ /* 0x000fe80003800000 */
[----:B-1----:R-:W-:Y:S05]  /*1d880*/  @!P6 BRA `(.L_x_4379) ;  /* 0x000000040034e947 */ /* 0x002fea0003800000 */
[----:B0-----:R-:W2:Y:S04]  /*1d890*/  LDL R7, [R1+0x2e0] ;  /* 0x0002e00001077983 */ /* 0x001ea80000100800 */
[----:B------:R-:W3:Y:S01]  /*1d8a0*/  LDL R8, [R1+0x2e4] ;  /* 0x0002e40001087983 */ /* 0x000ee20000100800 */
[----:B--2---:R-:W-:Y:S01]  /*1d8b0*/  IMAD R7, R7, 0x8, R11 ;  /* 0x0000000807077824 */ /* 0x004fe200078e020b */
[----:B---3--:R-:W-:-:S04]  /*1d8c0*/  SHF.L.U32 R8, R8, 0x1f, RZ ;  /* 0x0000001f08087819 */ /* 0x008fc800000006ff */
[----:B------:R-:W0:Y:S02]  /*1d8d0*/  SYNCS.PHASECHK.TRANS64.TRYWAIT P0, [R7+URZ+0x308a0], R8 ;  /* 0x0308a008070075a7 */ /* 0x000e24000800017f */
[----:B0-----:R-:W-:Y:S05]  /*1d8e0*/  @!P0 BRA `(.L_x_4380) ;  /* 0x0000005800888947 */ /* 0x001fea0003800000 */
.L_x_4531:
        /* <DEDUP_REMOVED lines=11> */
.L_x_4381:
        /* <DEDUP_REMOVED lines=28> */
.L_x_4532:
        /* <DEDUP_REMOVED lines=8> */
.L_x_4383:
        /* <DEDUP_REMOVED lines=24> */
.L_x_4379:
[----:B------:R-:W-:Y:S05]  /*1dd60*/  BSYNC B1 ;  /* 0x0000000000017941 */ /* 0x000fea0003800000 */
.L_x_4378:
        /* <DEDUP_REMOVED lines=8> */
[----:B------:R1:W-:Y:S01]  /*1ddf0*/  STL [R1+0x2e0], R7 ;  /* 0x0002e00701007387 */ /* 0x0003e20000100800 */
[----:B------:R-:W-:-:S03]  /*1de00*/  VIADD R6, R6, 0xffffffff ;  /* 0xffffffff06067836 */ /* 0x000fc60000000000 */
[----:B------:R1:W-:Y:S08]  /*1de10*/  STL [R1+0x2e4], R9 ;  /* 0x0002e40901007387 */ /* 0x0003f00000100800 */
[----:B------:R-:W-:Y:S05]  /*1de20*/  @P0 BRA `(.L_x_4384) ;  /* 0xfffffff8008c0947 */ /* 0x000fea000383ffff */
.L_x_4367:
[----:B------:R-:W-:Y:S05]  /*1de30*/  BSYNC B0 ;  /* 0x0000000000007941 */ /* 0x000fea0003800000 */
.L_x_4366:
[----:B------:R-:W2:Y:S01]  /*1de40*/  LDC.64 R2, c[0x0][0x9e0] ;  /* 0x00027800ff027b82 */ /* 0x000ea20000000a00 */
[----:B------:R-:W-:Y:S07]  /*1de50*/  @!P2 WARPSYNC.ALL ;  /* 0x000000000000a948 */ /* 0x000fee0003800000 */
[----:B------:R-:W-:Y:S01]  /*1de60*/  @!P2 BAR.SYNC.DEFER_BLOCKING 0xc, 0x120 ;  /* 0x030480000000ab1d */ /* 0x000fe20000010000 */
[----:B--2---:R-:W-:Y:S01]  /*1de70*/  ISETP.GE.AND P1, PT, R3, 0x1, PT ;  /* 0x000000010300780c */ /* 0x004fe20003f26270 */
        /* <DEDUP_REMOVED lines=8> */
[----:B------:R-:W2:Y:S02]  /*1df00*/  @P0 LDC.64 R4, c[0x0][0x9e8] ;  /* 0x00027a00ff040b82 */ /* 0x000ea40000000a00 */
[----:B--2---:R-:W-:-:S05]  /*1df10*/  @P0 IMAD.HI.U32 R4, R6, R4, RZ ;  /* 0x0000000406040227 */ /* 0x004fca00078e00ff */
[----:B------:R-:W-:-:S04]  /*1df20*/  @P0 SHF.R.U32.HI R6, RZ, R5, R4 ;  /* 0x00000005ff060219 */ /* 0x000fc80000011604 */
[----:B------:R-:W-:Y:S01]  /*1df30*/  LOP3.LUT R6, RZ, R6, RZ, 0x33, !PT ;  /* 0x00000006ff067212 */ /* 0x000fe200078e33ff */
[----:B------:R-:W-:Y:S06]  /*1df40*/  BRA `(.L_x_4388) ;  /* 0x0000000000107947 */ /* 0x000fec0003800000 */
.L_x_4387:
[----:B------:R-:W-:-:S13]  /*1df50*/  ISETP.NE.AND P0, PT, R3, 0x1, PT ;  /* 0x000000010300780c */ /* 0x000fda0003f05270 */
[----:B------:R-:W2:Y:S02]  /*1df60*/  @P0 LDC.64 R4, c[0x0][0x9e8] ;  /* 0x00027a00ff040b82 */ /* 0x000ea40000000a00 */
[----:B--2---:R-:W-:-:S05]  /*1df70*/  @P0 IMAD.HI.U32 R4, R6, R4, RZ ;  /* 0x0000000406040227 */ /* 0x004fca00078e00ff */
[----:B------:R-:W-:-:S07]  /*1df80*/  @P0 SHF.R.U32.HI R6, RZ, R5, R4 ;  /* 0x00000005ff060219 */ /* 0x000fce0000011604 */
.L_x_4388:
[----:B------:R-:W-:Y:S05]  /*1df90*/  BSYNC B0 ;  /* 0x0000000000007941 */ /* 0x000fea0003800000 */
.L_x_4386:
[----:B------:R-:W-:-:S05]  /*1dfa0*/  IMAD R5, R6, R3, R3 ;  /* 0x0000000306057224 */ /* 0x000fca00078e0203 */
[----:B------:R-:W-:-:S07]  /*1dfb0*/  VIMNMX R2, R2, R5, PT ;  /* 0x0000000502027248 */ /* 0x000fce0003fe0100 */
.L_x_4385:
[----:B------:R-:W-:Y:S01]  /*1dfc0*/  VIADD R2, R2, 0x5f ;  /* 0x0000005f02027836 */ /* 0x000fe20000000000 */
[----:B------:R-:W-:-:S03]  /*1dfd0*/  ULDC UR4, c[0x0][0x9dc] ;  /* 0x0002770000047ab9 */ /* 0x000fc60000000800 */
[----:B------:R-:W-:-:S05]  /*1dfe0*/  IMAD.HI R2, R2, 0x2aaaaaab, RZ ;  /* 0x2aaaaaab02027827 */ /* 0x000fca00078e02ff */
[----:B------:R-:W-:-:S04]  /*1dff0*/  SHF.R.U32.HI R5, RZ, 0x1f, R2 ;  /* 0x0000001fff057819 */ /* 0x000fc80000011602 */
[----:B------:R-:W-:-:S04]  /*1e000*/  LEA.HI.SX32 R2, R2, R5, 0x1c ;  /* 0x0000000502027211 */ /* 0x000fc800078fe2ff */
        /* <DEDUP_REMOVED lines=9> */
[----:B------:R-:W3:Y:S02]  /*1e0a0*/  @P0 LDC.64 R4, c[0x0][0x9e8] ;  /* 0x00027a00ff040b82 */ /* 0x000ee40000000a00 */
[----:B---3--:R-:W-:-:S05]  /*1e0b0*/  @P0 IMAD.HI.U32 R4, R0, R4, RZ ;  /* 0x0000000400040227 */ /* 0x008fca00078e00ff */
[----:B------:R-:W-:-:S04]  /*1e0c0*/  @P0 SHF.R.U32.HI R0, RZ, R5, R4 ;  /* 0x00000005ff000219 */ /* 0x000fc80000011604 */
[----:B------:R-:W-:Y:S01]  /*1e0d0*/  LOP3.LUT R0, RZ, R0, RZ, 0x33, !PT ;  /* 0x00000000ff007212 */ /* 0x000fe200078e33ff */
[----:B------:R-:W-:Y:S06]  /*1e0e0*/  BRA `(.L_x_4392) ;  /* 0x0000000000107947 */ /* 0x000fec0003800000 */
.L_x_4391:
[----:B------:R-:W-:-:S13]  /*1e0f0*/  ISETP.NE.AND P0, PT, R3, 0x1, PT ;  /* 0x000000010300780c */ /* 0x000fda0003f05270 */
[----:B------:R-:W3:Y:S02]  /*1e100*/  @P0 LDC.64 R4, c[0x0][0x9e8] ;  /* 0x00027a00ff040b82 */ /* 0x000ee40000000a00 */
[----:B---3--:R-:W-:-:S05]  /*1e110*/  @P0 IMAD.HI.U32 R4, R0, R4, RZ ;  /* 0x0000000400040227 */ /* 0x008fca00078e00ff */
[----:B------:R-:W-:-:S07]  /*1e120*/  @P0 SHF.R.U32.HI R0, RZ, R5, R4 ;  /* 0x00000005ff000219 */ /* 0x000fce0000011604 */
.L_x_4392:
[----:B------:R-:W-:Y:S05]  /*1e130*/  BSYNC B0 ;  /* 0x0000000000007941 */ /* 0x000fea0003800000 */
.L_x_4390:
[----:B------:R-:W-:-:S05]  /*1e140*/  IMAD R3, R0, R3, RZ ;  /* 0x0000000300037224 */ /* 0x000fca00078e02ff */
[----:B------:R-:W-:-:S07]  /*1e150*/  VIMNMX R2, R2, R3, !PT ;  /* 0x0000000302027248 */ /* 0x000fce0007fe0100 */
.L_x_4389:
[----:B------:R-:W-:Y:S01]  /*1e160*/  IMAD.HI R2, R2, 0x2aaaaaab, RZ ;  /* 0x2aaaaaab02027827 */ /* 0x000fe200078e02ff */
[----:B------:R-:W-:Y:S04]  /*1e170*/  BSSY B6, `(.L_x_4393) ;  /* 0x000030d000067945 */ /* 0x000fe80003800000 */
[----:B------:R-:W-:-:S04]  /*1e180*/  SHF.R.U32.HI R3, RZ, 0x1f, R2 ;  /* 0x0000001fff037819 */ /* 0x000fc80000011602 */
[----:B------:R-:W-:-:S04]  /*1e190*/  LEA.HI.SX32 R3, R2, R3, 0x1c ;  /* 0x0000000302037211 */ /* 0x000fc800078fe2ff */
[----:B------:R-:W-:-:S04]  /*1e1a0*/  VIMNMX R0, RZ, R3, !PT ;  /* 0x00000003ff007248 */ /* 0x000fc80007fe0100 */
[----:B------:R-:W-:Y:S01]  /*1e1b0*/  ISETP.GT.AND P0, PT, R6, R0, PT ;  /* 0x000000000600720c */ /* 0x000fe20003f04270 */
[----:B------:R3:W-:-:S12]  /*1e1c0*/  STL [R1+0x2e8], R0 ;  /* 0x0002e80001007387 */ /* 0x0007d80000100800 */
[----:B---3--:R-:W-:Y:S05]  /*1e1d0*/  @P0 BRA `(.L_x_4394) ;  /* 0x0000000000480947 */ /* 0x008fea0003800000 */
[----:B------:R-:W3:Y:S02]  /*1e1e0*/  S2R R0, SR_TID.X ;  /* 0x0000000000007919 */ /* 0x000ee40000002100 */
[----:B---3--:R-:W-:-:S04]  /*1e1f0*/  LOP3.LUT R0, R0, 0x1f, RZ, 0xc0, !PT ;  /* 0x0000001f00007812 */ /* 0x008fc800078ec0ff */
[----:B------:R-:W-:-:S13]  /*1e200*/  ISETP.NE.AND P1, PT, R0, RZ, PT ;  /* 0x000000ff0000720c */ /* 0x000fda0003f25270 */
[----:B------:R-:W-:Y:S05]  /*1e210*/  @P1 BRA `(.L_x_4395) ;  /* 0x0000003000081947 */ /* 0x000fea0003800000 */
[----:B01----:R-:W0:Y:S01]  /*1e220*/  S2R R7, SR_LANEID ;  /* 0x0000000000077919 */ /* 0x003e220000000000 */
[----:B------:R-:W-:Y:S01]  /*1e230*/  VOTEU.ANY UR4, UPT, PT ;  /* 0x0000000000047886 */ /* 0x000fe200038e0100 */
[----:B------:R-:W1:Y:S01]  /*1e240*/  LDC.64 R2, c[0x0][0xc38] ;  /* 0x00030e00ff027b82 */ /* 0x000e620000000a00 */
[----:B------:R-:W0:Y:S08]  /*1e250*/  FLO.U32 R0, UR4 ;  /* 0x0000000400007d00 */ /* 0x000e3000080e0000 */
[----:B------:R-:W1:Y:S01]  /*1e260*/  POPC R5, UR4 ;  /* 0x0000000400057d09 */ /* 0x000e620008000000 */
[----:B0-----:R-:W-:-:S13]  /*1e270*/  ISETP.EQ.U32.AND P0, PT, R0, R7, PT ;  /* 0x000000070000720c */ /* 0x001fda0003f02070 */
[----:B-1----:R-:W3:Y:S01]  /*1e280*/  @P0 ATOMG.E.ADD.STRONG.GPU PT, R3, desc[UR60][R2.64], R5 ;  /* 0x00000005020309a8 */ /* 0x002ee200081ee1fc */
[----:B------:R-:W0:Y:S02]  /*1e290*/  S2R R4, SR_LTMASK ;  /* 0x0000000000047919 */ /* 0x000e240000003900 */
[----:B0-----:R-:W-:-:S04]  /*1e2a0*/  LOP3.LUT R4, R4, UR4, RZ, 0xc0, !PT ;  /* 0x0000000404047c12 */ /* 0x001fc8000f8ec0ff */
[----:B------:R-:W0:Y:S01]  /*1e2b0*/  POPC R7, R4 ;  /* 0x0000000400077309 */ /* 0x000e220000000000 */
[----:B---3--:R-:W0:Y:S02]  /*1e2c0*/  SHFL.IDX PT, R0, R3, R0, 0x1f ;  /* 0x00001f0003007589 */ /* 0x008e2400000e0000 */
[----:B0-----:R-:W-:-:S05]  /*1e2d0*/  IADD3 R0, R0, UR39, R7 ;  /* 0x0000002700007c10 */ /* 0x001fca000fffe007 */
[----:B------:R3:W-:Y:S01]  /*1e2e0*/  STL [R1+0x2d0], R0 ;  /* 0x0002d00001007387 */ /* 0x0007e20000100800 */
[----:B------:R-:W-:Y:S05]  /*1e2f0*/  BRA `(.L_x_4395) ;  /* 0x0000002c00d07947 */ /* 0x000fea0003800000 */
.L_x_4394:
[----:B------:R-:W3:Y:S01]  /*1e300*/  S2R R3, SR_CgaCtaId ;  /* 0x0000000000037919 */ /* 0x000ee20000008800 */
[----:B------:R-:W-:-:S04]  /*1e310*/  MOV R0, 0x400 ;  /* 0x0000040000007802 */ /* 0x000fc80000000f00 */
[----:B---3--:R-:W-:-:S05]  /*1e320*/  LEA R2, R3, R0, 0x18 ;  /* 0x0000000003027211 */ /* 0x008fca00078ec0ff */
[----:B------:R3:W-:Y:S01]  /*1e330*/  STL [R1+0x2ec], R2 ;  /* 0x0002ec0201007387 */ /* 0x0007e20000100800 */
[----:B------:R-:W-:-:S05]  /*1e340*/  VIADD R0, R2, 0x1e400 ;  /* 0x0001e40002007836 */ /* 0x000fca0000000000 */
[----:B------:R-:W-:-:S13]  /*1e350*/  LOP3.LUT P0, RZ, R0, 0x3ff, RZ, 0xc0, !PT ;  /* 0x000003ff00ff7812 */ /* 0x000fda000780c0ff */
[----:B---3--:R-:W-:Y:S05]  /*1e360*/  @!P0 BRA `(.L_x_4396) ;  /* 0x0000000000408947 */ /* 0x008fea0003800000 */
[----:B------:R-:W-:Y:S01]  /*1e370*/  MOV R2, 0x0 ;  /* 0x0000000000027802 */ /* 0x000fe20000000f00 */
[----:B------:R-:W-:Y:S01]  /*1e380*/  ULDC.64 UR6, c[0x4][0x1b8] ;  /* 0x01006e0000067ab9 */ /* 0x000fe20000000a00 */
[----:B------:R-:W-:Y:S01]  /*1e390*/  ULDC.64 UR8, c[0x4][0x1c0] ;  /* 0x0100700000087ab9 */ /* 0x000fe20000000a00 */
[----:B------:R-:W-:Y:S01]  /*1e3a0*/  ULDC.64 UR4, c[0x4][0xf8] ;  /* 0x01003e0000047ab9 */ /* 0x000fe20000000a00 */
[----:B------:R-:W-:Y:S02]  /*1e3b0*/  IMAD.U32 R4, RZ, RZ, UR6 ;  /* 0x00000006ff047e24 */ /* 0x000fe4000f8e00ff */
[----:B------:R-:W3:Y:S01]  /*1e3c0*/  LDC.64 R2, c[0x4][R2] ;  /* 0x0100000002027b82 */ /* 0x000ee20000000a00 */
[----:B------:R-:W-:Y:S02]  /*1e3d0*/  IMAD.U32 R5, RZ, RZ, UR7 ;  /* 0x00000007ff057e24 */ /* 0x000fe4000f8e00ff */
[----:B--2---:R-:W-:Y:S02]  /*1e3e0*/  IMAD.U32 R6, RZ, RZ, UR8 ;  /* 0x00000008ff067e24 */ /* 0x004fe4000f8e00ff */
[----:B01----:R-:W-:-:S02]  /*1e3f0*/  IMAD.U32 R7, RZ, RZ, UR9 ;  /* 0x00000009ff077e24 */ /* 0x003fc4000f8e00ff */
[----:B------:R-:W-:Y:S02]  /*1e400*/  IMAD.U32 R10, RZ, RZ, UR4 ;  /* 0x00000004ff0a7e24 */ /* 0x000fe4000f8e00ff */
[----:B------:R-:W-:Y:S02]  /*1e410*/  IMAD.U32 R11, RZ, RZ, UR5 ;  /* 0x00000005ff0b7e24 */ /* 0x000fe4000f8e00ff */
[----:B------:R-:W-:Y:S02]  /*1e420*/  IMAD.MOV.U32 R8, RZ, RZ, 0x70 ;  /* 0x00000070ff087424 */ /* 0x000fe400078e00ff */
[----:B------:R-:W-:Y:S02]  /*1e430*/  IMAD.MOV.U32 R12, RZ, RZ, 0x1 ;  /* 0x00000001ff0c7424 */ /* 0x000fe400078e00ff */
[----:B------:R-:W-:-:S07]  /*1e440*/  IMAD.MOV.U32 R13, RZ, RZ, RZ ;  /* 0x000000ffff0d7224 */ /* 0x000fce00078e00ff */
[----:B------:R-:W-:-:S07]  /*1e450*/  LEPC R20, `(.L_x_4396) ;  /* 0x000000001014794e */ /* 0x000fce0000000000 */
[----:B---3--:R-:W-:Y:S05]  /*1e460*/  CALL.ABS.NOINC R2 ;  /* 0x0000000002007343 */ /* 0x008fea0003c00000 */
.L_x_4396:
[----:B------:R-:W3:Y:S02]  /*1e470*/  LDL R2, [R1+0x2ec] ;  /* 0x0002ec0001027983 */ /* 0x000ee40000100800 */
[----:B---3--:R-:W-:-:S05]  /*1e480*/  VIADD R0, R2, 0x400 ;  /* 0x0000040002007836 */ /* 0x008fca0000000000 */
        /* <DEDUP_REMOVED lines=9> */
[----:B--2---:R-:W-:Y:S02]  /*1e520*/  IMAD.U32 R6, RZ, RZ, UR8 ;  /* 0x00000008ff067e24 */ /* 0x004fe4000f8e00ff */
[----:B01----:R-:W-:-:S02]  /*1e530*/  IMAD.U32 R7, RZ, RZ, UR9 ;  /* 0x00000009ff077e24 */ /* 0x003fc4000f8e00ff */
[----:B------:R-:W-:Y:S02]  /*1e540*/  IMAD.U32 R10, RZ, RZ, UR4 ;  /* 0x00000004ff0a7e24 */ /* 0x000fe4000f8e00ff */
[----:B------:R-:W-:Y:S02]  /*1e550*/  IMAD.U32 R11, RZ, RZ, UR5 ;  /* 0x00000005ff0b7e24 */ /* 0x000fe4000f8e00ff */
[----:B------:R-:W-:Y:S02]  /*1e560*/  IMAD.MOV.U32 R8, RZ, RZ, 0x70 ;  /* 0x00000070ff087424 */ /* 0x000fe400078e00ff */
[----:B------:R-:W-:Y:S02]  /*1e570*/  IMAD.MOV.U32 R12, RZ, RZ, 0x1 ;  /* 0x00000001ff0c7424 */ /* 0x000fe400078e00ff */
[----:B---3--:R-:W-:-:S07]  /*1e580*/  IMAD.MOV.U32 R13, RZ, RZ, RZ ;  /* 0x000000ffff0d7224 */ /* 0x008fce00078e00ff */
[----:B------:R-:W-:-:S07]  /*1e590*/  LEPC R20, `(.L_x_4398) ;  /* 0x000000001014794e */ /* 0x000fce0000000000 */
[----:B----4-:R-:W-:Y:S05]  /*1e5a0*/  CALL.ABS.NOINC R2 ;  /* 0x0000000002007343 */ /* 0x010fea0003c00000 */
.L_x_4398:
        /* <DEDUP_REMOVED lines=16> */
.L_x_4397:
[----:B01----:R-:W3:Y:S01]  /*1e6b0*/  LDL R7, [R1+0x2d8] ;  /* 0x0002d80001077983 */ /* 0x003ee20000100800 */
[----:B------:R-:W0:Y:S01]  /*1e6c0*/  LDC R0, c[0x0][0x428] ;  /* 0x00010a00ff007b82 */ /* 0x000e220000000800 */
[----:B------:R-:W-:Y:S02]  /*1e6d0*/  ULDC.64 UR4, c[0x0][0x9f8] ;  /* 0x00027e0000047ab9 */ /* 0x000fe40000000a00 */
[----:B--2---:R-:W2:Y:S04]  /*1e6e0*/  LDL.LU R6, [R1+0x2f8] ;  /* 0x0002f80001067983 */ /* 0x004ea80000300800 */
[----:B------:R-:W2:Y:S04]  /*1e6f0*/  LDL.LU R4, [R1+0x2d4] ;  /* 0x0002d40001047983 */ /* 0x000ea80000300800 */
[----:B------:R-:W4:Y:S01]  /*1e700*/  LDL R5, [R1+0x2dc] ;  /* 0x0002dc0001057983 */ /* 0x000f220000100800 */
[----:B0-----:R-:W-:-:S13]  /*1e710*/  ISETP.NE.AND P0, PT, R0, 0x1, PT ;  /* 0x000000010000780c */ /* 0x001fda0003f05270 */
[----:B------:R-:W3:Y:S08]  /*1e720*/  @P0 LDC R3, c[0x0][0x42c] ;  /* 0x00010b00ff030b82 */ /* 0x000ef00000000800 */
[----:B------:R-:W0:Y:S01]  /*1e730*/  @P0 LDC R2, c[0x0][0x430] ;  /* 0x00010c00ff020b82 */ /* 0x000e220000000800 */
[----:B---3--:R-:W-:-:S04]  /*1e740*/  @P0 IMAD.HI.U32 R3, R7, R3, RZ ;  /* 0x0000000307030227 */ /* 0x008fc800078e00ff */
[----:B------:R-:W-:Y:S01]  /*1e750*/  IMAD.MOV.U32 R0, RZ, RZ, R7 ;  /* 0x000000ffff007224 */ /* 0x000fe200078e0007 */
[----:B0-----:R-:W-:Y:S02]  /*1e760*/  @P0 SHF.R.U32.HI R0, RZ, R2, R3 ;  /* 0x00000002ff000219 */ /* 0x001fe40000011603 */
[----:B------:R-:W-:Y:S01]  /*1e770*/  ISETP.NE.U32.AND P0, PT, RZ, UR4, PT ;  /* 0x00000004ff007c0c */ /* 0x000fe2000bf05070 */
[----:B--2---:R-:W-:Y:S02]  /*1e780*/  IMAD R3, R4, 0x80, R6 ;  /* 0x0000008004037824 */ /* 0x004fe400078e0206 */
[----:B------:R-:W0:Y:S01]  /*1e790*/  S2R R4, SR_TID.X ;  /* 0x0000000000047919 */ /* 0x000e220000002100 */
[----:B------:R-:W-:Y:S01]  /*1e7a0*/  ISETP.NE.AND.EX P0, PT, RZ, UR5, PT, P0 ;  /* 0x00000005ff007c0c */ /* 0x000fe2000bf05300 */
[----:B------:R-:W-:-:S12]  /*1e7b0*/  ULDC.64 UR4, c[0x0][0xa00] ;  /* 0x0002800000047ab9 */ /* 0x000fd80000000a00 */
[----:B------:R-:W1:Y:S01]  /*1e7c0*/  @P0 LDC.64 R6, c[0x0][0x9f8] ;  /* 0x00027e00ff060b82 */ /* 0x000e620000000a00 */
[----:B0-----:R-:W-:Y:S01]  /*1e7d0*/  LOP3.LUT R8, R4, 0x1f, RZ, 0xc0, !PT ;  /* 0x0000001f04087812 */ /* 0x001fe200078ec0ff */
[----:B----4-:R-:W-:-:S03]  /*1e7e0*/  IMAD.MOV.U32 R4, RZ, RZ, R5 ;  /* 0x000000ffff047224 */ /* 0x010fc600078e0005 */
[----:B------:R-:W-:Y:S01]  /*1e7f0*/  ISETP.NE.AND P6, PT, R8, RZ, PT ;  /* 0x000000ff0800720c */ /* 0x000fe20003fc5270 */
[----:B-1----:R-:W-:-:S05]  /*1e800*/  @P0 IMAD.WIDE R6, R5, 0x4, R6 ;  /* 0x0000000405060825 */ /* 0x002fca00078e0206 */
[----:B------:R0:W5:Y:S01]  /*1e810*/  @P0 LDG.E R4, desc[UR60][R6.64] ;  /* 0x0000003c06040981 */ /* 0x000162000c1e1900 */
[----:B------:R-:W-:Y:S02]  /*1e820*/  ISETP.NE.U32.AND P0, PT, RZ, UR4, PT ;  /* 0x00000004ff007c0c */ /* 0x000fe4000bf05070 */
[----:B------:R-:W-:Y:S02]  /*1e830*/  PLOP3.LUT P1, PT, P6, PT, PT, 0x8, 0x0 ;  /* 0x000000000000781c */ /* 0x000fe4000372e170 */
[----:B------:R-:W-:Y:S02]  /*1e840*/  ISETP.NE.AND.EX P0, PT, RZ, UR5, PT, P0 ;  /* 0x00000005ff007c0c */ /* 0x000fe4000bf05300 */
[----:B------:R-:W-:Y:S02]  /*1e850*/  VOTEU.ALL UP1, P6 ;  /* 0x00000000003f7886 */ /* 0x000fe40003020000 */
[----:B------:R-:W-:-:S03]  /*1e860*/  SEL R2, R5, RZ, !P0 ;  /* 0x000000ff05027207 */ /* 0x000fc60004000000 */
[----:B------:R-:W-:-:S04]  /*1e870*/  @!UP1 UIADD3 UR8, UP0, UR36, 0x270, URZ ;  /* 0x0000027024089890 */ /* 0x000fc8000ff1e03f */
[----:B------:R-:W-:-:S03]  /*1e880*/  @!UP1 UIADD3.X UR9, URZ, UR37, URZ, UP0, !UPT ;  /* 0x000000253f099290 */ /* 0x000fc600087fe43f */
[----:B0-----:R-:W-:-:S09]  /*1e890*/  VOTEU.ALL UP0, P6 ;  /* 0x00000000003f7886 */ /* 0x001fd20003000000 */
.L_x_4399:
[----:B------:R-:W2:Y:S01]  /*1e8a0*/  LDL R5, [R1+0x2d8] ;  /* 0x0002d80001057983 */ /* 0x000ea20000100800 */
        /* <DEDUP_REMOVED lines=16> */
.L_x_4400:
[----:B------:R-:W2:Y:S01]  /*1e9b0*/  LDL R5, [R1+0x2d8] ;  /* 0x0002d80001057983 */ /* 0x000ea20000100800 */
        /* <DEDUP_REMOVED lines=15> */
.L_x_4401:
        /* <DEDUP_REMOVED lines=19> */
.L_x_4535:
[----:B------:R-:W-:Y:S01]  /*1ebe0*/  UMOV UR4, 0xffffffff ;  /* 0xffffffff00047882 */ /* 0x000fe20000000000 */
[----:B------:R-:W-:Y:S02]  /*1ebf0*/  SHF.R.S32.HI R20, RZ, 0x1f, R4 ;  /* 0x0000001fff147819 */ /* 0x000fe40000011404 */
[----:B------:R-:W-:Y:S05]  /*1ec00*/  BRA.DIV UR4, `(.L_x_4403) ;  /* 0x0000004a041c7947 */ /* 0x000fea000b800000 */
[----:B------:R-:W-:-:S13]  /*1ec10*/  ELECT P6, URZ, PT ;  /* 0x00000000003f782f */ /* 0x000fda00038c0000 */
.L_x_4538:
        /* <DEDUP_REMOVED lines=21> */
.L_x_4405:
[----:B0-----:R-:W0:Y:S01]  /*1ed70*/  S2R R10, SR_CgaCtaId ;  /* 0x00000000000a7919 */ /* 0x001e220000008800 */
[----:B------:R-:W-:-:S04]  /*1ed80*/  MOV R7, 0x400 ;  /* 0x0000040000077802 */ /* 0x000fc80000000f00 */
[----:B0-----:R-:W-:Y:S02]  /*1ed90*/  LEA R7, R10, R7, 0x18 ;  /* 0x000000070a077211 */ /* 0x001fe400078ec0ff */
[----:B------:R-:W-:-:S03]  /*1eda0*/  SHF.L.U32 R10, R19, 0x1f, RZ ;  /* 0x0000001f130a7819 */ /* 0x000fc600000006ff */
[----:B------:R-:W-:-:S04]  /*1edb0*/  IMAD R7, R17, 0x8, R7 ;  /* 0x0000000811077824 */ /* 0x000fc800078e0207 */
[----:B------:R-:W0:Y:S02]  /*1edc0*/  SYNCS.PHASECHK.TRANS64.TRYWAIT P0, [R7+URZ+0x30840], R10 ;  /* 0x0308400a070075a7 */ /* 0x000e24000800017f */
[----:B0-----:R-:W-:Y:S05]  /*1edd0*/  @!P0 BRA `(.L_x_4406) ;  /* 0x0000004400c88947 */ /* 0x001fea0003800000 */
.L_x_4539:
        /* <DEDUP_REMOVED lines=11> */
.L_x_4407:
[----:B------:R-:W1:Y:S01]  /*1ee90*/  S2R R11, SR_CgaCtaId ;  /* 0x00000000000b7919 */ /* 0x000e620000008800 */
[----:B0-----:R-:W-:Y:S01]  /*1eea0*/  MOV R10, 0x400 ;  /* 0x00000400000a7802 */ /* 0x001fe20000000f00 */
        /* <DEDUP_REMOVED lines=9> */
[----:B-----5:R-:W-:-:S05]  /*1ef40*/  R2UR UR13, R6 ;  /* 0x00000000060d72ca */ /* 0x020fca00000e0000 */
[----:B------:R-:W-:-:S04]  /*1ef50*/  UIADD3 UR9, UR9, 0x30830, URZ ;  /* 0x0003083009097890 */ /* 0x000fc8000fffe03f */
[----:B------:R-:W-:Y:S02]  /*1ef60*/  UIMAD UR11, UR11, 0x60, UR5 ;  /* 0x000000600b0b78a4 */ /* 0x000fe4000f8e0205 */
        /* <DEDUP_REMOVED lines=15> */
[----:B------:R0:W-:Y:S02]  /*1f060*/  UTMALDG.4D [UR8], [UR4], desc[UR6] ;  /* 0x00000608040075b4 */ /* 0x0001e40008019000 */
[----:B0-----:R-:W-:Y:S01]  /*1f070*/  NOP ;  /* 0x0000000000007918 */ /* 0x001fe20000000000 */
.L_x_4404:
[----:B------:R-:W2:Y:S04]  /*1f080*/  LDL.LU R13, [R1+0x2d8] ;  /* 0x0002d800010d7983 */ /* 0x000ea80000300800 */
[----:B------:R-:W3:Y:S01]  /*1f090*/  LDL.LU R12, [R1+0x2f4] ;  /* 0x0002f400010c7983 */ /* 0x000ee20000300800 */
[----:B------:R-:W-:Y:S01]  /*1f0a0*/  MOV R10, 0x400 ;  /* 0x00000400000a7802 */ /* 0x000fe20000000f00 */
[----:B------:R-:W-:Y:S05]  /*1f0b0*/  WARPSYNC.ALL ;  /* 0x0000000000007948 */ /* 0x000fea0003800000 */
[----:B------:R-:W0:Y:S01]  /*1f0c0*/  S2R R11, SR_CgaCtaId ;  /* 0x00000000000b7919 */ /* 0x000e220000008800 */
[----:B------:R-:W-:-:S13]  /*1f0d0*/  ELECT P0, URZ, PT ;  /* 0x00000000003f782f */ /* 0x000fda0003800000 */
[C---:B------:R-:W-:Y:S01]  /*1f0e0*/  @P0 R2UR UR13, R2.reuse ;  /* 0x00000000020d02ca */ /* 0x040fe200000e0000 */
[----:B------:R-:W-:Y:S01]  /*1f0f0*/  UIADD3 UR4, UP0, UR36, 0x270, URZ ;  /* 0x0000027024047890 */ /* 0x000fe2000ff1e03f */
[C---:B------:R-:W-:Y:S01]  /*1f100*/  @P0 R2UR UR11, R3.reuse ;  /* 0x00000000030b02ca */ /* 0x040fe200000e0000 */
[----:B------:R-:W-:Y:S01]  /*1f110*/  UMOV UR6, 0x0 ;  /* 0x0000000000067882 */ /* 0x000fe20000000000 */
[----:B------:R-:W-:Y:S01]  /*1f120*/  UMOV UR7, 0x12f00000 ;  /* 0x12f0000000077882 */ /* 0x000fe20000000000 */
[----:B------:R-:W-:Y:S01]  /*1f130*/  UIADD3.X UR5, URZ, UR37, URZ, UP0, !UPT ;  /* 0x000000253f057290 */ /* 0x000fe200087fe43f */
[----:B------:R-:W-:Y:S01]  /*1f140*/  @P0 R2UR UR21, R2 ;  /* 0x00000000021502ca */ /* 0x000fe200000e0000 */
[----:B------:R-:W-:Y:S01]  /*1f150*/  UMOV UR10, URZ ;  /* 0x0000003f000a7c82 */ /* 0x000fe20008000000 */
[----:B------:R-:W-:Y:S01]  /*1f160*/  @P0 R2UR UR19, R3 ;  /* 0x00000000031302ca */ /* 0x000fe200000e0000 */
[----:B------:R-:W-:Y:S01]  /*1f170*/  UMOV UR14, 0x0 ;  /* 0x00000000000e7882 */ /* 0x000fe20000000000 */
[----:B------:R-:W-:Y:S01]  /*1f180*/  UMOV UR15, 0x12f00000 ;  /* 0x12f00000000f7882 */ /* 0x000fe20000000000 */
[----:B------:R-:W-:Y:S01]  /*1f190*/  UMOV UR18, 0x40 ;  /* 0x0000004000127882 */ /* 0x000fe20000000000 */
[----:B------:R-:W-:Y:S01]  /*1f1a0*/  @P0 IMAD.MOV.U32 R7, RZ, RZ, 0xc000 ;  /* 0x0000c000ff070424 */ /* 0x000fe200078e00ff */
        /* <DEDUP_REMOVED lines=10> */
[----:B------:R-:W-:Y:S01]  /*1f250*/  UMOV UR17, UR9 ;  /* 0x0000000900117c82 */ /* 0x000fe20008000000 */
[----:B--2---:R-:W-:-:S02]  /*1f260*/  @P0 R2UR UR12, R13 ;  /* 0x000000000d0c02ca */ /* 0x004fc400000e0000 */
[----:B------:R-:W-:Y:S01]  /*1f270*/  @P0 R2UR UR20, R13 ;  /* 0x000000000d1402ca */ /* 0x000fe200000e0000 */
[----:B---3--:R-:W-:-:S05]  /*1f280*/  VIADD R12, R12, 0x1 ;  /* 0x000000010c0c7836 */ /* 0x008fca0000000000 */
[----:B------:R0:W-:Y:S05]  /*1f290*/  STL [R1+0x2f4], R12 ;  /* 0x0002f40c01007387 */ /* 0x0001ea0000100800 */
[----:B------:R1:W-:Y:S02]  /*1f2a0*/  UTMALDG.4D [UR8], [UR4], desc[UR6] ;  /* 0x00000608040075b4 */ /* 0x0003e40008019000 */
[----:B------:R0:W-:Y:S01]  /*1f2b0*/  UTMALDG.4D [UR16], [UR4], desc[UR14] ;  /* 0x00000e10040075b4 */ /* 0x0001e20008019000 */
[----:B-1----:R-:W-:Y:S01]  /*1f2c0*/  @P0 R2UR UR13, R2 ;  /* 0x00000000020d02ca */ /* 0x002fe200000e0000 */
[----:B------:R-:W-:Y:S01]  /*1f2d0*/  UIADD3 UR8, UR24, 0x1a400, URZ ;  /* 0x0001a40018087890 */ /* 0x000fe2000fffe03f */
[----:B------:R-:W-:Y:S01]  /*1f2e0*/  LEA.HI R2, R12, R12, RZ, 0x1 ;  /* 0x0000000c0c027211 */ /* 0x000fe200078f08ff */
[----:B------:R-:W-:Y:S01]  /*1f2f0*/  UMOV UR10, 0x80 ;  /* 0x00000080000a7882 */ /* 0x000fe20000000000 */
[----:B------:R-:W-:-:S02]  /*1f300*/  @P0 R2UR UR12, R13 ;  /* 0x000000000d0c02ca */ /* 0x000fc400000e0000 */
[----:B------:R-:W-:Y:S02]  /*1f310*/  @P0 R2UR UR11, R3 ;  /* 0x00000000030b02ca */ /* 0x000fe400000e0000 */
[----:B------:R-:W-:-:S05]  /*1f320*/  LOP3.LUT R2, R2, 0xfffffffe, RZ, 0xc0, !PT ;  /* 0xfffffffe02027812 */ /* 0x000fca00078ec0ff */
[----:B------:R-:W-:-:S05]  /*1f330*/  IMAD.IADD R2, R12, 0x1, -R2 ;  /* 0x000000010c027824 */ /* 0x000fca00078e0a02 */
[----:B------:R-:W-:Y:S01]  /*1f340*/  SHF.L.U32 R2, R2, 0x1f, RZ ;  /* 0x0000001f02027819 */ /* 0x000fe200000006ff */
[----:B------:R0:W-:Y:S03]  /*1f350*/  UTMALDG.4D [UR8], [UR4], desc[UR22] ;  /* 0x00001608040075b4 */ /* 0x0001e60008019000 */
[----:B------:R-:W1:Y:S02]  /*1f360*/  SYNCS.PHASECHK.TRANS64.TRYWAIT P0, [R10+URZ+0x30820], R2 ;  /* 0x030820020a0075a7 */ /* 0x000e64000800017f */
[----:B01----:R-:W-:Y:S05]  /*1f370*/  @!P0 BRA `(.L_x_4409) ;  /* 0x0000004000748947 */ /* 0x003fea0003800000 */
.L_x_4540:
[----:B------:R-:W-:Y:S05]  /*1f380*/  BSYNC B0 ;  /* 0x0000000000007941 */ /* 0x000fea0003800000 */
.L_x_4408:
        /* <DEDUP_REMOVED lines=42> */
.L_x_4416:
[----:B0-----:R-:W0:Y:S01]  /*1f630*/  S2R R8, SR_CgaCtaId ;  /* 0x0000000000087919 */ /* 0x001e220000008800 */
[----:B------:R-:W-:-:S04]  /*1f640*/  MOV R3, 0x400 ;  /* 0x0000040000037802 */ /* 0x000fc80000000f00 */
[----:B0-----:R-:W-:Y:S02]  /*1f650*/  LEA R3, R8, R3, 0x18 ;  /* 0x0000000308037211 */ /* 0x001fe400078ec0ff */
[----:B------:R-:W-:-:S03]  /*1f660*/  SHF.L.U32 R8, R14, 0x1f, RZ ;  /* 0x0000001f0e087819 */ /* 0x000fc600000006ff */
[----:B------:R-:W-:-:S04]  /*1f670*/  IMAD R3, R12, 0x8, R3 ;  /* 0x000000080c037824 */ /* 0x000fc800078e0203 */
[----:B------:R-:W0:Y:S02]  /*1f680*/  SYNCS.PHASECHK.TRANS64.TRYWAIT P0, [R3+URZ+0x30840], R8 ;  /* 0x03084008030075a7 */ /* 0x000e24000800017f */
[----:B0-----:R-:W-:Y:S05]  /*1f690*/  @!P0 BRA `(.L_x_4417) ;  /* 0x0000003c00cc8947 */ /* 0x001fea0003800000 */
.L_x_4541:
        /* <DEDUP_REMOVED lines=11> */
.L_x_4418:
[----:B------:R-:W1:Y:S01]  /*1f750*/  S2R R10, SR_CgaCtaId ;  /* 0x00000000000a7919 */ /* 0x000e620000008800 */
[----:B------:R-:W-:Y:S01]  /*1f760*/  MOV R9, 0x400 ;  /* 0x0000040000097802 */ /* 0x000fe20000000f00 */
        /* <DEDUP_REMOVED lines=9> */
[----:B-----5:R-:W-:Y:S01]  /*1f800*/  R2UR UR13, R2 ;  /* 0x00000000020d72ca */ /* 0x020fe200000e0000 */
[----:B------:R-:W-:Y:S01]  /*1f810*/  UMOV UR18, 0x80 ;  /* 0x0000008000127882 */ /* 0x000fe20000000000 */
[----:B0-----:R-:W-:-:S03]  /*1f820*/  SHF.L.U32 R8, R19, 0x1f, RZ ;  /* 0x0000001f13087819 */ /* 0x001fc600000006ff */
        /* <DEDUP_REMOVED lines=20> */
.L_x_4542:
        /* <DEDUP_REMOVED lines=10> */
.L_x_4420:
[----:B------:R-:W-:-:S13]  /*1fa10*/  LOP3.LUT P0, RZ, R16, 0x40, RZ, 0xc0, !PT ;  /* 0x0000004010ff7812 */ /* 0x000fda000780c0ff */
[----:B------:R-:W-:Y:S05]  /*1fa20*/  @P0 BRA `(.L_x_4421) ;  /* 0x0000000000040947 */ /* 0x000fea0003800000 */
[----:B------:R-:W-:Y:S01]  /*1fa30*/  BPT.TRAP 0x1 ;  /* 0x000000040000795c */ /* 0x000fe20000300000 */
.L_x_4421:
[----:B------:R-:W0:Y:S01]  /*1fa40*/  S2R R9, SR_CgaCtaId ;  /* 0x0000000000097919 */ /* 0x000e220000008800 */
        /* <DEDUP_REMOVED lines=10> */
[----:B------:R-:W-:Y:S01]  /*1faf0*/  R2UR UR12, R0 ;  /* 0x00000000000c72ca */ /* 0x000fe200000e0000 */
[----:B------:R-:W-:-:S06]  /*1fb00*/  IMAD.MOV.U32 R6, RZ, RZ, R2 ;  /* 0x000000ffff067224 */ /* 0x000fcc00078e0002 */
[----:B------:R-:W-:Y:S02]  /*1fb10*/  UIMAD UR11, UR11, 0x60, UR5 ;  /* 0x000000600b0b78a4 */ /* 0x000fe4000f8e0205 */
[----:B------:R-:W-:Y:S02]  /*1fb20*/  UIADD3 UR9, UR9, 0x30850, URZ ;  /* 0x0003085009097890 */ /* 0x000fe4000fffe03f */
[----:B------:R-:W-:Y:S01]  /*1fb30*/  UIADD3.X UR5, URZ, UR37, URZ, UP0, !UPT ;  /* 0x000000253f057290 */ /* 0x000fe200087fe43f */
[----:B0-----:R-:W-:-:S05]  /*1fb40*/  LEA R8, R9, R8, 0x18 ;  /* 0x0000000809087211 */ /* 0x001fca00078ec0ff */
[----:B------:R-:W-:-:S05]  /*1fb50*/  IMAD R5, R17, 0x9000, R8 ;  /* 0x0000900011057824 */ /* 0x000fca00078e0208 */
[----:B------:R-:W-:Y:S01]  /*1fb60*/  R2UR UR15, R5 ;  /* 0x00000000050f72ca */ /* 0x000fe200000e0000 */
[----:B------:R-:W-:-:S12]  /*1fb70*/  IMAD.MOV.U32 R5, RZ, RZ, R7 ;  /* 0x000000ffff057224 */ /* 0x000fd800078e0007 */
        /* <DEDUP_REMOVED lines=12> */
.L_x_4415:
[----:B------:R-:W-:Y:S05]  /*1fc40*/  BSYNC B2 ;  /* 0x0000000000027941 */ /* 0x000fea0003800000 */
.L_x_4414:
[----:B------:R-:W2:Y:S01]  /*1fc50*/  LDL R2, [R1+0x2f0] ;  /* 0x0002f00001027983 */ /* 0x000ea20000100800 */
[----:B------:R-:W-:Y:S02]  /*1fc60*/  IMAD.MOV.U32 R19, RZ, RZ, R14 ;  /* 0x000000ffff137224 */ /* 0x000fe400078e000e */
[----:B------:R-:W-:Y:S02]  /*1fc70*/  IMAD.MOV.U32 R17, RZ, RZ, R12 ;  /* 0x000000ffff117224 */ /* 0x000fe400078e000c */
[----:B--2---:R-:W-:-:S07]  /*1fc80*/  VIADD R7, R2, 0xfffffffd ;  /* 0xfffffffd02077836 */ /* 0x004fce0000000000 */
.L_x_4413:
[----:B------:R-:W-:Y:S05]  /*1fc90*/  BSYNC B1 ;  /* 0x0000000000017941 */ /* 0x000fea0003800000 */
.L_x_4412:
[----:B------:R-:W2:Y:S01]  /*1fca0*/  LDL.LU R2, [R1+0x2f0] ;  /* 0x0002f00001027983 */ /* 0x000ea20000300800 */
[----:B------:R-:W-:Y:S01]  /*1fcb0*/  VIADD R13, R13, 0xfffffffe ;  /* 0xfffffffe0d0d7836 */ /* 0x000fe20000000000 */
[----:B--2---:R-:W-:-:S04]  /*1fcc0*/  LOP3.LUT R2, RZ, R2, RZ, 0x33, !PT ;  /* 0x00000002ff027212 */ /* 0x004fc800078e33ff */
[----:B------:R-:W-:-:S13]  /*1fcd0*/  ISETP.NE.AND P0, PT, R13, R2, PT ;  /* 0x000000020d00720c */ /* 0x000fda0003f05270 */
[----:B------:R-:W-:Y:S05]  /*1fce0*/  @!P0 BRA `(.L_x_4411) ;  /* 0x0000001000188947 */ /* 0x000fea0003800000 */
[----:B------:R-:W-:-:S07]  /*1fcf0*/  IMAD.MOV.U32 R13, RZ, RZ, R6 ;  /* 0x000000ffff0d7224 */ /* 0x000fce00078e0006 */
.L_x_4438:
[----:B------:R-:W-:Y:S01]  /*1fd00*/  VIADD R8, R17, 0x1 ;  /* 0x0000000111087836 */ /* 0x000fe20000000000 */
[----:B------:R-:W-:Y:S05]  /*1fd10*/  YIELD ;  /* 0x0000000000007946 */ /* 0x000fea0003800000 */
[----:B------:R-:W-:Y:S01]  /*1fd20*/  ISETP.NE.AND P0, PT, R8, 0x2, PT ;  /* 0x000000020800780c */ /* 0x000fe20003f05270 */
[----:B------:R-:W-:Y:S03]  /*1fd30*/  BSSY B1, `(.L_x_4422) ;  /* 0x000007d000017945 */ /* 0x000fe60003800000 */
[----:B------:R-:W-:-:S02]  /*1fd40*/  SEL R9, RZ, 0x1, P0 ;  /* 0x00000001ff097807 */ /* 0x000fc40000000000 */
[----:B------:R-:W-:Y:S02]  /*1fd50*/  SEL R8, R8, RZ, P0 ;  /* 0x000000ff08087207 */ /* 0x000fe40000000000 */
[----:B------:R-:W-:Y:S01]  /*1fd60*/  LOP3.LUT R9, R19, R9, RZ, 0x3c, !PT ;  /* 0x0000000913097212 */ /* 0x000fe200078e3cff */
[----:B------:R-:W-:Y:S06]  /*1fd70*/  @!P6 BRA `(.L_x_4423) ;  /* 0x0000000400e0e947 */ /* 0x000fec0003800000 */
        /* <DEDUP_REMOVED lines=22> */
.L_x_4424:
[----:B------:R-:W1:Y:S01]  /*1fee0*/  S2R R3, SR_CgaCtaId ;  /* 0x0000000000037919 */ /* 0x000e620000008800 */
[----:B------:R-:W-:-:S04]  /*1fef0*/  MOV R2, 0x400 ;  /* 0x0000040000027802 */ /* 0x000fc80000000f00 */
[----:B-1----:R-:W-:Y:S02]  /*1ff00*/  LEA R2, R3, R2, 0x18 ;  /* 0x0000000203027211 */ /* 0x002fe400078ec0ff */
[----:B------:R-:W-:-:S03]  /*1ff10*/  SHF.L.U32 R3, R9, 0x1f, RZ ;  /* 0x0000001f09037819 */ /* 0x000fc600000006ff */
[----:B------:R-:W-:-:S04]  /*1ff20*/  IMAD R2, R8, 0x8, R2 ;  /* 0x0000000808027824 */ /* 0x000fc800078e0202 */
[----:B------:R-:W1:Y:S02]  /*1ff30*/  SYNCS.PHASECHK.TRANS64.TRYWAIT P0, [R2+URZ+0x30840], R3 ;  /* 0x03084003020075a7 */ /* 0x000e64000800017f */
[----:B-1----:R-:W-:Y:S05]  /*1ff40*/  @!P0 BRA `(.L_x_4425) ;  /* 0x0000003400c88947 */ /* 0x002fea0003800000 */
.L_x_4543:
        /* <DEDUP_REMOVED lines=11> */
.L_x_4426:
[----:B------:R-:W0:Y:S01]  /*20000*/  S2R R10, SR_CgaCtaId ;  /* 0x00000000000a7919 */ /* 0x000e220000008800 */
[----:B-1----:R-:W-:Y:S01]  /*20010*/  MOV R3, 0x400 ;  /* 0x0000040000037802 */ /* 0x002fe20000000f00 */
        /* <DEDUP_REMOVED lines=11> */
[----:B------:R-:W-:-:S03]  /*200d0*/  SHF.L.U32 R19, R19, 0x1f, RZ ;  /* 0x0000001f13137819 */ /* 0x000fc600000006ff */
[----:B------:R-:W-:-:S04]  /*200e0*/  UIADD3 UR9, UR9, 0x30830, URZ ;  /* 0x0003083009097890 */ /* 0x000fc8000fffe03f */
[----:B------:R-:W-:Y:S02]  /*200f0*/  UIMAD UR11, UR11, 0x60, UR5 ;  /* 0x000000600b0b78a4 */ /* 0x000fe4000f8e0205 */
[----:B------:R-:W-:Y:S01]  /*20100*/  UIADD3.X UR5, URZ, UR37, URZ, UP0, !UPT ;  /* 0x000000253f057290 */ /* 0x000fe200087fe43f */
[----:B0-----:R-:W-:-:S05]  /*20110*/  LEA R3, R10, R3, 0x18 ;  /* 0x000000030a037211 */ /* 0x001fca00078ec0ff */
        /* <DEDUP_REMOVED lines=16> */
.L_x_4544:
        /* <DEDUP_REMOVED lines=10> */
.L_x_4428:
[----:B------:R-:W-:-:S13]  /*202c0*/  LOP3.LUT P0, RZ, R16, 0x40, RZ, 0xc0, !PT ;  /* 0x0000004010ff7812 */ /* 0x000fda000780c0ff */
[----:B------:R-:W-:Y:S05]  /*202d0*/  @P0 BRA `(.L_x_4429) ;  /* 0x0000000000040947 */ /* 0x000fea0003800000 */
[----:B------:R-:W-:Y:S01]  /*202e0*/  BPT.TRAP 0x1 ;  /* 0x000000040000795c */ /* 0x000fe20000300000 */
.L_x_4429:
        /* <DEDUP_REMOVED lines=12> */
[----:B------:R-:W-:-:S02]  /*203b0*/  IMAD.MOV.U32 R5, RZ, RZ, R12 ;  /* 0x000000ffff057224 */ /* 0x000fc400078e000c */
[----:B------:R-:W-:-:S04]  /*203c0*/  IMAD.MOV.U32 R6, RZ, RZ, R13 ;  /* 0x000000ffff067224 */ /* 0x000fc800078e000d */
        /* <DEDUP_REMOVED lines=17> */
[----:B------:R1:W-:Y:S02]  /*204e0*/  UTMALDG.4D [UR8], [UR4], desc[UR6] ;  /* 0x00000608040075b4 */ /* 0x0003e40008019000 */
[----:B-1----:R-:W-:Y:S01]  /*204f0*/  NOP ;  /* 0x0000000000007918 */ /* 0x002fe20000000000 */
.L_x_4423:
[----:B------:R-:W-:Y:S05]  /*20500*/  BSYNC B1 ;  /* 0x0000000000017941 */ /* 0x000fea0003800000 */
.L_x_4422:
[----:B------:R-:W-:Y:S01]  /*20510*/  VIADD R17, R8, 0x1 ;  /* 0x0000000108117836 */ /* 0x000fe20000000000 */
[----:B------:R-:W-:Y:S01]  /*20520*/  BSSY B1, `(.L_x_4430) ;  /* 0x000007e000017945 */ /* 0x000fe20003800000 */
[----:B------:R-:W-:-:S03]  /*20530*/  VIADD R10, R7, 0xffffffff ;  /* 0xffffffff070a7836 */ /* 0x000fc60000000000 */
[----:B------:R-:W-:-:S04]  /*20540*/  ISETP.NE.AND P0, PT, R17, 0x2, PT ;  /* 0x000000021100780c */ /* 0x000fc80003f05270 */
[----:B0-----:R-:W-:Y:S02]  /*20550*/  SEL R19, RZ, 0x1, P0 ;  /* 0x00000001ff137807 */ /* 0x001fe40000000000 */
        /* <DEDUP_REMOVED lines=23> */
[----:B------:R-:W-:-:S06]  /*206d0*/  LEA.HI.X R13, R2, UR5, R3, 0x2, P0 ;  /* 0x00000005020d7c11 */ /* 0x000fcc00080f1403 */
[----:B------:R0:W5:Y:S03]  /*206e0*/  LDG.E R13, desc[UR60][R12.64] ;  /* 0x0000003c0c0d7981 */ /* 0x000166000c1e1900 */
.L_x_4432:
[----:B------:R-:W1:Y:S01]  /*206f0*/  S2R R3, SR_CgaCtaId ;  /* 0x0000000000037919 */ /* 0x000e620000008800 */
[----:B------:R-:W-:-:S04]  /*20700*/  MOV R2, 0x400 ;  /* 0x0000040000027802 */ /* 0x000fc80000000f00 */
[----:B-1----:R-:W-:Y:S02]  /*20710*/  LEA R2, R3, R2, 0x18 ;  /* 0x0000000203027211 */ /* 0x002fe400078ec0ff */
[----:B------:R-:W-:-:S03]  /*20720*/  SHF.L.U32 R3, R19, 0x1f, RZ ;  /* 0x0000001f13037819 */ /* 0x000fc600000006ff */
[----:B------:R-:W-:-:S04]  /*20730*/  IMAD R2, R17, 0x8, R2 ;  /* 0x0000000811027824 */ /* 0x000fc800078e0202 */
[----:B------:R-:W1:Y:S02]  /*20740*/  SYNCS.PHASECHK.TRANS64.TRYWAIT P0, [R2+URZ+0x30840], R3 ;  /* 0x03084003020075a7 */ /* 0x000e64000800017f */
[----:B-1----:R-:W-:Y:S05]  /*20750*/  @!P0 BRA `(.L_x_4433) ;  /* 0x0000002c00ec8947 */ /* 0x002fea0003800000 */
.L_x_4545:
        /* <DEDUP_REMOVED lines=11> */
.L_x_4434:
        /* <DEDUP_REMOVED lines=34> */
.L_x_4546:
        /* <DEDUP_REMOVED lines=10> */
.L_x_4436:
[----:B------:R-:W-:-:S13]  /*20ad0*/  LOP3.LUT P0, RZ, R16, 0x40, RZ, 0xc0, !PT ;  /* 0x0000004010ff7812 */ /* 0x000fda000780c0ff */
[----:B------:R-:W-:Y:S05]  /*20ae0*/  @P0 BRA `(.L_x_4437) ;  /* 0x0000000000040947 */ /* 0x000fea0003800000 */
[----:B------:R-:W-:Y:S01]  /*20af0*/  BPT.TRAP 0x1 ;  /* 0x000000040000795c */ /* 0x000fe20000300000 */
.L_x_4437:
[----:B0-----:R-:W0:Y:S01]  /*20b00*/  S2R R9, SR_CgaCtaId ;  /* 0x0000000000097919 */ /* 0x001e220000008800 */
        /* <DEDUP_REMOVED lines=16> */
[----:B0-----:R-:W-:-:S05]  /*20c10*/  LEA R3, R9, R3, 0x18 ;  /* 0x0000000309037211 */ /* 0x001fca00078ec0ff */
[----:B------:R-:W-:-:S05]  /*20c20*/  IMAD R8, R8, 0x9000, R3 ;  /* 0x0000900008087824 */ /* 0x000fca00078e0203 */
[----:B------:R-:W-:-:S13]  /*20c30*/  R2UR UR15, R8 ;  /* 0x00000000080f72ca */ /* 0x000fda00000e0000 */
        /* <DEDUP_REMOVED lines=12> */
.L_x_4431:
[----:B------:R-:W-:Y:S05]  /*20d00*/  BSYNC B1 ;  /* 0x0000000000017941 */ /* 0x000fea0003800000 */
.L_x_4430:
[----:B------:R-:W2:Y:S01]  /*20d10*/  LDL R2, [R1+0x2e8] ;  /* 0x0002e80001027983 */ /* 0x000ea20000100800 */
[----:B------:R-:W-:Y:S01]  /*20d20*/  VIADD R7, R7, 0xfffffffe ;  /* 0xfffffffe07077836 */ /* 0x000fe20000000000 */
[----:B--2---:R-:W-:-:S13]  /*20d30*/  ISETP.GT.AND P0, PT, R10, R2, PT ;  /* 0x000000020a00720c */ /* 0x004fda0003f04270 */
[----:B------:R-:W-:Y:S05]  /*20d40*/  @P0 BRA `(.L_x_4438) ;  /* 0xffffffec00ec0947 */ /* 0x000fea000383ffff */
.L_x_4411:
[----:B------:R-:W-:Y:S05]  /*20d50*/  BSYNC B0 ;  /* 0x0000000000007941 */ /* 0x000fea0003800000 */
.L_x_4410:
[----:B------:R-:W0:Y:S01]  /*20d60*/  S2R R2, SR_TID.X ;  /* 0x0000000000027919 */ /* 0x000e220000002100 */
[----:B------:R-:W-:Y:S01]  /*20d70*/  BSSY B0, `(.L_x_4439) ;  /* 0x0000011000007945 */ /* 0x000fe20003800000 */
[----:B0-----:R-:W-:-:S04]  /*20d80*/  LOP3.LUT R2, R2, 0x1f, RZ, 0xc0, !PT ;  /* 0x0000001f02027812 */ /* 0x001fc800078ec0ff */
[----:B------:R-:W-:-:S13]  /*20d90*/  ISETP.NE.AND P0, PT, R2, RZ, PT ;  /* 0x000000ff0200720c */ /* 0x000fda0003f05270 */
[----:B------:R-:W-:Y:S05]  /*20da0*/  @P0 BRA `(.L_x_4440) ;  /* 0x0000000000340947 */ /* 0x000fea0003800000 */
[----:B------:R-:W0:Y:S01]  /*20db0*/  S2R R7, SR_LANEID ;  /* 0x0000000000077919 */ /* 0x000e220000000000 */
[----:B------:R-:W-:Y:S01]  /*20dc0*/  VOTEU.ANY UR4, UPT, PT ;  /* 0x0000000000047886 */ /* 0x000fe200038e0100 */
[----:B------:R-:W1:Y:S01]  /*20dd0*/  LDC.64 R2, c[0x0][0xc38] ;  /* 0x00030e00ff027b82 */ /* 0x000e620000000a00 */
[----:B------:R-:W0:Y:S02]  /*20de0*/  FLO.U32 R4, UR4 ;  /* 0x0000000400047d00 */ /* 0x000e2400080e0000 */
[----:B0-----:R-:W-:-:S06]  /*20df0*/  ISETP.EQ.U32.AND P0, PT, R4, R7, PT ;  /* 0x000000070400720c */ /* 0x001fcc0003f02070 */
[----:B------:R-:W1:Y:S07]  /*20e00*/  POPC R7, UR4 ;  /* 0x0000000400077d09 */ /* 0x000e6e0008000000 */
[----:B-1----:R-:W2:Y:S01]  /*20e10*/  @P0 ATOMG.E.ADD.STRONG.GPU PT, R3, desc[UR60][R2.64], R7 ;  /* 0x00000007020309a8 */ /* 0x002ea200081ee1fc */
[----:B------:R-:W0:Y:S02]  /*20e20*/  S2R R8, SR_LTMASK ;  /* 0x0000000000087919 */ /* 0x000e240000003900 */
[----:B0-----:R-:W-:-:S04]  /*20e30*/  LOP3.LUT R8, R8, UR4, RZ, 0xc0, !PT ;  /* 0x0000000408087c12 */ /* 0x001fc8000f8ec0ff */
[----:B------:R-:W0:Y:S01]  /*20e40*/  POPC R9, R8 ;  /* 0x0000000800097309 */ /* 0x000e220000000000 */
[----:B--2---:R-:W0:Y:S02]  /*20e50*/  SHFL.IDX PT, R4, R3, R4, 0x1f ;  /* 0x00001f0403047589 */ /* 0x004e2400000e0000 */
[----:B0-----:R-:W-:-:S05]  /*20e60*/  IADD3 R2, R4, UR39, R9 ;  /* 0x0000002704027c10 */ /* 0x001fca000fffe009 */
[----:B------:R0:W-:Y:S02]  /*20e70*/  STL [R1+0x2d0], R2 ;  /* 0x0002d00201007387 */ /* 0x0001e40000100800 */
.L_x_4440:
[----:B------:R-:W-:Y:S05]  /*20e80*/  BSYNC B0 ;  /* 0x0000000000007941 */ /* 0x000fea0003800000 */
.L_x_4439:
[----:B------:R-:W-:Y:S04]  /*20e90*/  BSSY B0, `(.L_x_4441) ;  /* 0x0000035000007945 */ /* 0x000fe80003800000 */
[----:B------:R-:W-:Y:S05]  /*20ea0*/  @!P6 BRA `(.L_x_4442) ;  /* 0x0000000000cce947 */ /* 0x000fea0003800000 */
[----:B------:R-:W1:Y:S01]  /*20eb0*/  S2R R3, SR_CgaCtaId ;  /* 0x0000000000037919 */ /* 0x000e620000008800 */
[----:B0-----:R-:W-:-:S04]  /*20ec0*/  MOV R2, 0x400 ;  /* 0x0000040000027802 */ /* 0x001fc80000000f00 */
[----:B-1----:R-:W-:-:S05]  /*20ed0*/  LEA R2, R3, R2, 0x18 ;  /* 0x0000000203027211 */ /* 0x002fca00078ec0ff */
[----:B------:R-:W-:Y:S01]  /*20ee0*/  IMAD R3, R17, 0x8, R2 ;  /* 0x0000000811037824 */ /* 0x000fe200078e0202 */
[----:B------:R-:W-:-:S04]  /*20ef0*/  SHF.L.U32 R2, R19, 0x1f, RZ ;  /* 0x0000001f13027819 */ /* 0x000fc800000006ff */
[----:B------:R-:W0:Y:S02]  /*20f00*/  SYNCS.PHASECHK.TRANS64.TRYWAIT P0, [R3+URZ+0x30860], R2 ;  /* 0x03086002030075a7 */ /* 0x000e24000800017f */
[----:B0-----:R-:W-:Y:S05]  /*20f10*/  @!P0 BRA `(.L_x_4443) ;  /* 0x0000002800248947 */ /* 0x001fea0003800000 */
.L_x_4547:
        /* <DEDUP_REMOVED lines=10> */
.L_x_4444:
[----:B------:R-:W-:-:S13]  /*20fc0*/  LOP3.LUT P0, RZ, R16, 0x40, RZ, 0xc0, !PT ;  /* 0x0000004010ff7812 */ /* 0x000fda000780c0ff */
[----:B------:R-:W-:Y:S05]  /*20fd0*/  @P0 BRA `(.L_x_4445) ;  /* 0x0000000000040947 */ /* 0x000fea0003800000 */
[----:B------:R-:W-:Y:S01]  /*20fe0*/  BPT.TRAP 0x1 ;  /* 0x000000040000795c */ /* 0x000fe20000300000 */
.L_x_4445:
        /* <DEDUP_REMOVED lines=11> */
[----:B------:R-:W-:-:S07]  /*210a0*/  R2UR UR13, R6 ;  /* 0x00000000060d72ca */ /* 0x000fce00000e0000 */
        /* <DEDUP_REMOVED lines=18> */
[----:B-1----:R-:W-:Y:S01]  /*211d0*/  NOP ;  /* 0x0000000000007918 */ /* 0x002fe20000000000 */
.L_x_4442:
[----:B------:R-:W-:Y:S05]  /*211e0*/  BSYNC B0 ;  /* 0x0000000000007941 */ /* 0x000fea0003800000 */
.L_x_4441:
[----:B------:R-:W-:-:S05]  /*211f0*/  VIADD R17, R17, 0x1 ;  /* 0x0000000111117836 */ /* 0x000fca0000000000 */
[----:B------:R-:W-:-:S04]  /*21200*/  ISETP.NE.AND P0, PT, R17, 0x2, PT ;  /* 0x000000021100780c */ /* 0x000fc80003f05270 */
[----:B------:R-:W-:Y:S02]  /*21210*/  SEL R0, RZ, 0x1, P0 ;  /* 0x00000001ff007807 */ /* 0x000fe40000000000 */
[----:B------:R-:W-:Y:S02]  /*21220*/  SEL R17, R17, RZ, P0 ;  /* 0x000000ff11117207 */ /* 0x000fe40000000000 */
[----:B------:R-:W-:-:S07]  /*21230*/  LOP3.LUT R19, R19, R0, RZ, 0x3c, !PT ;  /* 0x0000000013137212 */ /* 0x000fce00078e3cff */
.L_x_4395:
[----:B------:R-:W-:Y:S05]  /*21240*/  BSYNC B6 ;  /* 0x0000000000067941 */ /* 0x000fea0003800000 */
.L_x_4393:
[----:B------:R-:W-:-:S03]  /*21250*/  UMOV UR4, 0xffffffff ;  /* 0xffffffff00047882 */ /* 0x000fc60000000000 */
[----:B------:R-:W-:Y:S05]  /*21260*/  BRA.DIV UR4, `(.L_x_4446) ;  /* 0x0000002604647947 */ /* 0x000fea000b800000 */
[----:B---3--:R-:W3:Y:S04]  /*21270*/  LDL.LU R0, [R1+0x2d0] ;  /* 0x0002d00001007983 */ /* 0x008ee80000300800 */
[----:B---3--:R3:W4:Y:S04]  /*21280*/  SHFL.IDX PT, R5, R0, RZ, 0x1f ;  /* 0x00001fff00057589 */ /* 0x00872800000e0000 */
[----:B01----:R3:W0:Y:S02]  /*21290*/  SHFL.IDX PT, R7, R0, 0x1, 0x1f ;  /* 0x00201f0000077f89 */ /* 0x00362400000e0000 */
.L_x_4551:
[----:B---3--:R-:W3:Y:S01]  /*212a0*/  LDL R0, [R1+0x2dc] ;  /* 0x0002dc0001007983 */ /* 0x008ee20000100800 */
[----:B------:R-:W-:Y:S01]  /*212b0*/  ULDC UR4, c[0x0][0xc14] ;  /* 0x0003050000047ab9 */ /* 0x000fe20000000800 */
[----:B------:R-:W1:Y:S01]  /*212c0*/  S2R R2, SR_TID.X ;  /* 0x0000000000027919 */ /* 0x000e620000002100 */
[----:B------:R-:W-:Y:S01]  /*212d0*/  BSSY B0, `(.L_x_4447) ;  /* 0x000000b000007945 */ /* 0x000fe20003800000 */
[----:B------:R-:W-:Y:S01]  /*212e0*/  IMAD.MOV.U32 R4, RZ, RZ, RZ ;  /* 0x000000ffff047224 */ /* 0x000fe200078e00ff */
[----:B-1----:R-:W-:-:S04]  /*212f0*/  LOP3.LUT R10, R2, 0x1f, RZ, 0xc0, !PT ;  /* 0x0000001f020a7812 */ /* 0x002fc800078ec0ff */
[C---:B------:R-:W-:Y:S01]  /*21300*/  ISETP.NE.AND P0, PT, R10.reuse, 0x1f, PT ;  /* 0x0000001f0a00780c */ /* 0x040fe20003f05270 */
[----:B---3--:R-:W-:Y:S02]  /*21310*/  IMAD.IADD R9, R10, 0x1, R0 ;  /* 0x000000010a097824 */ /* 0x008fe400078e0200 */
[----:B------:R-:W-:-:S05]  /*21320*/  IMAD.U32 R0, RZ, RZ, UR4 ;  /* 0x00000004ff007e24 */ /* 0x000fca000f8e00ff */
[----:B------:R-:W-:-:S13]  /*21330*/  ISETP.GE.OR P0, PT, R9, R0, !P0 ;  /* 0x000000000900720c */ /* 0x000fda0004706670 */
[----:B------:R-:W-:Y:S05]  /*21340*/  @P0 BRA `(.L_x_4448) ;  /* 0x00000000000c0947 */ /* 0x000fea0003800000 */
[----:B------:R-:W1:Y:S02]  /*21350*/  LDC.64 R2, c[0x0][0xc58] ;  /* 0x00031600ff027b82 */ /* 0x000e640000000a00 */
[----:B-1----:R-:W-:-:S05]  /*21360*/  IMAD.WIDE R2, R9, 0x4, R2 ;  /* 0x0000000409027825 */ /* 0x002fca00078e0202 */
[----:B------:R1:W5:Y:S02]  /*21370*/  LDG.E R4, desc[UR60][R2.64] ;  /* 0x0000003c02047981 */ /* 0x000364000c1e1900 */
.L_x_4448:
[----:B------:R-:W-:Y:S05]  /*21380*/  BSYNC B0 ;  /* 0x0000000000007941 */ /* 0x000fea0003800000 */
.L_x_4447:
[----:B------:R-:W-:-:S03]  /*21390*/  UMOV UR4, 0xffffffff ;  /* 0xffffffff00047882 */ /* 0x000fc60000000000 */
[----:B------:R-:W-:Y:S05]  /*213a0*/  BRA.DIV UR4, `(.L_x_4449) ;  /* 0x0000002604647947 */ /* 0x000fea000b800000 */
[----:B-----5:R-:W3:Y:S01]  /*213b0*/  SHFL.UP PT, R14, R4, 0x1, RZ ;  /* 0x04200000040e7989 */ /* 0x020ee200000e00ff */
[C---:B------:R-:W-:Y:S02]  /*213c0*/  ISETP.NE.AND P0, PT, R10.reuse, RZ, PT ;  /* 0x000000ff0a00720c */ /* 0x040fe40003f05270 */
[----:B------:R-:W-:Y:S02]  /*213d0*/  ISETP.GE.U32.AND P1, PT, R10, 0x2, PT ;  /* 0x000000020a00780c */ /* 0x000fe40003f26070 */
[----:B---3--:R-:W-:Y:S02]  /*213e0*/  SEL R13, R14, RZ, P0 ;  /* 0x000000ff0e0d7207 */ /* 0x008fe40000000000 */
[----:B------:R-:W-:-:S03]  /*213f0*/  ISETP.GE.U32.AND P0, PT, R10, 0x4, PT ;  /* 0x000000040a00780c */ /* 0x000fc60003f06070 */
[----:B------:R-:W-:-:S05]  /*21400*/  IMAD.IADD R13, R4, 0x1, R13 ;  /* 0x00000001040d7824 */ /* 0x000fca00078e020d */
[----:B------:R-:W3:Y:S02]  /*21410*/  SHFL.UP PT, R14, R13, 0x2, RZ ;  /* 0x044000000d0e7989 */ /* 0x000ee400000e00ff */
[----:B---3--:R-:W-:Y:S02]  /*21420*/  SEL R14, R14, RZ, P1 ;  /* 0x000000ff0e0e7207 */ /* 0x008fe40000800000 */
[----:B------:R-:W-:-:S03]  /*21430*/  ISETP.GE.U32.AND P1, PT, R10, 0x8, PT ;  /* 0x000000080a00780c */ /* 0x000fc60003f26070 */
[----:B-1----:R-:W-:-:S05]  /*21440*/  IMAD.IADD R3, R13, 0x1, R14 ;  /* 0x000000010d037824 */ /* 0x002fca00078e020e */
[----:B------:R-:W2:Y:S02]  /*21450*/  SHFL.UP PT, R14, R3, 0x4, RZ ;  /* 0x04800000030e7989 */ /* 0x000ea400000e00ff */
[----:B--2---:R-:W-:Y:S02]  /*21460*/  SEL R6, R14, RZ, P0 ;  /* 0x000000ff0e067207 */ /* 0x004fe40000000000 */
[----:B------:R-:W-:-:S03]  /*21470*/  ISETP.GE.U32.AND P0, PT, R10, 0x10, PT ;  /* 0x000000100a00780c */ /* 0x000fc60003f06070 */
[----:B------:R-:W-:-:S05]  /*21480*/  IMAD.IADD R6, R3, 0x1, R6 ;  /* 0x0000000103067824 */ /* 0x000fca00078e0206 */
[----:B------:R-:W1:Y:S02]  /*21490*/  SHFL.UP PT, R14, R6, 0x8, RZ ;  /* 0x05000000060e7989 */ /* 0x000e6400000e00ff */
[----:B-1----:R-:W-:-:S05]  /*214a0*/  SEL R9, R14, RZ, P1 ;  /* 0x000000ff0e097207 */ /* 0x002fca0000800000 */
[----:B------:R-:W-:-:S05]  /*214b0*/  IMAD.IADD R8, R6, 0x1, R9 ;  /* 0x0000000106087824 */ /* 0x000fca00078e0209 */
[----:B------:R-:W1:Y:S02]  /*214c0*/  SHFL.UP PT, R14, R8, 0x10, RZ ;  /* 0x06000000080e7989 */ /* 0x000e6400000e00ff */
[----:B-1----:R-:W-:-:S05]  /*214d0*/  SEL R9, R14, RZ, P0 ;  /* 0x000000ff0e097207 */ /* 0x002fca0000000000 */
[----:B------:R-:W-:-:S05]  /*214e0*/  IMAD.IADD R2, R8, 0x1, R9 ;  /* 0x0000000108027824 */ /* 0x000fca00078e0209 */
[----:B------:R1:W2:Y:S02]  /*214f0*/  SHFL.IDX PT, R14, R2, 0x1f, 0x1f ;  /* 0x03e01f00020e7f89 */ /* 0x0002a400000e0000 */
.L_x_4559:
[----:B------:R-:W-:Y:S02]  /*21500*/  ULDC UR4, c[0x0][0xc10] ;  /* 0x0003040000047ab9 */ /* 0x000fe40000000800 */
[----:B------:R-:W-:-:S04]  /*21510*/  IMAD.U32 R6, RZ, RZ, UR4 ;  /* 0x00000004ff067e24 */ /* 0x000fc8000f8e00ff */
[----:B--2---:R-:W-:-:S04]  /*21520*/  IMAD R14, R14, R6, RZ ;  /* 0x000000060e0e7224 */ /* 0x004fc800078e02ff */
[----:B0-----:R-:W-:-:S05]  /*21530*/  IMAD.IADD R7, R7, 0x1, R14 ;  /* 0x0000000107077824 */ /* 0x001fca00078e020e */
[----:B----4-:R-:W-:-:S13]  /*21540*/  ISETP.GT.AND P0, PT, R7, R5, PT ;  /* 0x000000050700720c */ /* 0x010fda0003f04270 */
[----:B------:R-:W-:Y:S05]  /*21550*/  @P0 BRA `(.L_x_4450) ;  /* 0x0000000000c00947 */ /* 0x000fea0003800000 */
[----:B------:R-:W0:Y:S02]  /*21560*/  LDC R0, c[0x0][0xc14] ;  /* 0x00030500ff007b82 */ /* 0x000e240000000800 */
.L_x_4455:
[----:B01----:R-:W2:Y:S02]  /*21570*/  LDL.LU R2, [R1+0x2dc] ;  /* 0x0002dc0001027983 */ /* 0x003ea40000300800 */
[----:B--2---:R-:W-:-:S05]  /*21580*/  VIADD R3, R2, 0x1f ;  /* 0x0000001f02037836 */ /* 0x004fca0000000000 */
[----:B0-----:R-:W-:-:S13]  /*21590*/  ISETP.GE.AND P0, PT, R3, R0, PT ;  /* 0x000000000300720c */ /* 0x001fda0003f06270 */
[----:B------:R-:W-:Y:S05]  /*215a0*/  @P0 BRA `(.L_x_4451) ;  /* 0x0000000800080947 */ /* 0x000fea0003800000 */
[----:B------:R-:W0:Y:S01]  /*215b0*/  S2R R2, SR_TID.X ;  /* 0x0000000000027919 */ /* 0x000e220000002100 */
[----:B------:R-:W-:Y:S01]  /*215c0*/  BSSY B0, `(.L_x_4452) ;  /* 0x000000c000007945 */ /* 0x000fe20003800000 */
[----:B------:R-:W-:Y:S01]  /*215d0*/  IMAD.MOV.U32 R4, RZ, RZ, RZ ;  /* 0x000000ffff047224 */ /* 0x000fe200078e00ff */
[----:B0-----:R-:W-:Y:S01]  /*215e0*/  LOP3.LUT R10, R2, 0x1f, RZ, 0xc0, !PT ;  /* 0x0000001f020a7812 */ /* 0x001fe200078ec0ff */
[----:B------:R-:W-:-:S03]  /*215f0*/  IMAD.MOV.U32 R2, RZ, RZ, R3 ;  /* 0x000000ffff027224 */ /* 0x000fc600078e0003 */
[C---:B------:R-:W-:Y:S01]  /*21600*/  ISETP.NE.AND P1, PT, R10.reuse, 0x1f, PT ;  /* 0x0000001f0a00780c */ /* 0x040fe20003f25270 */
[----:B------:R-:W-:Y:S01]  /*21610*/  IMAD.IADD R9, R10, 0x1, R2 ;  /* 0x000000010a097824 */ /* 0x000fe200078e0202 */
[----:B------:R0:W-:Y:S04]  /*21620*/  STL [R1+0x2dc], R2 ;  /* 0x0002dc0201007387 */ /* 0x0001e80000100800 */
[----:B------:R-:W-:-:S13]  /*21630*/  ISETP.GE.OR P0, PT, R9, R0, !P1 ;  /* 0x000000000900720c */ /* 0x000fda0004f06670 */
[----:B0-----:R-:W-:Y:S05]  /*21640*/  @P0 BRA `(.L_x_4453) ;  /* 0x00000000000c0947 */ /* 0x001fea0003800000 */
[----:B------:R-:W0:Y:S02]  /*21650*/  LDC.64 R2, c[0x0][0xc58] ;  /* 0x00031600ff027b82 */ /* 0x000e240000000a00 */
[----:B0-----:R-:W-:-:S05]  /*21660*/  IMAD.WIDE R2, R9, 0x4, R2 ;  /* 0x0000000409027825 */ /* 0x001fca00078e0202 */
[----:B------:R0:W5:Y:S02]  /*21670*/  LDG.E R4, desc[UR60][R2.64] ;  /* 0x0000003c02047981 */ /* 0x000164000c1e1900 */
.L_x_4453:
[----:B------:R-:W-:Y:S05]  /*21680*/  BSYNC B0 ;  /* 0x0000000000007941 */ /* 0x000fea0003800000 */
.L_x_4452:
        /* <DEDUP_REMOVED lines=23> */
.L_x_4567:
[----:B------:R-:W-:Y:S02]  /*21800*/  ULDC UR4, c[0x0][0xc10] ;  /* 0x0003040000047ab9 */ /* 0x000fe40000000800 */
[----:B------:R-:W-:-:S04]  /*21810*/  IMAD.U32 R6, RZ, RZ, UR4 ;  /* 0x00000004ff067e24 */ /* 0x000fc8000f8e00ff */
[----:B-1----:R-:W-:-:S04]  /*21820*/  IMAD R14, R14, R6, RZ ;  /* 0x000000060e0e7224 */ /* 0x002fc800078e02ff */
[----:B------:R-:W-:-:S05]  /*21830*/  IMAD.IADD R7, R14, 0x1, R7 ;  /* 0x000000010e077824 */ /* 0x000fca00078e0207 */
[----:B------:R-:W-:-:S13]  /*21840*/  ISETP.GT.AND P0, PT, R7, R5, PT ;  /* 0x000000050700720c */ /* 0x000fda0003f04270 */
[----:B------:R-:W-:Y:S05]  /*21850*/  @!P0 BRA `(.L_x_4455) ;  /* 0xfffffffc00448947 */ /* 0x000fea000383ffff */
.L_x_4450:
[----:B------:R-:W-:Y:S01]  /*21860*/  IMAD.IADD R7, R7, 0x1, -R14 ;  /* 0x0000000107077824 */ /* 0x000fe200078e0a0e */
[----:B------:R-:W-:-:S03]  /*21870*/  UMOV UR4, 0xffffffff ;  /* 0xffffffff00047882 */ /* 0x000fc60000000000 */
[----:B------:R-:W-:-:S05]  /*21880*/  IMAD R8, R2, R6, R7 ;  /* 0x0000000602087224 */ /* 0x000fca00078e0207 */
[----:B------:R-:W-:Y:S01]  /*21890*/  ISETP.GT.AND P6, PT, R8, R5, PT ;  /* 0x000000050800720c */ /* 0x000fe20003fc4270 */
[----:B------:R-:W-:-:S12]  /*218a0*/  BRA.DIV UR4, `(.L_x_4456) ;  /* 0x0000002604c47947 */ /* 0x000fd8000b800000 */
[----:B------:R-:W-:-:S04]  /*218b0*/  VOTE.ANY R3, PT, !P6 ;  /* 0x0000000000037806 */ /* 0x000fc800070e0100 */
[----:B------:R-:W2:Y:S02]  /*218c0*/  POPC R8, R3 ;  /* 0x0000000300087309 */ /* 0x000ea40000000000 */
[----:B--2---:R2:W3:Y:S02]  /*218d0*/  SHFL.IDX PT, R4, R4, R8, 0x1f ;  /* 0x00001f0804047589 */ /* 0x0044e400000e0000 */
.L_x_4571:
[----:B------:R-:W-:Y:S01]  /*218e0*/  ISETP.NE.AND P0, PT, R3, RZ, PT ;  /* 0x000000ff0300720c */ /* 0x000fe20003f05270 */
[----:B------:R-:W-:-:S12]  /*218f0*/  IMAD.MOV.U32 R9, RZ, RZ, RZ ;  /* 0x000000ffff097224 */ /* 0x000fd800078e00ff */
[----:B------:R-:W-:Y:S05]  /*21900*/  @!P0 BRA `(.L_x_4457) ;  /* 0x0000000000108947 */ /* 0x000fea0003800000 */
[----:B------:R-:W-:Y:S01]  /*21910*/  UMOV UR4, 0xffffffff ;  /* 0xffffffff00047882 */ /* 0x000fe20000000000 */
[----:B------:R-:W-:Y:S02]  /*21920*/  VIADD R12, R8, 0xffffffff ;  /* 0xffffffff080c7836 */ /* 0x000fe40000000000 */
[----:B------:R-:W-:Y:S05]  /*21930*/  BRA.DIV UR4, `(.L_x_4458) ;  /* 0x0000002604e87947 */ /* 0x000fea000b800000 */
[----:B------:R4:W0:Y:S02]  /*21940*/  SHFL.IDX PT, R9, R2, R12, 0x1f ;  /* 0x00001f0c02097589 */ /* 0x00082400000e0000 */
.L_x_4457:
[----:B------:R-:W5:Y:S01]  /*21950*/  LDL.LU R10, [R1+0x2dc] ;  /* 0x0002dc00010a7983 */ /* 0x000f620000300800 */
[----:B01--4-:R-:W0:Y:S01]  /*21960*/  LDC.64 R2, c[0x0][0xc68] ;  /* 0x00031a00ff027b82 */ /* 0x013e220000000a00 */
[----:B-----5:R-:W-:-:S04]  /*21970*/  IMAD.IADD R10, R8, 0x1, R10 ;  /* 0x00000001080a7824 */ /* 0x020fc800078e020a */
[----:B0-----:R-:W-:Y:S01]  /*21980*/  IMAD.WIDE R2, R10, 0x4, R2 ;  /* 0x000000040a027825 */ /* 0x001fe200078e0202 */
[----:B------:R0:W-:Y:S04]  /*21990*/  STL [R1+0x2dc], R10 ;  /* 0x0002dc0a01007387 */ /* 0x0001e80000100800 */
[----:B------:R-:W2:Y:S01]  /*219a0*/  LDG.E R11, desc[UR60][R2.64] ;  /* 0x0000003c020b7981 */ /* 0x000ea2000c1e1900 */
[----:B------:R-:W-:-:S05]  /*219b0*/  IMAD R7, R9, R6, R7 ;  /* 0x0000000609077224 */ /* 0x000fca00078e0207 */
[----:B------:R1:W-:Y:S01]  /*219c0*/  STL [R1+0x2d0], R7 ;  /* 0x0002d00701007387 */ /* 0x0003e20000100800 */
[----:B--23--:R-:W-:-:S05]  /*219d0*/  IMAD R8, R4, R11, RZ ;  /* 0x0000000b04087224 */ /* 0x00cfca00078e02ff */
[----:B0-----:R-:W-:-:S04]  /*219e0*/  IABS R10, R8 ;  /* 0x00000008000a7213 */ /* 0x001fc80000000000 */
        /* <DEDUP_REMOVED lines=25> */
[----:B-1----:R-:W-:Y:S02]  /*21b80*/  IMAD R7, R11, R5, RZ ;  /* 0x000000050b077224 */ /* 0x002fe400078e02ff */
[----:B------:R-:W-:Y:S02]  /*21b90*/  IMAD.MOV R5, RZ, RZ, -R5 ;  /* 0x000000ffff057224 */ /* 0x000fe400078e0a05 */
[----:B------:R-:W-:Y:S02]  /*21ba0*/  IMAD.MOV R3, RZ, RZ, -R7 ;  /* 0x000000ffff037224 */ /* 0x000fe400078e0a07 */
[----:B------:R-:W-:Y:S02]  /*21bb0*/  IMAD R8, R8, R5, R2 ;  /* 0x0000000508087224 */ /* 0x000fe400078e0202 */
[----:B------:R-:W-:Y:S01]  /*21bc0*/  IMAD.MOV.U32 R2, RZ, RZ, RZ ;  /* 0x000000ffff027224 */ /* 0x000fe200078e00ff */
[----:B------:R-:W-:-:S04]  /*21bd0*/  VIADDMNMX R11, R3, R6, R11, PT ;  /* 0x00000006030b7246 */ /* 0x000fc8000380010b */
[----:B------:R-:W-:-:S04]  /*21be0*/  IABS R6, R11 ;  /* 0x0000000b00067213 */ /* 0x000fc80000000000 */
[----:B------:R-:W0:Y:S08]  /*21bf0*/  I2F.RP R9, R6 ;  /* 0x0000000600097306 */ /* 0x000e300000209400 */
[----:B0-----:R-:W0:Y:S02]  /*21c00*/  MUFU.RCP R9, R9 ;  /* 0x0000000900097308 */ /* 0x001e240000001000 */
[----:B0-----:R-:W-:-:S06]  /*21c10*/  VIADD R10, R9, 0xffffffe ;  /* 0x0ffffffe090a7836 */ /* 0x001fcc0000000000 */
[----:B------:R-:W0:Y:S02]  /*21c20*/  F2I.FTZ.U32.TRUNC.NTZ R3, R10 ;  /* 0x0000000a00037305 */ /* 0x000e24000021f000 */
[----:B0-----:R-:W-:-:S04]  /*21c30*/  IMAD.MOV R5, RZ, RZ, -R3 ;  /* 0x000000ffff057224 */ /* 0x001fc800078e0a03 */
[----:B------:R-:W-:-:S04]  /*21c40*/  IMAD R5, R5, R6, RZ ;  /* 0x0000000605057224 */ /* 0x000fc800078e02ff */
[----:B------:R-:W-:Y:S01]  /*21c50*/  IMAD.HI.U32 R5, R3, R5, R2 ;  /* 0x0000000503057227 */ /* 0x000fe200078e0002 */
[----:B------:R-:W-:Y:S02]  /*21c60*/  IABS R2, R8 ;  /* 0x0000000800027213 */ /* 0x000fe40000000000 */
[----:B------:R-:W-:-:S03]  /*21c70*/  IABS R3, R11 ;  /* 0x0000000b00037213 */ /* 0x000fc60000000000 */
[----:B------:R-:W-:-:S04]  /*21c80*/  IMAD.HI.U32 R5, R5, R2, RZ ;  /* 0x0000000205057227 */ /* 0x000fc800078e00ff */
[----:B------:R-:W-:-:S04]  /*21c90*/  IMAD.MOV R3, RZ, RZ, -R3 ;  /* 0x000000ffff037224 */ /* 0x000fc800078e0a03 */
[----:B------:R-:W-:Y:S01]  /*21ca0*/  IMAD R3, R5, R3, R2 ;  /* 0x0000000305037224 */ /* 0x000fe200078e0202 */
[C---:B------:R-:W-:Y:S01]  /*21cb0*/  LOP3.LUT R2, R8.reuse, R11, RZ, 0x3c, !PT ;  /* 0x0000000b08027212 */ /* 0x040fe200078e3cff */
[----:B------:R-:W-:-:S03]  /*21cc0*/  IMAD.IADD R8, R8, 0x1, R7 ;  /* 0x0000000108087824 */ /* 0x000fc600078e0207 */
        /* <DEDUP_REMOVED lines=11> */
[----:B------:R-:W-:-:S04]  /*21d80*/  LOP3.LUT R5, RZ, R5, RZ, 0x33, !PT ;  /* 0x00000005ff057212 */ /* 0x000fc800078e33ff */
[----:B------:R0:W-:Y:S01]  /*21d90*/  STL [R1+0x2d8], R3 ;  /* 0x0002d80301007387 */ /* 0x0001e20000100800 */
[----:B------:R-:W-:-:S05]  /*21da0*/  IMAD.IADD R2, R4, 0x1, R5 ;  /* 0x0000000104027824 */ /* 0x000fca00078e0205 */
[----:B------:R0:W-:Y:S01]  /*21db0*/  STL [R1+0x2d4], R2 ;  /* 0x0002d40201007387 */ /* 0x0001e20000100800 */
[----:B------:R-:W-:Y:S05]  /*21dc0*/  BRA `(.L_x_4459) ;  /* 0x0000000000287947 */ /* 0x000fea0003800000 */
.L_x_4451:
[----:B------:R-:W-:Y:S01]  /*21dd0*/  UMOV UR4, URZ ;  /* 0x0000003f00047c82 */ /* 0x000fe20008000000 */
[----:B------:R-:W-:Y:S01]  /*21de0*/  UMOV UR5, URZ ;  /* 0x0000003f00057c82 */ /* 0x000fe20008000000 */
[----:B------:R-:W-:Y:S01]  /*21df0*/  ULDC UR6, c[0x0][0xc14] ;  /* 0x0003050000067ab9 */ /* 0x000fe20000000800 */
[----:B------:R-:W-:Y:S01]  /*21e00*/  IMAD.U32 R4, RZ, RZ, UR4 ;  /* 0x00000004ff047e24 */ /* 0x000fe2000f8e00ff */
[----:B------:R1:W-:Y:S01]  /*21e10*/  STL [R1+0x2d0], R5 ;  /* 0x0002d00501007387 */ /* 0x0003e20000100800 */
[----:B------:R-:W-:Y:S02]  /*21e20*/  IMAD.U32 R3, RZ, RZ, UR5 ;  /* 0x00000005ff037e24 */ /* 0x000fe4000f8e00ff */
[----:B------:R-:W-:Y:S01]  /*21e30*/  IMAD.U32 R2, RZ, RZ, UR6 ;  /* 0x00000006ff027e24 */ /* 0x000fe2000f8e00ff */
[----:B------:R1:W-:Y:S04]  /*21e40*/  STL [R1+0x2d4], R4 ;  /* 0x0002d40401007387 */ /* 0x0003e80000100800 */
[----:B------:R1:W-:Y:S04]  /*21e50*/  STL [R1+0x2dc], R2 ;  /* 0x0002dc0201007387 */ /* 0x0003e80000100800 */
[----:B------:R1:W-:Y:S02]  /*21e60*/  STL [R1+0x2d8], R3 ;  /* 0x0002d80301007387 */ /* 0x0003e40000100800 */
.L_x_4459:
[----:B-1----:R-:W2:Y:S01]  /*21e70*/  LDL.128 R4, [R1+0x2d0] ;  /* 0x0002d00001047983 */ /* 0x002ea20000100c00 */
[----:B0-----:R-:W0:Y:S01]  /*21e80*/  S2R R2, SR_TID.X ;  /* 0x0000000000027919 */ /* 0x001e220000002100 */
[----:B------:R-:W-:Y:S05]  /*21e90*/  WARPSYNC.ALL ;  /* 0x0000000000007948 */ /* 0x000fea0003800000 */
[----:B0-----:R-:W-:Y:S01]  /*21ea0*/  LOP3.LUT R2, R2, 0x1f, RZ, 0xc0, !PT ;  /* 0x0000001f02027812 */ /* 0x001fe200078ec0ff */
[----:B------:R-:W-:Y:S03]  /*21eb0*/  BAR.SYNC.DEFER_BLOCKING 0x4, 0x120 ;  /* 0x0104800000007b1d */ /* 0x000fe60000010000 */
[----:B------:R-:W-:-:S13]  /*21ec0*/  ISETP.NE.AND P0, PT, R2, RZ, PT ;  /* 0x000000ff0200720c */ /* 0x000fda0003f05270 */
[----:B------:R-:W0:Y:S01]  /*21ed0*/  @!P0 S2R R3, SR_CgaCtaId ;  /* 0x0000000000038919 */ /* 0x000e220000008800 */
[----:B------:R-:W-:-:S04]  /*21ee0*/  @!P0 MOV R2, 0x400 ;  /* 0x0000040000028802 */ /* 0x000fc80000000f00 */
[----:B0-----:R-:W-:-:S05]  /*21ef0*/  @!P0 LEA R2, R3, R2, 0x18 ;  /* 0x0000000203028211 */ /* 0x001fca00078ec0ff */
[----:B--2---:R0:W-:Y:S02]  /*21f00*/  @!P0 STS.128 [R2+0x308d0], R4 ;  /* 0x0308d00402008388 */ /* 0x0041e40000000c00 */
[----:B0-----:R-:W-:Y:S01]  /*21f10*/  IMAD.MOV.U32 R2, RZ, RZ, R7 ;  /* 0x000000ffff027224 */ /* 0x001fe200078e0007 */
[----:B------:R-:W-:Y:S06]  /*21f20*/  BAR.ARV 0x5, 0x120 ;  /* 0x0144800000007b1d */ /* 0x000fec0000002000 */
[----:B------:R-:W-:-:S13]  /*21f30*/  ISETP.GE.AND P0, PT, R2, R0, PT ;  /* 0x000000000200720c */ /* 0x000fda0003f06270 */
[----:B------:R-:W-:Y:S05]  /*21f40*/  @!P0 BRA `(.L_x_4460) ;  /* 0xffffffa8000c8947 */ /* 0x000fea000383ffff */
.L_x_4354:
[----:B------:R-:W2:Y:S01]  /*21f50*/  LDL.LU R0, [R1+0x2f4] ;  /* 0x0002f40001007983 */ /* 0x000ea20000300800 */
        /* <DEDUP_REMOVED lines=11> */
.L_x_4574:
[----:B------:R-:W-:Y:S05]  /*22010*/  BSYNC B0 ;  /* 0x0000000000007941 */ /* 0x000fea0003800000 */
.L_x_4461:
[----:B------:R-:W-:-:S03]  /*22020*/  UMOV UR4, 0xffffffff ;  /* 0xffffffff00047882 */ /* 0x000fc60000000000 */
[----:B------:R-:W-:Y:S05]  /*22030*/  BRA.DIV UR4, `(.L_x_4463) ;  /* 0x0000002204647947 */ /* 0x000fea000b800000 */
[----:B------:R-:W1:Y:S02]  /*22040*/  S2R R2, SR_TID.X ;  /* 0x0000000000027919 */ /* 0x000e640000002100 */
[----:B-1----:R-:W-:-:S04]  /*22050*/  SHF.R.U32.HI R2, RZ, 0x5, R2 ;  /* 0x00000005ff027819 */ /* 0x002fc80000011602 */
[----:B------:R-:W-:-:S05]  /*22060*/  LOP3.LUT R2, R2, 0x3, RZ, 0xc0, !PT ;  /* 0x0000000302027812 */ /* 0x000fca00078ec0ff */
[----:B------:R1:W2:Y:S02]  /*22070*/  SHFL.IDX PT, R14, R2, RZ, 0x1f ;  /* 0x00001fff020e7589 */ /* 0x0002a400000e0000 */
.L_x_4577:
[----:B--2---:R-:W-:Y:S01]  /*22080*/  ISETP.NE.AND P0, PT, R14, RZ, PT ;  /* 0x000000ff0e00720c */ /* 0x004fe20003f05270 */
[----:B------:R-:W-:-:S12]  /*22090*/  BSSY B0, `(.L_x_4464) ;  /* 0x0000026000007945 */ /* 0x000fd80003800000 */
[----:B------:R-:W-:Y:S05]  /*220a0*/  @P0 BRA `(.L_x_4465) ;  /* 0x0000000000900947 */ /* 0x000fea0003800000 */
[----:B------:R-:W-:-:S03]  /*220b0*/  UMOV UR4, 0xffffffff ;  /* 0xffffffff00047882 */ /* 0x000fc60000000000 */
[----:B------:R-:W-:Y:S05]  /*220c0*/  BRA.DIV UR4, `(.L_x_4466) ;  /* 0x0000002204747947 */ /* 0x000fea000b800000 */
[----:B------:R-:W-:-:S13]  /*220d0*/  ELECT P6, URZ, PT ;  /* 0x00000000003f782f */ /* 0x000fda00038c0000 */
.L_x_4580:
        /* <DEDUP_REMOVED lines=8> */
.L_x_4467:
[----:B------:R-:W-:Y:S01]  /*22160*/  VIADD R2, R0, 0x30840 ;  /* 0x0003084000027836 */ /* 0x000fe20000000000 */
[----:B------:R-:W-:Y:S01]  /*22170*/  SHF.L.U32 R5, R19, 0x1f, RZ ;  /* 0x0000001f13057819 */ /* 0x000fe200000006ff */
[C---:B0-----:R-:W-:Y:S02]  /*22180*/  VIADD R3, R17.reuse, 0x1 ;  /* 0x0000000111037836 */ /* 0x041fe40000000000 */
[----:B------:R-:W-:-:S03]  /*22190*/  IMAD R6, R17, 0x8, R2 ;  /* 0x0000000811067824 */ /* 0x000fc600078e0202 */
        /* <DEDUP_REMOVED lines=8> */
.L_x_4581:
[----:B------:R-:W1:Y:S02]  /*22220*/  SYNCS.PHASECHK.TRANS64.TRYWAIT P0, [R7+URZ], R2 ;  /* 0x00000002070075a7 */ /* 0x000e64000800017f */
[----:B-1----:R-:W-:Y:S05]  /*22230*/  @!P0 BRA `(.L_x_4469) ;  /* 0x00000020004c8947 */ /* 0x002fea0003800000 */
.L_x_4582:
[----:B------:R-:W-:Y:S05]  /*22240*/  @!P2 BRA `(.L_x_4470) ;  /* 0x000000000004a947 */ /* 0x000fea0003800000 */
[----:B------:R-:W-:Y:S01]  /*22250*/  BPT.TRAP 0x1 ;  /* 0x000000040000795c */ /* 0x000fe20000300000 */
.L_x_4470:
[----:B------:R-:W-:-:S04]  /*22260*/  VIADD R0, R0, 0x30860 ;  /* 0x0003086000007836 */ /* 0x000fc80000000000 */
[----:B------:R-:W-:-:S04]  /*22270*/  IMAD R4, R17, 0x8, R0 ;  /* 0x0000000811047824 */ /* 0x000fc800078e0200 */
[----:B------:R-:W2:Y:S02]  /*22280*/  SYNCS.PHASECHK.TRANS64.TRYWAIT P0, [R4+URZ], R5 ;  /* 0x00000005040075a7 */ /* 0x000ea4000800017f */
[----:B--2---:R-:W-:Y:S05]  /*22290*/  @!P0 BRA `(.L_x_4471) ;  /* 0x0000002000488947 */ /* 0x004fea0003800000 */
.L_x_4583:
[----:B------:R-:W-:-:S07]  /*222a0*/  IMAD R3, R3, 0x8, R0 ;  /* 0x0000000803037824 */ /* 0x000fce00078e0200 */
.L_x_4472:
[----:B---3--:R3:W4:Y:S02]  /*222b0*/  SYNCS.PHASECHK.TRANS64.TRYWAIT P0, [R3+URZ], R2 ;  /* 0x00000002030075a7 */ /* 0x008724000800017f */
[----:B----4-:R-:W-:Y:S05]  /*222c0*/  @!P0 NANOSLEEP.SYNCS 0x989680 ;  /* 0x009896800000895d */ /* 0x010fea0003900000 */
[----:B------:R-:W4:Y:S02]  /*222d0*/  @!P0 SYNCS.PHASECHK.TRANS64 P0, [R3+URZ], R2 ;  /* 0x00000002030085a7 */ /* 0x000f24000800007f */
[----:B----4-:R-:W-:Y:S05]  /*222e0*/  @!P0 BRA `(.L_x_4472) ;  /* 0xfffffffc00f08947 */ /* 0x010fea000383ffff */
.L_x_4465:
[----:B------:R-:W-:Y:S05]  /*222f0*/  BSYNC B0 ;  /* 0x0000000000007941 */ /* 0x000fea0003800000 */
.L_x_4464:
[----:B------:R-:W-:Y:S05]  /*22300*/  EXIT ;  /* 0x000000000000794d */ /* 0x000fea0003800000 */
.L_x_4179:
[----:B0-----:R0:W1:Y:S02]  /*22310*/  SYNCS.PHASECHK.TRANS64.TRYWAIT P0, [R49+URZ+0x308b0], R8 ;  /* 0x0308b008310075a7 */ /* 0x001064000800017f */
[----:B-1----:R-:W-:Y:S05]  /*22320*/  @!P0 NANOSLEEP.SYNCS 0x989680 ;  /* 0x009896800000895d */ /* 0x002fea0003900000 */
[----:B------:R-:W1:Y:S02]  /*22330*/  @!P0 SYNCS.PHASECHK.TRANS64 P0, [R49+URZ+0x308b0], R8 ;  /* 0x0308b008310085a7 */ /* 0x000e64000800007f */
[----:B-1----:R-:W-:Y:S05]  /*22340*/  @!P0 BRA `(.L_x_4179) ;  /* 0xfffffffc00f08947 */ /* 0x002fea000383ffff */
[----:B------:R-:W-:Y:S05]  /*22350*/  BRA `(.L_x_4473) ;  /* 0xfffffe1800087947 */ /* 0x000fea000383ffff */
.L_x_4204:
[----:B------:R-:W-:Y:S02]  /*22360*/  IMAD.MOV.U32 R13, RZ, RZ, R5 ;  /* 0x000000ffff0d7224 */ /* 0x000fe400078e0005 */
[----:B------:R-:W-:Y:S02]  /*22370*/  IMAD.MOV.U32 R12, RZ, RZ, RZ ;  /* 0x000000ffff0c7224 */ /* 0x000fe400078e00ff */
[----:B------:R-:W-:Y:S02]  /*22380*/  IMAD.MOV.U32 R11, RZ, RZ, 0x1c1f ;  /* 0x00001c1fff0b7424 */ /* 0x000fe400078e00ff */
[----:B------:R-:W-:-:S07]  /*22390*/  IMAD.MOV.U32 R15, RZ, RZ, -0x1 ;  /* 0xffffffffff0f7424 */ /* 0x000fce00078e00ff */
[----:B------:R-:W-:Y:S05]  /*223a0*/  WARPSYNC.COLLECTIVE R15, `(.L_x_4474) ;  /* 0x000000000f087348 */ /* 0x000fea0003c00000 */
[----:B------:R0:W1:Y:S02]  /*223b0*/  SHFL.IDX P6, R14, R13, R12, R11 ;  /* 0x0000000c0d0e7389 */ /* 0x00006400000c000b */
[----:B01----:R-:W-:Y:S01]  /*223c0*/  ENDCOLLECTIVE ;  /* 0x000000000000791b */ /* 0x003fe20003800000 */
.L_x_4474:
[----:B------:R-:W-:Y:S05]  /*223d0*/  BRA `(.L_x_4475) ;  /* 0xfffffe38002c7947 */ /* 0x000fea000383ffff */
.L_x_4205:
        /* <DEDUP_REMOVED lines=8> */
.L_x_4477:
[----:B------:R-:W-:Y:S05]  /*22460*/  BSYNC B1 ;  /* 0x0000000000017941 */ /* 0x000fea0003800000 */
.L_x_4476:
[----:B------:R-:W-:Y:S05]  /*22470*/  BRA `(.L_x_4478) ;  /* 0xfffffe38000c7947 */ /* 0x000fea000383ffff */
.L_x_4206:
        /* <DEDUP_REMOVED lines=8> */
.L_x_4480:
[----:B------:R-:W-:Y:S05]  /*22500*/  BSYNC B1 ;  /* 0x0000000000017941 */ /* 0x000fea0003800000 */
.L_x_4479:
[----:B------:R-:W-:Y:S05]  /*22510*/  BRA `(.L_x_4481) ;  /* 0xfffffe3400ec7947 */ /* 0x000fea000383ffff */
.L_x_4207:
        /* <DEDUP_REMOVED lines=8> */
.L_x_4483:
[----:B------:R-:W-:Y:S05]  /*225a0*/  BSYNC B1 ;  /* 0x0000000000017941 */ /* 0x000fea0003800000 */
.L_x_4482:
[----:B------:R-:W-:Y:S05]  /*225b0*/  BRA `(.L_x_4484) ;  /* 0xfffffe3400cc7947 */ /* 0x000fea000383ffff */
.L_x_4208:
        /* <DEDUP_REMOVED lines=8> */
.L_x_4486:
[----:B------:R-:W-:Y:S05]  /*22640*/  BSYNC B1 ;  /* 0x0000000000017941 */ /* 0x000fea0003800000 */
.L_x_4485:
[----:B------:R-:W-:Y:S05]  /*22650*/  BRA `(.L_x_4487) ;  /* 0xfffffe3400ac7947 */ /* 0x000fea000383ffff */
.L_x_4209:
        /* <DEDUP_REMOVED lines=8> */
.L_x_4489:
[----:B------:R-:W-:Y:S05]  /*226e0*/  BSYNC B1 ;  /* 0x0000000000017941 */ /* 0x000fea0003800000 */
.L_x_4488:
[----:B------:R-:W-:Y:S05]  /*226f0*/  BRA `(.L_x_4490) ;  /* 0xfffffe34008c7947 */ /* 0x000fea000383ffff */
.L_x_4210:
        /* <DEDUP_REMOVED lines=8> */
.L_x_4492:
[----:B------:R-:W-:Y:S05]  /*22780*/  BSYNC B1 ;  /* 0x0000000000017941 */ /* 0x000fea0003800000 */
.L_x_4491:
[----:B------:R-:W-:Y:S05]  /*22790*/  BRA `(.L_x_4493) ;  /* 0xfffffe34006c7947 */ /* 0x000fea000383ffff */
.L_x_4211:
        /* <DEDUP_REMOVED lines=8> */
.L_x_4495:
[----:B------:R-:W-:Y:S05]  /*22820*/  BSYNC B1 ;  /* 0x0000000000017941 */ /* 0x000fea0003800000 */
.L_x_4494:
[----:B------:R-:W-:Y:S05]  /*22830*/  BRA `(.L_x_4496) ;  /* 0xfffffe34004c7947 */ /* 0x000fea000383ffff */
.L_x_4212:
[----:B0-----:R-:W-:-:S04]  /*22840*/  IMAD.U32 R5, RZ, RZ, UR37 ;  /* 0x00000025ff057e24 */ /* 0x001fc8000f8e00ff */
[----:B------:R0:W1:Y:S03]  /*22850*/  SYNCS.PHASECHK.TRANS64.TRYWAIT P2, [R5+URZ+0x30800], R4 ;  /* 0x03080004050075a7 */ /* 0x000066000804017f */
[----:B-1----:R-:W-:Y:S05]  /*22860*/  @!P2 NANOSLEEP.SYNCS 0x989680 ;  /* 0x009896800000a95d */ /* 0x002fea0003900000 */
[----:B------:R-:W1:Y:S02]  /*22870*/  @!P2 SYNCS.PHASECHK.TRANS64 P2, [R5+URZ+0x30800], R4 ;  /* 0x030800040500a5a7 */ /* 0x000e64000804007f */
[----:B-1----:R-:W-:Y:S05]  /*22880*/  @!P2 BRA `(.L_x_4212) ;  /* 0xfffffffc00eca947 */ /* 0x002fea000383ffff */
[----:B------:R-:W-:Y:S05]  /*22890*/  BRA `(.L_x_4497) ;  /* 0xfffffe38001c7947 */ /* 0x000fea000383ffff */
.L_x_4240:
[----:B------:R-:W-:Y:S02]  /*228a0*/  IMAD.MOV.U32 R13, RZ, RZ, R9 ;  /* 0x000000ffff0d7224 */ /* 0x000fe400078e0009 */
[----:B------:R-:W-:Y:S02]  /*228b0*/  IMAD.MOV.U32 R12, RZ, RZ, RZ ;  /* 0x000000ffff0c7224 */ /* 0x000fe400078e00ff */
[----:B------:R-:W-:Y:S02]  /*228c0*/  IMAD.MOV.U32 R11, RZ, RZ, 0x1c1f ;  /* 0x00001c1fff0b7424 */ /* 0x000fe400078e00ff */
[----:B------:R-:W-:-:S07]  /*228d0*/  IMAD.MOV.U32 R15, RZ, RZ, -0x1 ;  /* 0xffffffffff0f7424 */ /* 0x000fce00078e00ff */
[----:B-----5:R-:W-:Y:S05]  /*228e0*/  WARPSYNC.COLLECTIVE R15, `(.L_x_4498) ;  /* 0x000000000f087348 */ /* 0x020fea0003c00000 */
[----:B------:R0:W1:Y:S02]  /*228f0*/  SHFL.IDX P6, R14, R13, R12, R11 ;  /* 0x0000000c0d0e7389 */ /* 0x00006400000c000b */
[----:B01---5:R-:W-:Y:S01]  /*22900*/  ENDCOLLECTIVE ;  /* 0x000000000000791b */ /* 0x023fe20003800000 */
.L_x_4498:
[----:B------:R-:W-:Y:S05]  /*22910*/  BRA `(.L_x_4499) ;  /* 0xfffffe6800247947 */ /* 0x000fea000383ffff */
.L_x_4241:
        /* <DEDUP_REMOVED lines=8> */
.L_x_4501:
[----:B------:R-:W-:Y:S05]  /*229a0*/  BSYNC B1 ;  /* 0x0000000000017941 */ /* 0x000fea0003800000 */
.L_x_4500:
[----:B------:R-:W-:Y:S05]  /*229b0*/  BRA `(.L_x_4502) ;  /* 0xfffffe6800047947 */ /* 0x000fea000383ffff */
.L_x_4242:
        /* <DEDUP_REMOVED lines=8> */
.L_x_4504:
[----:B------:R-:W-:Y:S05]  /*22a40*/  BSYNC B1 ;  /* 0x0000000000017941 */ /* 0x000fea0003800000 */
.L_x_4503:
[----:B------:R-:W-:Y:S05]  /*22a50*/  BRA `(.L_x_4505) ;  /* 0xfffffe6400e47947 */ /* 0x000fea000383ffff */
.L_x_4243:
        /* <DEDUP_REMOVED lines=8> */
.L_x_4507:
[----:B------:R-:W-:Y:S05]  /*22ae0*/  BSYNC B1 ;  /* 0x0000000000017941 */ /* 0x000fea0003800000 */
.L_x_4506:
[----:B------:R-:W-:Y:S05]  /*22af0*/  BRA `(.L_x_4508) ;  /* 0xfffffe6400c47947 */ /* 0x000fea000383ffff */
.L_x_4244:
        /* <DEDUP_REMOVED lines=8> */
.L_x_4510:
[----:B------:R-:W-:Y:S05]  /*22b80*/  BSYNC B1 ;  /* 0x0000000000017941 */ /* 0x000fea0003800000 */
.L_x_4509:
[----:B------:R-:W-:Y:S05]  /*22b90*/  BRA `(.L_x_4511) ;  /* 0xfffffe6400a47947 */ /* 0x000fea000383ffff */
.L_x_4245:
        /* <DEDUP_REMOVED lines=8> */
.L_x_4513:
[----:B------:R-:W-:Y:S05]  /*22c20*/  BSYNC B1 ;  /* 0x0000000000017941 */ /* 0x000fea0003800000 */
.L_x_4512:
[----:B------:R-:W-:Y:S05]  /*22c30*/  BRA `(.L_x_4514) ;  /* 0xfffffe6400847947 */ /* 0x000fea000383ffff */
.L_x_4246:
        /* <DEDUP_REMOVED lines=8> */
.L_x_4516:
[----:B------:R-:W-:Y:S05]  /*22cc0*/  BSYNC B1 ;  /* 0x0000000000017941 */ /* 0x000fea0003800000 */
.L_x_4515:
[----:B------:R-:W-:Y:S05]  /*22cd0*/  BRA `(.L_x_4517) ;  /* 0xfffffe6400647947 */ /* 0x000fea000383ffff */
.L_x_4247:
        /* <DEDUP_REMOVED lines=8> */
.L_x_4519:
[----:B------:R-:W-:Y:S05]  /*22d60*/  BSYNC B1 ;  /* 0x0000000000017941 */ /* 0x000fea0003800000 */
.L_x_4518:
[----:B------:R-:W-:Y:S05]  /*22d70*/  BRA `(.L_x_4520) ;  /* 0xfffffe6400447947 */ /* 0x000fea000383ffff */
.L_x_4248:
[----:B0-----:R-:W-:-:S04]  /*22d80*/  IMAD.U32 R9, RZ, RZ, UR37 ;  /* 0x00000025ff097e24 */ /* 0x001fc8000f8e00ff */
[----:B------:R0:W1:Y:S03]  /*22d90*/  SYNCS.PHASECHK.TRANS64.TRYWAIT P2, [R9+URZ+0x30800], R8 ;  /* 0x03080008090075a7 */ /* 0x000066000804017f */
[----:B-1----:R-:W-:Y:S05]  /*22da0*/  @!P2 NANOSLEEP.SYNCS 0x989680 ;  /* 0x009896800000a95d */ /* 0x002fea0003900000 */
[----:B------:R-:W1:Y:S02]  /*22db0*/  @!P2 SYNCS.PHASECHK.TRANS64 P2, [R9+URZ+0x30800], R8 ;  /* 0x030800080900a5a7 */ /* 0x000e64000804007f */
[----:B-1----:R-:W-:Y:S05]  /*22dc0*/  @!P2 BRA `(.L_x_4248) ;  /* 0xfffffffc00eca947 */ /* 0x002fea000383ffff */
[----:B------:R-:W-:Y:S05]  /*22dd0*/  BRA `(.L_x_4521) ;  /* 0xfffffe6800207947 */ /* 0x000fea000383ffff */
.L_x_4262:
[----:B-1----:R1:W2:Y:S02]  /*22de0*/  SYNCS.PHASECHK.TRANS64.TRYWAIT P2, [R11+URZ+0x30830], R0 ;  /* 0x030830000b0075a7 */ /* 0x0022a4000804017f */
[----:B--2---:R-:W-:Y:S05]  /*22df0*/  @!P2 NANOSLEEP.SYNCS 0x989680 ;  /* 0x009896800000a95d */ /* 0x004fea0003900000 */
[----:B------:R-:W2:Y:S02]  /*22e00*/  @!P2 SYNCS.PHASECHK.TRANS64 P2, [R11+URZ+0x30830], R0 ;  /* 0x030830000b00a5a7 */ /* 0x000ea4000804007f */
[----:B--2---:R-:W-:Y:S05]  /*22e10*/  @!P2 BRA `(.L_x_4262) ;  /* 0xfffffffc00f0a947 */ /* 0x004fea000383ffff */
[----:B------:R-:W-:Y:S05]  /*22e20*/  BRA `(.L_x_4261) ;  /* 0xfffffe9000947947 */ /* 0x000fea000383ffff */
.L_x_4278:
[----:B-1----:R-:W-:-:S04]  /*22e30*/  IMAD.U32 R15, RZ, RZ, UR7 ;  /* 0x00000007ff0f7e24 */ /* 0x002fc8000f8e00ff */
[----:B------:R1:W2:Y:S03]  /*22e40*/  SYNCS.PHASECHK.TRANS64.TRYWAIT P2, [R15+URZ+0x30830], R14 ;  /* 0x0308300e0f0075a7 */ /* 0x0002a6000804017f */
[----:B--2---:R-:W-:Y:S05]  /*22e50*/  @!P2 NANOSLEEP.SYNCS 0x989680 ;  /* 0x009896800000a95d */ /* 0x004fea0003900000 */
[----:B------:R-:W2:Y:S02]  /*22e60*/  @!P2 SYNCS.PHASECHK.TRANS64 P2, [R15+URZ+0x30830], R14 ;  /* 0x0308300e0f00a5a7 */ /* 0x000ea4000804007f */
[----:B--2---:R-:W-:Y:S05]  /*22e70*/  @!P2 BRA `(.L_x_4278) ;  /* 0xfffffffc00eca947 */ /* 0x004fea000383ffff */
[----:B------:R-:W-:Y:S05]  /*22e80*/  BRA `(.L_x_4277) ;  /* 0xfffffec000fc7947 */ /* 0x000fea000383ffff */
.L_x_4282:
[----:B-1----:R-:W-:-:S04]  /*22e90*/  IMAD.U32 R15, RZ, RZ, UR6 ;  /* 0x00000006ff0f7e24 */ /* 0x002fc8000f8e00ff */
[----:B------:R1:W3:Y:S03]  /*22ea0*/  SYNCS.PHASECHK.TRANS64.TRYWAIT P2, [R15+URZ+0x30850], R0 ;  /* 0x030850000f0075a7 */ /* 0x0002e6000804017f */
[----:B---3--:R-:W-:Y:S05]  /*22eb0*/  @!P2 NANOSLEEP.SYNCS 0x989680 ;  /* 0x009896800000a95d */ /* 0x008fea0003900000 */
[----:B------:R-:W3:Y:S02]  /*22ec0*/  @!P2 SYNCS.PHASECHK.TRANS64 P2, [R15+URZ+0x30850], R0 ;  /* 0x030850000f00a5a7 */ /* 0x000ee4000804007f */
[----:B---3--:R-:W-:Y:S05]  /*22ed0*/  @!P2 BRA `(.L_x_4282) ;  /* 0xfffffffc00eca947 */ /* 0x008fea000383ffff */
[----:B------:R-:W-:Y:S05]  /*22ee0*/  BRA `(.L_x_4281) ;  /* 0xfffffecc009c7947 */ /* 0x000fea000383ffff */
.L_x_4299:
[----:B-1----:R-:W-:-:S04]  /*22ef0*/  IMAD.U32 R4, RZ, RZ, UR6 ;  /* 0x00000006ff047e24 */ /* 0x002fc8000f8e00ff */
[----:B------:R1:W2:Y:S03]  /*22f00*/  SYNCS.PHASECHK.TRANS64.TRYWAIT P2, [R4+URZ+0x30830], R3 ;  /* 0x03083003040075a7 */ /* 0x0002a6000804017f */
[----:B--2---:R-:W-:Y:S05]  /*22f10*/  @!P2 NANOSLEEP.SYNCS 0x989680 ;  /* 0x009896800000a95d */ /* 0x004fea0003900000 */
[----:B------:R-:W2:Y:S02]  /*22f20*/  @!P2 SYNCS.PHASECHK.TRANS64 P2, [R4+URZ+0x30830], R3 ;  /* 0x030830030400a5a7 */ /* 0x000ea4000804007f */
[----:B--2---:R-:W-:Y:S05]  /*22f30*/  @!P2 BRA `(.L_x_4299) ;  /* 0xfffffffc00eca947 */ /* 0x004fea000383ffff */
[----:B------:R-:W-:Y:S05]  /*22f40*/  BRA `(.L_x_4298) ;  /* 0xfffffefc00007947 */ /* 0x000fea000383ffff */
.L_x_4303:
[----:B01----:R-:W-:-:S04]  /*22f50*/  IMAD.U32 R3, RZ, RZ, UR11 ;  /* 0x0000000bff037e24 */ /* 0x003fc8000f8e00ff */
[----:B------:R0:W1:Y:S03]  /*22f60*/  SYNCS.PHASECHK.TRANS64.TRYWAIT P2, [R3+URZ+0x30850], R0 ;  /* 0x03085000030075a7 */ /* 0x000066000804017f */
[----:B-1----:R-:W-:Y:S05]  /*22f70*/  @!P2 NANOSLEEP.SYNCS 0x989680 ;  /* 0x009896800000a95d */ /* 0x002fea0003900000 */
[----:B------:R-:W1:Y:S02]  /*22f80*/  @!P2 SYNCS.PHASECHK.TRANS64 P2, [R3+URZ+0x30850], R0 ;  /* 0x030850000300a5a7 */ /* 0x000e64000804007f */
[----:B-1----:R-:W-:Y:S05]  /*22f90*/  @!P2 BRA `(.L_x_4303) ;  /* 0xfffffffc00eca947 */ /* 0x002fea000383ffff */
[----:B------:R-:W-:Y:S05]  /*22fa0*/  BRA `(.L_x_4302) ;  /* 0xffffff0400a07947 */ /* 0x000fea000383ffff */
.L_x_4309:
[----:B-1----:R-:W-:-:S04]  /*22fb0*/  IMAD.U32 R4, RZ, RZ, UR7 ;  /* 0x00000007ff047e24 */ /* 0x002fc8000f8e00ff */
[----:B------:R1:W2:Y:S03]  /*22fc0*/  SYNCS.PHASECHK.TRANS64.TRYWAIT P2, [R4+URZ+0x30830], R3 ;  /* 0x03083003040075a7 */ /* 0x0002a6000804017f */
[----:B--2---:R-:W-:Y:S05]  /*22fd0*/  @!P2 NANOSLEEP.SYNCS 0x989680 ;  /* 0x009896800000a95d */ /* 0x004fea0003900000 */
[----:B------:R-:W2:Y:S02]  /*22fe0*/  @!P2 SYNCS.PHASECHK.TRANS64 P2, [R4+URZ+0x30830], R3 ;  /* 0x030830030400a5a7 */ /* 0x000ea4000804007f */
[----:B--2---:R-:W-:Y:S05]  /*22ff0*/  @!P2 BRA `(.L_x_4309) ;  /* 0xfffffffc00eca947 */ /* 0x004fea000383ffff */
[----:B------:R-:W-:Y:S05]  /*23000*/  BRA `(.L_x_4308) ;  /* 0xffffff1c00ec7947 */ /* 0x000fea000383ffff */
.L_x_4313:
[----:B01----:R-:W-:-:S04]  /*23010*/  IMAD.U32 R3, RZ, RZ, UR6 ;  /* 0x00000006ff037e24 */ /* 0x003fc8000f8e00ff */
[----:B------:R0:W1:Y:S03]  /*23020*/  SYNCS.PHASECHK.TRANS64.TRYWAIT P2, [R3+URZ+0x30850], R0 ;  /* 0x03085000030075a7 */ /* 0x000066000804017f */
[----:B-1----:R-:W-:Y:S05]  /*23030*/  @!P2 NANOSLEEP.SYNCS 0x989680 ;  /* 0x009896800000a95d */ /* 0x002fea0003900000 */
[----:B------:R-:W1:Y:S02]  /*23040*/  @!P2 SYNCS.PHASECHK.TRANS64 P2, [R3+URZ+0x30850], R0 ;  /* 0x030850000300a5a7 */ /* 0x000e64000804007f */
[----:B-1----:R-:W-:Y:S05]  /*23050*/  @!P2 BRA `(.L_x_4313) ;  /* 0xfffffffc00eca947 */ /* 0x002fea000383ffff */
[----:B------:R-:W-:Y:S05]  /*23060*/  BRA `(.L_x_4312) ;  /* 0xffffff28008c7947 */ /* 0x000fea000383ffff */
.L_x_4326:
[----:B-1----:R-:W-:-:S04]  /*23070*/  IMAD.U32 R7, RZ, RZ, UR5 ;  /* 0x00000005ff077e24 */ /* 0x002fc8000f8e00ff */
[----:B------:R1:W2:Y:S03]  /*23080*/  SYNCS.PHASECHK.TRANS64.TRYWAIT P0, [R7+URZ+0x30850], R0 ;  /* 0x03085000070075a7 */ /* 0x0002a6000800017f */
[----:B--2---:R-:W-:Y:S05]  /*23090*/  @!P0 NANOSLEEP.SYNCS 0x989680 ;  /* 0x009896800000895d */ /* 0x004fea0003900000 */
[----:B------:R-:W2:Y:S02]  /*230a0*/  @!P0 SYNCS.PHASECHK.TRANS64 P0, [R7+URZ+0x30850], R0 ;  /* 0x03085000070085a7 */ /* 0x000ea4000800007f */
[----:B--2---:R-:W-:Y:S05]  /*230b0*/  @!P0 BRA `(.L_x_4326) ;  /* 0xfffffffc00ec8947 */ /* 0x004fea000383ffff */
[----:B------:R-:W-:Y:S05]  /*230c0*/  BRA `(.L_x_4325) ;  /* 0xffffff5800647947 */ /* 0x000fea000383ffff */
.L_x_4368:
        /* <DEDUP_REMOVED lines=11> */
.L_x_4523:
[----:B------:R-:W-:Y:S05]  /*23180*/  BSYNC B1 ;  /* 0x0000000000017941 */ /* 0x000fea0003800000 */
.L_x_4522:
[----:B------:R-:W-:Y:S05]  /*23190*/  BRA `(.L_x_4524) ;  /* 0xffffff9c00f87947 */ /* 0x000fea000383ffff */
.L_x_4369:
[----:B------:R-:W-:Y:S01]  /*231a0*/  BSSY B1, `(.L_x_4525) ;  /* 0x0000006000017945 */ /* 0x000fe20003800000 */
[----:B------:R-:W-:-:S07]  /*231b0*/  IMAD.MOV.U32 R15, RZ, RZ, -0x1 ;  /* 0xffffffffff0f7424 */ /* 0x000fce00078e00ff */
[----:B------:R-:W-:Y:S05]  /*231c0*/  WARPSYNC.COLLECTIVE R15, `(.L_x_4526) ;  /* 0x000000000f0c7348 */ /* 0x000fea0003c00000 */
[----:B------:R-:W-:Y:S02]  /*231d0*/  ELECT P6, UR62, PT ;  /* 0x00000000003e782f */ /* 0x000fe400038c0000 */
[----:B------:R-:W-:Y:S01]  /*231e0*/  MOV R14, UR62 ;  /* 0x0000003e000e7c02 */ /* 0x000fe20008000f00 */
[----:B------:R-:W-:Y:S10]  /*231f0*/  ENDCOLLECTIVE ;  /* 0x000000000000791b */ /* 0x000ff40003800000 */
.L_x_4526:
[----:B------:R-:W-:Y:S05]  /*23200*/  BSYNC B1 ;  /* 0x0000000000017941 */ /* 0x000fea0003800000 */
.L_x_4525:
[----:B------:R-:W-:Y:S05]  /*23210*/  BRA `(.L_x_4527) ;  /* 0xffffff9c00e47947 */ /* 0x000fea000383ffff */
.L_x_4371:
[----:B0-----:R0:W1:Y:S02]  /*23220*/  SYNCS.PHASECHK.TRANS64.TRYWAIT P0, [R11+URZ+0x30820], R7 ;  /* 0x030820070b0075a7 */ /* 0x001064000800017f */
[----:B-1----:R-:W-:Y:S05]  /*23230*/  @!P0 NANOSLEEP.SYNCS 0x989680 ;  /* 0x009896800000895d */ /* 0x002fea0003900000 */
[----:B------:R-:W1:Y:S02]  /*23240*/  @!P0 SYNCS.PHASECHK.TRANS64 P0, [R11+URZ+0x30820], R7 ;  /* 0x030820070b0085a7 */ /* 0x000e64000800007f */
[----:B-1----:R-:W-:Y:S05]  /*23250*/  @!P0 BRA `(.L_x_4371) ;  /* 0xfffffffc00f08947 */ /* 0x002fea000383ffff */
[----:B------:R-:W-:Y:S05]  /*23260*/  BRA `(.L_x_4528) ;  /* 0xffffffa000007947 */ /* 0x000fea000383ffff */
.L_x_4374:
[----:B0-----:R0:W1:Y:S02]  /*23270*/  SYNCS.PHASECHK.TRANS64.TRYWAIT P0, [R7+URZ+0x308a0], R10 ;  /* 0x0308a00a070075a7 */ /* 0x001064000800017f */
[----:B-1----:R-:W-:Y:S05]  /*23280*/  @!P0 NANOSLEEP.SYNCS 0x989680 ;  /* 0x009896800000895d */ /* 0x002fea0003900000 */
[----:B------:R-:W1:Y:S02]  /*23290*/  @!P0 SYNCS.PHASECHK.TRANS64 P0, [R7+URZ+0x308a0], R10 ;  /* 0x0308a00a070085a7 */ /* 0x000e64000800007f */
[----:B-1----:R-:W-:Y:S05]  /*232a0*/  @!P0 BRA `(.L_x_4374) ;  /* 0xfffffffc00f08947 */ /* 0x002fea000383ffff */
[----:B------:R-:W-:Y:S05]  /*232b0*/  BRA `(.L_x_4529) ;  /* 0xffffffa000107947 */ /* 0x000fea000383ffff */
.L_x_4376:
[----:B-1----:R1:W2:Y:S02]  /*232c0*/  SYNCS.PHASECHK.TRANS64.TRYWAIT P0, [R7+URZ+0x308c0], R10 ;  /* 0x0308c00a070075a7 */ /* 0x0022a4000800017f */
[----:B--2---:R-:W-:Y:S05]  /*232d0*/  @!P0 NANOSLEEP.SYNCS 0x989680 ;  /* 0x009896800000895d */ /* 0x004fea0003900000 */
[----:B------:R-:W2:Y:S02]  /*232e0*/  @!P0 SYNCS.PHASECHK.TRANS64 P0, [R7+URZ+0x308c0], R10 ;  /* 0x0308c00a070085a7 */ /* 0x000ea4000800007f */
[----:B--2---:R-:W-:Y:S05]  /*232f0*/  @!P0 BRA `(.L_x_4376) ;  /* 0xfffffffc00f08947 */ /* 0x004fea000383ffff */
[----:B------:R-:W-:Y:S05]  /*23300*/  BRA `(.L_x_4530) ;  /* 0xffffffa0009c7947 */ /* 0x000fea000383ffff */
.L_x_4380:
[----:B0-----:R0:W1:Y:S02]  /*23310*/  SYNCS.PHASECHK.TRANS64.TRYWAIT P0, [R7+URZ+0x308a0], R8 ;  /* 0x0308a008070075a7 */ /* 0x001064000800017f */
[----:B-1----:R-:W-:Y:S05]  /*23320*/  @!P0 NANOSLEEP.SYNCS 0x989680 ;  /* 0x009896800000895d */ /* 0x002fea0003900000 */
[----:B------:R-:W1:Y:S02]  /*23330*/  @!P0 SYNCS.PHASECHK.TRANS64 P0, [R7+URZ+0x308a0], R8 ;  /* 0x0308a008070085a7 */ /* 0x000e64000800007f */
[----:B-1----:R-:W-:Y:S05]  /*23340*/  @!P0 BRA `(.L_x_4380) ;  /* 0xfffffffc00f08947 */ /* 0x002fea000383ffff */
[----:B------:R-:W-:Y:S05]  /*23350*/  BRA `(.L_x_4531) ;  /* 0xffffffa400647947 */ /* 0x000fea000383ffff */
.L_x_4382:
[----:B-1----:R1:W2:Y:S02]  /*23360*/  SYNCS.PHASECHK.TRANS64.TRYWAIT P1, [R7+URZ+0x308c0], R8 ;  /* 0x0308c008070075a7 */ /* 0x0022a4000802017f */
[----:B--2---:R-:W-:Y:S05]  /*23370*/  @!P1 NANOSLEEP.SYNCS 0x989680 ;  /* 0x009896800000995d */ /* 0x004fea0003900000 */
[----:B------:R-:W2:Y:S02]  /*23380*/  @!P1 SYNCS.PHASECHK.TRANS64 P1, [R7+URZ+0x308c0], R8 ;  /* 0x0308c008070095a7 */ /* 0x000ea4000802007f */
[----:B--2---:R-:W-:Y:S05]  /*23390*/  @!P1 BRA `(.L_x_4382) ;  /* 0xfffffffc00f09947 */ /* 0x004fea000383ffff */
[----:B------:R-:W-:Y:S05]  /*233a0*/  BRA `(.L_x_4532) ;  /* 0xffffffa400ec7947 */ /* 0x000fea000383ffff */
.L_x_4402:
        /* <DEDUP_REMOVED lines=11> */
.L_x_4534:
[----:B------:R-:W-:Y:S05]  /*23460*/  BSYNC B0 ;  /* 0x0000000000007941 */ /* 0x000fea0003800000 */
.L_x_4533:
[----:B------:R-:W-:Y:S05]  /*23470*/  BRA `(.L_x_4535) ;  /* 0xffffffb400d87947 */ /* 0x000fea000383ffff */
.L_x_4403:
[----:B------:R-:W-:Y:S01]  /*23480*/  BSSY B0, `(.L_x_4536) ;  /* 0x0000006000007945 */ /* 0x000fe20003800000 */
[----:B------:R-:W-:-:S07]  /*23490*/  IMAD.MOV.U32 R15, RZ, RZ, -0x1 ;  /* 0xffffffffff0f7424 */ /* 0x000fce00078e00ff */
[----:B------:R-:W-:Y:S05]  /*234a0*/  WARPSYNC.COLLECTIVE R15, `(.L_x_4537) ;  /* 0x000000000f0c7348 */ /* 0x000fea0003c00000 */
[----:B------:R-:W-:Y:S02]  /*234b0*/  ELECT P6, UR62, PT ;  /* 0x00000000003e782f */ /* 0x000fe400038c0000 */
[----:B------:R-:W-:Y:S01]  /*234c0*/  MOV R14, UR62 ;  /* 0x0000003e000e7c02 */ /* 0x000fe20008000f00 */
[----:B------:R-:W-:Y:S10]  /*234d0*/  ENDCOLLECTIVE ;  /* 0x000000000000791b */ /* 0x000ff40003800000 */
.L_x_4537:
[----:B------:R-:W-:Y:S05]  /*234e0*/  BSYNC B0 ;  /* 0x0000000000007941 */ /* 0x000fea0003800000 */
.L_x_4536:
[----:B------:R-:W-:Y:S05]  /*234f0*/  BRA `(.L_x_4538) ;  /* 0xffffffb400c87947 */ /* 0x000fea000383ffff */
.L_x_4406:
[----:B0-----:R0:W1:Y:S02]  /*23500*/  SYNCS.PHASECHK.TRANS64.TRYWAIT P0, [R7+URZ+0x30840], R10 ;  /* 0x0308400a070075a7 */ /* 0x001064000800017f */
[----:B-1----:R-:W-:Y:S05]  /*23510*/  @!P0 NANOSLEEP.SYNCS 0x989680 ;  /* 0x009896800000895d */ /* 0x002fea0003900000 */
[----:B------:R-:W1:Y:S02]  /*23520*/  @!P0 SYNCS.PHASECHK.TRANS64 P0, [R7+URZ+0x30840], R10 ;  /* 0x0308400a070085a7 */ /* 0x000e64000800007f */
[----:B-1----:R-:W-:Y:S05]  /*23530*/  @!P0 BRA `(.L_x_4406) ;  /* 0xfffffffc00f08947 */ /* 0x002fea000383ffff */
[----:B------:R-:W-:Y:S05]  /*23540*/  BRA `(.L_x_4539) ;  /* 0xffffffb800247947 */ /* 0x000fea000383ffff */
.L_x_4409:
        /* <DEDUP_REMOVED lines=8> */
.L_x_4417:
[----:B0-----:R0:W1:Y:S02]  /*235d0*/  SYNCS.PHASECHK.TRANS64.TRYWAIT P0, [R3+URZ+0x30840], R8 ;  /* 0x03084008030075a7 */ /* 0x001064000800017f */
[----:B-1----:R-:W-:Y:S05]  /*235e0*/  @!P0 NANOSLEEP.SYNCS 0x989680 ;  /* 0x009896800000895d */ /* 0x002fea0003900000 */
[----:B------:R-:W1:Y:S02]  /*235f0*/  @!P0 SYNCS.PHASECHK.TRANS64 P0, [R3+URZ+0x30840], R8 ;  /* 0x03084008030085a7 */ /* 0x000e64000800007f */
[----:B-1----:R-:W-:Y:S05]  /*23600*/  @!P0 BRA `(.L_x_4417) ;  /* 0xfffffffc00f08947 */ /* 0x002fea000383ffff */
[----:B------:R-:W-:Y:S05]  /*23610*/  BRA `(.L_x_4541) ;  /* 0xffffffc000207947 */ /* 0x000fea000383ffff */
.L_x_4419:
[----:B0-----:R0:W1:Y:S02]  /*23620*/  SYNCS.PHASECHK.TRANS64.TRYWAIT P0, [R3+URZ+0x30860], R8 ;  /* 0x03086008030075a7 */ /* 0x001064000800017f */
[----:B-1----:R-:W-:Y:S05]  /*23630*/  @!P0 NANOSLEEP.SYNCS 0x989680 ;  /* 0x009896800000895d */ /* 0x002fea0003900000 */
[----:B------:R-:W1:Y:S02]  /*23640*/  @!P0 SYNCS.PHASECHK.TRANS64 P0, [R3+URZ+0x30860], R8 ;  /* 0x03086008030085a7 */ /* 0x000e64000800007f */
[----:B-1----:R-:W-:Y:S05]  /*23650*/  @!P0 BRA `(.L_x_4419) ;  /* 0xfffffffc00f08947 */ /* 0x002fea000383ffff */
[----:B------:R-:W-:Y:S05]  /*23660*/  BRA `(.L_x_4542) ;  /* 0xffffffc000c07947 */ /* 0x000fea000383ffff */
.L_x_4425:
[----:B-1----:R1:W2:Y:S02]  /*23670*/  SYNCS.PHASECHK.TRANS64.TRYWAIT P0, [R2+URZ+0x30840], R3 ;  /* 0x03084003020075a7 */ /* 0x0022a4000800017f */
[----:B--2---:R-:W-:Y:S05]  /*23680*/  @!P0 NANOSLEEP.SYNCS 0x989680 ;  /* 0x009896800000895d */ /* 0x004fea0003900000 */
[----:B------:R-:W2:Y:S02]  /*23690*/  @!P0 SYNCS.PHASECHK.TRANS64 P0, [R2+URZ+0x30840], R3 ;  /* 0x03084003020085a7 */ /* 0x000ea4000800007f */
[----:B--2---:R-:W-:Y:S05]  /*236a0*/  @!P0 BRA `(.L_x_4425) ;  /* 0xfffffffc00f08947 */ /* 0x004fea000383ffff */
[----:B------:R-:W-:Y:S05]  /*236b0*/  BRA `(.L_x_4543) ;  /* 0xffffffc800247947 */ /* 0x000fea000383ffff */
.L_x_4427:
[----:B0-----:R0:W1:Y:S02]  /*236c0*/  SYNCS.PHASECHK.TRANS64.TRYWAIT P0, [R2+URZ+0x30860], R19 ;  /* 0x03086013020075a7 */ /* 0x001064000800017f */
[----:B-1----:R-:W-:Y:S05]  /*236d0*/  @!P0 NANOSLEEP.SYNCS 0x989680 ;  /* 0x009896800000895d */ /* 0x002fea0003900000 */
[----:B------:R-:W1:Y:S02]  /*236e0*/  @!P0 SYNCS.PHASECHK.TRANS64 P0, [R2+URZ+0x30860], R19 ;  /* 0x03086013020085a7 */ /* 0x000e64000800007f */
[----:B-1----:R-:W-:Y:S05]  /*236f0*/  @!P0 BRA `(.L_x_4427) ;  /* 0xfffffffc00f08947 */ /* 0x002fea000383ffff */
[----:B------:R-:W-:Y:S05]  /*23700*/  BRA `(.L_x_4544) ;  /* 0xffffffc800c47947 */ /* 0x000fea000383ffff */
.L_x_4433:
[----:B-1----:R1:W2:Y:S02]  /*23710*/  SYNCS.PHASECHK.TRANS64.TRYWAIT P0, [R2+URZ+0x30840], R3 ;  /* 0x03084003020075a7 */ /* 0x0022a4000800017f */
[----:B--2---:R-:W-:Y:S05]  /*23720*/  @!P0 NANOSLEEP.SYNCS 0x989680 ;  /* 0x009896800000895d */ /* 0x004fea0003900000 */
[----:B------:R-:W2:Y:S02]  /*23730*/  @!P0 SYNCS.PHASECHK.TRANS64 P0, [R2+URZ+0x30840], R3 ;  /* 0x03084003020085a7 */ /* 0x000ea4000800007f */
[----:B--2---:R-:W-:Y:S05]  /*23740*/  @!P0 BRA `(.L_x_4433) ;  /* 0xfffffffc00f08947 */ /* 0x004fea000383ffff */
[----:B------:R-:W-:Y:S05]  /*23750*/  BRA `(.L_x_4545) ;  /* 0xffffffd000007947 */ /* 0x000fea000383ffff */
.L_x_4435:
[----:B0-----:R0:W1:Y:S02]  /*23760*/  SYNCS.PHASECHK.TRANS64.TRYWAIT P0, [R2+URZ+0x30860], R9 ;  /* 0x03086009020075a7 */ /* 0x001064000800017f */
[----:B-1----:R-:W-:Y:S05]  /*23770*/  @!P0 NANOSLEEP.SYNCS 0x989680 ;  /* 0x009896800000895d */ /* 0x002fea0003900000 */
[----:B------:R-:W1:Y:S02]  /*23780*/  @!P0 SYNCS.PHASECHK.TRANS64 P0, [R2+URZ+0x30860], R9 ;  /* 0x03086009020085a7 */ /* 0x000e64000800007f */
[----:B-1----:R-:W-:Y:S05]  /*23790*/  @!P0 BRA `(.L_x_4435) ;  /* 0xfffffffc00f08947 */ /* 0x002fea000383ffff */
[----:B------:R-:W-:Y:S05]  /*237a0*/  BRA `(.L_x_4546) ;  /* 0xffffffd000a07947 */ /* 0x000fea000383ffff */
.L_x_4443:
[----:B0-----:R0:W1:Y:S02]  /*237b0*/  SYNCS.PHASECHK.TRANS64.TRYWAIT P0, [R3+URZ+0x30860], R2 ;  /* 0x03086002030075a7 */ /* 0x001064000800017f */
[----:B-1----:R-:W-:Y:S05]  /*237c0*/  @!P0 NANOSLEEP.SYNCS 0x989680 ;  /* 0x009896800000895d */ /* 0x002fea0003900000 */
[----:B------:R-:W1:Y:S02]  /*237d0*/  @!P0 SYNCS.PHASECHK.TRANS64 P0, [R3+URZ+0x30860], R2 ;  /* 0x03086002030085a7 */ /* 0x000e64000800007f */
[----:B-1----:R-:W-:Y:S05]  /*237e0*/  @!P0 BRA `(.L_x_4443) ;  /* 0xfffffffc00f08947 */ /* 0x002fea000383ffff */
[----:B------:R-:W-:Y:S05]  /*237f0*/  BRA `(.L_x_4547) ;  /* 0xffffffd400c87947 */ /* 0x000fea000383ffff */
.L_x_4446:
[----:B---3--:R-:W3:Y:S01]  /*23800*/  LDL R0, [R1+0x2d0] ;  /* 0x0002d00001007983 */ /* 0x008ee20000100800 */
[----:B------:R-:W-:Y:S01]  /*23810*/  BSSY B0, `(.L_x_4548) ;  /* 0x0000008000007945 */ /* 0x000fe20003800000 */
[----:B------:R-:W-:Y:S02]  /*23820*/  IMAD.MOV.U32 R12, RZ, RZ, RZ ;  /* 0x000000ffff0c7224 */ /* 0x000fe400078e00ff */
[----:B------:R-:W-:Y:S02]  /*23830*/  IMAD.MOV.U32 R11, RZ, RZ, 0x1f ;  /* 0x0000001fff0b7424 */ /* 0x000fe400078e00ff */
[----:B------:R-:W-:Y:S02]  /*23840*/  IMAD.MOV.U32 R15, RZ, RZ, -0x1 ;  /* 0xffffffffff0f7424 */ /* 0x000fe400078e00ff */
[----:B---3--:R-:W-:-:S07]  /*23850*/  IMAD.MOV.U32 R13, RZ, RZ, R0 ;  /* 0x000000ffff0d7224 */ /* 0x008fce00078e0000 */
[----:B012---:R-:W-:Y:S05]  /*23860*/  WARPSYNC.COLLECTIVE R15, `(.L_x_4549) ;  /* 0x000000000f087348 */ /* 0x007fea0003c00000 */
[----:B------:R3:W4:Y:S02]  /*23870*/  SHFL.IDX P6, R14, R13, R12, R11 ;  /* 0x0000000c0d0e7389 */ /* 0x00072400000c000b */
[----:B01234-:R-:W-:Y:S01]  /*23880*/  ENDCOLLECTIVE ;  /* 0x000000000000791b */ /* 0x01ffe20003800000 */
.L_x_4549:
[----:B------:R-:W-:Y:S05]  /*23890*/  BSYNC B0 ;  /* 0x0000000000007941 */ /* 0x000fea0003800000 */
.L_x_4548:
        /* <DEDUP_REMOVED lines=8> */
.L_x_4550:
[----:B------:R-:W-:Y:S01]  /*23920*/  IMAD.MOV.U32 R7, RZ, RZ, R14 ;  /* 0x000000ffff077224 */ /* 0x000fe200078e000e */
[----:B------:R-:W-:Y:S06]  /*23930*/  BRA `(.L_x_4551) ;  /* 0xffffffd800587947 */ /* 0x000fec000383ffff */
.L_x_4449:
        /* <DEDUP_REMOVED lines=8> */
.L_x_4553:
[----:B------:R-:W-:Y:S05]  /*239c0*/  BSYNC B0 ;  /* 0x0000000000007941 */ /* 0x000fea0003800000 */
.L_x_4552:
        /* <DEDUP_REMOVED lines=10> */
.L_x_4554:
        /* <DEDUP_REMOVED lines=8> */
.L_x_4555:
        /* <DEDUP_REMOVED lines=8> */
.L_x_4556:
        /* <DEDUP_REMOVED lines=8> */
.L_x_4557:
        /* <DEDUP_REMOVED lines=8> */
.L_x_4558:
[----:B------:R-:W-:Y:S05]  /*23c70*/  BRA `(.L_x_4559) ;  /* 0xffffffd800207947 */ /* 0x000fea000383ffff */
.L_x_4454:
        /* <DEDUP_REMOVED lines=8> */
.L_x_4561:
[----:B------:R-:W-:Y:S05]  /*23d00*/  BSYNC B0 ;  /* 0x0000000000007941 */ /* 0x000fea0003800000 */
.L_x_4560:
        /* <DEDUP_REMOVED lines=10> */
.L_x_4562:
        /* <DEDUP_REMOVED lines=8> */
.L_x_4563:
        /* <DEDUP_REMOVED lines=8> */
.L_x_4564:
        /* <DEDUP_REMOVED lines=8> */
.L_x_4565:
        /* <DEDUP_REMOVED lines=8> */
.L_x_4566:
[----:B------:R-:W-:Y:S05]  /*23fb0*/  BRA `(.L_x_4567) ;  /* 0xffffffd800107947 */ /* 0x000fea000383ffff */
.L_x_4456:
[----:B------:R-:W-:Y:S01]  /*23fc0*/  BSSY B0, `(.L_x_4568) ;  /* 0x0000006000007945 */ /* 0x000fe20003800000 */
[----:B------:R-:W-:Y:S01]  /*23fd0*/  PLOP3.LUT P6, PT, P6, PT, PT, 0x8, 0x0 ;  /* 0x000000000000781c */ /* 0x000fe200037ce170 */
[----:B------:R-:W-:-:S12]  /*23fe0*/  IMAD.MOV.U32 R15, RZ, RZ, -0x1 ;  /* 0xffffffffff0f7424 */ /* 0x000fd800078e00ff */
[----:B01----:R-:W-:Y:S05]  /*23ff0*/  WARPSYNC.COLLECTIVE R15, `(.L_x_4569) ;  /* 0x000000000f087348 */ /* 0x003fea0003c00000 */
[----:B------:R-:W-:Y:S01]  /*24000*/  VOTE.ANY R14, PT, P6 ;  /* 0x00000000000e7806 */ /* 0x000fe200030e0100 */
[----:B01----:R-:W-:Y:S06]  /*24010*/  ENDCOLLECTIVE ;  /* 0x000000000000791b */ /* 0x003fec0003800000 */
.L_x_4569:
[----:B------:R-:W-:Y:S05]  /*24020*/  BSYNC B0 ;  /* 0x0000000000007941 */ /* 0x000fea0003800000 */
.L_x_4568:
        /* <DEDUP_REMOVED lines=9> */
.L_x_4570:
[----:B------:R-:W-:Y:S01]  /*240c0*/  IMAD.MOV.U32 R4, RZ, RZ, R14 ;  /* 0x000000ffff047224 */ /* 0x000fe200078e000e */
[----:B------:R-:W-:Y:S06]  /*240d0*/  BRA `(.L_x_4571) ;  /* 0xffffffd800007947 */ /* 0x000fec000383ffff */
.L_x_4458:
[----:B------:R-:W-:Y:S01]  /*240e0*/  BSSY B0, `(.L_x_4572) ;  /* 0x0000007000007945 */ /* 0x000fe20003800000 */
[----:B------:R-:W-:Y:S02]  /*240f0*/  IMAD.MOV.U32 R13, RZ, RZ, R2 ;  /* 0x000000ffff0d7224 */ /* 0x000fe400078e0002 */
[----:B------:R-:W-:Y:S02]  /*24100*/  IMAD.MOV.U32 R11, RZ, RZ, 0x1f ;  /* 0x0000001fff0b7424 */ /* 0x000fe400078e00ff */
[----:B------:R-:W-:-:S07]  /*24110*/  IMAD.MOV.U32 R15, RZ, RZ, -0x1 ;  /* 0xffffffffff0f7424 */ /* 0x000fce00078e00ff */
[----:B0123--:R-:W-:Y:S05]  /*24120*/  WARPSYNC.COLLECTIVE R15, `(.L_x_4573) ;  /* 0x000000000f087348 */ /* 0x00ffea0003c00000 */
[----:B------:R4:W0:Y:S02]  /*24130*/  SHFL.IDX P6, R14, R13, R12, R11 ;  /* 0x0000000c0d0e7389 */ /* 0x00082400000c000b */
[----:B01234-:R-:W-:Y:S01]  /*24140*/  ENDCOLLECTIVE ;  /* 0x000000000000791b */ /* 0x01ffe20003800000 */
.L_x_4573:
[----:B------:R-:W-:Y:S05]  /*24150*/  BSYNC B0 ;  /* 0x0000000000007941 */ /* 0x000fea0003800000 */
.L_x_4572:
[----:B------:R-:W-:Y:S01]  /*24160*/  IMAD.MOV.U32 R9, RZ, RZ, R14 ;  /* 0x000000ffff097224 */ /* 0x000fe200078e000e */
[----:B------:R-:W-:Y:S06]  /*24170*/  BRA `(.L_x_4457) ;  /* 0xffffffd400f47947 */ /* 0x000fec000383ffff */
.L_x_4462:
[----:B0-----:R0:W1:Y:S02]  /*24180*/  SYNCS.PHASECHK.TRANS64.TRYWAIT P0, [R0+URZ+0x30820], R3 ;  /* 0x03082003000075a7 */ /* 0x001064000800017f */
[----:B-1----:R-:W-:Y:S05]  /*24190*/  @!P0 NANOSLEEP.SYNCS 0x989680 ;  /* 0x009896800000895d */ /* 0x002fea0003900000 */
[----:B------:R-:W1:Y:S02]  /*241a0*/  @!P0 SYNCS.PHASECHK.TRANS64 P0, [R0+URZ+0x30820], R3 ;  /* 0x03082003000085a7 */ /* 0x000e64000800007f */
[----:B-1----:R-:W-:Y:S05]  /*241b0*/  @!P0 BRA `(.L_x_4462) ;  /* 0xfffffffc00f08947 */ /* 0x002fea000383ffff */
[----:B------:R-:W-:Y:S05]  /*241c0*/  BRA `(.L_x_4574) ;  /* 0xffffffdc00907947 */ /* 0x000fea000383ffff */
.L_x_4463:
        /* <DEDUP_REMOVED lines=11> */
.L_x_4576:
[----:B------:R-:W-:Y:S05]  /*24280*/  BSYNC B0 ;  /* 0x0000000000007941 */ /* 0x000fea0003800000 */
.L_x_4575:
[----:B------:R-:W-:Y:S05]  /*24290*/  BRA `(.L_x_4577) ;  /* 0xffffffdc00787947 */ /* 0x000fea000383ffff */
.L_x_4466:
[----:B------:R-:W-:Y:S01]  /*242a0*/  BSSY B1, `(.L_x_4578) ;  /* 0x0000006000017945 */ /* 0x000fe20003800000 */
[----:B------:R-:W-:-:S07]  /*242b0*/  IMAD.MOV.U32 R15, RZ, RZ, -0x1 ;  /* 0xffffffffff0f7424 */ /* 0x000fce00078e00ff */
[----:B01----:R-:W-:Y:S05]  /*242c0*/  WARPSYNC.COLLECTIVE R15, `(.L_x_4579) ;  /* 0x000000000f0c7348 */ /* 0x003fea0003c00000 */
[----:B------:R-:W-:Y:S02]  /*242d0*/  ELECT P6, UR62, PT ;  /* 0x00000000003e782f */ /* 0x000fe400038c0000 */
[----:B------:R-:W-:Y:S01]  /*242e0*/  MOV R14, UR62 ;  /* 0x0000003e000e7c02 */ /* 0x000fe20008000f00 */
[----:B01----:R-:W-:Y:S10]  /*242f0*/  ENDCOLLECTIVE ;  /* 0x000000000000791b */ /* 0x003ff40003800000 */
.L_x_4579:
[----:B------:R-:W-:Y:S05]  /*24300*/  BSYNC B1 ;  /* 0x0000000000017941 */ /* 0x000fea0003800000 */
.L_x_4578:
[----:B------:R-:W-:Y:S05]  /*24310*/  BRA `(.L_x_4580) ;  /* 0xffffffdc00707947 */ /* 0x000fea000383ffff */
.L_x_4468:
[----:B0-----:R0:W1:Y:S02]  /*24320*/  SYNCS.PHASECHK.TRANS64.TRYWAIT P0, [R6+URZ], R5 ;  /* 0x00000005060075a7 */ /* 0x001064000800017f */
[----:B-1----:R-:W-:Y:S05]  /*24330*/  @!P0 NANOSLEEP.SYNCS 0x989680 ;  /* 0x009896800000895d */ /* 0x002fea0003900000 */
[----:B------:R-:W1:Y:S02]  /*24340*/  @!P0 SYNCS.PHASECHK.TRANS64 P0, [R6+URZ], R5 ;  /* 0x00000005060085a7 */ /* 0x000e64000800007f */
[----:B-1----:R-:W-:Y:S05]  /*24350*/  @!P0 BRA `(.L_x_4468) ;  /* 0xfffffffc00f08947 */ /* 0x002fea000383ffff */
[----:B------:R-:W-:Y:S05]  /*24360*/  BRA `(.L_x_4581) ;  /* 0xffffffdc00ac7947 */ /* 0x000fea000383ffff */
.L_x_4469:
[----:B-1----:R1:W2:Y:S02]  /*24370*/  SYNCS.PHASECHK.TRANS64.TRYWAIT P0, [R7+URZ], R2 ;  /* 0x00000002070075a7 */ /* 0x0022a4000800017f */
[----:B--2---:R-:W-:Y:S05]  /*24380*/  @!P0 NANOSLEEP.SYNCS 0x989680 ;  /* 0x009896800000895d */ /* 0x004fea0003900000 */
[----:B------:R-:W2:Y:S02]  /*24390*/  @!P0 SYNCS.PHASECHK.TRANS64 P0, [R7+URZ], R2 ;  /* 0x00000002070085a7 */ /* 0x000ea4000800007f */
[----:B--2---:R-:W-:Y:S05]  /*243a0*/  @!P0 BRA `(.L_x_4469) ;  /* 0xfffffffc00f08947 */ /* 0x004fea000383ffff */
[----:B------:R-:W-:Y:S05]  /*243b0*/  BRA `(.L_x_4582) ;  /* 0xffffffdc00a07947 */ /* 0x000fea000383ffff */
.L_x_4471:
[----:B--2---:R2:W3:Y:S02]  /*243c0*/  SYNCS.PHASECHK.TRANS64.TRYWAIT P0, [R4+URZ], R5 ;  /* 0x00000005040075a7 */ /* 0x0044e4000800017f */
[----:B---3--:R-:W-:Y:S05]  /*243d0*/  @!P0 NANOSLEEP.SYNCS 0x989680 ;  /* 0x009896800000895d */ /* 0x008fea0003900000 */
[----:B------:R-:W3:Y:S02]  /*243e0*/  @!P0 SYNCS.PHASECHK.TRANS64 P0, [R4+URZ], R5 ;  /* 0x00000005040085a7 */ /* 0x000ee4000800007f */
[----:B---3--:R-:W-:Y:S05]  /*243f0*/  @!P0 BRA `(.L_x_4471) ;  /* 0xfffffffc00f08947 */ /* 0x008fea000383ffff */
[----:B------:R-:W-:Y:S05]  /*24400*/  BRA `(.L_x_4583) ;  /* 0xffffffdc00a47947 */ /* 0x000fea000383ffff */
        .type           $_ZN7cutlass13device_kernelIN5flash11enable_sm90INS1_16FlashAttnFwdSm90INS1_25CollectiveMainloopFwdSm90ILi2EN4cute5tupleIJNS5_1CILi1EEES8_S8_EEENS6_IJNS7_ILi128EEENS7_ILi96EEENS7_ILi192EEEEEELi192ENS_10bfloat16_tEfNS_4arch4Sm90ELb0ELb1ELb1ELb1ELb0ELb1ELb0ELb1ELb1ELb0ELb0ELb0EEENS1_21CollectiveEpilogueFwdINS6_IJSA_SC_SB_EEES9_SE_SG_Li256ELb1ELb0ELb0ELb0EEENS1_36VarlenDynamicPersistentTileSchedulerILi128ELi96ELi256ELi32ELb0ELb0ELb1ELb1ELb0ELb1EEEEEEEEEvNT_6ParamsE$_ZZN5flash25CollectiveMainloopFwdSm90ILi2EN4cute5tupleIJNS1_1CILi1EEES4_S4_EEENS2_IJNS3_ILi128EEENS3_ILi96EEENS3_ILi192EEEEEELi192EN7cutlass10bfloat16_tEfNSA_4arch4Sm90ELb0ELb1ELb1ELb1ELb0ELb1ELb0ELb1ELb1ELb0ELb0ELb0EE12store_kv_newINS_16FlashAttnFwdSm90ISE_NS_21CollectiveEpilogueFwdINS2_IJS6_S8_S7_EEES5_SB_SD_Li256ELb1ELb0ELb0ELb0EEENS_36VarlenDynamicPersistentTileSchedulerILi128ELi96ELi256ELi32ELb0ELb0ELb1ELb1ELb0ELb1EEEE13SharedStorageEEEbRKNSE_6ParamsENSA_25PipelineTmaAsyncNoClusterILi2ENSA_16PipelineTmaAsyncILi2EEEEESU_RNSA_13PipelineStateILj2EEEiRT_RKNS_16SeqlenInfoQKNewKILb1ELb1EEENS2_IJiiiiEEEENKUliRKT_E_clISW_EEDaiS17_,@function
        .size           $_ZN7cutlass13device_kernelIN5flash11enable_sm90INS1_16FlashAttnFwdSm90INS1_25CollectiveMainloopFwdSm90ILi2EN4cute5tupleIJNS5_1CILi1EEES8_S8_EEENS6_IJNS7_ILi128EEENS7_ILi96EEENS7_ILi192EEEEEELi192ENS_10bfloat16_tEfNS_4arch4Sm90ELb0ELb1ELb1ELb1ELb0ELb1ELb0ELb1ELb1ELb0ELb0ELb0EEENS1_21CollectiveEpilogueFwdINS6_IJSA_SC_SB_EEES9_SE_SG_Li256ELb1ELb0ELb0ELb0EEENS1_36VarlenDynamicPersistentTileSchedulerILi128ELi96ELi256ELi32ELb0ELb0ELb1ELb1ELb0ELb1EEEEEEEEEvNT_6ParamsE$_ZZN5flash25CollectiveMainloopFwdSm90ILi2EN4cute5tupleIJNS1_1CILi1EEES4_S4_EEENS2_IJNS3_ILi128EEENS3_ILi96EEENS3_ILi192EEEEEELi192EN7cutlass10bfloat16_tEfNSA_4arch4Sm90ELb0ELb1ELb1ELb1ELb0ELb1ELb0ELb1ELb1ELb0ELb0ELb0EE12store_kv_newINS_16FlashAttnFwdSm90ISE_NS_21CollectiveEpilogueFwdINS2_IJS6_S8_S7_EEES5_SB_SD_Li256ELb1ELb0ELb0ELb0EEENS_36VarlenDynamicPersistentTileSchedulerILi128ELi96ELi256ELi32ELb0ELb0ELb1ELb1ELb0ELb1EEEE13SharedStorageEEEbRKNSE_6ParamsENSA_25PipelineTmaAsyncNoClusterILi2ENSA_16PipelineTmaAsyncILi2EEEEESU_RNSA_13PipelineStateILj2EEEiRT_RKNS_16SeqlenInfoQKNewKILb1ELb1EEENS2_IJiiiiEEEENKUliRKT_E_clISW_EEDaiS17_,(.L_x_12758 - $_ZN7cutlass13device_kernelIN5flash11enable_sm90INS1_16FlashAttnFwdSm90INS1_25CollectiveMainloopFwdSm90ILi2EN4cute5tupleIJNS5_1CILi1EEES8_S8_EEENS6_IJNS7_ILi128EEENS7_ILi96EEENS7_ILi192EEEEEELi192ENS_10bfloat16_tEfNS_4arch4Sm90ELb0ELb1ELb1ELb1ELb0ELb1ELb0ELb1ELb1ELb0ELb0ELb0EEENS1_21CollectiveEpilogueFwdINS6_IJSA_SC_SB_EEES9_SE_SG_Li256ELb1ELb0ELb0ELb0EEENS1_36VarlenDynamicPersistentTileSchedulerILi128ELi96ELi256ELi32ELb0ELb0ELb1ELb1ELb0ELb1EEEEEEEEEvNT_6ParamsE$_ZZN5flash25CollectiveMainloopFwdSm90ILi2EN4cute5tupleIJNS1_1CILi1EEES4_S4_EEENS2_IJNS3_ILi128EEENS3_ILi96EEENS3_ILi192EEEEEELi192EN7cutlass10bfloat16_tEfNSA_4arch4Sm90ELb0ELb1ELb1ELb1ELb0ELb1ELb0ELb1ELb1ELb0ELb0ELb0EE12store_kv_newINS_16FlashAttnFwdSm90ISE_NS_21CollectiveEpilogueFwdINS2_IJS6_S8_S7_EEES5_SB_SD_Li256ELb1ELb0ELb0ELb0EEENS_36VarlenDynamicPersistentTileSchedulerILi128ELi96ELi256ELi32ELb0ELb0ELb1ELb1ELb0ELb1EEEE13SharedStorageEEEbRKNSE_6ParamsENSA_25PipelineTmaAsyncNoClusterILi2ENSA_16PipelineTmaAsyncILi2EEEEESU_RNSA_13PipelineStateILj2EEEiRT_RKNS_16SeqlenInfoQKNewKILb1ELb1EEENS2_IJiiiiEEEENKUliRKT_E_clISW_EEDaiS17_)
$_ZN7cutlass13device_kernelIN5flash11enable_sm90INS1_16FlashAttnFwdSm90INS1_25CollectiveMainloopFwdSm90ILi2EN4cute5tupleIJNS5_1CILi1EEES8_S8_EEENS6_IJNS7_ILi128EEENS7_ILi96EEENS7_ILi192EEEEEELi192ENS_10bfloat16_tEfNS_4arch4Sm90ELb0ELb1ELb1ELb1ELb0ELb1ELb0ELb1ELb1ELb0ELb0ELb0EEENS1_21CollectiveEpilogueFwdINS6_IJSA_SC_SB_EEES9_SE_SG_Li256ELb1ELb0ELb0ELb0EEENS1_36VarlenDynamicPersistentTileSchedulerILi128ELi96ELi256ELi32ELb0ELb0ELb1ELb1ELb0ELb1EEEEEEEEEvNT_6ParamsE$_ZZN5flash25CollectiveMainloopFwdSm90ILi2EN4cute5tupleIJNS1_1CILi1EEES4_S4_EEENS2_IJNS3_ILi128EEENS3_ILi96EEENS3_ILi192EEEEEELi192EN7cutlass10bfloat16_tEfNSA_4arch4Sm90ELb0ELb1ELb1ELb1ELb0ELb1ELb0ELb1ELb1ELb0ELb0ELb0EE12store_kv_newINS_16FlashAttnFwdSm90ISE_NS_21CollectiveEpilogueFwdINS2_IJS6_S8_S7_EEES5_SB_SD_Li256ELb1ELb0ELb0ELb0EEENS_36VarlenDynamicPersistentTileSchedulerILi128ELi96ELi256ELi32ELb0ELb0ELb1ELb1ELb0ELb1EEEE13SharedStorageEEEbRKNSE_6ParamsENSA_25PipelineTmaAsyncNoClusterILi2ENSA_16PipelineTmaAsyncILi2EEEEESU_RNSA_13PipelineStateILj2EEEiRT_RKNS_16SeqlenInfoQKNewKILb1ELb1EEENS2_IJiiiiEEEENKUliRKT_E_clISW_EEDaiS17_:
[----:B------:R-:W-:Y:S05]  /*24410*/  YIELD ;  /* 0x0000000000007946 */ /* 0x000fea0003800000 */
[----:B------:R-:W-:Y:S01]  /*24420*/  ULDC UR4, c[0x0][0x20] ;  /* 0x0000080000047ab9 */ /* 0x000fe20000000800 */
[----:B------:R-:W0:Y:S01]  /*24430*/  LDC.64 R84, c[0x0][0x208] ;  /* 0x00008200ff547b82 */ /* 0x000e220000000a00 */
[----:B------:R-:W-:Y:S01]  /*24440*/  VIADD R81, R0, -UR4 ;  /* 0x8000000400517c36 */ /* 0x000fe20008000000 */
[----:B------:R-:W-:-:S04]  /*24450*/  R2UR UR6, R214 ;  /* 0x00000000d60672ca */ /* 0x000fc800000e0000 */
[----:B------:R-:W2:Y:S01]  /*24460*/  LDL.64 R8, [R81+0x8] ;  /* 0x0000080051087983 */ /* 0x000ea20000100a00 */
[----:B0-----:R-:W-:Y:S02]  /*24470*/  R2UR UR4, R84 ;  /* 0x00000000540472ca */ /* 0x001fe400000e0000 */
[----:B------:R-:W-:-:S13]  /*24480*/  R2UR UR5, R85 ;  /* 0x00000000550572ca */ /* 0x000fda00000e0000 */
[----:B--2---:R-:W2:Y:S01]  /*24490*/  LD.E R10, desc[UR4][R8.64+0x154] ;  /* 0x00015404080a7980 */ /* 0x004ea2000c101900 */
[----:B------:R-:W0:Y:S01]  /*244a0*/  LDC R82, c[0x0][0x20] ;  /* 0x00000800ff527b82 */ /* 0x000e220000000800 */
[----:B------:R-:W-:Y:S01]  /*244b0*/  BSSY B0, `(.L_x_4584) ;  /* 0x0000a7e000007945 */ /* 0x000fe20003800000 */
[----:B0-----:R-:W-:Y:S02]  /*244c0*/  IADD3 R82, -R82, UR6, RZ ;  /* 0x0000000652527c10 */ /* 0x001fe4000fffe1ff */
[----:B--2---:R-:W-:-:S13]  /*244d0*/  ISETP.GE.AND P0, PT, R10, 0x1, PT ;  /* 0x000000010a00780c */ /* 0x004fda0003f06270 */
[----:B------:R-:W-:Y:S05]  /*244e0*/  @!P0 BRA `(.L_x_4585) ;  /* 0x0000009800c08947 */ /* 0x000fea0003800000 */
[----:B------:R-:W2:Y:S01]  /*244f0*/  LDL.64 R10, [R81+0x40] ;  /* 0x00004000510a7983 */ /* 0x000ea20000100a00 */
[C---:B------:R-:W-:Y:S02]  /*24500*/  R2UR UR6, R84.reuse ;  /* 0x00000000540672ca */ /* 0x040fe400000e0000 */
[C---:B------:R-:W-:Y:S01]  /*24510*/  R2UR UR7, R85.reuse ;  /* 0x00000000550772ca */ /* 0x040fe200000e0000 */
[----:B------:R0:W5:Y:S01]  /*24520*/  LDL.64 R100, [R81+0x50] ;  /* 0x0000500051647983 */ /* 0x0001620000100a00 */
[----:B------:R-:W-:Y:S02]  /*24530*/  R2UR UR4, R84 ;  /* 0x00000000540472ca */ /* 0x000fe400000e0000 */
[----:B------:R-:W-:-:S09]  /*24540*/  R2UR UR5, R85 ;  /* 0x00000000550572ca */ /* 0x000fd200000e0000 */
[----:B------:R-:W3:Y:S04]  /*24550*/  LD.E.U8 R8, desc[UR6][R8.64+0x170] ;  /* 0x0001700608087980 */ /* 0x000ee8000c101100 */
[----:B--2---:R-:W2:Y:S01]  /*24560*/  LD.E.64 R96, desc[UR4][R10.64+0x10] ;  /* 0x000010040a607980 */ /* 0x004ea2000c101b00 */
[----:B------:R-:W-:-:S03]  /*24570*/  SHF.R.S32.HI R31, RZ, 0x1f, R77 ;  /* 0x0000001fff1f7819 */ /* 0x000fc6000001144d */
[----:B------:R0:W5:Y:S04]  /*24580*/  LD.E.64 R88, desc[UR4][R10.64+0x8] ;  /* 0x000008040a587980 */ /* 0x000168000c101b00 */
[----:B------:R0:W5:Y:S01]  /*24590*/  LD.E.64 R86, desc[UR6][R10.64+0x18] ;  /* 0x000018060a567980 */ /* 0x000162000c101b00 */
[----:B---3--:R-:W-:Y:S01]  /*245a0*/  ISETP.NE.AND P0, PT, R8, RZ, PT ;  /* 0x000000ff0800720c */ /* 0x008fe20003f05270 */
[-C--:B--2---:R-:W-:Y:S02]  /*245b0*/  IMAD R13, R97, R77.reuse, RZ ;  /* 0x0000004d610d7224 */ /* 0x084fe400078e02ff */
[----:B------:R-:W-:-:S04]  /*245c0*/  IMAD.WIDE.U32 R70, R96, R77, RZ ;  /* 0x0000004d60467225 */ /* 0x000fc800078e00ff */
[----:B------:R-:W-:-:S04]  /*245d0*/  IMAD R13, R96, R31, R13 ;  /* 0x0000001f600d7224 */ /* 0x000fc800078e020d */
[----:B------:R-:W-:Y:S02]  /*245e0*/  IMAD.IADD R69, R71, 0x1, R13 ;  /* 0x0000000147457824 */ /* 0x000fe400078e020d */
[----:B0-----:R-:W-:Y:S05]  /*245f0*/  @!P0 BRA `(.L_x_4586) ;  /* 0x0000004400d88947 */ /* 0x001fea0003800000 */
[C---:B------:R-:W-:Y:S01]  /*24600*/  R2UR UR4, R84.reuse ;  /* 0x00000000540472ca */ /* 0x040fe200000e0000 */
[----:B------:R0:W5:Y:S01]  /*24610*/  LDL.64 R8, [R81+0x10] ;  /* 0x0000100051087983 */ /* 0x0001620000100a00 */
[C---:B------:R-:W-:Y:S02]  /*24620*/  R2UR UR5, R85.reuse ;  /* 0x00000000550572ca */ /* 0x040fe400000e0000 */
[C---:B------:R-:W-:Y:S02]  /*24630*/  R2UR UR8, R84.reuse ;  /* 0x00000000540872ca */ /* 0x040fe400000e0000 */
[C---:B------:R-:W-:Y:S02]  /*24640*/  R2UR UR9, R85.reuse ;  /* 0x00000000550972ca */ /* 0x040fe400000e0000 */
[----:B------:R-:W-:Y:S02]  /*24650*/  R2UR UR6, R84 ;  /* 0x00000000540672ca */ /* 0x000fe400000e0000 */
[----:B------:R-:W-:-:S05]  /*24660*/  R2UR UR7, R85 ;  /* 0x00000000550772ca */ /* 0x000fca00000e0000 */
[----:B-----5:R-:W2:Y:S04]  /*24670*/  LD.E.64 R10, desc[UR4][R100.64+0x60] ;  /* 0x00006004640a7980 */ /* 0x020ea8000c101b00 */
[----:B------:R-:W3:Y:S04]  /*24680*/  LD.E R12, desc[UR8][R100.64+0x10] ;  /* 0x00001008640c7980 */ /* 0x000ee8000c101900 */
[----:B------:R-:W4:Y:S04]  /*24690*/  LD.E.64 R14, desc[UR6][R100.64+0x80] ;  /* 0x00008006640e7980 */ /* 0x000f28000c101b00 */
[----:B------:R-:W4:Y:S01]  /*246a0*/  LD.E R28, desc[UR4][R100.64+0xc] ;  /* 0x00000c04641c7980 */ /* 0x000f22000c101900 */
[----:B------:R-:W-:-:S02]  /*246b0*/  R2UR UR10, R84 ;  /* 0x00000000540a72ca */ /* 0x000fc400000e0000 */
[C---:B------:R-:W-:Y:S01]  /*246c0*/  R2UR UR11, R85.reuse ;  /* 0x00000000550b72ca */ /* 0x040fe200000e0000 */
[----:B------:R0:W5:Y:S01]  /*246d0*/  LD.E.64 R32, desc[UR4][R100.64+0x58] ;  /* 0x0000580464207980 */ /* 0x000162000c101b00 */
[----:B------:R-:W-:Y:S02]  /*246e0*/  R2UR UR12, R84 ;  /* 0x00000000540c72ca */ /* 0x000fe400000e0000 */
[----:B------:R-:W-:Y:S01]  /*246f0*/  R2UR UR13, R85 ;  /* 0x00000000550d72ca */ /* 0x000fe200000e0000 */
[----:B------:R0:W5:Y:S01]  /*24700*/  LD.E.64 R36, desc[UR8][R100.64+0x78] ;  /* 0x0000780864247980 */ /* 0x000162000c101b00 */
[----:B------:R-:W-:Y:S01]  /*24710*/  BSSY B2, `(.L_x_4587) ;  /* 0x000004c000027945 */ /* 0x000fe20003800000 */
[----:B------:R-:W-:Y:S02]  /*24720*/  CS2R R56, SRZ ;  /* 0x0000000000387805 */ /* 0x000fe4000001ff00 */
[----:B------:R-:W-:Y:S02]  /*24730*/  CS2R R60, SRZ ;  /* 0x00000000003c7805 */ /* 0x000fe4000001ff00 */
[----:B------:R-:W-:-:S02]  /*24740*/  CS2R R72, SRZ ;  /* 0x0000000000487805 */ /* 0x000fc4000001ff00 */
[----:B------:R-:W-:Y:S01]  /*24750*/  CS2R R90, SRZ ;  /* 0x00000000005a7805 */ /* 0x000fe2000001ff00 */
[----:B------:R0:W5:Y:S01]  /*24760*/  LD.E.64 R34, desc[UR10][R100.64+0x88] ;  /* 0x0000880a64227980 */ /* 0x000162000c101b00 */
[----:B------:R-:W-:-:S03]  /*24770*/  CS2R R94, SRZ ;  /* 0x00000000005e7805 */ /* 0x000fc6000001ff00 */
[----:B------:R0:W5:Y:S01]  /*24780*/  LD.E.U8 R102, desc[UR12][R100.64+0x18] ;  /* 0x0000180c64667980 */ /* 0x000162000c101100 */
[----:B------:R-:W-:Y:S02]  /*24790*/  CS2R R98, SRZ ;  /* 0x0000000000627805 */ /* 0x000fe4000001ff00 */
[----:B------:R-:W-:Y:S02]  /*247a0*/  CS2R R58, SRZ ;  /* 0x00000000003a7805 */ /* 0x000fe4000001ff00 */
[----:B------:R-:W-:Y:S02]  /*247b0*/  CS2R R62, SRZ ;  /* 0x00000000003e7805 */ /* 0x000fe4000001ff00 */
[----:B------:R-:W-:Y:S02]  /*247c0*/  CS2R R66, SRZ ;  /* 0x0000000000427805 */ /* 0x000fe4000001ff00 */
[----:B------:R-:W-:Y:S02]  /*247d0*/  CS2R R74, SRZ ;  /* 0x00000000004a7805 */ /* 0x000fe4000001ff00 */
[----:B------:R-:W-:-:S02]  /*247e0*/  CS2R R92, SRZ ;  /* 0x00000000005c7805 */ /* 0x000fc4000001ff00 */
[----:B------:R-:W-:Y:S01]  /*247f0*/  CS2R R96, SRZ ;  /* 0x0000000000607805 */ /* 0x000fe2000001ff00 */
[----:B--2---:R-:W-:Y:S01]  /*24800*/  IMAD R13, R11, R77, RZ ;  /* 0x0000004d0b0d7224 */ /* 0x004fe200078e02ff */
[----:B---3--:R-:W-:-:S03]  /*24810*/  SHF.R.S32.HI R11, RZ, 0x1f, R12 ;  /* 0x0000001fff0b7819 */ /* 0x008fc6000001140c */
[----:B------:R-:W-:Y:S02]  /*24820*/  IMAD R29, R10, R31, R13 ;  /* 0x0000001f0a1d7224 */ /* 0x000fe400078e020d */
[----:B----4-:R-:W-:Y:S01]  /*24830*/  IMAD R15, R15, R77, RZ ;  /* 0x0000004d0f0f7224 */ /* 0x010fe200078e02ff */
[----:B------:R-:W-:Y:S01]  /*24840*/  LEA.HI R11, R11, R12, RZ, 0x2 ;  /* 0x0000000c0b0b7211 */ /* 0x000fe200078f10ff */
[----:B------:R-:W-:Y:S02]  /*24850*/  IMAD R28, R77, -0x60, R28 ;  /* 0xffffffa04d1c7824 */ /* 0x000fe400078e021c */
[----:B------:R-:W-:Y:S01]  /*24860*/  IMAD R31, R14, R31, R15 ;  /* 0x0000001f0e1f7224 */ /* 0x000fe200078e020f */
[----:B------:R-:W-:Y:S02]  /*24870*/  SHF.R.S32.HI R15, RZ, 0x2, R11 ;  /* 0x00000002ff0f7819 */ /* 0x000fe4000001140b */
[----:B------:R-:W-:-:S04]  /*24880*/  VIMNMX R38, R28, 0x60, PT ;  /* 0x000000601c267848 */ /* 0x000fc80003fe0100 */
[----:B------:R-:W-:Y:S01]  /*24890*/  ISETP.GE.AND P0, PT, R15, R38, PT ;  /* 0x000000260f00720c */ /* 0x000fe20003f06270 */
[-C--:B------:R-:W-:Y:S02]  /*248a0*/  IMAD.WIDE.U32 R42, R10, R77.reuse, RZ ;  /* 0x0000004d0a2a7225 */ /* 0x080fe400078e00ff */
[----:B------:R0:W5:Y:S02]  /*248b0*/  LD.E.64 R10, desc[UR6][R100.64+0x68] ;  /* 0x00006806640a7980 */ /* 0x000164000c101b00 */
[----:B------:R-:W-:Y:S01]  /*248c0*/  IMAD.WIDE.U32 R64, R14, R77, RZ ;  /* 0x0000004d0e407225 */ /* 0x000fe200078e00ff */
[----:B------:R-:W-:-:S03]  /*248d0*/  CS2R R12, SRZ ;  /* 0x00000000000c7805 */ /* 0x000fc6000001ff00 */
[----:B------:R-:W-:Y:S02]  /*248e0*/  IMAD.IADD R103, R43, 0x1, R29 ;  /* 0x000000012b677824 */ /* 0x000fe400078e021d */
[----:B------:R-:W-:Y:S02]  /*248f0*/  VIADD R30, R15, 0x40 ;  /* 0x000000400f1e7836 */ /* 0x000fe40000000000 */
[----:B------:R-:W-:Y:S01]  /*24900*/  IMAD.IADD R105, R65, 0x1, R31 ;  /* 0x0000000141697824 */ /* 0x000fe200078e021f */
[----:B0-----:R-:W-:Y:S06]  /*24910*/  @P0 BRA `(.L_x_4588) ;  /* 0x0000000000ac0947 */ /* 0x001fec0003800000 */
[----:B-----5:R-:W-:Y:S02]  /*24920*/  LOP3.LUT R15, R102, 0x1, RZ, 0xc0, !PT ;  /* 0x00000001660f7812 */ /* 0x020fe400078ec0ff */
[----:B------:R-:W-:Y:S02]  /*24930*/  CS2R R98, SRZ ;  /* 0x0000000000627805 */ /* 0x000fe4000001ff00 */
[----:B------:R-:W-:Y:S02]  /*24940*/  LEA R14, P1, R42, R10, 0x1 ;  /* 0x0000000a2a0e7211 */ /* 0x000fe400078208ff */
[----:B------:R-:W-:Y:S02]  /*24950*/  CS2R R94, SRZ ;  /* 0x00000000005e7805 */ /* 0x000fe4000001ff00 */
[----:B------:R-:W-:Y:S02]  /*24960*/  LEA R28, P2, R64, R34, 0x1 ;  /* 0x00000022401c7211 */ /* 0x000fe400078408ff */
[----:B------:R-:W-:-:S02]  /*24970*/  CS2R R90, SRZ ;  /* 0x00000000005a7805 */ /* 0x000fc4000001ff00 */
[----:B------:R-:W-:Y:S02]  /*24980*/  ISETP.NE.U32.AND P0, PT, R15, 0x1, PT ;  /* 0x000000010f00780c */ /* 0x000fe40003f05070 */
[----:B------:R-:W-:Y:S02]  /*24990*/  CS2R R72, SRZ ;  /* 0x0000000000487805 */ /* 0x000fe4000001ff00 */
[----:B------:R-:W-:Y:S02]  /*249a0*/  LEA.HI.X R15, R42, R11, R103, 0x1, P1 ;  /* 0x0000000b2a0f7211 */ /* 0x000fe400008f0c67 */
[----:B------:R-:W-:Y:S02]  /*249b0*/  CS2R R60, SRZ ;  /* 0x00000000003c7805 */ /* 0x000fe4000001ff00 */
[----:B------:R-:W-:Y:S02]  /*249c0*/  LEA.HI.X R29, R64, R35, R105, 0x1, P2 ;  /* 0x00000023401d7211 */ /* 0x000fe400010f0c69 */
[----:B------:R-:W-:-:S02]  /*249d0*/  CS2R R56, SRZ ;  /* 0x0000000000387805 */ /* 0x000fc4000001ff00 */
[----:B------:R-:W-:Y:S02]  /*249e0*/  R2P PR, R102, 0x3e ;  /* 0x0000003e66007804 */ /* 0x000fe40000000000 */
[----:B------:R-:W-:Y:S02]  /*249f0*/  @!P0 R2UR UR4, R84 ;  /* 0x00000000540482ca */ /* 0x000fe400000e0000 */
[----:B------:R-:W-:-:S09]  /*24a00*/  @!P0 R2UR UR5, R85 ;  /* 0x00000000550582ca */ /* 0x000fd200000e0000 */
[C---:B------:R-:W-:Y:S02]  /*24a10*/  @P1 R2UR UR6, R84.reuse ;  /* 0x00000000540612ca */ /* 0x040fe400000e0000 */
[C---:B------:R-:W-:Y:S02]  /*24a20*/  @P1 R2UR UR7, R85.reuse ;  /* 0x00000000550712ca */ /* 0x040fe400000e0000 */
[C---:B------:R-:W-:Y:S02]  /*24a30*/  @P2 R2UR UR8, R84.reuse ;  /* 0x00000000540822ca */ /* 0x040fe400000e0000 */
[----:B------:R-:W-:Y:S02]  /*24a40*/  @P2 R2UR UR9, R85 ;  /* 0x00000000550922ca */ /* 0x000fe400000e0000 */
[----:B------:R-:W-:Y:S02]  /*24a50*/  @P3 R2UR UR10, R84 ;  /* 0x00000000540a32ca */ /* 0x000fe400000e0000 */
[----:B------:R-:W-:-:S02]  /*24a60*/  CS2R R96, SRZ ;  /* 0x0000000000607805 */ /* 0x000fc4000001ff00 */
[C---:B------:R-:W-:Y:S02]  /*24a70*/  @P3 R2UR UR11, R85.reuse ;  /* 0x00000000550b32ca */ /* 0x040fe400000e0000 */
[----:B------:R-:W-:Y:S02]  /*24a80*/  CS2R R92, SRZ ;  /* 0x00000000005c7805 */ /* 0x000fe4000001ff00 */
[----:B------:R-:W-:Y:S02]  /*24a90*/  @P4 R2UR UR12, R84 ;  /* 0x00000000540c42ca */ /* 0x000fe400000e0000 */
[----:B------:R-:W-:Y:S02]  /*24aa0*/  CS2R R74, SRZ ;  /* 0x00000000004a7805 */ /* 0x000fe4000001ff00 */
[----:B------:R-:W-:Y:S02]  /*24ab0*/  @P4 R2UR UR13, R85 ;  /* 0x00000000550d42ca */ /* 0x000fe400000e0000 */
[----:B------:R-:W-:-:S02]  /*24ac0*/  CS2R R66, SRZ ;  /* 0x0000000000427805 */ /* 0x000fc4000001ff00 */
[----:B------:R-:W-:Y:S02]  /*24ad0*/  @P5 R2UR UR14, R84 ;  /* 0x00000000540e52ca */ /* 0x000fe400000e0000 */
[----:B------:R-:W-:Y:S02]  /*24ae0*/  CS2R R62, SRZ ;  /* 0x00000000003e7805 */ /* 0x000fe4000001ff00 */
[----:B------:R-:W-:Y:S02]  /*24af0*/  @P5 R2UR UR15, R85 ;  /* 0x00000000550f52ca */ /* 0x000fe400000e0000 */
[----:B------:R-:W-:Y:S01]  /*24b00*/  CS2R R58, SRZ ;  /* 0x00000000003a7805 */ /* 0x000fe2000001ff00 */
[----:B------:R0:W5:Y:S04]  /*24b10*/  @!P0 LD.E.64 R98, desc[UR4][R14.64] ;  /* 0x000000040e628980 */ /* 0x000168000c101b00 */
[----:B------:R0:W5:Y:S04]  /*24b20*/  @P1 LD.E.64 R94, desc[UR6][R14.64+0x20] ;  /* 0x000020060e5e1980 */ /* 0x000168000c101b00 */
[----:B------:R0:W5:Y:S04]  /*24b30*/  @P2 LD.E.64 R90, desc[UR8][R14.64+0x40] ;  /* 0x000040080e5a2980 */ /* 0x000168000c101b00 */
[----:B------:R0:W5:Y:S04]  /*24b40*/  @P3 LD.E.64 R72, desc[UR10][R14.64+0x60] ;  /* 0x0000600a0e483980 */ /* 0x000168000c101b00 */
[----:B------:R0:W5:Y:S04]  /*24b50*/  @P4 LD.E.64 R60, desc[UR12][R14.64+0x80] ;  /* 0x0000800c0e3c4980 */ /* 0x000168000c101b00 */
[----:B------:R0:W5:Y:S04]  /*24b60*/  @P5 LD.E.64 R56, desc[UR14][R14.64+0xa0] ;  /* 0x0000a00e0e385980 */ /* 0x000168000c101b00 */
[----:B------:R0:W5:Y:S04]  /*24b70*/  @!P0 LD.E.64 R96, desc[UR4][R28.64] ;  /* 0x000000041c608980 */ /* 0x000168000c101b00 */
[----:B------:R0:W5:Y:S04]  /*24b80*/  @P1 LD.E.64 R92, desc[UR6][R28.64+0x20] ;  /* 0x000020061c5c1980 */ /* 0x000168000c101b00 */
[----:B------:R0:W5:Y:S04]  /*24b90*/  @P2 LD.E.64 R74, desc[UR8][R28.64+0x40] ;  /* 0x000040081c4a2980 */ /* 0x000168000c101b00 */
[----:B------:R0:W5:Y:S04]  /*24ba0*/  @P3 LD.E.64 R66, desc[UR10][R28.64+0x60] ;  /* 0x0000600a1c423980 */ /* 0x000168000c101b00 */
[----:B------:R0:W5:Y:S04]  /*24bb0*/  @P4 LD.E.64 R62, desc[UR12][R28.64+0x80] ;  /* 0x0000800c1c3e4980 */ /* 0x000168000c101b00 */
[----:B------:R0:W5:Y:S02]  /*24bc0*/  @P5 LD.E.64 R58, desc[UR14][R28.64+0xa0] ;  /* 0x0000a00e1c3a5980 */ /* 0x000164000c101b00 */
.L_x_4588:
[----:B------:R-:W-:Y:S05]  /*24bd0*/  BSYNC B2 ;  /* 0x0000000000027941 */ /* 0x000fea0003800000 */
.L_x_4587:
        /* <DEDUP_REMOVED lines=13> */
[----:B------:R-:W-:Y:S06]  /*24cb0*/  @P0 BRA `(.L_x_4590) ;  /* 0x0000000000bc0947 */ /* 0x000fec0003800000 */
[----:B-----5:R-:W-:Y:S02]  /*24cc0*/  IADD3 R43, P0, R32, R42, RZ ;  /* 0x0000002a202b7210 */ /* 0x020fe40007f1e0ff */
[----:B------:R-:W-:Y:S02]  /*24cd0*/  CS2R R52, SRZ ;  /* 0x0000000000347805 */ /* 0x000fe4000001ff00 */
[----:B------:R-:W-:Y:S02]  /*24ce0*/  IADD3 R65, P1, R36, R64, RZ ;  /* 0x0000004024417210 */ /* 0x000fe40007f3e0ff */
[----:B------:R-:W-:Y:S02]  /*24cf0*/  CS2R R48, SRZ ;  /* 0x0000000000307805 */ /* 0x000fe4000001ff00 */
[----:B------:R-:W-:Y:S01]  /*24d00*/  LOP3.LUT R12, R102, 0x1, RZ, 0xc0, !PT ;  /* 0x00000001660c7812 */ /* 0x000fe200078ec0ff */
[----:B------:R-:W-:Y:S01]  /*24d10*/  IMAD.X R33, R33, 0x1, R103, P0 ;  /* 0x0000000121217824 */ /* 0x000fe200000e0667 */
[----:B------:R-:W-:Y:S01]  /*24d20*/  LEA R32, P2, R65, R34, 0x1 ;  /* 0x0000002241207211 */ /* 0x000fe200078408ff */
[----:B------:R-:W-:Y:S01]  /*24d30*/  IMAD.X R36, R37, 0x1, R105, P1 ;  /* 0x0000000125247824 */ /* 0x000fe200008e0669 */
[----:B------:R-:W-:-:S02]  /*24d40*/  LEA R10, P1, R43, R10, 0x1 ;  /* 0x0000000a2b0a7211 */ /* 0x000fc400078208ff */
[----:B------:R-:W-:Y:S02]  /*24d50*/  CS2R R44, SRZ ;  /* 0x00000000002c7805 */ /* 0x000fe4000001ff00 */
[----:B------:R-:W-:Y:S02]  /*24d60*/  ISETP.NE.U32.AND P0, PT, R12, 0x1, PT ;  /* 0x000000010c00780c */ /* 0x000fe40003f05070 */
[----:B------:R-:W-:Y:S02]  /*24d70*/  CS2R R38, SRZ ;  /* 0x0000000000267805 */ /* 0x000fe4000001ff00 */
[----:B------:R-:W-:Y:S02]  /*24d80*/  LEA.HI.X R11, R43, R11, R33, 0x1, P1 ;  /* 0x0000000b2b0b7211 */ /* 0x000fe400008f0c21 */
[----:B------:R-:W-:Y:S02]  /*24d90*/  CS2R R28, SRZ ;  /* 0x00000000001c7805 */ /* 0x000fe4000001ff00 */
[----:B------:R-:W-:-:S02]  /*24da0*/  LEA.HI.X R33, R65, R35, R36, 0x1, P2 ;  /* 0x0000002341217211 */ /* 0x000fc400010f0c24 */
[----:B------:R-:W-:Y:S02]  /*24db0*/  CS2R R12, SRZ ;  /* 0x00000000000c7805 */ /* 0x000fe4000001ff00 */
        /* <DEDUP_REMOVED lines=31> */
.L_x_4590:
[----:B------:R-:W-:Y:S05]  /*24fb0*/  BSYNC B2 ;  /* 0x0000000000027941 */ /* 0x000fea0003800000 */
.L_x_4589:
[----:B------:R-:W-:Y:S01]  /*24fc0*/  R2UR UR4, R84 ;  /* 0x00000000540472ca */ /* 0x000fe200000e0000 */
[----:B0----5:R0:W5:Y:S01]  /*24fd0*/  LDL R10, [R82] ;  /* 0x00000000520a7983 */ /* 0x0211620000100800 */
[----:B------:R-:W-:-:S03]  /*24fe0*/  R2UR UR5, R85 ;  /* 0x00000000550572ca */ /* 0x000fc600000e0000 */
[----:B------:R0:W5:Y:S10]  /*24ff0*/  LDL R11, [R82+0x4] ;  /* 0x00000400520b7983 */ /* 0x0001740000100800 */
[----:B------:R-:W2:Y:S01]  /*25000*/  LD.E R32, desc[UR4][R8.64+0x1c] ;  /* 0x00001c0408207980 */ /* 0x000ea2000c101900 */
[----:B------:R-:W-:-:S02]  /*25010*/  IMAD.MOV.U32 R33, RZ, RZ, R56 ;  /* 0x000000ffff217224 */ /* 0x000fc400078e0038 */
        /* <DEDUP_REMOVED lines=89> */
[----:B------:R-:W-:Y:S01]  /*255b0*/  BSSY B2, `(.L_x_4591) ;  /* 0x000000b000027945 */ /* 0x000fe20003800000 */
[----:B------:R-:W-:-:S02]  /*255c0*/  PRMT R113, R36, 0x7610, R113 ;  /* 0x0000761024717816 */ /* 0x000fc40000000071 */
[----:B------:R-:W-:Y:S02]  /*255d0*/  PRMT R122, R33, 0x7610, R122 ;  /* 0x00007610217a7816 */ /* 0x000fe4000000007a */
[----:B------:R-:W-:Y:S02]  /*255e0*/  PRMT R125, R34, 0x7610, R125 ;  /* 0x00007610227d7816 */ /* 0x000fe4000000007d */
[----:B------:R-:W-:Y:S02]  /*255f0*/  PRMT R126, R35, 0x7610, R126 ;  /* 0x00007610237e7816 */ /* 0x000fe4000000007e */
[----:B--2---:R-:W-:-:S04]  /*25600*/  LOP3.LUT R32, R32, 0x1, RZ, 0xfc, !PT ;  /* 0x0000000120207812 */ /* 0x004fc800078efcff */
[----:B------:R-:W-:Y:S01]  /*25610*/  ISETP.NE.AND P0, PT, R32, 0x3, PT ;  /* 0x000000032000780c */ /* 0x000fe20003f05270 */
[----:B------:R-:W-:-:S05]  /*25620*/  IMAD.MOV.U32 R32, RZ, RZ, R50 ;  /* 0x000000ffff207224 */ /* 0x000fca00078e0032 */
[----:B------:R-:W-:-:S07]  /*25630*/  PRMT R121, R32, 0x7610, R121 ;  /* 0x0000761020797816 */ /* 0x000fce0000000079 */
[----:B0-----:R-:W-:Y:S05]  /*25640*/  @!P0 BRA `(.L_x_4592) ;  /* 0x0000000000048947 */ /* 0x001fea0003800000 */
[----:B------:R-:W-:Y:S01]  /*25650*/  BPT.TRAP 0x1 ;  /* 0x000000040000795c */ /* 0x000fe20000300000 */
.L_x_4592:
[----:B------:R-:W-:Y:S05]  /*25660*/  BSYNC B2 ;  /* 0x0000000000027941 */ /* 0x000fea0003800000 */
.L_x_4591:
[----:B------:R-:W-:Y:S02]  /*25670*/  R2UR UR4, R84 ;  /* 0x00000000540472ca */ /* 0x000fe400000e0000 */
[----:B------:R-:W-:-:S13]  /*25680*/  R2UR UR5, R85 ;  /* 0x00000000550572ca */ /* 0x000fda00000e0000 */
[----:B------:R-:W2:Y:S01]  /*25690*/  LD.E.64 R8, desc[UR4][R8.64+0x8] ;  /* 0x0000080408087980 */ /* 0x000ea2000c101b00 */
[----:B-----5:R-:W-:Y:S01]  /*256a0*/  SHF.L.U32 R11, R11, 0x1f, RZ ;  /* 0x0000001f0b0b7819 */ /* 0x020fe200000006ff */
[----:B------:R-:W-:Y:S01]  /*256b0*/  BSSY B2, `(.L_x_4593) ;  /* 0x0000005000027945 */ /* 0x000fe20003800000 */
[----:B--2---:R-:W-:-:S05]  /*256c0*/  MOV R33, R8 ;  /* 0x0000000800217202 */ /* 0x004fca0000000f00 */
[----:B------:R-:W-:-:S04]  /*256d0*/  IMAD R10, R10, 0x8, R33 ;  /* 0x000000080a0a7824 */ /* 0x000fc800078e0221 */
[----:B------:R-:W0:Y:S02]  /*256e0*/  SYNCS.PHASECHK.TRANS64.TRYWAIT P0, [R10+URZ], R11 ;  /* 0x0000000b0a0075a7 */ /* 0x000e24000800017f */
[----:B0-----:R-:W-:Y:S05]  /*256f0*/  @!P0 BRA `(.L_x_4594) ;  /* 0x0000009400c88947 */ /* 0x001fea0003800000 */
.L_x_4697:
[----:B------:R-:W-:Y:S05]  /*25700*/  BSYNC B2 ;  /* 0x0000000000027941 */ /* 0x000fea0003800000 */
.L_x_4593:
[----:B------:R-:W2:Y:S04]  /*25710*/  LDL.64 R32, [R81+0x50] ;  /* 0x0000500051207983 */ /* 0x000ea80000100a00 */
[----:B------:R-:W3:Y:S01]  /*25720*/  LDL.64 R34, [R81+0x58] ;  /* 0x0000580051227983 */ /* 0x000ee20000100a00 */
[C---:B------:R-:W-:Y:S02]  /*25730*/  R2UR UR4, R84.reuse ;  /* 0x00000000540472ca */ /* 0x040fe400000e0000 */
[C---:B------:R-:W-:Y:S01]  /*25740*/  R2UR UR5, R85.reuse ;  /* 0x00000000550572ca */ /* 0x040fe200000e0000 */
[----:B------:R-:W4:Y:S01]  /*25750*/  LDL R8, [R82] ;  /* 0x0000000052087983 */ /* 0x000f220000100800 */
[----:B------:R-:W-:Y:S02]  /*25760*/  R2UR UR6, R84 ;  /* 0x00000000540672ca */ /* 0x000fe400000e0000 */
[----:B------:R-:W-:Y:S01]  /*25770*/  R2UR UR7, R85 ;  /* 0x00000000550772ca */ /* 0x000fe200000e0000 */
[----:B------:R1:W5:Y:S08]  /*25780*/  LDL.64 R36, [R81+0x38] ;  /* 0x0000380051247983 */ /* 0x0003700000100a00 */
[----:B--2---:R-:W0:Y:S04]  /*25790*/  LD.E R9, desc[UR4][R32.64+0x8] ;  /* 0x0000080420097980 */ /* 0x004e28000c101900 */
[----:B------:R-:W2:Y:S04]  /*257a0*/  LD.E R100, desc[UR4][R32.64+0xc] ;  /* 0x00000c0420647980 */ /* 0x000ea8000c101900 */
[----:B---3--:R-:W3:Y:S01]  /*257b0*/  LD.E.64 R34, desc[UR6][R34.64] ;  /* 0x0000000622227980 */ /* 0x008ee2000c101b00 */
[----:B----4-:R-:W-:-:S02]  /*257c0*/  IMAD R8, R8, 0x4800, RZ ;  /* 0x0000480008087824 */ /* 0x010fc400078e02ff */
[----:B------:R-:W-:Y:S01]  /*257d0*/  IMAD.MOV.U32 R102, RZ, RZ, 0x20 ;  /* 0x00000020ff667424 */ /* 0x000fe200078e00ff */
[----:B------:R-:W-:Y:S01]  /*257e0*/  BSSY B2, `(.L_x_4595) ;  /* 0x00001b5000027945 */ /* 0x000fe20003800000 */
[----:B0-----:R-:W-:-:S04]  /*257f0*/  SHF.R.S32.HI R10, RZ, 0x1f, R9 ;  /* 0x0000001fff0a7819 */ /* 0x001fc80000011409 */
[----:B------:R-:W-:-:S04]  /*25800*/  LEA.HI R11, R10, R9, RZ, 0x2 ;  /* 0x000000090a0b7211 */ /* 0x000fc800078f10ff */
[--C-:B------:R-:W-:Y:S02]  /*25810*/  SHF.R.S32.HI R127, RZ, 0x2, R11.reuse ;  /* 0x00000002ff7f7819 */ /* 0x100fe4000001140b */
[----:B------:R-:W-:-:S04]  /*25820*/  SHF.R.S32.HI R42, RZ, 0x1f, R11 ;  /* 0x0000001fff2a7819 */ /* 0x000fc8000001140b */
[----:B------:R-:W-:-:S04]  /*25830*/  LEA.HI R42, R42, R127, RZ, 0x3 ;  /* 0x0000007f2a2a7211 */ /* 0x000fc800078f18ff */
[----:B------:R-:W-:Y:S02]  /*25840*/  LOP3.LUT R64, R42, 0xfffffff8, RZ, 0xc0, !PT ;  /* 0xfffffff82a407812 */ /* 0x000fe400078ec0ff */
[----:B------:R-:W-:-:S03]  /*25850*/  LOP3.LUT R42, R11, 0x1ffffffc, RZ, 0xc0, !PT ;  /* 0x1ffffffc0b2a7812 */ /* 0x000fc600078ec0ff */
[----:B------:R-:W-:Y:S02]  /*25860*/  IMAD.IADD R64, R127, 0x1, -R64 ;  /* 0x000000017f407824 */ /* 0x000fe400078e0a40 */
[----:B------:R-:W-:Y:S02]  /*25870*/  IMAD.IADD R42, R9, 0x1, -R42 ;  /* 0x00000001092a7824 */ /* 0x000fe400078e0a2a */
[----:B------:R-:W-:Y:S02]  /*25880*/  IMAD.SHL.U32 R11, R64, 0x40, RZ ;  /* 0x00000040400b7824 */ /* 0x000fe400078e00ff */
[----:B------:R-:W-:-:S03]  /*25890*/  IMAD.SHL.U32 R133, R42, 0x8, RZ ;  /* 0x000000082a857824 */ /* 0x000fc600078e00ff */
[----:B------:R-:W-:Y:S02]  /*258a0*/  LOP3.LUT R42, R11, 0x1c0, RZ, 0xc0, !PT ;  /* 0x000001c00b2a7812 */ /* 0x000fe400078ec0ff */
[----:B------:R-:W-:Y:S02]  /*258b0*/  LEA.HI R9, R10, R9, RZ, 0x5 ;  /* 0x000000090a097211 */ /* 0x000fe400078f28ff */
[----:B------:R-:W-:Y:S02]  /*258c0*/  LOP3.LUT R11, R42, 0x18, R133, 0xf8, !PT ;  /* 0x000000182a0b7812 */ /* 0x000fe400078ef885 */
[----:B------:R-:W-:Y:S01]  /*258d0*/  SHF.R.U32.HI R42, RZ, 0x3, R42 ;  /* 0x00000003ff2a7819 */ /* 0x000fe2000001162a */
[----:B------:R-:W-:-:S03]  /*258e0*/  IMAD.SHL.U32 R9, R9, 0x10, RZ ;  /* 0x0000001009097824 */ /* 0x000fc600078e00ff */
[----:B------:R-:W-:Y:S01]  /*258f0*/  LOP3.LUT R42, R11, R42, RZ, 0x3c, !PT ;  /* 0x0000002a0b2a7212 */ /* 0x000fe200078e3cff */
[----:B--2---:R-:W-:-:S03]  /*25900*/  IMAD R100, R77, -0x60, R100 ;  /* 0xffffffa04d647824 */ /* 0x004fc600078e0264 */
[----:B------:R-:W-:Y:S02]  /*25910*/  LOP3.LUT R9, R42, 0xfffffe00, R9, 0xf8, !PT ;  /* 0xfffffe002a097812 */ /* 0x000fe400078ef809 */
[----:B------:R-:W-:Y:S02]  /*25920*/  VIMNMX R10, R100, 0x60, PT ;  /* 0x00000060640a7848 */ /* 0x000fe40003fe0100 */
[----:B------:R-:W-:-:S04]  /*25930*/  IADD3 R101, P1, R8, R9, RZ ;  /* 0x0000000908657210 */ /* 0x000fc80007f3e0ff */
[----:B------:R-:W-:Y:S02]  /*25940*/  LEA.HI.X.SX32 R100, R8, RZ, 0x1, P1 ;  /* 0x000000ff08647211 */ /* 0x000fe400008f0eff */
[----:B------:R-:W-:Y:S02]  /*25950*/  ISETP.GE.AND P1, PT, R127, R10, PT ;  /* 0x0000000a7f00720c */ /* 0x000fe40003f26270 */
[----:B------:R-:W-:Y:S02]  /*25960*/  LOP3.LUT P0, RZ, R64, 0x4, RZ, 0xc0, !PT ;  /* 0x0000000440ff7812 */ /* 0x000fe4000780c0ff */
[C---:B---3--:R-:W-:Y:S02]  /*25970*/  LEA R42, P2, R101.reuse, R34, 0x1 ;  /* 0x00000022652a7211 */ /* 0x048fe400078408ff */
[----:B------:R-:W-:Y:S02]  /*25980*/  SHF.R.S32.HI R145, RZ, 0x1f, R133 ;  /* 0x0000001fff917819 */ /* 0x000fe40000011485 */
[----:B------:R-:W-:-:S02]  /*25990*/  LEA.HI.X R43, R101, R35, R100, 0x1, P2 ;  /* 0x00000023652b7211 */ /* 0x000fc400010f0c64 */
[----:B------:R-:W-:-:S03]  /*259a0*/  SEL R102, R102, 0xffffffe0, !P0 ;  /* 0xffffffe066667807 */ /* 0x000fc60004000000 */
[----:B-1----:R-:W-:Y:S05]  /*259b0*/  @P1 BRA `(.L_x_4596) ;  /* 0x00000018005c1947 */ /* 0x002fea0003800000 */
[----:B------:R-:W-:Y:S02]  /*259c0*/  R2UR UR4, R84 ;  /* 0x00000000540472ca */ /* 0x000fe400000e0000 */
[----:B------:R-:W-:-:S13]  /*259d0*/  R2UR UR5, R85 ;  /* 0x00000000550572ca */ /* 0x000fda00000e0000 */
[----:B-----5:R-:W2:Y:S01]  /*259e0*/  LD.E.U8 R154, desc[UR4][R36.64] ;  /* 0x00000004249a7980 */ /* 0x020ea2000c101100 */
[----:B------:R-:W-:Y:S01]  /*259f0*/  SHF.R.S32.HI R11, RZ, 0x1f, R127 ;  /* 0x0000001fff0b7819 */ /* 0x000fe2000001147f */
[----:B------:R-:W-:Y:S01]  /*25a00*/  IMAD R10, R89, R127, RZ ;  /* 0x0000007f590a7224 */ /* 0x000fe200078e02ff */
[----:B------:R-:W-:Y:S01]  /*25a10*/  IADD3 R8, P0, R133, R70, RZ ;  /* 0x0000004685087210 */ /* 0x000fe20007f1e0ff */
[----:B------:R-:W-:Y:S02]  /*25a20*/  BSSY B3, `(.L_x_4597) ;  /* 0x0000047000037945 */ /* 0x000fe40003800000 */
[C---:B------:R-:W-:Y:S02]  /*25a30*/  IMAD R11, R88.reuse, R11, R10 ;  /* 0x0000000b580b7224 */ /* 0x040fe400078e020a */
[----:B------:R-:W-:Y:S02]  /*25a40*/  IMAD.X R9, R145, 0x1, R69, P0 ;  /* 0x0000000191097824 */ /* 0x000fe400000e0645 */
[----:B------:R-:W-:-:S04]  /*25a50*/  IMAD.WIDE.U32 R8, R88, R127, R8 ;  /* 0x0000007f58087225 */ /* 0x000fc800078e0008 */
[----:B------:R-:W-:Y:S01]  /*25a60*/  IMAD.IADD R9, R9, 0x1, R11 ;  /* 0x0000000109097824 */ /* 0x000fe200078e020b */
[----:B------:R-:W-:-:S04]  /*25a70*/  LEA R64, P1, R8, R86, 0x1 ;  /* 0x0000005608407211 */ /* 0x000fc800078208ff */
[----:B------:R-:W-:Y:S02]  /*25a80*/  LEA.HI.X R65, R8, R87, R9, 0x1, P1 ;  /* 0x0000005708417211 */ /* 0x000fe400008f0c09 */
[----:B--2---:R-:W-:-:S04]  /*25a90*/  LOP3.LUT R10, R154, 0x1, RZ, 0xc0, !PT ;  /* 0x000000019a0a7812 */ /* 0x004fc800078ec0ff */
[----:B------:R-:W-:-:S13]  /*25aa0*/  ISETP.NE.U32.AND P0, PT, R10, 0x1, PT ;  /* 0x000000010a00780c */ /* 0x000fda0003f05070 */
[----:B------:R-:W-:Y:S05]  /*25ab0*/  @P0 BRA `(.L_x_4598) ;  /* 0x0000000000f40947 */ /* 0x000fea0003800000 */
[----:B------:R-:W-:Y:S02]  /*25ac0*/  R2UR UR4, R84 ;  /* 0x00000000540472ca */ /* 0x000fe400000e0000 */
[----:B------:R-:W-:-:S13]  /*25ad0*/  R2UR UR5, R85 ;  /* 0x00000000550572ca */ /* 0x000fda00000e0000 */
[----:B------:R-:W2:Y:S01]  /*25ae0*/  LD.E.U8 R8, desc[UR4][R32.64+0x18] ;  /* 0x0000180420087980 */ /* 0x000ea2000c101100 */
[----:B------:R-:W-:Y:S01]  /*25af0*/  BSSY B4, `(.L_x_4599) ;  /* 0x0000033000047945 */ /* 0x000fe20003800000 */
[----:B--2---:R-:W-:-:S04]  /*25b00*/  LOP3.LUT R8, R8, 0x1, RZ, 0xc0, !PT ;  /* 0x0000000108087812 */ /* 0x004fc800078ec0ff */
[----:B------:R-:W-:Y:S02]  /*25b10*/  ISETP.NE.U32.AND P0, PT, R8, 0x1, PT ;  /* 0x000000010800780c */ /* 0x000fe40003f05070 */
[----:B------:R0:W5:Y:S11]  /*25b20*/  LD.E.128 R8, desc[UR4][R42.64] ;  /* 0x000000042a087980 */ /* 0x000176000c101d00 */
[----:B0-----:R-:W-:Y:S05]  /*25b30*/  @P0 BRA `(.L_x_4600) ;  /* 0x0000000000b80947 */ /* 0x001fea0003800000 */
[----:B------:R-:W-:Y:S01]  /*25b40*/  SHF.R.U64 R156, R98, 0x10, R99 ;  /* 0x00000010629c7819 */ /* 0x000fe20000001263 */
[----:B-----5:R-:W-:Y:S01]  /*25b50*/  IMAD.U32 R98, R11, 0x10000, RZ ;  /* 0x000100000b627824 */ /* 0x020fe200078e00ff */
[--C-:B------:R-:W-:Y:S01]  /*25b60*/  SHF.R.U64 R154, R96, 0x10, R97.reuse ;  /* 0x00000010609a7819 */ /* 0x100fe20000001261 */
[----:B------:R-:W-:Y:S01]  /*25b70*/  IMAD.U32 R96, R10, 0x10000, RZ ;  /* 0x000100000a607824 */ /* 0x000fe200078e00ff */
        /* <DEDUP_REMOVED lines=10> */
[C---:B------:R-:W-:Y:S01]  /*25c20*/  LOP3.LUT R155, R154.reuse, 0xffff0000, RZ, 0xc0, !PT ;  /* 0xffff00009a9b7812 */ /* 0x040fe200078ec0ff */
[----:B------:R-:W-:Y:S01]  /*25c30*/  IMAD.U32 R154, R154, 0x10000, RZ ;  /* 0x000100009a9a7824 */ /* 0x000fe200078e00ff */
[C---:B------:R-:W-:Y:S01]  /*25c40*/  LOP3.LUT R150, R153.reuse, 0xffff0000, RZ, 0xc0, !PT ;  /* 0xffff000099967812 */ /* 0x040fe200078ec0ff */
        /* <DEDUP_REMOVED lines=8> */
[----:B------:R-:W-:-:S02]  /*25cd0*/  IMAD.U32 R10, R9, 0x10000, RZ ;  /* 0x00010000090a7824 */ /* 0x000fc400078e00ff */
[----:B------:R-:W-:Y:S01]  /*25ce0*/  FFMA.FTZ R151, R96, R151, -R11 ;  /* 0x0000009760977223 */ /* 0x000fe2000001080b */
[----:B------:R-:W-:Y:S02]  /*25cf0*/  IMAD.U32 R9, R8, 0x10000, RZ ;  /* 0x0001000008097824 */ /* 0x000fe400078e00ff */
[----:B------:R-:W-:Y:S01]  /*25d00*/  FFMA.FTZ R96, R96, R157, R97 ;  /* 0x0000009d60607223 */ /* 0x000fe20000010061 */
[----:B------:R-:W-:Y:S01]  /*25d10*/  LOP3.LUT R8, R8, 0xffff0000, RZ, 0xc0, !PT ;  /* 0xffff000008087812 */ /* 0x000fe200078ec0ff */
[C---:B------:R-:W-:Y:S01]  /*25d20*/  FMUL.FTZ R97, R99.reuse, R156 ;  /* 0x0000009c63617220 */ /* 0x040fe20000410000 */
[----:B------:R-:W-:Y:S01]  /*25d30*/  FMUL.FTZ R99, R99, R152 ;  /* 0x0000009863637220 */ /* 0x000fe20000410000 */
        /* <DEDUP_REMOVED lines=14> */
.L_x_4600:
[----:B------:R-:W-:Y:S05]  /*25e20*/  BSYNC B4 ;  /* 0x0000000000047941 */ /* 0x000fea0003800000 */
.L_x_4599:
[C---:B------:R-:W-:Y:S02]  /*25e30*/  R2UR UR4, R84.reuse ;  /* 0x00000000540472ca */ /* 0x040fe400000e0000 */
[C---:B------:R-:W-:Y:S02]  /*25e40*/  R2UR UR5, R85.reuse ;  /* 0x00000000550572ca */ /* 0x040fe400000e0000 */
[----:B------:R-:W-:Y:S02]  /*25e50*/  R2UR UR6, R84 ;  /* 0x00000000540672ca */ /* 0x000fe400000e0000 */
[----:B------:R-:W-:-:S09]  /*25e60*/  R2UR UR7, R85 ;  /* 0x00000000550772ca */ /* 0x000fd200000e0000 */
[----:B-----5:R0:W-:Y:S04]  /*25e70*/  ST.E.128 desc[UR4][R64.64], R8 ;  /* 0x0000000840007985 */ /* 0x0201e8000c101d04 */
[----:B------:R0:W5:Y:S02]  /*25e80*/  LD.E.U8 R154, desc[UR6][R36.64] ;  /* 0x00000006249a7980 */ /* 0x000164000c101100 */
.L_x_4598:
[----:B------:R-:W-:Y:S05]  /*25e90*/  BSYNC B3 ;  /* 0x0000000000037941 */ /* 0x000fea0003800000 */
.L_x_4597:
[----:B-----5:R-:W-:Y:S01]  /*25ea0*/  LOP3.LUT P0, RZ, R154, 0x2, RZ, 0xc0, !PT ;  /* 0x000000029aff7812 */ /* 0x020fe2000780c0ff */
[----:B------:R-:W-:-:S12]  /*25eb0*/  BSSY B3, `(.L_x_4601) ;  /* 0x0000042000037945 */ /* 0x000fd80003800000 */
[----:B------:R-:W-:Y:S05]  /*25ec0*/  @!P0 BRA `(.L_x_4602) ;  /* 0x0000000400008947 */ /* 0x000fea0003800000 */
[----:B------:R-:W-:Y:S02]  /*25ed0*/  R2UR UR4, R84 ;  /* 0x00000000540472ca */ /* 0x000fe400000e0000 */
[----:B------:R-:W-:-:S13]  /*25ee0*/  R2UR UR5, R85 ;  /* 0x00000000550572ca */ /* 0x000fda00000e0000 */
[----:B0-----:R-:W2:Y:S01]  /*25ef0*/  LD.E.U8 R11, desc[UR4][R32.64+0x18] ;  /* 0x00001804200b7980 */ /* 0x001ea2000c101100 */
[----:B------:R-:W-:-:S04]  /*25f00*/  IADD3 R9, P0, R102, R101, RZ ;  /* 0x0000006566097210 */ /* 0x000fc80007f1e0ff */
[----:B------:R-:W-:Y:S02]  /*25f10*/  LEA.HI.X.SX32 R10, R102, R100, 0x1, P0 ;  /* 0x00000064660a7211 */ /* 0x000fe400000f0eff */
[----:B------:R-:W-:-:S04]  /*25f20*/  LEA R8, P1, R9, R34, 0x1 ;  /* 0x0000002209087211 */ /* 0x000fc800078208ff */
[----:B------:R-:W-:Y:S01]  /*25f30*/  LEA.HI.X R9, R9, R35, R10, 0x1, P1 ;  /* 0x0000002309097211 */ /* 0x000fe200008f0c0a */
[----:B------:R-:W-:Y:S01]  /*25f40*/  BSSY B4, `(.L_x_4603) ;  /* 0x0000032000047945 */ /* 0x000fe20003800000 */
[----:B--2---:R-:W-:-:S04]  /*25f50*/  LOP3.LUT P0, RZ, R11, 0x2, RZ, 0xc0, !PT ;  /* 0x000000020bff7812 */ /* 0x004fc8000780c0ff */
[----:B------:R-:W5:Y:S09]  /*25f60*/  LD.E.128 R8, desc[UR4][R8.64] ;  /* 0x0000000408087980 */ /* 0x000f72000c101d00 */
[----:B------:R-:W-:Y:S05]  /*25f70*/  @!P0 BRA `(.L_x_4604) ;  /* 0x0000000000b88947 */ /* 0x000fea0003800000 */
[----:B------:R-:W-:Y:S02]  /*25f80*/  SHF.R.U32.HI R96, RZ, 0x10, R93 ;  /* 0x00000010ff607819 */ /* 0x000fe4000001165d */
[----:B------:R-:W-:Y:S02]  /*25f90*/  SHF.R.U32.HI R98, RZ, 0x10, R95 ;  /* 0x00000010ff627819 */ /* 0x000fe4000001165f */
[----:B------:R-:W-:Y:S01]  /*25fa0*/  SHF.R.U64 R97, R92, 0x10, R93 ;  /* 0x000000105c617819 */ /* 0x000fe2000000125d */
[----:B-----5:R-:W-:Y:S01]  /*25fb0*/  IMAD.U32 R92, R10, 0x10000, RZ ;  /* 0x000100000a5c7824 */ /* 0x020fe200078e00ff */
        /* <DEDUP_REMOVED lines=42> */
.L_x_4604:
[----:B------:R-:W-:Y:S05]  /*26260*/  BSYNC B4 ;  /* 0x0000000000047941 */ /* 0x000fea0003800000 */
.L_x_4603:
[C---:B------:R-:W-:Y:S02]  /*26270*/  R2UR UR4, R84.reuse ;  /* 0x00000000540472ca */ /* 0x040fe400000e0000 */
[C---:B------:R-:W-:Y:S02]  /*26280*/  R2UR UR5, R85.reuse ;  /* 0x00000000550572ca */ /* 0x040fe400000e0000 */
[----:B------:R-:W-:Y:S02]  /*26290*/  R2UR UR6, R84 ;  /* 0x00000000540672ca */ /* 0x000fe400000e0000 */
[----:B------:R-:W-:-:S09]  /*262a0*/  R2UR UR7, R85 ;  /* 0x00000000550772ca */ /* 0x000fd200000e0000 */
[----:B-----5:R1:W-:Y:S04]  /*262b0*/  ST.E.128 desc[UR4][R64.64+0x40], R8 ;  /* 0x0000400840007985 */ /* 0x0203e8000c101d04 */
[----:B------:R1:W5:Y:S02]  /*262c0*/  LD.E.U8 R154, desc[UR6][R36.64] ;  /* 0x00000006249a7980 */ /* 0x000364000c101100 */
.L_x_4602:
[----:B------:R-:W-:Y:S05]  /*262d0*/  BSYNC B3 ;  /* 0x0000000000037941 */ /* 0x000fea0003800000 */
.L_x_4601:
[----:B-----5:R-:W-:Y:S01]  /*262e0*/  LOP3.LUT P0, RZ, R154, 0x4, RZ, 0xc0, !PT ;  /* 0x000000049aff7812 */ /* 0x020fe2000780c0ff */
[----:B------:R-:W-:-:S12]  /*262f0*/  BSSY B3, `(.L_x_4605) ;  /* 0x000003e000037945 */ /* 0x000fd80003800000 */
[----:B------:R-:W-:Y:S05]  /*26300*/  @!P0 BRA `(.L_x_4606) ;  /* 0x0000000000f08947 */ /* 0x000fea0003800000 */
[----:B------:R-:W-:Y:S02]  /*26310*/  R2UR UR4, R84 ;  /* 0x00000000540472ca */ /* 0x000fe400000e0000 */
[----:B------:R-:W-:-:S13]  /*26320*/  R2UR UR5, R85 ;  /* 0x00000000550572ca */ /* 0x000fda00000e0000 */
[----:B01----:R-:W2:Y:S01]  /*26330*/  LD.E.U8 R8, desc[UR4][R32.64+0x18] ;  /* 0x0000180420087980 */ /* 0x003ea2000c101100 */
[----:B------:R-:W-:Y:S01]  /*26340*/  BSSY B4, `(.L_x_4607) ;  /* 0x0000032000047945 */ /* 0x000fe20003800000 */
[----:B--2---:R-:W-:Y:S02]  /*26350*/  LOP3.LUT P0, RZ, R8, 0x4, RZ, 0xc0, !PT ;  /* 0x0000000408ff7812 */ /* 0x004fe4000780c0ff */
[----:B------:R0:W5:Y:S11]  /*26360*/  LD.E.128 R8, desc[UR4][R42.64+0x3000] ;  /* 0x003000042a087980 */ /* 0x000176000c101d00 */
[----:B0-----:R-:W-:Y:S05]  /*26370*/  @!P0 BRA `(.L_x_4608) ;  /* 0x0000000000b88947 */ /* 0x001fea0003800000 */
[----:B------:R-:W-:Y:S01]  /*26380*/  SHF.R.U64 R92, R74, 0x10, R75 ;  /* 0x000000104a5c7819 */ /* 0x000fe2000000124b */
[----:B-----5:R-:W-:Y:S01]  /*26390*/  IMAD.U32 R74, R10, 0x10000, RZ ;  /* 0x000100000a4a7824 */ /* 0x020fe200078e00ff */
        /* <DEDUP_REMOVED lines=44> */
.L_x_4608:
[----:B------:R-:W-:Y:S05]  /*26660*/  BSYNC B4 ;  /* 0x0000000000047941 */ /* 0x000fea0003800000 */
.L_x_4607:
[C---:B------:R-:W-:Y:S02]  /*26670*/  R2UR UR4, R84.reuse ;  /* 0x00000000540472ca */ /* 0x040fe400000e0000 */
[C---:B------:R-:W-:Y:S02]  /*26680*/  R2UR UR5, R85.reuse ;  /* 0x00000000550572ca */ /* 0x040fe400000e0000 */
[----:B------:R-:W-:Y:S02]  /*26690*/  R2UR UR6, R84 ;  /* 0x00000000540672ca */ /* 0x000fe400000e0000 */
[----:B------:R-:W-:-:S09]  /*266a0*/  R2UR UR7, R85 ;  /* 0x00000000550772ca */ /* 0x000fd200000e0000 */
[----:B-----5:R2:W-:Y:S04]  /*266b0*/  ST.E.128 desc[UR4][R64.64+0x80], R8 ;  /* 0x0000800840007985 */ /* 0x0205e8000c101d04 */
[----:B------:R2:W5:Y:S02]  /*266c0*/  LD.E.U8 R154, desc[UR6][R36.64] ;  /* 0x00000006249a7980 */ /* 0x000564000c101100 */
.L_x_4606:
[----:B------:R-:W-:Y:S05]  /*266d0*/  BSYNC B3 ;  /* 0x0000000000037941 */ /* 0x000fea0003800000 */
.L_x_4605:
[----:B-----5:R-:W-:Y:S01]  /*266e0*/  LOP3.LUT P0, RZ, R154, 0x8, RZ, 0xc0, !PT ;  /* 0x000000089aff7812 */ /* 0x020fe2000780c0ff */
[----:B------:R-:W-:-:S12]  /*266f0*/  BSSY B3, `(.L_x_4609) ;  /* 0x0000043000037945 */ /* 0x000fd80003800000 */
[----:B------:R-:W-:Y:S05]  /*26700*/  @!P0 BRA `(.L_x_4610) ;  /* 0x0000000400048947 */ /* 0x000fea0003800000 */
[----:B------:R-:W-:Y:S02]  /*26710*/  R2UR UR4, R84 ;  /* 0x00000000540472ca */ /* 0x000fe400000e0000 */
[----:B------:R-:W-:-:S13]  /*26720*/  R2UR UR5, R85 ;  /* 0x00000000550572ca */ /* 0x000fda00000e0000 */
[----:B012---:R-:W2:Y:S01]  /*26730*/  LD.E.U8 R11, desc[UR4][R32.64+0x18] ;  /* 0x00001804200b7980 */ /* 0x007ea2000c101100 */
[----:B------:R-:W-:-:S05]  /*26740*/  VIADD R8, R102, 0x1800 ;  /* 0x0000180066087836 */ /* 0x000fca0000000000 */
        /* <DEDUP_REMOVED lines=54> */
.L_x_4612:
[----:B------:R-:W-:Y:S05]  /*26ab0*/  BSYNC B4 ;  /* 0x0000000000047941 */ /* 0x000fea0003800000 */
.L_x_4611:
[C---:B------:R-:W-:Y:S02]  /*26ac0*/  R2UR UR4, R84.reuse ;  /* 0x00000000540472ca */ /* 0x040fe400000e0000 */
[C---:B------:R-:W-:Y:S02]  /*26ad0*/  R2UR UR5, R85.reuse ;  /* 0x00000000550572ca */ /* 0x040fe400000e0000 */
[----:B------:R-:W-:Y:S02]  /*26ae0*/  R2UR UR6, R84 ;  /* 0x00000000540672ca */ /* 0x000fe400000e0000 */
[----:B------:R-:W-:-:S09]  /*26af0*/  R2UR UR7, R85 ;  /* 0x00000000550772ca */ /* 0x000fd200000e0000 */
[----:B-----5:R3:W-:Y:S04]  /*26b00*/  ST.E.128 desc[UR4][R64.64+0xc0], R8 ;  /* 0x0000c00840007985 */ /* 0x0207e8000c101d04 */
[----:B------:R3:W5:Y:S02]  /*26b10*/  LD.E.U8 R154, desc[UR6][R36.64] ;  /* 0x00000006249a7980 */ /* 0x000764000c101100 */
.L_x_4610:
[----:B------:R-:W-:Y:S05]  /*26b20*/  BSYNC B3 ;  /* 0x0000000000037941 */ /* 0x000fea0003800000 */
.L_x_4609:
[----:B-----5:R-:W-:Y:S01]  /*26b30*/  LOP3.LUT P0, RZ, R154, 0x10, RZ, 0xc0, !PT ;  /* 0x000000109aff7812 */ /* 0x020fe2000780c0ff */
[----:B------:R-:W-:-:S12]  /*26b40*/  BSSY B3, `(.L_x_4613) ;  /* 0x000003e000037945 */ /* 0x000fd80003800000 */
[----:B------:R-:W-:Y:S05]  /*26b50*/  @!P0 BRA `(.L_x_4614) ;  /* 0x0000000000f08947 */ /* 0x000fea0003800000 */
[----:B------:R-:W-:Y:S02]  /*26b60*/  R2UR UR4, R84 ;  /* 0x00000000540472ca */ /* 0x000fe400000e0000 */
[----:B------:R-:W-:-:S13]  /*26b70*/  R2UR UR5, R85 ;  /* 0x00000000550572ca */ /* 0x000fda00000e0000 */
[----:B0123--:R-:W2:Y:S01]  /*26b80*/  LD.E.U8 R8, desc[UR4][R32.64+0x18] ;  /* 0x0000180420087980 */ /* 0x00fea2000c101100 */
        /* <DEDUP_REMOVED lines=50> */
.L_x_4616:
[----:B------:R-:W-:Y:S05]  /*26eb0*/  BSYNC B4 ;  /* 0x0000000000047941 */ /* 0x000fea0003800000 */
.L_x_4615:
[C---:B------:R-:W-:Y:S02]  /*26ec0*/  R2UR UR4, R84.reuse ;  /* 0x00000000540472ca */ /* 0x040fe400000e0000 */
[C---:B------:R-:W-:Y:S02]  /*26ed0*/  R2UR UR5, R85.reuse ;  /* 0x00000000550572ca */ /* 0x040fe400000e0000 */
[----:B------:R-:W-:Y:S02]  /*26ee0*/  R2UR UR6, R84 ;  /* 0x00000000540672ca */ /* 0x000fe400000e0000 */
[----:B------:R-:W-:-:S09]  /*26ef0*/  R2UR UR7, R85 ;  /* 0x00000000550772ca */ /* 0x000fd200000e0000 */
[----:B-----5:R4:W-:Y:S04]  /*26f00*/  ST.E.128 desc[UR4][R64.64+0x100], R8 ;  /* 0x0001000840007985 */ /* 0x0209e8000c101d04 */
[----:B------:R4:W5:Y:S02]  /*26f10*/  LD.E.U8 R154, desc[UR6][R36.64] ;  /* 0x00000006249a7980 */ /* 0x000964000c101100 */
.L_x_4614:
[----:B------:R-:W-:Y:S05]  /*26f20*/  BSYNC B3 ;  /* 0x0000000000037941 */ /* 0x000fea0003800000 */
.L_x_4613:
[----:B-----5:R-:W-:-:S13]  /*26f30*/  LOP3.LUT P0, RZ, R154, 0x20, RZ, 0xc0, !PT ;  /* 0x000000209aff7812 */ /* 0x020fda000780c0ff */
[----:B------:R-:W-:Y:S05]  /*26f40*/  @!P0 BRA `(.L_x_4596) ;  /* 0x0000000000f88947 */ /* 0x000fea0003800000 */
[----:B------:R-:W-:Y:S02]  /*26f50*/  R2UR UR4, R84 ;  /* 0x00000000540472ca */ /* 0x000fe400000e0000 */
[----:B------:R-:W-:-:S13]  /*26f60*/  R2UR UR5, R85 ;  /* 0x00000000550572ca */ /* 0x000fda00000e0000 */
[----:B------:R-:W2:Y:S02]  /*26f70*/  LD.E.U8 R60, desc[UR4][R32.64+0x18] ;  /* 0x00001804203c7980 */ /* 0x000ea4000c101100 */
[----:B01234-:R-:W-:-:S05]  /*26f80*/  VIADD R8, R102, 0x3000 ;  /* 0x0000300066087836 */ /* 0x01ffca0000000000 */
[----:B------:R-:W-:-:S04]  /*26f90*/  IADD3 R9, P0, R8, R101, RZ ;  /* 0x0000006508097210 */ /* 0x000fc80007f1e0ff */
[----:B------:R-:W-:Y:S02]  /*26fa0*/  LEA.HI.X.SX32 R10, R8, R100, 0x1, P0 ;  /* 0x00000064080a7211 */ /* 0x000fe400000f0eff */
[----:B------:R-:W-:-:S04]  /*26fb0*/  LEA R8, P0, R9, R34, 0x1 ;  /* 0x0000002209087211 */ /* 0x000fc800078008ff */
[----:B------:R-:W-:Y:S01]  /*26fc0*/  LEA.HI.X R9, R9, R35, R10, 0x1, P0 ;  /* 0x0000002309097211 */ /* 0x000fe200000f0c0a */
[----:B------:R-:W-:Y:S05]  /*26fd0*/  BSSY B3, `(.L_x_4617) ;  /* 0x0000032000037945 */ /* 0x000fea0003800000 */
[----:B------:R-:W5:Y:S01]  /*26fe0*/  LD.E.128 R8, desc[UR4][R8.64] ;  /* 0x0000000408087980 */ /* 0x000f62000c101d00 */
[----:B------:R-:W-:-:S13]  /*26ff0*/  LOP3.LUT P0, RZ, R60, 0x20, RZ, 0xc0, !PT ;  /* 0x000000203cff7812 */ /* 0x000fda000780c0ff */
        /* <DEDUP_REMOVED lines=47> */
.L_x_4618:
[----:B------:R-:W-:Y:S05]  /*272f0*/  BSYNC B3 ;  /* 0x0000000000037941 */ /* 0x000fea0003800000 */
.L_x_4617:
[----:B------:R-:W-:Y:S02]  /*27300*/  R2UR UR4, R84 ;  /* 0x00000000540472ca */ /* 0x000fe400000e0000 */
[----:B------:R-:W-:-:S13]  /*27310*/  R2UR UR5, R85 ;  /* 0x00000000550572ca */ /* 0x000fda00000e0000 */
[----:B-----5:R0:W-:Y:S02]  /*27320*/  ST.E.128 desc[UR4][R64.64+0x140], R8 ;  /* 0x0001400840007985 */ /* 0x0201e4000c101d04 */
.L_x_4596:
[----:B------:R-:W-:Y:S05]  /*27330*/  BSYNC B2 ;  /* 0x0000000000027941 */ /* 0x000fea0003800000 */
.L_x_4595:
[----:B------:R-:W-:Y:S02]  /*27340*/  R2UR UR4, R84 ;  /* 0x00000000540472ca */ /* 0x000fe400000e0000 */
[----:B------:R-:W-:-:S13]  /*27350*/  R2UR UR5, R85 ;  /* 0x00000000550572ca */ /* 0x000fda00000e0000 */
[----:B01234-:R-:W2:Y:S02]  /*27360*/  LD.E R8, desc[UR4][R32.64+0xc] ;  /* 0x00000c0420087980 */ /* 0x01fea4000c101900 */
[----:B--2---:R-:W-:Y:S02]  /*27370*/  IMAD R9, R77, -0x60, R8 ;  /* 0xffffffa04d097824 */ /* 0x004fe400078e0208 */
[----:B------:R-:W-:-:S03]  /*27380*/  VIADD R8, R127, 0x40 ;  /* 0x000000407f087836 */ /* 0x000fc60000000000 */
[----:B------:R-:W-:-:S04]  /*27390*/  VIMNMX R9, R9, 0x60, PT ;  /* 0x0000006009097848 */ /* 0x000fc80003fe0100 */
[----:B------:R-:W-:-:S13]  /*273a0*/  ISETP.GE.AND P0, PT, R8, R9, PT ;  /* 0x000000090800720c */ /* 0x000fda0003f06270 */
[----:B------:R-:W-:Y:S05]  /*273b0*/  @P0 BRA `(.L_x_4619) ;  /* 0x0000007800340947 */ /* 0x000fea0003800000 */
[----:B------:R-:W-:Y:S02]  /*273c0*/  R2UR UR4, R84 ;  /* 0x00000000540472ca */ /* 0x000fe400000e0000 */
[----:B------:R-:W-:-:S13]  /*273d0*/  R2UR UR5, R85 ;  /* 0x00000000550572ca */ /* 0x000fda00000e0000 */
[----:B-----5:R-:W2:Y:S01]  /*273e0*/  LD.E.U8 R58, desc[UR4][R36.64] ;  /* 0x00000004243a7980 */ /* 0x020ea2000c101100 */
[----:B------:R-:W-:Y:S01]  /*273f0*/  IADD3 R11, P0, R127, 0x40, RZ ;  /* 0x000000407f0b7810 */ /* 0x000fe20007f1e0ff */
[----:B------:R-:W-:Y:S01]  /*27400*/  BSSY B2, `(.L_x_4620) ;  /* 0x000004a000027945 */ /* 0x000fe20003800000 */
[----:B------:R-:W-:Y:S02]  /*27410*/  IADD3 R8, P1, R133, R70, RZ ;  /* 0x0000004685087210 */ /* 0x000fe40007f3e0ff */
[----:B------:R-:W-:-:S03]  /*27420*/  LEA.HI.X.SX32 R127, R127, RZ, 0x1, P0 ;  /* 0x000000ff7f7f7211 */ /* 0x000fc600000f0eff */
[----:B------:R-:W-:Y:S02]  /*27430*/  IMAD.X R9, R145, 0x1, R69, P1 ;  /* 0x0000000191097824 */ /* 0x000fe400008e0645 */
[----:B------:R-:W-:Y:S02]  /*27440*/  IMAD R127, R127, R88, RZ ;  /* 0x000000587f7f7224 */ /* 0x000fe400078e02ff */
[----:B------:R-:W-:-:S04]  /*27450*/  IMAD.WIDE.U32 R8, R88, R11, R8 ;  /* 0x0000000b58087225 */ /* 0x000fc800078e0008 */
[----:B------:R-:W-:Y:S01]  /*27460*/  IMAD R127, R89, R11, R127 ;  /* 0x0000000b597f7224 */ /* 0x000fe200078e027f */
[----:B------:R-:W-:-:S03]  /*27470*/  LEA R56, P1, R8, R86, 0x1 ;  /* 0x0000005608387211 */ /* 0x000fc600078208ff */
[----:B------:R-:W-:-:S05]  /*27480*/  IMAD.IADD R9, R9, 0x1, R127 ;  /* 0x0000000109097824 */ /* 0x000fca00078e027f */
        /* <DEDUP_REMOVED lines=58> */
.L_x_4623:
[----:B------:R-:W-:Y:S05]  /*27830*/  BSYNC B3 ;  /* 0x0000000000037941 */ /* 0x000fea0003800000 */
.L_x_4622:
[C---:B------:R-:W-:Y:S02]  /*27840*/  R2UR UR4, R84.reuse ;  /* 0x00000000540472ca */ /* 0x040fe400000e0000 */
[C---:B------:R-:W-:Y:S02]  /*27850*/  R2UR UR5, R85.reuse ;  /* 0x00000000550572ca */ /* 0x040fe400000e0000 */
[----:B------:R-:W-:Y:S02]  /*27860*/  R2UR UR6, R84 ;  /* 0x00000000540672ca */ /* 0x000fe400000e0000 */
[----:B------:R-:W-:-:S09]  /*27870*/  R2UR UR7, R85 ;  /* 0x00000000550772ca */ /* 0x000fd200000e0000 */
[----:B-----5:R0:W-:Y:S04]  /*27880*/  ST.E.128 desc[UR4][R56.64], R8 ;  /* 0x0000000838007985 */ /* 0x0201e8000c101d04 */
[----:B------:R0:W5:Y:S02]  /*27890*/  LD.E.U8 R58, desc[UR6][R36.64] ;  /* 0x00000006243a7980 */ /* 0x000164000c101100 */
.L_x_4621:
[----:B------:R-:W-:Y:S05]  /*278a0*/  BSYNC B2 ;  /* 0x0000000000027941 */ /* 0x000fea0003800000 */
.L_x_4620:
[----:B-----5:R-:W-:Y:S01]  /*278b0*/  LOP3.LUT P0, RZ, R58, 0x2, RZ, 0xc0, !PT ;  /* 0x000000023aff7812 */ /* 0x020fe2000780c0ff */
[----:B------:R-:W-:-:S12]  /*278c0*/  BSSY B2, `(.L_x_4624) ;  /* 0x0000043000027945 */ /* 0x000fd80003800000 */
[----:B------:R-:W-:Y:S05]  /*278d0*/  @!P0 BRA `(.L_x_4625) ;  /* 0x0000000400048947 */ /* 0x000fea0003800000 */
[----:B------:R-:W-:Y:S02]  /*278e0*/  R2UR UR4, R84 ;  /* 0x00000000540472ca */ /* 0x000fe400000e0000 */
[----:B------:R-:W-:-:S13]  /*278f0*/  R2UR UR5, R85 ;  /* 0x00000000550572ca */ /* 0x000fda00000e0000 */
[----:B0-----:R-:W2:Y:S01]  /*27900*/  LD.E.U8 R11, desc[UR4][R32.64+0x18] ;  /* 0x00001804200b7980 */ /* 0x001ea2000c101100 */
        /* <DEDUP_REMOVED lines=55> */
.L_x_4627:
[----:B------:R-:W-:Y:S05]  /*27c80*/  BSYNC B3 ;  /* 0x0000000000037941 */ /* 0x000fea0003800000 */
.L_x_4626:
[C---:B------:R-:W-:Y:S02]  /*27c90*/  R2UR UR4, R84.reuse ;  /* 0x00000000540472ca */ /* 0x040fe400000e0000 */
[C---:B------:R-:W-:Y:S02]  /*27ca0*/  R2UR UR5, R85.reuse ;  /* 0x00000000550572ca */ /* 0x040fe400000e0000 */
[----:B------:R-:W-:Y:S02]  /*27cb0*/  R2UR UR6, R84 ;  /* 0x00000000540672ca */ /* 0x000fe400000e0000 */
[----:B------:R-:W-:-:S09]  /*27cc0*/  R2UR UR7, R85 ;  /* 0x00000000550772ca */ /* 0x000fd200000e0000 */
[----:B-----5:R1:W-:Y:S04]  /*27cd0*/  ST.E.128 desc[UR4][R56.64+0x40], R8 ;  /* 0x0000400838007985 */ /* 0x0203e8000c101d04 */
[----:B------:R1:W5:Y:S02]  /*27ce0*/  LD.E.U8 R58, desc[UR6][R36.64] ;  /* 0x00000006243a7980 */ /* 0x000364000c101100 */
.L_x_4625:
[----:B------:R-:W-:Y:S05]  /*27cf0*/  BSYNC B2 ;  /* 0x0000000000027941 */ /* 0x000fea0003800000 */
.L_x_4624:
        /* <DEDUP_REMOVED lines=56> */
.L_x_4631:
[----:B------:R-:W-:Y:S05]  /*28080*/  BSYNC B3 ;  /* 0x0000000000037941 */ /* 0x000fea0003800000 */
.L_x_4630:
[C---:B------:R-:W-:Y:S02]  /*28090*/  R2UR UR4, R84.reuse ;  /* 0x00000000540472ca */ /* 0x040fe400000e0000 */
[C---:B------:R-:W-:Y:S02]  /*280a0*/  R2UR UR5, R85.reuse ;  /* 0x00000000550572ca */ /* 0x040fe400000e0000 */
[----:B------:R-:W-:Y:S02]  /*280b0*/  R2UR UR6, R84 ;  /* 0x00000000540672ca */ /* 0x000fe400000e0000 */
[----:B------:R-:W-:-:S09]  /*280c0*/  R2UR UR7, R85 ;  /* 0x00000000550772ca */ /* 0x000fd200000e0000 */
[----:B-----5:R2:W-:Y:S04]  /*280d0*/  ST.E.128 desc[UR4][R56.64+0x80], R8 ;  /* 0x0000800838007985 */ /* 0x0205e8000c101d04 */
[----:B------:R2:W5:Y:S02]  /*280e0*/  LD.E.U8 R58, desc[UR6][R36.64] ;  /* 0x00000006243a7980 */ /* 0x000564000c101100 */
.L_x_4629:
[----:B------:R-:W-:Y:S05]  /*280f0*/  BSYNC B2 ;  /* 0x0000000000027941 */ /* 0x000fea0003800000 */
.L_x_4628:
        /* <DEDUP_REMOVED lines=61> */
.L_x_4635:
[----:B------:R-:W-:Y:S05]  /*284d0*/  BSYNC B3 ;  /* 0x0000000000037941 */ /* 0x000fea0003800000 */
.L_x_4634:
[C---:B------:R-:W-:Y:S02]  /*284e0*/  R2UR UR4, R84.reuse ;  /* 0x00000000540472ca */ /* 0x040fe400000e0000 */
[C---:B------:R-:W-:Y:S02]  /*284f0*/  R2UR UR5, R85.reuse ;  /* 0x00000000550572ca */ /* 0x040fe400000e0000 */
[----:B------:R-:W-:Y:S02]  /*28500*/  R2UR UR6, R84 ;  /* 0x00000000540672ca */ /* 0x000fe400000e0000 */
[----:B------:R-:W-:-:S09]  /*28510*/  R2UR UR7, R85 ;  /* 0x00000000550772ca */ /* 0x000fd200000e0000 */
[----:B-----5:R3:W-:Y:S04]  /*28520*/  ST.E.128 desc[UR4][R56.64+0xc0], R8 ;  /* 0x0000c00838007985 */ /* 0x0207e8000c101d04 */
[----:B------:R3:W5:Y:S02]  /*28530*/  LD.E.U8 R58, desc[UR6][R36.64] ;  /* 0x00000006243a7980 */ /* 0x000764000c101100 */
.L_x_4633:
[----:B------:R-:W-:Y:S05]  /*28540*/  BSYNC B2 ;  /* 0x0000000000027941 */ /* 0x000fea0003800000 */
.L_x_4632:
        /* <DEDUP_REMOVED lines=56> */
.L_x_4639:
[----:B------:R-:W-:Y:S05]  /*288d0*/  BSYNC B3 ;  /* 0x0000000000037941 */ /* 0x000fea0003800000 */
.L_x_4638:
[C---:B------:R-:W-:Y:S02]  /*288e0*/  R2UR UR4, R84.reuse ;  /* 0x00000000540472ca */ /* 0x040fe400000e0000 */
[C---:B------:R-:W-:Y:S02]  /*288f0*/  R2UR UR5, R85.reuse ;  /* 0x00000000550572ca */ /* 0x040fe400000e0000 */
[----:B------:R-:W-:Y:S02]  /*28900*/  R2UR UR6, R84 ;  /* 0x00000000540672ca */ /* 0x000fe400000e0000 */
[----:B------:R-:W-:-:S09]  /*28910*/  R2UR UR7, R85 ;  /* 0x00000000550772ca */ /* 0x000fd200000e0000 */
[----:B-----5:R4:W-:Y:S04]  /*28920*/  ST.E.128 desc[UR4][R56.64+0x100], R8 ;  /* 0x0001000838007985 */ /* 0x0209e8000c101d04 */
[----:B------:R4:W5:Y:S02]  /*28930*/  LD.E.U8 R58, desc[UR6][R36.64] ;  /* 0x00000006243a7980 */ /* 0x000964000c101100 */
.L_x_4637:
[----:B------:R-:W-:Y:S05]  /*28940*/  BSYNC B2 ;  /* 0x0000000000027941 */ /* 0x000fea0003800000 */
.L_x_4636:
[----:B-----5:R-:W-:-:S13]  /*28950*/  LOP3.LUT P0, RZ, R58, 0x20, RZ, 0xc0, !PT ;  /* 0x000000203aff7812 */ /* 0x020fda000780c0ff */
[----:B------:R-:W-:Y:S05]  /*28960*/  @!P0 BRA `(.L_x_4619) ;  /* 0x0000006000c88947 */ /* 0x000fea0003800000 */
[----:B------:R-:W-:Y:S02]  /*28970*/  R2UR UR4, R84 ;  /* 0x00000000540472ca */ /* 0x000fe400000e0000 */
[----:B------:R-:W-:-:S13]  /*28980*/  R2UR UR5, R85 ;  /* 0x00000000550572ca */ /* 0x000fda00000e0000 */
[----:B------:R-:W2:Y:S01]  /*28990*/  LD.E.U8 R32, desc[UR4][R32.64+0x18] ;  /* 0x0000180420207980 */ /* 0x000ea2000c101100 */
[----:B------:R-:W-:-:S05]  /*289a0*/  VIADD R102, R102, 0x4000 ;  /* 0x0000400066667836 */ /* 0x000fca0000000000 */
[----:B------:R-:W-:-:S04]  /*289b0*/  IADD3 R101, P0, R102, R101, RZ ;  /* 0x0000006566657210 */ /* 0x000fc80007f1e0ff */
[----:B------:R-:W-:Y:S02]  /*289c0*/  LEA.HI.X.SX32 R100, R102, R100, 0x1, P0 ;  /* 0x0000006466647211 */ /* 0x000fe400000f0eff */
[----:B01234-:R-:W-:-:S04]  /*289d0*/  LEA R8, P0, R101, R34, 0x1 ;  /* 0x0000002265087211 */ /* 0x01ffc800078008ff */
[----:B------:R-:W-:Y:S01]  /*289e0*/  LEA.HI.X R9, R101, R35, R100, 0x1, P0 ;  /* 0x0000002365097211 */ /* 0x000fe200000f0c64 */
[----:B------:R-:W-:Y:S05]  /*289f0*/  BSSY B2, `(.L_x_4640) ;  /* 0x0000032000027945 */ /* 0x000fea0003800000 */
[----:B------:R-:W5:Y:S01]  /*28a00*/  LD.E.128 R8, desc[UR4][R8.64] ;  /* 0x0000000408087980 */ /* 0x000f62000c101d00 */
[----:B------:R-:W-:-:S13]  /*28a10*/  LOP3.LUT P0, RZ, R32, 0x20, RZ, 0xc0, !PT ;  /* 0x0000002020ff7812 */ /* 0x000fda000780c0ff */
        /* <DEDUP_REMOVED lines=47> */
.L_x_4641:
[----:B------:R-:W-:Y:S05]  /*28d10*/  BSYNC B2 ;  /* 0x0000000000027941 */ /* 0x000fea0003800000 */
.L_x_4640:
[----:B------:R-:W-:Y:S02]  /*28d20*/  R2UR UR4, R84 ;  /* 0x00000000540472ca */ /* 0x000fe400000e0000 */
[----:B------:R-:W-:-:S13]  /*28d30*/  R2UR UR5, R85 ;  /* 0x00000000550572ca */ /* 0x000fda00000e0000 */
[----:B-----5:R0:W-:Y:S01]  /*28d40*/  ST.E.128 desc[UR4][R56.64+0x140], R8 ;  /* 0x0001400838007985 */ /* 0x0201e2000c101d04 */
[----:B------:R-:W-:Y:S05]  /*28d50*/  BRA `(.L_x_4619) ;  /* 0x0000005c00cc7947 */ /* 0x000fea0003800000 */
.L_x_4586:
[C---:B------:R-:W-:Y:S01]  /*28d60*/  R2UR UR8, R84.reuse ;  /* 0x00000000540872ca */ /* 0x040fe200000e0000 */
[----:B------:R0:W5:Y:S01]  /*28d70*/  LDL.64 R72, [R81+0x10] ;  /* 0x0000100051487983 */ /* 0x0001620000100a00 */
[C---:B------:R-:W-:Y:S02]  /*28d80*/  R2UR UR9, R85.reuse ;  /* 0x00000000550972ca */ /* 0x040fe400000e0000 */
[C---:B------:R-:W-:Y:S02]  /*28d90*/  R2UR UR10, R84.reuse ;  /* 0x00000000540a72ca */ /* 0x040fe400000e0000 */
[C---:B------:R-:W-:Y:S02]  /*28da0*/  R2UR UR11, R85.reuse ;  /* 0x00000000550b72ca */ /* 0x040fe400000e0000 */
[----:B------:R-:W-:Y:S02]  /*28db0*/  R2UR UR4, R84 ;  /* 0x00000000540472ca */ /* 0x000fe400000e0000 */
[----:B------:R-:W-:-:S02]  /*28dc0*/  R2UR UR5, R85 ;  /* 0x00000000550572ca */ /* 0x000fc400000e0000 */
[C---:B------:R-:W-:Y:S02]  /*28dd0*/  R2UR UR6, R84.reuse ;  /* 0x00000000540672ca */ /* 0x040fe400000e0000 */
[----:B------:R-:W-:Y:S01]  /*28de0*/  R2UR UR7, R85 ;  /* 0x00000000550772ca */ /* 0x000fe200000e0000 */
[----:B-----5:R-:W2:Y:S04]  /*28df0*/  LD.E R8, desc[UR8][R100.64+0x14] ;  /* 0x0000140864087980 */ /* 0x020ea8000c101900 */
[----:B------:R-:W3:Y:S04]  /*28e00*/  LD.E R10, desc[UR10][R100.64+0xc] ;  /* 0x00000c0a640a7980 */ /* 0x000ee8000c101900 */
[----:B------:R-:W4:Y:S04]  /*28e10*/  LD.E.64 R74, desc[UR4][R100.64+0xa0] ;  /* 0x0000a004644a7980 */ /* 0x000f28000c101b00 */
[----:B------:R-:W4:Y:S01]  /*28e20*/  LD.E.64 R90, desc[UR6][R100.64+0xc0] ;  /* 0x0000c006645a7980 */ /* 0x000f22000c101b00 */
[----:B------:R-:W-:-:S02]  /*28e30*/  R2UR UR12, R84 ;  /* 0x00000000540c72ca */ /* 0x000fc400000e0000 */
[----:B------:R-:W-:Y:S01]  /*28e40*/  R2UR UR13, R85 ;  /* 0x00000000550d72ca */ /* 0x000fe200000e0000 */
[----:B------:R0:W5:Y:S01]  /*28e50*/  LD.E.64 R92, desc[UR4][R100.64+0x98] ;  /* 0x00009804645c7980 */ /* 0x000162000c101b00 */
[----:B------:R-:W-:Y:S03]  /*28e60*/  BSSY B2, `(.L_x_4642) ;  /* 0x0000053000027945 */ /* 0x000fe60003800000 */
[----:B------:R0:W5:Y:S01]  /*28e70*/  LD.E.64 R94, desc[UR8][R100.64+0xb8] ;  /* 0x0000b808645e7980 */ /* 0x000162000c101b00 */
[----:B------:R-:W-:Y:S02]  /*28e80*/  CS2R R46, SRZ ;  /* 0x00000000002e7805 */ /* 0x000fe4000001ff00 */
[----:B------:R-:W-:Y:S02]  /*28e90*/  CS2R R14, SRZ ;  /* 0x00000000000e7805 */ /* 0x000fe4000001ff00 */
[----:B------:R-:W-:-:S02]  /*28ea0*/  CS2R R28, SRZ ;  /* 0x00000000001c7805 */ /* 0x000fc4000001ff00 */
[----:B------:R-:W-:Y:S02]  /*28eb0*/  CS2R R34, SRZ ;  /* 0x0000000000227805 */ /* 0x000fe4000001ff00 */
[----:B------:R-:W-:Y:S01]  /*28ec0*/  CS2R R32, SRZ ;  /* 0x0000000000207805 */ /* 0x000fe2000001ff00 */
[----:B------:R0:W5:Y:S01]  /*28ed0*/  LD.E.U8 R106, desc[UR12][R100.64+0x19] ;  /* 0x0000190c646a7980 */ /* 0x000162000c101100 */
        /* <DEDUP_REMOVED lines=15> */
[----:B--2---:R-:W-:Y:S01]  /*28fd0*/  SHF.R.S32.HI R9, RZ, 0x1f, R8 ;  /* 0x0000001fff097819 */ /* 0x004fe20000011408 */
[----:B---3--:R-:W-:-:S03]  /*28fe0*/  IMAD R10, R77, -0x60, R10 ;  /* 0xffffffa04d0a7824 */ /* 0x008fc600078e020a */
[----:B------:R-:W-:-:S04]  /*28ff0*/  LEA.HI R9, R9, R8, RZ, 0x2 ;  /* 0x0000000809097211 */ /* 0x000fc800078f10ff */
[----:B------:R-:W-:Y:S02]  /*29000*/  SHF.R.S32.HI R9, RZ, 0x2, R9 ;  /* 0x00000002ff097819 */ /* 0x000fe40000011409 */
[----:B------:R-:W-:-:S04]  /*29010*/  VIMNMX R10, R10, 0x60, PT ;  /* 0x000000600a0a7848 */ /* 0x000fc80003fe0100 */
[----:B------:R-:W-:Y:S01]  /*29020*/  ISETP.GE.AND P1, PT, R9, R10, PT ;  /* 0x0000000a0900720c */ /* 0x000fe20003f26270 */
[-C--:B----4-:R-:W-:Y:S02]  /*29030*/  IMAD R11, R75, R77.reuse, RZ ;  /* 0x0000004d4b0b7224 */ /* 0x090fe400078e02ff */
[----:B------:R-:W-:Y:S02]  /*29040*/  IMAD R13, R91, R77, RZ ;  /* 0x0000004d5b0d7224 */ /* 0x000fe400078e02ff */
[----:B------:R-:W-:Y:S02]  /*29050*/  VIADD R8, R9, 0x40 ;  /* 0x0000004009087836 */ /* 0x000fe40000000000 */
[-C--:B------:R-:W-:Y:S02]  /*29060*/  IMAD R105, R74, R31.reuse, R11 ;  /* 0x0000001f4a697224 */ /* 0x080fe400078e020b */
[----:B------:R-:W-:Y:S02]  /*29070*/  IMAD R107, R90, R31, R13 ;  /* 0x0000001f5a6b7224 */ /* 0x000fe400078e020d */
[----:B------:R-:W-:-:S02]  /*29080*/  IMAD.WIDE.U32 R98, R74, R77, RZ ;  /* 0x0000004d4a627225 */ /* 0x000fc400078e00ff */
[----:B------:R0:W5:Y:S02]  /*29090*/  LD.E.64 R74, desc[UR6][R100.64+0xa8] ;  /* 0x0000a806644a7980 */ /* 0x000164000c101b00 */
[----:B------:R-:W-:Y:S02]  /*290a0*/  IMAD.WIDE.U32 R102, R90, R77, RZ ;  /* 0x0000004d5a667225 */ /* 0x000fe400078e00ff */
[----:B------:R0:W5:Y:S01]  /*290b0*/  LD.E.64 R90, desc[UR10][R100.64+0xc8] ;  /* 0x0000c80a645a7980 */ /* 0x000162000c101b00 */
[----:B------:R-:W-:Y:S02]  /*290c0*/  ISETP.GE.AND P0, PT, R8, R10, PT ;  /* 0x0000000a0800720c */ /* 0x000fe40003f06270 */
[----:B------:R-:W-:Y:S02]  /*290d0*/  CS2R R10, SRZ ;  /* 0x00000000000a7805 */ /* 0x000fe4000001ff00 */
[----:B------:R-:W-:Y:S02]  /*290e0*/  CS2R R8, SRZ ;  /* 0x0000000000087805 */ /* 0x000fe4000001ff00 */
[----:B------:R-:W-:-:S02]  /*290f0*/  CS2R R12, SRZ ;  /* 0x00000000000c7805 */ /* 0x000fc4000001ff00 */
[----:B------:R-:W-:Y:S01]  /*29100*/  CS2R R30, SRZ ;  /* 0x00000000001e7805 */ /* 0x000fe2000001ff00 */
[----:B------:R-:W-:Y:S02]  /*29110*/  IMAD.IADD R109, R99, 0x1, R105 ;  /* 0x00000001636d7824 */ /* 0x000fe400078e0269 */
[----:B------:R-:W-:Y:S01]  /*29120*/  IMAD.IADD R107, R103, 0x1, R107 ;  /* 0x00000001676b7824 */ /* 0x000fe200078e026b */
[----:B0-----:R-:W-:Y:S06]  /*29130*/  @P1 BRA `(.L_x_4643) ;  /* 0x0000000000941947 */ /* 0x001fec0003800000 */
[----:B-----5:R-:W-:Y:S02]  /*29140*/  LOP3.LUT R8, R106, 0x1, RZ, 0xc0, !PT ;  /* 0x000000016a087812 */ /* 0x020fe400078ec0ff */
[----:B------:R-:W-:Y:S02]  /*29150*/  CS2R R30, SRZ ;  /* 0x00000000001e7805 */ /* 0x000fe4000001ff00 */
[----:B------:R-:W-:Y:S02]  /*29160*/  CS2R R28, SRZ ;  /* 0x00000000001c7805 */ /* 0x000fe4000001ff00 */
[----:B------:R-:W-:Y:S02]  /*29170*/  CS2R R14, SRZ ;  /* 0x00000000000e7805 */ /* 0x000fe4000001ff00 */
[----:B------:R-:W-:Y:S02]  /*29180*/  ISETP.NE.U32.AND P3, PT, R8, 0x1, PT ;  /* 0x000000010800780c */ /* 0x000fe40003f65070 */
[----:B------:R-:W-:-:S02]  /*29190*/  CS2R R12, SRZ ;  /* 0x00000000000c7805 */ /* 0x000fc4000001ff00 */
[----:B------:R-:W-:Y:S02]  /*291a0*/  CS2R R10, SRZ ;  /* 0x00000000000a7805 */ /* 0x000fe4000001ff00 */
[----:B------:R-:W-:Y:S02]  /*291b0*/  CS2R R8, SRZ ;  /* 0x0000000000087805 */ /* 0x000fe4000001ff00 */
[----:B------:R-:W-:Y:S02]  /*291c0*/  R2P PR, R106, 0x6 ;  /* 0x000000066a007804 */ /* 0x000fe40000000000 */
[----:B------:R-:W-:Y:S02]  /*291d0*/  CS2R R42, SRZ ;  /* 0x00000000002a7805 */ /* 0x000fe4000001ff00 */
[----:B------:R-:W-:Y:S02]  /*291e0*/  LEA R100, P4, R98, R74, 0x1 ;  /* 0x0000004a62647211 */ /* 0x000fe400078808ff */
[----:B------:R-:W-:-:S02]  /*291f0*/  CS2R R40, SRZ ;  /* 0x0000000000287805 */ /* 0x000fc4000001ff00 */
[----:B------:R-:W-:Y:S02]  /*29200*/  LEA R104, P5, R102, R90, 0x1 ;  /* 0x0000005a66687211 */ /* 0x000fe400078a08ff */
[----:B------:R-:W-:Y:S02]  /*29210*/  CS2R R38, SRZ ;  /* 0x0000000000267805 */ /* 0x000fe4000001ff00 */
[----:B------:R-:W-:Y:S02]  /*29220*/  CS2R R36, SRZ ;  /* 0x0000000000247805 */ /* 0x000fe4000001ff00 */
[----:B------:R-:W-:Y:S02]  /*29230*/  CS2R R34, SRZ ;  /* 0x0000000000227805 */ /* 0x000fe4000001ff00 */
[----:B------:R-:W-:Y:S02]  /*29240*/  CS2R R32, SRZ ;  /* 0x0000000000207805 */ /* 0x000fe4000001ff00 */
[----:B------:R-:W-:-:S02]  /*29250*/  @!P3 R2UR UR4, R84 ;  /* 0x000000005404b2ca */ /* 0x000fc400000e0000 */
[C---:B------:R-:W-:Y:S02]  /*29260*/  @!P3 R2UR UR5, R85.reuse ;  /* 0x000000005505b2ca */ /* 0x040fe400000e0000 */
[C---:B------:R-:W-:Y:S02]  /*29270*/  @P1 R2UR UR8, R84.reuse ;  /* 0x00000000540812ca */ /* 0x040fe400000e0000 */
[C---:B------:R-:W-:Y:S02]  /*29280*/  @P1 R2UR UR9, R85.reuse ;  /* 0x00000000550912ca */ /* 0x040fe400000e0000 */
[C---:B------:R-:W-:Y:S02]  /*29290*/  @P2 R2UR UR12, R84.reuse ;  /* 0x00000000540c22ca */ /* 0x040fe400000e0000 */
[----:B------:R-:W-:Y:S02]  /*292a0*/  @P2 R2UR UR13, R85 ;  /* 0x00000000550d22ca */ /* 0x000fe400000e0000 */
[----:B------:R-:W-:-:S02]  /*292b0*/  @!P3 R2UR UR6, R84 ;  /* 0x000000005406b2ca */ /* 0x000fc400000e0000 */
[C---:B------:R-:W-:Y:S02]  /*292c0*/  @!P3 R2UR UR7, R85.reuse ;  /* 0x000000005507b2ca */ /* 0x040fe400000e0000 */
[C---:B------:R-:W-:Y:S02]  /*292d0*/  @P1 R2UR UR10, R84.reuse ;  /* 0x00000000540a12ca */ /* 0x040fe400000e0000 */
[C---:B------:R-:W-:Y:S02]  /*292e0*/  @P1 R2UR UR11, R85.reuse ;  /* 0x00000000550b12ca */ /* 0x040fe400000e0000 */
[----:B------:R-:W-:Y:S02]  /*292f0*/  @P2 R2UR UR14, R84 ;  /* 0x00000000540e22ca */ /* 0x000fe400000e0000 */
[----:B------:R-:W-:Y:S02]  /*29300*/  @P2 R2UR UR15, R85 ;  /* 0x00000000550f22ca */ /* 0x000fe400000e0000 */
[----:B------:R-:W-:-:S02]  /*29310*/  LEA.HI.X R101, R98, R75, R109, 0x1, P4 ;  /* 0x0000004b62657211 */ /* 0x000fc400020f0c6d */
[----:B------:R-:W-:-:S03]  /*29320*/  LEA.HI.X R105, R102, R91, R107, 0x1, P5 ;  /* 0x0000005b66697211 */ /* 0x000fc600028f0c6b */
[----:B------:R0:W5:Y:S04]  /*29330*/  @!P3 LD.E.128 R28, desc[UR4][R100.64] ;  /* 0x00000004641cb980 */ /* 0x000168000c101d00 */
[----:B------:R0:W5:Y:S04]  /*29340*/  @P1 LD.E.128 R12, desc[UR8][R100.64+0x40] ;  /* 0x00004008640c1980 */ /* 0x000168000c101d00 */
[----:B------:R0:W5:Y:S04]  /*29350*/  @P2 LD.E.128 R8, desc[UR12][R100.64+0x80] ;  /* 0x0000800c64082980 */ /* 0x000168000c101d00 */
[----:B------:R0:W5:Y:S04]  /*29360*/  @!P3 LD.E.128 R40, desc[UR6][R104.64] ;  /* 0x000000066828b980 */ /* 0x000168000c101d00 */
[----:B------:R0:W5:Y:S04]  /*29370*/  @P1 LD.E.128 R36, desc[UR10][R104.64+0x40] ;  /* 0x0000400a68241980 */ /* 0x000168000c101d00 */
[----:B------:R0:W5:Y:S02]  /*29380*/  @P2 LD.E.128 R32, desc[UR14][R104.64+0x80] ;  /* 0x0000800e68202980 */ /* 0x000164000c101d00 */
.L_x_4643:
[----:B------:R-:W-:Y:S05]  /*29390*/  BSYNC B2 ;  /* 0x0000000000027941 */ /* 0x000fea0003800000 */
.L_x_4642:
[----:B------:R-:W-:Y:S04]  /*293a0*/  BSSY B2, `(.L_x_4644) ;  /* 0x000002b000027945 */ /* 0x000fe80003800000 */
[----:B------:R-:W-:Y:S05]  /*293b0*/  @P0 BRA `(.L_x_4645) ;  /* 0x0000000000a40947 */ /* 0x000fea0003800000 */
[----:B-----5:R-:W-:Y:S02]  /*293c0*/  IADD3 R99, P0, R92, R98, RZ ;  /* 0x000000625c637210 */ /* 0x020fe40007f1e0ff */
[----:B------:R-:W-:Y:S02]  /*293d0*/  CS2R R54, SRZ ;  /* 0x0000000000367805 */ /* 0x000fe4000001ff00 */
[----:B------:R-:W-:Y:S02]  /*293e0*/  IADD3 R103, P3, R94, R102, RZ ;  /* 0x000000665e677210 */ /* 0x000fe40007f7e0ff */
[----:B------:R-:W-:Y:S02]  /*293f0*/  CS2R R52, SRZ ;  /* 0x0000000000347805 */ /* 0x000fe4000001ff00 */
[C---:B------:R-:W-:Y:S01]  /*29400*/  LOP3.LUT R44, R106.reuse, 0x1, RZ, 0xc0, !PT ;  /* 0x000000016a2c7812 */ /* 0x040fe200078ec0ff */
[----:B------:R-:W-:Y:S01]  /*29410*/  IMAD.X R92, R93, 0x1, R109, P0 ;  /* 0x000000015d5c7824 */ /* 0x000fe200000e066d */
[----:B------:R-:W-:Y:S01]  /*29420*/  R2P PR, R106, 0x6 ;  /* 0x000000066a007804 */ /* 0x000fe20000000000 */
[----:B------:R-:W-:Y:S01]  /*29430*/  IMAD.X R94, R95, 0x1, R107, P3 ;  /* 0x000000015f5e7824 */ /* 0x000fe200018e066b */
[----:B------:R-:W-:-:S02]  /*29440*/  ISETP.NE.U32.AND P4, PT, R44, 0x1, PT ;  /* 0x000000012c00780c */ /* 0x000fc40003f85070 */
[----:B------:R-:W-:Y:S02]  /*29450*/  CS2R R50, SRZ ;  /* 0x0000000000327805 */ /* 0x000fe4000001ff00 */
[----:B------:R-:W-:Y:S02]  /*29460*/  LEA R74, P0, R99, R74, 0x1 ;  /* 0x0000004a634a7211 */ /* 0x000fe400078008ff */
[----:B------:R-:W-:Y:S02]  /*29470*/  CS2R R48, SRZ ;  /* 0x0000000000307805 */ /* 0x000fe4000001ff00 */
[----:B------:R-:W-:Y:S02]  /*29480*/  LEA R90, P3, R103, R90, 0x1 ;  /* 0x0000005a675a7211 */ /* 0x000fe400078608ff */
[----:B------:R-:W-:Y:S02]  /*29490*/  CS2R R46, SRZ ;  /* 0x00000000002e7805 */ /* 0x000fe4000001ff00 */
[----:B------:R-:W-:-:S02]  /*294a0*/  CS2R R44, SRZ ;  /* 0x00000000002c7805 */ /* 0x000fc4000001ff00 */
[----:B------:R-:W-:Y:S02]  /*294b0*/  CS2R R66, SRZ ;  /* 0x0000000000427805 */ /* 0x000fe4000001ff00 */
[----:B------:R-:W-:Y:S02]  /*294c0*/  CS2R R64, SRZ ;  /* 0x0000000000407805 */ /* 0x000fe4000001ff00 */
[----:B------:R-:W-:Y:S02]  /*294d0*/  CS2R R62, SRZ ;  /* 0x00000000003e7805 */ /* 0x000fe4000001ff00 */
[----:B------:R-:W-:Y:S02]  /*294e0*/  CS2R R60, SRZ ;  /* 0x00000000003c7805 */ /* 0x000fe4000001ff00 */
[----:B------:R-:W-:Y:S02]  /*294f0*/  @P1 R2UR UR8, R84 ;  /* 0x00000000540812ca */ /* 0x000fe400000e0000 */
[----:B------:R-:W-:-:S02]  /*29500*/  CS2R R58, SRZ ;  /* 0x00000000003a7805 */ /* 0x000fc4000001ff00 */
[C---:B------:R-:W-:Y:S02]  /*29510*/  @!P4 R2UR UR4, R84.reuse ;  /* 0x000000005404c2ca */ /* 0x040fe400000e0000 */
[----:B------:R-:W-:Y:S02]  /*29520*/  CS2R R56, SRZ ;  /* 0x0000000000387805 */ /* 0x000fe4000001ff00 */
[C---:B------:R-:W-:Y:S02]  /*29530*/  @!P4 R2UR UR5, R85.reuse ;  /* 0x000000005505c2ca */ /* 0x040fe400000e0000 */
[C---:B------:R-:W-:Y:S02]  /*29540*/  @P1 R2UR UR9, R85.reuse ;  /* 0x00000000550912ca */ /* 0x040fe400000e0000 */
[----:B------:R-:W-:Y:S02]  /*29550*/  @P2 R2UR UR12, R84 ;  /* 0x00000000540c22ca */ /* 0x000fe400000e0000 */
[----:B------:R-:W-:-:S02]  /*29560*/  @P2 R2UR UR13, R85 ;  /* 0x00000000550d22ca */ /* 0x000fc400000e0000 */
[C---:B------:R-:W-:Y:S02]  /*29570*/  @!P4 R2UR UR6, R84.reuse ;  /* 0x000000005406c2ca */ /* 0x040fe400000e0000 */
[C---:B------:R-:W-:Y:S02]  /*29580*/  @!P4 R2UR UR7, R85.reuse ;  /* 0x000000005507c2ca */ /* 0x040fe400000e0000 */
[C---:B------:R-:W-:Y:S02]  /*29590*/  @P1 R2UR UR10, R84.reuse ;  /* 0x00000000540a12ca */ /* 0x040fe400000e0000 */
[C---:B------:R-:W-:Y:S02]  /*295a0*/  @P1 R2UR UR11, R85.reuse ;  /* 0x00000000550b12ca */ /* 0x040fe400000e0000 */
[----:B------:R-:W-:Y:S02]  /*295b0*/  @P2 R2UR UR14, R84 ;  /* 0x00000000540e22ca */ /* 0x000fe400000e0000 */
[----:B------:R-:W-:-:S02]  /*295c0*/  @P2 R2UR UR15, R85 ;  /* 0x00000000550f22ca */ /* 0x000fc400000e0000 */
[----:B------:R-:W-:Y:S02]  /*295d0*/  LEA.HI.X R75, R99, R75, R92, 0x1, P0 ;  /* 0x0000004b634b7211 */ /* 0x000fe400000f0c5c */
[----:B------:R-:W-:-:S03]  /*295e0*/  LEA.HI.X R91, R103, R91, R94, 0x1, P3 ;  /* 0x0000005b675b7211 */ /* 0x000fc600018f0c5e */
[----:B------:R1:W5:Y:S04]  /*295f0*/  @!P4 LD.E.128 R52, desc[UR4][R74.64] ;  /* 0x000000044a34c980 */ /* 0x000368000c101d00 */
[----:B------:R1:W5:Y:S04]  /*29600*/  @P1 LD.E.128 R48, desc[UR8][R74.64+0x40] ;  /* 0x000040084a301980 */ /* 0x000368000c101d00 */
[----:B------:R1:W5:Y:S04]  /*29610*/  @P2 LD.E.128 R44, desc[UR12][R74.64+0x80] ;  /* 0x0000800c4a2c2980 */ /* 0x000368000c101d00 */
[----:B------:R1:W5:Y:S04]  /*29620*/  @!P4 LD.E.128 R64, desc[UR6][R90.64] ;  /* 0x000000065a40c980 */ /* 0x000368000c101d00 */
[----:B------:R1:W5:Y:S04]  /*29630*/  @P1 LD.E.128 R60, desc[UR10][R90.64+0x40] ;  /* 0x0000400a5a3c1980 */ /* 0x000368000c101d00 */
[----:B------:R1:W5:Y:S02]  /*29640*/  @P2 LD.E.128 R56, desc[UR14][R90.64+0x80] ;  /* 0x0000800e5a382980 */ /* 0x000364000c101d00 */
.L_x_4645:
[----:B------:R-:W-:Y:S05]  /*29650*/  BSYNC B2 ;  /* 0x0000000000027941 */ /* 0x000fea0003800000 */
.L_x_4644:
[----:B------:R-:W-:Y:S01]  /*29660*/  R2UR UR4, R84 ;  /* 0x00000000540472ca */ /* 0x000fe200000e0000 */
[----:B-1---5:R1:W5:Y:S01]  /*29670*/  LDL R74, [R82] ;  /* 0x00000000524a7983 */ /* 0x0223620000100800 */
        /* <DEDUP_REMOVED lines=79> */
[----:B0-----:R-:W-:Y:S01]  /*29b70*/  PRMT R104, R91, 0x7610, R104 ;  /* 0x000076105b687816 */ /* 0x001fe20000000068 */
        /* <DEDUP_REMOVED lines=22> */
[----:B-1----:R-:W-:Y:S05]  /*29ce0*/  @!P0 BRA `(.L_x_4647) ;  /* 0x0000000000048947 */ /* 0x002fea0003800000 */
[----:B------:R-:W-:Y:S01]  /*29cf0*/  BPT.TRAP 0x1 ;  /* 0x000000040000795c */ /* 0x000fe20000300000 */
.L_x_4647:
[----:B------:R-:W-:Y:S05]  /*29d00*/  BSYNC B2 ;  /* 0x0000000000027941 */ /* 0x000fea0003800000 */
.L_x_4646:
        /* <DEDUP_REMOVED lines=9> */
.L_x_4698:
[----:B------:R-:W-:Y:S05]  /*29da0*/  BSYNC B2 ;  /* 0x0000000000027941 */ /* 0x000fea0003800000 */
.L_x_4648:
[----:B------:R-:W2:Y:S01]  /*29db0*/  LDL.64 R90, [R81+0x50] ;  /* 0x00005000515a7983 */ /* 0x000ea20000100a00 */
[C---:B------:R-:W-:Y:S02]  /*29dc0*/  R2UR UR4, R84.reuse ;  /* 0x00000000540472ca */ /* 0x040fe400000e0000 */
[C---:B------:R-:W-:Y:S01]  /*29dd0*/  R2UR UR5, R85.reuse ;  /* 0x00000000550572ca */ /* 0x040fe200000e0000 */
[----:B------:R-:W3:Y:S01]  /*29de0*/  LDL R112, [R82] ;  /* 0x0000000052707983 */ /* 0x000ee20000100800 */
[C---:B------:R-:W-:Y:S02]  /*29df0*/  R2UR UR6, R84.reuse ;  /* 0x00000000540672ca */ /* 0x040fe400000e0000 */
[----:B------:R-:W-:Y:S01]  /*29e00*/  R2UR UR7, R85 ;  /* 0x00000000550772ca */ /* 0x000fe200000e0000 */
[----:B------:R-:W4:Y:S04]  /*29e10*/  LDL.64 R100, [R81+0x8] ;  /* 0x0000080051647983 */ /* 0x000f280000100a00 */
[----:B------:R-:W4:Y:S04]  /*29e20*/  LDL.64 R94, [R81+0x58] ;  /* 0x00005800515e7983 */ /* 0x000f280000100a00 */
[----:B------:R-:W5:Y:S04]  /*29e30*/  LDL.64 R92, [R81+0x38] ;  /* 0x00003800515c7983 */ /* 0x000f680000100a00 */
[----:B--2---:R-:W2:Y:S04]  /*29e40*/  LD.E R139, desc[UR4][R90.64+0x8] ;  /* 0x000008045a8b7980 */ /* 0x004ea8000c101900 */
[----:B------:R-:W2:Y:S01]  /*29e50*/  LD.E R68, desc[UR6][R90.64+0xc] ;  /* 0x00000c065a447980 */ /* 0x000ea2000c101900 */
[----:B------:R-:W-:-:S02]  /*29e60*/  R2UR UR8, R84 ;  /* 0x00000000540872ca */ /* 0x000fc400000e0000 */
[----:B------:R-:W-:Y:S01]  /*29e70*/  R2UR UR9, R85 ;  /* 0x00000000550972ca */ /* 0x000fe200000e0000 */
[----:B---3--:R-:W-:Y:S01]  /*29e80*/  IMAD R112, R112, 0x4800, RZ ;  /* 0x0000480070707824 */ /* 0x008fe200078e02ff */
[----:B------:R-:W5:Y:S01]  /*29e90*/  LD.E R111, desc[UR6][R90.64+0x4] ;  /* 0x000004065a6f7980 */ /* 0x000f62000c101900 */
[----:B------:R-:W-:Y:S03]  /*29ea0*/  BSSY B2, `(.L_x_4650) ;  /* 0x0000208000027945 */ /* 0x000fe60003800000 */
[----:B----4-:R-:W5:Y:S01]  /*29eb0*/  LD.E.64 R94, desc[UR4][R94.64] ;  /* 0x000000045e5e7980 */ /* 0x010f62000c101b00 */
[----:B------:R-:W-:-:S06]  /*29ec0*/  SHF.R.S32.HI R110, RZ, 0x1f, R112 ;  /* 0x0000001fff6e7819 */ /* 0x000fcc0000011470 */
[----:B------:R1:W5:Y:S01]  /*29ed0*/  LD.E R100, desc[UR8][R100.64+0x64] ;  /* 0x0000640864647980 */ /* 0x000362000c101900 */
[----:B--2---:R-:W-:Y:S01]  /*29ee0*/  SHF.R.S32.HI R140, RZ, 0x1f, R139 ;  /* 0x0000001fff8c7819 */ /* 0x004fe2000001148b */
[----:B------:R-:W-:-:S03]  /*29ef0*/  IMAD R71, R77, -0x60, R68 ;  /* 0xffffffa04d477824 */ /* 0x000fc600078e0244 */
[----:B------:R-:W-:Y:S02]  /*29f00*/  LEA.HI R68, R140, R139, RZ, 0x2 ;  /* 0x0000008b8c447211 */ /* 0x000fe400078f10ff */
[----:B------:R-:W-:Y:S02]  /*29f10*/  VIMNMX R72, R71, 0x60, PT ;  /* 0x0000006047487848 */ /* 0x000fe40003fe0100 */
[----:B------:R-:W-:-:S04]  /*29f20*/  SHF.R.S32.HI R129, RZ, 0x2, R68 ;  /* 0x00000002ff817819 */ /* 0x000fc80000011444 */
[----:B------:R-:W-:Y:S02]  /*29f30*/  ISETP.GE.AND P0, PT, R129, R72, PT ;  /* 0x000000488100720c */ /* 0x000fe40003f06270 */
[----:B------:R-:W-:Y:S01]  /*29f40*/  LOP3.LUT R68, R68, 0x1ffffffc, RZ, 0xc0, !PT ;  /* 0x1ffffffc44447812 */ /* 0x000fe200078ec0ff */
[----:B------:R-:W-:Y:S01]  /*29f50*/  IMAD R72, R89, R129, RZ ;  /* 0x0000008159487224 */ /* 0x000fe200078e02ff */
[----:B------:R-:W-:-:S03]  /*29f60*/  SHF.R.S32.HI R71, RZ, 0x1f, R129 ;  /* 0x0000001fff477819 */ /* 0x000fc60000011481 */
[----:B------:R-:W-:Y:S02]  /*29f70*/  IMAD.IADD R68, R139, 0x1, -R68 ;  /* 0x000000018b447824 */ /* 0x000fe400078e0a44 */
[----:B------:R-:W-:Y:S02]  /*29f80*/  IMAD R71, R88, R71, R72 ;  /* 0x0000004758477224 */ /* 0x000fe400078e0248 */
[----:B-1----:R-:W-:Y:S02]  /*29f90*/  IMAD.SHL.U32 R101, R68, 0x8, RZ ;  /* 0x0000000844657824 */ /* 0x002fe400078e00ff */
[----:B------:R-:W-:Y:S01]  /*29fa0*/  IMAD.MOV.U32 R68, RZ, RZ, R70 ;  /* 0x000000ffff447224 */ /* 0x000fe200078e0046 */
[----:B------:R-:W-:Y:S06]  /*29fb0*/  @P0 BRA `(.L_x_4651) ;  /* 0x0000001c00d80947 */ /* 0x000fec0003800000 */
[----:B------:R-:W-:Y:S02]  /*29fc0*/  R2UR UR4, R84 ;  /* 0x00000000540472ca */ /* 0x000fe400000e0000 */
[----:B------:R-:W-:-:S13]  /*29fd0*/  R2UR UR5, R85 ;  /* 0x00000000550572ca */ /* 0x000fda00000e0000 */
[----:B-----5:R-:W2:Y:S01]  /*29fe0*/  LD.E.U8 R70, desc[UR4][R92.64] ;  /* 0x000000045c467980 */ /* 0x020ea2000c101100 */
[----:B------:R-:W-:Y:S01]  /*29ff0*/  IMAD.WIDE.U32 R98, R88, R129, R68 ;  /* 0x0000008158627225 */ /* 0x000fe200078e0044 */
[----:B------:R-:W-:Y:S03]  /*2a000*/  BSSY B3, `(.L_x_4652) ;  /* 0x00000a3000037945 */ /* 0x000fe60003800000 */
[----:B------:R-:W-:Y:S01]  /*2a010*/  IMAD.IADD R130, R99, 0x1, R71 ;  /* 0x0000000163827824 */ /* 0x000fe200078e0247 */
[----:B--2---:R-:W-:-:S04]  /*2a020*/  LOP3.LUT R70, R70, 0x1, RZ, 0xc0, !PT ;  /* 0x0000000146467812 */ /* 0x004fc800078ec0ff */
[----:B------:R-:W-:-:S13]  /*2a030*/  ISETP.NE.U32.AND P0, PT, R70, 0x1, PT ;  /* 0x000000014600780c */ /* 0x000fda0003f05070 */
[----:B------:R-:W-:Y:S05]  /*2a040*/  @P0 BRA `(.L_x_4653) ;  /* 0x0000000800780947 */ /* 0x000fea0003800000 */
[----:B------:R-:W-:Y:S01]  /*2a050*/  LEA.HI R158, R111, R111, RZ, 0x1 ;  /* 0x0000006f6f9e7211 */ /* 0x000fe200078f08ff */
[----:B------:R-:W-:Y:S01]  /*2a060*/  IMAD.IADD R68, R100, 0x1, -R111 ;  /* 0x0000000164447824 */ /* 0x000fe200078e0a6f */
[----:B------:R-:W-:Y:S02]  /*2a070*/  LEA.HI R73, R140, R139, RZ, 0x5 ;  /* 0x0000008b8c497211 */ /* 0x000fe400078f28ff */
[----:B------:R-:W-:Y:S02]  /*2a080*/  SHF.R.S32.HI R158, RZ, 0x1, R158 ;  /* 0x00000001ff9e7819 */ /* 0x000fe4000001149e */
[----:B------:R-:W-:Y:S01]  /*2a090*/  R2UR UR4, R84 ;  /* 0x00000000540472ca */ /* 0x000fe200000e0000 */
[----:B------:R-:W-:Y:S01]  /*2a0a0*/  IMAD.SHL.U32 R73, R73, 0x10, RZ ;  /* 0x0000001049497824 */ /* 0x000fe200078e00ff */
[----:B------:R-:W-:Y:S02]  /*2a0b0*/  ISETP.GE.AND P0, PT, R101, R158, PT ;  /* 0x0000009e6500720c */ /* 0x000fe40003f06270 */
[----:B------:R-:W-:-:S02]  /*2a0c0*/  R2UR UR5, R85 ;  /* 0x00000000550572ca */ /* 0x000fc400000e0000 */
[----:B------:R-:W-:Y:S02]  /*2a0d0*/  SEL R70, R158, RZ, P0 ;  /* 0x000000ff9e467207 */ /* 0x000fe40000000000 */
[----:B------:R-:W-:Y:S02]  /*2a0e0*/  SEL R71, R111, R68, !P0 ;  /* 0x000000446f477207 */ /* 0x000fe40004000000 */
[----:B------:R-:W-:Y:S01]  /*2a0f0*/  LOP3.LUT R73, R73, 0xfffffe00, RZ, 0xc0, !PT ;  /* 0xfffffe0049497812 */ /* 0x000fe200078ec0ff */
[----:B------:R-:W-:Y:S01]  /*2a100*/  IMAD.IADD R70, R101, 0x1, R70 ;  /* 0x0000000165467824 */ /* 0x000fe200078e0246 */
[----:B------:R-:W-:Y:S02]  /*2a110*/  SHF.R.S32.HI R72, RZ, 0x1f, R71 ;  /* 0x0000001fff487819 */ /* 0x000fe40000011447 */
[----:B------:R-:W-:Y:S02]  /*2a120*/  R2UR UR6, R84 ;  /* 0x00000000540672ca */ /* 0x000fe400000e0000 */
[----:B------:R-:W-:-:S02]  /*2a130*/  SHF.R.S32.HI R69, RZ, 0x1f, R70 ;  /* 0x0000001fff457819 */ /* 0x000fc40000011446 */
[----:B------:R-:W-:Y:S01]  /*2a140*/  LEA.HI R72, R72, R71, RZ, 0x4 ;  /* 0x0000004748487211 */ /* 0x000fe200078f20ff */
[----:B------:R-:W-:Y:S01]  /*2a150*/  IMAD.SHL.U32 R71, R129, 0x40, RZ ;  /* 0x0000004081477824 */ /* 0x000fe200078e00ff */
[CC--:B------:R-:W-:Y:S02]  /*2a160*/  LEA.HI R68, R69.reuse, R70.reuse, RZ, 0x3 ;  /* 0x0000004645447211 */ /* 0x0c0fe400078f18ff */
[----:B------:R-:W-:Y:S02]  /*2a170*/  LEA.HI R69, R69, R70, RZ, 0x6 ;  /* 0x0000004645457211 */ /* 0x000fe400078f30ff */
[----:B------:R-:W-:Y:S02]  /*2a180*/  SHF.R.S32.HI R159, RZ, 0x3, R68 ;  /* 0x00000003ff9f7819 */ /* 0x000fe40000011444 */
[----:B------:R-:W-:Y:S02]  /*2a190*/  LOP3.LUT R71, R71, 0x1c0, RZ, 0xc0, !PT ;  /* 0x000001c047477812 */ /* 0x000fe400078ec0ff */
[----:B------:R-:W-:-:S02]  /*2a1a0*/  LEA.HI.SX32 R72, R72, R159, 0x1c ;  /* 0x0000009f48487211 */ /* 0x000fc400078fe2ff */
[----:B0-----:R-:W-:Y:S02]  /*2a1b0*/  SHF.R.U32.HI R75, RZ, 0x3, R71 ;  /* 0x00000003ff4b7819 */ /* 0x001fe40000011647 */
[----:B------:R-:W-:Y:S02]  /*2a1c0*/  SHF.R.S32.HI R157, RZ, 0x1f, R72 ;  /* 0x0000001fff9d7819 */ /* 0x000fe40000011448 */
[----:B------:R-:W-:Y:S02]  /*2a1d0*/  SHF.R.S32.HI R70, RZ, 0x6, R69 ;  /* 0x00000006ff467819 */ /* 0x000fe40000011445 */
[----:B------:R-:W-:Y:S01]  /*2a1e0*/  LEA.HI R74, R157, R72, RZ, 0x3 ;  /* 0x000000489d4a7211 */ /* 0x000fe200078f18ff */
[----:B------:R-:W-:Y:S01]  /*2a1f0*/  IMAD.SHL.U32 R157, R72, 0x8, RZ ;  /* 0x00000008489d7824 */ /* 0x000fe200078e00ff */
[----:B------:R-:W-:Y:S01]  /*2a200*/  LOP3.LUT R68, R71, 0x38, R68, 0xf8, !PT ;  /* 0x0000003847447812 */ /* 0x000fe200078ef844 */
[----:B------:R-:W-:Y:S01]  /*2a210*/  IMAD R70, R70, 0x1800, R73 ;  /* 0x0000180046467824 */ /* 0x000fe200078e0249 */
[----:B------:R-:W-:-:S02]  /*2a220*/  SHF.R.S32.HI R74, RZ, 0x3, R74 ;  /* 0x00000003ff4a7819 */ /* 0x000fc4000001144a */
[----:B------:R-:W-:Y:S02]  /*2a230*/  LOP3.LUT R72, R71, 0x38, R157, 0xf8, !PT ;  /* 0x0000003847487812 */ /* 0x000fe400078ef89d */
[-C--:B------:R-:W-:Y:S01]  /*2a240*/  LOP3.LUT R69, R68, R75.reuse, RZ, 0x3c, !PT ;  /* 0x0000004b44457212 */ /* 0x080fe200078e3cff */
[----:B------:R-:W-:Y:S01]  /*2a250*/  IMAD R74, R74, 0x1800, R73 ;  /* 0x000018004a4a7824 */ /* 0x000fe200078e0249 */
[----:B------:R-:W-:Y:S02]  /*2a260*/  LOP3.LUT R75, R72, R75, RZ, 0x3c, !PT ;  /* 0x0000004b484b7212 */ /* 0x000fe400078e3cff */
[----:B------:R-:W-:Y:S01]  /*2a270*/  R2UR UR7, R85 ;  /* 0x00000000550772ca */ /* 0x000fe200000e0000 */
[----:B------:R-:W-:Y:S02]  /*2a280*/  IMAD.IADD R69, R70, 0x1, R69 ;  /* 0x0000000146457824 */ /* 0x000fe400078e0245 */
[----:B------:R-:W-:-:S03]  /*2a290*/  IMAD.IADD R75, R74, 0x1, R75 ;  /* 0x000000014a4b7824 */ /* 0x000fc600078e024b */
[C---:B------:R-:W-:Y:S02]  /*2a2a0*/  IADD3 R69, P0, R112.reuse, R69, RZ ;  /* 0x0000004570457210 */ /* 0x040fe40007f1e0ff */
[----:B------:R-:W-:-:S03]  /*2a2b0*/  IADD3 R75, P1, R112, R75, RZ ;  /* 0x0000004b704b7210 */ /* 0x000fc60007f3e0ff */
[--C-:B------:R-:W-:Y:S01]  /*2a2c0*/  IMAD.X R71, RZ, RZ, R110.reuse, P0 ;  /* 0x000000ffff477224 */ /* 0x100fe200000e066e */
[-C--:B------:R-:W-:Y:S01]  /*2a2d0*/  LEA R68, P0, R69, R94.reuse, 0x1 ;  /* 0x0000005e45447211 */ /* 0x080fe200078008ff */
[----:B------:R-:W-:Y:S01]  /*2a2e0*/  IMAD.X R70, RZ, RZ, R110, P1 ;  /* 0x000000ffff467224 */ /* 0x000fe200008e066e */
[----:B------:R-:W-:Y:S02]  /*2a2f0*/  LEA R72, P1, R75, R94, 0x1 ;  /* 0x0000005e4b487211 */ /* 0x000fe400078208ff */
[-C--:B------:R-:W-:Y:S02]  /*2a300*/  LEA.HI.X R69, R69, R95.reuse, R71, 0x1, P0 ;  /* 0x0000005f45457211 */ /* 0x080fe400000f0c47 */
[----:B------:R-:W-:Y:S02]  /*2a310*/  ISETP.GE.AND P0, PT, R101, R158, PT ;  /* 0x0000009e6500720c */ /* 0x000fe40003f06270 */
[----:B------:R-:W-:Y:S02]  /*2a320*/  LEA.HI.X R73, R75, R95, R70, 0x1, P1 ;  /* 0x0000005f4b497211 */ /* 0x000fe400008f0c46 */
[----:B------:R-:W-:Y:S01]  /*2a330*/  ISETP.GE.AND P1, PT, R157, R100, PT ;  /* 0x000000649d00720c */ /* 0x000fe20003f26270 */
[----:B------:R-:W-:Y:S01]  /*2a340*/  IMAD.SHL.U32 R159, R159, 0x8, RZ ;  /* 0x000000089f9f7824 */ /* 0x000fe200078e00ff */
[----:B------:R-:W5:Y:S01]  /*2a350*/  LD.E.128 R68, desc[UR4][R68.64] ;  /* 0x0000000444447980 */ /* 0x000f62000c101d00 */
[----:B------:R-:W-:Y:S03]  /*2a360*/  BSSY B4, `(.L_x_4654) ;  /* 0x0000061000047945 */ /* 0x000fe60003800000 */
[C---:B------:R-:W-:Y:S01]  /*2a370*/  IADD3 R163, P2, R159.reuse, R98, RZ ;  /* 0x000000629fa37210 */ /* 0x040fe20007f5e0ff */
[----:B------:R-:W5:Y:S03]  /*2a380*/  LD.E.128 R72, desc[UR6][R72.64] ;  /* 0x0000000648487980 */ /* 0x000f66000c101d00 */
[----:B------:R-:W-:-:S03]  /*2a390*/  LEA.HI.X.SX32 R159, R159, R130, 0x1, P2 ;  /* 0x000000829f9f7211 */ /* 0x000fc600010f0eff */
[----:B------:R-:W-:Y:S01]  /*2a3a0*/  @!P1 IADD3 R161, P3, R157, R98, RZ ;  /* 0x000000629da19210 */ /* 0x000fe20007f7e0ff */
[----:B------:R-:W-:-:S12]  /*2a3b0*/  @P0 BRA `(.L_x_4655) ;  /* 0x00000004006c0947 */ /* 0x000fd80003800000 */
[----:B------:R-:W-:Y:S02]  /*2a3c0*/  SHF.R.U32.HI R162, RZ, 0x10, R41 ;  /* 0x00000010ffa27819 */ /* 0x000fe40000011629 */
[----:B------:R-:W-:Y:S02]  /*2a3d0*/  SHF.R.U32.HI R160, RZ, 0x10, R29 ;  /* 0x00000010ffa07819 */ /* 0x000fe4000001161d */
[----:B------:R-:W-:Y:S02]  /*2a3e0*/  PRMT R162, R153, 0x5410, R162 ;  /* 0x0000541099a27816 */ /* 0x000fe400000000a2 */
[----:B------:R-:W-:Y:S02]  /*2a3f0*/  PRMT R155, R155, 0x5410, R160 ;  /* 0x000054109b9b7816 */ /* 0x000fe400000000a0 */
[----:B------:R-:W-:Y:S01]  /*2a400*/  SHF.R.U64 R165, R40, 0x10, R41 ;  /* 0x0000001028a57819 */ /* 0x000fe20000001229 */
[----:B-----5:R-:W-:Y:S01]  /*2a410*/  IMAD.U32 R41, R73, 0x10000, RZ ;  /* 0x0001000049297824 */ /* 0x020fe200078e00ff */
[----:B------:R-:W-:Y:S01]  /*2a420*/  SHF.R.U32.HI R166, RZ, 0x10, R43 ;  /* 0x00000010ffa67819 */ /* 0x000fe2000001162b */
[----:B------:R-:W-:Y:S01]  /*2a430*/  IMAD.U32 R164, R162, 0x10000, RZ ;  /* 0x00010000a2a47824 */ /* 0x000fe200078e00ff */
[----:B------:R-:W-:-:S02]  /*2a440*/  SHF.R.U32.HI R167, RZ, 0x10, R31 ;  /* 0x00000010ffa77819 */ /* 0x000fc4000001161f */
[----:B------:R-:W-:Y:S01]  /*2a450*/  SHF.R.U64 R168, R42, 0x10, R43 ;  /* 0x000000102aa87819 */ /* 0x000fe2000000122b */
[----:B------:R-:W-:Y:S01]  /*2a460*/  IMAD.U32 R42, R69, 0x10000, RZ ;  /* 0x00010000452a7824 */ /* 0x000fe200078e00ff */
[----:B------:R-:W-:Y:S01]  /*2a470*/  LOP3.LUT R158, R73, 0xffff0000, RZ, 0xc0, !PT ;  /* 0xffff0000499e7812 */ /* 0x000fe200078ec0ff */
[----:B------:R-:W-:Y:S01]  /*2a480*/  IMAD.U32 R73, R71, 0x10000, RZ ;  /* 0x0001000047497824 */ /* 0x000fe200078e00ff */
[----:B------:R-:W-:Y:S02]  /*2a490*/  LOP3.LUT R43, R69, 0xffff0000, RZ, 0xc0, !PT ;  /* 0xffff0000452b7812 */ /* 0x000fe400078ec0ff */
[----:B------:R-:W-:Y:S01]  /*2a4a0*/  LOP3.LUT R40, R71, 0xffff0000, RZ, 0xc0, !PT ;  /* 0xffff000047287812 */ /* 0x000fe200078ec0ff */
[C---:B------:R-:W-:Y:S01]  /*2a4b0*/  IMAD.U32 R71, R75.reuse, 0x10000, RZ ;  /* 0x000100004b477824 */ /* 0x040fe200078e00ff */
[----:B------:R-:W-:Y:S01]  /*2a4c0*/  LOP3.LUT R69, R75, 0xffff0000, RZ, 0xc0, !PT ;  /* 0xffff00004b457812 */ /* 0x000fe200078ec0ff */
[----:B------:R-:W-:Y:S01]  /*2a4d0*/  IMAD.U32 R75, R155, 0x10000, RZ ;  /* 0x000100009b4b7824 */ /* 0x000fe200078e00ff */
[----:B------:R-:W-:-:S02]  /*2a4e0*/  PRMT R149, R149, 0x5410, R166 ;  /* 0x0000541095957816 */ /* 0x000fc400000000a6 */
[----:B------:R-:W-:Y:S01]  /*2a4f0*/  PRMT R153, R150, 0x5410, R167 ;  /* 0x0000541096997816 */ /* 0x000fe200000000a7 */
[CC--:B------:R-:W-:Y:S01]  /*2a500*/  FMUL.FTZ R167, R41.reuse, R75.reuse ;  /* 0x0000004b29a77220 */ /* 0x0c0fe20000410000 */
[----:B------:R-:W-:Y:S01]  /*2a510*/  PRMT R160, R152, 0x5410, R165 ;  /* 0x0000541098a07816 */ /* 0x000fe200000000a5 */
[-C--:B------:R-:W-:Y:S01]  /*2a520*/  FMUL.FTZ R165, R41, R164.reuse ;  /* 0x000000a429a57220 */ /* 0x080fe20000410000 */
[----:B------:R-:W-:Y:S01]  /*2a530*/  IMAD.U32 R166, R149, 0x10000, RZ ;  /* 0x0001000095a67824 */ /* 0x000fe200078e00ff */
[----:B------:R-:W-:Y:S01]  /*2a540*/  LOP3.LUT R162, R162, 0xffff0000, RZ, 0xc0, !PT ;  /* 0xffff0000a2a27812 */ /* 0x000fe200078ec0ff */
[----:B------:R-:W-:Y:S02]  /*2a550*/  IMAD.U32 R152, R153, 0x10000, RZ ;  /* 0x0001000099987824 */ /* 0x000fe400078e00ff */
[C---:B------:R-:W-:Y:S01]  /*2a560*/  FFMA.FTZ R41, R42.reuse, R75, -R165 ;  /* 0x0000004b2a297223 */ /* 0x040fe200000108a5 */
[----:B------:R-:W-:Y:S01]  /*2a570*/  FFMA.FTZ R42, R42, R164, R167 ;  /* 0x000000a42a2a7223 */ /* 0x000fe200000100a7 */
[----:B------:R-:W-:Y:S01]  /*2a580*/  FMUL.FTZ R164, R71, R166 ;  /* 0x000000a647a47220 */ /* 0x000fe20000410000 */
[----:B------:R-:W-:Y:S01]  /*2a590*/  LOP3.LUT R149, R149, 0xffff0000, RZ, 0xc0, !PT ;  /* 0xffff000095957812 */ /* 0x000fe200078ec0ff */
[-C--:B------:R-:W-:Y:S01]  /*2a5a0*/  FMUL.FTZ R71, R71, R152.reuse ;  /* 0x0000009847477220 */ /* 0x080fe20000410000 */
[----:B------:R-:W-:Y:S01]  /*2a5b0*/  LOP3.LUT R150, R155, 0xffff0000, RZ, 0xc0, !PT ;  /* 0xffff00009b967812 */ /* 0x000fe200078ec0ff */
[C---:B------:R-:W-:Y:S01]  /*2a5c0*/  FFMA.FTZ R164, R73.reuse, R152, -R164 ;  /* 0x0000009849a47223 */ /* 0x040fe200000108a4 */
[----:B------:R-:W-:Y:S01]  /*2a5d0*/  SHF.R.U64 R171, R28, 0x10, R29 ;  /* 0x000000101cab7819 */ /* 0x000fe2000000121d */
[----:B------:R-:W-:Y:S01]  /*2a5e0*/  FFMA.FTZ R166, R73, R166, R71 ;  /* 0x000000a649a67223 */ /* 0x000fe20000010047 */
[----:B------:R-:W-:Y:S01]  /*2a5f0*/  LOP3.LUT R153, R153, 0xffff0000, RZ, 0xc0, !PT ;  /* 0xffff000099997812 */ /* 0x000fe200078ec0ff */
[----:B------:R-:W-:Y:S01]  /*2a600*/  FMUL.FTZ R71, R69, R149 ;  /* 0x0000009545477220 */ /* 0x000fe20000410000 */
[----:B------:R-:W-:Y:S01]  /*2a610*/  PRMT R151, R151, 0x5410, R168 ;  /* 0x0000541097977816 */ /* 0x000fe200000000a8 */
[C---:B------:R-:W-:Y:S01]  /*2a620*/  FMUL.FTZ R168, R158.reuse, R162 ;  /* 0x000000a29ea87220 */ /* 0x040fe20000410000 */
[----:B------:R-:W-:Y:S01]  /*2a630*/  FMUL.FTZ R158, R158, R150 ;  /* 0x000000969e9e7220 */ /* 0x000fe20000410000 */
[----:B------:R-:W-:Y:S01]  /*2a640*/  PRMT R156, R156, 0x5410, R171 ;  /* 0x000054109c9c7816 */ /* 0x000fe200000000ab */
[----:B------:R-:W-:Y:S01]  /*2a650*/  FMUL.FTZ R73, R69, R153 ;  /* 0x0000009945497220 */ /* 0x000fe20000410000 */
[----:B------:R-:W-:Y:S01]  /*2a660*/  SHF.R.U64 R169, R30, 0x10, R31 ;  /* 0x000000101ea97819 */ /* 0x000fe2000000121f */
[----:B------:R-:W-:-:S02]  /*2a670*/  IMAD.U32 R31, R72, 0x10000, RZ ;  /* 0x00010000481f7824 */ /* 0x000fc400078e00ff */
[C---:B------:R-:W-:Y:S01]  /*2a680*/  FFMA.FTZ R150, R43.reuse, R150, -R168 ;  /* 0x000000962b967223 */ /* 0x040fe200000108a8 */
[----:B------:R-:W-:Y:S01]  /*2a690*/  FFMA.FTZ R153, R40, R153, -R71 ;  /* 0x0000009928997223 */ /* 0x000fe20000010847 */
[----:B------:R-:W-:Y:S01]  /*2a6a0*/  LOP3.LUT R72, R72, 0xffff0000, RZ, 0xc0, !PT ;  /* 0xffff000048487812 */ /* 0x000fe200078ec0ff */
[----:B------:R-:W-:Y:S01]  /*2a6b0*/  FFMA.FTZ R43, R43, R162, R158 ;  /* 0x000000a22b2b7223 */ /* 0x000fe2000001009e */
[C---:B------:R-:W-:Y:S01]  /*2a6c0*/  LOP3.LUT R71, R160.reuse, 0xffff0000, RZ, 0xc0, !PT ;  /* 0xffff0000a0477812 */ /* 0x040fe200078ec0ff */
[----:B------:R-:W-:Y:S01]  /*2a6d0*/  IMAD.U32 R158, R160, 0x10000, RZ ;  /* 0x00010000a09e7824 */ /* 0x000fe200078e00ff */
[C---:B------:R-:W-:Y:S01]  /*2a6e0*/  LOP3.LUT R69, R156.reuse, 0xffff0000, RZ, 0xc0, !PT ;  /* 0xffff00009c457812 */ /* 0x040fe200078ec0ff */
[----:B------:R-:W-:Y:S02]  /*2a6f0*/  IMAD.U32 R152, R156, 0x10000, RZ ;  /* 0x000100009c987824 */ /* 0x000fe400078e00ff */
[----:B------:R-:W-:Y:S01]  /*2a700*/  FFMA.FTZ R155, R40, R149, R73 ;  /* 0x00000095289b7223 */ /* 0x000fe20000010049 */
[C---:B------:R-:W-:Y:S01]  /*2a710*/  IMAD.U32 R29, R68.reuse, 0x10000, RZ ;  /* 0x00010000441d7824 */ /* 0x040fe200078e00ff */
[----:B------:R-:W-:Y:S01]  /*2a720*/  LOP3.LUT R68, R68, 0xffff0000, RZ, 0xc0, !PT ;  /* 0xffff000044447812 */ /* 0x000fe200078ec0ff */
[C---:B------:R-:W-:Y:S01]  /*2a730*/  FMUL.FTZ R156, R31.reuse, R158 ;  /* 0x0000009e1f9c7220 */ /* 0x040fe20000410000 */
[----:B------:R-:W-:Y:S01]  /*2a740*/  FMUL.FTZ R73, R72, R71 ;  /* 0x0000004748497220 */ /* 0x000fe20000410000 */
[----:B------:R-:W-:Y:S01]  /*2a750*/  PRMT R154, R154, 0x5410, R169 ;  /* 0x000054109a9a7816 */ /* 0x000fe200000000a9 */
[----:B------:R-:W-:Y:S01]  /*2a760*/  FMUL.FTZ R31, R31, R152 ;  /* 0x000000981f1f7220 */ /* 0x000fe20000410000 */
[-C--:B------:R-:W-:Y:S01]  /*2a770*/  FMUL.FTZ R75, R72, R69.reuse ;  /* 0x00000045484b7220 */ /* 0x080fe20000410000 */
[----:B------:R-:W-:Y:S01]  /*2a780*/  FFMA.FTZ R73, R68, R69, -R73 ;  /* 0x0000004544497223 */ /* 0x000fe20000010849 */
[----:B------:R-:W-:-:S02]  /*2a790*/  IMAD.U32 R30, R74, 0x10000, RZ ;  /* 0x000100004a1e7824 */ /* 0x000fc400078e00ff */
[C---:B------:R-:W-:Y:S01]  /*2a7a0*/  FFMA.FTZ R156, R29.reuse, R152, -R156 ;  /* 0x000000981d9c7223 */ /* 0x040fe2000001089c */
[----:B------:R-:W-:Y:S01]  /*2a7b0*/  FFMA.FTZ R158, R29, R158, R31 ;  /* 0x0000009e1d9e7223 */ /* 0x000fe2000001001f */
[C---:B------:R-:W-:Y:S01]  /*2a7c0*/  IMAD.U32 R69, R151.reuse, 0x10000, RZ ;  /* 0x0001000097457824 */ /* 0x040fe200078e00ff */
[----:B------:R-:W-:Y:S01]  /*2a7d0*/  LOP3.LUT R74, R74, 0xffff0000, RZ, 0xc0, !PT ;  /* 0xffff00004a4a7812 */ /* 0x000fe200078ec0ff */
[----:B------:R-:W-:Y:S01]  /*2a7e0*/  IMAD.U32 R29, R154, 0x10000, RZ ;  /* 0x000100009a1d7824 */ /* 0x000fe200078e00ff */
[----:B------:R-:W-:Y:S01]  /*2a7f0*/  LOP3.LUT R151, R151, 0xffff0000, RZ, 0xc0, !PT ;  /* 0xffff000097977812 */ /* 0x000fe200078ec0ff */
[----:B------:R-:W-:Y:S01]  /*2a800*/  FFMA.FTZ R75, R68, R71, R75 ;  /* 0x00000047444b7223 */ /* 0x000fe2000001004b */
[----:B------:R-:W-:Y:S01]  /*2a810*/  LOP3.LUT R31, R154, 0xffff0000, RZ, 0xc0, !PT ;  /* 0xffff00009a1f7812 */ /* 0x000fe200078ec0ff */
[----:B------:R-:W-:Y:S02]  /*2a820*/  IMAD.U32 R28, R70, 0x10000, RZ ;  /* 0x00010000461c7824 */ /* 0x000fe400078e00ff */
        /* <DEDUP_REMOVED lines=20> */
.L_x_4655:
[----:B------:R-:W-:Y:S05]  /*2a970*/  BSYNC B4 ;  /* 0x0000000000047941 */ /* 0x000fea0003800000 */
.L_x_4654:
[C---:B------:R-:W-:Y:S02]  /*2a980*/  R2UR UR4, R84.reuse ;  /* 0x00000000540472ca */ /* 0x040fe400000e0000 */
[C---:B------:R-:W-:Y:S02]  /*2a990*/  R2UR UR5, R85.reuse ;  /* 0x00000000550572ca */ /* 0x040fe400000e0000 */
[----:B------:R-:W-:Y:S02]  /*2a9a0*/  @!P1 R2UR UR6, R84 ;  /* 0x00000000540692ca */ /* 0x000fe400000e0000 */
[----:B------:R-:W-:Y:S02]  /*2a9b0*/  @!P1 R2UR UR7, R85 ;  /* 0x00000000550792ca */ /* 0x000fe400000e0000 */
[----:B------:R-:W-:Y:S02]  /*2a9c0*/  LEA R28, P0, R163, R86, 0x1 ;  /* 0x00000056a31c7211 */ /* 0x000fe400078008ff */
[----:B------:R-:W-:-:S02]  /*2a9d0*/  @!P1 LEA.HI.X.SX32 R157, R157, R130, 0x1, P3 ;  /* 0x000000829d9d9211 */ /* 0x000fc400018f0eff */
[----:B------:R-:W-:Y:S02]  /*2a9e0*/  @!P1 LEA R30, P2, R161, R86, 0x1 ;  /* 0x00000056a11e9211 */ /* 0x000fe400078408ff */
[-C--:B------:R-:W-:Y:S02]  /*2a9f0*/  LEA.HI.X R29, R163, R87.reuse, R159, 0x1, P0 ;  /* 0x00000057a31d7211 */ /* 0x080fe400000f0c9f */
[----:B------:R-:W-:-:S03]  /*2aa00*/  @!P1 LEA.HI.X R31, R161, R87, R157, 0x1, P2 ;  /* 0x00000057a11f9211 */ /* 0x000fc600010f0c9d */
[----:B-----5:R1:W-:Y:S04]  /*2aa10*/  ST.E.128 desc[UR4][R28.64], R68 ;  /* 0x000000441c007985 */ /* 0x0203e8000c101d04 */
[----:B------:R1:W-:Y:S02]  /*2aa20*/  @!P1 ST.E.128 desc[UR6][R30.64], R72 ;  /* 0x000000481e009985 */ /* 0x0003e4000c101d06 */
.L_x_4653:
[----:B------:R-:W-:Y:S05]  /*2aa30*/  BSYNC B3 ;  /* 0x0000000000037941 */ /* 0x000fea0003800000 */
.L_x_4652:
[----:B------:R-:W-:Y:S02]  /*2aa40*/  R2UR UR4, R84 ;  /* 0x00000000540472ca */ /* 0x000fe400000e0000 */
[----:B------:R-:W-:-:S13]  /*2aa50*/  R2UR UR5, R85 ;  /* 0x00000000550572ca */ /* 0x000fda00000e0000 */
[----:B-1----:R-:W2:Y:S01]  /*2aa60*/  LD.E.U8 R28, desc[UR4][R92.64] ;  /* 0x000000045c1c7980 */ /* 0x002ea2000c101100 */
[----:B------:R-:W-:Y:S01]  /*2aa70*/  BSSY B3, `(.L_x_4656) ;  /* 0x00000a3000037945 */ /* 0x000fe20003800000 */
[----:B--2---:R-:W-:-:S13]  /*2aa80*/  LOP3.LUT P0, RZ, R28, 0x2, RZ, 0xc0, !PT ;  /* 0x000000021cff7812 */ /* 0x004fda000780c0ff */
[----:B------:R-:W-:Y:S05]  /*2aa90*/  @!P0 BRA `(.L_x_4657) ;  /* 0x0000000800808947 */ /* 0x000fea0003800000 */
[----:B------:R-:W-:Y:S02]  /*2aaa0*/  R2UR UR4, R84 ;  /* 0x00000000540472ca */ /* 0x000fe400000e0000 */
[----:B------:R-:W-:-:S13]  /*2aab0*/  R2UR UR5, R85 ;  /* 0x00000000550572ca */ /* 0x000fda00000e0000 */
[----:B------:R-:W2:Y:S01]  /*2aac0*/  LD.E R28, desc[UR4][R90.64+0x4] ;  /* 0x000004045a1c7980 */ /* 0x000ea2000c101900 */
[----:B------:R-:W-:Y:S01]  /*2aad0*/  VIADD R68, R101, 0x20 ;  /* 0x0000002065447836 */ /* 0x000fe20000000000 */
[----:B------:R-:W-:Y:S02]  /*2aae0*/  LEA.HI R41, R140, R139, RZ, 0x5 ;  /* 0x0000008b8c297211 */ /* 0x000fe400078f28ff */
[----:B------:R-:W-:Y:S02]  /*2aaf0*/  R2UR UR6, R84 ;  /* 0x00000000540672ca */ /* 0x000fe400000e0000 */
[----:B------:R-:W-:Y:S01]  /*2ab00*/  R2UR UR7, R85 ;  /* 0x00000000550772ca */ /* 0x000fe200000e0000 */
[----:B------:R-:W-:-:S05]  /*2ab10*/  IMAD.SHL.U32 R42, R41, 0x10, RZ ;  /* 0x00000010292a7824 */ /* 0x000fca00078e00ff */
[----:B------:R-:W-:Y:S01]  /*2ab20*/  LOP3.LUT R43, R42, 0xfffffe00, RZ, 0xc0, !PT ;  /* 0xfffffe002a2b7812 */ /* 0x000fe200078ec0ff */
[----:B------:R-:W-:Y:S01]  /*2ab30*/  BSSY B4, `(.L_x_4658) ;  /* 0x000008b000047945 */ /* 0x000fe20003800000 */
[----:B--2---:R-:W-:-:S04]  /*2ab40*/  LEA.HI R28, R28, R28, RZ, 0x1 ;  /* 0x0000001c1c1c7211 */ /* 0x004fc800078f08ff */
[----:B------:R-:W-:Y:S01]  /*2ab50*/  SHF.R.S32.HI R71, RZ, 0x1, R28 ;  /* 0x00000001ff477819 */ /* 0x000fe2000001141c */
[----:B------:R-:W-:-:S03]  /*2ab60*/  IMAD.IADD R28, R100, 0x1, -R111 ;  /* 0x00000001641c7824 */ /* 0x000fc600078e0a6f */
[----:B------:R-:W-:-:S04]  /*2ab70*/  ISETP.GE.AND P0, PT, R68, R71, PT ;  /* 0x000000474400720c */ /* 0x000fc80003f06270 */
[----:B------:R-:W-:Y:S02]  /*2ab80*/  SEL R29, R71, RZ, P0 ;  /* 0x000000ff471d7207 */ /* 0x000fe40000000000 */
[----:B------:R-:W-:-:S03]  /*2ab90*/  SEL R31, R111, R28, !P0 ;  /* 0x0000001c6f1f7207 */ /* 0x000fc60004000000 */
[----:B------:R-:W-:Y:S01]  /*2aba0*/  IMAD.IADD R29, R68, 0x1, R29 ;  /* 0x00000001441d7824 */ /* 0x000fe200078e021d */
[----:B------:R-:W-:-:S04]  /*2abb0*/  SHF.R.S32.HI R40, RZ, 0x1f, R31 ;  /* 0x0000001fff287819 */ /* 0x000fc8000001141f */
[----:B------:R-:W-:Y:S02]  /*2abc0*/  SHF.R.S32.HI R28, RZ, 0x1f, R29 ;  /* 0x0000001fff1c7819 */ /* 0x000fe4000001141d */
[----:B------:R-:W-:Y:S01]  /*2abd0*/  LEA.HI R31, R40, R31, RZ, 0x4 ;  /* 0x0000001f281f7211 */ /* 0x000fe200078f20ff */
[----:B------:R-:W-:Y:S01]  /*2abe0*/  IMAD.SHL.U32 R40, R129, 0x40, RZ ;  /* 0x0000004081287824 */ /* 0x000fe200078e00ff */
[CC--:B------:R-:W-:Y:S02]  /*2abf0*/  LEA.HI R30, R28.reuse, R29.reuse, RZ, 0x3 ;  /* 0x0000001d1c1e7211 */ /* 0x0c0fe400078f18ff */
[----:B------:R-:W-:Y:S02]  /*2ac00*/  LEA.HI R28, R28, R29, RZ, 0x6 ;  /* 0x0000001d1c1c7211 */ /* 0x000fe400078f30ff */
[----:B------:R-:W-:Y:S02]  /*2ac10*/  SHF.R.S32.HI R70, RZ, 0x3, R30 ;  /* 0x00000003ff467819 */ /* 0x000fe4000001141e */
[----:B------:R-:W-:-:S02]  /*2ac20*/  LOP3.LUT R41, R40, 0x1c0, RZ, 0xc0, !PT ;  /* 0x000001c028297812 */ /* 0x000fc400078ec0ff */
[----:B------:R-:W-:Y:S02]  /*2ac30*/  LEA.HI.SX32 R31, R31, R70, 0x1c ;  /* 0x000000461f1f7211 */ /* 0x000fe400078fe2ff */
[----:B------:R-:W-:Y:S02]  /*2ac40*/  SHF.R.U32.HI R42, RZ, 0x3, R41 ;  /* 0x00000003ff2a7819 */ /* 0x000fe40000011629 */
[----:B------:R-:W-:Y:S01]  /*2ac50*/  SHF.R.S32.HI R40, RZ, 0x1f, R31 ;  /* 0x0000001fff287819 */ /* 0x000fe2000001141f */
[----:B------:R-:W-:Y:S01]  /*2ac60*/  IMAD.SHL.U32 R69, R31, 0x8, RZ ;  /* 0x000000081f457824 */ /* 0x000fe200078e00ff */
[----:B------:R-:W-:Y:S02]  /*2ac70*/  SHF.R.S32.HI R28, RZ, 0x6, R28 ;  /* 0x00000006ff1c7819 */ /* 0x000fe4000001141c */
[----:B------:R-:W-:Y:S02]  /*2ac80*/  LEA.HI R40, R40, R31, RZ, 0x3 ;  /* 0x0000001f28287211 */ /* 0x000fe400078f18ff */
[----:B------:R-:W-:Y:S01]  /*2ac90*/  LOP3.LUT R30, R41, 0x38, R30, 0xf8, !PT ;  /* 0x00000038291e7812 */ /* 0x000fe200078ef81e */
[----:B------:R-:W-:Y:S01]  /*2aca0*/  IMAD R28, R28, 0x1800, R43 ;  /* 0x000018001c1c7824 */ /* 0x000fe200078e022b */
[----:B------:R-:W-:-:S02]  /*2acb0*/  SHF.R.S32.HI R40, RZ, 0x3, R40 ;  /* 0x00000003ff287819 */ /* 0x000fc40000011428 */
[----:B------:R-:W-:Y:S02]  /*2acc0*/  LOP3.LUT R31, R41, 0x38, R69, 0xf8, !PT ;  /* 0x00000038291f7812 */ /* 0x000fe400078ef845 */
[-C--:B------:R-:W-:Y:S01]  /*2acd0*/  LOP3.LUT R29, R30, R42.reuse, RZ, 0x3c, !PT ;  /* 0x0000002a1e1d7212 */ /* 0x080fe200078e3cff */
[----:B------:R-:W-:Y:S01]  /*2ace0*/  IMAD R40, R40, 0x1800, R43 ;  /* 0x0000180028287824 */ /* 0x000fe200078e022b */
[----:B------:R-:W-:-:S03]  /*2acf0*/  LOP3.LUT R31, R31, R42, RZ, 0x3c, !PT ;  /* 0x0000002a1f1f7212 */ /* 0x000fc600078e3cff */
        /* <DEDUP_REMOVED lines=8> */
[----:B------:R-:W-:Y:S02]  /*2ad80*/  LEA.HI.X R29, R29, R95, R41, 0x1, P0 ;  /* 0x0000005f1d1d7211 */ /* 0x000fe400000f0c29 */
[----:B------:R-:W-:Y:S02]  /*2ad90*/  ISETP.GE.AND P0, PT, R68, R71, PT ;  /* 0x000000474400720c */ /* 0x000fe40003f06270 */
[----:B------:R-:W-:Y:S02]  /*2ada0*/  LEA.HI.X R41, R31, R95, R30, 0x1, P1 ;  /* 0x0000005f1f297211 */ /* 0x000fe400008f0c1e */
[----:B------:R-:W-:Y:S01]  /*2adb0*/  ISETP.GE.AND P1, PT, R69, R100, PT ;  /* 0x000000644500720c */ /* 0x000fe20003f26270 */
[----:B------:R-:W-:Y:S01]  /*2adc0*/  IMAD.SHL.U32 R149, R70, 0x8, RZ ;  /* 0x0000000846957824 */ /* 0x000fe200078e00ff */
[----:B------:R-:W5:Y:S04]  /*2add0*/  LD.E.128 R28, desc[UR4][R28.64] ;  /* 0x000000041c1c7980 */ /* 0x000f68000c101d00 */
[C---:B0-----:R-:W-:Y:S01]  /*2ade0*/  IADD3 R75, P2, R149.reuse, R98, RZ ;  /* 0x00000062954b7210 */ /* 0x041fe20007f5e0ff */
[----:B------:R-:W5:Y:S03]  /*2adf0*/  LD.E.128 R40, desc[UR6][R40.64] ;  /* 0x0000000628287980 */ /* 0x000f66000c101d00 */
[----:B------:R-:W-:-:S03]  /*2ae00*/  LEA.HI.X.SX32 R71, R149, R130, 0x1, P2 ;  /* 0x0000008295477211 */ /* 0x000fc600010f0eff */
[----:B------:R-:W-:Y:S01]  /*2ae10*/  @!P1 IADD3 R73, P3, R69, R98, RZ ;  /* 0x0000006245499210 */ /* 0x000fe20007f7e0ff */
[----:B------:R-:W-:-:S12]  /*2ae20*/  @P0 BRA `(.L_x_4659) ;  /* 0x00000004006c0947 */ /* 0x000fd80003800000 */
        /* <DEDUP_REMOVED lines=8> */
[--C-:B------:R-:W-:Y:S02]  /*2aeb0*/  SHF.R.U32.HI R151, RZ, 0x10, R39.reuse ;  /* 0x00000010ff977819 */ /* 0x100fe40000011627 */
[----:B------:R-:W-:Y:S01]  /*2aec0*/  SHF.R.U64 R72, R38, 0x10, R39 ;  /* 0x0000001026487819 */ /* 0x000fe20000001227 */
[----:B------:R-:W-:Y:S01]  /*2aed0*/  IMAD.U32 R39, R41, 0x10000, RZ ;  /* 0x0001000029277824 */ /* 0x000fe200078e00ff */
[----:B------:R-:W-:Y:S01]  /*2aee0*/  PRMT R141, R141, 0x5410, R70 ;  /* 0x000054108d8d7816 */ /* 0x000fe20000000046 */
[----:B------:R-:W-:Y:S01]  /*2aef0*/  IMAD.U32 R70, R148, 0x10000, RZ ;  /* 0x0001000094467824 */ /* 0x000fe200078e00ff */
[----:B------:R-:W-:Y:S01]  /*2af00*/  PRMT R147, R147, 0x5410, R68 ;  /* 0x0000541093937816 */ /* 0x000fe20000000044 */
[----:B------:R-:W-:Y:S01]  /*2af10*/  IMAD.U32 R68, R144, 0x10000, RZ ;  /* 0x0001000090447824 */ /* 0x000fe200078e00ff */
[----:B------:R-:W-:Y:S01]  /*2af20*/  SHF.R.U32.HI R153, RZ, 0x10, R15 ;  /* 0x00000010ff997819 */ /* 0x000fe2000001160f */
[C---:B------:R-:W-:Y:S01]  /*2af30*/  FMUL.FTZ R149, R39.reuse, R70 ;  /* 0x0000004627957220 */ /* 0x040fe20000410000 */
[----:B------:R-:W-:Y:S01]  /*2af40*/  PRMT R146, R146, 0x5410, R151 ;  /* 0x0000541092927816 */ /* 0x000fe20000000097 */
[-C--:B------:R-:W-:Y:S01]  /*2af50*/  FMUL.FTZ R151, R39, R68.reuse ;  /* 0x0000004427977220 */ /* 0x080fe20000410000 */
        /* <DEDUP_REMOVED lines=8> */
[----:B------:R-:W-:Y:S01]  /*2afe0*/  LOP3.LUT R29, R31, 0xffff0000, RZ, 0xc0, !PT ;  /* 0xffff00001f1d7812 */ /* 0x000fe200078ec0ff */
[----:B------:R-:W-:Y:S01]  /*2aff0*/  IMAD.U32 R31, R43, 0x10000, RZ ;  /* 0x000100002b1f7824 */ /* 0x000fe200078e00ff */
[----:B------:R-:W-:Y:S01]  /*2b000*/  PRMT R142, R142, 0x5410, R153 ;  /* 0x000054108e8e7816 */ /* 0x000fe20000000099 */
[C---:B------:R-:W-:Y:S01]  /*2b010*/  FMUL.FTZ R68, R41.reuse, R148 ;  /* 0x0000009429447220 */ /* 0x040fe20000410000 */
[----:B------:R-:W-:Y:S01]  /*2b020*/  SHF.R.U64 R74, R12, 0x10, R13 ;  /* 0x000000100c4a7819 */ /* 0x000fe2000000120d */
[----:B------:R-:W-:Y:S01]  /*2b030*/  FMUL.FTZ R70, R41, R144 ;  /* 0x0000009029467220 */ /* 0x000fe20000410000 */
[-C--:B------:R-:W-:Y:S01]  /*2b040*/  FMUL.FTZ R41, R31, R39.reuse ;  /* 0x000000271f297220 */ /* 0x080fe20000410000 */
[----:B------:R-:W-:Y:S01]  /*2b050*/  IMAD.U32 R36, R142, 0x10000, RZ ;  /* 0x000100008e247824 */ /* 0x000fe200078e00ff */
[----:B------:R-:W-:Y:S01]  /*2b060*/  PRMT R143, R143, 0x5410, R74 ;  /* 0x000054108f8f7816 */ /* 0x000fe2000000004a */
[----:B------:R-:W-:Y:S01]  /*2b070*/  IMAD.U32 R15, R40, 0x10000, RZ ;  /* 0x00010000280f7824 */ /* 0x000fe200078e00ff */
[----:B------:R-:W-:Y:S01]  /*2b080*/  PRMT R145, R145, 0x5410, R72 ;  /* 0x0000541091917816 */ /* 0x000fe20000000048 */
[-C--:B------:R-:W-:Y:S01]  /*2b090*/  FMUL.FTZ R72, R31, R36.reuse ;  /* 0x000000241f487220 */ /* 0x080fe20000410000 */
[----:B------:R-:W-:Y:S01]  /*2b0a0*/  FFMA.FTZ R41, R38, R36, -R41 ;  /* 0x0000002426297223 */ /* 0x000fe20000010829 */
[----:B------:R-:W-:Y:S01]  /*2b0b0*/  LOP3.LUT R43, R43, 0xffff0000, RZ, 0xc0, !PT ;  /* 0xffff00002b2b7812 */ /* 0x000fe200078ec0ff */
[----:B------:R-:W-:Y:S01]  /*2b0c0*/  IMAD.U32 R36, R147, 0x10000, RZ ;  /* 0x0001000093247824 */ /* 0x000fe200078e00ff */
[----:B------:R-:W-:Y:S01]  /*2b0d0*/  LOP3.LUT R146, R146, 0xffff0000, RZ, 0xc0, !PT ;  /* 0xffff000092927812 */ /* 0x000fe200078ec0ff */
[----:B------:R-:W-:Y:S01]  /*2b0e0*/  IMAD.U32 R31, R143, 0x10000, RZ ;  /* 0x000100008f1f7824 */ /* 0x000fe200078e00ff */
[----:B------:R-:W-:Y:S01]  /*2b0f0*/  LOP3.LUT R142, R142, 0xffff0000, RZ, 0xc0, !PT ;  /* 0xffff00008e8e7812 */ /* 0x000fe200078ec0ff */
[C---:B------:R-:W-:Y:S01]  /*2b100*/  FFMA.FTZ R68, R37.reuse, R144, -R68 ;  /* 0x0000009025447223 */ /* 0x040fe20000010844 */
[----:B------:R-:W-:Y:S01]  /*2b110*/  FFMA.FTZ R70, R37, R148, R70 ;  /* 0x0000009425467223 */ /* 0x000fe20000010046 */
[----:B------:R-:W-:Y:S01]  /*2b120*/  FFMA.FTZ R72, R38, R39, R72 ;  /* 0x0000002726487223 */ /* 0x000fe20000010048 */
[----:B------:R-:W-:Y:S01]  /*2b130*/  FMUL.FTZ R37, R15, R36 ;  /* 0x000000240f257220 */ /* 0x000fe20000410000 */
[----:B------:R-:W-:Y:S01]  /*2b140*/  LOP3.LUT R40, R40, 0xffff0000, RZ, 0xc0, !PT ;  /* 0xffff000028287812 */ /* 0x000fe200078ec0ff */
[C---:B------:R-:W-:Y:S01]  /*2b150*/  FMUL.FTZ R38, R43.reuse, R146 ;  /* 0x000000922b267220 */ /* 0x040fe20000410000 */
[-C--:B------:R-:W-:Y:S01]  /*2b160*/  FMUL.FTZ R74, R43, R142.reuse ;  /* 0x0000008e2b4a7220 */ /* 0x080fe20000410000 */
[----:B------:R-:W-:Y:S01]  /*2b170*/  LOP3.LUT R147, R147, 0xffff0000, RZ, 0xc0, !PT ;  /* 0xffff000093937812 */ /* 0x000fe200078ec0ff */
[-C--:B------:R-:W-:Y:S01]  /*2b180*/  FMUL.FTZ R15, R15, R31.reuse ;  /* 0x0000001f0f0f7220 */ /* 0x080fe20000410000 */
        /* <DEDUP_REMOVED lines=16> */
[C---:B------:R-:W-:Y:S02]  /*2b290*/  IMAD.U32 R12, R30.reuse, 0x10000, RZ ;  /* 0x000100001e0c7824 */ /* 0x040fe400078e00ff */
        /* <DEDUP_REMOVED lines=20> */
.L_x_4659:
[----:B------:R-:W-:Y:S05]  /*2b3e0*/  BSYNC B4 ;  /* 0x0000000000047941 */ /* 0x000fea0003800000 */
.L_x_4658:
        /* <DEDUP_REMOVED lines=11> */
.L_x_4657:
[----:B------:R-:W-:Y:S05]  /*2b4a0*/  BSYNC B3 ;  /* 0x0000000000037941 */ /* 0x000fea0003800000 */
.L_x_4656:
[----:B------:R-:W-:Y:S02]  /*2b4b0*/  R2UR UR4, R84 ;  /* 0x00000000540472ca */ /* 0x000fe400000e0000 */
[----:B------:R-:W-:-:S13]  /*2b4c0*/  R2UR UR5, R85 ;  /* 0x00000000550572ca */ /* 0x000fda00000e0000 */
[----:B-1----:R-:W2:Y:S02]  /*2b4d0*/  LD.E.U8 R12, desc[UR4][R92.64] ;  /* 0x000000045c0c7980 */ /* 0x002ea4000c101100 */
        /* <DEDUP_REMOVED lines=49> */
[----:B------:R-:W-:Y:S02]  /*2b7f0*/  LEA.HI.X R29, R15, R95, R14, 0x1, P1 ;  /* 0x0000005f0f1d7211 */ /* 0x000fe400008f0c0e */
[----:B------:R-:W-:Y:S02]  /*2b800*/  ISETP.GE.AND P1, PT, R39, R100, PT ;  /* 0x000000642700720c */ /* 0x000fe40003f26270 */
[----:B------:R-:W-:Y:S01]  /*2b810*/  ISETP.GE.AND P0, PT, R36, R37, PT ;  /* 0x000000252400720c */ /* 0x000fe20003f06270 */
[----:B------:R-:W-:Y:S01]  /*2b820*/  IMAD.SHL.U32 R41, R38, 0x8, RZ ;  /* 0x0000000826297824 */ /* 0x000fe200078e00ff */
[----:B------:R-:W5:Y:S04]  /*2b830*/  LD.E.128 R12, desc[UR4][R12.64] ;  /* 0x000000040c0c7980 */ /* 0x000f68000c101d00 */
[C---:B------:R-:W-:Y:S01]  /*2b840*/  IADD3 R37, P2, R41.reuse, R98, RZ ;  /* 0x0000006229257210 */ /* 0x040fe20007f5e0ff */
[----:B------:R-:W5:Y:S03]  /*2b850*/  LD.E.128 R28, desc[UR6][R28.64] ;  /* 0x000000061c1c7980 */ /* 0x000f66000c101d00 */
[----:B------:R-:W-:-:S02]  /*2b860*/  LEA.HI.X.SX32 R36, R41, R130, 0x1, P2 ;  /* 0x0000008229247211 */ /* 0x000fc400010f0eff */
[----:B------:R-:W-:-:S04]  /*2b870*/  @!P1 IADD3 R99, P3, R39, R98, RZ ;  /* 0x0000006227639210 */ /* 0x000fc80007f7e0ff */
[----:B------:R-:W-:Y:S01]  /*2b880*/  @!P1 LEA.HI.X.SX32 R130, R39, R130, 0x1, P3 ;  /* 0x0000008227829211 */ /* 0x000fe200018f0eff */
[----:B------:R-:W-:Y:S08]  /*2b890*/  @P0 BRA `(.L_x_4661) ;  /* 0x0000000400740947 */ /* 0x000ff00003800000 */
[----:B------:R-:W-:Y:S02]  /*2b8a0*/  SHF.R.U32.HI R38, RZ, 0x10, R33 ;  /* 0x00000010ff267819 */ /* 0x000fe40000011621 */
[----:B------:R-:W-:Y:S02]  /*2b8b0*/  SHF.R.U32.HI R68, RZ, 0x10, R9 ;  /* 0x00000010ff447819 */ /* 0x000fe40000011609 */
[----:B------:R-:W-:Y:S02]  /*2b8c0*/  SHF.R.U64 R39, R10, 0x10, R11 ;  /* 0x000000100a277819 */ /* 0x000fe4000000120b */
[----:B------:R-:W-:Y:S02]  /*2b8d0*/  PRMT R131, R131, 0x5410, R38 ;  /* 0x0000541083837816 */ /* 0x000fe40000000026 */
[----:B------:R-:W-:Y:S02]  /*2b8e0*/  PRMT R135, R135, 0x5410, R68 ;  /* 0x0000541087877816 */ /* 0x000fe40000000044 */
[----:B------:R-:W-:Y:S01]  /*2b8f0*/  PRMT R138, R138, 0x5410, R39 ;  /* 0x000054108a8a7816 */ /* 0x000fe20000000027 */
[----:B------:R-:W-:Y:S01]  /*2b900*/  IMAD.U32 R39, R131, 0x10000, RZ ;  /* 0x0001000083277824 */ /* 0x000fe200078e00ff */
[----:B------:R-:W-:Y:S01]  /*2b910*/  SHF.R.U32.HI R40, RZ, 0x10, R11 ;  /* 0x00000010ff287819 */ /* 0x000fe2000001160b */
[----:B------:R-:W-:Y:S01]  /*2b920*/  IMAD.U32 R38, R135, 0x10000, RZ ;  /* 0x0001000087267824 */ /* 0x000fe200078e00ff */
[----:B------:R-:W-:Y:S01]  /*2b930*/  SHF.R.U64 R43, R32, 0x10, R33 ;  /* 0x00000010202b7819 */ /* 0x000fe20000001221 */
[----:B-----5:R-:W-:Y:S01]  /*2b940*/  IMAD.U32 R32, R29, 0x10000, RZ ;  /* 0x000100001d207824 */ /* 0x020fe200078e00ff */
[--C-:B------:R-:W-:Y:S01]  /*2b950*/  SHF.R.U32.HI R42, RZ, 0x10, R35.reuse ;  /* 0x00000010ff2a7819 */ /* 0x100fe20000011623 */
[----:B------:R-:W-:Y:S01]  /*2b960*/  IMAD.U32 R11, R14, 0x10000, RZ ;  /* 0x000100000e0b7824 */ /* 0x000fe200078e00ff */
[----:B------:R-:W-:Y:S01]  /*2b970*/  SHF.R.U64 R41, R34, 0x10, R35 ;  /* 0x0000001022297819 */ /* 0x000fe20000001223 */
[----:B------:R-:W-:Y:S01]  /*2b980*/  IMAD.U32 R34, R31, 0x10000, RZ ;  /* 0x000100001f227824 */ /* 0x000fe200078e00ff */
[----:B------:R-:W-:Y:S01]  /*2b990*/  LOP3.LUT R33, R29, 0xffff0000, RZ, 0xc0, !PT ;  /* 0xffff00001d217812 */ /* 0x000fe200078ec0ff */
[----:B------:R-:W-:Y:S01]  /*2b9a0*/  IMAD.U32 R29, R28, 0x10000, RZ ;  /* 0x000100001c1d7824 */ /* 0x000fe200078e00ff */
[----:B------:R-:W-:-:S02]  /*2b9b0*/  LOP3.LUT R131, R131, 0xffff0000, RZ, 0xc0, !PT ;  /* 0xffff000083837812 */ /* 0x000fc400078ec0ff */
[----:B------:R-:W-:Y:S02]  /*2b9c0*/  LOP3.LUT R135, R135, 0xffff0000, RZ, 0xc0, !PT ;  /* 0xffff000087877812 */ /* 0x000fe400078ec0ff */
[----:B------:R-:W-:Y:S01]  /*2b9d0*/  SHF.R.U64 R69, R8, 0x10, R9 ;  /* 0x0000001008457819 */ /* 0x000fe20000001209 */
[----:B------:R-:W-:Y:S01]  /*2b9e0*/  IMAD.U32 R9, R13, 0x10000, RZ ;  /* 0x000100000d097824 */ /* 0x000fe200078e00ff */
[----:B------:R-:W-:Y:S01]  /*2b9f0*/  PRMT R137, R137, 0x5410, R40 ;  /* 0x0000541089897816 */ /* 0x000fe20000000028 */
[C---:B------:R-:W-:Y:S01]  /*2ba00*/  FMUL.FTZ R40, R32.reuse, R39 ;  /* 0x0000002720287220 */ /* 0x040fe20000410000 */
[----:B------:R-:W-:Y:S01]  /*2ba10*/  PRMT R133, R133, 0x5410, R42 ;  /* 0x0000541085857816 */ /* 0x000fe2000000002a */
[-C--:B------:R-:W-:Y:S01]  /*2ba20*/  FMUL.FTZ R42, R32, R38.reuse ;  /* 0x00000026202a7220 */ /* 0x080fe20000410000 */
[----:B------:R-:W-:Y:S01]  /*2ba30*/  PRMT R134, R134, 0x5410, R41 ;  /* 0x0000541086867816 */ /* 0x000fe20000000029 */
[----:B------:R-:W-:Y:S01]  /*2ba40*/  FMUL.FTZ R41, R33, R131 ;  /* 0x0000008321297220 */ /* 0x000fe20000410000 */
[----:B------:R-:W-:Y:S01]  /*2ba50*/  LOP3.LUT R10, R13, 0xffff0000, RZ, 0xc0, !PT ;  /* 0xffff00000d0a7812 */ /* 0x000fe200078ec0ff */
[----:B------:R-:W-:Y:S01]  /*2ba60*/  FMUL.FTZ R33, R33, R135 ;  /* 0x0000008721217220 */ /* 0x000fe20000410000 */
[C---:B------:R-:W-:Y:S01]  /*2ba70*/  FFMA.FTZ R40, R9.reuse, R38, -R40 ;  /* 0x0000002609287223 */ /* 0x040fe20000010828 */
[----:B------:R-:W-:Y:S01]  /*2ba80*/  FFMA.FTZ R42, R9, R39, R42 ;  /* 0x00000027092a7223 */ /* 0x000fe2000001002a */
[----:B------:R-:W-:-:S02]  /*2ba90*/  IMAD.U32 R9, R137, 0x10000, RZ ;  /* 0x0001000089097824 */ /* 0x000fc400078e00ff */
[C---:B------:R-:W-:Y:S01]  /*2baa0*/  FFMA.FTZ R41, R10.reuse, R135, -R41 ;  /* 0x000000870a297223 */ /* 0x040fe20000010829 */
[----:B------:R-:W-:Y:S02]  /*2bab0*/  IMAD.U32 R32, R133, 0x10000, RZ ;  /* 0x0001000085207824 */ /* 0x000fe400078e00ff */
[----:B------:R-:W-:Y:S01]  /*2bac0*/  FFMA.FTZ R131, R10, R131, R33 ;  /* 0x000000830a837223 */ /* 0x000fe20000010021 */
[----:B------:R-:W-:Y:S01]  /*2bad0*/  LOP3.LUT R35, R31, 0xffff0000, RZ, 0xc0, !PT ;  /* 0xffff00001f237812 */ /* 0x000fe200078ec0ff */
[----:B------:R-:W-:Y:S01]  /*2bae0*/  IMAD.U32 R13, R15, 0x10000, RZ ;  /* 0x000100000f0d7824 */ /* 0x000fe200078e00ff */
[----:B------:R-:W-:Y:S01]  /*2baf0*/  LOP3.LUT R38, R133, 0xffff0000, RZ, 0xc0, !PT ;  /* 0xffff000085267812 */ /* 0x000fe200078ec0ff */
[CC--:B------:R-:W-:Y:S01]  /*2bb00*/  FMUL.FTZ R39, R34.reuse, R9.reuse ;  /* 0x0000000922277220 */ /* 0x0c0fe20000410000 */
[----:B------:R-:W-:Y:S01]  /*2bb10*/  LOP3.LUT R10, R137, 0xffff0000, RZ, 0xc0, !PT ;  /* 0xffff0000890a7812 */ /* 0x000fe200078ec0ff */
[----:B------:R-:W-:Y:S01]  /*2bb20*/  FMUL.FTZ R68, R34, R32 ;  /* 0x0000002022447220 */ /* 0x000fe20000410000 */
[----:B------:R-:W-:Y:S01]  /*2bb30*/  PRMT R132, R132, 0x5410, R43 ;  /* 0x0000541084847816 */ /* 0x000fe2000000002b */
[C---:B------:R-:W-:Y:S01]  /*2bb40*/  FMUL.FTZ R70, R35.reuse, R38 ;  /* 0x0000002623467220 */ /* 0x040fe20000410000 */
[----:B------:R-:W-:Y:S01]  /*2bb50*/  PRMT R136, R136, 0x5410, R69 ;  /* 0x0000541088887816 */ /* 0x000fe20000000045 */
[----:B------:R-:W-:Y:S01]  /*2bb60*/  FMUL.FTZ R72, R35, R10 ;  /* 0x0000000a23487220 */ /* 0x000fe20000410000 */
[----:B------:R-:W-:Y:S01]  /*2bb70*/  LOP3.LUT R15, R15, 0xffff0000, RZ, 0xc0, !PT ;  /* 0xffff00000f0f7812 */ /* 0x000fe200078ec0ff */
[C---:B------:R-:W-:Y:S01]  /*2bb80*/  FFMA.FTZ R34, R13.reuse, R32, R39 ;  /* 0x000000200d227223 */ /* 0x040fe20000010027 */
[----:B------:R-:W-:Y:S01]  /*2bb90*/  LOP3.LUT R28, R28, 0xffff0000, RZ, 0xc0, !PT ;  /* 0xffff00001c1c7812 */ /* 0x000fe200078ec0ff */
[----:B------:R-:W-:Y:S01]  /*2bba0*/  FFMA.FTZ R68, R13, R9, -R68 ;  /* 0x000000090d447223 */ /* 0x000fe20000010844 */
[C---:B------:R-:W-:Y:S01]  /*2bbb0*/  LOP3.LUT R33, R132.reuse, 0xffff0000, RZ, 0xc0, !PT ;  /* 0xffff000084217812 */ /* 0x040fe200078ec0ff */
[----:B------:R-:W-:Y:S01]  /*2bbc0*/  IMAD.U32 R32, R132, 0x10000, RZ ;  /* 0x0001000084207824 */ /* 0x000fe200078e00ff */
[----:B------:R-:W-:Y:S01]  /*2bbd0*/  LOP3.LUT R13, R136, 0xffff0000, RZ, 0xc0, !PT ;  /* 0xffff0000880d7812 */ /* 0x000fe200078ec0ff */
[C---:B------:R-:W-:Y:S01]  /*2bbe0*/  IMAD.U32 R8, R12.reuse, 0x10000, RZ ;  /* 0x000100000c087824 */ /* 0x040fe200078e00ff */
[----:B------:R-:W-:Y:S01]  /*2bbf0*/  LOP3.LUT R12, R12, 0xffff0000, RZ, 0xc0, !PT ;  /* 0xffff00000c0c7812 */ /* 0x000fe200078ec0ff */
[----:B------:R-:W-:-:S02]  /*2bc00*/  IMAD.U32 R9, R136, 0x10000, RZ ;  /* 0x0001000088097824 */ /* 0x000fc400078e00ff */
[C---:B------:R-:W-:Y:S01]  /*2bc10*/  FFMA.FTZ R43, R15.reuse, R10, -R70 ;  /* 0x0000000a0f2b7223 */ /* 0x040fe20000010846 */
[----:B------:R-:W-:Y:S01]  /*2bc20*/  FFMA.FTZ R69, R15, R38, R72 ;  /* 0x000000260f457223 */ /* 0x000fe20000010048 */
[C---:B------:R-:W-:Y:S01]  /*2bc30*/  FMUL.FTZ R15, R28.reuse, R33 ;  /* 0x000000211c0f7220 */ /* 0x040fe20000410000 */
[CC--:B------:R-:W-:Y:S01]  /*2bc40*/  FMUL.FTZ R35, R29.reuse, R32.reuse ;  /* 0x000000201d237220 */ /* 0x0c0fe20000410000 */
[----:B------:R-:W-:Y:S01]  /*2bc50*/  FMUL.FTZ R29, R29, R9 ;  /* 0x000000091d1d7220 */ /* 0x000fe20000410000 */
[-C--:B------:R-:W-:Y:S01]  /*2bc60*/  FMUL.FTZ R39, R28, R13.reuse ;  /* 0x0000000d1c277220 */ /* 0x080fe20000410000 */
[----:B------:R-:W-:Y:S02]  /*2bc70*/  IMAD.U32 R31, R30, 0x10000, RZ ;  /* 0x000100001e1f7824 */ /* 0x000fe400078e00ff */
[----:B------:R-:W-:Y:S01]  /*2bc80*/  FFMA.FTZ R28, R12, R13, -R15 ;  /* 0x0000000d0c1c7223 */ /* 0x000fe2000001080f */
[----:B------:R-:W-:Y:S01]  /*2bc90*/  LOP3.LUT R30, R30, 0xffff0000, RZ, 0xc0, !PT ;  /* 0xffff00001e1e7812 */ /* 0x000fe200078ec0ff */
[----:B------:R-:W-:Y:S01]  /*2bca0*/  FFMA.FTZ R35, R8, R9, -R35 ;  /* 0x0000000908237223 */ /* 0x000fe20000010823 */
[----:B------:R-:W-:Y:S01]  /*2bcb0*/  LOP3.LUT R13, R134, 0xffff0000, RZ, 0xc0, !PT ;  /* 0xffff0000860d7812 */ /* 0x000fe200078ec0ff */
[----:B------:R-:W-:Y:S01]  /*2bcc0*/  FFMA.FTZ R29, R8, R32, R29 ;  /* 0x00000020081d7223 */ /* 0x000fe2000001001d */
[----:B------:R-:W-:Y:S01]  /*2bcd0*/  IMAD.U32 R10, R134, 0x10000, RZ ;  /* 0x00010000860a7824 */ /* 0x000fe200078e00ff */
[C---:B------:R-:W-:Y:S01]  /*2bce0*/  LOP3.LUT R9, R138.reuse, 0xffff0000, RZ, 0xc0, !PT ;  /* 0xffff00008a097812 */ /* 0x040fe200078ec0ff */
[----:B------:R-:W-:Y:S01]  /*2bcf0*/  IMAD.U32 R8, R138, 0x10000, RZ ;  /* 0x000100008a087824 */ /* 0x000fe200078e00ff */
[----:B------:R-:W-:Y:S01]  /*2bd00*/  LOP3.LUT R14, R14, 0xffff0000, RZ, 0xc0, !PT ;  /* 0xffff00000e0e7812 */ /* 0x000fe200078ec0ff */
[C---:B------:R-:W-:Y:S01]  /*2bd10*/  FMUL.FTZ R32, R31.reuse, R10 ;  /* 0x0000000a1f207220 */ /* 0x040fe20000410000 */
        /* <DEDUP_REMOVED lines=20> */
[----:B------:R-:W-:-:S07]  /*2be60*/  IMAD.MOV.U32 R31, RZ, RZ, R34 ;  /* 0x000000ffff1f7224 */ /* 0x000fce00078e0022 */
.L_x_4661:
[----:B------:R-:W-:Y:S05]  /*2be70*/  BSYNC B3 ;  /* 0x0000000000037941 */ /* 0x000fea0003800000 */
.L_x_4660:
[C---:B------:R-:W-:Y:S02]  /*2be80*/  R2UR UR4, R84.reuse ;  /* 0x00000000540472ca */ /* 0x040fe400000e0000 */
[C---:B------:R-:W-:Y:S02]  /*2be90*/  R2UR UR5, R85.reuse ;  /* 0x00000000550572ca */ /* 0x040fe400000e0000 */
[----:B------:R-:W-:Y:S02]  /*2bea0*/  @!P1 R2UR UR6, R84 ;  /* 0x00000000540692ca */ /* 0x000fe400000e0000 */
[----:B------:R-:W-:Y:S02]  /*2beb0*/  @!P1 R2UR UR7, R85 ;  /* 0x00000000550792ca */ /* 0x000fe400000e0000 */
[-C--:B------:R-:W-:Y:S02]  /*2bec0*/  LEA R8, P0, R37, R86.reuse, 0x1 ;  /* 0x0000005625087211 */ /* 0x080fe400078008ff */
[----:B------:R-:W-:-:S02]  /*2bed0*/  @!P1 LEA R10, P2, R99, R86, 0x1 ;  /* 0x00000056630a9211 */ /* 0x000fc400078408ff */
[-C--:B------:R-:W-:Y:S02]  /*2bee0*/  LEA.HI.X R9, R37, R87.reuse, R36, 0x1, P0 ;  /* 0x0000005725097211 */ /* 0x080fe400000f0c24 */
[----:B------:R-:W-:-:S03]  /*2bef0*/  @!P1 LEA.HI.X R11, R99, R87, R130, 0x1, P2 ;  /* 0x00000057630b9211 */ /* 0x000fc600010f0c82 */
[----:B-----5:R1:W-:Y:S04]  /*2bf00*/  ST.E.128 desc[UR4][R8.64], R12 ;  /* 0x0000000c08007985 */ /* 0x0203e8000c101d04 */
[----:B------:R1:W-:Y:S02]  /*2bf10*/  @!P1 ST.E.128 desc[UR6][R10.64], R28 ;  /* 0x0000001c0a009985 */ /* 0x0003e4000c101d06 */
.L_x_4651:
[----:B------:R-:W-:Y:S05]  /*2bf20*/  BSYNC B2 ;  /* 0x0000000000027941 */ /* 0x000fea0003800000 */
.L_x_4650:
[----:B------:R-:W-:Y:S02]  /*2bf30*/  R2UR UR4, R84 ;  /* 0x00000000540472ca */ /* 0x000fe400000e0000 */
[----:B------:R-:W-:-:S13]  /*2bf40*/  R2UR UR5, R85 ;  /* 0x00000000550572ca */ /* 0x000fda00000e0000 */
[----:B-1----:R-:W2:Y:S01]  /*2bf50*/  LD.E R8, desc[UR4][R90.64+0xc] ;  /* 0x00000c045a087980 */ /* 0x002ea2000c101900 */
[----:B------:R-:W-:Y:S01]  /*2bf60*/  VIADD R129, R129, 0x40 ;  /* 0x0000004081817836 */ /* 0x000fe20000000000 */
[----:B------:R-:W-:Y:S01]  /*2bf70*/  SHF.R.S32.HI R11, RZ, 0x1f, R77 ;  /* 0x0000001fff0b7819 */ /* 0x000fe2000001144d */
[----:B------:R-:W-:-:S04]  /*2bf80*/  IMAD R12, R97, R77, RZ ;  /* 0x0000004d610c7224 */ /* 0x000fc800078e02ff */
[----:B------:R-:W-:Y:S01]  /*2bf90*/  IMAD R97, R96, R11, R12 ;  /* 0x0000000b60617224 */ /* 0x000fe200078e020c */
[----:B------:R-:W-:Y:S01]  /*2bfa0*/  SHF.R.S32.HI R11, RZ, 0x1f, R129 ;  /* 0x0000001fff0b7819 */ /* 0x000fe20000011481 */
[----:B--2---:R-:W-:-:S05]  /*2bfb0*/  IMAD R8, R77, -0x60, R8 ;  /* 0xffffffa04d087824 */ /* 0x004fca00078e0208 */
[----:B------:R-:W-:Y:S01]  /*2bfc0*/  VIMNMX R10, R8, 0x60, PT ;  /* 0x00000060080a7848 */ /* 0x000fe20003fe0100 */
[----:B------:R-:W-:-:S03]  /*2bfd0*/  IMAD.WIDE.U32 R8, R96, R77, RZ ;  /* 0x0000004d60087225 */ /* 0x000fc600078e00ff */
[----:B------:R-:W-:Y:S01]  /*2bfe0*/  ISETP.GE.AND P0, PT, R129, R10, PT ;  /* 0x0000000a8100720c */ /* 0x000fe20003f06270 */
[----:B------:R-:W-:Y:S02]  /*2bff0*/  IMAD R10, R89, R129, RZ ;  /* 0x00000081590a7224 */ /* 0x000fe400078e02ff */
[----:B------:R-:W-:Y:S02]  /*2c000*/  IMAD.IADD R9, R9, 0x1, R97 ;  /* 0x0000000109097824 */ /* 0x000fe400078e0261 */
[C---:B------:R-:W-:Y:S02]  /*2c010*/  IMAD R11, R88.reuse, R11, R10 ;  /* 0x0000000b580b7224 */ /* 0x040fe400078e020a */
[----:B------:R-:W-:-:S06]  /*2c020*/  IMAD.WIDE.U32 R88, R88, R129, R8 ;  /* 0x0000008158587225 */ /* 0x000fcc00078e0008 */
[----:B------:R-:W-:Y:S05]  /*2c030*/  @P0 BRA `(.L_x_4619) ;  /* 0x0000002c00140947 */ /* 0x000fea0003800000 */
[----:B------:R-:W-:Y:S02]  /*2c040*/  R2UR UR4, R84 ;  /* 0x00000000540472ca */ /* 0x000fe400000e0000 */
[----:B------:R-:W-:-:S13]  /*2c050*/  R2UR UR5, R85 ;  /* 0x00000000550572ca */ /* 0x000fda00000e0000 */
[----:B-----5:R-:W2:Y:S01]  /*2c060*/  LD.E.U8 R8, desc[UR4][R92.64] ;  /* 0x000000045c087980 */ /* 0x020ea2000c101100 */
[----:B------:R-:W-:Y:S01]  /*2c070*/  BSSY B2, `(.L_x_4662) ;  /* 0x00000a6000027945 */ /* 0x000fe20003800000 */
[----:B------:R-:W-:Y:S01]  /*2c080*/  IMAD.IADD R28, R89, 0x1, R11 ;  /* 0x00000001591c7824 */ /* 0x000fe200078e020b */
[----:B--2---:R-:W-:-:S04]  /*2c090*/  LOP3.LUT R8, R8, 0x1, RZ, 0xc0, !PT ;  /* 0x0000000108087812 */ /* 0x004fc800078ec0ff */
[----:B------:R-:W-:-:S13]  /*2c0a0*/  ISETP.NE.U32.AND P0, PT, R8, 0x1, PT ;  /* 0x000000010800780c */ /* 0x000fda0003f05070 */
[----:B------:R-:W-:Y:S05]  /*2c0b0*/  @P0 BRA `(.L_x_4663) ;  /* 0x0000000800840947 */ /* 0x000fea0003800000 */
[----:B------:R-:W-:Y:S02]  /*2c0c0*/  R2UR UR4, R84 ;  /* 0x00000000540472ca */ /* 0x000fe400000e0000 */
[----:B------:R-:W-:-:S13]  /*2c0d0*/  R2UR UR5, R85 ;  /* 0x00000000550572ca */ /* 0x000fda00000e0000 */
[----:B------:R-:W2:Y:S01]  /*2c0e0*/  LD.E R8, desc[UR4][R90.64+0x4] ;  /* 0x000004045a087980 */ /* 0x000ea2000c101900 */
[----:B------:R-:W-:Y:S01]  /*2c0f0*/  IMAD.IADD R10, R100, 0x1, -R111 ;  /* 0x00000001640a7824 */ /* 0x000fe200078e0a6f */
[----:B------:R-:W-:Y:S02]  /*2c100*/  SHF.R.S32.HI R14, RZ, 0x1f, R129 ;  /* 0x0000001fff0e7819 */ /* 0x000fe40000011481 */
[----:B------:R-:W-:Y:S02]  /*2c110*/  R2UR UR6, R84 ;  /* 0x00000000540672ca */ /* 0x000fe400000e0000 */
[----:B------:R-:W-:Y:S02]  /*2c120*/  LEA.HI R14, R14, R129, RZ, 0x3 ;  /* 0x000000810e0e7211 */ /* 0x000fe400078f18ff */
[----:B------:R-:W-:-:S03]  /*2c130*/  R2UR UR7, R85 ;  /* 0x00000000550772ca */ /* 0x000fc600000e0000 */
[----:B------:R-:W-:-:S05]  /*2c140*/  IMAD.SHL.U32 R14, R14, 0x40, RZ ;  /* 0x000000400e0e7824 */ /* 0x000fca00078e00ff */
[----:B------:R-:W-:Y:S01]  /*2c150*/  LOP3.LUT R14, R14, 0xfffffe00, RZ, 0xc0, !PT ;  /* 0xfffffe000e0e7812 */ /* 0x000fe200078ec0ff */
[----:B------:R-:W-:Y:S01]  /*2c160*/  BSSY B3, `(.L_x_4664) ;  /* 0x000008b000037945 */ /* 0x000fe20003800000 */
[----:B--2---:R-:W-:-:S04]  /*2c170*/  LEA.HI R8, R8, R8, RZ, 0x1 ;  /* 0x0000000808087211 */ /* 0x004fc800078f08ff */
[----:B------:R-:W-:-:S04]  /*2c180*/  SHF.R.S32.HI R30, RZ, 0x1, R8 ;  /* 0x00000001ff1e7819 */ /* 0x000fc80000011408 */
        /* <DEDUP_REMOVED lines=38> */
[----:B------:R-:W5:Y:S04]  /*2c3f0*/  LD.E.128 R8, desc[UR4][R8.64] ;  /* 0x0000000408087980 */ /* 0x000f68000c101d00 */
[C---:B------:R-:W-:Y:S01]  /*2c400*/  IADD3 R33, P2, R35.reuse, R88, RZ ;  /* 0x0000005823217210 */ /* 0x040fe20007f5e0ff */
[----:B------:R-:W5:Y:S03]  /*2c410*/  LD.E.128 R12, desc[UR6][R12.64] ;  /* 0x000000060c0c7980 */ /* 0x000f66000c101d00 */
[----:B------:R-:W-:-:S03]  /*2c420*/  LEA.HI.X.SX32 R30, R35, R28, 0x1, P2 ;  /* 0x0000001c231e7211 */ /* 0x000fc600010f0eff */
[----:B------:R-:W-:Y:S01]  /*2c430*/  @!P1 IADD3 R31, P3, R29, R88, RZ ;  /* 0x000000581d1f9210 */ /* 0x000fe20007f7e0ff */
[----:B------:R-:W-:-:S12]  /*2c440*/  @P0 BRA `(.L_x_4665) ;  /* 0x0000000400700947 */ /* 0x000fd80003800000 */
[----:B------:R-:W-:Y:S01]  /*2c450*/  SHF.R.U64 R42, R54, 0x10, R55 ;  /* 0x00000010362a7819 */ /* 0x000fe20000001237 */
[----:B-----5:R-:W-:Y:S01]  /*2c460*/  IMAD.U32 R37, R13, 0x10000, RZ ;  /* 0x000100000d257824 */ /* 0x020fe200078e00ff */
[----:B------:R-:W-:Y:S01]  /*2c470*/  SHF.R.U64 R54, R64, 0x10, R65 ;  /* 0x0000001040367819 */ /* 0x000fe20000001241 */
[----:B------:R-:W-:Y:S01]  /*2c480*/  IMAD.U32 R32, R9, 0x10000, RZ ;  /* 0x0001000009207824 */ /* 0x000fe200078e00ff */
[----:B------:R-:W-:Y:S01]  /*2c490*/  SHF.R.U64 R68, R52, 0x10, R53 ;  /* 0x0000001034447819 */ /* 0x000fe20000001235 */
[----:B------:R-:W-:Y:S01]  /*2c4a0*/  IMAD.U32 R39, R15, 0x10000, RZ ;  /* 0x000100000f277824 */ /* 0x000fe200078e00ff */
[----:B------:R-:W-:Y:S01]  /*2c4b0*/  SHF.R.U32.HI R65, RZ, 0x10, R65 ;  /* 0x00000010ff417819 */ /* 0x000fe20000011641 */
[----:B------:R-:W-:Y:S01]  /*2c4c0*/  IMAD.U32 R35, R12, 0x10000, RZ ;  /* 0x000100000c237824 */ /* 0x000fe200078e00ff */
[----:B------:R-:W-:Y:S02]  /*2c4d0*/  SHF.R.U32.HI R53, RZ, 0x10, R53 ;  /* 0x00000010ff357819 */ /* 0x000fe40000011635 */
[----:B------:R-:W-:-:S02]  /*2c4e0*/  PRMT R128, R128, 0x5410, R65 ;  /* 0x0000541080807816 */ /* 0x000fc40000000041 */
[----:B------:R-:W-:Y:S02]  /*2c4f0*/  PRMT R124, R124, 0x5410, R53 ;  /* 0x000054107c7c7816 */ /* 0x000fe40000000035 */
[----:B------:R-:W-:Y:S02]  /*2c500*/  SHF.R.U64 R52, R66, 0x10, R67 ;  /* 0x0000001042347819 */ /* 0x000fe40000001243 */
[----:B------:R-:W-:Y:S01]  /*2c510*/  PRMT R121, R121, 0x5410, R42 ;  /* 0x0000541079797816 */ /* 0x000fe2000000002a */
[----:B------:R-:W-:Y:S01]  /*2c520*/  IMAD.U32 R42, R128, 0x10000, RZ ;  /* 0x00010000802a7824 */ /* 0x000fe200078e00ff */
[----:B------:R-:W-:Y:S01]  /*2c530*/  SHF.R.U32.HI R55, RZ, 0x10, R55 ;  /* 0x00000010ff377819 */ /* 0x000fe20000011637 */
[----:B------:R-:W-:Y:S01]  /*2c540*/  IMAD.U32 R41, R124, 0x10000, RZ ;  /* 0x000100007c297824 */ /* 0x000fe200078e00ff */
[----:B------:R-:W-:Y:S01]  /*2c550*/  SHF.R.U32.HI R67, RZ, 0x10, R67 ;  /* 0x00000010ff437819 */ /* 0x000fe20000011643 */
[----:B------:R-:W-:Y:S01]  /*2c560*/  FMUL.FTZ R53, R37, R42 ;  /* 0x0000002a25357220 */ /* 0x000fe20000410000 */
[----:B------:R-:W-:-:S02]  /*2c570*/  LOP3.LUT R38, R13, 0xffff0000, RZ, 0xc0, !PT ;  /* 0xffff00000d267812 */ /* 0x000fc400078ec0ff */
[----:B------:R-:W-:Y:S01]  /*2c580*/  LOP3.LUT R43, R128, 0xffff0000, RZ, 0xc0, !PT ;  /* 0xffff0000802b7812 */ /* 0x000fe200078ec0ff */
[-C--:B------:R-:W-:Y:S01]  /*2c590*/  FFMA.FTZ R53, R32, R41.reuse, -R53 ;  /* 0x0000002920357223 */ /* 0x080fe20000010835 */
[----:B------:R-:W-:Y:S01]  /*2c5a0*/  PRMT R122, R122, 0x5410, R55 ;  /* 0x000054107a7a7816 */ /* 0x000fe20000000037 */
[----:B------:R-:W-:Y:S01]  /*2c5b0*/  FMUL.FTZ R55, R37, R41 ;  /* 0x0000002925377220 */ /* 0x000fe20000410000 */
[----:B------:R-:W-:Y:S01]  /*2c5c0*/  PRMT R126, R126, 0x5410, R67 ;  /* 0x000054107e7e7816 */ /* 0x000fe20000000043 */
[----:B------:R-:W-:Y:S01]  /*2c5d0*/  FMUL.FTZ R65, R38, R43 ;  /* 0x0000002b26417220 */ /* 0x000fe20000410000 */
[----:B------:R-:W-:Y:S01]  /*2c5e0*/  LOP3.LUT R37, R124, 0xffff0000, RZ, 0xc0, !PT ;  /* 0xffff00007c257812 */ /* 0x000fe200078ec0ff */
[----:B------:R-:W-:Y:S01]  /*2c5f0*/  FFMA.FTZ R55, R32, R42, R55 ;  /* 0x0000002a20377223 */ /* 0x000fe20000010037 */
[----:B------:R-:W-:Y:S01]  /*2c600*/  LOP3.LUT R34, R9, 0xffff0000, RZ, 0xc0, !PT ;  /* 0xffff000009227812 */ /* 0x000fe200078ec0ff */
[----:B------:R-:W-:Y:S01]  /*2c610*/  IMAD.U32 R41, R126, 0x10000, RZ ;  /* 0x000100007e297824 */ /* 0x000fe200078e00ff */
[----:B------:R-:W-:Y:S01]  /*2c620*/  LOP3.LUT R36, R12, 0xffff0000, RZ, 0xc0, !PT ;  /* 0xffff00000c247812 */ /* 0x000fe200078ec0ff */
[----:B------:R-:W-:-:S02]  /*2c630*/  IMAD.U32 R32, R122, 0x10000, RZ ;  /* 0x000100007a207824 */ /* 0x000fc400078e00ff */
[-C--:B------:R-:W-:Y:S01]  /*2c640*/  FMUL.FTZ R67, R38, R37.reuse ;  /* 0x0000002526437220 */ /* 0x080fe20000410000 */
[----:B------:R-:W-:Y:S01]  /*2c650*/  LOP3.LUT R40, R15, 0xffff0000, RZ, 0xc0, !PT ;  /* 0xffff00000f287812 */ /* 0x000fe200078ec0ff */
[----:B------:R-:W-:Y:S01]  /*2c660*/  FFMA.FTZ R38, R34, R37, -R65 ;  /* 0x0000002522267223 */ /* 0x000fe20000010841 */
[----:B------:R-:W-:Y:S01]  /*2c670*/  LOP3.LUT R126, R126, 0xffff0000, RZ, 0xc0, !PT ;  /* 0xffff00007e7e7812 */ /* 0x000fe200078ec0ff */
[----:B------:R-:W-:Y:S01]  /*2c680*/  IMAD.U32 R12, R11, 0x10000, RZ ;  /* 0x000100000b0c7824 */ /* 0x000fe200078e00ff */
[----:B------:R-:W-:Y:S01]  /*2c690*/  PRMT R127, R127, 0x5410, R54 ;  /* 0x000054107f7f7816 */ /* 0x000fe20000000036 */
[----:B------:R-:W-:Y:S01]  /*2c6a0*/  FMUL.FTZ R37, R39, R41 ;  /* 0x0000002927257220 */ /* 0x000fe20000410000 */
[----:B------:R-:W-:Y:S01]  /*2c6b0*/  PRMT R125, R125, 0x5410, R52 ;  /* 0x000054107d7d7816 */ /* 0x000fe20000000034 */
[-C--:B------:R-:W-:Y:S01]  /*2c6c0*/  FMUL.FTZ R52, R39, R32.reuse ;  /* 0x0000002027347220 */ /* 0x080fe20000410000 */
[----:B------:R-:W-:Y:S01]  /*2c6d0*/  PRMT R123, R123, 0x5410, R68 ;  /* 0x000054107b7b7816 */ /* 0x000fe20000000044 */
[----:B------:R-:W-:Y:S01]  /*2c6e0*/  FFMA.FTZ R42, R34, R43, R67 ;  /* 0x0000002b222a7223 */ /* 0x000fe20000010043 */
[----:B------:R-:W-:Y:S01]  /*2c6f0*/  LOP3.LUT R122, R122, 0xffff0000, RZ, 0xc0, !PT ;  /* 0xffff00007a7a7812 */ /* 0x000fe200078ec0ff */
[----:B------:R-:W-:Y:S01]  /*2c700*/  FFMA.FTZ R37, R12, R32, -R37 ;  /* 0x000000200c257223 */ /* 0x000fe20000010825 */
[----:B------:R-:W-:Y:S01]  /*2c710*/  LOP3.LUT R13, R11, 0xffff0000, RZ, 0xc0, !PT ;  /* 0xffff00000b0d7812 */ /* 0x000fe200078ec0ff */
[----:B------:R-:W-:Y:S01]  /*2c720*/  FMUL.FTZ R34, R40, R126 ;  /* 0x0000007e28227220 */ /* 0x000fe20000410000 */
[----:B------:R-:W-:Y:S01]  /*2c730*/  FFMA.FTZ R52, R12, R41, R52 ;  /* 0x000000290c347223 */ /* 0x000fe20000010034 */
[----:B------:R-:W-:-:S02]  /*2c740*/  IMAD.U32 R32, R127, 0x10000, RZ ;  /* 0x000100007f207824 */ /* 0x000fc400078e00ff */
[-C--:B------:R-:W-:Y:S01]  /*2c750*/  FMUL.FTZ R40, R40, R122.reuse ;  /* 0x0000007a28287220 */ /* 0x080fe20000410000 */
[----:B------:R-:W-:Y:S02]  /*2c760*/  IMAD.U32 R12, R123, 0x10000, RZ ;  /* 0x000100007b0c7824 */ /* 0x000fe400078e00ff */
[----:B------:R-:W-:Y:S01]  /*2c770*/  FFMA.FTZ R122, R13, R122, -R34 ;  /* 0x0000007a0d7a7223 */ /* 0x000fe20000010822 */
[----:B------:R-:W-:Y:S01]  /*2c780*/  FMUL.FTZ R34, R35, R32 ;  /* 0x0000002023227220 */ /* 0x000fe20000410000 */
[C---:B------:R-:W-:Y:S01]  /*2c790*/  IMAD.U32 R9, R8.reuse, 0x10000, RZ ;  /* 0x0001000008097824 */ /* 0x040fe200078e00ff */
[----:B------:R-:W-:Y:S01]  /*2c7a0*/  LOP3.LUT R127, R127, 0xffff0000, RZ, 0xc0, !PT ;  /* 0xffff00007f7f7812 */ /* 0x000fe200078ec0ff */
[----:B------:R-:W-:Y:S01]  /*2c7b0*/  FMUL.FTZ R35, R35, R12 ;  /* 0x0000000c23237220 */ /* 0x000fe20000410000 */
[----:B------:R-:W-:Y:S01]  /*2c7c0*/  LOP3.LUT R123, R123, 0xffff0000, RZ, 0xc0, !PT ;  /* 0xffff00007b7b7812 */ /* 0x000fe200078ec0ff */
[----:B------:R-:W-:Y:S01]  /*2c7d0*/  FFMA.FTZ R39, R13, R126, R40 ;  /* 0x0000007e0d277223 */ /* 0x000fe20000010028 */
[----:B------:R-:W-:Y:S01]  /*2c7e0*/  LOP3.LUT R8, R8, 0xffff0000, RZ, 0xc0, !PT ;  /* 0xffff000008087812 */ /* 0x000fe200078ec0ff */
[----:B------:R-:W-:Y:S01]  /*2c7f0*/  FFMA.FTZ R35, R9, R32, R35 ;  /* 0x0000002009237223 */ /* 0x000fe20000010023 */
[----:B------:R-:W-:-:S02]  /*2c800*/  IMAD.U32 R15, R14, 0x10000, RZ ;  /* 0x000100000e0f7824 */ /* 0x000fc400078e00ff */
[----:B------:R-:W-:Y:S01]  /*2c810*/  FMUL.FTZ R13, R36, R127 ;  /* 0x0000007f240d7220 */ /* 0x000fe20000410000 */
[----:B------:R-:W-:Y:S01]  /*2c820*/  FFMA.FTZ R34, R9, R12, -R34 ;  /* 0x0000000c09227223 */ /* 0x000fe20000010822 */
[----:B------:R-:W-:Y:S01]  /*2c830*/  IMAD.U32 R32, R125, 0x10000, RZ ;  /* 0x000100007d207824 */ /* 0x000fe200078e00ff */
[----:B------:R-:W-:Y:S01]  /*2c840*/  LOP3.LUT R14, R14, 0xffff0000, RZ, 0xc0, !PT ;  /* 0xffff00000e0e7812 */ /* 0x000fe200078ec0ff */
[-C--:B------:R-:W-:Y:S01]  /*2c850*/  FMUL.FTZ R9, R36, R123.reuse ;  /* 0x0000007b24097220 */ /* 0x080fe20000410000 */
[----:B------:R-:W-:Y:S01]  /*2c860*/  IMAD.U32 R12, R121, 0x10000, RZ ;  /* 0x00010000790c7824 */ /* 0x000fe200078e00ff */
[----:B------:R-:W-:Y:S01]  /*2c870*/  LOP3.LUT R125, R125, 0xffff0000, RZ, 0xc0, !PT ;  /* 0xffff00007d7d7812 */ /* 0x000fe200078ec0ff */
[----:B------:R-:W-:Y:S01]  /*2c880*/  FFMA.FTZ R13, R8, R123, -R13 ;  /* 0x0000007b080d7223 */ /* 0x000fe2000001080d */
[----:B------:R-:W-:Y:S01]  /*2c890*/  LOP3.LUT R121, R121, 0xffff0000, RZ, 0xc0, !PT ;  /* 0xffff000079797812 */ /* 0x000fe200078ec0ff */
        /* <DEDUP_REMOVED lines=23> */
.L_x_4665:
[----:B------:R-:W-:Y:S05]  /*2ca10*/  BSYNC B3 ;  /* 0x0000000000037941 */ /* 0x000fea0003800000 */
.L_x_4664:
        /* <DEDUP_REMOVED lines=11> */
.L_x_4663:
[----:B------:R-:W-:Y:S05]  /*2cad0*/  BSYNC B2 ;  /* 0x0000000000027941 */ /* 0x000fea0003800000 */
.L_x_4662:
        /* <DEDUP_REMOVED lines=10> */
[----:B------:R-:W-:Y:S01]  /*2cb80*/  SHF.R.S32.HI R14, RZ, 0x1f, R129 ;  /* 0x0000001fff0e7819 */ /* 0x000fe20000011481 */
[----:B------:R-:W-:Y:S01]  /*2cb90*/  IMAD.IADD R10, R100, 0x1, -R111 ;  /* 0x00000001640a7824 */ /* 0x000fe200078e0a6f */
        /* <DEDUP_REMOVED lines=52> */
[--C-:B------:R-:W-:Y:S01]  /*2cee0*/  SHF.R.U64 R40, R60, 0x10, R61.reuse ;  /* 0x000000103c287819 */ /* 0x100fe2000000123d */
[----:B-----5:R-:W-:Y:S01]  /*2cef0*/  IMAD.U32 R34, R13, 0x10000, RZ ;  /* 0x000100000d227824 */ /* 0x020fe200078e00ff */
[----:B------:R-:W-:Y:S01]  /*2cf00*/  SHF.R.U32.HI R61, RZ, 0x10, R61 ;  /* 0x00000010ff3d7819 */ /* 0x000fe2000001163d */
[----:B------:R-:W-:Y:S01]  /*2cf10*/  IMAD.U32 R30, R9, 0x10000, RZ ;  /* 0x00010000091e7824 */ /* 0x000fe200078e00ff */
[--C-:B------:R-:W-:Y:S01]  /*2cf20*/  SHF.R.U64 R52, R48, 0x10, R49.reuse ;  /* 0x0000001030347819 */ /* 0x100fe20000001231 */
[----:B------:R-:W-:Y:S01]  /*2cf30*/  IMAD.U32 R36, R15, 0x10000, RZ ;  /* 0x000100000f247824 */ /* 0x000fe200078e00ff */
[----:B------:R-:W-:Y:S01]  /*2cf40*/  SHF.R.U32.HI R49, RZ, 0x10, R49 ;  /* 0x00000010ff317819 */ /* 0x000fe20000011631 */
[----:B------:R-:W-:Y:S01]  /*2cf50*/  IMAD.U32 R32, R12, 0x10000, RZ ;  /* 0x000100000c207824 */ /* 0x000fe200078e00ff */
[----:B------:R-:W-:Y:S02]  /*2cf60*/  PRMT R120, R120, 0x5410, R61 ;  /* 0x0000541078787816 */ /* 0x000fe4000000003d */
[----:B------:R-:W-:-:S02]  /*2cf70*/  SHF.R.U64 R38, R62, 0x10, R63 ;  /* 0x000000103e267819 */ /* 0x000fc4000000123f */
[----:B------:R-:W-:Y:S01]  /*2cf80*/  PRMT R116, R116, 0x5410, R49 ;  /* 0x0000541074747816 */ /* 0x000fe20000000031 */
[----:B------:R-:W-:Y:S01]  /*2cf90*/  IMAD.U32 R41, R120, 0x10000, RZ ;  /* 0x0001000078297824 */ /* 0x000fe200078e00ff */
[----:B------:R-:W-:Y:S02]  /*2cfa0*/  SHF.R.U64 R48, R50, 0x10, R51 ;  /* 0x0000001032307819 */ /* 0x000fe40000001233 */
[----:B------:R-:W-:Y:S01]  /*2cfb0*/  SHF.R.U32.HI R63, RZ, 0x10, R63 ;  /* 0x00000010ff3f7819 */ /* 0x000fe2000001163f */
[----:B------:R-:W-:Y:S01]  /*2cfc0*/  IMAD.U32 R39, R116, 0x10000, RZ ;  /* 0x0001000074277824 */ /* 0x000fe200078e00ff */
[----:B------:R-:W-:Y:S01]  /*2cfd0*/  SHF.R.U32.HI R51, RZ, 0x10, R51 ;  /* 0x00000010ff337819 */ /* 0x000fe20000011633 */
[----:B------:R-:W-:Y:S01]  /*2cfe0*/  FMUL.FTZ R43, R34, R41 ;  /* 0x00000029222b7220 */ /* 0x000fe20000410000 */
[----:B------:R-:W-:Y:S01]  /*2cff0*/  PRMT R118, R118, 0x5410, R63 ;  /* 0x0000541076767816 */ /* 0x000fe2000000003f */
[----:B------:R-:W-:Y:S01]  /*2d000*/  FMUL.FTZ R49, R34, R39 ;  /* 0x0000002722317220 */ /* 0x000fe20000410000 */
[----:B------:R-:W-:-:S02]  /*2d010*/  PRMT R114, R114, 0x5410, R51 ;  /* 0x0000541072727816 */ /* 0x000fc40000000033 */
[----:B------:R-:W-:Y:S01]  /*2d020*/  PRMT R117, R117, 0x5410, R38 ;  /* 0x0000541075757816 */ /* 0x000fe20000000026 */
        /* <DEDUP_REMOVED lines=15> */
[----:B------:R-:W-:Y:S01]  /*2d120*/  LOP3.LUT R118, R118, 0xffff0000, RZ, 0xc0, !PT ;  /* 0xffff000076767812 */ /* 0x000fe200078ec0ff */
[-C--:B------:R-:W-:Y:S01]  /*2d130*/  FMUL.FTZ R30, R35, R116.reuse ;  /* 0x00000074231e7220 */ /* 0x080fe20000410000 */
[----:B------:R-:W-:Y:S01]  /*2d140*/  PRMT R119, R119, 0x5410, R40 ;  /* 0x0000541077777816 */ /* 0x000fe20000000028 */
[----:B------:R-:W-:Y:S01]  /*2d150*/  FFMA.FTZ R35, R31, R116, -R34 ;  /* 0x000000741f237223 */ /* 0x000fe20000010822 */
[----:B------:R-:W-:Y:S01]  /*2d160*/  LOP3.LUT R114, R114, 0xffff0000, RZ, 0xc0, !PT ;  /* 0xffff000072727812 */ /* 0x000fe200078ec0ff */
[C---:B------:R-:W-:Y:S01]  /*2d170*/  FFMA.FTZ R41, R12.reuse, R39, -R41 ;  /* 0x000000270c297223 */ /* 0x040fe20000010829 */
[----:B------:R-:W-:Y:S01]  /*2d180*/  LOP3.LUT R13, R11, 0xffff0000, RZ, 0xc0, !PT ;  /* 0xffff00000b0d7812 */ /* 0x000fe200078ec0ff */
[----:B------:R-:W-:Y:S01]  /*2d190*/  FFMA.FTZ R36, R12, R43, R36 ;  /* 0x0000002b0c247223 */ /* 0x000fe20000010024 */
[----:B------:R-:W-:Y:S01]  /*2d1a0*/  FFMA.FTZ R120, R31, R120, R30 ;  /* 0x000000781f787223 */ /* 0x000fe2000001001e */
[----:B------:R-:W-:Y:S01]  /*2d1b0*/  FMUL.FTZ R34, R37, R118 ;  /* 0x0000007625227220 */ /* 0x000fe20000410000 */
[----:B------:R-:W-:-:S02]  /*2d1c0*/  IMAD.U32 R12, R115, 0x10000, RZ ;  /* 0x00010000730c7824 */ /* 0x000fc400078e00ff */
[-C--:B------:R-:W-:Y:S01]  /*2d1d0*/  FMUL.FTZ R40, R37, R114.reuse ;  /* 0x0000007225287220 */ /* 0x080fe20000410000 */
[----:B------:R-:W-:Y:S02]  /*2d1e0*/  IMAD.U32 R30, R119, 0x10000, RZ ;  /* 0x00010000771e7824 */ /* 0x000fe400078e00ff */
[----:B------:R-:W-:Y:S01]  /*2d1f0*/  FFMA.FTZ R114, R13, R114, -R34 ;  /* 0x000000720d727223 */ /* 0x000fe20000010822 */
[----:B------:R-:W-:Y:S02]  /*2d200*/  IMAD.U32 R9, R8, 0x10000, RZ ;  /* 0x0001000008097824 */ /* 0x000fe400078e00ff */
[C---:B------:R-:W-:Y:S01]  /*2d210*/  FMUL.FTZ R31, R32.reuse, R12 ;  /* 0x0000000c201f7220 */ /* 0x040fe20000410000 */
[----:B------:R-:W-:Y:S01]  /*2d220*/  PRMT R113, R113, 0x5410, R48 ;  /* 0x0000541071717816 */ /* 0x000fe20000000030 */
[-C--:B------:R-:W-:Y:S01]  /*2d230*/  FMUL.FTZ R34, R32, R30.reuse ;  /* 0x0000001e20227220 */ /* 0x080fe20000410000 */
[----:B------:R-:W-:Y:S01]  /*2d240*/  LOP3.LUT R119, R119, 0xffff0000, RZ, 0xc0, !PT ;  /* 0xffff000077777812 */ /* 0x000fe200078ec0ff */
[----:B------:R-:W-:Y:S01]  /*2d250*/  FFMA.FTZ R31, R9, R30, R31 ;  /* 0x0000001e091f7223 */ /* 0x000fe2000001001f */
[----:B------:R-:W-:-:S02]  /*2d260*/  IMAD.U32 R15, R14, 0x10000, RZ ;  /* 0x000100000e0f7824 */ /* 0x000fc400078e00ff */
        /* <DEDUP_REMOVED lines=9> */
[C---:B------:R-:W-:Y:S01]  /*2d300*/  IMAD.U32 R11, R10.reuse, 0x10000, RZ ;  /* 0x000100000a0b7824 */ /* 0x040fe200078e00ff */
[----:B------:R-:W-:Y:S01]  /*2d310*/  LOP3.LUT R113, R113, 0xffff0000, RZ, 0xc0, !PT ;  /* 0xffff000071717812 */ /* 0x000fe200078ec0ff */
[----:B------:R-:W-:Y:S01]  /*2d320*/  FMUL.FTZ R32, R15, R30 ;  /* 0x0000001e0f207220 */ /* 0x000fe20000410000 */
[----:B------:R-:W-:Y:S01]  /*2d330*/  LOP3.LUT R10, R10, 0xffff0000, RZ, 0xc0, !PT ;  /* 0xffff00000a0a7812 */ /* 0x000fe200078ec0ff */
[----:B------:R-:W-:Y:S01]  /*2d340*/  FMUL.FTZ R9, R14, R117 ;  /* 0x000000750e097220 */ /* 0x000fe20000410000 */
[-C--:B------:R-:W-:Y:S01]  /*2d350*/  FMUL.FTZ R33, R33, R115.reuse ;  /* 0x0000007321217220 */ /* 0x080fe20000410000 */
[----:B------:R-:W-:Y:S01]  /*2d360*/  FFMA.FTZ R13, R8, R115, -R13 ;  /* 0x00000073080d7223 */ /* 0x000fe2000001080d */
[-C--:B------:R-:W-:Y:S01]  /*2d370*/  FMUL.FTZ R15, R15, R12.reuse ;  /* 0x0000000c0f0f7220 */ /* 0x080fe20000410000 */
[----:B------:R-:W-:Y:S01]  /*2d380*/  FMUL.FTZ R14, R14, R113 ;  /* 0x000000710e0e7220 */ /* 0x000fe20000410000 */
[----:B------:R-:W-:Y:S01]  /*2d390*/  FFMA.FTZ R8, R8, R119, R33 ;  /* 0x0000007708087223 */ /* 0x000fe20000010021 */
        /* <DEDUP_REMOVED lines=16> */
.L_x_4669:
[----:B------:R-:W-:Y:S05]  /*2d4a0*/  BSYNC B3 ;  /* 0x0000000000037941 */ /* 0x000fea0003800000 */
.L_x_4668:
        /* <DEDUP_REMOVED lines=11> */
.L_x_4667:
[----:B------:R-:W-:Y:S05]  /*2d560*/  BSYNC B2 ;  /* 0x0000000000027941 */ /* 0x000fea0003800000 */
.L_x_4666:
[----:B------:R-:W-:Y:S02]  /*2d570*/  R2UR UR4, R84 ;  /* 0x00000000540472ca */ /* 0x000fe400000e0000 */
[----:B------:R-:W-:-:S13]  /*2d580*/  R2UR UR5, R85 ;  /* 0x00000000550572ca */ /* 0x000fda00000e0000 */
[----:B------:R-:W2:Y:S02]  /*2d590*/  LD.E.U8 R92, desc[UR4][R92.64] ;  /* 0x000000045c5c7980 */ /* 0x000ea4000c101100 */
[----:B--2---:R-:W-:-:S13]  /*2d5a0*/  LOP3.LUT P0, RZ, R92, 0x4, RZ, 0xc0, !PT ;  /* 0x000000045cff7812 */ /* 0x004fda000780c0ff */
[----:B------:R-:W-:Y:S05]  /*2d5b0*/  @!P0 BRA `(.L_x_4619) ;  /* 0x0000001400b48947 */ /* 0x000fea0003800000 */
[----:B------:R-:W-:Y:S02]  /*2d5c0*/  R2UR UR4, R84 ;  /* 0x00000000540472ca */ /* 0x000fe400000e0000 */
[----:B------:R-:W-:-:S13]  /*2d5d0*/  R2UR UR5, R85 ;  /* 0x00000000550572ca */ /* 0x000fda00000e0000 */
[----:B------:R-:W2:Y:S01]  /*2d5e0*/  LD.E R90, desc[UR4][R90.64+0x4] ;  /* 0x000004045a5a7980 */ /* 0x000ea2000c101900 */
[----:B-1----:R-:W-:Y:S01]  /*2d5f0*/  VIADD R32, R101, 0x40 ;  /* 0x0000004065207836 */ /* 0x002fe20000000000 */
[----:B------:R-:W-:Y:S01]  /*2d600*/  SHF.R.S32.HI R14, RZ, 0x1f, R129 ;  /* 0x0000001fff0e7819 */ /* 0x000fe20000011481 */
[----:B------:R-:W-:Y:S01]  /*2d610*/  IMAD.SHL.U32 R11, R129, 0x40, RZ ;  /* 0x00000040810b7824 */ /* 0x000fe200078e00ff */
[----:B------:R-:W-:Y:S02]  /*2d620*/  R2UR UR6, R84 ;  /* 0x00000000540672ca */ /* 0x000fe400000e0000 */
[----:B------:R-:W-:Y:S02]  /*2d630*/  LEA.HI R14, R14, R129, RZ, 0x3 ;  /* 0x000000810e0e7211 */ /* 0x000fe400078f18ff */
[----:B------:R-:W-:Y:S02]  /*2d640*/  LOP3.LUT R11, R11, 0x1c0, RZ, 0xc0, !PT ;  /* 0x000001c00b0b7812 */ /* 0x000fe400078ec0ff */
[----:B------:R-:W-:Y:S01]  /*2d650*/  R2UR UR7, R85 ;  /* 0x00000000550772ca */ /* 0x000fe200000e0000 */
[----:B------:R-:W-:Y:S01]  /*2d660*/  IMAD.SHL.U32 R14, R14, 0x40, RZ ;  /* 0x000000400e0e7824 */ /* 0x000fe200078e00ff */
[----:B------:R-:W-:-:S04]  /*2d670*/  SHF.R.U32.HI R15, RZ, 0x3, R11 ;  /* 0x00000003ff0f7819 */ /* 0x000fc8000001160b */
[----:B------:R-:W-:Y:S01]  /*2d680*/  LOP3.LUT R13, R14, 0xfffffe00, RZ, 0xc0, !PT ;  /* 0xfffffe000e0d7812 */ /* 0x000fe200078ec0ff */
[----:B------:R-:W-:Y:S01]  /*2d690*/  BSSY B2, `(.L_x_4670) ;  /* 0x0000085000027945 */ /* 0x000fe20003800000 */
[----:B--2---:R-:W-:-:S04]  /*2d6a0*/  LEA.HI R8, R90, R90, RZ, 0x1 ;  /* 0x0000005a5a087211 */ /* 0x004fc800078f08ff */
[----:B------:R-:W-:-:S04]  /*2d6b0*/  SHF.R.S32.HI R29, RZ, 0x1, R8 ;  /* 0x00000001ff1d7819 */ /* 0x000fc80000011408 */
[----:B------:R-:W-:-:S04]  /*2d6c0*/  ISETP.GE.AND P0, PT, R32, R29, PT ;  /* 0x0000001d2000720c */ /* 0x000fc80003f06270 */
[----:B------:R-:W-:-:S05]  /*2d6d0*/  SEL R8, R29, RZ, P0 ;  /* 0x000000ff1d087207 */ /* 0x000fca0000000000 */
[----:B------:R-:W-:-:S04]  /*2d6e0*/  IMAD.IADD R8, R32, 0x1, R8 ;  /* 0x0000000120087824 */ /* 0x000fc800078e0208 */
[----:B------:R-:W-:Y:S01]  /*2d6f0*/  @P0 IMAD.IADD R111, R100, 0x1, -R111 ;  /* 0x00000001646f0824 */ /* 0x000fe200078e0a6f */
[----:B------:R-:W-:-:S04]  /*2d700*/  SHF.R.S32.HI R9, RZ, 0x1f, R8 ;  /* 0x0000001fff097819 */ /* 0x000fc80000011408 */
[----:B------:R-:W-:Y:S02]  /*2d710*/  SHF.R.S32.HI R12, RZ, 0x1f, R111 ;  /* 0x0000001fff0c7819 */ /* 0x000fe4000001146f */
[CC--:B------:R-:W-:Y:S02]  /*2d720*/  LEA.HI R10, R9.reuse, R8.reuse, RZ, 0x3 ;  /* 0x00000008090a7211 */ /* 0x0c0fe400078f18ff */
[----:B------:R-:W-:Y:S02]  /*2d730*/  LEA.HI R111, R12, R111, RZ, 0x4 ;  /* 0x0000006f0c6f7211 */ /* 0x000fe400078f20ff */
[----:B------:R-:W-:Y:S02]  /*2d740*/  SHF.R.S32.HI R30, RZ, 0x3, R10 ;  /* 0x00000003ff1e7819 */ /* 0x000fe4000001140a */
[----:B------:R-:W-:Y:S02]  /*2d750*/  LEA.HI R8, R9, R8, RZ, 0x6 ;  /* 0x0000000809087211 */ /* 0x000fe400078f30ff */
[----:B------:R-:W-:-:S02]  /*2d760*/  LEA.HI.SX32 R111, R111, R30, 0x1c ;  /* 0x0000001e6f6f7211 */ /* 0x000fc400078fe2ff */
[----:B------:R-:W-:Y:S02]  /*2d770*/  SHF.R.S32.HI R8, RZ, 0x6, R8 ;  /* 0x00000006ff087819 */ /* 0x000fe40000011408 */
[----:B------:R-:W-:Y:S02]  /*2d780*/  SHF.R.S32.HI R12, RZ, 0x1f, R111 ;  /* 0x0000001fff0c7819 */ /* 0x000fe4000001146f */
[----:B------:R-:W-:Y:S01]  /*2d790*/  LOP3.LUT R10, R11, 0x38, R10, 0xf8, !PT ;  /* 0x000000380b0a7812 */ /* 0x000fe200078ef80a */
[----:B------:R-:W-:Y:S01]  /*2d7a0*/  IMAD R8, R8, 0x1800, R13 ;  /* 0x0000180008087824 */ /* 0x000fe200078e020d */
[----:B------:R-:W-:Y:S01]  /*2d7b0*/  LEA.HI R12, R12, R111, RZ, 0x3 ;  /* 0x0000006f0c0c7211 */ /* 0x000fe200078f18ff */
[----:B------:R-:W-:Y:S01]  /*2d7c0*/  IMAD.SHL.U32 R111, R111, 0x8, RZ ;  /* 0x000000086f6f7824 */ /* 0x000fe200078e00ff */
[----:B------:R-:W-:Y:S02]  /*2d7d0*/  LOP3.LUT R9, R10, R15, RZ, 0x3c, !PT ;  /* 0x0000000f0a097212 */ /* 0x000fe400078e3cff */
[----:B------:R-:W-:-:S02]  /*2d7e0*/  SHF.R.S32.HI R12, RZ, 0x3, R12 ;  /* 0x00000003ff0c7819 */ /* 0x000fc4000001140c */
[----:B------:R-:W-:Y:S01]  /*2d7f0*/  LOP3.LUT R11, R11, 0x38, R111, 0xf8, !PT ;  /* 0x000000380b0b7812 */ /* 0x000fe200078ef86f */
[----:B------:R-:W-:Y:S02]  /*2d800*/  IMAD.IADD R9, R8, 0x1, R9 ;  /* 0x0000000108097824 */ /* 0x000fe400078e0209 */
[----:B------:R-:W-:Y:S01]  /*2d810*/  IMAD R12, R12, 0x1800, R13 ;  /* 0x000018000c0c7824 */ /* 0x000fe200078e020d */
[----:B------:R-:W-:Y:S02]  /*2d820*/  LOP3.LUT R11, R11, R15, RZ, 0x3c, !PT ;  /* 0x0000000f0b0b7212 */ /* 0x000fe400078e3cff */
[----:B------:R-:W-:-:S03]  /*2d830*/  IADD3 R9, P0, R112, R9, RZ ;  /* 0x0000000970097210 */ /* 0x000fc60007f1e0ff */
[----:B------:R-:W-:Y:S02]  /*2d840*/  IMAD.IADD R11, R12, 0x1, R11 ;  /* 0x000000010c0b7824 */ /* 0x000fe400078e020b */
[----:B------:R-:W-:Y:S01]  /*2d850*/  IMAD.X R10, RZ, RZ, R110, P0 ;  /* 0x000000ffff0a7224 */ /* 0x000fe200000e066e */
[CC--:B------:R-:W-:Y:S02]  /*2d860*/  LEA R8, P0, R9.reuse, R94.reuse, 0x1 ;  /* 0x0000005e09087211 */ /* 0x0c0fe400078008ff */
[----:B------:R-:W-:Y:S02]  /*2d870*/  IADD3 R11, P1, R112, R11, RZ ;  /* 0x0000000b700b7210 */ /* 0x000fe40007f3e0ff */
[----:B------:R-:W-:Y:S02]  /*2d880*/  LEA.HI.X R9, R9, R95, R10, 0x1, P0 ;  /* 0x0000005f09097211 */ /* 0x000fe400000f0c0a */
[----:B------:R-:W-:Y:S01]  /*2d890*/  ISETP.GE.AND P0, PT, R32, R29, PT ;  /* 0x0000001d2000720c */ /* 0x000fe20003f06270 */
[----:B------:R-:W-:Y:S01]  /*2d8a0*/  IMAD.X R110, RZ, RZ, R110, P1 ;  /* 0x000000ffff6e7224 */ /* 0x000fe200008e066e */
[----:B------:R-:W-:-:S04]  /*2d8b0*/  LEA R12, P1, R11, R94, 0x1 ;  /* 0x0000005e0b0c7211 */ /* 0x000fc800078208ff */
[----:B------:R-:W-:Y:S01]  /*2d8c0*/  LEA.HI.X R13, R11, R95, R110, 0x1, P1 ;  /* 0x0000005f0b0d7211 */ /* 0x000fe200008f0c6e */
[----:B------:R-:W-:Y:S01]  /*2d8d0*/  IMAD.SHL.U32 R43, R30, 0x8, RZ ;  /* 0x000000081e2b7824 */ /* 0x000fe200078e00ff */
[----:B------:R-:W5:Y:S04]  /*2d8e0*/  LD.E.128 R8, desc[UR4][R8.64] ;  /* 0x0000000408087980 */ /* 0x000f68000c101d00 */
[----:B------:R-:W5:Y:S01]  /*2d8f0*/  LD.E.128 R12, desc[UR6][R12.64] ;  /* 0x000000060c0c7980 */ /* 0x000f62000c101d00 */
[----:B------:R-:W-:Y:S01]  /*2d900*/  IADD3 R49, P1, R43, R88, RZ ;  /* 0x000000582b317210 */ /* 0x000fe20007f3e0ff */
[----:B------:R-:W-:-:S12]  /*2d910*/  @P0 BRA `(.L_x_4671) ;  /* 0x0000000400700947 */ /* 0x000fd80003800000 */
[----:B------:R-:W-:Y:S01]  /*2d920*/  SHF.R.U64 R38, R56, 0x10, R57 ;  /* 0x0000001038267819 */ /* 0x000fe20000001239 */
[----:B-----5:R-:W-:Y:S01]  /*2d930*/  IMAD.U32 R33, R13, 0x10000, RZ ;  /* 0x000100000d217824 */ /* 0x020fe200078e00ff */
[----:B------:R-:W-:Y:S01]  /*2d940*/  SHF.R.U64 R44, R44, 0x10, R45 ;  /* 0x000000102c2c7819 */ /* 0x000fe2000000122d */
[----:B------:R-:W-:Y:S01]  /*2d950*/  IMAD.U32 R29, R9, 0x10000, RZ ;  /* 0x00010000091d7824 */ /* 0x000fe200078e00ff */
[----:B------:R-:W-:Y:S01]  /*2d960*/  SHF.R.U32.HI R57, RZ, 0x10, R57 ;  /* 0x00000010ff397819 */ /* 0x000fe20000011639 */
[----:B------:R-:W-:Y:S01]  /*2d970*/  IMAD.U32 R35, R15, 0x10000, RZ ;  /* 0x000100000f237824 */ /* 0x000fe200078e00ff */
[----:B------:R-:W-:Y:S01]  /*2d980*/  SHF.R.U32.HI R45, RZ, 0x10, R45 ;  /* 0x00000010ff2d7819 */ /* 0x000fe2000001162d */
[----:B------:R-:W-:Y:S01]  /*2d990*/  IMAD.U32 R31, R12, 0x10000, RZ ;  /* 0x000100000c1f7824 */ /* 0x000fe200078e00ff */
[----:B------:R-:W-:Y:S02]  /*2d9a0*/  SHF.R.U64 R40, R46, 0x10, R47 ;  /* 0x000000102e287819 */ /* 0x000fe4000000122f */
[----:B------:R-:W-:-:S02]  /*2d9b0*/  PRMT R102, R102, 0x5410, R57 ;  /* 0x0000541066667816 */ /* 0x000fc40000000039 */
[----:B------:R-:W-:Y:S02]  /*2d9c0*/  PRMT R106, R106, 0x5410, R45 ;  /* 0x000054106a6a7816 */ /* 0x000fe4000000002d */
[--C-:B------:R-:W-:Y:S02]  /*2d9d0*/  SHF.R.U64 R42, R58, 0x10, R59.reuse ;  /* 0x000000103a2a7819 */ /* 0x100fe4000000123b */
[----:B------:R-:W-:Y:S01]  /*2d9e0*/  PRMT R109, R109, 0x5410, R40 ;  /* 0x000054106d6d7816 */ /* 0x000fe20000000028 */
[----:B------:R-:W-:Y:S01]  /*2d9f0*/  IMAD.U32 R40, R102, 0x10000, RZ ;  /* 0x0001000066287824 */ /* 0x000fe200078e00ff */
[----:B------:R-:W-:Y:S02]  /*2da00*/  SHF.R.U32.HI R59, RZ, 0x10, R59 ;  /* 0x00000010ff3b7819 */ /* 0x000fe4000001163b */
[----:B------:R-:W-:Y:S01]  /*2da10*/  PRMT R103, R103, 0x5410, R38 ;  /* 0x0000541067677816 */ /* 0x000fe20000000026 */
[----:B------:R-:W-:Y:S01]  /*2da20*/  IMAD.U32 R38, R106, 0x10000, RZ ;  /* 0x000100006a267824 */ /* 0x000fe200078e00ff */
[----:B------:R-:W-:-:S02]  /*2da30*/  SHF.R.U32.HI R47, RZ, 0x10, R47 ;  /* 0x00000010ff2f7819 */ /* 0x000fc4000001162f */
[----:B------:R-:W-:Y:S02]  /*2da40*/  LOP3.LUT R34, R13, 0xffff0000, RZ, 0xc0, !PT ;  /* 0xffff00000d227812 */ /* 0x000fe400078ec0ff */
[----:B------:R-:W-:Y:S01]  /*2da50*/  PRMT R105, R105, 0x5410, R42 ;  /* 0x0000541069697816 */ /* 0x000fe2000000002a */
[----:B------:R-:W-:Y:S01]  /*2da60*/  FMUL.FTZ R42, R33, R40 ;  /* 0x00000028212a7220 */ /* 0x000fe20000410000 */
[----:B------:R-:W-:Y:S02]  /*2da70*/  LOP3.LUT R37, R102, 0xffff0000, RZ, 0xc0, !PT ;  /* 0xffff000066257812 */ /* 0x000fe400078ec0ff */
[----:B------:R-:W-:Y:S01]  /*2da80*/  PRMT R107, R107, 0x5410, R44 ;  /* 0x000054106b6b7816 */ /* 0x000fe2000000002c */
[-C--:B------:R-:W-:Y:S01]  /*2da90*/  FMUL.FTZ R44, R33, R38.reuse ;  /* 0x00000026212c7220 */ /* 0x080fe20000410000 */
[----:B------:R-:W-:Y:S01]  /*2daa0*/  PRMT R104, R104, 0x5410, R59 ;  /* 0x0000541068687816 */ /* 0x000fe2000000003b */
[----:B------:R-:W-:Y:S01]  /*2dab0*/  FFMA.FTZ R42, R29, R38, -R42 ;  /* 0x000000261d2a7223 */ /* 0x000fe2000001082a */
[----:B------:R-:W-:Y:S01]  /*2dac0*/  PRMT R108, R108, 0x5410, R47 ;  /* 0x000054106c6c7816 */ /* 0x000fe2000000002f */
[----:B------:R-:W-:Y:S01]  /*2dad0*/  FMUL.FTZ R39, R34, R37 ;  /* 0x0000002522277220 */ /* 0x000fe20000410000 */
[----:B------:R-:W-:Y:S01]  /*2dae0*/  LOP3.LUT R30, R9, 0xffff0000, RZ, 0xc0, !PT ;  /* 0xffff0000091e7812 */ /* 0x000fe200078ec0ff */
[----:B------:R-:W-:Y:S01]  /*2daf0*/  IMAD.U32 R38, R104, 0x10000, RZ ;  /* 0x0001000068267824 */ /* 0x000fe200078e00ff */
[----:B------:R-:W-:Y:S01]  /*2db00*/  LOP3.LUT R33, R106, 0xffff0000, RZ, 0xc0, !PT ;  /* 0xffff00006a217812 */ /* 0x000fe200078ec0ff */
[----:B------:R-:W-:Y:S01]  /*2db10*/  FFMA.FTZ R44, R29, R40, R44 ;  /* 0x000000281d2c7223 */ /* 0x000fe2000001002c */
[----:B------:R-:W-:Y:S01]  /*2db20*/  IMAD.U32 R29, R108, 0x10000, RZ ;  /* 0x000100006c1d7824 */ /* 0x000fe200078e00ff */
[----:B------:R-:W-:Y:S01]  /*2db30*/  LOP3.LUT R36, R15, 0xffff0000, RZ, 0xc0, !PT ;  /* 0xffff00000f247812 */ /* 0x000fe200078ec0ff */
[----:B------:R-:W-:-:S02]  /*2db40*/  IMAD.U32 R9, R8, 0x10000, RZ ;  /* 0x0001000008097824 */ /* 0x000fc400078e00ff */
[-C--:B------:R-:W-:Y:S01]  /*2db50*/  FMUL.FTZ R41, R34, R33.reuse ;  /* 0x0000002122297220 */ /* 0x080fe20000410000 */
[----:B------:R-:W-:Y:S01]  /*2db60*/  FFMA.FTZ R39, R30, R33, -R39 ;  /* 0x000000211e277223 */ /* 0x000fe20000010827 */
[----:B------:R-:W-:Y:S01]  /*2db70*/  LOP3.LUT R104, R104, 0xffff0000, RZ, 0xc0, !PT ;  /* 0xffff000068687812 */ /* 0x000fe200078ec0ff */
[----:B------:R-:W-:Y:S01]  /*2db80*/  FMUL.FTZ R33, R35, R38 ;  /* 0x0000002623217220 */ /* 0x000fe20000410000 */
[----:B------:R-:W-:Y:S01]  /*2db90*/  LOP3.LUT R32, R12, 0xffff0000, RZ, 0xc0, !PT ;  /* 0xffff00000c207812 */ /* 0x000fe200078ec0ff */
[----:B------:R-:W-:Y:S02]  /*2dba0*/  IMAD.U32 R12, R11, 0x10000, RZ ;  /* 0x000100000b0c7824 */ /* 0x000fe400078e00ff */
[----:B------:R-:W-:Y:S01]  /*2dbb0*/  FMUL.FTZ R35, R35, R29 ;  /* 0x0000001d23237220 */ /* 0x000fe20000410000 */
[----:B------:R-:W-:Y:S01]  /*2dbc0*/  LOP3.LUT R108, R108, 0xffff0000, RZ, 0xc0, !PT ;  /* 0xffff00006c6c7812 */ /* 0x000fe200078ec0ff */
[----:B------:R-:W-:Y:S01]  /*2dbd0*/  FFMA.FTZ R41, R30, R37, R41 ;  /* 0x000000251e297223 */ /* 0x000fe20000010029 */
[----:B------:R-:W-:Y:S01]  /*2dbe0*/  LOP3.LUT R13, R11, 0xffff0000, RZ, 0xc0, !PT ;  /* 0xffff00000b0d7812 */ /* 0x000fe200078ec0ff */
[----:B------:R-:W-:Y:S01]  /*2dbf0*/  FMUL.FTZ R34, R36, R104 ;  /* 0x0000006824227220 */ /* 0x000fe20000410000 */
[C---:B------:R-:W-:Y:S01]  /*2dc00*/  FFMA.FTZ R33, R12.reuse, R29, -R33 ;  /* 0x0000001d0c217223 */ /* 0x040fe20000010821 */
[----:B------:R-:W-:Y:S01]  /*2dc10*/  FFMA.FTZ R35, R12, R38, R35 ;  /* 0x000000260c237223 */ /* 0x000fe20000010023 */
[----:B------:R-:W-:-:S02]  /*2dc20*/  IMAD.U32 R30, R103, 0x10000, RZ ;  /* 0x00010000671e7824 */ /* 0x000fc400078e00ff */
[-C--:B------:R-:W-:Y:S01]  /*2dc30*/  FMUL.FTZ R36, R36, R108.reuse ;  /* 0x0000006c24247220 */ /* 0x080fe20000410000 */
[----:B------:R-:W-:Y:S02]  /*2dc40*/  IMAD.U32 R12, R107, 0x10000, RZ ;  /* 0x000100006b0c7824 */ /* 0x000fe400078e00ff */
[----:B------:R-:W-:Y:S01]  /*2dc50*/  FFMA.FTZ R108, R13, R108, -R34 ;  /* 0x0000006c0d6c7223 */ /* 0x000fe20000010822 */
[----:B------:R-:W-:Y:S01]  /*2dc60*/  FMUL.FTZ R34, R31, R30 ;  /* 0x0000001e1f227220 */ /* 0x000fe20000410000 */
        /* <DEDUP_REMOVED lines=39> */
.L_x_4671:
[----:B------:R-:W-:Y:S05]  /*2dee0*/  BSYNC B2 ;  /* 0x0000000000027941 */ /* 0x000fea0003800000 */
.L_x_4670:
[----:B------:R-:W-:Y:S02]  /*2def0*/  LEA.HI.X.SX32 R43, R43, R28, 0x1, P1 ;  /* 0x0000001c2b2b7211 */ /* 0x000fe400008f0eff */
[----:B------:R-:W-:Y:S02]  /*2df00*/  LEA R30, P0, R49, R86, 0x1 ;  /* 0x00000056311e7211 */ /* 0x000fe400078008ff */
[----:B------:R-:W-:Y:S02]  /*2df10*/  R2UR UR4, R84 ;  /* 0x00000000540472ca */ /* 0x000fe400000e0000 */
[----:B------:R-:W-:Y:S02]  /*2df20*/  R2UR UR5, R85 ;  /* 0x00000000550572ca */ /* 0x000fe400000e0000 */
[----:B------:R-:W-:Y:S02]  /*2df30*/  LEA.HI.X R31, R49, R87, R43, 0x1, P0 ;  /* 0x00000057311f7211 */ /* 0x000fe400000f0c2b */
[----:B------:R-:W-:-:S09]  /*2df40*/  ISETP.GE.AND P0, PT, R111, R100, PT ;  /* 0x000000646f00720c */ /* 0x000fd20003f06270 */
[----:B-----5:R1:W-:Y:S04]  /*2df50*/  ST.E.128 desc[UR4][R30.64], R8 ;  /* 0x000000081e007985 */ /* 0x0203e8000c101d04 */
[----:B------:R-:W-:Y:S05]  /*2df60*/  @P0 BRA `(.L_x_4619) ;  /* 0x0000000c00480947 */ /* 0x000fea0003800000 */
[----:B------:R-:W-:Y:S02]  /*2df70*/  IADD3 R89, P0, R111, R88, RZ ;  /* 0x000000586f597210 */ /* 0x000fe40007f1e0ff */
[----:B------:R-:W-:Y:S02]  /*2df80*/  R2UR UR4, R84 ;  /* 0x00000000540472ca */ /* 0x000fe400000e0000 */
[----:B------:R-:W-:Y:S02]  /*2df90*/  R2UR UR5, R85 ;  /* 0x00000000550572ca */ /* 0x000fe400000e0000 */
[----:B------:R-:W-:Y:S02]  /*2dfa0*/  LEA.HI.X.SX32 R28, R111, R28, 0x1, P0 ;  /* 0x0000001c6f1c7211 */ /* 0x000fe400000f0eff */
[----:B-1----:R-:W-:-:S04]  /*2dfb0*/  LEA R8, P0, R89, R86, 0x1 ;  /* 0x0000005659087211 */ /* 0x002fc800078008ff */
[----:B------:R-:W-:-:S05]  /*2dfc0*/  LEA.HI.X R9, R89, R87, R28, 0x1, P0 ;  /* 0x0000005759097211 */ /* 0x000fca00000f0c1c */
[----:B------:R1:W-:Y:S01]  /*2dfd0*/  ST.E.128 desc[UR4][R8.64], R12 ;  /* 0x0000000c08007985 */ /* 0x0003e2000c101d04 */
[----:B------:R-:W-:Y:S05]  /*2dfe0*/  BRA `(.L_x_4619) ;  /* 0x0000000c00287947 */ /* 0x000fea0003800000 */
.L_x_4585:
[----:B------:R-:W2:Y:S01]  /*2dff0*/  LDL.64 R8, [R81+0x10] ;  /* 0x0000100051087983 */ /* 0x000ea20000100a00 */
[----:B------:R-:W-:Y:S02]  /*2e000*/  R2UR UR4, R84 ;  /* 0x00000000540472ca */ /* 0x000fe400000e0000 */
[----:B------:R-:W-:Y:S01]  /*2e010*/  R2UR UR5, R85 ;  /* 0x00000000550572ca */ /* 0x000fe200000e0000 */
[----:B------:R0:W5:Y:S04]  /*2e020*/  LDL R10, [R82] ;  /* 0x00000000520a7983 */ /* 0x0001680000100800 */
[----:B------:R0:W5:Y:S08]  /*2e030*/  LDL R11, [R82+0x4] ;  /* 0x00000400520b7983 */ /* 0x0001700000100800 */
[----:B--2---:R-:W2:Y:S01]  /*2e040*/  LD.E R12, desc[UR4][R8.64+0x1c] ;  /* 0x00001c04080c7980 */ /* 0x004ea2000c101900 */
[----:B------:R-:W-:Y:S01]  /*2e050*/  BSSY B2, `(.L_x_4672) ;  /* 0x0000005000027945 */ /* 0x000fe20003800000 */
[----:B--2---:R-:W-:-:S04]  /*2e060*/  LOP3.LUT R12, R12, 0x1, RZ, 0xfc, !PT ;  /* 0x000000010c0c7812 */ /* 0x004fc800078efcff */
[----:B------:R-:W-:-:S13]  /*2e070*/  ISETP.NE.AND P0, PT, R12, 0x3, PT ;  /* 0x000000030c00780c */ /* 0x000fda0003f05270 */
[----:B0-----:R-:W-:Y:S05]  /*2e080*/  @!P0 BRA `(.L_x_4673) ;  /* 0x0000000000048947 */ /* 0x001fea0003800000 */
[----:B------:R-:W-:Y:S01]  /*2e090*/  BPT.TRAP 0x1 ;  /* 0x000000040000795c */ /* 0x000fe20000300000 */
.L_x_4673:
[----:B------:R-:W-:Y:S05]  /*2e0a0*/  BSYNC B2 ;  /* 0x0000000000027941 */ /* 0x000fea0003800000 */
.L_x_4672:
        /* <DEDUP_REMOVED lines=9> */
.L_x_4699:
[----:B------:R-:W-:Y:S05]  /*2e140*/  BSYNC B2 ;  /* 0x0000000000027941 */ /* 0x000fea0003800000 */
.L_x_4674:
[----:B------:R-:W2:Y:S04]  /*2e150*/  LDL.64 R32, [R81] ;  /* 0x0000000051207983 */ /* 0x000ea80000100a00 */
[----:B------:R-:W3:Y:S04]  /*2e160*/  LDL.64 R8, [R81+0x18] ;  /* 0x0000180051087983 */ /* 0x000ee80000100a00 */
[----:B------:R-:W4:Y:S04]  /*2e170*/  LDL.64 R34, [R81+0x30] ;  /* 0x0000300051227983 */ /* 0x000f280000100a00 */
[----:B0-----:R-:W4:Y:S01]  /*2e180*/  LDL.64 R10, [R81+0x20] ;  /* 0x00002000510a7983 */ /* 0x001f220000100a00 */
[----:B------:R-:W-:-:S02]  /*2e190*/  R2UR UR8, R84 ;  /* 0x00000000540872ca */ /* 0x000fc400000e0000 */
[C---:B------:R-:W-:Y:S01]  /*2e1a0*/  R2UR UR9, R85.reuse ;  /* 0x00000000550972ca */ /* 0x040fe200000e0000 */
[----:B------:R-:W4:Y:S01]  /*2e1b0*/  LDL R39, [R82] ;  /* 0x0000000052277983 */ /* 0x000f220000100800 */
[C---:B------:R-:W-:Y:S02]  /*2e1c0*/  R2UR UR4, R84.reuse ;  /* 0x00000000540472ca */ /* 0x040fe400000e0000 */
[C---:B------:R-:W-:Y:S01]  /*2e1d0*/  R2UR UR5, R85.reuse ;  /* 0x00000000550572ca */ /* 0x040fe200000e0000 */
[----:B------:R-:W5:Y:S01]  /*2e1e0*/  LDL.64 R12, [R81+0x38] ;  /* 0x00003800510c7983 */ /* 0x000f620000100a00 */
[C---:B------:R-:W-:Y:S02]  /*2e1f0*/  R2UR UR10, R84.reuse ;  /* 0x00000000540a72ca */ /* 0x040fe400000e0000 */
[----:B------:R-:W-:Y:S02]  /*2e200*/  R2UR UR11, R85 ;  /* 0x00000000550b72ca */ /* 0x000fe400000e0000 */
[----:B------:R-:W-:-:S02]  /*2e210*/  R2UR UR6, R84 ;  /* 0x00000000540672ca */ /* 0x000fc400000e0000 */
[C---:B------:R-:W-:Y:S02]  /*2e220*/  R2UR UR7, R85.reuse ;  /* 0x00000000550772ca */ /* 0x040fe400000e0000 */
[----:B------:R-:W-:Y:S02]  /*2e230*/  R2UR UR12, R84 ;  /* 0x00000000540c72ca */ /* 0x000fe400000e0000 */
[----:B------:R-:W-:Y:S01]  /*2e240*/  R2UR UR13, R85 ;  /* 0x00000000550d72ca */ /* 0x000fe200000e0000 */
[----:B--2---:R0:W2:Y:S04]  /*2e250*/  LD.E R32, desc[UR8][R32.64] ;  /* 0x0000000820207980 */ /* 0x0040a8000c101900 */
[----:B---3--:R-:W3:Y:S04]  /*2e260*/  LD.E R38, desc[UR4][R8.64] ;  /* 0x0000000408267980 */ /* 0x008ee8000c101900 */
[----:B----4-:R-:W4:Y:S04]  /*2e270*/  LD.E R40, desc[UR10][R34.64] ;  /* 0x0000000a22287980 */ /* 0x010f28000c101900 */
[----:B------:R-:W4:Y:S04]  /*2e280*/  LD.E.64 R28, desc[UR6][R10.64+0x10] ;  /* 0x000010060a1c7980 */ /* 0x000f28000c101b00 */
[----:B------:R1:W4:Y:S01]  /*2e290*/  LD.E.64 R36, desc[UR12][R8.64+0x8] ;  /* 0x0000080c08247980 */ /* 0x000322000c101b00 */
[----:B------:R-:W-:Y:S01]  /*2e2a0*/  IMAD R41, R39, 0x4800, RZ ;  /* 0x0000480027297824 */ /* 0x000fe200078e02ff */
[----:B------:R-:W-:Y:S02]  /*2e2b0*/  BSSY B2, `(.L_x_4676) ;  /* 0x0000055000027945 */ /* 0x000fe40003800000 */
[----:B------:R2:W5:Y:S02]  /*2e2c0*/  LD.E.64 R14, desc[UR4][R10.64+0x8] ;  /* 0x000008040a0e7980 */ /* 0x000564000c101b00 */
[----:B0-----:R-:W-:-:S02]  /*2e2d0*/  SHF.R.S32.HI R33, RZ, 0x1f, R41 ;  /* 0x0000001fff217819 */ /* 0x001fc40000011429 */
[----:B------:R0:W5:Y:S01]  /*2e2e0*/  LD.E.64 R30, desc[UR6][R10.64+0x18] ;  /* 0x000018060a1e7980 */ /* 0x000162000c101b00 */
[----:B-1----:R-:W-:Y:S01]  /*2e2f0*/  SHF.R.S32.HI R8, RZ, 0x1f, R77 ;  /* 0x0000001fff087819 */ /* 0x002fe2000001144d */
[----:B--2---:R-:W-:Y:S01]  /*2e300*/  IMAD R32, R77, -0x60, R32 ;  /* 0xffffffa04d207824 */ /* 0x004fe200078e0220 */
[----:B---3--:R-:W-:-:S04]  /*2e310*/  IADD3 R43, P0, R38, R41, RZ ;  /* 0x00000029262b7210 */ /* 0x008fc80007f1e0ff */
[----:B------:R-:W-:Y:S02]  /*2e320*/  VIMNMX R45, R32, 0x60, PT ;  /* 0x00000060202d7848 */ /* 0x000fe40003fe0100 */
[----:B------:R-:W-:Y:S02]  /*2e330*/  LEA.HI.X.SX32 R33, R38, R33, 0x1, P0 ;  /* 0x0000002126217211 */ /* 0x000fe400000f0eff */
[----:B----4-:R-:W-:Y:S01]  /*2e340*/  ISETP.GE.AND P0, PT, R40, R45, PT ;  /* 0x0000002d2800720c */ /* 0x010fe20003f06270 */
[-C--:B------:R-:W-:Y:S02]  /*2e350*/  IMAD R9, R29, R77.reuse, RZ ;  /* 0x0000004d1d097224 */ /* 0x080fe400078e02ff */
[----:B------:R-:W-:Y:S01]  /*2e360*/  IMAD.WIDE.U32 R38, R28, R77, RZ ;  /* 0x0000004d1c267225 */ /* 0x000fe200078e00ff */
[----:B------:R-:W-:-:S03]  /*2e370*/  LEA R32, P1, R43, R36, 0x1 ;  /* 0x000000242b207211 */ /* 0x000fc600078208ff */
[----:B------:R-:W-:Y:S01]  /*2e380*/  IMAD R9, R28, R8, R9 ;  /* 0x000000081c097224 */ /* 0x000fe200078e0209 */
[----:B------:R-:W-:Y:S01]  /*2e390*/  LEA.HI.X R33, R43, R37, R33, 0x1, P1 ;  /* 0x000000252b217211 */ /* 0x000fe200008f0c21 */
[----:B------:R-:W-:-:S04]  /*2e3a0*/  IMAD.WIDE R36, R41, 0x2, R36 ;  /* 0x0000000229247825 */ /* 0x000fc800078e0224 */
[----:B------:R-:W-:Y:S01]  /*2e3b0*/  IMAD.IADD R41, R39, 0x1, R9 ;  /* 0x0000000127297824 */ /* 0x000fe200078e0209 */
[----:B0-----:R-:W-:Y:S06]  /*2e3c0*/  @P0 BRA `(.L_x_4677) ;  /* 0x00000004000c0947 */ /* 0x001fec0003800000 */
[----:B------:R-:W-:Y:S02]  /*2e3d0*/  R2UR UR4, R84 ;  /* 0x00000000540472ca */ /* 0x000fe400000e0000 */
[----:B------:R-:W-:-:S13]  /*2e3e0*/  R2UR UR5, R85 ;  /* 0x00000000550572ca */ /* 0x000fda00000e0000 */
[----:B-----5:R-:W2:Y:S01]  /*2e3f0*/  LD.E.U8 R40, desc[UR4][R12.64] ;  /* 0x000000040c287980 */ /* 0x020ea2000c101100 */
[C---:B------:R-:W-:Y:S01]  /*2e400*/  LEA R28, P1, R38.reuse, R30, 0x1 ;  /* 0x0000001e261c7211 */ /* 0x040fe200078208ff */
[----:B------:R-:W-:Y:S03]  /*2e410*/  BSSY B3, `(.L_x_4678) ;  /* 0x000000c000037945 */ /* 0x000fe60003800000 */
[----:B------:R-:W-:Y:S02]  /*2e420*/  LEA.HI.X R29, R38, R31, R41, 0x1, P1 ;  /* 0x0000001f261d7211 */ /* 0x000fe400008f0c29 */
[----:B--2---:R-:W-:-:S04]  /*2e430*/  LOP3.LUT R8, R40, 0x1, RZ, 0xc0, !PT ;  /* 0x0000000128087812 */ /* 0x004fc800078ec0ff */
[----:B------:R-:W-:-:S13]  /*2e440*/  ISETP.NE.U32.AND P0, PT, R8, 0x1, PT ;  /* 0x000000010800780c */ /* 0x000fda0003f05070 */
[----:B------:R-:W-:Y:S05]  /*2e450*/  @P0 BRA `(.L_x_4679) ;  /* 0x00000000001c0947 */ /* 0x000fea0003800000 */
[----:B------:R-:W-:Y:S02]  /*2e460*/  R2UR UR4, R84 ;  /* 0x00000000540472ca */ /* 0x000fe400000e0000 */
[----:B------:R-:W-:-:S13]  /*2e470*/  R2UR UR5, R85 ;  /* 0x00000000550572ca */ /* 0x000fda00000e0000 */
[----:B------:R-:W2:Y:S01]  /*2e480*/  LD.E.128 R8, desc[UR4][R36.64] ;  /* 0x0000000424087980 */ /* 0x000ea2000c101d00 */
[----:B------:R-:W-:Y:S02]  /*2e490*/  R2UR UR6, R84 ;  /* 0x00000000540672ca */ /* 0x000fe400000e0000 */
[----:B------:R-:W-:Y:S01]  /*2e4a0*/  R2UR UR7, R85 ;  /* 0x00000000550772ca */ /* 0x000fe200000e0000 */
[----:B--2---:R0:W-:-:S12]  /*2e4b0*/  ST.E.128 desc[UR4][R28.64], R8 ;  /* 0x000000081c007985 */ /* 0x0041d8000c101d04 */
[----:B------:R0:W5:Y:S02]  /*2e4c0*/  LD.E.U8 R40, desc[UR6][R12.64] ;  /* 0x000000060c287980 */ /* 0x000164000c101100 */
.L_x_4679:
[----:B------:R-:W-:Y:S05]  /*2e4d0*/  BSYNC B3 ;  /* 0x0000000000037941 */ /* 0x000fea0003800000 */
.L_x_4678:
[----:B-----5:R-:W-:Y:S01]  /*2e4e0*/  LOP3.LUT P0, RZ, R40, 0x2, RZ, 0xc0, !PT ;  /* 0x0000000228ff7812 */ /* 0x020fe2000780c0ff */
[----:B------:R-:W-:-:S12]  /*2e4f0*/  BSSY B3, `(.L_x_4680) ;  /* 0x0000009000037945 */ /* 0x000fd80003800000 */
[----:B------:R-:W-:Y:S05]  /*2e500*/  @!P0 BRA `(.L_x_4681) ;  /* 0x00000000001c8947 */ /* 0x000fea0003800000 */
[----:B------:R-:W-:Y:S02]  /*2e510*/  R2UR UR4, R84 ;  /* 0x00000000540472ca */ /* 0x000fe400000e0000 */
[----:B------:R-:W-:-:S13]  /*2e520*/  R2UR UR5, R85 ;  /* 0x00000000550572ca */ /* 0x000fda00000e0000 */
[----:B0-----:R-:W2:Y:S01]  /*2e530*/  LD.E.128 R8, desc[UR4][R32.64] ;  /* 0x0000000420087980 */ /* 0x001ea2000c101d00 */
[----:B------:R-:W-:Y:S02]  /*2e540*/  R2UR UR6, R84 ;  /* 0x00000000540672ca */ /* 0x000fe400000e0000 */
[----:B------:R-:W-:Y:S01]  /*2e550*/  R2UR UR7, R85 ;  /* 0x00000000550772ca */ /* 0x000fe200000e0000 */
[----:B--2---:R1:W-:-:S12]  /*2e560*/  ST.E.128 desc[UR4][R28.64+0x40], R8 ;  /* 0x000040081c007985 */ /* 0x0043d8000c101d04 */
[----:B------:R1:W5:Y:S02]  /*2e570*/  LD.E.U8 R40, desc[UR6][R12.64] ;  /* 0x000000060c287980 */ /* 0x000364000c101100 */
.L_x_4681:
[----:B------:R-:W-:Y:S05]  /*2e580*/  BSYNC B3 ;  /* 0x0000000000037941 */ /* 0x000fea0003800000 */
.L_x_4680:
[----:B-----5:R-:W-:Y:S01]  /*2e590*/  LOP3.LUT P0, RZ, R40, 0x4, RZ, 0xc0, !PT ;  /* 0x0000000428ff7812 */ /* 0x020fe2000780c0ff */
[----:B------:R-:W-:-:S12]  /*2e5a0*/  BSSY B3, `(.L_x_4682) ;  /* 0x0000009000037945 */ /* 0x000fd80003800000 */
[----:B------:R-:W-:Y:S05]  /*2e5b0*/  @!P0 BRA `(.L_x_4683) ;  /* 0x00000000001c8947 */ /* 0x000fea0003800000 */
[----:B------:R-:W-:Y:S02]  /*2e5c0*/  R2UR UR4, R84 ;  /* 0x00000000540472ca */ /* 0x000fe400000e0000 */
[----:B------:R-:W-:-:S13]  /*2e5d0*/  R2UR UR5, R85 ;  /* 0x00000000550572ca */ /* 0x000fda00000e0000 */
[----:B01----:R-:W2:Y:S01]  /*2e5e0*/  LD.E.128 R8, desc[UR4][R36.64+0x3000] ;  /* 0x0030000424087980 */ /* 0x003ea2000c101d00 */
[----:B------:R-:W-:Y:S02]  /*2e5f0*/  R2UR UR6, R84 ;  /* 0x00000000540672ca */ /* 0x000fe400000e0000 */
[----:B------:R-:W-:Y:S01]  /*2e600*/  R2UR UR7, R85 ;  /* 0x00000000550772ca */ /* 0x000fe200000e0000 */
[----:B--2---:R2:W-:-:S12]  /*2e610*/  ST.E.128 desc[UR4][R28.64+0x80], R8 ;  /* 0x000080081c007985 */ /* 0x0045d8000c101d04 */
[----:B------:R2:W5:Y:S02]  /*2e620*/  LD.E.U8 R40, desc[UR6][R12.64] ;  /* 0x000000060c287980 */ /* 0x000564000c101100 */
.L_x_4683:
[----:B------:R-:W-:Y:S05]  /*2e630*/  BSYNC B3 ;  /* 0x0000000000037941 */ /* 0x000fea0003800000 */
.L_x_4682:
[----:B-----5:R-:W-:Y:S01]  /*2e640*/  LOP3.LUT P0, RZ, R40, 0x8, RZ, 0xc0, !PT ;  /* 0x0000000828ff7812 */ /* 0x020fe2000780c0ff */
[----:B------:R-:W-:-:S12]  /*2e650*/  BSSY B3, `(.L_x_4684) ;  /* 0x0000009000037945 */ /* 0x000fd80003800000 */
[----:B------:R-:W-:Y:S05]  /*2e660*/  @!P0 BRA `(.L_x_4685) ;  /* 0x00000000001c8947 */ /* 0x000fea0003800000 */
[----:B------:R-:W-:Y:S02]  /*2e670*/  R2UR UR4, R84 ;  /* 0x00000000540472ca */ /* 0x000fe400000e0000 */
[----:B------:R-:W-:-:S13]  /*2e680*/  R2UR UR5, R85 ;  /* 0x00000000550572ca */ /* 0x000fda00000e0000 */
[----:B012---:R-:W2:Y:S01]  /*2e690*/  LD.E.128 R8, desc[UR4][R32.64+0x3000] ;  /* 0x0030000420087980 */ /* 0x007ea2000c101d00 */
[----:B------:R-:W-:Y:S02]  /*2e6a0*/  R2UR UR6, R84 ;  /* 0x00000000540672ca */ /* 0x000fe400000e0000 */
[----:B------:R-:W-:Y:S01]  /*2e6b0*/  R2UR UR7, R85 ;  /* 0x00000000550772ca */ /* 0x000fe200000e0000 */
[----:B--2---:R3:W-:-:S12]  /*2e6c0*/  ST.E.128 desc[UR4][R28.64+0xc0], R8 ;  /* 0x0000c0081c007985 */ /* 0x0047d8000c101d04 */
[----:B------:R3:W5:Y:S02]  /*2e6d0*/  LD.E.U8 R40, desc[UR6][R12.64] ;  /* 0x000000060c287980 */ /* 0x000764000c101100 */
.L_x_4685:
[----:B------:R-:W-:Y:S05]  /*2e6e0*/  BSYNC B3 ;  /* 0x0000000000037941 */ /* 0x000fea0003800000 */
.L_x_4684:
[----:B-----5:R-:W-:Y:S01]  /*2e6f0*/  LOP3.LUT P0, RZ, R40, 0x10, RZ, 0xc0, !PT ;  /* 0x0000001028ff7812 */ /* 0x020fe2000780c0ff */
[----:B------:R-:W-:-:S12]  /*2e700*/  BSSY B3, `(.L_x_4686) ;  /* 0x0000009000037945 */ /* 0x000fd80003800000 */
[----:B------:R-:W-:Y:S05]  /*2e710*/  @!P0 BRA `(.L_x_4687) ;  /* 0x00000000001c8947 */ /* 0x000fea0003800000 */
[----:B------:R-:W-:Y:S02]  /*2e720*/  R2UR UR4, R84 ;  /* 0x00000000540472ca */ /* 0x000fe400000e0000 */
[----:B------:R-:W-:-:S13]  /*2e730*/  R2UR UR5, R85 ;  /* 0x00000000550572ca */ /* 0x000fda00000e0000 */
[----:B0123--:R-:W2:Y:S01]  /*2e740*/  LD.E.128 R8, desc[UR4][R36.64+0x6000] ;  /* 0x0060000424087980 */ /* 0x00fea2000c101d00 */
[----:B------:R-:W-:Y:S02]  /*2e750*/  R2UR UR6, R84 ;  /* 0x00000000540672ca */ /* 0x000fe400000e0000 */
[----:B------:R-:W-:Y:S01]  /*2e760*/  R2UR UR7, R85 ;  /* 0x00000000550772ca */ /* 0x000fe200000e0000 */
[----:B--2---:R4:W-:-:S12]  /*2e770*/  ST.E.128 desc[UR4][R28.64+0x100], R8 ;  /* 0x000100081c007985 */ /* 0x0049d8000c101d04 */
[----:B------:R4:W5:Y:S02]  /*2e780*/  LD.E.U8 R40, desc[UR6][R12.64] ;  /* 0x000000060c287980 */ /* 0x000964000c101100 */
.L_x_4687:
[----:B------:R-:W-:Y:S05]  /*2e790*/  BSYNC B3 ;  /* 0x0000000000037941 */ /* 0x000fea0003800000 */
.L_x_4686:
[----:B-----5:R-:W-:-:S13]  /*2e7a0*/  LOP3.LUT P0, RZ, R40, 0x20, RZ, 0xc0, !PT ;  /* 0x0000002028ff7812 */ /* 0x020fda000780c0ff */
[----:B------:R-:W-:Y:S05]  /*2e7b0*/  @!P0 BRA `(.L_x_4677) ;  /* 0x0000000000108947 */ /* 0x000fea0003800000 */
[----:B------:R-:W-:Y:S02]  /*2e7c0*/  R2UR UR4, R84 ;  /* 0x00000000540472ca */ /* 0x000fe400000e0000 */
[----:B------:R-:W-:-:S13]  /*2e7d0*/  R2UR UR5, R85 ;  /* 0x00000000550572ca */ /* 0x000fda00000e0000 */
[----:B01234-:R-:W2:Y:S04]  /*2e7e0*/  LD.E.128 R8, desc[UR4][R32.64+0x6000] ;  /* 0x0060000420087980 */ /* 0x01fea8000c101d00 */
[----:B--2---:R0:W-:Y:S02]  /*2e7f0*/  ST.E.128 desc[UR4][R28.64+0x140], R8 ;  /* 0x000140081c007985 */ /* 0x0041e4000c101d04 */
.L_x_4677:
[----:B------:R-:W-:Y:S05]  /*2e800*/  BSYNC B2 ;  /* 0x0000000000027941 */ /* 0x000fea0003800000 */
.L_x_4676:
[----:B------:R-:W-:Y:S02]  /*2e810*/  R2UR UR4, R84 ;  /* 0x00000000540472ca */ /* 0x000fe400000e0000 */
[----:B------:R-:W-:-:S13]  /*2e820*/  R2UR UR5, R85 ;  /* 0x00000000550572ca */ /* 0x000fda00000e0000 */
[----:B------:R-:W0:Y:S02]  /*2e830*/  LD.E R34, desc[UR4][R34.64] ;  /* 0x0000000422227980 */ /* 0x000e24000c101900 */
[----:B01234-:R-:W-:-:S05]  /*2e840*/  VIADD R8, R34, 0x40 ;  /* 0x0000004022087836 */ /* 0x01ffca0000000000 */
[----:B------:R-:W-:-:S13]  /*2e850*/  ISETP.GE.AND P0, PT, R8, R45, PT ;  /* 0x0000002d0800720c */ /* 0x000fda0003f06270 */
[----:B------:R-:W-:Y:S05]  /*2e860*/  @P0 BRA `(.L_x_4619) ;  /* 0x0000000400080947 */ /* 0x000fea0003800000 */
[----:B------:R-:W-:Y:S02]  /*2e870*/  R2UR UR4, R84 ;  /* 0x00000000540472ca */ /* 0x000fe400000e0000 */
[----:B------:R-:W-:-:S13]  /*2e880*/  R2UR UR5, R85 ;  /* 0x00000000550572ca */ /* 0x000fda00000e0000 */
[----:B-----5:R-:W2:Y:S02]  /*2e890*/  LD.E.U8 R28, desc[UR4][R12.64] ;  /* 0x000000040c1c7980 */ /* 0x020ea4000c101100 */
[----:B--2---:R-:W-:-:S04]  /*2e8a0*/  LOP3.LUT R8, R28, 0x1, RZ, 0xc0, !PT ;  /* 0x000000011c087812 */ /* 0x004fc800078ec0ff */
[----:B------:R-:W-:-:S13]  /*2e8b0*/  ISETP.NE.U32.AND P0, PT, R8, 0x1, PT ;  /* 0x000000010800780c */ /* 0x000fda0003f05070 */
[----:B------:R-:W-:Y:S02]  /*2e8c0*/  @!P0 R2UR UR4, R84 ;  /* 0x00000000540482ca */ /* 0x000fe400000e0000 */
[----:B------:R-:W-:-:S13]  /*2e8d0*/  @!P0 R2UR UR5, R85 ;  /* 0x00000000550582ca */ /* 0x000fda00000e0000 */
[----:B------:R-:W2:Y:S01]  /*2e8e0*/  @!P0 LD.E.128 R8, desc[UR4][R36.64+0x2000] ;  /* 0x0020000424088980 */ /* 0x000ea2000c101d00 */
[----:B------:R-:W-:Y:S02]  /*2e8f0*/  IADD3 R39, P1, R14, R38, RZ ;  /* 0x000000260e277210 */ /* 0x000fe40007f3e0ff */
[----:B------:R-:W-:Y:S02]  /*2e900*/  @!P0 R2UR UR6, R84 ;  /* 0x00000000540682ca */ /* 0x000fe400000e0000 */
[----:B------:R-:W-:Y:S01]  /*2e910*/  @!P0 R2UR UR7, R85 ;  /* 0x00000000550782ca */ /* 0x000fe200000e0000 */
[----:B------:R-:W-:Y:S01]  /*2e920*/  IMAD.X R15, R15, 0x1, R41, P1 ;  /* 0x000000010f0f7824 */ /* 0x000fe200008e0629 */
[----:B------:R-:W-:-:S04]  /*2e930*/  LEA R14, P1, R39, R30, 0x1 ;  /* 0x0000001e270e7211 */ /* 0x000fc800078208ff */
[----:B------:R-:W-:-:S05]  /*2e940*/  LEA.HI.X R15, R39, R31, R15, 0x1, P1 ;  /* 0x0000001f270f7211 */ /* 0x000fca00008f0c0f */
[----:B--2---:R0:W-:Y:S04]  /*2e950*/  @!P0 ST.E.128 desc[UR4][R14.64], R8 ;  /* 0x000000080e008985 */ /* 0x0041e8000c101d04 */
[----:B------:R-:W2:Y:S01]  /*2e960*/  @!P0 LD.E.U8 R28, desc[UR6][R12.64] ;  /* 0x000000060c1c8980 */ /* 0x000ea2000c101100 */
[----:B------:R-:W-:Y:S01]  /*2e970*/  BSSY B2, `(.L_x_4688) ;  /* 0x000000a000027945 */ /* 0x000fe20003800000 */
[----:B--2---:R-:W-:-:S13]  /*2e980*/  LOP3.LUT P0, RZ, R28, 0x2, RZ, 0xc0, !PT ;  /* 0x000000021cff7812 */ /* 0x004fda000780c0ff */
[----:B0-----:R-:W-:Y:S05]  /*2e990*/  @!P0 BRA `(.L_x_4689) ;  /* 0x00000000001c8947 */ /* 0x001fea0003800000 */
[----:B------:R-:W-:Y:S02]  /*2e9a0*/  R2UR UR4, R84 ;  /* 0x00000000540472ca */ /* 0x000fe400000e0000 */
[----:B------:R-:W-:-:S13]  /*2e9b0*/  R2UR UR5, R85 ;  /* 0x00000000550572ca */ /* 0x000fda00000e0000 */
[----:B------:R-:W2:Y:S01]  /*2e9c0*/  LD.E.128 R8, desc[UR4][R32.64+0x2000] ;  /* 0x0020000420087980 */ /* 0x000ea2000c101d00 */
[----:B------:R-:W-:Y:S02]  /*2e9d0*/  R2UR UR6, R84 ;  /* 0x00000000540672ca */ /* 0x000fe400000e0000 */
[----:B------:R-:W-:Y:S01]  /*2e9e0*/  R2UR UR7, R85 ;  /* 0x00000000550772ca */ /* 0x000fe200000e0000 */
[----:B--2---:R0:W-:-:S12]  /*2e9f0*/  ST.E.128 desc[UR4][R14.64+0x40], R8 ;  /* 0x000040080e007985 */ /* 0x0041d8000c101d04 */
[----:B------:R0:W5:Y:S02]  /*2ea00*/  LD.E.U8 R28, desc[UR6][R12.64] ;  /* 0x000000060c1c7980 */ /* 0x000164000c101100 */
.L_x_4689:
[----:B------:R-:W-:Y:S05]  /*2ea10*/  BSYNC B2 ;  /* 0x0000000000027941 */ /* 0x000fea0003800000 */
.L_x_4688:
        /* <DEDUP_REMOVED lines=10> */
.L_x_4691:
[----:B------:R-:W-:Y:S05]  /*2eac0*/  BSYNC B2 ;  /* 0x0000000000027941 */ /* 0x000fea0003800000 */
.L_x_4690:
        /* <DEDUP_REMOVED lines=10> */
.L_x_4693:
[----:B------:R-:W-:Y:S05]  /*2eb70*/  BSYNC B2 ;  /* 0x0000000000027941 */ /* 0x000fea0003800000 */
.L_x_4692:
        /* <DEDUP_REMOVED lines=10> */
.L_x_4695:
[----:B------:R-:W-:Y:S05]  /*2ec20*/  BSYNC B2 ;  /* 0x0000000000027941 */ /* 0x000fea0003800000 */
.L_x_4694:
[----:B-----5:R-:W-:-:S13]  /*2ec30*/  LOP3.LUT P0, RZ, R28, 0x20, RZ, 0xc0, !PT ;  /* 0x000000201cff7812 */ /* 0x020fda000780c0ff */
[----:B------:R-:W-:Y:S05]  /*2ec40*/  @!P0 BRA `(.L_x_4619) ;  /* 0x0000000000108947 */ /* 0x000fea0003800000 */
[----:B------:R-:W-:Y:S02]  /*2ec50*/  R2UR UR4, R84 ;  /* 0x00000000540472ca */ /* 0x000fe400000e0000 */
[----:B------:R-:W-:-:S13]  /*2ec60*/  R2UR UR5, R85 ;  /* 0x00000000550572ca */ /* 0x000fda00000e0000 */
[----:B0123--:R-:W2:Y:S04]  /*2ec70*/  LD.E.128 R8, desc[UR4][R32.64+0x8000] ;  /* 0x0080000420087980 */ /* 0x00fea8000c101d00 */
[----:B--2---:R0:W-:Y:S02]  /*2ec80*/  ST.E.128 desc[UR4][R14.64+0x140], R8 ;  /* 0x000140080e007985 */ /* 0x0041e4000c101d04 */
.L_x_4619:
[----:B------:R-:W-:Y:S05]  /*2ec90*/  BSYNC B0 ;  /* 0x0000000000007941 */ /* 0x000fea0003800000 */
.L_x_4584:
        /* <DEDUP_REMOVED lines=8> */
[----:B0-----:R-:W-:-:S02]  /*2ed20*/  LOP3.LUT P0, RZ, R9, 0x7f, RZ, 0xc0, !PT ;  /* 0x0000007f09ff7812 */ /* 0x001fc4000780c0ff */
[----:B------:R-:W-:-:S05]  /*2ed30*/  LEA.HI R8, R9, 0x8, RZ, 0x19 ;  /* 0x0000000809087811 */ /* 0x000fca00078fc8ff */
[----:B-1----:R0:W-:Y:S06]  /*2ed40*/  BAR.SYNC.DEFER_BLOCKING R8, 0x80 ;  /* 0x000200080000751d */ /* 0x0021ec0000010000 */
[----:B------:R-:W-:Y:S05]  /*2ed50*/  @P0 BRA `(.L_x_4696) ;  /* 0x0000000000240947 */ /* 0x000fea0003800000 */
[----:B0-----:R-:W2:Y:S01]  /*2ed60*/  LDL.64 R8, [R81+0x10] ;  /* 0x0000100051087983 */ /* 0x001ea20000100a00 */
[----:B------:R-:W-:Y:S02]  /*2ed70*/  R2UR UR4, R84 ;  /* 0x00000000540472ca */ /* 0x000fe400000e0000 */
[----:B------:R-:W-:Y:S01]  /*2ed80*/  R2UR UR5, R85 ;  /* 0x00000000550572ca */ /* 0x000fe200000e0000 */
[----:B------:R-:W3:-:S12]  /*2ed90*/  LDL R82, [R82] ;  /* 0x0000000052527983 */ /* 0x000ed80000100800 */
[----:B--2---:R-:W2:Y:S02]  /*2eda0*/  LD.E.64 R8, desc[UR4][R8.64+0x30] ;  /* 0x0000300408087980 */ /* 0x004ea4000c101b00 */
[----:B--2---:R-:W-:-:S05]  /*2edb0*/  MOV R11, R8 ;  /* 0x00000008000b7202 */ /* 0x004fca0000000f00 */
[----:B---3--:R-:W-:-:S05]  /*2edc0*/  IMAD R10, R82, 0x8, R11 ;  /* 0x00000008520a7824 */ /* 0x008fca00078e020b */
[----:B------:R-:W-:-:S04]  /*2edd0*/  PRMT R10, RZ, 0x654, R10 ;  /* 0x00000654ff0a7816 */ /* 0x000fc8000000000a */
[----:B------:R1:W-:Y:S03]  /*2ede0*/  SYNCS.ARRIVE.TRANS64.RED.A1T0 RZ, [R10+URZ], RZ ;  /* 0x000000ff0aff79a7 */ /* 0x0003e6000810043f */
.L_x_4696:
[----:B0-----:R-:W-:Y:S02]  /*2edf0*/  IMAD.MOV.U32 R8, RZ, RZ, R83 ;  /* 0x000000ffff087224 */ /* 0x001fe400078e0053 */
[----:B------:R-:W-:-:S04]  /*2ee00*/  IMAD.MOV.U32 R9, RZ, RZ, 0x0 ;  /* 0x00000000ff097424 */ /* 0x000fc800078e00ff */
[----:B-1---5:R-:W-:Y:S05]  /*2ee10*/  RET.REL.NODEC R8 `(_ZN7cutlass13device_kernelIN5flash11enable_sm90INS1_16FlashAttnFwdSm90INS1_25CollectiveMainloopFwdSm90ILi2EN4cute5tupleIJNS5_1CILi1EEES8_S8_EEENS6_IJNS7_ILi128EEENS7_ILi96EEENS7_ILi192EEEEEELi192ENS_10bfloat16_tEfNS_4arch4Sm90ELb0ELb1ELb1ELb1ELb0ELb1ELb0ELb1ELb1ELb0ELb0ELb0EEENS1_21CollectiveEpilogueFwdINS6_IJSA_SC_SB_EEES9_SE_SG_Li256ELb1ELb0ELb0ELb0EEENS1_36VarlenDynamicPersistentTileSchedulerILi128ELi96ELi256ELi32ELb0ELb0ELb1ELb1ELb0ELb1EEEEEEEEEvNT_6ParamsE) ;  /* 0xfffffd1008787950 */ /* 0x022fea0003c3ffff */
.L_x_4594:
[----:B0-----:R0:W1:Y:S02]  /*2ee20*/  SYNCS.PHASECHK.TRANS64.TRYWAIT P0, [R10+URZ], R11 ;  /* 0x0000000b0a0075a7 */ /* 0x001064000800017f */
[----:B-1----:R-:W-:Y:S05]  /*2ee30*/  @!P0 NANOSLEEP.SYNCS 0x989680 ;  /* 0x009896800000895d */ /* 0x002fea0003900000 */
[----:B------:R-:W1:Y:S02]  /*2ee40*/  @!P0 SYNCS.PHASECHK.TRANS64 P0, [R10+URZ], R11 ;  /* 0x0000000b0a0085a7 */ /* 0x000e64000800007f */
[----:B-1----:R-:W-:Y:S05]  /*2ee50*/  @!P0 BRA `(.L_x_4594) ;  /* 0xfffffffc00f08947 */ /* 0x002fea000383ffff */
[----:B------:R-:W-:Y:S05]  /*2ee60*/  BRA `(.L_x_4697) ;  /* 0xffffff6800247947 */ /* 0x000fea000383ffff */
.L_x_4649:
[----:B0-----:R0:W1:Y:S02]  /*2ee70*/  SYNCS.PHASECHK.TRANS64.TRYWAIT P0, [R74+URZ], R75 ;  /* 0x0000004b4a0075a7 */ /* 0x001064000800017f */
[----:B-1----:R-:W-:Y:S05]  /*2ee80*/  @!P0 NANOSLEEP.SYNCS 0x989680 ;  /* 0x009896800000895d */ /* 0x002fea0003900000 */
[----:B------:R-:W1:Y:S02]  /*2ee90*/  @!P0 SYNCS.PHASECHK.TRANS64 P0, [R74+URZ], R75 ;  /* 0x0000004b4a0085a7 */ /* 0x000e64000800007f */
[----:B-1----:R-:W-:Y:S05]  /*2eea0*/  @!P0 BRA `(.L_x_4649) ;  /* 0xfffffffc00f08947 */ /* 0x002fea000383ffff */
[----:B------:R-:W-:Y:S05]  /*2eeb0*/  BRA `(.L_x_4698) ;  /* 0xffffffac00b87947 */ /* 0x000fea000383ffff */
.L_x_4675:
[----:B0-----:R0:W1:Y:S02]  /*2eec0*/  SYNCS.PHASECHK.TRANS64.TRYWAIT P0, [R10+URZ], R11 ;  /* 0x0000000b0a0075a7 */ /* 0x001064000800017f */
[----:B-1----:R-:W-:Y:S05]  /*2eed0*/  @!P0 NANOSLEEP.SYNCS 0x989680 ;  /* 0x009896800000895d */ /* 0x002fea0003900000 */
[----:B------:R-:W1:Y:S02]  /*2eee0*/  @!P0 SYNCS.PHASECHK.TRANS64 P0, [R10+URZ], R11 ;  /* 0x0000000b0a0085a7 */ /* 0x000e64000800007f */
[----:B-1----:R-:W-:Y:S05]  /*2eef0*/  @!P0 BRA `(.L_x_4675) ;  /* 0xfffffffc00f08947 */ /* 0x002fea000383ffff */
[----:B------:R-:W-:Y:S05]  /*2ef00*/  BRA `(.L_x_4699) ;  /* 0xfffffff0008c7947 */ /* 0x000fea000383ffff */
.L_x_4700:
        /* <DEDUP_REMOVED lines=15> */
.L_x_12758:


//--------------------- .text._ZN7cutlass13device_kernelIN5flash11enable_sm90INS1_16FlashAttnFwdSm90INS1_25CollectiveMainloopFwdSm90ILi2EN4cute5tupleIJNS5_1CILi1EEES8_S8_EEENS6_IJNS7_ILi128EEENS7_ILi112EEENS7_ILi192EEEEEELi192ENS_10bfloat16_tEfNS_4arch4Sm90ELb1ELb0ELb1ELb0ELb0ELb0ELb0ELb1ELb1ELb0ELb0ELb0EEENS1_21CollectiveEpilogueFwdINS6_IJSA_SC_SB_EEES9_SE_SG_Li256ELb0ELb0ELb0ELb0EEENS1_30DynamicPersistentTileSchedulerILi256ELi32ELb0ELb0ELb1EEEEEEEEEvNT_6ParamsE --------------------------
	.section	.text._ZN7cutlass13device_kernelIN5flash11enable_sm90INS1_16FlashAttnFwdSm90INS1_25CollectiveMainloopFwdSm90ILi2EN4cute5tupleIJNS5_1CILi1EEES8_S8_EEENS6_IJNS7_ILi128EEENS7_ILi112EEENS7_ILi192EEEEEELi192ENS_10bfloat16_tEfNS_4arch4Sm90ELb1ELb0ELb1ELb0ELb0ELb0ELb0ELb1ELb1ELb0ELb0ELb0EEENS1_21CollectiveEpilogueFwdINS6_IJSA_SC_SB_EEES9_SE_SG_Li256ELb0ELb0ELb0ELb0EEENS1_30DynamicPersistentTileSchedulerILi256ELi32ELb0ELb0ELb1EEEEEEEEEvNT_6ParamsE,"ax",@progbits
	.align	128
.text._ZN7cutlass13device_kernelIN5flash11enable_sm90INS1_16FlashAttnFwdSm90INS1_25CollectiveMainloopFwdSm90ILi2EN4cute5tupleIJNS5_1CILi1EEES8_S8_EEENS6_IJNS7_ILi128EEENS7_ILi112EEENS7_ILi192EEEEEELi192ENS_10bfloat16_tEfNS_4arch4Sm90ELb1ELb0ELb1ELb0ELb0ELb0ELb0ELb1ELb1ELb0ELb0ELb0EEENS1_21CollectiveEpilogueFwdINS6_IJSA_SC_SB_EEES9_SE_SG_Li256ELb0ELb0ELb0ELb0EEENS1_30DynamicPersistentTileSchedulerILi256ELi32ELb0ELb0ELb1EEEEEEEEEvNT_6ParamsE:
        .type           _ZN7cutlass13device_kernelIN5flash11enable_sm90INS1_16FlashAttnFwdSm90INS1_25CollectiveMainloopFwdSm90ILi2EN4cute5tupleIJNS5_1CILi1EEES8_S8_EEENS6_IJNS7_ILi128EEENS7_ILi112EEENS7_ILi192EEEEEELi192ENS_10bfloat16_tEfNS_4arch4Sm90ELb1ELb0ELb1ELb0ELb0ELb0ELb0ELb1ELb1ELb0ELb0ELb0EEENS1_21CollectiveEpilogueFwdINS6_IJSA_SC_SB_EEES9_SE_SG_Li256ELb0ELb0ELb0ELb0EEENS1_30DynamicPersistentTileSchedulerILi256ELi32ELb0ELb0ELb1EEEEEEEEEvNT_6ParamsE,@function
        .size           _ZN7cutlass13device_kernelIN5flash11enable_sm90INS1_16FlashAttnFwdSm90INS1_25CollectiveMainloopFwdSm90ILi2EN4cute5tupleIJNS5_1CILi1EEES8_S8_EEENS6_IJNS7_ILi128EEENS7_ILi112EEENS7_ILi192EEEEEELi192ENS_10bfloat16_tEfNS_4arch4Sm90ELb1ELb0ELb1ELb0ELb0ELb0ELb0ELb1ELb1ELb0ELb0ELb0EEENS1_21CollectiveEpilogueFwdINS6_IJSA_SC_SB_EEES9_SE_SG_Li256ELb0ELb0ELb0ELb0EEENS1_30DynamicPersistentTileSchedulerILi256ELi32ELb0ELb0ELb1EEEEEEEEEvNT_6ParamsE,(.L_x_12760 - _ZN7cutlass13device_kernelIN5flash11enable_sm90INS1_16FlashAttnFwdSm90INS1_25CollectiveMainloopFwdSm90ILi2EN4cute5tupleIJNS5_1CILi1EEES8_S8_EEENS6_IJNS7_ILi128EEENS7_ILi112EEENS7_ILi192EEEEEELi192ENS_10bfloat16_tEfNS_4arch4Sm90ELb1ELb0ELb1ELb0ELb0ELb0ELb0ELb1ELb1ELb0ELb0ELb0EEENS1_21CollectiveEpilogueFwdINS6_IJSA_SC_SB_EEES9_SE_SG_Li256ELb0ELb0ELb0ELb0EEENS1_30DynamicPersistentTileSchedulerILi256ELi32ELb0ELb0ELb1EEEEEEEEEvNT_6ParamsE)
        .other          _ZN7cutlass13device_kernelIN5flash11enable_sm90INS1_16FlashAttnFwdSm90INS1_25CollectiveMainloopFwdSm90ILi2EN4cute5tupleIJNS5_1CILi1EEES8_S8_EEENS6_IJNS7_ILi128EEENS7_ILi112EEENS7_ILi192EEEEEELi192ENS_10bfloat16_tEfNS_4arch4Sm90ELb1ELb0ELb1ELb0ELb0ELb0ELb0ELb1ELb1ELb0ELb0ELb0EEENS1_21CollectiveEpilogueFwdINS6_IJSA_SC_SB_EEES9_SE_SG_Li256ELb0ELb0ELb0ELb0EEENS1_30DynamicPersistentTileSchedulerILi256ELi32ELb0ELb0ELb1EEEEEEEEEvNT_6ParamsE,@"STO_CUDA_ENTRY STV_DEFAULT"
_ZN7cutlass13device_kernelIN5flash11enable_sm90INS1_16FlashAttnFwdSm90INS1_25CollectiveMainloopFwdSm90ILi2EN4cute5tupleIJNS5_1CILi1EEES8_S8_EEENS6_IJNS7_ILi128EEENS7_ILi112EEENS7_ILi192EEEEEELi192ENS_10bfloat16_tEfNS_4arch4Sm90ELb1ELb0ELb1ELb0ELb0ELb0ELb0ELb1ELb1ELb0ELb0ELb0EEENS1_21CollectiveEpilogueFwdINS6_IJSA_SC_SB_EEES9_SE_SG_Li256ELb0ELb0ELb0ELb0EEENS1_30DynamicPersistentTileSchedulerILi256ELi32ELb0ELb0ELb1EEEEEEEEEvNT_6ParamsE:
        /* <DEDUP_REMOVED lines=23> */
.L_x_4702:
[----:B------:R-:W-:Y:S05]  /*0170*/  BSYNC B0 ;  /* 0x0000000000007941 */ /* 0x000fea0003800000 */
.L_x_4701:
        /* <DEDUP_REMOVED lines=36> */
.L_x_4703:
        /* <DEDUP_REMOVED lines=22> */
.L_x_4704:
        /* <DEDUP_REMOVED lines=18> */
.L_x_4705:
        /* <DEDUP_REMOVED lines=22> */
.L_x_4706:
        /* <DEDUP_REMOVED lines=22> */
.L_x_4707:
[----:B-1----:R-:W-:Y:S01]  /*0900*/  ISETP.NE.AND P0, PT, R2, RZ, PT ;  /* 0x000000ff0200720c */ /* 0x002fe20003f05270 */
[----:B------:R-:W-:Y:S01]  /*0910*/  IMAD.MOV.U32 R2, RZ, RZ, 0x1 ;  /* 0x00000001ff027424 */ /* 0x000fe200078e00ff */
[----:B------:R-:W-:-:S04]  /*0920*/  NOP ;  /* 0x0000000000007918 */ /* 0x000fc80000000000 */
[----:B------:R-:W-:-:S05]  /*0930*/  SEL R2, R2, 0x2, !P0 ;  /* 0x0000000202027807 */ /* 0x000fca0004000000 */
[----:B------:R1:W-:Y:S01]  /*0940*/  STL [R1+0x8], R2 ;  /* 0x0000080201007387 */ /* 0x0003e20000100800 */
[----:B---34-:R-:W-:Y:S06]  /*0950*/  BAR.SYNC.DEFER_BLOCKING 0x0 ;  /* 0x0000000000007b1d */ /* 0x018fec0000010000 */
[----:B------:R-:W-:Y:S05]  /*0960*/  @!P0 BRA `(.L_x_4708) ;  /* 0x00000114009c8947 */ /* 0x000fea0003800000 */
.L_x_4709:
[----:B------:R-:W-:-:S08]  /*0970*/  NOP ;  /* 0x0000000000007918 */ /* 0x000fd00000000000 */
[----:B------:R-:W3:Y:S02]  /*0980*/  USETMAXREG.TRY_ALLOC.CTAPOOL UP0, 0xf0 ;  /* 0x000000f0000079c8 */ /* 0x000ee40008000600 */
[----:B---3--:R-:W-:-:S13]  /*0990*/  PLOP3.LUT P0, PT, PT, PT, UP0, 0x80, 0x0 ;  /* 0x000000000000781c */ /* 0x008fda0003f0f008 */
[----:B------:R-:W-:Y:S05]  /*09a0*/  @!P0 BRA `(.L_x_4709) ;  /* 0xfffffffc00f08947 */ /* 0x000fea000383ffff */
[----:B--2---:R-:W2:Y:S08]  /*09b0*/  S2UR UR7, SR_CTAID.X ;  /* 0x00000000000779c3 */ /* 0x004eb00000002500 */
[----:B------:R-:W-:Y:S08]  /*09c0*/  BAR.ARV 0x4, 0x120 ;  /* 0x0104800000007b1d */ /* 0x000ff00000002000 */
[----:B------:R-:W2:Y:S08]  /*09d0*/  LDC R0, c[0x0][0xda8] ;  /* 0x00036a00ff007b82 */ /* 0x000eb00000000800 */
[----:B------:R-:W-:Y:S06]  /*09e0*/  BAR.ARV 0x8, 0x120 ;  /* 0x0204800000007b1d */ /* 0x000fec0000002000 */
        /* <DEDUP_REMOVED lines=8> */
[CC--:B------:R-:W-:Y:S02]  /*0a70*/  LEA.HI R5, R3.reuse, R214.reuse, RZ, 0x7 ;  /* 0x000000d603057211 */ /* 0x0c0fe400078f38ff */
[-C--:B------:R-:W-:Y:S02]  /*0a80*/  LEA.HI R0, R3, R214.reuse, RZ, 0x4 ;  /* 0x000000d603007211 */ /* 0x080fe400078f20ff */
[----:B------:R-:W-:Y:S02]  /*0a90*/  LOP3.LUT R211, R5, 0xffffff80, RZ, 0xc0, !PT ;  /* 0xffffff8005d37812 */ /* 0x000fe400078ec0ff */
[----:B------:R-:W-:Y:S02]  /*0aa0*/  SHF.R.S32.HI R9, RZ, 0x4, R0 ;  /* 0x00000004ff097819 */ /* 0x000fe40000011400 */
[----:B------:R-:W-:Y:S01]  /*0ab0*/  LEA.HI R213, R3, R214, RZ, 0x5 ;  /* 0x000000d603d57211 */ /* 0x000fe200078f28ff */
[----:B------:R-:W-:Y:S01]  /*0ac0*/  IMAD.IADD R211, R214, 0x1, -R211 ;  /* 0x00000001d6d37824 */ /* 0x000fe200078e0ad3 */
[----:B------:R-:W-:-:S02]  /*0ad0*/  LEA.HI R2, R0, R9, RZ, 0x1 ;  /* 0x0000000900027211 */ /* 0x000fc400078f08ff */
[----:B------:R-:W-:Y:S02]  /*0ae0*/  LOP3.LUT R7, R0, 0x3fffff0, RZ, 0xc0, !PT ;  /* 0x03fffff000077812 */ /* 0x000fe400078ec0ff */
[----:B------:R-:W-:Y:S02]  /*0af0*/  SHF.R.S32.HI R4, RZ, 0x1f, R211 ;  /* 0x0000001fff047819 */ /* 0x000fe400000114d3 */
[----:B------:R-:W-:Y:S01]  /*0b00*/  LOP3.LUT R2, R2, 0x1ffffffe, RZ, 0xc0, !PT ;  /* 0x1ffffffe02027812 */ /* 0x000fe200078ec0ff */
[----:B------:R-:W-:Y:S01]  /*0b10*/  IMAD.IADD R0, R214, 0x1, -R7 ;  /* 0x00000001d6007824 */ /* 0x000fe200078e0a07 */
[----:B------:R-:W-:Y:S01]  /*0b20*/  SHF.R.S32.HI R213, RZ, 0x5, R213 ;  /* 0x00000005ffd57819 */ /* 0x000fe200000114d5 */
[----:B------:R-:W-:Y:S01]  /*0b30*/  UMOV UR61, 0x400 ;  /* 0x00000400003d7882 */ /* 0x000fe20000000000 */
[----:B------:R-:W-:Y:S02]  /*0b40*/  LEA.HI R6, R4, R211, RZ, 0x2 ;  /* 0x000000d304067211 */ /* 0x000fe400078f10ff */
[----:B------:R-:W-:Y:S01]  /*0b50*/  IADD3 R2, R9, -R2, RZ ;  /* 0x8000000209027210 */ /* 0x000fe20007ffe0ff */
[----:B------:R-:W-:Y:S01]  /*0b60*/  IMAD R7, R213, 0x10, R0 ;  /* 0x00000010d5077824 */ /* 0x000fe200078e0200 */
[----:B------:R-:W-:Y:S01]  /*0b70*/  SHF.R.S32.HI R212, RZ, 0x7, R5 ;  /* 0x00000007ffd47819 */ /* 0x000fe20000011405 */
[----:B---3--:R-:W-:Y:S01]  /*0b80*/  ULEA UR61, UR4, UR61, 0x18 ;  /* 0x0000003d043d7291 */ /* 0x008fe2000f8ec03f */
[----:B------:R-:W-:Y:S01]  /*0b90*/  SHF.R.S32.HI R8, RZ, 0x2, R6 ;  /* 0x00000002ff087819 */ /* 0x000fe20000011406 */
[----:B------:R-:W-:Y:S01]  /*0ba0*/  IMAD R2, R7, 0x8, R2 ;  /* 0x0000000807027824 */ /* 0x000fe200078e0202 */
[----:B------:R-:W-:-:S02]  /*0bb0*/  SHF.R.S32.HI R11, RZ, 0x1f, R6 ;  /* 0x0000001fff0b7819 */ /* 0x000fc40000011406 */
[----:B------:R-:W-:Y:S02]  /*0bc0*/  LEA.HI R5, R5, R212, RZ, 0x1 ;  /* 0x000000d405057211 */ /* 0x000fe400078f08ff */
[----:B------:R-:W-:Y:S01]  /*0bd0*/  LEA.HI R11, R11, R8, RZ, 0x3 ;  /* 0x000000080b0b7211 */ /* 0x000fe200078f18ff */
[----:B------:R-:W-:Y:S01]  /*0be0*/  UMOV UR4, UR61 ;  /* 0x0000003d00047c82 */ /* 0x000fe20008000000 */
[----:B----4-:R-:W-:Y:S01]  /*0bf0*/  UMOV UR5, UR6 ;  /* 0x0000000600057c82 */ /* 0x010fe20008000000 */
[----:B------:R-:W-:Y:S01]  /*0c00*/  LOP3.LUT R7, R5, 0x3fffffe, RZ, 0xc0, !PT ;  /* 0x03fffffe05077812 */ /* 0x000fe200078ec0ff */
[----:B------:R-:W-:Y:S01]  /*0c10*/  IMAD.U32 R18, RZ, RZ, UR4 ;  /* 0x00000004ff127e24 */ /* 0x000fe2000f8e00ff */
[----:B------:R-:W-:Y:S01]  /*0c20*/  SHF.L.U32 R5, R2, 0x3, RZ ;  /* 0x0000000302057819 */ /* 0x000fe200000006ff */
[----:B------:R-:W-:Y:S01]  /*0c30*/  IMAD.U32 R19, RZ, RZ, UR5 ;  /* 0x00000005ff137e24 */ /* 0x000fe2000f8e00ff */
[----:B------:R-:W-:Y:S02]  /*0c40*/  LOP3.LUT R11, R11, 0xfffffff8, RZ, 0xc0, !PT ;  /* 0xfffffff80b0b7812 */ /* 0x000fe400078ec0ff */
[----:B------:R-:W-:-:S02]  /*0c50*/  LEA.HI R4, R4, R211, RZ, 0x5 ;  /* 0x000000d304047211 */ /* 0x000fc400078f28ff */
[----:B------:R-:W-:Y:S01]  /*0c60*/  LEA.HI R3, R3, R214, RZ, 0x3 ;  /* 0x000000d603037211 */ /* 0x000fe200078f18ff */
[----:B------:R-:W-:Y:S01]  /*0c70*/  IMAD.WIDE R18, R5, 0x2, R18 ;  /* 0x0000000205127825 */ /* 0x000fe200078e0212 */
[----:B------:R-:W-:Y:S02]  /*0c80*/  IADD3 R11, R8, -R11, RZ ;  /* 0x8000000b080b7210 */ /* 0x000fe40007ffe0ff */
[----:B------:R-:W-:Y:S02]  /*0c90*/  SHF.R.S32.HI R4, RZ, 0x5, R4 ;  /* 0x00000005ff047819 */ /* 0x000fe40000011404 */
[----:B------:R-:W-:Y:S01]  /*0ca0*/  LOP3.LUT R5, R3, 0x1ffffff8, RZ, 0xc0, !PT ;  /* 0x1ffffff803057812 */ /* 0x000fe200078ec0ff */
[----:B------:R-:W-:Y:S01]  /*0cb0*/  IMAD.IADD R7, R212, 0x1, -R7 ;  /* 0x00000001d4077824 */ /* 0x000fe200078e0a07 */
[----:B------:R-:W-:Y:S01]  /*0cc0*/  LOP3.LUT R204, R6, 0x7ffffffc, RZ, 0xc0, !PT ;  /* 0x7ffffffc06cc7812 */ /* 0x000fe200078ec0ff */
[----:B------:R-:W-:Y:S02]  /*0cd0*/  IMAD R4, R4, 0x10, R11 ;  /* 0x0000001004047824 */ /* 0x000fe400078e020b */
[----:B------:R-:W-:Y:S01]  /*0ce0*/  IMAD.IADD R5, R214, 0x1, -R5 ;  /* 0x00000001d6057824 */ /* 0x000fe200078e0a05 */
[----:B------:R-:W-:Y:S01]  /*0cf0*/  UMOV UR5, URZ ;  /* 0x0000003f00057c82 */ /* 0x000fe20008000000 */
[----:B------:R-:W-:Y:S01]  /*0d00*/  IMAD.MOV.U32 R209, RZ, RZ, RZ ;  /* 0x000000ffffd17224 */ /* 0x000fe200078e00ff */
[----:B------:R-:W-:Y:S01]  /*0d10*/  LEA R205, R7, R4, 0x6 ;  /* 0x0000000407cd7211 */ /* 0x000fe200078e30ff */
[----:B------:R-:W-:Y:S01]  /*0d20*/  IMAD.IADD R204, R211, 0x1, -R204 ;  /* 0x00000001d3cc7824 */ /* 0x000fe200078e0acc */
[----:B------:R-:W-:Y:S01]  /*0d30*/  SHF.R.S32.HI R206, RZ, 0x3, R3 ;  /* 0x00000003ffce7819 */ /* 0x000fe20000011403 */
[----:B------:R-:W-:Y:S01]  /*0d40*/  IMAD.U32 R16, RZ, RZ, UR5 ;  /* 0x00000005ff107e24 */ /* 0x000fe2000f8e00ff */
[----:B------:R-:W-:Y:S01]  /*0d50*/  SHF.L.U32 R22, R5, 0x3, RZ ;  /* 0x0000000305167819 */ /* 0x000fe200000006ff */
[----:B------:R-:W-:Y:S01]  /*0d60*/  UMOV UR4, UR7 ;  /* 0x0000000700047c82 */ /* 0x000fe20008000000 */
[----:B------:R-:W-:Y:S01]  /*0d70*/  UMOV UR46, URZ ;  /* 0x0000003f002e7c82 */ /* 0x000fe20008000000 */
[----:B--2---:R-:W-:-:S07]  /*0d80*/  LOP3.LUT R17, R10, 0x1, RZ, 0xfc, !PT ;  /* 0x000000010a117812 */ /* 0x004fce00078efcff */
.L_x_4756:
        /* <DEDUP_REMOVED lines=11> */
[----:B---34-:R-:W-:Y:S05]  /*0e40*/  @!P0 BRA `(.L_x_4710) ;  /* 0x0000000000248947 */ /* 0x018fea0003800000 */
[----:B------:R-:W-:Y:S01]  /*0e50*/  ULDC UR6, c[0x0][0xddc] ;  /* 0x0003770000067ab9 */ /* 0x000fe20000000800 */
[----:B------:R-:W-:Y:S01]  /*0e60*/  UMOV UR9, UR7 ;  /* 0x0000000700097c82 */ /* 0x000fe20008000000 */
[----:B------:R-:W-:-:S11]  /*0e70*/  UISETP.NE.AND UP0, UPT, UR6, 0x1, UPT ;  /* 0x000000010600788c */ /* 0x000fd6000bf05270 */
[----:B------:R-:W-:Y:S02]  /*0e80*/  @UP0 ULDC.64 UR10, c[0x0][0xde0] ;  /* 0x00037800000a0ab9 */ /* 0x000fe40000000a00 */
[----:B------:R-:W-:-:S04]  /*0e90*/  UIMAD.WIDE.U32 UR4, UR7, UR10, URZ ;  /* 0x0000000a070472a5 */ /* 0x000fc8000f8e003f */
[----:B------:R-:W-:-:S04]  /*0ea0*/  @UP0 USHF.R.U32.HI UR9, URZ, UR11, UR5 ;  /* 0x0000000b3f090299 */ /* 0x000fc80008011605 */
[----:B------:R-:W-:Y:S02]  /*0eb0*/  UIMAD UR4, UR9, UR6, URZ ;  /* 0x00000006090472a4 */ /* 0x000fe4000f8e023f */
[----:B------:R-:W-:Y:S01]  /*0ec0*/  MOV R208, UR9 ;  /* 0x0000000900d07c02 */ /* 0x000fe20008000f00 */
[----:B------:R-:W-:Y:S09]  /*0ed0*/  BRA `(.L_x_4711) ;  /* 0x0000000000207947 */ /* 0x000ff20003800000 */
.L_x_4710:
        /* <DEDUP_REMOVED lines=8> */
.L_x_4711:
[----:B------:R-:W-:Y:S01]  /*0f60*/  R2UR UR5, R208 ;  /* 0x00000000d00572ca */ /* 0x000fe200000e0000 */
[----:B------:R-:W1:Y:S01]  /*0f70*/  LDC R82, c[0x0][0x2e0] ;  /* 0x0000b800ff527b82 */ /* 0x000e620000000800 */
[----:B------:R-:W-:Y:S01]  /*0f80*/  ULDC UR6, c[0x0][0xdac] ;  /* 0x00036b0000067ab9 */ /* 0x000fe20000000800 */
[----:B------:R-:W-:Y:S01]  /*0f90*/  ULDC.64 UR10, c[0x0][0x3f8] ;  /* 0x0000fe00000a7ab9 */ /* 0x000fe20000000a00 */
[----:B------:R-:W-:Y:S01]  /*0fa0*/  MOV R4, RZ ;  /* 0x000000ff00047202 */ /* 0x000fe20000000f00 */
[----:B------:R-:W-:Y:S01]  /*0fb0*/  UISETP.NE.U32.AND UP0, UPT, UR10, URZ, UPT ;  /* 0x0000003f0a00728c */ /* 0x000fe2000bf05070 */
[----:B------:R-:W-:Y:S01]  /*0fc0*/  IMAD.MOV.U32 R2, RZ, RZ, RZ ;  /* 0x000000ffff027224 */ /* 0x000fe200078e00ff */
[----:B------:R-:W-:Y:S01]  /*0fd0*/  ULDC UR43, c[0x0][0xdb8] ;  /* 0x00036e00002b7ab9 */ /* 0x000fe20000000800 */
[----:B------:R-:W-:Y:S01]  /*0fe0*/  UIADD3 UR4, UR7, -UR4, URZ ;  /* 0x8000000407047290 */ /* 0x000fe2000fffe03f */
[----:B------:R-:W2:Y:S01]  /*0ff0*/  LDC R5, c[0x0][0x288] ;  /* 0x0000a200ff057b82 */ /* 0x000ea20000000800 */
[----:B------:R-:W-:Y:S01]  /*1000*/  UISETP.NE.AND.EX UP0, UPT, UR11, URZ, UPT, UP0 ;  /* 0x0000003f0b00728c */ /* 0x000fe2000bf05300 */
[----:B------:R-:W-:Y:S01]  /*1010*/  PLOP3.LUT P0, PT, PT, PT, PT, 0x80, 0x0 ;  /* 0x000000000000781c */ /* 0x000fe20003f0f070 */
[----:B------:R-:W-:Y:S01]  /*1020*/  IMAD.MOV.U32 R0, RZ, RZ, RZ ;  /* 0x000000ffff007224 */ /* 0x000fe200078e00ff */
[----:B------:R-:W-:Y:S01]  /*1030*/  ULOP3.LUT UR5, URZ, UR5, URZ, 0x33, !UPT ;  /* 0x000000053f057292 */ /* 0x000fe2000f8e333f */
[----:B------:R-:W-:-:S02]  /*1040*/  CS2R R118, SRZ ;  /* 0x0000000000767805 */ /* 0x000fc4000001ff00 */
[----:B------:R-:W-:Y:S02]  /*1050*/  CS2R R116, SRZ ;  /* 0x0000000000747805 */ /* 0x000fe4000001ff00 */
[----:B------:R-:W-:Y:S01]  /*1060*/  CS2R R114, SRZ ;  /* 0x0000000000727805 */ /* 0x000fe2000001ff00 */
[----:B------:R-:W-:Y:S01]  /*1070*/  UIADD3 UR5, UR5, UR6, URZ ;  /* 0x0000000605057290 */ /* 0x000fe2000fffe03f */
[----:B------:R-:W-:Y:S02]  /*1080*/  CS2R R112, SRZ ;  /* 0x0000000000707805 */ /* 0x000fe4000001ff00 */
[----:B------:R-:W-:Y:S01]  /*1090*/  CS2R R110, SRZ ;  /* 0x00000000006e7805 */ /* 0x000fe2000001ff00 */
[----:B------:R-:W-:Y:S01]  /*10a0*/  ULDC UR6, c[0x0][0x404] ;  /* 0x0001010000067ab9 */ /* 0x000fe20000000800 */
[----:B------:R-:W-:Y:S01]  /*10b0*/  USHF.L.U32 UR42, UR5, 0x7, URZ ;  /* 0x00000007052a7899 */ /* 0x000fe2000800063f */
[----:B------:R-:W-:Y:S01]  /*10c0*/  CS2R R108, SRZ ;  /* 0x00000000006c7805 */ /* 0x000fe2000001ff00 */
[----:B------:R-:W-:Y:S01]  /*10d0*/  USEL UR5, UR6, 0x1, UP0 ;  /* 0x0000000106057887 */ /* 0x000fe20008000000 */
[----:B------:R-:W-:Y:S01]  /*10e0*/  CS2R R106, SRZ ;  /* 0x00000000006a7805 */ /* 0x000fe2000001ff00 */
[----:B------:R-:W-:Y:S01]  /*10f0*/  UISETP.NE.AND UP0, UPT, UR43, 0x1, UPT ;  /* 0x000000012b00788c */ /* 0x000fe2000bf05270 */
[----:B------:R-:W-:Y:S01]  /*1100*/  CS2R R104, SRZ ;  /* 0x0000000000687805 */ /* 0x000fe2000001ff00 */
[----:B------:R-:W-:Y:S01]  /*1110*/  IMAD.U32 R210, RZ, RZ, UR42 ;  /* 0x0000002affd27e24 */ /* 0x000fe2000f8e00ff */
[----:B------:R-:W-:Y:S01]  /*1120*/  CS2R R102, SRZ ;  /* 0x0000000000667805 */ /* 0x000fe2000001ff00 */
[----:B-1----:R-:W-:Y:S01]  /*1130*/  IMAD R82, R82, UR5, RZ ;  /* 0x0000000552527c24 */ /* 0x002fe2000f8e02ff */
[----:B------:R-:W-:Y:S01]  /*1140*/  ULDC UR5, c[0x0][0xdc4] ;  /* 0x0003710000057ab9 */ /* 0x000fe20000000800 */
[----:B------:R-:W-:Y:S01]  /*1150*/  CS2R R100, SRZ ;  /* 0x0000000000647805 */ /* 0x000fe2000001ff00 */
[----:B------:R-:W-:Y:S01]  /*1160*/  UIMAD UR8, UR8, UR5, UR4 ;  /* 0x00000005080872a4 */ /* 0x000fe2000f8e0204 */
[----:B--2---:R-:W-:-:S02]  /*1170*/  IADD3 R5, R210, 0xef, -R5 ;  /* 0x000000efd2057810 */ /* 0x004fc40007ffe805 */
[----:B------:R-:W-:Y:S02]  /*1180*/  CS2R R98, SRZ ;  /* 0x0000000000627805 */ /* 0x000fe4000001ff00 */
[C---:B------:R-:W-:Y:S01]  /*1190*/  IADD3 R3, R82.reuse, 0x6f, RZ ;  /* 0x0000006f52037810 */ /* 0x040fe20007ffe0ff */
[----:B------:R-:W-:Y:S01]  /*11a0*/  @UP0 ULDC UR4, c[0x0][0xdbc] ;  /* 0x00036f0000040ab9 */ /* 0x000fe20000000800 */
[----:B------:R-:W-:Y:S01]  /*11b0*/  @UP0 ULDC UR6, c[0x0][0xdc0] ;  /* 0x0003700000060ab9 */ /* 0x000fe20000000800 */
[----:B------:R-:W-:Y:S01]  /*11c0*/  IMAD.IADD R5, R82, 0x1, R5 ;  /* 0x0000000152057824 */ /* 0x000fe200078e0205 */
[----:B------:R-:W-:Y:S01]  /*11d0*/  UIMAD.WIDE.U32 UR4, UR8, UR4, URZ ;  /* 0x00000004080472a5 */ /* 0x000fe2000f8e003f */
[----:B------:R-:W-:Y:S01]  /*11e0*/  IMAD.HI R2, R3, -0x6db6db6d, R2 ;  /* 0x9249249303027827 */ /* 0x000fe200078e0202 */
[----:B------:R-:W-:Y:S01]  /*11f0*/  UMOV UR44, UR8 ;  /* 0x00000008002c7c82 */ /* 0x000fe20008000000 */
[----:B------:R-:W-:Y:S01]  /*1200*/  CS2R R96, SRZ ;  /* 0x0000000000607805 */ /* 0x000fe2000001ff00 */
[----:B------:R-:W-:Y:S01]  /*1210*/  @UP0 USHF.R.U32.HI UR44, URZ, UR6, UR5 ;  /* 0x000000063f2c0299 */ /* 0x000fe20008011605 */
[----:B------:R-:W-:Y:S01]  /*1220*/  IMAD.HI R4, R5, -0x6db6db6d, R4 ;  /* 0x9249249305047827 */ /* 0x000fe200078e0204 */
[----:B------:R-:W-:-:S02]  /*1230*/  SHF.R.U32.HI R3, RZ, 0x1f, R2 ;  /* 0x0000001fff037819 */ /* 0x000fc40000011602 */
[----:B------:R-:W-:Y:S01]  /*1240*/  CS2R R94, SRZ ;  /* 0x00000000005e7805 */ /* 0x000fe2000001ff00 */
[----:B------:R-:W-:Y:S01]  /*1250*/  UIADD3 UR4, -UR44, URZ, URZ ;  /* 0x0000003f2c047290 */ /* 0x000fe2000fffe13f */
[----:B------:R-:W-:Y:S02]  /*1260*/  CS2R R92, SRZ ;  /* 0x00000000005c7805 */ /* 0x000fe4000001ff00 */
[----:B------:R-:W-:Y:S02]  /*1270*/  SHF.R.U32.HI R5, RZ, 0x1f, R4 ;  /* 0x0000001fff057819 */ /* 0x000fe40000011604 */
[----:B------:R-:W-:Y:S02]  /*1280*/  CS2R R90, SRZ ;  /* 0x00000000005a7805 */ /* 0x000fe4000001ff00 */
[----:B------:R-:W-:Y:S01]  /*1290*/  LEA.HI.SX32 R3, R2, R3, 0x1a ;  /* 0x0000000302037211 */ /* 0x000fe200078fd2ff */
[----:B------:R-:W-:Y:S01]  /*12a0*/  UIMAD UR43, UR43, UR4, UR8 ;  /* 0x000000042b2b72a4 */ /* 0x000fe2000f8e0208 */
[----:B------:R-:W-:-:S02]  /*12b0*/  LEA.HI.SX32 R4, R4, R5, 0x1a ;  /* 0x0000000504047211 */ /* 0x000fc400078fd2ff */
[----:B------:R-:W-:Y:S02]  /*12c0*/  CS2R R88, SRZ ;  /* 0x0000000000587805 */ /* 0x000fe4000001ff00 */
[----:B------:R-:W-:Y:S02]  /*12d0*/  CS2R R86, SRZ ;  /* 0x0000000000567805 */ /* 0x000fe4000001ff00 */
[----:B------:R-:W-:Y:S02]  /*12e0*/  CS2R R84, SRZ ;  /* 0x0000000000547805 */ /* 0x000fe4000001ff00 */
[----:B------:R-:W-:Y:S02]  /*12f0*/  VIMNMX R83, R3, R4, PT ;  /* 0x0000000403537248 */ /* 0x000fe40003fe0100 */
[----:B------:R-:W-:Y:S02]  /*1300*/  CS2R R2, SRZ ;  /* 0x0000000000027805 */ /* 0x000fe4000001ff00 */
[----:B------:R-:W-:-:S02]  /*1310*/  CS2R R38, SRZ ;  /* 0x0000000000267805 */ /* 0x000fc4000001ff00 */
[----:B------:R-:W-:Y:S02]  /*1320*/  CS2R R80, SRZ ;  /* 0x0000000000507805 */ /* 0x000fe4000001ff00 */
[----:B------:R-:W-:Y:S02]  /*1330*/  ISETP.GE.AND P1, PT, R83, 0x1, PT ;  /* 0x000000015300780c */ /* 0x000fe40003f26270 */
        /* <DEDUP_REMOVED lines=23> */
[----:B------:R-:W-:Y:S02]  /*14b0*/  MOV R126, RZ ;  /* 0x000000ff007e7202 */ /* 0x000fe40000000f00 */
[----:B------:R-:W-:Y:S02]  /*14c0*/  CS2R R32, SRZ ;  /* 0x0000000000207805 */ /* 0x000fe4000001ff00 */
[----:B------:R-:W-:Y:S01]  /*14d0*/  CS2R R120, SRZ ;  /* 0x0000000000787805 */ /* 0x000fe2000001ff00 */
[----:B------:R-:W-:Y:S01]  /*14e0*/  IMAD.MOV.U32 R27, RZ, RZ, RZ ;  /* 0x000000ffff1b7224 */ /* 0x000fe200078e00ff */
[----:B------:R-:W-:Y:S01]  /*14f0*/  CS2R R6, SRZ ;  /* 0x0000000000067805 */ /* 0x000fe2000001ff00 */
[----:B------:R-:W-:Y:S01]  /*1500*/  IMAD.MOV.U32 R29, RZ, RZ, RZ ;  /* 0x000000ffff1d7224 */ /* 0x000fe200078e00ff */
        /* <DEDUP_REMOVED lines=30> */
.L_x_4713:
[----:B------:R-:W-:Y:S02]  /*16f0*/  LEA.HI R0, R209, R209, RZ, 0x1 ;  /* 0x000000d1d1007211 */ /* 0x000fe400078f08ff */
[----:B------:R-:W-:Y:S02]  /*1700*/  ISETP.NE.AND P0, PT, R17, 0x3, PT ;  /* 0x000000031100780c */ /* 0x000fe40003f05270 */
[----:B------:R-:W-:-:S05]  /*1710*/  LOP3.LUT R0, R0, 0xfffffffe, RZ, 0xc0, !PT ;  /* 0xfffffffe00007812 */ /* 0x000fca00078ec0ff */
[----:B------:R-:W-:-:S05]  /*1720*/  IMAD.IADD R0, R209, 0x1, -R0 ;  /* 0x00000001d1007824 */ /* 0x000fca00078e0a00 */
[----:B------:R-:W-:-:S04]  /*1730*/  SHF.L.U32 R0, R0, 0x1f, RZ ;  /* 0x0000001f00007819 */ /* 0x000fc800000006ff */
[----:B------:R-:W1:Y:S02]  /*1740*/  SYNCS.PHASECHK.TRANS64.TRYWAIT P1, [UR61+0x36800], R0 ;  /* 0x03680000ff0075a7 */ /* 0x000e64000802017d */
[----:B-1----:R-:W-:Y:S05]  /*1750*/  @!P1 BRA `(.L_x_4714) ;  /* 0x0000013800bc9947 */ /* 0x002fea0003800000 */
.L_x_4815:
[----:B------:R-:W-:Y:S05]  /*1760*/  @!P0 BRA `(.L_x_4715) ;  /* 0x0000000000048947 */ /* 0x000fea0003800000 */
[----:B------:R-:W-:Y:S01]  /*1770*/  BPT.TRAP 0x1 ;  /* 0x000000040000795c */ /* 0x000fe20000300000 */
.L_x_4715:
[----:B------:R-:W-:Y:S01]  /*1780*/  R2UR UR4, R16 ;  /* 0x00000000100472ca */ /* 0x000fe200000e0000 */
[----:B-1----:R-:W-:-:S05]  /*1790*/  IMAD.U32 R0, RZ, RZ, UR46 ;  /* 0x0000002eff007e24 */ /* 0x002fca000f8e00ff */
[----:B------:R-:W-:-:S07]  /*17a0*/  LEA R0, R0, UR61, 0x3 ;  /* 0x0000003d00007c11 */ /* 0x000fce000f8e18ff */
[----:B------:R-:W-:-:S04]  /*17b0*/  MOV R3, UR4 ;  /* 0x0000000400037c02 */ /* 0x000fc80008000f00 */
[----:B------:R-:W-:-:S04]  /*17c0*/  SHF.L.U32 R3, R3, 0x1f, RZ ;  /* 0x0000001f03037819 */ /* 0x000fc800000006ff */
[----:B------:R1:W2:Y:S01]  /*17d0*/  SYNCS.PHASECHK.TRANS64.TRYWAIT P2, [R0+URZ+0x36830], R3 ;  /* 0x03683003000075a7 */ /* 0x0002a2000804017f */
[----:B------:R-:W-:Y:S05]  /*17e0*/  @!P0 BRA `(.L_x_4716) ;  /* 0x0000000000048947 */ /* 0x000fea0003800000 */
[----:B------:R-:W-:Y:S01]  /*17f0*/  BPT.TRAP 0x1 ;  /* 0x000000040000795c */ /* 0x000fe20000300000 */
.L_x_4716:
[----:B------:R-:W3:Y:S01]  /*1800*/  S2R R2, SR_TID.X ;  /* 0x0000000000027919 */ /* 0x000ee20000002100 */
[----:B------:R-:W-:Y:S01]  /*1810*/  IMAD.MOV.U32 R119, RZ, RZ, RZ ;  /* 0x000000ffff777224 */ /* 0x000fe200078e00ff */
[----:B---3--:R-:W-:Y:S01]  /*1820*/  LOP3.LUT P1, RZ, R2, 0x7f, RZ, 0xc0, !PT ;  /* 0x0000007f02ff7812 */ /* 0x008fe2000782c0ff */
[----:B--2---:R-:W-:-:S12]  /*1830*/  @P2 BRA `(.L_x_4717) ;  /* 0x0000000000082947 */ /* 0x004fd80003800000 */
[----:B------:R-:W2:Y:S02]  /*1840*/  SYNCS.PHASECHK.TRANS64.TRYWAIT P2, [R0+URZ+0x36830], R3 ;  /* 0x03683003000075a7 */ /* 0x000ea4000804017f */
[----:B--2---:R-:W-:Y:S05]  /*1850*/  @!P2 BRA `(.L_x_4718) ;  /* 0x000001380094a947 */ /* 0x004fea0003800000 */
.L_x_4717:
[----:B------:R-:W-:Y:S05]  /*1860*/  WARPSYNC.ALL ;  /* 0x0000000000007948 */ /* 0x000fea0003800000 */
[----:B------:R-:W-:Y:S01]  /*1870*/  UIADD3 UR4, UR61, 0x21400, URZ ;  /* 0x000214003d047890 */ /* 0x000fe2000fffe03f */
[----:B------:R-:W-:Y:S01]  /*1880*/  WARPGROUP.ARRIVE ;  /* 0x00000000000079c5 */ /* 0x000fe20000000000 */
[----:B------:R-:W-:Y:S01]  /*1890*/  UMOV UR5, 0x40000040 ;  /* 0x4000004000057882 */ /* 0x000fe20000000000 */
[----:B------:R-:W-:Y:S01]  /*18a0*/  UMOV UR7, 0x40000040 ;  /* 0x4000004000077882 */ /* 0x000fe20000000000 */
[----:B------:R-:W-:Y:S01]  /*18b0*/  USHF.R.U32.HI UR4, URZ, 0x4, UR4 ;  /* 0x000000043f047899 */ /* 0x000fe20008011604 */
[----:B------:R-:W-:Y:S01]  /*18c0*/  MOV R4, UR46 ;  /* 0x0000002e00047c02 */ /* 0x000fe20008000f00 */
[----:B------:R-:W-:Y:S01]  /*18d0*/  UMOV UR9, UR5 ;  /* 0x0000000500097c82 */ /* 0x000fe20008000000 */
[----:B------:R-:W-:Y:S01]  /*18e0*/  UMOV UR11, 0x40000040 ;  /* 0x40000040000b7882 */ /* 0x000fe20000000000 */
[----:B------:R-:W-:Y:S01]  /*18f0*/  ULOP3.LUT UR4, UR4, 0x3fff, URZ, 0xc0, !UPT ;  /* 0x00003fff04047892 */ /* 0x000fe2000f8ec03f */
[----:B------:R-:W-:Y:S01]  /*1900*/  MOV R5, UR44 ;  /* 0x0000002c00057c02 */ /* 0x000fe20008000f00 */
[----:B------:R-:W-:Y:S01]  /*1910*/  UMOV UR13, UR5 ;  /* 0x00000005000d7c82 */ /* 0x000fe20008000000 */
[----:B------:R-:W-:Y:S01]  /*1920*/  UMOV UR15, 0x40000040 ;  /* 0x40000040000f7882 */ /* 0x000fe20000000000 */
[----:B------:R-:W-:Y:S01]  /*1930*/  ULOP3.LUT UR40, UR4, 0x10000, URZ, 0xfc, !UPT ;  /* 0x0001000004287892 */ /* 0x000fe2000f8efc3f */
[----:B------:R-:W-:Y:S01]  /*1940*/  MOV R6, UR43 ;  /* 0x0000002b00067c02 */ /* 0x000fe20008000f00 */
[----:B------:R-:W-:Y:S01]  /*1950*/  ULOP3.LUT UR4, UR36, 0x10000, URZ, 0xfc, !UPT ;  /* 0x0001000024047892 */ /* 0x000fe2000f8efc3f */
[----:B------:R-:W-:Y:S01]  /*1960*/  MOV R7, UR42 ;  /* 0x0000002a00077c02 */ /* 0x000fe20008000f00 */
[----:B------:R-:W-:Y:S01]  /*1970*/  UIMAD UR6, UR46, 0xa80, UR40 ;  /* 0x00000a802e0678a4 */ /* 0x000fe2000f8e0228 */
[----:B-12---:R-:W-:Y:S01]  /*1980*/  @!P1 VIADD R0, R0, 0x36840 ;  /* 0x0003684000009836 */ /* 0x006fe20000000000 */
[----:B------:R-:W-:Y:S01]  /*1990*/  UMOV UR17, UR5 ;  /* 0x0000000500117c82 */ /* 0x000fe20008000000 */
[----:B------:R-:W-:Y:S01]  /*19a0*/  UMOV UR19, 0x40000040 ;  /* 0x4000004000137882 */ /* 0x000fe20000000000 */
[----:B------:R-:W-:Y:S01]  /*19b0*/  UIADD3 UR10, UR6, 0x80, URZ ;  /* 0x00000080060a7890 */ /* 0x000fe2000fffe03f */
[----:B------:R-:W-:Y:S01]  /*19c0*/  MOV R8, UR40 ;  /* 0x0000002800087c02 */ /* 0x000fe20008000f00 */
[----:B------:R-:W-:Y:S01]  /*19d0*/  UMOV UR8, UR4 ;  /* 0x0000000400087c82 */ /* 0x000fe20008000000 */
[----:B------:R-:W-:Y:S01]  /*19e0*/  UIADD3 UR14, UR6, 0x100, URZ ;  /* 0x00000100060e7890 */ /* 0x000fe2000fffe03f */
[----:B------:R-:W-:Y:S01]  /*19f0*/  @!P1 PRMT R0, RZ, 0x654, R0 ;  /* 0x00000654ff009816 */ /* 0x000fe20000000000 */
[----:B------:R-:W-:Y:S01]  /*1a00*/  HGMMA.64x16x16.F32.BF16 R72, gdesc[UR4], RZ, !UPT, gsb0 ;  /* 0x00200000044879f0 */ /* 0x000fe2000c0018ff */
[----:B------:R-:W-:Y:S01]  /*1a10*/  UMOV UR12, UR4 ;  /* 0x00000004000c7c82 */ /* 0x000fe20008000000 */
[----:B------:R-:W-:Y:S01]  /*1a20*/  UIADD3 UR18, UR6, 0x180, URZ ;  /* 0x0000018006127890 */ /* 0x000fe2000fffe03f */
[-C--:B------:R-:W-:Y:S01]  /*1a30*/  MOV R118, R119.reuse ;  /* 0x0000007700767202 */ /* 0x080fe20000000f00 */
[----:B------:R-:W-:Y:S01]  /*1a40*/  UMOV UR16, UR4 ;  /* 0x0000000400107c82 */ /* 0x000fe20008000000 */
[----:B------:R-:W-:Y:S01]  /*1a50*/  UIADD3 UR22, UR6, 0x200, URZ ;  /* 0x0000020006167890 */ /* 0x000fe2000fffe03f */
[--C-:B------:R-:W-:Y:S01]  /*1a60*/  IMAD.MOV.U32 R117, RZ, RZ, R119.reuse ;  /* 0x000000ffff757224 */ /* 0x100fe200078e0077 */
[----:B------:R-:W-:Y:S01]  /*1a70*/  UMOV UR20, UR4 ;  /* 0x0000000400147c82 */ /* 0x000fe20008000000 */
[----:B------:R-:W-:Y:S01]  /*1a80*/  UMOV UR21, UR5 ;  /* 0x0000000500157c82 */ /* 0x000fe20008000000 */
[----:B------:R-:W-:Y:S01]  /*1a90*/  UMOV UR23, 0x40000040 ;  /* 0x4000004000177882 */ /* 0x000fe20000000000 */
[----:B------:R-:W-:Y:S01]  /*1aa0*/  UIADD3 UR26, UR6, 0x280, URZ ;  /* 0x00000280061a7890 */ /* 0x000fe2000fffe03f */
[--C-:B------:R-:W-:Y:S01]  /*1ab0*/  IMAD.MOV.U32 R116, RZ, RZ, R119.reuse ;  /* 0x000000ffff747224 */ /* 0x100fe200078e0077 */
[----:B------:R-:W-:Y:S01]  /*1ac0*/  UMOV UR24, UR4 ;  /* 0x0000000400187c82 */ /* 0x000fe20008000000 */
[----:B------:R-:W-:Y:S01]  /*1ad0*/  UMOV UR25, UR5 ;  /* 0x0000000500197c82 */ /* 0x000fe20008000000 */
[----:B------:R-:W-:Y:S01]  /*1ae0*/  UMOV UR27, 0x40000040 ;  /* 0x40000040001b7882 */ /* 0x000fe20000000000 */
[----:B------:R-:W-:Y:S01]  /*1af0*/  UIADD3 UR7, UR4, 0x2, URZ ;  /* 0x0000000204077890 */ /* 0x000fe2000fffe03f */
[-C--:B------:R-:W-:Y:S01]  /*1b00*/  MOV R115, R119.reuse ;  /* 0x0000007700737202 */ /* 0x080fe20000000f00 */
        /* <DEDUP_REMOVED lines=34> */
[----:B------:R-:W-:-:S03]  /*1d30*/  IMAD.MOV.U32 R80, RZ, RZ, R119 ;  /* 0x000000ffff507224 */ /* 0x000fc600078e0077 */
        /* <DEDUP_REMOVED lines=355> */
[----:B------:R-:W-:-:S02]  /*3370*/  UIADD3 UR7, UR4, 0x802, URZ ;  /* 0x0000080204077890 */ /* 0x000fc4000fffe03f */
        /* <DEDUP_REMOVED lines=109> */
[----:B------:R-:W1:Y:S01]  /*3a50*/  LDC R3, c[0x0][0x288] ;  /* 0x0000a200ff037b82 */ /* 0x000e620000000800 */
        /* <DEDUP_REMOVED lines=11> */
[C---:B------:R-:W-:Y:S01]  /*3b10*/  IMAD R6, R83.reuse, -0x70, R82 ;  /* 0xffffff9053067824 */ /* 0x040fe200078e0252 */
[----:B------:R-:W-:Y:S02]  /*3b20*/  R2UR UR40, R8 ;  /* 0x00000000082872ca */ /* 0x000fe400000e0000 */
[----:B------:R-:W-:-:S04]  /*3b30*/  IADD3 R83, R83, -0x2, RZ ;  /* 0xfffffffe53537810 */ /* 0x000fc80007ffe0ff */
[----:B------:R-:W-:Y:S01]  /*3b40*/  R2UR UR47, R83 ;  /* 0x00000000532f72ca */ /* 0x000fe200000e0000 */
        /* <DEDUP_REMOVED lines=8> */
[----:B------:R-:W-:Y:S01]  /*3bd0*/  IMAD.U32 R4, RZ, RZ, UR56 ;  /* 0x00000038ff047e24 */ /* 0x000fe2000f8e00ff */
[----:B------:R-:W-:Y:S01]  /*3be0*/  MOV R5, UR57 ;  /* 0x0000003900057c02 */ /* 0x000fe20008000f00 */
[----:B------:R-:W-:Y:S01]  /*3bf0*/  ULDC UR7, c[0x0][0x9d8] ;  /* 0x0002760000077ab9 */ /* 0x000fe20000000800 */
        /* <DEDUP_REMOVED lines=29> */
[----:B------:R-:W-:Y:S01]  /*3dd0*/  FMUL.FTZ R9, R77, UR7 ;  /* 0x000000074d097c20 */ /* 0x000fe20008410000 */
[----:B------:R-:W-:Y:S01]  /*3de0*/  FMUL.FTZ R2, R72, UR7 ;  /* 0x0000000748027c20 */ /* 0x000fe20008410000 */
[----:B------:R-:W-:Y:S01]  /*3df0*/  FMUL.FTZ R10, R76, UR7 ;  /* 0x000000074c0a7c20 */ /* 0x000fe20008410000 */
[----:B------:R-:W-:Y:S01]  /*3e00*/  MOV R76, R119 ;  /* 0x00000077004c7202 */ /* 0x000fe20000000f00 */
[----:B------:R-:W3:Y:S01]  /*3e10*/  MUFU.TANH R75, R75 ;  /* 0x0000004b004b7308 */ /* 0x000ee20000002400 */
[----:B------:R-:W-:-:S07]  /*3e20*/  IMAD.MOV.U32 R72, RZ, RZ, R119 ;  /* 0x000000ffff487224 */ /* 0x000fce00078e0077 */
[----:B------:R-:W4:Y:S08]  /*3e30*/  MUFU.TANH R78, R78 ;  /* 0x0000004e004e7308 */ /* 0x000f300000002400 */
[----:B------:R-:W5:Y:S08]  /*3e40*/  MUFU.TANH R79, R79 ;  /* 0x0000004f004f7308 */ /* 0x000f700000002400 */
[----:B------:R-:W-:Y:S08]  /*3e50*/  MUFU.TANH R2, R2 ;  /* 0x0000000200027308 */ /* 0x000ff00000002400 */
[----:B------:R-:W-:Y:S08]  /*3e60*/  MUFU.TANH R7, R7 ;  /* 0x0000000700077308 */ /* 0x000ff00000002400 */
[----:B------:R-:W-:Y:S01]  /*3e70*/  MUFU.TANH R10, R10 ;  /* 0x0000000a000a7308 */ /* 0x000fe20000002400 */
[----:B------:R-:W-:-:S02]  /*3e80*/  WARPGROUP.DEPBAR.LE gsb0, 0x0 ;  /* 0x00008000000079c5 */ /* 0x000fc40000010000 */
[----:B------:R-:W-:Y:S01]  /*3e90*/  WARPGROUP.ARRIVE ;  /* 0x00000000000079c5 */ /* 0x000fe20000000000 */
[----:B------:R-:W-:Y:S01]  /*3ea0*/  FMUL.FTZ R11, R64, UR7 ;  /* 0x00000007400b7c20 */ /* 0x000fe20008410000 */
[----:B------:R-:W-:Y:S02]  /*3eb0*/  VIADD R64, R205, UR42 ;  /* 0x0000002acd407c36 */ /* 0x000fe40008000000 */
[----:B------:R-:W-:Y:S01]  /*3ec0*/  FMUL.FTZ R66, R66, UR7 ;  /* 0x0000000742427c20 */ /* 0x000fe20008410000 */
        /* <DEDUP_REMOVED lines=8> */
[----:B------:R-:W5:Y:S01]  /*3f50*/  MUFU.TANH R66, R66 ;  /* 0x0000004200427308 */ /* 0x000f620000002400 */
[----:B------:R-:W-:Y:S01]  /*3f60*/  FMUL.FTZ R13, R69, UR7 ;  /* 0x00000007450d7c20 */ /* 0x000fe20008410000 */
[----:B------:R-:W-:Y:S01]  /*3f70*/  FMUL.FTZ R71, R71, UR7 ;  /* 0x0000000747477c20 */ /* 0x000fe20008410000 */
[----:B------:R-:W-:Y:S01]  /*3f80*/  FMUL.FTZ R14, R68, UR7 ;  /* 0x00000007440e7c20 */ /* 0x000fe20008410000 */
[----:B------:R-:W-:-:S04]  /*3f90*/  IMAD.MOV.U32 R68, RZ, RZ, R119 ;  /* 0x000000ffff447224 */ /* 0x000fc800078e0077 */
[----:B------:R-:W5:Y:S08]  /*3fa0*/  MUFU.TANH R67, R67 ;  /* 0x0000004300437308 */ /* 0x000f700000002400 */
[----:B------:R-:W5:Y:S08]  /*3fb0*/  MUFU.TANH R70, R70 ;  /* 0x0000004600467308 */ /* 0x000f700000002400 */
[----:B------:R-:W5:Y:S08]  /*3fc0*/  MUFU.TANH R71, R71 ;  /* 0x0000004700477308 */ /* 0x000f700000002400 */
[----:B------:R-:W-:Y:S08]  /*3fd0*/  MUFU.TANH R9, R9 ;  /* 0x0000000900097308 */ /* 0x000ff00000002400 */
[----:B------:R-:W-:Y:S01]  /*3fe0*/  MUFU.TANH R11, R11 ;  /* 0x0000000b000b7308 */ /* 0x000fe20000002400 */
[----:B------:R-:W-:-:S02]  /*3ff0*/  WARPGROUP.DEPBAR.LE gsb0, 0x0 ;  /* 0x00008000000079c5 */ /* 0x000fc40000010000 */
[----:B------:R-:W-:Y:S01]  /*4000*/  WARPGROUP.ARRIVE ;  /* 0x00000000000079c5 */ /* 0x000fe20000000000 */
[----:B------:R-:W-:Y:S01]  /*4010*/  FMUL.FTZ R21, R61, UR7 ;  /* 0x000000073d157c20 */ /* 0x000fe20008410000 */
[----:B-1----:R-:W-:Y:S01]  /*4020*/  IADD3 R61, -R3, 0x71, R6 ;  /* 0x00000071033d7810 */ /* 0x002fe20007ffe106 */
[----:B------:R-:W-:Y:S01]  /*4030*/  FMUL.FTZ R20, R57, UR7 ;  /* 0x0000000739147c20 */ /* 0x000fe20008410000 */
[----:B------:R-:W-:Y:S02]  /*4040*/  VIADD R57, R6, 0x70 ;  /* 0x0000007006397836 */ /* 0x000fe40000000000 */
[----:B------:R-:W-:Y:S01]  /*4050*/  FMUL.FTZ R15, R56, UR7 ;  /* 0x00000007380f7c20 */ /* 0x000fe20008410000 */
[----:B------:R-:W-:Y:S01]  /*4060*/  HGMMA.64x16x16.F32.BF16 R48, gdesc[UR56], R48, gsb0 ;  /* 0x00200000383079f0 */ /* 0x000fe20008001830 */
[----:B------:R-:W-:Y:S01]  /*4070*/  UIADD3 UR58, UR6, 0x906, URZ ;  /* 0x00000906063a7890 */ /* 0x000fe2000fffe03f */
[----:B------:R-:W-:Y:S01]  /*4080*/  IMAD R61, R204, -0x2, R61 ;  /* 0xfffffffecc3d7824 */ /* 0x000fe200078e023d */
[----:B------:R-:W-:Y:S01]  /*4090*/  UMOV UR56, UR10 ;  /* 0x0000000a00387c82 */ /* 0x000fe20008000000 */
[----:B------:R-:W-:Y:S01]  /*40a0*/  UMOV UR57, UR11 ;  /* 0x0000000b00397c82 */ /* 0x000fe20008000000 */
[----:B------:R-:W-:Y:S01]  /*40b0*/  UMOV UR59, 0x40000040 ;  /* 0x40000040003b7882 */ /* 0x000fe20000000000 */
[----:B------:R-:W-:Y:S01]  /*40c0*/  FMUL.FTZ R56, R60, UR7 ;  /* 0x000000073c387c20 */ /* 0x000fe20008410000 */
[----:B------:R-:W-:Y:S01]  /*40d0*/  IMAD R60, R204, -0x2, R57 ;  /* 0xfffffffecc3c7824 */ /* 0x000fe200078e0239 */
[----:B------:R-:W-:Y:S01]  /*40e0*/  IADD3 R57, R61, 0x8, R64 ;  /* 0x000000083d397810 */ /* 0x000fe20007ffe040 */
[----:B------:R-:W-:Y:S01]  /*40f0*/  FMUL.FTZ R58, R58, UR7 ;  /* 0x000000073a3a7c20 */ /* 0x000fe20008410000 */
[----:B------:R-:W-:Y:S01]  /*4100*/  FMUL.FTZ R59, R59, UR7 ;  /* 0x000000073b3b7c20 */ /* 0x000fe20008410000 */
[----:B------:R-:W-:Y:S01]  /*4110*/  FMUL.FTZ R62, R62, UR7 ;  /* 0x000000073e3e7c20 */ /* 0x000fe20008410000 */
[----:B------:R-:W-:Y:S01]  /*4120*/  VIMNMX R65, R60, R57, PT ;  /* 0x000000393c417248 */ /* 0x000fe20003fe0100 */
[----:B------:R-:W-:Y:S01]  /*4130*/  FMUL.FTZ R63, R63, UR7 ;  /* 0x000000073f3f7c20 */ /* 0x000fe20008410000 */
[----:B------:R-:W-:Y:S01]  /*4140*/  VIADDMNMX R60, R64, R61, R60, PT ;  /* 0x0000003d403c7246 */ /* 0x000fe2000380013c */
[----:B------:R-:W1:Y:S01]  /*4150*/  MUFU.TANH R58, R58 ;  /* 0x0000003a003a7308 */ /* 0x000e620000002400 */
[----:B------:R-:W-:-:S02]  /*4160*/  ISETP.GT.AND P3, PT, R65, RZ, PT ;  /* 0x000000ff4100720c */ /* 0x000fc40003f64270 */
[C---:B------:R-:W-:Y:S02]  /*4170*/  ISETP.GT.AND P4, PT, R65.reuse, 0x1, PT ;  /* 0x000000014100780c */ /* 0x040fe40003f84270 */
[----:B------:R-:W-:Y:S02]  /*4180*/  ISETP.GT.AND P5, PT, R65, 0x8, PT ;  /* 0x000000084100780c */ /* 0x000fe40003fa4270 */
[----:B--2---:R-:W-:Y:S01]  /*4190*/  FSEL R69, R74, -INF , P3 ;  /* 0xff8000004a457808 */ /* 0x004fe20001800000 */
[----:B------:R-:W2:Y:S01]  /*41a0*/  MUFU.TANH R59, R59 ;  /* 0x0000003b003b7308 */ /* 0x000ea20000002400 */
[----:B---3--:R-:W-:Y:S01]  /*41b0*/  FSEL R75, R75, -INF , P4 ;  /* 0xff8000004b4b7808 */ /* 0x008fe20002000000 */
[--C-:B------:R-:W-:Y:S01]  /*41c0*/  IMAD.MOV.U32 R74, RZ, RZ, R119.reuse ;  /* 0x000000ffff4a7224 */ /* 0x100fe200078e0077 */
[----:B------:R-:W-:Y:S02]  /*41d0*/  ISETP.GT.AND P6, PT, R65, 0x9, PT ;  /* 0x000000094100780c */ /* 0x000fe40003fc4270 */
[----:B----4-:R-:W-:Y:S01]  /*41e0*/  FSEL R73, R78, -INF , P5 ;  /* 0xff8000004e497808 */ /* 0x010fe20002800000 */
[----:B------:R-:W-:Y:S01]  /*41f0*/  IMAD.MOV.U32 R78, RZ, RZ, R119 ;  /* 0x000000ffff4e7224 */ /* 0x000fe200078e0077 */
[----:B------:R-:W-:Y:S01]  /*4200*/  FMNMX.FTZ R8, R69, R75, !PT ;  /* 0x0000004b45087209 */ /* 0x000fe20007810000 */
[----:B------:R-:W3:Y:S01]  /*4210*/  MUFU.TANH R62, R62 ;  /* 0x0000003e003e7308 */ /* 0x000ee20000002400 */
[----:B------:R-:W-:-:S02]  /*4220*/  ISETP.GT.AND P2, PT, R65, 0x10, PT ;  /* 0x000000104100780c */ /* 0x000fc40003f44270 */
[----:B-----5:R-:W-:Y:S02]  /*4230*/  FSEL R79, R79, -INF , P6 ;  /* 0xff8000004f4f7808 */ /* 0x020fe40003000000 */
[----:B------:R-:W-:Y:S02]  /*4240*/  FMNMX.FTZ R8, R73, R8, !PT ;  /* 0x0000000849087209 */ /* 0x000fe40007810000 */
[----:B------:R-:W-:Y:S01]  /*4250*/  ISETP.GT.AND P3, PT, R65, 0x11, PT ;  /* 0x000000114100780c */ /* 0x000fe20003f64270 */
[----:B------:R-:W4:Y:S01]  /*4260*/  MUFU.TANH R63, R63 ;  /* 0x0000003f003f7308 */ /* 0x000f220000002400 */
[----:B------:R-:W-:Y:S02]  /*4270*/  FSEL R77, R66, -INF , P2 ;  /* 0xff800000424d7808 */ /* 0x000fe40001000000 */
[----:B------:R-:W-:Y:S02]  /*4280*/  FMNMX.FTZ R8, R79, R8, !PT ;  /* 0x000000084f087209 */ /* 0x000fe40007810000 */
[----:B------:R-:W-:-:S02]  /*4290*/  ISETP.GT.AND P2, PT, R65, 0x18, PT ;  /* 0x000000184100780c */ /* 0x000fc40003f44270 */
[----:B------:R-:W-:Y:S01]  /*42a0*/  FSEL R81, R67, -INF , P3 ;  /* 0xff80000043517808 */ /* 0x000fe20001800000 */
[----:B------:R-:W-:Y:S01]  /*42b0*/  MUFU.TANH R12, R12 ;  /* 0x0000000c000c7308 */ /* 0x000fe20000002400 */
[----:B------:R-:W-:Y:S02]  /*42c0*/  FMNMX.FTZ R8, R77, R8, !PT ;  /* 0x000000084d087209 */ /* 0x000fe40007810000 */
[----:B------:R-:W-:Y:S01]  /*42d0*/  ISETP.GT.AND P3, PT, R65, 0x19, PT ;  /* 0x000000194100780c */ /* 0x000fe20003f64270 */
[----:B------:R-:W-:Y:S02]  /*42e0*/  WARPGROUP.DEPBAR.LE gsb0, 0x0 ;  /* 0x00008000000079c5 */ /* 0x000fe40000010000 */
[----:B------:R-:W-:Y:S01]  /*42f0*/  WARPGROUP.ARRIVE ;  /* 0x00000000000079c5 */ /* 0x000fe20000000000 */
[----:B------:R-:W-:Y:S01]  /*4300*/  FSEL R85, R70, -INF , P2 ;  /* 0xff80000046557808 */ /* 0x000fe20001000000 */
[----:B------:R-:W-:Y:S01]  /*4310*/  FMUL.FTZ R50, R50, UR7 ;  /* 0x0000000732327c20 */ /* 0x000fe20008410000 */
[----:B------:R-:W-:Y:S01]  /*4320*/  FMNMX.FTZ R66, R81, R8, !PT ;  /* 0x0000000851427209 */ /* 0x000fe20007810000 */
[----:B------:R-:W-:Y:S01]  /*4330*/  FMUL.FTZ R51, R51, UR7 ;  /* 0x0000000733337c20 */ /* 0x000fe20008410000 */
[----:B------:R-:W-:Y:S01]  /*4340*/  ISETP.GT.AND P2, PT, R65, 0x20, PT ;  /* 0x000000204100780c */ /* 0x000fe20003f44270 */
[----:B------:R-:W-:Y:S01]  /*4350*/  HGMMA.64x16x16.F32.BF16 R40, gdesc[UR56], R40, gsb0 ;  /* 0x00200000382879f0 */ /* 0x000fe20008001828 */
[----:B------:R-:W-:Y:S01]  /*4360*/  UIADD3 UR58, UR6, 0x986, URZ ;  /* 0x00000986063a7890 */ /* 0x000fe2000fffe03f */
[----:B------:R-:W-:Y:S01]  /*4370*/  FSEL R87, R71, -INF , P3 ;  /* 0xff80000047577808 */ /* 0x000fe20001800000 */
[----:B------:R-:W-:Y:S01]  /*4380*/  UMOV UR56, UR10 ;  /* 0x0000000a00387c82 */ /* 0x000fe20008000000 */
[----:B------:R-:W-:Y:S01]  /*4390*/  UMOV UR57, UR11 ;  /* 0x0000000b00397c82 */ /* 0x000fe20008000000 */
[----:B------:R-:W-:Y:S01]  /*43a0*/  UMOV UR59, 0x40000040 ;  /* 0x40000040003b7882 */ /* 0x000fe20000000000 */
[----:B------:R-:W-:Y:S01]  /*43b0*/  FMNMX.FTZ R66, R85, R66, !PT ;  /* 0x0000004255427209 */ /* 0x000fe20007810000 */
[----:B------:R-:W5:Y:S01]  /*43c0*/  MUFU.TANH R50, R50 ;  /* 0x0000003200327308 */ /* 0x000f620000002400 */
[----:B------:R-:W-:Y:S01]  /*43d0*/  ISETP.GT.AND P3, PT, R65, 0x21, PT ;  /* 0x000000214100780c */ /* 0x000fe20003f64270 */
[----:B------:R-:W-:Y:S01]  /*43e0*/  FMUL.FTZ R54, R54, UR7 ;  /* 0x0000000736367c20 */ /* 0x000fe20008410000 */
[----:B-1----:R-:W-:Y:S01]  /*43f0*/  FSEL R89, R58, -INF , P2 ;  /* 0xff8000003a597808 */ /* 0x002fe20001000000 */
[----:B------:R-:W-:Y:S01]  /*4400*/  FMUL.FTZ R55, R55, UR7 ;  /* 0x0000000737377c20 */ /* 0x000fe20008410000 */
[----:B------:R-:W-:Y:S01]  /*4410*/  FMNMX.FTZ R66, R87, R66, !PT ;  /* 0x0000004257427209 */ /* 0x000fe20007810000 */
[----:B------:R-:W-:Y:S01]  /*4420*/  FMUL.FTZ R48, R48, UR7 ;  /* 0x0000000730307c20 */ /* 0x000fe20008410000 */
[----:B------:R-:W-:Y:S01]  /*4430*/  ISETP.GT.AND P2, PT, R65, 0x28, PT ;  /* 0x000000284100780c */ /* 0x000fe20003f44270 */
[----:B------:R-:W1:Y:S01]  /*4440*/  MUFU.TANH R51, R51 ;  /* 0x0000003300337308 */ /* 0x000e620000002400 */
[----:B--2---:R-:W-:Y:S01]  /*4450*/  FSEL R91, R59, -INF , P3 ;  /* 0xff8000003b5b7808 */ /* 0x004fe20001800000 */
[----:B------:R-:W-:Y:S01]  /*4460*/  FMUL.FTZ R49, R49, UR7 ;  /* 0x0000000731317c20 */ /* 0x000fe20008410000 */
[----:B------:R-:W-:Y:S01]  /*4470*/  FMNMX.FTZ R66, R89, R66, !PT ;  /* 0x0000004259427209 */ /* 0x000fe20007810000 */
[----:B------:R-:W-:Y:S01]  /*4480*/  FMUL.FTZ R52, R52, UR7 ;  /* 0x0000000734347c20 */ /* 0x000fe20008410000 */
[----:B------:R-:W-:Y:S01]  /*4490*/  ISETP.GT.AND P3, PT, R65, 0x29, PT ;  /* 0x000000294100780c */ /* 0x000fe20003f64270 */
[----:B------:R-:W-:Y:S01]  /*44a0*/  FMUL.FTZ R53, R53, UR7 ;  /* 0x0000000735357c20 */ /* 0x000fe20008410000 */
[----:B---3--:R-:W-:Y:S01]  /*44b0*/  FSEL R93, R62, -INF , P2 ;  /* 0xff8000003e5d7808 */ /* 0x008fe20001000000 */
[----:B------:R-:W2:Y:S01]  /*44c0*/  MUFU.TANH R54, R54 ;  /* 0x0000003600367308 */ /* 0x000ea20000002400 */
[----:B------:R-:W-:Y:S01]  /*44d0*/  FMNMX.FTZ R66, R91, R66, !PT ;  /* 0x000000425b427209 */ /* 0x000fe20007810000 */
[----:B------:R-:W-:Y:S01]  /*44e0*/  IMAD.MOV.U32 R62, RZ, RZ, R119 ;  /* 0x000000ffff3e7224 */ /* 0x000fe200078e0077 */
[----:B------:R-:W-:-:S02]  /*44f0*/  ISETP.GT.AND P2, PT, R65, 0x30, PT ;  /* 0x000000304100780c */ /* 0x000fc40003f44270 */
[----:B----4-:R-:W-:Y:S02]  /*4500*/  FSEL R95, R63, -INF , P3 ;  /* 0xff8000003f5f7808 */ /* 0x010fe40001800000 */
[----:B------:R-:W-:Y:S01]  /*4510*/  FMNMX.FTZ R66, R93, R66, !PT ;  /* 0x000000425d427209 */ /* 0x000fe20007810000 */
[----:B------:R-:W-:Y:S01]  /*4520*/  MUFU.TANH R55, R55 ;  /* 0x0000003700377308 */ /* 0x000fe20000002400 */
[----:B------:R-:W-:Y:S02]  /*4530*/  ISETP.GT.AND P3, PT, R65, 0x31, PT ;  /* 0x000000314100780c */ /* 0x000fe40003f64270 */
[----:B-----5:R-:W-:Y:S02]  /*4540*/  FSEL R97, R50, -INF , P2 ;  /* 0xff80000032617808 */ /* 0x020fe40001000000 */
[----:B------:R-:W-:Y:S02]  /*4550*/  FMNMX.FTZ R66, R95, R66, !PT ;  /* 0x000000425f427209 */ /* 0x000fe40007810000 */
[----:B------:R-:W-:Y:S01]  /*4560*/  ISETP.GT.AND P2, PT, R65, 0x38, PT ;  /* 0x000000384100780c */ /* 0x000fe20003f44270 */
[----:B------:R-:W-:Y:S01]  /*4570*/  MUFU.TANH R14, R14 ;  /* 0x0000000e000e7308 */ /* 0x000fe20000002400 */
[----:B------:R-:W-:-:S02]  /*4580*/  FMNMX.FTZ R66, R97, R66, !PT ;  /* 0x0000004261427209 */ /* 0x000fc40007810000 */
[----:B------:R-:W-:Y:S02]  /*4590*/  ISETP.GT.AND P4, PT, R60, 0x8, PT ;  /* 0x000000083c00780c */ /* 0x000fe40003f84270 */
[-C--:B------:R-:W-:Y:S02]  /*45a0*/  MOV R70, R119.reuse ;  /* 0x0000007700467202 */ /* 0x080fe40000000f00 */
[----:B------:R-:W-:Y:S01]  /*45b0*/  FSEL R61, R10, -INF , P4 ;  /* 0xff8000000a3d7808 */ /* 0x000fe20002000000 */
[----:B------:R-:W-:Y:S01]  /*45c0*/  MUFU.TANH R13, R13 ;  /* 0x0000000d000d7308 */ /* 0x000fe20000002400 */
[-C--:B------:R-:W-:Y:S02]  /*45d0*/  MOV R64, R119.reuse ;  /* 0x0000007700407202 */ /* 0x080fe40000000f00 */
[----:B------:R-:W-:Y:S01]  /*45e0*/  MOV R58, R119 ;  /* 0x00000077003a7202 */ /* 0x000fe20000000f00 */
[----:B------:R-:W-:Y:S02]  /*45f0*/  WARPGROUP.DEPBAR.LE gsb0, 0x0 ;  /* 0x00008000000079c5 */ /* 0x000fe40000010000 */
[----:B------:R-:W-:Y:S01]  /*4600*/  WARPGROUP.ARRIVE ;  /* 0x00000000000079c5 */ /* 0x000fe20000000000 */
[----:B------:R-:W-:Y:S01]  /*4610*/  FMUL.FTZ R42, R42, UR7 ;  /* 0x000000072a2a7c20 */ /* 0x000fe20008410000 */
[----:B------:R-:W-:Y:S01]  /*4620*/  FMUL.FTZ R43, R43, UR7 ;  /* 0x000000072b2b7c20 */ /* 0x000fe20008410000 */
[----:B------:R-:W-:Y:S01]  /*4630*/  FMUL.FTZ R46, R46, UR7 ;  /* 0x000000072e2e7c20 */ /* 0x000fe20008410000 */
[----:B------:R-:W-:Y:S01]  /*4640*/  FMUL.FTZ R47, R47, UR7 ;  /* 0x000000072f2f7c20 */ /* 0x000fe20008410000 */
[----:B------:R-:W-:Y:S01]  /*4650*/  MUFU.TANH R15, R15 ;  /* 0x0000000f000f7308 */ /* 0x000fe20000002400 */
[----:B------:R-:W-:Y:S01]  /*4660*/  HGMMA.64x16x16.F32.BF16 R32, gdesc[UR56], R32, gsb0 ;  /* 0x00200000382079f0 */ /* 0x000fe20008001820 */
[----:B------:R-:W-:Y:S01]  /*4670*/  UIADD3 UR58, UR6, 0xa06, URZ ;  /* 0x00000a06063a7890 */ /* 0x000fe2000fffe03f */
[----:B------:R-:W-:Y:S01]  /*4680*/  FMUL.FTZ R40, R40, UR7 ;  /* 0x0000000728287c20 */ /* 0x000fe20008410000 */
[----:B------:R-:W-:Y:S01]  /*4690*/  UMOV UR56, UR10 ;  /* 0x0000000a00387c82 */ /* 0x000fe20008000000 */
[----:B------:R-:W-:Y:S01]  /*46a0*/  UMOV UR57, UR11 ;  /* 0x0000000b00397c82 */ /* 0x000fe20008000000 */
[----:B------:R-:W-:Y:S01]  /*46b0*/  UMOV UR59, 0x40000040 ;  /* 0x40000040003b7882 */ /* 0x000fe20000000000 */
[----:B------:R-:W-:Y:S01]  /*46c0*/  ULDC UR6, c[0x0][0x988] ;  /* 0x0002620000067ab9 */ /* 0x000fe20000000800 */
[----:B------:R-:W3:Y:S01]  /*46d0*/  MUFU.TANH R42, R42 ;  /* 0x0000002a002a7308 */ /* 0x000ee20000002400 */
[----:B------:R-:W-:Y:S01]  /*46e0*/  FMUL.FTZ R41, R41, UR7 ;  /* 0x0000000729297c20 */ /* 0x000fe20008410000 */
[----:B------:R-:W-:Y:S01]  /*46f0*/  FMUL.FTZ R44, R44, UR7 ;  /* 0x000000072c2c7c20 */ /* 0x000fe20008410000 */
[----:B------:R-:W-:-:S05]  /*4700*/  FMUL.FTZ R45, R45, UR7 ;  /* 0x000000072d2d7c20 */ /* 0x000fca0008410000 */
[----:B------:R4:W5:Y:S08]  /*4710*/  MUFU.TANH R6, R43 ;  /* 0x0000002b00067308 */ /* 0x0009700000002400 */
[----:B------:R-:W-:Y:S08]  /*4720*/  MUFU.TANH R46, R46 ;  /* 0x0000002e002e7308 */ /* 0x000ff00000002400 */
[----:B------:R3:W5:Y:S08]  /*4730*/  MUFU.TANH R8, R47 ;  /* 0x0000002f00087308 */ /* 0x0007700000002400 */
[----:B------:R-:W-:Y:S08]  /*4740*/  MUFU.TANH R20, R20 ;  /* 0x0000001400147308 */ /* 0x000ff00000002400 */
[----:B------:R-:W-:Y:S01]  /*4750*/  MUFU.TANH R56, R56 ;  /* 0x0000003800387308 */ /* 0x000fe20000002400 */
[----:B------:R-:W-:-:S02]  /*4760*/  WARPGROUP.DEPBAR.LE gsb0, 0x0 ;  /* 0x00008000000079c5 */ /* 0x000fc40000010000 */
[----:B------:R-:W-:Y:S01]  /*4770*/  WARPGROUP.ARRIVE ;  /* 0x00000000000079c5 */ /* 0x000fe20000000000 */
[----:B----4-:R-:W-:Y:S01]  /*4780*/  FMUL.FTZ R43, R35, UR7 ;  /* 0x00000007232b7c20 */ /* 0x010fe20008410000 */
[----:B-1----:R-:W-:Y:S01]  /*4790*/  FSEL R35, R51, -INF , P3 ;  /* 0xff80000033237808 */ /* 0x002fe20001800000 */
[----:B------:R-:W-:Y:S01]  /*47a0*/  FMUL.FTZ R50, R39, UR7 ;  /* 0x0000000727327c20 */ /* 0x000fe20008410000 */
[----:B------:R-:W-:Y:S01]  /*47b0*/  ISETP.GT.AND P3, PT, R65, 0x39, PT ;  /* 0x000000394100780c */ /* 0x000fe20003f64270 */
[----:B------:R-:W-:Y:S01]  /*47c0*/  FMUL.FTZ R34, R34, UR7 ;  /* 0x0000000722227c20 */ /* 0x000fe20008410000 */
[----:B------:R-:W-:Y:S01]  /*47d0*/  HGMMA.64x16x16.F32.BF16 R24, gdesc[UR56], R24, gsb0 ;  /* 0x00200000381879f0 */ /* 0x000fe20008001818 */
[----:B--2---:R-:W-:Y:S01]  /*47e0*/  FSEL R39, R54, -INF , P2 ;  /* 0xff80000036277808 */ /* 0x004fe20001000000 */
[----:B------:R1:W2:Y:S01]  /*47f0*/  MUFU.TANH R59, R43 ;  /* 0x0000002b003b7308 */ /* 0x0002a20000002400 */
[----:B------:R-:W-:Y:S01]  /*4800*/  FMNMX.FTZ R66, R35, R66, !PT ;  /* 0x0000004223427209 */ /* 0x000fe20007810000 */
[----:B------:R-:W-:Y:S01]  /*4810*/  FMUL.FTZ R38, R38, UR7 ;  /* 0x0000000726267c20 */ /* 0x000fe20008410000 */
[----:B------:R-:W-:Y:S01]  /*4820*/  ISETP.GT.AND P2, PT, R65, 0x40, PT ;  /* 0x000000404100780c */ /* 0x000fe20003f44270 */
[----:B------:R-:W-:Y:S01]  /*4830*/  FMUL.FTZ R32, R32, UR7 ;  /* 0x0000000720207c20 */ /* 0x000fe20008410000 */
[----:B------:R-:W-:Y:S01]  /*4840*/  FMNMX.FTZ R66, R39, R66, !PT ;  /* 0x0000004227427209 */ /* 0x000fe20007810000 */
[----:B------:R-:W-:Y:S01]  /*4850*/  FMUL.FTZ R33, R33, UR7 ;  /* 0x0000000721217c20 */ /* 0x000fe20008410000 */
[----:B---3--:R-:W-:Y:S01]  /*4860*/  FSEL R47, R42, -INF , P2 ;  /* 0xff8000002a2f7808 */ /* 0x008fe20001000000 */
[----:B------:R-:W-:Y:S01]  /*4870*/  MUFU.TANH R34, R34 ;  /* 0x0000002200227308 */ /* 0x000fe20000002400 */
[----:B-1----:R-:W-:Y:S01]  /*4880*/  FSEL R43, R55, -INF , P3 ;  /* 0xff800000372b7808 */ /* 0x002fe20001800000 */
[----:B------:R-:W-:Y:S01]  /*4890*/  FMUL.FTZ R36, R36, UR7 ;  /* 0x0000000724247c20 */ /* 0x000fe20008410000 */
[----:B------:R-:W-:Y:S01]  /*48a0*/  ISETP.GT.AND P3, PT, R65, 0x41, PT ;  /* 0x000000414100780c */ /* 0x000fe20003f64270 */
[----:B------:R-:W-:Y:S01]  /*48b0*/  FMUL.FTZ R37, R37, UR7 ;  /* 0x0000000725257c20 */ /* 0x000fe20008410000 */
[----:B------:R-:W-:Y:S01]  /*48c0*/  FMNMX.FTZ R66, R43, R66, !PT ;  /* 0x000000422b427209 */ /* 0x000fe20007810000 */
[----:B------:R-:W-:Y:S01]  /*48d0*/  IMAD.MOV.U32 R54, RZ, RZ, R119 ;  /* 0x000000ffff367224 */ /* 0x000fe200078e0077 */
[----:B------:R-:W-:Y:S01]  /*48e0*/  ISETP.GT.AND P2, PT, R65, 0x48, PT ;  /* 0x000000484100780c */ /* 0x000fe20003f44270 */
[----:B------:R-:W-:Y:S01]  /*48f0*/  MUFU.TANH R38, R38 ;  /* 0x0000002600267308 */ /* 0x000fe20000002400 */
[----:B-----5:R-:W-:-:S02]  /*4900*/  FSEL R51, R6, -INF , P3 ;  /* 0xff80000006337808 */ /* 0x020fc40001800000 */
[----:B------:R-:W-:Y:S02]  /*4910*/  FMNMX.FTZ R66, R47, R66, !PT ;  /* 0x000000422f427209 */ /* 0x000fe40007810000 */
[----:B------:R-:W-:Y:S02]  /*4920*/  ISETP.GT.AND P3, PT, R65, 0x49, PT ;  /* 0x000000494100780c */ /* 0x000fe40003f64270 */
[----:B------:R-:W-:Y:S01]  /*4930*/  FMNMX.FTZ R66, R51, R66, !PT ;  /* 0x0000004233427209 */ /* 0x000fe20007810000 */
[----:B------:R-:W1:Y:S01]  /*4940*/  MUFU.TANH R50, R50 ;  /* 0x0000003200327308 */ /* 0x000e620000002400 */
[----:B------:R-:W-:Y:S02]  /*4950*/  FSEL R55, R8, -INF , P3 ;  /* 0xff80000008377808 */ /* 0x000fe40001800000 */
[----:B------:R-:W-:-:S04]  /*4960*/  ISETP.GT.AND P3, PT, R65, 0x51, PT ;  /* 0x000000514100780c */ /* 0x000fc80003f64270 */
[----:B--2---:R-:W-:Y:S01]  /*4970*/  FSEL R59, R59, -INF , P3 ;  /* 0xff8000003b3b7808 */ /* 0x004fe20001800000 */
[----:B------:R-:W-:Y:S01]  /*4980*/  MUFU.TANH R21, R21 ;  /* 0x0000001500157308 */ /* 0x000fe20000002400 */
[----:B------:R-:W-:-:S07]  /*4990*/  ISETP.GT.AND P3, PT, R65, 0x59, PT ;  /* 0x000000594100780c */ /* 0x000fce0003f64270 */
[----:B------:R-:W-:Y:S01]  /*49a0*/  MUFU.TANH R48, R48 ;  /* 0x0000003000307308 */ /* 0x000fe20000002400 */
[----:B-1----:R-:W-:Y:S01]  /*49b0*/  FSEL R101, R50, -INF , P3 ;  /* 0xff80000032657808 */ /* 0x002fe20001800000 */
[----:B------:R-:W-:Y:S01]  /*49c0*/  IMAD.MOV.U32 R50, RZ, RZ, R119 ;  /* 0x000000ffff327224 */ /* 0x000fe200078e0077 */
[----:B------:R-:W-:-:S05]  /*49d0*/  ISETP.GT.AND P3, PT, R65, 0x61, PT ;  /* 0x000000614100780c */ /* 0x000fca0003f64270 */
[----:B------:R-:W-:Y:S01]  /*49e0*/  MUFU.TANH R49, R49 ;  /* 0x0000003100317308 */ /* 0x000fe20000002400 */
[----:B------:R-:W-:Y:S02]  /*49f0*/  WARPGROUP.DEPBAR.LE gsb0, 0x0 ;  /* 0x00008000000079c5 */ /* 0x000fe40000010000 */
[----:B------:R-:W-:Y:S01]  /*4a00*/  FMUL.FTZ R6, R27, UR7 ;  /* 0x000000071b067c20 */ /* 0x000fe20008410000 */
[----:B------:R-:W-:Y:S01]  /*4a10*/  FSEL R27, R46, -INF , P2 ;  /* 0xff8000002e1b7808 */ /* 0x000fe20001000000 */
[----:B------:R-:W-:Y:S01]  /*4a20*/  FMUL.FTZ R26, R26, UR7 ;  /* 0x000000071a1a7c20 */ /* 0x000fe20008410000 */
[----:B------:R-:W-:Y:S01]  /*4a30*/  ISETP.GT.AND P2, PT, R65, 0x50, PT ;  /* 0x000000504100780c */ /* 0x000fe20003f44270 */
[----:B------:R-:W-:Y:S01]  /*4a40*/  FMUL.FTZ R30, R30, UR7 ;  /* 0x000000071e1e7c20 */ /* 0x000fe20008410000 */
[----:B------:R-:W-:Y:S01]  /*4a50*/  FMNMX.FTZ R66, R27, R66, !PT ;  /* 0x000000421b427209 */ /* 0x000fe20007810000 */
[----:B------:R-:W1:Y:S01]  /*4a60*/  MUFU.TANH R6, R6 ;  /* 0x0000000600067308 */ /* 0x000e620000002400 */
        /* <DEDUP_REMOVED lines=8> */
[----:B------:R-:W-:Y:S01]  /*4af0*/  FSEL R99, R38, -INF , P2 ;  /* 0xff80000026637808 */ /* 0x000fe20001000000 */
[----:B------:R-:W-:Y:S01]  /*4b00*/  FMUL.FTZ R28, R28, UR7 ;  /* 0x000000071c1c7c20 */ /* 0x000fe20008410000 */
[----:B------:R-:W-:Y:S01]  /*4b10*/  FMNMX.FTZ R66, R59, R66, !PT ;  /* 0x000000423b427209 */ /* 0x000fe20007810000 */
[----:B------:R-:W-:Y:S01]  /*4b20*/  FMUL.FTZ R29, R29, UR7 ;  /* 0x000000071d1d7c20 */ /* 0x000fe20008410000 */
[----:B------:R-:W-:Y:S01]  /*4b30*/  ISETP.GT.AND P2, PT, R65, 0x60, PT ;  /* 0x000000604100780c */ /* 0x000fe20003f44270 */
[----:B------:R3:W-:Y:S01]  /*4b40*/  @!P1 SYNCS.ARRIVE.TRANS64.RED.A1T0 RZ, [R0+URZ], RZ ;  /* 0x000000ff00ff99a7 */ /* 0x0007e2000810043f */
[----:B------:R-:W-:Y:S01]  /*4b50*/  FMNMX.FTZ R66, R99, R66, !PT ;  /* 0x0000004263427209 */ /* 0x000fe20007810000 */
[----:B------:R-:W4:Y:S01]  /*4b60*/  MUFU.TANH R30, R30 ;  /* 0x0000001e001e7308 */ /* 0x000f220000002400 */
[----:B-1----:R-:W-:-:S02]  /*4b70*/  FSEL R105, R6, -INF , P3 ;  /* 0xff80000006697808 */ /* 0x002fc40001800000 */
[----:B------:R-:W-:Y:S02]  /*4b80*/  FMNMX.FTZ R66, R101, R66, !PT ;  /* 0x0000004265427209 */ /* 0x000fe40007810000 */
[C---:B------:R-:W-:Y:S02]  /*4b90*/  ISETP.GT.AND P3, PT, R65.reuse, 0x69, PT ;  /* 0x000000694100780c */ /* 0x040fe40003f64270 */
[----:B------:R-:W-:Y:S01]  /*4ba0*/  MOV R6, UR6 ;  /* 0x0000000600067c02 */ /* 0x000fe20008000f00 */
[----:B------:R-:W1:Y:S01]  /*4bb0*/  MUFU.TANH R31, R31 ;  /* 0x0000001f001f7308 */ /* 0x000e620000002400 */
[----:B--2---:R-:W-:Y:S02]  /*4bc0*/  FSEL R103, R26, -INF , P2 ;  /* 0xff8000001a677808 */ /* 0x004fe40001000000 */
[----:B------:R-:W-:Y:S02]  /*4bd0*/  ISETP.GT.AND P2, PT, R65, 0x68, PT ;  /* 0x000000684100780c */ /* 0x000fe40003f44270 */
[----:B------:R-:W-:-:S03]  /*4be0*/  FMNMX.FTZ R66, R103, R66, !PT ;  /* 0x0000004267427209 */ /* 0x000fc60007810000 */
[----:B------:R-:W2:Y:S01]  /*4bf0*/  MUFU.TANH R52, R52 ;  /* 0x0000003400347308 */ /* 0x000ea20000002400 */
[----:B----4-:R-:W-:Y:S02]  /*4c00*/  FSEL R107, R30, -INF , P2 ;  /* 0xff8000001e6b7808 */ /* 0x010fe40001000000 */
[----:B------:R-:W-:-:S04]  /*4c10*/  FMNMX.FTZ R66, R105, R66, !PT ;  /* 0x0000004269427209 */ /* 0x000fc80007810000 */
[----:B------:R-:W-:Y:S01]  /*4c20*/  FMNMX.FTZ R66, R107, R66, !PT ;  /* 0x000000426b427209 */ /* 0x000fe20007810000 */
[----:B------:R-:W4:Y:S01]  /*4c30*/  MUFU.TANH R53, R53 ;  /* 0x0000003500357308 */ /* 0x000f220000002400 */
[----:B-1----:R-:W-:Y:S02]  /*4c40*/  FSEL R109, R31, -INF , P3 ;  /* 0xff8000001f6d7808 */ /* 0x002fe40001800000 */
[C---:B------:R-:W-:Y:S02]  /*4c50*/  ISETP.GT.AND P3, PT, R60.reuse, 0x1, PT ;  /* 0x000000013c00780c */ /* 0x040fe40003f64270 */
[----:B------:R-:W-:Y:S02]  /*4c60*/  FMNMX.FTZ R66, R109, R66, !PT ;  /* 0x000000426d427209 */ /* 0x000fe40007810000 */
[----:B------:R-:W-:Y:S01]  /*4c70*/  FSEL R7, R7, -INF , P3 ;  /* 0xff80000007077808 */ /* 0x000fe20001800000 */
[----:B------:R-:W1:Y:S01]  /*4c80*/  MUFU.TANH R40, R40 ;  /* 0x0000002800287308 */ /* 0x000e620000002400 */
[----:B------:R-:W-:Y:S01]  /*4c90*/  ISETP.GT.AND P3, PT, R60, 0x10, PT ;  /* 0x000000103c00780c */ /* 0x000fe20003f64270 */
[----:B------:R-:W5:Y:S03]  /*4ca0*/  SHFL.BFLY PT, R31, R66, 0x2, 0x1f ;  /* 0x0c401f00421f7f89 */ /* 0x000f6600000e0000 */
[----:B------:R-:W-:-:S02]  /*4cb0*/  FSEL R11, R11, -INF , P3 ;  /* 0xff8000000b0b7808 */ /* 0x000fc40001800000 */
[----:B------:R-:W-:Y:S01]  /*4cc0*/  ISETP.GT.AND P3, PT, R60, 0x18, PT ;  /* 0x000000183c00780c */ /* 0x000fe20003f64270 */
[----:B------:R-:W3:Y:S03]  /*4cd0*/  MUFU.TANH R41, R41 ;  /* 0x0000002900297308 */ /* 0x000ee60000002400 */
[----:B------:R-:W-:Y:S02]  /*4ce0*/  FSEL R67, R14, -INF , P3 ;  /* 0xff8000000e437808 */ /* 0x000fe40001800000 */
[----:B------:R-:W-:-:S03]  /*4cf0*/  ISETP.GT.AND P3, PT, R60, 0x20, PT ;  /* 0x000000203c00780c */ /* 0x000fc60003f64270 */
[----:B------:R-:W3:Y:S01]  /*4d00*/  MUFU.TANH R44, R44 ;  /* 0x0000002c002c7308 */ /* 0x000ee20000002400 */
[----:B------:R-:W-:Y:S02]  /*4d10*/  FSEL R15, R15, -INF , P3 ;  /* 0xff8000000f0f7808 */ /* 0x000fe40001800000 */
[----:B------:R-:W-:-:S04]  /*4d20*/  ISETP.GT.AND P3, PT, R60, 0x28, PT ;  /* 0x000000283c00780c */ /* 0x000fc80003f64270 */
[----:B------:R-:W-:Y:S01]  /*4d30*/  FSEL R71, R56, -INF , P3 ;  /* 0xff80000038477808 */ /* 0x000fe20001800000 */
[----:B------:R-:W3:Y:S01]  /*4d40*/  MUFU.TANH R45, R45 ;  /* 0x0000002d002d7308 */ /* 0x000ee20000002400 */
[----:B------:R-:W-:Y:S01]  /*4d50*/  ISETP.GT.AND P3, PT, R60, 0x30, PT ;  /* 0x000000303c00780c */ /* 0x000fe20003f64270 */
[--C-:B------:R-:W-:Y:S01]  /*4d60*/  IMAD.MOV.U32 R56, RZ, RZ, R119.reuse ;  /* 0x000000ffff387224 */ /* 0x100fe200078e0077 */
[----:B-----5:R-:W-:Y:S01]  /*4d70*/  FMNMX.FTZ R31, R66, R31, !PT ;  /* 0x0000001f421f7209 */ /* 0x020fe20007810000 */
[----:B------:R-:W-:-:S04]  /*4d80*/  IMAD.MOV.U32 R66, RZ, RZ, R119 ;  /* 0x000000ffff427224 */ /* 0x000fc800078e0077 */
[----:B------:R-:W5:Y:S01]  /*4d90*/  SHFL.BFLY PT, R8, R31, 0x1, 0x1f ;  /* 0x0c201f001f087f89 */ /* 0x000f6200000e0000 */
[----:B------:R-:W3:Y:S08]  /*4da0*/  MUFU.TANH R32, R32 ;  /* 0x0000002000207308 */ /* 0x000ef00000002400 */
[----:B------:R-:W3:Y:S08]  /*4db0*/  MUFU.TANH R33, R33 ;  /* 0x0000002100217308 */ /* 0x000ef00000002400 */
[----:B------:R-:W3:Y:S01]  /*4dc0*/  MUFU.TANH R36, R36 ;  /* 0x0000002400247308 */ /* 0x000ee20000002400 */
[----:B-----5:R-:W-:-:S07]  /*4dd0*/  FMNMX.FTZ R8, R31, R8, !PT ;  /* 0x000000081f087209 */ /* 0x020fce0007810000 */
[----:B------:R-:W5:Y:S01]  /*4de0*/  MUFU.TANH R37, R37 ;  /* 0x0000002500257308 */ /* 0x000f620000002400 */
[C---:B------:R-:W-:Y:S01]  /*4df0*/  FSETP.NEU.FTZ.AND P2, PT, R8.reuse, -INF , PT ;  /* 0xff8000000800780b */ /* 0x040fe20003f5d000 */
[----:B------:R-:W-:-:S06]  /*4e00*/  FMUL.FTZ R26, R8, R6 ;  /* 0x00000006081a7220 */ /* 0x000fcc0000410000 */
[----:B------:R2:W5:Y:S01]  /*4e10*/  MUFU.TANH R30, R24 ;  /* 0x00000018001e7308 */ /* 0x0005620000002400 */
[----:B------:R-:W-:Y:S02]  /*4e20*/  FSEL R34, R26, RZ, P2 ;  /* 0x000000ff1a227208 */ /* 0x000fe40001000000 */
[----:B------:R-:W-:-:S03]  /*4e30*/  ISETP.GT.AND P2, PT, R60, RZ, PT ;  /* 0x000000ff3c00720c */ /* 0x000fc60003f44270 */
[-CC-:B------:R-:W-:Y:S01]  /*4e40*/  FFMA.FTZ R201, R69, R6.reuse, -R34.reuse ;  /* 0x0000000645c97223 */ /* 0x180fe20000010822 */
[----:B------:R-:W-:Y:S01]  /*4e50*/  FSEL R31, R2, -INF , P2 ;  /* 0xff800000021f7808 */ /* 0x000fe20001000000 */
[-CC-:B------:R-:W-:Y:S01]  /*4e60*/  FFMA.FTZ R203, R73, R6.reuse, -R34.reuse ;  /* 0x0000000649cb7223 */ /* 0x180fe20000010822 */
[C---:B------:R-:W-:Y:S01]  /*4e70*/  ISETP.GT.AND P2, PT, R60.reuse, 0x9, PT ;  /* 0x000000093c00780c */ /* 0x040fe20003f44270 */
[-CC-:B------:R-:W-:Y:S01]  /*4e80*/  FFMA.FTZ R2, R75, R6.reuse, -R34.reuse ;  /* 0x000000064b027223 */ /* 0x180fe20000010822 */
[----:B------:R-:W-:Y:S01]  /*4e90*/  FMNMX.FTZ R10, R31, R7, !PT ;  /* 0x000000071f0a7209 */ /* 0x000fe20007810000 */
[-CC-:B------:R-:W-:Y:S01]  /*4ea0*/  FFMA.FTZ R197, R77, R6.reuse, -R34.reuse ;  /* 0x000000064dc57223 */ /* 0x180fe20000010822 */
[----:B------:R-:W-:Y:S01]  /*4eb0*/  FSEL R63, R9, -INF , P2 ;  /* 0xff800000093f7808 */ /* 0x000fe20001000000 */
[--C-:B------:R-:W-:Y:S01]  /*4ec0*/  FFMA.FTZ R14, R81, R6, -R34.reuse ;  /* 0x00000006510e7223 */ /* 0x100fe20000010822 */
[----:B------:R-:W-:Y:S01]  /*4ed0*/  FMNMX.FTZ R10, R61, R10, !PT ;  /* 0x0000000a3d0a7209 */ /* 0x000fe20007810000 */
[----:B------:R-:W5:Y:S01]  /*4ee0*/  MUFU.TANH R25, R25 ;  /* 0x0000001900197308 */ /* 0x000f620000002400 */
[----:B------:R-:W-:Y:S01]  /*4ef0*/  ISETP.GT.AND P2, PT, R60, 0x11, PT ;  /* 0x000000113c00780c */ /* 0x000fe20003f44270 */
[--C-:B------:R-:W-:Y:S01]  /*4f00*/  FFMA.FTZ R199, R85, R6, -R34.reuse ;  /* 0x0000000655c77223 */ /* 0x100fe20000010822 */
[----:B------:R-:W-:Y:S01]  /*4f10*/  FMNMX.FTZ R10, R63, R10, !PT ;  /* 0x0000000a3f0a7209 */ /* 0x000fe20007810000 */
[-CC-:B------:R-:W-:Y:S01]  /*4f20*/  FFMA.FTZ R193, R89, R6.reuse, -R34.reuse ;  /* 0x0000000659c17223 */ /* 0x180fe20000010822 */
[----:B------:R-:W-:Y:S01]  /*4f30*/  FSEL R65, R12, -INF , P2 ;  /* 0xff8000000c417808 */ /* 0x000fe20001000000 */
[--C-:B------:R-:W-:Y:S01]  /*4f40*/  FFMA.FTZ R12, R79, R6, -R34.reuse ;  /* 0x000000064f0c7223 */ /* 0x100fe20000010822 */
[----:B------:R-:W-:Y:S01]  /*4f50*/  FMNMX.FTZ R10, R11, R10, !PT ;  /* 0x0000000a0b0a7209 */ /* 0x000fe20007810000 */
[----:B------:R-:W5:Y:S01]  /*4f60*/  MUFU.TANH R28, R28 ;  /* 0x0000001c001c7308 */ /* 0x000f620000002400 */
[C---:B------:R-:W-:Y:S01]  /*4f70*/  ISETP.GT.AND P2, PT, R60.reuse, 0x19, PT ;  /* 0x000000193c00780c */ /* 0x040fe20003f44270 */
[--C-:B--2---:R-:W-:Y:S01]  /*4f80*/  FFMA.FTZ R24, R91, R6, -R34.reuse ;  /* 0x000000065b187223 */ /* 0x104fe20000010822 */
[----:B------:R-:W-:Y:S01]  /*4f90*/  FMNMX.FTZ R10, R65, R10, !PT ;  /* 0x0000000a410a7209 */ /* 0x000fe20007810000 */
[-CC-:B------:R-:W-:Y:S01]  /*4fa0*/  FFMA.FTZ R195, R93, R6.reuse, -R34.reuse ;  /* 0x000000065dc37223 */ /* 0x180fe20000010822 */
[----:B------:R-:W-:Y:S01]  /*4fb0*/  FSEL R13, R13, -INF , P2 ;  /* 0xff8000000d0d7808 */ /* 0x000fe20001000000 */
[--C-:B------:R-:W-:Y:S01]  /*4fc0*/  FFMA.FTZ R26, R95, R6, -R34.reuse ;  /* 0x000000065f1a7223 */ /* 0x100fe20000010822 */
[----:B------:R-:W-:Y:S01]  /*4fd0*/  FMNMX.FTZ R10, R67, R10, !PT ;  /* 0x0000000a430a7209 */ /* 0x000fe20007810000 */
[----:B------:R-:W2:Y:S01]  /*4fe0*/  MUFU.TANH R29, R29 ;  /* 0x0000001d001d7308 */ /* 0x000ea20000002400 */
[----:B------:R-:W-:Y:S01]  /*4ff0*/  ISETP.GT.AND P2, PT, R60, 0x21, PT ;  /* 0x000000213c00780c */ /* 0x000fe20003f44270 */
[--C-:B------:R-:W-:Y:S01]  /*5000*/  FFMA.FTZ R97, R97, R6, -R34.reuse ;  /* 0x0000000661617223 */ /* 0x100fe20000010822 */
[----:B------:R-:W-:Y:S01]  /*5010*/  FMNMX.FTZ R10, R13, R10, !PT ;  /* 0x0000000a0d0a7209 */ /* 0x000fe20007810000 */
[-CC-:B------:R-:W-:Y:S01]  /*5020*/  FFMA.FTZ R35, R35, R6.reuse, -R34.reuse ;  /* 0x0000000623237223 */ /* 0x180fe20000010822 */
[----:B------:R-:W-:Y:S01]  /*5030*/  FSEL R69, R20, -INF , P2 ;  /* 0xff80000014457808 */ /* 0x000fe20001000000 */
[--C-:B------:R-:W-:Y:S01]  /*5040*/  FFMA.FTZ R20, R87, R6, -R34.reuse ;  /* 0x0000000657147223 */ /* 0x100fe20000010822 */
[----:B------:R-:W-:Y:S01]  /*5050*/  FMNMX.FTZ R10, R15, R10, !PT ;  /* 0x0000000a0f0a7209 */ /* 0x000fe20007810000 */
[----:B------:R-:W-:Y:S01]  /*5060*/  MUFU.EX2 R201, R201 ;  /* 0x000000c900c97308 */ /* 0x000fe20000000800 */
[C---:B------:R-:W-:Y:S01]  /*5070*/  ISETP.GT.AND P2, PT, R60.reuse, 0x29, PT ;  /* 0x000000293c00780c */ /* 0x040fe20003f44270 */
[--C-:B------:R-:W-:Y:S01]  /*5080*/  FFMA.FTZ R39, R39, R6, -R34.reuse ;  /* 0x0000000627277223 */ /* 0x100fe20000010822 */
[----:B------:R-:W-:Y:S01]  /*5090*/  FMNMX.FTZ R10, R69, R10, !PT ;  /* 0x0000000a450a7209 */ /* 0x000fe20007810000 */
[-CC-:B------:R-:W-:Y:S01]  /*50a0*/  FFMA.FTZ R43, R43, R6.reuse, -R34.reuse ;  /* 0x000000062b2b7223 */ /* 0x180fe20000010822 */
[----:B------:R-:W-:Y:S01]  /*50b0*/  FSEL R21, R21, -INF , P2 ;  /* 0xff80000015157808 */ /* 0x000fe20001000000 */
[--C-:B------:R-:W-:Y:S01]  /*50c0*/  FFMA.FTZ R47, R47, R6, -R34.reuse ;  /* 0x000000062f2f7223 */ /* 0x100fe20000010822 */
[----:B------:R-:W-:Y:S01]  /*50d0*/  FMNMX.FTZ R10, R71, R10, !PT ;  /* 0x0000000a470a7209 */ /* 0x000fe20007810000 */
[----:B------:R-:W-:Y:S01]  /*50e0*/  MUFU.EX2 R2, R2 ;  /* 0x0000000200027308 */ /* 0x000fe20000000800 */
[----:B------:R-:W-:Y:S01]  /*50f0*/  ISETP.GT.AND P2, PT, R60, 0x31, PT ;  /* 0x000000313c00780c */ /* 0x000fe20003f44270 */
[-CC-:B------:R-:W-:Y:S01]  /*5100*/  FFMA.FTZ R51, R51, R6.reuse, -R34.reuse ;  /* 0x0000000633337223 */ /* 0x180fe20000010822 */
[----:B------:R-:W-:Y:S01]  /*5110*/  FSEL R73, R48, -INF , P3 ;  /* 0xff80000030497808 */ /* 0x000fe20001800000 */
[--C-:B------:R-:W-:Y:S01]  /*5120*/  FFMA.FTZ R55, R55, R6, -R34.reuse ;  /* 0x0000000637377223 */ /* 0x100fe20000010822 */
[----:B------:R-:W-:Y:S01]  /*5130*/  FMNMX.FTZ R10, R21, R10, !PT ;  /* 0x0000000a150a7209 */ /* 0x000fe20007810000 */
[-CC-:B------:R-:W-:Y:S01]  /*5140*/  FFMA.FTZ R57, R57, R6.reuse, -R34.reuse ;  /* 0x0000000639397223 */ /* 0x180fe20000010822 */
[C---:B------:R-:W-:Y:S01]  /*5150*/  ISETP.GT.AND P3, PT, R60.reuse, 0x38, PT ;  /* 0x000000383c00780c */ /* 0x040fe20003f64270 */
[----:B------:R-:W-:Y:S01]  /*5160*/  MUFU.EX2 R203, R203 ;  /* 0x000000cb00cb7308 */ /* 0x000fe20000000800 */
[----:B------:R-:W-:Y:S01]  /*5170*/  FSEL R49, R49, -INF , P2 ;  /* 0xff80000031317808 */ /* 0x000fe20001000000 */
[--C-:B------:R-:W-:Y:S01]  /*5180*/  FFMA.FTZ R59, R59, R6, -R34.reuse ;  /* 0x000000063b3b7223 */ /* 0x100fe20000010822 */
[----:B------:R-:W-:Y:S01]  /*5190*/  FMNMX.FTZ R10, R73, R10, !PT ;  /* 0x0000000a490a7209 */ /* 0x000fe20007810000 */
[-CC-:B------:R-:W-:Y:S01]  /*51a0*/  FFMA.FTZ R99, R99, R6.reuse, -R34.reuse ;  /* 0x0000000663637223 */ /* 0x180fe20000010822 */
[----:B------:R-:W-:Y:S01]  /*51b0*/  ISETP.GT.AND P2, PT, R60, 0x39, PT ;  /* 0x000000393c00780c */ /* 0x000fe20003f44270 */
[--C-:B------:R-:W-:Y:S01]  /*51c0*/  FFMA.FTZ R101, R101, R6, -R34.reuse ;  /* 0x0000000665657223 */ /* 0x100fe20000010822 */
[----:B------:R-:W-:Y:S01]  /*51d0*/  FSEL R75, R52, -INF , P3 ;  /* 0xff800000344b7808 */ /* 0x000fe20001800000 */
[----:B------:R-:W-:Y:S01]  /*51e0*/  MUFU.EX2 R12, R12 ;  /* 0x0000000c000c7308 */ /* 0x000fe20000000800 */
[----:B------:R-:W-:Y:S01]  /*51f0*/  FMNMX.FTZ R10, R49, R10, !PT ;  /* 0x0000000a310a7209 */ /* 0x000fe20007810000 */
[-CC-:B------:R-:W-:Y:S01]  /*5200*/  FFMA.FTZ R103, R103, R6.reuse, -R34.reuse ;  /* 0x0000000667677223 */ /* 0x180fe20000010822 */
[C---:B------:R-:W-:Y:S01]  /*5210*/  ISETP.GT.AND P3, PT, R60.reuse, 0x40, PT ;  /* 0x000000403c00780c */ /* 0x040fe20003f64270 */
[-CC-:B------:R-:W-:Y:S01]  /*5220*/  FFMA.FTZ R105, R105, R6.reuse, -R34.reuse ;  /* 0x0000000669697223 */ /* 0x180fe20000010822 */
[----:B----4-:R-:W-:Y:S01]  /*5230*/  FSEL R53, R53, -INF , P2 ;  /* 0xff80000035357808 */ /* 0x010fe20001000000 */
[----:B------:R-:W-:Y:S01]  /*5240*/  FFMA.FTZ R107, R107, R6, -R34 ;  /* 0x000000066b6b7223 */ /* 0x000fe20000010822 */
[----:B------:R-:W-:Y:S01]  /*5250*/  FMNMX.FTZ R10, R75, R10, !PT ;  /* 0x0000000a4b0a7209 */ /* 0x000fe20007810000 */
[----:B------:R-:W-:Y:S01]  /*5260*/  MUFU.EX2 R197, R197 ;  /* 0x000000c500c57308 */ /* 0x000fe20000000800 */
[----:B------:R-:W-:Y:S01]  /*5270*/  ISETP.GT.AND P2, PT, R60, 0x41, PT ;  /* 0x000000413c00780c */ /* 0x000fe20003f44270 */
[--C-:B------:R-:W-:Y:S01]  /*5280*/  IMAD.MOV.U32 R95, RZ, RZ, R119.reuse ;  /* 0x000000ffff5f7224 */ /* 0x100fe200078e0077 */
[----:B-1----:R-:W-:Y:S01]  /*5290*/  FSEL R77, R40, -INF , P3 ;  /* 0xff800000284d7808 */ /* 0x002fe20001800000 */
[--C-:B------:R-:W-:Y:S01]  /*52a0*/  IMAD.MOV.U32 R93, RZ, RZ, R119.reuse ;  /* 0x000000ffff5d7224 */ /* 0x100fe200078e0077 */
[----:B------:R-:W-:Y:S01]  /*52b0*/  FMNMX.FTZ R10, R53, R10, !PT ;  /* 0x0000000a350a7209 */ /* 0x000fe20007810000 */
[----:B------:R-:W-:Y:S01]  /*52c0*/  IMAD.MOV.U32 R48, RZ, RZ, R119 ;  /* 0x000000ffff307224 */ /* 0x000fe200078e0077 */
[----:B------:R-:W-:Y:S01]  /*52d0*/  ISETP.GT.AND P3, PT, R60, 0x48, PT ;  /* 0x000000483c00780c */ /* 0x000fe20003f64270 */
[----:B------:R-:W-:Y:S01]  /*52e0*/  MUFU.EX2 R14, R14 ;  /* 0x0000000e000e7308 */ /* 0x000fe20000000800 */
[----:B---3--:R-:W-:-:S02]  /*52f0*/  FSEL R41, R41, -INF , P2 ;  /* 0xff80000029297808 */ /* 0x008fc40001000000 */
[----:B------:R-:W-:Y:S02]  /*5300*/  FMNMX.FTZ R10, R77, R10, !PT ;  /* 0x0000000a4d0a7209 */ /* 0x000fe40007810000 */
[----:B------:R-:W-:Y:S02]  /*5310*/  ISETP.GT.AND P2, PT, R60, 0x49, PT ;  /* 0x000000493c00780c */ /* 0x000fe40003f44270 */
[----:B------:R-:W-:Y:S01]  /*5320*/  FSEL R79, R44, -INF , P3 ;  /* 0xff8000002c4f7808 */ /* 0x000fe20001800000 */
[----:B------:R-:W-:Y:S01]  /*5330*/  MUFU.EX2 R199, R199 ;  /* 0x000000c700c77308 */ /* 0x000fe20000000800 */
[----:B------:R-:W-:Y:S02]  /*5340*/  FMNMX.FTZ R10, R41, R10, !PT ;  /* 0x0000000a290a7209 */ /* 0x000fe40007810000 */
[----:B------:R-:W-:Y:S02]  /*5350*/  ISETP.GT.AND P3, PT, R60, 0x50, PT ;  /* 0x000000503c00780c */ /* 0x000fe40003f64270 */
[----:B------:R-:W-:-:S02]  /*5360*/  FSEL R45, R45, -INF , P2 ;  /* 0xff8000002d2d7808 */ /* 0x000fc40001000000 */
[----:B------:R-:W-:Y:S01]  /*5370*/  FMNMX.FTZ R10, R79, R10, !PT ;  /* 0x0000000a4f0a7209 */ /* 0x000fe20007810000 */
[----:B------:R-:W-:Y:S01]  /*5380*/  MUFU.EX2 R20, R20 ;  /* 0x0000001400147308 */ /* 0x000fe20000000800 */
[----:B------:R-:W-:Y:S02]  /*5390*/  ISETP.GT.AND P2, PT, R60, 0x51, PT ;  /* 0x000000513c00780c */ /* 0x000fe40003f44270 */
[----:B------:R-:W-:Y:S02]  /*53a0*/  FSEL R81, R32, -INF , P3 ;  /* 0xff80000020517808 */ /* 0x000fe40001800000 */
[----:B------:R-:W-:Y:S02]  /*53b0*/  FMNMX.FTZ R10, R45, R10, !PT ;  /* 0x0000000a2d0a7209 */ /* 0x000fe40007810000 */
[----:B------:R-:W-:Y:S01]  /*53c0*/  ISETP.GT.AND P3, PT, R60, 0x58, PT ;  /* 0x000000583c00780c */ /* 0x000fe20003f64270 */
[----:B------:R-:W-:Y:S01]  /*53d0*/  MUFU.EX2 R193, R193 ;  /* 0x000000c100c17308 */ /* 0x000fe20000000800 */
[----:B------:R-:W-:-:S02]  /*53e0*/  FSEL R33, R33, -INF , P2 ;  /* 0xff80000021217808 */ /* 0x000fc40001000000 */
[----:B------:R-:W-:Y:S02]  /*53f0*/  FMNMX.FTZ R10, R81, R10, !PT ;  /* 0x0000000a510a7209 */ /* 0x000fe40007810000 */
[----:B------:R-:W-:Y:S02]  /*5400*/  ISETP.GT.AND P2, PT, R60, 0x59, PT ;  /* 0x000000593c00780c */ /* 0x000fe40003f44270 */
[----:B------:R-:W-:Y:S01]  /*5410*/  FSEL R85, R36, -INF , P3 ;  /* 0xff80000024557808 */ /* 0x000fe20001800000 */
[----:B------:R-:W-:Y:S01]  /*5420*/  MUFU.EX2 R24, R24 ;  /* 0x0000001800187308 */ /* 0x000fe20000000800 */
[----:B------:R-:W-:Y:S02]  /*5430*/  FMNMX.FTZ R10, R33, R10, !PT ;  /* 0x0000000a210a7209 */ /* 0x000fe40007810000 */
[----:B------:R-:W-:Y:S02]  /*5440*/  ISETP.GT.AND P3, PT, R60, 0x60, PT ;  /* 0x000000603c00780c */ /* 0x000fe40003f64270 */
[----:B-----5:R-:W-:-:S02]  /*5450*/  FSEL R37, R37, -INF , P2 ;  /* 0xff80000025257808 */ /* 0x020fc40001000000 */
        /* <DEDUP_REMOVED lines=9> */
[----:B------:R-:W-:Y:S01]  /*54f0*/  ISETP.GT.AND P2, PT, R60, 0x69, PT ;  /* 0x000000693c00780c */ /* 0x000fe20003f44270 */
[----:B------:R-:W-:Y:S01]  /*5500*/  IMAD.MOV.U32 R60, RZ, RZ, R119 ;  /* 0x000000ffff3c7224 */ /* 0x000fe200078e0077 */
[----:B------:R-:W-:Y:S01]  /*5510*/  FSEL R89, R28, -INF , P3 ;  /* 0xff8000001c597808 */ /* 0x000fe20001800000 */
[--C-:B------:R-:W-:Y:S01]  /*5520*/  FFMA.FTZ R28, R27, R6, -R34.reuse ;  /* 0x000000061b1c7223 */ /* 0x100fe20000010822 */
[----:B------:R-:W-:Y:S01]  /*5530*/  FMNMX.FTZ R10, R25, R10, !PT ;  /* 0x0000000a190a7209 */ /* 0x000fe20007810000 */
[----:B------:R-:W-:Y:S01]  /*5540*/  MUFU.EX2 R97, R97 ;  /* 0x0000006100617308 */ /* 0x000fe20000000800 */
[----:B--2---:R-:W-:Y:S01]  /*5550*/  FSEL R29, R29, -INF , P2 ;  /* 0xff8000001d1d7808 */ /* 0x004fe20001000000 */
[----:B------:R-:W-:Y:S01]  /*5560*/  FFMA.FTZ R34, R109, R6, -R34 ;  /* 0x000000066d227223 */ /* 0x000fe20000010822 */
[----:B------:R-:W-:-:S02]  /*5570*/  FMNMX.FTZ R10, R89, R10, !PT ;  /* 0x0000000a590a7209 */ /* 0x000fc40007810000 */
[-C--:B------:R-:W-:Y:S02]  /*5580*/  MOV R109, R119.reuse ;  /* 0x00000077006d7202 */ /* 0x080fe40000000f00 */
[----:B------:R-:W-:Y:S01]  /*5590*/  FMNMX.FTZ R10, R29, R10, !PT ;  /* 0x0000000a1d0a7209 */ /* 0x000fe20007810000 */
[----:B------:R-:W-:Y:S01]  /*55a0*/  MUFU.EX2 R187, R28 ;  /* 0x0000001c00bb7308 */ /* 0x000fe20000000800 */
[-C--:B------:R-:W-:Y:S02]  /*55b0*/  MOV R91, R119.reuse ;  /* 0x00000077005b7202 */ /* 0x080fe40000000f00 */
[----:B------:R-:W-:Y:S01]  /*55c0*/  MOV R52, R119 ;  /* 0x0000007700347202 */ /* 0x000fe20000000f00 */
[----:B------:R-:W1:Y:S04]  /*55d0*/  SHFL.BFLY PT, R9, R10, 0x2, 0x1f ;  /* 0x0c401f000a097f89 */ /* 0x000e6800000e0000 */
[----:B------:R2:W3:Y:S08]  /*55e0*/  MUFU.EX2 R30, R35 ;  /* 0x00000023001e7308 */ /* 0x0004f00000000800 */
[----:B------:R-:W-:Y:S01]  /*55f0*/  MUFU.EX2 R39, R39 ;  /* 0x0000002700277308 */ /* 0x000fe20000000800 */
[----:B--2---:R-:W-:-:S07]  /*5600*/  IMAD.MOV.U32 R35, RZ, RZ, R119 ;  /* 0x000000ffff237224 */ /* 0x004fce00078e0077 */
[----:B------:R2:W4:Y:S01]  /*5610*/  MUFU.EX2 R32, R43 ;  /* 0x0000002b00207308 */ /* 0x0005220000000800 */
[----:B---3--:R-:W-:Y:S02]  /*5620*/  F2FP.BF16.F32.PACK_AB R189, R30, R97 ;  /* 0x000000611ebd723e */ /* 0x008fe400000010ff */
[----:B-1----:R-:W-:-:S05]  /*5630*/  FMNMX.FTZ R27, R10, R9, !PT ;  /* 0x000000090a1b7209 */ /* 0x002fca0007810000 */
[----:B------:R-:W-:Y:S01]  /*5640*/  MUFU.EX2 R47, R47 ;  /* 0x0000002f002f7308 */ /* 0x000fe20000000800 */
[----:B------:R-:W1:Y:S01]  /*5650*/  SHFL.BFLY PT, R10, R27, 0x1, 0x1f ;  /* 0x0c201f001b0a7f89 */ /* 0x000e6200000e0000 */
[----:B--2---:R-:W-:-:S06]  /*5660*/  MOV R43, R119 ;  /* 0x00000077002b7202 */ /* 0x004fcc0000000f00 */
[----:B------:R2:W3:Y:S01]  /*5670*/  MUFU.EX2 R36, R51 ;  /* 0x0000003300247308 */ /* 0x0004e20000000800 */
[----:B----4-:R-:W-:-:S07]  /*5680*/  F2FP.BF16.F32.PACK_AB R191, R32, R39 ;  /* 0x0000002720bf723e */ /* 0x010fce00000010ff */
[----:B------:R4:W-:Y:S01]  /*5690*/  MUFU.EX2 R38, R55 ;  /* 0x0000003700267308 */ /* 0x0009e20000000800 */
[----:B--2---:R-:W-:-:S07]  /*56a0*/  IMAD.MOV.U32 R51, RZ, RZ, R119 ;  /* 0x000000ffff337224 */ /* 0x004fce00078e0077 */
[----:B------:R-:W-:Y:S01]  /*56b0*/  MUFU.EX2 R57, R57 ;  /* 0x0000003900397308 */ /* 0x000fe20000000800 */
[----:B-1----:R-:W-:Y:S01]  /*56c0*/  FMNMX.FTZ R9, R27, R10, !PT ;  /* 0x0000000a1b097209 */ /* 0x002fe20007810000 */
[----:B------:R-:W-:Y:S01]  /*56d0*/  IMAD.MOV.U32 R27, RZ, RZ, R119 ;  /* 0x000000ffff1b7224 */ /* 0x000fe200078e0077 */
[----:B---3--:R-:W-:Y:S02]  /*56e0*/  F2FP.BF16.F32.PACK_AB R185, R36, R47 ;  /* 0x0000002f24b9723e */ /* 0x008fe400000010ff */
[C---:B------:R-:W-:Y:S01]  /*56f0*/  FSETP.NEU.FTZ.AND P2, PT, R9.reuse, -INF , PT ;  /* 0xff8000000900780b */ /* 0x040fe20003f5d000 */
[----:B------:R-:W-:Y:S01]  /*5700*/  FMUL.FTZ R10, R9, R6 ;  /* 0x00000006090a7220 */ /* 0x000fe20000410000 */
[----:B----4-:R-:W-:Y:S01]  /*5710*/  MOV R55, R119 ;  /* 0x0000007700377202 */ /* 0x010fe20000000f00 */
[----:B------:R-:W1:Y:S03]  /*5720*/  MUFU.EX2 R40, R59 ;  /* 0x0000003b00287308 */ /* 0x000e660000000800 */
[----:B------:R-:W-:Y:S01]  /*5730*/  FSEL R28, R10, RZ, P2 ;  /* 0x000000ff0a1c7208 */ /* 0x000fe20001000000 */
[----:B------:R-:W-:Y:S01]  /*5740*/  FADD.FTZ R10, R201, R2 ;  /* 0x00000002c90a7221 */ /* 0x000fe20000010000 */
[----:B------:R-:W-:-:S03]  /*5750*/  F2FP.BF16.F32.PACK_AB R201, R2, R201 ;  /* 0x000000c902c9723e */ /* 0x000fc600000010ff */
        /* <DEDUP_REMOVED lines=13> */
[----:B------:R-:W3:Y:S01]  /*5830*/  MUFU.EX2 R31, R31 ;  /* 0x0000001f001f7308 */ /* 0x000ee20000000800 */
[----:B--2---:R-:W-:Y:S01]  /*5840*/  FADD.FTZ R7, R203, R10 ;  /* 0x0000000acb077221 */ /* 0x004fe20000010000 */
[-CC-:B------:R-:W-:Y:S01]  /*5850*/  FFMA.FTZ R73, R73, R6.reuse, -R28.reuse ;  /* 0x0000000649497223 */ /* 0x180fe2000001081c */
[-CC-:B------:R-:W-:Y:S01]  /*5860*/  FFMA.FTZ R49, R49, R6.reuse, -R28.reuse ;  /* 0x0000000631317223 */ /* 0x180fe2000001081c */
[-CC-:B------:R-:W-:Y:S01]  /*5870*/  FFMA.FTZ R75, R75, R6.reuse, -R28.reuse ;  /* 0x000000064b4b7223 */ /* 0x180fe2000001081c */
[----:B------:R-:W-:Y:S01]  /*5880*/  FADD.FTZ R10, R12, R7 ;  /* 0x000000070c0a7221 */ /* 0x000fe20000010000 */
        /* <DEDUP_REMOVED lines=9> */
[-CC-:B------:R-:W-:Y:S01]  /*5920*/  FFMA.FTZ R37, R37, R6.reuse, -R28.reuse ;  /* 0x0000000625257223 */ /* 0x180fe2000001081c */
[----:B------:R4:W5:Y:S01]  /*5930*/  MUFU.EX2 R202, R63 ;  /* 0x0000003f00ca7308 */ /* 0x0009620000000800 */
[-CC-:B------:R-:W-:Y:S01]  /*5940*/  FFMA.FTZ R87, R87, R6.reuse, -R28.reuse ;  /* 0x0000000657577223 */ /* 0x180fe2000001081c */
[-CC-:B------:R-:W-:Y:S01]  /*5950*/  FFMA.FTZ R25, R25, R6.reuse, -R28.reuse ;  /* 0x0000000619197223 */ /* 0x180fe2000001081c */
[-CC-:B------:R-:W-:Y:S01]  /*5960*/  FFMA.FTZ R89, R89, R6.reuse, -R28.reuse ;  /* 0x0000000659597223 */ /* 0x180fe2000001081c */
[----:B------:R-:W-:Y:S01]  /*5970*/  FFMA.FTZ R28, R29, R6, -R28 ;  /* 0x000000061d1c7223 */ /* 0x000fe2000001081c */
[----:B-1----:R-:W-:Y:S01]  /*5980*/  F2FP.BF16.F32.PACK_AB R181, R40, R57 ;  /* 0x0000003928b5723e */ /* 0x002fe200000010ff */
[--C-:B------:R-:W-:Y:S01]  /*5990*/  IMAD.MOV.U32 R59, RZ, RZ, R119.reuse ;  /* 0x000000ffff3b7224 */ /* 0x100fe200078e0077 */
[----:B------:R-:W-:Y:S01]  /*59a0*/  F2FP.BF16.F32.PACK_AB R203, R12, R203 ;  /* 0x000000cb0ccb723e */ /* 0x000fe200000010ff */
[----:B------:R1:W5:Y:S01]  /*59b0*/  MUFU.EX2 R196, R11 ;  /* 0x0000000b00c47308 */ /* 0x0003620000000800 */
[----:B----4-:R-:W-:-:S02]  /*59c0*/  IMAD.MOV.U32 R63, RZ, RZ, R119 ;  /* 0x000000ffff3f7224 */ /* 0x010fc400078e0077 */
[----:B------:R-:W-:-:S05]  /*59d0*/  IMAD.MOV.U32 R29, RZ, RZ, R119 ;  /* 0x000000ffff1d7224 */ /* 0x000fca00078e0077 */
[----:B------:R-:W4:Y:S01]  /*59e0*/  MUFU.EX2 R65, R65 ;  /* 0x0000004100417308 */ /* 0x000f220000000800 */
[----:B-1----:R-:W-:Y:S01]  /*59f0*/  IADD3 R11, -R3, UR42, R82 ;  /* 0x0000002a030b7c10 */ /* 0x002fe2000fffe152 */
[----:B------:R-:W-:Y:S01]  /*5a00*/  FADD.FTZ R3, R197, R10 ;  /* 0x0000000ac5037221 */ /* 0x000fe20000010000 */
[----:B------:R-:W-:Y:S01]  /*5a10*/  IMAD.MOV.U32 R10, RZ, RZ, RZ ;  /* 0x000000ffff0a7224 */ /* 0x000fe200078e00ff */
[C---:B------:R-:W-:Y:S02]  /*5a20*/  F2FP.BF16.F32.PACK_AB R197, R14.reuse, R197 ;  /* 0x000000c50ec5723e */ /* 0x040fe400000010ff */
[----:B------:R-:W-:Y:S01]  /*5a30*/  FADD.FTZ R46, R14, R3 ;  /* 0x000000030e2e7221 */ /* 0x000fe20000010000 */
[----:B------:R-:W-:-:S04]  /*5a40*/  IMAD.HI R11, R11, -0x6db6db6d, R10 ;  /* 0x924924930b0b7827 */ /* 0x000fc800078e020a */
[----:B---3--:R-:W-:Y:S01]  /*5a50*/  FADD.FTZ R10, R31, R200 ;  /* 0x000000c81f0a7221 */ /* 0x008fe20000010000 */
[----:B------:R-:W1:Y:S01]  /*5a60*/  MUFU.EX2 R67, R67 ;  /* 0x0000004300437308 */ /* 0x000e620000000800 */
[----:B------:R-:W-:Y:S01]  /*5a70*/  FADD.FTZ R7, R199, R46 ;  /* 0x0000002ec7077221 */ /* 0x000fe20000010000 */
[----:B------:R-:W-:Y:S01]  /*5a80*/  F2FP.BF16.F32.PACK_AB R200, R200, R31 ;  /* 0x0000001fc8c8723e */ /* 0x000fe200000010ff */
[----:B--2---:R-:W-:Y:S01]  /*5a90*/  FADD.FTZ R3, R61, R10 ;  /* 0x0000000a3d037221 */ /* 0x004fe20000010000 */
[----:B------:R-:W-:Y:S01]  /*5aa0*/  SHF.R.U32.HI R46, RZ, 0x1f, R11 ;  /* 0x0000001fff2e7819 */ /* 0x000fe2000001160b */
[C---:B------:R-:W-:Y:S01]  /*5ab0*/  FADD.FTZ R10, R20.reuse, R7 ;  /* 0x00000007140a7221 */ /* 0x040fe20000010000 */
[----:B------:R-:W-:Y:S01]  /*5ac0*/  F2FP.BF16.F32.PACK_AB R199, R20, R199 ;  /* 0x000000c714c7723e */ /* 0x000fe200000010ff */
[----:B-----5:R-:W-:Y:S01]  /*5ad0*/  FADD.FTZ R3, R202, R3 ;  /* 0x00000003ca037221 */ /* 0x020fe20000010000 */
[----:B------:R-:W2:Y:S01]  /*5ae0*/  MUFU.EX2 R198, R13 ;  /* 0x0000000d00c67308 */ /* 0x000ea20000000800 */
[----:B------:R-:W-:Y:S01]  /*5af0*/  FADD.FTZ R7, R193, R10 ;  /* 0x0000000ac1077221 */ /* 0x000fe20000010000 */
[----:B------:R-:W-:Y:S01]  /*5b00*/  LEA.HI.SX32 R46, R11, R46, 0x1a ;  /* 0x0000002e0b2e7211 */ /* 0x000fe200078fd2ff */
[----:B------:R-:W-:Y:S01]  /*5b10*/  FADD.FTZ R0, R196, R3 ;  /* 0x00000003c4007221 */ /* 0x000fe20000010000 */
[C---:B------:R-:W-:Y:S01]  /*5b20*/  F2FP.BF16.F32.PACK_AB R193, R24.reuse, R193 ;  /* 0x000000c118c1723e */ /* 0x040fe200000010ff */
[----:B------:R-:W-:Y:S01]  /*5b30*/  FADD.FTZ R10, R24, R7 ;  /* 0x00000007180a7221 */ /* 0x000fe20000010000 */
[----:B------:R-:W-:Y:S01]  /*5b40*/  F2FP.BF16.F32.PACK_AB R202, R202, R61 ;  /* 0x0000003dcaca723e */ /* 0x000fe200000010ff */
[----:B----4-:R-:W-:Y:S01]  /*5b50*/  FADD.FTZ R0, R65, R0 ;  /* 0x0000000041007221 */ /* 0x010fe20000010000 */
[----:B------:R-:W3:Y:S01]  /*5b60*/  MUFU.EX2 R15, R15 ;  /* 0x0000000f000f7308 */ /* 0x000ee20000000800 */
[----:B------:R-:W-:Y:S01]  /*5b70*/  FADD.FTZ R7, R195, R10 ;  /* 0x0000000ac3077221 */ /* 0x000fe20000010000 */
[C---:B------:R-:W-:Y:S01]  /*5b80*/  F2FP.BF16.F32.PACK_AB R195, R26.reuse, R195 ;  /* 0x000000c31ac3723e */ /* 0x040fe200000010ff */
[----:B-1----:R-:W-:Y:S01]  /*5b90*/  FADD.FTZ R3, R67, R0 ;  /* 0x0000000043037221 */ /* 0x002fe20000010000 */
[----:B------:R-:W-:Y:S01]  /*5ba0*/  F2FP.BF16.F32.PACK_AB R196, R65, R196 ;  /* 0x000000c441c4723e */ /* 0x000fe200000010ff */
[----:B------:R-:W-:Y:S01]  /*5bb0*/  FADD.FTZ R10, R26, R7 ;  /* 0x000000071a0a7221 */ /* 0x000fe20000010000 */
[----:B------:R-:W-:Y:S01]  /*5bc0*/  MOV R82, R119 ;  /* 0x0000007700527202 */ /* 0x000fe20000000f00 */
[----:B------:R-:W-:Y:S01]  /*5bd0*/  IMAD.MOV.U32 R65, RZ, RZ, R119 ;  /* 0x000000ffff417224 */ /* 0x000fe200078e0077 */
[----:B------:R1:W4:Y:S01]  /*5be0*/  MUFU.EX2 R192, R69 ;  /* 0x0000004500c07308 */ /* 0x0003220000000800 */
[C---:B--2---:R-:W-:Y:S01]  /*5bf0*/  FADD.FTZ R0, R198.reuse, R3 ;  /* 0x00000003c6007221 */ /* 0x044fe20000010000 */
[----:B------:R-:W-:Y:S01]  /*5c00*/  FADD.FTZ R7, R97, R10 ;  /* 0x0000000a61077221 */ /* 0x000fe20000010000 */
[----:B------:R-:W-:Y:S01]  /*5c10*/  VIMNMX R10, RZ, R46, !PT ;  /* 0x0000002eff0a7248 */ /* 0x000fe20007fe0100 */
[----:B------:R-:W-:Y:S01]  /*5c20*/  IMAD.MOV.U32 R26, RZ, RZ, R119 ;  /* 0x000000ffff1a7224 */ /* 0x000fe200078e0077 */
[----:B------:R-:W-:Y:S01]  /*5c30*/  F2FP.BF16.F32.PACK_AB R198, R198, R67 ;  /* 0x00000043c6c6723e */ /* 0x000fe200000010ff */
[----:B------:R-:W-:Y:S01]  /*5c40*/  FADD.FTZ R46, R30, R7 ;  /* 0x000000071e2e7221 */ /* 0x000fe20000010000 */
[----:B------:R-:W-:Y:S01]  /*5c50*/  ISETP.GE.AND P2, PT, R83, R10, PT ;  /* 0x0000000a5300720c */ /* 0x000fe20003f46270 */
[----:B------:R-:W2:Y:S01]  /*5c60*/  MUFU.EX2 R71, R71 ;  /* 0x0000004700477308 */ /* 0x000ea20000000800 */
[----:B---3--:R-:W-:Y:S01]  /*5c70*/  FADD.FTZ R3, R15, R0 ;  /* 0x000000000f037221 */ /* 0x008fe20000010000 */
[----:B------:R-:W-:Y:S01]  /*5c80*/  FADD.FTZ R7, R39, R46 ;  /* 0x0000002e27077221 */ /* 0x000fe20000010000 */
[-C--:B------:R-:W-:Y:S01]  /*5c90*/  MOV R97, R119.reuse ;  /* 0x0000007700617202 */ /* 0x080fe20000000f00 */
[----:B------:R-:W-:Y:S01]  /*5ca0*/  IMAD.MOV.U32 R83, RZ, RZ, R119 ;  /* 0x000000ffff537224 */ /* 0x000fe200078e0077 */
[----:B------:R-:W-:Y:S01]  /*5cb0*/  MOV R67, R119 ;  /* 0x0000007700437202 */ /* 0x000fe20000000f00 */
[----:B------:R-:W-:Y:S01]  /*5cc0*/  FADD.FTZ R46, R32, R7 ;  /* 0x00000007202e7221 */ /* 0x000fe20000010000 */
[----:B-1----:R-:W-:Y:S01]  /*5cd0*/  IMAD.MOV.U32 R69, RZ, RZ, R119 ;  /* 0x000000ffff457224 */ /* 0x002fe200078e0077 */
[----:B------:R-:W1:Y:S01]  /*5ce0*/  MUFU.EX2 R194, R21 ;  /* 0x0000001500c27308 */ /* 0x000e620000000800 */
[C---:B----4-:R-:W-:Y:S01]  /*5cf0*/  FADD.FTZ R0, R192.reuse, R3 ;  /* 0x00000003c0007221 */ /* 0x050fe20000010000 */
[----:B------:R-:W-:Y:S01]  /*5d00*/  FADD.FTZ R7, R47, R46 ;  /* 0x0000002e2f077221 */ /* 0x000fe20000010000 */
[----:B------:R-:W-:Y:S01]  /*5d10*/  F2FP.BF16.F32.PACK_AB R192, R192, R15 ;  /* 0x0000000fc0c0723e */ /* 0x000fe200000010ff */
[----:B------:R-:W-:Y:S01]  /*5d20*/  IMAD.MOV.U32 R47, RZ, RZ, R119 ;  /* 0x000000ffff2f7224 */ /* 0x000fe200078e0077 */
[----:B------:R-:W-:Y:S01]  /*5d30*/  MOV R61, R119 ;  /* 0x00000077003d7202 */ /* 0x000fe20000000f00 */
[----:B------:R-:W-:Y:S01]  /*5d40*/  FADD.FTZ R46, R36, R7 ;  /* 0x00000007242e7221 */ /* 0x000fe20000010000 */
[--C-:B------:R-:W-:Y:S01]  /*5d50*/  IMAD.MOV.U32 R39, RZ, RZ, R119.reuse ;  /* 0x000000ffff277224 */ /* 0x100fe200078e0077 */
[----:B------:R-:W3:Y:S01]  /*5d60*/  MUFU.EX2 R73, R73 ;  /* 0x0000004900497308 */ /* 0x000ee20000000800 */
[----:B--2---:R-:W-:Y:S01]  /*5d70*/  FADD.FTZ R3, R71, R0 ;  /* 0x0000000047037221 */ /* 0x004fe20000010000 */
[----:B------:R-:W-:Y:S01]  /*5d80*/  FADD.FTZ R7, R187, R46 ;  /* 0x0000002ebb077221 */ /* 0x000fe20000010000 */
[C---:B------:R-:W-:Y:S01]  /*5d90*/  F2FP.BF16.F32.PACK_AB R187, R38.reuse, R187 ;  /* 0x000000bb26bb723e */ /* 0x040fe200000010ff */
[----:B------:R-:W-:Y:S01]  /*5da0*/  IMAD.MOV.U32 R36, RZ, RZ, R119 ;  /* 0x000000ffff247224 */ /* 0x000fe200078e0077 */
[----:B------:R-:W-:Y:S01]  /*5db0*/  MOV R46, R119 ;  /* 0x00000077002e7202 */ /* 0x000fe20000000f00 */
[----:B------:R-:W-:Y:S01]  /*5dc0*/  FADD.FTZ R2, R38, R7 ;  /* 0x0000000726027221 */ /* 0x000fe20000010000 */
[----:B------:R-:W-:Y:S01]  /*5dd0*/  IMAD.MOV.U32 R38, RZ, RZ, R119 ;  /* 0x000000ffff267224 */ /* 0x000fe200078e0077 */
[----:B------:R2:W4:Y:S01]  /*5de0*/  MUFU.EX2 R188, R49 ;  /* 0x0000003100bc7308 */ /* 0x0005220000000800 */
[C---:B-1----:R-:W-:Y:S01]  /*5df0*/  FADD.FTZ R0, R194.reuse, R3 ;  /* 0x00000003c2007221 */ /* 0x042fe20000010000 */
[----:B------:R-:W-:Y:S01]  /*5e00*/  FADD.FTZ R7, R57, R2 ;  /* 0x0000000239077221 */ /* 0x000fe20000010000 */
[----:B------:R-:W-:Y:S01]  /*5e10*/  F2FP.BF16.F32.PACK_AB R194, R194, R71 ;  /* 0x00000047c2c2723e */ /* 0x000fe200000010ff */
[----:B------:R-:W-:Y:S01]  /*5e20*/  IMAD.MOV.U32 R71, RZ, RZ, R119 ;  /* 0x000000ffff477224 */ /* 0x000fe200078e0077 */
[-C--:B------:R-:W-:Y:S01]  /*5e30*/  MOV R31, R119.reuse ;  /* 0x00000077001f7202 */ /* 0x080fe20000000f00 */
[----:B------:R-:W-:Y:S01]  /*5e40*/  FADD.FTZ R2, R40, R7 ;  /* 0x0000000728027221 */ /* 0x000fe20000010000 */
[--C-:B------:R-:W-:Y:S01]  /*5e50*/  IMAD.MOV.U32 R57, RZ, RZ, R119.reuse ;  /* 0x000000ffff397224 */ /* 0x100fe200078e0077 */
[----:B------:R-:W1:Y:S01]  /*5e60*/  MUFU.EX2 R75, R75 ;  /* 0x0000004b004b7308 */ /* 0x000e620000000800 */
[----:B---3--:R-:W-:Y:S01]  /*5e70*/  FADD.FTZ R3, R73, R0 ;  /* 0x0000000049037221 */ /* 0x008fe20000010000 */
[-C--:B--2---:R-:W-:Y:S01]  /*5e80*/  MOV R49, R119.reuse ;  /* 0x0000007700317202 */ /* 0x084fe20000000f00 */
[--C-:B------:R-:W-:Y:S01]  /*5e90*/  IMAD.MOV.U32 R32, RZ, RZ, R119.reuse ;  /* 0x000000ffff207224 */ /* 0x100fe200078e0077 */
[----:B------:R-:W-:Y:S01]  /*5ea0*/  MOV R40, R119 ;  /* 0x0000007700287202 */ /* 0x000fe20000000f00 */
[----:B------:R-:W-:-:S02]  /*5eb0*/  IMAD.MOV.U32 R30, RZ, RZ, R119 ;  /* 0x000000ffff1e7224 */ /* 0x000fc400078e0077 */
[----:B------:R-:W-:Y:S01]  /*5ec0*/  IMAD.MOV.U32 R24, RZ, RZ, R119 ;  /* 0x000000ffff187224 */ /* 0x000fe200078e0077 */
[----:B------:R2:W3:Y:S01]  /*5ed0*/  MUFU.EX2 R190, R53 ;  /* 0x0000003500be7308 */ /* 0x0004e20000000800 */
[C---:B----4-:R-:W-:Y:S01]  /*5ee0*/  FADD.FTZ R0, R188.reuse, R3 ;  /* 0x00000003bc007221 */ /* 0x050fe20000010000 */
[----:B------:R-:W-:Y:S02]  /*5ef0*/  F2FP.BF16.F32.PACK_AB R188, R188, R73 ;  /* 0x00000049bcbc723e */ /* 0x000fe400000010ff */
[----:B------:R-:W-:-:S04]  /*5f00*/  MOV R73, R119 ;  /* 0x0000007700497202 */ /* 0x000fc80000000f00 */
[----:B------:R-:W4:Y:S01]  /*5f10*/  MUFU.EX2 R77, R77 ;  /* 0x0000004d004d7308 */ /* 0x000f220000000800 */
[----:B-1----:R-:W-:Y:S01]  /*5f20*/  FADD.FTZ R3, R75, R0 ;  /* 0x000000004b037221 */ /* 0x002fe20000010000 */
[----:B--2---:R-:W-:-:S06]  /*5f30*/  IMAD.MOV.U32 R53, RZ, RZ, R119 ;  /* 0x000000ffff357224 */ /* 0x004fcc00078e0077 */
[----:B------:R1:W2:Y:S01]  /*5f40*/  MUFU.EX2 R184, R41 ;  /* 0x0000002900b87308 */ /* 0x0002a20000000800 */
[C---:B---3--:R-:W-:Y:S01]  /*5f50*/  FADD.FTZ R0, R190.reuse, R3 ;  /* 0x00000003be007221 */ /* 0x048fe20000010000 */
[----:B------:R-:W-:Y:S01]  /*5f60*/  F2FP.BF16.F32.PACK_AB R190, R190, R75 ;  /* 0x0000004bbebe723e */ /* 0x000fe200000010ff */
[----:B------:R-:W-:-:S05]  /*5f70*/  IMAD.MOV.U32 R75, RZ, RZ, R119 ;  /* 0x000000ffff4b7224 */ /* 0x000fca00078e0077 */
[----:B------:R-:W3:Y:S01]  /*5f80*/  MUFU.EX2 R79, R79 ;  /* 0x0000004f004f7308 */ /* 0x000ee20000000800 */
[----:B----4-:R-:W-:Y:S01]  /*5f90*/  FADD.FTZ R3, R77, R0 ;  /* 0x000000004d037221 */ /* 0x010fe20000010000 */
[----:B-1----:R-:W-:-:S06]  /*5fa0*/  IMAD.MOV.U32 R41, RZ, RZ, R119 ;  /* 0x000000ffff297224 */ /* 0x002fcc00078e0077 */
[----:B------:R-:W1:Y:S01]  /*5fb0*/  MUFU.EX2 R99, R99 ;  /* 0x0000006300637308 */ /* 0x000e620000000800 */
[C---:B--2---:R-:W-:Y:S01]  /*5fc0*/  FADD.FTZ R0, R184.reuse, R3 ;  /* 0x00000003b8007221 */ /* 0x044fe20000010000 */
[----:B------:R-:W-:Y:S01]  /*5fd0*/  F2FP.BF16.F32.PACK_AB R184, R184, R77 ;  /* 0x0000004db8b8723e */ /* 0x000fe200000010ff */
[----:B------:R-:W-:-:S05]  /*5fe0*/  IMAD.MOV.U32 R77, RZ, RZ, R119 ;  /* 0x000000ffff4d7224 */ /* 0x000fca00078e0077 */
[----:B------:R2:W4:Y:S01]  /*5ff0*/  MUFU.EX2 R186, R45 ;  /* 0x0000002d00ba7308 */ /* 0x0005220000000800 */
[----:B---3--:R-:W-:-:S07]  /*6000*/  FADD.FTZ R3, R79, R0 ;  /* 0x000000004f037221 */ /* 0x008fce0000010000 */
[----:B------:R3:W5:Y:S01]  /*6010*/  MUFU.EX2 R42, R101 ;  /* 0x00000065002a7308 */ /* 0x0007620000000800 */
[----:B-1----:R-:W-:Y:S01]  /*6020*/  FADD.FTZ R7, R99, R2 ;  /* 0x0000000263077221 */ /* 0x002fe20000010000 */
[----:B--2---:R-:W-:-:S06]  /*6030*/  IMAD.MOV.U32 R45, RZ, RZ, R119 ;  /* 0x000000ffff2d7224 */ /* 0x004fcc00078e0077 */
[----:B------:R-:W1:Y:S01]  /*6040*/  MUFU.EX2 R81, R81 ;  /* 0x0000005100517308 */ /* 0x000e620000000800 */
[C---:B----4-:R-:W-:Y:S01]  /*6050*/  FADD.FTZ R0, R186.reuse, R3 ;  /* 0x00000003ba007221 */ /* 0x050fe20000010000 */
[----:B------:R-:W-:Y:S01]  /*6060*/  F2FP.BF16.F32.PACK_AB R186, R186, R79 ;  /* 0x0000004fbaba723e */ /* 0x000fe200000010ff */
[----:B---3--:R-:W-:Y:S01]  /*6070*/  IMAD.MOV.U32 R101, RZ, RZ, R119 ;  /* 0x000000ffff657224 */ /* 0x008fe200078e0077 */
[----:B------:R-:W-:-:S04]  /*6080*/  MOV R79, R119 ;  /* 0x00000077004f7202 */ /* 0x000fc80000000f00 */
        /* <DEDUP_REMOVED lines=13> */
[--C-:B-1----:R-:W-:Y:S02]  /*6160*/  IMAD.MOV.U32 R105, RZ, RZ, R119.reuse ;  /* 0x000000ffff697224 */ /* 0x102fe400078e0077 */
[----:B------:R-:W-:-:S03]  /*6170*/  IMAD.MOV.U32 R81, RZ, RZ, R119 ;  /* 0x000000ffff517224 */ /* 0x000fc600078e0077 */
[----:B------:R1:W3:Y:S01]  /*6180*/  MUFU.EX2 R182, R37 ;  /* 0x0000002500b67308 */ /* 0x0002e20000000800 */
[C---:B-----5:R-:W-:Y:S01]  /*6190*/  FADD.FTZ R2, R44.reuse, R7 ;  /* 0x000000072c027221 */ /* 0x060fe20000010000 */
[----:B------:R-:W-:Y:S01]  /*61a0*/  F2FP.BF16.F32.PACK_AB R177, R44, R103 ;  /* 0x000000672cb1723e */ /* 0x000fe200000010ff */
[----:B------:R-:W-:Y:S01]  /*61b0*/  IMAD.MOV.U32 R44, RZ, RZ, R119 ;  /* 0x000000ffff2c7224 */ /* 0x000fe200078e0077 */
[----:B------:R-:W-:-:S04]  /*61c0*/  MOV R103, R119 ;  /* 0x0000007700677202 */ /* 0x000fc80000000f00 */
[----:B------:R-:W4:Y:S01]  /*61d0*/  MUFU.EX2 R87, R87 ;  /* 0x0000005700577308 */ /* 0x000f220000000800 */
[----:B--2---:R-:W-:Y:S01]  /*61e0*/  FADD.FTZ R7, R85, R0 ;  /* 0x0000000055077221 */ /* 0x004fe20000010000 */
[----:B-1----:R-:W-:-:S06]  /*61f0*/  MOV R37, R119 ;  /* 0x0000007700257202 */ /* 0x002fcc0000000f00 */
[----:B------:R1:W2:Y:S01]  /*6200*/  MUFU.EX2 R176, R25 ;  /* 0x0000001900b07308 */ /* 0x0002a20000000800 */
[C---:B---3--:R-:W-:Y:S01]  /*6210*/  FADD.FTZ R0, R182.reuse, R7 ;  /* 0x00000007b6007221 */ /* 0x048fe20000010000 */
[----:B------:R-:W-:Y:S02]  /*6220*/  F2FP.BF16.F32.PACK_AB R182, R182, R85 ;  /* 0x00000055b6b6723e */ /* 0x000fe400000010ff */
[----:B------:R-:W-:-:S04]  /*6230*/  MOV R85, R119 ;  /* 0x0000007700557202 */ /* 0x000fc80000000f00 */
[----:B------:R-:W3:Y:S01]  /*6240*/  MUFU.EX2 R107, R107 ;  /* 0x0000006b006b7308 */ /* 0x000ee20000000800 */
[----:B----4-:R-:W-:Y:S01]  /*6250*/  FADD.FTZ R7, R87, R0 ;  /* 0x0000000057077221 */ /* 0x010fe20000010000 */
[----:B-1----:R-:W-:-:S06]  /*6260*/  MOV R25, R119 ;  /* 0x0000007700197202 */ /* 0x002fcc0000000f00 */
[----:B------:R-:W1:Y:S01]  /*6270*/  MUFU.EX2 R89, R89 ;  /* 0x0000005900597308 */ /* 0x000e620000000800 */
[C---:B--2---:R-:W-:Y:S01]  /*6280*/  FADD.FTZ R0, R176.reuse, R7 ;  /* 0x00000007b0007221 */ /* 0x044fe20000010000 */
[----:B------:R-:W-:Y:S01]  /*6290*/  F2FP.BF16.F32.PACK_AB R176, R176, R87 ;  /* 0x00000057b0b0723e */ /* 0x000fe200000010ff */
[----:B------:R-:W-:-:S05]  /*62a0*/  IMAD.MOV.U32 R87, RZ, RZ, R119 ;  /* 0x000000ffff577224 */ /* 0x000fca00078e0077 */
[----:B------:R-:W2:Y:S01]  /*62b0*/  MUFU.EX2 R34, R34 ;  /* 0x0000002200227308 */ /* 0x000ea20000000800 */
[----:B---3--:R-:W-:Y:S01]  /*62c0*/  FADD.FTZ R3, R107, R2 ;  /* 0x000000026b037221 */ /* 0x008fe20000010000 */
[----:B------:R-:W-:-:S06]  /*62d0*/  IMAD.MOV.U32 R2, RZ, RZ, 0x3f800000 ;  /* 0x3f800000ff027424 */ /* 0x000fcc00078e00ff */
[----:B------:R-:W3:Y:S01]  /*62e0*/  MUFU.EX2 R28, R28 ;  /* 0x0000001c001c7308 */ /* 0x000ee20000000800 */
[----:B-1----:R-:W-:Y:S01]  /*62f0*/  FADD.FTZ R7, R89, R0 ;  /* 0x0000000059077221 */ /* 0x002fe20000010000 */
[----:B------:R-:W-:Y:S02]  /*6300*/  IMAD.MOV.U32 R0, RZ, RZ, 0x3f800000 ;  /* 0x3f800000ff007424 */ /* 0x000fe400078e00ff */
[C---:B--2---:R-:W-:Y:S01]  /*6310*/  FADD.FTZ R3, R34.reuse, R3 ;  /* 0x0000000322037221 */ /* 0x044fe20000010000 */
[----:B------:R-:W-:Y:S01]  /*6320*/  F2FP.BF16.F32.PACK_AB R179, R34, R107 ;  /* 0x0000006b22b3723e */ /* 0x000fe200000010ff */
[----:B------:R-:W-:Y:S01]  /*6330*/  IMAD.MOV.U32 R107, RZ, RZ, R119 ;  /* 0x000000ffff6b7224 */ /* 0x000fe200078e0077 */
[----:B------:R-:W-:Y:S01]  /*6340*/  MOV R34, R119 ;  /* 0x0000007700227202 */ /* 0x000fe20000000f00 */
[C---:B---3--:R-:W-:Y:S01]  /*6350*/  FADD.FTZ R7, R28.reuse, R7 ;  /* 0x000000071c077221 */ /* 0x048fe20000010000 */
[----:B------:R-:W-:Y:S01]  /*6360*/  F2FP.BF16.F32.PACK_AB R178, R28, R89 ;  /* 0x000000591cb2723e */ /* 0x000fe200000010ff */
[----:B------:R-:W-:Y:S01]  /*6370*/  IMAD.MOV.U32 R89, RZ, RZ, R119 ;  /* 0x000000ffff597224 */ /* 0x000fe200078e0077 */
[----:B------:R-:W-:Y:S01]  /*6380*/  MOV R28, R119 ;  /* 0x00000077001c7202 */ /* 0x000fe20000000f00 */
[----:B------:R-:W-:Y:S06]  /*6390*/  @!P2 BRA `(.L_x_4719) ;  /* 0x0000004c00f0a947 */ /* 0x000fec0003800000 */
[----:B------:R-:W-:Y:S01]  /*63a0*/  R2UR UR6, R16 ;  /* 0x00000000100672ca */ /* 0x000fe200000e0000 */
[----:B------:R-:W-:Y:S01]  /*63b0*/  IMAD.MOV.U32 R11, RZ, RZ, R8 ;  /* 0x000000ffff0b7224 */ /* 0x000fe200078e0008 */
[----:B------:R-:W-:Y:S01]  /*63c0*/  MOV R12, R9 ;  /* 0x00000009000c7202 */ /* 0x000fe20000000f00 */
[----:B------:R-:W-:Y:S01]  /*63d0*/  IMAD.MOV.U32 R2, RZ, RZ, 0x3f800000 ;  /* 0x3f800000ff027424 */ /* 0x000fe200078e00ff */
        /* <DEDUP_REMOVED lines=9> */
[----:B------:R-:W-:Y:S01]  /*6470*/  IMAD.U32 R13, RZ, RZ, UR6 ;  /* 0x00000006ff0d7e24 */ /* 0x000fe2000f8e00ff */
[----:B------:R-:W-:Y:S01]  /*6480*/  ULDC.64 UR6, c[0x0][0x3f8] ;  /* 0x0000fe0000067ab9 */ /* 0x000fe20000000a00 */
        /* <DEDUP_REMOVED lines=39> */
[----:B------:R-:W-:Y:S01]  /*6700*/  MOV R215, UR6 ;  /* 0x0000000600d77c02 */ /* 0x000fe20008000f00 */
[----:B------:R-:W-:Y:S01]  /*6710*/  IMAD.U32 R216, RZ, RZ, UR7 ;  /* 0x00000007ffd87e24 */ /* 0x000fe2000f8e00ff */
[----:B------:R-:W-:Y:S01]  /*6720*/  UMOV UR45, UR46 ;  /* 0x0000002e002d7c82 */ /* 0x000fe20008000000 */
[----:B------:R-:W-:-:S05]  /*6730*/  ULDC UR41, c[0x0][0x9d8] ;  /* 0x0002760000297ab9 */ /* 0x000fca0000000800 */
.L_x_4728:
[----:B------:R-:W-:Y:S01]  /*6740*/  R2UR UR10, R13 ;  /* 0x000000000d0a72ca */ /* 0x000fe200000e0000 */
        /* <DEDUP_REMOVED lines=8> */
.L_x_4720:
[----:B------:R-:W-:Y:S01]  /*67d0*/  R2UR UR6, R16 ;  /* 0x00000000100672ca */ /* 0x000fe200000e0000 */
[----:B------:R-:W-:-:S12]  /*67e0*/  ULEA UR60, UR46, UR61, 0x3 ;  /* 0x0000003d2e3c7291 */ /* 0x000fd8000f8e183f */
[----:B------:R-:W-:-:S04]  /*67f0*/  MOV R6, UR6 ;  /* 0x0000000600067c02 */ /* 0x000fc80008000f00 */
[----:B------:R-:W-:-:S04]  /*6800*/  SHF.L.U32 R6, R6, 0x1f, RZ ;  /* 0x0000001f06067819 */ /* 0x000fc800000006ff */
[----:B------:R1:W2:Y:S01]  /*6810*/  SYNCS.PHASECHK.TRANS64.TRYWAIT P2, [UR60+0x36830], R6 ;  /* 0x03683006ff0075a7 */ /* 0x0002a2000804017c */
[----:B------:R-:W-:Y:S05]  /*6820*/  @!P0 BRA `(.L_x_4721) ;  /* 0x0000000000048947 */ /* 0x000fea0003800000 */
[----:B------:R-:W-:Y:S01]  /*6830*/  BPT.TRAP 0x1 ;  /* 0x000000040000795c */ /* 0x000fe20000300000 */
.L_x_4721:
[----:B--2---:R-:W-:Y:S05]  /*6840*/  @P2 BRA `(.L_x_4722) ;  /* 0x0000000000082947 */ /* 0x004fea0003800000 */
[----:B------:R-:W2:Y:S02]  /*6850*/  SYNCS.PHASECHK.TRANS64.TRYWAIT P2, [UR60+0x36830], R6 ;  /* 0x03683006ff0075a7 */ /* 0x000ea4000804017c */
[----:B--2---:R-:W-:Y:S05]  /*6860*/  @!P2 BRA `(.L_x_4723) ;  /* 0x000000e800a4a947 */ /* 0x004fea0003800000 */
.L_x_4722:
[----:B------:R-:W-:Y:S01]  /*6870*/  UIMAD UR6, UR46, 0xa80, UR40 ;  /* 0x00000a802e0678a4 */ /* 0x000fe2000f8e0228 */
[----:B------:R-:W-:Y:S01]  /*6880*/  WARPGROUP.ARRIVE ;  /* 0x00000000000079c5 */ /* 0x000fe20000000000 */
[----:B------:R-:W-:Y:S01]  /*6890*/  UMOV UR7, 0x40000040 ;  /* 0x4000004000077882 */ /* 0x000fe20000000000 */
[----:B------:R-:W-:Y:S01]  /*68a0*/  UMOV UR56, UR4 ;  /* 0x0000000400387c82 */ /* 0x000fe20008000000 */
[----:B------:R-:W-:Y:S01]  /*68b0*/  UIADD3 UR58, UR6, 0x80, URZ ;  /* 0x00000080063a7890 */ /* 0x000fe2000fffe03f */
[-C--:B------:R-:W-:Y:S01]  /*68c0*/  FMUL.FTZ R24, R24, R0.reuse ;  /* 0x0000000018187220 */ /* 0x080fe20000410000 */
[----:B------:R-:W-:Y:S01]  /*68d0*/  UMOV UR57, UR5 ;  /* 0x0000000500397c82 */ /* 0x000fe20008000000 */
[----:B------:R-:W-:Y:S01]  /*68e0*/  UMOV UR59, 0x40000040 ;  /* 0x40000040003b7882 */ /* 0x000fe20000000000 */
[----:B------:R-:W-:Y:S02]  /*68f0*/  UIADD3 UR10, UR6, 0x180, URZ ;  /* 0x00000180060a7890 */ /* 0x000fe4000fffe03f */
[----:B------:R-:W-:Y:S01]  /*6900*/  HGMMA.64x16x16.F32.BF16 R168, gdesc[UR4], RZ, !UPT, gsb0 ;  /* 0x0020000004a879f0 */ /* 0x000fe2000c0018ff */
        /* <DEDUP_REMOVED lines=607> */
.L_x_4724:
[----:B------:R-:W-:Y:S01]  /*8f00*/  R2UR UR6, R13 ;  /* 0x000000000d0672ca */ /* 0x000fe200000e0000 */
[----:B------:R-:W-:-:S12]  /*8f10*/  ULEA UR10, UR45, UR61, 0x3 ;  /* 0x0000003d2d0a7291 */ /* 0x000fd8000f8e183f */
[----:B------:R-:W-:-:S05]  /*8f20*/  IMAD.U32 R0, RZ, RZ, UR6 ;  /* 0x00000006ff007e24 */ /* 0x000fca000f8e00ff */
[----:B------:R-:W-:-:S04]  /*8f30*/  SHF.L.U32 R0, R0, 0x1f, RZ ;  /* 0x0000001f00007819 */ /* 0x000fc800000006ff */
[----:B------:R3:W4:Y:S01]  /*8f40*/  SYNCS.PHASECHK.TRANS64.TRYWAIT P2, [UR10+0x36850], R0 ;  /* 0x03685000ff0075a7 */ /* 0x000722000804014a */
[----:B------:R-:W-:Y:S05]  /*8f50*/  @!P0 BRA `(.L_x_4725) ;  /* 0x0000000000048947 */ /* 0x000fea0003800000 */
[----:B------:R-:W-:Y:S01]  /*8f60*/  BPT.TRAP 0x1 ;  /* 0x000000040000795c */ /* 0x000fe20000300000 */
.L_x_4725:
[----:B----4-:R-:W-:Y:S05]  /*8f70*/  @P2 BRA `(.L_x_4726) ;  /* 0x0000000000082947 */ /* 0x010fea0003800000 */
[----:B------:R-:W4:Y:S02]  /*8f80*/  SYNCS.PHASECHK.TRANS64.TRYWAIT P2, [UR10+0x36850], R0 ;  /* 0x03685000ff0075a7 */ /* 0x000f24000804014a */
[----:B----4-:R-:W-:Y:S05]  /*8f90*/  @!P2 BRA `(.L_x_4727) ;  /* 0x000000c000f0a947 */ /* 0x010fea0003800000 */
.L_x_4726:
[----:B------:R-:W-:Y:S01]  /*8fa0*/  UIADD3 UR6, UR61, 0x400, URZ ;  /* 0x000004003d067890 */ /* 0x000fe2000fffe03f */
[----:B------:R-:W-:Y:S01]  /*8fb0*/  WARPGROUP.ARRIVE ;  /* 0x00000000000079c5 */ /* 0x000fe20000000000 */
[----:B------:R-:W-:Y:S01]  /*8fc0*/  UMOV UR7, 0x40000040 ;  /* 0x4000004000077882 */ /* 0x000fe20000000000 */
[----:B------:R-:W-:Y:S01]  /*8fd0*/  R2UR UR15, R215 ;  /* 0x00000000d70f72ca */ /* 0x000fe200000e0000 */
[----:B------:R-:W-:Y:S01]  /*8fe0*/  USHF.R.U32.HI UR6, URZ, 0x4, UR6 ;  /* 0x000000043f067899 */ /* 0x000fe20008011606 */
[----:B------:R-:W-:Y:S01]  /*8ff0*/  FMUL.FTZ R13, R175, UR41 ;  /* 0x00000029af0d7c20 */ /* 0x000fe20008410000 */
[----:B------:R-:W-:Y:S01]  /*9000*/  R2UR UR14, R216 ;  /* 0x00000000d80e72ca */ /* 0x000fe200000e0000 */
[----:B------:R-:W-:Y:S01]  /*9010*/  FMUL.FTZ R175, R153, UR41 ;  /* 0x0000002999af7c20 */ /* 0x000fe20008410000 */
[----:B------:R-:W-:Y:S01]  /*9020*/  ULOP3.LUT UR6, UR6, 0x3fff, URZ, 0xc0, !UPT ;  /* 0x00003fff06067892 */ /* 0x000fe2000f8ec03f */
[----:B------:R-:W-:Y:S01]  /*9030*/  FMUL.FTZ R153, R154, UR41 ;  /* 0x000000299a997c20 */ /* 0x000fe20008410000 */
[----:B------:R-:W-:Y:S01]  /*9040*/  FMUL.FTZ R154, R159, UR41 ;  /* 0x000000299f9a7c20 */ /* 0x000fe20008410000 */
[----:B-12---:R-:W-:Y:S01]  /*9050*/  FMUL.FTZ R6, R168, UR41 ;  /* 0x00000029a8067c20 */ /* 0x006fe20008410000 */
[----:B------:R-:W-:Y:S01]  /*9060*/  ULOP3.LUT UR6, UR6, 0x3800000, URZ, 0xfc, !UPT ;  /* 0x0380000006067892 */ /* 0x000fe2000f8efc3f */
[----:B------:R-:W1:Y:S01]  /*9070*/  LDC R159, c[0x0][0x288] ;  /* 0x0000a200ff9f7b82 */ /* 0x000e620000000800 */
[----:B------:R-:W-:Y:S01]  /*9080*/  FMUL.FTZ R9, R169, UR41 ;  /* 0x00000029a9097c20 */ /* 0x000fe20008410000 */
[----:B------:R-:W-:Y:S01]  /*9090*/  FMUL.FTZ R14, R163, UR41 ;  /* 0x00000029a30e7c20 */ /* 0x000fe20008410000 */
[----:B------:R-:W-:Y:S01]  /*90a0*/  UIMAD UR11, UR45, 0xa80, UR6 ;  /* 0x00000a802d0b78a4 */ /* 0x000fe2000f8e0206 */
[----:B------:R-:W2:Y:S01]  /*90b0*/  MUFU.TANH R6, R6 ;  /* 0x0000000600067308 */ /* 0x000ea20000002400 */
[----:B------:R-:W-:Y:S01]  /*90c0*/  UISETP.NE.U32.AND UP0, UPT, UR15, URZ, UPT ;  /* 0x0000003f0f00728c */ /* 0x000fe2000bf05070 */
[----:B------:R-:W-:Y:S01]  /*90d0*/  FMUL.FTZ R163, R157, UR41 ;  /* 0x000000299da37c20 */ /* 0x000fe20008410000 */
[----:B------:R-:W-:Y:S01]  /*90e0*/  FMUL.FTZ R168, R172, UR41 ;  /* 0x00000029aca87c20 */ /* 0x000fe20008410000 */
[----:B------:R-:W-:Y:S01]  /*90f0*/  ULDC UR15, c[0x0][0x404] ;  /* 0x00010100000f7ab9 */ /* 0x000fe20000000800 */
[----:B------:R-:W-:Y:S01]  /*9100*/  UISETP.NE.AND.EX UP0, UPT, UR14, URZ, UPT, UP0 ;  /* 0x0000003f0e00728c */ /* 0x000fe2000bf05300 */
[----:B------:R-:W-:Y:S01]  /*9110*/  FMUL.FTZ R157, R145, UR41 ;  /* 0x00000029919d7c20 */ /* 0x000fe20008410000 */
[----:B------:R-:W-:Y:S01]  /*9120*/  UMOV UR6, UR11 ;  /* 0x0000000b00067c82 */ /* 0x000fe20008000000 */
[----:B------:R-:W-:Y:S01]  /*9130*/  ULDC UR14, c[0x0][0x2e0] ;  /* 0x0000b800000e7ab9 */ /* 0x000fe20000000800 */
[----:B------:R-:W-:Y:S01]  /*9140*/  HGMMA.64x192x16.F32.BF16 R24, R200, gdesc[UR4].tnspB, R24, gsb0 ;  /* 0x42e00004c8187df0 */ /* 0x000fe20008001818 */
[----:B------:R-:W-:Y:S01]  /*9150*/  UIADD3 UR6, UR11, 0x80, URZ ;  /* 0x000000800b067890 */ /* 0x000fe2000fffe03f */
[----:B------:R-:W-:Y:S01]  /*9160*/  FMUL.FTZ R145, R146, UR41 ;  /* 0x0000002992917c20 */ /* 0x000fe20008410000 */
[----:B------:R-:W-:Y:S01]  /*9170*/  UMOV UR7, 0x40000040 ;  /* 0x4000004000077882 */ /* 0x000fe20000000000 */
[----:B------:R-:W4:Y:S01]  /*9180*/  MUFU.TANH R9, R9 ;  /* 0x0000000900097308 */ /* 0x000f220000002400 */
        /* <DEDUP_REMOVED lines=12> */
[----:B---3--:R-:W-:Y:S01]  /*9250*/  FMUL.FTZ R0, R170, UR41 ;  /* 0x00000029aa007c20 */ /* 0x008fe20008410000 */
        /* <DEDUP_REMOVED lines=8> */
[----:B------:R-:W-:-:S02]  /*92e0*/  UMOV UR45, UR46 ;  /* 0x0000002e002d7c82 */ /* 0x000fc40008000000 */
        /* <DEDUP_REMOVED lines=36> */
[----:B------:R-:W-:Y:S01]  /*9530*/  UIMAD UR6, UR47, -0x70, UR42 ;  /* 0xffffff902f0678a4 */ /* 0x000fe2000f8e022a */
[----:B------:R-:W3:Y:S01]  /*9540*/  MUFU.TANH R199, R199 ;  /* 0x000000c700c77308 */ /* 0x000ee20000002400 */
[----:B------:R-:W-:Y:S01]  /*9550*/  USEL UR7, UR15, 0x1, UP0 ;  /* 0x000000010f077887 */ /* 0x000fe20008000000 */
[----:B------:R-:W-:Y:S01]  /*9560*/  FMUL.FTZ R144, R147, UR41 ;  /* 0x0000002993907c20 */ /* 0x000fe20008410000 */
[----:B------:R-:W-:Y:S01]  /*9570*/  UIADD3 UR6, UR6, 0x1, URZ ;  /* 0x0000000106067890 */ /* 0x000fe2000fffe03f */
[----:B------:R-:W-:Y:S01]  /*9580*/  FMUL.FTZ R147, R148, UR41 ;  /* 0x0000002994937c20 */ /* 0x000fe20008410000 */
[----:B------:R-:W-:Y:S02]  /*9590*/  FMUL.FTZ R148, R149, UR41 ;  /* 0x0000002995947c20 */ /* 0x000fe40008410000 */
[----:B------:R-:W-:Y:S01]  /*95a0*/  UIMAD UR6, UR7, UR14, UR6 ;  /* 0x0000000e070672a4 */ /* 0x000fe2000f8e0206 */
[----:B------:R-:W3:Y:S02]  /*95b0*/  MUFU.TANH R197, R197 ;  /* 0x000000c500c57308 */ /* 0x000ee40000002400 */
[----:B------:R-:W-:-:S03]  /*95c0*/  UMOV UR7, 0x40000040 ;  /* 0x4000004000077882 */ /* 0x000fc60000000000 */
[----:B-1----:R-:W-:Y:S01]  /*95d0*/  IADD3 R159, -R159, UR6, RZ ;  /* 0x000000069f9f7c10 */ /* 0x002fe2000fffe1ff */
[----:B------:R-:W-:Y:S02]  /*95e0*/  UIADD3 UR6, UR11, 0x180, URZ ;  /* 0x000001800b067890 */ /* 0x000fe4000fffe03f */
[----:B------:R-:W-:Y:S02]  /*95f0*/  MUFU.TANH R160, R160 ;  /* 0x000000a000a07308 */ /* 0x000fe40000002400 */
[----:B------:R-:W-:-:S04]  /*9600*/  IMAD R146, R204, -0x2, R159 ;  /* 0xfffffffecc927824 */ /* 0x000fc800078e029f */
[----:B------:R-:W-:Y:S02]  /*9610*/  IMAD.IADD R146, R205, 0x1, R146 ;  /* 0x00000001cd927824 */ /* 0x000fe400078e0292 */
[----:B------:R-:W-:Y:S03]  /*9620*/  MUFU.TANH R173, R173 ;  /* 0x000000ad00ad7308 */ /* 0x000fe60000002400 */
[C---:B------:R-:W-:Y:S02]  /*9630*/  ISETP.GT.AND P2, PT, R146.reuse, RZ, PT ;  /* 0x000000ff9200720c */ /* 0x040fe40003f44270 */
[----:B------:R-:W-:Y:S02]  /*9640*/  ISETP.GT.AND P3, PT, R146, 0x1, PT ;  /* 0x000000019200780c */ /* 0x000fe40003f64270 */
[----:B--2---:R-:W-:Y:S01]  /*9650*/  FSEL R217, R6, -INF , P2 ;  /* 0xff80000006d97808 */ /* 0x004fe20001000000 */
[----:B------:R-:W-:Y:S01]  /*9660*/  MUFU.TANH R156, R156 ;  /* 0x0000009c009c7308 */ /* 0x000fe20000002400 */
[----:B------:R-:W-:-:S02]  /*9670*/  ISETP.GT.AND P2, PT, R146, 0x8, PT ;  /* 0x000000089200780c */ /* 0x000fc40003f44270 */
[----:B----4-:R-:W-:Y:S02]  /*9680*/  FSEL R203, R9, -INF , P3 ;  /* 0xff80000009cb7808 */ /* 0x010fe40001800000 */
[----:B------:R-:W-:Y:S02]  /*9690*/  FMNMX.FTZ R6, R217, R12, !PT ;  /* 0x0000000cd9067209 */ /* 0x000fe40007810000 */
[----:B------:R-:W-:Y:S01]  /*96a0*/  ISETP.GT.AND P3, PT, R146, 0x9, PT ;  /* 0x000000099200780c */ /* 0x000fe20003f64270 */
[----:B------:R-:W-:Y:S01]  /*96b0*/  MUFU.TANH R147, R147 ;  /* 0x0000009300937308 */ /* 0x000fe20000002400 */
[----:B-----5:R-:W-:Y:S02]  /*96c0*/  FSEL R201, R168, -INF , P2 ;  /* 0xff800000a8c97808 */ /* 0x020fe40001000000 */
[----:B------:R-:W-:Y:S02]  /*96d0*/  ISETP.GT.AND P2, PT, R146, 0x10, PT ;  /* 0x000000109200780c */ /* 0x000fe40003f44270 */
[----:B---3--:R-:W-:-:S02]  /*96e0*/  FSEL R199, R199, -INF , P3 ;  /* 0xff800000c7c77808 */ /* 0x008fc40001800000 */
[C---:B------:R-:W-:Y:S01]  /*96f0*/  ISETP.GT.AND P3, PT, R146.reuse, 0x11, PT ;  /* 0x000000119200780c */ /* 0x040fe20003f64270 */
[----:B------:R-:W-:Y:S01]  /*9700*/  MUFU.TANH R148, R148 ;  /* 0x0000009400947308 */ /* 0x000fe20000002400 */
[----:B------:R-:W-:Y:S02]  /*9710*/  FSEL R197, R197, -INF , P2 ;  /* 0xff800000c5c57808 */ /* 0x000fe40001000000 */
[----:B------:R-:W-:-:S05]  /*9720*/  ISETP.GT.AND P2, PT, R146, 0x18, PT ;  /* 0x000000189200780c */ /* 0x000fca0003f44270 */
[----:B------:R-:W-:Y:S08]  /*9730*/  MUFU.TANH R9, R141 ;  /* 0x0000008d00097308 */ /* 0x000ff00000002400 */
[----:B------:R-:W-:Y:S01]  /*9740*/  MUFU.TANH R144, R144 ;  /* 0x0000009000907308 */ /* 0x000fe20000002400 */
[----:B------:R-:W-:Y:S02]  /*9750*/  WARPGROUP.DEPBAR.LE gsb0, 0x0 ;  /* 0x00008000000079c5 */ /* 0x000fe40000010000 */
        /* <DEDUP_REMOVED lines=8> */
[----:B------:R-:W1:Y:S01]  /*97e0*/  MUFU.TANH R195, R195 ;  /* 0x000000c300c37308 */ /* 0x000e620000002400 */
[----:B------:R-:W-:Y:S01]  /*97f0*/  UMOV UR7, 0x40000040 ;  /* 0x4000004000077882 */ /* 0x000fe20000000000 */
[----:B------:R-:W-:-:S04]  /*9800*/  FMNMX.FTZ R158, R203, R6, !PT ;  /* 0x00000006cb9e7209 */ /* 0x000fc80007810000 */
[----:B------:R-:W-:Y:S02]  /*9810*/  FMNMX.FTZ R158, R201, R158, !PT ;  /* 0x0000009ec99e7209 */ /* 0x000fe40007810000 */
[----:B------:R-:W2:Y:S02]  /*9820*/  MUFU.TANH R193, R193 ;  /* 0x000000c100c17308 */ /* 0x000ea40000002400 */
[----:B------:R-:W-:-:S04]  /*9830*/  FMNMX.FTZ R158, R199, R158, !PT ;  /* 0x0000009ec79e7209 */ /* 0x000fc80007810000 */
[----:B------:R-:W-:Y:S02]  /*9840*/  FMNMX.FTZ R158, R197, R158, !PT ;  /* 0x0000009ec59e7209 */ /* 0x000fe40007810000 */
[----:B------:R-:W3:Y:S01]  /*9850*/  MUFU.TANH R161, R161 ;  /* 0x000000a100a17308 */ /* 0x000ee20000002400 */
[----:B-1----:R-:W-:Y:S02]  /*9860*/  FSEL R195, R195, -INF , P3 ;  /* 0xff800000c3c37808 */ /* 0x002fe40001800000 */
[----:B------:R-:W-:Y:S02]  /*9870*/  ISETP.GT.AND P3, PT, R146, 0x19, PT ;  /* 0x000000199200780c */ /* 0x000fe40003f64270 */
[----:B------:R-:W-:-:S03]  /*9880*/  FMNMX.FTZ R158, R195, R158, !PT ;  /* 0x0000009ec39e7209 */ /* 0x000fc60007810000 */
[----:B------:R1:W4:Y:S01]  /*9890*/  MUFU.TANH R6, R137 ;  /* 0x0000008900067308 */ /* 0x0003220000002400 */
[----:B--2---:R-:W-:Y:S02]  /*98a0*/  FSEL R193, R193, -INF , P2 ;  /* 0xff800000c1c17808 */ /* 0x004fe40001000000 */
[----:B------:R-:W-:Y:S02]  /*98b0*/  ISETP.GT.AND P2, PT, R146, 0x20, PT ;  /* 0x000000209200780c */ /* 0x000fe40003f44270 */
[----:B------:R-:W-:-:S03]  /*98c0*/  FMNMX.FTZ R158, R193, R158, !PT ;  /* 0x0000009ec19e7209 */ /* 0x000fc60007810000 */
[----:B------:R-:W-:Y:S08]  /*98d0*/  MUFU.TANH R152, R152 ;  /* 0x0000009800987308 */ /* 0x000ff00000002400 */
[----:B------:R-:W-:Y:S01]  /*98e0*/  MUFU.TANH R155, R155 ;  /* 0x0000009b009b7308 */ /* 0x000fe20000002400 */
[----:B------:R-:W-:Y:S02]  /*98f0*/  WARPGROUP.DEPBAR.LE gsb0, 0x0 ;  /* 0x00008000000079c5 */ /* 0x000fe40000010000 */
[----:B------:R-:W-:Y:S01]  /*9900*/  WARPGROUP.ARRIVE ;  /* 0x00000000000079c5 */ /* 0x000fe20000000000 */
[----:B------:R-:W-:-:S02]  /*9910*/  FSEL R191, R160, -INF , P3 ;  /* 0xff800000a0bf7808 */ /* 0x000fc40001800000 */
[C---:B------:R-:W-:Y:S02]  /*9920*/  ISETP.GT.AND P3, PT, R146.reuse, 0x21, PT ;  /* 0x000000219200780c */ /* 0x040fe40003f64270 */
[----:B---3--:R-:W-:Y:S01]  /*9930*/  FSEL R189, R161, -INF , P2 ;  /* 0xff800000a1bd7808 */ /* 0x008fe20001000000 */
[----:B------:R-:W-:Y:S01]  /*9940*/  HGMMA.64x192x16.F32.BF16 R24, R184, gdesc[UR4].tnspB, R24, gsb0 ;  /* 0x42e00004b8187df0 */ /* 0x000fe20008001818 */
[----:B------:R-:W-:Y:S01]  /*9950*/  FMNMX.FTZ R158, R191, R158, !PT ;  /* 0x0000009ebf9e7209 */ /* 0x000fe20007810000 */
[----:B------:R2:W3:Y:S01]  /*9960*/  MUFU.TANH R161, R129 ;  /* 0x0000008100a17308 */ /* 0x0004e20000002400 */
[----:B------:R-:W-:Y:S01]  /*9970*/  ISETP.GT.AND P2, PT, R146, 0x28, PT ;  /* 0x000000289200780c */ /* 0x000fe20003f44270 */
[----:B------:R-:W-:Y:S01]  /*9980*/  UIADD3 UR6, UR11, 0x280, URZ ;  /* 0x000002800b067890 */ /* 0x000fe2000fffe03f */
[----:B------:R-:W-:Y:S01]  /*9990*/  FSEL R175, R175, -INF , P3 ;  /* 0xff800000afaf7808 */ /* 0x000fe20001800000 */
[----:B------:R-:W-:Y:S01]  /*99a0*/  UMOV UR7, 0x40000040 ;  /* 0x4000004000077882 */ /* 0x000fe20000000000 */
[----:B------:R-:W-:-:S02]  /*99b0*/  FMNMX.FTZ R158, R189, R158, !PT ;  /* 0x0000009ebd9e7209 */ /* 0x000fc40007810000 */
[C---:B------:R-:W-:Y:S02]  /*99c0*/  ISETP.GT.AND P3, PT, R146.reuse, 0x29, PT ;  /* 0x000000299200780c */ /* 0x040fe40003f64270 */
[----:B------:R-:W-:Y:S02]  /*99d0*/  FSEL R173, R173, -INF , P2 ;  /* 0xff800000adad7808 */ /* 0x000fe40001000000 */
[----:B------:R-:W-:Y:S02]  /*99e0*/  FMNMX.FTZ R158, R175, R158, !PT ;  /* 0x0000009eaf9e7209 */ /* 0x000fe40007810000 */
[----:B------:R-:W-:Y:S02]  /*99f0*/  ISETP.GT.AND P2, PT, R146, 0x30, PT ;  /* 0x000000309200780c */ /* 0x000fe40003f44270 */
[----:B------:R-:W-:Y:S02]  /*9a00*/  FSEL R163, R163, -INF , P3 ;  /* 0xff800000a3a37808 */ /* 0x000fe40001800000 */
[----:B------:R-:W-:-:S02]  /*9a10*/  FMNMX.FTZ R158, R173, R158, !PT ;  /* 0x0000009ead9e7209 */ /* 0x000fc40007810000 */
[----:B------:R-:W-:Y:S02]  /*9a20*/  ISETP.GT.AND P3, PT, R146, 0x31, PT ;  /* 0x000000319200780c */ /* 0x000fe40003f64270 */
[----:B------:R-:W-:Y:S01]  /*9a30*/  FSEL R149, R156, -INF , P2 ;  /* 0xff8000009c957808 */ /* 0x000fe20001000000 */
[----:B------:R-:W-:Y:S01]  /*9a40*/  FMUL.FTZ R156, R133, UR41 ;  /* 0x00000029859c7c20 */ /* 0x000fe20008410000 */
[----:B------:R-:W-:Y:S02]  /*9a50*/  FMNMX.FTZ R158, R163, R158, !PT ;  /* 0x0000009ea39e7209 */ /* 0x000fe40007810000 */
[----:B------:R-:W-:Y:S02]  /*9a60*/  ISETP.GT.AND P2, PT, R146, 0x38, PT ;  /* 0x000000389200780c */ /* 0x000fe40003f44270 */
[----:B-1----:R-:W-:Y:S01]  /*9a70*/  FSEL R137, R157, -INF , P3 ;  /* 0xff8000009d897808 */ /* 0x002fe20001800000 */
[----:B------:R-:W1:Y:S01]  /*9a80*/  MUFU.TANH R156, R156 ;  /* 0x0000009c009c7308 */ /* 0x000e620000002400 */
[----:B------:R-:W-:-:S02]  /*9a90*/  FMNMX.FTZ R158, R149, R158, !PT ;  /* 0x0000009e959e7209 */ /* 0x000fc40007810000 */
[C---:B------:R-:W-:Y:S02]  /*9aa0*/  ISETP.GT.AND P3, PT, R146.reuse, 0x39, PT ;  /* 0x000000399200780c */ /* 0x040fe40003f64270 */
[----:B------:R-:W-:Y:S02]  /*9ab0*/  FSEL R133, R147, -INF , P2 ;  /* 0xff80000093857808 */ /* 0x000fe40001000000 */
[----:B------:R-:W-:Y:S02]  /*9ac0*/  FMNMX.FTZ R158, R137, R158, !PT ;  /* 0x0000009e899e7209 */ /* 0x000fe40007810000 */
[----:B------:R-:W-:Y:S02]  /*9ad0*/  ISETP.GT.AND P2, PT, R146, 0x40, PT ;  /* 0x000000409200780c */ /* 0x000fe40003f44270 */
[----:B--2---:R-:W-:Y:S01]  /*9ae0*/  FSEL R129, R148, -INF , P3 ;  /* 0xff80000094817808 */ /* 0x004fe20001800000 */
[----:B------:R-:W-:Y:S01]  /*9af0*/  FMUL.FTZ R148, R134, UR41 ;  /* 0x0000002986947c20 */ /* 0x000fe20008410000 */
[----:B------:R-:W-:Y:S01]  /*9b00*/  FMNMX.FTZ R158, R133, R158, !PT ;  /* 0x0000009e859e7209 */ /* 0x000fe20007810000 */
[----:B------:R-:W-:Y:S01]  /*9b10*/  FMUL.FTZ R134, R135, UR41 ;  /* 0x0000002987867c20 */ /* 0x000fe20008410000 */
[----:B------:R-:W-:-:S02]  /*9b20*/  ISETP.GT.AND P3, PT, R146, 0x41, PT ;  /* 0x000000419200780c */ /* 0x000fc40003f64270 */
[----:B------:R-:W-:Y:S01]  /*9b30*/  FSEL R141, R136, -INF , P2 ;  /* 0xff800000888d7808 */ /* 0x000fe20001000000 */
[----:B------:R-:W-:Y:S01]  /*9b40*/  FMUL.FTZ R136, R138, UR41 ;  /* 0x000000298a887c20 */ /* 0x000fe20008410000 */
[----:B------:R-:W-:Y:S01]  /*9b50*/  FMNMX.FTZ R158, R129, R158, !PT ;  /* 0x0000009e819e7209 */ /* 0x000fe20007810000 */
[----:B------:R-:W-:Y:S01]  /*9b60*/  FMUL.FTZ R138, R139, UR41 ;  /* 0x000000298b8a7c20 */ /* 0x000fe20008410000 */
[----:B------:R-:W-:Y:S01]  /*9b70*/  ISETP.GT.AND P2, PT, R146, 0x48, PT ;  /* 0x000000489200780c */ /* 0x000fe20003f44270 */
[----:B------:R-:W-:Y:S01]  /*9b80*/  MUFU.TANH R148, R148 ;  /* 0x0000009400947308 */ /* 0x000fe20000002400 */
[----:B----4-:R-:W-:Y:S01]  /*9b90*/  FSEL R147, R6, -INF , P3 ;  /* 0xff80000006937808 */ /* 0x010fe20001800000 */
[----:B------:R-:W-:Y:S01]  /*9ba0*/  FMUL.FTZ R6, R121, UR41 ;  /* 0x0000002979067c20 */ /* 0x000fe20008410000 */
[----:B------:R-:W-:Y:S02]  /*9bb0*/  FMNMX.FTZ R158, R141, R158, !PT ;  /* 0x0000009e8d9e7209 */ /* 0x000fe40007810000 */
[----:B------:R-:W-:-:S02]  /*9bc0*/  ISETP.GT.AND P3, PT, R146, 0x49, PT ;  /* 0x000000499200780c */ /* 0x000fc40003f64270 */
[----:B------:R-:W-:Y:S01]  /*9bd0*/  FSEL R121, R140, -INF , P2 ;  /* 0xff8000008c797808 */ /* 0x000fe20001000000 */
[----:B------:R-:W2:Y:S01]  /*9be0*/  MUFU.TANH R6, R6 ;  /* 0x0000000600067308 */ /* 0x000ea20000002400 */
[----:B------:R-:W-:Y:S01]  /*9bf0*/  FMNMX.FTZ R158, R147, R158, !PT ;  /* 0x0000009e939e7209 */ /* 0x000fe20007810000 */
[----:B------:R-:W-:Y:S01]  /*9c00*/  FMUL.FTZ R140, R143, UR41 ;  /* 0x000000298f8c7c20 */ /* 0x000fe20008410000 */
[C---:B------:R-:W-:Y:S02]  /*9c10*/  ISETP.GT.AND P2, PT, R146.reuse, 0x50, PT ;  /* 0x000000509200780c */ /* 0x040fe40003f44270 */
[----:B------:R-:W-:Y:S01]  /*9c20*/  FSEL R157, R9, -INF , P3 ;  /* 0xff800000099d7808 */ /* 0x000fe20001800000 */
[----:B------:R-:W-:Y:S01]  /*9c30*/  FMUL.FTZ R9, R125, UR41 ;  /* 0x000000297d097c20 */ /* 0x000fe20008410000 */
[----:B------:R-:W-:Y:S01]  /*9c40*/  FMNMX.FTZ R158, R121, R158, !PT ;  /* 0x0000009e799e7209 */ /* 0x000fe20007810000 */
[----:B------:R-:W-:Y:S01]  /*9c50*/  MUFU.TANH R136, R136 ;  /* 0x0000008800887308 */ /* 0x000fe20000002400 */
[----:B------:R-:W-:-:S02]  /*9c60*/  ISETP.GT.AND P3, PT, R146, 0x51, PT ;  /* 0x000000519200780c */ /* 0x000fc40003f64270 */
[----:B------:R-:W-:Y:S01]  /*9c70*/  FSEL R159, R128, -INF , P2 ;  /* 0xff800000809f7808 */ /* 0x000fe20001000000 */
[----:B------:R-:W-:Y:S01]  /*9c80*/  FMUL.FTZ R128, R151, UR41 ;  /* 0x0000002997807c20 */ /* 0x000fe20008410000 */
[----:B------:R-:W-:Y:S02]  /*9c90*/  FMNMX.FTZ R158, R157, R158, !PT ;  /* 0x0000009e9d9e7209 */ /* 0x000fe40007810000 */
[C---:B------:R-:W-:Y:S01]  /*9ca0*/  ISETP.GT.AND P2, PT, R146.reuse, 0x58, PT ;  /* 0x000000589200780c */ /* 0x040fe20003f44270 */
[----:B------:R-:W4:Y:S01]  /*9cb0*/  MUFU.TANH R9, R9 ;  /* 0x0000000900097308 */ /* 0x000f220000002400 */
[----:B---3--:R-:W-:Y:S02]  /*9cc0*/  FSEL R161, R161, -INF , P3 ;  /* 0xff800000a1a17808 */ /* 0x008fe40001800000 */
[----:B------:R-:W-:Y:S02]  /*9cd0*/  FMNMX.FTZ R158, R159, R158, !PT ;  /* 0x0000009e9f9e7209 */ /* 0x000fe40007810000 */
[----:B------:R-:W-:-:S02]  /*9ce0*/  ISETP.GT.AND P3, PT, R146, 0x59, PT ;  /* 0x000000599200780c */ /* 0x000fc40003f64270 */
[----:B------:R-:W-:Y:S01]  /*9cf0*/  FSEL R125, R132, -INF , P2 ;  /* 0xff800000847d7808 */ /* 0x000fe20001000000 */
[----:B------:R-:W-:Y:S01]  /*9d00*/  FMUL.FTZ R132, R150, UR41 ;  /* 0x0000002996847c20 */ /* 0x000fe20008410000 */
[----:B------:R-:W-:Y:S01]  /*9d10*/  FMNMX.FTZ R158, R161, R158, !PT ;  /* 0x0000009ea19e7209 */ /* 0x000fe20007810000 */
[----:B------:R-:W-:Y:S01]  /*9d20*/  FMUL.FTZ R150, R122, UR41 ;  /* 0x000000297a967c20 */ /* 0x000fe20008410000 */
[----:B------:R-:W-:Y:S01]  /*9d30*/  ISETP.GT.AND P2, PT, R146, 0x60, PT ;  /* 0x000000609200780c */ /* 0x000fe20003f44270 */
[----:B------:R-:W-:Y:S01]  /*9d40*/  FMUL.FTZ R122, R127, UR41 ;  /* 0x000000297f7a7c20 */ /* 0x000fe20008410000 */
[----:B-1----:R-:W-:Y:S01]  /*9d50*/  FSEL R165, R156, -INF , P3 ;  /* 0xff8000009ca57808 */ /* 0x002fe20001800000 */
[----:B------:R-:W1:Y:S01]  /*9d60*/  MUFU.TANH R132, R132 ;  /* 0x0000008400847308 */ /* 0x000e620000002400 */
[----:B------:R-:W-:Y:S01]  /*9d70*/  FMNMX.FTZ R158, R125, R158, !PT ;  /* 0x0000009e7d9e7209 */ /* 0x000fe20007810000 */
[----:B------:R-:W-:Y:S01]  /*9d80*/  FMUL.FTZ R156, R123, UR41 ;  /* 0x000000297b9c7c20 */ /* 0x000fe20008410000 */
[----:B------:R-:W-:-:S02]  /*9d90*/  ISETP.GT.AND P3, PT, R146, 0x61, PT ;  /* 0x000000619200780c */ /* 0x000fc40003f64270 */
[----:B------:R-:W-:Y:S02]  /*9da0*/  FSEL R167, R120, -INF , P2 ;  /* 0xff80000078a77808 */ /* 0x000fe40001000000 */
[----:B------:R-:W-:Y:S01]  /*9db0*/  FMNMX.FTZ R158, R165, R158, !PT ;  /* 0x0000009ea59e7209 */ /* 0x000fe20007810000 */
[----:B------:R-:W3:Y:S01]  /*9dc0*/  MUFU.TANH R128, R128 ;  /* 0x0000008000807308 */ /* 0x000ee20000002400 */
[----:B------:R-:W-:Y:S02]  /*9dd0*/  ISETP.GT.AND P2, PT, R146, 0x68, PT ;  /* 0x000000689200780c */ /* 0x000fe40003f44270 */
[----:B--2---:R-:W-:Y:S02]  /*9de0*/  FSEL R169, R6, -INF , P3 ;  /* 0xff80000006a97808 */ /* 0x004fe40001800000 */
[----:B------:R-:W-:Y:S01]  /*9df0*/  FMNMX.FTZ R158, R167, R158, !PT ;  /* 0x0000009ea79e7209 */ /* 0x000fe20007810000 */
[----:B------:R-:W2:Y:S01]  /*9e00*/  LDC R6, c[0x0][0x988] ;  /* 0x00026200ff067b82 */ /* 0x000ea20000000800 */
[----:B------:R-:W-:Y:S01]  /*9e10*/  ISETP.GT.AND P3, PT, R146, 0x69, PT ;  /* 0x000000699200780c */ /* 0x000fe20003f64270 */
[----:B------:R-:W5:Y:S01]  /*9e20*/  MUFU.TANH R138, R138 ;  /* 0x0000008a008a7308 */ /* 0x000f620000002400 */
[----:B------:R-:W-:-:S02]  /*9e30*/  FSEL R171, R124, -INF , P2 ;  /* 0xff8000007cab7808 */ /* 0x000fc40001000000 */
[----:B------:R-:W-:Y:S02]  /*9e40*/  FMNMX.FTZ R158, R169, R158, !PT ;  /* 0x0000009ea99e7209 */ /* 0x000fe40007810000 */
[----:B----4-:R-:W-:Y:S02]  /*9e50*/  FSEL R151, R9, -INF , P3 ;  /* 0xff80000009977808 */ /* 0x010fe40001800000 */
[----:B------:R-:W-:Y:S01]  /*9e60*/  FMNMX.FTZ R158, R171, R158, !PT ;  /* 0x0000009eab9e7209 */ /* 0x000fe20007810000 */
[----:B------:R-:W4:Y:S01]  /*9e70*/  MUFU.TANH R140, R140 ;  /* 0x0000008c008c7308 */ /* 0x000f220000002400 */
[----:B------:R-:W-:Y:S02]  /*9e80*/  IADD3 R146, R146, 0x8, RZ ;  /* 0x0000000892927810 */ /* 0x000fe40007ffe0ff */
[----:B------:R-:W-:Y:S02]  /*9e90*/  FMNMX.FTZ R158, R151, R158, !PT ;  /* 0x0000009e979e7209 */ /* 0x000fe40007810000 */
[----:B------:R-:W-:-:S02]  /*9ea0*/  ISETP.GT.AND P3, PT, R146, RZ, PT ;  /* 0x000000ff9200720c */ /* 0x000fc40003f64270 */
[----:B------:R-:W-:Y:S01]  /*9eb0*/  ISETP.GT.AND P4, PT, R146, 0x1, PT ;  /* 0x000000019200780c */ /* 0x000fe20003f84270 */
[----:B------:R-:W1:Y:S01]  /*9ec0*/  SHFL.BFLY PT, R9, R158, 0x2, 0x1f ;  /* 0x0c401f009e097f89 */ /* 0x000e6200000e0000 */
[----:B------:R-:W-:Y:S01]  /*9ed0*/  FSEL R124, R0, -INF , P3 ;  /* 0xff800000007c7808 */ /* 0x000fe20001800000 */
[----:B------:R-:W4:Y:S01]  /*9ee0*/  MUFU.TANH R134, R134 ;  /* 0x0000008600867308 */ /* 0x000f220000002400 */
[----:B------:R-:W-:Y:S02]  /*9ef0*/  ISETP.GT.AND P3, PT, R146, 0x8, PT ;  /* 0x000000089200780c */ /* 0x000fe40003f64270 */
[----:B------:R-:W-:Y:S02]  /*9f00*/  FSEL R127, R2, -INF , P4 ;  /* 0xff800000027f7808 */ /* 0x000fe40002000000 */
[----:B------:R-:W-:Y:S02]  /*9f10*/  FMNMX.FTZ R0, R124, R11, !PT ;  /* 0x0000000b7c007209 */ /* 0x000fe40007810000 */
[----:B------:R-:W-:Y:S01]  /*9f20*/  ISETP.GT.AND P4, PT, R146, 0x9, PT ;  /* 0x000000099200780c */ /* 0x000fe20003f84270 */
[----:B------:R-:W4:Y:S01]  /*9f30*/  MUFU.TANH R150, R150 ;  /* 0x0000009600967308 */ /* 0x000f220000002400 */
[----:B------:R-:W-:-:S02]  /*9f40*/  FSEL R131, R8, -INF , P3 ;  /* 0xff80000008837808 */ /* 0x000fc40001800000 */
[----:B------:R-:W-:Y:S02]  /*9f50*/  FMNMX.FTZ R0, R127, R0, !PT ;  /* 0x000000007f007209 */ /* 0x000fe40007810000 */
[C---:B------:R-:W-:Y:S02]  /*9f60*/  ISETP.GT.AND P3, PT, R146.reuse, 0x10, PT ;  /* 0x000000109200780c */ /* 0x040fe40003f64270 */
[----:B------:R-:W-:Y:S01]  /*9f70*/  FSEL R135, R13, -INF , P4 ;  /* 0xff8000000d877808 */ /* 0x000fe20002000000 */
[----:B------:R-:W4:Y:S01]  /*9f80*/  MUFU.TANH R156, R156 ;  /* 0x0000009c009c7308 */ /* 0x000f220000002400 */
[----:B------:R-:W-:Y:S02]  /*9f90*/  FMNMX.FTZ R0, R131, R0, !PT ;  /* 0x0000000083007209 */ /* 0x000fe40007810000 */
[----:B------:R-:W-:Y:S02]  /*9fa0*/  ISETP.GT.AND P4, PT, R146, 0x11, PT ;  /* 0x000000119200780c */ /* 0x000fe40003f84270 */
[----:B------:R-:W-:-:S02]  /*9fb0*/  FSEL R15, R15, -INF , P3 ;  /* 0xff8000000f0f7808 */ /* 0x000fc40001800000 */
[----:B-1----:R-:W-:Y:S01]  /*9fc0*/  FMNMX.FTZ R120, R158, R9, !PT ;  /* 0x000000099e787209 */ /* 0x002fe20007810000 */
[----:B------:R-:W1:Y:S01]  /*9fd0*/  MUFU.TANH R122, R122 ;  /* 0x0000007a007a7308 */ /* 0x000e620000002400 */
[----:B------:R-:W-:Y:S02]  /*9fe0*/  FMNMX.FTZ R0, R135, R0, !PT ;  /* 0x0000000087007209 */ /* 0x000fe40007810000 */
[----:B------:R-:W-:Y:S01]  /*9ff0*/  ISETP.GT.AND P3, PT, R146, 0x18, PT ;  /* 0x000000189200780c */ /* 0x000fe20003f64270 */
[----:B------:R-:W3:Y:S01]  /*a000*/  SHFL.BFLY PT, R9, R120, 0x1, 0x1f ;  /* 0x0c201f0078097f89 */ /* 0x000ee200000e0000 */
[----:B------:R-:W-:Y:S02]  /*a010*/  FSEL R139, R14, -INF , P4 ;  /* 0xff8000000e8b7808 */ /* 0x000fe40002000000 */
[----:B------:R-:W-:Y:S02]  /*a020*/  FMNMX.FTZ R0, R15, R0, !PT ;  /* 0x000000000f007209 */ /* 0x000fe40007810000 */
[----:B------:R-:W-:-:S02]  /*a030*/  ISETP.GT.AND P4, PT, R146, 0x19, PT ;  /* 0x000000199200780c */ /* 0x000fc40003f84270 */
[----:B------:R-:W-:Y:S02]  /*a040*/  FSEL R21, R21, -INF , P3 ;  /* 0xff80000015157808 */ /* 0x000fe40001800000 */
[----:B------:R-:W-:Y:S02]  /*a050*/  FMNMX.FTZ R0, R139, R0, !PT ;  /* 0x000000008b007209 */ /* 0x000fe40007810000 */
[C---:B------:R-:W-:Y:S02]  /*a060*/  ISETP.GT.AND P3, PT, R146.reuse, 0x20, PT ;  /* 0x000000209200780c */ /* 0x040fe40003f64270 */
[----:B------:R-:W-:Y:S02]  /*a070*/  FMNMX.FTZ R0, R21, R0, !PT ;  /* 0x0000000015007209 */ /* 0x000fe40007810000 */
[----:B------:R-:W-:Y:S02]  /*a080*/  FSEL R153, R153, -INF , P3 ;  /* 0xff80000099997808 */ /* 0x000fe40001800000 */
[----:B------:R-:W-:-:S04]  /*a090*/  ISETP.GT.AND P3, PT, R146, 0x28, PT ;  /* 0x000000289200780c */ /* 0x000fc80003f64270 */
[----:B------:R-:W-:Y:S02]  /*a0a0*/  FSEL R155, R155, -INF , P3 ;  /* 0xff8000009b9b7808 */ /* 0x000fe40001800000 */
[----:B------:R-:W-:Y:S02]  /*a0b0*/  ISETP.GT.AND P3, PT, R146, 0x30, PT ;  /* 0x000000309200780c */ /* 0x000fe40003f64270 */
[----:B---3--:R-:W-:-:S04]  /*a0c0*/  FMNMX.FTZ R9, R120, R9, !PT ;  /* 0x0000000978097209 */ /* 0x008fc80007810000 */
[C---:B------:R-:W-:Y:S01]  /*a0d0*/  FSETP.NEU.FTZ.AND P2, PT, R9.reuse, -INF , PT ;  /* 0xff8000000900780b */ /* 0x040fe20003f5d000 */
[----:B--2---:R-:W-:-:S05]  /*a0e0*/  FMUL.FTZ R120, R9, R6 ;  /* 0x0000000609787220 */ /* 0x004fca0000410000 */
[----:B------:R-:W-:-:S05]  /*a0f0*/  FSEL R120, R120, RZ, P2 ;  /* 0x000000ff78787208 */ /* 0x000fca0001000000 */
[-CC-:B------:R-:W-:Y:S01]  /*a100*/  FFMA.FTZ R198, R193, R6.reuse, -R120.reuse ;  /* 0x00000006c1c67223 */ /* 0x180fe20000010878 */
[-CC-:B------:R-:W-:Y:S01]  /*a110*/  FFMA.FTZ R2, R191, R6.reuse, -R120.reuse ;  /* 0x00000006bf027223 */ /* 0x180fe20000010878 */
[----:B------:R-:W-:Y:S01]  /*a120*/  FSEL R191, R145, -INF , P3 ;  /* 0xff80000091bf7808 */ /* 0x000fe20001800000 */
[-CC-:B------:R-:W-:Y:S01]  /*a130*/  FFMA.FTZ R143, R195, R6.reuse, -R120.reuse ;  /* 0x00000006c38f7223 */ /* 0x180fe20000010878 */
[----:B------:R-:W-:Y:S01]  /*a140*/  ISETP.GT.AND P3, PT, R146, 0x38, PT ;  /* 0x000000389200780c */ /* 0x000fe20003f64270 */
[-CC-:B------:R-:W-:Y:S01]  /*a150*/  FFMA.FTZ R192, R189, R6.reuse, -R120.reuse ;  /* 0x00000006bdc07223 */ /* 0x180fe20000010878 */
[-CC-:B------:R-:W-:Y:S01]  /*a160*/  FFMA.FTZ R196, R197, R6.reuse, -R120.reuse ;  /* 0x00000006c5c47223 */ /* 0x180fe20000010878 */
[-CC-:B------:R-:W-:Y:S01]  /*a170*/  FFMA.FTZ R13, R199, R6.reuse, -R120.reuse ;  /* 0x00000006c70d7223 */ /* 0x180fe20000010878 */
[----:B------:R-:W-:Y:S01]  /*a180*/  FSEL R189, R132, -INF , P3 ;  /* 0xff80000084bd7808 */ /* 0x000fe20001800000 */
[-CC-:B------:R-:W-:Y:S01]  /*a190*/  FFMA.FTZ R202, R201, R6.reuse, -R120.reuse ;  /* 0x00000006c9ca7223 */ /* 0x180fe20000010878 */
[----:B------:R-:W-:Y:S01]  /*a1a0*/  ISETP.GT.AND P3, PT, R146, 0x40, PT ;  /* 0x000000409200780c */ /* 0x000fe20003f64270 */
[-CC-:B------:R-:W-:Y:S01]  /*a1b0*/  FFMA.FTZ R194, R173, R6.reuse, -R120.reuse ;  /* 0x00000006adc27223 */ /* 0x180fe20000010878 */
[-CC-:B------:R-:W-:Y:S01]  /*a1c0*/  FFMA.FTZ R200, R203, R6.reuse, -R120.reuse ;  /* 0x00000006cbc87223 */ /* 0x180fe20000010878 */
[----:B------:R-:W-:Y:S01]  /*a1d0*/  FFMA.FTZ R123, R217, R6, -R120 ;  /* 0x00000006d97b7223 */ /* 0x000fe20000010878 */
[----:B------:R-:W-:-:S02]  /*a1e0*/  WARPGROUP.DEPBAR.LE gsb0, 0x0 ;  /* 0x00008000000079c5 */ /* 0x000fc40000010000 */
[----:B------:R-:W-:Y:S01]  /*a1f0*/  WARPGROUP.ARRIVE ;  /* 0x00000000000079c5 */ /* 0x000fe20000000000 */
[----:B------:R-:W-:Y:S01]  /*a200*/  FSEL R185, R20, -INF , P4 ;  /* 0xff80000014b97808 */ /* 0x000fe20002000000 */
[-CC-:B------:R-:W-:Y:S01]  /*a210*/  FFMA.FTZ R188, R149, R6.reuse, -R120.reuse ;  /* 0x0000000695bc7223 */ /* 0x180fe20000010878 */
[----:B------:R-:W-:Y:S01]  /*a220*/  ISETP.GT.AND P4, PT, R146, 0x21, PT ;  /* 0x000000219200780c */ /* 0x000fe20003f84270 */
[--C-:B------:R-:W-:Y:S01]  /*a230*/  FFMA.FTZ R184, R141, R6, -R120.reuse ;  /* 0x000000068db87223 */ /* 0x100fe20000010878 */
[----:B------:R-:W-:Y:S01]  /*a240*/  FMNMX.FTZ R0, R185, R0, !PT ;  /* 0x00000000b9007209 */ /* 0x000fe20007810000 */
[----:B------:R-:W-:Y:S01]  /*a250*/  HGMMA.64x192x16.F32.BF16 R24, R180, gdesc[UR4].tnspB, R24, gsb0 ;  /* 0x42e00004b4187df0 */ /* 0x000fe20008001818 */
[----:B------:R-:W-:Y:S01]  /*a260*/  FSEL R187, R152, -INF , P4 ;  /* 0xff80000098bb7808 */ /* 0x000fe20002000000 */
[----:B------:R-:W-:Y:S01]  /*a270*/  UIADD3 UR6, UR11, 0x300, URZ ;  /* 0x000003000b067890 */ /* 0x000fe2000fffe03f */
[----:B------:R-:W-:Y:S01]  /*a280*/  FMNMX.FTZ R0, R153, R0, !PT ;  /* 0x0000000099007209 */ /* 0x000fe20007810000 */
[----:B------:R-:W-:Y:S01]  /*a290*/  UMOV UR7, 0x40000040 ;  /* 0x4000004000077882 */ /* 0x000fe20000000000 */
[----:B------:R-:W-:Y:S01]  /*a2a0*/  ISETP.GT.AND P4, PT, R146, 0x29, PT ;  /* 0x000000299200780c */ /* 0x000fe20003f84270 */
[--C-:B------:R-:W-:Y:S01]  /*a2b0*/  FFMA.FTZ R186, R121, R6, -R120.reuse ;  /* 0x0000000679ba7223 */ /* 0x100fe20000010878 */
[----:B------:R-:W-:Y:S01]  /*a2c0*/  FMNMX.FTZ R0, R187, R0, !PT ;  /* 0x00000000bb007209 */ /* 0x000fe20007810000 */
[--C-:B------:R-:W-:Y:S01]  /*a2d0*/  FFMA.FTZ R121, R157, R6, -R120.reuse ;  /* 0x000000069d797223 */ /* 0x100fe20000010878 */
[----:B------:R-:W-:Y:S01]  /*a2e0*/  FSEL R193, R154, -INF , P4 ;  /* 0xff8000009ac17808 */ /* 0x000fe20002000000 */
[----:B------:R-:W-:Y:S01]  /*a2f0*/  MUFU.EX2 R123, R123 ;  /* 0x0000007b007b7308 */ /* 0x000fe20000000800 */
[----:B------:R-:W-:Y:S01]  /*a300*/  FMNMX.FTZ R0, R155, R0, !PT ;  /* 0x000000009b007209 */ /* 0x000fe20007810000 */
[-CC-:B------:R-:W-:Y:S01]  /*a310*/  FFMA.FTZ R190, R133, R6.reuse, -R120.reuse ;  /* 0x0000000685be7223 */ /* 0x180fe20000010878 */
[----:B------:R-:W-:Y:S01]  /*a320*/  ISETP.GT.AND P4, PT, R146, 0x31, PT ;  /* 0x000000319200780c */ /* 0x000fe20003f84270 */
[--C-:B------:R-:W-:Y:S01]  /*a330*/  FFMA.FTZ R133, R147, R6, -R120.reuse ;  /* 0x0000000693857223 */ /* 0x100fe20000010878 */
[----:B------:R-:W-:Y:S01]  /*a340*/  FMNMX.FTZ R0, R193, R0, !PT ;  /* 0x00000000c1007209 */ /* 0x000fe20007810000 */
[--C-:B------:R-:W-:Y:S01]  /*a350*/  FFMA.FTZ R175, R175, R6, -R120.reuse ;  /* 0x00000006afaf7223 */ /* 0x100fe20000010878 */
[----:B------:R-:W-:Y:S01]  /*a360*/  FSEL R195, R144, -INF , P4 ;  /* 0xff80000090c37808 */ /* 0x000fe20002000000 */
[----:B------:R2:W-:Y:S01]  /*a370*/  MUFU.EX2 R145, R2 ;  /* 0x0000000200917308 */ /* 0x0005e20000000800 */
[----:B------:R-:W-:Y:S01]  /*a380*/  FMNMX.FTZ R0, R191, R0, !PT ;  /* 0x00000000bf007209 */ /* 0x000fe20007810000 */
[-CC-:B------:R-:W-:Y:S01]  /*a390*/  FFMA.FTZ R163, R163, R6.reuse, -R120.reuse ;  /* 0x00000006a3a37223 */ /* 0x180fe20000010878 */
        /* <DEDUP_REMOVED lines=9> */
[-CC-:B------:R-:W-:Y:S01]  /*a430*/  FFMA.FTZ R14, R167, R6.reuse, -R120.reuse ;  /* 0x00000006a70e7223 */ /* 0x180fe20000010878 */
[----:B------:R-:W-:Y:S01]  /*a440*/  FSEL R199, R136, -INF , P3 ;  /* 0xff80000088c77808 */ /* 0x000fe20001800000 */
[--C-:B------:R-:W-:Y:S01]  /*a450*/  FFMA.FTZ R147, R169, R6, -R120.reuse ;  /* 0x00000006a9937223 */ /* 0x100fe20000010878 */
[----:B------:R-:W-:Y:S01]  /*a460*/  FMNMX.FTZ R0, R197, R0, !PT ;  /* 0x00000000c5007209 */ /* 0x000fe20007810000 */
[----:B------:R-:W-:Y:S01]  /*a470*/  MUFU.EX2 R202, R202 ;  /* 0x000000ca00ca7308 */ /* 0x000fe20000000800 */
[----:B------:R-:W-:Y:S01]  /*a480*/  ISETP.GT.AND P3, PT, R146, 0x48, PT ;  /* 0x000000489200780c */ /* 0x000fe20003f64270 */
[-CC-:B------:R-:W-:Y:S01]  /*a490*/  FFMA.FTZ R20, R171, R6.reuse, -R120.reuse ;  /* 0x00000006ab147223 */ /* 0x180fe20000010878 */
[----:B-----5:R-:W-:Y:S01]  /*a4a0*/  FSEL R201, R138, -INF , P4 ;  /* 0xff8000008ac97808 */ /* 0x020fe20002000000 */
[----:B------:R-:W-:Y:S01]  /*a4b0*/  FFMA.FTZ R151, R151, R6, -R120 ;  /* 0x0000000697977223 */ /* 0x000fe20000010878 */
[----:B------:R-:W-:Y:S01]  /*a4c0*/  FMNMX.FTZ R0, R199, R0, !PT ;  /* 0x00000000c7007209 */ /* 0x000fe20007810000 */
[----:B------:R-:W-:Y:S01]  /*a4d0*/  IMAD.U32 R138, RZ, RZ, UR60 ;  /* 0x0000003cff8a7e24 */ /* 0x000fe2000f8e00ff */
[----:B------:R-:W-:Y:S01]  /*a4e0*/  ISETP.GT.AND P4, PT, R146, 0x49, PT ;  /* 0x000000499200780c */ /* 0x000fe20003f84270 */
[----:B------:R-:W-:Y:S01]  /*a4f0*/  MUFU.EX2 R13, R13 ;  /* 0x0000000d000d7308 */ /* 0x000fe20000000800 */
[----:B------:R-:W-:-:S02]  /*a500*/  FSEL R173, R142, -INF , P3 ;  /* 0xff8000008ead7808 */ /* 0x000fc40001800000 */
[----:B------:R-:W-:Y:S02]  /*a510*/  FMNMX.FTZ R0, R201, R0, !PT ;  /* 0x00000000c9007209 */ /* 0x000fe40007810000 */
[----:B------:R-:W-:Y:S02]  /*a520*/  ISETP.GT.AND P3, PT, R146, 0x50, PT ;  /* 0x000000509200780c */ /* 0x000fe40003f64270 */
[----:B----4-:R-:W-:Y:S01]  /*a530*/  FSEL R203, R140, -INF , P4 ;  /* 0xff8000008ccb7808 */ /* 0x010fe20002000000 */
[----:B------:R-:W-:Y:S01]  /*a540*/  MUFU.EX2 R196, R196 ;  /* 0x000000c400c47308 */ /* 0x000fe20000000800 */
[----:B------:R-:W-:Y:S02]  /*a550*/  FMNMX.FTZ R0, R173, R0, !PT ;  /* 0x00000000ad007209 */ /* 0x000fe40007810000 */
[----:B------:R-:W-:Y:S02]  /*a560*/  ISETP.GT.AND P4, PT, R146, 0x51, PT ;  /* 0x000000519200780c */ /* 0x000fe40003f84270 */
[----:B------:R-:W-:-:S02]  /*a570*/  FSEL R217, R130, -INF , P3 ;  /* 0xff80000082d97808 */ /* 0x000fc40001800000 */
[----:B------:R-:W-:Y:S01]  /*a580*/  FMNMX.FTZ R0, R203, R0, !PT ;  /* 0x00000000cb007209 */ /* 0x000fe20007810000 */
[----:B------:R-:W-:Y:S01]  /*a590*/  MUFU.EX2 R143, R143 ;  /* 0x0000008f008f7308 */ /* 0x000fe20000000800 */
[C---:B------:R-:W-:Y:S02]  /*a5a0*/  ISETP.GT.AND P3, PT, R146.reuse, 0x58, PT ;  /* 0x000000589200780c */ /* 0x040fe40003f64270 */
        /* <DEDUP_REMOVED lines=21> */
[----:B-1----:R-:W-:Y:S02]  /*a700*/  FSEL R229, R122, -INF , P4 ;  /* 0xff8000007ae57808 */ /* 0x002fe40002000000 */
[----:B------:R-:W-:Y:S01]  /*a710*/  FMNMX.FTZ R0, R227, R0, !PT ;  /* 0x00000000e3007209 */ /* 0x000fe20007810000 */
[----:B------:R-:W-:Y:S03]  /*a720*/  MUFU.EX2 R163, R163 ;  /* 0x000000a300a37308 */ /* 0x000fe60000000800 */
[----:B------:R-:W-:-:S05]  /*a730*/  FMNMX.FTZ R0, R229, R0, !PT ;  /* 0x00000000e5007209 */ /* 0x000fca0007810000 */
[----:B------:R-:W1:Y:S01]  /*a740*/  SHFL.BFLY PT, R141, R0, 0x2, 0x1f ;  /* 0x0c401f00008d7f89 */ /* 0x000e6200000e0000 */
[----:B------:R-:W-:Y:S08]  /*a750*/  MUFU.EX2 R188, R188 ;  /* 0x000000bc00bc7308 */ /* 0x000ff00000000800 */
[----:B------:R-:W-:Y:S08]  /*a760*/  MUFU.EX2 R137, R137 ;  /* 0x0000008900897308 */ /* 0x000ff00000000800 */
        /* <DEDUP_REMOVED lines=8> */
[----:B-1----:R-:W-:-:S02]  /*a7f0*/  FMNMX.FTZ R8, R0, R157, !PT ;  /* 0x0000009d00087209 */ /* 0x002fc40007810000 */
[----:B------:R-:W-:Y:S02]  /*a800*/  FSEL R157, R9, RZ, P2 ;  /* 0x000000ff099d7208 */ /* 0x000fe40001000000 */
[C---:B------:R-:W-:Y:S01]  /*a810*/  FSETP.NEU.FTZ.AND P2, PT, R8.reuse, -INF , PT ;  /* 0xff8000000800780b */ /* 0x040fe20003f5d000 */
[CC--:B------:R-:W-:Y:S02]  /*a820*/  FMUL.FTZ R126, R8.reuse, R6.reuse ;  /* 0x00000006087e7220 */ /* 0x0c0fe40000410000 */
[----:B------:R-:W-:Y:S01]  /*a830*/  MUFU.EX2 R121, R121 ;  /* 0x0000007900797308 */ /* 0x000fe20000000800 */
[----:B------:R-:W-:Y:S01]  /*a840*/  FADD.FTZ R157, -R157, R12 ;  /* 0x0000000c9d9d7221 */ /* 0x000fe20000010100 */
[----:B--2---:R-:W-:Y:S02]  /*a850*/  FSEL R2, R8, RZ, P2 ;  /* 0x000000ff08027208 */ /* 0x004fe40001000000 */
[----:B------:R-:W-:Y:S01]  /*a860*/  FSEL R126, R126, RZ, P2 ;  /* 0x000000ff7e7e7208 */ /* 0x000fe20001000000 */
[----:B------:R-:W-:Y:S01]  /*a870*/  FMUL.FTZ R0, R157, R6 ;  /* 0x000000069d007220 */ /* 0x000fe20000410000 */
[----:B------:R-:W-:-:S02]  /*a880*/  ISETP.LT.AND P2, PT, R10, UR47, PT ;  /* 0x0000002f0a007c0c */ /* 0x000fc4000bf41270 */
[----:B------:R-:W-:Y:S01]  /*a890*/  MUFU.EX2 R141, R141 ;  /* 0x0000008d008d7308 */ /* 0x000fe20000000800 */
[-CC-:B------:R-:W-:Y:S01]  /*a8a0*/  FFMA.FTZ R122, R139, R6.reuse, -R126.reuse ;  /* 0x000000068b7a7223 */ /* 0x180fe2000001087e */
[----:B------:R-:W-:Y:S01]  /*a8b0*/  FADD.FTZ R139, -R2, R11 ;  /* 0x0000000b028b7221 */ /* 0x000fe20000010100 */
[-CC-:B------:R-:W-:Y:S01]  /*a8c0*/  FFMA.FTZ R157, R124, R6.reuse, -R126.reuse ;  /* 0x000000067c9d7223 */ /* 0x180fe2000001087e */
[-CC-:B------:R-:W-:Y:S01]  /*a8d0*/  FFMA.FTZ R12, R127, R6.reuse, -R126.reuse ;  /* 0x000000067f0c7223 */ /* 0x180fe2000001087e */
[-CC-:B------:R-:W-:Y:S01]  /*a8e0*/  FFMA.FTZ R127, R135, R6.reuse, -R126.reuse ;  /* 0x00000006877f7223 */ /* 0x180fe2000001087e */
[-C--:B------:R-:W-:Y:S01]  /*a8f0*/  FMUL.FTZ R139, R139, R6.reuse ;  /* 0x000000068b8b7220 */ /* 0x080fe20000410000 */
        /* <DEDUP_REMOVED lines=18> */
[----:B-1----:R-:W-:-:S04]  /*aa20*/  FFMA.FTZ R7, R0, R7, R123 ;  /* 0x0000000700077223 */ /* 0x002fc8000001007b */
[C---:B------:R-:W-:Y:S01]  /*aa30*/  FADD.FTZ R7, R200.reuse, R7 ;  /* 0x00000007c8077221 */ /* 0x040fe20000010000 */
[----:B------:R-:W-:Y:S02]  /*aa40*/  F2FP.BF16.F32.PACK_AB R200, R200, R123 ;  /* 0x0000007bc8c8723e */ /* 0x000fe400000010ff */
[----:B------:R-:W1:Y:S01]  /*aa50*/  MUFU.EX2 R12, R12 ;  /* 0x0000000c000c7308 */ /* 0x000e620000000800 */
[----:B------:R-:W-:Y:S02]  /*aa60*/  WARPGROUP.DEPBAR.LE gsb0, 0x0 ;  /* 0x00008000000079c5 */ /* 0x000fe40000010000 */
[----:B------:R-:W-:Y:S01]  /*aa70*/  WARPGROUP.ARRIVE ;  /* 0x00000000000079c5 */ /* 0x000fe20000000000 */
[-CC-:B------:R-:W-:Y:S01]  /*aa80*/  FFMA.FTZ R182, R125, R6.reuse, -R120.reuse ;  /* 0x000000067db67223 */ /* 0x180fe20000010878 */
[-C--:B------:R-:W-:Y:S01]  /*aa90*/  FFMA.FTZ R125, R165, R6.reuse, -R120 ;  /* 0x00000006a57d7223 */ /* 0x080fe20000010878 */
[-CC-:B------:R-:W-:Y:S01]  /*aaa0*/  FFMA.FTZ R120, R131, R6.reuse, -R126.reuse ;  /* 0x0000000683787223 */ /* 0x180fe2000001087e */
[----:B------:R-:W-:Y:S01]  /*aab0*/  FADD.FTZ R134, R202, R7 ;  /* 0x00000007ca867221 */ /* 0x000fe20000010000 */
[----:B------:R-:W-:Y:S01]  /*aac0*/  MUFU.EX2 R127, R127 ;  /* 0x0000007f007f7308 */ /* 0x000fe20000000800 */
[----:B------:R-:W-:Y:S01]  /*aad0*/  HGMMA.64x192x16.F32.BF16 R24, R176, gdesc[UR4].tnspB, R24, gsb0 ;  /* 0x42e00004b0187df0 */ /* 0x000fe20008001818 */
[-C--:B------:R-:W-:Y:S01]  /*aae0*/  FFMA.FTZ R131, R187, R6.reuse, -R126 ;  /* 0x00000006bb837223 */ /* 0x080fe2000001087e */
[----:B------:R-:W-:Y:S01]  /*aaf0*/  FADD.FTZ R7, R13, R134 ;  /* 0x000000860d077221 */ /* 0x000fe20000010000 */
[-CC-:B------:R-:W-:Y:S01]  /*ab00*/  FFMA.FTZ R134, R197, R6.reuse, -R126.reuse ;  /* 0x00000006c5867223 */ /* 0x180fe2000001087e */
[-CC-:B------:R-:W-:Y:S01]  /*ab10*/  FFMA.FTZ R187, R173, R6.reuse, -R126.reuse ;  /* 0x00000006adbb7223 */ /* 0x180fe2000001087e */
[----:B------:R-:W-:Y:S01]  /*ab20*/  FFMA.FTZ R181, R217, R6, -R126 ;  /* 0x00000006d9b57223 */ /* 0x000fe2000001087e */
[----:B------:R-:W-:Y:S01]  /*ab30*/  FADD.FTZ R136, R196, R7 ;  /* 0x00000007c4887221 */ /* 0x000fe20000010000 */
[----:B------:R-:W3:Y:S01]  /*ab40*/  MUFU.EX2 R120, R120 ;  /* 0x0000007800787308 */ /* 0x000ee20000000800 */
[----:B--2---:R-:W-:Y:S01]  /*ab50*/  FFMA.FTZ R7, R2, R3, R157 ;  /* 0x0000000302077223 */ /* 0x004fe2000001009d */
[----:B------:R-:W-:-:S02]  /*ab60*/  @!P1 VIADD R3, R138, 0x36840 ;  /* 0x000368408a039836 */ /* 0x000fc40000000000 */
[----:B------:R-:W-:Y:S01]  /*ab70*/  FADD.FTZ R139, R143, R136 ;  /* 0x000000888f8b7221 */ /* 0x000fe20000010000 */
[----:B------:R-:W-:Y:S01]  /*ab80*/  R2UR UR7, R16 ;  /* 0x00000000100772ca */ /* 0x000fe200000e0000 */
[----:B-1----:R-:W-:Y:S01]  /*ab90*/  FADD.FTZ R7, R12, R7 ;  /* 0x000000070c077221 */ /* 0x002fe20000010000 */
[----:B------:R-:W-:Y:S01]  /*aba0*/  UIADD3 UR6, UR47, -0x1, URZ ;  /* 0xffffffff2f067890 */ /* 0x000fe2000fffe03f */
[----:B------:R-:W-:Y:S01]  /*abb0*/  FADD.FTZ R136, R198, R139 ;  /* 0x0000008bc6887221 */ /* 0x000fe20000010000 */
[----:B------:R-:W-:Y:S01]  /*abc0*/  MUFU.EX2 R15, R15 ;  /* 0x0000000f000f7308 */ /* 0x000fe20000000800 */
[----:B------:R-:W-:Y:S02]  /*abd0*/  @!P1 PRMT R3, RZ, 0x654, R3 ;  /* 0x00000654ff039816 */ /* 0x000fe40000000003 */
[----:B------:R-:W-:Y:S01]  /*abe0*/  FADD.FTZ R139, R145, R136 ;  /* 0x00000088918b7221 */ /* 0x000fe20000010000 */
[----:B------:R-:W-:Y:S01]  /*abf0*/  FFMA.FTZ R136, R201, R6, -R126 ;  /* 0x00000006c9887223 */ /* 0x000fe2000001087e */
[----:B------:R-:W-:Y:S01]  /*ac00*/  F2FP.BF16.F32.PACK_AB R202, R13, R202 ;  /* 0x000000ca0dca723e */ /* 0x000fe200000010ff */
[----:B------:R-:W-:Y:S01]  /*ac10*/  UMOV UR47, UR6 ;  /* 0x00000006002f7c82 */ /* 0x000fe20008000000 */
[----:B------:R-:W-:Y:S01]  /*ac20*/  FADD.FTZ R140, R192, R139 ;  /* 0x0000008bc08c7221 */ /* 0x000fe20000010000 */
[----:B------:R-:W1:Y:S01]  /*ac30*/  MUFU.EX2 R122, R122 ;  /* 0x0000007a007a7308 */ /* 0x000e620000000800 */
[----:B---3--:R-:W-:Y:S01]  /*ac40*/  FADD.FTZ R138, R120, R7 ;  /* 0x00000007788a7221 */ /* 0x008fe20000010000 */
[----:B------:R-:W-:Y:S01]  /*ac50*/  MOV R139, UR10 ;  /* 0x0000000a008b7c02 */ /* 0x000fe20008000f00 */
[----:B------:R-:W-:Y:S01]  /*ac60*/  FADD.FTZ R7, R175, R140 ;  /* 0x0000008caf077221 */ /* 0x000fe20000010000 */
[----:B------:R-:W-:-:S02]  /*ac70*/  IMAD.U32 R13, RZ, RZ, UR7 ;  /* 0x00000007ff0d7e24 */ /* 0x000fc4000f8e00ff */
[----:B------:R-:W-:Y:S01]  /*ac80*/  FADD.FTZ R138, R127, R138 ;  /* 0x0000008a7f8a7221 */ /* 0x000fe20000010000 */
[----:B------:R-:W-:Y:S01]  /*ac90*/  F2FP.BF16.F32.PACK_AB R201, R12, R157 ;  /* 0x0000009d0cc9723e */ /* 0x000fe200000010ff */
[----:B------:R-:W-:Y:S01]  /*aca0*/  @!P1 VIADD R139, R139, 0x36860 ;  /* 0x000368608b8b9836 */ /* 0x000fe20000000000 */
[----:B------:R-:W-:Y:S01]  /*acb0*/  MUFU.EX2 R21, R21 ;  /* 0x0000001500157308 */ /* 0x000fe20000000800 */
[----:B------:R-:W-:Y:S01]  /*acc0*/  F2FP.BF16.F32.PACK_AB R196, R143, R196 ;  /* 0x000000c48fc4723e */ /* 0x000fe200000010ff */
[----:B------:R-:W-:Y:S01]  /*acd0*/  IMAD.MOV.U32 R12, RZ, RZ, R9 ;  /* 0x000000ffff0c7224 */ /* 0x000fe200078e0009 */
[----:B------:R-:W-:Y:S02]  /*ace0*/  F2FP.BF16.F32.PACK_AB R198, R145, R198 ;  /* 0x000000c691c6723e */ /* 0x000fe400000010ff */
[----:B------:R-:W-:Y:S02]  /*acf0*/  @!P1 PRMT R139, RZ, 0x654, R139 ;  /* 0x00000654ff8b9816 */ /* 0x000fe4000000008b */
[----:B------:R-:W-:Y:S01]  /*ad00*/  F2FP.BF16.F32.PACK_AB R192, R175, R192 ;  /* 0x000000c0afc0723e */ /* 0x000fe200000010ff */
[----:B------:R-:W2:Y:S01]  /*ad10*/  MUFU.EX2 R124, R124 ;  /* 0x0000007c007c7308 */ /* 0x000ea20000000800 */
[----:B-1----:R-:W-:-:S07]  /*ad20*/  F2FP.BF16.F32.PACK_AB R197, R122, R15 ;  /* 0x0000000f7ac5723e */ /* 0x002fce00000010ff */
[----:B------:R-:W-:Y:S08]  /*ad30*/  MUFU.EX2 R128, R128 ;  /* 0x0000008000807308 */ /* 0x000ff00000000800 */
[----:B------:R-:W1:Y:S01]  /*ad40*/  MUFU.EX2 R131, R131 ;  /* 0x0000008300837308 */ /* 0x000e620000000800 */
[----:B--2---:R-:W-:-:S07]  /*ad50*/  F2FP.BF16.F32.PACK_AB R199, R124, R21 ;  /* 0x000000157cc7723e */ /* 0x004fce00000010ff */
[----:B------:R-:W-:Y:S08]  /*ad60*/  MUFU.EX2 R130, R130 ;  /* 0x0000008200827308 */ /* 0x000ff00000000800 */
[----:B------:R-:W2:Y:S01]  /*ad70*/  MUFU.EX2 R135, R135 ;  /* 0x0000008700877308 */ /* 0x000ea20000000800 */
[----:B-1----:R-:W-:-:S07]  /*ad80*/  F2FP.BF16.F32.PACK_AB R193, R131, R128 ;  /* 0x0000008083c1723e */ /* 0x002fce00000010ff */
[----:B------:R-:W-:Y:S08]  /*ad90*/  MUFU.EX2 R132, R132 ;  /* 0x0000008400847308 */ /* 0x000ff00000000800 */
[----:B------:R2:W1:Y:S08]  /*ada0*/  MUFU.EX2 R11, R195 ;  /* 0x000000c3000b7308 */ /* 0x0004700000000800 */
[----:B------:R-:W-:Y:S01]  /*adb0*/  MUFU.EX2 R191, R191 ;  /* 0x000000bf00bf7308 */ /* 0x000fe20000000800 */
[----:B--2---:R-:W-:-:S07]  /*adc0*/  F2FP.BF16.F32.PACK_AB R195, R135, R130 ;  /* 0x0000008287c3723e */ /* 0x004fce00000010ff */
        /* <DEDUP_REMOVED lines=12> */
[----:B------:R-:W-:Y:S08]  /*ae90*/  MUFU.EX2 R183, R221 ;  /* 0x000000dd00b77308 */ /* 0x000ff00000000800 */
[----:B------:R-:W-:Y:S01]  /*aea0*/  MUFU.EX2 R148, R223 ;  /* 0x000000df00947308 */ /* 0x000fe20000000800 */
[----:B------:R-:W-:-:S02]  /*aeb0*/  WARPGROUP.DEPBAR.LE gsb0, 0x0 ;  /* 0x00008000000079c5 */ /* 0x000fc40000010000 */
[----:B------:R2:W-:Y:S05]  /*aec0*/  @!P1 SYNCS.ARRIVE.TRANS64.RED.A1T0 RZ, [R3+URZ], RZ ;  /* 0x000000ff03ff99a7 */ /* 0x0005ea000810043f */
[----:B------:R-:W-:Y:S01]  /*aed0*/  MUFU.EX2 R177, R225 ;  /* 0x000000e100b17308 */ /* 0x000fe20000000800 */
[----:B-1----:R-:W-:Y:S01]  /*aee0*/  F2FP.BF16.F32.PACK_AB R176, R147, R14 ;  /* 0x0000000e93b0723e */ /* 0x002fe200000010ff */
[----:B--2---:R-:W-:Y:S01]  /*aef0*/  FADD.FTZ R3, R15, R138 ;  /* 0x0000008a0f037221 */ /* 0x004fe20000010000 */
[----:B------:R-:W-:-:S05]  /*af00*/  FADD.FTZ R138, R194, R7 ;  /* 0x00000007c28a7221 */ /* 0x000fca0000010000 */
[----:B------:R-:W-:Y:S01]  /*af10*/  MUFU.EX2 R20, R20 ;  /* 0x0000001400147308 */ /* 0x000fe20000000800 */
[----:B------:R1:W-:Y:S01]  /*af20*/  @!P1 SYNCS.ARRIVE.TRANS64.RED.A1T0 RZ, [R139+URZ], RZ ;  /* 0x000000ff8bff99a7 */ /* 0x0003e2000810043f */
[----:B------:R-:W-:Y:S01]  /*af30*/  FADD.FTZ R140, R122, R3 ;  /* 0x000000037a8c7221 */ /* 0x000fe20000010000 */
[----:B------:R-:W-:Y:S01]  /*af40*/  FADD.FTZ R7, R163, R138 ;  /* 0x0000008aa3077221 */ /* 0x000fe20000010000 */
[----:B------:R-:W-:Y:S01]  /*af50*/  FFMA.FTZ R138, R203, R6, -R126 ;  /* 0x00000006cb8a7223 */ /* 0x000fe2000001087e */
[----:B------:R-:W-:Y:S01]  /*af60*/  F2FP.BF16.F32.PACK_AB R194, R163, R194 ;  /* 0x000000c2a3c2723e */ /* 0x000fe200000010ff */
[----:B------:R-:W-:Y:S01]  /*af70*/  FADD.FTZ R3, R21, R140 ;  /* 0x0000008c15037221 */ /* 0x000fe20000010000 */
[----:B------:R-:W-:Y:S01]  /*af80*/  FADD.FTZ R140, R188, R7 ;  /* 0x00000007bc8c7221 */ /* 0x000fe20000010000 */
[----:B------:R-:W2:Y:S01]  /*af90*/  MUFU.EX2 R151, R151 ;  /* 0x0000009700977308 */ /* 0x000ea20000000800 */
[C---:B------:R-:W-:Y:S01]  /*afa0*/  F2FP.BF16.F32.PACK_AB R188, R137.reuse, R188 ;  /* 0x000000bc89bc723e */ /* 0x040fe200000010ff */
[----:B------:R-:W-:Y:S01]  /*afb0*/  FADD.FTZ R3, R124, R3 ;  /* 0x000000037c037221 */ /* 0x000fe20000010000 */
[----:B------:R-:W-:Y:S01]  /*afc0*/  FADD.FTZ R7, R137, R140 ;  /* 0x0000008c89077221 */ /* 0x000fe20000010000 */
[-CC-:B------:R-:W-:Y:S01]  /*afd0*/  FFMA.FTZ R140, R219, R6.reuse, -R126.reuse ;  /* 0x00000006db8c7223 */ /* 0x180fe2000001087e */
[----:B------:R-:W-:Y:S01]  /*afe0*/  FFMA.FTZ R126, R229, R6, -R126 ;  /* 0x00000006e57e7223 */ /* 0x000fe2000001087e */
[----:B------:R-:W-:Y:S01]  /*aff0*/  FADD.FTZ R142, R128, R3 ;  /* 0x00000003808e7221 */ /* 0x000fe20000010000 */
[----:B------:R-:W-:Y:S01]  /*b000*/  FADD.FTZ R144, R190, R7 ;  /* 0x00000007be907221 */ /* 0x000fe20000010000 */
[----:B------:R-:W3:Y:S01]  /*b010*/  MUFU.EX2 R138, R138 ;  /* 0x0000008a008a7308 */ /* 0x000ee20000000800 */
[----:B------:R-:W-:Y:S01]  /*b020*/  F2FP.BF16.F32.PACK_AB R190, R129, R190 ;  /* 0x000000be81be723e */ /* 0x000fe200000010ff */
[----:B------:R-:W-:Y:S01]  /*b030*/  FADD.FTZ R3, R131, R142 ;  /* 0x0000008e83037221 */ /* 0x000fe20000010000 */
[----:B------:R-:W-:Y:S01]  /*b040*/  FADD.FTZ R7, R129, R144 ;  /* 0x0000009081077221 */ /* 0x000fe20000010000 */
[----:B------:R-:W-:-:S02]  /*b050*/  F2FP.BF16.F32.PACK_AB R203, R127, R120 ;  /* 0x000000787fcb723e */ /* 0x000fc400000010ff */
[----:B------:R-:W-:Y:S01]  /*b060*/  FADD.FTZ R142, R130, R3 ;  /* 0x00000003828e7221 */ /* 0x000fe20000010000 */
[----:B------:R-:W-:Y:S01]  /*b070*/  FADD.FTZ R144, R184, R7 ;  /* 0x00000007b8907221 */ /* 0x000fe20000010000 */
[----:B------:R-:W4:Y:S01]  /*b080*/  MUFU.EX2 R140, R140 ;  /* 0x0000008c008c7308 */ /* 0x000f220000000800 */
[----:B------:R-:W-:Y:S01]  /*b090*/  F2FP.BF16.F32.PACK_AB R184, R133, R184 ;  /* 0x000000b885b8723e */ /* 0x000fe200000010ff */
[----:B------:R-:W-:Y:S01]  /*b0a0*/  FADD.FTZ R3, R135, R142 ;  /* 0x0000008e87037221 */ /* 0x000fe20000010000 */
[----:B------:R-:W-:Y:S01]  /*b0b0*/  FADD.FTZ R7, R133, R144 ;  /* 0x0000009085077221 */ /* 0x000fe20000010000 */
[----:B--2---:R-:W-:Y:S02]  /*b0c0*/  F2FP.BF16.F32.PACK_AB R178, R151, R20 ;  /* 0x0000001497b2723e */ /* 0x004fe400000010ff */
[----:B------:R-:W-:Y:S01]  /*b0d0*/  FADD.FTZ R142, R132, R3 ;  /* 0x00000003848e7221 */ /* 0x000fe20000010000 */
[----:B------:R-:W-:Y:S01]  /*b0e0*/  FADD.FTZ R144, R186, R7 ;  /* 0x00000007ba907221 */ /* 0x000fe20000010000 */
[----:B------:R-:W-:Y:S01]  /*b0f0*/  MUFU.EX2 R126, R126 ;  /* 0x0000007e007e7308 */ /* 0x000fe20000000800 */
[----:B------:R-:W-:Y:S01]  /*b100*/  F2FP.BF16.F32.PACK_AB R186, R121, R186 ;  /* 0x000000ba79ba723e */ /* 0x000fe200000010ff */
[----:B------:R-:W-:Y:S01]  /*b110*/  FADD.FTZ R142, R11, R142 ;  /* 0x0000008e0b8e7221 */ /* 0x000fe20000010000 */
[----:B------:R-:W-:Y:S01]  /*b120*/  FADD.FTZ R7, R121, R144 ;  /* 0x0000009079077221 */ /* 0x000fe20000010000 */
[----:B------:R-:W-:-:S02]  /*b130*/  MOV R11, R8 ;  /* 0x00000008000b7202 */ /* 0x000fc40000000f00 */
        /* <DEDUP_REMOVED lines=8> */
[----:B------:R-:W-:-:S02]  /*b1c0*/  F2FP.BF16.F32.PACK_AB R182, R125, R182 ;  /* 0x000000b67db6723e */ /* 0x000fc400000010ff */
[C---:B------:R-:W-:Y:S01]  /*b1d0*/  FADD.FTZ R142, R136.reuse, R3 ;  /* 0x00000003888e7221 */ /* 0x040fe20000010000 */
[----:B------:R-:W-:Y:S01]  /*b1e0*/  FADD.FTZ R7, R125, R144 ;  /* 0x000000907d077221 */ /* 0x000fe20000010000 */
[----:B------:R-:W-:Y:S02]  /*b1f0*/  F2FP.BF16.F32.PACK_AB R185, R136, R185 ;  /* 0x000000b988b9723e */ /* 0x000fe400000010ff */
[----:B------:R-:W-:Y:S01]  /*b200*/  FADD.FTZ R3, R187, R142 ;  /* 0x0000008ebb037221 */ /* 0x000fe20000010000 */
[----:B------:R-:W-:Y:S01]  /*b210*/  FADD.FTZ R144, R14, R7 ;  /* 0x000000070e907221 */ /* 0x000fe20000010000 */
[C---:B---3--:R-:W-:Y:S01]  /*b220*/  F2FP.BF16.F32.PACK_AB R187, R138.reuse, R187 ;  /* 0x000000bb8abb723e */ /* 0x048fe200000010ff */
[----:B------:R-:W2:Y:S01]  /*b230*/  MUFU.EX2 R14, R227 ;  /* 0x000000e3000e7308 */ /* 0x000ea20000000800 */
[----:B------:R-:W-:Y:S01]  /*b240*/  FADD.FTZ R142, R138, R3 ;  /* 0x000000038a8e7221 */ /* 0x000fe20000010000 */
[----:B------:R-:W-:-:S03]  /*b250*/  FADD.FTZ R7, R147, R144 ;  /* 0x0000009093077221 */ /* 0x000fc60000010000 */
[----:B------:R-:W-:Y:S01]  /*b260*/  FADD.FTZ R3, R181, R142 ;  /* 0x0000008eb5037221 */ /* 0x000fe20000010000 */
[----:B------:R-:W-:Y:S01]  /*b270*/  FADD.FTZ R142, R20, R7 ;  /* 0x00000007148e7221 */ /* 0x000fe20000010000 */
[C---:B----4-:R-:W-:Y:S02]  /*b280*/  F2FP.BF16.F32.PACK_AB R181, R140.reuse, R181 ;  /* 0x000000b58cb5723e */ /* 0x050fe400000010ff */
[----:B------:R-:W-:Y:S01]  /*b290*/  FADD.FTZ R3, R140, R3 ;  /* 0x000000038c037221 */ /* 0x000fe20000010000 */
[----:B------:R-:W-:-:S03]  /*b2a0*/  FADD.FTZ R7, R151, R142 ;  /* 0x0000008e97077221 */ /* 0x000fc60000010000 */
[----:B------:R-:W-:-:S04]  /*b2b0*/  FADD.FTZ R3, R146, R3 ;  /* 0x0000000392037221 */ /* 0x000fc80000010000 */
[C---:B------:R-:W-:Y:S01]  /*b2c0*/  FADD.FTZ R3, R183.reuse, R3 ;  /* 0x00000003b7037221 */ /* 0x040fe20000010000 */
[----:B------:R-:W-:Y:S02]  /*b2d0*/  F2FP.BF16.F32.PACK_AB R183, R183, R146 ;  /* 0x00000092b7b7723e */ /* 0x000fe400000010ff */
[----:B--2---:R-:W-:Y:S01]  /*b2e0*/  F2FP.BF16.F32.PACK_AB R179, R126, R14 ;  /* 0x0000000e7eb3723e */ /* 0x004fe200000010ff */
[----:B------:R-:W-:-:S04]  /*b2f0*/  FADD.FTZ R3, R148, R3 ;  /* 0x0000000394037221 */ /* 0x000fc80000010000 */
[C---:B------:R-:W-:Y:S01]  /*b300*/  FADD.FTZ R3, R177.reuse, R3 ;  /* 0x00000003b1037221 */ /* 0x040fe20000010000 */
[----:B------:R-:W-:-:S03]  /*b310*/  F2FP.BF16.F32.PACK_AB R177, R177, R148 ;  /* 0x00000094b1b1723e */ /* 0x000fc600000010ff */
[----:B------:R-:W-:-:S04]  /*b320*/  FADD.FTZ R3, R14, R3 ;  /* 0x000000030e037221 */ /* 0x000fc80000010000 */
[----:B------:R-:W-:Y:S01]  /*b330*/  FADD.FTZ R3, R126, R3 ;  /* 0x000000037e037221 */ /* 0x000fe20000010000 */
[----:B-1----:R-:W-:Y:S06]  /*b340*/  @P2 BRA `(.L_x_4728) ;  /* 0xffffffb000fc2947 */ /* 0x002fec000383ffff */
[----:B------:R-:W-:-:S05]  /*b350*/  UMOV UR47, UR6 ;  /* 0x00000006002f7c82 */ /* 0x000fca0008000000 */
.L_x_4719:
[----:B------:R-:W-:-:S13]  /*b360*/  ISETP.LE.AND P2, PT, RZ, UR47, PT ;  /* 0x0000002fff007c0c */ /* 0x000fda000bf43270 */
[----:B------:R-:W-:Y:S05]  /*b370*/  @!P2 BRA `(.L_x_4729) ;  /* 0x000000440000a947 */ /* 0x000fea0003800000 */
[----:B------:R-:W-:Y:S01]  /*b380*/  R2UR UR60, R16 ;  /* 0x00000000103c72ca */ /* 0x000fe200000e0000 */
[----:B------:R-:W-:Y:S01]  /*b390*/  IMAD.MOV.U32 R11, RZ, RZ, R8 ;  /* 0x000000ffff0b7224 */ /* 0x000fe200078e0008 */
[----:B------:R-:W-:Y:S01]  /*b3a0*/  MOV R10, R9 ;  /* 0x00000009000a7202 */ /* 0x000fe20000000f00 */
[----:B------:R-:W-:Y:S01]  /*b3b0*/  UMOV UR45, UR46 ;  /* 0x0000002e002d7c82 */ /* 0x000fe20008000000 */
[----:B------:R-:W-:-:S11]  /*b3c0*/  ULDC UR41, c[0x0][0x9d8] ;  /* 0x0002760000297ab9 */ /* 0x000fd60000000800 */
.L_x_4738:
        /* <DEDUP_REMOVED lines=8> */
.L_x_4730:
[----:B------:R-:W-:Y:S01]  /*b450*/  R2UR UR7, R16 ;  /* 0x00000000100772ca */ /* 0x000fe200000e0000 */
[----:B------:R-:W-:-:S12]  /*b460*/  ULEA UR6, UR46, UR61, 0x3 ;  /* 0x0000003d2e067291 */ /* 0x000fd8000f8e183f */
[----:B------:R-:W-:-:S05]  /*b470*/  IMAD.U32 R6, RZ, RZ, UR7 ;  /* 0x00000007ff067e24 */ /* 0x000fca000f8e00ff */
[----:B------:R-:W-:-:S04]  /*b480*/  SHF.L.U32 R6, R6, 0x1f, RZ ;  /* 0x0000001f06067819 */ /* 0x000fc800000006ff */
[----:B------:R1:W2:Y:S01]  /*b490*/  SYNCS.PHASECHK.TRANS64.TRYWAIT P2, [UR6+0x36830], R6 ;  /* 0x03683006ff0075a7 */ /* 0x0002a20008040146 */
[----:B------:R-:W-:Y:S05]  /*b4a0*/  @!P0 BRA `(.L_x_4731) ;  /* 0x0000000000048947 */ /* 0x000fea0003800000 */
[----:B------:R-:W-:Y:S01]  /*b4b0*/  BPT.TRAP 0x1 ;  /* 0x000000040000795c */ /* 0x000fe20000300000 */
.L_x_4731:
[----:B--2---:R-:W-:Y:S05]  /*b4c0*/  @P2 BRA `(.L_x_4732) ;  /* 0x0000000000082947 */ /* 0x004fea0003800000 */
[----:B------:R-:W2:Y:S02]  /*b4d0*/  SYNCS.PHASECHK.TRANS64.TRYWAIT P2, [UR6+0x36830], R6 ;  /* 0x03683006ff0075a7 */ /* 0x000ea40008040146 */
[----:B--2---:R-:W-:Y:S05]  /*b4e0*/  @!P2 BRA `(.L_x_4733) ;  /* 0x0000009c00b4a947 */ /* 0x004fea0003800000 */
.L_x_4732:
        /* <DEDUP_REMOVED lines=617> */
.L_x_4734:
[----:B------:R-:W-:Y:S01]  /*db80*/  ULEA UR7, UR45, UR61, 0x3 ;  /* 0x0000003d2d077291 */ /* 0x000fe2000f8e183f */
[----:B------:R-:W-:-:S04]  /*db90*/  MOV R0, UR60 ;  /* 0x0000003c00007c02 */ /* 0x000fc80008000f00 */
[----:B------:R-:W-:-:S04]  /*dba0*/  SHF.L.U32 R0, R0, 0x1f, RZ ;  /* 0x0000001f00007819 */ /* 0x000fc800000006ff */
[----:B------:R3:W4:Y:S01]  /*dbb0*/  SYNCS.PHASECHK.TRANS64.TRYWAIT P2, [UR7+0x36850], R0 ;  /* 0x03685000ff0075a7 */ /* 0x0007220008040147 */
[----:B------:R-:W-:Y:S05]  /*dbc0*/  @!P0 BRA `(.L_x_4735) ;  /* 0x0000000000048947 */ /* 0x000fea0003800000 */
[----:B------:R-:W-:Y:S01]  /*dbd0*/  BPT.TRAP 0x1 ;  /* 0x000000040000795c */ /* 0x000fe20000300000 */
.L_x_4735:
[----:B----4-:R-:W-:Y:S05]  /*dbe0*/  @P2 BRA `(.L_x_4736) ;  /* 0x0000000000082947 */ /* 0x010fea0003800000 */
[----:B------:R-:W4:Y:S02]  /*dbf0*/  SYNCS.PHASECHK.TRANS64.TRYWAIT P2, [UR7+0x36850], R0 ;  /* 0x03685000ff0075a7 */ /* 0x000f240008040147 */
[----:B----4-:R-:W-:Y:S05]  /*dc00*/  @!P2 BRA `(.L_x_4737) ;  /* 0x000000780004a947 */ /* 0x010fea0003800000 */
.L_x_4736:
        /* <DEDUP_REMOVED lines=17> */
[----:B------:R-:W4:Y:S01]  /*dd20*/  MUFU.TANH R21, R21 ;  /* 0x0000001500157308 */ /* 0x000f220000002400 */
        /* <DEDUP_REMOVED lines=9> */
[----:B------:R-:W5:Y:S01]  /*ddc0*/  MUFU.TANH R171, R171 ;  /* 0x000000ab00ab7308 */ /* 0x000f620000002400 */
[----:B------:R-:W-:Y:S01]  /*ddd0*/  UMOV UR11, 0x40000040 ;  /* 0x40000040000b7882 */ /* 0x000fe20000000000 */
[----:B--23--:R-:W-:Y:S01]  /*dde0*/  FMNMX.FTZ R0, R13, R10, !PT ;  /* 0x0000000a0d007209 */ /* 0x00cfe20007810000 */
[----:B------:R-:W-:Y:S01]  /*ddf0*/  FMUL.FTZ R169, R174, UR41 ;  /* 0x00000029aea97c20 */ /* 0x000fe20008410000 */
[----:B------:R-:W-:Y:S01]  /*de00*/  FMUL.FTZ R14, R141, UR41 ;  /* 0x000000298d0e7c20 */ /* 0x000fe20008410000 */
[----:B------:R-:W-:Y:S01]  /*de10*/  FMUL.FTZ R175, R175, UR41 ;  /* 0x00000029afaf7c20 */ /* 0x000fe20008410000 */
[----:B------:R-:W-:Y:S01]  /*de20*/  FMUL.FTZ R20, R128, UR41 ;  /* 0x0000002980147c20 */ /* 0x000fe20008410000 */
[----:B----4-:R-:W-:Y:S01]  /*de30*/  FMNMX.FTZ R0, R21, R0, !PT ;  /* 0x0000000015007209 */ /* 0x010fe20007810000 */
        /* <DEDUP_REMOVED lines=9> */
[----:B-----5:R-:W-:Y:S01]  /*ded0*/  FMNMX.FTZ R0, R171, R0, !PT ;  /* 0x00000000ab007209 */ /* 0x020fe20007810000 */
        /* <DEDUP_REMOVED lines=24> */
[----:B-1----:R-:W1:Y:S01]  /*e060*/  LDC R6, c[0x0][0x988] ;  /* 0x00026200ff067b82 */ /* 0x002e620000000800 */
[----:B------:R-:W-:Y:S01]  /*e070*/  FMUL.FTZ R127, R127, UR41 ;  /* 0x000000297f7f7c20 */ /* 0x000fe20008410000 */
[----:B------:R-:W-:Y:S01]  /*e080*/  IMAD.U32 R132, RZ, RZ, UR46 ;  /* 0x0000002eff847e24 */ /* 0x000fe2000f8e00ff */
[----:B------:R-:W-:Y:S01]  /*e090*/  MOV R136, UR7 ;  /* 0x0000000700887c02 */ /* 0x000fe20008000f00 */
[----:B------:R-:W-:Y:S01]  /*e0a0*/  UMOV UR45, UR46 ;  /* 0x0000002e002d7c82 */ /* 0x000fe20008000000 */
[----:B------:R-:W-:Y:S01]  /*e0b0*/  ISETP.LT.AND P2, PT, RZ, UR47, PT ;  /* 0x0000002fff007c0c */ /* 0x000fe2000bf41270 */
[----:B------:R-:W-:Y:S01]  /*e0c0*/  MUFU.TANH R225, R225 ;  /* 0x000000e100e17308 */ /* 0x000fe20000002400 */
[----:B------:R-:W-:-:S02]  /*e0d0*/  @!P1 LEA R132, R132, UR61, 0x3 ;  /* 0x0000003d84849c11 */ /* 0x000fc4000f8e18ff */
[----:B------:R-:W-:-:S03]  /*e0e0*/  R2UR UR60, R16 ;  /* 0x00000000103c72ca */ /* 0x000fc600000e0000 */
[----:B------:R-:W-:Y:S02]  /*e0f0*/  @!P1 VIADD R134, R132, 0x36840 ;  /* 0x0003684084869836 */ /* 0x000fe40000000000 */
[----:B------:R-:W-:Y:S03]  /*e100*/  MUFU.TANH R227, R227 ;  /* 0x000000e300e37308 */ /* 0x000fe60000002400 */
[----:B------:R-:W-:-:S05]  /*e110*/  @!P1 PRMT R134, RZ, 0x654, R134 ;  /* 0x00000654ff869816 */ /* 0x000fca0000000086 */
[----:B------:R-:W-:Y:S08]  /*e120*/  MUFU.TANH R229, R229 ;  /* 0x000000e500e57308 */ /* 0x000ff00000002400 */
[----:B------:R-:W2:Y:S08]  /*e130*/  MUFU.TANH R12, R12 ;  /* 0x0000000c000c7308 */ /* 0x000eb00000002400 */
[----:B------:R-:W-:Y:S08]  /*e140*/  MUFU.TANH R237, R237 ;  /* 0x000000ed00ed7308 */ /* 0x000ff00000002400 */
[----:B------:R-:W3:Y:S01]  /*e150*/  MUFU.TANH R15, R15 ;  /* 0x0000000f000f7308 */ /* 0x000ee20000002400 */
[----:B--2---:R-:W-:-:S07]  /*e160*/  FMNMX.FTZ R122, R12, R11, !PT ;  /* 0x0000000b0c7a7209 */ /* 0x004fce0007810000 */
[----:B------:R-:W-:Y:S08]  /*e170*/  MUFU.TANH R8, R8 ;  /* 0x0000000800087308 */ /* 0x000ff00000002400 */
[----:B------:R-:W2:Y:S01]  /*e180*/  MUFU.TANH R169, R169 ;  /* 0x000000a900a97308 */ /* 0x000ea20000002400 */
[----:B---3--:R-:W-:-:S07]  /*e190*/  FMNMX.FTZ R122, R15, R122, !PT ;  /* 0x0000007a0f7a7209 */ /* 0x008fce0007810000 */
        /* <DEDUP_REMOVED lines=110> */
[----:B------:R-:W-:-:S03]  /*e880*/  FMNMX.FTZ R122, R143, R122, !PT ;  /* 0x0000007a8f7a7209 */ /* 0x000fc60007810000 */
[----:B------:R-:W2:Y:S01]  /*e890*/  SHFL.BFLY PT, R0, R9, 0x2, 0x1f ;  /* 0x0c401f0009007f89 */ /* 0x000ea200000e0000 */
[----:B------:R-:W-:-:S04]  /*e8a0*/  FMNMX.FTZ R122, R123, R122, !PT ;  /* 0x0000007a7b7a7209 */ /* 0x000fc80007810000 */
[----:B------:R-:W-:-:S04]  /*e8b0*/  FMNMX.FTZ R122, R151, R122, !PT ;  /* 0x0000007a977a7209 */ /* 0x000fc80007810000 */
[----:B------:R-:W-:Y:S02]  /*e8c0*/  FMNMX.FTZ R122, R127, R122, !PT ;  /* 0x0000007a7f7a7209 */ /* 0x000fe40007810000 */
[----:B--2---:R-:W-:-:S05]  /*e8d0*/  FMNMX.FTZ R0, R9, R0, !PT ;  /* 0x0000000009007209 */ /* 0x004fca0007810000 */
[----:B------:R-:W2:Y:S02]  /*e8e0*/  SHFL.BFLY PT, R9, R0, 0x1, 0x1f ;  /* 0x0c201f0000097f89 */ /* 0x000ea400000e0000 */
[----:B--2---:R-:W-:Y:S01]  /*e8f0*/  FMNMX.FTZ R9, R0, R9, !PT ;  /* 0x0000000900097209 */ /* 0x004fe20007810000 */
[----:B------:R-:W-:Y:S02]  /*e900*/  WARPGROUP.DEPBAR.LE gsb0, 0x0 ;  /* 0x00008000000079c5 */ /* 0x000fe40000010000 */
[----:B------:R-:W-:Y:S02]  /*e910*/  WARPGROUP.ARRIVE ;  /* 0x00000000000079c5 */ /* 0x000fe40000000000 */
[C---:B------:R-:W-:Y:S01]  /*e920*/  FADD.FTZ R189, -R9.reuse, R10 ;  /* 0x0000000a09bd7221 */ /* 0x040fe20000010100 */
[----:B-1----:R-:W-:-:S03]  /*e930*/  FMUL.FTZ R10, R9, R6 ;  /* 0x00000006090a7220 */ /* 0x002fc60000410000 */
[-C--:B------:R-:W-:Y:S01]  /*e940*/  FMUL.FTZ R189, R189, R6.reuse ;  /* 0x00000006bdbd7220 */ /* 0x080fe20000410000 */
[----:B------:R-:W-:Y:S01]  /*e950*/  HGMMA.64x192x16.F32.BF16 R24, R184, gdesc[UR8].tnspB, R24, gsb0 ;  /* 0x42e00008b8187df0 */ /* 0x000fe20008001818 */
[----:B------:R-:W-:Y:S01]  /*e960*/  UIADD3 UR10, UR6, 0x280, URZ ;  /* 0x00000280060a7890 */ /* 0x000fe2000fffe03f */
[-CC-:B------:R-:W-:Y:S01]  /*e970*/  FFMA.FTZ R202, R171, R6.reuse, -R10.reuse ;  /* 0x00000006abca7223 */ /* 0x180fe2000001080a */
[----:B------:R-:W-:Y:S01]  /*e980*/  UMOV UR11, 0x40000040 ;  /* 0x40000040000b7882 */ /* 0x000fe20000000000 */
[----:B------:R-:W-:Y:S01]  /*e990*/  UIADD3 UR6, UR6, 0x300, URZ ;  /* 0x0000030006067890 */ /* 0x000fe2000fffe03f */
[-CC-:B------:R-:W-:Y:S01]  /*e9a0*/  FFMA.FTZ R171, R193, R6.reuse, -R10.reuse ;  /* 0x00000006c1ab7223 */ /* 0x180fe2000001080a */
[----:B------:R1:W-:Y:S01]  /*e9b0*/  MUFU.EX2 R0, R189 ;  /* 0x000000bd00007308 */ /* 0x0003e20000000800 */
[----:B------:R-:W2:Y:S01]  /*e9c0*/  SHFL.BFLY PT, R193, R122, 0x2, 0x1f ;  /* 0x0c401f007ac17f89 */ /* 0x000ea200000e0000 */
[-CC-:B------:R-:W-:Y:S01]  /*e9d0*/  FFMA.FTZ R200, R21, R6.reuse, -R10.reuse ;  /* 0x0000000615c87223 */ /* 0x180fe2000001080a */
[-CC-:B------:R-:W-:Y:S01]  /*e9e0*/  FFMA.FTZ R223, R173, R6.reuse, -R10.reuse ;  /* 0x00000006addf7223 */ /* 0x180fe2000001080a */
[-CC-:B------:R-:W-:Y:S01]  /*e9f0*/  FFMA.FTZ R13, R13, R6.reuse, -R10.reuse ;  /* 0x000000060d0d7223 */ /* 0x180fe2000001080a */
[-CC-:B------:R-:W-:Y:S01]  /*ea00*/  FFMA.FTZ R196, R199, R6.reuse, -R10.reuse ;  /* 0x00000006c7c47223 */ /* 0x180fe2000001080a */
[-CC-:B------:R-:W-:Y:S01]  /*ea10*/  FFMA.FTZ R197, R197, R6.reuse, -R10.reuse ;  /* 0x00000006c5c57223 */ /* 0x180fe2000001080a */
[-CC-:B------:R-:W-:Y:S01]  /*ea20*/  FFMA.FTZ R198, R203, R6.reuse, -R10.reuse ;  /* 0x00000006cbc67223 */ /* 0x180fe2000001080a */
[-CC-:B------:R-:W-:Y:S01]  /*ea30*/  FFMA.FTZ R21, R201, R6.reuse, -R10.reuse ;  /* 0x00000006c9157223 */ /* 0x180fe2000001080a */
[-CC-:B-1----:R-:W-:Y:S01]  /*ea40*/  FFMA.FTZ R189, R215, R6.reuse, -R10.reuse ;  /* 0x00000006d7bd7223 */ /* 0x182fe2000001080a */
        /* <DEDUP_REMOVED lines=8> */
[----:B------:R-:W1:Y:S01]  /*ead0*/  MUFU.EX2 R13, R13 ;  /* 0x0000000d000d7308 */ /* 0x000e620000000800 */
[----:B--2---:R-:W-:-:S07]  /*eae0*/  FMNMX.FTZ R193, R122, R193, !PT ;  /* 0x000000c17ac17209 */ /* 0x004fce0007810000 */
[----:B------:R-:W2:Y:S08]  /*eaf0*/  MUFU.EX2 R200, R200 ;  /* 0x000000c800c87308 */ /* 0x000eb00000000800 */
[----:B------:R-:W3:Y:S01]  /*eb00*/  MUFU.EX2 R202, R202 ;  /* 0x000000ca00ca7308 */ /* 0x000ee20000000800 */
[----:B-1----:R-:W-:-:S07]  /*eb10*/  FFMA.FTZ R7, R0, R7, R13 ;  /* 0x0000000700077223 */ /* 0x002fce000001000d */
[----:B------:R-:W1:Y:S01]  /*eb20*/  MUFU.EX2 R223, R223 ;  /* 0x000000df00df7308 */ /* 0x000e620000000800 */
[C---:B--2---:R-:W-:Y:S01]  /*eb30*/  FADD.FTZ R7, R200.reuse, R7 ;  /* 0x00000007c8077221 */ /* 0x044fe20000010000 */
[----:B------:R-:W-:-:S06]  /*eb40*/  F2FP.BF16.F32.PACK_AB R200, R200, R13 ;  /* 0x0000000dc8c8723e */ /* 0x000fcc00000010ff */
[----:B------:R-:W2:Y:S01]  /*eb50*/  MUFU.EX2 R196, R196 ;  /* 0x000000c400c47308 */ /* 0x000ea20000000800 */
[----:B---3--:R-:W-:-:S07]  /*eb60*/  FADD.FTZ R138, R202, R7 ;  /* 0x00000007ca8a7221 */ /* 0x008fce0000010000 */
        /* <DEDUP_REMOVED lines=17> */
[----:B------:R-:W1:Y:S01]  /*ec80*/  SHFL.BFLY PT, R8, R193, 0x1, 0x1f ;  /* 0x0c201f00c1087f89 */ /* 0x000e6200000e0000 */
[-CC-:B------:R-:W-:Y:S01]  /*ec90*/  FFMA.FTZ R184, R229, R6.reuse, -R10.reuse ;  /* 0x00000006e5b87223 */ /* 0x180fe2000001080a */
[-CC-:B------:R-:W-:Y:S01]  /*eca0*/  FFMA.FTZ R185, R237, R6.reuse, -R10.reuse ;  /* 0x00000006edb97223 */ /* 0x180fe2000001080a */
[----:B------:R-:W-:Y:S01]  /*ecb0*/  HGMMA.64x192x16.F32.BF16 R24, R180, gdesc[UR8].tnspB, R24, gsb0 ;  /* 0x42e00008b4187df0 */ /* 0x000fe20008001818 */
[----:B------:R-:W-:Y:S01]  /*ecc0*/  UMOV UR10, UR6 ;  /* 0x00000006000a7c82 */ /* 0x000fe20008000000 */
[----:B------:R-:W-:Y:S01]  /*ecd0*/  UMOV UR11, 0x40000040 ;  /* 0x40000040000b7882 */ /* 0x000fe20000000000 */
[----:B------:R-:W-:Y:S01]  /*ece0*/  FFMA.FTZ R14, R233, R6, -R10 ;  /* 0x00000006e90e7223 */ /* 0x000fe2000001080a */
[----:B------:R-:W-:Y:S01]  /*ecf0*/  MUFU.EX2 R184, R184 ;  /* 0x000000b800b87308 */ /* 0x000fe20000000800 */
[----:B------:R-:W-:-:S07]  /*ed00*/  UIADD3 UR6, UR47, -0x1, URZ ;  /* 0xffffffff2f067890 */ /* 0x000fce000fffe03f */
[----:B------:R-:W-:Y:S01]  /*ed10*/  MUFU.EX2 R185, R185 ;  /* 0x000000b900b97308 */ /* 0x000fe20000000800 */
[----:B------:R-:W-:-:S07]  /*ed20*/  UMOV UR47, UR6 ;  /* 0x00000006002f7c82 */ /* 0x000fce0008000000 */
[----:B------:R-:W-:Y:S01]  /*ed30*/  MUFU.EX2 R186, R186 ;  /* 0x000000ba00ba7308 */ /* 0x000fe20000000800 */
[----:B-1----:R-:W-:-:S05]  /*ed40*/  FMNMX.FTZ R8, R193, R8, !PT ;  /* 0x00000008c1087209 */ /* 0x002fca0007810000 */
[----:B------:R-:W-:Y:S02]  /*ed50*/  FADD.FTZ R193, -R8, R11 ;  /* 0x0000000b08c17221 */ /* 0x000fe40000010100 */
[----:B------:R-:W-:Y:S02]  /*ed60*/  MUFU.EX2 R11, R120 ;  /* 0x00000078000b7308 */ /* 0x000fe40000000800 */
[----:B------:R-:W-:-:S06]  /*ed70*/  FMUL.FTZ R193, R193, R6 ;  /* 0x00000006c1c17220 */ /* 0x000fcc0000410000 */
[----:B------:R-:W-:Y:S08]  /*ed80*/  MUFU.EX2 R187, R187 ;  /* 0x000000bb00bb7308 */ /* 0x000ff00000000800 */
[----:B------:R-:W-:Y:S01]  /*ed90*/  MUFU.EX2 R14, R14 ;  /* 0x0000000e000e7308 */ /* 0x000fe20000000800 */
[----:B------:R-:W-:Y:S02]  /*eda0*/  WARPGROUP.DEPBAR.LE gsb0, 0x0 ;  /* 0x00008000000079c5 */ /* 0x000fe40000010000 */
        /* <DEDUP_REMOVED lines=8> */
[----:B------:R1:W-:Y:S03]  /*ee30*/  MUFU.EX2 R2, R193 ;  /* 0x000000c100027308 */ /* 0x0003e60000000800 */
[-CC-:B------:R-:W-:Y:S01]  /*ee40*/  FFMA.FTZ R201, R12, R6.reuse, -R10.reuse ;  /* 0x000000060cc97223 */ /* 0x180fe2000001080a */
[-CC-:B------:R-:W-:Y:S01]  /*ee50*/  FFMA.FTZ R12, R15, R6.reuse, -R10.reuse ;  /* 0x000000060f0c7223 */ /* 0x180fe2000001080a */
[-CC-:B------:R-:W-:Y:S01]  /*ee60*/  FFMA.FTZ R203, R169, R6.reuse, -R10.reuse ;  /* 0x00000006a9cb7223 */ /* 0x180fe2000001080a */
[-CC-:B------:R-:W-:Y:S01]  /*ee70*/  FFMA.FTZ R175, R175, R6.reuse, -R10.reuse ;  /* 0x00000006afaf7223 */ /* 0x180fe2000001080a */
[-CC-:B------:R-:W-:Y:S01]  /*ee80*/  FFMA.FTZ R15, R161, R6.reuse, -R10.reuse ;  /* 0x00000006a10f7223 */ /* 0x180fe2000001080a */
[-CC-:B------:R-:W-:Y:S01]  /*ee90*/  FFMA.FTZ R122, R163, R6.reuse, -R10.reuse ;  /* 0x00000006a37a7223 */ /* 0x180fe2000001080a */
[----:B------:R-:W3:Y:S01]  /*eea0*/  MUFU.EX2 R201, R201 ;  /* 0x000000c900c97308 */ /* 0x000ee20000000800 */
[-CC-:B------:R-:W-:Y:S01]  /*eeb0*/  FFMA.FTZ R130, R145, R6.reuse, -R10.reuse ;  /* 0x0000000691827223 */ /* 0x180fe2000001080a */
[-CC-:B------:R-:W-:Y:S01]  /*eec0*/  FFMA.FTZ R145, R147, R6.reuse, -R10.reuse ;  /* 0x0000000693917223 */ /* 0x180fe2000001080a */
[-CC-:B------:R-:W-:Y:S01]  /*eed0*/  FFMA.FTZ R199, R165, R6.reuse, -R10.reuse ;  /* 0x00000006a5c77223 */ /* 0x180fe2000001080a */
[-CC-:B------:R-:W-:Y:S01]  /*eee0*/  FFMA.FTZ R124, R167, R6.reuse, -R10.reuse ;  /* 0x00000006a77c7223 */ /* 0x180fe2000001080a */
[-CC-:B-1----:R-:W-:Y:S01]  /*eef0*/  FFMA.FTZ R193, R153, R6.reuse, -R10.reuse ;  /* 0x0000000699c17223 */ /* 0x182fe2000001080a */
[-CC-:B------:R-:W-:Y:S01]  /*ef00*/  FFMA.FTZ R7, R133, R6.reuse, -R10.reuse ;  /* 0x0000000685077223 */ /* 0x180fe2000001080a */
[-C--:B------:R-:W-:Y:S01]  /*ef10*/  FFMA.FTZ R125, R125, R6.reuse, -R10 ;  /* 0x000000067d7d7223 */ /* 0x080fe2000001080a */
[----:B------:R-:W1:Y:S01]  /*ef20*/  MUFU.EX2 R12, R12 ;  /* 0x0000000c000c7308 */ /* 0x000e620000000800 */
[----:B------:R-:W-:Y:S01]  /*ef30*/  FADD.FTZ R133, R223, R138 ;  /* 0x0000008adf857221 */ /* 0x000fe20000010000 */
[-CC-:B------:R-:W-:Y:S01]  /*ef40*/  FFMA.FTZ R126, R155, R6.reuse, -R10.reuse ;  /* 0x000000069b7e7223 */ /* 0x180fe2000001080a */
[-CC-:B------:R-:W-:Y:S01]  /*ef50*/  FFMA.FTZ R195, R157, R6.reuse, -R10.reuse ;  /* 0x000000069dc37223 */ /* 0x180fe2000001080a */
[-CC-:B------:R-:W-:Y:S01]  /*ef60*/  FFMA.FTZ R128, R159, R6.reuse, -R10.reuse ;  /* 0x000000069f807223 */ /* 0x180fe2000001080a */
[----:B--2---:R-:W-:Y:S01]  /*ef70*/  FADD.FTZ R140, R196, R133 ;  /* 0x00000085c48c7221 */ /* 0x004fe20000010000 */
[-CC-:B------:R-:W-:Y:S01]  /*ef80*/  FFMA.FTZ R149, R149, R6.reuse, -R10.reuse ;  /* 0x0000000695957223 */ /* 0x180fe2000001080a */
[-CC-:B------:R-:W-:Y:S01]  /*ef90*/  FFMA.FTZ R121, R121, R6.reuse, -R10.reuse ;  /* 0x0000000679797223 */ /* 0x180fe2000001080a */
[----:B------:R-:W2:Y:S01]  /*efa0*/  MUFU.EX2 R203, R203 ;  /* 0x000000cb00cb7308 */ /* 0x000ea20000000800 */
[----:B---3--:R-:W-:Y:S01]  /*efb0*/  FFMA.FTZ R147, R2, R3, R201 ;  /* 0x0000000302937223 */ /* 0x008fe200000100c9 */
[-CC-:B------:R-:W-:Y:S01]  /*efc0*/  FFMA.FTZ R139, R139, R6.reuse, -R10.reuse ;  /* 0x000000068b8b7223 */ /* 0x180fe2000001080a */
[-CC-:B------:R-:W-:Y:S01]  /*efd0*/  FFMA.FTZ R131, R131, R6.reuse, -R10.reuse ;  /* 0x0000000683837223 */ /* 0x180fe2000001080a */
[-CC-:B------:R-:W-:Y:S01]  /*efe0*/  FFMA.FTZ R141, R141, R6.reuse, -R10.reuse ;  /* 0x000000068d8d7223 */ /* 0x180fe2000001080a */
[-CC-:B------:R-:W-:Y:S01]  /*eff0*/  FFMA.FTZ R135, R135, R6.reuse, -R10.reuse ;  /* 0x0000000687877223 */ /* 0x180fe2000001080a */
[-CC-:B------:R-:W-:Y:S01]  /*f000*/  FFMA.FTZ R143, R143, R6.reuse, -R10.reuse ;  /* 0x000000068f8f7223 */ /* 0x180fe2000001080a */
[-CC-:B------:R-:W-:Y:S01]  /*f010*/  FFMA.FTZ R123, R123, R6.reuse, -R10.reuse ;  /* 0x000000067b7b7223 */ /* 0x180fe2000001080a */
[----:B------:R-:W3:Y:S01]  /*f020*/  MUFU.EX2 R120, R175 ;  /* 0x000000af00787308 */ /* 0x000ee20000000800 */
[----:B------:R-:W-:Y:S01]  /*f030*/  FFMA.FTZ R151, R151, R6, -R10 ;  /* 0x0000000697977223 */ /* 0x000fe2000001080a */
[----:B-1----:R-:W-:-:S02]  /*f040*/  F2FP.BF16.F32.PACK_AB R201, R12, R201 ;  /* 0x000000c90cc9723e */ /* 0x002fc400000010ff */
[----:B------:R-:W-:-:S04]  /*f050*/  F2FP.BF16.F32.PACK_AB R196, R197, R196 ;  /* 0x000000c4c5c4723e */ /* 0x000fc800000010ff */
[----:B------:R-:W-:Y:S08]  /*f060*/  MUFU.EX2 R15, R15 ;  /* 0x0000000f000f7308 */ /* 0x000ff00000000800 */
[----:B------:R-:W1:Y:S08]  /*f070*/  MUFU.EX2 R122, R122 ;  /* 0x0000007a007a7308 */ /* 0x000e700000000800 */
[----:B------:R-:W-:Y:S08]  /*f080*/  MUFU.EX2 R199, R199 ;  /* 0x000000c700c77308 */ /* 0x000ff00000000800 */
[----:B------:R-:W-:Y:S08]  /*f090*/  MUFU.EX2 R124, R124 ;  /* 0x0000007c007c7308 */ /* 0x000ff00000000800 */
[----:B------:R-:W-:Y:S08]  /*f0a0*/  MUFU.EX2 R193, R193 ;  /* 0x000000c100c17308 */ /* 0x000ff00000000800 */
        /* <DEDUP_REMOVED lines=17> */
[----:B------:R5:W-:Y:S01]  /*f1c0*/  @!P1 SYNCS.ARRIVE.TRANS64.RED.A1T0 RZ, [R134+URZ], RZ ;  /* 0x000000ff86ff99a7 */ /* 0x000be2000810043f */
[----:B------:R-:W-:-:S04]  /*f1d0*/  F2FP.BF16.F32.PACK_AB R176, R215, R14 ;  /* 0x0000000ed7b0723e */ /* 0x000fc800000010ff */
[----:B------:R-:W-:Y:S01]  /*f1e0*/  MUFU.EX2 R123, R123 ;  /* 0x0000007b007b7308 */ /* 0x000fe20000000800 */
[----:B-----5:R-:W-:Y:S02]  /*f1f0*/  @!P1 VIADD R134, R136, 0x36860 ;  /* 0x0003686088869836 */ /* 0x020fe40000000000 */
[----:B------:R-:W-:-:S05]  /*f200*/  FADD.FTZ R136, R12, R147 ;  /* 0x000000930c887221 */ /* 0x000fca0000010000 */
[----:B------:R-:W5:Y:S01]  /*f210*/  MUFU.EX2 R20, R20 ;  /* 0x0000001400147308 */ /* 0x000f620000000800 */
[----:B------:R-:W-:-:S04]  /*f220*/  @!P1 PRMT R134, RZ, 0x654, R134 ;  /* 0x00000654ff869816 */ /* 0x000fc80000000086 */
[----:B------:R2:W-:Y:S02]  /*f230*/  @!P1 SYNCS.ARRIVE.TRANS64.RED.A1T0 RZ, [R134+URZ], RZ ;  /* 0x000000ff86ff99a7 */ /* 0x0005e4000810043f */
[-C--:B--2---:R-:W-:Y:S01]  /*f240*/  FFMA.FTZ R134, R129, R6.reuse, -R10 ;  /* 0x0000000681867223 */ /* 0x084fe2000001080a */
[----:B------:R-:W-:Y:S01]  /*f250*/  FADD.FTZ R129, R203, R136 ;  /* 0x00000088cb817221 */ /* 0x000fe20000010000 */
[-CC-:B------:R-:W-:Y:S01]  /*f260*/  FFMA.FTZ R136, R137, R6.reuse, -R10.reuse ;  /* 0x0000000689887223 */ /* 0x180fe2000001080a */
[----:B------:R-:W-:Y:S01]  /*f270*/  FFMA.FTZ R10, R127, R6, -R10 ;  /* 0x000000067f0a7223 */ /* 0x000fe2000001080a */
[C---:B---3--:R-:W-:Y:S01]  /*f280*/  F2FP.BF16.F32.PACK_AB R203, R120.reuse, R203 ;  /* 0x000000cb78cb723e */ /* 0x048fe200000010ff */
[----:B------:R-:W-:Y:S01]  /*f290*/  FADD.FTZ R138, R120, R129 ;  /* 0x00000081788a7221 */ /* 0x000fe20000010000 */
[----:B------:R-:W-:Y:S01]  /*f2a0*/  FADD.FTZ R129, R197, R140 ;  /* 0x0000008cc5817221 */ /* 0x000fe20000010000 */
[----:B------:R-:W2:Y:S01]  /*f2b0*/  MUFU.EX2 R134, R134 ;  /* 0x0000008600867308 */ /* 0x000ea20000000800 */
[----:B-1----:R-:W-:Y:S01]  /*f2c0*/  F2FP.BF16.F32.PACK_AB R197, R122, R15 ;  /* 0x0000000f7ac5723e */ /* 0x002fe200000010ff */
[----:B----4-:R-:W-:Y:S01]  /*f2d0*/  FADD.FTZ R125, R15, R138 ;  /* 0x0000008a0f7d7221 */ /* 0x010fe20000010000 */
[----:B------:R-:W-:Y:S01]  /*f2e0*/  FADD.FTZ R140, R198, R129 ;  /* 0x00000081c68c7221 */ /* 0x000fe20000010000 */
[----:B-----5:R-:W-:-:S02]  /*f2f0*/  F2FP.BF16.F32.PACK_AB R178, R11, R20 ;  /* 0x000000140bb2723e */ /* 0x020fc400000010ff */
[----:B------:R-:W-:Y:S01]  /*f300*/  FADD.FTZ R138, R122, R125 ;  /* 0x0000007d7a8a7221 */ /* 0x000fe20000010000 */
[C---:B------:R-:W-:Y:S01]  /*f310*/  FADD.FTZ R129, R21.reuse, R140 ;  /* 0x0000008c15817221 */ /* 0x040fe20000010000 */
[----:B------:R-:W1:Y:S01]  /*f320*/  MUFU.EX2 R136, R136 ;  /* 0x0000008800887308 */ /* 0x000e620000000800 */
[----:B------:R-:W-:Y:S01]  /*f330*/  F2FP.BF16.F32.PACK_AB R198, R21, R198 ;  /* 0x000000c615c6723e */ /* 0x000fe200000010ff */
        /* <DEDUP_REMOVED lines=14> */
[----:B------:R-:W-:Y:S01]  /*f420*/  FADD.FTZ R13, R195, R138 ;  /* 0x0000008ac30d7221 */ /* 0x000fe20000010000 */
[----:B------:R-:W-:Y:S01]  /*f430*/  FADD.FTZ R12, R188, R125 ;  /* 0x0000007dbc0c7221 */ /* 0x000fe20000010000 */
[C---:B------:R-:W-:Y:S02]  /*f440*/  F2FP.BF16.F32.PACK_AB R195, R128.reuse, R195 ;  /* 0x000000c380c3723e */ /* 0x040fe400000010ff */
[----:B------:R-:W-:Y:S01]  /*f450*/  FADD.FTZ R13, R128, R13 ;  /* 0x0000000d800d7221 */ /* 0x000fe20000010000 */
[----:B------:R-:W-:Y:S01]  /*f460*/  F2FP.BF16.F32.PACK_AB R188, R173, R188 ;  /* 0x000000bcadbc723e */ /* 0x000fe200000010ff */
[----:B------:R5:W-:Y:S01]  /*f470*/  MUFU.EX2 R179, R10 ;  /* 0x0000000a00b37308 */ /* 0x000be20000000800 */
[----:B------:R-:W-:Y:S01]  /*f480*/  F2FP.BF16.F32.PACK_AB R189, R145, R130 ;  /* 0x0000008291bd723e */ /* 0x000fe200000010ff */
[----:B------:R-:W-:Y:S01]  /*f490*/  FADD.FTZ R120, R130, R13 ;  /* 0x0000000d82787221 */ /* 0x000fe20000010000 */
[----:B------:R-:W-:-:S03]  /*f4a0*/  FADD.FTZ R13, R173, R12 ;  /* 0x0000000cad0d7221 */ /* 0x000fc60000010000 */
[----:B------:R-:W-:Y:S01]  /*f4b0*/  FADD.FTZ R15, R145, R120 ;  /* 0x00000078910f7221 */ /* 0x000fe20000010000 */
[----:B------:R-:W-:Y:S01]  /*f4c0*/  FADD.FTZ R12, R190, R13 ;  /* 0x0000000dbe0c7221 */ /* 0x000fe20000010000 */
[C---:B------:R-:W-:Y:S02]  /*f4d0*/  F2FP.BF16.F32.PACK_AB R190, R191.reuse, R190 ;  /* 0x000000bebfbe723e */ /* 0x040fe400000010ff */
        /* <DEDUP_REMOVED lines=8> */
[C---:B--2---:R-:W-:Y:S02]  /*f560*/  F2FP.BF16.F32.PACK_AB R185, R134.reuse, R3 ;  /* 0x0000000386b9723e */ /* 0x044fe400000010ff */
[----:B------:R-:W-:Y:S01]  /*f570*/  FADD.FTZ R12, R134, R13 ;  /* 0x0000000d860c7221 */ /* 0x000fe20000010000 */
[----:B------:R-:W-:Y:S01]  /*f580*/  FADD.FTZ R120, R186, R15 ;  /* 0x0000000fba787221 */ /* 0x000fe20000010000 */
[----:B------:R-:W-:Y:S02]  /*f590*/  F2FP.BF16.F32.PACK_AB R186, R187, R186 ;  /* 0x000000babbba723e */ /* 0x000fe400000010ff */
[----:B------:R-:W-:Y:S01]  /*f5a0*/  FADD.FTZ R13, R7, R12 ;  /* 0x0000000c070d7221 */ /* 0x000fe20000010000 */
[----:B------:R-:W-:Y:S01]  /*f5b0*/  FADD.FTZ R15, R187, R120 ;  /* 0x00000078bb0f7221 */ /* 0x000fe20000010000 */
[C---:B-1----:R-:W-:Y:S01]  /*f5c0*/  F2FP.BF16.F32.PACK_AB R187, R136.reuse, R7 ;  /* 0x0000000788bb723e */ /* 0x042fe200000010ff */
        /* <DEDUP_REMOVED lines=9> */
[C---:B------:R-:W-:Y:S02]  /*f660*/  F2FP.BF16.F32.PACK_AB R182, R183.reuse, R182 ;  /* 0x000000b6b7b6723e */ /* 0x040fe400000010ff */
[----:B---3--:R-:W-:Y:S01]  /*f670*/  FADD.FTZ R13, R122, R13 ;  /* 0x0000000d7a0d7221 */ /* 0x008fe20000010000 */
[----:B------:R-:W-:Y:S01]  /*f680*/  FADD.FTZ R3, R183, R12 ;  /* 0x0000000cb7037221 */ /* 0x000fe20000010000 */
[----:B------:R-:W-:-:S02]  /*f690*/  F2FP.BF16.F32.PACK_AB R183, R135, R122 ;  /* 0x0000007a87b7723e */ /* 0x000fc400000010ff */
[----:B------:R-:W-:Y:S01]  /*f6a0*/  FADD.FTZ R13, R135, R13 ;  /* 0x0000000d870d7221 */ /* 0x000fe20000010000 */
[----:B------:R-:W-:Y:S01]  /*f6b0*/  FADD.FTZ R12, R14, R3 ;  /* 0x000000030e0c7221 */ /* 0x000fe20000010000 */
[----:B----4-:R-:W-:Y:S02]  /*f6c0*/  F2FP.BF16.F32.PACK_AB R177, R123, R124 ;  /* 0x0000007c7bb1723e */ /* 0x010fe400000010ff */
[----:B------:R-:W-:Y:S01]  /*f6d0*/  FADD.FTZ R13, R124, R13 ;  /* 0x0000000d7c0d7221 */ /* 0x000fe20000010000 */
[----:B------:R-:W-:-:S03]  /*f6e0*/  FADD.FTZ R3, R215, R12 ;  /* 0x0000000cd7037221 */ /* 0x000fc60000010000 */
[----:B------:R-:W-:Y:S01]  /*f6f0*/  FADD.FTZ R13, R123, R13 ;  /* 0x0000000d7b0d7221 */ /* 0x000fe20000010000 */
[----:B-----5:R-:W-:-:S03]  /*f700*/  FADD.FTZ R10, R20, R3 ;  /* 0x00000003140a7221 */ /* 0x020fc60000010000 */
[----:B-1----:R-:W-:Y:S01]  /*f710*/  FADD.FTZ R13, R120, R13 ;  /* 0x0000000d780d7221 */ /* 0x002fe20000010000 */
[----:B------:R-:W-:Y:S01]  /*f720*/  FADD.FTZ R7, R11, R10 ;  /* 0x0000000a0b077221 */ /* 0x000fe20000010000 */
[----:B------:R-:W-:Y:S01]  /*f730*/  IMAD.MOV.U32 R11, RZ, RZ, R8 ;  /* 0x000000ffff0b7224 */ /* 0x000fe200078e0008 */
[----:B------:R-:W-:Y:S01]  /*f740*/  MOV R10, R9 ;  /* 0x00000009000a7202 */ /* 0x000fe20000000f00 */
[C---:B------:R-:W-:Y:S01]  /*f750*/  FADD.FTZ R3, R179.reuse, R13 ;  /* 0x0000000db3037221 */ /* 0x040fe20000010000 */
[----:B------:R-:W-:Y:S01]  /*f760*/  F2FP.BF16.F32.PACK_AB R179, R179, R120 ;  /* 0x00000078b3b3723e */ /* 0x000fe200000010ff */
[----:B------:R-:W-:Y:S06]  /*f770*/  @P2 BRA `(.L_x_4738) ;  /* 0xffffffbc00142947 */ /* 0x000fec000383ffff */
.L_x_4729:
        /* <DEDUP_REMOVED lines=99> */
.L_x_4739:
[----:B------:R-:W-:Y:S01]  /*fdb0*/  R2UR UR4, R16 ;  /* 0x00000000100472ca */ /* 0x000fe200000e0000 */
[----:B------:R-:W-:-:S12]  /*fdc0*/  ULEA UR5, UR46, UR61, 0x3 ;  /* 0x0000003d2e057291 */ /* 0x000fd8000f8e183f */
[----:B------:R-:W-:-:S05]  /*fdd0*/  IMAD.U32 R0, RZ, RZ, UR4 ;  /* 0x00000004ff007e24 */ /* 0x000fca000f8e00ff */
[----:B------:R-:W-:-:S04]  /*fde0*/  SHF.L.U32 R0, R0, 0x1f, RZ ;  /* 0x0000001f00007819 */ /* 0x000fc800000006ff */
[----:B------:R1:W2:Y:S01]  /*fdf0*/  SYNCS.PHASECHK.TRANS64.TRYWAIT P2, [UR5+0x36850], R0 ;  /* 0x03685000ff0075a7 */ /* 0x0002a20008040145 */
[----:B------:R-:W-:Y:S05]  /*fe00*/  @!P0 BRA `(.L_x_4740) ;  /* 0x0000000000048947 */ /* 0x000fea0003800000 */
[----:B------:R-:W-:Y:S01]  /*fe10*/  BPT.TRAP 0x1 ;  /* 0x000000040000795c */ /* 0x000fe20000300000 */
.L_x_4740:
[----:B--2---:R-:W-:Y:S05]  /*fe20*/  @P2 BRA `(.L_x_4741) ;  /* 0x0000000000082947 */ /* 0x004fea0003800000 */
[----:B------:R-:W2:Y:S02]  /*fe30*/  SYNCS.PHASECHK.TRANS64.TRYWAIT P0, [UR5+0x36850], R0 ;  /* 0x03685000ff0075a7 */ /* 0x000ea40008000145 */
[----:B--2---:R-:W-:Y:S05]  /*fe40*/  @!P0 BRA `(.L_x_4742) ;  /* 0x00000054008c8947 */ /* 0x004fea0003800000 */
.L_x_4741:
[----:B------:R-:W-:Y:S01]  /*fe50*/  UIADD3 UR61, UR61, 0x400, URZ ;  /* 0x000004003d3d7890 */ /* 0x000fe2000fffe03f */
[----:B------:R-:W-:Y:S01]  /*fe60*/  WARPGROUP.ARRIVE ;  /* 0x00000000000079c5 */ /* 0x000fe20000000000 */
[----:B------:R-:W-:Y:S01]  /*fe70*/  UMOV UR7, 0x40000040 ;  /* 0x4000004000077882 */ /* 0x000fe20000000000 */
[----:B-12---:R-:W1:Y:S01]  /*fe80*/  SHFL.BFLY PT, R0, R7, 0x2, 0x1f ;  /* 0x0c401f0007007f89 */ /* 0x006e6200000e0000 */
[----:B------:R-:W-:Y:S01]  /*fe90*/  USHF.R.U32.HI UR61, URZ, 0x4, UR61 ;  /* 0x000000043f3d7899 */ /* 0x000fe2000801163d */
[----:B------:R-:W-:Y:S01]  /*fea0*/  IMAD.MOV.U32 R4, RZ, RZ, RZ ;  /* 0x000000ffff047224 */ /* 0x000fe200078e00ff */
[----:B------:R-:W-:Y:S01]  /*feb0*/  R2UR UR8, R16 ;  /* 0x00000000100872ca */ /* 0x000fe200000e0000 */
[----:B------:R-:W2:Y:S01]  /*fec0*/  SHFL.BFLY PT, R2, R3, 0x2, 0x1f ;  /* 0x0c401f0003027f89 */ /* 0x000ea200000e0000 */
[----:B------:R-:W-:Y:S01]  /*fed0*/  ULOP3.LUT UR61, UR61, 0x3fff, URZ, 0xc0, !UPT ;  /* 0x00003fff3d3d7892 */ /* 0x000fe2000f8ec03f */
[----:B------:R-:W-:-:S03]  /*fee0*/  IADD3 R209, R209, 0x1, RZ ;  /* 0x00000001d1d17810 */ /* 0x000fc60007ffe0ff */
[----:B------:R-:W-:-:S04]  /*fef0*/  ULOP3.LUT UR4, UR61, 0x3800000, URZ, 0xfc, !UPT ;  /* 0x038000003d047892 */ /* 0x000fc8000f8efc3f */
[----:B------:R-:W-:Y:S02]  /*ff00*/  UIMAD UR4, UR46, 0xa80, UR4 ;  /* 0x00000a802e0478a4 */ /* 0x000fe4000f8e0204 */
[----:B------:R-:W-:-:S04]  /*ff10*/  UIADD3 UR46, UR46, 0x1, URZ ;  /* 0x000000012e2e7890 */ /* 0x000fc8000fffe03f */
[----:B------:R-:W-:Y:S01]  /*ff20*/  UISETP.NE.AND UP0, UPT, UR46, 0x2, UPT ;  /* 0x000000022e00788c */ /* 0x000fe2000bf05270 */
[----:B------:R-:W-:Y:S02]  /*ff30*/  UMOV UR6, UR4 ;  /* 0x0000000400067c82 */ /* 0x000fe40008000000 */
[----:B------:R-:W-:Y:S01]  /*ff40*/  HGMMA.64x192x16.F32.BF16 R24, R200, gdesc[UR4].tnspB, R24, gsb0 ;  /* 0x42e00004c8187df0 */ /* 0x000fe20008001818 */
[----:B------:R-:W-:Y:S01]  /*ff50*/  UIADD3 UR6, UR4, 0x80, URZ ;  /* 0x0000008004067890 */ /* 0x000fe2000fffe03f */
[----:B-1----:R-:W-:Y:S01]  /*ff60*/  FADD.FTZ R0, R0, R7 ;  /* 0x0000000700007221 */ /* 0x002fe20000010000 */
[----:B------:R-:W-:Y:S01]  /*ff70*/  UMOV UR7, 0x40000040 ;  /* 0x4000004000077882 */ /* 0x000fe20000000000 */
[----:B------:R-:W-:Y:S01]  /*ff80*/  USEL UR46, UR46, URZ, UP0 ;  /* 0x0000003f2e2e7287 */ /* 0x000fe20008000000 */
[----:B--2---:R-:W-:Y:S01]  /*ff90*/  FADD.FTZ R2, R2, R3 ;  /* 0x0000000302027221 */ /* 0x004fe20000010000 */
[----:B------:R-:W-:Y:S01]  /*ffa0*/  MOV R3, UR5 ;  /* 0x0000000500037c02 */ /* 0x000fe20008000f00 */
[----:B------:R-:W1:Y:S04]  /*ffb0*/  SHFL.BFLY PT, R5, R0, 0x1, 0x1f ;  /* 0x0c201f0000057f89 */ /* 0x000e6800000e0000 */
[----:B------:R-:W2:Y:S01]  /*ffc0*/  SHFL.BFLY PT, R11, R2, 0x1, 0x1f ;  /* 0x0c201f00020b7f89 */ /* 0x000ea200000e0000 */
[----:B------:R-:W-:-:S02]  /*ffd0*/  @!P1 VIADD R3, R3, 0x36860 ;  /* 0x0003686003039836 */ /* 0x000fc40000000000 */
[----:B-1----:R-:W-:Y:S01]  /*ffe0*/  FADD.FTZ R12, R0, R5 ;  /* 0x00000005000c7221 */ /* 0x002fe20000010000 */
[----:B------:R-:W-:Y:S02]  /*fff0*/  IMAD.MOV.U32 R0, RZ, RZ, -0x800000 ;  /* 0xff800000ff007424 */ /* 0x000fe400078e00ff */
[----:B--2---:R-:W-:Y:S02]  /*10000*/  FADD.FTZ R13, R2, R11 ;  /* 0x0000000b020d7221 */ /* 0x004fe40000010000 */
[----:B------:R-:W-:Y:S01]  /*10010*/  FSETP.NE.FTZ.AND P0, PT, R12, RZ, PT ;  /* 0x000000ff0c00720b */ /* 0x000fe20003f15000 */
[----:B------:R-:W-:Y:S01]  /*10020*/  IMAD.MOV.U32 R2, RZ, RZ, -0x800000 ;  /* 0xff800000ff027424 */ /* 0x000fe200078e00ff */
[----:B------:R-:W-:Y:S02]  /*10030*/  MOV R11, RZ ;  /* 0x000000ff000b7202 */ /* 0x000fe40000000f00 */
        /* <DEDUP_REMOVED lines=40> */
[----:B------:R-:W-:-:S06]  /*102c0*/  ULOP3.LUT UR8, UR8, UR4, URZ, 0x3c, !UPT ;  /* 0x0000000408087292 */ /* 0x000fcc000f8e3c3f */
[----:B------:R-:W-:Y:S01]  /*102d0*/  IMAD.U32 R16, RZ, RZ, UR8 ;  /* 0x00000008ff107e24 */ /* 0x000fe2000f8e00ff */
[----:B------:R-:W-:Y:S02]  /*102e0*/  WARPGROUP.DEPBAR.LE gsb0, 0x0 ;  /* 0x00008000000079c5 */ /* 0x000fe40000010000 */
[----:B------:R-:W-:-:S06]  /*102f0*/  WARPGROUP.ARRIVE ;  /* 0x00000000000079c5 */ /* 0x000fcc0000000000 */
        /* <DEDUP_REMOVED lines=99> */
.L_x_4712:
        /* <DEDUP_REMOVED lines=10> */
[C---:B------:R-:W-:Y:S01]  /*109d0*/  IADD3 R21, P5, R18.reuse, 0x4020, RZ ;  /* 0x0000402012157810 */ /* 0x040fe20007fbe0ff */
[----:B------:R-:W-:Y:S01]  /*109e0*/  ULDC UR10, c[0x0][0xa88] ;  /* 0x0002a200000a7ab9 */ /* 0x000fe20000000800 */
[----:B------:R-:W-:Y:S01]  /*109f0*/  LOP3.LUT R12, R13, 0x380, RZ, 0xc0, !PT ;  /* 0x000003800d0c7812 */ /* 0x000fe200078ec0ff */
[----:B------:R-:W-:Y:S01]  /*10a00*/  VIADD R4, R129, 0x8 ;  /* 0x0000000881047836 */ /* 0x000fe20000000000 */
[----:B------:R-:W-:Y:S01]  /*10a10*/  IADD3 R9, P3, R18, 0x20, RZ ;  /* 0x0000002012097810 */ /* 0x000fe20007f7e0ff */
[----:B------:R-:W-:Y:S01]  /*10a20*/  USHF.R.S32.HI UR5, URZ, 0x1f, UR43 ;  /* 0x0000001f3f057899 */ /* 0x000fe2000801142b */
[----:B------:R-:W-:Y:S01]  /*10a30*/  SHF.R.U64 R12, R12, 0x3, RZ ;  /* 0x000000030c0c7819 */ /* 0x000fe200000012ff */
[----:B------:R-:W-:Y:S01]  /*10a40*/  ULDC.64 UR8, c[0x0][0xb70] ;  /* 0x0002dc0000087ab9 */ /* 0x000fe20000000a00 */
[C---:B------:R-:W-:Y:S01]  /*10a50*/  IADD3 R11, P2, R18.reuse, 0x40, RZ ;  /* 0x00000040120b7810 */ /* 0x040fe20007f5e0ff */
[----:B------:R-:W-:Y:S01]  /*10a60*/  UIMAD UR5, UR5, UR8, URZ ;  /* 0x00000008050572a4 */ /* 0x000fe2000f8e023f */
[----:B------:R-:W-:Y:S01]  /*10a70*/  IADD3 R15, P6, R18, 0x4000, RZ ;  /* 0x00004000120f7810 */ /* 0x000fe20007fde0ff */
[----:B------:R-:W-:Y:S01]  /*10a80*/  UIMAD.WIDE.U32 UR6, UR43, UR8, URZ ;  /* 0x000000082b0672a5 */ /* 0x000fe2000f8e003f */
[----:B------:R-:W-:Y:S01]  /*10a90*/  LOP3.LUT R12, R12, R13, RZ, 0x3c, !PT ;  /* 0x0000000d0c0c7212 */ /* 0x000fe200078e3cff */
[----:B------:R-:W-:Y:S01]  /*10aa0*/  IMAD.X R13, RZ, RZ, R19, P4 ;  /* 0x000000ffff0d7224 */ /* 0x000fe200020e0613 */
[----:B------:R-:W-:Y:S01]  /*10ab0*/  LOP3.LUT R20, R21, 0x380, RZ, 0xc0, !PT ;  /* 0x0000038015147812 */ /* 0x000fe200078ec0ff */
[----:B------:R-:W-:Y:S01]  /*10ac0*/  UIMAD UR5, UR43, UR9, UR5 ;  /* 0x000000092b0572a4 */ /* 0x000fe2000f8e0205 */
[C---:B------:R-:W-:Y:S01]  /*10ad0*/  LOP3.LUT R5, R18.reuse, 0x380, RZ, 0xc0, !PT ;  /* 0x0000038012057812 */ /* 0x040fe200078ec0ff */
[----:B------:R-:W-:Y:S01]  /*10ae0*/  ULDC.64 UR12, c[0x0][0x208] ;  /* 0x00008200000c7ab9 */ /* 0x000fe20000000a00 */
[----:B------:R-:W-:Y:S01]  /*10af0*/  IADD3 R35, P4, R18, 0x8000, RZ ;  /* 0x0000800012237810 */ /* 0x000fe20007f9e0ff */
[----:B------:R-:W-:Y:S01]  /*10b00*/  UIADD3 UR5, UR7, UR5, URZ ;  /* 0x0000000507057290 */ /* 0x000fe2000fffe03f */
[----:B------:R-:W-:-:S02]  /*10b10*/  LOP3.LUT R8, R9, 0x380, RZ, 0xc0, !PT ;  /* 0x0000038009087812 */ /* 0x000fc400078ec0ff */
[----:B------:R-:W-:Y:S02]  /*10b20*/  LOP3.LUT R10, R11, 0x380, RZ, 0xc0, !PT ;  /* 0x000003800b0a7812 */ /* 0x000fe400078ec0ff */
[----:B------:R-:W-:Y:S02]  /*10b30*/  LOP3.LUT R14, R15, 0x380, RZ, 0xc0, !PT ;  /* 0x000003800f0e7812 */ /* 0x000fe400078ec0ff */
[----:B------:R-:W-:Y:S02]  /*10b40*/  LOP3.LUT P0, RZ, R211, 0x3, RZ, 0xc0, !PT ;  /* 0x00000003d3ff7812 */ /* 0x000fe4000780c0ff */
[----:B------:R-:W-:Y:S02]  /*10b50*/  SHF.R.U64 R20, R20, 0x3, RZ ;  /* 0x0000000314147819 */ /* 0x000fe400000012ff */
[----:B------:R-:W-:Y:S02]  /*10b60*/  SHF.R.U64 R5, R5, 0x3, RZ ;  /* 0x0000000305057819 */ /* 0x000fe400000012ff */
[----:B------:R-:W-:-:S02]  /*10b70*/  LOP3.LUT R28, R35, 0x380, RZ, 0xc0, !PT ;  /* 0x00000380231c7812 */ /* 0x000fc400078ec0ff */
[----:B------:R-:W-:Y:S02]  /*10b80*/  SHF.R.U64 R8, R8, 0x3, RZ ;  /* 0x0000000308087819 */ /* 0x000fe400000012ff */
[----:B------:R-:W-:Y:S02]  /*10b90*/  SHF.R.U64 R10, R10, 0x3, RZ ;  /* 0x000000030a0a7819 */ /* 0x000fe400000012ff */
[----:B------:R-:W-:Y:S02]  /*10ba0*/  SHF.R.U64 R14, R14, 0x3, RZ ;  /* 0x000000030e0e7819 */ /* 0x000fe400000012ff */
[----:B------:R-:W-:Y:S02]  /*10bb0*/  ISETP.GE.OR P1, PT, R4, UR10, P0 ;  /* 0x0000000a04007c0c */ /* 0x000fe40008726670 */
[----:B------:R-:W-:Y:S01]  /*10bc0*/  LOP3.LUT R20, R20, R21, RZ, 0x3c, !PT ;  /* 0x0000001514147212 */ /* 0x000fe200078e3cff */
[----:B------:R-:W-:Y:S01]  /*10bd0*/  IMAD.X R21, RZ, RZ, R19, P5 ;  /* 0x000000ffff157224 */ /* 0x000fe200028e0613 */
[----:B------:R-:W-:-:S02]  /*10be0*/  LOP3.LUT R4, R5, R18, RZ, 0x3c, !PT ;  /* 0x0000001205047212 */ /* 0x000fc400078e3cff */
[----:B------:R-:W-:Y:S02]  /*10bf0*/  SHF.R.U64 R28, R28, 0x3, RZ ;  /* 0x000000031c1c7819 */ /* 0x000fe400000012ff */
[----:B------:R-:W-:Y:S02]  /*10c00*/  LOP3.LUT R8, R8, R9, RZ, 0x3c, !PT ;  /* 0x0000000908087212 */ /* 0x000fe400078e3cff */
[----:B------:R-:W-:Y:S01]  /*10c10*/  LOP3.LUT R10, R10, R11, RZ, 0x3c, !PT ;  /* 0x0000000b0a0a7212 */ /* 0x000fe200078e3cff */
[----:B------:R-:W-:Y:S01]  /*10c20*/  IMAD.X R11, RZ, RZ, R19, P2 ;  /* 0x000000ffff0b7224 */ /* 0x000fe200010e0613 */
[----:B------:R-:W-:Y:S02]  /*10c30*/  MOV R5, R19 ;  /* 0x0000001300057202 */ /* 0x000fe40000000f00 */
[----:B------:R-:W-:Y:S02]  /*10c40*/  LOP3.LUT R14, R14, R15, RZ, 0x3c, !PT ;  /* 0x0000000f0e0e7212 */ /* 0x000fe400078e3cff */
[----:B------:R-:W-:-:S02]  /*10c50*/  IADD3.X R9, RZ, R19, RZ, P3, !PT ;  /* 0x00000013ff097210 */ /* 0x000fc40001ffe4ff */
[C---:B------:R-:W-:Y:S02]  /*10c60*/  IADD3 R25, P3, R18.reuse, 0x4040, RZ ;  /* 0x0000404012197810 */ /* 0x040fe40007f7e0ff */
[C---:B------:R-:W-:Y:S02]  /*10c70*/  IADD3 R15, P2, R18.reuse, 0x4060, RZ ;  /* 0x00004060120f7810 */ /* 0x040fe40007f5e0ff */
[----:B------:R-:W-:Y:S02]  /*10c80*/  IADD3 R82, P5, R18, 0x8040, RZ ;  /* 0x0000804012527810 */ /* 0x000fe40007fbe0ff */
[----:B------:R-:W-:Y:S02]  /*10c90*/  LOP3.LUT R28, R28, R35, RZ, 0x3c, !PT ;  /* 0x000000231c1c7212 */ /* 0x000fe400078e3cff */
[----:B------:R-:W-:Y:S02]  /*10ca0*/  MOV R35, R4 ;  /* 0x0000000400237202 */ /* 0x000fe40000000f00 */
[----:B------:R-:W-:-:S02]  /*10cb0*/  MOV R125, R20 ;  /* 0x00000014007d7202 */ /* 0x000fc40000000f00 */
[----:B------:R-:W-:Y:S01]  /*10cc0*/  F2FP.BF16.F32.PACK_AB R4, R122, R7 ;  /* 0x000000077a04723e */ /* 0x000fe200000010ff */
[----:B------:R-:W1:Y:S01]  /*10cd0*/  LDC.64 R20, c[0x0][0xb78] ;  /* 0x0002de00ff147b82 */ /* 0x000e620000000a00 */
[----:B------:R-:W-:Y:S02]  /*10ce0*/  LOP3.LUT R24, R25, 0x380, RZ, 0xc0, !PT ;  /* 0x0000038019187812 */ /* 0x000fe400078ec0ff */
[----:B------:R-:W-:Y:S02]  /*10cf0*/  LOP3.LUT R26, R15, 0x380, RZ, 0xc0, !PT ;  /* 0x000003800f1a7812 */ /* 0x000fe400078ec0ff */
[----:B------:R-:W-:Y:S02]  /*10d00*/  LOP3.LUT R7, R82, 0x380, RZ, 0xc0, !PT ;  /* 0x0000038052077812 */ /* 0x000fe400078ec0ff */
[----:B------:R-:W-:Y:S02]  /*10d10*/  F2FP.BF16.F32.PACK_AB R6, R29, R6 ;  /* 0x000000061d06723e */ /* 0x000fe400000010ff */
[----:B------:R-:W-:-:S02]  /*10d20*/  SHF.R.U64 R24, R24, 0x3, RZ ;  /* 0x0000000318187819 */ /* 0x000fc400000012ff */
[----:B------:R-:W-:Y:S02]  /*10d30*/  SHF.R.U64 R26, R26, 0x3, RZ ;  /* 0x000000031a1a7819 */ /* 0x000fe400000012ff */
[----:B------:R-:W-:Y:S02]  /*10d40*/  SHF.R.U64 R29, R7, 0x3, RZ ;  /* 0x00000003071d7819 */ /* 0x000fe400000012ff */
[----:B------:R-:W-:Y:S01]  /*10d50*/  F2FP.BF16.F32.PACK_AB R7, R27, R30 ;  /* 0x0000001e1b07723e */ /* 0x000fe200000010ff */
[--C-:B------:R-:W-:Y:S01]  /*10d60*/  IMAD.X R27, RZ, RZ, R19.reuse, P2 ;  /* 0x000000ffff1b7224 */ /* 0x100fe200010e0613 */
[----:B------:R-:W-:Y:S02]  /*10d70*/  LOP3.LUT R24, R24, R25, RZ, 0x3c, !PT ;  /* 0x0000001918187212 */ /* 0x000fe400078e3cff */
[----:B------:R-:W-:Y:S01]  /*10d80*/  LOP3.LUT R26, R26, R15, RZ, 0x3c, !PT ;  /* 0x0000000f1a1a7212 */ /* 0x000fe200078e3cff */
[--C-:B------:R-:W-:Y:S01]  /*10d90*/  IMAD.X R15, RZ, RZ, R19.reuse, P6 ;  /* 0x000000ffff0f7224 */ /* 0x100fe200030e0613 */
[----:B------:R-:W-:Y:S01]  /*10da0*/  LOP3.LUT R30, R29, R82, RZ, 0x3c, !PT ;  /* 0x000000521d1e7212 */ /* 0x000fe200078e3cff */
[----:B------:R-:W-:Y:S01]  /*10db0*/  IMAD.X R29, RZ, RZ, R19, P4 ;  /* 0x000000ffff1d7224 */ /* 0x000fe200020e0613 */
[----:B------:R-:W-:-:S02]  /*10dc0*/  IADD3.X R25, RZ, R19, RZ, P3, !PT ;  /* 0x00000013ff197210 */ /* 0x000fc40001ffe4ff */
[C---:B------:R-:W-:Y:S02]  /*10dd0*/  IADD3 R83, P6, R18.reuse, 0x8020, RZ ;  /* 0x0000802012537810 */ /* 0x040fe40007fde0ff */
[----:B------:R-:W-:Y:S02]  /*10de0*/  IADD3 R123, P3, R18, 0x8060, RZ ;  /* 0x00008060127b7810 */ /* 0x000fe40007f7e0ff */
[----:B------:R-:W-:Y:S01]  /*10df0*/  F2FP.BF16.F32.PACK_AB R5, R32, R121 ;  /* 0x000000792005723e */ /* 0x000fe200000010ff */
[----:B------:R-:W-:Y:S01]  /*10e00*/  BAR.SYNC.DEFER_BLOCKING 0x1, 0x100 ;  /* 0x0044000000007b1d */ /* 0x000fe20000010000 */
[----:B------:R-:W-:Y:S02]  /*10e10*/  LOP3.LUT R34, R83, 0x380, RZ, 0xc0, !PT ;  /* 0x0000038053227812 */ /* 0x000fe400078ec0ff */
[----:B------:R-:W-:Y:S02]  /*10e20*/  LOP3.LUT R32, R123, 0x380, RZ, 0xc0, !PT ;  /* 0x000003807b207812 */ /* 0x000fe400078ec0ff */
[----:B------:R-:W-:Y:S01]  /*10e30*/  MOV R121, R28 ;  /* 0x0000001c00797202 */ /* 0x000fe20000000f00 */
[----:B------:R-:W-:Y:S01]  /*10e40*/  IMAD.U32 R29, RZ, RZ, UR7 ;  /* 0x00000007ff1d7e24 */ /* 0x000fe2000f8e00ff */
[----:B------:R-:W-:Y:S01]  /*10e50*/  SHF.R.U64 R34, R34, 0x3, RZ ;  /* 0x0000000322227819 */ /* 0x000fe200000012ff */
[----:B------:R-:W-:Y:S01]  /*10e60*/  IMAD.U32 R29, RZ, RZ, UR5 ;  /* 0x00000005ff1d7e24 */ /* 0x000fe2000f8e00ff */
[----:B------:R-:W-:Y:S01]  /*10e70*/  USHF.R.S32.HI UR5, URZ, 0x1f, UR44 ;  /* 0x0000001f3f057899 */ /* 0x000fe2000801142c */
[----:B------:R-:W-:-:S02]  /*10e80*/  SHF.R.U64 R32, R32, 0x3, RZ ;  /* 0x0000000320207819 */ /* 0x000fc400000012ff */
[----:B------:R-:W-:Y:S02]  /*10e90*/  MOV R128, R8 ;  /* 0x0000000800807202 */ /* 0x000fe40000000f00 */
[----:B------:R-:W-:Y:S02]  /*10ea0*/  LOP3.LUT R34, R34, R83, RZ, 0x3c, !PT ;  /* 0x0000005322227212 */ /* 0x000fe400078e3cff */
[----:B------:R-:W-:Y:S02]  /*10eb0*/  LOP3.LUT R32, R32, R123, RZ, 0x3c, !PT ;  /* 0x0000007b20207212 */ /* 0x000fe400078e3cff */
[----:B------:R-:W-:Y:S02]  /*10ec0*/  MOV R127, R10 ;  /* 0x0000000a007f7202 */ /* 0x000fe40000000f00 */
[----:B------:R-:W-:Y:S02]  /*10ed0*/  MOV R82, R12 ;  /* 0x0000000c00527202 */ /* 0x000fe40000000f00 */
[----:B------:R-:W-:Y:S01]  /*10ee0*/  MOV R83, R14 ;  /* 0x0000000e00537202 */ /* 0x000fe20000000f00 */
[----:B------:R2:W-:Y:S01]  /*10ef0*/  STSM.16.M88.4 [R35], R4 ;  /* 0x0000000423007844 */ /* 0x0005e20000000200 */
[----:B------:R-:W-:Y:S01]  /*10f00*/  MOV R28, UR6 ;  /* 0x00000006001c7c02 */ /* 0x000fe20008000f00 */
[----:B------:R-:W-:Y:S01]  /*10f10*/  ULDC.64 UR6, c[0x0][0xb40] ;  /* 0x0002d00000067ab9 */ /* 0x000fe20000000a00 */
[----:B------:R-:W-:-:S02]  /*10f20*/  F2FP.BF16.F32.PACK_AB R8, R41, R40 ;  /* 0x000000282908723e */ /* 0x000fc400000010ff */
[----:B------:R-:W-:Y:S02]  /*10f30*/  F2FP.BF16.F32.PACK_AB R9, R43, R42 ;  /* 0x0000002a2b09723e */ /* 0x000fe400000010ff */
[----:B------:R-:W-:Y:S02]  /*10f40*/  F2FP.BF16.F32.PACK_AB R10, R45, R44 ;  /* 0x0000002c2d0a723e */ /* 0x000fe400000010ff */
[----:B------:R-:W-:Y:S02]  /*10f50*/  F2FP.BF16.F32.PACK_AB R11, R47, R46 ;  /* 0x0000002e2f0b723e */ /* 0x000fe400000010ff */
[----:B------:R-:W-:Y:S02]  /*10f60*/  MOV R123, R24 ;  /* 0x00000018007b7202 */ /* 0x000fe40000000f00 */
[----:B------:R-:W-:Y:S02]  /*10f70*/  MOV R122, R26 ;  /* 0x0000001a007a7202 */ /* 0x000fe40000000f00 */
[----:B------:R-:W-:-:S02]  /*10f80*/  F2FP.BF16.F32.PACK_AB R12, R49, R48 ;  /* 0x00000030310c723e */ /* 0x000fc400000010ff */
[----:B--2---:R-:W-:Y:S01]  /*10f90*/  F2FP.BF16.F32.PACK_AB R7, R124, R31 ;  /* 0x0000001f7c07723e */ /* 0x004fe200000010ff */
[--C-:B------:R-:W-:Y:S01]  /*10fa0*/  IMAD.X R31, RZ, RZ, R19.reuse, P5 ;  /* 0x000000ffff1f7224 */ /* 0x100fe200028e0613 */
[----:B------:R-:W-:Y:S01]  /*10fb0*/  F2FP.BF16.F32.PACK_AB R5, R126, R33 ;  /* 0x000000217e05723e */ /* 0x000fe200000010ff */
[----:B------:R-:W-:Y:S01]  /*10fc0*/  IMAD.X R33, RZ, RZ, R19, P3 ;  /* 0x000000ffff217224 */ /* 0x000fe200018e0613 */
[----:B------:R-:W-:Y:S02]  /*10fd0*/  F2FP.BF16.F32.PACK_AB R4, R120, R3 ;  /* 0x000000037804723e */ /* 0x000fe400000010ff */
[----:B------:R-:W-:Y:S02]  /*10fe0*/  F2FP.BF16.F32.PACK_AB R6, R37, R36 ;  /* 0x000000242506723e */ /* 0x000fe400000010ff */
[----:B------:R-:W-:Y:S01]  /*10ff0*/  MOV R3, R30 ;  /* 0x0000001e00037202 */ /* 0x000fe20000000f00 */
[----:B-1----:R-:W-:Y:S01]  /*11000*/  IMAD R30, R20, UR5, RZ ;  /* 0x00000005141e7c24 */ /* 0x002fe2000f8e02ff */
[----:B------:R-:W-:Y:S01]  /*11010*/  F2FP.BF16.F32.PACK_AB R13, R51, R50 ;  /* 0x00000032330d723e */ /* 0x000fe200000010ff */
[----:B------:R1:W-:Y:S01]  /*11020*/  STSM.16.M88.4 [R128], R4 ;  /* 0x0000000480007844 */ /* 0x0003e20000000200 */
[----:B------:R-:W-:-:S02]  /*11030*/  F2FP.BF16.F32.PACK_AB R14, R53, R52 ;  /* 0x00000034350e723e */ /* 0x000fc400000010ff */
[----:B------:R-:W-:Y:S01]  /*11040*/  F2FP.BF16.F32.PACK_AB R15, R55, R54 ;  /* 0x00000036370f723e */ /* 0x000fe200000010ff */
[----:B------:R-:W-:Y:S01]  /*11050*/  STSM.16.M88.4 [R127], R8 ;  /* 0x000000087f007844 */ /* 0x000fe20000000200 */
[----:B------:R-:W-:Y:S02]  /*11060*/  F2FP.BF16.F32.PACK_AB R24, R57, R56 ;  /* 0x000000383918723e */ /* 0x000fe400000010ff */
[----:B------:R-:W-:Y:S01]  /*11070*/  F2FP.BF16.F32.PACK_AB R25, R59, R58 ;  /* 0x0000003a3b19723e */ /* 0x000fe200000010ff */
[----:B------:R2:W-:Y:S01]  /*11080*/  STSM.16.M88.4 [R82], R12 ;  /* 0x0000000c52007844 */ /* 0x0005e20000000200 */
[----:B------:R-:W-:Y:S02]  /*11090*/  F2FP.BF16.F32.PACK_AB R26, R61, R60 ;  /* 0x0000003c3d1a723e */ /* 0x000fe400000010ff */
[----:B------:R-:W-:Y:S02]  /*110a0*/  F2FP.BF16.F32.PACK_AB R27, R63, R62 ;  /* 0x0000003e3f1b723e */ /* 0x000fe400000010ff */
[----:B------:R-:W-:Y:S01]  /*110b0*/  MOV R32, R32 ;  /* 0x0000002000207202 */ /* 0x000fe20000000f00 */
[----:B------:R-:W-:Y:S01]  /*110c0*/  IMAD R33, R21, UR44, R30 ;  /* 0x0000002c15217c24 */ /* 0x000fe2000f8e021e */
[----:B------:R-:W-:Y:S01]  /*110d0*/  IADD3.X R35, RZ, R19, RZ, P6, !PT ;  /* 0x00000013ff237210 */ /* 0x000fe200037fe4ff */
[----:B------:R-:W-:Y:S01]  /*110e0*/  IMAD.WIDE.U32 R20, R20, UR44, R28 ;  /* 0x0000002c14147c25 */ /* 0x000fe2000f8e001c */
[----:B-1----:R-:W-:Y:S01]  /*110f0*/  F2FP.BF16.F32.PACK_AB R4, R65, R64 ;  /* 0x000000404104723e */ /* 0x002fe200000010ff */
[----:B------:R1:W-:Y:S01]  /*11100*/  STSM.16.M88.4 [R83], R24 ;  /* 0x0000001853007844 */ /* 0x0003e20000000200 */
[----:B------:R-:W-:-:S02]  /*11110*/  F2FP.BF16.F32.PACK_AB R5, R67, R66 ;  /* 0x000000424305723e */ /* 0x000fc400000010ff */
        /* <DEDUP_REMOVED lines=9> */
[----:B------:R-:W-:Y:S01]  /*111b0*/  STSM.16.M88.4 [R123], R28 ;  /* 0x0000001c7b007844 */ /* 0x000fe20000000200 */
[----:B------:R-:W-:Y:S02]  /*111c0*/  F2FP.BF16.F32.PACK_AB R81, R39, R38 ;  /* 0x000000262751723e */ /* 0x000fe400000010ff */
[----:B--2---:R-:W-:Y:S02]  /*111d0*/  F2FP.BF16.F32.PACK_AB R82, R85, R84 ;  /* 0x000000545552723e */ /* 0x004fe400000010ff */
[----:B-1----:R-:W-:Y:S02]  /*111e0*/  F2FP.BF16.F32.PACK_AB R83, R87, R86 ;  /* 0x000000565753723e */ /* 0x002fe400000010ff */
        /* <DEDUP_REMOVED lines=9> */
[----:B---3--:R-:W-:Y:S02]  /*11280*/  SHF.R.S32.HI R5, RZ, 0x1f, R129 ;  /* 0x0000001fff057819 */ /* 0x008fe40000011481 */
[----:B------:R-:W-:Y:S02]  /*11290*/  IADD3 R6, P2, R129, R20, RZ ;  /* 0x0000001481067210 */ /* 0x000fe40007f5e0ff */
        /* <DEDUP_REMOVED lines=11> */
[----:B------:R-:W-:Y:S02]  /*11350*/  IADD3.X R5, R5, R21, R33, P2, !PT ;  /* 0x0000001505057210 */ /* 0x000fe400017fe421 */
[----:B------:R-:W-:Y:S01]  /*11360*/  LEA R4, P2, R6, UR6, 0x2 ;  /* 0x0000000606047c11 */ /* 0x000fe2000f8410ff */
[----:B------:R-:W-:Y:S01]  /*11370*/  STSM.16.M88.4 [R32], R112 ;  /* 0x0000007020007844 */ /* 0x000fe20000000200 */
[----:B------:R-:W-:-:S02]  /*11380*/  ISETP.GE.OR P0, PT, R129, UR10, P0 ;  /* 0x0000000a81007c0c */ /* 0x000fc40008706670 */
[----:B------:R-:W-:Y:S01]  /*11390*/  LEA.HI.X R5, R6, UR7, R5, 0x2, P2 ;  /* 0x0000000706057c11 */ /* 0x000fe200090f1405 */
[----:B------:R-:W-:Y:S01]  /*113a0*/  @!PT LDS RZ, [RZ] ;  /* 0x00000000fffff984 */ /* 0x000fe20000000800 */
[----:B------:R-:W-:Y:S01]  /*113b0*/  @!PT LDS RZ, [RZ] ;  /* 0x00000000fffff984 */ /* 0x000fe20000000800 */
[----:B------:R-:W-:Y:S01]  /*113c0*/  @!PT LDS RZ, [RZ] ;  /* 0x00000000fffff984 */ /* 0x000fe20000000800 */
[----:B------:R-:W-:Y:S01]  /*113d0*/  @!PT LDS RZ, [RZ] ;  /* 0x00000000fffff984 */ /* 0x000fe20000000800 */
[----:B------:R1:W-:Y:S06]  /*113e0*/  MEMBAR.ALL.CTA ;  /* 0x0000000000007992 */ /* 0x0003ec0000008000 */
[----:B-1----:R-:W1:Y:S04]  /*113f0*/  FENCE.VIEW.ASYNC.S ;  /* 0x00000000000073c6 */ /* 0x002e680000000000 */
        /* <DEDUP_REMOVED lines=32> */
.L_x_4746:
[----:B------:R-:W-:Y:S05]  /*11600*/  BSYNC B0 ;  /* 0x0000000000007941 */ /* 0x000fea0003800000 */
.L_x_4745:
[----:B------:R-:W-:Y:S05]  /*11610*/  BRA `(.L_x_4744) ;  /* 0x0000000800607947 */ /* 0x000fea0003800000 */
.L_x_4743:
        /* <DEDUP_REMOVED lines=16> */
[----:B------:R-:W-:Y:S01]  /*11720*/  ULDC.64 UR8, c[0x0][0xb40] ;  /* 0x0002d00000087ab9 */ /* 0x000fe20000000a00 */
[----:B------:R-:W-:-:S05]  /*11730*/  ULDC.64 UR10, c[0x0][0x208] ;  /* 0x00008200000a7ab9 */ /* 0x000fca0000000a00 */
[----:B------:R-:W5:Y:S01]  /*11740*/  LDC.64 R10, c[0x0][0xb78] ;  /* 0x0002de00ff0a7b82 */ /* 0x000f620000000a00 */
[C---:B----4-:R-:W-:Y:S02]  /*11750*/  IMAD R0, R4.reuse, UR6, RZ ;  /* 0x0000000604007c24 */ /* 0x050fe4000f8e02ff */
[----:B------:R-:W-:-:S04]  /*11760*/  IMAD.WIDE.U32 R2, R4, UR43, R2 ;  /* 0x0000002b04027c25 */ /* 0x000fc8000f8e0002 */
[----:B------:R-:W-:Y:S02]  /*11770*/  IMAD R5, R5, UR43, R0 ;  /* 0x0000002b05057c24 */ /* 0x000fe4000f8e0200 */
[----:B-----5:R-:W-:-:S03]  /*11780*/  IMAD R0, R10, UR7, RZ ;  /* 0x000000070a007c24 */ /* 0x020fc6000f8e02ff */
        /* <DEDUP_REMOVED lines=8> */
.L_x_4748:
[----:B------:R-:W-:Y:S05]  /*11810*/  BSYNC B0 ;  /* 0x0000000000007941 */ /* 0x000fea0003800000 */
.L_x_4747:
[----:B------:R-:W-:Y:S01]  /*11820*/  R2UR UR8, R208 ;  /* 0x00000000d00872ca */ /* 0x000fe200000e0000 */
[----:B------:R-:W-:Y:S01]  /*11830*/  ULDC UR5, c[0x0][0xa88] ;  /* 0x0002a20000057ab9 */ /* 0x000fe20000000800 */
[C---:B--2---:R-:W-:Y:S01]  /*11840*/  IMAD R0, R6.reuse, UR6, RZ ;  /* 0x0000000606007c24 */ /* 0x044fe2000f8e02ff */
[----:B------:R-:W-:Y:S01]  /*11850*/  UIADD3 UR42, -UR42, UR5, URZ ;  /* 0x000000052a2a7290 */ /* 0x000fe2000fffe13f */
[----:B----4-:R-:W-:Y:S01]  /*11860*/  IMAD.WIDE.U32 R2, R6, UR43, R22 ;  /* 0x0000002b06027c25 */ /* 0x010fe2000f8e0016 */
[C---:B------:R-:W-:Y:S01]  /*11870*/  IADD3 R4, R206.reuse, 0x20, RZ ;  /* 0x00000020ce047810 */ /* 0x040fe20007ffe0ff */
[----:B------:R-:W-:Y:S01]  /*11880*/  BSSY B0, `(.L_x_4749) ;  /* 0x0000026000007945 */ /* 0x000fe20003800000 */
[----:B------:R-:W-:Y:S01]  /*11890*/  SHF.R.S32.HI R207, RZ, 0x1f, R206 ;  /* 0x0000001fffcf7819 */ /* 0x000fe200000114ce */
[----:B------:R-:W-:Y:S01]  /*118a0*/  IMAD R5, R7, UR43, R0 ;  /* 0x0000002b07057c24 */ /* 0x000fe2000f8e0200 */
[C---:B------:R-:W-:Y:S01]  /*118b0*/  ISETP.GE.AND P3, PT, R206.reuse, UR42, PT ;  /* 0x0000002ace007c0c */ /* 0x040fe2000bf66270 */
[----:B------:R-:W-:Y:S01]  /*118c0*/  VIADD R0, R206, 0x40 ;  /* 0x00000040ce007836 */ /* 0x000fe20000000000 */
[----:B------:R-:W-:Y:S01]  /*118d0*/  ISETP.GE.AND P0, PT, R4, UR42, PT ;  /* 0x0000002a04007c0c */ /* 0x000fe2000bf06270 */
[----:B------:R-:W-:Y:S01]  /*118e0*/  VIADD R4, R206, 0x60 ;  /* 0x00000060ce047836 */ /* 0x000fe20000000000 */
[----:B------:R-:W-:Y:S01]  /*118f0*/  ULOP3.LUT UR5, URZ, UR8, URZ, 0x33, !UPT ;  /* 0x000000083f057292 */ /* 0x000fe2000f8e333f */
[----:B------:R-:W-:-:S02]  /*11900*/  IADD3 R3, R3, R5, RZ ;  /* 0x0000000503037210 */ /* 0x000fc40007ffe0ff */
[----:B------:R-:W-:Y:S01]  /*11910*/  ISETP.GE.AND P1, PT, R0, UR42, PT ;  /* 0x0000002a00007c0c */ /* 0x000fe2000bf26270 */
[----:B---3--:R-:W-:Y:S01]  /*11920*/  IMAD R0, R8, UR7, RZ ;  /* 0x0000000708007c24 */ /* 0x008fe2000f8e02ff */
[----:B------:R-:W-:Y:S01]  /*11930*/  ISETP.GE.AND P2, PT, R4, UR42, PT ;  /* 0x0000002a04007c0c */ /* 0x000fe2000bf46270 */
[----:B-1----:R-:W-:Y:S02]  /*11940*/  VIADD R5, R12, UR5 ;  /* 0x000000050c057c36 */ /* 0x002fe40008000000 */
[----:B------:R-:W-:Y:S02]  /*11950*/  IMAD R9, R9, UR44, R0 ;  /* 0x0000002c09097c24 */ /* 0x000fe4000f8e0200 */
[----:B------:R-:W-:-:S04]  /*11960*/  IMAD.WIDE.U32 R6, R8, UR44, R2 ;  /* 0x0000002c08067c25 */ /* 0x000fc8000f8e0002 */
[----:B------:R-:W-:-:S04]  /*11970*/  IMAD.WIDE R4, R5, 0x80, R206 ;  /* 0x0000008005047825 */ /* 0x000fc800078e02ce */
[----:B------:R-:W-:Y:S01]  /*11980*/  IMAD.IADD R11, R7, 0x1, R9 ;  /* 0x00000001070b7824 */ /* 0x000fe200078e0209 */
[----:B------:R-:W-:Y:S06]  /*11990*/  @P3 BRA `(.L_x_4750) ;  /* 0x0000000000503947 */ /* 0x000fec0003800000 */
[----:B------:R-:W-:Y:S01]  /*119a0*/  ULDC.64 UR6, c[0x0][0xad8] ;  /* 0x0002b60000067ab9 */ /* 0x000fe20000000a00 */
[----:B------:R-:W-:Y:S01]  /*119b0*/  MOV R3, R11 ;  /* 0x0000000b00037202 */ /* 0x000fe20000000f00 */
[C---:B------:R-:W-:Y:S01]  /*119c0*/  VIADD R8, R22.reuse, 0x80 ;  /* 0x0000008016087836 */ /* 0x040fe20000000000 */
[----:B------:R-:W-:Y:S01]  /*119d0*/  IADD3 R0, R22, 0x40, RZ ;  /* 0x0000004016007810 */ /* 0x000fe20007ffe0ff */
[----:B------:R-:W-:Y:S01]  /*119e0*/  IMAD R9, R5, UR6, RZ ;  /* 0x0000000605097c24 */ /* 0x000fe2000f8e02ff */
[----:B------:R-:W-:Y:S01]  /*119f0*/  ULDC UR5, c[0x0][0xa8c] ;  /* 0x0002a30000057ab9 */ /* 0x000fe20000000800 */
        /* <DEDUP_REMOVED lines=13> */
[----:B------:R1:W-:Y:S02]  /*11ad0*/  @!P5 STG.E.128 desc[UR8][R8.64+0x100], RZ ;  /* 0x000100ff0800d986 */ /* 0x0003e4000c101d08 */
.L_x_4750:
[----:B------:R-:W-:Y:S05]  /*11ae0*/  BSYNC B0 ;  /* 0x0000000000007941 */ /* 0x000fea0003800000 */
.L_x_4749:
[----:B------:R-:W-:Y:S04]  /*11af0*/  BSSY B0, `(.L_x_4751) ;  /* 0x0000018000007945 */ /* 0x000fe80003800000 */
[----:B------:R-:W-:Y:S05]  /*11b00*/  @P0 BRA `(.L_x_4752) ;  /* 0x0000000000580947 */ /* 0x000fea0003800000 */
[----:B-1----:R-:W-:Y:S01]  /*11b10*/  IADD3 R9, P0, R4, 0x20, RZ ;  /* 0x0000002004097810 */ /* 0x002fe20007f1e0ff */
[----:B------:R-:W-:Y:S01]  /*11b20*/  ULDC UR5, c[0x0][0xa8c] ;  /* 0x0002a30000057ab9 */ /* 0x000fe20000000800 */
[----:B------:R-:W-:Y:S01]  /*11b30*/  IADD3 R2, R22, 0x40, RZ ;  /* 0x0000004016027810 */ /* 0x000fe20007ffe0ff */
[----:B------:R-:W-:Y:S01]  /*11b40*/  ULDC.64 UR6, c[0x0][0xad8] ;  /* 0x0002b60000067ab9 */ /* 0x000fe20000000a00 */
[----:B------:R-:W-:Y:S01]  /*11b50*/  MOV R3, R11 ;  /* 0x0000000b00037202 */ /* 0x000fe20000000f00 */
[----:B------:R-:W-:Y:S01]  /*11b60*/  IMAD.X R0, RZ, RZ, R5, P0 ;  /* 0x000000ffff007224 */ /* 0x000fe200000e0605 */
[----:B------:R-:W-:Y:S01]  /*11b70*/  ISETP.GE.AND P4, PT, R2, UR5, PT ;  /* 0x0000000502007c0c */ /* 0x000fe2000bf86270 */
[----:B------:R-:W-:Y:S01]  /*11b80*/  IMAD.MOV.U32 R2, RZ, RZ, R6 ;  /* 0x000000ffff027224 */ /* 0x000fe200078e0006 */
[C---:B------:R-:W-:Y:S01]  /*11b90*/  ISETP.GE.AND P3, PT, R22.reuse, UR5, PT ;  /* 0x0000000516007c0c */ /* 0x040fe2000bf66270 */
[----:B------:R-:W-:Y:S01]  /*11ba0*/  VIADD R8, R22, 0x80 ;  /* 0x0000008016087836 */ /* 0x000fe20000000000 */
[----:B------:R-:W-:Y:S01]  /*11bb0*/  ULDC.64 UR8, c[0x0][0x208] ;  /* 0x0000820000087ab9 */ /* 0x000fe20000000a00 */
[----:B------:R-:W-:-:S02]  /*11bc0*/  IMAD R0, R0, UR6, RZ ;  /* 0x0000000600007c24 */ /* 0x000fc4000f8e02ff */
        /* <DEDUP_REMOVED lines=10> */
.L_x_4752:
[----:B------:R-:W-:Y:S05]  /*11c70*/  BSYNC B0 ;  /* 0x0000000000007941 */ /* 0x000fea0003800000 */
.L_x_4751:
[----:B------:R-:W-:Y:S04]  /*11c80*/  BSSY B0, `(.L_x_4753) ;  /* 0x0000018000007945 */ /* 0x000fe80003800000 */
[----:B------:R-:W-:Y:S05]  /*11c90*/  @P1 BRA `(.L_x_4754) ;  /* 0x0000000000581947 */ /* 0x000fea0003800000 */
[----:B-12---:R-:W-:Y:S01]  /*11ca0*/  IADD3 R9, P0, R4, 0x40, RZ ;  /* 0x0000004004097810 */ /* 0x006fe20007f1e0ff */
        /* <DEDUP_REMOVED lines=21> */
.L_x_4754:
[----:B------:R-:W-:Y:S05]  /*11e00*/  BSYNC B0 ;  /* 0x0000000000007941 */ /* 0x000fea0003800000 */
.L_x_4753:
[----:B------:R-:W-:Y:S04]  /*11e10*/  BSSY B0, `(.L_x_4744) ;  /* 0x0000018000007945 */ /* 0x000fe80003800000 */
[----:B------:R-:W-:Y:S05]  /*11e20*/  @P2 BRA `(.L_x_4755) ;  /* 0x0000000000582947 */ /* 0x000fea0003800000 */
[----:B------:R-:W-:Y:S01]  /*11e30*/  IADD3 R7, P0, R4, 0x60, RZ ;  /* 0x0000006004077810 */ /* 0x000fe20007f1e0ff */
[----:B------:R-:W-:Y:S01]  /*11e40*/  VIADD R0, R22, 0x40 ;  /* 0x0000004016007836 */ /* 0x000fe20000000000 */
[----:B------:R-:W-:Y:S01]  /*11e50*/  MOV R2, R6 ;  /* 0x0000000600027202 */ /* 0x000fe20000000f00 */
[----:B------:R-:W-:Y:S01]  /*11e60*/  ULDC.64 UR6, c[0x0][0xad8] ;  /* 0x0002b60000067ab9 */ /* 0x000fe20000000a00 */
[----:B------:R-:W-:Y:S01]  /*11e70*/  ULDC UR5, c[0x0][0xa8c] ;  /* 0x0002a30000057ab9 */ /* 0x000fe20000000800 */
[----:B------:R-:W-:Y:S01]  /*11e80*/  IMAD.X R4, RZ, RZ, R5, P0 ;  /* 0x000000ffff047224 */ /* 0x000fe200000e0605 */
        /* <DEDUP_REMOVED lines=16> */
.L_x_4755:
[----:B------:R-:W-:Y:S05]  /*11f90*/  BSYNC B0 ;  /* 0x0000000000007941 */ /* 0x000fea0003800000 */
.L_x_4744:
[----:B--2---:R-:W2:Y:S02]  /*11fa0*/  LDC R0, c[0x0][0xda8] ;  /* 0x00036a00ff007b82 */ /* 0x004ea40000000800 */
[----:B--2---:R-:W-:-:S13]  /*11fb0*/  ISETP.LE.AND P0, PT, R0, UR4, PT ;  /* 0x0000000400007c0c */ /* 0x004fda000bf03270 */
[----:B------:R-:W-:Y:S05]  /*11fc0*/  @!P0 BRA `(.L_x_4756) ;  /* 0xfffffeec00708947 */ /* 0x000fea000383ffff */
[----:B------:R-:W-:Y:S05]  /*11fd0*/  EXIT ;  /* 0x000000000000794d */ /* 0x000fea0003800000 */
.L_x_4708:
[----:B------:R-:W-:-:S08]  /*11fe0*/  NOP ;  /* 0x0000000000007918 */ /* 0x000fd00000000000 */
[----:B-1----:R-:W1:-:S00]  /*11ff0*/  USETMAXREG.DEALLOC.CTAPOOL 0x18 ;  /* 0x00000018000079c8 */ /* 0x002e4000080e0500 */
[----:B-1----:R-:W-:-:S06]  /*12000*/  LOP3.LUT R0, R0, 0x3, RZ, 0xc0, !PT ;  /* 0x0000000300007812 */ /* 0x002fcc00078ec0ff */
[----:B------:R-:W1:Y:S02]  /*12010*/  SHFL.IDX PT, R0, R0, RZ, 0x1f ;  /* 0x00001fff00007589 */ /* 0x000e6400000e0000 */
[----:B-1----:R-:W-:-:S13]  /*12020*/  ISETP.NE.AND P0, PT, R0, RZ, PT ;  /* 0x000000ff0000720c */ /* 0x002fda0003f05270 */
[----:B--2---:R-:W-:Y:S05]  /*12030*/  @P0 EXIT ;  /* 0x000000000000094d */ /* 0x004fea0003800000 */
[----:B------:R-:W1:Y:S01]  /*12040*/  S2UR UR4, SR_CTAID.X ;  /* 0x00000000000479c3 */ /* 0x000e620000002500 */
[----:B------:R2:W-:Y:S01]  /*12050*/  STL [R1+0x4], RZ ;  /* 0x000004ff01007387 */ /* 0x0005e20000100800 */
[----:B------:R-:W-:Y:S01]  /*12060*/  MOV R17, 0x1 ;  /* 0x0000000100117802 */ /* 0x000fe20000000f00 */
[----:B------:R-:W-:-:S05]  /*12070*/  IMAD.MOV.U32 R16, RZ, RZ, RZ ;  /* 0x000000ffff107224 */ /* 0x000fca00078e00ff */
[----:B------:R-:W1:Y:S02]  /*12080*/  LDC R0, c[0x0][0xda8] ;  /* 0x00036a00ff007b82 */ /* 0x000e640000000800 */
[----:B-1----:R-:W-:-:S13]  /*12090*/  ISETP.LE.AND P0, PT, R0, UR4, PT ;  /* 0x0000000400007c0c */ /* 0x002fda000bf03270 */
[----:B--2---:R-:W-:Y:S05]  /*120a0*/  @P0 BRA `(.L_x_4757) ;  /* 0x0000002c00980947 */ /* 0x004fea0003800000 */
[----:B------:R-:W-:Y:S01]  /*120b0*/  MOV R0, UR4 ;  /* 0x0000000400007c02 */ /* 0x000fe20008000f00 */
[----:B------:R-:W-:Y:S01]  /*120c0*/  IMAD.MOV.U32 R16, RZ, RZ, RZ ;  /* 0x000000ffff107224 */ /* 0x000fe200078e00ff */
[----:B------:R-:W-:Y:S01]  /*120d0*/  MOV R17, 0x1 ;  /* 0x0000000100117802 */ /* 0x000fe20000000f00 */
[----:B------:R-:W-:Y:S01]  /*120e0*/  ULDC UR44, c[0x0][0xc] ;  /* 0x00000300002c7ab9 */ /* 0x000fe20000000800 */
[----:B------:R-:W-:Y:S01]  /*120f0*/  ULDC.64 UR38, c[0x0][0x198] ;  /* 0x0000660000267ab9 */ /* 0x000fe20000000a00 */
[----:B------:R1:W-:Y:S04]  /*12100*/  STL [R1], R0 ;  /* 0x0000000001007387 */ /* 0x0003e80000100800 */
[----:B------:R1:W-:Y:S02]  /*12110*/  STL [R1+0x4], RZ ;  /* 0x000004ff01007387 */ /* 0x0003e40000100800 */
.L_x_4805:
[----:B------:R-:W2:Y:S01]  /*12120*/  LDL R6, [R1] ;  /* 0x0000000001067983 */ /* 0x000ea20000100800 */
[----:B------:R-:W-:Y:S01]  /*12130*/  ULDC UR8, c[0x0][0xdd0] ;  /* 0x0003740000087ab9 */ /* 0x000fe20000000800 */
[----:B-1----:R-:W1:Y:S01]  /*12140*/  LDC R0, c[0x0][0xde8] ;  /* 0x00037a00ff007b82 */ /* 0x002e620000000800 */
[----:B------:R-:W-:-:S11]  /*12150*/  UISETP.NE.AND UP0, UPT, UR8, 0x1, UPT ;  /* 0x000000010800788c */ /* 0x000fd6000bf05270 */
[----:B------:R-:W-:Y:S01]  /*12160*/  @UP0 ULDC UR4, c[0x0][0xdd4] ;  /* 0x0003750000040ab9 */ /* 0x000fe20000000800 */
[----:B------:R-:W-:Y:S01]  /*12170*/  @UP0 ULDC UR9, c[0x0][0xdd8] ;  /* 0x0003760000090ab9 */ /* 0x000fe20000000800 */
[C---:B--2---:R-:W-:Y:S02]  /*12180*/  R2UR UR6, R6.reuse ;  /* 0x00000000060672ca */ /* 0x044fe400000e0000 */
[----:B------:R-:W-:-:S11]  /*12190*/  R2UR UR7, R6 ;  /* 0x00000000060772ca */ /* 0x000fd600000e0000 */
        /* <DEDUP_REMOVED lines=14> */
.L_x_4758:
[----:B------:R-:W-:Y:S01]  /*12280*/  ULDC UR9, c[0x0][0xdc4] ;  /* 0x0003710000097ab9 */ /* 0x000fe20000000800 */
[----:B------:R-:W-:Y:S01]  /*12290*/  UMOV UR7, UR8 ;  /* 0x0000000800077c82 */ /* 0x000fe20008000000 */
[----:B------:R-:W-:-:S11]  /*122a0*/  UISETP.NE.AND UP0, UPT, UR9, 0x1, UPT ;  /* 0x000000010900788c */ /* 0x000fd6000bf05270 */
[----:B------:R-:W-:Y:S02]  /*122b0*/  @UP0 ULDC.64 UR10, c[0x0][0xdc8] ;  /* 0x00037200000a0ab9 */ /* 0x000fe40000000a00 */
[----:B------:R-:W-:-:S04]  /*122c0*/  UIMAD.WIDE.U32 UR4, UR8, UR10, URZ ;  /* 0x0000000a080472a5 */ /* 0x000fc8000f8e003f */
[----:B------:R-:W-:-:S04]  /*122d0*/  @UP0 USHF.R.U32.HI UR7, URZ, UR11, UR5 ;  /* 0x0000000b3f070299 */ /* 0x000fc80008011605 */
[----:B------:R-:W-:-:S12]  /*122e0*/  UIMAD UR4, UR7, UR9, URZ ;  /* 0x00000009070472a4 */ /* 0x000fd8000f8e023f */
.L_x_4759:
[----:B------:R-:W1:Y:S01]  /*122f0*/  LDC R0, c[0x0][0x404] ;  /* 0x00010100ff007b82 */ /* 0x000e620000000800 */
[----:B------:R-:W-:Y:S01]  /*12300*/  ULOP3.LUT UR5, URZ, UR7, URZ, 0x33, !UPT ;  /* 0x000000073f057292 */ /* 0x000fe2000f8e333f */
[----:B------:R-:W-:Y:S01]  /*12310*/  BSSY B6, `(.L_x_4760) ;  /* 0x00002ad000067945 */ /* 0x000fe20003800000 */
[----:B------:R-:W-:Y:S01]  /*12320*/  ULDC.64 UR10, c[0x0][0x3f8] ;  /* 0x0000fe00000a7ab9 */ /* 0x000fe20000000a00 */
[----:B------:R-:W-:Y:S01]  /*12330*/  ULDC UR7, c[0x0][0xdac] ;  /* 0x00036b0000077ab9 */ /* 0x000fe20000000800 */
[----:B------:R-:W-:Y:S01]  /*12340*/  ISETP.NE.U32.AND P0, PT, RZ, UR10, PT ;  /* 0x0000000aff007c0c */ /* 0x000fe2000bf05070 */
[----:B------:R-:W-:Y:S02]  /*12350*/  UIADD3 UR5, UR5, UR7, URZ ;  /* 0x0000000705057290 */ /* 0x000fe4000fffe03f */
[----:B------:R-:W2:Y:S01]  /*12360*/  LDC R2, c[0x0][0x288] ;  /* 0x0000a200ff027b82 */ /* 0x000ea20000000800 */
[----:B------:R-:W-:Y:S01]  /*12370*/  ISETP.NE.AND.EX P0, PT, RZ, UR11, PT, P0 ;  /* 0x0000000bff007c0c */ /* 0x000fe2000bf05300 */
[----:B------:R-:W-:Y:S01]  /*12380*/  USHF.L.U32 UR41, UR5, 0x7, URZ ;  /* 0x0000000705297899 */ /* 0x000fe2000800063f */
[----:B------:R-:W-:Y:S01]  /*12390*/  ULDC UR7, c[0x0][0xdb8] ;  /* 0x00036e0000077ab9 */ /* 0x000fe20000000800 */
[----:B------:R-:W-:-:S02]  /*123a0*/  UIADD3 UR4, UR8, -UR4, URZ ;  /* 0x8000000408047290 */ /* 0x000fc4000fffe03f */
[----:B------:R-:W-:Y:S02]  /*123b0*/  UISETP.NE.AND UP0, UPT, UR7, 0x1, UPT ;  /* 0x000000010700788c */ /* 0x000fe4000bf05270 */
[----:B------:R-:W3:Y:S01]  /*123c0*/  LDC R4, c[0x0][0x2e0] ;  /* 0x0000b800ff047b82 */ /* 0x000ee20000000800 */
[----:B------:R-:W-:Y:S01]  /*123d0*/  IMAD.U32 R5, RZ, RZ, UR41 ;  /* 0x00000029ff057e24 */ /* 0x000fe2000f8e00ff */
[----:B------:R-:W-:Y:S02]  /*123e0*/  ULDC UR5, c[0x0][0xdc4] ;  /* 0x0003710000057ab9 */ /* 0x000fe40000000800 */
[----:B------:R-:W-:Y:S01]  /*123f0*/  UIMAD UR6, UR6, UR5, UR4 ;  /* 0x00000005060672a4 */ /* 0x000fe2000f8e0204 */
[----:B-1----:R-:W-:-:S04]  /*12400*/  SEL R3, R0, 0x1, P0 ;  /* 0x0000000100037807 */ /* 0x002fc80000000000 */
[----:B------:R-:W-:Y:S01]  /*12410*/  @UP0 ULDC UR4, c[0x0][0xdbc] ;  /* 0x00036f0000040ab9 */ /* 0x000fe20000000800 */
[----:B------:R-:W-:Y:S01]  /*12420*/  @UP0 ULDC UR8, c[0x0][0xdc0] ;  /* 0x0003700000080ab9 */ /* 0x000fe20000000800 */
[----:B------:R-:W-:Y:S02]  /*12430*/  UIMAD.WIDE.U32 UR4, UR6, UR4, URZ ;  /* 0x00000004060472a5 */ /* 0x000fe4000f8e003f */
[----:B------:R-:W-:Y:S01]  /*12440*/  UMOV UR43, UR6 ;  /* 0x00000006002b7c82 */ /* 0x000fe20008000000 */
[----:B--2---:R-:W-:Y:S01]  /*12450*/  IADD3 R2, R5, 0xef, -R2 ;  /* 0x000000ef05027810 */ /* 0x004fe20007ffe802 */
[----:B------:R-:W-:-:S04]  /*12460*/  @UP0 USHF.R.U32.HI UR43, URZ, UR8, UR5 ;  /* 0x000000083f2b0299 */ /* 0x000fc80008011605 */
[----:B------:R-:W-:Y:S01]  /*12470*/  UIADD3 UR42, -UR43, URZ, URZ ;  /* 0x0000003f2b2a7290 */ /* 0x000fe2000fffe13f */
[----:B---3--:R-:W-:-:S03]  /*12480*/  IMAD R5, R3, R4, 0x6f ;  /* 0x0000006f03057424 */ /* 0x008fc600078e0204 */
[----:B------:R-:W-:Y:S01]  /*12490*/  UIMAD UR42, UR7, UR42, UR6 ;  /* 0x0000002a072a72a4 */ /* 0x000fe2000f8e0206 */
[----:B------:R-:W-:Y:S01]  /*124a0*/  IMAD R3, R3, R4, R2 ;  /* 0x0000000403037224 */ /* 0x000fe200078e0202 */
[----:B------:R-:W-:Y:S01]  /*124b0*/  MOV R4, RZ ;  /* 0x000000ff00047202 */ /* 0x000fe20000000f00 */
[----:B------:R-:W-:-:S04]  /*124c0*/  IMAD.MOV.U32 R2, RZ, RZ, RZ ;  /* 0x000000ffff027224 */ /* 0x000fc800078e00ff */
[----:B------:R-:W-:-:S04]  /*124d0*/  IMAD.HI R4, R5, -0x6db6db6d, R4 ;  /* 0x9249249305047827 */ /* 0x000fc800078e0204 */
[----:B------:R-:W-:Y:S01]  /*124e0*/  IMAD.HI R2, R3, -0x6db6db6d, R2 ;  /* 0x9249249303027827 */ /* 0x000fe200078e0202 */
[----:B------:R-:W-:-:S04]  /*124f0*/  SHF.R.U32.HI R3, RZ, 0x1f, R4 ;  /* 0x0000001fff037819 */ /* 0x000fc80000011604 */
[----:B------:R-:W-:Y:S02]  /*12500*/  SHF.R.U32.HI R5, RZ, 0x1f, R2 ;  /* 0x0000001fff057819 */ /* 0x000fe40000011602 */
[----:B------:R-:W-:Y:S02]  /*12510*/  LEA.HI.SX32 R3, R4, R3, 0x1a ;  /* 0x0000000304037211 */ /* 0x000fe400078fd2ff */
[----:B------:R-:W-:-:S04]  /*12520*/  LEA.HI.SX32 R2, R2, R5, 0x1a ;  /* 0x0000000502027211 */ /* 0x000fc800078fd2ff */
[----:B------:R-:W-:-:S04]  /*12530*/  VIMNMX R19, R3, R2, PT ;  /* 0x0000000203137248 */ /* 0x000fc80003fe0100 */
[----:B------:R-:W-:-:S13]  /*12540*/  ISETP.GT.AND P0, PT, R19, RZ, PT ;  /* 0x000000ff1300720c */ /* 0x000fda0003f04270 */
[----:B------:R-:W-:Y:S05]  /*12550*/  @P0 BRA `(.L_x_4761) ;  /* 0x00000000004c0947 */ /* 0x000fea0003800000 */
[----:B------:R-:W1:Y:S01]  /*12560*/  S2R R7, SR_TID.X ;  /* 0x0000000000077919 */ /* 0x000e620000002100 */
[----:B------:R-:W-:Y:S02]  /*12570*/  MOV R13, R6 ;  /* 0x00000006000d7202 */ /* 0x000fe40000000f00 */
        /* <DEDUP_REMOVED lines=17> */
.L_x_4761:
[----:B------:R-:W1:Y:S01]  /*12690*/  S2R R3, SR_CgaCtaId ;  /* 0x0000000000037919 */ /* 0x000e620000008800 */
[----:B------:R-:W-:-:S04]  /*126a0*/  MOV R18, 0x400 ;  /* 0x0000040000127802 */ /* 0x000fc80000000f00 */
[----:B-1----:R-:W-:-:S05]  /*126b0*/  LEA R18, R3, R18, 0x18 ;  /* 0x0000001203127211 */ /* 0x002fca00078ec0ff */
[----:B------:R-:W-:-:S05]  /*126c0*/  VIADD R0, R18, 0x21400 ;  /* 0x0002140012007836 */ /* 0x000fca0000000000 */
[----:B------:R-:W-:-:S13]  /*126d0*/  LOP3.LUT P0, RZ, R0, 0x3ff, RZ, 0xc0, !PT ;  /* 0x000003ff00ff7812 */ /* 0x000fda000780c0ff */
        /* <DEDUP_REMOVED lines=17> */
.L_x_4763:
[----:B------:R-:W-:-:S05]  /*127f0*/  VIADD R0, R18, 0x400 ;  /* 0x0000040012007836 */ /* 0x000fca0000000000 */
        /* <DEDUP_REMOVED lines=18> */
.L_x_4765:
        /* <DEDUP_REMOVED lines=16> */
.L_x_4764:
        /* <DEDUP_REMOVED lines=12> */
[----:B------:R-:W-:Y:S01]  /*12ae0*/  UMOV UR40, URZ ;  /* 0x0000003f00287c82 */ /* 0x000fe20008000000 */
[----:B--2---:R-:W-:Y:S01]  /*12af0*/  LOP3.LUT R7, R6, 0x1f, RZ, 0xc0, !PT ;  /* 0x0000001f06077812 */ /* 0x004fe200078ec0ff */
[----:B------:R-:W-:Y:S01]  /*12b00*/  UMOV UR8, 0x40 ;  /* 0x0000004000087882 */ /* 0x000fe20000000000 */
[----:B------:R-:W-:Y:S01]  /*12b10*/  MOV R4, UR42 ;  /* 0x0000002a00047c02 */ /* 0x000fe20008000f00 */
        /* <DEDUP_REMOVED lines=19> */
[----:B------:R-:W-:Y:S01]  /*12c50*/  VIADD R5, R19, 0xffffffff ;  /* 0xffffffff13057836 */ /* 0x000fe20000000000 */
[----:B-1----:R-:W-:Y:S01]  /*12c60*/  ISETP.NE.U32.AND P0, PT, R2, RZ, PT ;  /* 0x000000ff0200720c */ /* 0x002fe20003f05070 */
[----:B------:R2:W-:Y:S03]  /*12c70*/  @!UP1 UTMAPF.L2.4D [UR12], [UR4] ;  /* 0x0000000c040095b8 */ /* 0x0005e60008018000 */
[----:B------:R-:W-:-:S04]  /*12c80*/  ISETP.NE.AND.EX P0, PT, R3, RZ, PT, P0 ;  /* 0x000000ff0300720c */ /* 0x000fc80003f05300 */
[----:B----4-:R-:W-:Y:S01]  /*12c90*/  SEL R6, R0, RZ, !P0 ;  /* 0x000000ff00067207 */ /* 0x010fe20004000000 */
[----:B--2---:R-:W-:Y:S08]  /*12ca0*/  BRA.DIV UR6, `(.L_x_4766) ;  /* 0x0000002a060c7947 */ /* 0x004ff0000b800000 */
.L_x_4817:
[----:B------:R-:W-:Y:S01]  /*12cb0*/  UMOV UR4, 0xffffffff ;  /* 0xffffffff00047882 */ /* 0x000fe20000000000 */
[----:B------:R-:W-:Y:S02]  /*12cc0*/  SHF.R.S32.HI R12, RZ, 0x1f, R0 ;  /* 0x0000001fff0c7819 */ /* 0x000fe40000011400 */
[----:B------:R-:W-:Y:S05]  /*12cd0*/  BRA.DIV UR4, `(.L_x_4767) ;  /* 0x0000002a042c7947 */ /* 0x000fea000b800000 */
[----:B------:R-:W-:-:S13]  /*12ce0*/  ELECT P6, URZ, PT ;  /* 0x00000000003f782f */ /* 0x000fda00038c0000 */
.L_x_4820:
[----:B------:R-:W-:Y:S05]  /*12cf0*/  @!P6 BRA `(.L_x_4768) ;  /* 0x0000000000f8e947 */ /* 0x000fea0003800000 */
        /* <DEDUP_REMOVED lines=14> */
[----:B------:R-:W-:-:S03]  /*12de0*/  SHF.R.S32.HI R7, RZ, 0x1f, R6 ;  /* 0x0000001fff077819 */ /* 0x000fc60000011406 */
[----:B------:R-:W-:-:S04]  /*12df0*/  IMAD.WIDE.U32 R6, R0, UR4, R6 ;  /* 0x0000000400067c25 */ /* 0x000fc8000f8e0006 */
[----:B------:R-:W-:Y:S01]  /*12e00*/  IMAD.IADD R9, R7, 0x1, R9 ;  /* 0x0000000107097824 */ /* 0x000fe200078e0209 */
[----:B------:R-:W-:-:S04]  /*12e10*/  LEA R8, P2, R6, R2, 0x2 ;  /* 0x0000000206087211 */ /* 0x000fc800078410ff */
[----:B------:R-:W-:-:S05]  /*12e20*/  LEA.HI.X R9, R6, R3, R9, 0x2, P2 ;  /* 0x0000000306097211 */ /* 0x000fca00010f1409 */
[----:B------:R1:W5:Y:S04]  /*12e30*/  LDG.E R6, desc[UR6][R8.64] ;  /* 0x0000000608067981 */ /* 0x000368000c1e1900 */
.L_x_4769:
[----:B-1----:R-:W-:Y:S02]  /*12e40*/  LEA R8, R16, R18, 0x3 ;  /* 0x0000001210087211 */ /* 0x002fe400078e18ff */
[----:B------:R-:W-:-:S04]  /*12e50*/  SHF.L.U32 R7, R17, 0x1f, RZ ;  /* 0x0000001f11077819 */ /* 0x000fc800000006ff */
[----:B------:R-:W1:Y:S02]  /*12e60*/  SYNCS.PHASECHK.TRANS64.TRYWAIT P2, [R8+URZ+0x36840], R7 ;  /* 0x03684007080075a7 */ /* 0x000e64000804017f */
[----:B-1----:R-:W-:Y:S05]  /*12e70*/  @!P2 BRA `(.L_x_4770) ;  /* 0x0000002400e4a947 */ /* 0x002fea0003800000 */
.L_x_4821:
        /* <DEDUP_REMOVED lines=11> */
.L_x_4771:
[----:B-1----:R-:W-:Y:S01]  /*12f30*/  IMAD R7, R16, 0xa800, R18 ;  /* 0x0000a80010077824 */ /* 0x002fe200078e0212 */
        /* <DEDUP_REMOVED lines=26> */
.L_x_4768:
[----:B------:R-:W-:Y:S05]  /*130e0*/  WARPSYNC.ALL ;  /* 0x0000000000007948 */ /* 0x000fea0003800000 */
[----:B------:R-:W2:Y:S01]  /*130f0*/  LDL.LU R8, [R1+0x4] ;  /* 0x0000040001087983 */ /* 0x000ea20000300800 */
[----:B------:R-:W-:Y:S02]  /*13100*/  ELECT P2, URZ, PT ;  /* 0x00000000003f782f */ /* 0x000fe40003840000 */
[----:B------:R-:W-:Y:S01]  /*13110*/  ISETP.GE.AND P3, PT, R19, 0x2, PT ;  /* 0x000000021300780c */ /* 0x000fe20003f66270 */
[----:B------:R-:W-:Y:S01]  /*13120*/  UIADD3 UR4, UP0, UR38, 0x270, URZ ;  /* 0x0000027026047890 */ /* 0x000fe2000ff1e03f */
[----:B------:R-:W-:Y:S01]  /*13130*/  UMOV UR11, UR41 ;  /* 0x00000029000b7c82 */ /* 0x000fe20008000000 */
[----:B------:R-:W-:-:S02]  /*13140*/  UMOV UR12, UR42 ;  /* 0x0000002a000c7c82 */ /* 0x000fc40008000000 */
[----:B------:R-:W-:Y:S01]  /*13150*/  UIADD3.X UR5, URZ, UR39, URZ, UP0, !UPT ;  /* 0x000000273f057290 */ /* 0x000fe200087fe43f */
[----:B------:R-:W-:Y:S01]  /*13160*/  UMOV UR13, UR43 ;  /* 0x0000002b000d7c82 */ /* 0x000fe20008000000 */
[----:B------:R-:W-:Y:S01]  /*13170*/  UMOV UR6, 0x0 ;  /* 0x0000000000067882 */ /* 0x000fe20000000000 */
[----:B------:R-:W-:Y:S01]  /*13180*/  UMOV UR7, 0x12f00000 ;  /* 0x12f0000000077882 */ /* 0x000fe20000000000 */
[----:B------:R-:W-:Y:S01]  /*13190*/  UMOV UR10, URZ ;  /* 0x0000003f000a7c82 */ /* 0x000fe20008000000 */
[----:B------:R-:W-:Y:S01]  /*131a0*/  UMOV UR27, UR41 ;  /* 0x00000029001b7c82 */ /* 0x000fe20008000000 */
[----:B------:R-:W-:Y:S01]  /*131b0*/  @P2 MOV R7, 0xc000 ;  /* 0x0000c00000072802 */ /* 0x000fe20000000f00 */
[----:B------:R-:W-:Y:S06]  /*131c0*/  BAR.SYNC.DEFER_BLOCKING 0x8, 0x120 ;  /* 0x0204800000007b1d */ /* 0x000fec0000010000 */
[----:B------:R-:W-:Y:S01]  /*131d0*/  UMOV UR28, UR42 ;  /* 0x0000002a001c7c82 */ /* 0x000fe20008000000 */
[----:B------:R-:W-:Y:S01]  /*131e0*/  UMOV UR29, UR43 ;  /* 0x0000002b001d7c82 */ /* 0x000fe20008000000 */
[----:B------:R-:W-:Y:S01]  /*131f0*/  UMOV UR26, 0x40 ;  /* 0x00000040001a7882 */ /* 0x000fe20000000000 */
[----:B------:R-:W-:Y:S01]  /*13200*/  UMOV UR19, UR41 ;  /* 0x0000002900137c82 */ /* 0x000fe20008000000 */
[----:B------:R-:W-:Y:S01]  /*13210*/  UMOV UR20, UR42 ;  /* 0x0000002a00147c82 */ /* 0x000fe20008000000 */
[----:B------:R-:W-:Y:S01]  /*13220*/  UMOV UR21, UR43 ;  /* 0x0000002b00157c82 */ /* 0x000fe20008000000 */
[----:B------:R-:W-:Y:S01]  /*13230*/  UMOV UR18, 0x80 ;  /* 0x0000008000127882 */ /* 0x000fe20000000000 */
[----:B------:R1:W-:Y:S02]  /*13240*/  @P2 SYNCS.ARRIVE.TRANS64 RZ, [R18+URZ+0x36800], R7 ;  /* 0x0368000712ff29a7 */ /* 0x0003e4000800003f */
[----:B-1----:R-:W-:-:S05]  /*13250*/  @P2 VIADD R7, R18, 0x15400 ;  /* 0x0001540012072836 */ /* 0x002fca0000000000 */
[----:B------:R-:W-:Y:S02]  /*13260*/  @P2 R2UR UR8, R7 ;  /* 0x00000000070822ca */ /* 0x000fe400000e0000 */
[----:B------:R-:W-:-:S04]  /*13270*/  @P2 IADD3 R7, R18, 0x36800, RZ ;  /* 0x0003680012072810 */ /* 0x000fc80007ffe0ff */
[----:B------:R-:W-:Y:S01]  /*13280*/  @P2 R2UR UR9, R7 ;  /* 0x00000000070922ca */ /* 0x000fe200000e0000 */
[----:B------:R-:W-:-:S05]  /*13290*/  @P2 VIADD R7, R18, 0x19400 ;  /* 0x0001940012072836 */ /* 0x000fca0000000000 */
[----:B------:R-:W-:Y:S02]  /*132a0*/  @P2 R2UR UR24, R7 ;  /* 0x00000000071822ca */ /* 0x000fe400000e0000 */
[----:B------:R-:W-:-:S04]  /*132b0*/  @P2 IADD3 R7, R18, 0x1d400, RZ ;  /* 0x0001d40012072810 */ /* 0x000fc80007ffe0ff */
[----:B------:R-:W-:Y:S01]  /*132c0*/  @P2 R2UR UR16, R7 ;  /* 0x00000000071022ca */ /* 0x000fe200000e0000 */
[----:B------:R-:W-:Y:S01]  /*132d0*/  UMOV UR25, UR9 ;  /* 0x0000000900197c82 */ /* 0x000fe20008000000 */
[----:B------:R1:W-:Y:S01]  /*132e0*/  UTMALDG.4D [UR8], [UR4], desc[UR6] ;  /* 0x00000608040075b4 */ /* 0x0003e20008019000 */
[----:B------:R-:W-:-:S04]  /*132f0*/  UMOV UR17, UR9 ;  /* 0x0000000900117c82 */ /* 0x000fc80008000000 */
[----:B------:R1:W-:Y:S06]  /*13300*/  UTMALDG.4D [UR24], [UR4], desc[UR6] ;  /* 0x00000618040075b4 */ /* 0x0003ec0008019000 */
        /* <DEDUP_REMOVED lines=9> */
.L_x_4822:
[----:B------:R-:W-:Y:S05]  /*133a0*/  @!P3 BRA `(.L_x_4773) ;  /* 0x00000014007cb947 */ /* 0x000fea0003800000 */
[C---:B-1----:R-:W-:Y:S01]  /*133b0*/  LOP3.LUT R7, R19.reuse, 0x1, RZ, 0xc0, !PT ;  /* 0x0000000113077812 */ /* 0x042fe200078ec0ff */
[----:B------:R-:W-:Y:S01]  /*133c0*/  VIADD R10, R19, 0xfffffffe ;  /* 0xfffffffe130a7836 */ /* 0x000fe20000000000 */
[----:B------:R-:W-:Y:S02]  /*133d0*/  ULDC.64 UR36, c[0x0][0x408] ;  /* 0x0001020000247ab9 */ /* 0x000fe40000000a00 */
[----:B------:R-:W-:Y:S02]  /*133e0*/  ISETP.NE.U32.AND P2, PT, R7, 0x1, PT ;  /* 0x000000010700780c */ /* 0x000fe40003f45070 */
[----:B------:R-:W-:-:S11]  /*133f0*/  MOV R7, R10 ;  /* 0x0000000a00077202 */ /* 0x000fd60000000f00 */
        /* <DEDUP_REMOVED lines=25> */
[----:B------:R-:W-:-:S04]  /*13590*/  LEA R2, P2, R8, R2, 0x2 ;  /* 0x0000000208027211 */ /* 0x000fc800078410ff */
[----:B------:R-:W-:-:S04]  /*135a0*/  IADD3 R9, R14, R9, RZ ;  /* 0x000000090e097210 */ /* 0x000fc80007ffe0ff */
[----:B------:R-:W-:-:S05]  /*135b0*/  LEA.HI.X R3, R8, R3, R9, 0x2, P2 ;  /* 0x0000000308037211 */ /* 0x000fca00010f1409 */
[----:B------:R1:W5:Y:S02]  /*135c0*/  LDG.E R8, desc[UR6][R2.64] ;  /* 0x0000000602087981 */ /* 0x000364000c1e1900 */
.L_x_4777:
[----:B-1----:R-:W-:Y:S01]  /*135d0*/  IMAD R3, R11, 0x8, R18 ;  /* 0x000000080b037824 */ /* 0x002fe200078e0212 */
[----:B------:R-:W-:-:S04]  /*135e0*/  SHF.L.U32 R2, R13, 0x1f, RZ ;  /* 0x0000001f0d027819 */ /* 0x000fc800000006ff */
[----:B------:R-:W1:Y:S02]  /*135f0*/  SYNCS.PHASECHK.TRANS64.TRYWAIT P2, [R3+URZ+0x36840], R2 ;  /* 0x03684002030075a7 */ /* 0x000e64000804017f */
[----:B-1----:R-:W-:Y:S05]  /*13600*/  @!P2 BRA `(.L_x_4778) ;  /* 0x000000200028a947 */ /* 0x002fea0003800000 */
.L_x_4823:
        /* <DEDUP_REMOVED lines=11> */
.L_x_4779:
        /* <DEDUP_REMOVED lines=11> */
[----:B------:R-:W-:Y:S01]  /*13770*/  VIADD R3, R18, 0x36800 ;  /* 0x0003680012037836 */ /* 0x000fe20000000000 */
[----:B------:R-:W-:Y:S01]  /*13780*/  UMOV UR16, 0x40 ;  /* 0x0000004000107882 */ /* 0x000fe20000000000 */
[----:B------:R-:W-:Y:S01]  /*13790*/  UMOV UR17, 0x80 ;  /* 0x0000008000117882 */ /* 0x000fe20000000000 */
[----:B------:R-:W-:Y:S01]  /*137a0*/  UIADD3 UR9, UR9, 0x36830, URZ ;  /* 0x0003683009097890 */ /* 0x000fe2000fffe03f */
[----:B------:R-:W-:Y:S01]  /*137b0*/  SHF.L.U32 R2, R17, 0x1f, RZ ;  /* 0x0000001f11027819 */ /* 0x000fe200000006ff */
[----:B------:R-:W-:Y:S01]  /*137c0*/  UIMAD UR11, UR11, 0x70, URZ ;  /* 0x000000700b0b78a4 */ /* 0x000fe2000f8e023f */
[----:B------:R-:W-:Y:S01]  /*137d0*/  LEA R3, R16, R3, 0x3 ;  /* 0x0000000310037211 */ /* 0x000fe200078e18ff */
[----:B------:R-:W-:-:S02]  /*137e0*/  UIADD3 UR8, UR14, 0x21400, URZ ;  /* 0x000214000e087890 */ /* 0x000fc4000fffe03f */
        /* <DEDUP_REMOVED lines=11> */
.L_x_4824:
[----:B------:R-:W-:Y:S05]  /*138a0*/  @P3 BRA `(.L_x_4781) ;  /* 0x0000000000203947 */ /* 0x000fea0003800000 */
[----:B------:R-:W2:Y:S01]  /*138b0*/  S2R R9, SR_TID.X ;  /* 0x0000000000097919 */ /* 0x000ea20000002100 */
[----:B-1----:R-:W-:Y:S01]  /*138c0*/  IMAD R2, R16, 0x8, R18 ;  /* 0x0000000810027824 */ /* 0x002fe200078e0212 */
[----:B------:R-:W-:-:S04]  /*138d0*/  MOV R3, 0xa800 ;  /* 0x0000a80000037802 */ /* 0x000fc80000000f00 */
[----:B------:R3:W-:Y:S01]  /*138e0*/  SYNCS.ARRIVE.TRANS64 RZ, [R2+URZ+0x36850], R3 ;  /* 0x0368500302ff79a7 */ /* 0x0007e2000800003f */
[----:B--2---:R-:W-:-:S04]  /*138f0*/  LOP3.LUT R9, R9, 0x1f, RZ, 0xc0, !PT ;  /* 0x0000001f09097812 */ /* 0x004fc800078ec0ff */
[----:B------:R-:W-:-:S13]  /*13900*/  ISETP.NE.AND P2, PT, R9, RZ, PT ;  /* 0x000000ff0900720c */ /* 0x000fda0003f45270 */
[----:B---3--:R-:W-:Y:S05]  /*13910*/  @!P2 BRA `(.L_x_4781) ;  /* 0x000000000004a947 */ /* 0x008fea0003800000 */
[----:B------:R-:W-:Y:S01]  /*13920*/  BPT.TRAP 0x1 ;  /* 0x000000040000795c */ /* 0x000fe20000300000 */
.L_x_4781:
[--C-:B-1----:R-:W-:Y:S01]  /*13930*/  IMAD R2, R16, 0x8, R18.reuse ;  /* 0x0000000810027824 */ /* 0x102fe200078e0212 */
[----:B------:R-:W-:Y:S01]  /*13940*/  R2UR UR11, R5 ;  /* 0x00000000050b72ca */ /* 0x000fe200000e0000 */
[----:B------:R-:W-:Y:S01]  /*13950*/  UIADD3 UR4, UP0, UR38, 0x470, URZ ;  /* 0x0000047026047890 */ /* 0x000fe2000ff1e03f */
[----:B------:R-:W-:Y:S01]  /*13960*/  R2UR UR13, R6 ;  /* 0x00000000060d72ca */ /* 0x000fe200000e0000 */
[----:B------:R-:W-:Y:S01]  /*13970*/  UMOV UR10, URZ ;  /* 0x0000003f000a7c82 */ /* 0x000fe20008000000 */
[----:B------:R-:W-:Y:S01]  /*13980*/  R2UR UR9, R2 ;  /* 0x00000000020972ca */ /* 0x000fe200000e0000 */
[----:B------:R-:W-:Y:S01]  /*13990*/  IMAD R2, R16, 0xa800, R18 ;  /* 0x0000a80010027824 */ /* 0x000fe200078e0212 */
[----:B------:R-:W-:Y:S01]  /*139a0*/  R2UR UR12, R4 ;  /* 0x00000000040c72ca */ /* 0x000fe200000e0000 */
[----:B------:R-:W-:Y:S01]  /*139b0*/  UIADD3.X UR5, URZ, UR39, URZ, UP0, !UPT ;  /* 0x000000273f057290 */ /* 0x000fe200087fe43f */
[----:B------:R-:W-:Y:S01]  /*139c0*/  MOV R6, R8 ;  /* 0x0000000800067202 */ /* 0x000fe20000000f00 */
[----:B------:R-:W-:Y:S01]  /*139d0*/  UMOV UR6, 0x0 ;  /* 0x0000000000067882 */ /* 0x000fe20000000000 */
[----:B------:R-:W-:Y:S01]  /*139e0*/  R2UR UR15, R2 ;  /* 0x00000000020f72ca */ /* 0x000fe200000e0000 */
[----:B------:R-:W-:Y:S01]  /*139f0*/  UMOV UR7, 0x14f00000 ;  /* 0x14f0000000077882 */ /* 0x000fe20000000000 */
[----:B------:R-:W-:Y:S01]  /*13a00*/  UMOV UR16, 0x40 ;  /* 0x0000004000107882 */ /* 0x000fe20000000000 */
[----:B------:R-:W-:Y:S01]  /*13a10*/  UIMAD UR11, UR11, 0x70, URZ ;  /* 0x000000700b0b78a4 */ /* 0x000fe2000f8e023f */
[----:B------:R-:W-:-:S03]  /*13a20*/  IMAD.MOV.U32 R5, RZ, RZ, R7 ;  /* 0x000000ffff057224 */ /* 0x000fc600078e0007 */
        /* <DEDUP_REMOVED lines=13> */
.L_x_4776:
[----:B------:R-:W-:Y:S05]  /*13b00*/  BSYNC B0 ;  /* 0x0000000000007941 */ /* 0x000fea0003800000 */
.L_x_4775:
[----:B------:R-:W-:Y:S01]  /*13b10*/  IADD3 R7, R19, -0x3, RZ ;  /* 0xfffffffd13077810 */ /* 0x000fe20007ffe0ff */
[----:B------:R-:W-:Y:S01]  /*13b20*/  IMAD.MOV.U32 R16, RZ, RZ, R11 ;  /* 0x000000ffff107224 */ /* 0x000fe200078e000b */
[----:B------:R-:W-:-:S07]  /*13b30*/  MOV R17, R13 ;  /* 0x0000000d00117202 */ /* 0x000fce0000000f00 */
.L_x_4774:
[----:B------:R-:W-:Y:S01]  /*13b40*/  ISETP.NE.AND P2, PT, R10, RZ, PT ;  /* 0x000000ff0a00720c */ /* 0x000fe20003f45270 */
[----:B------:R-:W-:-:S12]  /*13b50*/  BSSY B0, `(.L_x_4773) ;  /* 0x00000e4000007945 */ /* 0x000fd80003800000 */
[----:B------:R-:W-:Y:S05]  /*13b60*/  @!P2 BRA `(.L_x_4782) ;  /* 0x0000000c0088a947 */ /* 0x000fea0003800000 */
[----:B------:R-:W-:-:S07]  /*13b70*/  IMAD.MOV.U32 R8, RZ, RZ, R6 ;  /* 0x000000ffff087224 */ /* 0x000fce00078e0006 */
.L_x_4797:
        /* <DEDUP_REMOVED lines=17> */
[----:B------:R-:W-:-:S03]  /*13c90*/  IMAD R14, R12, UR36, RZ ;  /* 0x000000240c0e7c24 */ /* 0x000fc6000f8e02ff */
[--C-:B------:R-:W-:Y:S01]  /*13ca0*/  SHF.R.S32.HI R3, RZ, 0x1f, R2.reuse ;  /* 0x0000001fff037819 */ /* 0x100fe20000011402 */
[----:B------:R-:W-:Y:S02]  /*13cb0*/  IMAD.MOV R13, RZ, RZ, -R2 ;  /* 0x000000ffff0d7224 */ /* 0x000fe400078e0a02 */
[----:B------:R-:W-:Y:S02]  /*13cc0*/  IMAD R14, R0, UR37, R14 ;  /* 0x00000025000e7c24 */ /* 0x000fe4000f8e020e */
[----:B------:R-:W-:Y:S02]  /*13cd0*/  IMAD R13, R8, R13, R7 ;  /* 0x0000000d080d7224 */ /* 0x000fe400078e0207 */
[----:B------:R-:W1:Y:S01]  /*13ce0*/  LDC.64 R8, c[0x0][0x3f8] ;  /* 0x0000fe00ff087b82 */ /* 0x000e620000000a00 */
[----:B------:R-:W-:-:S05]  /*13cf0*/  IMAD.WIDE.U32 R2, R0, UR36, R2 ;  /* 0x0000002400027c25 */ /* 0x000fca000f8e0002 */
[----:B------:R-:W-:Y:S02]  /*13d00*/  IADD3 R14, R14, R3, RZ ;  /* 0x000000030e0e7210 */ /* 0x000fe40007ffe0ff */
[----:B-1----:R-:W-:-:S04]  /*13d10*/  LEA R8, P2, R2, R8, 0x2 ;  /* 0x0000000802087211 */ /* 0x002fc800078410ff */
[----:B------:R-:W-:-:S05]  /*13d20*/  LEA.HI.X R9, R2, R9, R14, 0x2, P2 ;  /* 0x0000000902097211 */ /* 0x000fca00010f140e */
[----:B------:R1:W5:Y:S04]  /*13d30*/  LDG.E R8, desc[UR4][R8.64] ;  /* 0x0000000408087981 */ /* 0x000368000c1e1900 */
.L_x_4785:
[----:B------:R-:W-:Y:S01]  /*13d40*/  IMAD R2, R10, 0x8, R18 ;  /* 0x000000080a027824 */ /* 0x000fe200078e0212 */
[----:B------:R-:W-:-:S04]  /*13d50*/  SHF.L.U32 R3, R11, 0x1f, RZ ;  /* 0x0000001f0b037819 */ /* 0x000fc800000006ff */
[----:B------:R-:W2:Y:S02]  /*13d60*/  SYNCS.PHASECHK.TRANS64.TRYWAIT P2, [R2+URZ+0x36840], R3 ;  /* 0x03684003020075a7 */ /* 0x000ea4000804017f */
[----:B--2---:R-:W-:Y:S05]  /*13d70*/  @!P2 BRA `(.L_x_4786) ;  /* 0x000000180074a947 */ /* 0x004fea0003800000 */
.L_x_4825:
        /* <DEDUP_REMOVED lines=11> */
.L_x_4787:
[----:B------:R-:W-:Y:S01]  /*13e30*/  R2UR UR9, R2 ;  /* 0x00000000020972ca */ /* 0x000fe200000e0000 */
[----:B--2---:R-:W-:Y:S01]  /*13e40*/  IMAD R2, R10, 0xa800, R18 ;  /* 0x0000a8000a027824 */ /* 0x004fe200078e0212 */
[----:B------:R-:W-:Y:S01]  /*13e50*/  R2UR UR11, R13 ;  /* 0x000000000d0b72ca */ /* 0x000fe200000e0000 */
        /* <DEDUP_REMOVED lines=8> */
[----:B------:R-:W-:Y:S01]  /*13ee0*/  VIADD R3, R18, 0x36800 ;  /* 0x0003680012037836 */ /* 0x000fe20000000000 */
[----:B------:R-:W-:Y:S01]  /*13ef0*/  UMOV UR16, 0x40 ;  /* 0x0000004000107882 */ /* 0x000fe20000000000 */
[----:B------:R-:W-:Y:S01]  /*13f00*/  UIADD3 UR9, UR9, 0x36830, URZ ;  /* 0x0003683009097890 */ /* 0x000fe2000fffe03f */
[----:B------:R-:W-:Y:S01]  /*13f10*/  SHF.L.U32 R17, R17, 0x1f, RZ ;  /* 0x0000001f11117819 */ /* 0x000fe200000006ff */
[----:B------:R-:W-:Y:S01]  /*13f20*/  UIMAD UR11, UR11, 0x70, URZ ;  /* 0x000000700b0b78a4 */ /* 0x000fe2000f8e023f */
[----:B------:R-:W-:Y:S01]  /*13f30*/  LEA R2, R16, R3, 0x3 ;  /* 0x0000000310027211 */ /* 0x000fe200078e18ff */
[----:B------:R-:W-:-:S02]  /*13f40*/  UMOV UR17, 0x80 ;  /* 0x0000008000117882 */ /* 0x000fc40000000000 */
        /* <DEDUP_REMOVED lines=12> */
.L_x_4826:
        /* <DEDUP_REMOVED lines=8> */
.L_x_4789:
        /* <DEDUP_REMOVED lines=14> */
[----:B------:R-:W-:-:S02]  /*14170*/  UIMAD UR11, UR11, 0x70, URZ ;  /* 0x000000700b0b78a4 */ /* 0x000fc4000f8e023f */
        /* <DEDUP_REMOVED lines=14> */
.L_x_4784:
[----:B------:R-:W-:Y:S05]  /*14260*/  BSYNC B1 ;  /* 0x0000000000017941 */ /* 0x000fea0003800000 */
.L_x_4783:
        /* <DEDUP_REMOVED lines=27> */
.L_x_4792:
[----:B------:R-:W-:Y:S01]  /*14420*/  IMAD R2, R16, 0x8, R18 ;  /* 0x0000000810027824 */ /* 0x000fe200078e0212 */
[----:B------:R-:W-:-:S04]  /*14430*/  SHF.L.U32 R3, R17, 0x1f, RZ ;  /* 0x0000001f11037819 */ /* 0x000fc800000006ff */
[----:B------:R-:W2:Y:S02]  /*14440*/  SYNCS.PHASECHK.TRANS64.TRYWAIT P2, [R2+URZ+0x36840], R3 ;  /* 0x03684003020075a7 */ /* 0x000ea4000804017f */
[----:B--2---:R-:W-:Y:S05]  /*14450*/  @!P2 BRA `(.L_x_4793) ;  /* 0x0000001000e4a947 */ /* 0x004fea0003800000 */
.L_x_4827:
        /* <DEDUP_REMOVED lines=11> */
.L_x_4794:
[----:B--2---:R-:W-:Y:S01]  /*14510*/  VIADD R3, R18, 0x36800 ;  /* 0x0003680012037836 */ /* 0x004fe20000000000 */
[----:B------:R-:W-:Y:S01]  /*14520*/  R2UR UR11, R13 ;  /* 0x000000000d0b72ca */ /* 0x000fe200000e0000 */
[----:B------:R-:W-:Y:S01]  /*14530*/  UIADD3 UR4, UP0, UR38, 0x370, URZ ;  /* 0x0000037026047890 */ /* 0x000fe2000ff1e03f */
[----:B------:R-:W-:Y:S01]  /*14540*/  R2UR UR12, R4 ;  /* 0x00000000040c72ca */ /* 0x000fe200000e0000 */
[----:B------:R-:W-:Y:S01]  /*14550*/  UMOV UR10, URZ ;  /* 0x0000003f000a7c82 */ /* 0x000fe20008000000 */
[----:B------:R-:W-:Y:S01]  /*14560*/  LEA R2, R16, R3, 0x3 ;  /* 0x0000000310027211 */ /* 0x000fe200078e18ff */
[----:B------:R-:W-:Y:S01]  /*14570*/  UIADD3.X UR5, URZ, UR39, URZ, UP0, !UPT ;  /* 0x000000273f057290 */ /* 0x000fe200087fe43f */
[----:B-----5:R-:W-:Y:S01]  /*14580*/  R2UR UR13, R8 ;  /* 0x00000000080d72ca */ /* 0x020fe200000e0000 */
[----:B------:R-:W-:Y:S01]  /*14590*/  UMOV UR6, 0x0 ;  /* 0x0000000000067882 */ /* 0x000fe20000000000 */
[----:B------:R-:W-:Y:S01]  /*145a0*/  R2UR UR9, R2 ;  /* 0x00000000020972ca */ /* 0x000fe200000e0000 */
[----:B------:R-:W-:Y:S01]  /*145b0*/  IMAD R2, R16, 0xa800, R18 ;  /* 0x0000a80010027824 */ /* 0x000fe200078e0212 */
[----:B------:R-:W-:Y:S01]  /*145c0*/  UMOV UR7, 0x14f00000 ;  /* 0x14f0000000077882 */ /* 0x000fe20000000000 */
[----:B------:R-:W-:Y:S01]  /*145d0*/  UMOV UR17, 0x40 ;  /* 0x0000004000117882 */ /* 0x000fe20000000000 */
[----:B------:R-:W-:Y:S01]  /*145e0*/  UMOV UR18, 0x80 ;  /* 0x0000008000127882 */ /* 0x000fe20000000000 */
[----:B------:R-:W-:Y:S01]  /*145f0*/  UIMAD UR11, UR11, 0x70, URZ ;  /* 0x000000700b0b78a4 */ /* 0x000fe2000f8e023f */
[----:B------:R-:W-:Y:S01]  /*14600*/  R2UR UR8, R2 ;  /* 0x00000000020872ca */ /* 0x000fe200000e0000 */
[----:B------:R-:W-:Y:S01]  /*14610*/  IMAD R2, R10, 0x8, R3 ;  /* 0x000000080a027824 */ /* 0x000fe200078e0203 */
        /* <DEDUP_REMOVED lines=15> */
.L_x_4828:
        /* <DEDUP_REMOVED lines=8> */
.L_x_4796:
        /* <DEDUP_REMOVED lines=14> */
[----:B------:R-:W-:-:S02]  /*14870*/  UIMAD UR11, UR11, 0x70, URZ ;  /* 0x000000700b0b78a4 */ /* 0x000fc4000f8e023f */
        /* <DEDUP_REMOVED lines=13> */
.L_x_4791:
[----:B------:R-:W-:Y:S05]  /*14950*/  BSYNC B1 ;  /* 0x0000000000017941 */ /* 0x000fea0003800000 */
.L_x_4790:
[C---:B------:R-:W-:Y:S01]  /*14960*/  ISETP.GT.AND P2, PT, R7.reuse, 0x1, PT ;  /* 0x000000010700780c */ /* 0x040fe20003f44270 */
[----:B------:R-:W-:-:S12]  /*14970*/  VIADD R7, R7, 0xfffffffe ;  /* 0xfffffffe07077836 */ /* 0x000fd80000000000 */
[----:B------:R-:W-:Y:S05]  /*14980*/  @P2 BRA `(.L_x_4797) ;  /* 0xfffffff0007c2947 */ /* 0x000fea000383ffff */
.L_x_4782:
[----:B------:R-:W-:Y:S05]  /*14990*/  BSYNC B0 ;  /* 0x0000000000007941 */ /* 0x000fea0003800000 */
.L_x_4773:
        /* <DEDUP_REMOVED lines=14> */
[----:B-1----:R-:W-:-:S05]  /*14a80*/  IADD3 R0, R0, UR44, R9 ;  /* 0x0000002c00007c10 */ /* 0x002fca000fffe009 */
[----:B------:R2:W-:Y:S02]  /*14a90*/  STL [R1], R0 ;  /* 0x0000000001007387 */ /* 0x0005e40000100800 */
.L_x_4799:
[----:B------:R-:W-:Y:S05]  /*14aa0*/  BSYNC B0 ;  /* 0x0000000000007941 */ /* 0x000fea0003800000 */
.L_x_4798:
[----:B------:R-:W-:Y:S04]  /*14ab0*/  BSSY B0, `(.L_x_4800) ;  /* 0x000002c000007945 */ /* 0x000fe80003800000 */
[----:B------:R-:W-:Y:S05]  /*14ac0*/  @!P6 BRA `(.L_x_4801) ;  /* 0x0000000000a8e947 */ /* 0x000fea0003800000 */
[----:B--2---:R-:W1:Y:S01]  /*14ad0*/  S2R R0, SR_TID.X ;  /* 0x0000000000007919 */ /* 0x004e620000002100 */
[----:B------:R-:W-:Y:S02]  /*14ae0*/  LEA R3, R16, R18, 0x3 ;  /* 0x0000001210037211 */ /* 0x000fe400078e18ff */
[----:B-1----:R-:W-:Y:S02]  /*14af0*/  LOP3.LUT R2, R0, 0x7f, RZ, 0xc0, !PT ;  /* 0x0000007f00027812 */ /* 0x002fe400078ec0ff */
[----:B------:R-:W-:Y:S02]  /*14b00*/  SHF.L.U32 R0, R17, 0x1f, RZ ;  /* 0x0000001f11007819 */ /* 0x000fe400000006ff */
[----:B------:R-:W-:Y:S02]  /*14b10*/  ISETP.NE.AND P1, PT, R2, RZ, PT ;  /* 0x000000ff0200720c */ /* 0x000fe40003f25270 */
[----:B------:R-:W1:Y:S02]  /*14b20*/  SYNCS.PHASECHK.TRANS64.TRYWAIT P0, [R3+URZ+0x36860], R0 ;  /* 0x03686000030075a7 */ /* 0x000e64000800017f */
[----:B-1----:R-:W-:Y:S09]  /*14b30*/  @!P0 BRA `(.L_x_4802) ;  /* 0x0000000c00548947 */ /* 0x002ff20003800000 */
.L_x_4829:
        /* <DEDUP_REMOVED lines=8> */
.L_x_4803:
        /* <DEDUP_REMOVED lines=26> */
[----:B---3--:R-:W-:Y:S01]  /*14d60*/  NOP ;  /* 0x0000000000007918 */ /* 0x008fe20000000000 */
.L_x_4801:
[----:B------:R-:W-:Y:S05]  /*14d70*/  BSYNC B0 ;  /* 0x0000000000007941 */ /* 0x000fea0003800000 */
.L_x_4800:
[----:B------:R3:W5:Y:S01]  /*14d80*/  LDL.LU R13, [R1] ;  /* 0x00000000010d7983 */ /* 0x0007620000300800 */
[----:B------:R-:W-:-:S04]  /*14d90*/  IADD3 R16, R16, 0x1, RZ ;  /* 0x0000000110107810 */ /* 0x000fc80007ffe0ff */
[----:B------:R-:W-:-:S04]  /*14da0*/  ISETP.NE.AND P0, PT, R16, 0x2, PT ;  /* 0x000000021000780c */ /* 0x000fc80003f05270 */
[----:B-12---:R-:W-:Y:S02]  /*14db0*/  SEL R0, RZ, 0x1, P0 ;  /* 0x00000001ff007807 */ /* 0x006fe40000000000 */
[----:B------:R-:W-:Y:S02]  /*14dc0*/  SEL R16, R16, RZ, P0 ;  /* 0x000000ff10107207 */ /* 0x000fe40000000000 */
[----:B---3--:R-:W-:-:S07]  /*14dd0*/  LOP3.LUT R17, R17, R0, RZ, 0x3c, !PT ;  /* 0x0000000011117212 */ /* 0x008fce00078e3cff */
.L_x_4762:
[----:B------:R-:W-:Y:S05]  /*14de0*/  BSYNC B6 ;  /* 0x0000000000067941 */ /* 0x000fea0003800000 */
.L_x_4760:
[----:B------:R-:W-:-:S03]  /*14df0*/  UMOV UR4, 0xffffffff ;  /* 0xffffffff00047882 */ /* 0x000fc60000000000 */
[----:B------:R-:W-:Y:S05]  /*14e00*/  BRA.DIV UR4, `(.L_x_4804) ;  /* 0x0000000a04b47947 */ /* 0x000fea000b800000 */
[----:B-----5:R1:W2:Y:S02]  /*14e10*/  SHFL.IDX PT, R14, R13, RZ, 0x1f ;  /* 0x00001fff0d0e7589 */ /* 0x0202a400000e0000 */
.L_x_4832:
[----:B------:R-:W3:Y:S01]  /*14e20*/  S2R R0, SR_TID.X ;  /* 0x0000000000007919 */ /* 0x000ee20000002100 */
[----:B------:R-:W-:Y:S05]  /*14e30*/  WARPSYNC.ALL ;  /* 0x0000000000007948 */ /* 0x000fea0003800000 */
[----:B------:R-:W-:Y:S01]  /*14e40*/  BAR.SYNC.DEFER_BLOCKING 0x4, 0x120 ;  /* 0x0104800000007b1d */ /* 0x000fe20000010000 */
[----:B--2---:R-:W-:-:S05]  /*14e50*/  IMAD.MOV.U32 R2, RZ, RZ, R14 ;  /* 0x000000ffff027224 */ /* 0x004fca00078e000e */
[----:B------:R-:W-:Y:S01]  /*14e60*/  ULDC UR4, c[0x0][0xda8] ;  /* 0x00036a0000047ab9 */ /* 0x000fe20000000800 */
[----:B------:R2:W-:Y:S01]  /*14e70*/  STL [R1], R2 ;  /* 0x0000000201007387 */ /* 0x0005e20000100800 */
[----:B---3--:R-:W-:-:S04]  /*14e80*/  LOP3.LUT R0, R0, 0x1f, RZ, 0xc0, !PT ;  /* 0x0000001f00007812 */ /* 0x008fc800078ec0ff */
[----:B------:R-:W-:-:S13]  /*14e90*/  ISETP.NE.AND P0, PT, R0, RZ, PT ;  /* 0x000000ff0000720c */ /* 0x000fda0003f05270 */
[----:B------:R-:W3:Y:S01]  /*14ea0*/  @!P0 S2R R3, SR_CgaCtaId ;  /* 0x0000000000038919 */ /* 0x000ee20000008800 */
[----:B------:R-:W-:-:S04]  /*14eb0*/  @!P0 MOV R0, 0x400 ;  /* 0x0000040000008802 */ /* 0x000fc80000000f00 */
[----:B---3--:R-:W-:-:S05]  /*14ec0*/  @!P0 LEA R0, R3, R0, 0x18 ;  /* 0x0000000003008211 */ /* 0x008fca00078ec0ff */
[----:B------:R2:W-:Y:S01]  /*14ed0*/  @!P0 STS [R0+0x368d0], R13 ;  /* 0x0368d00d00008388 */ /* 0x0005e20000000800 */
[----:B------:R-:W-:Y:S06]  /*14ee0*/  BAR.ARV 0x5, 0x120 ;  /* 0x0144800000007b1d */ /* 0x000fec0000002000 */
[----:B------:R-:W-:-:S13]  /*14ef0*/  ISETP.GE.AND P0, PT, R2, UR4, PT ;  /* 0x0000000402007c0c */ /* 0x000fda000bf06270 */
[----:B--2---:R-:W-:Y:S05]  /*14f00*/  @!P0 BRA `(.L_x_4805) ;  /* 0xffffffd000848947 */ /* 0x004fea000383ffff */
.L_x_4757:
[----:B------:R-:W2:Y:S01]  /*14f10*/  LDL.LU R0, [R1+0x4] ;  /* 0x0000040001007983 */ /* 0x000ea20000300800 */
[----:B------:R-:W3:Y:S01]  /*14f20*/  S2R R5, SR_CgaCtaId ;  /* 0x0000000000057919 */ /* 0x000ee20000008800 */
[----:B--2---:R-:W-:-:S04]  /*14f30*/  IADD3 R0, R0, 0x1, RZ ;  /* 0x0000000100007810 */ /* 0x004fc80007ffe0ff */
[----:B------:R-:W-:-:S04]  /*14f40*/  LEA.HI R2, R0, R0, RZ, 0x1 ;  /* 0x0000000000027211 */ /* 0x000fc800078f08ff */
[----:B------:R-:W-:Y:S02]  /*14f50*/  LOP3.LUT R3, R2, 0xfffffffe, RZ, 0xc0, !PT ;  /* 0xfffffffe02037812 */ /* 0x000fe400078ec0ff */
[----:B------:R-:W-:-:S03]  /*14f60*/  MOV R2, 0x400 ;  /* 0x0000040000027802 */ /* 0x000fc60000000f00 */
[----:B------:R-:W-:Y:S01]  /*14f70*/  IMAD.IADD R0, R0, 0x1, -R3 ;  /* 0x0000000100007824 */ /* 0x000fe200078e0a03 */
[----:B---3--:R-:W-:-:S04]  /*14f80*/  LEA R7, R5, R2, 0x18 ;  /* 0x0000000205077211 */ /* 0x008fc800078ec0ff */
[----:B------:R-:W-:-:S04]  /*14f90*/  SHF.L.U32 R0, R0, 0x1f, RZ ;  /* 0x0000001f00007819 */ /* 0x000fc800000006ff */
[----:B------:R-:W2:Y:S02]  /*14fa0*/  SYNCS.PHASECHK.TRANS64.TRYWAIT P0, [R7+URZ+0x36820], R0 ;  /* 0x03682000070075a7 */ /* 0x000ea4000800017f */
[----:B--2---:R-:W-:Y:S05]  /*14fb0*/  @!P0 BRA `(.L_x_4806) ;  /* 0x00000008006c8947 */ /* 0x004fea0003800000 */
.L_x_4833:
        /* <DEDUP_REMOVED lines=9> */
[----:B------:R-:W2:Y:S02]  /*15050*/  LDL.LU R2, [R1+0x8] ;  /* 0x0000080001027983 */ /* 0x000ea40000300800 */
[----:B--2---:R-:W-:-:S04]  /*15060*/  LOP3.LUT R0, R2, 0x2, RZ, 0xfc, !PT ;  /* 0x0000000202007812 */ /* 0x004fc800078efcff */
[----:B------:R-:W-:-:S13]  /*15070*/  ISETP.NE.AND P2, PT, R0, 0x3, PT ;  /* 0x000000030000780c */ /* 0x000fda0003f45270 */
[----:B------:R-:W-:Y:S05]  /*15080*/  @!P2 BRA `(.L_x_4809) ;  /* 0x000000000004a947 */ /* 0x000fea0003800000 */
[----:B------:R-:W-:Y:S01]  /*15090*/  BPT.TRAP 0x1 ;  /* 0x000000040000795c */ /* 0x000fe20000300000 */
.L_x_4809:
[----:B------:R-:W-:Y:S02]  /*150a0*/  IADD3 R3, R7, 0x36840, RZ ;  /* 0x0003684007037810 */ /* 0x000fe40007ffe0ff */
[----:B------:R-:W-:Y:S02]  /*150b0*/  SHF.L.U32 R4, R17, 0x1f, RZ ;  /* 0x0000001f11047819 */ /* 0x000fe400000006ff */
[C---:B------:R-:W-:Y:S01]  /*150c0*/  IADD3 R0, R16.reuse, 0x1, RZ ;  /* 0x0000000110007810 */ /* 0x040fe20007ffe0ff */
        /* <DEDUP_REMOVED lines=9> */
.L_x_4834:
[----:B------:R-:W3:Y:S02]  /*15160*/  SYNCS.PHASECHK.TRANS64.TRYWAIT P0, [R3+URZ], R0 ;  /* 0x00000000030075a7 */ /* 0x000ee4000800017f */
[----:B---3--:R-:W-:Y:S05]  /*15170*/  @!P0 BRA `(.L_x_4811) ;  /* 0x0000000800248947 */ /* 0x008fea0003800000 */
.L_x_4835:
[----:B------:R-:W-:Y:S05]  /*15180*/  @!P2 BRA `(.L_x_4812) ;  /* 0x000000000004a947 */ /* 0x000fea0003800000 */
[----:B------:R-:W-:Y:S01]  /*15190*/  BPT.TRAP 0x1 ;  /* 0x000000040000795c */ /* 0x000fe20000300000 */
.L_x_4812:
[----:B---3--:R-:W-:-:S05]  /*151a0*/  IADD3 R3, R7, 0x36860, RZ ;  /* 0x0003686007037810 */ /* 0x008fca0007ffe0ff */
[----:B--2---:R-:W-:-:S04]  /*151b0*/  IMAD R5, R16, 0x8, R3 ;  /* 0x0000000810057824 */ /* 0x004fc800078e0203 */
[----:B------:R-:W2:Y:S02]  /*151c0*/  SYNCS.PHASECHK.TRANS64.TRYWAIT P0, [R5+URZ], R4 ;  /* 0x00000004050075a7 */ /* 0x000ea4000800017f */
[----:B--2---:R-:W-:Y:S05]  /*151d0*/  @!P0 BRA `(.L_x_4813) ;  /* 0x0000000800208947 */ /* 0x004fea0003800000 */
.L_x_4836:
[----:B------:R-:W-:-:S07]  /*151e0*/  LEA R3, R2, R3, 0x3 ;  /* 0x0000000302037211 */ /* 0x000fce00078e18ff */
.L_x_4814:
[----:B---3--:R3:W4:Y:S02]  /*151f0*/  SYNCS.PHASECHK.TRANS64.TRYWAIT P0, [R3+URZ], R0 ;  /* 0x00000000030075a7 */ /* 0x008724000800017f */
[----:B----4-:R-:W-:Y:S05]  /*15200*/  @!P0 NANOSLEEP.SYNCS 0x989680 ;  /* 0x009896800000895d */ /* 0x010fea0003900000 */
[----:B------:R-:W4:Y:S02]  /*15210*/  @!P0 SYNCS.PHASECHK.TRANS64 P0, [R3+URZ], R0 ;  /* 0x00000000030085a7 */ /* 0x000f24000800007f */
[----:B----4-:R-:W-:Y:S05]  /*15220*/  @!P0 BRA `(.L_x_4814) ;  /* 0xfffffffc00f08947 */ /* 0x010fea000383ffff */
.L_x_4808:
[----:B------:R-:W-:Y:S05]  /*15230*/  BSYNC B0 ;  /* 0x0000000000007941 */ /* 0x000fea0003800000 */
.L_x_4807:
[----:B------:R-:W-:Y:S05]  /*15240*/  EXIT ;  /* 0x000000000000794d */ /* 0x000fea0003800000 */
.L_x_4714:
[----:B-1----:R-:W-:-:S04]  /*15250*/  IMAD.U32 R3, RZ, RZ, UR61 ;  /* 0x0000003dff037e24 */ /* 0x002fc8000f8e00ff */
[----:B------:R1:W2:Y:S03]  /*15260*/  SYNCS.PHASECHK.TRANS64.TRYWAIT P1, [R3+URZ+0x36800], R0 ;  /* 0x03680000030075a7 */ /* 0x0002a6000802017f */
[----:B--2---:R-:W-:Y:S05]  /*15270*/  @!P1 NANOSLEEP.SYNCS 0x989680 ;  /* 0x009896800000995d */ /* 0x004fea0003900000 */
[----:B------:R-:W2:Y:S02]  /*15280*/  @!P1 SYNCS.PHASECHK.TRANS64 P1, [R3+URZ+0x36800], R0 ;  /* 0x03680000030095a7 */ /* 0x000ea4000802007f */
[----:B--2---:R-:W-:Y:S05]  /*15290*/  @!P1 BRA `(.L_x_4714) ;  /* 0xfffffffc00ec9947 */ /* 0x004fea000383ffff */
[----:B------:R-:W-:Y:S05]  /*152a0*/  BRA `(.L_x_4815) ;  /* 0xfffffec4002c7947 */ /* 0x000fea000383ffff */
.L_x_4718:
[----:B--2---:R2:W3:Y:S02]  /*152b0*/  SYNCS.PHASECHK.TRANS64.TRYWAIT P2, [R0+URZ+0x36830], R3 ;  /* 0x03683003000075a7 */ /* 0x0044e4000804017f */
[----:B---3--:R-:W-:Y:S05]  /*152c0*/  @!P2 NANOSLEEP.SYNCS 0x989680 ;  /* 0x009896800000a95d */ /* 0x008fea0003900000 */
[----:B------:R-:W3:Y:S02]  /*152d0*/  @!P2 SYNCS.PHASECHK.TRANS64 P2, [R0+URZ+0x36830], R3 ;  /* 0x036830030000a5a7 */ /* 0x000ee4000804007f */
[----:B---3--:R-:W-:Y:S05]  /*152e0*/  @!P2 BRA `(.L_x_4718) ;  /* 0xfffffffc00f0a947 */ /* 0x008fea000383ffff */
[----:B------:R-:W-:Y:S05]  /*152f0*/  BRA `(.L_x_4717) ;  /* 0xfffffec400587947 */ /* 0x000fea000383ffff */
.L_x_4723:
[----:B--2---:R-:W-:-:S04]  /*15300*/  MOV R9, UR60 ;  /* 0x0000003c00097c02 */ /* 0x004fc80008000f00 */
[----:B------:R2:W3:Y:S03]  /*15310*/  SYNCS.PHASECHK.TRANS64.TRYWAIT P2, [R9+URZ+0x36830], R6 ;  /* 0x03683006090075a7 */ /* 0x0004e6000804017f */
[----:B---3--:R-:W-:Y:S05]  /*15320*/  @!P2 NANOSLEEP.SYNCS 0x989680 ;  /* 0x009896800000a95d */ /* 0x008fea0003900000 */
[----:B------:R-:W3:Y:S02]  /*15330*/  @!P2 SYNCS.PHASECHK.TRANS64 P2, [R9+URZ+0x36830], R6 ;  /* 0x036830060900a5a7 */ /* 0x000ee4000804007f */
[----:B---3--:R-:W-:Y:S05]  /*15340*/  @!P2 BRA `(.L_x_4723) ;  /* 0xfffffffc00eca947 */ /* 0x008fea000383ffff */
[----:B------:R-:W-:Y:S05]  /*15350*/  BRA `(.L_x_4722) ;  /* 0xffffff1400447947 */ /* 0x000fea000383ffff */
.L_x_4727:
[----:B--2---:R-:W-:-:S04]  /*15360*/  IMAD.U32 R9, RZ, RZ, UR10 ;  /* 0x0000000aff097e24 */ /* 0x004fc8000f8e00ff */
[----:B------:R2:W4:Y:S03]  /*15370*/  SYNCS.PHASECHK.TRANS64.TRYWAIT P2, [R9+URZ+0x36850], R0 ;  /* 0x03685000090075a7 */ /* 0x000526000804017f */
[----:B----4-:R-:W-:Y:S05]  /*15380*/  @!P2 NANOSLEEP.SYNCS 0x989680 ;  /* 0x009896800000a95d */ /* 0x010fea0003900000 */
[----:B------:R-:W4:Y:S02]  /*15390*/  @!P2 SYNCS.PHASECHK.TRANS64 P2, [R9+URZ+0x36850], R0 ;  /* 0x036850000900a5a7 */ /* 0x000f24000804007f */
[----:B----4-:R-:W-:Y:S05]  /*153a0*/  @!P2 BRA `(.L_x_4727) ;  /* 0xfffffffc00eca947 */ /* 0x010fea000383ffff */
[----:B------:R-:W-:Y:S05]  /*153b0*/  BRA `(.L_x_4726) ;  /* 0xffffff3800f87947 */ /* 0x000fea000383ffff */
.L_x_4733:
[----:B--2---:R-:W-:-:S04]  /*153c0*/  MOV R9, UR6 ;  /* 0x0000000600097c02 */ /* 0x004fc80008000f00 */
[----:B------:R2:W3:Y:S03]  /*153d0*/  SYNCS.PHASECHK.TRANS64.TRYWAIT P2, [R9+URZ+0x36830], R6 ;  /* 0x03683006090075a7 */ /* 0x0004e6000804017f */
[----:B---3--:R-:W-:Y:S05]  /*153e0*/  @!P2 NANOSLEEP.SYNCS 0x989680 ;  /* 0x009896800000a95d */ /* 0x008fea0003900000 */
[----:B------:R-:W3:Y:S02]  /*153f0*/  @!P2 SYNCS.PHASECHK.TRANS64 P2, [R9+URZ+0x36830], R6 ;  /* 0x036830060900a5a7 */ /* 0x000ee4000804007f */
[----:B---3--:R-:W-:Y:S05]  /*15400*/  @!P2 BRA `(.L_x_4733) ;  /* 0xfffffffc00eca947 */ /* 0x008fea000383ffff */
[----:B------:R-:W-:Y:S05]  /*15410*/  BRA `(.L_x_4732) ;  /* 0xffffff6000347947 */ /* 0x000fea000383ffff */
.L_x_4737:
[----:B--2---:R-:W-:-:S04]  /*15420*/  IMAD.U32 R9, RZ, RZ, UR7 ;  /* 0x00000007ff097e24 */ /* 0x004fc8000f8e00ff */
[----:B------:R2:W4:Y:S03]  /*15430*/  SYNCS.PHASECHK.TRANS64.TRYWAIT P2, [R9+URZ+0x36850], R0 ;  /* 0x03685000090075a7 */ /* 0x000526000804017f */
[----:B----4-:R-:W-:Y:S05]  /*15440*/  @!P2 NANOSLEEP.SYNCS 0x989680 ;  /* 0x009896800000a95d */ /* 0x010fea0003900000 */
[----:B------:R-:W4:Y:S02]  /*15450*/  @!P2 SYNCS.PHASECHK.TRANS64 P2, [R9+URZ+0x36850], R0 ;  /* 0x036850000900a5a7 */ /* 0x000f24000804007f */
[----:B----4-:R-:W-:Y:S05]  /*15460*/  @!P2 BRA `(.L_x_4737) ;  /* 0xfffffffc00eca947 */ /* 0x010fea000383ffff */
[----:B------:R-:W-:Y:S05]  /*15470*/  BRA `(.L_x_4736) ;  /* 0xffffff8400e47947 */ /* 0x000fea000383ffff */
.L_x_4742:
[----:B--2---:R-:W-:-:S04]  /*15480*/  MOV R5, UR5 ;  /* 0x0000000500057c02 */ /* 0x004fc80008000f00 */
[----:B------:R2:W3:Y:S03]  /*15490*/  SYNCS.PHASECHK.TRANS64.TRYWAIT P0, [R5+URZ+0x36850], R0 ;  /* 0x03685000050075a7 */ /* 0x0004e6000800017f */
[----:B---3--:R-:W-:Y:S05]  /*154a0*/  @!P0 NANOSLEEP.SYNCS 0x989680 ;  /* 0x009896800000895d */ /* 0x008fea0003900000 */
[----:B------:R-:W3:Y:S02]  /*154b0*/  @!P0 SYNCS.PHASECHK.TRANS64 P0, [R5+URZ+0x36850], R0 ;  /* 0x03685000050085a7 */ /* 0x000ee4000800007f */
[----:B---3--:R-:W-:Y:S05]  /*154c0*/  @!P0 BRA `(.L_x_4742) ;  /* 0xfffffffc00ec8947 */ /* 0x008fea000383ffff */
[----:B------:R-:W-:Y:S05]  /*154d0*/  BRA `(.L_x_4741) ;  /* 0xffffffa8005c7947 */ /* 0x000fea000383ffff */
.L_x_4766:
[----:B------:R-:W1:Y:S01]  /*154e0*/  S2R R7, SR_TID.X ;  /* 0x0000000000077919 */ /* 0x000e620000002100 */
        /* <DEDUP_REMOVED lines=9> */
.L_x_4816:
[----:B------:R-:W-:Y:S05]  /*15580*/  BRA `(.L_x_4817) ;  /* 0xffffffd400c87947 */ /* 0x000fea000383ffff */
.L_x_4767:
[----:B------:R-:W-:Y:S01]  /*15590*/  BSSY B0, `(.L_x_4818) ;  /* 0x0000006000007945 */ /* 0x000fe20003800000 */
[----:B------:R-:W-:-:S07]  /*155a0*/  IMAD.MOV.U32 R15, RZ, RZ, -0x1 ;  /* 0xffffffffff0f7424 */ /* 0x000fce00078e00ff */
[----:B------:R-:W-:Y:S05]  /*155b0*/  WARPSYNC.COLLECTIVE R15, `(.L_x_4819) ;  /* 0x000000000f0c7348 */ /* 0x000fea0003c00000 */
[----:B------:R-:W-:Y:S02]  /*155c0*/  ELECT P6, UR62, PT ;  /* 0x00000000003e782f */ /* 0x000fe400038c0000 */
[----:B------:R-:W-:Y:S01]  /*155d0*/  MOV R14, UR62 ;  /* 0x0000003e000e7c02 */ /* 0x000fe20008000f00 */
[----:B------:R-:W-:Y:S10]  /*155e0*/  ENDCOLLECTIVE ;  /* 0x000000000000791b */ /* 0x000ff40003800000 */
.L_x_4819:
[----:B------:R-:W-:Y:S05]  /*155f0*/  BSYNC B0 ;  /* 0x0000000000007941 */ /* 0x000fea0003800000 */
.L_x_4818:
[----:B------:R-:W-:Y:S05]  /*15600*/  BRA `(.L_x_4820) ;  /* 0xffffffd400b87947 */ /* 0x000fea000383ffff */
.L_x_4770:
[----:B-1----:R1:W2:Y:S02]  /*15610*/  SYNCS.PHASECHK.TRANS64.TRYWAIT P2, [R8+URZ+0x36840], R7 ;  /* 0x03684007080075a7 */ /* 0x0022a4000804017f */
[----:B--2---:R-:W-:Y:S05]  /*15620*/  @!P2 NANOSLEEP.SYNCS 0x989680 ;  /* 0x009896800000a95d */ /* 0x004fea0003900000 */
[----:B------:R-:W2:Y:S02]  /*15630*/  @!P2 SYNCS.PHASECHK.TRANS64 P2, [R8+URZ+0x36840], R7 ;  /* 0x036840070800a5a7 */ /* 0x000ea4000804007f */
[----:B--2---:R-:W-:Y:S05]  /*15640*/  @!P2 BRA `(.L_x_4770) ;  /* 0xfffffffc00f0a947 */ /* 0x004fea000383ffff */
[----:B------:R-:W-:Y:S05]  /*15650*/  BRA `(.L_x_4821) ;  /* 0xffffffd800087947 */ /* 0x000fea000383ffff */
.L_x_4772:
[----:B-1----:R1:W2:Y:S02]  /*15660*/  SYNCS.PHASECHK.TRANS64.TRYWAIT P2, [R18+URZ+0x36820], R7 ;  /* 0x03682007120075a7 */ /* 0x0022a4000804017f */
[----:B--2---:R-:W-:Y:S05]  /*15670*/  @!P2 NANOSLEEP.SYNCS 0x989680 ;  /* 0x009896800000a95d */ /* 0x004fea0003900000 */
[----:B------:R-:W2:Y:S02]  /*15680*/  @!P2 SYNCS.PHASECHK.TRANS64 P2, [R18+URZ+0x36820], R7 ;  /* 0x036820071200a5a7 */ /* 0x000ea4000804007f */
[----:B--2---:R-:W-:Y:S05]  /*15690*/  @!P2 BRA `(.L_x_4772) ;  /* 0xfffffffc00f0a947 */ /* 0x004fea000383ffff */
[----:B------:R-:W-:Y:S05]  /*156a0*/  BRA `(.L_x_4822) ;  /* 0xffffffdc003c7947 */ /* 0x000fea000383ffff */
.L_x_4778:
[----:B-1----:R1:W2:Y:S02]  /*156b0*/  SYNCS.PHASECHK.TRANS64.TRYWAIT P2, [R3+URZ+0x36840], R2 ;  /* 0x03684002030075a7 */ /* 0x0022a4000804017f */
[----:B--2---:R-:W-:Y:S05]  /*156c0*/  @!P2 NANOSLEEP.SYNCS 0x989680 ;  /* 0x009896800000a95d */ /* 0x004fea0003900000 */
[----:B------:R-:W2:Y:S02]  /*156d0*/  @!P2 SYNCS.PHASECHK.TRANS64 P2, [R3+URZ+0x36840], R2 ;  /* 0x036840020300a5a7 */ /* 0x000ea4000804007f */
[----:B--2---:R-:W-:Y:S05]  /*156e0*/  @!P2 BRA `(.L_x_4778) ;  /* 0xfffffffc00f0a947 */ /* 0x004fea000383ffff */
[----:B------:R-:W-:Y:S05]  /*156f0*/  BRA `(.L_x_4823) ;  /* 0xffffffdc00c47947 */ /* 0x000fea000383ffff */
.L_x_4780:
[----:B-1----:R1:W2:Y:S02]  /*15700*/  SYNCS.PHASECHK.TRANS64.TRYWAIT P2, [R3+URZ+0x60], R2 ;  /* 0x00006002030075a7 */ /* 0x0022a4000804017f */
[----:B--2---:R-:W-:Y:S05]  /*15710*/  @!P2 NANOSLEEP.SYNCS 0x989680 ;  /* 0x009896800000a95d */ /* 0x004fea0003900000 */
[----:B------:R-:W2:Y:S02]  /*15720*/  @!P2 SYNCS.PHASECHK.TRANS64 P2, [R3+URZ+0x60], R2 ;  /* 0x000060020300a5a7 */ /* 0x000ea4000804007f */
[----:B--2---:R-:W-:Y:S05]  /*15730*/  @!P2 BRA `(.L_x_4780) ;  /* 0xfffffffc00f0a947 */ /* 0x004fea000383ffff */
[----:B------:R-:W-:Y:S05]  /*15740*/  BRA `(.L_x_4824) ;  /* 0xffffffe000547947 */ /* 0x000fea000383ffff */
.L_x_4786:
[----:B--2---:R2:W3:Y:S02]  /*15750*/  SYNCS.PHASECHK.TRANS64.TRYWAIT P2, [R2+URZ+0x36840], R3 ;  /* 0x03684003020075a7 */ /* 0x0044e4000804017f */
[----:B---3--:R-:W-:Y:S05]  /*15760*/  @!P2 NANOSLEEP.SYNCS 0x989680 ;  /* 0x009896800000a95d */ /* 0x008fea0003900000 */
[----:B------:R-:W3:Y:S02]  /*15770*/  @!P2 SYNCS.PHASECHK.TRANS64 P2, [R2+URZ+0x36840], R3 ;  /* 0x036840030200a5a7 */ /* 0x000ee4000804007f */
[----:B---3--:R-:W-:Y:S05]  /*15780*/  @!P2 BRA `(.L_x_4786) ;  /* 0xfffffffc00f0a947 */ /* 0x008fea000383ffff */
[----:B------:R-:W-:Y:S05]  /*15790*/  BRA `(.L_x_4825) ;  /* 0xffffffe400787947 */ /* 0x000fea000383ffff */
.L_x_4788:
[----:B-1----:R1:W2:Y:S02]  /*157a0*/  SYNCS.PHASECHK.TRANS64.TRYWAIT P2, [R2+URZ+0x60], R17 ;  /* 0x00006011020075a7 */ /* 0x0022a4000804017f */
[----:B--2---:R-:W-:Y:S05]  /*157b0*/  @!P2 NANOSLEEP.SYNCS 0x989680 ;  /* 0x009896800000a95d */ /* 0x004fea0003900000 */
[----:B------:R-:W2:Y:S02]  /*157c0*/  @!P2 SYNCS.PHASECHK.TRANS64 P2, [R2+URZ+0x60], R17 ;  /* 0x000060110200a5a7 */ /* 0x000ea4000804007f */
[----:B--2---:R-:W-:Y:S05]  /*157d0*/  @!P2 BRA `(.L_x_4788) ;  /* 0xfffffffc00f0a947 */ /* 0x004fea000383ffff */
[----:B------:R-:W-:Y:S05]  /*157e0*/  BRA `(.L_x_4826) ;  /* 0xffffffe800087947 */ /* 0x000fea000383ffff */
.L_x_4793:
[----:B--2---:R2:W3:Y:S02]  /*157f0*/  SYNCS.PHASECHK.TRANS64.TRYWAIT P2, [R2+URZ+0x36840], R3 ;  /* 0x03684003020075a7 */ /* 0x0044e4000804017f */
[----:B---3--:R-:W-:Y:S05]  /*15800*/  @!P2 NANOSLEEP.SYNCS 0x989680 ;  /* 0x009896800000a95d */ /* 0x008fea0003900000 */
[----:B------:R-:W3:Y:S02]  /*15810*/  @!P2 SYNCS.PHASECHK.TRANS64 P2, [R2+URZ+0x36840], R3 ;  /* 0x036840030200a5a7 */ /* 0x000ee4000804007f */
[----:B---3--:R-:W-:Y:S05]  /*15820*/  @!P2 BRA `(.L_x_4793) ;  /* 0xfffffffc00f0a947 */ /* 0x008fea000383ffff */
[----:B------:R-:W-:Y:S05]  /*15830*/  BRA `(.L_x_4827) ;  /* 0xffffffec00087947 */ /* 0x000fea000383ffff */
.L_x_4795:
[----:B-1----:R1:W2:Y:S02]  /*15840*/  SYNCS.PHASECHK.TRANS64.TRYWAIT P2, [R2+URZ+0x60], R11 ;  /* 0x0000600b020075a7 */ /* 0x0022a4000804017f */
[----:B--2---:R-:W-:Y:S05]  /*15850*/  @!P2 NANOSLEEP.SYNCS 0x989680 ;  /* 0x009896800000a95d */ /* 0x004fea0003900000 */
[----:B------:R-:W2:Y:S02]  /*15860*/  @!P2 SYNCS.PHASECHK.TRANS64 P2, [R2+URZ+0x60], R11 ;  /* 0x0000600b0200a5a7 */ /* 0x000ea4000804007f */
[----:B--2---:R-:W-:Y:S05]  /*15870*/  @!P2 BRA `(.L_x_4795) ;  /* 0xfffffffc00f0a947 */ /* 0x004fea000383ffff */
[----:B------:R-:W-:Y:S05]  /*15880*/  BRA `(.L_x_4828) ;  /* 0xffffffec00a07947 */ /* 0x000fea000383ffff */
.L_x_4802:
[----:B-1----:R1:W2:Y:S02]  /*15890*/  SYNCS.PHASECHK.TRANS64.TRYWAIT P0, [R3+URZ+0x36860], R0 ;  /* 0x03686000030075a7 */ /* 0x0022a4000800017f */
[----:B--2---:R-:W-:Y:S05]  /*158a0*/  @!P0 NANOSLEEP.SYNCS 0x989680 ;  /* 0x009896800000895d */ /* 0x004fea0003900000 */
[----:B------:R-:W2:Y:S02]  /*158b0*/  @!P0 SYNCS.PHASECHK.TRANS64 P0, [R3+URZ+0x36860], R0 ;  /* 0x03686000030085a7 */ /* 0x000ea4000800007f */
[----:B--2---:R-:W-:Y:S05]  /*158c0*/  @!P0 BRA `(.L_x_4802) ;  /* 0xfffffffc00f08947 */ /* 0x004fea000383ffff */
[----:B------:R-:W-:Y:S05]  /*158d0*/  BRA `(.L_x_4829) ;  /* 0xfffffff000987947 */ /* 0x000fea000383ffff */
.L_x_4804:
[----:B------:R-:W-:Y:S01]  /*158e0*/  BSSY B0, `(.L_x_4830) ;  /* 0x0000007000007945 */ /* 0x000fe20003800000 */
[----:B------:R-:W-:Y:S01]  /*158f0*/  MOV R12, RZ ;  /* 0x000000ff000c7202 */ /* 0x000fe20000000f00 */
[----:B------:R-:W-:Y:S01]  /*15900*/  IMAD.MOV.U32 R11, RZ, RZ, 0x1f ;  /* 0x0000001fff0b7424 */ /* 0x000fe200078e00ff */
[----:B------:R-:W-:-:S07]  /*15910*/  MOV R15, 0xffffffff ;  /* 0xffffffff000f7802 */ /* 0x000fce0000000f00 */
[----:B-----5:R-:W-:Y:S05]  /*15920*/  WARPSYNC.COLLECTIVE R15, `(.L_x_4831) ;  /* 0x000000000f087348 */ /* 0x020fea0003c00000 */
[----:B-----5:R1:W2:Y:S02]  /*15930*/  SHFL.IDX P6, R14, R13, R12, R11 ;  /* 0x0000000c0d0e7389 */ /* 0x0202a400000c000b */
[----:B-12---:R-:W-:Y:S01]  /*15940*/  ENDCOLLECTIVE ;  /* 0x000000000000791b */ /* 0x006fe20003800000 */
.L_x_4831:
[----:B------:R-:W-:Y:S05]  /*15950*/  BSYNC B0 ;  /* 0x0000000000007941 */ /* 0x000fea0003800000 */
.L_x_4830:
[----:B------:R-:W-:Y:S05]  /*15960*/  BRA `(.L_x_4832) ;  /* 0xfffffff4002c7947 */ /* 0x000fea000383ffff */
.L_x_4806:
[----:B--2---:R2:W3:Y:S02]  /*15970*/  SYNCS.PHASECHK.TRANS64.TRYWAIT P0, [R7+URZ+0x36820], R0 ;  /* 0x03682000070075a7 */ /* 0x0044e4000800017f */
[----:B---3--:R-:W-:Y:S05]  /*15980*/  @!P0 NANOSLEEP.SYNCS 0x989680 ;  /* 0x009896800000895d */ /* 0x008fea0003900000 */
[----:B------:R-:W3:Y:S02]  /*15990*/  @!P0 SYNCS.PHASECHK.TRANS64 P0, [R7+URZ+0x36820], R0 ;  /* 0x03682000070085a7 */ /* 0x000ee4000800007f */
[----:B---3--:R-:W-:Y:S05]  /*159a0*/  @!P0 BRA `(.L_x_4806) ;  /* 0xfffffffc00f08947 */ /* 0x008fea000383ffff */
[----:B------:R-:W-:Y:S05]  /*159b0*/  BRA `(.L_x_4833) ;  /* 0xfffffff400807947 */ /* 0x000fea000383ffff */
.L_x_4810:
[----:B--2---:R2:W3:Y:S02]  /*159c0*/  SYNCS.PHASECHK.TRANS64.TRYWAIT P0, [R5+URZ], R4 ;  /* 0x00000004050075a7 */ /* 0x0044e4000800017f */
[----:B---3--:R-:W-:Y:S05]  /*159d0*/  @!P0 NANOSLEEP.SYNCS 0x989680 ;  /* 0x009896800000895d */ /* 0x008fea0003900000 */
[----:B------:R-:W3:Y:S02]  /*159e0*/  @!P0 SYNCS.PHASECHK.TRANS64 P0, [R5+URZ], R4 ;  /* 0x00000004050085a7 */ /* 0x000ee4000800007f */
[----:B---3--:R-:W-:Y:S05]  /*159f0*/  @!P0 BRA `(.L_x_4810) ;  /* 0xfffffffc00f08947 */ /* 0x008fea000383ffff */
[----:B------:R-:W-:Y:S05]  /*15a00*/  BRA `(.L_x_4834) ;  /* 0xfffffff400d47947 */ /* 0x000fea000383ffff */
.L_x_4811:
[----:B---3--:R3:W4:Y:S02]  /*15a10*/  SYNCS.PHASECHK.TRANS64.TRYWAIT P0, [R3+URZ], R0 ;  /* 0x00000000030075a7 */ /* 0x008724000800017f */
[----:B----4-:R-:W-:Y:S05]  /*15a20*/  @!P0 NANOSLEEP.SYNCS 0x989680 ;  /* 0x009896800000895d */ /* 0x010fea0003900000 */
[----:B------:R-:W4:Y:S02]  /*15a30*/  @!P0 SYNCS.PHASECHK.TRANS64 P0, [R3+URZ], R0 ;  /* 0x00000000030085a7 */ /* 0x000f24000800007f */
[----:B----4-:R-:W-:Y:S05]  /*15a40*/  @!P0 BRA `(.L_x_4811) ;  /* 0xfffffffc00f08947 */ /* 0x010fea000383ffff */
[----:B------:R-:W-:Y:S05]  /*15a50*/  BRA `(.L_x_4835) ;  /* 0xfffffff400c87947 */ /* 0x000fea000383ffff */
.L_x_4813:
[----:B--2---:R2:W3:Y:S02]  /*15a60*/  SYNCS.PHASECHK.TRANS64.TRYWAIT P0, [R5+URZ], R4 ;  /* 0x00000004050075a7 */ /* 0x0044e4000800017f */
[----:B---3--:R-:W-:Y:S05]  /*15a70*/  @!P0 NANOSLEEP.SYNCS 0x989680 ;  /* 0x009896800000895d */ /* 0x008fea0003900000 */
[----:B------:R-:W3:Y:S02]  /*15a80*/  @!P0 SYNCS.PHASECHK.TRANS64 P0, [R5+URZ], R4 ;  /* 0x00000004050085a7 */ /* 0x000ee4000800007f */
[----:B---3--:R-:W-:Y:S05]  /*15a90*/  @!P0 BRA `(.L_x_4813) ;  /* 0xfffffffc00f08947 */ /* 0x008fea000383ffff */
[----:B------:R-:W-:Y:S05]  /*15aa0*/  BRA `(.L_x_4836) ;  /* 0xfffffff400cc7947 */ /* 0x000fea000383ffff */
.L_x_4837:
        /* <DEDUP_REMOVED lines=13> */
.L_x_12760:


//--------------------- .text._ZN7cutlass13device_kernelIN5flash11enable_sm90INS1_16FlashAttnFwdSm90INS1_25CollectiveMainloopFwdSm90ILi2EN4cute5tupleIJNS5_1CILi1EEES8_S8_EEENS6_IJNS7_ILi128EEENS7_ILi112EEENS7_ILi192EEEEEELi192ENS_10bfloat16_tEfNS_4arch4Sm90ELb1ELb0ELb1ELb1ELb0ELb0ELb0ELb1ELb1ELb0ELb0ELb0EEENS1_21CollectiveEpilogueFwdINS6_IJSA_SC_SB_EEES9_SE_SG_Li256ELb1ELb0ELb0ELb0EEENS1_36VarlenDynamicPersistentTileSchedulerILi128ELi112ELi256ELi32ELb0ELb0ELb1ELb1ELb1ELb1EEEEEEEEEvNT_6ParamsE --------------------------
	.section	.text._ZN7cutlass13device_kernelIN5flash11enable_sm90INS1_16FlashAttnFwdSm90INS1_25CollectiveMainloopFwdSm90ILi2EN4cute5tupleIJNS5_1CILi1EEES8_S8_EEENS6_IJNS7_ILi128EEENS7_ILi112EEENS7_ILi192EEEEEELi192ENS_10bfloat16_tEfNS_4arch4Sm90ELb1ELb0ELb1ELb1ELb0ELb0ELb0ELb1ELb1ELb0ELb0ELb0EEENS1_21CollectiveEpilogueFwdINS6_IJSA_SC_SB_EEES9_SE_SG_Li256ELb1ELb0ELb0ELb0EEENS1_36VarlenDynamicPersistentTileSchedulerILi128ELi112ELi256ELi32ELb0ELb0ELb1ELb1ELb1ELb1EEEEEEEEEvNT_6ParamsE,"ax",@progbits
	.align	128
.text._ZN7cutlass13device_kernelIN5flash11enable_sm90INS1_16FlashAttnFwdSm90INS1_25CollectiveMainloopFwdSm90ILi2EN4cute5tupleIJNS5_1CILi1EEES8_S8_EEENS6_IJNS7_ILi128EEENS7_ILi112EEENS7_ILi192EEEEEELi192ENS_10bfloat16_tEfNS_4arch4Sm90ELb1ELb0ELb1ELb1ELb0ELb0ELb0ELb1ELb1ELb0ELb0ELb0EEENS1_21CollectiveEpilogueFwdINS6_IJSA_SC_SB_EEES9_SE_SG_Li256ELb1ELb0ELb0ELb0EEENS1_36VarlenDynamicPersistentTileSchedulerILi128ELi112ELi256ELi32ELb0ELb0ELb1ELb1ELb1ELb1EEEEEEEEEvNT_6ParamsE:
        .type           _ZN7cutlass13device_kernelIN5flash11enable_sm90INS1_16FlashAttnFwdSm90INS1_25CollectiveMainloopFwdSm90ILi2EN4cute5tupleIJNS5_1CILi1EEES8_S8_EEENS6_IJNS7_ILi128EEENS7_ILi112EEENS7_ILi192EEEEEELi192ENS_10bfloat16_tEfNS_4arch4Sm90ELb1ELb0ELb1ELb1ELb0ELb0ELb0ELb1ELb1ELb0ELb0ELb0EEENS1_21CollectiveEpilogueFwdINS6_IJSA_SC_SB_EEES9_SE_SG_Li256ELb1ELb0ELb0ELb0EEENS1_36VarlenDynamicPersistentTileSchedulerILi128ELi112ELi256ELi32ELb0ELb0ELb1ELb1ELb1ELb1EEEEEEEEEvNT_6ParamsE,@function
        .size           _ZN7cutlass13device_kernelIN5flash11enable_sm90INS1_16FlashAttnFwdSm90INS1_25CollectiveMainloopFwdSm90ILi2EN4cute5tupleIJNS5_1CILi1EEES8_S8_EEENS6_IJNS7_ILi128EEENS7_ILi112EEENS7_ILi192EEEEEELi192ENS_10bfloat16_tEfNS_4arch4Sm90ELb1ELb0ELb1ELb1ELb0ELb0ELb0ELb1ELb1ELb0ELb0ELb0EEENS1_21CollectiveEpilogueFwdINS6_IJSA_SC_SB_EEES9_SE_SG_Li256ELb1ELb0ELb0ELb0EEENS1_36VarlenDynamicPersistentTileSchedulerILi128ELi112ELi256ELi32ELb0ELb0ELb1ELb1ELb1ELb1EEEEEEEEEvNT_6ParamsE,(.L_x_12761 - _ZN7cutlass13device_kernelIN5flash11enable_sm90INS1_16FlashAttnFwdSm90INS1_25CollectiveMainloopFwdSm90ILi2EN4cute5tupleIJNS5_1CILi1EEES8_S8_EEENS6_IJNS7_ILi128EEENS7_ILi112EEENS7_ILi192EEEEEELi192ENS_10bfloat16_tEfNS_4arch4Sm90ELb1ELb0ELb1ELb1ELb0ELb0ELb0ELb1ELb1ELb0ELb0ELb0EEENS1_21CollectiveEpilogueFwdINS6_IJSA_SC_SB_EEES9_SE_SG_Li256ELb1ELb0ELb0ELb0EEENS1_36VarlenDynamicPersistentTileSchedulerILi128ELi112ELi256ELi32ELb0ELb0ELb1ELb1ELb1ELb1EEEEEEEEEvNT_6ParamsE)
        .other          _ZN7cutlass13device_kernelIN5flash11enable_sm90INS1_16FlashAttnFwdSm90INS1_25CollectiveMainloopFwdSm90ILi2EN4cute5tupleIJNS5_1CILi1EEES8_S8_EEENS6_IJNS7_ILi128EEENS7_ILi112EEENS7_ILi192EEEEEELi192ENS_10bfloat16_tEfNS_4arch4Sm90ELb1ELb0ELb1ELb1ELb0ELb0ELb0ELb1ELb1ELb0ELb0ELb0EEENS1_21CollectiveEpilogueFwdINS6_IJSA_SC_SB_EEES9_SE_SG_Li256ELb1ELb0ELb0ELb0EEENS1_36VarlenDynamicPersistentTileSchedulerILi128ELi112ELi256ELi32ELb0ELb0ELb1ELb1ELb1ELb1EEEEEEEEEvNT_6ParamsE,@"STO_CUDA_ENTRY STV_DEFAULT"
_ZN7cutlass13device_kernelIN5flash11enable_sm90INS1_16FlashAttnFwdSm90INS1_25CollectiveMainloopFwdSm90ILi2EN4cute5tupleIJNS5_1CILi1EEES8_S8_EEENS6_IJNS7_ILi128EEENS7_ILi112EEENS7_ILi192EEEEEELi192ENS_10bfloat16_tEfNS_4arch4Sm90ELb1ELb0ELb1ELb1ELb0ELb0ELb0ELb1ELb1ELb0ELb0ELb0EEENS1_21CollectiveEpilogueFwdINS6_IJSA_SC_SB_EEES9_SE_SG_Li256ELb1ELb0ELb0ELb0EEENS1_36VarlenDynamicPersistentTileSchedulerILi128ELi112ELi256ELi32ELb0ELb0ELb1ELb1ELb1ELb1EEEEEEEEEvNT_6ParamsE:
        /* <DEDUP_REMOVED lines=21> */
.L_x_4839:
[----:B------:R-:W-:Y:S05]  /*0150*/  BSYNC B0 ;  /* 0x0000000000007941 */ /* 0x000fea0003800000 */
.L_x_4838:
        /* <DEDUP_REMOVED lines=41> */
.L_x_4840:
        /* <DEDUP_REMOVED lines=22> */
.L_x_4841:
        /* <DEDUP_REMOVED lines=18> */
.L_x_4842:
        /* <DEDUP_REMOVED lines=22> */
.L_x_4843:
        /* <DEDUP_REMOVED lines=22> */
.L_x_4844:
        /* <DEDUP_REMOVED lines=8> */
.L_x_4846:
        /* <DEDUP_REMOVED lines=17> */
[----:B------:R-:W-:Y:S01]  /*0ac0*/  UMOV UR36, URZ ;  /* 0x0000003f00247c82 */ /* 0x000fe20008000000 */
[----:B------:R-:W0:Y:S10]  /*0ad0*/  S2R R0, SR_TID.X ;  /* 0x0000000000007919 */ /* 0x000e340000002100 */
        /* <DEDUP_REMOVED lines=20> */
[----:B------:R-:W-:-:S02]  /*0c20*/  SHF.R.S32.HI R2, RZ, 0x1f, R9 ;  /* 0x0000001fff027819 */ /* 0x000fc40000011409 */
[----:B------:R-:W-:Y:S02]  /*0c30*/  SHF.R.S32.HI R8, RZ, 0x5, R8 ;  /* 0x00000005ff087819 */ /* 0x000fe40000011408 */
[----:B------:R-:W-:Y:S02]  /*0c40*/  LEA.HI R2, R2, R5, RZ, 0x3 ;  /* 0x0000000502027211 */ /* 0x000fe400078f18ff */
[----:B------:R-:W-:Y:S02]  /*0c50*/  LOP3.LUT R204, R9, 0x7ffffffc, RZ, 0xc0, !PT ;  /* 0x7ffffffc09cc7812 */ /* 0x000fe400078ec0ff */
[----:B------:R-:W-:Y:S02]  /*0c60*/  LOP3.LUT R6, R2, 0xfffffff8, RZ, 0xc0, !PT ;  /* 0xfffffff802067812 */ /* 0x000fe400078ec0ff */
[CC--:B------:R-:W-:Y:S01]  /*0c70*/  LEA.HI R2, R0.reuse, R215.reuse, RZ, 0x4 ;  /* 0x000000d700027211 */ /* 0x0c0fe200078f20ff */
[----:B------:R-:W-:Y:S01]  /*0c80*/  IMAD.IADD R204, R211, 0x1, -R204 ;  /* 0x00000001d3cc7824 */ /* 0x000fe200078e0acc */
[----:B------:R-:W-:Y:S01]  /*0c90*/  LEA.HI R0, R0, R215, RZ, 0x3 ;  /* 0x000000d700007211 */ /* 0x000fe200078f18ff */
[----:B------:R-:W-:Y:S01]  /*0ca0*/  IMAD.IADD R11, R5, 0x1, -R6 ;  /* 0x00000001050b7824 */ /* 0x000fe200078e0a06 */
[----:B------:R-:W-:-:S02]  /*0cb0*/  SHF.R.S32.HI R5, RZ, 0x4, R2 ;  /* 0x00000004ff057819 */ /* 0x000fc40000011402 */
[----:B------:R-:W-:Y:S01]  /*0cc0*/  SHF.L.U32 R6, R4, 0x5, RZ ;  /* 0x0000000504067819 */ /* 0x000fe200000006ff */
[----:B------:R-:W-:Y:S01]  /*0cd0*/  IMAD R8, R8, 0x10, R11 ;  /* 0x0000001008087824 */ /* 0x000fe200078e020b */
[C---:B------:R-:W-:Y:S02]  /*0ce0*/  LOP3.LUT R4, R2.reuse, 0x3fffff0, RZ, 0xc0, !PT ;  /* 0x03fffff002047812 */ /* 0x040fe400078ec0ff */
[----:B------:R-:W-:Y:S01]  /*0cf0*/  LEA.HI R2, R2, R5, RZ, 0x1 ;  /* 0x0000000502027211 */ /* 0x000fe200078f08ff */
[----:B------:R-:W-:Y:S01]  /*0d00*/  IMAD R205, R3, 0x40, R8 ;  /* 0x0000004003cd7824 */ /* 0x000fe200078e0208 */
[----:B------:R-:W-:Y:S01]  /*0d10*/  LOP3.LUT R7, R6, 0xfffffc00, RZ, 0xc0, !PT ;  /* 0xfffffc0006077812 */ /* 0x000fe200078ec0ff */
[----:B------:R-:W-:Y:S01]  /*0d20*/  IMAD.IADD R4, R215, 0x1, -R4 ;  /* 0x00000001d7047824 */ /* 0x000fe200078e0a04 */
[----:B------:R-:W-:Y:S02]  /*0d30*/  LOP3.LUT R2, R2, 0x1ffffffe, RZ, 0xc0, !PT ;  /* 0x1ffffffe02027812 */ /* 0x000fe400078ec0ff */
[----:B------:R-:W-:Y:S01]  /*0d40*/  SHF.R.S32.HI R22, RZ, 0x3, R0 ;  /* 0x00000003ff167819 */ /* 0x000fe20000011400 */
[----:B------:R-:W-:Y:S01]  /*0d50*/  IMAD R7, R4, 0x40, R7 ;  /* 0x0000004004077824 */ /* 0x000fe200078e0207 */
[----:B------:R-:W-:Y:S01]  /*0d60*/  MOV R210, UR4 ;  /* 0x0000000400d27c02 */ /* 0x000fe20008000f00 */
[----:B------:R-:W-:-:S04]  /*0d70*/  IMAD.IADD R2, R5, 0x1, -R2 ;  /* 0x0000000105027824 */ /* 0x000fc800078e0a02 */
[----:B------:R-:W-:Y:S01]  /*0d80*/  IMAD R213, R2, 0x8, R7 ;  /* 0x0000000802d57824 */ /* 0x000fe200078e0207 */
[----:B------:R-:W-:-:S05]  /*0d90*/  LOP3.LUT R2, R0, 0x1ffffff8, RZ, 0xc0, !PT ;  /* 0x1ffffff800027812 */ /* 0x000fca00078ec0ff */
[----:B------:R-:W-:-:S04]  /*0da0*/  IMAD.IADD R2, R215, 0x1, -R2 ;  /* 0x00000001d7027824 */ /* 0x000fc800078e0a02 */
[----:B------:R-:W-:-:S07]  /*0db0*/  IMAD.SHL.U32 R16, R2, 0x8, RZ ;  /* 0x0000000802107824 */ /* 0x000fce00078e00ff */
.L_x_4900:
        /* <DEDUP_REMOVED lines=19> */
[----:B------:R-:W-:-:S03]  /*0ef0*/  IMAD.U32 R2, RZ, RZ, UR6 ;  /* 0x00000006ff027e24 */ /* 0x000fc6000f8e00ff */
[----:B------:R-:W-:Y:S01]  /*0f00*/  @UP1 ULEA.HI.X UR9, UR4, UR9, UR12, 0x2, UP0 ;  /* 0x0000000904091291 */ /* 0x000fe200080f140c */
[----:B------:R-:W-:Y:S01]  /*0f10*/  IMAD.U32 R3, RZ, RZ, UR7 ;  /* 0x00000007ff037e24 */ /* 0x000fe2000f8e00ff */
[----:B---345:R-:W-:Y:S01]  /*0f20*/  MOV R4, UR8 ;  /* 0x0000000800047c02 */ /* 0x038fe20008000f00 */
[----:B------:R-:W-:Y:S01]  /*0f30*/  ULDC.64 UR6, c[0x0][0x3f8] ;  /* 0x0000fe0000067ab9 */ /* 0x000fe20000000a00 */
[----:B------:R-:W-:Y:S02]  /*0f40*/  ULDC UR8, c[0x0][0x2e0] ;  /* 0x0000b80000087ab9 */ /* 0x000fe40000000800 */
[----:B------:R-:W-:Y:S01]  /*0f50*/  IMAD.U32 R5, RZ, RZ, UR9 ;  /* 0x00000009ff057e24 */ /* 0x000fe2000f8e00ff */
[----:B------:R-:W2:Y:S04]  /*0f60*/  @P0 LDG.E R2, desc[UR10][R2.64] ;  /* 0x0000000a02020981 */ /* 0x000ea8000c1e1900 */
[----:B------:R-:W3:Y:S01]  /*0f70*/  @P2 LDG.E R4, desc[UR10][R4.64] ;  /* 0x0000000a04042981 */ /* 0x000ee2000c1e1900 */
[----:B------:R-:W-:Y:S01]  /*0f80*/  ULDC UR9, c[0x0][0x288] ;  /* 0x0000a20000097ab9 */ /* 0x000fe20000000800 */
[----:B------:R-:W-:Y:S01]  /*0f90*/  UISETP.NE.U32.AND UP0, UPT, UR6, URZ, UPT ;  /* 0x0000003f0600728c */ /* 0x000fe2000bf05070 */
[----:B------:R-:W-:Y:S01]  /*0fa0*/  IMAD.U32 R207, RZ, RZ, UR5 ;  /* 0x00000005ffcf7e24 */ /* 0x000fe2000f8e00ff */
[----:B------:R-:W-:Y:S01]  /*0fb0*/  ULDC.64 UR10, c[0x0][0xa20] ;  /* 0x00028800000a7ab9 */ /* 0x000fe20000000a00 */
[----:B------:R-:W-:Y:S01]  /*0fc0*/  ULDC UR6, c[0x0][0x404] ;  /* 0x0001010000067ab9 */ /* 0x000fe20000000800 */
[----:B------:R-:W-:Y:S01]  /*0fd0*/  UISETP.NE.AND.EX UP0, UPT, UR7, URZ, UPT, UP0 ;  /* 0x0000003f0700728c */ /* 0x000fe2000bf05300 */
[----:B------:R-:W-:Y:S01]  /*0fe0*/  ISETP.NE.U32.AND P1, PT, RZ, UR10, PT ;  /* 0x0000000aff007c0c */ /* 0x000fe2000bf25070 */
[----:B------:R-:W-:-:S02]  /*0ff0*/  UMOV UR4, URZ ;  /* 0x0000003f00047c82 */ /* 0x000fc40008000000 */
[----:B------:R-:W-:Y:S01]  /*1000*/  USEL UR6, UR6, 0x1, UP0 ;  /* 0x0000000106067887 */ /* 0x000fe20008000000 */
[----:B------:R-:W-:-:S03]  /*1010*/  ISETP.NE.AND.EX P1, PT, RZ, UR11, PT, P1 ;  /* 0x0000000bff007c0c */ /* 0x000fc6000bf25310 */
[----:B------:R-:W-:Y:S01]  /*1020*/  UIMAD UR8, UR6, UR8, URZ ;  /* 0x00000008060872a4 */ /* 0x000fe2000f8e023f */
[----:B--2---:R-:W-:Y:S02]  /*1030*/  @P0 R2UR UR4, R2 ;  /* 0x00000000020402ca */ /* 0x004fe400000e0000 */
[----:B---3--:R-:W-:-:S13]  /*1040*/  @P2 R2UR UR9, R4 ;  /* 0x00000000040922ca */ /* 0x008fda00000e0000 */
[----:B------:R-:W-:Y:S01]  /*1050*/  IMAD.U32 R18, RZ, RZ, UR9 ;  /* 0x00000009ff127e24 */ /* 0x000fe2000f8e00ff */
[----:B-1----:R-:W-:Y:S06]  /*1060*/  @P2 BRA `(.L_x_4847) ;  /* 0x0000000000402947 */ /* 0x002fec0003800000 */
        /* <DEDUP_REMOVED lines=8> */
[----:B------:R-:W-:Y:S02]  /*10f0*/  IMAD.U32 R2, RZ, RZ, UR6 ;  /* 0x00000006ff027e24 */ /* 0x000fe4000f8e00ff */
[----:B------:R-:W-:-:S05]  /*1100*/  IMAD.U32 R3, RZ, RZ, UR7 ;  /* 0x00000007ff037e24 */ /* 0x000fca000f8e00ff */
[----:B------:R-:W2:Y:S04]  /*1110*/  LDG.E R4, desc[UR12][R2.64] ;  /* 0x0000000c02047981 */ /* 0x000ea8000c1e1900 */
[----:B------:R-:W3:Y:S01]  /*1120*/  LDG.E R0, desc[UR12][R2.64+0x4] ;  /* 0x0000040c02007981 */ /* 0x000ee2000c1e1900 */
[----:B--2---:R-:W-:Y:S02]  /*1130*/  R2UR UR5, R4 ;  /* 0x00000000040572ca */ /* 0x004fe400000e0000 */
[----:B---3--:R-:W-:-:S13]  /*1140*/  R2UR UR6, R0 ;  /* 0x00000000000672ca */ /* 0x008fda00000e0000 */
[----:B------:R-:W-:-:S06]  /*1150*/  UIADD3 UR5, -UR5, UR6, URZ ;  /* 0x0000000605057290 */ /* 0x000fcc000fffe13f */
[----:B------:R-:W-:-:S07]  /*1160*/  MOV R18, UR5 ;  /* 0x0000000500127c02 */ /* 0x000fce0008000f00 */
.L_x_4847:
        /* <DEDUP_REMOVED lines=13> */
.L_x_4848:
        /* <DEDUP_REMOVED lines=14> */
[----:B------:R-:W-:-:S12]  /*1320*/  UIADD3 UR8, -UR8, UR5, URZ ;  /* 0x0000000508087290 */ /* 0x000fd8000fffe13f */
.L_x_4849:
[----:B------:R-:W-:Y:S01]  /*1330*/  R2UR UR5, R17 ;  /* 0x00000000110572ca */ /* 0x000fe200000e0000 */
[----:B------:R-:W-:Y:S01]  /*1340*/  UIADD3 UR7, -UR4, UR8, URZ ;  /* 0x0000000804077290 */ /* 0x000fe2000fffe13f */
[----:B------:R-:W-:Y:S02]  /*1350*/  R2UR UR8, R18 ;  /* 0x00000000120872ca */ /* 0x000fe400000e0000 */
[----:B------:R-:W-:Y:S01]  /*1360*/  CS2R R2, SRZ ;  /* 0x0000000000027805 */ /* 0x000fe2000001ff00 */
[----:B------:R-:W-:Y:S01]  /*1370*/  UMOV UR4, URZ ;  /* 0x0000003f00047c82 */ /* 0x000fe20008000000 */
[----:B------:R-:W-:Y:S02]  /*1380*/  PLOP3.LUT P0, PT, PT, PT, PT, 0x80, 0x0 ;  /* 0x000000000000781c */ /* 0x000fe40003f0f070 */
[----:B------:R-:W-:Y:S01]  /*1390*/  CS2R R118, SRZ ;  /* 0x0000000000767805 */ /* 0x000fe2000001ff00 */
[----:B------:R-:W-:Y:S01]  /*13a0*/  IMAD.U32 R19, RZ, RZ, UR7 ;  /* 0x00000007ff137e24 */ /* 0x000fe2000f8e00ff */
[----:B------:R-:W-:-:S02]  /*13b0*/  MOV R0, RZ ;  /* 0x000000ff00007202 */ /* 0x000fc40000000f00 */
[----:B------:R-:W-:Y:S02]  /*13c0*/  CS2R R116, SRZ ;  /* 0x0000000000747805 */ /* 0x000fe4000001ff00 */
[----:B------:R-:W-:Y:S02]  /*13d0*/  CS2R R114, SRZ ;  /* 0x0000000000727805 */ /* 0x000fe4000001ff00 */
[----:B------:R-:W-:Y:S02]  /*13e0*/  CS2R R112, SRZ ;  /* 0x0000000000707805 */ /* 0x000fe4000001ff00 */
[----:B------:R-:W-:Y:S01]  /*13f0*/  CS2R R110, SRZ ;  /* 0x00000000006e7805 */ /* 0x000fe2000001ff00 */
[----:B------:R-:W-:Y:S01]  /*1400*/  ULEA UR6, UR5, 0xef, 0x7 ;  /* 0x000000ef05067891 */ /* 0x000fe2000f8e383f */
[----:B------:R-:W-:Y:S01]  /*1410*/  CS2R R108, SRZ ;  /* 0x00000000006c7805 */ /* 0x000fe2000001ff00 */
[----:B------:R-:W-:Y:S01]  /*1420*/  UIADD3 UR5, UR7, 0x6f, URZ ;  /* 0x0000006f07057890 */ /* 0x000fe2000fffe03f */
[----:B------:R-:W-:Y:S01]  /*1430*/  CS2R R106, SRZ ;  /* 0x00000000006a7805 */ /* 0x000fe2000001ff00 */
[----:B------:R-:W-:Y:S01]  /*1440*/  UIADD3 UR7, UR7, UR6, -UR8 ;  /* 0x0000000607077290 */ /* 0x000fe2000fffe808 */
[----:B------:R-:W-:Y:S01]  /*1450*/  CS2R R104, SRZ ;  /* 0x0000000000687805 */ /* 0x000fe2000001ff00 */
[----:B------:R-:W-:Y:S01]  /*1460*/  UIMAD.WIDE UR4, UR5, -0x6db6db6d, UR4 ;  /* 0x92492493050478a5 */ /* 0x000fe2000f8e0204 */
[----:B------:R-:W-:Y:S01]  /*1470*/  CS2R R102, SRZ ;  /* 0x0000000000667805 */ /* 0x000fe2000001ff00 */
[----:B------:R-:W-:Y:S01]  /*1480*/  UMOV UR6, URZ ;  /* 0x0000003f00067c82 */ /* 0x000fe20008000000 */
[----:B------:R-:W-:Y:S01]  /*1490*/  CS2R R100, SRZ ;  /* 0x0000000000647805 */ /* 0x000fe2000001ff00 */
[----:B------:R-:W-:Y:S01]  /*14a0*/  UIMAD.WIDE UR6, UR7, -0x6db6db6d, UR6 ;  /* 0x92492493070678a5 */ /* 0x000fe2000f8e0206 */
[----:B------:R-:W-:Y:S01]  /*14b0*/  CS2R R98, SRZ ;  /* 0x0000000000627805 */ /* 0x000fe2000001ff00 */
[----:B------:R-:W-:Y:S01]  /*14c0*/  USHF.R.U32.HI UR4, URZ, 0x1f, UR5 ;  /* 0x0000001f3f047899 */ /* 0x000fe20008011605 */
[----:B------:R-:W-:Y:S01]  /*14d0*/  CS2R R96, SRZ ;  /* 0x0000000000607805 */ /* 0x000fe2000001ff00 */
[----:B------:R-:W-:Y:S01]  /*14e0*/  USHF.R.U32.HI UR6, URZ, 0x1f, UR7 ;  /* 0x0000001f3f067899 */ /* 0x000fe20008011607 */
[----:B------:R-:W-:Y:S01]  /*14f0*/  IMAD.MOV.U32 R86, RZ, RZ, RZ ;  /* 0x000000ffff567224 */ /* 0x000fe200078e00ff */
[----:B------:R-:W-:Y:S01]  /*1500*/  ULEA.HI.SX32 UR4, UR5, UR4, 0x1a ;  /* 0x0000000405047291 */ /* 0x000fe2000f8fd23f */
[----:B------:R-:W-:Y:S01]  /*1510*/  CS2R R90, SRZ ;  /* 0x00000000005a7805 */ /* 0x000fe2000001ff00 */
[----:B------:R-:W-:Y:S01]  /*1520*/  ULEA.HI.SX32 UR6, UR7, UR6, 0x1a ;  /* 0x0000000607067291 */ /* 0x000fe2000f8fd23f */
[----:B------:R-:W-:Y:S01]  /*1530*/  CS2R R92, SRZ ;  /* 0x00000000005c7805 */ /* 0x000fe2000001ff00 */
[----:B------:R-:W-:Y:S01]  /*1540*/  IMAD.MOV.U32 R43, RZ, RZ, RZ ;  /* 0x000000ffff2b7224 */ /* 0x000fe200078e00ff */
[----:B------:R-:W-:Y:S01]  /*1550*/  CS2R R88, SRZ ;  /* 0x0000000000587805 */ /* 0x000fe2000001ff00 */
[----:B------:R-:W-:Y:S01]  /*1560*/  UISETP.LT.AND UP0, UPT, UR4, UR6, UPT ;  /* 0x000000060400728c */ /* 0x000fe2000bf01270 */
[----:B------:R-:W-:-:S02]  /*1570*/  CS2R R128, SRZ ;  /* 0x0000000000807805 */ /* 0x000fc4000001ff00 */
[----:B------:R-:W-:Y:S02]  /*1580*/  CS2R R38, SRZ ;  /* 0x0000000000267805 */ /* 0x000fe4000001ff00 */
[----:B------:R-:W-:Y:S01]  /*1590*/  CS2R R84, SRZ ;  /* 0x0000000000547805 */ /* 0x000fe2000001ff00 */
[----:B------:R-:W-:Y:S01]  /*15a0*/  USEL UR37, UR4, UR6, UP0 ;  /* 0x0000000604257287 */ /* 0x000fe20008000000 */
[----:B------:R-:W-:Y:S02]  /*15b0*/  CS2R R46, SRZ ;  /* 0x00000000002e7805 */ /* 0x000fe4000001ff00 */
[----:B------:R-:W-:Y:S02]  /*15c0*/  CS2R R36, SRZ ;  /* 0x0000000000247805 */ /* 0x000fe4000001ff00 */
[----:B------:R-:W-:Y:S01]  /*15d0*/  CS2R R78, SRZ ;  /* 0x00000000004e7805 */ /* 0x000fe2000001ff00 */
[----:B------:R-:W-:Y:S01]  /*15e0*/  UISETP.GE.AND UP0, UPT, UR37, 0x1, UPT ;  /* 0x000000012500788c */ /* 0x000fe2000bf06270 */
[----:B------:R-:W-:-:S02]  /*15f0*/  CS2R R76, SRZ ;  /* 0x00000000004c7805 */ /* 0x000fc4000001ff00 */
[----:B------:R-:W-:Y:S02]  /*1600*/  CS2R R74, SRZ ;  /* 0x00000000004a7805 */ /* 0x000fe4000001ff00 */
[----:B------:R-:W-:Y:S02]  /*1610*/  CS2R R72, SRZ ;  /* 0x0000000000487805 */ /* 0x000fe4000001ff00 */
[----:B------:R-:W-:Y:S02]  /*1620*/  CS2R R70, SRZ ;  /* 0x0000000000467805 */ /* 0x000fe4000001ff00 */
[----:B------:R-:W-:Y:S02]  /*1630*/  CS2R R68, SRZ ;  /* 0x0000000000447805 */ /* 0x000fe4000001ff00 */
[----:B------:R-:W-:Y:S02]  /*1640*/  PLOP3.LUT P1, PT, PT, PT, UP0, 0x80, 0x0 ;  /* 0x000000000000781c */ /* 0x000fe40003f2f008 */
        /* <DEDUP_REMOVED lines=19> */
[----:B------:R-:W-:Y:S01]  /*1780*/  CS2R R6, SRZ ;  /* 0x0000000000067805 */ /* 0x000fe2000001ff00 */
[----:B------:R-:W-:Y:S01]  /*1790*/  IMAD.MOV.U32 R32, RZ, RZ, RZ ;  /* 0x000000ffff207224 */ /* 0x000fe200078e00ff */
[----:B------:R-:W-:Y:S01]  /*17a0*/  MOV R135, RZ ;  /* 0x000000ff00877202 */ /* 0x000fe20000000f00 */
        /* <DEDUP_REMOVED lines=32> */
.L_x_4851:
        /* <DEDUP_REMOVED lines=11> */
.L_x_4988:
[----:B------:R-:W-:Y:S05]  /*1a60*/  @!P0 BRA `(.L_x_4853) ;  /* 0x0000000000048947 */ /* 0x000fea0003800000 */
[----:B------:R-:W-:Y:S01]  /*1a70*/  BPT.TRAP 0x1 ;  /* 0x000000040000795c */ /* 0x000fe20000300000 */
.L_x_4853:
[----:B0-----:R-:W-:Y:S01]  /*1a80*/  IMAD.U32 R3, RZ, RZ, UR60 ;  /* 0x0000003cff037e24 */ /* 0x001fe2000f8e00ff */
[----:B------:R-:W-:-:S04]  /*1a90*/  MOV R0, UR36 ;  /* 0x0000002400007c02 */ /* 0x000fc80008000f00 */
[----:B------:R-:W-:Y:S02]  /*1aa0*/  LEA R0, R0, UR38, 0x3 ;  /* 0x0000002600007c11 */ /* 0x000fe4000f8e18ff */
[----:B------:R-:W-:-:S04]  /*1ab0*/  SHF.L.U32 R3, R3, 0x1f, RZ ;  /* 0x0000001f03037819 */ /* 0x000fc800000006ff */
[----:B------:R0:W1:Y:S01]  /*1ac0*/  SYNCS.PHASECHK.TRANS64.TRYWAIT P2, [R0+URZ+0x36830], R3 ;  /* 0x03683003000075a7 */ /* 0x000062000804017f */
[----:B------:R-:W-:Y:S05]  /*1ad0*/  @!P0 BRA `(.L_x_4854) ;  /* 0x0000000000048947 */ /* 0x000fea0003800000 */
[----:B------:R-:W-:Y:S01]  /*1ae0*/  BPT.TRAP 0x1 ;  /* 0x000000040000795c */ /* 0x000fe20000300000 */
.L_x_4854:
[----:B------:R-:W2:Y:S01]  /*1af0*/  S2R R2, SR_TID.X ;  /* 0x0000000000027919 */ /* 0x000ea20000002100 */
[----:B------:R-:W-:Y:S01]  /*1b00*/  IMAD.MOV.U32 R119, RZ, RZ, RZ ;  /* 0x000000ffff777224 */ /* 0x000fe200078e00ff */
[----:B--2---:R-:W-:Y:S01]  /*1b10*/  LOP3.LUT P1, RZ, R2, 0x7f, RZ, 0xc0, !PT ;  /* 0x0000007f02ff7812 */ /* 0x004fe2000782c0ff */
[----:B-1----:R-:W-:-:S12]  /*1b20*/  @P2 BRA `(.L_x_4855) ;  /* 0x0000000000082947 */ /* 0x002fd80003800000 */
[----:B------:R-:W1:Y:S02]  /*1b30*/  SYNCS.PHASECHK.TRANS64.TRYWAIT P2, [R0+URZ+0x36830], R3 ;  /* 0x03683003000075a7 */ /* 0x000e64000804017f */
[----:B-1----:R-:W-:Y:S05]  /*1b40*/  @!P2 BRA `(.L_x_4856) ;  /* 0x00000168000ca947 */ /* 0x002fea0003800000 */
.L_x_4855:
[----:B------:R-:W-:Y:S05]  /*1b50*/  WARPSYNC.ALL ;  /* 0x0000000000007948 */ /* 0x000fea0003800000 */
[----:B------:R-:W-:Y:S01]  /*1b60*/  UIADD3 UR4, UR38, 0x21400, URZ ;  /* 0x0002140026047890 */ /* 0x000fe2000fffe03f */
[----:B------:R-:W-:Y:S01]  /*1b70*/  WARPGROUP.ARRIVE ;  /* 0x00000000000079c5 */ /* 0x000fe20000000000 */
[----:B------:R-:W-:Y:S01]  /*1b80*/  ULOP3.LUT UR5, UR39, 0x10000, URZ, 0xfc, !UPT ;  /* 0x0001000027057892 */ /* 0x000fe2000f8efc3f */
[----:B------:R-:W-:Y:S01]  /*1b90*/  MOV R7, UR38 ;  /* 0x0000002600077c02 */ /* 0x000fe20008000f00 */
[----:B------:R-:W-:Y:S01]  /*1ba0*/  USHF.R.U32.HI UR4, URZ, 0x4, UR4 ;  /* 0x000000043f047899 */ /* 0x000fe20008011604 */
[----:B------:R-:W-:Y:S01]  /*1bb0*/  MOV R8, UR37 ;  /* 0x0000002500087c02 */ /* 0x000fe20008000f00 */
[----:B------:R-:W-:Y:S01]  /*1bc0*/  UMOV UR57, 0x40000040 ;  /* 0x4000004000397882 */ /* 0x000fe20000000000 */
[----:B------:R-:W-:Y:S01]  /*1bd0*/  UMOV UR59, 0x40000040 ;  /* 0x40000040003b7882 */ /* 0x000fe20000000000 */
[----:B------:R-:W-:Y:S01]  /*1be0*/  ULOP3.LUT UR4, UR4, 0x3fff, URZ, 0xc0, !UPT ;  /* 0x00003fff04047892 */ /* 0x000fe2000f8ec03f */
[----:B------:R-:W-:Y:S01]  /*1bf0*/  MOV R9, UR36 ;  /* 0x0000002400097c02 */ /* 0x000fe20008000f00 */
[----:B------:R-:W-:Y:S01]  /*1c00*/  UMOV UR56, UR5 ;  /* 0x0000000500387c82 */ /* 0x000fe20008000000 */
[----:B------:R-:W-:Y:S01]  /*1c10*/  UMOV UR9, UR57 ;  /* 0x0000003900097c82 */ /* 0x000fe20008000000 */
[----:B------:R-:W-:Y:S01]  /*1c20*/  ULOP3.LUT UR6, UR4, 0x10000, URZ, 0xfc, !UPT ;  /* 0x0001000004067892 */ /* 0x000fe2000f8efc3f */
[----:B------:R-:W-:Y:S01]  /*1c30*/  MOV R4, UR57 ;  /* 0x0000003900047c02 */ /* 0x000fe20008000f00 */
[----:B------:R-:W-:Y:S01]  /*1c40*/  UMOV UR8, UR56 ;  /* 0x0000003800087c82 */ /* 0x000fe20008000000 */
[----:B------:R-:W-:Y:S01]  /*1c50*/  UMOV UR11, 0x40000040 ;  /* 0x40000040000b7882 */ /* 0x000fe20000000000 */
[----:B------:R-:W-:Y:S01]  /*1c60*/  UIMAD UR4, UR36, 0xa80, UR6 ;  /* 0x00000a80240478a4 */ /* 0x000fe2000f8e0206 */
[----:B------:R-:W-:Y:S01]  /*1c70*/  MOV R6, UR56 ;  /* 0x0000003800067c02 */ /* 0x000fe20008000f00 */
[----:B------:R-:W-:Y:S01]  /*1c80*/  UMOV UR12, UR56 ;  /* 0x00000038000c7c82 */ /* 0x000fe20008000000 */
[----:B------:R-:W-:Y:S01]  /*1c90*/  UMOV UR13, UR57 ;  /* 0x00000039000d7c82 */ /* 0x000fe20008000000 */
[----:B------:R-:W-:Y:S01]  /*1ca0*/  UIADD3 UR10, UR4, 0x80, URZ ;  /* 0x00000080040a7890 */ /* 0x000fe2000fffe03f */
[----:B------:R-:W-:Y:S01]  /*1cb0*/  IMAD.U32 R5, RZ, RZ, UR6 ;  /* 0x00000006ff057e24 */ /* 0x000fe2000f8e00ff */
[----:B------:R-:W-:Y:S01]  /*1cc0*/  UIADD3 UR14, UR4, 0x100, URZ ;  /* 0x00000100040e7890 */ /* 0x000fe2000fffe03f */
[----:B01----:R-:W-:Y:S01]  /*1cd0*/  @!P1 VIADD R0, R0, 0x36840 ;  /* 0x0003684000009836 */ /* 0x003fe20000000000 */
[----:B------:R-:W-:Y:S01]  /*1ce0*/  UMOV UR58, UR4 ;  /* 0x00000004003a7c82 */ /* 0x000fe20008000000 */
[----:B------:R-:W-:Y:S01]  /*1cf0*/  UMOV UR15, 0x40000040 ;  /* 0x40000040000f7882 */ /* 0x000fe20000000000 */
[----:B------:R-:W-:Y:S01]  /*1d00*/  HGMMA.64x16x16.F32.BF16 R72, gdesc[UR56], RZ, !UPT, gsb0 ;  /* 0x00200000384879f0 */ /* 0x000fe2000c0018ff */
[----:B------:R-:W-:Y:S01]  /*1d10*/  UIADD3 UR18, UR4, 0x180, URZ ;  /* 0x0000018004127890 */ /* 0x000fe2000fffe03f */
[----:B------:R-:W-:Y:S01]  /*1d20*/  @!P1 PRMT R0, RZ, 0x654, R0 ;  /* 0x00000654ff009816 */ /* 0x000fe20000000000 */
[----:B------:R-:W-:Y:S01]  /*1d30*/  UMOV UR16, UR56 ;  /* 0x0000003800107c82 */ /* 0x000fe20008000000 */
[----:B------:R-:W-:Y:S01]  /*1d40*/  UMOV UR17, UR57 ;  /* 0x0000003900117c82 */ /* 0x000fe20008000000 */
[----:B------:R-:W-:Y:S01]  /*1d50*/  UMOV UR19, 0x40000040 ;  /* 0x4000004000137882 */ /* 0x000fe20000000000 */
[----:B------:R-:W-:Y:S01]  /*1d60*/  UIADD3 UR22, UR4, 0x200, URZ ;  /* 0x0000020004167890 */ /* 0x000fe2000fffe03f */
[-C--:B------:R-:W-:Y:S01]  /*1d70*/  MOV R118, R119.reuse ;  /* 0x0000007700767202 */ /* 0x080fe20000000f00 */
        /* <DEDUP_REMOVED lines=41> */
[--C-:B------:R-:W-:Y:S01]  /*2010*/  IMAD.MOV.U32 R90, RZ, RZ, R119.reuse ;  /* 0x000000ffff5a7224 */ /* 0x100fe200078e0077 */
[----:B------:R-:W-:Y:S02]  /*2020*/  WARPGROUP.DEPBAR.LE gsb0, 0x0 ;  /* 0x00008000000079c5 */ /* 0x000fe40000010000 */
[----:B------:R-:W-:Y:S01]  /*2030*/  WARPGROUP.ARRIVE ;  /* 0x00000000000079c5 */ /* 0x000fe20000000000 */
[--C-:B------:R-:W-:Y:S02]  /*2040*/  IMAD.MOV.U32 R86, RZ, RZ, R119.reuse ;  /* 0x000000ffff567224 */ /* 0x100fe400078e0077 */
[--C-:B------:R-:W-:Y:S02]  /*2050*/  IMAD.MOV.U32 R84, RZ, RZ, R119.reuse ;  /* 0x000000ffff547224 */ /* 0x100fe400078e0077 */
[----:B------:R-:W-:Y:S01]  /*2060*/  IMAD.MOV.U32 R80, RZ, RZ, R119 ;  /* 0x000000ffff507224 */ /* 0x000fe200078e0077 */
[----:B------:R-:W-:Y:S01]  /*2070*/  HGMMA.64x16x16.F32.BF16 R64, gdesc[UR8], RZ, !UPT, gsb0 ;  /* 0x00200000084079f0 */ /* 0x000fe2000c0018ff */
[----:B------:R-:W-:Y:S01]  /*2080*/  UIADD3 UR10, UR4, 0x300, URZ ;  /* 0x00000300040a7890 */ /* 0x000fe2000fffe03f */
[----:B------:R-:W-:Y:S01]  /*2090*/  UMOV UR8, UR56 ;  /* 0x0000003800087c82 */ /* 0x000fe20008000000 */
[----:B------:R-:W-:Y:S01]  /*20a0*/  UMOV UR9, UR57 ;  /* 0x0000003900097c82 */ /* 0x000fe20008000000 */
[----:B------:R-:W-:Y:S01]  /*20b0*/  UMOV UR11, 0x40000040 ;  /* 0x40000040000b7882 */ /* 0x000fe20000000000 */
[----:B------:R-:W-:-:S02]  /*20c0*/  WARPGROUP.DEPBAR.LE gsb0, 0x0 ;  /* 0x00008000000079c5 */ /* 0x000fc40000010000 */
        /* <DEDUP_REMOVED lines=472> */
[----:B------:R-:W-:Y:S01]  /*3e50*/  UMOV UR50, UR6 ;  /* 0x0000000600327c82 */ /* 0x000fe20008000000 */
[----:B------:R-:W-:Y:S01]  /*3e60*/  UMOV UR51, 0x40000040 ;  /* 0x4000004000337882 */ /* 0x000fe20000000000 */
[----:B------:R-:W-:Y:S01]  /*3e70*/  UIMAD UR6, UR37, -0x70, UR11 ;  /* 0xffffff90250678a4 */ /* 0x000fe2000f8e020b */
[----:B------:R-:W-:Y:S02]  /*3e80*/  WARPGROUP.DEPBAR.LE gsb0, 0x0 ;  /* 0x00008000000079c5 */ /* 0x000fe40000010000 */
[----:B------:R-:W-:-:S06]  /*3e90*/  WARPGROUP.ARRIVE ;  /* 0x00000000000079c5 */ /* 0x000fcc0000000000 */
[----:B------:R-:W-:Y:S01]  /*3ea0*/  HGMMA.64x16x16.F32.BF16 R32, gdesc[UR52], R32, gsb0 ;  /* 0x00200000342079f0 */ /* 0x000fe20008001820 */
[----:B------:R-:W-:Y:S01]  /*3eb0*/  UMOV UR52, UR5 ;  /* 0x0000000500347c82 */ /* 0x000fe20008000000 */
[----:B------:R-:W-:Y:S01]  /*3ec0*/  UMOV UR53, 0x40000040 ;  /* 0x4000004000357882 */ /* 0x000fe20000000000 */
[----:B------:R-:W-:Y:S01]  /*3ed0*/  UMOV UR54, UR7 ;  /* 0x0000000700367c82 */ /* 0x000fe20008000000 */
[----:B------:R-:W-:Y:S01]  /*3ee0*/  UMOV UR55, 0x40000040 ;  /* 0x4000004000377882 */ /* 0x000fe20000000000 */
[----:B------:R-:W-:Y:S01]  /*3ef0*/  UIADD3 UR7, -UR14, 0x71, UR6 ;  /* 0x000000710e077890 */ /* 0x000fe2000fffe106 */
[----:B------:R-:W-:Y:S01]  /*3f00*/  ULDC UR5, c[0x0][0x9d8] ;  /* 0x0002760000057ab9 */ /* 0x000fe20000000800 */
[----:B------:R-:W-:-:S06]  /*3f10*/  UIADD3 UR6, UR6, 0x70, URZ ;  /* 0x0000007006067890 */ /* 0x000fcc000fffe03f */
[----:B------:R-:W-:Y:S01]  /*3f20*/  MOV R7, UR6 ;  /* 0x0000000600077c02 */ /* 0x000fe20008000f00 */
        /* <DEDUP_REMOVED lines=21> */
[----:B------:R-:W-:Y:S01]  /*4080*/  FMUL.FTZ R8, R76, UR5 ;  /* 0x000000054c087c20 */ /* 0x000fe20008410000 */
[----:B------:R-:W-:Y:S01]  /*4090*/  MOV R76, R119 ;  /* 0x00000077004c7202 */ /* 0x000fe20000000f00 */
[----:B------:R-:W-:-:S02]  /*40a0*/  IMAD.MOV.U32 R72, RZ, RZ, R119 ;  /* 0x000000ffff487224 */ /* 0x000fc400078e0077 */
[----:B------:R-:W1:Y:S08]  /*40b0*/  MUFU.TANH R75, R75 ;  /* 0x0000004b004b7308 */ /* 0x000e700000002400 */
[----:B------:R-:W2:Y:S08]  /*40c0*/  MUFU.TANH R78, R78 ;  /* 0x0000004e004e7308 */ /* 0x000eb00000002400 */
[----:B------:R-:W3:Y:S08]  /*40d0*/  MUFU.TANH R79, R79 ;  /* 0x0000004f004f7308 */ /* 0x000ef00000002400 */
        /* <DEDUP_REMOVED lines=12> */
[----:B------:R-:W4:Y:S01]  /*41a0*/  MUFU.TANH R66, R66 ;  /* 0x0000004200427308 */ /* 0x000f220000002400 */
[----:B------:R-:W-:Y:S01]  /*41b0*/  UMOV UR55, 0x40000040 ;  /* 0x4000004000377882 */ /* 0x000fe20000000000 */
[----:B------:R-:W-:Y:S01]  /*41c0*/  FMUL.FTZ R9, R64, UR5 ;  /* 0x0000000540097c20 */ /* 0x000fe20008410000 */
[----:B------:R-:W-:Y:S01]  /*41d0*/  FMUL.FTZ R11, R69, UR5 ;  /* 0x00000005450b7c20 */ /* 0x000fe20008410000 */
[----:B------:R-:W-:Y:S01]  /*41e0*/  FMUL.FTZ R12, R68, UR5 ;  /* 0x00000005440c7c20 */ /* 0x000fe20008410000 */
[----:B------:R-:W-:-:S03]  /*41f0*/  IMAD.MOV.U32 R68, RZ, RZ, R119 ;  /* 0x000000ffff447224 */ /* 0x000fc600078e0077 */
[----:B------:R-:W5:Y:S08]  /*4200*/  MUFU.TANH R67, R67 ;  /* 0x0000004300437308 */ /* 0x000f700000002400 */
[----:B------:R-:W5:Y:S08]  /*4210*/  MUFU.TANH R70, R70 ;  /* 0x0000004600467308 */ /* 0x000f700000002400 */
[----:B------:R-:W5:Y:S08]  /*4220*/  MUFU.TANH R71, R71 ;  /* 0x0000004700477308 */ /* 0x000f700000002400 */
[----:B------:R-:W-:Y:S08]  /*4230*/  MUFU.TANH R4, R4 ;  /* 0x0000000400047308 */ /* 0x000ff00000002400 */
[----:B------:R-:W-:Y:S08]  /*4240*/  MUFU.TANH R9, R9 ;  /* 0x0000000900097308 */ /* 0x000ff00000002400 */
[----:B------:R-:W-:Y:S01]  /*4250*/  MUFU.TANH R10, R10 ;  /* 0x0000000a000a7308 */ /* 0x000fe20000002400 */
[----:B------:R-:W-:-:S02]  /*4260*/  WARPGROUP.DEPBAR.LE gsb0, 0x0 ;  /* 0x00008000000079c5 */ /* 0x000fc40000010000 */
[----:B------:R-:W-:Y:S01]  /*4270*/  WARPGROUP.ARRIVE ;  /* 0x00000000000079c5 */ /* 0x000fe20000000000 */
[----:B------:R-:W-:Y:S01]  /*4280*/  FMUL.FTZ R14, R57, UR5 ;  /* 0x00000005390e7c20 */ /* 0x000fe20008410000 */
[----:B------:R-:W-:Y:S01]  /*4290*/  FMUL.FTZ R20, R60, UR5 ;  /* 0x000000053c147c20 */ /* 0x000fe20008410000 */
[----:B------:R-:W-:Y:S02]  /*42a0*/  IMAD.U32 R57, RZ, RZ, UR7 ;  /* 0x00000007ff397e24 */ /* 0x000fe4000f8e00ff */
[----:B------:R-:W-:Y:S01]  /*42b0*/  FMUL.FTZ R13, R56, UR5 ;  /* 0x00000005380d7c20 */ /* 0x000fe20008410000 */
[----:B------:R-:W-:Y:S01]  /*42c0*/  IMAD.U32 R60, RZ, RZ, UR10 ;  /* 0x0000000aff3c7e24 */ /* 0x000fe2000f8e00ff */
[----:B------:R-:W-:Y:S01]  /*42d0*/  HGMMA.64x16x16.F32.BF16 R48, gdesc[UR52], R48, gsb0 ;  /* 0x00200000343079f0 */ /* 0x000fe20008001830 */
[----:B------:R-:W-:Y:S01]  /*42e0*/  UIADD3 UR54, UR4, 0x906, URZ ;  /* 0x0000090604367890 */ /* 0x000fe2000fffe03f */
[----:B------:R-:W-:Y:S01]  /*42f0*/  IMAD R57, R204, -0x2, R57 ;  /* 0xfffffffecc397824 */ /* 0x000fe200078e0239 */
[----:B------:R-:W-:Y:S01]  /*4300*/  UMOV UR55, 0x40000040 ;  /* 0x4000004000377882 */ /* 0x000fe20000000000 */
[----:B------:R-:W-:-:S02]  /*4310*/  IMAD R60, R60, 0x80, R205 ;  /* 0x000000803c3c7824 */ /* 0x000fc400078e02cd */
[----:B------:R-:W-:Y:S01]  /*4320*/  FMUL.FTZ R15, R61, UR5 ;  /* 0x000000053d0f7c20 */ /* 0x000fe20008410000 */
[----:B------:R-:W-:Y:S02]  /*4330*/  IMAD R56, R204, -0x2, R7 ;  /* 0xfffffffecc387824 */ /* 0x000fe400078e0207 */
[----:B------:R-:W-:Y:S01]  /*4340*/  FMUL.FTZ R58, R58, UR5 ;  /* 0x000000053a3a7c20 */ /* 0x000fe20008410000 */
[----:B------:R-:W-:Y:S01]  /*4350*/  FMUL.FTZ R59, R59, UR5 ;  /* 0x000000053b3b7c20 */ /* 0x000fe20008410000 */
[----:B------:R-:W-:Y:S01]  /*4360*/  IADD3 R7, R57, 0x8, R60 ;  /* 0x0000000839077810 */ /* 0x000fe20007ffe03c */
[----:B------:R-:W-:Y:S01]  /*4370*/  FMUL.FTZ R62, R62, UR5 ;  /* 0x000000053e3e7c20 */ /* 0x000fe20008410000 */
[----:B------:R-:W-:Y:S01]  /*4380*/  FMUL.FTZ R63, R63, UR5 ;  /* 0x000000053f3f7c20 */ /* 0x000fe20008410000 */
[----:B------:R-:W-:Y:S01]  /*4390*/  MUFU.TANH R12, R12 ;  /* 0x0000000c000c7308 */ /* 0x000fe20000002400 */
[----:B------:R-:W-:Y:S01]  /*43a0*/  VIMNMX R61, R56, R7, PT ;  /* 0x00000007383d7248 */ /* 0x000fe20003fe0100 */
[----:B------:R-:W-:Y:S01]  /*43b0*/  UIADD3 UR7, UR37, -0x2, URZ ;  /* 0xfffffffe25077890 */ /* 0x000fe2000fffe03f */
[----:B------:R-:W-:Y:S01]  /*43c0*/  VIADDMNMX R56, R60, R57, R56, PT ;  /* 0x000000393c387246 */ /* 0x000fe20003800138 */
[----:B------:R-:W-:Y:S01]  /*43d0*/  IMAD.MOV.U32 R60, RZ, RZ, R119 ;  /* 0x000000ffff3c7224 */ /* 0x000fe200078e0077 */
[----:B------:R-:W-:-:S02]  /*43e0*/  ISETP.GT.AND P3, PT, R61, RZ, PT ;  /* 0x000000ff3d00720c */ /* 0x000fc40003f64270 */
[C---:B------:R-:W-:Y:S01]  /*43f0*/  ISETP.GT.AND P4, PT, R61.reuse, 0x1, PT ;  /* 0x000000013d00780c */ /* 0x040fe20003f84270 */
[----:B------:R-:W5:Y:S01]  /*4400*/  MUFU.TANH R58, R58 ;  /* 0x0000003a003a7308 */ /* 0x000f620000002400 */
[----:B------:R-:W-:Y:S02]  /*4410*/  ISETP.GT.AND P5, PT, R61, 0x8, PT ;  /* 0x000000083d00780c */ /* 0x000fe40003fa4270 */
[----:B0-----:R-:W-:Y:S01]  /*4420*/  FSEL R65, R74, -INF , P3 ;  /* 0xff8000004a417808 */ /* 0x001fe20001800000 */
[--C-:B------:R-:W-:Y:S01]  /*4430*/  IMAD.MOV.U32 R74, RZ, RZ, R119.reuse ;  /* 0x000000ffff4a7224 */ /* 0x100fe200078e0077 */
[----:B-1----:R-:W-:Y:S02]  /*4440*/  FSEL R75, R75, -INF , P4 ;  /* 0xff8000004b4b7808 */ /* 0x002fe40002000000 */
[----:B------:R-:W-:Y:S01]  /*4450*/  ISETP.GT.AND P6, PT, R61, 0x9, PT ;  /* 0x000000093d00780c */ /* 0x000fe20003fc4270 */
[----:B------:R-:W0:Y:S01]  /*4460*/  MUFU.TANH R59, R59 ;  /* 0x0000003b003b7308 */ /* 0x000e220000002400 */
[----:B--2---:R-:W-:Y:S01]  /*4470*/  FSEL R69, R78, -INF , P5 ;  /* 0xff8000004e457808 */ /* 0x004fe20002800000 */
[----:B------:R-:W-:Y:S01]  /*4480*/  IMAD.MOV.U32 R78, RZ, RZ, R119 ;  /* 0x000000ffff4e7224 */ /* 0x000fe200078e0077 */
[----:B------:R-:W-:-:S02]  /*4490*/  FMNMX.FTZ R64, R65, R75, !PT ;  /* 0x0000004b41407209 */ /* 0x000fc40007810000 */
[----:B------:R-:W-:Y:S02]  /*44a0*/  ISETP.GT.AND P2, PT, R61, 0x10, PT ;  /* 0x000000103d00780c */ /* 0x000fe40003f44270 */
[----:B---3--:R-:W-:Y:S01]  /*44b0*/  FSEL R79, R79, -INF , P6 ;  /* 0xff8000004f4f7808 */ /* 0x008fe20003000000 */
[----:B------:R-:W1:Y:S01]  /*44c0*/  MUFU.TANH R62, R62 ;  /* 0x0000003e003e7308 */ /* 0x000e620000002400 */
[----:B------:R-:W-:Y:S02]  /*44d0*/  FMNMX.FTZ R64, R69, R64, !PT ;  /* 0x0000004045407209 */ /* 0x000fe40007810000 */
[----:B------:R-:W-:Y:S02]  /*44e0*/  ISETP.GT.AND P3, PT, R61, 0x11, PT ;  /* 0x000000113d00780c */ /* 0x000fe40003f64270 */
[----:B----4-:R-:W-:Y:S01]  /*44f0*/  FSEL R73, R66, -INF , P2 ;  /* 0xff80000042497808 */ /* 0x010fe20001000000 */
[----:B------:R-:W-:Y:S01]  /*4500*/  IMAD.MOV.U32 R66, RZ, RZ, R119 ;  /* 0x000000ffff427224 */ /* 0x000fe200078e0077 */
[----:B------:R-:W-:Y:S01]  /*4510*/  FMNMX.FTZ R64, R79, R64, !PT ;  /* 0x000000404f407209 */ /* 0x000fe20007810000 */
[----:B------:R-:W2:Y:S01]  /*4520*/  MUFU.TANH R63, R63 ;  /* 0x0000003f003f7308 */ /* 0x000ea20000002400 */
[----:B------:R-:W-:-:S02]  /*4530*/  ISETP.GT.AND P2, PT, R61, 0x18, PT ;  /* 0x000000183d00780c */ /* 0x000fc40003f44270 */
[----:B-----5:R-:W-:Y:S02]  /*4540*/  FSEL R67, R67, -INF , P3 ;  /* 0xff80000043437808 */ /* 0x020fe40001800000 */
        /* <DEDUP_REMOVED lines=12> */
[----:B------:R-:W-:Y:S01]  /*4610*/  UMOV UR55, 0x40000040 ;  /* 0x4000004000377882 */ /* 0x000fe20000000000 */
[----:B------:R-:W-:Y:S01]  /*4620*/  FMNMX.FTZ R64, R77, R64, !PT ;  /* 0x000000404d407209 */ /* 0x000fe20007810000 */
[----:B------:R-:W3:Y:S01]  /*4630*/  MUFU.TANH R50, R50 ;  /* 0x0000003200327308 */ /* 0x000ee20000002400 */
[----:B------:R-:W-:Y:S01]  /*4640*/  ISETP.GT.AND P3, PT, R61, 0x21, PT ;  /* 0x000000213d00780c */ /* 0x000fe20003f64270 */
[----:B------:R-:W-:Y:S01]  /*4650*/  FMUL.FTZ R54, R54, UR5 ;  /* 0x0000000536367c20 */ /* 0x000fe20008410000 */
[----:B------:R-:W-:Y:S01]  /*4660*/  FSEL R81, R58, -INF , P2 ;  /* 0xff8000003a517808 */ /* 0x000fe20001000000 */
[----:B------:R-:W-:Y:S01]  /*4670*/  FMUL.FTZ R55, R55, UR5 ;  /* 0x0000000537377c20 */ /* 0x000fe20008410000 */
[----:B------:R-:W-:Y:S01]  /*4680*/  FMNMX.FTZ R64, R71, R64, !PT ;  /* 0x0000004047407209 */ /* 0x000fe20007810000 */
[----:B------:R-:W-:Y:S01]  /*4690*/  FMUL.FTZ R21, R48, UR5 ;  /* 0x0000000530157c20 */ /* 0x000fe20008410000 */
[----:B------:R-:W-:Y:S01]  /*46a0*/  ISETP.GT.AND P2, PT, R61, 0x28, PT ;  /* 0x000000283d00780c */ /* 0x000fe20003f44270 */
[----:B------:R-:W4:Y:S01]  /*46b0*/  MUFU.TANH R51, R51 ;  /* 0x0000003300337308 */ /* 0x000f220000002400 */
[----:B0-----:R-:W-:Y:S01]  /*46c0*/  FSEL R83, R59, -INF , P3 ;  /* 0xff8000003b537808 */ /* 0x001fe20001800000 */
[----:B------:R-:W-:Y:S01]  /*46d0*/  FMUL.FTZ R48, R49, UR5 ;  /* 0x0000000531307c20 */ /* 0x000fe20008410000 */
[----:B------:R-:W-:Y:S01]  /*46e0*/  FMNMX.FTZ R64, R81, R64, !PT ;  /* 0x0000004051407209 */ /* 0x000fe20007810000 */
[----:B------:R-:W-:Y:S01]  /*46f0*/  FMUL.FTZ R52, R52, UR5 ;  /* 0x0000000534347c20 */ /* 0x000fe20008410000 */
[----:B------:R-:W-:Y:S01]  /*4700*/  ISETP.GT.AND P3, PT, R61, 0x29, PT ;  /* 0x000000293d00780c */ /* 0x000fe20003f64270 */
[----:B------:R-:W-:Y:S01]  /*4710*/  FMUL.FTZ R53, R53, UR5 ;  /* 0x0000000535357c20 */ /* 0x000fe20008410000 */
[----:B-1----:R-:W-:Y:S01]  /*4720*/  FSEL R85, R62, -INF , P2 ;  /* 0xff8000003e557808 */ /* 0x002fe20001000000 */
[----:B------:R-:W-:Y:S01]  /*4730*/  MUFU.TANH R54, R54 ;  /* 0x0000003600367308 */ /* 0x000fe20000002400 */
[----:B------:R-:W-:Y:S01]  /*4740*/  FMNMX.FTZ R64, R83, R64, !PT ;  /* 0x0000004053407209 */ /* 0x000fe20007810000 */
[----:B------:R-:W-:Y:S01]  /*4750*/  IMAD.MOV.U32 R62, RZ, RZ, R119 ;  /* 0x000000ffff3e7224 */ /* 0x000fe200078e0077 */
[----:B------:R-:W-:-:S02]  /*4760*/  ISETP.GT.AND P2, PT, R61, 0x30, PT ;  /* 0x000000303d00780c */ /* 0x000fc40003f44270 */
[----:B--2---:R-:W-:Y:S02]  /*4770*/  FSEL R87, R63, -INF , P3 ;  /* 0xff8000003f577808 */ /* 0x004fe40001800000 */
[----:B------:R-:W-:Y:S01]  /*4780*/  FMNMX.FTZ R64, R85, R64, !PT ;  /* 0x0000004055407209 */ /* 0x000fe20007810000 */
[----:B------:R-:W0:Y:S01]  /*4790*/  MUFU.TANH R55, R55 ;  /* 0x0000003700377308 */ /* 0x000e220000002400 */
[----:B------:R-:W-:Y:S02]  /*47a0*/  ISETP.GT.AND P3, PT, R61, 0x31, PT ;  /* 0x000000313d00780c */ /* 0x000fe40003f64270 */
[----:B---3--:R-:W-:Y:S02]  /*47b0*/  FSEL R89, R50, -INF , P2 ;  /* 0xff80000032597808 */ /* 0x008fe40001000000 */
[----:B------:R-:W-:Y:S02]  /*47c0*/  FMNMX.FTZ R64, R87, R64, !PT ;  /* 0x0000004057407209 */ /* 0x000fe40007810000 */
[----:B------:R-:W-:Y:S01]  /*47d0*/  ISETP.GT.AND P2, PT, R61, 0x38, PT ;  /* 0x000000383d00780c */ /* 0x000fe20003f44270 */
[----:B------:R-:W-:Y:S01]  /*47e0*/  MUFU.TANH R11, R11 ;  /* 0x0000000b000b7308 */ /* 0x000fe20000002400 */
[----:B----4-:R-:W-:-:S02]  /*47f0*/  FSEL R91, R51, -INF , P3 ;  /* 0xff800000335b7808 */ /* 0x010fc40001800000 */
[----:B------:R-:W-:Y:S02]  /*4800*/  FMNMX.FTZ R64, R89, R64, !PT ;  /* 0x0000004059407209 */ /* 0x000fe40007810000 */
[----:B------:R-:W-:Y:S02]  /*4810*/  ISETP.GT.AND P3, PT, R61, 0x39, PT ;  /* 0x000000393d00780c */ /* 0x000fe40003f64270 */
[----:B------:R-:W-:Y:S01]  /*4820*/  FMNMX.FTZ R64, R91, R64, !PT ;  /* 0x000000405b407209 */ /* 0x000fe20007810000 */
[----:B------:R-:W-:Y:S01]  /*4830*/  MUFU.TANH R13, R13 ;  /* 0x0000000d000d7308 */ /* 0x000fe20000002400 */
[----:B------:R-:W-:Y:S02]  /*4840*/  ISETP.GT.AND P4, PT, R56, 0x8, PT ;  /* 0x000000083800780c */ /* 0x000fe40003f84270 */
[-C--:B------:R-:W-:Y:S02]  /*4850*/  MOV R70, R119.reuse ;  /* 0x0000007700467202 */ /* 0x080fe40000000f00 */
[----:B------:R-:W-:Y:S01]  /*4860*/  MOV R58, R119 ;  /* 0x00000077003a7202 */ /* 0x000fe20000000f00 */
[----:B------:R-:W-:-:S02]  /*4870*/  WARPGROUP.DEPBAR.LE gsb0, 0x0 ;  /* 0x00008000000079c5 */ /* 0x000fc40000010000 */
        /* <DEDUP_REMOVED lines=9> */
[----:B------:R-:W-:Y:S01]  /*4910*/  UMOV UR55, 0x40000040 ;  /* 0x4000004000377882 */ /* 0x000fe20000000000 */
[----:B------:R-:W-:Y:S01]  /*4920*/  ULDC UR4, c[0x0][0x988] ;  /* 0x0002620000047ab9 */ /* 0x000fe20000000800 */
[----:B------:R-:W-:Y:S01]  /*4930*/  FMUL.FTZ R41, R41, UR5 ;  /* 0x0000000529297c20 */ /* 0x000fe20008410000 */
[----:B------:R-:W-:Y:S01]  /*4940*/  FMUL.FTZ R44, R44, UR5 ;  /* 0x000000052c2c7c20 */ /* 0x000fe20008410000 */
[----:B------:R-:W-:Y:S01]  /*4950*/  MUFU.TANH R42, R42 ;  /* 0x0000002a002a7308 */ /* 0x000fe20000002400 */
[----:B------:R-:W-:-:S07]  /*4960*/  FMUL.FTZ R45, R45, UR5 ;  /* 0x000000052d2d7c20 */ /* 0x000fce0008410000 */
[----:B------:R-:W1:Y:S08]  /*4970*/  MUFU.TANH R6, R43 ;  /* 0x0000002b00067308 */ /* 0x000e700000002400 */
[----:B------:R-:W2:Y:S08]  /*4980*/  MUFU.TANH R46, R46 ;  /* 0x0000002e002e7308 */ /* 0x000eb00000002400 */
[----:B------:R1:W3:Y:S08]  /*4990*/  MUFU.TANH R7, R47 ;  /* 0x0000002f00077308 */ /* 0x0002f00000002400 */
[----:B------:R-:W-:Y:S08]  /*49a0*/  MUFU.TANH R20, R20 ;  /* 0x0000001400147308 */ /* 0x000ff00000002400 */
[----:B------:R-:W-:Y:S01]  /*49b0*/  MUFU.TANH R15, R15 ;  /* 0x0000000f000f7308 */ /* 0x000fe20000002400 */
[----:B------:R-:W-:-:S02]  /*49c0*/  WARPGROUP.DEPBAR.LE gsb0, 0x0 ;  /* 0x00008000000079c5 */ /* 0x000fc40000010000 */
[----:B------:R-:W-:Y:S01]  /*49d0*/  WARPGROUP.ARRIVE ;  /* 0x00000000000079c5 */ /* 0x000fe20000000000 */
[----:B------:R-:W-:Y:S01]  /*49e0*/  FMUL.FTZ R35, R35, UR5 ;  /* 0x0000000523237c20 */ /* 0x000fe20008410000 */
[----:B------:R-:W-:Y:S01]  /*49f0*/  FMUL.FTZ R34, R34, UR5 ;  /* 0x0000000522227c20 */ /* 0x000fe20008410000 */
[----:B------:R-:W-:Y:S01]  /*4a00*/  FMUL.FTZ R50, R39, UR5 ;  /* 0x0000000527327c20 */ /* 0x000fe20008410000 */
[----:B0-----:R-:W-:Y:S01]  /*4a10*/  FSEL R39, R55, -INF , P3 ;  /* 0xff80000037277808 */ /* 0x001fe20001800000 */
[----:B------:R0:W-:Y:S01]  /*4a20*/  MUFU.TANH R49, R35 ;  /* 0x0000002300317308 */ /* 0x0001e20000002400 */
[----:B------:R-:W-:Y:S01]  /*4a30*/  HGMMA.64x16x16.F32.BF16 R24, gdesc[UR52], R24, gsb0 ;  /* 0x00200000341879f0 */ /* 0x000fe20008001818 */
[----:B------:R-:W-:Y:S01]  /*4a40*/  ISETP.GT.AND P3, PT, R61, 0x41, PT ;  /* 0x000000413d00780c */ /* 0x000fe20003f64270 */
[----:B------:R-:W-:Y:S01]  /*4a50*/  FMUL.FTZ R38, R38, UR5 ;  /* 0x0000000526267c20 */ /* 0x000fe20008410000 */
[----:B------:R-:W-:Y:S01]  /*4a60*/  FMUL.FTZ R32, R32, UR5 ;  /* 0x0000000520207c20 */ /* 0x000fe20008410000 */
[----:B------:R-:W-:Y:S01]  /*4a70*/  FMUL.FTZ R33, R33, UR5 ;  /* 0x0000000521217c20 */ /* 0x000fe20008410000 */
[----:B-1----:R-:W-:Y:S01]  /*4a80*/  FSEL R47, R6, -INF , P3 ;  /* 0xff800000062f7808 */ /* 0x002fe20001800000 */
[----:B------:R-:W-:Y:S01]  /*4a90*/  FMUL.FTZ R36, R36, UR5 ;  /* 0x0000000524247c20 */ /* 0x000fe20008410000 */
[----:B------:R-:W1:Y:S01]  /*4aa0*/  MUFU.TANH R34, R34 ;  /* 0x0000002200227308 */ /* 0x000e620000002400 */
[----:B0-----:R-:W-:Y:S01]  /*4ab0*/  FSEL R35, R54, -INF , P2 ;  /* 0xff80000036237808 */ /* 0x001fe20001000000 */
[----:B------:R-:W-:Y:S01]  /*4ac0*/  FMUL.FTZ R37, R37, UR5 ;  /* 0x0000000525257c20 */ /* 0x000fe20008410000 */
[----:B------:R-:W-:Y:S01]  /*4ad0*/  ISETP.GT.AND P2, PT, R61, 0x40, PT ;  /* 0x000000403d00780c */ /* 0x000fe20003f44270 */
[----:B------:R-:W-:Y:S01]  /*4ae0*/  IMAD.MOV.U32 R54, RZ, RZ, R119 ;  /* 0x000000ffff367224 */ /* 0x000fe200078e0077 */
[----:B------:R-:W-:-:S02]  /*4af0*/  FMNMX.FTZ R64, R35, R64, !PT ;  /* 0x0000004023407209 */ /* 0x000fc40007810000 */
[----:B------:R-:W-:Y:S01]  /*4b00*/  FSEL R43, R42, -INF , P2 ;  /* 0xff8000002a2b7808 */ /* 0x000fe20001000000 */
[----:B------:R-:W0:Y:S01]  /*4b10*/  MUFU.TANH R38, R38 ;  /* 0x0000002600267308 */ /* 0x000e220000002400 */
[----:B------:R-:W-:Y:S02]  /*4b20*/  FMNMX.FTZ R64, R39, R64, !PT ;  /* 0x0000004027407209 */ /* 0x000fe40007810000 */
[----:B------:R-:W-:Y:S02]  /*4b30*/  ISETP.GT.AND P2, PT, R61, 0x48, PT ;  /* 0x000000483d00780c */ /* 0x000fe40003f44270 */
[----:B------:R-:W-:Y:S02]  /*4b40*/  FMNMX.FTZ R64, R43, R64, !PT ;  /* 0x000000402b407209 */ /* 0x000fe40007810000 */
[----:B------:R-:W-:Y:S01]  /*4b50*/  ISETP.GT.AND P3, PT, R61, 0x49, PT ;  /* 0x000000493d00780c */ /* 0x000fe20003f64270 */
[----:B------:R-:W4:Y:S01]  /*4b60*/  MUFU.TANH R50, R50 ;  /* 0x0000003200327308 */ /* 0x000f220000002400 */
[----:B--2---:R-:W-:-:S02]  /*4b70*/  FSEL R93, R46, -INF , P2 ;  /* 0xff8000002e5d7808 */ /* 0x004fc40001000000 */
[----:B------:R-:W-:Y:S02]  /*4b80*/  FMNMX.FTZ R64, R47, R64, !PT ;  /* 0x000000402f407209 */ /* 0x000fe40007810000 */
[----:B------:R-:W-:Y:S02]  /*4b90*/  ISETP.GT.AND P2, PT, R61, 0x50, PT ;  /* 0x000000503d00780c */ /* 0x000fe40003f44270 */
[----:B---3--:R-:W-:Y:S01]  /*4ba0*/  FSEL R95, R7, -INF , P3 ;  /* 0xff800000075f7808 */ /* 0x008fe20001800000 */
[----:B------:R-:W-:Y:S01]  /*4bb0*/  MUFU.TANH R21, R21 ;  /* 0x0000001500157308 */ /* 0x000fe20000002400 */
[----:B------:R-:W-:Y:S02]  /*4bc0*/  FMNMX.FTZ R64, R93, R64, !PT ;  /* 0x000000405d407209 */ /* 0x000fe40007810000 */
[----:B------:R-:W-:Y:S02]  /*4bd0*/  ISETP.GT.AND P3, PT, R61, 0x51, PT ;  /* 0x000000513d00780c */ /* 0x000fe40003f64270 */
[----:B-1----:R-:W-:-:S02]  /*4be0*/  FSEL R97, R34, -INF , P2 ;  /* 0xff80000022617808 */ /* 0x002fc40001000000 */
[----:B------:R-:W-:Y:S01]  /*4bf0*/  FMNMX.FTZ R64, R95, R64, !PT ;  /* 0x000000405f407209 */ /* 0x000fe20007810000 */
[----:B------:R-:W-:Y:S01]  /*4c00*/  MUFU.TANH R48, R48 ;  /* 0x0000003000307308 */ /* 0x000fe20000002400 */
[----:B------:R-:W-:Y:S02]  /*4c10*/  ISETP.GT.AND P2, PT, R61, 0x58, PT ;  /* 0x000000583d00780c */ /* 0x000fe40003f44270 */
[----:B------:R-:W-:Y:S02]  /*4c20*/  FSEL R99, R49, -INF , P3 ;  /* 0xff80000031637808 */ /* 0x000fe40001800000 */
[----:B------:R-:W-:Y:S02]  /*4c30*/  FMNMX.FTZ R64, R97, R64, !PT ;  /* 0x0000004061407209 */ /* 0x000fe40007810000 */
[----:B------:R-:W-:Y:S01]  /*4c40*/  ISETP.GT.AND P3, PT, R61, 0x59, PT ;  /* 0x000000593d00780c */ /* 0x000fe20003f64270 */
[----:B------:R-:W-:Y:S01]  /*4c50*/  MUFU.TANH R52, R52 ;  /* 0x0000003400347308 */ /* 0x000fe20000002400 */
[----:B0-----:R-:W-:-:S02]  /*4c60*/  FSEL R101, R38, -INF , P2 ;  /* 0xff80000026657808 */ /* 0x001fc40001000000 */
[----:B------:R-:W-:Y:S01]  /*4c70*/  FMNMX.FTZ R64, R99, R64, !PT ;  /* 0x0000004063407209 */ /* 0x000fe20007810000 */
[----:B------:R-:W-:Y:S02]  /*4c80*/  WARPGROUP.DEPBAR.LE gsb0, 0x0 ;  /* 0x00008000000079c5 */ /* 0x000fe40000010000 */
[----:B------:R-:W-:Y:S01]  /*4c90*/  FMUL.FTZ R26, R26, UR5 ;  /* 0x000000051a1a7c20 */ /* 0x000fe20008410000 */
[----:B------:R-:W-:Y:S01]  /*4ca0*/  FMUL.FTZ R27, R27, UR5 ;  /* 0x000000051b1b7c20 */ /* 0x000fe20008410000 */
[----:B------:R-:W-:Y:S01]  /*4cb0*/  FMUL.FTZ R30, R30, UR5 ;  /* 0x000000051e1e7c20 */ /* 0x000fe20008410000 */
[----:B------:R-:W-:Y:S01]  /*4cc0*/  FMUL.FTZ R31, R31, UR5 ;  /* 0x000000051f1f7c20 */ /* 0x000fe20008410000 */
[----:B------:R-:W-:Y:S01]  /*4cd0*/  ISETP.GT.AND P2, PT, R61, 0x60, PT ;  /* 0x000000603d00780c */ /* 0x000fe20003f44270 */
[----:B------:R-:W-:Y:S01]  /*4ce0*/  MUFU.TANH R53, R53 ;  /* 0x0000003500357308 */ /* 0x000fe20000002400 */
[----:B----4-:R-:W-:Y:S01]  /*4cf0*/  FSEL R103, R50, -INF , P3 ;  /* 0xff80000032677808 */ /* 0x010fe20001800000 */
[----:B------:R-:W-:Y:S01]  /*4d00*/  FMUL.FTZ R24, R24, UR5 ;  /* 0x0000000518187c20 */ /* 0x000fe20008410000 */
[----:B------:R-:W-:Y:S01]  /*4d10*/  FMNMX.FTZ R64, R101, R64, !PT ;  /* 0x0000004065407209 */ /* 0x000fe20007810000 */
[----:B------:R-:W-:Y:S01]  /*4d20*/  FMUL.FTZ R25, R25, UR5 ;  /* 0x0000000519197c20 */ /* 0x000fe20008410000 */
[----:B------:R-:W-:Y:S01]  /*4d30*/  ISETP.GT.AND P3, PT, R61, 0x61, PT ;  /* 0x000000613d00780c */ /* 0x000fe20003f64270 */
[----:B------:R-:W-:Y:S01]  /*4d40*/  FMUL.FTZ R28, R28, UR5 ;  /* 0x000000051c1c7c20 */ /* 0x000fe20008410000 */
[----:B------:R-:W-:Y:S01]  /*4d50*/  FMNMX.FTZ R64, R103, R64, !PT ;  /* 0x0000004067407209 */ /* 0x000fe20007810000 */
[----:B------:R-:W0:Y:S01]  /*4d60*/  MUFU.TANH R26, R26 ;  /* 0x0000001a001a7308 */ /* 0x000e220000002400 */
[----:B------:R-:W-:Y:S01]  /*4d70*/  FMUL.FTZ R29, R29, UR5 ;  /* 0x000000051d1d7c20 */ /* 0x000fe20008410000 */
[----:B------:R1:W-:Y:S01]  /*4d80*/  @!P1 SYNCS.ARRIVE.TRANS64.RED.A1T0 RZ, [R0+URZ], RZ ;  /* 0x000000ff00ff99a7 */ /* 0x0003e2000810043f */
[----:B------:R-:W-:Y:S01]  /*4d90*/  IMAD.MOV.U32 R50, RZ, RZ, R119 ;  /* 0x000000ffff327224 */ /* 0x000fe200078e0077 */
[----:B------:R-:W-:-:S04]  /*4da0*/  MOV R46, R119 ;  /* 0x00000077002e7202 */ /* 0x000fc80000000f00 */
[----:B------:R-:W2:Y:S08]  /*4db0*/  MUFU.TANH R27, R27 ;  /* 0x0000001b001b7308 */ /* 0x000eb00000002400 */
[----:B------:R-:W3:Y:S01]  /*4dc0*/  MUFU.TANH R30, R30 ;  /* 0x0000001e001e7308 */ /* 0x000ee20000002400 */
[----:B0-----:R-:W-:Y:S02]  /*4dd0*/  FSEL R105, R26, -INF , P2 ;  /* 0xff8000001a697808 */ /* 0x001fe40001000000 */
[----:B------:R-:W-:-:S02]  /*4de0*/  ISETP.GT.AND P2, PT, R61, 0x68, PT ;  /* 0x000000683d00780c */ /* 0x000fc40003f44270 */
[----:B------:R-:W-:-:S03]  /*4df0*/  FMNMX.FTZ R64, R105, R64, !PT ;  /* 0x0000004069407209 */ /* 0x000fc60007810000 */
[----:B------:R-:W0:Y:S01]  /*4e00*/  MUFU.TANH R31, R31 ;  /* 0x0000001f001f7308 */ /* 0x000e220000002400 */
[----:B--2---:R-:W-:Y:S02]  /*4e10*/  FSEL R107, R27, -INF , P3 ;  /* 0xff8000001b6b7808 */ /* 0x004fe40001800000 */
[----:B------:R-:W-:Y:S02]  /*4e20*/  ISETP.GT.AND P3, PT, R61, 0x69, PT ;  /* 0x000000693d00780c */ /* 0x000fe40003f64270 */
[----:B------:R-:W-:-:S03]  /*4e30*/  FMNMX.FTZ R64, R107, R64, !PT ;  /* 0x000000406b407209 */ /* 0x000fc60007810000 */
[----:B------:R-:W-:Y:S01]  /*4e40*/  MUFU.TANH R40, R40 ;  /* 0x0000002800287308 */ /* 0x000fe20000002400 */
[----:B---3--:R-:W-:-:S04]  /*4e50*/  FSEL R109, R30, -INF , P2 ;  /* 0xff8000001e6d7808 */ /* 0x008fc80001000000 */
[----:B------:R-:W-:-:S03]  /*4e60*/  FMNMX.FTZ R64, R109, R64, !PT ;  /* 0x000000406d407209 */ /* 0x000fc60007810000 */
[----:B------:R-:W-:Y:S01]  /*4e70*/  MUFU.TANH R41, R41 ;  /* 0x0000002900297308 */ /* 0x000fe20000002400 */
[----:B0-----:R-:W-:Y:S02]  /*4e80*/  FSEL R111, R31, -INF , P3 ;  /* 0xff8000001f6f7808 */ /* 0x001fe40001800000 */
[----:B------:R-:W-:Y:S02]  /*4e90*/  ISETP.GT.AND P3, PT, R56, 0x1, PT ;  /* 0x000000013800780c */ /* 0x000fe40003f64270 */
[----:B------:R-:W-:Y:S02]  /*4ea0*/  FMNMX.FTZ R64, R111, R64, !PT ;  /* 0x000000406f407209 */ /* 0x000fe40007810000 */
[----:B------:R-:W-:Y:S01]  /*4eb0*/  FSEL R3, R3, -INF , P3 ;  /* 0xff80000003037808 */ /* 0x000fe20001800000 */
[----:B------:R-:W-:Y:S01]  /*4ec0*/  MUFU.TANH R44, R44 ;  /* 0x0000002c002c7308 */ /* 0x000fe20000002400 */
[----:B------:R-:W-:Y:S01]  /*4ed0*/  FSEL R31, R8, -INF , P4 ;  /* 0xff800000081f7808 */ /* 0x000fe20002000000 */
[----:B------:R-:W0:Y:S01]  /*4ee0*/  SHFL.BFLY PT, R7, R64, 0x2, 0x1f ;  /* 0x0c401f0040077f89 */ /* 0x000e2200000e0000 */
[----:B------:R-:W-:-:S04]  /*4ef0*/  ISETP.GT.AND P3, PT, R56, 0x10, PT ;  /* 0x000000103800780c */ /* 0x000fc80003f64270 */
[----:B------:R-:W-:Y:S01]  /*4f00*/  FSEL R9, R9, -INF , P3 ;  /* 0xff80000009097808 */ /* 0x000fe20001800000 */
[----:B------:R-:W-:Y:S01]  /*4f10*/  MUFU.TANH R45, R45 ;  /* 0x0000002d002d7308 */ /* 0x000fe20000002400 */
[----:B------:R-:W-:-:S04]  /*4f20*/  ISETP.GT.AND P3, PT, R56, 0x18, PT ;  /* 0x000000183800780c */ /* 0x000fc80003f64270 */
[----:B------:R-:W-:Y:S02]  /*4f30*/  FSEL R55, R12, -INF , P3 ;  /* 0xff8000000c377808 */ /* 0x000fe40001800000 */
[C---:B------:R-:W-:Y:S01]  /*4f40*/  ISETP.GT.AND P3, PT, R56.reuse, 0x20, PT ;  /* 0x000000203800780c */ /* 0x040fe20003f64270 */
[----:B------:R-:W-:Y:S03]  /*4f50*/  MUFU.TANH R32, R32 ;  /* 0x0000002000207308 */ /* 0x000fe60000002400 */
[----:B------:R-:W-:Y:S02]  /*4f60*/  FSEL R13, R13, -INF , P3 ;  /* 0xff8000000d0d7808 */ /* 0x000fe40001800000 */
[----:B------:R-:W-:-:S03]  /*4f70*/  ISETP.GT.AND P3, PT, R56, 0x28, PT ;  /* 0x000000283800780c */ /* 0x000fc60003f64270 */
[----:B------:R-:W-:Y:S01]  /*4f80*/  MUFU.TANH R33, R33 ;  /* 0x0000002100217308 */ /* 0x000fe20000002400 */
[----:B------:R-:W-:Y:S02]  /*4f90*/  FSEL R59, R20, -INF , P3 ;  /* 0xff800000143b7808 */ /* 0x000fe40001800000 */
[----:B0-----:R-:W-:Y:S02]  /*4fa0*/  FMNMX.FTZ R6, R64, R7, !PT ;  /* 0x0000000740067209 */ /* 0x001fe40007810000 */
[C---:B------:R-:W-:Y:S02]  /*4fb0*/  ISETP.GT.AND P3, PT, R56.reuse, 0x30, PT ;  /* 0x000000303800780c */ /* 0x040fe40003f64270 */
[----:B------:R-:W-:Y:S01]  /*4fc0*/  MOV R64, R119 ;  /* 0x0000007700407202 */ /* 0x000fe20000000f00 */
[----:B------:R-:W0:Y:S01]  /*4fd0*/  SHFL.BFLY PT, R7, R6, 0x1, 0x1f ;  /* 0x0c201f0006077f89 */ /* 0x000e2200000e0000 */
[----:B------:R-:W-:Y:S01]  /*4fe0*/  FSEL R21, R21, -INF , P3 ;  /* 0xff80000015157808 */ /* 0x000fe20001800000 */
[----:B------:R-:W-:Y:S01]  /*4ff0*/  MUFU.TANH R36, R36 ;  /* 0x0000002400247308 */ /* 0x000fe20000002400 */
[----:B------:R-:W-:-:S04]  /*5000*/  ISETP.GT.AND P3, PT, R56, 0x38, PT ;  /* 0x000000383800780c */ /* 0x000fc80003f64270 */
[----:B------:R-:W-:Y:S02]  /*5010*/  FSEL R63, R52, -INF , P3 ;  /* 0xff800000343f7808 */ /* 0x000fe40001800000 */
[----:B------:R-:W-:Y:S01]  /*5020*/  ISETP.GT.AND P3, PT, R56, 0x40, PT ;  /* 0x000000403800780c */ /* 0x000fe20003f64270 */
[----:B------:R-:W-:Y:S01]  /*5030*/  MUFU.TANH R37, R37 ;  /* 0x0000002500257308 */ /* 0x000fe20000002400 */
[----:B------:R-:W-:-:S07]  /*5040*/  MOV R52, R119 ;  /* 0x0000007700347202 */ /* 0x000fce0000000f00 */
[----:B------:R-:W-:Y:S01]  /*5050*/  MUFU.TANH R24, R24 ;  /* 0x0000001800187308 */ /* 0x000fe20000002400 */
[----:B0-----:R-:W-:Y:S01]  /*5060*/  FMNMX.FTZ R7, R6, R7, !PT ;  /* 0x0000000706077209 */ /* 0x001fe20007810000 */
[----:B------:R-:W-:-:S06]  /*5070*/  IMAD.U32 R6, RZ, RZ, UR4 ;  /* 0x00000004ff067e24 */ /* 0x000fcc000f8e00ff */
[----:B------:R-:W-:Y:S01]  /*5080*/  MUFU.TANH R25, R25 ;  /* 0x0000001900197308 */ /* 0x000fe20000002400 */
[----:B------:R-:W-:Y:S01]  /*5090*/  UIADD3 UR4, UR11, -UR14, URZ ;  /* 0x8000000e0b047290 */ /* 0x000fe2000fffe03f */
[C---:B------:R-:W-:Y:S01]  /*50a0*/  FSETP.NEU.FTZ.AND P2, PT, R7.reuse, -INF , PT ;  /* 0xff8000000700780b */ /* 0x040fe20003f5d000 */
[----:B------:R-:W-:Y:S02]  /*50b0*/  FMUL.FTZ R26, R7, R6 ;  /* 0x00000006071a7220 */ /* 0x000fe40000410000 */
[----:B------:R-:W-:-:S03]  /*50c0*/  ULEA UR5, UR10, UR4, 0x7 ;  /* 0x000000040a057291 */ /* 0x000fc6000f8e383f */
[----:B------:R-:W-:Y:S01]  /*50d0*/  FSEL R26, R26, RZ, P2 ;  /* 0x000000ff1a1a7208 */ /* 0x000fe20001000000 */
[----:B------:R-:W-:Y:S01]  /*50e0*/  MUFU.TANH R28, R28 ;  /* 0x0000001c001c7308 */ /* 0x000fe20000002400 */
[----:B------:R-:W-:Y:S01]  /*50f0*/  ISETP.GT.AND P2, PT, R56, RZ, PT ;  /* 0x000000ff3800720c */ /* 0x000fe20003f44270 */
[----:B------:R-:W-:Y:S02]  /*5100*/  UMOV UR4, URZ ;  /* 0x0000003f00047c82 */ /* 0x000fe40008000000 */
[-CC-:B------:R-:W-:Y:S01]  /*5110*/  FFMA.FTZ R201, R65, R6.reuse, -R26.reuse ;  /* 0x0000000641c97223 */ /* 0x180fe2000001081a */
[----:B------:R-:W-:Y:S01]  /*5120*/  FSEL R27, R2, -INF , P2 ;  /* 0xff800000021b7808 */ /* 0x000fe20001000000 */
[-CC-:B------:R-:W-:Y:S01]  /*5130*/  FFMA.FTZ R203, R69, R6.reuse, -R26.reuse ;  /* 0x0000000645cb7223 */ /* 0x180fe2000001081a */
[----:B------:R-:W-:Y:S01]  /*5140*/  ISETP.GT.AND P2, PT, R56, 0x9, PT ;  /* 0x000000093800780c */ /* 0x000fe20003f44270 */
[-CC-:B------:R-:W-:Y:S01]  /*5150*/  FFMA.FTZ R12, R71, R6.reuse, -R26.reuse ;  /* 0x00000006470c7223 */ /* 0x180fe2000001081a */
[----:B------:R-:W-:Y:S01]  /*5160*/  FMNMX.FTZ R8, R27, R3, !PT ;  /* 0x000000031b087209 */ /* 0x000fe20007810000 */
[----:B------:R-:W-:Y:S01]  /*5170*/  MUFU.TANH R29, R29 ;  /* 0x0000001d001d7308 */ /* 0x000fe20000002400 */
[----:B------:R-:W-:Y:S01]  /*5180*/  FSEL R49, R4, -INF , P2 ;  /* 0xff80000004317808 */ /* 0x000fe20001000000 */
[--C-:B------:R-:W-:Y:S01]  /*5190*/  FFMA.FTZ R197, R73, R6, -R26.reuse ;  /* 0x0000000649c57223 */ /* 0x100fe2000001081a */
[----:B------:R-:W-:Y:S01]  /*51a0*/  FMNMX.FTZ R8, R31, R8, !PT ;  /* 0x000000081f087209 */ /* 0x000fe20007810000 */
[-CC-:B------:R-:W-:Y:S01]  /*51b0*/  FFMA.FTZ R2, R75, R6.reuse, -R26.reuse ;  /* 0x000000064b027223 */ /* 0x180fe2000001081a */
[----:B------:R-:W-:Y:S01]  /*51c0*/  ISETP.GT.AND P2, PT, R56, 0x11, PT ;  /* 0x000000113800780c */ /* 0x000fe20003f44270 */
[--C-:B------:R-:W-:Y:S01]  /*51d0*/  FFMA.FTZ R20, R35, R6, -R26.reuse ;  /* 0x0000000623147223 */ /* 0x100fe2000001081a */
[----:B------:R-:W-:Y:S01]  /*51e0*/  FMNMX.FTZ R8, R49, R8, !PT ;  /* 0x0000000831087209 */ /* 0x000fe20007810000 */
[----:B------:R-:W-:Y:S01]  /*51f0*/  MUFU.EX2 R201, R201 ;  /* 0x000000c900c97308 */ /* 0x000fe20000000800 */
[----:B------:R-:W-:Y:S01]  /*5200*/  FSEL R51, R10, -INF , P2 ;  /* 0xff8000000a337808 */ /* 0x000fe20001000000 */
[--C-:B------:R-:W-:Y:S01]  /*5210*/  FFMA.FTZ R10, R67, R6, -R26.reuse ;  /* 0x00000006430a7223 */ /* 0x100fe2000001081a */
[----:B------:R-:W-:Y:S01]  /*5220*/  FMNMX.FTZ R8, R9, R8, !PT ;  /* 0x0000000809087209 */ /* 0x000fe20007810000 */
[-CC-:B------:R-:W-:Y:S01]  /*5230*/  FFMA.FTZ R4, R79, R6.reuse, -R26.reuse ;  /* 0x000000064f047223 */ /* 0x180fe2000001081a */
[C---:B------:R-:W-:Y:S01]  /*5240*/  ISETP.GT.AND P2, PT, R56.reuse, 0x19, PT ;  /* 0x000000193800780c */ /* 0x040fe20003f44270 */
[--C-:B------:R-:W-:Y:S01]  /*5250*/  FFMA.FTZ R199, R77, R6, -R26.reuse ;  /* 0x000000064dc77223 */ /* 0x100fe2000001081a */
[----:B------:R-:W-:Y:S01]  /*5260*/  FMNMX.FTZ R8, R51, R8, !PT ;  /* 0x0000000833087209 */ /* 0x000fe20007810000 */
[----:B------:R-:W0:Y:S01]  /*5270*/  MUFU.EX2 R2, R2 ;  /* 0x0000000200027308 */ /* 0x000e220000000800 */
        /* <DEDUP_REMOVED lines=13> */
[----:B------:R-:W-:Y:S01]  /*5350*/  FFMA.FTZ R91, R91, R6, -R26 ;  /* 0x000000065b5b7223 */ /* 0x000fe2000001081a */
[----:B------:R-:W-:Y:S01]  /*5360*/  FMNMX.FTZ R8, R57, R8, !PT ;  /* 0x0000000839087209 */ /* 0x000fe20007810000 */
[----:B------:R-:W-:Y:S01]  /*5370*/  MUFU.EX2 R191, R20 ;  /* 0x0000001400bf7308 */ /* 0x000fe20000000800 */
[----:B------:R-:W-:Y:S01]  /*5380*/  FSEL R15, R15, -INF , P2 ;  /* 0xff8000000f0f7808 */ /* 0x000fe20001000000 */
[----:B0-----:R-:W-:Y:S01]  /*5390*/  FADD.FTZ R42, R201, R2 ;  /* 0x00000002c92a7221 */ /* 0x001fe20000010000 */
        /* <DEDUP_REMOVED lines=33> */
[----:B------:R-:W-:Y:S01]  /*55b0*/  FFMA.FTZ R26, R111, R6, -R26 ;  /* 0x000000066f1a7223 */ /* 0x000fe2000001081a */
[----:B------:R-:W-:Y:S01]  /*55c0*/  FMNMX.FTZ R8, R41, R8, !PT ;  /* 0x0000000829087209 */ /* 0x000fe20007810000 */
[----:B------:R-:W-:Y:S01]  /*55d0*/  UIMAD.WIDE UR4, UR5, -0x6db6db6d, UR4 ;  /* 0x92492493050478a5 */ /* 0x000fe2000f8e0204 */
[C---:B------:R-:W-:Y:S01]  /*55e0*/  ISETP.GT.AND P3, PT, R56.reuse, 0x50, PT ;  /* 0x000000503800780c */ /* 0x040fe20003f64270 */
[----:B------:R-:W-:Y:S01]  /*55f0*/  MUFU.EX2 R12, R12 ;  /* 0x0000000c000c7308 */ /* 0x000fe20000000800 */
[----:B------:R-:W-:Y:S01]  /*5600*/  FSEL R45, R45, -INF , P2 ;  /* 0xff8000002d2d7808 */ /* 0x000fe20001000000 */
[----:B------:R-:W-:Y:S01]  /*5610*/  USHF.R.U32.HI UR4, URZ, 0x1f, UR5 ;  /* 0x0000001f3f047899 */ /* 0x000fe20008011605 */
[----:B------:R-:W-:Y:S01]  /*5620*/  FMNMX.FTZ R8, R67, R8, !PT ;  /* 0x0000000843087209 */ /* 0x000fe20007810000 */
[--C-:B------:R-:W-:Y:S01]  /*5630*/  IMAD.MOV.U32 R111, RZ, RZ, R119.reuse ;  /* 0x000000ffff6f7224 */ /* 0x100fe200078e0077 */
[----:B------:R-:W-:Y:S01]  /*5640*/  ISETP.GT.AND P2, PT, R56, 0x51, PT ;  /* 0x000000513800780c */ /* 0x000fe20003f44270 */
[----:B------:R-:W-:Y:S01]  /*5650*/  ULEA.HI.SX32 UR4, UR5, UR4, 0x1a ;  /* 0x0000000405047291 */ /* 0x000fe2000f8fd23f */
[----:B------:R-:W-:Y:S01]  /*5660*/  FSEL R69, R32, -INF , P3 ;  /* 0xff80000020457808 */ /* 0x000fe20001800000 */
[----:B------:R-:W-:Y:S01]  /*5670*/  MUFU.EX2 R193, R193 ;  /* 0x000000c100c17308 */ /* 0x000fe20000000800 */
[----:B------:R-:W-:Y:S01]  /*5680*/  FMNMX.FTZ R8, R45, R8, !PT ;  /* 0x000000082d087209 */ /* 0x000fe20007810000 */
[----:B------:R-:W-:Y:S01]  /*5690*/  UISETP.LT.AND UP0, UPT, URZ, UR4, UPT ;  /* 0x000000043f00728c */ /* 0x000fe2000bf01270 */
[C---:B------:R-:W-:Y:S01]  /*56a0*/  ISETP.GT.AND P3, PT, R56.reuse, 0x58, PT ;  /* 0x000000583800780c */ /* 0x040fe20003f64270 */
[--C-:B------:R-:W-:Y:S01]  /*56b0*/  IMAD.MOV.U32 R83, RZ, RZ, R119.reuse ;  /* 0x000000ffff537224 */ /* 0x100fe200078e0077 */
[----:B------:R-:W-:Y:S01]  /*56c0*/  FSEL R33, R33, -INF , P2 ;  /* 0xff80000021217808 */ /* 0x000fe20001000000 */
[----:B------:R-:W-:Y:S01]  /*56d0*/  USEL UR61, URZ, UR4, !UP0 ;  /* 0x000000043f3d7287 */ /* 0x000fe2000c000000 */
[----:B------:R-:W-:Y:S01]  /*56e0*/  FMNMX.FTZ R8, R69, R8, !PT ;  /* 0x0000000845087209 */ /* 0x000fe20007810000 */
[----:B------:R-:W-:Y:S01]  /*56f0*/  MUFU.EX2 R14, R14 ;  /* 0x0000000e000e7308 */ /* 0x000fe20000000800 */
[----:B------:R-:W-:Y:S01]  /*5700*/  ISETP.GT.AND P2, PT, R56, 0x59, PT ;  /* 0x000000593800780c */ /* 0x000fe20003f44270 */
[----:B------:R-:W-:Y:S01]  /*5710*/  UISETP.GE.AND UP0, UPT, UR7, UR61, UPT ;  /* 0x0000003d0700728c */ /* 0x000fe2000bf06270 */
[----:B------:R-:W-:Y:S01]  /*5720*/  FSEL R71, R36, -INF , P3 ;  /* 0xff80000024477808 */ /* 0x000fe20001800000 */
[--C-:B------:R-:W-:Y:S01]  /*5730*/  IMAD.MOV.U32 R81, RZ, RZ, R119.reuse ;  /* 0x000000ffff517224 */ /* 0x100fe200078e0077 */
[----:B------:R-:W-:Y:S01]  /*5740*/  FMNMX.FTZ R8, R33, R8, !PT ;  /* 0x0000000821087209 */ /* 0x000fe20007810000 */
[--C-:B------:R-:W-:Y:S01]  /*5750*/  IMAD.MOV.U32 R79, RZ, RZ, R119.reuse ;  /* 0x000000ffff4f7224 */ /* 0x100fe200078e0077 */
[C---:B------:R-:W-:Y:S01]  /*5760*/  ISETP.GT.AND P3, PT, R56.reuse, 0x60, PT ;  /* 0x000000603800780c */ /* 0x040fe20003f64270 */
[----:B------:R-:W-:Y:S01]  /*5770*/  MUFU.EX2 R85, R85 ;  /* 0x0000005500557308 */ /* 0x000fe20000000800 */
[----:B------:R-:W-:Y:S01]  /*5780*/  FSEL R37, R37, -INF , P2 ;  /* 0xff80000025257808 */ /* 0x000fe20001000000 */
[--C-:B------:R-:W-:Y:S01]  /*5790*/  IMAD.MOV.U32 R77, RZ, RZ, R119.reuse ;  /* 0x000000ffff4d7224 */ /* 0x100fe200078e0077 */
[----:B------:R-:W-:Y:S01]  /*57a0*/  FMNMX.FTZ R8, R71, R8, !PT ;  /* 0x0000000847087209 */ /* 0x000fe20007810000 */
[----:B------:R-:W-:Y:S01]  /*57b0*/  IMAD.MOV.U32 R48, RZ, RZ, R119 ;  /* 0x000000ffff307224 */ /* 0x000fe200078e0077 */
[----:B------:R-:W-:-:S02]  /*57c0*/  ISETP.GT.AND P2, PT, R56, 0x61, PT ;  /* 0x000000613800780c */ /* 0x000fc40003f44270 */
[----:B------:R-:W-:Y:S01]  /*57d0*/  FSEL R73, R24, -INF , P3 ;  /* 0xff80000018497808 */ /* 0x000fe20001800000 */
[----:B------:R0:W2:Y:S01]  /*57e0*/  MUFU.EX2 R30, R87 ;  /* 0x00000057001e7308 */ /* 0x0000a20000000800 */
[----:B------:R-:W-:Y:S02]  /*57f0*/  FMNMX.FTZ R8, R37, R8, !PT ;  /* 0x0000000825087209 */ /* 0x000fe40007810000 */
[C---:B------:R-:W-:Y:S02]  /*5800*/  ISETP.GT.AND P3, PT, R56.reuse, 0x68, PT ;  /* 0x000000683800780c */ /* 0x040fe40003f64270 */
[----:B------:R-:W-:Y:S02]  /*5810*/  FSEL R25, R25, -INF , P2 ;  /* 0xff80000019197808 */ /* 0x000fe40001000000 */
[----:B------:R-:W-:Y:S01]  /*5820*/  FMNMX.FTZ R8, R73, R8, !PT ;  /* 0x0000000849087209 */ /* 0x000fe20007810000 */
[----:B------:R-:W-:Y:S01]  /*5830*/  MUFU.EX2 R89, R89 ;  /* 0x0000005900597308 */ /* 0x000fe20000000800 */
[----:B------:R-:W-:Y:S01]  /*5840*/  ISETP.GT.AND P2, PT, R56, 0x69, PT ;  /* 0x000000693800780c */ /* 0x000fe20003f44270 */
[--C-:B0-----:R-:W-:Y:S01]  /*5850*/  IMAD.MOV.U32 R87, RZ, RZ, R119.reuse ;  /* 0x000000ffff577224 */ /* 0x101fe200078e0077 */
[----:B------:R-:W-:Y:S01]  /*5860*/  FSEL R75, R28, -INF , P3 ;  /* 0xff8000001c4b7808 */ /* 0x000fe20001800000 */
[----:B------:R-:W-:Y:S01]  /*5870*/  IMAD.MOV.U32 R56, RZ, RZ, R119 ;  /* 0x000000ffff387224 */ /* 0x000fe200078e0077 */
[----:B------:R-:W-:-:S02]  /*5880*/  FMNMX.FTZ R8, R25, R8, !PT ;  /* 0x0000000819087209 */ /* 0x000fc40007810000 */
[----:B------:R-:W-:Y:S01]  /*5890*/  FSEL R29, R29, -INF , P2 ;  /* 0xff8000001d1d7808 */ /* 0x000fe20001000000 */
[----:B------:R0:W3:Y:S01]  /*58a0*/  MUFU.EX2 R24, R91 ;  /* 0x0000005b00187308 */ /* 0x0000e20000000800 */
[----:B------:R-:W-:Y:S02]  /*58b0*/  FMNMX.FTZ R8, R75, R8, !PT ;  /* 0x000000084b087209 */ /* 0x000fe40007810000 */
[----:B------:R-:W-:Y:S02]  /*58c0*/  F2FP.BF16.F32.PACK_AB R201, R2, R201 ;  /* 0x000000c902c9723e */ /* 0x000fe400000010ff */
[----:B------:R-:W-:Y:S02]  /*58d0*/  FMNMX.FTZ R8, R29, R8, !PT ;  /* 0x000000081d087209 */ /* 0x000fe40007810000 */
[----:B--2---:R-:W-:Y:S01]  /*58e0*/  F2FP.BF16.F32.PACK_AB R195, R30, R85 ;  /* 0x000000551ec3723e */ /* 0x004fe200000010ff */
[----:B------:R2:W-:Y:S01]  /*58f0*/  MUFU.EX2 R28, R39 ;  /* 0x00000027001c7308 */ /* 0x0005e20000000800 */
[--C-:B0-----:R-:W-:Y:S01]  /*5900*/  IMAD.MOV.U32 R91, RZ, RZ, R119.reuse ;  /* 0x000000ffff5b7224 */ /* 0x101fe200078e0077 */
[----:B------:R-:W0:Y:S06]  /*5910*/  SHFL.BFLY PT, R35, R8, 0x2, 0x1f ;  /* 0x0c401f0008237f89 */ /* 0x000e2c00000e0000 */
[----:B------:R-:W-:Y:S01]  /*5920*/  MUFU.EX2 R43, R43 ;  /* 0x0000002b002b7308 */ /* 0x000fe20000000800 */
[----:B---3--:R-:W-:Y:S01]  /*5930*/  F2FP.BF16.F32.PACK_AB R189, R24, R89 ;  /* 0x0000005918bd723e */ /* 0x008fe200000010ff */
[----:B--2---:R-:W-:-:S06]  /*5940*/  IMAD.MOV.U32 R39, RZ, RZ, R119 ;  /* 0x000000ffff277224 */ /* 0x004fcc00078e0077 */
[----:B------:R2:W3:Y:S08]  /*5950*/  MUFU.EX2 R32, R47 ;  /* 0x0000002f00207308 */ /* 0x0004f00000000800 */
[----:B------:R-:W-:Y:S01]  /*5960*/  MUFU.EX2 R93, R93 ;  /* 0x0000005d005d7308 */ /* 0x000fe20000000800 */
[----:B--2---:R-:W-:Y:S01]  /*5970*/  IMAD.MOV.U32 R47, RZ, RZ, R119 ;  /* 0x000000ffff2f7224 */ /* 0x004fe200078e0077 */
[----:B0-----:R-:W-:-:S05]  /*5980*/  FMNMX.FTZ R35, R8, R35, !PT ;  /* 0x0000002308237209 */ /* 0x001fca0007810000 */
[----:B------:R-:W0:Y:S01]  /*5990*/  SHFL.BFLY PT, R8, R35, 0x1, 0x1f ;  /* 0x0c201f0023087f89 */ /* 0x000e2200000e0000 */
[----:B------:R2:W4:Y:S01]  /*59a0*/  MUFU.EX2 R34, R95 ;  /* 0x0000005f00227308 */ /* 0x0005220000000800 */
[----:B---3--:R-:W-:-:S07]  /*59b0*/  F2FP.BF16.F32.PACK_AB R185, R32, R43 ;  /* 0x0000002b20b9723e */ /* 0x008fce00000010ff */
[----:B------:R-:W-:Y:S01]  /*59c0*/  MUFU.EX2 R97, R97 ;  /* 0x0000006100617308 */ /* 0x000fe20000000800 */
[----:B--2---:R-:W-:-:S07]  /*59d0*/  IMAD.MOV.U32 R95, RZ, RZ, R119 ;  /* 0x000000ffff5f7224 */ /* 0x004fce00078e0077 */
[----:B------:R2:W3:Y:S01]  /*59e0*/  MUFU.EX2 R36, R99 ;  /* 0x0000006300247308 */ /* 0x0004e20000000800 */
[----:B----4-:R-:W-:Y:S02]  /*59f0*/  F2FP.BF16.F32.PACK_AB R187, R34, R93 ;  /* 0x0000005d22bb723e */ /* 0x010fe400000010ff */
[----:B0-----:R-:W-:-:S05]  /*5a00*/  FMNMX.FTZ R8, R35, R8, !PT ;  /* 0x0000000823087209 */ /* 0x001fca0007810000 */
[----:B------:R-:W-:Y:S01]  /*5a10*/  MUFU.EX2 R101, R101 ;  /* 0x0000006500657308 */ /* 0x000fe20000000800 */
[--C-:B--2---:R-:W-:Y:S01]  /*5a20*/  IMAD.MOV.U32 R99, RZ, RZ, R119.reuse ;  /* 0x000000ffff637224 */ /* 0x104fe200078e0077 */
[C---:B------:R-:W-:Y:S01]  /*5a30*/  FSETP.NEU.FTZ.AND P2, PT, R8.reuse, -INF , PT ;  /* 0xff8000000800780b */ /* 0x040fe20003f5d000 */
[----:B------:R-:W-:Y:S01]  /*5a40*/  FMUL.FTZ R20, R8, R6 ;  /* 0x0000000608147220 */ /* 0x000fe20000410000 */
[----:B------:R-:W-:-:S04]  /*5a50*/  IMAD.MOV.U32 R35, RZ, RZ, R119 ;  /* 0x000000ffff237224 */ /* 0x000fc800078e0077 */
[----:B------:R-:W-:Y:S01]  /*5a60*/  MUFU.EX2 R38, R103 ;  /* 0x0000006700267308 */ /* 0x000fe20000000800 */
[----:B------:R-:W-:Y:S02]  /*5a70*/  FSEL R20, R20, RZ, P2 ;  /* 0x000000ff14147208 */ /* 0x000fe40001000000 */
[----:B------:R-:W-:Y:S02]  /*5a80*/  PLOP3.LUT P2, PT, PT, PT, UP0, 0x80, 0x0 ;  /* 0x000000000000781c */ /* 0x000fe40003f4f008 */
[----:B---3--:R-:W-:Y:S01]  /*5a90*/  F2FP.BF16.F32.PACK_AB R181, R36, R97 ;  /* 0x0000006124b5723e */ /* 0x008fe200000010ff */
        /* <DEDUP_REMOVED lines=17> */
[-CC-:B------:R-:W-:Y:S01]  /*5bb0*/  FFMA.FTZ R63, R63, R6.reuse, -R20.reuse ;  /* 0x000000063f3f7223 */ /* 0x180fe20000010814 */
[----:B------:R-:W-:Y:S01]  /*5bc0*/  FADD.FTZ R42, R4, R3 ;  /* 0x00000003042a7221 */ /* 0x000fe20000010000 */
[-CC-:B------:R-:W-:Y:S01]  /*5bd0*/  FFMA.FTZ R53, R53, R6.reuse, -R20.reuse ;  /* 0x0000000635357223 */ /* 0x180fe20000010814 */
[-C--:B------:R-:W-:Y:S01]  /*5be0*/  FFMA.FTZ R65, R65, R6.reuse, -R20 ;  /* 0x0000000641417223 */ /* 0x080fe20000010814 */
[----:B------:R-:W0:Y:S01]  /*5bf0*/  MUFU.EX2 R31, R31 ;  /* 0x0000001f001f7308 */ /* 0x000e220000000800 */
[----:B------:R-:W-:Y:S01]  /*5c00*/  FADD.FTZ R3, R197, R42 ;  /* 0x0000002ac5037221 */ /* 0x000fe20000010000 */
[-CC-:B------:R-:W-:Y:S01]  /*5c10*/  FFMA.FTZ R41, R41, R6.reuse, -R20.reuse ;  /* 0x0000000629297223 */ /* 0x180fe20000010814 */
[-CC-:B------:R-:W-:Y:S01]  /*5c20*/  FFMA.FTZ R67, R67, R6.reuse, -R20.reuse ;  /* 0x0000000643437223 */ /* 0x180fe20000010814 */
[-CC-:B------:R-:W-:Y:S01]  /*5c30*/  FFMA.FTZ R45, R45, R6.reuse, -R20.reuse ;  /* 0x000000062d2d7223 */ /* 0x180fe20000010814 */
[----:B------:R-:W-:Y:S01]  /*5c40*/  FADD.FTZ R42, R10, R3 ;  /* 0x000000030a2a7221 */ /* 0x000fe20000010000 */
[-CC-:B------:R-:W-:Y:S01]  /*5c50*/  FFMA.FTZ R69, R69, R6.reuse, -R20.reuse ;  /* 0x0000000645457223 */ /* 0x180fe20000010814 */
[-C--:B------:R-:W-:Y:S01]  /*5c60*/  FFMA.FTZ R33, R33, R6.reuse, -R20 ;  /* 0x0000000621217223 */ /* 0x080fe20000010814 */
[----:B------:R3:W4:Y:S01]  /*5c70*/  MUFU.EX2 R202, R49 ;  /* 0x0000003100ca7308 */ /* 0x0007220000000800 */
[----:B------:R-:W-:Y:S01]  /*5c80*/  FADD.FTZ R3, R199, R42 ;  /* 0x0000002ac7037221 */ /* 0x000fe20000010000 */
[----:B--2---:R-:W-:Y:S01]  /*5c90*/  FADD.FTZ R42, R27, R200 ;  /* 0x000000c81b2a7221 */ /* 0x004fe20000010000 */
[-CC-:B------:R-:W-:Y:S01]  /*5ca0*/  FFMA.FTZ R71, R71, R6.reuse, -R20.reuse ;  /* 0x0000000647477223 */ /* 0x180fe20000010814 */
[-CC-:B------:R-:W-:Y:S01]  /*5cb0*/  FFMA.FTZ R37, R37, R6.reuse, -R20.reuse ;  /* 0x0000000625257223 */ /* 0x180fe20000010814 */
[----:B------:R-:W-:Y:S01]  /*5cc0*/  FADD.FTZ R44, R12, R3 ;  /* 0x000000030c2c7221 */ /* 0x000fe20000010000 */
[-CC-:B------:R-:W-:Y:S01]  /*5cd0*/  FFMA.FTZ R73, R73, R6.reuse, -R20.reuse ;  /* 0x0000000649497223 */ /* 0x180fe20000010814 */
[-C--:B------:R-:W-:Y:S01]  /*5ce0*/  FFMA.FTZ R25, R25, R6.reuse, -R20 ;  /* 0x0000000619197223 */ /* 0x080fe20000010814 */
[----:B------:R-:W2:Y:S01]  /*5cf0*/  MUFU.EX2 R9, R9 ;  /* 0x0000000900097308 */ /* 0x000ea20000000800 */
[----:B0-----:R-:W-:Y:S01]  /*5d00*/  FADD.FTZ R3, R31, R42 ;  /* 0x0000002a1f037221 */ /* 0x001fe20000010000 */
[-CC-:B------:R-:W-:Y:S01]  /*5d10*/  FFMA.FTZ R75, R75, R6.reuse, -R20.reuse ;  /* 0x000000064b4b7223 */ /* 0x180fe20000010814 */
[----:B------:R-:W-:Y:S01]  /*5d20*/  FFMA.FTZ R20, R29, R6, -R20 ;  /* 0x000000061d147223 */ /* 0x000fe20000010814 */
[----:B------:R-:W-:Y:S01]  /*5d30*/  F2FP.BF16.F32.PACK_AB R203, R4, R203 ;  /* 0x000000cb04cb723e */ /* 0x000fe200000010ff */
[--C-:B------:R-:W-:Y:S01]  /*5d40*/  IMAD.MOV.U32 R103, RZ, RZ, R119.reuse ;  /* 0x000000ffff677224 */ /* 0x100fe200078e0077 */
[----:B------:R-:W-:Y:S01]  /*5d50*/  F2FP.BF16.F32.PACK_AB R183, R38, R101 ;  /* 0x0000006526b7723e */ /* 0x000fe200000010ff */
[----:B---3--:R-:W-:Y:S01]  /*5d60*/  IMAD.MOV.U32 R49, RZ, RZ, R119 ;  /* 0x000000ffff317224 */ /* 0x008fe200078e0077 */
[----:B------:R0:W3:Y:S01]  /*5d70*/  MUFU.EX2 R196, R51 ;  /* 0x0000003300c47308 */ /* 0x0000e20000000800 */
[----:B----4-:R-:W-:Y:S01]  /*5d80*/  FADD.FTZ R42, R202, R3 ;  /* 0x00000003ca2a7221 */ /* 0x010fe20000010000 */
[----:B------:R-:W-:Y:S01]  /*5d90*/  F2FP.BF16.F32.PACK_AB R200, R200, R27 ;  /* 0x0000001bc8c8723e */ /* 0x000fe200000010ff */
[--C-:B------:R-:W-:Y:S01]  /*5da0*/  IMAD.MOV.U32 R29, RZ, RZ, R119.reuse ;  /* 0x000000ffff1d7224 */ /* 0x100fe200078e0077 */
[----:B------:R-:W-:Y:S01]  /*5db0*/  F2FP.BF16.F32.PACK_AB R202, R202, R31 ;  /* 0x0000001fcaca723e */ /* 0x000fe200000010ff */
[--C-:B------:R-:W-:Y:S01]  /*5dc0*/  IMAD.MOV.U32 R31, RZ, RZ, R119.reuse ;  /* 0x000000ffff1f7224 */ /* 0x100fe200078e0077 */
[----:B------:R-:W-:Y:S01]  /*5dd0*/  F2FP.BF16.F32.PACK_AB R197, R10, R197 ;  /* 0x000000c50ac5723e */ /* 0x000fe200000010ff */
[--C-:B------:R-:W-:Y:S01]  /*5de0*/  IMAD.MOV.U32 R27, RZ, RZ, R119.reuse ;  /* 0x000000ffff1b7224 */ /* 0x100fe200078e0077 */
[----:B------:R-:W4:Y:S01]  /*5df0*/  MUFU.EX2 R55, R55 ;  /* 0x0000003700377308 */ /* 0x000f220000000800 */
[----:B--2---:R-:W-:Y:S01]  /*5e00*/  FADD.FTZ R3, R9, R42 ;  /* 0x0000002a09037221 */ /* 0x004fe20000010000 */
[----:B------:R-:W-:Y:S01]  /*5e10*/  F2FP.BF16.F32.PACK_AB R199, R12, R199 ;  /* 0x000000c70cc7723e */ /* 0x000fe200000010ff */
[----:B0-----:R-:W-:-:S05]  /*5e20*/  IMAD.MOV.U32 R51, RZ, RZ, R119 ;  /* 0x000000ffff337224 */ /* 0x001fca00078e0077 */
[----:B------:R0:W2:Y:S01]  /*5e30*/  MUFU.EX2 R198, R11 ;  /* 0x0000000b00c67308 */ /* 0x0000a20000000800 */
[C---:B---3--:R-:W-:Y:S01]  /*5e40*/  FADD.FTZ R42, R196.reuse, R3 ;  /* 0x00000003c42a7221 */ /* 0x048fe20000010000 */
[----:B------:R-:W-:-:S06]  /*5e50*/  F2FP.BF16.F32.PACK_AB R196, R196, R9 ;  /* 0x00000009c4c4723e */ /* 0x000fcc00000010ff */
[----:B------:R-:W3:Y:S01]  /*5e60*/  MUFU.EX2 R13, R13 ;  /* 0x0000000d000d7308 */ /* 0x000ee20000000800 */
[----:B0-----:R-:W-:Y:S01]  /*5e70*/  FADD.FTZ R11, R193, R44 ;  /* 0x0000002cc10b7221 */ /* 0x001fe20000010000 */
[----:B----4-:R-:W-:Y:S01]  /*5e80*/  FADD.FTZ R3, R55, R42 ;  /* 0x0000002a37037221 */ /* 0x010fe20000010000 */
[C---:B------:R-:W-:Y:S02]  /*5e90*/  F2FP.BF16.F32.PACK_AB R193, R14.reuse, R193 ;  /* 0x000000c10ec1723e */ /* 0x040fe400000010ff */
[----:B------:R-:W-:-:S03]  /*5ea0*/  FADD.FTZ R44, R14, R11 ;  /* 0x0000000b0e2c7221 */ /* 0x000fc60000010000 */
[----:B------:R0:W4:Y:S01]  /*5eb0*/  MUFU.EX2 R192, R57 ;  /* 0x0000003900c07308 */ /* 0x0001220000000800 */
[----:B------:R-:W-:Y:S01]  /*5ec0*/  FADD.FTZ R11, R85, R44 ;  /* 0x0000002c550b7221 */ /* 0x000fe20000010000 */
[C---:B--2---:R-:W-:Y:S01]  /*5ed0*/  FADD.FTZ R42, R198.reuse, R3 ;  /* 0x00000003c62a7221 */ /* 0x044fe20000010000 */
[----:B------:R-:W-:Y:S01]  /*5ee0*/  F2FP.BF16.F32.PACK_AB R198, R198, R55 ;  /* 0x00000037c6c6723e */ /* 0x000fe200000010ff */
[----:B------:R-:W-:Y:S02]  /*5ef0*/  IMAD.MOV.U32 R85, RZ, RZ, R119 ;  /* 0x000000ffff557224 */ /* 0x000fe400078e0077 */
[----:B------:R-:W-:Y:S01]  /*5f00*/  FADD.FTZ R44, R30, R11 ;  /* 0x0000000b1e2c7221 */ /* 0x000fe20000010000 */
[--C-:B------:R-:W-:Y:S01]  /*5f10*/  IMAD.MOV.U32 R55, RZ, RZ, R119.reuse ;  /* 0x000000ffff377224 */ /* 0x100fe200078e0077 */
[----:B------:R-:W2:Y:S02]  /*5f20*/  MUFU.EX2 R59, R59 ;  /* 0x0000003b003b7308 */ /* 0x000ea40000000800 */
[----:B------:R-:W-:Y:S01]  /*5f30*/  FADD.FTZ R11, R89, R44 ;  /* 0x0000002c590b7221 */ /* 0x000fe20000010000 */
[----:B---3--:R-:W-:Y:S01]  /*5f40*/  FADD.FTZ R3, R13, R42 ;  /* 0x0000002a0d037221 */ /* 0x008fe20000010000 */
[----:B------:R-:W-:-:S02]  /*5f50*/  IMAD.MOV.U32 R89, RZ, RZ, R119 ;  /* 0x000000ffff597224 */ /* 0x000fc400078e0077 */
[----:B-1----:R-:W-:Y:S01]  /*5f60*/  FADD.FTZ R0, R24, R11 ;  /* 0x0000000b18007221 */ /* 0x002fe20000010000 */
[----:B0-----:R-:W-:Y:S01]  /*5f70*/  IMAD.MOV.U32 R57, RZ, RZ, R119 ;  /* 0x000000ffff397224 */ /* 0x001fe200078e0077 */
[----:B------:R-:W0:Y:S02]  /*5f80*/  MUFU.EX2 R194, R15 ;  /* 0x0000000f00c27308 */ /* 0x000e240000000800 */
[----:B------:R-:W-:Y:S01]  /*5f90*/  FADD.FTZ R11, R191, R0 ;  /* 0x00000000bf0b7221 */ /* 0x000fe20000010000 */
[----:B----4-:R-:W-:Y:S01]  /*5fa0*/  FADD.FTZ R0, R192, R3 ;  /* 0x00000003c0007221 */ /* 0x010fe20000010000 */
[C---:B------:R-:W-:Y:S01]  /*5fb0*/  F2FP.BF16.F32.PACK_AB R191, R28.reuse, R191 ;  /* 0x000000bf1cbf723e */ /* 0x040fe200000010ff */
[----:B------:R-:W-:Y:S02]  /*5fc0*/  IMAD.MOV.U32 R44, RZ, RZ, R119 ;  /* 0x000000ffff2c7224 */ /* 0x000fe400078e0077 */
[----:B------:R-:W-:Y:S01]  /*5fd0*/  FADD.FTZ R42, R28, R11 ;  /* 0x0000000b1c2a7221 */ /* 0x000fe20000010000 */
[----:B------:R-:W-:Y:S01]  /*5fe0*/  F2FP.BF16.F32.PACK_AB R192, R192, R13 ;  /* 0x0000000dc0c0723e */ /* 0x000fe200000010ff */
[--C-:B------:R-:W-:Y:S01]  /*5ff0*/  IMAD.MOV.U32 R30, RZ, RZ, R119.reuse ;  /* 0x000000ffff1e7224 */ /* 0x100fe200078e0077 */
[----:B------:R-:W1:Y:S01]  /*6000*/  MUFU.EX2 R21, R21 ;  /* 0x0000001500157308 */ /* 0x000e620000000800 */
[----:B--2---:R-:W-:Y:S01]  /*6010*/  FADD.FTZ R3, R59, R0 ;  /* 0x000000003b037221 */ /* 0x004fe20000010000 */
[----:B------:R-:W-:Y:S01]  /*6020*/  FADD.FTZ R11, R43, R42 ;  /* 0x0000002a2b0b7221 */ /* 0x000fe20000010000 */
[--C-:B------:R-:W-:Y:S01]  /*6030*/  IMAD.MOV.U32 R43, RZ, RZ, R119.reuse ;  /* 0x000000ffff2b7224 */ /* 0x100fe200078e0077 */
[----:B------:R-:W-:Y:S01]  /*6040*/  MOV R28, R119 ;  /* 0x00000077001c7202 */ /* 0x000fe20000000f00 */
[----:B------:R-:W-:-:S02]  /*6050*/  IMAD.MOV.U32 R24, RZ, RZ, R119 ;  /* 0x000000ffff187224 */ /* 0x000fc400078e0077 */
[----:B------:R-:W-:Y:S01]  /*6060*/  FADD.FTZ R42, R32, R11 ;  /* 0x0000000b202a7221 */ /* 0x000fe20000010000 */
[----:B------:R-:W-:Y:S01]  /*6070*/  IMAD.MOV.U32 R32, RZ, RZ, R119 ;  /* 0x000000ffff207224 */ /* 0x000fe200078e0077 */
[----:B------:R2:W3:Y:S01]  /*6080*/  MUFU.EX2 R188, R61 ;  /* 0x0000003d00bc7308 */ /* 0x0004e20000000800 */
[C---:B0-----:R-:W-:Y:S01]  /*6090*/  FADD.FTZ R0, R194.reuse, R3 ;  /* 0x00000003c2007221 */ /* 0x041fe20000010000 */
[----:B------:R-:W-:Y:S01]  /*60a0*/  FADD.FTZ R11, R93, R42 ;  /* 0x0000002a5d0b7221 */ /* 0x000fe20000010000 */
[----:B------:R-:W-:Y:S01]  /*60b0*/  F2FP.BF16.F32.PACK_AB R194, R194, R59 ;  /* 0x0000003bc2c2723e */ /* 0x000fe200000010ff */
[----:B------:R-:W-:Y:S02]  /*60c0*/  IMAD.MOV.U32 R93, RZ, RZ, R119 ;  /* 0x000000ffff5d7224 */ /* 0x000fe400078e0077 */
[----:B------:R-:W-:Y:S01]  /*60d0*/  FADD.FTZ R2, R34, R11 ;  /* 0x0000000b22027221 */ /* 0x000fe20000010000 */
[--C-:B------:R-:W-:Y:S01]  /*60e0*/  IMAD.MOV.U32 R59, RZ, RZ, R119.reuse ;  /* 0x000000ffff3b7224 */ /* 0x100fe200078e0077 */
[----:B------:R-:W0:Y:S01]  /*60f0*/  MUFU.EX2 R63, R63 ;  /* 0x0000003f003f7308 */ /* 0x000e220000000800 */
[----:B-1----:R-:W-:Y:S01]  /*6100*/  FADD.FTZ R3, R21, R0 ;  /* 0x0000000015037221 */ /* 0x002fe20000010000 */
[----:B------:R-:W-:Y:S01]  /*6110*/  FADD.FTZ R11, R97, R2 ;  /* 0x00000002610b7221 */ /* 0x000fe20000010000 */
[--C-:B------:R-:W-:Y:S01]  /*6120*/  IMAD.MOV.U32 R97, RZ, RZ, R119.reuse ;  /* 0x000000ffff617224 */ /* 0x100fe200078e0077 */
[----:B------:R-:W-:Y:S01]  /*6130*/  MOV R34, R119 ;  /* 0x0000007700227202 */ /* 0x000fe20000000f00 */
[----:B--2---:R-:W-:-:S02]  /*6140*/  IMAD.MOV.U32 R61, RZ, RZ, R119 ;  /* 0x000000ffff3d7224 */ /* 0x004fc400078e0077 */
[----:B------:R-:W-:Y:S01]  /*6150*/  FADD.FTZ R2, R36, R11 ;  /* 0x0000000b24027221 */ /* 0x000fe20000010000 */
[----:B------:R-:W-:Y:S01]  /*6160*/  IMAD.MOV.U32 R42, RZ, RZ, R119 ;  /* 0x000000ffff2a7224 */ /* 0x000fe200078e0077 */
[----:B------:R1:W2:Y:S01]  /*6170*/  MUFU.EX2 R190, R53 ;  /* 0x0000003500be7308 */ /* 0x0002a20000000800 */
[C---:B---3--:R-:W-:Y:S01]  /*6180*/  FADD.FTZ R0, R188.reuse, R3 ;  /* 0x00000003bc007221 */ /* 0x048fe20000010000 */
[----:B------:R-:W-:Y:S01]  /*6190*/  FADD.FTZ R11, R101, R2 ;  /* 0x00000002650b7221 */ /* 0x000fe20000010000 */
[----:B------:R-:W-:Y:S01]  /*61a0*/  F2FP.BF16.F32.PACK_AB R188, R188, R21 ;  /* 0x00000015bcbc723e */ /* 0x000fe200000010ff */
[----:B------:R-:W-:Y:S02]  /*61b0*/  IMAD.MOV.U32 R101, RZ, RZ, R119 ;  /* 0x000000ffff657224 */ /* 0x000fe400078e0077 */
[----:B------:R-:W-:Y:S01]  /*61c0*/  FADD.FTZ R2, R38, R11 ;  /* 0x0000000b26027221 */ /* 0x000fe20000010000 */
[--C-:B------:R-:W-:Y:S01]  /*61d0*/  IMAD.MOV.U32 R38, RZ, RZ, R119.reuse ;  /* 0x000000ffff267224 */ /* 0x100fe200078e0077 */
[----:B------:R-:W3:Y:S01]  /*61e0*/  MUFU.EX2 R65, R65 ;  /* 0x0000004100417308 */ /* 0x000ee20000000800 */
[----:B0-----:R-:W-:Y:S01]  /*61f0*/  FADD.FTZ R3, R63, R0 ;  /* 0x000000003f037221 */ /* 0x001fe20000010000 */
[----:B-1----:R-:W-:-:S02]  /*6200*/  IMAD.MOV.U32 R53, RZ, RZ, R119 ;  /* 0x000000ffff357224 */ /* 0x002fc400078e0077 */
[----:B------:R-:W-:-:S04]  /*6210*/  IMAD.MOV.U32 R36, RZ, RZ, R119 ;  /* 0x000000ffff247224 */ /* 0x000fc800078e0077 */
[----:B------:R0:W1:Y:S01]  /*6220*/  MUFU.EX2 R184, R41 ;  /* 0x0000002900b87308 */ /* 0x0000620000000800 */
[C---:B--2---:R-:W-:Y:S01]  /*6230*/  FADD.FTZ R0, R190.reuse, R3 ;  /* 0x00000003be007221 */ /* 0x044fe20000010000 */
[----:B------:R-:W-:Y:S01]  /*6240*/  F2FP.BF16.F32.PACK_AB R190, R190, R63 ;  /* 0x0000003fbebe723e */ /* 0x000fe200000010ff */
[----:B------:R-:W-:-:S05]  /*6250*/  IMAD.MOV.U32 R63, RZ, RZ, R119 ;  /* 0x000000ffff3f7224 */ /* 0x000fca00078e0077 */
[----:B------:R-:W2:Y:S01]  /*6260*/  MUFU.EX2 R67, R67 ;  /* 0x0000004300437308 */ /* 0x000ea20000000800 */
[----:B---3--:R-:W-:Y:S01]  /*6270*/  FADD.FTZ R3, R65, R0 ;  /* 0x0000000041037221 */ /* 0x008fe20000010000 */
[----:B0-----:R-:W-:-:S06]  /*6280*/  IMAD.MOV.U32 R41, RZ, RZ, R119 ;  /* 0x000000ffff297224 */ /* 0x001fcc00078e0077 */
[----:B------:R-:W0:Y:S01]  /*6290*/  MUFU.EX2 R105, R105 ;  /* 0x0000006900697308 */ /* 0x000e220000000800 */
[C---:B-1----:R-:W-:Y:S01]  /*62a0*/  FADD.FTZ R0, R184.reuse, R3 ;  /* 0x00000003b8007221 */ /* 0x042fe20000010000 */
[----:B------:R-:W-:Y:S01]  /*62b0*/  F2FP.BF16.F32.PACK_AB R184, R184, R65 ;  /* 0x00000041b8b8723e */ /* 0x000fe200000010ff */
[----:B------:R-:W-:-:S05]  /*62c0*/  IMAD.MOV.U32 R65, RZ, RZ, R119 ;  /* 0x000000ffff417224 */ /* 0x000fca00078e0077 */
[----:B------:R1:W3:Y:S01]  /*62d0*/  MUFU.EX2 R186, R45 ;  /* 0x0000002d00ba7308 */ /* 0x0002e20000000800 */
[----:B--2---:R-:W-:-:S07]  /*62e0*/  FADD.FTZ R3, R67, R0 ;  /* 0x0000000043037221 */ /* 0x004fce0000010000 */
[----:B------:R2:W4:Y:S01]  /*62f0*/  MUFU.EX2 R40, R107 ;  /* 0x0000006b00287308 */ /* 0x0005220000000800 */
[----:B0-----:R-:W-:Y:S01]  /*6300*/  FADD.FTZ R11, R105, R2 ;  /* 0x00000002690b7221 */ /* 0x001fe20000010000 */
[----:B-1----:R-:W-:-:S06]  /*6310*/  IMAD.MOV.U32 R45, RZ, RZ, R119 ;  /* 0x000000ffff2d7224 */ /* 0x002fcc00078e0077 */
[----:B------:R-:W0:Y:S01]  /*6320*/  MUFU.EX2 R69, R69 ;  /* 0x0000004500457308 */ /* 0x000e220000000800 */
[C---:B---3--:R-:W-:Y:S01]  /*6330*/  FADD.FTZ R0, R186.reuse, R3 ;  /* 0x00000003ba007221 */ /* 0x048fe20000010000 */
[----:B------:R-:W-:Y:S01]  /*6340*/  F2FP.BF16.F32.PACK_AB R186, R186, R67 ;  /* 0x00000043baba723e */ /* 0x000fe200000010ff */
[--C-:B--2---:R-:W-:Y:S02]  /*6350*/  IMAD.MOV.U32 R107, RZ, RZ, R119.reuse ;  /* 0x000000ffff6b7224 */ /* 0x104fe400078e0077 */
[----:B------:R-:W-:-:S03]  /*6360*/  IMAD.MOV.U32 R67, RZ, RZ, R119 ;  /* 0x000000ffff437224 */ /* 0x000fc600078e0077 */
[----:B------:R-:W1:Y:S01]  /*6370*/  MUFU.EX2 R109, R109 ;  /* 0x0000006d006d7308 */ /* 0x000e620000000800 */
[C---:B----4-:R-:W-:Y:S01]  /*6380*/  FADD.FTZ R2, R40.reuse, R11 ;  /* 0x0000000b28027221 */ /* 0x050fe20000010000 */
[----:B------:R-:W-:Y:S01]  /*6390*/  F2FP.BF16.F32.PACK_AB R177, R40, R105 ;  /* 0x0000006928b1723e */ /* 0x000fe200000010ff */
[----:B------:R-:W-:Y:S01]  /*63a0*/  IMAD.MOV.U32 R105, RZ, RZ, R119 ;  /* 0x000000ffff697224 */ /* 0x000fe200078e0077 */
[----:B------:R-:W-:-:S04]  /*63b0*/  MOV R40, R119 ;  /* 0x0000007700287202 */ /* 0x000fc80000000f00 */
[----:B------:R2:W3:Y:S01]  /*63c0*/  MUFU.EX2 R180, R33 ;  /* 0x0000002100b47308 */ /* 0x0004e20000000800 */
[----:B0-----:R-:W-:-:S07]  /*63d0*/  FADD.FTZ R3, R69, R0 ;  /* 0x0000000045037221 */ /* 0x001fce0000010000 */
[----:B------:R-:W0:Y:S01]  /*63e0*/  MUFU.EX2 R26, R26 ;  /* 0x0000001a001a7308 */ /* 0x000e220000000800 */
[----:B-1----:R-:W-:Y:S01]  /*63f0*/  FADD.FTZ R11, R109, R2 ;  /* 0x000000026d0b7221 */ /* 0x002fe20000010000 */
[----:B------:R-:W-:Y:S02]  /*6400*/  IMAD.MOV.U32 R2, RZ, RZ, 0x3f800000 ;  /* 0x3f800000ff027424 */ /* 0x000fe400078e00ff */
[----:B--2---:R-:W-:-:S04]  /*6410*/  IMAD.MOV.U32 R33, RZ, RZ, R119 ;  /* 0x000000ffff217224 */ /* 0x004fc800078e0077 */
[----:B------:R-:W1:Y:S01]  /*6420*/  MUFU.EX2 R71, R71 ;  /* 0x0000004700477308 */ /* 0x000e620000000800 */
[C---:B---3--:R-:W-:Y:S01]  /*6430*/  FADD.FTZ R0, R180.reuse, R3 ;  /* 0x00000003b4007221 */ /* 0x048fe20000010000 */
[----:B------:R-:W-:Y:S01]  /*6440*/  F2FP.BF16.F32.PACK_AB R180, R180, R69 ;  /* 0x00000045b4b4723e */ /* 0x000fe200000010ff */
[----:B------:R-:W-:-:S05]  /*6450*/  IMAD.MOV.U32 R69, RZ, RZ, R119 ;  /* 0x000000ffff457224 */ /* 0x000fca00078e0077 */
[----:B------:R2:W3:Y:S01]  /*6460*/  MUFU.EX2 R182, R37 ;  /* 0x0000002500b67308 */ /* 0x0004e20000000800 */
[C---:B0-----:R-:W-:Y:S01]  /*6470*/  FADD.FTZ R3, R26.reuse, R11 ;  /* 0x0000000b1a037221 */ /* 0x041fe20000010000 */
[----:B------:R-:W-:Y:S01]  /*6480*/  F2FP.BF16.F32.PACK_AB R179, R26, R109 ;  /* 0x0000006d1ab3723e */ /* 0x000fe200000010ff */
[--C-:B------:R-:W-:Y:S02]  /*6490*/  IMAD.MOV.U32 R109, RZ, RZ, R119.reuse ;  /* 0x000000ffff6d7224 */ /* 0x100fe400078e0077 */
[----:B------:R-:W-:-:S03]  /*64a0*/  IMAD.MOV.U32 R26, RZ, RZ, R119 ;  /* 0x000000ffff1a7224 */ /* 0x000fc600078e0077 */
[----:B------:R-:W0:Y:S01]  /*64b0*/  MUFU.EX2 R73, R73 ;  /* 0x0000004900497308 */ /* 0x000e220000000800 */
[----:B-1----:R-:W-:Y:S01]  /*64c0*/  FADD.FTZ R11, R71, R0 ;  /* 0x00000000470b7221 */ /* 0x002fe20000010000 */
[----:B--2---:R-:W-:-:S06]  /*64d0*/  IMAD.MOV.U32 R37, RZ, RZ, R119 ;  /* 0x000000ffff257224 */ /* 0x004fcc00078e0077 */
[----:B------:R1:W2:Y:S01]  /*64e0*/  MUFU.EX2 R176, R25 ;  /* 0x0000001900b07308 */ /* 0x0002a20000000800 */
[C---:B---3--:R-:W-:Y:S01]  /*64f0*/  FADD.FTZ R0, R182.reuse, R11 ;  /* 0x0000000bb6007221 */ /* 0x048fe20000010000 */
[----:B------:R-:W-:Y:S01]  /*6500*/  F2FP.BF16.F32.PACK_AB R182, R182, R71 ;  /* 0x00000047b6b6723e */ /* 0x000fe200000010ff */
[----:B------:R-:W-:-:S05]  /*6510*/  IMAD.MOV.U32 R71, RZ, RZ, R119 ;  /* 0x000000ffff477224 */ /* 0x000fca00078e0077 */
[----:B------:R-:W3:Y:S01]  /*6520*/  MUFU.EX2 R75, R75 ;  /* 0x0000004b004b7308 */ /* 0x000ee20000000800 */
[----:B0-----:R-:W-:Y:S01]  /*6530*/  FADD.FTZ R9, R73, R0 ;  /* 0x0000000049097221 */ /* 0x001fe20000010000 */
[----:B-1----:R-:W-:-:S06]  /*6540*/  IMAD.MOV.U32 R25, RZ, RZ, R119 ;  /* 0x000000ffff197224 */ /* 0x002fcc00078e0077 */
[----:B------:R-:W0:Y:S01]  /*6550*/  MUFU.EX2 R20, R20 ;  /* 0x0000001400147308 */ /* 0x000e220000000800 */
[C---:B--2---:R-:W-:Y:S01]  /*6560*/  FADD.FTZ R0, R176.reuse, R9 ;  /* 0x00000009b0007221 */ /* 0x044fe20000010000 */
[----:B------:R-:W-:Y:S01]  /*6570*/  F2FP.BF16.F32.PACK_AB R176, R176, R73 ;  /* 0x00000049b0b0723e */ /* 0x000fe200000010ff */
[----:B------:R-:W-:Y:S02]  /*6580*/  IMAD.MOV.U32 R73, RZ, RZ, R119 ;  /* 0x000000ffff497224 */ /* 0x000fe400078e0077 */
[----:B---3--:R-:W-:Y:S01]  /*6590*/  FADD.FTZ R9, R75, R0 ;  /* 0x000000004b097221 */ /* 0x008fe20000010000 */
[----:B------:R-:W-:Y:S01]  /*65a0*/  IMAD.MOV.U32 R0, RZ, RZ, 0x3f800000 ;  /* 0x3f800000ff007424 */ /* 0x000fe200078e00ff */
[C---:B0-----:R-:W-:Y:S02]  /*65b0*/  F2FP.BF16.F32.PACK_AB R178, R20.reuse, R75 ;  /* 0x0000004b14b2723e */ /* 0x041fe400000010ff */
[----:B------:R-:W-:Y:S01]  /*65c0*/  FADD.FTZ R4, R20, R9 ;  /* 0x0000000914047221 */ /* 0x000fe20000010000 */
[----:B------:R-:W-:Y:S01]  /*65d0*/  IMAD.MOV.U32 R75, RZ, RZ, R119 ;  /* 0x000000ffff4b7224 */ /* 0x000fe200078e0077 */
[----:B------:R-:W-:Y:S06]  /*65e0*/  @!P2 BRA `(.L_x_4857) ;  /* 0x0000004c0054a947 */ /* 0x000fec0003800000 */
[----:B------:R-:W-:Y:S01]  /*65f0*/  IMAD.MOV.U32 R9, RZ, RZ, R7 ;  /* 0x000000ffff097224 */ /* 0x000fe200078e0007 */
[----:B------:R-:W-:Y:S01]  /*6600*/  MOV R10, R8 ;  /* 0x00000008000a7202 */ /* 0x000fe20000000f00 */
[----:B------:R-:W-:Y:S01]  /*6610*/  IMAD.MOV.U32 R2, RZ, RZ, 0x3f800000 ;  /* 0x3f800000ff027424 */ /* 0x000fe200078e00ff */
        /* <DEDUP_REMOVED lines=49> */
[----:B------:R-:W-:Y:S01]  /*6930*/  UMOV UR6, UR36 ;  /* 0x0000002400067c82 */ /* 0x000fe20008000000 */
[----:B------:R-:W-:-:S05]  /*6940*/  ULDC UR5, c[0x0][0x9d8] ;  /* 0x0002760000057ab9 */ /* 0x000fca0000000800 */
.L_x_4866:
[----:B------:R-:W-:-:S04]  /*6950*/  UIADD3 UR4, UR6, 0x1, URZ ;  /* 0x0000000106047890 */ /* 0x000fc8000fffe03f */
[----:B------:R-:W-:-:S04]  /*6960*/  UISETP.NE.AND UP0, UPT, UR4, 0x2, UPT ;  /* 0x000000020400788c */ /* 0x000fc8000bf05270 */
[----:B------:R-:W-:Y:S02]  /*6970*/  USEL UR60, URZ, 0x1, UP0 ;  /* 0x000000013f3c7887 */ /* 0x000fe40008000000 */
[----:B------:R-:W-:Y:S02]  /*6980*/  USEL UR36, UR4, URZ, UP0 ;  /* 0x0000003f04247287 */ /* 0x000fe40008000000 */
[----:B------:R-:W-:Y:S01]  /*6990*/  ULOP3.LUT UR60, UR39, UR60, URZ, 0x3c, !UPT ;  /* 0x0000003c273c7292 */ /* 0x000fe2000f8e3c3f */
[----:B------:R-:W-:Y:S11]  /*69a0*/  @!P0 BRA `(.L_x_4858) ;  /* 0x0000000000048947 */ /* 0x000ff60003800000 */
[----:B------:R-:W-:Y:S01]  /*69b0*/  BPT.TRAP 0x1 ;  /* 0x000000040000795c */ /* 0x000fe20000300000 */
.L_x_4858:
[----:B------:R-:W-:Y:S01]  /*69c0*/  ULEA UR37, UR36, UR38, 0x3 ;  /* 0x0000002624257291 */ /* 0x000fe2000f8e183f */
[----:B------:R-:W-:-:S05]  /*69d0*/  IMAD.U32 R6, RZ, RZ, UR60 ;  /* 0x0000003cff067e24 */ /* 0x000fca000f8e00ff */
[----:B------:R-:W-:-:S04]  /*69e0*/  SHF.L.U32 R6, R6, 0x1f, RZ ;  /* 0x0000001f06067819 */ /* 0x000fc800000006ff */
[----:B------:R0:W1:Y:S01]  /*69f0*/  SYNCS.PHASECHK.TRANS64.TRYWAIT P2, [UR37+0x36830], R6 ;  /* 0x03683006ff0075a7 */ /* 0x0000620008040165 */
[----:B------:R-:W-:Y:S05]  /*6a00*/  @!P0 BRA `(.L_x_4859) ;  /* 0x0000000000048947 */ /* 0x000fea0003800000 */
[----:B------:R-:W-:Y:S01]  /*6a10*/  BPT.TRAP 0x1 ;  /* 0x000000040000795c */ /* 0x000fe20000300000 */
.L_x_4859:
[----:B-1----:R-:W-:Y:S05]  /*6a20*/  @P2 BRA `(.L_x_4860) ;  /* 0x0000000000082947 */ /* 0x002fea0003800000 */
[----:B------:R-:W1:Y:S02]  /*6a30*/  SYNCS.PHASECHK.TRANS64.TRYWAIT P2, [UR37+0x36830], R6 ;  /* 0x03683006ff0075a7 */ /* 0x000e640008040165 */
[----:B-1----:R-:W-:Y:S05]  /*6a40*/  @!P2 BRA `(.L_x_4861) ;  /* 0x000001180060a947 */ /* 0x002fea0003800000 */
.L_x_4860:
        /* <DEDUP_REMOVED lines=12> */
[-C--:B------:R-:W-:Y:S01]  /*6b10*/  FMUL.FTZ R24, R24, R0.reuse ;  /* 0x0000000018187220 */ /* 0x080fe20000410000 */
[----:B------:R-:W-:Y:S01]  /*6b20*/  UIMAD UR4, UR36, 0xa80, UR4 ;  /* 0x00000a80240478a4 */ /* 0x000fe2000f8e0204 */
[-C--:B------:R-:W-:Y:S01]  /*6b30*/  FMUL.FTZ R25, R25, R0.reuse ;  /* 0x0000000019197220 */ /* 0x080fe20000410000 */
[-C--:B------:R-:W-:Y:S01]  /*6b40*/  FMUL.FTZ R28, R28, R0.reuse ;  /* 0x000000001c1c7220 */ /* 0x080fe20000410000 */
[-C--:B------:R-:W-:Y:S01]  /*6b50*/  FMUL.FTZ R29, R29, R0.reuse ;  /* 0x000000001d1d7220 */ /* 0x080fe20000410000 */
        /* <DEDUP_REMOVED lines=63> */
[----:B------:R-:W-:Y:S01]  /*6f50*/  FMUL.FTZ R117, R117, R0 ;  /* 0x0000000075757220 */ /* 0x000fe20000410000 */
        /* <DEDUP_REMOVED lines=75> */
[----:B------:R-:W-:Y:S01]  /*7410*/  UMOV UR11, 0x40000040 ;  /* 0x40000040000b7882 */ /* 0x000fe20000000000 */
        /* <DEDUP_REMOVED lines=435> */
.L_x_4862:
[----:B------:R-:W-:Y:S01]  /*8f50*/  ULEA UR4, UR6, UR38, 0x3 ;  /* 0x0000002606047291 */ /* 0x000fe2000f8e183f */
[----:B------:R-:W-:-:S05]  /*8f60*/  IMAD.U32 R0, RZ, RZ, UR39 ;  /* 0x00000027ff007e24 */ /* 0x000fca000f8e00ff */
[----:B------:R-:W-:-:S04]  /*8f70*/  SHF.L.U32 R0, R0, 0x1f, RZ ;  /* 0x0000001f00007819 */ /* 0x000fc800000006ff */
[----:B------:R2:W3:Y:S01]  /*8f80*/  SYNCS.PHASECHK.TRANS64.TRYWAIT P2, [UR4+0x36850], R0 ;  /* 0x03685000ff0075a7 */ /* 0x0004e20008040144 */
[----:B------:R-:W-:Y:S05]  /*8f90*/  @!P0 BRA `(.L_x_4863) ;  /* 0x0000000000048947 */ /* 0x000fea0003800000 */
[----:B------:R-:W-:Y:S01]  /*8fa0*/  BPT.TRAP 0x1 ;  /* 0x000000040000795c */ /* 0x000fe20000300000 */
.L_x_4863:
[----:B---3--:R-:W-:Y:S05]  /*8fb0*/  @P2 BRA `(.L_x_4864) ;  /* 0x0000000000082947 */ /* 0x008fea0003800000 */
[----:B------:R-:W3:Y:S02]  /*8fc0*/  SYNCS.PHASECHK.TRANS64.TRYWAIT P2, [UR4+0x36850], R0 ;  /* 0x03685000ff0075a7 */ /* 0x000ee40008040144 */
[----:B---3--:R-:W-:Y:S05]  /*8fd0*/  @!P2 BRA `(.L_x_4865) ;  /* 0x000000f40014a947 */ /* 0x008fea0003800000 */
.L_x_4864:
[----:B------:R-:W-:Y:S01]  /*8fe0*/  UIADD3 UR10, UR38, 0x400, URZ ;  /* 0x00000400260a7890 */ /* 0x000fe2000fffe03f */
[----:B------:R-:W-:Y:S01]  /*8ff0*/  WARPGROUP.ARRIVE ;  /* 0x00000000000079c5 */ /* 0x000fe20000000000 */
[----:B------:R-:W-:Y:S01]  /*9000*/  UMOV UR11, 0x40000040 ;  /* 0x40000040000b7882 */ /* 0x000fe20000000000 */
[----:B------:R-:W-:Y:S01]  /*9010*/  R2UR UR18, R17 ;  /* 0x00000000111272ca */ /* 0x000fe200000e0000 */
[----:B------:R-:W-:Y:S01]  /*9020*/  USHF.R.U32.HI UR10, URZ, 0x4, UR10 ;  /* 0x000000043f0a7899 */ /* 0x000fe2000801160a */
[----:B------:R-:W-:Y:S01]  /*9030*/  R2UR UR15, R19 ;  /* 0x00000000130f72ca */ /* 0x000fe200000e0000 */
[----:B------:R-:W-:Y:S01]  /*9040*/  FMUL.FTZ R11, R175, UR5 ;  /* 0x00000005af0b7c20 */ /* 0x000fe20008410000 */
[----:B------:R-:W-:Y:S01]  /*9050*/  R2UR UR14, R18 ;  /* 0x00000000120e72ca */ /* 0x000fe200000e0000 */
[----:B------:R-:W-:Y:S01]  /*9060*/  ULOP3.LUT UR10, UR10, 0x3fff, URZ, 0xc0, !UPT ;  /* 0x00003fff0a0a7892 */ /* 0x000fe2000f8ec03f */
[----:B------:R-:W-:Y:S01]  /*9070*/  FMUL.FTZ R175, R152, UR5 ;  /* 0x0000000598af7c20 */ /* 0x000fe20008410000 */
[----:B------:R-:W-:Y:S01]  /*9080*/  FMUL.FTZ R152, R154, UR5 ;  /* 0x000000059a987c20 */ /* 0x000fe20008410000 */
[----:B------:R-:W-:Y:S01]  /*9090*/  FMUL.FTZ R154, R144, UR5 ;  /* 0x00000005909a7c20 */ /* 0x000fe20008410000 */
[----:B------:R-:W-:Y:S01]  /*90a0*/  ULOP3.LUT UR10, UR10, 0x3800000, URZ, 0xfc, !UPT ;  /* 0x038000000a0a7892 */ /* 0x000fe2000f8efc3f */
[----:B------:R-:W-:Y:S01]  /*90b0*/  FMUL.FTZ R144, R147, UR5 ;  /* 0x0000000593907c20 */ /* 0x000fe20008410000 */
[----:B01----:R-:W-:Y:S01]  /*90c0*/  FMUL.FTZ R6, R168, UR5 ;  /* 0x00000005a8067c20 */ /* 0x003fe20008410000 */
[----:B------:R-:W-:Y:S01]  /*90d0*/  FMUL.FTZ R8, R169, UR5 ;  /* 0x00000005a9087c20 */ /* 0x000fe20008410000 */
[----:B------:R-:W-:Y:S01]  /*90e0*/  UIMAD UR6, UR6, 0xa80, UR10 ;  /* 0x00000a80060678a4 */ /* 0x000fe2000f8e020a */
[----:B------:R-:W-:Y:S01]  /*90f0*/  FMUL.FTZ R168, R172, UR5 ;  /* 0x00000005aca87c20 */ /* 0x000fe20008410000 */
[----:B------:R-:W-:Y:S01]  /*9100*/  FMUL.FTZ R169, R173, UR5 ;  /* 0x00000005ada97c20 */ /* 0x000fe20008410000 */
[----:B------:R-:W-:Y:S01]  /*9110*/  FMUL.FTZ R173, R153, UR5 ;  /* 0x0000000599ad7c20 */ /* 0x000fe20008410000 */
[----:B------:R-:W0:Y:S01]  /*9120*/  MUFU.TANH R6, R6 ;  /* 0x0000000600067308 */ /* 0x000e220000002400 */
        /* <DEDUP_REMOVED lines=23> */
[----:B--2---:R-:W-:Y:S01]  /*92a0*/  FMUL.FTZ R0, R170, UR5 ;  /* 0x00000005aa007c20 */ /* 0x004fe20008410000 */
[----:B------:R-:W2:Y:S01]  /*92b0*/  MUFU.TANH R169, R169 ;  /* 0x000000a900a97308 */ /* 0x000ea20000002400 */
[----:B------:R-:W-:Y:S01]  /*92c0*/  FMUL.FTZ R7, R174, UR5 ;  /* 0x00000005ae077c20 */ /* 0x000fe20008410000 */
[----:B------:R-:W-:Y:S01]  /*92d0*/  FMUL.FTZ R14, R162, UR5 ;  /* 0x00000005a20e7c20 */ /* 0x000fe20008410000 */
[----:B------:R-:W-:Y:S01]  /*92e0*/  FMUL.FTZ R20, R166, UR5 ;  /* 0x00000005a6147c20 */ /* 0x000fe20008410000 */
[----:B------:R-:W-:Y:S01]  /*92f0*/  FMUL.FTZ R153, R158, UR5 ;  /* 0x000000059e997c20 */ /* 0x000fe20008410000 */
[----:B------:R-:W-:Y:S01]  /*9300*/  FMUL.FTZ R130, R130, UR5 ;  /* 0x0000000582827c20 */ /* 0x000fe20008410000 */
[----:B------:R-:W-:Y:S01]  /*9310*/  FMUL.FTZ R134, R134, UR5 ;  /* 0x0000000586867c20 */ /* 0x000fe20008410000 */
[----:B------:R-:W-:Y:S01]  /*9320*/  UISETP.GT.AND UP0, UPT, UR7, UR61, UPT ;  /* 0x0000003d0700728c */ /* 0x000fe2000bf04270 */
[----:B------:R-:W-:Y:S01]  /*9330*/  MUFU.TANH R175, R175 ;  /* 0x000000af00af7308 */ /* 0x000fe20000002400 */
[----:B------:R-:W-:-:S07]  /*9340*/  UMOV UR39, UR60 ;  /* 0x0000003c00277c82 */ /* 0x000fce0008000000 */
        /* <DEDUP_REMOVED lines=11> */
[----:B------:R4:W-:Y:S08]  /*9400*/  MUFU.TANH R171, R124 ;  /* 0x0000007c00ab7308 */ /* 0x0009f00000002400 */
[----:B------:R-:W-:Y:S01]  /*9410*/  MUFU.TANH R0, R0 ;  /* 0x0000000000007308 */ /* 0x000fe20000002400 */
[----:B----4-:R-:W-:Y:S01]  /*9420*/  FMUL.FTZ R124, R150, UR5 ;  /* 0x00000005967c7c20 */ /* 0x010fe20008410000 */
[----:B------:R-:W-:-:S06]  /*9430*/  FMUL.FTZ R150, R122, UR5 ;  /* 0x000000057a967c20 */ /* 0x000fcc0008410000 */
        /* <DEDUP_REMOVED lines=24> */
[----:B------:R-:W-:Y:S01]  /*95c0*/  USHF.L.U32 UR10, UR18, 0x7, URZ ;  /* 0x00000007120a7899 */ /* 0x000fe2000800063f */
[----:B------:R-:W-:-:S03]  /*95d0*/  UMOV UR11, 0x40000040 ;  /* 0x40000040000b7882 */ /* 0x000fc60000000000 */
[----:B------:R-:W-:Y:S02]  /*95e0*/  UIMAD UR10, UR7, -0x70, UR10 ;  /* 0xffffff90070a78a4 */ /* 0x000fe4000f8e020a */
[----:B------:R-:W-:Y:S02]  /*95f0*/  UIADD3 UR7, UR7, -0x1, URZ ;  /* 0xffffffff07077890 */ /* 0x000fe4000fffe03f */
[----:B------:R-:W-:-:S04]  /*9600*/  UIADD3 UR10, UR10, 0x1, UR15 ;  /* 0x000000010a0a7890 */ /* 0x000fc8000fffe00f */
[----:B------:R-:W-:-:S06]  /*9610*/  UIADD3 UR10, UR10, -UR14, URZ ;  /* 0x8000000e0a0a7290 */ /* 0x000fcc000fffe03f */
[----:B------:R-:W-:Y:S01]  /*9620*/  IMAD.U32 R147, RZ, RZ, UR10 ;  /* 0x0000000aff937e24 */ /* 0x000fe2000f8e00ff */
[----:B------:R-:W-:Y:S01]  /*9630*/  UIADD3 UR10, UR6, 0x180, URZ ;  /* 0x00000180060a7890 */ /* 0x000fe2000fffe03f */
        /* <DEDUP_REMOVED lines=9> */
[----:B------:R-:W-:Y:S01]  /*96d0*/  IMAD R146, R204, -0x2, R147 ;  /* 0xfffffffecc927824 */ /* 0x000fe200078e0293 */
[----:B------:R-:W-:Y:S01]  /*96e0*/  UMOV UR11, 0x40000040 ;  /* 0x40000040000b7882 */ /* 0x000fe20000000000 */
[----:B------:R-:W-:Y:S01]  /*96f0*/  FMUL.FTZ R195, R160, UR5 ;  /* 0x00000005a0c37c20 */ /* 0x000fe20008410000 */
[----:B------:R-:W-:Y:S01]  /*9700*/  FMUL.FTZ R160, R164, UR5 ;  /* 0x00000005a4a07c20 */ /* 0x000fe20008410000 */
[----:B------:R-:W-:Y:S01]  /*9710*/  IMAD.IADD R146, R205, 0x1, R146 ;  /* 0x00000001cd927824 */ /* 0x000fe200078e0292 */
[----:B------:R-:W-:Y:S04]  /*9720*/  MUFU.TANH R193, R193 ;  /* 0x000000c100c17308 */ /* 0x000fe80000002400 */
[----:B------:R-:W-:-:S02]  /*9730*/  ISETP.GT.AND P2, PT, R146, RZ, PT ;  /* 0x000000ff9200720c */ /* 0x000fc40003f44270 */
[----:B------:R-:W-:Y:S02]  /*9740*/  ISETP.GT.AND P3, PT, R146, 0x1, PT ;  /* 0x000000019200780c */ /* 0x000fe40003f64270 */
[----:B------:R-:W4:Y:S01]  /*9750*/  MUFU.TANH R195, R195 ;  /* 0x000000c300c37308 */ /* 0x000f220000002400 */
[----:B0-----:R-:W-:Y:S02]  /*9760*/  FSEL R201, R6, -INF , P2 ;  /* 0xff80000006c97808 */ /* 0x001fe40001000000 */
[----:B------:R-:W-:Y:S02]  /*9770*/  ISETP.GT.AND P2, PT, R146, 0x8, PT ;  /* 0x000000089200780c */ /* 0x000fe40003f44270 */
[----:B-1----:R-:W-:Y:S02]  /*9780*/  FSEL R203, R8, -INF , P3 ;  /* 0xff80000008cb7808 */ /* 0x002fe40001800000 */
[----:B------:R-:W-:Y:S01]  /*9790*/  FMNMX.FTZ R6, R201, R10, !PT ;  /* 0x0000000ac9067209 */ /* 0x000fe20007810000 */
[----:B------:R-:W0:Y:S01]  /*97a0*/  MUFU.TANH R160, R160 ;  /* 0x000000a000a07308 */ /* 0x000e220000002400 */
[----:B------:R-:W-:-:S02]  /*97b0*/  ISETP.GT.AND P3, PT, R146, 0x9, PT ;  /* 0x000000099200780c */ /* 0x000fc40003f64270 */
[----:B---3--:R-:W-:Y:S02]  /*97c0*/  FSEL R199, R168, -INF , P2 ;  /* 0xff800000a8c77808 */ /* 0x008fe40001000000 */
[----:B------:R-:W-:Y:S02]  /*97d0*/  FMNMX.FTZ R8, R203, R6, !PT ;  /* 0x00000006cb087209 */ /* 0x000fe40007810000 */
[C---:B------:R-:W-:Y:S01]  /*97e0*/  ISETP.GT.AND P2, PT, R146.reuse, 0x10, PT ;  /* 0x000000109200780c */ /* 0x040fe20003f44270 */
[----:B------:R-:W1:Y:S01]  /*97f0*/  MUFU.TANH R161, R161 ;  /* 0x000000a100a17308 */ /* 0x000e620000002400 */
[----:B--2---:R-:W-:Y:S02]  /*9800*/  FSEL R197, R169, -INF , P3 ;  /* 0xff800000a9c57808 */ /* 0x004fe40001800000 */
[----:B------:R-:W-:Y:S02]  /*9810*/  FMNMX.FTZ R8, R199, R8, !PT ;  /* 0x00000008c7087209 */ /* 0x000fe40007810000 */
[----:B------:R-:W-:-:S02]  /*9820*/  ISETP.GT.AND P3, PT, R146, 0x11, PT ;  /* 0x000000119200780c */ /* 0x000fc40003f64270 */
[----:B----4-:R-:W-:Y:S01]  /*9830*/  FSEL R195, R195, -INF , P2 ;  /* 0xff800000c3c37808 */ /* 0x010fe20001000000 */
[----:B------:R-:W2:Y:S01]  /*9840*/  MUFU.TANH R165, R165 ;  /* 0x000000a500a57308 */ /* 0x000ea20000002400 */
[----:B------:R-:W-:Y:S02]  /*9850*/  FMNMX.FTZ R8, R197, R8, !PT ;  /* 0x00000008c5087209 */ /* 0x000fe40007810000 */
[C---:B------:R-:W-:Y:S02]  /*9860*/  ISETP.GT.AND P2, PT, R146.reuse, 0x18, PT ;  /* 0x000000189200780c */ /* 0x040fe40003f44270 */
[----:B------:R-:W-:Y:S02]  /*9870*/  FSEL R193, R193, -INF , P3 ;  /* 0xff800000c1c17808 */ /* 0x000fe40001800000 */
[----:B------:R-:W-:Y:S01]  /*9880*/  FMNMX.FTZ R8, R195, R8, !PT ;  /* 0x00000008c3087209 */ /* 0x000fe20007810000 */
[----:B------:R-:W3:Y:S01]  /*9890*/  MUFU.TANH R156, R156 ;  /* 0x0000009c009c7308 */ /* 0x000ee20000002400 */
[----:B------:R-:W-:-:S02]  /*98a0*/  ISETP.GT.AND P3, PT, R146, 0x19, PT ;  /* 0x000000199200780c */ /* 0x000fc40003f64270 */
[----:B------:R-:W-:-:S05]  /*98b0*/  FMNMX.FTZ R8, R193, R8, !PT ;  /* 0x00000008c1087209 */ /* 0x000fca0007810000 */
[----:B------:R3:W4:Y:S08]  /*98c0*/  MUFU.TANH R6, R137 ;  /* 0x0000008900067308 */ /* 0x0007300000002400 */
[----:B------:R-:W-:Y:S01]  /*98d0*/  MUFU.TANH R145, R145 ;  /* 0x0000009100917308 */ /* 0x000fe20000002400 */
[----:B------:R-:W-:Y:S02]  /*98e0*/  WARPGROUP.DEPBAR.LE gsb0, 0x0 ;  /* 0x00008000000079c5 */ /* 0x000fe40000010000 */
[----:B------:R-:W-:Y:S01]  /*98f0*/  WARPGROUP.ARRIVE ;  /* 0x00000000000079c5 */ /* 0x000fe20000000000 */
[----:B0-----:R-:W-:-:S02]  /*9900*/  FSEL R191, R160, -INF , P2 ;  /* 0xff800000a0bf7808 */ /* 0x001fc40001000000 */
[C---:B------:R-:W-:Y:S02]  /*9910*/  ISETP.GT.AND P2, PT, R146.reuse, 0x20, PT ;  /* 0x000000209200780c */ /* 0x040fe40003f44270 */
[----:B-1----:R-:W-:Y:S01]  /*9920*/  FSEL R189, R161, -INF , P3 ;  /* 0xff800000a1bd7808 */ /* 0x002fe20001800000 */
[----:B------:R-:W-:Y:S01]  /*9930*/  HGMMA.64x192x16.F32.BF16 R24, R184, gdesc[UR8].tnspB, R24, gsb0 ;  /* 0x42e00008b8187df0 */ /* 0x000fe20008001818 */
[----:B------:R-:W-:Y:S01]  /*9940*/  FMNMX.FTZ R8, R191, R8, !PT ;  /* 0x00000008bf087209 */ /* 0x000fe20007810000 */
[----:B------:R0:W1:Y:S01]  /*9950*/  MUFU.TANH R161, R129 ;  /* 0x0000008100a17308 */ /* 0x0000620000002400 */
        /* <DEDUP_REMOVED lines=9> */
[----:B--2---:R-:W-:Y:S02]  /*99f0*/  FSEL R165, R165, -INF , P2 ;  /* 0xff800000a5a57808 */ /* 0x004fe40001000000 */
        /* <DEDUP_REMOVED lines=8> */
[----:B---3--:R-:W-:Y:S01]  /*9a80*/  FSEL R137, R156, -INF , P3 ;  /* 0xff8000009c897808 */ /* 0x008fe20001800000 */
[----:B------:R-:W-:Y:S01]  /*9a90*/  FMUL.FTZ R156, R126, UR5 ;  /* 0x000000057e9c7c20 */ /* 0x000fe20008410000 */
[----:B------:R-:W-:Y:S01]  /*9aa0*/  FMNMX.FTZ R154, R147, R8, !PT ;  /* 0x00000008939a7209 */ /* 0x000fe20007810000 */
[----:B------:R-:W-:Y:S01]  /*9ab0*/  FMUL.FTZ R8, R133, UR5 ;  /* 0x0000000585087c20 */ /* 0x000fe20008410000 */
[----:B------:R-:W-:Y:S01]  /*9ac0*/  ISETP.GT.AND P3, PT, R146, 0x39, PT ;  /* 0x000000399200780c */ /* 0x000fe20003f64270 */
[----:B------:R-:W-:Y:S01]  /*9ad0*/  FMUL.FTZ R126, R127, UR5 ;  /* 0x000000057f7e7c20 */ /* 0x000fe20008410000 */
[----:B0-----:R-:W-:Y:S01]  /*9ae0*/  FSEL R129, R148, -INF , P2 ;  /* 0xff80000094817808 */ /* 0x001fe20001000000 */
[----:B------:R-:W-:Y:S01]  /*9af0*/  FMUL.FTZ R148, R135, UR5 ;  /* 0x0000000587947c20 */ /* 0x000fe20008410000 */
[----:B------:R-:W-:Y:S01]  /*9b00*/  FMNMX.FTZ R154, R137, R154, !PT ;  /* 0x0000009a899a7209 */ /* 0x000fe20007810000 */
[----:B------:R-:W0:Y:S01]  /*9b10*/  MUFU.TANH R8, R8 ;  /* 0x0000000800087308 */ /* 0x000e220000002400 */
[----:B------:R-:W-:-:S02]  /*9b20*/  ISETP.GT.AND P2, PT, R146, 0x40, PT ;  /* 0x000000409200780c */ /* 0x000fc40003f44270 */
[----:B------:R-:W-:Y:S02]  /*9b30*/  FSEL R133, R149, -INF , P3 ;  /* 0xff80000095857808 */ /* 0x000fe40001800000 */
[----:B------:R-:W-:Y:S02]  /*9b40*/  FMNMX.FTZ R154, R129, R154, !PT ;  /* 0x0000009a819a7209 */ /* 0x000fe40007810000 */
[----:B------:R-:W-:Y:S01]  /*9b50*/  ISETP.GT.AND P3, PT, R146, 0x41, PT ;  /* 0x000000419200780c */ /* 0x000fe20003f64270 */
[----:B------:R-:W-:Y:S01]  /*9b60*/  MUFU.TANH R148, R148 ;  /* 0x0000009400947308 */ /* 0x000fe20000002400 */
[----:B------:R-:W-:Y:S01]  /*9b70*/  FSEL R141, R136, -INF , P2 ;  /* 0xff800000888d7808 */ /* 0x000fe20001000000 */
[----:B------:R-:W-:Y:S01]  /*9b80*/  FMUL.FTZ R136, R139, UR5 ;  /* 0x000000058b887c20 */ /* 0x000fe20008410000 */
[----:B------:R-:W-:Y:S02]  /*9b90*/  FMNMX.FTZ R154, R133, R154, !PT ;  /* 0x0000009a859a7209 */ /* 0x000fe40007810000 */
[----:B------:R-:W-:-:S02]  /*9ba0*/  ISETP.GT.AND P2, PT, R146, 0x48, PT ;  /* 0x000000489200780c */ /* 0x000fc40003f44270 */
[----:B----4-:R-:W-:Y:S01]  /*9bb0*/  FSEL R149, R6, -INF , P3 ;  /* 0xff80000006957808 */ /* 0x010fe20001800000 */
[----:B------:R-:W-:Y:S01]  /*9bc0*/  FMUL.FTZ R6, R121, UR5 ;  /* 0x0000000579067c20 */ /* 0x000fe20008410000 */
[----:B------:R-:W-:Y:S01]  /*9bd0*/  FMNMX.FTZ R154, R141, R154, !PT ;  /* 0x0000009a8d9a7209 */ /* 0x000fe20007810000 */
[----:B------:R-:W-:Y:S01]  /*9be0*/  MUFU.TANH R136, R136 ;  /* 0x0000008800887308 */ /* 0x000fe20000002400 */
[----:B------:R-:W-:Y:S02]  /*9bf0*/  ISETP.GT.AND P3, PT, R146, 0x49, PT ;  /* 0x000000499200780c */ /* 0x000fe40003f64270 */
[----:B------:R-:W-:Y:S01]  /*9c00*/  FSEL R121, R140, -INF , P2 ;  /* 0xff8000008c797808 */ /* 0x000fe20001000000 */
[----:B------:R-:W-:Y:S01]  /*9c10*/  FMUL.FTZ R140, R143, UR5 ;  /* 0x000000058f8c7c20 */ /* 0x000fe20008410000 */
[----:B------:R-:W-:Y:S02]  /*9c20*/  FMNMX.FTZ R154, R149, R154, !PT ;  /* 0x0000009a959a7209 */ /* 0x000fe40007810000 */
[----:B------:R-:W-:Y:S01]  /*9c30*/  ISETP.GT.AND P2, PT, R146, 0x50, PT ;  /* 0x000000509200780c */ /* 0x000fe20003f44270 */
[----:B------:R-:W2:Y:S01]  /*9c40*/  MUFU.TANH R6, R6 ;  /* 0x0000000600067308 */ /* 0x000ea20000002400 */
[----:B------:R-:W-:-:S02]  /*9c50*/  FSEL R157, R157, -INF , P3 ;  /* 0xff8000009d9d7808 */ /* 0x000fc40001800000 */
[----:B------:R-:W-:Y:S02]  /*9c60*/  FMNMX.FTZ R154, R121, R154, !PT ;  /* 0x0000009a799a7209 */ /* 0x000fe40007810000 */
[----:B------:R-:W-:Y:S02]  /*9c70*/  ISETP.GT.AND P3, PT, R146, 0x51, PT ;  /* 0x000000519200780c */ /* 0x000fe40003f64270 */
[----:B------:R-:W-:Y:S01]  /*9c80*/  FSEL R159, R128, -INF , P2 ;  /* 0xff800000809f7808 */ /* 0x000fe20001000000 */
[----:B------:R-:W-:Y:S01]  /*9c90*/  FMUL.FTZ R128, R125, UR5 ;  /* 0x000000057d807c20 */ /* 0x000fe20008410000 */
[----:B------:R-:W-:Y:S01]  /*9ca0*/  FMNMX.FTZ R154, R157, R154, !PT ;  /* 0x0000009a9d9a7209 */ /* 0x000fe20007810000 */
[----:B------:R-:W-:Y:S01]  /*9cb0*/  MUFU.TANH R140, R140 ;  /* 0x0000008c008c7308 */ /* 0x000fe20000002400 */
[----:B------:R-:W-:Y:S02]  /*9cc0*/  ISETP.GT.AND P2, PT, R146, 0x58, PT ;  /* 0x000000589200780c */ /* 0x000fe40003f44270 */
[----:B-1----:R-:W-:-:S02]  /*9cd0*/  FSEL R161, R161, -INF , P3 ;  /* 0xff800000a1a17808 */ /* 0x002fc40001800000 */
[----:B------:R-:W-:Y:S02]  /*9ce0*/  FMNMX.FTZ R154, R159, R154, !PT ;  /* 0x0000009a9f9a7209 */ /* 0x000fe40007810000 */
[----:B------:R-:W-:Y:S01]  /*9cf0*/  ISETP.GT.AND P3, PT, R146, 0x59, PT ;  /* 0x000000599200780c */ /* 0x000fe20003f64270 */
[----:B------:R-:W-:Y:S01]  /*9d00*/  MUFU.TANH R156, R156 ;  /* 0x0000009c009c7308 */ /* 0x000fe20000002400 */
[----:B------:R-:W-:Y:S02]  /*9d10*/  FSEL R125, R132, -INF , P2 ;  /* 0xff800000847d7808 */ /* 0x000fe40001000000 */
[----:B------:R-:W-:Y:S02]  /*9d20*/  FMNMX.FTZ R154, R161, R154, !PT ;  /* 0x0000009aa19a7209 */ /* 0x000fe40007810000 */
[----:B------:R-:W-:Y:S02]  /*9d30*/  ISETP.GT.AND P2, PT, R146, 0x60, PT ;  /* 0x000000609200780c */ /* 0x000fe40003f44270 */
[----:B0-----:R-:W-:Y:S01]  /*9d40*/  FSEL R163, R8, -INF , P3 ;  /* 0xff80000008a37808 */ /* 0x001fe20001800000 */
[----:B------:R0:W1:Y:S01]  /*9d50*/  MUFU.TANH R132, R128 ;  /* 0x0000008000847308 */ /* 0x0000620000002400 */
[----:B------:R-:W-:-:S02]  /*9d60*/  FMNMX.FTZ R154, R125, R154, !PT ;  /* 0x0000009a7d9a7209 */ /* 0x000fc40007810000 */
[----:B------:R-:W-:Y:S02]  /*9d70*/  ISETP.GT.AND P3, PT, R146, 0x61, PT ;  /* 0x000000619200780c */ /* 0x000fe40003f64270 */
[----:B------:R-:W-:Y:S02]  /*9d80*/  FSEL R167, R120, -INF , P2 ;  /* 0xff80000078a77808 */ /* 0x000fe40001000000 */
[----:B------:R-:W-:Y:S01]  /*9d90*/  FMNMX.FTZ R154, R163, R154, !PT ;  /* 0x0000009aa39a7209 */ /* 0x000fe20007810000 */
[----:B------:R-:W-:Y:S01]  /*9da0*/  MUFU.TANH R126, R126 ;  /* 0x0000007e007e7308 */ /* 0x000fe20000002400 */
[----:B------:R-:W-:Y:S01]  /*9db0*/  ISETP.GT.AND P2, PT, R146, 0x68, PT ;  /* 0x000000689200780c */ /* 0x000fe20003f44270 */
[----:B0-----:R-:W-:Y:S01]  /*9dc0*/  FMUL.FTZ R128, R151, UR5 ;  /* 0x0000000597807c20 */ /* 0x001fe20008410000 */
[----:B--2---:R-:W-:Y:S02]  /*9dd0*/  FSEL R169, R6, -INF , P3 ;  /* 0xff80000006a97808 */ /* 0x004fe40001800000 */
[----:B------:R-:W-:Y:S01]  /*9de0*/  FMNMX.FTZ R154, R167, R154, !PT ;  /* 0x0000009aa79a7209 */ /* 0x000fe20007810000 */
[----:B------:R-:W0:Y:S01]  /*9df0*/  LDC R6, c[0x0][0x988] ;  /* 0x00026200ff067b82 */ /* 0x000e220000000800 */
[----:B------:R-:W-:Y:S01]  /*9e00*/  ISETP.GT.AND P3, PT, R146, 0x69, PT ;  /* 0x000000699200780c */ /* 0x000fe20003f64270 */
[----:B------:R-:W2:Y:S01]  /*9e10*/  MUFU.TANH R128, R128 ;  /* 0x0000008000807308 */ /* 0x000ea20000002400 */
[----:B------:R-:W-:-:S02]  /*9e20*/  FSEL R171, R171, -INF , P2 ;  /* 0xff800000abab7808 */ /* 0x000fc40001000000 */
[----:B------:R-:W-:Y:S02]  /*9e30*/  FMNMX.FTZ R154, R169, R154, !PT ;  /* 0x0000009aa99a7209 */ /* 0x000fe40007810000 */
[----:B-1----:R-:W-:Y:S01]  /*9e40*/  FSEL R151, R132, -INF , P3 ;  /* 0xff80000084977808 */ /* 0x002fe20001800000 */
[----:B------:R-:W-:Y:S01]  /*9e50*/  FMUL.FTZ R132, R138, UR5 ;  /* 0x000000058a847c20 */ /* 0x000fe20008410000 */
[----:B------:R-:W-:Y:S01]  /*9e60*/  FMNMX.FTZ R154, R171, R154, !PT ;  /* 0x0000009aab9a7209 */ /* 0x000fe20007810000 */
[----:B------:R-:W-:Y:S01]  /*9e70*/  FMUL.FTZ R138, R142, UR5 ;  /* 0x000000058e8a7c20 */ /* 0x000fe20008410000 */
[----:B------:R-:W-:Y:S01]  /*9e80*/  IADD3 R146, R146, 0x8, RZ ;  /* 0x0000000892927810 */ /* 0x000fe20007ffe0ff */
[----:B------:R-:W-:Y:S01]  /*9e90*/  FMUL.FTZ R142, R131, UR5 ;  /* 0x00000005838e7c20 */ /* 0x000fe20008410000 */
[----:B------:R-:W-:Y:S01]  /*9ea0*/  FMNMX.FTZ R154, R151, R154, !PT ;  /* 0x0000009a979a7209 */ /* 0x000fe20007810000 */
[----:B------:R-:W1:Y:S01]  /*9eb0*/  MUFU.TANH R132, R132 ;  /* 0x0000008400847308 */ /* 0x000e620000002400 */
[----:B------:R-:W-:-:S02]  /*9ec0*/  ISETP.GT.AND P3, PT, R146, RZ, PT ;  /* 0x000000ff9200720c */ /* 0x000fc40003f64270 */
[----:B------:R-:W-:Y:S01]  /*9ed0*/  ISETP.GT.AND P4, PT, R146, 0x1, PT ;  /* 0x000000019200780c */ /* 0x000fe20003f84270 */
[----:B------:R-:W3:Y:S01]  /*9ee0*/  SHFL.BFLY PT, R217, R154, 0x2, 0x1f ;  /* 0x0c401f009ad97f89 */ /* 0x000ee200000e0000 */
[----:B------:R-:W-:Y:S02]  /*9ef0*/  FSEL R122, R0, -INF , P3 ;  /* 0xff800000007a7808 */ /* 0x000fe40001800000 */
[----:B------:R-:W-:Y:S01]  /*9f00*/  ISETP.GT.AND P3, PT, R146, 0x8, PT ;  /* 0x000000089200780c */ /* 0x000fe20003f64270 */
[----:B------:R-:W4:Y:S01]  /*9f10*/  MUFU.TANH R138, R138 ;  /* 0x0000008a008a7308 */ /* 0x000f220000002400 */
[----:B------:R-:W-:Y:S02]  /*9f20*/  FSEL R127, R2, -INF , P4 ;  /* 0xff800000027f7808 */ /* 0x000fe40002000000 */
[----:B------:R-:W-:Y:S02]  /*9f30*/  FMNMX.FTZ R0, R122, R9, !PT ;  /* 0x000000097a007209 */ /* 0x000fe40007810000 */
[----:B------:R-:W-:-:S02]  /*9f40*/  ISETP.GT.AND P4, PT, R146, 0x9, PT ;  /* 0x000000099200780c */ /* 0x000fc40003f84270 */
[----:B------:R-:W-:Y:S01]  /*9f50*/  FSEL R131, R7, -INF , P3 ;  /* 0xff80000007837808 */ /* 0x000fe20001800000 */
[----:B------:R-:W5:Y:S01]  /*9f60*/  MUFU.TANH R142, R142 ;  /* 0x0000008e008e7308 */ /* 0x000f620000002400 */
[----:B------:R-:W-:Y:S02]  /*9f70*/  FMNMX.FTZ R0, R127, R0, !PT ;  /* 0x000000007f007209 */ /* 0x000fe40007810000 */
[C---:B------:R-:W-:Y:S02]  /*9f80*/  ISETP.GT.AND P3, PT, R146.reuse, 0x10, PT ;  /* 0x000000109200780c */ /* 0x040fe40003f64270 */
[----:B------:R-:W-:Y:S02]  /*9f90*/  FSEL R135, R11, -INF , P4 ;  /* 0xff8000000b877808 */ /* 0x000fe40002000000 */
[----:B------:R-:W-:Y:S02]  /*9fa0*/  FMNMX.FTZ R0, R131, R0, !PT ;  /* 0x0000000083007209 */ /* 0x000fe40007810000 */
[----:B------:R-:W-:-:S02]  /*9fb0*/  ISETP.GT.AND P4, PT, R146, 0x11, PT ;  /* 0x000000119200780c */ /* 0x000fc40003f84270 */
[----:B------:R-:W-:Y:S02]  /*9fc0*/  FSEL R139, R14, -INF , P3 ;  /* 0xff8000000e8b7808 */ /* 0x000fe40001800000 */
[----:B---3--:R-:W-:Y:S01]  /*9fd0*/  FMNMX.FTZ R217, R154, R217, !PT ;  /* 0x000000d99ad97209 */ /* 0x008fe20007810000 */
[----:B------:R-:W-:Y:S01]  /*9fe0*/  FMUL.FTZ R154, R123, UR5 ;  /* 0x000000057b9a7c20 */ /* 0x000fe20008410000 */
[----:B------:R-:W-:Y:S02]  /*9ff0*/  FMNMX.FTZ R0, R135, R0, !PT ;  /* 0x0000000087007209 */ /* 0x000fe40007810000 */
[----:B------:R-:W-:Y:S01]  /*a000*/  ISETP.GT.AND P3, PT, R146, 0x18, PT ;  /* 0x000000189200780c */ /* 0x000fe20003f64270 */
[----:B------:R-:W3:Y:S01]  /*a010*/  SHFL.BFLY PT, R8, R217, 0x1, 0x1f ;  /* 0x0c201f00d9087f89 */ /* 0x000ee200000e0000 */
[----:B------:R-:W-:Y:S01]  /*a020*/  FSEL R143, R12, -INF , P4 ;  /* 0xff8000000c8f7808 */ /* 0x000fe20002000000 */
[----:B------:R-:W5:Y:S01]  /*a030*/  MUFU.TANH R154, R154 ;  /* 0x0000009a009a7308 */ /* 0x000f620000002400 */
[----:B------:R-:W-:-:S02]  /*a040*/  FMNMX.FTZ R0, R139, R0, !PT ;  /* 0x000000008b007209 */ /* 0x000fc40007810000 */
[----:B------:R-:W-:Y:S02]  /*a050*/  ISETP.GT.AND P4, PT, R146, 0x19, PT ;  /* 0x000000199200780c */ /* 0x000fe40003f84270 */
[----:B------:R-:W-:Y:S02]  /*a060*/  FMNMX.FTZ R0, R143, R0, !PT ;  /* 0x000000008f007209 */ /* 0x000fe40007810000 */
[----:B---3--:R-:W-:-:S04]  /*a070*/  FMNMX.FTZ R8, R217, R8, !PT ;  /* 0x00000008d9087209 */ /* 0x008fc80007810000 */
[C---:B------:R-:W-:Y:S01]  /*a080*/  FSETP.NEU.FTZ.AND P2, PT, R8.reuse, -INF , PT ;  /* 0xff8000000800780b */ /* 0x040fe20003f5d000 */
[----:B0-----:R-:W-:-:S05]  /*a090*/  FMUL.FTZ R120, R8, R6 ;  /* 0x0000000608787220 */ /* 0x001fca0000410000 */
[----:B------:R-:W-:-:S05]  /*a0a0*/  FSEL R120, R120, RZ, P2 ;  /* 0x000000ff78787208 */ /* 0x000fca0001000000 */
        /* <DEDUP_REMOVED lines=9> */
[----:B------:R-:W-:Y:S02]  /*a140*/  WARPGROUP.DEPBAR.LE gsb0, 0x0 ;  /* 0x00008000000079c5 */ /* 0x000fe40000010000 */
[----:B------:R-:W-:Y:S01]  /*a150*/  WARPGROUP.ARRIVE ;  /* 0x00000000000079c5 */ /* 0x000fe20000000000 */
[----:B------:R-:W-:Y:S01]  /*a160*/  FSEL R185, R20, -INF , P3 ;  /* 0xff80000014b97808 */ /* 0x000fe20001800000 */
[-CC-:B------:R-:W-:Y:S01]  /*a170*/  FFMA.FTZ R186, R121, R6.reuse, -R120.reuse ;  /* 0x0000000679ba7223 */ /* 0x180fe20000010878 */
[C---:B------:R-:W-:Y:S01]  /*a180*/  ISETP.GT.AND P3, PT, R146.reuse, 0x20, PT ;  /* 0x000000209200780c */ /* 0x040fe20003f64270 */
[--C-:B------:R-:W-:Y:S01]  /*a190*/  FFMA.FTZ R121, R157, R6, -R120.reuse ;  /* 0x000000069d797223 */ /* 0x100fe20000010878 */
[----:B------:R-:W-:Y:S01]  /*a1a0*/  FSEL R187, R13, -INF , P4 ;  /* 0xff8000000dbb7808 */ /* 0x000fe20002000000 */
[----:B------:R-:W-:Y:S01]  /*a1b0*/  HGMMA.64x192x16.F32.BF16 R24, R180, gdesc[UR8].tnspB, R24, gsb0 ;  /* 0x42e00008b4187df0 */ /* 0x000fe20008001818 */
[----:B------:R-:W-:Y:S01]  /*a1c0*/  FMNMX.FTZ R0, R185, R0, !PT ;  /* 0x00000000b9007209 */ /* 0x000fe20007810000 */
[--C-:B------:R-:W-:Y:S01]  /*a1d0*/  FFMA.FTZ R13, R193, R6, -R120.reuse ;  /* 0x00000006c10d7223 */ /* 0x100fe20000010878 */
[----:B------:R-:W-:Y:S01]  /*a1e0*/  ISETP.GT.AND P4, PT, R146, 0x21, PT ;  /* 0x000000219200780c */ /* 0x000fe20003f84270 */
[----:B------:R-:W-:Y:S01]  /*a1f0*/  UIADD3 UR10, UR6, 0x300, URZ ;  /* 0x00000300060a7890 */ /* 0x000fe2000fffe03f */
[----:B------:R-:W-:Y:S01]  /*a200*/  FSEL R193, R152, -INF , P3 ;  /* 0xff80000098c17808 */ /* 0x000fe20001800000 */
[----:B------:R-:W-:Y:S01]  /*a210*/  UMOV UR11, 0x40000040 ;  /* 0x40000040000b7882 */ /* 0x000fe20000000000 */
[----:B------:R-:W-:Y:S01]  /*a220*/  FMNMX.FTZ R0, R187, R0, !PT ;  /* 0x00000000bb007209 */ /* 0x000fe20007810000 */
[----:B------:R-:W-:Y:S01]  /*a230*/  MUFU.EX2 R123, R123 ;  /* 0x0000007b007b7308 */ /* 0x000fe20000000800 */
[C---:B------:R-:W-:Y:S01]  /*a240*/  ISETP.GT.AND P3, PT, R146.reuse, 0x28, PT ;  /* 0x000000289200780c */ /* 0x040fe20003f64270 */
        /* <DEDUP_REMOVED lines=23> */
[----:B------:R-:W-:Y:S01]  /*a3c0*/  ISETP.GT.AND P3, PT, R146, 0x38, PT ;  /* 0x000000389200780c */ /* 0x000fe20003f64270 */
        /* <DEDUP_REMOVED lines=10> */
[----:B------:R-:W-:Y:S01]  /*a470*/  FFMA.FTZ R151, R151, R6, -R120 ;  /* 0x0000000697977223 */ /* 0x000fe20000010878 */
[----:B------:R-:W-:Y:S01]  /*a480*/  ISETP.GT.AND P3, PT, R146, 0x40, PT ;  /* 0x000000409200780c */ /* 0x000fe20003f64270 */
[----:B------:R-:W-:Y:S01]  /*a490*/  UMOV UR6, UR36 ;  /* 0x0000002400067c82 */ /* 0x000fe20008000000 */
[----:B--2---:R-:W-:-:S02]  /*a4a0*/  FSEL R195, R128, -INF , P4 ;  /* 0xff80000080c37808 */ /* 0x004fc40002000000 */
[----:B------:R-:W-:Y:S01]  /*a4b0*/  FMNMX.FTZ R0, R175, R0, !PT ;  /* 0x00000000af007209 */ /* 0x000fe20007810000 */
[----:B------:R-:W-:Y:S01]  /*a4c0*/  MUFU.EX2 R13, R13 ;  /* 0x0000000d000d7308 */ /* 0x000fe20000000800 */
[----:B------:R-:W-:Y:S02]  /*a4d0*/  ISETP.GT.AND P4, PT, R146, 0x41, PT ;  /* 0x000000419200780c */ /* 0x000fe40003f84270 */
[----:B-1----:R-:W-:Y:S02]  /*a4e0*/  FSEL R197, R132, -INF , P3 ;  /* 0xff80000084c57808 */ /* 0x002fe40001800000 */
[----:B------:R-:W-:Y:S02]  /*a4f0*/  FMNMX.FTZ R0, R195, R0, !PT ;  /* 0x00000000c3007209 */ /* 0x000fe40007810000 */
[----:B------:R-:W-:Y:S01]  /*a500*/  ISETP.GT.AND P3, PT, R146, 0x48, PT ;  /* 0x000000489200780c */ /* 0x000fe20003f64270 */
[----:B------:R-:W-:Y:S01]  /*a510*/  MUFU.EX2 R198, R198 ;  /* 0x000000c600c67308 */ /* 0x000fe20000000800 */
[----:B------:R-:W-:Y:S01]  /*a520*/  FSEL R199, R136, -INF , P4 ;  /* 0xff80000088c77808 */ /* 0x000fe20002000000 */
[----:B------:R-:W-:Y:S01]  /*a530*/  IMAD.U32 R136, RZ, RZ, UR37 ;  /* 0x00000025ff887e24 */ /* 0x000fe2000f8e00ff */
[----:B------:R-:W-:-:S02]  /*a540*/  FMNMX.FTZ R0, R197, R0, !PT ;  /* 0x00000000c5007209 */ /* 0x000fc40007810000 */
[----:B------:R-:W-:Y:S02]  /*a550*/  ISETP.GT.AND P4, PT, R146, 0x49, PT ;  /* 0x000000499200780c */ /* 0x000fe40003f84270 */
[----:B----4-:R-:W-:Y:S01]  /*a560*/  FSEL R201, R138, -INF , P3 ;  /* 0xff8000008ac97808 */ /* 0x010fe20001800000 */
[----:B------:R-:W-:Y:S01]  /*a570*/  MUFU.EX2 R21, R21 ;  /* 0x0000001500157308 */ /* 0x000fe20000000800 */
[----:B------:R-:W-:Y:S02]  /*a580*/  FMNMX.FTZ R0, R199, R0, !PT ;  /* 0x00000000c7007209 */ /* 0x000fe40007810000 */
[----:B------:R-:W-:Y:S02]  /*a590*/  ISETP.GT.AND P3, PT, R146, 0x50, PT ;  /* 0x000000509200780c */ /* 0x000fe40003f64270 */
[----:B------:R-:W-:Y:S02]  /*a5a0*/  FSEL R165, R140, -INF , P4 ;  /* 0xff8000008ca57808 */ /* 0x000fe40002000000 */
[----:B------:R-:W-:Y:S01]  /*a5b0*/  FMNMX.FTZ R0, R201, R0, !PT ;  /* 0x00000000c9007209 */ /* 0x000fe20007810000 */
[----:B------:R-:W-:Y:S01]  /*a5c0*/  MUFU.EX2 R192, R192 ;  /* 0x000000c000c07308 */ /* 0x000fe20000000800 */
[----:B------:R-:W-:-:S02]  /*a5d0*/  ISETP.GT.AND P4, PT, R146, 0x51, PT ;  /* 0x000000519200780c */ /* 0x000fc40003f84270 */
[----:B------:R-:W-:Y:S02]  /*a5e0*/  FSEL R203, R130, -INF , P3 ;  /* 0xff80000082cb7808 */ /* 0x000fe40001800000 */
[----:B------:R-:W-:Y:S02]  /*a5f0*/  FMNMX.FTZ R0, R165, R0, !PT ;  /* 0x00000000a5007209 */ /* 0x000fe40007810000 */
[----:B------:R-:W-:Y:S01]  /*a600*/  ISETP.GT.AND P3, PT, R146, 0x58, PT ;  /* 0x000000589200780c */ /* 0x000fe20003f64270 */
[----:B------:R-:W-:Y:S01]  /*a610*/  MUFU.EX2 R173, R173 ;  /* 0x000000ad00ad7308 */ /* 0x000fe20000000800 */
[----:B-----5:R-:W-:Y:S02]  /*a620*/  FSEL R217, R142, -INF , P4 ;  /* 0xff8000008ed97808 */ /* 0x020fe40002000000 */
[----:B------:R-:W-:Y:S02]  /*a630*/  FMNMX.FTZ R0, R203, R0, !PT ;  /* 0x00000000cb007209 */ /* 0x000fe40007810000 */
[----:B------:R-:W-:-:S02]  /*a640*/  ISETP.GT.AND P4, PT, R146, 0x59, PT ;  /* 0x000000599200780c */ /* 0x000fc40003f84270 */
[----:B------:R-:W-:Y:S01]  /*a650*/  FSEL R147, R134, -INF , P3 ;  /* 0xff80000086937808 */ /* 0x000fe20001800000 */
        /* <DEDUP_REMOVED lines=11> */
[----:B------:R-:W-:Y:S02]  /*a710*/  FSEL R223, R154, -INF , P4 ;  /* 0xff8000009adf7808 */ /* 0x000fe40002000000 */
[----:B------:R-:W-:Y:S02]  /*a720*/  FMNMX.FTZ R0, R221, R0, !PT ;  /* 0x00000000dd007209 */ /* 0x000fe40007810000 */
[----:B------:R-:W-:-:S02]  /*a730*/  ISETP.GT.AND P4, PT, R146, 0x69, PT ;  /* 0x000000699200780c */ /* 0x000fc40003f84270 */
[----:B------:R-:W-:Y:S01]  /*a740*/  FSEL R225, R156, -INF , P3 ;  /* 0xff8000009ce17808 */ /* 0x000fe20001800000 */
[----:B------:R-:W-:Y:S01]  /*a750*/  MUFU.EX2 R137, R137 ;  /* 0x0000008900897308 */ /* 0x000fe20000000800 */
[----:B------:R-:W-:Y:S02]  /*a760*/  FMNMX.FTZ R0, R223, R0, !PT ;  /* 0x00000000df007209 */ /* 0x000fe40007810000 */
[----:B------:R-:W-:Y:S02]  /*a770*/  FSEL R227, R126, -INF , P4 ;  /* 0xff8000007ee37808 */ /* 0x000fe40002000000 */
[----:B------:R-:W-:Y:S02]  /*a780*/  FMNMX.FTZ R0, R225, R0, !PT ;  /* 0x00000000e1007209 */ /* 0x000fe40007810000 */
[----:B------:R-:W-:Y:S01]  /*a790*/  FSEL R157, R8, RZ, P2 ;  /* 0x000000ff089d7208 */ /* 0x000fe20001000000 */
[----:B------:R-:W-:Y:S01]  /*a7a0*/  MUFU.EX2 R190, R190 ;  /* 0x000000be00be7308 */ /* 0x000fe20000000800 */
[----:B------:R-:W-:-:S03]  /*a7b0*/  FMNMX.FTZ R0, R227, R0, !PT ;  /* 0x00000000e3007209 */ /* 0x000fc60007810000 */
[----:B------:R-:W-:Y:S02]  /*a7c0*/  FADD.FTZ R157, -R157, R10 ;  /* 0x0000000a9d9d7221 */ /* 0x000fe40000010100 */
[----:B------:R-:W0:Y:S02]  /*a7d0*/  SHFL.BFLY PT, R7, R0, 0x2, 0x1f ;  /* 0x0c401f0000077f89 */ /* 0x000e2400000e0000 */
[----:B------:R-:W-:Y:S08]  /*a7e0*/  MUFU.EX2 R129, R129 ;  /* 0x0000008100817308 */ /* 0x000ff00000000800 */
[----:B------:R-:W-:Y:S08]  /*a7f0*/  MUFU.EX2 R184, R184 ;  /* 0x000000b800b87308 */ /* 0x000ff00000000800 */
[----:B------:R-:W-:Y:S01]  /*a800*/  MUFU.EX2 R133, R133 ;  /* 0x0000008500857308 */ /* 0x000fe20000000800 */
[----:B0-----:R-:W-:-:S07]  /*a810*/  FMNMX.FTZ R0, R0, R7, !PT ;  /* 0x0000000700007209 */ /* 0x001fce0007810000 */
[----:B------:R-:W-:Y:S01]  /*a820*/  MUFU.EX2 R186, R186 ;  /* 0x000000ba00ba7308 */ /* 0x000fe20000000800 */
[----:B------:R-:W0:Y:S07]  /*a830*/  SHFL.BFLY PT, R7, R0, 0x1, 0x1f ;  /* 0x0c201f0000077f89 */ /* 0x000e2e00000e0000 */
[----:B------:R-:W-:Y:S08]  /*a840*/  MUFU.EX2 R121, R121 ;  /* 0x0000007900797308 */ /* 0x000ff00000000800 */
[----:B------:R-:W-:Y:S08]  /*a850*/  MUFU.EX2 R12, R12 ;  /* 0x0000000c000c7308 */ /* 0x000ff00000000800 */
[----:B------:R-:W-:Y:S01]  /*a860*/  MUFU.EX2 R141, R141 ;  /* 0x0000008d008d7308 */ /* 0x000fe20000000800 */
[----:B0-----:R-:W-:Y:S01]  /*a870*/  FMNMX.FTZ R7, R0, R7, !PT ;  /* 0x0000000700077209 */ /* 0x001fe20007810000 */
[----:B------:R-:W-:-:S03]  /*a880*/  FMUL.FTZ R0, R157, R6 ;  /* 0x000000069d007220 */ /* 0x000fc60000410000 */
[C---:B------:R-:W-:Y:S01]  /*a890*/  FSETP.NEU.FTZ.AND P2, PT, R7.reuse, -INF , PT ;  /* 0xff8000000700780b */ /* 0x040fe20003f5d000 */
[CC--:B------:R-:W-:Y:S02]  /*a8a0*/  FMUL.FTZ R124, R7.reuse, R6.reuse ;  /* 0x00000006077c7220 */ /* 0x0c0fe40000410000 */
[----:B------:R-:W-:Y:S01]  /*a8b0*/  MUFU.EX2 R14, R14 ;  /* 0x0000000e000e7308 */ /* 0x000fe20000000800 */
[----:B------:R-:W-:Y:S02]  /*a8c0*/  FSEL R2, R7, RZ, P2 ;  /* 0x000000ff07027208 */ /* 0x000fe40001000000 */
[----:B------:R-:W-:Y:S02]  /*a8d0*/  FSEL R124, R124, RZ, P2 ;  /* 0x000000ff7c7c7208 */ /* 0x000fe40001000000 */
[----:B------:R-:W-:Y:S01]  /*a8e0*/  PLOP3.LUT P2, PT, PT, PT, UP0, 0x80, 0x0 ;  /* 0x000000000000781c */ /* 0x000fe20003f4f008 */
[----:B------:R-:W-:Y:S02]  /*a8f0*/  FADD.FTZ R9, -R2, R9 ;  /* 0x0000000902097221 */ /* 0x000fe40000010100 */
[----:B------:R-:W0:Y:S01]  /*a900*/  MUFU.EX2 R0, R0 ;  /* 0x0000000000007308 */ /* 0x000e220000000800 */
        /* <DEDUP_REMOVED lines=9> */
[----:B------:R-:W-:Y:S01]  /*a9a0*/  FFMA.FTZ R128, R15, R6, -R124 ;  /* 0x000000060f807223 */ /* 0x000fe2000001087c */
[----:B------:R-:W-:-:S02]  /*a9b0*/  WARPGROUP.DEPBAR.LE gsb0, 0x0 ;  /* 0x00008000000079c5 */ /* 0x000fc40000010000 */
[----:B------:R-:W-:Y:S01]  /*a9c0*/  WARPGROUP.ARRIVE ;  /* 0x00000000000079c5 */ /* 0x000fe20000000000 */
[-CC-:B------:R-:W-:Y:S01]  /*a9d0*/  FFMA.FTZ R182, R125, R6.reuse, -R120.reuse ;  /* 0x000000067db67223 */ /* 0x180fe20000010878 */
[----:B------:R-:W-:Y:S01]  /*a9e0*/  FFMA.FTZ R125, R163, R6, -R120 ;  /* 0x00000006a37d7223 */ /* 0x000fe20000010878 */
[----:B------:R-:W1:Y:S01]  /*a9f0*/  MUFU.EX2 R2, R9 ;  /* 0x0000000900027308 */ /* 0x000e620000000800 */
[----:B0-----:R-:W-:Y:S01]  /*aa00*/  FFMA.FTZ R139, R0, R4, R123 ;  /* 0x00000004008b7223 */ /* 0x001fe2000001007b */
[-CC-:B------:R-:W-:Y:S01]  /*aa10*/  FFMA.FTZ R120, R131, R6.reuse, -R124.reuse ;  /* 0x0000000683787223 */ /* 0x180fe2000001087c */
[----:B------:R-:W-:Y:S01]  /*aa20*/  HGMMA.64x192x16.F32.BF16 R24, R176, gdesc[UR8].tnspB, R24, gsb0 ;  /* 0x42e00008b0187df0 */ /* 0x000fe20008001818 */
[-CC-:B------:R-:W-:Y:S01]  /*aa30*/  FFMA.FTZ R131, R143, R6.reuse, -R124.reuse ;  /* 0x000000068f837223 */ /* 0x180fe2000001087c */
[----:B------:R-:W-:Y:S01]  /*aa40*/  FADD.FTZ R139, R200, R139 ;  /* 0x0000008bc88b7221 */ /* 0x000fe20000010000 */
[-CC-:B------:R-:W-:Y:S01]  /*aa50*/  FFMA.FTZ R15, R153, R6.reuse, -R124.reuse ;  /* 0x00000006990f7223 */ /* 0x180fe2000001087c */
[-CC-:B------:R-:W-:Y:S01]  /*aa60*/  FFMA.FTZ R130, R191, R6.reuse, -R124.reuse ;  /* 0x00000006bf827223 */ /* 0x180fe2000001087c */
[----:B------:R-:W0:Y:S01]  /*aa70*/  MUFU.EX2 R10, R10 ;  /* 0x0000000a000a7308 */ /* 0x000e220000000800 */
[----:B------:R-:W-:Y:S01]  /*aa80*/  FADD.FTZ R4, R202, R139 ;  /* 0x0000008bca047221 */ /* 0x000fe20000010000 */
[-CC-:B------:R-:W-:Y:S01]  /*aa90*/  FFMA.FTZ R132, R145, R6.reuse, -R124.reuse ;  /* 0x0000000691847223 */ /* 0x180fe2000001087c */
[-CC-:B------:R-:W-:Y:S01]  /*aaa0*/  FFMA.FTZ R189, R189, R6.reuse, -R124.reuse ;  /* 0x00000006bdbd7223 */ /* 0x180fe2000001087c */
[-C--:B------:R-:W-:Y:S01]  /*aab0*/  FFMA.FTZ R191, R175, R6.reuse, -R124 ;  /* 0x00000006afbf7223 */ /* 0x080fe2000001087c */
[----:B------:R-:W-:Y:S01]  /*aac0*/  FADD.FTZ R139, R11, R4 ;  /* 0x000000040b8b7221 */ /* 0x000fe20000010000 */
[-CC-:B------:R-:W-:Y:S01]  /*aad0*/  FFMA.FTZ R134, R195, R6.reuse, -R124.reuse ;  /* 0x00000006c3867223 */ /* 0x180fe2000001087c */
[----:B------:R-:W-:Y:S01]  /*aae0*/  FFMA.FTZ R185, R197, R6, -R124 ;  /* 0x00000006c5b97223 */ /* 0x000fe2000001087c */
[----:B------:R-:W2:Y:S01]  /*aaf0*/  MUFU.EX2 R120, R120 ;  /* 0x0000007800787308 */ /* 0x000ea20000000800 */
[----:B------:R-:W-:Y:S01]  /*ab00*/  FADD.FTZ R4, R196, R139 ;  /* 0x0000008bc4047221 */ /* 0x000fe20000010000 */
[----:B-1----:R-:W-:Y:S01]  /*ab10*/  FFMA.FTZ R9, R2, R3, R157 ;  /* 0x0000000302097223 */ /* 0x002fe2000001009d */
[----:B------:R-:W-:-:S02]  /*ab20*/  @!P1 VIADD R3, R136, 0x36840 ;  /* 0x0003684088039836 */ /* 0x000fc40000000000 */
[-C--:B------:R-:W-:Y:S01]  /*ab30*/  FFMA.FTZ R136, R199, R6.reuse, -R124 ;  /* 0x00000006c7887223 */ /* 0x080fe2000001087c */
[----:B------:R-:W-:Y:S01]  /*ab40*/  FADD.FTZ R139, R13, R4 ;  /* 0x000000040d8b7221 */ /* 0x000fe20000010000 */
[-CC-:B------:R-:W-:Y:S01]  /*ab50*/  FFMA.FTZ R187, R201, R6.reuse, -R124.reuse ;  /* 0x00000006c9bb7223 */ /* 0x180fe2000001087c */
[-CC-:B------:R-:W-:Y:S01]  /*ab60*/  FFMA.FTZ R181, R203, R6.reuse, -R124.reuse ;  /* 0x00000006cbb57223 */ /* 0x180fe2000001087c */
[----:B------:R-:W1:Y:S01]  /*ab70*/  MUFU.EX2 R127, R127 ;  /* 0x0000007f007f7308 */ /* 0x000e620000000800 */
[----:B------:R-:W-:Y:S01]  /*ab80*/  FADD.FTZ R4, R198, R139 ;  /* 0x0000008bc6047221 */ /* 0x000fe20000010000 */
[----:B0-----:R-:W-:Y:S01]  /*ab90*/  FADD.FTZ R9, R10, R9 ;  /* 0x000000090a097221 */ /* 0x001fe20000010000 */
[----:B------:R-:W-:Y:S01]  /*aba0*/  @!P1 PRMT R3, RZ, 0x654, R3 ;  /* 0x00000654ff039816 */ /* 0x000fe20000000003 */
[-C--:B------:R-:W-:Y:S01]  /*abb0*/  FFMA.FTZ R147, R147, R6.reuse, -R124 ;  /* 0x0000000693937223 */ /* 0x080fe2000001087c */
[----:B------:R-:W-:Y:S01]  /*abc0*/  FADD.FTZ R139, R21, R4 ;  /* 0x00000004158b7221 */ /* 0x000fe20000010000 */
[-CC-:B------:R-:W-:Y:S01]  /*abd0*/  FFMA.FTZ R219, R219, R6.reuse, -R124.reuse ;  /* 0x00000006dbdb7223 */ /* 0x180fe2000001087c */
[-CC-:B------:R-:W-:Y:S01]  /*abe0*/  FFMA.FTZ R221, R221, R6.reuse, -R124.reuse ;  /* 0x00000006dddd7223 */ /* 0x180fe2000001087c */
[----:B------:R-:W-:Y:S01]  /*abf0*/  MUFU.EX2 R122, R122 ;  /* 0x0000007a007a7308 */ /* 0x000fe20000000800 */
[----:B--2---:R-:W-:Y:S01]  /*ac00*/  FADD.FTZ R4, R120, R9 ;  /* 0x0000000978047221 */ /* 0x004fe20000010000 */
[----:B------:R-:W-:Y:S01]  /*ac10*/  FADD.FTZ R138, R192, R139 ;  /* 0x0000008bc08a7221 */ /* 0x000fe20000010000 */
[-CC-:B------:R-:W-:Y:S01]  /*ac20*/  FFMA.FTZ R223, R223, R6.reuse, -R124.reuse ;  /* 0x00000006dfdf7223 */ /* 0x180fe2000001087c */
[----:B------:R-:W-:Y:S01]  /*ac30*/  FFMA.FTZ R225, R225, R6, -R124 ;  /* 0x00000006e1e17223 */ /* 0x000fe2000001087c */
[----:B------:R-:W-:Y:S01]  /*ac40*/  F2FP.BF16.F32.PACK_AB R180, R141, R12 ;  /* 0x0000000c8db4723e */ /* 0x000fe200000010ff */
[----:B------:R-:W-:Y:S01]  /*ac50*/  FADD.FTZ R9, R173, R138 ;  /* 0x0000008aad097221 */ /* 0x000fe20000010000 */
[----:B------:R-:W-:Y:S01]  /*ac60*/  IMAD.U32 R139, RZ, RZ, UR4 ;  /* 0x00000004ff8b7e24 */ /* 0x000fe2000f8e00ff */
[----:B------:R-:W0:Y:S01]  /*ac70*/  MUFU.EX2 R131, R131 ;  /* 0x0000008300837308 */ /* 0x000e220000000800 */
[----:B------:R-:W-:Y:S01]  /*ac80*/  F2FP.BF16.F32.PACK_AB R201, R10, R157 ;  /* 0x0000009d0ac9723e */ /* 0x000fe200000010ff */
[----:B------:R-:W-:Y:S01]  /*ac90*/  FADD.FTZ R138, R194, R9 ;  /* 0x00000009c28a7221 */ /* 0x000fe20000010000 */
[----:B------:R-:W-:Y:S01]  /*aca0*/  @!P1 VIADD R139, R139, 0x36860 ;  /* 0x000368608b8b9836 */ /* 0x000fe20000000000 */
[----:B------:R-:W-:Y:S01]  /*acb0*/  F2FP.BF16.F32.PACK_AB R200, R200, R123 ;  /* 0x0000007bc8c8723e */ /* 0x000fe200000010ff */
[----:B------:R-:W-:-:S02]  /*acc0*/  IMAD.MOV.U32 R10, RZ, RZ, R8 ;  /* 0x000000ffff0a7224 */ /* 0x000fc400078e0008 */
[----:B------:R-:W-:Y:S01]  /*acd0*/  FADD.FTZ R9, R155, R138 ;  /* 0x0000008a9b097221 */ /* 0x000fe20000010000 */
[----:B------:R-:W-:Y:S01]  /*ace0*/  FFMA.FTZ R138, R165, R6, -R124 ;  /* 0x00000006a58a7223 */ /* 0x000fe2000001087c */
[----:B------:R-:W-:Y:S01]  /*acf0*/  MUFU.EX2 R126, R126 ;  /* 0x0000007e007e7308 */ /* 0x000fe20000000800 */
[----:B------:R-:W-:Y:S01]  /*ad00*/  @!P1 PRMT R139, RZ, 0x654, R139 ;  /* 0x00000654ff8b9816 */ /* 0x000fe2000000008b */
[----:B------:R-:W-:Y:S01]  /*ad10*/  FADD.FTZ R140, R188, R9 ;  /* 0x00000009bc8c7221 */ /* 0x000fe20000010000 */
[----:B------:R-:W-:Y:S02]  /*ad20*/  F2FP.BF16.F32.PACK_AB R202, R11, R202 ;  /* 0x000000ca0bca723e */ /* 0x000fe400000010ff */
[----:B------:R-:W-:Y:S01]  /*ad30*/  F2FP.BF16.F32.PACK_AB R196, R13, R196 ;  /* 0x000000c40dc4723e */ /* 0x000fe200000010ff */
[----:B------:R-:W-:Y:S01]  /*ad40*/  FADD.FTZ R9, R137, R140 ;  /* 0x0000008c89097221 */ /* 0x000fe20000010000 */
[-CC-:B------:R-:W-:Y:S01]  /*ad50*/  FFMA.FTZ R140, R217, R6.reuse, -R124.reuse ;  /* 0x00000006d98c7223 */ /* 0x180fe2000001087c */
[----:B------:R-:W2:Y:S01]  /*ad60*/  MUFU.EX2 R135, R135 ;  /* 0x0000008700877308 */ /* 0x000ea20000000800 */
[----:B------:R-:W-:Y:S01]  /*ad70*/  FFMA.FTZ R124, R227, R6, -R124 ;  /* 0x00000006e37c7223 */ /* 0x000fe2000001087c */
[----:B------:R-:W-:Y:S01]  /*ad80*/  FADD.FTZ R142, R190, R9 ;  /* 0x00000009be8e7221 */ /* 0x000fe20000010000 */
[----:B------:R-:W-:-:S02]  /*ad90*/  F2FP.BF16.F32.PACK_AB R198, R21, R198 ;  /* 0x000000c615c6723e */ /* 0x000fc400000010ff */
[----:B------:R-:W-:Y:S01]  /*ada0*/  F2FP.BF16.F32.PACK_AB R192, R173, R192 ;  /* 0x000000c0adc0723e */ /* 0x000fe200000010ff */
[----:B------:R-:W-:Y:S01]  /*adb0*/  FADD.FTZ R9, R129, R142 ;  /* 0x0000008e81097221 */ /* 0x000fe20000010000 */
[----:B------:R-:W-:Y:S01]  /*adc0*/  F2FP.BF16.F32.PACK_AB R194, R155, R194 ;  /* 0x000000c29bc2723e */ /* 0x000fe200000010ff */
[----:B------:R-:W-:Y:S01]  /*add0*/  MUFU.EX2 R193, R193 ;  /* 0x000000c100c17308 */ /* 0x000fe20000000800 */
[----:B------:R-:W-:Y:S02]  /*ade0*/  F2FP.BF16.F32.PACK_AB R188, R137, R188 ;  /* 0x000000bc89bc723e */ /* 0x000fe400000010ff */
[----:B------:R-:W-:Y:S02]  /*adf0*/  F2FP.BF16.F32.PACK_AB R190, R129, R190 ;  /* 0x000000be81be723e */ /* 0x000fe400000010ff */
[----:B-1----:R-:W-:Y:S02]  /*ae00*/  F2FP.BF16.F32.PACK_AB R203, R127, R120 ;  /* 0x000000787fcb723e */ /* 0x002fe400000010ff */
[----:B0-----:R-:W-:Y:S01]  /*ae10*/  F2FP.BF16.F32.PACK_AB R197, R131, R122 ;  /* 0x0000007a83c5723e */ /* 0x001fe200000010ff */
[----:B------:R-:W-:Y:S01]  /*ae20*/  MUFU.EX2 R128, R128 ;  /* 0x0000008000807308 */ /* 0x000fe20000000800 */
[----:B--2---:R-:W-:-:S07]  /*ae30*/  F2FP.BF16.F32.PACK_AB R199, R135, R126 ;  /* 0x0000007e87c7723e */ /* 0x004fce00000010ff */
[----:B------:R-:W-:Y:S08]  /*ae40*/  MUFU.EX2 R15, R15 ;  /* 0x0000000f000f7308 */ /* 0x000ff00000000800 */
[----:B------:R-:W0:Y:S08]  /*ae50*/  MUFU.EX2 R130, R130 ;  /* 0x0000008200827308 */ /* 0x000e300000000800 */
        /* <DEDUP_REMOVED lines=18> */
[----:B------:R-:W1:Y:S01]  /*af80*/  MUFU.EX2 R149, R149 ;  /* 0x0000009500957308 */ /* 0x000e620000000800 */
[----:B0-----:R-:W-:Y:S01]  /*af90*/  FADD.FTZ R3, R127, R4 ;  /* 0x000000047f037221 */ /* 0x001fe20000010000 */
[----:B------:R0:W-:Y:S03]  /*afa0*/  @!P1 SYNCS.ARRIVE.TRANS64.RED.A1T0 RZ, [R139+URZ], RZ ;  /* 0x000000ff8bff99a7 */ /* 0x0001e6000810043f */
[----:B------:R-:W-:-:S03]  /*afb0*/  FADD.FTZ R4, R122, R3 ;  /* 0x000000037a047221 */ /* 0x000fc60000010000 */
[----:B------:R-:W-:Y:S01]  /*afc0*/  MUFU.EX2 R177, R223 ;  /* 0x000000df00b17308 */ /* 0x000fe20000000800 */
[----:B------:R-:W-:-:S04]  /*afd0*/  FADD.FTZ R3, R131, R4 ;  /* 0x0000000483037221 */ /* 0x000fc80000010000 */
[----:B------:R-:W-:-:S03]  /*afe0*/  FADD.FTZ R4, R126, R3 ;  /* 0x000000037e047221 */ /* 0x000fc60000010000 */
[----:B------:R-:W-:Y:S01]  /*aff0*/  MUFU.EX2 R20, R20 ;  /* 0x0000001400147308 */ /* 0x000fe20000000800 */
[----:B-1----:R-:W-:Y:S01]  /*b000*/  F2FP.BF16.F32.PACK_AB R176, R149, R14 ;  /* 0x0000000e95b0723e */ /* 0x002fe200000010ff */
[----:B------:R-:W-:-:S04]  /*b010*/  FADD.FTZ R4, R135, R4 ;  /* 0x0000000487047221 */ /* 0x000fc80000010000 */
[----:B------:R-:W-:Y:S02]  /*b020*/  FADD.FTZ R3, R193, R4 ;  /* 0x00000004c1037221 */ /* 0x000fe40000010000 */
[----:B------:R-:W1:Y:S01]  /*b030*/  MUFU.EX2 R151, R151 ;  /* 0x0000009700977308 */ /* 0x000e620000000800 */
[C---:B------:R-:W-:Y:S01]  /*b040*/  F2FP.BF16.F32.PACK_AB R193, R128.reuse, R193 ;  /* 0x000000c180c1723e */ /* 0x040fe200000010ff */
[----:B------:R-:W-:-:S04]  /*b050*/  FADD.FTZ R4, R128, R3 ;  /* 0x0000000380047221 */ /* 0x000fc80000010000 */
[----:B------:R-:W-:Y:S01]  /*b060*/  FADD.FTZ R3, R15, R4 ;  /* 0x000000040f037221 */ /* 0x000fe20000010000 */
[----:B------:R-:W-:Y:S01]  /*b070*/  FADD.FTZ R4, R184, R9 ;  /* 0x00000009b8047221 */ /* 0x000fe20000010000 */
[----:B------:R-:W-:Y:S01]  /*b080*/  MUFU.EX2 R124, R124 ;  /* 0x0000007c007c7308 */ /* 0x000fe20000000800 */
[C---:B------:R-:W-:Y:S01]  /*b090*/  F2FP.BF16.F32.PACK_AB R184, R133.reuse, R184 ;  /* 0x000000b885b8723e */ /* 0x040fe200000010ff */
[----:B------:R-:W-:Y:S01]  /*b0a0*/  FADD.FTZ R3, R130, R3 ;  /* 0x0000000382037221 */ /* 0x000fe20000010000 */
[----:B------:R-:W-:-:S03]  /*b0b0*/  FADD.FTZ R9, R133, R4 ;  /* 0x0000000485097221 */ /* 0x000fc60000010000 */
        /* <DEDUP_REMOVED lines=8> */
[----:B------:R-:W-:Y:S01]  /*b140*/  F2FP.BF16.F32.PACK_AB R189, R189, R132 ;  /* 0x00000084bdbd723e */ /* 0x000fe200000010ff */
[----:B------:R-:W1:Y:S01]  /*b150*/  MUFU.EX2 R12, R225 ;  /* 0x000000e1000c7308 */ /* 0x000e620000000800 */
[C---:B------:R-:W-:Y:S01]  /*b160*/  FADD.FTZ R4, R134.reuse, R3 ;  /* 0x0000000386047221 */ /* 0x040fe20000010000 */
        /* <DEDUP_REMOVED lines=11> */
[----:B------:R-:W-:Y:S01]  /*b220*/  FADD.FTZ R4, R138, R3 ;  /* 0x000000038a047221 */ /* 0x000fe20000010000 */
[----:B------:R-:W-:Y:S01]  /*b230*/  FADD.FTZ R9, R149, R142 ;  /* 0x0000008e95097221 */ /* 0x000fe20000010000 */
[----:B-1----:R-:W-:Y:S02]  /*b240*/  F2FP.BF16.F32.PACK_AB R179, R124, R12 ;  /* 0x0000000c7cb3723e */ /* 0x002fe400000010ff */
[----:B------:R-:W-:Y:S01]  /*b250*/  FADD.FTZ R3, R181, R4 ;  /* 0x00000004b5037221 */ /* 0x000fe20000010000 */
[----:B------:R-:W-:Y:S01]  /*b260*/  FADD.FTZ R4, R20, R9 ;  /* 0x0000000914047221 */ /* 0x000fe20000010000 */
[C---:B------:R-:W-:Y:S02]  /*b270*/  F2FP.BF16.F32.PACK_AB R181, R140.reuse, R181 ;  /* 0x000000b58cb5723e */ /* 0x040fe400000010ff */
[----:B------:R-:W-:Y:S01]  /*b280*/  FADD.FTZ R3, R140, R3 ;  /* 0x000000038c037221 */ /* 0x000fe20000010000 */
[----:B------:R-:W-:Y:S01]  /*b290*/  FADD.FTZ R4, R151, R4 ;  /* 0x0000000497047221 */ /* 0x000fe20000010000 */
[----:B------:R-:W-:-:S02]  /*b2a0*/  MOV R9, R7 ;  /* 0x0000000700097202 */ /* 0x000fc40000000f00 */
[----:B------:R-:W-:-:S04]  /*b2b0*/  FADD.FTZ R3, R144, R3 ;  /* 0x0000000390037221 */ /* 0x000fc80000010000 */
[C---:B------:R-:W-:Y:S01]  /*b2c0*/  FADD.FTZ R3, R183.reuse, R3 ;  /* 0x00000003b7037221 */ /* 0x040fe20000010000 */
[----:B------:R-:W-:-:S03]  /*b2d0*/  F2FP.BF16.F32.PACK_AB R183, R183, R144 ;  /* 0x00000090b7b7723e */ /* 0x000fc600000010ff */
[----:B------:R-:W-:-:S04]  /*b2e0*/  FADD.FTZ R3, R146, R3 ;  /* 0x0000000392037221 */ /* 0x000fc80000010000 */
[C---:B------:R-:W-:Y:S01]  /*b2f0*/  FADD.FTZ R3, R177.reuse, R3 ;  /* 0x00000003b1037221 */ /* 0x040fe20000010000 */
[----:B------:R-:W-:-:S03]  /*b300*/  F2FP.BF16.F32.PACK_AB R177, R177, R146 ;  /* 0x00000092b1b1723e */ /* 0x000fc600000010ff */
[----:B------:R-:W-:-:S04]  /*b310*/  FADD.FTZ R3, R12, R3 ;  /* 0x000000030c037221 */ /* 0x000fc80000010000 */
[----:B------:R-:W-:Y:S01]  /*b320*/  FADD.FTZ R3, R124, R3 ;  /* 0x000000037c037221 */ /* 0x000fe20000010000 */
[----:B0-----:R-:W-:Y:S06]  /*b330*/  @P2 BRA `(.L_x_4866) ;  /* 0xffffffb400842947 */ /* 0x001fec000383ffff */
.L_x_4857:
[----:B------:R-:W-:-:S13]  /*b340*/  ISETP.LE.AND P2, PT, RZ, UR7, PT ;  /* 0x00000007ff007c0c */ /* 0x000fda000bf43270 */
[----:B------:R-:W-:Y:S05]  /*b350*/  @!P2 BRA `(.L_x_4867) ;  /* 0x000000400090a947 */ /* 0x000fea0003800000 */
[----:B------:R-:W-:Y:S01]  /*b360*/  IMAD.MOV.U32 R10, RZ, RZ, R7 ;  /* 0x000000ffff0a7224 */ /* 0x000fe200078e0007 */
[----:B------:R-:W-:Y:S01]  /*b370*/  UMOV UR37, UR60 ;  /* 0x0000003c00257c82 */ /* 0x000fe20008000000 */
[----:B------:R-:W-:Y:S01]  /*b380*/  IMAD.MOV.U32 R9, RZ, RZ, R8 ;  /* 0x000000ffff097224 */ /* 0x000fe200078e0008 */
[----:B------:R-:W-:Y:S01]  /*b390*/  UMOV UR6, UR36 ;  /* 0x0000002400067c82 */ /* 0x000fe20008000000 */
[----:B------:R-:W-:-:S05]  /*b3a0*/  ULDC UR5, c[0x0][0x9d8] ;  /* 0x0002760000057ab9 */ /* 0x000fca0000000800 */
.L_x_4876:
[----:B------:R-:W-:-:S04]  /*b3b0*/  UIADD3 UR36, UR6, 0x1, URZ ;  /* 0x0000000106247890 */ /* 0x000fc8000fffe03f */
[----:B------:R-:W-:-:S04]  /*b3c0*/  UISETP.NE.AND UP0, UPT, UR36, 0x2, UPT ;  /* 0x000000022400788c */ /* 0x000fc8000bf05270 */
[----:B------:R-:W-:Y:S02]  /*b3d0*/  USEL UR60, URZ, 0x1, UP0 ;  /* 0x000000013f3c7887 */ /* 0x000fe40008000000 */
[----:B------:R-:W-:Y:S02]  /*b3e0*/  USEL UR36, UR36, URZ, UP0 ;  /* 0x0000003f24247287 */ /* 0x000fe40008000000 */
[----:B------:R-:W-:Y:S01]  /*b3f0*/  ULOP3.LUT UR60, UR37, UR60, URZ, 0x3c, !UPT ;  /* 0x0000003c253c7292 */ /* 0x000fe2000f8e3c3f */
[----:B------:R-:W-:Y:S11]  /*b400*/  @!P0 BRA `(.L_x_4868) ;  /* 0x0000000000048947 */ /* 0x000ff60003800000 */
[----:B------:R-:W-:Y:S01]  /*b410*/  BPT.TRAP 0x1 ;  /* 0x000000040000795c */ /* 0x000fe20000300000 */
.L_x_4868:
[----:B------:R-:W-:Y:S01]  /*b420*/  ULEA UR4, UR36, UR38, 0x3 ;  /* 0x0000002624047291 */ /* 0x000fe2000f8e183f */
[----:B------:R-:W-:-:S05]  /*b430*/  IMAD.U32 R6, RZ, RZ, UR60 ;  /* 0x0000003cff067e24 */ /* 0x000fca000f8e00ff */
[----:B------:R-:W-:-:S04]  /*b440*/  SHF.L.U32 R6, R6, 0x1f, RZ ;  /* 0x0000001f06067819 */ /* 0x000fc800000006ff */
[----:B------:R0:W1:Y:S01]  /*b450*/  SYNCS.PHASECHK.TRANS64.TRYWAIT P2, [UR4+0x36830], R6 ;  /* 0x03683006ff0075a7 */ /* 0x0000620008040144 */
[----:B------:R-:W-:Y:S05]  /*b460*/  @!P0 BRA `(.L_x_4869) ;  /* 0x0000000000048947 */ /* 0x000fea0003800000 */
[----:B------:R-:W-:Y:S01]  /*b470*/  BPT.TRAP 0x1 ;  /* 0x000000040000795c */ /* 0x000fe20000300000 */
.L_x_4869:
[----:B-1----:R-:W-:Y:S05]  /*b480*/  @P2 BRA `(.L_x_4870) ;  /* 0x0000000000082947 */ /* 0x002fea0003800000 */
[----:B------:R-:W1:Y:S02]  /*b490*/  SYNCS.PHASECHK.TRANS64.TRYWAIT P2, [UR4+0x36830], R6 ;  /* 0x03683006ff0075a7 */ /* 0x000e640008040144 */
[----:B-1----:R-:W-:Y:S05]  /*b4a0*/  @!P2 BRA `(.L_x_4871) ;  /* 0x000000cc00f8a947 */ /* 0x002fea0003800000 */
.L_x_4870:
        /* <DEDUP_REMOVED lines=592> */
.L_x_4872:
[----:B------:R-:W-:Y:S01]  /*d9b0*/  ULEA UR14, UR6, UR38, 0x3 ;  /* 0x00000026060e7291 */ /* 0x000fe2000f8e183f */
[----:B------:R-:W-:-:S05]  /*d9c0*/  IMAD.U32 R0, RZ, RZ, UR37 ;  /* 0x00000025ff007e24 */ /* 0x000fca000f8e00ff */
[----:B------:R-:W-:-:S04]  /*d9d0*/  SHF.L.U32 R0, R0, 0x1f, RZ ;  /* 0x0000001f00007819 */ /* 0x000fc800000006ff */
[----:B------:R2:W3:Y:S01]  /*d9e0*/  SYNCS.PHASECHK.TRANS64.TRYWAIT P2, [UR14+0x36850], R0 ;  /* 0x03685000ff0075a7 */ /* 0x0004e2000804014e */
[----:B------:R-:W-:Y:S05]  /*d9f0*/  @!P0 BRA `(.L_x_4873) ;  /* 0x0000000000048947 */ /* 0x000fea0003800000 */
[----:B------:R-:W-:Y:S01]  /*da00*/  BPT.TRAP 0x1 ;  /* 0x000000040000795c */ /* 0x000fe20000300000 */
.L_x_4873:
[----:B---3--:R-:W-:Y:S05]  /*da10*/  @P2 BRA `(.L_x_4874) ;  /* 0x0000000000082947 */ /* 0x008fea0003800000 */
[----:B------:R-:W3:Y:S02]  /*da20*/  SYNCS.PHASECHK.TRANS64.TRYWAIT P2, [UR14+0x36850], R0 ;  /* 0x03685000ff0075a7 */ /* 0x000ee4000804014e */
[----:B---3--:R-:W-:Y:S05]  /*da30*/  @!P2 BRA `(.L_x_4875) ;  /* 0x000000a800aca947 */ /* 0x008fea0003800000 */
.L_x_4874:
[----:B------:R-:W-:Y:S01]  /*da40*/  UIADD3 UR4, UR38, 0x400, URZ ;  /* 0x0000040026047890 */ /* 0x000fe2000fffe03f */
[----:B------:R-:W-:Y:S01]  /*da50*/  WARPGROUP.ARRIVE ;  /* 0x00000000000079c5 */ /* 0x000fe20000000000 */
[----:B------:R-:W-:Y:S01]  /*da60*/  UMOV UR11, 0x40000040 ;  /* 0x40000040000b7882 */ /* 0x000fe20000000000 */
[----:B------:R-:W-:Y:S01]  /*da70*/  FMUL.FTZ R2, R168, UR5 ;  /* 0x00000005a8027c20 */ /* 0x000fe20008410000 */
[----:B------:R-:W-:Y:S01]  /*da80*/  USHF.R.U32.HI UR4, URZ, 0x4, UR4 ;  /* 0x000000043f047899 */ /* 0x000fe20008011604 */
[----:B-1----:R-:W-:Y:S01]  /*da90*/  FMUL.FTZ R7, R169, UR5 ;  /* 0x00000005a9077c20 */ /* 0x002fe20008410000 */
        /* <DEDUP_REMOVED lines=21> */
[----:B------:R-:W3:Y:S01]  /*dbf0*/  MUFU.TANH R17, R17 ;  /* 0x0000001100117308 */ /* 0x000ee20000002400 */
[----:B------:R-:W-:Y:S01]  /*dc00*/  UMOV UR11, 0x40000040 ;  /* 0x40000040000b7882 */ /* 0x000fe20000000000 */
[----:B--2---:R-:W-:Y:S01]  /*dc10*/  FMNMX.FTZ R0, R2, R9, !PT ;  /* 0x0000000902007209 */ /* 0x004fe20007810000 */
        /* <DEDUP_REMOVED lines=9> */
[----:B0-----:R-:W0:Y:S01]  /*dcb0*/  LDC R6, c[0x0][0x988] ;  /* 0x00026200ff067b82 */ /* 0x001e220000000800 */
[----:B------:R-:W-:Y:S01]  /*dcc0*/  FMUL.FTZ R11, R170, UR5 ;  /* 0x00000005aa0b7c20 */ /* 0x000fe20008410000 */
[----:B------:R-:W-:Y:S01]  /*dcd0*/  FMUL.FTZ R15, R174, UR5 ;  /* 0x00000005ae0f7c20 */ /* 0x000fe20008410000 */
[----:B------:R-:W-:Y:S01]  /*dce0*/  FMUL.FTZ R161, R162, UR5 ;  /* 0x00000005a2a17c20 */ /* 0x000fe20008410000 */
        /* <DEDUP_REMOVED lines=22> */
[----:B------:R-:W-:Y:S01]  /*de50*/  ISETP.LT.AND P2, PT, RZ, UR7, PT ;  /* 0x00000007ff007c0c */ /* 0x000fe2000bf41270 */
[----:B------:R-:W-:Y:S01]  /*de60*/  UMOV UR37, UR60 ;  /* 0x0000003c00257c82 */ /* 0x000fe20008000000 */
[----:B------:R-:W2:Y:S01]  /*de70*/  MUFU.TANH R175, R175 ;  /* 0x000000af00af7308 */ /* 0x000ea20000002400 */
[----:B---3--:R-:W-:Y:S01]  /*de80*/  FMNMX.FTZ R0, R171, R0, !PT ;  /* 0x00000000ab007209 */ /* 0x008fe20007810000 */
[----:B------:R-:W-:-:S06]  /*de90*/  UMOV UR6, UR36 ;  /* 0x0000002400067c82 */ /* 0x000fcc0008000000 */
[----:B------:R-:W-:Y:S01]  /*dea0*/  MUFU.TANH R217, R217 ;  /* 0x000000d900d97308 */ /* 0x000fe20000002400 */
[----:B-1----:R-:W-:-:S07]  /*deb0*/  FMNMX.FTZ R0, R173, R0, !PT ;  /* 0x00000000ad007209 */ /* 0x002fce0007810000 */
        /* <DEDUP_REMOVED lines=23> */
[----:B------:R-:W-:-:S03]  /*e030*/  FMUL.FTZ R203, R145, UR5 ;  /* 0x0000000591cb7c20 */ /* 0x000fc60008410000 */
[----:B------:R-:W-:Y:S01]  /*e040*/  MUFU.TANH R155, R155 ;  /* 0x0000009b009b7308 */ /* 0x000fe20000002400 */
[----:B------:R-:W-:Y:S01]  /*e050*/  FMUL.FTZ R145, R146, UR5 ;  /* 0x0000000592917c20 */ /* 0x000fe20008410000 */
[----:B------:R-:W-:Y:S01]  /*e060*/  HGMMA.64x192x16.F32.BF16 R24, R196, gdesc[UR8].tnspB, R24, gsb0 ;  /* 0x42e00008c4187df0 */ /* 0x000fe20008001818 */
[----:B------:R-:W-:Y:S01]  /*e070*/  UIADD3 UR10, UR4, 0x100, URZ ;  /* 0x00000100040a7890 */ /* 0x000fe2000fffe03f */
[----:B------:R-:W-:-:S04]  /*e080*/  UMOV UR11, 0x40000040 ;  /* 0x40000040000b7882 */ /* 0x000fc80000000000 */
        /* <DEDUP_REMOVED lines=27> */
[----:B--2---:R-:W-:Y:S01]  /*e240*/  FMNMX.FTZ R0, R199, R0, !PT ;  /* 0x00000000c7007209 */ /* 0x004fe20007810000 */
        /* <DEDUP_REMOVED lines=27> */
[----:B------:R-:W-:Y:S01]  /*e400*/  FMUL.FTZ R129, R139, UR5 ;  /* 0x000000058b817c20 */ /* 0x000fe20008410000 */
[----:B------:R-:W-:-:S05]  /*e410*/  FMUL.FTZ R139, R130, UR5 ;  /* 0x00000005828b7c20 */ /* 0x000fca0008410000 */
[----:B------:R-:W-:Y:S08]  /*e420*/  MUFU.TANH R129, R129 ;  /* 0x0000008100817308 */ /* 0x000ff00000002400 */
[----:B------:R-:W-:Y:S01]  /*e430*/  MUFU.TANH R139, R139 ;  /* 0x0000008b008b7308 */ /* 0x000fe20000002400 */
        /* <DEDUP_REMOVED lines=10> */
[----:B------:R-:W3:Y:S01]  /*e4e0*/  MUFU.TANH R125, R125 ;  /* 0x0000007d007d7308 */ /* 0x000ee20000002400 */
[----:B-1----:R-:W-:-:S04]  /*e4f0*/  FMNMX.FTZ R0, R191, R0, !PT ;  /* 0x00000000bf007209 */ /* 0x002fc80007810000 */
[----:B--2---:R-:W-:-:S05]  /*e500*/  FMNMX.FTZ R0, R189, R0, !PT ;  /* 0x00000000bd007209 */ /* 0x004fca0007810000 */
[----:B------:R-:W1:Y:S02]  /*e510*/  SHFL.BFLY PT, R141, R0, 0x2, 0x1f ;  /* 0x0c401f00008d7f89 */ /* 0x000e6400000e0000 */
[----:B-1----:R-:W-:Y:S01]  /*e520*/  FMNMX.FTZ R8, R0, R141, !PT ;  /* 0x0000008d00087209 */ /* 0x002fe20007810000 */
[----:B------:R-:W-:-:S04]  /*e530*/  FMUL.FTZ R141, R134, UR5 ;  /* 0x00000005868d7c20 */ /* 0x000fc80008410000 */
[----:B------:R-:W1:Y:S02]  /*e540*/  SHFL.BFLY PT, R0, R8, 0x1, 0x1f ;  /* 0x0c201f0008007f89 */ /* 0x000e6400000e0000 */
[----:B------:R-:W2:Y:S01]  /*e550*/  MUFU.TANH R141, R141 ;  /* 0x0000008d008d7308 */ /* 0x000ea20000002400 */
[----:B-1----:R-:W-:-:S05]  /*e560*/  FMNMX.FTZ R8, R8, R0, !PT ;  /* 0x0000000008087209 */ /* 0x002fca0007810000 */
[C---:B------:R-:W-:Y:S01]  /*e570*/  FADD.FTZ R9, -R8.reuse, R9 ;  /* 0x0000000908097221 */ /* 0x040fe20000010100 */
[----:B0-----:R-:W-:-:S03]  /*e580*/  FMUL.FTZ R14, R8, R6 ;  /* 0x00000006080e7220 */ /* 0x001fc60000410000 */
[-C--:B------:R-:W-:Y:S01]  /*e590*/  FMUL.FTZ R0, R9, R6.reuse ;  /* 0x0000000609007220 */ /* 0x080fe20000410000 */
        /* <DEDUP_REMOVED lines=39> */
[----:B---3--:R-:W-:-:S04]  /*e810*/  FMNMX.FTZ R2, R125, R2, !PT ;  /* 0x000000027d027209 */ /* 0x008fc80007810000 */
        /* <DEDUP_REMOVED lines=8> */
[----:B--2---:R-:W-:-:S04]  /*e8a0*/  FMNMX.FTZ R2, R141, R2, !PT ;  /* 0x000000028d027209 */ /* 0x004fc80007810000 */
[----:B------:R-:W-:Y:S02]  /*e8b0*/  FMNMX.FTZ R2, R135, R2, !PT ;  /* 0x0000000287027209 */ /* 0x000fe40007810000 */
[----:B------:R-:W-:Y:S02]  /*e8c0*/  MUFU.EX2 R192, R192 ;  /* 0x000000c000c07308 */ /* 0x000fe40000000800 */
[----:B------:R-:W-:-:S04]  /*e8d0*/  FMNMX.FTZ R2, R143, R2, !PT ;  /* 0x000000028f027209 */ /* 0x000fc80007810000 */
[----:B------:R-:W-:Y:S02]  /*e8e0*/  FMNMX.FTZ R2, R123, R2, !PT ;  /* 0x000000027b027209 */ /* 0x000fe40007810000 */
[----:B------:R-:W-:Y:S02]  /*e8f0*/  MUFU.EX2 R171, R171 ;  /* 0x000000ab00ab7308 */ /* 0x000fe40000000800 */
[----:B------:R-:W-:-:S04]  /*e900*/  FMNMX.FTZ R2, R151, R2, !PT ;  /* 0x0000000297027209 */ /* 0x000fc80007810000 */
[----:B------:R-:W-:Y:S02]  /*e910*/  FMNMX.FTZ R2, R127, R2, !PT ;  /* 0x000000027f027209 */ /* 0x000fe40007810000 */
[----:B------:R-:W-:Y:S01]  /*e920*/  MUFU.EX2 R194, R194 ;  /* 0x000000c200c27308 */ /* 0x000fe20000000800 */
[----:B------:R-:W-:Y:S02]  /*e930*/  WARPGROUP.DEPBAR.LE gsb0, 0x0 ;  /* 0x00008000000079c5 */ /* 0x000fe40000010000 */
[----:B------:R-:W-:Y:S01]  /*e940*/  WARPGROUP.ARRIVE ;  /* 0x00000000000079c5 */ /* 0x000fe20000000000 */
[----:B------:R-:W0:Y:S01]  /*e950*/  SHFL.BFLY PT, R7, R2, 0x2, 0x1f ;  /* 0x0c401f0002077f89 */ /* 0x000e2200000e0000 */
        /* <DEDUP_REMOVED lines=10> */
[----:B------:R-:W-:Y:S01]  /*ea00*/  MUFU.EX2 R173, R173 ;  /* 0x000000ad00ad7308 */ /* 0x000fe20000000800 */
[----:B------:R-:W-:-:S07]  /*ea10*/  UIADD3 UR4, UR7, -0x1, URZ ;  /* 0xffffffff07047890 */ /* 0x000fce000fffe03f */
[----:B------:R-:W-:Y:S01]  /*ea20*/  MUFU.EX2 R188, R188 ;  /* 0x000000bc00bc7308 */ /* 0x000fe20000000800 */
[----:B------:R-:W-:Y:S01]  /*ea30*/  UMOV UR7, UR4 ;  /* 0x0000000400077c82 */ /* 0x000fe20008000000 */
[----:B0-----:R-:W-:-:S06]  /*ea40*/  FMNMX.FTZ R20, R2, R7, !PT ;  /* 0x0000000702147209 */ /* 0x001fcc0007810000 */
[----:B------:R-:W-:Y:S01]  /*ea50*/  MUFU.EX2 R175, R175 ;  /* 0x000000af00af7308 */ /* 0x000fe20000000800 */
[----:B------:R-:W0:Y:S07]  /*ea60*/  SHFL.BFLY PT, R7, R20, 0x1, 0x1f ;  /* 0x0c201f0014077f89 */ /* 0x000e2e00000e0000 */
[----:B------:R-:W-:Y:S08]  /*ea70*/  MUFU.EX2 R190, R190 ;  /* 0x000000be00be7308 */ /* 0x000ff00000000800 */
[----:B------:R-:W-:Y:S08]  /*ea80*/  MUFU.EX2 R185, R185 ;  /* 0x000000b900b97308 */ /* 0x000ff00000000800 */
[----:B------:R-:W-:Y:S01]  /*ea90*/  MUFU.EX2 R184, R184 ;  /* 0x000000b800b87308 */ /* 0x000fe20000000800 */
[----:B0-----:R-:W-:-:S05]  /*eaa0*/  FMNMX.FTZ R7, R20, R7, !PT ;  /* 0x0000000714077209 */ /* 0x001fca0007810000 */
[C---:B------:R-:W-:Y:S01]  /*eab0*/  FADD.FTZ R189, -R7.reuse, R10 ;  /* 0x0000000a07bd7221 */ /* 0x040fe20000010100 */
[-C--:B------:R-:W-:Y:S01]  /*eac0*/  FMUL.FTZ R10, R7, R6.reuse ;  /* 0x00000006070a7220 */ /* 0x080fe20000410000 */
[----:B------:R-:W-:Y:S02]  /*ead0*/  MUFU.EX2 R187, R187 ;  /* 0x000000bb00bb7308 */ /* 0x000fe40000000800 */
[-C--:B------:R-:W-:Y:S01]  /*eae0*/  FMUL.FTZ R189, R189, R6.reuse ;  /* 0x00000006bdbd7220 */ /* 0x080fe20000410000 */
[-CC-:B------:R-:W-:Y:S01]  /*eaf0*/  FFMA.FTZ R201, R11, R6.reuse, -R10.reuse ;  /* 0x000000060bc97223 */ /* 0x180fe2000001080a */
[----:B------:R-:W-:Y:S02]  /*eb00*/  IMAD.U32 R11, RZ, RZ, UR36 ;  /* 0x00000024ff0b7e24 */ /* 0x000fe4000f8e00ff */
[-CC-:B------:R-:W-:Y:S01]  /*eb10*/  FFMA.FTZ R203, R15, R6.reuse, -R10.reuse ;  /* 0x000000060fcb7223 */ /* 0x180fe2000001080a */
[-CC-:B------:R-:W-:Y:S01]  /*eb20*/  FFMA.FTZ R20, R21, R6.reuse, -R10.reuse ;  /* 0x0000000615147223 */ /* 0x180fe2000001080a */
[-CC-:B------:R-:W-:Y:S01]  /*eb30*/  FFMA.FTZ R197, R161, R6.reuse, -R10.reuse ;  /* 0x00000006a1c57223 */ /* 0x180fe2000001080a */
[----:B------:R0:W-:Y:S01]  /*eb40*/  MUFU.EX2 R2, R189 ;  /* 0x000000bd00027308 */ /* 0x0001e20000000800 */
[----:B------:R-:W-:Y:S01]  /*eb50*/  @!P1 LEA R11, R11, UR38, 0x3 ;  /* 0x000000260b0b9c11 */ /* 0x000fe2000f8e18ff */
[----:B------:R-:W-:Y:S01]  /*eb60*/  FFMA.FTZ R120, R163, R6, -R10 ;  /* 0x00000006a3787223 */ /* 0x000fe2000001080a */
[----:B------:R-:W-:-:S02]  /*eb70*/  IMAD.U32 R15, RZ, RZ, UR14 ;  /* 0x0000000eff0f7e24 */ /* 0x000fc4000f8e00ff */
[-CC-:B------:R-:W-:Y:S01]  /*eb80*/  FFMA.FTZ R199, R165, R6.reuse, -R10.reuse ;  /* 0x00000006a5c77223 */ /* 0x180fe2000001080a */
[----:B------:R-:W-:Y:S01]  /*eb90*/  @!P1 IADD3 R11, R11, 0x36840, RZ ;  /* 0x000368400b0b9810 */ /* 0x000fe20007ffe0ff */
[-CC-:B------:R-:W-:Y:S01]  /*eba0*/  FFMA.FTZ R122, R167, R6.reuse, -R10.reuse ;  /* 0x00000006a77a7223 */ /* 0x180fe2000001080a */
[----:B------:R-:W-:Y:S01]  /*ebb0*/  @!P1 VIADD R15, R15, 0x36860 ;  /* 0x000368600f0f9836 */ /* 0x000fe20000000000 */
[----:B------:R-:W1:Y:S01]  /*ebc0*/  MUFU.EX2 R201, R201 ;  /* 0x000000c900c97308 */ /* 0x000e620000000800 */
[----:B------:R-:W-:Y:S01]  /*ebd0*/  @!P1 PRMT R11, RZ, 0x654, R11 ;  /* 0x00000654ff0b9816 */ /* 0x000fe2000000000b */
[-CC-:B------:R-:W-:Y:S01]  /*ebe0*/  FFMA.FTZ R193, R153, R6.reuse, -R10.reuse ;  /* 0x0000000699c17223 */ /* 0x180fe2000001080a */
[-CC-:B------:R-:W-:Y:S01]  /*ebf0*/  FFMA.FTZ R124, R155, R6.reuse, -R10.reuse ;  /* 0x000000069b7c7223 */ /* 0x180fe2000001080a */
[----:B------:R-:W-:Y:S01]  /*ec00*/  @!P1 PRMT R15, RZ, 0x654, R15 ;  /* 0x00000654ff0f9816 */ /* 0x000fe2000000000f */
[-CC-:B------:R-:W-:Y:S01]  /*ec10*/  FFMA.FTZ R195, R157, R6.reuse, -R10.reuse ;  /* 0x000000069dc37223 */ /* 0x180fe2000001080a */
[-CC-:B------:R-:W-:Y:S01]  /*ec20*/  FFMA.FTZ R126, R159, R6.reuse, -R10.reuse ;  /* 0x000000069f7e7223 */ /* 0x180fe2000001080a */
[-CC-:B0-----:R-:W-:Y:S01]  /*ec30*/  FFMA.FTZ R189, R145, R6.reuse, -R10.reuse ;  /* 0x0000000691bd7223 */ /* 0x181fe2000001080a */
        /* <DEDUP_REMOVED lines=13> */
[----:B------:R-:W-:-:S03]  /*ed10*/  FFMA.FTZ R151, R151, R6, -R10 ;  /* 0x0000000697977223 */ /* 0x000fc6000001080a */
        /* <DEDUP_REMOVED lines=22> */
[----:B-1----:R-:W-:Y:S01]  /*ee80*/  FFMA.FTZ R13, R2, R3, R201 ;  /* 0x00000003020d7223 */ /* 0x002fe200000100c9 */
[----:B------:R-:W-:Y:S08]  /*ee90*/  MUFU.EX2 R217, R217 ;  /* 0x000000d900d97308 */ /* 0x000ff00000000800 */
[----:B------:R-:W0:Y:S08]  /*eea0*/  MUFU.EX2 R14, R14 ;  /* 0x0000000e000e7308 */ /* 0x000e300000000800 */
[----:B------:R-:W-:Y:S08]  /*eeb0*/  MUFU.EX2 R3, R125 ;  /* 0x0000007d00037308 */ /* 0x000ff00000000800 */
[----:B------:R-:W-:Y:S01]  /*eec0*/  MUFU.EX2 R139, R139 ;  /* 0x0000008b008b7308 */ /* 0x000fe20000000800 */
[C---:B0-----:R-:W-:Y:S01]  /*eed0*/  FADD.FTZ R132, R14.reuse, R13 ;  /* 0x0000000d0e847221 */ /* 0x041fe20000010000 */
[----:B------:R-:W-:-:S03]  /*eee0*/  F2FP.BF16.F32.PACK_AB R201, R14, R201 ;  /* 0x000000c90ec9723e */ /* 0x000fc600000010ff */
[----:B------:R-:W-:Y:S01]  /*eef0*/  FADD.FTZ R13, R203, R132 ;  /* 0x00000084cb0d7221 */ /* 0x000fe20000010000 */
[C---:B------:R-:W-:Y:S02]  /*ef00*/  F2FP.BF16.F32.PACK_AB R203, R20.reuse, R203 ;  /* 0x000000cb14cb723e */ /* 0x040fe400000010ff */
[----:B------:R-:W-:Y:S01]  /*ef10*/  MUFU.EX2 R180, R180 ;  /* 0x000000b400b47308 */ /* 0x000fe20000000800 */
[----:B------:R-:W-:-:S04]  /*ef20*/  FADD.FTZ R132, R20, R13 ;  /* 0x0000000d14847221 */ /* 0x000fc80000010000 */
        /* <DEDUP_REMOVED lines=11> */
[----:B------:R-:W-:-:S07]  /*efe0*/  FADD.FTZ R132, R124, R13 ;  /* 0x0000000d7c847221 */ /* 0x000fce0000010000 */
[----:B------:R-:W-:Y:S08]  /*eff0*/  MUFU.EX2 R182, R182 ;  /* 0x000000b600b67308 */ /* 0x000ff00000000800 */
[----:B------:R-:W-:Y:S08]  /*f000*/  MUFU.EX2 R135, R135 ;  /* 0x0000008700877308 */ /* 0x000ff00000000800 */
[----:B------:R-:W-:Y:S08]  /*f010*/  MUFU.EX2 R183, R183 ;  /* 0x000000b700b77308 */ /* 0x000ff00000000800 */
[----:B------:R-:W-:Y:S08]  /*f020*/  MUFU.EX2 R143, R143 ;  /* 0x0000008f008f7308 */ /* 0x000ff00000000800 */
[----:B------:R-:W-:Y:S08]  /*f030*/  MUFU.EX2 R18, R18 ;  /* 0x0000001200127308 */ /* 0x000ff00000000800 */
[----:B------:R-:W-:Y:S08]  /*f040*/  MUFU.EX2 R123, R123 ;  /* 0x0000007b007b7308 */ /* 0x000ff00000000800 */
[----:B------:R-:W0:Y:S08]  /*f050*/  MUFU.EX2 R219, R219 ;  /* 0x000000db00db7308 */ /* 0x000e300000000800 */
[----:B------:R-:W-:Y:S08]  /*f060*/  MUFU.EX2 R151, R151 ;  /* 0x0000009700977308 */ /* 0x000ff00000000800 */
[----:B------:R-:W-:Y:S08]  /*f070*/  MUFU.EX2 R12, R12 ;  /* 0x0000000c000c7308 */ /* 0x000ff00000000800 */
[----:B------:R-:W1:Y:S01]  /*f080*/  MUFU.EX2 R221, R221 ;  /* 0x000000dd00dd7308 */ /* 0x000e620000000800 */
[----:B------:R-:W-:-:S02]  /*f090*/  WARPGROUP.DEPBAR.LE gsb0, 0x0 ;  /* 0x00008000000079c5 */ /* 0x000fc40000010000 */
[----:B------:R2:W-:Y:S01]  /*f0a0*/  @!P1 SYNCS.ARRIVE.TRANS64.RED.A1T0 RZ, [R11+URZ], RZ ;  /* 0x000000ff0bff99a7 */ /* 0x0005e2000810043f */
[----:B0-----:R-:W-:Y:S02]  /*f0b0*/  F2FP.BF16.F32.PACK_AB R176, R219, R18 ;  /* 0x00000012dbb0723e */ /* 0x001fe400000010ff */
[----:B------:R-:W-:Y:S02]  /*f0c0*/  F2FP.BF16.F32.PACK_AB R177, R123, R143 ;  /* 0x0000008f7bb1723e */ /* 0x000fe400000010ff */
[----:B-1----:R-:W-:Y:S01]  /*f0d0*/  F2FP.BF16.F32.PACK_AB R178, R221, R12 ;  /* 0x0000000cddb2723e */ /* 0x002fe200000010ff */
[----:B--2---:R-:W-:Y:S01]  /*f0e0*/  FFMA.FTZ R11, R0, R4, R9 ;  /* 0x00000004000b7223 */ /* 0x004fe20000010009 */
[----:B------:R0:W-:Y:S01]  /*f0f0*/  @!P1 SYNCS.ARRIVE.TRANS64.RED.A1T0 RZ, [R15+URZ], RZ ;  /* 0x000000ff0fff99a7 */ /* 0x0001e2000810043f */
[-C--:B------:R-:W-:Y:S02]  /*f100*/  FFMA.FTZ R4, R129, R6.reuse, -R10 ;  /* 0x0000000681047223 */ /* 0x080fe4000001080a */
[C---:B------:R-:W-:Y:S01]  /*f110*/  FADD.FTZ R11, R200.reuse, R11 ;  /* 0x0000000bc80b7221 */ /* 0x040fe20000010000 */
[----:B------:R-:W-:Y:S01]  /*f120*/  F2FP.BF16.F32.PACK_AB R200, R200, R9 ;  /* 0x00000009c8c8723e */ /* 0x000fe200000010ff */
[----:B------:R-:W-:Y:S01]  /*f130*/  FADD.FTZ R9, R195, R132 ;  /* 0x00000084c3097221 */ /* 0x000fe20000010000 */
[----:B------:R-:W-:Y:S01]  /*f140*/  F2FP.BF16.F32.PACK_AB R195, R126, R195 ;  /* 0x000000c37ec3723e */ /* 0x000fe200000010ff */
[----:B------:R-:W-:Y:S01]  /*f150*/  FADD.FTZ R134, R202, R11 ;  /* 0x0000000bca867221 */ /* 0x000fe20000010000 */
[-C--:B------:R-:W-:Y:S01]  /*f160*/  FFMA.FTZ R11, R133, R6.reuse, -R10 ;  /* 0x00000006850b7223 */ /* 0x080fe2000001080a */
[----:B------:R-:W-:Y:S01]  /*f170*/  FADD.FTZ R132, R126, R9 ;  /* 0x000000097e847221 */ /* 0x000fe20000010000 */
[----:B------:R-:W-:Y:S01]  /*f180*/  MUFU.EX2 R4, R4 ;  /* 0x0000000400047308 */ /* 0x000fe20000000800 */
[----:B0-----:R-:W-:Y:S01]  /*f190*/  FADD.FTZ R15, R17, R134 ;  /* 0x00000086110f7221 */ /* 0x001fe20000010000 */
[----:B------:R-:W-:Y:S01]  /*f1a0*/  FFMA.FTZ R10, R127, R6, -R10 ;  /* 0x000000067f0a7223 */ /* 0x000fe2000001080a */
[----:B------:R-:W-:Y:S01]  /*f1b0*/  FADD.FTZ R9, R189, R132 ;  /* 0x00000084bd097221 */ /* 0x000fe20000010000 */
[----:B------:R-:W-:Y:S01]  /*f1c0*/  F2FP.BF16.F32.PACK_AB R202, R17, R202 ;  /* 0x000000ca11ca723e */ /* 0x000fe200000010ff */
[----:B------:R-:W-:Y:S01]  /*f1d0*/  FADD.FTZ R134, R196, R15 ;  /* 0x0000000fc4867221 */ /* 0x000fe20000010000 */
[----:B------:R-:W-:-:S02]  /*f1e0*/  F2FP.BF16.F32.PACK_AB R196, R19, R196 ;  /* 0x000000c413c4723e */ /* 0x000fc400000010ff */
[----:B------:R-:W-:Y:S01]  /*f1f0*/  MUFU.EX2 R11, R11 ;  /* 0x0000000b000b7308 */ /* 0x000fe20000000800 */
[----:B------:R-:W-:Y:S01]  /*f200*/  FADD.FTZ R15, R19, R134 ;  /* 0x00000086130f7221 */ /* 0x000fe20000010000 */
[----:B------:R-:W-:-:S03]  /*f210*/  F2FP.BF16.F32.PACK_AB R189, R128, R189 ;  /* 0x000000bd80bd723e */ /* 0x000fc600000010ff */
[----:B------:R-:W-:Y:S01]  /*f220*/  FADD.FTZ R134, R198, R15 ;  /* 0x0000000fc6867221 */ /* 0x000fe20000010000 */
[C---:B------:R-:W-:Y:S02]  /*f230*/  F2FP.BF16.F32.PACK_AB R198, R169.reuse, R198 ;  /* 0x000000c6a9c6723e */ /* 0x040fe400000010ff */
[----:B------:R-:W0:Y:S01]  /*f240*/  MUFU.EX2 R10, R10 ;  /* 0x0000000a000a7308 */ /* 0x000e220000000800 */
[----:B------:R-:W-:-:S04]  /*f250*/  FADD.FTZ R15, R169, R134 ;  /* 0x00000086a90f7221 */ /* 0x000fc80000010000 */
[----:B------:R-:W-:Y:S01]  /*f260*/  FADD.FTZ R134, R192, R15 ;  /* 0x0000000fc0867221 */ /* 0x000fe20000010000 */
[----:B------:R-:W-:-:S03]  /*f270*/  F2FP.BF16.F32.PACK_AB R192, R171, R192 ;  /* 0x000000c0abc0723e */ /* 0x000fc600000010ff */
[----:B------:R-:W-:-:S04]  /*f280*/  FADD.FTZ R15, R171, R134 ;  /* 0x00000086ab0f7221 */ /* 0x000fc80000010000 */
[----:B------:R-:W-:Y:S01]  /*f290*/  FADD.FTZ R134, R194, R15 ;  /* 0x0000000fc2867221 */ /* 0x000fe20000010000 */
[----:B------:R-:W-:-:S03]  /*f2a0*/  F2FP.BF16.F32.PACK_AB R194, R173, R194 ;  /* 0x000000c2adc2723e */ /* 0x000fc600000010ff */
[----:B------:R-:W-:Y:S01]  /*f2b0*/  FADD.FTZ R13, R173, R134 ;  /* 0x00000086ad0d7221 */ /* 0x000fe20000010000 */
[----:B0-----:R-:W-:-:S03]  /*f2c0*/  F2FP.BF16.F32.PACK_AB R179, R10, R151 ;  /* 0x000000970ab3723e */ /* 0x001fc600000010ff */
[----:B------:R-:W-:Y:S01]  /*f2d0*/  FADD.FTZ R14, R188, R13 ;  /* 0x0000000dbc0e7221 */ /* 0x000fe20000010000 */
[----:B------:R-:W-:-:S03]  /*f2e0*/  F2FP.BF16.F32.PACK_AB R188, R175, R188 ;  /* 0x000000bcafbc723e */ /* 0x000fc600000010ff */
[----:B------:R-:W-:Y:S01]  /*f2f0*/  FADD.FTZ R13, R175, R14 ;  /* 0x0000000eaf0d7221 */ /* 0x000fe20000010000 */
[----:B------:R-:W-:-:S03]  /*f300*/  FADD.FTZ R14, R128, R9 ;  /* 0x00000009800e7221 */ /* 0x000fc60000010000 */
        /* <DEDUP_REMOVED lines=20> */
[C---:B------:R-:W-:Y:S01]  /*f450*/  F2FP.BF16.F32.PACK_AB R180, R181.reuse, R180 ;  /* 0x000000b4b5b4723e */ /* 0x040fe200000010ff */
[----:B------:R-:W-:Y:S02]  /*f460*/  IMAD.MOV.U32 R9, RZ, RZ, R8 ;  /* 0x000000ffff097224 */ /* 0x000fe400078e0008 */
        /* <DEDUP_REMOVED lines=16> */
[----:B------:R-:W-:Y:S01]  /*f570*/  FADD.FTZ R3, R10, R14 ;  /* 0x0000000e0a037221 */ /* 0x000fe20000010000 */
[----:B------:R-:W-:Y:S01]  /*f580*/  IMAD.MOV.U32 R10, RZ, RZ, R7 ;  /* 0x000000ffff0a7224 */ /* 0x000fe200078e0007 */
[----:B------:R-:W-:Y:S06]  /*f590*/  @P2 BRA `(.L_x_4876) ;  /* 0xffffffbc00842947 */ /* 0x000fec000383ffff */
.L_x_4867:
        /* <DEDUP_REMOVED lines=99> */
.L_x_4877:
[----:B------:R-:W-:Y:S01]  /*fbd0*/  ULEA UR5, UR36, UR38, 0x3 ;  /* 0x0000002624057291 */ /* 0x000fe2000f8e183f */
[----:B------:R-:W-:-:S05]  /*fbe0*/  IMAD.U32 R0, RZ, RZ, UR60 ;  /* 0x0000003cff007e24 */ /* 0x000fca000f8e00ff */
[----:B------:R-:W-:-:S04]  /*fbf0*/  SHF.L.U32 R0, R0, 0x1f, RZ ;  /* 0x0000001f00007819 */ /* 0x000fc800000006ff */
[----:B------:R0:W1:Y:S01]  /*fc00*/  SYNCS.PHASECHK.TRANS64.TRYWAIT P2, [UR5+0x36850], R0 ;  /* 0x03685000ff0075a7 */ /* 0x0000620008040145 */
[----:B------:R-:W-:Y:S05]  /*fc10*/  @!P0 BRA `(.L_x_4878) ;  /* 0x0000000000048947 */ /* 0x000fea0003800000 */
[----:B------:R-:W-:Y:S01]  /*fc20*/  BPT.TRAP 0x1 ;  /* 0x000000040000795c */ /* 0x000fe20000300000 */
.L_x_4878:
[----:B-1----:R-:W-:Y:S05]  /*fc30*/  @P2 BRA `(.L_x_4879) ;  /* 0x0000000000082947 */ /* 0x002fea0003800000 */
[----:B------:R-:W1:Y:S02]  /*fc40*/  SYNCS.PHASECHK.TRANS64.TRYWAIT P0, [UR5+0x36850], R0 ;  /* 0x03685000ff0075a7 */ /* 0x000e640008000145 */
[----:B-1----:R-:W-:Y:S05]  /*fc50*/  @!P0 BRA `(.L_x_4880) ;  /* 0x00000088003c8947 */ /* 0x002fea0003800000 */
.L_x_4879:
        /* <DEDUP_REMOVED lines=8> */
[----:B------:R-:W-:-:S04]  /*fce0*/  ULOP3.LUT UR38, UR38, 0x3fff, URZ, 0xc0, !UPT ;  /* 0x00003fff26267892 */ /* 0x000fc8000f8ec03f */
        /* <DEDUP_REMOVED lines=10> */
[----:B------:R-:W-:Y:S01]  /*fd90*/  MOV R4, RZ ;  /* 0x000000ff00047202 */ /* 0x000fe20000000f00 */
[----:B0-----:R-:W-:Y:S01]  /*fda0*/  FADD.FTZ R2, R0, R3 ;  /* 0x0000000300027221 */ /* 0x001fe20000010000 */
[----:B------:R-:W-:Y:S01]  /*fdb0*/  MOV R210, UR8 ;  /* 0x0000000800d27c02 */ /* 0x000fe20008000f00 */
[----:B------:R-:W0:Y:S01]  /*fdc0*/  SHFL.BFLY PT, R0, R5, 0x1, 0x1f ;  /* 0x0c201f0005007f89 */ /* 0x000e2200000e0000 */
[----:B------:R-:W-:-:S03]  /*fdd0*/  USEL UR36, UR36, URZ, UP0 ;  /* 0x0000003f24247287 */ /* 0x000fc60008000000 */
[----:B------:R-:W1:Y:S01]  /*fde0*/  SHFL.BFLY PT, R9, R2, 0x1, 0x1f ;  /* 0x0c201f0002097f89 */ /* 0x000e6200000e0000 */
[----:B0-----:R-:W-:Y:S01]  /*fdf0*/  FADD.FTZ R13, R5, R0 ;  /* 0x00000000050d7221 */ /* 0x001fe20000010000 */
[----:B------:R-:W-:Y:S02]  /*fe00*/  IMAD.U32 R5, RZ, RZ, UR5 ;  /* 0x00000005ff057e24 */ /* 0x000fe4000f8e00ff */
[----:B------:R-:W-:Y:S02]  /*fe10*/  IMAD.MOV.U32 R0, RZ, RZ, -0x800000 ;  /* 0xff800000ff007424 */ /* 0x000fe400078e00ff */
[----:B-1----:R-:W-:Y:S01]  /*fe20*/  FADD.FTZ R14, R2, R9 ;  /* 0x00000009020e7221 */ /* 0x002fe20000010000 */
[----:B------:R-:W-:Y:S01]  /*fe30*/  FSETP.NE.FTZ.AND P0, PT, R13, RZ, PT ;  /* 0x000000ff0d00720b */ /* 0x000fe20003f15000 */
[----:B------:R-:W-:Y:S02]  /*fe40*/  @!P1 VIADD R5, R5, 0x36860 ;  /* 0x0003686005059836 */ /* 0x000fe40000000000 */
[----:B------:R-:W-:Y:S01]  /*fe50*/  IMAD.MOV.U32 R2, RZ, RZ, -0x800000 ;  /* 0xff800000ff027424 */ /* 0x000fe200078e00ff */
[----:B------:R-:W-:-:S02]  /*fe60*/  FSETP.NE.FTZ.AND P2, PT, R14, RZ, PT ;  /* 0x000000ff0e00720b */ /* 0x000fc40003f55000 */
[----:B------:R-:W-:-:S07]  /*fe70*/  @!P1 PRMT R5, RZ, 0x654, R5 ;  /* 0x00000654ff059816 */ /* 0x000fce0000000005 */
[----:B------:R-:W0:Y:S01]  /*fe80*/  @P0 MUFU.LG2 R9, R13 ;  /* 0x0000000d00090308 */ /* 0x000e220000000c00 */
[----:B------:R-:W-:-:S03]  /*fe90*/  @P0 FMUL.FTZ R3, R6, 0.69314718246459960938 ;  /* 0x3f31721806030820 */ /* 0x000fc60000410000 */
[----:B------:R-:W-:-:S04]  /*fea0*/  @P2 FMUL.FTZ R15, R6, 0.69314718246459960938 ;  /* 0x3f317218060f2820 */ /* 0x000fc80000410000 */
[----:B------:R-:W1:Y:S08]  /*feb0*/  @P2 MUFU.LG2 R11, R14 ;  /* 0x0000000e000b2308 */ /* 0x000e700000000c00 */
[----:B------:R-:W2:Y:S01]  /*fec0*/  @P2 MUFU.RCP R10, R14 ;  /* 0x0000000e000a2308 */ /* 0x000ea20000001000 */
[----:B0-----:R-:W-:-:S04]  /*fed0*/  @P0 FMUL.FTZ R6, R9, 0.69314718246459960938 ;  /* 0x3f31721809060820 */ /* 0x001fc80000410000 */
[----:B------:R-:W-:-:S03]  /*fee0*/  @P0 FFMA.FTZ R2, R3, R8, R6 ;  /* 0x0000000803020223 */ /* 0x000fc60000010006 */
[----:B------:R-:W0:Y:S01]  /*fef0*/  @P0 MUFU.RCP R4, R13 ;  /* 0x0000000d00040308 */ /* 0x000e220000001000 */
[----:B-1----:R-:W-:Y:S01]  /*ff00*/  @P2 FMUL.FTZ R12, R11, 0.69314718246459960938 ;  /* 0x3f3172180b0c2820 */ /* 0x002fe20000410000 */
        /* <DEDUP_REMOVED lines=36> */
[----:B------:R-:W-:Y:S01]  /*10150*/  FMUL.FTZ R130, R43, R10 ;  /* 0x0000000a2b827220 */ /* 0x000fe20000410000 */
[-C--:B0-----:R-:W-:Y:S01]  /*10160*/  FMUL.FTZ R120, R32, R4.reuse ;  /* 0x0000000420787220 */ /* 0x081fe20000410000 */
[-C--:B------:R-:W-:Y:S01]  /*10170*/  FMUL.FTZ R3, R36, R4.reuse ;  /* 0x0000000424037220 */ /* 0x080fe20000410000 */
[----:B------:R-:W-:Y:S01]  /*10180*/  FMUL.FTZ R122, R37, R4 ;  /* 0x00000004257a7220 */ /* 0x000fe20000410000 */
        /* <DEDUP_REMOVED lines=91> */
.L_x_4850:
        /* <DEDUP_REMOVED lines=14> */
[----:B------:R-:W-:Y:S01]  /*10820*/  R2UR UR6, R208 ;  /* 0x00000000d00672ca */ /* 0x000fe200000e0000 */
[----:B------:R-:W-:Y:S01]  /*10830*/  UISETP.NE.U32.AND UP0, UPT, UR8, URZ, UPT ;  /* 0x0000003f0800728c */ /* 0x000fe2000bf05070 */
[----:B------:R-:W-:Y:S01]  /*10840*/  R2UR UR4, R206 ;  /* 0x00000000ce0472ca */ /* 0x000fe200000e0000 */
[----:B------:R-:W-:Y:S01]  /*10850*/  ULDC.64 UR12, c[0x0][0x208] ;  /* 0x00008200000c7ab9 */ /* 0x000fe20000000a00 */
[----:B------:R-:W-:Y:S01]  /*10860*/  F2FP.BF16.F32.PACK_AB R36, R37, R36 ;  /* 0x000000242524723e */ /* 0x000fe200000010ff */
[----:B------:R-:W-:Y:S01]  /*10870*/  UISETP.NE.AND.EX UP0, UPT, UR9, URZ, UPT, UP0 ;  /* 0x0000003f0900728c */ /* 0x000fe2000bf05300 */
[----:B------:R-:W-:Y:S02]  /*10880*/  F2FP.BF16.F32.PACK_AB R37, R47, R38 ;  /* 0x000000262f25723e */ /* 0x000fe400000010ff */
[----:B------:R-:W-:-:S02]  /*10890*/  F2FP.BF16.F32.PACK_AB R88, R89, R88 ;  /* 0x000000585958723e */ /* 0x000fc400000010ff */
[----:B------:R-:W-:Y:S02]  /*108a0*/  F2FP.BF16.F32.PACK_AB R38, R85, R84 ;  /* 0x000000545526723e */ /* 0x000fe400000010ff */
[----:B------:R-:W-:Y:S02]  /*108b0*/  F2FP.BF16.F32.PACK_AB R39, R128, R39 ;  /* 0x000000278027723e */ /* 0x000fe400000010ff */
[----:B------:R-:W-:Y:S01]  /*108c0*/  F2FP.BF16.F32.PACK_AB R89, R43, R90 ;  /* 0x0000005a2b59723e */ /* 0x000fe200000010ff */
[----:B------:R-:W-:Y:S01]  /*108d0*/  USHF.L.U64.HI UR11, UR4, 0x2, UR6 ;  /* 0x00000002040b7899 */ /* 0x000fe20008010206 */
[----:B------:R-:W-:Y:S01]  /*108e0*/  F2FP.BF16.F32.PACK_AB R96, R97, R96 ;  /* 0x000000606160723e */ /* 0x000fe200000010ff */
[----:B------:R-:W-:Y:S01]  /*108f0*/  USHF.L.U32 UR10, UR4, 0x2, URZ ;  /* 0x00000002040a7899 */ /* 0x000fe2000800063f */
[----:B------:R-:W-:Y:S01]  /*10900*/  F2FP.BF16.F32.PACK_AB R90, R93, R92 ;  /* 0x0000005c5d5a723e */ /* 0x000fe200000010ff */
[----:B------:R-:W-:Y:S01]  /*10910*/  ULDC.64 UR6, c[0x0][0xbd8] ;  /* 0x0002f60000067ab9 */ /* 0x000fe20000000a00 */
[----:B------:R-:W-:Y:S01]  /*10920*/  F2FP.BF16.F32.PACK_AB R91, R86, R91 ;  /* 0x0000005b565b723e */ /* 0x000fe200000010ff */
[----:B------:R-:W-:Y:S01]  /*10930*/  UISETP.NE.U32.AND UP1, UPT, UR6, URZ, UPT ;  /* 0x0000003f0600728c */ /* 0x000fe2000bf25070 */
[----:B------:R-:W-:Y:S01]  /*10940*/  F2FP.BF16.F32.PACK_AB R97, R99, R98 ;  /* 0x000000626361723e */ /* 0x000fe200000010ff */
[----:B------:R-:W-:Y:S01]  /*10950*/  UIADD3 UR4, UP2, UR10, UR6, URZ ;  /* 0x000000060a047290 */ /* 0x000fe2000ff5e03f */
[----:B------:R-:W-:Y:S01]  /*10960*/  F2FP.BF16.F32.PACK_AB R104, R105, R104 ;  /* 0x000000686968723e */ /* 0x000fe200000010ff */
[----:B------:R-:W-:Y:S01]  /*10970*/  UISETP.NE.AND.EX UP1, UPT, UR7, URZ, UPT, UP1 ;  /* 0x0000003f0700728c */ /* 0x000fe2000bf25310 */
[----:B------:R-:W-:Y:S01]  /*10980*/  F2FP.BF16.F32.PACK_AB R98, R101, R100 ;  /* 0x000000646562723e */ /* 0x000fe200000010ff */
[----:B------:R-:W-:Y:S01]  /*10990*/  @UP0 UIADD3 UR6, UP3, UR10, UR8, URZ ;  /* 0x000000080a060290 */ /* 0x000fe2000ff7e03f */
[----:B------:R-:W-:Y:S01]  /*109a0*/  F2FP.BF16.F32.PACK_AB R99, R103, R102 ;  /* 0x000000666763723e */ /* 0x000fe200000010ff */
[----:B------:R-:W-:Y:S01]  /*109b0*/  UIADD3.X UR8, UR11, UR7, URZ, UP2, !UPT ;  /* 0x000000070b087290 */ /* 0x000fe200097fe43f */
[----:B------:R-:W-:-:S02]  /*109c0*/  MOV R18, R42 ;  /* 0x0000002a00127202 */ /* 0x000fc40000000f00 */
[----:B0-----:R-:W-:Y:S01]  /*109d0*/  MOV R19, R5 ;  /* 0x0000000500137202 */ /* 0x001fe20000000f00 */
[----:B------:R-:W-:Y:S01]  /*109e0*/  @UP0 UIADD3.X UR7, UR11, UR9, URZ, UP3, !UPT ;  /* 0x000000090b070290 */ /* 0x000fe20009ffe43f */
[----:B------:R-:W-:Y:S02]  /*109f0*/  F2FP.BF16.F32.PACK_AB R105, R107, R106 ;  /* 0x0000006a6b69723e */ /* 0x000fe400000010ff */
[----:B------:R-:W-:Y:S01]  /*10a00*/  F2FP.BF16.F32.PACK_AB R112, R113, R112 ;  /* 0x000000707170723e */ /* 0x000fe200000010ff */
[----:B------:R-:W-:Y:S01]  /*10a10*/  IMAD.WIDE R4, R213, 0x2, R18 ;  /* 0x00000002d5047825 */ /* 0x000fe200078e0212 */
[----:B------:R-:W-:Y:S02]  /*10a20*/  F2FP.BF16.F32.PACK_AB R106, R109, R108 ;  /* 0x0000006c6d6a723e */ /* 0x000fe400000010ff */
[----:B------:R-:W-:Y:S02]  /*10a30*/  F2FP.BF16.F32.PACK_AB R107, R111, R110 ;  /* 0x0000006e6f6b723e */ /* 0x000fe400000010ff */
[----:B------:R-:W-:-:S02]  /*10a40*/  LOP3.LUT R29, R4, 0x380, RZ, 0xc0, !PT ;  /* 0x00000380041d7812 */ /* 0x000fc400078ec0ff */
        /* <DEDUP_REMOVED lines=11> */
[C---:B------:R-:W-:Y:S02]  /*10b00*/  IADD3 R143, P3, R4.reuse, 0x4060, RZ ;  /* 0x00004060048f7810 */ /* 0x040fe40007f7e0ff */
[C---:B------:R-:W-:Y:S01]  /*10b10*/  IADD3 R145, P2, R4.reuse, 0x8000, RZ ;  /* 0x0000800004917810 */ /* 0x040fe20007f5e0ff */
[--C-:B------:R-:W-:Y:S01]  /*10b20*/  IMAD.X R25, RZ, RZ, R5.reuse, P4 ;  /* 0x000000ffff197224 */ /* 0x100fe200020e0605 */
[C---:B------:R-:W-:Y:S01]  /*10b30*/  IADD3 R147, P1, R4.reuse, 0x8020, RZ ;  /* 0x0000802004937810 */ /* 0x040fe20007f3e0ff */
[--C-:B------:R-:W-:Y:S01]  /*10b40*/  IMAD.X R27, RZ, RZ, R5.reuse, P3 ;  /* 0x000000ffff1b7224 */ /* 0x100fe200018e0605 */
[C---:B------:R-:W-:Y:S02]  /*10b50*/  IADD3 R149, P6, R4.reuse, 0x8040, RZ ;  /* 0x0000804004957810 */ /* 0x040fe40007fde0ff */
[----:B------:R-:W-:Y:S01]  /*10b60*/  IADD3 R151, P5, R4, 0x8060, RZ ;  /* 0x0000806004977810 */ /* 0x000fe20007fbe0ff */
[--C-:B------:R-:W-:Y:S01]  /*10b70*/  IMAD.X R31, RZ, RZ, R5.reuse, P1 ;  /* 0x000000ffff1f7224 */ /* 0x100fe200008e0605 */
[----:B------:R-:W-:Y:S01]  /*10b80*/  LOP3.LUT R4, R29, R4, RZ, 0x3c, !PT ;  /* 0x000000041d047212 */ /* 0x000fe200078e3cff */
[--C-:B------:R-:W-:Y:S01]  /*10b90*/  IMAD.X R29, RZ, RZ, R5.reuse, P2 ;  /* 0x000000ffff1d7224 */ /* 0x100fe200010e0605 */
[-C--:B------:R-:W-:Y:S01]  /*10ba0*/  IADD3.X R21, RZ, R5.reuse, RZ, P0, !PT ;  /* 0x00000005ff157210 */ /* 0x080fe200007fe4ff */
[----:B------:R-:W-:Y:S01]  /*10bb0*/  IMAD.X R33, RZ, RZ, R5, P6 ;  /* 0x000000ffff217224 */ /* 0x000fe200030e0605 */
[----:B------:R-:W-:-:S02]  /*10bc0*/  IADD3.X R35, RZ, R5, RZ, P5, !PT ;  /* 0x00000005ff237210 */ /* 0x000fc40002ffe4ff */
[----:B------:R-:W-:Y:S02]  /*10bd0*/  LOP3.LUT R8, R81, 0x380, RZ, 0xc0, !PT ;  /* 0x0000038051087812 */ /* 0x000fe400078ec0ff */
[----:B------:R-:W-:Y:S02]  /*10be0*/  LOP3.LUT R10, R87, 0x380, RZ, 0xc0, !PT ;  /* 0x00000380570a7812 */ /* 0x000fe400078ec0ff */
[----:B------:R-:W-:Y:S02]  /*10bf0*/  MOV R134, R4 ;  /* 0x0000000400867202 */ /* 0x000fe40000000f00 */
[----:B------:R-:W-:Y:S02]  /*10c00*/  LOP3.LUT R12, R95, 0x380, RZ, 0xc0, !PT ;  /* 0x000003805f0c7812 */ /* 0x000fe400078ec0ff */
[----:B------:R-:W-:Y:S02]  /*10c10*/  LOP3.LUT R14, R137, 0x380, RZ, 0xc0, !PT ;  /* 0x00000380890e7812 */ /* 0x000fe400078ec0ff */
[----:B------:R-:W-:-:S02]  /*10c20*/  F2FP.BF16.F32.PACK_AB R5, R32, R135 ;  /* 0x000000872005723e */ /* 0x000fc400000010ff */
[----:B------:R-:W-:Y:S02]  /*10c30*/  LOP3.LUT R24, R141, 0x380, RZ, 0xc0, !PT ;  /* 0x000003808d187812 */ /* 0x000fe400078ec0ff */
[----:B------:R-:W-:Y:S02]  /*10c40*/  LOP3.LUT R26, R143, 0x380, RZ, 0xc0, !PT ;  /* 0x000003808f1a7812 */ /* 0x000fe400078ec0ff */
[----:B------:R-:W-:Y:S02]  /*10c50*/  LOP3.LUT R32, R147, 0x380, RZ, 0xc0, !PT ;  /* 0x0000038093207812 */ /* 0x000fe400078ec0ff */
[----:B------:R-:W-:Y:S02]  /*10c60*/  LOP3.LUT R20, R139, 0x380, RZ, 0xc0, !PT ;  /* 0x000003808b147812 */ /* 0x000fe400078ec0ff */
[----:B------:R-:W-:Y:S02]  /*10c70*/  LOP3.LUT R28, R145, 0x380, RZ, 0xc0, !PT ;  /* 0x00000380911c7812 */ /* 0x000fe400078ec0ff */
[----:B------:R-:W-:-:S02]  /*10c80*/  LOP3.LUT R34, R149, 0x380, RZ, 0xc0, !PT ;  /* 0x0000038095227812 */ /* 0x000fc400078ec0ff */
[----:B------:R-:W-:Y:S02]  /*10c90*/  SHF.R.U64 R8, R8, 0x3, RZ ;  /* 0x0000000308087819 */ /* 0x000fe400000012ff */
[----:B------:R-:W-:Y:S02]  /*10ca0*/  SHF.R.U64 R10, R10, 0x3, RZ ;  /* 0x000000030a0a7819 */ /* 0x000fe400000012ff */
[----:B------:R-:W-:Y:S02]  /*10cb0*/  LOP3.LUT R80, R151, 0x380, RZ, 0xc0, !PT ;  /* 0x0000038097507812 */ /* 0x000fe400078ec0ff */
[----:B------:R-:W-:Y:S02]  /*10cc0*/  SHF.R.U64 R12, R12, 0x3, RZ ;  /* 0x000000030c0c7819 */ /* 0x000fe400000012ff */
[----:B------:R-:W-:Y:S02]  /*10cd0*/  SHF.R.U64 R14, R14, 0x3, RZ ;  /* 0x000000030e0e7819 */ /* 0x000fe400000012ff */
[----:B------:R-:W-:-:S02]  /*10ce0*/  F2FP.BF16.F32.PACK_AB R4, R124, R7 ;  /* 0x000000077c04723e */ /* 0x000fc400000010ff */
[----:B------:R-:W-:Y:S02]  /*10cf0*/  SHF.R.U64 R24, R24, 0x3, RZ ;  /* 0x0000000318187819 */ /* 0x000fe400000012ff */
[----:B------:R-:W-:Y:S02]  /*10d00*/  SHF.R.U64 R26, R26, 0x3, RZ ;  /* 0x000000031a1a7819 */ /* 0x000fe400000012ff */
[----:B------:R-:W-:Y:S02]  /*10d10*/  SHF.R.U64 R32, R32, 0x3, RZ ;  /* 0x0000000320207819 */ /* 0x000fe400000012ff */
[----:B------:R-:W-:Y:S01]  /*10d20*/  F2FP.BF16.F32.PACK_AB R7, R133, R30 ;  /* 0x0000001e8507723e */ /* 0x000fe200000010ff */
[----:B------:R-:W-:Y:S01]  /*10d30*/  BAR.SYNC.DEFER_BLOCKING 0x1, 0x100 ;  /* 0x0044000000007b1d */ /* 0x000fe20000010000 */
[----:B------:R-:W-:Y:S02]  /*10d40*/  SHF.R.U64 R20, R20, 0x3, RZ ;  /* 0x0000000314147819 */ /* 0x000fe400000012ff */
[----:B------:R-:W-:-:S02]  /*10d50*/  SHF.R.U64 R28, R28, 0x3, RZ ;  /* 0x000000031c1c7819 */ /* 0x000fc400000012ff */
[----:B------:R-:W-:Y:S02]  /*10d60*/  SHF.R.U64 R34, R34, 0x3, RZ ;  /* 0x0000000322227819 */ /* 0x000fe400000012ff */
[----:B------:R-:W-:Y:S02]  /*10d70*/  LOP3.LUT R8, R8, R81, RZ, 0x3c, !PT ;  /* 0x0000005108087212 */ /* 0x000fe400078e3cff */
[----:B------:R-:W-:Y:S02]  /*10d80*/  LOP3.LUT R10, R10, R87, RZ, 0x3c, !PT ;  /* 0x000000570a0a7212 */ /* 0x000fe400078e3cff */
[----:B------:R-:W-:Y:S02]  /*10d90*/  SHF.R.U64 R80, R80, 0x3, RZ ;  /* 0x0000000350507819 */ /* 0x000fe400000012ff */
[----:B------:R-:W-:Y:S02]  /*10da0*/  LOP3.LUT R12, R12, R95, RZ, 0x3c, !PT ;  /* 0x0000005f0c0c7212 */ /* 0x000fe400078e3cff */
[----:B------:R-:W-:-:S02]  /*10db0*/  LOP3.LUT R14, R14, R137, RZ, 0x3c, !PT ;  /* 0x000000890e0e7212 */ /* 0x000fc400078e3cff */
[----:B------:R-:W-:Y:S02]  /*10dc0*/  LOP3.LUT R24, R24, R141, RZ, 0x3c, !PT ;  /* 0x0000008d18187212 */ /* 0x000fe400078e3cff */
[----:B------:R-:W-:Y:S02]  /*10dd0*/  LOP3.LUT R26, R26, R143, RZ, 0x3c, !PT ;  /* 0x0000008f1a1a7212 */ /* 0x000fe400078e3cff */
[----:B------:R-:W-:Y:S02]  /*10de0*/  LOP3.LUT R30, R32, R147, RZ, 0x3c, !PT ;  /* 0x00000093201e7212 */ /* 0x000fe400078e3cff */
[----:B------:R-:W-:Y:S01]  /*10df0*/  LOP3.LUT R20, R20, R139, RZ, 0x3c, !PT ;  /* 0x0000008b14147212 */ /* 0x000fe200078e3cff */
[----:B------:R0:W-:Y:S01]  /*10e00*/  STSM.16.M88.4 [R134], R4 ;  /* 0x0000000486007844 */ /* 0x0001e20000000200 */
[----:B------:R-:W-:Y:S02]  /*10e10*/  LOP3.LUT R28, R28, R145, RZ, 0x3c, !PT ;  /* 0x000000911c1c7212 */ /* 0x000fe400078e3cff */
[----:B------:R-:W-:-:S02]  /*10e20*/  LOP3.LUT R32, R34, R149, RZ, 0x3c, !PT ;  /* 0x0000009522207212 */ /* 0x000fc400078e3cff */
[----:B------:R-:W-:Y:S02]  /*10e30*/  LOP3.LUT R34, R80, R151, RZ, 0x3c, !PT ;  /* 0x0000009750227212 */ /* 0x000fe400078e3cff */
[----:B------:R-:W-:Y:S02]  /*10e40*/  MOV R133, R8 ;  /* 0x0000000800857202 */ /* 0x000fe40000000f00 */
[----:B------:R-:W-:Y:S02]  /*10e50*/  MOV R124, R10 ;  /* 0x0000000a007c7202 */ /* 0x000fe40000000f00 */
[----:B------:R-:W-:Y:S02]  /*10e60*/  MOV R123, R12 ;  /* 0x0000000c007b7202 */ /* 0x000fe40000000f00 */
[----:B------:R-:W-:Y:S02]  /*10e70*/  MOV R95, R14 ;  /* 0x0000000e005f7202 */ /* 0x000fe40000000f00 */
[----:B------:R-:W-:-:S02]  /*10e80*/  F2FP.BF16.F32.PACK_AB R8, R41, R40 ;  /* 0x000000282908723e */ /* 0x000fc400000010ff */
[----:B0-----:R-:W-:Y:S02]  /*10e90*/  F2FP.BF16.F32.PACK_AB R4, R121, R120 ;  /* 0x000000787904723e */ /* 0x001fe400000010ff */
[----:B------:R-:W-:Y:S02]  /*10ea0*/  F2FP.BF16.F32.PACK_AB R5, R132, R127 ;  /* 0x0000007f8405723e */ /* 0x000fe400000010ff */
[----:B------:R-:W-:Y:S02]  /*10eb0*/  F2FP.BF16.F32.PACK_AB R6, R122, R3 ;  /* 0x000000037a06723e */ /* 0x000fe400000010ff */
[----:B------:R-:W-:Y:S02]  /*10ec0*/  F2FP.BF16.F32.PACK_AB R7, R131, R126 ;  /* 0x0000007e8307723e */ /* 0x000fe400000010ff */
[----:B------:R-:W-:Y:S02]  /*10ed0*/  F2FP.BF16.F32.PACK_AB R9, R130, R125 ;  /* 0x0000007d8209723e */ /* 0x000fe400000010ff */
[----:B------:R-:W-:Y:S01]  /*10ee0*/  F2FP.BF16.F32.PACK_AB R10, R45, R44 ;  /* 0x0000002c2d0a723e */ /* 0x000fe200000010ff */
[----:B------:R0:W-:Y:S01]  /*10ef0*/  STSM.16.M88.4 [R133], R4 ;  /* 0x0000000485007844 */ /* 0x0001e20000000200 */
[----:B------:R-:W-:-:S02]  /*10f00*/  F2FP.BF16.F32.PACK_AB R11, R129, R46 ;  /* 0x0000002e810b723e */ /* 0x000fc400000010ff */
[----:B------:R-:W-:Y:S02]  /*10f10*/  MOV R87, R24 ;  /* 0x0000001800577202 */ /* 0x000fe40000000f00 */
[----:B------:R-:W-:Y:S01]  /*10f20*/  MOV R82, R26 ;  /* 0x0000001a00527202 */ /* 0x000fe20000000f00 */
[----:B------:R1:W-:Y:S01]  /*10f30*/  STSM.16.M88.4 [R124], R8 ;  /* 0x000000087c007844 */ /* 0x0003e20000000200 */
[----:B------:R-:W-:Y:S02]  /*10f40*/  F2FP.BF16.F32.PACK_AB R12, R49, R48 ;  /* 0x00000030310c723e */ /* 0x000fe400000010ff */
[----:B------:R-:W-:Y:S02]  /*10f50*/  F2FP.BF16.F32.PACK_AB R13, R51, R50 ;  /* 0x00000032330d723e */ /* 0x000fe400000010ff */
[----:B------:R-:W-:Y:S02]  /*10f60*/  F2FP.BF16.F32.PACK_AB R14, R53, R52 ;  /* 0x00000034350e723e */ /* 0x000fe400000010ff */
[----:B------:R-:W-:-:S02]  /*10f70*/  F2FP.BF16.F32.PACK_AB R15, R55, R54 ;  /* 0x00000036370f723e */ /* 0x000fc400000010ff */
[----:B------:R-:W-:Y:S01]  /*10f80*/  MOV R94, R20 ;  /* 0x00000014005e7202 */ /* 0x000fe20000000f00 */
[----:B0-----:R-:W-:Y:S01]  /*10f90*/  IMAD.U32 R4, RZ, RZ, UR4 ;  /* 0x00000004ff047e24 */ /* 0x001fe2000f8e00ff */
[----:B------:R-:W-:Y:S01]  /*10fa0*/  MOV R81, R28 ;  /* 0x0000001c00517202 */ /* 0x000fe20000000f00 */
[----:B------:R-:W-:Y:S01]  /*10fb0*/  STSM.16.M88.4 [R123], R12 ;  /* 0x0000000c7b007844 */ /* 0x000fe20000000200 */
[----:B------:R-:W-:Y:S01]  /*10fc0*/  MOV R80, R30 ;  /* 0x0000001e00507202 */ /* 0x000fe20000000f00 */
[----:B------:R-:W-:Y:S01]  /*10fd0*/  IMAD.U32 R5, RZ, RZ, UR8 ;  /* 0x00000008ff057e24 */ /* 0x000fe2000f8e00ff */
        /* <DEDUP_REMOVED lines=18> */
[----:B------:R0:W-:Y:S01]  /*11100*/  STSM.16.M88.4 [R87], R32 ;  /* 0x0000002057007844 */ /* 0x0001e20000000200 */
[----:B------:R-:W-:Y:S02]  /*11110*/  F2FP.BF16.F32.PACK_AB R115, R119, R118 ;  /* 0x000000767773723e */ /* 0x000fe400000010ff */
[----:B------:R-:W-:Y:S01]  /*11120*/  PLOP3.LUT P0, PT, PT, PT, UP1, 0x80, 0x0 ;  /* 0x000000000000781c */ /* 0x000fe20003f0f018 */
[----:B------:R2:W-:Y:S01]  /*11130*/  STSM.16.M88.4 [R82], R36 ;  /* 0x0000002452007844 */ /* 0x0005e20000000200 */
[----:B------:R-:W-:-:S03]  /*11140*/  PLOP3.LUT P1, PT, PT, PT, UP0, 0x80, 0x0 ;  /* 0x000000000000781c */ /* 0x000fc60003f2f008 */
[----:B------:R2:W-:Y:S04]  /*11150*/  STSM.16.M88.4 [R81], R88 ;  /* 0x0000005851007844 */ /* 0x0005e80000000200 */
[----:B------:R2:W-:Y:S04]  /*11160*/  STSM.16.M88.4 [R80], R96 ;  /* 0x0000006050007844 */ /* 0x0005e80000000200 */
[----:B------:R2:W-:Y:S04]  /*11170*/  STSM.16.M88.4 [R21], R104 ;  /* 0x0000006815007844 */ /* 0x0005e80000000200 */
[----:B------:R2:W-:Y:S01]  /*11180*/  STSM.16.M88.4 [R20], R112 ;  /* 0x0000007014007844 */ /* 0x0005e20000000200 */
[----:B------:R-:W-:Y:S01]  /*11190*/  BAR.SYNC.DEFER_BLOCKING 0x1, 0x100 ;  /* 0x0044000000007b1d */ /* 0x000fe20000010000 */
[----:B------:R-:W-:-:S02]  /*111a0*/  IMAD.U32 R6, RZ, RZ, UR6 ;  /* 0x00000006ff067e24 */ /* 0x000fc4000f8e00ff */
[----:B------:R-:W-:-:S03]  /*111b0*/  IMAD.U32 R7, RZ, RZ, UR7 ;  /* 0x00000007ff077e24 */ /* 0x000fc6000f8e00ff */
[----:B------:R-:W3:Y:S04]  /*111c0*/  @P0 LDG.E R3, desc[UR12][R4.64] ;  /* 0x0000000c04030981 */ /* 0x000ee8000c1e1900 */
[----:B------:R-:W4:Y:S01]  /*111d0*/  @P1 LDG.E R6, desc[UR12][R6.64] ;  /* 0x0000000c06061981 */ /* 0x000f22000c1e1900 */
[----:B-1----:R-:W-:Y:S01]  /*111e0*/  IMAD R9, R22, 0x40, R16 ;  /* 0x0000004016097824 */ /* 0x002fe200078e0210 */
[----:B------:R-:W-:Y:S01]  /*111f0*/  UMOV UR4, URZ ;  /* 0x0000003f00047c82 */ /* 0x000fe20008000000 */
[----:B------:R-:W-:Y:S02]  /*11200*/  ULDC UR10, c[0x0][0xa88] ;  /* 0x0002a200000a7ab9 */ /* 0x000fe40000000800 */
[----:B------:R-:W-:-:S03]  /*11210*/  IMAD.WIDE R18, R9, 0x2, R18 ;  /* 0x0000000209127825 */ /* 0x000fc600078e0212 */
[----:B0-----:R-:W-:Y:S02]  /*11220*/  IADD3 R33, P5, R18, 0x1000, RZ ;  /* 0x0000100012217810 */ /* 0x001fe40007fbe0ff */
        /* <DEDUP_REMOVED lines=10> */
.L_x_4883:
        /* <DEDUP_REMOVED lines=8> */
[C---:B------:R-:W-:Y:S02]  /*11350*/  IADD3 R5, P3, R18.reuse, 0x3000, RZ ;  /* 0x0000300012057810 */ /* 0x040fe40007f7e0ff */
[----:B------:R-:W-:-:S02]  /*11360*/  IADD3 R57, P0, R18, 0x4000, RZ ;  /* 0x0000400012397810 */ /* 0x000fc40007f1e0ff */
[----:B------:R-:W-:Y:S01]  /*11370*/  LOP3.LUT R4, R5, 0x380, RZ, 0xc0, !PT ;  /* 0x0000038005047812 */ /* 0x000fe200078ec0ff */
[----:B------:R-:W-:Y:S01]  /*11380*/  USHF.R.S32.HI UR14, URZ, 0x1f, UR18 ;  /* 0x0000001f3f0e7899 */ /* 0x000fe20008011412 */
[----:B------:R-:W-:Y:S01]  /*11390*/  IADD3 R13, P4, R18, 0x2000, RZ ;  /* 0x00002000120d7810 */ /* 0x000fe20007f9e0ff */
[----:B------:R-:W-:Y:S01]  /*113a0*/  USEL UR16, UR16, URZ, !UP1 ;  /* 0x0000003f10107287 */ /* 0x000fe2000c800000 */
[----:B------:R-:W-:Y:S01]  /*113b0*/  SHF.R.U64 R4, R4, 0x3, RZ ;  /* 0x0000000304047819 */ /* 0x000fe200000012ff */
[----:B------:R-:W-:Y:S01]  /*113c0*/  UIMAD UR11, UR14, UR12, URZ ;  /* 0x0000000c0e0b72a4 */ /* 0x000fe2000f8e023f */
[----:B------:R-:W-:Y:S01]  /*113d0*/  IADD3 R45, P1, R18, 0x5000, RZ ;  /* 0x00005000122d7810 */ /* 0x000fe20007f3e0ff */
[----:B------:R-:W-:Y:S01]  /*113e0*/  UIMAD.WIDE.U32 UR6, UR18, UR12, UR8 ;  /* 0x0000000c120672a5 */ /* 0x000fe2000f8e0008 */
[----:B------:R-:W-:Y:S01]  /*113f0*/  MOV R6, UR17 ;  /* 0x0000001100067c02 */ /* 0x000fe20008000f00 */
[----:B------:R-:W-:Y:S01]  /*11400*/  UIMAD UR11, UR18, UR13, UR11 ;  /* 0x0000000d120b72a4 */ /* 0x000fe2000f8e020b */
[----:B------:R-:W-:Y:S01]  /*11410*/  LOP3.LUT R4, R4, R5, RZ, 0x3c, !PT ;  /* 0x0000000504047212 */ /* 0x000fe200078e3cff */
[----:B------:R-:W-:Y:S01]  /*11420*/  USEL UR15, UR15, URZ, !UP1 ;  /* 0x0000003f0f0f7287 */ /* 0x000fe2000c800000 */
[----:B------:R-:W-:Y:S01]  /*11430*/  IADD3 R29, P2, R18, 0x6000, RZ ;  /* 0x00006000121d7810 */ /* 0x000fe20007f5e0ff */
[----:B------:R-:W-:Y:S01]  /*11440*/  ULDC.64 UR12, c[0x0][0xb78] ;  /* 0x0002de00000c7ab9 */ /* 0x000fe20000000a00 */
[----:B------:R-:W-:Y:S01]  /*11450*/  UIADD3 UR7, UR7, UR11, URZ ;  /* 0x0000000b07077290 */ /* 0x000fe2000fffe03f */
[----:B------:R-:W-:Y:S01]  /*11460*/  IMAD R7, R6, 0x80, R205 ;  /* 0x0000008006077824 */ /* 0x000fe200078e02cd */
[----:B------:R-:W-:Y:S01]  /*11470*/  UIMAD UR8, UR16, UR12, URZ ;  /* 0x0000000c100872a4 */ /* 0x000fe2000f8e023f */
[----:B------:R-:W-:Y:S01]  /*11480*/  LOP3.LUT R56, R57, 0x380, RZ, 0xc0, !PT ;  /* 0x0000038039387812 */ /* 0x000fe200078ec0ff */
[----:B------:R-:W-:Y:S01]  /*11490*/  UIMAD.WIDE.U32 UR6, UR15, UR12, UR6 ;  /* 0x0000000c0f0672a5 */ /* 0x000fe2000f8e0006 */
[----:B------:R-:W-:Y:S01]  /*114a0*/  LOP3.LUT R32, R33, 0x380, RZ, 0xc0, !PT ;  /* 0x0000038021207812 */ /* 0x000fe200078ec0ff */
[----:B------:R-:W-:Y:S01]  /*114b0*/  UIMAD UR8, UR15, UR13, UR8 ;  /* 0x0000000d0f0872a4 */ /* 0x000fe2000f8e0208 */
[----:B------:R-:W-:-:S02]  /*114c0*/  SHF.R.S32.HI R3, RZ, 0x1f, R7 ;  /* 0x0000001fff037819 */ /* 0x000fc40000011407 */
[----:B------:R-:W-:Y:S01]  /*114d0*/  LOP3.LUT R12, R13, 0x380, RZ, 0xc0, !PT ;  /* 0x000003800d0c7812 */ /* 0x000fe200078ec0ff */
[----:B------:R-:W-:Y:S01]  /*114e0*/  ULDC.64 UR12, c[0x0][0xaa0] ;  /* 0x0002a800000c7ab9 */ /* 0x000fe20000000a00 */
[----:B------:R-:W-:Y:S01]  /*114f0*/  IADD3 R5, P6, R7, UR6, RZ ;  /* 0x0000000607057c10 */ /* 0x000fe2000ffde0ff */
[----:B------:R-:W-:Y:S01]  /*11500*/  IMAD.U32 R6, RZ, RZ, UR8 ;  /* 0x00000008ff067e24 */ /* 0x000fe2000f8e00ff */
[----:B------:R-:W-:Y:S02]  /*11510*/  LOP3.LUT R44, R45, 0x380, RZ, 0xc0, !PT ;  /* 0x000003802d2c7812 */ /* 0x000fe400078ec0ff */
[----:B------:R-:W-:Y:S02]  /*11520*/  LOP3.LUT R28, R29, 0x380, RZ, 0xc0, !PT ;  /* 0x000003801d1c7812 */ /* 0x000fe400078ec0ff */
[----:B------:R-:W-:Y:S01]  /*11530*/  IADD3.X R6, R3, UR7, R6, P6, !PT ;  /* 0x0000000703067c10 */ /* 0x000fe2000b7fe406 */
[----:B------:R-:W-:Y:S01]  /*11540*/  ULDC.64 UR6, c[0x0][0xb40] ;  /* 0x0002d00000067ab9 */ /* 0x000fe20000000a00 */
[----:B------:R-:W-:Y:S01]  /*11550*/  SHF.R.U64 R56, R56, 0x3, RZ ;  /* 0x0000000338387819 */ /* 0x000fe200000012ff */
[----:B------:R-:W-:Y:S01]  /*11560*/  VIADD R3, R7, 0x8 ;  /* 0x0000000807037836 */ /* 0x000fe20000000000 */
[----:B------:R-:W-:-:S02]  /*11570*/  SHF.R.U64 R32, R32, 0x3, RZ ;  /* 0x0000000320207819 */ /* 0x000fc400000012ff */
[----:B------:R-:W-:Y:S02]  /*11580*/  SHF.R.U64 R12, R12, 0x3, RZ ;  /* 0x000000030c0c7819 */ /* 0x000fe400000012ff */
[----:B------:R-:W-:Y:S02]  /*11590*/  LEA R20, P6, R5, UR6, 0x2 ;  /* 0x0000000605147c11 */ /* 0x000fe4000f8c10ff */
[----:B------:R-:W-:Y:S02]  /*115a0*/  SHF.R.U64 R44, R44, 0x3, RZ ;  /* 0x000000032c2c7819 */ /* 0x000fe400000012ff */
[----:B------:R-:W-:Y:S02]  /*115b0*/  SHF.R.U64 R28, R28, 0x3, RZ ;  /* 0x000000031c1c7819 */ /* 0x000fe400000012ff */
[----:B------:R-:W-:Y:S02]  /*115c0*/  LOP3.LUT R56, R56, R57, RZ, 0x3c, !PT ;  /* 0x0000003938387212 */ /* 0x000fe400078e3cff */
[----:B------:R-:W-:-:S02]  /*115d0*/  IADD3.X R57, RZ, R19, RZ, P0, !PT ;  /* 0x00000013ff397210 */ /* 0x000fc400007fe4ff */
[----:B------:R-:W-:Y:S02]  /*115e0*/  LOP3.LUT P0, RZ, R211, 0x3, RZ, 0xc0, !PT ;  /* 0x00000003d3ff7812 */ /* 0x000fe4000780c0ff */
[----:B------:R-:W-:Y:S01]  /*115f0*/  LOP3.LUT R32, R32, R33, RZ, 0x3c, !PT ;  /* 0x0000002120207212 */ /* 0x000fe200078e3cff */
[--C-:B------:R-:W-:Y:S01]  /*11600*/  IMAD.X R33, RZ, RZ, R19.reuse, P5 ;  /* 0x000000ffff217224 */ /* 0x100fe200028e0613 */
[----:B------:R-:W-:Y:S01]  /*11610*/  LOP3.LUT R12, R12, R13, RZ, 0x3c, !PT ;  /* 0x0000000d0c0c7212 */ /* 0x000fe200078e3cff */
[--C-:B------:R-:W-:Y:S01]  /*11620*/  IMAD.X R13, RZ, RZ, R19.reuse, P4 ;  /* 0x000000ffff0d7224 */ /* 0x100fe200020e0613 */
[----:B------:R-:W-:Y:S01]  /*11630*/  LEA.HI.X R21, R5, UR7, R6, 0x2, P6 ;  /* 0x0000000705157c11 */ /* 0x000fe2000b0f1406 */
        /* <DEDUP_REMOVED lines=9> */
[----:B------:R-:W-:Y:S02]  /*116d0*/  ISETP.GE.OR P1, PT, R7, UR10, P0 ;  /* 0x0000000a07007c0c */ /* 0x000fe40008726670 */
[----:B------:R-:W-:Y:S02]  /*116e0*/  IADD3 R6, P2, R18, 0xb000, RZ ;  /* 0x0000b00012067810 */ /* 0x000fe40007f5e0ff */
[----:B------:R-:W-:-:S02]  /*116f0*/  ISETP.GE.OR P0, PT, R3, UR10, P0 ;  /* 0x0000000a03007c0c */ /* 0x000fc40008706670 */
[----:B------:R-:W-:Y:S01]  /*11700*/  LOP3.LUT R7, R18, 0x380, RZ, 0xc0, !PT ;  /* 0x0000038012077812 */ /* 0x000fe200078ec0ff */
[----:B------:R-:W-:Y:S01]  /*11710*/  IMAD.X R25, RZ, RZ, R19, P2 ;  /* 0x000000ffff197224 */ /* 0x000fe200010e0613 */
[----:B------:R-:W-:Y:S02]  /*11720*/  LOP3.LUT R8, R9, 0x380, RZ, 0xc0, !PT ;  /* 0x0000038009087812 */ /* 0x000fe400078ec0ff */
[----:B------:R-:W-:Y:S02]  /*11730*/  LOP3.LUT R60, R61, 0x380, RZ, 0xc0, !PT ;  /* 0x000003803d3c7812 */ /* 0x000fe400078ec0ff */
[----:B------:R-:W-:Y:S01]  /*11740*/  LOP3.LUT R52, R53, 0x380, RZ, 0xc0, !PT ;  /* 0x0000038035347812 */ /* 0x000fe200078ec0ff */
[----:B------:R0:W-:Y:S01]  /*11750*/  @!P1 STG.E desc[UR20][R20.64], R2 ;  /* 0x0000000214009986 */ /* 0x0001e2000c101914 */
        /* <DEDUP_REMOVED lines=8> */
[----:B------:R-:W-:Y:S01]  /*117e0*/  SHF.R.U64 R52, R52, 0x3, RZ ;  /* 0x0000000334347819 */ /* 0x000fe200000012ff */
[----:B0-----:R-:W-:Y:S01]  /*117f0*/  IMAD.MOV.U32 R2, RZ, RZ, R16 ;  /* 0x000000ffff027224 */ /* 0x001fe200078e0010 */
[----:B------:R-:W-:Y:S01]  /*11800*/  SHF.R.U64 R36, R36, 0x3, RZ ;  /* 0x0000000324247819 */ /* 0x000fe200000012ff */
[----:B------:R-:W5:Y:S01]  /*11810*/  LD.E.128 R12, desc[UR20][R12.64] ;  /* 0x000000140c0c7980 */ /* 0x000f62000c101d00 */
[----:B------:R-:W-:Y:S01]  /*11820*/  SHF.R.U64 R3, R3, 0x3, RZ ;  /* 0x0000000303037819 */ /* 0x000fe200000012ff */
[----:B------:R-:W-:Y:S01]  /*11830*/  ULDC.64 UR8, c[0x0][0xae0] ;  /* 0x0002b80000087ab9 */ /* 0x000fe20000000a00 */
[----:B------:R-:W-:Y:S01]  /*11840*/  LOP3.LUT R18, R7, R18, RZ, 0x3c, !PT ;  /* 0x0000001207127212 */ /* 0x000fe200078e3cff */
[----:B------:R-:W5:Y:S01]  /*11850*/  LD.E.128 R56, desc[UR20][R56.64] ;  /* 0x0000001438387980 */ /* 0x000f62000c101d00 */
[----:B------:R-:W-:Y:S01]  /*11860*/  LOP3.LUT R8, R8, R9, RZ, 0x3c, !PT ;  /* 0x0000000908087212 */ /* 0x000fe200078e3cff */
[--C-:B------:R-:W-:Y:S01]  /*11870*/  IMAD.X R9, RZ, RZ, R19.reuse, P6 ;  /* 0x000000ffff097224 */ /* 0x100fe200030e0613 */
[----:B------:R-:W-:Y:S01]  /*11880*/  LOP3.LUT R60, R60, R61, RZ, 0x3c, !PT ;  /* 0x0000003d3c3c7212 */ /* 0x000fe200078e3cff */
[--C-:B------:R-:W-:Y:S01]  /*11890*/  IMAD.X R61, RZ, RZ, R19.reuse, P5 ;  /* 0x000000ffff3d7224 */ /* 0x100fe200028e0613 */
[----:B------:R-:W-:Y:S01]  /*118a0*/  LOP3.LUT R52, R52, R53, RZ, 0x3c, !PT ;  /* 0x0000003534347212 */ /* 0x000fe200078e3cff */
[----:B------:R0:W5:Y:S01]  /*118b0*/  LD.E.128 R48, desc[UR20][R18.64] ;  /* 0x0000001412307980 */ /* 0x000162000c101d00 */
[----:B------:R-:W-:Y:S01]  /*118c0*/  LOP3.LUT R36, R36, R37, RZ, 0x3c, !PT ;  /* 0x0000002524247212 */ /* 0x000fe200078e3cff */
[----:B------:R-:W-:Y:S01]  /*118d0*/  IMAD.X R37, RZ, RZ, R19, P3 ;  /* 0x000000ffff257224 */ /* 0x000fe200018e0613 */
[----:B------:R-:W-:Y:S01]  /*118e0*/  IADD3.X R53, RZ, R19, RZ, P4, !PT ;  /* 0x00000013ff357210 */ /* 0x000fe200027fe4ff */
[----:B------:R-:W5:Y:S01]  /*118f0*/  LD.E.128 R44, desc[UR20][R44.64] ;  /* 0x000000142c2c7980 */ /* 0x000f62000c101d00 */
[----:B------:R-:W-:-:S02]  /*11900*/  LOP3.LUT R24, R3, R6, RZ, 0x3c, !PT ;  /* 0x0000000603187212 */ /* 0x000fc400078e3cff */
[----:B------:R-:W-:Y:S01]  /*11910*/  SHF.R.S32.HI R3, RZ, 0x1f, R16 ;  /* 0x0000001fff037819 */ /* 0x000fe20000011410 */
[----:B------:R-:W5:Y:S01]  /*11920*/  LD.E.128 R4, desc[UR20][R4.64] ;  /* 0x0000001404047980 */ /* 0x000f62000c101d00 */
[----:B0-----:R-:W-:Y:S01]  /*11930*/  IMAD.U32 R19, RZ, RZ, UR12 ;  /* 0x0000000cff137e24 */ /* 0x001fe2000f8e00ff */
[----:B------:R-:W-:Y:S02]  /*11940*/  UIMAD UR6, UR4, UR13, UR6 ;  /* 0x0000000d040672a4 */ /* 0x000fe4000f8e0206 */
[----:B------:R-:W5:Y:S01]  /*11950*/  LD.E.128 R28, desc[UR20][R28.64] ;  /* 0x000000141c1c7980 */ /* 0x000f62000c101d00 */
[----:B------:R-:W-:-:S03]  /*11960*/  IMAD.WIDE.U32 R2, R19, UR4, R2 ;  /* 0x0000000413027c25 */ /* 0x000fc6000f8e0002 */
        /* <DEDUP_REMOVED lines=12> */
[----:B------:R-:W-:Y:S01]  /*11a30*/  MOV R19, UR8 ;  /* 0x0000000800137c02 */ /* 0x000fe20008000f00 */
[----:B------:R-:W-:Y:S01]  /*11a40*/  VIADD R3, R3, UR6 ;  /* 0x0000000603037c36 */ /* 0x000fe20008000000 */
[----:B------:R-:W-:-:S02]  /*11a50*/  UIMAD UR10, UR17, -0x80, UR10 ;  /* 0xffffff80110a78a4 */ /* 0x000fc4000f8e020a */
[----:B------:R-:W-:Y:S02]  /*11a60*/  UIMAD UR4, UR18, UR9, UR4 ;  /* 0x00000009120472a4 */ /* 0x000fe4000f8e0204 */
[----:B------:R-:W-:Y:S01]  /*11a70*/  IMAD.WIDE.U32 R2, R19, UR18, R2 ;  /* 0x0000001213027c25 */ /* 0x000fe2000f8e0002 */
[----:B------:R-:W-:Y:S01]  /*11a80*/  ULDC.64 UR6, c[0x0][0xae8] ;  /* 0x0002ba0000067ab9 */ /* 0x000fe20000000a00 */
[----:B------:R-:W-:Y:S02]  /*11a90*/  ISETP.GE.AND P3, PT, R22, UR10, PT ;  /* 0x0000000a16007c0c */ /* 0x000fe4000bf66270 */
[----:B------:R-:W-:Y:S01]  /*11aa0*/  VIADD R3, R3, UR4 ;  /* 0x0000000403037c36 */ /* 0x000fe20008000000 */
[----:B------:R-:W-:Y:S01]  /*11ab0*/  UIMAD UR4, UR16, UR6, URZ ;  /* 0x00000006100472a4 */ /* 0x000fe2000f8e023f */
[----:B------:R-:W-:Y:S01]  /*11ac0*/  VIADD R42, R42, 0x36820 ;  /* 0x000368202a2a7836 */ /* 0x000fe20000000000 */
[----:B-1----:R-:W-:Y:S01]  /*11ad0*/  MOV R21, UR6 ;  /* 0x0000000600157c02 */ /* 0x002fe20008000f00 */
[C---:B------:R-:W-:Y:S01]  /*11ae0*/  VIADD R19, R22.reuse, 0x60 ;  /* 0x0000006016137836 */ /* 0x040fe20000000000 */
[----:B------:R-:W-:Y:S01]  /*11af0*/  UIMAD UR4, UR15, UR7, UR4 ;  /* 0x000000070f0472a4 */ /* 0x000fe2000f8e0204 */
[----:B------:R-:W-:Y:S01]  /*11b00*/  VIADD R18, R22, 0x40 ;  /* 0x0000004016127836 */ /* 0x000fe20000000000 */
[----:B------:R-:W-:Y:S01]  /*11b10*/  PRMT R42, RZ, 0x654, R42 ;  /* 0x00000654ff2a7816 */ /* 0x000fe2000000002a */
[----:B------:R-:W-:Y:S01]  /*11b20*/  IMAD.WIDE.U32 R20, R21, UR15, R2 ;  /* 0x0000000f15147c25 */ /* 0x000fe2000f8e0002 */
[----:B------:R-:W-:-:S02]  /*11b30*/  ISETP.GE.AND P2, PT, R19, UR10, PT ;  /* 0x0000000a13007c0c */ /* 0x000fc4000bf46270 */
[--C-:B------:R-:W-:Y:S01]  /*11b40*/  SHF.R.S32.HI R23, RZ, 0x1f, R22.reuse ;  /* 0x0000001fff177819 */ /* 0x100fe20000011416 */
[----:B------:R-:W-:Y:S01]  /*11b50*/  VIADD R0, R22, 0x20 ;  /* 0x0000002016007836 */ /* 0x000fe20000000000 */
[----:B0-----:R0:W-:Y:S01]  /*11b60*/  SYNCS.ARRIVE.TRANS64.RED.A1T0 RZ, [R42+URZ], RZ ;  /* 0x000000ff2aff79a7 */ /* 0x0011e2000810043f */
[----:B------:R-:W-:Y:S01]  /*11b70*/  IMAD.U32 R19, RZ, RZ, UR17 ;  /* 0x00000011ff137e24 */ /* 0x000fe2000f8e00ff */
[----:B------:R-:W-:Y:S01]  /*11b80*/  BSSY B1, `(.L_x_4884) ;  /* 0x000001a000017945 */ /* 0x000fe20003800000 */
[----:B------:R-:W-:Y:S01]  /*11b90*/  VIADD R43, R21, UR4 ;  /* 0x00000004152b7c36 */ /* 0x000fe20008000000 */
[----:B------:R-:W-:Y:S01]  /*11ba0*/  ISETP.GE.AND P1, PT, R18, UR10, PT ;  /* 0x0000000a12007c0c */ /* 0x000fe2000bf26270 */
[----:B------:R-:W-:Y:S01]  /*11bb0*/  IMAD.WIDE R18, R19, 0x80, R22 ;  /* 0x0000008013127825 */ /* 0x000fe200078e0216 */
[----:B------:R-:W-:Y:S01]  /*11bc0*/  ISETP.GE.AND P0, PT, R0, UR10, PT ;  /* 0x0000000a00007c0c */ /* 0x000fe2000bf06270 */
[----:B------:R-:W-:-:S12]  /*11bd0*/  @P3 BRA `(.L_x_4885) ;  /* 0x0000000000503947 */ /* 0x000fd80003800000 */
        /* <DEDUP_REMOVED lines=20> */
.L_x_4885:
[----:B------:R-:W-:Y:S05]  /*11d20*/  BSYNC B1 ;  /* 0x0000000000017941 */ /* 0x000fea0003800000 */
.L_x_4884:
[----:B------:R-:W-:Y:S04]  /*11d30*/  BSSY B1, `(.L_x_4886) ;  /* 0x0000018000017945 */ /* 0x000fe80003800000 */
[----:B------:R-:W-:Y:S05]  /*11d40*/  @P0 BRA `(.L_x_4887) ;  /* 0x0000000000580947 */ /* 0x000fea0003800000 */
[----:B-1----:R-:W-:Y:S01]  /*11d50*/  IADD3 R41, P0, R18, 0x20, RZ ;  /* 0x0000002012297810 */ /* 0x002fe20007f1e0ff */
[----:B------:R-:W-:Y:S01]  /*11d60*/  VIADD R2, R16, 0x40 ;  /* 0x0000004010027836 */ /* 0x000fe20000000000 */
[----:B------:R-:W-:Y:S01]  /*11d70*/  ULDC UR4, c[0x0][0xa8c] ;  /* 0x0002a30000047ab9 */ /* 0x000fe20000000800 */
        /* <DEDUP_REMOVED lines=19> */
.L_x_4887:
[----:B------:R-:W-:Y:S05]  /*11eb0*/  BSYNC B1 ;  /* 0x0000000000017941 */ /* 0x000fea0003800000 */
.L_x_4886:
[----:B------:R-:W-:Y:S04]  /*11ec0*/  BSSY B1, `(.L_x_4888) ;  /* 0x0000018000017945 */ /* 0x000fe80003800000 */
[----:B------:R-:W-:Y:S05]  /*11ed0*/  @P1 BRA `(.L_x_4889) ;  /* 0x0000000000581947 */ /* 0x000fea0003800000 */
[----:B--2--5:R-:W-:Y:S01]  /*11ee0*/  IADD3 R33, P0, R18, 0x40, RZ ;  /* 0x0000004012217810 */ /* 0x024fe20007f1e0ff */
        /* <DEDUP_REMOVED lines=21> */
.L_x_4889:
[----:B------:R-:W-:Y:S05]  /*12040*/  BSYNC B1 ;  /* 0x0000000000017941 */ /* 0x000fea0003800000 */
.L_x_4888:
[----:B------:R-:W-:Y:S05]  /*12050*/  @P2 BRA `(.L_x_4890) ;  /* 0x0000000c00902947 */ /* 0x000fea0003800000 */
[----:B---3-5:R-:W-:Y:S01]  /*12060*/  IADD3 R13, P0, R18, 0x60, RZ ;  /* 0x00000060120d7810 */ /* 0x028fe20007f1e0ff */
        /* <DEDUP_REMOVED lines=24> */
.L_x_4882:
        /* <DEDUP_REMOVED lines=13> */
[----:B------:R-:W-:Y:S01]  /*122c0*/  IMAD.U32 R4, RZ, RZ, UR6 ;  /* 0x00000006ff047e24 */ /* 0x000fe2000f8e00ff */
[----:B------:R-:W-:Y:S02]  /*122d0*/  UISETP.NE.AND.EX UP0, UPT, UR9, URZ, UPT, UP0 ;  /* 0x0000003f0900728c */ /* 0x000fe4000bf05300 */
[----:B------:R-:W-:Y:S01]  /*122e0*/  UIADD3 UR4, UP1, UR4, UR8, URZ ;  /* 0x0000000804047290 */ /* 0x000fe2000ff3e03f */
[----:B------:R-:W-:-:S03]  /*122f0*/  IMAD.U32 R5, RZ, RZ, UR7 ;  /* 0x00000007ff057e24 */ /* 0x000fc6000f8e00ff */
[----:B------:R-:W-:Y:S01]  /*12300*/  PLOP3.LUT P1, PT, PT, PT, UP0, 0x80, 0x0 ;  /* 0x000000000000781c */ /* 0x000fe20003f2f008 */
[----:B------:R-:W-:Y:S01]  /*12310*/  UIADD3.X UR6, UR10, UR9, URZ, UP1, !UPT ;  /* 0x000000090a067290 */ /* 0x000fe20008ffe43f */
[----:B------:R-:W2:Y:S01]  /*12320*/  @P2 LDG.E R4, desc[UR12][R4.64] ;  /* 0x0000000c04042981 */ /* 0x000ea2000c1e1900 */
[----:B------:R-:W-:Y:S01]  /*12330*/  MOV R7, RZ ;  /* 0x000000ff00077202 */ /* 0x000fe20000000f00 */
[----:B------:R-:W-:-:S03]  /*12340*/  IMAD.U32 R2, RZ, RZ, UR4 ;  /* 0x00000004ff027e24 */ /* 0x000fc6000f8e00ff */
        /* <DEDUP_REMOVED lines=13> */
.L_x_4891:
        /* <DEDUP_REMOVED lines=12> */
[----:B------:R-:W-:-:S04]  /*124e0*/  IMAD.U32 R0, RZ, RZ, UR6 ;  /* 0x00000006ff007e24 */ /* 0x000fc8000f8e00ff */
        /* <DEDUP_REMOVED lines=25> */
.L_x_4893:
[----:B------:R-:W-:Y:S05]  /*12680*/  BSYNC B1 ;  /* 0x0000000000017941 */ /* 0x000fea0003800000 */
.L_x_4892:
[----:B------:R-:W-:Y:S01]  /*12690*/  R2UR UR11, R209 ;  /* 0x00000000d10b72ca */ /* 0x000fe200000e0000 */
[----:B------:R-:W-:Y:S01]  /*126a0*/  ULDC.64 UR6, c[0x0][0xaa0] ;  /* 0x0002a80000067ab9 */ /* 0x000fe20000000a00 */
[----:B------:R-:W-:Y:S01]  /*126b0*/  R2UR UR14, R207 ;  /* 0x00000000cf0e72ca */ /* 0x000fe200000e0000 */
[----:B------:R-:W-:Y:S01]  /*126c0*/  IMAD.MOV.U32 R2, RZ, RZ, R16 ;  /* 0x000000ffff027224 */ /* 0x000fe200078e0010 */
[----:B------:R-:W-:Y:S01]  /*126d0*/  ULDC.64 UR12, c[0x0][0xae0] ;  /* 0x0002b800000c7ab9 */ /* 0x000fe20000000a00 */
[----:B0-----:R-:W-:Y:S01]  /*126e0*/  IMAD.MOV.U32 R3, RZ, RZ, R9 ;  /* 0x000000ffff037224 */ /* 0x001fe200078e0009 */
[----:B------:R-:W-:Y:S01]  /*126f0*/  MOV R5, UR12 ;  /* 0x0000000c00057c02 */ /* 0x000fe20008000f00 */
[----:B------:R-:W-:Y:S01]  /*12700*/  IMAD R0, R6, UR6, RZ ;  /* 0x0000000606007c24 */ /* 0x000fe2000f8e02ff */
[----:B------:R-:W-:Y:S01]  /*12710*/  BSSY B1, `(.L_x_4894) ;  /* 0x000002f000017945 */ /* 0x000fe20003800000 */
[----:B------:R-:W-:Y:S01]  /*12720*/  IMAD.WIDE.U32 R2, R7, UR6, R2 ;  /* 0x0000000607027c25 */ /* 0x000fe2000f8e0002 */
[----:B------:R-:W-:-:S03]  /*12730*/  UIMAD UR6, UR8, UR12, URZ ;  /* 0x0000000c080672a4 */ /* 0x000fc6000f8e023f */
[----:B------:R-:W-:Y:S01]  /*12740*/  IMAD R7, R7, UR7, R0 ;  /* 0x0000000707077c24 */ /* 0x000fe2000f8e0200 */
[----:B------:R-:W-:Y:S01]  /*12750*/  UIMAD UR7, UR11, -0x80, UR4 ;  /* 0xffffff800b0778a4 */ /* 0x000fe2000f8e0204 */
[C---:B------:R-:W-:Y:S01]  /*12760*/  VIADD R4, R22.reuse, 0x60 ;  /* 0x0000006016047836 */ /* 0x040fe20000000000 */
[----:B------:R-:W-:Y:S01]  /*12770*/  UIMAD UR6, UR14, UR13, UR6 ;  /* 0x0000000d0e0672a4 */ /* 0x000fe2000f8e0206 */
[----:B------:R-:W-:Y:S01]  /*12780*/  IMAD.IADD R3, R3, 0x1, R7 ;  /* 0x0000000103037824 */ /* 0x000fe200078e0207 */
[----:B------:R-:W-:Y:S01]  /*12790*/  SHF.R.S32.HI R7, RZ, 0x1f, R22 ;  /* 0x0000001fff077819 */ /* 0x000fe20000011416 */
[----:B------:R-:W-:Y:S01]  /*127a0*/  ULDC.64 UR12, c[0x0][0xae8] ;  /* 0x0002ba00000c7ab9 */ /* 0x000fe20000000a00 */
[----:B------:R-:W-:Y:S01]  /*127b0*/  ISETP.GE.AND P3, PT, R22, UR7, PT ;  /* 0x0000000716007c0c */ /* 0x000fe2000bf66270 */
[----:B------:R-:W-:Y:S01]  /*127c0*/  IMAD.WIDE.U32 R2, R5, UR14, R2 ;  /* 0x0000000e05027c25 */ /* 0x000fe2000f8e0002 */
[----:B------:R-:W-:Y:S01]  /*127d0*/  UIMAD UR4, UR10, UR12, URZ ;  /* 0x0000000c0a0472a4 */ /* 0x000fe2000f8e023f */
[----:B------:R-:W-:-:S02]  /*127e0*/  ISETP.GE.AND P0, PT, R4, UR7, PT ;  /* 0x0000000704007c0c */ /* 0x000fc4000bf06270 */
[----:B------:R-:W-:Y:S01]  /*127f0*/  VIADD R0, R22, 0x20 ;  /* 0x0000002016007836 */ /* 0x000fe20000000000 */
[----:B------:R-:W-:Y:S01]  /*12800*/  UIMAD UR4, UR9, UR13, UR4 ;  /* 0x0000000d090472a4 */ /* 0x000fe2000f8e0204 */
[----:B------:R-:W-:Y:S01]  /*12810*/  VIADD R3, R3, UR6 ;  /* 0x0000000603037c36 */ /* 0x000fe20008000000 */
[----:B------:R-:W-:Y:S01]  /*12820*/  MOV R9, UR11 ;  /* 0x0000000b00097c02 */ /* 0x000fe20008000f00 */
[----:B------:R-:W-:Y:S01]  /*12830*/  IMAD.U32 R5, RZ, RZ, UR12 ;  /* 0x0000000cff057e24 */ /* 0x000fe2000f8e00ff */
[----:B------:R-:W-:Y:S01]  /*12840*/  ISETP.GE.AND P2, PT, R0, UR7, PT ;  /* 0x0000000700007c0c */ /* 0x000fe2000bf46270 */
[----:B------:R-:W-:Y:S02]  /*12850*/  VIADD R0, R22, 0x40 ;  /* 0x0000004016007836 */ /* 0x000fe40000000000 */
[----:B------:R-:W-:-:S03]  /*12860*/  IMAD.WIDE.U32 R4, R5, UR9, R2 ;  /* 0x0000000905047c25 */ /* 0x000fc6000f8e0002 */
[----:B------:R-:W-:Y:S01]  /*12870*/  ISETP.GE.AND P1, PT, R0, UR7, PT ;  /* 0x0000000700007c0c */ /* 0x000fe2000bf26270 */
[----:B------:R-:W-:Y:S02]  /*12880*/  IMAD.MOV.U32 R6, RZ, RZ, R22 ;  /* 0x000000ffff067224 */ /* 0x000fe400078e0016 */
[----:B------:R-:W-:Y:S02]  /*12890*/  VIADD R11, R5, UR4 ;  /* 0x00000004050b7c36 */ /* 0x000fe40008000000 */
[----:B------:R-:W-:Y:S01]  /*128a0*/  IMAD.WIDE R6, R9, 0x80, R6 ;  /* 0x0000008009067825 */ /* 0x000fe200078e0206 */
[----:B------:R-:W-:Y:S07]  /*128b0*/  @P3 BRA `(.L_x_4895) ;  /* 0x0000000000503947 */ /* 0x000fee0003800000 */
        /* <DEDUP_REMOVED lines=20> */
.L_x_4895:
[----:B------:R-:W-:Y:S05]  /*12a00*/  BSYNC B1 ;  /* 0x0000000000017941 */ /* 0x000fea0003800000 */
.L_x_4894:
[----:B------:R-:W-:Y:S04]  /*12a10*/  BSSY B1, `(.L_x_4896) ;  /* 0x0000018000017945 */ /* 0x000fe80003800000 */
[----:B------:R-:W-:Y:S05]  /*12a20*/  @P2 BRA `(.L_x_4897) ;  /* 0x0000000000582947 */ /* 0x000fea0003800000 */
[----:B0-----:R-:W-:Y:S01]  /*12a30*/  IADD3 R9, P2, R6, 0x20, RZ ;  /* 0x0000002006097810 */ /* 0x001fe20007f5e0ff */
        /* <DEDUP_REMOVED lines=21> */
.L_x_4897:
[----:B------:R-:W-:Y:S05]  /*12b90*/  BSYNC B1 ;  /* 0x0000000000017941 */ /* 0x000fea0003800000 */
.L_x_4896:
[----:B------:R-:W-:Y:S04]  /*12ba0*/  BSSY B1, `(.L_x_4898) ;  /* 0x0000018000017945 */ /* 0x000fe80003800000 */
[----:B------:R-:W-:Y:S05]  /*12bb0*/  @P1 BRA `(.L_x_4899) ;  /* 0x0000000000581947 */ /* 0x000fea0003800000 */
[----:B01----:R-:W-:Y:S01]  /*12bc0*/  IADD3 R9, P1, R6, 0x40, RZ ;  /* 0x0000004006097810 */ /* 0x003fe20007f3e0ff */
        /* <DEDUP_REMOVED lines=21> */
.L_x_4899:
[----:B------:R-:W-:Y:S05]  /*12d20*/  BSYNC B1 ;  /* 0x0000000000017941 */ /* 0x000fea0003800000 */
.L_x_4898:
[----:B------:R-:W-:Y:S05]  /*12d30*/  @P0 BRA `(.L_x_4890) ;  /* 0x0000000000580947 */ /* 0x000fea0003800000 */
[----:B------:R-:W-:Y:S01]  /*12d40*/  IADD3 R5, P0, R6, 0x60, RZ ;  /* 0x0000006006057810 */ /* 0x000fe20007f1e0ff */
[C---:B------:R-:W-:Y:S01]  /*12d50*/  VIADD R0, R16.reuse, 0x40 ;  /* 0x0000004010007836 */ /* 0x040fe20000000000 */
[----:B------:R-:W-:Y:S01]  /*12d60*/  ULDC.64 UR6, c[0x0][0xad8] ;  /* 0x0002b60000067ab9 */ /* 0x000fe20000000a00 */
[----:B------:R-:W-:Y:S01]  /*12d70*/  ULDC UR4, c[0x0][0xa8c] ;  /* 0x0002a30000047ab9 */ /* 0x000fe20000000800 */
[----:B------:R-:W-:Y:S01]  /*12d80*/  IMAD.MOV.U32 R2, RZ, RZ, R4 ;  /* 0x000000ffff027224 */ /* 0x000fe200078e0004 */
[----:B------:R-:W-:Y:S01]  /*12d90*/  ISETP.GE.AND P1, PT, R16, UR4, PT ;  /* 0x0000000410007c0c */ /* 0x000fe2000bf26270 */
[----:B------:R-:W-:Y:S01]  /*12da0*/  IMAD.X R6, RZ, RZ, R7, P0 ;  /* 0x000000ffff067224 */ /* 0x000fe200000e0607 */
[----:B------:R-:W-:Y:S01]  /*12db0*/  ISETP.GE.AND P2, PT, R0, UR4, PT ;  /* 0x0000000400007c0c */ /* 0x000fe2000bf46270 */
[----:B------:R-:W-:Y:S01]  /*12dc0*/  IMAD.MOV.U32 R3, RZ, RZ, R11 ;  /* 0x000000ffff037224 */ /* 0x000fe200078e000b */
[----:B------:R-:W-:Y:S01]  /*12dd0*/  IADD3 R0, R16, 0x80, RZ ;  /* 0x0000008010007810 */ /* 0x000fe20007ffe0ff */
[----:B------:R-:W-:Y:S01]  /*12de0*/  IMAD R6, R6, UR6, RZ ;  /* 0x0000000606067c24 */ /* 0x000fe2000f8e02ff */
[----:B------:R-:W-:Y:S01]  /*12df0*/  ULDC.64 UR8, c[0x0][0x208] ;  /* 0x0000820000087ab9 */ /* 0x000fe20000000a00 */
        /* <DEDUP_REMOVED lines=10> */
.L_x_4890:
[----:B------:R-:W-:Y:S05]  /*12ea0*/  BSYNC B0 ;  /* 0x0000000000007941 */ /* 0x000fea0003800000 */
.L_x_4881:
[----:B------:R-:W-:Y:S02]  /*12eb0*/  ULDC UR4, c[0x0][0xc14] ;  /* 0x0003050000047ab9 */ /* 0x000fe40000000800 */
[----:B------:R-:W-:-:S13]  /*12ec0*/  ISETP.GE.AND P0, PT, R83, UR4, PT ;  /* 0x0000000453007c0c */ /* 0x000fda000bf06270 */
[----:B------:R-:W-:Y:S05]  /*12ed0*/  @!P0 BRA `(.L_x_4900) ;  /* 0xfffffedc00b88947 */ /* 0x000fea000383ffff */
[----:B------:R-:W-:Y:S05]  /*12ee0*/  EXIT ;  /* 0x000000000000794d */ /* 0x000fea0003800000 */
.L_x_4845:
        /* <DEDUP_REMOVED lines=46> */
[----:B------:R-:W-:Y:S02]  /*131d0*/  ISETP.GE.U32.AND P0, PT, R7, 0x10, PT ;  /* 0x000000100700780c */ /* 0x000fe40003f06070 */
[----:B------:R-:W-:-:S05]  /*131e0*/  IADD3 R2, R3, R2, RZ ;  /* 0x0000000203027210 */ /* 0x000fca0007ffe0ff */
[----:B------:R-:W1:Y:S06]  /*131f0*/  SHFL.UP PT, R5, R2, 0x10, RZ ;  /* 0x0600000002057989 */ /* 0x000e6c00000e00ff */
        /* <DEDUP_REMOVED lines=13> */
.L_x_4905:
        /* <DEDUP_REMOVED lines=16> */
.L_x_4904:
[----:B------:R-:W-:Y:S05]  /*133d0*/  BSYNC B0 ;  /* 0x0000000000007941 */ /* 0x000fea0003800000 */
.L_x_4903:
        /* <DEDUP_REMOVED lines=25> */
.L_x_4901:
[----:B------:R-:W-:Y:S01]  /*13570*/  IMAD.IADD R7, R5, 0x1, -R2 ;  /* 0x0000000105077824 */ /* 0x000fe200078e0a02 */
[----:B------:R-:W-:-:S03]  /*13580*/  ULDC.64 UR8, c[0x0][0x208] ;  /* 0x0000820000087ab9 */ /* 0x000fc60000000a00 */
[----:B------:R-:W-:-:S05]  /*13590*/  IMAD R2, R4, UR4, R7 ;  /* 0x0000000404027c24 */ /* 0x000fca000f8e0207 */
[----:B------:R-:W-:Y:S02]  /*135a0*/  ISETP.GT.AND P0, PT, R2, UR6, PT ;  /* 0x0000000602007c0c */ /* 0x000fe4000bf04270 */
[----:B------:R-:W0:Y:S11]  /*135b0*/  LDC.64 R2, c[0x0][0xc68] ;  /* 0x00031a00ff027b82 */ /* 0x000e360000000a00 */
[----:B------:R-:W-:-:S04]  /*135c0*/  VOTE.ANY R9, PT, !P0 ;  /* 0x0000000000097806 */ /* 0x000fc800040e0100 */
[----:B------:R-:W1:Y:S02]  /*135d0*/  POPC R5, R9 ;  /* 0x0000000900057309 */ /* 0x000e640000000000 */
[----:B-1----:R-:W-:-:S05]  /*135e0*/  IADD3 R19, R5, R6, RZ ;  /* 0x0000000605137210 */ /* 0x002fca0007ffe0ff */
        /* <DEDUP_REMOVED lines=13> */
.L_x_4906:
        /* <DEDUP_REMOVED lines=21> */
[----:B------:R-:W-:Y:S01]  /*13810*/  IMAD R4, R8, R9, RZ ;  /* 0x0000000908047224 */ /* 0x000fe200078e02ff */
[----:B------:R-:W-:-:S03]  /*13820*/  IADD3 R9, -R9, RZ, RZ ;  /* 0x000000ff09097210 */ /* 0x000fc60007ffe1ff */
        /* <DEDUP_REMOVED lines=33> */
.L_x_4902:
[----:B------:R-:W-:Y:S01]  /*13a40*/  IMAD.MOV.U32 R17, RZ, RZ, RZ ;  /* 0x000000ffff117224 */ /* 0x000fe200078e00ff */
[----:B------:R-:W-:Y:S01]  /*13a50*/  MOV R16, UR6 ;  /* 0x0000000600107c02 */ /* 0x000fe20008000f00 */
[----:B------:R-:W-:-:S07]  /*13a60*/  IMAD.MOV.U32 R18, RZ, RZ, RZ ;  /* 0x000000ffff127224 */ /* 0x000fce00078e00ff */
.L_x_4907:
        /* <DEDUP_REMOVED lines=20> */
.L_x_4975:
[----:B--2---:R-:W2:Y:S01]  /*13bb0*/  LDC.64 R2, c[0x0][0xc60] ;  /* 0x00031800ff027b82 */ /* 0x004ea20000000a00 */
[----:B------:R-:W-:Y:S01]  /*13bc0*/  ULDC.64 UR4, c[0x0][0x208] ;  /* 0x0000820000047ab9 */ /* 0x000fe20000000a00 */
[----:B--2---:R-:W-:-:S05]  /*13bd0*/  IMAD.WIDE R2, R19, 0x4, R2 ;  /* 0x0000000413027825 */ /* 0x004fca00078e0202 */
[----:B------:R-:W2:Y:S01]  /*13be0*/  LDG.E R5, desc[UR4][R2.64] ;  /* 0x0000000402057981 */ /* 0x000ea2000c1e1900 */
[----:B------:R-:W-:Y:S05]  /*13bf0*/  YIELD ;  /* 0x0000000000007946 */ /* 0x000fea0003800000 */
[----:B------:R-:W-:Y:S01]  /*13c00*/  ULDC.64 UR4, c[0x0][0xa28] ;  /* 0x00028a0000047ab9 */ /* 0x000fe20000000a00 */
[----:B-1----:R-:W-:Y:S01]  /*13c10*/  IMAD.MOV.U32 R0, RZ, RZ, RZ ;  /* 0x000000ffff007224 */ /* 0x002fe200078e00ff */
[----:B------:R-:W-:Y:S01]  /*13c20*/  ISETP.NE.U32.AND P0, PT, RZ, UR4, PT ;  /* 0x00000004ff007c0c */ /* 0x000fe2000bf05070 */
[----:B------:R-:W-:Y:S01]  /*13c30*/  ULDC.64 UR8, c[0x0][0x208] ;  /* 0x0000820000087ab9 */ /* 0x000fe20000000a00 */
[----:B------:R-:W-:Y:S01]  /*13c40*/  MOV R6, RZ ;  /* 0x000000ff00067202 */ /* 0x000fe20000000f00 */
[----:B------:R-:W-:Y:S01]  /*13c50*/  ULDC.64 UR6, c[0x0][0xa08] ;  /* 0x0002820000067ab9 */ /* 0x000fe20000000a00 */
[----:B------:R-:W-:-:S02]  /*13c60*/  ISETP.NE.AND.EX P0, PT, RZ, UR5, PT, P0 ;  /* 0x00000005ff007c0c */ /* 0x000fc4000bf05300 */
        /* <DEDUP_REMOVED lines=41> */
[----:B--2---:R-:W-:-:S07]  /*13f00*/  IMAD.IADD R6, R9, 0x1, -R6 ;  /* 0x0000000109067824 */ /* 0x004fce00078e0a06 */
.L_x_4909:
        /* <DEDUP_REMOVED lines=14> */
.L_x_4910:
[----:B------:R-:W-:Y:S05]  /*13ff0*/  @!P0 BRA `(.L_x_4911) ;  /* 0x0000000000108947 */ /* 0x000fea0003800000 */
[----:B------:R-:W-:Y:S02]  /*14000*/  ULDC.64 UR4, c[0x0][0x208] ;  /* 0x0000820000047ab9 */ /* 0x000fe40000000a00 */
[----:B------:R-:W2:Y:S04]  /*14010*/  LDG.E R7, desc[UR4][R4.64] ;  /* 0x0000000404077981 */ /* 0x000ea8000c1e1900 */
[----:B-1----:R-:W2:Y:S02]  /*14020*/  LDG.E R2, desc[UR4][R4.64+0x4] ;  /* 0x0000040404027981 */ /* 0x002ea4000c1e1900 */
[----:B--2---:R-:W-:-:S07]  /*14030*/  IADD3 R7, -R7, R2, RZ ;  /* 0x0000000207077210 */ /* 0x004fce0007ffe1ff */
.L_x_4911:
[----:B-----5:R-:W-:Y:S01]  /*14040*/  IMAD.IADD R7, R7, 0x1, -R0 ;  /* 0x0000000107077824 */ /* 0x020fe200078e0a00 */
[----:B-1----:R-:W-:Y:S01]  /*14050*/  LEA R2, R17, 0xef, 0x7 ;  /* 0x000000ef11027811 */ /* 0x002fe200078e38ff */
[----:B------:R-:W-:Y:S01]  /*14060*/  IMAD.MOV.U32 R4, RZ, RZ, RZ ;  /* 0x000000ffff047224 */ /* 0x000fe200078e00ff */
[----:B------:R-:W-:Y:S01]  /*14070*/  BSSY B6, `(.L_x_4912) ;  /* 0x0000327000067945 */ /* 0x000fe20003800000 */
[C---:B------:R-:W-:Y:S01]  /*14080*/  VIADD R5, R7.reuse, 0x6f ;  /* 0x0000006f07057836 */ /* 0x040fe20000000000 */
[----:B------:R-:W-:Y:S01]  /*14090*/  IADD3 R3, R7, R2, -R6 ;  /* 0x0000000207037210 */ /* 0x000fe20007ffe806 */
[----:B------:R-:W-:Y:S02]  /*140a0*/  IMAD.MOV.U32 R2, RZ, RZ, RZ ;  /* 0x000000ffff027224 */ /* 0x000fe400078e00ff */
[----:B------:R-:W-:-:S04]  /*140b0*/  IMAD.HI R4, R5, -0x6db6db6d, R4 ;  /* 0x9249249305047827 */ /* 0x000fc800078e0204 */
[----:B------:R-:W-:Y:S01]  /*140c0*/  IMAD.HI R2, R3, -0x6db6db6d, R2 ;  /* 0x9249249303027827 */ /* 0x000fe200078e0202 */
        /* <DEDUP_REMOVED lines=26> */
.L_x_4913:
        /* <DEDUP_REMOVED lines=23> */
.L_x_4915:
        /* <DEDUP_REMOVED lines=20> */
.L_x_4917:
        /* <DEDUP_REMOVED lines=16> */
.L_x_4916:
        /* <DEDUP_REMOVED lines=32> */
.L_x_4918:
        /* <DEDUP_REMOVED lines=16> */
.L_x_4919:
        /* <DEDUP_REMOVED lines=15> */
.L_x_4920:
        /* <DEDUP_REMOVED lines=18> */
.L_x_4991:
[----:B------:R-:W-:Y:S01]  /*14b30*/  UMOV UR4, 0xffffffff ;  /* 0xffffffff00047882 */ /* 0x000fe20000000000 */
[----:B0-----:R-:W-:Y:S02]  /*14b40*/  SHF.R.S32.HI R13, RZ, 0x1f, R4 ;  /* 0x0000001fff0d7819 */ /* 0x001fe40000011404 */
[----:B------:R-:W-:Y:S05]  /*14b50*/  BRA.DIV UR4, `(.L_x_4922) ;  /* 0x0000003a04c87947 */ /* 0x000fea000b800000 */
[----:B------:R-:W-:-:S13]  /*14b60*/  ELECT P6, URZ, PT ;  /* 0x00000000003f782f */ /* 0x000fda00038c0000 */
.L_x_4994:
        /* <DEDUP_REMOVED lines=23> */
.L_x_4924:
        /* <DEDUP_REMOVED lines=9> */
.L_x_4995:
        /* <DEDUP_REMOVED lines=11> */
.L_x_4926:
        /* <DEDUP_REMOVED lines=33> */
.L_x_4923:
        /* <DEDUP_REMOVED lines=47> */
.L_x_4996:
[----:B------:R-:W-:Y:S05]  /*15320*/  BSYNC B0 ;  /* 0x0000000000007941 */ /* 0x000fea0003800000 */
.L_x_4927:
        /* <DEDUP_REMOVED lines=43> */
.L_x_4935:
[----:B0-----:R-:W0:Y:S01]  /*155e0*/  S2R R3, SR_CgaCtaId ;  /* 0x0000000000037919 */ /* 0x001e220000008800 */
[----:B------:R-:W-:-:S04]  /*155f0*/  MOV R2, 0x400 ;  /* 0x0000040000027802 */ /* 0x000fc80000000f00 */
[----:B0-----:R-:W-:Y:S02]  /*15600*/  LEA R2, R3, R2, 0x18 ;  /* 0x0000000203027211 */ /* 0x001fe400078ec0ff */
[----:B------:R-:W-:-:S03]  /*15610*/  SHF.L.U32 R3, R12, 0x1f, RZ ;  /* 0x0000001f0c037819 */ /* 0x000fc600000006ff */
[----:B------:R-:W-:-:S04]  /*15620*/  IMAD R2, R11, 0x8, R2 ;  /* 0x000000080b027824 */ /* 0x000fc800078e0202 */
[----:B------:R-:W0:Y:S02]  /*15630*/  SYNCS.PHASECHK.TRANS64.TRYWAIT P0, [R2+URZ+0x36840], R3 ;  /* 0x03684003020075a7 */ /* 0x000e24000800017f */
[----:B0-----:R-:W-:Y:S05]  /*15640*/  @!P0 BRA `(.L_x_4936) ;  /* 0x0000003000608947 */ /* 0x001fea0003800000 */
.L_x_4997:
        /* <DEDUP_REMOVED lines=11> */
.L_x_4937:
        /* <DEDUP_REMOVED lines=37> */
.L_x_4998:
        /* <DEDUP_REMOVED lines=13> */
.L_x_4939:
        /* <DEDUP_REMOVED lines=36> */
.L_x_4934:
[----:B------:R-:W-:Y:S05]  /*15c60*/  BSYNC B2 ;  /* 0x0000000000027941 */ /* 0x000fea0003800000 */
.L_x_4933:
[----:B------:R-:W2:Y:S04]  /*15c70*/  LDL.LU R2, [R1+0x14] ;  /* 0x0000140001027983 */ /* 0x000ea80000300800 */
[----:B------:R0:W-:Y:S04]  /*15c80*/  STL [R1], R11 ;  /* 0x0000000b01007387 */ /* 0x0001e80000100800 */
[----:B------:R0:W-:Y:S02]  /*15c90*/  STL [R1+0x8], R12 ;  /* 0x0000080c01007387 */ /* 0x0001e40000100800 */
[----:B0-2---:R-:W-:-:S07]  /*15ca0*/  VIADD R7, R2, 0xfffffffd ;  /* 0xfffffffd02077836 */ /* 0x005fce0000000000 */
.L_x_4932:
[----:B------:R-:W-:Y:S05]  /*15cb0*/  BSYNC B1 ;  /* 0x0000000000017941 */ /* 0x000fea0003800000 */
.L_x_4931:
[----:B------:R-:W-:-:S13]  /*15cc0*/  ISETP.NE.AND P0, PT, R10, RZ, PT ;  /* 0x000000ff0a00720c */ /* 0x000fda0003f05270 */
[----:B------:R-:W-:Y:S05]  /*15cd0*/  @!P0 BRA `(.L_x_4930) ;  /* 0x00000010002c8947 */ /* 0x000fea0003800000 */
[----:B------:R-:W-:-:S07]  /*15ce0*/  IMAD.MOV.U32 R10, RZ, RZ, R6 ;  /* 0x000000ffff0a7224 */ /* 0x000fce00078e0006 */
.L_x_4954:
        /* <DEDUP_REMOVED lines=33> */
.L_x_4942:
[----:B------:R-:W1:Y:S01]  /*15f00*/  S2R R3, SR_CgaCtaId ;  /* 0x0000000000037919 */ /* 0x000e620000008800 */
[----:B------:R-:W-:-:S04]  /*15f10*/  MOV R2, 0x400 ;  /* 0x0000040000027802 */ /* 0x000fc80000000f00 */
[----:B-1----:R-:W-:Y:S02]  /*15f20*/  LEA R2, R3, R2, 0x18 ;  /* 0x0000000203027211 */ /* 0x002fe400078ec0ff */
[----:B------:R-:W-:-:S03]  /*15f30*/  SHF.L.U32 R3, R9, 0x1f, RZ ;  /* 0x0000001f09037819 */ /* 0x000fc600000006ff */
[----:B------:R-:W-:-:S04]  /*15f40*/  IMAD R2, R8, 0x8, R2 ;  /* 0x0000000808027824 */ /* 0x000fc800078e0202 */
[----:B------:R-:W1:Y:S02]  /*15f50*/  SYNCS.PHASECHK.TRANS64.TRYWAIT P0, [R2+URZ+0x36840], R3 ;  /* 0x03684003020075a7 */ /* 0x000e64000800017f */
[----:B-1----:R-:W-:Y:S05]  /*15f60*/  @!P0 BRA `(.L_x_4943) ;  /* 0x0000002800408947 */ /* 0x002fea0003800000 */
.L_x_4999:
        /* <DEDUP_REMOVED lines=11> */
.L_x_4944:
        /* <DEDUP_REMOVED lines=37> */
.L_x_5000:
        /* <DEDUP_REMOVED lines=8> */
.L_x_4946:
        /* <DEDUP_REMOVED lines=35> */
.L_x_4941:
[----:B------:R-:W-:Y:S05]  /*16520*/  BSYNC B1 ;  /* 0x0000000000017941 */ /* 0x000fea0003800000 */
.L_x_4940:
        /* <DEDUP_REMOVED lines=32> */
.L_x_4949:
[----:B------:R-:W2:Y:S01]  /*16730*/  S2R R3, SR_CgaCtaId ;  /* 0x0000000000037919 */ /* 0x000ea20000008800 */
[----:B------:R-:W-:-:S04]  /*16740*/  MOV R2, 0x400 ;  /* 0x0000040000027802 */ /* 0x000fc80000000f00 */
[----:B--2---:R-:W-:Y:S02]  /*16750*/  LEA R2, R3, R2, 0x18 ;  /* 0x0000000203027211 */ /* 0x004fe400078ec0ff */
[----:B------:R-:W-:-:S03]  /*16760*/  SHF.L.U32 R3, R14, 0x1f, RZ ;  /* 0x0000001f0e037819 */ /* 0x000fc600000006ff */
[----:B------:R-:W-:-:S04]  /*16770*/  IMAD R2, R15, 0x8, R2 ;  /* 0x000000080f027824 */ /* 0x000fc800078e0202 */
[----:B------:R-:W2:Y:S02]  /*16780*/  SYNCS.PHASECHK.TRANS64.TRYWAIT P0, [R2+URZ+0x36840], R3 ;  /* 0x03684003020075a7 */ /* 0x000ea4000800017f */
[----:B--2---:R-:W-:Y:S05]  /*16790*/  @!P0 BRA `(.L_x_4950) ;  /* 0x00000020005c8947 */ /* 0x004fea0003800000 */
.L_x_5001:
        /* <DEDUP_REMOVED lines=11> */
.L_x_4951:
        /* <DEDUP_REMOVED lines=29> */
[----:B------:R-:W-:Y:S01]  /*16a20*/  LEA R2, R8, R2, 0x3 ;  /* 0x0000000208027211 */ /* 0x000fe200078e18ff */
        /* <DEDUP_REMOVED lines=8> */
.L_x_5002:
        /* <DEDUP_REMOVED lines=8> */
.L_x_4953:
        /* <DEDUP_REMOVED lines=33> */
.L_x_4948:
[----:B------:R-:W-:Y:S05]  /*16d40*/  BSYNC B1 ;  /* 0x0000000000017941 */ /* 0x000fea0003800000 */
.L_x_4947:
[C---:B------:R-:W-:Y:S01]  /*16d50*/  ISETP.GT.AND P0, PT, R7.reuse, 0x1, PT ;  /* 0x000000010700780c */ /* 0x040fe20003f04270 */
[----:B------:R-:W-:-:S05]  /*16d60*/  VIADD R2, R7, 0xfffffffe ;  /* 0xfffffffe07027836 */ /* 0x000fca0000000000 */
[----:B------:R-:W-:-:S07]  /*16d70*/  MOV R7, R2 ;  /* 0x0000000200077202 */ /* 0x000fce0000000f00 */
[----:B------:R-:W-:Y:S05]  /*16d80*/  @P0 BRA `(.L_x_4954) ;  /* 0xffffffec00d80947 */ /* 0x000fea000383ffff */
.L_x_4930:
[----:B------:R-:W-:Y:S05]  /*16d90*/  BSYNC B0 ;  /* 0x0000000000007941 */ /* 0x000fea0003800000 */
.L_x_4929:
        /* <DEDUP_REMOVED lines=18> */
.L_x_4956:
[----:B------:R-:W-:Y:S05]  /*16ec0*/  BSYNC B0 ;  /* 0x0000000000007941 */ /* 0x000fea0003800000 */
.L_x_4955:
        /* <DEDUP_REMOVED lines=11> */
.L_x_5003:
        /* <DEDUP_REMOVED lines=11> */
.L_x_4960:
        /* <DEDUP_REMOVED lines=33> */
.L_x_4958:
[----:B------:R-:W-:Y:S05]  /*17240*/  BSYNC B0 ;  /* 0x0000000000007941 */ /* 0x000fea0003800000 */
.L_x_4957:
        /* <DEDUP_REMOVED lines=9> */
.L_x_4914:
[----:B------:R-:W-:Y:S05]  /*172e0*/  BSYNC B6 ;  /* 0x0000000000067941 */ /* 0x000fea0003800000 */
.L_x_4912:
[----:B------:R-:W-:-:S03]  /*172f0*/  UMOV UR4, 0xffffffff ;  /* 0xffffffff00047882 */ /* 0x000fc60000000000 */
[----:B------:R-:W-:Y:S05]  /*17300*/  BRA.DIV UR4, `(.L_x_4961) ;  /* 0x0000001604bc7947 */ /* 0x000fea000b800000 */
[----:B------:R2:W3:Y:S04]  /*17310*/  SHFL.IDX PT, R4, R16, RZ, 0x1f ;  /* 0x00001fff10047589 */ /* 0x0004e800000e0000 */
[----:B------:R-:W4:Y:S02]  /*17320*/  SHFL.IDX PT, R16, R16, 0x1, 0x1f ;  /* 0x00201f0010107f89 */ /* 0x000f2400000e0000 */
.L_x_5007:
        /* <DEDUP_REMOVED lines=14> */
.L_x_4963:
[----:B------:R-:W-:Y:S05]  /*17410*/  BSYNC B0 ;  /* 0x0000000000007941 */ /* 0x000fea0003800000 */
.L_x_4962:
        /* <DEDUP_REMOVED lines=23> */
.L_x_5015:
[----:B------:R-:W-:Y:S02]  /*17590*/  ULDC UR4, c[0x0][0xc10] ;  /* 0x0003040000047ab9 */ /* 0x000fe40000000800 */
[----:B------:R-:W-:-:S04]  /*175a0*/  IMAD.U32 R5, RZ, RZ, UR4 ;  /* 0x00000004ff057e24 */ /* 0x000fc8000f8e00ff */
[----:B-1----:R-:W-:-:S04]  /*175b0*/  IMAD R3, R14, R5, RZ ;  /* 0x000000050e037224 */ /* 0x002fc800078e02ff */
[----:B--2-4-:R-:W-:-:S05]  /*175c0*/  IMAD.IADD R16, R16, 0x1, R3 ;  /* 0x0000000110107824 */ /* 0x014fca00078e0203 */
[----:B---3--:R-:W-:-:S13]  /*175d0*/  ISETP.GT.AND P0, PT, R16, R4, PT ;  /* 0x000000041000720c */ /* 0x008fda0003f04270 */
[----:B------:R-:W-:Y:S05]  /*175e0*/  @P0 BRA `(.L_x_4965) ;  /* 0x0000000000b80947 */ /* 0x000fea0003800000 */
[----:B------:R-:W1:Y:S02]  /*175f0*/  LDC R0, c[0x0][0xc14] ;  /* 0x00030500ff007b82 */ /* 0x000e640000000800 */
.L_x_4970:
        /* <DEDUP_REMOVED lines=15> */
.L_x_4968:
[----:B------:R-:W-:Y:S05]  /*176f0*/  BSYNC B0 ;  /* 0x0000000000007941 */ /* 0x000fea0003800000 */
.L_x_4967:
        /* <DEDUP_REMOVED lines=23> */
.L_x_5023:
[----:B------:R-:W-:Y:S02]  /*17870*/  ULDC UR4, c[0x0][0xc10] ;  /* 0x0003040000047ab9 */ /* 0x000fe40000000800 */
[----:B------:R-:W-:-:S04]  /*17880*/  IMAD.U32 R5, RZ, RZ, UR4 ;  /* 0x00000004ff057e24 */ /* 0x000fc8000f8e00ff */
[----:B-1----:R-:W-:-:S04]  /*17890*/  IMAD R3, R14, R5, RZ ;  /* 0x000000050e037224 */ /* 0x002fc800078e02ff */
[----:B------:R-:W-:-:S05]  /*178a0*/  IMAD.IADD R16, R3, 0x1, R16 ;  /* 0x0000000103107824 */ /* 0x000fca00078e0210 */
[----:B------:R-:W-:-:S13]  /*178b0*/  ISETP.GT.AND P0, PT, R16, R4, PT ;  /* 0x000000041000720c */ /* 0x000fda0003f04270 */
[----:B------:R-:W-:Y:S05]  /*178c0*/  @!P0 BRA `(.L_x_4970) ;  /* 0xfffffffc004c8947 */ /* 0x000fea000383ffff */
.L_x_4965:
        /* <DEDUP_REMOVED lines=8> */
.L_x_5027:
[----:B------:R-:W-:Y:S02]  /*17950*/  ISETP.NE.AND P0, PT, R3, RZ, PT ;  /* 0x000000ff0300720c */ /* 0x000fe40003f05270 */
[----:B------:R-:W-:-:S11]  /*17960*/  MOV R7, RZ ;  /* 0x000000ff00077202 */ /* 0x000fd60000000f00 */
[----:B------:R-:W-:Y:S05]  /*17970*/  @!P0 BRA `(.L_x_4972) ;  /* 0x0000000000108947 */ /* 0x000fea0003800000 */
[----:B------:R-:W-:Y:S01]  /*17980*/  UMOV UR4, 0xffffffff ;  /* 0xffffffff00047882 */ /* 0x000fe20000000000 */
[----:B------:R-:W-:Y:S02]  /*17990*/  VIADD R12, R6, 0xffffffff ;  /* 0xffffffff060c7836 */ /* 0x000fe40000000000 */
[----:B------:R-:W-:Y:S05]  /*179a0*/  BRA.DIV UR4, `(.L_x_4973) ;  /* 0x0000001a04487947 */ /* 0x000fea000b800000 */
[----:B------:R3:W4:Y:S02]  /*179b0*/  SHFL.IDX PT, R7, R2, R12, 0x1f ;  /* 0x00001f0c02077589 */ /* 0x00072400000e0000 */
.L_x_4972:
        /* <DEDUP_REMOVED lines=68> */
.L_x_4966:
[----:B------:R-:W-:Y:S01]  /*17e00*/  UMOV UR4, URZ ;  /* 0x0000003f00047c82 */ /* 0x000fe20008000000 */
[----:B------:R-:W-:Y:S01]  /*17e10*/  UMOV UR5, URZ ;  /* 0x0000003f00057c82 */ /* 0x000fe20008000000 */
[----:B------:R-:W-:Y:S01]  /*17e20*/  ULDC UR6, c[0x0][0xc14] ;  /* 0x0003050000067ab9 */ /* 0x000fe20000000800 */
[----:B------:R-:W-:Y:S02]  /*17e30*/  IMAD.MOV.U32 R16, RZ, RZ, R4 ;  /* 0x000000ffff107224 */ /* 0x000fe400078e0004 */
[----:B------:R-:W-:Y:S02]  /*17e40*/  IMAD.U32 R17, RZ, RZ, UR4 ;  /* 0x00000004ff117e24 */ /* 0x000fe4000f8e00ff */
[----:B------:R-:W-:Y:S02]  /*17e50*/  IMAD.U32 R18, RZ, RZ, UR5 ;  /* 0x00000005ff127e24 */ /* 0x000fe4000f8e00ff */
[----:B------:R-:W-:-:S07]  /*17e60*/  IMAD.U32 R19, RZ, RZ, UR6 ;  /* 0x00000006ff137e24 */ /* 0x000fce000f8e00ff */
.L_x_4974:
        /* <DEDUP_REMOVED lines=12> */
.L_x_4908:
        /* <DEDUP_REMOVED lines=12> */
.L_x_5030:
[----:B------:R-:W-:Y:S05]  /*17ff0*/  BSYNC B0 ;  /* 0x0000000000007941 */ /* 0x000fea0003800000 */
.L_x_4976:
[----:B------:R-:W-:-:S03]  /*18000*/  UMOV UR4, 0xffffffff ;  /* 0xffffffff00047882 */ /* 0x000fc60000000000 */
[----:B------:R-:W-:Y:S05]  /*18010*/  BRA.DIV UR4, `(.L_x_4978) ;  /* 0x0000001204e87947 */ /* 0x000fea000b800000 */
[----:B------:R-:W2:Y:S02]  /*18020*/  S2R R2, SR_TID.X ;  /* 0x0000000000027919 */ /* 0x000ea40000002100 */
[----:B--2---:R-:W-:-:S04]  /*18030*/  SHF.R.U32.HI R2, RZ, 0x5, R2 ;  /* 0x00000005ff027819 */ /* 0x004fc80000011602 */
[----:B------:R-:W-:-:S05]  /*18040*/  LOP3.LUT R2, R2, 0x3, RZ, 0xc0, !PT ;  /* 0x0000000302027812 */ /* 0x000fca00078ec0ff */
[----:B------:R2:W3:Y:S02]  /*18050*/  SHFL.IDX PT, R14, R2, RZ, 0x1f ;  /* 0x00001fff020e7589 */ /* 0x0004e400000e0000 */
.L_x_5033:
[----:B---3--:R-:W-:Y:S01]  /*18060*/  ISETP.NE.AND P0, PT, R14, RZ, PT ;  /* 0x000000ff0e00720c */ /* 0x008fe20003f05270 */
[----:B------:R-:W-:-:S12]  /*18070*/  BSSY B0, `(.L_x_4979) ;  /* 0x0000029000007945 */ /* 0x000fd80003800000 */
[----:B------:R-:W-:Y:S05]  /*18080*/  @P0 BRA `(.L_x_4980) ;  /* 0x00000000009c0947 */ /* 0x000fea0003800000 */
[----:B------:R-:W-:-:S03]  /*18090*/  UMOV UR4, 0xffffffff ;  /* 0xffffffff00047882 */ /* 0x000fc60000000000 */
[----:B------:R-:W-:Y:S05]  /*180a0*/  BRA.DIV UR4, `(.L_x_4981) ;  /* 0x0000001204f87947 */ /* 0x000fea000b800000 */
[----:B------:R-:W-:-:S13]  /*180b0*/  ELECT P6, URZ, PT ;  /* 0x00000000003f782f */ /* 0x000fda00038c0000 */
.L_x_5036:
        /* <DEDUP_REMOVED lines=8> */
.L_x_4982:
        /* <DEDUP_REMOVED lines=14> */
.L_x_5037:
[----:B------:R-:W2:Y:S02]  /*18220*/  SYNCS.PHASECHK.TRANS64.TRYWAIT P0, [R7+URZ], R2 ;  /* 0x00000002070075a7 */ /* 0x000ea4000800017f */
[----:B--2---:R-:W-:Y:S05]  /*18230*/  @!P0 BRA `(.L_x_4984) ;  /* 0x0000001000c88947 */ /* 0x004fea0003800000 */
.L_x_5038:
[----:B------:R-:W-:Y:S05]  /*18240*/  @!P2 BRA `(.L_x_4985) ;  /* 0x000000000004a947 */ /* 0x000fea0003800000 */
[----:B------:R-:W-:Y:S01]  /*18250*/  BPT.TRAP 0x1 ;  /* 0x000000040000795c */ /* 0x000fe20000300000 */
.L_x_4985:
[----:B------:R-:W3:Y:S01]  /*18260*/  LDL.LU R4, [R1] ;  /* 0x0000000001047983 */ /* 0x000ee20000300800 */
[----:B------:R-:W-:-:S04]  /*18270*/  VIADD R0, R0, 0x36860 ;  /* 0x0003686000007836 */ /* 0x000fc80000000000 */
[----:B---3--:R-:W-:-:S04]  /*18280*/  IMAD R4, R4, 0x8, R0 ;  /* 0x0000000804047824 */ /* 0x008fc800078e0200 */
[----:B------:R-:W3:Y:S02]  /*18290*/  SYNCS.PHASECHK.TRANS64.TRYWAIT P0, [R4+URZ], R5 ;  /* 0x00000005040075a7 */ /* 0x000ee4000800017f */
[----:B---3--:R-:W-:Y:S05]  /*182a0*/  @!P0 BRA `(.L_x_4986) ;  /* 0x0000001000c08947 */ /* 0x008fea0003800000 */
.L_x_5039:
[----:B------:R-:W-:-:S07]  /*182b0*/  IMAD R3, R3, 0x8, R0 ;  /* 0x0000000803037824 */ /* 0x000fce00078e0200 */
.L_x_4987:
[----:B----4-:R4:W0:Y:S02]  /*182c0*/  SYNCS.PHASECHK.TRANS64.TRYWAIT P0, [R3+URZ], R2 ;  /* 0x00000002030075a7 */ /* 0x010824000800017f */
[----:B0-----:R-:W-:Y:S05]  /*182d0*/  @!P0 NANOSLEEP.SYNCS 0x989680 ;  /* 0x009896800000895d */ /* 0x001fea0003900000 */
[----:B------:R-:W0:Y:S02]  /*182e0*/  @!P0 SYNCS.PHASECHK.TRANS64 P0, [R3+URZ], R2 ;  /* 0x00000002030085a7 */ /* 0x000e24000800007f */
[----:B0-----:R-:W-:Y:S05]  /*182f0*/  @!P0 BRA `(.L_x_4987) ;  /* 0xfffffffc00f08947 */ /* 0x001fea000383ffff */
.L_x_4980:
[----:B------:R-:W-:Y:S05]  /*18300*/  BSYNC B0 ;  /* 0x0000000000007941 */ /* 0x000fea0003800000 */
.L_x_4979:
[----:B------:R-:W-:Y:S05]  /*18310*/  EXIT ;  /* 0x000000000000794d */ /* 0x000fea0003800000 */
.L_x_4852:
[----:B0-----:R-:W-:-:S04]  /*18320*/  MOV R3, UR38 ;  /* 0x0000002600037c02 */ /* 0x001fc80008000f00 */
[----:B------:R0:W1:Y:S03]  /*18330*/  SYNCS.PHASECHK.TRANS64.TRYWAIT P1, [R3+URZ+0x36800], R0 ;  /* 0x03680000030075a7 */ /* 0x000066000802017f */
[----:B-1----:R-:W-:Y:S05]  /*18340*/  @!P1 NANOSLEEP.SYNCS 0x989680 ;  /* 0x009896800000995d */ /* 0x002fea0003900000 */
[----:B------:R-:W1:Y:S02]  /*18350*/  @!P1 SYNCS.PHASECHK.TRANS64 P1, [R3+URZ+0x36800], R0 ;  /* 0x03680000030095a7 */ /* 0x000e64000802007f */
[----:B-1----:R-:W-:Y:S05]  /*18360*/  @!P1 BRA `(.L_x_4852) ;  /* 0xfffffffc00ec9947 */ /* 0x002fea000383ffff */
[----:B------:R-:W-:Y:S05]  /*18370*/  BRA `(.L_x_4988) ;  /* 0xfffffe9400b87947 */ /* 0x000fea000383ffff */
.L_x_4856:
[----:B-1----:R1:W2:Y:S02]  /*18380*/  SYNCS.PHASECHK.TRANS64.TRYWAIT P2, [R0+URZ+0x36830], R3 ;  /* 0x03683003000075a7 */ /* 0x0022a4000804017f */
[----:B--2---:R-:W-:Y:S05]  /*18390*/  @!P2 NANOSLEEP.SYNCS 0x989680 ;  /* 0x009896800000a95d */ /* 0x004fea0003900000 */
[----:B------:R-:W2:Y:S02]  /*183a0*/  @!P2 SYNCS.PHASECHK.TRANS64 P2, [R0+URZ+0x36830], R3 ;  /* 0x036830030000a5a7 */ /* 0x000ea4000804007f */
[----:B--2---:R-:W-:Y:S05]  /*183b0*/  @!P2 BRA `(.L_x_4856) ;  /* 0xfffffffc00f0a947 */ /* 0x004fea000383ffff */
[----:B------:R-:W-:Y:S05]  /*183c0*/  BRA `(.L_x_4855) ;  /* 0xfffffe9400e07947 */ /* 0x000fea000383ffff */
.L_x_4861:
[----:B-1----:R-:W-:-:S04]  /*183d0*/  IMAD.U32 R7, RZ, RZ, UR37 ;  /* 0x00000025ff077e24 */ /* 0x002fc8000f8e00ff */
[----:B------:R1:W2:Y:S03]  /*183e0*/  SYNCS.PHASECHK.TRANS64.TRYWAIT P2, [R7+URZ+0x36830], R6 ;  /* 0x03683006070075a7 */ /* 0x0002a6000804017f */
[----:B--2---:R-:W-:Y:S05]  /*183f0*/  @!P2 NANOSLEEP.SYNCS 0x989680 ;  /* 0x009896800000a95d */ /* 0x004fea0003900000 */
[----:B------:R-:W2:Y:S02]  /*18400*/  @!P2 SYNCS.PHASECHK.TRANS64 P2, [R7+URZ+0x36830], R6 ;  /* 0x036830060700a5a7 */ /* 0x000ea4000804007f */
[----:B--2---:R-:W-:Y:S05]  /*18410*/  @!P2 BRA `(.L_x_4861) ;  /* 0xfffffffc00eca947 */ /* 0x004fea000383ffff */
[----:B------:R-:W-:Y:S05]  /*18420*/  BRA `(.L_x_4860) ;  /* 0xfffffee400887947 */ /* 0x000fea000383ffff */
.L_x_4865:
[----:B-1----:R-:W-:-:S04]  /*18430*/  IMAD.U32 R7, RZ, RZ, UR4 ;  /* 0x00000004ff077e24 */ /* 0x002fc8000f8e00ff */
[----:B------:R1:W3:Y:S03]  /*18440*/  SYNCS.PHASECHK.TRANS64.TRYWAIT P2, [R7+URZ+0x36850], R0 ;  /* 0x03685000070075a7 */ /* 0x0002e6000804017f */
[----:B---3--:R-:W-:Y:S05]  /*18450*/  @!P2 NANOSLEEP.SYNCS 0x989680 ;  /* 0x009896800000a95d */ /* 0x008fea0003900000 */
[----:B------:R-:W3:Y:S02]  /*18460*/  @!P2 SYNCS.PHASECHK.TRANS64 P2, [R7+URZ+0x36850], R0 ;  /* 0x036850000700a5a7 */ /* 0x000ee4000804007f */
[----:B---3--:R-:W-:Y:S05]  /*18470*/  @!P2 BRA `(.L_x_4865) ;  /* 0xfffffffc00eca947 */ /* 0x008fea000383ffff */
[----:B------:R-:W-:Y:S05]  /*18480*/  BRA `(.L_x_4864) ;  /* 0xffffff0800d47947 */ /* 0x000fea000383ffff */
.L_x_4871:
[----:B-1----:R-:W-:-:S04]  /*18490*/  IMAD.U32 R7, RZ, RZ, UR4 ;  /* 0x00000004ff077e24 */ /* 0x002fc8000f8e00ff */
[----:B------:R1:W2:Y:S03]  /*184a0*/  SYNCS.PHASECHK.TRANS64.TRYWAIT P2, [R7+URZ+0x36830], R6 ;  /* 0x03683006070075a7 */ /* 0x0002a6000804017f */
[----:B--2---:R-:W-:Y:S05]  /*184b0*/  @!P2 NANOSLEEP.SYNCS 0x989680 ;  /* 0x009896800000a95d */ /* 0x004fea0003900000 */
[----:B------:R-:W2:Y:S02]  /*184c0*/  @!P2 SYNCS.PHASECHK.TRANS64 P2, [R7+URZ+0x36830], R6 ;  /* 0x036830060700a5a7 */ /* 0x000ea4000804007f */
[----:B--2---:R-:W-:Y:S05]  /*184d0*/  @!P2 BRA `(.L_x_4871) ;  /* 0xfffffffc00eca947 */ /* 0x004fea000383ffff */
[----:B------:R-:W-:Y:S05]  /*184e0*/  BRA `(.L_x_4870) ;  /* 0xffffff2c00f07947 */ /* 0x000fea000383ffff */
.L_x_4875:
[----:B-1----:R-:W-:-:S04]  /*184f0*/  IMAD.U32 R7, RZ, RZ, UR14 ;  /* 0x0000000eff077e24 */ /* 0x002fc8000f8e00ff */
[----:B------:R1:W3:Y:S03]  /*18500*/  SYNCS.PHASECHK.TRANS64.TRYWAIT P2, [R7+URZ+0x36850], R0 ;  /* 0x03685000070075a7 */ /* 0x0002e6000804017f */
[----:B---3--:R-:W-:Y:S05]  /*18510*/  @!P2 NANOSLEEP.SYNCS 0x989680 ;  /* 0x009896800000a95d */ /* 0x008fea0003900000 */
[----:B------:R-:W3:Y:S02]  /*18520*/  @!P2 SYNCS.PHASECHK.TRANS64 P2, [R7+URZ+0x36850], R0 ;  /* 0x036850000700a5a7 */ /* 0x000ee4000804007f */
[----:B---3--:R-:W-:Y:S05]  /*18530*/  @!P2 BRA `(.L_x_4875) ;  /* 0xfffffffc00eca947 */ /* 0x008fea000383ffff */
[----:B------:R-:W-:Y:S05]  /*18540*/  BRA `(.L_x_4874) ;  /* 0xffffff54003c7947 */ /* 0x000fea000383ffff */
.L_x_4880:
[----:B-1----:R-:W-:-:S04]  /*18550*/  MOV R5, UR5 ;  /* 0x0000000500057c02 */ /* 0x002fc80008000f00 */
[----:B------:R1:W2:Y:S03]  /*18560*/  SYNCS.PHASECHK.TRANS64.TRYWAIT P0, [R5+URZ+0x36850], R0 ;  /* 0x03685000050075a7 */ /* 0x0002a6000800017f */
[----:B--2---:R-:W-:Y:S05]  /*18570*/  @!P0 NANOSLEEP.SYNCS 0x989680 ;  /* 0x009896800000895d */ /* 0x004fea0003900000 */
[----:B------:R-:W2:Y:S02]  /*18580*/  @!P0 SYNCS.PHASECHK.TRANS64 P0, [R5+URZ+0x36850], R0 ;  /* 0x03685000050085a7 */ /* 0x000ea4000800007f */
[----:B--2---:R-:W-:Y:S05]  /*18590*/  @!P0 BRA `(.L_x_4880) ;  /* 0xfffffffc00ec8947 */ /* 0x004fea000383ffff */
[----:B------:R-:W-:Y:S05]  /*185a0*/  BRA `(.L_x_4879) ;  /* 0xffffff7400ac7947 */ /* 0x000fea000383ffff */
.L_x_4921:
        /* <DEDUP_REMOVED lines=11> */
.L_x_4990:
[----:B------:R-:W-:Y:S05]  /*18660*/  BSYNC B0 ;  /* 0x0000000000007941 */ /* 0x000fea0003800000 */
.L_x_4989:
[----:B------:R-:W-:Y:S05]  /*18670*/  BRA `(.L_x_4991) ;  /* 0xffffffc4002c7947 */ /* 0x000fea000383ffff */
.L_x_4922:
[----:B------:R-:W-:Y:S01]  /*18680*/  BSSY B0, `(.L_x_4992) ;  /* 0x0000006000007945 */ /* 0x000fe20003800000 */
[----:B------:R-:W-:-:S07]  /*18690*/  MOV R15, 0xffffffff ;  /* 0xffffffff000f7802 */ /* 0x000fce0000000f00 */
[----:B------:R-:W-:Y:S05]  /*186a0*/  WARPSYNC.COLLECTIVE R15, `(.L_x_4993) ;  /* 0x000000000f0c7348 */ /* 0x000fea0003c00000 */
[----:B------:R-:W-:Y:S02]  /*186b0*/  ELECT P6, UR62, PT ;  /* 0x00000000003e782f */ /* 0x000fe400038c0000 */
[----:B------:R-:W-:Y:S01]  /*186c0*/  MOV R14, UR62 ;  /* 0x0000003e000e7c02 */ /* 0x000fe20008000f00 */
[----:B------:R-:W-:Y:S10]  /*186d0*/  ENDCOLLECTIVE ;  /* 0x000000000000791b */ /* 0x000ff40003800000 */
.L_x_4993:
[----:B------:R-:W-:Y:S05]  /*186e0*/  BSYNC B0 ;  /* 0x0000000000007941 */ /* 0x000fea0003800000 */
.L_x_4992:
[----:B------:R-:W-:Y:S05]  /*186f0*/  BRA `(.L_x_4994) ;  /* 0xffffffc4001c7947 */ /* 0x000fea000383ffff */
.L_x_4925:
[----:B0-----:R0:W1:Y:S02]  /*18700*/  SYNCS.PHASECHK.TRANS64.TRYWAIT P0, [R8+URZ+0x36840], R9 ;  /* 0x03684009080075a7 */ /* 0x001064000800017f */
[----:B-1----:R-:W-:Y:S05]  /*18710*/  @!P0 NANOSLEEP.SYNCS 0x989680 ;  /* 0x009896800000895d */ /* 0x002fea0003900000 */
[----:B------:R-:W1:Y:S02]  /*18720*/  @!P0 SYNCS.PHASECHK.TRANS64 P0, [R8+URZ+0x36840], R9 ;  /* 0x03684009080085a7 */ /* 0x000e64000800007f */
[----:B-1----:R-:W-:Y:S05]  /*18730*/  @!P0 BRA `(.L_x_4925) ;  /* 0xfffffffc00f08947 */ /* 0x002fea000383ffff */
[----:B------:R-:W-:Y:S05]  /*18740*/  BRA `(.L_x_4995) ;  /* 0xffffffc400887947 */ /* 0x000fea000383ffff */
.L_x_4928:
        /* <DEDUP_REMOVED lines=8> */
.L_x_4936:
[----:B0-----:R0:W1:Y:S02]  /*187d0*/  SYNCS.PHASECHK.TRANS64.TRYWAIT P0, [R2+URZ+0x36840], R3 ;  /* 0x03684003020075a7 */ /* 0x001064000800017f */
[----:B-1----:R-:W-:Y:S05]  /*187e0*/  @!P0 NANOSLEEP.SYNCS 0x989680 ;  /* 0x009896800000895d */ /* 0x002fea0003900000 */
[----:B------:R-:W1:Y:S02]  /*187f0*/  @!P0 SYNCS.PHASECHK.TRANS64 P0, [R2+URZ+0x36840], R3 ;  /* 0x03684003020085a7 */ /* 0x000e64000800007f */
[----:B-1----:R-:W-:Y:S05]  /*18800*/  @!P0 BRA `(.L_x_4936) ;  /* 0xfffffffc00f08947 */ /* 0x002fea000383ffff */
[----:B------:R-:W-:Y:S05]  /*18810*/  BRA `(.L_x_4997) ;  /* 0xffffffcc008c7947 */ /* 0x000fea000383ffff */
.L_x_4938:
[----:B0-----:R0:W1:Y:S02]  /*18820*/  SYNCS.PHASECHK.TRANS64.TRYWAIT P0, [R3+URZ+0x60], R2 ;  /* 0x00006002030075a7 */ /* 0x001064000800017f */
[----:B-1----:R-:W-:Y:S05]  /*18830*/  @!P0 NANOSLEEP.SYNCS 0x989680 ;  /* 0x009896800000895d */ /* 0x002fea0003900000 */
[----:B------:R-:W1:Y:S02]  /*18840*/  @!P0 SYNCS.PHASECHK.TRANS64 P0, [R3+URZ+0x60], R2 ;  /* 0x00006002030085a7 */ /* 0x000e64000800007f */
[----:B-1----:R-:W-:Y:S05]  /*18850*/  @!P0 BRA `(.L_x_4938) ;  /* 0xfffffffc00f08947 */ /* 0x002fea000383ffff */
[----:B------:R-:W-:Y:S05]  /*18860*/  BRA `(.L_x_4998) ;  /* 0xffffffd000387947 */ /* 0x000fea000383ffff */
.L_x_4943:
[----:B-1----:R1:W2:Y:S02]  /*18870*/  SYNCS.PHASECHK.TRANS64.TRYWAIT P0, [R2+URZ+0x36840], R3 ;  /* 0x03684003020075a7 */ /* 0x0022a4000800017f */
[----:B--2---:R-:W-:Y:S05]  /*18880*/  @!P0 NANOSLEEP.SYNCS 0x989680 ;  /* 0x009896800000895d */ /* 0x004fea0003900000 */
[----:B------:R-:W2:Y:S02]  /*18890*/  @!P0 SYNCS.PHASECHK.TRANS64 P0, [R2+URZ+0x36840], R3 ;  /* 0x03684003020085a7 */ /* 0x000ea4000800007f */
[----:B--2---:R-:W-:Y:S05]  /*188a0*/  @!P0 BRA `(.L_x_4943) ;  /* 0xfffffffc00f08947 */ /* 0x004fea000383ffff */
[----:B------:R-:W-:Y:S05]  /*188b0*/  BRA `(.L_x_4999) ;  /* 0xffffffd400ac7947 */ /* 0x000fea000383ffff */
.L_x_4945:
[----:B0-----:R0:W1:Y:S02]  /*188c0*/  SYNCS.PHASECHK.TRANS64.TRYWAIT P1, [R3+URZ+0x60], R2 ;  /* 0x00006002030075a7 */ /* 0x001064000802017f */
[----:B-1----:R-:W-:Y:S05]  /*188d0*/  @!P1 NANOSLEEP.SYNCS 0x989680 ;  /* 0x009896800000995d */ /* 0x002fea0003900000 */
[----:B------:R-:W1:Y:S02]  /*188e0*/  @!P1 SYNCS.PHASECHK.TRANS64 P1, [R3+URZ+0x60], R2 ;  /* 0x00006002030095a7 */ /* 0x000e64000802007f */
[----:B-1----:R-:W-:Y:S05]  /*188f0*/  @!P1 BRA `(.L_x_4945) ;  /* 0xfffffffc00f09947 */ /* 0x002fea000383ffff */
[----:B------:R-:W-:Y:S05]  /*18900*/  BRA `(.L_x_5000) ;  /* 0xffffffd800587947 */ /* 0x000fea000383ffff */
.L_x_4950:
[----:B--2---:R2:W3:Y:S02]  /*18910*/  SYNCS.PHASECHK.TRANS64.TRYWAIT P0, [R2+URZ+0x36840], R3 ;  /* 0x03684003020075a7 */ /* 0x0044e4000800017f */
[----:B---3--:R-:W-:Y:S05]  /*18920*/  @!P0 NANOSLEEP.SYNCS 0x989680 ;  /* 0x009896800000895d */ /* 0x008fea0003900000 */
[----:B------:R-:W3:Y:S02]  /*18930*/  @!P0 SYNCS.PHASECHK.TRANS64 P0, [R2+URZ+0x36840], R3 ;  /* 0x03684003020085a7 */ /* 0x000ee4000800007f */
[----:B---3--:R-:W-:Y:S05]  /*18940*/  @!P0 BRA `(.L_x_4950) ;  /* 0xfffffffc00f08947 */ /* 0x008fea000383ffff */
[----:B------:R-:W-:Y:S05]  /*18950*/  BRA `(.L_x_5001) ;  /* 0xffffffdc00907947 */ /* 0x000fea000383ffff */
.L_x_4952:
[----:B0-----:R0:W1:Y:S02]  /*18960*/  SYNCS.PHASECHK.TRANS64.TRYWAIT P1, [R2+URZ+0x60], R9 ;  /* 0x00006009020075a7 */ /* 0x001064000802017f */
[----:B-1----:R-:W-:Y:S05]  /*18970*/  @!P1 NANOSLEEP.SYNCS 0x989680 ;  /* 0x009896800000995d */ /* 0x002fea0003900000 */
[----:B------:R-:W1:Y:S02]  /*18980*/  @!P1 SYNCS.PHASECHK.TRANS64 P1, [R2+URZ+0x60], R9 ;  /* 0x00006009020095a7 */ /* 0x000e64000802007f */
[----:B-1----:R-:W-:Y:S05]  /*18990*/  @!P1 BRA `(.L_x_4952) ;  /* 0xfffffffc00f09947 */ /* 0x002fea000383ffff */
[----:B------:R-:W-:Y:S05]  /*189a0*/  BRA `(.L_x_5002) ;  /* 0xffffffe000407947 */ /* 0x000fea000383ffff */
.L_x_4959:
[----:B-1----:R1:W2:Y:S02]  /*189b0*/  SYNCS.PHASECHK.TRANS64.TRYWAIT P0, [R3+URZ+0x36860], R2 ;  /* 0x03686002030075a7 */ /* 0x0022a4000800017f */
[----:B--2---:R-:W-:Y:S05]  /*189c0*/  @!P0 NANOSLEEP.SYNCS 0x989680 ;  /* 0x009896800000895d */ /* 0x004fea0003900000 */
[----:B------:R-:W2:Y:S02]  /*189d0*/  @!P0 SYNCS.PHASECHK.TRANS64 P0, [R3+URZ+0x36860], R2 ;  /* 0x03686002030085a7 */ /* 0x000ea4000800007f */
[----:B--2---:R-:W-:Y:S05]  /*189e0*/  @!P0 BRA `(.L_x_4959) ;  /* 0xfffffffc00f08947 */ /* 0x004fea000383ffff */
[----:B------:R-:W-:Y:S05]  /*189f0*/  BRA `(.L_x_5003) ;  /* 0xffffffe400607947 */ /* 0x000fea000383ffff */
.L_x_4961:
        /* <DEDUP_REMOVED lines=8> */
.L_x_5005:
[----:B------:R-:W-:Y:S05]  /*18a80*/  BSYNC B0 ;  /* 0x0000000000007941 */ /* 0x000fea0003800000 */
.L_x_5004:
        /* <DEDUP_REMOVED lines=8> */
.L_x_5006:
[----:B------:R-:W-:Y:S01]  /*18b10*/  MOV R16, R14 ;  /* 0x0000000e00107202 */ /* 0x000fe20000000f00 */
[----:B------:R-:W-:Y:S06]  /*18b20*/  BRA `(.L_x_5007) ;  /* 0xffffffe800007947 */ /* 0x000fec000383ffff */
.L_x_4964:
        /* <DEDUP_REMOVED lines=8> */
.L_x_5009:
[----:B------:R-:W-:Y:S05]  /*18bb0*/  BSYNC B0 ;  /* 0x0000000000007941 */ /* 0x000fea0003800000 */
.L_x_5008:
        /* <DEDUP_REMOVED lines=10> */
.L_x_5010:
        /* <DEDUP_REMOVED lines=8> */
.L_x_5011:
        /* <DEDUP_REMOVED lines=8> */
.L_x_5012:
        /* <DEDUP_REMOVED lines=8> */
.L_x_5013:
        /* <DEDUP_REMOVED lines=8> */
.L_x_5014:
[----:B------:R-:W-:Y:S05]  /*18e60*/  BRA `(.L_x_5015) ;  /* 0xffffffe400c87947 */ /* 0x000fea000383ffff */
.L_x_4969:
        /* <DEDUP_REMOVED lines=8> */
.L_x_5017:
[----:B------:R-:W-:Y:S05]  /*18ef0*/  BSYNC B0 ;  /* 0x0000000000007941 */ /* 0x000fea0003800000 */
.L_x_5016:
        /* <DEDUP_REMOVED lines=10> */
.L_x_5018:
        /* <DEDUP_REMOVED lines=8> */
.L_x_5019:
        /* <DEDUP_REMOVED lines=8> */
.L_x_5020:
        /* <DEDUP_REMOVED lines=8> */
.L_x_5021:
        /* <DEDUP_REMOVED lines=8> */
.L_x_5022:
[----:B------:R-:W-:Y:S05]  /*191a0*/  BRA `(.L_x_5023) ;  /* 0xffffffe400b07947 */ /* 0x000fea000383ffff */
.L_x_4971:
[----:B------:R-:W-:Y:S01]  /*191b0*/  BSSY B0, `(.L_x_5024) ;  /* 0x0000006000007945 */ /* 0x000fe20003800000 */
[----:B------:R-:W-:Y:S01]  /*191c0*/  PLOP3.LUT P6, PT, P6, PT, PT, 0x8, 0x0 ;  /* 0x000000000000781c */ /* 0x000fe200037ce170 */
[----:B------:R-:W-:-:S12]  /*191d0*/  IMAD.MOV.U32 R15, RZ, RZ, -0x1 ;  /* 0xffffffffff0f7424 */ /* 0x000fd800078e00ff */
[----:B0-----:R-:W-:Y:S05]  /*191e0*/  WARPSYNC.COLLECTIVE R15, `(.L_x_5025) ;  /* 0x000000000f087348 */ /* 0x001fea0003c00000 */
[----:B------:R-:W-:Y:S01]  /*191f0*/  VOTE.ANY R14, PT, P6 ;  /* 0x00000000000e7806 */ /* 0x000fe200030e0100 */
[----:B0-----:R-:W-:Y:S06]  /*19200*/  ENDCOLLECTIVE ;  /* 0x000000000000791b */ /* 0x001fec0003800000 */
.L_x_5025:
[----:B------:R-:W-:Y:S05]  /*19210*/  BSYNC B0 ;  /* 0x0000000000007941 */ /* 0x000fea0003800000 */
.L_x_5024:
        /* <DEDUP_REMOVED lines=9> */
.L_x_5026:
[----:B------:R-:W-:Y:S01]  /*192b0*/  IMAD.MOV.U32 R17, RZ, RZ, R14 ;  /* 0x000000ffff117224 */ /* 0x000fe200078e000e */
[----:B------:R-:W-:Y:S06]  /*192c0*/  BRA `(.L_x_5027) ;  /* 0xffffffe400a07947 */ /* 0x000fec000383ffff */
.L_x_4973:
[----:B------:R-:W-:Y:S01]  /*192d0*/  BSSY B0, `(.L_x_5028) ;  /* 0x0000007000007945 */ /* 0x000fe20003800000 */
[----:B------:R-:W-:Y:S01]  /*192e0*/  MOV R13, R2 ;  /* 0x00000002000d7202 */ /* 0x000fe20000000f00 */
[----:B------:R-:W-:Y:S02]  /*192f0*/  IMAD.MOV.U32 R11, RZ, RZ, 0x1f ;  /* 0x0000001fff0b7424 */ /* 0x000fe400078e00ff */
[----:B------:R-:W-:-:S07]  /*19300*/  IMAD.MOV.U32 R15, RZ, RZ, -0x1 ;  /* 0xffffffffff0f7424 */ /* 0x000fce00078e00ff */
[----:B012---:R-:W-:Y:S05]  /*19310*/  WARPSYNC.COLLECTIVE R15, `(.L_x_5029) ;  /* 0x000000000f087348 */ /* 0x007fea0003c00000 */
[----:B------:R3:W4:Y:S02]  /*19320*/  SHFL.IDX P6, R14, R13, R12, R11 ;  /* 0x0000000c0d0e7389 */ /* 0x00072400000c000b */
[----:B01234-:R-:W-:Y:S01]  /*19330*/  ENDCOLLECTIVE ;  /* 0x000000000000791b */ /* 0x01ffe20003800000 */
.L_x_5029:
[----:B------:R-:W-:Y:S05]  /*19340*/  BSYNC B0 ;  /* 0x0000000000007941 */ /* 0x000fea0003800000 */
.L_x_5028:
[----:B------:R-:W-:Y:S01]  /*19350*/  IMAD.MOV.U32 R7, RZ, RZ, R14 ;  /* 0x000000ffff077224 */ /* 0x000fe200078e000e */
[----:B------:R-:W-:Y:S06]  /*19360*/  BRA `(.L_x_4972) ;  /* 0xffffffe400947947 */ /* 0x000fec000383ffff */
.L_x_4977:
[----:B-1----:R1:W2:Y:S02]  /*19370*/  SYNCS.PHASECHK.TRANS64.TRYWAIT P0, [R0+URZ+0x36820], R3 ;  /* 0x03682003000075a7 */ /* 0x0022a4000800017f */
[----:B--2---:R-:W-:Y:S05]  /*19380*/  @!P0 NANOSLEEP.SYNCS 0x989680 ;  /* 0x009896800000895d */ /* 0x004fea0003900000 */
[----:B------:R-:W2:Y:S02]  /*19390*/  @!P0 SYNCS.PHASECHK.TRANS64 P0, [R0+URZ+0x36820], R3 ;  /* 0x03682003000085a7 */ /* 0x000ea4000800007f */
[----:B--2---:R-:W-:Y:S05]  /*193a0*/  @!P0 BRA `(.L_x_4977) ;  /* 0xfffffffc00f08947 */ /* 0x004fea000383ffff */
[----:B------:R-:W-:Y:S05]  /*193b0*/  BRA `(.L_x_5030) ;  /* 0xffffffec000c7947 */ /* 0x000fea000383ffff */
.L_x_4978:
        /* <DEDUP_REMOVED lines=11> */
.L_x_5032:
[----:B------:R-:W-:Y:S05]  /*19470*/  BSYNC B0 ;  /* 0x0000000000007941 */ /* 0x000fea0003800000 */
.L_x_5031:
[----:B------:R-:W-:Y:S05]  /*19480*/  BRA `(.L_x_5033) ;  /* 0xffffffe800f47947 */ /* 0x000fea000383ffff */
.L_x_4981:
[----:B------:R-:W-:Y:S01]  /*19490*/  BSSY B1, `(.L_x_5034) ;  /* 0x0000006000017945 */ /* 0x000fe20003800000 */
[----:B------:R-:W-:-:S07]  /*194a0*/  IMAD.MOV.U32 R15, RZ, RZ, -0x1 ;  /* 0xffffffffff0f7424 */ /* 0x000fce00078e00ff */
[----:B012---:R-:W-:Y:S05]  /*194b0*/  WARPSYNC.COLLECTIVE R15, `(.L_x_5035) ;  /* 0x000000000f0c7348 */ /* 0x007fea0003c00000 */
[----:B------:R-:W-:Y:S02]  /*194c0*/  ELECT P6, UR62, PT ;  /* 0x00000000003e782f */ /* 0x000fe400038c0000 */
[----:B------:R-:W-:Y:S01]  /*194d0*/  MOV R14, UR62 ;  /* 0x0000003e000e7c02 */ /* 0x000fe20008000f00 */
[----:B012---:R-:W-:Y:S10]  /*194e0*/  ENDCOLLECTIVE ;  /* 0x000000000000791b */ /* 0x007ff40003800000 */
.L_x_5035:
[----:B------:R-:W-:Y:S05]  /*194f0*/  BSYNC B1 ;  /* 0x0000000000017941 */ /* 0x000fea0003800000 */
.L_x_5034:
[----:B------:R-:W-:Y:S05]  /*19500*/  BRA `(.L_x_5036) ;  /* 0xffffffe800ec7947 */ /* 0x000fea000383ffff */
.L_x_4983:
[----:B-1----:R1:W2:Y:S02]  /*19510*/  SYNCS.PHASECHK.TRANS64.TRYWAIT P0, [R6+URZ], R5 ;  /* 0x00000005060075a7 */ /* 0x0022a4000800017f */
[----:B--2---:R-:W-:Y:S05]  /*19520*/  @!P0 NANOSLEEP.SYNCS 0x989680 ;  /* 0x009896800000895d */ /* 0x004fea0003900000 */
[----:B------:R-:W2:Y:S02]  /*19530*/  @!P0 SYNCS.PHASECHK.TRANS64 P0, [R6+URZ], R5 ;  /* 0x00000005060085a7 */ /* 0x000ea4000800007f */
[----:B--2---:R-:W-:Y:S05]  /*19540*/  @!P0 BRA `(.L_x_4983) ;  /* 0xfffffffc00f08947 */ /* 0x004fea000383ffff */
[----:B------:R-:W-:Y:S05]  /*19550*/  BRA `(.L_x_5037) ;  /* 0xffffffec00307947 */ /* 0x000fea000383ffff */
.L_x_4984:
[----:B--2---:R2:W3:Y:S02]  /*19560*/  SYNCS.PHASECHK.TRANS64.TRYWAIT P0, [R7+URZ], R2 ;  /* 0x00000002070075a7 */ /* 0x0044e4000800017f */
[----:B---3--:R-:W-:Y:S05]  /*19570*/  @!P0 NANOSLEEP.SYNCS 0x989680 ;  /* 0x009896800000895d */ /* 0x008fea0003900000 */
[----:B------:R-:W3:Y:S02]  /*19580*/  @!P0 SYNCS.PHASECHK.TRANS64 P0, [R7+URZ], R2 ;  /* 0x00000002070085a7 */ /* 0x000ee4000800007f */
[----:B---3--:R-:W-:Y:S05]  /*19590*/  @!P0 BRA `(.L_x_4984) ;  /* 0xfffffffc00f08947 */ /* 0x008fea000383ffff */
[----:B------:R-:W-:Y:S05]  /*195a0*/  BRA `(.L_x_5038) ;  /* 0xffffffec00247947 */ /* 0x000fea000383ffff */
.L_x_4986:
[----:B---3--:R3:W4:Y:S02]  /*195b0*/  SYNCS.PHASECHK.TRANS64.TRYWAIT P0, [R4+URZ], R5 ;  /* 0x00000005040075a7 */ /* 0x008724000800017f */
[----:B----4-:R-:W-:Y:S05]  /*195c0*/  @!P0 NANOSLEEP.SYNCS 0x989680 ;  /* 0x009896800000895d */ /* 0x010fea0003900000 */
[----:B------:R-:W4:Y:S02]  /*195d0*/  @!P0 SYNCS.PHASECHK.TRANS64 P0, [R4+URZ], R5 ;  /* 0x00000005040085a7 */ /* 0x000f24000800007f */
[----:B----4-:R-:W-:Y:S05]  /*195e0*/  @!P0 BRA `(.L_x_4986) ;  /* 0xfffffffc00f08947 */ /* 0x010fea000383ffff */
[----:B------:R-:W-:Y:S05]  /*195f0*/  BRA `(.L_x_5039) ;  /* 0xffffffec002c7947 */ /* 0x000fea000383ffff */
.L_x_5040:
        /* <DEDUP_REMOVED lines=16> */
.L_x_12761:


//--------------------- .text._ZN7cutlass13device_kernelIN5flash11enable_sm90INS1_16FlashAttnFwdSm90INS1_25CollectiveMainloopFwdSm90ILi2EN4cute5tupleIJNS5_1CILi1EEES8_S8_EEENS6_IJNS7_ILi128EEENS7_ILi112EEENS7_ILi192EEEEEELi192ENS_10bfloat16_tEfNS_4arch4Sm90ELb1ELb0ELb1ELb1ELb0ELb1ELb0ELb1ELb1ELb0ELb0ELb0EEENS1_21CollectiveEpilogueFwdINS6_IJSA_SC_SB_EEES9_SE_SG_Li256ELb1ELb0ELb0ELb0EEENS1_36VarlenDynamicPersistentTileSchedulerILi128ELi112ELi256ELi32ELb0ELb0ELb1ELb1ELb1ELb1EEEEEEEEEvNT_6ParamsE --------------------------
	.section	.text._ZN7cutlass13device_kernelIN5flash11enable_sm90INS1_16FlashAttnFwdSm90INS1_25CollectiveMainloopFwdSm90ILi2EN4cute5tupleIJNS5_1CILi1EEES8_S8_EEENS6_IJNS7_ILi128EEENS7_ILi112EEENS7_ILi192EEEEEELi192ENS_10bfloat16_tEfNS_4arch4Sm90ELb1ELb0ELb1ELb1ELb0ELb1ELb0ELb1ELb1ELb0ELb0ELb0EEENS1_21CollectiveEpilogueFwdINS6_IJSA_SC_SB_EEES9_SE_SG_Li256ELb1ELb0ELb0ELb0EEENS1_36VarlenDynamicPersistentTileSchedulerILi128ELi112ELi256ELi32ELb0ELb0ELb1ELb1ELb1ELb1EEEEEEEEEvNT_6ParamsE,"ax",@progbits
	.align	128
.text._ZN7cutlass13device_kernelIN5flash11enable_sm90INS1_16FlashAttnFwdSm90INS1_25CollectiveMainloopFwdSm90ILi2EN4cute5tupleIJNS5_1CILi1EEES8_S8_EEENS6_IJNS7_ILi128EEENS7_ILi112EEENS7_ILi192EEEEEELi192ENS_10bfloat16_tEfNS_4arch4Sm90ELb1ELb0ELb1ELb1ELb0ELb1ELb0ELb1ELb1ELb0ELb0ELb0EEENS1_21CollectiveEpilogueFwdINS6_IJSA_SC_SB_EEES9_SE_SG_Li256ELb1ELb0ELb0ELb0EEENS1_36VarlenDynamicPersistentTileSchedulerILi128ELi112ELi256ELi32ELb0ELb0ELb1ELb1ELb1ELb1EEEEEEEEEvNT_6ParamsE:
        .type           _ZN7cutlass13device_kernelIN5flash11enable_sm90INS1_16FlashAttnFwdSm90INS1_25CollectiveMainloopFwdSm90ILi2EN4cute5tupleIJNS5_1CILi1EEES8_S8_EEENS6_IJNS7_ILi128EEENS7_ILi112EEENS7_ILi192EEEEEELi192ENS_10bfloat16_tEfNS_4arch4Sm90ELb1ELb0ELb1ELb1ELb0ELb1ELb0ELb1ELb1ELb0ELb0ELb0EEENS1_21CollectiveEpilogueFwdINS6_IJSA_SC_SB_EEES9_SE_SG_Li256ELb1ELb0ELb0ELb0EEENS1_36VarlenDynamicPersistentTileSchedulerILi128ELi112ELi256ELi32ELb0ELb0ELb1ELb1ELb1ELb1EEEEEEEEEvNT_6ParamsE,@function
        .size           _ZN7cutlass13device_kernelIN5flash11enable_sm90INS1_16FlashAttnFwdSm90INS1_25CollectiveMainloopFwdSm90ILi2EN4cute5tupleIJNS5_1CILi1EEES8_S8_EEENS6_IJNS7_ILi128EEENS7_ILi112EEENS7_ILi192EEEEEELi192ENS_10bfloat16_tEfNS_4arch4Sm90ELb1ELb0ELb1ELb1ELb0ELb1ELb0ELb1ELb1ELb0ELb0ELb0EEENS1_21CollectiveEpilogueFwdINS6_IJSA_SC_SB_EEES9_SE_SG_Li256ELb1ELb0ELb0ELb0EEENS1_36VarlenDynamicPersistentTileSchedulerILi128ELi112ELi256ELi32ELb0ELb0ELb1ELb1ELb1ELb1EEEEEEEEEvNT_6ParamsE,(.L_x_12762 - _ZN7cutlass13device_kernelIN5flash11enable_sm90INS1_16FlashAttnFwdSm90INS1_25CollectiveMainloopFwdSm90ILi2EN4cute5tupleIJNS5_1CILi1EEES8_S8_EEENS6_IJNS7_ILi128EEENS7_ILi112EEENS7_ILi192EEEEEELi192ENS_10bfloat16_tEfNS_4arch4Sm90ELb1ELb0ELb1ELb1ELb0ELb1ELb0ELb1ELb1ELb0ELb0ELb0EEENS1_21CollectiveEpilogueFwdINS6_IJSA_SC_SB_EEES9_SE_SG_Li256ELb1ELb0ELb0ELb0EEENS1_36VarlenDynamicPersistentTileSchedulerILi128ELi112ELi256ELi32ELb0ELb0ELb1ELb1ELb1ELb1EEEEEEEEEvNT_6ParamsE)
        .other          _ZN7cutlass13device_kernelIN5flash11enable_sm90INS1_16FlashAttnFwdSm90INS1_25CollectiveMainloopFwdSm90ILi2EN4cute5tupleIJNS5_1CILi1EEES8_S8_EEENS6_IJNS7_ILi128EEENS7_ILi112EEENS7_ILi192EEEEEELi192ENS_10bfloat16_tEfNS_4arch4Sm90ELb1ELb0ELb1ELb1ELb0ELb1ELb0ELb1ELb1ELb0ELb0ELb0EEENS1_21CollectiveEpilogueFwdINS6_IJSA_SC_SB_EEES9_SE_SG_Li256ELb1ELb0ELb0ELb0EEENS1_36VarlenDynamicPersistentTileSchedulerILi128ELi112ELi256ELi32ELb0ELb0ELb1ELb1ELb1ELb1EEEEEEEEEvNT_6ParamsE,@"STO_CUDA_ENTRY STV_DEFAULT"
_ZN7cutlass13device_kernelIN5flash11enable_sm90INS1_16FlashAttnFwdSm90INS1_25CollectiveMainloopFwdSm90ILi2EN4cute5tupleIJNS5_1CILi1EEES8_S8_EEENS6_IJNS7_ILi128EEENS7_ILi112EEENS7_ILi192EEEEEELi192ENS_10bfloat16_tEfNS_4arch4Sm90ELb1ELb0ELb1ELb1ELb0ELb1ELb0ELb1ELb1ELb0ELb0ELb0EEENS1_21CollectiveEpilogueFwdINS6_IJSA_SC_SB_EEES9_SE_SG_Li256ELb1ELb0ELb0ELb0EEENS1_36VarlenDynamicPersistentTileSchedulerILi128ELi112ELi256ELi32ELb0ELb0ELb1ELb1ELb1ELb1EEEEEEEEEvNT_6ParamsE:
        /* <DEDUP_REMOVED lines=27> */
.L_x_5042:
[----:B------:R-:W-:Y:S05]  /*01b0*/  BSYNC B0 ;  /* 0x0000000000007941 */ /* 0x000fea0003800000 */
.L_x_5041:
        /* <DEDUP_REMOVED lines=41> */
.L_x_5043:
        /* <DEDUP_REMOVED lines=22> */
.L_x_5044:
        /* <DEDUP_REMOVED lines=18> */
.L_x_5045:
        /* <DEDUP_REMOVED lines=22> */
.L_x_5046:
        /* <DEDUP_REMOVED lines=22> */
.L_x_5047:
        /* <DEDUP_REMOVED lines=10> */
.L_x_5050:
        /* <DEDUP_REMOVED lines=15> */
[----:B------:R-:W2:Y:S01]  /*0b20*/  LDL R0, [R1+0x74] ;  /* 0x0000740001007983 */ /* 0x000ea20000100800 */
[----:B------:R-:W-:Y:S01]  /*0b30*/  VIADD R236, R4, 0xffffff80 ;  /* 0xffffff8004ec7836 */ /* 0x000fe20000000000 */
[----:B------:R-:W-:Y:S01]  /*0b40*/  R2UR UR4, R18 ;  /* 0x00000000120472ca */ /* 0x000fe200000e0000 */
[----:B------:R-:W-:Y:S01]  /*0b50*/  IMAD.MOV.U32 R232, RZ, RZ, RZ ;  /* 0x000000ffffe87224 */ /* 0x000fe200078e00ff */
[----:B------:R-:W-:Y:S01]  /*0b60*/  CS2R R208, SRZ ;  /* 0x0000000000d07805 */ /* 0x000fe2000001ff00 */
[----:B------:R-:W-:Y:S01]  /*0b70*/  IMAD.MOV.U32 R19, RZ, RZ, RZ ;  /* 0x000000ffff137224 */ /* 0x000fe200078e00ff */
[----:B------:R-:W-:Y:S01]  /*0b80*/  SHF.R.S32.HI R3, RZ, 0x1f, R236 ;  /* 0x0000001fff037819 */ /* 0x000fe200000114ec */
[----:B------:R-:W-:-:S03]  /*0b90*/  IMAD.MOV.U32 R205, RZ, RZ, RZ ;  /* 0x000000ffffcd7224 */ /* 0x000fc600078e00ff */
[CC--:B0-----:R-:W-:Y:S02]  /*0ba0*/  LEA.HI R2, R3.reuse, R236.reuse, RZ, 0x4 ;  /* 0x000000ec03027211 */ /* 0x0c1fe400078f20ff */
[----:B------:R-:W-:-:S03]  /*0bb0*/  LEA.HI R224, R3, R236, RZ, 0x3 ;  /* 0x000000ec03e07211 */ /* 0x000fc600078f18ff */
[----:B------:R-:W-:Y:S01]  /*0bc0*/  UIADD3 UR4, UR4, 0x15400, URZ ;  /* 0x0001540004047890 */ /* 0x000fe2000fffe03f */
[----:B--2---:R-:W-:Y:S02]  /*0bd0*/  R2UR UR5, R0 ;  /* 0x00000000000572ca */ /* 0x004fe400000e0000 */
[----:B------:R-:W-:-:S04]  /*0be0*/  LEA.HI R0, R3, R236, RZ, 0x7 ;  /* 0x000000ec03007211 */ /* 0x000fc800078f38ff */
[----:B------:R-:W-:Y:S02]  /*0bf0*/  LOP3.LUT R5, R0, 0xffffff80, RZ, 0xc0, !PT ;  /* 0xffffff8000057812 */ /* 0x000fe400078ec0ff */
[----:B------:R-:W-:-:S03]  /*0c00*/  SHF.R.S32.HI R16, RZ, 0x7, R0 ;  /* 0x00000007ff107819 */ /* 0x000fc60000011400 */
[----:B------:R-:W-:Y:S01]  /*0c10*/  IMAD.IADD R15, R236, 0x1, -R5 ;  /* 0x00000001ec0f7824 */ /* 0x000fe200078e0a05 */
[----:B------:R-:W-:Y:S01]  /*0c20*/  SHF.R.S32.HI R5, RZ, 0x4, R2 ;  /* 0x00000004ff057819 */ /* 0x000fe20000011402 */
[----:B------:R-:W-:Y:S01]  /*0c30*/  ULOP3.LUT UR5, UR5, 0x1, URZ, 0xfc, !UPT ;  /* 0x0000000105057892 */ /* 0x000fe2000f8efc3f */
[----:B------:R-:W-:Y:S02]  /*0c40*/  LEA.HI R0, R0, R16, RZ, 0x1 ;  /* 0x0000001000007211 */ /* 0x000fe400078f08ff */
[----:B------:R-:W-:Y:S01]  /*0c50*/  SHF.R.S32.HI R7, RZ, 0x1f, R15 ;  /* 0x0000001fff077819 */ /* 0x000fe2000001140f */
[----:B------:R-:W-:Y:S01]  /*0c60*/  STL [R1+0x4c], R15 ;  /* 0x00004c0f01007387 */ /* 0x000fe20000100800 */
[----:B------:R-:W-:Y:S02]  /*0c70*/  LEA.HI R4, R2, R5, RZ, 0x1 ;  /* 0x0000000502047211 */ /* 0x000fe400078f08ff */
[CC--:B------:R-:W-:Y:S01]  /*0c80*/  LEA.HI R8, R7.reuse, R15.reuse, RZ, 0x2 ;  /* 0x0000000f07087211 */ /* 0x0c0fe200078f10ff */
[----:B------:R0:W-:Y:S01]  /*0c90*/  STL [R1+0x6c], R16 ;  /* 0x00006c1001007387 */ /* 0x0001e20000100800 */
[----:B------:R-:W-:-:S02]  /*0ca0*/  LEA.HI R7, R7, R15, RZ, 0x5 ;  /* 0x0000000f07077211 */ /* 0x000fc400078f28ff */
[--C-:B------:R-:W-:Y:S02]  /*0cb0*/  SHF.R.S32.HI R9, RZ, 0x2, R8.reuse ;  /* 0x00000002ff097819 */ /* 0x100fe40000011408 */
[----:B------:R-:W-:Y:S02]  /*0cc0*/  SHF.R.S32.HI R6, RZ, 0x1f, R8 ;  /* 0x0000001fff067819 */ /* 0x000fe40000011408 */
[----:B------:R-:W-:Y:S02]  /*0cd0*/  SHF.R.S32.HI R7, RZ, 0x5, R7 ;  /* 0x00000005ff077819 */ /* 0x000fe40000011407 */
[----:B------:R-:W-:Y:S02]  /*0ce0*/  LEA.HI R10, R6, R9, RZ, 0x3 ;  /* 0x00000009060a7211 */ /* 0x000fe400078f18ff */
[----:B------:R-:W-:Y:S02]  /*0cf0*/  LOP3.LUT R6, R4, 0x1ffffffe, RZ, 0xc0, !PT ;  /* 0x1ffffffe04067812 */ /* 0x000fe400078ec0ff */
[----:B------:R-:W-:-:S02]  /*0d00*/  LOP3.LUT R10, R10, 0xfffffff8, RZ, 0xc0, !PT ;  /* 0xfffffff80a0a7812 */ /* 0x000fc400078ec0ff */
[-C--:B------:R-:W-:Y:S01]  /*0d10*/  LEA.HI R4, R3, R236.reuse, RZ, 0x5 ;  /* 0x000000ec03047211 */ /* 0x080fe200078f28ff */
[----:B------:R-:W-:Y:S01]  /*0d20*/  IMAD.IADD R6, R5, 0x1, -R6 ;  /* 0x0000000105067824 */ /* 0x000fe200078e0a06 */
[----:B------:R-:W-:Y:S01]  /*0d30*/  LOP3.LUT R5, R224, 0x1ffffff8, RZ, 0xc0, !PT ;  /* 0x1ffffff8e0057812 */ /* 0x000fe200078ec0ff */
[----:B------:R-:W-:Y:S01]  /*0d40*/  IMAD.IADD R10, R9, 0x1, -R10 ;  /* 0x00000001090a7824 */ /* 0x000fe200078e0a0a */
[----:B------:R-:W-:Y:S02]  /*0d50*/  LEA.HI R9, R3, R236, RZ, 0x2 ;  /* 0x000000ec03097211 */ /* 0x000fe400078f10ff */
[----:B------:R-:W-:Y:S01]  /*0d60*/  LOP3.LUT R3, R2, 0x3fffff0, RZ, 0xc0, !PT ;  /* 0x03fffff002037812 */ /* 0x000fe200078ec0ff */
[C---:B------:R-:W-:Y:S01]  /*0d70*/  IMAD.IADD R5, R236.reuse, 0x1, -R5 ;  /* 0x00000001ec057824 */ /* 0x040fe200078e0a05 */
[----:B------:R-:W-:Y:S01]  /*0d80*/  LOP3.LUT R11, R9, 0xfffffffc, RZ, 0xc0, !PT ;  /* 0xfffffffc090b7812 */ /* 0x000fe200078ec0ff */
[----:B------:R-:W-:Y:S01]  /*0d90*/  IMAD R7, R7, 0x10, R10 ;  /* 0x0000001007077824 */ /* 0x000fe200078e020a */
[----:B------:R-:W-:Y:S01]  /*0da0*/  SHF.R.S32.HI R204, RZ, 0x2, R9 ;  /* 0x00000002ffcc7819 */ /* 0x000fe20000011409 */
[C---:B------:R-:W-:Y:S01]  /*0db0*/  IMAD.IADD R3, R236.reuse, 0x1, -R3 ;  /* 0x00000001ec037824 */ /* 0x040fe200078e0a03 */
[----:B------:R-:W-:Y:S01]  /*0dc0*/  SHF.R.S32.HI R9, RZ, 0x1f, R9 ;  /* 0x0000001fff097819 */ /* 0x000fe20000011409 */
[----:B------:R-:W-:Y:S01]  /*0dd0*/  IMAD.IADD R236, R236, 0x1, -R11 ;  /* 0x00000001ecec7824 */ /* 0x000fe200078e0a0b */
[----:B------:R-:W-:Y:S01]  /*0de0*/  SHF.R.S32.HI R4, RZ, 0x5, R4 ;  /* 0x00000005ff047819 */ /* 0x000fe20000011404 */
[----:B------:R-:W-:Y:S01]  /*0df0*/  VIADD R233, R204, 0x40 ;  /* 0x00000040cce97836 */ /* 0x000fe20000000000 */
[----:B------:R-:W-:Y:S01]  /*0e00*/  LEA.HI R9, R9, R204, RZ, 0x3 ;  /* 0x000000cc09097211 */ /* 0x000fe200078f18ff */
[----:B------:R-:W-:Y:S01]  /*0e10*/  IMAD.SHL.U32 R22, R236, 0x8, RZ ;  /* 0x00000008ec167824 */ /* 0x000fe200078e00ff */
[----:B------:R-:W-:Y:S01]  /*0e20*/  LOP3.LUT R0, R0, 0x3fffffe, RZ, 0xc0, !PT ;  /* 0x03fffffe00007812 */ /* 0x000fe200078ec0ff */
[----:B------:R-:W-:Y:S01]  /*0e30*/  IMAD R3, R4, 0x10, R3 ;  /* 0x0000001004037824 */ /* 0x000fe200078e0203 */
[----:B------:R-:W-:Y:S01]  /*0e40*/  LOP3.LUT R9, R9, 0xfffffff8, RZ, 0xc0, !PT ;  /* 0xfffffff809097812 */ /* 0x000fe200078ec0ff */
[----:B------:R-:W-:Y:S01]  /*0e50*/  VIADD R206, R22, 0x20 ;  /* 0x0000002016ce7836 */ /* 0x000fe20000000000 */
[----:B------:R-:W-:Y:S01]  /*0e60*/  SHF.R.S32.HI R2, RZ, 0x1f, R233 ;  /* 0x0000001fff027819 */ /* 0x000fe200000114e9 */
[----:B------:R-:W-:Y:S01]  /*0e70*/  IMAD R12, R3, 0x8, R6 ;  /* 0x00000008030c7824 */ /* 0x000fe200078e0206 */
[----:B------:R-:W-:Y:S01]  /*0e80*/  LOP3.LUT R226, R8, 0x7ffffffc, RZ, 0xc0, !PT ;  /* 0x7ffffffc08e27812 */ /* 0x000fe200078ec0ff */
[----:B------:R-:W-:Y:S01]  /*0e90*/  IMAD.IADD R223, R204, 0x1, -R9 ;  /* 0x00000001ccdf7824 */ /* 0x000fe200078e0a09 */
[----:B------:R-:W-:Y:S01]  /*0ea0*/  SHF.R.S32.HI R3, RZ, 0x1f, R206 ;  /* 0x0000001fff037819 */ /* 0x000fe200000114ce */
[----:B------:R-:W-:Y:S01]  /*0eb0*/  IMAD.SHL.U32 R212, R233, 0x40, RZ ;  /* 0x00000040e9d47824 */ /* 0x000fe200078e00ff */
[----:B------:R-:W-:Y:S01]  /*0ec0*/  LEA.HI R2, R2, R233, RZ, 0x3 ;  /* 0x000000e902027211 */ /* 0x000fe200078f18ff */
[----:B------:R-:W-:Y:S01]  /*0ed0*/  IMAD.SHL.U32 R213, R223, 0x40, RZ ;  /* 0x00000040dfd57824 */ /* 0x000fe200078e00ff */
[----:B------:R-:W-:Y:S01]  /*0ee0*/  SHF.R.S32.HI R224, RZ, 0x3, R224 ;  /* 0x00000003ffe07819 */ /* 0x000fe200000114e0 */
[----:B------:R-:W-:Y:S01]  /*0ef0*/  IMAD.IADD R0, R16, 0x1, -R0 ;  /* 0x0000000110007824 */ /* 0x000fe200078e0a00 */
[----:B------:R-:W-:Y:S01]  /*0f00*/  LOP3.LUT R212, R212, 0x1c0, RZ, 0xc0, !PT ;  /* 0x000001c0d4d47812 */ /* 0x000fe200078ec0ff */
[----:B------:R-:W-:Y:S01]  /*0f10*/  IMAD.SHL.U32 R215, R4, 0x200, RZ ;  /* 0x0000020004d77824 */ /* 0x000fe200078e00ff */
[-C--:B------:R-:W-:Y:S01]  /*0f20*/  LEA.HI R4, R3, R206.reuse, RZ, 0x6 ;  /* 0x000000ce03047211 */ /* 0x080fe200078f30ff */
[----:B------:R-:W-:Y:S01]  /*0f30*/  VIADD R207, R22, 0x40 ;  /* 0x0000004016cf7836 */ /* 0x000fe20000000000 */
[----:B------:R-:W-:Y:S01]  /*0f40*/  LOP3.LUT R213, R213, 0x1c0, RZ, 0xc0, !PT ;  /* 0x000001c0d5d57812 */ /* 0x000fe200078ec0ff */
[----:B------:R-:W-:Y:S01]  /*0f50*/  IMAD.SHL.U32 R2, R2, 0x40, RZ ;  /* 0x0000004002027824 */ /* 0x000fe200078e00ff */
[----:B------:R-:W-:Y:S01]  /*0f60*/  LEA.HI R3, R3, R206, RZ, 0x3 ;  /* 0x000000ce03037211 */ /* 0x000fe200078f18ff */
[----:B------:R-:W-:Y:S01]  /*0f70*/  IMAD R227, R0, 0x40, R7 ;  /* 0x0000004000e37824 */ /* 0x000fe200078e0207 */
[----:B------:R-:W-:Y:S01]  /*0f80*/  SHF.R.S32.HI R6, RZ, 0x1f, R207 ;  /* 0x0000001fff067819 */ /* 0x000fe200000114cf */
[----:B------:R-:W-:Y:S01]  /*0f90*/  IMAD.U32 R0, RZ, RZ, UR5 ;  /* 0x00000005ff007e24 */ /* 0x000fe2000f8e00ff */
[----:B------:R-:W-:Y:S01]  /*0fa0*/  SHF.R.U32.HI R214, RZ, 0x3, R213 ;  /* 0x00000003ffd67819 */ /* 0x000fe200000116d5 */
[----:B------:R-:W-:Y:S01]  /*0fb0*/  IMAD.SHL.U32 R4, R4, 0x80, RZ ;  /* 0x0000008004047824 */ /* 0x000fe200078e00ff */
[--C-:B------:R-:W-:Y:S01]  /*0fc0*/  LOP3.LUT R9, R213, 0x38, R3.reuse, 0xf8, !PT ;  /* 0x00000038d5097812 */ /* 0x100fe200078ef803 */
[----:B------:R-:W-:Y:S01]  /*0fd0*/  IMAD.SHL.U32 R221, R5, 0x8, RZ ;  /* 0x0000000805dd7824 */ /* 0x000fe200078e00ff */
[----:B------:R-:W-:Y:S01]  /*0fe0*/  SHF.R.U32.HI R14, RZ, 0x3, R212 ;  /* 0x00000003ff0e7819 */ /* 0x000fe200000116d4 */
[----:B------:R1:W-:Y:S01]  /*0ff0*/  STL [R1+0x44], R0 ;  /* 0x0000440001007387 */ /* 0x0003e20000100800 */
[----:B------:R-:W-:Y:S01]  /*1000*/  LOP3.LUT R10, R212, 0x38, R3, 0xf8, !PT ;  /* 0x00000038d40a7812 */ /* 0x000fe200078ef803 */
[----:B------:R-:W-:Y:S01]  /*1010*/  IMAD.SHL.U32 R5, R12, 0x8, RZ ;  /* 0x000000080c057824 */ /* 0x000fe200078e00ff */
[----:B------:R-:W-:Y:S01]  /*1020*/  LOP3.LUT R220, R2, 0xfffffe00, RZ, 0xc0, !PT ;  /* 0xfffffe0002dc7812 */ /* 0x000fe200078ec0ff */
[----:B0-----:R-:W-:Y:S01]  /*1030*/  IMAD.SHL.U32 R16, R236, 0x4, RZ ;  /* 0x00000004ec107824 */ /* 0x001fe200078e00ff */
[CC--:B------:R-:W-:Y:S01]  /*1040*/  LEA.HI R2, R6.reuse, R207.reuse, RZ, 0x3 ;  /* 0x000000cf06027211 */ /* 0x0c0fe200078f18ff */
[----:B------:R-:W-:Y:S01]  /*1050*/  IMAD.IADD R226, R15, 0x1, -R226 ;  /* 0x000000010fe27824 */ /* 0x000fe200078e0ae2 */
[----:B------:R-:W-:-:S02]  /*1060*/  LEA.HI R6, R6, R207, RZ, 0x6 ;  /* 0x000000cf06067211 */ /* 0x000fc400078f30ff */
[----:B------:R-:W-:Y:S01]  /*1070*/  LOP3.LUT R4, R4, 0xffffe000, RZ, 0xc0, !PT ;  /* 0xffffe00004047812 */ /* 0x000fe200078ec0ff */
[----:B-1----:R-:W-:Y:S01]  /*1080*/  IMAD.U32 R0, RZ, RZ, UR4 ;  /* 0x00000004ff007e24 */ /* 0x002fe2000f8e00ff */
[----:B------:R-:W-:Y:S01]  /*1090*/  LOP3.LUT R9, R9, R214, RZ, 0x3c, !PT ;  /* 0x000000d609097212 */ /* 0x000fe200078e3cff */
[----:B------:R-:W-:Y:S01]  /*10a0*/  IMAD.SHL.U32 R6, R6, 0x80, RZ ;  /* 0x0000008006067824 */ /* 0x000fe200078e00ff */
[----:B------:R-:W-:Y:S02]  /*10b0*/  LOP3.LUT R11, R10, R14, RZ, 0x3c, !PT ;  /* 0x0000000e0a0b7212 */ /* 0x000fe400078e3cff */
[C---:B------:R-:W-:Y:S01]  /*10c0*/  LOP3.LUT R7, R212.reuse, 0x38, R22, 0xf8, !PT ;  /* 0x00000038d4077812 */ /* 0x040fe200078ef816 */
[----:B------:R0:W-:Y:S01]  /*10d0*/  STL [R1+0x68], R0 ;  /* 0x0000680001007387 */ /* 0x0001e20000100800 */
[-C--:B------:R-:W-:Y:S02]  /*10e0*/  IADD3 R9, R9, R4.reuse, R215 ;  /* 0x0000000409097210 */ /* 0x080fe40007ffe0d7 */
[----:B------:R-:W-:Y:S01]  /*10f0*/  IADD3 R4, R11, R4, R220 ;  /* 0x000000040b047210 */ /* 0x000fe20007ffe0dc */
[----:B------:R-:W-:Y:S01]  /*1100*/  STL [R1+0x70], R5 ;  /* 0x0000700501007387 */ /* 0x000fe20000100800 */
[----:B------:R-:W-:-:S02]  /*1110*/  LOP3.LUT R10, R212, 0x38, R2, 0xf8, !PT ;  /* 0x00000038d40a7812 */ /* 0x000fc400078ef802 */
[----:B------:R-:W-:Y:S02]  /*1120*/  LOP3.LUT R11, R213, 0x38, R2, 0xf8, !PT ;  /* 0x00000038d50b7812 */ /* 0x000fe400078ef802 */
[----:B------:R-:W-:Y:S02]  /*1130*/  LOP3.LUT R7, R220, R7, R14, 0xf6, !PT ;  /* 0x00000007dc077212 */ /* 0x000fe400078ef60e */
[----:B0-----:R-:W-:Y:S02]  /*1140*/  SHF.R.S32.HI R0, RZ, 0x3, R3 ;  /* 0x00000003ff007819 */ /* 0x001fe40000011403 */
[----:B------:R-:W-:Y:S02]  /*1150*/  LOP3.LUT R6, R6, 0xffffe000, RZ, 0xc0, !PT ;  /* 0xffffe00006067812 */ /* 0x000fe400078ec0ff */
[----:B------:R-:W-:Y:S01]  /*1160*/  LOP3.LUT R13, R10, R14, RZ, 0x3c, !PT ;  /* 0x0000000e0a0d7212 */ /* 0x000fe200078e3cff */
[----:B------:R0:W-:Y:S01]  /*1170*/  STL [R1+0x48], R0 ;  /* 0x0000480001007387 */ /* 0x0001e20000100800 */
[----:B------:R-:W-:-:S02]  /*1180*/  SHF.R.S32.HI R3, RZ, 0x3, R2 ;  /* 0x00000003ff037819 */ /* 0x000fc40000011402 */
[----:B------:R-:W-:Y:S02]  /*1190*/  LOP3.LUT R11, R11, R214, RZ, 0x3c, !PT ;  /* 0x000000d60b0b7212 */ /* 0x000fe400078e3cff */
[----:B------:R-:W-:Y:S01]  /*11a0*/  LEA R2, R7, UR4, 0x1 ;  /* 0x0000000407027c11 */ /* 0x000fe2000f8e08ff */
[----:B------:R1:W-:Y:S01]  /*11b0*/  STL [R1+0x5c], R3 ;  /* 0x00005c0301007387 */ /* 0x0003e20000100800 */
[-C--:B------:R-:W-:Y:S02]  /*11c0*/  IADD3 R13, R13, R6.reuse, R220 ;  /* 0x000000060d0d7210 */ /* 0x080fe40007ffe0dc */
[----:B------:R-:W-:Y:S01]  /*11d0*/  IADD3 R11, R11, R6, R215 ;  /* 0x000000060b0b7210 */ /* 0x000fe20007ffe0d7 */
[----:B------:R2:W-:Y:S01]  /*11e0*/  STL [R1+0x60], R2 ;  /* 0x0000600201007387 */ /* 0x0005e20000100800 */
[----:B0-----:R-:W-:Y:S02]  /*11f0*/  LEA R0, R9, UR4, 0x1 ;  /* 0x0000000409007c11 */ /* 0x001fe4000f8e08ff */
[----:B------:R-:W-:-:S02]  /*1200*/  SHF.R.S32.HI R234, RZ, 0x1f, R204 ;  /* 0x0000001fffea7819 */ /* 0x000fc400000114cc */
[----:B-1----:R-:W-:Y:S01]  /*1210*/  LEA R3, R4, UR4, 0x1 ;  /* 0x0000000404037c11 */ /* 0x002fe2000f8e08ff */
[----:B------:R0:W-:Y:S01]  /*1220*/  STL [R1+0x64], R0 ;  /* 0x0000640001007387 */ /* 0x0001e20000100800 */
[----:B--2---:R-:W-:-:S03]  /*1230*/  LEA R2, R11, UR4, 0x1 ;  /* 0x000000040b027c11 */ /* 0x004fc6000f8e08ff */
[----:B------:R1:W-:Y:S01]  /*1240*/  STL [R1+0x54], R3 ;  /* 0x0000540301007387 */ /* 0x0003e20000100800 */
[----:B0-----:R-:W-:-:S05]  /*1250*/  LEA R0, R13, UR4, 0x1 ;  /* 0x000000040d007c11 */ /* 0x001fca000f8e08ff */
[----:B------:R1:W-:Y:S04]  /*1260*/  STL [R1+0x50], R0 ;  /* 0x0000500001007387 */ /* 0x0003e80000100800 */
[----:B------:R1:W-:Y:S02]  /*1270*/  STL [R1+0x58], R2 ;  /* 0x0000580201007387 */ /* 0x0003e40000100800 */
.L_x_5287:
[----:B01----:R-:W0:Y:S01]  /*1280*/  LDC.64 R2, c[0x0][0xc60] ;  /* 0x00031800ff027b82 */ /* 0x003e220000000a00 */
[----:B------:R-:W-:Y:S01]  /*1290*/  ULDC.64 UR4, c[0x0][0xa28] ;  /* 0x00028a0000047ab9 */ /* 0x000fe20000000a00 */
[----:B------:R-:W-:Y:S01]  /*12a0*/  ULDC.64 UR8, c[0x0][0xa18] ;  /* 0x0002860000087ab9 */ /* 0x000fe20000000a00 */
[----:B------:R-:W-:Y:S01]  /*12b0*/  ULDC.64 UR6, c[0x0][0xa08] ;  /* 0x0002820000067ab9 */ /* 0x000fe20000000a00 */
[----:B0-----:R-:W-:-:S05]  /*12c0*/  IMAD.WIDE R2, R219, 0x4, R2 ;  /* 0x00000004db027825 */ /* 0x001fca00078e0202 */
[----:B--2---:R-:W2:Y:S01]  /*12d0*/  LDG.E R231, desc[UR60][R2.64] ;  /* 0x0000003c02e77981 */ /* 0x004ea2000c1e1900 */
[----:B------:R-:W-:Y:S01]  /*12e0*/  ISETP.NE.U32.AND P2, PT, RZ, UR4, PT ;  /* 0x00000004ff007c0c */ /* 0x000fe2000bf45070 */
[----:B------:R-:W-:Y:S01]  /*12f0*/  IMAD.MOV.U32 R0, RZ, RZ, RZ ;  /* 0x000000ffff007224 */ /* 0x000fe200078e00ff */
[----:B------:R-:W-:Y:S01]  /*1300*/  ISETP.NE.U32.AND P1, PT, RZ, UR8, PT ;  /* 0x00000008ff007c0c */ /* 0x000fe2000bf25070 */
[----:B-----5:R-:W-:Y:S01]  /*1310*/  IMAD.MOV.U32 R26, RZ, RZ, RZ ;  /* 0x000000ffff1a7224 */ /* 0x020fe200078e00ff */
        /* <DEDUP_REMOVED lines=10> */
[----:B------:R-:W-:-:S03]  /*13c0*/  IADD3 R6, P4, R229, UR6, RZ ;  /* 0x00000006e5067c10 */ /* 0x000fc6000ff9e0ff */
[----:B------:R0:W5:Y:S01]  /*13d0*/  @P2 LDG.E R0, desc[UR60][R2.64] ;  /* 0x0000003c02002981 */ /* 0x000162000c1e1900 */
[----:B---34-:R-:W-:Y:S01]  /*13e0*/  @P1 IADD3 R4, P2, R229, UR8, RZ ;  /* 0x00000008e5041c10 */ /* 0x018fe2000ff5e0ff */
[----:B------:R-:W-:Y:S01]  /*13f0*/  IMAD.U32 R219, RZ, RZ, UR4 ;  /* 0x00000004ffdb7e24 */ /* 0x000fe2000f8e00ff */
[C---:B------:R-:W-:Y:S01]  /*1400*/  IADD3.X R7, R230.reuse, UR7, RZ, P4, !PT ;  /* 0x00000007e6077c10 */ /* 0x040fe2000a7fe4ff */
[----:B------:R-:W-:Y:S01]  /*1410*/  ULDC.64 UR4, c[0x0][0x3f8] ;  /* 0x0000fe0000047ab9 */ /* 0x000fe20000000a00 */
[----:B------:R-:W-:Y:S01]  /*1420*/  @P1 IADD3.X R5, R230, UR9, RZ, P2, !PT ;  /* 0x00000009e6051c10 */ /* 0x000fe200097fe4ff */
[----:B------:R-:W-:Y:S02]  /*1430*/  ULDC.64 UR6, c[0x0][0xa20] ;  /* 0x0002880000067ab9 */ /* 0x000fe40000000a00 */
[----:B------:R0:W5:Y:S04]  /*1440*/  @P0 LDG.E R26, desc[UR60][R6.64] ;  /* 0x0000003c061a0981 */ /* 0x000168000c1e1900 */
[----:B------:R0:W5:Y:S01]  /*1450*/  @P1 LDG.E R219, desc[UR60][R4.64] ;  /* 0x0000003c04db1981 */ /* 0x000162000c1e1900 */
[----:B------:R-:W-:-:S03]  /*1460*/  UISETP.NE.U32.AND UP0, UPT, UR4, URZ, UPT ;  /* 0x0000003f0400728c */ /* 0x000fc6000bf05070 */
[----:B------:R-:W-:Y:S01]  /*1470*/  ULDC UR4, c[0x0][0x404] ;  /* 0x0001010000047ab9 */ /* 0x000fe20000000800 */
        /* <DEDUP_REMOVED lines=10> */
[----:B0-----:R-:W-:Y:S06]  /*1520*/  @P1 BRA `(.L_x_5052) ;  /* 0x0000000000241947 */ /* 0x001fec0003800000 */
        /* <DEDUP_REMOVED lines=9> */
.L_x_5052:
[----:B------:R-:W-:Y:S02]  /*15c0*/  IMAD.U32 R2, RZ, RZ, UR5 ;  /* 0x00000005ff027e24 */ /* 0x000fe4000f8e00ff */
[----:B------:R-:W-:Y:S01]  /*15d0*/  IMAD.U32 R29, RZ, RZ, UR4 ;  /* 0x00000004ff1d7e24 */ /* 0x000fe2000f8e00ff */
[----:B------:R-:W-:Y:S06]  /*15e0*/  @!P2 BRA `(.L_x_5053) ;  /* 0x000000000010a947 */ /* 0x000fec0003800000 */
[----:B------:R-:W-:-:S04]  /*15f0*/  IADD3 R4, P0, R229, UR6, RZ ;  /* 0x00000006e5047c10 */ /* 0x000fc8000ff1e0ff */
[----:B------:R-:W-:-:S05]  /*1600*/  IADD3.X R5, R230, UR7, RZ, P0, !PT ;  /* 0x00000007e6057c10 */ /* 0x000fca00087fe4ff */
[----:B------:R0:W5:Y:S01]  /*1610*/  LDG.E R29, desc[UR60][R4.64] ;  /* 0x0000003c041d7981 */ /* 0x000162000c1e1900 */
[----:B------:R-:W-:Y:S05]  /*1620*/  BRA `(.L_x_5054) ;  /* 0x0000000000107947 */ /* 0x000fea0003800000 */
.L_x_5053:
[----:B------:R-:W-:Y:S05]  /*1630*/  @!P0 BRA `(.L_x_5054) ;  /* 0x00000000000c8947 */ /* 0x000fea0003800000 */
[----:B------:R-:W2:Y:S04]  /*1640*/  LDG.E R4, desc[UR60][R6.64] ;  /* 0x0000003c06047981 */ /* 0x000ea8000c1e1900 */
[----:B------:R-:W2:Y:S02]  /*1650*/  LDG.E R29, desc[UR60][R6.64+0x4] ;  /* 0x0000043c061d7981 */ /* 0x000ea4000c1e1900 */
[----:B--2---:R-:W-:-:S07]  /*1660*/  IMAD.IADD R29, R29, 0x1, -R4 ;  /* 0x000000011d1d7824 */ /* 0x004fce00078e0a04 */
.L_x_5054:
        /* <DEDUP_REMOVED lines=17> */
[----:B------:R-:W-:-:S05]  /*1780*/  IMAD.MOV R0, RZ, RZ, -R11 ;  /* 0x000000ffff007224 */ /* 0x000fca00078e0a0b */
[----:B------:R-:W-:-:S04]  /*1790*/  VIMNMX R0, RZ, R0, !PT ;  /* 0x00000000ff007248 */ /* 0x000fc80007fe0100 */
[----:B------:R-:W-:-:S05]  /*17a0*/  SHF.R.U32.HI R124, RZ, 0x4, R0 ;  /* 0x00000004ff7c7819 */ /* 0x000fca0000011600 */
[----:B------:R-:W-:-:S04]  /*17b0*/  IMAD.WIDE.U32 R124, R124, 0x24924925, RZ ;  /* 0x249249257c7c7825 */ /* 0x000fc800078e00ff */
[----:B------:R-:W-:Y:S02]  /*17c0*/  IMAD.MOV.U32 R24, RZ, RZ, R125 ;  /* 0x000000ffff187224 */ /* 0x000fe400078e007d */
[----:B--2---:R-:W-:Y:S01]  /*17d0*/  @P0 IMAD.IADD R2, R8, 0x1, -R3 ;  /* 0x0000000108020824 */ /* 0x004fe200078e0a03 */
[----:B------:R-:W-:-:S03]  /*17e0*/  LEA R8, R217, 0xef, 0x7 ;  /* 0x000000efd9087811 */ /* 0x000fc600078e38ff */
[----:B------:R-:W-:-:S04]  /*17f0*/  IMAD.IADD R222, R11, 0x1, R2 ;  /* 0x000000010bde7824 */ /* 0x000fc800078e0202 */
        /* <DEDUP_REMOVED lines=9> */
[----:B------:R-:W-:-:S05]  /*1890*/  VIMNMX R148, R3, R148, PT ;  /* 0x0000009403947248 */ /* 0x000fca0003fe0100 */
        /* <DEDUP_REMOVED lines=30> */
.L_x_5057:
[----:B------:R-:W-:Y:S05]  /*1a80*/  BSYNC B6 ;  /* 0x0000000000067941 */ /* 0x000fea0003800000 */
.L_x_5056:
        /* <DEDUP_REMOVED lines=20> */
.L_x_5059:
[----:B------:R-:W-:Y:S05]  /*1bd0*/  BSYNC B6 ;  /* 0x0000000000067941 */ /* 0x000fea0003800000 */
.L_x_5058:
        /* <DEDUP_REMOVED lines=12> */
[----:B------:R-:W4:Y:S02]  /*1ca0*/  LDC.64 R102, c[0x0][0x3d8] ;  /* 0x0000f600ff667b82 */ /* 0x000f240000000a00 */
[----:B------:R-:W-:Y:S01]  /*1cb0*/  @P0 IADD3.X R5, R230, UR5, RZ, P1, !PT ;  /* 0x00000005e6050c10 */ /* 0x000fe20008ffe4ff */
[----:B------:R-:W-:-:S04]  /*1cc0*/  ULDC.64 UR4, c[0x0][0x320] ;  /* 0x0000c80000047ab9 */ /* 0x000fc80000000a00 */
[----:B------:R3:W2:Y:S01]  /*1cd0*/  @P0 LDG.E R27, desc[UR60][R4.64] ;  /* 0x0000003c041b0981 */ /* 0x0006a2000c1e1900 */
[----:B0-----:R-:W-:Y:S01]  /*1ce0*/  ISETP.NE.AND P0, PT, R0, 0x1, PT ;  /* 0x000000010000780c */ /* 0x001fe20003f05270 */
[----:B------:R-:W-:Y:S01]  /*1cf0*/  VIADD R0, R22, 0x60 ;  /* 0x0000006016007836 */ /* 0x000fe20000000000 */
[----:B------:R-:W-:Y:S01]  /*1d00*/  ISETP.GE.AND P2, PT, R206, UR6, PT ;  /* 0x00000006ce007c0c */ /* 0x000fe2000bf46270 */
[----:B------:R-:W0:Y:S01]  /*1d10*/  LDC R31, c[0x0][0x3d4] ;  /* 0x0000f500ff1f7b82 */ /* 0x000e220000000800 */
[----:B------:R-:W-:Y:S01]  /*1d20*/  ISETP.GE.AND P1, PT, R22, UR6, PT ;  /* 0x0000000616007c0c */ /* 0x000fe2000bf26270 */
[----:B------:R-:W0:Y:S01]  /*1d30*/  S2R R149, SR_TID.X ;  /* 0x0000000000957919 */ /* 0x000e220000002100 */
[----:B------:R-:W-:Y:S01]  /*1d40*/  SEL R6, RZ, 0xffffffff, P2 ;  /* 0xffffffffff067807 */ /* 0x000fe20001000000 */
[----:B-1----:R-:W-:Y:S01]  /*1d50*/  IMAD R33, R115, 0x70, RZ ;  /* 0x0000007073217824 */ /* 0x002fe200078e02ff */
[----:B------:R-:W-:Y:S01]  /*1d60*/  SEL R3, RZ, 0x1, P1 ;  /* 0x00000001ff037807 */ /* 0x000fe20000800000 */
[----:B---3--:R-:W-:Y:S01]  /*1d70*/  IMAD.WIDE.U32 R110, R204, R108, R22 ;  /* 0x0000006ccc6e7225 */ /* 0x008fe200078e0016 */
[----:B------:R-:W-:-:S02]  /*1d80*/  ISETP.GE.AND P1, PT, R207, UR6, PT ;  /* 0x00000006cf007c0c */ /* 0x000fc4000bf26270 */
[----:B------:R-:W-:Y:S01]  /*1d90*/  ISETP.GE.AND P2, PT, R0, UR6, PT ;  /* 0x0000000600007c0c */ /* 0x000fe2000bf46270 */
[----:B------:R-:W1:Y:S01]  /*1da0*/  @P0 LDC R7, c[0x0][0x42c] ;  /* 0x00010b00ff070b82 */ /* 0x000e620000000800 */
[----:B------:R-:W-:Y:S01]  /*1db0*/  IMAD.SHL.U32 R4, R6, 0x2, RZ ;  /* 0x0000000206047824 */ /* 0x000fe200078e00ff */
[----:B------:R-:W-:Y:S01]  /*1dc0*/  SEL R5, RZ, 0x4, P1 ;  /* 0x00000004ff057807 */ /* 0x000fe20000800000 */
[----:B----4-:R-:W-:Y:S01]  /*1dd0*/  IMAD.WIDE.U32 R104, R204, R102, R22 ;  /* 0x00000066cc687225 */ /* 0x010fe200078e0016 */
[----:B------:R-:W-:Y:S02]  /*1de0*/  SEL R6, RZ, 0x8, P2 ;  /* 0x00000008ff067807 */ /* 0x000fe40001000000 */
[----:B------:R-:W-:Y:S01]  /*1df0*/  LOP3.LUT R4, R4, 0x2, R3, 0xe2, !PT ;  /* 0x0000000204047812 */ /* 0x000fe200078ee203 */
[----:B------:R-:W-:Y:S01]  /*1e00*/  VIADD R3, R22, 0x80 ;  /* 0x0000008016037836 */ /* 0x000fe20000000000 */
[----:B------:R-:W3:Y:S01]  /*1e10*/  @P0 LDC R9, c[0x0][0x430] ;  /* 0x00010c00ff090b82 */ /* 0x000ee20000000800 */
[----:B------:R-:W-:Y:S01]  /*1e20*/  SHF.R.S32.HI R15, RZ, 0x1f, R121 ;  /* 0x0000001fff0f7819 */ /* 0x000fe20000011479 */
[----:B------:R-:W-:Y:S01]  /*1e30*/  IMAD R35, R109, 0x70, RZ ;  /* 0x000000706d237824 */ /* 0x000fe200078e02ff */
[----:B------:R-:W-:Y:S01]  /*1e40*/  LOP3.LUT R5, R6, R4, R5, 0xfe, !PT ;  /* 0x0000000406057212 */ /* 0x000fe200078efe05 */
[----:B------:R-:W-:Y:S01]  /*1e50*/  IMAD.SHL.U32 R136, R114, 0x40, RZ ;  /* 0x0000004072887824 */ /* 0x000fe200078e00ff */
[----:B------:R-:W-:Y:S01]  /*1e60*/  ISETP.GE.AND P1, PT, R3, UR6, PT ;  /* 0x0000000603007c0c */ /* 0x000fe2000bf26270 */
[----:B------:R-:W-:Y:S01]  /*1e70*/  IMAD R6, R15, R114, RZ ;  /* 0x000000720f067224 */ /* 0x000fe200078e02ff */
[--C-:B------:R-:W-:Y:S01]  /*1e80*/  SHF.R.S32.HI R17, RZ, 0x1f, R16.reuse ;  /* 0x0000001fff117819 */ /* 0x100fe20000011410 */
[----:B0-----:R-:W-:Y:S01]  /*1e90*/  IMAD.SHL.U32 R124, R31, 0x2, RZ ;  /* 0x000000021f7c7824 */ /* 0x001fe200078e00ff */
[----:B------:R-:W-:Y:S01]  /*1ea0*/  SEL R30, RZ, 0x10, P1 ;  /* 0x00000010ff1e7807 */ /* 0x000fe20000800000 */
[----:B------:R-:W-:Y:S01]  /*1eb0*/  IMAD R133, R103, 0x70, RZ ;  /* 0x0000007067857824 */ /* 0x000fe200078e02ff */
[----:B------:R-:W-:Y:S01]  /*1ec0*/  ISETP.GE.AND P3, PT, R207, R31, PT ;  /* 0x0000001fcf00720c */ /* 0x000fe20003f66270 */
[----:B------:R-:W-:Y:S01]  /*1ed0*/  IMAD.WIDE.U32 R112, R204, R108, R16 ;  /* 0x0000006ccc707225 */ /* 0x000fe200078e0010 */
[----:B------:R-:W-:-:S02]  /*1ee0*/  LOP3.LUT R30, R5, R30, RZ, 0xfc, !PT ;  /* 0x0000001e051e7212 */ /* 0x000fc400078efcff */
[----:B------:R-:W-:Y:S01]  /*1ef0*/  ISETP.GE.AND P1, PT, R206, R31, PT ;  /* 0x0000001fce00720c */ /* 0x000fe20003f26270 */
[----:B-1----:R-:W-:Y:S01]  /*1f00*/  @P0 IMAD.HI.U32 R4, R218, R7, RZ ;  /* 0x00000007da040227 */ /* 0x002fe200078e00ff */
[----:B------:R-:W-:Y:S02]  /*1f10*/  LOP3.LUT P2, RZ, R223, 0x4, RZ, 0xc0, !PT ;  /* 0x00000004dfff7812 */ /* 0x000fe4000784c0ff */
[----:B------:R-:W-:Y:S01]  /*1f20*/  SHF.R.U32.HI R28, RZ, 0x3, R212 ;  /* 0x00000003ff1c7819 */ /* 0x000fe200000116d4 */
[----:B------:R-:W-:Y:S01]  /*1f30*/  IMAD.WIDE.U32 R106, R204, R102, R16 ;  /* 0x00000066cc6a7225 */ /* 0x000fe200078e0010 */
[----:B------:R-:W-:Y:S02]  /*1f40*/  SHF.L.U64.HI R135, R114, 0x6, R115 ;  /* 0x0000000672877819 */ /* 0x000fe40000010273 */
[----:B------:R-:W-:Y:S02]  /*1f50*/  SHF.R.S32.HI R145, RZ, 0x1f, R233 ;  /* 0x0000001fff917819 */ /* 0x000fe400000114e9 */
[----:B---3--:R-:W-:Y:S01]  /*1f60*/  @P0 SHF.R.U32.HI R218, RZ, R9, R4 ;  /* 0x00000009ffda0219 */ /* 0x008fe20000011604 */
[----:B------:R-:W-:Y:S01]  /*1f70*/  IMAD.WIDE.U32 R4, R121, R114, RZ ;  /* 0x0000007279047225 */ /* 0x000fe200078e00ff */
[----:B------:R-:W-:-:S02]  /*1f80*/  ISETP.NE.U32.AND P0, PT, RZ, UR8, PT ;  /* 0x00000008ff007c0c */ /* 0x000fc4000bf05070 */
[----:B------:R-:W-:Y:S01]  /*1f90*/  SHF.R.S32.HI R8, RZ, 0x1f, R218 ;  /* 0x0000001fff087819 */ /* 0x000fe200000114da */
[----:B------:R-:W-:Y:S01]  /*1fa0*/  IMAD R9, R121, R115, R6 ;  /* 0x0000007379097224 */ /* 0x000fe200078e0206 */
[----:B------:R-:W-:Y:S01]  /*1fb0*/  ISETP.NE.AND.EX P0, PT, RZ, UR9, PT, P0 ;  /* 0x00000009ff007c0c */ /* 0x000fe2000bf05300 */
[----:B------:R-:W-:Y:S01]  /*1fc0*/  IMAD.WIDE.U32 R6, R218, UR4, R22 ;  /* 0x00000004da067c25 */ /* 0x000fe2000f8e0016 */
[----:B------:R-:W-:-:S03]  /*1fd0*/  LEA.HI R149, R149, 0x8, RZ, 0x19 ;  /* 0x0000000895957811 */ /* 0x000fc600078fc8ff */
[----:B------:R-:W-:Y:S02]  /*1fe0*/  IMAD R11, R8, UR4, RZ ;  /* 0x00000004080b7c24 */ /* 0x000fe4000f8e02ff */
[----:B------:R-:W-:Y:S02]  /*1ff0*/  IMAD.IADD R5, R5, 0x1, R9 ;  /* 0x0000000105057824 */ /* 0x000fe400078e0209 */
[----:B------:R-:W-:Y:S01]  /*2000*/  IMAD R11, R218, UR5, R11 ;  /* 0x00000005da0b7c24 */ /* 0x000fe2000f8e020b */
[----:B------:R-:W-:Y:S01]  /*2010*/  ULDC.64 UR4, c[0x0][0x2f8] ;  /* 0x0000be0000047ab9 */ /* 0x000fe20000000a00 */
[----:B------:R-:W-:Y:S02]  /*2020*/  IMAD.MOV.U32 R116, RZ, RZ, R6 ;  /* 0x000000ffff747224 */ /* 0x000fe400078e0006 */
[----:B------:R-:W-:Y:S02]  /*2030*/  IMAD R9, R8, UR4, RZ ;  /* 0x0000000408097c24 */ /* 0x000fe4000f8e02ff */
[----:B------:R-:W-:-:S02]  /*2040*/  IMAD.IADD R117, R7, 0x1, R11 ;  /* 0x0000000107757824 */ /* 0x000fc400078e020b */
[C---:B------:R-:W-:Y:S02]  /*2050*/  IMAD R9, R218.reuse, UR5, R9 ;  /* 0x00000005da097c24 */ /* 0x040fe4000f8e0209 */
[----:B------:R-:W-:Y:S01]  /*2060*/  IMAD.WIDE.U32 R4, R218, UR4, R4 ;  /* 0x00000004da047c25 */ /* 0x000fe2000f8e0004 */
[----:B------:R-:W-:-:S03]  /*2070*/  ULDC.64 UR4, c[0x0][0x300] ;  /* 0x0000c00000047ab9 */ /* 0x000fc60000000a00 */
[----:B------:R-:W-:Y:S02]  /*2080*/  IMAD.IADD R5, R5, 0x1, R9 ;  /* 0x0000000105057824 */ /* 0x000fe400078e0209 */
[----:B------:R-:W-:-:S04]  /*2090*/  IMAD R6, R234, R108, RZ ;  /* 0x0000006cea067224 */ /* 0x000fc800078e02ff */
[----:B------:R-:W-:-:S04]  /*20a0*/  IMAD R11, R204, R109, R6 ;  /* 0x0000006dcc0b7224 */ /* 0x000fc800078e0206 */
[----:B------:R-:W-:Y:S02]  /*20b0*/  IMAD.IADD R113, R113, 0x1, R11 ;  /* 0x0000000171717824 */ /* 0x000fe400078e020b */
[----:B------:R-:W-:Y:S02]  /*20c0*/  IMAD.IADD R111, R11, 0x1, R111 ;  /* 0x000000010b6f7824 */ /* 0x000fe400078e026f */
[----:B-----5:R-:W-:-:S04]  /*20d0*/  IMAD.WIDE.U32 R112, R144, R108, R112 ;  /* 0x0000006c90707225 */ /* 0x020fc800078e0070 */
[----:B------:R-:W-:Y:S01]  /*20e0*/  IMAD.WIDE.U32 R110, R144, R108, R110 ;  /* 0x0000006c906e7225 */ /* 0x000fe200078e006e */
[----:B--2---:R-:W-:-:S04]  /*20f0*/  LOP3.LUT R20, R20, 0xfffffffe, RZ, 0xc0, !PT ;  /* 0xfffffffe14147812 */ /* 0x004fc800078ec0ff */
[----:B------:R-:W-:-:S04]  /*2100*/  @P3 LOP3.LUT R20, R20, 0x1, RZ, 0xfc, !PT ;  /* 0x0000000114143812 */ /* 0x000fc800078efcff */
[----:B------:R-:W-:-:S04]  /*2110*/  LOP3.LUT R20, R20, 0xfffffffb, RZ, 0xc0, !PT ;  /* 0xfffffffb14147812 */ /* 0x000fc800078ec0ff */
[----:B------:R-:W-:-:S05]  /*2120*/  @P2 LOP3.LUT R20, R20, 0x4, RZ, 0xfc, !PT ;  /* 0x0000000414142812 */ /* 0x000fca00078efcff */
[----:B------:R0:W-:Y:S01]  /*2130*/  STL [R1+0x10], R20 ;  /* 0x0000101401007387 */ /* 0x0001e20000100800 */
[----:B------:R-:W-:Y:S02]  /*2140*/  SHF.R.S32.HI R7, RZ, 0x1f, R27 ;  /* 0x0000001fff077819 */ /* 0x000fe4000001141b */
[----:B------:R-:W-:Y:S02]  /*2150*/  SEL R9, R27, RZ, !P0 ;  /* 0x000000ff1b097207 */ /* 0x000fe40004000000 */
[----:B------:R-:W-:Y:S01]  /*2160*/  SEL R8, R7, RZ, !P0 ;  /* 0x000000ff07087207 */ /* 0x000fe20004000000 */
[----:B------:R-:W-:-:S04]  /*2170*/  IMAD.WIDE.U32 R6, R204, R114, R22 ;  /* 0x00000072cc067225 */ /* 0x000fc800078e0016 */
[----:B------:R-:W-:Y:S02]  /*2180*/  IMAD R10, R8, UR4, RZ ;  /* 0x00000004080a7c24 */ /* 0x000fe4000f8e02ff */
[----:B------:R-:W-:-:S04]  /*2190*/  IMAD.WIDE.U32 R118, R9, UR4, R4 ;  /* 0x0000000409767c25 */ /* 0x000fc8000f8e0004 */
[----:B------:R-:W-:Y:S01]  /*21a0*/  IMAD R4, R234, R114, RZ ;  /* 0x00000072ea047224 */ /* 0x000fe200078e02ff */
[----:B------:R-:W-:Y:S01]  /*21b0*/  IADD3 R5, P0, R118, R6, RZ ;  /* 0x0000000676057210 */ /* 0x000fe20007f1e0ff */
[----:B------:R-:W-:Y:S01]  /*21c0*/  IMAD R13, R9, UR5, R10 ;  /* 0x00000005090d7c24 */ /* 0x000fe2000f8e020a */
[----:B------:R-:W-:Y:S01]  /*21d0*/  ULDC.64 UR4, c[0x0][0x328] ;  /* 0x0000ca0000047ab9 */ /* 0x000fe20000000a00 */
[----:B------:R-:W-:Y:S02]  /*21e0*/  IMAD R21, R204, R115, R4 ;  /* 0x00000073cc157224 */ /* 0x000fe400078e0204 */
[----:B------:R-:W-:Y:S02]  /*21f0*/  IMAD.IADD R4, R119, 0x1, R13 ;  /* 0x0000000177047824 */ /* 0x000fe400078e020d */
[----:B------:R-:W-:Y:S02]  /*2200*/  IMAD R8, R8, UR4, RZ ;  /* 0x0000000408087c24 */ /* 0x000fe4000f8e02ff */
[----:B------:R-:W-:Y:S01]  /*2210*/  IMAD.WIDE.U32 R116, R9, UR4, R116 ;  /* 0x0000000409747c25 */ /* 0x000fe2000f8e0074 */
[----:B------:R-:W-:-:S02]  /*2220*/  IADD3.X R6, R4, R7, R21, P0, !PT ;  /* 0x0000000704067210 */ /* 0x000fc400007fe415 */
[----:B------:R-:W-:Y:S01]  /*2230*/  ISETP.GE.AND P0, PT, R22, R31, PT ;  /* 0x0000001f1600720c */ /* 0x000fe20003f06270 */
[----:B------:R-:W-:Y:S02]  /*2240*/  IMAD R7, R234, R102, RZ ;  /* 0x00000066ea077224 */ /* 0x000fe400078e02ff */
[----:B------:R-:W-:Y:S01]  /*2250*/  IMAD R41, R9, UR5, R8 ;  /* 0x0000000509297c24 */ /* 0x000fe2000f8e0208 */
[C---:B------:R-:W-:Y:S01]  /*2260*/  SEL R8, R31.reuse, RZ, P3 ;  /* 0x000000ff1f087207 */ /* 0x040fe20001800000 */
[----:B------:R-:W-:Y:S01]  /*2270*/  IMAD R11, R204, R103, R7 ;  /* 0x00000067cc0b7224 */ /* 0x000fe200078e0207 */
[C---:B------:R-:W-:Y:S01]  /*2280*/  SEL R7, R31.reuse, RZ, P0 ;  /* 0x000000ff1f077207 */ /* 0x040fe20000000000 */
[----:B------:R-:W-:Y:S01]  /*2290*/  IMAD.WIDE.U32 R114, R114, 0x70, RZ ;  /* 0x0000007072727825 */ /* 0x000fe200078e00ff */
[----:B------:R-:W-:Y:S02]  /*22a0*/  SEL R9, R31, RZ, P1 ;  /* 0x000000ff1f097207 */ /* 0x000fe40000800000 */
[----:B------:R-:W-:Y:S01]  /*22b0*/  IADD3 R120, P3, R204, R121, RZ ;  /* 0x00000079cc787210 */ /* 0x000fe20007f7e0ff */
[----:B------:R-:W-:-:S02]  /*22c0*/  IMAD.IADD R7, R22, 0x1, R7 ;  /* 0x0000000116077824 */ /* 0x000fc400078e0207 */
[----:B------:R-:W-:Y:S02]  /*22d0*/  IMAD.IADD R12, R207, 0x1, R8 ;  /* 0x00000001cf0c7824 */ /* 0x000fe400078e0208 */
[----:B------:R-:W-:Y:S01]  /*22e0*/  IMAD.IADD R9, R206, 0x1, R9 ;  /* 0x00000001ce097824 */ /* 0x000fe200078e0209 */
[----:B------:R-:W-:Y:S01]  /*22f0*/  SHF.R.S32.HI R8, RZ, 0x1f, R7 ;  /* 0x0000001fff087819 */ /* 0x000fe20000011407 */
[----:B------:R-:W-:Y:S01]  /*2300*/  IMAD.IADD R107, R107, 0x1, R11 ;  /* 0x000000016b6b7824 */ /* 0x000fe200078e020b */
[----:B------:R-:W-:Y:S01]  /*2310*/  SHF.R.S32.HI R13, RZ, 0x1f, R12 ;  /* 0x0000001fff0d7819 */ /* 0x000fe2000001140c */
[----:B------:R-:W-:Y:S01]  /*2320*/  IMAD.IADD R105, R11, 0x1, R105 ;  /* 0x000000010b697824 */ /* 0x000fe200078e0269 */
[-C--:B------:R-:W-:Y:S01]  /*2330*/  LEA.HI R21, R8, R7.reuse, RZ, 0x3 ;  /* 0x0000000708157211 */ /* 0x080fe200078f18ff */
[-C--:B------:R-:W-:Y:S01]  /*2340*/  IMAD.WIDE.U32 R106, R144, R102.reuse, R106 ;  /* 0x00000066906a7225 */ /* 0x080fe200078e006a */
[----:B------:R-:W-:Y:S02]  /*2350*/  LEA.HI R7, R8, R7, RZ, 0x6 ;  /* 0x0000000708077211 */ /* 0x000fe400078f30ff */
[----:B------:R-:W-:Y:S01]  /*2360*/  SHF.R.S32.HI R10, RZ, 0x1f, R9 ;  /* 0x0000001fff0a7819 */ /* 0x000fe20000011409 */
[----:B------:R-:W-:Y:S01]  /*2370*/  IMAD.WIDE.U32 R104, R144, R102, R104 ;  /* 0x0000006690687225 */ /* 0x000fe200078e0068 */
[----:B------:R-:W-:-:S02]  /*2380*/  SHF.R.S32.HI R8, RZ, 0x6, R7 ;  /* 0x00000006ff087819 */ /* 0x000fc40000011407 */
[----:B------:R-:W-:Y:S01]  /*2390*/  LEA.HI R11, R10, R9, RZ, 0x6 ;  /* 0x000000090a0b7211 */ /* 0x000fe200078f30ff */
[----:B------:R-:W-:Y:S01]  /*23a0*/  IMAD.X R121, R234, 0x1, R15, P3 ;  /* 0x00000001ea797824 */ /* 0x000fe200018e060f */
[-C--:B------:R-:W-:Y:S01]  /*23b0*/  LEA.HI R29, R13, R12.reuse, RZ, 0x3 ;  /* 0x0000000c0d1d7211 */ /* 0x080fe200078f18ff */
[C---:B------:R-:W-:Y:S01]  /*23c0*/  IMAD R143, R8.reuse, 0x1c00, R215 ;  /* 0x00001c00088f7824 */ /* 0x040fe200078e02d7 */
[----:B------:R-:W-:Y:S01]  /*23d0*/  LOP3.LUT R7, R213, 0x38, R21, 0xf8, !PT ;  /* 0x00000038d5077812 */ /* 0x000fe200078ef815 */
[----:B------:R-:W-:Y:S01]  /*23e0*/  IMAD R141, R8, 0x1c00, R220 ;  /* 0x00001c00088d7824 */ /* 0x000fe200078e02dc */
[----:B------:R-:W-:Y:S01]  /*23f0*/  LEA.HI R12, R13, R12, RZ, 0x6 ;  /* 0x0000000c0d0c7211 */ /* 0x000fe200078f30ff */
[----:B------:R-:W-:Y:S01]  /*2400*/  IMAD.IADD R132, R115, 0x1, R33 ;  /* 0x0000000173847824 */ /* 0x000fe200078e0221 */
[----:B------:R-:W-:Y:S02]  /*2410*/  SHF.R.S32.HI R11, RZ, 0x6, R11 ;  /* 0x00000006ff0b7819 */ /* 0x000fe4000001140b */
[----:B------:R-:W-:-:S02]  /*2420*/  LOP3.LUT R8, R7, R214, RZ, 0x3c, !PT ;  /* 0x000000d607087212 */ /* 0x000fc400078e3cff */
[----:B------:R-:W-:Y:S01]  /*2430*/  SHF.R.S32.HI R12, RZ, 0x6, R12 ;  /* 0x00000006ff0c7819 */ /* 0x000fe2000001140c */
[----:B------:R-:W-:Y:S01]  /*2440*/  IMAD R142, R11, 0x1c00, R215 ;  /* 0x00001c000b8e7824 */ /* 0x000fe200078e02d7 */
[----:B------:R-:W-:Y:S01]  /*2450*/  LOP3.LUT R7, R213, 0x38, R29, 0xf8, !PT ;  /* 0x00000038d5077812 */ /* 0x000fe200078ef81d */
[----:B------:R-:W-:Y:S01]  /*2460*/  IMAD R139, R11, 0x1c00, R220 ;  /* 0x00001c000b8b7824 */ /* 0x000fe200078e02dc */
[----:B------:R-:W-:Y:S01]  /*2470*/  LEA.HI R27, R10, R9, RZ, 0x3 ;  /* 0x000000090a1b7211 */ /* 0x000fe200078f18ff */
[C---:B------:R-:W-:Y:S01]  /*2480*/  IMAD R140, R12.reuse, 0x1c00, R215 ;  /* 0x00001c000c8c7824 */ /* 0x040fe200078e02d7 */
[----:B------:R-:W-:Y:S01]  /*2490*/  LOP3.LUT R7, R7, R214, RZ, 0x3c, !PT ;  /* 0x000000d607077212 */ /* 0x000fe200078e3cff */
[----:B------:R-:W-:Y:S01]  /*24a0*/  IMAD.IADD R143, R143, 0x1, R8 ;  /* 0x000000018f8f7824 */ /* 0x000fe200078e0208 */
[----:B------:R-:W-:Y:S01]  /*24b0*/  SHF.R.S32.HI R11, RZ, 0x1f, R144 ;  /* 0x0000001fff0b7819 */ /* 0x000fe20000011490 */
[----:B------:R-:W-:Y:S01]  /*24c0*/  IMAD R138, R12, 0x1c00, R220 ;  /* 0x00001c000c8a7824 */ /* 0x000fe200078e02dc */
[----:B------:R-:W-:Y:S01]  /*24d0*/  LOP3.LUT R9, R213, 0x38, R27, 0xf8, !PT ;  /* 0x00000038d5097812 */ /* 0x000fe200078ef81b */
[----:B------:R-:W-:Y:S01]  /*24e0*/  IMAD.IADD R140, R140, 0x1, R7 ;  /* 0x000000018c8c7824 */ /* 0x000fe200078e0207 */
[C---:B------:R-:W-:Y:S01]  /*24f0*/  LOP3.LUT R8, R212.reuse, 0x38, R27, 0xf8, !PT ;  /* 0x00000038d4087812 */ /* 0x040fe200078ef81b */
[----:B------:R-:W-:Y:S01]  /*2500*/  IMAD R7, R11, R108, RZ ;  /* 0x0000006c0b077224 */ /* 0x000fe200078e02ff */
[----:B------:R-:W-:Y:S01]  /*2510*/  LOP3.LUT R9, R9, R214, RZ, 0x3c, !PT ;  /* 0x000000d609097212 */ /* 0x000fe200078e3cff */
[----:B------:R-:W-:Y:S01]  /*2520*/  IMAD R11, R11, R102, RZ ;  /* 0x000000660b0b7224 */ /* 0x000fe200078e02ff */
[----:B------:R-:W-:Y:S01]  /*2530*/  LOP3.LUT R10, R212, 0x38, R21, 0xf8, !PT ;  /* 0x00000038d40a7812 */ /* 0x000fe200078ef815 */
[----:B------:R-:W-:Y:S01]  /*2540*/  IMAD R39, R144, R109, R7 ;  /* 0x0000006d90277224 */ /* 0x000fe200078e0207 */
[-C--:B------:R-:W-:Y:S01]  /*2550*/  LOP3.LUT R8, R8, R28.reuse, RZ, 0x3c, !PT ;  /* 0x0000001c08087212 */ /* 0x080fe200078e3cff */
[----:B------:R-:W-:Y:S01]  /*2560*/  IMAD R37, R144, R103, R11 ;  /* 0x0000006790257224 */ /* 0x000fe200078e020b */
[-C--:B------:R-:W-:Y:S01]  /*2570*/  LOP3.LUT R10, R10, R28.reuse, RZ, 0x3c, !PT ;  /* 0x0000001c0a0a7212 */ /* 0x080fe200078e3cff */
[----:B------:R-:W-:Y:S01]  /*2580*/  VIADD R11, R22, 0xa0 ;  /* 0x000000a0160b7836 */ /* 0x000fe20000000000 */
[----:B------:R-:W-:Y:S01]  /*2590*/  LOP3.LUT R13, R213, 0x18, R22, 0xf8, !PT ;  /* 0x00000018d50d7812 */ /* 0x000fe200078ef816 */
[----:B------:R-:W-:Y:S01]  /*25a0*/  IMAD.IADD R142, R142, 0x1, R9 ;  /* 0x000000018e8e7824 */ /* 0x000fe200078e0209 */
[----:B------:R-:W-:Y:S01]  /*25b0*/  LOP3.LUT R9, R212, 0x38, R29, 0xf8, !PT ;  /* 0x00000038d4097812 */ /* 0x000fe200078ef81d */
[----:B------:R-:W-:Y:S01]  /*25c0*/  IMAD.IADD R139, R139, 0x1, R8 ;  /* 0x000000018b8b7824 */ /* 0x000fe200078e0208 */
[----:B------:R-:W-:Y:S01]  /*25d0*/  ISETP.GE.AND P2, PT, R11, UR6, PT ;  /* 0x000000060b007c0c */ /* 0x000fe2000bf46270 */
[----:B------:R-:W-:Y:S01]  /*25e0*/  IMAD.SHL.U32 R8, R108, 0x40, RZ ;  /* 0x000000406c087824 */ /* 0x000fe200078e00ff */
[----:B------:R-:W-:Y:S01]  /*25f0*/  LOP3.LUT R9, R9, R28, RZ, 0x3c, !PT ;  /* 0x0000001c09097212 */ /* 0x000fe200078e3cff */
[----:B------:R-:W-:Y:S01]  /*2600*/  IMAD.IADD R141, R141, 0x1, R10 ;  /* 0x000000018d8d7824 */ /* 0x000fe200078e020a */
[----:B------:R-:W-:Y:S01]  /*2610*/  SEL R31, RZ, 0x20, P2 ;  /* 0x00000020ff1f7807 */ /* 0x000fe20001000000 */
[----:B------:R-:W-:Y:S01]  /*2620*/  IMAD.SHL.U32 R10, R102, 0x40, RZ ;  /* 0x00000040660a7824 */ /* 0x000fe200078e00ff */
[----:B------:R-:W-:Y:S01]  /*2630*/  SHF.L.U64.HI R7, R108, 0x6, R109 ;  /* 0x000000066c077819 */ /* 0x000fe2000001026d */
[----:B------:R-:W-:Y:S01]  /*2640*/  IMAD.IADD R138, R138, 0x1, R9 ;  /* 0x000000018a8a7824 */ /* 0x000fe200078e0209 */
[----:B------:R-:W-:Y:S01]  /*2650*/  LOP3.LUT R12, R13, R214, RZ, 0x3c, !PT ;  /* 0x000000d60d0c7212 */ /* 0x000fe200078e3cff */
[----:B------:R-:W-:Y:S01]  /*2660*/  IMAD.WIDE.U32 R108, R108, 0x70, RZ ;  /* 0x000000706c6c7825 */ /* 0x000fe200078e00ff */
[----:B------:R-:W-:-:S02]  /*2670*/  SHF.L.U64.HI R9, R102, 0x6, R103 ;  /* 0x0000000666097819 */ /* 0x000fc40000010267 */
[----:B0-----:R-:W-:Y:S01]  /*2680*/  SHF.R.S32.HI R20, RZ, 0x3, R21 ;  /* 0x00000003ff147819 */ /* 0x001fe20000011415 */
[----:B------:R-:W-:Y:S01]  /*2690*/  IMAD.WIDE.U32 R102, R102, 0x70, RZ ;  /* 0x0000007066667825 */ /* 0x000fe200078e00ff */
[----:B------:R-:W-:Y:S02]  /*26a0*/  SHF.R.S32.HI R26, RZ, 0x3, R27 ;  /* 0x00000003ff1a7819 */ /* 0x000fe4000001141b */
[----:B------:R-:W-:Y:S01]  /*26b0*/  SHF.R.S32.HI R28, RZ, 0x3, R29 ;  /* 0x00000003ff1c7819 */ /* 0x000fe2000001141d */
[----:B------:R-:W-:Y:S01]  /*26c0*/  IMAD.IADD R137, R215, 0x1, R12 ;  /* 0x00000001d7897824 */ /* 0x000fe200078e020c */
[----:B------:R-:W-:Y:S01]  /*26d0*/  LOP3.LUT R38, R30, R31, RZ, 0xfc, !PT ;  /* 0x0000001f1e267212 */ /* 0x000fe200078efcff */
[----:B------:R-:W-:Y:S01]  /*26e0*/  IMAD.IADD R134, R109, 0x1, R35 ;  /* 0x000000016d867824 */ /* 0x000fe200078e0223 */
[----:B------:R-:W-:Y:S01]  /*26f0*/  LOP3.LUT R21, R21, 0xfffffff8, RZ, 0xc0, !PT ;  /* 0xfffffff815157812 */ /* 0x000fe200078ec0ff */
[----:B------:R-:W-:Y:S01]  /*2700*/  IMAD.IADD R14, R107, 0x1, R37 ;  /* 0x000000016b0e7824 */ /* 0x000fe200078e0225 */
[----:B------:R-:W-:Y:S01]  /*2710*/  LOP3.LUT R27, R27, 0xfffffff8, RZ, 0xc0, !PT ;  /* 0xfffffff81b1b7812 */ /* 0x000fe200078ec0ff */
[----:B------:R-:W-:Y:S01]  /*2720*/  IMAD.IADD R15, R37, 0x1, R105 ;  /* 0x00000001250f7824 */ /* 0x000fe200078e0269 */
[----:B------:R-:W-:Y:S01]  /*2730*/  LOP3.LUT R29, R29, 0xfffffff8, RZ, 0xc0, !PT ;  /* 0xfffffff81d1d7812 */ /* 0x000fe200078ec0ff */
[----:B------:R-:W-:Y:S01]  /*2740*/  IMAD.IADD R12, R113, 0x1, R39 ;  /* 0x00000001710c7824 */ /* 0x000fe200078e0227 */
[C---:B------:R-:W-:Y:S01]  /*2750*/  LOP3.LUT R34, R38.reuse, 0x2, RZ, 0xc0, !PT ;  /* 0x0000000226227812 */ /* 0x040fe200078ec0ff */
[----:B------:R-:W-:Y:S01]  /*2760*/  IMAD.IADD R13, R39, 0x1, R111 ;  /* 0x00000001270d7824 */ /* 0x000fe200078e026f */
[C---:B------:R-:W-:Y:S01]  /*2770*/  LOP3.LUT R35, R38.reuse, 0x4, RZ, 0xc0, !PT ;  /* 0x0000000426237812 */ /* 0x040fe200078ec0ff */
[----:B------:R-:W-:Y:S01]  /*2780*/  IMAD.IADD R133, R103, 0x1, R133 ;  /* 0x0000000167857824 */ /* 0x000fe200078e0285 */
[C---:B------:R-:W-:Y:S01]  /*2790*/  LOP3.LUT R36, R38.reuse, 0x8, RZ, 0xc0, !PT ;  /* 0x0000000826247812 */ /* 0x040fe200078ec0ff */
[----:B------:R-:W-:Y:S01]  /*27a0*/  IMAD.IADD R39, R117, 0x1, R41 ;  /* 0x0000000175277824 */ /* 0x000fe200078e0229 */
[----:B------:R-:W-:-:S02]  /*27b0*/  LOP3.LUT R37, R38, 0x10, RZ, 0xc0, !PT ;  /* 0x0000001026257812 */ /* 0x000fc400078ec0ff */
[----:B------:R-:W-:Y:S02]  /*27c0*/  LOP3.LUT R30, R30, 0x1, RZ, 0xc0, !PT ;  /* 0x000000011e1e7812 */ /* 0x000fe400078ec0ff */
[----:B------:R-:W-:Y:S02]  /*27d0*/  SHF.R.S32.HI R31, RZ, 0x1f, R21 ;  /* 0x0000001fff1f7819 */ /* 0x000fe40000011415 */
[----:B------:R-:W-:Y:S02]  /*27e0*/  SHF.R.S32.HI R32, RZ, 0x1f, R27 ;  /* 0x0000001fff207819 */ /* 0x000fe4000001141b */
[----:B------:R-:W-:Y:S02]  /*27f0*/  SHF.R.S32.HI R33, RZ, 0x1f, R29 ;  /* 0x0000001fff217819 */ /* 0x000fe4000001141d */
[----:B------:R-:W-:-:S07]  /*2800*/  LOP3.LUT R38, R38, 0x20, RZ, 0xc0, !PT ;  /* 0x0000002026267812 */ /* 0x000fce00078ec0ff */
.L_x_5159:
[----:B-12---:R-:W2:Y:S01]  /*2810*/  LDL.LU R45, [R1+0x10] ;  /* 0x00001000012d7983 */ /* 0x006ea20000300800 */
[----:B------:R-:W-:Y:S01]  /*2820*/  VIADD R47, R24, 0xffffffff ;  /* 0xffffffff182f7836 */ /* 0x000fe20000000000 */
        /* <DEDUP_REMOVED lines=11> */
[----:B------:R-:W-:Y:S01]  /*28e0*/  IADD3 R42, P4, R5, R128, RZ ;  /* 0x00000080052a7210 */ /* 0x000fe20007f9e0ff */
[----:B------:R-:W-:-:S04]  /*28f0*/  IMAD.IADD R96, R129, 0x1, R41 ;  /* 0x0000000181607824 */ /* 0x000fc800078e0229 */
        /* <DEDUP_REMOVED lines=16> */
[----:B-----5:R-:W-:Y:S05]  /*2a00*/  @!P2 BRA `(.L_x_5061) ;  /* 0x0000007400c0a947 */ /* 0x020fea0003800000 */
[----:B------:R-:W-:Y:S01]  /*2a10*/  ULDC.U8 UR4, c[0x0][0x3f0] ;  /* 0x0000fc0000047ab9 */ /* 0x000fe20000000000 */
[-C--:B0-----:R-:W-:Y:S01]  /*2a20*/  IMAD R45, R134, R47.reuse, RZ ;  /* 0x0000002f862d7224 */ /* 0x081fe200078e02ff */
[----:B------:R-:W-:Y:S01]  /*2a30*/  ISETP.NE.AND P2, PT, RZ, UR4, PT ;  /* 0x00000004ff007c0c */ /* 0x000fe2000bf45270 */
[-C--:B------:R-:W-:Y:S02]  /*2a40*/  IMAD R43, R133, R47.reuse, RZ ;  /* 0x0000002f852b7224 */ /* 0x080fe400078e02ff */
[----:B------:R-:W-:Y:S02]  /*2a50*/  IMAD R45, R44, R108, R45 ;  /* 0x0000006c2c2d7224 */ /* 0x000fe400078e022d */
        /* <DEDUP_REMOVED lines=28> */
[----:B------:R-:W-:Y:S01]  /*2c20*/  IMAD.X R46, R43, 0x1, R14, P2 ;  /* 0x000000012b2e7824 */ /* 0x000fe200010e060e */
[----:B------:R-:W-:-:S04]  /*2c30*/  LEA R44, P2, R45, UR4, 0x1 ;  /* 0x000000042d2c7c11 */ /* 0x000fc8000f8408ff */
[----:B------:R-:W-:Y:S01]  /*2c40*/  LEA.HI.X R45, R45, UR5, R46, 0x1, P2 ;  /* 0x000000052d2d7c11 */ /* 0x000fe200090f0c2e */
[----:B------:R-:W-:Y:S01]  /*2c50*/  ULDC.64 UR4, c[0x0][0x3e0] ;  /* 0x0000f80000047ab9 */ /* 0x000fe20000000a00 */
[----:B------:R-:W-:-:S05]  /*2c60*/  IADD3 R47, P2, R112, R92, RZ ;  /* 0x0000005c702f7210 */ /* 0x000fca0007f5e0ff */
[----:B------:R-:W-:Y:S01]  /*2c70*/  IMAD.X R54, R100, 0x1, R12, P2 ;  /* 0x0000000164367824 */ /* 0x000fe200010e060c */
[----:B------:R-:W-:-:S04]  /*2c80*/  LEA R46, P2, R47, UR4, 0x1 ;  /* 0x000000042f2e7c11 */ /* 0x000fc8000f8408ff */
[----:B------:R-:W-:Y:S01]  /*2c90*/  LEA.HI.X R47, R47, UR5, R54, 0x1, P2 ;  /* 0x000000052f2f7c11 */ /* 0x000fe200090f0c36 */
[C---:B------:R-:W-:Y:S01]  /*2ca0*/  VIADD R54, R16.reuse, 0x10 ;  /* 0x0000001010367836 */ /* 0x040fe20000000000 */
        /* <DEDUP_REMOVED lines=32> */
.L_x_5064:
[----:B------:R-:W-:Y:S05]  /*2eb0*/  BSYNC B1 ;  /* 0x0000000000017941 */ /* 0x000fea0003800000 */
.L_x_5063:
        /* <DEDUP_REMOVED lines=61> */
.L_x_5066:
[----:B------:R-:W-:Y:S05]  /*3290*/  BSYNC B1 ;  /* 0x0000000000017941 */ /* 0x000fea0003800000 */
.L_x_5065:
[----:B------:R-:W2:Y:S01]  /*32a0*/  LDL R43, [R1+0x44] ;  /* 0x00004400012b7983 */ /* 0x000ea20000100800 */
        /* <DEDUP_REMOVED lines=96> */
[----:B------:R-:W-:Y:S01]  /*38b0*/  PRMT R172, R43, 0x7610, R172 ;  /* 0x000076102bac7816 */ /* 0x000fe200000000ac */
[----:B------:R-:W-:Y:S06]  /*38c0*/  @!P2 BRA `(.L_x_5067) ;  /* 0x000000000004a947 */ /* 0x000fec0003800000 */
[----:B------:R-:W-:Y:S01]  /*38d0*/  BPT.TRAP 0x1 ;  /* 0x000000040000795c */ /* 0x000fe20000300000 */
.L_x_5067:
[----:B------:R-:W-:Y:S01]  /*38e0*/  IMAD R43, R19, 0x8, R18 ;  /* 0x00000008132b7824 */ /* 0x000fe200078e0212 */
[----:B------:R-:W-:Y:S01]  /*38f0*/  SHF.L.U32 R100, R209, 0x1f, RZ ;  /* 0x0000001fd1647819 */ /* 0x000fe200000006ff */
[----:B------:R-:W-:Y:S03]  /*3900*/  BSSY B1, `(.L_x_5068) ;  /* 0x0000003000017945 */ /* 0x000fe60003800000 */
[----:B------:R-:W0:Y:S02]  /*3910*/  SYNCS.PHASECHK.TRANS64.TRYWAIT P5, [R43+URZ+0x36890], R100 ;  /* 0x036890642b0075a7 */ /* 0x000e2400080a017f */
[----:B0-----:R-:W-:Y:S05]  /*3920*/  @!P5 BRA `(.L_x_5069) ;  /* 0x0000029400dcd947 */ /* 0x001fea0003800000 */
.L_x_5396:
[----:B------:R-:W-:Y:S05]  /*3930*/  BSYNC B1 ;  /* 0x0000000000017941 */ /* 0x000fea0003800000 */
.L_x_5068:
        /* <DEDUP_REMOVED lines=54> */
.L_x_5075:
[----:B------:R-:W-:Y:S05]  /*3ca0*/  BSYNC B3 ;  /* 0x0000000000037941 */ /* 0x000fea0003800000 */
.L_x_5074:
[----:B--2---:R1:W-:Y:S02]  /*3cb0*/  STG.E.128 desc[UR60][R50.64], R44 ;  /* 0x0000002c32007986 */ /* 0x0043e4000c101d3c */
.L_x_5073:
[----:B------:R-:W-:Y:S05]  /*3cc0*/  BSYNC B2 ;  /* 0x0000000000027941 */ /* 0x000fea0003800000 */
.L_x_5072:
        /* <DEDUP_REMOVED lines=53> */
.L_x_5079:
[----:B------:R-:W-:Y:S05]  /*4020*/  BSYNC B3 ;  /* 0x0000000000037941 */ /* 0x000fea0003800000 */
.L_x_5078:
[----:B--2---:R2:W-:Y:S02]  /*4030*/  STG.E.128 desc[UR60][R50.64+0x40], R44 ;  /* 0x0000402c32007986 */ /* 0x0045e4000c101d3c */
.L_x_5077:
[----:B------:R-:W-:Y:S05]  /*4040*/  BSYNC B2 ;  /* 0x0000000000027941 */ /* 0x000fea0003800000 */
.L_x_5076:
        /* <DEDUP_REMOVED lines=16> */
[----:B------:R-:W-:Y:S02]  /*4150*/  LOP3.LUT R126, R45, 0xffff0000, RZ, 0xc0, !PT ;  /* 0xffff00002d7e7812 */ /* 0x000fe400078ec0ff */
[----:B------:R-:W-:Y:S02]  /*4160*/  PRMT R91, R190, 0x5410, R91 ;  /* 0x00005410be5b7816 */ /* 0x000fe4000000005b */
[----:B------:R-:W-:Y:S02]  /*4170*/  LOP3.LUT R45, R96, 0xffff0000, RZ, 0xc0, !PT ;  /* 0xffff0000602d7812 */ /* 0x000fe400078ec0ff */
        /* <DEDUP_REMOVED lines=8> */
[----:B------:R-:W-:-:S02]  /*4200*/  IMAD.U32 R98, R44, 0x10000, RZ ;  /* 0x000100002c627824 */ /* 0x000fc400078e00ff */
[----:B------:R-:W-:Y:S01]  /*4210*/  FMUL.FTZ R160, R46, R99 ;  /* 0x000000632ea07220 */ /* 0x000fe20000410000 */
[----:B------:R-:W-:Y:S01]  /*4220*/  LOP3.LUT R44, R44, 0xffff0000, RZ, 0xc0, !PT ;  /* 0xffff00002c2c7812 */ /* 0x000fe200078ec0ff */
[----:B------:R-:W-:Y:S01]  /*4230*/  FFMA.FTZ R126, R90, R45, R126 ;  /* 0x0000002d5a7e7223 */ /* 0x000fe2000001007e */
[-C--:B------:R-:W-:Y:S01]  /*4240*/  FMUL.FTZ R46, R46, R122.reuse ;  /* 0x0000007a2e2e7220 */ /* 0x080fe20000410000 */
[----:B------:R-:W-:Y:S01]  /*4250*/  LOP3.LUT R91, R91, 0xffff0000, RZ, 0xc0, !PT ;  /* 0xffff00005b5b7812 */ /* 0x000fe200078ec0ff */
[----:B------:R-:W-:Y:S01]  /*4260*/  FFMA.FTZ R123, R90, R97, -R123 ;  /* 0x000000615a7b7223 */ /* 0x000fe2000001087b */
[----:B------:R-:W-:Y:S01]  /*4270*/  LOP3.LUT R185, R185, 0xffff0000, RZ, 0xc0, !PT ;  /* 0xffff0000b9b97812 */ /* 0x000fe200078ec0ff */
[----:B------:R-:W-:Y:S02]  /*4280*/  IMAD.U32 R45, R96, 0x10000, RZ ;  /* 0x00010000602d7824 */ /* 0x000fe400078e00ff */
[----:B------:R-:W-:Y:S01]  /*4290*/  FFMA.FTZ R160, R89, R122, -R160 ;  /* 0x0000007a59a07223 */ /* 0x000fe200000108a0 */
[----:B------:R-:W-:-:S02]  /*42a0*/  IMAD.U32 R97, R184, 0x10000, RZ ;  /* 0x00010000b8617824 */ /* 0x000fc400078e00ff */
[----:B------:R-:W-:Y:S01]  /*42b0*/  FFMA.FTZ R89, R89, R99, R46 ;  /* 0x0000006359597223 */ /* 0x000fe2000001002e */
[----:B------:R-:W-:Y:S01]  /*42c0*/  FMUL.FTZ R46, R88, R91 ;  /* 0x0000005b582e7220 */ /* 0x000fe20000410000 */
[----:B------:R-:W-:Y:S01]  /*42d0*/  FMUL.FTZ R99, R44, R45 ;  /* 0x0000002d2c637220 */ /* 0x000fe20000410000 */
[----:B------:R-:W-:Y:S02]  /*42e0*/  IMAD.U32 R47, R47, 0x10000, RZ ;  /* 0x000100002f2f7824 */ /* 0x000fe400078e00ff */
        /* <DEDUP_REMOVED lines=9> */
[----:B------:R-:W-:-:S07]  /*4380*/  F2FP.BF16.F32.PACK_AB R44, R44, R99 ;  /* 0x000000632c2c723e */ /* 0x000fce00000010ff */
.L_x_5083:
[----:B------:R-:W-:Y:S05]  /*4390*/  BSYNC B3 ;  /* 0x0000000000037941 */ /* 0x000fea0003800000 */
.L_x_5082:
[----:B--2---:R3:W-:Y:S02]  /*43a0*/  STG.E.128 desc[UR60][R50.64+0x80], R44 ;  /* 0x0000802c32007986 */ /* 0x0047e4000c101d3c */
.L_x_5081:
[----:B------:R-:W-:Y:S05]  /*43b0*/  BSYNC B2 ;  /* 0x0000000000027941 */ /* 0x000fea0003800000 */
.L_x_5080:
        /* <DEDUP_REMOVED lines=12> */
[----:B------:R-:W-:Y:S01]  /*4480*/  PRMT R188, R188, 0x5410, R89 ;  /* 0x00005410bcbc7816 */ /* 0x000fe20000000059 */
[----:B------:R-:W-:Y:S01]  /*4490*/  IMAD.U32 R89, R45, 0x10000, RZ ;  /* 0x000100002d597824 */ /* 0x000fe200078e00ff */
[----:B------:R-:W-:Y:S02]  /*44a0*/  SHF.R.U32.HI R86, RZ, 0x10, R87 ;  /* 0x00000010ff567819 */ /* 0x000fe40000011657 */
[----:B------:R-:W-:-:S02]  /*44b0*/  PRMT R182, R182, 0x5410, R91 ;  /* 0x00005410b6b67816 */ /* 0x000fc4000000005b */
[----:B------:R-:W-:Y:S02]  /*44c0*/  PRMT R183, R183, 0x5410, R88 ;  /* 0x00005410b7b77816 */ /* 0x000fe40000000058 */
[----:B------:R-:W-:Y:S01]  /*44d0*/  LOP3.LUT R87, R45, 0xffff0000, RZ, 0xc0, !PT ;  /* 0xffff00002d577812 */ /* 0x000fe200078ec0ff */
[----:B------:R-:W-:Y:S01]  /*44e0*/  IMAD.U32 R45, R44, 0x10000, RZ ;  /* 0x000100002c2d7824 */ /* 0x000fe200078e00ff */
        /* <DEDUP_REMOVED lines=9> */
[-C--:B------:R-:W-:Y:S01]  /*4580*/  FMUL.FTZ R91, R87, R88.reuse ;  /* 0x00000058575b7220 */ /* 0x080fe20000410000 */
[----:B------:R-:W-:Y:S01]  /*4590*/  LOP3.LUT R87, R44, 0xffff0000, RZ, 0xc0, !PT ;  /* 0xffff00002c577812 */ /* 0x000fe200078ec0ff */
[----:B------:R-:W-:Y:S01]  /*45a0*/  FFMA.FTZ R44, R89, R88, -R98 ;  /* 0x00000058592c7223 */ /* 0x000fe20000010862 */
[----:B------:R-:W-:Y:S01]  /*45b0*/  FMUL.FTZ R97, R85, R86 ;  /* 0x0000005655617220 */ /* 0x000fe20000410000 */
[----:B------:R-:W-:Y:S01]  /*45c0*/  FFMA.FTZ R89, R89, R96, R91 ;  /* 0x0000006059597223 */ /* 0x000fe2000001005b */
[-C--:B------:R-:W-:Y:S01]  /*45d0*/  FMUL.FTZ R91, R85, R90.reuse ;  /* 0x0000005a555b7220 */ /* 0x080fe20000410000 */
[----:B------:R-:W-:Y:S01]  /*45e0*/  LOP3.LUT R189, R189, 0xffff0000, RZ, 0xc0, !PT ;  /* 0xffff0000bdbd7812 */ /* 0x000fe200078ec0ff */
[----:B------:R-:W-:Y:S01]  /*45f0*/  FFMA.FTZ R85, R84, R90, -R97 ;  /* 0x0000005a54557223 */ /* 0x000fe20000010861 */
[----:B------:R-:W-:Y:S01]  /*4600*/  LOP3.LUT R183, R183, 0xffff0000, RZ, 0xc0, !PT ;  /* 0xffff0000b7b77812 */ /* 0x000fe200078ec0ff */
[----:B------:R-:W-:-:S02]  /*4610*/  IMAD.U32 R182, R182, 0x10000, RZ ;  /* 0x00010000b6b67824 */ /* 0x000fc400078e00ff */
[----:B------:R-:W-:Y:S01]  /*4620*/  FFMA.FTZ R84, R84, R86, R91 ;  /* 0x0000005654547223 */ /* 0x000fe2000001005b */
[C---:B------:R-:W-:Y:S01]  /*4630*/  FMUL.FTZ R86, R46.reuse, R189 ;  /* 0x000000bd2e567220 */ /* 0x040fe20000410000 */
[----:B------:R-:W-:Y:S02]  /*4640*/  IMAD.U32 R47, R47, 0x10000, RZ ;  /* 0x000100002f2f7824 */ /* 0x000fe400078e00ff */
        /* <DEDUP_REMOVED lines=12> */
.L_x_5087:
[----:B------:R-:W-:Y:S05]  /*4710*/  BSYNC B3 ;  /* 0x0000000000037941 */ /* 0x000fea0003800000 */
.L_x_5086:
[----:B--2---:R4:W-:Y:S02]  /*4720*/  STG.E.128 desc[UR60][R50.64+0xc0], R44 ;  /* 0x0000c02c32007986 */ /* 0x0049e4000c101d3c */
.L_x_5085:
[----:B------:R-:W-:Y:S05]  /*4730*/  BSYNC B2 ;  /* 0x0000000000027941 */ /* 0x000fea0003800000 */
.L_x_5084:
        /* <DEDUP_REMOVED lines=11> */
[----:B------:R-:W-:Y:S01]  /*47f0*/  SHF.R.U32.HI R82, RZ, 0x10, R83 ;  /* 0x00000010ff527819 */ /* 0x000fe20000011653 */
[----:B------:R-:W-:Y:S01]  /*4800*/  IMAD.U32 R83, R45, 0x10000, RZ ;  /* 0x000100002d537824 */ /* 0x000fe200078e00ff */
        /* <DEDUP_REMOVED lines=15> */
[----:B------:R-:W-:Y:S01]  /*4900*/  LOP3.LUT R181, R181, 0xffff0000, RZ, 0xc0, !PT ;  /* 0xffff0000b5b57812 */ /* 0x000fe200078ec0ff */
[----:B------:R-:W-:Y:S01]  /*4910*/  FMUL.FTZ R89, R82, R84 ;  /* 0x0000005452597220 */ /* 0x000fe20000410000 */
[----:B------:R-:W-:Y:S01]  /*4920*/  LOP3.LUT R179, R179, 0xffff0000, RZ, 0xc0, !PT ;  /* 0xffff0000b3b37812 */ /* 0x000fe200078ec0ff */
[----:B------:R-:W-:Y:S01]  /*4930*/  IMAD.U32 R180, R180, 0x10000, RZ ;  /* 0x00010000b4b47824 */ /* 0x000fe200078e00ff */
[----:B------:R-:W-:Y:S01]  /*4940*/  LOP3.LUT R82, R44, 0xffff0000, RZ, 0xc0, !PT ;  /* 0xffff00002c527812 */ /* 0x000fe200078ec0ff */
[----:B------:R-:W-:-:S02]  /*4950*/  IMAD.U32 R178, R178, 0x10000, RZ ;  /* 0x00010000b2b27824 */ /* 0x000fc400078e00ff */
[C---:B------:R-:W-:Y:S01]  /*4960*/  FFMA.FTZ R89, R83.reuse, R86, R89 ;  /* 0x0000005653597223 */ /* 0x040fe20000010059 */
[----:B------:R-:W-:Y:S02]  /*4970*/  IMAD.U32 R45, R44, 0x10000, RZ ;  /* 0x000100002c2d7824 */ /* 0x000fe400078e00ff */
[----:B------:R-:W-:Y:S01]  /*4980*/  FFMA.FTZ R44, R83, R84, -R88 ;  /* 0x00000054532c7223 */ /* 0x000fe20000010858 */
[C---:B------:R-:W-:Y:S01]  /*4990*/  FFMA.FTZ R91, R80.reuse, R85, -R91 ;  /* 0x00000055505b7223 */ /* 0x040fe2000001085b */
[----:B------:R-:W-:Y:S01]  /*49a0*/  FFMA.FTZ R80, R80, R87, R81 ;  /* 0x0000005750507223 */ /* 0x000fe20000010051 */
[C---:B------:R-:W-:Y:S01]  /*49b0*/  FMUL.FTZ R84, R46.reuse, R181 ;  /* 0x000000b52e547220 */ /* 0x040fe20000410000 */
[----:B------:R-:W-:Y:S01]  /*49c0*/  FMUL.FTZ R86, R46, R179 ;  /* 0x000000b32e567220 */ /* 0x000fe20000410000 */
[----:B------:R-:W-:Y:S02]  /*49d0*/  IMAD.U32 R47, R47, 0x10000, RZ ;  /* 0x000100002f2f7824 */ /* 0x000fe400078e00ff */
[C---:B------:R-:W-:Y:S01]  /*49e0*/  FMUL.FTZ R46, R82.reuse, R180 ;  /* 0x000000b4522e7220 */ /* 0x040fe20000410000 */
[-C--:B------:R-:W-:Y:S01]  /*49f0*/  FMUL.FTZ R81, R82, R178.reuse ;  /* 0x000000b252517220 */ /* 0x080fe20000410000 */
        /* <DEDUP_REMOVED lines=8> */
[----:B------:R-:W-:-:S07]  /*4a80*/  F2FP.BF16.F32.PACK_AB R47, R47, R84 ;  /* 0x000000542f2f723e */ /* 0x000fce00000010ff */
.L_x_5091:
[----:B------:R-:W-:Y:S05]  /*4a90*/  BSYNC B3 ;  /* 0x0000000000037941 */ /* 0x000fea0003800000 */
.L_x_5090:
[----:B--2---:R1:W-:Y:S02]  /*4aa0*/  STG.E.128 desc[UR60][R50.64+0x100], R44 ;  /* 0x0001002c32007986 */ /* 0x0043e4000c101d3c */
.L_x_5089:
[----:B------:R-:W-:Y:S05]  /*4ab0*/  BSYNC B2 ;  /* 0x0000000000027941 */ /* 0x000fea0003800000 */
.L_x_5088:
[----:B------:R-:W-:-:S13]  /*4ac0*/  ISETP.NE.AND P3, PT, R38, RZ, PT ;  /* 0x000000ff2600720c */ /* 0x000fda0003f65270 */
[----:B------:R-:W-:Y:S05]  /*4ad0*/  @!P3 BRA `(.L_x_5071) ;  /* 0x0000000000d0b947 */ /* 0x000fea0003800000 */
[----:B-1234-:R1:W2:Y:S01]  /*4ae0*/  LDS.128 R44, [R41+0x28000] ;  /* 0x02800000292c7984 */ /* 0x01e2a20000000c00 */
[----:B------:R-:W-:Y:S01]  /*4af0*/  VIADD R80, R16, 0x50 ;  /* 0x0000005010507836 */ /* 0x000fe20000000000 */
[----:B------:R-:W-:Y:S04]  /*4b00*/  BSSY B2, `(.L_x_5092) ;  /* 0x0000030000027945 */ /* 0x000fe80003800000 */
[----:B------:R-:W-:-:S13]  /*4b10*/  ISETP.GE.AND P3, PT, R80, R101, PT ;  /* 0x000000655000720c */ /* 0x000fda0003f66270 */
        /* <DEDUP_REMOVED lines=15> */
[C---:B------:R-:W-:Y:S01]  /*4c10*/  LOP3.LUT R82, R176.reuse, 0xffff0000, RZ, 0xc0, !PT ;  /* 0xffff0000b0527812 */ /* 0x040fe200078ec0ff */
[----:B------:R-:W-:Y:S01]  /*4c20*/  IMAD.U32 R176, R176, 0x10000, RZ ;  /* 0x00010000b0b07824 */ /* 0x000fe200078e00ff */
[----:B------:R-:W-:-:S02]  /*4c30*/  SHF.L.U32 R81, R175, 0x10, RZ ;  /* 0x00000010af517819 */ /* 0x000fc400000006ff */
        /* <DEDUP_REMOVED lines=27> */
[----:B------:R-:W-:-:S07]  /*4df0*/  IMAD.MOV.U32 R47, RZ, RZ, R79 ;  /* 0x000000ffff2f7224 */ /* 0x000fce00078e004f */
.L_x_5093:
[----:B------:R-:W-:Y:S05]  /*4e00*/  BSYNC B2 ;  /* 0x0000000000027941 */ /* 0x000fea0003800000 */
.L_x_5092:
[----:B--2---:R1:W-:Y:S02]  /*4e10*/  STG.E.128 desc[UR60][R50.64+0x140], R44 ;  /* 0x0001402c32007986 */ /* 0x0043e4000c101d3c */
.L_x_5071:
[----:B------:R-:W-:Y:S05]  /*4e20*/  BSYNC B1 ;  /* 0x0000000000017941 */ /* 0x000fea0003800000 */
.L_x_5070:
        /* <DEDUP_REMOVED lines=54> */
.L_x_5098:
[----:B------:R-:W-:Y:S05]  /*5190*/  BSYNC B2 ;  /* 0x0000000000027941 */ /* 0x000fea0003800000 */
.L_x_5097:
[----:B--2---:R1:W-:Y:S02]  /*51a0*/  STG.E.128 desc[UR60][R48.64], R44 ;  /* 0x0000002c30007986 */ /* 0x0043e4000c101d3c */
.L_x_5096:
[----:B------:R-:W-:Y:S05]  /*51b0*/  BSYNC B1 ;  /* 0x0000000000017941 */ /* 0x000fea0003800000 */
.L_x_5095:
        /* <DEDUP_REMOVED lines=54> */
.L_x_5102:
[----:B------:R-:W-:Y:S05]  /*5520*/  BSYNC B2 ;  /* 0x0000000000027941 */ /* 0x000fea0003800000 */
.L_x_5101:
[----:B--2---:R1:W-:Y:S02]  /*5530*/  STG.E.128 desc[UR60][R48.64+0x40], R44 ;  /* 0x0000402c30007986 */ /* 0x0043e4000c101d3c */
.L_x_5100:
[----:B------:R-:W-:Y:S05]  /*5540*/  BSYNC B1 ;  /* 0x0000000000017941 */ /* 0x000fea0003800000 */
.L_x_5099:
        /* <DEDUP_REMOVED lines=54> */
.L_x_5106:
[----:B------:R-:W-:Y:S05]  /*58b0*/  BSYNC B2 ;  /* 0x0000000000027941 */ /* 0x000fea0003800000 */
.L_x_5105:
[----:B--2---:R1:W-:Y:S02]  /*58c0*/  STG.E.128 desc[UR60][R48.64+0x80], R44 ;  /* 0x0000802c30007986 */ /* 0x0043e4000c101d3c */
.L_x_5104:
[----:B------:R-:W-:Y:S05]  /*58d0*/  BSYNC B1 ;  /* 0x0000000000017941 */ /* 0x000fea0003800000 */
.L_x_5103:
        /* <DEDUP_REMOVED lines=54> */
.L_x_5110:
[----:B------:R-:W-:Y:S05]  /*5c40*/  BSYNC B2 ;  /* 0x0000000000027941 */ /* 0x000fea0003800000 */
.L_x_5109:
[----:B--2---:R1:W-:Y:S02]  /*5c50*/  STG.E.128 desc[UR60][R48.64+0xc0], R44 ;  /* 0x0000c02c30007986 */ /* 0x0043e4000c101d3c */
.L_x_5108:
[----:B------:R-:W-:Y:S05]  /*5c60*/  BSYNC B1 ;  /* 0x0000000000017941 */ /* 0x000fea0003800000 */
.L_x_5107:
        /* <DEDUP_REMOVED lines=54> */
.L_x_5114:
[----:B------:R-:W-:Y:S05]  /*5fd0*/  BSYNC B2 ;  /* 0x0000000000027941 */ /* 0x000fea0003800000 */
.L_x_5113:
[----:B--2---:R1:W-:Y:S02]  /*5fe0*/  STG.E.128 desc[UR60][R48.64+0x100], R44 ;  /* 0x0001002c30007986 */ /* 0x0043e4000c101d3c */
.L_x_5112:
[----:B------:R-:W-:Y:S05]  /*5ff0*/  BSYNC B1 ;  /* 0x0000000000017941 */ /* 0x000fea0003800000 */
.L_x_5111:
        /* <DEDUP_REMOVED lines=53> */
.L_x_5116:
[----:B------:R-:W-:Y:S05]  /*6350*/  BSYNC B1 ;  /* 0x0000000000017941 */ /* 0x000fea0003800000 */
.L_x_5115:
[----:B--2---:R1:W-:Y:S01]  /*6360*/  STG.E.128 desc[UR60][R48.64+0x140], R44 ;  /* 0x0001402c30007986 */ /* 0x0043e2000c101d3c */
[----:B------:R-:W-:Y:S05]  /*6370*/  BRA `(.L_x_5094) ;  /* 0x0000004000447947 */ /* 0x000fea0003800000 */
.L_x_5062:
        /* <DEDUP_REMOVED lines=47> */
.L_x_5118:
[----:B------:R-:W-:Y:S05]  /*6670*/  BSYNC B1 ;  /* 0x0000000000017941 */ /* 0x000fea0003800000 */
.L_x_5117:
        /* <DEDUP_REMOVED lines=47> */
.L_x_5120:
[----:B------:R-:W-:Y:S05]  /*6970*/  BSYNC B1 ;  /* 0x0000000000017941 */ /* 0x000fea0003800000 */
.L_x_5119:
[----:B------:R-:W2:Y:S01]  /*6980*/  LDL R43, [R1+0x44] ;  /* 0x00004400012b7983 */ /* 0x000ea20000100800 */
[----:B0-----:R-:W-:Y:S01]  /*6990*/  IMAD.MOV.U32 R92, RZ, RZ, R45 ;  /* 0x000000ffff5c7224 */ /* 0x001fe200078e002d */
        /* <DEDUP_REMOVED lines=10> */
[----:B------:R-:W-:Y:S01]  /*6a40*/  PRMT R162, R94, 0x7610, R162 ;  /* 0x000076105ea27816 */ /* 0x000fe200000000a2 */
[----:B------:R-:W-:-:S03]  /*6a50*/  IMAD.MOV.U32 R94, RZ, RZ, R57 ;  /* 0x000000ffff5e7224 */ /* 0x000fc600078e0039 */
[----:B------:R-:W-:Y:S01]  /*6a60*/  PRMT R178, R178, 0x5410, R93 ;  /* 0x00005410b2b27816 */ /* 0x000fe2000000005d */
[----:B------:R-:W-:-:S05]  /*6a70*/  IMAD.MOV.U32 R93, RZ, RZ, R60 ;  /* 0x000000ffff5d7224 */ /* 0x000fca00078e003c */
[----:B------:R-:W-:Y:S01]  /*6a80*/  PRMT R182, R93, 0x7610, R182 ;  /* 0x000076105db67816 */ /* 0x000fe200000000b6 */
[----:B------:R-:W-:-:S05]  /*6a90*/  IMAD.MOV.U32 R93, RZ, RZ, R64 ;  /* 0x000000ffff5d7224 */ /* 0x000fca00078e0040 */
        /* <DEDUP_REMOVED lines=60> */
[----:B------:R-:W-:Y:S01]  /*6e60*/  IMAD.MOV.U32 R94, RZ, RZ, R90 ;  /* 0x000000ffff5e7224 */ /* 0x000fe200078e005a */
[----:B------:R-:W-:-:S02]  /*6e70*/  MOV R93, R91 ;  /* 0x0000005b005d7202 */ /* 0x000fc40000000f00 */
[----:B------:R-:W-:Y:S02]  /*6e80*/  PRMT R174, R92, 0x5410, R43 ;  /* 0x000054105cae7816 */ /* 0x000fe4000000002b */
[----:B------:R-:W-:Y:S01]  /*6e90*/  PRMT R173, R94, 0x5410, R93 ;  /* 0x000054105ead7816 */ /* 0x000fe2000000005d */
[----:B------:R-:W-:Y:S06]  /*6ea0*/  @!P2 BRA `(.L_x_5121) ;  /* 0x000000000004a947 */ /* 0x000fec0003800000 */
[----:B------:R-:W-:Y:S01]  /*6eb0*/  BPT.TRAP 0x1 ;  /* 0x000000040000795c */ /* 0x000fe20000300000 */
.L_x_5121:
[----:B------:R-:W-:Y:S01]  /*6ec0*/  IMAD R43, R19, 0x8, R18 ;  /* 0x00000008132b7824 */ /* 0x000fe200078e0212 */
[----:B------:R-:W-:Y:S01]  /*6ed0*/  SHF.L.U32 R100, R209, 0x1f, RZ ;  /* 0x0000001fd1647819 */ /* 0x000fe200000006ff */
[----:B------:R-:W0:Y:S01]  /*6ee0*/  LDC R146, c[0x0][0x2e4] ;  /* 0x0000b900ff927b82 */ /* 0x000e220000000800 */
[----:B------:R-:W-:Y:S02]  /*6ef0*/  BSSY B1, `(.L_x_5122) ;  /* 0x0000004000017945 */ /* 0x000fe40003800000 */
[----:B------:R-:W1:Y:S05]  /*6f00*/  SYNCS.PHASECHK.TRANS64.TRYWAIT P5, [R43+URZ+0x36890], R100 ;  /* 0x036890642b0075a7 */ /* 0x000e6a00080a017f */
[----:B------:R-:W2:Y:S01]  /*6f10*/  LDC.64 R126, c[0x0][0x2f0] ;  /* 0x0000bc00ff7e7b82 */ /* 0x000ea20000000a00 */
[----:B-1----:R-:W-:Y:S05]  /*6f20*/  @!P5 BRA `(.L_x_5123) ;  /* 0x000002600070d947 */ /* 0x002fea0003800000 */
.L_x_5397:
[----:B------:R-:W-:Y:S05]  /*6f30*/  BSYNC B1 ;  /* 0x0000000000017941 */ /* 0x000fea0003800000 */
.L_x_5122:
        /* <DEDUP_REMOVED lines=40> */
[C---:B0-----:R-:W-:Y:S01]  /*71c0*/  IMAD.U32 R162, R93.reuse, 0x10000, RZ ;  /* 0x000100005da27824 */ /* 0x041fe200078e00ff */
[----:B------:R-:W-:Y:S01]  /*71d0*/  LOP3.LUT R93, R93, 0xffff0000, RZ, 0xc0, !PT ;  /* 0xffff00005d5d7812 */ /* 0x000fe200078ec0ff */
[C---:B------:R-:W-:Y:S01]  /*71e0*/  IMAD.U32 R164, R161.reuse, 0x10000, RZ ;  /* 0x00010000a1a47824 */ /* 0x040fe200078e00ff */
[----:B------:R-:W-:Y:S01]  /*71f0*/  LOP3.LUT R161, R161, 0xffff0000, RZ, 0xc0, !PT ;  /* 0xffff0000a1a17812 */ /* 0x000fe200078ec0ff */
[----:B------:R-:W-:Y:S01]  /*7200*/  IMAD.U32 R163, R165, 0x10000, RZ ;  /* 0x00010000a5a37824 */ /* 0x000fe200078e00ff */
[----:B------:R-:W-:Y:S01]  /*7210*/  SHF.R.U64 R66, R66, 0x10, R67 ;  /* 0x0000001042427819 */ /* 0x000fe20000001243 */
[-C--:B------:R-:W-:Y:S01]  /*7220*/  FMUL.FTZ R167, R166, R164.reuse ;  /* 0x000000a4a6a77220 */ /* 0x080fe20000410000 */
[----:B------:R-:W-:Y:S01]  /*7230*/  SHF.R.U64 R64, R64, 0x10, R65 ;  /* 0x0000001040407819 */ /* 0x000fe20000001241 */
[-C--:B------:R-:W-:Y:S01]  /*7240*/  FMUL.FTZ R166, R166, R163.reuse ;  /* 0x000000a3a6a67220 */ /* 0x080fe20000410000 */
[----:B------:R-:W-:Y:S01]  /*7250*/  SHF.R.U64 R52, R52, 0x10, R53 ;  /* 0x0000001034347819 */ /* 0x000fe20000001235 */
[----:B------:R-:W-:Y:S01]  /*7260*/  FFMA.FTZ R163, R162, R163, -R167 ;  /* 0x000000a3a2a37223 */ /* 0x000fe200000108a7 */
[----:B------:R-:W-:Y:S01]  /*7270*/  PRMT R64, R186, 0x5432, R64 ;  /* 0x00005432ba407816 */ /* 0x000fe20000000040 */
[----:B------:R-:W-:Y:S01]  /*7280*/  FFMA.FTZ R162, R162, R164, R166 ;  /* 0x000000a4a2a27223 */ /* 0x000fe200000100a6 */
[----:B------:R-:W-:Y:S01]  /*7290*/  LOP3.LUT R164, R97, 0xffff0000, RZ, 0xc0, !PT ;  /* 0xffff000061a47812 */ /* 0x000fe200078ec0ff */
[----:B------:R-:W-:Y:S01]  /*72a0*/  IMAD.U32 R53, R92, 0x10000, RZ ;  /* 0x000100005c357824 */ /* 0x000fe200078e00ff */
[----:B------:R-:W-:Y:S01]  /*72b0*/  LOP3.LUT R97, R165, 0xffff0000, RZ, 0xc0, !PT ;  /* 0xffff0000a5617812 */ /* 0x000fe200078ec0ff */
[----:B------:R-:W-:Y:S01]  /*72c0*/  IMAD.U32 R65, R94, 0x10000, RZ ;  /* 0x000100005e417824 */ /* 0x000fe200078e00ff */
[----:B------:R-:W-:Y:S01]  /*72d0*/  SHF.R.U64 R54, R54, 0x10, R55 ;  /* 0x0000001036367819 */ /* 0x000fe20000001237 */
[----:B------:R-:W-:Y:S01]  /*72e0*/  FMUL.FTZ R165, R164, R161 ;  /* 0x000000a1a4a57220 */ /* 0x000fe20000410000 */
[----:B------:R-:W-:Y:S01]  /*72f0*/  PRMT R52, R182, 0x5432, R52 ;  /* 0x00005432b6347816 */ /* 0x000fe20000000034 */
[-C--:B------:R-:W-:Y:S01]  /*7300*/  FMUL.FTZ R164, R164, R97.reuse ;  /* 0x00000061a4a47220 */ /* 0x080fe20000410000 */
[----:B------:R-:W-:Y:S01]  /*7310*/  LOP3.LUT R92, R92, 0xffff0000, RZ, 0xc0, !PT ;  /* 0xffff00005c5c7812 */ /* 0x000fe200078ec0ff */
        /* <DEDUP_REMOVED lines=17> */
[----:B------:R-:W-:Y:S01]  /*7430*/  FMUL.FTZ R99, R95, R161 ;  /* 0x000000a15f637220 */ /* 0x000fe20000410000 */
[----:B------:R-:W-:Y:S01]  /*7440*/  PRMT R66, R185, 0x5432, R66 ;  /* 0x00005432b9427816 */ /* 0x000fe20000000042 */
[-C--:B------:R-:W-:Y:S01]  /*7450*/  FMUL.FTZ R95, R95, R164.reuse ;  /* 0x000000a45f5f7220 */ /* 0x080fe20000410000 */
[----:B------:R-:W-:Y:S01]  /*7460*/  FFMA.FTZ R168, R165, R167, -R168 ;  /* 0x000000a7a5a87223 */ /* 0x000fe200000108a8 */
[----:B------:R-:W-:Y:S01]  /*7470*/  FFMA.FTZ R99, R67, R164, -R99 ;  /* 0x000000a443637223 */ /* 0x000fe20000010863 */
[----:B------:R-:W-:-:S02]  /*7480*/  IMAD.U32 R164, R64, 0x10000, RZ ;  /* 0x0001000040a47824 */ /* 0x000fc400078e00ff */
[----:B------:R-:W-:Y:S01]  /*7490*/  FFMA.FTZ R95, R67, R161, R95 ;  /* 0x000000a1435f7223 */ /* 0x000fe2000001005f */
[----:B------:R-:W-:Y:S01]  /*74a0*/  IMAD.U32 R67, R52, 0x10000, RZ ;  /* 0x0001000034437824 */ /* 0x000fe200078e00ff */
[----:B------:R-:W-:Y:S01]  /*74b0*/  LOP3.LUT R64, R64, 0xffff0000, RZ, 0xc0, !PT ;  /* 0xffff000040407812 */ /* 0x000fe200078ec0ff */
[C---:B------:R-:W-:Y:S01]  /*74c0*/  FMUL.FTZ R161, R55.reuse, R164 ;  /* 0x000000a437a17220 */ /* 0x040fe20000410000 */
[----:B------:R-:W-:Y:S01]  /*74d0*/  LOP3.LUT R52, R52, 0xffff0000, RZ, 0xc0, !PT ;  /* 0xffff000034347812 */ /* 0x000fe200078ec0ff */
[-C--:B------:R-:W-:Y:S01]  /*74e0*/  FMUL.FTZ R55, R55, R67.reuse ;  /* 0x0000004337377220 */ /* 0x080fe20000410000 */
[----:B------:R-:W-:Y:S01]  /*74f0*/  FFMA.FTZ R169, R165, R166, R169 ;  /* 0x000000a6a5a97223 */ /* 0x000fe200000100a9 */
[----:B------:R-:W-:Y:S01]  /*7500*/  FFMA.FTZ R161, R53, R67, -R161 ;  /* 0x0000004335a17223 */ /* 0x000fe200000108a1 */
[----:B------:R-:W-:Y:S01]  /*7510*/  FMUL.FTZ R67, R96, R64 ;  /* 0x0000004060437220 */ /* 0x000fe20000410000 */
        /* <DEDUP_REMOVED lines=34> */
.L_x_5129:
[----:B------:R-:W-:Y:S05]  /*7740*/  BSYNC B3 ;  /* 0x0000000000037941 */ /* 0x000fea0003800000 */
.L_x_5128:
        /* <DEDUP_REMOVED lines=10> */
.L_x_5127:
[----:B------:R-:W-:Y:S05]  /*77f0*/  BSYNC B2 ;  /* 0x0000000000027941 */ /* 0x000fea0003800000 */
.L_x_5126:
        /* <DEDUP_REMOVED lines=39> */
[C---:B------:R-:W-:Y:S01]  /*7a70*/  IMAD.U32 R161, R60.reuse, 0x10000, RZ ;  /* 0x000100003ca17824 */ /* 0x040fe200078e00ff */
        /* <DEDUP_REMOVED lines=15> */
[----:B------:R-:W-:Y:S01]  /*7b70*/  FMUL.FTZ R98, R98, R49 ;  /* 0x0000003162627220 */ /* 0x000fe20000410000 */
        /* <DEDUP_REMOVED lines=63> */
.L_x_5133:
[----:B------:R-:W-:Y:S05]  /*7f70*/  BSYNC B3 ;  /* 0x0000000000037941 */ /* 0x000fea0003800000 */
.L_x_5132:
        /* <DEDUP_REMOVED lines=10> */
.L_x_5131:
[----:B------:R-:W-:Y:S05]  /*8020*/  BSYNC B2 ;  /* 0x0000000000027941 */ /* 0x000fea0003800000 */
.L_x_5130:
        /* <DEDUP_REMOVED lines=40> */
[--C-:B------:R-:W-:Y:S01]  /*82b0*/  SHF.R.U64 R57, R58, 0x10, R59.reuse ;  /* 0x000000103a397819 */ /* 0x100fe2000000123b */
[----:B------:R-:W-:Y:S01]  /*82c0*/  IMAD.U32 R98, R45, 0x10000, RZ ;  /* 0x000100002d627824 */ /* 0x000fe200078e00ff */
[----:B------:R-:W-:Y:S01]  /*82d0*/  SHF.R.U32.HI R58, RZ, 0x10, R59 ;  /* 0x00000010ff3a7819 */ /* 0x000fe2000001163b */
[C---:B------:R-:W-:Y:S01]  /*82e0*/  IMAD.U32 R96, R56.reuse, 0x10000, RZ ;  /* 0x0001000038607824 */ /* 0x040fe200078e00ff */
[----:B------:R-:W-:Y:S01]  /*82f0*/  LOP3.LUT R66, R53, 0xffff0000, RZ, 0xc0, !PT ;  /* 0xffff000035427812 */ /* 0x000fe200078ec0ff */
[----:B------:R-:W-:Y:S01]  /*8300*/  IMAD.U32 R59, R49, 0x10000, RZ ;  /* 0x00010000313b7824 */ /* 0x000fe200078e00ff */
[----:B------:R-:W-:Y:S01]  /*8310*/  PRMT R63, R175, 0x5410, R63 ;  /* 0x00005410af3f7816 */ /* 0x000fe2000000003f */
[C---:B------:R-:W-:Y:S01]  /*8320*/  FMUL.FTZ R158, R65.reuse, R96 ;  /* 0x00000060419e7220 */ /* 0x040fe20000410000 */
[----:B------:R-:W-:Y:S01]  /*8330*/  LOP3.LUT R95, R56, 0xffff0000, RZ, 0xc0, !PT ;  /* 0xffff0000385f7812 */ /* 0x000fe200078ec0ff */
[-C--:B------:R-:W-:Y:S01]  /*8340*/  FMUL.FTZ R56, R65, R98.reuse ;  /* 0x0000006241387220 */ /* 0x080fe20000410000 */
[----:B------:R-:W-:Y:S01]  /*8350*/  PRMT R176, R176, 0x5410, R58 ;  /* 0x00005410b0b07816 */ /* 0x000fe2000000003a */
[----:B------:R-:W-:Y:S01]  /*8360*/  IMAD.U32 R58, R63, 0x10000, RZ ;  /* 0x000100003f3a7824 */ /* 0x000fe200078e00ff */
[----:B------:R-:W-:Y:S01]  /*8370*/  LOP3.LUT R65, R45, 0xffff0000, RZ, 0xc0, !PT ;  /* 0xffff00002d417812 */ /* 0x000fe200078ec0ff */
[----:B------:R-:W-:Y:S01]  /*8380*/  FMUL.FTZ R97, R66, R95 ;  /* 0x0000005f42617220 */ /* 0x000fe20000410000 */
[----:B------:R-:W-:Y:S01]  /*8390*/  LOP3.LUT R64, R49, 0xffff0000, RZ, 0xc0, !PT ;  /* 0xffff000031407812 */ /* 0x000fe200078ec0ff */
[----:B------:R-:W-:Y:S01]  /*83a0*/  IMAD.U32 R45, R176, 0x10000, RZ ;  /* 0x00010000b02d7824 */ /* 0x000fe200078e00ff */
[----:B------:R-:W-:Y:S01]  /*83b0*/  PRMT R47, R178, 0x5432, R47 ;  /* 0x00005432b22f7816 */ /* 0x000fe2000000002f */
[C---:B------:R-:W-:Y:S01]  /*83c0*/  FFMA.FTZ R158, R59.reuse, R98, -R158 ;  /* 0x000000623b9e7223 */ /* 0x040fe2000001089e */
[----:B------:R-:W-:Y:S01]  /*83d0*/  FFMA.FTZ R56, R59, R96, R56 ;  /* 0x000000603b387223 */ /* 0x000fe20000010038 */
[-C--:B------:R-:W-:Y:S01]  /*83e0*/  FMUL.FTZ R99, R66, R65.reuse ;  /* 0x0000004142637220 */ /* 0x080fe20000410000 */
[----:B------:R-:W-:Y:S01]  /*83f0*/  PRMT R44, R177, 0x5410, R44 ;  /* 0x00005410b12c7816 */ /* 0x000fe2000000002c */
[----:B------:R-:W-:Y:S01]  /*8400*/  FFMA.FTZ R59, R64, R65, -R97 ;  /* 0x00000041403b7223 */ /* 0x000fe20000010861 */
[----:B------:R-:W-:Y:S01]  /*8410*/  FMUL.FTZ R66, R93, R58 ;  /* 0x0000003a5d427220 */ /* 0x000fe20000410000 */
[----:B------:R-:W-:Y:S01]  /*8420*/  LOP3.LUT R55, R55, 0xffff0000, RZ, 0xc0, !PT ;  /* 0xffff000037377812 */ /* 0x000fe200078ec0ff */
[----:B------:R-:W-:Y:S01]  /*8430*/  FMUL.FTZ R65, R93, R45 ;  /* 0x0000002d5d417220 */ /* 0x000fe20000410000 */
[----:B------:R-:W-:Y:S01]  /*8440*/  LOP3.LUT R176, R176, 0xffff0000, RZ, 0xc0, !PT ;  /* 0xffff0000b0b07812 */ /* 0x000fe200078ec0ff */
[----:B------:R-:W-:Y:S01]  /*8450*/  FFMA.FTZ R95, R64, R95, R99 ;  /* 0x0000005f405f7223 */ /* 0x000fe20000010063 */
[----:B------:R-:W-:Y:S01]  /*8460*/  LOP3.LUT R96, R63, 0xffff0000, RZ, 0xc0, !PT ;  /* 0xffff00003f607812 */ /* 0x000fe200078ec0ff */
[----:B------:R-:W-:-:S02]  /*8470*/  IMAD.U32 R53, R52, 0x10000, RZ ;  /* 0x0001000034357824 */ /* 0x000fc400078e00ff */
[C---:B------:R-:W-:Y:S01]  /*8480*/  FFMA.FTZ R45, R92.reuse, R45, R66 ;  /* 0x0000002d5c2d7223 */ /* 0x040fe20000010042 */
[----:B------:R-:W-:Y:S01]  /*8490*/  IMAD.U32 R64, R47, 0x10000, RZ ;  /* 0x000100002f407824 */ /* 0x000fe200078e00ff */
[----:B------:R-:W-:Y:S01]  /*84a0*/  LOP3.LUT R51, R51, 0xffff0000, RZ, 0xc0, !PT ;  /* 0xffff000033337812 */ /* 0x000fe200078ec0ff */
[----:B------:R-:W-:Y:S01]  /*84b0*/  FFMA.FTZ R58, R92, R58, -R65 ;  /* 0x0000003a5c3a7223 */ /* 0x000fe20000010841 */
[----:B------:R-:W-:Y:S01]  /*84c0*/  IMAD.U32 R66, R44, 0x10000, RZ ;  /* 0x000100002c427824 */ /* 0x000fe200078e00ff */
[----:B------:R-:W-:Y:S01]  /*84d0*/  LOP3.LUT R52, R52, 0xffff0000, RZ, 0xc0, !PT ;  /* 0xffff000034347812 */ /* 0x000fe200078ec0ff */
[C---:B------:R-:W-:Y:S01]  /*84e0*/  FMUL.FTZ R92, R55.reuse, R176 ;  /* 0x000000b0375c7220 */ /* 0x040fe20000410000 */
[----:B------:R-:W-:Y:S01]  /*84f0*/  FMUL.FTZ R98, R55, R96 ;  /* 0x0000006037627220 */ /* 0x000fe20000410000 */
[----:B------:R-:W-:Y:S01]  /*8500*/  LOP3.LUT R47, R47, 0xffff0000, RZ, 0xc0, !PT ;  /* 0xffff00002f2f7812 */ /* 0x000fe200078ec0ff */
[----:B------:R-:W-:Y:S01]  /*8510*/  IMAD.U32 R49, R48, 0x10000, RZ ;  /* 0x0001000030317824 */ /* 0x000fe200078e00ff */
[----:B------:R-:W-:Y:S01]  /*8520*/  LOP3.LUT R63, R44, 0xffff0000, RZ, 0xc0, !PT ;  /* 0xffff00002c3f7812 */ /* 0x000fe200078ec0ff */
[----:B------:R-:W-:Y:S01]  /*8530*/  FMUL.FTZ R44, R53, R64 ;  /* 0x00000040352c7220 */ /* 0x000fe20000410000 */
[----:B------:R-:W-:Y:S01]  /*8540*/  PRMT R57, R175, 0x5432, R57 ;  /* 0x00005432af397816 */ /* 0x000fe20000000039 */
[----:B------:R-:W-:Y:S01]  /*8550*/  FMUL.FTZ R53, R53, R66 ;  /* 0x0000004235357220 */ /* 0x000fe20000410000 */
[----:B------:R-:W-:Y:S01]  /*8560*/  PRMT R46, R177, 0x5432, R46 ;  /* 0x00005432b12e7816 */ /* 0x000fe2000000002e */
[C---:B------:R-:W-:Y:S01]  /*8570*/  FFMA.FTZ R55, R51.reuse, R96, -R92 ;  /* 0x0000006033377223 */ /* 0x040fe2000001085c */
[----:B------:R-:W-:Y:S01]  /*8580*/  FFMA.FTZ R176, R51, R176, R98 ;  /* 0x000000b033b07223 */ /* 0x000fe20000010062 */
[C---:B------:R-:W-:Y:S01]  /*8590*/  FMUL.FTZ R51, R52.reuse, R47 ;  /* 0x0000002f34337220 */ /* 0x040fe20000410000 */
[-C--:B------:R-:W-:Y:S01]  /*85a0*/  FMUL.FTZ R65, R52, R63.reuse ;  /* 0x0000003f34417220 */ /* 0x080fe20000410000 */
[----:B------:R-:W-:Y:S01]  /*85b0*/  LOP3.LUT R48, R48, 0xffff0000, RZ, 0xc0, !PT ;  /* 0xffff000030307812 */ /* 0x000fe200078ec0ff */
[----:B------:R-:W-:Y:S01]  /*85c0*/  FFMA.FTZ R66, R49, R66, -R44 ;  /* 0x0000004231427223 */ /* 0x000fe2000001082c */
[----:B------:R-:W-:Y:S01]  /*85d0*/  IMAD.U32 R52, R57, 0x10000, RZ ;  /* 0x0001000039347824 */ /* 0x000fe200078e00ff */
[----:B------:R-:W-:Y:S01]  /*85e0*/  LOP3.LUT R54, R54, 0xffff0000, RZ, 0xc0, !PT ;  /* 0xffff000036367812 */ /* 0x000fe200078ec0ff */
[----:B------:R-:W-:Y:S01]  /*85f0*/  FFMA.FTZ R49, R49, R64, R53 ;  /* 0x0000004031317223 */ /* 0x000fe20000010035 */
[----:B------:R-:W-:Y:S01]  /*8600*/  LOP3.LUT R57, R57, 0xffff0000, RZ, 0xc0, !PT ;  /* 0xffff000039397812 */ /* 0x000fe200078ec0ff */
[C---:B------:R-:W-:Y:S01]  /*8610*/  IMAD.U32 R44, R46.reuse, 0x10000, RZ ;  /* 0x000100002e2c7824 */ /* 0x040fe200078e00ff */
[----:B------:R-:W-:Y:S01]  /*8620*/  LOP3.LUT R53, R46, 0xffff0000, RZ, 0xc0, !PT ;  /* 0xffff00002e357812 */ /* 0x000fe200078ec0ff */
[----:B------:R-:W-:Y:S01]  /*8630*/  FFMA.FTZ R51, R48, R63, -R51 ;  /* 0x0000003f30337223 */ /* 0x000fe20000010833 */
[----:B------:R-:W-:Y:S01]  /*8640*/  LOP3.LUT R50, R50, 0xffff0000, RZ, 0xc0, !PT ;  /* 0xffff000032327812 */ /* 0x000fe200078ec0ff */
[----:B------:R-:W-:Y:S01]  /*8650*/  FFMA.FTZ R48, R48, R47, R65 ;  /* 0x0000002f30307223 */ /* 0x000fe20000010041 */
[----:B------:R-:W-:Y:S01]  /*8660*/  FMUL.FTZ R63, R54, R57 ;  /* 0x00000039363f7220 */ /* 0x000fe20000410000 */
[C---:B------:R-:W-:Y:S01]  /*8670*/  FMUL.FTZ R46, R94.reuse, R52 ;  /* 0x000000345e2e7220 */ /* 0x040fe20000410000 */
[----:B------:R-:W-:Y:S01]  /*8680*/  FMUL.FTZ R47, R94, R44 ;  /* 0x0000002c5e2f7220 */ /* 0x000fe20000410000 */
[-C--:B------:R-:W-:Y:S01]  /*8690*/  FMUL.FTZ R54, R54, R53.reuse ;  /* 0x0000003536367220 */ /* 0x080fe20000410000 */
[----:B------:R-:W-:Y:S01]  /*86a0*/  F2FP.BF16.F32.PACK_AB R55, R55, R58 ;  /* 0x0000003a3737723e */ /* 0x000fe200000010ff */
        /* <DEDUP_REMOVED lines=14> */
[----:B------:R-:W-:-:S07]  /*8790*/  F2FP.BF16.F32.PACK_AB R54, R54, R47 ;  /* 0x0000002f3636723e */ /* 0x000fce00000010ff */
.L_x_5135:
[----:B------:R-:W-:Y:S05]  /*87a0*/  BSYNC B2 ;  /* 0x0000000000027941 */ /* 0x000fea0003800000 */
.L_x_5134:
        /* <DEDUP_REMOVED lines=10> */
.L_x_5125:
[----:B------:R-:W-:Y:S05]  /*8850*/  BSYNC B1 ;  /* 0x0000000000017941 */ /* 0x000fea0003800000 */
.L_x_5124:
        /* <DEDUP_REMOVED lines=13> */
[----:B------:R-:W-:Y:S02]  /*8930*/  LEA.HI R45, R45, R44, RZ, 0x4 ;  /* 0x0000002c2d2d7211 */ /* 0x000fe400078f20ff */
[----:B---3--:R-:W-:-:S02]  /*8940*/  SHF.R.U32.HI R50, RZ, 0x3, R212 ;  /* 0x00000003ff327819 */ /* 0x008fc400000116d4 */
[----:B------:R-:W-:-:S05]  /*8950*/  LEA.HI.SX32 R48, R45, R20, 0x1c ;  /* 0x000000142d307211 */ /* 0x000fca00078fe2ff */
        /* <DEDUP_REMOVED lines=10> */
[----:B------:R-:W-:Y:S02]  /*8a00*/  LOP3.LUT R44, R212, 0x38, R49, 0xf8, !PT ;  /* 0x00000038d42c7812 */ /* 0x000fe400078ef831 */
[----:B------:R-:W-:Y:S02]  /*8a10*/  LEA.HI R45, R45, R48, RZ, 0x3 ;  /* 0x000000302d2d7211 */ /* 0x000fe400078f18ff */
[----:B------:R-:W-:Y:S02]  /*8a20*/  LOP3.LUT R44, R44, R50, RZ, 0x3c, !PT ;  /* 0x000000322c2c7212 */ /* 0x000fe400078e3cff */
[----:B------:R-:W-:-:S02]  /*8a30*/  SHF.R.S32.HI R45, RZ, 0x3, R45 ;  /* 0x00000003ff2d7819 */ /* 0x000fc4000001142d */
[----:B------:R-:W-:-:S03]  /*8a40*/  ISETP.GE.AND P4, PT, R22, R101, PT ;  /* 0x000000651600720c */ /* 0x000fc60003f86270 */
        /* <DEDUP_REMOVED lines=13> */
[----:B------:R-:W-:Y:S01]  /*8b20*/  SHF.R.U64 R93, R76, 0x10, R77 ;  /* 0x000000104c5d7819 */ /* 0x000fe2000000124d */
[----:B------:R-:W-:Y:S01]  /*8b30*/  IMAD.U32 R76, R49, 0x10000, RZ ;  /* 0x00010000314c7824 */ /* 0x000fe200078e00ff */
[----:B------:R-:W-:Y:S01]  /*8b40*/  SHF.R.U64 R60, R78, 0x10, R79 ;  /* 0x000000104e3c7819 */ /* 0x000fe2000000124f */
[----:B------:R-:W-:Y:S01]  /*8b50*/  IMAD.U32 R61, R47, 0x10000, RZ ;  /* 0x000100002f3d7824 */ /* 0x000fe200078e00ff */
[----:B------:R-:W-:Y:S02]  /*8b60*/  SHF.R.U32.HI R77, RZ, 0x10, R77 ;  /* 0x00000010ff4d7819 */ /* 0x000fe4000001164d */
[----:B------:R-:W-:-:S02]  /*8b70*/  PRMT R78, R174, 0x5432, R89 ;  /* 0x00005432ae4e7816 */ /* 0x000fc40000000059 */
[----:B------:R-:W-:Y:S02]  /*8b80*/  PRMT R62, R172, 0x5410, R93 ;  /* 0x00005410ac3e7816 */ /* 0x000fe4000000005d */
[----:B------:R-:W-:Y:S01]  /*8b90*/  SHF.R.U32.HI R92, RZ, 0x10, R79 ;  /* 0x00000010ff5c7819 */ /* 0x000fe2000001164f */
[----:B------:R-:W-:Y:S01]  /*8ba0*/  IMAD.U32 R79, R78, 0x10000, RZ ;  /* 0x000100004e4f7824 */ /* 0x000fe200078e00ff */
[----:B------:R-:W-:Y:S02]  /*8bb0*/  SHF.R.U64 R64, R90, 0x10, R91 ;  /* 0x000000105a407819 */ /* 0x000fe4000000125b */
[----:B------:R-:W-:Y:S02]  /*8bc0*/  PRMT R172, R172, 0x5432, R77 ;  /* 0x00005432acac7816 */ /* 0x000fe4000000004d */
[----:B------:R-:W-:Y:S02]  /*8bd0*/  PRMT R174, R174, 0x5410, R63 ;  /* 0x00005410aeae7816 */ /* 0x000fe4000000003f */
[----:B------:R-:W-:Y:S01]  /*8be0*/  SHF.R.U32.HI R90, RZ, 0x10, R91 ;  /* 0x00000010ff5a7819 */ /* 0x000fe2000001165b */
[----:B------:R-:W-:Y:S01]  /*8bf0*/  IMAD.U32 R77, R172, 0x10000, RZ ;  /* 0x00010000ac4d7824 */ /* 0x000fe200078e00ff */
[----:B------:R-:W-:Y:S01]  /*8c00*/  PRMT R63, R173, 0x5410, R64 ;  /* 0x00005410ad3f7816 */ /* 0x000fe20000000040 */
[C---:B------:R-:W-:Y:S01]  /*8c10*/  FMUL.FTZ R64, R76.reuse, R79 ;  /* 0x0000004f4c407220 */ /* 0x040fe20000410000 */
[----:B------:R-:W-:Y:S01]  /*8c20*/  LOP3.LUT R66, R49, 0xffff0000, RZ, 0xc0, !PT ;  /* 0xffff000031427812 */ /* 0x000fe200078ec0ff */
[-C--:B------:R-:W-:Y:S01]  /*8c30*/  FMUL.FTZ R76, R76, R77.reuse ;  /* 0x0000004d4c4c7220 */ /* 0x080fe20000410000 */
[----:B------:R-:W-:Y:S01]  /*8c40*/  LOP3.LUT R78, R78, 0xffff0000, RZ, 0xc0, !PT ;  /* 0xffff00004e4e7812 */ /* 0x000fe200078ec0ff */
[----:B------:R-:W-:Y:S01]  /*8c50*/  FFMA.FTZ R64, R65, R77, -R64 ;  /* 0x0000004d41407223 */ /* 0x000fe20000010840 */
[----:B------:R-:W-:Y:S01]  /*8c60*/  PRMT R60, R171, 0x5410, R60 ;  /* 0x00005410ab3c7816 */ /* 0x000fe2000000003c */
[----:B------:R-:W-:Y:S01]  /*8c70*/  FFMA.FTZ R65, R65, R79, R76 ;  /* 0x0000004f41417223 */ /* 0x000fe2000001004c */
[----:B------:R-:W-:Y:S01]  /*8c80*/  PRMT R90, R173, 0x5432, R90 ;  /* 0x00005432ad5a7816 */ /* 0x000fe2000000005a */
[----:B------:R-:W-:Y:S01]  /*8c90*/  IMAD.U32 R49, R48, 0x10000, RZ ;  /* 0x0001000030317824 */ /* 0x000fe200078e00ff */
        /* <DEDUP_REMOVED lines=11> */
[----:B------:R-:W-:Y:S01]  /*8d50*/  FMUL.FTZ R67, R67, R76 ;  /* 0x0000004c43437220 */ /* 0x000fe20000410000 */
[----:B------:R-:W-:Y:S01]  /*8d60*/  FFMA.FTZ R66, R59, R78, R66 ;  /* 0x0000004e3b427223 */ /* 0x000fe20000010042 */
[----:B------:R-:W-:Y:S01]  /*8d70*/  LOP3.LUT R58, R47, 0xffff0000, RZ, 0xc0, !PT ;  /* 0xffff00002f3a7812 */ /* 0x000fe200078ec0ff */
[----:B------:R-:W-:Y:S01]  /*8d80*/  FFMA.FTZ R59, R61, R76, -R92 ;  /* 0x0000004c3d3b7223 */ /* 0x000fe2000001085c */
[----:B------:R-:W-:Y:S01]  /*8d90*/  LOP3.LUT R171, R171, 0xffff0000, RZ, 0xc0, !PT ;  /* 0xffff0000abab7812 */ /* 0x000fe200078ec0ff */
[----:B------:R-:W-:Y:S01]  /*8da0*/  FFMA.FTZ R61, R61, R88, R67 ;  /* 0x000000583d3d7223 */ /* 0x000fe20000010043 */
[----:B------:R-:W-:Y:S01]  /*8db0*/  FMUL.FTZ R67, R51, R90 ;  /* 0x0000005a33437220 */ /* 0x000fe20000410000 */
[----:B------:R-:W-:Y:S01]  /*8dc0*/  IMAD.U32 R78, R174, 0x10000, RZ ;  /* 0x00010000ae4e7824 */ /* 0x000fe200078e00ff */
[----:B------:R-:W-:Y:S01]  /*8dd0*/  LOP3.LUT R48, R48, 0xffff0000, RZ, 0xc0, !PT ;  /* 0xffff000030307812 */ /* 0x000fe200078ec0ff */
[----:B------:R-:W-:-:S02]  /*8de0*/  IMAD.U32 R76, R62, 0x10000, RZ ;  /* 0x000100003e4c7824 */ /* 0x000fc400078e00ff */
[-C--:B------:R-:W-:Y:S01]  /*8df0*/  FMUL.FTZ R79, R51, R171.reuse ;  /* 0x000000ab334f7220 */ /* 0x080fe20000410000 */
[----:B------:R-:W-:Y:S01]  /*8e00*/  FFMA.FTZ R88, R58, R171, -R67 ;  /* 0x000000ab3a587223 */ /* 0x000fe20000010843 */
[----:B------:R-:W-:Y:S01]  /*8e10*/  LOP3.LUT R67, R174, 0xffff0000, RZ, 0xc0, !PT ;  /* 0xffff0000ae437812 */ /* 0x000fe200078ec0ff */
[----:B------:R-:W-:Y:S01]  /*8e20*/  IMAD.U32 R45, R44, 0x10000, RZ ;  /* 0x000100002c2d7824 */ /* 0x000fe200078e00ff */
[----:B------:R-:W-:Y:S01]  /*8e30*/  LOP3.LUT R51, R62, 0xffff0000, RZ, 0xc0, !PT ;  /* 0xffff00003e337812 */ /* 0x000fe200078ec0ff */
[C---:B------:R-:W-:Y:S01]  /*8e40*/  FMUL.FTZ R62, R49.reuse, R78 ;  /* 0x0000004e313e7220 */ /* 0x040fe20000410000 */
[----:B------:R-:W-:Y:S01]  /*8e50*/  FMUL.FTZ R49, R49, R76 ;  /* 0x0000004c31317220 */ /* 0x000fe20000410000 */
[----:B------:R-:W-:Y:S01]  /*8e60*/  FFMA.FTZ R58, R58, R90, R79 ;  /* 0x0000005a3a3a7223 */ /* 0x000fe2000001004f */
[C---:B------:R-:W-:Y:S01]  /*8e70*/  IMAD.U32 R47, R46.reuse, 0x10000, RZ ;  /* 0x000100002e2f7824 */ /* 0x040fe200078e00ff */
[----:B------:R-:W-:Y:S01]  /*8e80*/  LOP3.LUT R56, R46, 0xffff0000, RZ, 0xc0, !PT ;  /* 0xffff00002e387812 */ /* 0x000fe200078ec0ff */
[C---:B------:R-:W-:Y:S01]  /*8e90*/  FMUL.FTZ R79, R48.reuse, R67 ;  /* 0x00000043304f7220 */ /* 0x040fe20000410000 */
[----:B------:R-:W-:Y:S01]  /*8ea0*/  FMUL.FTZ R89, R48, R51 ;  /* 0x0000003330597220 */ /* 0x000fe20000410000 */
[----:B------:R-:W-:Y:S01]  /*8eb0*/  LOP3.LUT R44, R44, 0xffff0000, RZ, 0xc0, !PT ;  /* 0xffff00002c2c7812 */ /* 0x000fe200078ec0ff */
[C---:B------:R-:W-:Y:S01]  /*8ec0*/  IMAD.U32 R46, R50.reuse, 0x10000, RZ ;  /* 0x00010000322e7824 */ /* 0x040fe200078e00ff */
[----:B------:R-:W-:Y:S01]  /*8ed0*/  LOP3.LUT R50, R50, 0xffff0000, RZ, 0xc0, !PT ;  /* 0xffff000032327812 */ /* 0x000fe200078ec0ff */
[----:B------:R-:W-:-:S02]  /*8ee0*/  IMAD.U32 R48, R63, 0x10000, RZ ;  /* 0x000100003f307824 */ /* 0x000fc400078e00ff */
[----:B------:R-:W-:Y:S01]  /*8ef0*/  FFMA.FTZ R78, R45, R78, R49 ;  /* 0x0000004e2d4e7223 */ /* 0x000fe20000010031 */
[----:B------:R-:W-:Y:S01]  /*8f00*/  LOP3.LUT R63, R63, 0xffff0000, RZ, 0xc0, !PT ;  /* 0xffff00003f3f7812 */ /* 0x000fe200078ec0ff */
[----:B------:R-:W-:Y:S01]  /*8f10*/  FFMA.FTZ R62, R45, R76, -R62 ;  /* 0x0000004c2d3e7223 */ /* 0x000fe2000001083e */
[C---:B------:R-:W-:Y:S01]  /*8f20*/  LOP3.LUT R49, R60.reuse, 0xffff0000, RZ, 0xc0, !PT ;  /* 0xffff00003c317812 */ /* 0x040fe200078ec0ff */
[----:B------:R-:W-:Y:S02]  /*8f30*/  IMAD.U32 R45, R60, 0x10000, RZ ;  /* 0x000100003c2d7824 */ /* 0x000fe400078e00ff */
[C---:B------:R-:W-:Y:S01]  /*8f40*/  FFMA.FTZ R89, R44.reuse, R67, R89 ;  /* 0x000000432c597223 */ /* 0x040fe20000010059 */
[----:B------:R-:W-:Y:S01]  /*8f50*/  FFMA.FTZ R79, R44, R51, -R79 ;  /* 0x000000332c4f7223 */ /* 0x000fe2000001084f */
        /* <DEDUP_REMOVED lines=18> */
.L_x_5139:
[----:B------:R-:W-:Y:S05]  /*9080*/  BSYNC B2 ;  /* 0x0000000000027941 */ /* 0x000fea0003800000 */
.L_x_5138:
[----:B0-----:R4:W-:Y:S04]  /*9090*/  STG.E.128 desc[UR60][R52.64], R44 ;  /* 0x0000002c34007986 */ /* 0x0019e8000c101d3c */
[----:B--2---:R4:W-:Y:S02]  /*90a0*/  @!P3 STG.E.128 desc[UR60][R54.64], R48 ;  /* 0x000000303600b986 */ /* 0x0049e4000c101d3c */
.L_x_5137:
[----:B------:R-:W-:Y:S05]  /*90b0*/  BSYNC B1 ;  /* 0x0000000000017941 */ /* 0x000fea0003800000 */
.L_x_5136:
        /* <DEDUP_REMOVED lines=43> */
[----:B------:R-:W-:Y:S01]  /*9370*/  LOP3.LUT R64, R49, 0xffff0000, RZ, 0xc0, !PT ;  /* 0xffff000031407812 */ /* 0x000fe200078ec0ff */
[----:B------:R-:W-:Y:S01]  /*9380*/  IMAD.U32 R58, R48, 0x10000, RZ ;  /* 0x00010000303a7824 */ /* 0x000fe200078e00ff */
[----:B------:R-:W-:Y:S01]  /*9390*/  SHF.R.U64 R74, R74, 0x10, R75 ;  /* 0x000000104a4a7819 */ /* 0x000fe2000000124b */
[----:B------:R-:W-:Y:S01]  /*93a0*/  IMAD.U32 R56, R44, 0x10000, RZ ;  /* 0x000100002c387824 */ /* 0x000fe200078e00ff */
[----:B------:R-:W-:-:S02]  /*93b0*/  PRMT R49, R170, 0x5432, R85 ;  /* 0x00005432aa317816 */ /* 0x000fc40000000055 */
[----:B------:R-:W-:Y:S02]  /*93c0*/  LOP3.LUT R66, R51, 0xffff0000, RZ, 0xc0, !PT ;  /* 0xffff000033427812 */ /* 0x000fe400078ec0ff */
[----:B------:R-:W-:Y:S02]  /*93d0*/  PRMT R67, R156, 0x5410, R67 ;  /* 0x000054109c437816 */ /* 0x000fe40000000043 */
[----:B------:R-:W-:Y:S02]  /*93e0*/  SHF.R.U32.HI R72, RZ, 0x10, R75 ;  /* 0x00000010ff487819 */ /* 0x000fe4000001164b */
[----:B------:R-:W-:Y:S02]  /*93f0*/  SHF.R.U64 R76, R86, 0x10, R87 ;  /* 0x00000010564c7819 */ /* 0x000fe40000001257 */
[----:B------:R-:W-:Y:S02]  /*9400*/  PRMT R156, R156, 0x5432, R77 ;  /* 0x000054329c9c7816 */ /* 0x000fe4000000004d */
[----:B------:R-:W-:Y:S01]  /*9410*/  PRMT R51, R155, 0x5410, R74 ;  /* 0x000054109b337816 */ /* 0x000fe2000000004a */
[----:B------:R-:W-:Y:S01]  /*9420*/  IMAD.U32 R74, R49, 0x10000, RZ ;  /* 0x00010000314a7824 */ /* 0x000fe200078e00ff */
[----:B------:R-:W-:-:S02]  /*9430*/  SHF.R.U32.HI R86, RZ, 0x10, R87 ;  /* 0x00000010ff567819 */ /* 0x000fc40000011657 */
[----:B------:R-:W-:Y:S01]  /*9440*/  PRMT R155, R155, 0x5432, R72 ;  /* 0x000054329b9b7816 */ /* 0x000fe20000000048 */
[----:B------:R-:W-:Y:S01]  /*9450*/  IMAD.U32 R72, R156, 0x10000, RZ ;  /* 0x000100009c487824 */ /* 0x000fe200078e00ff */
[----:B------:R-:W-:Y:S01]  /*9460*/  PRMT R75, R157, 0x5410, R76 ;  /* 0x000054109d4b7816 */ /* 0x000fe2000000004c */
[----:B------:R-:W-:Y:S01]  /*9470*/  FMUL.FTZ R76, R63, R74 ;  /* 0x0000004a3f4c7220 */ /* 0x000fe20000410000 */
[----:B------:R-:W-:Y:S01]  /*9480*/  PRMT R157, R157, 0x5432, R86 ;  /* 0x000054329d9d7816 */ /* 0x000fe20000000056 */
[-C--:B------:R-:W-:Y:S01]  /*9490*/  FMUL.FTZ R78, R63, R72.reuse ;  /* 0x000000483f4e7220 */ /* 0x080fe20000410000 */
[----:B------:R-:W-:Y:S01]  /*94a0*/  PRMT R170, R170, 0x5410, R73 ;  /* 0x00005410aaaa7816 */ /* 0x000fe20000000049 */
[----:B------:R-:W-:Y:S01]  /*94b0*/  IMAD.U32 R63, R155, 0x10000, RZ ;  /* 0x000100009b3f7824 */ /* 0x000fe200078e00ff */
[----:B------:R-:W-:Y:S01]  /*94c0*/  LOP3.LUT R73, R49, 0xffff0000, RZ, 0xc0, !PT ;  /* 0xffff000031497812 */ /* 0x000fe200078ec0ff */
[----:B------:R-:W-:Y:S01]  /*94d0*/  FFMA.FTZ R49, R59, R72, -R76 ;  /* 0x000000483b317223 */ /* 0x000fe2000001084c */
[----:B------:R-:W-:Y:S01]  /*94e0*/  IMAD.U32 R72, R157, 0x10000, RZ ;  /* 0x000100009d487824 */ /* 0x000fe200078e00ff */
[----:B------:R-:W-:Y:S01]  /*94f0*/  LOP3.LUT R156, R156, 0xffff0000, RZ, 0xc0, !PT ;  /* 0xffff00009c9c7812 */ /* 0x000fe200078ec0ff */
[----:B------:R-:W-:Y:S01]  /*9500*/  FFMA.FTZ R59, R59, R74, R78 ;  /* 0x0000004a3b3b7223 */ /* 0x000fe2000001004e */
[----:B------:R-:W-:Y:S01]  /*9510*/  LOP3.LUT R61, R45, 0xffff0000, RZ, 0xc0, !PT ;  /* 0xffff00002d3d7812 */ /* 0x000fe200078ec0ff */
[----:B------:R-:W-:Y:S01]  /*9520*/  FMUL.FTZ R77, R65, R72 ;  /* 0x00000048414d7220 */ /* 0x000fe20000410000 */
[C---:B------:R-:W-:Y:S01]  /*9530*/  FMUL.FTZ R76, R64.reuse, R73 ;  /* 0x00000049404c7220 */ /* 0x040fe20000410000 */
[----:B------:R-:W-:Y:S01]  /*9540*/  LOP3.LUT R157, R157, 0xffff0000, RZ, 0xc0, !PT ;  /* 0xffff00009d9d7812 */ /* 0x000fe200078ec0ff */
[-C--:B------:R-:W-:Y:S01]  /*9550*/  FMUL.FTZ R65, R65, R63.reuse ;  /* 0x0000003f41417220 */ /* 0x080fe20000410000 */
[----:B------:R-:W-:Y:S01]  /*9560*/  FMUL.FTZ R64, R64, R156 ;  /* 0x0000009c40407220 */ /* 0x000fe20000410000 */
[C---:B------:R-:W-:Y:S01]  /*9570*/  FFMA.FTZ R74, R62.reuse, R63, -R77 ;  /* 0x0000003f3e4a7223 */ /* 0x040fe2000001084d */
[----:B------:R-:W-:Y:S01]  /*9580*/  LOP3.LUT R155, R155, 0xffff0000, RZ, 0xc0, !PT ;  /* 0xffff00009b9b7812 */ /* 0x000fe200078ec0ff */
[----:B------:R-:W-:Y:S01]  /*9590*/  FFMA.FTZ R62, R62, R72, R65 ;  /* 0x000000483e3e7223 */ /* 0x000fe20000010041 */
[----:B------:R-:W-:Y:S01]  /*95a0*/  LOP3.LUT R60, R47, 0xffff0000, RZ, 0xc0, !PT ;  /* 0xffff00002f3c7812 */ /* 0x000fe200078ec0ff */
[C---:B------:R-:W-:Y:S01]  /*95b0*/  FFMA.FTZ R76, R61.reuse, R156, -R76 ;  /* 0x0000009c3d4c7223 */ /* 0x040fe2000001084c */
[----:B------:R-:W-:Y:S01]  /*95c0*/  FFMA.FTZ R64, R61, R73, R64 ;  /* 0x000000493d407223 */ /* 0x000fe20000010040 */
[----:B------:R-:W-:Y:S01]  /*95d0*/  FMUL.FTZ R65, R66, R157 ;  /* 0x0000009d42417220 */ /* 0x000fe20000410000 */
[----:B------:R-:W-:-:S02]  /*95e0*/  IMAD.U32 R63, R170, 0x10000, RZ ;  /* 0x00010000aa3f7824 */ /* 0x000fc400078e00ff */
[-C--:B------:R-:W-:Y:S01]  /*95f0*/  FMUL.FTZ R77, R66, R155.reuse ;  /* 0x0000009b424d7220 */ /* 0x080fe20000410000 */
[C---:B------:R-:W-:Y:S02]  /*9600*/  IMAD.U32 R61, R67.reuse, 0x10000, RZ ;  /* 0x00010000433d7824 */ /* 0x040fe400078e00ff */
[----:B------:R-:W-:Y:S01]  /*9610*/  FFMA.FTZ R155, R60, R155, -R65 ;  /* 0x0000009b3c9b7223 */ /* 0x000fe20000010841 */
[----:B------:R-:W-:Y:S01]  /*9620*/  FMUL.FTZ R73, R58, R63 ;  /* 0x0000003f3a497220 */ /* 0x000fe20000410000 */
[----:B------:R-:W-:Y:S01]  /*9630*/  LOP3.LUT R48, R48, 0xffff0000, RZ, 0xc0, !PT ;  /* 0xffff000030307812 */ /* 0x000fe200078ec0ff */
[----:B------:R-:W-:Y:S01]  /*9640*/  FMUL.FTZ R58, R58, R61 ;  /* 0x0000003d3a3a7220 */ /* 0x000fe20000410000 */
[----:B------:R-:W-:Y:S01]  /*9650*/  LOP3.LUT R65, R170, 0xffff0000, RZ, 0xc0, !PT ;  /* 0xffff0000aa417812 */ /* 0x000fe200078ec0ff */
[----:B------:R-:W-:Y:S01]  /*9660*/  IMAD.U32 R45, R46, 0x10000, RZ ;  /* 0x000100002e2d7824 */ /* 0x000fe200078e00ff */
[----:B------:R-:W-:Y:S01]  /*9670*/  LOP3.LUT R67, R67, 0xffff0000, RZ, 0xc0, !PT ;  /* 0xffff000043437812 */ /* 0x000fe200078ec0ff */
[----:B------:R-:W-:Y:S01]  /*9680*/  FFMA.FTZ R157, R60, R157, R77 ;  /* 0x0000009d3c9d7223 */ /* 0x000fe2000001004d */
[----:B------:R-:W-:Y:S01]  /*9690*/  LOP3.LUT R44, R44, 0xffff0000, RZ, 0xc0, !PT ;  /* 0xffff00002c2c7812 */ /* 0x000fe200078ec0ff */
[----:B------:R-:W-:Y:S01]  /*96a0*/  FFMA.FTZ R73, R56, R61, -R73 ;  /* 0x0000003d38497223 */ /* 0x000fe20000010849 */
[----:B------:R-:W-:Y:S01]  /*96b0*/  LOP3.LUT R47, R46, 0xffff0000, RZ, 0xc0, !PT ;  /* 0xffff00002e2f7812 */ /* 0x000fe200078ec0ff */
[----:B------:R-:W-:Y:S01]  /*96c0*/  FFMA.FTZ R58, R56, R63, R58 ;  /* 0x0000003f383a7223 */ /* 0x000fe2000001003a */
[----:B------:R-:W-:Y:S01]  /*96d0*/  SHF.L.U32 R46, R50, 0x10, RZ ;  /* 0x00000010322e7819 */ /* 0x000fe200000006ff */
        /* <DEDUP_REMOVED lines=27> */
.L_x_5143:
[----:B------:R-:W-:Y:S05]  /*9890*/  BSYNC B2 ;  /* 0x0000000000027941 */ /* 0x000fea0003800000 */
.L_x_5142:
[----:B0-----:R0:W-:Y:S04]  /*98a0*/  STG.E.128 desc[UR60][R52.64], R44 ;  /* 0x0000002c34007986 */ /* 0x0011e8000c101d3c */
[----:B--2---:R0:W-:Y:S02]  /*98b0*/  @!P3 STG.E.128 desc[UR60][R54.64], R48 ;  /* 0x000000303600b986 */ /* 0x0041e4000c101d3c */
.L_x_5141:
[----:B------:R-:W-:Y:S05]  /*98c0*/  BSYNC B1 ;  /* 0x0000000000017941 */ /* 0x000fea0003800000 */
.L_x_5140:
[----:B------:R-:W-:-:S13]  /*98d0*/  ISETP.NE.AND P3, PT, R35, RZ, PT ;  /* 0x000000ff2300720c */ /* 0x000fda0003f65270 */
[----:B------:R-:W-:Y:S05]  /*98e0*/  @!P3 BRA `(.L_x_5094) ;  /* 0x0000000800e8b947 */ /* 0x000fea0003800000 */
[----:B0---4-:R-:W2:Y:S01]  /*98f0*/  LDL R44, [R1+0x10] ;  /* 0x00001000012c7983 */ /* 0x011ea20000100800 */
[----:B------:R-:W-:Y:S01]  /*9900*/  SHF.R.U32.HI R47, RZ, 0x3, R212 ;  /* 0x00000003ff2f7819 */ /* 0x000fe200000116d4 */
[----:B------:R-:W-:Y:S01]  /*9910*/  BSSY B1, `(.L_x_5144) ;  /* 0x0000075000017945 */ /* 0x000fe20003800000 */
[----:B------:R-:W-:-:S04]  /*9920*/  IADD3 R46, P3, P4, R118, R128, R29 ;  /* 0x00000080762e7210 */ /* 0x000fc80007c7e01d */
        /* <DEDUP_REMOVED lines=26> */
[--C-:B------:R-:W-:Y:S01]  /*9ad0*/  SHF.R.U64 R64, R68, 0x10, R69.reuse ;  /* 0x0000001044407819 */ /* 0x100fe20000001245 */
[----:B0-----:R-:W-:Y:S01]  /*9ae0*/  IMAD.U32 R56, R45, 0x10000, RZ ;  /* 0x000100002d387824 */ /* 0x001fe200078e00ff */
[----:B------:R-:W-:Y:S01]  /*9af0*/  SHF.R.U32.HI R66, RZ, 0x10, R69 ;  /* 0x00000010ff427819 */ /* 0x000fe20000011645 */
[----:B------:R-:W-:Y:S01]  /*9b00*/  IMAD.U32 R62, R51, 0x10000, RZ ;  /* 0x00010000333e7824 */ /* 0x000fe200078e00ff */
[----:B------:R-:W-:Y:S01]  /*9b10*/  SHF.R.U64 R69, R70, 0x10, R71 ;  /* 0x0000001046457819 */ /* 0x000fe20000001247 */
[----:B------:R-:W-:Y:S01]  /*9b20*/  IMAD.U32 R54, R44, 0x10000, RZ ;  /* 0x000100002c367824 */ /* 0x000fe200078e00ff */
[----:B------:R-:W-:Y:S02]  /*9b30*/  PRMT R67, R154, 0x5432, R67 ;  /* 0x000054329a437816 */ /* 0x000fe40000000043 */
[----:B------:R-:W-:-:S02]  /*9b40*/  PRMT R64, R151, 0x5410, R64 ;  /* 0x0000541097407816 */ /* 0x000fc40000000040 */
[----:B------:R-:W-:Y:S02]  /*9b50*/  PRMT R151, R151, 0x5432, R66 ;  /* 0x0000543297977816 */ /* 0x000fe40000000042 */
[----:B------:R-:W-:Y:S02]  /*9b60*/  SHF.R.U32.HI R71, RZ, 0x10, R71 ;  /* 0x00000010ff477819 */ /* 0x000fe40000011647 */
[----:B------:R-:W-:Y:S02]  /*9b70*/  SHF.R.U64 R65, R80, 0x10, R81 ;  /* 0x0000001050417819 */ /* 0x000fe40000001251 */
[----:B------:R-:W-:Y:S01]  /*9b80*/  PRMT R66, R150, 0x5410, R69 ;  /* 0x0000541096427816 */ /* 0x000fe20000000045 */
[----:B------:R-:W-:Y:S01]  /*9b90*/  IMAD.U32 R69, R67, 0x10000, RZ ;  /* 0x0001000043457824 */ /* 0x000fe200078e00ff */
[--C-:B------:R-:W-:Y:S02]  /*9ba0*/  SHF.R.U64 R68, R82, 0x10, R83.reuse ;  /* 0x0000001052447819 */ /* 0x100fe40000001253 */
[----:B------:R-:W-:-:S02]  /*9bb0*/  SHF.R.U32.HI R82, RZ, 0x10, R83 ;  /* 0x00000010ff527819 */ /* 0x000fc40000011653 */
[----:B------:R-:W-:Y:S01]  /*9bc0*/  PRMT R150, R150, 0x5432, R71 ;  /* 0x0000543296967816 */ /* 0x000fe20000000047 */
[----:B------:R-:W-:Y:S01]  /*9bd0*/  FMUL.FTZ R71, R60, R69 ;  /* 0x000000453c477220 */ /* 0x000fe20000410000 */
[----:B------:R-:W-:Y:S01]  /*9be0*/  PRMT R154, R154, 0x5410, R65 ;  /* 0x000054109a9a7816 */ /* 0x000fe20000000041 */
[----:B------:R-:W-:Y:S01]  /*9bf0*/  IMAD.U32 R65, R151, 0x10000, RZ ;  /* 0x0001000097417824 */ /* 0x000fe200078e00ff */
[C---:B------:R-:W-:Y:S02]  /*9c00*/  PRMT R68, R153.reuse, 0x5410, R68 ;  /* 0x0000541099447816 */ /* 0x040fe40000000044 */
[----:B------:R-:W-:Y:S01]  /*9c10*/  PRMT R153, R153, 0x5432, R82 ;  /* 0x0000543299997816 */ /* 0x000fe20000000052 */
[-C--:B------:R-:W-:Y:S01]  /*9c20*/  FMUL.FTZ R73, R60, R65.reuse ;  /* 0x000000413c497220 */ /* 0x080fe20000410000 */
[----:B------:R-:W-:Y:S01]  /*9c30*/  FFMA.FTZ R70, R56, R65, -R71 ;  /* 0x0000004138467223 */ /* 0x000fe20000010847 */
[----:B------:R-:W-:Y:S01]  /*9c40*/  IMAD.U32 R65, R150, 0x10000, RZ ;  /* 0x0001000096417824 */ /* 0x000fe200078e00ff */
[----:B------:R-:W-:Y:S01]  /*9c50*/  LOP3.LUT R61, R49, 0xffff0000, RZ, 0xc0, !PT ;  /* 0xffff0000313d7812 */ /* 0x000fe200078ec0ff */
[----:B------:R-:W-:Y:S01]  /*9c60*/  IMAD.U32 R71, R153, 0x10000, RZ ;  /* 0x0001000099477824 */ /* 0x000fe200078e00ff */
[----:B------:R-:W-:Y:S01]  /*9c70*/  LOP3.LUT R67, R67, 0xffff0000, RZ, 0xc0, !PT ;  /* 0xffff000043437812 */ /* 0x000fe200078ec0ff */
[C---:B------:R-:W-:Y:S01]  /*9c80*/  IMAD.U32 R49, R48.reuse, 0x10000, RZ ;  /* 0x0001000030317824 */ /* 0x040fe200078e00ff */
[----:B------:R-:W-:Y:S01]  /*9c90*/  LOP3.LUT R59, R48, 0xffff0000, RZ, 0xc0, !PT ;  /* 0xffff0000303b7812 */ /* 0x000fe200078ec0ff */
[----:B------:R-:W-:Y:S01]  /*9ca0*/  FFMA.FTZ R73, R56, R69, R73 ;  /* 0x0000004538497223 */ /* 0x000fe20000010049 */
[----:B------:R-:W-:Y:S01]  /*9cb0*/  LOP3.LUT R151, R151, 0xffff0000, RZ, 0xc0, !PT ;  /* 0xffff000097977812 */ /* 0x000fe200078ec0ff */
[----:B------:R-:W-:-:S02]  /*9cc0*/  IMAD.U32 R48, R47, 0x10000, RZ ;  /* 0x000100002f307824 */ /* 0x000fc400078e00ff */
[C---:B------:R-:W-:Y:S01]  /*9cd0*/  FMUL.FTZ R56, R62.reuse, R65 ;  /* 0x000000413e387220 */ /* 0x040fe20000410000 */
[----:B------:R-:W-:Y:S01]  /*9ce0*/  FMUL.FTZ R69, R62, R71 ;  /* 0x000000473e457220 */ /* 0x000fe20000410000 */
[----:B------:R-:W-:Y:S01]  /*9cf0*/  LOP3.LUT R58, R45, 0xffff0000, RZ, 0xc0, !PT ;  /* 0xffff00002d3a7812 */ /* 0x000fe200078ec0ff */
[C---:B------:R-:W-:Y:S01]  /*9d00*/  FMUL.FTZ R75, R61.reuse, R67 ;  /* 0x000000433d4b7220 */ /* 0x040fe20000410000 */
[----:B------:R-:W-:Y:S01]  /*9d10*/  FMUL.FTZ R61, R61, R151 ;  /* 0x000000973d3d7220 */ /* 0x000fe20000410000 */
[C---:B------:R-:W-:Y:S01]  /*9d20*/  FFMA.FTZ R71, R48.reuse, R71, R56 ;  /* 0x0000004730477223 */ /* 0x040fe20000010038 */
[----:B------:R-:W-:Y:S01]  /*9d30*/  LOP3.LUT R63, R51, 0xffff0000, RZ, 0xc0, !PT ;  /* 0xffff0000333f7812 */ /* 0x000fe200078ec0ff */
[----:B------:R-:W-:Y:S01]  /*9d40*/  FFMA.FTZ R69, R48, R65, -R69 ;  /* 0x0000004130457223 */ /* 0x000fe20000010845 */
[----:B------:R-:W-:Y:S01]  /*9d50*/  LOP3.LUT R60, R153, 0xffff0000, RZ, 0xc0, !PT ;  /* 0xffff0000993c7812 */ /* 0x000fe200078ec0ff */
[----:B------:R-:W-:Y:S01]  /*9d60*/  IMAD.U32 R56, R154, 0x10000, RZ ;  /* 0x000100009a387824 */ /* 0x000fe200078e00ff */
[----:B------:R-:W-:Y:S01]  /*9d70*/  LOP3.LUT R150, R150, 0xffff0000, RZ, 0xc0, !PT ;  /* 0xffff000096967812 */ /* 0x000fe200078ec0ff */
[----:B------:R-:W-:-:S02]  /*9d80*/  IMAD.U32 R48, R64, 0x10000, RZ ;  /* 0x0001000040307824 */ /* 0x000fc400078e00ff */
[C---:B------:R-:W-:Y:S01]  /*9d90*/  FFMA.FTZ R62, R58.reuse, R67, R61 ;  /* 0x000000433a3e7223 */ /* 0x040fe2000001003d */
[----:B------:R-:W-:Y:S01]  /*9da0*/  LOP3.LUT R47, R47, 0xffff0000, RZ, 0xc0, !PT ;  /* 0xffff00002f2f7812 */ /* 0x000fe200078ec0ff */
[----:B------:R-:W-:Y:S01]  /*9db0*/  FFMA.FTZ R75, R58, R151, -R75 ;  /* 0x000000973a4b7223 */ /* 0x000fe2000001084b */
[----:B------:R-:W-:Y:S01]  /*9dc0*/  FMUL.FTZ R61, R49, R56 ;  /* 0x00000038313d7220 */ /* 0x000fe20000410000 */
[----:B------:R-:W-:Y:S01]  /*9dd0*/  FMUL.FTZ R58, R63, R60 ;  /* 0x0000003c3f3a7220 */ /* 0x000fe20000410000 */
[----:B------:R-:W-:Y:S01]  /*9de0*/  LOP3.LUT R154, R154, 0xffff0000, RZ, 0xc0, !PT ;  /* 0xffff00009a9a7812 */ /* 0x000fe200078ec0ff */
[----:B------:R-:W-:Y:S01]  /*9df0*/  FMUL.FTZ R49, R49, R48 ;  /* 0x0000003031317220 */ /* 0x000fe20000410000 */
[----:B------:R-:W-:Y:S01]  /*9e00*/  LOP3.LUT R64, R64, 0xffff0000, RZ, 0xc0, !PT ;  /* 0xffff000040407812 */ /* 0x000fe200078ec0ff */
[----:B------:R-:W-:Y:S01]  /*9e10*/  FMUL.FTZ R72, R63, R150 ;  /* 0x000000963f487220 */ /* 0x000fe20000410000 */
[C---:B------:R-:W-:Y:S01]  /*9e20*/  FFMA.FTZ R61, R54.reuse, R48, -R61 ;  /* 0x00000030363d7223 */ /* 0x040fe2000001083d */
[----:B------:R-:W-:Y:S01]  /*9e30*/  FFMA.FTZ R150, R47, R150, -R58 ;  /* 0x000000962f967223 */ /* 0x000fe2000001083a */
[----:B------:R-:W-:Y:S01]  /*9e40*/  FFMA.FTZ R54, R54, R56, R49 ;  /* 0x0000003836367223 */ /* 0x000fe20000010031 */
[----:B------:R-:W-:-:S02]  /*9e50*/  IMAD.U32 R51, R50, 0x10000, RZ ;  /* 0x0001000032337824 */ /* 0x000fc400078e00ff */
[C---:B------:R-:W-:Y:S01]  /*9e60*/  FMUL.FTZ R58, R59.reuse, R154 ;  /* 0x0000009a3b3a7220 */ /* 0x040fe20000410000 */
[----:B------:R-:W-:Y:S01]  /*9e70*/  FMUL.FTZ R56, R59, R64 ;  /* 0x000000403b387220 */ /* 0x000fe20000410000 */
[----:B------:R-:W-:Y:S01]  /*9e80*/  LOP3.LUT R50, R50, 0xffff0000, RZ, 0xc0, !PT ;  /* 0xffff000032327812 */ /* 0x000fe200078ec0ff */
[----:B------:R-:W-:Y:S01]  /*9e90*/  FFMA.FTZ R72, R47, R60, R72 ;  /* 0x0000003c2f487223 */ /* 0x000fe20000010048 */
[C---:B------:R-:W-:Y:S01]  /*9ea0*/  IMAD.U32 R48, R68.reuse, 0x10000, RZ ;  /* 0x0001000044307824 */ /* 0x040fe200078e00ff */
        /* <DEDUP_REMOVED lines=27> */
.L_x_5145:
[----:B------:R-:W-:Y:S05]  /*a060*/  BSYNC B1 ;  /* 0x0000000000017941 */ /* 0x000fea0003800000 */
.L_x_5144:
        /* <DEDUP_REMOVED lines=10> */
.L_x_5061:
[----:B------:R-:W2:Y:S02]  /*a110*/  LDL R44, [R1+0x44] ;  /* 0x00004400012c7983 */ /* 0x000ea40000100800 */
[----:B--2---:R-:W-:-:S13]  /*a120*/  R2UR UR4, R44 ;  /* 0x000000002c0472ca */ /* 0x004fda00000e0000 */
[----:B------:R-:W-:-:S06]  /*a130*/  UISETP.NE.AND UP0, UPT, UR4, 0x3, UPT ;  /* 0x000000030400788c */ /* 0x000fcc000bf05270 */
[----:B------:R-:W-:-:S13]  /*a140*/  PLOP3.LUT P2, PT, PT, PT, UP0, 0x80, 0x0 ;  /* 0x000000000000781c */ /* 0x000fda0003f4f008 */
[----:B------:R-:W-:Y:S05]  /*a150*/  @!P2 BRA `(.L_x_5146) ;  /* 0x000000000004a947 */ /* 0x000fea0003800000 */
[----:B------:R-:W-:Y:S01]  /*a160*/  BPT.TRAP 0x1 ;  /* 0x000000040000795c */ /* 0x000fe20000300000 */
.L_x_5146:
[----:B------:R-:W-:Y:S01]  /*a170*/  IMAD R43, R19, 0x8, R18 ;  /* 0x00000008132b7824 */ /* 0x000fe200078e0212 */
[----:B------:R-:W-:Y:S01]  /*a180*/  SHF.L.U32 R100, R209, 0x1f, RZ ;  /* 0x0000001fd1647819 */ /* 0x000fe200000006ff */
[----:B------:R-:W-:Y:S01]  /*a190*/  IMAD R42, R24, -0x70, R2 ;  /* 0xffffff90182a7824 */ /* 0x000fe200078e0202 */
[----:B------:R-:W-:Y:S02]  /*a1a0*/  BSSY B1, `(.L_x_5147) ;  /* 0x0000004000017945 */ /* 0x000fe40003800000 */
[----:B------:R-:W1:Y:S02]  /*a1b0*/  SYNCS.PHASECHK.TRANS64.TRYWAIT P3, [R43+URZ+0x36890], R100 ;  /* 0x036890642b0075a7 */ /* 0x000e64000806017f */
[----:B------:R-:W-:Y:S01]  /*a1c0*/  VIMNMX R42, R42, 0x70, PT ;  /* 0x000000702a2a7848 */ /* 0x000fe20003fe0100 */
[----:B-1----:R-:W-:Y:S06]  /*a1d0*/  @!P3 BRA `(.L_x_5148) ;  /* 0x0000022c00d8b947 */ /* 0x002fec0003800000 */
.L_x_5398:
[----:B------:R-:W-:Y:S05]  /*a1e0*/  BSYNC B1 ;  /* 0x0000000000017941 */ /* 0x000fea0003800000 */
.L_x_5147:
        /* <DEDUP_REMOVED lines=21> */
.L_x_5150:
[----:B------:R-:W-:Y:S05]  /*a340*/  BSYNC B1 ;  /* 0x0000000000017941 */ /* 0x000fea0003800000 */
.L_x_5149:
        /* <DEDUP_REMOVED lines=20> */
.L_x_5094:
[----:B------:R-:W-:Y:S05]  /*a490*/  BSYNC B0 ;  /* 0x0000000000007941 */ /* 0x000fea0003800000 */
.L_x_5060:
        /* <DEDUP_REMOVED lines=17> */
.L_x_5152:
[----:B------:R-:W-:Y:S05]  /*a5b0*/  BSYNC B0 ;  /* 0x0000000000007941 */ /* 0x000fea0003800000 */
.L_x_5151:
        /* <DEDUP_REMOVED lines=10> */
[----:B------:R2:W-:Y:S04]  /*a660*/  STL [R1+0x14], R44 ;  /* 0x0000142c01007387 */ /* 0x0005e80000100800 */
[----:B------:R2:W-:Y:S02]  /*a670*/  STL [R1+0x3c], R45 ;  /* 0x00003c2d01007387 */ /* 0x0005e40000100800 */
[----:B-12---:R-:W-:Y:S05]  /*a680*/  @!P2 BRA `(.L_x_5154) ;  /* 0x0000022800c0a947 */ /* 0x006fea0003800000 */
.L_x_5399:
[----:B------:R-:W-:Y:S05]  /*a690*/  BSYNC B0 ;  /* 0x0000000000007941 */ /* 0x000fea0003800000 */
.L_x_5153:
[----:B------:R1:W5:Y:S04]  /*a6a0*/  LDL R55, [R1+0x40] ;  /* 0x0000400001377983 */ /* 0x0003680000100800 */
[----:B------:R1:W5:Y:S04]  /*a6b0*/  LDL R54, [R1+0x3c] ;  /* 0x00003c0001367983 */ /* 0x0003680000100800 */
[----:B------:R1:W5:Y:S04]  /*a6c0*/  LDL R53, [R1+0x38] ;  /* 0x0000380001357983 */ /* 0x0003680000100800 */
[----:B------:R1:W5:Y:S01]  /*a6d0*/  LDL R52, [R1+0x14] ;  /* 0x0000140001347983 */ /* 0x0003620000100800 */
        /* <DEDUP_REMOVED lines=35> */
.L_x_5156:
[----:B------:R-:W-:Y:S05]  /*a910*/  BSYNC B0 ;  /* 0x0000000000007941 */ /* 0x000fea0003800000 */
.L_x_5155:
        /* <DEDUP_REMOVED lines=36> */
.L_x_5158:
[----:B------:R-:W-:Y:S05]  /*ab60*/  BSYNC B0 ;  /* 0x0000000000007941 */ /* 0x000fea0003800000 */
.L_x_5157:
        /* <DEDUP_REMOVED lines=19> */
.L_x_5055:
[----:B------:R-:W-:Y:S01]  /*aca0*/  BSSY B0, `(.L_x_5160) ;  /* 0x0000039000007945 */ /* 0x000fe20003800000 */
[----:B------:R-:W-:Y:S01]  /*acb0*/  ISETP.GE.AND P1, PT, R148, 0x1, PT ;  /* 0x000000019400780c */ /* 0x000fe20003f26270 */
[----:B------:R-:W-:Y:S01]  /*acc0*/  IMAD.MOV.U32 R0, RZ, RZ, RZ ;  /* 0x000000ffff007224 */ /* 0x000fe200078e00ff */
[----:B------:R-:W-:Y:S02]  /*acd0*/  PLOP3.LUT P0, PT, PT, PT, PT, 0x80, 0x0 ;  /* 0x000000000000781c */ /* 0x000fe40003f0f070 */
        /* <DEDUP_REMOVED lines=51> */
[----:B------:R-:W0:Y:S02]  /*b010*/  FENCE.VIEW.ASYNC.G ;  /* 0x00000000000073c6 */ /* 0x000e240000000100 */
[----:B0-----:R-:W-:Y:S06]  /*b020*/  BAR.ARV 0xc, 0x120 ;  /* 0x0304800000007b1d */ /* 0x001fec0000002000 */
.L_x_5161:
[----:B------:R-:W-:Y:S05]  /*b030*/  BSYNC B0 ;  /* 0x0000000000007941 */ /* 0x000fea0003800000 */
.L_x_5160:
[----:B------:R-:W-:Y:S01]  /*b040*/  CS2R R24, SRZ ;  /* 0x0000000000187805 */ /* 0x000fe2000001ff00 */
        /* <DEDUP_REMOVED lines=30> */
.L_x_5163:
        /* <DEDUP_REMOVED lines=12> */
.L_x_5167:
[----:B-1----:R1:W2:Y:S02]  /*b2f0*/  SYNCS.PHASECHK.TRANS64.TRYWAIT P0, [R18+URZ+0x36800], R3 ;  /* 0x03680003120075a7 */ /* 0x0022a4000800017f */
[----:B--2---:R-:W-:Y:S05]  /*b300*/  @!P0 NANOSLEEP.SYNCS 0x989680 ;  /* 0x009896800000895d */ /* 0x004fea0003900000 */
[----:B------:R-:W2:Y:S02]  /*b310*/  @!P0 SYNCS.PHASECHK.TRANS64 P0, [R18+URZ+0x36800], R3 ;  /* 0x03680003120085a7 */ /* 0x000ea4000800007f */
[----:B--2---:R-:W-:Y:S05]  /*b320*/  @!P0 BRA `(.L_x_5167) ;  /* 0xfffffffc00f08947 */ /* 0x004fea000383ffff */
.L_x_5166:
[----:B------:R-:W-:Y:S05]  /*b330*/  BSYNC B0 ;  /* 0x0000000000007941 */ /* 0x000fea0003800000 */
.L_x_5165:
[----:B------:R-:W-:Y:S05]  /*b340*/  BRA `(.L_x_5168) ;  /* 0x00000074002c7947 */ /* 0x000fea0003800000 */
.L_x_5164:
[----:B------:R-:W2:Y:S01]  /*b350*/  LDL R0, [R1+0x68] ;  /* 0x0000680001007983 */ /* 0x000ea20000100800 */
[----:B------:R-:W0:Y:S01]  /*b360*/  LDC.64 R70, c[0x0][0x3d8] ;  /* 0x0000f600ff467b82 */ /* 0x000e220000000a00 */
[----:B------:R-:W-:Y:S01]  /*b370*/  SHF.R.S32.HI R3, RZ, 0x1f, R144 ;  /* 0x0000001fff037819 */ /* 0x000fe20000011490 */
[--C-:B------:R-:W-:Y:S01]  /*b380*/  IMAD.MOV.U32 R4, RZ, RZ, R16.reuse ;  /* 0x000000ffff047224 */ /* 0x100fe200078e0010 */
[----:B------:R-:W-:Y:S02]  /*b390*/  SHF.R.S32.HI R5, RZ, 0x1f, R16 ;  /* 0x0000001fff057819 */ /* 0x000fe40000011410 */
[----:B------:R-:W-:-:S03]  /*b3a0*/  SHF.R.S32.HI R9, RZ, 0x1f, R22 ;  /* 0x0000001fff097819 */ /* 0x000fc60000011416 */
[----:B------:R-:W1:Y:S01]  /*b3b0*/  LDC.64 R10, c[0x0][0x3e8] ;  /* 0x0000fa00ff0a7b82 */ /* 0x000e620000000a00 */
[-C--:B0-----:R-:W-:Y:S02]  /*b3c0*/  IMAD R8, R234, R70.reuse, RZ ;  /* 0x00000046ea087224 */ /* 0x081fe400078e02ff */
[----:B------:R-:W-:-:S04]  /*b3d0*/  IMAD.WIDE.U32 R56, R144, R70, RZ ;  /* 0x0000004690387225 */ /* 0x000fc800078e00ff */
[----:B------:R-:W-:-:S04]  /*b3e0*/  IMAD.WIDE.U32 R6, R204, R70, R4 ;  /* 0x00000046cc067225 */ /* 0x000fc800078e0004 */
[----:B------:R-:W-:Y:S01]  /*b3f0*/  IMAD R78, R204, R71, R8 ;  /* 0x00000047cc4e7224 */ /* 0x000fe200078e0208 */
[----:B------:R-:W-:Y:S01]  /*b400*/  IADD3 R74, P0, R6, R56, RZ ;  /* 0x00000038064a7210 */ /* 0x000fe20007f1e0ff */
[----:B------:R-:W-:Y:S02]  /*b410*/  IMAD.MOV.U32 R8, RZ, RZ, R22 ;  /* 0x000000ffff087224 */ /* 0x000fe400078e0016 */
[----:B-1----:R-:W-:-:S04]  /*b420*/  IMAD.WIDE.U32 R4, R204, R10, R4 ;  /* 0x0000000acc047225 */ /* 0x002fc800078e0004 */
[----:B------:R-:W-:Y:S02]  /*b430*/  IMAD.SHL.U32 R73, R70, 0x40, RZ ;  /* 0x0000004046497824 */ /* 0x000fe400078e00ff */
[----:B------:R-:W-:Y:S01]  /*b440*/  IMAD.SHL.U32 R72, R10, 0x40, RZ ;  /* 0x000000400a487824 */ /* 0x000fe200078e00ff */
[----:B--2---:R-:W-:Y:S01]  /*b450*/  R2UR UR4, R0 ;  /* 0x00000000000472ca */ /* 0x004fe200000e0000 */
[C---:B------:R-:W-:Y:S02]  /*b460*/  IMAD R0, R3.reuse, R70, RZ ;  /* 0x0000004603007224 */ /* 0x040fe400078e02ff */
[----:B------:R-:W-:Y:S02]  /*b470*/  IMAD R3, R3, R10, RZ ;  /* 0x0000000a03037224 */ /* 0x000fe400078e02ff */
[----:B------:R-:W-:Y:S01]  /*b480*/  IMAD R75, R144, R71, R0 ;  /* 0x00000047904b7224 */ /* 0x000fe200078e0200 */
[----:B------:R-:W-:Y:S01]  /*b490*/  SHF.L.U64.HI R71, R70, 0x6, R71 ;  /* 0x0000000646477819 */ /* 0x000fe20000010247 */
[----:B------:R-:W-:-:S02]  /*b4a0*/  IMAD R3, R144, R11, R3 ;  /* 0x0000000b90037224 */ /* 0x000fc400078e0203 */
[----:B------:R-:W-:Y:S02]  /*b4b0*/  IMAD.IADD R75, R75, 0x1, R57 ;  /* 0x000000014b4b7824 */ /* 0x000fe400078e0239 */
[----:B------:R-:W-:Y:S02]  /*b4c0*/  IMAD R0, R234, R10, RZ ;  /* 0x0000000aea007224 */ /* 0x000fe400078e02ff */
[----:B------:R-:W-:Y:S01]  /*b4d0*/  ULOP3.LUT UP0, URZ, UR4, 0x3ff, URZ, 0xc0, !UPT ;  /* 0x000003ff043f7892 */ /* 0x000fe2000f80c03f */
[----:B------:R-:W-:Y:S01]  /*b4e0*/  IADD3.X R76, R75, R7, R78, P0, !PT ;  /* 0x000000074b4c7210 */ /* 0x000fe200007fe44e */
[----:B------:R-:W-:Y:S01]  /*b4f0*/  IMAD.WIDE.U32 R6, R204, R70, R8 ;  /* 0x00000046cc067225 */ /* 0x000fe200078e0008 */
[----:B------:R-:W-:-:S03]  /*b500*/  SHF.L.U64.HI R70, R10, 0x6, R11 ;  /* 0x000000060a467819 */ /* 0x000fc6000001020b */
[----:B------:R-:W-:Y:S01]  /*b510*/  IMAD.WIDE.U32 R144, R144, R10, RZ ;  /* 0x0000000a90907225 */ /* 0x000fe200078e00ff */
[----:B------:R-:W-:-:S03]  /*b520*/  IADD3 R68, P1, R6, R56, RZ ;  /* 0x0000003806447210 */ /* 0x000fc60007f3e0ff */
[C---:B------:R-:W-:Y:S01]  /*b530*/  IMAD.WIDE.U32 R8, R204.reuse, R10, R8 ;  /* 0x0000000acc087225 */ /* 0x040fe200078e0008 */
[----:B------:R-:W-:Y:S02]  /*b540*/  IADD3.X R78, R75, R78, R7, P1, !PT ;  /* 0x0000004e4b4e7210 */ /* 0x000fe40000ffe407 */
[----:B------:R-:W-:Y:S01]  /*b550*/  PLOP3.LUT P1, PT, PT, PT, UP0, 0x80, 0x0 ;  /* 0x000000000000781c */ /* 0x000fe20003f2f008 */
[----:B------:R-:W-:Y:S01]  /*b560*/  IMAD R0, R204, R11, R0 ;  /* 0x0000000bcc007224 */ /* 0x000fe200078e0200 */
[-C--:B------:R-:W-:Y:S01]  /*b570*/  IADD3 R79, P0, R4, R144.reuse, RZ ;  /* 0x00000090044f7210 */ /* 0x080fe20007f1e0ff */
[----:B------:R-:W-:Y:S01]  /*b580*/  IMAD.IADD R77, R3, 0x1, R145 ;  /* 0x00000001034d7824 */ /* 0x000fe200078e0291 */
[----:B------:R-:W-:-:S04]  /*b590*/  IADD3 R69, P2, R8, R144, RZ ;  /* 0x0000009008457210 */ /* 0x000fc80007f5e0ff */
[C---:B------:R-:W-:Y:S02]  /*b5a0*/  IADD3.X R81, R77.reuse, R5, R0, P0, !PT ;  /* 0x000000054d517210 */ /* 0x040fe400007fe400 */
[----:B------:R-:W-:-:S03]  /*b5b0*/  IADD3.X R83, R77, R0, R9, P2, !PT ;  /* 0x000000004d537210 */ /* 0x000fc600017fe409 */
        /* <DEDUP_REMOVED lines=17> */
.L_x_5169:
        /* <DEDUP_REMOVED lines=84> */
.L_x_5173:
[----:B------:R-:W-:Y:S05]  /*bc10*/  BSYNC B1 ;  /* 0x0000000000017941 */ /* 0x000fea0003800000 */
.L_x_5172:
        /* <DEDUP_REMOVED lines=13> */
[----:B------:R-:W-:Y:S02]  /*bcf0*/  LOP3.LUT R14, R3, R214, RZ, 0x3c, !PT ;  /* 0x000000d6030e7212 */ /* 0x000fe400078e3cff */
[----:B------:R-:W-:Y:S01]  /*bd00*/  CS2R R42, SRZ ;  /* 0x00000000002a7805 */ /* 0x000fe2000001ff00 */
[----:B------:R-:W-:Y:S06]  /*bd10*/  @P1 BRA `(.L_x_5175) ;  /* 0x0000000000b81947 */ /* 0x000fec0003800000 */
[----:B------:R-:W-:Y:S01]  /*bd20*/  IADD3 R72, P4, P5, R79, R72, R82 ;  /* 0x000000484f487210 */ /* 0x000fe20007d9e052 */
[----:B-1----:R-:W-:Y:S01]  /*bd30*/  VIADD R4, R16, 0x10 ;  /* 0x0000001010047836 */ /* 0x002fe20000000000 */
[----:B------:R-:W-:Y:S01]  /*bd40*/  IADD3 R73, P2, P3, R74, R73, R87 ;  /* 0x000000494a497210 */ /* 0x000fe20007b5e057 */
[----:B------:R-:W-:Y:S01]  /*bd50*/  ULDC UR4, c[0x0][0x3d4] ;  /* 0x0000f50000047ab9 */ /* 0x000fe20000000800 */
[----:B------:R-:W-:Y:S01]  /*bd60*/  IADD3.X R3, R81, R70, R80, P4, P5 ;  /* 0x0000004651037210 */ /* 0x000fe200027ea450 */
[----:B------:R-:W-:Y:S01]  /*bd70*/  VIADD R5, R16, 0x20 ;  /* 0x0000002010057836 */ /* 0x000fe20000000000 */
[----:B------:R-:W-:Y:S01]  /*bd80*/  IADD3.X R0, R76, R71, R85, P2, P3 ;  /* 0x000000474c007210 */ /* 0x000fe200017e6455 */
[----:B------:R-:W-:Y:S01]  /*bd90*/  ULDC.64 UR6, c[0x0][0x3c8] ;  /* 0x0000f20000067ab9 */ /* 0x000fe20000000a00 */
[----:B------:R-:W-:Y:S01]  /*bda0*/  ISETP.GE.AND P5, PT, R16, UR4, PT ;  /* 0x0000000410007c0c */ /* 0x000fe2000bfa6270 */
[----:B------:R-:W-:Y:S01]  /*bdb0*/  ULDC.64 UR8, c[0x0][0x3e0] ;  /* 0x0000f80000087ab9 */ /* 0x000fe20000000a00 */
[----:B------:R-:W-:Y:S01]  /*bdc0*/  ISETP.GE.AND P2, PT, R4, UR4, PT ;  /* 0x0000000404007c0c */ /* 0x000fe2000bf46270 */
[----:B------:R-:W-:Y:S01]  /*bdd0*/  VIADD R7, R16, 0x30 ;  /* 0x0000003010077836 */ /* 0x000fe20000000000 */
[----:B------:R-:W-:-:S02]  /*bde0*/  LEA R4, P3, R73, UR6, 0x1 ;  /* 0x0000000649047c11 */ /* 0x000fc4000f8608ff */
[----:B------:R-:W-:Y:S02]  /*bdf0*/  CS2R R40, SRZ ;  /* 0x0000000000287805 */ /* 0x000fe4000001ff00 */
[----:B------:R-:W-:Y:S02]  /*be00*/  LEA R6, P6, R72, UR8, 0x1 ;  /* 0x0000000848067c11 */ /* 0x000fe4000f8c08ff */
[----:B------:R-:W-:Y:S02]  /*be10*/  CS2R R42, SRZ ;  /* 0x00000000002a7805 */ /* 0x000fe4000001ff00 */
[----:B------:R-:W-:Y:S01]  /*be20*/  ISETP.GE.AND P4, PT, R5, UR4, PT ;  /* 0x0000000405007c0c */ /* 0x000fe2000bf86270 */
[C---:B------:R-:W-:Y:S01]  /*be30*/  VIADD R8, R16.reuse, 0x40 ;  /* 0x0000004010087836 */ /* 0x040fe20000000000 */
[----:B------:R-:W-:Y:S01]  /*be40*/  LEA.HI.X R5, R73, UR7, R0, 0x1, P3 ;  /* 0x0000000749057c11 */ /* 0x000fe200098f0c00 */
[----:B------:R-:W-:Y:S01]  /*be50*/  VIADD R0, R16, 0x50 ;  /* 0x0000005010007836 */ /* 0x000fe20000000000 */
[----:B------:R-:W-:-:S02]  /*be60*/  ISETP.GE.AND P3, PT, R7, UR4, PT ;  /* 0x0000000407007c0c */ /* 0x000fc4000bf66270 */
        /* <DEDUP_REMOVED lines=25> */
.L_x_5175:
[----:B------:R-:W-:Y:S05]  /*c000*/  BSYNC B1 ;  /* 0x0000000000017941 */ /* 0x000fea0003800000 */
.L_x_5174:
[----:B------:R-:W-:Y:S01]  /*c010*/  LOP3.LUT P2, RZ, R223, 0x4, RZ, 0xc0, !PT ;  /* 0x00000004dfff7812 */ /* 0x000fe2000784c0ff */
[----:B------:R-:W-:Y:S01]  /*c020*/  IMAD.IADD R57, R215, 0x1, R14 ;  /* 0x00000001d7397824 */ /* 0x000fe200078e020e */
[----:B------:R-:W-:Y:S01]  /*c030*/  ULDC.64 UR4, c[0x0][0x3c8] ;  /* 0x0000f20000047ab9 */ /* 0x000fe20000000a00 */
[----:B-----5:R-:W-:Y:S01]  /*c040*/  IMAD.MOV.U32 R0, RZ, RZ, R46 ;  /* 0x000000ffff007224 */ /* 0x020fe200078e002e */
[----:B------:R-:W-:Y:S01]  /*c050*/  ULDC.64 UR6, c[0x0][0x3e0] ;  /* 0x0000f80000067ab9 */ /* 0x000fe20000000a00 */
[----:B------:R-:W-:Y:S02]  /*c060*/  IMAD R57, R57, 0x2, R18 ;  /* 0x0000000239397824 */ /* 0x000fe400078e0212 */
[--C-:B-12---:R-:W-:Y:S01]  /*c070*/  IMAD.MOV.U32 R7, RZ, RZ, R75.reuse ;  /* 0x000000ffff077224 */ /* 0x106fe200078e004b */
[----:B------:R-:W-:Y:S01]  /*c080*/  PRMT R75, R0, 0x7610, R75 ;  /* 0x00007610004b7816 */ /* 0x000fe2000000004b */
[----:B------:R-:W-:Y:S02]  /*c090*/  IMAD.MOV.U32 R3, RZ, RZ, R47 ;  /* 0x000000ffff037224 */ /* 0x000fe400078e002f */
[----:B------:R-:W-:-:S02]  /*c0a0*/  VIADD R5, R57, 0x15400 ;  /* 0x0001540039057836 */ /* 0x000fc40000000000 */
[----:B------:R-:W-:Y:S01]  /*c0b0*/  IMAD.MOV.U32 R0, RZ, RZ, R49 ;  /* 0x000000ffff007224 */ /* 0x000fe200078e0031 */
[----:B------:R-:W-:Y:S01]  /*c0c0*/  PRMT R76, R3, 0x7610, R76 ;  /* 0x00007610034c7816 */ /* 0x000fe2000000004c */
[----:B------:R-:W-:Y:S02]  /*c0d0*/  IMAD.MOV.U32 R6, RZ, RZ, R56 ;  /* 0x000000ffff067224 */ /* 0x000fe400078e0038 */
[----:B------:R-:W-:Y:S01]  /*c0e0*/  VIADD R56, R57, 0x15440 ;  /* 0x0001544039387836 */ /* 0x000fe20000000000 */
[----:B------:R-:W-:Y:S01]  /*c0f0*/  PRMT R83, R0, 0x7610, R83 ;  /* 0x0000761000537816 */ /* 0x000fe20000000053 */
[----:B------:R-:W-:Y:S02]  /*c100*/  IMAD.MOV.U32 R4, RZ, RZ, R48 ;  /* 0x000000ffff047224 */ /* 0x000fe400078e0030 */
[----:B------:R-:W-:Y:S01]  /*c110*/  @P2 VIADD R56, R5, 0xffffffc0 ;  /* 0xffffffc005382836 */ /* 0x000fe20000000000 */
[----:B0-----:R-:W-:Y:S01]  /*c120*/  ISETP.NE.AND P2, PT, R78, 0x1, PT ;  /* 0x000000014e00780c */ /* 0x001fe20003f45270 */
        /* <DEDUP_REMOVED lines=12> */
[----:B------:R-:W-:Y:S01]  /*c1f0*/  MOV R3, R68 ;  /* 0x0000004400037202 */ /* 0x000fe20000000f00 */
        /* <DEDUP_REMOVED lines=23> */
[----:B------:R-:W-:-:S02]  /*c370*/  IMAD R3, R236, 0x40, R3 ;  /* 0x00000040ec037824 */ /* 0x000fc400078e0203 */
[----:B------:R-:W-:Y:S01]  /*c380*/  IMAD.MOV.U32 R4, RZ, RZ, R62 ;  /* 0x000000ffff047224 */ /* 0x000fe200078e003e */
[----:B------:R-:W-:Y:S01]  /*c390*/  PRMT R101, R72, 0x7610, R101 ;  /* 0x0000761048657816 */ /* 0x000fe20000000065 */
[----:B------:R-:W-:Y:S02]  /*c3a0*/  IMAD.MOV.U32 R71, RZ, RZ, R66 ;  /* 0x000000ffff477224 */ /* 0x000fe400078e0042 */
[----:B------:R-:W-:Y:S01]  /*c3b0*/  IMAD.MOV.U32 R72, RZ, RZ, R67 ;  /* 0x000000ffff487224 */ /* 0x000fe200078e0043 */
[----:B------:R-:W-:Y:S01]  /*c3c0*/  PRMT R104, R4, 0x7610, R104 ;  /* 0x0000761004687816 */ /* 0x000fe20000000068 */
[----:B-1----:R-:W-:Y:S01]  /*c3d0*/  @P2 IMAD.HI.U32 R0, R3, R0, RZ ;  /* 0x0000000003002227 */ /* 0x002fe200078e00ff */
[C---:B------:R-:W-:Y:S02]  /*c3e0*/  PRMT R111, R71.reuse, 0x7610, R111 ;  /* 0x00007610476f7816 */ /* 0x040fe4000000006f */
[----:B------:R-:W-:Y:S01]  /*c3f0*/  PRMT R71, R71, 0x5410, R72 ;  /* 0x0000541047477816 */ /* 0x000fe20000000048 */
[----:B------:R-:W-:Y:S01]  /*c400*/  IMAD.MOV.U32 R4, RZ, RZ, R63 ;  /* 0x000000ffff047224 */ /* 0x000fe200078e003f */
[----:B0-----:R-:W-:Y:S01]  /*c410*/  @P2 SHF.R.U32.HI R3, RZ, R5, R0 ;  /* 0x00000005ff032219 */ /* 0x001fe20000011600 */
[----:B------:R-:W-:-:S02]  /*c420*/  IMAD.MOV.U32 R0, RZ, RZ, R8 ;  /* 0x000000ffff007224 */ /* 0x000fc400078e0008 */
[----:B------:R-:W-:Y:S01]  /*c430*/  IMAD.MOV.U32 R14, RZ, RZ, R144 ;  /* 0x000000ffff0e7224 */ /* 0x000fe200078e0090 */
[----:B------:R-:W-:Y:S01]  /*c440*/  PRMT R105, R4, 0x7610, R105 ;  /* 0x0000761004697816 */ /* 0x000fe20000000069 */
[----:B------:R-:W-:Y:S01]  /*c450*/  IMAD.MOV.U32 R4, RZ, RZ, R9 ;  /* 0x000000ffff047224 */ /* 0x000fe200078e0009 */
[----:B------:R-:W-:Y:S01]  /*c460*/  SHF.R.S32.HI R5, RZ, 0x1f, R3 ;  /* 0x0000001fff057819 */ /* 0x000fe20000011403 */
[-C--:B------:R-:W-:Y:S01]  /*c470*/  IMAD.WIDE.U32 R6, R3, R10.reuse, R6 ;  /* 0x0000000a03067225 */ /* 0x080fe200078e0006 */
[----:B------:R-:W-:Y:S02]  /*c480*/  PRMT R70, R0, 0x7610, R70 ;  /* 0x0000761000467816 */ /* 0x000fe40000000046 */
[----:B------:R-:W-:Y:S01]  /*c490*/  PRMT R71, R4, 0x7610, R71 ;  /* 0x0000761004477816 */ /* 0x000fe20000000047 */
[C---:B------:R-:W-:Y:S02]  /*c4a0*/  IMAD R0, R5.reuse, R10, RZ ;  /* 0x0000000a05007224 */ /* 0x040fe400078e02ff */
[----:B------:R-:W-:-:S02]  /*c4b0*/  IMAD R4, R5, R12, RZ ;  /* 0x0000000c05047224 */ /* 0x000fc400078e02ff */
[----:B------:R-:W-:-:S04]  /*c4c0*/  IMAD.WIDE.U32 R14, R3, R12, R14 ;  /* 0x0000000c030e7225 */ /* 0x000fc800078e000e */
[C---:B------:R-:W-:Y:S01]  /*c4d0*/  IMAD R5, R3.reuse, R11, R0 ;  /* 0x0000000b03057224 */ /* 0x040fe200078e0200 */
[----:B------:R-:W-:Y:S01]  /*c4e0*/  LEA R0, P3, R14, UR6, 0x1 ;  /* 0x000000060e007c11 */ /* 0x000fe2000f8608ff */
[----:B------:R-:W-:Y:S01]  /*c4f0*/  IMAD R3, R3, R13, R4 ;  /* 0x0000000d03037224 */ /* 0x000fe200078e0204 */
[C---:B------:R-:W-:Y:S01]  /*c500*/  LEA R4, P2, R6.reuse, UR4, 0x1 ;  /* 0x0000000406047c11 */ /* 0x040fe2000f8408ff */
[----:B------:R-:W-:Y:S01]  /*c510*/  IMAD.IADD R5, R7, 0x1, R5 ;  /* 0x0000000107057824 */ /* 0x000fe200078e0205 */
[----:B------:R-:W-:Y:S01]  /*c520*/  UMOV UR4, 0xffffffff ;  /* 0xffffffff00047882 */ /* 0x000fe20000000000 */
[----:B------:R-:W-:Y:S02]  /*c530*/  IMAD.IADD R3, R15, 0x1, R3 ;  /* 0x000000010f037824 */ /* 0x000fe400078e0203 */
[----:B------:R-:W-:Y:S01]  /*c540*/  IMAD.MOV.U32 R11, RZ, RZ, R29 ;  /* 0x000000ffff0b7224 */ /* 0x000fe200078e001d */
[----:B------:R-:W-:Y:S01]  /*c550*/  LEA.HI.X R5, R6, UR5, R5, 0x1, P2 ;  /* 0x0000000506057c11 */ /* 0x000fe200090f0c05 */
[----:B------:R-:W-:Y:S01]  /*c560*/  IMAD.MOV.U32 R72, RZ, RZ, R24 ;  /* 0x000000ffff487224 */ /* 0x000fe200078e0018 */
[----:B------:R-:W-:Y:S01]  /*c570*/  LEA.HI.X R3, R14, UR7, R3, 0x1, P3 ;  /* 0x000000070e037c11 */ /* 0x000fe200098f0c03 */
[----:B------:R-:W-:Y:S01]  /*c580*/  IMAD.MOV.U32 R73, RZ, RZ, R25 ;  /* 0x000000ffff497224 */ /* 0x000fe200078e0019 */
[----:B------:R-:W-:Y:S01]  /*c590*/  PRMT R74, R11, 0x7610, R74 ;  /* 0x000076100b4a7816 */ /* 0x000fe2000000004a */
[----:B------:R-:W-:Y:S01]  /*c5a0*/  IMAD.MOV.U32 R10, RZ, RZ, R28 ;  /* 0x000000ffff0a7224 */ /* 0x000fe200078e001c */
[----:B------:R-:W-:Y:S01]  /*c5b0*/  LEA.HI R6, R232, R232, RZ, 0x1 ;  /* 0x000000e8e8067211 */ /* 0x000fe200078f08ff */
[----:B------:R-:W-:Y:S06]  /*c5c0*/  BRA.DIV UR4, `(.L_x_5176) ;  /* 0x0000020e04047947 */ /* 0x000fec000b800000 */
.L_x_5402:
[----:B------:R-:W-:-:S03]  /*c5d0*/  UMOV UR4, 0xffffffff ;  /* 0xffffffff00047882 */ /* 0x000fc60000000000 */
[----:B------:R-:W-:Y:S05]  /*c5e0*/  BRA.DIV UR4, `(.L_x_5177) ;  /* 0x0000020e04247947 */ /* 0x000fea000b800000 */
.L_x_5405:
[----:B------:R-:W-:-:S03]  /*c5f0*/  UMOV UR4, 0xffffffff ;  /* 0xffffffff00047882 */ /* 0x000fc60000000000 */
[----:B------:R-:W-:Y:S05]  /*c600*/  BRA.DIV UR4, `(.L_x_5178) ;  /* 0x0000020e04447947 */ /* 0x000fea000b800000 */
.L_x_5408:
[----:B------:R-:W-:-:S03]  /*c610*/  UMOV UR4, 0xffffffff ;  /* 0xffffffff00047882 */ /* 0x000fc60000000000 */
[----:B------:R-:W-:Y:S05]  /*c620*/  BRA.DIV UR4, `(.L_x_5179) ;  /* 0x0000020e04647947 */ /* 0x000fea000b800000 */
.L_x_5411:
[----:B------:R-:W-:-:S03]  /*c630*/  UMOV UR4, 0xffffffff ;  /* 0xffffffff00047882 */ /* 0x000fc60000000000 */
[----:B------:R-:W-:Y:S05]  /*c640*/  BRA.DIV UR4, `(.L_x_5180) ;  /* 0x0000020e04847947 */ /* 0x000fea000b800000 */
.L_x_5414:
[----:B------:R-:W-:Y:S01]  /*c650*/  UMOV UR4, 0xffffffff ;  /* 0xffffffff00047882 */ /* 0x000fe20000000000 */
[----:B------:R-:W-:Y:S02]  /*c660*/  LOP3.LUT R5, R6, 0xfffffffe, RZ, 0xc0, !PT ;  /* 0xfffffffe06057812 */ /* 0x000fe400078ec0ff */
[----:B------:R-:W-:Y:S05]  /*c670*/  BRA.DIV UR4, `(.L_x_5181) ;  /* 0x0000020e04a07947 */ /* 0x000fea000b800000 */
.L_x_5417:
[----:B------:R-:W-:Y:S01]  /*c680*/  UMOV UR4, 0xffffffff ;  /* 0xffffffff00047882 */ /* 0x000fe20000000000 */
[----:B------:R-:W-:Y:S02]  /*c690*/  IMAD.IADD R5, R232, 0x1, -R5 ;  /* 0x00000001e8057824 */ /* 0x000fe400078e0a05 */
[----:B------:R-:W-:Y:S05]  /*c6a0*/  BRA.DIV UR4, `(.L_x_5182) ;  /* 0x0000020e04bc7947 */ /* 0x000fea000b800000 */
.L_x_5420:
[----:B------:R-:W-:Y:S01]  /*c6b0*/  UMOV UR4, 0xffffffff ;  /* 0xffffffff00047882 */ /* 0x000fe20000000000 */
[----:B------:R-:W-:Y:S02]  /*c6c0*/  SHF.L.U32 R5, R5, 0x1f, RZ ;  /* 0x0000001f05057819 */ /* 0x000fe400000006ff */
[----:B------:R-:W-:Y:S05]  /*c6d0*/  BRA.DIV UR4, `(.L_x_5183) ;  /* 0x0000020e04d87947 */ /* 0x000fea000b800000 */
.L_x_5423:
[----:B------:R-:W0:Y:S01]  /*c6e0*/  SYNCS.PHASECHK.TRANS64.TRYWAIT P2, [R18+URZ+0x36800], R5 ;  /* 0x03680005120075a7 */ /* 0x000e22000804017f */
        /* <DEDUP_REMOVED lines=33> */
[----:B0-----:R-:W-:Y:S06]  /*c900*/  @!P2 BRA `(.L_x_5185) ;  /* 0x0000020c0074a947 */ /* 0x001fec0003800000 */
.L_x_5424:
[----:B------:R-:W-:Y:S05]  /*c910*/  BSYNC B1 ;  /* 0x0000000000017941 */ /* 0x000fea0003800000 */
.L_x_5184:
        /* <DEDUP_REMOVED lines=64> */
.L_x_5189:
[----:B------:R-:W-:Y:S05]  /*cd20*/  BSYNC B2 ;  /* 0x0000000000027941 */ /* 0x000fea0003800000 */
.L_x_5188:
[----:B------:R-:W-:Y:S04]  /*cd30*/  BSSY B2, `(.L_x_5190) ;  /* 0x0000030000027945 */ /* 0x000fe80003800000 */
[----:B------:R-:W-:Y:S05]  /*cd40*/  @P2 BRA `(.L_x_5191) ;  /* 0x0000000000b82947 */ /* 0x000fea0003800000 */
[----:B0-----:R-:W0:Y:S01]  /*cd50*/  LDS.128 R4, [R56] ;  /* 0x0000000038047984 */ /* 0x001e220000000c00 */
        /* <DEDUP_REMOVED lines=45> */
.L_x_5191:
[----:B------:R-:W-:Y:S05]  /*d030*/  BSYNC B2 ;  /* 0x0000000000027941 */ /* 0x000fea0003800000 */
.L_x_5190:
        /* <DEDUP_REMOVED lines=48> */
.L_x_5193:
[----:B------:R-:W-:Y:S05]  /*d340*/  BSYNC B2 ;  /* 0x0000000000027941 */ /* 0x000fea0003800000 */
.L_x_5192:
        /* <DEDUP_REMOVED lines=48> */
.L_x_5195:
[----:B------:R-:W-:Y:S05]  /*d650*/  BSYNC B2 ;  /* 0x0000000000027941 */ /* 0x000fea0003800000 */
.L_x_5194:
        /* <DEDUP_REMOVED lines=48> */
.L_x_5197:
[----:B------:R-:W-:Y:S05]  /*d960*/  BSYNC B2 ;  /* 0x0000000000027941 */ /* 0x000fea0003800000 */
.L_x_5196:
[----:B------:R-:W-:Y:S05]  /*d970*/  @P6 BRA `(.L_x_5187) ;  /* 0x0000000000b86947 */ /* 0x000fea0003800000 */
[----:B01234-:R-:W0:Y:S01]  /*d980*/  LDS.128 R4, [R56+0x8000] ;  /* 0x0080000038047984 */ /* 0x01fe220000000c00 */
        /* <DEDUP_REMOVED lines=45> */
.L_x_5187:
[----:B------:R-:W-:Y:S05]  /*dc60*/  BSYNC B1 ;  /* 0x0000000000017941 */ /* 0x000fea0003800000 */
.L_x_5186:
        /* <DEDUP_REMOVED lines=61> */
.L_x_5200:
[----:B------:R-:W-:Y:S05]  /*e040*/  BSYNC B1 ;  /* 0x0000000000017941 */ /* 0x000fea0003800000 */
.L_x_5199:
        /* <DEDUP_REMOVED lines=27> */
[----:B------:R-:W-:Y:S01]  /*e200*/  SHF.L.U32 R37, R86, 0x10, RZ ;  /* 0x0000001056257819 */ /* 0x000fe200000006ff */
[----:B------:R-:W-:Y:S01]  /*e210*/  IMAD.U32 R39, R88, 0x10000, RZ ;  /* 0x0001000058277824 */ /* 0x000fe200078e00ff */
[----:B------:R-:W-:Y:S01]  /*e220*/  LOP3.LUT R4, R4, 0xffff0000, RZ, 0xc0, !PT ;  /* 0xffff000004047812 */ /* 0x000fe200078ec0ff */
[----:B------:R-:W-:Y:S01]  /*e230*/  FFMA.FTZ R40, R36, R40, -R43 ;  /* 0x0000002824287223 */ /* 0x000fe2000001082b */
        /* <DEDUP_REMOVED lines=17> */
.L_x_5202:
[----:B------:R-:W-:Y:S05]  /*e350*/  BSYNC B1 ;  /* 0x0000000000017941 */ /* 0x000fea0003800000 */
.L_x_5201:
        /* <DEDUP_REMOVED lines=21> */
[----:B------:R-:W-:Y:S02]  /*e4b0*/  IMAD.U32 R6, R4, 0x10000, RZ ;  /* 0x0001000004067824 */ /* 0x000fe400078e00ff */
[----:B------:R-:W-:Y:S01]  /*e4c0*/  FMUL.FTZ R40, R34, R81 ;  /* 0x0000005122287220 */ /* 0x000fe20000410000 */
[----:B------:R-:W-:Y:S02]  /*e4d0*/  IMAD.U32 R7, R5, 0x10000, RZ ;  /* 0x0001000005077824 */ /* 0x000fe400078e00ff */
[C---:B------:R-:W-:Y:S01]  /*e4e0*/  FFMA.FTZ R39, R15.reuse, R37, R32 ;  /* 0x000000250f277223 */ /* 0x040fe20000010020 */
[----:B------:R-:W-:Y:S01]  /*e4f0*/  IMAD.U32 R37, R80, 0x10000, RZ ;  /* 0x0001000050257824 */ /* 0x000fe200078e00ff */
[----:B------:R-:W-:Y:S01]  /*e500*/  LOP3.LUT R4, R4, 0xffff0000, RZ, 0xc0, !PT ;  /* 0xffff000004047812 */ /* 0x000fe200078ec0ff */
[----:B------:R-:W-:Y:S01]  /*e510*/  FFMA.FTZ R38, R15, R36, -R38 ;  /* 0x000000240f267223 */ /* 0x000fe20000010826 */
[----:B------:R-:W-:Y:S01]  /*e520*/  LOP3.LUT R5, R5, 0xffff0000, RZ, 0xc0, !PT ;  /* 0xffff000005057812 */ /* 0x000fe200078ec0ff */
[-C--:B------:R-:W-:Y:S01]  /*e530*/  FMUL.FTZ R34, R34, R79.reuse ;  /* 0x0000004f22227220 */ /* 0x080fe20000410000 */
[----:B------:R-:W-:Y:S01]  /*e540*/  LOP3.LUT R80, R80, 0xffff0000, RZ, 0xc0, !PT ;  /* 0xffff000050507812 */ /* 0x000fe200078ec0ff */
[C---:B------:R-:W-:Y:S01]  /*e550*/  IMAD.U32 R15, R35.reuse, 0x10000, RZ ;  /* 0x00010000230f7824 */ /* 0x040fe200078e00ff */
[----:B------:R-:W-:Y:S01]  /*e560*/  LOP3.LUT R32, R35, 0xffff0000, RZ, 0xc0, !PT ;  /* 0xffff000023207812 */ /* 0x000fe200078ec0ff */
        /* <DEDUP_REMOVED lines=15> */
.L_x_5204:
[----:B------:R-:W-:Y:S05]  /*e660*/  BSYNC B1 ;  /* 0x0000000000017941 */ /* 0x000fea0003800000 */
.L_x_5203:
[----:B------:R-:W-:Y:S04]  /*e670*/  BSSY B1, `(.L_x_5205) ;  /* 0x0000030000017945 */ /* 0x000fe80003800000 */
        /* <DEDUP_REMOVED lines=22> */
[C---:B------:R-:W-:Y:S01]  /*e7e0*/  FFMA.FTZ R33, R10.reuse, R29, -R33 ;  /* 0x0000001d0a217223 */ /* 0x040fe20000010821 */
[----:B------:R-:W-:Y:S01]  /*e7f0*/  FFMA.FTZ R32, R10, R32, R13 ;  /* 0x000000200a207223 */ /* 0x000fe2000001000d */
[-C--:B------:R-:W-:Y:S01]  /*e800*/  FMUL.FTZ R29, R15, R74.reuse ;  /* 0x0000004a0f1d7220 */ /* 0x080fe20000410000 */
        /* <DEDUP_REMOVED lines=22> */
.L_x_5206:
[----:B------:R-:W-:Y:S05]  /*e970*/  BSYNC B1 ;  /* 0x0000000000017941 */ /* 0x000fea0003800000 */
.L_x_5205:
        /* <DEDUP_REMOVED lines=47> */
[----:B------:R4:W-:Y:S02]  /*ec70*/  STS.128 [R57+0x1f400], R4 ;  /* 0x01f4000439007388 */ /* 0x0009e40000000c00 */
.L_x_5208:
[----:B------:R-:W-:Y:S05]  /*ec80*/  BSYNC B1 ;  /* 0x0000000000017941 */ /* 0x000fea0003800000 */
.L_x_5207:
[----:B------:R-:W-:Y:S05]  /*ec90*/  @P5 BRA `(.L_x_5198) ;  /* 0x0000003800b45947 */ /* 0x000fea0003800000 */
[----:B01234-:R-:W0:Y:S01]  /*eca0*/  LDS.128 R4, [R56+0xa000] ;  /* 0x00a0000038047984 */ /* 0x01fe220000000c00 */
[----:B------:R-:W-:Y:S02]  /*ecb0*/  SHF.R.U64 R11, R8, 0x10, R9 ;  /* 0x00000010080b7819 */ /* 0x000fe40000001209 */
[----:B------:R-:W-:Y:S02]  /*ecc0*/  SHF.R.U32.HI R10, RZ, 0x10, R21 ;  /* 0x00000010ff0a7819 */ /* 0x000fe40000011615 */
[----:B------:R-:W-:Y:S02]  /*ecd0*/  SHF.R.U32.HI R8, RZ, 0x10, R9 ;  /* 0x00000010ff087819 */ /* 0x000fe40000011609 */
[----:B------:R-:W-:Y:S02]  /*ece0*/  PRMT R10, R3, 0x5410, R10 ;  /* 0x00005410030a7816 */ /* 0x000fe4000000000a */
[----:B------:R-:W-:Y:S02]  /*ecf0*/  PRMT R71, R71, 0x5410, R8 ;  /* 0x0000541047477816 */ /* 0x000fe40000000008 */
[----:B------:R-:W-:Y:S01]  /*ed00*/  SHF.R.U64 R9, R20, 0x10, R21 ;  /* 0x0000001014097819 */ /* 0x000fe20000001215 */
[----:B------:R-:W-:Y:S01]  /*ed10*/  IMAD.U32 R13, R10, 0x10000, RZ ;  /* 0x000100000a0d7824 */ /* 0x000fe200078e00ff */
[----:B------:R-:W-:Y:S01]  /*ed20*/  PRMT R70, R70, 0x5410, R11 ;  /* 0x0000541046467816 */ /* 0x000fe2000000000b */
[----:B------:R-:W-:Y:S01]  /*ed30*/  IMAD.U32 R11, R71, 0x10000, RZ ;  /* 0x00010000470b7824 */ /* 0x000fe200078e00ff */
[----:B------:R-:W-:-:S02]  /*ed40*/  PRMT R12, R0, 0x5410, R9 ;  /* 0x00005410000c7816 */ /* 0x000fc40000000009 */
        /* <DEDUP_REMOVED lines=36> */
.L_x_5171:
[----:B------:R-:W-:Y:S01]  /*ef90*/  IMAD.MOV.U32 R145, RZ, RZ, R77 ;  /* 0x000000ffff917224 */ /* 0x000fe200078e004d */
[-C--:B------:R-:W-:Y:S01]  /*efa0*/  ISETP.GE.AND P0, PT, R204, R14.reuse, PT ;  /* 0x0000000ecc00720c */ /* 0x080fe20003f06270 */
[----:B------:R-:W0:Y:S01]  /*efb0*/  LDC R77, c[0x0][0x428] ;  /* 0x00010a00ff4d7b82 */ /* 0x000e220000000800 */
[----:B------:R-:W-:Y:S01]  /*efc0*/  BSSY B1, `(.L_x_5209) ;  /* 0x000003c000017945 */ /* 0x000fe20003800000 */
[----:B------:R-:W-:Y:S01]  /*efd0*/  IMAD.MOV.U32 R8, RZ, RZ, R56 ;  /* 0x000000ffff087224 */ /* 0x000fe200078e0038 */
[----:B------:R-:W-:Y:S01]  /*efe0*/  ISETP.GE.AND P1, PT, R233, R14, PT ;  /* 0x0000000ee900720c */ /* 0x000fe20003f26270 */
        /* <DEDUP_REMOVED lines=24> */
[----:B0-----:R-:W-:Y:S06]  /*f170*/  @P0 BRA `(.L_x_5210) ;  /* 0x0000000000800947 */ /* 0x001fec0003800000 */
        /* <DEDUP_REMOVED lines=32> */
.L_x_5210:
[----:B------:R-:W-:Y:S05]  /*f380*/  BSYNC B1 ;  /* 0x0000000000017941 */ /* 0x000fea0003800000 */
.L_x_5209:
        /* <DEDUP_REMOVED lines=12> */
[----:B0-----:R-:W-:Y:S01]  /*f450*/  LEA R14, P2, R73, UR4, 0x1 ;  /* 0x00000004490e7c11 */ /* 0x001fe2000f8408ff */
[----:B------:R-:W-:Y:S01]  /*f460*/  ULDC UR4, c[0x0][0x3d4] ;  /* 0x0000f50000047ab9 */ /* 0x000fe20000000800 */
[----:B------:R-:W-:-:S02]  /*f470*/  IADD3.X R3, R83, R70, R80, P4, P5 ;  /* 0x0000004653037210 */ /* 0x000fc400027ea450 */
[----:B------:R-:W-:Y:S02]  /*f480*/  CS2R R54, SRZ ;  /* 0x0000000000367805 */ /* 0x000fe4000001ff00 */
        /* <DEDUP_REMOVED lines=22> */
.L_x_5212:
[----:B------:R-:W-:Y:S05]  /*f5f0*/  BSYNC B1 ;  /* 0x0000000000017941 */ /* 0x000fea0003800000 */
.L_x_5211:
[----:B------:R-:W-:Y:S01]  /*f600*/  IMAD.MOV.U32 R0, RZ, RZ, R7 ;  /* 0x000000ffff007224 */ /* 0x000fe200078e0007 */
[----:B------:R-:W-:Y:S01]  /*f610*/  ISETP.NE.AND P2, PT, R77, 0x1, PT ;  /* 0x000000014d00780c */ /* 0x000fe20003f45270 */
[----:B------:R-:W-:Y:S01]  /*f620*/  IMAD.MOV.U32 R3, RZ, RZ, R24 ;  /* 0x000000ffff037224 */ /* 0x000fe200078e0018 */
[----:B------:R-:W-:Y:S01]  /*f630*/  PRMT R107, R74, 0x7610, R107 ;  /* 0x000076104a6b7816 */ /* 0x000fe2000000006b */
        /* <DEDUP_REMOVED lines=47> */
[----:B-1----:R-:W-:Y:S01]  /*f930*/  @P2 IMAD.HI.U32 R0, R3, R0, RZ ;  /* 0x0000000003002227 */ /* 0x002fe200078e00ff */
[----:B------:R-:W-:Y:S01]  /*f940*/  PRMT R76, R20, 0x7610, R76 ;  /* 0x00007610144c7816 */ /* 0x000fe2000000004c */
[----:B------:R-:W-:Y:S01]  /*f950*/  ULDC.64 UR6, c[0x0][0x3e0] ;  /* 0x0000f80000067ab9 */ /* 0x000fe20000000a00 */
[----:B------:R-:W-:Y:S01]  /*f960*/  PRMT R92, R69, 0x7610, R92 ;  /* 0x00007610455c7816 */ /* 0x000fe2000000005c */
[----:B------:R-:W-:Y:S01]  /*f970*/  IMAD.MOV.U32 R14, RZ, RZ, R41 ;  /* 0x000000ffff0e7224 */ /* 0x000fe200078e0029 */
[----:B0-----:R-:W-:Y:S01]  /*f980*/  @P2 SHF.R.U32.HI R3, RZ, R15, R0 ;  /* 0x0000000fff032219 */ /* 0x001fe20000011600 */
[----:B------:R-:W-:-:S02]  /*f990*/  IMAD.MOV.U32 R0, RZ, RZ, R40 ;  /* 0x000000ffff007224 */ /* 0x000fc400078e0028 */
[----:B------:R-:W-:Y:S01]  /*f9a0*/  IMAD.MOV.U32 R69, RZ, RZ, R43 ;  /* 0x000000ffff457224 */ /* 0x000fe200078e002b */
[----:B------:R-:W-:Y:S01]  /*f9b0*/  SHF.R.S32.HI R15, RZ, 0x1f, R3 ;  /* 0x0000001fff0f7819 */ /* 0x000fe20000011403 */
[----:B------:R-:W-:Y:S01]  /*f9c0*/  IMAD.WIDE.U32 R144, R3, R12, R144 ;  /* 0x0000000c03907225 */ /* 0x000fe200078e0090 */
[----:B------:R-:W-:Y:S02]  /*f9d0*/  PRMT R74, R0, 0x7610, R74 ;  /* 0x00007610004a7816 */ /* 0x000fe4000000004a */
[----:B------:R-:W-:Y:S01]  /*f9e0*/  PRMT R75, R14, 0x7610, R75 ;  /* 0x000076100e4b7816 */ /* 0x000fe2000000004b */
[----:B------:R-:W-:Y:S01]  /*f9f0*/  IMAD R0, R15, R10, RZ ;  /* 0x0000000a0f007224 */ /* 0x000fe200078e02ff */
[----:B------:R-:W-:Y:S01]  /*fa00*/  PRMT R77, R69, 0x7610, R77 ;  /* 0x00007610454d7816 */ /* 0x000fe2000000004d */
[----:B------:R-:W-:Y:S02]  /*fa10*/  IMAD R20, R15, R12, RZ ;  /* 0x0000000c0f147224 */ /* 0x000fe400078e02ff */
[----:B------:R-:W-:-:S04]  /*fa20*/  IMAD.WIDE.U32 R14, R3, R10, R8 ;  /* 0x0000000a030e7225 */ /* 0x000fc800078e0008 */
        /* <DEDUP_REMOVED lines=13> */
[----:B------:R-:W-:Y:S01]  /*fb00*/  LEA.HI R10, R232, R232, RZ, 0x1 ;  /* 0x000000e8e80a7211 */ /* 0x000fe200078f08ff */
[----:B------:R-:W-:Y:S06]  /*fb10*/  BRA.DIV UR4, `(.L_x_5213) ;  /* 0x000001de04047947 */ /* 0x000fec000b800000 */
.L_x_5427:
[----:B------:R-:W-:-:S03]  /*fb20*/  UMOV UR4, 0xffffffff ;  /* 0xffffffff00047882 */ /* 0x000fc60000000000 */
[----:B------:R-:W-:Y:S05]  /*fb30*/  BRA.DIV UR4, `(.L_x_5214) ;  /* 0x000001de04247947 */ /* 0x000fea000b800000 */
.L_x_5430:
[----:B------:R-:W-:-:S03]  /*fb40*/  UMOV UR4, 0xffffffff ;  /* 0xffffffff00047882 */ /* 0x000fc60000000000 */
[----:B------:R-:W-:Y:S05]  /*fb50*/  BRA.DIV UR4, `(.L_x_5215) ;  /* 0x000001de04447947 */ /* 0x000fea000b800000 */
.L_x_5433:
[----:B------:R-:W-:-:S03]  /*fb60*/  UMOV UR4, 0xffffffff ;  /* 0xffffffff00047882 */ /* 0x000fc60000000000 */
[----:B------:R-:W-:Y:S05]  /*fb70*/  BRA.DIV UR4, `(.L_x_5216) ;  /* 0x000001de04647947 */ /* 0x000fea000b800000 */
.L_x_5436:
[----:B------:R-:W-:-:S03]  /*fb80*/  UMOV UR4, 0xffffffff ;  /* 0xffffffff00047882 */ /* 0x000fc60000000000 */
[----:B------:R-:W-:Y:S05]  /*fb90*/  BRA.DIV UR4, `(.L_x_5217) ;  /* 0x000001de04847947 */ /* 0x000fea000b800000 */
.L_x_5439:
[----:B------:R-:W-:Y:S01]  /*fba0*/  UMOV UR4, 0xffffffff ;  /* 0xffffffff00047882 */ /* 0x000fe20000000000 */
[----:B------:R-:W-:Y:S02]  /*fbb0*/  LOP3.LUT R9, R10, 0xfffffffe, RZ, 0xc0, !PT ;  /* 0xfffffffe0a097812 */ /* 0x000fe400078ec0ff */
[----:B------:R-:W-:Y:S05]  /*fbc0*/  BRA.DIV UR4, `(.L_x_5218) ;  /* 0x000001de04a07947 */ /* 0x000fea000b800000 */
.L_x_5442:
[----:B------:R-:W-:Y:S01]  /*fbd0*/  UMOV UR4, 0xffffffff ;  /* 0xffffffff00047882 */ /* 0x000fe20000000000 */
[----:B------:R-:W-:Y:S02]  /*fbe0*/  IMAD.IADD R9, R232, 0x1, -R9 ;  /* 0x00000001e8097824 */ /* 0x000fe400078e0a09 */
[----:B------:R-:W-:Y:S05]  /*fbf0*/  BRA.DIV UR4, `(.L_x_5219) ;  /* 0x000001de04bc7947 */ /* 0x000fea000b800000 */
.L_x_5445:
[----:B------:R-:W-:Y:S01]  /*fc00*/  UMOV UR4, 0xffffffff ;  /* 0xffffffff00047882 */ /* 0x000fe20000000000 */
[----:B------:R-:W-:Y:S02]  /*fc10*/  SHF.L.U32 R9, R9, 0x1f, RZ ;  /* 0x0000001f09097819 */ /* 0x000fe400000006ff */
[----:B------:R-:W-:Y:S05]  /*fc20*/  BRA.DIV UR4, `(.L_x_5220) ;  /* 0x000001de04d87947 */ /* 0x000fea000b800000 */
.L_x_5448:
        /* <DEDUP_REMOVED lines=37> */
.L_x_5449:
[----:B------:R-:W-:Y:S05]  /*fe80*/  BSYNC B1 ;  /* 0x0000000000017941 */ /* 0x000fea0003800000 */
.L_x_5221:
        /* <DEDUP_REMOVED lines=10> */
[----:B------:R-:W-:Y:S02]  /*ff30*/  LEA.HI R10, R85, R236, RZ, 0x1d ;  /* 0x000000ec550a7211 */ /* 0x000fe400078fe8ff */
[----:B0-----:R-:W-:Y:S02]  /*ff40*/  LOP3.LUT R9, R213, 0x38, R22, 0xf8, !PT ;  /* 0x00000038d5097812 */ /* 0x001fe400078ef816 */
[----:B------:R-:W-:Y:S01]  /*ff50*/  SHF.R.S32.HI R11, RZ, 0x1f, R10 ;  /* 0x0000001fff0b7819 */ /* 0x000fe2000001140a */
[----:B------:R-:W-:Y:S01]  /*ff60*/  IMAD.SHL.U32 R12, R10, 0x8, RZ ;  /* 0x000000080a0c7824 */ /* 0x000fe200078e00ff */
[----:B------:R-:W-:Y:S02]  /*ff70*/  LOP3.LUT R8, R9, R214, RZ, 0x3c, !PT ;  /* 0x000000d609087212 */ /* 0x000fe400078e3cff */
[----:B------:R-:W-:Y:S02]  /*ff80*/  LEA.HI R11, R11, R10, RZ, 0x3 ;  /* 0x0000000a0b0b7211 */ /* 0x000fe400078f18ff */
[----:B------:R-:W-:Y:S01]  /*ff90*/  LOP3.LUT R9, R213, 0x38, R12, 0xf8, !PT ;  /* 0x00000038d5097812 */ /* 0x000fe200078ef80c */
[----:B------:R-:W-:Y:S01]  /*ffa0*/  IMAD.IADD R105, R215, 0x1, R8 ;  /* 0x00000001d7697824 */ /* 0x000fe200078e0208 */
[----:B------:R-:W-:Y:S01]  /*ffb0*/  SHF.R.U64 R111, R32, 0x10, R33 ;  /* 0x00000010206f7819 */ /* 0x000fe20000001221 */
[----:B------:R-:W-:Y:S01]  /*ffc0*/  IMAD.SHL.U32 R11, R11, 0x400, RZ ;  /* 0x000004000b0b7824 */ /* 0x000fe200078e00ff */
[----:B------:R-:W-:Y:S01]  /*ffd0*/  LOP3.LUT R9, R9, R214, RZ, 0x3c, !PT ;  /* 0x000000d609097212 */ /* 0x000fe200078e3cff */
[----:B------:R-:W-:Y:S01]  /*ffe0*/  IMAD R105, R105, 0x2, R18 ;  /* 0x0000000269697824 */ /* 0x000fe200078e0212 */
[----:B------:R-:W-:-:S02]  /*fff0*/  SHF.R.U64 R113, R34, 0x10, R35 ;  /* 0x0000001022717819 */ /* 0x000fc40000001223 */
[----:B------:R-:W-:Y:S02]  /*10000*/  LOP3.LUT R8, R11, 0x7fffe000, RZ, 0xc0, !PT ;  /* 0x7fffe0000b087812 */ /* 0x000fe400078ec0ff */
[----:B------:R-:W-:Y:S02]  /*10010*/  SHF.R.U64 R32, R4, 0x10, R5 ;  /* 0x0000001004207819 */ /* 0x000fe40000001205 */
[----:B------:R-:W-:Y:S02]  /*10020*/  IADD3 R13, R9, R8, R215 ;  /* 0x00000008090d7210 */ /* 0x000fe40007ffe0d7 */
[----:B------:R-:W0:Y:S01]  /*10030*/  LDS.128 R8, [R105+0x15400] ;  /* 0x0154000069087984 */ /* 0x000e220000000c00 */
[----:B------:R-:W-:Y:S02]  /*10040*/  SHF.R.U32.HI R5, RZ, 0x10, R5 ;  /* 0x00000010ff057819 */ /* 0x000fe40000011605 */
[----:B------:R-:W-:Y:S01]  /*10050*/  IMAD R106, R13, 0x2, R18 ;  /* 0x000000020d6a7824 */ /* 0x000fe200078e0212 */
[----:B------:R-:W-:-:S02]  /*10060*/  SHF.R.U64 R4, R6, 0x10, R7 ;  /* 0x0000001006047819 */ /* 0x000fc40000001207 */
[----:B------:R-:W-:Y:S02]  /*10070*/  SHF.R.U32.HI R7, RZ, 0x10, R7 ;  /* 0x00000010ff077819 */ /* 0x000fe40000011607 */
[----:B------:R-:W1:Y:S01]  /*10080*/  LDS.128 R12, [R106+0x15400] ;  /* 0x015400006a0c7984 */ /* 0x000e620000000c00 */
[----:B------:R-:W-:Y:S02]  /*10090*/  PRMT R111, R115, 0x5410, R111 ;  /* 0x00005410736f7816 */ /* 0x000fe4000000006f */
[----:B------:R-:W-:Y:S02]  /*100a0*/  PRMT R113, R116, 0x5410, R113 ;  /* 0x0000541074717816 */ /* 0x000fe40000000071 */
[----:B------:R-:W-:Y:S01]  /*100b0*/  PRMT R115, R107, 0x5410, R32 ;  /* 0x000054106b737816 */ /* 0x000fe20000000020 */
[----:B------:R-:W-:Y:S01]  /*100c0*/  IMAD.U32 R107, R111, 0x10000, RZ ;  /* 0x000100006f6b7824 */ /* 0x000fe200078e00ff */
[----:B------:R-:W-:Y:S02]  /*100d0*/  PRMT R116, R108, 0x5410, R5 ;  /* 0x000054106c747816 */ /* 0x000fe40000000005 */
[----:B------:R-:W-:Y:S01]  /*100e0*/  PRMT R117, R109, 0x5410, R4 ;  /* 0x000054106d757816 */ /* 0x000fe20000000004 */
[----:B------:R-:W-:Y:S01]  /*100f0*/  IMAD.U32 R108, R115, 0x10000, RZ ;  /* 0x00010000736c7824 */ /* 0x000fe200078e00ff */
[----:B------:R-:W-:Y:S01]  /*10100*/  PRMT R110, R110, 0x5410, R7 ;  /* 0x000054106e6e7816 */ /* 0x000fe20000000007 */
[----:B------:R-:W-:Y:S01]  /*10110*/  IMAD.U32 R109, R116, 0x10000, RZ ;  /* 0x00010000746d7824 */ /* 0x000fe200078e00ff */
[----:B------:R-:W-:-:S02]  /*10120*/  SHF.R.U32.HI R112, RZ, 0x10, R33 ;  /* 0x00000010ff707819 */ /* 0x000fc40000011621 */
[----:B------:R-:W-:Y:S02]  /*10130*/  SHF.R.U32.HI R114, RZ, 0x10, R35 ;  /* 0x00000010ff727819 */ /* 0x000fe40000011623 */
[----:B------:R-:W-:Y:S02]  /*10140*/  PRMT R112, R21, 0x5432, R112 ;  /* 0x0000543215707816 */ /* 0x000fe40000000070 */
[----:B------:R-:W-:Y:S02]  /*10150*/  PRMT R114, R68, 0x5432, R114 ;  /* 0x0000543244727816 */ /* 0x000fe40000000072 */
[----:B------:R-:W-:Y:S02]  /*10160*/  LOP3.LUT R115, R115, 0xffff0000, RZ, 0xc0, !PT ;  /* 0xffff000073737812 */ /* 0x000fe400078ec0ff */
        /* <DEDUP_REMOVED lines=22> */
[-C--:B------:R-:W-:Y:S01]  /*102d0*/  FMUL.FTZ R33, R33, R11.reuse ;  /* 0x0000000b21217220 */ /* 0x080fe20000410000 */
[----:B------:R-:W-:Y:S02]  /*102e0*/  IMAD.U32 R4, R114, 0x10000, RZ ;  /* 0x0001000072047824 */ /* 0x000fe400078e00ff */
[C---:B------:R-:W-:Y:S01]  /*102f0*/  FFMA.FTZ R123, R6.reuse, R11, -R123 ;  /* 0x0000000b067b7223 */ /* 0x040fe2000001087b */
[C---:B------:R-:W-:Y:S01]  /*10300*/  FMUL.FTZ R11, R35.reuse, R107 ;  /* 0x0000006b230b7220 */ /* 0x040fe20000410000 */
[----:B------:R-:W-:Y:S01]  /*10310*/  FFMA.FTZ R33, R6, R109, R33 ;  /* 0x0000006d06217223 */ /* 0x000fe20000010021 */
[----:B------:R-:W-:Y:S01]  /*10320*/  FMUL.FTZ R108, R35, R4 ;  /* 0x00000004236c7220 */ /* 0x000fe20000410000 */
[----:B------:R-:W-:-:S02]  /*10330*/  IMAD.U32 R34, R14, 0x10000, RZ ;  /* 0x000100000e227824 */ /* 0x000fc400078e00ff */
[----:B------:R-:W-:Y:S01]  /*10340*/  FFMA.FTZ R35, R32, R4, -R11 ;  /* 0x0000000420237223 */ /* 0x000fe2000001080b */
[----:B------:R-:W-:Y:S01]  /*10350*/  FMUL.FTZ R4, R12, R115 ;  /* 0x000000730c047220 */ /* 0x000fe20000410000 */
[----:B------:R-:W-:Y:S02]  /*10360*/  IMAD.U32 R6, R117, 0x10000, RZ ;  /* 0x0001000075067824 */ /* 0x000fe400078e00ff */
[----:B------:R-:W-:Y:S01]  /*10370*/  FFMA.FTZ R107, R32, R107, R108 ;  /* 0x0000006b206b7223 */ /* 0x000fe2000001006c */
[-C--:B------:R-:W-:Y:S01]  /*10380*/  FMUL.FTZ R32, R12, R111.reuse ;  /* 0x0000006f0c207220 */ /* 0x080fe20000410000 */
[----:B------:R-:W-:Y:S01]  /*10390*/  FFMA.FTZ R12, R5, R111, -R4 ;  /* 0x0000006f050c7223 */ /* 0x000fe20000010804 */
[----:B------:R-:W-:Y:S01]  /*103a0*/  LOP3.LUT R14, R14, 0xffff0000, RZ, 0xc0, !PT ;  /* 0xffff00000e0e7812 */ /* 0x000fe200078ec0ff */
[----:B------:R-:W-:Y:S01]  /*103b0*/  IMAD.U32 R4, R113, 0x10000, RZ ;  /* 0x0001000071047824 */ /* 0x000fe200078e00ff */
[----:B------:R-:W-:Y:S01]  /*103c0*/  LOP3.LUT R15, R15, 0xffff0000, RZ, 0xc0, !PT ;  /* 0xffff00000f0f7812 */ /* 0x000fe200078ec0ff */
[----:B------:R-:W-:Y:S01]  /*103d0*/  FMUL.FTZ R108, R34, R6 ;  /* 0x00000006226c7220 */ /* 0x000fe20000410000 */
[----:B------:R-:W-:Y:S01]  /*103e0*/  LOP3.LUT R117, R117, 0xffff0000, RZ, 0xc0, !PT ;  /* 0xffff000075757812 */ /* 0x000fe200078ec0ff */
[----:B------:R-:W-:Y:S01]  /*103f0*/  FFMA.FTZ R32, R5, R115, R32 ;  /* 0x0000007305207223 */ /* 0x000fe20000010020 */
[----:B------:R-:W-:Y:S01]  /*10400*/  LOP3.LUT R110, R110, 0xffff0000, RZ, 0xc0, !PT ;  /* 0xffff00006e6e7812 */ /* 0x000fe200078ec0ff */
[-C--:B------:R-:W-:Y:S01]  /*10410*/  FMUL.FTZ R34, R34, R4.reuse ;  /* 0x0000000422227220 */ /* 0x080fe20000410000 */
[----:B------:R-:W-:Y:S01]  /*10420*/  LOP3.LUT R112, R112, 0xffff0000, RZ, 0xc0, !PT ;  /* 0xffff000070707812 */ /* 0x000fe200078ec0ff */
[----:B------:R-:W-:Y:S01]  /*10430*/  FFMA.FTZ R108, R7, R4, -R108 ;  /* 0x00000004076c7223 */ /* 0x000fe2000001086c */
[----:B------:R-:W-:Y:S01]  /*10440*/  LOP3.LUT R113, R113, 0xffff0000, RZ, 0xc0, !PT ;  /* 0xffff000071717812 */ /* 0x000fe200078ec0ff */
[----:B------:R-:W-:Y:S01]  /*10450*/  FMUL.FTZ R11, R13, R116 ;  /* 0x000000740d0b7220 */ /* 0x000fe20000410000 */
[----:B------:R-:W-:Y:S01]  /*10460*/  LOP3.LUT R114, R114, 0xffff0000, RZ, 0xc0, !PT ;  /* 0xffff000072727812 */ /* 0x000fe200078ec0ff */
[C---:B------:R-:W-:Y:S01]  /*10470*/  FMUL.FTZ R4, R14.reuse, R117 ;  /* 0x000000750e047220 */ /* 0x040fe20000410000 */
[----:B------:R-:W-:Y:S01]  /*10480*/  FMUL.FTZ R5, R15, R110 ;  /* 0x0000006e0f057220 */ /* 0x000fe20000410000 */
[----:B------:R-:W-:Y:S01]  /*10490*/  FMUL.FTZ R13, R13, R112 ;  /* 0x000000700d0d7220 */ /* 0x000fe20000410000 */
[-C--:B------:R-:W-:Y:S01]  /*104a0*/  FMUL.FTZ R14, R14, R113.reuse ;  /* 0x000000710e0e7220 */ /* 0x080fe20000410000 */
[----:B------:R-:W-:Y:S01]  /*104b0*/  FMUL.FTZ R15, R15, R114 ;  /* 0x000000720f0f7220 */ /* 0x000fe20000410000 */
[----:B------:R-:W-:Y:S01]  /*104c0*/  FFMA.FTZ R112, R8, R112, -R11 ;  /* 0x0000007008707223 */ /* 0x000fe2000001080b */
[----:B------:R-:W-:Y:S01]  /*104d0*/  FFMA.FTZ R113, R9, R113, -R4 ;  /* 0x0000007109717223 */ /* 0x000fe20000010804 */
[----:B------:R-:W-:Y:S01]  /*104e0*/  FFMA.FTZ R114, R10, R114, -R5 ;  /* 0x000000720a727223 */ /* 0x000fe20000010805 */
[----:B------:R-:W-:Y:S01]  /*104f0*/  FFMA.FTZ R116, R8, R116, R13 ;  /* 0x0000007408747223 */ /* 0x000fe2000001000d */
        /* <DEDUP_REMOVED lines=9> */
[----:B------:R1:W-:Y:S01]  /*10590*/  STS.128 [R105+0x15400], R4 ;  /* 0x0154000469007388 */ /* 0x0003e20000000c00 */
[----:B------:R-:W-:-:S02]  /*105a0*/  F2FP.BF16.F32.PACK_AB R10, R117, R34 ;  /* 0x00000022750a723e */ /* 0x000fc400000010ff */
[----:B------:R-:W-:-:S05]  /*105b0*/  F2FP.BF16.F32.PACK_AB R11, R110, R107 ;  /* 0x0000006b6e0b723e */ /* 0x000fca00000010ff */
[----:B------:R1:W-:Y:S02]  /*105c0*/  STS.128 [R106+0x15400], R8 ;  /* 0x015400086a007388 */ /* 0x0003e40000000c00 */
.L_x_5226:
[----:B------:R-:W-:Y:S05]  /*105d0*/  BSYNC B2 ;  /* 0x0000000000027941 */ /* 0x000fea0003800000 */
.L_x_5225:
[----:B------:R-:W-:Y:S04]  /*105e0*/  BSSY B2, `(.L_x_5227) ;  /* 0x000006a000027945 */ /* 0x000fe80003800000 */
[----:B------:R-:W-:Y:S05]  /*105f0*/  @P2 BRA `(.L_x_5228) ;  /* 0x0000000400a02947 */ /* 0x000fea0003800000 */
[----:B-1----:R-:W2:Y:S04]  /*10600*/  LDL R4, [R1+0x48] ;  /* 0x0000480001047983 */ /* 0x002ea80000100800 */
[----:B------:R-:W3:Y:S01]  /*10610*/  LDL R105, [R1+0x64] ;  /* 0x0000640001697983 */ /* 0x000ee20000100800 */
[----:B------:R-:W-:Y:S02]  /*10620*/  SHF.R.U64 R34, R36, 0x10, R37 ;  /* 0x0000001024227819 */ /* 0x000fe40000001225 */
[--C-:B------:R-:W-:Y:S02]  /*10630*/  SHF.R.U64 R24, R24, 0x10, R25.reuse ;  /* 0x0000001018187819 */ /* 0x100fe40000001219 */
[----:B------:R-:W-:Y:S02]  /*10640*/  SHF.R.U32.HI R25, RZ, 0x10, R25 ;  /* 0x00000010ff197819 */ /* 0x000fe40000011619 */
[----:B------:R-:W-:-:S02]  /*10650*/  PRMT R101, R101, 0x5410, R34 ;  /* 0x0000541065657816 */ /* 0x000fc40000000022 */
[----:B------:R-:W-:Y:S02]  /*10660*/  PRMT R97, R97, 0x5410, R24 ;  /* 0x0000541061617816 */ /* 0x000fe40000000018 */
        /* <DEDUP_REMOVED lines=9> */
[----:B------:R-:W-:Y:S02]  /*10700*/  SHF.R.U32.HI R39, RZ, 0x10, R39 ;  /* 0x00000010ff277819 */ /* 0x000fe40000011627 */
[----:B------:R-:W-:Y:S02]  /*10710*/  PRMT R100, R100, 0x5410, R27 ;  /* 0x0000541064647816 */ /* 0x000fe4000000001b */
[----:B------:R-:W-:Y:S02]  /*10720*/  PRMT R99, R99, 0x5410, R14 ;  /* 0x0000541063637816 */ /* 0x000fe4000000000e */
[----:B------:R-:W-:Y:S01]  /*10730*/  PRMT R103, R103, 0x5410, R32 ;  /* 0x0000541067677816 */ /* 0x000fe20000000020 */
[----:B------:R-:W-:Y:S01]  /*10740*/  IMAD.U32 R35, R100, 0x10000, RZ ;  /* 0x0001000064237824 */ /* 0x000fe200078e00ff */
[----:B------:R-:W-:Y:S02]  /*10750*/  PRMT R104, R104, 0x5410, R39 ;  /* 0x0000541068687816 */ /* 0x000fe40000000027 */
[----:B------:R-:W-:-:S02]  /*10760*/  LOP3.LUT R97, R97, 0xffff0000, RZ, 0xc0, !PT ;  /* 0xffff000061617812 */ /* 0x000fc400078ec0ff */
        /* <DEDUP_REMOVED lines=15> */
[----:B0-----:R-:W-:Y:S01]  /*10860*/  SHF.L.U32 R14, R5, 0x10, RZ ;  /* 0x00000010050e7819 */ /* 0x001fe200000006ff */
[C---:B------:R-:W-:Y:S01]  /*10870*/  IMAD.U32 R13, R4.reuse, 0x10000, RZ ;  /* 0x00010000040d7824 */ /* 0x040fe200078e00ff */
[----:B------:R-:W-:Y:S01]  /*10880*/  LOP3.LUT R4, R4, 0xffff0000, RZ, 0xc0, !PT ;  /* 0xffff000004047812 */ /* 0x000fe200078ec0ff */
[----:B------:R-:W-:Y:S01]  /*10890*/  IMAD.U32 R24, R7, 0x10000, RZ ;  /* 0x0001000007187824 */ /* 0x000fe200078e00ff */
        /* <DEDUP_REMOVED lines=10> */
[C---:B------:R-:W-:Y:S01]  /*10940*/  FMUL.FTZ R37, R26.reuse, R33 ;  /* 0x000000211a257220 */ /* 0x040fe20000410000 */
[----:B------:R-:W-:Y:S02]  /*10950*/  IMAD.U32 R32, R11, 0x10000, RZ ;  /* 0x000100000b207824 */ /* 0x000fe400078e00ff */
[C---:B------:R-:W-:Y:S01]  /*10960*/  FFMA.FTZ R38, R13.reuse, R34, -R38 ;  /* 0x000000220d267223 */ /* 0x040fe20000010826 */
[----:B------:R-:W-:Y:S01]  /*10970*/  FFMA.FTZ R106, R13, R36, R106 ;  /* 0x000000240d6a7223 */ /* 0x000fe2000001006a */
[-C--:B------:R-:W-:Y:S01]  /*10980*/  FMUL.FTZ R39, R26, R25.reuse ;  /* 0x000000191a277220 */ /* 0x080fe20000410000 */
[----:B------:R-:W-:Y:S01]  /*10990*/  FFMA.FTZ R37, R14, R25, -R37 ;  /* 0x000000190e257223 */ /* 0x000fe20000010825 */
[----:B------:R-:W-:Y:S02]  /*109a0*/  IMAD.U32 R13, R104, 0x10000, RZ ;  /* 0x00010000680d7824 */ /* 0x000fe400078e00ff */
[----:B------:R-:W-:Y:S01]  /*109b0*/  FMUL.FTZ R25, R32, R35 ;  /* 0x0000002320197220 */ /* 0x000fe20000410000 */
[----:B------:R-:W-:Y:S01]  /*109c0*/  FFMA.FTZ R39, R14, R33, R39 ;  /* 0x000000210e277223 */ /* 0x000fe20000010027 */
[----:B------:R-:W-:Y:S01]  /*109d0*/  LOP3.LUT R102, R102, 0xffff0000, RZ, 0xc0, !PT ;  /* 0xffff000066667812 */ /* 0x000fe200078ec0ff */
[-C--:B------:R-:W-:Y:S01]  /*109e0*/  FMUL.FTZ R32, R32, R13.reuse ;  /* 0x0000000d20207220 */ /* 0x080fe20000410000 */
[----:B------:R-:W-:Y:S01]  /*109f0*/  FFMA.FTZ R33, R24, R13, -R25 ;  /* 0x0000000d18217223 */ /* 0x000fe20000010819 */
[C---:B------:R-:W-:Y:S01]  /*10a00*/  FMUL.FTZ R13, R8.reuse, R97 ;  /* 0x00000061080d7220 */ /* 0x040fe20000410000 */
[----:B------:R-:W-:Y:S01]  /*10a10*/  FMUL.FTZ R25, R8, R101 ;  /* 0x0000006508197220 */ /* 0x000fe20000410000 */
[----:B------:R-:W-:-:S02]  /*10a20*/  IMAD.U32 R27, R10, 0x10000, RZ ;  /* 0x000100000a1b7824 */ /* 0x000fc400078e00ff */
[----:B------:R-:W-:Y:S01]  /*10a30*/  FFMA.FTZ R35, R24, R35, R32 ;  /* 0x0000002318237223 */ /* 0x000fe20000010020 */
[----:B------:R-:W-:Y:S02]  /*10a40*/  IMAD.U32 R14, R99, 0x10000, RZ ;  /* 0x00010000630e7824 */ /* 0x000fe400078e00ff */
[C---:B------:R-:W-:Y:S01]  /*10a50*/  FFMA.FTZ R13, R4.reuse, R101, -R13 ;  /* 0x00000065040d7223 */ /* 0x040fe2000001080d */
[----:B------:R-:W-:Y:S01]  /*10a60*/  FMUL.FTZ R24, R9, R98 ;  /* 0x0000006209187220 */ /* 0x000fe20000410000 */
[----:B------:R-:W-:Y:S01]  /*10a70*/  FFMA.FTZ R25, R4, R97, R25 ;  /* 0x0000006104197223 */ /* 0x000fe20000010019 */
[----:B------:R-:W-:Y:S01]  /*10a80*/  LOP3.LUT R10, R10, 0xffff0000, RZ, 0xc0, !PT ;  /* 0xffff00000a0a7812 */ /* 0x000fe200078ec0ff */
[----:B------:R-:W-:Y:S01]  /*10a90*/  IMAD.U32 R8, R103, 0x10000, RZ ;  /* 0x0001000067087824 */ /* 0x000fe200078e00ff */
[----:B------:R-:W-:Y:S01]  /*10aa0*/  LOP3.LUT R11, R11, 0xffff0000, RZ, 0xc0, !PT ;  /* 0xffff00000b0b7812 */ /* 0x000fe200078ec0ff */
[----:B------:R-:W-:Y:S01]  /*10ab0*/  FMUL.FTZ R9, R9, R102 ;  /* 0x0000006609097220 */ /* 0x000fe20000410000 */
[----:B------:R-:W-:Y:S01]  /*10ac0*/  FMUL.FTZ R4, R27, R14 ;  /* 0x0000000e1b047220 */ /* 0x000fe20000410000 */
[----:B------:R-:W-:Y:S01]  /*10ad0*/  LOP3.LUT R99, R99, 0xffff0000, RZ, 0xc0, !PT ;  /* 0xffff000063637812 */ /* 0x000fe200078ec0ff */
[----:B------:R-:W-:Y:S01]  /*10ae0*/  FFMA.FTZ R24, R5, R102, -R24 ;  /* 0x0000006605187223 */ /* 0x000fe20000010818 */
[----:B------:R-:W-:Y:S01]  /*10af0*/  LOP3.LUT R103, R103, 0xffff0000, RZ, 0xc0, !PT ;  /* 0xffff000067677812 */ /* 0x000fe200078ec0ff */
[----:B------:R-:W-:Y:S01]  /*10b00*/  FFMA.FTZ R98, R5, R98, R9 ;  /* 0x0000006205627223 */ /* 0x000fe20000010009 */
[----:B------:R-:W-:Y:S01]  /*10b10*/  LOP3.LUT R104, R104, 0xffff0000, RZ, 0xc0, !PT ;  /* 0xffff000068687812 */ /* 0x000fe200078ec0ff */
[----:B------:R-:W-:Y:S01]  /*10b20*/  FFMA.FTZ R26, R15, R8, -R4 ;  /* 0x000000080f1a7223 */ /* 0x000fe20000010804 */
[----:B------:R-:W-:Y:S01]  /*10b30*/  LOP3.LUT R7, R7, 0xffff0000, RZ, 0xc0, !PT ;  /* 0xffff000007077812 */ /* 0x000fe200078ec0ff */
[C---:B------:R-:W-:Y:S01]  /*10b40*/  FMUL.FTZ R5, R10.reuse, R99 ;  /* 0x000000630a057220 */ /* 0x040fe20000410000 */
[----:B------:R-:W-:Y:S01]  /*10b50*/  FMUL.FTZ R4, R11, R100 ;  /* 0x000000640b047220 */ /* 0x000fe20000410000 */
[----:B------:R-:W-:Y:S01]  /*10b60*/  FMUL.FTZ R32, R27, R8 ;  /* 0x000000081b207220 */ /* 0x000fe20000410000 */
[-C--:B------:R-:W-:Y:S01]  /*10b70*/  FMUL.FTZ R10, R10, R103.reuse ;  /* 0x000000670a0a7220 */ /* 0x080fe20000410000 */
[-C--:B------:R-:W-:Y:S01]  /*10b80*/  FMUL.FTZ R11, R11, R104.reuse ;  /* 0x000000680b0b7220 */ /* 0x080fe20000410000 */
[C---:B------:R-:W-:Y:S01]  /*10b90*/  FFMA.FTZ R103, R6.reuse, R103, -R5 ;  /* 0x0000006706677223 */ /* 0x040fe20000010805 */
        /* <DEDUP_REMOVED lines=14> */
.L_x_5228:
[----:B------:R-:W-:Y:S05]  /*10c80*/  BSYNC B2 ;  /* 0x0000000000027941 */ /* 0x000fea0003800000 */
.L_x_5227:
[----:B------:R-:W-:Y:S05]  /*10c90*/  @P3 BRA `(.L_x_5224) ;  /* 0x0000000400a03947 */ /* 0x000fea0003800000 */
[----:B-12---:R-:W2:Y:S04]  /*10ca0*/  LDL R4, [R1+0x5c] ;  /* 0x00005c0001047983 */ /* 0x006ea80000100800 */
[----:B------:R-:W3:Y:S01]  /*10cb0*/  LDL R38, [R1+0x58] ;  /* 0x0000580001267983 */ /* 0x000ee20000100800 */
[----:B------:R-:W-:Y:S02]  /*10cc0*/  SHF.R.U64 R26, R60, 0x10, R61 ;  /* 0x000000103c1a7819 */ /* 0x000fe4000000123d */
[--C-:B------:R-:W-:Y:S02]  /*10cd0*/  SHF.R.U64 R13, R28, 0x10, R29.reuse ;  /* 0x000000101c0d7819 */ /* 0x100fe4000000121d */
[----:B------:R-:W-:Y:S02]  /*10ce0*/  SHF.R.U32.HI R29, RZ, 0x10, R29 ;  /* 0x00000010ff1d7819 */ /* 0x000fe4000001161d */
[----:B------:R-:W-:-:S02]  /*10cf0*/  PRMT R89, R89, 0x5410, R26 ;  /* 0x0000541059597816 */ /* 0x000fc4000000001a */
[----:B------:R-:W-:Y:S02]  /*10d00*/  PRMT R84, R84, 0x5410, R13 ;  /* 0x0000541054547816 */ /* 0x000fe4000000000d */
[----:B------:R-:W-:Y:S02]  /*10d10*/  SHF.R.U32.HI R61, RZ, 0x10, R61 ;  /* 0x00000010ff3d7819 */ /* 0x000fe4000001163d */
[----:B------:R-:W-:Y:S01]  /*10d20*/  SHF.R.U64 R14, R30, 0x10, R31 ;  /* 0x000000101e0e7819 */ /* 0x000fe2000000121f */
[----:B------:R-:W-:Y:S01]  /*10d30*/  IMAD.U32 R32, R84, 0x10000, RZ ;  /* 0x0001000054207824 */ /* 0x000fe200078e00ff */
[----:B------:R-:W-:Y:S01]  /*10d40*/  PRMT R86, R86, 0x5410, R29 ;  /* 0x0000541056567816 */ /* 0x000fe2000000001d */
[----:B------:R-:W-:Y:S01]  /*10d50*/  IMAD.U32 R30, R89, 0x10000, RZ ;  /* 0x00010000591e7824 */ /* 0x000fe200078e00ff */
        /* <DEDUP_REMOVED lines=48> */
[----:B------:R-:W-:Y:S01]  /*11060*/  LOP3.LUT R25, R84, 0xffff0000, RZ, 0xc0, !PT ;  /* 0xffff000054197812 */ /* 0x000fe200078ec0ff */
[----:B------:R-:W-:Y:S01]  /*11070*/  FFMA.FTZ R35, R14, R29, R35 ;  /* 0x0000001d0e237223 */ /* 0x000fe20000010023 */
[-C--:B------:R-:W-:Y:S01]  /*11080*/  FMUL.FTZ R28, R28, R13.reuse ;  /* 0x0000000d1c1c7220 */ /* 0x080fe20000410000 */
[----:B------:R-:W-:Y:S01]  /*11090*/  FFMA.FTZ R37, R24, R13, -R37 ;  /* 0x0000000d18257223 */ /* 0x000fe20000010825 */
[----:B------:R-:W-:Y:S01]  /*110a0*/  LOP3.LUT R90, R90, 0xffff0000, RZ, 0xc0, !PT ;  /* 0xffff00005a5a7812 */ /* 0x000fe200078ec0ff */
        /* <DEDUP_REMOVED lines=18> */
[-C--:B------:R-:W-:Y:S01]  /*111d0*/  FMUL.FTZ R26, R27, R8.reuse ;  /* 0x000000081b1a7220 */ /* 0x080fe20000410000 */
[----:B------:R-:W-:Y:S01]  /*111e0*/  FFMA.FTZ R25, R15, R8, -R4 ;  /* 0x000000080f197223 */ /* 0x000fe20000010804 */
[C---:B------:R-:W-:Y:S01]  /*111f0*/  FMUL.FTZ R5, R10.reuse, R87 ;  /* 0x000000570a057220 */ /* 0x040fe20000410000 */
[C---:B------:R-:W-:Y:S01]  /*11200*/  FMUL.FTZ R8, R11.reuse, R88 ;  /* 0x000000580b087220 */ /* 0x040fe20000410000 */
        /* <DEDUP_REMOVED lines=17> */
.L_x_5224:
[----:B------:R-:W-:Y:S05]  /*11320*/  BSYNC B1 ;  /* 0x0000000000017941 */ /* 0x000fea0003800000 */
.L_x_5223:
[----:B------:R-:W-:Y:S05]  /*11330*/  @P1 BRA `(.L_x_5198) ;  /* 0x00000014000c1947 */ /* 0x000fea0003800000 */
[----:B------:R-:W4:Y:S01]  /*11340*/  LDC R13, c[0x0][0x3d4] ;  /* 0x0000f500ff0d7b82 */ /* 0x000f220000000800 */
[----:B------:R-:W-:Y:S01]  /*11350*/  BSSY B1, `(.L_x_5229) ;  /* 0x000006d000017945 */ /* 0x000fe20003800000 */
[----:B------:R-:W-:Y:S02]  /*11360*/  SHF.R.U32.HI R60, RZ, 0x3, R212 ;  /* 0x00000003ff3c7819 */ /* 0x000fe400000116d4 */
[-C--:B----4-:R-:W-:Y:S02]  /*11370*/  ISETP.GE.AND P0, PT, R22, R13.reuse, PT ;  /* 0x0000000d1600720c */ /* 0x090fe40003f06270 */
[-C--:B------:R-:W-:Y:S02]  /*11380*/  ISETP.GE.AND P1, PT, R206, R13.reuse, PT ;  /* 0x0000000dce00720c */ /* 0x080fe40003f26270 */
[----:B------:R-:W-:-:S09]  /*11390*/  ISETP.GE.AND P2, PT, R207, R13, PT ;  /* 0x0000000dcf00720c */ /* 0x000fd20003f46270 */
[----:B------:R-:W-:Y:S05]  /*113a0*/  @P0 BRA `(.L_x_5230) ;  /* 0x00000004009c0947 */ /* 0x000fea0003800000 */
[----:B---3--:R-:W3:Y:S01]  /*113b0*/  LDL R38, [R1+0x60] ;  /* 0x0000600001267983 */ /* 0x008ee20000100800 */
[----:B-12---:R-:W-:Y:S02]  /*113c0*/  LEA.HI R4, R13, R236, RZ, 0x1d ;  /* 0x000000ec0d047211 */ /* 0x006fe400078fe8ff */
        /* <DEDUP_REMOVED lines=14> */
[----:B------:R-:W-:Y:S01]  /*114b0*/  SHF.R.U32.HI R53, RZ, 0x10, R53 ;  /* 0x00000010ff357819 */ /* 0x000fe20000011635 */
[----:B------:R-:W-:Y:S01]  /*114c0*/  IMAD.U32 R33, R74, 0x10000, RZ ;  /* 0x000100004a217824 */ /* 0x000fe200078e00ff */
[--C-:B------:R-:W-:Y:S01]  /*114d0*/  SHF.R.U64 R15, R42, 0x10, R43.reuse ;  /* 0x000000102a0f7819 */ /* 0x100fe2000000122b */
[----:B------:R-:W-:Y:S01]  /*114e0*/  IMAD R12, R9, 0x2, R18 ;  /* 0x00000002090c7824 */ /* 0x000fe200078e0212 */
[----:B------:R-:W-:Y:S02]  /*114f0*/  PRMT R75, R75, 0x5410, R40 ;  /* 0x000054104b4b7816 */ /* 0x000fe40000000028 */
[----:B------:R-:W-:Y:S02]  /*11500*/  SHF.R.U32.HI R42, RZ, 0x10, R43 ;  /* 0x00000010ff2a7819 */ /* 0x000fe4000001162b */
[----:B------:R-:W0:Y:S01]  /*11510*/  LDS.128 R8, [R12+0x15400] ;  /* 0x015400000c087984 */ /* 0x000e220000000c00 */
        /* <DEDUP_REMOVED lines=20> */
[-C--:B------:R-:W-:Y:S01]  /*11660*/  FMUL.FTZ R36, R27, R26.reuse ;  /* 0x0000001a1b247220 */ /* 0x080fe20000410000 */
[----:B------:R-:W-:Y:S01]  /*11670*/  LOP3.LUT R27, R74, 0xffff0000, RZ, 0xc0, !PT ;  /* 0xffff00004a1b7812 */ /* 0x000fe200078ec0ff */
[C---:B------:R-:W-:Y:S01]  /*11680*/  IMAD.U32 R28, R10.reuse, 0x10000, RZ ;  /* 0x000100000a1c7824 */ /* 0x040fe200078e00ff */
[----:B------:R-:W-:Y:S02]  /*11690*/  LOP3.LUT R10, R10, 0xffff0000, RZ, 0xc0, !PT ;  /* 0xffff00000a0a7812 */ /* 0x000fe400078ec0ff */
[----:B------:R-:W-:Y:S01]  /*116a0*/  LOP3.LUT R11, R11, 0xffff0000, RZ, 0xc0, !PT ;  /* 0xffff00000b0b7812 */ /* 0x000fe200078ec0ff */
[----:B---3--:R-:W0:Y:S02]  /*116b0*/  LDS.128 R4, [R38] ;  /* 0x0000000026047984 */ /* 0x008e240000000c00 */
[C---:B0-----:R-:W-:Y:S01]  /*116c0*/  IMAD.U32 R14, R4.reuse, 0x10000, RZ ;  /* 0x00010000040e7824 */ /* 0x041fe200078e00ff */
[----:B------:R-:W-:Y:S01]  /*116d0*/  LOP3.LUT R4, R4, 0xffff0000, RZ, 0xc0, !PT ;  /* 0xffff000004047812 */ /* 0x000fe200078ec0ff */
[C---:B------:R-:W-:Y:S01]  /*116e0*/  IMAD.U32 R15, R5.reuse, 0x10000, RZ ;  /* 0x00010000050f7824 */ /* 0x040fe200078e00ff */
[----:B------:R-:W-:Y:S01]  /*116f0*/  LOP3.LUT R5, R5, 0xffff0000, RZ, 0xc0, !PT ;  /* 0xffff000005057812 */ /* 0x000fe200078ec0ff */
[C---:B------:R-:W-:Y:S01]  /*11700*/  FFMA.FTZ R35, R14.reuse, R31, -R35 ;  /* 0x0000001f0e237223 */ /* 0x040fe20000010823 */
[----:B------:R-:W-:Y:S01]  /*11710*/  FFMA.FTZ R37, R14, R33, R37 ;  /* 0x000000210e257223 */ /* 0x000fe20000010025 */
[----:B------:R-:W-:Y:S01]  /*11720*/  FFMA.FTZ R34, R15, R26, -R34 ;  /* 0x0000001a0f227223 */ /* 0x000fe20000010822 */
[----:B------:R-:W-:-:S02]  /*11730*/  IMAD.U32 R25, R7, 0x10000, RZ ;  /* 0x0001000007197824 */ /* 0x000fc400078e00ff */
[----:B------:R-:W-:Y:S01]  /*11740*/  FMUL.FTZ R26, R29, R32 ;  /* 0x000000201d1a7220 */ /* 0x000fe20000410000 */
[----:B------:R-:W-:Y:S02]  /*11750*/  IMAD.U32 R14, R96, 0x10000, RZ ;  /* 0x00010000600e7824 */ /* 0x000fe400078e00ff */
[----:B------:R-:W-:Y:S01]  /*11760*/  FFMA.FTZ R36, R15, R30, R36 ;  /* 0x0000001e0f247223 */ /* 0x000fe20000010024 */
[----:B------:R-:W-:Y:S01]  /*11770*/  FMUL.FTZ R15, R8, R27 ;  /* 0x0000001b080f7220 */ /* 0x000fe20000410000 */
[----:B------:R-:W-:Y:S01]  /*11780*/  FMUL.FTZ R31, R9, R94 ;  /* 0x0000005e091f7220 */ /* 0x000fe20000410000 */
[-C--:B------:R-:W-:Y:S01]  /*11790*/  FMUL.FTZ R29, R29, R14.reuse ;  /* 0x0000000e1d1d7220 */ /* 0x080fe20000410000 */
[----:B------:R-:W-:Y:S01]  /*117a0*/  FFMA.FTZ R33, R25, R14, -R26 ;  /* 0x0000000e19217223 */ /* 0x000fe2000001081a */
[----:B------:R-:W-:Y:S01]  /*117b0*/  LOP3.LUT R14, R75, 0xffff0000, RZ, 0xc0, !PT ;  /* 0xffff00004b0e7812 */ /* 0x000fe200078ec0ff */
[----:B------:R-:W-:Y:S02]  /*117c0*/  IMAD.U32 R24, R6, 0x10000, RZ ;  /* 0x0001000006187824 */ /* 0x000fe400078e00ff */
[----:B------:R-:W-:Y:S01]  /*117d0*/  FFMA.FTZ R32, R25, R32, R29 ;  /* 0x0000002019207223 */ /* 0x000fe2000001001d */
[-C--:B------:R-:W-:Y:S01]  /*117e0*/  FMUL.FTZ R29, R8, R93.reuse ;  /* 0x0000005d081d7220 */ /* 0x080fe20000410000 */
[----:B------:R-:W-:Y:S01]  /*117f0*/  FFMA.FTZ R8, R4, R93, -R15 ;  /* 0x0000005d04087223 */ /* 0x000fe2000001080f */
[----:B------:R-:W-:Y:S01]  /*11800*/  FMUL.FTZ R30, R9, R14 ;  /* 0x0000000e091e7220 */ /* 0x000fe20000410000 */
[----:B------:R-:W-:-:S02]  /*11810*/  IMAD.U32 R25, R76, 0x10000, RZ ;  /* 0x000100004c197824 */ /* 0x000fc400078e00ff */
[----:B------:R-:W-:Y:S01]  /*11820*/  FFMA.FTZ R26, R4, R27, R29 ;  /* 0x0000001b041a7223 */ /* 0x000fe2000001001d */
[----:B------:R-:W-:Y:S02]  /*11830*/  IMAD.U32 R15, R95, 0x10000, RZ ;  /* 0x000100005f0f7824 */ /* 0x000fe400078e00ff */
[C---:B------:R-:W-:Y:S01]  /*11840*/  FFMA.FTZ R9, R5.reuse, R94, -R30 ;  /* 0x0000005e05097223 */ /* 0x040fe2000001081e */
[----:B------:R-:W-:Y:S01]  /*11850*/  FFMA.FTZ R31, R5, R14, R31 ;  /* 0x0000000e051f7223 */ /* 0x000fe2000001001f */
[C---:B------:R-:W-:Y:S01]  /*11860*/  FMUL.FTZ R27, R28.reuse, R25 ;  /* 0x000000191c1b7220 */ /* 0x040fe20000410000 */
[-C--:B------:R-:W-:Y:S01]  /*11870*/  FMUL.FTZ R29, R28, R15.reuse ;  /* 0x0000000f1c1d7220 */ /* 0x080fe20000410000 */
[----:B------:R-:W-:Y:S02]  /*11880*/  LOP3.LUT R5, R76, 0xffff0000, RZ, 0xc0, !PT ;  /* 0xffff00004c057812 */ /* 0x000fe400078ec0ff */
        /* <DEDUP_REMOVED lines=10> */
[----:B------:R-:W-:Y:S01]  /*11930*/  FMUL.FTZ R11, R11, R96 ;  /* 0x000000600b0b7220 */ /* 0x000fe20000410000 */
[----:B------:R-:W-:-:S02]  /*11940*/  FFMA.FTZ R10, R6, R95, -R15 ;  /* 0x0000005f060a7223 */ /* 0x000fc4000001080f */
[C---:B------:R-:W-:Y:S01]  /*11950*/  FFMA.FTZ R24, R7.reuse, R96, -R24 ;  /* 0x0000006007187223 */ /* 0x040fe20000010818 */
[----:B------:R-:W-:Y:S01]  /*11960*/  FFMA.FTZ R14, R6, R5, R14 ;  /* 0x00000005060e7223 */ /* 0x000fe2000001000e */
[----:B------:R-:W-:Y:S01]  /*11970*/  FFMA.FTZ R11, R7, R4, R11 ;  /* 0x00000004070b7223 */ /* 0x000fe2000001000b */
[----:B------:R-:W-:Y:S02]  /*11980*/  F2FP.BF16.F32.PACK_AB R4, R8, R35 ;  /* 0x000000230804723e */ /* 0x000fe400000010ff */
[----:B------:R-:W-:Y:S02]  /*11990*/  F2FP.BF16.F32.PACK_AB R5, R9, R34 ;  /* 0x000000220905723e */ /* 0x000fe400000010ff */
[----:B------:R-:W-:Y:S02]  /*119a0*/  F2FP.BF16.F32.PACK_AB R6, R10, R27 ;  /* 0x0000001b0a06723e */ /* 0x000fe400000010ff */
[----:B------:R-:W-:Y:S02]  /*119b0*/  F2FP.BF16.F32.PACK_AB R7, R24, R33 ;  /* 0x000000211807723e */ /* 0x000fe400000010ff */
[----:B------:R-:W-:-:S02]  /*119c0*/  F2FP.BF16.F32.PACK_AB R8, R26, R37 ;  /* 0x000000251a08723e */ /* 0x000fc400000010ff */
[----:B------:R-:W-:Y:S01]  /*119d0*/  F2FP.BF16.F32.PACK_AB R9, R31, R36 ;  /* 0x000000241f09723e */ /* 0x000fe200000010ff */
[----:B------:R4:W-:Y:S01]  /*119e0*/  STS.128 [R38], R4 ;  /* 0x0000000426007388 */ /* 0x0009e20000000c00 */
[----:B------:R-:W-:Y:S02]  /*119f0*/  F2FP.BF16.F32.PACK_AB R10, R14, R29 ;  /* 0x0000001d0e0a723e */ /* 0x000fe400000010ff */
[----:B------:R-:W-:-:S05]  /*11a00*/  F2FP.BF16.F32.PACK_AB R11, R11, R32 ;  /* 0x000000200b0b723e */ /* 0x000fca00000010ff */
[----:B------:R4:W-:Y:S02]  /*11a10*/  STS.128 [R12+0x15400], R8 ;  /* 0x015400080c007388 */ /* 0x0009e40000000c00 */
.L_x_5230:
[----:B------:R-:W-:Y:S05]  /*11a20*/  BSYNC B1 ;  /* 0x0000000000017941 */ /* 0x000fea0003800000 */
.L_x_5229:
[----:B------:R-:W-:Y:S04]  /*11a30*/  BSSY B1, `(.L_x_5231) ;  /* 0x000006a000017945 */ /* 0x000fe80003800000 */
[----:B------:R-:W-:Y:S05]  /*11a40*/  @P1 BRA `(.L_x_5232) ;  /* 0x0000000400a01947 */ /* 0x000fea0003800000 */
[----:B-1234-:R-:W2:Y:S04]  /*11a50*/  LDL R4, [R1+0x48] ;  /* 0x0000480001047983 */ /* 0x01eea80000100800 */
        /* <DEDUP_REMOVED lines=10> */
[--C-:B------:R-:W-:Y:S02]  /*11b00*/  SHF.R.U64 R15, R46, 0x10, R47.reuse ;  /* 0x000000102e0f7819 */ /* 0x100fe4000000122f */
        /* <DEDUP_REMOVED lines=9> */
[----:B------:R-:W-:Y:S01]  /*11ba0*/  IMAD.U32 R32, R79, 0x10000, RZ ;  /* 0x000100004f207824 */ /* 0x000fe200078e00ff */
        /* <DEDUP_REMOVED lines=82> */
.L_x_5232:
[----:B------:R-:W-:Y:S05]  /*120d0*/  BSYNC B1 ;  /* 0x0000000000017941 */ /* 0x000fea0003800000 */
.L_x_5231:
[----:B------:R-:W-:Y:S05]  /*120e0*/  @P2 BRA `(.L_x_5198) ;  /* 0x0000000400a02947 */ /* 0x000fea0003800000 */
[----:B01234-:R-:W2:Y:S04]  /*120f0*/  LDL R4, [R1+0x5c] ;  /* 0x00005c0001047983 */ /* 0x01fea80000100800 */
[----:B------:R-:W3:Y:S01]  /*12100*/  LDL R36, [R1+0x50] ;  /* 0x0000500001247983 */ /* 0x000ee20000100800 */
[----:B------:R-:W-:Y:S02]  /*12110*/  SHF.R.U64 R15, R48, 0x10, R49 ;  /* 0x00000010300f7819 */ /* 0x000fe40000001231 */
[----:B------:R-:W-:Y:S02]  /*12120*/  SHF.R.U64 R27, R64, 0x10, R65 ;  /* 0x00000010401b7819 */ /* 0x000fe40000001241 */
[----:B------:R-:W-:Y:S02]  /*12130*/  SHF.R.U32.HI R28, RZ, 0x10, R49 ;  /* 0x00000010ff1c7819 */ /* 0x000fe40000011631 */
[----:B------:R-:W-:-:S02]  /*12140*/  PRMT R26, R0, 0x5410, R15 ;  /* 0x00005410001a7816 */ /* 0x000fc4000000000f */
[----:B------:R-:W-:Y:S02]  /*12150*/  SHF.R.U64 R25, R66, 0x10, R67 ;  /* 0x0000001042197819 */ /* 0x000fe40000001243 */
[----:B------:R-:W-:Y:S01]  /*12160*/  PRMT R68, R68, 0x5410, R27 ;  /* 0x0000541044447816 */ /* 0x000fe2000000001b */
[----:B------:R-:W-:Y:S01]  /*12170*/  IMAD.U32 R27, R26, 0x10000, RZ ;  /* 0x000100001a1b7824 */ /* 0x000fe200078e00ff */
[----:B------:R-:W-:Y:S02]  /*12180*/  SHF.R.U32.HI R64, RZ, 0x10, R65 ;  /* 0x00000010ff407819 */ /* 0x000fe40000011641 */
[----:B------:R-:W-:Y:S02]  /*12190*/  PRMT R28, R3, 0x5410, R28 ;  /* 0x00005410031c7816 */ /* 0x000fe4000000001c */
[----:B------:R-:W-:Y:S02]  /*121a0*/  SHF.R.U32.HI R66, RZ, 0x10, R67 ;  /* 0x00000010ff427819 */ /* 0x000fe40000011643 */
[----:B------:R-:W-:Y:S01]  /*121b0*/  PRMT R70, R70, 0x5410, R25 ;  /* 0x0000541046467816 */ /* 0x000fe20000000019 */
[----:B------:R-:W-:Y:S01]  /*121c0*/  IMAD.U32 R25, R68, 0x10000, RZ ;  /* 0x0001000044197824 */ /* 0x000fe200078e00ff */
[----:B------:R-:W-:Y:S01]  /*121d0*/  PRMT R69, R69, 0x5410, R64 ;  /* 0x0000541045457816 */ /* 0x000fe20000000040 */
[----:B------:R-:W-:Y:S01]  /*121e0*/  IMAD.U32 R29, R28, 0x10000, RZ ;  /* 0x000100001c1d7824 */ /* 0x000fe200078e00ff */
[----:B------:R-:W-:-:S02]  /*121f0*/  PRMT R71, R71, 0x5410, R66 ;  /* 0x0000541047477816 */ /* 0x000fc40000000042 */
        /* <DEDUP_REMOVED lines=10> */
[----:B------:R-:W-:Y:S02]  /*122a0*/  LOP3.LUT R9, R13, 0x7fffe000, RZ, 0xc0, !PT ;  /* 0x7fffe0000d097812 */ /* 0x000fe400078ec0ff */
[--C-:B------:R-:W-:Y:S02]  /*122b0*/  SHF.R.U64 R13, R50, 0x10, R51.reuse ;  /* 0x00000010320d7819 */ /* 0x100fe40000001233 */
[----:B------:R-:W-:Y:S02]  /*122c0*/  IADD3 R9, R5, R9, R220 ;  /* 0x0000000905097210 */ /* 0x000fe40007ffe0dc */
[----:B---3--:R-:W0:Y:S01]  /*122d0*/  LDS.128 R4, [R36] ;  /* 0x0000000024047984 */ /* 0x008e220000000c00 */
[----:B------:R-:W-:Y:S02]  /*122e0*/  SHF.R.U32.HI R50, RZ, 0x10, R51 ;  /* 0x00000010ff327819 */ /* 0x000fe40000011633 */
[----:B------:R-:W-:Y:S01]  /*122f0*/  IMAD R12, R9, 0x2, R18 ;  /* 0x00000002090c7824 */ /* 0x000fe200078e0212 */
[----:B------:R-:W-:-:S02]  /*12300*/  PRMT R30, R20, 0x5410, R13 ;  /* 0x00005410141e7816 */ /* 0x000fc4000000000d */
[----:B------:R-:W-:Y:S02]  /*12310*/  PRMT R31, R21, 0x5410, R50 ;  /* 0x00005410151f7816 */ /* 0x000fe40000000032 */
        /* <DEDUP_REMOVED lines=27> */
[----:B------:R-:W-:Y:S01]  /*124d0*/  FMUL.FTZ R0, R8, R26 ;  /* 0x0000001a08007220 */ /* 0x000fe20000410000 */
[----:B------:R-:W-:Y:S01]  /*124e0*/  FFMA.FTZ R27, R14, R25, -R15 ;  /* 0x000000190e1b7223 */ /* 0x000fe2000001080f */
[----:B------:R-:W-:-:S02]  /*124f0*/  IMAD.U32 R21, R10, 0x10000, RZ ;  /* 0x000100000a157824 */ /* 0x000fc400078e00ff */
[----:B------:R-:W-:Y:S01]  /*12500*/  FFMA.FTZ R33, R14, R33, R24 ;  /* 0x000000210e217223 */ /* 0x000fe20000010018 */
[----:B------:R-:W-:Y:S01]  /*12510*/  FMUL.FTZ R14, R8, R68 ;  /* 0x00000044080e7220 */ /* 0x000fe20000410000 */
[----:B------:R-:W-:Y:S02]  /*12520*/  IMAD.U32 R8, R30, 0x10000, RZ ;  /* 0x000100001e087824 */ /* 0x000fe400078e00ff */
[----:B------:R-:W-:Y:S01]  /*12530*/  FFMA.FTZ R20, R13, R29, R20 ;  /* 0x0000001d0d147223 */ /* 0x000fe20000010014 */
[----:B------:R-:W-:Y:S01]  /*12540*/  FMUL.FTZ R15, R9, R28 ;  /* 0x0000001c090f7220 */ /* 0x000fe20000410000 */
[----:B------:R-:W-:Y:S01]  /*12550*/  FFMA.FTZ R13, R3, R68, -R0 ;  /* 0x00000044030d7223 */ /* 0x000fe20000010800 */
[-C--:B------:R-:W-:Y:S01]  /*12560*/  FMUL.FTZ R9, R9, R69.reuse ;  /* 0x0000004509097220 */ /* 0x080fe20000410000 */
[----:B------:R-:W-:Y:S02]  /*12570*/  IMAD.U32 R0, R70, 0x10000, RZ ;  /* 0x0001000046007824 */ /* 0x000fe400078e00ff */
[----:B------:R-:W-:Y:S01]  /*12580*/  FMUL.FTZ R24, R21, R8 ;  /* 0x0000000815187220 */ /* 0x000fe20000410000 */
[----:B------:R-:W-:Y:S01]  /*12590*/  FFMA.FTZ R14, R3, R26, R14 ;  /* 0x0000001a030e7223 */ /* 0x000fe2000001000e */
[----:B------:R-:W-:Y:S01]  /*125a0*/  FFMA.FTZ R25, R4, R28, R9 ;  /* 0x0000001c04197223 */ /* 0x000fe20000010009 */
[----:B------:R-:W-:Y:S01]  /*125b0*/  LOP3.LUT R10, R10, 0xffff0000, RZ, 0xc0, !PT ;  /* 0xffff00000a0a7812 */ /* 0x000fe200078ec0ff */
        /* <DEDUP_REMOVED lines=27> */
.L_x_5198:
[----:B------:R-:W-:Y:S05]  /*12770*/  BSYNC B0 ;  /* 0x0000000000007941 */ /* 0x000fea0003800000 */
.L_x_5170:
        /* <DEDUP_REMOVED lines=8> */
.L_x_5168:
[----:B------:R-:W5:Y:S02]  /*12800*/  LDL R0, [R1+0x44] ;  /* 0x0000440001007983 */ /* 0x000f640000100800 */
[----:B-----5:R-:W-:-:S13]  /*12810*/  R2UR UR4, R0 ;  /* 0x00000000000472ca */ /* 0x020fda00000e0000 */
[----:B------:R-:W-:-:S05]  /*12820*/  IMAD.U32 R0, RZ, RZ, UR4 ;  /* 0x00000004ff007e24 */ /* 0x000fca000f8e00ff */
[----:B------:R-:W-:-:S13]  /*12830*/  ISETP.NE.AND P0, PT, R0, 0x3, PT ;  /* 0x000000030000780c */ /* 0x000fda0003f05270 */
[----:B------:R-:W-:Y:S05]  /*12840*/  @!P0 BRA `(.L_x_5233) ;  /* 0x0000000000048947 */ /* 0x000fea0003800000 */
[----:B------:R-:W-:Y:S01]  /*12850*/  BPT.TRAP 0x1 ;  /* 0x000000040000795c */ /* 0x000fe20000300000 */
.L_x_5233:
[----:B------:R-:W-:Y:S01]  /*12860*/  IMAD R0, R205, 0x8, R18 ;  /* 0x00000008cd007824 */ /* 0x000fe200078e0212 */
[----:B01----:R-:W-:-:S04]  /*12870*/  SHF.L.U32 R3, R208, 0x1f, RZ ;  /* 0x0000001fd0037819 */ /* 0x003fc800000006ff */
[----:B------:R0:W1:Y:S01]  /*12880*/  SYNCS.PHASECHK.TRANS64.TRYWAIT P2, [R0+URZ+0x36830], R3 ;  /* 0x03683003000075a7 */ /* 0x000062000804017f */
[----:B------:R-:W-:Y:S05]  /*12890*/  @!P0 BRA `(.L_x_5234) ;  /* 0x0000000000048947 */ /* 0x000fea0003800000 */
[----:B------:R-:W-:Y:S01]  /*128a0*/  BPT.TRAP 0x1 ;  /* 0x000000040000795c */ /* 0x000fe20000300000 */
.L_x_5234:
[----:B--234-:R-:W2:Y:S01]  /*128b0*/  S2R R4, SR_TID.X ;  /* 0x0000000000047919 */ /* 0x01cea20000002100 */
[----:B------:R-:W-:Y:S01]  /*128c0*/  IMAD.MOV.U32 R119, RZ, RZ, RZ ;  /* 0x000000ffff777224 */ /* 0x000fe200078e00ff */
[----:B--2---:R-:W-:-:S04]  /*128d0*/  LOP3.LUT R4, R4, 0x7f, RZ, 0xc0, !PT ;  /* 0x0000007f04047812 */ /* 0x004fc800078ec0ff */
[----:B------:R-:W-:Y:S01]  /*128e0*/  ISETP.NE.AND P1, PT, R4, RZ, PT ;  /* 0x000000ff0400720c */ /* 0x000fe20003f25270 */
[----:B-1----:R-:W-:-:S12]  /*128f0*/  @P2 BRA `(.L_x_5235) ;  /* 0x0000000000082947 */ /* 0x002fd80003800000 */
[----:B------:R-:W1:Y:S02]  /*12900*/  SYNCS.PHASECHK.TRANS64.TRYWAIT P2, [R0+URZ+0x36830], R3 ;  /* 0x03683003000075a7 */ /* 0x000e64000804017f */
[----:B-1----:R-:W-:Y:S05]  /*12910*/  @!P2 BRA `(.L_x_5236) ;  /* 0x000001b000d8a947 */ /* 0x002fea0003800000 */
.L_x_5235:
[----:B------:R-:W-:Y:S05]  /*12920*/  WARPSYNC.ALL ;  /* 0x0000000000007948 */ /* 0x000fea0003800000 */
[----:B01----:R-:W-:Y:S01]  /*12930*/  VIADD R3, R18, 0x21400 ;  /* 0x0002140012037836 */ /* 0x003fe20000000000 */
[----:B------:R-:W-:Y:S01]  /*12940*/  R2UR UR24, R2 ;  /* 0x00000000021872ca */ /* 0x000fe200000e0000 */
[----:B------:R-:W-:Y:S01]  /*12950*/  WARPGROUP.ARRIVE ;  /* 0x00000000000079c5 */ /* 0x000fe20000000000 */
[----:B------:R-:W-:Y:S01]  /*12960*/  UMOV UR5, 0x40000040 ;  /* 0x4000004000057882 */ /* 0x000fe20000000000 */
[----:B------:R-:W-:Y:S01]  /*12970*/  IMAD.MOV.U32 R5, RZ, RZ, 0x40000040 ;  /* 0x40000040ff057424 */ /* 0x000fe200078e00ff */
[----:B------:R-:W-:Y:S01]  /*12980*/  SHF.R.U32.HI R3, RZ, 0x4, R3 ;  /* 0x00000004ff037819 */ /* 0x000fe20000011603 */
[----:B------:R-:W-:Y:S01]  /*12990*/  UMOV UR27, UR5 ;  /* 0x00000005001b7c82 */ /* 0x000fe20008000000 */
[----:B------:R-:W-:Y:S01]  /*129a0*/  IMAD.MOV.U32 R7, RZ, RZ, 0x40000040 ;  /* 0x40000040ff077424 */ /* 0x000fe200078e00ff */
[----:B------:R-:W-:Y:S01]  /*129b0*/  UMOV UR17, UR27 ;  /* 0x0000001b00117c82 */ /* 0x000fe20008000000 */
[----:B------:R-:W-:Y:S01]  /*129c0*/  LOP3.LUT R3, R3, 0x3fff, RZ, 0xc0, !PT ;  /* 0x00003fff03037812 */ /* 0x000fe200078ec0ff */
[----:B------:R-:W-:Y:S01]  /*129d0*/  UMOV UR21, UR27 ;  /* 0x0000001b00157c82 */ /* 0x000fe20008000000 */
[----:B------:R-:W-:Y:S01]  /*129e0*/  R2UR UR19, R5 ;  /* 0x00000000051372ca */ /* 0x000fe200000e0000 */
[----:B------:R-:W-:Y:S01]  /*129f0*/  IMAD.MOV.U32 R5, RZ, RZ, 0x40000040 ;  /* 0x40000040ff057424 */ /* 0x000fe200078e00ff */
[----:B------:R-:W-:Y:S01]  /*12a00*/  LOP3.LUT R216, R3, 0x10000, RZ, 0xfc, !PT ;  /* 0x0001000003d87812 */ /* 0x000fe200078efcff */
[----:B------:R-:W-:Y:S01]  /*12a10*/  IMAD.MOV.U32 R3, RZ, RZ, 0x40000040 ;  /* 0x40000040ff037424 */ /* 0x000fe200078e00ff */
[----:B------:R-:W-:Y:S01]  /*12a20*/  ULOP3.LUT UR24, UR24, 0x10000, URZ, 0xfc, !UPT ;  /* 0x0001000018187892 */ /* 0x000fe2000f8efc3f */
[----:B------:R-:W-:Y:S01]  /*12a30*/  R2UR UR23, R7 ;  /* 0x00000000071772ca */ /* 0x000fe200000e0000 */
[----:B------:R-:W-:Y:S01]  /*12a40*/  IMAD.U32 R11, RZ, RZ, UR5 ;  /* 0x00000005ff0b7e24 */ /* 0x000fe2000f8e00ff */
[----:B------:R-:W-:Y:S01]  /*12a50*/  UMOV UR9, UR27 ;  /* 0x0000001b00097c82 */ /* 0x000fe20008000000 */
[----:B------:R-:W-:Y:S01]  /*12a60*/  IMAD R2, R205, 0xa80, R216 ;  /* 0x00000a80cd027824 */ /* 0x000fe200078e02d8 */
[----:B------:R-:W-:Y:S01]  /*12a70*/  R2UR UR7, R3 ;  /* 0x00000000030772ca */ /* 0x000fe200000e0000 */
[----:B------:R-:W-:Y:S01]  /*12a80*/  IMAD.MOV.U32 R9, RZ, RZ, 0x40000040 ;  /* 0x40000040ff097424 */ /* 0x000fe200078e00ff */
        /* <DEDUP_REMOVED lines=11> */
[----:B------:R-:W-:Y:S01]  /*12b40*/  R2UR UR11, R9 ;  /* 0x00000000090b72ca */ /* 0x000fe200000e0000 */
[C---:B------:R-:W-:Y:S01]  /*12b50*/  VIADD R8, R2.reuse, 0x200 ;  /* 0x0000020002087836 */ /* 0x040fe20000000000 */
[----:B------:R-:W-:Y:S01]  /*12b60*/  UMOV UR8, UR26 ;  /* 0x0000001a00087c82 */ /* 0x000fe20008000000 */
[----:B------:R-:W-:Y:S01]  /*12b70*/  VIADD R6, R2, 0x280 ;  /* 0x0000028002067836 */ /* 0x000fe20000000000 */
[----:B------:R-:W-:Y:S01]  /*12b80*/  HGMMA.64x16x16.F32.BF16 R72, gdesc[UR4], RZ, !UPT, gsb0 ;  /* 0x00200000044879f0 */ /* 0x000fe2000c0018ff */
[----:B------:R-:W-:Y:S01]  /*12b90*/  R2UR UR6, R4 ;  /* 0x00000000040672ca */ /* 0x000fe200000e0000 */
[----:B------:R-:W-:Y:S01]  /*12ba0*/  UMOV UR4, UR26 ;  /* 0x0000001a00047c82 */ /* 0x000fe20008000000 */
[----:B------:R-:W-:Y:S01]  /*12bb0*/  R2UR UR7, R5 ;  /* 0x00000000050772ca */ /* 0x000fe200000e0000 */
[----:B------:R-:W-:Y:S01]  /*12bc0*/  UMOV UR5, UR27 ;  /* 0x0000001b00057c82 */ /* 0x000fe20008000000 */
[----:B------:R-:W-:Y:S01]  /*12bd0*/  R2UR UR10, R8 ;  /* 0x00000000080a72ca */ /* 0x000fe200000e0000 */
[----:B------:R-:W-:Y:S01]  /*12be0*/  IMAD.MOV.U32 R7, RZ, RZ, 0x40000040 ;  /* 0x40000040ff077424 */ /* 0x000fe200078e00ff */
[----:B------:R-:W-:Y:S01]  /*12bf0*/  R2UR UR14, R6 ;  /* 0x00000000060e72ca */ /* 0x000fe200000e0000 */
[----:B------:R-:W-:Y:S01]  /*12c00*/  UMOV UR12, UR26 ;  /* 0x0000001a000c7c82 */ /* 0x000fe20008000000 */
[----:B------:R-:W-:Y:S01]  /*12c10*/  UMOV UR13, UR27 ;  /* 0x0000001b000d7c82 */ /* 0x000fe20008000000 */
[C---:B------:R-:W-:Y:S01]  /*12c20*/  VIADD R4, R2.reuse, 0x300 ;  /* 0x0000030002047836 */ /* 0x040fe20000000000 */
[----:B------:R-:W-:Y:S01]  /*12c30*/  R2UR UR15, R7 ;  /* 0x00000000070f72ca */ /* 0x000fe200000e0000 */
[----:B------:R-:W-:Y:S01]  /*12c40*/  IMAD.MOV.U32 R5, RZ, RZ, 0x40000040 ;  /* 0x40000040ff057424 */ /* 0x000fe200078e00ff */
[----:B------:R-:W-:Y:S01]  /*12c50*/  UMOV UR29, 0x40000040 ;  /* 0x40000040001d7882 */ /* 0x000fe20000000000 */
[C---:B------:R-:W-:Y:S01]  /*12c60*/  VIADD R6, R2.reuse, 0x2 ;  /* 0x0000000202067836 */ /* 0x040fe20000000000 */
[----:B------:R0:W-:Y:S01]  /*12c70*/  STL.64 [R1+0x30], R10 ;  /* 0x0000300a01007387 */ /* 0x0001e20000100a00 */
[----:B------:R-:W-:Y:S01]  /*12c80*/  IMAD.MOV.U32 R7, RZ, RZ, 0x40000040 ;  /* 0x40000040ff077424 */ /* 0x000fe200078e00ff */
[----:B------:R-:W-:Y:S01]  /*12c90*/  UIADD3 UR56, UR24, 0x404, URZ ;  /* 0x0000040418387890 */ /* 0x000fe2000fffe03f */
[----:B------:R-:W-:Y:S01]  /*12ca0*/  VIADD R8, R2, 0x202 ;  /* 0x0000020202087836 */ /* 0x000fe20000000000 */
[----:B------:R-:W-:Y:S01]  /*12cb0*/  R2UR UR30, R6 ;  /* 0x00000000061e72ca */ /* 0x000fe200000e0000 */
[C---:B------:R-:W-:Y:S01]  /*12cc0*/  VIADD R6, R2.reuse, 0x102 ;  /* 0x0000010202067836 */ /* 0x040fe20000000000 */
[----:B------:R-:W-:Y:S01]  /*12cd0*/  R2UR UR31, R7 ;  /* 0x00000000071f72ca */ /* 0x000fe200000e0000 */
[----:B------:R-:W-:Y:S01]  /*12ce0*/  IMAD.MOV.U32 R7, RZ, RZ, 0x40000040 ;  /* 0x40000040ff077424 */ /* 0x000fe200078e00ff */
[----:B------:R-:W-:Y:S01]  /*12cf0*/  UMOV UR57, 0x40000040 ;  /* 0x4000004000397882 */ /* 0x000fe20000000000 */
[----:B------:R-:W-:Y:S01]  /*12d00*/  IMAD.MOV.U32 R9, RZ, RZ, 0x40000040 ;  /* 0x40000040ff097424 */ /* 0x000fe200078e00ff */
[----:B------:R-:W-:Y:S01]  /*12d10*/  UIADD3 UR52, UR24, 0x406, URZ ;  /* 0x0000040618347890 */ /* 0x000fe2000fffe03f */
[C---:B------:R-:W-:Y:S01]  /*12d20*/  VIADD R12, R2.reuse, 0x886 ;  /* 0x00000886020c7836 */ /* 0x040fe20000000000 */
[----:B------:R-:W-:Y:S01]  /*12d30*/  UMOV UR53, 0x40000040 ;  /* 0x4000004000357882 */ /* 0x000fe20000000000 */
[----:B0-----:R-:W-:Y:S01]  /*12d40*/  IMAD.U32 R11, RZ, RZ, UR29 ;  /* 0x0000001dff0b7e24 */ /* 0x001fe2000f8e00ff */
[----:B------:R-:W-:Y:S01]  /*12d50*/  UIADD3 UR48, UR24, 0x800, URZ ;  /* 0x0000080018307890 */ /* 0x000fe2000fffe03f */
[----:B------:R-:W-:Y:S01]  /*12d60*/  IMAD.MOV.U32 R13, RZ, RZ, 0x40000040 ;  /* 0x40000040ff0d7424 */ /* 0x000fe200078e00ff */
[----:B------:R-:W-:Y:S01]  /*12d70*/  UMOV UR49, 0x40000040 ;  /* 0x4000004000317882 */ /* 0x000fe20000000000 */
[----:B------:R-:W-:Y:S01]  /*12d80*/  UIADD3 UR44, UR24, 0x802, URZ ;  /* 0x00000802182c7890 */ /* 0x000fe2000fffe03f */
[----:B------:R-:W-:Y:S01]  /*12d90*/  VIADD R20, R2, 0x906 ;  /* 0x0000090602147836 */ /* 0x000fe20000000000 */
[----:B------:R-:W-:Y:S01]  /*12da0*/  UMOV UR45, 0x40000040 ;  /* 0x40000040002d7882 */ /* 0x000fe20000000000 */
[----:B------:R-:W-:Y:S01]  /*12db0*/  UIADD3 UR40, UR24, 0x804, URZ ;  /* 0x0000080418287890 */ /* 0x000fe2000fffe03f */
[----:B------:R-:W-:Y:S01]  /*12dc0*/  IMAD.MOV.U32 R21, RZ, RZ, 0x40000040 ;  /* 0x40000040ff157424 */ /* 0x000fe200078e00ff */
[----:B------:R-:W-:Y:S01]  /*12dd0*/  UMOV UR41, 0x40000040 ;  /* 0x4000004000297882 */ /* 0x000fe20000000000 */
[----:B------:R-:W-:Y:S01]  /*12de0*/  UIADD3 UR36, UR24, 0x806, URZ ;  /* 0x0000080618247890 */ /* 0x000fe2000fffe03f */
[----:B------:R-:W-:Y:S01]  /*12df0*/  @!P1 VIADD R0, R0, 0x36840 ;  /* 0x0003684000009836 */ /* 0x000fe20000000000 */
[----:B------:R-:W-:Y:S01]  /*12e00*/  UMOV UR37, 0x40000040 ;  /* 0x4000004000257882 */ /* 0x000fe20000000000 */
[----:B------:R-:W-:Y:S01]  /*12e10*/  BSSY B0, `(.L_x_5237) ;  /* 0x0000b2f000007945 */ /* 0x000fe20003800000 */
[----:B------:R-:W-:-:S02]  /*12e20*/  IMAD.MOV.U32 R118, RZ, RZ, R119 ;  /* 0x000000ffff767224 */ /* 0x000fc400078e0077 */
[----:B------:R-:W-:Y:S01]  /*12e30*/  @!P1 PRMT R0, RZ, 0x654, R0 ;  /* 0x00000654ff009816 */ /* 0x000fe20000000000 */
        /* <DEDUP_REMOVED lines=10> */
[----:B------:R-:W-:Y:S01]  /*12ee0*/  R2UR UR18, R4 ;  /* 0x00000000041272ca */ /* 0x000fe200000e0000 */
[----:B------:R-:W-:Y:S01]  /*12ef0*/  UMOV UR16, UR26 ;  /* 0x0000001a00107c82 */ /* 0x000fe20008000000 */
[----:B------:R-:W-:Y:S01]  /*12f00*/  R2UR UR19, R5 ;  /* 0x00000000051372ca */ /* 0x000fe200000e0000 */
[----:B------:R-:W-:Y:S01]  /*12f10*/  UMOV UR17, UR27 ;  /* 0x0000001b00117c82 */ /* 0x000fe20008000000 */
[----:B------:R-:W-:Y:S01]  /*12f20*/  VIADD R4, R2, 0x82 ;  /* 0x0000008202047836 */ /* 0x000fe20000000000 */
[----:B------:R-:W-:Y:S01]  /*12f30*/  MOV R5, 0x40000040 ;  /* 0x4000004000057802 */ /* 0x000fe20000000f00 */
[----:B------:R-:W-:Y:S01]  /*12f40*/  UMOV UR27, UR29 ;  /* 0x0000001d001b7c82 */ /* 0x000fe20008000000 */
        /* <DEDUP_REMOVED lines=16> */
[----:B------:R-:W-:Y:S01]  /*13050*/  IMAD.MOV.U32 R81, RZ, RZ, R119 ;  /* 0x000000ffff517224 */ /* 0x000fe200078e0077 */
        /* <DEDUP_REMOVED lines=294> */
[----:B------:R0:W-:Y:S01]  /*142c0*/  STL.64 [R1], R10 ;  /* 0x0000000a01007387 */ /* 0x0001e20000100a00 */
        /* <DEDUP_REMOVED lines=199> */
[----:B------:R-:W-:Y:S02]  /*14f40*/  R2UR UR23, R5 ;  /* 0x00000000051772ca */ /* 0x000fe400000e0000 */
        /* <DEDUP_REMOVED lines=141> */
[----:B------:R-:W-:Y:S01]  /*15820*/  ULDC UR42, c[0x0][0x9d8] ;  /* 0x00027600002a7ab9 */ /* 0x000fe20000000800 */
[----:B------:R-:W-:Y:S01]  /*15830*/  ULDC UR43, c[0x0][0x9d8] ;  /* 0x00027600002b7ab9 */ /* 0x000fe20000000800 */
        /* <DEDUP_REMOVED lines=12> */
[----:B------:R-:W-:Y:S02]  /*15900*/  ULDC UR8, c[0x0][0x9d8] ;  /* 0x0002760000087ab9 */ /* 0x000fe40000000800 */
        /* <DEDUP_REMOVED lines=25> */
[----:B------:R-:W-:Y:S01]  /*15aa0*/  IMAD R76, R217, 0x80, R227 ;  /* 0x00000080d94c7824 */ /* 0x000fe200078e02e3 */
[----:B------:R-:W-:Y:S01]  /*15ab0*/  HGMMA.64x16x16.F32.BF16 R64, gdesc[UR4], R64, gsb0 ;  /* 0x00200000044079f0 */ /* 0x000fe20008001840 */
[----:B------:R-:W-:Y:S01]  /*15ac0*/  R2UR UR6, R8 ;  /* 0x00000000080672ca */ /* 0x000fe200000e0000 */
[----:B------:R-:W-:Y:S01]  /*15ad0*/  UMOV UR4, UR36 ;  /* 0x0000002400047c82 */ /* 0x000fe20008000000 */
[----:B------:R-:W-:Y:S01]  /*15ae0*/  R2UR UR7, R9 ;  /* 0x00000000090772ca */ /* 0x000fe200000e0000 */
[----:B------:R-:W-:Y:S01]  /*15af0*/  UMOV UR5, UR37 ;  /* 0x0000002500057c82 */ /* 0x000fe20008000000 */
[----:B------:R-:W1:Y:S01]  /*15b00*/  MUFU.TANH R74, R74 ;  /* 0x0000004a004a7308 */ /* 0x000e620000002400 */
[----:B------:R-:W-:Y:S01]  /*15b10*/  FMUL.FTZ R79, R79, UR8 ;  /* 0x000000084f4f7c20 */ /* 0x000fe20008410000 */
[----:B------:R-:W-:Y:S01]  /*15b20*/  FMUL.FTZ R5, R72, UR8 ;  /* 0x0000000848057c20 */ /* 0x000fe20008410000 */
[----:B------:R-:W-:Y:S01]  /*15b30*/  FMUL.FTZ R6, R73, UR8 ;  /* 0x0000000849067c20 */ /* 0x000fe20008410000 */
[----:B------:R-:W-:Y:S01]  /*15b40*/  FMUL.FTZ R8, R77, UR8 ;  /* 0x000000084d087c20 */ /* 0x000fe20008410000 */
[----:B------:R-:W-:-:S02]  /*15b50*/  IMAD.MOV.U32 R77, RZ, RZ, R119 ;  /* 0x000000ffff4d7224 */ /* 0x000fc400078e0077 */
[--C-:B------:R-:W-:Y:S01]  /*15b60*/  IMAD.MOV.U32 R73, RZ, RZ, R119.reuse ;  /* 0x000000ffff497224 */ /* 0x100fe200078e0077 */
[----:B------:R-:W2:Y:S08]  /*15b70*/  MUFU.TANH R75, R75 ;  /* 0x0000004b004b7308 */ /* 0x000eb00000002400 */
[----:B------:R-:W3:Y:S08]  /*15b80*/  MUFU.TANH R78, R78 ;  /* 0x0000004e004e7308 */ /* 0x000ef00000002400 */
[----:B------:R4:W5:Y:S08]  /*15b90*/  MUFU.TANH R72, R79 ;  /* 0x0000004f00487308 */ /* 0x0009700000002400 */
[----:B------:R-:W-:Y:S01]  /*15ba0*/  MUFU.TANH R5, R5 ;  /* 0x0000000500057308 */ /* 0x000fe20000002400 */
[----:B----4-:R-:W-:-:S07]  /*15bb0*/  IMAD.MOV.U32 R79, RZ, RZ, R119 ;  /* 0x000000ffff4f7224 */ /* 0x010fce00078e0077 */
[----:B------:R-:W-:Y:S01]  /*15bc0*/  MUFU.TANH R6, R6 ;  /* 0x0000000600067308 */ /* 0x000fe20000002400 */
[----:B------:R-:W-:Y:S02]  /*15bd0*/  WARPGROUP.DEPBAR.LE gsb0, 0x0 ;  /* 0x00008000000079c5 */ /* 0x000fe40000010000 */
[----:B------:R-:W-:Y:S01]  /*15be0*/  WARPGROUP.ARRIVE ;  /* 0x00000000000079c5 */ /* 0x000fe20000000000 */
[----:B------:R-:W-:Y:S01]  /*15bf0*/  FMUL.FTZ R9, R64, UR8 ;  /* 0x0000000840097c20 */ /* 0x000fe20008410000 */
[----:B------:R-:W-:Y:S02]  /*15c00*/  IMAD R64, R148, -0x70, R222 ;  /* 0xffffff9094407824 */ /* 0x000fe400078e02de */
        /* <DEDUP_REMOVED lines=8> */
[----:B------:R-:W-:Y:S01]  /*15c90*/  FMUL.FTZ R12, R69, UR8 ;  /* 0x00000008450c7c20 */ /* 0x000fe20008410000 */
[----:B------:R-:W4:Y:S01]  /*15ca0*/  MUFU.TANH R66, R66 ;  /* 0x0000004200427308 */ /* 0x000f220000002400 */
[----:B------:R-:W-:Y:S01]  /*15cb0*/  FMUL.FTZ R71, R71, UR8 ;  /* 0x0000000847477c20 */ /* 0x000fe20008410000 */
[----:B0-----:R-:W-:Y:S01]  /*15cc0*/  FMUL.FTZ R10, R65, UR8 ;  /* 0x00000008410a7c20 */ /* 0x001fe20008410000 */
[----:B------:R-:W-:-:S05]  /*15cd0*/  FMUL.FTZ R11, R68, UR8 ;  /* 0x00000008440b7c20 */ /* 0x000fca0008410000 */
[----:B------:R-:W0:Y:S08]  /*15ce0*/  MUFU.TANH R67, R67 ;  /* 0x0000004300437308 */ /* 0x000e300000002400 */
[----:B------:R-:W0:Y:S08]  /*15cf0*/  MUFU.TANH R70, R70 ;  /* 0x0000004600467308 */ /* 0x000e300000002400 */
[----:B------:R-:W0:Y:S08]  /*15d00*/  MUFU.TANH R71, R71 ;  /* 0x0000004700477308 */ /* 0x000e300000002400 */
        /* <DEDUP_REMOVED lines=8> */
[----:B------:R1:W0:Y:S01]  /*15d90*/  MUFU.TANH R56, R58 ;  /* 0x0000003a00387308 */ /* 0x0002220000002400 */
[----:B------:R-:W-:Y:S01]  /*15da0*/  HGMMA.64x16x16.F32.BF16 R48, gdesc[UR4], R48, gsb0 ;  /* 0x00200000043079f0 */ /* 0x000fe20008001830 */
[----:B------:R-:W-:Y:S01]  /*15db0*/  R2UR UR6, R20 ;  /* 0x00000000140672ca */ /* 0x000fe200000e0000 */
[----:B------:R-:W-:Y:S01]  /*15dc0*/  UMOV UR4, UR36 ;  /* 0x0000002400047c82 */ /* 0x000fe20008000000 */
[----:B------:R-:W-:Y:S01]  /*15dd0*/  R2UR UR7, R21 ;  /* 0x00000000150772ca */ /* 0x000fe200000e0000 */
[----:B------:R-:W-:Y:S01]  /*15de0*/  UMOV UR5, UR37 ;  /* 0x0000002500057c82 */ /* 0x000fe20008000000 */
[----:B------:R-:W-:Y:S01]  /*15df0*/  FMUL.FTZ R59, R59, UR8 ;  /* 0x000000083b3b7c20 */ /* 0x000fe20008410000 */
[----:B------:R-:W-:Y:S01]  /*15e00*/  FMUL.FTZ R63, R63, UR8 ;  /* 0x000000083f3f7c20 */ /* 0x000fe20008410000 */
[----:B------:R-:W-:Y:S01]  /*15e10*/  MUFU.TANH R4, R62 ;  /* 0x0000003e00047308 */ /* 0x000fe20000002400 */
[----:B------:R-:W-:Y:S01]  /*15e20*/  FMUL.FTZ R20, R61, UR8 ;  /* 0x000000083d147c20 */ /* 0x000fe20008410000 */
[----:B------:R-:W-:-:S06]  /*15e30*/  FMUL.FTZ R15, R60, UR8 ;  /* 0x000000083c0f7c20 */ /* 0x000fcc0008410000 */
[----:B------:R-:W0:Y:S08]  /*15e40*/  MUFU.TANH R59, R59 ;  /* 0x0000003b003b7308 */ /* 0x000e300000002400 */
[----:B------:R-:W0:Y:S08]  /*15e50*/  MUFU.TANH R63, R63 ;  /* 0x0000003f003f7308 */ /* 0x000e300000002400 */
[----:B------:R-:W-:Y:S08]  /*15e60*/  MUFU.TANH R9, R9 ;  /* 0x0000000900097308 */ /* 0x000ff00000002400 */
[----:B------:R-:W-:Y:S08]  /*15e70*/  MUFU.TANH R10, R10 ;  /* 0x0000000a000a7308 */ /* 0x000ff00000002400 */
[----:B------:R-:W-:Y:S01]  /*15e80*/  MUFU.TANH R11, R11 ;  /* 0x0000000b000b7308 */ /* 0x000fe20000002400 */
[----:B------:R-:W-:-:S02]  /*15e90*/  WARPGROUP.DEPBAR.LE gsb0, 0x0 ;  /* 0x00008000000079c5 */ /* 0x000fc40000010000 */
[----:B------:R-:W-:Y:S01]  /*15ea0*/  WARPGROUP.ARRIVE ;  /* 0x00000000000079c5 */ /* 0x000fe20000000000 */
[----:B------:R-:W-:Y:S01]  /*15eb0*/  FMUL.FTZ R21, R48, UR8 ;  /* 0x0000000830157c20 */ /* 0x000fe20008410000 */
[----:B------:R-:W-:Y:S01]  /*15ec0*/  FMUL.FTZ R3, R49, UR8 ;  /* 0x0000000831037c20 */ /* 0x000fe20008410000 */
[----:B------:R-:W-:Y:S02]  /*15ed0*/  VIADD R48, R2, 0x986 ;  /* 0x0000098602307836 */ /* 0x000fe40000000000 */
[----:B-1----:R-:W-:Y:S01]  /*15ee0*/  FMUL.FTZ R58, R51, UR8 ;  /* 0x00000008333a7c20 */ /* 0x002fe20008410000 */
[----:B------:R-:W-:Y:S01]  /*15ef0*/  IMAD.MOV.U32 R49, RZ, RZ, 0x40000040 ;  /* 0x40000040ff317424 */ /* 0x000fe200078e00ff */
[----:B------:R-:W-:Y:S01]  /*15f00*/  HGMMA.64x16x16.F32.BF16 R40, gdesc[UR4], R40, gsb0 ;  /* 0x00200000042879f0 */ /* 0x000fe20008001828 */
[----:B------:R-:W-:Y:S01]  /*15f10*/  UMOV UR4, UR36 ;  /* 0x0000002400047c82 */ /* 0x000fe20008000000 */
[----:B------:R-:W-:Y:S01]  /*15f20*/  R2UR UR6, R48 ;  /* 0x00000000300672ca */ /* 0x000fe200000e0000 */
[----:B------:R-:W-:Y:S01]  /*15f30*/  UMOV UR5, UR37 ;  /* 0x0000002500057c82 */ /* 0x000fe20008000000 */
[----:B------:R-:W-:Y:S01]  /*15f40*/  R2UR UR7, R49 ;  /* 0x00000000310772ca */ /* 0x000fe200000e0000 */
[----:B------:R-:W-:Y:S01]  /*15f50*/  VIADD R51, R64, 0x70 ;  /* 0x0000007040337836 */ /* 0x000fe20000000000 */
[----:B------:R-:W-:Y:S01]  /*15f60*/  IADD3 R49, -R219, 0x71, R64 ;  /* 0x00000071db317810 */ /* 0x000fe20007ffe140 */
[----:B------:R1:W-:Y:S01]  /*15f70*/  MUFU.TANH R48, R3 ;  /* 0x0000000300307308 */ /* 0x0003e20000002400 */
[----:B------:R-:W-:-:S02]  /*15f80*/  VIADD R2, R2, 0xa06 ;  /* 0x00000a0602027836 */ /* 0x000fc40000000000 */
[----:B------:R-:W-:Y:S01]  /*15f90*/  FMUL.FTZ R50, R50, UR8 ;  /* 0x0000000832327c20 */ /* 0x000fe20008410000 */
[----:B------:R-:W-:Y:S02]  /*15fa0*/  IMAD R51, R226, -0x2, R51 ;  /* 0xfffffffee2337824 */ /* 0x000fe400078e0233 */
[----:B------:R-:W-:Y:S01]  /*15fb0*/  FMUL.FTZ R54, R54, UR8 ;  /* 0x0000000836367c20 */ /* 0x000fe20008410000 */
[----:B------:R-:W-:Y:S02]  /*15fc0*/  IMAD R49, R226, -0x2, R49 ;  /* 0xfffffffee2317824 */ /* 0x000fe400078e0231 */
[----:B------:R-:W-:Y:S01]  /*15fd0*/  FMUL.FTZ R53, R53, UR8 ;  /* 0x0000000835357c20 */ /* 0x000fe20008410000 */
[----:B------:R2:W-:Y:S01]  /*15fe0*/  MUFU.TANH R57, R50 ;  /* 0x0000003200397308 */ /* 0x0005e20000002400 */
[----:B-1----:R-:W-:Y:S01]  /*15ff0*/  IMAD.MOV.U32 R3, RZ, RZ, 0x40000040 ;  /* 0x40000040ff037424 */ /* 0x002fe200078e00ff */
[----:B------:R-:W-:Y:S02]  /*16000*/  IADD3 R62, R49, 0x8, R76 ;  /* 0x00000008313e7810 */ /* 0x000fe40007ffe04c */
[----:B------:R-:W-:-:S02]  /*16010*/  VIADDMNMX R49, R76, R49, R51, PT ;  /* 0x000000314c317246 */ /* 0x000fc40003800133 */
[----:B------:R-:W-:Y:S01]  /*16020*/  VIMNMX R69, R51, R62, PT ;  /* 0x0000003e33457248 */ /* 0x000fe20003fe0100 */
[--C-:B------:R-:W-:Y:S01]  /*16030*/  IMAD.MOV.U32 R51, RZ, RZ, R119.reuse ;  /* 0x000000ffff337224 */ /* 0x100fe200078e0077 */
[----:B------:R-:W-:Y:S01]  /*16040*/  MUFU.TANH R61, R54 ;  /* 0x00000036003d7308 */ /* 0x000fe20000002400 */
[----:B--2---:R-:W-:Y:S01]  /*16050*/  FMUL.FTZ R50, R55, UR8 ;  /* 0x0000000837327c20 */ /* 0x004fe20008410000 */
[C---:B------:R-:W-:Y:S02]  /*16060*/  ISETP.GT.AND P2, PT, R69.reuse, RZ, PT ;  /* 0x000000ff4500720c */ /* 0x040fe40003f44270 */
[C---:B------:R-:W-:Y:S02]  /*16070*/  ISETP.GT.AND P3, PT, R69.reuse, 0x1, PT ;  /* 0x000000014500780c */ /* 0x040fe40003f64270 */
[----:B------:R-:W-:Y:S02]  /*16080*/  ISETP.GT.AND P4, PT, R69, 0x8, PT ;  /* 0x000000084500780c */ /* 0x000fe40003f84270 */
[----:B------:R-:W-:Y:S01]  /*16090*/  FSEL R55, R74, -INF , P2 ;  /* 0xff8000004a377808 */ /* 0x000fe20001000000 */
[----:B------:R1:W-:Y:S01]  /*160a0*/  MUFU.TANH R64, R50 ;  /* 0x0000003200407308 */ /* 0x0003e20000002400 */
[----:B------:R-:W-:Y:S01]  /*160b0*/  FSEL R88, R75, -INF , P3 ;  /* 0xff8000004b587808 */ /* 0x000fe20001800000 */
[----:B------:R-:W-:Y:S01]  /*160c0*/  IMAD.MOV.U32 R75, RZ, RZ, R119 ;  /* 0x000000ffff4b7224 */ /* 0x000fe200078e0077 */
[----:B------:R-:W-:-:S02]  /*160d0*/  ISETP.GT.AND P5, PT, R69, 0x9, PT ;  /* 0x000000094500780c */ /* 0x000fc40003fa4270 */
[----:B---3--:R-:W-:Y:S02]  /*160e0*/  FSEL R82, R78, -INF , P4 ;  /* 0xff8000004e527808 */ /* 0x008fe40002000000 */
[----:B------:R-:W-:Y:S01]  /*160f0*/  FMNMX.FTZ R65, R55, R88, !PT ;  /* 0x0000005837417209 */ /* 0x000fe20007810000 */
[----:B------:R2:W3:Y:S01]  /*16100*/  MUFU.TANH R60, R58 ;  /* 0x0000003a003c7308 */ /* 0x0004e20000002400 */
[C---:B------:R-:W-:Y:S02]  /*16110*/  ISETP.GT.AND P2, PT, R69.reuse, 0x10, PT ;  /* 0x000000104500780c */ /* 0x040fe40003f44270 */
[----:B-----5:R-:W-:Y:S02]  /*16120*/  FSEL R72, R72, -INF , P5 ;  /* 0xff80000048487808 */ /* 0x020fe40002800000 */
[----:B------:R-:W-:Y:S02]  /*16130*/  FMNMX.FTZ R65, R82, R65, !PT ;  /* 0x0000004152417209 */ /* 0x000fe40007810000 */
[----:B------:R-:W-:Y:S01]  /*16140*/  ISETP.GT.AND P3, PT, R69, 0x11, PT ;  /* 0x000000114500780c */ /* 0x000fe20003f64270 */
[----:B------:R-:W-:Y:S01]  /*16150*/  MUFU.TANH R12, R12 ;  /* 0x0000000c000c7308 */ /* 0x000fe20000002400 */
[----:B----4-:R-:W-:-:S02]  /*16160*/  FSEL R68, R66, -INF , P2 ;  /* 0xff80000042447808 */ /* 0x010fc40001000000 */
[----:B------:R-:W-:Y:S01]  /*16170*/  FMNMX.FTZ R65, R72, R65, !PT ;  /* 0x0000004148417209 */ /* 0x000fe20007810000 */
[----:B------:R-:W-:Y:S02]  /*16180*/  WARPGROUP.DEPBAR.LE gsb0, 0x0 ;  /* 0x00008000000079c5 */ /* 0x000fe40000010000 */
[----:B------:R-:W-:Y:S01]  /*16190*/  WARPGROUP.ARRIVE ;  /* 0x00000000000079c5 */ /* 0x000fe20000000000 */
[----:B------:R-:W-:Y:S01]  /*161a0*/  ISETP.GT.AND P2, PT, R69, 0x18, PT ;  /* 0x000000184500780c */ /* 0x000fe20003f44270 */
[----:B------:R-:W-:Y:S01]  /*161b0*/  FMUL.FTZ R46, R46, UR8 ;  /* 0x000000082e2e7c20 */ /* 0x000fe20008410000 */
[----:B0-----:R-:W-:Y:S01]  /*161c0*/  FSEL R62, R67, -INF , P3 ;  /* 0xff800000433e7808 */ /* 0x001fe20001800000 */
[----:B------:R-:W-:Y:S01]  /*161d0*/  FMUL.FTZ R42, R42, UR8 ;  /* 0x000000082a2a7c20 */ /* 0x000fe20008410000 */
[----:B------:R-:W-:Y:S01]  /*161e0*/  FMNMX.FTZ R65, R68, R65, !PT ;  /* 0x0000004144417209 */ /* 0x000fe20007810000 */
[----:B------:R-:W-:Y:S01]  /*161f0*/  HGMMA.64x16x16.F32.BF16 R32, gdesc[UR4], R32, gsb0 ;  /* 0x00200000042079f0 */ /* 0x000fe20008001820 */
[----:B------:R-:W-:Y:S01]  /*16200*/  R2UR UR6, R2 ;  /* 0x00000000020672ca */ /* 0x000fe200000e0000 */
[----:B------:R-:W-:Y:S01]  /*16210*/  UMOV UR4, UR36 ;  /* 0x0000002400047c82 */ /* 0x000fe20008000000 */
[----:B------:R-:W-:Y:S01]  /*16220*/  R2UR UR7, R3 ;  /* 0x00000000030772ca */ /* 0x000fe200000e0000 */
[----:B------:R-:W-:Y:S01]  /*16230*/  UMOV UR5, UR37 ;  /* 0x0000002500057c82 */ /* 0x000fe20008000000 */
[----:B------:R-:W-:Y:S01]  /*16240*/  ISETP.GT.AND P3, PT, R69, 0x19, PT ;  /* 0x000000194500780c */ /* 0x000fe20003f64270 */
[----:B------:R0:W-:Y:S01]  /*16250*/  MUFU.TANH R66, R46 ;  /* 0x0000002e00427308 */ /* 0x0001e20000002400 */
[----:B-1----:R-:W-:Y:S01]  /*16260*/  FSEL R50, R70, -INF , P2 ;  /* 0xff80000046327808 */ /* 0x002fe20001000000 */
[----:B------:R-:W-:Y:S01]  /*16270*/  FMUL.FTZ R43, R43, UR8 ;  /* 0x000000082b2b7c20 */ /* 0x000fe20008410000 */
[----:B------:R-:W-:Y:S01]  /*16280*/  FMNMX.FTZ R65, R62, R65, !PT ;  /* 0x000000413e417209 */ /* 0x000fe20007810000 */
[----:B------:R-:W-:Y:S01]  /*16290*/  FMUL.FTZ R47, R47, UR8 ;  /* 0x000000082f2f7c20 */ /* 0x000fe20008410000 */
[----:B------:R-:W-:Y:S01]  /*162a0*/  ISETP.GT.AND P2, PT, R69, 0x20, PT ;  /* 0x000000204500780c */ /* 0x000fe20003f44270 */
[----:B------:R-:W-:Y:S01]  /*162b0*/  FMUL.FTZ R40, R40, UR8 ;  /* 0x0000000828287c20 */ /* 0x000fe20008410000 */
[----:B------:R-:W-:Y:S01]  /*162c0*/  FSEL R54, R71, -INF , P3 ;  /* 0xff80000047367808 */ /* 0x000fe20001800000 */
[----:B------:R1:W-:Y:S01]  /*162d0*/  MUFU.TANH R3, R42 ;  /* 0x0000002a00037308 */ /* 0x0003e20000002400 */
[----:B------:R-:W-:Y:S01]  /*162e0*/  FMNMX.FTZ R65, R50, R65, !PT ;  /* 0x0000004132417209 */ /* 0x000fe20007810000 */
[----:B------:R-:W-:Y:S01]  /*162f0*/  FMUL.FTZ R44, R44, UR8 ;  /* 0x000000082c2c7c20 */ /* 0x000fe20008410000 */
[----:B------:R-:W-:Y:S01]  /*16300*/  ISETP.GT.AND P3, PT, R69, 0x21, PT ;  /* 0x000000214500780c */ /* 0x000fe20003f64270 */
[----:B------:R-:W-:Y:S01]  /*16310*/  FMUL.FTZ R41, R41, UR8 ;  /* 0x0000000829297c20 */ /* 0x000fe20008410000 */
[----:B------:R-:W-:Y:S01]  /*16320*/  FSEL R56, R56, -INF , P2 ;  /* 0xff80000038387808 */ /* 0x000fe20001000000 */
[----:B------:R-:W-:Y:S01]  /*16330*/  FMUL.FTZ R45, R45, UR8 ;  /* 0x000000082d2d7c20 */ /* 0x000fe20008410000 */
[----:B------:R-:W-:Y:S01]  /*16340*/  FMNMX.FTZ R67, R54, R65, !PT ;  /* 0x0000004136437209 */ /* 0x000fe20007810000 */
[----:B------:R-:W4:Y:S01]  /*16350*/  MUFU.TANH R43, R43 ;  /* 0x0000002b002b7308 */ /* 0x000f220000002400 */
[----:B------:R-:W-:Y:S01]  /*16360*/  ISETP.GT.AND P2, PT, R69, 0x28, PT ;  /* 0x000000284500780c */ /* 0x000fe20003f44270 */
[--C-:B------:R-:W-:Y:S01]  /*16370*/  IMAD.MOV.U32 R71, RZ, RZ, R119.reuse ;  /* 0x000000ffff477224 */ /* 0x100fe200078e0077 */
[----:B--2---:R-:W-:Y:S01]  /*16380*/  FSEL R58, R59, -INF , P3 ;  /* 0xff8000003b3a7808 */ /* 0x004fe20001800000 */
[----:B------:R-:W-:Y:S01]  /*16390*/  IMAD.MOV.U32 R59, RZ, RZ, R119 ;  /* 0x000000ffff3b7224 */ /* 0x000fe200078e0077 */
[----:B------:R-:W-:-:S02]  /*163a0*/  FMNMX.FTZ R67, R56, R67, !PT ;  /* 0x0000004338437209 */ /* 0x000fc40007810000 */
[C---:B------:R-:W-:Y:S01]  /*163b0*/  ISETP.GT.AND P3, PT, R69.reuse, 0x29, PT ;  /* 0x000000294500780c */ /* 0x040fe20003f64270 */
[----:B------:R-:W2:Y:S01]  /*163c0*/  MUFU.TANH R47, R47 ;  /* 0x0000002f002f7308 */ /* 0x000ea20000002400 */
[----:B0-----:R-:W-:Y:S02]  /*163d0*/  FSEL R46, R4, -INF , P2 ;  /* 0xff800000042e7808 */ /* 0x001fe40001000000 */
[----:B------:R-:W-:Y:S02]  /*163e0*/  FMNMX.FTZ R67, R58, R67, !PT ;  /* 0x000000433a437209 */ /* 0x000fe40007810000 */
[----:B------:R-:W-:Y:S02]  /*163f0*/  ISETP.GT.AND P2, PT, R69, 0x30, PT ;  /* 0x000000304500780c */ /* 0x000fe40003f44270 */
[----:B-1----:R-:W-:Y:S01]  /*16400*/  FSEL R42, R63, -INF , P3 ;  /* 0xff8000003f2a7808 */ /* 0x002fe20001800000 */
[----:B------:R-:W-:Y:S01]  /*16410*/  MUFU.TANH R13, R13 ;  /* 0x0000000d000d7308 */ /* 0x000fe20000002400 */
[----:B------:R-:W-:Y:S01]  /*16420*/  FMNMX.FTZ R67, R46, R67, !PT ;  /* 0x000000432e437209 */ /* 0x000fe20007810000 */
[----:B------:R-:W-:Y:S01]  /*16430*/  IMAD.MOV.U32 R63, RZ, RZ, R119 ;  /* 0x000000ffff3f7224 */ /* 0x000fe200078e0077 */
[----:B------:R-:W-:-:S02]  /*16440*/  ISETP.GT.AND P3, PT, R69, 0x31, PT ;  /* 0x000000314500780c */ /* 0x000fc40003f64270 */
[----:B------:R-:W-:Y:S02]  /*16450*/  FMNMX.FTZ R67, R42, R67, !PT ;  /* 0x000000432a437209 */ /* 0x000fe40007810000 */
[----:B---3--:R-:W-:Y:S01]  /*16460*/  FSEL R2, R60, -INF , P3 ;  /* 0xff8000003c027808 */ /* 0x008fe20001800000 */
[----:B------:R-:W-:Y:S01]  /*16470*/  MUFU.TANH R14, R14 ;  /* 0x0000000e000e7308 */ /* 0x000fe20000002400 */
[----:B------:R-:W-:Y:S02]  /*16480*/  ISETP.GT.AND P3, PT, R69, 0x39, PT ;  /* 0x000000394500780c */ /* 0x000fe40003f64270 */
[----:B------:R-:W-:Y:S02]  /*16490*/  ISETP.GT.AND P4, PT, R49, 0x8, PT ;  /* 0x000000083100780c */ /* 0x000fe40003f84270 */
[----:B------:R-:W-:Y:S01]  /*164a0*/  FSEL R60, R64, -INF , P3 ;  /* 0xff800000403c7808 */ /* 0x000fe20001800000 */
[----:B------:R-:W-:Y:S02]  /*164b0*/  WARPGROUP.DEPBAR.LE gsb0, 0x0 ;  /* 0x00008000000079c5 */ /* 0x000fe40000010000 */
[----:B------:R-:W-:Y:S01]  /*164c0*/  WARPGROUP.ARRIVE ;  /* 0x00000000000079c5 */ /* 0x000fe20000000000 */
[----:B------:R-:W-:Y:S01]  /*164d0*/  FMUL.FTZ R4, R38, UR8 ;  /* 0x0000000826047c20 */ /* 0x000fe20008410000 */
[----:B------:R-:W-:Y:S01]  /*164e0*/  FSEL R38, R57, -INF , P2 ;  /* 0xff80000039267808 */ /* 0x000fe20001000000 */
[----:B------:R-:W-:Y:S01]  /*164f0*/  FMUL.FTZ R34, R34, UR8 ;  /* 0x0000000822227c20 */ /* 0x000fe20008410000 */
[----:B------:R-:W-:Y:S01]  /*16500*/  ISETP.GT.AND P2, PT, R69, 0x38, PT ;  /* 0x000000384500780c */ /* 0x000fe20003f44270 */
[----:B------:R-:W-:Y:S01]  /*16510*/  FMUL.FTZ R35, R35, UR8 ;  /* 0x0000000823237c20 */ /* 0x000fe20008410000 */
[----:B------:R-:W-:Y:S01]  /*16520*/  HGMMA.64x16x16.F32.BF16 R24, gdesc[UR4], R24, gsb0 ;  /* 0x00200000041879f0 */ /* 0x000fe20008001818 */
[----:B------:R-:W-:Y:S01]  /*16530*/  FMNMX.FTZ R67, R38, R67, !PT ;  /* 0x0000004326437209 */ /* 0x000fe20007810000 */
[----:B------:R0:W-:Y:S01]  /*16540*/  MUFU.TANH R65, R34 ;  /* 0x0000002200417308 */ /* 0x0001e20000002400 */
[----:B------:R-:W-:Y:S01]  /*16550*/  ISETP.GT.AND P3, PT, R69, 0x41, PT ;  /* 0x000000414500780c */ /* 0x000fe20003f64270 */
[----:B------:R-:W-:Y:S01]  /*16560*/  FMUL.FTZ R39, R39, UR8 ;  /* 0x0000000827277c20 */ /* 0x000fe20008410000 */
[----:B------:R-:W-:Y:S01]  /*16570*/  FMNMX.FTZ R67, R2, R67, !PT ;  /* 0x0000004302437209 */ /* 0x000fe20007810000 */
[----:B------:R-:W-:Y:S01]  /*16580*/  ULDC UR4, c[0x0][0x988] ;  /* 0x0002620000047ab9 */ /* 0x000fe20000000800 */
[----:B----4-:R-:W-:Y:S01]  /*16590*/  FSEL R64, R43, -INF , P3 ;  /* 0xff8000002b407808 */ /* 0x010fe20001800000 */
[----:B------:R-:W-:Y:S01]  /*165a0*/  FMUL.FTZ R32, R32, UR8 ;  /* 0x0000000820207c20 */ /* 0x000fe20008410000 */
[----:B------:R-:W-:Y:S01]  /*165b0*/  ISETP.GT.AND P3, PT, R69, 0x49, PT ;  /* 0x000000494500780c */ /* 0x000fe20003f64270 */
[----:B------:R-:W1:Y:S01]  /*165c0*/  MUFU.TANH R35, R35 ;  /* 0x0000002300237308 */ /* 0x000e620000002400 */
[----:B0-----:R-:W-:Y:S01]  /*165d0*/  FSEL R34, R61, -INF , P2 ;  /* 0xff8000003d227808 */ /* 0x001fe20001000000 */
[----:B------:R-:W-:Y:S01]  /*165e0*/  FMUL.FTZ R36, R36, UR8 ;  /* 0x0000000824247c20 */ /* 0x000fe20008410000 */
[----:B------:R-:W-:Y:S01]  /*165f0*/  ISETP.GT.AND P2, PT, R69, 0x40, PT ;  /* 0x000000404500780c */ /* 0x000fe20003f44270 */
[----:B------:R-:W-:Y:S01]  /*16600*/  FMUL.FTZ R33, R33, UR8 ;  /* 0x0000000821217c20 */ /* 0x000fe20008410000 */
[----:B------:R-:W-:Y:S01]  /*16610*/  FMNMX.FTZ R67, R34, R67, !PT ;  /* 0x0000004322437209 */ /* 0x000fe20007810000 */
[----:B------:R-:W-:Y:S01]  /*16620*/  FMUL.FTZ R37, R37, UR8 ;  /* 0x0000000825257c20 */ /* 0x000fe20008410000 */
[----:B--2---:R-:W-:Y:S01]  /*16630*/  FSEL R70, R47, -INF , P3 ;  /* 0xff8000002f467808 */ /* 0x004fe20001800000 */
[----:B------:R-:W-:Y:S01]  /*16640*/  MUFU.TANH R4, R4 ;  /* 0x0000000400047308 */ /* 0x000fe20000002400 */
[----:B------:R-:W-:Y:S01]  /*16650*/  FMNMX.FTZ R67, R60, R67, !PT ;  /* 0x000000433c437209 */ /* 0x000fe20007810000 */
[----:B------:R-:W-:Y:S01]  /*16660*/  IMAD.MOV.U32 R61, RZ, RZ, R119 ;  /* 0x000000ffff3d7224 */ /* 0x000fe200078e0077 */
[----:B------:R-:W-:-:S05]  /*16670*/  ISETP.GT.AND P3, PT, R69, 0x51, PT ;  /* 0x000000514500780c */ /* 0x000fca0003f64270 */
[----:B------:R-:W0:Y:S01]  /*16680*/  MUFU.TANH R39, R39 ;  /* 0x0000002700277308 */ /* 0x000e220000002400 */
[----:B-1----:R-:W-:Y:S02]  /*16690*/  FSEL R74, R35, -INF , P3 ;  /* 0xff800000234a7808 */ /* 0x002fe40001800000 */
[----:B------:R-:W-:-:S05]  /*166a0*/  ISETP.GT.AND P3, PT, R69, 0x59, PT ;  /* 0x000000594500780c */ /* 0x000fca0003f64270 */
[----:B------:R-:W-:Y:S08]  /*166b0*/  MUFU.TANH R43, R36 ;  /* 0x00000024002b7308 */ /* 0x000ff00000002400 */
[----:B------:R-:W-:Y:S01]  /*166c0*/  MUFU.TANH R15, R15 ;  /* 0x0000000f000f7308 */ /* 0x000fe20000002400 */
[----:B0-----:R-:W-:Y:S02]  /*166d0*/  FSEL R80, R39, -INF , P3 ;  /* 0xff80000027507808 */ /* 0x001fe40001800000 */
        /* <DEDUP_REMOVED lines=9> */
[----:B------:R-:W0:Y:S01]  /*16770*/  MUFU.TANH R57, R57 ;  /* 0x0000003900397308 */ /* 0x000e220000002400 */
[----:B------:R-:W-:Y:S01]  /*16780*/  FSEL R66, R66, -INF , P2 ;  /* 0xff80000042427808 */ /* 0x000fe20001000000 */
[----:B------:R-:W-:Y:S01]  /*16790*/  FMUL.FTZ R35, R31, UR8 ;  /* 0x000000081f237c20 */ /* 0x000fe20008410000 */
[----:B------:R-:W-:Y:S01]  /*167a0*/  FMNMX.FTZ R67, R64, R67, !PT ;  /* 0x0000004340437209 */ /* 0x000fe20007810000 */
        /* <DEDUP_REMOVED lines=8> */
[----:B------:R2:W-:Y:S01]  /*16830*/  @!P1 SYNCS.ARRIVE.TRANS64.RED.A1T0 RZ, [R0+URZ], RZ ;  /* 0x000000ff00ff99a7 */ /* 0x0005e2000810043f */
[----:B------:R-:W-:Y:S01]  /*16840*/  ISETP.GT.AND P2, PT, R69, 0x58, PT ;  /* 0x000000584500780c */ /* 0x000fe20003f44270 */
[----:B------:R-:W-:Y:S01]  /*16850*/  IMAD.MOV.U32 R65, RZ, RZ, R119 ;  /* 0x000000ffff417224 */ /* 0x000fe200078e0077 */
[----:B------:R-:W-:Y:S01]  /*16860*/  FMNMX.FTZ R67, R30, R67, !PT ;  /* 0x000000431e437209 */ /* 0x000fe20007810000 */
[----:B------:R3:W4:Y:S01]  /*16870*/  MUFU.TANH R86, R3 ;  /* 0x0000000300567308 */ /* 0x0007220000002400 */
[----:B------:R-:W-:-:S02]  /*16880*/  FSEL R78, R4, -INF , P2 ;  /* 0xff800000044e7808 */ /* 0x000fc40001000000 */
[----:B------:R-:W-:Y:S02]  /*16890*/  FMNMX.FTZ R67, R74, R67, !PT ;  /* 0x000000434a437209 */ /* 0x000fe40007810000 */
[----:B------:R-:W-:Y:S02]  /*168a0*/  ISETP.GT.AND P2, PT, R69, 0x60, PT ;  /* 0x000000604500780c */ /* 0x000fe40003f44270 */
[----:B------:R-:W-:Y:S01]  /*168b0*/  FMNMX.FTZ R67, R78, R67, !PT ;  /* 0x000000434e437209 */ /* 0x000fe20007810000 */
[----:B------:R-:W5:Y:S01]  /*168c0*/  MUFU.TANH R35, R35 ;  /* 0x0000002300237308 */ /* 0x000f620000002400 */
[----:B---3--:R-:W-:Y:S01]  /*168d0*/  FMUL.FTZ R3, R52, UR8 ;  /* 0x0000000834037c20 */ /* 0x008fe20008410000 */
[----:B0-----:R-:W-:Y:S01]  /*168e0*/  FSEL R52, R57, -INF , P2 ;  /* 0xff80000039347808 */ /* 0x001fe20001000000 */
[----:B------:R-:W-:Y:S01]  /*168f0*/  IMAD.MOV.U32 R57, RZ, RZ, R119 ;  /* 0x000000ffff397224 */ /* 0x000fe200078e0077 */
[----:B------:R-:W-:Y:S02]  /*16900*/  FMNMX.FTZ R67, R80, R67, !PT ;  /* 0x0000004350437209 */ /* 0x000fe40007810000 */
[----:B------:R-:W-:-:S02]  /*16910*/  ISETP.GT.AND P2, PT, R69, 0x68, PT ;  /* 0x000000684500780c */ /* 0x000fc40003f44270 */
[----:B-1----:R-:W-:Y:S01]  /*16920*/  FSEL R84, R27, -INF , P3 ;  /* 0xff8000001b547808 */ /* 0x002fe20001800000 */
[----:B------:R-:W-:Y:S01]  /*16930*/  MUFU.TANH R31, R3 ;  /* 0x00000003001f7308 */ /* 0x000fe20000002400 */
[----:B------:R-:W-:Y:S01]  /*16940*/  FMNMX.FTZ R67, R52, R67, !PT ;  /* 0x0000004334437209 */ /* 0x000fe20007810000 */
[----:B------:R-:W-:Y:S01]  /*16950*/  FMUL.FTZ R27, R25, UR8 ;  /* 0x00000008191b7c20 */ /* 0x000fe20008410000 */
[----:B------:R-:W-:Y:S01]  /*16960*/  ISETP.GT.AND P3, PT, R69, 0x69, PT ;  /* 0x000000694500780c */ /* 0x000fe20003f64270 */
[----:B------:R-:W-:Y:S01]  /*16970*/  IMAD.MOV.U32 R69, RZ, RZ, R119 ;  /* 0x000000ffff457224 */ /* 0x000fe200078e0077 */
[----:B----4-:R-:W-:Y:S02]  /*16980*/  FSEL R86, R86, -INF , P2 ;  /* 0xff80000056567808 */ /* 0x010fe40001000000 */
[----:B------:R-:W-:Y:S01]  /*16990*/  FMNMX.FTZ R67, R84, R67, !PT ;  /* 0x0000004354437209 */ /* 0x000fe20007810000 */
[----:B------:R0:W-:Y:S01]  /*169a0*/  MUFU.TANH R47, R27 ;  /* 0x0000001b002f7308 */ /* 0x0001e20000002400 */
[----:B-----5:R-:W-:-:S02]  /*169b0*/  FSEL R90, R35, -INF , P3 ;  /* 0xff800000235a7808 */ /* 0x020fc40001800000 */
[----:B------:R-:W-:Y:S02]  /*169c0*/  FMNMX.FTZ R67, R86, R67, !PT ;  /* 0x0000004356437209 */ /* 0x000fe40007810000 */
[----:B------:R-:W-:Y:S02]  /*169d0*/  ISETP.GT.AND P3, PT, R49, 0x1, PT ;  /* 0x000000013100780c */ /* 0x000fe40003f64270 */
[----:B------:R-:W-:Y:S01]  /*169e0*/  FMNMX.FTZ R67, R90, R67, !PT ;  /* 0x000000435a437209 */ /* 0x000fe20007810000 */
[----:B------:R-:W-:Y:S01]  /*169f0*/  MUFU.TANH R100, R28 ;  /* 0x0000001c00647308 */ /* 0x000fe20000002400 */
[----:B0-----:R-:W-:Y:S02]  /*16a00*/  FSEL R27, R6, -INF , P3 ;  /* 0xff800000061b7808 */ /* 0x001fe40001800000 */
[----:B------:R-:W-:Y:S01]  /*16a10*/  FSEL R6, R7, -INF , P4 ;  /* 0xff80000007067808 */ /* 0x000fe20002000000 */
[----:B------:R-:W0:Y:S01]  /*16a20*/  SHFL.BFLY PT, R4, R67, 0x2, 0x1f ;  /* 0x0c401f0043047f89 */ /* 0x000e2200000e0000 */
[----:B------:R-:W-:-:S03]  /*16a30*/  ISETP.GT.AND P3, PT, R49, 0x10, PT ;  /* 0x000000103100780c */ /* 0x000fc60003f64270 */
[----:B------:R-:W-:Y:S01]  /*16a40*/  MUFU.TANH R98, R24 ;  /* 0x0000001800627308 */ /* 0x000fe20000002400 */
[----:B------:R-:W-:Y:S02]  /*16a50*/  FSEL R32, R9, -INF , P3 ;  /* 0xff80000009207808 */ /* 0x000fe40001800000 */
[----:B------:R-:W-:-:S05]  /*16a60*/  ISETP.GT.AND P3, PT, R49, 0x18, PT ;  /* 0x000000183100780c */ /* 0x000fca0003f64270 */
[----:B------:R1:W-:Y:S08]  /*16a70*/  MUFU.TANH R94, R40 ;  /* 0x00000028005e7308 */ /* 0x0003f00000002400 */
[----:B------:R-:W3:Y:S01]  /*16a80*/  MUFU.TANH R20, R20 ;  /* 0x0000001400147308 */ /* 0x000ee20000002400 */
[----:B-1----:R-:W-:Y:S02]  /*16a90*/  FSEL R40, R11, -INF , P3 ;  /* 0xff8000000b287808 */ /* 0x002fe40001800000 */
[----:B------:R-:W-:-:S02]  /*16aa0*/  ISETP.GT.AND P3, PT, R49, 0x20, PT ;  /* 0x000000203100780c */ /* 0x000fc40003f64270 */
[----:B0-----:R-:W-:Y:S01]  /*16ab0*/  FMNMX.FTZ R3, R67, R4, !PT ;  /* 0x0000000443037209 */ /* 0x001fe20007810000 */
[----:B------:R-:W-:Y:S02]  /*16ac0*/  IMAD.MOV.U32 R67, RZ, RZ, R119 ;  /* 0x000000ffff437224 */ /* 0x000fe400078e0077 */
[----:B------:R0:W-:Y:S02]  /*16ad0*/  MUFU.TANH R35, R44 ;  /* 0x0000002c00237308 */ /* 0x0001e40000002400 */
[----:B------:R-:W1:Y:S06]  /*16ae0*/  SHFL.BFLY PT, R4, R3, 0x1, 0x1f ;  /* 0x0c201f0003047f89 */ /* 0x000e6c00000e0000 */
[----:B------:R-:W4:Y:S08]  /*16af0*/  MUFU.TANH R21, R21 ;  /* 0x0000001500157308 */ /* 0x000f300000002400 */
[----:B------:R-:W5:Y:S08]  /*16b00*/  MUFU.TANH R53, R53 ;  /* 0x0000003500357308 */ /* 0x000f700000002400 */
[----:B------:R-:W2:Y:S01]  /*16b10*/  MUFU.TANH R41, R41 ;  /* 0x0000002900297308 */ /* 0x000ea20000002400 */
[----:B-1----:R-:W-:Y:S01]  /*16b20*/  FMNMX.FTZ R4, R3, R4, !PT ;  /* 0x0000000403047209 */ /* 0x002fe20007810000 */
[----:B------:R-:W-:-:S03]  /*16b30*/  IMAD.U32 R3, RZ, RZ, UR4 ;  /* 0x00000004ff037e24 */ /* 0x000fc6000f8e00ff */
[C---:B------:R-:W-:Y:S01]  /*16b40*/  FSETP.NEU.FTZ.AND P2, PT, R4.reuse, -INF , PT ;  /* 0xff8000000400780b */ /* 0x040fe20003f5d000 */
[----:B------:R-:W-:Y:S02]  /*16b50*/  FMUL.FTZ R25, R4, R3 ;  /* 0x0000000304197220 */ /* 0x000fe40000410000 */
[----:B------:R-:W1:Y:S03]  /*16b60*/  MUFU.TANH R45, R45 ;  /* 0x0000002d002d7308 */ /* 0x000e660000002400 */
[----:B------:R-:W-:Y:S02]  /*16b70*/  FSEL R25, R25, RZ, P2 ;  /* 0x000000ff19197208 */ /* 0x000fe40001000000 */
[----:B------:R-:W-:-:S03]  /*16b80*/  ISETP.GT.AND P2, PT, R49, RZ, PT ;  /* 0x000000ff3100720c */ /* 0x000fc60003f44270 */
[----:B------:R-:W1:Y:S01]  /*16b90*/  MUFU.TANH R33, R33 ;  /* 0x0000002100217308 */ /* 0x000e620000002400 */
[-CC-:B------:R-:W-:Y:S01]  /*16ba0*/  FFMA.FTZ R197, R68, R3.reuse, -R25.reuse ;  /* 0x0000000344c57223 */ /* 0x180fe20000010819 */
[----:B------:R-:W-:Y:S01]  /*16bb0*/  FSEL R28, R5, -INF , P2 ;  /* 0xff800000051c7808 */ /* 0x000fe20001000000 */
[-CC-:B------:R-:W-:Y:S01]  /*16bc0*/  FFMA.FTZ R203, R82, R3.reuse, -R25.reuse ;  /* 0x0000000352cb7223 */ /* 0x180fe20000010819 */
[C---:B------:R-:W-:Y:S01]  /*16bd0*/  ISETP.GT.AND P2, PT, R49.reuse, 0x9, PT ;  /* 0x000000093100780c */ /* 0x040fe20003f44270 */
[--C-:B------:R-:W-:Y:S01]  /*16be0*/  FFMA.FTZ R88, R88, R3, -R25.reuse ;  /* 0x0000000358587223 */ /* 0x100fe20000010819 */
[----:B------:R-:W-:Y:S01]  /*16bf0*/  FMNMX.FTZ R5, R28, R27, !PT ;  /* 0x0000001b1c057209 */ /* 0x000fe20007810000 */
[--C-:B------:R-:W-:Y:S01]  /*16c00*/  FFMA.FTZ R193, R56, R3, -R25.reuse ;  /* 0x0000000338c17223 */ /* 0x100fe20000010819 */
[----:B------:R-:W-:Y:S01]  /*16c10*/  FSEL R24, R8, -INF , P2 ;  /* 0xff80000008187808 */ /* 0x000fe20001000000 */
[----:B------:R-:W1:Y:S01]  /*16c20*/  MUFU.TANH R37, R37 ;  /* 0x0000002500257308 */ /* 0x000e620000002400 */
[----:B------:R-:W-:Y:S01]  /*16c30*/  FMNMX.FTZ R5, R6, R5, !PT ;  /* 0x0000000506057209 */ /* 0x000fe20007810000 */
[-CC-:B------:R-:W-:Y:S01]  /*16c40*/  FFMA.FTZ R199, R50, R3.reuse, -R25.reuse ;  /* 0x0000000332c77223 */ /* 0x180fe20000010819 */
[C---:B------:R-:W-:Y:S01]  /*16c50*/  ISETP.GT.AND P2, PT, R49.reuse, 0x11, PT ;  /* 0x000000113100780c */ /* 0x040fe20003f44270 */
[--C-:B------:R-:W-:Y:S01]  /*16c60*/  FFMA.FTZ R195, R46, R3, -R25.reuse ;  /* 0x000000032ec37223 */ /* 0x100fe20000010819 */
[----:B------:R-:W-:Y:S01]  /*16c70*/  FMNMX.FTZ R5, R24, R5, !PT ;  /* 0x0000000518057209 */ /* 0x000fe20007810000 */
[-CC-:B------:R-:W-:Y:S01]  /*16c80*/  FFMA.FTZ R189, R38, R3.reuse, -R25.reuse ;  /* 0x0000000326bd7223 */ /* 0x180fe20000010819 */
[----:B------:R-:W-:Y:S01]  /*16c90*/  FSEL R36, R10, -INF , P2 ;  /* 0xff8000000a247808 */ /* 0x000fe20001000000 */
[--C-:B------:R-:W-:Y:S01]  /*16ca0*/  FFMA.FTZ R10, R72, R3, -R25.reuse ;  /* 0x00000003480a7223 */ /* 0x100fe20000010819 */
[----:B------:R-:W-:Y:S01]  /*16cb0*/  FMNMX.FTZ R5, R32, R5, !PT ;  /* 0x0000000520057209 */ /* 0x000fe20007810000 */
[----:B------:R1:W-:Y:S01]  /*16cc0*/  MUFU.EX2 R8, R88 ;  /* 0x0000005800087308 */ /* 0x0003e20000000800 */
[----:B------:R-:W-:Y:S01]  /*16cd0*/  ISETP.GT.AND P2, PT, R49, 0x19, PT ;  /* 0x000000193100780c */ /* 0x000fe20003f44270 */
[--C-:B------:R-:W-:Y:S01]  /*16ce0*/  FFMA.FTZ R201, R55, R3, -R25.reuse ;  /* 0x0000000337c97223 */ /* 0x100fe20000010819 */
[----:B------:R-:W-:Y:S01]  /*16cf0*/  FMNMX.FTZ R5, R36, R5, !PT ;  /* 0x0000000524057209 */ /* 0x000fe20007810000 */
[-CC-:B------:R-:W-:Y:S01]  /*16d00*/  FFMA.FTZ R42, R42, R3.reuse, -R25.reuse ;  /* 0x000000032a2a7223 */ /* 0x180fe20000010819 */
[----:B0-----:R-:W-:Y:S01]  /*16d10*/  FSEL R44, R12, -INF , P2 ;  /* 0xff8000000c2c7808 */ /* 0x001fe20001000000 */
[--C-:B------:R-:W-:Y:S01]  /*16d20*/  FFMA.FTZ R12, R62, R3, -R25.reuse ;  /* 0x000000033e0c7223 */ /* 0x100fe20000010819 */
[----:B------:R-:W-:Y:S01]  /*16d30*/  FMNMX.FTZ R5, R40, R5, !PT ;  /* 0x0000000528057209 */ /* 0x000fe20007810000 */
[----:B------:R-:W0:Y:S01]  /*16d40*/  MUFU.TANH R29, R29 ;  /* 0x0000001d001d7308 */ /* 0x000e220000002400 */
[----:B------:R-:W-:Y:S01]  /*16d50*/  ISETP.GT.AND P2, PT, R49, 0x21, PT ;  /* 0x000000213100780c */ /* 0x000fe20003f44270 */
[-CC-:B------:R-:W-:Y:S01]  /*16d60*/  FFMA.FTZ R2, R2, R3.reuse, -R25.reuse ;  /* 0x0000000302027223 */ /* 0x180fe20000010819 */
[----:B------:R-:W-:Y:S01]  /*16d70*/  FSEL R72, R13, -INF , P3 ;  /* 0xff8000000d487808 */ /* 0x000fe20001800000 */
[--C-:B------:R-:W-:Y:S01]  /*16d80*/  FFMA.FTZ R191, R34, R3, -R25.reuse ;  /* 0x0000000322bf7223 */ /* 0x100fe20000010819 */
[----:B------:R-:W-:Y:S01]  /*16d90*/  FMNMX.FTZ R5, R44, R5, !PT ;  /* 0x000000052c057209 */ /* 0x000fe20007810000 */
[-CC-:B------:R-:W-:Y:S01]  /*16da0*/  FFMA.FTZ R185, R26, R3.reuse, -R25.reuse ;  /* 0x000000031ab97223 */ /* 0x180fe20000010819 */
[C---:B------:R-:W-:Y:S01]  /*16db0*/  ISETP.GT.AND P3, PT, R49.reuse, 0x28, PT ;  /* 0x000000283100780c */ /* 0x040fe20003f64270 */
[----:B------:R-:W0:Y:S01]  /*16dc0*/  MUFU.EX2 R201, R201 ;  /* 0x000000c900c97308 */ /* 0x000e220000000800 */
[----:B------:R-:W-:Y:S01]  /*16dd0*/  FSEL R68, R14, -INF , P2 ;  /* 0xff8000000e447808 */ /* 0x000fe20001000000 */
[--C-:B------:R-:W-:Y:S01]  /*16de0*/  FFMA.FTZ R14, R54, R3, -R25.reuse ;  /* 0x00000003360e7223 */ /* 0x100fe20000010819 */
[----:B------:R-:W-:Y:S01]  /*16df0*/  FMNMX.FTZ R5, R72, R5, !PT ;  /* 0x0000000548057209 */ /* 0x000fe20007810000 */
[-CC-:B------:R-:W-:Y:S01]  /*16e00*/  FFMA.FTZ R34, R60, R3.reuse, -R25.reuse ;  /* 0x000000033c227223 */ /* 0x180fe20000010819 */
[----:B------:R-:W-:Y:S01]  /*16e10*/  ISETP.GT.AND P2, PT, R49, 0x29, PT ;  /* 0x000000293100780c */ /* 0x000fe20003f44270 */
[--C-:B------:R-:W-:Y:S01]  /*16e20*/  FFMA.FTZ R26, R64, R3, -R25.reuse ;  /* 0x00000003401a7223 */ /* 0x100fe20000010819 */
[----:B------:R-:W-:Y:S01]  /*16e30*/  FSEL R76, R15, -INF , P3 ;  /* 0xff8000000f4c7808 */ /* 0x000fe20001800000 */
[----:B------:R-:W0:Y:S01]  /*16e40*/  MUFU.EX2 R203, R203 ;  /* 0x000000cb00cb7308 */ /* 0x000e220000000800 */
[----:B------:R-:W-:Y:S01]  /*16e50*/  FMNMX.FTZ R5, R68, R5, !PT ;  /* 0x0000000544057209 */ /* 0x000fe20007810000 */
[-CC-:B------:R-:W-:Y:S01]  /*16e60*/  FFMA.FTZ R187, R66, R3.reuse, -R25.reuse ;  /* 0x0000000342bb7223 */ /* 0x180fe20000010819 */
[C---:B------:R-:W-:Y:S01]  /*16e70*/  ISETP.GT.AND P3, PT, R49.reuse, 0x30, PT ;  /* 0x000000303100780c */ /* 0x040fe20003f64270 */
[-CC-:B------:R-:W-:Y:S01]  /*16e80*/  FFMA.FTZ R181, R30, R3.reuse, -R25.reuse ;  /* 0x000000031eb57223 */ /* 0x180fe20000010819 */
[----:B---3--:R-:W-:Y:S01]  /*16e90*/  FSEL R62, R20, -INF , P2 ;  /* 0xff800000143e7808 */ /* 0x008fe20001000000 */
[--C-:B------:R-:W-:Y:S01]  /*16ea0*/  FFMA.FTZ R20, R58, R3, -R25.reuse ;  /* 0x000000033a147223 */ /* 0x100fe20000010819 */
[----:B------:R-:W-:Y:S01]  /*16eb0*/  FMNMX.FTZ R5, R76, R5, !PT ;  /* 0x000000054c057209 */ /* 0x000fe20007810000 */
[----:B------:R-:W3:Y:S01]  /*16ec0*/  MUFU.EX2 R10, R10 ;  /* 0x0000000a000a7308 */ /* 0x000ee20000000800 */
[----:B------:R-:W-:Y:S01]  /*16ed0*/  ISETP.GT.AND P2, PT, R49, 0x31, PT ;  /* 0x000000313100780c */ /* 0x000fe20003f44270 */
[-CC-:B------:R-:W-:Y:S01]  /*16ee0*/  FFMA.FTZ R177, R52, R3.reuse, -R25.reuse ;  /* 0x0000000334b17223 */ /* 0x180fe20000010819 */
[----:B----4-:R-:W-:Y:S01]  /*16ef0*/  FSEL R82, R21, -INF , P3 ;  /* 0xff80000015527808 */ /* 0x010fe20001800000 */
[--C-:B------:R-:W-:Y:S01]  /*16f00*/  FFMA.FTZ R60, R70, R3, -R25.reuse ;  /* 0x00000003463c7223 */ /* 0x100fe20000010819 */
[----:B------:R-:W-:Y:S01]  /*16f10*/  FMNMX.FTZ R5, R62, R5, !PT ;  /* 0x000000053e057209 */ /* 0x000fe20007810000 */
[-CC-:B------:R-:W-:Y:S01]  /*16f20*/  FFMA.FTZ R30, R74, R3.reuse, -R25.reuse ;  /* 0x000000034a1e7223 */ /* 0x180fe20000010819 */
[C---:B------:R-:W-:Y:S01]  /*16f30*/  ISETP.GT.AND P3, PT, R49.reuse, 0x38, PT ;  /* 0x000000383100780c */ /* 0x040fe20003f64270 */
[----:B------:R-:W4:Y:S01]  /*16f40*/  MUFU.EX2 R197, R197 ;  /* 0x000000c500c57308 */ /* 0x000f220000000800 */
[----:B------:R-:W-:Y:S01]  /*16f50*/  FSEL R48, R48, -INF , P2 ;  /* 0xff80000030307808 */ /* 0x000fe20001000000 */
[--C-:B------:R-:W-:Y:S01]  /*16f60*/  FFMA.FTZ R183, R78, R3, -R25.reuse ;  /* 0x000000034eb77223 */ /* 0x100fe20000010819 */
[----:B------:R-:W-:Y:S01]  /*16f70*/  FMNMX.FTZ R5, R82, R5, !PT ;  /* 0x0000000552057209 */ /* 0x000fe20007810000 */
[-CC-:B------:R-:W-:Y:S01]  /*16f80*/  FFMA.FTZ R64, R80, R3.reuse, -R25.reuse ;  /* 0x0000000350407223 */ /* 0x180fe20000010819 */
[----:B------:R-:W-:Y:S01]  /*16f90*/  ISETP.GT.AND P2, PT, R49, 0x39, PT ;  /* 0x000000393100780c */ /* 0x000fe20003f44270 */
[--C-:B------:R-:W-:Y:S01]  /*16fa0*/  FFMA.FTZ R52, R84, R3, -R25.reuse ;  /* 0x0000000354347223 */ /* 0x100fe20000010819 */
[----:B------:R-:W-:Y:S01]  /*16fb0*/  FSEL R104, R31, -INF , P3 ;  /* 0xff8000001f687808 */ /* 0x000fe20001800000 */
[----:B------:R-:W4:Y:S01]  /*16fc0*/  MUFU.EX2 R12, R12 ;  /* 0x0000000c000c7308 */ /* 0x000f220000000800 */
[----:B------:R-:W-:Y:S01]  /*16fd0*/  FMNMX.FTZ R5, R48, R5, !PT ;  /* 0x0000000530057209 */ /* 0x000fe20007810000 */
[-CC-:B------:R-:W-:Y:S01]  /*16fe0*/  FFMA.FTZ R179, R86, R3.reuse, -R25.reuse ;  /* 0x0000000356b37223 */ /* 0x180fe20000010819 */
[----:B------:R-:W-:Y:S01]  /*16ff0*/  ISETP.GT.AND P3, PT, R49, 0x40, PT ;  /* 0x000000403100780c */ /* 0x000fe20003f64270 */
[----:B------:R-:W-:Y:S01]  /*17000*/  FFMA.FTZ R66, R90, R3, -R25 ;  /* 0x000000035a427223 */ /* 0x000fe20000010819 */
[----:B-----5:R-:W-:Y:S01]  /*17010*/  FSEL R92, R53, -INF , P2 ;  /* 0xff800000355c7808 */ /* 0x020fe20001000000 */
[--C-:B------:R-:W-:Y:S01]  /*17020*/  IMAD.MOV.U32 R90, RZ, RZ, R119.reuse ;  /* 0x000000ffff5a7224 */ /* 0x100fe200078e0077 */
[----:B------:R-:W-:Y:S01]  /*17030*/  FMNMX.FTZ R5, R104, R5, !PT ;  /* 0x0000000568057209 */ /* 0x000fe20007810000 */
[----:B------:R-:W5:Y:S01]  /*17040*/  MUFU.EX2 R199, R199 ;  /* 0x000000c700c77308 */ /* 0x000f620000000800 */
[C---:B------:R-:W-:Y:S01]  /*17050*/  ISETP.GT.AND P2, PT, R49.reuse, 0x41, PT ;  /* 0x000000413100780c */ /* 0x040fe20003f44270 */
[--C-:B------:R-:W-:Y:S01]  /*17060*/  IMAD.MOV.U32 R86, RZ, RZ, R119.reuse ;  /* 0x000000ffff567224 */ /* 0x100fe200078e0077 */
[----:B------:R-:W-:Y:S01]  /*17070*/  FSEL R94, R94, -INF , P3 ;  /* 0xff8000005e5e7808 */ /* 0x000fe20001800000 */
[--C-:B------:R-:W-:Y:S01]  /*17080*/  IMAD.MOV.U32 R84, RZ, RZ, R119.reuse ;  /* 0x000000ffff547224 */ /* 0x100fe200078e0077 */
[----:B------:R-:W-:Y:S01]  /*17090*/  FMNMX.FTZ R5, R92, R5, !PT ;  /* 0x000000055c057209 */ /* 0x000fe20007810000 */
[--C-:B------:R-:W-:Y:S01]  /*170a0*/  IMAD.MOV.U32 R80, RZ, RZ, R119.reuse ;  /* 0x000000ffff507224 */ /* 0x100fe200078e0077 */
[----:B------:R-:W-:Y:S01]  /*170b0*/  ISETP.GT.AND P3, PT, R49, 0x48, PT ;  /* 0x000000483100780c */ /* 0x000fe20003f64270 */
[----:B------:R-:W5:Y:S01]  /*170c0*/  MUFU.EX2 R14, R14 ;  /* 0x0000000e000e7308 */ /* 0x000f620000000800 */
[----:B--2---:R-:W-:Y:S01]  /*170d0*/  FSEL R54, R41, -INF , P2 ;  /* 0xff80000029367808 */ /* 0x004fe20001000000 */
[--C-:B------:R-:W-:Y:S01]  /*170e0*/  IMAD.MOV.U32 R78, RZ, RZ, R119.reuse ;  /* 0x000000ffff4e7224 */ /* 0x100fe200078e0077 */
[----:B------:R-:W-:Y:S01]  /*170f0*/  FMNMX.FTZ R5, R94, R5, !PT ;  /* 0x000000055e057209 */ /* 0x000fe20007810000 */
[--C-:B------:R-:W-:Y:S01]  /*17100*/  IMAD.MOV.U32 R74, RZ, RZ, R119.reuse ;  /* 0x000000ffff4a7224 */ /* 0x100fe200078e0077 */
[----:B------:R-:W-:Y:S01]  /*17110*/  ISETP.GT.AND P2, PT, R49, 0x49, PT ;  /* 0x000000493100780c */ /* 0x000fe20003f44270 */
[--C-:B------:R-:W-:Y:S01]  /*17120*/  IMAD.MOV.U32 R70, RZ, RZ, R119.reuse ;  /* 0x000000ffff467224 */ /* 0x100fe200078e0077 */
[----:B-1----:R-:W-:Y:S01]  /*17130*/  FSEL R88, R35, -INF , P3 ;  /* 0xff80000023587808 */ /* 0x002fe20001800000 */
[----:B------:R-:W-:Y:S01]  /*17140*/  MUFU.EX2 R193, R193 ;  /* 0x000000c100c17308 */ /* 0x000fe20000000800 */
[----:B------:R-:W-:Y:S01]  /*17150*/  FMNMX.FTZ R5, R54, R5, !PT ;  /* 0x0000000536057209 */ /* 0x000fe20007810000 */
[--C-:B------:R-:W-:Y:S01]  /*17160*/  IMAD.MOV.U32 R55, RZ, RZ, R119.reuse ;  /* 0x000000ffff377224 */ /* 0x100fe200078e0077 */
[----:B------:R-:W-:Y:S01]  /*17170*/  ISETP.GT.AND P3, PT, R49, 0x50, PT ;  /* 0x000000503100780c */ /* 0x000fe20003f64270 */
[--C-:B------:R-:W-:Y:S01]  /*17180*/  IMAD.MOV.U32 R53, RZ, RZ, R119.reuse ;  /* 0x000000ffff357224 */ /* 0x100fe200078e0077 */
[----:B------:R-:W-:Y:S01]  /*17190*/  FSEL R56, R45, -INF , P2 ;  /* 0xff8000002d387808 */ /* 0x000fe20001000000 */
[----:B------:R-:W-:Y:S01]  /*171a0*/  IMAD.MOV.U32 R45, RZ, RZ, R119 ;  /* 0x000000ffff2d7224 */ /* 0x000fe200078e0077 */
        /* <DEDUP_REMOVED lines=12> */
[----:B------:R-:W-:Y:S01]  /*17270*/  FMNMX.FTZ R5, R46, R5, !PT ;  /* 0x000000052e057209 */ /* 0x000fe20007810000 */
[----:B------:R-:W-:Y:S01]  /*17280*/  IMAD.MOV.U32 R43, RZ, RZ, R119 ;  /* 0x000000ffff2b7224 */ /* 0x000fe200078e0077 */
        /* <DEDUP_REMOVED lines=9> */
[----:B------:R-:W-:Y:S01]  /*17320*/  FSEL R38, R47, -INF , P2 ;  /* 0xff8000002f267808 */ /* 0x000fe20001000000 */
[--C-:B------:R-:W-:Y:S01]  /*17330*/  IMAD.MOV.U32 R47, RZ, RZ, R119.reuse ;  /* 0x000000ffff2f7224 */ /* 0x100fe200078e0077 */
[----:B------:R-:W-:Y:S02]  /*17340*/  FMNMX.FTZ R5, R98, R5, !PT ;  /* 0x0000000562057209 */ /* 0x000fe40007810000 */
[----:B------:R-:W-:Y:S01]  /*17350*/  ISETP.GT.AND P2, PT, R49, 0x69, PT ;  /* 0x000000693100780c */ /* 0x000fe20003f44270 */
[----:B------:R-:W-:Y:S01]  /*17360*/  IMAD.MOV.U32 R49, RZ, RZ, R119 ;  /* 0x000000ffff317224 */ /* 0x000fe200078e0077 */
[----:B------:R-:W-:Y:S01]  /*17370*/  FSEL R100, R100, -INF , P3 ;  /* 0xff80000064647808 */ /* 0x000fe20001800000 */
[----:B------:R-:W-:Y:S01]  /*17380*/  MUFU.EX2 R191, R191 ;  /* 0x000000bf00bf7308 */ /* 0x000fe20000000800 */
[----:B------:R-:W-:-:S02]  /*17390*/  FMNMX.FTZ R5, R38, R5, !PT ;  /* 0x0000000526057209 */ /* 0x000fc40007810000 */
[----:B0-----:R-:W-:Y:S02]  /*173a0*/  FSEL R102, R29, -INF , P2 ;  /* 0xff8000001d667808 */ /* 0x001fe40001000000 */
[----:B------:R-:W-:-:S03]  /*173b0*/  FMNMX.FTZ R5, R100, R5, !PT ;  /* 0x0000000564057209 */ /* 0x000fc60007810000 */
[----:B------:R-:W-:Y:S01]  /*173c0*/  MUFU.EX2 R34, R34 ;  /* 0x0000002200227308 */ /* 0x000fe20000000800 */
[----:B------:R-:W-:-:S05]  /*173d0*/  FMNMX.FTZ R5, R102, R5, !PT ;  /* 0x0000000566057209 */ /* 0x000fca0007810000 */
        /* <DEDUP_REMOVED lines=11> */
[----:B------:R-:W-:-:S03]  /*17490*/  IMAD.MOV.U32 R106, RZ, RZ, R119 ;  /* 0x000000ffff6a7224 */ /* 0x000fc600078e0077 */
[C---:B------:R-:W-:Y:S01]  /*174a0*/  FSETP.NEU.FTZ.AND P2, PT, R5.reuse, -INF , PT ;  /* 0xff8000000500780b */ /* 0x040fe20003f5d000 */
[----:B------:R-:W-:Y:S02]  /*174b0*/  FMUL.FTZ R7, R5, R3 ;  /* 0x0000000305077220 */ /* 0x000fe40000410000 */
[----:B------:R-:W-:Y:S03]  /*174c0*/  MUFU.EX2 R64, R64 ;  /* 0x0000004000407308 */ /* 0x000fe60000000800 */
[----:B------:R-:W-:-:S05]  /*174d0*/  FSEL R29, R7, RZ, P2 ;  /* 0x000000ff071d7208 */ /* 0x000fca0001000000 */
[----:B------:R-:W-:Y:S01]  /*174e0*/  MUFU.EX2 R177, R177 ;  /* 0x000000b100b17308 */ /* 0x000fe20000000800 */
[-CC-:B------:R-:W-:Y:S01]  /*174f0*/  FFMA.FTZ R200, R28, R3.reuse, -R29.reuse ;  /* 0x000000031cc87223 */ /* 0x180fe2000001081d */
[-CC-:B------:R-:W-:Y:S01]  /*17500*/  FFMA.FTZ R9, R27, R3.reuse, -R29.reuse ;  /* 0x000000031b097223 */ /* 0x180fe2000001081d */
[-CC-:B------:R-:W-:Y:S01]  /*17510*/  FFMA.FTZ R202, R6, R3.reuse, -R29.reuse ;  /* 0x0000000306ca7223 */ /* 0x180fe2000001081d */
[----:B------:R-:W-:Y:S01]  /*17520*/  FADD.FTZ R6, R201, R8 ;  /* 0x00000008c9067221 */ /* 0x000fe20000010000 */
[-CC-:B------:R-:W-:Y:S01]  /*17530*/  FFMA.FTZ R11, R24, R3.reuse, -R29.reuse ;  /* 0x00000003180b7223 */ /* 0x180fe2000001081d */
[-CC-:B------:R-:W-:Y:S01]  /*17540*/  FFMA.FTZ R196, R32, R3.reuse, -R29.reuse ;  /* 0x0000000320c47223 */ /* 0x180fe2000001081d */
[-CC-:B------:R-:W-:Y:S01]  /*17550*/  FFMA.FTZ R13, R36, R3.reuse, -R29.reuse ;  /* 0x00000003240d7223 */ /* 0x180fe2000001081d */
[----:B------:R-:W-:Y:S01]  /*17560*/  MUFU.EX2 R200, R200 ;  /* 0x000000c800c87308 */ /* 0x000fe20000000800 */
[----:B------:R-:W-:Y:S01]  /*17570*/  FADD.FTZ R7, R203, R6 ;  /* 0x00000006cb077221 */ /* 0x000fe20000010000 */
[----:B------:R-:W-:Y:S01]  /*17580*/  FFMA.FTZ R198, R40, R3, -R29 ;  /* 0x0000000328c67223 */ /* 0x000fe2000001081d */
[----:B------:R-:W-:-:S02]  /*17590*/  IMAD.IADD R24, R222, 0x1, -R219 ;  /* 0x00000001de187824 */ /* 0x000fc400078e0adb */
[-C--:B------:R-:W-:Y:S01]  /*175a0*/  FFMA.FTZ R15, R44, R3.reuse, -R29 ;  /* 0x000000032c0f7223 */ /* 0x080fe2000001081d */
[----:B---3--:R-:W-:Y:S01]  /*175b0*/  FADD.FTZ R6, R10, R7 ;  /* 0x000000070a067221 */ /* 0x008fe20000010000 */
[-CC-:B------:R-:W-:Y:S01]  /*175c0*/  FFMA.FTZ R192, R72, R3.reuse, -R29.reuse ;  /* 0x0000000348c07223 */ /* 0x180fe2000001081d */
[----:B------:R-:W-:Y:S01]  /*175d0*/  IMAD R7, R217, 0x80, R24 ;  /* 0x00000080d9077824 */ /* 0x000fe200078e0218 */
[----:B------:R-:W0:Y:S01]  /*175e0*/  MUFU.EX2 R9, R9 ;  /* 0x0000000900097308 */ /* 0x000e220000000800 */
[----:B----4-:R-:W-:Y:S01]  /*175f0*/  FADD.FTZ R33, R197, R6 ;  /* 0x00000006c5217221 */ /* 0x010fe20000010000 */
[-CC-:B------:R-:W-:Y:S01]  /*17600*/  FFMA.FTZ R21, R68, R3.reuse, -R29.reuse ;  /* 0x0000000344157223 */ /* 0x180fe2000001081d */
[-CC-:B------:R-:W-:Y:S01]  /*17610*/  FFMA.FTZ R194, R76, R3.reuse, -R29.reuse ;  /* 0x000000034cc27223 */ /* 0x180fe2000001081d */
[-C--:B------:R-:W-:Y:S01]  /*17620*/  FFMA.FTZ R25, R62, R3.reuse, -R29 ;  /* 0x000000033e197223 */ /* 0x080fe2000001081d */
[----:B------:R-:W-:Y:S01]  /*17630*/  FADD.FTZ R6, R12, R33 ;  /* 0x000000210c067221 */ /* 0x000fe20000010000 */
[-CC-:B------:R-:W-:Y:S01]  /*17640*/  FFMA.FTZ R188, R82, R3.reuse, -R29.reuse ;  /* 0x0000000352bc7223 */ /* 0x180fe2000001081d */
[----:B------:R-:W-:Y:S01]  /*17650*/  FFMA.FTZ R27, R48, R3, -R29 ;  /* 0x00000003301b7223 */ /* 0x000fe2000001081d */
[----:B------:R-:W1:Y:S01]  /*17660*/  MUFU.EX2 R202, R202 ;  /* 0x000000ca00ca7308 */ /* 0x000e620000000800 */
[----:B-----5:R-:W-:Y:S01]  /*17670*/  FADD.FTZ R35, R199, R6 ;  /* 0x00000006c7237221 */ /* 0x020fe20000010000 */
[----:B------:R-:W-:-:S02]  /*17680*/  IMAD.MOV.U32 R6, RZ, RZ, RZ ;  /* 0x000000ffff067224 */ /* 0x000fc400078e00ff */
[-CC-:B------:R-:W-:Y:S01]  /*17690*/  FFMA.FTZ R190, R104, R3.reuse, -R29.reuse ;  /* 0x0000000368be7223 */ /* 0x180fe2000001081d */
[----:B------:R-:W-:Y:S01]  /*176a0*/  FFMA.FTZ R92, R92, R3, -R29 ;  /* 0x000000035c5c7223 */ /* 0x000fe2000001081d */
[----:B------:R-:W-:Y:S01]  /*176b0*/  FADD.FTZ R28, R14, R35 ;  /* 0x000000230e1c7221 */ /* 0x000fe20000010000 */
[----:B------:R-:W-:-:S04]  /*176c0*/  IMAD.HI R218, R7, -0x6db6db6d, R6 ;  /* 0x9249249307da7827 */ /* 0x000fc800078e0206 */
[-C--:B------:R-:W-:Y:S01]  /*176d0*/  FFMA.FTZ R94, R94, R3.reuse, -R29 ;  /* 0x000000035e5e7223 */ /* 0x080fe2000001081d */
[----:B------:R-:W2:Y:S01]  /*176e0*/  MUFU.EX2 R11, R11 ;  /* 0x0000000b000b7308 */ /* 0x000ea20000000800 */
[----:B0-----:R-:W-:Y:S01]  /*176f0*/  FADD.FTZ R33, R200, R9 ;  /* 0x00000009c8217221 */ /* 0x001fe20000010000 */
[----:B------:R-:W-:Y:S01]  /*17700*/  FADD.FTZ R35, R193, R28 ;  /* 0x0000001cc1237221 */ /* 0x000fe20000010000 */
[----:B------:R-:W-:Y:S01]  /*17710*/  SHF.R.U32.HI R37, RZ, 0x1f, R218 ;  /* 0x0000001fff257819 */ /* 0x000fe200000116da */
[-CC-:B------:R-:W-:Y:S01]  /*17720*/  FFMA.FTZ R54, R54, R3.reuse, -R29.reuse ;  /* 0x0000000336367223 */ /* 0x180fe2000001081d */
[-CC-:B------:R-:W-:Y:S01]  /*17730*/  FFMA.FTZ R88, R88, R3.reuse, -R29.reuse ;  /* 0x0000000358587223 */ /* 0x180fe2000001081d */
[----:B------:R-:W-:Y:S01]  /*17740*/  FFMA.FTZ R56, R56, R3, -R29 ;  /* 0x0000000338387223 */ /* 0x000fe2000001081d */
[----:B------:R-:W-:Y:S01]  /*17750*/  LEA.HI.SX32 R218, R218, R37, 0x1a ;  /* 0x00000025dada7211 */ /* 0x000fe200078fd2ff */
[----:B------:R-:W0:Y:S01]  /*17760*/  MUFU.EX2 R196, R196 ;  /* 0x000000c400c47308 */ /* 0x000e220000000800 */
[----:B-1----:R-:W-:Y:S01]  /*17770*/  FADD.FTZ R24, R202, R33 ;  /* 0x00000021ca187221 */ /* 0x002fe20000010000 */
[-CC-:B------:R-:W-:Y:S01]  /*17780*/  FFMA.FTZ R50, R50, R3.reuse, -R29.reuse ;  /* 0x0000000332327223 */ /* 0x180fe2000001081d */
[-CC-:B------:R-:W-:Y:S01]  /*17790*/  FFMA.FTZ R46, R46, R3.reuse, -R29.reuse ;  /* 0x000000032e2e7223 */ /* 0x180fe2000001081d */
[-CC-:B------:R-:W-:Y:S01]  /*177a0*/  FFMA.FTZ R58, R58, R3.reuse, -R29.reuse ;  /* 0x000000033a3a7223 */ /* 0x180fe2000001081d */
[-CC-:B------:R-:W-:Y:S01]  /*177b0*/  FFMA.FTZ R96, R96, R3.reuse, -R29.reuse ;  /* 0x0000000360607223 */ /* 0x180fe2000001081d */
[-CC-:B------:R-:W-:Y:S01]  /*177c0*/  FFMA.FTZ R98, R98, R3.reuse, -R29.reuse ;  /* 0x0000000362627223 */ /* 0x180fe2000001081d */
[-C--:B------:R-:W-:Y:S01]  /*177d0*/  FFMA.FTZ R38, R38, R3.reuse, -R29 ;  /* 0x0000000326267223 */ /* 0x080fe2000001081d */
[----:B------:R-:W1:Y:S01]  /*177e0*/  MUFU.EX2 R13, R13 ;  /* 0x0000000d000d7308 */ /* 0x000e620000000800 */
[----:B--2---:R-:W-:Y:S01]  /*177f0*/  FADD.FTZ R33, R11, R24 ;  /* 0x000000180b217221 */ /* 0x004fe20000010000 */
[----:B------:R-:W-:Y:S01]  /*17800*/  FADD.FTZ R24, R20, R35 ;  /* 0x0000002314187221 */ /* 0x000fe20000010000 */
[-CC-:B------:R-:W-:Y:S01]  /*17810*/  FFMA.FTZ R100, R100, R3.reuse, -R29.reuse ;  /* 0x0000000364647223 */ /* 0x180fe2000001081d */
[----:B------:R-:W-:Y:S01]  /*17820*/  FFMA.FTZ R102, R102, R3, -R29 ;  /* 0x0000000366667223 */ /* 0x000fe2000001081d */
[----:B------:R-:W-:Y:S01]  /*17830*/  F2FP.BF16.F32.PACK_AB R203, R10, R203 ;  /* 0x000000cb0acb723e */ /* 0x000fe200000010ff */
[----:B------:R-:W-:Y:S01]  /*17840*/  FADD.FTZ R35, R195, R24 ;  /* 0x00000018c3237221 */ /* 0x000fe20000010000 */
[----:B------:R-:W-:Y:S01]  /*17850*/  VIADD R10, R148, 0xfffffffe ;  /* 0xfffffffe940a7836 */ /* 0x000fe20000000000 */
[----:B------:R-:W2:Y:S01]  /*17860*/  MUFU.EX2 R198, R198 ;  /* 0x000000c600c67308 */ /* 0x000ea20000000800 */
[----:B0-----:R-:W-:Y:S01]  /*17870*/  FADD.FTZ R6, R196, R33 ;  /* 0x00000021c4067221 */ /* 0x001fe20000010000 */
[----:B------:R-:W-:Y:S01]  /*17880*/  FADD.FTZ R24, R42, R35 ;  /* 0x000000232a187221 */ /* 0x000fe20000010000 */
[----:B------:R-:W-:Y:S01]  /*17890*/  F2FP.BF16.F32.PACK_AB R200, R9, R200 ;  /* 0x000000c809c8723e */ /* 0x000fe200000010ff */
[----:B------:R-:W-:Y:S01]  /*178a0*/  IMAD.MOV.U32 R104, RZ, RZ, R119 ;  /* 0x000000ffff687224 */ /* 0x000fe200078e0077 */
[----:B------:R-:W-:Y:S01]  /*178b0*/  VIMNMX R218, RZ, R218, !PT ;  /* 0x000000daffda7248 */ /* 0x000fe20007fe0100 */
[----:B------:R-:W-:Y:S01]  /*178c0*/  FADD.FTZ R37, R189, R24 ;  /* 0x00000018bd257221 */ /* 0x000fe20000010000 */
[C---:B------:R-:W-:Y:S01]  /*178d0*/  F2FP.BF16.F32.PACK_AB R189, R2.reuse, R189 ;  /* 0x000000bd02bd723e */ /* 0x040fe200000010ff */
[----:B------:R-:W0:Y:S01]  /*178e0*/  MUFU.EX2 R15, R15 ;  /* 0x0000000f000f7308 */ /* 0x000e220000000800 */
[----:B-1----:R-:W-:Y:S01]  /*178f0*/  FADD.FTZ R33, R13, R6 ;  /* 0x000000060d217221 */ /* 0x002fe20000010000 */
[----:B------:R-:W-:Y:S01]  /*17900*/  FADD.FTZ R24, R2, R37 ;  /* 0x0000002502187221 */ /* 0x000fe20000010000 */
[----:B------:R-:W-:Y:S01]  /*17910*/  ISETP.GE.AND P2, PT, R10, R218, PT ;  /* 0x000000da0a00720c */ /* 0x000fe20003f46270 */
[----:B------:R-:W-:Y:S01]  /*17920*/  IMAD.MOV.U32 R82, RZ, RZ, R119 ;  /* 0x000000ffff527224 */ /* 0x000fe200078e0077 */
[----:B------:R-:W-:Y:S01]  /*17930*/  F2FP.BF16.F32.PACK_AB R202, R11, R202 ;  /* 0x000000ca0bca723e */ /* 0x000fe200000010ff */
[----:B------:R-:W-:Y:S01]  /*17940*/  FADD.FTZ R37, R191, R24 ;  /* 0x00000018bf257221 */ /* 0x000fe20000010000 */
[----:B------:R-:W-:Y:S01]  /*17950*/  F2FP.BF16.F32.PACK_AB R195, R42, R195 ;  /* 0x000000c32ac3723e */ /* 0x000fe200000010ff */
[----:B------:R-:W1:Y:S01]  /*17960*/  MUFU.EX2 R192, R192 ;  /* 0x000000c000c07308 */ /* 0x000e620000000800 */
[----:B--2---:R-:W-:Y:S01]  /*17970*/  FADD.FTZ R6, R198, R33 ;  /* 0x00000021c6067221 */ /* 0x004fe20000010000 */
[----:B------:R-:W-:Y:S01]  /*17980*/  F2FP.BF16.F32.PACK_AB R191, R34, R191 ;  /* 0x000000bf22bf723e */ /* 0x000fe200000010ff */
[--C-:B------:R-:W-:Y:S01]  /*17990*/  IMAD.MOV.U32 R76, RZ, RZ, R119.reuse ;  /* 0x000000ffff4c7224 */ /* 0x100fe200078e0077 */
[----:B------:R-:W-:Y:S01]  /*179a0*/  F2FP.BF16.F32.PACK_AB R201, R8, R201 ;  /* 0x000000c908c9723e */ /* 0x000fe200000010ff */
[--C-:B------:R-:W-:Y:S01]  /*179b0*/  IMAD.MOV.U32 R72, RZ, RZ, R119.reuse ;  /* 0x000000ffff487224 */ /* 0x100fe200078e0077 */
[----:B------:R-:W-:Y:S01]  /*179c0*/  F2FP.BF16.F32.PACK_AB R197, R12, R197 ;  /* 0x000000c50cc5723e */ /* 0x000fe200000010ff */
[--C-:B------:R-:W-:Y:S01]  /*179d0*/  IMAD.MOV.U32 R68, RZ, RZ, R119.reuse ;  /* 0x000000ffff447224 */ /* 0x100fe200078e0077 */
[----:B------:R-:W2:Y:S01]  /*179e0*/  MUFU.EX2 R21, R21 ;  /* 0x0000001500157308 */ /* 0x000ea20000000800 */
[----:B0-----:R-:W-:Y:S01]  /*179f0*/  FADD.FTZ R35, R15, R6 ;  /* 0x000000060f237221 */ /* 0x001fe20000010000 */
[----:B------:R-:W-:Y:S01]  /*17a00*/  F2FP.BF16.F32.PACK_AB R199, R14, R199 ;  /* 0x000000c70ec7723e */ /* 0x000fe200000010ff */
[--C-:B------:R-:W-:Y:S01]  /*17a10*/  IMAD.MOV.U32 R62, RZ, RZ, R119.reuse ;  /* 0x000000ffff3e7224 */ /* 0x100fe200078e0077 */
[----:B------:R-:W-:Y:S01]  /*17a20*/  F2FP.BF16.F32.PACK_AB R193, R20, R193 ;  /* 0x000000c114c1723e */ /* 0x000fe200000010ff */
[--C-:B------:R-:W-:Y:S01]  /*17a30*/  IMAD.MOV.U32 R48, RZ, RZ, R119.reuse ;  /* 0x000000ffff307224 */ /* 0x100fe200078e0077 */
[----:B------:R-:W-:Y:S01]  /*17a40*/  F2FP.BF16.F32.PACK_AB R196, R13, R196 ;  /* 0x000000c40dc4723e */ /* 0x000fe200000010ff */
[----:B------:R-:W-:Y:S01]  /*17a50*/  IMAD.MOV.U32 R44, RZ, RZ, R119 ;  /* 0x000000ffff2c7224 */ /* 0x000fe200078e0077 */
[----:B------:R-:W0:Y:S01]  /*17a60*/  MUFU.EX2 R194, R194 ;  /* 0x000000c200c27308 */ /* 0x000e220000000800 */
[----:B-1----:R-:W-:Y:S01]  /*17a70*/  FADD.FTZ R6, R192, R35 ;  /* 0x00000023c0067221 */ /* 0x002fe20000010000 */
[----:B------:R-:W-:Y:S01]  /*17a80*/  F2FP.BF16.F32.PACK_AB R198, R15, R198 ;  /* 0x000000c60fc6723e */ /* 0x000fe200000010ff */
[----:B------:R-:W-:-:S02]  /*17a90*/  IMAD.MOV.U32 R42, RZ, RZ, R119 ;  /* 0x000000ffff2a7224 */ /* 0x000fc400078e0077 */
[--C-:B------:R-:W-:Y:S02]  /*17aa0*/  IMAD.MOV.U32 R40, RZ, RZ, R119.reuse ;  /* 0x000000ffff287224 */ /* 0x100fe400078e0077 */
[----:B------:R-:W-:Y:S01]  /*17ab0*/  IMAD.MOV.U32 R36, RZ, RZ, R119 ;  /* 0x000000ffff247224 */ /* 0x000fe200078e0077 */
[----:B------:R-:W1:Y:S01]  /*17ac0*/  MUFU.EX2 R25, R25 ;  /* 0x0000001900197308 */ /* 0x000e620000000800 */
[C---:B--2---:R-:W-:Y:S01]  /*17ad0*/  FADD.FTZ R35, R21.reuse, R6 ;  /* 0x0000000615237221 */ /* 0x044fe20000010000 */
[----:B------:R-:W-:Y:S01]  /*17ae0*/  FADD.FTZ R6, R34, R37 ;  /* 0x0000002522067221 */ /* 0x000fe20000010000 */
[----:B------:R-:W-:Y:S01]  /*17af0*/  F2FP.BF16.F32.PACK_AB R192, R21, R192 ;  /* 0x000000c015c0723e */ /* 0x000fe200000010ff */
[----:B------:R-:W-:Y:S02]  /*17b00*/  IMAD.MOV.U32 R34, RZ, RZ, R119 ;  /* 0x000000ffff227224 */ /* 0x000fe400078e0077 */
[----:B------:R-:W-:Y:S01]  /*17b10*/  FADD.FTZ R39, R185, R6 ;  /* 0x00000006b9277221 */ /* 0x000fe20000010000 */
[----:B------:R-:W-:Y:S01]  /*17b20*/  F2FP.BF16.F32.PACK_AB R185, R26, R185 ;  /* 0x000000b91ab9723e */ /* 0x000fe200000010ff */
[----:B------:R-:W2:Y:S01]  /*17b30*/  MUFU.EX2 R188, R188 ;  /* 0x000000bc00bc7308 */ /* 0x000ea20000000800 */
[----:B0-----:R-:W-:Y:S01]  /*17b40*/  FADD.FTZ R0, R194, R35 ;  /* 0x00000023c2007221 */ /* 0x001fe20000010000 */
[----:B------:R-:W-:Y:S01]  /*17b50*/  FADD.FTZ R6, R26, R39 ;  /* 0x000000271a067221 */ /* 0x000fe20000010000 */
[----:B------:R-:W-:-:S02]  /*17b60*/  IMAD.MOV.U32 R32, RZ, RZ, R119 ;  /* 0x000000ffff207224 */ /* 0x000fc400078e0077 */
[----:B------:R-:W-:Y:S02]  /*17b70*/  IMAD.MOV.U32 R28, RZ, RZ, R119 ;  /* 0x000000ffff1c7224 */ /* 0x000fe400078e0077 */
[----:B------:R-:W-:Y:S01]  /*17b80*/  FADD.FTZ R39, R187, R6 ;  /* 0x00000006bb277221 */ /* 0x000fe20000010000 */
[C---:B------:R-:W-:Y:S01]  /*17b90*/  F2FP.BF16.F32.PACK_AB R187, R60.reuse, R187 ;  /* 0x000000bb3cbb723e */ /* 0x040fe200000010ff */
[----:B------:R-:W0:Y:S01]  /*17ba0*/  MUFU.EX2 R27, R27 ;  /* 0x0000001b001b7308 */ /* 0x000e220000000800 */
[C---:B-1----:R-:W-:Y:S01]  /*17bb0*/  FADD.FTZ R37, R25.reuse, R0 ;  /* 0x0000000019257221 */ /* 0x042fe20000010000 */
[----:B------:R-:W-:Y:S01]  /*17bc0*/  FADD.FTZ R6, R60, R39 ;  /* 0x000000273c067221 */ /* 0x000fe20000010000 */
[----:B------:R-:W-:Y:S01]  /*17bd0*/  F2FP.BF16.F32.PACK_AB R194, R25, R194 ;  /* 0x000000c219c2723e */ /* 0x000fe200000010ff */
[----:B------:R-:W-:Y:S02]  /*17be0*/  IMAD.MOV.U32 R60, RZ, RZ, R119 ;  /* 0x000000ffff3c7224 */ /* 0x000fe400078e0077 */
[----:B------:R-:W-:Y:S01]  /*17bf0*/  FADD.FTZ R39, R181, R6 ;  /* 0x00000006b5277221 */ /* 0x000fe20000010000 */
[----:B------:R-:W-:Y:S01]  /*17c00*/  F2FP.BF16.F32.PACK_AB R181, R30, R181 ;  /* 0x000000b51eb5723e */ /* 0x000fe200000010ff */
[----:B------:R-:W1:Y:S01]  /*17c10*/  MUFU.EX2 R190, R190 ;  /* 0x000000be00be7308 */ /* 0x000e620000000800 */
[----:B--2---:R-:W-:Y:S01]  /*17c20*/  FADD.FTZ R0, R188, R37 ;  /* 0x00000025bc007221 */ /* 0x004fe20000010000 */
[----:B------:R-:W-:Y:S01]  /*17c30*/  FADD.FTZ R6, R30, R39 ;  /* 0x000000271e067221 */ /* 0x000fe20000010000 */
[----:B------:R-:W-:-:S02]  /*17c40*/  IMAD.MOV.U32 R30, RZ, RZ, R119 ;  /* 0x000000ffff1e7224 */ /* 0x000fc400078e0077 */
[----:B------:R-:W-:Y:S02]  /*17c50*/  IMAD.MOV.U32 R26, RZ, RZ, R119 ;  /* 0x000000ffff1a7224 */ /* 0x000fe400078e0077 */
[----:B------:R-:W-:Y:S01]  /*17c60*/  FADD.FTZ R39, R183, R6 ;  /* 0x00000006b7277221 */ /* 0x000fe20000010000 */
[C---:B------:R-:W-:Y:S01]  /*17c70*/  F2FP.BF16.F32.PACK_AB R183, R64.reuse, R183 ;  /* 0x000000b740b7723e */ /* 0x040fe200000010ff */
[----:B------:R2:W3:Y:S01]  /*17c80*/  MUFU.EX2 R31, R92 ;  /* 0x0000005c001f7308 */ /* 0x0004e20000000800 */
[C---:B0-----:R-:W-:Y:S01]  /*17c90*/  FADD.FTZ R37, R27.reuse, R0 ;  /* 0x000000001b257221 */ /* 0x041fe20000010000 */
[----:B------:R-:W-:Y:S01]  /*17ca0*/  FADD.FTZ R2, R64, R39 ;  /* 0x0000002740027221 */ /* 0x000fe20000010000 */
[----:B------:R-:W-:Y:S01]  /*17cb0*/  F2FP.BF16.F32.PACK_AB R188, R27, R188 ;  /* 0x000000bc1bbc723e */ /* 0x000fe200000010ff */
[--C-:B------:R-:W-:Y:S02]  /*17cc0*/  IMAD.MOV.U32 R64, RZ, RZ, R119.reuse ;  /* 0x000000ffff407224 */ /* 0x100fe400078e0077 */
[----:B------:R-:W-:Y:S01]  /*17cd0*/  FADD.FTZ R41, R177, R2 ;  /* 0x00000002b1297221 */ /* 0x000fe20000010000 */
[----:B------:R-:W-:Y:S01]  /*17ce0*/  IMAD.MOV.U32 R27, RZ, RZ, R119 ;  /* 0x000000ffff1b7224 */ /* 0x000fe200078e0077 */
[----:B------:R-:W0:Y:S01]  /*17cf0*/  MUFU.EX2 R94, R94 ;  /* 0x0000005e005e7308 */ /* 0x000e220000000800 */
[----:B-1----:R-:W-:Y:S01]  /*17d00*/  FADD.FTZ R0, R190, R37 ;  /* 0x00000025be007221 */ /* 0x002fe20000010000 */
[----:B--2---:R-:W-:-:S02]  /*17d10*/  IMAD.MOV.U32 R92, RZ, RZ, R119 ;  /* 0x000000ffff5c7224 */ /* 0x004fc400078e0077 */
[--C-:B------:R-:W-:Y:S02]  /*17d20*/  IMAD.MOV.U32 R25, RZ, RZ, R119.reuse ;  /* 0x000000ffff197224 */ /* 0x100fe400078e0077 */
[--C-:B------:R-:W-:Y:S02]  /*17d30*/  IMAD.MOV.U32 R24, RZ, RZ, R119.reuse ;  /* 0x000000ffff187224 */ /* 0x100fe400078e0077 */
[----:B------:R1:W2:Y:S01]  /*17d40*/  MUFU.EX2 R7, R54 ;  /* 0x0000003600077308 */ /* 0x0002a20000000800 */
[C---:B---3--:R-:W-:Y:S01]  /*17d50*/  FADD.FTZ R37, R31.reuse, R0 ;  /* 0x000000001f257221 */ /* 0x048fe20000010000 */
[----:B------:R-:W-:Y:S01]  /*17d60*/  F2FP.BF16.F32.PACK_AB R190, R31, R190 ;  /* 0x000000be1fbe723e */ /* 0x000fe200000010ff */
[----:B------:R-:W-:-:S05]  /*17d70*/  IMAD.MOV.U32 R31, RZ, RZ, R119 ;  /* 0x000000ffff1f7224 */ /* 0x000fca00078e0077 */
[----:B------:R-:W3:Y:S01]  /*17d80*/  MUFU.EX2 R88, R88 ;  /* 0x0000005800587308 */ /* 0x000ee20000000800 */
[----:B0-----:R-:W-:Y:S01]  /*17d90*/  FADD.FTZ R0, R94, R37 ;  /* 0x000000255e007221 */ /* 0x001fe20000010000 */
[----:B-1----:R-:W-:-:S06]  /*17da0*/  MOV R54, R119 ;  /* 0x0000007700367202 */ /* 0x002fcc0000000f00 */
        /* <DEDUP_REMOVED lines=10> */
[--C-:B------:R-:W-:Y:S02]  /*17e50*/  IMAD.MOV.U32 R88, RZ, RZ, R119.reuse ;  /* 0x000000ffff587224 */ /* 0x100fe400078e0077 */
[----:B------:R-:W-:-:S03]  /*17e60*/  IMAD.MOV.U32 R33, RZ, RZ, R119 ;  /* 0x000000ffff217224 */ /* 0x000fc600078e0077 */
[----:B------:R-:W1:Y:S01]  /*17e70*/  MUFU.EX2 R58, R58 ;  /* 0x0000003a003a7308 */ /* 0x000e620000000800 */
[----:B--2---:R-:W-:Y:S01]  /*17e80*/  FADD.FTZ R0, R50, R39 ;  /* 0x0000002732007221 */ /* 0x004fe20000010000 */
[----:B0-----:R-:W-:-:S06]  /*17e90*/  IMAD.MOV.U32 R46, RZ, RZ, R119 ;  /* 0x000000ffff2e7224 */ /* 0x001fcc00078e0077 */
[----:B------:R0:W2:Y:S01]  /*17ea0*/  MUFU.EX2 R29, R96 ;  /* 0x00000060001d7308 */ /* 0x0000a20000000800 */
[C---:B---3--:R-:W-:Y:S01]  /*17eb0*/  FADD.FTZ R39, R35.reuse, R0 ;  /* 0x0000000023277221 */ /* 0x048fe20000010000 */
[----:B------:R-:W-:Y:S01]  /*17ec0*/  F2FP.BF16.F32.PACK_AB R180, R35, R50 ;  /* 0x0000003223b4723e */ /* 0x000fe200000010ff */
[--C-:B------:R-:W-:Y:S02]  /*17ed0*/  IMAD.MOV.U32 R50, RZ, RZ, R119.reuse ;  /* 0x000000ffff327224 */ /* 0x100fe400078e0077 */
[----:B------:R-:W-:-:S03]  /*17ee0*/  IMAD.MOV.U32 R35, RZ, RZ, R119 ;  /* 0x000000ffff237224 */ /* 0x000fc600078e0077 */
[----:B------:R-:W3:Y:S01]  /*17ef0*/  MUFU.EX2 R98, R98 ;  /* 0x0000006200627308 */ /* 0x000ee20000000800 */
[----:B-1----:R-:W-:Y:S01]  /*17f00*/  FADD.FTZ R0, R58, R39 ;  /* 0x000000273a007221 */ /* 0x002fe20000010000 */
[----:B0-----:R-:W-:-:S06]  /*17f10*/  IMAD.MOV.U32 R96, RZ, RZ, R119 ;  /* 0x000000ffff607224 */ /* 0x001fcc00078e0077 */
[----:B------:R-:W0:Y:S01]  /*17f20*/  MUFU.EX2 R52, R52 ;  /* 0x0000003400347308 */ /* 0x000e220000000800 */
[C---:B--2---:R-:W-:Y:S01]  /*17f30*/  FADD.FTZ R39, R29.reuse, R0 ;  /* 0x000000001d277221 */ /* 0x044fe20000010000 */
[----:B------:R-:W-:Y:S01]  /*17f40*/  F2FP.BF16.F32.PACK_AB R182, R29, R58 ;  /* 0x0000003a1db6723e */ /* 0x000fe200000010ff */
[--C-:B------:R-:W-:Y:S02]  /*17f50*/  IMAD.MOV.U32 R58, RZ, RZ, R119.reuse ;  /* 0x000000ffff3a7224 */ /* 0x100fe400078e0077 */
[----:B------:R-:W-:-:S03]  /*17f60*/  IMAD.MOV.U32 R29, RZ, RZ, R119 ;  /* 0x000000ffff1d7224 */ /* 0x000fc600078e0077 */
[----:B------:R1:W2:Y:S01]  /*17f70*/  MUFU.EX2 R37, R38 ;  /* 0x0000002600257308 */ /* 0x0002a20000000800 */
[----:B---3--:R-:W-:Y:S01]  /*17f80*/  FADD.FTZ R0, R98, R39 ;  /* 0x0000002762007221 */ /* 0x008fe20000010000 */
[----:B------:R-:W-:-:S06]  /*17f90*/  IMAD.MOV.U32 R39, RZ, RZ, R119 ;  /* 0x000000ffff277224 */ /* 0x000fcc00078e0077 */
[----:B------:R-:W3:Y:S01]  /*17fa0*/  MUFU.EX2 R179, R179 ;  /* 0x000000b300b37308 */ /* 0x000ee20000000800 */
[C---:B0-----:R-:W-:Y:S01]  /*17fb0*/  FADD.FTZ R2, R52.reuse, R41 ;  /* 0x0000002934027221 */ /* 0x041fe20000010000 */
[----:B------:R-:W-:Y:S01]  /*17fc0*/  F2FP.BF16.F32.PACK_AB R177, R52, R177 ;  /* 0x000000b134b1723e */ /* 0x000fe200000010ff */
[--C-:B------:R-:W-:Y:S02]  /*17fd0*/  IMAD.MOV.U32 R52, RZ, RZ, R119.reuse ;  /* 0x000000ffff347224 */ /* 0x100fe400078e0077 */
[----:B-1----:R-:W-:-:S03]  /*17fe0*/  IMAD.MOV.U32 R38, RZ, RZ, R119 ;  /* 0x000000ffff267224 */ /* 0x002fc600078e0077 */
[----:B------:R-:W0:Y:S01]  /*17ff0*/  MUFU.EX2 R100, R100 ;  /* 0x0000006400647308 */ /* 0x000e220000000800 */
[C---:B--2---:R-:W-:Y:S01]  /*18000*/  FADD.FTZ R11, R37.reuse, R0 ;  /* 0x00000000250b7221 */ /* 0x044fe20000010000 */
[----:B------:R-:W-:Y:S01]  /*18010*/  F2FP.BF16.F32.PACK_AB R176, R37, R98 ;  /* 0x0000006225b0723e */ /* 0x000fe200000010ff */
[--C-:B------:R-:W-:Y:S02]  /*18020*/  IMAD.MOV.U32 R98, RZ, RZ, R119.reuse ;  /* 0x000000ffff627224 */ /* 0x100fe400078e0077 */
[----:B------:R-:W-:-:S03]  /*18030*/  IMAD.MOV.U32 R37, RZ, RZ, R119 ;  /* 0x000000ffff257224 */ /* 0x000fc600078e0077 */
[----:B------:R-:W1:Y:S01]  /*18040*/  MUFU.EX2 R66, R66 ;  /* 0x0000004200427308 */ /* 0x000e620000000800 */
[----:B---3--:R-:W-:Y:S01]  /*18050*/  FADD.FTZ R41, R179, R2 ;  /* 0x00000002b3297221 */ /* 0x008fe20000010000 */
[----:B------:R-:W-:-:S06]  /*18060*/  IMAD.MOV.U32 R2, RZ, RZ, 0x3f800000 ;  /* 0x3f800000ff027424 */ /* 0x000fcc00078e00ff */
[----:B------:R2:W3:Y:S01]  /*18070*/  MUFU.EX2 R9, R102 ;  /* 0x0000006600097308 */ /* 0x0004e20000000800 */
[----:B0-----:R-:W-:Y:S01]  /*18080*/  FADD.FTZ R0, R100, R11 ;  /* 0x0000000b64007221 */ /* 0x001fe20000010000 */
[C---:B-1----:R-:W-:Y:S01]  /*18090*/  FADD.FTZ R6, R66.reuse, R41 ;  /* 0x0000002942067221 */ /* 0x042fe20000010000 */
[----:B------:R-:W-:Y:S01]  /*180a0*/  F2FP.BF16.F32.PACK_AB R179, R66, R179 ;  /* 0x000000b342b3723e */ /* 0x000fe200000010ff */
[--C-:B--2---:R-:W-:Y:S02]  /*180b0*/  IMAD.MOV.U32 R102, RZ, RZ, R119.reuse ;  /* 0x000000ffff667224 */ /* 0x104fe400078e0077 */
[--C-:B------:R-:W-:Y:S02]  /*180c0*/  IMAD.MOV.U32 R66, RZ, RZ, R119.reuse ;  /* 0x000000ffff427224 */ /* 0x100fe400078e0077 */
[----:B------:R-:W-:Y:S02]  /*180d0*/  IMAD.MOV.U32 R41, RZ, RZ, R119 ;  /* 0x000000ffff297224 */ /* 0x000fe400078e0077 */
[C---:B---3--:R-:W-:Y:S01]  /*180e0*/  FADD.FTZ R7, R9.reuse, R0 ;  /* 0x0000000009077221 */ /* 0x048fe20000010000 */
[----:B------:R-:W-:Y:S01]  /*180f0*/  F2FP.BF16.F32.PACK_AB R178, R9, R100 ;  /* 0x0000006409b2723e */ /* 0x000fe200000010ff */
[----:B------:R-:W-:-:S02]  /*18100*/  IMAD.MOV.U32 R0, RZ, RZ, 0x3f800000 ;  /* 0x3f800000ff007424 */ /* 0x000fc400078e00ff */
        /* <DEDUP_REMOVED lines=55> */
[----:B------:R-:W-:-:S07]  /*18480*/  CS2R R24, SRZ ;  /* 0x0000000000187805 */ /* 0x000fce000001ff00 */
.L_x_5249:
[----:B------:R-:W-:-:S05]  /*18490*/  VIADD R3, R12, 0x1 ;  /* 0x000000010c037836 */ /* 0x000fca0000000000 */
[----:B------:R-:W-:-:S04]  /*184a0*/  ISETP.NE.AND P2, PT, R3, 0x2, PT ;  /* 0x000000020300780c */ /* 0x000fc80003f45270 */
[----:B------:R-:W-:Y:S02]  /*184b0*/  SEL R208, RZ, 0x1, P2 ;  /* 0x00000001ffd07807 */ /* 0x000fe40001000000 */
[----:B------:R-:W-:Y:S02]  /*184c0*/  SEL R205, R3, RZ, P2 ;  /* 0x000000ff03cd7207 */ /* 0x000fe40001000000 */
[----:B------:R-:W-:Y:S01]  /*184d0*/  LOP3.LUT R208, R11, R208, RZ, 0x3c, !PT ;  /* 0x000000d00bd07212 */ /* 0x000fe200078e3cff */
[----:B------:R-:W-:Y:S06]  /*184e0*/  @!P0 BRA `(.L_x_5239) ;  /* 0x0000000000048947 */ /* 0x000fec0003800000 */
[----:B------:R-:W-:Y:S01]  /*184f0*/  BPT.TRAP 0x1 ;  /* 0x000000040000795c */ /* 0x000fe20000300000 */
.L_x_5239:
[----:B------:R-:W-:Y:S01]  /*18500*/  IMAD R13, R205, 0x8, R18 ;  /* 0x00000008cd0d7824 */ /* 0x000fe200078e0212 */
[----:B------:R-:W-:-:S04]  /*18510*/  SHF.L.U32 R4, R208, 0x1f, RZ ;  /* 0x0000001fd0047819 */ /* 0x000fc800000006ff */
[----:B------:R0:W1:Y:S01]  /*18520*/  SYNCS.PHASECHK.TRANS64.TRYWAIT P2, [R13+URZ+0x36830], R4 ;  /* 0x036830040d0075a7 */ /* 0x000062000804017f */
[----:B------:R-:W-:Y:S05]  /*18530*/  @!P0 BRA `(.L_x_5240) ;  /* 0x0000000000048947 */ /* 0x000fea0003800000 */
[----:B------:R-:W-:Y:S01]  /*18540*/  BPT.TRAP 0x1 ;  /* 0x000000040000795c */ /* 0x000fe20000300000 */
.L_x_5240:
[----:B------:R-:W-:Y:S01]  /*18550*/  IMAD R3, R205, 0xa80, R216 ;  /* 0x00000a80cd037824 */ /* 0x000fe200078e02d8 */
[----:B------:R-:W-:Y:S03]  /*18560*/  BSSY B2, `(.L_x_5241) ;  /* 0x0000006000027945 */ /* 0x000fe60003800000 */
[C---:B------:R-:W-:Y:S02]  /*18570*/  VIADD R122, R3.reuse, 0x80 ;  /* 0x00000080037a7836 */ /* 0x040fe40000000000 */
[----:B------:R-:W-:Y:S01]  /*18580*/  VIADD R124, R3, 0x100 ;  /* 0x00000100037c7836 */ /* 0x000fe20000000000 */
[----:B-1----:R-:W-:Y:S06]  /*18590*/  @P2 BRA `(.L_x_5242) ;  /* 0x0000000000082947 */ /* 0x002fec0003800000 */
[----:B------:R-:W1:Y:S02]  /*185a0*/  SYNCS.PHASECHK.TRANS64.TRYWAIT P2, [R13+URZ+0x36830], R4 ;  /* 0x036830040d0075a7 */ /* 0x000e64000804017f */
[----:B-1----:R-:W-:Y:S05]  /*185b0*/  @!P2 BRA `(.L_x_5243) ;  /* 0x0000015400c4a947 */ /* 0x002fea0003800000 */
.L_x_5242:
[----:B------:R-:W-:Y:S05]  /*185c0*/  BSYNC B2 ;  /* 0x0000000000027941 */ /* 0x000fea0003800000 */
.L_x_5241:
[----:B------:R-:W2:Y:S01]  /*185d0*/  LDL.64 R20, [R1+0x30] ;  /* 0x0000300001147983 */ /* 0x000ea20000100a00 */
[----:B------:R-:W-:Y:S02]  /*185e0*/  IMAD.MOV.U32 R120, RZ, RZ, R3 ;  /* 0x000000ffff787224 */ /* 0x000fe400078e0003 */
[----:B------:R-:W-:Y:S01]  /*185f0*/  IMAD.MOV.U32 R121, RZ, RZ, 0x40000040 ;  /* 0x40000040ff797424 */ /* 0x000fe200078e00ff */
[----:B------:R-:W3:Y:S02]  /*18600*/  LDL.64 R14, [R1+0x28] ;  /* 0x00002800010e7983 */ /* 0x000ee40000100a00 */
[----:B------:R-:W-:Y:S02]  /*18610*/  R2UR UR10, R120 ;  /* 0x00000000780a72ca */ /* 0x000fe400000e0000 */
[C---:B------:R-:W-:Y:S01]  /*18620*/  R2UR UR11, R121.reuse ;  /* 0x00000000790b72ca */ /* 0x040fe200000e0000 */
[----:B------:R-:W-:Y:S01]  /*18630*/  WARPGROUP.ARRIVE ;  /* 0x00000000000079c5 */ /* 0x000fe20000000000 */
[----:B------:R-:W-:Y:S01]  /*18640*/  IMAD.MOV.U32 R123, RZ, RZ, 0x40000040 ;  /* 0x40000040ff7b7424 */ /* 0x000fe200078e00ff */
[----:B------:R-:W-:Y:S01]  /*18650*/  R2UR UR6, R122 ;  /* 0x000000007a0672ca */ /* 0x000fe200000e0000 */
[----:B------:R-:W-:Y:S01]  /*18660*/  IMAD.MOV.U32 R125, RZ, RZ, 0x40000040 ;  /* 0x40000040ff7d7424 */ /* 0x000fe200078e00ff */
[----:B------:R-:W-:Y:S01]  /*18670*/  R2UR UR19, R121 ;  /* 0x00000000791372ca */ /* 0x000fe200000e0000 */
[----:B------:R4:W-:Y:S01]  /*18680*/  STL.64 [R1+0x80], R8 ;  /* 0x0000800801007387 */ /* 0x0009e20000100a00 */
[----:B------:R-:W-:Y:S01]  /*18690*/  R2UR UR7, R123 ;  /* 0x000000007b0772ca */ /* 0x000fe200000e0000 */
[----:B------:R-:W-:-:S02]  /*186a0*/  IMAD.MOV.U32 R120, RZ, RZ, R124 ;  /* 0x000000ffff787224 */ /* 0x000fc400078e007c */
[----:B------:R-:W-:Y:S01]  /*186b0*/  VIADD R122, R3, 0x180 ;  /* 0x00000180037a7836 */ /* 0x000fe20000000000 */
[----:B------:R-:W-:Y:S01]  /*186c0*/  R2UR UR15, R123 ;  /* 0x000000007b0f72ca */ /* 0x000fe200000e0000 */
[----:B------:R0:W-:Y:S01]  /*186d0*/  STL.64 [R1+0x78], R6 ;  /* 0x0000780601007387 */ /* 0x0001e20000100a00 */
[----:B------:R-:W-:Y:S02]  /*186e0*/  R2UR UR18, R120 ;  /* 0x00000000781272ca */ /* 0x000fe400000e0000 */
[----:B------:R-:W-:Y:S01]  /*186f0*/  R2UR UR14, R122 ;  /* 0x000000007a0e72ca */ /* 0x000fe200000e0000 */
[----:B------:R-:W-:Y:S01]  /*18700*/  VIADD R120, R3, 0x200 ;  /* 0x0000020003787836 */ /* 0x000fe20000000000 */
[----:B------:R-:W-:Y:S02]  /*18710*/  R2UR UR35, R121 ;  /* 0x00000000792372ca */ /* 0x000fe400000e0000 */
[----:B--2---:R-:W-:Y:S02]  /*18720*/  R2UR UR20, R20 ;  /* 0x00000000141472ca */ /* 0x004fe400000e0000 */
[----:B------:R-:W-:Y:S01]  /*18730*/  R2UR UR21, R21 ;  /* 0x00000000151572ca */ /* 0x000fe200000e0000 */
[----:B------:R-:W-:Y:S01]  /*18740*/  VIADD R124, R3, 0x280 ;  /* 0x00000280037c7836 */ /* 0x000fe20000000000 */
[----:B------:R-:W-:Y:S01]  /*18750*/  R2UR UR31, R125 ;  /* 0x000000007d1f72ca */ /* 0x000fe200000e0000 */
[----:B----4-:R-:W2:Y:S01]  /*18760*/  LDL.64 R8, [R1+0x20] ;  /* 0x0000200001087983 */ /* 0x010ea20000100a00 */
[----:B------:R-:W-:-:S02]  /*18770*/  R2UR UR27, R123 ;  /* 0x000000007b1b72ca */ /* 0x000fc400000e0000 */
[----:B---3--:R-:W-:Y:S01]  /*18780*/  R2UR UR46, R14 ;  /* 0x000000000e2e72ca */ /* 0x008fe200000e0000 */
[----:B------:R-:W-:Y:S01]  /*18790*/  VIADD R210, R3, 0x84 ;  /* 0x0000008403d27836 */ /* 0x000fe20000000000 */
[----:B------:R-:W-:Y:S01]  /*187a0*/  R2UR UR47, R15 ;  /* 0x000000000f2f72ca */ /* 0x000fe200000e0000 */
[----:B------:R-:W-:Y:S01]  /*187b0*/  IMAD.MOV.U32 R211, RZ, RZ, 0x40000040 ;  /* 0x40000040ffd37424 */ /* 0x000fe200078e00ff */
[----:B0-----:R-:W3:Y:S01]  /*187c0*/  LDL.64 R6, [R1+0x18] ;  /* 0x0000180001067983 */ /* 0x001ee20000100a00 */
[----:B------:R-:W-:Y:S02]  /*187d0*/  UMOV UR8, UR20 ;  /* 0x0000001400087c82 */ /* 0x000fe40008000000 */
[----:B------:R-:W-:Y:S02]  /*187e0*/  UMOV UR9, UR21 ;  /* 0x0000001500097c82 */ /* 0x000fe40008000000 */
[----:B------:R-:W-:Y:S01]  /*187f0*/  HGMMA.64x16x16.F32.BF16 R168, gdesc[UR8], RZ, !UPT, gsb0 ;  /* 0x0020000008a879f0 */ /* 0x000fe2000c0018ff */
[----:B------:R-:W-:Y:S01]  /*18800*/  UMOV UR4, UR20 ;  /* 0x0000001400047c82 */ /* 0x000fe20008000000 */
[----:B------:R-:W-:Y:S01]  /*18810*/  UMOV UR5, UR21 ;  /* 0x0000001500057c82 */ /* 0x000fe20008000000 */
[----:B------:R-:W-:-:S02]  /*18820*/  WARPGROUP.DEPBAR.LE gsb0, 0x0 ;  /* 0x00008000000079c5 */ /* 0x000fc40000010000 */
        /* <DEDUP_REMOVED lines=12> */
[----:B------:R-:W-:Y:S01]  /*188f0*/  R2UR UR34, R120 ;  /* 0x00000000782272ca */ /* 0x000fe200000e0000 */
[----:B------:R-:W-:Y:S01]  /*18900*/  UMOV UR32, UR20 ;  /* 0x0000001400207c82 */ /* 0x000fe20008000000 */
[----:B------:R-:W-:Y:S01]  /*18910*/  UMOV UR33, UR21 ;  /* 0x0000001500217c82 */ /* 0x000fe20008000000 */
[----:B------:R-:W-:Y:S02]  /*18920*/  WARPGROUP.DEPBAR.LE gsb0, 0x0 ;  /* 0x00008000000079c5 */ /* 0x000fe40000010000 */
[----:B------:R-:W-:-:S08]  /*18930*/  WARPGROUP.ARRIVE ;  /* 0x00000000000079c5 */ /* 0x000fd00000000000 */
[----:B------:R-:W-:Y:S01]  /*18940*/  HGMMA.64x16x16.F32.BF16 R136, gdesc[UR32], RZ, !UPT, gsb0 ;  /* 0x00200000208879f0 */ /* 0x000fe2000c0018ff */
[----:B------:R-:W-:Y:S01]  /*18950*/  R2UR UR30, R124 ;  /* 0x000000007c1e72ca */ /* 0x000fe200000e0000 */
[----:B------:R-:W-:Y:S01]  /*18960*/  UMOV UR28, UR20 ;  /* 0x00000014001c7c82 */ /* 0x000fe20008000000 */
[----:B------:R-:W-:Y:S01]  /*18970*/  UMOV UR29, UR21 ;  /* 0x00000015001d7c82 */ /* 0x000fe20008000000 */
[C---:B------:R-:W-:Y:S02]  /*18980*/  VIADD R120, R3.reuse, 0x2 ;  /* 0x0000000203787836 */ /* 0x040fe40000000000 */
[----:B------:R-:W-:Y:S02]  /*18990*/  IMAD.MOV.U32 R121, RZ, RZ, 0x40000040 ;  /* 0x40000040ff797424 */ /* 0x000fe400078e00ff */
[C---:B------:R-:W-:Y:S01]  /*189a0*/  VIADD R122, R3.reuse, 0x300 ;  /* 0x00000300037a7836 */ /* 0x040fe20000000000 */
[----:B------:R-:W-:Y:S01]  /*189b0*/  R2UR UR10, R120 ;  /* 0x00000000780a72ca */ /* 0x000fe200000e0000 */
[----:B------:R-:W-:Y:S01]  /*189c0*/  VIADD R120, R3, 0x102 ;  /* 0x0000010203787836 */ /* 0x000fe20000000000 */
[----:B------:R-:W-:Y:S01]  /*189d0*/  R2UR UR11, R121 ;  /* 0x00000000790b72ca */ /* 0x000fe200000e0000 */
[----:B------:R-:W-:Y:S01]  /*189e0*/  IMAD.MOV.U32 R121, RZ, RZ, 0x40000040 ;  /* 0x40000040ff797424 */ /* 0x000fe200078e00ff */
[----:B------:R-:W-:-:S02]  /*189f0*/  WARPGROUP.DEPBAR.LE gsb0, 0x0 ;  /* 0x00008000000079c5 */ /* 0x000fc40000010000 */
[----:B------:R-:W-:-:S06]  /*18a00*/  WARPGROUP.ARRIVE ;  /* 0x00000000000079c5 */ /* 0x000fcc0000000000 */
[----:B------:R-:W-:Y:S01]  /*18a10*/  HGMMA.64x16x16.F32.BF16 R128, gdesc[UR28], RZ, !UPT, gsb0 ;  /* 0x002000001c8079f0 */ /* 0x000fe2000c0018ff */
[----:B------:R-:W-:Y:S01]  /*18a20*/  R2UR UR26, R122 ;  /* 0x000000007a1a72ca */ /* 0x000fe200000e0000 */
[----:B------:R-:W-:Y:S01]  /*18a30*/  VIADD R122, R3, 0x82 ;  /* 0x00000082037a7836 */ /* 0x000fe20000000000 */
[----:B------:R-:W-:Y:S01]  /*18a40*/  R2UR UR22, R120 ;  /* 0x00000000781672ca */ /* 0x000fe200000e0000 */
[----:B------:R-:W-:Y:S01]  /*18a50*/  IMAD.MOV.U32 R123, RZ, RZ, 0x40000040 ;  /* 0x40000040ff7b7424 */ /* 0x000fe200078e00ff */
[----:B------:R-:W-:Y:S01]  /*18a60*/  R2UR UR23, R121 ;  /* 0x00000000791772ca */ /* 0x000fe200000e0000 */
[C---:B------:R-:W-:Y:S02]  /*18a70*/  VIADD R120, R3.reuse, 0x202 ;  /* 0x0000020203787836 */ /* 0x040fe40000000000 */
[----:B------:R-:W-:Y:S01]  /*18a80*/  IMAD.MOV.U32 R121, RZ, RZ, 0x40000040 ;  /* 0x40000040ff797424 */ /* 0x000fe200078e00ff */
        /* <DEDUP_REMOVED lines=47> */
[----:B------:R-:W-:Y:S01]  /*18d80*/  MOV R21, UR48 ;  /* 0x0000003000157c02 */ /* 0x000fe20008000f00 */
        /* <DEDUP_REMOVED lines=14> */
[----:B--2---:R-:W-:Y:S02]  /*18e70*/  R2UR UR38, R8 ;  /* 0x00000000082672ca */ /* 0x004fe400000e0000 */
[----:B------:R-:W-:Y:S02]  /*18e80*/  R2UR UR39, R9 ;  /* 0x00000000092772ca */ /* 0x000fe400000e0000 */
[----:B------:R-:W-:Y:S01]  /*18e90*/  R2UR UR26, R210 ;  /* 0x00000000d21a72ca */ /* 0x000fe200000e0000 */
[----:B------:R0:W5:Y:S08]  /*18ea0*/  LDL.LU.64 R8, [R1+0x80] ;  /* 0x0000800001087983 */ /* 0x0001700000300a00 */
[----:B------:R-:W-:-:S02]  /*18eb0*/  UMOV UR28, UR38 ;  /* 0x00000026001c7c82 */ /* 0x000fc40008000000 */
[----:B------:R-:W-:Y:S01]  /*18ec0*/  UMOV UR29, UR39 ;  /* 0x00000027001d7c82 */ /* 0x000fe20008000000 */
[----:B------:R-:W-:Y:S02]  /*18ed0*/  WARPGROUP.DEPBAR.LE gsb0, 0x0 ;  /* 0x00008000000079c5 */ /* 0x000fe40000010000 */
[----:B------:R-:W-:-:S06]  /*18ee0*/  WARPGROUP.ARRIVE ;  /* 0x00000000000079c5 */ /* 0x000fcc0000000000 */
        /* <DEDUP_REMOVED lines=54> */
[----:B------:R-:W-:Y:S02]  /*19250*/  MOV R14, UR41 ;  /* 0x00000029000e7c02 */ /* 0x000fe40008000f00 */
[----:B------:R-:W-:Y:S02]  /*19260*/  MOV R15, UR40 ;  /* 0x00000028000f7c02 */ /* 0x000fe40008000f00 */
[----:B---3--:R-:W-:Y:S02]  /*19270*/  R2UR UR40, R6 ;  /* 0x00000000062872ca */ /* 0x008fe400000e0000 */
[----:B------:R-:W-:-:S02]  /*19280*/  R2UR UR41, R7 ;  /* 0x00000000072972ca */ /* 0x000fc400000e0000 */
        /* <DEDUP_REMOVED lines=67> */
[----:B------:R0:W5:Y:S01]  /*196c0*/  LDL.LU.64 R6, [R1+0x78] ;  /* 0x0000780001067983 */ /* 0x0001620000300a00 */
        /* <DEDUP_REMOVED lines=12> */
[----:B------:R-:W2:Y:S08]  /*19790*/  LDL.64 R210, [R1] ;  /* 0x0000000001d27983 */ /* 0x000eb00000100a00 */
[----:B------:R-:W-:-:S02]  /*197a0*/  UMOV UR18, UR38 ;  /* 0x0000002600127c82 */ /* 0x000fc40008000000 */
[----:B------:R-:W-:Y:S01]  /*197b0*/  UMOV UR19, UR39 ;  /* 0x0000002700137c82 */ /* 0x000fe20008000000 */
[----:B------:R-:W-:Y:S02]  /*197c0*/  WARPGROUP.DEPBAR.LE gsb0, 0x0 ;  /* 0x00008000000079c5 */ /* 0x000fe40000010000 */
[----:B------:R-:W-:-:S06]  /*197d0*/  WARPGROUP.ARRIVE ;  /* 0x00000000000079c5 */ /* 0x000fcc0000000000 */
[----:B------:R-:W-:Y:S01]  /*197e0*/  HGMMA.64x16x16.F32.BF16 R160, gdesc[UR16], R160, gsb0 ;  /* 0x0020000010a079f0 */ /* 0x000fe200080018a0 */
[----:B------:R-:W-:Y:S01]  /*197f0*/  R2UR UR49, R20 ;  /* 0x00000000143172ca */ /* 0x000fe200000e0000 */
[----:B------:R-:W-:Y:S01]  /*19800*/  VIADD R20, R3, 0x480 ;  /* 0x0000048003147836 */ /* 0x000fe20000000000 */
[----:B------:R-:W-:Y:S01]  /*19810*/  R2UR UR48, R21 ;  /* 0x00000000153072ca */ /* 0x000fe200000e0000 */
        /* <DEDUP_REMOVED lines=28> */
[----:B-1----:R-:W-:Y:S02]  /*199e0*/  MOV R4, UR43 ;  /* 0x0000002b00047c02 */ /* 0x002fe40008000f00 */
[----:B------:R-:W-:Y:S02]  /*199f0*/  MOV R5, UR42 ;  /* 0x0000002a00057c02 */ /* 0x000fe40008000f00 */
[----:B------:R-:W-:Y:S02]  /*19a00*/  R2UR UR42, R20 ;  /* 0x00000000142a72ca */ /* 0x000fe400000e0000 */
[----:B------:R-:W-:Y:S01]  /*19a10*/  R2UR UR43, R21 ;  /* 0x00000000152b72ca */ /* 0x000fe200000e0000 */
[----:B------:R-:W-:Y:S01]  /*19a20*/  UMOV UR40, UR46 ;  /* 0x0000002e00287c82 */ /* 0x000fe20008000000 */
[----:B------:R-:W-:Y:S01]  /*19a30*/  UMOV UR41, UR47 ;  /* 0x0000002f00297c82 */ /* 0x000fe20008000000 */
[----:B------:R-:W-:-:S02]  /*19a40*/  WARPGROUP.DEPBAR.LE gsb0, 0x0 ;  /* 0x00008000000079c5 */ /* 0x000fc40000010000 */
        /* <DEDUP_REMOVED lines=324> */
[----:B------:R-:W-:Y:S02]  /*1ae90*/  R2UR UR41, R14 ;  /* 0x000000000e2972ca */ /* 0x000fe400000e0000 */
        /* <DEDUP_REMOVED lines=222> */
.L_x_5244:
[----:B------:R-:W-:Y:S01]  /*1bc80*/  SHF.L.U32 R0, R11, 0x1f, RZ ;  /* 0x0000001f0b007819 */ /* 0x000fe200000006ff */
[----:B------:R-:W-:-:S04]  /*1bc90*/  IMAD R11, R12, 0x8, R18 ;  /* 0x000000080c0b7824 */ /* 0x000fc800078e0212 */
[----:B------:R0:W1:Y:S01]  /*1bca0*/  SYNCS.PHASECHK.TRANS64.TRYWAIT P2, [R11+URZ+0x36850], R0 ;  /* 0x036850000b0075a7 */ /* 0x000062000804017f */
[----:B------:R-:W-:Y:S05]  /*1bcb0*/  @!P0 BRA `(.L_x_5245) ;  /* 0x0000000000048947 */ /* 0x000fea0003800000 */
[----:B------:R-:W-:Y:S01]  /*1bcc0*/  BPT.TRAP 0x1 ;  /* 0x000000040000795c */ /* 0x000fe20000300000 */
.L_x_5245:
[----:B------:R-:W-:Y:S04]  /*1bcd0*/  BSSY B2, `(.L_x_5246) ;  /* 0x0000004000027945 */ /* 0x000fe80003800000 */
[----:B-1----:R-:W-:Y:S05]  /*1bce0*/  @P2 BRA `(.L_x_5247) ;  /* 0x0000000000082947 */ /* 0x002fea0003800000 */
[----:B------:R-:W1:Y:S02]  /*1bcf0*/  SYNCS.PHASECHK.TRANS64.TRYWAIT P2, [R11+URZ+0x36850], R0 ;  /* 0x036850000b0075a7 */ /* 0x000e64000804017f */
[----:B-1----:R-:W-:Y:S05]  /*1bd00*/  @!P2 BRA `(.L_x_5248) ;  /* 0x000001200004a947 */ /* 0x002fea0003800000 */
.L_x_5247:
[----:B------:R-:W-:Y:S05]  /*1bd10*/  BSYNC B2 ;  /* 0x0000000000027941 */ /* 0x000fea0003800000 */
.L_x_5246:
        /* <DEDUP_REMOVED lines=10> */
[----:B------:R-:W-:Y:S01]  /*1bdc0*/  FMUL.FTZ R167, R153, UR43 ;  /* 0x0000002b99a77c20 */ /* 0x000fe20008410000 */
[----:B------:R-:W-:Y:S01]  /*1bdd0*/  FMUL.FTZ R153, R155, UR43 ;  /* 0x0000002b9b997c20 */ /* 0x000fe20008410000 */
[----:B------:R-:W-:Y:S01]  /*1bde0*/  FMUL.FTZ R155, R156, UR43 ;  /* 0x0000002b9c9b7c20 */ /* 0x000fe20008410000 */
[----:B------:R-:W-:Y:S01]  /*1bdf0*/  LOP3.LUT R0, R0, 0x3800000, RZ, 0xfc, !PT ;  /* 0x0380000000007812 */ /* 0x000fe200078efcff */
[----:B------:R-:W-:Y:S01]  /*1be00*/  FMUL.FTZ R156, R159, UR43 ;  /* 0x0000002b9f9c7c20 */ /* 0x000fe20008410000 */
[----:B------:R-:W-:Y:S01]  /*1be10*/  FMUL.FTZ R159, R145, UR43 ;  /* 0x0000002b919f7c20 */ /* 0x000fe20008410000 */
[----:B------:R-:W-:-:S02]  /*1be20*/  IMAD.SHL.U32 R145, R217, 0x80, RZ ;  /* 0x00000080d9917824 */ /* 0x000fc400078e00ff */
[----:B------:R-:W-:Y:S01]  /*1be30*/  FMUL.FTZ R3, R169, UR43 ;  /* 0x0000002ba9037c20 */ /* 0x000fe20008410000 */
[----:B------:R-:W-:Y:S02]  /*1be40*/  IMAD R2, R12, 0xa80, R0 ;  /* 0x00000a800c027824 */ /* 0x000fe400078e0200 */
[----:B------:R-:W-:Y:S01]  /*1be50*/  FMUL.FTZ R0, R168, UR43 ;  /* 0x0000002ba8007c20 */ /* 0x000fe20008410000 */
[----:B------:R-:W-:Y:S01]  /*1be60*/  FMUL.FTZ R168, R161, UR43 ;  /* 0x0000002ba1a87c20 */ /* 0x000fe20008410000 */
[----:B------:R-:W-:Y:S01]  /*1be70*/  FMUL.FTZ R161, R163, UR43 ;  /* 0x0000002ba3a17c20 */ /* 0x000fe20008410000 */
[C---:B------:R-:W-:Y:S01]  /*1be80*/  VIADD R4, R2.reuse, 0x80 ;  /* 0x0000008002047836 */ /* 0x040fe20000000000 */
[----:B------:R-:W-:Y:S01]  /*1be90*/  R2UR UR6, R2 ;  /* 0x00000000020672ca */ /* 0x000fe200000e0000 */
[----:B------:R-:W-:Y:S01]  /*1bea0*/  FMUL.FTZ R163, R166, UR43 ;  /* 0x0000002ba6a37c20 */ /* 0x000fe20008410000 */
[----:B------:R-:W-:Y:S01]  /*1beb0*/  FMUL.FTZ R166, R152, UR43 ;  /* 0x0000002b98a67c20 */ /* 0x000fe20008410000 */
[----:B------:R-:W-:Y:S01]  /*1bec0*/  FMUL.FTZ R152, R154, UR43 ;  /* 0x0000002b9a987c20 */ /* 0x000fe20008410000 */
[----:B------:R-:W-:Y:S01]  /*1bed0*/  FMUL.FTZ R154, R158, UR43 ;  /* 0x0000002b9e9a7c20 */ /* 0x000fe20008410000 */
[----:B------:R-:W-:Y:S01]  /*1bee0*/  FMUL.FTZ R158, R144, UR43 ;  /* 0x0000002b909e7c20 */ /* 0x000fe20008410000 */
[----:B------:R-:W-:Y:S01]  /*1bef0*/  FMUL.FTZ R144, R146, UR43 ;  /* 0x0000002b92907c20 */ /* 0x000fe20008410000 */
[----:B------:R-:W-:Y:S01]  /*1bf00*/  IMAD R146, R10, -0x70, R145 ;  /* 0xffffff900a927824 */ /* 0x000fe200078e0291 */
[----:B------:R-:W0:Y:S01]  /*1bf10*/  MUFU.TANH R0, R0 ;  /* 0x0000000000007308 */ /* 0x000e220000002400 */
[----:B------:R-:W-:Y:S01]  /*1bf20*/  FMUL.FTZ R20, R173, UR43 ;  /* 0x0000002bad147c20 */ /* 0x000fe20008410000 */
[----:B------:R-:W-:Y:S01]  /*1bf30*/  FMUL.FTZ R160, R160, UR43 ;  /* 0x0000002ba0a07c20 */ /* 0x000fe20008410000 */
[----:B------:R-:W-:Y:S01]  /*1bf40*/  FMUL.FTZ R147, R147, UR43 ;  /* 0x0000002b93937c20 */ /* 0x000fe20008410000 */
[----:B------:R-:W-:Y:S01]  /*1bf50*/  IADD3 R146, R146, 0x1, R222 ;  /* 0x0000000192927810 */ /* 0x000fe20007ffe0de */
[----:B------:R-:W-:Y:S01]  /*1bf60*/  HGMMA.64x192x16.F32.BF16 R24, R200, gdesc[UR4].tnspB, R24, gsb0 ;  /* 0x42e00004c8187df0 */ /* 0x000fe20008001818 */
[----:B------:R-:W-:Y:S01]  /*1bf70*/  R2UR UR6, R4 ;  /* 0x00000000040672ca */ /* 0x000fe200000e0000 */
[----:B------:R-:W-:Y:S01]  /*1bf80*/  VIADD R4, R2, 0x100 ;  /* 0x0000010002047836 */ /* 0x000fe20000000000 */
[----:B------:R-:W-:Y:S01]  /*1bf90*/  R2UR UR7, R5 ;  /* 0x00000000050772ca */ /* 0x000fe200000e0000 */
[----:B------:R-:W-:Y:S01]  /*1bfa0*/  IMAD.MOV.U32 R5, RZ, RZ, 0x40000040 ;  /* 0x40000040ff057424 */ /* 0x000fe200078e00ff */
[----:B------:R-:W1:Y:S01]  /*1bfb0*/  MUFU.TANH R3, R3 ;  /* 0x0000000300037308 */ /* 0x000e620000002400 */
[----:B------:R-:W-:-:S02]  /*1bfc0*/  IMAD.IADD R146, R146, 0x1, -R219 ;  /* 0x0000000192927824 */ /* 0x000fc400078e0adb */
[----:B------:R-:W-:Y:S01]  /*1bfd0*/  FMUL.FTZ R165, R165, UR43 ;  /* 0x0000002ba5a57c20 */ /* 0x000fe20008410000 */
[----:B------:R-:W-:Y:S01]  /*1bfe0*/  FMUL.FTZ R169, R137, UR43 ;  /* 0x0000002b89a97c20 */ /* 0x000fe20008410000 */
[----:B------:R-:W-:Y:S01]  /*1bff0*/  FMUL.FTZ R157, R157, UR43 ;  /* 0x0000002b9d9d7c20 */ /* 0x000fe20008410000 */
[----:B------:R-:W-:Y:S02]  /*1c000*/  IMAD R146, R226, -0x2, R146 ;  /* 0xfffffffee2927824 */ /* 0x000fe400078e0292 */
[----:B------:R-:W-:Y:S01]  /*1c010*/  FMUL.FTZ R140, R140, UR43 ;  /* 0x0000002b8c8c7c20 */ /* 0x000fe20008410000 */
[----:B------:R-:W-:Y:S01]  /*1c020*/  FMUL.FTZ R129, R129, UR43 ;  /* 0x0000002b81817c20 */ /* 0x000fe20008410000 */
[----:B------:R-:W2:Y:S01]  /*1c030*/  MUFU.TANH R20, R20 ;  /* 0x0000001400147308 */ /* 0x000ea20000002400 */
[----:B------:R-:W-:Y:S02]  /*1c040*/  IMAD.IADD R146, R227, 0x1, R146 ;  /* 0x00000001e3927824 */ /* 0x000fe400078e0292 */
[----:B------:R-:W-:Y:S01]  /*1c050*/  FMUL.FTZ R12, R171, UR43 ;  /* 0x0000002bab0c7c20 */ /* 0x000fe20008410000 */
[----:B------:R-:W-:Y:S01]  /*1c060*/  FMUL.FTZ R171, R133, UR43 ;  /* 0x0000002b85ab7c20 */ /* 0x000fe20008410000 */
[----:B------:R-:W-:Y:S01]  /*1c070*/  FMUL.FTZ R120, R120, UR43 ;  /* 0x0000002b78787c20 */ /* 0x000fe20008410000 */
[----:B------:R-:W-:Y:S01]  /*1c080*/  FMUL.FTZ R121, R121, UR43 ;  /* 0x0000002b79797c20 */ /* 0x000fe20008410000 */
[C---:B------:R-:W-:Y:S01]  /*1c090*/  ISETP.GT.AND P2, PT, R146.reuse, RZ, PT ;  /* 0x000000ff9200720c */ /* 0x040fe20003f44270 */
[----:B------:R-:W-:Y:S01]  /*1c0a0*/  ULDC UR4, c[0x0][0x988] ;  /* 0x0002620000047ab9 */ /* 0x000fe20000000800 */
[----:B------:R-:W-:Y:S01]  /*1c0b0*/  MUFU.TANH R160, R160 ;  /* 0x000000a000a07308 */ /* 0x000fe20000002400 */
[----:B------:R-:W-:Y:S01]  /*1c0c0*/  ISETP.GT.AND P3, PT, R146, 0x1, PT ;  /* 0x000000019200780c */ /* 0x000fe20003f64270 */
[----:B------:R-:W-:Y:S01]  /*1c0d0*/  FMUL.FTZ R14, R174, UR43 ;  /* 0x0000002bae0e7c20 */ /* 0x000fe20008410000 */
[----:B0-----:R-:W-:Y:S01]  /*1c0e0*/  FSEL R0, R0, -INF , P2 ;  /* 0xff80000000007808 */ /* 0x001fe20001000000 */
[----:B------:R-:W-:Y:S01]  /*1c0f0*/  FMUL.FTZ R15, R175, UR43 ;  /* 0x0000002baf0f7c20 */ /* 0x000fe20008410000 */
[----:B------:R-:W-:Y:S01]  /*1c100*/  ISETP.GT.AND P2, PT, R146, 0x8, PT ;  /* 0x000000089200780c */ /* 0x000fe20003f44270 */
        /* <DEDUP_REMOVED lines=11> */
[----:B0-----:R-:W-:Y:S01]  /*1c1c0*/  FMUL.FTZ R147, R148, UR43 ;  /* 0x0000002b94937c20 */ /* 0x001fe20008410000 */
[----:B------:R-:W-:Y:S01]  /*1c1d0*/  FMUL.FTZ R148, R149, UR43 ;  /* 0x0000002b95947c20 */ /* 0x000fe20008410000 */
[----:B------:R-:W-:Y:S01]  /*1c1e0*/  FMUL.FTZ R149, R136, UR43 ;  /* 0x0000002b88957c20 */ /* 0x000fe20008410000 */
[----:B-1----:R-:W-:Y:S01]  /*1c1f0*/  FSEL R136, R3, -INF , P3 ;  /* 0xff80000003887808 */ /* 0x002fe20001800000 */
[----:B------:R-:W-:Y:S01]  /*1c200*/  FMUL.FTZ R122, R122, UR43 ;  /* 0x0000002b7a7a7c20 */ /* 0x000fe20008410000 */
[----:B-----5:R-:W-:Y:S01]  /*1c210*/  FMNMX.FTZ R3, R0, R9, !PT ;  /* 0x0000000900037209 */ /* 0x020fe20007810000 */
[----:B------:R-:W-:Y:S01]  /*1c220*/  FMUL.FTZ R123, R123, UR43 ;  /* 0x0000002b7b7b7c20 */ /* 0x000fe20008410000 */
[----:B------:R-:W-:Y:S01]  /*1c230*/  MUFU.TANH R162, R162 ;  /* 0x000000a200a27308 */ /* 0x000fe20000002400 */
[----:B------:R-:W-:Y:S01]  /*1c240*/  ISETP.GT.AND P3, PT, R146, 0x9, PT ;  /* 0x000000099200780c */ /* 0x000fe20003f64270 */
[----:B------:R-:W-:-:S02]  /*1c250*/  @!P1 VIADD R13, R13, 0x36840 ;  /* 0x000368400d0d9836 */ /* 0x000fc40000000000 */
[----:B------:R-:W-:Y:S01]  /*1c260*/  @!P1 VIADD R11, R11, 0x36860 ;  /* 0x000368600b0b9836 */ /* 0x000fe20000000000 */
[----:B--2---:R-:W-:Y:S02]  /*1c270*/  FSEL R20, R20, -INF , P3 ;  /* 0xff80000014147808 */ /* 0x004fe40001800000 */
[----:B------:R-:W-:Y:S01]  /*1c280*/  ISETP.GT.AND P3, PT, R146, 0x11, PT ;  /* 0x000000119200780c */ /* 0x000fe20003f64270 */
[----:B------:R-:W0:Y:S01]  /*1c290*/  MUFU.TANH R165, R165 ;  /* 0x000000a500a57308 */ /* 0x000e220000002400 */
[----:B------:R-:W-:Y:S02]  /*1c2a0*/  @!P1 PRMT R13, RZ, 0x654, R13 ;  /* 0x00000654ff0d9816 */ /* 0x000fe4000000000d */
[----:B---3--:R-:W-:Y:S02]  /*1c2b0*/  FSEL R168, R168, -INF , P3 ;  /* 0xff800000a8a87808 */ /* 0x008fe40001800000 */
[----:B------:R-:W-:-:S03]  /*1c2c0*/  ISETP.GT.AND P3, PT, R146, 0x19, PT ;  /* 0x000000199200780c */ /* 0x000fc60003f64270 */
[----:B------:R-:W-:Y:S08]  /*1c2d0*/  MUFU.TANH R166, R166 ;  /* 0x000000a600a67308 */ /* 0x000ff00000002400 */
[----:B------:R-:W1:Y:S01]  /*1c2e0*/  MUFU.TANH R167, R167 ;  /* 0x000000a700a77308 */ /* 0x000e620000002400 */
[----:B0-----:R-:W-:Y:S02]  /*1c2f0*/  FSEL R165, R165, -INF , P3 ;  /* 0xff800000a5a57808 */ /* 0x001fe40001800000 */
[----:B------:R-:W-:-:S05]  /*1c300*/  ISETP.GT.AND P3, PT, R146, 0x21, PT ;  /* 0x000000219200780c */ /* 0x000fca0003f64270 */
[----:B------:R-:W-:Y:S08]  /*1c310*/  MUFU.TANH R155, R155 ;  /* 0x0000009b009b7308 */ /* 0x000ff00000002400 */
[----:B------:R-:W0:Y:S01]  /*1c320*/  MUFU.TANH R157, R157 ;  /* 0x0000009d009d7308 */ /* 0x000e220000002400 */
[----:B-1----:R-:W-:Y:S02]  /*1c330*/  FSEL R167, R167, -INF , P3 ;  /* 0xff800000a7a77808 */ /* 0x002fe40001800000 */
[----:B------:R-:W-:-:S05]  /*1c340*/  ISETP.GT.AND P3, PT, R146, 0x29, PT ;  /* 0x000000299200780c */ /* 0x000fca0003f64270 */
        /* <DEDUP_REMOVED lines=9> */
[----:B------:R-:W-:Y:S01]  /*1c3e0*/  MUFU.TANH R171, R171 ;  /* 0x000000ab00ab7308 */ /* 0x000fe20000002400 */
[----:B0-----:R-:W-:Y:S02]  /*1c3f0*/  FSEL R148, R148, -INF , P3 ;  /* 0xff80000094947808 */ /* 0x001fe40001800000 */
[----:B------:R-:W-:-:S05]  /*1c400*/  ISETP.GT.AND P3, PT, R146, 0x41, PT ;  /* 0x000000419200780c */ /* 0x000fca0003f64270 */
        /* <DEDUP_REMOVED lines=13> */
[----:B------:R-:W-:Y:S01]  /*1c4e0*/  R2UR UR6, R4 ;  /* 0x00000000040672ca */ /* 0x000fe200000e0000 */
[----:B------:R-:W-:Y:S01]  /*1c4f0*/  VIADD R4, R2, 0x180 ;  /* 0x0000018002047836 */ /* 0x000fe20000000000 */
[----:B------:R-:W-:Y:S01]  /*1c500*/  R2UR UR7, R5 ;  /* 0x00000000050772ca */ /* 0x000fe200000e0000 */
[----:B------:R-:W-:-:S03]  /*1c510*/  IMAD.MOV.U32 R5, RZ, RZ, 0x40000040 ;  /* 0x40000040ff057424 */ /* 0x000fc600078e00ff */
        /* <DEDUP_REMOVED lines=23> */
[----:B------:R-:W-:Y:S01]  /*1c690*/  FMUL.FTZ R5, R172, UR43 ;  /* 0x0000002bac057c20 */ /* 0x000fe20008410000 */
[----:B------:R-:W-:Y:S01]  /*1c6a0*/  R2UR UR6, R4 ;  /* 0x00000000040672ca */ /* 0x000fe200000e0000 */
[----:B------:R-:W-:Y:S01]  /*1c6b0*/  FMUL.FTZ R4, R170, UR43 ;  /* 0x0000002baa047c20 */ /* 0x000fe20008410000 */
[----:B------:R-:W-:-:S03]  /*1c6c0*/  FMUL.FTZ R170, R132, UR43 ;  /* 0x0000002b84aa7c20 */ /* 0x000fc60008410000 */
[----:B------:R-:W0:Y:S08]  /*1c6d0*/  MUFU.TANH R5, R5 ;  /* 0x0000000500057308 */ /* 0x000e300000002400 */
[----:B------:R-:W-:Y:S08]  /*1c6e0*/  MUFU.TANH R170, R170 ;  /* 0x000000aa00aa7308 */ /* 0x000ff00000002400 */
[----:B------:R-:W-:Y:S01]  /*1c6f0*/  MUFU.TANH R4, R4 ;  /* 0x0000000400047308 */ /* 0x000fe20000002400 */
[----:B0-----:R-:W-:-:S02]  /*1c700*/  FSEL R137, R5, -INF , P2 ;  /* 0xff80000005897808 */ /* 0x001fc40001000000 */
[----:B------:R-:W-:Y:S02]  /*1c710*/  FMNMX.FTZ R5, R136, R3, !PT ;  /* 0x0000000388057209 */ /* 0x000fe40007810000 */
[----:B------:R-:W-:Y:S02]  /*1c720*/  ISETP.GT.AND P2, PT, R146, 0x10, PT ;  /* 0x000000109200780c */ /* 0x000fe40003f44270 */
[----:B------:R-:W-:Y:S01]  /*1c730*/  FMNMX.FTZ R5, R137, R5, !PT ;  /* 0x0000000589057209 */ /* 0x000fe20007810000 */
[----:B------:R0:W1:Y:S01]  /*1c740*/  MUFU.TANH R3, R169 ;  /* 0x000000a900037308 */ /* 0x0000620000002400 */
[----:B------:R-:W-:Y:S02]  /*1c750*/  FSEL R160, R160, -INF , P2 ;  /* 0xff800000a0a07808 */ /* 0x000fe40001000000 */
[----:B------:R-:W-:-:S04]  /*1c760*/  ISETP.GT.AND P2, PT, R146, 0x18, PT ;  /* 0x000000189200780c */ /* 0x000fc80003f44270 */
[----:B------:R-:W-:Y:S02]  /*1c770*/  FSEL R162, R162, -INF , P2 ;  /* 0xff800000a2a27808 */ /* 0x000fe40001000000 */
[----:B0-----:R-:W-:Y:S02]  /*1c780*/  FMNMX.FTZ R169, R20, R5, !PT ;  /* 0x0000000514a97209 */ /* 0x001fe40007810000 */
[----:B------:R-:W-:Y:S01]  /*1c790*/  ISETP.GT.AND P2, PT, R146, 0x20, PT ;  /* 0x000000209200780c */ /* 0x000fe20003f44270 */
[----:B------:R0:W2:Y:S01]  /*1c7a0*/  MUFU.TANH R5, R140 ;  /* 0x0000008c00057308 */ /* 0x0000a20000002400 */
[----:B------:R-:W-:Y:S02]  /*1c7b0*/  FMNMX.FTZ R169, R160, R169, !PT ;  /* 0x000000a9a0a97209 */ /* 0x000fe40007810000 */
[----:B------:R-:W-:Y:S02]  /*1c7c0*/  FSEL R166, R166, -INF , P2 ;  /* 0xff800000a6a67808 */ /* 0x000fe40001000000 */
[----:B------:R-:W-:-:S02]  /*1c7d0*/  FMNMX.FTZ R169, R168, R169, !PT ;  /* 0x000000a9a8a97209 */ /* 0x000fc40007810000 */
[----:B------:R-:W-:Y:S02]  /*1c7e0*/  ISETP.GT.AND P2, PT, R146, 0x28, PT ;  /* 0x000000289200780c */ /* 0x000fe40003f44270 */
[----:B------:R-:W-:Y:S01]  /*1c7f0*/  FMNMX.FTZ R169, R162, R169, !PT ;  /* 0x000000a9a2a97209 */ /* 0x000fe20007810000 */
[----:B0-----:R-:W-:Y:S01]  /*1c800*/  FMUL.FTZ R140, R141, UR43 ;  /* 0x0000002b8d8c7c20 */ /* 0x001fe20008410000 */
[----:B------:R-:W-:Y:S01]  /*1c810*/  FMUL.FTZ R141, R128, UR43 ;  /* 0x0000002b808d7c20 */ /* 0x000fe20008410000 */
[----:B------:R-:W-:Y:S02]  /*1c820*/  FSEL R155, R155, -INF , P2 ;  /* 0xff8000009b9b7808 */ /* 0x000fe40001000000 */
[----:B------:R-:W-:Y:S02]  /*1c830*/  FMNMX.FTZ R169, R165, R169, !PT ;  /* 0x000000a9a5a97209 */ /* 0x000fe40007810000 */
[----:B------:R-:W-:Y:S01]  /*1c840*/  ISETP.GT.AND P2, PT, R146, 0x30, PT ;  /* 0x000000309200780c */ /* 0x000fe20003f44270 */
[----:B------:R-:W0:Y:S01]  /*1c850*/  MUFU.TANH R140, R140 ;  /* 0x0000008c008c7308 */ /* 0x000e220000002400 */
[----:B------:R-:W-:-:S02]  /*1c860*/  FMNMX.FTZ R169, R166, R169, !PT ;  /* 0x000000a9a6a97209 */ /* 0x000fc40007810000 */
[----:B------:R-:W-:Y:S02]  /*1c870*/  FSEL R158, R158, -INF , P2 ;  /* 0xff8000009e9e7808 */ /* 0x000fe40001000000 */
[----:B------:R-:W-:Y:S02]  /*1c880*/  FMNMX.FTZ R128, R167, R169, !PT ;  /* 0x000000a9a7807209 */ /* 0x000fe40007810000 */
[----:B------:R-:W-:Y:S01]  /*1c890*/  ISETP.GT.AND P2, PT, R146, 0x38, PT ;  /* 0x000000389200780c */ /* 0x000fe20003f44270 */
[----:B------:R3:W-:Y:S01]  /*1c8a0*/  MUFU.TANH R169, R129 ;  /* 0x0000008100a97308 */ /* 0x0007e20000002400 */
[----:B------:R-:W-:Y:S02]  /*1c8b0*/  FMNMX.FTZ R128, R155, R128, !PT ;  /* 0x000000809b807209 */ /* 0x000fe40007810000 */
[----:B------:R-:W-:Y:S02]  /*1c8c0*/  FSEL R147, R147, -INF , P2 ;  /* 0xff80000093937808 */ /* 0x000fe40001000000 */
[----:B------:R-:W-:-:S02]  /*1c8d0*/  FMNMX.FTZ R128, R157, R128, !PT ;  /* 0x000000809d807209 */ /* 0x000fc40007810000 */
[----:B------:R-:W-:Y:S01]  /*1c8e0*/  ISETP.GT.AND P2, PT, R146, 0x40, PT ;  /* 0x000000409200780c */ /* 0x000fe20003f44270 */
[----:B------:R-:W4:Y:S01]  /*1c8f0*/  MUFU.TANH R141, R141 ;  /* 0x0000008d008d7308 */ /* 0x000f220000002400 */
[----:B------:R-:W-:-:S04]  /*1c900*/  FMNMX.FTZ R128, R158, R128, !PT ;  /* 0x000000809e807209 */ /* 0x000fc80007810000 */
[----:B------:R-:W-:-:S04]  /*1c910*/  FMNMX.FTZ R128, R159, R128, !PT ;  /* 0x000000809f807209 */ /* 0x000fc80007810000 */
[----:B---3--:R-:W-:Y:S02]  /*1c920*/  FMNMX.FTZ R129, R147, R128, !PT ;  /* 0x0000008093817209 */ /* 0x008fe40007810000 */
[----:B------:R-:W-:Y:S02]  /*1c930*/  FSEL R128, R149, -INF , P2 ;  /* 0xff80000095807808 */ /* 0x000fe40001000000 */
[----:B------:R-:W-:Y:S01]  /*1c940*/  FMNMX.FTZ R132, R148, R129, !PT ;  /* 0x0000008194847209 */ /* 0x000fe20007810000 */
[----:B------:R3:W4:Y:S01]  /*1c950*/  MUFU.TANH R149, R120 ;  /* 0x0000007800957308 */ /* 0x0007220000002400 */
[----:B------:R-:W-:Y:S02]  /*1c960*/  ISETP.GT.AND P2, PT, R146, 0x48, PT ;  /* 0x000000489200780c */ /* 0x000fe40003f44270 */
[----:B-1----:R-:W-:Y:S02]  /*1c970*/  FSEL R129, R3, -INF , P3 ;  /* 0xff80000003817808 */ /* 0x002fe40001800000 */
[----:B------:R-:W-:-:S02]  /*1c980*/  FMNMX.FTZ R3, R128, R132, !PT ;  /* 0x0000008480037209 */ /* 0x000fc40007810000 */
[----:B--2---:R-:W-:Y:S02]  /*1c990*/  FSEL R132, R5, -INF , P2 ;  /* 0xff80000005847808 */ /* 0x004fe40001000000 */
[----:B------:R-:W-:Y:S01]  /*1c9a0*/  ISETP.GT.AND P3, PT, R146, 0x49, PT ;  /* 0x000000499200780c */ /* 0x000fe20003f64270 */
[----:B---3--:R-:W-:Y:S01]  /*1c9b0*/  FMUL.FTZ R120, R124, UR43 ;  /* 0x0000002b7c787c20 */ /* 0x008fe20008410000 */
[----:B------:R-:W-:Y:S02]  /*1c9c0*/  FMNMX.FTZ R5, R129, R3, !PT ;  /* 0x0000000381057209 */ /* 0x000fe40007810000 */
[----:B------:R-:W-:Y:S01]  /*1c9d0*/  ISETP.GT.AND P2, PT, R146, 0x50, PT ;  /* 0x000000509200780c */ /* 0x000fe20003f44270 */
[----:B------:R1:W2:Y:S01]  /*1c9e0*/  MUFU.TANH R3, R121 ;  /* 0x0000007900037308 */ /* 0x0002a20000002400 */
[----:B0-----:R-:W-:Y:S02]  /*1c9f0*/  FSEL R133, R140, -INF , P3 ;  /* 0xff8000008c857808 */ /* 0x001fe40001800000 */
[----:B------:R-:W-:-:S02]  /*1ca00*/  FMNMX.FTZ R5, R132, R5, !PT ;  /* 0x0000000584057209 */ /* 0x000fc40007810000 */
[C---:B------:R-:W-:Y:S02]  /*1ca10*/  ISETP.GT.AND P3, PT, R146.reuse, 0x51, PT ;  /* 0x000000519200780c */ /* 0x040fe40003f64270 */
[----:B----4-:R-:W-:Y:S02]  /*1ca20*/  FSEL R124, R141, -INF , P2 ;  /* 0xff8000008d7c7808 */ /* 0x010fe40001000000 */
[----:B-1----:R-:W-:Y:S02]  /*1ca30*/  FMNMX.FTZ R121, R133, R5, !PT ;  /* 0x0000000585797209 */ /* 0x002fe40007810000 */
[----:B------:R0:W1:Y:S01]  /*1ca40*/  MUFU.TANH R5, R120 ;  /* 0x0000007800057308 */ /* 0x0000620000002400 */
[----:B------:R-:W-:Y:S02]  /*1ca50*/  ISETP.GT.AND P2, PT, R146, 0x58, PT ;  /* 0x000000589200780c */ /* 0x000fe40003f44270 */
[----:B------:R-:W-:Y:S02]  /*1ca60*/  FSEL R140, R169, -INF , P3 ;  /* 0xff800000a98c7808 */ /* 0x000fe40001800000 */
[----:B------:R-:W-:-:S02]  /*1ca70*/  FMNMX.FTZ R121, R124, R121, !PT ;  /* 0x000000797c797209 */ /* 0x000fc40007810000 */
[----:B------:R-:W-:Y:S01]  /*1ca80*/  ISETP.GT.AND P3, PT, R146, 0x59, PT ;  /* 0x000000599200780c */ /* 0x000fe20003f64270 */
[----:B0-----:R-:W-:Y:S01]  /*1ca90*/  FMUL.FTZ R120, R125, UR43 ;  /* 0x0000002b7d787c20 */ /* 0x001fe20008410000 */
[----:B------:R-:W-:Y:S01]  /*1caa0*/  FSEL R125, R170, -INF , P2 ;  /* 0xff800000aa7d7808 */ /* 0x000fe20001000000 */
[----:B------:R-:W-:Y:S01]  /*1cab0*/  FMUL.FTZ R170, R150, UR43 ;  /* 0x0000002b96aa7c20 */ /* 0x000fe20008410000 */
[----:B------:R-:W-:Y:S02]  /*1cac0*/  FMNMX.FTZ R121, R140, R121, !PT ;  /* 0x000000798c797209 */ /* 0x000fe40007810000 */
[----:B------:R-:W-:Y:S01]  /*1cad0*/  ISETP.GT.AND P2, PT, R146, 0x60, PT ;  /* 0x000000609200780c */ /* 0x000fe20003f44270 */
[----:B------:R-:W0:Y:S01]  /*1cae0*/  MUFU.TANH R120, R120 ;  /* 0x0000007800787308 */ /* 0x000e220000002400 */
[----:B------:R-:W-:Y:S01]  /*1caf0*/  FSEL R141, R171, -INF , P3 ;  /* 0xff800000ab8d7808 */ /* 0x000fe20001800000 */
[----:B------:R-:W-:Y:S01]  /*1cb00*/  FMUL.FTZ R171, R151, UR43 ;  /* 0x0000002b97ab7c20 */ /* 0x000fe20008410000 */
[----:B------:R-:W-:-:S02]  /*1cb10*/  FMNMX.FTZ R121, R125, R121, !PT ;  /* 0x000000797d797209 */ /* 0x000fc40007810000 */
[C---:B------:R-:W-:Y:S02]  /*1cb20*/  ISETP.GT.AND P3, PT, R146.reuse, 0x61, PT ;  /* 0x000000619200780c */ /* 0x040fe40003f64270 */
[----:B------:R-:W-:Y:S01]  /*1cb30*/  FSEL R149, R149, -INF , P2 ;  /* 0xff80000095957808 */ /* 0x000fe20001000000 */
[----:B------:R-:W3:Y:S01]  /*1cb40*/  MUFU.TANH R170, R170 ;  /* 0x000000aa00aa7308 */ /* 0x000ee20000002400 */
[----:B------:R-:W-:Y:S02]  /*1cb50*/  FMNMX.FTZ R121, R141, R121, !PT ;  /* 0x000000798d797209 */ /* 0x000fe40007810000 */
[C---:B------:R-:W-:Y:S02]  /*1cb60*/  ISETP.GT.AND P2, PT, R146.reuse, 0x68, PT ;  /* 0x000000689200780c */ /* 0x040fe40003f44270 */
[----:B--2---:R-:W-:Y:S02]  /*1cb70*/  FSEL R169, R3, -INF , P3 ;  /* 0xff80000003a97808 */ /* 0x004fe40001800000 */
[----:B------:R-:W-:Y:S01]  /*1cb80*/  FMNMX.FTZ R121, R149, R121, !PT ;  /* 0x0000007995797209 */ /* 0x000fe20007810000 */
[----:B------:R-:W2:Y:S01]  /*1cb90*/  MUFU.TANH R171, R171 ;  /* 0x000000ab00ab7308 */ /* 0x000ea20000002400 */
[C---:B------:R-:W-:Y:S01]  /*1cba0*/  ISETP.GT.AND P3, PT, R146.reuse, 0x69, PT ;  /* 0x000000699200780c */ /* 0x040fe20003f64270 */
[----:B------:R-:W-:Y:S01]  /*1cbb0*/  VIADD R146, R146, 0x8 ;  /* 0x0000000892927836 */ /* 0x000fe20000000000 */
[----:B-1----:R-:W-:-:S02]  /*1cbc0*/  FSEL R151, R5, -INF , P2 ;  /* 0xff80000005977808 */ /* 0x002fc40001000000 */
[----:B------:R-:W-:Y:S02]  /*1cbd0*/  FMNMX.FTZ R121, R169, R121, !PT ;  /* 0x00000079a9797209 */ /* 0x000fe40007810000 */
[----:B0-----:R-:W-:Y:S01]  /*1cbe0*/  FSEL R150, R120, -INF , P3 ;  /* 0xff80000078967808 */ /* 0x001fe20001800000 */
[----:B------:R-:W-:Y:S01]  /*1cbf0*/  VIADD R120, R2, 0x280 ;  /* 0x0000028002787836 */ /* 0x000fe20000000000 */
[----:B------:R-:W-:Y:S01]  /*1cc00*/  FMNMX.FTZ R5, R151, R121, !PT ;  /* 0x0000007997057209 */ /* 0x000fe20007810000 */
[----:B------:R-:W-:Y:S01]  /*1cc10*/  IMAD.MOV.U32 R121, RZ, RZ, 0x40000040 ;  /* 0x40000040ff797424 */ /* 0x000fe200078e00ff */
[----:B------:R-:W-:Y:S02]  /*1cc20*/  ISETP.GT.AND P3, PT, R146, RZ, PT ;  /* 0x000000ff9200720c */ /* 0x000fe40003f64270 */
[----:B------:R-:W-:Y:S02]  /*1cc30*/  FMNMX.FTZ R5, R150, R5, !PT ;  /* 0x0000000596057209 */ /* 0x000fe40007810000 */
[----:B------:R-:W-:-:S02]  /*1cc40*/  ISETP.GT.AND P4, PT, R146, 0x1, PT ;  /* 0x000000019200780c */ /* 0x000fc40003f84270 */
[----:B------:R-:W-:Y:S01]  /*1cc50*/  ISETP.GT.AND P5, PT, R146, 0x8, PT ;  /* 0x000000089200780c */ /* 0x000fe20003fa4270 */
[----:B------:R-:W0:Y:S01]  /*1cc60*/  SHFL.BFLY PT, R3, R5, 0x2, 0x1f ;  /* 0x0c401f0005037f89 */ /* 0x000e2200000e0000 */
[----:B------:R-:W-:Y:S02]  /*1cc70*/  FSEL R12, R12, -INF , P4 ;  /* 0xff8000000c0c7808 */ /* 0x000fe40002000000 */
[----:B------:R-:W-:Y:S02]  /*1cc80*/  ISETP.GT.AND P6, PT, R146, 0x9, PT ;  /* 0x000000099200780c */ /* 0x000fe40003fc4270 */
[----:B------:R-:W-:Y:S02]  /*1cc90*/  FSEL R14, R14, -INF , P5 ;  /* 0xff8000000e0e7808 */ /* 0x000fe40002800000 */
[C---:B------:R-:W-:Y:S02]  /*1cca0*/  ISETP.GT.AND P4, PT, R146.reuse, 0x11, PT ;  /* 0x000000119200780c */ /* 0x040fe40003f84270 */
        /* <DEDUP_REMOVED lines=8> */
[----:B0-----:R-:W-:Y:S02]  /*1cd30*/  FMNMX.FTZ R5, R5, R3, !PT ;  /* 0x0000000305057209 */ /* 0x001fe40007810000 */
[----:B------:R-:W-:Y:S02]  /*1cd40*/  ISETP.GT.AND P5, PT, R146, 0x38, PT ;  /* 0x000000389200780c */ /* 0x000fe40003fa4270 */
[----:B------:R-:W-:Y:S01]  /*1cd50*/  FSEL R145, R145, -INF , P4 ;  /* 0xff80000091917808 */ /* 0x000fe20002000000 */
[----:B------:R-:W0:Y:S01]  /*1cd60*/  SHFL.BFLY PT, R3, R5, 0x1, 0x1f ;  /* 0x0c201f0005037f89 */ /* 0x000e2200000e0000 */
[----:B---3--:R-:W-:Y:S02]  /*1cd70*/  FSEL R170, R170, -INF , P5 ;  /* 0xff800000aaaa7808 */ /* 0x008fe40002800000 */
[----:B------:R-:W-:-:S02]  /*1cd80*/  ISETP.GT.AND P4, PT, R146, 0x41, PT ;  /* 0x000000419200780c */ /* 0x000fc40003f84270 */
[----:B------:R-:W-:Y:S02]  /*1cd90*/  ISETP.GT.AND P5, PT, R146, 0x48, PT ;  /* 0x000000489200780c */ /* 0x000fe40003fa4270 */
[----:B------:R-:W-:Y:S02]  /*1cda0*/  FSEL R139, R139, -INF , P4 ;  /* 0xff8000008b8b7808 */ /* 0x000fe40002000000 */
[----:B------:R-:W-:Y:S01]  /*1cdb0*/  FSEL R142, R142, -INF , P5 ;  /* 0xff8000008e8e7808 */ /* 0x000fe20002800000 */
[----:B------:R-:W-:Y:S02]  /*1cdc0*/  WARPGROUP.DEPBAR.LE gsb0, 0x0 ;  /* 0x00008000000079c5 */ /* 0x000fe40000010000 */
[----:B------:R-:W-:Y:S01]  /*1cdd0*/  WARPGROUP.ARRIVE ;  /* 0x00000000000079c5 */ /* 0x000fe20000000000 */
[C---:B------:R-:W-:Y:S02]  /*1cde0*/  ISETP.GT.AND P4, PT, R146.reuse, 0x51, PT ;  /* 0x000000519200780c */ /* 0x040fe40003f84270 */
[----:B------:R-:W-:-:S02]  /*1cdf0*/  ISETP.GT.AND P5, PT, R146, 0x58, PT ;  /* 0x000000589200780c */ /* 0x000fc40003fa4270 */
[----:B------:R-:W-:Y:S01]  /*1ce00*/  FSEL R131, R131, -INF , P4 ;  /* 0xff80000083837808 */ /* 0x000fe20002000000 */
[----:B------:R-:W-:Y:S01]  /*1ce10*/  HGMMA.64x192x16.F32.BF16 R24, R184, gdesc[UR4].tnspB, R24, gsb0 ;  /* 0x42e00004b8187df0 */ /* 0x000fe20008001818 */
[----:B------:R-:W-:Y:S02]  /*1ce20*/  R2UR UR6, R120 ;  /* 0x00000000780672ca */ /* 0x000fe400000e0000 */
[----:B------:R-:W-:Y:S02]  /*1ce30*/  R2UR UR7, R121 ;  /* 0x00000000790772ca */ /* 0x000fe400000e0000 */
[----:B0-----:R-:W-:Y:S01]  /*1ce40*/  FMNMX.FTZ R5, R5, R3, !PT ;  /* 0x0000000305057209 */ /* 0x001fe20007810000 */
[----:B------:R-:W-:Y:S01]  /*1ce50*/  IMAD.U32 R3, RZ, RZ, UR4 ;  /* 0x00000004ff037e24 */ /* 0x000fe2000f8e00ff */
[----:B------:R0:W1:Y:S01]  /*1ce60*/  MUFU.TANH R121, R126 ;  /* 0x0000007e00797308 */ /* 0x0000620000002400 */
[----:B------:R-:W-:Y:S02]  /*1ce70*/  FSEL R134, R134, -INF , P5 ;  /* 0xff80000086867808 */ /* 0x000fe40002800000 */
[C---:B------:R-:W-:Y:S01]  /*1ce80*/  FMUL.FTZ R120, R5.reuse, R3 ;  /* 0x0000000305787220 */ /* 0x040fe20000410000 */
[----:B------:R-:W-:-:S02]  /*1ce90*/  FSETP.NEU.FTZ.AND P2, PT, R5, -INF , PT ;  /* 0xff8000000500780b */ /* 0x000fc40003f5d000 */
[----:B------:R-:W-:Y:S02]  /*1cea0*/  ISETP.GT.AND P4, PT, R146, 0x61, PT ;  /* 0x000000619200780c */ /* 0x000fe40003f84270 */
[----:B------:R-:W-:Y:S01]  /*1ceb0*/  FSEL R120, R120, RZ, P2 ;  /* 0x000000ff78787208 */ /* 0x000fe20001000000 */
[----:B0-----:R-:W-:Y:S01]  /*1cec0*/  FMUL.FTZ R126, R127, UR43 ;  /* 0x0000002b7f7e7c20 */ /* 0x001fe20008410000 */
[----:B------:R-:W-:-:S03]  /*1ced0*/  ISETP.GT.AND P5, PT, R146, 0x68, PT ;  /* 0x000000689200780c */ /* 0x000fc60003fa4270 */
[-CC-:B------:R-:W-:Y:S01]  /*1cee0*/  FFMA.FTZ R127, R136, R3.reuse, -R120.reuse ;  /* 0x00000003887f7223 */ /* 0x180fe20000010878 */
[----:B------:R-:W-:Y:S01]  /*1cef0*/  FSEL R136, R4, -INF , P3 ;  /* 0xff80000004887808 */ /* 0x000fe20001800000 */
[-CC-:B------:R-:W-:Y:S01]  /*1cf00*/  FFMA.FTZ R200, R0, R3.reuse, -R120.reuse ;  /* 0x0000000300c87223 */ /* 0x180fe20000010878 */
[-CC-:B------:R-:W-:Y:S01]  /*1cf10*/  FFMA.FTZ R202, R137, R3.reuse, -R120.reuse ;  /* 0x0000000389ca7223 */ /* 0x180fe20000010878 */
[----:B------:R-:W-:Y:S01]  /*1cf20*/  ISETP.GT.AND P3, PT, R146, 0x10, PT ;  /* 0x000000109200780c */ /* 0x000fe20003f64270 */
[-CC-:B------:R-:W-:Y:S01]  /*1cf30*/  FFMA.FTZ R196, R160, R3.reuse, -R120.reuse ;  /* 0x00000003a0c47223 */ /* 0x180fe20000010878 */
[----:B------:R-:W-:Y:S01]  /*1cf40*/  FMNMX.FTZ R0, R136, R8, !PT ;  /* 0x0000000888007209 */ /* 0x000fe20007810000 */
[-CC-:B------:R-:W-:Y:S01]  /*1cf50*/  FFMA.FTZ R198, R162, R3.reuse, -R120.reuse ;  /* 0x00000003a2c67223 */ /* 0x180fe20000010878 */
[----:B------:R-:W-:Y:S01]  /*1cf60*/  FSEL R137, R15, -INF , P6 ;  /* 0xff8000000f897808 */ /* 0x000fe20003000000 */
[-CC-:B------:R-:W-:Y:S01]  /*1cf70*/  FFMA.FTZ R194, R155, R3.reuse, -R120.reuse ;  /* 0x000000039bc27223 */ /* 0x180fe20000010878 */
[----:B------:R-:W-:Y:S01]  /*1cf80*/  FMNMX.FTZ R0, R12, R0, !PT ;  /* 0x000000000c007209 */ /* 0x000fe20007810000 */
[----:B------:R-:W0:Y:S01]  /*1cf90*/  MUFU.TANH R126, R126 ;  /* 0x0000007e007e7308 */ /* 0x000e220000002400 */
[----:B------:R-:W-:Y:S01]  /*1cfa0*/  FSEL R21, R21, -INF , P3 ;  /* 0xff80000015157808 */ /* 0x000fe20001800000 */
[-CC-:B------:R-:W-:Y:S01]  /*1cfb0*/  FFMA.FTZ R157, R157, R3.reuse, -R120.reuse ;  /* 0x000000039d9d7223 */ /* 0x180fe20000010878 */
[----:B------:R-:W-:Y:S01]  /*1cfc0*/  FMNMX.FTZ R0, R14, R0, !PT ;  /* 0x000000000e007209 */ /* 0x000fe20007810000 */
[-CC-:B------:R-:W-:Y:S01]  /*1cfd0*/  FFMA.FTZ R190, R147, R3.reuse, -R120.reuse ;  /* 0x0000000393be7223 */ /* 0x180fe20000010878 */
[----:B------:R-:W-:Y:S01]  /*1cfe0*/  ISETP.GT.AND P6, PT, R146, 0x19, PT ;  /* 0x000000199200780c */ /* 0x000fe20003fc4270 */
[-CC-:B------:R-:W-:Y:S01]  /*1cff0*/  FFMA.FTZ R188, R158, R3.reuse, -R120.reuse ;  /* 0x000000039ebc7223 */ /* 0x180fe20000010878 */
[----:B------:R-:W-:Y:S01]  /*1d000*/  FMNMX.FTZ R0, R137, R0, !PT ;  /* 0x0000000089007209 */ /* 0x000fe20007810000 */
        /* <DEDUP_REMOVED lines=10> */
[-CC-:B------:R-:W-:Y:S01]  /*1d0b0*/  FFMA.FTZ R159, R159, R3.reuse, -R120.reuse ;  /* 0x000000039f9f7223 */ /* 0x180fe20000010878 */
[----:B------:R-:W-:Y:S01]  /*1d0c0*/  FMNMX.FTZ R0, R163, R0, !PT ;  /* 0x00000000a3007209 */ /* 0x000fe20007810000 */
[----:B------:R-:W-:Y:S01]  /*1d0d0*/  FFMA.FTZ R124, R124, R3, -R120 ;  /* 0x000000037c7c7223 */ /* 0x000fe20000010878 */
[----:B------:R-:W-:Y:S01]  /*1d0e0*/  ISETP.GT.AND P6, PT, R146, 0x29, PT ;  /* 0x000000299200780c */ /* 0x000fe20003fc4270 */
[----:B------:R-:W-:Y:S01]  /*1d0f0*/  MUFU.EX2 R200, R200 ;  /* 0x000000c800c87308 */ /* 0x000fe20000000800 */
[----:B------:R-:W-:-:S02]  /*1d100*/  FMNMX.FTZ R0, R164, R0, !PT ;  /* 0x00000000a4007209 */ /* 0x000fc40007810000 */
[----:B------:R-:W-:Y:S02]  /*1d110*/  ISETP.GT.AND P3, PT, R146, 0x30, PT ;  /* 0x000000309200780c */ /* 0x000fe40003f64270 */
[----:B------:R-:W-:Y:S02]  /*1d120*/  FMNMX.FTZ R0, R152, R0, !PT ;  /* 0x0000000098007209 */ /* 0x000fe40007810000 */
[----:B------:R-:W-:Y:S01]  /*1d130*/  FSEL R156, R156, -INF , P6 ;  /* 0xff8000009c9c7808 */ /* 0x000fe20003000000 */
[----:B------:R-:W-:Y:S01]  /*1d140*/  MUFU.EX2 R127, R127 ;  /* 0x0000007f007f7308 */ /* 0x000fe20000000800 */
[----:B------:R-:W-:Y:S02]  /*1d150*/  FMNMX.FTZ R0, R153, R0, !PT ;  /* 0x0000000099007209 */ /* 0x000fe40007810000 */
[----:B------:R-:W-:Y:S02]  /*1d160*/  FSEL R160, R144, -INF , P3 ;  /* 0xff80000090a07808 */ /* 0x000fe40001800000 */
[----:B------:R-:W-:-:S02]  /*1d170*/  FMNMX.FTZ R0, R154, R0, !PT ;  /* 0x000000009a007209 */ /* 0x000fc40007810000 */
[----:B------:R-:W-:Y:S01]  /*1d180*/  ISETP.GT.AND P6, PT, R146, 0x39, PT ;  /* 0x000000399200780c */ /* 0x000fe20003fc4270 */
[----:B------:R-:W-:Y:S01]  /*1d190*/  MUFU.EX2 R202, R202 ;  /* 0x000000ca00ca7308 */ /* 0x000fe20000000800 */
[----:B------:R-:W-:Y:S02]  /*1d1a0*/  FMNMX.FTZ R0, R156, R0, !PT ;  /* 0x000000009c007209 */ /* 0x000fe40007810000 */
[----:B------:R-:W-:Y:S02]  /*1d1b0*/  ISETP.GT.AND P3, PT, R146, 0x40, PT ;  /* 0x000000409200780c */ /* 0x000fe40003f64270 */
[----:B------:R-:W-:Y:S02]  /*1d1c0*/  FMNMX.FTZ R0, R160, R0, !PT ;  /* 0x00000000a0007209 */ /* 0x000fe40007810000 */
[----:B--2---:R-:W-:Y:S01]  /*1d1d0*/  FSEL R171, R171, -INF , P6 ;  /* 0xff800000abab7808 */ /* 0x004fe20003000000 */
[----:B------:R-:W-:Y:S01]  /*1d1e0*/  MUFU.EX2 R15, R15 ;  /* 0x0000000f000f7308 */ /* 0x000fe20000000800 */
[----:B------:R-:W-:-:S02]  /*1d1f0*/  FMNMX.FTZ R0, R145, R0, !PT ;  /* 0x0000000091007209 */ /* 0x000fc40007810000 */
[----:B------:R-:W-:Y:S02]  /*1d200*/  FSEL R162, R138, -INF , P3 ;  /* 0xff8000008aa27808 */ /* 0x000fe40001800000 */
[----:B------:R-:W-:Y:S02]  /*1d210*/  FMNMX.FTZ R0, R170, R0, !PT ;  /* 0x00000000aa007209 */ /* 0x000fe40007810000 */
[C---:B------:R-:W-:Y:S01]  /*1d220*/  ISETP.GT.AND P6, PT, R146.reuse, 0x49, PT ;  /* 0x000000499200780c */ /* 0x040fe20003fc4270 */
[----:B------:R-:W-:Y:S01]  /*1d230*/  MUFU.EX2 R196, R196 ;  /* 0x000000c400c47308 */ /* 0x000fe20000000800 */
[----:B------:R-:W-:Y:S02]  /*1d240*/  FMNMX.FTZ R0, R171, R0, !PT ;  /* 0x00000000ab007209 */ /* 0x000fe40007810000 */
[----:B------:R-:W-:Y:S02]  /*1d250*/  ISETP.GT.AND P3, PT, R146, 0x50, PT ;  /* 0x000000509200780c */ /* 0x000fe40003f64270 */
[----:B------:R-:W-:-:S02]  /*1d260*/  FMNMX.FTZ R0, R162, R0, !PT ;  /* 0x00000000a2007209 */ /* 0x000fc40007810000 */
[----:B------:R-:W-:Y:S01]  /*1d270*/  FSEL R143, R143, -INF , P6 ;  /* 0xff8000008f8f7808 */ /* 0x000fe20003000000 */
[----:B------:R-:W-:Y:S01]  /*1d280*/  MUFU.EX2 R20, R20 ;  /* 0x0000001400147308 */ /* 0x000fe20000000800 */
[----:B------:R-:W-:Y:S02]  /*1d290*/  FMNMX.FTZ R0, R139, R0, !PT ;  /* 0x000000008b007209 */ /* 0x000fe40007810000 */
[----:B------:R-:W-:Y:S02]  /*1d2a0*/  FSEL R155, R130, -INF , P3 ;  /* 0xff800000829b7808 */ /* 0x000fe40001800000 */
[----:B------:R-:W-:Y:S02]  /*1d2b0*/  FMNMX.FTZ R0, R142, R0, !PT ;  /* 0x000000008e007209 */ /* 0x000fe40007810000 */
[----:B------:R-:W-:Y:S01]  /*1d2c0*/  ISETP.GT.AND P6, PT, R146, 0x59, PT ;  /* 0x000000599200780c */ /* 0x000fe20003fc4270 */
[----:B------:R2:W-:Y:S01]  /*1d2d0*/  MUFU.EX2 R130, R157 ;  /* 0x0000009d00827308 */ /* 0x0005e20000000800 */
[----:B------:R-:W-:-:S02]  /*1d2e0*/  FMNMX.FTZ R0, R143, R0, !PT ;  /* 0x000000008f007209 */ /* 0x000fc40007810000 */
[C---:B------:R-:W-:Y:S02]  /*1d2f0*/  ISETP.GT.AND P3, PT, R146.reuse, 0x60, PT ;  /* 0x000000609200780c */ /* 0x040fe40003f64270 */
[----:B------:R-:W-:Y:S02]  /*1d300*/  FMNMX.FTZ R0, R155, R0, !PT ;  /* 0x000000009b007209 */ /* 0x000fe40007810000 */
[----:B------:R-:W-:Y:S01]  /*1d310*/  FSEL R135, R135, -INF , P6 ;  /* 0xff80000087877808 */ /* 0x000fe20003000000 */
[----:B------:R-:W-:Y:S01]  /*1d320*/  MUFU.EX2 R198, R198 ;  /* 0x000000c600c67308 */ /* 0x000fe20000000800 */
[----:B------:R-:W-:Y:S02]  /*1d330*/  FMNMX.FTZ R0, R131, R0, !PT ;  /* 0x0000000083007209 */ /* 0x000fe40007810000 */
[----:B------:R-:W-:Y:S02]  /*1d340*/  ISETP.GT.AND P6, PT, R146, 0x69, PT ;  /* 0x000000699200780c */ /* 0x000fe40003fc4270 */
[----:B------:R-:W-:-:S02]  /*1d350*/  FMNMX.FTZ R0, R134, R0, !PT ;  /* 0x0000000086007209 */ /* 0x000fc40007810000 */
[----:B------:R-:W-:Y:S01]  /*1d360*/  FSEL R146, R122, -INF , P3 ;  /* 0xff8000007a927808 */ /* 0x000fe20001800000 */
[----:B------:R-:W-:Y:S01]  /*1d370*/  MUFU.EX2 R144, R165 ;  /* 0x000000a500907308 */ /* 0x000fe20000000800 */
[----:B------:R-:W-:Y:S02]  /*1d380*/  FMNMX.FTZ R0, R135, R0, !PT ;  /* 0x0000000087007209 */ /* 0x000fe40007810000 */
[----:B--2---:R-:W-:Y:S01]  /*1d390*/  FSEL R157, R123, -INF , P4 ;  /* 0xff8000007b9d7808 */ /* 0x004fe20002000000 */
[----:B------:R-:W-:Y:S01]  /*1d3a0*/  FFMA.FTZ R123, R148, R3, -R120 ;  /* 0x00000003947b7223 */ /* 0x000fe20000010878 */
[----:B------:R-:W-:Y:S02]  /*1d3b0*/  FMNMX.FTZ R0, R146, R0, !PT ;  /* 0x0000000092007209 */ /* 0x000fe40007810000 */
[----:B-1----:R-:W-:Y:S01]  /*1d3c0*/  FSEL R147, R121, -INF , P5 ;  /* 0xff80000079937808 */ /* 0x002fe20002800000 */
[----:B------:R-:W-:Y:S01]  /*1d3d0*/  MUFU.EX2 R192, R192 ;  /* 0x000000c000c07308 */ /* 0x000fe20000000800 */
[----:B------:R-:W-:-:S02]  /*1d3e0*/  FMNMX.FTZ R0, R157, R0, !PT ;  /* 0x000000009d007209 */ /* 0x000fc40007810000 */
[----:B0-----:R-:W-:Y:S01]  /*1d3f0*/  FSEL R158, R126, -INF , P6 ;  /* 0xff8000007e9e7808 */ /* 0x001fe20003000000 */
[-CC-:B------:R-:W-:Y:S01]  /*1d400*/  FFMA.FTZ R126, R129, R3.reuse, -R120.reuse ;  /* 0x00000003817e7223 */ /* 0x180fe20000010878 */
[----:B------:R-:W-:Y:S01]  /*1d410*/  FMNMX.FTZ R0, R147, R0, !PT ;  /* 0x0000000093007209 */ /* 0x000fe20007810000 */
[-CC-:B------:R-:W-:Y:S01]  /*1d420*/  FFMA.FTZ R129, R140, R3.reuse, -R120.reuse ;  /* 0x000000038c817223 */ /* 0x180fe20000010878 */
[----:B------:R-:W-:Y:S01]  /*1d430*/  FFMA.FTZ R140, R151, R3, -R120 ;  /* 0x00000003978c7223 */ /* 0x000fe20000010878 */
        /* <DEDUP_REMOVED lines=12> */
[----:B0-----:R-:W-:-:S02]  /*1d500*/  FMNMX.FTZ R4, R4, R0, !PT ;  /* 0x0000000004047209 */ /* 0x001fc40007810000 */
[----:B------:R-:W-:Y:S02]  /*1d510*/  FSEL R0, R5, RZ, P2 ;  /* 0x000000ff05007208 */ /* 0x000fe40001000000 */
[C---:B------:R-:W-:Y:S01]  /*1d520*/  FSETP.NEU.FTZ.AND P2, PT, R4.reuse, -INF , PT ;  /* 0xff8000000400780b */ /* 0x040fe20003f5d000 */
[-C--:B------:R-:W-:Y:S02]  /*1d530*/  FMUL.FTZ R148, R4, R3.reuse ;  /* 0x0000000304947220 */ /* 0x080fe40000410000 */
[----:B------:R-:W-:Y:S01]  /*1d540*/  MUFU.EX2 R129, R129 ;  /* 0x0000008100817308 */ /* 0x000fe20000000800 */
[----:B------:R-:W-:Y:S01]  /*1d550*/  FADD.FTZ R0, -R0, R9 ;  /* 0x0000000900007221 */ /* 0x000fe20000010100 */
[----:B------:R-:W-:Y:S02]  /*1d560*/  FSEL R121, R4, RZ, P2 ;  /* 0x000000ff04797208 */ /* 0x000fe40001000000 */
[----:B------:R-:W-:Y:S01]  /*1d570*/  FSEL R148, R148, RZ, P2 ;  /* 0x000000ff94947208 */ /* 0x000fe20001000000 */
[----:B------:R-:W-:Y:S01]  /*1d580*/  FMUL.FTZ R0, R0, R3 ;  /* 0x0000000300007220 */ /* 0x000fe20000410000 */
[C---:B------:R-:W-:Y:S01]  /*1d590*/  ISETP.GT.AND P2, PT, R10.reuse, R218, PT ;  /* 0x000000da0a00720c */ /* 0x040fe20003f44270 */
[----:B------:R-:W-:Y:S01]  /*1d5a0*/  VIADD R10, R10, 0xffffffff ;  /* 0xffffffff0a0a7836 */ /* 0x000fe20000000000 */
        /* <DEDUP_REMOVED lines=24> */
[----:B------:R-:W-:Y:S01]  /*1d730*/  MUFU.EX2 R12, R12 ;  /* 0x0000000c000c7308 */ /* 0x000fe20000000800 */
[----:B0-----:R-:W-:Y:S01]  /*1d740*/  FFMA.FTZ R7, R0, R7, R200 ;  /* 0x0000000700077223 */ /* 0x001fe200000100c8 */
[-CC-:B------:R-:W-:Y:S01]  /*1d750*/  FFMA.FTZ R191, R170, R3.reuse, -R148.reuse ;  /* 0x00000003aabf7223 */ /* 0x180fe20000010894 */
[-CC-:B------:R-:W-:Y:S01]  /*1d760*/  FFMA.FTZ R185, R162, R3.reuse, -R148.reuse ;  /* 0x00000003a2b97223 */ /* 0x180fe20000010894 */
[-CC-:B------:R-:W-:Y:S01]  /*1d770*/  FFMA.FTZ R135, R135, R3.reuse, -R148.reuse ;  /* 0x0000000387877223 */ /* 0x180fe20000010894 */
[----:B------:R-:W-:Y:S01]  /*1d780*/  FADD.FTZ R7, R127, R7 ;  /* 0x000000077f077221 */ /* 0x000fe20000010000 */
[-CC-:B------:R-:W-:Y:S01]  /*1d790*/  FFMA.FTZ R157, R157, R3.reuse, -R148.reuse ;  /* 0x000000039d9d7223 */ /* 0x180fe20000010894 */
[----:B------:R-:W-:Y:S01]  /*1d7a0*/  FFMA.FTZ R147, R147, R3, -R148 ;  /* 0x0000000393937223 */ /* 0x000fe20000010894 */
[----:B------:R-:W-:Y:S01]  /*1d7b0*/  MUFU.EX2 R203, R203 ;  /* 0x000000cb00cb7308 */ /* 0x000fe20000000800 */
[----:B------:R-:W-:Y:S01]  /*1d7c0*/  FADD.FTZ R7, R202, R7 ;  /* 0x00000007ca077221 */ /* 0x000fe20000010000 */
[----:B------:R-:W-:-:S02]  /*1d7d0*/  F2FP.BF16.F32.PACK_AB R202, R15, R202 ;  /* 0x000000ca0fca723e */ /* 0x000fc400000010ff */
[----:B------:R-:W-:Y:S01]  /*1d7e0*/  F2FP.BF16.F32.PACK_AB R200, R127, R200 ;  /* 0x000000c87fc8723e */ /* 0x000fe200000010ff */
[----:B------:R-:W-:-:S03]  /*1d7f0*/  FADD.FTZ R7, R15, R7 ;  /* 0x000000070f077221 */ /* 0x000fc60000010000 */
[----:B------:R-:W-:Y:S01]  /*1d800*/  MUFU.EX2 R14, R14 ;  /* 0x0000000e000e7308 */ /* 0x000fe20000000800 */
[----:B------:R-:W-:Y:S01]  /*1d810*/  FADD.FTZ R7, R196, R7 ;  /* 0x00000007c4077221 */ /* 0x000fe20000010000 */
        /* <DEDUP_REMOVED lines=22> */
[-CC-:B------:R-:W-:Y:S01]  /*1d980*/  FFMA.FTZ R125, R141, R3.reuse, -R120.reuse ;  /* 0x000000038d7d7223 */ /* 0x180fe20000010878 */
[-C--:B------:R-:W-:Y:S01]  /*1d990*/  FFMA.FTZ R120, R150, R3.reuse, -R120 ;  /* 0x0000000396787223 */ /* 0x080fe20000010878 */
[----:B------:R-:W-:Y:S01]  /*1d9a0*/  WARPGROUP.ARRIVE ;  /* 0x00000000000079c5 */ /* 0x000fe20000000000 */
[-CC-:B------:R-:W-:Y:S01]  /*1d9b0*/  FFMA.FTZ R141, R156, R3.reuse, -R148.reuse ;  /* 0x000000039c8d7223 */ /* 0x180fe20000010894 */
[-CC-:B------:R-:W-:Y:S01]  /*1d9c0*/  FFMA.FTZ R183, R134, R3.reuse, -R148.reuse ;  /* 0x0000000386b77223 */ /* 0x180fe20000010894 */
[----:B------:R0:W-:Y:S01]  /*1d9d0*/  MUFU.EX2 R9, R120 ;  /* 0x0000007800097308 */ /* 0x0001e20000000800 */
[----:B------:R-:W-:Y:S01]  /*1d9e0*/  FFMA.FTZ R181, R155, R3, -R148 ;  /* 0x000000039bb57223 */ /* 0x000fe20000010894 */
[----:B------:R-:W-:-:S06]  /*1d9f0*/  F2FP.BF16.F32.PACK_AB R180, R129, R124 ;  /* 0x0000007c81b4723e */ /* 0x000fcc00000010ff */
[----:B------:R-:W-:Y:S01]  /*1da00*/  MUFU.EX2 R141, R141 ;  /* 0x0000008d008d7308 */ /* 0x000fe20000000800 */
[----:B0-----:R-:W-:Y:S02]  /*1da10*/  VIADD R120, R2, 0x300 ;  /* 0x0000030002787836 */ /* 0x001fe40000000000 */
[----:B------:R-:W-:Y:S01]  /*1da20*/  FADD.FTZ R2, -R121, R8 ;  /* 0x0000000879027221 */ /* 0x000fe20000010100 */
[----:B------:R-:W-:Y:S02]  /*1da30*/  IMAD.MOV.U32 R121, RZ, RZ, 0x40000040 ;  /* 0x40000040ff797424 */ /* 0x000fe400078e00ff */
[----:B------:R-:W-:Y:S01]  /*1da40*/  R2UR UR6, R120 ;  /* 0x00000000780672ca */ /* 0x000fe200000e0000 */
[-C--:B------:R-:W-:Y:S02]  /*1da50*/  FMUL.FTZ R2, R2, R3.reuse ;  /* 0x0000000302027220 */ /* 0x080fe40000410000 */
[----:B------:R-:W-:Y:S01]  /*1da60*/  R2UR UR7, R121 ;  /* 0x00000000790772ca */ /* 0x000fe200000e0000 */
[----:B------:R-:W-:Y:S01]  /*1da70*/  FADD.FTZ R121, R20, R7 ;  /* 0x0000000714797221 */ /* 0x000fe20000010000 */
[----:B------:R-:W-:Y:S01]  /*1da80*/  MUFU.EX2 R8, R145 ;  /* 0x0000009100087308 */ /* 0x000fe20000000800 */
[----:B------:R-:W-:-:S02]  /*1da90*/  FFMA.FTZ R120, R171, R3, -R148 ;  /* 0x00000003ab787223 */ /* 0x000fc40000010894 */
[----:B------:R-:W-:Y:S01]  /*1daa0*/  FADD.FTZ R121, R198, R121 ;  /* 0x00000079c6797221 */ /* 0x000fe20000010000 */
[----:B------:R-:W-:-:S03]  /*1dab0*/  F2FP.BF16.F32.PACK_AB R198, R144, R198 ;  /* 0x000000c690c6723e */ /* 0x000fc600000010ff */
[----:B------:R-:W-:Y:S01]  /*1dac0*/  FADD.FTZ R121, R144, R121 ;  /* 0x0000007990797221 */ /* 0x000fe20000010000 */
[----:B------:R-:W0:Y:S03]  /*1dad0*/  MUFU.EX2 R2, R2 ;  /* 0x0000000200027308 */ /* 0x000e260000000800 */
[----:B------:R-:W-:Y:S01]  /*1dae0*/  HGMMA.64x192x16.F32.BF16 R24, R176, gdesc[UR4].tnspB, R24, gsb0 ;  /* 0x42e00004b0187df0 */ /* 0x000fe20008001818 */
[----:B------:R-:W-:Y:S01]  /*1daf0*/  FADD.FTZ R121, R192, R121 ;  /* 0x00000079c0797221 */ /* 0x000fe20000010000 */
[----:B------:R-:W-:-:S03]  /*1db00*/  F2FP.BF16.F32.PACK_AB R192, R138, R192 ;  /* 0x000000c08ac0723e */ /* 0x000fc600000010ff */
[----:B------:R-:W-:Y:S01]  /*1db10*/  FADD.FTZ R121, R138, R121 ;  /* 0x000000798a797221 */ /* 0x000fe20000010000 */
[----:B------:R-:W1:Y:S03]  /*1db20*/  MUFU.EX2 R120, R120 ;  /* 0x0000007800787308 */ /* 0x000e660000000800 */
[----:B------:R-:W-:Y:S01]  /*1db30*/  FADD.FTZ R121, R194, R121 ;  /* 0x00000079c2797221 */ /* 0x000fe20000010000 */
[----:B------:R-:W-:-:S03]  /*1db40*/  F2FP.BF16.F32.PACK_AB R194, R130, R194 ;  /* 0x000000c282c2723e */ /* 0x000fc600000010ff */
[----:B------:R-:W-:Y:S01]  /*1db50*/  FADD.FTZ R121, R130, R121 ;  /* 0x0000007982797221 */ /* 0x000fe20000010000 */
[----:B0-----:R-:W-:Y:S01]  /*1db60*/  FFMA.FTZ R7, R2, R6, R201 ;  /* 0x0000000602077223 */ /* 0x001fe200000100c9 */
[----:B------:R-:W-:Y:S01]  /*1db70*/  FFMA.FTZ R6, R139, R3, -R148 ;  /* 0x000000038b067223 */ /* 0x000fe20000010894 */
[----:B------:R-:W0:Y:S01]  /*1db80*/  MUFU.EX2 R182, R182 ;  /* 0x000000b600b67308 */ /* 0x000e220000000800 */
[----:B------:R-:W-:Y:S01]  /*1db90*/  FADD.FTZ R121, R188, R121 ;  /* 0x00000079bc797221 */ /* 0x000fe20000010000 */
[----:B------:R-:W-:Y:S01]  /*1dba0*/  FADD.FTZ R150, R12, R7 ;  /* 0x000000070c967221 */ /* 0x000fe20000010000 */
[C---:B------:R-:W-:Y:S02]  /*1dbb0*/  F2FP.BF16.F32.PACK_AB R188, R122.reuse, R188 ;  /* 0x000000bc7abc723e */ /* 0x040fe400000010ff */
[----:B------:R-:W-:Y:S01]  /*1dbc0*/  FADD.FTZ R121, R122, R121 ;  /* 0x000000797a797221 */ /* 0x000fe20000010000 */
[----:B------:R-:W-:Y:S01]  /*1dbd0*/  FADD.FTZ R7, R203, R150 ;  /* 0x00000096cb077221 */ /* 0x000fe20000010000 */
[----:B------:R-:W-:Y:S01]  /*1dbe0*/  F2FP.BF16.F32.PACK_AB R201, R12, R201 ;  /* 0x000000c90cc9723e */ /* 0x000fe200000010ff */
[----:B------:R-:W2:Y:S01]  /*1dbf0*/  MUFU.EX2 R6, R6 ;  /* 0x0000000600067308 */ /* 0x000ea20000000800 */
[C---:B------:R-:W-:Y:S01]  /*1dc00*/  F2FP.BF16.F32.PACK_AB R203, R14.reuse, R203 ;  /* 0x000000cb0ecb723e */ /* 0x040fe200000010ff */
[----:B------:R-:W-:Y:S01]  /*1dc10*/  FADD.FTZ R150, R14, R7 ;  /* 0x000000070e967221 */ /* 0x000fe20000010000 */
[----:B------:R-:W-:-:S03]  /*1dc20*/  IMAD.MOV.U32 R12, RZ, RZ, R205 ;  /* 0x000000ffff0c7224 */ /* 0x000fc600078e00cd */
[----:B------:R-:W-:Y:S01]  /*1dc30*/  FADD.FTZ R150, R197, R150 ;  /* 0x00000096c5967221 */ /* 0x000fe20000010000 */
[C---:B------:R-:W-:Y:S01]  /*1dc40*/  F2FP.BF16.F32.PACK_AB R197, R21.reuse, R197 ;  /* 0x000000c515c5723e */ /* 0x040fe200000010ff */
[----:B------:R-:W3:Y:S02]  /*1dc50*/  MUFU.EX2 R125, R125 ;  /* 0x0000007d007d7308 */ /* 0x000ee40000000800 */
[----:B------:R-:W-:-:S04]  /*1dc60*/  FADD.FTZ R150, R21, R150 ;  /* 0x0000009615967221 */ /* 0x000fc80000010000 */
[----:B------:R-:W-:Y:S01]  /*1dc70*/  FADD.FTZ R7, R199, R150 ;  /* 0x00000096c7077221 */ /* 0x000fe20000010000 */
[----:B------:R-:W-:Y:S01]  /*1dc80*/  FADD.FTZ R150, R190, R121 ;  /* 0x00000079be967221 */ /* 0x000fe20000010000 */
[----:B------:R-:W-:Y:S01]  /*1dc90*/  MUFU.EX2 R181, R181 ;  /* 0x000000b500b57308 */ /* 0x000fe20000000800 */
[C---:B------:R-:W-:Y:S01]  /*1dca0*/  F2FP.BF16.F32.PACK_AB R190, R123.reuse, R190 ;  /* 0x000000be7bbe723e */ /* 0x040fe200000010ff */
[C---:B------:R-:W-:Y:S01]  /*1dcb0*/  FADD.FTZ R142, R136.reuse, R7 ;  /* 0x00000007888e7221 */ /* 0x040fe20000010000 */
[----:B------:R-:W-:Y:S01]  /*1dcc0*/  FADD.FTZ R7, R123, R150 ;  /* 0x000000967b077221 */ /* 0x000fe20000010000 */
[----:B------:R-:W-:Y:S02]  /*1dcd0*/  F2FP.BF16.F32.PACK_AB R199, R136, R199 ;  /* 0x000000c788c7723e */ /* 0x000fe400000010ff */
[----:B------:R-:W-:Y:S01]  /*1dce0*/  FADD.FTZ R142, R193, R142 ;  /* 0x0000008ec18e7221 */ /* 0x000fe20000010000 */
[----:B------:R-:W-:Y:S01]  /*1dcf0*/  FADD.FTZ R7, R184, R7 ;  /* 0x00000007b8077221 */ /* 0x000fe20000010000 */
[----:B------:R-:W-:Y:S01]  /*1dd00*/  MUFU.EX2 R183, R183 ;  /* 0x000000b700b77308 */ /* 0x000fe20000000800 */
[C---:B------:R-:W-:Y:S01]  /*1dd10*/  F2FP.BF16.F32.PACK_AB R184, R126.reuse, R184 ;  /* 0x000000b87eb8723e */ /* 0x040fe200000010ff */
        /* <DEDUP_REMOVED lines=10> */
[----:B------:R-:W-:-:S03]  /*1ddc0*/  F2FP.BF16.F32.PACK_AB R189, R8, R189 ;  /* 0x000000bd08bd723e */ /* 0x000fc600000010ff */
[----:B------:R-:W-:Y:S01]  /*1ddd0*/  FADD.FTZ R134, R8, R7 ;  /* 0x0000000708867221 */ /* 0x000fe20000010000 */
[----:B------:R-:W-:-:S03]  /*1dde0*/  IMAD.MOV.U32 R8, RZ, RZ, R4 ;  /* 0x000000ffff087224 */ /* 0x000fc600078e0004 */
[----:B------:R-:W-:Y:S01]  /*1ddf0*/  FADD.FTZ R7, R191, R134 ;  /* 0x00000086bf077221 */ /* 0x000fe20000010000 */
[----:B------:R-:W-:Y:S01]  /*1de00*/  FADD.FTZ R134, R124, R121 ;  /* 0x000000797c867221 */ /* 0x000fe20000010000 */
[C---:B-1----:R-:W-:Y:S02]  /*1de10*/  F2FP.BF16.F32.PACK_AB R191, R120.reuse, R191 ;  /* 0x000000bf78bf723e */ /* 0x042fe400000010ff */
[----:B------:R-:W-:Y:S01]  /*1de20*/  FADD.FTZ R20, R120, R7 ;  /* 0x0000000778147221 */ /* 0x000fe20000010000 */
[----:B------:R-:W-:-:S03]  /*1de30*/  FADD.FTZ R121, R129, R134 ;  /* 0x0000008681797221 */ /* 0x000fc60000010000 */
[----:B------:R-:W-:Y:S01]  /*1de40*/  FADD.FTZ R7, R185, R20 ;  /* 0x00000014b9077221 */ /* 0x000fe20000010000 */
[----:B0-----:R-:W-:Y:S01]  /*1de50*/  FADD.FTZ R130, R182, R121 ;  /* 0x00000079b6827221 */ /* 0x001fe20000010000 */
[C---:B--2---:R-:W-:Y:S02]  /*1de60*/  F2FP.BF16.F32.PACK_AB R185, R6.reuse, R185 ;  /* 0x000000b906b9723e */ /* 0x044fe400000010ff */
[----:B------:R-:W-:Y:S01]  /*1de70*/  FADD.FTZ R20, R6, R7 ;  /* 0x0000000706147221 */ /* 0x000fe20000010000 */
[C---:B---3--:R-:W-:Y:S01]  /*1de80*/  FADD.FTZ R7, R125.reuse, R130 ;  /* 0x000000827d077221 */ /* 0x048fe20000010000 */
[----:B------:R-:W-:Y:S02]  /*1de90*/  F2FP.BF16.F32.PACK_AB R182, R125, R182 ;  /* 0x000000b67db6723e */ /* 0x000fe400000010ff */
[----:B------:R-:W-:Y:S01]  /*1dea0*/  FADD.FTZ R122, R187, R20 ;  /* 0x00000014bb7a7221 */ /* 0x000fe20000010000 */
[----:B------:R-:W-:Y:S01]  /*1deb0*/  FADD.FTZ R126, R132, R7 ;  /* 0x00000007847e7221 */ /* 0x000fe20000010000 */
[----:B------:R-:W-:Y:S03]  /*1dec0*/  MUFU.EX2 R20, R157 ;  /* 0x0000009d00147308 */ /* 0x000fe60000000800 */
[----:B------:R-:W-:-:S04]  /*1ded0*/  FADD.FTZ R7, R133, R126 ;  /* 0x0000007e85077221 */ /* 0x000fc80000010000 */
[----:B------:R-:W-:-:S04]  /*1dee0*/  FADD.FTZ R124, R140, R7 ;  /* 0x000000078c7c7221 */ /* 0x000fc80000010000 */
[C---:B------:R-:W-:Y:S01]  /*1def0*/  FADD.FTZ R7, R9.reuse, R124 ;  /* 0x0000007c09077221 */ /* 0x040fe20000010000 */
[----:B------:R-:W-:Y:S02]  /*1df00*/  WARPGROUP.DEPBAR.LE gsb0, 0x0 ;  /* 0x00008000000079c5 */ /* 0x000fe40000010000 */
[----:B------:R0:W-:Y:S01]  /*1df10*/  @!P1 SYNCS.ARRIVE.TRANS64.RED.A1T0 RZ, [R13+URZ], RZ ;  /* 0x000000ff0dff99a7 */ /* 0x0001e2000810043f */
[----:B------:R-:W-:Y:S01]  /*1df20*/  FFMA.FTZ R177, R146, R3, -R148 ;  /* 0x0000000392b17223 */ /* 0x000fe20000010894 */
[----:B------:R-:W-:Y:S02]  /*1df30*/  F2FP.BF16.F32.PACK_AB R178, R9, R140 ;  /* 0x0000008c09b2723e */ /* 0x000fe400000010ff */
[----:B------:R-:W-:-:S03]  /*1df40*/  F2FP.BF16.F32.PACK_AB R176, R133, R132 ;  /* 0x0000008485b0723e */ /* 0x000fc600000010ff */
[----:B------:R-:W-:Y:S01]  /*1df50*/  MUFU.EX2 R177, R177 ;  /* 0x000000b100b17308 */ /* 0x000fe20000000800 */
[----:B0-----:R-:W-:Y:S01]  /*1df60*/  @!P1 PRMT R13, RZ, 0x654, R11 ;  /* 0x00000654ff0d9816 */ /* 0x001fe2000000000b */
[----:B------:R-:W-:-:S03]  /*1df70*/  FFMA.FTZ R11, R143, R3, -R148 ;  /* 0x000000038f0b7223 */ /* 0x000fc60000010894 */
[----:B------:R0:W-:Y:S03]  /*1df80*/  @!P1 SYNCS.ARRIVE.TRANS64.RED.A1T0 RZ, [R13+URZ], RZ ;  /* 0x000000ff0dff99a7 */ /* 0x0001e6000810043f */
[----:B------:R-:W1:Y:S01]  /*1df90*/  MUFU.EX2 R11, R11 ;  /* 0x0000000b000b7308 */ /* 0x000e620000000800 */
[-CC-:B0-----:R-:W-:Y:S01]  /*1dfa0*/  FFMA.FTZ R13, R131, R3.reuse, -R148.reuse ;  /* 0x00000003830d7223 */ /* 0x181fe20000010894 */
[----:B------:R-:W-:-:S06]  /*1dfb0*/  FFMA.FTZ R148, R158, R3, -R148 ;  /* 0x000000039e947223 */ /* 0x000fcc0000010894 */
[----:B------:R-:W0:Y:S01]  /*1dfc0*/  MUFU.EX2 R13, R13 ;  /* 0x0000000d000d7308 */ /* 0x000e220000000800 */
[C---:B-1----:R-:W-:Y:S01]  /*1dfd0*/  FADD.FTZ R122, R11.reuse, R122 ;  /* 0x0000007a0b7a7221 */ /* 0x042fe20000010000 */
[----:B------:R-:W-:-:S06]  /*1dfe0*/  F2FP.BF16.F32.PACK_AB R187, R11, R187 ;  /* 0x000000bb0bbb723e */ /* 0x000fcc00000010ff */
[----:B------:R-:W1:Y:S01]  /*1dff0*/  MUFU.EX2 R148, R148 ;  /* 0x0000009400947308 */ /* 0x000e620000000800 */
[----:B------:R-:W-:Y:S02]  /*1e000*/  IMAD.MOV.U32 R11, RZ, RZ, R208 ;  /* 0x000000ffff0b7224 */ /* 0x000fe400078e00d0 */
[----:B------:R-:W-:-:S04]  /*1e010*/  FADD.FTZ R122, R181, R122 ;  /* 0x0000007ab57a7221 */ /* 0x000fc80000010000 */
[C---:B0-----:R-:W-:Y:S01]  /*1e020*/  FADD.FTZ R122, R13.reuse, R122 ;  /* 0x0000007a0d7a7221 */ /* 0x041fe20000010000 */
[----:B------:R-:W-:-:S03]  /*1e030*/  F2FP.BF16.F32.PACK_AB R181, R13, R181 ;  /* 0x000000b50db5723e */ /* 0x000fc600000010ff */
[----:B------:R-:W-:Y:S01]  /*1e040*/  FADD.FTZ R122, R183, R122 ;  /* 0x0000007ab77a7221 */ /* 0x000fe20000010000 */
[----:B------:R-:W-:-:S03]  /*1e050*/  F2FP.BF16.F32.PACK_AB R183, R15, R183 ;  /* 0x000000b70fb7723e */ /* 0x000fc600000010ff */
[----:B------:R-:W-:Y:S01]  /*1e060*/  FADD.FTZ R122, R15, R122 ;  /* 0x0000007a0f7a7221 */ /* 0x000fe20000010000 */
[----:B-1----:R-:W-:-:S03]  /*1e070*/  F2FP.BF16.F32.PACK_AB R179, R148, R147 ;  /* 0x0000009394b3723e */ /* 0x002fc600000010ff */
[----:B------:R-:W-:Y:S01]  /*1e080*/  FADD.FTZ R9, R177, R122 ;  /* 0x0000007ab1097221 */ /* 0x000fe20000010000 */
[----:B------:R-:W-:-:S03]  /*1e090*/  F2FP.BF16.F32.PACK_AB R177, R20, R177 ;  /* 0x000000b114b1723e */ /* 0x000fc600000010ff */
[----:B------:R-:W-:Y:S01]  /*1e0a0*/  FADD.FTZ R6, R20, R9 ;  /* 0x0000000914067221 */ /* 0x000fe20000010000 */
[----:B------:R-:W-:-:S03]  /*1e0b0*/  IMAD.MOV.U32 R9, RZ, RZ, R5 ;  /* 0x000000ffff097224 */ /* 0x000fc600078e0005 */
[----:B------:R-:W-:-:S04]  /*1e0c0*/  FADD.FTZ R6, R147, R6 ;  /* 0x0000000693067221 */ /* 0x000fc80000010000 */
[----:B------:R-:W-:Y:S01]  /*1e0d0*/  FADD.FTZ R6, R148, R6 ;  /* 0x0000000694067221 */ /* 0x000fe20000010000 */
[----:B------:R-:W-:Y:S06]  /*1e0e0*/  @P2 BRA `(.L_x_5249) ;  /* 0xffffffa000e82947 */ /* 0x000fec000383ffff */
[----:B------:R-:W-:Y:S05]  /*1e0f0*/  BSYNC B1 ;  /* 0x0000000000017941 */ /* 0x000fea0003800000 */
.L_x_5238:
[----:B------:R-:W-:Y:S05]  /*1e100*/  BSYNC B0 ;  /* 0x0000000000007941 */ /* 0x000fea0003800000 */
.L_x_5237:
[----:B------:R-:W-:Y:S01]  /*1e110*/  ISETP.GE.AND P2, PT, R10, RZ, PT ;  /* 0x000000ff0a00720c */ /* 0x000fe20003f46270 */
[----:B------:R-:W-:-:S12]  /*1e120*/  BSSY B0, `(.L_x_5250) ;  /* 0x000054f000007945 */ /* 0x000fd80003800000 */
[----:B------:R-:W-:Y:S05]  /*1e130*/  @!P2 BRA `(.L_x_5251) ;  /* 0x000000540034a947 */ /* 0x000fea0003800000 */
[----:B------:R-:W-:Y:S01]  /*1e140*/  IMAD.MOV.U32 R8, RZ, RZ, R4 ;  /* 0x000000ffff087224 */ /* 0x000fe200078e0004 */
[----:B------:R-:W-:Y:S01]  /*1e150*/  MOV R11, R208 ;  /* 0x000000d0000b7202 */ /* 0x000fe20000000f00 */
[----:B------:R-:W-:Y:S02]  /*1e160*/  IMAD.MOV.U32 R9, RZ, RZ, R5 ;  /* 0x000000ffff097224 */ /* 0x000fe400078e0005 */
[----:B------:R-:W-:-:S07]  /*1e170*/  IMAD.MOV.U32 R12, RZ, RZ, R205 ;  /* 0x000000ffff0c7224 */ /* 0x000fce00078e00cd */
.L_x_5262:
        /* <DEDUP_REMOVED lines=8> */
.L_x_5252:
[----:B------:R-:W-:Y:S01]  /*1e200*/  IMAD R4, R205, 0x8, R18 ;  /* 0x00000008cd047824 */ /* 0x000fe200078e0212 */
[----:B------:R-:W-:-:S04]  /*1e210*/  SHF.L.U32 R5, R208, 0x1f, RZ ;  /* 0x0000001fd0057819 */ /* 0x000fc800000006ff */
[----:B------:R0:W1:Y:S01]  /*1e220*/  SYNCS.PHASECHK.TRANS64.TRYWAIT P2, [R4+URZ+0x36830], R5 ;  /* 0x03683005040075a7 */ /* 0x000062000804017f */
[----:B------:R-:W-:Y:S05]  /*1e230*/  @!P0 BRA `(.L_x_5253) ;  /* 0x0000000000048947 */ /* 0x000fea0003800000 */
[----:B------:R-:W-:Y:S01]  /*1e240*/  BPT.TRAP 0x1 ;  /* 0x000000040000795c */ /* 0x000fe20000300000 */
.L_x_5253:
[----:B------:R-:W-:Y:S01]  /*1e250*/  IMAD R3, R205, 0xa80, R216 ;  /* 0x00000a80cd037824 */ /* 0x000fe200078e02d8 */
[----:B------:R-:W-:Y:S03]  /*1e260*/  BSSY B1, `(.L_x_5254) ;  /* 0x0000006000017945 */ /* 0x000fe60003800000 */
[C---:B------:R-:W-:Y:S02]  /*1e270*/  VIADD R122, R3.reuse, 0x80 ;  /* 0x00000080037a7836 */ /* 0x040fe40000000000 */
[----:B------:R-:W-:Y:S01]  /*1e280*/  VIADD R124, R3, 0x100 ;  /* 0x00000100037c7836 */ /* 0x000fe20000000000 */
[----:B-1----:R-:W-:Y:S06]  /*1e290*/  @P2 BRA `(.L_x_5255) ;  /* 0x0000000000082947 */ /* 0x002fec0003800000 */
[----:B------:R-:W1:Y:S02]  /*1e2a0*/  SYNCS.PHASECHK.TRANS64.TRYWAIT P2, [R4+URZ+0x36830], R5 ;  /* 0x03683005040075a7 */ /* 0x000e64000804017f */
[----:B-1----:R-:W-:Y:S05]  /*1e2b0*/  @!P2 BRA `(.L_x_5256) ;  /* 0x000000f800aca947 */ /* 0x002fea0003800000 */
.L_x_5255:
[----:B------:R-:W-:Y:S05]  /*1e2c0*/  BSYNC B1 ;  /* 0x0000000000017941 */ /* 0x000fea0003800000 */
.L_x_5254:
        /* <DEDUP_REMOVED lines=16> */
[C---:B------:R-:W-:Y:S01]  /*1e3d0*/  VIADD R210, R3.reuse, 0x84 ;  /* 0x0000008403d27836 */ /* 0x040fe20000000000 */
[----:B------:R-:W-:Y:S01]  /*1e3e0*/  R2UR UR18, R120 ;  /* 0x00000000781272ca */ /* 0x000fe200000e0000 */
[----:B------:R-:W-:Y:S01]  /*1e3f0*/  IMAD.MOV.U32 R211, RZ, RZ, 0x40000040 ;  /* 0x40000040ffd37424 */ /* 0x000fe200078e00ff */
[----:B------:R-:W-:Y:S01]  /*1e400*/  R2UR UR14, R122 ;  /* 0x000000007a0e72ca */ /* 0x000fe200000e0000 */
[----:B------:R-:W-:Y:S01]  /*1e410*/  VIADD R120, R3, 0x200 ;  /* 0x0000020003787836 */ /* 0x000fe20000000000 */
[----:B------:R-:W-:Y:S01]  /*1e420*/  R2UR UR35, R121 ;  /* 0x00000000792372ca */ /* 0x000fe200000e0000 */
[----:B----4-:R-:W4:Y:S03]  /*1e430*/  LDL.64 R6, [R1+0x20] ;  /* 0x0000200001067983 */ /* 0x010f260000100a00 */
[----:B------:R-:W-:-:S02]  /*1e440*/  R2UR UR34, R120 ;  /* 0x00000000782272ca */ /* 0x000fc400000e0000 */
[----:B--2---:R-:W-:Y:S01]  /*1e450*/  R2UR UR20, R20 ;  /* 0x00000000141472ca */ /* 0x004fe200000e0000 */
[----:B------:R-:W2:Y:S01]  /*1e460*/  LDL.64 R218, [R1+0x18] ;  /* 0x0000180001da7983 */ /* 0x000ea20000100a00 */
[----:B------:R-:W-:Y:S02]  /*1e470*/  R2UR UR21, R21 ;  /* 0x00000000151572ca */ /* 0x000fe400000e0000 */
[----:B---3--:R-:W-:Y:S02]  /*1e480*/  R2UR UR46, R14 ;  /* 0x000000000e2e72ca */ /* 0x008fe400000e0000 */
[----:B------:R-:W-:-:S07]  /*1e490*/  R2UR UR47, R15 ;  /* 0x000000000f2f72ca */ /* 0x000fce00000e0000 */
        /* <DEDUP_REMOVED lines=108> */
[----:B----4-:R-:W-:Y:S02]  /*1eb60*/  R2UR UR38, R6 ;  /* 0x00000000062672ca */ /* 0x010fe400000e0000 */
        /* <DEDUP_REMOVED lines=63> */
[----:B--2---:R-:W-:Y:S02]  /*1ef60*/  R2UR UR40, R218 ;  /* 0x00000000da2872ca */ /* 0x004fe400000e0000 */
        /* <DEDUP_REMOVED lines=117> */
[----:B01----:R-:W-:Y:S02]  /*1f6c0*/  MOV R4, UR43 ;  /* 0x0000002b00047c02 */ /* 0x003fe40008000f00 */
        /* <DEDUP_REMOVED lines=551> */
[----:B---3--:R-:W-:Y:S06]  /*21940*/  @!P0 BRA `(.L_x_5257) ;  /* 0x0000000000048947 */ /* 0x008fec0003800000 */
[----:B------:R-:W-:Y:S01]  /*21950*/  BPT.TRAP 0x1 ;  /* 0x000000040000795c */ /* 0x000fe20000300000 */
.L_x_5257:
[----:B------:R-:W-:Y:S01]  /*21960*/  SHF.L.U32 R0, R11, 0x1f, RZ ;  /* 0x0000001f0b007819 */ /* 0x000fe200000006ff */
[----:B------:R-:W-:-:S04]  /*21970*/  IMAD R11, R12, 0x8, R18 ;  /* 0x000000080c0b7824 */ /* 0x000fc800078e0212 */
[----:B------:R0:W1:Y:S01]  /*21980*/  SYNCS.PHASECHK.TRANS64.TRYWAIT P2, [R11+URZ+0x36850], R0 ;  /* 0x036850000b0075a7 */ /* 0x000062000804017f */
[----:B------:R-:W-:Y:S05]  /*21990*/  @!P0 BRA `(.L_x_5258) ;  /* 0x0000000000048947 */ /* 0x000fea0003800000 */
[----:B------:R-:W-:Y:S01]  /*219a0*/  BPT.TRAP 0x1 ;  /* 0x000000040000795c */ /* 0x000fe20000300000 */
.L_x_5258:
[----:B------:R-:W-:Y:S04]  /*219b0*/  BSSY B1, `(.L_x_5259) ;  /* 0x0000004000017945 */ /* 0x000fe80003800000 */
[----:B-1----:R-:W-:Y:S05]  /*219c0*/  @P2 BRA `(.L_x_5260) ;  /* 0x0000000000082947 */ /* 0x002fea0003800000 */
[----:B------:R-:W1:Y:S02]  /*219d0*/  SYNCS.PHASECHK.TRANS64.TRYWAIT P2, [R11+URZ+0x36850], R0 ;  /* 0x036850000b0075a7 */ /* 0x000e64000804017f */
[----:B-1----:R-:W-:Y:S05]  /*219e0*/  @!P2 BRA `(.L_x_5261) ;  /* 0x000000c000f4a947 */ /* 0x002fea0003800000 */
.L_x_5260:
[----:B------:R-:W-:Y:S05]  /*219f0*/  BSYNC B1 ;  /* 0x0000000000017941 */ /* 0x000fea0003800000 */
.L_x_5259:
        /* <DEDUP_REMOVED lines=36> */
[----:B------:R-:W-:Y:S01]  /*21c40*/  HGMMA.64x192x16.F32.BF16 R24, R200, gdesc[UR4].tnspB, R24, gsb0 ;  /* 0x42e00004c8187df0 */ /* 0x000fe20008001818 */
        /* <DEDUP_REMOVED lines=23> */
[----:B------:R-:W-:-:S02]  /*21dc0*/  VIADD R120, R14, 0x200 ;  /* 0x000002000e787836 */ /* 0x000fc40000000000 */
[----:B------:R-:W-:Y:S01]  /*21dd0*/  FMUL.FTZ R172, R124, UR42 ;  /* 0x0000002a7cac7c20 */ /* 0x000fe20008410000 */
[----:B------:R-:W-:Y:S02]  /*21de0*/  IMAD.MOV.U32 R121, RZ, RZ, 0x40000040 ;  /* 0x40000040ff797424 */ /* 0x000fe400078e00ff */
[----:B------:R-:W-:Y:S01]  /*21df0*/  FMUL.FTZ R125, R125, UR42 ;  /* 0x0000002a7d7d7c20 */ /* 0x000fe20008410000 */
[----:B------:R-:W-:Y:S01]  /*21e00*/  FMUL.FTZ R21, R174, UR42 ;  /* 0x0000002aae157c20 */ /* 0x000fe20008410000 */
[----:B------:R-:W-:Y:S01]  /*21e10*/  FMUL.FTZ R169, R175, UR42 ;  /* 0x0000002aafa97c20 */ /* 0x000fe20008410000 */
[----:B------:R-:W-:Y:S01]  /*21e20*/  ULDC UR4, c[0x0][0x988] ;  /* 0x0002620000047ab9 */ /* 0x000fe20000000800 */
        /* <DEDUP_REMOVED lines=15> */
[----:B------:R-:W-:Y:S01]  /*21f20*/  @!P1 IMAD R13, R13, 0x8, R18 ;  /* 0x000000080d0d9824 */ /* 0x000fe200078e0212 */
[----:B------:R-:W-:Y:S01]  /*21f30*/  MUFU.TANH R157, R157 ;  /* 0x0000009d009d7308 */ /* 0x000fe20000002400 */
[----:B------:R-:W-:Y:S01]  /*21f40*/  @!P1 VIADD R11, R11, 0x36860 ;  /* 0x000368600b0b9836 */ /* 0x000fe20000000000 */
[----:B------:R-:W-:Y:S01]  /*21f50*/  ISETP.GT.AND P2, PT, R10, RZ, PT ;  /* 0x000000ff0a00720c */ /* 0x000fe20003f44270 */
[----:B------:R-:W-:-:S02]  /*21f60*/  @!P1 VIADD R13, R13, 0x36840 ;  /* 0x000368400d0d9836 */ /* 0x000fc40000000000 */
[----:B------:R-:W-:Y:S01]  /*21f70*/  VIADD R10, R10, 0xffffffff ;  /* 0xffffffff0a0a7836 */ /* 0x000fe20000000000 */
[----:B------:R-:W-:Y:S02]  /*21f80*/  @!P1 PRMT R11, RZ, 0x654, R11 ;  /* 0x00000654ff0b9816 */ /* 0x000fe4000000000b */
        /* <DEDUP_REMOVED lines=55> */
[----:B------:R-:W-:Y:S01]  /*22300*/  FMUL.FTZ R2, R168, UR42 ;  /* 0x0000002aa8027c20 */ /* 0x000fe20008410000 */
[----:B------:R-:W-:Y:S01]  /*22310*/  R2UR UR7, R3 ;  /* 0x00000000030772ca */ /* 0x000fe200000e0000 */
[----:B------:R-:W-:Y:S01]  /*22320*/  FMUL.FTZ R168, R173, UR42 ;  /* 0x0000002aada87c20 */ /* 0x000fe20008410000 */
[----:B------:R-:W-:-:S03]  /*22330*/  IMAD.U32 R3, RZ, RZ, UR4 ;  /* 0x00000004ff037e24 */ /* 0x000fc6000f8e00ff */
[----:B------:R-:W0:Y:S08]  /*22340*/  MUFU.TANH R2, R2 ;  /* 0x0000000200027308 */ /* 0x000e300000002400 */
[----:B------:R-:W1:Y:S01]  /*22350*/  MUFU.TANH R168, R168 ;  /* 0x000000a800a87308 */ /* 0x000e620000002400 */
[----:B0-----:R-:W-:-:S04]  /*22360*/  FMNMX.FTZ R0, R2, R9, !PT ;  /* 0x0000000902007209 */ /* 0x001fc80007810000 */
[----:B------:R-:W-:-:S04]  /*22370*/  FMNMX.FTZ R0, R4, R0, !PT ;  /* 0x0000000004007209 */ /* 0x000fc80007810000 */
[----:B------:R-:W-:-:S04]  /*22380*/  FMNMX.FTZ R0, R20, R0, !PT ;  /* 0x0000000014007209 */ /* 0x000fc80007810000 */
[----:B-1----:R-:W-:-:S04]  /*22390*/  FMNMX.FTZ R0, R168, R0, !PT ;  /* 0x00000000a8007209 */ /* 0x002fc80007810000 */
        /* <DEDUP_REMOVED lines=27> */
[----:B0-----:R-:W-:-:S05]  /*22550*/  FMNMX.FTZ R5, R5, R0, !PT ;  /* 0x0000000005057209 */ /* 0x001fca0007810000 */
[C---:B------:R-:W-:Y:S01]  /*22560*/  FMUL.FTZ R174, R5.reuse, R3 ;  /* 0x0000000305ae7220 */ /* 0x040fe20000410000 */
[----:B------:R-:W-:-:S03]  /*22570*/  FADD.FTZ R0, -R5, R9 ;  /* 0x0000000905007221 */ /* 0x000fc60000010100 */
[-CC-:B------:R-:W-:Y:S01]  /*22580*/  FFMA.FTZ R200, R2, R3.reuse, -R174.reuse ;  /* 0x0000000302c87223 */ /* 0x180fe200000108ae */
[----:B------:R-:W-:Y:S01]  /*22590*/  FMNMX.FTZ R2, R12, R8, !PT ;  /* 0x000000080c027209 */ /* 0x000fe20007810000 */
[-CC-:B------:R-:W-:Y:S01]  /*225a0*/  FFMA.FTZ R9, R4, R3.reuse, -R174.reuse ;  /* 0x0000000304097223 */ /* 0x180fe200000108ae */
[-C--:B------:R-:W-:Y:S01]  /*225b0*/  FMUL.FTZ R0, R0, R3.reuse ;  /* 0x0000000300007220 */ /* 0x080fe20000410000 */
[-CC-:B------:R-:W-:Y:S01]  /*225c0*/  FFMA.FTZ R202, R20, R3.reuse, -R174.reuse ;  /* 0x0000000314ca7223 */ /* 0x180fe200000108ae */
[----:B------:R-:W-:Y:S01]  /*225d0*/  FMNMX.FTZ R2, R15, R2, !PT ;  /* 0x000000020f027209 */ /* 0x000fe20007810000 */
[----:B------:R-:W-:Y:S02]  /*225e0*/  WARPGROUP.DEPBAR.LE gsb0, 0x0 ;  /* 0x00008000000079c5 */ /* 0x000fe40000010000 */
[----:B------:R-:W-:Y:S01]  /*225f0*/  WARPGROUP.ARRIVE ;  /* 0x00000000000079c5 */ /* 0x000fe20000000000 */
[----:B------:R-:W-:Y:S01]  /*22600*/  FMNMX.FTZ R2, R21, R2, !PT ;  /* 0x0000000215027209 */ /* 0x000fe20007810000 */
[----:B------:R-:W-:Y:S01]  /*22610*/  MUFU.EX2 R0, R0 ;  /* 0x0000000000007308 */ /* 0x000fe20000000800 */
[-CC-:B------:R-:W-:Y:S01]  /*22620*/  FFMA.FTZ R168, R168, R3.reuse, -R174.reuse ;  /* 0x00000003a8a87223 */ /* 0x180fe200000108ae */
[-CC-:B------:R-:W-:Y:S01]  /*22630*/  FFMA.FTZ R196, R170, R3.reuse, -R174.reuse ;  /* 0x00000003aac47223 */ /* 0x180fe200000108ae */
[----:B------:R-:W-:Y:S01]  /*22640*/  FMNMX.FTZ R2, R169, R2, !PT ;  /* 0x00000002a9027209 */ /* 0x000fe20007810000 */
[----:B------:R-:W-:Y:S01]  /*22650*/  HGMMA.64x192x16.F32.BF16 R24, R188, gdesc[UR4].tnspB, R24, gsb0 ;  /* 0x42e00004bc187df0 */ /* 0x000fe20008001818 */
[----:B------:R-:W-:Y:S01]  /*22660*/  R2UR UR6, R120 ;  /* 0x00000000780672ca */ /* 0x000fe200000e0000 */
[----:B------:R-:W-:Y:S01]  /*22670*/  VIADD R120, R14, 0x280 ;  /* 0x000002800e787836 */ /* 0x000fe20000000000 */
[----:B------:R-:W-:Y:S01]  /*22680*/  R2UR UR7, R121 ;  /* 0x00000000790772ca */ /* 0x000fe200000e0000 */
[----:B------:R-:W-:Y:S01]  /*22690*/  IMAD.MOV.U32 R121, RZ, RZ, 0x40000040 ;  /* 0x40000040ff797424 */ /* 0x000fe200078e00ff */
[----:B------:R-:W-:Y:S01]  /*226a0*/  FMNMX.FTZ R2, R160, R2, !PT ;  /* 0x00000002a0027209 */ /* 0x000fe20007810000 */
[----:B------:R-:W-:Y:S01]  /*226b0*/  VIADD R14, R14, 0x300 ;  /* 0x000003000e0e7836 */ /* 0x000fe20000000000 */
[----:B------:R-:W0:Y:S01]  /*226c0*/  MUFU.EX2 R200, R200 ;  /* 0x000000c800c87308 */ /* 0x000e220000000800 */
[-CC-:B------:R-:W-:Y:S01]  /*226d0*/  FFMA.FTZ R161, R161, R3.reuse, -R174.reuse ;  /* 0x00000003a1a17223 */ /* 0x180fe200000108ae */
[----:B------:R-:W-:Y:S01]  /*226e0*/  FMNMX.FTZ R2, R162, R2, !PT ;  /* 0x00000002a2027209 */ /* 0x000fe20007810000 */
[-CC-:B------:R-:W-:Y:S01]  /*226f0*/  FFMA.FTZ R198, R164, R3.reuse, -R174.reuse ;  /* 0x00000003a4c67223 */ /* 0x180fe200000108ae */
[-CC-:B------:R-:W-:Y:S01]  /*22700*/  FFMA.FTZ R125, R125, R3.reuse, -R174.reuse ;  /* 0x000000037d7d7223 */ /* 0x180fe200000108ae */
[-CC-:B------:R-:W-:Y:S01]  /*22710*/  FFMA.FTZ R20, R165, R3.reuse, -R174.reuse ;  /* 0x00000003a5147223 */ /* 0x180fe200000108ae */
[----:B------:R-:W-:Y:S01]  /*22720*/  FMNMX.FTZ R2, R163, R2, !PT ;  /* 0x00000002a3027209 */ /* 0x000fe20007810000 */
[-CC-:B------:R-:W-:Y:S01]  /*22730*/  FFMA.FTZ R192, R167, R3.reuse, -R174.reuse ;  /* 0x00000003a7c07223 */ /* 0x180fe200000108ae */
[----:B------:R-:W-:Y:S01]  /*22740*/  MUFU.EX2 R9, R9 ;  /* 0x0000000900097308 */ /* 0x000fe20000000800 */
[-CC-:B------:R-:W-:Y:S01]  /*22750*/  FFMA.FTZ R164, R153, R3.reuse, -R174.reuse ;  /* 0x0000000399a47223 */ /* 0x180fe200000108ae */
[----:B------:R-:W-:Y:S01]  /*22760*/  FMNMX.FTZ R2, R166, R2, !PT ;  /* 0x00000002a6027209 */ /* 0x000fe20007810000 */
[-CC-:B------:R-:W-:Y:S01]  /*22770*/  FFMA.FTZ R194, R156, R3.reuse, -R174.reuse ;  /* 0x000000039cc27223 */ /* 0x180fe200000108ae */
[-CC-:B------:R-:W-:Y:S01]  /*22780*/  FFMA.FTZ R153, R157, R3.reuse, -R174.reuse ;  /* 0x000000039d997223 */ /* 0x180fe200000108ae */
[----:B------:R-:W-:Y:S01]  /*22790*/  FFMA.FTZ R151, R171, R3, -R174 ;  /* 0x00000003ab977223 */ /* 0x000fe200000108ae */
[----:B------:R-:W-:-:S02]  /*227a0*/  FMNMX.FTZ R2, R152, R2, !PT ;  /* 0x0000000298027209 */ /* 0x000fc40007810000 */
        /* <DEDUP_REMOVED lines=28> */
[----:B------:R-:W-:-:S05]  /*22970*/  FMNMX.FTZ R2, R127, R2, !PT ;  /* 0x000000027f027209 */ /* 0x000fca0007810000 */
[----:B------:R-:W1:Y:S01]  /*22980*/  SHFL.BFLY PT, R4, R2, 0x2, 0x1f ;  /* 0x0c401f0002047f89 */ /* 0x000e6200000e0000 */
[----:B------:R-:W-:Y:S01]  /*22990*/  MUFU.EX2 R151, R151 ;  /* 0x0000009700977308 */ /* 0x000fe20000000800 */
[----:B-1----:R-:W-:-:S05]  /*229a0*/  FMNMX.FTZ R4, R2, R4, !PT ;  /* 0x0000000402047209 */ /* 0x002fca0007810000 */
[----:B------:R-:W1:Y:S02]  /*229b0*/  SHFL.BFLY PT, R2, R4, 0x1, 0x1f ;  /* 0x0c201f0004027f89 */ /* 0x000e6400000e0000 */
[----:B-1----:R-:W-:-:S05]  /*229c0*/  FMNMX.FTZ R4, R4, R2, !PT ;  /* 0x0000000204047209 */ /* 0x002fca0007810000 */
[----:B------:R-:W-:Y:S02]  /*229d0*/  FADD.FTZ R2, -R4, R8 ;  /* 0x0000000804027221 */ /* 0x000fe40000010100 */
[----:B------:R1:W-:Y:S02]  /*229e0*/  MUFU.EX2 R8, R125 ;  /* 0x0000007d00087308 */ /* 0x0003e40000000800 */
[----:B------:R-:W-:-:S06]  /*229f0*/  FMUL.FTZ R2, R2, R3 ;  /* 0x0000000302027220 */ /* 0x000fcc0000410000 */
[----:B------:R-:W-:Y:S01]  /*22a00*/  MUFU.EX2 R2, R2 ;  /* 0x0000000200027308 */ /* 0x000fe20000000800 */
[----:B------:R-:W-:Y:S02]  /*22a10*/  WARPGROUP.DEPBAR.LE gsb0, 0x0 ;  /* 0x00008000000079c5 */ /* 0x000fe40000010000 */
[----:B------:R-:W-:Y:S01]  /*22a20*/  WARPGROUP.ARRIVE ;  /* 0x00000000000079c5 */ /* 0x000fe20000000000 */
[-CC-:B------:R-:W-:Y:S01]  /*22a30*/  FFMA.FTZ R190, R147, R3.reuse, -R174.reuse ;  /* 0x0000000393be7223 */ /* 0x180fe200000108ae */
[-CC-:B------:R-:W-:Y:S01]  /*22a40*/  FFMA.FTZ R147, R148, R3.reuse, -R174.reuse ;  /* 0x0000000394937223 */ /* 0x180fe200000108ae */
[----:B------:R-:W-:-:S03]  /*22a50*/  FFMA.FTZ R188, R159, R3, -R174 ;  /* 0x000000039fbc7223 */ /* 0x000fc600000108ae */
        /* <DEDUP_REMOVED lines=18> */
[-CC-:B------:R-:W-:Y:S01]  /*22b80*/  FFMA.FTZ R12, R15, R3.reuse, -R140.reuse ;  /* 0x000000030f0c7223 */ /* 0x180fe2000001088c */
[----:B------:R-:W-:Y:S01]  /*22b90*/  IMAD.MOV.U32 R15, RZ, RZ, 0x40000040 ;  /* 0x40000040ff0f7424 */ /* 0x000fe200078e00ff */
[----:B------:R-:W-:Y:S01]  /*22ba0*/  R2UR UR6, R14 ;  /* 0x000000000e0672ca */ /* 0x000fe200000e0000 */
[-CC-:B------:R-:W-:Y:S01]  /*22bb0*/  FFMA.FTZ R203, R21, R3.reuse, -R140.reuse ;  /* 0x0000000315cb7223 */ /* 0x180fe2000001088c */
[-CC-:B------:R-:W-:Y:S01]  /*22bc0*/  FFMA.FTZ R21, R169, R3.reuse, -R140.reuse ;  /* 0x00000003a9157223 */ /* 0x180fe2000001088c */
[----:B------:R-:W2:Y:S01]  /*22bd0*/  MUFU.EX2 R201, R201 ;  /* 0x000000c900c97308 */ /* 0x000ea20000000800 */
[----:B------:R-:W-:Y:S01]  /*22be0*/  R2UR UR7, R15 ;  /* 0x000000000f0772ca */ /* 0x000fe200000e0000 */
[-CC-:B------:R-:W-:Y:S01]  /*22bf0*/  FFMA.FTZ R197, R160, R3.reuse, -R140.reuse ;  /* 0x00000003a0c57223 */ /* 0x180fe2000001088c */
[-CC-:B------:R-:W-:Y:S01]  /*22c00*/  FFMA.FTZ R141, R162, R3.reuse, -R140.reuse ;  /* 0x00000003a28d7223 */ /* 0x180fe2000001088c */
[----:B------:R-:W-:Y:S01]  /*22c10*/  FFMA.FTZ R189, R144, R3, -R140 ;  /* 0x0000000390bd7223 */ /* 0x000fe2000001088c */
[----:B------:R-:W-:Y:S01]  /*22c20*/  @!P1 PRMT R15, RZ, 0x654, R13 ;  /* 0x00000654ff0f9816 */ /* 0x000fe2000000000d */
[----:B0----5:R-:W-:Y:S01]  /*22c30*/  FFMA.FTZ R144, R0, R7, R200 ;  /* 0x0000000700907223 */ /* 0x021fe200000100c8 */
[-CC-:B------:R-:W-:Y:S01]  /*22c40*/  FFMA.FTZ R199, R163, R3.reuse, -R140.reuse ;  /* 0x00000003a3c77223 */ /* 0x180fe2000001088c */
[----:B------:R-:W0:Y:S01]  /*22c50*/  MUFU.EX2 R12, R12 ;  /* 0x0000000c000c7308 */ /* 0x000e220000000800 */
[-CC-:B------:R-:W-:Y:S01]  /*22c60*/  FFMA.FTZ R185, R138, R3.reuse, -R140.reuse ;  /* 0x000000038ab97223 */ /* 0x180fe2000001088c */
[-CC-:B-1----:R-:W-:Y:S01]  /*22c70*/  FFMA.FTZ R125, R166, R3.reuse, -R140.reuse ;  /* 0x00000003a67d7223 */ /* 0x182fe2000001088c */
[-CC-:B------:R-:W-:Y:S01]  /*22c80*/  FFMA.FTZ R193, R152, R3.reuse, -R140.reuse ;  /* 0x0000000398c17223 */ /* 0x180fe2000001088c */
[-CC-:B------:R-:W-:Y:S01]  /*22c90*/  FFMA.FTZ R124, R124, R3.reuse, -R140.reuse ;  /* 0x000000037c7c7223 */ /* 0x180fe2000001088c */
[-CC-:B------:R-:W-:Y:S01]  /*22ca0*/  FFMA.FTZ R137, R154, R3.reuse, -R140.reuse ;  /* 0x000000039a897223 */ /* 0x180fe2000001088c */
[-CC-:B------:R-:W-:Y:S01]  /*22cb0*/  FFMA.FTZ R195, R155, R3.reuse, -R140.reuse ;  /* 0x000000039bc37223 */ /* 0x180fe2000001088c */
[-CC-:B------:R-:W-:Y:S01]  /*22cc0*/  FFMA.FTZ R148, R158, R3.reuse, -R140.reuse ;  /* 0x000000039e947223 */ /* 0x180fe2000001088c */
[----:B------:R-:W1:Y:S01]  /*22cd0*/  MUFU.EX2 R203, R203 ;  /* 0x000000cb00cb7308 */ /* 0x000e620000000800 */
[----:B--2---:R-:W-:Y:S01]  /*22ce0*/  FFMA.FTZ R7, R2, R6, R201 ;  /* 0x0000000602077223 */ /* 0x004fe200000100c9 */
[-CC-:B------:R-:W-:Y:S01]  /*22cf0*/  FFMA.FTZ R14, R145, R3.reuse, -R140.reuse ;  /* 0x00000003910e7223 */ /* 0x180fe2000001088c */
[-CC-:B------:R-:W-:Y:S01]  /*22d00*/  FFMA.FTZ R191, R146, R3.reuse, -R140.reuse ;  /* 0x0000000392bf7223 */ /* 0x180fe2000001088c */
[-CC-:B------:R-:W-:Y:S01]  /*22d10*/  FFMA.FTZ R6, R139, R3.reuse, -R140.reuse ;  /* 0x000000038b067223 */ /* 0x180fe2000001088c */
[-CC-:B------:R-:W-:Y:S01]  /*22d20*/  FFMA.FTZ R187, R142, R3.reuse, -R140.reuse ;  /* 0x000000038ebb7223 */ /* 0x180fe2000001088c */
[-CC-:B------:R-:W-:Y:S01]  /*22d30*/  FFMA.FTZ R131, R131, R3.reuse, -R140.reuse ;  /* 0x0000000383837223 */ /* 0x180fe2000001088c */
[--C-:B------:R-:W-:Y:S01]  /*22d40*/  FFMA.FTZ R134, R134, R3, -R140.reuse ;  /* 0x0000000386867223 */ /* 0x100fe2000001088c */
[----:B------:R-:W2:Y:S01]  /*22d50*/  MUFU.EX2 R21, R21 ;  /* 0x0000001500157308 */ /* 0x000ea20000000800 */
[C---:B0-----:R-:W-:Y:S01]  /*22d60*/  FADD.FTZ R138, R12.reuse, R7 ;  /* 0x000000070c8a7221 */ /* 0x041fe20000010000 */
[----:B------:R-:W-:Y:S01]  /*22d70*/  F2FP.BF16.F32.PACK_AB R201, R12, R201 ;  /* 0x000000c90cc9723e */ /* 0x000fe200000010ff */
[-CC-:B------:R-:W-:Y:S01]  /*22d80*/  FFMA.FTZ R7, R143, R3.reuse, -R140.reuse ;  /* 0x000000038f077223 */ /* 0x180fe2000001088c */
[----:B------:R-:W-:Y:S01]  /*22d90*/  F2FP.BF16.F32.PACK_AB R200, R9, R200 ;  /* 0x000000c809c8723e */ /* 0x000fe200000010ff */
[-CC-:B------:R-:W-:Y:S01]  /*22da0*/  FFMA.FTZ R135, R135, R3.reuse, -R140.reuse ;  /* 0x0000000387877223 */ /* 0x180fe2000001088c */
[-CC-:B------:R-:W-:Y:S01]  /*22db0*/  FFMA.FTZ R122, R122, R3.reuse, -R140.reuse ;  /* 0x000000037a7a7223 */ /* 0x180fe2000001088c */
[-C--:B------:R-:W-:Y:S01]  /*22dc0*/  FFMA.FTZ R123, R123, R3.reuse, -R140 ;  /* 0x000000037b7b7223 */ /* 0x080fe2000001088c */
[----:B------:R-:W0:Y:S01]  /*22dd0*/  MUFU.EX2 R197, R197 ;  /* 0x000000c500c57308 */ /* 0x000e220000000800 */
[----:B-1----:R-:W-:Y:S01]  /*22de0*/  FADD.FTZ R138, R203, R138 ;  /* 0x0000008acb8a7221 */ /* 0x002fe20000010000 */
[-CC-:B------:R-:W-:Y:S01]  /*22df0*/  FFMA.FTZ R126, R126, R3.reuse, -R140.reuse ;  /* 0x000000037e7e7223 */ /* 0x180fe2000001088c */
[----:B------:R-:W-:-:S05]  /*22e00*/  FFMA.FTZ R127, R127, R3, -R140 ;  /* 0x000000037f7f7223 */ /* 0x000fca000001088c */
        /* <DEDUP_REMOVED lines=8> */
[----:B------:R-:W-:Y:S01]  /*22e90*/  MUFU.EX2 R13, R124 ;  /* 0x0000007c000d7308 */ /* 0x000fe20000000800 */
[----:B--2---:R-:W-:-:S07]  /*22ea0*/  FADD.FTZ R138, R199, R138 ;  /* 0x0000008ac78a7221 */ /* 0x004fce0000010000 */
[----:B------:R-:W1:Y:S01]  /*22eb0*/  MUFU.EX2 R193, R193 ;  /* 0x000000c100c17308 */ /* 0x000e620000000800 */
[C---:B0-----:R-:W-:Y:S01]  /*22ec0*/  FADD.FTZ R138, R125.reuse, R138 ;  /* 0x0000008a7d8a7221 */ /* 0x041fe20000010000 */
[----:B------:R-:W-:-:S06]  /*22ed0*/  F2FP.BF16.F32.PACK_AB R199, R125, R199 ;  /* 0x000000c77dc7723e */ /* 0x000fcc00000010ff */
[----:B------:R-:W0:Y:S08]  /*22ee0*/  MUFU.EX2 R137, R137 ;  /* 0x0000008900897308 */ /* 0x000e300000000800 */
[----:B------:R-:W-:Y:S01]  /*22ef0*/  MUFU.EX2 R195, R195 ;  /* 0x000000c300c37308 */ /* 0x000fe20000000800 */
[----:B-1----:R-:W-:-:S07]  /*22f00*/  FADD.FTZ R138, R193, R138 ;  /* 0x0000008ac18a7221 */ /* 0x002fce0000010000 */
[----:B------:R-:W-:Y:S01]  /*22f10*/  MUFU.EX2 R148, R148 ;  /* 0x0000009400947308 */ /* 0x000fe20000000800 */
[C---:B0-----:R-:W-:Y:S01]  /*22f20*/  FADD.FTZ R138, R137.reuse, R138 ;  /* 0x0000008a898a7221 */ /* 0x041fe20000010000 */
        /* <DEDUP_REMOVED lines=14> */
[----:B------:R-:W-:Y:S01]  /*23010*/  WARPGROUP.ARRIVE ;  /* 0x00000000000079c5 */ /* 0x000fe20000000000 */
[-C--:B------:R-:W-:Y:S01]  /*23020*/  FFMA.FTZ R181, R130, R3.reuse, -R140 ;  /* 0x0000000382b57223 */ /* 0x080fe2000001088c */
[-CC-:B------:R-:W-:Y:S01]  /*23030*/  FFMA.FTZ R180, R128, R3.reuse, -R174.reuse ;  /* 0x0000000380b47223 */ /* 0x180fe200000108ae */
[-CC-:B------:R-:W-:Y:S01]  /*23040*/  FFMA.FTZ R128, R129, R3.reuse, -R174.reuse ;  /* 0x0000000381807223 */ /* 0x180fe200000108ae */
[-CC-:B------:R-:W-:Y:S01]  /*23050*/  FFMA.FTZ R182, R132, R3.reuse, -R174.reuse ;  /* 0x0000000384b67223 */ /* 0x180fe200000108ae */
[-CC-:B------:R-:W-:Y:S01]  /*23060*/  FFMA.FTZ R129, R133, R3.reuse, -R174.reuse ;  /* 0x0000000385817223 */ /* 0x180fe200000108ae */
[----:B------:R-:W-:Y:S01]  /*23070*/  HGMMA.64x192x16.F32.BF16 R24, R176, gdesc[UR4].tnspB, R24, gsb0 ;  /* 0x42e00004b0187df0 */ /* 0x000fe20008001818 */
[----:B------:R-:W-:Y:S01]  /*23080*/  MUFU.EX2 R181, R181 ;  /* 0x000000b500b57308 */ /* 0x000fe20000000800 */
[-CC-:B------:R-:W-:Y:S01]  /*23090*/  FFMA.FTZ R132, R150, R3.reuse, -R174.reuse ;  /* 0x0000000396847223 */ /* 0x180fe200000108ae */
[----:B------:R-:W-:Y:S01]  /*230a0*/  FFMA.FTZ R133, R172, R3, -R174 ;  /* 0x00000003ac857223 */ /* 0x000fe200000108ae */
[----:B0-----:R-:W-:-:S05]  /*230b0*/  F2FP.BF16.F32.PACK_AB R183, R135, R134 ;  /* 0x0000008687b7723e */ /* 0x001fca00000010ff */
        /* <DEDUP_REMOVED lines=16> */
[----:B------:R0:W-:Y:S01]  /*231c0*/  @!P1 SYNCS.ARRIVE.TRANS64.RED.A1T0 RZ, [R11+URZ], RZ ;  /* 0x000000ff0bff99a7 */ /* 0x0001e2000810043f */
[----:B------:R-:W1:Y:S02]  /*231d0*/  MUFU.EX2 R9, R131 ;  /* 0x0000008300097308 */ /* 0x000e640000000800 */
[----:B------:R-:W-:Y:S01]  /*231e0*/  FADD.FTZ R15, R202, R15 ;  /* 0x0000000fca0f7221 */ /* 0x000fe20000010000 */
[----:B------:R-:W-:-:S03]  /*231f0*/  F2FP.BF16.F32.PACK_AB R202, R168, R202 ;  /* 0x000000caa8ca723e */ /* 0x000fc600000010ff */
[----:B------:R-:W-:-:S04]  /*23200*/  FADD.FTZ R15, R168, R15 ;  /* 0x0000000fa80f7221 */ /* 0x000fc80000010000 */
[----:B------:R-:W-:Y:S01]  /*23210*/  FADD.FTZ R124, R196, R15 ;  /* 0x0000000fc47c7221 */ /* 0x000fe20000010000 */
[----:B------:R-:W-:-:S03]  /*23220*/  F2FP.BF16.F32.PACK_AB R196, R161, R196 ;  /* 0x000000c4a1c4723e */ /* 0x000fc600000010ff */
[----:B0-----:R-:W-:-:S04]  /*23230*/  FADD.FTZ R11, R161, R124 ;  /* 0x0000007ca10b7221 */ /* 0x001fc80000010000 */
        /* <DEDUP_REMOVED lines=38> */
[C---:B-1----:R-:W-:Y:S02]  /*234a0*/  F2FP.BF16.F32.PACK_AB R181, R9.reuse, R181 ;  /* 0x000000b509b5723e */ /* 0x042fe400000010ff */
[C---:B------:R-:W-:Y:S01]  /*234b0*/  FADD.FTZ R11, R128.reuse, R11 ;  /* 0x0000000b800b7221 */ /* 0x040fe20000010000 */
[----:B------:R-:W-:Y:S01]  /*234c0*/  FADD.FTZ R13, R9, R12 ;  /* 0x0000000c090d7221 */ /* 0x000fe20000010000 */
[----:B------:R-:W-:Y:S01]  /*234d0*/  F2FP.BF16.F32.PACK_AB R180, R128, R180 ;  /* 0x000000b480b4723e */ /* 0x000fe200000010ff */
[----:B------:R-:W-:-:S02]  /*234e0*/  IMAD.MOV.U32 R9, RZ, RZ, R5 ;  /* 0x000000ffff097224 */ /* 0x000fc400078e0005 */
[----:B------:R-:W-:Y:S01]  /*234f0*/  FADD.FTZ R12, R182, R11 ;  /* 0x0000000bb60c7221 */ /* 0x000fe20000010000 */
[----:B------:R-:W-:Y:S01]  /*23500*/  FADD.FTZ R6, R134, R13 ;  /* 0x0000000d86067221 */ /* 0x000fe20000010000 */
[C---:B------:R-:W-:Y:S02]  /*23510*/  F2FP.BF16.F32.PACK_AB R182, R129.reuse, R182 ;  /* 0x000000b681b6723e */ /* 0x040fe400000010ff */
[----:B------:R-:W-:Y:S01]  /*23520*/  FADD.FTZ R12, R129, R12 ;  /* 0x0000000c810c7221 */ /* 0x000fe20000010000 */
[----:B------:R-:W-:-:S03]  /*23530*/  FADD.FTZ R7, R135, R6 ;  /* 0x0000000687077221 */ /* 0x000fc60000010000 */
[----:B------:R-:W-:Y:S01]  /*23540*/  FADD.FTZ R11, R121, R12 ;  /* 0x0000000c790b7221 */ /* 0x000fe20000010000 */
[----:B------:R-:W-:-:S03]  /*23550*/  FADD.FTZ R6, R122, R7 ;  /* 0x000000077a067221 */ /* 0x000fc60000010000 */
[----:B------:R-:W-:Y:S01]  /*23560*/  FADD.FTZ R12, R132, R11 ;  /* 0x0000000b840c7221 */ /* 0x000fe20000010000 */
[----:B------:R-:W-:Y:S01]  /*23570*/  FADD.FTZ R6, R123, R6 ;  /* 0x000000067b067221 */ /* 0x000fe20000010000 */
[----:B------:R-:W-:Y:S02]  /*23580*/  IMAD.MOV.U32 R11, RZ, RZ, R208 ;  /* 0x000000ffff0b7224 */ /* 0x000fe400078e00d0 */
[----:B------:R-:W-:Y:S01]  /*23590*/  FADD.FTZ R7, R133, R12 ;  /* 0x0000000c85077221 */ /* 0x000fe20000010000 */
[----:B------:R-:W-:Y:S01]  /*235a0*/  FADD.FTZ R6, R179, R6 ;  /* 0x00000006b3067221 */ /* 0x000fe20000010000 */
[C---:B------:R-:W-:Y:S01]  /*235b0*/  F2FP.BF16.F32.PACK_AB R179, R127.reuse, R179 ;  /* 0x000000b37fb3723e */ /* 0x040fe200000010ff */
[----:B------:R-:W-:Y:S02]  /*235c0*/  IMAD.MOV.U32 R12, RZ, RZ, R205 ;  /* 0x000000ffff0c7224 */ /* 0x000fe400078e00cd */
[----:B------:R-:W-:Y:S01]  /*235d0*/  FADD.FTZ R7, R8, R7 ;  /* 0x0000000708077221 */ /* 0x000fe20000010000 */
[----:B------:R-:W-:Y:S01]  /*235e0*/  FADD.FTZ R6, R127, R6 ;  /* 0x000000067f067221 */ /* 0x000fe20000010000 */
[----:B------:R-:W-:Y:S01]  /*235f0*/  IMAD.MOV.U32 R8, RZ, RZ, R4 ;  /* 0x000000ffff087224 */ /* 0x000fe200078e0004 */
[----:B------:R-:W-:Y:S06]  /*23600*/  @P2 BRA `(.L_x_5262) ;  /* 0xffffffa800dc2947 */ /* 0x000fec000383ffff */
.L_x_5251:
[----:B------:R-:W-:Y:S05]  /*23610*/  BSYNC B0 ;  /* 0x0000000000007941 */ /* 0x000fea0003800000 */
.L_x_5250:
        /* <DEDUP_REMOVED lines=99> */
.L_x_5263:
[----:B------:R-:W-:Y:S01]  /*23c50*/  IMAD R13, R205, 0x8, R18 ;  /* 0x00000008cd0d7824 */ /* 0x000fe200078e0212 */
[----:B------:R-:W-:-:S04]  /*23c60*/  SHF.L.U32 R2, R208, 0x1f, RZ ;  /* 0x0000001fd0027819 */ /* 0x000fc800000006ff */
[----:B------:R0:W1:Y:S01]  /*23c70*/  SYNCS.PHASECHK.TRANS64.TRYWAIT P2, [R13+URZ+0x36850], R2 ;  /* 0x036850020d0075a7 */ /* 0x000062000804017f */
[----:B------:R-:W-:Y:S05]  /*23c80*/  @!P0 BRA `(.L_x_5264) ;  /* 0x0000000000048947 */ /* 0x000fea0003800000 */
[----:B------:R-:W-:Y:S01]  /*23c90*/  BPT.TRAP 0x1 ;  /* 0x000000040000795c */ /* 0x000fe20000300000 */
.L_x_5264:
        /* <DEDUP_REMOVED lines=9> */
.L_x_5266:
[----:B------:R-:W-:Y:S05]  /*23d30*/  BSYNC B0 ;  /* 0x0000000000007941 */ /* 0x000fea0003800000 */
.L_x_5265:
[----:B------:R-:W-:Y:S01]  /*23d40*/  IMAD.MOV.U32 R8, RZ, RZ, R0 ;  /* 0x000000ffff087224 */ /* 0x000fe200078e0000 */
[----:B------:R-:W-:Y:S01]  /*23d50*/  WARPGROUP.ARRIVE ;  /* 0x00000000000079c5 */ /* 0x000fe20000000000 */
[----:B------:R-:W-:Y:S02]  /*23d60*/  IMAD.MOV.U32 R9, RZ, RZ, 0x40000040 ;  /* 0x40000040ff097424 */ /* 0x000fe400078e00ff */
[----:B------:R-:W-:Y:S01]  /*23d70*/  VIADD R205, R205, 0x1 ;  /* 0x00000001cdcd7836 */ /* 0x000fe20000000000 */
[----:B------:R-:W-:Y:S01]  /*23d80*/  R2UR UR6, R8 ;  /* 0x00000000080672ca */ /* 0x000fe200000e0000 */
[----:B------:R-:W-:Y:S01]  /*23d90*/  VIADD R8, R0, 0x80 ;  /* 0x0000008000087836 */ /* 0x000fe20000000000 */
[----:B------:R-:W-:Y:S01]  /*23da0*/  R2UR UR7, R9 ;  /* 0x00000000090772ca */ /* 0x000fe200000e0000 */
[----:B------:R-:W-:Y:S01]  /*23db0*/  IMAD.MOV.U32 R9, RZ, RZ, 0x40000040 ;  /* 0x40000040ff097424 */ /* 0x000fe200078e00ff */
[----:B------:R-:W-:Y:S01]  /*23dc0*/  ISETP.NE.AND P2, PT, R205, 0x2, PT ;  /* 0x00000002cd00780c */ /* 0x000fe20003f45270 */
[----:B------:R-:W-:-:S03]  /*23dd0*/  VIADD R232, R232, 0x1 ;  /* 0x00000001e8e87836 */ /* 0x000fc60000000000 */
[----:B------:R-:W-:-:S07]  /*23de0*/  SEL R205, R205, RZ, P2 ;  /* 0x000000ffcdcd7207 */ /* 0x000fce0001000000 */
        /* <DEDUP_REMOVED lines=33> */
[----:B------:R-:W2:Y:S02]  /*24000*/  SHFL.BFLY PT, R0, R7, 0x2, 0x1f ;  /* 0x0c401f0007007f89 */ /* 0x000ea400000e0000 */
[----:B--2---:R-:W-:Y:S01]  /*24010*/  FADD.FTZ R0, R0, R7 ;  /* 0x0000000700007221 */ /* 0x004fe20000010000 */
[----:B------:R-:W-:Y:S02]  /*24020*/  WARPGROUP.DEPBAR.LE gsb0, 0x0 ;  /* 0x00008000000079c5 */ /* 0x000fe40000010000 */
[----:B------:R-:W-:-:S10]  /*24030*/  WARPGROUP.ARRIVE ;  /* 0x00000000000079c5 */ /* 0x000fd40000000000 */
[----:B------:R-:W-:Y:S01]  /*24040*/  HGMMA.64x192x16.F32.BF16 R24, R180, gdesc[UR4].tnspB, R24, gsb0 ;  /* 0x42e00004b4187df0 */ /* 0x000fe20008001818 */
[----:B------:R-:W-:Y:S02]  /*24050*/  R2UR UR6, R8 ;  /* 0x00000000080672ca */ /* 0x000fe400000e0000 */
[----:B------:R-:W-:Y:S02]  /*24060*/  R2UR UR7, R9 ;  /* 0x00000000090772ca */ /* 0x000fe400000e0000 */
[----:B------:R-:W0:Y:S02]  /*24070*/  SHFL.BFLY PT, R9, R6, 0x2, 0x1f ;  /* 0x0c401f0006097f89 */ /* 0x000e2400000e0000 */
[----:B01----:R-:W-:Y:S01]  /*24080*/  FADD.FTZ R2, R9, R6 ;  /* 0x0000000609027221 */ /* 0x003fe20000010000 */
[----:B------:R-:W-:Y:S01]  /*24090*/  CS2R R6, SRZ ;  /* 0x0000000000067805 */ /* 0x000fe2000001ff00 */
[----:B------:R-:W0:Y:S04]  /*240a0*/  SHFL.BFLY PT, R9, R0, 0x1, 0x1f ;  /* 0x0c201f0000097f89 */ /* 0x000e2800000e0000 */
[----:B------:R-:W1:Y:S01]  /*240b0*/  SHFL.BFLY PT, R11, R2, 0x1, 0x1f ;  /* 0x0c201f00020b7f89 */ /* 0x000e6200000e0000 */
[----:B0-----:R-:W-:Y:S01]  /*240c0*/  FADD.FTZ R12, R0, R9 ;  /* 0x00000009000c7221 */ /* 0x001fe20000010000 */
[----:B------:R-:W-:-:S02]  /*240d0*/  IMAD.MOV.U32 R0, RZ, RZ, -0x800000 ;  /* 0xff800000ff007424 */ /* 0x000fc400078e00ff */
[----:B-1----:R-:W-:Y:S02]  /*240e0*/  FADD.FTZ R14, R2, R11 ;  /* 0x0000000b020e7221 */ /* 0x002fe40000010000 */
[----:B------:R-:W-:Y:S01]  /*240f0*/  FSETP.NE.FTZ.AND P0, PT, R12, RZ, PT ;  /* 0x000000ff0c00720b */ /* 0x000fe20003f15000 */
[----:B------:R-:W-:Y:S01]  /*24100*/  IMAD.MOV.U32 R2, RZ, RZ, -0x800000 ;  /* 0xff800000ff027424 */ /* 0x000fe200078e00ff */
[----:B------:R-:W-:Y:S02]  /*24110*/  SEL R11, RZ, 0x1, P2 ;  /* 0x00000001ff0b7807 */ /* 0x000fe40001000000 */
[----:B------:R-:W-:Y:S02]  /*24120*/  FSETP.NE.FTZ.AND P3, PT, R14, RZ, PT ;  /* 0x000000ff0e00720b */ /* 0x000fe40003f75000 */
[----:B------:R-:W-:Y:S01]  /*24130*/  LOP3.LUT R208, R208, R11, RZ, 0x3c, !PT ;  /* 0x0000000bd0d07212 */ /* 0x000fe200078e3cff */
[----:B------:R-:W-:-:S05]  /*24140*/  @!P1 VIADD R11, R13, 0x36860 ;  /* 0x000368600d0b9836 */ /* 0x000fca0000000000 */
[----:B------:R-:W-:Y:S01]  /*24150*/  @!P1 PRMT R11, RZ, 0x654, R11 ;  /* 0x00000654ff0b9816 */ /* 0x000fe2000000000b */
        /* <DEDUP_REMOVED lines=13> */
[----:B------:R-:W-:Y:S03]  /*24230*/  HGMMA.64x192x16.F32.BF16 R24, R176, gdesc[UR4].tnspB, R24, gsb0 ;  /* 0x42e00004b0187df0 */ /* 0x000fe60008001818 */
        /* <DEDUP_REMOVED lines=98> */
.L_x_5162:
        /* <DEDUP_REMOVED lines=58> */
[C---:B------:R-:W-:Y:S02]  /*24c00*/  IADD3 R137, P2, R26.reuse, 0x20, RZ ;  /* 0x000000201a897810 */ /* 0x040fe40007f5e0ff */
[C---:B------:R-:W-:Y:S02]  /*24c10*/  IADD3 R145, P0, R26.reuse, 0x4020, RZ ;  /* 0x000040201a917810 */ /* 0x040fe40007f1e0ff */
[----:B------:R-:W-:Y:S01]  /*24c20*/  LOP3.LUT R6, R137, 0x380, RZ, 0xc0, !PT ;  /* 0x0000038089067812 */ /* 0x000fe200078ec0ff */
[--C-:B------:R-:W-:Y:S01]  /*24c30*/  IMAD.X R9, RZ, RZ, R27.reuse, P2 ;  /* 0x000000ffff097224 */ /* 0x100fe200010e061b */
[----:B------:R-:W-:Y:S01]  /*24c40*/  LOP3.LUT R7, R26, 0x380, RZ, 0xc0, !PT ;  /* 0x000003801a077812 */ /* 0x000fe200078ec0ff */
[----:B------:R-:W-:Y:S01]  /*24c50*/  IMAD.X R21, RZ, RZ, R27, P0 ;  /* 0x000000ffff157224 */ /* 0x000fe200000e061b */
[----:B------:R-:W-:Y:S02]  /*24c60*/  SHF.R.U64 R6, R6, 0x3, RZ ;  /* 0x0000000306067819 */ /* 0x000fe400000012ff */
[----:B------:R-:W-:-:S02]  /*24c70*/  IADD3 R139, P1, R26, 0x40, RZ ;  /* 0x000000401a8b7810 */ /* 0x000fc40007f3e0ff */
[C---:B------:R-:W-:Y:S02]  /*24c80*/  IADD3 R141, P6, R26.reuse, 0x60, RZ ;  /* 0x000000601a8d7810 */ /* 0x040fe40007fde0ff */
[----:B------:R-:W-:Y:S01]  /*24c90*/  IADD3 R143, P5, R26, 0x4000, RZ ;  /* 0x000040001a8f7810 */ /* 0x000fe20007fbe0ff */
[--C-:B------:R-:W-:Y:S01]  /*24ca0*/  IMAD.X R11, RZ, RZ, R27.reuse, P1 ;  /* 0x000000ffff0b7224 */ /* 0x100fe200008e061b */
[----:B------:R-:W-:Y:S01]  /*24cb0*/  LOP3.LUT R8, R6, R137, RZ, 0x3c, !PT ;  /* 0x0000008906087212 */ /* 0x000fe200078e3cff */
[--C-:B------:R-:W-:Y:S01]  /*24cc0*/  IMAD.X R13, RZ, RZ, R27.reuse, P6 ;  /* 0x000000ffff0d7224 */ /* 0x100fe200030e061b */
[----:B------:R-:W-:Y:S01]  /*24cd0*/  LOP3.LUT R6, R145, 0x380, RZ, 0xc0, !PT ;  /* 0x0000038091067812 */ /* 0x000fe200078ec0ff */
[----:B------:R-:W-:Y:S01]  /*24ce0*/  IMAD.X R15, RZ, RZ, R27, P5 ;  /* 0x000000ffff0f7224 */ /* 0x000fe200028e061b */
[----:B------:R-:W-:Y:S02]  /*24cf0*/  SHF.R.U64 R7, R7, 0x3, RZ ;  /* 0x0000000307077819 */ /* 0x000fe400000012ff */
[----:B------:R-:W-:-:S02]  /*24d00*/  IADD3 R147, P4, R26, 0x4040, RZ ;  /* 0x000040401a937810 */ /* 0x000fc40007f9e0ff */
[C---:B------:R-:W-:Y:S02]  /*24d10*/  IADD3 R149, P3, R26.reuse, 0x4060, RZ ;  /* 0x000040601a957810 */ /* 0x040fe40007f7e0ff */
        /* <DEDUP_REMOVED lines=9> */
[--C-:B------:R-:W-:Y:S01]  /*24db0*/  IMAD.X R47, RZ, RZ, R27.reuse, P6 ;  /* 0x000000ffff2f7224 */ /* 0x100fe200030e061b */
[----:B------:R-:W-:Y:S01]  /*24dc0*/  LOP3.LUT R26, R7, R26, RZ, 0x3c, !PT ;  /* 0x0000001a071a7212 */ /* 0x000fe200078e3cff */
[----:B------:R-:W-:Y:S01]  /*24dd0*/  IMAD.X R7, RZ, RZ, R27, P5 ;  /* 0x000000ffff077224 */ /* 0x000fe200028e061b */
[----:B------:R-:W-:-:S02]  /*24de0*/  LOP3.LUT R10, R139, 0x380, RZ, 0xc0, !PT ;  /* 0x000003808b0a7812 */ /* 0x000fc400078ec0ff */
[----:B------:R-:W-:Y:S02]  /*24df0*/  LOP3.LUT R34, R149, 0x380, RZ, 0xc0, !PT ;  /* 0x0000038095227812 */ /* 0x000fe400078ec0ff */
[----:B------:R-:W-:Y:S02]  /*24e00*/  LOP3.LUT R20, R6, R145, RZ, 0x3c, !PT ;  /* 0x0000009106147212 */ /* 0x000fe400078e3cff */
[----:B------:R-:W-:Y:S02]  /*24e10*/  MOV R78, R26 ;  /* 0x0000001a004e7202 */ /* 0x000fe40000000f00 */
[----:B------:R-:W-:Y:S02]  /*24e20*/  LOP3.LUT R6, R153, 0x380, RZ, 0xc0, !PT ;  /* 0x0000038099067812 */ /* 0x000fe400078ec0ff */
[----:B------:R-:W-:Y:S02]  /*24e30*/  LOP3.LUT R27, R155, 0x380, RZ, 0xc0, !PT ;  /* 0x000003809b1b7812 */ /* 0x000fe400078ec0ff */
[----:B------:R-:W-:-:S02]  /*24e40*/  LOP3.LUT R12, R141, 0x380, RZ, 0xc0, !PT ;  /* 0x000003808d0c7812 */ /* 0x000fc400078ec0ff */
[----:B------:R-:W-:Y:S02]  /*24e50*/  LOP3.LUT R14, R143, 0x380, RZ, 0xc0, !PT ;  /* 0x000003808f0e7812 */ /* 0x000fe400078ec0ff */
[----:B------:R-:W-:Y:S02]  /*24e60*/  SHF.R.U64 R10, R10, 0x3, RZ ;  /* 0x000000030a0a7819 */ /* 0x000fe400000012ff */
[----:B------:R-:W-:Y:S02]  /*24e70*/  SHF.R.U64 R34, R34, 0x3, RZ ;  /* 0x0000000322227819 */ /* 0x000fe400000012ff */
[----:B------:R-:W-:Y:S02]  /*24e80*/  LOP3.LUT R42, R86, 0x380, RZ, 0xc0, !PT ;  /* 0x00000380562a7812 */ /* 0x000fe400078ec0ff */
[----:B------:R-:W-:Y:S02]  /*24e90*/  F2FP.BF16.F32.PACK_AB R26, R29, R28 ;  /* 0x0000001c1d1a723e */ /* 0x000fe400000010ff */
[----:B------:R-:W-:-:S02]  /*24ea0*/  SHF.R.U64 R6, R6, 0x3, RZ ;  /* 0x0000000306067819 */ /* 0x000fc400000012ff */
[----:B------:R-:W-:Y:S02]  /*24eb0*/  LOP3.LUT R30, R147, 0x380, RZ, 0xc0, !PT ;  /* 0x00000380931e7812 */ /* 0x000fe400078ec0ff */
[----:B------:R-:W-:Y:S02]  /*24ec0*/  SHF.R.U64 R28, R27, 0x3, RZ ;  /* 0x000000031b1c7819 */ /* 0x000fe400000012ff */
[----:B------:R-:W-:Y:S02]  /*24ed0*/  SHF.R.U64 R12, R12, 0x3, RZ ;  /* 0x000000030c0c7819 */ /* 0x000fe400000012ff */
[----:B------:R-:W-:Y:S02]  /*24ee0*/  SHF.R.U64 R14, R14, 0x3, RZ ;  /* 0x000000030e0e7819 */ /* 0x000fe400000012ff */
[----:B------:R-:W-:Y:S02]  /*24ef0*/  LOP3.LUT R10, R10, R139, RZ, 0x3c, !PT ;  /* 0x0000008b0a0a7212 */ /* 0x000fe400078e3cff */
[----:B------:R-:W-:-:S02]  /*24f00*/  LOP3.LUT R34, R34, R149, RZ, 0x3c, !PT ;  /* 0x0000009522227212 */ /* 0x000fc400078e3cff */
[----:B------:R-:W-:Y:S02]  /*24f10*/  SHF.R.U64 R29, R42, 0x3, RZ ;  /* 0x000000032a1d7819 */ /* 0x000fe400000012ff */
[----:B------:R-:W-:Y:S02]  /*24f20*/  LOP3.LUT R42, R6, R153, RZ, 0x3c, !PT ;  /* 0x00000099062a7212 */ /* 0x000fe400078e3cff */
[----:B------:R-:W-:Y:S02]  /*24f30*/  SHF.R.U64 R30, R30, 0x3, RZ ;  /* 0x000000031e1e7819 */ /* 0x000fe400000012ff */
[----:B------:R-:W-:Y:S02]  /*24f40*/  LOP3.LUT R46, R28, R155, RZ, 0x3c, !PT ;  /* 0x0000009b1c2e7212 */ /* 0x000fe400078e3cff */
[----:B------:R-:W-:Y:S02]  /*24f50*/  LOP3.LUT R12, R12, R141, RZ, 0x3c, !PT ;  /* 0x0000008d0c0c7212 */ /* 0x000fe400078e3cff */
[----:B------:R-:W-:-:S02]  /*24f60*/  MOV R28, R8 ;  /* 0x00000008001c7202 */ /* 0x000fc40000000f00 */
[----:B------:R-:W-:Y:S02]  /*24f70*/  LOP3.LUT R14, R14, R143, RZ, 0x3c, !PT ;  /* 0x0000008f0e0e7212 */ /* 0x000fe400078e3cff */
[----:B------:R-:W-:Y:S02]  /*24f80*/  F2FP.BF16.F32.PACK_AB R27, R134, R123 ;  /* 0x0000007b861b723e */ /* 0x000fe400000010ff */
[----:B------:R-:W-:Y:S02]  /*24f90*/  MOV R9, R10 ;  /* 0x0000000a00097202 */ /* 0x000fe40000000f00 */
[----:B------:R-:W-:Y:S01]  /*24fa0*/  MOV R8, R34 ;  /* 0x0000002200087202 */ /* 0x000fe20000000f00 */
[----:B------:R-:W-:Y:S01]  /*24fb0*/  STSM.16.M88.4 [R78], R24 ;  /* 0x000000184e007844 */ /* 0x000fe20000000200 */
[----:B------:R-:W-:Y:S02]  /*24fc0*/  LOP3.LUT R38, R151, 0x380, RZ, 0xc0, !PT ;  /* 0x0000038097267812 */ /* 0x000fe400078ec0ff */
[----:B------:R-:W-:-:S02]  /*24fd0*/  MOV R11, R42 ;  /* 0x0000002a000b7202 */ /* 0x000fc40000000f00 */
[----:B------:R-:W-:Y:S02]  /*24fe0*/  F2FP.BF16.F32.PACK_AB R34, R37, R36 ;  /* 0x000000242522723e */ /* 0x000fe400000010ff */
[----:B------:R-:W-:Y:S02]  /*24ff0*/  F2FP.BF16.F32.PACK_AB R35, R132, R121 ;  /* 0x000000798423723e */ /* 0x000fe400000010ff */
[----:B------:R-:W-:Y:S02]  /*25000*/  LOP3.LUT R30, R30, R147, RZ, 0x3c, !PT ;  /* 0x000000931e1e7212 */ /* 0x000fe400078e3cff */
[----:B------:R-:W-:Y:S01]  /*25010*/  F2FP.BF16.F32.PACK_AB R42, R45, R44 ;  /* 0x0000002c2d2a723e */ /* 0x000fe200000010ff */
[----:B------:R-:W-:Y:S01]  /*25020*/  STSM.16.M88.4 [R28], R32 ;  /* 0x000000201c007844 */ /* 0x000fe20000000200 */
[----:B------:R-:W-:Y:S02]  /*25030*/  F2FP.BF16.F32.PACK_AB R43, R130, R3 ;  /* 0x00000003822b723e */ /* 0x000fe400000010ff */
[----:B------:R-:W-:-:S02]  /*25040*/  MOV R12, R12 ;  /* 0x0000000c000c7202 */ /* 0x000fc40000000f00 */
[----:B------:R-:W-:Y:S01]  /*25050*/  MOV R14, R14 ;  /* 0x0000000e000e7202 */ /* 0x000fe20000000f00 */
[----:B------:R-:W-:Y:S01]  /*25060*/  STSM.16.M88.4 [R9], R40 ;  /* 0x0000002809007844 */ /* 0x000fe20000000200 */
[----:B------:R-:W-:Y:S02]  /*25070*/  SHF.R.U64 R38, R38, 0x3, RZ ;  /* 0x0000000326267819 */ /* 0x000fe400000012ff */
[----:B------:R-:W-:Y:S01]  /*25080*/  MOV R20, R20 ;  /* 0x0000001400147202 */ /* 0x000fe20000000f00 */
[----:B------:R-:W-:Y:S01]  /*25090*/  STSM.16.M88.4 [R12], R48 ;  /* 0x000000300c007844 */ /* 0x000fe20000000200 */
[----:B------:R-:W-:Y:S02]  /*250a0*/  MOV R30, R30 ;  /* 0x0000001e001e7202 */ /* 0x000fe40000000f00 */
[----:B------:R-:W-:Y:S01]  /*250b0*/  LOP3.LUT R38, R38, R151, RZ, 0x3c, !PT ;  /* 0x0000009726267212 */ /* 0x000fe200078e3cff */
[----:B------:R-:W-:Y:S01]  /*250c0*/  STSM.16.M88.4 [R14], R56 ;  /* 0x000000380e007844 */ /* 0x000fe20000000200 */
[----:B------:R-:W-:-:S02]  /*250d0*/  LOP3.LUT R6, R29, R86, RZ, 0x3c, !PT ;  /* 0x000000561d067212 */ /* 0x000fc400078e3cff */
[----:B------:R-:W-:Y:S01]  /*250e0*/  MOV R38, R38 ;  /* 0x0000002600267202 */ /* 0x000fe20000000f00 */
[----:B------:R2:W-:Y:S01]  /*250f0*/  STSM.16.M88.4 [R20], R64 ;  /* 0x0000004014007844 */ /* 0x0005e20000000200 */
[----:B------:R-:W-:Y:S02]  /*25100*/  ISETP.NE.U32.AND P0, PT, RZ, UR4, PT ;  /* 0x00000004ff007c0c */ /* 0x000fe4000bf05070 */
[----:B------:R-:W-:Y:S01]  /*25110*/  MOV R46, R46 ;  /* 0x0000002e002e7202 */ /* 0x000fe20000000f00 */
[----:B------:R-:W-:Y:S01]  /*25120*/  STSM.16.M88.4 [R30], R72 ;  /* 0x000000481e007844 */ /* 0x000fe20000000200 */
[----:B------:R-:W-:Y:S02]  /*25130*/  MOV R10, R6 ;  /* 0x00000006000a7202 */ /* 0x000fe40000000f00 */
[----:B------:R-:W-:Y:S01]  /*25140*/  ISETP.NE.AND.EX P0, PT, RZ, UR5, PT, P0 ;  /* 0x00000005ff007c0c */ /* 0x000fe2000bf05300 */
[----:B------:R3:W-:Y:S04]  /*25150*/  STSM.16.M88.4 [R8], R80 ;  /* 0x0000005008007844 */ /* 0x0007e80000000200 */
[----:B------:R-:W-:Y:S04]  /*25160*/  STSM.16.M88.4 [R38], R88 ;  /* 0x0000005826007844 */ /* 0x000fe80000000200 */
[----:B------:R4:W-:Y:S01]  /*25170*/  STSM.16.M88.4 [R11], R96 ;  /* 0x000000600b007844 */ /* 0x0009e20000000200 */
[----:B--2---:R-:W-:-:S03]  /*25180*/  IMAD.MOV.U32 R20, RZ, RZ, RZ ;  /* 0x000000ffff147224 */ /* 0x004fc600078e00ff */
[----:B------:R2:W-:Y:S01]  /*25190*/  STSM.16.M88.4 [R46], R104 ;  /* 0x000000682e007844 */ /* 0x0005e20000000200 */
[----:B---3--:R-:W-:-:S03]  /*251a0*/  IADD3 R8, P1, R229, UR4, RZ ;  /* 0x00000004e5087c10 */ /* 0x008fc6000ff3e0ff */
[----:B------:R2:W-:Y:S01]  /*251b0*/  STSM.16.M88.4 [R10], R112 ;  /* 0x000000700a007844 */ /* 0x0005e20000000200 */
[----:B------:R-:W-:Y:S01]  /*251c0*/  IADD3.X R9, R230, UR5, RZ, P1, !PT ;  /* 0x00000005e6097c10 */ /* 0x000fe20008ffe4ff */
[----:B------:R-:W-:Y:S01]  /*251d0*/  ULDC.64 UR4, c[0x0][0xbe0] ;  /* 0x0002f80000047ab9 */ /* 0x000fe20000000a00 */
[----:B------:R-:W-:Y:S01]  /*251e0*/  BAR.SYNC.DEFER_BLOCKING 0x1, 0x100 ;  /* 0x0044000000007b1d */ /* 0x000fe20000010000 */
[----:B------:R-:W-:-:S04]  /*251f0*/  ISETP.NE.U32.AND P1, PT, RZ, UR4, PT ;  /* 0x00000004ff007c0c */ /* 0x000fc8000bf25070 */
[----:B------:R-:W-:-:S13]  /*25200*/  ISETP.NE.AND.EX P1, PT, RZ, UR5, PT, P1 ;  /* 0x00000005ff007c0c */ /* 0x000fda000bf25310 */
[----:B------:R-:W-:Y:S01]  /*25210*/  @P1 IADD3 R6, P2, R229, UR4, RZ ;  /* 0x00000004e5061c10 */ /* 0x000fe2000ff5e0ff */
[----:B------:R-:W-:Y:S02]  /*25220*/  ULDC UR4, c[0x0][0xa88] ;  /* 0x0002a20000047ab9 */ /* 0x000fe40000000800 */
[----:B------:R-:W-:Y:S01]  /*25230*/  IMAD.U32 R60, RZ, RZ, UR4 ;  /* 0x00000004ff3c7e24 */ /* 0x000fe2000f8e00ff */
[----:B------:R-:W-:Y:S01]  /*25240*/  @P1 IADD3.X R7, R230, UR5, RZ, P2, !PT ;  /* 0x00000005e6071c10 */ /* 0x000fe200097fe4ff */
[----:B------:R2:W5:Y:S01]  /*25250*/  @P0 LDG.E R20, desc[UR60][R8.64] ;  /* 0x0000003c08140981 */ /* 0x000562000c1e1900 */
[----:B------:R-:W-:-:S03]  /*25260*/  IMAD R3, R224, 0x40, R221 ;  /* 0x00000040e0037824 */ /* 0x000fc600078e02dd */
[----:B------:R2:W5:Y:S01]  /*25270*/  @P1 LDG.E R60, desc[UR60][R6.64] ;  /* 0x0000003c063c1981 */ /* 0x000562000c1e1900 */
[----:B------:R-:W-:-:S03]  /*25280*/  IMAD.WIDE R4, R3, 0x2, R4 ;  /* 0x0000000203047825 */ /* 0x000fc600078e0204 */
[----:B----4-:R-:W-:-:S04]  /*25290*/  IADD3 R11, P4, R4, 0x1000, RZ ;  /* 0x00001000040b7810 */ /* 0x010fc80007f9e0ff */
[----:B------:R-:W-:Y:S01]  /*252a0*/  LOP3.LUT R3, R11, 0x380, RZ, 0xc0, !PT ;  /* 0x000003800b037812 */ /* 0x000fe200078ec0ff */
[----:B------:R-:W-:Y:S08]  /*252b0*/  @P1 BRA `(.L_x_5270) ;  /* 0x0000000000101947 */ /* 0x000ff00003800000 */
[----:B------:R-:W-:Y:S05]  /*252c0*/  @!P0 BRA `(.L_x_5270) ;  /* 0x00000000000c8947 */ /* 0x000fea0003800000 */
[----:B--2---:R-:W2:Y:S04]  /*252d0*/  LDG.E R7, desc[UR60][R8.64] ;  /* 0x0000003c08077981 */ /* 0x004ea8000c1e1900 */
[----:B-----5:R-:W2:Y:S02]  /*252e0*/  LDG.E R60, desc[UR60][R8.64+0x4] ;  /* 0x0000043c083c7981 */ /* 0x020ea4000c1e1900 */
[----:B--2---:R-:W-:-:S07]  /*252f0*/  IMAD.IADD R60, R60, 0x1, -R7 ;  /* 0x000000013c3c7824 */ /* 0x004fce00078e0a07 */
.L_x_5270:
[----:B--2---:R-:W2:Y:S01]  /*25300*/  LDL R10, [R1+0x4c] ;  /* 0x00004c00010a7983 */ /* 0x004ea20000100800 */
[----:B------:R-:W-:Y:S01]  /*25310*/  SHF.R.S32.HI R61, RZ, 0x1f, R228 ;  /* 0x0000001fff3d7819 */ /* 0x000fe200000114e4 */
[----:B------:R-:W-:Y:S01]  /*25320*/  ULDC.64 UR4, c[0x0][0xb70] ;  /* 0x0002dc0000047ab9 */ /* 0x000fe20000000a00 */
[----:B------:R-:W-:Y:S02]  /*25330*/  SHF.R.U64 R8, R3, 0x3, RZ ;  /* 0x0000000303087819 */ /* 0x000fe400000012ff */
[--C-:B-----5:R-:W-:Y:S01]  /*25340*/  SHF.R.S32.HI R21, RZ, 0x1f, R20.reuse ;  /* 0x0000001fff157819 */ /* 0x120fe20000011414 */
[----:B------:R-:W-:Y:S01]  /*25350*/  IMAD R3, R61, UR4, RZ ;  /* 0x000000043d037c24 */ /* 0x000fe2000f8e02ff */
[----:B------:R-:W-:Y:S02]  /*25360*/  SEL R237, R237, RZ, !P0 ;  /* 0x000000ffeded7207 */ /* 0x000fe40004000000 */
[----:B------:R-:W-:Y:S01]  /*25370*/  SEL R231, R231, RZ, !P0 ;  /* 0x000000ffe7e77207 */ /* 0x000fe20004000000 */
[----:B------:R-:W-:Y:S01]  /*25380*/  IMAD R3, R228, UR5, R3 ;  /* 0x00000005e4037c24 */ /* 0x000fe2000f8e0203 */
[----:B------:R-:W-:Y:S01]  /*25390*/  LOP3.LUT R8, R8, R11, RZ, 0x3c, !PT ;  /* 0x0000000b08087212 */ /* 0x000fe200078e3cff */
[----:B------:R-:W-:Y:S01]  /*253a0*/  IMAD.WIDE.U32 R6, R228, UR4, R20 ;  /* 0x00000004e4067c25 */ /* 0x000fe2000f8e0014 */
[----:B------:R-:W-:Y:S01]  /*253b0*/  ULDC.64 UR4, c[0x0][0xb78] ;  /* 0x0002de0000047ab9 */ /* 0x000fe20000000a00 */
[----:B------:R-:W-:-:S02]  /*253c0*/  LEA R11, R235, R227, 0x7 ;  /* 0x000000e3eb0b7211 */ /* 0x000fc400078e38ff */
[----:B------:R-:W-:Y:S01]  /*253d0*/  IMAD.IADD R7, R7, 0x1, R3 ;  /* 0x0000000107077824 */ /* 0x000fe200078e0203 */
[C---:B------:R-:W-:Y:S01]  /*253e0*/  IADD3 R29, P0, R4.reuse, 0x4000, RZ ;  /* 0x00004000041d7810 */ /* 0x040fe20007f1e0ff */
[----:B------:R-:W-:Y:S01]  /*253f0*/  IMAD R3, R237, UR4, RZ ;  /* 0x00000004ed037c24 */ /* 0x000fe2000f8e02ff */
[C---:B------:R-:W-:Y:S01]  /*25400*/  IADD3 R13, P5, R4.reuse, 0x2000, RZ ;  /* 0x00002000040d7810 */ /* 0x040fe20007fbe0ff */
[C---:B------:R-:W-:Y:S01]  /*25410*/  IMAD.WIDE.U32 R6, R231.reuse, UR4, R6 ;  /* 0x00000004e7067c25 */ /* 0x040fe2000f8e0006 */
[C---:B------:R-:W-:Y:S02]  /*25420*/  IADD3 R25, P6, R4.reuse, 0x3000, RZ ;  /* 0x0000300004197810 */ /* 0x040fe40007fde0ff */
[C---:B------:R-:W-:Y:S01]  /*25430*/  IADD3 R37, P2, R4.reuse, 0x6000, RZ ;  /* 0x0000600004257810 */ /* 0x040fe20007f5e0ff */
[----:B------:R-:W-:Y:S01]  /*25440*/  IMAD R9, R231, UR5, R3 ;  /* 0x00000005e7097c24 */ /* 0x000fe2000f8e0203 */
[----:B------:R-:W-:Y:S01]  /*25450*/  SHF.R.S32.HI R3, RZ, 0x1f, R11 ;  /* 0x0000001fff037819 */ /* 0x000fe2000001140b */
[----:B------:R-:W-:Y:S01]  /*25460*/  ULDC.64 UR4, c[0x0][0xb40] ;  /* 0x0002d00000047ab9 */ /* 0x000fe20000000a00 */
[----:B------:R-:W-:-:S02]  /*25470*/  IADD3 R33, P1, R4, 0x5000, RZ ;  /* 0x0000500004217810 */ /* 0x000fc40007f3e0ff */
[----:B------:R-:W-:Y:S02]  /*25480*/  IADD3 R6, P3, R11, R6, RZ ;  /* 0x000000060b067210 */ /* 0x000fe40007f7e0ff */
[----:B------:R-:W-:Y:S02]  /*25490*/  LOP3.LUT R28, R29, 0x380, RZ, 0xc0, !PT ;  /* 0x000003801d1c7812 */ /* 0x000fe400078ec0ff */
[----:B------:R-:W-:Y:S02]  /*254a0*/  LOP3.LUT R12, R13, 0x380, RZ, 0xc0, !PT ;  /* 0x000003800d0c7812 */ /* 0x000fe400078ec0ff */
[----:B------:R-:W-:Y:S02]  /*254b0*/  LOP3.LUT R24, R25, 0x380, RZ, 0xc0, !PT ;  /* 0x0000038019187812 */ /* 0x000fe400078ec0ff */
[----:B------:R-:W-:Y:S02]  /*254c0*/  LOP3.LUT R36, R37, 0x380, RZ, 0xc0, !PT ;  /* 0x0000038025247812 */ /* 0x000fe400078ec0ff */
[----:B------:R-:W-:-:S02]  /*254d0*/  LOP3.LUT R32, R33, 0x380, RZ, 0xc0, !PT ;  /* 0x0000038021207812 */ /* 0x000fc400078ec0ff */
[----:B------:R-:W-:Y:S01]  /*254e0*/  IADD3.X R3, R3, R7, R9, P3, !PT ;  /* 0x0000000703037210 */ /* 0x000fe20001ffe409 */
[----:B------:R-:W-:Y:S01]  /*254f0*/  IMAD.X R9, RZ, RZ, R5, P4 ;  /* 0x000000ffff097224 */ /* 0x000fe200020e0605 */
[----:B------:R-:W-:Y:S02]  /*25500*/  SHF.R.U64 R28, R28, 0x3, RZ ;  /* 0x000000031c1c7819 */ /* 0x000fe400000012ff */
[----:B------:R-:W-:Y:S02]  /*25510*/  SHF.R.U64 R12, R12, 0x3, RZ ;  /* 0x000000030c0c7819 */ /* 0x000fe400000012ff */
[----:B------:R-:W-:Y:S02]  /*25520*/  SHF.R.U64 R24, R24, 0x3, RZ ;  /* 0x0000000318187819 */ /* 0x000fe400000012ff */
[----:B------:R-:W-:Y:S02]  /*25530*/  LEA R54, P3, R6, UR4, 0x2 ;  /* 0x0000000406367c11 */ /* 0x000fe4000f8610ff */
[----:B------:R-:W-:-:S02]  /*25540*/  SHF.R.U64 R36, R36, 0x3, RZ ;  /* 0x0000000324247819 */ /* 0x000fc400000012ff */
[----:B------:R-:W-:Y:S02]  /*25550*/  SHF.R.U64 R32, R32, 0x3, RZ ;  /* 0x0000000320207819 */ /* 0x000fe400000012ff */
        /* <DEDUP_REMOVED lines=8> */
[----:B------:R-:W-:Y:S01]  /*255e0*/  LOP3.LUT R36, R36, R37, RZ, 0x3c, !PT ;  /* 0x0000002524247212 */ /* 0x000fe200078e3cff */
[----:B------:R-:W-:Y:S01]  /*255f0*/  IMAD.X R37, RZ, RZ, R5, P2 ;  /* 0x000000ffff257224 */ /* 0x000fe200010e0605 */
[C---:B------:R-:W-:Y:S01]  /*25600*/  IADD3 R41, P3, R4.reuse, 0x7000, RZ ;  /* 0x0000700004297810 */ /* 0x040fe20007f7e0ff */
[----:B------:R-:W-:Y:S01]  /*25610*/  ULDC.64 UR4, c[0x0][0xaa0] ;  /* 0x0002a80000047ab9 */ /* 0x000fe20000000a00 */
[----:B------:R-:W-:-:S02]  /*25620*/  IADD3 R45, P4, R4, 0x8000, RZ ;  /* 0x00008000042d7810 */ /* 0x000fc40007f9e0ff */
[C---:B------:R-:W-:Y:S02]  /*25630*/  IADD3 R49, P5, R4.reuse, 0x9000, RZ ;  /* 0x0000900004317810 */ /* 0x040fe40007fbe0ff */
[----:B------:R-:W-:Y:S02]  /*25640*/  IADD3 R53, P6, R4, 0xa000, RZ ;  /* 0x0000a00004357810 */ /* 0x000fe40007fde0ff */
[----:B------:R-:W-:Y:S01]  /*25650*/  LOP3.LUT R32, R32, R33, RZ, 0x3c, !PT ;  /* 0x0000002120207212 */ /* 0x000fe200078e3cff */
[--C-:B------:R-:W-:Y:S01]  /*25660*/  IMAD.X R33, RZ, RZ, R5.reuse, P1 ;  /* 0x000000ffff217224 */ /* 0x100fe200008e0605 */
[----:B------:R-:W-:Y:S02]  /*25670*/  IADD3 R6, P2, R4, 0xb000, RZ ;  /* 0x0000b00004067810 */ /* 0x000fe40007f5e0ff */
[----:B------:R-:W-:Y:S02]  /*25680*/  LOP3.LUT R40, R41, 0x380, RZ, 0xc0, !PT ;  /* 0x0000038029287812 */ /* 0x000fe400078ec0ff */
[----:B------:R-:W-:Y:S01]  /*25690*/  LOP3.LUT R44, R45, 0x380, RZ, 0xc0, !PT ;  /* 0x000003802d2c7812 */ /* 0x000fe200078ec0ff */
[----:B------:R-:W-:Y:S01]  /*256a0*/  IMAD.X R57, RZ, RZ, R5, P2 ;  /* 0x000000ffff397224 */ /* 0x000fe200010e0605 */
        /* <DEDUP_REMOVED lines=17> */
[----:B------:R-:W-:-:S02]  /*257c0*/  IMAD R21, R21, UR4, RZ ;  /* 0x0000000415157c24 */ /* 0x000fc4000f8e02ff */
[----:B------:R-:W-:Y:S02]  /*257d0*/  IMAD R63, R235, -0x80, R60 ;  /* 0xffffff80eb3f7824 */ /* 0x000fe400078e023c */
[----:B------:R-:W-:-:S03]  /*257e0*/  IMAD R21, R20, UR5, R21 ;  /* 0x0000000514157c24 */ /* 0x000fc6000f8e0215 */
[----:B------:R-:W-:Y:S02]  /*257f0*/  ISETP.GE.AND P3, PT, R224, R63, PT ;  /* 0x0000003fe000720c */ /* 0x000fe40003f66270 */
[----:B------:R-:W-:Y:S01]  /*25800*/  SHF.R.S32.HI R225, RZ, 0x1f, R224 ;  /* 0x0000001fffe17819 */ /* 0x000fe200000114e0 */
[----:B------:R-:W-:Y:S01]  /*25810*/  BSSY B1, `(.L_x_5271) ;  /* 0x0000047000017945 */ /* 0x000fe20003800000 */
[----:B--2---:R-:W-:-:S04]  /*25820*/  LOP3.LUT P0, RZ, R10, 0x3, RZ, 0xc0, !PT ;  /* 0x000000030aff7812 */ /* 0x004fc8000780c0ff */
[-C--:B------:R-:W-:Y:S02]  /*25830*/  ISETP.GE.OR P1, PT, R11, R60.reuse, P0 ;  /* 0x0000003c0b00720c */ /* 0x080fe40000726670 */
[----:B------:R-:W-:Y:S02]  /*25840*/  ISETP.GE.OR P0, PT, R3, R60, P0 ;  /* 0x0000003c0300720c */ /* 0x000fe40000706670 */
[----:B------:R-:W-:-:S04]  /*25850*/  LOP3.LUT R3, R6, 0x380, RZ, 0xc0, !PT ;  /* 0x0000038006037812 */ /* 0x000fc800078ec0ff */
[----:B------:R-:W-:-:S04]  /*25860*/  SHF.R.U64 R3, R3, 0x3, RZ ;  /* 0x0000000303037819 */ /* 0x000fc800000012ff */
[----:B------:R-:W-:Y:S01]  /*25870*/  LOP3.LUT R56, R3, R6, RZ, 0x3c, !PT ;  /* 0x0000000603387212 */ /* 0x000fe200078e3cff */
[----:B------:R-:W-:Y:S04]  /*25880*/  @!P1 STG.E desc[UR60][R54.64], R2 ;  /* 0x0000000236009986 */ /* 0x000fe8000c10193c */
[----:B------:R2:W-:Y:S01]  /*25890*/  @!P0 STG.E desc[UR60][R54.64+0x20], R0 ;  /* 0x0000200036008986 */ /* 0x0005e2000c10193c */
[----:B------:R-:W-:-:S03]  /*258a0*/  SHF.R.S32.HI R3, RZ, 0x1f, R221 ;  /* 0x0000001fff037819 */ /* 0x000fc600000114dd */
        /* <DEDUP_REMOVED lines=12> */
[----:B------:R-:W-:-:S02]  /*25970*/  IMAD.MOV.U32 R2, RZ, RZ, R221 ;  /* 0x000000ffff027224 */ /* 0x000fc400078e00dd */
[----:B------:R-:W-:Y:S01]  /*25980*/  VIADD R0, R224, 0x20 ;  /* 0x00000020e0007836 */ /* 0x000fe20000000000 */
[----:B------:R-:W-:Y:S01]  /*25990*/  @!PT LDS RZ, [RZ] ;  /* 0x00000000fffff984 */ /* 0x000fe20000000800 */
[----:B------:R-:W-:Y:S01]  /*259a0*/  @!PT LDS RZ, [RZ] ;  /* 0x00000000fffff984 */ /* 0x000fe20000000800 */
[----:B------:R-:W-:Y:S01]  /*259b0*/  @!PT LDS RZ, [RZ] ;  /* 0x00000000fffff984 */ /* 0x000fe20000000800 */
[----:B------:R-:W-:Y:S01]  /*259c0*/  @!PT LDS RZ, [RZ] ;  /* 0x00000000fffff984 */ /* 0x000fe20000000800 */
[----:B------:R2:W-:Y:S06]  /*259d0*/  MEMBAR.ALL.CTA ;  /* 0x0000000000007992 */ /* 0x0005ec0000008000 */
[----:B--2---:R-:W2:Y:S01]  /*259e0*/  FENCE.VIEW.ASYNC.S ;  /* 0x00000000000073c6 */ /* 0x004ea20000000000 */
[----:B------:R-:W-:Y:S01]  /*259f0*/  IMAD.WIDE.U32 R2, R20, UR4, R2 ;  /* 0x0000000414027c25 */ /* 0x000fe2000f8e0002 */
[----:B------:R-:W-:Y:S01]  /*25a00*/  ULDC.64 UR4, c[0x0][0xae0] ;  /* 0x0002b80000047ab9 */ /* 0x000fe20000000a00 */
[----:B------:R-:W-:-:S02]  /*25a10*/  ISETP.GE.AND P0, PT, R0, R63, PT ;  /* 0x0000003f0000720c */ /* 0x000fc40003f06270 */
[----:B------:R-:W-:Y:S02]  /*25a20*/  IMAD.IADD R3, R3, 0x1, R21 ;  /* 0x0000000103037824 */ /* 0x000fe400078e0215 */
[----:B------:R-:W-:Y:S02]  /*25a30*/  IMAD R61, R61, UR4, RZ ;  /* 0x000000043d3d7c24 */ /* 0x000fe4000f8e02ff */
[----:B------:R-:W-:Y:S02]  /*25a40*/  VIADD R20, R224, 0x40 ;  /* 0x00000040e0147836 */ /* 0x000fe40000000000 */
[C---:B------:R-:W-:Y:S02]  /*25a50*/  IMAD R61, R228.reuse, UR5, R61 ;  /* 0x00000005e43d7c24 */ /* 0x040fe4000f8e023d */
[----:B------:R-:W-:Y:S01]  /*25a60*/  IMAD.WIDE.U32 R2, R228, UR4, R2 ;  /* 0x00000004e4027c25 */ /* 0x000fe2000f8e0002 */
[----:B------:R-:W-:Y:S01]  /*25a70*/  ULDC.64 UR4, c[0x0][0xae8] ;  /* 0x0002ba0000047ab9 */ /* 0x000fe20000000a00 */
[----:B------:R-:W-:-:S02]  /*25a80*/  ISETP.GE.AND P1, PT, R20, R63, PT ;  /* 0x0000003f1400720c */ /* 0x000fc40003f26270 */
[----:B------:R-:W-:Y:S02]  /*25a90*/  VIADD R0, R18, 0x36820 ;  /* 0x0003682012007836 */ /* 0x000fe40000000000 */
[----:B------:R-:W-:Y:S02]  /*25aa0*/  VIADD R21, R224, 0x60 ;  /* 0x00000060e0157836 */ /* 0x000fe40000000000 */
[----:B------:R-:W-:Y:S01]  /*25ab0*/  IMAD.IADD R3, R3, 0x1, R61 ;  /* 0x0000000103037824 */ /* 0x000fe200078e023d */
[----:B------:R-:W-:Y:S01]  /*25ac0*/  PRMT R0, RZ, 0x654, R0 ;  /* 0x00000654ff007816 */ /* 0x000fe20000000000 */
[----:B------:R-:W-:Y:S01]  /*25ad0*/  IMAD R20, R237, UR4, RZ ;  /* 0x00000004ed147c24 */ /* 0x000fe2000f8e02ff */
[----:B------:R-:W-:Y:S01]  /*25ae0*/  ISETP.GE.AND P2, PT, R21, R63, PT ;  /* 0x0000003f1500720c */ /* 0x000fe20003f46270 */
[C---:B------:R-:W-:Y:S01]  /*25af0*/  IMAD.WIDE.U32 R60, R231.reuse, UR4, R2 ;  /* 0x00000004e73c7c25 */ /* 0x040fe2000f8e0002 */
[----:B--2---:R2:W-:Y:S03]  /*25b00*/  SYNCS.ARRIVE.TRANS64.RED.A1T0 RZ, [R0+URZ], RZ ;  /* 0x000000ff00ff79a7 */ /* 0x0045e6000810043f */
[----:B------:R-:W-:-:S02]  /*25b10*/  IMAD R63, R231, UR5, R20 ;  /* 0x00000005e73f7c24 */ /* 0x000fc4000f8e0214 */
[----:B------:R-:W-:-:S04]  /*25b20*/  IMAD.WIDE R20, R235, 0x80, R224 ;  /* 0x00000080eb147825 */ /* 0x000fc800078e02e0 */
[----:B------:R-:W-:Y:S01]  /*25b30*/  IMAD.IADD R65, R61, 0x1, R63 ;  /* 0x000000013d417824 */ /* 0x000fe200078e023f */
[----:B--2---:R-:W-:Y:S06]  /*25b40*/  @P3 BRA `(.L_x_5272) ;  /* 0x00000000004c3947 */ /* 0x004fec0003800000 */
        /* <DEDUP_REMOVED lines=19> */
.L_x_5272:
[----:B------:R-:W-:Y:S05]  /*25c80*/  BSYNC B1 ;  /* 0x0000000000017941 */ /* 0x000fea0003800000 */
.L_x_5271:
[----:B------:R-:W-:Y:S04]  /*25c90*/  BSSY B1, `(.L_x_5273) ;  /* 0x0000017000017945 */ /* 0x000fe80003800000 */
[----:B------:R-:W-:Y:S05]  /*25ca0*/  @P0 BRA `(.L_x_5274) ;  /* 0x0000000000540947 */ /* 0x000fea0003800000 */
[----:B--2--5:R-:W-:Y:S01]  /*25cb0*/  IADD3 R5, P0, R20, 0x20, RZ ;  /* 0x0000002014057810 */ /* 0x024fe20007f1e0ff */
[C---:B------:R-:W-:Y:S01]  /*25cc0*/  VIADD R2, R221.reuse, 0x40 ;  /* 0x00000040dd027836 */ /* 0x040fe20000000000 */
[----:B------:R-:W-:Y:S01]  /*25cd0*/  ULDC UR4, c[0x0][0xa8c] ;  /* 0x0002a30000047ab9 */ /* 0x000fe20000000800 */
[----:B------:R-:W-:Y:S01]  /*25ce0*/  ULDC.64 UR6, c[0x0][0xad8] ;  /* 0x0002b60000067ab9 */ /* 0x000fe20000000a00 */
[----:B------:R-:W-:Y:S01]  /*25cf0*/  IMAD.MOV.U32 R3, RZ, RZ, R65 ;  /* 0x000000ffff037224 */ /* 0x000fe200078e0041 */
[C---:B------:R-:W-:Y:S01]  /*25d00*/  ISETP.GE.AND P3, PT, R221.reuse, UR4, PT ;  /* 0x00000004dd007c0c */ /* 0x040fe2000bf66270 */
        /* <DEDUP_REMOVED lines=15> */
.L_x_5274:
[----:B------:R-:W-:Y:S05]  /*25e00*/  BSYNC B1 ;  /* 0x0000000000017941 */ /* 0x000fea0003800000 */
.L_x_5273:
[----:B------:R-:W-:Y:S04]  /*25e10*/  BSSY B1, `(.L_x_5275) ;  /* 0x0000017000017945 */ /* 0x000fe80003800000 */
[----:B------:R-:W-:Y:S05]  /*25e20*/  @P1 BRA `(.L_x_5276) ;  /* 0x0000000000541947 */ /* 0x000fea0003800000 */
[----:B--23-5:R-:W-:Y:S01]  /*25e30*/  IADD3 R5, P0, R20, 0x40, RZ ;  /* 0x0000004014057810 */ /* 0x02cfe20007f1e0ff */
        /* <DEDUP_REMOVED lines=20> */
.L_x_5276:
[----:B------:R-:W-:Y:S05]  /*25f80*/  BSYNC B1 ;  /* 0x0000000000017941 */ /* 0x000fea0003800000 */
.L_x_5275:
[----:B------:R-:W-:Y:S05]  /*25f90*/  @P2 BRA `(.L_x_5277) ;  /* 0x0000000c000c2947 */ /* 0x000fea0003800000 */
[----:B--2345:R-:W-:Y:S01]  /*25fa0*/  IADD3 R5, P0, R20, 0x60, RZ ;  /* 0x0000006014057810 */ /* 0x03cfe20007f1e0ff */
[----:B------:R-:W-:Y:S01]  /*25fb0*/  ULDC.64 UR4, c[0x0][0xad8] ;  /* 0x0002b60000047ab9 */ /* 0x000fe20000000a00 */
[----:B------:R-:W-:Y:S01]  /*25fc0*/  IMAD.MOV.U32 R2, RZ, RZ, R60 ;  /* 0x000000ffff027224 */ /* 0x000fe200078e003c */
[----:B------:R-:W-:Y:S01]  /*25fd0*/  ULDC.64 UR6, c[0x0][0xa80] ;  /* 0x0002a00000067ab9 */ /* 0x000fe20000000a00 */
[----:B------:R-:W-:Y:S02]  /*25fe0*/  IMAD.MOV.U32 R3, RZ, RZ, R65 ;  /* 0x000000ffff037224 */ /* 0x000fe400078e0041 */
[----:B------:R-:W-:Y:S02]  /*25ff0*/  IMAD.X R20, RZ, RZ, R21, P0 ;  /* 0x000000ffff147224 */ /* 0x000fe400000e0615 */
[----:B------:R-:W-:Y:S02]  /*26000*/  VIADD R0, R221, 0x40 ;  /* 0x00000040dd007836 */ /* 0x000fe40000000000 */
[----:B------:R-:W-:-:S02]  /*26010*/  IMAD R20, R20, UR4, RZ ;  /* 0x0000000414147c24 */ /* 0x000fc4000f8e02ff */
[----:B------:R-:W-:Y:S01]  /*26020*/  IMAD.WIDE.U32 R2, R5, UR4, R2 ;  /* 0x0000000405027c25 */ /* 0x000fe2000f8e0002 */
        /* <DEDUP_REMOVED lines=14> */
.L_x_5269:
        /* <DEDUP_REMOVED lines=9> */
[----:B------:R2:W5:Y:S09]  /*261a0*/  @P0 LDG.E R7, desc[UR60][R2.64] ;  /* 0x0000003c02070981 */ /* 0x000572000c1e1900 */
[----:B------:R-:W-:Y:S01]  /*261b0*/  @P1 IADD3 R4, P2, R229, UR4, RZ ;  /* 0x00000004e5041c10 */ /* 0x000fe2000ff5e0ff */
[----:B------:R-:W-:-:S02]  /*261c0*/  ULDC UR4, c[0x0][0xa88] ;  /* 0x0002a20000047ab9 */ /* 0x000fc40000000800 */
[----:B------:R-:W-:Y:S01]  /*261d0*/  IMAD.U32 R0, RZ, RZ, UR4 ;  /* 0x00000004ff007e24 */ /* 0x000fe2000f8e00ff */
[----:B------:R-:W-:-:S05]  /*261e0*/  @P1 IADD3.X R5, R230, UR5, RZ, P2, !PT ;  /* 0x00000005e6051c10 */ /* 0x000fca00097fe4ff */
[----:B------:R2:W5:Y:S01]  /*261f0*/  @P1 LDG.E R0, desc[UR60][R4.64] ;  /* 0x0000003c04001981 */ /* 0x000562000c1e1900 */
[----:B------:R-:W3:Y:S02]  /*26200*/  S2R R8, SR_TID.X ;  /* 0x0000000000087919 */ /* 0x000ee40000002100 */
[----:B---3--:R-:W-:-:S05]  /*26210*/  VIADD R6, R8, 0xffffff80 ;  /* 0xffffff8008067836 */ /* 0x008fca0000000000 */
[----:B------:R-:W-:Y:S01]  /*26220*/  ISETP.GT.AND P2, PT, R6, 0x7f, PT ;  /* 0x0000007f0600780c */ /* 0x000fe20003f44270 */
[----:B--2---:R-:W-:-:S12]  /*26230*/  @P1 BRA `(.L_x_5278) ;  /* 0x0000000000101947 */ /* 0x004fd80003800000 */
[----:B------:R-:W-:Y:S05]  /*26240*/  @!P0 BRA `(.L_x_5278) ;  /* 0x00000000000c8947 */ /* 0x000fea0003800000 */
[----:B------:R-:W2:Y:S04]  /*26250*/  LDG.E R5, desc[UR60][R2.64] ;  /* 0x0000003c02057981 */ /* 0x000ea8000c1e1900 */
[----:B-----5:R-:W2:Y:S02]  /*26260*/  LDG.E R0, desc[UR60][R2.64+0x4] ;  /* 0x0000043c02007981 */ /* 0x020ea4000c1e1900 */
[----:B--2---:R-:W-:-:S07]  /*26270*/  IMAD.IADD R0, R0, 0x1, -R5 ;  /* 0x0000000100007824 */ /* 0x004fce00078e0a05 */
.L_x_5278:
[----:B------:R-:W-:Y:S01]  /*26280*/  BSSY B1, `(.L_x_5279) ;  /* 0x000001c000017945 */ /* 0x000fe20003800000 */
[----:B------:R-:W-:Y:S02]  /*26290*/  SHF.R.S32.HI R9, RZ, 0x1f, R228 ;  /* 0x0000001fff097819 */ /* 0x000fe400000114e4 */
[----:B------:R-:W-:Y:S02]  /*262a0*/  SHF.R.S32.HI R10, RZ, 0x1f, R221 ;  /* 0x0000001fff0a7819 */ /* 0x000fe400000114dd */
[----:B------:R-:W-:Y:S02]  /*262b0*/  SEL R231, R231, RZ, !P0 ;  /* 0x000000ffe7e77207 */ /* 0x000fe40004000000 */
[----:B------:R-:W-:Y:S02]  /*262c0*/  SEL R237, R237, RZ, !P0 ;  /* 0x000000ffeded7207 */ /* 0x000fe40004000000 */
[----:B-----5:R-:W-:Y:S01]  /*262d0*/  SHF.R.S32.HI R6, RZ, 0x1f, R7 ;  /* 0x0000001fff067819 */ /* 0x020fe20000011407 */
[----:B------:R-:W-:Y:S06]  /*262e0*/  @P2 BRA `(.L_x_5280) ;  /* 0x0000000000542947 */ /* 0x000fec0003800000 */
        /* <DEDUP_REMOVED lines=21> */
.L_x_5280:
[----:B------:R-:W-:Y:S05]  /*26440*/  BSYNC B1 ;  /* 0x0000000000017941 */ /* 0x000fea0003800000 */
.L_x_5279:
        /* <DEDUP_REMOVED lines=8> */
[C---:B------:R-:W-:Y:S02]  /*264d0*/  VIADD R4, R224.reuse, 0x20 ;  /* 0x00000020e0047836 */ /* 0x040fe40000000000 */
[----:B------:R-:W-:Y:S02]  /*264e0*/  IMAD.IADD R3, R3, 0x1, R7 ;  /* 0x0000000103037824 */ /* 0x000fe400078e0207 */
[----:B------:R-:W-:Y:S02]  /*264f0*/  IMAD R7, R235, -0x80, R0 ;  /* 0xffffff80eb077824 */ /* 0x000fe400078e0200 */
[----:B------:R-:W-:Y:S02]  /*26500*/  IMAD R5, R9, UR4, RZ ;  /* 0x0000000409057c24 */ /* 0x000fe4000f8e02ff */
[C---:B------:R-:W-:Y:S01]  /*26510*/  VIADD R0, R224.reuse, 0x40 ;  /* 0x00000040e0007836 */ /* 0x040fe20000000000 */
[-C--:B------:R-:W-:Y:S01]  /*26520*/  ISETP.GE.AND P3, PT, R224, R7.reuse, PT ;  /* 0x00000007e000720c */ /* 0x080fe20003f66270 */
[----:B------:R-:W-:Y:S01]  /*26530*/  IMAD R5, R228, UR5, R5 ;  /* 0x00000005e4057c24 */ /* 0x000fe2000f8e0205 */
[-C--:B------:R-:W-:Y:S01]  /*26540*/  ISETP.GE.AND P2, PT, R4, R7.reuse, PT ;  /* 0x000000070400720c */ /* 0x080fe20003f46270 */
[----:B------:R-:W-:Y:S01]  /*26550*/  IMAD.WIDE.U32 R2, R228, UR4, R2 ;  /* 0x00000004e4027c25 */ /* 0x000fe2000f8e0002 */
[----:B------:R-:W-:Y:S01]  /*26560*/  ULDC.64 UR4, c[0x0][0xae8] ;  /* 0x0002ba0000047ab9 */ /* 0x000fe20000000a00 */
[----:B------:R-:W-:-:S02]  /*26570*/  ISETP.GE.AND P1, PT, R0, R7, PT ;  /* 0x000000070000720c */ /* 0x000fc40003f26270 */
[----:B------:R-:W-:Y:S02]  /*26580*/  VIADD R4, R224, 0x60 ;  /* 0x00000060e0047836 */ /* 0x000fe40000000000 */
[----:B------:R-:W-:Y:S02]  /*26590*/  IMAD.IADD R3, R3, 0x1, R5 ;  /* 0x0000000103037824 */ /* 0x000fe400078e0205 */
[----:B------:R-:W-:Y:S01]  /*265a0*/  IMAD R0, R237, UR4, RZ ;  /* 0x00000004ed007c24 */ /* 0x000fe2000f8e02ff */
[----:B------:R-:W-:Y:S01]  /*265b0*/  ISETP.GE.AND P0, PT, R4, R7, PT ;  /* 0x000000070400720c */ /* 0x000fe20003f06270 */
[----:B------:R-:W-:Y:S01]  /*265c0*/  IMAD.WIDE.U32 R4, R231, UR4, R2 ;  /* 0x00000004e7047c25 */ /* 0x000fe2000f8e0002 */
[----:B------:R-:W-:-:S03]  /*265d0*/  SHF.R.S32.HI R7, RZ, 0x1f, R224 ;  /* 0x0000001fff077819 */ /* 0x000fc600000114e0 */
[----:B------:R-:W-:Y:S02]  /*265e0*/  IMAD R9, R231, UR5, R0 ;  /* 0x00000005e7097c24 */ /* 0x000fe4000f8e0200 */
[----:B------:R-:W-:Y:S02]  /*265f0*/  IMAD.MOV.U32 R6, RZ, RZ, R224 ;  /* 0x000000ffff067224 */ /* 0x000fe400078e00e0 */
[----:B------:R-:W-:Y:S02]  /*26600*/  IMAD.IADD R11, R5, 0x1, R9 ;  /* 0x00000001050b7824 */ /* 0x000fe400078e0209 */
        /* <DEDUP_REMOVED lines=21> */
.L_x_5282:
[----:B------:R-:W-:Y:S05]  /*26760*/  BSYNC B1 ;  /* 0x0000000000017941 */ /* 0x000fea0003800000 */
.L_x_5281:
[----:B------:R-:W-:Y:S04]  /*26770*/  BSSY B1, `(.L_x_5283) ;  /* 0x0000017000017945 */ /* 0x000fe80003800000 */
[----:B------:R-:W-:Y:S05]  /*26780*/  @P2 BRA `(.L_x_5284) ;  /* 0x0000000000542947 */ /* 0x000fea0003800000 */
[----:B--2---:R-:W-:Y:S01]  /*26790*/  IADD3 R9, P2, R6, 0x20, RZ ;  /* 0x0000002006097810 */ /* 0x004fe20007f5e0ff */
        /* <DEDUP_REMOVED lines=20> */
.L_x_5284:
[----:B------:R-:W-:Y:S05]  /*268e0*/  BSYNC B1 ;  /* 0x0000000000017941 */ /* 0x000fea0003800000 */
.L_x_5283:
[----:B------:R-:W-:Y:S04]  /*268f0*/  BSSY B1, `(.L_x_5285) ;  /* 0x0000017000017945 */ /* 0x000fe80003800000 */
[----:B------:R-:W-:Y:S05]  /*26900*/  @P1 BRA `(.L_x_5286) ;  /* 0x0000000000541947 */ /* 0x000fea0003800000 */
[----:B--23--:R-:W-:Y:S01]  /*26910*/  IADD3 R9, P1, R6, 0x40, RZ ;  /* 0x0000004006097810 */ /* 0x00cfe20007f3e0ff */
        /* <DEDUP_REMOVED lines=20> */
.L_x_5286:
[----:B------:R-:W-:Y:S05]  /*26a60*/  BSYNC B1 ;  /* 0x0000000000017941 */ /* 0x000fea0003800000 */
.L_x_5285:
        /* <DEDUP_REMOVED lines=22> */
.L_x_5277:
[----:B------:R-:W-:Y:S05]  /*26bd0*/  BSYNC B0 ;  /* 0x0000000000007941 */ /* 0x000fea0003800000 */
.L_x_5268:
[----:B------:R-:W-:Y:S02]  /*26be0*/  ULDC UR4, c[0x0][0xc14] ;  /* 0x0003050000047ab9 */ /* 0x000fe40000000800 */
[----:B-1----:R-:W-:-:S13]  /*26bf0*/  ISETP.GE.AND P0, PT, R219, UR4, PT ;  /* 0x00000004db007c0c */ /* 0x002fda000bf06270 */
[----:B------:R-:W-:Y:S05]  /*26c00*/  @!P0 BRA `(.L_x_5287) ;  /* 0xfffffda4009c8947 */ /* 0x000fea000383ffff */
[----:B------:R-:W-:Y:S05]  /*26c10*/  BRA `(.L_x_5051) ;  /* 0x0000006400187947 */ /* 0x000fea0003800000 */
.L_x_5049:
        /* <DEDUP_REMOVED lines=9> */
[----:B------:R-:W-:Y:S01]  /*26cb0*/  CS2R R16, SRZ ;  /* 0x0000000000107805 */ /* 0x000fe2000001ff00 */
        /* <DEDUP_REMOVED lines=51> */
.L_x_5292:
        /* <DEDUP_REMOVED lines=16> */
.L_x_5291:
[----:B------:R-:W-:Y:S05]  /*270f0*/  BSYNC B0 ;  /* 0x0000000000007941 */ /* 0x000fea0003800000 */
.L_x_5290:
        /* <DEDUP_REMOVED lines=25> */
.L_x_5288:
        /* <DEDUP_REMOVED lines=20> */
.L_x_5293:
        /* <DEDUP_REMOVED lines=22> */
[----:B------:R-:W-:-:S03]  /*27530*/  IMAD.MOV R7, RZ, RZ, -R7 ;  /* 0x000000ffff077224 */ /* 0x000fc600078e0a07 */
[----:B------:R-:W-:Y:S01]  /*27540*/  IADD3 R3, -R0, RZ, RZ ;  /* 0x000000ff00037210 */ /* 0x000fe20007ffe1ff */
        /* <DEDUP_REMOVED lines=32> */
.L_x_5289:
[----:B------:R-:W-:Y:S02]  /*27750*/  IMAD.MOV.U32 R17, RZ, RZ, RZ ;  /* 0x000000ffff117224 */ /* 0x000fe400078e00ff */
[----:B------:R-:W-:Y:S02]  /*27760*/  IMAD.U32 R16, RZ, RZ, UR6 ;  /* 0x00000006ff107e24 */ /* 0x000fe4000f8e00ff */
[----:B------:R-:W-:-:S07]  /*27770*/  IMAD.MOV.U32 R18, RZ, RZ, RZ ;  /* 0x000000ffff127224 */ /* 0x000fce00078e00ff */
.L_x_5294:
        /* <DEDUP_REMOVED lines=20> */
[----:B-1----:R-:W-:Y:S01]  /*278c0*/  IMAD.MOV.U32 R0, RZ, RZ, 0x1 ;  /* 0x00000001ff007424 */ /* 0x002fe200078e00ff */
        /* <DEDUP_REMOVED lines=10> */
[----:B------:R-:W2:Y:S11]  /*27970*/  S2R R4, SR_TID.X ;  /* 0x0000000000047919 */ /* 0x000eb60000002100 */
[----:B------:R-:W-:Y:S01]  /*27980*/  ULOP3.LUT UR38, UR4, 0x2, URZ, 0xfc, !UPT ;  /* 0x0000000204267892 */ /* 0x000fe2000f8efc3f */
[----:B--2---:R-:W-:-:S04]  /*27990*/  LOP3.LUT R4, R4, 0x7f, RZ, 0xc0, !PT ;  /* 0x0000007f04047812 */ /* 0x004fc800078ec0ff */
[C---:B------:R-:W-:Y:S02]  /*279a0*/  ISETP.NE.AND P2, PT, R4.reuse, RZ, PT ;  /* 0x000000ff0400720c */ /* 0x040fe40003f45270 */
[----:B------:R-:W-:-:S11]  /*279b0*/  ISETP.NE.OR P0, PT, R4, RZ, !P1 ;  /* 0x000000ff0400720c */ /* 0x000fd60004f05670 */
[----:B------:R-:W-:-:S04]  /*279c0*/  @P2 LOP3.LUT R2, R2, 0x2, RZ, 0xfc, !PT ;  /* 0x0000000202022812 */ /* 0x000fc800078efcff */
[----:B------:R-:W-:-:S05]  /*279d0*/  @P0 LOP3.LUT R2, R2, 0x40, RZ, 0xfc, !PT ;  /* 0x0000004002020812 */ /* 0x000fca00078efcff */
[----:B------:R1:W-:Y:S02]  /*279e0*/  STL [R1+0x10], R2 ;  /* 0x0000100201007387 */ /* 0x0003e40000100800 */
.L_x_5385:
[----:B-12---:R-:W1:Y:S02]  /*279f0*/  LDC.64 R2, c[0x0][0xc60] ;  /* 0x00031800ff027b82 */ /* 0x006e640000000a00 */
[----:B-1----:R-:W-:-:S05]  /*27a00*/  IMAD.WIDE R2, R19, 0x4, R2 ;  /* 0x0000000413027825 */ /* 0x002fca00078e0202 */
[----:B0-----:R-:W2:Y:S01]  /*27a10*/  LDG.E R11, desc[UR60][R2.64] ;  /* 0x0000003c020b7981 */ /* 0x001ea2000c1e1900 */
[----:B------:R-:W-:Y:S05]  /*27a20*/  YIELD ;  /* 0x0000000000007946 */ /* 0x000fea0003800000 */
[----:B------:R-:W-:Y:S01]  /*27a30*/  ULDC.64 UR4, c[0x0][0xa28] ;  /* 0x00028a0000047ab9 */ /* 0x000fe20000000a00 */
[----:B------:R-:W-:Y:S01]  /*27a40*/  IMAD.MOV.U32 R0, RZ, RZ, RZ ;  /* 0x000000ffff007224 */ /* 0x000fe200078e00ff */
[----:B------:R-:W-:Y:S01]  /*27a50*/  ISETP.NE.U32.AND P0, PT, RZ, UR4, PT ;  /* 0x00000004ff007c0c */ /* 0x000fe2000bf05070 */
[----:B------:R-:W-:Y:S01]  /*27a60*/  IMAD.MOV.U32 R10, RZ, RZ, RZ ;  /* 0x000000ffff0a7224 */ /* 0x000fe200078e00ff */
[----:B------:R-:W-:Y:S01]  /*27a70*/  ULDC.64 UR8, c[0x0][0xa08] ;  /* 0x0002820000087ab9 */ /* 0x000fe20000000a00 */
[----:B------:R-:W-:Y:S01]  /*27a80*/  ULDC.64 UR10, c[0x0][0xa10] ;  /* 0x00028400000a7ab9 */ /* 0x000fe20000000a00 */
[----:B------:R-:W-:-:S02]  /*27a90*/  ISETP.NE.AND.EX P0, PT, RZ, UR5, PT, P0 ;  /* 0x00000005ff007c0c */ /* 0x000fc4000bf05300 */
        /* <DEDUP_REMOVED lines=10> */
[----:B------:R-:W-:-:S03]  /*27b40*/  ISETP.NE.AND.EX P0, PT, RZ, UR5, PT, P0 ;  /* 0x00000005ff007c0c */ /* 0x000fc6000bf05300 */
        /* <DEDUP_REMOVED lines=9> */
[----:B------:R-:W-:-:S04]  /*27be0*/  IADD3 R6, P1, R13, UR8, RZ ;  /* 0x000000080d067c10 */ /* 0x000fc8000ff3e0ff */
[----:B------:R-:W-:Y:S02]  /*27bf0*/  IADD3.X R7, R12, UR9, RZ, P1, !PT ;  /* 0x000000090c077c10 */ /* 0x000fe40008ffe4ff */
[----:B------:R-:W-:-:S03]  /*27c00*/  IADD3 R4, P1, R13, UR10, RZ ;  /* 0x0000000a0d047c10 */ /* 0x000fc6000ff3e0ff */
[----:B------:R-:W2:Y:S01]  /*27c10*/  @P2 LDG.E R10, desc[UR60][R2.64] ;  /* 0x0000003c020a2981 */ /* 0x000ea2000c1e1900 */
[----:B------:R-:W-:Y:S02]  /*27c20*/  IADD3.X R5, R12, UR11, RZ, P1, !PT ;  /* 0x0000000b0c057c10 */ /* 0x000fe40008ffe4ff */
[----:B------:R-:W-:Y:S01]  /*27c30*/  ISETP.NE.U32.AND P1, PT, RZ, UR8, PT ;  /* 0x00000008ff007c0c */ /* 0x000fe2000bf25070 */
[----:B------:R-:W-:-:S03]  /*27c40*/  ULDC UR6, c[0x0][0x338] ;  /* 0x0000ce0000067ab9 */ /* 0x000fc60000000800 */
[----:B------:R-:W-:Y:S02]  /*27c50*/  ISETP.NE.AND.EX P3, PT, RZ, UR9, PT, P1 ;  /* 0x00000009ff007c0c */ /* 0x000fe4000bf65310 */
[----:B------:R-:W-:-:S04]  /*27c60*/  ISETP.NE.U32.AND P1, PT, RZ, UR10, PT ;  /* 0x0000000aff007c0c */ /* 0x000fc8000bf25070 */
[----:B------:R-:W-:Y:S01]  /*27c70*/  ISETP.NE.AND.EX P1, PT, RZ, UR11, PT, P1 ;  /* 0x0000000bff007c0c */ /* 0x000fe2000bf25310 */
[----:B--2---:R0:W-:Y:S02]  /*27c80*/  STL [R1+0x34], R10 ;  /* 0x0000340a01007387 */ /* 0x0041e40000100800 */
        /* <DEDUP_REMOVED lines=8> */
[----:B------:R-:W-:Y:S01]  /*27d10*/  UIMAD UR4, UR4, UR5, URZ ;  /* 0x00000005040472a4 */ /* 0x000fe2000f8e023f */
[----:B0-----:R-:W-:-:S05]  /*27d20*/  IMAD.U32 R9, RZ, RZ, UR6 ;  /* 0x00000006ff097e24 */ /* 0x001fca000f8e00ff */
[----:B------:R-:W-:Y:S01]  /*27d30*/  IMAD.U32 R8, RZ, RZ, UR4 ;  /* 0x00000004ff087e24 */ /* 0x000fe2000f8e00ff */
[----:B------:R-:W-:Y:S06]  /*27d40*/  @P0 BRA `(.L_x_5296) ;  /* 0x0000000000100947 */ /* 0x000fec0003800000 */
[----:B------:R-:W-:Y:S05]  /*27d50*/  @!P2 BRA `(.L_x_5296) ;  /* 0x00000000000ca947 */ /* 0x000fea0003800000 */
[----:B-----5:R-:W2:Y:S04]  /*27d60*/  LDG.E R10, desc[UR60][R2.64] ;  /* 0x0000003c020a7981 */ /* 0x020ea8000c1e1900 */
[----:B------:R-:W2:Y:S02]  /*27d70*/  LDG.E R2, desc[UR60][R2.64+0x4] ;  /* 0x0000043c02027981 */ /* 0x000ea4000c1e1900 */
[----:B--2---:R-:W-:-:S07]  /*27d80*/  IMAD.IADD R10, R2, 0x1, -R10 ;  /* 0x00000001020a7824 */ /* 0x004fce00078e0a0a */
.L_x_5296:
        /* <DEDUP_REMOVED lines=14> */
.L_x_5297:
[----:B------:R-:W-:Y:S05]  /*27e70*/  @!P3 BRA `(.L_x_5298) ;  /* 0x00000000000cb947 */ /* 0x000fea0003800000 */
[----:B------:R-:W2:Y:S04]  /*27e80*/  LDG.E R8, desc[UR60][R6.64] ;  /* 0x0000003c06087981 */ /* 0x000ea8000c1e1900 */
[----:B------:R-:W2:Y:S02]  /*27e90*/  LDG.E R6, desc[UR60][R6.64+0x4] ;  /* 0x0000043c06067981 */ /* 0x000ea4000c1e1900 */
[----:B--2---:R-:W-:-:S07]  /*27ea0*/  IMAD.IADD R8, R6, 0x1, -R8 ;  /* 0x0000000106087824 */ /* 0x004fce00078e0a08 */
.L_x_5298:
[----:B0-----:R-:W2:Y:S01]  /*27eb0*/  @P1 LDG.E R2, desc[UR60][R4.64] ;  /* 0x0000003c04021981 */ /* 0x001ea2000c1e1900 */
[----:B-----5:R-:W-:-:S03]  /*27ec0*/  IMAD.IADD R0, R8, 0x1, -R0 ;  /* 0x0000000108007824 */ /* 0x020fc600078e0a00 */
[----:B------:R-:W2:Y:S01]  /*27ed0*/  @P1 LDG.E R4, desc[UR60][R4.64+0x4] ;  /* 0x0000043c04041981 */ /* 0x000ea2000c1e1900 */
[----:B------:R-:W-:Y:S01]  /*27ee0*/  BSSY B0, `(.L_x_5299) ;  /* 0x00000f9000007945 */ /* 0x000fe20003800000 */
[----:B------:R-:W-:Y:S01]  /*27ef0*/  PLOP3.LUT P2, PT, PT, PT, PT, 0x80, 0x0 ;  /* 0x000000000000781c */ /* 0x000fe20003f4f070 */
[----:B--2---:R-:W-:Y:S01]  /*27f00*/  @P1 IMAD.IADD R9, R4, 0x1, -R2 ;  /* 0x0000000104091824 */ /* 0x004fe200078e0a02 */
[----:B------:R-:W-:-:S03]  /*27f10*/  LEA R2, R17, 0xef, 0x7 ;  /* 0x000000ef11027811 */ /* 0x000fc600078e38ff */
[----:B------:R-:W-:-:S04]  /*27f20*/  IMAD.IADD R4, R0, 0x1, R9 ;  /* 0x0000000100047824 */ /* 0x000fc800078e0209 */
[C---:B------:R-:W-:Y:S01]  /*27f30*/  VIADD R5, R4.reuse, 0x6f ;  /* 0x0000006f04057836 */ /* 0x040fe20000000000 */
[----:B------:R-:W-:Y:S01]  /*27f40*/  IADD3 R3, R4, R2, -R10 ;  /* 0x0000000204037210 */ /* 0x000fe20007ffe80a */
[----:B------:R-:W-:Y:S02]  /*27f50*/  IMAD.MOV.U32 R4, RZ, RZ, RZ ;  /* 0x000000ffff047224 */ /* 0x000fe400078e00ff */
[----:B------:R-:W-:Y:S02]  /*27f60*/  IMAD.MOV.U32 R2, RZ, RZ, RZ ;  /* 0x000000ffff027224 */ /* 0x000fe400078e00ff */
[----:B------:R-:W-:-:S04]  /*27f70*/  IMAD.HI R4, R5, -0x6db6db6d, R4 ;  /* 0x9249249305047827 */ /* 0x000fc800078e0204 */
[----:B------:R-:W-:Y:S01]  /*27f80*/  IMAD.HI R2, R3, -0x6db6db6d, R2 ;  /* 0x9249249303027827 */ /* 0x000fe200078e0202 */
[----:B------:R-:W-:-:S04]  /*27f90*/  SHF.R.U32.HI R3, RZ, 0x1f, R4 ;  /* 0x0000001fff037819 */ /* 0x000fc80000011604 */
[----:B------:R-:W-:Y:S02]  /*27fa0*/  LEA.HI.SX32 R4, R4, R3, 0x1a ;  /* 0x0000000304047211 */ /* 0x000fe400078fd2ff */
[----:B------:R-:W-:-:S04]  /*27fb0*/  SHF.R.U32.HI R3, RZ, 0x1f, R2 ;  /* 0x0000001fff037819 */ /* 0x000fc80000011602 */
[----:B------:R-:W-:-:S04]  /*27fc0*/  LEA.HI.SX32 R3, R2, R3, 0x1a ;  /* 0x0000000302037211 */ /* 0x000fc800078fd2ff */
[----:B------:R-:W-:-:S05]  /*27fd0*/  VIMNMX R6, R4, R3, PT ;  /* 0x0000000304067248 */ /* 0x000fca0003fe0100 */
[--C-:B------:R-:W-:Y:S02]  /*27fe0*/  IMAD R2, R6, 0x70, -R0.reuse ;  /* 0x0000007006027824 */ /* 0x100fe400078e0a00 */
[----:B------:R-:W-:-:S03]  /*27ff0*/  IMAD.MOV R0, RZ, RZ, -R0 ;  /* 0x000000ffff007224 */ /* 0x000fc600078e0a00 */
[----:B------:R-:W-:Y:S02]  /*28000*/  VIMNMX R2, R2, R9, PT ;  /* 0x0000000902027248 */ /* 0x000fe40003fe0100 */
[----:B------:R-:W-:-:S04]  /*28010*/  VIMNMX R0, RZ, R0, !PT ;  /* 0x00000000ff007248 */ /* 0x000fc80007fe0100 */
[----:B------:R-:W-:Y:S02]  /*28020*/  ISETP.GT.AND P0, PT, R2, R0, PT ;  /* 0x000000000200720c */ /* 0x000fe40003f04270 */
[----:B------:R-:W-:-:S05]  /*28030*/  SHF.R.U32.HI R4, RZ, 0x4, R0 ;  /* 0x00000004ff047819 */ /* 0x000fca0000011600 */
[----:B------:R-:W-:-:S06]  /*28040*/  IMAD.WIDE.U32 R4, R4, 0x24924925, RZ ;  /* 0x2492492504047825 */ /* 0x000fcc00078e00ff */
[----:B------:R-:W-:Y:S02]  /*28050*/  @P0 VIADD R3, R2, 0x6f ;  /* 0x0000006f02030836 */ /* 0x000fe40000000000 */
[----:B------:R-:W-:-:S04]  /*28060*/  @P0 IMAD.MOV.U32 R2, RZ, RZ, RZ ;  /* 0x000000ffff020224 */ /* 0x000fc800078e00ff */
[----:B------:R-:W-:-:S04]  /*28070*/  @P0 IMAD.HI R2, R3, -0x6db6db6d, R2 ;  /* 0x9249249303020827 */ /* 0x000fc800078e0202 */
[----:B------:R-:W-:Y:S01]  /*28080*/  IMAD.MOV.U32 R0, RZ, RZ, R5 ;  /* 0x000000ffff007224 */ /* 0x000fe200078e0005 */
[----:B------:R-:W-:Y:S01]  /*28090*/  @P0 SHF.R.U32.HI R3, RZ, 0x1f, R2 ;  /* 0x0000001fff030819 */ /* 0x000fe20000011602 */
[----:B------:R0:W-:Y:S02]  /*280a0*/  STL [R1+0x24], R6 ;  /* 0x0000240601007387 */ /* 0x0001e40000100800 */
[----:B------:R-:W-:Y:S01]  /*280b0*/  IMAD.MOV.U32 R4, RZ, RZ, R0 ;  /* 0x000000ffff047224 */ /* 0x000fe200078e0000 */
        /* <DEDUP_REMOVED lines=13> */
.L_x_5452:
[----:B------:R-:W-:-:S03]  /*28190*/  UMOV UR4, 0xffffffff ;  /* 0xffffffff00047882 */ /* 0x000fc60000000000 */
[----:B------:R-:W-:Y:S05]  /*281a0*/  BRA.DIV UR4, `(.L_x_5302) ;  /* 0x0000005e04607947 */ /* 0x000fea000b800000 */
[----:B------:R-:W-:-:S13]  /*281b0*/  ELECT P6, URZ, PT ;  /* 0x00000000003f782f */ /* 0x000fda00038c0000 */
.L_x_5455:
        /* <DEDUP_REMOVED lines=12> */
.L_x_5456:
[----:B------:R-:W-:Y:S05]  /*28280*/  BSYNC B1 ;  /* 0x0000000000017941 */ /* 0x000fea0003800000 */
.L_x_5303:
        /* <DEDUP_REMOVED lines=8> */
.L_x_5457:
        /* <DEDUP_REMOVED lines=11> */
.L_x_5308:
        /* <DEDUP_REMOVED lines=29> */
.L_x_5458:
        /* <DEDUP_REMOVED lines=8> */
.L_x_5310:
        /* <DEDUP_REMOVED lines=24> */
.L_x_5306:
[----:B------:R-:W-:Y:S05]  /*28790*/  BSYNC B1 ;  /* 0x0000000000017941 */ /* 0x000fea0003800000 */
.L_x_5305:
        /* <DEDUP_REMOVED lines=16> */
.L_x_5317:
        /* <DEDUP_REMOVED lines=9> */
.L_x_5459:
        /* <DEDUP_REMOVED lines=11> */
.L_x_5314:
        /* <DEDUP_REMOVED lines=27> */
.L_x_5460:
        /* <DEDUP_REMOVED lines=8> */
.L_x_5316:
        /* <DEDUP_REMOVED lines=24> */
.L_x_5312:
[----:B------:R-:W-:Y:S05]  /*28d90*/  BSYNC B1 ;  /* 0x0000000000017941 */ /* 0x000fea0003800000 */
.L_x_5311:
        /* <DEDUP_REMOVED lines=13> */
.L_x_5300:
[----:B------:R-:W-:Y:S05]  /*28e70*/  BSYNC B0 ;  /* 0x0000000000007941 */ /* 0x000fea0003800000 */
.L_x_5299:
        /* <DEDUP_REMOVED lines=23> */
.L_x_5319:
        /* <DEDUP_REMOVED lines=23> */
.L_x_5321:
        /* <DEDUP_REMOVED lines=20> */
.L_x_5323:
        /* <DEDUP_REMOVED lines=16> */
.L_x_5322:
        /* <DEDUP_REMOVED lines=31> */
.L_x_5324:
        /* <DEDUP_REMOVED lines=16> */
.L_x_5325:
        /* <DEDUP_REMOVED lines=15> */
.L_x_5326:
        /* <DEDUP_REMOVED lines=18> */
.L_x_5463:
[----:B------:R-:W-:Y:S01]  /*298a0*/  UMOV UR4, 0xffffffff ;  /* 0xffffffff00047882 */ /* 0x000fe20000000000 */
[----:B------:R-:W-:Y:S02]  /*298b0*/  SHF.R.S32.HI R17, RZ, 0x1f, R0 ;  /* 0x0000001fff117819 */ /* 0x000fe40000011400 */
[----:B------:R-:W-:Y:S05]  /*298c0*/  BRA.DIV UR4, `(.L_x_5328) ;  /* 0x0000004a04507947 */ /* 0x000fea000b800000 */
[----:B------:R-:W-:-:S13]  /*298d0*/  ELECT P6, URZ, PT ;  /* 0x00000000003f782f */ /* 0x000fda00038c0000 */
.L_x_5466:
        /* <DEDUP_REMOVED lines=21> */
.L_x_5330:
        /* <DEDUP_REMOVED lines=9> */
.L_x_5467:
        /* <DEDUP_REMOVED lines=11> */
.L_x_5332:
        /* <DEDUP_REMOVED lines=33> */
.L_x_5329:
        /* <DEDUP_REMOVED lines=47> */
.L_x_5468:
[----:B------:R-:W-:Y:S05]  /*2a070*/  BSYNC B0 ;  /* 0x0000000000007941 */ /* 0x000fea0003800000 */
.L_x_5333:
        /* <DEDUP_REMOVED lines=42> */
.L_x_5341:
[----:B0-----:R-:W0:Y:S01]  /*2a320*/  S2R R9, SR_CgaCtaId ;  /* 0x0000000000097919 */ /* 0x001e220000008800 */
[----:B------:R-:W-:-:S04]  /*2a330*/  MOV R8, 0x400 ;  /* 0x0000040000087802 */ /* 0x000fc80000000f00 */
[----:B0-----:R-:W-:Y:S02]  /*2a340*/  LEA R8, R9, R8, 0x18 ;  /* 0x0000000809087211 */ /* 0x001fe400078ec0ff */
[----:B------:R-:W-:-:S03]  /*2a350*/  SHF.L.U32 R9, R13, 0x1f, RZ ;  /* 0x0000001f0d097819 */ /* 0x000fc600000006ff */
[----:B------:R-:W-:-:S04]  /*2a360*/  IMAD R8, R12, 0x8, R8 ;  /* 0x000000080c087824 */ /* 0x000fc800078e0208 */
[----:B------:R-:W0:Y:S02]  /*2a370*/  SYNCS.PHASECHK.TRANS64.TRYWAIT P0, [R8+URZ+0x36840], R9 ;  /* 0x03684009080075a7 */ /* 0x000e24000800017f */
[----:B0-----:R-:W-:Y:S05]  /*2a380*/  @!P0 BRA `(.L_x_5342) ;  /* 0x0000003c00f48947 */ /* 0x001fea0003800000 */
.L_x_5469:
        /* <DEDUP_REMOVED lines=11> */
.L_x_5343:
        /* <DEDUP_REMOVED lines=37> */
.L_x_5470:
        /* <DEDUP_REMOVED lines=10> */
.L_x_5345:
[----:B------:R-:W2:Y:S02]  /*2a730*/  LDL R9, [R1+0x10] ;  /* 0x0000100001097983 */ /* 0x000ea40000100800 */
[----:B--2---:R-:W-:-:S13]  /*2a740*/  LOP3.LUT P0, RZ, R9, 0x40, RZ, 0xc0, !PT ;  /* 0x0000004009ff7812 */ /* 0x004fda000780c0ff */
[----:B------:R-:W-:Y:S05]  /*2a750*/  @P0 BRA `(.L_x_5346) ;  /* 0x0000000000040947 */ /* 0x000fea0003800000 */
[----:B------:R-:W-:Y:S01]  /*2a760*/  BPT.TRAP 0x1 ;  /* 0x000000040000795c */ /* 0x000fe20000300000 */
.L_x_5346:
        /* <DEDUP_REMOVED lines=23> */
[----:B------:R-:W-:-:S05]  /*2a8e0*/  UIADD3 UR15, UR15, 0x7400, URZ ;  /* 0x000074000f0f7890 */ /* 0x000fca000fffe03f */
[----:B------:R0:W-:Y:S01]  /*2a8f0*/  UTMALDG.4D [UR8], [UR4], desc[UR6] ;  /* 0x00000608040075b4 */ /* 0x0001e20008019000 */
[----:B------:R-:W-:Y:S01]  /*2a900*/  IMAD.MOV.U32 R4, RZ, RZ, R3 ;  /* 0x000000ffff047224 */ /* 0x000fe200078e0003 */
        /* <DEDUP_REMOVED lines=8> */
.L_x_5340:
[----:B------:R-:W-:Y:S05]  /*2a990*/  BSYNC B2 ;  /* 0x0000000000027941 */ /* 0x000fea0003800000 */
.L_x_5339:
[----:B------:R-:W2:Y:S04]  /*2a9a0*/  LDL.LU R3, [R1+0x24] ;  /* 0x0000240001037983 */ /* 0x000ea80000300800 */
[----:B------:R0:W-:Y:S04]  /*2a9b0*/  STL [R1], R12 ;  /* 0x0000000c01007387 */ /* 0x0001e80000100800 */
[----:B------:R0:W-:Y:S02]  /*2a9c0*/  STL [R1+0x8], R13 ;  /* 0x0000080d01007387 */ /* 0x0001e40000100800 */
[----:B0-2---:R-:W-:-:S07]  /*2a9d0*/  VIADD R7, R3, 0xfffffffd ;  /* 0xfffffffd03077836 */ /* 0x005fce0000000000 */
.L_x_5338:
[----:B------:R-:W-:Y:S05]  /*2a9e0*/  BSYNC B1 ;  /* 0x0000000000017941 */ /* 0x000fea0003800000 */
.L_x_5337:
[----:B------:R-:W-:-:S13]  /*2a9f0*/  ISETP.NE.AND P0, PT, R2, RZ, PT ;  /* 0x000000ff0200720c */ /* 0x000fda0003f05270 */
[----:B------:R-:W-:Y:S05]  /*2aa00*/  @!P0 BRA `(.L_x_5336) ;  /* 0x0000001000488947 */ /* 0x000fea0003800000 */
[----:B------:R-:W-:-:S07]  /*2aa10*/  IMAD.MOV.U32 R11, RZ, RZ, R6 ;  /* 0x000000ffff0b7224 */ /* 0x000fce00078e0006 */
.L_x_5363:
[----:B------:R-:W2:Y:S04]  /*2aa20*/  LDL R3, [R1] ;  /* 0x0000000001037983 */ /* 0x000ea80000100800 */
[----:B------:R-:W3:Y:S01]  /*2aa30*/  LDL R2, [R1+0x8] ;  /* 0x0000080001027983 */ /* 0x000ee20000100800 */
[----:B------:R-:W-:Y:S05]  /*2aa40*/  YIELD ;  /* 0x0000000000007946 */ /* 0x000fea0003800000 */
[----:B------:R-:W-:Y:S01]  /*2aa50*/  BSSY B1, `(.L_x_5347) ;  /* 0x0000085000017945 */ /* 0x000fe20003800000 */
[----:B--2---:R-:W-:-:S04]  /*2aa60*/  IADD3 R8, R3, 0x1, RZ ;  /* 0x0000000103087810 */ /* 0x004fc80007ffe0ff */
        /* <DEDUP_REMOVED lines=27> */
.L_x_5349:
[----:B------:R-:W1:Y:S01]  /*2ac20*/  S2R R3, SR_CgaCtaId ;  /* 0x0000000000037919 */ /* 0x000e620000008800 */
[----:B------:R-:W-:-:S04]  /*2ac30*/  MOV R2, 0x400 ;  /* 0x0000040000027802 */ /* 0x000fc80000000f00 */
[----:B-1----:R-:W-:Y:S02]  /*2ac40*/  LEA R2, R3, R2, 0x18 ;  /* 0x0000000203027211 */ /* 0x002fe400078ec0ff */
[----:B------:R-:W-:-:S03]  /*2ac50*/  SHF.L.U32 R3, R9, 0x1f, RZ ;  /* 0x0000001f09037819 */ /* 0x000fc600000006ff */
[----:B------:R-:W-:-:S04]  /*2ac60*/  IMAD R2, R8, 0x8, R2 ;  /* 0x0000000808027824 */ /* 0x000fc800078e0202 */
[----:B------:R-:W1:Y:S02]  /*2ac70*/  SYNCS.PHASECHK.TRANS64.TRYWAIT P0, [R2+URZ+0x36840], R3 ;  /* 0x03684003020075a7 */ /* 0x000e64000800017f */
[----:B-1----:R-:W-:Y:S05]  /*2ac80*/  @!P0 BRA `(.L_x_5350) ;  /* 0x0000003400dc8947 */ /* 0x002fea0003800000 */
.L_x_5471:
        /* <DEDUP_REMOVED lines=11> */
.L_x_5351:
        /* <DEDUP_REMOVED lines=37> */
.L_x_5472:
        /* <DEDUP_REMOVED lines=10> */
.L_x_5353:
[----:B------:R-:W2:Y:S02]  /*2b030*/  LDL R3, [R1+0x10] ;  /* 0x0000100001037983 */ /* 0x000ea40000100800 */
[----:B--2---:R-:W-:-:S13]  /*2b040*/  LOP3.LUT P0, RZ, R3, 0x40, RZ, 0xc0, !PT ;  /* 0x0000004003ff7812 */ /* 0x004fda000780c0ff */
[----:B------:R-:W-:Y:S05]  /*2b050*/  @P0 BRA `(.L_x_5354) ;  /* 0x0000000000040947 */ /* 0x000fea0003800000 */
[----:B------:R-:W-:Y:S01]  /*2b060*/  BPT.TRAP 0x1 ;  /* 0x000000040000795c */ /* 0x000fe20000300000 */
.L_x_5354:
        /* <DEDUP_REMOVED lines=35> */
.L_x_5348:
[----:B------:R-:W-:Y:S05]  /*2b2a0*/  BSYNC B1 ;  /* 0x0000000000017941 */ /* 0x000fea0003800000 */
.L_x_5347:
        /* <DEDUP_REMOVED lines=31> */
.L_x_5357:
[----:B------:R-:W2:Y:S01]  /*2b4a0*/  S2R R3, SR_CgaCtaId ;  /* 0x0000000000037919 */ /* 0x000ea20000008800 */
[----:B------:R-:W-:-:S04]  /*2b4b0*/  MOV R2, 0x400 ;  /* 0x0000040000027802 */ /* 0x000fc80000000f00 */
[----:B--2---:R-:W-:Y:S02]  /*2b4c0*/  LEA R2, R3, R2, 0x18 ;  /* 0x0000000203027211 */ /* 0x004fe400078ec0ff */
[----:B------:R-:W-:-:S03]  /*2b4d0*/  SHF.L.U32 R3, R14, 0x1f, RZ ;  /* 0x0000001f0e037819 */ /* 0x000fc600000006ff */
[----:B------:R-:W-:-:S04]  /*2b4e0*/  IMAD R2, R15, 0x8, R2 ;  /* 0x000000080f027824 */ /* 0x000fc800078e0202 */
[----:B------:R-:W2:Y:S02]  /*2b4f0*/  SYNCS.PHASECHK.TRANS64.TRYWAIT P0, [R2+URZ+0x36840], R3 ;  /* 0x03684003020075a7 */ /* 0x000ea4000800017f */
[----:B--2---:R-:W-:Y:S05]  /*2b500*/  @!P0 BRA `(.L_x_5358) ;  /* 0x0000002c00e48947 */ /* 0x004fea0003800000 */
.L_x_5473:
        /* <DEDUP_REMOVED lines=11> */
.L_x_5359:
        /* <DEDUP_REMOVED lines=36> */
.L_x_5474:
        /* <DEDUP_REMOVED lines=10> */
.L_x_5361:
[----:B------:R-:W2:Y:S02]  /*2b8a0*/  LDL R3, [R1+0x10] ;  /* 0x0000100001037983 */ /* 0x000ea40000100800 */
[----:B--2---:R-:W-:-:S13]  /*2b8b0*/  LOP3.LUT P0, RZ, R3, 0x40, RZ, 0xc0, !PT ;  /* 0x0000004003ff7812 */ /* 0x004fda000780c0ff */
[----:B------:R-:W-:Y:S05]  /*2b8c0*/  @P0 BRA `(.L_x_5362) ;  /* 0x0000000000040947 */ /* 0x000fea0003800000 */
[----:B------:R-:W-:Y:S01]  /*2b8d0*/  BPT.TRAP 0x1 ;  /* 0x000000040000795c */ /* 0x000fe20000300000 */
.L_x_5362:
        /* <DEDUP_REMOVED lines=33> */
.L_x_5356:
[----:B------:R-:W-:Y:S05]  /*2baf0*/  BSYNC B1 ;  /* 0x0000000000017941 */ /* 0x000fea0003800000 */
.L_x_5355:
[C---:B------:R-:W-:Y:S01]  /*2bb00*/  ISETP.GT.AND P0, PT, R7.reuse, 0x1, PT ;  /* 0x000000010700780c */ /* 0x040fe20003f04270 */
[----:B------:R-:W-:-:S12]  /*2bb10*/  VIADD R7, R7, 0xfffffffe ;  /* 0xfffffffe07077836 */ /* 0x000fd80000000000 */
[----:B------:R-:W-:Y:S05]  /*2bb20*/  @P0 BRA `(.L_x_5363) ;  /* 0xffffffec00bc0947 */ /* 0x000fea000383ffff */
.L_x_5336:
[----:B------:R-:W-:Y:S05]  /*2bb30*/  BSYNC B0 ;  /* 0x0000000000007941 */ /* 0x000fea0003800000 */
.L_x_5335:
        /* <DEDUP_REMOVED lines=17> */
.L_x_5365:
[----:B------:R-:W-:Y:S05]  /*2bc50*/  BSYNC B0 ;  /* 0x0000000000007941 */ /* 0x000fea0003800000 */
.L_x_5364:
        /* <DEDUP_REMOVED lines=11> */
.L_x_5475:
        /* <DEDUP_REMOVED lines=10> */
.L_x_5369:
[----:B------:R-:W2:Y:S02]  /*2bdb0*/  LDL R0, [R1+0x10] ;  /* 0x0000100001007983 */ /* 0x000ea40000100800 */
[----:B--2---:R-:W-:-:S13]  /*2bdc0*/  LOP3.LUT P0, RZ, R0, 0x40, RZ, 0xc0, !PT ;  /* 0x0000004000ff7812 */ /* 0x004fda000780c0ff */
[----:B------:R-:W-:Y:S05]  /*2bdd0*/  @P0 BRA `(.L_x_5370) ;  /* 0x0000000000040947 */ /* 0x000fea0003800000 */
[----:B------:R-:W-:Y:S01]  /*2bde0*/  BPT.TRAP 0x1 ;  /* 0x000000040000795c */ /* 0x000fe20000300000 */
.L_x_5370:
        /* <DEDUP_REMOVED lines=33> */
.L_x_5367:
[----:B------:R-:W-:Y:S05]  /*2c000*/  BSYNC B0 ;  /* 0x0000000000007941 */ /* 0x000fea0003800000 */
.L_x_5366:
        /* <DEDUP_REMOVED lines=9> */
.L_x_5320:
[----:B------:R-:W-:Y:S05]  /*2c0a0*/  BSYNC B6 ;  /* 0x0000000000067941 */ /* 0x000fea0003800000 */
.L_x_5318:
[----:B------:R-:W-:-:S03]  /*2c0b0*/  UMOV UR4, 0xffffffff ;  /* 0xffffffff00047882 */ /* 0x000fc60000000000 */
[----:B------:R-:W-:Y:S05]  /*2c0c0*/  BRA.DIV UR4, `(.L_x_5371) ;  /* 0x0000002604307947 */ /* 0x000fea000b800000 */
[----:B------:R2:W3:Y:S04]  /*2c0d0*/  SHFL.IDX PT, R4, R16, RZ, 0x1f ;  /* 0x00001fff10047589 */ /* 0x0004e800000e0000 */
[----:B------:R-:W4:Y:S02]  /*2c0e0*/  SHFL.IDX PT, R16, R16, 0x1, 0x1f ;  /* 0x00201f0010107f89 */ /* 0x000f2400000e0000 */
.L_x_5479:
[----:B0-----:R-:W0:Y:S01]  /*2c0f0*/  S2R R7, SR_TID.X ;  /* 0x0000000000077919 */ /* 0x001e220000002100 */
        /* <DEDUP_REMOVED lines=12> */
.L_x_5373:
[----:B------:R-:W-:Y:S05]  /*2c1c0*/  BSYNC B0 ;  /* 0x0000000000007941 */ /* 0x000fea0003800000 */
.L_x_5372:
        /* <DEDUP_REMOVED lines=23> */
.L_x_5487:
[----:B------:R-:W-:Y:S02]  /*2c340*/  ULDC UR4, c[0x0][0xc10] ;  /* 0x0003040000047ab9 */ /* 0x000fe40000000800 */
[----:B------:R-:W-:-:S04]  /*2c350*/  IMAD.U32 R5, RZ, RZ, UR4 ;  /* 0x00000004ff057e24 */ /* 0x000fc8000f8e00ff */
[----:B-1----:R-:W-:-:S04]  /*2c360*/  IMAD R3, R14, R5, RZ ;  /* 0x000000050e037224 */ /* 0x002fc800078e02ff */
[----:B--2-4-:R-:W-:-:S05]  /*2c370*/  IMAD.IADD R16, R16, 0x1, R3 ;  /* 0x0000000110107824 */ /* 0x014fca00078e0203 */
[----:B---3--:R-:W-:-:S13]  /*2c380*/  ISETP.GT.AND P0, PT, R16, R4, PT ;  /* 0x000000041000720c */ /* 0x008fda0003f04270 */
[----:B------:R-:W-:Y:S05]  /*2c390*/  @P0 BRA `(.L_x_5375) ;  /* 0x0000000000b40947 */ /* 0x000fea0003800000 */
[----:B------:R-:W1:Y:S02]  /*2c3a0*/  LDC R0, c[0x0][0xc14] ;  /* 0x00030500ff007b82 */ /* 0x000e640000000800 */
.L_x_5380:
        /* <DEDUP_REMOVED lines=12> */
[----:B0-----:R-:W-:-:S05]  /*2c470*/  IMAD.WIDE R2, R5, 0x4, R2 ;  /* 0x0000000405027825 */ /* 0x001fca00078e0202 */
[----:B------:R1:W5:Y:S02]  /*2c480*/  LDG.E R17, desc[UR60][R2.64] ;  /* 0x0000003c02117981 */ /* 0x000364000c1e1900 */
.L_x_5378:
[----:B------:R-:W-:Y:S05]  /*2c490*/  BSYNC B0 ;  /* 0x0000000000007941 */ /* 0x000fea0003800000 */
.L_x_5377:
        /* <DEDUP_REMOVED lines=11> */
[----:B-1----:R-:W-:-:S05]  /*2c550*/  IMAD.IADD R3, R13, 0x1, R14 ;  /* 0x000000010d037824 */ /* 0x002fca00078e020e */
        /* <DEDUP_REMOVED lines=11> */
.L_x_5495:
[----:B------:R-:W-:Y:S02]  /*2c610*/  ULDC UR4, c[0x0][0xc10] ;  /* 0x0003040000047ab9 */ /* 0x000fe40000000800 */
[----:B------:R-:W-:-:S04]  /*2c620*/  IMAD.U32 R5, RZ, RZ, UR4 ;  /* 0x00000004ff057e24 */ /* 0x000fc8000f8e00ff */
[----:B-1----:R-:W-:-:S04]  /*2c630*/  IMAD R3, R14, R5, RZ ;  /* 0x000000050e037224 */ /* 0x002fc800078e02ff */
[----:B------:R-:W-:-:S05]  /*2c640*/  IMAD.IADD R16, R3, 0x1, R16 ;  /* 0x0000000103107824 */ /* 0x000fca00078e0210 */
[----:B------:R-:W-:-:S13]  /*2c650*/  ISETP.GT.AND P0, PT, R16, R4, PT ;  /* 0x000000041000720c */ /* 0x000fda0003f04270 */
[----:B------:R-:W-:Y:S05]  /*2c660*/  @!P0 BRA `(.L_x_5380) ;  /* 0xfffffffc00508947 */ /* 0x000fea000383ffff */
.L_x_5375:
        /* <DEDUP_REMOVED lines=8> */
.L_x_5499:
[----:B------:R-:W-:Y:S01]  /*2c6f0*/  ISETP.NE.AND P0, PT, R3, RZ, PT ;  /* 0x000000ff0300720c */ /* 0x000fe20003f05270 */
[----:B------:R-:W-:-:S12]  /*2c700*/  IMAD.MOV.U32 R7, RZ, RZ, RZ ;  /* 0x000000ffff077224 */ /* 0x000fd800078e00ff */
[----:B------:R-:W-:Y:S05]  /*2c710*/  @!P0 BRA `(.L_x_5382) ;  /* 0x0000000000108947 */ /* 0x000fea0003800000 */
[----:B------:R-:W-:Y:S01]  /*2c720*/  UMOV UR4, 0xffffffff ;  /* 0xffffffff00047882 */ /* 0x000fe20000000000 */
[----:B------:R-:W-:Y:S02]  /*2c730*/  VIADD R12, R6, 0xffffffff ;  /* 0xffffffff060c7836 */ /* 0x000fe40000000000 */
[----:B------:R-:W-:Y:S05]  /*2c740*/  BRA.DIV UR4, `(.L_x_5383) ;  /* 0x0000002604c47947 */ /* 0x000fea000b800000 */
[----:B------:R3:W4:Y:S02]  /*2c750*/  SHFL.IDX PT, R7, R2, R12, 0x1f ;  /* 0x00001f0c02077589 */ /* 0x00072400000e0000 */
.L_x_5382:
        /* <DEDUP_REMOVED lines=67> */
.L_x_5376:
[----:B------:R-:W-:Y:S01]  /*2cb90*/  UMOV UR4, URZ ;  /* 0x0000003f00047c82 */ /* 0x000fe20008000000 */
[----:B------:R-:W-:Y:S01]  /*2cba0*/  UMOV UR5, URZ ;  /* 0x0000003f00057c82 */ /* 0x000fe20008000000 */
[----:B------:R-:W-:Y:S01]  /*2cbb0*/  ULDC UR6, c[0x0][0xc14] ;  /* 0x0003050000067ab9 */ /* 0x000fe20000000800 */
[----:B------:R-:W-:Y:S02]  /*2cbc0*/  IMAD.MOV.U32 R16, RZ, RZ, R4 ;  /* 0x000000ffff107224 */ /* 0x000fe400078e0004 */
[----:B------:R-:W-:Y:S02]  /*2cbd0*/  IMAD.U32 R17, RZ, RZ, UR4 ;  /* 0x00000004ff117e24 */ /* 0x000fe4000f8e00ff */
[----:B------:R-:W-:Y:S02]  /*2cbe0*/  IMAD.U32 R18, RZ, RZ, UR5 ;  /* 0x00000005ff127e24 */ /* 0x000fe4000f8e00ff */
[----:B------:R-:W-:-:S07]  /*2cbf0*/  IMAD.U32 R19, RZ, RZ, UR6 ;  /* 0x00000006ff137e24 */ /* 0x000fce000f8e00ff */
.L_x_5384:
        /* <DEDUP_REMOVED lines=12> */
.L_x_5295:
        /* <DEDUP_REMOVED lines=12> */
.L_x_5502:
[----:B------:R-:W-:Y:S05]  /*2cd80*/  BSYNC B0 ;  /* 0x0000000000007941 */ /* 0x000fea0003800000 */
.L_x_5386:
[----:B------:R-:W-:-:S03]  /*2cd90*/  UMOV UR4, 0xffffffff ;  /* 0xffffffff00047882 */ /* 0x000fc60000000000 */
[----:B------:R-:W-:Y:S05]  /*2cda0*/  BRA.DIV UR4, `(.L_x_5388) ;  /* 0x0000002204687947 */ /* 0x000fea000b800000 */
[----:B------:R-:W2:Y:S02]  /*2cdb0*/  S2R R2, SR_TID.X ;  /* 0x0000000000027919 */ /* 0x000ea40000002100 */
[----:B--2---:R-:W-:-:S04]  /*2cdc0*/  SHF.R.U32.HI R2, RZ, 0x5, R2 ;  /* 0x00000005ff027819 */ /* 0x004fc80000011602 */
[----:B------:R-:W-:-:S05]  /*2cdd0*/  LOP3.LUT R2, R2, 0x3, RZ, 0xc0, !PT ;  /* 0x0000000302027812 */ /* 0x000fca00078ec0ff */
[----:B------:R2:W3:Y:S02]  /*2cde0*/  SHFL.IDX PT, R14, R2, RZ, 0x1f ;  /* 0x00001fff020e7589 */ /* 0x0004e400000e0000 */
.L_x_5505:
[----:B---3--:R-:W-:-:S13]  /*2cdf0*/  ISETP.NE.AND P0, PT, R14, RZ, PT ;  /* 0x000000ff0e00720c */ /* 0x008fda0003f05270 */
[----:B------:R-:W-:Y:S05]  /*2ce00*/  @P0 BRA `(.L_x_5051) ;  /* 0x00000000009c0947 */ /* 0x000fea0003800000 */
[----:B------:R-:W-:-:S03]  /*2ce10*/  UMOV UR4, 0xffffffff ;  /* 0xffffffff00047882 */ /* 0x000fc60000000000 */
[----:B------:R-:W-:Y:S05]  /*2ce20*/  BRA.DIV UR4, `(.L_x_5389) ;  /* 0x00000022047c7947 */ /* 0x000fea000b800000 */
[----:B------:R-:W-:-:S13]  /*2ce30*/  ELECT P6, URZ, PT ;  /* 0x00000000003f782f */ /* 0x000fda00038c0000 */
.L_x_5508:
        /* <DEDUP_REMOVED lines=8> */
.L_x_5390:
        /* <DEDUP_REMOVED lines=14> */
.L_x_5509:
[----:B------:R-:W2:Y:S02]  /*2cfa0*/  SYNCS.PHASECHK.TRANS64.TRYWAIT P0, [R7+URZ], R2 ;  /* 0x00000002070075a7 */ /* 0x000ea4000800017f */
[----:B--2---:R-:W-:Y:S05]  /*2cfb0*/  @!P0 BRA `(.L_x_5392) ;  /* 0x00000020004c8947 */ /* 0x004fea0003800000 */
.L_x_5510:
[----:B------:R-:W-:Y:S05]  /*2cfc0*/  @!P2 BRA `(.L_x_5393) ;  /* 0x000000000004a947 */ /* 0x000fea0003800000 */
[----:B------:R-:W-:Y:S01]  /*2cfd0*/  BPT.TRAP 0x1 ;  /* 0x000000040000795c */ /* 0x000fe20000300000 */
.L_x_5393:
[----:B------:R-:W3:Y:S01]  /*2cfe0*/  LDL.LU R4, [R1] ;  /* 0x0000000001047983 */ /* 0x000ee20000300800 */
[----:B------:R-:W-:-:S04]  /*2cff0*/  VIADD R0, R0, 0x36860 ;  /* 0x0003686000007836 */ /* 0x000fc80000000000 */
[----:B---3--:R-:W-:-:S04]  /*2d000*/  IMAD R4, R4, 0x8, R0 ;  /* 0x0000000804047824 */ /* 0x008fc800078e0200 */
[----:B------:R-:W3:Y:S02]  /*2d010*/  SYNCS.PHASECHK.TRANS64.TRYWAIT P0, [R4+URZ], R5 ;  /* 0x00000005040075a7 */ /* 0x000ee4000800017f */
[----:B---3--:R-:W-:Y:S05]  /*2d020*/  @!P0 BRA `(.L_x_5394) ;  /* 0x0000002000448947 */ /* 0x008fea0003800000 */
.L_x_5511:
[----:B------:R-:W-:-:S07]  /*2d030*/  IMAD R3, R3, 0x8, R0 ;  /* 0x0000000803037824 */ /* 0x000fce00078e0200 */
.L_x_5395:
[----:B----4-:R4:W0:Y:S02]  /*2d040*/  SYNCS.PHASECHK.TRANS64.TRYWAIT P0, [R3+URZ], R2 ;  /* 0x00000002030075a7 */ /* 0x010824000800017f */
[----:B0-----:R-:W-:Y:S05]  /*2d050*/  @!P0 NANOSLEEP.SYNCS 0x989680 ;  /* 0x009896800000895d */ /* 0x001fea0003900000 */
[----:B------:R-:W0:Y:S02]  /*2d060*/  @!P0 SYNCS.PHASECHK.TRANS64 P0, [R3+URZ], R2 ;  /* 0x00000002030085a7 */ /* 0x000e24000800007f */
[----:B0-----:R-:W-:Y:S05]  /*2d070*/  @!P0 BRA `(.L_x_5395) ;  /* 0xfffffffc00f08947 */ /* 0x001fea000383ffff */
.L_x_5051:
[----:B------:R-:W-:Y:S05]  /*2d080*/  BSYNC B7 ;  /* 0x0000000000077941 */ /* 0x000fea0003800000 */
.L_x_5048:
[----:B------:R-:W-:Y:S05]  /*2d090*/  EXIT ;  /* 0x000000000000794d */ /* 0x000fea0003800000 */
.L_x_5069:
[----:B0-----:R0:W1:Y:S02]  /*2d0a0*/  SYNCS.PHASECHK.TRANS64.TRYWAIT P5, [R43+URZ+0x36890], R100 ;  /* 0x036890642b0075a7 */ /* 0x00106400080a017f */
[----:B-1----:R-:W-:Y:S05]  /*2d0b0*/  @!P5 NANOSLEEP.SYNCS 0x989680 ;  /* 0x009896800000d95d */ /* 0x002fea0003900000 */
[----:B------:R-:W1:Y:S02]  /*2d0c0*/  @!P5 SYNCS.PHASECHK.TRANS64 P5, [R43+URZ+0x36890], R100 ;  /* 0x036890642b00d5a7 */ /* 0x000e6400080a007f */
[----:B-1----:R-:W-:Y:S05]  /*2d0d0*/  @!P5 BRA `(.L_x_5069) ;  /* 0xfffffffc00f0d947 */ /* 0x002fea000383ffff */
[----:B------:R-:W-:Y:S05]  /*2d0e0*/  BRA `(.L_x_5396) ;  /* 0xfffffd6800107947 */ /* 0x000fea000383ffff */
.L_x_5123:
[----:B-1----:R1:W3:Y:S02]  /*2d0f0*/  SYNCS.PHASECHK.TRANS64.TRYWAIT P5, [R43+URZ+0x36890], R100 ;  /* 0x036890642b0075a7 */ /* 0x0022e400080a017f */
[----:B---3--:R-:W-:Y:S05]  /*2d100*/  @!P5 NANOSLEEP.SYNCS 0x989680 ;  /* 0x009896800000d95d */ /* 0x008fea0003900000 */
[----:B------:R-:W3:Y:S02]  /*2d110*/  @!P5 SYNCS.PHASECHK.TRANS64 P5, [R43+URZ+0x36890], R100 ;  /* 0x036890642b00d5a7 */ /* 0x000ee400080a007f */
[----:B---3--:R-:W-:Y:S05]  /*2d120*/  @!P5 BRA `(.L_x_5123) ;  /* 0xfffffffc00f0d947 */ /* 0x008fea000383ffff */
[----:B------:R-:W-:Y:S05]  /*2d130*/  BRA `(.L_x_5397) ;  /* 0xfffffd9c007c7947 */ /* 0x000fea000383ffff */
.L_x_5148:
[----:B-1----:R1:W2:Y:S02]  /*2d140*/  SYNCS.PHASECHK.TRANS64.TRYWAIT P3, [R43+URZ+0x36890], R100 ;  /* 0x036890642b0075a7 */ /* 0x0022a4000806017f */
[----:B--2---:R-:W-:Y:S05]  /*2d150*/  @!P3 NANOSLEEP.SYNCS 0x989680 ;  /* 0x009896800000b95d */ /* 0x004fea0003900000 */
[----:B------:R-:W2:Y:S02]  /*2d160*/  @!P3 SYNCS.PHASECHK.TRANS64 P3, [R43+URZ+0x36890], R100 ;  /* 0x036890642b00b5a7 */ /* 0x000ea4000806007f */
[----:B--2---:R-:W-:Y:S05]  /*2d170*/  @!P3 BRA `(.L_x_5148) ;  /* 0xfffffffc00f0b947 */ /* 0x004fea000383ffff */
[----:B------:R-:W-:Y:S05]  /*2d180*/  BRA `(.L_x_5398) ;  /* 0xfffffdd000147947 */ /* 0x000fea000383ffff */
.L_x_5154:
[----:B0-----:R0:W1:Y:S02]  /*2d190*/  SYNCS.PHASECHK.TRANS64.TRYWAIT P2, [R43+URZ+0x368b0], R100 ;  /* 0x0368b0642b0075a7 */ /* 0x001064000804017f */
[----:B-1----:R-:W-:Y:S05]  /*2d1a0*/  @!P2 NANOSLEEP.SYNCS 0x989680 ;  /* 0x009896800000a95d */ /* 0x002fea0003900000 */
[----:B------:R-:W1:Y:S02]  /*2d1b0*/  @!P2 SYNCS.PHASECHK.TRANS64 P2, [R43+URZ+0x368b0], R100 ;  /* 0x0368b0642b00a5a7 */ /* 0x000e64000804007f */
[----:B-1----:R-:W-:Y:S05]  /*2d1c0*/  @!P2 BRA `(.L_x_5154) ;  /* 0xfffffffc00f0a947 */ /* 0x002fea000383ffff */
[----:B------:R-:W-:Y:S05]  /*2d1d0*/  BRA `(.L_x_5399) ;  /* 0xfffffdd4002c7947 */ /* 0x000fea000383ffff */
.L_x_5176:
        /* <DEDUP_REMOVED lines=8> */
.L_x_5401:
[----:B------:R-:W-:Y:S05]  /*2d260*/  BSYNC B1 ;  /* 0x0000000000017941 */ /* 0x000fea0003800000 */
.L_x_5400:
[----:B------:R-:W-:Y:S05]  /*2d270*/  BRA `(.L_x_5402) ;  /* 0xfffffdf000d47947 */ /* 0x000fea000383ffff */
.L_x_5177:
        /* <DEDUP_REMOVED lines=8> */
.L_x_5404:
[----:B------:R-:W-:Y:S05]  /*2d300*/  BSYNC B1 ;  /* 0x0000000000017941 */ /* 0x000fea0003800000 */
.L_x_5403:
[----:B------:R-:W-:Y:S05]  /*2d310*/  BRA `(.L_x_5405) ;  /* 0xfffffdf000b47947 */ /* 0x000fea000383ffff */
.L_x_5178:
        /* <DEDUP_REMOVED lines=8> */
.L_x_5407:
[----:B------:R-:W-:Y:S05]  /*2d3a0*/  BSYNC B1 ;  /* 0x0000000000017941 */ /* 0x000fea0003800000 */
.L_x_5406:
[----:B------:R-:W-:Y:S05]  /*2d3b0*/  BRA `(.L_x_5408) ;  /* 0xfffffdf000947947 */ /* 0x000fea000383ffff */
.L_x_5179:
        /* <DEDUP_REMOVED lines=8> */
.L_x_5410:
[----:B------:R-:W-:Y:S05]  /*2d440*/  BSYNC B1 ;  /* 0x0000000000017941 */ /* 0x000fea0003800000 */
.L_x_5409:
[----:B------:R-:W-:Y:S05]  /*2d450*/  BRA `(.L_x_5411) ;  /* 0xfffffdf000747947 */ /* 0x000fea000383ffff */
.L_x_5180:
        /* <DEDUP_REMOVED lines=8> */
.L_x_5413:
[----:B------:R-:W-:Y:S05]  /*2d4e0*/  BSYNC B1 ;  /* 0x0000000000017941 */ /* 0x000fea0003800000 */
.L_x_5412:
[----:B------:R-:W-:Y:S05]  /*2d4f0*/  BRA `(.L_x_5414) ;  /* 0xfffffdf000547947 */ /* 0x000fea000383ffff */
.L_x_5181:
        /* <DEDUP_REMOVED lines=8> */
.L_x_5416:
[----:B------:R-:W-:Y:S05]  /*2d580*/  BSYNC B1 ;  /* 0x0000000000017941 */ /* 0x000fea0003800000 */
.L_x_5415:
[----:B------:R-:W-:Y:S05]  /*2d590*/  BRA `(.L_x_5417) ;  /* 0xfffffdf000387947 */ /* 0x000fea000383ffff */
.L_x_5182:
        /* <DEDUP_REMOVED lines=8> */
.L_x_5419:
[----:B------:R-:W-:Y:S05]  /*2d620*/  BSYNC B1 ;  /* 0x0000000000017941 */ /* 0x000fea0003800000 */
.L_x_5418:
[----:B------:R-:W-:Y:S05]  /*2d630*/  BRA `(.L_x_5420) ;  /* 0xfffffdf0001c7947 */ /* 0x000fea000383ffff */
.L_x_5183:
[----:B------:R-:W-:Y:S01]  /*2d640*/  BSSY B1, `(.L_x_5421) ;  /* 0x0000008000017945 */ /* 0x000fe20003800000 */
[----:B------:R-:W-:Y:S01]  /*2d650*/  MOV R13, R0 ;  /* 0x00000000000d7202 */ /* 0x000fe20000000f00 */
[----:B------:R-:W-:Y:S02]  /*2d660*/  IMAD.MOV.U32 R12, RZ, RZ, 0x1 ;  /* 0x00000001ff0c7424 */ /* 0x000fe400078e00ff */
[----:B------:R-:W-:Y:S02]  /*2d670*/  IMAD.MOV.U32 R11, RZ, RZ, 0x1c1f ;  /* 0x00001c1fff0b7424 */ /* 0x000fe400078e00ff */
[----:B------:R-:W-:-:S07]  /*2d680*/  IMAD.MOV.U32 R15, RZ, RZ, -0x1 ;  /* 0xffffffffff0f7424 */ /* 0x000fce00078e00ff */
[----:B------:R-:W-:Y:S05]  /*2d690*/  WARPSYNC.COLLECTIVE R15, `(.L_x_5422) ;  /* 0x000000000f087348 */ /* 0x000fea0003c00000 */
[----:B------:R0:W1:Y:S02]  /*2d6a0*/  SHFL.IDX P6, R14, R13, R12, R11 ;  /* 0x0000000c0d0e7389 */ /* 0x00006400000c000b */
[----:B01----:R-:W-:Y:S01]  /*2d6b0*/  ENDCOLLECTIVE ;  /* 0x000000000000791b */ /* 0x003fe20003800000 */
.L_x_5422:
[----:B------:R-:W-:Y:S05]  /*2d6c0*/  BSYNC B1 ;  /* 0x0000000000017941 */ /* 0x000fea0003800000 */
.L_x_5421:
[----:B------:R-:W-:Y:S05]  /*2d6d0*/  BRA `(.L_x_5423) ;  /* 0xfffffdf000007947 */ /* 0x000fea000383ffff */
.L_x_5185:
[----:B0-----:R0:W1:Y:S02]  /*2d6e0*/  SYNCS.PHASECHK.TRANS64.TRYWAIT P2, [R18+URZ+0x36800], R5 ;  /* 0x03680005120075a7 */ /* 0x001064000804017f */
[----:B-1----:R-:W-:Y:S05]  /*2d6f0*/  @!P2 NANOSLEEP.SYNCS 0x989680 ;  /* 0x009896800000a95d */ /* 0x002fea0003900000 */
[----:B------:R-:W1:Y:S02]  /*2d700*/  @!P2 SYNCS.PHASECHK.TRANS64 P2, [R18+URZ+0x36800], R5 ;  /* 0x036800051200a5a7 */ /* 0x000e64000804007f */
[----:B-1----:R-:W-:Y:S05]  /*2d710*/  @!P2 BRA `(.L_x_5185) ;  /* 0xfffffffc00f0a947 */ /* 0x002fea000383ffff */
[----:B------:R-:W-:Y:S05]  /*2d720*/  BRA `(.L_x_5424) ;  /* 0xfffffdf000787947 */ /* 0x000fea000383ffff */
.L_x_5213:
        /* <DEDUP_REMOVED lines=8> */
.L_x_5426:
[----:B------:R-:W-:Y:S05]  /*2d7b0*/  BSYNC B1 ;  /* 0x0000000000017941 */ /* 0x000fea0003800000 */
.L_x_5425:
[----:B------:R-:W-:Y:S05]  /*2d7c0*/  BRA `(.L_x_5427) ;  /* 0xfffffe2000d47947 */ /* 0x000fea000383ffff */
.L_x_5214:
        /* <DEDUP_REMOVED lines=8> */
.L_x_5429:
[----:B------:R-:W-:Y:S05]  /*2d850*/  BSYNC B1 ;  /* 0x0000000000017941 */ /* 0x000fea0003800000 */
.L_x_5428:
[----:B------:R-:W-:Y:S05]  /*2d860*/  BRA `(.L_x_5430) ;  /* 0xfffffe2000b47947 */ /* 0x000fea000383ffff */
.L_x_5215:
        /* <DEDUP_REMOVED lines=8> */
.L_x_5432:
[----:B------:R-:W-:Y:S05]  /*2d8f0*/  BSYNC B1 ;  /* 0x0000000000017941 */ /* 0x000fea0003800000 */
.L_x_5431:
[----:B------:R-:W-:Y:S05]  /*2d900*/  BRA `(.L_x_5433) ;  /* 0xfffffe2000947947 */ /* 0x000fea000383ffff */
.L_x_5216:
        /* <DEDUP_REMOVED lines=8> */
.L_x_5435:
[----:B------:R-:W-:Y:S05]  /*2d990*/  BSYNC B1 ;  /* 0x0000000000017941 */ /* 0x000fea0003800000 */
.L_x_5434:
[----:B------:R-:W-:Y:S05]  /*2d9a0*/  BRA `(.L_x_5436) ;  /* 0xfffffe2000747947 */ /* 0x000fea000383ffff */
.L_x_5217:
        /* <DEDUP_REMOVED lines=8> */
.L_x_5438:
[----:B------:R-:W-:Y:S05]  /*2da30*/  BSYNC B1 ;  /* 0x0000000000017941 */ /* 0x000fea0003800000 */
.L_x_5437:
[----:B------:R-:W-:Y:S05]  /*2da40*/  BRA `(.L_x_5439) ;  /* 0xfffffe2000547947 */ /* 0x000fea000383ffff */
.L_x_5218:
        /* <DEDUP_REMOVED lines=8> */
.L_x_5441:
[----:B------:R-:W-:Y:S05]  /*2dad0*/  BSYNC B1 ;  /* 0x0000000000017941 */ /* 0x000fea0003800000 */
.L_x_5440:
[----:B------:R-:W-:Y:S05]  /*2dae0*/  BRA `(.L_x_5442) ;  /* 0xfffffe2000387947 */ /* 0x000fea000383ffff */
.L_x_5219:
        /* <DEDUP_REMOVED lines=8> */
.L_x_5444:
[----:B------:R-:W-:Y:S05]  /*2db70*/  BSYNC B1 ;  /* 0x0000000000017941 */ /* 0x000fea0003800000 */
.L_x_5443:
[----:B------:R-:W-:Y:S05]  /*2db80*/  BRA `(.L_x_5445) ;  /* 0xfffffe20001c7947 */ /* 0x000fea000383ffff */
.L_x_5220:
        /* <DEDUP_REMOVED lines=8> */
.L_x_5447:
[----:B------:R-:W-:Y:S05]  /*2dc10*/  BSYNC B1 ;  /* 0x0000000000017941 */ /* 0x000fea0003800000 */
.L_x_5446:
[----:B------:R-:W-:Y:S05]  /*2dc20*/  BRA `(.L_x_5448) ;  /* 0xfffffe2000007947 */ /* 0x000fea000383ffff */
.L_x_5222:
[----:B0-----:R0:W1:Y:S02]  /*2dc30*/  SYNCS.PHASECHK.TRANS64.TRYWAIT P2, [R18+URZ+0x36800], R9 ;  /* 0x03680009120075a7 */ /* 0x001064000804017f */
[----:B-1----:R-:W-:Y:S05]  /*2dc40*/  @!P2 NANOSLEEP.SYNCS 0x989680 ;  /* 0x009896800000a95d */ /* 0x002fea0003900000 */
[----:B------:R-:W1:Y:S02]  /*2dc50*/  @!P2 SYNCS.PHASECHK.TRANS64 P2, [R18+URZ+0x36800], R9 ;  /* 0x036800091200a5a7 */ /* 0x000e64000804007f */
[----:B-1----:R-:W-:Y:S05]  /*2dc60*/  @!P2 BRA `(.L_x_5222) ;  /* 0xfffffffc00f0a947 */ /* 0x002fea000383ffff */
[----:B------:R-:W-:Y:S05]  /*2dc70*/  BRA `(.L_x_5449) ;  /* 0xfffffe2000807947 */ /* 0x000fea000383ffff */
.L_x_5236:
[----:B-1----:R1:W2:Y:S02]  /*2dc80*/  SYNCS.PHASECHK.TRANS64.TRYWAIT P2, [R0+URZ+0x36830], R3 ;  /* 0x03683003000075a7 */ /* 0x0022a4000804017f */
[----:B--2---:R-:W-:Y:S05]  /*2dc90*/  @!P2 NANOSLEEP.SYNCS 0x989680 ;  /* 0x009896800000a95d */ /* 0x004fea0003900000 */
[----:B------:R-:W2:Y:S02]  /*2dca0*/  @!P2 SYNCS.PHASECHK.TRANS64 P2, [R0+URZ+0x36830], R3 ;  /* 0x036830030000a5a7 */ /* 0x000ea4000804007f */
[----:B--2---:R-:W-:Y:S05]  /*2dcb0*/  @!P2 BRA `(.L_x_5236) ;  /* 0xfffffffc00f0a947 */ /* 0x004fea000383ffff */
[----:B------:R-:W-:Y:S05]  /*2dcc0*/  BRA `(.L_x_5235) ;  /* 0xfffffe4c00147947 */ /* 0x000fea000383ffff */
.L_x_5243:
[----:B-1----:R1:W2:Y:S02]  /*2dcd0*/  SYNCS.PHASECHK.TRANS64.TRYWAIT P2, [R13+URZ+0x36830], R4 ;  /* 0x036830040d0075a7 */ /* 0x0022a4000804017f */
[----:B--2---:R-:W-:Y:S05]  /*2dce0*/  @!P2 NANOSLEEP.SYNCS 0x989680 ;  /* 0x009896800000a95d */ /* 0x004fea0003900000 */
[----:B------:R-:W2:Y:S02]  /*2dcf0*/  @!P2 SYNCS.PHASECHK.TRANS64 P2, [R13+URZ+0x36830], R4 ;  /* 0x036830040d00a5a7 */ /* 0x000ea4000804007f */
[----:B--2---:R-:W-:Y:S05]  /*2dd00*/  @!P2 BRA `(.L_x_5243) ;  /* 0xfffffffc00f0a947 */ /* 0x004fea000383ffff */
[----:B------:R-:W-:Y:S05]  /*2dd10*/  BRA `(.L_x_5242) ;  /* 0xfffffea800287947 */ /* 0x000fea000383ffff */
.L_x_5248:
[----:B-1----:R1:W2:Y:S02]  /*2dd20*/  SYNCS.PHASECHK.TRANS64.TRYWAIT P2, [R11+URZ+0x36850], R0 ;  /* 0x036850000b0075a7 */ /* 0x0022a4000804017f */
[----:B--2---:R-:W-:Y:S05]  /*2dd30*/  @!P2 NANOSLEEP.SYNCS 0x989680 ;  /* 0x009896800000a95d */ /* 0x004fea0003900000 */
[----:B------:R-:W2:Y:S02]  /*2dd40*/  @!P2 SYNCS.PHASECHK.TRANS64 P2, [R11+URZ+0x36850], R0 ;  /* 0x036850000b00a5a7 */ /* 0x000ea4000804007f */
[----:B--2---:R-:W-:Y:S05]  /*2dd50*/  @!P2 BRA `(.L_x_5248) ;  /* 0xfffffffc00f0a947 */ /* 0x004fea000383ffff */
[----:B------:R-:W-:Y:S05]  /*2dd60*/  BRA `(.L_x_5247) ;  /* 0xfffffedc00e87947 */ /* 0x000fea000383ffff */
.L_x_5256:
[----:B-1----:R1:W2:Y:S02]  /*2dd70*/  SYNCS.PHASECHK.TRANS64.TRYWAIT P2, [R4+URZ+0x36830], R5 ;  /* 0x03683005040075a7 */ /* 0x0022a4000804017f */
[----:B--2---:R-:W-:Y:S05]  /*2dd80*/  @!P2 NANOSLEEP.SYNCS 0x989680 ;  /* 0x009896800000a95d */ /* 0x004fea0003900000 */
[----:B------:R-:W2:Y:S02]  /*2dd90*/  @!P2 SYNCS.PHASECHK.TRANS64 P2, [R4+URZ+0x36830], R5 ;  /* 0x036830050400a5a7 */ /* 0x000ea4000804007f */
[----:B--2---:R-:W-:Y:S05]  /*2dda0*/  @!P2 BRA `(.L_x_5256) ;  /* 0xfffffffc00f0a947 */ /* 0x004fea000383ffff */
[----:B------:R-:W-:Y:S05]  /*2ddb0*/  BRA `(.L_x_5255) ;  /* 0xffffff0400407947 */ /* 0x000fea000383ffff */
.L_x_5261:
[----:B-1----:R1:W2:Y:S02]  /*2ddc0*/  SYNCS.PHASECHK.TRANS64.TRYWAIT P2, [R11+URZ+0x36850], R0 ;  /* 0x036850000b0075a7 */ /* 0x0022a4000804017f */
[----:B--2---:R-:W-:Y:S05]  /*2ddd0*/  @!P2 NANOSLEEP.SYNCS 0x989680 ;  /* 0x009896800000a95d */ /* 0x004fea0003900000 */
[----:B------:R-:W2:Y:S02]  /*2dde0*/  @!P2 SYNCS.PHASECHK.TRANS64 P2, [R11+URZ+0x36850], R0 ;  /* 0x036850000b00a5a7 */ /* 0x000ea4000804007f */
[----:B--2---:R-:W-:Y:S05]  /*2ddf0*/  @!P2 BRA `(.L_x_5261) ;  /* 0xfffffffc00f0a947 */ /* 0x004fea000383ffff */
[----:B------:R-:W-:Y:S05]  /*2de00*/  BRA `(.L_x_5260) ;  /* 0xffffff3800f87947 */ /* 0x000fea000383ffff */
.L_x_5267:
[----:B-1----:R1:W2:Y:S02]  /*2de10*/  SYNCS.PHASECHK.TRANS64.TRYWAIT P0, [R13+URZ+0x36850], R2 ;  /* 0x036850020d0075a7 */ /* 0x0022a4000800017f */
[----:B--2---:R-:W-:Y:S05]  /*2de20*/  @!P0 NANOSLEEP.SYNCS 0x989680 ;  /* 0x009896800000895d */ /* 0x004fea0003900000 */
[----:B------:R-:W2:Y:S02]  /*2de30*/  @!P0 SYNCS.PHASECHK.TRANS64 P0, [R13+URZ+0x36850], R2 ;  /* 0x036850020d0085a7 */ /* 0x000ea4000800007f */
[----:B--2---:R-:W-:Y:S05]  /*2de40*/  @!P0 BRA `(.L_x_5267) ;  /* 0xfffffffc00f08947 */ /* 0x004fea000383ffff */
[----:B------:R-:W-:Y:S05]  /*2de50*/  BRA `(.L_x_5266) ;  /* 0xffffff5c00b47947 */ /* 0x000fea000383ffff */
.L_x_5301:
        /* <DEDUP_REMOVED lines=11> */
.L_x_5451:
[----:B------:R-:W-:Y:S05]  /*2df10*/  BSYNC B1 ;  /* 0x0000000000017941 */ /* 0x000fea0003800000 */
.L_x_5450:
[----:B------:R-:W-:Y:S05]  /*2df20*/  BRA `(.L_x_5452) ;  /* 0xffffffa000987947 */ /* 0x000fea000383ffff */
.L_x_5302:
[----:B------:R-:W-:Y:S01]  /*2df30*/  BSSY B1, `(.L_x_5453) ;  /* 0x0000006000017945 */ /* 0x000fe20003800000 */
[----:B------:R-:W-:-:S07]  /*2df40*/  IMAD.MOV.U32 R15, RZ, RZ, -0x1 ;  /* 0xffffffffff0f7424 */ /* 0x000fce00078e00ff */
[----:B------:R-:W-:Y:S05]  /*2df50*/  WARPSYNC.COLLECTIVE R15, `(.L_x_5454) ;  /* 0x000000000f0c7348 */ /* 0x000fea0003c00000 */
[----:B------:R-:W-:Y:S02]  /*2df60*/  ELECT P6, UR62, PT ;  /* 0x00000000003e782f */ /* 0x000fe400038c0000 */
[----:B------:R-:W-:Y:S01]  /*2df70*/  MOV R14, UR62 ;  /* 0x0000003e000e7c02 */ /* 0x000fe20008000f00 */
[----:B------:R-:W-:Y:S10]  /*2df80*/  ENDCOLLECTIVE ;  /* 0x000000000000791b */ /* 0x000ff40003800000 */
.L_x_5454:
[----:B------:R-:W-:Y:S05]  /*2df90*/  BSYNC B1 ;  /* 0x0000000000017941 */ /* 0x000fea0003800000 */
.L_x_5453:
[----:B------:R-:W-:Y:S05]  /*2dfa0*/  BRA `(.L_x_5455) ;  /* 0xffffffa000847947 */ /* 0x000fea000383ffff */
.L_x_5304:
[----:B0-----:R0:W1:Y:S02]  /*2dfb0*/  SYNCS.PHASECHK.TRANS64.TRYWAIT P0, [R9+URZ+0x36820], R5 ;  /* 0x03682005090075a7 */ /* 0x001064000800017f */
[----:B-1----:R-:W-:Y:S05]  /*2dfc0*/  @!P0 NANOSLEEP.SYNCS 0x989680 ;  /* 0x009896800000895d */ /* 0x002fea0003900000 */
[----:B------:R-:W1:Y:S02]  /*2dfd0*/  @!P0 SYNCS.PHASECHK.TRANS64 P0, [R9+URZ+0x36820], R5 ;  /* 0x03682005090085a7 */ /* 0x000e64000800007f */
[----:B-1----:R-:W-:Y:S05]  /*2dfe0*/  @!P0 BRA `(.L_x_5304) ;  /* 0xfffffffc00f08947 */ /* 0x002fea000383ffff */
[----:B------:R-:W-:Y:S05]  /*2dff0*/  BRA `(.L_x_5456) ;  /* 0xffffffa000a07947 */ /* 0x000fea000383ffff */
.L_x_5307:
[----:B0-----:R0:W1:Y:S02]  /*2e000*/  SYNCS.PHASECHK.TRANS64.TRYWAIT P0, [R5+URZ+0x368a0], R8 ;  /* 0x0368a008050075a7 */ /* 0x001064000800017f */
[----:B-1----:R-:W-:Y:S05]  /*2e010*/  @!P0 NANOSLEEP.SYNCS 0x989680 ;  /* 0x009896800000895d */ /* 0x002fea0003900000 */
[----:B------:R-:W1:Y:S02]  /*2e020*/  @!P0 SYNCS.PHASECHK.TRANS64 P0, [R5+URZ+0x368a0], R8 ;  /* 0x0368a008050085a7 */ /* 0x000e64000800007f */
[----:B-1----:R-:W-:Y:S05]  /*2e030*/  @!P0 BRA `(.L_x_5307) ;  /* 0xfffffffc00f08947 */ /* 0x002fea000383ffff */
[----:B------:R-:W-:Y:S05]  /*2e040*/  BRA `(.L_x_5457) ;  /* 0xffffffa000b07947 */ /* 0x000fea000383ffff */
.L_x_5309:
[----:B-1----:R1:W2:Y:S02]  /*2e050*/  SYNCS.PHASECHK.TRANS64.TRYWAIT P0, [R5+URZ+0x368c0], R8 ;  /* 0x0368c008050075a7 */ /* 0x0022a4000800017f */
[----:B--2---:R-:W-:Y:S05]  /*2e060*/  @!P0 NANOSLEEP.SYNCS 0x989680 ;  /* 0x009896800000895d */ /* 0x004fea0003900000 */
[----:B------:R-:W2:Y:S02]  /*2e070*/  @!P0 SYNCS.PHASECHK.TRANS64 P0, [R5+URZ+0x368c0], R8 ;  /* 0x0368c008050085a7 */ /* 0x000ea4000800007f */
[----:B--2---:R-:W-:Y:S05]  /*2e080*/  @!P0 BRA `(.L_x_5309) ;  /* 0xfffffffc00f08947 */ /* 0x004fea000383ffff */
[----:B------:R-:W-:Y:S05]  /*2e090*/  BRA `(.L_x_5458) ;  /* 0xffffffa4003c7947 */ /* 0x000fea000383ffff */
.L_x_5313:
[----:B0-----:R0:W1:Y:S02]  /*2e0a0*/  SYNCS.PHASECHK.TRANS64.TRYWAIT P0, [R6+URZ+0x368a0], R7 ;  /* 0x0368a007060075a7 */ /* 0x001064000800017f */
[----:B-1----:R-:W-:Y:S05]  /*2e0b0*/  @!P0 NANOSLEEP.SYNCS 0x989680 ;  /* 0x009896800000895d */ /* 0x002fea0003900000 */
[----:B------:R-:W1:Y:S02]  /*2e0c0*/  @!P0 SYNCS.PHASECHK.TRANS64 P0, [R6+URZ+0x368a0], R7 ;  /* 0x0368a007060085a7 */ /* 0x000e64000800007f */
[----:B-1----:R-:W-:Y:S05]  /*2e0d0*/  @!P0 BRA `(.L_x_5313) ;  /* 0xfffffffc00f08947 */ /* 0x002fea000383ffff */
[----:B------:R-:W-:Y:S05]  /*2e0e0*/  BRA `(.L_x_5459) ;  /* 0xffffffa800107947 */ /* 0x000fea000383ffff */
.L_x_5315:
[----:B-1----:R1:W2:Y:S02]  /*2e0f0*/  SYNCS.PHASECHK.TRANS64.TRYWAIT P1, [R6+URZ+0x368c0], R7 ;  /* 0x0368c007060075a7 */ /* 0x0022a4000802017f */
[----:B--2---:R-:W-:Y:S05]  /*2e100*/  @!P1 NANOSLEEP.SYNCS 0x989680 ;  /* 0x009896800000995d */ /* 0x004fea0003900000 */
[----:B------:R-:W2:Y:S02]  /*2e110*/  @!P1 SYNCS.PHASECHK.TRANS64 P1, [R6+URZ+0x368c0], R7 ;  /* 0x0368c007060095a7 */ /* 0x000ea4000802007f */
[----:B--2---:R-:W-:Y:S05]  /*2e120*/  @!P1 BRA `(.L_x_5315) ;  /* 0xfffffffc00f09947 */ /* 0x004fea000383ffff */
[----:B------:R-:W-:Y:S05]  /*2e130*/  BRA `(.L_x_5460) ;  /* 0xffffffa800947947 */ /* 0x000fea000383ffff */
.L_x_5327:
        /* <DEDUP_REMOVED lines=11> */
.L_x_5462:
[----:B------:R-:W-:Y:S05]  /*2e1f0*/  BSYNC B0 ;  /* 0x0000000000007941 */ /* 0x000fea0003800000 */
.L_x_5461:
[----:B------:R-:W-:Y:S05]  /*2e200*/  BRA `(.L_x_5463) ;  /* 0xffffffb400a47947 */ /* 0x000fea000383ffff */
.L_x_5328:
[----:B------:R-:W-:Y:S01]  /*2e210*/  BSSY B0, `(.L_x_5464) ;  /* 0x0000006000007945 */ /* 0x000fe20003800000 */
[----:B------:R-:W-:-:S07]  /*2e220*/  IMAD.MOV.U32 R15, RZ, RZ, -0x1 ;  /* 0xffffffffff0f7424 */ /* 0x000fce00078e00ff */
[----:B------:R-:W-:Y:S05]  /*2e230*/  WARPSYNC.COLLECTIVE R15, `(.L_x_5465) ;  /* 0x000000000f0c7348 */ /* 0x000fea0003c00000 */
[----:B------:R-:W-:Y:S02]  /*2e240*/  ELECT P6, UR62, PT ;  /* 0x00000000003e782f */ /* 0x000fe400038c0000 */
[----:B------:R-:W-:Y:S01]  /*2e250*/  MOV R14, UR62 ;  /* 0x0000003e000e7c02 */ /* 0x000fe20008000f00 */
[----:B------:R-:W-:Y:S10]  /*2e260*/  ENDCOLLECTIVE ;  /* 0x000000000000791b */ /* 0x000ff40003800000 */
.L_x_5465:
[----:B------:R-:W-:Y:S05]  /*2e270*/  BSYNC B0 ;  /* 0x0000000000007941 */ /* 0x000fea0003800000 */
.L_x_5464:
[----:B------:R-:W-:Y:S05]  /*2e280*/  BRA `(.L_x_5466) ;  /* 0xffffffb400947947 */ /* 0x000fea000383ffff */
.L_x_5331:
[----:B0-----:R0:W1:Y:S02]  /*2e290*/  SYNCS.PHASECHK.TRANS64.TRYWAIT P0, [R7+URZ+0x36840], R10 ;  /* 0x0368400a070075a7 */ /* 0x001064000800017f */
[----:B-1----:R-:W-:Y:S05]  /*2e2a0*/  @!P0 NANOSLEEP.SYNCS 0x989680 ;  /* 0x009896800000895d */ /* 0x002fea0003900000 */
[----:B------:R-:W1:Y:S02]  /*2e2b0*/  @!P0 SYNCS.PHASECHK.TRANS64 P0, [R7+URZ+0x36840], R10 ;  /* 0x0368400a070085a7 */ /* 0x000e64000800007f */
[----:B-1----:R-:W-:Y:S05]  /*2e2c0*/  @!P0 BRA `(.L_x_5331) ;  /* 0xfffffffc00f08947 */ /* 0x002fea000383ffff */
[----:B------:R-:W-:Y:S05]  /*2e2d0*/  BRA `(.L_x_5467) ;  /* 0xffffffb400f87947 */ /* 0x000fea000383ffff */
.L_x_5334:
        /* <DEDUP_REMOVED lines=8> */
.L_x_5342:
[----:B0-----:R0:W1:Y:S02]  /*2e360*/  SYNCS.PHASECHK.TRANS64.TRYWAIT P0, [R8+URZ+0x36840], R9 ;  /* 0x03684009080075a7 */ /* 0x001064000800017f */
[----:B-1----:R-:W-:Y:S05]  /*2e370*/  @!P0 NANOSLEEP.SYNCS 0x989680 ;  /* 0x009896800000895d */ /* 0x002fea0003900000 */
[----:B------:R-:W1:Y:S02]  /*2e380*/  @!P0 SYNCS.PHASECHK.TRANS64 P0, [R8+URZ+0x36840], R9 ;  /* 0x03684009080085a7 */ /* 0x000e64000800007f */
[----:B-1----:R-:W-:Y:S05]  /*2e390*/  @!P0 BRA `(.L_x_5342) ;  /* 0xfffffffc00f08947 */ /* 0x002fea000383ffff */
[----:B------:R-:W-:Y:S05]  /*2e3a0*/  BRA `(.L_x_5469) ;  /* 0xffffffbc00f87947 */ /* 0x000fea000383ffff */
.L_x_5344:
[----:B0-----:R0:W1:Y:S02]  /*2e3b0*/  SYNCS.PHASECHK.TRANS64.TRYWAIT P0, [R8+URZ+0x36860], R9 ;  /* 0x03686009080075a7 */ /* 0x001064000800017f */
[----:B-1----:R-:W-:Y:S05]  /*2e3c0*/  @!P0 NANOSLEEP.SYNCS 0x989680 ;  /* 0x009896800000895d */ /* 0x002fea0003900000 */
[----:B------:R-:W1:Y:S02]  /*2e3d0*/  @!P0 SYNCS.PHASECHK.TRANS64 P0, [R8+URZ+0x36860], R9 ;  /* 0x03686009080085a7 */ /* 0x000e64000800007f */
[----:B-1----:R-:W-:Y:S05]  /*2e3e0*/  @!P0 BRA `(.L_x_5344) ;  /* 0xfffffffc00f08947 */ /* 0x002fea000383ffff */
[----:B------:R-:W-:Y:S05]  /*2e3f0*/  BRA `(.L_x_5470) ;  /* 0xffffffc000a47947 */ /* 0x000fea000383ffff */
.L_x_5350:
[----:B-1----:R1:W2:Y:S02]  /*2e400*/  SYNCS.PHASECHK.TRANS64.TRYWAIT P0, [R2+URZ+0x36840], R3 ;  /* 0x03684003020075a7 */ /* 0x0022a4000800017f */
[----:B--2---:R-:W-:Y:S05]  /*2e410*/  @!P0 NANOSLEEP.SYNCS 0x989680 ;  /* 0x009896800000895d */ /* 0x004fea0003900000 */
[----:B------:R-:W2:Y:S02]  /*2e420*/  @!P0 SYNCS.PHASECHK.TRANS64 P0, [R2+URZ+0x36840], R3 ;  /* 0x03684003020085a7 */ /* 0x000ea4000800007f */
[----:B--2---:R-:W-:Y:S05]  /*2e430*/  @!P0 BRA `(.L_x_5350) ;  /* 0xfffffffc00f08947 */ /* 0x004fea000383ffff */
[----:B------:R-:W-:Y:S05]  /*2e440*/  BRA `(.L_x_5471) ;  /* 0xffffffc800107947 */ /* 0x000fea000383ffff */
.L_x_5352:
[----:B0-----:R0:W1:Y:S02]  /*2e450*/  SYNCS.PHASECHK.TRANS64.TRYWAIT P0, [R2+URZ+0x36860], R3 ;  /* 0x03686003020075a7 */ /* 0x001064000800017f */
[----:B-1----:R-:W-:Y:S05]  /*2e460*/  @!P0 NANOSLEEP.SYNCS 0x989680 ;  /* 0x009896800000895d */ /* 0x002fea0003900000 */
[----:B------:R-:W1:Y:S02]  /*2e470*/  @!P0 SYNCS.PHASECHK.TRANS64 P0, [R2+URZ+0x36860], R3 ;  /* 0x03686003020085a7 */ /* 0x000e64000800007f */
[----:B-1----:R-:W-:Y:S05]  /*2e480*/  @!P0 BRA `(.L_x_5352) ;  /* 0xfffffffc00f08947 */ /* 0x002fea000383ffff */
[----:B------:R-:W-:Y:S05]  /*2e490*/  BRA `(.L_x_5472) ;  /* 0xffffffc800bc7947 */ /* 0x000fea000383ffff */
.L_x_5358:
[----:B--2---:R2:W3:Y:S02]  /*2e4a0*/  SYNCS.PHASECHK.TRANS64.TRYWAIT P0, [R2+URZ+0x36840], R3 ;  /* 0x03684003020075a7 */ /* 0x0044e4000800017f */
[----:B---3--:R-:W-:Y:S05]  /*2e4b0*/  @!P0 NANOSLEEP.SYNCS 0x989680 ;  /* 0x009896800000895d */ /* 0x008fea0003900000 */
[----:B------:R-:W3:Y:S02]  /*2e4c0*/  @!P0 SYNCS.PHASECHK.TRANS64 P0, [R2+URZ+0x36840], R3 ;  /* 0x03684003020085a7 */ /* 0x000ee4000800007f */
[----:B---3--:R-:W-:Y:S05]  /*2e4d0*/  @!P0 BRA `(.L_x_5358) ;  /* 0xfffffffc00f08947 */ /* 0x008fea000383ffff */
[----:B------:R-:W-:Y:S05]  /*2e4e0*/  BRA `(.L_x_5473) ;  /* 0xffffffd000087947 */ /* 0x000fea000383ffff */
.L_x_5360:
[----:B0-----:R0:W1:Y:S02]  /*2e4f0*/  SYNCS.PHASECHK.TRANS64.TRYWAIT P0, [R2+URZ+0x36860], R9 ;  /* 0x03686009020075a7 */ /* 0x001064000800017f */
[----:B-1----:R-:W-:Y:S05]  /*2e500*/  @!P0 NANOSLEEP.SYNCS 0x989680 ;  /* 0x009896800000895d */ /* 0x002fea0003900000 */
[----:B------:R-:W1:Y:S02]  /*2e510*/  @!P0 SYNCS.PHASECHK.TRANS64 P0, [R2+URZ+0x36860], R9 ;  /* 0x03686009020085a7 */ /* 0x000e64000800007f */
[----:B-1----:R-:W-:Y:S05]  /*2e520*/  @!P0 BRA `(.L_x_5360) ;  /* 0xfffffffc00f08947 */ /* 0x002fea000383ffff */
[----:B------:R-:W-:Y:S05]  /*2e530*/  BRA `(.L_x_5474) ;  /* 0xffffffd000b07947 */ /* 0x000fea000383ffff */
.L_x_5368:
[----:B-1----:R1:W2:Y:S02]  /*2e540*/  SYNCS.PHASECHK.TRANS64.TRYWAIT P0, [R3+URZ+0x36860], R0 ;  /* 0x03686000030075a7 */ /* 0x0022a4000800017f */
[----:B--2---:R-:W-:Y:S05]  /*2e550*/  @!P0 NANOSLEEP.SYNCS 0x989680 ;  /* 0x009896800000895d */ /* 0x004fea0003900000 */
[----:B------:R-:W2:Y:S02]  /*2e560*/  @!P0 SYNCS.PHASECHK.TRANS64 P0, [R3+URZ+0x36860], R0 ;  /* 0x03686000030085a7 */ /* 0x000ea4000800007f */
[----:B--2---:R-:W-:Y:S05]  /*2e570*/  @!P0 BRA `(.L_x_5368) ;  /* 0xfffffffc00f08947 */ /* 0x004fea000383ffff */
[----:B------:R-:W-:Y:S05]  /*2e580*/  BRA `(.L_x_5475) ;  /* 0xffffffd400e07947 */ /* 0x000fea000383ffff */
.L_x_5371:
        /* <DEDUP_REMOVED lines=8> */
.L_x_5477:
[----:B------:R-:W-:Y:S05]  /*2e610*/  BSYNC B0 ;  /* 0x0000000000007941 */ /* 0x000fea0003800000 */
.L_x_5476:
        /* <DEDUP_REMOVED lines=8> */
.L_x_5478:
[----:B------:R-:W-:Y:S01]  /*2e6a0*/  IMAD.MOV.U32 R16, RZ, RZ, R14 ;  /* 0x000000ffff107224 */ /* 0x000fe200078e000e */
[----:B------:R-:W-:Y:S06]  /*2e6b0*/  BRA `(.L_x_5479) ;  /* 0xffffffd8008c7947 */ /* 0x000fec000383ffff */
.L_x_5374:
        /* <DEDUP_REMOVED lines=8> */
.L_x_5481:
[----:B------:R-:W-:Y:S05]  /*2e740*/  BSYNC B0 ;  /* 0x0000000000007941 */ /* 0x000fea0003800000 */
.L_x_5480:
        /* <DEDUP_REMOVED lines=10> */
.L_x_5482:
        /* <DEDUP_REMOVED lines=8> */
.L_x_5483:
        /* <DEDUP_REMOVED lines=8> */
.L_x_5484:
        /* <DEDUP_REMOVED lines=8> */
.L_x_5485:
        /* <DEDUP_REMOVED lines=8> */
.L_x_5486:
[----:B------:R-:W-:Y:S05]  /*2e9f0*/  BRA `(.L_x_5487) ;  /* 0xffffffd800507947 */ /* 0x000fea000383ffff */
.L_x_5379:
        /* <DEDUP_REMOVED lines=8> */
.L_x_5489:
[----:B------:R-:W-:Y:S05]  /*2ea80*/  BSYNC B0 ;  /* 0x0000000000007941 */ /* 0x000fea0003800000 */
.L_x_5488:
        /* <DEDUP_REMOVED lines=10> */
.L_x_5490:
        /* <DEDUP_REMOVED lines=8> */
.L_x_5491:
        /* <DEDUP_REMOVED lines=8> */
.L_x_5492:
        /* <DEDUP_REMOVED lines=8> */
.L_x_5493:
        /* <DEDUP_REMOVED lines=8> */
.L_x_5494:
[----:B------:R-:W-:Y:S05]  /*2ed30*/  BRA `(.L_x_5495) ;  /* 0xffffffd800347947 */ /* 0x000fea000383ffff */
.L_x_5381:
[----:B------:R-:W-:Y:S01]  /*2ed40*/  BSSY B0, `(.L_x_5496) ;  /* 0x0000006000007945 */ /* 0x000fe20003800000 */
[----:B------:R-:W-:Y:S01]  /*2ed50*/  PLOP3.LUT P6, PT, P6, PT, PT, 0x8, 0x0 ;  /* 0x000000000000781c */ /* 0x000fe200037ce170 */
[----:B------:R-:W-:-:S12]  /*2ed60*/  IMAD.MOV.U32 R15, RZ, RZ, -0x1 ;  /* 0xffffffffff0f7424 */ /* 0x000fd800078e00ff */
[----:B0-----:R-:W-:Y:S05]  /*2ed70*/  WARPSYNC.COLLECTIVE R15, `(.L_x_5497) ;  /* 0x000000000f087348 */ /* 0x001fea0003c00000 */
[----:B------:R-:W-:Y:S01]  /*2ed80*/  VOTE.ANY R14, PT, P6 ;  /* 0x00000000000e7806 */ /* 0x000fe200030e0100 */
[----:B0-----:R-:W-:Y:S06]  /*2ed90*/  ENDCOLLECTIVE ;  /* 0x000000000000791b */ /* 0x001fec0003800000 */
.L_x_5497:
[----:B------:R-:W-:Y:S05]  /*2eda0*/  BSYNC B0 ;  /* 0x0000000000007941 */ /* 0x000fea0003800000 */
.L_x_5496:
        /* <DEDUP_REMOVED lines=9> */
.L_x_5498:
[----:B------:R-:W-:Y:S01]  /*2ee40*/  IMAD.MOV.U32 R17, RZ, RZ, R14 ;  /* 0x000000ffff117224 */ /* 0x000fe200078e000e */
[----:B------:R-:W-:Y:S06]  /*2ee50*/  BRA `(.L_x_5499) ;  /* 0xffffffd800247947 */ /* 0x000fec000383ffff */
.L_x_5383:
[----:B------:R-:W-:Y:S01]  /*2ee60*/  BSSY B0, `(.L_x_5500) ;  /* 0x0000007000007945 */ /* 0x000fe20003800000 */
[----:B------:R-:W-:Y:S02]  /*2ee70*/  IMAD.MOV.U32 R13, RZ, RZ, R2 ;  /* 0x000000ffff0d7224 */ /* 0x000fe400078e0002 */
[----:B------:R-:W-:Y:S02]  /*2ee80*/  IMAD.MOV.U32 R11, RZ, RZ, 0x1f ;  /* 0x0000001fff0b7424 */ /* 0x000fe400078e00ff */
[----:B------:R-:W-:-:S07]  /*2ee90*/  IMAD.MOV.U32 R15, RZ, RZ, -0x1 ;  /* 0xffffffffff0f7424 */ /* 0x000fce00078e00ff */
[----:B012---:R-:W-:Y:S05]  /*2eea0*/  WARPSYNC.COLLECTIVE R15, `(.L_x_5501) ;  /* 0x000000000f087348 */ /* 0x007fea0003c00000 */
[----:B------:R3:W4:Y:S02]  /*2eeb0*/  SHFL.IDX P6, R14, R13, R12, R11 ;  /* 0x0000000c0d0e7389 */ /* 0x00072400000c000b */
[----:B01234-:R-:W-:Y:S01]  /*2eec0*/  ENDCOLLECTIVE ;  /* 0x000000000000791b */ /* 0x01ffe20003800000 */
.L_x_5501:
[----:B------:R-:W-:Y:S05]  /*2eed0*/  BSYNC B0 ;  /* 0x0000000000007941 */ /* 0x000fea0003800000 */
.L_x_5500:
[----:B------:R-:W-:Y:S01]  /*2eee0*/  IMAD.MOV.U32 R7, RZ, RZ, R14 ;  /* 0x000000ffff077224 */ /* 0x000fe200078e000e */
[----:B------:R-:W-:Y:S06]  /*2eef0*/  BRA `(.L_x_5382) ;  /* 0xffffffd800187947 */ /* 0x000fec000383ffff */
.L_x_5387:
[----:B-1----:R1:W2:Y:S02]  /*2ef00*/  SYNCS.PHASECHK.TRANS64.TRYWAIT P0, [R0+URZ+0x36820], R3 ;  /* 0x03682003000075a7 */ /* 0x0022a4000800017f */
[----:B--2---:R-:W-:Y:S05]  /*2ef10*/  @!P0 NANOSLEEP.SYNCS 0x989680 ;  /* 0x009896800000895d */ /* 0x004fea0003900000 */
[----:B------:R-:W2:Y:S02]  /*2ef20*/  @!P0 SYNCS.PHASECHK.TRANS64 P0, [R0+URZ+0x36820], R3 ;  /* 0x03682003000085a7 */ /* 0x000ea4000800007f */
[----:B--2---:R-:W-:Y:S05]  /*2ef30*/  @!P0 BRA `(.L_x_5387) ;  /* 0xfffffffc00f08947 */ /* 0x004fea000383ffff */
[----:B------:R-:W-:Y:S05]  /*2ef40*/  BRA `(.L_x_5502) ;  /* 0xffffffdc008c7947 */ /* 0x000fea000383ffff */
.L_x_5388:
        /* <DEDUP_REMOVED lines=11> */
.L_x_5504:
[----:B------:R-:W-:Y:S05]  /*2f000*/  BSYNC B0 ;  /* 0x0000000000007941 */ /* 0x000fea0003800000 */
.L_x_5503:
[----:B------:R-:W-:Y:S05]  /*2f010*/  BRA `(.L_x_5505) ;  /* 0xffffffdc00747947 */ /* 0x000fea000383ffff */
.L_x_5389:
[----:B------:R-:W-:Y:S01]  /*2f020*/  BSSY B0, `(.L_x_5506) ;  /* 0x0000006000007945 */ /* 0x000fe20003800000 */
[----:B------:R-:W-:-:S07]  /*2f030*/  IMAD.MOV.U32 R15, RZ, RZ, -0x1 ;  /* 0xffffffffff0f7424 */ /* 0x000fce00078e00ff */
[----:B012---:R-:W-:Y:S05]  /*2f040*/  WARPSYNC.COLLECTIVE R15, `(.L_x_5507) ;  /* 0x000000000f0c7348 */ /* 0x007fea0003c00000 */
[----:B------:R-:W-:Y:S02]  /*2f050*/  ELECT P6, UR62, PT ;  /* 0x00000000003e782f */ /* 0x000fe400038c0000 */
[----:B------:R-:W-:Y:S01]  /*2f060*/  MOV R14, UR62 ;  /* 0x0000003e000e7c02 */ /* 0x000fe20008000f00 */
[----:B012---:R-:W-:Y:S10]  /*2f070*/  ENDCOLLECTIVE ;  /* 0x000000000000791b */ /* 0x007ff40003800000 */
.L_x_5507:
[----:B------:R-:W-:Y:S05]  /*2f080*/  BSYNC B0 ;  /* 0x0000000000007941 */ /* 0x000fea0003800000 */
.L_x_5506:
[----:B------:R-:W-:Y:S05]  /*2f090*/  BRA `(.L_x_5508) ;  /* 0xffffffdc00687947 */ /* 0x000fea000383ffff */
.L_x_5391:
[----:B-1----:R1:W2:Y:S02]  /*2f0a0*/  SYNCS.PHASECHK.TRANS64.TRYWAIT P0, [R6+URZ], R5 ;  /* 0x00000005060075a7 */ /* 0x0022a4000800017f */
[----:B--2---:R-:W-:Y:S05]  /*2f0b0*/  @!P0 NANOSLEEP.SYNCS 0x989680 ;  /* 0x009896800000895d */ /* 0x004fea0003900000 */
[----:B------:R-:W2:Y:S02]  /*2f0c0*/  @!P0 SYNCS.PHASECHK.TRANS64 P0, [R6+URZ], R5 ;  /* 0x00000005060085a7 */ /* 0x000ea4000800007f */
[----:B--2---:R-:W-:Y:S05]  /*2f0d0*/  @!P0 BRA `(.L_x_5391) ;  /* 0xfffffffc00f08947 */ /* 0x004fea000383ffff */
[----:B------:R-:W-:Y:S05]  /*2f0e0*/  BRA `(.L_x_5509) ;  /* 0xffffffdc00ac7947 */ /* 0x000fea000383ffff */
.L_x_5392:
[----:B--2---:R2:W3:Y:S02]  /*2f0f0*/  SYNCS.PHASECHK.TRANS64.TRYWAIT P0, [R7+URZ], R2 ;  /* 0x00000002070075a7 */ /* 0x0044e4000800017f */
[----:B---3--:R-:W-:Y:S05]  /*2f100*/  @!P0 NANOSLEEP.SYNCS 0x989680 ;  /* 0x009896800000895d */ /* 0x008fea0003900000 */
[----:B------:R-:W3:Y:S02]  /*2f110*/  @!P0 SYNCS.PHASECHK.TRANS64 P0, [R7+URZ], R2 ;  /* 0x00000002070085a7 */ /* 0x000ee4000800007f */
[----:B---3--:R-:W-:Y:S05]  /*2f120*/  @!P0 BRA `(.L_x_5392) ;  /* 0xfffffffc00f08947 */ /* 0x008fea000383ffff */
[----:B------:R-:W-:Y:S05]  /*2f130*/  BRA `(.L_x_5510) ;  /* 0xffffffdc00a07947 */ /* 0x000fea000383ffff */
.L_x_5394:
[----:B---3--:R3:W4:Y:S02]  /*2f140*/  SYNCS.PHASECHK.TRANS64.TRYWAIT P0, [R4+URZ], R5 ;  /* 0x00000005040075a7 */ /* 0x008724000800017f */
[----:B----4-:R-:W-:Y:S05]  /*2f150*/  @!P0 NANOSLEEP.SYNCS 0x989680 ;  /* 0x009896800000895d */ /* 0x010fea0003900000 */
[----:B------:R-:W4:Y:S02]  /*2f160*/  @!P0 SYNCS.PHASECHK.TRANS64 P0, [R4+URZ], R5 ;  /* 0x00000005040085a7 */ /* 0x000f24000800007f */
[----:B----4-:R-:W-:Y:S05]  /*2f170*/  @!P0 BRA `(.L_x_5394) ;  /* 0xfffffffc00f08947 */ /* 0x010fea000383ffff */
[----:B------:R-:W-:Y:S05]  /*2f180*/  BRA `(.L_x_5511) ;  /* 0xffffffdc00a87947 */ /* 0x000fea000383ffff */
.L_x_5512:
        /* <DEDUP_REMOVED lines=15> */
.L_x_12762:


//--------------------- .text._ZN7cutlass13device_kernelIN5flash11enable_sm90INS1_16FlashAttnFwdSm90INS1_25CollectiveMainloopFwdSm90ILi2EN4cute5tupleIJNS5_1CILi1EEES8_S8_EEENS6_IJNS7_ILi128EEENS7_ILi176EEESA_EEELi128ENS_10bfloat16_tEfNS_4arch4Sm90ELb0ELb0ELb1ELb0ELb0ELb0ELb0ELb1ELb1ELb0ELb0ELb0EEENS1_21CollectiveEpilogueFwdINS6_IJSA_SA_SB_EEES9_SD_SF_Li256ELb0ELb0ELb0ELb0EEENS1_29StaticPersistentTileSchedulerILb0EEEEEEEEEvNT_6ParamsE --------------------------
	.section	.text._ZN7cutlass13device_kernelIN5flash11enable_sm90INS1_16FlashAttnFwdSm90INS1_25CollectiveMainloopFwdSm90ILi2EN4cute5tupleIJNS5_1CILi1EEES8_S8_EEENS6_IJNS7_ILi128EEENS7_ILi176EEESA_EEELi128ENS_10bfloat16_tEfNS_4arch4Sm90ELb0ELb0ELb1ELb0ELb0ELb0ELb0ELb1ELb1ELb0ELb0ELb0EEENS1_21CollectiveEpilogueFwdINS6_IJSA_SA_SB_EEES9_SD_SF_Li256ELb0ELb0ELb0ELb0EEENS1_29StaticPersistentTileSchedulerILb0EEEEEEEEEvNT_6ParamsE,"ax",@progbits
	.align	128
.text._ZN7cutlass13device_kernelIN5flash11enable_sm90INS1_16FlashAttnFwdSm90INS1_25CollectiveMainloopFwdSm90ILi2EN4cute5tupleIJNS5_1CILi1EEES8_S8_EEENS6_IJNS7_ILi128EEENS7_ILi176EEESA_EEELi128ENS_10bfloat16_tEfNS_4arch4Sm90ELb0ELb0ELb1ELb0ELb0ELb0ELb0ELb1ELb1ELb0ELb0ELb0EEENS1_21CollectiveEpilogueFwdINS6_IJSA_SA_SB_EEES9_SD_SF_Li256ELb0ELb0ELb0ELb0EEENS1_29StaticPersistentTileSchedulerILb0EEEEEEEEEvNT_6ParamsE:
        .type           _ZN7cutlass13device_kernelIN5flash11enable_sm90INS1_16FlashAttnFwdSm90INS1_25CollectiveMainloopFwdSm90ILi2EN4cute5tupleIJNS5_1CILi1EEES8_S8_EEENS6_IJNS7_ILi128EEENS7_ILi176EEESA_EEELi128ENS_10bfloat16_tEfNS_4arch4Sm90ELb0ELb0ELb1ELb0ELb0ELb0ELb0ELb1ELb1ELb0ELb0ELb0EEENS1_21CollectiveEpilogueFwdINS6_IJSA_SA_SB_EEES9_SD_SF_Li256ELb0ELb0ELb0ELb0EEENS1_29StaticPersistentTileSchedulerILb0EEEEEEEEEvNT_6ParamsE,@function
        .size           _ZN7cutlass13device_kernelIN5flash11enable_sm90INS1_16FlashAttnFwdSm90INS1_25CollectiveMainloopFwdSm90ILi2EN4cute5tupleIJNS5_1CILi1EEES8_S8_EEENS6_IJNS7_ILi128EEENS7_ILi176EEESA_EEELi128ENS_10bfloat16_tEfNS_4arch4Sm90ELb0ELb0ELb1ELb0ELb0ELb0ELb0ELb1ELb1ELb0ELb0ELb0EEENS1_21CollectiveEpilogueFwdINS6_IJSA_SA_SB_EEES9_SD_SF_Li256ELb0ELb0ELb0ELb0EEENS1_29StaticPersistentTileSchedulerILb0EEEEEEEEEvNT_6ParamsE,(.L_x_12763 - _ZN7cutlass13device_kernelIN5flash11enable_sm90INS1_16FlashAttnFwdSm90INS1_25CollectiveMainloopFwdSm90ILi2EN4cute5tupleIJNS5_1CILi1EEES8_S8_EEENS6_IJNS7_ILi128EEENS7_ILi176EEESA_EEELi128ENS_10bfloat16_tEfNS_4arch4Sm90ELb0ELb0ELb1ELb0ELb0ELb0ELb0ELb1ELb1ELb0ELb0ELb0EEENS1_21CollectiveEpilogueFwdINS6_IJSA_SA_SB_EEES9_SD_SF_Li256ELb0ELb0ELb0ELb0EEENS1_29StaticPersistentTileSchedulerILb0EEEEEEEEEvNT_6ParamsE)
        .other          _ZN7cutlass13device_kernelIN5flash11enable_sm90INS1_16FlashAttnFwdSm90INS1_25CollectiveMainloopFwdSm90ILi2EN4cute5tupleIJNS5_1CILi1EEES8_S8_EEENS6_IJNS7_ILi128EEENS7_ILi176EEESA_EEELi128ENS_10bfloat16_tEfNS_4arch4Sm90ELb0ELb0ELb1ELb0ELb0ELb0ELb0ELb1ELb1ELb0ELb0ELb0EEENS1_21CollectiveEpilogueFwdINS6_IJSA_SA_SB_EEES9_SD_SF_Li256ELb0ELb0ELb0ELb0EEENS1_29StaticPersistentTileSchedulerILb0EEEEEEEEEvNT_6ParamsE,@"STO_CUDA_ENTRY STV_DEFAULT"
_ZN7cutlass13device_kernelIN5flash11enable_sm90INS1_16FlashAttnFwdSm90INS1_25CollectiveMainloopFwdSm90ILi2EN4cute5tupleIJNS5_1CILi1EEES8_S8_EEENS6_IJNS7_ILi128EEENS7_ILi176EEESA_EEELi128ENS_10bfloat16_tEfNS_4arch4Sm90ELb0ELb0ELb1ELb0ELb0ELb0ELb0ELb1ELb1ELb0ELb0ELb0EEENS1_21CollectiveEpilogueFwdINS6_IJSA_SA_SB_EEES9_SD_SF_Li256ELb0ELb0ELb0ELb0EEENS1_29StaticPersistentTileSchedulerILb0EEEEEEEEEvNT_6ParamsE:
[----:B------:R-:W1:Y:S02]  /*0000*/  LDC R1, c[0x0][0x28] ;  /* 0x00000a00ff017b82 */ /* 0x000e640000000800 */
[----:B-1----:R-:W-:Y:S01]  /*0010*/  VIADD R1, R1, 0xffffffe0 ;  /* 0xffffffe001017836 */ /* 0x002fe20000000000 */
[----:B------:R-:W1:Y:S01]  /*0020*/  S2R R3, SR_TID.X ;  /* 0x0000000000037919 */ /* 0x000e620000002100 */
[----:B------:R-:W-:Y:S01]  /*0030*/  ELECT P0, URZ, PT ;  /* 0x00000000003f782f */ /* 0x000fe20003800000 */
[----:B------:R-:W-:Y:S01]  /*0040*/  BSSY B0, `(.L_x_5513) ;  /* 0x0000014000007945 */ /* 0x000fe20003800000 */
[--C-:B-1----:R-:W-:Y:S02]  /*0050*/  SHF.R.U32.HI R0, RZ, 0x5, R3.reuse ;  /* 0x00000005ff007819 */ /* 0x102fe40000011603 */
[----:B------:R-:W-:-:S03]  /*0060*/  SHF.R.U32.HI R4, RZ, 0x7, R3 ;  /* 0x00000007ff047819 */ /* 0x000fc60000011603 */
        /* <DEDUP_REMOVED lines=17> */
.L_x_5514:
[----:B------:R-:W-:Y:S05]  /*0180*/  BSYNC B0 ;  /* 0x0000000000007941 */ /* 0x000fea0003800000 */
.L_x_5513:
        /* <DEDUP_REMOVED lines=37> */
.L_x_5515:
        /* <DEDUP_REMOVED lines=22> */
.L_x_5516:
        /* <DEDUP_REMOVED lines=18> */
.L_x_5517:
        /* <DEDUP_REMOVED lines=22> */
.L_x_5518:
        /* <DEDUP_REMOVED lines=22> */
.L_x_5519:
        /* <DEDUP_REMOVED lines=8> */
.L_x_5521:
[----:B------:R-:W-:-:S08]  /*09a0*/  NOP ;  /* 0x0000000000007918 */ /* 0x000fd00000000000 */
[----:B------:R-:W2:Y:S02]  /*09b0*/  USETMAXREG.TRY_ALLOC.CTAPOOL UP0, 0xf0 ;  /* 0x000000f0000079c8 */ /* 0x000ea40008000600 */
[----:B--2---:R-:W-:-:S13]  /*09c0*/  PLOP3.LUT P0, PT, PT, PT, UP0, 0x80, 0x0 ;  /* 0x000000000000781c */ /* 0x004fda0003f0f008 */
[----:B------:R-:W-:Y:S05]  /*09d0*/  @!P0 BRA `(.L_x_5521) ;  /* 0xfffffffc00f08947 */ /* 0x000fea000383ffff */
[----:B------:R-:W-:Y:S01]  /*09e0*/  LOP3.LUT R0, R3, 0xffffff80, RZ, 0xc0, !PT ;  /* 0xffffff8003007812 */ /* 0x000fe200078ec0ff */
[----:B------:R-:W2:Y:S08]  /*09f0*/  S2UR UR7, SR_CTAID.X ;  /* 0x00000000000779c3 */ /* 0x000eb00000002500 */
[----:B------:R-:W-:Y:S06]  /*0a00*/  BAR.ARV 0x8, 0x120 ;  /* 0x0204800000007b1d */ /* 0x000fec0000002000 */
[----:B------:R-:W-:-:S02]  /*0a10*/  ISETP.NE.AND P0, PT, R0, 0x80, PT ;  /* 0x000000800000780c */ /* 0x000fc40003f05270 */
[----:B------:R-:W2:Y:S11]  /*0a20*/  LDC R0, c[0x0][0xda4] ;  /* 0x00036900ff007b82 */ /* 0x000eb60000000800 */
[----:B------:R-:W-:Y:S06]  /*0a30*/  @!P0 BAR.ARV 0x9, 0x100 ;  /* 0x0244000000008b1d */ /* 0x000fec0000002000 */
[----:B--2---:R-:W-:-:S13]  /*0a40*/  ISETP.LE.AND P0, PT, R0, UR7, PT ;  /* 0x0000000700007c0c */ /* 0x004fda000bf03270 */
[----:B------:R-:W-:Y:S05]  /*0a50*/  @P0 EXIT ;  /* 0x000000000000094d */ /* 0x000fea0003800000 */
[----:B-1----:R-:W2:Y:S01]  /*0a60*/  LDL R2, [R1+0x1c] ;  /* 0x00001c0001027983 */ /* 0x002ea20000100800 */
[----:B------:R-:W-:Y:S01]  /*0a70*/  VIADD R0, R3, 0xffffff80 ;  /* 0xffffff8003007836 */ /* 0x000fe20000000000 */
[----:B------:R-:W1:Y:S01]  /*0a80*/  S2UR UR4, SR_CgaCtaId ;  /* 0x00000000000479c3 */ /* 0x000e620000008800 */
[----:B------:R-:W-:Y:S01]  /*0a90*/  UMOV UR39, 0x400 ;  /* 0x0000040000277882 */ /* 0x000fe20000000000 */
[----:B------:R-:W-:Y:S01]  /*0aa0*/  IMAD.MOV.U32 R225, RZ, RZ, -0x2 ;  /* 0xfffffffeffe17424 */ /* 0x000fe200078e00ff */
[----:B------:R-:W-:Y:S01]  /*0ab0*/  UMOV UR38, URZ ;  /* 0x0000003f00267c82 */ /* 0x000fe20008000000 */
[----:B------:R-:W-:Y:S01]  /*0ac0*/  SHF.R.S32.HI R3, RZ, 0x1f, R0 ;  /* 0x0000001fff037819 */ /* 0x000fe20000011400 */
[----:B------:R-:W-:-:S03]  /*0ad0*/  IMAD.U32 R19, RZ, RZ, UR7 ;  /* 0x00000007ff137e24 */ /* 0x000fc6000f8e00ff */
[CC--:B------:R-:W-:Y:S01]  /*0ae0*/  LEA.HI R5, R3.reuse, R0.reuse, RZ, 0x7 ;  /* 0x0000000003057211 */ /* 0x0c0fe200078f38ff */
[----:B------:R-:W3:Y:S01]  /*0af0*/  S2UR UR6, SR_SWINHI ;  /* 0x00000000000679c3 */ /* 0x000ee20000002f00 */
[-C--:B------:R-:W-:Y:S02]  /*0b00*/  LEA.HI R6, R3, R0.reuse, RZ, 0x4 ;  /* 0x0000000003067211 */ /* 0x080fe400078f20ff */
[----:B------:R-:W-:Y:S02]  /*0b10*/  LOP3.LUT R23, R5, 0xffffff80, RZ, 0xc0, !PT ;  /* 0xffffff8005177812 */ /* 0x000fe400078ec0ff */
[----:B------:R-:W-:Y:S02]  /*0b20*/  SHF.R.S32.HI R7, RZ, 0x4, R6 ;  /* 0x00000004ff077819 */ /* 0x000fe40000011406 */
[----:B------:R-:W-:Y:S02]  /*0b30*/  IADD3 R23, R0, -R23, RZ ;  /* 0x8000001700177210 */ /* 0x000fe40007ffe0ff */
[----:B------:R-:W-:-:S02]  /*0b40*/  LEA.HI R223, R3, R0, RZ, 0x5 ;  /* 0x0000000003df7211 */ /* 0x000fc400078f28ff */
[C---:B------:R-:W-:Y:S02]  /*0b50*/  LEA.HI R8, R6.reuse, R7, RZ, 0x1 ;  /* 0x0000000706087211 */ /* 0x040fe400078f08ff */
[----:B------:R-:W-:Y:S02]  /*0b60*/  LOP3.LUT R3, R6, 0x3fffff0, RZ, 0xc0, !PT ;  /* 0x03fffff006037812 */ /* 0x000fe400078ec0ff */
[----:B------:R-:W-:Y:S01]  /*0b70*/  LOP3.LUT R8, R8, 0x1ffffffe, RZ, 0xc0, !PT ;  /* 0x1ffffffe08087812 */ /* 0x000fe200078ec0ff */
[----:B-1----:R-:W-:Y:S01]  /*0b80*/  ULEA UR39, UR4, UR39, 0x18 ;  /* 0x0000002704277291 */ /* 0x002fe2000f8ec03f */
[----:B------:R-:W-:Y:S01]  /*0b90*/  SHF.R.S32.HI R223, RZ, 0x5, R223 ;  /* 0x00000005ffdf7819 */ /* 0x000fe200000114df */
[----:B------:R-:W-:Y:S01]  /*0ba0*/  IMAD.IADD R0, R0, 0x1, -R3 ;  /* 0x0000000100007824 */ /* 0x000fe200078e0a03 */
[----:B------:R-:W-:Y:S01]  /*0bb0*/  SHF.R.S32.HI R222, RZ, 0x7, R5 ;  /* 0x00000007ffde7819 */ /* 0x000fe20000011405 */
[----:B------:R-:W-:Y:S02]  /*0bc0*/  IMAD.IADD R8, R7, 0x1, -R8 ;  /* 0x0000000107087824 */ /* 0x000fe400078e0a08 */
[----:B------:R-:W-:Y:S01]  /*0bd0*/  IMAD R3, R223, 0x10, R0 ;  /* 0x00000010df037824 */ /* 0x000fe200078e0200 */
[----:B------:R-:W-:Y:S01]  /*0be0*/  LEA.HI R5, R5, R222, RZ, 0x1 ;  /* 0x000000de05057211 */ /* 0x000fe200078f08ff */
[----:B------:R-:W-:Y:S01]  /*0bf0*/  UMOV UR4, UR39 ;  /* 0x0000002700047c82 */ /* 0x000fe20008000000 */
[----:B---3--:R-:W-:Y:S01]  /*0c00*/  UMOV UR5, UR6 ;  /* 0x0000000600057c82 */ /* 0x008fe20008000000 */
[----:B------:R-:W-:Y:S01]  /*0c10*/  MOV R16, UR4 ;  /* 0x0000000400107c02 */ /* 0x000fe20008000f00 */
[----:B------:R-:W-:Y:S01]  /*0c20*/  IMAD.U32 R17, RZ, RZ, UR5 ;  /* 0x00000005ff117e24 */ /* 0x000fe2000f8e00ff */
[----:B------:R-:W-:Y:S01]  /*0c30*/  LOP3.LUT R5, R5, 0x3fffffe, RZ, 0xc0, !PT ;  /* 0x03fffffe05057812 */ /* 0x000fe200078ec0ff */
[----:B------:R-:W-:Y:S01]  /*0c40*/  UMOV UR5, URZ ;  /* 0x0000003f00057c82 */ /* 0x000fe20008000000 */
[----:B------:R-:W-:-:S02]  /*0c50*/  LEA R3, R3, R8, 0x3 ;  /* 0x0000000803037211 */ /* 0x000fc400078e18ff */
[----:B------:R-:W-:Y:S02]  /*0c60*/  IADD3 R5, R222, -R5, RZ ;  /* 0x80000005de057210 */ /* 0x000fe40007ffe0ff */
[----:B------:R-:W-:Y:S01]  /*0c70*/  MOV R22, UR5 ;  /* 0x0000000500167c02 */ /* 0x000fe20008000f00 */
[----:B------:R-:W-:-:S04]  /*0c80*/  IMAD.SHL.U32 R3, R3, 0x8, RZ ;  /* 0x0000000803037824 */ /* 0x000fc800078e00ff */
[----:B------:R-:W-:Y:S01]  /*0c90*/  IMAD.WIDE R16, R3, 0x2, R16 ;  /* 0x0000000203107825 */ /* 0x000fe200078e0210 */
[----:B--2---:R-:W-:Y:S02]  /*0ca0*/  R2UR UR8, R2 ;  /* 0x00000000020872ca */ /* 0x004fe400000e0000 */
[----:B------:R-:W-:-:S04]  /*0cb0*/  SHF.R.S32.HI R2, RZ, 0x1f, R23 ;  /* 0x0000001fff027819 */ /* 0x000fc80000011417 */
[CC--:B------:R-:W-:Y:S02]  /*0cc0*/  LEA.HI R4, R2.reuse, R23.reuse, RZ, 0x2 ;  /* 0x0000001702047211 */ /* 0x0c0fe400078f10ff */
[----:B------:R-:W-:Y:S02]  /*0cd0*/  LEA.HI R2, R2, R23, RZ, 0x5 ;  /* 0x0000001702027211 */ /* 0x000fe400078f28ff */
[--C-:B------:R-:W-:Y:S02]  /*0ce0*/  SHF.R.S32.HI R6, RZ, 0x2, R4.reuse ;  /* 0x00000002ff067819 */ /* 0x100fe40000011404 */
[----:B------:R-:W-:Y:S01]  /*0cf0*/  SHF.R.S32.HI R9, RZ, 0x1f, R4 ;  /* 0x0000001fff097819 */ /* 0x000fe20000011404 */
[----:B------:R-:W-:Y:S01]  /*0d00*/  ULOP3.LUT UR4, UR8, 0x1, URZ, 0xfc, !UPT ;  /* 0x0000000108047892 */ /* 0x000fe2000f8efc3f */
[----:B------:R-:W-:Y:S02]  /*0d10*/  SHF.R.S32.HI R2, RZ, 0x5, R2 ;  /* 0x00000005ff027819 */ /* 0x000fe40000011402 */
[----:B------:R-:W-:-:S02]  /*0d20*/  LEA.HI R9, R9, R6, RZ, 0x3 ;  /* 0x0000000609097211 */ /* 0x000fc400078f18ff */
[----:B------:R-:W-:Y:S01]  /*0d30*/  LOP3.LUT R4, R4, 0x7ffffffc, RZ, 0xc0, !PT ;  /* 0x7ffffffc04047812 */ /* 0x000fe200078ec0ff */
[----:B------:R-:W-:Y:S01]  /*0d40*/  IMAD.U32 R226, RZ, RZ, UR4 ;  /* 0x00000004ffe27e24 */ /* 0x000fe2000f8e00ff */
[----:B------:R-:W-:Y:S01]  /*0d50*/  LOP3.LUT R9, R9, 0xfffffff8, RZ, 0xc0, !PT ;  /* 0xfffffff809097812 */ /* 0x000fe200078ec0ff */
[----:B------:R-:W-:Y:S02]  /*0d60*/  UMOV UR4, URZ ;  /* 0x0000003f00047c82 */ /* 0x000fe40008000000 */
[----:B------:R-:W-:Y:S02]  /*0d70*/  IMAD.IADD R4, R23, 0x1, -R4 ;  /* 0x0000000117047824 */ /* 0x000fe400078e0a04 */
[----:B------:R-:W-:Y:S02]  /*0d80*/  IMAD.IADD R9, R6, 0x1, -R9 ;  /* 0x0000000106097824 */ /* 0x000fe400078e0a09 */
[----:B------:R-:W-:Y:S02]  /*0d90*/  IMAD R225, R4, R225, 0xb0 ;  /* 0x000000b004e17424 */ /* 0x000fe400078e02e1 */
[----:B------:R-:W-:-:S04]  /*0da0*/  IMAD R2, R2, 0x10, R9 ;  /* 0x0000001002027824 */ /* 0x000fc800078e0209 */
[----:B------:R-:W-:Y:S02]  /*0db0*/  IMAD R224, R5, 0x40, R2 ;  /* 0x0000004005e07824 */ /* 0x000fe400078e0202 */
[----:B------:R-:W-:-:S07]  /*0dc0*/  IMAD.U32 R2, RZ, RZ, UR4 ;  /* 0x00000004ff027e24 */ /* 0x000fce000f8e00ff */
.L_x_5544:
[----:B------:R-:W1:Y:S01]  /*0dd0*/  SHFL.IDX PT, R0, R222, RZ, 0x1f ;  /* 0x00001fffde007589 */ /* 0x000e6200000e0000 */
        /* <DEDUP_REMOVED lines=8> */
[----:B------:R-:W-:-:S02]  /*0e60*/  UISETP.NE.AND UP2, UPT, UR4, 0x1, UPT ;  /* 0x000000010400788c */ /* 0x000fc4000bf45270 */
[----:B------:R-:W-:Y:S02]  /*0e70*/  UIADD3 UR11, UR39, 0x16400, URZ ;  /* 0x00016400270b7890 */ /* 0x000fe4000fffe03f */
[----:B------:R-:W-:Y:S01]  /*0e80*/  USEL UR37, UR37, 0x1, UP0 ;  /* 0x0000000125257887 */ /* 0x000fe20008000000 */
[----:B------:R-:W-:Y:S01]  /*0e90*/  ULDC UR9, c[0x0][0x2e0] ;  /* 0x0000b80000097ab9 */ /* 0x000fe20000000800 */
[----:B------:R-:W-:Y:S01]  /*0ea0*/  ULOP3.LUT UP0, URZ, UR11, 0x9f, URZ, 0xc0, !UPT ;  /* 0x0000009f0b3f7892 */ /* 0x000fe2000f80c03f */
[----:B------:R-:W-:Y:S01]  /*0eb0*/  @UP1 ULDC UR6, c[0x0][0xdac] ;  /* 0x00036b0000061ab9 */ /* 0x000fe20000000800 */
[----:B------:R-:W-:Y:S02]  /*0ec0*/  UIMAD UR37, UR37, UR9, URZ ;  /* 0x00000009252572a4 */ /* 0x000fe4000f8e023f */
[----:B------:R-:W-:Y:S01]  /*0ed0*/  UIMAD.WIDE.U32 UR6, UR12, UR6, URZ ;  /* 0x000000060c0672a5 */ /* 0x000fe2000f8e003f */
[----:B-1----:R-:W-:Y:S01]  /*0ee0*/  R2UR UR14, R0 ;  /* 0x00000000000e72ca */ /* 0x002fe200000e0000 */
[----:B------:R-:W-:Y:S01]  /*0ef0*/  @UP1 ULDC UR10, c[0x0][0xdb0] ;  /* 0x00036c00000a1ab9 */ /* 0x000fe20000000800 */
[----:B------:R-:W-:Y:S01]  /*0f00*/  PLOP3.LUT P0, PT, PT, PT, UP0, 0x80, 0x0 ;  /* 0x000000000000781c */ /* 0x000fe20003f0f008 */
[----:B------:R-:W-:Y:S01]  /*0f10*/  UMOV UR13, UR12 ;  /* 0x0000000c000d7c82 */ /* 0x000fe20008000000 */
[----:B------:R-:W-:-:S06]  /*0f20*/  @UP1 USHF.R.U32.HI UR13, URZ, UR10, UR7 ;  /* 0x0000000a3f0d1299 */ /* 0x000fcc0008011607 */
[----:B------:R-:W-:Y:S01]  /*0f30*/  IMAD.U32 R221, RZ, RZ, UR13 ;  /* 0x0000000dffdd7e24 */ /* 0x000fe2000f8e00ff */
[----:B------:R-:W-:Y:S02]  /*0f40*/  UMOV UR36, UR13 ;  /* 0x0000000d00247c82 */ /* 0x000fe40008000000 */
[----:B------:R-:W-:Y:S02]  /*0f50*/  ULEA.HI UR4, UR14, UR14, URZ, 0x1 ;  /* 0x0000000e0e047291 */ /* 0x000fe4000f8f083f */
[----:B------:R-:W-:Y:S02]  /*0f60*/  IMAD.U32 R18, RZ, RZ, UR14 ;  /* 0x0000000eff127e24 */ /* 0x000fe4000f8e00ff */
        /* <DEDUP_REMOVED lines=11> */
[----:B------:R-:W-:Y:S01]  /*1020*/  MOV R220, UR4 ;  /* 0x0000000400dc7c02 */ /* 0x000fe20008000f00 */
[----:B------:R-:W-:Y:S02]  /*1030*/  @UP2 USHF.R.U32.HI UR36, URZ, UR5, UR7 ;  /* 0x000000053f242299 */ /* 0x000fe40008011607 */
[----:B------:R-:W-:Y:S01]  /*1040*/  ULEA.HI.SX32 UR61, UR9, UR61, 0x1b ;  /* 0x0000003d093d7291 */ /* 0x000fe2000f8fda3f */
[----:B--2---:R-:W-:Y:S11]  /*1050*/  @!P0 BRA `(.L_x_5522) ;  /* 0x0000000000408947 */ /* 0x004ff60003800000 */
        /* <DEDUP_REMOVED lines=10> */
[----:B------:R-:W-:Y:S01]  /*1100*/  MOV R12, 0x1 ;  /* 0x00000001000c7802 */ /* 0x000fe20000000f00 */
[----:B------:R-:W-:-:S02]  /*1110*/  IMAD.U32 R11, RZ, RZ, UR7 ;  /* 0x00000007ff0b7e24 */ /* 0x000fc4000f8e00ff */
[----:B------:R-:W-:Y:S02]  /*1120*/  IMAD.MOV.U32 R8, RZ, RZ, 0x70 ;  /* 0x00000070ff087424 */ /* 0x000fe400078e00ff */
[----:B-1----:R-:W-:-:S07]  /*1130*/  IMAD.MOV.U32 R13, RZ, RZ, RZ ;  /* 0x000000ffff0d7224 */ /* 0x002fce00078e00ff */
[----:B------:R-:W-:-:S07]  /*1140*/  LEPC R20, `(.L_x_5522) ;  /* 0x000000001014794e */ /* 0x000fce0000000000 */
[----:B--2---:R-:W-:Y:S05]  /*1150*/  CALL.ABS.NOINC R14 ;  /* 0x000000000e007343 */ /* 0x004fea0003c00000 */
.L_x_5522:
[----:B------:R-:W-:Y:S02]  /*1160*/  R2UR UR4, R22 ;  /* 0x00000000160472ca */ /* 0x000fe400000e0000 */
[----:B------:R-:W-:-:S11]  /*1170*/  R2UR UR5, R226 ;  /* 0x00000000e20572ca */ /* 0x000fd600000e0000 */
[----:B------:R-:W-:Y:S02]  /*1180*/  ULOP3.LUT UR4, UR4, 0x1, URZ, 0xc0, !UPT ;  /* 0x0000000104047892 */ /* 0x000fe4000f8ec03f */
[----:B------:R-:W-:-:S04]  /*1190*/  IMAD.U32 R3, RZ, RZ, UR5 ;  /* 0x00000005ff037e24 */ /* 0x000fc8000f8e00ff */
[----:B------:R-:W-:Y:S01]  /*11a0*/  IMAD.U32 R0, RZ, RZ, UR4 ;  /* 0x00000004ff007e24 */ /* 0x000fe2000f8e00ff */
[----:B------:R-:W-:-:S04]  /*11b0*/  ISETP.NE.AND P0, PT, R3, 0x3, PT ;  /* 0x000000030300780c */ /* 0x000fc80003f05270 */
[----:B------:R-:W-:-:S04]  /*11c0*/  SHF.L.U32 R0, R0, 0x1f, RZ ;  /* 0x0000001f00007819 */ /* 0x000fc800000006ff */
[----:B------:R-:W1:Y:S02]  /*11d0*/  SYNCS.PHASECHK.TRANS64.TRYWAIT P1, [UR39+0x34800], R0 ;  /* 0x03480000ff0075a7 */ /* 0x000e640008020167 */
[----:B-1----:R-:W-:Y:S05]  /*11e0*/  @!P1 BRA `(.L_x_5523) ;  /* 0x000000f400dc9947 */ /* 0x002fea0003800000 */
.L_x_5601:
[----:B------:R-:W-:Y:S05]  /*11f0*/  @!P0 BRA `(.L_x_5524) ;  /* 0x0000000000048947 */ /* 0x000fea0003800000 */
[----:B------:R-:W-:Y:S01]  /*1200*/  BPT.TRAP 0x1 ;  /* 0x000000040000795c */ /* 0x000fe20000300000 */
.L_x_5524:
        /* <DEDUP_REMOVED lines=8> */
.L_x_5525:
[----:B------:R-:W3:Y:S01]  /*1290*/  S2R R4, SR_TID.X ;  /* 0x0000000000047919 */ /* 0x000ee20000002100 */
[----:B------:R-:W-:Y:S01]  /*12a0*/  IMAD.MOV.U32 R87, RZ, RZ, RZ ;  /* 0x000000ffff577224 */ /* 0x000fe200078e00ff */
[----:B---3--:R-:W-:-:S04]  /*12b0*/  LOP3.LUT R4, R4, 0x7f, RZ, 0xc0, !PT ;  /* 0x0000007f04047812 */ /* 0x008fc800078ec0ff */
[----:B------:R-:W-:Y:S01]  /*12c0*/  ISETP.NE.AND P1, PT, R4, RZ, PT ;  /* 0x000000ff0400720c */ /* 0x000fe20003f25270 */
[----:B--2---:R-:W-:-:S12]  /*12d0*/  @P2 BRA `(.L_x_5526) ;  /* 0x0000000000082947 */ /* 0x004fd80003800000 */
[----:B------:R-:W2:Y:S02]  /*12e0*/  SYNCS.PHASECHK.TRANS64.TRYWAIT P2, [R3+URZ+0x34830], R0 ;  /* 0x03483000030075a7 */ /* 0x000ea4000804017f */
[----:B--2---:R-:W-:Y:S05]  /*12f0*/  @!P2 BRA `(.L_x_5527) ;  /* 0x000000f400b0a947 */ /* 0x004fea0003800000 */
.L_x_5526:
[----:B------:R-:W-:Y:S05]  /*1300*/  WARPSYNC.ALL ;  /* 0x0000000000007948 */ /* 0x000fea0003800000 */
[----:B------:R-:W-:Y:S01]  /*1310*/  UIADD3 UR4, UR39, 0x1e400, URZ ;  /* 0x0001e40027047890 */ /* 0x000fe2000fffe03f */
[----:B------:R-:W-:Y:S01]  /*1320*/  WARPGROUP.ARRIVE ;  /* 0x00000000000079c5 */ /* 0x000fe20000000000 */
[----:B------:R-:W-:Y:S01]  /*1330*/  ULOP3.LUT UR21, UR40, 0x10000, URZ, 0xfc, !UPT ;  /* 0x0001000028157892 */ /* 0x000fe2000f8efc3f */
[----:B------:R-:W-:Y:S01]  /*1340*/  IMAD.U32 R123, RZ, RZ, UR61 ;  /* 0x0000003dff7b7e24 */ /* 0x000fe2000f8e00ff */
[----:B------:R-:W-:Y:S01]  /*1350*/  USHF.R.U32.HI UR4, URZ, 0x4, UR4 ;  /* 0x000000043f047899 */ /* 0x000fe20008011604 */
[----:B------:R-:W-:Y:S01]  /*1360*/  P2R R121, PR, RZ, 0x1 ;  /* 0x00000001ff797803 */ /* 0x000fe20000000000 */
[----:B------:R-:W-:Y:S01]  /*1370*/  UMOV UR7, 0x40000040 ;  /* 0x4000004000077882 */ /* 0x000fe20000000000 */
[----:B------:R-:W-:Y:S01]  /*1380*/  UMOV UR11, 0x40000040 ;  /* 0x40000040000b7882 */ /* 0x000fe20000000000 */
[----:B------:R-:W-:Y:S01]  /*1390*/  ULOP3.LUT UR4, UR4, 0x3fff, URZ, 0xc0, !UPT ;  /* 0x00003fff04047892 */ /* 0x000fe2000f8ec03f */
[----:B-12---:R-:W-:Y:S01]  /*13a0*/  @!P1 VIADD R3, R3, 0x34840 ;  /* 0x0003484003039836 */ /* 0x006fe20000000000 */
[----:B------:R-:W-:Y:S01]  /*13b0*/  UMOV UR15, 0x40000040 ;  /* 0x40000040000f7882 */ /* 0x000fe20000000000 */
[----:B------:R-:W-:Y:S01]  /*13c0*/  UMOV UR19, 0x40000040 ;  /* 0x4000004000137882 */ /* 0x000fe20000000000 */
[----:B------:R-:W-:Y:S01]  /*13d0*/  ULOP3.LUT UR5, UR4, 0x10000, URZ, 0xfc, !UPT ;  /* 0x0001000004057892 */ /* 0x000fe2000f8efc3f */
[----:B------:R-:W-:-:S02]  /*13e0*/  UMOV UR27, 0x40000040 ;  /* 0x40000040001b7882 */ /* 0x000fc40000000000 */
[----:B------:R-:W-:Y:S01]  /*13f0*/  UMOV UR4, UR21 ;  /* 0x0000001500047c82 */ /* 0x000fe20008000000 */
[----:B------:R-:W-:Y:S01]  /*1400*/  UIMAD UR20, UR38, 0xb00, UR5 ;  /* 0x00000b00261478a4 */ /* 0x000fe2000f8e0205 */
[----:B------:R-:W-:Y:S01]  /*1410*/  MOV R10, UR4 ;  /* 0x00000004000a7c02 */ /* 0x000fe20008000f00 */
[----:B------:R-:W-:Y:S01]  /*1420*/  IMAD.U32 R0, RZ, RZ, UR5 ;  /* 0x00000005ff007e24 */ /* 0x000fe2000f8e00ff */
[----:B------:R-:W-:Y:S01]  /*1430*/  UMOV UR5, 0x40000040 ;  /* 0x4000004000057882 */ /* 0x000fe20000000000 */
[----:B------:R-:W-:Y:S01]  /*1440*/  UMOV UR48, UR4 ;  /* 0x0000000400307c82 */ /* 0x000fe20008000000 */
[----:B------:R-:W-:Y:S01]  /*1450*/  UMOV UR49, UR5 ;  /* 0x0000000500317c82 */ /* 0x000fe20008000000 */
[----:B------:R-:W-:Y:S01]  /*1460*/  IMAD.U32 R11, RZ, RZ, UR5 ;  /* 0x00000005ff0b7e24 */ /* 0x000fe2000f8e00ff */
[----:B------:R-:W-:Y:S01]  /*1470*/  UMOV UR6, UR20 ;  /* 0x0000001400067c82 */ /* 0x000fe20008000000 */
[----:B------:R-:W-:Y:S01]  /*1480*/  UIADD3 UR10, UR20, 0x100, URZ ;  /* 0x00000100140a7890 */ /* 0x000fe2000fffe03f */
[----:B------:R-:W-:Y:S01]  /*1490*/  HGMMA.64x16x16.F32.BF16 R112, gdesc[UR4], RZ, !UPT, gsb0 ;  /* 0x00200000047079f0 */ /* 0x000fe2000c0018ff */
[----:B------:R-:W-:Y:S01]  /*14a0*/  UIADD3 UR6, UR20, 0x80, URZ ;  /* 0x0000008014067890 */ /* 0x000fe2000fffe03f */
[----:B------:R-:W-:Y:S01]  /*14b0*/  @!P1 PRMT R3, RZ, 0x654, R3 ;  /* 0x00000654ff039816 */ /* 0x000fe20000000003 */
[----:B------:R-:W-:Y:S01]  /*14c0*/  UMOV UR4, UR48 ;  /* 0x0000003000047c82 */ /* 0x000fe20008000000 */
[----:B------:R-:W-:Y:S01]  /*14d0*/  UMOV UR5, UR49 ;  /* 0x0000003100057c82 */ /* 0x000fe20008000000 */
[----:B------:R-:W-:Y:S01]  /*14e0*/  UMOV UR7, 0x40000040 ;  /* 0x4000004000077882 */ /* 0x000fe20000000000 */
[----:B------:R-:W-:Y:S01]  /*14f0*/  UMOV UR8, UR48 ;  /* 0x0000003000087c82 */ /* 0x000fe20008000000 */
[----:B------:R-:W-:Y:S01]  /*1500*/  UMOV UR9, UR49 ;  /* 0x0000003100097c82 */ /* 0x000fe20008000000 */
[----:B------:R-:W-:Y:S01]  /*1510*/  UIADD3 UR14, UR20, 0x180, URZ ;  /* 0x00000180140e7890 */ /* 0x000fe2000fffe03f */
        /* <DEDUP_REMOVED lines=11> */
[----:B------:R-:W-:Y:S01]  /*15d0*/  UMOV UR31, 0x40000040 ;  /* 0x40000040001f7882 */ /* 0x000fe20000000000 */
        /* <DEDUP_REMOVED lines=12> */
[----:B------:R-:W-:-:S02]  /*16a0*/  UIADD3 UR22, UR21, 0x2, URZ ;  /* 0x0000000215167890 */ /* 0x000fc4000fffe03f */
[----:B------:R-:W-:Y:S01]  /*16b0*/  UIADD3 UR50, UR20, 0x602, URZ ;  /* 0x0000060214327890 */ /* 0x000fe2000fffe03f */
[----:B------:R-:W-:Y:S01]  /*16c0*/  UMOV UR51, 0x40000040 ;  /* 0x4000004000337882 */ /* 0x000fe20000000000 */
[----:B------:R-:W-:Y:S01]  /*16d0*/  UIADD3 UR54, UR20, 0x604, URZ ;  /* 0x0000060414367890 */ /* 0x000fe2000fffe03f */
[----:B------:R-:W-:Y:S01]  /*16e0*/  UMOV UR55, 0x40000040 ;  /* 0x4000004000377882 */ /* 0x000fe20000000000 */
[----:B------:R-:W-:Y:S01]  /*16f0*/  UISETP.GE.AND UP0, UPT, UR37, 0xb1, UPT ;  /* 0x000000b12500788c */ /* 0x000fe2000bf06270 */
        /* <DEDUP_REMOVED lines=24> */
[----:B------:R-:W-:Y:S01]  /*1880*/  IMAD.U32 R8, RZ, RZ, UR12 ;  /* 0x0000000cff087e24 */ /* 0x000fe2000f8e00ff */
[----:B------:R-:W-:Y:S01]  /*1890*/  UIADD3 UR22, UR21, 0x4, URZ ;  /* 0x0000000415167890 */ /* 0x000fe2000fffe03f */
[----:B------:R-:W-:Y:S01]  /*18a0*/  IMAD.U32 R9, RZ, RZ, UR13 ;  /* 0x0000000dff097e24 */ /* 0x000fe2000f8e00ff */
        /* <DEDUP_REMOVED lines=80> */
[----:B------:R-:W-:Y:S01]  /*1db0*/  MOV R6, UR12 ;  /* 0x0000000c00067c02 */ /* 0x000fe20008000f00 */
        /* <DEDUP_REMOVED lines=415> */
[----:B------:R-:W-:Y:S01]  /*37b0*/  UMOV UR19, 0x40000040 ;  /* 0x4000004000137882 */ /* 0x000fe20000000000 */
[----:B------:R-:W-:Y:S01]  /*37c0*/  FMUL.FTZ R83, R119, UR6 ;  /* 0x0000000677537c20 */ /* 0x000fe20008410000 */
[----:B------:R-:W-:Y:S01]  /*37d0*/  FMUL.FTZ R20, R115, UR6 ;  /* 0x0000000673147c20 */ /* 0x000fe20008410000 */
[----:B------:R-:W-:-:S04]  /*37e0*/  FMUL.FTZ R82, R118, UR6 ;  /* 0x0000000676527c20 */ /* 0x000fc80008410000 */
[----:B------:R-:W-:Y:S08]  /*37f0*/  MUFU.TANH R14, R14 ;  /* 0x0000000e000e7308 */ /* 0x000ff00000002400 */
[----:B------:R-:W2:Y:S08]  /*3800*/  MUFU.TANH R21, R21 ;  /* 0x0000001500157308 */ /* 0x000eb00000002400 */
[----:B------:R-:W3:Y:S08]  /*3810*/  MUFU.TANH R15, R15 ;  /* 0x0000000f000f7308 */ /* 0x000ef00000002400 */
[----:B------:R-:W4:Y:S08]  /*3820*/  MUFU.TANH R12, R12 ;  /* 0x0000000c000c7308 */ /* 0x000f300000002400 */
        /* <DEDUP_REMOVED lines=11> */
[----:B------:R-:W5:Y:S01]  /*38e0*/  MUFU.TANH R80, R80 ;  /* 0x0000005000507308 */ /* 0x000f620000002400 */
[----:B------:R-:W-:Y:S01]  /*38f0*/  UMOV UR19, 0x40000040 ;  /* 0x4000004000137882 */ /* 0x000fe20000000000 */
[----:B------:R-:W-:Y:S01]  /*3900*/  FMUL.FTZ R104, R107, UR6 ;  /* 0x000000066b687c20 */ /* 0x000fe20008410000 */
[----:B------:R-:W-:Y:S01]  /*3910*/  FMUL.FTZ R110, R110, UR6 ;  /* 0x000000066e6e7c20 */ /* 0x000fe20008410000 */
[----:B------:R-:W-:-:S04]  /*3920*/  FMUL.FTZ R111, R111, UR6 ;  /* 0x000000066f6f7c20 */ /* 0x000fc80008410000 */
[----:B------:R-:W5:Y:S08]  /*3930*/  MUFU.TANH R81, R81 ;  /* 0x0000005100517308 */ /* 0x000f700000002400 */
[----:B------:R-:W-:Y:S08]  /*3940*/  MUFU.TANH R85, R85 ;  /* 0x0000005500557308 */ /* 0x000ff00000002400 */
        /* <DEDUP_REMOVED lines=10> */
[----:B------:R-:W5:Y:S01]  /*39f0*/  MUFU.TANH R106, R96 ;  /* 0x00000060006a7308 */ /* 0x000f620000002400 */
[----:B------:R-:W-:Y:S01]  /*3a00*/  HGMMA.64x16x16.F32.BF16 R88, gdesc[UR16], R88, gsb0 ;  /* 0x00200000105879f0 */ /* 0x000fe20008001858 */
[----:B------:R-:W-:Y:S01]  /*3a10*/  UIADD3 UR18, UR20, 0x786, URZ ;  /* 0x0000078614127890 */ /* 0x000fe2000fffe03f */
[----:B------:R-:W-:Y:S01]  /*3a20*/  FMUL.FTZ R101, R101, UR6 ;  /* 0x0000000665657c20 */ /* 0x000fe20008410000 */
[----:B------:R-:W-:Y:S01]  /*3a30*/  UMOV UR19, 0x40000040 ;  /* 0x4000004000137882 */ /* 0x000fe20000000000 */
[----:B------:R-:W-:Y:S01]  /*3a40*/  FMUL.FTZ R102, R102, UR6 ;  /* 0x0000000666667c20 */ /* 0x000fe20008410000 */
[----:B------:R-:W-:Y:S01]  /*3a50*/  FMUL.FTZ R99, R99, UR6 ;  /* 0x0000000663637c20 */ /* 0x000fe20008410000 */
[----:B------:R-:W-:Y:S01]  /*3a60*/  FMUL.FTZ R103, R103, UR6 ;  /* 0x0000000667677c20 */ /* 0x000fe20008410000 */
[----:B------:R-:W-:Y:S08]  /*3a70*/  MUFU.TANH R112, R112 ;  /* 0x0000007000707308 */ /* 0x000ff00000002400 */
[----:B------:R-:W5:Y:S08]  /*3a80*/  MUFU.TANH R97, R98 ;  /* 0x0000006200617308 */ /* 0x000f700000002400 */
        /* <DEDUP_REMOVED lines=14> */
[----:B------:R-:W-:Y:S01]  /*3b70*/  UMOV UR19, 0x40000040 ;  /* 0x4000004000137882 */ /* 0x000fe20000000000 */
[----:B------:R-:W-:Y:S01]  /*3b80*/  FMUL.FTZ R90, R90, UR6 ;  /* 0x000000065a5a7c20 */ /* 0x000fe20008410000 */
[----:B------:R-:W-:Y:S01]  /*3b90*/  FMUL.FTZ R91, R91, UR6 ;  /* 0x000000065b5b7c20 */ /* 0x000fe20008410000 */
[----:B------:R-:W-:Y:S01]  /*3ba0*/  MUFU.TANH R109, R94 ;  /* 0x0000005e006d7308 */ /* 0x000fe20000002400 */
[----:B------:R-:W-:-:S07]  /*3bb0*/  FMUL.FTZ R95, R95, UR6 ;  /* 0x000000065f5f7c20 */ /* 0x000fce0008410000 */
[----:B------:R-:W-:Y:S08]  /*3bc0*/  MUFU.TANH R118, R92 ;  /* 0x0000005c00767308 */ /* 0x000ff00000002400 */
[----:B------:R-:W-:Y:S08]  /*3bd0*/  MUFU.TANH R88, R88 ;  /* 0x0000005800587308 */ /* 0x000ff00000002400 */
[----:B------:R-:W-:Y:S08]  /*3be0*/  MUFU.TANH R99, R99 ;  /* 0x0000006300637308 */ /* 0x000ff00000002400 */
[----:B------:R-:W5:Y:S08]  /*3bf0*/  MUFU.TANH R89, R89 ;  /* 0x0000005900597308 */ /* 0x000f700000002400 */
[----:B------:R-:W-:Y:S01]  /*3c00*/  MUFU.TANH R103, R103 ;  /* 0x0000006700677308 */ /* 0x000fe20000002400 */
[----:B------:R-:W-:-:S02]  /*3c10*/  WARPGROUP.DEPBAR.LE gsb0, 0x0 ;  /* 0x00008000000079c5 */ /* 0x000fc40000010000 */
[----:B------:R-:W-:Y:S01]  /*3c20*/  WARPGROUP.ARRIVE ;  /* 0x00000000000079c5 */ /* 0x000fe20000000000 */
[----:B------:R-:W-:-:S04]  /*3c30*/  FMUL.FTZ R72, R72, UR6 ;  /* 0x0000000648487c20 */ /* 0x000fc80008410000 */
[----:B------:R-:W-:Y:S01]  /*3c40*/  MUFU.TANH R93, R93 ;  /* 0x0000005d005d7308 */ /* 0x000fe20000002400 */
[----:B------:R-:W-:Y:S01]  /*3c50*/  FMUL.FTZ R73, R73, UR6 ;  /* 0x0000000649497c20 */ /* 0x000fe20008410000 */
[----:B------:R-:W-:Y:S01]  /*3c60*/  FMUL.FTZ R76, R76, UR6 ;  /* 0x000000064c4c7c20 */ /* 0x000fe20008410000 */
[----:B------:R-:W-:Y:S01]  /*3c70*/  FMUL.FTZ R77, R77, UR6 ;  /* 0x000000064d4d7c20 */ /* 0x000fe20008410000 */
[----:B------:R-:W-:Y:S01]  /*3c80*/  HGMMA.64x16x16.F32.BF16 R64, gdesc[UR16], R64, gsb0 ;  /* 0x00200000104079f0 */ /* 0x000fe20008001840 */
[----:B------:R-:W-:Y:S01]  /*3c90*/  UIADD3 UR18, UR20, 0x886, URZ ;  /* 0x0000088614127890 */ /* 0x000fe2000fffe03f */
[----:B------:R-:W-:Y:S01]  /*3ca0*/  FMUL.FTZ R74, R74, UR6 ;  /* 0x000000064a4a7c20 */ /* 0x000fe20008410000 */
[----:B------:R-:W-:Y:S01]  /*3cb0*/  UMOV UR19, 0x40000040 ;  /* 0x4000004000137882 */ /* 0x000fe20000000000 */
[----:B------:R-:W-:Y:S01]  /*3cc0*/  MUFU.TANH R90, R90 ;  /* 0x0000005a005a7308 */ /* 0x000fe20000002400 */
[----:B------:R-:W-:Y:S01]  /*3cd0*/  FMUL.FTZ R75, R75, UR6 ;  /* 0x000000064b4b7c20 */ /* 0x000fe20008410000 */
[----:B------:R-:W-:Y:S01]  /*3ce0*/  FMUL.FTZ R78, R78, UR6 ;  /* 0x000000064e4e7c20 */ /* 0x000fe20008410000 */
[----:B------:R-:W-:-:S05]  /*3cf0*/  FMUL.FTZ R79, R79, UR6 ;  /* 0x000000064f4f7c20 */ /* 0x000fca0008410000 */
[----:B------:R-:W-:Y:S08]  /*3d00*/  MUFU.TANH R72, R72 ;  /* 0x0000004800487308 */ /* 0x000ff00000002400 */
[----:B------:R-:W5:Y:S08]  /*3d10*/  MUFU.TANH R91, R91 ;  /* 0x0000005b005b7308 */ /* 0x000f700000002400 */
[----:B------:R-:W-:Y:S08]  /*3d20*/  MUFU.TANH R73, R73 ;  /* 0x0000004900497308 */ /* 0x000ff00000002400 */
[----:B------:R-:W5:Y:S08]  /*3d30*/  MUFU.TANH R76, R76 ;  /* 0x0000004c004c7308 */ /* 0x000f700000002400 */
[----:B------:R-:W5:Y:S01]  /*3d40*/  MUFU.TANH R95, R95 ;  /* 0x0000005f005f7308 */ /* 0x000f620000002400 */
        /* <DEDUP_REMOVED lines=11> */
[----:B------:R-:W-:Y:S01]  /*3e00*/  FMUL.FTZ R66, R66, UR6 ;  /* 0x0000000642427c20 */ /* 0x000fe20008410000 */
[----:B------:R-:W-:-:S02]  /*3e10*/  FMUL.FTZ R67, R67, UR6 ;  /* 0x0000000643437c20 */ /* 0x000fc40008410000 */
[----:B------:R1:W-:Y:S08]  /*3e20*/  MUFU.TANH R132, R64 ;  /* 0x0000004000847308 */ /* 0x0003f00000002400 */
[----:B------:R-:W-:Y:S01]  /*3e30*/  MUFU.TANH R138, R68 ;  /* 0x00000044008a7308 */ /* 0x000fe20000002400 */
[----:B-1----:R-:W-:-:S07]  /*3e40*/  FMUL.FTZ R64, R71, UR6 ;  /* 0x0000000647407c20 */ /* 0x002fce0008410000 */
[----:B------:R-:W-:Y:S08]  /*3e50*/  MUFU.TANH R115, R64 ;  /* 0x0000004000737308 */ /* 0x000ff00000002400 */
[----:B------:R-:W-:Y:S08]  /*3e60*/  MUFU.TANH R71, R70 ;  /* 0x0000004600477308 */ /* 0x000ff00000002400 */
        /* <DEDUP_REMOVED lines=16> */
[----:B------:R3:W-:Y:S01]  /*3f70*/  MUFU.TANH R119, R57 ;  /* 0x0000003900777308 */ /* 0x0007e20000002400 */
[----:B--2---:R-:W-:-:S07]  /*3f80*/  IADD3 R56, R225, UR37, RZ ;  /* 0x00000025e1387c10 */ /* 0x004fce000fffe0ff */
[----:B------:R-:W2:Y:S01]  /*3f90*/  MUFU.TANH R75, R75 ;  /* 0x0000004b004b7308 */ /* 0x000ea20000002400 */
[----:B---3--:R-:W-:-:S05]  /*3fa0*/  IMAD R57, R123, -0xb0, R56 ;  /* 0xffffff507b397824 */ /* 0x008fca00078e0238 */
[C---:B------:R-:W-:Y:S02]  /*3fb0*/  ISETP.GT.AND P5, PT, R57.reuse, RZ, PT ;  /* 0x000000ff3900720c */ /* 0x040fe40003fa4270 */
[C---:B------:R-:W-:Y:S01]  /*3fc0*/  ISETP.GT.AND P4, PT, R57.reuse, 0x1, PT ;  /* 0x000000013900780c */ /* 0x040fe20003f84270 */
[----:B------:R-:W-:Y:S01]  /*3fd0*/  MUFU.TANH R117, R58 ;  /* 0x0000003a00757308 */ /* 0x000fe20000002400 */
[C---:B------:R-:W-:Y:S02]  /*3fe0*/  ISETP.GT.AND P3, PT, R57.reuse, 0x9, PT ;  /* 0x000000093900780c */ /* 0x040fe40003f64270 */
[----:B------:R-:W-:Y:S02]  /*3ff0*/  ISETP.GT.AND P2, PT, R57, 0x8, PT ;  /* 0x000000083900780c */ /* 0x000fe40003f44270 */
[----:B------:R-:W-:Y:S02]  /*4000*/  FSEL R86, R13, -INF , P5 ;  /* 0xff8000000d567808 */ /* 0x000fe40002800000 */
[----:B------:R-:W-:Y:S01]  /*4010*/  FSEL R94, R21, -INF , P3 ;  /* 0xff800000155e7808 */ /* 0x000fe20001800000 */
[----:B------:R-:W3:Y:S01]  /*4020*/  MUFU.TANH R78, R78 ;  /* 0x0000004e004e7308 */ /* 0x000ee20000002400 */
[----:B------:R-:W-:-:S02]  /*4030*/  FSEL R92, R15, -INF , P2 ;  /* 0xff8000000f5c7808 */ /* 0x000fc40001000000 */
[C---:B------:R-:W-:Y:S02]  /*4040*/  ISETP.GT.AND P6, PT, R57.reuse, 0x10, PT ;  /* 0x000000103900780c */ /* 0x040fe40003fc4270 */
[----:B----4-:R-:W-:Y:S02]  /*4050*/  FSEL R12, R12, -INF , P5 ;  /* 0xff8000000c0c7808 */ /* 0x010fe40002800000 */
[----:B------:R-:W-:Y:S01]  /*4060*/  ISETP.GT.AND P5, PT, R57, 0x11, PT ;  /* 0x000000113900780c */ /* 0x000fe20003fa4270 */
[----:B------:R-:W4:Y:S01]  /*4070*/  MUFU.TANH R79, R79 ;  /* 0x0000004f004f7308 */ /* 0x000f220000002400 */
[----:B-----5:R-:W-:Y:S02]  /*4080*/  FSEL R96, R80, -INF , P6 ;  /* 0xff80000050607808 */ /* 0x020fe40003000000 */
[----:B------:R-:W-:Y:S02]  /*4090*/  FSEL R13, R20, -INF , P4 ;  /* 0xff800000140d7808 */ /* 0x000fe40002000000 */
[----:B------:R-:W-:-:S02]  /*40a0*/  FSEL R98, R81, -INF , P5 ;  /* 0xff80000051627808 */ /* 0x000fc40002800000 */
[----:B------:R-:W-:Y:S01]  /*40b0*/  FSEL R20, R83, -INF , P3 ;  /* 0xff80000053147808 */ /* 0x000fe20001800000 */
[----:B------:R-:W-:Y:S01]  /*40c0*/  MUFU.TANH R61, R62 ;  /* 0x0000003e003d7308 */ /* 0x000fe20000002400 */
[----:B------:R-:W-:Y:S01]  /*40d0*/  ISETP.GT.AND P3, PT, R57, 0x20, PT ;  /* 0x000000203900780c */ /* 0x000fe20003f64270 */
[----:B------:R-:W-:Y:S01]  /*40e0*/  IMAD.MOV.U32 R83, RZ, RZ, R87 ;  /* 0x000000ffff537224 */ /* 0x000fe200078e0057 */
[----:B------:R-:W-:Y:S02]  /*40f0*/  WARPGROUP.DEPBAR.LE gsb0, 0x0 ;  /* 0x00008000000079c5 */ /* 0x000fe40000010000 */
[----:B------:R-:W-:Y:S01]  /*4100*/  WARPGROUP.ARRIVE ;  /* 0x00000000000079c5 */ /* 0x000fe20000000000 */
[----:B------:R-:W-:Y:S01]  /*4110*/  FSEL R106, R106, -INF , P3 ;  /* 0xff8000006a6a7808 */ /* 0x000fe20001800000 */
[----:B------:R-:W-:Y:S01]  /*4120*/  FMUL.FTZ R48, R48, UR6 ;  /* 0x0000000630307c20 */ /* 0x000fe20008410000 */
[----:B------:R-:W-:Y:S01]  /*4130*/  FMUL.FTZ R50, R50, UR6 ;  /* 0x0000000632327c20 */ /* 0x000fe20008410000 */
[----:B------:R-:W-:Y:S01]  /*4140*/  FMUL.FTZ R52, R52, UR6 ;  /* 0x0000000634347c20 */ /* 0x000fe20008410000 */
[----:B------:R-:W-:Y:S01]  /*4150*/  FMUL.FTZ R56, R54, UR6 ;  /* 0x0000000636387c20 */ /* 0x000fe20008410000 */
[----:B------:R-:W-:Y:S01]  /*4160*/  HGMMA.64x16x16.F32.BF16 R40, gdesc[UR16], R40, gsb0 ;  /* 0x00200000102879f0 */ /* 0x000fe20008001828 */
[----:B------:R-:W-:Y:S01]  /*4170*/  UIADD3 UR18, UR20, 0xa06, URZ ;  /* 0x00000a0614127890 */ /* 0x000fe2000fffe03f */
[----:B------:R5:W-:Y:S01]  /*4180*/  MUFU.TANH R154, R48 ;  /* 0x00000030009a7308 */ /* 0x000be20000002400 */
[----:B------:R-:W-:Y:S01]  /*4190*/  UMOV UR19, 0x40000040 ;  /* 0x4000004000137882 */ /* 0x000fe20000000000 */
[----:B------:R-:W-:Y:S01]  /*41a0*/  FMUL.FTZ R49, R49, UR6 ;  /* 0x0000000631317c20 */ /* 0x000fe20008410000 */
[----:B------:R-:W-:Y:S01]  /*41b0*/  FMUL.FTZ R53, R53, UR6 ;  /* 0x0000000635357c20 */ /* 0x000fe20008410000 */
[----:B------:R-:W-:Y:S01]  /*41c0*/  FMUL.FTZ R51, R51, UR6 ;  /* 0x0000000633337c20 */ /* 0x000fe20008410000 */
[----:B------:R-:W-:-:S03]  /*41d0*/  FMUL.FTZ R55, R55, UR6 ;  /* 0x0000000637377c20 */ /* 0x000fc60008410000 */
[----:B------:R-:W-:Y:S01]  /*41e0*/  MUFU.TANH R158, R52 ;  /* 0x00000034009e7308 */ /* 0x000fe20000002400 */
[----:B-----5:R-:W-:Y:S02]  /*41f0*/  FSEL R48, R97, -INF , P3 ;  /* 0xff80000061307808 */ /* 0x020fe40001800000 */
[----:B------:R-:W-:-:S04]  /*4200*/  ISETP.GT.AND P3, PT, R57, 0x31, PT ;  /* 0x000000313900780c */ /* 0x000fc80003f64270 */
[----:B------:R-:W-:Y:S01]  /*4210*/  FSEL R116, R89, -INF , P3 ;  /* 0xff80000059747808 */ /* 0x000fe20001800000 */
[----:B------:R-:W-:Y:S01]  /*4220*/  MUFU.TANH R15, R56 ;  /* 0x00000038000f7308 */ /* 0x000fe20000002400 */
[----:B------:R-:W-:Y:S01]  /*4230*/  FSEL R58, R91, -INF , P3 ;  /* 0xff8000005b3a7808 */ /* 0x000fe20001800000 */
[----:B------:R-:W-:Y:S01]  /*4240*/  IMAD.U32 R89, RZ, RZ, UR7 ;  /* 0x00000007ff597e24 */ /* 0x000fe2000f8e00ff */
[----:B------:R-:W-:-:S04]  /*4250*/  ISETP.GT.AND P3, PT, R57, 0x48, PT ;  /* 0x000000483900780c */ /* 0x000fc80003f64270 */
[----:B------:R-:W-:Y:S01]  /*4260*/  FSEL R126, R76, -INF , P3 ;  /* 0xff8000004c7e7808 */ /* 0x000fe20001800000 */
[----:B------:R-:W5:Y:S08]  /*4270*/  MUFU.TANH R69, R69 ;  /* 0x0000004500457308 */ /* 0x000f700000002400 */
[----:B------:R-:W5:Y:S08]  /*4280*/  MUFU.TANH R113, R66 ;  /* 0x0000004200717308 */ /* 0x000f700000002400 */
[----:B------:R-:W5:Y:S08]  /*4290*/  MUFU.TANH R67, R67 ;  /* 0x0000004300437308 */ /* 0x000f700000002400 */
[----:B------:R-:W5:Y:S01]  /*42a0*/  MUFU.TANH R65, R65 ;  /* 0x0000004100417308 */ /* 0x000f620000002400 */
[----:B------:R-:W-:-:S02]  /*42b0*/  WARPGROUP.DEPBAR.LE gsb0, 0x0 ;  /* 0x00008000000079c5 */ /* 0x000fc40000010000 */
[----:B------:R-:W-:Y:S01]  /*42c0*/  FMUL.FTZ R64, R41, UR6 ;  /* 0x0000000629407c20 */ /* 0x000fe20008410000 */
[----:B------:R-:W-:Y:S01]  /*42d0*/  FSEL R41, R14, -INF , P4 ;  /* 0xff8000000e297808 */ /* 0x000fe20002000000 */
[----:B------:R-:W-:Y:S01]  /*42e0*/  WARPGROUP.ARRIVE ;  /* 0x00000000000079c5 */ /* 0x000fe20000000000 */
[C---:B------:R-:W-:Y:S01]  /*42f0*/  ISETP.GT.AND P4, PT, R57.reuse, 0x18, PT ;  /* 0x000000183900780c */ /* 0x040fe20003f84270 */
[----:B------:R-:W-:Y:S01]  /*4300*/  FMUL.FTZ R60, R40, UR6 ;  /* 0x00000006283c7c20 */ /* 0x000fe20008410000 */
[----:B------:R-:W-:Y:S01]  /*4310*/  FMNMX.FTZ R21, R86, R41, !PT ;  /* 0x0000002956157209 */ /* 0x000fe20007810000 */
[----:B------:R-:W-:Y:S01]  /*4320*/  FMUL.FTZ R68, R42, UR6 ;  /* 0x000000062a447c20 */ /* 0x000fe20008410000 */
[----:B------:R-:W-:Y:S01]  /*4330*/  FSEL R14, R82, -INF , P2 ;  /* 0xff800000520e7808 */ /* 0x000fe20001000000 */
[----:B------:R-:W-:Y:S01]  /*4340*/  HGMMA.64x16x16.F32.BF16 R32, gdesc[UR16], R32, gsb0 ;  /* 0x00200000102079f0 */ /* 0x000fe20008001820 */
[----:B------:R-:W-:Y:S01]  /*4350*/  FMNMX.FTZ R21, R92, R21, !PT ;  /* 0x000000155c157209 */ /* 0x000fe20007810000 */
[----:B------:R-:W-:Y:S01]  /*4360*/  FMUL.FTZ R123, R44, UR6 ;  /* 0x000000062c7b7c20 */ /* 0x000fe20008410000 */
[----:B------:R-:W-:Y:S01]  /*4370*/  ISETP.GT.AND P2, PT, R57, 0x19, PT ;  /* 0x000000193900780c */ /* 0x000fe20003f44270 */
[----:B------:R-:W-:Y:S01]  /*4380*/  FMUL.FTZ R125, R46, UR6 ;  /* 0x000000062e7d7c20 */ /* 0x000fe20008410000 */
[----:B------:R-:W-:Y:S01]  /*4390*/  FMNMX.FTZ R21, R94, R21, !PT ;  /* 0x000000155e157209 */ /* 0x000fe20007810000 */
[----:B------:R-:W-:Y:S01]  /*43a0*/  FMUL.FTZ R70, R43, UR6 ;  /* 0x000000062b467c20 */ /* 0x000fe20008410000 */
[----:B------:R-:W-:Y:S01]  /*43b0*/  FSEL R100, R85, -INF , P4 ;  /* 0xff80000055647808 */ /* 0x000fe20002000000 */
[----:B------:R1:W-:Y:S01]  /*43c0*/  MUFU.TANH R43, R50 ;  /* 0x00000032002b7308 */ /* 0x0003e20000002400 */
[----:B------:R-:W-:Y:S01]  /*43d0*/  FMNMX.FTZ R21, R96, R21, !PT ;  /* 0x0000001560157209 */ /* 0x000fe20007810000 */
[----:B------:R-:W-:Y:S01]  /*43e0*/  UIADD3 UR18, UR20, 0xa86, URZ ;  /* 0x00000a8614127890 */ /* 0x000fe2000fffe03f */
[----:B------:R-:W-:Y:S01]  /*43f0*/  FSEL R102, R84, -INF , P2 ;  /* 0xff80000054667808 */ /* 0x000fe20001000000 */
[----:B------:R-:W-:Y:S01]  /*4400*/  UMOV UR19, 0x40000040 ;  /* 0x4000004000137882 */ /* 0x000fe20000000000 */
[----:B------:R-:W-:Y:S01]  /*4410*/  FMNMX.FTZ R81, R98, R21, !PT ;  /* 0x0000001562517209 */ /* 0x000fe20007810000 */
[----:B------:R-:W-:Y:S01]  /*4420*/  FMUL.FTZ R45, R45, UR6 ;  /* 0x000000062d2d7c20 */ /* 0x000fe20008410000 */
[----:B------:R-:W-:Y:S01]  /*4430*/  FSEL R40, R105, -INF , P6 ;  /* 0xff80000069287808 */ /* 0x000fe20003000000 */
[----:B------:R2:W-:Y:S01]  /*4440*/  MUFU.TANH R162, R60 ;  /* 0x0000003c00a27308 */ /* 0x0005e20000002400 */
[----:B------:R-:W-:Y:S01]  /*4450*/  FMNMX.FTZ R81, R100, R81, !PT ;  /* 0x0000005164517209 */ /* 0x000fe20007810000 */
[----:B------:R-:W-:Y:S01]  /*4460*/  FMUL.FTZ R47, R47, UR6 ;  /* 0x000000062f2f7c20 */ /* 0x000fe20008410000 */
[----:B------:R-:W-:Y:S01]  /*4470*/  ISETP.GT.AND P6, PT, R57, 0x21, PT ;  /* 0x000000213900780c */ /* 0x000fe20003fc4270 */
[----:B------:R-:W-:Y:S01]  /*4480*/  IMAD.MOV.U32 R85, RZ, RZ, R87 ;  /* 0x000000ffff557224 */ /* 0x000fe200078e0057 */
[----:B------:R-:W-:-:S02]  /*4490*/  FMNMX.FTZ R81, R102, R81, !PT ;  /* 0x0000005166517209 */ /* 0x000fc40007810000 */
[----:B------:R-:W-:Y:S01]  /*44a0*/  FSEL R42, R104, -INF , P5 ;  /* 0xff800000682a7808 */ /* 0x000fe20002800000 */
[----:B------:R3:W-:Y:S01]  /*44b0*/  MUFU.TANH R164, R64 ;  /* 0x0000004000a47308 */ /* 0x0007e20000002400 */
[C---:B------:R-:W-:Y:S02]  /*44c0*/  ISETP.GT.AND P5, PT, R57.reuse, 0x28, PT ;  /* 0x000000283900780c */ /* 0x040fe40003fa4270 */
[----:B------:R-:W-:Y:S02]  /*44d0*/  FSEL R112, R112, -INF , P6 ;  /* 0xff80000070707808 */ /* 0x000fe40003000000 */
[----:B------:R-:W-:Y:S02]  /*44e0*/  FMNMX.FTZ R81, R106, R81, !PT ;  /* 0x000000516a517209 */ /* 0x000fe40007810000 */
[----:B------:R-:W-:Y:S01]  /*44f0*/  FSEL R44, R110, -INF , P4 ;  /* 0xff8000006e2c7808 */ /* 0x000fe20002000000 */
[----:B------:R4:W-:Y:S01]  /*4500*/  MUFU.TANH R21, R68 ;  /* 0x0000004400157308 */ /* 0x0009e20000002400 */
[----:B------:R-:W-:-:S02]  /*4510*/  ISETP.GT.AND P4, PT, R57, 0x29, PT ;  /* 0x000000293900780c */ /* 0x000fc40003f84270 */
[----:B------:R-:W-:Y:S02]  /*4520*/  FSEL R108, R108, -INF , P5 ;  /* 0xff8000006c6c7808 */ /* 0x000fe40002800000 */
[----:B------:R-:W-:Y:S02]  /*4530*/  FMNMX.FTZ R81, R112, R81, !PT ;  /* 0x0000005170517209 */ /* 0x000fe40007810000 */
[----:B------:R-:W-:Y:S01]  /*4540*/  FSEL R46, R111, -INF , P2 ;  /* 0xff8000006f2e7808 */ /* 0x000fe20001000000 */
[----:B------:R-:W5:Y:S01]  /*4550*/  MUFU.TANH R150, R150 ;  /* 0x0000009600967308 */ /* 0x000f620000002400 */
[----:B------:R-:W-:Y:S02]  /*4560*/  ISETP.GT.AND P2, PT, R57, 0x30, PT ;  /* 0x000000303900780c */ /* 0x000fe40003f44270 */
[----:B------:R-:W-:Y:S02]  /*4570*/  FSEL R110, R101, -INF , P4 ;  /* 0xff800000656e7808 */ /* 0x000fe40002000000 */
[----:B------:R-:W-:-:S02]  /*4580*/  FMNMX.FTZ R81, R108, R81, !PT ;  /* 0x000000516c517209 */ /* 0x000fc40007810000 */
[----:B------:R-:W-:Y:S01]  /*4590*/  FSEL R114, R88, -INF , P2 ;  /* 0xff80000058727808 */ /* 0x000fe20001000000 */
[----:B------:R5:W-:Y:S01]  /*45a0*/  MUFU.TANH R104, R70 ;  /* 0x0000004600687308 */ /* 0x000be20000002400 */
[----:B------:R-:W-:Y:S02]  /*45b0*/  FMNMX.FTZ R81, R110, R81, !PT ;  /* 0x000000516e517209 */ /* 0x000fe40007810000 */
[----:B-1----:R-:W-:Y:S01]  /*45c0*/  FSEL R50, R99, -INF , P6 ;  /* 0xff80000063327808 */ /* 0x002fe20003000000 */
[----:B------:R-:W-:Y:S02]  /*45d0*/  WARPGROUP.DEPBAR.LE gsb0, 0x0 ;  /* 0x00008000000079c5 */ /* 0x000fe40000010000 */
[----:B------:R-:W-:Y:S01]  /*45e0*/  ISETP.GT.AND P6, PT, R57, 0x38, PT ;  /* 0x000000383900780c */ /* 0x000fe20003fc4270 */
[----:B------:R-:W-:Y:S01]  /*45f0*/  WARPGROUP.ARRIVE ;  /* 0x00000000000079c5 */ /* 0x000fe20000000000 */
[----:B------:R-:W-:Y:S01]  /*4600*/  FMNMX.FTZ R81, R114, R81, !PT ;  /* 0x0000005172517209 */ /* 0x000fe20007810000 */
[----:B------:R-:W1:Y:S01]  /*4610*/  MUFU.TANH R59, R59 ;  /* 0x0000003b003b7308 */ /* 0x000e620000002400 */
[----:B------:R-:W-:Y:S01]  /*4620*/  FSEL R52, R107, -INF , P5 ;  /* 0xff8000006b347808 */ /* 0x000fe20002800000 */
[----:B------:R-:W-:Y:S01]  /*4630*/  FMUL.FTZ R33, R33, UR6 ;  /* 0x0000000621217c20 */ /* 0x000fe20008410000 */
[----:B------:R-:W-:Y:S01]  /*4640*/  ISETP.GT.AND P5, PT, R57, 0x39, PT ;  /* 0x000000393900780c */ /* 0x000fe20003fa4270 */
[----:B------:R-:W-:Y:S01]  /*4650*/  HGMMA.64x16x16.F32.BF16 R24, gdesc[UR16], R24, gsb0 ;  /* 0x00200000101879f0 */ /* 0x000fe20008001818 */
[----:B------:R-:W-:Y:S01]  /*4660*/  FSEL R118, R118, -INF , P6 ;  /* 0xff80000076767808 */ /* 0x000fe20003000000 */
[----:B------:R-:W-:Y:S01]  /*4670*/  FMUL.FTZ R37, R37, UR6 ;  /* 0x0000000625257c20 */ /* 0x000fe20008410000 */
[----:B------:R-:W-:Y:S01]  /*4680*/  FMNMX.FTZ R81, R116, R81, !PT ;  /* 0x0000005174517209 */ /* 0x000fe20007810000 */
[----:B------:R-:W1:Y:S01]  /*4690*/  MUFU.TANH R49, R49 ;  /* 0x0000003100317308 */ /* 0x000e620000002400 */
[----:B------:R-:W-:Y:S01]  /*46a0*/  FSEL R54, R103, -INF , P4 ;  /* 0xff80000067367808 */ /* 0x000fe20002000000 */
[----:B------:R-:W-:Y:S01]  /*46b0*/  FMUL.FTZ R35, R35, UR6 ;  /* 0x0000000623237c20 */ /* 0x000fe20008410000 */
[----:B------:R-:W-:Y:S01]  /*46c0*/  ISETP.GT.AND P4, PT, R57, 0x40, PT ;  /* 0x000000403900780c */ /* 0x000fe20003f84270 */
[----:B------:R-:W-:Y:S01]  /*46d0*/  FMUL.FTZ R39, R39, UR6 ;  /* 0x0000000627277c20 */ /* 0x000fe20008410000 */
[----:B------:R-:W-:-:S02]  /*46e0*/  FSEL R120, R93, -INF , P5 ;  /* 0xff8000005d787808 */ /* 0x000fc40002800000 */
[----:B------:R-:W-:Y:S01]  /*46f0*/  FMNMX.FTZ R81, R118, R81, !PT ;  /* 0x0000005176517209 */ /* 0x000fe20007810000 */
[----:B------:R-:W1:Y:S01]  /*4700*/  MUFU.TANH R63, R63 ;  /* 0x0000003f003f7308 */ /* 0x000e620000002400 */
[----:B------:R-:W-:Y:S02]  /*4710*/  FSEL R56, R90, -INF , P2 ;  /* 0xff8000005a387808 */ /* 0x000fe40001000000 */
[----:B------:R-:W-:Y:S02]  /*4720*/  ISETP.GT.AND P2, PT, R57, 0x41, PT ;  /* 0x000000413900780c */ /* 0x000fe40003f44270 */
[----:B------:R-:W-:Y:S02]  /*4730*/  FSEL R122, R72, -INF , P4 ;  /* 0xff800000487a7808 */ /* 0x000fe40002000000 */
[----:B------:R-:W-:Y:S01]  /*4740*/  FMNMX.FTZ R81, R120, R81, !PT ;  /* 0x0000005178517209 */ /* 0x000fe20007810000 */
[----:B------:R-:W1:Y:S01]  /*4750*/  MUFU.TANH R53, R53 ;  /* 0x0000003500357308 */ /* 0x000e620000002400 */
[----:B------:R-:W-:Y:S01]  /*4760*/  FSEL R124, R73, -INF , P2 ;  /* 0xff800000497c7808 */ /* 0x000fe20001000000 */
[----:B------:R-:W-:Y:S01]  /*4770*/  IMAD.MOV.U32 R73, RZ, RZ, R87 ;  /* 0x000000ffff497224 */ /* 0x000fe200078e0057 */
[----:B------:R-:W-:-:S02]  /*4780*/  FMNMX.FTZ R81, R122, R81, !PT ;  /* 0x000000517a517209 */ /* 0x000fc40007810000 */
[----:B--2---:R-:W-:Y:S02]  /*4790*/  FSEL R60, R109, -INF , P6 ;  /* 0xff8000006d3c7808 */ /* 0x004fe40003000000 */
[----:B------:R-:W-:Y:S01]  /*47a0*/  ISETP.GT.AND P6, PT, R57, 0x49, PT ;  /* 0x000000493900780c */ /* 0x000fe20003fc4270 */
[----:B------:R-:W2:Y:S01]  /*47b0*/  MUFU.TANH R51, R51 ;  /* 0x0000003300337308 */ /* 0x000ea20000002400 */
[----:B------:R-:W-:Y:S02]  /*47c0*/  FMNMX.FTZ R81, R124, R81, !PT ;  /* 0x000000517c517209 */ /* 0x000fe40007810000 */
[----:B------:R-:W-:Y:S02]  /*47d0*/  FSEL R62, R95, -INF , P5 ;  /* 0xff8000005f3e7808 */ /* 0x000fe40002800000 */
[----:B------:R-:W-:Y:S02]  /*47e0*/  ISETP.GT.AND P5, PT, R57, 0x50, PT ;  /* 0x000000503900780c */ /* 0x000fe40003fa4270 */
[----:B------:R-:W-:Y:S01]  /*47f0*/  FSEL R130, R77, -INF , P6 ;  /* 0xff8000004d827808 */ /* 0x000fe20003000000 */
[----:B------:R-:W2:Y:S01]  /*4800*/  MUFU.TANH R123, R123 ;  /* 0x0000007b007b7308 */ /* 0x000ea20000002400 */
[----:B------:R-:W-:Y:S01]  /*4810*/  FMNMX.FTZ R81, R126, R81, !PT ;  /* 0x000000517e517209 */ /* 0x000fe20007810000 */
[----:B------:R-:W-:Y:S01]  /*4820*/  IMAD.MOV.U32 R77, RZ, RZ, R87 ;  /* 0x000000ffff4d7224 */ /* 0x000fe200078e0057 */
[----:B---3--:R-:W-:-:S02]  /*4830*/  FSEL R64, R74, -INF , P4 ;  /* 0xff8000004a407808 */ /* 0x008fc40002000000 */
[----:B------:R-:W-:Y:S02]  /*4840*/  ISETP.GT.AND P4, PT, R57, 0x51, PT ;  /* 0x000000513900780c */ /* 0x000fe40003f84270 */
[----:B------:R-:W-:Y:S01]  /*4850*/  FSEL R132, R132, -INF , P5 ;  /* 0xff80000084847808 */ /* 0x000fe20002800000 */
[----:B------:R-:W3:Y:S01]  /*4860*/  MUFU.TANH R55, R55 ;  /* 0x0000003700377308 */ /* 0x000ee20000002400 */
[----:B------:R-:W-:Y:S02]  /*4870*/  FMNMX.FTZ R81, R130, R81, !PT ;  /* 0x0000005182517209 */ /* 0x000fe40007810000 */
[----:B------:R-:W-:Y:S01]  /*4880*/  FSEL R66, R75, -INF , P2 ;  /* 0xff8000004b427808 */ /* 0x000fe20001000000 */
[----:B------:R-:W-:Y:S01]  /*4890*/  IMAD.MOV.U32 R75, RZ, RZ, R87 ;  /* 0x000000ffff4b7224 */ /* 0x000fe200078e0057 */
[----:B------:R-:W-:Y:S02]  /*48a0*/  ISETP.GT.AND P2, PT, R57, 0x58, PT ;  /* 0x000000583900780c */ /* 0x000fe40003f44270 */
[----:B------:R-:W-:Y:S01]  /*48b0*/  FSEL R134, R134, -INF , P4 ;  /* 0xff80000086867808 */ /* 0x000fe20002000000 */
[----:B------:R-:W3:Y:S01]  /*48c0*/  MUFU.TANH R45, R45 ;  /* 0x0000002d002d7308 */ /* 0x000ee20000002400 */
[----:B------:R-:W-:Y:S01]  /*48d0*/  FMNMX.FTZ R81, R132, R81, !PT ;  /* 0x0000005184517209 */ /* 0x000fe20007810000 */
[----:B------:R-:W-:-:S02]  /*48e0*/  WARPGROUP.DEPBAR.LE gsb0, 0x0 ;  /* 0x00008000000079c5 */ /* 0x000fc40000010000 */
[----:B----4-:R-:W-:Y:S01]  /*48f0*/  FSEL R68, R78, -INF , P3 ;  /* 0xff8000004e447808 */ /* 0x010fe20001800000 */
[----:B------:R-:W-:Y:S01]  /*4900*/  FMUL.FTZ R25, R25, UR6 ;  /* 0x0000000619197c20 */ /* 0x000fe20008410000 */
[----:B------:R-:W-:Y:S01]  /*4910*/  ISETP.GT.AND P3, PT, R57, 0x59, PT ;  /* 0x000000593900780c */ /* 0x000fe20003f64270 */
[----:B------:R-:W-:Y:S01]  /*4920*/  FMUL.FTZ R29, R29, UR6 ;  /* 0x000000061d1d7c20 */ /* 0x000fe20008410000 */
[----:B------:R-:W-:Y:S01]  /*4930*/  FSEL R138, R138, -INF , P2 ;  /* 0xff8000008a8a7808 */ /* 0x000fe20001000000 */
[----:B------:R-:W-:Y:S01]  /*4940*/  MUFU.TANH R33, R33 ;  /* 0x0000002100217308 */ /* 0x000fe20000002400 */
[----:B------:R-:W-:Y:S01]  /*4950*/  FMNMX.FTZ R81, R134, R81, !PT ;  /* 0x0000005186517209 */ /* 0x000fe20007810000 */
[----:B------:R-:W-:Y:S01]  /*4960*/  FMUL.FTZ R31, R31, UR6 ;  /* 0x000000061f1f7c20 */ /* 0x000fe20008410000 */
[----:B-----5:R-:W-:Y:S01]  /*4970*/  FSEL R70, R79, -INF , P6 ;  /* 0xff8000004f467808 */ /* 0x020fe20003000000 */
[----:B------:R-:W-:Y:S01]  /*4980*/  FMUL.FTZ R26, R26, UR6 ;  /* 0x000000061a1a7c20 */ /* 0x000fe20008410000 */
[----:B------:R-:W-:Y:S01]  /*4990*/  ISETP.GT.AND P6, PT, R57, 0x60, PT ;  /* 0x000000603900780c */ /* 0x000fe20003fc4270 */
[----:B------:R-:W-:Y:S01]  /*49a0*/  FMUL.FTZ R27, R27, UR6 ;  /* 0x000000061b1b7c20 */ /* 0x000fe20008410000 */
[----:B------:R-:W-:Y:S01]  /*49b0*/  FSEL R142, R69, -INF , P3 ;  /* 0xff800000458e7808 */ /* 0x000fe20001800000 */
[----:B------:R-:W-:Y:S01]  /*49c0*/  MUFU.TANH R125, R125 ;  /* 0x0000007d007d7308 */ /* 0x000fe20000002400 */
[----:B------:R-:W-:Y:S01]  /*49d0*/  FMNMX.FTZ R81, R138, R81, !PT ;  /* 0x000000518a517209 */ /* 0x000fe20007810000 */
[----:B------:R-:W-:Y:S01]  /*49e0*/  FMUL.FTZ R30, R30, UR6 ;  /* 0x000000061e1e7c20 */ /* 0x000fe20008410000 */
[----:B------:R-:W-:Y:S01]  /*49f0*/  FSEL R72, R113, -INF , P5 ;  /* 0xff80000071487808 */ /* 0x000fe20002800000 */
[----:B------:R4:W-:Y:S01]  /*4a00*/  @!P1 SYNCS.ARRIVE.TRANS64.RED.A1T0 RZ, [R3+URZ], RZ ;  /* 0x000000ff03ff99a7 */ /* 0x0009e2000810043f */
[----:B------:R-:W-:Y:S01]  /*4a10*/  ISETP.GT.AND P5, PT, R57, 0x61, PT ;  /* 0x000000613900780c */ /* 0x000fe20003fa4270 */
[--C-:B------:R-:W-:Y:S01]  /*4a20*/  IMAD.MOV.U32 R79, RZ, RZ, R87.reuse ;  /* 0x000000ffff4f7224 */ /* 0x100fe200078e0057 */
[----:B------:R-:W-:Y:S01]  /*4a30*/  FSEL R146, R146, -INF , P6 ;  /* 0xff80000092927808 */ /* 0x000fe20003000000 */
[----:B------:R-:W-:Y:S01]  /*4a40*/  MUFU.TANH R47, R47 ;  /* 0x0000002f002f7308 */ /* 0x000fe20000002400 */
[----:B------:R-:W-:Y:S01]  /*4a50*/  FMNMX.FTZ R81, R142, R81, !PT ;  /* 0x000000518e517209 */ /* 0x000fe20007810000 */
[----:B------:R-:W-:Y:S01]  /*4a60*/  IMAD.MOV.U32 R69, RZ, RZ, R87 ;  /* 0x000000ffff457224 */ /* 0x000fe200078e0057 */
[----:B------:R-:W-:Y:S01]  /*4a70*/  FSEL R74, R67, -INF , P4 ;  /* 0xff800000434a7808 */ /* 0x000fe20002000000 */
[----:B------:R-:W-:Y:S01]  /*4a80*/  FMUL.FTZ R67, R32, UR6 ;  /* 0x0000000620437c20 */ /* 0x000fe20008410000 */
[----:B------:R-:W-:-:S02]  /*4a90*/  ISETP.GT.AND P4, PT, R57, 0x68, PT ;  /* 0x000000683900780c */ /* 0x000fc40003f84270 */
[----:B------:R-:W-:Y:S01]  /*4aa0*/  FSEL R148, R65, -INF , P5 ;  /* 0xff80000041947808 */ /* 0x000fe20002800000 */
[----:B------:R-:W-:Y:S01]  /*4ab0*/  FMUL.FTZ R65, R34, UR6 ;  /* 0x0000000622417c20 */ /* 0x000fe20008410000 */
[----:B------:R-:W-:Y:S01]  /*4ac0*/  FMNMX.FTZ R81, R146, R81, !PT ;  /* 0x0000005192517209 */ /* 0x000fe20007810000 */
[----:B------:R-:W5:Y:S01]  /*4ad0*/  MUFU.TANH R67, R67 ;  /* 0x0000004300437308 */ /* 0x000f620000002400 */
[----:B------:R-:W-:Y:S01]  /*4ae0*/  FSEL R76, R71, -INF , P2 ;  /* 0xff800000474c7808 */ /* 0x000fe20001000000 */
[----:B------:R-:W-:Y:S01]  /*4af0*/  IMAD.MOV.U32 R71, RZ, RZ, R87 ;  /* 0x000000ffff477224 */ /* 0x000fe200078e0057 */
[----:B------:R-:W-:Y:S02]  /*4b00*/  ISETP.GT.AND P2, PT, R57, 0x69, PT ;  /* 0x000000693900780c */ /* 0x000fe40003f44270 */
[----:B------:R-:W-:Y:S02]  /*4b10*/  FSEL R150, R150, -INF , P4 ;  /* 0xff80000096967808 */ /* 0x000fe40002000000 */
[----:B------:R-:W-:Y:S01]  /*4b20*/  FMNMX.FTZ R81, R148, R81, !PT ;  /* 0x0000005194517209 */ /* 0x000fe20007810000 */
[----:B------:R-:W-:Y:S01]  /*4b30*/  MUFU.TANH R37, R37 ;  /* 0x0000002500257308 */ /* 0x000fe20000002400 */
[----:B------:R-:W-:-:S02]  /*4b40*/  FSEL R78, R115, -INF , P3 ;  /* 0xff800000734e7808 */ /* 0x000fc40001800000 */
[----:B------:R-:W-:Y:S02]  /*4b50*/  ISETP.GT.AND P3, PT, R57, 0x70, PT ;  /* 0x000000703900780c */ /* 0x000fe40003f64270 */
[----:B-1----:R-:W-:Y:S01]  /*4b60*/  FSEL R152, R59, -INF , P2 ;  /* 0xff8000003b987808 */ /* 0x002fe20001000000 */
[----:B------:R-:W-:Y:S01]  /*4b70*/  FMUL.FTZ R59, R36, UR6 ;  /* 0x00000006243b7c20 */ /* 0x000fe20008410000 */
[----:B------:R-:W-:Y:S01]  /*4b80*/  FMNMX.FTZ R81, R150, R81, !PT ;  /* 0x0000005196517209 */ /* 0x000fe20007810000 */
[----:B------:R-:W-:Y:S01]  /*4b90*/  MUFU.TANH R65, R65 ;  /* 0x0000004100417308 */ /* 0x000fe20000002400 */
[----:B------:R-:W-:Y:S02]  /*4ba0*/  FSEL R32, R117, -INF , P6 ;  /* 0xff80000075207808 */ /* 0x000fe40003000000 */
[----:B------:R-:W-:Y:S02]  /*4bb0*/  ISETP.GT.AND P6, PT, R57, 0x71, PT ;  /* 0x000000713900780c */ /* 0x000fe40003fc4270 */
[----:B------:R-:W-:-:S02]  /*4bc0*/  FSEL R154, R154, -INF , P3 ;  /* 0xff8000009a9a7808 */ /* 0x000fc40001800000 */
[----:B------:R-:W-:Y:S01]  /*4bd0*/  FMNMX.FTZ R81, R152, R81, !PT ;  /* 0x0000005198517209 */ /* 0x000fe20007810000 */
[----:B------:R-:W1:Y:S01]  /*4be0*/  MUFU.TANH R59, R59 ;  /* 0x0000003b003b7308 */ /* 0x000e620000002400 */
[----:B------:R-:W-:Y:S02]  /*4bf0*/  FSEL R80, R119, -INF , P5 ;  /* 0xff80000077507808 */ /* 0x000fe40002800000 */
[----:B------:R-:W-:Y:S02]  /*4c00*/  ISETP.GT.AND P5, PT, R57, 0x78, PT ;  /* 0x000000783900780c */ /* 0x000fe40003fa4270 */
[----:B------:R-:W-:Y:S02]  /*4c10*/  FSEL R156, R49, -INF , P6 ;  /* 0xff800000319c7808 */ /* 0x000fe40003000000 */
[----:B------:R-:W-:Y:S01]  /*4c20*/  FMNMX.FTZ R81, R154, R81, !PT ;  /* 0x000000519a517209 */ /* 0x000fe20007810000 */
[----:B------:R-:W-:Y:S01]  /*4c30*/  MUFU.TANH R35, R35 ;  /* 0x0000002300237308 */ /* 0x000fe20000002400 */
[----:B------:R-:W-:-:S02]  /*4c40*/  FSEL R34, R61, -INF , P4 ;  /* 0xff8000003d227808 */ /* 0x000fc40002000000 */
[----:B------:R-:W-:Y:S02]  /*4c50*/  ISETP.GT.AND P4, PT, R57, 0x79, PT ;  /* 0x000000793900780c */ /* 0x000fe40003f84270 */
[----:B------:R-:W-:Y:S02]  /*4c60*/  FSEL R158, R158, -INF , P5 ;  /* 0xff8000009e9e7808 */ /* 0x000fe40002800000 */
[----:B------:R-:W-:Y:S01]  /*4c70*/  FMNMX.FTZ R81, R156, R81, !PT ;  /* 0x000000519c517209 */ /* 0x000fe20007810000 */
[----:B------:R-:W-:Y:S01]  /*4c80*/  MUFU.TANH R25, R25 ;  /* 0x0000001900197308 */ /* 0x000fe20000002400 */
[----:B------:R-:W-:Y:S02]  /*4c90*/  FSEL R82, R63, -INF , P2 ;  /* 0xff8000003f527808 */ /* 0x000fe40001000000 */
[----:B------:R-:W-:Y:S02]  /*4ca0*/  ISETP.GT.AND P2, PT, R57, 0x80, PT ;  /* 0x000000803900780c */ /* 0x000fe40003f44270 */
[----:B------:R-:W-:-:S02]  /*4cb0*/  FSEL R160, R53, -INF , P4 ;  /* 0xff80000035a07808 */ /* 0x000fc40002000000 */
[----:B------:R-:W-:Y:S01]  /*4cc0*/  FMNMX.FTZ R81, R158, R81, !PT ;  /* 0x000000519e517209 */ /* 0x000fe20007810000 */
[----:B------:R-:W-:Y:S01]  /*4cd0*/  MUFU.TANH R29, R29 ;  /* 0x0000001d001d7308 */ /* 0x000fe20000002400 */
[----:B------:R-:W-:Y:S01]  /*4ce0*/  FSEL R36, R43, -INF , P3 ;  /* 0xff8000002b247808 */ /* 0x000fe20001800000 */
[----:B------:R-:W-:Y:S01]  /*4cf0*/  FMUL.FTZ R43, R24, UR6 ;  /* 0x00000006182b7c20 */ /* 0x000fe20008410000 */
[----:B------:R-:W-:Y:S02]  /*4d00*/  ISETP.GT.AND P3, PT, R57, 0x81, PT ;  /* 0x000000813900780c */ /* 0x000fe40003f64270 */
[----:B------:R-:W-:Y:S02]  /*4d10*/  FSEL R162, R162, -INF , P2 ;  /* 0xff800000a2a27808 */ /* 0x000fe40001000000 */
[----:B------:R-:W-:Y:S01]  /*4d20*/  FMNMX.FTZ R81, R160, R81, !PT ;  /* 0x00000051a0517209 */ /* 0x000fe20007810000 */
[----:B------:R-:W4:Y:S01]  /*4d30*/  MUFU.TANH R43, R43 ;  /* 0x0000002b002b7308 */ /* 0x000f220000002400 */
[----:B--2---:R-:W-:-:S02]  /*4d40*/  FSEL R84, R51, -INF , P6 ;  /* 0xff80000033547808 */ /* 0x004fc40003000000 */
[----:B------:R-:W-:Y:S02]  /*4d50*/  ISETP.GT.AND P6, PT, R57, 0x88, PT ;  /* 0x000000883900780c */ /* 0x000fe40003fc4270 */
[----:B------:R-:W-:Y:S02]  /*4d60*/  FSEL R164, R164, -INF , P3 ;  /* 0xff800000a4a47808 */ /* 0x000fe40001800000 */
[----:B------:R-:W-:Y:S01]  /*4d70*/  FMNMX.FTZ R81, R162, R81, !PT ;  /* 0x00000051a2517209 */ /* 0x000fe20007810000 */
[----:B------:R-:W-:Y:S01]  /*4d80*/  MUFU.TANH R49, R39 ;  /* 0x0000002700317308 */ /* 0x000fe20000002400 */
[----:B------:R-:W-:Y:S01]  /*4d90*/  FSEL R90, R15, -INF , P5 ;  /* 0xff8000000f5a7808 */ /* 0x000fe20002800000 */
[----:B------:R-:W-:Y:S01]  /*4da0*/  FMUL.FTZ R15, R38, UR6 ;  /* 0x00000006260f7c20 */ /* 0x000fe20008410000 */
[----:B------:R-:W-:Y:S02]  /*4db0*/  ISETP.GT.AND P5, PT, R57, 0x89, PT ;  /* 0x000000893900780c */ /* 0x000fe40003fa4270 */
[----:B------:R-:W-:-:S02]  /*4dc0*/  FSEL R166, R123, -INF , P6 ;  /* 0xff8000007ba67808 */ /* 0x000fc40003000000 */
[----:B------:R-:W-:Y:S01]  /*4dd0*/  FMNMX.FTZ R81, R164, R81, !PT ;  /* 0x00000051a4517209 */ /* 0x000fe20007810000 */
[----:B------:R-:W2:Y:S01]  /*4de0*/  MUFU.TANH R15, R15 ;  /* 0x0000000f000f7308 */ /* 0x000ea20000002400 */
[----:B---3--:R-:W-:Y:S02]  /*4df0*/  FSEL R38, R55, -INF , P4 ;  /* 0xff80000037267808 */ /* 0x008fe40002000000 */
[----:B------:R-:W-:Y:S02]  /*4e00*/  ISETP.GT.AND P4, PT, R57, 0x90, PT ;  /* 0x000000903900780c */ /* 0x000fe40003f84270 */
[----:B------:R-:W-:Y:S02]  /*4e10*/  FSEL R168, R45, -INF , P5 ;  /* 0xff8000002da87808 */ /* 0x000fe40002800000 */
[----:B------:R-:W-:Y:S01]  /*4e20*/  FMNMX.FTZ R81, R166, R81, !PT ;  /* 0x00000051a6517209 */ /* 0x000fe20007810000 */
[----:B------:R-:W-:Y:S01]  /*4e30*/  MUFU.TANH R51, R26 ;  /* 0x0000001a00337308 */ /* 0x000fe20000002400 */
[----:B------:R-:W-:-:S02]  /*4e40*/  FSEL R104, R104, -INF , P3 ;  /* 0xff80000068687808 */ /* 0x000fc40001800000 */
[----:B------:R-:W-:Y:S01]  /*4e50*/  FSEL R24, R21, -INF , P2 ;  /* 0xff80000015187808 */ /* 0x000fe20001000000 */
[----:B------:R-:W-:Y:S01]  /*4e60*/  FMUL.FTZ R21, R28, UR6 ;  /* 0x000000061c157c20 */ /* 0x000fe20008410000 */
[----:B------:R-:W-:Y:S02]  /*4e70*/  ISETP.GT.AND P3, PT, R57, 0x91, PT ;  /* 0x000000913900780c */ /* 0x000fe40003f64270 */
[----:B-----5:R-:W-:Y:S01]  /*4e80*/  FSEL R170, R67, -INF , P4 ;  /* 0xff80000043aa7808 */ /* 0x020fe20002000000 */
[----:B------:R-:W-:Y:S01]  /*4e90*/  MUFU.TANH R53, R27 ;  /* 0x0000001b00357308 */ /* 0x000fe20000002400 */
[----:B------:R-:W-:Y:S02]  /*4ea0*/  FMNMX.FTZ R81, R168, R81, !PT ;  /* 0x00000051a8517209 */ /* 0x000fe40007810000 */
[----:B------:R-:W-:Y:S02]  /*4eb0*/  ISETP.GT.AND P2, PT, R57, 0x98, PT ;  /* 0x000000983900780c */ /* 0x000fe40003f44270 */
[----:B------:R-:W-:-:S02]  /*4ec0*/  FSEL R172, R33, -INF , P3 ;  /* 0xff80000021ac7808 */ /* 0x000fc40001800000 */
[----:B------:R-:W-:Y:S01]  /*4ed0*/  FMNMX.FTZ R81, R170, R81, !PT ;  /* 0x00000051aa517209 */ /* 0x000fe20007810000 */
[----:B------:R-:W3:Y:S01]  /*4ee0*/  MUFU.TANH R21, R21 ;  /* 0x0000001500157308 */ /* 0x000ee20000002400 */
[----:B------:R-:W-:Y:S02]  /*4ef0*/  FSEL R28, R125, -INF , P6 ;  /* 0xff8000007d1c7808 */ /* 0x000fe40003000000 */
[----:B------:R-:W-:Y:S02]  /*4f00*/  ISETP.GT.AND P6, PT, R57, 0x99, PT ;  /* 0x000000993900780c */ /* 0x000fe40003fc4270 */
[----:B-1----:R-:W-:Y:S02]  /*4f10*/  FSEL R174, R59, -INF , P2 ;  /* 0xff8000003bae7808 */ /* 0x002fe40001000000 */
[----:B------:R-:W-:Y:S01]  /*4f20*/  FMNMX.FTZ R81, R172, R81, !PT ;  /* 0x00000051ac517209 */ /* 0x000fe20007810000 */
[----:B------:R-:W1:Y:S01]  /*4f30*/  MUFU.TANH R55, R30 ;  /* 0x0000001e00377308 */ /* 0x000e620000002400 */
[----:B------:R-:W-:-:S02]  /*4f40*/  FSEL R128, R47, -INF , P5 ;  /* 0xff8000002f807808 */ /* 0x000fc40002800000 */
[----:B------:R-:W-:Y:S02]  /*4f50*/  ISETP.GT.AND P5, PT, R57, 0xa0, PT ;  /* 0x000000a03900780c */ /* 0x000fe40003fa4270 */
[----:B------:R-:W-:Y:S02]  /*4f60*/  FSEL R188, R37, -INF , P6 ;  /* 0xff80000025bc7808 */ /* 0x000fe40003000000 */
[----:B------:R-:W-:Y:S02]  /*4f70*/  FMNMX.FTZ R81, R174, R81, !PT ;  /* 0x00000051ae517209 */ /* 0x000fe40007810000 */
[----:B------:R-:W-:Y:S02]  /*4f80*/  FSEL R136, R65, -INF , P4 ;  /* 0xff80000041887808 */ /* 0x000fe40002000000 */
[----:B------:R-:W-:Y:S02]  /*4f90*/  ISETP.GT.AND P4, PT, R57, 0xa1, PT ;  /* 0x000000a13900780c */ /* 0x000fe40003f84270 */
[----:B----4-:R-:W-:-:S02]  /*4fa0*/  FSEL R190, R43, -INF , P5 ;  /* 0xff8000002bbe7808 */ /* 0x010fc40002800000 */
[----:B------:R-:W-:Y:S02]  /*4fb0*/  FMNMX.FTZ R81, R188, R81, !PT ;  /* 0x00000051bc517209 */ /* 0x000fe40007810000 */
[----:B------:R-:W-:Y:S02]  /*4fc0*/  FSEL R140, R35, -INF , P3 ;  /* 0xff800000238c7808 */ /* 0x000fe40001800000 */
[----:B------:R-:W-:Y:S02]  /*4fd0*/  ISETP.GT.AND P3, PT, R57, 0xa8, PT ;  /* 0x000000a83900780c */ /* 0x000fe40003f64270 */
[----:B------:R-:W-:Y:S02]  /*4fe0*/  FSEL R192, R25, -INF , P4 ;  /* 0xff80000019c07808 */ /* 0x000fe40002000000 */
[----:B------:R-:W-:Y:S02]  /*4ff0*/  FMNMX.FTZ R81, R190, R81, !PT ;  /* 0x00000051be517209 */ /* 0x000fe40007810000 */
[----:B--2---:R-:W-:-:S02]  /*5000*/  FSEL R144, R15, -INF , P2 ;  /* 0xff8000000f907808 */ /* 0x004fc40001000000 */
[----:B------:R-:W-:Y:S02]  /*5010*/  ISETP.GT.AND P2, PT, R57, 0xa9, PT ;  /* 0x000000a93900780c */ /* 0x000fe40003f44270 */
[----:B---3--:R-:W-:Y:S01]  /*5020*/  FSEL R194, R21, -INF , P3 ;  /* 0xff80000015c27808 */ /* 0x008fe20001800000 */
[----:B------:R2:W3:Y:S01]  /*5030*/  MUFU.TANH R57, R31 ;  /* 0x0000001f00397308 */ /* 0x0004e20000002400 */
[----:B------:R-:W-:Y:S02]  /*5040*/  FMNMX.FTZ R81, R192, R81, !PT ;  /* 0x00000051c0517209 */ /* 0x000fe40007810000 */
[----:B------:R-:W-:Y:S02]  /*5050*/  FSEL R196, R29, -INF , P2 ;  /* 0xff8000001dc47808 */ /* 0x000fe40001000000 */
[----:B------:R-:W-:-:S04]  /*5060*/  FMNMX.FTZ R81, R194, R81, !PT ;  /* 0x00000051c2517209 */ /* 0x000fc80007810000 */
[----:B------:R-:W-:Y:S02]  /*5070*/  FMNMX.FTZ R81, R196, R81, !PT ;  /* 0x00000051c4517209 */ /* 0x000fe40007810000 */
[----:B--2---:R-:W-:-:S03]  /*5080*/  FMNMX.FTZ R31, R12, R13, !PT ;  /* 0x0000000d0c1f7209 */ /* 0x004fc60007810000 */
[----:B------:R-:W2:Y:S01]  /*5090*/  SHFL.BFLY PT, R88, R81, 0x2, 0x1f ;  /* 0x0c401f0051587f89 */ /* 0x000ea200000e0000 */
[----:B------:R-:W-:-:S04]  /*50a0*/  FMNMX.FTZ R31, R14, R31, !PT ;  /* 0x0000001f0e1f7209 */ /* 0x000fc80007810000 */
[----:B------:R-:W-:-:S04]  /*50b0*/  FMNMX.FTZ R31, R20, R31, !PT ;  /* 0x0000001f141f7209 */ /* 0x000fc80007810000 */
[----:B------:R-:W-:-:S04]  /*50c0*/  FMNMX.FTZ R31, R40, R31, !PT ;  /* 0x0000001f281f7209 */ /* 0x000fc80007810000 */
[----:B------:R-:W-:-:S04]  /*50d0*/  FMNMX.FTZ R35, R42, R31, !PT ;  /* 0x0000001f2a237209 */ /* 0x000fc80007810000 */
[----:B------:R-:W-:-:S04]  /*50e0*/  FMNMX.FTZ R35, R44, R35, !PT ;  /* 0x000000232c237209 */ /* 0x000fc80007810000 */
[----:B------:R-:W-:Y:S02]  /*50f0*/  FMNMX.FTZ R35, R46, R35, !PT ;  /* 0x000000232e237209 */ /* 0x000fe40007810000 */
[----:B--2---:R-:W-:Y:S01]  /*5100*/  FMNMX.FTZ R15, R81, R88, !PT ;  /* 0x00000058510f7209 */ /* 0x004fe20007810000 */
[----:B------:R-:W-:Y:S01]  /*5110*/  IMAD.MOV.U32 R81, RZ, RZ, R87 ;  /* 0x000000ffff517224 */ /* 0x000fe200078e0057 */
[----:B------:R-:W-:-:S03]  /*5120*/  FMNMX.FTZ R35, R48, R35, !PT ;  /* 0x0000002330237209 */ /* 0x000fc60007810000 */
[----:B------:R-:W2:Y:S01]  /*5130*/  SHFL.BFLY PT, R88, R15, 0x1, 0x1f ;  /* 0x0c201f000f587f89 */ /* 0x000ea200000e0000 */
[----:B------:R-:W-:-:S04]  /*5140*/  FMNMX.FTZ R37, R50, R35, !PT ;  /* 0x0000002332257209 */ /* 0x000fc80007810000 */
[----:B------:R-:W-:-:S04]  /*5150*/  FMNMX.FTZ R37, R52, R37, !PT ;  /* 0x0000002534257209 */ /* 0x000fc80007810000 */
[----:B------:R-:W-:-:S04]  /*5160*/  FMNMX.FTZ R37, R54, R37, !PT ;  /* 0x0000002536257209 */ /* 0x000fc80007810000 */
[----:B------:R-:W-:-:S04]  /*5170*/  FMNMX.FTZ R37, R56, R37, !PT ;  /* 0x0000002538257209 */ /* 0x000fc80007810000 */
[----:B------:R-:W-:-:S04]  /*5180*/  FMNMX.FTZ R39, R58, R37, !PT ;  /* 0x000000253a277209 */ /* 0x000fc80007810000 */
[----:B------:R-:W-:Y:S02]  /*5190*/  FMNMX.FTZ R39, R60, R39, !PT ;  /* 0x000000273c277209 */ /* 0x000fe40007810000 */
[----:B--2---:R-:W-:-:S04]  /*51a0*/  FMNMX.FTZ R88, R15, R88, !PT ;  /* 0x000000580f587209 */ /* 0x004fc80007810000 */
[C---:B------:R-:W-:Y:S01]  /*51b0*/  FSETP.NEU.FTZ.AND P0, PT, R88.reuse, -INF , PT ;  /* 0xff8000005800780b */ /* 0x040fe20003f1d000 */
[----:B------:R-:W-:-:S05]  /*51c0*/  FMUL.FTZ R33, R88, R89 ;  /* 0x0000005958217220 */ /* 0x000fca0000410000 */
[----:B------:R-:W-:Y:S02]  /*51d0*/  FSEL R33, R33, RZ, P0 ;  /* 0x000000ff21217208 */ /* 0x000fe40000000000 */
[----:B------:R-:W-:-:S03]  /*51e0*/  ISETP.NE.AND P0, PT, R121, RZ, PT ;  /* 0x000000ff7900720c */ /* 0x000fc60003f05270 */
        /* <DEDUP_REMOVED lines=14> */
[--C-:B------:R-:W-:Y:S01]  /*52d0*/  FFMA.FTZ R176, R86, R89, -R33.reuse ;  /* 0x0000005956b07223 */ /* 0x100fe20000010821 */
[----:B-1----:R-:W-:Y:S01]  /*52e0*/  FSEL R106, R55, -INF , P3 ;  /* 0xff800000376a7808 */ /* 0x002fe20001800000 */
        /* <DEDUP_REMOVED lines=8> */
[----:B------:R-:W-:Y:S01]  /*5370*/  MUFU.EX2 R176, R176 ;  /* 0x000000b000b07308 */ /* 0x000fe20000000800 */
[----:B------:R-:W-:Y:S01]  /*5380*/  FMNMX.FTZ R43, R74, R43, !PT ;  /* 0x0000002b4a2b7209 */ /* 0x000fe20007810000 */
[-CC-:B------:R-:W-:Y:S01]  /*5390*/  FFMA.FTZ R26, R114, R89.reuse, -R33.reuse ;  /* 0x00000059721a7223 */ /* 0x180fe20000010821 */
[-CC-:B------:R-:W-:Y:S01]  /*53a0*/  FFMA.FTZ R116, R116, R89.reuse, -R33.reuse ;  /* 0x0000005974747223 */ /* 0x180fe20000010821 */
        /* <DEDUP_REMOVED lines=60> */
[----:B------:R-:W-:-:S05]  /*5770*/  FMNMX.FTZ R59, R108, R59, !PT ;  /* 0x0000003b6c3b7209 */ /* 0x000fca0007810000 */
[----:B------:R-:W1:Y:S02]  /*5780*/  SHFL.BFLY PT, R92, R59, 0x2, 0x1f ;  /* 0x0c401f003b5c7f89 */ /* 0x000e6400000e0000 */
[----:B------:R-:W2:Y:S08]  /*5790*/  MUFU.EX2 R35, R116 ;  /* 0x0000007400237308 */ /* 0x000eb00000000800 */
[----:B------:R-:W-:Y:S08]  /*57a0*/  MUFU.EX2 R30, R30 ;  /* 0x0000001e001e7308 */ /* 0x000ff00000000800 */
[----:B------:R-:W3:Y:S01]  /*57b0*/  MUFU.EX2 R37, R120 ;  /* 0x0000007800257308 */ /* 0x000ee20000000800 */
[----:B--2---:R-:W-:-:S02]  /*57c0*/  F2FP.BF16.F32.PACK_AB R188, R35, R26 ;  /* 0x0000001a23bc723e */ /* 0x004fc400000010ff */
[----:B-1----:R-:W-:Y:S01]  /*57d0*/  FMNMX.FTZ R63, R59, R92, !PT ;  /* 0x0000005c3b3f7209 */ /* 0x002fe20007810000 */
[----:B------:R-:W-:-:S04]  /*57e0*/  FFMA.FTZ R59, R172, R89, -R33 ;  /* 0x00000059ac3b7223 */ /* 0x000fc80000010821 */
[----:B------:R-:W-:Y:S01]  /*57f0*/  MUFU.EX2 R39, R122 ;  /* 0x0000007a00277308 */ /* 0x000fe20000000800 */
[----:B------:R-:W-:Y:S01]  /*5800*/  FFMA.FTZ R33, R196, R89, -R33 ;  /* 0x00000059c4217223 */ /* 0x000fe20000010821 */
[----:B------:R-:W1:Y:S06]  /*5810*/  SHFL.BFLY PT, R92, R63, 0x1, 0x1f ;  /* 0x0c201f003f5c7f89 */ /* 0x000e6c00000e0000 */
[----:B------:R-:W-:Y:S01]  /*5820*/  MUFU.EX2 R86, R86 ;  /* 0x0000005600567308 */ /* 0x000fe20000000800 */
[----:B---3--:R-:W-:-:S07]  /*5830*/  F2FP.BF16.F32.PACK_AB R190, R37, R30 ;  /* 0x0000001e25be723e */ /* 0x008fce00000010ff */
[----:B------:R-:W-:Y:S08]  /*5840*/  MUFU.EX2 R41, R126 ;  /* 0x0000007e00297308 */ /* 0x000ff00000000800 */
[----:B------:R-:W-:Y:S01]  /*5850*/  MUFU.EX2 R94, R94 ;  /* 0x0000005e005e7308 */ /* 0x000fe20000000800 */
[----:B-1----:R-:W-:-:S04]  /*5860*/  FMNMX.FTZ R92, R63, R92, !PT ;  /* 0x0000005c3f5c7209 */ /* 0x002fc80007810000 */
[C---:B------:R-:W-:Y:S01]  /*5870*/  FSETP.NEU.FTZ.AND P2, PT, R92.reuse, -INF , PT ;  /* 0xff8000005c00780b */ /* 0x040fe20003f5d000 */
[----:B------:R-:W-:Y:S02]  /*5880*/  FMUL.FTZ R65, R92, R89 ;  /* 0x000000595c417220 */ /* 0x000fe40000410000 */
[----:B------:R-:W-:Y:S03]  /*5890*/  MUFU.EX2 R43, R132 ;  /* 0x00000084002b7308 */ /* 0x000fe60000000800 */
[----:B------:R-:W-:Y:S02]  /*58a0*/  FSEL R65, R65, RZ, P2 ;  /* 0x000000ff41417208 */ /* 0x000fe40001000000 */
[----:B------:R-:W-:-:S03]  /*58b0*/  PLOP3.LUT P2, PT, PT, PT, UP0, 0x80, 0x0 ;  /* 0x000000000000781c */ /* 0x000fc60003f4f008 */
[----:B------:R-:W-:Y:S01]  /*58c0*/  MUFU.EX2 R96, R96 ;  /* 0x0000006000607308 */ /* 0x000fe20000000800 */
[-CC-:B------:R-:W-:Y:S01]  /*58d0*/  FFMA.FTZ R177, R12, R89.reuse, -R65.reuse ;  /* 0x000000590cb17223 */ /* 0x180fe20000010841 */
[-C--:B------:R-:W-:Y:S01]  /*58e0*/  FFMA.FTZ R12, R13, R89.reuse, -R65 ;  /* 0x000000590d0c7223 */ /* 0x080fe20000010841 */
[----:B------:R-:W-:Y:S01]  /*58f0*/  FADD.FTZ R13, R176, R15 ;  /* 0x0000000fb00d7221 */ /* 0x000fe20000010000 */
[-CC-:B------:R-:W-:Y:S01]  /*5900*/  FFMA.FTZ R179, R14, R89.reuse, -R65.reuse ;  /* 0x000000590eb37223 */ /* 0x180fe20000010841 */
[-CC-:B------:R-:W-:Y:S01]  /*5910*/  FFMA.FTZ R20, R20, R89.reuse, -R65.reuse ;  /* 0x0000005914147223 */ /* 0x180fe20000010841 */
[-C--:B------:R-:W-:Y:S01]  /*5920*/  FFMA.FTZ R181, R40, R89.reuse, -R65 ;  /* 0x0000005928b57223 */ /* 0x080fe20000010841 */
[----:B------:R-:W-:Y:S01]  /*5930*/  FADD.FTZ R14, R178, R13 ;  /* 0x0000000db20e7221 */ /* 0x000fe20000010000 */
[----:B------:R-:W-:Y:S01]  /*5940*/  MUFU.EX2 R177, R177 ;  /* 0x000000b100b17308 */ /* 0x000fe20000000800 */
[-CC-:B------:R-:W-:Y:S01]  /*5950*/  FFMA.FTZ R40, R42, R89.reuse, -R65.reuse ;  /* 0x000000592a287223 */ /* 0x180fe20000010841 */
[-CC-:B------:R-:W-:Y:S01]  /*5960*/  FFMA.FTZ R183, R44, R89.reuse, -R65.reuse ;  /* 0x000000592cb77223 */ /* 0x180fe20000010841 */
[----:B------:R-:W-:Y:S01]  /*5970*/  FADD.FTZ R13, R21, R14 ;  /* 0x0000000e150d7221 */ /* 0x000fe20000010000 */
[-CC-:B------:R-:W-:Y:S01]  /*5980*/  FFMA.FTZ R201, R32, R89.reuse, -R65.reuse ;  /* 0x0000005920c97223 */ /* 0x180fe20000010841 */
[-CC-:B------:R-:W-:Y:S01]  /*5990*/  FFMA.FTZ R42, R46, R89.reuse, -R65.reuse ;  /* 0x000000592e2a7223 */ /* 0x180fe20000010841 */
[-C--:B------:R-:W-:Y:S01]  /*59a0*/  FFMA.FTZ R185, R48, R89.reuse, -R65 ;  /* 0x0000005930b97223 */ /* 0x080fe20000010841 */
[----:B------:R-:W-:Y:S01]  /*59b0*/  FADD.FTZ R14, R180, R13 ;  /* 0x0000000db40e7221 */ /* 0x000fe20000010000 */
[----:B------:R-:W1:Y:S01]  /*59c0*/  MUFU.EX2 R12, R12 ;  /* 0x0000000c000c7308 */ /* 0x000e620000000800 */
[-CC-:B------:R-:W-:Y:S01]  /*59d0*/  FFMA.FTZ R191, R60, R89.reuse, -R65.reuse ;  /* 0x000000593cbf7223 */ /* 0x180fe20000010841 */
[-CC-:B------:R-:W-:Y:S01]  /*59e0*/  FFMA.FTZ R44, R50, R89.reuse, -R65.reuse ;  /* 0x00000059322c7223 */ /* 0x180fe20000010841 */
[----:B------:R-:W-:Y:S01]  /*59f0*/  FADD.FTZ R13, R25, R14 ;  /* 0x0000000e190d7221 */ /* 0x000fe20000010000 */
[-CC-:B------:R-:W-:Y:S01]  /*5a00*/  FFMA.FTZ R187, R52, R89.reuse, -R65.reuse ;  /* 0x0000005934bb7223 */ /* 0x180fe20000010841 */
[-CC-:B------:R-:W-:Y:S01]  /*5a10*/  FFMA.FTZ R203, R34, R89.reuse, -R65.reuse ;  /* 0x0000005922cb7223 */ /* 0x180fe20000010841 */
[-C--:B------:R-:W-:Y:S01]  /*5a20*/  FFMA.FTZ R46, R54, R89.reuse, -R65 ;  /* 0x00000059362e7223 */ /* 0x080fe20000010841 */
[----:B------:R-:W-:Y:S01]  /*5a30*/  FADD.FTZ R14, R182, R13 ;  /* 0x0000000db60e7221 */ /* 0x000fe20000010000 */
[----:B------:R-:W2:Y:S01]  /*5a40*/  MUFU.EX2 R179, R179 ;  /* 0x000000b300b37308 */ /* 0x000ea20000000800 */
[-CC-:B------:R-:W-:Y:S01]  /*5a50*/  FFMA.FTZ R189, R56, R89.reuse, -R65.reuse ;  /* 0x0000005938bd7223 */ /* 0x180fe20000010841 */
[-CC-:B------:R-:W-:Y:S01]  /*5a60*/  FFMA.FTZ R48, R58, R89.reuse, -R65.reuse ;  /* 0x000000593a307223 */ /* 0x180fe20000010841 */
[----:B------:R-:W-:Y:S01]  /*5a70*/  FADD.FTZ R13, R27, R14 ;  /* 0x0000000e1b0d7221 */ /* 0x000fe20000010000 */
[-CC-:B------:R-:W-:Y:S01]  /*5a80*/  FFMA.FTZ R50, R62, R89.reuse, -R65.reuse ;  /* 0x000000593e327223 */ /* 0x180fe20000010841 */
[-CC-:B------:R-:W-:Y:S01]  /*5a90*/  FFMA.FTZ R193, R64, R89.reuse, -R65.reuse ;  /* 0x0000005940c17223 */ /* 0x180fe20000010841 */
[-C--:B------:R-:W-:Y:S01]  /*5aa0*/  FFMA.FTZ R52, R66, R89.reuse, -R65 ;  /* 0x0000005942347223 */ /* 0x080fe20000010841 */
[----:B------:R-:W-:Y:S01]  /*5ab0*/  FADD.FTZ R32, R184, R13 ;  /* 0x0000000db8207221 */ /* 0x000fe20000010000 */
[----:B------:R-:W3:Y:S01]  /*5ac0*/  MUFU.EX2 R20, R20 ;  /* 0x0000001400147308 */ /* 0x000ee20000000800 */
[----:B-1----:R-:W-:Y:S01]  /*5ad0*/  FADD.FTZ R14, R177, R12 ;  /* 0x0000000cb10e7221 */ /* 0x002fe20000010000 */
[-CC-:B------:R-:W-:Y:S01]  /*5ae0*/  FFMA.FTZ R195, R68, R89.reuse, -R65.reuse ;  /* 0x0000005944c37223 */ /* 0x180fe20000010841 */
[----:B------:R-:W-:Y:S01]  /*5af0*/  FADD.FTZ R67, R29, R32 ;  /* 0x000000201d437221 */ /* 0x000fe20000010000 */
[-CC-:B------:R-:W-:Y:S01]  /*5b00*/  FFMA.FTZ R54, R70, R89.reuse, -R65.reuse ;  /* 0x0000005946367223 */ /* 0x180fe20000010841 */
[-CC-:B------:R-:W-:Y:S01]  /*5b10*/  FFMA.FTZ R197, R72, R89.reuse, -R65.reuse ;  /* 0x0000005948c57223 */ /* 0x180fe20000010841 */
[-C--:B------:R-:W-:Y:S01]  /*5b20*/  FFMA.FTZ R56, R74, R89.reuse, -R65 ;  /* 0x000000594a387223 */ /* 0x080fe20000010841 */
[----:B------:R-:W-:Y:S01]  /*5b30*/  FADD.FTZ R60, R186, R67 ;  /* 0x00000043ba3c7221 */ /* 0x000fe20000010000 */
[----:B------:R-:W1:Y:S01]  /*5b40*/  MUFU.EX2 R181, R181 ;  /* 0x000000b500b57308 */ /* 0x000e620000000800 */
[----:B--2---:R-:W-:Y:S01]  /*5b50*/  FADD.FTZ R13, R179, R14 ;  /* 0x0000000eb30d7221 */ /* 0x004fe20000010000 */
[-CC-:B------:R-:W-:Y:S01]  /*5b60*/  FFMA.FTZ R199, R76, R89.reuse, -R65.reuse ;  /* 0x000000594cc77223 */ /* 0x180fe20000010841 */
[----:B------:R-:W-:Y:S01]  /*5b70*/  FADD.FTZ R67, R31, R60 ;  /* 0x0000003c1f437221 */ /* 0x000fe20000010000 */
[-CC-:B------:R-:W-:Y:S01]  /*5b80*/  FFMA.FTZ R58, R78, R89.reuse, -R65.reuse ;  /* 0x000000594e3a7223 */ /* 0x180fe20000010841 */
[-CC-:B------:R-:W-:Y:S01]  /*5b90*/  FFMA.FTZ R38, R38, R89.reuse, -R65.reuse ;  /* 0x0000005926267223 */ /* 0x180fe20000010841 */
[-C--:B------:R-:W-:Y:S01]  /*5ba0*/  FFMA.FTZ R32, R80, R89.reuse, -R65 ;  /* 0x0000005950207223 */ /* 0x080fe20000010841 */
[----:B------:R-:W-:Y:S01]  /*5bb0*/  FADD.FTZ R34, R26, R67 ;  /* 0x000000431a227221 */ /* 0x000fe20000010000 */
[----:B------:R-:W2:Y:S01]  /*5bc0*/  MUFU.EX2 R40, R40 ;  /* 0x0000002800287308 */ /* 0x000ea20000000800 */
[----:B---3--:R-:W-:Y:S01]  /*5bd0*/  FADD.FTZ R14, R20, R13 ;  /* 0x0000000d140e7221 */ /* 0x008fe20000010000 */
        /* <DEDUP_REMOVED lines=16> */
[-C--:B------:R-:W-:Y:S01]  /*5ce0*/  FFMA.FTZ R136, R136, R89.reuse, -R65 ;  /* 0x0000005988887223 */ /* 0x080fe20000010841 */
[----:B------:R-:W-:Y:S01]  /*5cf0*/  FADD.FTZ R60, R86, R67 ;  /* 0x00000043563c7221 */ /* 0x000fe20000010000 */
[-CC-:B------:R-:W-:Y:S01]  /*5d00*/  FFMA.FTZ R140, R140, R89.reuse, -R65.reuse ;  /* 0x000000598c8c7223 */ /* 0x180fe20000010841 */
[-CC-:B------:R-:W-:Y:S01]  /*5d10*/  FFMA.FTZ R144, R144, R89.reuse, -R65.reuse ;  /* 0x0000005990907223 */ /* 0x180fe20000010841 */
[-CC-:B------:R-:W-:Y:S01]  /*5d20*/  FFMA.FTZ R98, R98, R89.reuse, -R65.reuse ;  /* 0x0000005962627223 */ /* 0x180fe20000010841 */
[----:B------:R-:W-:Y:S01]  /*5d30*/  FADD.FTZ R67, R41, R60 ;  /* 0x0000003c29437221 */ /* 0x000fe20000010000 */
[----:B------:R-:W2:Y:S01]  /*5d40*/  MUFU.EX2 R185, R185 ;  /* 0x000000b900b97308 */ /* 0x000ea20000000800 */
[----:B---3--:R-:W-:Y:S01]  /*5d50*/  FADD.FTZ R13, R183, R14 ;  /* 0x0000000eb70d7221 */ /* 0x008fe20000010000 */
[-C--:B------:R-:W-:Y:S01]  /*5d60*/  FFMA.FTZ R100, R100, R89.reuse, -R65 ;  /* 0x0000005964647223 */ /* 0x080fe20000010841 */
[----:B------:R-:W-:Y:S01]  /*5d70*/  FADD.FTZ R60, R94, R67 ;  /* 0x000000435e3c7221 */ /* 0x000fe20000010000 */
[--C-:B------:R-:W-:Y:S01]  /*5d80*/  FFMA.FTZ R102, R102, R89, -R65.reuse ;  /* 0x0000005966667223 */ /* 0x100fe20000010841 */
[----:B------:R-:W-:Y:S01]  /*5d90*/  F2FP.BF16.F32.PACK_AB R177, R12, R177 ;  /* 0x000000b10cb1723e */ /* 0x000fe200000010ff */
[-CC-:B------:R-:W-:Y:S01]  /*5da0*/  FFMA.FTZ R106, R106, R89.reuse, -R65.reuse ;  /* 0x000000596a6a7223 */ /* 0x180fe20000010841 */
[----:B------:R-:W-:Y:S01]  /*5db0*/  FFMA.FTZ R65, R108, R89, -R65 ;  /* 0x000000596c417223 */ /* 0x000fe20000010841 */
[----:B------:R-:W3:Y:S01]  /*5dc0*/  MUFU.EX2 R44, R44 ;  /* 0x0000002c002c7308 */ /* 0x000ee20000000800 */
[----:B-1----:R-:W-:Y:S01]  /*5dd0*/  FADD.FTZ R14, R42, R13 ;  /* 0x0000000d2a0e7221 */ /* 0x002fe20000010000 */
[----:B------:R-:W-:Y:S01]  /*5de0*/  F2FP.BF16.F32.PACK_AB R180, R25, R180 ;  /* 0x000000b419b4723e */ /* 0x000fe200000010ff */
[--C-:B------:R-:W-:Y:S01]  /*5df0*/  IMAD.MOV.U32 R84, RZ, RZ, R87.reuse ;  /* 0x000000ffff547224 */ /* 0x100fe200078e0057 */
[----:B------:R-:W-:Y:S01]  /*5e00*/  F2FP.BF16.F32.PACK_AB R182, R27, R182 ;  /* 0x000000b61bb6723e */ /* 0x000fe200000010ff */
[--C-:B------:R-:W-:Y:S01]  /*5e10*/  IMAD.MOV.U32 R80, RZ, RZ, R87.reuse ;  /* 0x000000ffff507224 */ /* 0x100fe200078e0057 */
[----:B------:R-:W-:Y:S01]  /*5e20*/  F2FP.BF16.F32.PACK_AB R184, R29, R184 ;  /* 0x000000b81db8723e */ /* 0x000fe200000010ff */
[--C-:B------:R-:W-:Y:S01]  /*5e30*/  IMAD.MOV.U32 R76, RZ, RZ, R87.reuse ;  /* 0x000000ffff4c7224 */ /* 0x100fe200078e0057 */
[----:B------:R-:W1:Y:S01]  /*5e40*/  MUFU.EX2 R187, R187 ;  /* 0x000000bb00bb7308 */ /* 0x000e620000000800 */
[----:B--2---:R-:W-:Y:S01]  /*5e50*/  FADD.FTZ R13, R185, R14 ;  /* 0x0000000eb90d7221 */ /* 0x004fe20000010000 */
[----:B------:R-:W-:Y:S01]  /*5e60*/  F2FP.BF16.F32.PACK_AB R186, R31, R186 ;  /* 0x000000ba1fba723e */ /* 0x000fe200000010ff */
[--C-:B------:R-:W-:Y:S01]  /*5e70*/  IMAD.MOV.U32 R72, RZ, RZ, R87.reuse ;  /* 0x000000ffff487224 */ /* 0x100fe200078e0057 */
[----:B------:R-:W-:Y:S01]  /*5e80*/  F2FP.BF16.F32.PACK_AB R194, R94, R41 ;  /* 0x000000295ec2723e */ /* 0x000fe200000010ff */
[--C-:B------:R-:W-:Y:S01]  /*5e90*/  IMAD.MOV.U32 R68, RZ, RZ, R87.reuse ;  /* 0x000000ffff447224 */ /* 0x100fe200078e0057 */
[----:B------:R-:W-:Y:S01]  /*5ea0*/  F2FP.BF16.F32.PACK_AB R196, R96, R43 ;  /* 0x0000002b60c4723e */ /* 0x000fe200000010ff */
[----:B------:R-:W-:Y:S01]  /*5eb0*/  IMAD.MOV.U32 R67, RZ, RZ, R87 ;  /* 0x000000ffff437224 */ /* 0x000fe200078e0057 */
[----:B------:R-:W2:Y:S01]  /*5ec0*/  MUFU.EX2 R46, R46 ;  /* 0x0000002e002e7308 */ /* 0x000ea20000000800 */
[----:B---3--:R-:W-:Y:S01]  /*5ed0*/  FADD.FTZ R14, R44, R13 ;  /* 0x0000000d2c0e7221 */ /* 0x008fe20000010000 */
[----:B------:R-:W-:Y:S01]  /*5ee0*/  F2FP.BF16.F32.PACK_AB R181, R40, R181 ;  /* 0x000000b528b5723e */ /* 0x000fe200000010ff */
[--C-:B------:R-:W-:Y:S01]  /*5ef0*/  IMAD.MOV.U32 R64, RZ, RZ, R87.reuse ;  /* 0x000000ffff407224 */ /* 0x100fe200078e0057 */
[----:B------:R-:W-:Y:S01]  /*5f00*/  F2FP.BF16.F32.PACK_AB R183, R42, R183 ;  /* 0x000000b72ab7723e */ /* 0x000fe200000010ff */
[--C-:B------:R-:W-:Y:S01]  /*5f10*/  IMAD.MOV.U32 R41, RZ, RZ, R87.reuse ;  /* 0x000000ffff297224 */ /* 0x100fe200078e0057 */
[----:B------:R-:W-:Y:S01]  /*5f20*/  F2FP.BF16.F32.PACK_AB R185, R44, R185 ;  /* 0x000000b92cb9723e */ /* 0x000fe200000010ff */
[--C-:B------:R-:W-:Y:S01]  /*5f30*/  IMAD.MOV.U32 R44, RZ, RZ, R87.reuse ;  /* 0x000000ffff2c7224 */ /* 0x100fe200078e0057 */
[----:B------:R-:W3:Y:S01]  /*5f40*/  MUFU.EX2 R189, R189 ;  /* 0x000000bd00bd7308 */ /* 0x000ee20000000800 */
[----:B-1----:R-:W-:Y:S01]  /*5f50*/  FADD.FTZ R13, R187, R14 ;  /* 0x0000000ebb0d7221 */ /* 0x002fe20000010000 */
[----:B------:R-:W-:Y:S01]  /*5f60*/  F2FP.BF16.F32.PACK_AB R176, R15, R176 ;  /* 0x000000b00fb0723e */ /* 0x000fe200000010ff */
[--C-:B------:R-:W-:Y:S01]  /*5f70*/  IMAD.MOV.U32 R40, RZ, RZ, R87.reuse ;  /* 0x000000ffff287224 */ /* 0x100fe200078e0057 */
[----:B------:R-:W-:Y:S01]  /*5f80*/  F2FP.BF16.F32.PACK_AB R178, R21, R178 ;  /* 0x000000b215b2723e */ /* 0x000fe200000010ff */
[--C-:B------:R-:W-:Y:S01]  /*5f90*/  IMAD.MOV.U32 R37, RZ, RZ, R87.reuse ;  /* 0x000000ffff257224 */ /* 0x100fe200078e0057 */
[----:B------:R-:W-:Y:S01]  /*5fa0*/  F2FP.BF16.F32.PACK_AB R179, R20, R179 ;  /* 0x000000b314b3723e */ /* 0x000fe200000010ff */
[----:B------:R-:W-:Y:S01]  /*5fb0*/  IMAD.MOV.U32 R35, RZ, RZ, R87 ;  /* 0x000000ffff237224 */ /* 0x000fe200078e0057 */
[----:B------:R-:W1:Y:S01]  /*5fc0*/  MUFU.EX2 R48, R48 ;  /* 0x0000003000307308 */ /* 0x000e620000000800 */
[C---:B--2---:R-:W-:Y:S01]  /*5fd0*/  FADD.FTZ R14, R46.reuse, R13 ;  /* 0x0000000d2e0e7221 */ /* 0x044fe20000010000 */
[----:B------:R-:W-:Y:S01]  /*5fe0*/  FADD.FTZ R13, R43, R60 ;  /* 0x0000003c2b0d7221 */ /* 0x000fe20000010000 */
[----:B------:R-:W-:Y:S01]  /*5ff0*/  F2FP.BF16.F32.PACK_AB R187, R46, R187 ;  /* 0x000000bb2ebb723e */ /* 0x000fe200000010ff */
[----:B------:R-:W-:Y:S01]  /*6000*/  IMAD.MOV.U32 R43, RZ, RZ, R87 ;  /* 0x000000ffff2b7224 */ /* 0x000fe200078e0057 */
[-C--:B------:R-:W-:Y:S01]  /*6010*/  MOV R82, R87.reuse ;  /* 0x0000005700527202 */ /* 0x080fe20000000f00 */
[----:B------:R-:W-:Y:S01]  /*6020*/  FADD.FTZ R13, R96, R13 ;  /* 0x0000000d600d7221 */ /* 0x000fe20000010000 */
[-C--:B------:R-:W-:Y:S01]  /*6030*/  MOV R78, R87.reuse ;  /* 0x00000057004e7202 */ /* 0x080fe20000000f00 */
[----:B------:R-:W2:Y:S01]  /*6040*/  MUFU.EX2 R191, R191 ;  /* 0x000000bf00bf7308 */ /* 0x000ea20000000800 */
[----:B---3--:R-:W-:Y:S01]  /*6050*/  FADD.FTZ R3, R189, R14 ;  /* 0x0000000ebd037221 */ /* 0x008fe20000010000 */
[-C--:B------:R-:W-:Y:S01]  /*6060*/  MOV R74, R87.reuse ;  /* 0x00000057004a7202 */ /* 0x080fe20000000f00 */
[--C-:B------:R-:W-:Y:S01]  /*6070*/  IMAD.MOV.U32 R31, RZ, RZ, R87.reuse ;  /* 0x000000ffff1f7224 */ /* 0x100fe200078e0057 */
[-C--:B------:R-:W-:Y:S01]  /*6080*/  MOV R70, R87.reuse ;  /* 0x0000005700467202 */ /* 0x080fe20000000f00 */
[--C-:B------:R-:W-:Y:S01]  /*6090*/  IMAD.MOV.U32 R29, RZ, RZ, R87.reuse ;  /* 0x000000ffff1d7224 */ /* 0x100fe200078e0057 */
[----:B------:R-:W-:Y:S01]  /*60a0*/  MOV R66, R87 ;  /* 0x0000005700427202 */ /* 0x000fe20000000f00 */
[----:B------:R-:W-:Y:S01]  /*60b0*/  IMAD.MOV.U32 R27, RZ, RZ, R87 ;  /* 0x000000ffff1b7224 */ /* 0x000fe200078e0057 */
[----:B------:R-:W3:Y:S01]  /*60c0*/  MUFU.EX2 R198, R198 ;  /* 0x000000c600c67308 */ /* 0x000ee20000000800 */
[C---:B-1----:R-:W-:Y:S01]  /*60d0*/  FADD.FTZ R14, R48.reuse, R3 ;  /* 0x00000003300e7221 */ /* 0x042fe20000010000 */
[----:B------:R-:W-:Y:S01]  /*60e0*/  F2FP.BF16.F32.PACK_AB R189, R48, R189 ;  /* 0x000000bd30bd723e */ /* 0x000fe200000010ff */
[--C-:B------:R-:W-:Y:S01]  /*60f0*/  IMAD.MOV.U32 R48, RZ, RZ, R87.reuse ;  /* 0x000000ffff307224 */ /* 0x100fe200078e0057 */
[-C--:B------:R-:W-:Y:S01]  /*6100*/  MOV R62, R87.reuse ;  /* 0x00000057003e7202 */ /* 0x080fe20000000f00 */
[----:B------:R-:W-:Y:S01]  /*6110*/  IMAD.MOV.U32 R25, RZ, RZ, R87 ;  /* 0x000000ffff197224 */ /* 0x000fe200078e0057 */
[----:B------:R-:W-:-:S02]  /*6120*/  MOV R46, R87 ;  /* 0x00000057002e7202 */ /* 0x000fc40000000f00 */
[----:B------:R-:W1:Y:S01]  /*6130*/  MUFU.EX2 R50, R50 ;  /* 0x0000003200327308 */ /* 0x000e620000000800 */
[----:B--2---:R-:W-:Y:S01]  /*6140*/  FADD.FTZ R3, R191, R14 ;  /* 0x0000000ebf037221 */ /* 0x004fe20000010000 */
[-C--:B------:R-:W-:Y:S02]  /*6150*/  MOV R42, R87.reuse ;  /* 0x00000057002a7202 */ /* 0x080fe40000000f00 */
[----:B------:R-:W-:-:S04]  /*6160*/  MOV R30, R87 ;  /* 0x00000057001e7202 */ /* 0x000fc80000000f00 */
[----:B------:R-:W2:Y:S01]  /*6170*/  MUFU.EX2 R45, R142 ;  /* 0x0000008e002d7308 */ /* 0x000ea20000000800 */
[----:B---3--:R-:W-:-:S07]  /*6180*/  FADD.FTZ R60, R198, R13 ;  /* 0x0000000dc63c7221 */ /* 0x008fce0000010000 */
[----:B------:R-:W3:Y:S01]  /*6190*/  MUFU.EX2 R193, R193 ;  /* 0x000000c100c17308 */ /* 0x000ee20000000800 */
[C---:B-1----:R-:W-:Y:S01]  /*61a0*/  FADD.FTZ R14, R50.reuse, R3 ;  /* 0x00000003320e7221 */ /* 0x042fe20000010000 */
[----:B------:R-:W-:Y:S02]  /*61b0*/  F2FP.BF16.F32.PACK_AB R191, R50, R191 ;  /* 0x000000bf32bf723e */ /* 0x000fe400000010ff */
[----:B------:R-:W-:-:S04]  /*61c0*/  MOV R50, R87 ;  /* 0x0000005700327202 */ /* 0x000fc80000000f00 */
[----:B------:R-:W1:Y:S01]  /*61d0*/  MUFU.EX2 R200, R200 ;  /* 0x000000c800c87308 */ /* 0x000e620000000800 */
[C---:B--2---:R-:W-:Y:S01]  /*61e0*/  FADD.FTZ R13, R45.reuse, R60 ;  /* 0x0000003c2d0d7221 */ /* 0x044fe20000010000 */
[----:B------:R-:W-:Y:S01]  /*61f0*/  F2FP.BF16.F32.PACK_AB R198, R45, R198 ;  /* 0x000000c62dc6723e */ /* 0x000fe200000010ff */
[----:B------:R-:W-:-:S05]  /*6200*/  IMAD.MOV.U32 R45, RZ, RZ, R87 ;  /* 0x000000ffff2d7224 */ /* 0x000fca00078e0057 */
[----:B------:R-:W2:Y:S01]  /*6210*/  MUFU.EX2 R52, R52 ;  /* 0x0000003400347308 */ /* 0x000ea20000000800 */
[----:B---3--:R-:W-:-:S07]  /*6220*/  FADD.FTZ R3, R193, R14 ;  /* 0x0000000ec1037221 */ /* 0x008fce0000010000 */
[----:B------:R-:W3:Y:S01]  /*6230*/  MUFU.EX2 R47, R148 ;  /* 0x00000094002f7308 */ /* 0x000ee20000000800 */
[----:B-1----:R-:W-:-:S07]  /*6240*/  FADD.FTZ R60, R200, R13 ;  /* 0x0000000dc83c7221 */ /* 0x002fce0000010000 */
[----:B------:R-:W1:Y:S01]  /*6250*/  MUFU.EX2 R195, R195 ;  /* 0x000000c300c37308 */ /* 0x000e620000000800 */
[C---:B--2---:R-:W-:Y:S01]  /*6260*/  FADD.FTZ R14, R52.reuse, R3 ;  /* 0x00000003340e7221 */ /* 0x044fe20000010000 */
[----:B------:R-:W-:Y:S01]  /*6270*/  F2FP.BF16.F32.PACK_AB R193, R52, R193 ;  /* 0x000000c134c1723e */ /* 0x000fe200000010ff */
[----:B------:R-:W-:-:S05]  /*6280*/  IMAD.MOV.U32 R52, RZ, RZ, R87 ;  /* 0x000000ffff347224 */ /* 0x000fca00078e0057 */
[----:B------:R-:W-:Y:S01]  /*6290*/  MUFU.EX2 R202, R202 ;  /* 0x000000ca00ca7308 */ /* 0x000fe20000000800 */
[C---:B---3--:R-:W-:Y:S01]  /*62a0*/  FADD.FTZ R13, R47.reuse, R60 ;  /* 0x0000003c2f0d7221 */ /* 0x048fe20000010000 */
[----:B------:R-:W-:Y:S01]  /*62b0*/  F2FP.BF16.F32.PACK_AB R200, R47, R200 ;  /* 0x000000c82fc8723e */ /* 0x000fe200000010ff */
[--C-:B------:R-:W-:Y:S02]  /*62c0*/  IMAD.MOV.U32 R60, RZ, RZ, R87.reuse ;  /* 0x000000ffff3c7224 */ /* 0x100fe400078e0057 */
[----:B------:R-:W-:-:S03]  /*62d0*/  IMAD.MOV.U32 R47, RZ, RZ, R87 ;  /* 0x000000ffff2f7224 */ /* 0x000fc600078e0057 */
[----:B------:R-:W2:Y:S01]  /*62e0*/  MUFU.EX2 R54, R54 ;  /* 0x0000003600367308 */ /* 0x000ea20000000800 */
[----:B-1----:R-:W-:-:S07]  /*62f0*/  FADD.FTZ R3, R195, R14 ;  /* 0x0000000ec3037221 */ /* 0x002fce0000010000 */
[----:B------:R-:W-:Y:S08]  /*6300*/  MUFU.EX2 R49, R152 ;  /* 0x0000009800317308 */ /* 0x000ff00000000800 */
[----:B------:R-:W1:Y:S01]  /*6310*/  MUFU.EX2 R197, R197 ;  /* 0x000000c500c57308 */ /* 0x000e620000000800 */
[C---:B--2---:R-:W-:Y:S01]  /*6320*/  FADD.FTZ R14, R54.reuse, R3 ;  /* 0x00000003360e7221 */ /* 0x044fe20000010000 */
[----:B------:R-:W-:-:S02]  /*6330*/  F2FP.BF16.F32.PACK_AB R195, R54, R195 ;  /* 0x000000c336c3723e */ /* 0x000fc400000010ff */
[----:B------:R-:W-:-:S04]  /*6340*/  MOV R54, R87 ;  /* 0x0000005700367202 */ /* 0x000fc80000000f00 */
[----:B------:R-:W-:Y:S08]  /*6350*/  MUFU.EX2 R204, R204 ;  /* 0x000000cc00cc7308 */ /* 0x000ff00000000800 */
[----:B------:R-:W2:Y:S01]  /*6360*/  MUFU.EX2 R56, R56 ;  /* 0x0000003800387308 */ /* 0x000ea20000000800 */
[----:B-1----:R-:W-:-:S07]  /*6370*/  FADD.FTZ R3, R197, R14 ;  /* 0x0000000ec5037221 */ /* 0x002fce0000010000 */
[----:B------:R-:W-:Y:S08]  /*6380*/  MUFU.EX2 R51, R51 ;  /* 0x0000003300337308 */ /* 0x000ff00000000800 */
[----:B------:R-:W1:Y:S01]  /*6390*/  MUFU.EX2 R199, R199 ;  /* 0x000000c700c77308 */ /* 0x000e620000000800 */
[C---:B--2---:R-:W-:Y:S01]  /*63a0*/  FADD.FTZ R14, R56.reuse, R3 ;  /* 0x00000003380e7221 */ /* 0x044fe20000010000 */
[----:B------:R-:W-:Y:S01]  /*63b0*/  F2FP.BF16.F32.PACK_AB R197, R56, R197 ;  /* 0x000000c538c5723e */ /* 0x000fe200000010ff */
[----:B------:R-:W-:-:S05]  /*63c0*/  IMAD.MOV.U32 R56, RZ, RZ, R87 ;  /* 0x000000ffff387224 */ /* 0x000fca00078e0057 */
[----:B------:R-:W2:Y:S08]  /*63d0*/  MUFU.EX2 R206, R206 ;  /* 0x000000ce00ce7308 */ /* 0x000eb00000000800 */
[----:B------:R3:W-:Y:S01]  /*63e0*/  MUFU.EX2 R207, R38 ;  /* 0x0000002600cf7308 */ /* 0x0007e20000000800 */
[----:B-1----:R-:W-:-:S07]  /*63f0*/  FADD.FTZ R3, R199, R14 ;  /* 0x0000000ec7037221 */ /* 0x002fce0000010000 */
[----:B------:R-:W1:Y:S01]  /*6400*/  MUFU.EX2 R58, R58 ;  /* 0x0000003a003a7308 */ /* 0x000e620000000800 */
[----:B---3--:R-:W-:Y:S01]  /*6410*/  FADD.FTZ R38, R202, R13 ;  /* 0x0000000dca267221 */ /* 0x008fe20000010000 */
[----:B------:R-:W-:-:S03]  /*6420*/  F2FP.BF16.F32.PACK_AB R202, R49, R202 ;  /* 0x000000ca31ca723e */ /* 0x000fc600000010ff */
[----:B------:R-:W-:Y:S01]  /*6430*/  FADD.FTZ R13, R49, R38 ;  /* 0x00000026310d7221 */ /* 0x000fe20000010000 */
[----:B------:R-:W-:Y:S02]  /*6440*/  IMAD.MOV.U32 R49, RZ, RZ, R87 ;  /* 0x000000ffff317224 */ /* 0x000fe400078e0057 */
[----:B------:R-:W3:Y:S01]  /*6450*/  MUFU.EX2 R53, R53 ;  /* 0x0000003500357308 */ /* 0x000ee20000000800 */
[----:B------:R-:W-:Y:S01]  /*6460*/  FADD.FTZ R38, R204, R13 ;  /* 0x0000000dcc267221 */ /* 0x000fe20000010000 */
[----:B------:R-:W-:-:S03]  /*6470*/  F2FP.BF16.F32.PACK_AB R204, R51, R204 ;  /* 0x000000cc33cc723e */ /* 0x000fc600000010ff */
[----:B------:R-:W-:Y:S01]  /*6480*/  FADD.FTZ R13, R51, R38 ;  /* 0x00000026330d7221 */ /* 0x000fe20000010000 */
[----:B------:R-:W-:Y:S02]  /*6490*/  IMAD.MOV.U32 R51, RZ, RZ, R87 ;  /* 0x000000ffff337224 */ /* 0x000fe400078e0057 */
[----:B------:R-:W4:Y:S01]  /*64a0*/  MUFU.EX2 R201, R201 ;  /* 0x000000c900c97308 */ /* 0x000f220000000800 */
[----:B--2---:R-:W-:Y:S01]  /*64b0*/  FADD.FTZ R38, R206, R13 ;  /* 0x0000000dce267221 */ /* 0x004fe20000010000 */
[C---:B-1----:R-:W-:Y:S01]  /*64c0*/  FADD.FTZ R14, R58.reuse, R3 ;  /* 0x000000033a0e7221 */ /* 0x042fe20000010000 */
[----:B------:R-:W-:Y:S02]  /*64d0*/  F2FP.BF16.F32.PACK_AB R199, R58, R199 ;  /* 0x000000c73ac7723e */ /* 0x000fe400000010ff */
[----:B------:R-:W-:-:S03]  /*64e0*/  MOV R58, R87 ;  /* 0x00000057003a7202 */ /* 0x000fc60000000f00 */
[----:B------:R-:W1:Y:S01]  /*64f0*/  MUFU.EX2 R208, R208 ;  /* 0x000000d000d07308 */ /* 0x000e620000000800 */
[C---:B---3--:R-:W-:Y:S01]  /*6500*/  FADD.FTZ R13, R53.reuse, R38 ;  /* 0x00000026350d7221 */ /* 0x048fe20000010000 */
[----:B------:R-:W-:Y:S01]  /*6510*/  F2FP.BF16.F32.PACK_AB R206, R53, R206 ;  /* 0x000000ce35ce723e */ /* 0x000fe200000010ff */
[----:B------:R-:W-:-:S05]  /*6520*/  IMAD.MOV.U32 R53, RZ, RZ, R87 ;  /* 0x000000ffff357224 */ /* 0x000fca00078e0057 */
[----:B------:R-:W2:Y:S01]  /*6530*/  MUFU.EX2 R32, R32 ;  /* 0x0000002000207308 */ /* 0x000ea20000000800 */
[----:B----4-:R-:W-:-:S07]  /*6540*/  FADD.FTZ R3, R201, R14 ;  /* 0x0000000ec9037221 */ /* 0x010fce0000010000 */
[----:B------:R-:W3:Y:S01]  /*6550*/  MUFU.EX2 R55, R55 ;  /* 0x0000003700377308 */ /* 0x000ee20000000800 */
[----:B-1----:R-:W-:-:S07]  /*6560*/  FADD.FTZ R38, R208, R13 ;  /* 0x0000000dd0267221 */ /* 0x002fce0000010000 */
[----:B------:R-:W1:Y:S01]  /*6570*/  MUFU.EX2 R203, R203 ;  /* 0x000000cb00cb7308 */ /* 0x000e620000000800 */
[C---:B--2---:R-:W-:Y:S01]  /*6580*/  FADD.FTZ R14, R32.reuse, R3 ;  /* 0x00000003200e7221 */ /* 0x044fe20000010000 */
[----:B------:R-:W-:Y:S01]  /*6590*/  F2FP.BF16.F32.PACK_AB R201, R32, R201 ;  /* 0x000000c920c9723e */ /* 0x000fe200000010ff */
[----:B------:R-:W-:-:S05]  /*65a0*/  IMAD.MOV.U32 R32, RZ, RZ, R87 ;  /* 0x000000ffff207224 */ /* 0x000fca00078e0057 */
        /* <DEDUP_REMOVED lines=11> */
[----:B------:R-:W-:Y:S02]  /*6660*/  F2FP.BF16.F32.PACK_AB R203, R34, R203 ;  /* 0x000000cb22cb723e */ /* 0x000fe400000010ff */
[----:B------:R-:W-:-:S04]  /*6670*/  MOV R34, R87 ;  /* 0x0000005700227202 */ /* 0x000fc80000000f00 */
[----:B------:R-:W3:Y:S01]  /*6680*/  MUFU.EX2 R212, R212 ;  /* 0x000000d400d47308 */ /* 0x000ee20000000800 */
[C---:B-1----:R-:W-:Y:S01]  /*6690*/  FADD.FTZ R13, R57.reuse, R26 ;  /* 0x0000001a390d7221 */ /* 0x042fe20000010000 */
[----:B------:R-:W-:Y:S01]  /*66a0*/  F2FP.BF16.F32.PACK_AB R210, R57, R210 ;  /* 0x000000d239d2723e */ /* 0x000fe200000010ff */
[----:B------:R-:W-:-:S05]  /*66b0*/  IMAD.MOV.U32 R57, RZ, RZ, R87 ;  /* 0x000000ffff397224 */ /* 0x000fca00078e0057 */
[----:B------:R-:W1:Y:S01]  /*66c0*/  MUFU.EX2 R36, R36 ;  /* 0x0000002400247308 */ /* 0x000e620000000800 */
[----:B--2---:R-:W-:-:S07]  /*66d0*/  FADD.FTZ R3, R205, R14 ;  /* 0x0000000ecd037221 */ /* 0x004fce0000010000 */
[----:B------:R-:W2:Y:S01]  /*66e0*/  MUFU.EX2 R59, R59 ;  /* 0x0000003b003b7308 */ /* 0x000ea20000000800 */
[----:B---3--:R-:W-:-:S07]  /*66f0*/  FADD.FTZ R14, R212, R13 ;  /* 0x0000000dd40e7221 */ /* 0x008fce0000010000 */
[----:B------:R-:W3:Y:S01]  /*6700*/  MUFU.EX2 R90, R90 ;  /* 0x0000005a005a7308 */ /* 0x000ee20000000800 */
[C---:B-1----:R-:W-:Y:S01]  /*6710*/  FADD.FTZ R3, R36.reuse, R3 ;  /* 0x0000000324037221 */ /* 0x042fe20000010000 */
[----:B------:R-:W-:Y:S01]  /*6720*/  F2FP.BF16.F32.PACK_AB R205, R36, R205 ;  /* 0x000000cd24cd723e */ /* 0x000fe200000010ff */
[----:B------:R-:W-:-:S05]  /*6730*/  IMAD.MOV.U32 R36, RZ, RZ, R87 ;  /* 0x000000ffff247224 */ /* 0x000fca00078e0057 */
[----:B------:R-:W1:Y:S01]  /*6740*/  MUFU.EX2 R24, R24 ;  /* 0x0000001800187308 */ /* 0x000e620000000800 */
[C---:B--2---:R-:W-:Y:S01]  /*6750*/  FADD.FTZ R13, R59.reuse, R14 ;  /* 0x0000000e3b0d7221 */ /* 0x044fe20000010000 */
[----:B------:R-:W-:Y:S01]  /*6760*/  F2FP.BF16.F32.PACK_AB R212, R59, R212 ;  /* 0x000000d43bd4723e */ /* 0x000fe200000010ff */
[----:B------:R-:W-:-:S05]  /*6770*/  IMAD.MOV.U32 R59, RZ, RZ, R87 ;  /* 0x000000ffff3b7224 */ /* 0x000fca00078e0057 */
[----:B------:R-:W2:Y:S01]  /*6780*/  MUFU.EX2 R209, R104 ;  /* 0x0000006800d17308 */ /* 0x000ea20000000800 */
[----:B---3--:R-:W-:-:S04]  /*6790*/  FADD.FTZ R14, R90, R3 ;  /* 0x000000035a0e7221 */ /* 0x008fc80000010000 */
[C---:B------:R-:W-:Y:S01]  /*67a0*/  FADD.FTZ R3, R207.reuse, R14 ;  /* 0x0000000ecf037221 */ /* 0x040fe20000010000 */
[----:B------:R-:W-:Y:S02]  /*67b0*/  F2FP.BF16.F32.PACK_AB R207, R207, R90 ;  /* 0x0000005acfcf723e */ /* 0x000fe400000010ff */
        /* <DEDUP_REMOVED lines=10> */
[----:B------:R-:W-:Y:S01]  /*6860*/  F2FP.BF16.F32.PACK_AB R211, R211, R28 ;  /* 0x0000001cd3d3723e */ /* 0x000fe200000010ff */
[----:B------:R-:W-:-:S05]  /*6870*/  IMAD.MOV.U32 R28, RZ, RZ, R87 ;  /* 0x000000ffff1c7224 */ /* 0x000fca00078e0057 */
        /* <DEDUP_REMOVED lines=16> */
[----:B------:R1:W4:Y:S01]  /*6980*/  MUFU.EX2 R63, R192 ;  /* 0x000000c0003f7308 */ /* 0x0003220000000800 */
[----:B--2---:R-:W-:-:S07]  /*6990*/  FADD.FTZ R26, R216, R13 ;  /* 0x0000000dd81a7221 */ /* 0x004fce0000010000 */
[----:B------:R-:W2:Y:S01]  /*69a0*/  MUFU.EX2 R217, R102 ;  /* 0x0000006600d97308 */ /* 0x000ea20000000800 */
[----:B---3--:R-:W-:Y:S01]  /*69b0*/  FADD.FTZ R12, R100, R3 ;  /* 0x00000003640c7221 */ /* 0x008fe20000010000 */
[----:B-1----:R-:W-:Y:S01]  /*69c0*/  F2FP.BF16.F32.PACK_AB R192, R86, R39 ;  /* 0x0000002756c0723e */ /* 0x002fe200000010ff */
[----:B------:R-:W-:Y:S01]  /*69d0*/  IMAD.MOV.U32 R39, RZ, RZ, R87 ;  /* 0x000000ffff277224 */ /* 0x000fe200078e0057 */
[----:B------:R-:W-:-:S04]  /*69e0*/  MOV R86, R87 ;  /* 0x0000005700567202 */ /* 0x000fc80000000f00 */
[----:B------:R-:W1:Y:S01]  /*69f0*/  MUFU.EX2 R218, R218 ;  /* 0x000000da00da7308 */ /* 0x000e620000000800 */
[C---:B----4-:R-:W-:Y:S01]  /*6a00*/  FADD.FTZ R13, R63.reuse, R26 ;  /* 0x0000001a3f0d7221 */ /* 0x050fe20000010000 */
[----:B------:R-:W-:Y:S01]  /*6a10*/  F2FP.BF16.F32.PACK_AB R216, R63, R216 ;  /* 0x000000d83fd8723e */ /* 0x000fe200000010ff */
[----:B------:R-:W-:-:S05]  /*6a20*/  IMAD.MOV.U32 R63, RZ, RZ, R87 ;  /* 0x000000ffff3f7224 */ /* 0x000fca00078e0057 */
[----:B------:R-:W3:Y:S01]  /*6a30*/  MUFU.EX2 R106, R106 ;  /* 0x0000006a006a7308 */ /* 0x000ee20000000800 */
[C---:B--2---:R-:W-:Y:S01]  /*6a40*/  FADD.FTZ R3, R217.reuse, R12 ;  /* 0x0000000cd9037221 */ /* 0x044fe20000010000 */
[----:B------:R-:W-:-:S06]  /*6a50*/  F2FP.BF16.F32.PACK_AB R217, R217, R100 ;  /* 0x00000064d9d9723e */ /* 0x000fcc00000010ff */
[----:B------:R-:W2:Y:S01]  /*6a60*/  MUFU.EX2 R33, R33 ;  /* 0x0000002100217308 */ /* 0x000ea20000000800 */
[----:B-1----:R-:W-:-:S07]  /*6a70*/  FADD.FTZ R26, R218, R13 ;  /* 0x0000000dda1a7221 */ /* 0x002fce0000010000 */
[----:B------:R-:W1:Y:S01]  /*6a80*/  MUFU.EX2 R65, R65 ;  /* 0x0000004100417308 */ /* 0x000e620000000800 */
[----:B---3--:R-:W-:Y:S01]  /*6a90*/  FADD.FTZ R12, R106, R3 ;  /* 0x000000036a0c7221 */ /* 0x008fe20000010000 */
[C---:B--2---:R-:W-:Y:S01]  /*6aa0*/  FADD.FTZ R14, R33.reuse, R26 ;  /* 0x0000001a210e7221 */ /* 0x044fe20000010000 */
[----:B------:R-:W-:Y:S01]  /*6ab0*/  F2FP.BF16.F32.PACK_AB R218, R33, R218 ;  /* 0x000000da21da723e */ /* 0x000fe200000010ff */
[--C-:B------:R-:W-:Y:S01]  /*6ac0*/  IMAD.MOV.U32 R33, RZ, RZ, R87.reuse ;  /* 0x000000ffff217224 */ /* 0x100fe200078e0057 */
[----:B------:R-:W-:Y:S01]  /*6ad0*/  MOV R26, R87 ;  /* 0x00000057001a7202 */ /* 0x000fe20000000f00 */
[C---:B-1----:R-:W-:Y:S01]  /*6ae0*/  FADD.FTZ R13, R65.reuse, R12 ;  /* 0x0000000c410d7221 */ /* 0x042fe20000010000 */
[----:B------:R-:W-:Y:S01]  /*6af0*/  F2FP.BF16.F32.PACK_AB R219, R65, R106 ;  /* 0x0000006a41db723e */ /* 0x000fe200000010ff */
[----:B------:R-:W-:Y:S01]  /*6b00*/  IMAD.MOV.U32 R65, RZ, RZ, R87 ;  /* 0x000000ffff417224 */ /* 0x000fe200078e0057 */
[----:B------:R-:W-:Y:S06]  /*6b10*/  @!P2 BRA `(.L_x_5528) ;  /* 0x000000580048a947 */ /* 0x000fec0003800000 */
[----:B------:R-:W-:Y:S01]  /*6b20*/  R2UR UR60, R2 ;  /* 0x00000000023c72ca */ /* 0x000fe200000e0000 */
[----:B------:R-:W-:Y:S01]  /*6b30*/  IMAD.MOV.U32 R3, RZ, RZ, R92 ;  /* 0x000000ffff037224 */ /* 0x000fe200078e005c */
[----:B------:R-:W-:Y:S02]  /*6b40*/  MOV R12, R88 ;  /* 0x00000058000c7202 */ /* 0x000fe40000000f00 */
        /* <DEDUP_REMOVED lines=33> */
[----:B------:R-:W-:Y:S01]  /*6d60*/  UMOV UR37, UR38 ;  /* 0x0000002600257c82 */ /* 0x000fe20008000000 */
[----:B------:R-:W-:-:S10]  /*6d70*/  ULDC UR7, c[0x0][0x9d8] ;  /* 0x0002760000077ab9 */ /* 0x000fd40000000800 */
.L_x_5537:
[----:B------:R-:W-:Y:S01]  /*6d80*/  R2UR UR10, R18 ;  /* 0x00000000120a72ca */ /* 0x000fe200000e0000 */
[----:B------:R-:W-:-:S04]  /*6d90*/  UIADD3 UR38, UR37, 0x1, URZ ;  /* 0x0000000125267890 */ /* 0x000fc8000fffe03f */
[----:B------:R-:W-:-:S04]  /*6da0*/  UISETP.NE.AND UP0, UPT, UR38, 0x2, UPT ;  /* 0x000000022600788c */ /* 0x000fc8000bf05270 */
[----:B------:R-:W-:Y:S02]  /*6db0*/  USEL UR6, URZ, 0x1, UP0 ;  /* 0x000000013f067887 */ /* 0x000fe40008000000 */
[----:B------:R-:W-:Y:S02]  /*6dc0*/  USEL UR38, UR38, URZ, UP0 ;  /* 0x0000003f26267287 */ /* 0x000fe40008000000 */
[----:B------:R-:W-:Y:S01]  /*6dd0*/  ISETP.NE.AND P3, PT, RZ, UR10, PT ;  /* 0x0000000aff007c0c */ /* 0x000fe2000bf65270 */
[----:B------:R-:W-:-:S06]  /*6de0*/  ULOP3.LUT UR6, UR60, UR6, URZ, 0x3c, !UPT ;  /* 0x000000063c067292 */ /* 0x000fcc000f8e3c3f */
[----:B------:R-:W-:-:S06]  /*6df0*/  IMAD.U32 R2, RZ, RZ, UR6 ;  /* 0x00000006ff027e24 */ /* 0x000fcc000f8e00ff */
[----:B------:R-:W-:Y:S05]  /*6e00*/  @P3 BRA `(.L_x_5529) ;  /* 0x0000000000303947 */ /* 0x000fea0003800000 */
[----:B------:R-:W-:Y:S05]  /*6e10*/  @!P0 BRA `(.L_x_5530) ;  /* 0x0000000000048947 */ /* 0x000fea0003800000 */
[----:B------:R-:W-:Y:S01]  /*6e20*/  BPT.TRAP 0x1 ;  /* 0x000000040000795c */ /* 0x000fe20000300000 */
.L_x_5530:
[----:B------:R-:W-:Y:S01]  /*6e30*/  R2UR UR10, R2 ;  /* 0x00000000020a72ca */ /* 0x000fe200000e0000 */
[----:B------:R-:W-:-:S12]  /*6e40*/  ULEA UR6, UR38, UR39, 0x3 ;  /* 0x0000002726067291 */ /* 0x000fd8000f8e183f */
[----:B------:R-:W-:-:S05]  /*6e50*/  IMAD.U32 R15, RZ, RZ, UR10 ;  /* 0x0000000aff0f7e24 */ /* 0x000fca000f8e00ff */
[----:B------:R-:W-:-:S04]  /*6e60*/  SHF.L.U32 R15, R15, 0x1f, RZ ;  /* 0x0000001f0f0f7819 */ /* 0x000fc800000006ff */
[----:B------:R1:W2:Y:S01]  /*6e70*/  SYNCS.PHASECHK.TRANS64.TRYWAIT P2, [UR6+0x34830], R15 ;  /* 0x0348300fff0075a7 */ /* 0x0002a20008040146 */
[----:B------:R-:W-:Y:S05]  /*6e80*/  @!P0 BRA `(.L_x_5531) ;  /* 0x0000000000048947 */ /* 0x000fea0003800000 */
[----:B------:R-:W-:Y:S01]  /*6e90*/  BPT.TRAP 0x1 ;  /* 0x000000040000795c */ /* 0x000fe20000300000 */
.L_x_5531:
[----:B--2---:R-:W-:Y:S05]  /*6ea0*/  @P2 BRA `(.L_x_5529) ;  /* 0x0000000000082947 */ /* 0x004fea0003800000 */
[----:B------:R-:W2:Y:S02]  /*6eb0*/  SYNCS.PHASECHK.TRANS64.TRYWAIT P2, [UR6+0x34830], R15 ;  /* 0x0348300fff0075a7 */ /* 0x000ea40008040146 */
[----:B--2---:R-:W-:Y:S05]  /*6ec0*/  @!P2 BRA `(.L_x_5532) ;  /* 0x0000009800d0a947 */ /* 0x004fea0003800000 */
.L_x_5529:
[----:B--2---:R-:W2:Y:S01]  /*6ed0*/  S2R R20, SR_TID.X ;  /* 0x0000000000147919 */ /* 0x004ea20000002100 */
[----:B------:R-:W-:Y:S01]  /*6ee0*/  R2UR UR6, R0 ;  /* 0x00000000000672ca */ /* 0x000fe200000e0000 */
[----:B------:R-:W-:Y:S01]  /*6ef0*/  UMOV UR59, 0x40000040 ;  /* 0x40000040003b7882 */ /* 0x000fe20000000000 */
[----:B------:R-:W-:Y:S01]  /*6f00*/  R2UR UR18, R10 ;  /* 0x000000000a1272ca */ /* 0x000fe200000e0000 */
[----:B------:R-:W-:Y:S01]  /*6f10*/  UMOV UR23, 0x40000040 ;  /* 0x4000004000177882 */ /* 0x000fe20000000000 */
        /* <DEDUP_REMOVED lines=8> */
[----:B------:R-:W-:Y:S01]  /*6fa0*/  R2UR UR14, R8 ;  /* 0x00000000080e72ca */ /* 0x000fe200000e0000 */
[----:B------:R-:W-:Y:S01]  /*6fb0*/  UIMAD UR6, UR38, 0xb00, UR6 ;  /* 0x00000b00260678a4 */ /* 0x000fe2000f8e0206 */
[----:B------:R-:W-:Y:S01]  /*6fc0*/  R2UR UR15, R9 ;  /* 0x00000000090f72ca */ /* 0x000fe200000e0000 */
[----:B------:R-:W-:Y:S01]  /*6fd0*/  UMOV UR56, UR18 ;  /* 0x0000001200387c82 */ /* 0x000fe20008000000 */
[----:B------:R-:W-:Y:S01]  /*6fe0*/  UMOV UR20, UR18 ;  /* 0x0000001200147c82 */ /* 0x000fe20008000000 */
[----:B------:R-:W-:Y:S01]  /*6ff0*/  UMOV UR57, UR19 ;  /* 0x0000001300397c82 */ /* 0x000fe20008000000 */
[----:B------:R-:W-:-:S02]  /*7000*/  UIADD3 UR22, UR6, 0x80, URZ ;  /* 0x0000008006167890 */ /* 0x000fc4000fffe03f */
        /* <DEDUP_REMOVED lines=9> */
[----:B--2---:R-:W-:Y:S01]  /*70a0*/  SHF.R.U32.HI R20, RZ, 0x7, R20 ;  /* 0x00000007ff147819 */ /* 0x004fe20000011614 */
[----:B------:R-:W-:Y:S01]  /*70b0*/  UMOV UR32, UR18 ;  /* 0x0000001200207c82 */ /* 0x000fe20008000000 */
[----:B------:R-:W-:Y:S01]  /*70c0*/  UMOV UR33, UR19 ;  /* 0x0000001300217c82 */ /* 0x000fe20008000000 */
[----:B------:R-:W-:-:S02]  /*70d0*/  UIADD3 UR42, UR6, 0x280, URZ ;  /* 0x00000280062a7890 */ /* 0x000fc4000fffe03f */
[----:B-1----:R-:W-:Y:S01]  /*70e0*/  VIADD R15, R20, 0x8 ;  /* 0x00000008140f7836 */ /* 0x002fe20000000000 */
[----:B------:R-:W-:Y:S01]  /*70f0*/  UMOV UR40, UR18 ;  /* 0x0000001200287c82 */ /* 0x000fe20008000000 */
[----:B------:R-:W-:Y:S01]  /*7100*/  UMOV UR41, UR19 ;  /* 0x0000001300297c82 */ /* 0x000fe20008000000 */
[----:B------:R-:W-:Y:S02]  /*7110*/  UIADD3 UR46, UR6, 0x300, URZ ;  /* 0x00000300062e7890 */ /* 0x000fe4000fffe03f */
[----:B------:R1:W-:Y:S01]  /*7120*/  BAR.SYNC.DEFER_BLOCKING R15, 0x100 ;  /* 0x0004000f0000751d */ /* 0x0003e20000010000 */
[----:B------:R-:W-:Y:S02]  /*7130*/  UIADD3 UR50, UR6, 0x380, URZ ;  /* 0x0000038006327890 */ /* 0x000fe4000fffe03f */
[----:B------:R-:W-:Y:S02]  /*7140*/  UIADD3 UR54, UR6, 0x400, URZ ;  /* 0x0000040006367890 */ /* 0x000fe4000fffe03f */
[----:B------:R-:W-:Y:S01]  /*7150*/  UIADD3 UR10, UR6, 0x500, URZ ;  /* 0x00000500060a7890 */ /* 0x000fe2000fffe03f */
[----:B------:R-:W-:Y:S01]  /*7160*/  UMOV UR44, UR18 ;  /* 0x00000012002c7c82 */ /* 0x000fe20008000000 */
[----:B------:R-:W-:Y:S01]  /*7170*/  UMOV UR45, UR19 ;  /* 0x00000013002d7c82 */ /* 0x000fe20008000000 */
[----:B------:R-:W-:Y:S01]  /*7180*/  UMOV UR48, UR18 ;  /* 0x0000001200307c82 */ /* 0x000fe20008000000 */
[----:B------:R-:W-:Y:S01]  /*7190*/  UMOV UR49, UR19 ;  /* 0x0000001300317c82 */ /* 0x000fe20008000000 */
[----:B------:R-:W-:Y:S01]  /*71a0*/  UMOV UR52, UR18 ;  /* 0x0000001200347c82 */ /* 0x000fe20008000000 */
[----:B------:R-:W-:Y:S01]  /*71b0*/  UMOV UR53, UR19 ;  /* 0x0000001300357c82 */ /* 0x000fe20008000000 */
[----:B------:R-:W-:Y:S01]  /*71c0*/  UMOV UR11, 0x40000040 ;  /* 0x40000040000b7882 */ /* 0x000fe20000000000 */
        /* <DEDUP_REMOVED lines=538> */
[----:B------:R-:W-:Y:S01]  /*9370*/  UIADD3 UR6, UR6, 0xa86, URZ ;  /* 0x00000a8606067890 */ /* 0x000fe2000fffe03f */
        /* <DEDUP_REMOVED lines=33> */
[----:B-1----:R-:W-:Y:S05]  /*9590*/  @P3 BRA `(.L_x_5533) ;  /* 0x00000000002c3947 */ /* 0x002fea0003800000 */
[----:B------:R-:W-:Y:S05]  /*95a0*/  @!P0 BRA `(.L_x_5534) ;  /* 0x0000000000048947 */ /* 0x000fea0003800000 */
[----:B------:R-:W-:Y:S01]  /*95b0*/  BPT.TRAP 0x1 ;  /* 0x000000040000795c */ /* 0x000fe20000300000 */
.L_x_5534:
[----:B------:R-:W-:Y:S01]  /*95c0*/  ULEA UR6, UR37, UR39, 0x3 ;  /* 0x0000002725067291 */ /* 0x000fe2000f8e183f */
[----:B------:R-:W-:-:S04]  /*95d0*/  MOV R15, UR60 ;  /* 0x0000003c000f7c02 */ /* 0x000fc80008000f00 */
[----:B------:R-:W-:-:S04]  /*95e0*/  SHF.L.U32 R15, R15, 0x1f, RZ ;  /* 0x0000001f0f0f7819 */ /* 0x000fc800000006ff */
[----:B------:R1:W2:Y:S01]  /*95f0*/  SYNCS.PHASECHK.TRANS64.TRYWAIT P2, [UR6+0x34850], R15 ;  /* 0x0348500fff0075a7 */ /* 0x0002a20008040146 */
[----:B------:R-:W-:Y:S05]  /*9600*/  @!P0 BRA `(.L_x_5535) ;  /* 0x0000000000048947 */ /* 0x000fea0003800000 */
[----:B------:R-:W-:Y:S01]  /*9610*/  BPT.TRAP 0x1 ;  /* 0x000000040000795c */ /* 0x000fe20000300000 */
.L_x_5535:
[----:B--2---:R-:W-:Y:S05]  /*9620*/  @P2 BRA `(.L_x_5533) ;  /* 0x0000000000082947 */ /* 0x004fea0003800000 */
[----:B------:R-:W2:Y:S02]  /*9630*/  SYNCS.PHASECHK.TRANS64.TRYWAIT P2, [UR6+0x34850], R15 ;  /* 0x0348500fff0075a7 */ /* 0x000ea40008040146 */
[----:B--2---:R-:W-:Y:S05]  /*9640*/  @!P2 BRA `(.L_x_5536) ;  /* 0x000000740008a947 */ /* 0x004fea0003800000 */
.L_x_5533:
        /* <DEDUP_REMOVED lines=9> */
[----:B------:R-:W1:Y:S01]  /*96e0*/  MUFU.TANH R15, R15 ;  /* 0x0000000f000f7308 */ /* 0x000e620000002400 */
[----:B------:R-:W-:Y:S01]  /*96f0*/  FMUL.FTZ R170, R173, UR7 ;  /* 0x00000007adaa7c20 */ /* 0x000fe20008410000 */
[----:B------:R-:W-:Y:S01]  /*9700*/  FMUL.FTZ R160, R160, UR7 ;  /* 0x00000007a0a07c20 */ /* 0x000fe20008410000 */
[----:B------:R-:W-:Y:S01]  /*9710*/  ULOP3.LUT UR6, UR6, 0x5800000, URZ, 0xfc, !UPT ;  /* 0x0580000006067892 */ /* 0x000fe2000f8efc3f */
[----:B------:R-:W-:Y:S01]  /*9720*/  FMUL.FTZ R161, R161, UR7 ;  /* 0x00000007a1a17c20 */ /* 0x000fe20008410000 */
[----:B------:R-:W-:Y:S01]  /*9730*/  FMUL.FTZ R164, R164, UR7 ;  /* 0x00000007a4a47c20 */ /* 0x000fe20008410000 */
[----:B------:R-:W-:Y:S01]  /*9740*/  FMUL.FTZ R21, R171, UR7 ;  /* 0x00000007ab157c20 */ /* 0x000fe20008410000 */
[----:B------:R-:W-:Y:S01]  /*9750*/  UIMAD UR6, UR37, 0xb00, UR6 ;  /* 0x00000b00250678a4 */ /* 0x000fe2000f8e0206 */
[----:B------:R-:W2:Y:S01]  /*9760*/  MUFU.TANH R20, R20 ;  /* 0x0000001400147308 */ /* 0x000ea20000002400 */
[----:B------:R-:W-:Y:S01]  /*9770*/  FMUL.FTZ R171, R174, UR7 ;  /* 0x00000007aeab7c20 */ /* 0x000fe20008410000 */
[----:B------:R-:W-:Y:S01]  /*9780*/  FMUL.FTZ R165, R165, UR7 ;  /* 0x00000007a5a57c20 */ /* 0x000fe20008410000 */
[----:B------:R-:W-:Y:S01]  /*9790*/  FMUL.FTZ R152, R152, UR7 ;  /* 0x0000000798987c20 */ /* 0x000fe20008410000 */
[----:B------:R-:W-:Y:S01]  /*97a0*/  FMUL.FTZ R153, R153, UR7 ;  /* 0x0000000799997c20 */ /* 0x000fe20008410000 */
[----:B------:R-:W-:Y:S01]  /*97b0*/  FMUL.FTZ R156, R156, UR7 ;  /* 0x000000079c9c7c20 */ /* 0x000fe20008410000 */
[----:B------:R-:W-:Y:S01]  /*97c0*/  UMOV UR10, UR6 ;  /* 0x00000006000a7c82 */ /* 0x000fe20008000000 */
[----:B------:R-:W-:Y:S01]  /*97d0*/  FMUL.FTZ R157, R157, UR7 ;  /* 0x000000079d9d7c20 */ /* 0x000fe20008410000 */
[----:B------:R-:W-:Y:S01]  /*97e0*/  HGMMA.64x128x16.F32.BF16 R24, R176, gdesc[UR8].tnspB, R24, gsb0 ;  /* 0x41e00008b0187df0 */ /* 0x000fe20008001818 */
[----:B------:R-:W-:Y:S01]  /*97f0*/  UIADD3 UR10, UR6, 0x80, URZ ;  /* 0x00000080060a7890 */ /* 0x000fe2000fffe03f */
[----:B------:R-:W3:Y:S01]  /*9800*/  MUFU.TANH R169, R169 ;  /* 0x000000a900a97308 */ /* 0x000ee20000002400 */
[----:B------:R-:W-:Y:S01]  /*9810*/  UMOV UR11, 0x40000040 ;  /* 0x40000040000b7882 */ /* 0x000fe20000000000 */
[----:B-1----:R-:W-:Y:S01]  /*9820*/  FMNMX.FTZ R173, R15, R12, !PT ;  /* 0x0000000c0fad7209 */ /* 0x002fe20007810000 */
[----:B------:R-:W-:Y:S01]  /*9830*/  FMUL.FTZ R144, R144, UR7 ;  /* 0x0000000790907c20 */ /* 0x000fe20008410000 */
[----:B------:R-:W-:Y:S01]  /*9840*/  FMUL.FTZ R145, R145, UR7 ;  /* 0x0000000791917c20 */ /* 0x000fe20008410000 */
[----:B------:R-:W-:Y:S01]  /*9850*/  FMUL.FTZ R148, R148, UR7 ;  /* 0x0000000794947c20 */ /* 0x000fe20008410000 */
[----:B------:R-:W-:Y:S01]  /*9860*/  FMUL.FTZ R149, R149, UR7 ;  /* 0x0000000795957c20 */ /* 0x000fe20008410000 */
[----:B--2---:R-:W-:Y:S01]  /*9870*/  FMNMX.FTZ R174, R20, R173, !PT ;  /* 0x000000ad14ae7209 */ /* 0x004fe20007810000 */
        /* <DEDUP_REMOVED lines=75> */
[----:B------:R-:W2:Y:S01]  /*9d30*/  S2R R227, SR_TID.X ;  /* 0x0000000000e37919 */ /* 0x000ea20000002100 */
[----:B------:R-:W-:-:S02]  /*9d40*/  ISETP.LT.AND P2, PT, RZ, UR61, PT ;  /* 0x0000003dff007c0c */ /* 0x000fc4000bf41270 */
[----:B------:R-:W-:Y:S02]  /*9d50*/  R2UR UR60, R2 ;  /* 0x00000000023c72ca */ /* 0x000fe400000e0000 */
[----:B------:R-:W4:Y:S01]  /*9d60*/  MUFU.TANH R145, R145 ;  /* 0x0000009100917308 */ /* 0x000f220000002400 */
[----:B---3--:R-:W-:-:S07]  /*9d70*/  FMNMX.FTZ R173, R157, R174, !PT ;  /* 0x000000ae9dad7209 */ /* 0x008fce0007810000 */
[----:B------:R-:W3:Y:S01]  /*9d80*/  MUFU.TANH R148, R148 ;  /* 0x0000009400947308 */ /* 0x000ee20000002400 */
[----:B-1----:R-:W-:-:S07]  /*9d90*/  FMNMX.FTZ R174, R144, R173, !PT ;  /* 0x000000ad90ae7209 */ /* 0x002fce0007810000 */
[----:B------:R-:W1:Y:S01]  /*9da0*/  MUFU.TANH R149, R149 ;  /* 0x0000009500957308 */ /* 0x000e620000002400 */
[----:B----4-:R-:W-:-:S07]  /*9db0*/  FMNMX.FTZ R173, R145, R174, !PT ;  /* 0x000000ae91ad7209 */ /* 0x010fce0007810000 */
[----:B------:R-:W4:Y:S01]  /*9dc0*/  MUFU.TANH R136, R136 ;  /* 0x0000008800887308 */ /* 0x000f220000002400 */
[----:B---3--:R-:W-:Y:S02]  /*9dd0*/  FMNMX.FTZ R174, R148, R173, !PT ;  /* 0x000000ad94ae7209 */ /* 0x008fe40007810000 */
[----:B--2---:R-:W-:-:S05]  /*9de0*/  SHF.R.U32.HI R227, RZ, 0x7, R227 ;  /* 0x00000007ffe37819 */ /* 0x004fca00000116e3 */
[----:B------:R-:W2:Y:S01]  /*9df0*/  MUFU.TANH R137, R137 ;  /* 0x0000008900897308 */ /* 0x000ea20000002400 */
[----:B-1----:R-:W-:Y:S01]  /*9e00*/  FMNMX.FTZ R173, R149, R174, !PT ;  /* 0x000000ae95ad7209 */ /* 0x002fe20007810000 */
[----:B------:R-:W-:-:S06]  /*9e10*/  FMUL.FTZ R174, R105, UR7 ;  /* 0x0000000769ae7c20 */ /* 0x000fcc0008410000 */
[----:B------:R-:W1:Y:S08]  /*9e20*/  MUFU.TANH R140, R140 ;  /* 0x0000008c008c7308 */ /* 0x000e700000002400 */
[----:B------:R-:W3:Y:S01]  /*9e30*/  MUFU.TANH R141, R141 ;  /* 0x0000008d008d7308 */ /* 0x000ee20000002400 */
[----:B------:R-:W-:Y:S02]  /*9e40*/  WARPGROUP.DEPBAR.LE gsb0, 0x0 ;  /* 0x00008000000079c5 */ /* 0x000fe40000010000 */
[----:B------:R-:W-:Y:S01]  /*9e50*/  WARPGROUP.ARRIVE ;  /* 0x00000000000079c5 */ /* 0x000fe20000000000 */
[----:B----4-:R-:W-:-:S04]  /*9e60*/  FMNMX.FTZ R176, R136, R173, !PT ;  /* 0x000000ad88b07209 */ /* 0x010fc80007810000 */
[----:B------:R-:W4:Y:S01]  /*9e70*/  MUFU.TANH R128, R128 ;  /* 0x0000008000807308 */ /* 0x000f220000002400 */
[----:B--2---:R-:W-:Y:S01]  /*9e80*/  FMNMX.FTZ R105, R137, R176, !PT ;  /* 0x000000b089697209 */ /* 0x004fe20007810000 */
[----:B------:R-:W-:Y:S01]  /*9e90*/  HGMMA.64x128x16.F32.BF16 R24, R180, gdesc[UR8].tnspB, R24, gsb0 ;  /* 0x41e00008b4187df0 */ /* 0x000fe20008001818 */
[----:B------:R-:W-:Y:S01]  /*9ea0*/  UIADD3 UR10, UR6, 0x100, URZ ;  /* 0x00000100060a7890 */ /* 0x000fe2000fffe03f */
[----:B------:R-:W-:-:S04]  /*9eb0*/  UMOV UR11, 0x40000040 ;  /* 0x40000040000b7882 */ /* 0x000fc80000000000 */
[----:B------:R-:W2:Y:S01]  /*9ec0*/  MUFU.TANH R129, R129 ;  /* 0x0000008100817308 */ /* 0x000ea20000002400 */
[----:B-1----:R-:W-:-:S04]  /*9ed0*/  FMNMX.FTZ R176, R140, R105, !PT ;  /* 0x000000698cb07209 */ /* 0x002fc80007810000 */
[----:B---3--:R-:W-:Y:S01]  /*9ee0*/  FMNMX.FTZ R105, R141, R176, !PT ;  /* 0x000000b08d697209 */ /* 0x008fe20007810000 */
[----:B------:R-:W-:Y:S02]  /*9ef0*/  FMUL.FTZ R176, R109, UR7 ;  /* 0x000000076db07c20 */ /* 0x000fe40008410000 */
[----:B------:R-:W1:Y:S01]  /*9f00*/  MUFU.TANH R132, R132 ;  /* 0x0000008400847308 */ /* 0x000e620000002400 */
[----:B----4-:R-:W-:-:S07]  /*9f10*/  FMNMX.FTZ R178, R128, R105, !PT ;  /* 0x0000006980b27209 */ /* 0x010fce0007810000 */
[----:B------:R-:W3:Y:S01]  /*9f20*/  MUFU.TANH R133, R133 ;  /* 0x0000008500857308 */ /* 0x000ee20000002400 */
[----:B--2---:R-:W-:-:S07]  /*9f30*/  FMNMX.FTZ R105, R129, R178, !PT ;  /* 0x000000b281697209 */ /* 0x004fce0007810000 */
[----:B------:R-:W2:Y:S01]  /*9f40*/  MUFU.TANH R120, R120 ;  /* 0x0000007800787308 */ /* 0x000ea20000002400 */
[----:B-1----:R-:W-:-:S07]  /*9f50*/  FMNMX.FTZ R178, R132, R105, !PT ;  /* 0x0000006984b27209 */ /* 0x002fce0007810000 */
[----:B------:R-:W1:Y:S01]  /*9f60*/  MUFU.TANH R121, R121 ;  /* 0x0000007900797308 */ /* 0x000e620000002400 */
[----:B---3--:R-:W-:Y:S01]  /*9f70*/  FMNMX.FTZ R105, R133, R178, !PT ;  /* 0x000000b285697209 */ /* 0x008fe20007810000 */
[----:B------:R-:W-:-:S06]  /*9f80*/  FMUL.FTZ R178, R97, UR7 ;  /* 0x0000000761b27c20 */ /* 0x000fcc0008410000 */
[----:B------:R-:W3:Y:S08]  /*9f90*/  MUFU.TANH R124, R124 ;  /* 0x0000007c007c7308 */ /* 0x000ef00000002400 */
[----:B------:R-:W4:Y:S08]  /*9fa0*/  MUFU.TANH R125, R125 ;  /* 0x0000007d007d7308 */ /* 0x000f300000002400 */
[----:B------:R-:W5:Y:S08]  /*9fb0*/  MUFU.TANH R112, R112 ;  /* 0x0000007000707308 */ /* 0x000f700000002400 */
        /* <DEDUP_REMOVED lines=9> */
[----:B------:R-:W5:Y:S01]  /*a050*/  MUFU.TANH R100, R100 ;  /* 0x0000006400647308 */ /* 0x000f620000002400 */
[----:B------:R-:W-:-:S02]  /*a060*/  WARPGROUP.DEPBAR.LE gsb0, 0x0 ;  /* 0x00008000000079c5 */ /* 0x000fc40000010000 */
[----:B------:R-:W-:Y:S01]  /*a070*/  WARPGROUP.ARRIVE ;  /* 0x00000000000079c5 */ /* 0x000fe20000000000 */
[----:B--2---:R-:W-:-:S04]  /*a080*/  FMNMX.FTZ R180, R120, R105, !PT ;  /* 0x0000006978b47209 */ /* 0x004fc80007810000 */
[----:B------:R-:W-:Y:S01]  /*a090*/  MUFU.TANH R92, R92 ;  /* 0x0000005c005c7308 */ /* 0x000fe20000002400 */
[----:B-1----:R-:W-:Y:S01]  /*a0a0*/  FMNMX.FTZ R97, R121, R180, !PT ;  /* 0x000000b479617209 */ /* 0x002fe20007810000 */
[----:B------:R-:W-:Y:S01]  /*a0b0*/  HGMMA.64x128x16.F32.BF16 R24, R184, gdesc[UR8].tnspB, R24, gsb0 ;  /* 0x41e00008b8187df0 */ /* 0x000fe20008001818 */
[----:B------:R-:W-:Y:S01]  /*a0c0*/  UIADD3 UR10, UR6, 0x180, URZ ;  /* 0x00000180060a7890 */ /* 0x000fe2000fffe03f */
[----:B------:R-:W-:Y:S01]  /*a0d0*/  UMOV UR11, 0x40000040 ;  /* 0x40000040000b7882 */ /* 0x000fe20000000000 */
[----:B---3--:R-:W-:-:S03]  /*a0e0*/  FMNMX.FTZ R180, R124, R97, !PT ;  /* 0x000000617cb47209 */ /* 0x008fc60007810000 */
[----:B------:R-:W-:Y:S01]  /*a0f0*/  MUFU.TANH R168, R168 ;  /* 0x000000a800a87308 */ /* 0x000fe20000002400 */
[----:B----4-:R-:W-:Y:S01]  /*a100*/  FMNMX.FTZ R97, R125, R180, !PT ;  /* 0x000000b47d617209 */ /* 0x010fe20007810000 */
[----:B------:R-:W-:-:S03]  /*a110*/  FMUL.FTZ R180, R101, UR7 ;  /* 0x0000000765b47c20 */ /* 0x000fc60008410000 */
[----:B-----5:R-:W-:-:S03]  /*a120*/  FMNMX.FTZ R182, R112, R97, !PT ;  /* 0x0000006170b67209 */ /* 0x020fc60007810000 */
[----:B------:R-:W-:Y:S01]  /*a130*/  MUFU.TANH R21, R21 ;  /* 0x0000001500157308 */ /* 0x000fe20000002400 */
[----:B------:R-:W-:Y:S01]  /*a140*/  FMNMX.FTZ R97, R113, R182, !PT ;  /* 0x000000b671617209 */ /* 0x000fe20007810000 */
[----:B------:R-:W-:-:S06]  /*a150*/  FMUL.FTZ R182, R88, UR7 ;  /* 0x0000000758b67c20 */ /* 0x000fcc0008410000 */
[----:B------:R-:W1:Y:S08]  /*a160*/  MUFU.TANH R180, R180 ;  /* 0x000000b400b47308 */ /* 0x000e700000002400 */
[----:B------:R-:W2:Y:S08]  /*a170*/  MUFU.TANH R182, R182 ;  /* 0x000000b600b67308 */ /* 0x000eb00000002400 */
        /* <DEDUP_REMOVED lines=16> */
[----:B------:R-:W-:-:S03]  /*a280*/  FMUL.FTZ R186, R93, UR7 ;  /* 0x000000075dba7c20 */ /* 0x000fc60008410000 */
[----:B------:R-:W-:Y:S01]  /*a290*/  MUFU.TANH R151, R151 ;  /* 0x0000009700977308 */ /* 0x000fe20000002400 */
[----:B------:R-:W-:Y:S01]  /*a2a0*/  FMNMX.FTZ R97, R117, R184, !PT ;  /* 0x000000b875617209 */ /* 0x000fe20007810000 */
[----:B------:R-:W-:Y:S01]  /*a2b0*/  HGMMA.64x128x16.F32.BF16 R24, R188, gdesc[UR8].tnspB, R24, gsb0 ;  /* 0x41e00008bc187df0 */ /* 0x000fe20008001818 */
[----:B------:R-:W-:Y:S01]  /*a2c0*/  UIADD3 UR10, UR6, 0x200, URZ ;  /* 0x00000200060a7890 */ /* 0x000fe2000fffe03f */
[----:B------:R-:W-:Y:S01]  /*a2d0*/  FMUL.FTZ R184, R89, UR7 ;  /* 0x0000000759b87c20 */ /* 0x000fe20008410000 */
[----:B------:R-:W-:Y:S01]  /*a2e0*/  UMOV UR11, 0x40000040 ;  /* 0x40000040000b7882 */ /* 0x000fe20000000000 */
[----:B------:R-:W-:Y:S02]  /*a2f0*/  FMNMX.FTZ R97, R104, R97, !PT ;  /* 0x0000006168617209 */ /* 0x000fe40007810000 */
[----:B------:R-:W-:Y:S01]  /*a300*/  MUFU.TANH R186, R186 ;  /* 0x000000ba00ba7308 */ /* 0x000fe20000002400 */
[----:B------:R-:W3:Y:S01]  /*a310*/  LDC R89, c[0x0][0x988] ;  /* 0x00026200ff597b82 */ /* 0x000ee20000000800 */
[----:B------:R-:W-:-:S04]  /*a320*/  FMNMX.FTZ R97, R174, R97, !PT ;  /* 0x00000061ae617209 */ /* 0x000fc80007810000 */
[----:B------:R-:W-:Y:S02]  /*a330*/  FMNMX.FTZ R97, R108, R97, !PT ;  /* 0x000000616c617209 */ /* 0x000fe40007810000 */
[----:B------:R-:W4:Y:S02]  /*a340*/  MUFU.TANH R184, R184 ;  /* 0x000000b800b87308 */ /* 0x000f240000002400 */
[----:B------:R-:W-:-:S04]  /*a350*/  FMNMX.FTZ R97, R176, R97, !PT ;  /* 0x00000061b0617209 */ /* 0x000fc80007810000 */
[----:B------:R-:W-:Y:S02]  /*a360*/  FMNMX.FTZ R97, R96, R97, !PT ;  /* 0x0000006160617209 */ /* 0x000fe40007810000 */
[----:B------:R-:W5:Y:S02]  /*a370*/  MUFU.TANH R138, R138 ;  /* 0x0000008a008a7308 */ /* 0x000f640000002400 */
[----:B------:R-:W-:-:S04]  /*a380*/  FMNMX.FTZ R97, R178, R97, !PT ;  /* 0x00000061b2617209 */ /* 0x000fc80007810000 */
[----:B------:R-:W-:Y:S02]  /*a390*/  FMNMX.FTZ R97, R100, R97, !PT ;  /* 0x0000006164617209 */ /* 0x000fe40007810000 */
[----:B------:R-:W5:Y:S02]  /*a3a0*/  MUFU.TANH R139, R139 ;  /* 0x0000008b008b7308 */ /* 0x000f640000002400 */
[----:B-1----:R-:W-:-:S04]  /*a3b0*/  FMNMX.FTZ R97, R180, R97, !PT ;  /* 0x00000061b4617209 */ /* 0x002fc80007810000 */
[----:B--2---:R-:W-:Y:S02]  /*a3c0*/  FMNMX.FTZ R97, R182, R97, !PT ;  /* 0x00000061b6617209 */ /* 0x004fe40007810000 */
[----:B------:R-:W1:Y:S02]  /*a3d0*/  MUFU.TANH R142, R142 ;  /* 0x0000008e008e7308 */ /* 0x000e640000002400 */
[----:B----4-:R-:W-:-:S04]  /*a3e0*/  FMNMX.FTZ R97, R184, R97, !PT ;  /* 0x00000061b8617209 */ /* 0x010fc80007810000 */
[----:B------:R-:W-:Y:S02]  /*a3f0*/  FMNMX.FTZ R97, R92, R97, !PT ;  /* 0x000000615c617209 */ /* 0x000fe40007810000 */
[----:B------:R-:W2:Y:S02]  /*a400*/  MUFU.TANH R143, R143 ;  /* 0x0000008f008f7308 */ /* 0x000ea40000002400 */
[----:B------:R-:W-:-:S05]  /*a410*/  FMNMX.FTZ R97, R186, R97, !PT ;  /* 0x00000061ba617209 */ /* 0x000fca0007810000 */
[----:B------:R-:W4:Y:S01]  /*a420*/  SHFL.BFLY PT, R88, R97, 0x2, 0x1f ;  /* 0x0c401f0061587f89 */ /* 0x000f2200000e0000 */
[----:B------:R-:W-:Y:S08]  /*a430*/  MUFU.TANH R130, R130 ;  /* 0x0000008200827308 */ /* 0x000ff00000002400 */
[----:B------:R-:W-:Y:S08]  /*a440*/  MUFU.TANH R131, R131 ;  /* 0x0000008300837308 */ /* 0x000ff00000002400 */
[----:B------:R-:W-:Y:S01]  /*a450*/  MUFU.TANH R134, R134 ;  /* 0x0000008600867308 */ /* 0x000fe20000002400 */
[----:B----4-:R-:W-:-:S07]  /*a460*/  FMNMX.FTZ R88, R97, R88, !PT ;  /* 0x0000005861587209 */ /* 0x010fce0007810000 */
[----:B------:R-:W-:Y:S01]  /*a470*/  MUFU.TANH R135, R135 ;  /* 0x0000008700877308 */ /* 0x000fe20000002400 */
[----:B------:R-:W4:Y:S07]  /*a480*/  SHFL.BFLY PT, R93, R88, 0x1, 0x1f ;  /* 0x0c201f00585d7f89 */ /* 0x000f2e00000e0000 */
[----:B------:R-:W-:Y:S08]  /*a490*/  MUFU.TANH R122, R122 ;  /* 0x0000007a007a7308 */ /* 0x000ff00000002400 */
[----:B------:R-:W-:Y:S08]  /*a4a0*/  MUFU.TANH R123, R123 ;  /* 0x0000007b007b7308 */ /* 0x000ff00000002400 */
[----:B------:R-:W-:Y:S01]  /*a4b0*/  MUFU.TANH R126, R126 ;  /* 0x0000007e007e7308 */ /* 0x000fe20000002400 */
[----:B----4-:R-:W-:-:S07]  /*a4c0*/  FMNMX.FTZ R88, R88, R93, !PT ;  /* 0x0000005d58587209 */ /* 0x010fce0007810000 */
[----:B------:R-:W-:Y:S01]  /*a4d0*/  MUFU.TANH R127, R127 ;  /* 0x0000007f007f7308 */ /* 0x000fe20000002400 */
[----:B------:R-:W-:-:S07]  /*a4e0*/  FADD.FTZ R12, -R88, R12 ;  /* 0x0000000c580c7221 */ /* 0x000fce0000010100 */
        /* <DEDUP_REMOVED lines=8> */
[----:B------:R-:W-:Y:S01]  /*a570*/  HGMMA.64x128x16.F32.BF16 R24, R192, gdesc[UR8].tnspB, R24, gsb0 ;  /* 0x41e00008c0187df0 */ /* 0x000fe20008001818 */
        /* <DEDUP_REMOVED lines=13> */
[----:B------:R-:W-:-:S04]  /*a650*/  FMUL.FTZ R192, R111, UR7 ;  /* 0x000000076fc07c20 */ /* 0x000fc80008410000 */
[----:B------:R-:W-:Y:S01]  /*a660*/  HGMMA.64x128x16.F32.BF16 R24, R196, gdesc[UR8].tnspB, R24, gsb0 ;  /* 0x41e00008c4187df0 */ /* 0x000fe20008001818 */
[----:B------:R-:W-:Y:S01]  /*a670*/  UIADD3 UR10, UR6, 0x300, URZ ;  /* 0x00000300060a7890 */ /* 0x000fe2000fffe03f */
[----:B------:R-:W-:Y:S01]  /*a680*/  MUFU.TANH R192, R192 ;  /* 0x000000c000c07308 */ /* 0x000fe20000002400 */
[----:B------:R-:W-:-:S07]  /*a690*/  UMOV UR11, 0x40000040 ;  /* 0x40000040000b7882 */ /* 0x000fce0000000000 */
[----:B------:R-:W-:Y:S01]  /*a6a0*/  MUFU.TANH R194, R194 ;  /* 0x000000c200c27308 */ /* 0x000fe20000002400 */
[----:B------:R-:W-:Y:S02]  /*a6b0*/  WARPGROUP.DEPBAR.LE gsb0, 0x0 ;  /* 0x00008000000079c5 */ /* 0x000fe40000010000 */
[----:B------:R-:W-:Y:S01]  /*a6c0*/  WARPGROUP.ARRIVE ;  /* 0x00000000000079c5 */ /* 0x000fe20000000000 */
[----:B------:R-:W-:Y:S01]  /*a6d0*/  FMUL.FTZ R198, R91, UR7 ;  /* 0x000000075bc67c20 */ /* 0x000fe20008410000 */
[-C--:B---3--:R-:W-:Y:S01]  /*a6e0*/  FMUL.FTZ R91, R12, R89.reuse ;  /* 0x000000590c5b7220 */ /* 0x088fe20000410000 */
[-C--:B------:R-:W-:Y:S01]  /*a6f0*/  FMUL.FTZ R12, R88, R89.reuse ;  /* 0x00000059580c7220 */ /* 0x080fe20000410000 */
[----:B------:R-:W-:Y:S02]  /*a700*/  FMUL.FTZ R196, R103, UR7 ;  /* 0x0000000767c47c20 */ /* 0x000fe40008410000 */
[----:B------:R-:W-:Y:S01]  /*a710*/  HGMMA.64x128x16.F32.BF16 R24, R200, gdesc[UR8].tnspB, R24, gsb0 ;  /* 0x41e00008c8187df0 */ /* 0x000fe20008001818 */
[----:B------:R-:W-:Y:S01]  /*a720*/  UIADD3 UR10, UR6, 0x380, URZ ;  /* 0x00000380060a7890 */ /* 0x000fe2000fffe03f */
[--C-:B------:R-:W-:Y:S01]  /*a730*/  FFMA.FTZ R101, R152, R89, -R12.reuse ;  /* 0x0000005998657223 */ /* 0x100fe2000001080c */
[----:B------:R-:W-:Y:S01]  /*a740*/  UMOV UR11, 0x40000040 ;  /* 0x40000040000b7882 */ /* 0x000fe20000000000 */
[----:B------:R-:W-:Y:S01]  /*a750*/  FMNMX.FTZ R152, R168, R3, !PT ;  /* 0x00000003a8987209 */ /* 0x000fe20007810000 */
[-CC-:B------:R-:W-:Y:S01]  /*a760*/  FFMA.FTZ R99, R156, R89.reuse, -R12.reuse ;  /* 0x000000599c637223 */ /* 0x180fe2000001080c */
[-CC-:B------:R-:W-:Y:S01]  /*a770*/  FFMA.FTZ R107, R148, R89.reuse, -R12.reuse ;  /* 0x00000059946b7223 */ /* 0x180fe2000001080c */
[-CC-:B------:R-:W-:Y:S01]  /*a780*/  FFMA.FTZ R119, R140, R89.reuse, -R12.reuse ;  /* 0x000000598c777223 */ /* 0x180fe2000001080c */
[----:B------:R-:W-:Y:S01]  /*a790*/  FMNMX.FTZ R152, R21, R152, !PT ;  /* 0x0000009815987209 */ /* 0x000fe20007810000 */
[-CC-:B------:R-:W-:Y:S01]  /*a7a0*/  FFMA.FTZ R111, R128, R89.reuse, -R12.reuse ;  /* 0x00000059806f7223 */ /* 0x180fe2000001080c */
[----:B------:R-:W-:Y:S01]  /*a7b0*/  MUFU.TANH R196, R196 ;  /* 0x000000c400c47308 */ /* 0x000fe20000002400 */
[-CC-:B------:R-:W-:Y:S01]  /*a7c0*/  FFMA.FTZ R133, R133, R89.reuse, -R12.reuse ;  /* 0x0000005985857223 */ /* 0x180fe2000001080c */
[----:B------:R-:W-:Y:S01]  /*a7d0*/  FMNMX.FTZ R97, R171, R152, !PT ;  /* 0x00000098ab617209 */ /* 0x000fe20007810000 */
[-CC-:B------:R-:W-:Y:S01]  /*a7e0*/  FFMA.FTZ R149, R149, R89.reuse, -R12.reuse ;  /* 0x0000005995957223 */ /* 0x180fe2000001080c */
[-CC-:B------:R-:W-:Y:S01]  /*a7f0*/  FFMA.FTZ R145, R145, R89.reuse, -R12.reuse ;  /* 0x0000005991917223 */ /* 0x180fe2000001080c */
[--C-:B------:R-:W-:Y:S01]  /*a800*/  FFMA.FTZ R137, R137, R89, -R12.reuse ;  /* 0x0000005989897223 */ /* 0x100fe2000001080c */
[----:B------:R-:W-:Y:S01]  /*a810*/  FMNMX.FTZ R97, R172, R97, !PT ;  /* 0x00000061ac617209 */ /* 0x000fe20007810000 */
[-CC-:B------:R-:W-:Y:S01]  /*a820*/  FFMA.FTZ R141, R141, R89.reuse, -R12.reuse ;  /* 0x000000598d8d7223 */ /* 0x180fe2000001080c */
[----:B------:R-:W-:Y:S01]  /*a830*/  MUFU.TANH R198, R198 ;  /* 0x000000c600c67308 */ /* 0x000fe20000002400 */
[--C-:B------:R-:W-:Y:S01]  /*a840*/  FFMA.FTZ R230, R15, R89, -R12.reuse ;  /* 0x000000590fe67223 */ /* 0x100fe2000001080c */
[----:B------:R-:W-:Y:S01]  /*a850*/  FMNMX.FTZ R156, R162, R97, !PT ;  /* 0x00000061a29c7209 */ /* 0x000fe20007810000 */
[-CC-:B------:R-:W-:Y:S01]  /*a860*/  FFMA.FTZ R97, R144, R89.reuse, -R12.reuse ;  /* 0x0000005990617223 */ /* 0x180fe2000001080c */
[-CC-:B------:R-:W-:Y:S01]  /*a870*/  FFMA.FTZ R15, R20, R89.reuse, -R12.reuse ;  /* 0x00000059140f7223 */ /* 0x180fe2000001080c */
[-CC-:B------:R-:W-:Y:S01]  /*a880*/  FFMA.FTZ R95, R170, R89.reuse, -R12.reuse ;  /* 0x00000059aa5f7223 */ /* 0x180fe2000001080c */
[----:B------:R-:W-:Y:S01]  /*a890*/  FMNMX.FTZ R105, R163, R156, !PT ;  /* 0x0000009ca3697209 */ /* 0x000fe20007810000 */
[-CC-:B------:R-:W-:Y:S01]  /*a8a0*/  FFMA.FTZ R93, R160, R89.reuse, -R12.reuse ;  /* 0x00000059a05d7223 */ /* 0x180fe2000001080c */
[-CC-:B------:R-:W-:Y:S01]  /*a8b0*/  FFMA.FTZ R103, R164, R89.reuse, -R12.reuse ;  /* 0x00000059a4677223 */ /* 0x180fe2000001080c */
[--C-:B------:R-:W-:Y:S01]  /*a8c0*/  FFMA.FTZ R20, R169, R89, -R12.reuse ;  /* 0x00000059a9147223 */ /* 0x100fe2000001080c */
[----:B------:R-:W-:Y:S01]  /*a8d0*/  FMNMX.FTZ R144, R166, R105, !PT ;  /* 0x00000069a6907209 */ /* 0x000fe20007810000 */
[-CC-:B------:R-:W-:Y:S01]  /*a8e0*/  FFMA.FTZ R170, R161, R89.reuse, -R12.reuse ;  /* 0x00000059a1aa7223 */ /* 0x180fe2000001080c */
[-CC-:B------:R-:W-:Y:S01]  /*a8f0*/  FFMA.FTZ R160, R165, R89.reuse, -R12.reuse ;  /* 0x00000059a5a07223 */ /* 0x180fe2000001080c */
[-CC-:B------:R-:W-:Y:S01]  /*a900*/  FFMA.FTZ R164, R153, R89.reuse, -R12.reuse ;  /* 0x0000005999a47223 */ /* 0x180fe2000001080c */
[----:B------:R-:W-:Y:S01]  /*a910*/  FMNMX.FTZ R105, R167, R144, !PT ;  /* 0x00000090a7697209 */ /* 0x000fe20007810000 */
[-CC-:B------:R-:W-:Y:S01]  /*a920*/  FFMA.FTZ R152, R157, R89.reuse, -R12.reuse ;  /* 0x000000599d987223 */ /* 0x180fe2000001080c */
[----:B------:R3:W-:Y:S01]  /*a930*/  MUFU.EX2 R144, R145 ;  /* 0x0000009100907308 */ /* 0x0007e20000000800 */
        /* <DEDUP_REMOVED lines=8> */
[--C-:B---3--:R-:W-:Y:S01]  /*a9c0*/  FFMA.FTZ R145, R184, R89, -R12.reuse ;  /* 0x00000059b8917223 */ /* 0x108fe2000001080c */
[----:B------:R-:W-:Y:S01]  /*a9d0*/  FMNMX.FTZ R148, R158, R105, !PT ;  /* 0x000000699e947209 */ /* 0x000fe20007810000 */
[----:B------:R-:W-:Y:S01]  /*a9e0*/  FFMA.FTZ R186, R186, R89, -R12 ;  /* 0x00000059baba7223 */ /* 0x000fe2000001080c */
[----:B------:R-:W-:Y:S02]  /*a9f0*/  MUFU.EX2 R91, R91 ;  /* 0x0000005b005b7308 */ /* 0x000fe40000000800 */
[----:B------:R-:W-:-:S04]  /*aa00*/  FMNMX.FTZ R105, R159, R148, !PT ;  /* 0x000000949f697209 */ /* 0x000fc80007810000 */
[----:B------:R-:W-:Y:S01]  /*aa10*/  FMNMX.FTZ R156, R146, R105, !PT ;  /* 0x00000069929c7209 */ /* 0x000fe20007810000 */
[----:B------:R-:W-:Y:S01]  /*aa20*/  FFMA.FTZ R105, R136, R89, -R12 ;  /* 0x0000005988697223 */ /* 0x000fe2000001080c */
[----:B------:R-:W-:Y:S02]  /*aa30*/  MUFU.EX2 R148, R149 ;  /* 0x0000009500947308 */ /* 0x000fe40000000800 */
[----:B------:R-:W-:-:S04]  /*aa40*/  FMNMX.FTZ R109, R147, R156, !PT ;  /* 0x0000009c936d7209 */ /* 0x000fc80007810000 */
[----:B------:R-:W-:Y:S02]  /*aa50*/  FMNMX.FTZ R136, R150, R109, !PT ;  /* 0x0000006d96887209 */ /* 0x000fe40007810000 */
[----:B------:R-:W3:Y:S02]  /*aa60*/  MUFU.EX2 R230, R230 ;  /* 0x000000e600e67308 */ /* 0x000ee40000000800 */
[----:B------:R-:W-:-:S04]  /*aa70*/  FMNMX.FTZ R109, R151, R136, !PT ;  /* 0x00000088976d7209 */ /* 0x000fc80007810000 */
[----:B-----5:R-:W-:Y:S02]  /*aa80*/  FMNMX.FTZ R156, R138, R109, !PT ;  /* 0x0000006d8a9c7209 */ /* 0x020fe40007810000 */
[----:B------:R4:W-:Y:S02]  /*aa90*/  MUFU.EX2 R136, R137 ;  /* 0x0000008900887308 */ /* 0x0009e40000000800 */
[----:B------:R-:W-:-:S04]  /*aaa0*/  FMNMX.FTZ R109, R139, R156, !PT ;  /* 0x0000009c8b6d7209 */ /* 0x000fc80007810000 */
[----:B-1----:R-:W-:Y:S02]  /*aab0*/  FMNMX.FTZ R140, R142, R109, !PT ;  /* 0x0000006d8e8c7209 */ /* 0x002fe40007810000 */
[----:B------:R-:W1:Y:S01]  /*aac0*/  MUFU.EX2 R15, R15 ;  /* 0x0000000f000f7308 */ /* 0x000e620000000800 */
[----:B----4-:R-:W-:Y:S01]  /*aad0*/  FFMA.FTZ R137, R176, R89, -R12 ;  /* 0x00000059b0897223 */ /* 0x010fe2000001080c */
[----:B--2---:R-:W-:Y:S01]  /*aae0*/  FMNMX.FTZ R109, R143, R140, !PT ;  /* 0x0000008c8f6d7209 */ /* 0x004fe20007810000 */
[----:B---3--:R-:W-:-:S03]  /*aaf0*/  FFMA.FTZ R14, R91, R14, R230 ;  /* 0x0000000e5b0e7223 */ /* 0x008fc600000100e6 */
[----:B------:R-:W-:Y:S02]  /*ab00*/  FMNMX.FTZ R156, R130, R109, !PT ;  /* 0x0000006d829c7209 */ /* 0x000fe40007810000 */
[----:B------:R2:W-:Y:S02]  /*ab10*/  MUFU.EX2 R140, R141 ;  /* 0x0000008d008c7308 */ /* 0x0005e40000000800 */
[----:B------:R-:W-:Y:S01]  /*ab20*/  FMNMX.FTZ R109, R131, R156, !PT ;  /* 0x0000009c836d7209 */ /* 0x000fe20007810000 */
[----:B------:R-:W-:-:S03]  /*ab30*/  FFMA.FTZ R156, R129, R89, -R12 ;  /* 0x00000059819c7223 */ /* 0x000fc6000001080c */
[----:B------:R-:W-:Y:S02]  /*ab40*/  FMNMX.FTZ R128, R134, R109, !PT ;  /* 0x0000006d86807209 */ /* 0x000fe40007810000 */
[----:B------:R-:W-:Y:S01]  /*ab50*/  MUFU.EX2 R20, R20 ;  /* 0x0000001400147308 */ /* 0x000fe20000000800 */
[--C-:B--2---:R-:W-:Y:S01]  /*ab60*/  FFMA.FTZ R141, R180, R89, -R12.reuse ;  /* 0x00000059b48d7223 */ /* 0x104fe2000001080c */
[----:B------:R-:W-:Y:S02]  /*ab70*/  FMNMX.FTZ R109, R135, R128, !PT ;  /* 0x00000080876d7209 */ /* 0x000fe40007810000 */
[----:B-1----:R-:W-:Y:S02]  /*ab80*/  F2FP.BF16.F32.PACK_AB R176, R15, R230 ;  /* 0x000000e60fb0723e */ /* 0x002fe400000010ff */
        /* <DEDUP_REMOVED lines=11> */
[----:B------:R-:W1:Y:S02]  /*ac40*/  MUFU.EX2 R170, R170 ;  /* 0x000000aa00aa7308 */ /* 0x000e640000000800 */
[----:B------:R-:W-:-:S04]  /*ac50*/  FMNMX.FTZ R129, R188, R129, !PT ;  /* 0x00000081bc817209 */ /* 0x000fc80007810000 */
[----:B------:R-:W-:Y:S02]  /*ac60*/  FMNMX.FTZ R129, R106, R129, !PT ;  /* 0x000000816a817209 */ /* 0x000fe40007810000 */
[----:B------:R-:W-:Y:S02]  /*ac70*/  MUFU.EX2 R103, R103 ;  /* 0x0000006700677308 */ /* 0x000fe40000000800 */
[----:B------:R-:W-:-:S04]  /*ac80*/  FMNMX.FTZ R129, R190, R129, !PT ;  /* 0x00000081be817209 */ /* 0x000fc80007810000 */
[----:B------:R-:W-:Y:S01]  /*ac90*/  FMNMX.FTZ R129, R110, R129, !PT ;  /* 0x000000816e817209 */ /* 0x000fe20007810000 */
[----:B------:R-:W-:Y:S02]  /*aca0*/  WARPGROUP.DEPBAR.LE gsb0, 0x0 ;  /* 0x00008000000079c5 */ /* 0x000fe40000010000 */
[----:B------:R-:W-:Y:S01]  /*acb0*/  WARPGROUP.ARRIVE ;  /* 0x00000000000079c5 */ /* 0x000fe20000000000 */
[----:B------:R-:W-:Y:S01]  /*acc0*/  FMNMX.FTZ R129, R192, R129, !PT ;  /* 0x00000081c0817209 */ /* 0x000fe20007810000 */
[-CC-:B------:R-:W-:Y:S01]  /*acd0*/  FFMA.FTZ R200, R120, R89.reuse, -R12.reuse ;  /* 0x0000005978c87223 */ /* 0x180fe2000001080c */
[----:B------:R-:W-:Y:S01]  /*ace0*/  FFMA.FTZ R202, R124, R89, -R12 ;  /* 0x000000597cca7223 */ /* 0x000fe2000001080c */
[----:B------:R-:W-:Y:S01]  /*acf0*/  MUFU.EX2 R160, R160 ;  /* 0x000000a000a07308 */ /* 0x000fe20000000800 */
[----:B------:R-:W-:Y:S01]  /*ad00*/  FMNMX.FTZ R129, R98, R129, !PT ;  /* 0x0000008162817209 */ /* 0x000fe20007810000 */
[----:B------:R-:W-:Y:S01]  /*ad10*/  HGMMA.64x128x16.F32.BF16 R24, R204, gdesc[UR8].tnspB, R24, gsb0 ;  /* 0x41e00008cc187df0 */ /* 0x000fe20008001818 */
[----:B------:R-:W-:Y:S01]  /*ad20*/  UIADD3 UR10, UR6, 0x400, URZ ;  /* 0x00000400060a7890 */ /* 0x000fe2000fffe03f */
[----:B-1----:R-:W-:Y:S01]  /*ad30*/  F2FP.BF16.F32.PACK_AB R180, R170, R93 ;  /* 0x0000005daab4723e */ /* 0x002fe200000010ff */
[----:B------:R-:W-:Y:S01]  /*ad40*/  UMOV UR11, 0x40000040 ;  /* 0x40000040000b7882 */ /* 0x000fe20000000000 */
[----:B------:R-:W-:-:S02]  /*ad50*/  FMNMX.FTZ R129, R194, R129, !PT ;  /* 0x00000081c2817209 */ /* 0x000fc40007810000 */
[----:B------:R-:W-:Y:S02]  /*ad60*/  MUFU.EX2 R101, R101 ;  /* 0x0000006500657308 */ /* 0x000fe40000000800 */
[----:B------:R-:W-:-:S04]  /*ad70*/  FMNMX.FTZ R129, R102, R129, !PT ;  /* 0x0000008166817209 */ /* 0x000fc80007810000 */
[----:B------:R-:W-:Y:S02]  /*ad80*/  FMNMX.FTZ R129, R196, R129, !PT ;  /* 0x00000081c4817209 */ /* 0x000fe40007810000 */
[----:B------:R-:W1:Y:S02]  /*ad90*/  MUFU.EX2 R164, R164 ;  /* 0x000000a400a47308 */ /* 0x000e640000000800 */
[----:B------:R-:W-:-:S04]  /*ada0*/  FMNMX.FTZ R129, R90, R129, !PT ;  /* 0x000000815a817209 */ /* 0x000fc80007810000 */
[----:B------:R-:W-:Y:S02]  /*adb0*/  FMNMX.FTZ R129, R198, R129, !PT ;  /* 0x00000081c6817209 */ /* 0x000fe40007810000 */
[----:B------:R-:W-:Y:S02]  /*adc0*/  MUFU.EX2 R99, R99 ;  /* 0x0000006300637308 */ /* 0x000fe40000000800 */
[----:B------:R-:W-:-:S06]  /*add0*/  FMNMX.FTZ R129, R94, R129, !PT ;  /* 0x000000815e817209 */ /* 0x000fcc0007810000 */
        /* <DEDUP_REMOVED lines=18> */
[----:B------:R-:W-:Y:S01]  /*af00*/  FMNMX.FTZ R112, R228, R129, !PT ;  /* 0x00000081e4707209 */ /* 0x000fe20007810000 */
[-CC-:B------:R-:W-:Y:S01]  /*af10*/  FFMA.FTZ R206, R116, R89.reuse, -R12.reuse ;  /* 0x0000005974ce7223 */ /* 0x180fe2000001080c */
[-CC-:B------:R-:W-:Y:S01]  /*af20*/  FFMA.FTZ R116, R92, R89.reuse, -R12.reuse ;  /* 0x000000595c747223 */ /* 0x180fe2000001080c */
[----:B------:R-:W-:Y:S01]  /*af30*/  FFMA.FTZ R129, R174, R89, -R12 ;  /* 0x00000059ae817223 */ /* 0x000fe2000001080c */
[----:B------:R-:W-:Y:S01]  /*af40*/  HGMMA.64x128x16.F32.BF16 R24, R208, gdesc[UR8].tnspB, R24, gsb0 ;  /* 0x41e00008d0187df0 */ /* 0x000fe20008001818 */
[----:B------:R-:W-:Y:S01]  /*af50*/  UIADD3 UR10, UR6, 0x480, URZ ;  /* 0x00000480060a7890 */ /* 0x000fe2000fffe03f */
[----:B------:R-:W1:Y:S01]  /*af60*/  SHFL.BFLY PT, R133, R112, 0x2, 0x1f ;  /* 0x0c401f0070857f89 */ /* 0x000e6200000e0000 */
[----:B------:R-:W-:Y:S01]  /*af70*/  UMOV UR11, 0x40000040 ;  /* 0x40000040000b7882 */ /* 0x000fe20000000000 */
        /* <DEDUP_REMOVED lines=15> */
[----:B------:R-:W-:Y:S01]  /*b070*/  HGMMA.64x128x16.F32.BF16 R24, R212, gdesc[UR8].tnspB, R24, gsb0 ;  /* 0x41e00008d4187df0 */ /* 0x000fe20008001818 */
[----:B------:R-:W-:Y:S01]  /*b080*/  UIADD3 UR10, UR6, 0x500, URZ ;  /* 0x00000500060a7890 */ /* 0x000fe2000fffe03f */
[----:B------:R-:W1:Y:S01]  /*b090*/  SHFL.BFLY PT, R149, R108, 0x1, 0x1f ;  /* 0x0c201f006c957f89 */ /* 0x000e6200000e0000 */
[----:B------:R-:W-:Y:S01]  /*b0a0*/  UMOV UR11, 0x40000040 ;  /* 0x40000040000b7882 */ /* 0x000fe20000000000 */
[----:B------:R-:W-:Y:S01]  /*b0b0*/  F2FP.BF16.F32.PACK_AB R178, R95, R20 ;  /* 0x000000145fb2723e */ /* 0x000fe200000010ff */
[----:B------:R-:W-:Y:S01]  /*b0c0*/  MUFU.EX2 R208, R208 ;  /* 0x000000d000d07308 */ /* 0x000fe20000000800 */
[----:B------:R-:W-:Y:S01]  /*b0d0*/  UIADD3 UR6, UR61, -0x1, URZ ;  /* 0xffffffff3d067890 */ /* 0x000fe2000fffe03f */
[----:B------:R-:W-:-:S06]  /*b0e0*/  F2FP.BF16.F32.PACK_AB R182, R160, R103 ;  /* 0x00000067a0b6723e */ /* 0x000fcc00000010ff */
[----:B------:R-:W-:Y:S01]  /*b0f0*/  MUFU.EX2 R210, R210 ;  /* 0x000000d200d27308 */ /* 0x000fe20000000800 */
[----:B------:R-:W-:-:S07]  /*b100*/  UMOV UR61, UR6 ;  /* 0x00000006003d7c82 */ /* 0x000fce0008000000 */
[----:B------:R-:W-:Y:S01]  /*b110*/  MUFU.EX2 R133, R133 ;  /* 0x0000008500857308 */ /* 0x000fe20000000800 */
[----:B-1----:R-:W-:-:S07]  /*b120*/  FMNMX.FTZ R92, R108, R149, !PT ;  /* 0x000000956c5c7209 */ /* 0x002fce0007810000 */
[----:B------:R1:W-:Y:S01]  /*b130*/  MUFU.EX2 R108, R116 ;  /* 0x00000074006c7308 */ /* 0x0003e20000000800 */
[C---:B------:R-:W-:Y:S01]  /*b140*/  FADD.FTZ R12, -R92.reuse, R3 ;  /* 0x000000035c0c7221 */ /* 0x040fe20000010100 */
[----:B------:R-:W-:-:S03]  /*b150*/  FMUL.FTZ R120, R92, R89 ;  /* 0x000000595c787220 */ /* 0x000fc60000410000 */
[-C--:B------:R-:W-:Y:S01]  /*b160*/  FMUL.FTZ R12, R12, R89.reuse ;  /* 0x000000590c0c7220 */ /* 0x080fe20000410000 */
[-CC-:B------:R-:W-:Y:S01]  /*b170*/  FFMA.FTZ R177, R168, R89.reuse, -R120.reuse ;  /* 0x00000059a8b17223 */ /* 0x180fe20000010878 */
[-CC-:B------:R-:W-:Y:S01]  /*b180*/  FFMA.FTZ R112, R21, R89.reuse, -R120.reuse ;  /* 0x0000005915707223 */ /* 0x180fe20000010878 */
[----:B------:R-:W-:Y:S02]  /*b190*/  IMAD.U32 R21, RZ, RZ, UR38 ;  /* 0x00000026ff157e24 */ /* 0x000fe4000f8e00ff */
[-CC-:B------:R-:W-:Y:S01]  /*b1a0*/  FFMA.FTZ R179, R171, R89.reuse, -R120.reuse ;  /* 0x00000059abb37223 */ /* 0x180fe20000010878 */
[-CC-:B------:R-:W-:Y:S01]  /*b1b0*/  FFMA.FTZ R197, R130, R89.reuse, -R120.reuse ;  /* 0x0000005982c57223 */ /* 0x180fe20000010878 */
[----:B------:R-:W-:Y:S01]  /*b1c0*/  MUFU.EX2 R12, R12 ;  /* 0x0000000c000c7308 */ /* 0x000fe20000000800 */
[-CC-:B------:R-:W-:Y:S01]  /*b1d0*/  FFMA.FTZ R130, R131, R89.reuse, -R120.reuse ;  /* 0x0000005983827223 */ /* 0x180fe20000010878 */
[----:B------:R-:W-:Y:S01]  /*b1e0*/  @!P1 LEA R131, R21, UR39, 0x3 ;  /* 0x0000002715839c11 */ /* 0x000fe2000f8e18ff */
[-CC-:B-1----:R-:W-:Y:S01]  /*b1f0*/  FFMA.FTZ R116, R172, R89.reuse, -R120.reuse ;  /* 0x00000059ac747223 */ /* 0x182fe20000010878 */
[-CC-:B------:R-:W-:Y:S01]  /*b200*/  FFMA.FTZ R181, R162, R89.reuse, -R120.reuse ;  /* 0x00000059a2b57223 */ /* 0x180fe20000010878 */
[-CC-:B------:R-:W-:Y:S01]  /*b210*/  FFMA.FTZ R199, R134, R89.reuse, -R120.reuse ;  /* 0x0000005986c77223 */ /* 0x180fe20000010878 */
[----:B------:R-:W-:Y:S01]  /*b220*/  IADD3 R21, -R227, 0xb, RZ ;  /* 0x0000000be3157810 */ /* 0x000fe20007ffe1ff */
[----:B------:R-:W-:Y:S01]  /*b230*/  @!P1 VIADD R131, R131, 0x34840 ;  /* 0x0003484083839836 */ /* 0x000fe20000000000 */
[----:B------:R-:W1:Y:S01]  /*b240*/  MUFU.EX2 R177, R177 ;  /* 0x000000b100b17308 */ /* 0x000e620000000800 */
[-CC-:B------:R-:W-:Y:S01]  /*b250*/  FFMA.FTZ R124, R163, R89.reuse, -R120.reuse ;  /* 0x00000059a37c7223 */ /* 0x180fe20000010878 */
[-CC-:B------:R-:W-:Y:S01]  /*b260*/  FFMA.FTZ R134, R135, R89.reuse, -R120.reuse ;  /* 0x0000005987867223 */ /* 0x180fe20000010878 */
[----:B------:R-:W-:Y:S01]  /*b270*/  IMAD.U32 R135, RZ, RZ, UR37 ;  /* 0x00000025ff877e24 */ /* 0x000fe2000f8e00ff */
[----:B------:R-:W-:Y:S01]  /*b280*/  @!P1 PRMT R131, RZ, 0x654, R131 ;  /* 0x00000654ff839816 */ /* 0x000fe20000000083 */
[-CC-:B------:R-:W-:Y:S01]  /*b290*/  FFMA.FTZ R183, R166, R89.reuse, -R120.reuse ;  /* 0x00000059a6b77223 */ /* 0x180fe20000010878 */
[-CC-:B------:R-:W-:Y:S01]  /*b2a0*/  FFMA.FTZ R201, R122, R89.reuse, -R120.reuse ;  /* 0x000000597ac97223 */ /* 0x180fe20000010878 */
[-CC-:B------:R-:W-:Y:S01]  /*b2b0*/  FFMA.FTZ R132, R167, R89.reuse, -R120.reuse ;  /* 0x00000059a7847223 */ /* 0x180fe20000010878 */
[----:B------:R-:W2:Y:S01]  /*b2c0*/  MUFU.EX2 R112, R112 ;  /* 0x0000007000707308 */ /* 0x000ea20000000800 */
[----:B------:R-:W-:Y:S01]  /*b2d0*/  @!P1 LEA R135, R135, UR39, 0x3 ;  /* 0x0000002787879c11 */ /* 0x000fe2000f8e18ff */
[-CC-:B------:R-:W-:Y:S01]  /*b2e0*/  FFMA.FTZ R185, R154, R89.reuse, -R120.reuse ;  /* 0x000000599ab97223 */ /* 0x180fe20000010878 */
[-CC-:B------:R-:W-:Y:S01]  /*b2f0*/  FFMA.FTZ R154, R155, R89.reuse, -R120.reuse ;  /* 0x000000599b9a7223 */ /* 0x180fe20000010878 */
[-CC-:B------:R-:W-:Y:S01]  /*b300*/  FFMA.FTZ R187, R158, R89.reuse, -R120.reuse ;  /* 0x000000599ebb7223 */ /* 0x180fe20000010878 */
[-CC-:B------:R-:W-:Y:S01]  /*b310*/  FFMA.FTZ R203, R126, R89.reuse, -R120.reuse ;  /* 0x000000597ecb7223 */ /* 0x180fe20000010878 */
[-CC-:B------:R-:W-:Y:S01]  /*b320*/  FFMA.FTZ R158, R159, R89.reuse, -R120.reuse ;  /* 0x000000599f9e7223 */ /* 0x180fe20000010878 */
[--C-:B------:R-:W-:Y:S01]  /*b330*/  FFMA.FTZ R189, R146, R89, -R120.reuse ;  /* 0x0000005992bd7223 */ /* 0x100fe20000010878 */
[----:B------:R-:W3:Y:S01]  /*b340*/  MUFU.EX2 R179, R179 ;  /* 0x000000b300b37308 */ /* 0x000ee20000000800 */
        /* <DEDUP_REMOVED lines=8> */
[----:B--2---:R-:W-:Y:S01]  /*b3d0*/  FADD.FTZ R122, R112, R13 ;  /* 0x0000000d707a7221 */ /* 0x004fe20000010000 */
[-CC-:B------:R-:W-:Y:S01]  /*b3e0*/  FFMA.FTZ R195, R142, R89.reuse, -R120.reuse ;  /* 0x000000598ec37223 */ /* 0x180fe20000010878 */
[-CC-:B------:R-:W-:Y:S01]  /*b3f0*/  FFMA.FTZ R115, R115, R89.reuse, -R120.reuse ;  /* 0x0000005973737223 */ /* 0x180fe20000010878 */
[--C-:B------:R-:W-:Y:S01]  /*b400*/  FFMA.FTZ R142, R143, R89, -R120.reuse ;  /* 0x000000598f8e7223 */ /* 0x100fe20000010878 */
[----:B------:R-:W-:Y:S01]  /*b410*/  F2FP.BF16.F32.PACK_AB R177, R112, R177 ;  /* 0x000000b170b1723e */ /* 0x000fe200000010ff */
[-CC-:B------:R-:W-:Y:S01]  /*b420*/  FFMA.FTZ R127, R127, R89.reuse, -R120.reuse ;  /* 0x000000597f7f7223 */ /* 0x180fe20000010878 */
[-C--:B------:R-:W-:Y:S01]  /*b430*/  FFMA.FTZ R205, R114, R89.reuse, -R120 ;  /* 0x0000005972cd7223 */ /* 0x080fe20000010878 */
[----:B------:R-:W2:Y:S01]  /*b440*/  MUFU.EX2 R181, R181 ;  /* 0x000000b500b57308 */ /* 0x000ea20000000800 */
[----:B---3--:R-:W-:Y:S01]  /*b450*/  FADD.FTZ R13, R179, R122 ;  /* 0x0000007ab30d7221 */ /* 0x008fe20000010000 */
[-CC-:B------:R-:W-:Y:S01]  /*b460*/  FFMA.FTZ R207, R118, R89.reuse, -R120.reuse ;  /* 0x0000005976cf7223 */ /* 0x180fe20000010878 */
[-CC-:B------:R-:W-:Y:S01]  /*b470*/  FFMA.FTZ R118, R188, R89.reuse, -R120.reuse ;  /* 0x00000059bc767223 */ /* 0x180fe20000010878 */
[-CC-:B------:R-:W-:Y:S01]  /*b480*/  FFMA.FTZ R190, R190, R89.reuse, -R120.reuse ;  /* 0x00000059bebe7223 */ /* 0x180fe20000010878 */
[-CC-:B------:R-:W-:Y:S01]  /*b490*/  FFMA.FTZ R211, R110, R89.reuse, -R120.reuse ;  /* 0x000000596ed37223 */ /* 0x180fe20000010878 */
[-CC-:B------:R-:W-:Y:S01]  /*b4a0*/  FFMA.FTZ R110, R194, R89.reuse, -R120.reuse ;  /* 0x00000059c26e7223 */ /* 0x180fe20000010878 */
[--C-:B------:R-:W-:Y:S01]  /*b4b0*/  FFMA.FTZ R192, R192, R89, -R120.reuse ;  /* 0x00000059c0c07223 */ /* 0x100fe20000010878 */
[----:B------:R-:W3:Y:S01]  /*b4c0*/  MUFU.EX2 R124, R124 ;  /* 0x0000007c007c7308 */ /* 0x000ee20000000800 */
[C---:B-1----:R-:W-:Y:S01]  /*b4d0*/  FADD.FTZ R122, R116.reuse, R13 ;  /* 0x0000000d747a7221 */ /* 0x042fe20000010000 */
[----:B------:R-:W-:Y:S01]  /*b4e0*/  F2FP.BF16.F32.PACK_AB R179, R116, R179 ;  /* 0x000000b374b3723e */ /* 0x000fe200000010ff */
[-CC-:B------:R-:W-:Y:S01]  /*b4f0*/  FFMA.FTZ R102, R102, R89.reuse, -R120.reuse ;  /* 0x0000005966667223 */ /* 0x180fe20000010878 */
[-CC-:B------:R-:W-:Y:S01]  /*b500*/  FFMA.FTZ R90, R90, R89.reuse, -R120.reuse ;  /* 0x000000595a5a7223 */ /* 0x180fe20000010878 */
[----:B------:R-:W-:Y:S01]  /*b510*/  FFMA.FTZ R94, R94, R89, -R120 ;  /* 0x000000595e5e7223 */ /* 0x000fe20000010878 */
[----:B------:R-:W-:Y:S01]  /*b520*/  UMOV UR37, UR38 ;  /* 0x0000002600257c82 */ /* 0x000fe20008000000 */
[----:B------:R-:W-:Y:S01]  /*b530*/  F2FP.BF16.F32.PACK_AB R188, R144, R97 ;  /* 0x0000006190bc723e */ /* 0x000fe200000010ff */
[----:B------:R-:W1:Y:S01]  /*b540*/  MUFU.EX2 R183, R183 ;  /* 0x000000b700b77308 */ /* 0x000e620000000800 */
[----:B------:R-:W-:-:S07]  /*b550*/  F2FP.BF16.F32.PACK_AB R194, R140, R119 ;  /* 0x000000778cc2723e */ /* 0x000fce00000010ff */
[----:B------:R-:W4:Y:S08]  /*b560*/  MUFU.EX2 R132, R132 ;  /* 0x0000008400847308 */ /* 0x000f300000000800 */
[----:B------:R-:W5:Y:S08]  /*b570*/  MUFU.EX2 R185, R185 ;  /* 0x000000b900b97308 */ /* 0x000f700000000800 */
[----:B------:R-:W5:Y:S08]  /*b580*/  MUFU.EX2 R154, R154 ;  /* 0x0000009a009a7308 */ /* 0x000f700000000800 */
[----:B------:R-:W5:Y:S08]  /*b590*/  MUFU.EX2 R187, R187 ;  /* 0x000000bb00bb7308 */ /* 0x000f700000000800 */
[----:B------:R-:W5:Y:S01]  /*b5a0*/  MUFU.EX2 R158, R158 ;  /* 0x0000009e009e7308 */ /* 0x000f620000000800 */
[----:B------:R-:W-:-:S02]  /*b5b0*/  WARPGROUP.DEPBAR.LE gsb0, 0x0 ;  /* 0x00008000000079c5 */ /* 0x000fc40000010000 */
[----:B------:R-:W-:-:S05]  /*b5c0*/  WARPGROUP.ARRIVE ;  /* 0x00000000000079c5 */ /* 0x000fca0000000000 */
[----:B------:R-:W5:Y:S01]  /*b5d0*/  MUFU.EX2 R189, R189 ;  /* 0x000000bd00bd7308 */ /* 0x000f620000000800 */
[----:B------:R-:W-:Y:S02]  /*b5e0*/  F2FP.BF16.F32.PACK_AB R212, R133, R96 ;  /* 0x0000006085d4723e */ /* 0x000fe400000010ff */
[----:B------:R-:W-:Y:S01]  /*b5f0*/  F2FP.BF16.F32.PACK_AB R214, R141, R100 ;  /* 0x000000648dd6723e */ /* 0x000fe200000010ff */
[----:B------:R-:W-:Y:S04]  /*b600*/  HGMMA.64x128x16.F32.BF16 R24, R216, gdesc[UR8].tnspB, R24, gsb0 ;  /* 0x41e00008d8187df0 */ /* 0x000fe80008001818 */
[----:B------:R-:W5:Y:S08]  /*b610*/  MUFU.EX2 R146, R146 ;  /* 0x0000009200927308 */ /* 0x000f700000000800 */
        /* <DEDUP_REMOVED lines=11> */
[----:B------:R-:W-:Y:S08]  /*b6d0*/  MUFU.EX2 R203, R203 ;  /* 0x000000cb00cb7308 */ /* 0x000ff00000000800 */
[----:B------:R-:W-:Y:S08]  /*b6e0*/  MUFU.EX2 R114, R127 ;  /* 0x0000007f00727308 */ /* 0x000ff00000000800 */
[----:B------:R-:W-:Y:S08]  /*b6f0*/  MUFU.EX2 R205, R205 ;  /* 0x000000cd00cd7308 */ /* 0x000ff00000000800 */
[----:B------:R-:W-:Y:S08]  /*b700*/  MUFU.EX2 R207, R207 ;  /* 0x000000cf00cf7308 */ /* 0x000ff00000000800 */
[----:B------:R-:W-:Y:S08]  /*b710*/  MUFU.EX2 R118, R118 ;  /* 0x0000007600767308 */ /* 0x000ff00000000800 */
[----:B------:R-:W-:Y:S01]  /*b720*/  MUFU.EX2 R209, R209 ;  /* 0x000000d100d17308 */ /* 0x000fe20000000800 */
[----:B------:R-:W-:-:S02]  /*b730*/  WARPGROUP.DEPBAR.LE gsb0, 0x0 ;  /* 0x00008000000079c5 */ /* 0x000fc40000010000 */
[----:B------:R2:W-:Y:S06]  /*b740*/  BAR.ARV R21, 0x100 ;  /* 0x000400150000751d */ /* 0x0005ec0000002000 */
[----:B------:R3:W-:Y:S01]  /*b750*/  @!P1 SYNCS.ARRIVE.TRANS64.RED.A1T0 RZ, [R131+URZ], RZ ;  /* 0x000000ff83ff99a7 */ /* 0x0007e2000810043f */
[----:B------:R-:W-:Y:S01]  /*b760*/  MUFU.EX2 R213, R110 ;  /* 0x0000006e00d57308 */ /* 0x000fe20000000800 */
[----:B--2---:R-:W-:Y:S01]  /*b770*/  @!P1 IADD3 R21, R135, 0x34860, RZ ;  /* 0x0003486087159810 */ /* 0x004fe20007ffe0ff */
[-C--:B------:R-:W-:Y:S01]  /*b780*/  FMUL.FTZ R26, R26, R12.reuse ;  /* 0x0000000c1a1a7220 */ /* 0x080fe20000410000 */
[-C--:B------:R-:W-:Y:S01]  /*b790*/  FMUL.FTZ R27, R27, R12.reuse ;  /* 0x0000000c1b1b7220 */ /* 0x080fe20000410000 */
[-C--:B------:R-:W-:Y:S01]  /*b7a0*/  FMUL.FTZ R30, R30, R12.reuse ;  /* 0x0000000c1e1e7220 */ /* 0x080fe20000410000 */
[----:B------:R-:W-:Y:S01]  /*b7b0*/  @!P1 PRMT R21, RZ, 0x654, R21 ;  /* 0x00000654ff159816 */ /* 0x000fe20000000015 */
[-C--:B------:R-:W-:Y:S01]  /*b7c0*/  FMUL.FTZ R31, R31, R12.reuse ;  /* 0x0000000c1f1f7220 */ /* 0x080fe20000410000 */
[----:B---3--:R-:W-:Y:S01]  /*b7d0*/  FADD.FTZ R131, R15, R14 ;  /* 0x0000000e0f837221 */ /* 0x008fe20000010000 */
[----:B------:R-:W-:Y:S01]  /*b7e0*/  FFMA.FTZ R14, R123, R89, -R120 ;  /* 0x000000597b0e7223 */ /* 0x000fe20000010878 */
[----:B------:R2:W-:Y:S01]  /*b7f0*/  @!P1 SYNCS.ARRIVE.TRANS64.RED.A1T0 RZ, [R21+URZ], RZ ;  /* 0x000000ff15ff99a7 */ /* 0x0005e2000810043f */
[----:B------:R-:W-:Y:S01]  /*b800*/  MUFU.EX2 R211, R211 ;  /* 0x000000d300d37308 */ /* 0x000fe20000000800 */
[----:B------:R-:W-:Y:S01]  /*b810*/  FADD.FTZ R162, R20, R131 ;  /* 0x0000008314a27221 */ /* 0x000fe20000010000 */
[-C--:B------:R-:W-:Y:S01]  /*b820*/  FMUL.FTZ R34, R34, R12.reuse ;  /* 0x0000000c22227220 */ /* 0x080fe20000410000 */
[-C--:B------:R-:W-:Y:S01]  /*b830*/  FMUL.FTZ R35, R35, R12.reuse ;  /* 0x0000000c23237220 */ /* 0x080fe20000410000 */
[-C--:B------:R-:W-:Y:S01]  /*b840*/  FMUL.FTZ R38, R38, R12.reuse ;  /* 0x0000000c26267220 */ /* 0x080fe20000410000 */
[----:B------:R-:W-:Y:S01]  /*b850*/  FADD.FTZ R162, R95, R162 ;  /* 0x000000a25fa27221 */ /* 0x000fe20000010000 */
[-C--:B------:R-:W-:Y:S01]  /*b860*/  FMUL.FTZ R39, R39, R12.reuse ;  /* 0x0000000c27277220 */ /* 0x080fe20000410000 */
[----:B--2---:R-:W-:Y:S01]  /*b870*/  FADD.FTZ R21, R181, R122 ;  /* 0x0000007ab5157221 */ /* 0x004fe20000010000 */
[----:B------:R-:W2:Y:S01]  /*b880*/  MUFU.EX2 R14, R14 ;  /* 0x0000000e000e7308 */ /* 0x000ea20000000800 */
[----:B------:R-:W-:Y:S01]  /*b890*/  FADD.FTZ R13, R93, R162 ;  /* 0x000000a25d0d7221 */ /* 0x000fe20000010000 */
[C---:B------:R-:W-:Y:S01]  /*b8a0*/  F2FP.BF16.F32.PACK_AB R181, R124.reuse, R181 ;  /* 0x000000b57cb5723e */ /* 0x040fe200000010ff */
[----:B------:R-:W-:Y:S01]  /*b8b0*/  FADD.FTZ R126, R124, R21 ;  /* 0x000000157c7e7221 */ /* 0x000fe20000010000 */
[-C--:B------:R-:W-:Y:S01]  /*b8c0*/  FMUL.FTZ R42, R42, R12.reuse ;  /* 0x0000000c2a2a7220 */ /* 0x080fe20000410000 */
[----:B------:R-:W-:Y:S01]  /*b8d0*/  FADD.FTZ R122, R170, R13 ;  /* 0x0000000daa7a7221 */ /* 0x000fe20000010000 */
[-C--:B------:R-:W-:Y:S01]  /*b8e0*/  FMUL.FTZ R43, R43, R12.reuse ;  /* 0x0000000c2b2b7220 */ /* 0x080fe20000410000 */
[----:B-1----:R-:W-:Y:S01]  /*b8f0*/  FADD.FTZ R21, R183, R126 ;  /* 0x0000007eb7157221 */ /* 0x002fe20000010000 */
[----:B------:R-:W-:Y:S01]  /*b900*/  MUFU.EX2 R104, R104 ;  /* 0x0000006800687308 */ /* 0x000fe20000000800 */
[----:B------:R-:W-:Y:S01]  /*b910*/  FADD.FTZ R13, R103, R122 ;  /* 0x0000007a670d7221 */ /* 0x000fe20000010000 */
[-C--:B------:R-:W-:Y:S01]  /*b920*/  FMUL.FTZ R46, R46, R12.reuse ;  /* 0x0000000c2e2e7220 */ /* 0x080fe20000410000 */
[----:B----4-:R-:W-:Y:S01]  /*b930*/  FADD.FTZ R126, R132, R21 ;  /* 0x00000015847e7221 */ /* 0x010fe20000010000 */
[-C--:B------:R-:W-:Y:S01]  /*b940*/  FMUL.FTZ R47, R47, R12.reuse ;  /* 0x0000000c2f2f7220 */ /* 0x080fe20000410000 */
[----:B------:R-:W-:Y:S01]  /*b950*/  FADD.FTZ R122, R160, R13 ;  /* 0x0000000da07a7221 */ /* 0x000fe20000010000 */
[-C--:B------:R-:W-:Y:S01]  /*b960*/  FMUL.FTZ R50, R50, R12.reuse ;  /* 0x0000000c32327220 */ /* 0x080fe20000410000 */
[----:B-----5:R-:W-:Y:S01]  /*b970*/  FADD.FTZ R21, R185, R126 ;  /* 0x0000007eb9157221 */ /* 0x020fe20000010000 */
[----:B------:R-:W-:Y:S01]  /*b980*/  MUFU.EX2 R90, R90 ;  /* 0x0000005a005a7308 */ /* 0x000fe20000000800 */
[----:B------:R-:W-:Y:S01]  /*b990*/  FADD.FTZ R13, R101, R122 ;  /* 0x0000007a650d7221 */ /* 0x000fe20000010000 */
[-C--:B------:R-:W-:Y:S01]  /*b9a0*/  FMUL.FTZ R51, R51, R12.reuse ;  /* 0x0000000c33337220 */ /* 0x080fe20000410000 */
[----:B------:R-:W-:Y:S01]  /*b9b0*/  FADD.FTZ R122, R154, R21 ;  /* 0x000000159a7a7221 */ /* 0x000fe20000010000 */
[-C--:B------:R-:W-:Y:S01]  /*b9c0*/  FMUL.FTZ R54, R54, R12.reuse ;  /* 0x0000000c36367220 */ /* 0x080fe20000410000 */
[----:B------:R-:W-:Y:S01]  /*b9d0*/  FADD.FTZ R106, R164, R13 ;  /* 0x0000000da46a7221 */ /* 0x000fe20000010000 */
[-C--:B------:R-:W-:Y:S01]  /*b9e0*/  FMUL.FTZ R55, R55, R12.reuse ;  /* 0x0000000c37377220 */ /* 0x080fe20000410000 */
[----:B------:R-:W-:Y:S01]  /*b9f0*/  FADD.FTZ R21, R187, R122 ;  /* 0x0000007abb157221 */ /* 0x000fe20000010000 */
[----:B------:R-:W-:Y:S01]  /*ba00*/  MUFU.EX2 R94, R94 ;  /* 0x0000005e005e7308 */ /* 0x000fe20000000800 */
[----:B------:R-:W-:Y:S01]  /*ba10*/  FADD.FTZ R13, R99, R106 ;  /* 0x0000006a630d7221 */ /* 0x000fe20000010000 */
[-CC-:B------:R-:W-:Y:S01]  /*ba20*/  FFMA.FTZ R106, R98, R89.reuse, -R120.reuse ;  /* 0x00000059626a7223 */ /* 0x180fe20000010878 */
[----:B------:R-:W-:Y:S01]  /*ba30*/  FADD.FTZ R126, R158, R21 ;  /* 0x000000159e7e7221 */ /* 0x000fe20000010000 */
[-C--:B------:R-:W-:Y:S01]  /*ba40*/  FMUL.FTZ R58, R58, R12.reuse ;  /* 0x0000000c3a3a7220 */ /* 0x080fe20000410000 */
[----:B------:R-:W-:Y:S01]  /*ba50*/  FADD.FTZ R122, R152, R13 ;  /* 0x0000000d987a7221 */ /* 0x000fe20000010000 */
[-C--:B------:R-:W-:Y:S01]  /*ba60*/  FFMA.FTZ R13, R196, R89.reuse, -R120 ;  /* 0x00000059c40d7223 */ /* 0x080fe20000010878 */
[----:B------:R-:W-:Y:S01]  /*ba70*/  FADD.FTZ R123, R189, R126 ;  /* 0x0000007ebd7b7221 */ /* 0x000fe20000010000 */
[----:B------:R1:W-:Y:S01]  /*ba80*/  MUFU.EX2 R98, R115 ;  /* 0x0000007300627308 */ /* 0x0003e20000000800 */
[----:B------:R-:W-:Y:S01]  /*ba90*/  FADD.FTZ R21, R97, R122 ;  /* 0x0000007a61157221 */ /* 0x000fe20000010000 */
[-C--:B------:R-:W-:Y:S01]  /*baa0*/  FMUL.FTZ R59, R59, R12.reuse ;  /* 0x0000000c3b3b7220 */ /* 0x080fe20000410000 */
[----:B------:R-:W-:Y:S01]  /*bab0*/  FADD.FTZ R126, R146, R123 ;  /* 0x0000007b927e7221 */ /* 0x000fe20000010000 */
[-C--:B------:R-:W-:Y:S01]  /*bac0*/  FMUL.FTZ R62, R62, R12.reuse ;  /* 0x0000000c3e3e7220 */ /* 0x080fe20000410000 */
[----:B------:R-:W-:Y:S01]  /*bad0*/  FADD.FTZ R122, R144, R21 ;  /* 0x00000015907a7221 */ /* 0x000fe20000010000 */
[-C--:B------:R-:W-:Y:S01]  /*bae0*/  FFMA.FTZ R21, R198, R89.reuse, -R120 ;  /* 0x00000059c6157223 */ /* 0x080fe20000010878 */
[----:B------:R-:W-:Y:S01]  /*baf0*/  FADD.FTZ R123, R191, R126 ;  /* 0x0000007ebf7b7221 */ /* 0x000fe20000010000 */
[----:B------:R-:W-:Y:S01]  /*bb00*/  MUFU.EX2 R124, R106 ;  /* 0x0000006a007c7308 */ /* 0x000fe20000000800 */
[----:B-1----:R-:W-:Y:S01]  /*bb10*/  FADD.FTZ R115, R107, R122 ;  /* 0x0000007a6b737221 */ /* 0x002fe20000010000 */
[----:B------:R-:W-:Y:S01]  /*bb20*/  FFMA.FTZ R120, R228, R89, -R120 ;  /* 0x00000059e4787223 */ /* 0x000fe20000010878 */
[----:B------:R-:W-:Y:S01]  /*bb30*/  FADD.FTZ R126, R150, R123 ;  /* 0x0000007b967e7221 */ /* 0x000fe20000010000 */
[-C--:B------:R-:W-:Y:S01]  /*bb40*/  FMUL.FTZ R63, R63, R12.reuse ;  /* 0x0000000c3f3f7220 */ /* 0x080fe20000410000 */
[----:B------:R-:W-:Y:S01]  /*bb50*/  FADD.FTZ R122, R148, R115 ;  /* 0x00000073947a7221 */ /* 0x000fe20000010000 */
[-C--:B------:R-:W-:Y:S01]  /*bb60*/  FMUL.FTZ R66, R66, R12.reuse ;  /* 0x0000000c42427220 */ /* 0x080fe20000410000 */
[----:B------:R-:W-:Y:S01]  /*bb70*/  FADD.FTZ R15, R193, R126 ;  /* 0x0000007ec10f7221 */ /* 0x000fe20000010000 */
        /* <DEDUP_REMOVED lines=24> */
[----:B------:R-:W1:Y:S01]  /*bd00*/  MUFU.EX2 R3, R186 ;  /* 0x000000ba00037308 */ /* 0x000e620000000800 */
[----:B------:R-:W-:Y:S01]  /*bd10*/  FADD.FTZ R15, R109, R112 ;  /* 0x000000706d0f7221 */ /* 0x000fe20000010000 */
[-C--:B------:R-:W-:Y:S01]  /*bd20*/  FMUL.FTZ R86, R86, R12.reuse ;  /* 0x0000000c56567220 */ /* 0x080fe20000410000 */
[----:B------:R-:W-:Y:S01]  /*bd30*/  FADD.FTZ R116, R134, R93 ;  /* 0x0000005d86747221 */ /* 0x000fe20000010000 */
[----:B------:R-:W-:Y:S01]  /*bd40*/  FMUL.FTZ R87, R87, R12 ;  /* 0x0000000c57577220 */ /* 0x000fe20000410000 */
[----:B------:R-:W-:Y:S01]  /*bd50*/  FADD.FTZ R15, R128, R15 ;  /* 0x0000000f800f7221 */ /* 0x000fe20000010000 */
[----:B------:R-:W-:Y:S01]  /*bd60*/  F2FP.BF16.F32.PACK_AB R183, R132, R183 ;  /* 0x000000b784b7723e */ /* 0x000fe200000010ff */
[----:B------:R-:W-:Y:S01]  /*bd70*/  FMUL.FTZ R24, R24, R91 ;  /* 0x0000005b18187220 */ /* 0x000fe20000410000 */
[----:B------:R-:W3:Y:S01]  /*bd80*/  MUFU.EX2 R112, R192 ;  /* 0x000000c000707308 */ /* 0x000ee20000000800 */
[----:B------:R-:W-:Y:S01]  /*bd90*/  FADD.FTZ R122, R200, R15 ;  /* 0x0000000fc87a7221 */ /* 0x000fe20000010000 */
[----:B------:R-:W-:Y:S01]  /*bda0*/  FADD.FTZ R15, R201, R116 ;  /* 0x00000074c90f7221 */ /* 0x000fe20000010000 */
[C---:B--2---:R-:W-:Y:S01]  /*bdb0*/  F2FP.BF16.F32.PACK_AB R201, R14.reuse, R201 ;  /* 0x000000c90ec9723e */ /* 0x044fe200000010ff */
[----:B------:R-:W-:Y:S01]  /*bdc0*/  FMUL.FTZ R25, R25, R91 ;  /* 0x0000005b19197220 */ /* 0x000fe20000410000 */
[----:B------:R-:W-:Y:S01]  /*bdd0*/  FADD.FTZ R93, R121, R122 ;  /* 0x0000007a795d7221 */ /* 0x000fe20000010000 */
[----:B------:R-:W-:Y:S01]  /*bde0*/  FADD.FTZ R116, R14, R15 ;  /* 0x0000000f0e747221 */ /* 0x000fe20000010000 */
[----:B------:R-:W-:Y:S01]  /*bdf0*/  F2FP.BF16.F32.PACK_AB R185, R154, R185 ;  /* 0x000000b99ab9723e */ /* 0x000fe200000010ff */
[----:B------:R-:W-:Y:S01]  /*be00*/  MUFU.EX2 R120, R120 ;  /* 0x0000007800787308 */ /* 0x000fe20000000800 */
[----:B------:R-:W-:Y:S01]  /*be10*/  FADD.FTZ R122, R202, R93 ;  /* 0x0000005dca7a7221 */ /* 0x000fe20000010000 */
[----:B------:R-:W-:Y:S01]  /*be20*/  FADD.FTZ R15, R203, R116 ;  /* 0x00000074cb0f7221 */ /* 0x000fe20000010000 */
[----:B-1----:R-:W-:Y:S01]  /*be30*/  F2FP.BF16.F32.PACK_AB R218, R3, R108 ;  /* 0x0000006c03da723e */ /* 0x002fe200000010ff */
[----:B------:R-:W-:Y:S01]  /*be40*/  FMUL.FTZ R28, R28, R91 ;  /* 0x0000005b1c1c7220 */ /* 0x000fe20000410000 */
[----:B------:R-:W-:Y:S01]  /*be50*/  FADD.FTZ R93, R125, R122 ;  /* 0x0000007a7d5d7221 */ /* 0x000fe20000010000 */
[----:B------:R-:W-:Y:S01]  /*be60*/  FADD.FTZ R116, R114, R15 ;  /* 0x0000000f72747221 */ /* 0x000fe20000010000 */
[----:B------:R-:W-:Y:S01]  /*be70*/  F2FP.BF16.F32.PACK_AB R186, R152, R99 ;  /* 0x0000006398ba723e */ /* 0x000fe200000010ff */
[----:B------:R-:W-:Y:S01]  /*be80*/  FMUL.FTZ R29, R29, R91 ;  /* 0x0000005b1d1d7220 */ /* 0x000fe20000410000 */
[----:B------:R-:W-:Y:S01]  /*be90*/  FADD.FTZ R106, R204, R93 ;  /* 0x0000005dcc6a7221 */ /* 0x000fe20000010000 */
[----:B------:R-:W-:Y:S01]  /*bea0*/  FADD.FTZ R15, R205, R116 ;  /* 0x00000074cd0f7221 */ /* 0x000fe20000010000 */
[----:B------:R-:W-:Y:S01]  /*beb0*/  F2FP.BF16.F32.PACK_AB R187, R158, R187 ;  /* 0x000000bb9ebb723e */ /* 0x000fe200000010ff */
[----:B------:R1:W2:Y:S01]  /*bec0*/  MUFU.EX2 R116, R102 ;  /* 0x0000006600747308 */ /* 0x0002a20000000800 */
[----:B------:R-:W-:Y:S01]  /*bed0*/  FADD.FTZ R93, R113, R106 ;  /* 0x0000006a715d7221 */ /* 0x000fe20000010000 */
[----:B------:R-:W-:Y:S01]  /*bee0*/  FADD.FTZ R106, R98, R15 ;  /* 0x0000000f626a7221 */ /* 0x000fe20000010000 */
[----:B------:R-:W-:Y:S01]  /*bef0*/  F2FP.BF16.F32.PACK_AB R189, R146, R189 ;  /* 0x000000bd92bd723e */ /* 0x000fe200000010ff */
        /* <DEDUP_REMOVED lines=9> */
[----:B-1----:R-:W-:Y:S01]  /*bf90*/  FADD.FTZ R102, R208, R93 ;  /* 0x0000005dd0667221 */ /* 0x002fe20000010000 */
        /* <DEDUP_REMOVED lines=12> */
[----:B---3--:R-:W-:Y:S01]  /*c060*/  FADD.FTZ R13, R112, R13 ;  /* 0x0000000d700d7221 */ /* 0x008fe20000010000 */
        /* <DEDUP_REMOVED lines=11> */
[----:B--2---:R-:W-:Y:S01]  /*c120*/  FADD.FTZ R13, R116, R13 ;  /* 0x0000000d740d7221 */ /* 0x004fe20000010000 */
[----:B------:R-:W-:Y:S01]  /*c130*/  F2FP.BF16.F32.PACK_AB R199, R134, R199 ;  /* 0x000000c786c7723e */ /* 0x000fe200000010ff */
[-C--:B------:R-:W-:Y:S01]  /*c140*/  FMUL.FTZ R49, R49, R91.reuse ;  /* 0x0000005b31317220 */ /* 0x080fe20000410000 */
[----:B------:R-:W-:Y:S01]  /*c150*/  FADD.FTZ R15, R141, R14 ;  /* 0x0000000e8d0f7221 */ /* 0x000fe20000010000 */
[----:B------:R-:W-:Y:S01]  /*c160*/  FADD.FTZ R13, R215, R13 ;  /* 0x0000000dd70d7221 */ /* 0x000fe20000010000 */
[----:B------:R-:W-:Y:S01]  /*c170*/  F2FP.BF16.F32.PACK_AB R200, R121, R200 ;  /* 0x000000c879c8723e */ /* 0x000fe200000010ff */
[-C--:B------:R-:W-:Y:S01]  /*c180*/  FMUL.FTZ R52, R52, R91.reuse ;  /* 0x0000005b34347220 */ /* 0x080fe20000410000 */
[----:B------:R-:W-:Y:S01]  /*c190*/  FADD.FTZ R14, R104, R15 ;  /* 0x0000000f680e7221 */ /* 0x000fe20000010000 */
[----:B------:R-:W-:Y:S01]  /*c1a0*/  FADD.FTZ R13, R90, R13 ;  /* 0x0000000d5a0d7221 */ /* 0x000fe20000010000 */
[----:B------:R-:W-:Y:S01]  /*c1b0*/  F2FP.BF16.F32.PACK_AB R202, R125, R202 ;  /* 0x000000ca7dca723e */ /* 0x000fe200000010ff */
[----:B------:R-:W-:Y:S01]  /*c1c0*/  FMUL.FTZ R53, R53, R91 ;  /* 0x0000005b35357220 */ /* 0x000fe20000410000 */
        /* <DEDUP_REMOVED lines=9> */
[----:B------:R-:W-:Y:S01]  /*c260*/  F2FP.BF16.F32.PACK_AB R205, R98, R205 ;  /* 0x000000cd62cd723e */ /* 0x000fe200000010ff */
[----:B------:R-:W-:Y:S01]  /*c270*/  FADD.FTZ R13, R120, R13 ;  /* 0x0000000d780d7221 */ /* 0x000fe20000010000 */
        /* <DEDUP_REMOVED lines=25> */
[----:B------:R-:W-:-:S02]  /*c410*/  IMAD.MOV.U32 R3, RZ, RZ, R92 ;  /* 0x000000ffff037224 */ /* 0x000fc400078e005c */
[----:B------:R-:W-:Y:S01]  /*c420*/  IMAD.MOV.U32 R12, RZ, RZ, R88 ;  /* 0x000000ffff0c7224 */ /* 0x000fe200078e0058 */
[----:B------:R-:W-:Y:S06]  /*c430*/  @P2 BRA `(.L_x_5537) ;  /* 0xffffffa800502947 */ /* 0x000fec000383ffff */
.L_x_5528:
[----:B------:R-:W-:Y:S06]  /*c440*/  BAR.ARV 0x8, 0x120 ;  /* 0x0204800000007b1d */ /* 0x000fec0000002000 */
[----:B------:R-:W-:Y:S05]  /*c450*/  @!P0 BRA `(.L_x_5538) ;  /* 0x0000000000048947 */ /* 0x000fea0003800000 */
[----:B------:R-:W-:Y:S01]  /*c460*/  BPT.TRAP 0x1 ;  /* 0x000000040000795c */ /* 0x000fe20000300000 */
.L_x_5538:
[----:B------:R-:W-:Y:S01]  /*c470*/  R2UR UR4, R2 ;  /* 0x00000000020472ca */ /* 0x000fe200000e0000 */
[----:B------:R-:W-:-:S12]  /*c480*/  ULEA UR7, UR38, UR39, 0x3 ;  /* 0x0000002726077291 */ /* 0x000fd8000f8e183f */
[----:B------:R-:W-:-:S05]  /*c490*/  IMAD.U32 R0, RZ, RZ, UR4 ;  /* 0x00000004ff007e24 */ /* 0x000fca000f8e00ff */
[----:B------:R-:W-:-:S04]  /*c4a0*/  SHF.L.U32 R0, R0, 0x1f, RZ ;  /* 0x0000001f00007819 */ /* 0x000fc800000006ff */
[----:B------:R1:W2:Y:S01]  /*c4b0*/  SYNCS.PHASECHK.TRANS64.TRYWAIT P2, [UR7+0x34850], R0 ;  /* 0x03485000ff0075a7 */ /* 0x0002a20008040147 */
[----:B------:R-:W-:Y:S05]  /*c4c0*/  @!P0 BRA `(.L_x_5539) ;  /* 0x0000000000048947 */ /* 0x000fea0003800000 */
[----:B------:R-:W-:Y:S01]  /*c4d0*/  BPT.TRAP 0x1 ;  /* 0x000000040000795c */ /* 0x000fe20000300000 */
.L_x_5539:
[----:B--2---:R-:W-:Y:S05]  /*c4e0*/  @P2 BRA `(.L_x_5540) ;  /* 0x0000000000082947 */ /* 0x004fea0003800000 */
[----:B------:R-:W2:Y:S02]  /*c4f0*/  SYNCS.PHASECHK.TRANS64.TRYWAIT P0, [UR7+0x34850], R0 ;  /* 0x03485000ff0075a7 */ /* 0x000ea40008000147 */
[----:B--2---:R-:W-:Y:S05]  /*c500*/  @!P0 BRA `(.L_x_5541) ;  /* 0x0000004400708947 */ /* 0x004fea0003800000 */
.L_x_5540:
[----:B------:R-:W-:Y:S01]  /*c510*/  UIADD3 UR4, UR39, 0x400, URZ ;  /* 0x0000040027047890 */ /* 0x000fe2000fffe03f */
[----:B------:R-:W-:Y:S01]  /*c520*/  WARPGROUP.ARRIVE ;  /* 0x00000000000079c5 */ /* 0x000fe20000000000 */
[----:B------:R-:W-:Y:S01]  /*c530*/  UMOV UR11, 0x40000040 ;  /* 0x40000040000b7882 */ /* 0x000fe20000000000 */
[----:B--2---:R-:W2:Y:S01]  /*c540*/  SHFL.BFLY PT, R3, R14, 0x2, 0x1f ;  /* 0x0c401f000e037f89 */ /* 0x004ea200000e0000 */
[----:B------:R-:W-:Y:S01]  /*c550*/  USHF.R.U32.HI UR4, URZ, 0x4, UR4 ;  /* 0x000000043f047899 */ /* 0x000fe20008011604 */
[C---:B------:R-:W-:Y:S01]  /*c560*/  IADD3 R5, P6, R16.reuse, 0x60, RZ ;  /* 0x0000006010057810 */ /* 0x040fe20007fde0ff */
[----:B------:R-:W-:Y:S01]  /*c570*/  UIADD3 UR35, -UR36, URZ, URZ ;  /* 0x0000003f24237290 */ /* 0x000fe2000fffe13f */
[----:B------:R-:W3:Y:S01]  /*c580*/  SHFL.BFLY PT, R4, R13, 0x2, 0x1f ;  /* 0x0c401f000d047f89 */ /* 0x000ee200000e0000 */
[----:B------:R-:W-:Y:S01]  /*c590*/  ULOP3.LUT UR4, UR4, 0x3fff, URZ, 0xc0, !UPT ;  /* 0x00003fff04047892 */ /* 0x000fe2000f8ec03f */
[----:B------:R-:W-:Y:S01]  /*c5a0*/  LOP3.LUT R12, R5, 0x380, RZ, 0xc0, !PT ;  /* 0x00000380050c7812 */ /* 0x000fe200078ec0ff */
[----:B------:R-:W-:Y:S01]  /*c5b0*/  ULDC.64 UR8, c[0x0][0xb70] ;  /* 0x0002dc0000087ab9 */ /* 0x000fe20000000a00 */
[----:B------:R-:W-:Y:S01]  /*c5c0*/  IADD3 R15, P5, R16, 0x40, RZ ;  /* 0x00000040100f7810 */ /* 0x000fe20007fbe0ff */
[----:B------:R-:W-:Y:S01]  /*c5d0*/  ULOP3.LUT UR4, UR4, 0x5800000, URZ, 0xfc, !UPT ;  /* 0x0580000004047892 */ /* 0x000fe2000f8efc3f */
[----:B------:R-:W-:-:S02]  /*c5e0*/  SHF.R.U64 R12, R12, 0x3, RZ ;  /* 0x000000030c0c7819 */ /* 0x000fc400000012ff */
[----:B------:R-:W-:Y:S01]  /*c5f0*/  IADD3 R7, P3, R16, 0x4040, RZ ;  /* 0x0000404010077810 */ /* 0x000fe20007f7e0ff */
[----:B------:R-:W-:Y:S01]  /*c600*/  UIMAD UR4, UR38, 0xb00, UR4 ;  /* 0x00000b00260478a4 */ /* 0x000fe2000f8e0204 */
[----:B------:R-:W-:Y:S02]  /*c610*/  LOP3.LUT R12, R12, R5, RZ, 0x3c, !PT ;  /* 0x000000050c0c7212 */ /* 0x000fe400078e3cff */
[C---:B------:R-:W-:Y:S01]  /*c620*/  IADD3 R21, P4, R16.reuse, 0x20, RZ ;  /* 0x0000002010157810 */ /* 0x040fe20007f9e0ff */
[----:B------:R-:W-:Y:S01]  /*c630*/  UIADD3 UR6, UR4, 0x80, URZ ;  /* 0x0000008004067890 */ /* 0x000fe2000fffe03f */
[----:B------:R-:W-:Y:S02]  /*c640*/  IADD3 R11, P0, R16, 0x4000, RZ ;  /* 0x00004000100b7810 */ /* 0x000fe40007f1e0ff */
[----:B------:R-:W-:Y:S01]  /*c650*/  UMOV UR10, UR4 ;  /* 0x00000004000a7c82 */ /* 0x000fe20008000000 */
[----:B------:R-:W-:Y:S01]  /*c660*/  LOP3.LUT R6, R7, 0x380, RZ, 0xc0, !PT ;  /* 0x0000038007067812 */ /* 0x000fe200078ec0ff */
[----:B------:R-:W-:Y:S01]  /*c670*/  HGMMA.64x128x16.F32.BF16 R24, R176, gdesc[UR8].tnspB, R24, gsb0 ;  /* 0x41e00008b0187df0 */ /* 0x000fe20008001818 */
[----:B------:R-:W-:Y:S01]  /*c680*/  UMOV UR11, 0x40000040 ;  /* 0x40000040000b7882 */ /* 0x000fe20000000000 */
[----:B------:R-:W-:Y:S01]  /*c690*/  UMOV UR10, UR6 ;  /* 0x00000006000a7c82 */ /* 0x000fe20008000000 */
[----:B------:R-:W-:Y:S01]  /*c6a0*/  UIADD3 UR6, UR4, 0x100, URZ ;  /* 0x0000010004067890 */ /* 0x000fe2000fffe03f */
[----:B--2---:R-:W-:Y:S01]  /*c6b0*/  FADD.FTZ R3, R3, R14 ;  /* 0x0000000e03037221 */ /* 0x004fe20000010000 */
[----:B------:R-:W-:Y:S01]  /*c6c0*/  LOP3.LUT R14, R15, 0x380, RZ, 0xc0, !PT ;  /* 0x000003800f0e7812 */ /* 0x000fe200078ec0ff */
[----:B---3--:R-:W-:Y:S01]  /*c6d0*/  FADD.FTZ R18, R4, R13 ;  /* 0x0000000d04127221 */ /* 0x008fe20000010000 */
[----:B------:R-:W-:Y:S01]  /*c6e0*/  LOP3.LUT R20, R21, 0x380, RZ, 0xc0, !PT ;  /* 0x0000038015147812 */ /* 0x000fe200078ec0ff */
[----:B------:R-:W-:Y:S01]  /*c6f0*/  IMAD.X R13, RZ, RZ, R17, P6 ;  /* 0x000000ffff0d7224 */ /* 0x000fe200030e0611 */
[----:B-1----:R-:W1:Y:S01]  /*c700*/  SHFL.BFLY PT, R0, R3, 0x1, 0x1f ;  /* 0x0c201f0003007f89 */ /* 0x002e6200000e0000 */
[----:B------:R-:W-:-:S02]  /*c710*/  SHF.R.U64 R14, R14, 0x3, RZ ;  /* 0x000000030e0e7819 */ /* 0x000fc400000012ff */
[----:B------:R-:W-:Y:S01]  /*c720*/  IADD3 R9, P2, R16, 0x4020, RZ ;  /* 0x0000402010097810 */ /* 0x000fe20007f5e0ff */
[----:B------:R-:W2:Y:S01]  /*c730*/  SHFL.BFLY PT, R5, R18, 0x1, 0x1f ;  /* 0x0c201f0012057f89 */ /* 0x000ea200000e0000 */
[----:B------:R-:W-:Y:S02]  /*c740*/  LOP3.LUT R10, R11, 0x380, RZ, 0xc0, !PT ;  /* 0x000003800b0a7812 */ /* 0x000fe400078ec0ff */
[----:B------:R-:W-:Y:S02]  /*c750*/  SHF.R.U64 R6, R6, 0x3, RZ ;  /* 0x0000000306067819 */ /* 0x000fe400000012ff */
[----:B------:R-:W-:Y:S02]  /*c760*/  SHF.R.U64 R20, R20, 0x3, RZ ;  /* 0x0000000314147819 */ /* 0x000fe400000012ff */
[----:B------:R-:W-:Y:S01]  /*c770*/  LOP3.LUT R14, R14, R15, RZ, 0x3c, !PT ;  /* 0x0000000f0e0e7212 */ /* 0x000fe200078e3cff */
[----:B------:R-:W-:Y:S01]  /*c780*/  IMAD.X R15, RZ, RZ, R17, P5 ;  /* 0x000000ffff0f7224 */ /* 0x000fe200028e0611 */
[----:B------:R-:W-:-:S02]  /*c790*/  LOP3.LUT R91, R16, 0x380, RZ, 0xc0, !PT ;  /* 0x00000380105b7812 */ /* 0x000fc400078ec0ff */
[----:B------:R-:W-:Y:S02]  /*c7a0*/  LOP3.LUT R8, R9, 0x380, RZ, 0xc0, !PT ;  /* 0x0000038009087812 */ /* 0x000fe400078ec0ff */
[----:B------:R-:W-:Y:S02]  /*c7b0*/  SHF.R.U64 R10, R10, 0x3, RZ ;  /* 0x000000030a0a7819 */ /* 0x000fe400000012ff */
[----:B------:R-:W-:Y:S01]  /*c7c0*/  LOP3.LUT R6, R6, R7, RZ, 0x3c, !PT ;  /* 0x0000000706067212 */ /* 0x000fe200078e3cff */
[----:B------:R-:W-:Y:S01]  /*c7d0*/  IMAD.X R7, RZ, RZ, R17, P3 ;  /* 0x000000ffff077224 */ /* 0x000fe200018e0611 */
[----:B------:R-:W-:Y:S02]  /*c7e0*/  R2UR UR5, R221 ;  /* 0x00000000dd0572ca */ /* 0x000fe400000e0000 */
[----:B------:R-:W-:Y:S01]  /*c7f0*/  LOP3.LUT R20, R20, R21, RZ, 0x3c, !PT ;  /* 0x0000001514147212 */ /* 0x000fe200078e3cff */
[----:B-1----:R-:W-:Y:S01]  /*c800*/  FADD.FTZ R3, R3, R0 ;  /* 0x0000000003037221 */ /* 0x002fe20000010000 */
[----:B------:R-:W-:Y:S01]  /*c810*/  SHF.R.U64 R91, R91, 0x3, RZ ;  /* 0x000000035b5b7819 */ /* 0x000fe200000012ff */
[----:B------:R-:W-:Y:S01]  /*c820*/  IMAD.MOV.U32 R0, RZ, RZ, RZ ;  /* 0x000000ffff007224 */ /* 0x000fe200078e00ff */
[----:B------:R-:W-:Y:S01]  /*c830*/  SHF.R.U64 R8, R8, 0x3, RZ ;  /* 0x0000000308087819 */ /* 0x000fe200000012ff */
[----:B--2---:R-:W-:Y:S01]  /*c840*/  FADD.FTZ R18, R18, R5 ;  /* 0x0000000512127221 */ /* 0x004fe20000010000 */
[----:B------:R-:W-:-:S02]  /*c850*/  FSETP.NE.FTZ.AND P5, PT, R3, RZ, PT ;  /* 0x000000ff0300720b */ /* 0x000fc40003fb5000 */
[----:B------:R-:W-:Y:S02]  /*c860*/  LOP3.LUT R10, R10, R11, RZ, 0x3c, !PT ;  /* 0x0000000b0a0a7212 */ /* 0x000fe400078e3cff */
[----:B------:R-:W-:Y:S01]  /*c870*/  FSETP.NE.FTZ.AND P3, PT, R18, RZ, PT ;  /* 0x000000ff1200720b */ /* 0x000fe20003f75000 */
[----:B------:R-:W-:Y:S01]  /*c880*/  UIADD3 UR34, -UR5, URZ, URZ ;  /* 0x0000003f05227290 */ /* 0x000fe2000fffe13f */
[----:B------:R-:W-:Y:S02]  /*c890*/  IADD3.X R21, RZ, R17, RZ, P4, !PT ;  /* 0x00000011ff157210 */ /* 0x000fe400027fe4ff */
[----:B------:R-:W-:Y:S02]  /*c8a0*/  R2UR UR12, R220 ;  /* 0x00000000dc0c72ca */ /* 0x000fe400000e0000 */
[----:B------:R-:W-:Y:S02]  /*c8b0*/  IADD3 R11, P4, R16, 0x4060, RZ ;  /* 0x00004060100b7810 */ /* 0x000fe40007f9e0ff */
[----:B------:R-:W-:Y:S01]  /*c8c0*/  LOP3.LUT R90, R91, R16, RZ, 0x3c, !PT ;  /* 0x000000105b5a7212 */ /* 0x000fe200078e3cff */
[--C-:B------:R-:W-:Y:S01]  /*c8d0*/  IMAD.MOV.U32 R91, RZ, RZ, R17.reuse ;  /* 0x000000ffff5b7224 */ /* 0x100fe200078e0011 */
[----:B------:R-:W-:Y:S01]  /*c8e0*/  LOP3.LUT R8, R8, R9, RZ, 0x3c, !PT ;  /* 0x0000000908087212 */ /* 0x000fe200078e3cff */
[----:B------:R-:W-:Y:S01]  /*c8f0*/  IMAD.X R9, RZ, RZ, R17, P2 ;  /* 0x000000ffff097224 */ /* 0x000fe200010e0611 */
[----:B------:R-:W-:Y:S01]  /*c900*/  LOP3.LUT R4, R11, 0x380, RZ, 0xc0, !PT ;  /* 0x000003800b047812 */ /* 0x000fe200078ec0ff */
[----:B------:R-:W-:Y:S01]  /*c910*/  @P5 MUFU.RCP R0, R3 ;  /* 0x0000000300005308 */ /* 0x000fe20000001000 */
[----:B------:R-:W-:-:S02]  /*c920*/  MOV R98, R90 ;  /* 0x0000005a00627202 */ /* 0x000fc40000000f00 */
[----:B------:R-:W-:Y:S02]  /*c930*/  SHF.R.U64 R4, R4, 0x3, RZ ;  /* 0x0000000304047819 */ /* 0x000fe400000012ff */
[----:B------:R-:W-:Y:S01]  /*c940*/  MOV R96, R14 ;  /* 0x0000000e00607202 */ /* 0x000fe20000000f00 */
[----:B------:R-:W-:Y:S01]  /*c950*/  IMAD.MOV.U32 R14, RZ, RZ, RZ ;  /* 0x000000ffff0e7224 */ /* 0x000fe200078e00ff */
[----:B------:R-:W-:Y:S02]  /*c960*/  MOV R93, R8 ;  /* 0x00000008005d7202 */ /* 0x000fe40000000f00 */
[----:B------:R-:W1:Y:S01]  /*c970*/  @P5 MUFU.LG2 R8, R3 ;  /* 0x0000000300085308 */ /* 0x000e620000000c00 */
[----:B------:R-:W-:Y:S02]  /*c980*/  MOV R91, R6 ;  /* 0x00000006005b7202 */ /* 0x000fe40000000f00 */
[----:B------:R-:W-:Y:S02]  /*c990*/  LOP3.LUT R4, R4, R11, RZ, 0x3c, !PT ;  /* 0x0000000b04047212 */ /* 0x000fe400078e3cff */
[----:B------:R-:W-:-:S02]  /*c9a0*/  IADD3.X R5, RZ, R17, RZ, P4, !PT ;  /* 0x00000011ff057210 */ /* 0x000fc400027fe4ff */
[----:B------:R-:W-:Y:S01]  /*c9b0*/  IADD3.X R11, RZ, R17, RZ, P0, !PT ;  /* 0x00000011ff0b7210 */ /* 0x000fe200007fe4ff */
[----:B------:R-:W2:Y:S01]  /*c9c0*/  @P3 MUFU.LG2 R6, R18 ;  /* 0x0000001200063308 */ /* 0x000ea20000000c00 */
[----:B------:R-:W-:Y:S01]  /*c9d0*/  MOV R90, R4 ;  /* 0x00000004005a7202 */ /* 0x000fe20000000f00 */
[----:B------:R-:W-:Y:S01]  /*c9e0*/  IMAD.U32 R4, RZ, RZ, UR7 ;  /* 0x00000007ff047e24 */ /* 0x000fe2000f8e00ff */
[----:B------:R-:W-:Y:S01]  /*c9f0*/  MOV R94, R10 ;  /* 0x0000000a005e7202 */ /* 0x000fe20000000f00 */
[C---:B------:R-:W-:Y:S01]  /*ca00*/  @P5 FMUL.FTZ R5, R89.reuse, 0.69314718246459960938 ;  /* 0x3f31721859055820 */ /* 0x040fe20000410000 */
[----:B------:R-:W-:Y:S01]  /*ca10*/  @P3 FMUL.FTZ R10, R89, 0.69314718246459960938 ;  /* 0x3f317218590a3820 */ /* 0x000fe20000410000 */
[----:B------:R-:W-:Y:S01]  /*ca20*/  @!P1 VIADD R4, R4, 0x34860 ;  /* 0x0003486004049836 */ /* 0x000fe20000000000 */
[----:B------:R-:W-:Y:S01]  /*ca30*/  LOP3.LUT P0, RZ, R23, 0x3, RZ, 0xc0, !PT ;  /* 0x0000000317ff7812 */ /* 0x000fe2000780c0ff */
[----:B------:R-:W3:Y:S01]  /*ca40*/  @P3 MUFU.RCP R14, R18 ;  /* 0x00000012000e3308 */ /* 0x000ee20000001000 */
[----:B-1----:R-:W-:Y:S01]  /*ca50*/  @P5 FMUL.FTZ R8, R8, 0.69314718246459960938 ;  /* 0x3f31721808085820 */ /* 0x002fe20000410000 */
[----:B------:R-:W-:Y:S01]  /*ca60*/  MOV R97, R20 ;  /* 0x0000001400617202 */ /* 0x000fe20000000f00 */
[----:B------:R-:W-:Y:S01]  /*ca70*/  IMAD.MOV.U32 R3, RZ, RZ, -0x800000 ;  /* 0xff800000ff037424 */ /* 0x000fe200078e00ff */
[----:B------:R-:W-:Y:S01]  /*ca80*/  @!P1 PRMT R4, RZ, 0x654, R4 ;  /* 0x00000654ff049816 */ /* 0x000fe20000000004 */
[----:B------:R-:W-:Y:S01]  /*ca90*/  ULDC UR7, c[0x0][0xa88] ;  /* 0x0002a20000077ab9 */ /* 0x000fe20000000800 */
[----:B------:R-:W-:Y:S01]  /*caa0*/  MOV R21, 0xff800000 ;  /* 0xff80000000157802 */ /* 0x000fe20000000f00 */
[----:B------:R-:W-:Y:S01]  /*cab0*/  @P5 FFMA.FTZ R3, R5, R88, R8 ;  /* 0x0000005805035223 */ /* 0x000fe20000010008 */
[----:B------:R-:W-:Y:S01]  /*cac0*/  MOV R95, R12 ;  /* 0x0000000c005f7202 */ /* 0x000fe20000000f00 */
[----:B--2---:R-:W-:-:S04]  /*cad0*/  @P3 FMUL.FTZ R7, R6, 0.69314718246459960938 ;  /* 0x3f31721806073820 */ /* 0x004fc80000410000 */
[----:B------:R-:W-:Y:S01]  /*cae0*/  @P3 FFMA.FTZ R21, R10, R92, R7 ;  /* 0x0000005c0a153223 */ /* 0x000fe20000010007 */
[----:B------:R-:W-:Y:S02]  /*caf0*/  WARPGROUP.DEPBAR.LE gsb0, 0x0 ;  /* 0x00008000000079c5 */ /* 0x000fe40000010000 */
[----:B------:R-:W-:-:S06]  /*cb00*/  WARPGROUP.ARRIVE ;  /* 0x00000000000079c5 */ /* 0x000fcc0000000000 */
[----:B------:R-:W-:Y:S01]  /*cb10*/  HGMMA.64x128x16.F32.BF16 R24, R180, gdesc[UR8].tnspB, R24, gsb0 ;  /* 0x41e00008b4187df0 */ /* 0x000fe20008001818 */
[----:B------:R-:W-:Y:S01]  /*cb20*/  UMOV UR10, UR6 ;  /* 0x00000006000a7c82 */ /* 0x000fe20008000000 */
[----:B------:R-:W-:Y:S01]  /*cb30*/  UMOV UR11, 0x40000040 ;  /* 0x40000040000b7882 */ /* 0x000fe20000000000 */
[----:B------:R-:W-:Y:S01]  /*cb40*/  UIADD3 UR6, UR4, 0x180, URZ ;  /* 0x0000018004067890 */ /* 0x000fe2000fffe03f */
        /* <DEDUP_REMOVED lines=35> */
[----:B------:R-:W-:Y:S02]  /*cd80*/  UIADD3 UR6, UR4, 0x480, URZ ;  /* 0x0000048004067890 */ /* 0x000fe4000fffe03f */
[----:B------:R-:W-:Y:S01]  /*cd90*/  UIADD3 UR4, UR4, 0x500, URZ ;  /* 0x0000050004047890 */ /* 0x000fe2000fffe03f */
[----:B------:R-:W-:Y:S02]  /*cda0*/  WARPGROUP.DEPBAR.LE gsb0, 0x0 ;  /* 0x00008000000079c5 */ /* 0x000fe40000010000 */
[----:B------:R-:W-:-:S06]  /*cdb0*/  WARPGROUP.ARRIVE ;  /* 0x00000000000079c5 */ /* 0x000fcc0000000000 */
[----:B------:R-:W-:Y:S01]  /*cdc0*/  HGMMA.64x128x16.F32.BF16 R24, R208, gdesc[UR8].tnspB, R24, gsb0 ;  /* 0x41e00008d0187df0 */ /* 0x000fe20008001818 */
[----:B------:R-:W-:Y:S01]  /*cdd0*/  UMOV UR10, UR6 ;  /* 0x00000006000a7c82 */ /* 0x000fe20008000000 */
[----:B------:R-:W-:Y:S01]  /*cde0*/  UMOV UR11, 0x40000040 ;  /* 0x40000040000b7882 */ /* 0x000fe20000000000 */
[----:B------:R-:W-:Y:S02]  /*cdf0*/  WARPGROUP.DEPBAR.LE gsb0, 0x0 ;  /* 0x00008000000079c5 */ /* 0x000fe40000010000 */
[----:B------:R-:W-:-:S07]  /*ce00*/  WARPGROUP.ARRIVE ;  /* 0x00000000000079c5 */ /* 0x000fce0000000000 */
[----:B------:R-:W-:Y:S01]  /*ce10*/  HGMMA.64x128x16.F32.BF16 R24, R212, gdesc[UR8].tnspB, R24, gsb0 ;  /* 0x41e00008d4187df0 */ /* 0x000fe20008001818 */
        /* <DEDUP_REMOVED lines=11> */
[----:B------:R-:W-:Y:S01]  /*ced0*/  VIADD R99, R224, UR34 ;  /* 0x00000022e0637c36 */ /* 0x000fe20008000000 */
[----:B------:R-:W-:Y:S01]  /*cee0*/  ULDC.64 UR12, c[0x0][0x208] ;  /* 0x00008200000c7ab9 */ /* 0x000fe20000000a00 */
[----:B------:R-:W-:Y:S01]  /*cef0*/  IMAD.U32 R12, RZ, RZ, UR4 ;  /* 0x00000004ff0c7e24 */ /* 0x000fe2000f8e00ff */
[----:B------:R-:W-:Y:S01]  /*cf00*/  UIADD3 UR4, UR5, UR6, URZ ;  /* 0x0000000605047290 */ /* 0x000fe2000fffe03f */
[----:B------:R-:W-:Y:S01]  /*cf10*/  VIADD R9, R99, 0x8 ;  /* 0x0000000863097836 */ /* 0x000fe20000000000 */
[----:B------:R-:W-:-:S04]  /*cf20*/  MOV R13, UR5 ;  /* 0x00000005000d7c02 */ /* 0x000fc80008000f00 */
[----:B------:R-:W-:Y:S01]  /*cf30*/  ISETP.GE.OR P2, PT, R9, UR7, P0 ;  /* 0x0000000709007c0c */ /* 0x000fe20008746670 */
[----:B------:R-:W-:Y:S01]  /*cf40*/  IMAD.U32 R13, RZ, RZ, UR4 ;  /* 0x00000004ff0d7e24 */ /* 0x000fe2000f8e00ff */
[----:B------:R-:W-:Y:S01]  /*cf50*/  USHF.R.S32.HI UR4, URZ, 0x1f, UR36 ;  /* 0x0000001f3f047899 */ /* 0x000fe20008011424 */
[----:B------:R-:W-:Y:S01]  /*cf60*/  ISETP.GE.OR P0, PT, R99, UR7, P0 ;  /* 0x0000000763007c0c */ /* 0x000fe20008706670 */
[----:B------:R-:W-:Y:S02]  /*cf70*/  WARPGROUP.DEPBAR.LE gsb0, 0x0 ;  /* 0x00008000000079c5 */ /* 0x000fe40000010000 */
[----:B------:R-:W-:-:S06]  /*cf80*/  WARPGROUP.ARRIVE ;  /* 0x00000000000079c5 */ /* 0x000fcc0000000000 */
[----:B------:R-:W-:Y:S01]  /*cf90*/  HGMMA.64x128x16.F32.BF16 R24, R216, gdesc[UR8].tnspB, R24, gsb0 ;  /* 0x41e00008d8187df0 */ /* 0x000fe20008001818 */
[----:B------:R-:W-:Y:S02]  /*cfa0*/  R2UR UR10, R19 ;  /* 0x00000000130a72ca */ /* 0x000fe400000e0000 */
[----:B------:R-:W-:Y:S02]  /*cfb0*/  WARPGROUP.DEPBAR.LE gsb0, 0x0 ;  /* 0x00008000000079c5 */ /* 0x000fe40000010000 */
[----:B------:R1:W-:Y:S01]  /*cfc0*/  @!P1 SYNCS.ARRIVE.TRANS64.RED.A1T0 RZ, [R4+URZ], RZ ;  /* 0x000000ff04ff99a7 */ /* 0x0003e2000810043f */
[----:B------:R-:W-:Y:S01]  /*cfd0*/  FMUL.FTZ R5, R24, R0 ;  /* 0x0000000018057220 */ /* 0x000fe20000410000 */
[-C--:B---3--:R-:W-:Y:S01]  /*cfe0*/  FMUL.FTZ R6, R27, R14.reuse ;  /* 0x0000000e1b067220 */ /* 0x088fe20000410000 */
[----:B------:R-:W-:Y:S01]  /*cff0*/  FMUL.FTZ R7, R26, R14 ;  /* 0x0000000e1a077220 */ /* 0x000fe20000410000 */
[-C--:B------:R-:W-:Y:S01]  /*d000*/  FMUL.FTZ R8, R29, R0.reuse ;  /* 0x000000001d087220 */ /* 0x080fe20000410000 */
[-C--:B------:R-:W-:Y:S01]  /*d010*/  FMUL.FTZ R9, R28, R0.reuse ;  /* 0x000000001c097220 */ /* 0x080fe20000410000 */
[-C--:B------:R-:W-:Y:S01]  /*d020*/  FMUL.FTZ R10, R33, R0.reuse ;  /* 0x00000000210a7220 */ /* 0x080fe20000410000 */
[-C--:B------:R-:W-:Y:S01]  /*d030*/  FMUL.FTZ R11, R32, R0.reuse ;  /* 0x00000000200b7220 */ /* 0x080fe20000410000 */
[----:B-1----:R-:W-:Y:S01]  /*d040*/  FMUL.FTZ R4, R25, R0 ;  /* 0x0000000019047220 */ /* 0x002fe20000410000 */
[-C--:B------:R-:W-:Y:S01]  /*d050*/  FMUL.FTZ R18, R34, R14.reuse ;  /* 0x0000000e22127220 */ /* 0x080fe20000410000 */
[-C--:B------:R-:W-:Y:S01]  /*d060*/  FMUL.FTZ R19, R39, R14.reuse ;  /* 0x0000000e27137220 */ /* 0x080fe20000410000 */
[----:B------:R-:W-:Y:S01]  /*d070*/  FMUL.FTZ R24, R38, R14 ;  /* 0x0000000e26187220 */ /* 0x000fe20000410000 */
[-C--:B------:R-:W-:Y:S01]  /*d080*/  FMUL.FTZ R15, R37, R0.reuse ;  /* 0x00000000250f7220 */ /* 0x080fe20000410000 */
[----:B------:R-:W-:Y:S01]  /*d090*/  F2FP.BF16.F32.PACK_AB R4, R4, R5 ;  /* 0x000000050404723e */ /* 0x000fe200000010ff */
[-C--:B------:R-:W-:Y:S01]  /*d0a0*/  FMUL.FTZ R20, R36, R0.reuse ;  /* 0x0000000024147220 */ /* 0x080fe20000410000 */
[----:B------:R-:W-:Y:S01]  /*d0b0*/  F2FP.BF16.F32.PACK_AB R5, R6, R7 ;  /* 0x000000070605723e */ /* 0x000fe200000010ff */
[----:B------:R-:W-:Y:S01]  /*d0c0*/  FMUL.FTZ R25, R41, R0 ;  /* 0x0000000029197220 */ /* 0x000fe20000410000 */
[----:B------:R-:W-:Y:S01]  /*d0d0*/  F2FP.BF16.F32.PACK_AB R6, R8, R9 ;  /* 0x000000090806723e */ /* 0x000fe200000010ff */
[----:B------:R-:W-:Y:S01]  /*d0e0*/  FMUL.FTZ R9, R35, R14 ;  /* 0x0000000e23097220 */ /* 0x000fe20000410000 */
[----:B------:R-:W-:Y:S01]  /*d0f0*/  F2FP.BF16.F32.PACK_AB R8, R10, R11 ;  /* 0x0000000b0a08723e */ /* 0x000fe200000010ff */
[----:B------:R-:W-:Y:S01]  /*d100*/  FMUL.FTZ R26, R40, R0 ;  /* 0x00000000281a7220 */ /* 0x000fe20000410000 */
[----:B------:R-:W-:Y:S01]  /*d110*/  F2FP.BF16.F32.PACK_AB R11, R19, R24 ;  /* 0x00000018130b723e */ /* 0x000fe200000010ff */
[----:B------:R-:W-:Y:S01]  /*d120*/  FMUL.FTZ R27, R45, R0 ;  /* 0x000000002d1b7220 */ /* 0x000fe20000410000 */
[----:B------:R-:W-:Y:S01]  /*d130*/  F2FP.BF16.F32.PACK_AB R9, R9, R18 ;  /* 0x000000120909723e */ /* 0x000fe200000010ff */
[-C--:B------:R-:W-:Y:S01]  /*d140*/  FMUL.FTZ R28, R44, R0.reuse ;  /* 0x000000002c1c7220 */ /* 0x080fe20000410000 */
[----:B------:R-:W1:Y:S01]  /*d150*/  LDC.64 R18, c[0x0][0xb78] ;  /* 0x0002de00ff127b82 */ /* 0x000e620000000a00 */
        /* <DEDUP_REMOVED lines=21> */
[----:B------:R-:W-:Y:S01]  /*d2b0*/  FMUL.FTZ R0, R30, R14 ;  /* 0x0000000e1e007220 */ /* 0x000fe20000410000 */
[----:B------:R-:W-:Y:S01]  /*d2c0*/  F2FP.BF16.F32.PACK_AB R10, R15, R20 ;  /* 0x000000140f0a723e */ /* 0x000fe200000010ff */
[-C--:B------:R-:W-:Y:S01]  /*d2d0*/  FMUL.FTZ R20, R47, R14.reuse ;  /* 0x0000000e2f147220 */ /* 0x080fe20000410000 */
[-C--:B------:R-:W-:Y:S01]  /*d2e0*/  FMUL.FTZ R29, R46, R14.reuse ;  /* 0x0000000e2e1d7220 */ /* 0x080fe20000410000 */
        /* <DEDUP_REMOVED lines=24> */
[----:B-1----:R-:W-:Y:S01]  /*d470*/  IMAD R14, R18, UR4, RZ ;  /* 0x00000004120e7c24 */ /* 0x002fe2000f8e02ff */
[----:B------:R-:W-:Y:S01]  /*d480*/  F2FP.BF16.F32.PACK_AB R24, R32, R33 ;  /* 0x000000212018723e */ /* 0x000fe200000010ff */
[----:B------:R1:W-:Y:S01]  /*d490*/  STSM.16.M88.4 [R98], R4 ;  /* 0x0000000462007844 */ /* 0x0003e20000000200 */
[----:B------:R-:W-:Y:S01]  /*d4a0*/  F2FP.BF16.F32.PACK_AB R40, R40, R41 ;  /* 0x000000292828723e */ /* 0x000fe200000010ff */
[----:B------:R-:W-:Y:S01]  /*d4b0*/  IMAD R70, R19, UR36, R14 ;  /* 0x0000002413467c24 */ /* 0x000fe2000f8e020e */
[----:B------:R-:W-:Y:S01]  /*d4c0*/  F2FP.BF16.F32.PACK_AB R14, R27, R28 ;  /* 0x0000001c1b0e723e */ /* 0x000fe200000010ff */
[----:B------:R-:W-:Y:S01]  /*d4d0*/  IMAD.WIDE.U32 R18, R18, UR36, R12 ;  /* 0x0000002412127c25 */ /* 0x000fe2000f8e000c */
[----:B------:R-:W-:Y:S01]  /*d4e0*/  F2FP.BF16.F32.PACK_AB R13, R0, R15 ;  /* 0x0000000f000d723e */ /* 0x000fe200000010ff */
[----:B------:R-:W-:Y:S01]  /*d4f0*/  STSM.16.M88.4 [R97], R8 ;  /* 0x0000000861007844 */ /* 0x000fe20000000200 */
[----:B------:R-:W-:Y:S01]  /*d500*/  F2FP.BF16.F32.PACK_AB R12, R25, R26 ;  /* 0x0000001a190c723e */ /* 0x000fe200000010ff */
[----:B------:R-:W-:Y:S01]  /*d510*/  ULDC.64 UR4, c[0x0][0xb40] ;  /* 0x0002d00000047ab9 */ /* 0x000fe20000000a00 */
[----:B------:R-:W-:-:S02]  /*d520*/  F2FP.BF16.F32.PACK_AB R15, R20, R29 ;  /* 0x0000001d140f723e */ /* 0x000fc400000010ff */
[----:B------:R-:W-:Y:S02]  /*d530*/  F2FP.BF16.F32.PACK_AB R25, R30, R31 ;  /* 0x0000001f1e19723e */ /* 0x000fe400000010ff */
[----:B------:R-:W-:Y:S01]  /*d540*/  F2FP.BF16.F32.PACK_AB R26, R36, R37 ;  /* 0x00000025241a723e */ /* 0x000fe200000010ff */
[----:B------:R-:W-:Y:S01]  /*d550*/  STSM.16.M88.4 [R96], R12 ;  /* 0x0000000c60007844 */ /* 0x000fe20000000200 */
        /* <DEDUP_REMOVED lines=9> */
[----:B-1----:R-:W-:Y:S02]  /*d5f0*/  SHF.R.S32.HI R5, RZ, 0x1f, R99 ;  /* 0x0000001fff057819 */ /* 0x002fe40000011463 */
[----:B------:R-:W-:Y:S02]  /*d600*/  IADD3 R0, P1, R99, R18, RZ ;  /* 0x0000001263007210 */ /* 0x000fe40007f3e0ff */
        /* <DEDUP_REMOVED lines=11> */
[----:B------:R-:W-:Y:S02]  /*d6c0*/  IADD3.X R5, R5, R19, R70, P1, !PT ;  /* 0x0000001305057210 */ /* 0x000fe40000ffe446 */
[C---:B------:R-:W-:Y:S01]  /*d6d0*/  LEA R4, P1, R0.reuse, UR4, 0x2 ;  /* 0x0000000400047c11 */ /* 0x040fe2000f8210ff */
[----:B------:R-:W-:Y:S01]  /*d6e0*/  STSM.16.M88.4 [R90], R64 ;  /* 0x000000405a007844 */ /* 0x000fe20000000200 */
[----:B------:R-:W-:Y:S02]  /*d6f0*/  ULDC UR4, c[0x0][0xc] ;  /* 0x0000030000047ab9 */ /* 0x000fe40000000800 */
[----:B------:R-:W-:Y:S01]  /*d700*/  LEA.HI.X R5, R0, UR5, R5, 0x2, P1 ;  /* 0x0000000500057c11 */ /* 0x000fe200088f1405 */
[----:B------:R-:W-:Y:S01]  /*d710*/  @!PT LDS RZ, [RZ] ;  /* 0x00000000fffff984 */ /* 0x000fe20000000800 */
[----:B------:R-:W-:Y:S01]  /*d720*/  @!PT LDS RZ, [RZ] ;  /* 0x00000000fffff984 */ /* 0x000fe20000000800 */
[----:B------:R-:W-:Y:S01]  /*d730*/  @!PT LDS RZ, [RZ] ;  /* 0x00000000fffff984 */ /* 0x000fe20000000800 */
[----:B------:R-:W-:Y:S01]  /*d740*/  @!PT LDS RZ, [RZ] ;  /* 0x00000000fffff984 */ /* 0x000fe20000000800 */
[----:B------:R1:W-:Y:S06]  /*d750*/  MEMBAR.ALL.CTA ;  /* 0x0000000000007992 */ /* 0x0003ec0000008000 */
[----:B-1----:R-:W1:Y:S01]  /*d760*/  FENCE.VIEW.ASYNC.S ;  /* 0x00000000000073c6 */ /* 0x002e620000000000 */
[----:B------:R-:W-:-:S03]  /*d770*/  UIADD3 UR10, UR4, UR10, URZ ;  /* 0x0000000a040a7290 */ /* 0x000fc6000fffe03f */
[----:B-1----:R-:W1:Y:S03]  /*d780*/  SHFL.IDX PT, R0, R223, RZ, 0x1f ;  /* 0x00001fffdf007589 */ /* 0x002e6600000e0000 */
[----:B------:R-:W-:Y:S01]  /*d790*/  IMAD.U32 R19, RZ, RZ, UR10 ;  /* 0x0000000aff137e24 */ /* 0x000fe2000f8e00ff */
        /* <DEDUP_REMOVED lines=10> */
[----:B------:R-:W-:Y:S01]  /*d840*/  UMOV UR33, URZ ;  /* 0x0000003f00217c82 */ /* 0x000fe20008000000 */
[----:B------:R-:W-:Y:S02]  /*d850*/  UIADD3 UR4, UP0, UR6, 0x9f0, URZ ;  /* 0x000009f006047890 */ /* 0x000fe4000ff1e03f */
[----:B------:R-:W-:Y:S02]  /*d860*/  UIADD3 UR6, UR39, 0x4000, URZ ;  /* 0x0000400027067890 */ /* 0x000fe4000fffe03f */
[----:B------:R-:W-:Y:S01]  /*d870*/  UIADD3.X UR5, URZ, UR7, URZ, UP0, !UPT ;  /* 0x000000073f057290 */ /* 0x000fe200087fe43f */
[----:B------:R-:W-:Y:S01]  /*d880*/  UMOV UR37, URZ ;  /* 0x0000003f00257c82 */ /* 0x000fe20008000000 */
[----:B------:R-:W-:Y:S01]  /*d890*/  UMOV UR32, UR39 ;  /* 0x0000002700207c82 */ /* 0x000fe20008000000 */
[----:B------:R-:W-:-:S06]  /*d8a0*/  UMOV UR7, 0x40 ;  /* 0x0000004000077882 */ /* 0x000fcc0000000000 */
        /* <DEDUP_REMOVED lines=9> */
.L_x_5543:
[----:B------:R-:W-:Y:S05]  /*d940*/  BSYNC B0 ;  /* 0x0000000000007941 */ /* 0x000fea0003800000 */
.L_x_5542:
        /* <DEDUP_REMOVED lines=8> */
[----:B------:R-:W-:Y:S01]  /*d9d0*/  MOV R22, UR4 ;  /* 0x0000000400167c02 */ /* 0x000fe20008000f00 */
[----:B------:R-:W-:Y:S01]  /*d9e0*/  USEL UR4, URZ, 0x1, UP0 ;  /* 0x000000013f047887 */ /* 0x000fe20008000000 */
[----:B-1----:R-:W-:-:S03]  /*d9f0*/  ISETP.LE.AND P0, PT, R0, UR6, PT ;  /* 0x0000000600007c0c */ /* 0x002fc6000bf03270 */
[----:B------:R-:W-:-:S06]  /*da00*/  ULOP3.LUT UR5, UR5, UR4, URZ, 0x3c, !UPT ;  /* 0x0000000405057292 */ /* 0x000fcc000f8e3c3f */
[----:B------:R-:W-:-:S04]  /*da10*/  IMAD.U32 R2, RZ, RZ, UR5 ;  /* 0x00000005ff027e24 */ /* 0x000fc8000f8e00ff */
[----:B------:R-:W-:Y:S05]  /*da20*/  @!P0 BRA `(.L_x_5544) ;  /* 0xffffff3000e88947 */ /* 0x000fea000383ffff */
[----:B------:R-:W-:Y:S05]  /*da30*/  EXIT ;  /* 0x000000000000794d */ /* 0x000fea0003800000 */
.L_x_5520:
        /* <DEDUP_REMOVED lines=13> */
[----:B------:R-:W-:Y:S01]  /*db10*/  IMAD.U32 R0, RZ, RZ, UR4 ;  /* 0x00000004ff007e24 */ /* 0x000fe2000f8e00ff */
[----:B------:R-:W-:Y:S01]  /*db20*/  ULDC.64 UR36, c[0x0][0x198] ;  /* 0x0000660000247ab9 */ /* 0x000fe20000000a00 */
[----:B------:R-:W-:Y:S01]  /*db30*/  IMAD.MOV.U32 R16, RZ, RZ, RZ ;  /* 0x000000ffff107224 */ /* 0x000fe200078e00ff */
[----:B------:R-:W-:Y:S01]  /*db40*/  ULDC UR38, c[0x0][0xc] ;  /* 0x0000030000267ab9 */ /* 0x000fe20000000800 */
[----:B------:R-:W-:Y:S01]  /*db50*/  IMAD.MOV.U32 R17, RZ, RZ, 0x1 ;  /* 0x00000001ff117424 */ /* 0x000fe200078e00ff */
[----:B------:R1:W-:Y:S04]  /*db60*/  STL [R1+0x10], R0 ;  /* 0x0000100001007387 */ /* 0x0003e80000100800 */
[----:B------:R1:W-:Y:S02]  /*db70*/  STL [R1+0x18], RZ ;  /* 0x000018ff01007387 */ /* 0x0003e40000100800 */
.L_x_5588:
        /* <DEDUP_REMOVED lines=24> */
[----:B------:R-:W-:Y:S02]  /*dd00*/  @P1 SHF.R.U32.HI R19, RZ, R3, R2 ;  /* 0x00000003ff131219 */ /* 0x000fe40000011602 */
[----:B------:R-:W-:Y:S02]  /*dd10*/  MOV R2, 0x400 ;  /* 0x0000040000027802 */ /* 0x000fe40000000f00 */
[----:B------:R-:W-:Y:S02]  /*dd20*/  IADD3 R3, -R19, RZ, RZ ;  /* 0x000000ff13037210 */ /* 0x000fe40007ffe1ff */
[----:B---3--:R-:W-:Y:S01]  /*dd30*/  LEA R7, R5, R2, 0x18 ;  /* 0x0000000205077211 */ /* 0x008fe200078ec0ff */
[----:B------:R-:W-:-:S04]  /*dd40*/  VIADD R2, R8, 0xaf ;  /* 0x000000af08027836 */ /* 0x000fc80000000000 */
[----:B------:R-:W-:Y:S01]  /*dd50*/  VIADD R4, R7, 0x1e400 ;  /* 0x0001e40007047836 */ /* 0x000fe20000000000 */
[----:B------:R4:W-:Y:S01]  /*dd60*/  STL [R1+0x4], R7 ;  /* 0x0000040701007387 */ /* 0x0009e20000100800 */
[----:B------:R-:W-:-:S03]  /*dd70*/  IMAD.HI R2, R2, 0x2e8ba2e9, RZ ;  /* 0x2e8ba2e902027827 */ /* 0x000fc600078e02ff */
[----:B------:R-:W-:Y:S01]  /*dd80*/  LOP3.LUT P0, RZ, R4, 0x3ff, RZ, 0xc0, !PT ;  /* 0x000003ff04ff7812 */ /* 0x000fe2000780c0ff */
[----:B------:R-:W-:Y:S01]  /*dd90*/  IMAD R4, R0, R3, R6 ;  /* 0x0000000300047224 */ /* 0x000fe200078e0206 */
[----:B------:R-:W-:-:S04]  /*dda0*/  SHF.R.U32.HI R3, RZ, 0x1f, R2 ;  /* 0x0000001fff037819 */ /* 0x000fc80000011602 */
[----:B------:R-:W-:Y:S01]  /*ddb0*/  LEA.HI.SX32 R0, R2, R3, 0x1b ;  /* 0x0000000302007211 */ /* 0x000fe200078fdaff */
[----:B------:R4:W-:Y:S04]  /*ddc0*/  STL [R1], R4 ;  /* 0x0000000401007387 */ /* 0x0009e80000100800 */
[----:B------:R4:W-:Y:S02]  /*ddd0*/  STL [R1+0xc], R0 ;  /* 0x00000c0001007387 */ /* 0x0009e40000100800 */
        /* <DEDUP_REMOVED lines=17> */
.L_x_5546:
        /* <DEDUP_REMOVED lines=20> */
.L_x_5548:
        /* <DEDUP_REMOVED lines=16> */
.L_x_5547:
        /* <DEDUP_REMOVED lines=24> */
[----:B----4-:R-:W-:-:S04]  /*e2b0*/  IMAD R8, R8, UR4, R5 ;  /* 0x0000000408087c24 */ /* 0x010fc8000f8e0205 */
[----:B------:R-:W-:-:S04]  /*e2c0*/  IMAD.SHL.U32 R8, R8, 0x80, RZ ;  /* 0x0000008008087824 */ /* 0x000fc800078e00ff */
[----:B------:R-:W-:-:S05]  /*e2d0*/  VOTEU.ALL UP1, P1 ;  /* 0x00000000003f7886 */ /* 0x000fca0000820000 */
[----:B------:R-:W-:-:S04]  /*e2e0*/  @!UP1 UIADD3 UR8, UP0, UR36, 0x270, URZ ;  /* 0x0000027024089890 */ /* 0x000fc8000ff1e03f */
[----:B------:R-:W-:-:S03]  /*e2f0*/  @!UP1 UIADD3.X UR9, URZ, UR37, URZ, UP0, !UPT ;  /* 0x000000253f099290 */ /* 0x000fc600087fe43f */
[----:B-1----:R-:W-:-:S09]  /*e300*/  VOTEU.ALL UP0, P1 ;  /* 0x00000000003f7886 */ /* 0x002fd20000800000 */
.L_x_5549:
        /* <DEDUP_REMOVED lines=14> */
.L_x_5550:
        /* <DEDUP_REMOVED lines=16> */
.L_x_5604:
[----:B------:R-:W2:Y:S01]  /*e4f0*/  LDL R6, [R1+0xc] ;  /* 0x00000c0001067983 */ /* 0x000ea20000100800 */
[----:B------:R-:W-:Y:S01]  /*e500*/  UMOV UR4, 0xffffffff ;  /* 0xffffffff00047882 */ /* 0x000fe20000000000 */
[----:B------:R-:W-:Y:S02]  /*e510*/  SHF.R.S32.HI R11, RZ, 0x1f, R4 ;  /* 0x0000001fff0b7819 */ /* 0x000fe40000011404 */
[----:B--2---:R-:W-:Y:S01]  /*e520*/  IADD3 R10, R6, -0x1, RZ ;  /* 0xffffffff060a7810 */ /* 0x004fe20007ffe0ff */
[----:B------:R-:W-:Y:S06]  /*e530*/  BRA.DIV UR4, `(.L_x_5552) ;  /* 0x0000002604b07947 */ /* 0x000fec000b800000 */
[----:B------:R-:W-:-:S13]  /*e540*/  ELECT P6, URZ, PT ;  /* 0x00000000003f782f */ /* 0x000fda00038c0000 */
.L_x_5607:
[----:B------:R-:W-:Y:S05]  /*e550*/  @!P6 BRA `(.L_x_5553) ;  /* 0x000000040000e947 */ /* 0x000fea0003800000 */
[----:B------:R-:W-:Y:S02]  /*e560*/  IMAD.MOV.U32 R18, RZ, RZ, R10 ;  /* 0x000000ffff127224 */ /* 0x000fe400078e000a */
        /* <DEDUP_REMOVED lines=14> */
[----:B------:R-:W-:Y:S02]  /*e650*/  IMAD R9, R4, UR5, R6 ;  /* 0x0000000504097c24 */ /* 0x000fe4000f8e0206 */
[----:B------:R-:W-:-:S04]  /*e660*/  IMAD.MOV.U32 R6, RZ, RZ, R5 ;  /* 0x000000ffff067224 */ /* 0x000fc800078e0005 */
[----:B------:R-:W-:-:S05]  /*e670*/  IMAD.WIDE.U32 R6, R4, UR4, R6 ;  /* 0x0000000404067c25 */ /* 0x000fca000f8e0006 */
[----:B------:R-:W-:Y:S02]  /*e680*/  IADD3 R5, R7, R9, RZ ;  /* 0x0000000907057210 */ /* 0x000fe40007ffe0ff */
[----:B------:R-:W-:-:S04]  /*e690*/  LEA R12, P1, R6, R2, 0x2 ;  /* 0x00000002060c7211 */ /* 0x000fc800078210ff */
[----:B------:R-:W-:-:S05]  /*e6a0*/  LEA.HI.X R13, R6, R3, R5, 0x2, P1 ;  /* 0x00000003060d7211 */ /* 0x000fca00008f1405 */
[----:B------:R1:W5:Y:S04]  /*e6b0*/  LDG.E R5, desc[UR6][R12.64] ;  /* 0x000000060c057981 */ /* 0x000368000c1e1900 */
.L_x_5554:
[----:B------:R-:W2:Y:S01]  /*e6c0*/  S2R R7, SR_CgaCtaId ;  /* 0x0000000000077919 */ /* 0x000ea20000008800 */
[----:B------:R-:W-:-:S04]  /*e6d0*/  MOV R6, 0x400 ;  /* 0x0000040000067802 */ /* 0x000fc80000000f00 */
[----:B--2---:R-:W-:Y:S02]  /*e6e0*/  LEA R6, R7, R6, 0x18 ;  /* 0x0000000607067211 */ /* 0x004fe400078ec0ff */
[----:B------:R-:W-:-:S03]  /*e6f0*/  SHF.L.U32 R7, R17, 0x1f, RZ ;  /* 0x0000001f11077819 */ /* 0x000fc600000006ff */
[----:B------:R-:W-:-:S04]  /*e700*/  IMAD R6, R16, 0x8, R6 ;  /* 0x0000000810067824 */ /* 0x000fc800078e0206 */
[----:B------:R-:W2:Y:S02]  /*e710*/  SYNCS.PHASECHK.TRANS64.TRYWAIT P1, [R6+URZ+0x34840], R7 ;  /* 0x03484007060075a7 */ /* 0x000ea4000802017f */
[----:B--2---:R-:W-:Y:S05]  /*e720*/  @!P1 BRA `(.L_x_5555) ;  /* 0x0000002400549947 */ /* 0x004fea0003800000 */
.L_x_5608:
        /* <DEDUP_REMOVED lines=11> */
.L_x_5556:
        /* <DEDUP_REMOVED lines=10> */
[----:B------:R-:W-:-:S06]  /*e880*/  UMOV UR15, 0x40 ;  /* 0x00000040000f7882 */ /* 0x000fcc0000000000 */
[----:B------:R-:W-:Y:S02]  /*e890*/  UIADD3 UR9, UR9, 0x34830, URZ ;  /* 0x0003483009097890 */ /* 0x000fe4000fffe03f */
[----:B------:R-:W-:Y:S01]  /*e8a0*/  UIMAD UR11, UR11, 0xb0, URZ ;  /* 0x000000b00b0b78a4 */ /* 0x000fe2000f8e023f */
[----:B---3--:R-:W-:-:S05]  /*e8b0*/  LEA R7, R9, R7, 0x18 ;  /* 0x0000000709077211 */ /* 0x008fca00078ec0ff */
[----:B------:R-:W-:-:S05]  /*e8c0*/  IMAD R6, R16, 0xb000, R7 ;  /* 0x0000b00010067824 */ /* 0x000fca00078e0207 */
[----:B------:R-:W-:-:S13]  /*e8d0*/  R2UR UR6, R6 ;  /* 0x00000000060672ca */ /* 0x000fda00000e0000 */
[----:B------:R-:W-:Y:S02]  /*e8e0*/  UIADD3 UR8, UR6, 0x1e400, URZ ;  /* 0x0001e40006087890 */ /* 0x000fe4000fffe03f */
[----:B------:R-:W-:-:S03]  /*e8f0*/  UIADD3 UR14, UR6, 0x23c00, URZ ;  /* 0x00023c00060e7890 */ /* 0x000fc6000fffe03f */
[----:B------:R-:W-:-:S04]  /*e900*/  UMOV UR6, 0x0 ;  /* 0x0000000000067882 */ /* 0x000fc80000000000 */
[----:B------:R2:W-:Y:S02]  /*e910*/  UTMALDG.4D [UR8], [UR4], desc[UR6] ;  /* 0x00000608040075b4 */ /* 0x0005e40008019000 */
[----:B--2---:R-:W-:Y:S01]  /*e920*/  UMOV UR8, UR14 ;  /* 0x0000000e00087c82 */ /* 0x004fe20008000000 */
[----:B------:R-:W-:Y:S02]  /*e930*/  UMOV UR10, UR15 ;  /* 0x0000000f000a7c82 */ /* 0x000fe40008000000 */
[----:B------:R2:W-:Y:S02]  /*e940*/  UTMALDG.4D [UR8], [UR4], desc[UR6] ;  /* 0x00000608040075b4 */ /* 0x0005e40008019000 */
[----:B--2---:R-:W-:Y:S01]  /*e950*/  NOP ;  /* 0x0000000000007918 */ /* 0x004fe20000000000 */
.L_x_5553:
[----:B------:R-:W2:Y:S04]  /*e960*/  LDL.LU R14, [R1] ;  /* 0x00000000010e7983 */ /* 0x000ea80000300800 */
[----:B-1----:R-:W3:Y:S01]  /*e970*/  LDL R13, [R1+0x18] ;  /* 0x00001800010d7983 */ /* 0x002ee20000100800 */
[----:B------:R-:W-:-:S03]  /*e980*/  MOV R9, 0x400 ;  /* 0x0000040000097802 */ /* 0x000fc60000000f00 */
[----:B------:R-:W4:Y:S01]  /*e990*/  LDL.LU R7, [R1+0x14] ;  /* 0x0000140001077983 */ /* 0x000f220000300800 */
[----:B------:R-:W1:Y:S01]  /*e9a0*/  S2R R12, SR_CgaCtaId ;  /* 0x00000000000c7919 */ /* 0x000e620000008800 */
[----:B------:R-:W-:Y:S05]  /*e9b0*/  WARPSYNC.ALL ;  /* 0x0000000000007948 */ /* 0x000fea0003800000 */
[----:B------:R-:W-:-:S13]  /*e9c0*/  ELECT P1, URZ, PT ;  /* 0x00000000003f782f */ /* 0x000fda0003820000 */
[C---:B------:R-:W-:Y:S01]  /*e9d0*/  @P1 R2UR UR13, R19.reuse ;  /* 0x00000000130d12ca */ /* 0x040fe200000e0000 */
[----:B------:R-:W-:Y:S01]  /*e9e0*/  UIADD3 UR4, UP0, UR36, 0x270, URZ ;  /* 0x0000027024047890 */ /* 0x000fe2000ff1e03f */
[C---:B------:R-:W-:Y:S02]  /*e9f0*/  @P1 R2UR UR11, R8.reuse ;  /* 0x00000000080b12ca */ /* 0x040fe400000e0000 */
[----:B------:R-:W-:Y:S02]  /*ea00*/  @P1 R2UR UR21, R19 ;  /* 0x00000000131512ca */ /* 0x000fe400000e0000 */
[----:B------:R-:W-:Y:S01]  /*ea10*/  @P1 R2UR UR19, R8 ;  /* 0x00000000081312ca */ /* 0x000fe200000e0000 */
[----:B------:R-:W-:Y:S01]  /*ea20*/  UIADD3.X UR5, URZ, UR37, URZ, UP0, !UPT ;  /* 0x000000253f057290 */ /* 0x000fe200087fe43f */
[----:B-1----:R-:W-:-:S04]  /*ea30*/  LEA R9, R12, R9, 0x18 ;  /* 0x000000090c097211 */ /* 0x002fc800078ec0ff */
[----:B------:R-:W-:Y:S02]  /*ea40*/  R2UR UR16, R9 ;  /* 0x00000000091072ca */ /* 0x000fe400000e0000 */
[----:B------:R-:W-:Y:S01]  /*ea50*/  @P1 MOV R6, 0x8000 ;  /* 0x0000800000061802 */ /* 0x000fe20000000f00 */
[----:B------:R-:W-:Y:S10]  /*ea60*/  BAR.SYNC.DEFER_BLOCKING 0x8, 0x120 ;  /* 0x0204800000007b1d */ /* 0x000ff40000010000 */
[----:B------:R-:W-:-:S02]  /*ea70*/  UIADD3 UR8, UR16, 0x16400, URZ ;  /* 0x0001640010087890 */ /* 0x000fc4000fffe03f */
[----:B------:R-:W-:Y:S02]  /*ea80*/  UIADD3 UR9, UR16, 0x34800, URZ ;  /* 0x0003480010097890 */ /* 0x000fe4000fffe03f */
[----:B------:R-:W-:Y:S01]  /*ea90*/  UIADD3 UR16, UR16, 0x1a400, URZ ;  /* 0x0001a40010107890 */ /* 0x000fe2000fffe03f */
[----:B------:R-:W-:Y:S01]  /*eaa0*/  UMOV UR6, 0x0 ;  /* 0x0000000000067882 */ /* 0x000fe20000000000 */
[----:B------:R-:W-:Y:S01]  /*eab0*/  UMOV UR7, 0x12f00000 ;  /* 0x12f0000000077882 */ /* 0x000fe20000000000 */
[----:B------:R-:W-:Y:S01]  /*eac0*/  UMOV UR10, URZ ;  /* 0x0000003f000a7c82 */ /* 0x000fe20008000000 */
[----:B------:R3:W-:Y:S01]  /*ead0*/  @P1 SYNCS.ARRIVE.TRANS64 RZ, [R9+URZ+0x34800], R6 ;  /* 0x0348000609ff19a7 */ /* 0x0007e2000800003f */
[----:B------:R-:W-:Y:S01]  /*eae0*/  UMOV UR14, 0x0 ;  /* 0x00000000000e7882 */ /* 0x000fe20000000000 */
[----:B------:R-:W-:Y:S01]  /*eaf0*/  UMOV UR15, 0x12f00000 ;  /* 0x12f00000000f7882 */ /* 0x000fe20000000000 */
[----:B------:R-:W-:Y:S01]  /*eb00*/  UMOV UR18, 0x40 ;  /* 0x0000004000127882 */ /* 0x000fe20000000000 */
[----:B------:R-:W-:Y:S01]  /*eb10*/  UMOV UR17, UR9 ;  /* 0x0000000900117c82 */ /* 0x000fe20008000000 */
[----:B------:R-:W-:Y:S01]  /*eb20*/  BSSY B0, `(.L_x_5557) ;  /* 0x000000a000007945 */ /* 0x000fe20003800000 */
[----:B--2---:R-:W-:-:S02]  /*eb30*/  @P1 R2UR UR12, R14 ;  /* 0x000000000e0c12ca */ /* 0x004fc400000e0000 */
[----:B------:R-:W-:Y:S02]  /*eb40*/  @P1 R2UR UR20, R14 ;  /* 0x000000000e1412ca */ /* 0x000fe400000e0000 */
[----:B---3--:R-:W-:-:S04]  /*eb50*/  LOP3.LUT R6, R13, 0x1, RZ, 0xc, !PT ;  /* 0x000000010d067812 */ /* 0x008fc800078e0cff */
[----:B------:R-:W-:-:S05]  /*eb60*/  SHF.L.U32 R6, R6, 0x1f, RZ ;  /* 0x0000001f06067819 */ /* 0x000fca00000006ff */
[----:B------:R1:W-:Y:S02]  /*eb70*/  UTMALDG.4D [UR8], [UR4], desc[UR6] ;  /* 0x00000608040075b4 */ /* 0x0003e40008019000 */
[----:B------:R1:W-:Y:S01]  /*eb80*/  UTMALDG.4D [UR16], [UR4], desc[UR14] ;  /* 0x00000e10040075b4 */ /* 0x0003e20008019000 */
[----:B------:R-:W2:Y:S01]  /*eb90*/  SYNCS.PHASECHK.TRANS64.TRYWAIT P1, [R9+URZ+0x34820], R6 ;  /* 0x03482006090075a7 */ /* 0x000ea2000802017f */
[----:B----4-:R-:W-:Y:S01]  /*eba0*/  ISETP.GE.AND P2, PT, R7, 0xb1, PT ;  /* 0x000000b10700780c */ /* 0x010fe20003f46270 */
[----:B-12---:R-:W-:-:S12]  /*ebb0*/  @!P1 BRA `(.L_x_5558) ;  /* 0x0000002000449947 */ /* 0x006fd80003800000 */
.L_x_5609:
[----:B------:R-:W-:Y:S05]  /*ebc0*/  BSYNC B0 ;  /* 0x0000000000007941 */ /* 0x000fea0003800000 */
.L_x_5557:
        /* <DEDUP_REMOVED lines=32> */
[----:B------:R-:W-:-:S03]  /*edd0*/  IMAD.WIDE.U32 R8, R4, UR4, R8 ;  /* 0x0000000404087c25 */ /* 0x000fc6000f8e0008 */
[----:B------:R-:W-:Y:S02]  /*ede0*/  LEA R2, P1, R8, R2, 0x2 ;  /* 0x0000000208027211 */ /* 0x000fe400078210ff */
[----:B------:R-:W-:-:S04]  /*edf0*/  IADD3 R9, R14, R9, RZ ;  /* 0x000000090e097210 */ /* 0x000fc80007ffe0ff */
[----:B------:R-:W-:-:S05]  /*ee00*/  LEA.HI.X R3, R8, R3, R9, 0x2, P1 ;  /* 0x0000000308037211 */ /* 0x000fca00008f1409 */
[----:B------:R1:W5:Y:S02]  /*ee10*/  LDG.E R8, desc[UR6][R2.64] ;  /* 0x0000000602087981 */ /* 0x000364000c1e1900 */
.L_x_5563:
[----:B-1----:R-:W1:Y:S01]  /*ee20*/  S2R R3, SR_CgaCtaId ;  /* 0x0000000000037919 */ /* 0x002e620000008800 */
[----:B------:R-:W-:-:S04]  /*ee30*/  MOV R2, 0x400 ;  /* 0x0000040000027802 */ /* 0x000fc80000000f00 */
[----:B-1----:R-:W-:Y:S02]  /*ee40*/  LEA R2, R3, R2, 0x18 ;  /* 0x0000000203027211 */ /* 0x002fe400078ec0ff */
[----:B------:R-:W-:-:S03]  /*ee50*/  SHF.L.U32 R3, R12, 0x1f, RZ ;  /* 0x0000001f0c037819 */ /* 0x000fc600000006ff */
[----:B------:R-:W-:-:S04]  /*ee60*/  IMAD R2, R7, 0x8, R2 ;  /* 0x0000000807027824 */ /* 0x000fc800078e0202 */
[----:B------:R-:W1:Y:S02]  /*ee70*/  SYNCS.PHASECHK.TRANS64.TRYWAIT P1, [R2+URZ+0x34840], R3 ;  /* 0x03484003020075a7 */ /* 0x000e64000802017f */
[----:B-1----:R-:W-:Y:S05]  /*ee80*/  @!P1 BRA `(.L_x_5564) ;  /* 0x0000001c00b09947 */ /* 0x002fea0003800000 */
.L_x_5610:
        /* <DEDUP_REMOVED lines=11> */
.L_x_5565:
        /* <DEDUP_REMOVED lines=14> */
[----:B--2---:R-:W-:-:S05]  /*f020*/  LEA R3, R9, R3, 0x18 ;  /* 0x0000000309037211 */ /* 0x004fca00078ec0ff */
[----:B------:R-:W-:-:S05]  /*f030*/  IMAD R2, R7, 0xb000, R3 ;  /* 0x0000b00007027824 */ /* 0x000fca00078e0203 */
[----:B------:R-:W-:Y:S02]  /*f040*/  R2UR UR8, R2 ;  /* 0x00000000020872ca */ /* 0x000fe400000e0000 */
[----:B------:R-:W-:Y:S02]  /*f050*/  IADD3 R2, R3, 0x34800, RZ ;  /* 0x0003480003027810 */ /* 0x000fe40007ffe0ff */
[----:B------:R-:W-:-:S03]  /*f060*/  SHF.L.U32 R3, R17, 0x1f, RZ ;  /* 0x0000001f11037819 */ /* 0x000fc600000006ff */
[----:B------:R-:W-:-:S06]  /*f070*/  IMAD R2, R16, 0x8, R2 ;  /* 0x0000000810027824 */ /* 0x000fcc00078e0202 */
[----:B------:R-:W-:Y:S02]  /*f080*/  UIADD3 UR14, UR8, 0x1e400, URZ ;  /* 0x0001e400080e7890 */ /* 0x000fe4000fffe03f */
[----:B------:R-:W-:-:S05]  /*f090*/  UIADD3 UR15, UR8, 0x23c00, URZ ;  /* 0x00023c00080f7890 */ /* 0x000fca000fffe03f */
[----:B------:R-:W-:Y:S02]  /*f0a0*/  UMOV UR8, UR14 ;  /* 0x0000000e00087c82 */ /* 0x000fe40008000000 */
[----:B------:R1:W-:Y:S02]  /*f0b0*/  UTMALDG.4D [UR8], [UR4], desc[UR6] ;  /* 0x00000608040075b4 */ /* 0x0003e40008019000 */
[----:B-1----:R-:W-:Y:S01]  /*f0c0*/  UMOV UR8, UR15 ;  /* 0x0000000f00087c82 */ /* 0x002fe20008000000 */
[----:B------:R-:W-:Y:S02]  /*f0d0*/  UMOV UR10, UR16 ;  /* 0x00000010000a7c82 */ /* 0x000fe40008000000 */
[----:B------:R1:W-:Y:S01]  /*f0e0*/  UTMALDG.4D [UR8], [UR4], desc[UR6] ;  /* 0x00000608040075b4 */ /* 0x0003e20008019000 */
[----:B------:R-:W2:Y:S02]  /*f0f0*/  SYNCS.PHASECHK.TRANS64.TRYWAIT P1, [R2+URZ+0x60], R3 ;  /* 0x00006003020075a7 */ /* 0x000ea4000802017f */
[----:B-12---:R-:W-:Y:S05]  /*f100*/  @!P1 BRA `(.L_x_5566) ;  /* 0x0000001c00249947 */ /* 0x006fea0003800000 */
.L_x_5611:
[----:B------:R-:W-:Y:S05]  /*f110*/  @P2 BRA `(.L_x_5567) ;  /* 0x00000000002c2947 */ /* 0x000fea0003800000 */
[----:B------:R-:W2:Y:S01]  /*f120*/  S2R R9, SR_TID.X ;  /* 0x0000000000097919 */ /* 0x000ea20000002100 */
[----:B------:R-:W-:Y:S02]  /*f130*/  MOV R14, 0x400 ;  /* 0x00000400000e7802 */ /* 0x000fe40000000f00 */
[----:B-1----:R-:W-:Y:S01]  /*f140*/  MOV R3, 0xb000 ;  /* 0x0000b00000037802 */ /* 0x002fe20000000f00 */
[----:B------:R-:W1:Y:S01]  /*f150*/  S2R R15, SR_CgaCtaId ;  /* 0x00000000000f7919 */ /* 0x000e620000008800 */
[----:B--2---:R-:W-:-:S04]  /*f160*/  LOP3.LUT R9, R9, 0x1f, RZ, 0xc0, !PT ;  /* 0x0000001f09097812 */ /* 0x004fc800078ec0ff */
[----:B------:R-:W-:Y:S02]  /*f170*/  ISETP.NE.AND P1, PT, R9, RZ, PT ;  /* 0x000000ff0900720c */ /* 0x000fe40003f25270 */
[----:B-1----:R-:W-:-:S05]  /*f180*/  LEA R14, R15, R14, 0x18 ;  /* 0x0000000e0f0e7211 */ /* 0x002fca00078ec0ff */
[----:B------:R-:W-:-:S04]  /*f190*/  IMAD R2, R16, 0x8, R14 ;  /* 0x0000000810027824 */ /* 0x000fc800078e020e */
[----:B------:R2:W-:Y:S02]  /*f1a0*/  SYNCS.ARRIVE.TRANS64 RZ, [R2+URZ+0x34850], R3 ;  /* 0x0348500302ff79a7 */ /* 0x0005e4000800003f */
[----:B------:R-:W-:Y:S05]  /*f1b0*/  @!P1 BRA `(.L_x_5567) ;  /* 0x0000000000049947 */ /* 0x000fea0003800000 */
[----:B------:R-:W-:Y:S01]  /*f1c0*/  BPT.TRAP 0x1 ;  /* 0x000000040000795c */ /* 0x000fe20000300000 */
.L_x_5567:
        /* <DEDUP_REMOVED lines=14> */
[----:B---3--:R-:W-:-:S05]  /*f2b0*/  LEA R3, R9, R3, 0x18 ;  /* 0x0000000309037211 */ /* 0x008fca00078ec0ff */
[----:B------:R-:W-:-:S05]  /*f2c0*/  IMAD R2, R16, 0x8, R3 ;  /* 0x0000000810027824 */ /* 0x000fca00078e0203 */
[----:B------:R-:W-:Y:S01]  /*f2d0*/  R2UR UR9, R2 ;  /* 0x00000000020972ca */ /* 0x000fe200000e0000 */
[----:B------:R-:W-:-:S05]  /*f2e0*/  IMAD R2, R16, 0xb000, R3 ;  /* 0x0000b00010027824 */ /* 0x000fca00078e0203 */
[----:B------:R-:W-:-:S07]  /*f2f0*/  R2UR UR14, R2 ;  /* 0x00000000020e72ca */ /* 0x000fce00000e0000 */
[----:B------:R-:W-:-:S06]  /*f300*/  UIADD3 UR9, UR9, 0x34850, URZ ;  /* 0x0003485009097890 */ /* 0x000fcc000fffe03f */
[----:B------:R-:W-:Y:S02]  /*f310*/  UIADD3 UR8, UR14, 0x400, URZ ;  /* 0x000004000e087890 */ /* 0x000fe4000fffe03f */
[----:B------:R-:W-:-:S07]  /*f320*/  UIADD3 UR14, UR14, 0x5c00, URZ ;  /* 0x00005c000e0e7890 */ /* 0x000fce000fffe03f */
[----:B------:R1:W-:Y:S02]  /*f330*/  UTMALDG.4D [UR8], [UR4], desc[UR6] ;  /* 0x00000608040075b4 */ /* 0x0003e40008019000 */
[----:B-1----:R-:W-:Y:S01]  /*f340*/  UMOV UR8, UR14 ;  /* 0x0000000e00087c82 */ /* 0x002fe20008000000 */
[----:B------:R-:W-:Y:S02]  /*f350*/  UMOV UR10, UR15 ;  /* 0x0000000f000a7c82 */ /* 0x000fe40008000000 */
[----:B------:R1:W-:Y:S02]  /*f360*/  UTMALDG.4D [UR8], [UR4], desc[UR6] ;  /* 0x00000608040075b4 */ /* 0x0003e40008019000 */
[----:B-1----:R-:W-:Y:S01]  /*f370*/  NOP ;  /* 0x0000000000007918 */ /* 0x002fe20000000000 */
.L_x_5562:
[----:B------:R-:W-:Y:S05]  /*f380*/  BSYNC B0 ;  /* 0x0000000000007941 */ /* 0x000fea0003800000 */
.L_x_5561:
[----:B------:R-:W2:Y:S01]  /*f390*/  LDL.LU R2, [R1+0xc] ;  /* 0x00000c0001027983 */ /* 0x000ea20000300800 */
[----:B------:R-:W-:Y:S01]  /*f3a0*/  IMAD.MOV.U32 R16, RZ, RZ, R7 ;  /* 0x000000ffff107224 */ /* 0x000fe200078e0007 */
[----:B------:R-:W-:Y:S01]  /*f3b0*/  MOV R17, R12 ;  /* 0x0000000c00117202 */ /* 0x000fe20000000f00 */
[----:B--2---:R-:W-:-:S07]  /*f3c0*/  VIADD R6, R2, 0xfffffffd ;  /* 0xfffffffd02067836 */ /* 0x004fce0000000000 */
.L_x_5560:
[----:B------:R-:W-:Y:S01]  /*f3d0*/  IMAD.MOV R13, RZ, RZ, -R13 ;  /* 0x000000ffff0d7224 */ /* 0x000fe200078e0a0d */
[----:B------:R-:W-:Y:S04]  /*f3e0*/  BSSY B0, `(.L_x_5559) ;  /* 0x00000e4000007945 */ /* 0x000fe80003800000 */
[----:B------:R-:W-:-:S13]  /*f3f0*/  ISETP.NE.AND P1, PT, R10, R13, PT ;  /* 0x0000000d0a00720c */ /* 0x000fda0003f25270 */
[----:B------:R-:W-:Y:S05]  /*f400*/  @!P1 BRA `(.L_x_5568) ;  /* 0x0000000c00849947 */ /* 0x000fea0003800000 */
[----:B------:R-:W-:-:S07]  /*f410*/  IMAD.MOV.U32 R8, RZ, RZ, R5 ;  /* 0x000000ffff087224 */ /* 0x000fce00078e0005 */
.L_x_5583:
        /* <DEDUP_REMOVED lines=28> */
.L_x_5571:
[----:B------:R-:W2:Y:S01]  /*f5e0*/  S2R R3, SR_CgaCtaId ;  /* 0x0000000000037919 */ /* 0x000ea20000008800 */
[----:B------:R-:W-:-:S04]  /*f5f0*/  MOV R2, 0x400 ;  /* 0x0000040000027802 */ /* 0x000fc80000000f00 */
[----:B--2---:R-:W-:Y:S02]  /*f600*/  LEA R2, R3, R2, 0x18 ;  /* 0x0000000203027211 */ /* 0x004fe400078ec0ff */
[----:B------:R-:W-:-:S03]  /*f610*/  SHF.L.U32 R3, R10, 0x1f, RZ ;  /* 0x0000001f0a037819 */ /* 0x000fc600000006ff */
[----:B------:R-:W-:-:S04]  /*f620*/  IMAD R2, R7, 0x8, R2 ;  /* 0x0000000807027824 */ /* 0x000fc800078e0202 */
[----:B------:R-:W2:Y:S02]  /*f630*/  SYNCS.PHASECHK.TRANS64.TRYWAIT P1, [R2+URZ+0x34840], R3 ;  /* 0x03484003020075a7 */ /* 0x000ea4000802017f */
[----:B--2---:R-:W-:Y:S05]  /*f640*/  @!P1 BRA `(.L_x_5572) ;  /* 0x0000001400e89947 */ /* 0x004fea0003800000 */
.L_x_5612:
        /* <DEDUP_REMOVED lines=11> */
.L_x_5573:
        /* <DEDUP_REMOVED lines=12> */
[----:B------:R-:W-:-:S04]  /*f7c0*/  SHF.L.U32 R17, R17, 0x1f, RZ ;  /* 0x0000001f11117819 */ /* 0x000fc800000006ff */
[----:B------:R-:W-:Y:S02]  /*f7d0*/  UIADD3 UR9, UR9, 0x34830, URZ ;  /* 0x0003483009097890 */ /* 0x000fe4000fffe03f */
[----:B------:R-:W-:Y:S01]  /*f7e0*/  UIMAD UR11, UR11, 0xb0, URZ ;  /* 0x000000b00b0b78a4 */ /* 0x000fe2000f8e023f */
[----:B-1----:R-:W-:-:S05]  /*f7f0*/  LEA R3, R9, R3, 0x18 ;  /* 0x0000000309037211 */ /* 0x002fca00078ec0ff */
[----:B------:R-:W-:Y:S02]  /*f800*/  IMAD R2, R7, 0xb000, R3 ;  /* 0x0000b00007027824 */ /* 0x000fe400078e0203 */
[----:B------:R-:W-:-:S03]  /*f810*/  VIADD R3, R3, 0x34800 ;  /* 0x0003480003037836 */ /* 0x000fc60000000000 */
[----:B------:R-:W-:Y:S01]  /*f820*/  R2UR UR8, R2 ;  /* 0x00000000020872ca */ /* 0x000fe200000e0000 */
[----:B------:R-:W-:-:S12]  /*f830*/  IMAD R2, R16, 0x8, R3 ;  /* 0x0000000810027824 */ /* 0x000fd800078e0203 */
        /* <DEDUP_REMOVED lines=9> */
.L_x_5613:
        /* <DEDUP_REMOVED lines=8> */
.L_x_5575:
        /* <DEDUP_REMOVED lines=11> */
[----:B------:R-:W-:-:S02]  /*fa00*/  IMAD.MOV.U32 R18, RZ, RZ, R12 ;  /* 0x000000ffff127224 */ /* 0x000fc400078e000c */
[----:B------:R-:W-:-:S03]  /*fa10*/  IMAD.MOV.U32 R5, RZ, RZ, R8 ;  /* 0x000000ffff057224 */ /* 0x000fc600078e0008 */
[----:B------:R-:W-:Y:S02]  /*fa20*/  UIMAD UR11, UR11, 0xb0, URZ ;  /* 0x000000b00b0b78a4 */ /* 0x000fe4000f8e023f */
[----:B------:R-:W-:Y:S01]  /*fa30*/  UIADD3 UR9, UR9, 0x50, URZ ;  /* 0x0000005009097890 */ /* 0x000fe2000fffe03f */
[----:B--2---:R-:W-:-:S05]  /*fa40*/  LEA R3, R9, R3, 0x18 ;  /* 0x0000000309037211 */ /* 0x004fca00078ec0ff */
        /* <DEDUP_REMOVED lines=10> */
.L_x_5570:
[----:B------:R-:W-:Y:S05]  /*faf0*/  BSYNC B1 ;  /* 0x0000000000017941 */ /* 0x000fea0003800000 */
.L_x_5569:
        /* <DEDUP_REMOVED lines=28> */
.L_x_5578:
[----:B------:R-:W2:Y:S01]  /*fcc0*/  S2R R3, SR_CgaCtaId ;  /* 0x0000000000037919 */ /* 0x000ea20000008800 */
[----:B------:R-:W-:-:S04]  /*fcd0*/  MOV R2, 0x400 ;  /* 0x0000040000027802 */ /* 0x000fc80000000f00 */
[----:B--2---:R-:W-:Y:S02]  /*fce0*/  LEA R2, R3, R2, 0x18 ;  /* 0x0000000203027211 */ /* 0x004fe400078ec0ff */
[----:B------:R-:W-:-:S03]  /*fcf0*/  SHF.L.U32 R3, R17, 0x1f, RZ ;  /* 0x0000001f11037819 */ /* 0x000fc600000006ff */
[----:B------:R-:W-:-:S04]  /*fd00*/  IMAD R2, R16, 0x8, R2 ;  /* 0x0000000810027824 */ /* 0x000fc800078e0202 */
[----:B------:R-:W2:Y:S02]  /*fd10*/  SYNCS.PHASECHK.TRANS64.TRYWAIT P1, [R2+URZ+0x34840], R3 ;  /* 0x03484003020075a7 */ /* 0x000ea4000802017f */
[----:B--2---:R-:W-:Y:S05]  /*fd20*/  @!P1 BRA `(.L_x_5579) ;  /* 0x0000001000589947 */ /* 0x004fea0003800000 */
.L_x_5614:
        /* <DEDUP_REMOVED lines=11> */
.L_x_5580:
        /* <DEDUP_REMOVED lines=10> */
[----:B------:R-:W-:-:S06]  /*fe80*/  UMOV UR16, 0x40 ;  /* 0x0000004000107882 */ /* 0x000fcc0000000000 */
[----:B------:R-:W-:Y:S01]  /*fe90*/  UIMAD UR11, UR11, 0xb0, URZ ;  /* 0x000000b00b0b78a4 */ /* 0x000fe2000f8e023f */
[----:B-1----:R-:W-:-:S05]  /*fea0*/  LEA R9, R13, R9, 0x18 ;  /* 0x000000090d097211 */ /* 0x002fca00078ec0ff */
[----:B--2---:R-:W-:-:S04]  /*feb0*/  VIADD R2, R9, 0x34800 ;  /* 0x0003480009027836 */ /* 0x004fc80000000000 */
[----:B------:R-:W-:Y:S01]  /*fec0*/  IMAD R3, R16, 0x8, R2 ;  /* 0x0000000810037824 */ /* 0x000fe200078e0202 */
[----:B------:R-:W-:-:S04]  /*fed0*/  LEA R2, R7, R2, 0x3 ;  /* 0x0000000207027211 */ /* 0x000fc800078e18ff */
[----:B------:R-:W-:Y:S01]  /*fee0*/  R2UR UR9, R3 ;  /* 0x00000000030972ca */ /* 0x000fe200000e0000 */
[----:B------:R-:W-:-:S05]  /*fef0*/  IMAD R3, R16, 0xb000, R9 ;  /* 0x0000b00010037824 */ /* 0x000fca00078e0209 */
[----:B------:R-:W-:Y:S02]  /*ff00*/  R2UR UR8, R3 ;  /* 0x00000000030872ca */ /* 0x000fe400000e0000 */
[----:B------:R-:W-:-:S05]  /*ff10*/  SHF.L.U32 R3, R10, 0x1f, RZ ;  /* 0x0000001f0a037819 */ /* 0x000fca00000006ff */
[----:B------:R-:W-:-:S06]  /*ff20*/  UIADD3 UR9, UR9, 0x30, URZ ;  /* 0x0000003009097890 */ /* 0x000fcc000fffe03f */
        /* <DEDUP_REMOVED lines=9> */
.L_x_5615:
        /* <DEDUP_REMOVED lines=8> */
.L_x_5582:
        /* <DEDUP_REMOVED lines=20> */
[----:B------:R-:W-:-:S07]  /*10180*/  UIADD3 UR14, UR14, 0x5c00, URZ ;  /* 0x00005c000e0e7890 */ /* 0x000fce000fffe03f */
[----:B------:R1:W-:Y:S02]  /*10190*/  UTMALDG.4D [UR8], [UR4], desc[UR6] ;  /* 0x00000608040075b4 */ /* 0x0003e40008019000 */
[----:B-1----:R-:W-:Y:S01]  /*101a0*/  UMOV UR8, UR14 ;  /* 0x0000000e00087c82 */ /* 0x002fe20008000000 */
[----:B------:R-:W-:Y:S02]  /*101b0*/  UMOV UR10, UR15 ;  /* 0x0000000f000a7c82 */ /* 0x000fe40008000000 */
[----:B------:R1:W-:Y:S02]  /*101c0*/  UTMALDG.4D [UR8], [UR4], desc[UR6] ;  /* 0x00000608040075b4 */ /* 0x0003e40008019000 */
[----:B-1----:R-:W-:Y:S01]  /*101d0*/  NOP ;  /* 0x0000000000007918 */ /* 0x002fe20000000000 */
.L_x_5577:
[----:B------:R-:W-:Y:S05]  /*101e0*/  BSYNC B1 ;  /* 0x0000000000017941 */ /* 0x000fea0003800000 */
.L_x_5576:
[C---:B------:R-:W-:Y:S01]  /*101f0*/  ISETP.GT.AND P1, PT, R6.reuse, 0x1, PT ;  /* 0x000000010600780c */ /* 0x040fe20003f24270 */
[----:B------:R-:W-:-:S12]  /*10200*/  VIADD R6, R6, 0xfffffffe ;  /* 0xfffffffe06067836 */ /* 0x000fd80000000000 */
[----:B------:R-:W-:Y:S05]  /*10210*/  @P1 BRA `(.L_x_5583) ;  /* 0xfffffff000801947 */ /* 0x000fea000383ffff */
.L_x_5568:
[----:B------:R-:W-:Y:S05]  /*10220*/  BSYNC B0 ;  /* 0x0000000000007941 */ /* 0x000fea0003800000 */
.L_x_5559:
        /* <DEDUP_REMOVED lines=12> */
.L_x_5616:
        /* <DEDUP_REMOVED lines=8> */
.L_x_5587:
        /* <DEDUP_REMOVED lines=24> */
.L_x_5585:
[----:B------:R-:W-:Y:S05]  /*104f0*/  BSYNC B0 ;  /* 0x0000000000007941 */ /* 0x000fea0003800000 */
.L_x_5584:
[----:B------:R-:W2:Y:S01]  /*10500*/  LDL.LU R0, [R1+0x10] ;  /* 0x0000100001007983 */ /* 0x000ea20000300800 */
[----:B------:R-:W-:-:S03]  /*10510*/  ULDC UR4, c[0x0][0xda4] ;  /* 0x0003690000047ab9 */ /* 0x000fc60000000800 */
[----:B------:R-:W3:Y:S01]  /*10520*/  LDL.LU R2, [R1+0x18] ;  /* 0x0000180001027983 */ /* 0x000ee20000300800 */
        /* <DEDUP_REMOVED lines=12> */
.L_x_5545:
[----:B------:R-:W2:Y:S01]  /*105f0*/  S2R R3, SR_CgaCtaId ;  /* 0x0000000000037919 */ /* 0x000ea20000008800 */
[----:B------:R-:W-:Y:S01]  /*10600*/  MOV R0, 0x400 ;  /* 0x0000040000007802 */ /* 0x000fe20000000f00 */
[----:B------:R-:W-:Y:S03]  /*10610*/  BSSY B0, `(.L_x_5589) ;  /* 0x0000005000007945 */ /* 0x000fe60003800000 */
[----:B--2---:R-:W-:Y:S02]  /*10620*/  LEA R0, R3, R0, 0x18 ;  /* 0x0000000003007211 */ /* 0x004fe400078ec0ff */
[----:B------:R-:W-:-:S04]  /*10630*/  SHF.L.U32 R3, R2, 0x1f, RZ ;  /* 0x0000001f02037819 */ /* 0x000fc800000006ff */
[----:B------:R-:W2:Y:S02]  /*10640*/  SYNCS.PHASECHK.TRANS64.TRYWAIT P0, [R0+URZ+0x34820], R3 ;  /* 0x03482003000075a7 */ /* 0x000ea4000800017f */
[----:B--2---:R-:W-:Y:S05]  /*10650*/  @!P0 BRA `(.L_x_5590) ;  /* 0x0000000800488947 */ /* 0x004fea0003800000 */
.L_x_5617:
[----:B------:R-:W-:Y:S05]  /*10660*/  BSYNC B0 ;  /* 0x0000000000007941 */ /* 0x000fea0003800000 */
.L_x_5589:
[----:B------:R-:W-:-:S03]  /*10670*/  UMOV UR4, 0xffffffff ;  /* 0xffffffff00047882 */ /* 0x000fc60000000000 */
[----:B------:R-:W-:Y:S05]  /*10680*/  BRA.DIV UR4, `(.L_x_5591) ;  /* 0x0000000a04507947 */ /* 0x000fea000b800000 */
[----:B------:R-:W3:Y:S02]  /*10690*/  S2R R2, SR_TID.X ;  /* 0x0000000000027919 */ /* 0x000ee40000002100 */
[----:B---3--:R-:W-:-:S04]  /*106a0*/  SHF.R.U32.HI R2, RZ, 0x5, R2 ;  /* 0x00000005ff027819 */ /* 0x008fc80000011602 */
[----:B------:R-:W-:-:S05]  /*106b0*/  LOP3.LUT R2, R2, 0x3, RZ, 0xc0, !PT ;  /* 0x0000000302027812 */ /* 0x000fca00078ec0ff */
[----:B------:R3:W4:Y:S02]  /*106c0*/  SHFL.IDX PT, R14, R2, RZ, 0x1f ;  /* 0x00001fff020e7589 */ /* 0x00072400000e0000 */
.L_x_5620:
[----:B----4-:R-:W-:Y:S01]  /*106d0*/  ISETP.NE.AND P0, PT, R14, RZ, PT ;  /* 0x000000ff0e00720c */ /* 0x010fe20003f05270 */
[----:B------:R-:W-:-:S12]  /*106e0*/  BSSY B0, `(.L_x_5592) ;  /* 0x0000026000007945 */ /* 0x000fd80003800000 */
[----:B------:R-:W-:Y:S05]  /*106f0*/  @P0 BRA `(.L_x_5593) ;  /* 0x0000000000900947 */ /* 0x000fea0003800000 */
[----:B------:R-:W-:-:S03]  /*10700*/  UMOV UR4, 0xffffffff ;  /* 0xffffffff00047882 */ /* 0x000fc60000000000 */
[----:B------:R-:W-:Y:S05]  /*10710*/  BRA.DIV UR4, `(.L_x_5594) ;  /* 0x0000000a04607947 */ /* 0x000fea000b800000 */
[----:B------:R-:W-:-:S13]  /*10720*/  ELECT P6, URZ, PT ;  /* 0x00000000003f782f */ /* 0x000fda00038c0000 */
.L_x_5623:
        /* <DEDUP_REMOVED lines=8> */
.L_x_5595:
[----:B--2---:R-:W-:Y:S01]  /*107b0*/  VIADD R3, R0, 0x34840 ;  /* 0x0003484000037836 */ /* 0x004fe20000000000 */
        /* <DEDUP_REMOVED lines=11> */
.L_x_5624:
[----:B------:R-:W2:Y:S02]  /*10870*/  SYNCS.PHASECHK.TRANS64.TRYWAIT P0, [R3+URZ], R2 ;  /* 0x00000002030075a7 */ /* 0x000ea4000800017f */
[----:B--2---:R-:W-:Y:S05]  /*10880*/  @!P0 BRA `(.L_x_5597) ;  /* 0x0000000800388947 */ /* 0x004fea0003800000 */
.L_x_5625:
[----:B------:R-:W-:Y:S05]  /*10890*/  @!P2 BRA `(.L_x_5598) ;  /* 0x000000000004a947 */ /* 0x000fea0003800000 */
[----:B------:R-:W-:Y:S01]  /*108a0*/  BPT.TRAP 0x1 ;  /* 0x000000040000795c */ /* 0x000fe20000300000 */
.L_x_5598:
[----:B--2---:R-:W-:-:S05]  /*108b0*/  IADD3 R3, R0, 0x34860, RZ ;  /* 0x0003486000037810 */ /* 0x004fca0007ffe0ff */
[----:B------:R-:W-:-:S04]  /*108c0*/  IMAD R16, R16, 0x8, R3 ;  /* 0x0000000810107824 */ /* 0x000fc800078e0203 */
[----:B------:R-:W2:Y:S02]  /*108d0*/  SYNCS.PHASECHK.TRANS64.TRYWAIT P0, [R16+URZ], R5 ;  /* 0x00000005100075a7 */ /* 0x000ea4000800017f */
[----:B--2---:R-:W-:Y:S05]  /*108e0*/  @!P0 BRA `(.L_x_5599) ;  /* 0x0000000800348947 */ /* 0x004fea0003800000 */
.L_x_5626:
[----:B------:R-:W-:-:S07]  /*108f0*/  IMAD R3, R4, 0x8, R3 ;  /* 0x0000000804037824 */ /* 0x000fce00078e0203 */
.L_x_5600:
[----:B---3--:R3:W4:Y:S02]  /*10900*/  SYNCS.PHASECHK.TRANS64.TRYWAIT P0, [R3+URZ], R2 ;  /* 0x00000002030075a7 */ /* 0x008724000800017f */
[----:B----4-:R-:W-:Y:S05]  /*10910*/  @!P0 NANOSLEEP.SYNCS 0x989680 ;  /* 0x009896800000895d */ /* 0x010fea0003900000 */
[----:B------:R-:W4:Y:S02]  /*10920*/  @!P0 SYNCS.PHASECHK.TRANS64 P0, [R3+URZ], R2 ;  /* 0x00000002030085a7 */ /* 0x000f24000800007f */
[----:B----4-:R-:W-:Y:S05]  /*10930*/  @!P0 BRA `(.L_x_5600) ;  /* 0xfffffffc00f08947 */ /* 0x010fea000383ffff */
.L_x_5593:
[----:B------:R-:W-:Y:S05]  /*10940*/  BSYNC B0 ;  /* 0x0000000000007941 */ /* 0x000fea0003800000 */
.L_x_5592:
[----:B------:R-:W-:Y:S05]  /*10950*/  EXIT ;  /* 0x000000000000794d */ /* 0x000fea0003800000 */
.L_x_5523:
[----:B-1----:R-:W-:-:S04]  /*10960*/  MOV R3, UR39 ;  /* 0x0000002700037c02 */ /* 0x002fc80008000f00 */
[----:B------:R1:W2:Y:S03]  /*10970*/  SYNCS.PHASECHK.TRANS64.TRYWAIT P1, [R3+URZ+0x34800], R0 ;  /* 0x03480000030075a7 */ /* 0x0002a6000802017f */
[----:B--2---:R-:W-:Y:S05]  /*10980*/  @!P1 NANOSLEEP.SYNCS 0x989680 ;  /* 0x009896800000995d */ /* 0x004fea0003900000 */
[----:B------:R-:W2:Y:S02]  /*10990*/  @!P1 SYNCS.PHASECHK.TRANS64 P1, [R3+URZ+0x34800], R0 ;  /* 0x03480000030095a7 */ /* 0x000ea4000802007f */
[----:B--2---:R-:W-:Y:S05]  /*109a0*/  @!P1 BRA `(.L_x_5523) ;  /* 0xfffffffc00ec9947 */ /* 0x004fea000383ffff */
[----:B------:R-:W-:Y:S05]  /*109b0*/  BRA `(.L_x_5601) ;  /* 0xffffff08000c7947 */ /* 0x000fea000383ffff */
.L_x_5527:
[----:B--2---:R2:W3:Y:S02]  /*109c0*/  SYNCS.PHASECHK.TRANS64.TRYWAIT P2, [R3+URZ+0x34830], R0 ;  /* 0x03483000030075a7 */ /* 0x0044e4000804017f */
[----:B---3--:R-:W-:Y:S05]  /*109d0*/  @!P2 NANOSLEEP.SYNCS 0x989680 ;  /* 0x009896800000a95d */ /* 0x008fea0003900000 */
[----:B------:R-:W3:Y:S02]  /*109e0*/  @!P2 SYNCS.PHASECHK.TRANS64 P2, [R3+URZ+0x34830], R0 ;  /* 0x034830000300a5a7 */ /* 0x000ee4000804007f */
[----:B---3--:R-:W-:Y:S05]  /*109f0*/  @!P2 BRA `(.L_x_5527) ;  /* 0xfffffffc00f0a947 */ /* 0x008fea000383ffff */
[----:B------:R-:W-:Y:S05]  /*10a00*/  BRA `(.L_x_5526) ;  /* 0xffffff08003c7947 */ /* 0x000fea000383ffff */
.L_x_5532:
[----:B--2---:R-:W-:-:S04]  /*10a10*/  IMAD.U32 R20, RZ, RZ, UR6 ;  /* 0x00000006ff147e24 */ /* 0x004fc8000f8e00ff */
[----:B------:R2:W3:Y:S03]  /*10a20*/  SYNCS.PHASECHK.TRANS64.TRYWAIT P2, [R20+URZ+0x34830], R15 ;  /* 0x0348300f140075a7 */ /* 0x0004e6000804017f */
[----:B---3--:R-:W-:Y:S05]  /*10a30*/  @!P2 NANOSLEEP.SYNCS 0x989680 ;  /* 0x009896800000a95d */ /* 0x008fea0003900000 */
[----:B------:R-:W3:Y:S02]  /*10a40*/  @!P2 SYNCS.PHASECHK.TRANS64 P2, [R20+URZ+0x34830], R15 ;  /* 0x0348300f1400a5a7 */ /* 0x000ee4000804007f */
[----:B---3--:R-:W-:Y:S05]  /*10a50*/  @!P2 BRA `(.L_x_5532) ;  /* 0xfffffffc00eca947 */ /* 0x008fea000383ffff */
[----:B------:R-:W-:Y:S05]  /*10a60*/  BRA `(.L_x_5529) ;  /* 0xffffff6400187947 */ /* 0x000fea000383ffff */
.L_x_5536:
[----:B--2---:R-:W-:-:S04]  /*10a70*/  IMAD.U32 R20, RZ, RZ, UR6 ;  /* 0x00000006ff147e24 */ /* 0x004fc8000f8e00ff */
[----:B------:R2:W3:Y:S03]  /*10a80*/  SYNCS.PHASECHK.TRANS64.TRYWAIT P2, [R20+URZ+0x34850], R15 ;  /* 0x0348500f140075a7 */ /* 0x0004e6000804017f */
[----:B---3--:R-:W-:Y:S05]  /*10a90*/  @!P2 NANOSLEEP.SYNCS 0x989680 ;  /* 0x009896800000a95d */ /* 0x008fea0003900000 */
[----:B------:R-:W3:Y:S02]  /*10aa0*/  @!P2 SYNCS.PHASECHK.TRANS64 P2, [R20+URZ+0x34850], R15 ;  /* 0x0348500f1400a5a7 */ /* 0x000ee4000804007f */
[----:B---3--:R-:W-:Y:S05]  /*10ab0*/  @!P2 BRA `(.L_x_5536) ;  /* 0xfffffffc00eca947 */ /* 0x008fea000383ffff */
[----:B------:R-:W-:Y:S05]  /*10ac0*/  BRA `(.L_x_5533) ;  /* 0xffffff8800e07947 */ /* 0x000fea000383ffff */
.L_x_5541:
[----:B--2---:R-:W-:-:S04]  /*10ad0*/  MOV R3, UR7 ;  /* 0x0000000700037c02 */ /* 0x004fc80008000f00 */
[----:B------:R2:W3:Y:S03]  /*10ae0*/  SYNCS.PHASECHK.TRANS64.TRYWAIT P0, [R3+URZ+0x34850], R0 ;  /* 0x03485000030075a7 */ /* 0x0004e6000800017f */
[----:B---3--:R-:W-:Y:S05]  /*10af0*/  @!P0 NANOSLEEP.SYNCS 0x989680 ;  /* 0x009896800000895d */ /* 0x008fea0003900000 */
[----:B------:R-:W3:Y:S02]  /*10b00*/  @!P0 SYNCS.PHASECHK.TRANS64 P0, [R3+URZ+0x34850], R0 ;  /* 0x03485000030085a7 */ /* 0x000ee4000800007f */
[----:B---3--:R-:W-:Y:S05]  /*10b10*/  @!P0 BRA `(.L_x_5541) ;  /* 0xfffffffc00ec8947 */ /* 0x008fea000383ffff */
[----:B------:R-:W-:Y:S05]  /*10b20*/  BRA `(.L_x_5540) ;  /* 0xffffffb800787947 */ /* 0x000fea000383ffff */
.L_x_5551:
        /* <DEDUP_REMOVED lines=11> */
.L_x_5603:
[----:B------:R-:W-:Y:S05]  /*10be0*/  BSYNC B0 ;  /* 0x0000000000007941 */ /* 0x000fea0003800000 */
.L_x_5602:
[----:B------:R-:W-:Y:S05]  /*10bf0*/  BRA `(.L_x_5604) ;  /* 0xffffffd8003c7947 */ /* 0x000fea000383ffff */
.L_x_5552:
[----:B------:R-:W-:Y:S01]  /*10c00*/  BSSY B0, `(.L_x_5605) ;  /* 0x0000006000007945 */ /* 0x000fe20003800000 */
[----:B------:R-:W-:-:S07]  /*10c10*/  IMAD.MOV.U32 R15, RZ, RZ, -0x1 ;  /* 0xffffffffff0f7424 */ /* 0x000fce00078e00ff */
[----:B------:R-:W-:Y:S05]  /*10c20*/  WARPSYNC.COLLECTIVE R15, `(.L_x_5606) ;  /* 0x000000000f0c7348 */ /* 0x000fea0003c00000 */
[----:B------:R-:W-:Y:S02]  /*10c30*/  ELECT P6, UR62, PT ;  /* 0x00000000003e782f */ /* 0x000fe400038c0000 */
[----:B------:R-:W-:Y:S01]  /*10c40*/  MOV R14, UR62 ;  /* 0x0000003e000e7c02 */ /* 0x000fe20008000f00 */
[----:B------:R-:W-:Y:S10]  /*10c50*/  ENDCOLLECTIVE ;  /* 0x000000000000791b */ /* 0x000ff40003800000 */
.L_x_5606:
[----:B------:R-:W-:Y:S05]  /*10c60*/  BSYNC B0 ;  /* 0x0000000000007941 */ /* 0x000fea0003800000 */
.L_x_5605:
[----:B------:R-:W-:Y:S05]  /*10c70*/  BRA `(.L_x_5607) ;  /* 0xffffffd800347947 */ /* 0x000fea000383ffff */
.L_x_5555:
[----:B--2---:R2:W3:Y:S02]  /*10c80*/  SYNCS.PHASECHK.TRANS64.TRYWAIT P1, [R6+URZ+0x34840], R7 ;  /* 0x03484007060075a7 */ /* 0x0044e4000802017f */
[----:B---3--:R-:W-:Y:S05]  /*10c90*/  @!P1 NANOSLEEP.SYNCS 0x989680 ;  /* 0x009896800000995d */ /* 0x008fea0003900000 */
[----:B------:R-:W3:Y:S02]  /*10ca0*/  @!P1 SYNCS.PHASECHK.TRANS64 P1, [R6+URZ+0x34840], R7 ;  /* 0x03484007060095a7 */ /* 0x000ee4000802007f */
[----:B---3--:R-:W-:Y:S05]  /*10cb0*/  @!P1 BRA `(.L_x_5555) ;  /* 0xfffffffc00f09947 */ /* 0x008fea000383ffff */
[----:B------:R-:W-:Y:S05]  /*10cc0*/  BRA `(.L_x_5608) ;  /* 0xffffffd800987947 */ /* 0x000fea000383ffff */
.L_x_5558:
        /* <DEDUP_REMOVED lines=8> */
.L_x_5564:
[----:B-1----:R1:W2:Y:S02]  /*10d50*/  SYNCS.PHASECHK.TRANS64.TRYWAIT P1, [R2+URZ+0x34840], R3 ;  /* 0x03484003020075a7 */ /* 0x0022a4000802017f */
[----:B--2---:R-:W-:Y:S05]  /*10d60*/  @!P1 NANOSLEEP.SYNCS 0x989680 ;  /* 0x009896800000995d */ /* 0x004fea0003900000 */
[----:B------:R-:W2:Y:S02]  /*10d70*/  @!P1 SYNCS.PHASECHK.TRANS64 P1, [R2+URZ+0x34840], R3 ;  /* 0x03484003020095a7 */ /* 0x000ea4000802007f */
[----:B--2---:R-:W-:Y:S05]  /*10d80*/  @!P1 BRA `(.L_x_5564) ;  /* 0xfffffffc00f09947 */ /* 0x004fea000383ffff */
[----:B------:R-:W-:Y:S05]  /*10d90*/  BRA `(.L_x_5610) ;  /* 0xffffffe0003c7947 */ /* 0x000fea000383ffff */
.L_x_5566:
[----:B-1----:R1:W2:Y:S02]  /*10da0*/  SYNCS.PHASECHK.TRANS64.TRYWAIT P1, [R2+URZ+0x60], R3 ;  /* 0x00006003020075a7 */ /* 0x0022a4000802017f */
[----:B--2---:R-:W-:Y:S05]  /*10db0*/  @!P1 NANOSLEEP.SYNCS 0x989680 ;  /* 0x009896800000995d */ /* 0x004fea0003900000 */
[----:B------:R-:W2:Y:S02]  /*10dc0*/  @!P1 SYNCS.PHASECHK.TRANS64 P1, [R2+URZ+0x60], R3 ;  /* 0x00006003020095a7 */ /* 0x000ea4000802007f */
[----:B--2---:R-:W-:Y:S05]  /*10dd0*/  @!P1 BRA `(.L_x_5566) ;  /* 0xfffffffc00f09947 */ /* 0x004fea000383ffff */
[----:B------:R-:W-:Y:S05]  /*10de0*/  BRA `(.L_x_5611) ;  /* 0xffffffe000c87947 */ /* 0x000fea000383ffff */
.L_x_5572:
[----:B--2---:R2:W3:Y:S02]  /*10df0*/  SYNCS.PHASECHK.TRANS64.TRYWAIT P1, [R2+URZ+0x34840], R3 ;  /* 0x03484003020075a7 */ /* 0x0044e4000802017f */
[----:B---3--:R-:W-:Y:S05]  /*10e00*/  @!P1 NANOSLEEP.SYNCS 0x989680 ;  /* 0x009896800000995d */ /* 0x008fea0003900000 */
[----:B------:R-:W3:Y:S02]  /*10e10*/  @!P1 SYNCS.PHASECHK.TRANS64 P1, [R2+URZ+0x34840], R3 ;  /* 0x03484003020095a7 */ /* 0x000ee4000802007f */
[----:B---3--:R-:W-:Y:S05]  /*10e20*/  @!P1 BRA `(.L_x_5572) ;  /* 0xfffffffc00f09947 */ /* 0x008fea000383ffff */
[----:B------:R-:W-:Y:S05]  /*10e30*/  BRA `(.L_x_5612) ;  /* 0xffffffe800047947 */ /* 0x000fea000383ffff */
.L_x_5574:
[----:B-1----:R1:W2:Y:S02]  /*10e40*/  SYNCS.PHASECHK.TRANS64.TRYWAIT P1, [R2+URZ+0x60], R17 ;  /* 0x00006011020075a7 */ /* 0x0022a4000802017f */
[----:B--2---:R-:W-:Y:S05]  /*10e50*/  @!P1 NANOSLEEP.SYNCS 0x989680 ;  /* 0x009896800000995d */ /* 0x004fea0003900000 */
[----:B------:R-:W2:Y:S02]  /*10e60*/  @!P1 SYNCS.PHASECHK.TRANS64 P1, [R2+URZ+0x60], R17 ;  /* 0x00006011020095a7 */ /* 0x000ea4000802007f */
[----:B--2---:R-:W-:Y:S05]  /*10e70*/  @!P1 BRA `(.L_x_5574) ;  /* 0xfffffffc00f09947 */ /* 0x004fea000383ffff */
[----:B------:R-:W-:Y:S05]  /*10e80*/  BRA `(.L_x_5613) ;  /* 0xffffffe800907947 */ /* 0x000fea000383ffff */
.L_x_5579:
[----:B--2---:R2:W3:Y:S02]  /*10e90*/  SYNCS.PHASECHK.TRANS64.TRYWAIT P1, [R2+URZ+0x34840], R3 ;  /* 0x03484003020075a7 */ /* 0x0044e4000802017f */
[----:B---3--:R-:W-:Y:S05]  /*10ea0*/  @!P1 NANOSLEEP.SYNCS 0x989680 ;  /* 0x009896800000995d */ /* 0x008fea0003900000 */
[----:B------:R-:W3:Y:S02]  /*10eb0*/  @!P1 SYNCS.PHASECHK.TRANS64 P1, [R2+URZ+0x34840], R3 ;  /* 0x03484003020095a7 */ /* 0x000ee4000802007f */
[----:B---3--:R-:W-:Y:S05]  /*10ec0*/  @!P1 BRA `(.L_x_5579) ;  /* 0xfffffffc00f09947 */ /* 0x008fea000383ffff */
[----:B------:R-:W-:Y:S05]  /*10ed0*/  BRA `(.L_x_5614) ;  /* 0xffffffec00947947 */ /* 0x000fea000383ffff */
.L_x_5581:
[----:B-1----:R1:W2:Y:S02]  /*10ee0*/  SYNCS.PHASECHK.TRANS64.TRYWAIT P1, [R2+URZ+0x60], R3 ;  /* 0x00006003020075a7 */ /* 0x0022a4000802017f */
[----:B--2---:R-:W-:Y:S05]  /*10ef0*/  @!P1 NANOSLEEP.SYNCS 0x989680 ;  /* 0x009896800000995d */ /* 0x004fea0003900000 */
[----:B------:R-:W2:Y:S02]  /*10f00*/  @!P1 SYNCS.PHASECHK.TRANS64 P1, [R2+URZ+0x60], R3 ;  /* 0x00006003020095a7 */ /* 0x000ea4000802007f */
[----:B--2---:R-:W-:Y:S05]  /*10f10*/  @!P1 BRA `(.L_x_5581) ;  /* 0xfffffffc00f09947 */ /* 0x004fea000383ffff */
[----:B------:R-:W-:Y:S05]  /*10f20*/  BRA `(.L_x_5615) ;  /* 0xfffffff000247947 */ /* 0x000fea000383ffff */
.L_x_5586:
[----:B--2---:R2:W3:Y:S02]  /*10f30*/  SYNCS.PHASECHK.TRANS64.TRYWAIT P0, [R3+URZ+0x34860], R2 ;  /* 0x03486002030075a7 */ /* 0x0044e4000800017f */
[----:B---3--:R-:W-:Y:S05]  /*10f40*/  @!P0 NANOSLEEP.SYNCS 0x989680 ;  /* 0x009896800000895d */ /* 0x008fea0003900000 */
[----:B------:R-:W3:Y:S02]  /*10f50*/  @!P0 SYNCS.PHASECHK.TRANS64 P0, [R3+URZ+0x34860], R2 ;  /* 0x03486002030085a7 */ /* 0x000ee4000800007f */
[----:B---3--:R-:W-:Y:S05]  /*10f60*/  @!P0 BRA `(.L_x_5586) ;  /* 0xfffffffc00f08947 */ /* 0x008fea000383ffff */
[----:B------:R-:W-:Y:S05]  /*10f70*/  BRA `(.L_x_5616) ;  /* 0xfffffff000dc7947 */ /* 0x000fea000383ffff */
.L_x_5590:
[----:B--2---:R2:W3:Y:S02]  /*10f80*/  SYNCS.PHASECHK.TRANS64.TRYWAIT P0, [R0+URZ+0x34820], R3 ;  /* 0x03482003000075a7 */ /* 0x0044e4000800017f */
[----:B---3--:R-:W-:Y:S05]  /*10f90*/  @!P0 NANOSLEEP.SYNCS 0x989680 ;  /* 0x009896800000895d */ /* 0x008fea0003900000 */
[----:B------:R-:W3:Y:S02]  /*10fa0*/  @!P0 SYNCS.PHASECHK.TRANS64 P0, [R0+URZ+0x34820], R3 ;  /* 0x03482003000085a7 */ /* 0x000ee4000800007f */
[----:B---3--:R-:W-:Y:S05]  /*10fb0*/  @!P0 BRA `(.L_x_5590) ;  /* 0xfffffffc00f08947 */ /* 0x008fea000383ffff */
[----:B------:R-:W-:Y:S05]  /*10fc0*/  BRA `(.L_x_5617) ;  /* 0xfffffff400a47947 */ /* 0x000fea000383ffff */
.L_x_5591:
[----:B------:R-:W3:Y:S01]  /*10fd0*/  S2R R2, SR_TID.X ;  /* 0x0000000000027919 */ /* 0x000ee20000002100 */
[----:B------:R-:W-:Y:S01]  /*10fe0*/  BSSY B0, `(.L_x_5618) ;  /* 0x000000a000007945 */ /* 0x000fe20003800000 */
[----:B------:R-:W-:Y:S01]  /*10ff0*/  IMAD.MOV.U32 R12, RZ, RZ, RZ ;  /* 0x000000ffff0c7224 */ /* 0x000fe200078e00ff */
[----:B------:R-:W-:Y:S01]  /*11000*/  MOV R15, 0xffffffff ;  /* 0xffffffff000f7802 */ /* 0x000fe20000000f00 */
[----:B------:R-:W-:Y:S01]  /*11010*/  IMAD.MOV.U32 R11, RZ, RZ, 0x1f ;  /* 0x0000001fff0b7424 */ /* 0x000fe200078e00ff */
[----:B---3--:R-:W-:-:S04]  /*11020*/  SHF.R.U32.HI R2, RZ, 0x5, R2 ;  /* 0x00000005ff027819 */ /* 0x008fc80000011602 */
[----:B------:R-:W-:-:S04]  /*11030*/  LOP3.LUT R2, R2, 0x3, RZ, 0xc0, !PT ;  /* 0x0000000302027812 */ /* 0x000fc800078ec0ff */
[----:B------:R-:W-:-:S07]  /*11040*/  MOV R13, R2 ;  /* 0x00000002000d7202 */ /* 0x000fce0000000f00 */
[----:B-12---:R-:W-:Y:S05]  /*11050*/  WARPSYNC.COLLECTIVE R15, `(.L_x_5619) ;  /* 0x000000000f087348 */ /* 0x006fea0003c00000 */
[----:B------:R3:W4:Y:S02]  /*11060*/  SHFL.IDX P6, R14, R13, R12, R11 ;  /* 0x0000000c0d0e7389 */ /* 0x00072400000c000b */
[----:B-1234-:R-:W-:Y:S01]  /*11070*/  ENDCOLLECTIVE ;  /* 0x000000000000791b */ /* 0x01efe20003800000 */
.L_x_5619:
[----:B------:R-:W-:Y:S05]  /*11080*/  BSYNC B0 ;  /* 0x0000000000007941 */ /* 0x000fea0003800000 */
.L_x_5618:
[----:B------:R-:W-:Y:S05]  /*11090*/  BRA `(.L_x_5620) ;  /* 0xfffffff4008c7947 */ /* 0x000fea000383ffff */
.L_x_5594:
[----:B------:R-:W-:Y:S01]  /*110a0*/  BSSY B1, `(.L_x_5621) ;  /* 0x0000006000017945 */ /* 0x000fe20003800000 */
[----:B------:R-:W-:-:S07]  /*110b0*/  IMAD.MOV.U32 R15, RZ, RZ, -0x1 ;  /* 0xffffffffff0f7424 */ /* 0x000fce00078e00ff */
[----:B-123--:R-:W-:Y:S05]  /*110c0*/  WARPSYNC.COLLECTIVE R15, `(.L_x_5622) ;  /* 0x000000000f0c7348 */ /* 0x00efea0003c00000 */
[----:B------:R-:W-:Y:S02]  /*110d0*/  ELECT P6, UR62, PT ;  /* 0x00000000003e782f */ /* 0x000fe400038c0000 */
[----:B------:R-:W-:Y:S01]  /*110e0*/  MOV R14, UR62 ;  /* 0x0000003e000e7c02 */ /* 0x000fe20008000f00 */
[----:B-123--:R-:W-:Y:S10]  /*110f0*/  ENDCOLLECTIVE ;  /* 0x000000000000791b */ /* 0x00eff40003800000 */
.L_x_5622:
[----:B------:R-:W-:Y:S05]  /*11100*/  BSYNC B1 ;  /* 0x0000000000017941 */ /* 0x000fea0003800000 */
.L_x_5621:
[----:B------:R-:W-:Y:S05]  /*11110*/  BRA `(.L_x_5623) ;  /* 0xfffffff400847947 */ /* 0x000fea000383ffff */
.L_x_5596:
[----:B-1----:R1:W2:Y:S02]  /*11120*/  SYNCS.PHASECHK.TRANS64.TRYWAIT P0, [R6+URZ], R5 ;  /* 0x00000005060075a7 */ /* 0x0022a4000800017f */
[----:B--2---:R-:W-:Y:S05]  /*11130*/  @!P0 NANOSLEEP.SYNCS 0x989680 ;  /* 0x009896800000895d */ /* 0x004fea0003900000 */
[----:B------:R-:W2:Y:S02]  /*11140*/  @!P0 SYNCS.PHASECHK.TRANS64 P0, [R6+URZ], R5 ;  /* 0x00000005060085a7 */ /* 0x000ea4000800007f */
[----:B--2---:R-:W-:Y:S05]  /*11150*/  @!P0 BRA `(.L_x_5596) ;  /* 0xfffffffc00f08947 */ /* 0x004fea000383ffff */
[----:B------:R-:W-:Y:S05]  /*11160*/  BRA `(.L_x_5624) ;  /* 0xfffffff400c07947 */ /* 0x000fea000383ffff */
.L_x_5597:
[----:B--2---:R2:W3:Y:S02]  /*11170*/  SYNCS.PHASECHK.TRANS64.TRYWAIT P0, [R3+URZ], R2 ;  /* 0x00000002030075a7 */ /* 0x0044e4000800017f */
[----:B---3--:R-:W-:Y:S05]  /*11180*/  @!P0 NANOSLEEP.SYNCS 0x989680 ;  /* 0x009896800000895d */ /* 0x008fea0003900000 */
[----:B------:R-:W3:Y:S02]  /*11190*/  @!P0 SYNCS.PHASECHK.TRANS64 P0, [R3+URZ], R2 ;  /* 0x00000002030085a7 */ /* 0x000ee4000800007f */
[----:B---3--:R-:W-:Y:S05]  /*111a0*/  @!P0 BRA `(.L_x_5597) ;  /* 0xfffffffc00f08947 */ /* 0x008fea000383ffff */
[----:B------:R-:W-:Y:S05]  /*111b0*/  BRA `(.L_x_5625) ;  /* 0xfffffff400b47947 */ /* 0x000fea000383ffff */
.L_x_5599:
[----:B--2---:R2:W3:Y:S02]  /*111c0*/  SYNCS.PHASECHK.TRANS64.TRYWAIT P0, [R16+URZ], R5 ;  /* 0x00000005100075a7 */ /* 0x0044e4000800017f */
[----:B---3--:R-:W-:Y:S05]  /*111d0*/  @!P0 NANOSLEEP.SYNCS 0x989680 ;  /* 0x009896800000895d */ /* 0x008fea0003900000 */
[----:B------:R-:W3:Y:S02]  /*111e0*/  @!P0 SYNCS.PHASECHK.TRANS64 P0, [R16+URZ], R5 ;  /* 0x00000005100085a7 */ /* 0x000ee4000800007f */
[----:B---3--:R-:W-:Y:S05]  /*111f0*/  @!P0 BRA `(.L_x_5599) ;  /* 0xfffffffc00f08947 */ /* 0x008fea000383ffff */
[----:B------:R-:W-:Y:S05]  /*11200*/  BRA `(.L_x_5626) ;  /* 0xfffffff400b87947 */ /* 0x000fea000383ffff */
.L_x_5627:
        /* <DEDUP_REMOVED lines=15> */
.L_x_12763:


//--------------------- .text._ZN7cutlass13device_kernelIN5flash11enable_sm90INS1_16FlashAttnFwdSm90INS1_25CollectiveMainloopFwdSm90ILi2EN4cute5tupleIJNS5_1CILi2EEENS7_ILi1EEES9_EEENS6_IJNS7_ILi128EEENS7_ILi176EEESB_EEELi128ENS_10bfloat16_tEfNS_4arch4Sm90ELb0ELb0ELb1ELb0ELb0ELb0ELb0ELb1ELb1ELb0ELb0ELb0EEENS1_21CollectiveEpilogueFwdINS6_IJSB_SB_SC_EEESA_SE_SG_Li256ELb0ELb0ELb0ELb0EEENS1_29StaticPersistentTileSchedulerILb0EEEEEEEEEvNT_6ParamsE --------------------------
	.section	.text._ZN7cutlass13device_kernelIN5flash11enable_sm90INS1_16FlashAttnFwdSm90INS1_25CollectiveMainloopFwdSm90ILi2EN4cute5tupleIJNS5_1CILi2EEENS7_ILi1EEES9_EEENS6_IJNS7_ILi128EEENS7_ILi176EEESB_EEELi128ENS_10bfloat16_tEfNS_4arch4Sm90ELb0ELb0ELb1ELb0ELb0ELb0ELb0ELb1ELb1ELb0ELb0ELb0EEENS1_21CollectiveEpilogueFwdINS6_IJSB_SB_SC_EEESA_SE_SG_Li256ELb0ELb0ELb0ELb0EEENS1_29StaticPersistentTileSchedulerILb0EEEEEEEEEvNT_6ParamsE,"ax",@progbits
	.align	128
.text._ZN7cutlass13device_kernelIN5flash11enable_sm90INS1_16FlashAttnFwdSm90INS1_25CollectiveMainloopFwdSm90ILi2EN4cute5tupleIJNS5_1CILi2EEENS7_ILi1EEES9_EEENS6_IJNS7_ILi128EEENS7_ILi176EEESB_EEELi128ENS_10bfloat16_tEfNS_4arch4Sm90ELb0ELb0ELb1ELb0ELb0ELb0ELb0ELb1ELb1ELb0ELb0ELb0EEENS1_21CollectiveEpilogueFwdINS6_IJSB_SB_SC_EEESA_SE_SG_Li256ELb0ELb0ELb0ELb0EEENS1_29StaticPersistentTileSchedulerILb0EEEEEEEEEvNT_6ParamsE:
        .type           _ZN7cutlass13device_kernelIN5flash11enable_sm90INS1_16FlashAttnFwdSm90INS1_25CollectiveMainloopFwdSm90ILi2EN4cute5tupleIJNS5_1CILi2EEENS7_ILi1EEES9_EEENS6_IJNS7_ILi128EEENS7_ILi176EEESB_EEELi128ENS_10bfloat16_tEfNS_4arch4Sm90ELb0ELb0ELb1ELb0ELb0ELb0ELb0ELb1ELb1ELb0ELb0ELb0EEENS1_21CollectiveEpilogueFwdINS6_IJSB_SB_SC_EEESA_SE_SG_Li256ELb0ELb0ELb0ELb0EEENS1_29StaticPersistentTileSchedulerILb0EEEEEEEEEvNT_6ParamsE,@function
        .size           _ZN7cutlass13device_kernelIN5flash11enable_sm90INS1_16FlashAttnFwdSm90INS1_25CollectiveMainloopFwdSm90ILi2EN4cute5tupleIJNS5_1CILi2EEENS7_ILi1EEES9_EEENS6_IJNS7_ILi128EEENS7_ILi176EEESB_EEELi128ENS_10bfloat16_tEfNS_4arch4Sm90ELb0ELb0ELb1ELb0ELb0ELb0ELb0ELb1ELb1ELb0ELb0ELb0EEENS1_21CollectiveEpilogueFwdINS6_IJSB_SB_SC_EEESA_SE_SG_Li256ELb0ELb0ELb0ELb0EEENS1_29StaticPersistentTileSchedulerILb0EEEEEEEEEvNT_6ParamsE,(.L_x_12764 - _ZN7cutlass13device_kernelIN5flash11enable_sm90INS1_16FlashAttnFwdSm90INS1_25CollectiveMainloopFwdSm90ILi2EN4cute5tupleIJNS5_1CILi2EEENS7_ILi1EEES9_EEENS6_IJNS7_ILi128EEENS7_ILi176EEESB_EEELi128ENS_10bfloat16_tEfNS_4arch4Sm90ELb0ELb0ELb1ELb0ELb0ELb0ELb0ELb1ELb1ELb0ELb0ELb0EEENS1_21CollectiveEpilogueFwdINS6_IJSB_SB_SC_EEESA_SE_SG_Li256ELb0ELb0ELb0ELb0EEENS1_29StaticPersistentTileSchedulerILb0EEEEEEEEEvNT_6ParamsE)
        .other          _ZN7cutlass13device_kernelIN5flash11enable_sm90INS1_16FlashAttnFwdSm90INS1_25CollectiveMainloopFwdSm90ILi2EN4cute5tupleIJNS5_1CILi2EEENS7_ILi1EEES9_EEENS6_IJNS7_ILi128EEENS7_ILi176EEESB_EEELi128ENS_10bfloat16_tEfNS_4arch4Sm90ELb0ELb0ELb1ELb0ELb0ELb0ELb0ELb1ELb1ELb0ELb0ELb0EEENS1_21CollectiveEpilogueFwdINS6_IJSB_SB_SC_EEESA_SE_SG_Li256ELb0ELb0ELb0ELb0EEENS1_29StaticPersistentTileSchedulerILb0EEEEEEEEEvNT_6ParamsE,@"STO_CUDA_ENTRY STV_DEFAULT"
_ZN7cutlass13device_kernelIN5flash11enable_sm90INS1_16FlashAttnFwdSm90INS1_25CollectiveMainloopFwdSm90ILi2EN4cute5tupleIJNS5_1CILi2EEENS7_ILi1EEES9_EEENS6_IJNS7_ILi128EEENS7_ILi176EEESB_EEELi128ENS_10bfloat16_tEfNS_4arch4Sm90ELb0ELb0ELb1ELb0ELb0ELb0ELb0ELb1ELb1ELb0ELb0ELb0EEENS1_21CollectiveEpilogueFwdINS6_IJSB_SB_SC_EEESA_SE_SG_Li256ELb0ELb0ELb0ELb0EEENS1_29StaticPersistentTileSchedulerILb0EEEEEEEEEvNT_6ParamsE:
        /* <DEDUP_REMOVED lines=23> */
.L_x_5629:
[----:B------:R-:W-:Y:S05]  /*0170*/  BSYNC B0 ;  /* 0x0000000000007941 */ /* 0x000fea0003800000 */
.L_x_5628:
        /* <DEDUP_REMOVED lines=11> */
[----:B------:R3:W4:Y:S01]  /*0230*/  SHFL.IDX PT, R12, R3, RZ, 0x1f ;  /* 0x00001fff030c7589 */ /* 0x00072200000e0000 */
[----:B-1----:R-:W-:Y:S01]  /*0240*/  ISETP.NE.AND P1, PT, R2, RZ, PT ;  /* 0x000000ff0200720c */ /* 0x002fe20003f25270 */
[----:B--2---:R-:W-:Y:S02]  /*0250*/  @UP0 ULEA UR8, UR8, UR6, 0x18 ;  /* 0x0000000608080291 */ /* 0x004fe4000f8ec03f */
[----:B------:R-:W-:-:S04]  /*0260*/  @UP0 UIADD3 UR6, -UR7, 0x100000, URZ ;  /* 0x0010000007060890 */ /* 0x000fc8000fffe13f */
[----:B------:R-:W-:Y:S02]  /*0270*/  @UP0 USHF.L.U32 UR7, UR6, 0xb, URZ ;  /* 0x0000000b06070899 */ /* 0x000fe4000800063f */
[----:B------:R-:W-:Y:S01]  /*0280*/  @UP0 USHF.L.U32 UR6, UR6, 0x1, URZ ;  /* 0x0000000106060899 */ /* 0x000fe2000800063f */
[----:B------:R-:W-:Y:S01]  /*0290*/  VOTEU.ANY UP0, P0 ;  /* 0x00000000003f7886 */ /* 0x000fe20000000100 */
[----:B------:R-:W1:Y:S04]  /*02a0*/  FENCE.VIEW.ASYNC.S ;  /* 0x00000000000073c6 */ /* 0x000e680000000000 */
[----:B-1----:R3:W1:Y:S06]  /*02b0*/  @UP0 SYNCS.EXCH.64 URZ, [UR8+0x34800], UR4 ;  /* 0x03480004083f05b2 */ /* 0x00266c0008000100 */
[----:B------:R3:W2:Y:S02]  /*02c0*/  @UP1 SYNCS.EXCH.64 URZ, [UR8+0x34820], UR6 ;  /* 0x03482006083f15b2 */ /* 0x0006a40008000100 */
[----:B---34-:R-:W-:Y:S05]  /*02d0*/  @P1 BRA `(.L_x_5630) ;  /* 0x0000000000481947 */ /* 0x018fea0003800000 */
[----:B------:R-:W3:Y:S01]  /*02e0*/  S2UR UR5, SR_CgaCtaId ;  /* 0x00000000000579c3 */ /* 0x000ee20000008800 */
[----:B------:R-:W-:Y:S01]  /*02f0*/  UMOV UR4, 0x400 ;  /* 0x0000040000047882 */ /* 0x000fe20000000000 */
[----:B------:R-:W-:Y:S01]  /*0300*/  UMOV UR6, 0x1 ;  /* 0x0000000100067882 */ /* 0x000fe20000000000 */
[----:B------:R-:W-:Y:S01]  /*0310*/  UMOV UR9, 0x4 ;  /* 0x0000000400097882 */ /* 0x000fe20000000000 */
[----:B------:R-:W-:-:S04]  /*0320*/  UIADD3 UR6, -UR6, 0x100000, URZ ;  /* 0x0010000006067890 */ /* 0x000fc8000fffe13f */
[----:B------:R-:W-:Y:S02]  /*0330*/  USHF.L.U32 UR7, UR6, 0xb, URZ ;  /* 0x0000000b06077899 */ /* 0x000fe4000800063f */
[----:B------:R-:W-:Y:S01]  /*0340*/  USHF.L.U32 UR6, UR6, 0x1, URZ ;  /* 0x0000000106067899 */ /* 0x000fe2000800063f */
[----:B------:R-:W-:Y:S01]  /*0350*/  ELECT P0, URZ, PT ;  /* 0x00000000003f782f */ /* 0x000fe20003800000 */
[----:B---3--:R-:W-:Y:S02]  /*0360*/  ULEA UR8, UR5, UR4, 0x18 ;  /* 0x0000000405087291 */ /* 0x008fe4000f8ec03f */
[----:B------:R-:W-:-:S04]  /*0370*/  UIADD3 UR4, -UR9, 0x100000, URZ ;  /* 0x0010000009047890 */ /* 0x000fc8000fffe13f */
[----:B------:R-:W-:Y:S02]  /*0380*/  USHF.L.U32 UR5, UR4, 0xb, URZ ;  /* 0x0000000b04057899 */ /* 0x000fe4000800063f */
[----:B------:R-:W-:Y:S01]  /*0390*/  USHF.L.U32 UR4, UR4, 0x1, URZ ;  /* 0x0000000104047899 */ /* 0x000fe2000800063f */
[----:B------:R-:W3:Y:S03]  /*03a0*/  FENCE.VIEW.ASYNC.S ;  /* 0x00000000000073c6 */ /* 0x000ee60000000000 */
[----:B---3--:R3:W4:Y:S08]  /*03b0*/  SYNCS.EXCH.64 URZ, [UR8+0x34830], UR6 ;  /* 0x03483006083f75b2 */ /* 0x0087300008000100 */
[----:B------:R3:W1:Y:S01]  /*03c0*/  SYNCS.EXCH.64 URZ, [UR8+0x34840], UR4 ;  /* 0x03484004083f75b2 */ /* 0x0006620008000100 */
[----:B------:R3:W1:Y:S01]  /*03d0*/  SYNCS.EXCH.64 URZ, [UR8+0x34838], UR6 ;  /* 0x03483806083f75b2 */ /* 0x0006620008000100 */
[----:B------:R3:W1:Y:S01]  /*03e0*/  SYNCS.EXCH.64 URZ, [UR8+0x34848], UR4 ;  /* 0x03484804083f75b2 */ /* 0x0006620008000100 */
[----:B------:R-:W-:Y:S01]  /*03f0*/  NOP ;  /* 0x0000000000007918 */ /* 0x000fe20000000000 */
.L_x_5630:
[----:B---3--:R-:W3:Y:S01]  /*0400*/  S2UR UR4, SR_CTAID.Y ;  /* 0x00000000000479c3 */ /* 0x008ee20000002600 */
[----:B------:R-:W5:Y:S01]  /*0410*/  SHFL.IDX PT, R6, R0, RZ, 0x1f ;  /* 0x00001fff00067589 */ /* 0x000f6200000e0000 */
[----:B------:R-:W-:Y:S01]  /*0420*/  ULDC UR5, c[0x0][0x154] ;  /* 0x0000550000057ab9 */ /* 0x000fe20000000800 */
[----:B------:R-:W-:-:S05]  /*0430*/  NOP ;  /* 0x0000000000007918 */ /* 0x000fca0000000000 */
[----:B------:R-:W4:Y:S08]  /*0440*/  S2UR UR6, SR_CTAID.X ;  /* 0x00000000000679c3 */ /* 0x000f300000002500 */
[----:B------:R-:W2:Y:S01]  /*0450*/  LDC R7, c[0x0][0x148] ;  /* 0x00005200ff077b82 */ /* 0x000ea20000000800 */
[----:B---3--:R-:W-:Y:S02]  /*0460*/  I2FP.F32.U32 R3, UR4 ;  /* 0x0000000400037c45 */ /* 0x008fe40008201000 */
[----:B-----5:R-:W-:-:S03]  /*0470*/  ISETP.NE.AND P0, PT, R6, RZ, PT ;  /* 0x000000ff0600720c */ /* 0x020fc60003f05270 */
[----:B------:R-:W-:Y:S01]  /*0480*/  FMUL R5, R3, UR5 ;  /* 0x0000000503057c20 */ /* 0x000fe20008400000 */
[----:B------:R-:W-:Y:S02]  /*0490*/  SHF.R.S32.HI R3, RZ, 0x1f, R10 ;  /* 0x0000001fff037819 */ /* 0x000fe4000001140a */
[----:B----4-:R-:W-:Y:S02]  /*04a0*/  I2FP.F32.U32 R4, UR6 ;  /* 0x0000000600047c45 */ /* 0x010fe40008201000 */
[----:B------:R-:W-:Y:S01]  /*04b0*/  LEA.HI R3, R3, R10, RZ, 0x7 ;  /* 0x0000000a03037211 */ /* 0x000fe200078f38ff */
[----:B------:R-:W3:Y:S02]  /*04c0*/  F2I.U32.TRUNC.NTZ R5, R5 ;  /* 0x0000000500057305 */ /* 0x000ee4000020f000 */
[----:B---3--:R-:W-:-:S04]  /*04d0*/  IMAD.MOV R8, RZ, RZ, -R5 ;  /* 0x000000ffff087224 */ /* 0x008fc800078e0a05 */
[----:B--2---:R-:W-:Y:S01]  /*04e0*/  IMAD R11, R7, R8, UR4 ;  /* 0x00000004070b7e24 */ /* 0x004fe2000f8e0208 */
[----:B------:R-:W-:Y:S02]  /*04f0*/  ULDC UR4, c[0x0][0x150] ;  /* 0x0000540000047ab9 */ /* 0x000fe40000000800 */
[----:B------:R-:W-:Y:S01]  /*0500*/  FMUL R8, R4, UR4 ;  /* 0x0000000404087c20 */ /* 0x000fe20008400000 */
[----:B------:R-:W-:Y:S06]  /*0510*/  @P0 BRA `(.L_x_5631) ;  /* 0x0000000000480947 */ /* 0x000fec0003800000 */
[----:B------:R-:W2:Y:S01]  /*0520*/  S2UR UR5, SR_CgaCtaId ;  /* 0x00000000000579c3 */ /* 0x000ea20000008800 */
        /* <DEDUP_REMOVED lines=12> */
[----:B--2---:R2:W3:Y:S08]  /*05f0*/  SYNCS.EXCH.64 URZ, [UR8+0x34850], UR4 ;  /* 0x03485004083f75b2 */ /* 0x0044f00008000100 */
[----:B------:R2:W4:Y:S01]  /*0600*/  SYNCS.EXCH.64 URZ, [UR8+0x34860], UR6 ;  /* 0x03486006083f75b2 */ /* 0x0005220008000100 */
[----:B------:R2:W1:Y:S01]  /*0610*/  SYNCS.EXCH.64 URZ, [UR8+0x34858], UR4 ;  /* 0x03485804083f75b2 */ /* 0x0004620008000100 */
[----:B------:R2:W1:Y:S01]  /*0620*/  SYNCS.EXCH.64 URZ, [UR8+0x34868], UR6 ;  /* 0x03486806083f75b2 */ /* 0x0004620008000100 */
[----:B------:R-:W-:Y:S01]  /*0630*/  NOP ;  /* 0x0000000000007918 */ /* 0x000fe20000000000 */
.L_x_5631:
        /* <DEDUP_REMOVED lines=37> */
.L_x_5632:
[----:B------:R-:W5:Y:S01]  /*0890*/  SHFL.IDX PT, R13, R0, RZ, 0x1f ;  /* 0x00001fff000d7589 */ /* 0x000f6200000e0000 */
[----:B--2---:R-:W2:Y:S01]  /*08a0*/  S2UR UR4, SR_CTAID.X ;  /* 0x00000000000479c3 */ /* 0x004ea20000002500 */
[----:B------:R-:W-:Y:S01]  /*08b0*/  LOP3.LUT R9, R9, 0x3ffffffc, RZ, 0xc0, !PT ;  /* 0x3ffffffc09097812 */ /* 0x000fe200078ec0ff */
[----:B------:R-:W-:Y:S01]  /*08c0*/  IMAD.IADD R4, R5, 0x1, -R4 ;  /* 0x0000000105047824 */ /* 0x000fe200078e0a04 */
[----:B------:R-:W-:Y:S01]  /*08d0*/  NOP ;  /* 0x0000000000007918 */ /* 0x000fe20000000000 */
[----:B------:R-:W-:Y:S02]  /*08e0*/  IMAD.IADD R7, R2, 0x1, -R7 ;  /* 0x0000000102077824 */ /* 0x000fe400078e0a07 */
[----:B------:R-:W-:Y:S02]  /*08f0*/  IMAD.IADD R9, R6, 0x1, -R9 ;  /* 0x0000000106097824 */ /* 0x000fe400078e0a09 */
[----:B------:R-:W3:Y:S01]  /*0900*/  LDC R6, c[0x0][0x140] ;  /* 0x00005000ff067b82 */ /* 0x000ee20000000800 */
[----:B------:R-:W-:Y:S01]  /*0910*/  LEA R7, R7, R4, 0x2 ;  /* 0x0000000407077211 */ /* 0x000fe200078e10ff */
[----:B------:R-:W-:-:S02]  /*0920*/  IMAD R9, R9, 0x4, R4 ;  /* 0x0000000409097824 */ /* 0x000fc400078e0204 */
[----:B-1----:R-:W-:Y:S01]  /*0930*/  IMAD.MOV R5, RZ, RZ, -R8 ;  /* 0x000000ffff057224 */ /* 0x002fe200078e0a08 */
[----:B------:R-:W-:Y:S02]  /*0940*/  LEA.HI R2, R7, R7, RZ, 0x1 ;  /* 0x0000000707027211 */ /* 0x000fe400078f08ff */
[----:B------:R-:W-:Y:S02]  /*0950*/  LEA.HI R4, R9, R9, RZ, 0x1 ;  /* 0x0000000909047211 */ /* 0x000fe400078f08ff */
[----:B------:R-:W-:Y:S02]  /*0960*/  LOP3.LUT R2, R2, 0xfffffffe, RZ, 0xc0, !PT ;  /* 0xfffffffe02027812 */ /* 0x000fe400078ec0ff */
[----:B------:R-:W-:-:S03]  /*0970*/  LOP3.LUT R4, R4, 0xfffffffe, RZ, 0xc0, !PT ;  /* 0xfffffffe04047812 */ /* 0x000fc600078ec0ff */
[----:B------:R-:W-:Y:S01]  /*0980*/  IMAD.IADD R2, R7, 0x1, -R2 ;  /* 0x0000000107027824 */ /* 0x000fe200078e0a02 */
[----:B-----5:R-:W-:Y:S01]  /*0990*/  ISETP.NE.AND P0, PT, R13, RZ, PT ;  /* 0x000000ff0d00720c */ /* 0x020fe20003f05270 */
[----:B--2---:R-:W-:Y:S02]  /*09a0*/  IMAD R5, R10, R5, UR4 ;  /* 0x000000040a057e24 */ /* 0x004fe4000f8e0205 */
[----:B------:R-:W-:-:S03]  /*09b0*/  IMAD.IADD R4, R9, 0x1, -R4 ;  /* 0x0000000109047824 */ /* 0x000fc600078e0a04 */
[-C--:B------:R-:W-:Y:S02]  /*09c0*/  ISETP.NE.AND P3, PT, R2, R5.reuse, PT ;  /* 0x000000050200720c */ /* 0x080fe40003f65270 */
[----:B------:R-:W-:-:S05]  /*09d0*/  ISETP.NE.AND P5, PT, R4, R5, PT ;  /* 0x000000050400720c */ /* 0x000fca0003fa5270 */
[----:B------:R-:W-:Y:S08]  /*09e0*/  @P0 BRA `(.L_x_5633) ;  /* 0x0000000000480947 */ /* 0x000ff00003800000 */
        /* <DEDUP_REMOVED lines=18> */
.L_x_5633:
[----:B------:R-:W5:Y:S01]  /*0b10*/  SHFL.IDX PT, R5, R0, RZ, 0x1f ;  /* 0x00001fff00057589 */ /* 0x000f6200000e0000 */
[----:B------:R-:W-:Y:S01]  /*0b20*/  IMAD.SHL.U32 R2, R7, 0x4, RZ ;  /* 0x0000000407027824 */ /* 0x000fe200078e00ff */
[----:B------:R-:W-:Y:S01]  /*0b30*/  MOV R23, 0x1 ;  /* 0x0000000100177802 */ /* 0x000fe20000000f00 */
[----:B------:R-:W-:Y:S01]  /*0b40*/  IMAD.SHL.U32 R4, R9, 0x4, RZ ;  /* 0x0000000409047824 */ /* 0x000fe200078e00ff */
        /* <DEDUP_REMOVED lines=17> */
[----:B---3--:R-:W-:Y:S02]  /*0c60*/  ISETP.EQ.U32.AND P1, PT, R6, 0x1, PT ;  /* 0x000000010600780c */ /* 0x008fe40003f22070 */
[----:B------:R-:W-:Y:S02]  /*0c70*/  ISETP.NE.AND P2, PT, R12, RZ, PT ;  /* 0x000000ff0c00720c */ /* 0x000fe40003f45270 */
        /* <DEDUP_REMOVED lines=17> */
[----:B-1----:R1:W3:Y:S08]  /*0d90*/  SYNCS.EXCH.64 URZ, [UR8+0x348b0], UR4 ;  /* 0x0348b004083f75b2 */ /* 0x0022f00008000100 */
[----:B------:R1:W1:Y:S01]  /*0da0*/  SYNCS.EXCH.64 URZ, [UR8+0x348c0], UR6 ;  /* 0x0348c006083f75b2 */ /* 0x0002620008000100 */
[----:B------:R1:W1:Y:S01]  /*0db0*/  SYNCS.EXCH.64 URZ, [UR8+0x348b8], UR4 ;  /* 0x0348b804083f75b2 */ /* 0x0002620008000100 */
[----:B------:R1:W1:Y:S01]  /*0dc0*/  SYNCS.EXCH.64 URZ, [UR8+0x348c8], UR6 ;  /* 0x0348c806083f75b2 */ /* 0x0002620008000100 */
[----:B------:R-:W-:Y:S01]  /*0dd0*/  NOP ;  /* 0x0000000000007918 */ /* 0x000fe20000000000 */
.L_x_5634:
[----:B------:R-:W-:Y:S01]  /*0de0*/  LOP3.LUT R23, R23, R2, RZ, 0xc0, !PT ;  /* 0x0000000217177212 */ /* 0x000fe200078ec0ff */
[----:B------:R-:W-:Y:S01]  /*0df0*/  NOP ;  /* 0x0000000000007918 */ /* 0x000fe20000000000 */
[----:B------:R-:W-:Y:S01]  /*0e00*/  LOP3.LUT R22, R22, R3, RZ, 0xc0, !PT ;  /* 0x0000000316167212 */ /* 0x000fe200078ec0ff */
[----:B------:R-:W-:Y:S06]  /*0e10*/  @!P1 BRA `(.L_x_5635) ;  /* 0x0000000000089947 */ /* 0x000fec0003800000 */
[----:B-1234-:R-:W-:Y:S01]  /*0e20*/  UCGABAR_ARV ;  /* 0x00000000000079c7 */ /* 0x01efe20008000000 */
[----:B------:R-:W-:Y:S05]  /*0e30*/  BRA `(.L_x_5636) ;  /* 0x0000000000047947 */ /* 0x000fea0003800000 */
.L_x_5635:
[----:B-1234-:R-:W-:Y:S01]  /*0e40*/  NOP ;  /* 0x0000000000007918 */ /* 0x01efe20000000000 */
.L_x_5636:
[----:B------:R-:W-:Y:S05]  /*0e50*/  @!P1 BRA `(.L_x_5637) ;  /* 0x00000000000c9947 */ /* 0x000fea0003800000 */
[----:B------:R-:W-:Y:S01]  /*0e60*/  UCGABAR_WAIT ;  /* 0x0000000000007dc7 */ /* 0x000fe20008000000 */
[----:B------:R-:W-:Y:S01]  /*0e70*/  CCTL.IVALL ;  /* 0x00000000ff00798f */ /* 0x000fe20002000000 */
[----:B------:R-:W-:Y:S05]  /*0e80*/  BRA `(.L_x_5638) ;  /* 0x0000000000047947 */ /* 0x000fea0003800000 */
.L_x_5637:
[----:B------:R-:W-:Y:S06]  /*0e90*/  BAR.SYNC.DEFER_BLOCKING 0x0 ;  /* 0x0000000000007b1d */ /* 0x000fec0000010000 */
.L_x_5638:
[----:B------:R-:W-:-:S05]  /*0ea0*/  IMAD.MOV.U32 R2, RZ, RZ, 0x1 ;  /* 0x00000001ff027424 */ /* 0x000fca00078e00ff */
[----:B------:R-:W-:-:S05]  /*0eb0*/  SEL R2, R2, 0x2, !P2 ;  /* 0x0000000202027807 */ /* 0x000fca0005000000 */
[----:B------:R1:W-:Y:S01]  /*0ec0*/  STL [R1+0x1c], R2 ;  /* 0x00001c0201007387 */ /* 0x0003e20000100800 */
[----:B------:R-:W-:Y:S05]  /*0ed0*/  @!P2 BRA `(.L_x_5639) ;  /* 0x000000cc0054a947 */ /* 0x000fea0003800000 */
.L_x_5640:
[----:B------:R-:W-:-:S08]  /*0ee0*/  NOP ;  /* 0x0000000000007918 */ /* 0x000fd00000000000 */
[----:B------:R-:W2:Y:S02]  /*0ef0*/  USETMAXREG.TRY_ALLOC.CTAPOOL UP0, 0xf0 ;  /* 0x000000f0000079c8 */ /* 0x000ea40008000600 */
[----:B--2---:R-:W-:-:S13]  /*0f00*/  PLOP3.LUT P0, PT, PT, PT, UP0, 0x80, 0x0 ;  /* 0x000000000000781c */ /* 0x004fda0003f0f008 */
[----:B------:R-:W-:Y:S05]  /*0f10*/  @!P0 BRA `(.L_x_5640) ;  /* 0xfffffffc00f08947 */ /* 0x000fea000383ffff */
[----:B-1----:R-:W1:Y:S01]  /*0f20*/  S2R R2, SR_TID.X ;  /* 0x0000000000027919 */ /* 0x002e620000002100 */
[----:B------:R-:W2:Y:S08]  /*0f30*/  S2UR UR7, SR_CTAID.X ;  /* 0x00000000000779c3 */ /* 0x000eb00000002500 */
[----:B------:R-:W-:Y:S06]  /*0f40*/  BAR.ARV 0x8, 0x120 ;  /* 0x0204800000007b1d */ /* 0x000fec0000002000 */
[----:B-1----:R-:W-:-:S04]  /*0f50*/  LOP3.LUT R0, R2, 0xffffff80, RZ, 0xc0, !PT ;  /* 0xffffff8002007812 */ /* 0x002fc800078ec0ff */
[----:B------:R-:W-:Y:S02]  /*0f60*/  ISETP.NE.AND P0, PT, R0, 0x80, PT ;  /* 0x000000800000780c */ /* 0x000fe40003f05270 */
[----:B------:R-:W2:Y:S11]  /*0f70*/  LDC R0, c[0x0][0xda4] ;  /* 0x00036900ff007b82 */ /* 0x000eb60000000800 */
[----:B------:R-:W-:Y:S06]  /*0f80*/  @!P0 BAR.ARV 0x9, 0x100 ;  /* 0x0244000000008b1d */ /* 0x000fec0000002000 */
[----:B--2---:R-:W-:-:S13]  /*0f90*/  ISETP.LE.AND P0, PT, R0, UR7, PT ;  /* 0x0000000700007c0c */ /* 0x004fda000bf03270 */
[----:B------:R-:W-:Y:S05]  /*0fa0*/  @P0 EXIT ;  /* 0x000000000000094d */ /* 0x000fea0003800000 */
[----:B------:R-:W2:Y:S01]  /*0fb0*/  LDL.LU R8, [R1+0x1c] ;  /* 0x00001c0001087983 */ /* 0x000ea20000300800 */
[----:B------:R-:W-:-:S05]  /*0fc0*/  VIADD R0, R2, 0xffffff80 ;  /* 0xffffff8002007836 */ /* 0x000fca0000000000 */
[----:B------:R-:W-:-:S04]  /*0fd0*/  SHF.R.S32.HI R3, RZ, 0x1f, R0 ;  /* 0x0000001fff037819 */ /* 0x000fc80000011400 */
[----:B------:R-:W-:-:S04]  /*0fe0*/  LEA.HI R2, R3, R0, RZ, 0x7 ;  /* 0x0000000003027211 */ /* 0x000fc800078f38ff */
[----:B------:R-:W-:Y:S01]  /*0ff0*/  LOP3.LUT R5, R2, 0xffffff80, RZ, 0xc0, !PT ;  /* 0xffffff8002057812 */ /* 0x000fe200078ec0ff */
[----:B------:R-:W1:Y:S01]  /*1000*/  S2UR UR4, SR_CgaCtaId ;  /* 0x00000000000479c3 */ /* 0x000e620000008800 */
[----:B------:R-:W-:-:S03]  /*1010*/  LEA.HI R6, R3, R0, RZ, 0x4 ;  /* 0x0000000003067211 */ /* 0x000fc600078f20ff */
[----:B------:R-:W-:Y:S01]  /*1020*/  IMAD.IADD R222, R0, 0x1, -R5 ;  /* 0x0000000100de7824 */ /* 0x000fe200078e0a05 */
[----:B------:R-:W-:-:S03]  /*1030*/  LOP3.LUT R7, R6, 0x3fffff0, RZ, 0xc0, !PT ;  /* 0x03fffff006077812 */ /* 0x000fc600078ec0ff */
[----:B------:R-:W3:Y:S01]  /*1040*/  S2UR UR6, SR_SWINHI ;  /* 0x00000000000679c3 */ /* 0x000ee20000002f00 */
        /* <DEDUP_REMOVED lines=16> */
[----:B-1----:R-:W-:Y:S01]  /*1150*/  ULEA UR39, UR4, UR39, 0x18 ;  /* 0x0000002704277291 */ /* 0x002fe2000f8ec03f */
        /* <DEDUP_REMOVED lines=8> */
[----:B---3--:R-:W-:Y:S01]  /*11e0*/  UMOV UR5, UR6 ;  /* 0x0000000600057c82 */ /* 0x008fe20008000000 */
[----:B------:R-:W-:Y:S01]  /*11f0*/  SHF.L.U32 R5, R6, 0x3, RZ ;  /* 0x0000000306057819 */ /* 0x000fe200000006ff */
[----:B------:R-:W-:-:S02]  /*1200*/  IMAD.MOV.U32 R228, RZ, RZ, -0x2 ;  /* 0xfffffffeffe47424 */ /* 0x000fc400078e00ff */
[----:B------:R-:W-:Y:S02]  /*1210*/  IMAD.U32 R16, RZ, RZ, UR4 ;  /* 0x00000004ff107e24 */ /* 0x000fe4000f8e00ff */
[----:B------:R-:W-:Y:S02]  /*1220*/  IMAD.U32 R17, RZ, RZ, UR5 ;  /* 0x00000005ff117e24 */ /* 0x000fe4000f8e00ff */
[----:B------:R-:W-:Y:S02]  /*1230*/  IMAD.IADD R3, R222, 0x1, -R3 ;  /* 0x00000001de037824 */ /* 0x000fe400078e0a03 */
[----:B------:R-:W-:Y:S02]  /*1240*/  IMAD R7, R0, 0x10, R7 ;  /* 0x0000001000077824 */ /* 0x000fe400078e0207 */
[----:B------:R-:W-:Y:S02]  /*1250*/  IMAD.IADD R2, R225, 0x1, -R2 ;  /* 0x00000001e1027824 */ /* 0x000fe400078e0a02 */
[----:B------:R-:W-:-:S02]  /*1260*/  IMAD R228, R3, R228, 0xb0 ;  /* 0x000000b003e47424 */ /* 0x000fc400078e02e4 */
[----:B------:R-:W-:Y:S01]  /*1270*/  IMAD.WIDE R16, R5, 0x2, R16 ;  /* 0x0000000205107825 */ /* 0x000fe200078e0210 */
[----:B------:R-:W-:-:S03]  /*1280*/  UMOV UR61, URZ ;  /* 0x0000003f003d7c82 */ /* 0x000fc60008000000 */
[----:B------:R-:W-:Y:S02]  /*1290*/  IMAD R227, R2, 0x40, R7 ;  /* 0x0000004002e37824 */ /* 0x000fe400078e0207 */
[----:B------:R-:W-:Y:S02]  /*12a0*/  IMAD.U32 R220, RZ, RZ, UR7 ;  /* 0x00000007ffdc7e24 */ /* 0x000fe4000f8e00ff */
[----:B------:R-:W-:Y:S01]  /*12b0*/  IMAD.MOV.U32 R221, RZ, RZ, RZ ;  /* 0x000000ffffdd7224 */ /* 0x000fe200078e00ff */
[----:B------:R-:W-:Y:S01]  /*12c0*/  UMOV UR38, URZ ;  /* 0x0000003f00267c82 */ /* 0x000fe20008000000 */
[----:B--2---:R-:W-:-:S07]  /*12d0*/  LOP3.LUT R18, R8, 0x1, RZ, 0xfc, !PT ;  /* 0x0000000108127812 */ /* 0x004fce00078efcff */
.L_x_5667:
[----:B------:R-:W1:Y:S01]  /*12e0*/  SHFL.IDX PT, R0, R225, RZ, 0x1f ;  /* 0x00001fffe1007589 */ /* 0x000e6200000e0000 */
[----:B------:R-:W2:Y:S01]  /*12f0*/  LDC R113, c[0x0][0x2e0] ;  /* 0x0000b800ff717b82 */ /* 0x000ea20000000800 */
[----:B------:R-:W-:Y:S01]  /*1300*/  ULDC UR4, c[0x0][0xda8] ;  /* 0x00036a0000047ab9 */ /* 0x000fe20000000800 */
[----:B------:R-:W-:Y:S01]  /*1310*/  ULDC.64 UR6, c[0x0][0x3f8] ;  /* 0x0000fe0000067ab9 */ /* 0x000fe20000000a00 */
[----:B------:R-:W-:Y:S01]  /*1320*/  R2UR UR10, R220 ;  /* 0x00000000dc0a72ca */ /* 0x000fe200000e0000 */
[----:B------:R-:W-:Y:S02]  /*1330*/  UISETP.NE.AND UP1, UPT, UR4, 0x1, UPT ;  /* 0x000000010400788c */ /* 0x000fe4000bf25270 */
[----:B------:R-:W-:Y:S01]  /*1340*/  UISETP.NE.U32.AND UP0, UPT, UR6, URZ, UPT ;  /* 0x0000003f0600728c */ /* 0x000fe2000bf05070 */
[----:B------:R-:W-:Y:S02]  /*1350*/  ULDC UR5, c[0x0][0xdb4] ;  /* 0x00036d0000057ab9 */ /* 0x000fe40000000800 */
[----:B------:R-:W-:Y:S01]  /*1360*/  ULDC UR6, c[0x0][0x404] ;  /* 0x0001010000067ab9 */ /* 0x000fe20000000800 */
[----:B------:R-:W-:-:S02]  /*1370*/  UISETP.NE.AND.EX UP0, UPT, UR7, URZ, UPT, UP0 ;  /* 0x0000003f0700728c */ /* 0x000fc4000bf05300 */
[----:B------:R-:W-:Y:S02]  /*1380*/  UIADD3 UR8, UR39, 0x16400, URZ ;  /* 0x0001640027087890 */ /* 0x000fe4000fffe03f */
[----:B------:R-:W-:Y:S02]  /*1390*/  UISETP.NE.AND UP2, UPT, UR5, 0x1, UPT ;  /* 0x000000010500788c */ /* 0x000fe4000bf45270 */
[----:B------:R-:W-:Y:S01]  /*13a0*/  USEL UR6, UR6, 0x1, UP0 ;  /* 0x0000000106067887 */ /* 0x000fe20008000000 */
[----:B------:R-:W-:Y:S01]  /*13b0*/  @UP1 ULDC UR5, c[0x0][0xdac] ;  /* 0x00036b0000051ab9 */ /* 0x000fe20000000800 */
[----:B------:R-:W-:Y:S01]  /*13c0*/  ULOP3.LUT UP0, URZ, UR8, 0x9f, URZ, 0xc0, !UPT ;  /* 0x0000009f083f7892 */ /* 0x000fe2000f80c03f */
[----:B------:R-:W-:Y:S01]  /*13d0*/  UMOV UR11, UR10 ;  /* 0x0000000a000b7c82 */ /* 0x000fe20008000000 */
[----:B-1----:R-:W-:Y:S02]  /*13e0*/  R2UR UR9, R0 ;  /* 0x00000000000972ca */ /* 0x002fe400000e0000 */
[----:B--2---:R-:W-:Y:S01]  /*13f0*/  IMAD R113, R113, UR6, RZ ;  /* 0x0000000671717c24 */ /* 0x004fe2000f8e02ff */
[----:B------:R-:W-:Y:S01]  /*1400*/  @UP1 ULDC UR6, c[0x0][0xdb0] ;  /* 0x00036c0000061ab9 */ /* 0x000fe20000000800 */
[----:B------:R-:W-:-:S03]  /*1410*/  PLOP3.LUT P0, PT, PT, PT, UP0, 0x80, 0x0 ;  /* 0x000000000000781c */ /* 0x000fc60003f0f008 */
[----:B------:R-:W-:-:S05]  /*1420*/  IADD3 R0, R113, 0xaf, RZ ;  /* 0x000000af71007810 */ /* 0x000fca0007ffe0ff */
[----:B------:R-:W-:Y:S01]  /*1430*/  IMAD.HI R0, R0, 0x2e8ba2e9, RZ ;  /* 0x2e8ba2e900007827 */ /* 0x000fe200078e02ff */
[----:B------:R-:W-:-:S03]  /*1440*/  ULEA.HI UR4, UR9, UR9, URZ, 0x1 ;  /* 0x0000000909047291 */ /* 0x000fc6000f8f083f */
[----:B------:R-:W-:Y:S01]  /*1450*/  IMAD.U32 R19, RZ, RZ, UR9 ;  /* 0x00000009ff137e24 */ /* 0x000fe2000f8e00ff */
[----:B------:R-:W-:Y:S01]  /*1460*/  SHF.R.U32.HI R3, RZ, 0x1f, R0 ;  /* 0x0000001fff037819 */ /* 0x000fe20000011600 */
[----:B------:R-:W-:Y:S02]  /*1470*/  ULOP3.LUT UR7, UR4, 0x1e, URZ, 0xc0, !UPT ;  /* 0x0000001e04077892 */ /* 0x000fe4000f8ec03f */
[----:B------:R-:W-:Y:S01]  /*1480*/  UIMAD.WIDE.U32 UR4, UR10, UR5, URZ ;  /* 0x000000050a0472a5 */ /* 0x000fe2000f8e003f */
[----:B------:R-:W-:Y:S01]  /*1490*/  LEA.HI.SX32 R112, R0, R3, 0x1b ;  /* 0x0000000300707211 */ /* 0x000fe200078fdaff */
[----:B------:R-:W-:Y:S02]  /*14a0*/  UIADD3 UR7, UR9, -UR7, URZ ;  /* 0x8000000709077290 */ /* 0x000fe4000fffe03f */
[----:B------:R-:W-:Y:S02]  /*14b0*/  @UP1 USHF.R.U32.HI UR11, URZ, UR6, UR5 ;  /* 0x000000063f0b1299 */ /* 0x000fe40008011605 */
[----:B------:R-:W-:-:S03]  /*14c0*/  ULEA UR7, UR7, UR8, 0xd ;  /* 0x0000000807077291 */ /* 0x000fc6000f8e683f */
[----:B------:R-:W-:Y:S01]  /*14d0*/  @UP2 ULDC.64 UR8, c[0x0][0xdb8] ;  /* 0x00036e0000082ab9 */ /* 0x000fe20000000a00 */
[----:B------:R-:W-:Y:S01]  /*14e0*/  USHF.R.U32.HI UR7, URZ, 0x4, UR7 ;  /* 0x000000043f077899 */ /* 0x000fe20008011607 */
[----:B------:R-:W-:Y:S01]  /*14f0*/  IMAD.U32 R224, RZ, RZ, UR11 ;  /* 0x0000000bffe07e24 */ /* 0x000fe2000f8e00ff */
[----:B------:R-:W-:Y:S02]  /*1500*/  UIMAD.WIDE.U32 UR4, UR11, UR8, URZ ;  /* 0x000000080b0472a5 */ /* 0x000fe4000f8e003f */
[----:B------:R-:W-:Y:S01]  /*1510*/  UMOV UR36, UR11 ;  /* 0x0000000b00247c82 */ /* 0x000fe20008000000 */
[----:B------:R-:W-:Y:S02]  /*1520*/  ULOP3.LUT UR48, UR7, 0x3fff, URZ, 0xc0, !UPT ;  /* 0x00003fff07307892 */ /* 0x000fe4000f8ec03f */
[----:B------:R-:W-:Y:S02]  /*1530*/  @UP2 USHF.R.U32.HI UR36, URZ, UR9, UR5 ;  /* 0x000000093f242299 */ /* 0x000fe40008011605 */
[----:B------:R-:W-:-:S02]  /*1540*/  UMOV UR4, UR10 ;  /* 0x0000000a00047c82 */ /* 0x000fc40008000000 */
[----:B------:R-:W-:Y:S01]  /*1550*/  IMAD.U32 R223, RZ, RZ, UR4 ;  /* 0x00000004ffdf7e24 */ /* 0x000fe2000f8e00ff */
[----:B------:R-:W-:Y:S07]  /*1560*/  @!P0 BRA `(.L_x_5641) ;  /* 0x0000000000408947 */ /* 0x000fee0003800000 */
[----:B------:R-:W-:Y:S01]  /*1570*/  MOV R0, 0x0 ;  /* 0x0000000000007802 */ /* 0x000fe20000000f00 */
[----:B------:R-:W-:Y:S01]  /*1580*/  ULDC.64 UR4, c[0x4][0x1b8] ;  /* 0x01006e0000047ab9 */ /* 0x000fe20000000a00 */
[----:B------:R-:W-:Y:S01]  /*1590*/  ULDC.64 UR6, c[0x4][0xc8] ;  /* 0x0100320000067ab9 */ /* 0x000fe20000000a00 */
[----:B------:R-:W-:Y:S01]  /*15a0*/  IMAD.U32 R4, RZ, RZ, UR4 ;  /* 0x00000004ff047e24 */ /* 0x000fe2000f8e00ff */
[----:B------:R1:W2:Y:S01]  /*15b0*/  LDC.64 R2, c[0x4][R0] ;  /* 0x0100000000027b82 */ /* 0x0002a20000000a00 */
        /* <DEDUP_REMOVED lines=11> */
.L_x_5641:
[----:B------:R-:W-:Y:S02]  /*1670*/  LOP3.LUT R0, R221, 0x1, RZ, 0xc0, !PT ;  /* 0x00000001dd007812 */ /* 0x000fe400078ec0ff */
[----:B------:R-:W-:Y:S02]  /*1680*/  ISETP.NE.AND P0, PT, R18, 0x3, PT ;  /* 0x000000031200780c */ /* 0x000fe40003f05270 */
[----:B------:R-:W-:-:S04]  /*1690*/  SHF.L.U32 R0, R0, 0x1f, RZ ;  /* 0x0000001f00007819 */ /* 0x000fc800000006ff */
[----:B------:R-:W1:Y:S02]  /*16a0*/  SYNCS.PHASECHK.TRANS64.TRYWAIT P1, [UR39+0x34800], R0 ;  /* 0x03480000ff0075a7 */ /* 0x000e640008020167 */
[----:B-1----:R-:W-:Y:S05]  /*16b0*/  @!P1 BRA `(.L_x_5642) ;  /* 0x000000f400c49947 */ /* 0x002fea0003800000 */
.L_x_5732:
[----:B------:R-:W-:Y:S05]  /*16c0*/  @!P0 BRA `(.L_x_5643) ;  /* 0x0000000000048947 */ /* 0x000fea0003800000 */
[----:B------:R-:W-:Y:S01]  /*16d0*/  BPT.TRAP 0x1 ;  /* 0x000000040000795c */ /* 0x000fe20000300000 */
.L_x_5643:
[----:B------:R-:W-:Y:S02]  /*16e0*/  IMAD.U32 R10, RZ, RZ, UR38 ;  /* 0x00000026ff0a7e24 */ /* 0x000fe4000f8e00ff */
[----:B-1----:R-:W-:-:S03]  /*16f0*/  IMAD.U32 R3, RZ, RZ, UR61 ;  /* 0x0000003dff037e24 */ /* 0x002fc6000f8e00ff */
[----:B------:R-:W-:Y:S02]  /*1700*/  LEA R10, R10, UR39, 0x3 ;  /* 0x000000270a0a7c11 */ /* 0x000fe4000f8e18ff */
[----:B------:R-:W-:-:S04]  /*1710*/  SHF.L.U32 R3, R3, 0x1f, RZ ;  /* 0x0000001f03037819 */ /* 0x000fc800000006ff */
[----:B------:R1:W2:Y:S01]  /*1720*/  SYNCS.PHASECHK.TRANS64.TRYWAIT P1, [R10+URZ+0x34830], R3 ;  /* 0x034830030a0075a7 */ /* 0x0002a2000802017f */
[----:B------:R-:W-:Y:S05]  /*1730*/  @!P0 BRA `(.L_x_5644) ;  /* 0x0000000000048947 */ /* 0x000fea0003800000 */
[----:B------:R-:W-:Y:S01]  /*1740*/  BPT.TRAP 0x1 ;  /* 0x000000040000795c */ /* 0x000fe20000300000 */
.L_x_5644:
[----:B--2---:R-:W-:Y:S05]  /*1750*/  @P1 BRA `(.L_x_5645) ;  /* 0x0000000000081947 */ /* 0x004fea0003800000 */
[----:B------:R-:W2:Y:S02]  /*1760*/  SYNCS.PHASECHK.TRANS64.TRYWAIT P1, [R10+URZ+0x34830], R3 ;  /* 0x034830030a0075a7 */ /* 0x000ea4000802017f */
[----:B--2---:R-:W-:Y:S05]  /*1770*/  @!P1 BRA `(.L_x_5646) ;  /* 0x000000f400ac9947 */ /* 0x004fea0003800000 */
.L_x_5645:
[----:B------:R-:W-:Y:S05]  /*1780*/  WARPSYNC.ALL ;  /* 0x0000000000007948 */ /* 0x000fea0003800000 */
[----:B------:R-:W-:Y:S01]  /*1790*/  UIADD3 UR4, UR39, 0x1e400, URZ ;  /* 0x0001e40027047890 */ /* 0x000fe2000fffe03f */
[----:B------:R-:W-:Y:S01]  /*17a0*/  WARPGROUP.ARRIVE ;  /* 0x00000000000079c5 */ /* 0x000fe20000000000 */
[----:B------:R-:W-:Y:S02]  /*17b0*/  ULOP3.LUT UR48, UR48, 0x10000, URZ, 0xfc, !UPT ;  /* 0x0001000030307892 */ /* 0x000fe4000f8efc3f */
[----:B------:R-:W-:Y:S01]  /*17c0*/  USHF.R.U32.HI UR4, URZ, 0x4, UR4 ;  /* 0x000000043f047899 */ /* 0x000fe20008011604 */
[----:B------:R-:W-:Y:S01]  /*17d0*/  UMOV UR41, 0x40000040 ;  /* 0x4000004000297882 */ /* 0x000fe20000000000 */
[----:B------:R-:W-:-:S02]  /*17e0*/  UMOV UR43, 0x40000040 ;  /* 0x40000040002b7882 */ /* 0x000fc40000000000 */
        /* <DEDUP_REMOVED lines=8> */
[----:B------:R-:W-:Y:S02]  /*1870*/  UIMAD UR37, UR38, 0xb00, UR7 ;  /* 0x00000b00262578a4 */ /* 0x000fe4000f8e0207 */
[----:B------:R-:W-:Y:S01]  /*1880*/  IMAD.U32 R0, RZ, RZ, UR7 ;  /* 0x00000007ff007e24 */ /* 0x000fe2000f8e00ff */
[----:B------:R-:W-:Y:S01]  /*1890*/  UMOV UR7, 0x40000040 ;  /* 0x4000004000077882 */ /* 0x000fe20000000000 */
[----:B------:R-:W-:-:S02]  /*18a0*/  UIADD3 UR6, UR37, 0x80, URZ ;  /* 0x0000008025067890 */ /* 0x000fc4000fffe03f */
[----:B------:R-:W-:Y:S02]  /*18b0*/  UIADD3 UR10, UR37, 0x100, URZ ;  /* 0x00000100250a7890 */ /* 0x000fe4000fffe03f */
[----:B------:R-:W-:Y:S01]  /*18c0*/  UMOV UR42, UR37 ;  /* 0x00000025002a7c82 */ /* 0x000fe20008000000 */
[----:B------:R-:W-:Y:S01]  /*18d0*/  UMOV UR9, UR41 ;  /* 0x0000002900097c82 */ /* 0x000fe20008000000 */
[----:B------:R-:W-:Y:S01]  /*18e0*/  HGMMA.64x16x16.F32.BF16 R104, gdesc[UR40], RZ, !UPT, gsb0 ;  /* 0x00200000286879f0 */ /* 0x000fe2000c0018ff */
        /* <DEDUP_REMOVED lines=25> */
[----:B------:R-:W-:Y:S01]  /*1a80*/  UMOV UR43, 0x40000040 ;  /* 0x40000040002b7882 */ /* 0x000fe20000000000 */
[----:B------:R-:W-:Y:S01]  /*1a90*/  UIADD3 UR46, UR37, 0x604, URZ ;  /* 0x00000604252e7890 */ /* 0x000fe2000fffe03f */
[----:B------:R-:W-:Y:S01]  /*1aa0*/  UMOV UR47, 0x40000040 ;  /* 0x40000040002f7882 */ /* 0x000fe20000000000 */
[----:B------:R-:W-:Y:S01]  /*1ab0*/  UIADD3 UR50, UR37, 0x606, URZ ;  /* 0x0000060625327890 */ /* 0x000fe2000fffe03f */
[----:B------:R-:W-:Y:S01]  /*1ac0*/  UMOV UR51, 0x40000040 ;  /* 0x4000004000337882 */ /* 0x000fe20000000000 */
        /* <DEDUP_REMOVED lines=50> */
[----:B------:R-:W-:Y:S02]  /*1df0*/  UMOV UR41, 0x40000040 ;  /* 0x4000004000297882 */ /* 0x000fe40000000000 */
[----:B------:R-:W-:Y:S01]  /*1e00*/  UMOV UR9, UR41 ;  /* 0x0000002900097c82 */ /* 0x000fe20008000000 */
[----:B------:R-:W-:Y:S01]  /*1e10*/  UMOV UR13, UR41 ;  /* 0x00000029000d7c82 */ /* 0x000fe20008000000 */
[----:B------:R-:W-:Y:S01]  /*1e20*/  UMOV UR17, UR41 ;  /* 0x0000002900117c82 */ /* 0x000fe20008000000 */
[----:B------:R-:W-:Y:S01]  /*1e30*/  UMOV UR21, UR41 ;  /* 0x0000002900157c82 */ /* 0x000fe20008000000 */
[----:B------:R-:W-:Y:S01]  /*1e40*/  UMOV UR25, UR41 ;  /* 0x0000002900197c82 */ /* 0x000fe20008000000 */
[----:B------:R-:W-:Y:S01]  /*1e50*/  UMOV UR29, UR41 ;  /* 0x00000029001d7c82 */ /* 0x000fe20008000000 */
[----:B------:R-:W-:Y:S01]  /*1e60*/  UMOV UR33, UR41 ;  /* 0x0000002900217c82 */ /* 0x000fe20008000000 */
[----:B------:R-:W-:Y:S01]  /*1e70*/  IMAD.U32 R7, RZ, RZ, UR41 ;  /* 0x00000029ff077e24 */ /* 0x000fe2000f8e00ff */
[----:B------:R-:W-:-:S02]  /*1e80*/  WARPGROUP.DEPBAR.LE gsb0, 0x0 ;  /* 0x00008000000079c5 */ /* 0x000fc40000010000 */
[----:B------:R-:W-:-:S06]  /*1e90*/  WARPGROUP.ARRIVE ;  /* 0x00000000000079c5 */ /* 0x000fcc0000000000 */
[----:B------:R-:W-:Y:S01]  /*1ea0*/  HGMMA.64x16x16.F32.BF16 R24, gdesc[UR4], RZ, !UPT, gsb0 ;  /* 0x00200000041879f0 */ /* 0x000fe2000c0018ff */
[----:B------:R-:W-:Y:S02]  /*1eb0*/  UIADD3 UR4, UR48, 0x2, URZ ;  /* 0x0000000230047890 */ /* 0x000fe4000fffe03f */
[----:B------:R-:W-:Y:S01]  /*1ec0*/  UIADD3 UR6, UR37, 0x2, URZ ;  /* 0x0000000225067890 */ /* 0x000fe2000fffe03f */
[----:B------:R-:W-:Y:S01]  /*1ed0*/  UMOV UR5, UR41 ;  /* 0x0000002900057c82 */ /* 0x000fe20008000000 */
[----:B------:R-:W-:-:S03]  /*1ee0*/  UMOV UR7, 0x40000040 ;  /* 0x4000004000077882 */ /* 0x000fc60000000000 */
[----:B------:R-:W-:Y:S02]  /*1ef0*/  UMOV UR40, UR4 ;  /* 0x0000000400287c82 */ /* 0x000fe40008000000 */
        /* <DEDUP_REMOVED lines=15> */
[----:B------:R-:W-:Y:S01]  /*1ff0*/  HGMMA.64x16x16.F32.BF16 R104, gdesc[UR40], R104, gsb0 ;  /* 0x00200000286879f0 */ /* 0x000fe20008001868 */
[----:B------:R-:W-:Y:S02]  /*2000*/  UMOV UR43, 0x40000040 ;  /* 0x40000040002b7882 */ /* 0x000fe40000000000 */
[----:B------:R-:W-:Y:S02]  /*2010*/  WARPGROUP.DEPBAR.LE gsb0, 0x0 ;  /* 0x00008000000079c5 */ /* 0x000fe40000010000 */
[----:B------:R-:W-:-:S06]  /*2020*/  WARPGROUP.ARRIVE ;  /* 0x00000000000079c5 */ /* 0x000fcc0000000000 */
[----:B------:R-:W-:Y:S01]  /*2030*/  HGMMA.64x16x16.F32.BF16 R96, gdesc[UR4], R96, gsb0 ;  /* 0x00200000046079f0 */ /* 0x000fe20008001860 */
[----:B------:R-:W-:Y:S02]  /*2040*/  UIADD3 UR4, UR37, 0x202, URZ ;  /* 0x0000020225047890 */ /* 0x000fe4000fffe03f */
[----:B------:R-:W-:Y:S01]  /*2050*/  UIADD3 UR6, UR37, 0x482, URZ ;  /* 0x0000048225067890 */ /* 0x000fe2000fffe03f */
[----:B------:R-:W-:Y:S01]  /*2060*/  UMOV UR5, UR41 ;  /* 0x0000002900057c82 */ /* 0x000fe20008000000 */
[----:B------:R-:W-:-:S03]  /*2070*/  UMOV UR7, 0x40000040 ;  /* 0x4000004000077882 */ /* 0x000fc60000000000 */
[----:B------:R-:W-:Y:S01]  /*2080*/  UMOV UR18, UR4 ;  /* 0x0000000400127c82 */ /* 0x000fe20008000000 */
[----:B------:R-:W-:Y:S01]  /*2090*/  UMOV UR4, UR40 ;  /* 0x0000002800047c82 */ /* 0x000fe20008000000 */
        /* <DEDUP_REMOVED lines=137> */
[----:B-12---:R-:W-:Y:S01]  /*2930*/  IMAD.U32 R3, RZ, RZ, UR41 ;  /* 0x00000029ff037e24 */ /* 0x006fe2000f8e00ff */
        /* <DEDUP_REMOVED lines=20> */
[----:B------:R-:W-:Y:S01]  /*2a80*/  MOV R2, UR40 ;  /* 0x0000002800027c02 */ /* 0x000fe20008000f00 */
        /* <DEDUP_REMOVED lines=94> */
[----:B------:R-:W-:-:S06]  /*3070*/  UMOV UR7, 0x40000040 ;  /* 0x4000004000077882 */ /* 0x000fcc0000000000 */
        /* <DEDUP_REMOVED lines=9> */
[----:B------:R-:W-:Y:S01]  /*3110*/  UMOV UR41, UR9 ;  /* 0x0000000900297c82 */ /* 0x000fe20008000000 */
[----:B------:R-:W-:Y:S01]  /*3120*/  UMOV UR33, UR9 ;  /* 0x0000000900217c82 */ /* 0x000fe20008000000 */
[----:B------:R-:W-:Y:S02]  /*3130*/  WARPGROUP.DEPBAR.LE gsb0, 0x0 ;  /* 0x00008000000079c5 */ /* 0x000fe40000010000 */
[----:B------:R-:W-:-:S06]  /*3140*/  WARPGROUP.ARRIVE ;  /* 0x00000000000079c5 */ /* 0x000fcc0000000000 */
[----:B------:R-:W-:Y:S01]  /*3150*/  HGMMA.64x16x16.F32.BF16 R72, gdesc[UR12], R72, gsb0 ;  /* 0x002000000c4879f0 */ /* 0x000fe20008001848 */
[----:B------:R-:W-:Y:S01]  /*3160*/  UIADD3 UR14, UR37, 0x782, URZ ;  /* 0x00000782250e7890 */ /* 0x000fe2000fffe03f */
[----:B------:R-:W-:Y:S01]  /*3170*/  UMOV UR13, UR9 ;  /* 0x00000009000d7c82 */ /* 0x000fe20008000000 */
[----:B------:R-:W-:Y:S01]  /*3180*/  UMOV UR15, 0x40000040 ;  /* 0x40000040000f7882 */ /* 0x000fe20000000000 */
        /* <DEDUP_REMOVED lines=224> */
.L_x_5647:
[----:B------:R-:W-:Y:S01]  /*3f90*/  ULDC UR6, c[0x0][0x9d8] ;  /* 0x0002760000067ab9 */ /* 0x000fe20000000800 */
[----:B------:R-:W-:Y:S01]  /*3fa0*/  ULDC UR7, c[0x0][0x988] ;  /* 0x0002620000077ab9 */ /* 0x000fe20000000800 */
[----:B------:R-:W-:Y:S01]  /*3fb0*/  FMUL.FTZ R13, R104, UR6 ;  /* 0x00000006680d7c20 */ /* 0x000fe20008410000 */
[----:B------:R-:W-:Y:S01]  /*3fc0*/  FMUL.FTZ R14, R105, UR6 ;  /* 0x00000006690e7c20 */ /* 0x000fe20008410000 */
[----:B------:R-:W-:Y:S01]  /*3fd0*/  FMUL.FTZ R21, R108, UR6 ;  /* 0x000000066c157c20 */ /* 0x000fe20008410000 */
[----:B------:R-:W-:Y:S01]  /*3fe0*/  FMUL.FTZ R104, R109, UR6 ;  /* 0x000000066d687c20 */ /* 0x000fe20008410000 */
[----:B------:R-:W2:Y:S01]  /*3ff0*/  LDL R134, [R1+0x4] ;  /* 0x0000040001867983 */ /* 0x000ea20000100800 */
[----:B------:R-:W-:Y:S01]  /*4000*/  FMUL.FTZ R122, R33, UR6 ;  /* 0x00000006217a7c20 */ /* 0x000fe20008410000 */
[----:B------:R-:W1:Y:S01]  /*4010*/  MUFU.TANH R13, R13 ;  /* 0x0000000d000d7308 */ /* 0x000e620000002400 */
[----:B------:R-:W-:Y:S02]  /*4020*/  IMAD.IADD R33, R228, 0x1, R113 ;  /* 0x00000001e4217824 */ /* 0x000fe400078e0271 */
[----:B------:R-:W-:Y:S01]  /*4030*/  FMUL.FTZ R105, R96, UR6 ;  /* 0x0000000660697c20 */ /* 0x000fe20008410000 */
[----:B------:R-:W-:Y:S01]  /*4040*/  FMUL.FTZ R126, R36, UR6 ;  /* 0x00000006247e7c20 */ /* 0x000fe20008410000 */
[----:B------:R-:W-:Y:S01]  /*4050*/  FMUL.FTZ R11, R106, UR6 ;  /* 0x000000066a0b7c20 */ /* 0x000fe20008410000 */
[----:B------:R-:W-:-:S02]  /*4060*/  IMAD R36, R112, -0xb0, R33 ;  /* 0xffffff5070247824 */ /* 0x000fc400078e0221 */
[----:B------:R-:W-:Y:S01]  /*4070*/  FMUL.FTZ R106, R97, UR6 ;  /* 0x00000006616a7c20 */ /* 0x000fe20008410000 */
[----:B------:R-:W-:Y:S01]  /*4080*/  FMUL.FTZ R12, R107, UR6 ;  /* 0x000000066b0c7c20 */ /* 0x000fe20008410000 */
[----:B------:R-:W3:Y:S01]  /*4090*/  MUFU.TANH R14, R14 ;  /* 0x0000000e000e7308 */ /* 0x000ee20000002400 */
[----:B------:R-:W-:Y:S01]  /*40a0*/  FMUL.FTZ R107, R100, UR6 ;  /* 0x00000006646b7c20 */ /* 0x000fe20008410000 */
[----:B------:R-:W-:Y:S01]  /*40b0*/  ISETP.GT.AND P2, PT, R36, RZ, PT ;  /* 0x000000ff2400720c */ /* 0x000fe20003f44270 */
[----:B------:R-:W-:Y:S01]  /*40c0*/  FMUL.FTZ R128, R24, UR6 ;  /* 0x0000000618807c20 */ /* 0x000fe20008410000 */
[----:B------:R-:W-:Y:S01]  /*40d0*/  ISETP.GT.AND P1, PT, R36, 0x1, PT ;  /* 0x000000012400780c */ /* 0x000fe20003f24270 */
[----:B------:R-:W-:Y:S01]  /*40e0*/  FMUL.FTZ R20, R110, UR6 ;  /* 0x000000066e147c20 */ /* 0x000fe20008410000 */
[----:B------:R-:W-:Y:S01]  /*40f0*/  ISETP.GT.AND P6, PT, R36, 0x8, PT ;  /* 0x000000082400780c */ /* 0x000fe20003fc4270 */
[----:B------:R-:W-:Y:S01]  /*4100*/  FMUL.FTZ R100, R101, UR6 ;  /* 0x0000000665647c20 */ /* 0x000fe20008410000 */
[----:B------:R-:W4:Y:S01]  /*4110*/  MUFU.TANH R21, R21 ;  /* 0x0000001500157308 */ /* 0x000f220000002400 */
[----:B-1----:R-:W-:Y:S01]  /*4120*/  FSEL R24, R13, -INF , P2 ;  /* 0xff8000000d187808 */ /* 0x002fe20001000000 */
[----:B------:R-:W-:Y:S01]  /*4130*/  FMUL.FTZ R15, R111, UR6 ;  /* 0x000000066f0f7c20 */ /* 0x000fe20008410000 */
[----:B------:R-:W-:Y:S01]  /*4140*/  FMUL.FTZ R97, R98, UR6 ;  /* 0x0000000662617c20 */ /* 0x000fe20008410000 */
[----:B------:R-:W-:Y:S01]  /*4150*/  FMUL.FTZ R98, R102, UR6 ;  /* 0x0000000666627c20 */ /* 0x000fe20008410000 */
[----:B------:R-:W-:Y:S01]  /*4160*/  ISETP.GT.AND P5, PT, R36, 0x9, PT ;  /* 0x000000092400780c */ /* 0x000fe20003fa4270 */
[----:B------:R-:W-:Y:S01]  /*4170*/  FMUL.FTZ R102, R88, UR6 ;  /* 0x0000000658667c20 */ /* 0x000fe20008410000 */
[----:B------:R-:W-:Y:S01]  /*4180*/  ISETP.GT.AND P4, PT, R36, 0x10, PT ;  /* 0x000000102400780c */ /* 0x000fe20003f84270 */
[----:B------:R-:W1:Y:S01]  /*4190*/  MUFU.TANH R104, R104 ;  /* 0x0000006800687308 */ /* 0x000e620000002400 */
[----:B---3--:R-:W-:Y:S01]  /*41a0*/  FSEL R109, R14, -INF , P1 ;  /* 0xff8000000e6d7808 */ /* 0x008fe20000800000 */
[----:B------:R-:W-:Y:S01]  /*41b0*/  FMUL.FTZ R101, R89, UR6 ;  /* 0x0000000659657c20 */ /* 0x000fe20008410000 */
[----:B------:R-:W-:Y:S01]  /*41c0*/  FMUL.FTZ R96, R99, UR6 ;  /* 0x0000000663607c20 */ /* 0x000fe20008410000 */
[----:B------:R-:W-:Y:S01]  /*41d0*/  FMUL.FTZ R99, R103, UR6 ;  /* 0x0000000667637c20 */ /* 0x000fe20008410000 */
[----:B------:R-:W-:Y:S01]  /*41e0*/  FMNMX.FTZ R132, R24, R109, !PT ;  /* 0x0000006d18847209 */ /* 0x000fe20007810000 */
[----:B------:R-:W-:Y:S01]  /*41f0*/  FMUL.FTZ R103, R92, UR6 ;  /* 0x000000065c677c20 */ /* 0x000fe20008410000 */
[----:B------:R-:W-:Y:S01]  /*4200*/  ISETP.GT.AND P3, PT, R36, 0x11, PT ;  /* 0x000000112400780c */ /* 0x000fe20003f64270 */
        /* <DEDUP_REMOVED lines=43> */
[----:B------:R-:W-:Y:S01]  /*44c0*/  ISETP.GT.AND P1, PT, R36, 0x19, PT ;  /* 0x000000192400780c */ /* 0x000fe20003f24270 */
[----:B------:R-:W-:Y:S01]  /*44d0*/  FMUL.FTZ R114, R41, UR6 ;  /* 0x0000000629727c20 */ /* 0x000fe20008410000 */
[----:B------:R-:W-:Y:S01]  /*44e0*/  FMUL.FTZ R52, R54, UR6 ;  /* 0x0000000636347c20 */ /* 0x000fe20008410000 */
        /* <DEDUP_REMOVED lines=13> */
[----:B------:R-:W-:Y:S01]  /*45c0*/  ISETP.GT.AND P6, PT, R36, 0x20, PT ;  /* 0x000000202400780c */ /* 0x000fe20003fc4270 */
[----:B------:R-:W-:Y:S01]  /*45d0*/  FMUL.FTZ R68, R69, UR6 ;  /* 0x0000000645447c20 */ /* 0x000fe20008410000 */
[----:B------:R-:W-:Y:S01]  /*45e0*/  FMUL.FTZ R69, R56, UR6 ;  /* 0x0000000638457c20 */ /* 0x000fe20008410000 */
        /* <DEDUP_REMOVED lines=37> */
[----:B------:R-:W-:Y:S01]  /*4840*/  P2R R116, PR, RZ, 0x1 ;  /* 0x00000001ff747803 */ /* 0x000fe20000000000 */
[----:B------:R-:W-:Y:S01]  /*4850*/  FMUL.FTZ R39, R39, UR6 ;  /* 0x0000000627277c20 */ /* 0x000fe20008410000 */
[----:B------:R-:W-:Y:S01]  /*4860*/  FMNMX.FTZ R132, R151, R132, !PT ;  /* 0x0000008497847209 */ /* 0x000fe20007810000 */
[----:B------:R-:W-:Y:S01]  /*4870*/  FMUL.FTZ R26, R26, UR6 ;  /* 0x000000061a1a7c20 */ /* 0x000fe20008410000 */
[----:B------:R-:W-:Y:S01]  /*4880*/  FMUL.FTZ R30, R30, UR6 ;  /* 0x000000061e1e7c20 */ /* 0x000fe20008410000 */
[----:B------:R-:W-:Y:S01]  /*4890*/  MUFU.TANH R98, R98 ;  /* 0x0000006200627308 */ /* 0x000fe20000002400 */
[----:B-1----:R-:W-:-:S02]  /*48a0*/  FSEL R25, R96, -INF , P3 ;  /* 0xff80000060197808 */ /* 0x002fc40001800000 */
[----:B------:R-:W-:-:S05]  /*48b0*/  ISETP.GT.AND P3, PT, R36, 0x29, PT ;  /* 0x000000292400780c */ /* 0x000fca0003f64270 */
[----:B------:R-:W1:Y:S01]  /*48c0*/  MUFU.TANH R92, R92 ;  /* 0x0000005c005c7308 */ /* 0x000e620000002400 */
[----:B---3--:R-:W-:-:S04]  /*48d0*/  FSEL R149, R103, -INF , P4 ;  /* 0xff80000067957808 */ /* 0x008fc80002000000 */
[----:B------:R-:W-:-:S03]  /*48e0*/  FMNMX.FTZ R132, R149, R132, !PT ;  /* 0x0000008495847209 */ /* 0x000fc60007810000 */
[----:B------:R-:W3:Y:S08]  /*48f0*/  MUFU.TANH R99, R99 ;  /* 0x0000006300637308 */ /* 0x000ef00000002400 */
[----:B------:R-:W-:Y:S01]  /*4900*/  MUFU.TANH R94, R94 ;  /* 0x0000005e005e7308 */ /* 0x000fe20000002400 */
[----:B-1----:R-:W-:-:S04]  /*4910*/  FSEL R103, R92, -INF , P3 ;  /* 0xff8000005c677808 */ /* 0x002fc80001800000 */
[----:B------:R-:W-:-:S03]  /*4920*/  FMNMX.FTZ R132, R103, R132, !PT ;  /* 0x0000008467847209 */ /* 0x000fc60007810000 */
[----:B------:R-:W1:Y:S01]  /*4930*/  MUFU.TANH R88, R88 ;  /* 0x0000005800587308 */ /* 0x000e620000002400 */
[----:B---3--:R-:W-:Y:S02]  /*4940*/  FSEL R33, R99, -INF , P1 ;  /* 0xff80000063217808 */ /* 0x008fe40000800000 */
[----:B------:R-:W-:-:S05]  /*4950*/  ISETP.GT.AND P1, PT, R36, 0x31, PT ;  /* 0x000000312400780c */ /* 0x000fca0003f24270 */
[----:B------:R-:W3:Y:S08]  /*4960*/  MUFU.TANH R93, R93 ;  /* 0x0000005d005d7308 */ /* 0x000ef00000002400 */
[----:B------:R-:W4:Y:S01]  /*4970*/  MUFU.TANH R89, R89 ;  /* 0x0000005900597308 */ /* 0x000f220000002400 */
[----:B-1----:R-:W-:Y:S01]  /*4980*/  FSEL R35, R88, -INF , P6 ;  /* 0xff80000058237808 */ /* 0x002fe20003000000 */
[----:B------:R-:W-:Y:S01]  /*4990*/  IMAD.U32 R88, RZ, RZ, UR7 ;  /* 0x00000007ff587e24 */ /* 0x000fe2000f8e00ff */
[----:B------:R-:W-:-:S05]  /*49a0*/  ISETP.GT.AND P6, PT, R36, 0x38, PT ;  /* 0x000000382400780c */ /* 0x000fca0003fc4270 */
[----:B------:R-:W1:Y:S01]  /*49b0*/  MUFU.TANH R95, R95 ;  /* 0x0000005f005f7308 */ /* 0x000e620000002400 */
[----:B---3--:R-:W-:-:S07]  /*49c0*/  FSEL R131, R93, -INF , P1 ;  /* 0xff8000005d837808 */ /* 0x008fce0000800000 */
[----:B------:R-:W3:Y:S01]  /*49d0*/  MUFU.TANH R90, R90 ;  /* 0x0000005a005a7308 */ /* 0x000ee20000002400 */
[----:B----4-:R-:W-:Y:S02]  /*49e0*/  FSEL R37, R89, -INF , P5 ;  /* 0xff80000059257808 */ /* 0x010fe40002800000 */
[----:B------:R-:W-:-:S05]  /*49f0*/  ISETP.GT.AND P5, PT, R36, 0x39, PT ;  /* 0x000000392400780c */ /* 0x000fca0003fa4270 */
[----:B------:R4:W-:Y:S01]  /*4a00*/  MUFU.TANH R185, R29 ;  /* 0x0000001d00b97308 */ /* 0x0009e20000002400 */
[----:B-1----:R-:W-:-:S07]  /*4a10*/  FSEL R145, R95, -INF , P6 ;  /* 0xff8000005f917808 */ /* 0x002fce0003000000 */
[----:B------:R-:W1:Y:S01]  /*4a20*/  MUFU.TANH R84, R84 ;  /* 0x0000005400547308 */ /* 0x000e620000002400 */
[----:B----4-:R-:W-:Y:S02]  /*4a30*/  FSEL R29, R98, -INF , P2 ;  /* 0xff800000621d7808 */ /* 0x010fe40001000000 */
[----:B------:R-:W-:Y:S02]  /*4a40*/  ISETP.GT.AND P2, PT, R36, 0x30, PT ;  /* 0x000000302400780c */ /* 0x000fe40003f44270 */
[----:B---3--:R-:W-:Y:S02]  /*4a50*/  FSEL R41, R90, -INF , P4 ;  /* 0xff8000005a297808 */ /* 0x008fe40002000000 */
[----:B------:R-:W-:Y:S01]  /*4a60*/  FSEL R147, R94, -INF , P2 ;  /* 0xff8000005e937808 */ /* 0x000fe20001000000 */
[----:B------:R-:W3:Y:S01]  /*4a70*/  MUFU.TANH R91, R91 ;  /* 0x0000005b005b7308 */ /* 0x000ee20000002400 */
[----:B------:R-:W-:Y:S02]  /*4a80*/  ISETP.GT.AND P4, PT, R36, 0x40, PT ;  /* 0x000000402400780c */ /* 0x000fe40003f84270 */
[----:B------:R-:W-:-:S04]  /*4a90*/  FMNMX.FTZ R132, R147, R132, !PT ;  /* 0x0000008493847209 */ /* 0x000fc80007810000 */
[----:B------:R-:W-:Y:S01]  /*4aa0*/  FMNMX.FTZ R132, R131, R132, !PT ;  /* 0x0000008483847209 */ /* 0x000fe20007810000 */
        /* <DEDUP_REMOVED lines=161> */
[----:B----4-:R-:W-:Y:S01]  /*54c0*/  FSEL R99, R32, -INF , P1 ;  /* 0xff80000020637808 */ /* 0x010fe20000800000 */
[----:B------:R-:W-:Y:S01]  /*54d0*/  FMUL.FTZ R32, R31, UR6 ;  /* 0x000000061f207c20 */ /* 0x000fe20008410000 */
[----:B------:R-:W-:-:S04]  /*54e0*/  ISETP.GT.AND P1, PT, R36, 0xa9, PT ;  /* 0x000000a92400780c */ /* 0x000fc80003f24270 */
[----:B------:R-:W-:Y:S01]  /*54f0*/  FSEL R185, R185, -INF , P1 ;  /* 0xff800000b9b97808 */ /* 0x000fe20000800000 */
[----:B------:R-:W4:Y:S01]  /*5500*/  MUFU.TANH R20, R39 ;  /* 0x0000002700147308 */ /* 0x000f220000002400 */
[----:B-1----:R-:W-:-:S04]  /*5510*/  FSEL R183, R14, -INF , P2 ;  /* 0xff8000000eb77808 */ /* 0x002fc80001000000 */
[----:B------:R-:W-:-:S03]  /*5520*/  FMNMX.FTZ R132, R183, R132, !PT ;  /* 0x00000084b7847209 */ /* 0x000fc60007810000 */
[----:B------:R-:W1:Y:S01]  /*5530*/  MUFU.TANH R26, R26 ;  /* 0x0000001a001a7308 */ /* 0x000e620000002400 */
[----:B------:R-:W-:-:S05]  /*5540*/  FMNMX.FTZ R132, R185, R132, !PT ;  /* 0x00000084b9847209 */ /* 0x000fca0007810000 */
[----:B------:R-:W5:Y:S02]  /*5550*/  SHFL.BFLY PT, R89, R132, 0x2, 0x1f ;  /* 0x0c401f0084597f89 */ /* 0x000f6400000e0000 */
[----:B------:R-:W-:Y:S08]  /*5560*/  MUFU.TANH R30, R30 ;  /* 0x0000001e001e7308 */ /* 0x000ff00000002400 */
[----:B------:R-:W-:Y:S01]  /*5570*/  MUFU.TANH R32, R32 ;  /* 0x0000002000207308 */ /* 0x000fe20000002400 */
[----:B-----5:R-:W-:-:S05]  /*5580*/  FMNMX.FTZ R28, R132, R89, !PT ;  /* 0x00000059841c7209 */ /* 0x020fca0007810000 */
[----:B------:R-:W5:Y:S02]  /*5590*/  SHFL.BFLY PT, R89, R28, 0x1, 0x1f ;  /* 0x0c201f001c597f89 */ /* 0x000f6400000e0000 */
[----:B-----5:R-:W-:Y:S01]  /*55a0*/  FMNMX.FTZ R89, R28, R89, !PT ;  /* 0x000000591c597209 */ /* 0x020fe20007810000 */
[----:B------:R-:W-:-:S03]  /*55b0*/  FMUL.FTZ R28, R27, UR6 ;  /* 0x000000061b1c7c20 */ /* 0x000fc60008410000 */
[C---:B------:R-:W-:Y:S01]  /*55c0*/  FSETP.NEU.FTZ.AND P0, PT, R89.reuse, -INF , PT ;  /* 0xff8000005900780b */ /* 0x040fe20003f1d000 */
[----:B------:R-:W-:Y:S02]  /*55d0*/  FMUL.FTZ R14, R89, R88 ;  /* 0x00000058590e7220 */ /* 0x000fe40000410000 */
[----:B------:R-:W5:Y:S03]  /*55e0*/  MUFU.TANH R28, R28 ;  /* 0x0000001c001c7308 */ /* 0x000f660000002400 */
[----:B------:R-:W-:Y:S02]  /*55f0*/  FSEL R14, R14, RZ, P0 ;  /* 0x000000ff0e0e7208 */ /* 0x000fe40000000000 */
[----:B------:R-:W-:-:S03]  /*5600*/  ISETP.NE.AND P0, PT, R116, RZ, PT ;  /* 0x000000ff7400720c */ /* 0x000fc60003f05270 */
[--C-:B------:R-:W-:Y:S01]  /*5610*/  FFMA.FTZ R176, R24, R88, -R14.reuse ;  /* 0x0000005818b07223 */ /* 0x100fe2000001080e */
[----:B------:R-:W-:Y:S01]  /*5620*/  FMNMX.FTZ R24, R11, R12, !PT ;  /* 0x0000000c0b187209 */ /* 0x000fe20007810000 */
[-CC-:B------:R-:W-:Y:S01]  /*5630*/  FFMA.FTZ R180, R105, R88.reuse, -R14.reuse ;  /* 0x0000005869b47223 */ /* 0x180fe2000001080e */
[-CC-:B------:R-:W-:Y:S01]  /*5640*/  FFMA.FTZ R105, R121, R88.reuse, -R14.reuse ;  /* 0x0000005879697223 */ /* 0x180fe2000001080e */
[--C-:B------:R-:W-:Y:S01]  /*5650*/  FFMA.FTZ R121, R127, R88, -R14.reuse ;  /* 0x000000587f797223 */ /* 0x100fe2000001080e */
[----:B------:R-:W-:Y:S01]  /*5660*/  FMNMX.FTZ R24, R13, R24, !PT ;  /* 0x000000180d187209 */ /* 0x000fe20007810000 */
[-CC-:B------:R-:W-:Y:S01]  /*5670*/  FFMA.FTZ R27, R109, R88.reuse, -R14.reuse ;  /* 0x000000586d1b7223 */ /* 0x180fe2000001080e */
[----:B---3--:R-:W-:Y:S01]  /*5680*/  FSEL R127, R38, -INF , P6 ;  /* 0xff800000267f7808 */ /* 0x008fe20003000000 */
[--C-:B------:R-:W-:Y:S01]  /*5690*/  FFMA.FTZ R109, R131, R88, -R14.reuse ;  /* 0x00000058836d7223 */ /* 0x100fe2000001080e */
[----:B------:R-:W-:Y:S01]  /*56a0*/  FMNMX.FTZ R24, R15, R24, !PT ;  /* 0x000000180f187209 */ /* 0x000fe20007810000 */
[-CC-:B------:R-:W-:Y:S01]  /*56b0*/  FFMA.FTZ R31, R115, R88.reuse, -R14.reuse ;  /* 0x00000058731f7223 */ /* 0x180fe2000001080e */
[----:B----4-:R-:W-:Y:S01]  /*56c0*/  FSEL R131, R20, -INF , P5 ;  /* 0xff80000014837808 */ /* 0x010fe20002800000 */
[--C-:B------:R-:W-:Y:S01]  /*56d0*/  FFMA.FTZ R115, R133, R88, -R14.reuse ;  /* 0x0000005885737223 */ /* 0x100fe2000001080e */
[----:B------:R-:W-:Y:S01]  /*56e0*/  FMNMX.FTZ R24, R21, R24, !PT ;  /* 0x0000001815187209 */ /* 0x000fe20007810000 */
[-CC-:B------:R-:W-:Y:S01]  /*56f0*/  FFMA.FTZ R196, R139, R88.reuse, -R14.reuse ;  /* 0x000000588bc47223 */ /* 0x180fe2000001080e */
[----:B-1----:R-:W-:Y:S01]  /*5700*/  FSEL R133, R26, -INF , P4 ;  /* 0xff8000001a857808 */ /* 0x002fe20002000000 */
[--C-:B------:R-:W-:Y:S01]  /*5710*/  FFMA.FTZ R194, R141, R88, -R14.reuse ;  /* 0x000000588dc27223 */ /* 0x100fe2000001080e */
[----:B------:R-:W-:Y:S01]  /*5720*/  FMNMX.FTZ R24, R25, R24, !PT ;  /* 0x0000001819187209 */ /* 0x000fe20007810000 */
[-CC-:B------:R-:W-:Y:S01]  /*5730*/  FFMA.FTZ R188, R147, R88.reuse, -R14.reuse ;  /* 0x0000005893bc7223 */ /* 0x180fe2000001080e */
[----:B-----5:R-:W-:Y:S01]  /*5740*/  FSEL R139, R28, -INF , P3 ;  /* 0xff8000001c8b7808 */ /* 0x020fe20001800000 */
[--C-:B------:R-:W-:Y:S01]  /*5750*/  FFMA.FTZ R39, R117, R88, -R14.reuse ;  /* 0x0000005875277223 */ /* 0x100fe2000001080e */
[----:B------:R-:W-:Y:S01]  /*5760*/  FMNMX.FTZ R24, R29, R24, !PT ;  /* 0x000000181d187209 */ /* 0x000fe20007810000 */
[-CC-:B------:R-:W-:Y:S01]  /*5770*/  FFMA.FTZ R117, R91, R88.reuse, -R14.reuse ;  /* 0x000000585b757223 */ /* 0x180fe2000001080e */
[----:B------:R-:W-:Y:S01]  /*5780*/  FSEL R141, R30, -INF , P2 ;  /* 0xff8000001e8d7808 */ /* 0x000fe20001000000 */
[--C-:B------:R-:W-:Y:S01]  /*5790*/  FFMA.FTZ R178, R111, R88, -R14.reuse ;  /* 0x000000586fb27223 */ /* 0x100fe2000001080e */
[----:B------:R-:W-:Y:S01]  /*57a0*/  FMNMX.FTZ R24, R33, R24, !PT ;  /* 0x0000001821187209 */ /* 0x000fe20007810000 */
[----:B------:R-:W-:Y:S01]  /*57b0*/  MUFU.EX2 R176, R176 ;  /* 0x000000b000b07308 */ /* 0x000fe20000000800 */
[----:B------:R-:W-:Y:S01]  /*57c0*/  FSEL R147, R32, -INF , P1 ;  /* 0xff80000020937808 */ /* 0x000fe20000800000 */
        /* <DEDUP_REMOVED lines=8> */
[--C-:B------:R-:W-:Y:S01]  /*5850*/  FFMA.FTZ R107, R151, R88, -R14.reuse ;  /* 0x00000058976b7223 */ /* 0x100fe2000001080e */
[----:B------:R-:W-:Y:S01]  /*5860*/  FMNMX.FTZ R24, R41, R24, !PT ;  /* 0x0000001829187209 */ /* 0x000fe20007810000 */
[-CC-:B------:R-:W-:Y:S01]  /*5870*/  FFMA.FTZ R186, R149, R88.reuse, -R14.reuse ;  /* 0x0000005895ba7223 */ /* 0x180fe2000001080e */
[-CC-:B------:R-:W-:Y:S01]  /*5880*/  FFMA.FTZ R192, R143, R88.reuse, -R14.reuse ;  /* 0x000000588fc07223 */ /* 0x180fe2000001080e */
[--C-:B------:R-:W-:Y:S01]  /*5890*/  FFMA.FTZ R111, R125, R88, -R14.reuse ;  /* 0x000000587d6f7223 */ /* 0x100fe2000001080e */
[----:B------:R-:W-:Y:S01]  /*58a0*/  FMNMX.FTZ R24, R43, R24, !PT ;  /* 0x000000182b187209 */ /* 0x000fe20007810000 */
[----:B------:R-:W3:Y:S01]  /*58b0*/  MUFU.EX2 R178, R178 ;  /* 0x000000b200b27308 */ /* 0x000ee20000000800 */
[-CC-:B------:R-:W-:Y:S01]  /*58c0*/  FFMA.FTZ R198, R137, R88.reuse, -R14.reuse ;  /* 0x0000005889c67223 */ /* 0x180fe2000001080e */
[--C-:B------:R-:W-:Y:S01]  /*58d0*/  FFMA.FTZ R200, R135, R88, -R14.reuse ;  /* 0x0000005887c87223 */ /* 0x100fe2000001080e */
[----:B------:R-:W-:Y:S01]  /*58e0*/  FMNMX.FTZ R24, R45, R24, !PT ;  /* 0x000000182d187209 */ /* 0x000fe20007810000 */
[-CC-:B------:R-:W-:Y:S01]  /*58f0*/  FFMA.FTZ R123, R129, R88.reuse, -R14.reuse ;  /* 0x00000058817b7223 */ /* 0x180fe2000001080e */
[-CC-:B------:R-:W-:Y:S01]  /*5900*/  FFMA.FTZ R103, R103, R88.reuse, -R14.reuse ;  /* 0x0000005867677223 */ /* 0x180fe2000001080e */
[--C-:B------:R-:W-:Y:S01]  /*5910*/  FFMA.FTZ R101, R101, R88, -R14.reuse ;  /* 0x0000005865657223 */ /* 0x100fe2000001080e */
[----:B------:R-:W-:Y:S01]  /*5920*/  FMNMX.FTZ R24, R81, R24, !PT ;  /* 0x0000001851187209 */ /* 0x000fe20007810000 */
[----:B------:R-:W4:Y:S01]  /*5930*/  MUFU.EX2 R31, R31 ;  /* 0x0000001f001f7308 */ /* 0x000f220000000800 */
[-CC-:B------:R-:W-:Y:S01]  /*5940*/  FFMA.FTZ R202, R153, R88.reuse, -R14.reuse ;  /* 0x0000005899ca7223 */ /* 0x180fe2000001080e */
[--C-:B------:R-:W-:Y:S01]  /*5950*/  FFMA.FTZ R125, R159, R88, -R14.reuse ;  /* 0x000000589f7d7223 */ /* 0x100fe2000001080e */
[----:B------:R-:W-:Y:S01]  /*5960*/  FMNMX.FTZ R24, R47, R24, !PT ;  /* 0x000000182f187209 */ /* 0x000fe20007810000 */
[-CC-:B------:R-:W-:Y:S01]  /*5970*/  FFMA.FTZ R204, R157, R88.reuse, -R14.reuse ;  /* 0x000000589dcc7223 */ /* 0x180fe2000001080e */
[-CC-:B------:R-:W-:Y:S01]  /*5980*/  FFMA.FTZ R129, R155, R88.reuse, -R14.reuse ;  /* 0x000000589b817223 */ /* 0x180fe2000001080e */
[--C-:B------:R-:W-:Y:S01]  /*5990*/  FFMA.FTZ R206, R161, R88, -R14.reuse ;  /* 0x00000058a1ce7223 */ /* 0x100fe2000001080e */
[----:B------:R-:W-:Y:S01]  /*59a0*/  FMNMX.FTZ R24, R83, R24, !PT ;  /* 0x0000001853187209 */ /* 0x000fe20007810000 */
[----:B------:R-:W5:Y:S01]  /*59b0*/  MUFU.EX2 R180, R180 ;  /* 0x000000b400b47308 */ /* 0x000f620000000800 */
[-CC-:B------:R-:W-:Y:S01]  /*59c0*/  FFMA.FTZ R135, R163, R88.reuse, -R14.reuse ;  /* 0x00000058a3877223 */ /* 0x180fe2000001080e */
[--C-:B------:R-:W-:Y:S01]  /*59d0*/  FFMA.FTZ R208, R165, R88, -R14.reuse ;  /* 0x00000058a5d07223 */ /* 0x100fe2000001080e */
[----:B------:R-:W-:Y:S01]  /*59e0*/  FMNMX.FTZ R24, R49, R24, !PT ;  /* 0x0000001831187209 */ /* 0x000fe20007810000 */
[-CC-:B------:R-:W-:Y:S01]  /*59f0*/  FFMA.FTZ R137, R167, R88.reuse, -R14.reuse ;  /* 0x00000058a7897223 */ /* 0x180fe2000001080e */
[-CC-:B------:R-:W-:Y:S01]  /*5a00*/  FFMA.FTZ R210, R169, R88.reuse, -R14.reuse ;  /* 0x00000058a9d27223 */ /* 0x180fe2000001080e */
[--C-:B------:R-:W-:Y:S01]  /*5a10*/  FFMA.FTZ R119, R119, R88, -R14.reuse ;  /* 0x0000005877777223 */ /* 0x100fe2000001080e */
[----:B------:R-:W-:Y:S01]  /*5a20*/  FMNMX.FTZ R24, R73, R24, !PT ;  /* 0x0000001849187209 */ /* 0x000fe20007810000 */
[----:B------:R-:W2:Y:S01]  /*5a30*/  MUFU.EX2 R39, R39 ;  /* 0x0000002700277308 */ /* 0x000ea20000000800 */
        /* <DEDUP_REMOVED lines=8> */
[----:B------:R-:W-:Y:S01]  /*5ac0*/  FFMA.FTZ R151, R185, R88, -R14 ;  /* 0x00000058b9977223 */ /* 0x000fe2000001080e */
[----:B------:R-:W-:-:S02]  /*5ad0*/  ISETP.GE.AND P2, PT, R113, 0xb1, PT ;  /* 0x000000b17100780c */ /* 0x000fc40003f46270 */
[----:B------:R-:W-:-:S04]  /*5ae0*/  FMNMX.FTZ R24, R53, R24, !PT ;  /* 0x0000001835187209 */ /* 0x000fc80007810000 */
[----:B------:R-:W-:Y:S01]  /*5af0*/  FMNMX.FTZ R24, R65, R24, !PT ;  /* 0x0000001841187209 */ /* 0x000fe20007810000 */
[----:B------:R-:W2:Y:S03]  /*5b00*/  MUFU.EX2 R105, R105 ;  /* 0x0000006900697308 */ /* 0x000ea60000000800 */
[----:B------:R-:W-:-:S04]  /*5b10*/  FMNMX.FTZ R24, R67, R24, !PT ;  /* 0x0000001843187209 */ /* 0x000fc80007810000 */
[----:B------:R-:W-:Y:S01]  /*5b20*/  FMNMX.FTZ R24, R55, R24, !PT ;  /* 0x0000001837187209 */ /* 0x000fe20007810000 */
[----:B------:R-:W2:Y:S03]  /*5b30*/  MUFU.EX2 R184, R184 ;  /* 0x000000b800b87308 */ /* 0x000ea60000000800 */
        /* <DEDUP_REMOVED lines=29> */
[----:B------:R-:W-:Y:S04]  /*5d10*/  MUFU.EX2 R194, R194 ;  /* 0x000000c200c27308 */ /* 0x000fe80000000800 */
[----:B------:R-:W1:Y:S04]  /*5d20*/  SHFL.BFLY PT, R91, R24, 0x2, 0x1f ;  /* 0x0c401f00185b7f89 */ /* 0x000e6800000e0000 */
        /* <DEDUP_REMOVED lines=9> */
[----:B-1----:R-:W-:-:S04]  /*5dc0*/  FMNMX.FTZ R91, R20, R91, !PT ;  /* 0x0000005b145b7209 */ /* 0x002fc80007810000 */
[C---:B------:R-:W-:Y:S01]  /*5dd0*/  FSETP.NEU.FTZ.AND P1, PT, R91.reuse, -INF , PT ;  /* 0xff8000005b00780b */ /* 0x040fe20003f3d000 */
[----:B------:R-:W-:Y:S02]  /*5de0*/  FMUL.FTZ R38, R91, R88 ;  /* 0x000000585b267220 */ /* 0x000fe40000410000 */
[----:B------:R-:W-:Y:S03]  /*5df0*/  MUFU.EX2 R202, R202 ;  /* 0x000000ca00ca7308 */ /* 0x000fe60000000800 */
[----:B------:R-:W-:Y:S02]  /*5e00*/  FSEL R38, R38, RZ, P1 ;  /* 0x000000ff26267208 */ /* 0x000fe40000800000 */
[----:B------:R-:W-:-:S03]  /*5e10*/  ISETP.NE.AND P1, PT, R23, RZ, PT ;  /* 0x000000ff1700720c */ /* 0x000fc60003f25270 */
[-CC-:B------:R-:W-:Y:S01]  /*5e20*/  FFMA.FTZ R177, R11, R88.reuse, -R38.reuse ;  /* 0x000000580bb17223 */ /* 0x180fe20000010826 */
[----:B------:R-:W-:Y:S01]  /*5e30*/  FADD.FTZ R11, R176, R27 ;  /* 0x0000001bb00b7221 */ /* 0x000fe20000010000 */
[-CC-:B------:R-:W-:Y:S01]  /*5e40*/  FFMA.FTZ R12, R12, R88.reuse, -R38.reuse ;  /* 0x000000580c0c7223 */ /* 0x180fe20000010826 */
[-CC-:B------:R-:W-:Y:S01]  /*5e50*/  FFMA.FTZ R179, R13, R88.reuse, -R38.reuse ;  /* 0x000000580db37223 */ /* 0x180fe20000010826 */
[-CC-:B------:R-:W-:Y:S01]  /*5e60*/  FFMA.FTZ R14, R15, R88.reuse, -R38.reuse ;  /* 0x000000580f0e7223 */ /* 0x180fe20000010826 */
[----:B---3--:R-:W-:Y:S01]  /*5e70*/  FADD.FTZ R42, R178, R11 ;  /* 0x0000000bb22a7221 */ /* 0x008fe20000010000 */
[----:B------:R-:W-:Y:S01]  /*5e80*/  MUFU.EX2 R177, R177 ;  /* 0x000000b100b17308 */ /* 0x000fe20000000800 */
[-CC-:B------:R-:W-:Y:S01]  /*5e90*/  FFMA.FTZ R181, R21, R88.reuse, -R38.reuse ;  /* 0x0000005815b57223 */ /* 0x180fe20000010826 */
[-C--:B------:R-:W-:Y:S01]  /*5ea0*/  FFMA.FTZ R20, R25, R88.reuse, -R38 ;  /* 0x0000005819147223 */ /* 0x080fe20000010826 */
[----:B----4-:R-:W-:Y:S01]  /*5eb0*/  FADD.FTZ R11, R31, R42 ;  /* 0x0000002a1f0b7221 */ /* 0x010fe20000010000 */
[-CC-:B------:R-:W-:Y:S01]  /*5ec0*/  FFMA.FTZ R183, R29, R88.reuse, -R38.reuse ;  /* 0x000000581db77223 */ /* 0x180fe20000010826 */
[-CC-:B------:R-:W-:Y:S01]  /*5ed0*/  FFMA.FTZ R24, R33, R88.reuse, -R38.reuse ;  /* 0x0000005821187223 */ /* 0x180fe20000010826 */
[-CC-:B------:R-:W-:Y:S01]  /*5ee0*/  FFMA.FTZ R185, R35, R88.reuse, -R38.reuse ;  /* 0x0000005823b97223 */ /* 0x180fe20000010826 */
[----:B-----5:R-:W-:Y:S01]  /*5ef0*/  FADD.FTZ R42, R180, R11 ;  /* 0x0000000bb42a7221 */ /* 0x020fe20000010000 */
[----:B------:R-:W1:Y:S01]  /*5f00*/  MUFU.EX2 R12, R12 ;  /* 0x0000000c000c7308 */ /* 0x000e620000000800 */
[-CC-:B------:R-:W-:Y:S01]  /*5f10*/  FFMA.FTZ R26, R37, R88.reuse, -R38.reuse ;  /* 0x00000058251a7223 */ /* 0x180fe20000010826 */
[-C--:B------:R-:W-:Y:S01]  /*5f20*/  FFMA.FTZ R187, R41, R88.reuse, -R38 ;  /* 0x0000005829bb7223 */ /* 0x080fe20000010826 */
[----:B--2---:R-:W-:Y:S01]  /*5f30*/  FADD.FTZ R11, R39, R42 ;  /* 0x0000002a270b7221 */ /* 0x004fe20000010000 */
[-CC-:B------:R-:W-:Y:S01]  /*5f40*/  FFMA.FTZ R28, R43, R88.reuse, -R38.reuse ;  /* 0x000000582b1c7223 */ /* 0x180fe20000010826 */
[-CC-:B------:R-:W-:Y:S01]  /*5f50*/  FFMA.FTZ R189, R45, R88.reuse, -R38.reuse ;  /* 0x000000582dbd7223 */ /* 0x180fe20000010826 */
[-CC-:B------:R-:W-:Y:S01]  /*5f60*/  FFMA.FTZ R30, R81, R88.reuse, -R38.reuse ;  /* 0x00000058511e7223 */ /* 0x180fe20000010826 */
[----:B------:R-:W-:Y:S01]  /*5f70*/  FADD.FTZ R44, R182, R11 ;  /* 0x0000000bb62c7221 */ /* 0x000fe20000010000 */
[----:B------:R-:W2:Y:S01]  /*5f80*/  MUFU.EX2 R179, R179 ;  /* 0x000000b300b37308 */ /* 0x000ea20000000800 */
[-CC-:B------:R-:W-:Y:S01]  /*5f90*/  FFMA.FTZ R191, R47, R88.reuse, -R38.reuse ;  /* 0x000000582fbf7223 */ /* 0x180fe20000010826 */
[-C--:B------:R-:W-:Y:S01]  /*5fa0*/  FFMA.FTZ R32, R83, R88.reuse, -R38 ;  /* 0x0000005853207223 */ /* 0x080fe20000010826 */
[----:B------:R-:W-:Y:S01]  /*5fb0*/  FADD.FTZ R11, R105, R44 ;  /* 0x0000002c690b7221 */ /* 0x000fe20000010000 */
[----:B------:R-:W-:Y:S01]  /*5fc0*/  FFMA.FTZ R193, R49, R88, -R38 ;  /* 0x0000005831c17223 */ /* 0x000fe20000010826 */
[----:B------:R-:W-:-:S02]  /*5fd0*/  @P1 VIADD R10, R10, 0x34840 ;  /* 0x000348400a0a1836 */ /* 0x000fc40000000000 */
[-C--:B------:R-:W-:Y:S01]  /*5fe0*/  FFMA.FTZ R34, R73, R88.reuse, -R38 ;  /* 0x0000005849227223 */ /* 0x080fe20000010826 */
[----:B------:R-:W-:Y:S01]  /*5ff0*/  FADD.FTZ R44, R184, R11 ;  /* 0x0000000bb82c7221 */ /* 0x000fe20000010000 */
[----:B------:R-:W3:Y:S01]  /*6000*/  MUFU.EX2 R14, R14 ;  /* 0x0000000e000e7308 */ /* 0x000ee20000000800 */
[----:B-1----:R-:W-:Y:S01]  /*6010*/  FADD.FTZ R46, R177, R12 ;  /* 0x0000000cb12e7221 */ /* 0x002fe20000010000 */
[----:B------:R-:W-:Y:S01]  /*6020*/  @P1 PRMT R10, R134, 0x654, R10 ;  /* 0x00000654860a1816 */ /* 0x000fe2000000000a */
[----:B------:R-:W-:Y:S01]  /*6030*/  FADD.FTZ R13, R107, R44 ;  /* 0x0000002c6b0d7221 */ /* 0x000fe20000010000 */
[-CC-:B------:R-:W-:Y:S01]  /*6040*/  FFMA.FTZ R195, R51, R88.reuse, -R38.reuse ;  /* 0x0000005833c37223 */ /* 0x180fe20000010826 */
[-C--:B------:R-:W-:Y:S01]  /*6050*/  FFMA.FTZ R36, R75, R88.reuse, -R38 ;  /* 0x000000584b247223 */ /* 0x080fe20000010826 */
[----:B------:R1:W-:Y:S01]  /*6060*/  @P1 SYNCS.ARRIVE.TRANS64.RED.A1T0 RZ, [R10+URZ], RZ ;  /* 0x000000ff0aff19a7 */ /* 0x0003e2000810043f */
[----:B------:R-:W-:Y:S01]  /*6070*/  FADD.FTZ R48, R186, R13 ;  /* 0x0000000dba307221 */ /* 0x000fe20000010000 */
[----:B------:R-:W4:Y:S01]  /*6080*/  MUFU.EX2 R181, R181 ;  /* 0x000000b500b57308 */ /* 0x000f220000000800 */
[----:B--2---:R-:W-:Y:S01]  /*6090*/  FADD.FTZ R11, R179, R46 ;  /* 0x0000002eb30b7221 */ /* 0x004fe20000010000 */
[-C--:B------:R-:W-:Y:S01]  /*60a0*/  FFMA.FTZ R197, R53, R88.reuse, -R38 ;  /* 0x0000005835c57223 */ /* 0x080fe20000010826 */
[----:B------:R-:W-:Y:S01]  /*60b0*/  FADD.FTZ R13, R103, R48 ;  /* 0x00000030670d7221 */ /* 0x000fe20000010000 */
        /* <DEDUP_REMOVED lines=8> */
[-CC-:B------:R-:W-:Y:S01]  /*6140*/  FFMA.FTZ R205, R71, R88.reuse, -R38.reuse ;  /* 0x0000005847cd7223 */ /* 0x180fe20000010826 */
[-CC-:B------:R-:W-:Y:S01]  /*6150*/  FFMA.FTZ R77, R77, R88.reuse, -R38.reuse ;  /* 0x000000584d4d7223 */ /* 0x180fe20000010826 */
[-CC-:B------:R-:W-:Y:S01]  /*6160*/  FFMA.FTZ R79, R79, R88.reuse, -R38.reuse ;  /* 0x000000584f4f7223 */ /* 0x180fe20000010826 */
[-C--:B------:R-:W-:Y:S01]  /*6170*/  FFMA.FTZ R85, R85, R88.reuse, -R38 ;  /* 0x0000005855557223 */ /* 0x080fe20000010826 */
[----:B------:R-:W3:Y:S01]  /*6180*/  MUFU.EX2 R183, R183 ;  /* 0x000000b700b77308 */ /* 0x000ee20000000800 */
[----:B----4-:R-:W-:Y:S01]  /*6190*/  FADD.FTZ R11, R181, R46 ;  /* 0x0000002eb50b7221 */ /* 0x010fe20000010000 */
[----:B------:R-:W-:Y:S01]  /*61a0*/  FADD.FTZ R46, R188, R13 ;  /* 0x0000000dbc2e7221 */ /* 0x000fe20000010000 */
[-CC-:B------:R-:W-:Y:S01]  /*61b0*/  FFMA.FTZ R87, R87, R88.reuse, -R38.reuse ;  /* 0x0000005857577223 */ /* 0x180fe20000010826 */
[-CC-:B------:R-:W-:Y:S01]  /*61c0*/  FFMA.FTZ R93, R93, R88.reuse, -R38.reuse ;  /* 0x000000585d5d7223 */ /* 0x180fe20000010826 */
[-C--:B------:R-:W-:Y:S01]  /*61d0*/  FFMA.FTZ R95, R95, R88.reuse, -R38 ;  /* 0x000000585f5f7223 */ /* 0x080fe20000010826 */
[----:B------:R-:W-:Y:S01]  /*61e0*/  FADD.FTZ R13, R109, R46 ;  /* 0x0000002e6d0d7221 */ /* 0x000fe20000010000 */
[-CC-:B------:R-:W-:Y:S01]  /*61f0*/  FFMA.FTZ R46, R63, R88.reuse, -R38.reuse ;  /* 0x000000583f2e7223 */ /* 0x180fe20000010826 */
[----:B------:R-:W4:Y:S01]  /*6200*/  MUFU.EX2 R24, R24 ;  /* 0x0000001800187308 */ /* 0x000f220000000800 */
[----:B--2---:R-:W-:Y:S01]  /*6210*/  FADD.FTZ R48, R20, R11 ;  /* 0x0000000b14307221 */ /* 0x004fe20000010000 */
[----:B------:R-:W-:Y:S01]  /*6220*/  FADD.FTZ R50, R190, R13 ;  /* 0x0000000dbe327221 */ /* 0x000fe20000010000 */
[-CC-:B------:R-:W-:Y:S01]  /*6230*/  FFMA.FTZ R97, R97, R88.reuse, -R38.reuse ;  /* 0x0000005861617223 */ /* 0x180fe20000010826 */
[-CC-:B------:R-:W-:Y:S01]  /*6240*/  FFMA.FTZ R99, R99, R88.reuse, -R38.reuse ;  /* 0x0000005863637223 */ /* 0x180fe20000010826 */
[-C--:B------:R-:W-:Y:S01]  /*6250*/  FFMA.FTZ R127, R127, R88.reuse, -R38 ;  /* 0x000000587f7f7223 */ /* 0x080fe20000010826 */
[----:B------:R-:W-:Y:S01]  /*6260*/  FADD.FTZ R13, R101, R50 ;  /* 0x00000032650d7221 */ /* 0x000fe20000010000 */
[-C--:B------:R-:W-:Y:S01]  /*6270*/  FFMA.FTZ R131, R131, R88.reuse, -R38 ;  /* 0x0000005883837223 */ /* 0x080fe20000010826 */
[----:B------:R-:W2:Y:S01]  /*6280*/  MUFU.EX2 R185, R185 ;  /* 0x000000b900b97308 */ /* 0x000ea20000000800 */
[----:B---3--:R-:W-:Y:S01]  /*6290*/  FADD.FTZ R11, R183, R48 ;  /* 0x00000030b70b7221 */ /* 0x008fe20000010000 */
[-CC-:B------:R-:W-:Y:S01]  /*62a0*/  FFMA.FTZ R133, R133, R88.reuse, -R38.reuse ;  /* 0x0000005885857223 */ /* 0x180fe20000010826 */
[-CC-:B------:R-:W-:Y:S01]  /*62b0*/  FFMA.FTZ R139, R139, R88.reuse, -R38.reuse ;  /* 0x000000588b8b7223 */ /* 0x180fe20000010826 */
[-CC-:B------:R-:W-:Y:S01]  /*62c0*/  FFMA.FTZ R141, R141, R88.reuse, -R38.reuse ;  /* 0x000000588d8d7223 */ /* 0x180fe20000010826 */
[----:B------:R-:W-:Y:S01]  /*62d0*/  FFMA.FTZ R147, R147, R88, -R38 ;  /* 0x0000005893937223 */ /* 0x000fe20000010826 */
[----:B------:R-:W-:-:S02]  /*62e0*/  F2FP.BF16.F32.PACK_AB R177, R12, R177 ;  /* 0x000000b10cb1723e */ /* 0x000fc400000010ff */
[----:B------:R-:W-:Y:S01]  /*62f0*/  CS2R R82, SRZ ;  /* 0x0000000000527805 */ /* 0x000fe2000001ff00 */
[----:B------:R-:W3:Y:S01]  /*6300*/  MUFU.EX2 R26, R26 ;  /* 0x0000001a001a7308 */ /* 0x000ee20000000800 */
[----:B----4-:R-:W-:Y:S01]  /*6310*/  FADD.FTZ R48, R24, R11 ;  /* 0x0000000b18307221 */ /* 0x010fe20000010000 */
[----:B------:R-:W-:Y:S02]  /*6320*/  F2FP.BF16.F32.PACK_AB R179, R14, R179 ;  /* 0x000000b30eb3723e */ /* 0x000fe400000010ff */
[----:B------:R-:W-:Y:S02]  /*6330*/  CS2R R80, SRZ ;  /* 0x0000000000507805 */ /* 0x000fe4000001ff00 */
[----:B------:R-:W-:Y:S02]  /*6340*/  F2FP.BF16.F32.PACK_AB R176, R27, R176 ;  /* 0x000000b01bb0723e */ /* 0x000fe400000010ff */
[----:B------:R-:W-:Y:S02]  /*6350*/  CS2R R74, SRZ ;  /* 0x00000000004a7805 */ /* 0x000fe4000001ff00 */
[----:B------:R-:W-:-:S02]  /*6360*/  F2FP.BF16.F32.PACK_AB R178, R31, R178 ;  /* 0x000000b21fb2723e */ /* 0x000fc400000010ff */
[----:B------:R-:W-:Y:S01]  /*6370*/  CS2R R72, SRZ ;  /* 0x0000000000487805 */ /* 0x000fe2000001ff00 */
[----:B------:R-:W4:Y:S01]  /*6380*/  MUFU.EX2 R187, R187 ;  /* 0x000000bb00bb7308 */ /* 0x000f220000000800 */
[----:B--2---:R-:W-:Y:S01]  /*6390*/  FADD.FTZ R11, R185, R48 ;  /* 0x00000030b90b7221 */ /* 0x004fe20000010000 */
[----:B------:R-:W-:Y:S01]  /*63a0*/  FADD.FTZ R48, R192, R13 ;  /* 0x0000000dc0307221 */ /* 0x000fe20000010000 */
[----:B------:R-:W-:Y:S02]  /*63b0*/  F2FP.BF16.F32.PACK_AB R180, R39, R180 ;  /* 0x000000b427b4723e */ /* 0x000fe400000010ff */
[----:B------:R-:W-:Y:S02]  /*63c0*/  CS2R R70, SRZ ;  /* 0x0000000000467805 */ /* 0x000fe4000001ff00 */
[----:B------:R-:W-:Y:S01]  /*63d0*/  F2FP.BF16.F32.PACK_AB R183, R24, R183 ;  /* 0x000000b718b7723e */ /* 0x000fe200000010ff */
[----:B------:R-:W-:Y:S01]  /*63e0*/  FADD.FTZ R13, R111, R48 ;  /* 0x000000306f0d7221 */ /* 0x000fe20000010000 */
[----:B------:R-:W-:Y:S01]  /*63f0*/  FFMA.FTZ R48, R69, R88, -R38 ;  /* 0x0000005845307223 */ /* 0x000fe20000010826 */
[----:B------:R-:W2:Y:S01]  /*6400*/  MUFU.EX2 R28, R28 ;  /* 0x0000001c001c7308 */ /* 0x000ea20000000800 */
[----:B---3--:R-:W-:Y:S01]  /*6410*/  FADD.FTZ R50, R26, R11 ;  /* 0x0000000b1a327221 */ /* 0x008fe20000010000 */
[----:B------:R-:W-:Y:S01]  /*6420*/  FADD.FTZ R52, R194, R13 ;  /* 0x0000000dc2347221 */ /* 0x000fe20000010000 */
[----:B------:R-:W-:-:S02]  /*6430*/  F2FP.BF16.F32.PACK_AB R185, R26, R185 ;  /* 0x000000b91ab9723e */ /* 0x000fc400000010ff */
[----:B------:R-:W-:Y:S02]  /*6440*/  CS2R R68, SRZ ;  /* 0x0000000000447805 */ /* 0x000fe4000001ff00 */
[----:B------:R-:W-:Y:S01]  /*6450*/  F2FP.BF16.F32.PACK_AB R182, R105, R182 ;  /* 0x000000b669b6723e */ /* 0x000fe200000010ff */
[----:B------:R-:W-:Y:S01]  /*6460*/  FADD.FTZ R13, R115, R52 ;  /* 0x00000034730d7221 */ /* 0x000fe20000010000 */
[----:B------:R-:W-:Y:S01]  /*6470*/  F2FP.BF16.F32.PACK_AB R184, R107, R184 ;  /* 0x000000b86bb8723e */ /* 0x000fe200000010ff */
[----:B------:R-:W3:Y:S01]  /*6480*/  MUFU.EX2 R189, R189 ;  /* 0x000000bd00bd7308 */ /* 0x000ee20000000800 */
[----:B----4-:R-:W-:Y:S01]  /*6490*/  FADD.FTZ R11, R187, R50 ;  /* 0x00000032bb0b7221 */ /* 0x010fe20000010000 */
[----:B------:R-:W-:Y:S02]  /*64a0*/  F2FP.BF16.F32.PACK_AB R186, R103, R186 ;  /* 0x000000ba67ba723e */ /* 0x000fe400000010ff */
[----:B------:R-:W-:Y:S02]  /*64b0*/  CS2R R66, SRZ ;  /* 0x0000000000427805 */ /* 0x000fe4000001ff00 */
[----:B------:R-:W-:-:S02]  /*64c0*/  F2FP.BF16.F32.PACK_AB R188, R109, R188 ;  /* 0x000000bc6dbc723e */ /* 0x000fc400000010ff */
[----:B------:R-:W-:Y:S02]  /*64d0*/  CS2R R64, SRZ ;  /* 0x0000000000407805 */ /* 0x000fe4000001ff00 */
[----:B------:R-:W-:Y:S02]  /*64e0*/  F2FP.BF16.F32.PACK_AB R190, R101, R190 ;  /* 0x000000be65be723e */ /* 0x000fe400000010ff */
[----:B------:R-:W-:Y:S01]  /*64f0*/  CS2R R62, SRZ ;  /* 0x00000000003e7805 */ /* 0x000fe2000001ff00 */
[----:B------:R-:W1:Y:S01]  /*6500*/  MUFU.EX2 R30, R30 ;  /* 0x0000001e001e7308 */ /* 0x000e620000000800 */
[C---:B--2---:R-:W-:Y:S01]  /*6510*/  FADD.FTZ R50, R28.reuse, R11 ;  /* 0x0000000b1c327221 */ /* 0x044fe20000010000 */
[----:B------:R-:W-:Y:S02]  /*6520*/  F2FP.BF16.F32.PACK_AB R187, R28, R187 ;  /* 0x000000bb1cbb723e */ /* 0x000fe400000010ff */
[----:B------:R-:W-:Y:S02]  /*6530*/  CS2R R28, SRZ ;  /* 0x00000000001c7805 */ /* 0x000fe4000001ff00 */
[----:B------:R-:W-:-:S02]  /*6540*/  F2FP.BF16.F32.PACK_AB R192, R111, R192 ;  /* 0x000000c06fc0723e */ /* 0x000fc400000010ff */
[----:B------:R-:W-:Y:S02]  /*6550*/  CS2R R26, SRZ ;  /* 0x00000000001a7805 */ /* 0x000fe4000001ff00 */
[----:B------:R-:W-:Y:S02]  /*6560*/  F2FP.BF16.F32.PACK_AB R194, R115, R194 ;  /* 0x000000c273c2723e */ /* 0x000fe400000010ff */
[----:B------:R-:W-:Y:S01]  /*6570*/  CS2R R24, SRZ ;  /* 0x0000000000187805 */ /* 0x000fe2000001ff00 */
[----:B------:R-:W2:Y:S01]  /*6580*/  MUFU.EX2 R191, R191 ;  /* 0x000000bf00bf7308 */ /* 0x000ea20000000800 */
[----:B---3--:R-:W-:Y:S01]  /*6590*/  FADD.FTZ R11, R189, R50 ;  /* 0x00000032bd0b7221 */ /* 0x008fe20000010000 */
[----:B------:R-:W-:Y:S01]  /*65a0*/  FADD.FTZ R50, R196, R13 ;  /* 0x0000000dc4327221 */ /* 0x000fe20000010000 */
[C---:B------:R-:W-:Y:S02]  /*65b0*/  F2FP.BF16.F32.PACK_AB R196, R117.reuse, R196 ;  /* 0x000000c475c4723e */ /* 0x040fe400000010ff */
[----:B------:R-:W-:Y:S01]  /*65c0*/  F2FP.BF16.F32.PACK_AB R181, R20, R181 ;  /* 0x000000b514b5723e */ /* 0x000fe200000010ff */
[----:B------:R-:W-:-:S02]  /*65d0*/  FADD.FTZ R13, R117, R50 ;  /* 0x00000032750d7221 */ /* 0x000fc40000010000 */
[----:B------:R-:W3:Y:S01]  /*65e0*/  MUFU.EX2 R32, R32 ;  /* 0x0000002000207308 */ /* 0x000ee20000000800 */
[----:B-1----:R-:W-:Y:S01]  /*65f0*/  FADD.FTZ R10, R30, R11 ;  /* 0x0000000b1e0a7221 */ /* 0x002fe20000010000 */
[----:B------:R-:W-:Y:S01]  /*6600*/  FADD.FTZ R52, R198, R13 ;  /* 0x0000000dc6347221 */ /* 0x000fe20000010000 */
[----:B------:R-:W-:Y:S02]  /*6610*/  F2FP.BF16.F32.PACK_AB R189, R30, R189 ;  /* 0x000000bd1ebd723e */ /* 0x000fe400000010ff */
[----:B------:R-:W-:Y:S02]  /*6620*/  CS2R R30, SRZ ;  /* 0x00000000001e7805 */ /* 0x000fe4000001ff00 */
[C---:B------:R-:W-:Y:S01]  /*6630*/  F2FP.BF16.F32.PACK_AB R198, R121.reuse, R198 ;  /* 0x000000c679c6723e */ /* 0x040fe200000010ff */
[----:B------:R-:W-:Y:S01]  /*6640*/  FADD.FTZ R13, R121, R52 ;  /* 0x00000034790d7221 */ /* 0x000fe20000010000 */
[----:B------:R-:W1:Y:S01]  /*6650*/  MUFU.EX2 R193, R193 ;  /* 0x000000c100c17308 */ /* 0x000e620000000800 */
[----:B--2---:R-:W-:-:S02]  /*6660*/  FADD.FTZ R11, R191, R10 ;  /* 0x0000000abf0b7221 */ /* 0x004fc40000010000 */
[----:B------:R-:W-:Y:S01]  /*6670*/  FADD.FTZ R52, R200, R13 ;  /* 0x0000000dc8347221 */ /* 0x000fe20000010000 */
[----:B------:R-:W-:-:S03]  /*6680*/  F2FP.BF16.F32.PACK_AB R200, R123, R200 ;  /* 0x000000c87bc8723e */ /* 0x000fc600000010ff */
[----:B------:R-:W-:Y:S01]  /*6690*/  FADD.FTZ R13, R123, R52 ;  /* 0x000000347b0d7221 */ /* 0x000fe20000010000 */
[----:B------:R-:W2:Y:S01]  /*66a0*/  MUFU.EX2 R34, R34 ;  /* 0x0000002200227308 */ /* 0x000ea20000000800 */
[----:B---3--:R-:W-:Y:S02]  /*66b0*/  FADD.FTZ R10, R32, R11 ;  /* 0x0000000b200a7221 */ /* 0x008fe40000010000 */
[----:B------:R-:W-:Y:S01]  /*66c0*/  FADD.FTZ R54, R202, R13 ;  /* 0x0000000dca367221 */ /* 0x000fe20000010000 */
[----:B------:R-:W-:Y:S02]  /*66d0*/  F2FP.BF16.F32.PACK_AB R191, R32, R191 ;  /* 0x000000bf20bf723e */ /* 0x000fe400000010ff */
[----:B------:R-:W-:Y:S02]  /*66e0*/  CS2R R32, SRZ ;  /* 0x0000000000207805 */ /* 0x000fe4000001ff00 */
        /* <DEDUP_REMOVED lines=13> */
[----:B--2---:R-:W-:-:S07]  /*67c0*/  FADD.FTZ R11, R197, R10 ;  /* 0x0000000ac50b7221 */ /* 0x004fce0000010000 */
        /* <DEDUP_REMOVED lines=8> */
[----:B------:R-:W-:-:S06]  /*6850*/  F2FP.BF16.F32.PACK_AB R202, R125, R202 ;  /* 0x000000ca7dca723e */ /* 0x000fcc00000010ff */
[----:B------:R-:W2:Y:S01]  /*6860*/  MUFU.EX2 R201, R201 ;  /* 0x000000c900c97308 */ /* 0x000ea20000000800 */
[C---:B---3--:R-:W-:Y:S01]  /*6870*/  FADD.FTZ R10, R42.reuse, R11 ;  /* 0x0000000b2a0a7221 */ /* 0x048fe20000010000 */
[----:B------:R-:W-:Y:S02]  /*6880*/  F2FP.BF16.F32.PACK_AB R199, R42, R199 ;  /* 0x000000c72ac7723e */ /* 0x000fe400000010ff */
[----:B------:R-:W-:-:S04]  /*6890*/  CS2R R42, SRZ ;  /* 0x00000000002a7805 */ /* 0x000fc8000001ff00 */
        /* <DEDUP_REMOVED lines=9> */
[----:B------:R-:W-:Y:S02]  /*6930*/  F2FP.BF16.F32.PACK_AB R201, R44, R201 ;  /* 0x000000c92cc9723e */ /* 0x000fe400000010ff */
[----:B------:R-:W-:-:S04]  /*6940*/  CS2R R44, SRZ ;  /* 0x00000000002c7805 */ /* 0x000fc8000001ff00 */
        /* <DEDUP_REMOVED lines=24> */
[----:B------:R1:W4:Y:S01]  /*6ad0*/  MUFU.EX2 R50, R79 ;  /* 0x0000004f00327308 */ /* 0x0003220000000800 */
[----:B--2---:R-:W-:-:S07]  /*6ae0*/  FADD.FTZ R11, R77, R10 ;  /* 0x0000000a4d0b7221 */ /* 0x004fce0000010000 */
[----:B------:R-:W2:Y:S01]  /*6af0*/  MUFU.EX2 R212, R212 ;  /* 0x000000d400d47308 */ /* 0x000ea20000000800 */
[C---:B---3--:R-:W-:Y:S01]  /*6b00*/  FADD.FTZ R13, R119.reuse, R56 ;  /* 0x00000038770d7221 */ /* 0x048fe20000010000 */
[----:B------:R-:W-:Y:S02]  /*6b10*/  F2FP.BF16.F32.PACK_AB R210, R119, R210 ;  /* 0x000000d277d2723e */ /* 0x000fe400000010ff */
[----:B-1----:R-:W-:-:S04]  /*6b20*/  CS2R R78, SRZ ;  /* 0x00000000004e7805 */ /* 0x002fc8000001ff00 */
[----:B------:R-:W1:Y:S01]  /*6b30*/  MUFU.EX2 R85, R85 ;  /* 0x0000005500557308 */ /* 0x000e620000000800 */
[C---:B----4-:R-:W-:Y:S01]  /*6b40*/  FADD.FTZ R10, R50.reuse, R11 ;  /* 0x0000000b320a7221 */ /* 0x050fe20000010000 */
[----:B------:R-:W-:Y:S02]  /*6b50*/  F2FP.BF16.F32.PACK_AB R207, R50, R77 ;  /* 0x0000004d32cf723e */ /* 0x000fe400000010ff */
[----:B------:R-:W-:Y:S02]  /*6b60*/  CS2R R76, SRZ ;  /* 0x00000000004c7805 */ /* 0x000fe4000001ff00 */
[----:B------:R-:W-:Y:S02]  /*6b70*/  CS2R R50, SRZ ;  /* 0x0000000000327805 */ /* 0x000fe4000001ff00 */
[----:B------:R-:W3:Y:S01]  /*6b80*/  MUFU.EX2 R143, R143 ;  /* 0x0000008f008f7308 */ /* 0x000ee20000000800 */
[----:B--2---:R-:W-:-:S07]  /*6b90*/  FADD.FTZ R56, R212, R13 ;  /* 0x0000000dd4387221 */ /* 0x004fce0000010000 */
[----:B------:R2:W4:Y:S01]  /*6ba0*/  MUFU.EX2 R52, R87 ;  /* 0x0000005700347308 */ /* 0x0005220000000800 */
[----:B-1----:R-:W-:-:S07]  /*6bb0*/  FADD.FTZ R11, R85, R10 ;  /* 0x0000000a550b7221 */ /* 0x002fce0000010000 */
[----:B------:R-:W1:Y:S01]  /*6bc0*/  MUFU.EX2 R214, R214 ;  /* 0x000000d600d67308 */ /* 0x000e620000000800 */
[C---:B---3--:R-:W-:Y:S01]  /*6bd0*/  FADD.FTZ R13, R143.reuse, R56 ;  /* 0x000000388f0d7221 */ /* 0x048fe20000010000 */
[----:B------:R-:W-:Y:S02]  /*6be0*/  F2FP.BF16.F32.PACK_AB R212, R143, R212 ;  /* 0x000000d48fd4723e */ /* 0x000fe400000010ff */
[----:B--2---:R-:W-:-:S04]  /*6bf0*/  CS2R R86, SRZ ;  /* 0x0000000000567805 */ /* 0x004fc8000001ff00 */
[----:B------:R-:W2:Y:S01]  /*6c00*/  MUFU.EX2 R93, R93 ;  /* 0x0000005d005d7308 */ /* 0x000ea20000000800 */
[C---:B----4-:R-:W-:Y:S01]  /*6c10*/  FADD.FTZ R10, R52.reuse, R11 ;  /* 0x0000000b340a7221 */ /* 0x050fe20000010000 */
[----:B------:R-:W-:Y:S02]  /*6c20*/  F2FP.BF16.F32.PACK_AB R209, R52, R85 ;  /* 0x0000005534d1723e */ /* 0x000fe400000010ff */
[----:B------:R-:W-:Y:S02]  /*6c30*/  CS2R R84, SRZ ;  /* 0x0000000000547805 */ /* 0x000fe4000001ff00 */
[----:B------:R-:W-:Y:S02]  /*6c40*/  CS2R R52, SRZ ;  /* 0x0000000000347805 */ /* 0x000fe4000001ff00 */
        /* <DEDUP_REMOVED lines=14> */
[----:B---3--:R-:W-:Y:S01]  /*6d30*/  FADD.FTZ R11, R97, R60 ;  /* 0x0000003c610b7221 */ /* 0x008fe20000010000 */
[----:B------:R-:W-:-:S06]  /*6d40*/  CS2R R60, SRZ ;  /* 0x00000000003c7805 */ /* 0x000fcc000001ff00 */
        /* <DEDUP_REMOVED lines=22> */
[----:B--2---:R-:W-:Y:S01]  /*6eb0*/  FADD.FTZ R11, R141, R14 ;  /* 0x0000000e8d0b7221 */ /* 0x004fe20000010000 */
[C---:B---3--:R-:W-:Y:S01]  /*6ec0*/  FADD.FTZ R10, R151.reuse, R10 ;  /* 0x0000000a970a7221 */ /* 0x048fe20000010000 */
[----:B------:R-:W-:Y:S02]  /*6ed0*/  F2FP.BF16.F32.PACK_AB R218, R151, R218 ;  /* 0x000000da97da723e */ /* 0x000fe400000010ff */
[C---:B-1----:R-:W-:Y:S01]  /*6ee0*/  FADD.FTZ R11, R12.reuse, R11 ;  /* 0x0000000b0c0b7221 */ /* 0x042fe20000010000 */
[----:B------:R-:W-:Y:S01]  /*6ef0*/  F2FP.BF16.F32.PACK_AB R219, R12, R141 ;  /* 0x0000008d0cdb723e */ /* 0x000fe200000010ff */
[----:B------:R-:W-:Y:S06]  /*6f00*/  @!P2 BRA `(.L_x_5648) ;  /* 0x0000005400e4a947 */ /* 0x000fec0003800000 */
[----:B------:R-:W-:Y:S01]  /*6f10*/  VIADD R13, R112, 0xfffffffe ;  /* 0xfffffffe700d7836 */ /* 0x000fe20000000000 */
[----:B------:R-:W-:Y:S01]  /*6f20*/  MOV R12, R89 ;  /* 0x00000059000c7202 */ /* 0x000fe20000000f00 */
[----:B------:R-:W-:Y:S01]  /*6f30*/  IMAD.MOV.U32 R14, RZ, RZ, R91 ;  /* 0x000000ffff0e7224 */ /* 0x000fe200078e005b */
[----:B------:R-:W-:Y:S01]  /*6f40*/  UMOV UR60, UR61 ;  /* 0x0000003d003c7c82 */ /* 0x000fe20008000000 */
[----:B------:R-:W-:Y:S01]  /*6f50*/  IMAD.MOV.U32 R87, RZ, RZ, RZ ;  /* 0x000000ffff577224 */ /* 0x000fe200078e00ff */
[----:B------:R-:W-:Y:S01]  /*6f60*/  UMOV UR37, UR38 ;  /* 0x0000002600257c82 */ /* 0x000fe20008000000 */
[----:B------:R-:W-:-:S05]  /*6f70*/  ULDC UR7, c[0x0][0x9d8] ;  /* 0x0002760000077ab9 */ /* 0x000fca0000000800 */
.L_x_5659:
[----:B------:R-:W-:Y:S01]  /*6f80*/  R2UR UR6, R19 ;  /* 0x00000000130672ca */ /* 0x000fe200000e0000 */
[----:B------:R-:W-:-:S04]  /*6f90*/  UIADD3 UR38, UR37, 0x1, URZ ;  /* 0x0000000125267890 */ /* 0x000fc8000fffe03f */
[----:B------:R-:W-:-:S04]  /*6fa0*/  UISETP.NE.AND UP0, UPT, UR38, 0x2, UPT ;  /* 0x000000022600788c */ /* 0x000fc8000bf05270 */
[----:B------:R-:W-:Y:S02]  /*6fb0*/  USEL UR61, URZ, 0x1, UP0 ;  /* 0x000000013f3d7887 */ /* 0x000fe40008000000 */
[----:B------:R-:W-:Y:S02]  /*6fc0*/  USEL UR38, UR38, URZ, UP0 ;  /* 0x0000003f26267287 */ /* 0x000fe40008000000 */
[----:B------:R-:W-:Y:S01]  /*6fd0*/  ISETP.NE.AND P2, PT, RZ, UR6, PT ;  /* 0x00000006ff007c0c */ /* 0x000fe2000bf45270 */
[----:B------:R-:W-:-:S12]  /*6fe0*/  ULOP3.LUT UR61, UR60, UR61, URZ, 0x3c, !UPT ;  /* 0x0000003d3c3d7292 */ /* 0x000fd8000f8e3c3f */
[----:B------:R-:W-:Y:S05]  /*6ff0*/  @P2 BRA `(.L_x_5649) ;  /* 0x00000000002c2947 */ /* 0x000fea0003800000 */
[----:B------:R-:W-:Y:S05]  /*7000*/  @!P0 BRA `(.L_x_5650) ;  /* 0x0000000000048947 */ /* 0x000fea0003800000 */
[----:B------:R-:W-:Y:S01]  /*7010*/  BPT.TRAP 0x1 ;  /* 0x000000040000795c */ /* 0x000fe20000300000 */
.L_x_5650:
[----:B------:R-:W-:Y:S01]  /*7020*/  ULEA UR6, UR38, UR39, 0x3 ;  /* 0x0000002726067291 */ /* 0x000fe2000f8e183f */
[----:B------:R-:W-:-:S05]  /*7030*/  IMAD.U32 R15, RZ, RZ, UR61 ;  /* 0x0000003dff0f7e24 */ /* 0x000fca000f8e00ff */
[----:B------:R-:W-:-:S04]  /*7040*/  SHF.L.U32 R15, R15, 0x1f, RZ ;  /* 0x0000001f0f0f7819 */ /* 0x000fc800000006ff */
[----:B------:R1:W2:Y:S01]  /*7050*/  SYNCS.PHASECHK.TRANS64.TRYWAIT P1, [UR6+0x34830], R15 ;  /* 0x0348300fff0075a7 */ /* 0x0002a20008020146 */
[----:B------:R-:W-:Y:S05]  /*7060*/  @!P0 BRA `(.L_x_5651) ;  /* 0x0000000000048947 */ /* 0x000fea0003800000 */
[----:B------:R-:W-:Y:S01]  /*7070*/  BPT.TRAP 0x1 ;  /* 0x000000040000795c */ /* 0x000fe20000300000 */
.L_x_5651:
[----:B--2---:R-:W-:Y:S05]  /*7080*/  @P1 BRA `(.L_x_5649) ;  /* 0x0000000000081947 */ /* 0x004fea0003800000 */
[----:B------:R-:W2:Y:S02]  /*7090*/  SYNCS.PHASECHK.TRANS64.TRYWAIT P1, [UR6+0x34830], R15 ;  /* 0x0348300fff0075a7 */ /* 0x000ea40008020146 */
[----:B--2---:R-:W-:Y:S05]  /*70a0*/  @!P1 BRA `(.L_x_5652) ;  /* 0x0000009c00749947 */ /* 0x004fea0003800000 */
.L_x_5649:
        /* <DEDUP_REMOVED lines=623> */
.L_x_5654:
[----:B------:R-:W-:Y:S01]  /*97a0*/  ULEA UR6, UR37, UR39, 0x3 ;  /* 0x0000002725067291 */ /* 0x000fe2000f8e183f */
[----:B------:R-:W-:-:S05]  /*97b0*/  IMAD.U32 R15, RZ, RZ, UR60 ;  /* 0x0000003cff0f7e24 */ /* 0x000fca000f8e00ff */
[----:B------:R-:W-:-:S04]  /*97c0*/  SHF.L.U32 R15, R15, 0x1f, RZ ;  /* 0x0000001f0f0f7819 */ /* 0x000fc800000006ff */
[----:B------:R1:W2:Y:S01]  /*97d0*/  SYNCS.PHASECHK.TRANS64.TRYWAIT P1, [UR6+0x34850], R15 ;  /* 0x0348500fff0075a7 */ /* 0x0002a20008020146 */
[----:B------:R-:W-:Y:S05]  /*97e0*/  @!P0 BRA `(.L_x_5655) ;  /* 0x0000000000048947 */ /* 0x000fea0003800000 */
[----:B------:R-:W-:Y:S01]  /*97f0*/  BPT.TRAP 0x1 ;  /* 0x000000040000795c */ /* 0x000fe20000300000 */
.L_x_5655:
[----:B--2---:R-:W-:Y:S05]  /*9800*/  @P1 BRA `(.L_x_5653) ;  /* 0x0000000000081947 */ /* 0x004fea0003800000 */
[----:B------:R-:W2:Y:S02]  /*9810*/  SYNCS.PHASECHK.TRANS64.TRYWAIT P1, [UR6+0x34850], R15 ;  /* 0x0348500fff0075a7 */ /* 0x000ea40008020146 */
[----:B--2---:R-:W-:Y:S05]  /*9820*/  @!P1 BRA `(.L_x_5656) ;  /* 0x0000007400ac9947 */ /* 0x004fea0003800000 */
.L_x_5653:
[----:B------:R-:W-:Y:S01]  /*9830*/  UIADD3 UR6, UR39, 0x400, URZ ;  /* 0x0000040027067890 */ /* 0x000fe2000fffe03f */
[----:B------:R-:W-:Y:S01]  /*9840*/  WARPGROUP.ARRIVE ;  /* 0x00000000000079c5 */ /* 0x000fe20000000000 */
[----:B------:R-:W-:-:S05]  /*9850*/  UMOV UR11, 0x40000040 ;  /* 0x40000040000b7882 */ /* 0x000fca0000000000 */
[----:B--2---:R-:W2:Y:S01]  /*9860*/  S2R R20, SR_TID.X ;  /* 0x0000000000147919 */ /* 0x004ea20000002100 */
[----:B------:R-:W-:-:S04]  /*9870*/  USHF.R.U32.HI UR6, URZ, 0x4, UR6 ;  /* 0x000000043f067899 */ /* 0x000fc80008011606 */
[----:B------:R-:W-:-:S04]  /*9880*/  ULOP3.LUT UR6, UR6, 0x3fff, URZ, 0xc0, !UPT ;  /* 0x00003fff06067892 */ /* 0x000fc8000f8ec03f */
[----:B------:R-:W-:-:S04]  /*9890*/  ULOP3.LUT UR6, UR6, 0x5800000, URZ, 0xfc, !UPT ;  /* 0x0580000006067892 */ /* 0x000fc8000f8efc3f */
[----:B------:R-:W-:-:S07]  /*98a0*/  UIMAD UR6, UR37, 0xb00, UR6 ;  /* 0x00000b00250678a4 */ /* 0x000fce000f8e0206 */
[----:B------:R-:W-:Y:S02]  /*98b0*/  UMOV UR10, UR6 ;  /* 0x00000006000a7c82 */ /* 0x000fe40008000000 */
[----:B------:R-:W-:Y:S01]  /*98c0*/  HGMMA.64x128x16.F32.BF16 R24, R176, gdesc[UR8].tnspB, R24, gsb0 ;  /* 0x41e00008b0187df0 */ /* 0x000fe20008001818 */
[----:B------:R-:W-:Y:S01]  /*98d0*/  UIADD3 UR10, UR6, 0x80, URZ ;  /* 0x00000080060a7890 */ /* 0x000fe2000fffe03f */
[----:B------:R-:W-:Y:S01]  /*98e0*/  UMOV UR11, 0x40000040 ;  /* 0x40000040000b7882 */ /* 0x000fe20000000000 */
[----:B--2---:R-:W-:-:S04]  /*98f0*/  SHF.R.U32.HI R20, RZ, 0x7, R20 ;  /* 0x00000007ff147819 */ /* 0x004fc80000011614 */
[----:B-1----:R-:W-:Y:S01]  /*9900*/  IADD3 R15, -R20, 0xb, RZ ;  /* 0x0000000b140f7810 */ /* 0x002fe20007ffe1ff */
[----:B------:R-:W-:Y:S02]  /*9910*/  WARPGROUP.DEPBAR.LE gsb0, 0x0 ;  /* 0x00008000000079c5 */ /* 0x000fe40000010000 */
[----:B------:R-:W-:-:S06]  /*9920*/  WARPGROUP.ARRIVE ;  /* 0x00000000000079c5 */ /* 0x000fcc0000000000 */
[----:B------:R-:W-:Y:S01]  /*9930*/  HGMMA.64x128x16.F32.BF16 R24, R180, gdesc[UR8].tnspB, R24, gsb0 ;  /* 0x41e00008b4187df0 */ /* 0x000fe20008001818 */
[----:B------:R-:W-:Y:S01]  /*9940*/  UIADD3 UR10, UR6, 0x100, URZ ;  /* 0x00000100060a7890 */ /* 0x000fe2000fffe03f */
[----:B------:R-:W-:Y:S01]  /*9950*/  UMOV UR11, 0x40000040 ;  /* 0x40000040000b7882 */ /* 0x000fe20000000000 */
[----:B------:R-:W-:Y:S02]  /*9960*/  WARPGROUP.DEPBAR.LE gsb0, 0x0 ;  /* 0x00008000000079c5 */ /* 0x000fe40000010000 */
[----:B------:R-:W-:-:S07]  /*9970*/  WARPGROUP.ARRIVE ;  /* 0x00000000000079c5 */ /* 0x000fce0000000000 */
        /* <DEDUP_REMOVED lines=41> */
[----:B------:R-:W-:Y:S03]  /*9c10*/  HGMMA.64x128x16.F32.BF16 R24, R216, gdesc[UR8].tnspB, R24, gsb0 ;  /* 0x41e00008d8187df0 */ /* 0x000fe60008001818 */
[----:B------:R-:W-:Y:S02]  /*9c20*/  WARPGROUP.DEPBAR.LE gsb0, 0x0 ;  /* 0x00008000000079c5 */ /* 0x000fe40000010000 */
[----:B------:R1:W-:Y:S06]  /*9c30*/  BAR.ARV R15, 0x100 ;  /* 0x0004000f0000751d */ /* 0x0003ec0000002000 */
[----:B------:R-:W-:Y:S05]  /*9c40*/  @!P0 BRA `(.L_x_5657) ;  /* 0x0000000000048947 */ /* 0x000fea0003800000 */
[----:B------:R-:W-:Y:S01]  /*9c50*/  BPT.TRAP 0x1 ;  /* 0x000000040000795c */ /* 0x000fe20000300000 */
.L_x_5657:
[----:B-1----:R-:W-:Y:S01]  /*9c60*/  FMUL.FTZ R15, R168, UR7 ;  /* 0x00000007a80f7c20 */ /* 0x002fe20008410000 */
[----:B------:R-:W-:Y:S01]  /*9c70*/  FMUL.FTZ R21, R170, UR7 ;  /* 0x00000007aa157c20 */ /* 0x000fe20008410000 */
[----:B------:R-:W-:Y:S01]  /*9c80*/  FMUL.FTZ R20, R169, UR7 ;  /* 0x00000007a9147c20 */ /* 0x000fe20008410000 */
[----:B------:R-:W-:Y:S01]  /*9c90*/  FMUL.FTZ R168, R171, UR7 ;  /* 0x00000007aba87c20 */ /* 0x000fe20008410000 */
[----:B------:R-:W-:Y:S01]  /*9ca0*/  FMUL.FTZ R169, R172, UR7 ;  /* 0x00000007aca97c20 */ /* 0x000fe20008410000 */
[----:B------:R-:W2:Y:S01]  /*9cb0*/  LDL R230, [R1+0x4] ;  /* 0x0000040001e67983 */ /* 0x000ea20000100800 */
        /* <DEDUP_REMOVED lines=33> */
[----:B----4-:R-:W-:Y:S01]  /*9ed0*/  FMNMX.FTZ R104, R20, R217, !PT ;  /* 0x000000d914687209 */ /* 0x010fe20007810000 */
        /* <DEDUP_REMOVED lines=69> */
[----:B------:R-:W-:Y:S01]  /*a330*/  ISETP.NE.AND P1, PT, R23, RZ, PT ;  /* 0x000000ff1700720c */ /* 0x000fe20003f25270 */
[----:B------:R-:W3:Y:S01]  /*a340*/  MUFU.TANH R166, R166 ;  /* 0x000000a600a67308 */ /* 0x000ee20000002400 */
[----:B----4-:R-:W-:-:S07]  /*a350*/  FMNMX.FTZ R229, R163, R106, !PT ;  /* 0x0000006aa3e57209 */ /* 0x010fce0007810000 */
[----:B------:R-:W4:Y:S01]  /*a360*/  MUFU.TANH R165, R165 ;  /* 0x000000a500a57308 */ /* 0x000f220000002400 */
[----:B-1----:R-:W-:-:S07]  /*a370*/  FMNMX.FTZ R104, R164, R219, !PT ;  /* 0x000000dba4687209 */ /* 0x002fce0007810000 */
[----:B------:R-:W1:Y:S01]  /*a380*/  MUFU.TANH R167, R167 ;  /* 0x000000a700a77308 */ /* 0x000e620000002400 */
[----:B---3--:R-:W-:-:S07]  /*a390*/  FMNMX.FTZ R106, R166, R229, !PT ;  /* 0x000000e5a66a7209 */ /* 0x008fce0007810000 */
[----:B------:R-:W3:Y:S01]  /*a3a0*/  MUFU.TANH R152, R152 ;  /* 0x0000009800987308 */ /* 0x000ee20000002400 */
[----:B----4-:R-:W-:-:S07]  /*a3b0*/  FMNMX.FTZ R219, R165, R104, !PT ;  /* 0x00000068a5db7209 */ /* 0x010fce0007810000 */
[----:B------:R-:W4:Y:S01]  /*a3c0*/  MUFU.TANH R154, R154 ;  /* 0x0000009a009a7308 */ /* 0x000f220000002400 */
[----:B-1----:R-:W-:-:S07]  /*a3d0*/  FMNMX.FTZ R229, R167, R106, !PT ;  /* 0x0000006aa7e57209 */ /* 0x002fce0007810000 */
[----:B------:R-:W1:Y:S01]  /*a3e0*/  MUFU.TANH R153, R153 ;  /* 0x0000009900997308 */ /* 0x000e620000002400 */
[----:B---3--:R-:W-:Y:S01]  /*a3f0*/  FMNMX.FTZ R104, R152, R219, !PT ;  /* 0x000000db98687209 */ /* 0x008fe20007810000 */
[----:B------:R-:W-:-:S06]  /*a400*/  FMUL.FTZ R219, R96, UR7 ;  /* 0x0000000760db7c20 */ /* 0x000fcc0008410000 */
[----:B------:R-:W3:Y:S01]  /*a410*/  MUFU.TANH R155, R155 ;  /* 0x0000009b009b7308 */ /* 0x000ee20000002400 */
[----:B----4-:R-:W-:-:S07]  /*a420*/  FMNMX.FTZ R96, R154, R229, !PT ;  /* 0x000000e59a607209 */ /* 0x010fce0007810000 */
[----:B------:R-:W4:Y:S01]  /*a430*/  MUFU.TANH R156, R156 ;  /* 0x0000009c009c7308 */ /* 0x000f220000002400 */
[----:B-1----:R-:W-:-:S07]  /*a440*/  FMNMX.FTZ R229, R153, R104, !PT ;  /* 0x0000006899e57209 */ /* 0x002fce0007810000 */
[----:B------:R-:W1:Y:S01]  /*a450*/  MUFU.TANH R157, R157 ;  /* 0x0000009d009d7308 */ /* 0x000e620000002400 */
[----:B---3--:R-:W-:-:S07]  /*a460*/  FMNMX.FTZ R231, R155, R96, !PT ;  /* 0x000000609be77209 */ /* 0x008fce0007810000 */
[----:B------:R-:W3:Y:S01]  /*a470*/  MUFU.TANH R158, R158 ;  /* 0x0000009e009e7308 */ /* 0x000ee20000002400 */
[----:B----4-:R-:W-:Y:S01]  /*a480*/  FMNMX.FTZ R96, R156, R229, !PT ;  /* 0x000000e59c607209 */ /* 0x010fe20007810000 */
[----:B------:R-:W-:-:S06]  /*a490*/  FMUL.FTZ R229, R97, UR7 ;  /* 0x0000000761e57c20 */ /* 0x000fcc0008410000 */
[----:B------:R-:W4:Y:S01]  /*a4a0*/  MUFU.TANH R144, R144 ;  /* 0x0000009000907308 */ /* 0x000f220000002400 */
[----:B-1----:R-:W-:-:S07]  /*a4b0*/  FMNMX.FTZ R97, R157, R96, !PT ;  /* 0x000000609d617209 */ /* 0x002fce0007810000 */
[----:B------:R-:W1:Y:S01]  /*a4c0*/  MUFU.TANH R159, R159 ;  /* 0x0000009f009f7308 */ /* 0x000e620000002400 */
[----:B---3--:R-:W-:Y:S01]  /*a4d0*/  FMNMX.FTZ R104, R158, R231, !PT ;  /* 0x000000e79e687209 */ /* 0x008fe20007810000 */
[----:B------:R-:W-:-:S06]  /*a4e0*/  FMUL.FTZ R231, R100, UR7 ;  /* 0x0000000764e77c20 */ /* 0x000fcc0008410000 */
[----:B------:R-:W3:Y:S01]  /*a4f0*/  MUFU.TANH R145, R145 ;  /* 0x0000009100917308 */ /* 0x000ee20000002400 */
[----:B----4-:R-:W-:Y:S01]  /*a500*/  FMNMX.FTZ R96, R144, R97, !PT ;  /* 0x0000006190607209 */ /* 0x010fe20007810000 */
[----:B------:R-:W-:-:S06]  /*a510*/  FMUL.FTZ R97, R98, UR7 ;  /* 0x0000000762617c20 */ /* 0x000fcc0008410000 */
        /* <DEDUP_REMOVED lines=123> */
[----:B---3--:R-:W-:-:S05]  /*acd0*/  FMNMX.FTZ R92, R116, R89, !PT ;  /* 0x00000059745c7209 */ /* 0x008fca0007810000 */
[----:B------:R-:W3:Y:S01]  /*ace0*/  SHFL.BFLY PT, R89, R92, 0x2, 0x1f ;  /* 0x0c401f005c597f89 */ /* 0x000ee200000e0000 */
[----:B----4-:R-:W-:-:S04]  /*acf0*/  FMNMX.FTZ R88, R90, R91, !PT ;  /* 0x0000005b5a587209 */ /* 0x010fc80007810000 */
[----:B-1----:R-:W-:-:S05]  /*ad00*/  FMNMX.FTZ R93, R95, R88, !PT ;  /* 0x000000585f5d7209 */ /* 0x002fca0007810000 */
[----:B------:R-:W1:Y:S01]  /*ad10*/  SHFL.BFLY PT, R88, R93, 0x2, 0x1f ;  /* 0x0c401f005d587f89 */ /* 0x000e6200000e0000 */
[----:B---3--:R-:W-:-:S05]  /*ad20*/  FMNMX.FTZ R94, R92, R89, !PT ;  /* 0x000000595c5e7209 */ /* 0x008fca0007810000 */
[----:B------:R-:W3:Y:S01]  /*ad30*/  SHFL.BFLY PT, R89, R94, 0x1, 0x1f ;  /* 0x0c201f005e597f89 */ /* 0x000ee200000e0000 */
[----:B-1----:R-:W-:Y:S02]  /*ad40*/  FMNMX.FTZ R96, R93, R88, !PT ;  /* 0x000000585d607209 */ /* 0x002fe40007810000 */
[----:B------:R-:W1:Y:S03]  /*ad50*/  LDC R88, c[0x0][0x988] ;  /* 0x00026200ff587b82 */ /* 0x000e660000000800 */
[----:B------:R-:W4:Y:S01]  /*ad60*/  SHFL.BFLY PT, R91, R96, 0x1, 0x1f ;  /* 0x0c201f00605b7f89 */ /* 0x000f2200000e0000 */
[----:B---3--:R-:W-:-:S05]  /*ad70*/  FMNMX.FTZ R89, R94, R89, !PT ;  /* 0x000000595e597209 */ /* 0x008fca0007810000 */
[C---:B------:R-:W-:Y:S01]  /*ad80*/  FADD.FTZ R12, -R89.reuse, R12 ;  /* 0x0000000c590c7221 */ /* 0x040fe20000010100 */
[----:B-1----:R-:W-:-:S03]  /*ad90*/  FMUL.FTZ R118, R89, R88 ;  /* 0x0000005859767220 */ /* 0x002fc60000410000 */
[-C--:B------:R-:W-:Y:S01]  /*ada0*/  FMUL.FTZ R98, R12, R88.reuse ;  /* 0x000000580c627220 */ /* 0x080fe20000410000 */
[----:B----4-:R-:W-:Y:S01]  /*adb0*/  FMNMX.FTZ R91, R96, R91, !PT ;  /* 0x0000005b605b7209 */ /* 0x010fe20007810000 */
[-CC-:B------:R-:W-:Y:S01]  /*adc0*/  FFMA.FTZ R216, R110, R88.reuse, -R118.reuse ;  /* 0x000000586ed87223 */ /* 0x180fe20000010876 */
[-CC-:B------:R-:W-:Y:S01]  /*add0*/  FFMA.FTZ R176, R15, R88.reuse, -R118.reuse ;  /* 0x000000580fb07223 */ /* 0x180fe20000010876 */
[-CC-:B------:R-:W-:Y:S01]  /*ade0*/  FFMA.FTZ R108, R20, R88.reuse, -R118.reuse ;  /* 0x00000058146c7223 */ /* 0x180fe20000010876 */
[-C--:B------:R-:W-:Y:S01]  /*adf0*/  FFMA.FTZ R15, R112, R88.reuse, -R118 ;  /* 0x00000058700f7223 */ /* 0x080fe20000010876 */
[C---:B------:R-:W-:Y:S01]  /*ae00*/  FADD.FTZ R12, -R91.reuse, R14 ;  /* 0x0000000e5b0c7221 */ /* 0x040fe20000010100 */
[-C--:B------:R-:W-:Y:S01]  /*ae10*/  FMUL.FTZ R110, R91, R88.reuse ;  /* 0x000000585b6e7220 */ /* 0x080fe20000410000 */
[----:B------:R-:W-:Y:S01]  /*ae20*/  MUFU.EX2 R93, R98 ;  /* 0x00000062005d7308 */ /* 0x000fe20000000800 */
[-C--:B------:R-:W-:Y:S01]  /*ae30*/  FFMA.FTZ R178, R169, R88.reuse, -R118 ;  /* 0x00000058a9b27223 */ /* 0x080fe20000010876 */
[-C--:B------:R-:W-:Y:S01]  /*ae40*/  FMUL.FTZ R12, R12, R88.reuse ;  /* 0x000000580c0c7220 */ /* 0x080fe20000410000 */
[-CC-:B------:R-:W-:Y:S01]  /*ae50*/  FFMA.FTZ R21, R21, R88.reuse, -R110.reuse ;  /* 0x0000005815157223 */ /* 0x180fe2000001086e */
[-C--:B------:R-:W-:Y:S01]  /*ae60*/  FFMA.FTZ R112, R168, R88.reuse, -R110 ;  /* 0x00000058a8707223 */ /* 0x080fe2000001086e */
[-C--:B------:R-:W-:Y:S01]  /*ae70*/  FFMA.FTZ R192, R179, R88.reuse, -R118 ;  /* 0x00000058b3c07223 */ /* 0x080fe20000010876 */
[-C--:B------:R-:W-:Y:S01]  /*ae80*/  FFMA.FTZ R179, R171, R88.reuse, -R110 ;  /* 0x00000058abb37223 */ /* 0x080fe2000001086e */
[-CC-:B------:R-:W-:Y:S01]  /*ae90*/  FFMA.FTZ R106, R170, R88.reuse, -R118.reuse ;  /* 0x00000058aa6a7223 */ /* 0x180fe20000010876 */
[----:B------:R-:W1:Y:S01]  /*aea0*/  MUFU.EX2 R176, R176 ;  /* 0x000000b000b07308 */ /* 0x000e620000000800 */
[-C--:B------:R-:W-:Y:S01]  /*aeb0*/  FFMA.FTZ R218, R114, R88.reuse, -R118 ;  /* 0x0000005872da7223 */ /* 0x080fe20000010876 */
[-C--:B------:R-:W-:Y:S01]  /*aec0*/  FFMA.FTZ R114, R172, R88.reuse, -R110 ;  /* 0x00000058ac727223 */ /* 0x080fe2000001086e */
[-CC-:B------:R-:W-:Y:S01]  /*aed0*/  FFMA.FTZ R212, R219, R88.reuse, -R118.reuse ;  /* 0x00000058dbd47223 */ /* 0x180fe20000010876 */
[-CC-:B------:R-:W-:Y:S01]  /*aee0*/  FFMA.FTZ R180, R160, R88.reuse, -R118.reuse ;  /* 0x00000058a0b47223 */ /* 0x180fe20000010876 */
[-C--:B------:R-:W-:Y:S01]  /*aef0*/  FFMA.FTZ R219, R116, R88.reuse, -R118 ;  /* 0x0000005874db7223 */ /* 0x080fe20000010876 */
[-C--:B------:R-:W-:Y:S01]  /*af00*/  FFMA.FTZ R116, R162, R88.reuse, -R110 ;  /* 0x00000058a2747223 */ /* 0x080fe2000001086e */
[-CC-:B------:R-:W-:Y:S01]  /*af10*/  FFMA.FTZ R104, R161, R88.reuse, -R118.reuse ;  /* 0x00000058a1687223 */ /* 0x180fe20000010876 */
[----:B------:R-:W-:Y:S01]  /*af20*/  MUFU.EX2 R12, R12 ;  /* 0x0000000c000c7308 */ /* 0x000fe20000000800 */
[-CC-:B------:R-:W-:Y:S01]  /*af30*/  FFMA.FTZ R102, R165, R88.reuse, -R118.reuse ;  /* 0x00000058a5667223 */ /* 0x180fe20000010876 */
[-C--:B------:R-:W-:Y:S01]  /*af40*/  FFMA.FTZ R165, R201, R88.reuse, -R118 ;  /* 0x00000058c9a57223 */ /* 0x080fe20000010876 */
[-CC-:B------:R-:W-:Y:S01]  /*af50*/  FFMA.FTZ R163, R163, R88.reuse, -R110.reuse ;  /* 0x00000058a3a37223 */ /* 0x180fe2000001086e */
[-C--:B------:R-:W-:Y:S01]  /*af60*/  FFMA.FTZ R201, R121, R88.reuse, -R110 ;  /* 0x0000005879c97223 */ /* 0x080fe2000001086e */
[-CC-:B------:R-:W-:Y:S01]  /*af70*/  FFMA.FTZ R182, R164, R88.reuse, -R118.reuse ;  /* 0x00000058a4b67223 */ /* 0x180fe20000010876 */
[-C--:B------:R-:W-:Y:S01]  /*af80*/  FFMA.FTZ R194, R183, R88.reuse, -R118 ;  /* 0x00000058b7c27223 */ /* 0x080fe20000010876 */
[----:B------:R-:W-:Y:S01]  /*af90*/  FFMA.FTZ R183, R166, R88, -R110 ;  /* 0x00000058a6b77223 */ /* 0x000fe2000001086e */
        /* <DEDUP_REMOVED lines=16> */
[----:B------:R-:W4:Y:S01]  /*b0a0*/  MUFU.EX2 R112, R112 ;  /* 0x0000007000707308 */ /* 0x000f220000000800 */
        /* <DEDUP_REMOVED lines=8> */
[----:B-1----:R-:W-:Y:S01]  /*b130*/  FADD.FTZ R121, R108, R121 ;  /* 0x000000796c797221 */ /* 0x002fe20000010000 */
        /* <DEDUP_REMOVED lines=9> */
[-C--:B------:R-:W-:Y:S01]  /*b1d0*/  FFMA.FTZ R137, R233, R88.reuse, -R118 ;  /* 0x00000058e9897223 */ /* 0x080fe20000010876 */
[----:B----4-:R-:W-:Y:S01]  /*b1e0*/  FADD.FTZ R10, R112, R11 ;  /* 0x0000000b700a7221 */ /* 0x010fe20000010000 */
[-CC-:B------:R-:W-:Y:S01]  /*b1f0*/  FFMA.FTZ R118, R167, R88.reuse, -R110.reuse ;  /* 0x00000058a7767223 */ /* 0x180fe2000001086e */
[-CC-:B------:R-:W-:Y:S01]  /*b200*/  FFMA.FTZ R185, R154, R88.reuse, -R110.reuse ;  /* 0x000000589ab97223 */ /* 0x180fe2000001086e */
[-CC-:B------:R-:W-:Y:S01]  /*b210*/  FFMA.FTZ R120, R155, R88.reuse, -R110.reuse ;  /* 0x000000589b787223 */ /* 0x180fe2000001086e */
[----:B------:R-:W4:Y:S01]  /*b220*/  MUFU.EX2 R106, R106 ;  /* 0x0000006a006a7308 */ /* 0x000f220000000800 */
        /* <DEDUP_REMOVED lines=16> */
[----:B----4-:R-:W-:Y:S01]  /*b330*/  FADD.FTZ R121, R106, R121 ;  /* 0x000000796a797221 */ /* 0x010fe20000010000 */
[-CC-:B------:R-:W-:Y:S01]  /*b340*/  FFMA.FTZ R199, R133, R88.reuse, -R110.reuse ;  /* 0x0000005885c77223 */ /* 0x180fe2000001086e */
[-CC-:B------:R-:W-:Y:S01]  /*b350*/  FFMA.FTZ R134, R135, R88.reuse, -R110.reuse ;  /* 0x0000005887867223 */ /* 0x180fe2000001086e */
[-CC-:B------:R-:W-:Y:S01]  /*b360*/  FFMA.FTZ R136, R123, R88.reuse, -R110.reuse ;  /* 0x000000587b887223 */ /* 0x180fe2000001086e */
        /* <DEDUP_REMOVED lines=18> */
[----:B------:R-:W-:Y:S01]  /*b490*/  FFMA.FTZ R95, R95, R88, -R110 ;  /* 0x000000585f5f7223 */ /* 0x000fe2000001086e */
[----:B------:R-:W1:Y:S01]  /*b4a0*/  MUFU.EX2 R163, R163 ;  /* 0x000000a300a37308 */ /* 0x000e620000000800 */
[----:B----4-:R-:W-:-:S07]  /*b4b0*/  FADD.FTZ R10, R116, R11 ;  /* 0x0000000b740a7221 */ /* 0x010fce0000010000 */
[----:B------:R-:W4:Y:S01]  /*b4c0*/  MUFU.EX2 R182, R182 ;  /* 0x000000b600b67308 */ /* 0x000f220000000800 */
[----:B---3--:R-:W-:-:S07]  /*b4d0*/  FADD.FTZ R121, R104, R121 ;  /* 0x0000007968797221 */ /* 0x008fce0000010000 */
[----:B------:R-:W3:Y:S01]  /*b4e0*/  MUFU.EX2 R183, R183 ;  /* 0x000000b700b77308 */ /* 0x000ee20000000800 */
[----:B-1----:R-:W-:-:S07]  /*b4f0*/  FADD.FTZ R10, R163, R10 ;  /* 0x0000000aa30a7221 */ /* 0x002fce0000010000 */
        /* <DEDUP_REMOVED lines=77> */
[----:B-1----:R-:W-:Y:S01]  /*b9d0*/  FADD.FTZ R97, R169, R148 ;  /* 0x00000094a9617221 */ /* 0x002fe20000010000 */
[----:B------:R-:W-:Y:S01]  /*b9e0*/  FFMA.FTZ R148, R99, R88, -R110 ;  /* 0x0000005863947223 */ /* 0x000fe2000001086e */
[----:B------:R-:W-:-:S05]  /*b9f0*/  IMAD.U32 R99, RZ, RZ, UR38 ;  /* 0x00000026ff637e24 */ /* 0x000fca000f8e00ff */
[----:B------:R-:W1:Y:S01]  /*ba00*/  MUFU.EX2 R203, R203 ;  /* 0x000000cb00cb7308 */ /* 0x000e620000000800 */
[----:B----4-:R-:W-:Y:S01]  /*ba10*/  FADD.FTZ R10, R136, R11 ;  /* 0x0000000b880a7221 */ /* 0x010fe20000010000 */
[----:B------:R-:W-:-:S06]  /*ba20*/  @P1 LEA R99, R99, UR39, 0x3 ;  /* 0x0000002763631c11 */ /* 0x000fcc000f8e18ff */
        /* <DEDUP_REMOVED lines=13> */
[----:B---3--:R-:W-:Y:S01]  /*bb00*/  FADD.FTZ R97, R161, R150 ;  /* 0x00000096a1617221 */ /* 0x008fe20000010000 */
[----:B------:R-:W-:-:S06]  /*bb10*/  FFMA.FTZ R150, R103, R88, -R110 ;  /* 0x0000005867967223 */ /* 0x000fcc000001086e */
        /* <DEDUP_REMOVED lines=15> */
[----:B----4-:R-:W-:Y:S01]  /*bc10*/  FADD.FTZ R97, R153, R152 ;  /* 0x0000009899617221 */ /* 0x010fe20000010000 */
[----:B------:R-:W-:-:S06]  /*bc20*/  FFMA.FTZ R152, R237, R88, -R110 ;  /* 0x00000058ed987223 */ /* 0x000fcc000001086e */
        /* <DEDUP_REMOVED lines=14> */
[----:B------:R-:W-:-:S05]  /*bd10*/  @P1 VIADD R10, R99, 0x34840 ;  /* 0x00034840630a1836 */ /* 0x000fca0000000000 */
[----:B--2---:R-:W-:Y:S01]  /*bd20*/  @P1 PRMT R10, R230, 0x654, R10 ;  /* 0x00000654e60a1816 */ /* 0x004fe2000000000a */
[----:B------:R-:W2:Y:S01]  /*bd30*/  MUFU.EX2 R214, R214 ;  /* 0x000000d600d67308 */ /* 0x000ea20000000800 */
[----:B-1----:R-:W-:Y:S02]  /*bd40*/  FADD.FTZ R97, R145, R154 ;  /* 0x0000009a91617221 */ /* 0x002fe40000010000 */
[----:B------:R1:W-:Y:S05]  /*bd50*/  @P1 SYNCS.ARRIVE.TRANS64.RED.A1T0 RZ, [R10+URZ], RZ ;  /* 0x000000ff0aff19a7 */ /* 0x0003ea000810043f */
[----:B------:R-:W3:Y:S01]  /*bd60*/  MUFU.EX2 R215, R215 ;  /* 0x000000d700d77308 */ /* 0x000ee20000000800 */
[----:B----4-:R-:W-:-:S07]  /*bd70*/  FADD.FTZ R154, R148, R11 ;  /* 0x0000000b949a7221 */ /* 0x010fce0000010000 */
[----:B------:R-:W4:Y:S01]  /*bd80*/  MUFU.EX2 R137, R137 ;  /* 0x0000008900897308 */ /* 0x000f220000000800 */
[----:B--2---:R-:W-:-:S07]  /*bd90*/  FADD.FTZ R110, R214, R97 ;  /* 0x00000061d66e7221 */ /* 0x004fce0000010000 */
[----:B------:R-:W1:Y:S01]  /*bda0*/  MUFU.EX2 R150, R150 ;  /* 0x0000009600967308 */ /* 0x000e620000000800 */
[----:B---3--:R-:W-:-:S07]  /*bdb0*/  FADD.FTZ R11, R215, R154 ;  /* 0x0000009ad70b7221 */ /* 0x008fce0000010000 */
[----:B------:R-:W2:Y:S01]  /*bdc0*/  MUFU.EX2 R216, R216 ;  /* 0x000000d800d87308 */ /* 0x000ea20000000800 */
[----:B----4-:R-:W-:-:S07]  /*bdd0*/  FADD.FTZ R97, R137, R110 ;  /* 0x0000006e89617221 */ /* 0x010fce0000010000 */
        /* <DEDUP_REMOVED lines=14> */
[----:B--2---:R-:W-:-:S03]  /*bec0*/  FADD.FTZ R10, R219, R10 ;  /* 0x0000000adb0a7221 */ /* 0x004fc60000010000 */
[----:B---3--:R-:W-:Y:S01]  /*bed0*/  FADD.FTZ R11, R95, R110 ;  /* 0x0000006e5f0b7221 */ /* 0x008fe20000010000 */
[----:B------:R-:W-:Y:S06]  /*bee0*/  @!P0 BRA `(.L_x_5658) ;  /* 0x0000000000048947 */ /* 0x000fec0003800000 */
[----:B------:R-:W-:Y:S01]  /*bef0*/  BPT.TRAP 0x1 ;  /* 0x000000040000795c */ /* 0x000fe20000300000 */
.L_x_5658:
[----:B------:R-:W2:Y:S01]  /*bf00*/  LDL R99, [R1] ;  /* 0x0000000001637983 */ /* 0x000ea20000100800 */
[----:B------:R-:W-:Y:S01]  /*bf10*/  ISETP.NE.AND P1, PT, R22, RZ, PT ;  /* 0x000000ff1600720c */ /* 0x000fe20003f25270 */
[----:B------:R-:W-:Y:S01]  /*bf20*/  UMOV UR60, UR61 ;  /* 0x0000003d003c7c82 */ /* 0x000fe20008000000 */
[----:B------:R-:W-:Y:S01]  /*bf30*/  MOV R97, UR37 ;  /* 0x0000002500617c02 */ /* 0x000fe20008000f00 */
[----:B------:R-:W-:Y:S01]  /*bf40*/  UMOV UR37, UR38 ;  /* 0x0000002600257c82 */ /* 0x000fe20008000000 */
        /* <DEDUP_REMOVED lines=9> */
[----:B------:R-:W-:Y:S01]  /*bfe0*/  @P1 LEA R97, R97, UR39, 0x3 ;  /* 0x0000002761611c11 */ /* 0x000fe2000f8e18ff */
[-C--:B------:R-:W-:Y:S01]  /*bff0*/  FMUL.FTZ R39, R39, R12.reuse ;  /* 0x0000000c27277220 */ /* 0x080fe20000410000 */
[-C--:B------:R-:W-:Y:S01]  /*c000*/  FMUL.FTZ R42, R42, R12.reuse ;  /* 0x0000000c2a2a7220 */ /* 0x080fe20000410000 */
[-C--:B------:R-:W-:Y:S01]  /*c010*/  FMUL.FTZ R43, R43, R12.reuse ;  /* 0x0000000c2b2b7220 */ /* 0x080fe20000410000 */
[----:B------:R-:W-:Y:S01]  /*c020*/  FMUL.FTZ R46, R46, R12 ;  /* 0x0000000c2e2e7220 */ /* 0x000fe20000410000 */
[----:B------:R-:W-:-:S02]  /*c030*/  @P1 VIADD R97, R97, 0x34860 ;  /* 0x0003486061611836 */ /* 0x000fc40000000000 */
        /* <DEDUP_REMOVED lines=86> */
[----:B------:R-:W-:Y:S01]  /*c5a0*/  IMAD.MOV.U32 R14, RZ, RZ, R91 ;  /* 0x000000ffff0e7224 */ /* 0x000fe200078e005b */
[----:B------:R-:W-:Y:S01]  /*c5b0*/  F2FP.BF16.F32.PACK_AB R210, R149, R210 ;  /* 0x000000d295d2723e */ /* 0x000fe200000010ff */
[----:B------:R-:W-:Y:S01]  /*c5c0*/  IMAD.MOV.U32 R12, RZ, RZ, R89 ;  /* 0x000000ffff0c7224 */ /* 0x000fe200078e0059 */
        /* <DEDUP_REMOVED lines=8> */
[----:B--2---:R-:W-:-:S04]  /*c650*/  @P1 PRMT R97, R99, 0x654, R97 ;  /* 0x0000065463611816 */ /* 0x004fc80000000061 */
[----:B------:R1:W-:Y:S01]  /*c660*/  @P1 SYNCS.ARRIVE.TRANS64.RED.A1T0 RZ, [R97+URZ], RZ ;  /* 0x000000ff61ff19a7 */ /* 0x0003e2000810043f */
[C---:B------:R-:W-:Y:S01]  /*c670*/  ISETP.GT.AND P1, PT, R13.reuse, RZ, PT ;  /* 0x000000ff0d00720c */ /* 0x040fe20003f24270 */
[----:B------:R-:W-:-:S12]  /*c680*/  VIADD R13, R13, 0xffffffff ;  /* 0xffffffff0d0d7836 */ /* 0x000fd80000000000 */
[----:B-1----:R-:W-:Y:S05]  /*c690*/  @P1 BRA `(.L_x_5659) ;  /* 0xffffffa800381947 */ /* 0x002fea000383ffff */
.L_x_5648:
[----:B------:R-:W-:Y:S06]  /*c6a0*/  BAR.ARV 0x8, 0x120 ;  /* 0x0204800000007b1d */ /* 0x000fec0000002000 */
[----:B------:R-:W-:Y:S05]  /*c6b0*/  @!P0 BRA `(.L_x_5660) ;  /* 0x0000000000048947 */ /* 0x000fea0003800000 */
[----:B------:R-:W-:Y:S01]  /*c6c0*/  BPT.TRAP 0x1 ;  /* 0x000000040000795c */ /* 0x000fe20000300000 */
.L_x_5660:
[----:B------:R-:W-:Y:S01]  /*c6d0*/  ULEA UR5, UR38, UR39, 0x3 ;  /* 0x0000002726057291 */ /* 0x000fe2000f8e183f */
[----:B------:R-:W-:-:S05]  /*c6e0*/  IMAD.U32 R0, RZ, RZ, UR61 ;  /* 0x0000003dff007e24 */ /* 0x000fca000f8e00ff */
[----:B------:R-:W-:-:S04]  /*c6f0*/  SHF.L.U32 R0, R0, 0x1f, RZ ;  /* 0x0000001f00007819 */ /* 0x000fc800000006ff */
[----:B------:R1:W2:Y:S01]  /*c700*/  SYNCS.PHASECHK.TRANS64.TRYWAIT P1, [UR5+0x34850], R0 ;  /* 0x03485000ff0075a7 */ /* 0x0002a20008020145 */
[----:B------:R-:W-:Y:S05]  /*c710*/  @!P0 BRA `(.L_x_5661) ;  /* 0x0000000000048947 */ /* 0x000fea0003800000 */
[----:B------:R-:W-:Y:S01]  /*c720*/  BPT.TRAP 0x1 ;  /* 0x000000040000795c */ /* 0x000fe20000300000 */
.L_x_5661:
[----:B--2---:R-:W-:Y:S05]  /*c730*/  @P1 BRA `(.L_x_5662) ;  /* 0x0000000000081947 */ /* 0x004fea0003800000 */
[----:B------:R-:W2:Y:S02]  /*c740*/  SYNCS.PHASECHK.TRANS64.TRYWAIT P1, [UR5+0x34850], R0 ;  /* 0x03485000ff0075a7 */ /* 0x000ea40008020145 */
[----:B--2---:R-:W-:Y:S05]  /*c750*/  @!P1 BRA `(.L_x_5663) ;  /* 0x0000004400f89947 */ /* 0x004fea0003800000 */
.L_x_5662:
[----:B------:R-:W-:Y:S01]  /*c760*/  UIADD3 UR4, UR39, 0x400, URZ ;  /* 0x0000040027047890 */ /* 0x000fe2000fffe03f */
[----:B------:R-:W-:Y:S01]  /*c770*/  WARPGROUP.ARRIVE ;  /* 0x00000000000079c5 */ /* 0x000fe20000000000 */
[----:B------:R-:W-:Y:S01]  /*c780*/  UMOV UR7, 0x40000040 ;  /* 0x4000004000077882 */ /* 0x000fe20000000000 */
[----:B--2---:R-:W2:Y:S01]  /*c790*/  SHFL.BFLY PT, R3, R10, 0x2, 0x1f ;  /* 0x0c401f000a037f89 */ /* 0x004ea200000e0000 */
[----:B------:R-:W-:Y:S01]  /*c7a0*/  USHF.R.U32.HI UR4, URZ, 0x4, UR4 ;  /* 0x000000043f047899 */ /* 0x000fe20008011604 */
[----:B------:R-:W-:Y:S01]  /*c7b0*/  IMAD.MOV.U32 R4, RZ, RZ, RZ ;  /* 0x000000ffff047224 */ /* 0x000fe200078e00ff */
[----:B------:R-:W-:Y:S01]  /*c7c0*/  MOV R7, RZ ;  /* 0x000000ff00077202 */ /* 0x000fe20000000f00 */
[----:B-1----:R-:W1:Y:S01]  /*c7d0*/  SHFL.BFLY PT, R0, R11, 0x2, 0x1f ;  /* 0x0c401f000b007f89 */ /* 0x002e6200000e0000 */
[----:B------:R-:W-:-:S04]  /*c7e0*/  ULOP3.LUT UR4, UR4, 0x3fff, URZ, 0xc0, !UPT ;  /* 0x00003fff04047892 */ /* 0x000fc8000f8ec03f */
[----:B------:R-:W-:-:S04]  /*c7f0*/  ULOP3.LUT UR4, UR4, 0x5800000, URZ, 0xfc, !UPT ;  /* 0x0580000004047892 */ /* 0x000fc8000f8efc3f */
[----:B------:R-:W-:-:S07]  /*c800*/  UIMAD UR4, UR38, 0xb00, UR4 ;  /* 0x00000b00260478a4 */ /* 0x000fce000f8e0204 */
[----:B------:R-:W-:Y:S02]  /*c810*/  UMOV UR6, UR4 ;  /* 0x0000000400067c82 */ /* 0x000fe40008000000 */
[----:B------:R-:W-:Y:S01]  /*c820*/  HGMMA.64x128x16.F32.BF16 R24, R176, gdesc[UR4].tnspB, R24, gsb0 ;  /* 0x41e00004b0187df0 */ /* 0x000fe20008001818 */
[----:B------:R-:W-:Y:S01]  /*c830*/  UIADD3 UR6, UR4, 0x80, URZ ;  /* 0x0000008004067890 */ /* 0x000fe2000fffe03f */
[----:B--2---:R-:W-:Y:S01]  /*c840*/  FADD.FTZ R3, R3, R10 ;  /* 0x0000000a03037221 */ /* 0x004fe20000010000 */
[----:B------:R-:W-:Y:S01]  /*c850*/  UMOV UR7, 0x40000040 ;  /* 0x4000004000077882 */ /* 0x000fe20000000000 */
[----:B-1----:R-:W-:-:S03]  /*c860*/  FADD.FTZ R2, R0, R11 ;  /* 0x0000000b00027221 */ /* 0x002fc60000010000 */
[----:B------:R-:W1:Y:S04]  /*c870*/  SHFL.BFLY PT, R0, R3, 0x1, 0x1f ;  /* 0x0c201f0003007f89 */ /* 0x000e6800000e0000 */
[----:B------:R-:W2:Y:S01]  /*c880*/  SHFL.BFLY PT, R5, R2, 0x1, 0x1f ;  /* 0x0c201f0002057f89 */ /* 0x000ea200000e0000 */
[----:B-1----:R-:W-:Y:S01]  /*c890*/  FADD.FTZ R9, R3, R0 ;  /* 0x0000000003097221 */ /* 0x002fe20000010000 */
[----:B------:R-:W-:Y:S02]  /*c8a0*/  IMAD.MOV.U32 R0, RZ, RZ, -0x800000 ;  /* 0xff800000ff007424 */ /* 0x000fe400078e00ff */
[----:B--2---:R-:W-:Y:S02]  /*c8b0*/  FADD.FTZ R12, R2, R5 ;  /* 0x00000005020c7221 */ /* 0x004fe40000010000 */
[----:B------:R-:W-:Y:S01]  /*c8c0*/  FSETP.NE.FTZ.AND P1, PT, R9, RZ, PT ;  /* 0x000000ff0900720b */ /* 0x000fe20003f35000 */
[----:B------:R-:W-:-:S02]  /*c8d0*/  IMAD.MOV.U32 R2, RZ, RZ, -0x800000 ;  /* 0xff800000ff027424 */ /* 0x000fc400078e00ff */
        /* <DEDUP_REMOVED lines=61> */
[----:B-1-34-:R-:W-:Y:S05]  /*ccb0*/  @!P0 BRA `(.L_x_5664) ;  /* 0x0000000000048947 */ /* 0x01afea0003800000 */
[----:B------:R-:W-:Y:S01]  /*ccc0*/  BPT.TRAP 0x1 ;  /* 0x000000040000795c */ /* 0x000fe20000300000 */
.L_x_5664:
[----:B------:R-:W2:Y:S01]  /*ccd0*/  LDL R9, [R1] ;  /* 0x0000000001097983 */ /* 0x000ea20000100800 */
[----:B------:R-:W-:Y:S01]  /*cce0*/  IADD3 R5, P0, R16, 0x20, RZ ;  /* 0x0000002010057810 */ /* 0x000fe20007f1e0ff */
[-C--:B------:R-:W-:Y:S01]  /*ccf0*/  FMUL.FTZ R8, R26, R7.reuse ;  /* 0x000000071a087220 */ /* 0x080fe20000410000 */
[----:B------:R-:W-:Y:S01]  /*cd00*/  ISETP.NE.AND P3, PT, R22, RZ, PT ;  /* 0x000000ff1600720c */ /* 0x000fe20003f65270 */
[----:B------:R-:W-:Y:S01]  /*cd10*/  IMAD.U32 R3, RZ, RZ, UR5 ;  /* 0x00000005ff037e24 */ /* 0x000fe2000f8e00ff */
[----:B------:R-:W-:Y:S01]  /*cd20*/  LOP3.LUT R26, R5, 0x380, RZ, 0xc0, !PT ;  /* 0x00000380051a7812 */ /* 0x000fe200078ec0ff */
[-C--:B------:R-:W-:Y:S01]  /*cd30*/  FMUL.FTZ R27, R27, R7.reuse ;  /* 0x000000071b1b7220 */ /* 0x080fe20000410000 */
[-C--:B------:R-:W-:Y:S01]  /*cd40*/  FMUL.FTZ R31, R31, R7.reuse ;  /* 0x000000071f1f7220 */ /* 0x080fe20000410000 */
[-C--:B------:R-:W-:Y:S01]  /*cd50*/  FMUL.FTZ R30, R30, R7.reuse ;  /* 0x000000071e1e7220 */ /* 0x080fe20000410000 */
[----:B------:R-:W-:Y:S01]  /*cd60*/  SHF.R.U64 R26, R26, 0x3, RZ ;  /* 0x000000031a1a7819 */ /* 0x000fe200000012ff */
[-C--:B------:R-:W-:Y:S01]  /*cd70*/  FMUL.FTZ R35, R35, R7.reuse ;  /* 0x0000000723237220 */ /* 0x080fe20000410000 */
[-C--:B------:R-:W-:Y:S01]  /*cd80*/  FMUL.FTZ R34, R34, R7.reuse ;  /* 0x0000000722227220 */ /* 0x080fe20000410000 */
[----:B------:R-:W-:Y:S01]  /*cd90*/  FMUL.FTZ R39, R39, R7 ;  /* 0x0000000727277220 */ /* 0x000fe20000410000 */
[----:B------:R-:W-:Y:S01]  /*cda0*/  LOP3.LUT R26, R26, R5, RZ, 0x3c, !PT ;  /* 0x000000051a1a7212 */ /* 0x000fe200078e3cff */
[----:B------:R-:W-:Y:S01]  /*cdb0*/  FMUL.FTZ R38, R38, R7 ;  /* 0x0000000726267220 */ /* 0x000fe20000410000 */
[----:B------:R-:W-:Y:S01]  /*cdc0*/  LOP3.LUT R5, R16, 0x380, RZ, 0xc0, !PT ;  /* 0x0000038010057812 */ /* 0x000fe200078ec0ff */
[----:B------:R-:W-:-:S02]  /*cdd0*/  @P3 VIADD R3, R3, 0x34860 ;  /* 0x0003486003033836 */ /* 0x000fc40000000000 */
[-C--:B------:R-:W-:Y:S01]  /*cde0*/  FMUL.FTZ R43, R43, R7.reuse ;  /* 0x000000072b2b7220 */ /* 0x080fe20000410000 */
[-C--:B------:R-:W-:Y:S01]  /*cdf0*/  FMUL.FTZ R42, R42, R7.reuse ;  /* 0x000000072a2a7220 */ /* 0x080fe20000410000 */
[----:B------:R-:W-:Y:S01]  /*ce00*/  SHF.R.U64 R5, R5, 0x3, RZ ;  /* 0x0000000305057819 */ /* 0x000fe200000012ff */
        /* <DEDUP_REMOVED lines=56> */
[----:B------:R-:W-:Y:S01]  /*d190*/  LOP3.LUT R4, R5, R16, RZ, 0x3c, !PT ;  /* 0x0000001005047212 */ /* 0x000fe200078e3cff */
[--C-:B------:R-:W-:Y:S01]  /*d1a0*/  IMAD.MOV.U32 R5, RZ, RZ, R17.reuse ;  /* 0x000000ffff057224 */ /* 0x100fe200078e0011 */
[----:B------:R-:W-:Y:S01]  /*d1b0*/  LOP3.LUT R14, R15, 0x380, RZ, 0xc0, !PT ;  /* 0x000003800f0e7812 */ /* 0x000fe200078ec0ff */
[----:B------:R-:W-:Y:S01]  /*d1c0*/  UIADD3 UR35, -UR36, URZ, URZ ;  /* 0x0000003f24237290 */ /* 0x000fe2000fffe13f */
[----:B------:R-:W-:Y:S01]  /*d1d0*/  LOP3.LUT R24, R7, 0x380, RZ, 0xc0, !PT ;  /* 0x0000038007187812 */ /* 0x000fe200078ec0ff */
[----:B------:R-:W-:Y:S01]  /*d1e0*/  ULDC UR4, c[0x0][0xdb4] ;  /* 0x00036d0000047ab9 */ /* 0x000fe20000000800 */
[----:B------:R-:W-:Y:S01]  /*d1f0*/  SHF.R.U64 R14, R14, 0x3, RZ ;  /* 0x000000030e0e7819 */ /* 0x000fe200000012ff */
[----:B------:R-:W-:Y:S01]  /*d200*/  ULDC UR5, c[0x0][0xda8] ;  /* 0x00036a0000057ab9 */ /* 0x000fe20000000800 */
[----:B------:R-:W-:Y:S01]  /*d210*/  R2UR UR7, R224 ;  /* 0x00000000e00772ca */ /* 0x000fe200000e0000 */
[----:B------:R-:W-:Y:S01]  /*d220*/  ULDC.64 UR8, c[0x0][0xb70] ;  /* 0x0002dc0000087ab9 */ /* 0x000fe20000000a00 */
[----:B------:R-:W-:Y:S01]  /*d230*/  SHF.R.U64 R24, R24, 0x3, RZ ;  /* 0x0000000318187819 */ /* 0x000fe200000012ff */
[----:B------:R-:W-:Y:S01]  /*d240*/  ULDC.64 UR12, c[0x0][0x208] ;  /* 0x00008200000c7ab9 */ /* 0x000fe20000000a00 */
[----:B------:R-:W-:Y:S01]  /*d250*/  LOP3.LUT R14, R14, R15, RZ, 0x3c, !PT ;  /* 0x0000000f0e0e7212 */ /* 0x000fe200078e3cff */
[----:B------:R-:W-:Y:S01]  /*d260*/  IMAD.X R15, RZ, RZ, R17, P6 ;  /* 0x000000ffff0f7224 */ /* 0x000fe200030e0611 */
[----:B------:R-:W-:-:S02]  /*d270*/  LOP3.LUT R24, R24, R7, RZ, 0x3c, !PT ;  /* 0x0000000718187212 */ /* 0x000fc400078e3cff */
[----:B------:R-:W-:Y:S02]  /*d280*/  R2UR UR6, R223 ;  /* 0x00000000df0672ca */ /* 0x000fe400000e0000 */
[C---:B------:R-:W-:Y:S02]  /*d290*/  IADD3 R21, P2, R16.reuse, 0x60, RZ ;  /* 0x0000006010157810 */ /* 0x040fe40007f5e0ff */
[C---:B------:R-:W-:Y:S01]  /*d2a0*/  IADD3 R11, P4, R16.reuse, 0x4040, RZ ;  /* 0x00004040100b7810 */ /* 0x040fe20007f9e0ff */
[----:B------:R-:W-:Y:S01]  /*d2b0*/  UIMAD UR35, UR4, UR35, UR7 ;  /* 0x00000023042372a4 */ /* 0x000fe2000f8e0207 */
[----:B------:R-:W-:Y:S01]  /*d2c0*/  LOP3.LUT R20, R21, 0x380, RZ, 0xc0, !PT ;  /* 0x0000038015147812 */ /* 0x000fe200078ec0ff */
[----:B------:R-:W-:Y:S01]  /*d2d0*/  UIADD3 UR34, -UR7, URZ, URZ ;  /* 0x0000003f07227290 */ /* 0x000fe2000fffe13f */
[----:B------:R-:W-:Y:S01]  /*d2e0*/  IADD3 R13, P5, R16, 0x4020, RZ ;  /* 0x00004020100d7810 */ /* 0x000fe20007fbe0ff */
[----:B------:R-:W-:Y:S01]  /*d2f0*/  USHF.R.S32.HI UR4, URZ, 0x1f, UR35 ;  /* 0x0000001f3f047899 */ /* 0x000fe20008011423 */
[----:B------:R-:W-:Y:S01]  /*d300*/  SHF.R.U64 R20, R20, 0x3, RZ ;  /* 0x0000000314147819 */ /* 0x000fe200000012ff */
[----:B------:R-:W-:Y:S01]  /*d310*/  USHF.R.S32.HI UR7, URZ, 0x1f, UR36 ;  /* 0x0000001f3f077899 */ /* 0x000fe20008011424 */
[----:B------:R-:W-:Y:S01]  /*d320*/  LOP3.LUT R10, R11, 0x380, RZ, 0xc0, !PT ;  /* 0x000003800b0a7812 */ /* 0x000fe200078ec0ff */
[----:B------:R-:W-:Y:S01]  /*d330*/  UIMAD UR34, UR5, UR34, UR6 ;  /* 0x00000022052272a4 */ /* 0x000fe2000f8e0206 */
[----:B------:R-:W-:Y:S01]  /*d340*/  LOP3.LUT R12, R13, 0x380, RZ, 0xc0, !PT ;  /* 0x000003800d0c7812 */ /* 0x000fe200078ec0ff */
[----:B------:R-:W-:Y:S01]  /*d350*/  UIMAD UR6, UR4, UR8, URZ ;  /* 0x00000008040672a4 */ /* 0x000fe2000f8e023f */
[----:B------:R-:W-:Y:S01]  /*d360*/  LOP3.LUT R20, R20, R21, RZ, 0x3c, !PT ;  /* 0x0000001514147212 */ /* 0x000fe200078e3cff */
[----:B------:R-:W-:Y:S01]  /*d370*/  USHF.L.U32 UR34, UR34, 0x7, URZ ;  /* 0x0000000722227899 */ /* 0x000fe2000800063f */
[----:B------:R-:W-:Y:S01]  /*d380*/  SHF.R.U64 R10, R10, 0x3, RZ ;  /* 0x000000030a0a7819 */ /* 0x000fe200000012ff */
[----:B------:R-:W-:Y:S01]  /*d390*/  UIMAD.WIDE.U32 UR4, UR35, UR8, URZ ;  /* 0x00000008230472a5 */ /* 0x000fe2000f8e003f */
[----:B------:R-:W-:Y:S01]  /*d3a0*/  IMAD.X R21, RZ, RZ, R17, P2 ;  /* 0x000000ffff157224 */ /* 0x000fe200010e0611 */
[----:B------:R-:W-:Y:S01]  /*d3b0*/  UIMAD UR6, UR35, UR9, UR6 ;  /* 0x00000009230672a4 */ /* 0x000fe2000f8e0206 */
[----:B------:R-:W-:-:S02]  /*d3c0*/  SHF.R.U64 R12, R12, 0x3, RZ ;  /* 0x000000030c0c7819 */ /* 0x000fc400000012ff */
[----:B------:R-:W-:Y:S01]  /*d3d0*/  LOP3.LUT R10, R10, R11, RZ, 0x3c, !PT ;  /* 0x0000000b0a0a7212 */ /* 0x000fe200078e3cff */
[----:B------:R-:W-:Y:S01]  /*d3e0*/  UIADD3 UR6, UR5, UR6, URZ ;  /* 0x0000000605067290 */ /* 0x000fe2000fffe03f */
[----:B------:R-:W-:Y:S01]  /*d3f0*/  LOP3.LUT R12, R12, R13, RZ, 0x3c, !PT ;  /* 0x0000000d0c0c7212 */ /* 0x000fe200078e3cff */
[--C-:B------:R-:W-:Y:S01]  /*d400*/  IMAD.X R11, RZ, RZ, R17.reuse, P4 ;  /* 0x000000ffff0b7224 */ /* 0x100fe200020e0611 */
[----:B------:R-:W-:Y:S01]  /*d410*/  F2FP.BF16.F32.PACK_AB R64, R65, R64 ;  /* 0x000000404140723e */ /* 0x000fe200000010ff */
[----:B------:R-:W-:Y:S01]  /*d420*/  IMAD.X R13, RZ, RZ, R17, P5 ;  /* 0x000000ffff0d7224 */ /* 0x000fe200028e0611 */
[----:B------:R-:W-:Y:S02]  /*d430*/  F2FP.BF16.F32.PACK_AB R65, R67, R66 ;  /* 0x000000424341723e */ /* 0x000fe400000010ff */
[----:B------:R-:W-:Y:S02]  /*d440*/  MOV R19, R10 ;  /* 0x0000000a00137202 */ /* 0x000fe40000000f00 */
        /* <DEDUP_REMOVED lines=13> */
[----:B--2---:R-:W-:-:S04]  /*d520*/  @P3 PRMT R3, R9, 0x654, R3 ;  /* 0x0000065409033816 */ /* 0x004fc80000000003 */
[----:B------:R1:W-:Y:S01]  /*d530*/  @P3 SYNCS.ARRIVE.TRANS64.RED.A1T0 RZ, [R3+URZ], RZ ;  /* 0x000000ff03ff39a7 */ /* 0x0003e2000810043f */
[----:B------:R-:W-:Y:S01]  /*d540*/  BAR.SYNC.DEFER_BLOCKING 0x1, 0x100 ;  /* 0x0044000000007b1d */ /* 0x000fe20000010000 */
[----:B------:R-:W-:-:S04]  /*d550*/  IADD3 R9, P3, R16, 0x4060, RZ ;  /* 0x0000406010097810 */ /* 0x000fc80007f7e0ff */
[----:B------:R-:W-:Y:S02]  /*d560*/  LOP3.LUT R7, R9, 0x380, RZ, 0xc0, !PT ;  /* 0x0000038009077812 */ /* 0x000fe400078ec0ff */
[----:B-1----:R-:W-:Y:S02]  /*d570*/  MOV R3, R4 ;  /* 0x0000000400037202 */ /* 0x002fe40000000f00 */
[----:B------:R-:W-:Y:S01]  /*d580*/  F2FP.BF16.F32.PACK_AB R5, R27, R8 ;  /* 0x000000081b05723e */ /* 0x000fe200000010ff */
[----:B------:R-:W-:Y:S01]  /*d590*/  IMAD.X R27, RZ, RZ, R17, P0 ;  /* 0x000000ffff1b7224 */ /* 0x000fe200000e0611 */
[----:B------:R-:W-:Y:S02]  /*d5a0*/  F2FP.BF16.F32.PACK_AB R4, R25, R6 ;  /* 0x000000061904723e */ /* 0x000fe400000010ff */
[----:B------:R-:W-:Y:S02]  /*d5b0*/  IADD3.X R25, RZ, R17, RZ, P1, !PT ;  /* 0x00000011ff197210 */ /* 0x000fe40000ffe4ff */
[----:B------:R-:W-:-:S02]  /*d5c0*/  F2FP.BF16.F32.PACK_AB R6, R29, R28 ;  /* 0x0000001c1d06723e */ /* 0x000fc400000010ff */
[----:B------:R-:W-:Y:S02]  /*d5d0*/  MOV R28, R26 ;  /* 0x0000001a001c7202 */ /* 0x000fe40000000f00 */
[----:B------:R-:W-:Y:S02]  /*d5e0*/  MOV R27, R24 ;  /* 0x00000018001b7202 */ /* 0x000fe40000000f00 */
[----:B------:R-:W-:Y:S02]  /*d5f0*/  MOV R25, R14 ;  /* 0x0000000e00197202 */ /* 0x000fe40000000f00 */
[----:B------:R-:W1:Y:S01]  /*d600*/  LDC.64 R14, c[0x0][0xb78] ;  /* 0x0002de00ff0e7b82 */ /* 0x000e620000000a00 */
[----:B------:R-:W-:Y:S02]  /*d610*/  SHF.R.U64 R8, R7, 0x3, RZ ;  /* 0x0000000307087819 */ /* 0x000fe400000012ff */
[----:B------:R-:W-:Y:S01]  /*d620*/  F2FP.BF16.F32.PACK_AB R7, R31, R30 ;  /* 0x0000001e1f07723e */ /* 0x000fe200000010ff */
[----:B------:R-:W-:Y:S01]  /*d630*/  VIADD R31, R227, UR34 ;  /* 0x00000022e31f7c36 */ /* 0x000fe20008000000 */
[----:B------:R-:W-:Y:S01]  /*d640*/  LOP3.LUT R8, R8, R9, RZ, 0x3c, !PT ;  /* 0x0000000908087212 */ /* 0x000fe200078e3cff */
[----:B------:R-:W-:Y:S01]  /*d650*/  IMAD.X R9, RZ, RZ, R17, P3 ;  /* 0x000000ffff097224 */ /* 0x000fe200018e0611 */
[----:B------:R-:W-:Y:S01]  /*d660*/  MOV R26, R20 ;  /* 0x00000014001a7202 */ /* 0x000fe20000000f00 */
[----:B------:R2:W-:Y:S01]  /*d670*/  STSM.16.M88.4 [R3], R4 ;  /* 0x0000000403007844 */ /* 0x0005e20000000200 */
[----:B------:R-:W-:Y:S01]  /*d680*/  LOP3.LUT P0, RZ, R222, 0x3, RZ, 0xc0, !PT ;  /* 0x00000003deff7812 */ /* 0x000fe2000780c0ff */
[----:B------:R-:W-:Y:S01]  /*d690*/  IMAD.U32 R21, RZ, RZ, UR5 ;  /* 0x00000005ff157e24 */ /* 0x000fe2000f8e00ff */
[----:B------:R-:W-:Y:S01]  /*d6a0*/  MOV R20, UR4 ;  /* 0x0000000400147c02 */ /* 0x000fe20008000f00 */
[----:B------:R-:W-:Y:S01]  /*d6b0*/  IMAD.U32 R21, RZ, RZ, UR6 ;  /* 0x00000006ff157e24 */ /* 0x000fe2000f8e00ff */
[----:B------:R-:W-:Y:S01]  /*d6c0*/  ULDC UR4, c[0x0][0xa88] ;  /* 0x0002a20000047ab9 */ /* 0x000fe20000000800 */
[----:B------:R-:W-:-:S02]  /*d6d0*/  MOV R24, R12 ;  /* 0x0000000c00187202 */ /* 0x000fc40000000f00 */
[----:B------:R-:W-:Y:S02]  /*d6e0*/  F2FP.BF16.F32.PACK_AB R12, R49, R48 ;  /* 0x00000030310c723e */ /* 0x000fe400000010ff */
[----:B------:R-:W-:Y:S02]  /*d6f0*/  F2FP.BF16.F32.PACK_AB R13, R51, R50 ;  /* 0x00000032330d723e */ /* 0x000fe400000010ff */
[----:B------:R-:W-:Y:S02]  /*d700*/  SHF.R.S32.HI R29, RZ, 0x1f, R31 ;  /* 0x0000001fff1d7819 */ /* 0x000fe4000001141f */
[----:B--2---:R-:W-:Y:S01]  /*d710*/  MOV R3, R8 ;  /* 0x0000000800037202 */ /* 0x004fe20000000f00 */
[----:B------:R-:W-:Y:S01]  /*d720*/  VIADD R9, R31, 0x8 ;  /* 0x000000081f097836 */ /* 0x000fe20000000000 */
[----:B------:R-:W-:Y:S01]  /*d730*/  F2FP.BF16.F32.PACK_AB R4, R33, R32 ;  /* 0x000000202104723e */ /* 0x000fe200000010ff */
[C---:B-1----:R-:W-:Y:S01]  /*d740*/  IMAD R8, R14.reuse, UR7, RZ ;  /* 0x000000070e087c24 */ /* 0x042fe2000f8e02ff */
[----:B------:R-:W-:Y:S01]  /*d750*/  F2FP.BF16.F32.PACK_AB R5, R35, R34 ;  /* 0x000000222305723e */ /* 0x000fe200000010ff */
[----:B------:R-:W-:Y:S01]  /*d760*/  IMAD.WIDE.U32 R20, R14, UR36, R20 ;  /* 0x000000240e147c25 */ /* 0x000fe2000f8e0014 */
[----:B------:R-:W-:-:S02]  /*d770*/  F2FP.BF16.F32.PACK_AB R6, R37, R36 ;  /* 0x000000242506723e */ /* 0x000fc400000010ff */
[----:B------:R-:W-:Y:S01]  /*d780*/  F2FP.BF16.F32.PACK_AB R7, R39, R38 ;  /* 0x000000262707723e */ /* 0x000fe200000010ff */
[----:B------:R-:W-:Y:S01]  /*d790*/  IMAD R30, R15, UR36, R8 ;  /* 0x000000240f1e7c24 */ /* 0x000fe2000f8e0208 */
[----:B------:R-:W-:Y:S02]  /*d7a0*/  ISETP.GE.OR P1, PT, R9, UR4, P0 ;  /* 0x0000000409007c0c */ /* 0x000fe40008726670 */
[----:B------:R-:W-:Y:S01]  /*d7b0*/  F2FP.BF16.F32.PACK_AB R8, R41, R40 ;  /* 0x000000282908723e */ /* 0x000fe200000010ff */
[----:B------:R1:W-:Y:S01]  /*d7c0*/  STSM.16.M88.4 [R28], R4 ;  /* 0x000000041c007844 */ /* 0x0003e20000000200 */
[----:B------:R-:W-:Y:S02]  /*d7d0*/  F2FP.BF16.F32.PACK_AB R9, R43, R42 ;  /* 0x0000002a2b09723e */ /* 0x000fe400000010ff */
[----:B------:R-:W-:Y:S02]  /*d7e0*/  F2FP.BF16.F32.PACK_AB R14, R53, R52 ;  /* 0x00000034350e723e */ /* 0x000fe400000010ff */
[----:B------:R-:W-:Y:S01]  /*d7f0*/  F2FP.BF16.F32.PACK_AB R15, R55, R54 ;  /* 0x00000036370f723e */ /* 0x000fe200000010ff */
[----:B------:R-:W-:Y:S01]  /*d800*/  STSM.16.M88.4 [R27], R8 ;  /* 0x000000081b007844 */ /* 0x000fe20000000200 */
[----:B------:R-:W-:-:S02]  /*d810*/  IADD3 R20, P2, R31, R20, RZ ;  /* 0x000000141f147210 */ /* 0x000fc40007f5e0ff */
[----:B------:R-:W-:Y:S01]  /*d820*/  ISETP.GE.OR P0, PT, R31, UR4, P0 ;  /* 0x000000041f007c0c */ /* 0x000fe20008706670 */
[----:B------:R-:W-:Y:S01]  /*d830*/  STSM.16.M88.4 [R26], R12 ;  /* 0x0000000c1a007844 */ /* 0x000fe20000000200 */
[----:B------:R-:W-:Y:S01]  /*d840*/  ULDC.64 UR4, c[0x0][0xb40] ;  /* 0x0002d00000047ab9 */ /* 0x000fe20000000a00 */
[----:B------:R-:W-:Y:S02]  /*d850*/  IADD3.X R29, R29, R21, R30, P2, !PT ;  /* 0x000000151d1d7210 */ /* 0x000fe400017fe41e */
[----:B-1----:R-:W-:Y:S02]  /*d860*/  F2FP.BF16.F32.PACK_AB R4, R57, R56 ;  /* 0x000000383904723e */ /* 0x002fe400000010ff */
[----:B------:R-:W-:Y:S02]  /*d870*/  F2FP.BF16.F32.PACK_AB R5, R59, R58 ;  /* 0x0000003a3b05723e */ /* 0x000fe400000010ff */
[----:B------:R-:W-:Y:S02]  /*d880*/  F2FP.BF16.F32.PACK_AB R6, R61, R60 ;  /* 0x0000003c3d06723e */ /* 0x000fe400000010ff */
[----:B------:R-:W-:-:S05]  /*d890*/  F2FP.BF16.F32.PACK_AB R7, R63, R62 ;  /* 0x0000003e3f07723e */ /* 0x000fca00000010ff */
[----:B------:R1:W-:Y:S04]  /*d8a0*/  STSM.16.M88.4 [R25], R4 ;  /* 0x0000000419007844 */ /* 0x0003e80000000200 */
[----:B------:R-:W-:Y:S04]  /*d8b0*/  STSM.16.M88.4 [R24], R64 ;  /* 0x0000004018007844 */ /* 0x000fe80000000200 */
[----:B------:R-:W-:Y:S04]  /*d8c0*/  STSM.16.M88.4 [R19], R72 ;  /* 0x0000004813007844 */ /* 0x000fe80000000200 */
[----:B------:R-:W-:Y:S01]  /*d8d0*/  STSM.16.M88.4 [R3], R80 ;  /* 0x0000005003007844 */ /* 0x000fe20000000200 */
[----:B------:R-:W-:Y:S01]  /*d8e0*/  @!PT LDS RZ, [RZ] ;  /* 0x00000000fffff984 */ /* 0x000fe20000000800 */
[----:B------:R-:W-:Y:S01]  /*d8f0*/  @!PT LDS RZ, [RZ] ;  /* 0x00000000fffff984 */ /* 0x000fe20000000800 */
[----:B------:R-:W-:Y:S01]  /*d900*/  @!PT LDS RZ, [RZ] ;  /* 0x00000000fffff984 */ /* 0x000fe20000000800 */
[----:B------:R-:W-:Y:S01]  /*d910*/  @!PT LDS RZ, [RZ] ;  /* 0x00000000fffff984 */ /* 0x000fe20000000800 */
[----:B------:R2:W-:Y:S06]  /*d920*/  MEMBAR.ALL.CTA ;  /* 0x0000000000007992 */ /* 0x0005ec0000008000 */
[----:B--2---:R-:W2:Y:S02]  /*d930*/  FENCE.VIEW.ASYNC.S ;  /* 0x00000000000073c6 */ /* 0x004ea40000000000 */
[----:B--2---:R-:W-:Y:S06]  /*d940*/  BAR.ARV 0x1, 0x120 ;  /* 0x0044800000007b1d */ /* 0x004fec0000002000 */
[C---:B-1----:R-:W-:Y:S01]  /*d950*/  LEA R4, P2, R20.reuse, UR4, 0x2 ;  /* 0x0000000414047c11 */ /* 0x042fe2000f8410ff */
[----:B------:R-:W-:Y:S01]  /*d960*/  ULDC UR4, c[0x0][0xc] ;  /* 0x0000030000047ab9 */ /* 0x000fe20000000800 */
[----:B------:R-:W1:Y:S01]  /*d970*/  SHFL.IDX PT, R6, R226, RZ, 0x1f ;  /* 0x00001fffe2067589 */ /* 0x000e6200000e0000 */
[----:B------:R-:W-:Y:S01]  /*d980*/  UIADD3 UR10, UR4, UR10, URZ ;  /* 0x0000000a040a7290 */ /* 0x000fe2000fffe03f */
[----:B------:R-:W-:-:S05]  /*d990*/  LEA.HI.X R5, R20, UR5, R29, 0x2, P2 ;  /* 0x0000000514057c11 */ /* 0x000fca00090f141d */
[----:B------:R2:W-:Y:S01]  /*d9a0*/  @!P0 STG.E desc[UR12][R4.64], R2 ;  /* 0x0000000204008986 */ /* 0x0005e2000c10190c */
[----:B------:R-:W-:-:S03]  /*d9b0*/  IMAD.U32 R220, RZ, RZ, UR10 ;  /* 0x0000000affdc7e24 */ /* 0x000fc6000f8e00ff */
        /* <DEDUP_REMOVED lines=14> */
[----:B------:R-:W-:Y:S01]  /*daa0*/  UMOV UR7, 0x40 ;  /* 0x0000004000077882 */ /* 0x000fe20000000000 */
[----:B------:R-:W-:-:S05]  /*dab0*/  UMOV UR8, 0x1 ;  /* 0x0000000100087882 */ /* 0x000fca0000000000 */
[----:B------:R1:W-:Y:S02]  /*dac0*/  UTMASTG.5D [UR32], [UR4] ;  /* 0x00000020040073b5 */ /* 0x0003e40008020000 */
[----:B-1----:R-:W-:Y:S01]  /*dad0*/  UMOV UR32, UR6 ;  /* 0x0000000600207c82 */ /* 0x002fe20008000000 */
[----:B------:R-:W-:Y:S01]  /*dae0*/  UMOV UR33, UR7 ;  /* 0x0000000700217c82 */ /* 0x000fe20008000000 */
[----:B------:R-:W-:Y:S01]  /*daf0*/  UIADD3 UR6, UR39, 0x34820, URZ ;  /* 0x0003482027067890 */ /* 0x000fe2000fffe03f */
[----:B------:R1:W-:Y:S03]  /*db00*/  UTMASTG.5D [UR32], [UR4] ;  /* 0x00000020040073b5 */ /* 0x0003e60008020000 */
[----:B------:R-:W-:Y:S02]  /*db10*/  UPRMT UR7, URZ, 0x654, UR6 ;  /* 0x000006543f077896 */ /* 0x000fe40008000006 */
[----:B------:R-:W-:Y:S01]  /*db20*/  UPRMT UR6, UR8, 0x654, UR6 ;  /* 0x0000065408067896 */ /* 0x000fe20008000006 */
[----:B------:R0:W-:Y:S01]  /*db30*/  UTMACMDFLUSH ;  /* 0x00000000000079b7 */ /* 0x0001e20000000000 */
[----:B------:R-:W-:-:S05]  /*db40*/  DEPBAR.LE SB0, 0x0 ;  /* 0x000080000000791a */ /* 0x000fca0000000000 */
[----:B------:R-:W-:Y:S02]  /*db50*/  SYNCS.ARRIVE.TRANS64.RED.A1T0 RZ, [UR7], RZ ;  /* 0x000000ffffff79a7 */ /* 0x000fe40008100407 */
[----:B-1----:R-:W-:Y:S03]  /*db60*/  SYNCS.ARRIVE.TRANS64.RED.A1T0 RZ, [UR6], RZ ;  /* 0x000000ffffff79a7 */ /* 0x002fe60008100406 */
.L_x_5666:
[----:B------:R-:W-:Y:S05]  /*db70*/  BSYNC B0 ;  /* 0x0000000000007941 */ /* 0x000fea0003800000 */
.L_x_5665:
[----:B------:R-:W1:Y:S01]  /*db80*/  LDC R0, c[0x0][0xda4] ;  /* 0x00036900ff007b82 */ /* 0x000e620000000800 */
[----:B------:R-:W-:Y:S01]  /*db90*/  R2UR UR5, R220 ;  /* 0x00000000dc0572ca */ /* 0x000fe200000e0000 */
[----:B------:R-:W-:Y:S01]  /*dba0*/  UIADD3 UR38, UR38, 0x1, URZ ;  /* 0x0000000126267890 */ /* 0x000fe2000fffe03f */
[----:B------:R-:W-:-:S03]  /*dbb0*/  VIADD R221, R221, 0x1 ;  /* 0x00000001dddd7836 */ /* 0x000fc60000000000 */
[----:B------:R-:W-:-:S04]  /*dbc0*/  UISETP.NE.AND UP0, UPT, UR38, 0x2, UPT ;  /* 0x000000022600788c */ /* 0x000fc8000bf05270 */
[----:B------:R-:W-:Y:S02]  /*dbd0*/  USEL UR4, URZ, 0x1, UP0 ;  /* 0x000000013f047887 */ /* 0x000fe40008000000 */
[----:B------:R-:W-:Y:S02]  /*dbe0*/  USEL UR38, UR38, URZ, UP0 ;  /* 0x0000003f26267287 */ /* 0x000fe40008000000 */
[----:B------:R-:W-:Y:S01]  /*dbf0*/  ULOP3.LUT UR61, UR61, UR4, URZ, 0x3c, !UPT ;  /* 0x000000043d3d7292 */ /* 0x000fe2000f8e3c3f */
[----:B-1----:R-:W-:-:S13]  /*dc00*/  ISETP.LE.AND P0, PT, R0, UR5, PT ;  /* 0x0000000500007c0c */ /* 0x002fda000bf03270 */
[----:B------:R-:W-:Y:S05]  /*dc10*/  @!P0 BRA `(.L_x_5667) ;  /* 0xffffff3400b08947 */ /* 0x000fea000383ffff */
[----:B------:R-:W-:Y:S05]  /*dc20*/  EXIT ;  /* 0x000000000000794d */ /* 0x000fea0003800000 */
.L_x_5639:
        /* <DEDUP_REMOVED lines=30> */
.L_x_5719:
        /* <DEDUP_REMOVED lines=14> */
[----:B--2---:R-:W-:-:S04]  /*def0*/  @P0 IMAD.HI.U32 R2, R4, R2, RZ ;  /* 0x0000000204020227 */ /* 0x004fc800078e00ff */
[----:B------:R-:W-:Y:S01]  /*df00*/  IMAD.MOV.U32 R6, RZ, RZ, R4 ;  /* 0x000000ffff067224 */ /* 0x000fe200078e0004 */
[----:B----4-:R-:W-:Y:S01]  /*df10*/  @P0 SHF.R.U32.HI R6, RZ, R3, R2 ;  /* 0x00000003ff060219 */ /* 0x010fe20000011602 */
[----:B------:R-:W1:Y:S04]  /*df20*/  LDC R4, c[0x0][0x2e0] ;  /* 0x0000b800ff047b82 */ /* 0x000e680000000800 */
[----:B------:R-:W-:Y:S01]  /*df30*/  IMAD.MOV.U32 R7, RZ, RZ, R6 ;  /* 0x000000ffff077224 */ /* 0x000fe200078e0006 */
[----:B------:R2:W-:Y:S03]  /*df40*/  STL [R1+0x10], R6 ;  /* 0x0000100601007387 */ /* 0x0005e60000100800 */
[----:B------:R-:W4:Y:S01]  /*df50*/  @P1 LDC.64 R2, c[0x0][0xdb8] ;  /* 0x00036e00ff021b82 */ /* 0x000f220000000a00 */
[----:B-1----:R-:W-:-:S02]  /*df60*/  IMAD R9, R4, UR4, RZ ;  /* 0x0000000404097c24 */ /* 0x002fc4000f8e02ff */
[----:B----4-:R-:W-:-:S05]  /*df70*/  @P1 IMAD.HI.U32 R2, R6, R2, RZ ;  /* 0x0000000206021227 */ /* 0x010fca00078e00ff */
[----:B------:R-:W-:Y:S02]  /*df80*/  @P1 SHF.R.U32.HI R7, RZ, R3, R2 ;  /* 0x00000003ff071219 */ /* 0x000fe40000011602 */
[----:B------:R-:W-:-:S03]  /*df90*/  MOV R2, 0x400 ;  /* 0x0000040000027802 */ /* 0x000fc60000000f00 */
[----:B------:R-:W-:Y:S01]  /*dfa0*/  IMAD.MOV R3, RZ, RZ, -R7 ;  /* 0x000000ffff037224 */ /* 0x000fe200078e0a07 */
[----:B---3--:R-:W-:Y:S01]  /*dfb0*/  LEA R8, R5, R2, 0x18 ;  /* 0x0000000205087211 */ /* 0x008fe200078ec0ff */
[----:B------:R2:W-:Y:S01]  /*dfc0*/  STL [R1], R7 ;  /* 0x0000000701007387 */ /* 0x0005e20000100800 */
[----:B------:R-:W-:-:S03]  /*dfd0*/  IADD3 R2, R9, 0xaf, RZ ;  /* 0x000000af09027810 */ /* 0x000fc60007ffe0ff */
[----:B------:R-:W-:Y:S01]  /*dfe0*/  VIADD R4, R8, 0x1e400 ;  /* 0x0001e40008047836 */ /* 0x000fe20000000000 */
[----:B------:R2:W-:Y:S01]  /*dff0*/  STL [R1+0x20], R9 ;  /* 0x0000200901007387 */ /* 0x0005e20000100800 */
[----:B------:R-:W-:-:S03]  /*e000*/  IMAD.HI R2, R2, 0x2e8ba2e9, RZ ;  /* 0x2e8ba2e902027827 */ /* 0x000fc600078e02ff */
[----:B------:R-:W-:Y:S01]  /*e010*/  LOP3.LUT P0, RZ, R4, 0x3ff, RZ, 0xc0, !PT ;  /* 0x000003ff04ff7812 */ /* 0x000fe2000780c0ff */
[----:B------:R-:W-:Y:S01]  /*e020*/  IMAD R4, R0, R3, R6 ;  /* 0x0000000300047224 */ /* 0x000fe200078e0206 */
[----:B------:R-:W-:Y:S01]  /*e030*/  SHF.R.U32.HI R3, RZ, 0x1f, R2 ;  /* 0x0000001fff037819 */ /* 0x000fe20000011602 */
[----:B------:R2:W-:Y:S03]  /*e040*/  STL [R1+0x8], R8 ;  /* 0x0000080801007387 */ /* 0x0005e60000100800 */
[----:B------:R-:W-:Y:S01]  /*e050*/  LEA.HI.SX32 R0, R2, R3, 0x1b ;  /* 0x0000000302007211 */ /* 0x000fe200078fdaff */
[----:B------:R2:W-:Y:S04]  /*e060*/  STL [R1+0x4], R4 ;  /* 0x0000040401007387 */ /* 0x0005e80000100800 */
        /* <DEDUP_REMOVED lines=17> */
[----:B-1----:R-:W-:Y:S05]  /*e180*/  CALL.ABS.NOINC R2 ;  /* 0x0000000002007343 */ /* 0x002fea0003c00000 */
.L_x_5669:
        /* <DEDUP_REMOVED lines=12> */
[----:B------:R-:W-:Y:S01]  /*e250*/  MOV R13, RZ ;  /* 0x000000ff000d7202 */ /* 0x000fe20000000f00 */
[----:B------:R-:W-:Y:S02]  /*e260*/  IMAD.U32 R7, RZ, RZ, UR9 ;  /* 0x00000009ff077e24 */ /* 0x000fe4000f8e00ff */
[----:B------:R-:W-:-:S02]  /*e270*/  IMAD.U32 R10, RZ, RZ, UR4 ;  /* 0x00000004ff0a7e24 */ /* 0x000fc4000f8e00ff */
[----:B------:R-:W-:Y:S02]  /*e280*/  IMAD.U32 R11, RZ, RZ, UR5 ;  /* 0x00000005ff0b7e24 */ /* 0x000fe4000f8e00ff */
[----:B------:R-:W-:Y:S02]  /*e290*/  IMAD.MOV.U32 R8, RZ, RZ, 0x70 ;  /* 0x00000070ff087424 */ /* 0x000fe400078e00ff */
[----:B-1----:R-:W-:-:S07]  /*e2a0*/  IMAD.MOV.U32 R12, RZ, RZ, 0x1 ;  /* 0x00000001ff0c7424 */ /* 0x002fce00078e00ff */
[----:B------:R-:W-:-:S07]  /*e2b0*/  LEPC R20, `(.L_x_5671) ;  /* 0x000000001014794e */ /* 0x000fce0000000000 */
[----:B--2---:R-:W-:Y:S05]  /*e2c0*/  CALL.ABS.NOINC R2 ;  /* 0x0000000002007343 */ /* 0x004fea0003c00000 */
.L_x_5671:
[----:B------:R-:W-:Y:S01]  /*e2d0*/  MOV R2, 0x0 ;  /* 0x0000000000027802 */ /* 0x000fe20000000f00 */
[----:B------:R-:W-:Y:S01]  /*e2e0*/  ULDC.64 UR6, c[0x4][0x1b8] ;  /* 0x01006e0000067ab9 */ /* 0x000fe20000000a00 */
[----:B------:R-:W-:Y:S01]  /*e2f0*/  ULDC.64 UR8, c[0x4][0x1c0] ;  /* 0x0100700000087ab9 */ /* 0x000fe20000000a00 */
[----:B------:R-:W-:Y:S01]  /*e300*/  ULDC.64 UR4, c[0x4][0xc0] ;  /* 0x0100300000047ab9 */ /* 0x000fe20000000a00 */
[----:B------:R-:W-:Y:S01]  /*e310*/  IMAD.U32 R4, RZ, RZ, UR6 ;  /* 0x00000006ff047e24 */ /* 0x000fe2000f8e00ff */
[----:B------:R-:W-:Y:S01]  /*e320*/  MOV R8, 0x70 ;  /* 0x0000007000087802 */ /* 0x000fe20000000f00 */
[----:B------:R-:W1:Y:S01]  /*e330*/  LDC.64 R2, c[0x4][R2] ;  /* 0x0100000002027b82 */ /* 0x000e620000000a00 */
[----:B------:R-:W-:Y:S02]  /*e340*/  IMAD.U32 R5, RZ, RZ, UR7 ;  /* 0x00000007ff057e24 */ /* 0x000fe4000f8e00ff */
[----:B------:R-:W-:Y:S02]  /*e350*/  IMAD.U32 R6, RZ, RZ, UR8 ;  /* 0x00000008ff067e24 */ /* 0x000fe4000f8e00ff */
[----:B------:R-:W-:-:S02]  /*e360*/  IMAD.U32 R7, RZ, RZ, UR9 ;  /* 0x00000009ff077e24 */ /* 0x000fc4000f8e00ff */
[----:B------:R-:W-:Y:S02]  /*e370*/  IMAD.U32 R10, RZ, RZ, UR4 ;  /* 0x00000004ff0a7e24 */ /* 0x000fe4000f8e00ff */
[----:B------:R-:W-:Y:S02]  /*e380*/  IMAD.U32 R11, RZ, RZ, UR5 ;  /* 0x00000005ff0b7e24 */ /* 0x000fe4000f8e00ff */
[----:B------:R-:W-:Y:S02]  /*e390*/  IMAD.MOV.U32 R12, RZ, RZ, 0x1 ;  /* 0x00000001ff0c7424 */ /* 0x000fe400078e00ff */
[----:B------:R-:W-:-:S07]  /*e3a0*/  IMAD.MOV.U32 R13, RZ, RZ, RZ ;  /* 0x000000ffff0d7224 */ /* 0x000fce00078e00ff */
[----:B------:R-:W-:-:S07]  /*e3b0*/  LEPC R20, `(.L_x_5670) ;  /* 0x000000001014794e */ /* 0x000fce0000000000 */
[----:B-1----:R-:W-:Y:S05]  /*e3c0*/  CALL.ABS.NOINC R2 ;  /* 0x0000000002007343 */ /* 0x002fea0003c00000 */
.L_x_5670:
        /* <DEDUP_REMOVED lines=24> */
[----:B------:R-:W-:-:S04]  /*e550*/  IMAD R7, R7, UR4, R4 ;  /* 0x0000000407077c24 */ /* 0x000fc8000f8e0204 */
[----:B------:R-:W-:-:S04]  /*e560*/  IMAD.SHL.U32 R7, R7, 0x80, RZ ;  /* 0x0000008007077824 */ /* 0x000fc800078e00ff */
[----:B------:R-:W-:-:S05]  /*e570*/  VOTEU.ALL UP1, P1 ;  /* 0x00000000003f7886 */ /* 0x000fca0000820000 */
[----:B------:R-:W-:-:S04]  /*e580*/  @!UP1 UIADD3 UR8, UP0, UR36, 0x270, URZ ;  /* 0x0000027024089890 */ /* 0x000fc8000ff1e03f */
[----:B------:R-:W-:-:S03]  /*e590*/  @!UP1 UIADD3.X UR9, URZ, UR37, URZ, UP0, !UPT ;  /* 0x000000253f099290 */ /* 0x000fc600087fe43f */
[----:B-1----:R-:W-:-:S09]  /*e5a0*/  VOTEU.ALL UP0, P1 ;  /* 0x00000000003f7886 */ /* 0x002fd20000800000 */
.L_x_5672:
        /* <DEDUP_REMOVED lines=15> */
.L_x_5673:
        /* <DEDUP_REMOVED lines=20> */
.L_x_5735:
[----:B------:R-:W2:Y:S01]  /*e7e0*/  LDL R8, [R1+0x14] ;  /* 0x0000140001087983 */ /* 0x000ea20000100800 */
[----:B------:R-:W-:Y:S01]  /*e7f0*/  UMOV UR4, 0xffffffff ;  /* 0xffffffff00047882 */ /* 0x000fe20000000000 */
[--C-:B------:R-:W-:Y:S01]  /*e800*/  SHF.R.S32.HI R12, RZ, 0x1f, R6.reuse ;  /* 0x0000001fff0c7819 */ /* 0x100fe20000011406 */
[----:B------:R-:W-:Y:S01]  /*e810*/  IMAD.MOV.U32 R4, RZ, RZ, R6 ;  /* 0x000000ffff047224 */ /* 0x000fe200078e0006 */
[----:B--2---:R-:W-:Y:S01]  /*e820*/  IADD3 R8, R8, -0x1, RZ ;  /* 0xffffffff08087810 */ /* 0x004fe20007ffe0ff */
[----:B------:R-:W-:Y:S06]  /*e830*/  BRA.DIV UR4, `(.L_x_5675) ;  /* 0x0000002a040c7947 */ /* 0x000fec000b800000 */
[----:B------:R-:W-:-:S13]  /*e840*/  ELECT P6, URZ, PT ;  /* 0x00000000003f782f */ /* 0x000fda00038c0000 */
.L_x_5738:
[----:B------:R-:W-:Y:S05]  /*e850*/  @!P6 BRA `(.L_x_5676) ;  /* 0x000000040010e947 */ /* 0x000fea0003800000 */
        /* <DEDUP_REMOVED lines=21> */
.L_x_5677:
[----:B------:R-:W2:Y:S01]  /*e9b0*/  S2R R9, SR_CgaCtaId ;  /* 0x0000000000097919 */ /* 0x000ea20000008800 */
[----:B------:R-:W-:-:S04]  /*e9c0*/  MOV R5, 0x400 ;  /* 0x0000040000057802 */ /* 0x000fc80000000f00 */
[----:B--2---:R-:W-:Y:S02]  /*e9d0*/  LEA R5, R9, R5, 0x18 ;  /* 0x0000000509057211 */ /* 0x004fe400078ec0ff */
[----:B------:R-:W-:-:S03]  /*e9e0*/  SHF.L.U32 R9, R17, 0x1f, RZ ;  /* 0x0000001f11097819 */ /* 0x000fc600000006ff */
[----:B------:R-:W-:-:S04]  /*e9f0*/  IMAD R5, R16, 0x8, R5 ;  /* 0x0000000810057824 */ /* 0x000fc800078e0205 */
[----:B------:R-:W2:Y:S02]  /*ea00*/  SYNCS.PHASECHK.TRANS64.TRYWAIT P1, [R5+URZ+0x34840], R9 ;  /* 0x03484009050075a7 */ /* 0x000ea4000802017f */
[----:B--2---:R-:W-:Y:S05]  /*ea10*/  @!P1 BRA `(.L_x_5678) ;  /* 0x0000002400b49947 */ /* 0x004fea0003800000 */
.L_x_5739:
[----:B------:R-:W3:Y:S01]  /*ea20*/  LDL R10, [R1+0xc] ;  /* 0x00000c00010a7983 */ /* 0x000ee20000100800 */
[----:B------:R-:W4:Y:S02]  /*ea30*/  S2R R11, SR_TID.X ;  /* 0x00000000000b7919 */ /* 0x000f240000002100 */
[----:B----4-:R-:W-:-:S13]  /*ea40*/  LOP3.LUT P1, RZ, R11, 0x7f, RZ, 0xc0, !PT ;  /* 0x0000007f0bff7812 */ /* 0x010fda000782c0ff */
[----:B--2---:R-:W-:-:S04]  /*ea50*/  @!P1 MOV R9, 0xb000 ;  /* 0x0000b00000099802 */ /* 0x004fc80000000f00 */
[----:B------:R3:W-:Y:S02]  /*ea60*/  @!P1 SYNCS.ARRIVE.TRANS64 RZ, [R5+URZ+0x34830], R9 ;  /* 0x0348300905ff99a7 */ /* 0x0007e4000800003f */
[----:B---3--:R-:W-:-:S04]  /*ea70*/  PRMT R9, R10, 0x9910, RZ ;  /* 0x000099100a097816 */ /* 0x008fc800000000ff */
[----:B------:R-:W-:-:S13]  /*ea80*/  ISETP.NE.AND P1, PT, R9, 0x2, PT ;  /* 0x000000020900780c */ /* 0x000fda0003f25270 */
[----:B------:R-:W-:Y:S05]  /*ea90*/  @P1 BRA `(.L_x_5679) ;  /* 0x0000000000041947 */ /* 0x000fea0003800000 */
[----:B------:R-:W-:Y:S01]  /*eaa0*/  BPT.TRAP 0x1 ;  /* 0x000000040000795c */ /* 0x000fe20000300000 */
.L_x_5679:
[----:B------:R-:W-:-:S13]  /*eab0*/  ISETP.NE.AND P1, PT, R19, RZ, PT ;  /* 0x000000ff1300720c */ /* 0x000fda0003f25270 */
[----:B------:R-:W-:Y:S05]  /*eac0*/  @P1 BRA `(.L_x_5680) ;  /* 0x0000000000041947 */ /* 0x000fea0003800000 */
[----:B------:R-:W-:Y:S01]  /*ead0*/  BPT.TRAP 0x1 ;  /* 0x000000040000795c */ /* 0x000fe20000300000 */
.L_x_5680:
        /* <DEDUP_REMOVED lines=12> */
[----:B------:R-:W-:-:S04]  /*eba0*/  UMOV UR15, 0x40 ;  /* 0x00000040000f7882 */ /* 0x000fc80000000000 */
        /* <DEDUP_REMOVED lines=8> */
[----:B------:R-:W-:-:S03]  /*ec30*/  UIADD3 UR14, UR6, 0x23c00, URZ ;  /* 0x00023c00060e7890 */ /* 0x000fc6000fffe03f */
[----:B------:R-:W-:-:S04]  /*ec40*/  UMOV UR6, 0x0 ;  /* 0x0000000000067882 */ /* 0x000fc80000000000 */
[----:B------:R2:W-:Y:S02]  /*ec50*/  UTMALDG.4D.MULTICAST [UR8], [UR4], UR16, desc[UR6] ;  /* 0x00000608040073b4 */ /* 0x0005e40008019810 */
[----:B--2---:R-:W-:Y:S01]  /*ec60*/  UMOV UR8, UR14 ;  /* 0x0000000e00087c82 */ /* 0x004fe20008000000 */
[----:B------:R-:W-:Y:S02]  /*ec70*/  UMOV UR10, UR15 ;  /* 0x0000000f000a7c82 */ /* 0x000fe40008000000 */
[----:B------:R2:W-:Y:S02]  /*ec80*/  UTMALDG.4D.MULTICAST [UR8], [UR4], UR16, desc[UR6] ;  /* 0x00000608040073b4 */ /* 0x0005e40008019810 */
[----:B--2---:R-:W-:Y:S01]  /*ec90*/  NOP ;  /* 0x0000000000007918 */ /* 0x004fe20000000000 */
.L_x_5676:
        /* <DEDUP_REMOVED lines=8> */
[C---:B------:R-:W-:Y:S01]  /*ed20*/  @P1 R2UR UR11, R7.reuse ;  /* 0x00000000070b12ca */ /* 0x040fe200000e0000 */
[----:B------:R-:W-:Y:S01]  /*ed30*/  UIADD3 UR4, UP0, UR36, 0x270, URZ ;  /* 0x0000027024047890 */ /* 0x000fe2000ff1e03f */
[----:B------:R-:W-:-:S03]  /*ed40*/  @P1 R2UR UR19, R7 ;  /* 0x00000000071312ca */ /* 0x000fc600000e0000 */
[----:B------:R-:W-:Y:S01]  /*ed50*/  UIADD3.X UR5, URZ, UR37, URZ, UP0, !UPT ;  /* 0x000000253f057290 */ /* 0x000fe200087fe43f */
[----:B-1----:R-:W-:-:S04]  /*ed60*/  LEA R10, R11, R10, 0x18 ;  /* 0x0000000a0b0a7211 */ /* 0x002fc800078ec0ff */
[----:B------:R-:W-:Y:S01]  /*ed70*/  R2UR UR16, R10 ;  /* 0x000000000a1072ca */ /* 0x000fe200000e0000 */
[----:B------:R-:W-:Y:S01]  /*ed80*/  @P1 IMAD.MOV.U32 R6, RZ, RZ, 0x8000 ;  /* 0x00008000ff061424 */ /* 0x000fe200078e00ff */
[----:B------:R-:W-:Y:S11]  /*ed90*/  BAR.SYNC.DEFER_BLOCKING 0x8, 0x120 ;  /* 0x0204800000007b1d */ /* 0x000ff60000010000 */
        /* <DEDUP_REMOVED lines=14> */
[C---:B---3--:R-:W-:Y:S02]  /*ee80*/  @P1 R2UR UR12, R14.reuse ;  /* 0x000000000e0c12ca */ /* 0x048fe400000e0000 */
[----:B------:R-:W-:Y:S02]  /*ee90*/  @P1 R2UR UR20, R14 ;  /* 0x000000000e1412ca */ /* 0x000fe400000e0000 */
[----:B----4-:R-:W-:-:S04]  /*eea0*/  LOP3.LUT R6, R13, 0x1, RZ, 0xc, !PT ;  /* 0x000000010d067812 */ /* 0x010fc800078e0cff */
[----:B------:R-:W-:-:S05]  /*eeb0*/  SHF.L.U32 R6, R6, 0x1f, RZ ;  /* 0x0000001f06067819 */ /* 0x000fca00000006ff */
[----:B------:R1:W-:Y:S02]  /*eec0*/  UTMALDG.4D [UR8], [UR4], desc[UR6] ;  /* 0x00000608040075b4 */ /* 0x0003e40008019000 */
[----:B------:R1:W-:Y:S01]  /*eed0*/  UTMALDG.4D [UR16], [UR4], desc[UR14] ;  /* 0x00000e10040075b4 */ /* 0x0003e20008019000 */
[----:B------:R-:W2:Y:S01]  /*eee0*/  SYNCS.PHASECHK.TRANS64.TRYWAIT P1, [R10+URZ+0x34820], R6 ;  /* 0x034820060a0075a7 */ /* 0x000ea2000802017f */
[----:B-----5:R-:W-:Y:S01]  /*eef0*/  ISETP.GE.AND P2, PT, R9, 0xb1, PT ;  /* 0x000000b10900780c */ /* 0x020fe20003f46270 */
[----:B-12---:R-:W-:-:S12]  /*ef00*/  @!P1 BRA `(.L_x_5682) ;  /* 0x00000020008c9947 */ /* 0x006fd80003800000 */
.L_x_5740:
[----:B------:R-:W-:Y:S05]  /*ef10*/  BSYNC B0 ;  /* 0x0000000000007941 */ /* 0x000fea0003800000 */
.L_x_5681:
        /* <DEDUP_REMOVED lines=38> */
.L_x_5687:
[----:B-1----:R-:W1:Y:S01]  /*f180*/  S2R R3, SR_CgaCtaId ;  /* 0x0000000000037919 */ /* 0x002e620000008800 */
[----:B------:R-:W-:-:S04]  /*f190*/  MOV R2, 0x400 ;  /* 0x0000040000027802 */ /* 0x000fc80000000f00 */
[----:B-1----:R-:W-:Y:S02]  /*f1a0*/  LEA R2, R3, R2, 0x18 ;  /* 0x0000000203027211 */ /* 0x002fe400078ec0ff */
[----:B------:R-:W-:Y:S02]  /*f1b0*/  SHF.L.U32 R3, R13, 0x1f, RZ ;  /* 0x0000001f0d037819 */ /* 0x000fe400000006ff */
[----:B------:R-:W-:-:S04]  /*f1c0*/  LEA R2, R9, R2, 0x3 ;  /* 0x0000000209027211 */ /* 0x000fc800078e18ff */
[----:B------:R-:W1:Y:S02]  /*f1d0*/  SYNCS.PHASECHK.TRANS64.TRYWAIT P1, [R2+URZ+0x34840], R3 ;  /* 0x03484003020075a7 */ /* 0x000e64000802017f */
[----:B-1----:R-:W-:Y:S05]  /*f1e0*/  @!P1 BRA `(.L_x_5688) ;  /* 0x0000001c00f49947 */ /* 0x002fea0003800000 */
.L_x_5741:
[----:B------:R-:W2:Y:S01]  /*f1f0*/  LDL R10, [R1+0xc] ;  /* 0x00000c00010a7983 */ /* 0x000ea20000100800 */
[----:B------:R-:W3:Y:S02]  /*f200*/  S2R R11, SR_TID.X ;  /* 0x00000000000b7919 */ /* 0x000ee40000002100 */
[----:B---3--:R-:W-:-:S13]  /*f210*/  LOP3.LUT P1, RZ, R11, 0x7f, RZ, 0xc0, !PT ;  /* 0x0000007f0bff7812 */ /* 0x008fda000782c0ff */
[----:B-1----:R-:W-:-:S04]  /*f220*/  @!P1 IMAD.MOV.U32 R3, RZ, RZ, 0xb000 ;  /* 0x0000b000ff039424 */ /* 0x002fc800078e00ff */
[----:B------:R2:W-:Y:S02]  /*f230*/  @!P1 SYNCS.ARRIVE.TRANS64 RZ, [R2+URZ+0x34830], R3 ;  /* 0x0348300302ff99a7 */ /* 0x0005e4000800003f */
[----:B--2---:R-:W-:-:S04]  /*f240*/  PRMT R3, R10, 0x9910, RZ ;  /* 0x000099100a037816 */ /* 0x004fc800000000ff */
[----:B------:R-:W-:-:S13]  /*f250*/  ISETP.NE.AND P2, PT, R3, 0x2, PT ;  /* 0x000000020300780c */ /* 0x000fda0003f45270 */
[----:B------:R-:W-:Y:S05]  /*f260*/  @P2 BRA `(.L_x_5689) ;  /* 0x0000000000042947 */ /* 0x000fea0003800000 */
[----:B------:R-:W-:Y:S01]  /*f270*/  BPT.TRAP 0x1 ;  /* 0x000000040000795c */ /* 0x000fe20000300000 */
.L_x_5689:
[----:B------:R-:W-:-:S13]  /*f280*/  ISETP.NE.AND P1, PT, R19, RZ, PT ;  /* 0x000000ff1300720c */ /* 0x000fda0003f25270 */
[----:B------:R-:W-:Y:S05]  /*f290*/  @P1 BRA `(.L_x_5690) ;  /* 0x0000000000041947 */ /* 0x000fea0003800000 */
[----:B------:R-:W-:Y:S01]  /*f2a0*/  BPT.TRAP 0x1 ;  /* 0x000000040000795c */ /* 0x000fe20000300000 */
.L_x_5690:
        /* <DEDUP_REMOVED lines=14> */
[----:B------:R-:W-:-:S02]  /*f390*/  SHF.L.U32 R3, R17, 0x1f, RZ ;  /* 0x0000001f11037819 */ /* 0x000fc400000006ff */
        /* <DEDUP_REMOVED lines=8> */
[----:B------:R-:W-:-:S05]  /*f420*/  UIADD3 UR15, UR8, 0x23c00, URZ ;  /* 0x00023c00080f7890 */ /* 0x000fca000fffe03f */
[----:B------:R-:W-:Y:S02]  /*f430*/  UMOV UR8, UR14 ;  /* 0x0000000e00087c82 */ /* 0x000fe40008000000 */
[----:B------:R1:W-:Y:S02]  /*f440*/  UTMALDG.4D.MULTICAST [UR8], [UR4], UR17, desc[UR6] ;  /* 0x00000608040073b4 */ /* 0x0003e40008019811 */
[----:B-1----:R-:W-:Y:S01]  /*f450*/  UMOV UR8, UR15 ;  /* 0x0000000f00087c82 */ /* 0x002fe20008000000 */
[----:B------:R-:W-:Y:S02]  /*f460*/  UMOV UR10, UR16 ;  /* 0x00000010000a7c82 */ /* 0x000fe40008000000 */
[----:B------:R1:W-:Y:S01]  /*f470*/  UTMALDG.4D.MULTICAST [UR8], [UR4], UR17, desc[UR6] ;  /* 0x00000608040073b4 */ /* 0x0003e20008019811 */
[----:B------:R-:W2:Y:S02]  /*f480*/  SYNCS.PHASECHK.TRANS64.TRYWAIT P1, [R2+URZ+0x34860], R3 ;  /* 0x03486003020075a7 */ /* 0x000ea4000802017f */
[----:B-12---:R-:W-:Y:S05]  /*f490*/  @!P1 BRA `(.L_x_5691) ;  /* 0x0000001c005c9947 */ /* 0x006fea0003800000 */
.L_x_5742:
[----:B------:R-:W2:Y:S02]  /*f4a0*/  S2R R10, SR_TID.X ;  /* 0x00000000000a7919 */ /* 0x000ea40000002100 */
[----:B--2---:R-:W-:-:S13]  /*f4b0*/  LOP3.LUT P1, RZ, R10, 0x7f, RZ, 0xc0, !PT ;  /* 0x0000007f0aff7812 */ /* 0x004fda000782c0ff */
[----:B-1----:R-:W-:-:S04]  /*f4c0*/  @!P1 IMAD.MOV.U32 R3, RZ, RZ, 0xb000 ;  /* 0x0000b000ff039424 */ /* 0x002fc800078e00ff */
[----:B------:R1:W-:Y:S01]  /*f4d0*/  @!P1 SYNCS.ARRIVE.TRANS64 RZ, [R2+URZ+0x34850], R3 ;  /* 0x0348500302ff99a7 */ /* 0x0003e2000800003f */
[----:B------:R-:W-:Y:S05]  /*f4e0*/  @P2 BRA `(.L_x_5692) ;  /* 0x0000000000042947 */ /* 0x000fea0003800000 */
[----:B------:R-:W-:Y:S01]  /*f4f0*/  BPT.TRAP 0x1 ;  /* 0x000000040000795c */ /* 0x000fe20000300000 */
.L_x_5692:
[----:B------:R-:W-:-:S13]  /*f500*/  ISETP.NE.AND P1, PT, R19, RZ, PT ;  /* 0x000000ff1300720c */ /* 0x000fda0003f25270 */
[----:B------:R-:W-:Y:S05]  /*f510*/  @P1 BRA `(.L_x_5693) ;  /* 0x0000000000041947 */ /* 0x000fea0003800000 */
[----:B------:R-:W-:Y:S01]  /*f520*/  BPT.TRAP 0x1 ;  /* 0x000000040000795c */ /* 0x000fe20000300000 */
.L_x_5693:
        /* <DEDUP_REMOVED lines=19> */
[----:B--2---:R-:W-:-:S05]  /*f660*/  LEA R10, R11, R10, 0x18 ;  /* 0x0000000a0b0a7211 */ /* 0x004fca00078ec0ff */
[----:B------:R-:W-:-:S05]  /*f670*/  IMAD R3, R3, 0x2, R10 ;  /* 0x0000000203037824 */ /* 0x000fca00078e020a */
[----:B------:R-:W-:-:S13]  /*f680*/  R2UR UR14, R3 ;  /* 0x00000000030e72ca */ /* 0x000fda00000e0000 */
[----:B------:R-:W-:Y:S02]  /*f690*/  UIADD3 UR8, UR14, 0x400, URZ ;  /* 0x000004000e087890 */ /* 0x000fe4000fffe03f */
[----:B------:R-:W-:-:S07]  /*f6a0*/  UIADD3 UR14, UR14, 0x5c00, URZ ;  /* 0x00005c000e0e7890 */ /* 0x000fce000fffe03f */
[----:B------:R1:W-:Y:S02]  /*f6b0*/  UTMALDG.4D.MULTICAST [UR8], [UR4], UR16, desc[UR6] ;  /* 0x00000608040073b4 */ /* 0x0003e40008019810 */
[----:B-1----:R-:W-:Y:S01]  /*f6c0*/  UMOV UR8, UR14 ;  /* 0x0000000e00087c82 */ /* 0x002fe20008000000 */
[----:B------:R-:W-:Y:S02]  /*f6d0*/  UMOV UR10, UR15 ;  /* 0x0000000f000a7c82 */ /* 0x000fe40008000000 */
[----:B------:R1:W-:Y:S02]  /*f6e0*/  UTMALDG.4D.MULTICAST [UR8], [UR4], UR16, desc[UR6] ;  /* 0x00000608040073b4 */ /* 0x0003e40008019810 */
[----:B-1----:R-:W-:Y:S01]  /*f6f0*/  NOP ;  /* 0x0000000000007918 */ /* 0x002fe20000000000 */
.L_x_5686:
[----:B------:R-:W-:Y:S05]  /*f700*/  BSYNC B0 ;  /* 0x0000000000007941 */ /* 0x000fea0003800000 */
.L_x_5685:
[----:B------:R-:W2:Y:S01]  /*f710*/  LDL.LU R2, [R1+0x14] ;  /* 0x0000140001027983 */ /* 0x000ea20000300800 */
[----:B------:R-:W-:Y:S02]  /*f720*/  IMAD.MOV.U32 R16, RZ, RZ, R9 ;  /* 0x000000ffff107224 */ /* 0x000fe400078e0009 */
[----:B------:R-:W-:Y:S02]  /*f730*/  IMAD.MOV.U32 R17, RZ, RZ, R13 ;  /* 0x000000ffff117224 */ /* 0x000fe400078e000d */
[----:B--2---:R-:W-:-:S07]  /*f740*/  VIADD R6, R2, 0xfffffffd ;  /* 0xfffffffd02067836 */ /* 0x004fce0000000000 */
.L_x_5684:
[----:B------:R-:W-:Y:S01]  /*f750*/  IMAD.MOV R3, RZ, RZ, -R14 ;  /* 0x000000ffff037224 */ /* 0x000fe200078e0a0e */
[----:B------:R-:W-:Y:S04]  /*f760*/  BSSY B0, `(.L_x_5683) ;  /* 0x00000f1000007945 */ /* 0x000fe80003800000 */
[----:B------:R-:W-:-:S13]  /*f770*/  ISETP.NE.AND P1, PT, R8, R3, PT ;  /* 0x000000030800720c */ /* 0x000fda0003f25270 */
[----:B------:R-:W-:Y:S05]  /*f780*/  @!P1 BRA `(.L_x_5694) ;  /* 0x0000000c00b89947 */ /* 0x000fea0003800000 */
[----:B------:R-:W-:-:S07]  /*f790*/  IMAD.MOV.U32 R8, RZ, RZ, R5 ;  /* 0x000000ffff087224 */ /* 0x000fce00078e0005 */
.L_x_5713:
[----:B------:R-:W-:Y:S01]  /*f7a0*/  VIADD R7, R16, 0x1 ;  /* 0x0000000110077836 */ /* 0x000fe20000000000 */
[----:B------:R-:W-:Y:S04]  /*f7b0*/  BSSY B1, `(.L_x_5695) ;  /* 0x0000073000017945 */ /* 0x000fe80003800000 */
[----:B------:R-:W-:-:S04]  /*f7c0*/  ISETP.NE.AND P1, PT, R7, 0x2, PT ;  /* 0x000000020700780c */ /* 0x000fc80003f25270 */
[----:B-1----:R-:W-:Y:S02]  /*f7d0*/  SEL R10, RZ, 0x1, P1 ;  /* 0x00000001ff0a7807 */ /* 0x002fe40000800000 */
        /* <DEDUP_REMOVED lines=24> */
.L_x_5697:
[----:B------:R-:W2:Y:S01]  /*f960*/  S2R R3, SR_CgaCtaId ;  /* 0x0000000000037919 */ /* 0x000ea20000008800 */
[----:B------:R-:W-:-:S04]  /*f970*/  MOV R2, 0x400 ;  /* 0x0000040000027802 */ /* 0x000fc80000000f00 */
[----:B--2---:R-:W-:Y:S02]  /*f980*/  LEA R2, R3, R2, 0x18 ;  /* 0x0000000203027211 */ /* 0x004fe400078ec0ff */
[----:B------:R-:W-:-:S03]  /*f990*/  SHF.L.U32 R3, R10, 0x1f, RZ ;  /* 0x0000001f0a037819 */ /* 0x000fc600000006ff */
[----:B------:R-:W-:-:S04]  /*f9a0*/  IMAD R2, R7, 0x8, R2 ;  /* 0x0000000807027824 */ /* 0x000fc800078e0202 */
[----:B------:R-:W2:Y:S02]  /*f9b0*/  SYNCS.PHASECHK.TRANS64.TRYWAIT P1, [R2+URZ+0x34840], R3 ;  /* 0x03484003020075a7 */ /* 0x000ea4000802017f */
[----:B--2---:R-:W-:Y:S05]  /*f9c0*/  @!P1 BRA `(.L_x_5698) ;  /* 0x0000001800249947 */ /* 0x004fea0003800000 */
.L_x_5743:
        /* <DEDUP_REMOVED lines=9> */
.L_x_5699:
[----:B------:R-:W-:-:S13]  /*fa60*/  ISETP.NE.AND P1, PT, R19, RZ, PT ;  /* 0x000000ff1300720c */ /* 0x000fda0003f25270 */
[----:B------:R-:W-:Y:S05]  /*fa70*/  @P1 BRA `(.L_x_5700) ;  /* 0x0000000000041947 */ /* 0x000fea0003800000 */
[----:B------:R-:W-:Y:S01]  /*fa80*/  BPT.TRAP 0x1 ;  /* 0x000000040000795c */ /* 0x000fe20000300000 */
.L_x_5700:
        /* <DEDUP_REMOVED lines=31> */
.L_x_5744:
[----:B------:R-:W2:Y:S02]  /*fc80*/  S2R R3, SR_TID.X ;  /* 0x0000000000037919 */ /* 0x000ea40000002100 */
[----:B--2---:R-:W-:-:S13]  /*fc90*/  LOP3.LUT P1, RZ, R3, 0x7f, RZ, 0xc0, !PT ;  /* 0x0000007f03ff7812 */ /* 0x004fda000782c0ff */
[----:B------:R-:W-:-:S04]  /*fca0*/  @!P1 IMAD.MOV.U32 R3, RZ, RZ, 0xb000 ;  /* 0x0000b000ff039424 */ /* 0x000fc800078e00ff */
[----:B------:R2:W-:Y:S01]  /*fcb0*/  @!P1 SYNCS.ARRIVE.TRANS64 RZ, [R2+URZ+0x34850], R3 ;  /* 0x0348500302ff99a7 */ /* 0x0005e2000800003f */
[----:B------:R-:W-:Y:S05]  /*fcc0*/  @P2 BRA `(.L_x_5702) ;  /* 0x0000000000042947 */ /* 0x000fea0003800000 */
[----:B------:R-:W-:Y:S01]  /*fcd0*/  BPT.TRAP 0x1 ;  /* 0x000000040000795c */ /* 0x000fe20000300000 */
.L_x_5702:
[----:B------:R-:W-:-:S13]  /*fce0*/  ISETP.NE.AND P1, PT, R19, RZ, PT ;  /* 0x000000ff1300720c */ /* 0x000fda0003f25270 */
[----:B------:R-:W-:Y:S05]  /*fcf0*/  @P1 BRA `(.L_x_5703) ;  /* 0x0000000000041947 */ /* 0x000fea0003800000 */
[----:B------:R-:W-:Y:S01]  /*fd00*/  BPT.TRAP 0x1 ;  /* 0x000000040000795c */ /* 0x000fe20000300000 */
.L_x_5703:
        /* <DEDUP_REMOVED lines=13> */
[----:B------:R-:W-:-:S02]  /*fde0*/  IMAD.MOV.U32 R18, RZ, RZ, R11 ;  /* 0x000000ffff127224 */ /* 0x000fc400078e000b */
        /* <DEDUP_REMOVED lines=15> */
.L_x_5696:
[----:B------:R-:W-:Y:S05]  /*fee0*/  BSYNC B1 ;  /* 0x0000000000017941 */ /* 0x000fea0003800000 */
.L_x_5695:
        /* <DEDUP_REMOVED lines=28> */
.L_x_5706:
[----:B------:R-:W2:Y:S01]  /*100b0*/  S2R R3, SR_CgaCtaId ;  /* 0x0000000000037919 */ /* 0x000ea20000008800 */
[----:B------:R-:W-:-:S04]  /*100c0*/  MOV R2, 0x400 ;  /* 0x0000040000027802 */ /* 0x000fc80000000f00 */
[----:B--2---:R-:W-:Y:S02]  /*100d0*/  LEA R2, R3, R2, 0x18 ;  /* 0x0000000203027211 */ /* 0x004fe400078ec0ff */
[----:B------:R-:W-:-:S03]  /*100e0*/  SHF.L.U32 R3, R17, 0x1f, RZ ;  /* 0x0000001f11037819 */ /* 0x000fc600000006ff */
[----:B------:R-:W-:-:S04]  /*100f0*/  IMAD R2, R16, 0x8, R2 ;  /* 0x0000000810027824 */ /* 0x000fc800078e0202 */
[----:B------:R-:W2:Y:S02]  /*10100*/  SYNCS.PHASECHK.TRANS64.TRYWAIT P1, [R2+URZ+0x34840], R3 ;  /* 0x03484003020075a7 */ /* 0x000ea4000802017f */
[----:B--2---:R-:W-:Y:S05]  /*10110*/  @!P1 BRA `(.L_x_5707) ;  /* 0x0000001000789947 */ /* 0x004fea0003800000 */
.L_x_5745:
[----:B-1----:R-:W3:Y:S01]  /*10120*/  LDL R9, [R1+0xc] ;  /* 0x00000c0001097983 */ /* 0x002ee20000100800 */
[----:B------:R-:W1:Y:S02]  /*10130*/  S2R R13, SR_TID.X ;  /* 0x00000000000d7919 */ /* 0x000e640000002100 */
[----:B-1----:R-:W-:-:S13]  /*10140*/  LOP3.LUT P1, RZ, R13, 0x7f, RZ, 0xc0, !PT ;  /* 0x0000007f0dff7812 */ /* 0x002fda000782c0ff */
[----:B--2---:R-:W-:-:S04]  /*10150*/  @!P1 MOV R3, 0xb000 ;  /* 0x0000b00000039802 */ /* 0x004fc80000000f00 */
[----:B------:R3:W-:Y:S02]  /*10160*/  @!P1 SYNCS.ARRIVE.TRANS64 RZ, [R2+URZ+0x34830], R3 ;  /* 0x0348300302ff99a7 */ /* 0x0007e4000800003f */
[----:B---3--:R-:W-:-:S04]  /*10170*/  PRMT R3, R9, 0x9910, RZ ;  /* 0x0000991009037816 */ /* 0x008fc800000000ff */
[----:B------:R-:W-:-:S13]  /*10180*/  ISETP.NE.AND P2, PT, R3, 0x2, PT ;  /* 0x000000020300780c */ /* 0x000fda0003f45270 */
[----:B------:R-:W-:Y:S05]  /*10190*/  @P2 BRA `(.L_x_5708) ;  /* 0x0000000000042947 */ /* 0x000fea0003800000 */
[----:B------:R-:W-:Y:S01]  /*101a0*/  BPT.TRAP 0x1 ;  /* 0x000000040000795c */ /* 0x000fe20000300000 */
.L_x_5708:
[----:B------:R-:W-:-:S13]  /*101b0*/  ISETP.NE.AND P1, PT, R19, RZ, PT ;  /* 0x000000ff1300720c */ /* 0x000fda0003f25270 */
[----:B------:R-:W-:Y:S05]  /*101c0*/  @P1 BRA `(.L_x_5709) ;  /* 0x0000000000041947 */ /* 0x000fea0003800000 */
[----:B------:R-:W-:Y:S01]  /*101d0*/  BPT.TRAP 0x1 ;  /* 0x000000040000795c */ /* 0x000fe20000300000 */
.L_x_5709:
        /* <DEDUP_REMOVED lines=31> */
.L_x_5746:
[----:B------:R-:W2:Y:S02]  /*103d0*/  S2R R3, SR_TID.X ;  /* 0x0000000000037919 */ /* 0x000ea40000002100 */
[----:B--2---:R-:W-:-:S13]  /*103e0*/  LOP3.LUT P1, RZ, R3, 0x7f, RZ, 0xc0, !PT ;  /* 0x0000007f03ff7812 */ /* 0x004fda000782c0ff */
[----:B------:R-:W-:-:S04]  /*103f0*/  @!P1 IMAD.MOV.U32 R3, RZ, RZ, 0xb000 ;  /* 0x0000b000ff039424 */ /* 0x000fc800078e00ff */
[----:B------:R2:W-:Y:S01]  /*10400*/  @!P1 SYNCS.ARRIVE.TRANS64 RZ, [R2+URZ+0x34850], R3 ;  /* 0x0348500302ff99a7 */ /* 0x0005e2000800003f */
[----:B------:R-:W-:Y:S05]  /*10410*/  @P2 BRA `(.L_x_5711) ;  /* 0x0000000000042947 */ /* 0x000fea0003800000 */
[----:B------:R-:W-:Y:S01]  /*10420*/  BPT.TRAP 0x1 ;  /* 0x000000040000795c */ /* 0x000fe20000300000 */
.L_x_5711:
[----:B------:R-:W-:-:S13]  /*10430*/  ISETP.NE.AND P1, PT, R19, RZ, PT ;  /* 0x000000ff1300720c */ /* 0x000fda0003f25270 */
[----:B------:R-:W-:Y:S05]  /*10440*/  @P1 BRA `(.L_x_5712) ;  /* 0x0000000000041947 */ /* 0x000fea0003800000 */
[----:B------:R-:W-:Y:S01]  /*10450*/  BPT.TRAP 0x1 ;  /* 0x000000040000795c */ /* 0x000fe20000300000 */
.L_x_5712:
        /* <DEDUP_REMOVED lines=23> */
[----:B------:R-:W-:-:S07]  /*105d0*/  UIADD3 UR14, UR14, 0x5c00, URZ ;  /* 0x00005c000e0e7890 */ /* 0x000fce000fffe03f */
[----:B------:R2:W-:Y:S02]  /*105e0*/  UTMALDG.4D.MULTICAST [UR8], [UR4], UR16, desc[UR6] ;  /* 0x00000608040073b4 */ /* 0x0005e40008019810 */
[----:B--2---:R-:W-:Y:S01]  /*105f0*/  UMOV UR8, UR14 ;  /* 0x0000000e00087c82 */ /* 0x004fe20008000000 */
[----:B------:R-:W-:Y:S02]  /*10600*/  UMOV UR10, UR15 ;  /* 0x0000000f000a7c82 */ /* 0x000fe40008000000 */
[----:B------:R2:W-:Y:S02]  /*10610*/  UTMALDG.4D.MULTICAST [UR8], [UR4], UR16, desc[UR6] ;  /* 0x00000608040073b4 */ /* 0x0005e40008019810 */
[----:B--2---:R-:W-:Y:S01]  /*10620*/  NOP ;  /* 0x0000000000007918 */ /* 0x004fe20000000000 */
.L_x_5705:
[----:B------:R-:W-:Y:S05]  /*10630*/  BSYNC B1 ;  /* 0x0000000000017941 */ /* 0x000fea0003800000 */
.L_x_5704:
[C---:B------:R-:W-:Y:S01]  /*10640*/  ISETP.GT.AND P1, PT, R6.reuse, 0x1, PT ;  /* 0x000000010600780c */ /* 0x040fe20003f24270 */
[----:B------:R-:W-:-:S12]  /*10650*/  VIADD R6, R6, 0xfffffffe ;  /* 0xfffffffe06067836 */ /* 0x000fd80000000000 */
[----:B------:R-:W-:Y:S05]  /*10660*/  @P1 BRA `(.L_x_5713) ;  /* 0xfffffff0004c1947 */ /* 0x000fea000383ffff */
.L_x_5694:
[----:B------:R-:W-:Y:S05]  /*10670*/  BSYNC B0 ;  /* 0x0000000000007941 */ /* 0x000fea0003800000 */
.L_x_5683:
        /* <DEDUP_REMOVED lines=9> */
.L_x_5747:
        /* <DEDUP_REMOVED lines=9> */
.L_x_5717:
[----:B------:R-:W-:-:S13]  /*107a0*/  ISETP.NE.AND P0, PT, R19, RZ, PT ;  /* 0x000000ff1300720c */ /* 0x000fda0003f05270 */
[----:B------:R-:W-:Y:S05]  /*107b0*/  @P0 BRA `(.L_x_5718) ;  /* 0x0000000000040947 */ /* 0x000fea0003800000 */
[----:B------:R-:W-:Y:S01]  /*107c0*/  BPT.TRAP 0x1 ;  /* 0x000000040000795c */ /* 0x000fe20000300000 */
.L_x_5718:
        /* <DEDUP_REMOVED lines=12> */
[----:B------:R-:W-:-:S06]  /*10890*/  UMOV UR15, 0x40 ;  /* 0x00000040000f7882 */ /* 0x000fcc0000000000 */
[----:B------:R-:W-:Y:S02]  /*108a0*/  UIMAD UR11, UR11, 0xb0, UR5 ;  /* 0x000000b00b0b78a4 */ /* 0x000fe4000f8e0205 */
[----:B------:R-:W-:Y:S02]  /*108b0*/  UIADD3 UR9, UR9, 0x34850, URZ ;  /* 0x0003485009097890 */ /* 0x000fe4000fffe03f */
[----:B------:R-:W-:Y:S01]  /*108c0*/  UIADD3.X UR5, URZ, UR37, URZ, UP0, !UPT ;  /* 0x000000253f057290 */ /* 0x000fe200087fe43f */
[----:B-1----:R-:W-:-:S05]  /*108d0*/  LEA R3, R4, R3, 0x18 ;  /* 0x0000000304037211 */ /* 0x002fca00078ec0ff */
[----:B------:R-:W-:-:S05]  /*108e0*/  IMAD R21, R21, 0x2, R3 ;  /* 0x0000000215157824 */ /* 0x000fca00078e0203 */
[----:B------:R-:W-:-:S13]  /*108f0*/  R2UR UR6, R21 ;  /* 0x00000000150672ca */ /* 0x000fda00000e0000 */
[----:B------:R-:W-:Y:S02]  /*10900*/  UIADD3 UR8, UR6, 0x400, URZ ;  /* 0x0000040006087890 */ /* 0x000fe4000fffe03f */
[----:B------:R-:W-:-:S03]  /*10910*/  UIADD3 UR14, UR6, 0x5c00, URZ ;  /* 0x00005c00060e7890 */ /* 0x000fc6000fffe03f */
[----:B------:R-:W-:-:S04]  /*10920*/  UMOV UR6, 0x0 ;  /* 0x0000000000067882 */ /* 0x000fc80000000000 */
[----:B------:R1:W-:Y:S02]  /*10930*/  UTMALDG.4D.MULTICAST [UR8], [UR4], UR16, desc[UR6] ;  /* 0x00000608040073b4 */ /* 0x0003e40008019810 */
[----:B-1----:R-:W-:Y:S01]  /*10940*/  UMOV UR8, UR14 ;  /* 0x0000000e00087c82 */ /* 0x002fe20008000000 */
[----:B------:R-:W-:Y:S02]  /*10950*/  UMOV UR10, UR15 ;  /* 0x0000000f000a7c82 */ /* 0x000fe40008000000 */
[----:B------:R2:W-:Y:S02]  /*10960*/  UTMALDG.4D.MULTICAST [UR8], [UR4], UR16, desc[UR6] ;  /* 0x00000608040073b4 */ /* 0x0005e40008019810 */
[----:B--2---:R-:W-:Y:S01]  /*10970*/  NOP ;  /* 0x0000000000007918 */ /* 0x004fe20000000000 */
.L_x_5715:
[----:B------:R-:W-:Y:S05]  /*10980*/  BSYNC B0 ;  /* 0x0000000000007941 */ /* 0x000fea0003800000 */
.L_x_5714:
[----:B------:R-:W2:Y:S01]  /*10990*/  LDL.LU R0, [R1+0x18] ;  /* 0x0000180001007983 */ /* 0x000ea20000300800 */
[----:B------:R-:W-:-:S03]  /*109a0*/  ULDC UR4, c[0x0][0xda4] ;  /* 0x0003690000047ab9 */ /* 0x000fc60000000800 */
[----:B-1----:R-:W3:Y:S01]  /*109b0*/  LDL.LU R2, [R1+0x24] ;  /* 0x0000240001027983 */ /* 0x002ee20000300800 */
        /* <DEDUP_REMOVED lines=8> */
[----:B-1----:R-:W-:-:S04]  /*10a40*/  SEL R0, RZ, 0x1, P0 ;  /* 0x00000001ff007807 */ /* 0x002fc80000000000 */
[----:B------:R-:W-:-:S05]  /*10a50*/  LOP3.LUT R17, R17, R0, RZ, 0x3c, !PT ;  /* 0x0000000011117212 */ /* 0x000fca00078e3cff */
[----:B--2---:R-:W-:Y:S05]  /*10a60*/  @!P1 BRA `(.L_x_5719) ;  /* 0xffffffd000e89947 */ /* 0x004fea000383ffff */
[----:B------:R-:W-:-:S07]  /*10a70*/  LOP3.LUT R2, R2, 0x1, RZ, 0xc, !PT ;  /* 0x0000000102027812 */ /* 0x000fce00078e0cff */
.L_x_5668:
[----:B------:R-:W1:Y:S01]  /*10a80*/  S2R R3, SR_CgaCtaId ;  /* 0x0000000000037919 */ /* 0x000e620000008800 */
[----:B------:R-:W-:Y:S01]  /*10a90*/  MOV R0, 0x400 ;  /* 0x0000040000007802 */ /* 0x000fe20000000f00 */
[----:B------:R-:W-:Y:S03]  /*10aa0*/  BSSY B0, `(.L_x_5720) ;  /* 0x0000005000007945 */ /* 0x000fe60003800000 */
[----:B-1----:R-:W-:Y:S02]  /*10ab0*/  LEA R0, R3, R0, 0x18 ;  /* 0x0000000003007211 */ /* 0x002fe400078ec0ff */
[----:B------:R-:W-:-:S04]  /*10ac0*/  SHF.L.U32 R3, R2, 0x1f, RZ ;  /* 0x0000001f02037819 */ /* 0x000fc800000006ff */
[----:B------:R-:W1:Y:S02]  /*10ad0*/  SYNCS.PHASECHK.TRANS64.TRYWAIT P0, [R0+URZ+0x34820], R3 ;  /* 0x03482003000075a7 */ /* 0x000e64000800017f */
[----:B-1----:R-:W-:Y:S05]  /*10ae0*/  @!P0 BRA `(.L_x_5721) ;  /* 0x0000000800408947 */ /* 0x002fea0003800000 */
.L_x_5748:
[----:B------:R-:W-:Y:S05]  /*10af0*/  BSYNC B0 ;  /* 0x0000000000007941 */ /* 0x000fea0003800000 */
.L_x_5720:
[----:B------:R-:W-:-:S03]  /*10b00*/  UMOV UR4, 0xffffffff ;  /* 0xffffffff00047882 */ /* 0x000fc60000000000 */
[----:B------:R-:W-:Y:S05]  /*10b10*/  BRA.DIV UR4, `(.L_x_5722) ;  /* 0x0000000a04487947 */ /* 0x000fea000b800000 */
[----:B------:R-:W2:Y:S02]  /*10b20*/  S2R R2, SR_TID.X ;  /* 0x0000000000027919 */ /* 0x000ea40000002100 */
[----:B--2---:R-:W-:-:S04]  /*10b30*/  SHF.R.U32.HI R2, RZ, 0x5, R2 ;  /* 0x00000005ff027819 */ /* 0x004fc80000011602 */
[----:B------:R-:W-:-:S05]  /*10b40*/  LOP3.LUT R2, R2, 0x3, RZ, 0xc0, !PT ;  /* 0x0000000302027812 */ /* 0x000fca00078ec0ff */
[----:B------:R2:W3:Y:S02]  /*10b50*/  SHFL.IDX PT, R14, R2, RZ, 0x1f ;  /* 0x00001fff020e7589 */ /* 0x0004e400000e0000 */
.L_x_5751:
[----:B---3--:R-:W-:Y:S01]  /*10b60*/  ISETP.NE.AND P0, PT, R14, RZ, PT ;  /* 0x000000ff0e00720c */ /* 0x008fe20003f05270 */
[----:B------:R-:W-:-:S12]  /*10b70*/  BSSY B0, `(.L_x_5723) ;  /* 0x0000024000007945 */ /* 0x000fd80003800000 */
[----:B------:R-:W-:Y:S05]  /*10b80*/  @P0 BRA `(.L_x_5724) ;  /* 0x0000000000880947 */ /* 0x000fea0003800000 */
[----:B------:R-:W-:-:S03]  /*10b90*/  UMOV UR4, 0xffffffff ;  /* 0xffffffff00047882 */ /* 0x000fc60000000000 */
[----:B------:R-:W-:Y:S05]  /*10ba0*/  BRA.DIV UR4, `(.L_x_5725) ;  /* 0x0000000a04587947 */ /* 0x000fea000b800000 */
[----:B------:R-:W-:-:S13]  /*10bb0*/  ELECT P6, URZ, PT ;  /* 0x00000000003f782f */ /* 0x000fda00038c0000 */
.L_x_5754:
[----:B------:R-:W-:Y:S05]  /*10bc0*/  @!P6 BRA `(.L_x_5724) ;  /* 0x000000000078e947 */ /* 0x000fea0003800000 */
[----:B--2---:R-:W2:Y:S02]  /*10bd0*/  LDL.LU R2, [R1+0x1c] ;  /* 0x00001c0001027983 */ /* 0x004ea40000300800 */
[----:B--2---:R-:W-:-:S04]  /*10be0*/  LOP3.LUT R2, R2, 0x2, RZ, 0xfc, !PT ;  /* 0x0000000202027812 */ /* 0x004fc800078efcff */
[----:B------:R-:W-:-:S13]  /*10bf0*/  ISETP.NE.AND P2, PT, R2, 0x3, PT ;  /* 0x000000030200780c */ /* 0x000fda0003f45270 */
[----:B------:R-:W-:Y:S05]  /*10c00*/  @!P2 BRA `(.L_x_5726) ;  /* 0x000000000004a947 */ /* 0x000fea0003800000 */
[----:B------:R-:W-:Y:S01]  /*10c10*/  BPT.TRAP 0x1 ;  /* 0x000000040000795c */ /* 0x000fe20000300000 */
.L_x_5726:
        /* <DEDUP_REMOVED lines=12> */
.L_x_5755:
[----:B------:R-:W2:Y:S02]  /*10ce0*/  SYNCS.PHASECHK.TRANS64.TRYWAIT P0, [R3+URZ], R2 ;  /* 0x00000002030075a7 */ /* 0x000ea4000800017f */
[----:B--2---:R-:W-:Y:S05]  /*10cf0*/  @!P0 BRA `(.L_x_5728) ;  /* 0x0000000800388947 */ /* 0x004fea0003800000 */
.L_x_5756:
[----:B------:R-:W-:Y:S05]  /*10d00*/  @!P2 BRA `(.L_x_5729) ;  /* 0x000000000004a947 */ /* 0x000fea0003800000 */
[----:B------:R-:W-:Y:S01]  /*10d10*/  BPT.TRAP 0x1 ;  /* 0x000000040000795c */ /* 0x000fe20000300000 */
.L_x_5729:
[----:B--2---:R-:W-:-:S05]  /*10d20*/  IADD3 R3, R0, 0x34860, RZ ;  /* 0x0003486000037810 */ /* 0x004fca0007ffe0ff */
[----:B------:R-:W-:-:S04]  /*10d30*/  IMAD R16, R16, 0x8, R3 ;  /* 0x0000000810107824 */ /* 0x000fc800078e0203 */
[----:B------:R-:W2:Y:S02]  /*10d40*/  SYNCS.PHASECHK.TRANS64.TRYWAIT P0, [R16+URZ], R5 ;  /* 0x00000005100075a7 */ /* 0x000ea4000800017f */
[----:B--2---:R-:W-:Y:S05]  /*10d50*/  @!P0 BRA `(.L_x_5730) ;  /* 0x0000000800348947 */ /* 0x004fea0003800000 */
.L_x_5757:
[----:B------:R-:W-:-:S07]  /*10d60*/  IMAD R3, R4, 0x8, R3 ;  /* 0x0000000804037824 */ /* 0x000fce00078e0203 */
.L_x_5731:
[----:B---3--:R3:W4:Y:S02]  /*10d70*/  SYNCS.PHASECHK.TRANS64.TRYWAIT P0, [R3+URZ], R2 ;  /* 0x00000002030075a7 */ /* 0x008724000800017f */
[----:B----4-:R-:W-:Y:S05]  /*10d80*/  @!P0 NANOSLEEP.SYNCS 0x989680 ;  /* 0x009896800000895d */ /* 0x010fea0003900000 */
[----:B------:R-:W4:Y:S02]  /*10d90*/  @!P0 SYNCS.PHASECHK.TRANS64 P0, [R3+URZ], R2 ;  /* 0x00000002030085a7 */ /* 0x000f24000800007f */
[----:B----4-:R-:W-:Y:S05]  /*10da0*/  @!P0 BRA `(.L_x_5731) ;  /* 0xfffffffc00f08947 */ /* 0x010fea000383ffff */
.L_x_5724:
[----:B------:R-:W-:Y:S05]  /*10db0*/  BSYNC B0 ;  /* 0x0000000000007941 */ /* 0x000fea0003800000 */
.L_x_5723:
[----:B------:R-:W-:Y:S05]  /*10dc0*/  EXIT ;  /* 0x000000000000794d */ /* 0x000fea0003800000 */
.L_x_5642:
[----:B-1----:R-:W-:-:S04]  /*10dd0*/  IMAD.U32 R3, RZ, RZ, UR39 ;  /* 0x00000027ff037e24 */ /* 0x002fc8000f8e00ff */
[----:B------:R1:W2:Y:S03]  /*10de0*/  SYNCS.PHASECHK.TRANS64.TRYWAIT P1, [R3+URZ+0x34800], R0 ;  /* 0x03480000030075a7 */ /* 0x0002a6000802017f */
[----:B--2---:R-:W-:Y:S05]  /*10df0*/  @!P1 NANOSLEEP.SYNCS 0x989680 ;  /* 0x009896800000995d */ /* 0x004fea0003900000 */
[----:B------:R-:W2:Y:S02]  /*10e00*/  @!P1 SYNCS.PHASECHK.TRANS64 P1, [R3+URZ+0x34800], R0 ;  /* 0x03480000030095a7 */ /* 0x000ea4000802007f */
[----:B--2---:R-:W-:Y:S05]  /*10e10*/  @!P1 BRA `(.L_x_5642) ;  /* 0xfffffffc00ec9947 */ /* 0x004fea000383ffff */
[----:B------:R-:W-:Y:S05]  /*10e20*/  BRA `(.L_x_5732) ;  /* 0xffffff0800247947 */ /* 0x000fea000383ffff */
.L_x_5646:
[----:B--2---:R2:W3:Y:S02]  /*10e30*/  SYNCS.PHASECHK.TRANS64.TRYWAIT P1, [R10+URZ+0x34830], R3 ;  /* 0x034830030a0075a7 */ /* 0x0044e4000802017f */
[----:B---3--:R-:W-:Y:S05]  /*10e40*/  @!P1 NANOSLEEP.SYNCS 0x989680 ;  /* 0x009896800000995d */ /* 0x008fea0003900000 */
[----:B------:R-:W3:Y:S02]  /*10e50*/  @!P1 SYNCS.PHASECHK.TRANS64 P1, [R10+URZ+0x34830], R3 ;  /* 0x034830030a0095a7 */ /* 0x000ee4000802007f */
[----:B---3--:R-:W-:Y:S05]  /*10e60*/  @!P1 BRA `(.L_x_5646) ;  /* 0xfffffffc00f09947 */ /* 0x008fea000383ffff */
[----:B------:R-:W-:Y:S05]  /*10e70*/  BRA `(.L_x_5645) ;  /* 0xffffff0800407947 */ /* 0x000fea000383ffff */
.L_x_5652:
[----:B--2---:R-:W-:-:S04]  /*10e80*/  IMAD.U32 R20, RZ, RZ, UR6 ;  /* 0x00000006ff147e24 */ /* 0x004fc8000f8e00ff */
[----:B------:R2:W3:Y:S03]  /*10e90*/  SYNCS.PHASECHK.TRANS64.TRYWAIT P1, [R20+URZ+0x34830], R15 ;  /* 0x0348300f140075a7 */ /* 0x0004e6000802017f */
[----:B---3--:R-:W-:Y:S05]  /*10ea0*/  @!P1 NANOSLEEP.SYNCS 0x989680 ;  /* 0x009896800000995d */ /* 0x008fea0003900000 */
[----:B------:R-:W3:Y:S02]  /*10eb0*/  @!P1 SYNCS.PHASECHK.TRANS64 P1, [R20+URZ+0x34830], R15 ;  /* 0x0348300f140095a7 */ /* 0x000ee4000802007f */
[----:B---3--:R-:W-:Y:S05]  /*10ec0*/  @!P1 BRA `(.L_x_5652) ;  /* 0xfffffffc00ec9947 */ /* 0x008fea000383ffff */
[----:B------:R-:W-:Y:S05]  /*10ed0*/  BRA `(.L_x_5649) ;  /* 0xffffff6000747947 */ /* 0x000fea000383ffff */
.L_x_5656:
[----:B--2---:R-:W-:-:S04]  /*10ee0*/  IMAD.U32 R20, RZ, RZ, UR6 ;  /* 0x00000006ff147e24 */ /* 0x004fc8000f8e00ff */
[----:B------:R2:W3:Y:S03]  /*10ef0*/  SYNCS.PHASECHK.TRANS64.TRYWAIT P1, [R20+URZ+0x34850], R15 ;  /* 0x0348500f140075a7 */ /* 0x0004e6000802017f */
[----:B---3--:R-:W-:Y:S05]  /*10f00*/  @!P1 NANOSLEEP.SYNCS 0x989680 ;  /* 0x009896800000995d */ /* 0x008fea0003900000 */
[----:B------:R-:W3:Y:S02]  /*10f10*/  @!P1 SYNCS.PHASECHK.TRANS64 P1, [R20+URZ+0x34850], R15 ;  /* 0x0348500f140095a7 */ /* 0x000ee4000802007f */
[----:B---3--:R-:W-:Y:S05]  /*10f20*/  @!P1 BRA `(.L_x_5656) ;  /* 0xfffffffc00ec9947 */ /* 0x008fea000383ffff */
[----:B------:R-:W-:Y:S05]  /*10f30*/  BRA `(.L_x_5653) ;  /* 0xffffff88003c7947 */ /* 0x000fea000383ffff */
.L_x_5663:
[----:B--2---:R-:W-:-:S04]  /*10f40*/  MOV R3, UR5 ;  /* 0x0000000500037c02 */ /* 0x004fc80008000f00 */
[----:B------:R2:W3:Y:S03]  /*10f50*/  SYNCS.PHASECHK.TRANS64.TRYWAIT P1, [R3+URZ+0x34850], R0 ;  /* 0x03485000030075a7 */ /* 0x0004e6000802017f */
[----:B---3--:R-:W-:Y:S05]  /*10f60*/  @!P1 NANOSLEEP.SYNCS 0x989680 ;  /* 0x009896800000995d */ /* 0x008fea0003900000 */
[----:B------:R-:W3:Y:S02]  /*10f70*/  @!P1 SYNCS.PHASECHK.TRANS64 P1, [R3+URZ+0x34850], R0 ;  /* 0x03485000030095a7 */ /* 0x000ee4000802007f */
[----:B---3--:R-:W-:Y:S05]  /*10f80*/  @!P1 BRA `(.L_x_5663) ;  /* 0xfffffffc00ec9947 */ /* 0x008fea000383ffff */
[----:B------:R-:W-:Y:S05]  /*10f90*/  BRA `(.L_x_5662) ;  /* 0xffffffb400f07947 */ /* 0x000fea000383ffff */
.L_x_5674:
        /* <DEDUP_REMOVED lines=11> */
.L_x_5734:
[----:B------:R-:W-:Y:S05]  /*11050*/  BSYNC B0 ;  /* 0x0000000000007941 */ /* 0x000fea0003800000 */
.L_x_5733:
[----:B------:R-:W-:Y:S05]  /*11060*/  BRA `(.L_x_5735) ;  /* 0xffffffd400dc7947 */ /* 0x000fea000383ffff */
.L_x_5675:
[----:B------:R-:W-:Y:S01]  /*11070*/  BSSY B0, `(.L_x_5736) ;  /* 0x0000006000007945 */ /* 0x000fe20003800000 */
[----:B------:R-:W-:-:S07]  /*11080*/  IMAD.MOV.U32 R15, RZ, RZ, -0x1 ;  /* 0xffffffffff0f7424 */ /* 0x000fce00078e00ff */
[----:B------:R-:W-:Y:S05]  /*11090*/  WARPSYNC.COLLECTIVE R15, `(.L_x_5737) ;  /* 0x000000000f0c7348 */ /* 0x000fea0003c00000 */
[----:B------:R-:W-:Y:S02]  /*110a0*/  ELECT P6, UR62, PT ;  /* 0x00000000003e782f */ /* 0x000fe400038c0000 */
[----:B------:R-:W-:Y:S01]  /*110b0*/  MOV R14, UR62 ;  /* 0x0000003e000e7c02 */ /* 0x000fe20008000f00 */
[----:B------:R-:W-:Y:S10]  /*110c0*/  ENDCOLLECTIVE ;  /* 0x000000000000791b */ /* 0x000ff40003800000 */
.L_x_5737:
[----:B------:R-:W-:Y:S05]  /*110d0*/  BSYNC B0 ;  /* 0x0000000000007941 */ /* 0x000fea0003800000 */
.L_x_5736:
[----:B------:R-:W-:Y:S05]  /*110e0*/  BRA `(.L_x_5738) ;  /* 0xffffffd400d87947 */ /* 0x000fea000383ffff */
.L_x_5678:
[----:B--2---:R2:W3:Y:S02]  /*110f0*/  SYNCS.PHASECHK.TRANS64.TRYWAIT P1, [R5+URZ+0x34840], R9 ;  /* 0x03484009050075a7 */ /* 0x0044e4000802017f */
[----:B---3--:R-:W-:Y:S05]  /*11100*/  @!P1 NANOSLEEP.SYNCS 0x989680 ;  /* 0x009896800000995d */ /* 0x008fea0003900000 */
[----:B------:R-:W3:Y:S02]  /*11110*/  @!P1 SYNCS.PHASECHK.TRANS64 P1, [R5+URZ+0x34840], R9 ;  /* 0x03484009050095a7 */ /* 0x000ee4000802007f */
[----:B---3--:R-:W-:Y:S05]  /*11120*/  @!P1 BRA `(.L_x_5678) ;  /* 0xfffffffc00f09947 */ /* 0x008fea000383ffff */
[----:B------:R-:W-:Y:S05]  /*11130*/  BRA `(.L_x_5739) ;  /* 0xffffffd800387947 */ /* 0x000fea000383ffff */
.L_x_5682:
        /* <DEDUP_REMOVED lines=8> */
.L_x_5688:
[----:B-1----:R1:W2:Y:S02]  /*111c0*/  SYNCS.PHASECHK.TRANS64.TRYWAIT P1, [R2+URZ+0x34840], R3 ;  /* 0x03484003020075a7 */ /* 0x0022a4000802017f */
[----:B--2---:R-:W-:Y:S05]  /*111d0*/  @!P1 NANOSLEEP.SYNCS 0x989680 ;  /* 0x009896800000995d */ /* 0x004fea0003900000 */
[----:B------:R-:W2:Y:S02]  /*111e0*/  @!P1 SYNCS.PHASECHK.TRANS64 P1, [R2+URZ+0x34840], R3 ;  /* 0x03484003020095a7 */ /* 0x000ea4000802007f */
[----:B--2---:R-:W-:Y:S05]  /*111f0*/  @!P1 BRA `(.L_x_5688) ;  /* 0xfffffffc00f09947 */ /* 0x004fea000383ffff */
[----:B------:R-:W-:Y:S05]  /*11200*/  BRA `(.L_x_5741) ;  /* 0xffffffdc00f87947 */ /* 0x000fea000383ffff */
.L_x_5691:
[----:B-1----:R1:W2:Y:S02]  /*11210*/  SYNCS.PHASECHK.TRANS64.TRYWAIT P1, [R2+URZ+0x34860], R3 ;  /* 0x03486003020075a7 */ /* 0x0022a4000802017f */
[----:B--2---:R-:W-:Y:S05]  /*11220*/  @!P1 NANOSLEEP.SYNCS 0x989680 ;  /* 0x009896800000995d */ /* 0x004fea0003900000 */
[----:B------:R-:W2:Y:S02]  /*11230*/  @!P1 SYNCS.PHASECHK.TRANS64 P1, [R2+URZ+0x34860], R3 ;  /* 0x03486003020095a7 */ /* 0x000ea4000802007f */
[----:B--2---:R-:W-:Y:S05]  /*11240*/  @!P1 BRA `(.L_x_5691) ;  /* 0xfffffffc00f09947 */ /* 0x004fea000383ffff */
[----:B------:R-:W-:Y:S05]  /*11250*/  BRA `(.L_x_5742) ;  /* 0xffffffe000907947 */ /* 0x000fea000383ffff */
.L_x_5698:
[----:B--2---:R2:W3:Y:S02]  /*11260*/  SYNCS.PHASECHK.TRANS64.TRYWAIT P1, [R2+URZ+0x34840], R3 ;  /* 0x03484003020075a7 */ /* 0x0044e4000802017f */
[----:B---3--:R-:W-:Y:S05]  /*11270*/  @!P1 NANOSLEEP.SYNCS 0x989680 ;  /* 0x009896800000995d */ /* 0x008fea0003900000 */
[----:B------:R-:W3:Y:S02]  /*11280*/  @!P1 SYNCS.PHASECHK.TRANS64 P1, [R2+URZ+0x34840], R3 ;  /* 0x03484003020095a7 */ /* 0x000ee4000802007f */
[----:B---3--:R-:W-:Y:S05]  /*11290*/  @!P1 BRA `(.L_x_5698) ;  /* 0xfffffffc00f09947 */ /* 0x008fea000383ffff */
[----:B------:R-:W-:Y:S05]  /*112a0*/  BRA `(.L_x_5743) ;  /* 0xffffffe400c87947 */ /* 0x000fea000383ffff */
.L_x_5701:
[----:B-1----:R1:W2:Y:S02]  /*112b0*/  SYNCS.PHASECHK.TRANS64.TRYWAIT P1, [R2+URZ+0x34860], R17 ;  /* 0x03486011020075a7 */ /* 0x0022a4000802017f */
[----:B--2---:R-:W-:Y:S05]  /*112c0*/  @!P1 NANOSLEEP.SYNCS 0x989680 ;  /* 0x009896800000995d */ /* 0x004fea0003900000 */
[----:B------:R-:W2:Y:S02]  /*112d0*/  @!P1 SYNCS.PHASECHK.TRANS64 P1, [R2+URZ+0x34860], R17 ;  /* 0x03486011020095a7 */ /* 0x000ea4000802007f */
[----:B--2---:R-:W-:Y:S05]  /*112e0*/  @!P1 BRA `(.L_x_5701) ;  /* 0xfffffffc00f09947 */ /* 0x004fea000383ffff */
[----:B------:R-:W-:Y:S05]  /*112f0*/  BRA `(.L_x_5744) ;  /* 0xffffffe800607947 */ /* 0x000fea000383ffff */
.L_x_5707:
[----:B--2---:R2:W3:Y:S02]  /*11300*/  SYNCS.PHASECHK.TRANS64.TRYWAIT P1, [R2+URZ+0x34840], R3 ;  /* 0x03484003020075a7 */ /* 0x0044e4000802017f */
[----:B---3--:R-:W-:Y:S05]  /*11310*/  @!P1 NANOSLEEP.SYNCS 0x989680 ;  /* 0x009896800000995d */ /* 0x008fea0003900000 */
[----:B------:R-:W3:Y:S02]  /*11320*/  @!P1 SYNCS.PHASECHK.TRANS64 P1, [R2+URZ+0x34840], R3 ;  /* 0x03484003020095a7 */ /* 0x000ee4000802007f */
[----:B---3--:R-:W-:Y:S05]  /*11330*/  @!P1 BRA `(.L_x_5707) ;  /* 0xfffffffc00f09947 */ /* 0x008fea000383ffff */
[----:B------:R-:W-:Y:S05]  /*11340*/  BRA `(.L_x_5745) ;  /* 0xffffffec00747947 */ /* 0x000fea000383ffff */
.L_x_5710:
[----:B-1----:R1:W2:Y:S02]  /*11350*/  SYNCS.PHASECHK.TRANS64.TRYWAIT P1, [R2+URZ+0x34860], R10 ;  /* 0x0348600a020075a7 */ /* 0x0022a4000802017f */
[----:B--2---:R-:W-:Y:S05]  /*11360*/  @!P1 NANOSLEEP.SYNCS 0x989680 ;  /* 0x009896800000995d */ /* 0x004fea0003900000 */
[----:B------:R-:W2:Y:S02]  /*11370*/  @!P1 SYNCS.PHASECHK.TRANS64 P1, [R2+URZ+0x34860], R10 ;  /* 0x0348600a020095a7 */ /* 0x000ea4000802007f */
[----:B--2---:R-:W-:Y:S05]  /*11380*/  @!P1 BRA `(.L_x_5710) ;  /* 0xfffffffc00f09947 */ /* 0x004fea000383ffff */
[----:B------:R-:W-:Y:S05]  /*11390*/  BRA `(.L_x_5746) ;  /* 0xfffffff0000c7947 */ /* 0x000fea000383ffff */
.L_x_5716:
[----:B-1----:R1:W2:Y:S02]  /*113a0*/  SYNCS.PHASECHK.TRANS64.TRYWAIT P0, [R2+URZ+0x34860], R3 ;  /* 0x03486003020075a7 */ /* 0x0022a4000800017f */
[----:B--2---:R-:W-:Y:S05]  /*113b0*/  @!P0 NANOSLEEP.SYNCS 0x989680 ;  /* 0x009896800000895d */ /* 0x004fea0003900000 */
[----:B------:R-:W2:Y:S02]  /*113c0*/  @!P0 SYNCS.PHASECHK.TRANS64 P0, [R2+URZ+0x34860], R3 ;  /* 0x03486003020085a7 */ /* 0x000ea4000800007f */
[----:B--2---:R-:W-:Y:S05]  /*113d0*/  @!P0 BRA `(.L_x_5716) ;  /* 0xfffffffc00f08947 */ /* 0x004fea000383ffff */
[----:B------:R-:W-:Y:S05]  /*113e0*/  BRA `(.L_x_5747) ;  /* 0xfffffff000c87947 */ /* 0x000fea000383ffff */
.L_x_5721:
[----:B-1----:R1:W2:Y:S02]  /*113f0*/  SYNCS.PHASECHK.TRANS64.TRYWAIT P0, [R0+URZ+0x34820], R3 ;  /* 0x03482003000075a7 */ /* 0x0022a4000800017f */
[----:B--2---:R-:W-:Y:S05]  /*11400*/  @!P0 NANOSLEEP.SYNCS 0x989680 ;  /* 0x009896800000895d */ /* 0x004fea0003900000 */
[----:B------:R-:W2:Y:S02]  /*11410*/  @!P0 SYNCS.PHASECHK.TRANS64 P0, [R0+URZ+0x34820], R3 ;  /* 0x03482003000085a7 */ /* 0x000ea4000800007f */
[----:B--2---:R-:W-:Y:S05]  /*11420*/  @!P0 BRA `(.L_x_5721) ;  /* 0xfffffffc00f08947 */ /* 0x004fea000383ffff */
[----:B------:R-:W-:Y:S05]  /*11430*/  BRA `(.L_x_5748) ;  /* 0xfffffff400ac7947 */ /* 0x000fea000383ffff */
.L_x_5722:
[----:B------:R-:W2:Y:S01]  /*11440*/  S2R R2, SR_TID.X ;  /* 0x0000000000027919 */ /* 0x000ea20000002100 */
[----:B------:R-:W-:Y:S01]  /*11450*/  BSSY B0, `(.L_x_5749) ;  /* 0x000000a000007945 */ /* 0x000fe20003800000 */
[----:B------:R-:W-:Y:S02]  /*11460*/  IMAD.MOV.U32 R12, RZ, RZ, RZ ;  /* 0x000000ffff0c7224 */ /* 0x000fe400078e00ff */
[----:B------:R-:W-:Y:S02]  /*11470*/  IMAD.MOV.U32 R11, RZ, RZ, 0x1f ;  /* 0x0000001fff0b7424 */ /* 0x000fe400078e00ff */
[----:B------:R-:W-:Y:S01]  /*11480*/  IMAD.MOV.U32 R15, RZ, RZ, -0x1 ;  /* 0xffffffffff0f7424 */ /* 0x000fe200078e00ff */
[----:B--2---:R-:W-:-:S04]  /*11490*/  SHF.R.U32.HI R2, RZ, 0x5, R2 ;  /* 0x00000005ff027819 */ /* 0x004fc80000011602 */
[----:B------:R-:W-:-:S04]  /*114a0*/  LOP3.LUT R2, R2, 0x3, RZ, 0xc0, !PT ;  /* 0x0000000302027812 */ /* 0x000fc800078ec0ff */
[----:B------:R-:W-:-:S07]  /*114b0*/  MOV R13, R2 ;  /* 0x00000002000d7202 */ /* 0x000fce0000000f00 */
[----:B-1----:R-:W-:Y:S05]  /*114c0*/  WARPSYNC.COLLECTIVE R15, `(.L_x_5750) ;  /* 0x000000000f087348 */ /* 0x002fea0003c00000 */
[----:B------:R2:W3:Y:S02]  /*114d0*/  SHFL.IDX P6, R14, R13, R12, R11 ;  /* 0x0000000c0d0e7389 */ /* 0x0004e400000c000b */
[----:B-123--:R-:W-:Y:S01]  /*114e0*/  ENDCOLLECTIVE ;  /* 0x000000000000791b */ /* 0x00efe20003800000 */
.L_x_5750:
[----:B------:R-:W-:Y:S05]  /*114f0*/  BSYNC B0 ;  /* 0x0000000000007941 */ /* 0x000fea0003800000 */
.L_x_5749:
[----:B------:R-:W-:Y:S05]  /*11500*/  BRA `(.L_x_5751) ;  /* 0xfffffff400947947 */ /* 0x000fea000383ffff */
.L_x_5725:
[----:B------:R-:W-:Y:S01]  /*11510*/  BSSY B1, `(.L_x_5752) ;  /* 0x0000006000017945 */ /* 0x000fe20003800000 */
[----:B------:R-:W-:-:S07]  /*11520*/  IMAD.MOV.U32 R15, RZ, RZ, -0x1 ;  /* 0xffffffffff0f7424 */ /* 0x000fce00078e00ff */
[----:B-12---:R-:W-:Y:S05]  /*11530*/  WARPSYNC.COLLECTIVE R15, `(.L_x_5753) ;  /* 0x000000000f0c7348 */ /* 0x006fea0003c00000 */
[----:B------:R-:W-:Y:S02]  /*11540*/  ELECT P6, UR62, PT ;  /* 0x00000000003e782f */ /* 0x000fe400038c0000 */
[----:B------:R-:W-:Y:S01]  /*11550*/  MOV R14, UR62 ;  /* 0x0000003e000e7c02 */ /* 0x000fe20008000f00 */
[----:B-12---:R-:W-:Y:S10]  /*11560*/  ENDCOLLECTIVE ;  /* 0x000000000000791b */ /* 0x006ff40003800000 */
.L_x_5753:
[----:B------:R-:W-:Y:S05]  /*11570*/  BSYNC B1 ;  /* 0x0000000000017941 */ /* 0x000fea0003800000 */
.L_x_5752:
[----:B------:R-:W-:Y:S05]  /*11580*/  BRA `(.L_x_5754) ;  /* 0xfffffff4008c7947 */ /* 0x000fea000383ffff */
.L_x_5727:
[----:B-1----:R1:W2:Y:S02]  /*11590*/  SYNCS.PHASECHK.TRANS64.TRYWAIT P0, [R6+URZ], R5 ;  /* 0x00000005060075a7 */ /* 0x0022a4000800017f */
[----:B--2---:R-:W-:Y:S05]  /*115a0*/  @!P0 NANOSLEEP.SYNCS 0x989680 ;  /* 0x009896800000895d */ /* 0x004fea0003900000 */
[----:B------:R-:W2:Y:S02]  /*115b0*/  @!P0 SYNCS.PHASECHK.TRANS64 P0, [R6+URZ], R5 ;  /* 0x00000005060085a7 */ /* 0x000ea4000800007f */
[----:B--2---:R-:W-:Y:S05]  /*115c0*/  @!P0 BRA `(.L_x_5727) ;  /* 0xfffffffc00f08947 */ /* 0x004fea000383ffff */
[----:B------:R-:W-:Y:S05]  /*115d0*/  BRA `(.L_x_5755) ;  /* 0xfffffff400c07947 */ /* 0x000fea000383ffff */
.L_x_5728:
[----:B--2---:R2:W3:Y:S02]  /*115e0*/  SYNCS.PHASECHK.TRANS64.TRYWAIT P0, [R3+URZ], R2 ;  /* 0x00000002030075a7 */ /* 0x0044e4000800017f */
[----:B---3--:R-:W-:Y:S05]  /*115f0*/  @!P0 NANOSLEEP.SYNCS 0x989680 ;  /* 0x009896800000895d */ /* 0x008fea0003900000 */
[----:B------:R-:W3:Y:S02]  /*11600*/  @!P0 SYNCS.PHASECHK.TRANS64 P0, [R3+URZ], R2 ;  /* 0x00000002030085a7 */ /* 0x000ee4000800007f */
[----:B---3--:R-:W-:Y:S05]  /*11610*/  @!P0 BRA `(.L_x_5728) ;  /* 0xfffffffc00f08947 */ /* 0x008fea000383ffff */
[----:B------:R-:W-:Y:S05]  /*11620*/  BRA `(.L_x_5756) ;  /* 0xfffffff400b47947 */ /* 0x000fea000383ffff */
.L_x_5730:
[----:B--2---:R2:W3:Y:S02]  /*11630*/  SYNCS.PHASECHK.TRANS64.TRYWAIT P0, [R16+URZ], R5 ;  /* 0x00000005100075a7 */ /* 0x0044e4000800017f */
[----:B---3--:R-:W-:Y:S05]  /*11640*/  @!P0 NANOSLEEP.SYNCS 0x989680 ;  /* 0x009896800000895d */ /* 0x008fea0003900000 */
[----:B------:R-:W3:Y:S02]  /*11650*/  @!P0 SYNCS.PHASECHK.TRANS64 P0, [R16+URZ], R5 ;  /* 0x00000005100085a7 */ /* 0x000ee4000800007f */
[----:B---3--:R-:W-:Y:S05]  /*11660*/  @!P0 BRA `(.L_x_5730) ;  /* 0xfffffffc00f08947 */ /* 0x008fea000383ffff */
[----:B------:R-:W-:Y:S05]  /*11670*/  BRA `(.L_x_5757) ;  /* 0xfffffff400b87947 */ /* 0x000fea000383ffff */
.L_x_5758:
        /* <DEDUP_REMOVED lines=16> */
.L_x_12764:


//--------------------- .text._ZN7cutlass13device_kernelIN5flash11enable_sm90INS1_16FlashAttnFwdSm90INS1_25CollectiveMainloopFwdSm90ILi2EN4cute5tupleIJNS5_1CILi1EEES8_S8_EEENS6_IJNS7_ILi128EEENS7_ILi176EEESA_EEELi128ENS_10bfloat16_tEfNS_4arch4Sm90ELb0ELb0ELb1ELb1ELb0ELb0ELb0ELb1ELb1ELb0ELb0ELb0EEENS1_21CollectiveEpilogueFwdINS6_IJSA_SA_SB_EEES9_SD_SF_Li256ELb1ELb0ELb0ELb0EEENS1_36VarlenDynamicPersistentTileSchedulerILi128ELi176ELi256ELi32ELb0ELb0ELb1ELb0ELb1ELb1EEEEEEEEEvNT_6ParamsE --------------------------
	.section	.text._ZN7cutlass13device_kernelIN5flash11enable_sm90INS1_16FlashAttnFwdSm90INS1_25CollectiveMainloopFwdSm90ILi2EN4cute5tupleIJNS5_1CILi1EEES8_S8_EEENS6_IJNS7_ILi128EEENS7_ILi176EEESA_EEELi128ENS_10bfloat16_tEfNS_4arch4Sm90ELb0ELb0ELb1ELb1ELb0ELb0ELb0ELb1ELb1ELb0ELb0ELb0EEENS1_21CollectiveEpilogueFwdINS6_IJSA_SA_SB_EEES9_SD_SF_Li256ELb1ELb0ELb0ELb0EEENS1_36VarlenDynamicPersistentTileSchedulerILi128ELi176ELi256ELi32ELb0ELb0ELb1ELb0ELb1ELb1EEEEEEEEEvNT_6ParamsE,"ax",@progbits
	.align	128
.text._ZN7cutlass13device_kernelIN5flash11enable_sm90INS1_16FlashAttnFwdSm90INS1_25CollectiveMainloopFwdSm90ILi2EN4cute5tupleIJNS5_1CILi1EEES8_S8_EEENS6_IJNS7_ILi128EEENS7_ILi176EEESA_EEELi128ENS_10bfloat16_tEfNS_4arch4Sm90ELb0ELb0ELb1ELb1ELb0ELb0ELb0ELb1ELb1ELb0ELb0ELb0EEENS1_21CollectiveEpilogueFwdINS6_IJSA_SA_SB_EEES9_SD_SF_Li256ELb1ELb0ELb0ELb0EEENS1_36VarlenDynamicPersistentTileSchedulerILi128ELi176ELi256ELi32ELb0ELb0ELb1ELb0ELb1ELb1EEEEEEEEEvNT_6ParamsE:
        .type           _ZN7cutlass13device_kernelIN5flash11enable_sm90INS1_16FlashAttnFwdSm90INS1_25CollectiveMainloopFwdSm90ILi2EN4cute5tupleIJNS5_1CILi1EEES8_S8_EEENS6_IJNS7_ILi128EEENS7_ILi176EEESA_EEELi128ENS_10bfloat16_tEfNS_4arch4Sm90ELb0ELb0ELb1ELb1ELb0ELb0ELb0ELb1ELb1ELb0ELb0ELb0EEENS1_21CollectiveEpilogueFwdINS6_IJSA_SA_SB_EEES9_SD_SF_Li256ELb1ELb0ELb0ELb0EEENS1_36VarlenDynamicPersistentTileSchedulerILi128ELi176ELi256ELi32ELb0ELb0ELb1ELb0ELb1ELb1EEEEEEEEEvNT_6ParamsE,@function
        .size           _ZN7cutlass13device_kernelIN5flash11enable_sm90INS1_16FlashAttnFwdSm90INS1_25CollectiveMainloopFwdSm90ILi2EN4cute5tupleIJNS5_1CILi1EEES8_S8_EEENS6_IJNS7_ILi128EEENS7_ILi176EEESA_EEELi128ENS_10bfloat16_tEfNS_4arch4Sm90ELb0ELb0ELb1ELb1ELb0ELb0ELb0ELb1ELb1ELb0ELb0ELb0EEENS1_21CollectiveEpilogueFwdINS6_IJSA_SA_SB_EEES9_SD_SF_Li256ELb1ELb0ELb0ELb0EEENS1_36VarlenDynamicPersistentTileSchedulerILi128ELi176ELi256ELi32ELb0ELb0ELb1ELb0ELb1ELb1EEEEEEEEEvNT_6ParamsE,(.L_x_12765 - _ZN7cutlass13device_kernelIN5flash11enable_sm90INS1_16FlashAttnFwdSm90INS1_25CollectiveMainloopFwdSm90ILi2EN4cute5tupleIJNS5_1CILi1EEES8_S8_EEENS6_IJNS7_ILi128EEENS7_ILi176EEESA_EEELi128ENS_10bfloat16_tEfNS_4arch4Sm90ELb0ELb0ELb1ELb1ELb0ELb0ELb0ELb1ELb1ELb0ELb0ELb0EEENS1_21CollectiveEpilogueFwdINS6_IJSA_SA_SB_EEES9_SD_SF_Li256ELb1ELb0ELb0ELb0EEENS1_36VarlenDynamicPersistentTileSchedulerILi128ELi176ELi256ELi32ELb0ELb0ELb1ELb0ELb1ELb1EEEEEEEEEvNT_6ParamsE)
        .other          _ZN7cutlass13device_kernelIN5flash11enable_sm90INS1_16FlashAttnFwdSm90INS1_25CollectiveMainloopFwdSm90ILi2EN4cute5tupleIJNS5_1CILi1EEES8_S8_EEENS6_IJNS7_ILi128EEENS7_ILi176EEESA_EEELi128ENS_10bfloat16_tEfNS_4arch4Sm90ELb0ELb0ELb1ELb1ELb0ELb0ELb0ELb1ELb1ELb0ELb0ELb0EEENS1_21CollectiveEpilogueFwdINS6_IJSA_SA_SB_EEES9_SD_SF_Li256ELb1ELb0ELb0ELb0EEENS1_36VarlenDynamicPersistentTileSchedulerILi128ELi176ELi256ELi32ELb0ELb0ELb1ELb0ELb1ELb1EEEEEEEEEvNT_6ParamsE,@"STO_CUDA_ENTRY STV_DEFAULT"
_ZN7cutlass13device_kernelIN5flash11enable_sm90INS1_16FlashAttnFwdSm90INS1_25CollectiveMainloopFwdSm90ILi2EN4cute5tupleIJNS5_1CILi1EEES8_S8_EEENS6_IJNS7_ILi128EEENS7_ILi176EEESA_EEELi128ENS_10bfloat16_tEfNS_4arch4Sm90ELb0ELb0ELb1ELb1ELb0ELb0ELb0ELb1ELb1ELb0ELb0ELb0EEENS1_21CollectiveEpilogueFwdINS6_IJSA_SA_SB_EEES9_SD_SF_Li256ELb1ELb0ELb0ELb0EEENS1_36VarlenDynamicPersistentTileSchedulerILi128ELi176ELi256ELi32ELb0ELb0ELb1ELb0ELb1ELb1EEEEEEEEEvNT_6ParamsE:
        /* <DEDUP_REMOVED lines=20> */
.L_x_5760:
[----:B------:R-:W-:Y:S05]  /*0140*/  BSYNC B0 ;  /* 0x0000000000007941 */ /* 0x000fea0003800000 */
.L_x_5759:
[----:B------:R-:W-:Y:S01]  /*0150*/  VOTEU.ANY UP0, P0 ;  /* 0x00000000003f7886 */ /* 0x000fe20000000100 */
[----:B------:R-:W0:Y:S01]  /*0160*/  SHFL.IDX PT, R2, R0, RZ, 0x1f ;  /* 0x00001fff00027589 */ /* 0x000e2200000e0000 */
[----:B------:R-:W-:Y:S01]  /*0170*/  UMOV UR4, 0x1 ;  /* 0x0000000100047882 */ /* 0x000fe20000000000 */
[----:B------:R-:W-:Y:S01]  /*0180*/  UMOV UR7, 0x100 ;  /* 0x0000010000077882 */ /* 0x000fe20000000000 */
[----:B------:R-:W-:Y:S01]  /*0190*/  SHF.R.U32.HI R3, RZ, 0x7, R3 ;  /* 0x00000007ff037819 */ /* 0x000fe20000011603 */
[----:B------:R-:W1:Y:S01]  /*01a0*/  @UP0 S2UR UR8, SR_CgaCtaId ;  /* 0x00000000000809c3 */ /* 0x000e620000008800 */
[----:B------:R-:W-:Y:S01]  /*01b0*/  @UP0 UMOV UR6, 0x400 ;  /* 0x0000040000060882 */ /* 0x000fe20000000000 */
[----:B------:R-:W-:-:S04]  /*01c0*/  @UP0 UIADD3 UR4, -UR4, 0x100000, URZ ;  /* 0x0010000004040890 */ /* 0x000fc8000fffe13f */
[----:B------:R-:W-:Y:S02]  /*01d0*/  @UP0 USHF.L.U32 UR5, UR4, 0xb, URZ ;  /* 0x0000000b04050899 */ /* 0x000fe4000800063f */
[----:B------:R-:W-:Y:S01]  /*01e0*/  @UP0 USHF.L.U32 UR4, UR4, 0x1, URZ ;  /* 0x0000000104040899 */ /* 0x000fe2000800063f */
[----:B------:R-:W-:Y:S01]  /*01f0*/  VOTEU.ANY UP1, P0 ;  /* 0x00000000003f7886 */ /* 0x000fe20000020100 */
[----:B0-----:R-:W-:Y:S02]  /*0200*/  ISETP.NE.AND P1, PT, R2, RZ, PT ;  /* 0x000000ff0200720c */ /* 0x001fe40003f25270 */
[----:B------:R0:W2:Y:S01]  /*0210*/  SHFL.IDX PT, R2, R3, RZ, 0x1f ;  /* 0x00001fff03027589 */ /* 0x0000a200000e0000 */
[----:B-1----:R-:W-:Y:S02]  /*0220*/  @UP0 ULEA UR8, UR8, UR6, 0x18 ;  /* 0x0000000608080291 */ /* 0x002fe4000f8ec03f */
[----:B------:R-:W-:-:S04]  /*0230*/  @UP0 UIADD3 UR6, -UR7, 0x100000, URZ ;  /* 0x0010000007060890 */ /* 0x000fc8000fffe13f */
[----:B------:R-:W-:Y:S02]  /*0240*/  @UP0 USHF.L.U32 UR7, UR6, 0xb, URZ ;  /* 0x0000000b06070899 */ /* 0x000fe4000800063f */
[----:B------:R-:W-:Y:S01]  /*0250*/  @UP0 USHF.L.U32 UR6, UR6, 0x1, URZ ;  /* 0x0000000106060899 */ /* 0x000fe2000800063f */
[----:B------:R-:W-:Y:S01]  /*0260*/  VOTEU.ANY UP0, P0 ;  /* 0x00000000003f7886 */ /* 0x000fe20000000100 */
[----:B------:R-:W1:Y:S04]  /*0270*/  FENCE.VIEW.ASYNC.S ;  /* 0x00000000000073c6 */ /* 0x000e680000000000 */
[----:B-1----:R0:W1:Y:S06]  /*0280*/  @UP0 SYNCS.EXCH.64 URZ, [UR8+0x34800], UR4 ;  /* 0x03480004083f05b2 */ /* 0x00206c0008000100 */
[----:B------:R0:W3:Y:S02]  /*0290*/  @UP1 SYNCS.EXCH.64 URZ, [UR8+0x34820], UR6 ;  /* 0x03482006083f15b2 */ /* 0x0000e40008000100 */
[----:B0-----:R-:W-:Y:S05]  /*02a0*/  @P1 BRA `(.L_x_5761) ;  /* 0x0000000000481947 */ /* 0x001fea0003800000 */
[----:B------:R-:W0:Y:S01]  /*02b0*/  S2UR UR5, SR_CgaCtaId ;  /* 0x00000000000579c3 */ /* 0x000e220000008800 */
        /* <DEDUP_REMOVED lines=15> */
[----:B------:R0:W0:Y:S01]  /*03b0*/  SYNCS.EXCH.64 URZ, [UR8+0x34848], UR4 ;  /* 0x03484804083f75b2 */ /* 0x0000220008000100 */
[----:B------:R-:W-:Y:S01]  /*03c0*/  NOP ;  /* 0x0000000000007918 */ /* 0x000fe20000000000 */
.L_x_5761:
[----:B------:R-:W5:Y:S01]  /*03d0*/  SHFL.IDX PT, R3, R0, RZ, 0x1f ;  /* 0x00001fff00037589 */ /* 0x000f6200000e0000 */
[----:B------:R-:W-:Y:S01]  /*03e0*/  NOP ;  /* 0x0000000000007918 */ /* 0x000fe20000000000 */
[----:B-----5:R-:W-:-:S13]  /*03f0*/  ISETP.NE.AND P0, PT, R3, RZ, PT ;  /* 0x000000ff0300720c */ /* 0x020fda0003f05270 */
        /* <DEDUP_REMOVED lines=17> */
[----:B------:R0:W0:Y:S01]  /*0510*/  SYNCS.EXCH.64 URZ, [UR8+0x34868], UR6 ;  /* 0x03486806083f75b2 */ /* 0x0000220008000100 */
[----:B------:R-:W-:Y:S01]  /*0520*/  NOP ;  /* 0x0000000000007918 */ /* 0x000fe20000000000 */
.L_x_5762:
[----:B------:R-:W5:Y:S01]  /*0530*/  SHFL.IDX PT, R3, R0, RZ, 0x1f ;  /* 0x00001fff00037589 */ /* 0x000f6200000e0000 */
[----:B------:R-:W-:Y:S01]  /*0540*/  NOP ;  /* 0x0000000000007918 */ /* 0x000fe20000000000 */
[----:B-----5:R-:W-:-:S13]  /*0550*/  ISETP.NE.AND P0, PT, R3, RZ, PT ;  /* 0x000000ff0300720c */ /* 0x020fda0003f05270 */
        /* <DEDUP_REMOVED lines=13> */
[----:B------:R0:W0:Y:S01]  /*0630*/  SYNCS.EXCH.64 URZ, [UR6+0x34888], UR4 ;  /* 0x03488804063f75b2 */ /* 0x0000220008000100 */
[----:B------:R-:W-:Y:S01]  /*0640*/  NOP ;  /* 0x0000000000007918 */ /* 0x000fe20000000000 */
.L_x_5763:
        /* <DEDUP_REMOVED lines=22> */
.L_x_5764:
        /* <DEDUP_REMOVED lines=22> */
.L_x_5765:
[----:B--2---:R-:W-:Y:S01]  /*0910*/  ISETP.NE.AND P0, PT, R2, RZ, PT ;  /* 0x000000ff0200720c */ /* 0x004fe20003f05270 */
[----:B------:R-:W-:Y:S01]  /*0920*/  IMAD.MOV.U32 R2, RZ, RZ, 0x1 ;  /* 0x00000001ff027424 */ /* 0x000fe200078e00ff */
[----:B------:R-:W-:-:S04]  /*0930*/  NOP ;  /* 0x0000000000007918 */ /* 0x000fc80000000000 */
[----:B------:R-:W-:-:S05]  /*0940*/  SEL R2, R2, 0x2, !P0 ;  /* 0x0000000202027807 */ /* 0x000fca0004000000 */
[----:B------:R2:W-:Y:S01]  /*0950*/  STL [R1+0x30], R2 ;  /* 0x0000300201007387 */ /* 0x0005e20000100800 */
[----:B01-34-:R-:W-:Y:S06]  /*0960*/  BAR.SYNC.DEFER_BLOCKING 0x0 ;  /* 0x0000000000007b1d */ /* 0x01bfec0000010000 */
[----:B------:R-:W-:Y:S05]  /*0970*/  @!P0 BRA `(.L_x_5766) ;  /* 0x000000e800008947 */ /* 0x000fea0003800000 */
.L_x_5767:
[----:B------:R-:W-:-:S08]  /*0980*/  NOP ;  /* 0x0000000000007918 */ /* 0x000fd00000000000 */
[----:B------:R-:W0:Y:S02]  /*0990*/  USETMAXREG.TRY_ALLOC.CTAPOOL UP0, 0xf0 ;  /* 0x000000f0000079c8 */ /* 0x000e240008000600 */
[----:B0-----:R-:W-:-:S13]  /*09a0*/  PLOP3.LUT P0, PT, PT, PT, UP0, 0x80, 0x0 ;  /* 0x000000000000781c */ /* 0x001fda0003f0f008 */
[----:B------:R-:W-:Y:S05]  /*09b0*/  @!P0 BRA `(.L_x_5767) ;  /* 0xfffffffc00f08947 */ /* 0x000fea000383ffff */
[----:B--2---:R-:W0:Y:S01]  /*09c0*/  S2R R2, SR_TID.X ;  /* 0x0000000000027919 */ /* 0x004e220000002100 */
[----:B------:R-:W1:Y:S01]  /*09d0*/  S2UR UR5, SR_CgaCtaId ;  /* 0x00000000000579c3 */ /* 0x000e620000008800 */
[----:B------:R-:W-:-:S07]  /*09e0*/  UMOV UR4, 0x400 ;  /* 0x0000040000047882 */ /* 0x000fce0000000000 */
[----:B------:R-:W-:Y:S06]  /*09f0*/  BAR.ARV 0x8, 0x120 ;  /* 0x0204800000007b1d */ /* 0x000fec0000002000 */
[----:B-1----:R-:W-:Y:S01]  /*0a00*/  ULEA UR4, UR5, UR4, 0x18 ;  /* 0x0000000405047291 */ /* 0x002fe2000f8ec03f */
[----:B0-----:R-:W-:-:S04]  /*0a10*/  LOP3.LUT R0, R2, 0xffffff80, RZ, 0xc0, !PT ;  /* 0xffffff8002007812 */ /* 0x001fc800078ec0ff */
[----:B------:R-:W-:-:S13]  /*0a20*/  ISETP.NE.AND P0, PT, R0, 0x80, PT ;  /* 0x000000800000780c */ /* 0x000fda0003f05270 */
[----:B------:R-:W-:Y:S08]  /*0a30*/  @!P0 BAR.ARV 0x9, 0x100 ;  /* 0x0244000000008b1d */ /* 0x000ff00000002000 */
[----:B------:R-:W-:Y:S06]  /*0a40*/  BAR.SYNC.DEFER_BLOCKING 0x5, 0x120 ;  /* 0x0144800000007b1d */ /* 0x000fec0000010000 */
[----:B------:R-:W0:Y:S01]  /*0a50*/  LDS.128 R48, [UR4+0x348d0] ;  /* 0x0348d004ff307984 */ /* 0x000e220008000c00 */
[----:B------:R-:W-:Y:S01]  /*0a60*/  ULDC UR4, c[0x0][0xc14] ;  /* 0x0003050000047ab9 */ /* 0x000fe20000000800 */
[----:B------:R-:W-:Y:S06]  /*0a70*/  BAR.ARV 0x4, 0x120 ;  /* 0x0104800000007b1d */ /* 0x000fec0000002000 */
[----:B0-----:R-:W-:-:S13]  /*0a80*/  ISETP.GE.AND P0, PT, R51, UR4, PT ;  /* 0x0000000433007c0c */ /* 0x001fda000bf06270 */
[----:B------:R-:W-:Y:S05]  /*0a90*/  @P0 EXIT ;  /* 0x000000000000094d */ /* 0x000fea0003800000 */
[----:B------:R-:W2:Y:S01]  /*0aa0*/  LDL.LU R11, [R1+0x30] ;  /* 0x00003000010b7983 */ /* 0x000ea20000300800 */
[----:B------:R-:W-:-:S05]  /*0ab0*/  VIADD R229, R2, 0xffffff80 ;  /* 0xffffff8002e57836 */ /* 0x000fca0000000000 */
        /* <DEDUP_REMOVED lines=10> */
[CC--:B------:R-:W-:Y:S02]  /*0b60*/  LEA.HI R4, R0.reuse, R229.reuse, RZ, 0x5 ;  /* 0x000000e500047211 */ /* 0x0c0fe400078f28ff */
[----:B------:R-:W-:-:S02]  /*0b70*/  LEA.HI R3, R0, R229, RZ, 0x4 ;  /* 0x000000e500037211 */ /* 0x000fc400078f20ff */
[----:B------:R-:W-:Y:S02]  /*0b80*/  LOP3.LUT R10, R10, 0xfffffff8, RZ, 0xc0, !PT ;  /* 0xfffffff80a0a7812 */ /* 0x000fe400078ec0ff */
[----:B------:R-:W-:Y:S02]  /*0b90*/  LEA.HI R7, R7, R224, RZ, 0x5 ;  /* 0x000000e007077211 */ /* 0x000fe400078f28ff */
[----:B------:R-:W-:Y:S01]  /*0ba0*/  LEA.HI R2, R2, R225, RZ, 0x1 ;  /* 0x000000e102027211 */ /* 0x000fe200078f08ff */
[----:B------:R-:W-:Y:S01]  /*0bb0*/  IMAD.SHL.U32 R5, R4, 0x20, RZ ;  /* 0x0000002004057824 */ /* 0x000fe200078e00ff */
[----:B------:R-:W-:Y:S02]  /*0bc0*/  LOP3.LUT R4, R3, 0x3fffff0, RZ, 0xc0, !PT ;  /* 0x03fffff003047812 */ /* 0x000fe400078ec0ff */
[----:B------:R-:W-:Y:S02]  /*0bd0*/  IADD3 R10, R9, -R10, RZ ;  /* 0x8000000a090a7210 */ /* 0x000fe40007ffe0ff */
[----:B------:R-:W-:-:S02]  /*0be0*/  SHF.R.S32.HI R7, RZ, 0x5, R7 ;  /* 0x00000005ff077819 */ /* 0x000fc40000011407 */
[----:B------:R-:W-:Y:S02]  /*0bf0*/  LOP3.LUT R2, R2, 0x3fffffe, RZ, 0xc0, !PT ;  /* 0x03fffffe02027812 */ /* 0x000fe400078ec0ff */
[----:B------:R-:W-:Y:S01]  /*0c00*/  SHF.R.S32.HI R6, RZ, 0x4, R3 ;  /* 0x00000004ff067819 */ /* 0x000fe20000011403 */
[----:B------:R-:W-:Y:S01]  /*0c10*/  IMAD.IADD R4, R229, 0x1, -R4 ;  /* 0x00000001e5047824 */ /* 0x000fe200078e0a04 */
[----:B------:R-:W-:Y:S01]  /*0c20*/  LOP3.LUT R5, R5, 0xfffffc00, RZ, 0xc0, !PT ;  /* 0xfffffc0005057812 */ /* 0x000fe200078ec0ff */
[----:B------:R-:W-:Y:S01]  /*0c30*/  IMAD R7, R7, 0x10, R10 ;  /* 0x0000001007077824 */ /* 0x000fe200078e020a */
[----:B------:R-:W-:Y:S01]  /*0c40*/  LEA.HI R3, R3, R6, RZ, 0x1 ;  /* 0x0000000603037211 */ /* 0x000fe200078f08ff */
[----:B------:R-:W-:Y:S01]  /*0c50*/  IMAD.IADD R2, R225, 0x1, -R2 ;  /* 0x00000001e1027824 */ /* 0x000fe200078e0a02 */
[----:B------:R-:W-:Y:S01]  /*0c60*/  LEA.HI R0, R0, R229, RZ, 0x3 ;  /* 0x000000e500007211 */ /* 0x000fe200078f18ff */
[----:B------:R-:W-:Y:S01]  /*0c70*/  IMAD R4, R4, 0x40, R5 ;  /* 0x0000004004047824 */ /* 0x000fe200078e0205 */
[----:B------:R-:W-:Y:S01]  /*0c80*/  LOP3.LUT R3, R3, 0x1ffffffe, RZ, 0xc0, !PT ;  /* 0x1ffffffe03037812 */ /* 0x000fe200078ec0ff */
[----:B------:R-:W-:Y:S01]  /*0c90*/  IMAD R227, R2, 0x40, R7 ;  /* 0x0000004002e37824 */ /* 0x000fe200078e0207 */
[----:B------:R-:W-:-:S02]  /*0ca0*/  LOP3.LUT R5, R8, 0x7ffffffc, RZ, 0xc0, !PT ;  /* 0x7ffffffc08057812 */ /* 0x000fc400078ec0ff */
[----:B------:R-:W-:Y:S01]  /*0cb0*/  LOP3.LUT R2, R0, 0x1ffffff8, RZ, 0xc0, !PT ;  /* 0x1ffffff800027812 */ /* 0x000fe200078ec0ff */
[----:B------:R-:W-:Y:S02]  /*0cc0*/  IMAD.IADD R3, R6, 0x1, -R3 ;  /* 0x0000000106037824 */ /* 0x000fe400078e0a03 */
[----:B------:R-:W-:Y:S02]  /*0cd0*/  IMAD.MOV.U32 R226, RZ, RZ, -0x2 ;  /* 0xfffffffeffe27424 */ /* 0x000fe400078e00ff */
[----:B------:R-:W-:Y:S02]  /*0ce0*/  IMAD.IADD R5, R224, 0x1, -R5 ;  /* 0x00000001e0057824 */ /* 0x000fe400078e0a05 */
[----:B------:R-:W-:Y:S01]  /*0cf0*/  IMAD.IADD R17, R229, 0x1, -R2 ;  /* 0x00000001e5117824 */ /* 0x000fe200078e0a02 */
[----:B------:R-:W-:Y:S01]  /*0d00*/  MOV R16, RZ ;  /* 0x000000ff00107202 */ /* 0x000fe20000000f00 */
[----:B------:R-:W-:Y:S01]  /*0d10*/  IMAD R228, R3, 0x8, R4 ;  /* 0x0000000803e47824 */ /* 0x000fe200078e0204 */
[----:B------:R-:W-:Y:S01]  /*0d20*/  SHF.R.S32.HI R18, RZ, 0x3, R0 ;  /* 0x00000003ff127819 */ /* 0x000fe20000011400 */
[----:B------:R-:W-:-:S02]  /*0d30*/  IMAD R226, R5, R226, 0xb0 ;  /* 0x000000b005e27424 */ /* 0x000fc400078e02e2 */
[----:B------:R-:W-:Y:S02]  /*0d40*/  IMAD.MOV.U32 R223, RZ, RZ, RZ ;  /* 0x000000ffffdf7224 */ /* 0x000fe400078e00ff */
[----:B------:R-:W-:Y:S02]  /*0d50*/  IMAD.MOV.U32 R2, RZ, RZ, RZ ;  /* 0x000000ffff027224 */ /* 0x000fe400078e00ff */
[----:B------:R-:W-:Y:S01]  /*0d60*/  IMAD.SHL.U32 R17, R17, 0x8, RZ ;  /* 0x0000000811117824 */ /* 0x000fe200078e00ff */
[----:B--2---:R-:W-:-:S07]  /*0d70*/  LOP3.LUT R22, R11, 0x1, RZ, 0xfc, !PT ;  /* 0x000000010b167812 */ /* 0x004fce00078efcff */
.L_x_5810:
[----:B0---45:R-:W0:Y:S01]  /*0d80*/  LDC.64 R4, c[0x0][0xc60] ;  /* 0x00031800ff047b82 */ /* 0x031e220000000a00 */
[----:B------:R-:W-:Y:S01]  /*0d90*/  ULDC.64 UR8, c[0x0][0x208] ;  /* 0x0000820000087ab9 */ /* 0x000fe20000000a00 */
[----:B------:R-:W-:Y:S01]  /*0da0*/  ULDC.64 UR4, c[0x0][0xa28] ;  /* 0x00028a0000047ab9 */ /* 0x000fe20000000a00 */
[----:B------:R-:W-:Y:S01]  /*0db0*/  IMAD.MOV.U32 R0, RZ, RZ, RZ ;  /* 0x000000ffff007224 */ /* 0x000fe200078e00ff */
[----:B------:R-:W-:Y:S01]  /*0dc0*/  ULDC.64 UR6, c[0x0][0xa20] ;  /* 0x0002880000067ab9 */ /* 0x000fe20000000a00 */
[----:B0-----:R-:W-:-:S05]  /*0dd0*/  IMAD.WIDE R4, R51, 0x4, R4 ;  /* 0x0000000433047825 */ /* 0x001fca00078e0204 */
        /* <DEDUP_REMOVED lines=16> */
[C---:B------:R-:W-:Y:S02]  /*0ee0*/  @P0 LEA R4, P1, R23.reuse, UR6, 0x2 ;  /* 0x0000000617040c11 */ /* 0x040fe4000f8210ff */
[----:B------:R-:W-:Y:S02]  /*0ef0*/  IMAD.U32 R81, RZ, RZ, UR4 ;  /* 0x00000004ff517e24 */ /* 0x000fe4000f8e00ff */
[----:B------:R-:W-:-:S05]  /*0f00*/  @P0 LEA.HI.X R5, R23, UR7, R222, 0x2, P1 ;  /* 0x0000000717050c11 */ /* 0x000fca00088f14de */
[----:B------:R0:W5:Y:S01]  /*0f10*/  @P0 LDG.E R81, desc[UR8][R4.64] ;  /* 0x0000000804510981 */ /* 0x000162000c1e1900 */
[----:B---3--:R-:W-:Y:S05]  /*0f20*/  @P0 BRA `(.L_x_5768) ;  /* 0x0000000000280947 */ /* 0x008fea0003800000 */
        /* <DEDUP_REMOVED lines=10> */
.L_x_5768:
[----:B-----5:R-:W-:Y:S01]  /*0fd0*/  IMAD.IADD R81, R81, 0x1, -R0 ;  /* 0x0000000151517824 */ /* 0x020fe200078e0a00 */
[----:B------:R-:W-:Y:S01]  /*0fe0*/  MOV R220, R50 ;  /* 0x0000003200dc7202 */ /* 0x000fe20000000f00 */
[----:B------:R-:W-:Y:S01]  /*0ff0*/  IMAD.MOV.U32 R221, RZ, RZ, R49 ;  /* 0x000000ffffdd7224 */ /* 0x000fe200078e0031 */
[----:B------:R-:W-:Y:S01]  /*1000*/  PLOP3.LUT P0, PT, PT, PT, PT, 0x80, 0x0 ;  /* 0x000000000000781c */ /* 0x000fe20003f0f070 */
[C---:B------:R-:W-:Y:S01]  /*1010*/  VIADD R0, R81.reuse, 0xaf ;  /* 0x000000af51007836 */ /* 0x040fe20000000000 */
[----:B------:R-:W-:Y:S01]  /*1020*/  ISETP.GE.AND P1, PT, R81, 0x1, PT ;  /* 0x000000015100780c */ /* 0x000fe20003f26270 */
[----:B------:R-:W-:Y:S01]  /*1030*/  IMAD.MOV.U32 R87, RZ, RZ, RZ ;  /* 0x000000ffff577224 */ /* 0x000fe200078e00ff */
[----:B------:R-:W-:Y:S01]  /*1040*/  CS2R R32, SRZ ;  /* 0x0000000000207805 */ /* 0x000fe2000001ff00 */
[----:B------:R-:W-:Y:S01]  /*1050*/  IMAD.HI R0, R0, 0x2e8ba2e9, RZ ;  /* 0x2e8ba2e900007827 */ /* 0x000fe200078e02ff */
[----:B------:R-:W-:Y:S02]  /*1060*/  CS2R R36, SRZ ;  /* 0x0000000000247805 */ /* 0x000fe4000001ff00 */
[----:B------:R-:W-:-:S02]  /*1070*/  CS2R R34, SRZ ;  /* 0x0000000000227805 */ /* 0x000fc4000001ff00 */
[----:B------:R-:W-:Y:S01]  /*1080*/  CS2R R40, SRZ ;  /* 0x0000000000287805 */ /* 0x000fe2000001ff00 */
[----:B------:R-:W-:Y:S01]  /*1090*/  IMAD.MOV.U32 R29, RZ, RZ, RZ ;  /* 0x000000ffff1d7224 */ /* 0x000fe200078e00ff */
[----:B------:R-:W-:Y:S02]  /*10a0*/  SHF.R.U32.HI R3, RZ, 0x1f, R0 ;  /* 0x0000001fff037819 */ /* 0x000fe40000011600 */
[----:B------:R-:W-:Y:S02]  /*10b0*/  CS2R R38, SRZ ;  /* 0x0000000000267805 */ /* 0x000fe4000001ff00 */
[----:B------:R-:W-:Y:S02]  /*10c0*/  CS2R R44, SRZ ;  /* 0x00000000002c7805 */ /* 0x000fe4000001ff00 */
[----:B------:R-:W-:Y:S02]  /*10d0*/  CS2R R42, SRZ ;  /* 0x00000000002a7805 */ /* 0x000fe4000001ff00 */
[----:B------:R-:W-:Y:S01]  /*10e0*/  LEA.HI.SX32 R120, R0, R3, 0x1b ;  /* 0x0000000300787211 */ /* 0x000fe200078fdaff */
        /* <DEDUP_REMOVED lines=23> */
[----:B0-----:R-:W-:Y:S01]  /*1260*/  CS2R R6, SRZ ;  /* 0x0000000000067805 */ /* 0x001fe2000001ff00 */
[----:B------:R-:W-:Y:S01]  /*1270*/  IMAD.MOV.U32 R8, RZ, RZ, RZ ;  /* 0x000000ffff087224 */ /* 0x000fe200078e00ff */
[----:B------:R-:W-:Y:S01]  /*1280*/  CS2R R106, SRZ ;  /* 0x00000000006a7805 */ /* 0x000fe2000001ff00 */
        /* <DEDUP_REMOVED lines=34> */
.L_x_5770:
[----:B------:R-:W0:Y:S01]  /*14b0*/  S2UR UR5, SR_CgaCtaId ;  /* 0x00000000000579c3 */ /* 0x000e220000008800 */
[----:B------:R-:W-:Y:S01]  /*14c0*/  LEA.HI R0, R223, R223, RZ, 0x1 ;  /* 0x000000dfdf007211 */ /* 0x000fe200078f08ff */
[----:B------:R-:W-:Y:S01]  /*14d0*/  UMOV UR4, 0x400 ;  /* 0x0000040000047882 */ /* 0x000fe20000000000 */
[----:B------:R-:W-:Y:S01]  /*14e0*/  BSSY B0, `(.L_x_5771) ;  /* 0x0000009000007945 */ /* 0x000fe20003800000 */
[----:B------:R-:W-:Y:S02]  /*14f0*/  ISETP.NE.AND P0, PT, R22, 0x3, PT ;  /* 0x000000031600780c */ /* 0x000fe40003f05270 */
[----:B------:R-:W-:-:S04]  /*1500*/  LOP3.LUT R0, R0, 0xfffffffe, RZ, 0xc0, !PT ;  /* 0xfffffffe00007812 */ /* 0x000fc800078ec0ff */
[----:B------:R-:W-:-:S04]  /*1510*/  IADD3 R3, R223, -R0, RZ ;  /* 0x80000000df037210 */ /* 0x000fc80007ffe0ff */
[----:B------:R-:W-:Y:S01]  /*1520*/  SHF.L.U32 R3, R3, 0x1f, RZ ;  /* 0x0000001f03037819 */ /* 0x000fe200000006ff */
[----:B0-----:R-:W-:-:S06]  /*1530*/  ULEA UR4, UR5, UR4, 0x18 ;  /* 0x0000000405047291 */ /* 0x001fcc000f8ec03f */
[----:B------:R-:W-:-:S04]  /*1540*/  IMAD.U32 R0, RZ, RZ, UR4 ;  /* 0x00000004ff007e24 */ /* 0x000fc8000f8e00ff */
[----:B------:R-:W0:Y:S02]  /*1550*/  SYNCS.PHASECHK.TRANS64.TRYWAIT P1, [R0+URZ+0x34800], R3 ;  /* 0x03480003000075a7 */ /* 0x000e24000802017f */
[----:B0-----:R-:W-:Y:S05]  /*1560*/  @!P1 BRA `(.L_x_5772) ;  /* 0x0000012400a89947 */ /* 0x001fea0003800000 */
.L_x_5895:
[----:B------:R-:W-:Y:S05]  /*1570*/  BSYNC B0 ;  /* 0x0000000000007941 */ /* 0x000fea0003800000 */
.L_x_5771:
[----:B------:R-:W-:Y:S05]  /*1580*/  @!P0 BRA `(.L_x_5773) ;  /* 0x0000000000048947 */ /* 0x000fea0003800000 */
[----:B------:R-:W-:Y:S01]  /*1590*/  BPT.TRAP 0x1 ;  /* 0x000000040000795c */ /* 0x000fe20000300000 */
.L_x_5773:
[----:B------:R-:W-:Y:S01]  /*15a0*/  IMAD R10, R2, 0x8, R0 ;  /* 0x00000008020a7824 */ /* 0x000fe200078e0200 */
[----:B0-----:R-:W-:-:S04]  /*15b0*/  SHF.L.U32 R3, R16, 0x1f, RZ ;  /* 0x0000001f10037819 */ /* 0x001fc800000006ff */
[----:B------:R0:W1:Y:S01]  /*15c0*/  SYNCS.PHASECHK.TRANS64.TRYWAIT P2, [R10+URZ+0x34830], R3 ;  /* 0x034830030a0075a7 */ /* 0x000062000804017f */
[----:B------:R-:W-:Y:S05]  /*15d0*/  @!P0 BRA `(.L_x_5774) ;  /* 0x0000000000048947 */ /* 0x000fea0003800000 */
[----:B------:R-:W-:Y:S01]  /*15e0*/  BPT.TRAP 0x1 ;  /* 0x000000040000795c */ /* 0x000fe20000300000 */
.L_x_5774:
[----:B------:R-:W2:Y:S01]  /*15f0*/  S2R R4, SR_TID.X ;  /* 0x0000000000047919 */ /* 0x000ea20000002100 */
[----:B------:R-:W-:Y:S01]  /*1600*/  IMAD.MOV.U32 R87, RZ, RZ, RZ ;  /* 0x000000ffff577224 */ /* 0x000fe200078e00ff */
[----:B--2---:R-:W-:Y:S01]  /*1610*/  LOP3.LUT P1, RZ, R4, 0x7f, RZ, 0xc0, !PT ;  /* 0x0000007f04ff7812 */ /* 0x004fe2000782c0ff */
[----:B-1----:R-:W-:-:S12]  /*1620*/  @P2 BRA `(.L_x_5775) ;  /* 0x0000000000082947 */ /* 0x002fd80003800000 */
[----:B------:R-:W1:Y:S02]  /*1630*/  SYNCS.PHASECHK.TRANS64.TRYWAIT P2, [R10+URZ+0x34830], R3 ;  /* 0x034830030a0075a7 */ /* 0x000e64000804017f */
[----:B-1----:R-:W-:Y:S05]  /*1640*/  @!P2 BRA `(.L_x_5776) ;  /* 0x000001240084a947 */ /* 0x002fea0003800000 */
.L_x_5775:
        /* <DEDUP_REMOVED lines=8> */
[----:B------:R-:W-:Y:S01]  /*16d0*/  IMAD.U32 R9, RZ, RZ, UR5 ;  /* 0x00000005ff097e24 */ /* 0x000fe2000f8e00ff */
[----:B------:R-:W-:Y:S01]  /*16e0*/  UMOV UR4, UR25 ;  /* 0x0000001900047c82 */ /* 0x000fe20008000000 */
[----:B------:R-:W-:Y:S01]  /*16f0*/  LOP3.LUT R3, R3, 0x3fff, RZ, 0xc0, !PT ;  /* 0x00003fff03037812 */ /* 0x000fe200078ec0ff */
[----:B------:R-:W-:Y:S01]  /*1700*/  UMOV UR44, UR4 ;  /* 0x00000004002c7c82 */ /* 0x000fe20008000000 */
[----:B------:R-:W-:Y:S01]  /*1710*/  IMAD.U32 R8, RZ, RZ, UR4 ;  /* 0x00000004ff087e24 */ /* 0x000fe2000f8e00ff */
[----:B------:R-:W-:Y:S01]  /*1720*/  UMOV UR8, UR44 ;  /* 0x0000002c00087c82 */ /* 0x000fe20008000000 */
[----:B------:R-:W-:Y:S01]  /*1730*/  LOP3.LUT R3, R3, 0x10000, RZ, 0xfc, !PT ;  /* 0x0001000003037812 */ /* 0x000fe200078efcff */
[----:B------:R-:W-:Y:S01]  /*1740*/  UMOV UR9, UR45 ;  /* 0x0000002d00097c82 */ /* 0x000fe20008000000 */
[----:B------:R-:W-:Y:S01]  /*1750*/  UMOV UR11, 0x40000040 ;  /* 0x40000040000b7882 */ /* 0x000fe20000000000 */
[----:B------:R-:W-:Y:S01]  /*1760*/  UMOV UR12, UR44 ;  /* 0x0000002c000c7c82 */ /* 0x000fe20008000000 */
[----:B------:R-:W-:Y:S01]  /*1770*/  UMOV UR13, UR45 ;  /* 0x0000002d000d7c82 */ /* 0x000fe20008000000 */
[----:B------:R-:W-:Y:S01]  /*1780*/  IMAD R4, R2, 0xb00, R3 ;  /* 0x00000b0002047824 */ /* 0x000fe200078e0203 */
[----:B------:R-:W-:Y:S01]  /*1790*/  UMOV UR15, 0x40000040 ;  /* 0x40000040000f7882 */ /* 0x000fe20000000000 */
[----:B------:R-:W-:Y:S01]  /*17a0*/  UMOV UR32, UR44 ;  /* 0x0000002c00207c82 */ /* 0x000fe20008000000 */
[----:B------:R-:W-:Y:S01]  /*17b0*/  UMOV UR33, UR45 ;  /* 0x0000002d00217c82 */ /* 0x000fe20008000000 */
[----:B------:R-:W-:Y:S01]  /*17c0*/  UMOV UR35, 0x40000040 ;  /* 0x4000004000237882 */ /* 0x000fe20000000000 */
[----:B------:R-:W-:Y:S01]  /*17d0*/  R2UR UR24, R4 ;  /* 0x00000000041872ca */ /* 0x000fe200000e0000 */
[----:B------:R-:W-:Y:S01]  /*17e0*/  UMOV UR28, UR44 ;  /* 0x0000002c001c7c82 */ /* 0x000fe20008000000 */
[----:B------:R-:W-:Y:S01]  /*17f0*/  UMOV UR29, UR45 ;  /* 0x0000002d001d7c82 */ /* 0x000fe20008000000 */
[----:B------:R-:W-:Y:S01]  /*1800*/  UMOV UR31, 0x40000040 ;  /* 0x40000040001f7882 */ /* 0x000fe20000000000 */
        /* <DEDUP_REMOVED lines=10> */
[----:B------:R-:W-:Y:S01]  /*18b0*/  UIADD3 UR10, UR24, 0x100, URZ ;  /* 0x00000100180a7890 */ /* 0x000fe2000fffe03f */
[----:B------:R-:W-:Y:S01]  /*18c0*/  HGMMA.64x16x16.F32.BF16 R112, gdesc[UR4], RZ, !UPT, gsb0 ;  /* 0x00200000047079f0 */ /* 0x000fe2000c0018ff */
[----:B------:R-:W-:Y:S01]  /*18d0*/  UIADD3 UR6, UR24, 0x80, URZ ;  /* 0x0000008018067890 */ /* 0x000fe2000fffe03f */
[----:B------:R-:W-:Y:S01]  /*18e0*/  P2R R122, PR, RZ, 0x1 ;  /* 0x00000001ff7a7803 */ /* 0x000fe20000000000 */
[----:B------:R-:W-:Y:S01]  /*18f0*/  UMOV UR4, UR44 ;  /* 0x0000002c00047c82 */ /* 0x000fe20008000000 */
[----:B------:R-:W-:Y:S01]  /*1900*/  UMOV UR5, UR45 ;  /* 0x0000002d00057c82 */ /* 0x000fe20008000000 */
[----:B------:R-:W-:Y:S01]  /*1910*/  UMOV UR7, 0x40000040 ;  /* 0x4000004000077882 */ /* 0x000fe20000000000 */
[----:B------:R-:W-:Y:S01]  /*1920*/  UIADD3 UR14, UR24, 0x180, URZ ;  /* 0x00000180180e7890 */ /* 0x000fe2000fffe03f */
[----:B------:R-:W-:Y:S01]  /*1930*/  @!P1 VIADD R10, R10, 0x34840 ;  /* 0x000348400a0a9836 */ /* 0x000fe20000000000 */
[----:B------:R-:W-:-:S02]  /*1940*/  UIADD3 UR34, UR24, 0x200, URZ ;  /* 0x0000020018227890 */ /* 0x000fc4000fffe03f */
[----:B------:R-:W-:Y:S02]  /*1950*/  UIADD3 UR30, UR24, 0x280, URZ ;  /* 0x00000280181e7890 */ /* 0x000fe4000fffe03f */
[----:B------:R-:W-:Y:S02]  /*1960*/  UIADD3 UR22, UR24, 0x300, URZ ;  /* 0x0000030018167890 */ /* 0x000fe4000fffe03f */
[----:B------:R-:W-:Y:S02]  /*1970*/  UIADD3 UR18, UR24, 0x380, URZ ;  /* 0x0000038018127890 */ /* 0x000fe4000fffe03f */
[----:B------:R-:W-:Y:S02]  /*1980*/  UIADD3 UR38, UR24, 0x400, URZ ;  /* 0x0000040018267890 */ /* 0x000fe4000fffe03f */
        /* <DEDUP_REMOVED lines=527> */
[----:B------:R-:W-:Y:S08]  /*3a80*/  MUFU.TANH R13, R13 ;  /* 0x0000000d000d7308 */ /* 0x000ff00000002400 */
[----:B------:R-:W1:Y:S08]  /*3a90*/  MUFU.TANH R14, R14 ;  /* 0x0000000e000e7308 */ /* 0x000e700000002400 */
[----:B------:R-:W2:Y:S08]  /*3aa0*/  MUFU.TANH R20, R20 ;  /* 0x0000001400147308 */ /* 0x000eb00000002400 */
[----:B------:R-:W3:Y:S08]  /*3ab0*/  MUFU.TANH R11, R11 ;  /* 0x0000000b000b7308 */ /* 0x000ef00000002400 */
        /* <DEDUP_REMOVED lines=34> */
[----:B------:R-:W-:Y:S01]  /*3ce0*/  FMUL.FTZ R98, R98, UR6 ;  /* 0x0000000662627c20 */ /* 0x000fe20008410000 */
[----:B------:R-:W-:Y:S01]  /*3cf0*/  FMUL.FTZ R102, R102, UR6 ;  /* 0x0000000666667c20 */ /* 0x000fe20008410000 */
[----:B------:R-:W5:Y:S08]  /*3d00*/  MUFU.TANH R105, R105 ;  /* 0x0000006900697308 */ /* 0x000f700000002400 */
        /* <DEDUP_REMOVED lines=9> */
[----:B------:R-:W-:Y:S02]  /*3da0*/  FMUL.FTZ R88, R88, UR6 ;  /* 0x0000000658587c20 */ /* 0x000fe40008410000 */
[----:B------:R-:W5:Y:S01]  /*3db0*/  MUFU.TANH R106, R106 ;  /* 0x0000006a006a7308 */ /* 0x000f620000002400 */
        /* <DEDUP_REMOVED lines=10> */
[----:B------:R-:W5:Y:S08]  /*3e60*/  MUFU.TANH R98, R98 ;  /* 0x0000006200627308 */ /* 0x000f700000002400 */
[----:B------:R-:W5:Y:S08]  /*3e70*/  MUFU.TANH R88, R88 ;  /* 0x0000005800587308 */ /* 0x000f700000002400 */
[----:B------:R-:W5:Y:S08]  /*3e80*/  MUFU.TANH R89, R89 ;  /* 0x0000005900597308 */ /* 0x000f700000002400 */
[----:B------:R-:W5:Y:S01]  /*3e90*/  MUFU.TANH R102, R102 ;  /* 0x0000006600667308 */ /* 0x000f620000002400 */
[----:B------:R-:W-:-:S02]  /*3ea0*/  WARPGROUP.DEPBAR.LE gsb0, 0x0 ;  /* 0x00008000000079c5 */ /* 0x000fc40000010000 */
[----:B------:R-:W-:-:S05]  /*3eb0*/  WARPGROUP.ARRIVE ;  /* 0x00000000000079c5 */ /* 0x000fca0000000000 */
[----:B------:R-:W5:Y:S01]  /*3ec0*/  MUFU.TANH R92, R92 ;  /* 0x0000005c005c7308 */ /* 0x000f620000002400 */
[----:B------:R-:W-:Y:S01]  /*3ed0*/  FMUL.FTZ R72, R72, UR6 ;  /* 0x0000000648487c20 */ /* 0x000fe20008410000 */
[----:B------:R-:W-:Y:S01]  /*3ee0*/  FMUL.FTZ R73, R73, UR6 ;  /* 0x0000000649497c20 */ /* 0x000fe20008410000 */
[----:B------:R-:W-:Y:S01]  /*3ef0*/  FMUL.FTZ R76, R76, UR6 ;  /* 0x000000064c4c7c20 */ /* 0x000fe20008410000 */
[----:B------:R-:W-:Y:S01]  /*3f00*/  FMUL.FTZ R77, R77, UR6 ;  /* 0x000000064d4d7c20 */ /* 0x000fe20008410000 */
[----:B------:R-:W-:Y:S01]  /*3f10*/  HGMMA.64x16x16.F32.BF16 R64, gdesc[UR20], R64, gsb0 ;  /* 0x00200000144079f0 */ /* 0x000fe20008001840 */
[----:B------:R-:W-:Y:S01]  /*3f20*/  UIADD3 UR22, UR24, 0x886, URZ ;  /* 0x0000088618167890 */ /* 0x000fe2000fffe03f */
[----:B------:R-:W-:Y:S01]  /*3f30*/  FMUL.FTZ R74, R74, UR6 ;  /* 0x000000064a4a7c20 */ /* 0x000fe20008410000 */
[----:B------:R-:W-:Y:S01]  /*3f40*/  UMOV UR23, 0x40000040 ;  /* 0x4000004000177882 */ /* 0x000fe20000000000 */
[----:B------:R-:W5:Y:S01]  /*3f50*/  MUFU.TANH R93, R93 ;  /* 0x0000005d005d7308 */ /* 0x000f620000002400 */
[----:B------:R-:W-:Y:S01]  /*3f60*/  FMUL.FTZ R75, R75, UR6 ;  /* 0x000000064b4b7c20 */ /* 0x000fe20008410000 */
[----:B------:R-:W-:Y:S01]  /*3f70*/  FMUL.FTZ R78, R78, UR6 ;  /* 0x000000064e4e7c20 */ /* 0x000fe20008410000 */
[----:B------:R-:W-:-:S05]  /*3f80*/  FMUL.FTZ R79, R79, UR6 ;  /* 0x000000064f4f7c20 */ /* 0x000fca0008410000 */
[----:B------:R-:W5:Y:S08]  /*3f90*/  MUFU.TANH R90, R90 ;  /* 0x0000005a005a7308 */ /* 0x000f700000002400 */
[----:B------:R-:W5:Y:S08]  /*3fa0*/  MUFU.TANH R72, R72 ;  /* 0x0000004800487308 */ /* 0x000f700000002400 */
[----:B------:R-:W5:Y:S08]  /*3fb0*/  MUFU.TANH R73, R73 ;  /* 0x0000004900497308 */ /* 0x000f700000002400 */
        /* <DEDUP_REMOVED lines=17> */
[----:B------:R-:W-:Y:S08]  /*40d0*/  MUFU.TANH R64, R69 ;  /* 0x0000004500407308 */ /* 0x000ff00000002400 */
[----:B------:R-:W-:Y:S08]  /*40e0*/  MUFU.TANH R116, R67 ;  /* 0x0000004300747308 */ /* 0x000ff00000002400 */
[----:B------:R-:W5:Y:S08]  /*40f0*/  MUFU.TANH R77, R77 ;  /* 0x0000004d004d7308 */ /* 0x000f700000002400 */
[----:B------:R-:W5:Y:S08]  /*4100*/  MUFU.TANH R74, R74 ;  /* 0x0000004a004a7308 */ /* 0x000f700000002400 */
[----:B------:R-:W5:Y:S01]  /*4110*/  MUFU.TANH R75, R75 ;  /* 0x0000004b004b7308 */ /* 0x000f620000002400 */
[----:B------:R-:W-:-:S02]  /*4120*/  WARPGROUP.DEPBAR.LE gsb0, 0x0 ;  /* 0x00008000000079c5 */ /* 0x000fc40000010000 */
[----:B------:R-:W-:Y:S01]  /*4130*/  WARPGROUP.ARRIVE ;  /* 0x00000000000079c5 */ /* 0x000fe20000000000 */
[----:B0-----:R-:W-:Y:S01]  /*4140*/  FMUL.FTZ R66, R56, UR6 ;  /* 0x0000000638427c20 */ /* 0x001fe20008410000 */
[----:B------:R-:W-:Y:S01]  /*4150*/  FMUL.FTZ R56, R57, UR6 ;  /* 0x0000000639387c20 */ /* 0x000fe20008410000 */
[----:B------:R-:W-:Y:S01]  /*4160*/  FMUL.FTZ R57, R58, UR6 ;  /* 0x000000063a397c20 */ /* 0x000fe20008410000 */
[----:B------:R-:W-:Y:S01]  /*4170*/  FMUL.FTZ R58, R61, UR6 ;  /* 0x000000063d3a7c20 */ /* 0x000fe20008410000 */
[----:B------:R-:W-:Y:S01]  /*4180*/  IMAD.IADD R61, R226, 0x1, R81 ;  /* 0x00000001e23d7824 */ /* 0x000fe200078e0251 */
        /* <DEDUP_REMOVED lines=8> */
[----:B------:R-:W-:Y:S08]  /*4210*/  MUFU.TANH R128, R63 ;  /* 0x0000003f00807308 */ /* 0x000ff00000002400 */
[----:B------:R1:W-:Y:S08]  /*4220*/  MUFU.TANH R126, R59 ;  /* 0x0000003b007e7308 */ /* 0x0003f00000002400 */
[----:B------:R-:W5:Y:S08]  /*4230*/  MUFU.TANH R141, R65 ;  /* 0x00000041008d7308 */ /* 0x000f700000002400 */
[----:B------:R-:W5:Y:S08]  /*4240*/  MUFU.TANH R78, R78 ;  /* 0x0000004e004e7308 */ /* 0x000f700000002400 */
[----:B------:R-:W5:Y:S08]  /*4250*/  MUFU.TANH R68, R68 ;  /* 0x0000004400447308 */ /* 0x000f700000002400 */
[----:B------:R-:W5:Y:S01]  /*4260*/  MUFU.TANH R79, R79 ;  /* 0x0000004f004f7308 */ /* 0x000f620000002400 */
[----:B------:R-:W-:-:S02]  /*4270*/  WARPGROUP.DEPBAR.LE gsb0, 0x0 ;  /* 0x00008000000079c5 */ /* 0x000fc40000010000 */
[----:B------:R-:W-:Y:S01]  /*4280*/  WARPGROUP.ARRIVE ;  /* 0x00000000000079c5 */ /* 0x000fe20000000000 */
[----:B0-----:R-:W-:Y:S01]  /*4290*/  FMUL.FTZ R57, R48, UR6 ;  /* 0x0000000630397c20 */ /* 0x001fe20008410000 */
[----:B------:R-:W-:Y:S02]  /*42a0*/  IMAD R48, R120, -0xb0, R61 ;  /* 0xffffff5078307824 */ /* 0x000fe400078e023d */
[----:B------:R-:W-:Y:S01]  /*42b0*/  FMUL.FTZ R49, R49, UR6 ;  /* 0x0000000631317c20 */ /* 0x000fe20008410000 */
[----:B------:R-:W-:Y:S01]  /*42c0*/  FMUL.FTZ R51, R51, UR6 ;  /* 0x0000000633337c20 */ /* 0x000fe20008410000 */
[----:B------:R-:W-:Y:S01]  /*42d0*/  FMUL.FTZ R53, R53, UR6 ;  /* 0x0000000635357c20 */ /* 0x000fe20008410000 */
[----:B------:R-:W-:Y:S01]  /*42e0*/  HGMMA.64x16x16.F32.BF16 R40, gdesc[UR20], R40, gsb0 ;  /* 0x00200000142879f0 */ /* 0x000fe20008001828 */
[C---:B------:R-:W-:Y:S01]  /*42f0*/  ISETP.GT.AND P5, PT, R48.reuse, RZ, PT ;  /* 0x000000ff3000720c */ /* 0x040fe20003fa4270 */
[----:B------:R-:W-:Y:S01]  /*4300*/  UIADD3 UR22, UR24, 0xa06, URZ ;  /* 0x00000a0618167890 */ /* 0x000fe2000fffe03f */
[C---:B------:R-:W-:Y:S01]  /*4310*/  ISETP.GT.AND P4, PT, R48.reuse, 0x1, PT ;  /* 0x000000013000780c */ /* 0x040fe20003f84270 */
[----:B------:R-:W-:Y:S01]  /*4320*/  UMOV UR23, 0x40000040 ;  /* 0x4000004000177882 */ /* 0x000fe20000000000 */
[----:B------:R-:W-:Y:S01]  /*4330*/  ISETP.GT.AND P2, PT, R48, 0x8, PT ;  /* 0x000000083000780c */ /* 0x000fe20003f44270 */
[----:B------:R0:W-:Y:S01]  /*4340*/  MUFU.TANH R161, R49 ;  /* 0x0000003100a17308 */ /* 0x0001e20000002400 */
[----:B------:R-:W-:Y:S01]  /*4350*/  FSEL R91, R12, -INF , P5 ;  /* 0xff8000000c5b7808 */ /* 0x000fe20002800000 */
[----:B-1----:R-:W-:Y:S01]  /*4360*/  FMUL.FTZ R59, R55, UR6 ;  /* 0x00000006373b7c20 */ /* 0x002fe20008410000 */
[----:B------:R-:W-:Y:S01]  /*4370*/  FSEL R95, R14, -INF , P2 ;  /* 0xff8000000e5f7808 */ /* 0x000fe20001000000 */
[----:B------:R-:W-:Y:S01]  /*4380*/  FMUL.FTZ R52, R52, UR6 ;  /* 0x0000000634347c20 */ /* 0x000fe20008410000 */
[----:B------:R-:W-:Y:S01]  /*4390*/  ISETP.GT.AND P3, PT, R48, 0x9, PT ;  /* 0x000000093000780c */ /* 0x000fe20003f64270 */
[----:B------:R-:W-:Y:S01]  /*43a0*/  FMUL.FTZ R50, R50, UR6 ;  /* 0x0000000632327c20 */ /* 0x000fe20008410000 */
[----:B------:R-:W-:Y:S01]  /*43b0*/  ISETP.GT.AND P6, PT, R48, 0x10, PT ;  /* 0x000000103000780c */ /* 0x000fe20003fc4270 */
[----:B------:R-:W-:Y:S01]  /*43c0*/  MUFU.TANH R165, R53 ;  /* 0x0000003500a57308 */ /* 0x000fe20000002400 */
[----:B--2---:R-:W-:Y:S01]  /*43d0*/  FSEL R99, R20, -INF , P3 ;  /* 0xff80000014637808 */ /* 0x004fe20001800000 */
[----:B------:R-:W-:Y:S01]  /*43e0*/  FMUL.FTZ R54, R54, UR6 ;  /* 0x0000000636367c20 */ /* 0x000fe20008410000 */
[----:B---3--:R-:W-:-:S02]  /*43f0*/  FSEL R11, R11, -INF , P5 ;  /* 0xff8000000b0b7808 */ /* 0x008fc40002800000 */
[----:B------:R-:W-:Y:S02]  /*4400*/  ISETP.GT.AND P5, PT, R48, 0x11, PT ;  /* 0x000000113000780c */ /* 0x000fe40003fa4270 */
[----:B----4-:R-:W-:Y:S01]  /*4410*/  FSEL R101, R80, -INF , P6 ;  /* 0xff80000050657808 */ /* 0x010fe20003000000 */
[----:B------:R-:W-:Y:S01]  /*4420*/  MUFU.TANH R159, R57 ;  /* 0x00000039009f7308 */ /* 0x000fe20000002400 */
[----:B------:R-:W-:Y:S01]  /*4430*/  FSEL R12, R15, -INF , P4 ;  /* 0xff8000000f0c7808 */ /* 0x000fe20002000000 */
[----:B------:R-:W-:Y:S01]  /*4440*/  IMAD.MOV.U32 R80, RZ, RZ, R87 ;  /* 0x000000ffff507224 */ /* 0x000fe200078e0057 */
[----:B-----5:R-:W-:Y:S02]  /*4450*/  FSEL R103, R82, -INF , P5 ;  /* 0xff80000052677808 */ /* 0x020fe40002800000 */
[----:B------:R-:W-:Y:S02]  /*4460*/  FSEL R15, R83, -INF , P3 ;  /* 0xff800000530f7808 */ /* 0x000fe40001800000 */
[----:B------:R-:W-:Y:S01]  /*4470*/  ISETP.GT.AND P3, PT, R48, 0x20, PT ;  /* 0x000000203000780c */ /* 0x000fe20003f64270 */
[----:B------:R-:W1:Y:S01]  /*4480*/  MUFU.TANH R56, R56 ;  /* 0x0000003800387308 */ /* 0x000e620000002400 */
[----:B------:R-:W-:-:S02]  /*4490*/  MOV R82, R87 ;  /* 0x0000005700527202 */ /* 0x000fc40000000f00 */
[----:B------:R-:W-:-:S05]  /*44a0*/  FSEL R113, R105, -INF , P3 ;  /* 0xff80000069717808 */ /* 0x000fca0001800000 */
[----:B------:R-:W-:Y:S08]  /*44b0*/  MUFU.TANH R60, R60 ;  /* 0x0000003c003c7308 */ /* 0x000ff00000002400 */
[----:B------:R-:W2:Y:S01]  /*44c0*/  MUFU.TANH R62, R62 ;  /* 0x0000003e003e7308 */ /* 0x000ea20000002400 */
[----:B------:R-:W-:Y:S02]  /*44d0*/  WARPGROUP.DEPBAR.LE gsb0, 0x0 ;  /* 0x00008000000079c5 */ /* 0x000fe40000010000 */
        /* <DEDUP_REMOVED lines=24> */
[----:B------:R-:W-:Y:S01]  /*4660*/  MUFU.TANH R167, R61 ;  /* 0x0000003d00a77308 */ /* 0x000fe20000002400 */
[----:B------:R-:W-:Y:S01]  /*4670*/  FMNMX.FTZ R14, R107, R14, !PT ;  /* 0x0000000e6b0e7209 */ /* 0x000fe20007810000 */
[----:B------:R-:W-:Y:S01]  /*4680*/  FMUL.FTZ R46, R46, UR6 ;  /* 0x000000062e2e7c20 */ /* 0x000fe20008410000 */
[----:B------:R-:W-:Y:S01]  /*4690*/  ISETP.GT.AND P6, PT, R48, 0x21, PT ;  /* 0x000000213000780c */ /* 0x000fe20003fc4270 */
[----:B------:R-:W-:Y:S01]  /*46a0*/  IMAD.MOV.U32 R84, RZ, RZ, R87 ;  /* 0x000000ffff547224 */ /* 0x000fe200078e0057 */
[----:B------:R-:W-:-:S02]  /*46b0*/  FMNMX.FTZ R14, R111, R14, !PT ;  /* 0x0000000e6f0e7209 */ /* 0x000fc40007810000 */
[----:B------:R-:W-:Y:S01]  /*46c0*/  FSEL R41, R86, -INF , P5 ;  /* 0xff80000056297808 */ /* 0x000fe20002800000 */
[----:B------:R-:W-:Y:S01]  /*46d0*/  MUFU.TANH R169, R63 ;  /* 0x0000003f00a97308 */ /* 0x000fe20000002400 */
[----:B------:R-:W-:Y:S01]  /*46e0*/  ISETP.GT.AND P5, PT, R48, 0x28, PT ;  /* 0x000000283000780c */ /* 0x000fe20003fa4270 */
[----:B------:R-:W-:Y:S01]  /*46f0*/  IMAD.MOV.U32 R86, RZ, RZ, R87 ;  /* 0x000000ffff567224 */ /* 0x000fe200078e0057 */
[----:B------:R-:W-:Y:S02]  /*4700*/  FSEL R115, R96, -INF , P6 ;  /* 0xff80000060737808 */ /* 0x000fe40003000000 */
[----:B------:R-:W-:Y:S02]  /*4710*/  FMNMX.FTZ R14, R113, R14, !PT ;  /* 0x0000000e710e7209 */ /* 0x000fe40007810000 */
[----:B------:R-:W-:Y:S01]  /*4720*/  FSEL R43, R110, -INF , P4 ;  /* 0xff8000006e2b7808 */ /* 0x000fe20002000000 */
[----:B------:R-:W4:Y:S01]  /*4730*/  MUFU.TANH R66, R66 ;  /* 0x0000004200427308 */ /* 0x000f220000002400 */
[----:B------:R-:W-:-:S02]  /*4740*/  ISETP.GT.AND P4, PT, R48, 0x29, PT ;  /* 0x000000293000780c */ /* 0x000fc40003f84270 */
[----:B------:R-:W-:Y:S02]  /*4750*/  FSEL R117, R100, -INF , P5 ;  /* 0xff80000064757808 */ /* 0x000fe40002800000 */
[----:B------:R-:W-:Y:S02]  /*4760*/  FMNMX.FTZ R14, R115, R14, !PT ;  /* 0x0000000e730e7209 */ /* 0x000fe40007810000 */
[----:B------:R-:W-:Y:S01]  /*4770*/  FSEL R45, R106, -INF , P2 ;  /* 0xff8000006a2d7808 */ /* 0x000fe20001000000 */
[----:B------:R-:W-:Y:S01]  /*4780*/  MUFU.TANH R118, R71 ;  /* 0x0000004700767308 */ /* 0x000fe20000002400 */
[----:B------:R-:W-:Y:S02]  /*4790*/  ISETP.GT.AND P2, PT, R48, 0x30, PT ;  /* 0x000000303000780c */ /* 0x000fe40003f44270 */
[----:B------:R-:W-:Y:S02]  /*47a0*/  FSEL R119, R119, -INF , P4 ;  /* 0xff80000077777808 */ /* 0x000fe40002000000 */
[----:B------:R-:W-:-:S02]  /*47b0*/  FMNMX.FTZ R14, R117, R14, !PT ;  /* 0x0000000e750e7209 */ /* 0x000fc40007810000 */
[----:B------:R-:W-:Y:S01]  /*47c0*/  FSEL R47, R98, -INF , P3 ;  /* 0xff800000622f7808 */ /* 0x000fe20001800000 */
[----:B------:R-:W-:Y:S01]  /*47d0*/  MUFU.TANH R70, R70 ;  /* 0x0000004600467308 */ /* 0x000fe20000002400 */
[----:B------:R-:W-:Y:S02]  /*47e0*/  ISETP.GT.AND P3, PT, R48, 0x31, PT ;  /* 0x000000313000780c */ /* 0x000fe40003f64270 */
[----:B------:R-:W-:Y:S01]  /*47f0*/  FSEL R121, R88, -INF , P2 ;  /* 0xff80000058797808 */ /* 0x000fe20001000000 */
[----:B------:R-:W-:Y:S02]  /*4800*/  WARPGROUP.DEPBAR.LE gsb0, 0x0 ;  /* 0x00008000000079c5 */ /* 0x000fe40000010000 */
[----:B------:R-:W-:Y:S01]  /*4810*/  FMNMX.FTZ R14, R119, R14, !PT ;  /* 0x0000000e770e7209 */ /* 0x000fe20007810000 */
[----:B------:R-:W-:Y:S01]  /*4820*/  FMUL.FTZ R32, R32, UR6 ;  /* 0x0000000620207c20 */ /* 0x000fe20008410000 */
[----:B0-----:R-:W-:Y:S01]  /*4830*/  FSEL R49, R97, -INF , P6 ;  /* 0xff80000061317808 */ /* 0x001fe20003000000 */
[----:B------:R-:W-:Y:S01]  /*4840*/  WARPGROUP.ARRIVE ;  /* 0x00000000000079c5 */ /* 0x000fe20000000000 */
[----:B------:R-:W-:Y:S01]  /*4850*/  ISETP.GT.AND P6, PT, R48, 0x38, PT ;  /* 0x000000383000780c */ /* 0x000fe20003fc4270 */
[----:B------:R0:W5:Y:S01]  /*4860*/  MUFU.TANH R97, R59 ;  /* 0x0000003b00617308 */ /* 0x0001620000002400 */
[----:B------:R-:W-:Y:S01]  /*4870*/  FSEL R123, R89, -INF , P3 ;  /* 0xff800000597b7808 */ /* 0x000fe20001800000 */
[----:B------:R-:W-:Y:S01]  /*4880*/  FMUL.FTZ R36, R36, UR6 ;  /* 0x0000000624247c20 */ /* 0x000fe20008410000 */
[----:B------:R-:W-:Y:S01]  /*4890*/  FMNMX.FTZ R14, R121, R14, !PT ;  /* 0x0000000e790e7209 */ /* 0x000fe20007810000 */
[----:B------:R-:W-:Y:S01]  /*48a0*/  HGMMA.64x16x16.F32.BF16 R24, gdesc[UR20], R24, gsb0 ;  /* 0x00200000141879f0 */ /* 0x000fe20008001818 */
[----:B---3--:R-:W-:Y:S01]  /*48b0*/  FSEL R51, R102, -INF , P5 ;  /* 0xff80000066337808 */ /* 0x008fe20002800000 */
[----:B------:R-:W-:Y:S01]  /*48c0*/  FMUL.FTZ R34, R34, UR6 ;  /* 0x0000000622227c20 */ /* 0x000fe20008410000 */
[----:B------:R-:W-:Y:S01]  /*48d0*/  ISETP.GT.AND P5, PT, R48, 0x39, PT ;  /* 0x000000393000780c */ /* 0x000fe20003fa4270 */
[----:B------:R-:W3:Y:S01]  /*48e0*/  MUFU.TANH R32, R32 ;  /* 0x0000002000207308 */ /* 0x000ee20000002400 */
[----:B------:R-:W-:Y:S01]  /*48f0*/  FSEL R125, R92, -INF , P6 ;  /* 0xff8000005c7d7808 */ /* 0x000fe20003000000 */
[----:B------:R-:W-:Y:S01]  /*4900*/  FMUL.FTZ R38, R38, UR6 ;  /* 0x0000000626267c20 */ /* 0x000fe20008410000 */
[----:B------:R-:W-:Y:S01]  /*4910*/  FMNMX.FTZ R14, R123, R14, !PT ;  /* 0x0000000e7b0e7209 */ /* 0x000fe20007810000 */
[----:B------:R-:W-:Y:S01]  /*4920*/  FMUL.FTZ R39, R39, UR6 ;  /* 0x0000000627277c20 */ /* 0x000fe20008410000 */
[----:B------:R-:W-:Y:S01]  /*4930*/  FSEL R53, R108, -INF , P4 ;  /* 0xff8000006c357808 */ /* 0x000fe20002000000 */
[----:B------:R-:W-:Y:S01]  /*4940*/  IMAD.U32 R88, RZ, RZ, UR7 ;  /* 0x00000007ff587e24 */ /* 0x000fe2000f8e00ff */
[----:B------:R-:W-:Y:S01]  /*4950*/  ISETP.GT.AND P4, PT, R48, 0x40, PT ;  /* 0x000000403000780c */ /* 0x000fe20003f84270 */
[----:B------:R1:W-:Y:S01]  /*4960*/  MUFU.TANH R105, R67 ;  /* 0x0000004300697308 */ /* 0x0003e20000002400 */
[----:B------:R-:W-:-:S02]  /*4970*/  FSEL R127, R93, -INF , P5 ;  /* 0xff8000005d7f7808 */ /* 0x000fc40002800000 */
[----:B------:R-:W-:Y:S02]  /*4980*/  FMNMX.FTZ R14, R125, R14, !PT ;  /* 0x0000000e7d0e7209 */ /* 0x000fe40007810000 */
[----:B------:R-:W-:Y:S02]  /*4990*/  FSEL R55, R90, -INF , P2 ;  /* 0xff8000005a377808 */ /* 0x000fe40001000000 */
[----:B------:R-:W-:Y:S01]  /*49a0*/  ISETP.GT.AND P2, PT, R48, 0x41, PT ;  /* 0x000000413000780c */ /* 0x000fe20003f44270 */
[----:B------:R-:W3:Y:S01]  /*49b0*/  MUFU.TANH R58, R58 ;  /* 0x0000003a003a7308 */ /* 0x000ee20000002400 */
[----:B------:R-:W-:Y:S01]  /*49c0*/  FSEL R129, R72, -INF , P4 ;  /* 0xff80000048817808 */ /* 0x000fe20002000000 */
[----:B------:R-:W-:Y:S01]  /*49d0*/  IMAD.MOV.U32 R72, RZ, RZ, R87 ;  /* 0x000000ffff487224 */ /* 0x000fe200078e0057 */
[----:B------:R-:W-:Y:S02]  /*49e0*/  FMNMX.FTZ R14, R127, R14, !PT ;  /* 0x0000000e7f0e7209 */ /* 0x000fe40007810000 */
[----:B------:R-:W-:-:S02]  /*49f0*/  FSEL R57, R109, -INF , P3 ;  /* 0xff8000006d397808 */ /* 0x000fc40001800000 */
[----:B------:R-:W-:Y:S01]  /*4a00*/  ISETP.GT.AND P3, PT, R48, 0x48, PT ;  /* 0x000000483000780c */ /* 0x000fe20003f64270 */
[----:B------:R2:W-:Y:S01]  /*4a10*/  MUFU.TANH R109, R69 ;  /* 0x00000045006d7308 */ /* 0x0005e20000002400 */
[----:B------:R-:W-:Y:S02]  /*4a20*/  FSEL R131, R73, -INF , P2 ;  /* 0xff80000049837808 */ /* 0x000fe40001000000 */
[----:B------:R-:W-:Y:S02]  /*4a30*/  FMNMX.FTZ R14, R129, R14, !PT ;  /* 0x0000000e810e7209 */ /* 0x000fe40007810000 */
[----:B0-----:R-:W-:Y:S02]  /*4a40*/  FSEL R59, R94, -INF , P6 ;  /* 0xff8000005e3b7808 */ /* 0x001fe40003000000 */
[----:B------:R-:W-:Y:S01]  /*4a50*/  ISETP.GT.AND P6, PT, R48, 0x49, PT ;  /* 0x000000493000780c */ /* 0x000fe20003fc4270 */
[----:B------:R-:W0:Y:S01]  /*4a60*/  MUFU.TANH R52, R52 ;  /* 0x0000003400347308 */ /* 0x000e220000002400 */
[----:B------:R-:W-:Y:S01]  /*4a70*/  FSEL R133, R76, -INF , P3 ;  /* 0xff8000004c857808 */ /* 0x000fe20001800000 */
[----:B------:R-:W-:Y:S01]  /*4a80*/  IMAD.MOV.U32 R76, RZ, RZ, R87 ;  /* 0x000000ffff4c7224 */ /* 0x000fe200078e0057 */
[----:B------:R-:W-:-:S02]  /*4a90*/  FMNMX.FTZ R14, R131, R14, !PT ;  /* 0x0000000e830e7209 */ /* 0x000fc40007810000 */
[----:B------:R-:W-:Y:S02]  /*4aa0*/  FSEL R61, R112, -INF , P5 ;  /* 0xff800000703d7808 */ /* 0x000fe40002800000 */
[----:B------:R-:W-:Y:S01]  /*4ab0*/  ISETP.GT.AND P5, PT, R48, 0x50, PT ;  /* 0x000000503000780c */ /* 0x000fe20003fa4270 */
[----:B------:R-:W0:Y:S01]  /*4ac0*/  MUFU.TANH R50, R50 ;  /* 0x0000003200327308 */ /* 0x000e220000002400 */
[----:B------:R-:W-:Y:S02]  /*4ad0*/  FSEL R135, R77, -INF , P6 ;  /* 0xff8000004d877808 */ /* 0x000fe40003000000 */
[----:B------:R-:W-:Y:S01]  /*4ae0*/  FMNMX.FTZ R20, R133, R14, !PT ;  /* 0x0000000e85147209 */ /* 0x000fe20007810000 */
[----:B------:R-:W-:Y:S01]  /*4af0*/  FMUL.FTZ R14, R33, UR6 ;  /* 0x00000006210e7c20 */ /* 0x000fe20008410000 */
[----:B------:R-:W-:Y:S01]  /*4b00*/  FSEL R63, R74, -INF , P4 ;  /* 0xff8000004a3f7808 */ /* 0x000fe20002000000 */
[----:B------:R-:W-:Y:S01]  /*4b10*/  IMAD.MOV.U32 R74, RZ, RZ, R87 ;  /* 0x000000ffff4a7224 */ /* 0x000fe200078e0057 */
[----:B------:R-:W-:Y:S01]  /*4b20*/  ISETP.GT.AND P4, PT, R48, 0x51, PT ;  /* 0x000000513000780c */ /* 0x000fe20003f84270 */
[----:B------:R-:W0:Y:S01]  /*4b30*/  MUFU.TANH R54, R54 ;  /* 0x0000003600367308 */ /* 0x000e220000002400 */
[----:B------:R-:W-:Y:S01]  /*4b40*/  FSEL R137, R137, -INF , P5 ;  /* 0xff80000089897808 */ /* 0x000fe20002800000 */
[----:B------:R-:W-:-:S02]  /*4b50*/  WARPGROUP.DEPBAR.LE gsb0, 0x0 ;  /* 0x00008000000079c5 */ /* 0x000fc40000010000 */
[----:B------:R-:W-:Y:S01]  /*4b60*/  FMNMX.FTZ R20, R135, R20, !PT ;  /* 0x0000001487147209 */ /* 0x000fe20007810000 */
[----:B------:R-:W-:Y:S01]  /*4b70*/  FMUL.FTZ R24, R24, UR6 ;  /* 0x0000000618187c20 */ /* 0x000fe20008410000 */
[----:B------:R-:W-:Y:S01]  /*4b80*/  FSEL R65, R75, -INF , P2 ;  /* 0xff8000004b417808 */ /* 0x000fe20001000000 */
[----:B------:R-:W-:Y:S01]  /*4b90*/  FMUL.FTZ R28, R28, UR6 ;  /* 0x000000061c1c7c20 */ /* 0x000fe20008410000 */
[----:B------:R-:W-:Y:S01]  /*4ba0*/  ISETP.GT.AND P2, PT, R48, 0x58, PT ;  /* 0x000000583000780c */ /* 0x000fe20003f44270 */
[----:B------:R-:W0:Y:S01]  /*4bb0*/  MUFU.TANH R44, R44 ;  /* 0x0000002c002c7308 */ /* 0x000e220000002400 */
[----:B------:R-:W-:Y:S01]  /*4bc0*/  FSEL R141, R141, -INF , P4 ;  /* 0xff8000008d8d7808 */ /* 0x000fe20002000000 */
[----:B------:R-:W-:Y:S01]  /*4bd0*/  FMUL.FTZ R26, R26, UR6 ;  /* 0x000000061a1a7c20 */ /* 0x000fe20008410000 */
[----:B------:R-:W-:Y:S01]  /*4be0*/  FMNMX.FTZ R20, R137, R20, !PT ;  /* 0x0000001489147209 */ /* 0x000fe20007810000 */
[----:B------:R-:W-:Y:S01]  /*4bf0*/  FMUL.FTZ R30, R30, UR6 ;  /* 0x000000061e1e7c20 */ /* 0x000fe20008410000 */
[----:B------:R-:W-:-:S02]  /*4c00*/  FSEL R71, R114, -INF , P5 ;  /* 0xff80000072477808 */ /* 0x000fc40002800000 */
[----:B------:R-:W-:Y:S01]  /*4c10*/  FSEL R73, R116, -INF , P4 ;  /* 0xff80000074497808 */ /* 0x000fe20002000000 */
[----:B------:R-:W0:Y:S01]  /*4c20*/  MUFU.TANH R130, R130 ;  /* 0x0000008200827308 */ /* 0x000e220000002400 */
[----:B-1----:R-:W-:Y:S01]  /*4c30*/  FSEL R67, R78, -INF , P3 ;  /* 0xff8000004e437808 */ /* 0x002fe20001800000 */
[--C-:B------:R-:W-:Y:S01]  /*4c40*/  IMAD.MOV.U32 R78, RZ, RZ, R87.reuse ;  /* 0x000000ffff4e7224 */ /* 0x100fe200078e0057 */
[C---:B------:R-:W-:Y:S02]  /*4c50*/  ISETP.GT.AND P5, PT, R48.reuse, 0x61, PT ;  /* 0x000000613000780c */ /* 0x040fe40003fa4270 */
[C---:B------:R-:W-:Y:S02]  /*4c60*/  ISETP.GT.AND P4, PT, R48.reuse, 0x68, PT ;  /* 0x000000683000780c */ /* 0x040fe40003f84270 */
[----:B------:R-:W-:Y:S01]  /*4c70*/  ISETP.GT.AND P3, PT, R48, 0x59, PT ;  /* 0x000000593000780c */ /* 0x000fe20003f64270 */
[----:B------:R-:W1:Y:S01]  /*4c80*/  MUFU.TANH R14, R14 ;  /* 0x0000000e000e7308 */ /* 0x000e620000002400 */
[----:B------:R-:W-:Y:S01]  /*4c90*/  FSEL R145, R68, -INF , P2 ;  /* 0xff80000044917808 */ /* 0x000fe20001000000 */
[----:B------:R-:W-:Y:S01]  /*4ca0*/  IMAD.MOV.U32 R68, RZ, RZ, R87 ;  /* 0x000000ffff447224 */ /* 0x000fe200078e0057 */
[----:B------:R-:W-:-:S02]  /*4cb0*/  FMNMX.FTZ R20, R141, R20, !PT ;  /* 0x000000148d147209 */ /* 0x000fc40007810000 */
[----:B--2---:R-:W-:Y:S02]  /*4cc0*/  FSEL R69, R79, -INF , P6 ;  /* 0xff8000004f457808 */ /* 0x004fe40003000000 */
[----:B------:R-:W-:Y:S01]  /*4cd0*/  FSEL R153, R56, -INF , P5 ;  /* 0xff80000038997808 */ /* 0x000fe20002800000 */
[----:B------:R-:W2:Y:S01]  /*4ce0*/  MUFU.TANH R46, R46 ;  /* 0x0000002e002e7308 */ /* 0x000ea20000002400 */
[----:B------:R-:W-:Y:S01]  /*4cf0*/  FSEL R83, R62, -INF , P4 ;  /* 0xff8000003e537808 */ /* 0x000fe20002000000 */
[----:B------:R-:W-:Y:S01]  /*4d00*/  IMAD.MOV.U32 R62, RZ, RZ, R87 ;  /* 0x000000ffff3e7224 */ /* 0x000fe200078e0057 */
[----:B------:R-:W-:Y:S02]  /*4d10*/  FSEL R155, R60, -INF , P4 ;  /* 0xff8000003c9b7808 */ /* 0x000fe40002000000 */
[----:B------:R-:W-:Y:S02]  /*4d20*/  ISETP.GT.AND P6, PT, R48, 0x60, PT ;  /* 0x000000603000780c */ /* 0x000fe40003fc4270 */
[----:B------:R-:W-:Y:S01]  /*4d30*/  FSEL R149, R64, -INF , P3 ;  /* 0xff80000040957808 */ /* 0x000fe20001800000 */
[----:B------:R-:W2:Y:S01]  /*4d40*/  MUFU.TANH R36, R36 ;  /* 0x0000002400247308 */ /* 0x000ea20000002400 */
[----:B------:R-:W-:Y:S01]  /*4d50*/  FMNMX.FTZ R56, R145, R20, !PT ;  /* 0x0000001491387209 */ /* 0x000fe20007810000 */
[----:B------:R-:W-:Y:S01]  /*4d60*/  FMUL.FTZ R20, R35, UR6 ;  /* 0x0000000623147c20 */ /* 0x000fe20008410000 */
[----:B------:R-:W-:-:S02]  /*4d70*/  ISETP.GT.AND P4, PT, R48, 0x79, PT ;  /* 0x000000793000780c */ /* 0x000fc40003f84270 */
[----:B----4-:R-:W-:Y:S01]  /*4d80*/  FSEL R151, R66, -INF , P6 ;  /* 0xff80000042977808 */ /* 0x010fe20003000000 */
[----:B------:R-:W-:Y:S01]  /*4d90*/  IMAD.MOV.U32 R66, RZ, RZ, R87 ;  /* 0x000000ffff427224 */ /* 0x000fe200078e0057 */
[----:B------:R-:W-:Y:S01]  /*4da0*/  FMNMX.FTZ R56, R149, R56, !PT ;  /* 0x0000003895387209 */ /* 0x000fe20007810000 */
[----:B------:R-:W4:Y:S01]  /*4db0*/  MUFU.TANH R132, R132 ;  /* 0x0000008400847308 */ /* 0x000f220000002400 */
[----:B-----5:R-:W-:Y:S02]  /*4dc0*/  FSEL R97, R97, -INF , P4 ;  /* 0xff80000061617808 */ /* 0x020fe40002000000 */
[----:B------:R-:W-:Y:S02]  /*4dd0*/  FSEL R165, R165, -INF , P4 ;  /* 0xff800000a5a57808 */ /* 0x000fe40002000000 */
[----:B------:R-:W-:Y:S02]  /*4de0*/  ISETP.GT.AND P4, PT, R48, 0x90, PT ;  /* 0x000000903000780c */ /* 0x000fe40003f84270 */
[----:B------:R-:W-:Y:S01]  /*4df0*/  FMNMX.FTZ R56, R151, R56, !PT ;  /* 0x0000003897387209 */ /* 0x000fe20007810000 */
[----:B------:R-:W-:Y:S01]  /*4e00*/  MUFU.TANH R34, R34 ;  /* 0x0000002200227308 */ /* 0x000fe20000002400 */
[----:B---3--:R-:W-:-:S02]  /*4e10*/  FSEL R175, R32, -INF , P4 ;  /* 0xff80000020af7808 */ /* 0x008fc40002000000 */
[----:B------:R-:W-:Y:S02]  /*4e20*/  FMNMX.FTZ R32, R11, R12, !PT ;  /* 0x0000000c0b207209 */ /* 0x000fe40007810000 */
[----:B------:R-:W-:Y:S01]  /*4e30*/  FSEL R75, R70, -INF , P2 ;  /* 0xff800000464b7808 */ /* 0x000fe20001000000 */
[----:B------:R-:W-:Y:S01]  /*4e40*/  IMAD.MOV.U32 R70, RZ, RZ, R87 ;  /* 0x000000ffff467224 */ /* 0x000fe200078e0057 */
[----:B------:R-:W-:Y:S01]  /*4e50*/  ISETP.GT.AND P2, PT, R48, 0x69, PT ;  /* 0x000000693000780c */ /* 0x000fe20003f44270 */
[----:B------:R-:W-:Y:S01]  /*4e60*/  MUFU.TANH R24, R24 ;  /* 0x0000001800187308 */ /* 0x000fe20000002400 */
[----:B------:R-:W-:Y:S02]  /*4e70*/  FMNMX.FTZ R56, R153, R56, !PT ;  /* 0x0000003899387209 */ /* 0x000fe40007810000 */
[----:B------:R-:W-:Y:S02]  /*4e80*/  FMNMX.FTZ R32, R13, R32, !PT ;  /* 0x000000200d207209 */ /* 0x000fe40007810000 */
[----:B------:R-:W-:-:S02]  /*4e90*/  FSEL R77, R118, -INF , P3 ;  /* 0xff800000764d7808 */ /* 0x000fc40001800000 */
[----:B------:R-:W-:Y:S01]  /*4ea0*/  ISETP.GT.AND P3, PT, R48, 0x70, PT ;  /* 0x000000703000780c */ /* 0x000fe20003f64270 */
[----:B------:R-:W-:Y:S01]  /*4eb0*/  MUFU.TANH R20, R20 ;  /* 0x0000001400147308 */ /* 0x000fe20000002400 */
[----:B------:R-:W-:Y:S02]  /*4ec0*/  FSEL R157, R58, -INF , P2 ;  /* 0xff8000003a9d7808 */ /* 0x000fe40001000000 */
[----:B------:R-:W-:Y:S02]  /*4ed0*/  FMNMX.FTZ R56, R155, R56, !PT ;  /* 0x000000389b387209 */ /* 0x000fe40007810000 */
[----:B------:R-:W-:Y:S02]  /*4ee0*/  FMNMX.FTZ R32, R15, R32, !PT ;  /* 0x000000200f207209 */ /* 0x000fe40007810000 */
[----:B------:R-:W-:Y:S01]  /*4ef0*/  FSEL R79, R124, -INF , P6 ;  /* 0xff8000007c4f7808 */ /* 0x000fe20003000000 */
[----:B------:R-:W-:Y:S01]  /*4f00*/  MUFU.TANH R38, R38 ;  /* 0x0000002600267308 */ /* 0x000fe20000002400 */
[----:B------:R-:W-:-:S02]  /*4f10*/  ISETP.GT.AND P6, PT, R48, 0x71, PT ;  /* 0x000000713000780c */ /* 0x000fc40003fc4270 */
[----:B------:R-:W-:Y:S02]  /*4f20*/  FSEL R159, R159, -INF , P3 ;  /* 0xff8000009f9f7808 */ /* 0x000fe40001800000 */
[----:B------:R-:W-:Y:S02]  /*4f30*/  FMNMX.FTZ R56, R157, R56, !PT ;  /* 0x000000389d387209 */ /* 0x000fe40007810000 */
[----:B------:R-:W-:Y:S01]  /*4f40*/  FMNMX.FTZ R32, R21, R32, !PT ;  /* 0x0000002015207209 */ /* 0x000fe20007810000 */
[----:B------:R-:W-:Y:S01]  /*4f50*/  MUFU.TANH R28, R28 ;  /* 0x0000001c001c7308 */ /* 0x000fe20000002400 */
[----:B------:R-:W-:Y:S02]  /*4f60*/  FSEL R33, R126, -INF , P5 ;  /* 0xff8000007e217808 */ /* 0x000fe40002800000 */
[----:B------:R-:W-:Y:S02]  /*4f70*/  ISETP.GT.AND P5, PT, R48, 0x78, PT ;  /* 0x000000783000780c */ /* 0x000fe40003fa4270 */
[----:B------:R-:W-:-:S02]  /*4f80*/  FSEL R161, R161, -INF , P6 ;  /* 0xff800000a1a17808 */ /* 0x000fc40003000000 */
[----:B------:R-:W-:Y:S01]  /*4f90*/  FMNMX.FTZ R56, R159, R56, !PT ;  /* 0x000000389f387209 */ /* 0x000fe20007810000 */
[----:B------:R-:W-:Y:S01]  /*4fa0*/  MUFU.TANH R26, R26 ;  /* 0x0000001a001a7308 */ /* 0x000fe20000002400 */
[----:B------:R-:W-:Y:S02]  /*4fb0*/  FMNMX.FTZ R32, R41, R32, !PT ;  /* 0x0000002029207209 */ /* 0x000fe40007810000 */
[----:B0-----:R-:W-:Y:S02]  /*4fc0*/  FSEL R163, R52, -INF , P5 ;  /* 0xff80000034a37808 */ /* 0x001fe40002800000 */
[----:B------:R-:W-:Y:S02]  /*4fd0*/  FMNMX.FTZ R56, R161, R56, !PT ;  /* 0x00000038a1387209 */ /* 0x000fe40007810000 */
[----:B------:R-:W-:Y:S01]  /*4fe0*/  FMNMX.FTZ R32, R43, R32, !PT ;  /* 0x000000202b207209 */ /* 0x000fe20007810000 */
[----:B------:R-:W-:Y:S01]  /*4ff0*/  MUFU.TANH R30, R30 ;  /* 0x0000001e001e7308 */ /* 0x000fe20000002400 */
[----:B------:R-:W-:-:S02]  /*5000*/  FSEL R35, R128, -INF , P2 ;  /* 0xff80000080237808 */ /* 0x000fc40001000000 */
[----:B------:R-:W-:Y:S02]  /*5010*/  ISETP.GT.AND P2, PT, R48, 0x80, PT ;  /* 0x000000803000780c */ /* 0x000fe40003f44270 */
[----:B------:R-:W-:Y:S02]  /*5020*/  FMNMX.FTZ R56, R163, R56, !PT ;  /* 0x00000038a3387209 */ /* 0x000fe40007810000 */
[----:B------:R-:W-:Y:S02]  /*5030*/  FMNMX.FTZ R32, R45, R32, !PT ;  /* 0x000000202d207209 */ /* 0x000fe40007810000 */
[----:B------:R-:W-:Y:S01]  /*5040*/  FSEL R85, R50, -INF , P3 ;  /* 0xff80000032557808 */ /* 0x000fe20001800000 */
[----:B------:R-:W-:Y:S01]  /*5050*/  FMUL.FTZ R50, R37, UR6 ;  /* 0x0000000625327c20 */ /* 0x000fe20008410000 */
[----:B------:R-:W-:Y:S02]  /*5060*/  ISETP.GT.AND P3, PT, R48, 0x81, PT ;  /* 0x000000813000780c */ /* 0x000fe40003f64270 */
[----:B------:R-:W-:-:S02]  /*5070*/  FSEL R167, R167, -INF , P2 ;  /* 0xff800000a7a77808 */ /* 0x000fc40001000000 */
[----:B------:R-:W-:Y:S01]  /*5080*/  FMNMX.FTZ R56, R165, R56, !PT ;  /* 0x00000038a5387209 */ /* 0x000fe20007810000 */
[----:B------:R-:W0:Y:S01]  /*5090*/  MUFU.TANH R50, R50 ;  /* 0x0000003200327308 */ /* 0x000e220000002400 */
[----:B------:R-:W-:Y:S02]  /*50a0*/  FMNMX.FTZ R32, R47, R32, !PT ;  /* 0x000000202f207209 */ /* 0x000fe40007810000 */
[----:B------:R-:W-:Y:S01]  /*50b0*/  FSEL R37, R42, -INF , P6 ;  /* 0xff8000002a257808 */ /* 0x000fe20003000000 */
[----:B------:R-:W-:Y:S01]  /*50c0*/  FMUL.FTZ R42, R25, UR6 ;  /* 0x00000006192a7c20 */ /* 0x000fe20008410000 */
[----:B------:R-:W-:Y:S02]  /*50d0*/  ISETP.GT.AND P6, PT, R48, 0x88, PT ;  /* 0x000000883000780c */ /* 0x000fe40003fc4270 */
[----:B------:R-:W-:Y:S02]  /*50e0*/  FSEL R169, R169, -INF , P3 ;  /* 0xff800000a9a97808 */ /* 0x000fe40001800000 */
[----:B------:R-:W-:Y:S01]  /*50f0*/  FMNMX.FTZ R56, R167, R56, !PT ;  /* 0x00000038a7387209 */ /* 0x000fe20007810000 */
[----:B------:R-:W3:Y:S01]  /*5100*/  MUFU.TANH R42, R42 ;  /* 0x0000002a002a7308 */ /* 0x000ee20000002400 */
[----:B------:R-:W-:-:S02]  /*5110*/  FMNMX.FTZ R32, R49, R32, !PT ;  /* 0x0000002031207209 */ /* 0x000fc40007810000 */
[----:B------:R-:W-:Y:S02]  /*5120*/  FSEL R93, R54, -INF , P5 ;  /* 0xff800000365d7808 */ /* 0x000fe40002800000 */
[----:B------:R-:W-:Y:S02]  /*5130*/  ISETP.GT.AND P5, PT, R48, 0x89, PT ;  /* 0x000000893000780c */ /* 0x000fe40003fa4270 */
[----:B------:R-:W-:Y:S02]  /*5140*/  FSEL R171, R44, -INF , P6 ;  /* 0xff8000002cab7808 */ /* 0x000fe40003000000 */
[----:B------:R-:W-:Y:S02]  /*5150*/  FMNMX.FTZ R56, R169, R56, !PT ;  /* 0x00000038a9387209 */ /* 0x000fe40007810000 */
[----:B------:R-:W-:Y:S02]  /*5160*/  FMNMX.FTZ R32, R51, R32, !PT ;  /* 0x0000002033207209 */ /* 0x000fe40007810000 */
[----:B------:R-:W-:-:S02]  /*5170*/  FSEL R173, R130, -INF , P5 ;  /* 0xff80000082ad7808 */ /* 0x000fc40002800000 */
[----:B------:R-:W-:Y:S02]  /*5180*/  FMNMX.FTZ R56, R171, R56, !PT ;  /* 0x00000038ab387209 */ /* 0x000fe40007810000 */
[----:B------:R-:W-:Y:S02]  /*5190*/  FMNMX.FTZ R32, R53, R32, !PT ;  /* 0x0000002035207209 */ /* 0x000fe40007810000 */
[----:B------:R-:W-:Y:S02]  /*51a0*/  FSEL R109, R109, -INF , P3 ;  /* 0xff8000006d6d7808 */ /* 0x000fe40001800000 */
[----:B------:R-:W-:Y:S02]  /*51b0*/  ISETP.GT.AND P3, PT, R48, 0x91, PT ;  /* 0x000000913000780c */ /* 0x000fe40003f64270 */
[----:B------:R-:W-:Y:S02]  /*51c0*/  FMNMX.FTZ R56, R173, R56, !PT ;  /* 0x00000038ad387209 */ /* 0x000fe40007810000 */
[----:B------:R-:W-:-:S02]  /*51d0*/  FMNMX.FTZ R32, R55, R32, !PT ;  /* 0x0000002037207209 */ /* 0x000fc40007810000 */
[----:B------:R-:W-:Y:S02]  /*51e0*/  FSEL R105, R105, -INF , P2 ;  /* 0xff80000069697808 */ /* 0x000fe40001000000 */
[----:B------:R-:W-:Y:S02]  /*51f0*/  ISETP.GT.AND P2, PT, R48, 0x98, PT ;  /* 0x000000983000780c */ /* 0x000fe40003f44270 */
[----:B-1----:R-:W-:Y:S01]  /*5200*/  FSEL R177, R14, -INF , P3 ;  /* 0xff8000000eb17808 */ /* 0x002fe20001800000 */
[----:B------:R-:W-:Y:S01]  /*5210*/  FMUL.FTZ R14, R29, UR6 ;  /* 0x000000061d0e7c20 */ /* 0x000fe20008410000 */
[----:B------:R-:W-:Y:S02]  /*5220*/  FMNMX.FTZ R56, R175, R56, !PT ;  /* 0x00000038af387209 */ /* 0x000fe40007810000 */
[----:B------:R-:W-:Y:S02]  /*5230*/  FMNMX.FTZ R32, R57, R32, !PT ;  /* 0x0000002039207209 */ /* 0x000fe40007810000 */
[----:B--2---:R-:W-:Y:S01]  /*5240*/  FSEL R25, R46, -INF , P6 ;  /* 0xff8000002e197808 */ /* 0x004fe20003000000 */
[----:B------:R-:W1:Y:S01]  /*5250*/  MUFU.TANH R14, R14 ;  /* 0x0000000e000e7308 */ /* 0x000e620000002400 */
[----:B------:R-:W-:-:S02]  /*5260*/  ISETP.GT.AND P6, PT, R48, 0x99, PT ;  /* 0x000000993000780c */ /* 0x000fc40003fc4270 */
[----:B------:R-:W-:Y:S02]  /*5270*/  FSEL R179, R36, -INF , P2 ;  /* 0xff80000024b37808 */ /* 0x000fe40001000000 */
[----:B------:R-:W-:Y:S02]  /*5280*/  FMNMX.FTZ R56, R177, R56, !PT ;  /* 0x00000038b1387209 */ /* 0x000fe40007810000 */
[----:B------:R-:W-:Y:S02]  /*5290*/  FMNMX.FTZ R32, R59, R32, !PT ;  /* 0x000000203b207209 */ /* 0x000fe40007810000 */
[----:B----4-:R-:W-:Y:S02]  /*52a0*/  FSEL R29, R132, -INF , P5 ;  /* 0xff800000841d7808 */ /* 0x010fe40002800000 */
[----:B------:R-:W-:Y:S02]  /*52b0*/  ISETP.GT.AND P5, PT, R48, 0xa0, PT ;  /* 0x000000a03000780c */ /* 0x000fe40003fa4270 */
[----:B0-----:R-:W-:-:S02]  /*52c0*/  FSEL R181, R50, -INF , P6 ;  /* 0xff80000032b57808 */ /* 0x001fc40003000000 */
[----:B------:R-:W-:Y:S02]  /*52d0*/  FMNMX.FTZ R56, R179, R56, !PT ;  /* 0x00000038b3387209 */ /* 0x000fe40007810000 */
[----:B------:R-:W-:Y:S02]  /*52e0*/  FMNMX.FTZ R32, R61, R32, !PT ;  /* 0x000000203d207209 */ /* 0x000fe40007810000 */
[----:B------:R-:W-:Y:S02]  /*52f0*/  FSEL R139, R34, -INF , P4 ;  /* 0xff800000228b7808 */ /* 0x000fe40002000000 */
[----:B------:R-:W-:Y:S02]  /*5300*/  ISETP.GT.AND P4, PT, R48, 0xa1, PT ;  /* 0x000000a13000780c */ /* 0x000fe40003f84270 */
[----:B------:R-:W-:Y:S02]  /*5310*/  FSEL R183, R24, -INF , P5 ;  /* 0xff80000018b77808 */ /* 0x000fe40002800000 */
[----:B------:R-:W-:-:S02]  /*5320*/  FMNMX.FTZ R56, R181, R56, !PT ;  /* 0x00000038b5387209 */ /* 0x000fc40007810000 */
[----:B------:R-:W-:Y:S02]  /*5330*/  FMNMX.FTZ R32, R63, R32, !PT ;  /* 0x000000203f207209 */ /* 0x000fe40007810000 */
[----:B------:R-:W-:Y:S02]  /*5340*/  FSEL R143, R20, -INF , P3 ;  /* 0xff800000148f7808 */ /* 0x000fe40001800000 */
[----:B------:R-:W-:Y:S01]  /*5350*/  ISETP.GT.AND P3, PT, R48, 0xa8, PT ;  /* 0x000000a83000780c */ /* 0x000fe20003f64270 */
[----:B------:R-:W0:Y:S01]  /*5360*/  MUFU.TANH R20, R39 ;  /* 0x0000002700147308 */ /* 0x000e220000002400 */
[----:B---3--:R-:W-:Y:S02]  /*5370*/  FSEL R185, R42, -INF , P4 ;  /* 0xff8000002ab97808 */ /* 0x008fe40002000000 */
[----:B------:R-:W-:Y:S02]  /*5380*/  FMNMX.FTZ R56, R183, R56, !PT ;  /* 0x00000038b7387209 */ /* 0x000fe40007810000 */
[----:B------:R-:W-:-:S02]  /*5390*/  FMNMX.FTZ R32, R65, R32, !PT ;  /* 0x0000002041207209 */ /* 0x000fc40007810000 */
[----:B------:R-:W-:Y:S02]  /*53a0*/  FSEL R147, R38, -INF , P2 ;  /* 0xff80000026937808 */ /* 0x000fe40001000000 */
[----:B------:R-:W-:Y:S02]  /*53b0*/  ISETP.GT.AND P2, PT, R48, 0xa9, PT ;  /* 0x000000a93000780c */ /* 0x000fe40003f44270 */
[----:B------:R-:W-:Y:S01]  /*53c0*/  FSEL R187, R28, -INF , P3 ;  /* 0xff8000001cbb7808 */ /* 0x000fe20001800000 */
[----:B------:R-:W-:Y:S01]  /*53d0*/  FMUL.FTZ R28, R31, UR6 ;  /* 0x000000061f1c7c20 */ /* 0x000fe20008410000 */
[----:B------:R-:W-:Y:S02]  /*53e0*/  FMNMX.FTZ R56, R185, R56, !PT ;  /* 0x00000038b9387209 */ /* 0x000fe40007810000 */
[----:B------:R-:W-:Y:S02]  /*53f0*/  FMNMX.FTZ R32, R67, R32, !PT ;  /* 0x0000002043207209 */ /* 0x000fe40007810000 */
[----:B-1----:R-:W-:Y:S01]  /*5400*/  FSEL R189, R14, -INF , P2 ;  /* 0xff8000000ebd7808 */ /* 0x002fe20001000000 */
[----:B------:R-:W-:Y:S01]  /*5410*/  MUFU.TANH R28, R28 ;  /* 0x0000001c001c7308 */ /* 0x000fe20000002400 */
[----:B------:R-:W-:-:S02]  /*5420*/  FMNMX.FTZ R56, R187, R56, !PT ;  /* 0x00000038bb387209 */ /* 0x000fc40007810000 */
[----:B------:R-:W-:Y:S02]  /*5430*/  FMNMX.FTZ R32, R69, R32, !PT ;  /* 0x0000002045207209 */ /* 0x000fe40007810000 */
[----:B------:R-:W-:Y:S02]  /*5440*/  FMNMX.FTZ R56, R189, R56, !PT ;  /* 0x00000038bd387209 */ /* 0x000fe40007810000 */
[----:B------:R-:W-:Y:S02]  /*5450*/  FMNMX.FTZ R32, R71, R32, !PT ;  /* 0x0000002047207209 */ /* 0x000fe40007810000 */
[----:B------:R-:W-:Y:S01]  /*5460*/  MOV R64, R87 ;  /* 0x0000005700407202 */ /* 0x000fe20000000f00 */
[----:B------:R-:W1:Y:S01]  /*5470*/  SHFL.BFLY PT, R89, R56, 0x2, 0x1f ;  /* 0x0c401f0038597f89 */ /* 0x000e6200000e0000 */
[----:B------:R-:W-:-:S04]  /*5480*/  FMNMX.FTZ R32, R73, R32, !PT ;  /* 0x0000002049207209 */ /* 0x000fc80007810000 */
[----:B------:R-:W-:-:S04]  /*5490*/  FMNMX.FTZ R32, R75, R32, !PT ;  /* 0x000000204b207209 */ /* 0x000fc80007810000 */
[----:B------:R-:W-:-:S04]  /*54a0*/  FMNMX.FTZ R32, R77, R32, !PT ;  /* 0x000000204d207209 */ /* 0x000fc80007810000 */
[----:B------:R-:W-:-:S04]  /*54b0*/  FMNMX.FTZ R32, R79, R32, !PT ;  /* 0x000000204f207209 */ /* 0x000fc80007810000 */
[----:B------:R-:W-:-:S04]  /*54c0*/  FMNMX.FTZ R32, R33, R32, !PT ;  /* 0x0000002021207209 */ /* 0x000fc80007810000 */
[----:B------:R-:W-:Y:S02]  /*54d0*/  FMNMX.FTZ R32, R83, R32, !PT ;  /* 0x0000002053207209 */ /* 0x000fe40007810000 */
[----:B-1----:R-:W-:Y:S02]  /*54e0*/  FMNMX.FTZ R24, R56, R89, !PT ;  /* 0x0000005938187209 */ /* 0x002fe40007810000 */
[----:B------:R-:W-:-:S03]  /*54f0*/  FMNMX.FTZ R32, R35, R32, !PT ;  /* 0x0000002023207209 */ /* 0x000fc60007810000 */
[----:B------:R-:W1:Y:S01]  /*5500*/  SHFL.BFLY PT, R89, R24, 0x1, 0x1f ;  /* 0x0c201f0018597f89 */ /* 0x000e6200000e0000 */
[----:B------:R-:W-:-:S04]  /*5510*/  FMNMX.FTZ R32, R85, R32, !PT ;  /* 0x0000002055207209 */ /* 0x000fc80007810000 */
[----:B------:R-:W-:-:S04]  /*5520*/  FMNMX.FTZ R32, R37, R32, !PT ;  /* 0x0000002025207209 */ /* 0x000fc80007810000 */
[----:B------:R-:W-:-:S04]  /*5530*/  FMNMX.FTZ R32, R93, R32, !PT ;  /* 0x000000205d207209 */ /* 0x000fc80007810000 */
[----:B------:R-:W-:-:S04]  /*5540*/  FMNMX.FTZ R32, R97, R32, !PT ;  /* 0x0000002061207209 */ /* 0x000fc80007810000 */
[----:B------:R-:W-:-:S04]  /*5550*/  FMNMX.FTZ R32, R105, R32, !PT ;  /* 0x0000002069207209 */ /* 0x000fc80007810000 */
[----:B------:R-:W-:Y:S02]  /*5560*/  FMNMX.FTZ R32, R109, R32, !PT ;  /* 0x000000206d207209 */ /* 0x000fe40007810000 */
[----:B-1----:R-:W-:Y:S01]  /*5570*/  FMNMX.FTZ R89, R24, R89, !PT ;  /* 0x0000005918597209 */ /* 0x002fe20007810000 */
[----:B------:R-:W-:Y:S01]  /*5580*/  FMUL.FTZ R24, R27, UR6 ;  /* 0x000000061b187c20 */ /* 0x000fe20008410000 */
[----:B------:R-:W-:Y:S02]  /*5590*/  FMNMX.FTZ R32, R25, R32, !PT ;  /* 0x0000002019207209 */ /* 0x000fe40007810000 */
[C---:B------:R-:W-:Y:S01]  /*55a0*/  FSETP.NEU.FTZ.AND P0, PT, R89.reuse, -INF , PT ;  /* 0xff8000005900780b */ /* 0x040fe20003f1d000 */
[----:B------:R-:W-:Y:S01]  /*55b0*/  FMUL.FTZ R14, R89, R88 ;  /* 0x00000058590e7220 */ /* 0x000fe20000410000 */
[----:B------:R-:W-:Y:S01]  /*55c0*/  FMNMX.FTZ R32, R29, R32, !PT ;  /* 0x000000201d207209 */ /* 0x000fe20007810000 */
[----:B------:R-:W1:Y:S03]  /*55d0*/  MUFU.TANH R24, R24 ;  /* 0x0000001800187308 */ /* 0x000e660000002400 */
[----:B------:R-:W-:-:S02]  /*55e0*/  FMNMX.FTZ R32, R139, R32, !PT ;  /* 0x000000208b207209 */ /* 0x000fc40007810000 */
[----:B------:R-:W-:Y:S02]  /*55f0*/  FSEL R14, R14, RZ, P0 ;  /* 0x000000ff0e0e7208 */ /* 0x000fe40000000000 */
[----:B------:R-:W-:Y:S02]  /*5600*/  FMNMX.FTZ R32, R143, R32, !PT ;  /* 0x000000208f207209 */ /* 0x000fe40007810000 */
[----:B------:R-:W-:Y:S01]  /*5610*/  ISETP.NE.AND P0, PT, R122, RZ, PT ;  /* 0x000000ff7a00720c */ /* 0x000fe20003f05270 */
[-CC-:B------:R-:W-:Y:S01]  /*5620*/  FFMA.FTZ R190, R125, R88.reuse, -R14.reuse ;  /* 0x000000587dbe7223 */ /* 0x180fe2000001080e */
[----:B0-----:R-:W-:Y:S01]  /*5630*/  FSEL R125, R20, -INF , P6 ;  /* 0xff800000147d7808 */ /* 0x001fe20003000000 */
[--C-:B------:R-:W-:Y:S01]  /*5640*/  FFMA.FTZ R182, R107, R88, -R14.reuse ;  /* 0x000000586bb67223 */ /* 0x100fe2000001080e */
[----:B------:R-:W-:Y:S01]  /*5650*/  FMNMX.FTZ R32, R147, R32, !PT ;  /* 0x0000002093207209 */ /* 0x000fe20007810000 */
[-CC-:B------:R-:W-:Y:S01]  /*5660*/  FFMA.FTZ R107, R127, R88.reuse, -R14.reuse ;  /* 0x000000587f6b7223 */ /* 0x180fe2000001080e */
[----:B------:R-:W-:Y:S01]  /*5670*/  FSEL R127, R26, -INF , P5 ;  /* 0xff8000001a7f7808 */ /* 0x000fe20002800000 */
[--C-:B------:R-:W-:Y:S01]  /*5680*/  FFMA.FTZ R194, R133, R88, -R14.reuse ;  /* 0x0000005885c27223 */ /* 0x100fe2000001080e */
[----:B------:R-:W-:Y:S01]  /*5690*/  FMNMX.FTZ R32, R125, R32, !PT ;  /* 0x000000207d207209 */ /* 0x000fe20007810000 */
[-CC-:B------:R-:W-:Y:S01]  /*56a0*/  FFMA.FTZ R196, R137, R88.reuse, -R14.reuse ;  /* 0x0000005889c47223 */ /* 0x180fe2000001080e */
[----:B-1----:R-:W-:Y:S01]  /*56b0*/  FSEL R133, R24, -INF , P4 ;  /* 0xff80000018857808 */ /* 0x002fe20002000000 */
        /* <DEDUP_REMOVED lines=16> */
[-CC-:B------:R-:W-:Y:S01]  /*57c0*/  FFMA.FTZ R115, R141, R88.reuse, -R14.reuse ;  /* 0x000000588d737223 */ /* 0x180fe2000001080e */
[-CC-:B------:R-:W-:Y:S01]  /*57d0*/  FFMA.FTZ R141, R177, R88.reuse, -R14.reuse ;  /* 0x00000058b18d7223 */ /* 0x180fe2000001080e */
[----:B------:R-:W0:Y:S01]  /*57e0*/  SHFL.BFLY PT, R101, R32, 0x2, 0x1f ;  /* 0x0c401f0020657f89 */ /* 0x000e2200000e0000 */
        /* <DEDUP_REMOVED lines=22> */
[-CC-:B------:R-:W-:Y:S01]  /*5950*/  FFMA.FTZ R131, R169, R88.reuse, -R14.reuse ;  /* 0x00000058a9837223 */ /* 0x180fe2000001080e */
[----:B0-----:R-:W-:Y:S01]  /*5960*/  FMNMX.FTZ R20, R32, R101, !PT ;  /* 0x0000006520147209 */ /* 0x001fe20007810000 */
[-CC-:B------:R-:W-:Y:S01]  /*5970*/  FFMA.FTZ R210, R171, R88.reuse, -R14.reuse ;  /* 0x00000058abd27223 */ /* 0x180fe2000001080e */
[----:B------:R-:W0:Y:S01]  /*5980*/  MUFU.EX2 R180, R180 ;  /* 0x000000b400b47308 */ /* 0x000e220000000800 */
[-CC-:B------:R-:W-:Y:S01]  /*5990*/  FFMA.FTZ R135, R173, R88.reuse, -R14.reuse ;  /* 0x00000058ad877223 */ /* 0x180fe2000001080e */
[-CC-:B------:R-:W-:Y:S01]  /*59a0*/  FFMA.FTZ R212, R175, R88.reuse, -R14.reuse ;  /* 0x00000058afd47223 */ /* 0x180fe2000001080e */
[----:B------:R-:W4:Y:S01]  /*59b0*/  SHFL.BFLY PT, R101, R20, 0x1, 0x1f ;  /* 0x0c201f0014657f89 */ /* 0x000f2200000e0000 */
[-CC-:B------:R-:W-:Y:S01]  /*59c0*/  FFMA.FTZ R145, R181, R88.reuse, -R14.reuse ;  /* 0x00000058b5917223 */ /* 0x180fe2000001080e */
[-CC-:B------:R-:W-:Y:S01]  /*59d0*/  FFMA.FTZ R216, R183, R88.reuse, -R14.reuse ;  /* 0x00000058b7d87223 */ /* 0x180fe2000001080e */
[-CC-:B------:R-:W-:Y:S01]  /*59e0*/  FFMA.FTZ R151, R185, R88.reuse, -R14.reuse ;  /* 0x00000058b9977223 */ /* 0x180fe2000001080e */
[-CC-:B------:R-:W-:Y:S01]  /*59f0*/  FFMA.FTZ R218, R187, R88.reuse, -R14.reuse ;  /* 0x00000058bbda7223 */ /* 0x180fe2000001080e */
[----:B------:R-:W5:Y:S01]  /*5a00*/  MUFU.EX2 R39, R39 ;  /* 0x0000002700277308 */ /* 0x000f620000000800 */
[----:B------:R-:W-:-:S07]  /*5a10*/  FFMA.FTZ R153, R189, R88, -R14 ;  /* 0x00000058bd997223 */ /* 0x000fce000001080e */
[----:B------:R-:W5:Y:S08]  /*5a20*/  MUFU.EX2 R182, R182 ;  /* 0x000000b600b67308 */ /* 0x000f700000000800 */
[----:B------:R-:W5:Y:S01]  /*5a30*/  MUFU.EX2 R91, R91 ;  /* 0x0000005b005b7308 */ /* 0x000f620000000800 */
[----:B----4-:R-:W-:-:S04]  /*5a40*/  FMNMX.FTZ R101, R20, R101, !PT ;  /* 0x0000006514657209 */ /* 0x010fc80007810000 */
[C---:B------:R-:W-:Y:S01]  /*5a50*/  FSETP.NEU.FTZ.AND P2, PT, R101.reuse, -INF , PT ;  /* 0xff8000006500780b */ /* 0x040fe20003f5d000 */
[-C--:B------:R-:W-:Y:S02]  /*5a60*/  FMUL.FTZ R38, R101, R88.reuse ;  /* 0x0000005865267220 */ /* 0x080fe40000410000 */
[----:B------:R-:W4:Y:S03]  /*5a70*/  MUFU.EX2 R184, R184 ;  /* 0x000000b800b87308 */ /* 0x000f260000000800 */
[----:B------:R-:W-:Y:S02]  /*5a80*/  FSEL R38, R38, RZ, P2 ;  /* 0x000000ff26267208 */ /* 0x000fe40001000000 */
[----:B------:R-:W-:Y:S01]  /*5a90*/  ISETP.GE.AND P2, PT, R81, 0xb1, PT ;  /* 0x000000b15100780c */ /* 0x000fe20003f46270 */
[----:B------:R-:W-:Y:S02]  /*5aa0*/  IMAD.MOV.U32 R81, RZ, RZ, R87 ;  /* 0x000000ffff517224 */ /* 0x000fe400078e0057 */
[----:B------:R-:W-:Y:S01]  /*5ab0*/  MUFU.EX2 R95, R95 ;  /* 0x0000005f005f7308 */ /* 0x000fe20000000800 */
[-CC-:B------:R-:W-:Y:S01]  /*5ac0*/  FFMA.FTZ R177, R11, R88.reuse, -R38.reuse ;  /* 0x000000580bb17223 */ /* 0x180fe20000010826 */
[----:B-1----:R-:W-:Y:S01]  /*5ad0*/  FADD.FTZ R11, R176, R27 ;  /* 0x0000001bb00b7221 */ /* 0x002fe20000010000 */
[-CC-:B------:R-:W-:Y:S01]  /*5ae0*/  FFMA.FTZ R12, R12, R88.reuse, -R38.reuse ;  /* 0x000000580c0c7223 */ /* 0x180fe20000010826 */
[-CC-:B------:R-:W-:Y:S01]  /*5af0*/  FFMA.FTZ R179, R13, R88.reuse, -R38.reuse ;  /* 0x000000580db37223 */ /* 0x180fe20000010826 */
[-CC-:B------:R-:W-:Y:S01]  /*5b00*/  FFMA.FTZ R14, R15, R88.reuse, -R38.reuse ;  /* 0x000000580f0e7223 */ /* 0x180fe20000010826 */
[----:B--2---:R-:W-:Y:S01]  /*5b10*/  FADD.FTZ R42, R178, R11 ;  /* 0x0000000bb22a7221 */ /* 0x004fe20000010000 */
[-CC-:B------:R-:W-:Y:S01]  /*5b20*/  FFMA.FTZ R181, R21, R88.reuse, -R38.reuse ;  /* 0x0000005815b57223 */ /* 0x180fe20000010826 */
[----:B------:R-:W-:Y:S01]  /*5b30*/  MUFU.EX2 R177, R177 ;  /* 0x000000b100b17308 */ /* 0x000fe20000000800 */
[-C--:B------:R-:W-:Y:S01]  /*5b40*/  FFMA.FTZ R20, R41, R88.reuse, -R38 ;  /* 0x0000005829147223 */ /* 0x080fe20000010826 */
[----:B---3--:R-:W-:Y:S01]  /*5b50*/  FADD.FTZ R11, R31, R42 ;  /* 0x0000002a1f0b7221 */ /* 0x008fe20000010000 */
[-CC-:B------:R-:W-:Y:S01]  /*5b60*/  FFMA.FTZ R183, R43, R88.reuse, -R38.reuse ;  /* 0x000000582bb77223 */ /* 0x180fe20000010826 */
[-CC-:B------:R-:W-:Y:S01]  /*5b70*/  FFMA.FTZ R24, R45, R88.reuse, -R38.reuse ;  /* 0x000000582d187223 */ /* 0x180fe20000010826 */
[-CC-:B------:R-:W-:Y:S01]  /*5b80*/  FFMA.FTZ R185, R47, R88.reuse, -R38.reuse ;  /* 0x000000582fb97223 */ /* 0x180fe20000010826 */
[----:B0-----:R-:W-:Y:S01]  /*5b90*/  FADD.FTZ R42, R180, R11 ;  /* 0x0000000bb42a7221 */ /* 0x001fe20000010000 */
[-CC-:B------:R-:W-:Y:S01]  /*5ba0*/  FFMA.FTZ R26, R49, R88.reuse, -R38.reuse ;  /* 0x00000058311a7223 */ /* 0x180fe20000010826 */
[----:B------:R-:W0:Y:S01]  /*5bb0*/  MUFU.EX2 R12, R12 ;  /* 0x0000000c000c7308 */ /* 0x000e220000000800 */
[-C--:B------:R-:W-:Y:S01]  /*5bc0*/  FFMA.FTZ R187, R51, R88.reuse, -R38 ;  /* 0x0000005833bb7223 */ /* 0x080fe20000010826 */
[----:B-----5:R-:W-:Y:S01]  /*5bd0*/  FADD.FTZ R11, R39, R42 ;  /* 0x0000002a270b7221 */ /* 0x020fe20000010000 */
[-CC-:B------:R-:W-:Y:S01]  /*5be0*/  FFMA.FTZ R28, R53, R88.reuse, -R38.reuse ;  /* 0x00000058351c7223 */ /* 0x180fe20000010826 */
[-CC-:B------:R-:W-:Y:S01]  /*5bf0*/  FFMA.FTZ R189, R55, R88.reuse, -R38.reuse ;  /* 0x0000005837bd7223 */ /* 0x180fe20000010826 */
[-CC-:B------:R-:W-:Y:S01]  /*5c00*/  FFMA.FTZ R30, R57, R88.reuse, -R38.reuse ;  /* 0x00000058391e7223 */ /* 0x180fe20000010826 */
[----:B------:R-:W-:Y:S01]  /*5c10*/  FADD.FTZ R44, R182, R11 ;  /* 0x0000000bb62c7221 */ /* 0x000fe20000010000 */
[-CC-:B------:R-:W-:Y:S01]  /*5c20*/  FFMA.FTZ R191, R59, R88.reuse, -R38.reuse ;  /* 0x000000583bbf7223 */ /* 0x180fe20000010826 */
[----:B------:R-:W1:Y:S01]  /*5c30*/  MUFU.EX2 R179, R179 ;  /* 0x000000b300b37308 */ /* 0x000e620000000800 */
[-C--:B------:R-:W-:Y:S01]  /*5c40*/  FFMA.FTZ R32, R61, R88.reuse, -R38 ;  /* 0x000000583d207223 */ /* 0x080fe20000010826 */
[----:B------:R-:W-:Y:S01]  /*5c50*/  FADD.FTZ R11, R91, R44 ;  /* 0x0000002c5b0b7221 */ /* 0x000fe20000010000 */
[-CC-:B------:R-:W-:Y:S01]  /*5c60*/  FFMA.FTZ R193, R63, R88.reuse, -R38.reuse ;  /* 0x000000583fc17223 */ /* 0x180fe20000010826 */
[-CC-:B------:R-:W-:Y:S01]  /*5c70*/  FFMA.FTZ R34, R65, R88.reuse, -R38.reuse ;  /* 0x0000005841227223 */ /* 0x180fe20000010826 */
[-CC-:B------:R-:W-:Y:S01]  /*5c80*/  FFMA.FTZ R195, R67, R88.reuse, -R38.reuse ;  /* 0x0000005843c37223 */ /* 0x180fe20000010826 */
[----:B----4-:R-:W-:Y:S01]  /*5c90*/  FADD.FTZ R44, R184, R11 ;  /* 0x0000000bb82c7221 */ /* 0x010fe20000010000 */
[-C--:B------:R-:W-:Y:S01]  /*5ca0*/  FFMA.FTZ R36, R69, R88.reuse, -R38 ;  /* 0x0000005845247223 */ /* 0x080fe20000010826 */
[----:B------:R-:W2:Y:S01]  /*5cb0*/  MUFU.EX2 R186, R186 ;  /* 0x000000ba00ba7308 */ /* 0x000ea20000000800 */
[----:B0-----:R-:W-:Y:S01]  /*5cc0*/  FADD.FTZ R46, R177, R12 ;  /* 0x0000000cb12e7221 */ /* 0x001fe20000010000 */
[----:B------:R-:W-:Y:S01]  /*5cd0*/  FADD.FTZ R13, R95, R44 ;  /* 0x0000002c5f0d7221 */ /* 0x000fe20000010000 */
[-CC-:B------:R-:W-:Y:S01]  /*5ce0*/  FFMA.FTZ R197, R71, R88.reuse, -R38.reuse ;  /* 0x0000005847c57223 */ /* 0x180fe20000010826 */
[-CC-:B------:R-:W-:Y:S01]  /*5cf0*/  FFMA.FTZ R40, R73, R88.reuse, -R38.reuse ;  /* 0x0000005849287223 */ /* 0x180fe20000010826 */
[-CC-:B------:R-:W-:Y:S01]  /*5d00*/  FFMA.FTZ R199, R75, R88.reuse, -R38.reuse ;  /* 0x000000584bc77223 */ /* 0x180fe20000010826 */
[-CC-:B------:R-:W-:Y:S01]  /*5d10*/  FFMA.FTZ R42, R77, R88.reuse, -R38.reuse ;  /* 0x000000584d2a7223 */ /* 0x180fe20000010826 */
[-C--:B------:R-:W-:Y:S01]  /*5d20*/  FFMA.FTZ R201, R79, R88.reuse, -R38 ;  /* 0x000000584fc97223 */ /* 0x080fe20000010826 */
[----:B------:R-:W0:Y:S01]  /*5d30*/  MUFU.EX2 R14, R14 ;  /* 0x0000000e000e7308 */ /* 0x000e220000000800 */
        /* <DEDUP_REMOVED lines=11> */
[-CC-:B------:R-:W-:Y:S01]  /*5df0*/  FFMA.FTZ R25, R25, R88.reuse, -R38.reuse ;  /* 0x0000005819197223 */ /* 0x180fe20000010826 */
[-CC-:B------:R-:W-:Y:S01]  /*5e00*/  FFMA.FTZ R29, R29, R88.reuse, -R38.reuse ;  /* 0x000000581d1d7223 */ /* 0x180fe20000010826 */
[-CC-:B------:R-:W-:Y:S01]  /*5e10*/  FFMA.FTZ R139, R139, R88.reuse, -R38.reuse ;  /* 0x000000588b8b7223 */ /* 0x180fe20000010826 */
[-CC-:B------:R-:W-:Y:S01]  /*5e20*/  FFMA.FTZ R143, R143, R88.reuse, -R38.reuse ;  /* 0x000000588f8f7223 */ /* 0x180fe20000010826 */
[----:B------:R-:W2:Y:S01]  /*5e30*/  MUFU.EX2 R181, R181 ;  /* 0x000000b500b57308 */ /* 0x000ea20000000800 */
[----:B0-----:R-:W-:Y:S01]  /*5e40*/  FADD.FTZ R46, R14, R11 ;  /* 0x0000000b0e2e7221 */ /* 0x001fe20000010000 */
[-CC-:B------:R-:W-:Y:S01]  /*5e50*/  FFMA.FTZ R147, R147, R88.reuse, -R38.reuse ;  /* 0x0000005893937223 */ /* 0x180fe20000010826 */
[-CC-:B------:R-:W-:Y:S01]  /*5e60*/  FFMA.FTZ R125, R125, R88.reuse, -R38.reuse ;  /* 0x000000587d7d7223 */ /* 0x180fe20000010826 */
[-CC-:B------:R-:W-:Y:S01]  /*5e70*/  FFMA.FTZ R127, R127, R88.reuse, -R38.reuse ;  /* 0x000000587f7f7223 */ /* 0x180fe20000010826 */
[-CC-:B------:R-:W-:Y:S01]  /*5e80*/  FFMA.FTZ R133, R133, R88.reuse, -R38.reuse ;  /* 0x0000005885857223 */ /* 0x180fe20000010826 */
[-CC-:B------:R-:W-:Y:S01]  /*5e90*/  FFMA.FTZ R137, R137, R88.reuse, -R38.reuse ;  /* 0x0000005889897223 */ /* 0x180fe20000010826 */
[----:B------:R-:W-:Y:S01]  /*5ea0*/  FFMA.FTZ R149, R149, R88, -R38 ;  /* 0x0000005895957223 */ /* 0x000fe20000010826 */
[----:B------:R-:W0:Y:S01]  /*5eb0*/  MUFU.EX2 R188, R188 ;  /* 0x000000bc00bc7308 */ /* 0x000e220000000800 */
        /* <DEDUP_REMOVED lines=16> */
[----:B0-----:R-:W-:Y:S01]  /*5fc0*/  FADD.FTZ R46, R188, R13 ;  /* 0x0000000dbc2e7221 */ /* 0x001fe20000010000 */
[----:B------:R-:W-:Y:S01]  /*5fd0*/  F2FP.BF16.F32.PACK_AB R184, R95, R184 ;  /* 0x000000b85fb8723e */ /* 0x000fe200000010ff */
[--C-:B------:R-:W-:Y:S01]  /*5fe0*/  IMAD.MOV.U32 R69, RZ, RZ, R87.reuse ;  /* 0x000000ffff457224 */ /* 0x100fe200078e0057 */
[----:B------:R-:W-:Y:S01]  /*5ff0*/  F2FP.BF16.F32.PACK_AB R186, R99, R186 ;  /* 0x000000ba63ba723e */ /* 0x000fe200000010ff */
[--C-:B------:R-:W-:Y:S01]  /*6000*/  IMAD.MOV.U32 R67, RZ, RZ, R87.reuse ;  /* 0x000000ffff437224 */ /* 0x100fe200078e0057 */
[----:B------:R-:W-:Y:S01]  /*6010*/  MOV R73, R87 ;  /* 0x0000005700497202 */ /* 0x000fe20000000f00 */
[----:B------:R-:W-:Y:S01]  /*6020*/  IMAD.MOV.U32 R65, RZ, RZ, R87 ;  /* 0x000000ffff417224 */ /* 0x000fe200078e0057 */
[----:B------:R-:W0:Y:S01]  /*6030*/  MUFU.EX2 R183, R183 ;  /* 0x000000b700b77308 */ /* 0x000e220000000800 */
[C---:B-1----:R-:W-:Y:S01]  /*6040*/  FADD.FTZ R48, R20.reuse, R11 ;  /* 0x0000000b14307221 */ /* 0x042fe20000010000 */
[----:B------:R-:W-:Y:S01]  /*6050*/  F2FP.BF16.F32.PACK_AB R181, R20, R181 ;  /* 0x000000b514b5723e */ /* 0x000fe200000010ff */
[--C-:B------:R-:W-:Y:S01]  /*6060*/  IMAD.MOV.U32 R63, RZ, RZ, R87.reuse ;  /* 0x000000ffff3f7224 */ /* 0x100fe200078e0057 */
[----:B------:R-:W-:Y:S01]  /*6070*/  MOV R55, R87 ;  /* 0x0000005700377202 */ /* 0x000fe20000000f00 */
[----:B------:R-:W-:-:S02]  /*6080*/  IMAD.MOV.U32 R61, RZ, RZ, R87 ;  /* 0x000000ffff3d7224 */ /* 0x000fc400078e0057 */
[--C-:B------:R-:W-:Y:S01]  /*6090*/  IMAD.MOV.U32 R59, RZ, RZ, R87.reuse ;  /* 0x000000ffff3b7224 */ /* 0x100fe200078e0057 */
[----:B------:R-:W1:Y:S01]  /*60a0*/  MUFU.EX2 R190, R190 ;  /* 0x000000be00be7308 */ /* 0x000e620000000800 */
[----:B--2---:R-:W-:Y:S01]  /*60b0*/  FADD.FTZ R13, R103, R46 ;  /* 0x0000002e670d7221 */ /* 0x004fe20000010000 */
[----:B------:R-:W-:Y:S01]  /*60c0*/  FFMA.FTZ R46, R35, R88, -R38 ;  /* 0x00000058232e7223 */ /* 0x000fe20000010826 */
[----:B------:R-:W-:Y:S01]  /*60d0*/  F2FP.BF16.F32.PACK_AB R188, R103, R188 ;  /* 0x000000bc67bc723e */ /* 0x000fe200000010ff */
[--C-:B------:R-:W-:Y:S02]  /*60e0*/  IMAD.MOV.U32 R57, RZ, RZ, R87.reuse ;  /* 0x000000ffff397224 */ /* 0x100fe400078e0057 */
[--C-:B------:R-:W-:Y:S02]  /*60f0*/  IMAD.MOV.U32 R53, RZ, RZ, R87.reuse ;  /* 0x000000ffff357224 */ /* 0x100fe400078e0057 */
[----:B------:R-:W2:Y:S01]  /*6100*/  MUFU.EX2 R24, R24 ;  /* 0x0000001800187308 */ /* 0x000ea20000000800 */
[----:B0-----:R-:W-:Y:S01]  /*6110*/  FADD.FTZ R11, R183, R48 ;  /* 0x00000030b70b7221 */ /* 0x001fe20000010000 */
[----:B------:R-:W-:-:S02]  /*6120*/  IMAD.MOV.U32 R51, RZ, RZ, R87 ;  /* 0x000000ffff337224 */ /* 0x000fc400078e0057 */
[--C-:B------:R-:W-:Y:S02]  /*6130*/  IMAD.MOV.U32 R49, RZ, RZ, R87.reuse ;  /* 0x000000ffff317224 */ /* 0x100fe400078e0057 */
[----:B------:R-:W-:Y:S02]  /*6140*/  IMAD.MOV.U32 R47, RZ, RZ, R87 ;  /* 0x000000ffff2f7224 */ /* 0x000fe400078e0057 */
[----:B------:R-:W0:Y:S01]  /*6150*/  MUFU.EX2 R107, R107 ;  /* 0x0000006b006b7308 */ /* 0x000e220000000800 */
[----:B-1----:R-:W-:Y:S01]  /*6160*/  FADD.FTZ R50, R190, R13 ;  /* 0x0000000dbe327221 */ /* 0x002fe20000010000 */
[--C-:B------:R-:W-:Y:S02]  /*6170*/  IMAD.MOV.U32 R45, RZ, RZ, R87.reuse ;  /* 0x000000ffff2d7224 */ /* 0x100fe400078e0057 */
[--C-:B------:R-:W-:Y:S02]  /*6180*/  IMAD.MOV.U32 R43, RZ, RZ, R87.reuse ;  /* 0x000000ffff2b7224 */ /* 0x100fe400078e0057 */
[----:B------:R-:W-:-:S02]  /*6190*/  IMAD.MOV.U32 R41, RZ, RZ, R87 ;  /* 0x000000ffff297224 */ /* 0x000fc400078e0057 */
[----:B------:R-:W1:Y:S01]  /*61a0*/  MUFU.EX2 R185, R185 ;  /* 0x000000b900b97308 */ /* 0x000e620000000800 */
[C---:B--2---:R-:W-:Y:S01]  /*61b0*/  FADD.FTZ R48, R24.reuse, R11 ;  /* 0x0000000b18307221 */ /* 0x044fe20000010000 */
[----:B------:R-:W-:Y:S01]  /*61c0*/  F2FP.BF16.F32.PACK_AB R183, R24, R183 ;  /* 0x000000b718b7723e */ /* 0x000fe200000010ff */
[--C-:B------:R-:W-:Y:S02]  /*61d0*/  IMAD.MOV.U32 R39, RZ, RZ, R87.reuse ;  /* 0x000000ffff277224 */ /* 0x100fe400078e0057 */
[--C-:B------:R-:W-:Y:S02]  /*61e0*/  IMAD.MOV.U32 R35, RZ, RZ, R87.reuse ;  /* 0x000000ffff237224 */ /* 0x100fe400078e0057 */
[--C-:B------:R-:W-:Y:S01]  /*61f0*/  IMAD.MOV.U32 R33, RZ, RZ, R87.reuse ;  /* 0x000000ffff217224 */ /* 0x100fe200078e0057 */
[----:B------:R-:W2:Y:S01]  /*6200*/  MUFU.EX2 R192, R192 ;  /* 0x000000c000c07308 */ /* 0x000ea20000000800 */
[C---:B0-----:R-:W-:Y:S01]  /*6210*/  FADD.FTZ R13, R107.reuse, R50 ;  /* 0x000000326b0d7221 */ /* 0x041fe20000010000 */
[----:B------:R-:W-:Y:S01]  /*6220*/  F2FP.BF16.F32.PACK_AB R190, R107, R190 ;  /* 0x000000be6bbe723e */ /* 0x000fe200000010ff */
[----:B------:R-:W-:-:S02]  /*6230*/  IMAD.MOV.U32 R31, RZ, RZ, R87 ;  /* 0x000000ffff1f7224 */ /* 0x000fc400078e0057 */
[--C-:B------:R-:W-:Y:S02]  /*6240*/  IMAD.MOV.U32 R27, RZ, RZ, R87.reuse ;  /* 0x000000ffff1b7224 */ /* 0x100fe400078e0057 */
[----:B------:R-:W-:Y:S01]  /*6250*/  IMAD.MOV.U32 R24, RZ, RZ, R87 ;  /* 0x000000ffff187224 */ /* 0x000fe200078e0057 */
        /* <DEDUP_REMOVED lines=10> */
[----:B------:R-:W-:-:S06]  /*6300*/  F2FP.BF16.F32.PACK_AB R192, R111, R192 ;  /* 0x000000c06fc0723e */ /* 0x000fcc00000010ff */
[----:B------:R-:W1:Y:S01]  /*6310*/  MUFU.EX2 R28, R28 ;  /* 0x0000001c001c7308 */ /* 0x000e620000000800 */
[----:B--2---:R-:W-:-:S07]  /*6320*/  FADD.FTZ R13, R187, R48 ;  /* 0x00000030bb0d7221 */ /* 0x004fce0000010000 */
[----:B------:R-:W2:Y:S01]  /*6330*/  MUFU.EX2 R189, R189 ;  /* 0x000000bd00bd7308 */ /* 0x000ea20000000800 */
[----:B0-----:R-:W-:Y:S01]  /*6340*/  FADD.FTZ R50, R194, R11 ;  /* 0x0000000bc2327221 */ /* 0x001fe20000010000 */
[----:B------:R-:W-:-:S04]  /*6350*/  @!P1 PRMT R11, RZ, 0x654, R10 ;  /* 0x00000654ff0b9816 */ /* 0x000fc8000000000a */
[----:B------:R2:W-:Y:S02]  /*6360*/  @!P1 SYNCS.ARRIVE.TRANS64.RED.A1T0 RZ, [R11+URZ], RZ ;  /* 0x000000ff0bff99a7 */ /* 0x0005e4000810043f */
[----:B------:R-:W0:Y:S01]  /*6370*/  MUFU.EX2 R113, R113 ;  /* 0x0000007100717308 */ /* 0x000e220000000800 */
[C---:B-1----:R-:W-:Y:S01]  /*6380*/  FADD.FTZ R48, R28.reuse, R13 ;  /* 0x0000000d1c307221 */ /* 0x042fe20000010000 */
[----:B------:R-:W-:Y:S02]  /*6390*/  F2FP.BF16.F32.PACK_AB R187, R28, R187 ;  /* 0x000000bb1cbb723e */ /* 0x000fe400000010ff */
[----:B------:R-:W-:-:S04]  /*63a0*/  MOV R28, R87 ;  /* 0x00000057001c7202 */ /* 0x000fc80000000f00 */
[----:B------:R-:W1:Y:S01]  /*63b0*/  MUFU.EX2 R30, R30 ;  /* 0x0000001e001e7308 */ /* 0x000e620000000800 */
[----:B--2---:R-:W-:-:S07]  /*63c0*/  FADD.FTZ R11, R189, R48 ;  /* 0x00000030bd0b7221 */ /* 0x004fce0000010000 */
[----:B------:R-:W2:Y:S01]  /*63d0*/  MUFU.EX2 R196, R196 ;  /* 0x000000c400c47308 */ /* 0x000ea20000000800 */
[C---:B0-----:R-:W-:Y:S01]  /*63e0*/  FADD.FTZ R13, R113.reuse, R50 ;  /* 0x00000032710d7221 */ /* 0x041fe20000010000 */
[----:B------:R-:W-:-:S06]  /*63f0*/  F2FP.BF16.F32.PACK_AB R194, R113, R194 ;  /* 0x000000c271c2723e */ /* 0x000fcc00000010ff */
[----:B------:R-:W0:Y:S01]  /*6400*/  MUFU.EX2 R191, R191 ;  /* 0x000000bf00bf7308 */ /* 0x000e220000000800 */
[C---:B-1----:R-:W-:Y:S01]  /*6410*/  FADD.FTZ R48, R30.reuse, R11 ;  /* 0x0000000b1e307221 */ /* 0x042fe20000010000 */
[----:B------:R-:W-:Y:S01]  /*6420*/  F2FP.BF16.F32.PACK_AB R189, R30, R189 ;  /* 0x000000bd1ebd723e */ /* 0x000fe200000010ff */
[----:B------:R-:W-:-:S05]  /*6430*/  IMAD.MOV.U32 R30, RZ, RZ, R87 ;  /* 0x000000ffff1e7224 */ /* 0x000fca00078e0057 */
[----:B------:R-:W1:Y:S01]  /*6440*/  MUFU.EX2 R115, R115 ;  /* 0x0000007300737308 */ /* 0x000e620000000800 */
[----:B--2---:R-:W-:-:S07]  /*6450*/  FADD.FTZ R50, R196, R13 ;  /* 0x0000000dc4327221 */ /* 0x004fce0000010000 */
[----:B------:R-:W2:Y:S01]  /*6460*/  MUFU.EX2 R32, R32 ;  /* 0x0000002000207308 */ /* 0x000ea20000000800 */
[----:B0-----:R-:W-:-:S07]  /*6470*/  FADD.FTZ R11, R191, R48 ;  /* 0x00000030bf0b7221 */ /* 0x001fce0000010000 */
[----:B------:R-:W0:Y:S01]  /*6480*/  MUFU.EX2 R198, R198 ;  /* 0x000000c600c67308 */ /* 0x000e220000000800 */
[C---:B-1----:R-:W-:Y:S01]  /*6490*/  FADD.FTZ R13, R115.reuse, R50 ;  /* 0x00000032730d7221 */ /* 0x042fe20000010000 */
[----:B------:R-:W-:-:S06]  /*64a0*/  F2FP.BF16.F32.PACK_AB R196, R115, R196 ;  /* 0x000000c473c4723e */ /* 0x000fcc00000010ff */
[----:B------:R-:W1:Y:S01]  /*64b0*/  MUFU.EX2 R193, R193 ;  /* 0x000000c100c17308 */ /* 0x000e620000000800 */
[C---:B--2---:R-:W-:Y:S01]  /*64c0*/  FADD.FTZ R50, R32.reuse, R11 ;  /* 0x0000000b20327221 */ /* 0x044fe20000010000 */
[----:B------:R-:W-:Y:S01]  /*64d0*/  F2FP.BF16.F32.PACK_AB R191, R32, R191 ;  /* 0x000000bf20bf723e */ /* 0x000fe200000010ff */
[----:B------:R-:W-:-:S05]  /*64e0*/  IMAD.MOV.U32 R32, RZ, RZ, R87 ;  /* 0x000000ffff207224 */ /* 0x000fca00078e0057 */
[----:B------:R-:W2:Y:S01]  /*64f0*/  MUFU.EX2 R117, R117 ;  /* 0x0000007500757308 */ /* 0x000ea20000000800 */
[----:B0-----:R-:W-:-:S07]  /*6500*/  FADD.FTZ R52, R198, R13 ;  /* 0x0000000dc6347221 */ /* 0x001fce0000010000 */
[----:B------:R-:W0:Y:S01]  /*6510*/  MUFU.EX2 R34, R34 ;  /* 0x0000002200227308 */ /* 0x000e220000000800 */
[----:B-1----:R-:W-:-:S07]  /*6520*/  FADD.FTZ R11, R193, R50 ;  /* 0x00000032c10b7221 */ /* 0x002fce0000010000 */
[----:B------:R-:W1:Y:S01]  /*6530*/  MUFU.EX2 R200, R200 ;  /* 0x000000c800c87308 */ /* 0x000e620000000800 */
[C---:B--2---:R-:W-:Y:S01]  /*6540*/  FADD.FTZ R13, R117.reuse, R52 ;  /* 0x00000034750d7221 */ /* 0x044fe20000010000 */
[----:B------:R-:W-:-:S06]  /*6550*/  F2FP.BF16.F32.PACK_AB R198, R117, R198 ;  /* 0x000000c675c6723e */ /* 0x000fcc00000010ff */
[----:B------:R-:W2:Y:S01]  /*6560*/  MUFU.EX2 R195, R195 ;  /* 0x000000c300c37308 */ /* 0x000ea20000000800 */
[C---:B0-----:R-:W-:Y:S01]  /*6570*/  FADD.FTZ R50, R34.reuse, R11 ;  /* 0x0000000b22327221 */ /* 0x041fe20000010000 */
[----:B------:R-:W-:Y:S01]  /*6580*/  F2FP.BF16.F32.PACK_AB R193, R34, R193 ;  /* 0x000000c122c1723e */ /* 0x000fe200000010ff */
[----:B------:R-:W-:-:S05]  /*6590*/  IMAD.MOV.U32 R34, RZ, RZ, R87 ;  /* 0x000000ffff227224 */ /* 0x000fca00078e0057 */
        /* <DEDUP_REMOVED lines=53> */
[----:B------:R-:W-:Y:S02]  /*68f0*/  F2FP.BF16.F32.PACK_AB R203, R46, R203 ;  /* 0x000000cb2ecb723e */ /* 0x000fe400000010ff */
[----:B------:R-:W-:-:S04]  /*6900*/  MOV R46, R87 ;  /* 0x00000057002e7202 */ /* 0x000fc80000000f00 */
[----:B------:R-:W2:Y:S01]  /*6910*/  MUFU.EX2 R135, R135 ;  /* 0x0000008700877308 */ /* 0x000ea20000000800 */
[----:B0-----:R-:W-:-:S07]  /*6920*/  FADD.FTZ R56, R210, R13 ;  /* 0x0000000dd2387221 */ /* 0x001fce0000010000 */
[----:B------:R0:W3:Y:S01]  /*6930*/  MUFU.EX2 R10, R37 ;  /* 0x00000025000a7308 */ /* 0x0000e20000000800 */
[----:B-1----:R-:W-:-:S07]  /*6940*/  FADD.FTZ R11, R205, R54 ;  /* 0x00000036cd0b7221 */ /* 0x002fce0000010000 */
[----:B------:R-:W1:Y:S01]  /*6950*/  MUFU.EX2 R212, R212 ;  /* 0x000000d400d47308 */ /* 0x000e620000000800 */
[C---:B--2---:R-:W-:Y:S01]  /*6960*/  FADD.FTZ R13, R135.reuse, R56 ;  /* 0x00000038870d7221 */ /* 0x044fe20000010000 */
[----:B------:R-:W-:Y:S02]  /*6970*/  F2FP.BF16.F32.PACK_AB R210, R135, R210 ;  /* 0x000000d287d2723e */ /* 0x000fe400000010ff */
[----:B0-----:R-:W-:-:S04]  /*6980*/  MOV R37, R87 ;  /* 0x0000005700257202 */ /* 0x001fc80000000f00 */
[----:B------:R-:W0:Y:S01]  /*6990*/  MUFU.EX2 R93, R93 ;  /* 0x0000005d005d7308 */ /* 0x000e220000000800 */
[C---:B---3--:R-:W-:Y:S01]  /*69a0*/  FADD.FTZ R54, R10.reuse, R11 ;  /* 0x0000000b0a367221 */ /* 0x048fe20000010000 */
[----:B------:R-:W-:-:S06]  /*69b0*/  F2FP.BF16.F32.PACK_AB R205, R10, R205 ;  /* 0x000000cd0acd723e */ /* 0x000fcc00000010ff */
[----:B------:R-:W2:Y:S01]  /*69c0*/  MUFU.EX2 R141, R141 ;  /* 0x0000008d008d7308 */ /* 0x000ea20000000800 */
[----:B-1----:R-:W-:-:S07]  /*69d0*/  FADD.FTZ R56, R212, R13 ;  /* 0x0000000dd4387221 */ /* 0x002fce0000010000 */
[----:B------:R-:W1:Y:S01]  /*69e0*/  MUFU.EX2 R48, R97 ;  /* 0x0000006100307308 */ /* 0x000e620000000800 */
[----:B0-----:R-:W-:-:S07]  /*69f0*/  FADD.FTZ R11, R93, R54 ;  /* 0x000000365d0b7221 */ /* 0x001fce0000010000 */
[----:B------:R-:W0:Y:S01]  /*6a00*/  MUFU.EX2 R214, R214 ;  /* 0x000000d600d67308 */ /* 0x000e220000000800 */
[C---:B--2---:R-:W-:Y:S01]  /*6a10*/  FADD.FTZ R13, R141.reuse, R56 ;  /* 0x000000388d0d7221 */ /* 0x044fe20000010000 */
[----:B------:R-:W-:-:S06]  /*6a20*/  F2FP.BF16.F32.PACK_AB R212, R141, R212 ;  /* 0x000000d48dd4723e */ /* 0x000fcc00000010ff */
[----:B------:R-:W2:Y:S01]  /*6a30*/  MUFU.EX2 R105, R105 ;  /* 0x0000006900697308 */ /* 0x000ea20000000800 */
[C---:B-1----:R-:W-:Y:S01]  /*6a40*/  FADD.FTZ R56, R48.reuse, R11 ;  /* 0x0000000b30387221 */ /* 0x042fe20000010000 */
[----:B------:R-:W-:Y:S01]  /*6a50*/  F2FP.BF16.F32.PACK_AB R207, R48, R93 ;  /* 0x0000005d30cf723e */ /* 0x000fe200000010ff */
[----:B------:R-:W-:-:S05]  /*6a60*/  IMAD.MOV.U32 R48, RZ, RZ, R87 ;  /* 0x000000ffff307224 */ /* 0x000fca00078e0057 */
        /* <DEDUP_REMOVED lines=12> */
[----:B--2---:R-:W-:-:S07]  /*6b30*/  FADD.FTZ R58, R216, R13 ;  /* 0x0000000dd83a7221 */ /* 0x004fce0000010000 */
[----:B------:R2:W3:Y:S01]  /*6b40*/  MUFU.EX2 R38, R29 ;  /* 0x0000001d00267308 */ /* 0x0004e20000000800 */
[----:B-1----:R-:W-:-:S07]  /*6b50*/  FADD.FTZ R11, R25, R56 ;  /* 0x00000038190b7221 */ /* 0x002fce0000010000 */
[----:B------:R-:W1:Y:S01]  /*6b60*/  MUFU.EX2 R218, R218 ;  /* 0x000000da00da7308 */ /* 0x000e620000000800 */
[C---:B0-----:R-:W-:Y:S01]  /*6b70*/  FADD.FTZ R13, R151.reuse, R58 ;  /* 0x0000003a970d7221 */ /* 0x041fe20000010000 */
[----:B------:R-:W-:Y:S01]  /*6b80*/  F2FP.BF16.F32.PACK_AB R216, R151, R216 ;  /* 0x000000d897d8723e */ /* 0x000fe200000010ff */
[----:B--2---:R-:W-:-:S05]  /*6b90*/  IMAD.MOV.U32 R29, RZ, RZ, R87 ;  /* 0x000000ffff1d7224 */ /* 0x004fca00078e0057 */
[----:B------:R-:W0:Y:S01]  /*6ba0*/  MUFU.EX2 R139, R139 ;  /* 0x0000008b008b7308 */ /* 0x000e220000000800 */
[C---:B---3--:R-:W-:Y:S01]  /*6bb0*/  FADD.FTZ R58, R38.reuse, R11 ;  /* 0x0000000b263a7221 */ /* 0x048fe20000010000 */
[----:B------:R-:W-:Y:S01]  /*6bc0*/  F2FP.BF16.F32.PACK_AB R211, R38, R25 ;  /* 0x0000001926d3723e */ /* 0x000fe200000010ff */
[--C-:B------:R-:W-:Y:S02]  /*6bd0*/  IMAD.MOV.U32 R38, RZ, RZ, R87.reuse ;  /* 0x000000ffff267224 */ /* 0x100fe400078e0057 */
[----:B------:R-:W-:-:S03]  /*6be0*/  IMAD.MOV.U32 R25, RZ, RZ, R87 ;  /* 0x000000ffff197224 */ /* 0x000fc600078e0057 */
[----:B------:R-:W2:Y:S01]  /*6bf0*/  MUFU.EX2 R52, R143 ;  /* 0x0000008f00347308 */ /* 0x000ea20000000800 */
[----:B-1----:R-:W-:-:S07]  /*6c00*/  FADD.FTZ R60, R218, R13 ;  /* 0x0000000dda3c7221 */ /* 0x002fce0000010000 */
[----:B------:R-:W1:Y:S01]  /*6c10*/  MUFU.EX2 R147, R147 ;  /* 0x0000009300937308 */ /* 0x000e620000000800 */
[----:B0-----:R-:W-:Y:S01]  /*6c20*/  FADD.FTZ R13, R139, R58 ;  /* 0x0000003a8b0d7221 */ /* 0x001fe20000010000 */
[----:B------:R-:W-:-:S06]  /*6c30*/  IMAD.MOV.U32 R58, RZ, RZ, R87 ;  /* 0x000000ffff3a7224 */ /* 0x000fcc00078e0057 */
[----:B------:R-:W0:Y:S01]  /*6c40*/  MUFU.EX2 R54, R125 ;  /* 0x0000007d00367308 */ /* 0x000e220000000800 */
[C---:B--2---:R-:W-:Y:S01]  /*6c50*/  FADD.FTZ R12, R52.reuse, R13 ;  /* 0x0000000d340c7221 */ /* 0x044fe20000010000 */
[----:B------:R-:W-:Y:S01]  /*6c60*/  F2FP.BF16.F32.PACK_AB R213, R52, R139 ;  /* 0x0000008b34d5723e */ /* 0x000fe200000010ff */
[----:B------:R-:W-:-:S05]  /*6c70*/  IMAD.MOV.U32 R52, RZ, RZ, R87 ;  /* 0x000000ffff347224 */ /* 0x000fca00078e0057 */
        /* <DEDUP_REMOVED lines=10> */
[----:B------:R-:W-:Y:S01]  /*6d20*/  F2FP.BF16.F32.PACK_AB R217, R56, R127 ;  /* 0x0000007f38d9723e */ /* 0x000fe200000010ff */
[----:B------:R-:W-:-:S05]  /*6d30*/  IMAD.MOV.U32 R56, RZ, RZ, R87 ;  /* 0x000000ffff387224 */ /* 0x000fca00078e0057 */
[----:B------:R-:W1:Y:S01]  /*6d40*/  MUFU.EX2 R12, R149 ;  /* 0x00000095000c7308 */ /* 0x000e620000000800 */
[----:B0-----:R-:W-:Y:S01]  /*6d50*/  FADD.FTZ R13, R137, R10 ;  /* 0x0000000a890d7221 */ /* 0x001fe20000010000 */
[C---:B--2---:R-:W-:Y:S01]  /*6d60*/  FADD.FTZ R11, R153.reuse, R60 ;  /* 0x0000003c990b7221 */ /* 0x044fe20000010000 */
[----:B------:R-:W-:Y:S01]  /*6d70*/  F2FP.BF16.F32.PACK_AB R218, R153, R218 ;  /* 0x000000da99da723e */ /* 0x000fe200000010ff */
[----:B------:R-:W-:Y:S02]  /*6d80*/  IMAD.MOV.U32 R60, RZ, RZ, R87 ;  /* 0x000000ffff3c7224 */ /* 0x000fe400078e0057 */
[C---:B-1----:R-:W-:Y:S01]  /*6d90*/  FADD.FTZ R10, R12.reuse, R13 ;  /* 0x0000000d0c0a7221 */ /* 0x042fe20000010000 */
[----:B------:R-:W-:Y:S01]  /*6da0*/  F2FP.BF16.F32.PACK_AB R219, R12, R137 ;  /* 0x000000890cdb723e */ /* 0x000fe200000010ff */
        /* <DEDUP_REMOVED lines=38> */
[----:B------:R-:W-:-:S06]  /*7010*/  ULDC UR7, c[0x0][0x9d8] ;  /* 0x0002760000077ab9 */ /* 0x000fcc0000000800 */
.L_x_5786:
[----:B------:R-:W-:Y:S01]  /*7020*/  UIADD3 UR6, UR60, 0x1, URZ ;  /* 0x000000013c067890 */ /* 0x000fe2000fffe03f */
[----:B------:R-:W-:-:S03]  /*7030*/  ISETP.NE.AND P3, PT, RZ, UR61, PT ;  /* 0x0000003dff007c0c */ /* 0x000fc6000bf65270 */
[----:B------:R-:W-:-:S04]  /*7040*/  UISETP.NE.AND UP0, UPT, UR6, 0x2, UPT ;  /* 0x000000020600788c */ /* 0x000fc8000bf05270 */
[----:B------:R-:W-:Y:S02]  /*7050*/  USEL UR10, URZ, 0x1, UP0 ;  /* 0x000000013f0a7887 */ /* 0x000fe40008000000 */
[----:B------:R-:W-:-:S04]  /*7060*/  USEL UR6, UR6, URZ, UP0 ;  /* 0x0000003f06067287 */ /* 0x000fc80008000000 */
[----:B------:R-:W-:Y:S02]  /*7070*/  LOP3.LUT R16, R15, UR10, RZ, 0x3c, !PT ;  /* 0x0000000a0f107c12 */ /* 0x000fe4000f8e3cff */
[----:B------:R-:W-:Y:S01]  /*7080*/  MOV R2, UR6 ;  /* 0x0000000600027c02 */ /* 0x000fe20008000f00 */
[----:B------:R-:W-:Y:S06]  /*7090*/  @P3 BRA `(.L_x_5778) ;  /* 0x0000000000343947 */ /* 0x000fec0003800000 */
[----:B------:R-:W-:Y:S05]  /*70a0*/  @!P0 BRA `(.L_x_5779) ;  /* 0x0000000000048947 */ /* 0x000fea0003800000 */
[----:B------:R-:W-:Y:S01]  /*70b0*/  BPT.TRAP 0x1 ;  /* 0x000000040000795c */ /* 0x000fe20000300000 */
.L_x_5779:
[----:B------:R-:W0:Y:S01]  /*70c0*/  S2UR UR10, SR_CgaCtaId ;  /* 0x00000000000a79c3 */ /* 0x000e220000008800 */
[----:B------:R-:W-:Y:S01]  /*70d0*/  UMOV UR6, 0x400 ;  /* 0x0000040000067882 */ /* 0x000fe20000000000 */
[----:B------:R-:W-:Y:S01]  /*70e0*/  SHF.L.U32 R21, R16, 0x1f, RZ ;  /* 0x0000001f10157819 */ /* 0x000fe200000006ff */
[----:B0-----:R-:W-:-:S06]  /*70f0*/  ULEA UR6, UR10, UR6, 0x18 ;  /* 0x000000060a067291 */ /* 0x001fcc000f8ec03f */
[----:B------:R-:W-:-:S04]  /*7100*/  LEA R0, R2, UR6, 0x3 ;  /* 0x0000000602007c11 */ /* 0x000fc8000f8e18ff */
[----:B------:R0:W1:Y:S01]  /*7110*/  SYNCS.PHASECHK.TRANS64.TRYWAIT P2, [R0+URZ+0x34830], R21 ;  /* 0x03483015000075a7 */ /* 0x000062000804017f */
[----:B------:R-:W-:Y:S05]  /*7120*/  @!P0 BRA `(.L_x_5780) ;  /* 0x0000000000048947 */ /* 0x000fea0003800000 */
[----:B------:R-:W-:Y:S01]  /*7130*/  BPT.TRAP 0x1 ;  /* 0x000000040000795c */ /* 0x000fe20000300000 */
.L_x_5780:
[----:B-1----:R-:W-:Y:S05]  /*7140*/  @P2 BRA `(.L_x_5778) ;  /* 0x0000000000082947 */ /* 0x002fea0003800000 */
[----:B------:R-:W1:Y:S02]  /*7150*/  SYNCS.PHASECHK.TRANS64.TRYWAIT P2, [R0+URZ+0x34830], R21 ;  /* 0x03483015000075a7 */ /* 0x000e64000804017f */
[----:B-1----:R-:W-:Y:S05]  /*7160*/  @!P2 BRA `(.L_x_5781) ;  /* 0x000000c800d0a947 */ /* 0x002fea0003800000 */
.L_x_5778:
[----:B------:R-:W2:Y:S01]  /*7170*/  S2R R20, SR_TID.X ;  /* 0x0000000000147919 */ /* 0x000ea20000002100 */
[----:B01----:R-:W-:Y:S01]  /*7180*/  IMAD R0, R2, 0xb00, R3 ;  /* 0x00000b0002007824 */ /* 0x003fe200078e0203 */
        /* <DEDUP_REMOVED lines=13> */
[----:B------:R-:W-:Y:S01]  /*7260*/  UMOV UR56, UR14 ;  /* 0x0000000e00387c82 */ /* 0x000fe20008000000 */
[----:B------:R-:W-:Y:S01]  /*7270*/  UMOV UR24, UR14 ;  /* 0x0000000e00187c82 */ /* 0x000fe20008000000 */
[----:B------:R-:W-:Y:S01]  /*7280*/  UMOV UR57, UR15 ;  /* 0x0000000f00397c82 */ /* 0x000fe20008000000 */
[----:B------:R-:W-:Y:S01]  /*7290*/  UMOV UR25, UR15 ;  /* 0x0000000f00197c82 */ /* 0x000fe20008000000 */
[----:B------:R-:W-:Y:S01]  /*72a0*/  UMOV UR58, UR6 ;  /* 0x00000006003a7c82 */ /* 0x000fe20008000000 */
[----:B------:R-:W-:Y:S01]  /*72b0*/  UIADD3 UR26, UR6, 0x80, URZ ;  /* 0x00000080061a7890 */ /* 0x000fe2000fffe03f */
[----:B------:R-:W-:Y:S01]  /*72c0*/  R2UR UR19, R7 ;  /* 0x00000000071372ca */ /* 0x000fe200000e0000 */
        /* <DEDUP_REMOVED lines=11> */
[----:B------:R-:W-:Y:S01]  /*7380*/  VIADD R0, R20, 0x8 ;  /* 0x0000000814007836 */ /* 0x000fe20000000000 */
        /* <DEDUP_REMOVED lines=578> */
[----:B0-----:R-:W-:Y:S05]  /*97b0*/  @P3 BRA `(.L_x_5782) ;  /* 0x0000000000343947 */ /* 0x001fea0003800000 */
[----:B------:R-:W-:Y:S05]  /*97c0*/  @!P0 BRA `(.L_x_5783) ;  /* 0x0000000000048947 */ /* 0x000fea0003800000 */
[----:B------:R-:W-:Y:S01]  /*97d0*/  BPT.TRAP 0x1 ;  /* 0x000000040000795c */ /* 0x000fe20000300000 */
.L_x_5783:
[----:B------:R-:W0:Y:S01]  /*97e0*/  S2UR UR10, SR_CgaCtaId ;  /* 0x00000000000a79c3 */ /* 0x000e220000008800 */
[----:B------:R-:W-:Y:S01]  /*97f0*/  UMOV UR6, 0x400 ;  /* 0x0000040000067882 */ /* 0x000fe20000000000 */
[----:B------:R-:W-:Y:S01]  /*9800*/  SHF.L.U32 R0, R15, 0x1f, RZ ;  /* 0x0000001f0f007819 */ /* 0x000fe200000006ff */
[----:B0-----:R-:W-:-:S04]  /*9810*/  ULEA UR6, UR10, UR6, 0x18 ;  /* 0x000000060a067291 */ /* 0x001fc8000f8ec03f */
[----:B------:R-:W-:-:S09]  /*9820*/  ULEA UR6, UR60, UR6, 0x3 ;  /* 0x000000063c067291 */ /* 0x000fd2000f8e183f */
[----:B------:R0:W1:Y:S01]  /*9830*/  SYNCS.PHASECHK.TRANS64.TRYWAIT P2, [UR6+0x34850], R0 ;  /* 0x03485000ff0075a7 */ /* 0x0000620008040146 */
[----:B------:R-:W-:Y:S05]  /*9840*/  @!P0 BRA `(.L_x_5784) ;  /* 0x0000000000048947 */ /* 0x000fea0003800000 */
[----:B------:R-:W-:Y:S01]  /*9850*/  BPT.TRAP 0x1 ;  /* 0x000000040000795c */ /* 0x000fe20000300000 */
.L_x_5784:
[----:B-1----:R-:W-:Y:S05]  /*9860*/  @P2 BRA `(.L_x_5782) ;  /* 0x0000000000082947 */ /* 0x002fea0003800000 */
[----:B------:R-:W1:Y:S02]  /*9870*/  SYNCS.PHASECHK.TRANS64.TRYWAIT P2, [UR6+0x34850], R0 ;  /* 0x03485000ff0075a7 */ /* 0x000e640008040146 */
[----:B-1----:R-:W-:Y:S05]  /*9880*/  @!P2 BRA `(.L_x_5785) ;  /* 0x000000a4001ca947 */ /* 0x002fea0003800000 */
.L_x_5782:
[----:B------:R-:W2:Y:S01]  /*9890*/  S2UR UR10, SR_CgaCtaId ;  /* 0x00000000000a79c3 */ /* 0x000ea20000008800 */
[----:B------:R-:W-:Y:S01]  /*98a0*/  UMOV UR6, 0x400 ;  /* 0x0000040000067882 */ /* 0x000fe20000000000 */
[----:B------:R-:W-:Y:S01]  /*98b0*/  WARPGROUP.ARRIVE ;  /* 0x00000000000079c5 */ /* 0x000fe20000000000 */
[----:B------:R-:W-:Y:S01]  /*98c0*/  UMOV UR11, 0x40000040 ;  /* 0x40000040000b7882 */ /* 0x000fe20000000000 */
[----:B-1----:R-:W-:Y:S01]  /*98d0*/  FMUL.FTZ R15, R168, UR7 ;  /* 0x00000007a80f7c20 */ /* 0x002fe20008410000 */
        /* <DEDUP_REMOVED lines=19> */
[----:B--2---:R-:W-:Y:S01]  /*9a10*/  ULEA UR6, UR10, UR6, 0x18 ;  /* 0x000000060a067291 */ /* 0x004fe2000f8ec03f */
[----:B------:R-:W-:Y:S01]  /*9a20*/  FMUL.FTZ R149, R149, UR7 ;  /* 0x0000000795957c20 */ /* 0x000fe20008410000 */
[----:B------:R-:W2:Y:S01]  /*9a30*/  MUFU.TANH R169, R169 ;  /* 0x000000a900a97308 */ /* 0x000ea20000002400 */
[----:B-1----:R-:W-:Y:S01]  /*9a40*/  FMNMX.FTZ R173, R15, R12, !PT ;  /* 0x0000000c0fad7209 */ /* 0x002fe20007810000 */
[----:B------:R-:W-:Y:S01]  /*9a50*/  FMUL.FTZ R136, R136, UR7 ;  /* 0x0000000788887c20 */ /* 0x000fe20008410000 */
[----:B------:R-:W-:Y:S01]  /*9a60*/  FMUL.FTZ R137, R137, UR7 ;  /* 0x0000000789897c20 */ /* 0x000fe20008410000 */
[----:B0-----:R-:W-:-:S02]  /*9a70*/  IMAD.U32 R0, RZ, RZ, UR6 ;  /* 0x00000006ff007e24 */ /* 0x001fc4000f8e00ff */
[----:B------:R-:W-:Y:S01]  /*9a80*/  FMUL.FTZ R140, R140, UR7 ;  /* 0x000000078c8c7c20 */ /* 0x000fe20008410000 */
[----:B------:R-:W-:Y:S01]  /*9a90*/  FMUL.FTZ R172, R175, UR7 ;  /* 0x00000007afac7c20 */ /* 0x000fe20008410000 */
[----:B------:R-:W-:Y:S01]  /*9aa0*/  FMUL.FTZ R141, R141, UR7 ;  /* 0x000000078d8d7c20 */ /* 0x000fe20008410000 */
[----:B------:R-:W0:Y:S01]  /*9ab0*/  MUFU.TANH R170, R170 ;  /* 0x000000aa00aa7308 */ /* 0x000e220000002400 */
[----:B------:R-:W-:Y:S01]  /*9ac0*/  R2UR UR6, R0 ;  /* 0x00000000000672ca */ /* 0x000fe200000e0000 */
[----:B------:R-:W-:Y:S01]  /*9ad0*/  FMUL.FTZ R128, R128, UR7 ;  /* 0x0000000780807c20 */ /* 0x000fe20008410000 */
[----:B---3--:R-:W-:Y:S01]  /*9ae0*/  FMNMX.FTZ R174, R20, R173, !PT ;  /* 0x000000ad14ae7209 */ /* 0x008fe20007810000 */
        /* <DEDUP_REMOVED lines=10> */
[----:B------:R-:W-:Y:S01]  /*9b90*/  UIADD3 UR6, UR6, 0x400, URZ ;  /* 0x0000040006067890 */ /* 0x000fe2000fffe03f */
[----:B------:R-:W-:Y:S01]  /*9ba0*/  FMUL.FTZ R113, R113, UR7 ;  /* 0x0000000771717c20 */ /* 0x000fe20008410000 */
[----:B------:R-:W2:Y:S01]  /*9bb0*/  MUFU.TANH R161, R161 ;  /* 0x000000a100a17308 */ /* 0x000ea20000002400 */
[----:B0-----:R-:W-:Y:S01]  /*9bc0*/  FMNMX.FTZ R173, R170, R173, !PT ;  /* 0x000000adaaad7209 */ /* 0x001fe20007810000 */
[----:B------:R-:W-:Y:S01]  /*9bd0*/  USHF.R.U32.HI UR6, URZ, 0x4, UR6 ;  /* 0x000000043f067899 */ /* 0x000fe20008011606 */
[----:B------:R-:W-:Y:S01]  /*9be0*/  FMUL.FTZ R116, R116, UR7 ;  /* 0x0000000774747c20 */ /* 0x000fe20008410000 */
[----:B------:R-:W-:Y:S01]  /*9bf0*/  FMUL.FTZ R117, R117, UR7 ;  /* 0x0000000775757c20 */ /* 0x000fe20008410000 */
[----:B------:R-:W-:Y:S01]  /*9c00*/  FMUL.FTZ R105, R105, UR7 ;  /* 0x0000000769697c20 */ /* 0x000fe20008410000 */
[----:B------:R-:W-:Y:S01]  /*9c10*/  ULOP3.LUT UR6, UR6, 0x3fff, URZ, 0xc0, !UPT ;  /* 0x00003fff06067892 */ /* 0x000fe2000f8ec03f */
[----:B------:R-:W-:Y:S01]  /*9c20*/  FMUL.FTZ R109, R109, UR7 ;  /* 0x000000076d6d7c20 */ /* 0x000fe20008410000 */
[----:B------:R-:W0:Y:S01]  /*9c30*/  MUFU.TANH R164, R164 ;  /* 0x000000a400a47308 */ /* 0x000e220000002400 */
[----:B-1----:R-:W-:Y:S01]  /*9c40*/  FMNMX.FTZ R174, R160, R173, !PT ;  /* 0x000000ada0ae7209 */ /* 0x002fe20007810000 */
[----:B------:R-:W-:Y:S01]  /*9c50*/  ULOP3.LUT UR6, UR6, 0x5800000, URZ, 0xfc, !UPT ;  /* 0x0580000006067892 */ /* 0x000fe2000f8efc3f */
[----:B------:R-:W-:Y:S01]  /*9c60*/  FMUL.FTZ R97, R97, UR7 ;  /* 0x0000000761617c20 */ /* 0x000fe20008410000 */
[----:B------:R-:W-:Y:S01]  /*9c70*/  FMUL.FTZ R101, R101, UR7 ;  /* 0x0000000765657c20 */ /* 0x000fe20008410000 */
[----:B------:R-:W-:Y:S01]  /*9c80*/  FMUL.FTZ R93, R93, UR7 ;  /* 0x000000075d5d7c20 */ /* 0x000fe20008410000 */
[----:B------:R-:W-:Y:S01]  /*9c90*/  UIMAD UR6, UR60, 0xb00, UR6 ;  /* 0x00000b003c0678a4 */ /* 0x000fe2000f8e0206 */
[----:B------:R-:W-:Y:S01]  /*9ca0*/  FMUL.FTZ R162, R162, UR7 ;  /* 0x00000007a2a27c20 */ /* 0x000fe20008410000 */
[----:B------:R-:W1:Y:S01]  /*9cb0*/  MUFU.TANH R165, R165 ;  /* 0x000000a500a57308 */ /* 0x000e620000002400 */
[----:B--2---:R-:W-:Y:S01]  /*9cc0*/  FMNMX.FTZ R173, R161, R174, !PT ;  /* 0x000000aea1ad7209 */ /* 0x004fe20007810000 */
[----:B------:R-:W-:Y:S01]  /*9cd0*/  FMUL.FTZ R163, R163, UR7 ;  /* 0x00000007a3a37c20 */ /* 0x000fe20008410000 */
[----:B------:R-:W-:Y:S01]  /*9ce0*/  FMUL.FTZ R166, R166, UR7 ;  /* 0x00000007a6a67c20 */ /* 0x000fe20008410000 */
[----:B------:R-:W-:Y:S01]  /*9cf0*/  FMUL.FTZ R167, R167, UR7 ;  /* 0x00000007a7a77c20 */ /* 0x000fe20008410000 */
[----:B------:R-:W-:Y:S01]  /*9d00*/  UMOV UR10, UR6 ;  /* 0x00000006000a7c82 */ /* 0x000fe20008000000 */
[----:B------:R-:W-:Y:S01]  /*9d10*/  FMUL.FTZ R154, R154, UR7 ;  /* 0x000000079a9a7c20 */ /* 0x000fe20008410000 */
[----:B------:R-:W-:Y:S01]  /*9d20*/  HGMMA.64x128x16.F32.BF16 R24, R176, gdesc[UR8].tnspB, R24, gsb0 ;  /* 0x41e00008b0187df0 */ /* 0x000fe20008001818 */
[----:B------:R-:W-:Y:S01]  /*9d30*/  UIADD3 UR10, UR6, 0x80, URZ ;  /* 0x00000080060a7890 */ /* 0x000fe2000fffe03f */
[----:B------:R-:W2:Y:S01]  /*9d40*/  MUFU.TANH R152, R152 ;  /* 0x0000009800987308 */ /* 0x000ea20000002400 */
[----:B------:R-:W-:Y:S01]  /*9d50*/  UMOV UR11, 0x40000040 ;  /* 0x40000040000b7882 */ /* 0x000fe20000000000 */
[----:B0-----:R-:W-:Y:S01]  /*9d60*/  FMNMX.FTZ R174, R164, R173, !PT ;  /* 0x000000ada4ae7209 */ /* 0x001fe20007810000 */
        /* <DEDUP_REMOVED lines=36> */
[----:B------:R-:W1:Y:S01]  /*9fb0*/  S2R R230, SR_TID.X ;  /* 0x0000000000e67919 */ /* 0x000e620000002100 */
[----:B------:R-:W3:Y:S01]  /*9fc0*/  MUFU.TANH R145, R145 ;  /* 0x0000009100917308 */ /* 0x000ee20000002400 */
[----:B--2---:R-:W-:-:S02]  /*9fd0*/  FMNMX.FTZ R173, R157, R174, !PT ;  /* 0x000000ae9dad7209 */ /* 0x004fc40007810000 */
[C---:B------:R-:W-:Y:S01]  /*9fe0*/  ISETP.GT.AND P2, PT, R14.reuse, RZ, PT ;  /* 0x000000ff0e00720c */ /* 0x040fe20003f44270 */
[----:B------:R-:W-:-:S04]  /*9ff0*/  VIADD R14, R14, 0xffffffff ;  /* 0xffffffff0e0e7836 */ /* 0x000fc80000000000 */
[----:B------:R-:W2:Y:S01]  /*a000*/  MUFU.TANH R148, R148 ;  /* 0x0000009400947308 */ /* 0x000ea20000002400 */
[----:B0-----:R-:W-:Y:S01]  /*a010*/  FMNMX.FTZ R174, R144, R173, !PT ;  /* 0x000000ad90ae7209 */ /* 0x001fe20007810000 */
[----:B------:R-:W-:-:S06]  /*a020*/  FMUL.FTZ R173, R118, UR7 ;  /* 0x0000000776ad7c20 */ /* 0x000fcc0008410000 */
[----:B------:R-:W0:Y:S01]  /*a030*/  MUFU.TANH R149, R149 ;  /* 0x0000009500957308 */ /* 0x000e220000002400 */
[----:B---3--:R-:W-:-:S07]  /*a040*/  FMNMX.FTZ R175, R145, R174, !PT ;  /* 0x000000ae91af7209 */ /* 0x008fce0007810000 */
[----:B------:R-:W3:Y:S01]  /*a050*/  MUFU.TANH R136, R136 ;  /* 0x0000008800887308 */ /* 0x000ee20000002400 */
[----:B--2---:R-:W-:Y:S01]  /*a060*/  FMNMX.FTZ R118, R148, R175, !PT ;  /* 0x000000af94767209 */ /* 0x004fe20007810000 */
[----:B------:R-:W-:Y:S01]  /*a070*/  FMUL.FTZ R175, R104, UR7 ;  /* 0x0000000768af7c20 */ /* 0x000fe20008410000 */
[----:B-1----:R-:W-:-:S05]  /*a080*/  SHF.R.U32.HI R230, RZ, 0x7, R230 ;  /* 0x00000007ffe67819 */ /* 0x002fca00000116e6 */
[----:B------:R-:W1:Y:S08]  /*a090*/  MUFU.TANH R137, R137 ;  /* 0x0000008900897308 */ /* 0x000e700000002400 */
[----:B------:R-:W2:Y:S08]  /*a0a0*/  MUFU.TANH R140, R140 ;  /* 0x0000008c008c7308 */ /* 0x000eb00000002400 */
[----:B------:R-:W4:Y:S08]  /*a0b0*/  MUFU.TANH R141, R141 ;  /* 0x0000008d008d7308 */ /* 0x000f300000002400 */
        /* <DEDUP_REMOVED lines=8> */
[----:B0-----:R-:W-:-:S04]  /*a140*/  FMNMX.FTZ R177, R149, R118, !PT ;  /* 0x0000007695b17209 */ /* 0x001fc80007810000 */
[----:B------:R-:W0:Y:S01]  /*a150*/  MUFU.TANH R124, R124 ;  /* 0x0000007c007c7308 */ /* 0x000e220000002400 */
[----:B---3--:R-:W-:Y:S01]  /*a160*/  FMNMX.FTZ R104, R136, R177, !PT ;  /* 0x000000b188687209 */ /* 0x008fe20007810000 */
[----:B------:R-:W-:Y:S01]  /*a170*/  HGMMA.64x128x16.F32.BF16 R24, R180, gdesc[UR8].tnspB, R24, gsb0 ;  /* 0x41e00008b4187df0 */ /* 0x000fe20008001818 */
[----:B------:R-:W-:Y:S01]  /*a180*/  UIADD3 UR10, UR6, 0x100, URZ ;  /* 0x00000100060a7890 */ /* 0x000fe2000fffe03f */
[----:B------:R-:W-:Y:S01]  /*a190*/  UMOV UR11, 0x40000040 ;  /* 0x40000040000b7882 */ /* 0x000fe20000000000 */
[----:B-1----:R-:W-:-:S03]  /*a1a0*/  FMNMX.FTZ R177, R137, R104, !PT ;  /* 0x0000006889b17209 */ /* 0x002fc60007810000 */
[----:B------:R-:W1:Y:S01]  /*a1b0*/  MUFU.TANH R125, R125 ;  /* 0x0000007d007d7308 */ /* 0x000e620000002400 */
[----:B--2---:R-:W-:Y:S01]  /*a1c0*/  FMNMX.FTZ R104, R140, R177, !PT ;  /* 0x000000b18c687209 */ /* 0x004fe20007810000 */
[----:B------:R-:W-:-:S03]  /*a1d0*/  FMUL.FTZ R177, R108, UR7 ;  /* 0x000000076cb17c20 */ /* 0x000fc60008410000 */
[----:B----4-:R-:W-:-:S03]  /*a1e0*/  FMNMX.FTZ R179, R141, R104, !PT ;  /* 0x000000688db37209 */ /* 0x010fc60007810000 */
[----:B------:R-:W2:Y:S01]  /*a1f0*/  MUFU.TANH R112, R112 ;  /* 0x0000007000707308 */ /* 0x000ea20000002400 */
[----:B-----5:R-:W-:-:S04]  /*a200*/  FMNMX.FTZ R104, R128, R179, !PT ;  /* 0x000000b380687209 */ /* 0x020fc80007810000 */
[----:B------:R-:W-:-:S03]  /*a210*/  FMNMX.FTZ R179, R129, R104, !PT ;  /* 0x0000006881b37209 */ /* 0x000fc60007810000 */
[----:B------:R-:W3:Y:S01]  /*a220*/  MUFU.TANH R113, R113 ;  /* 0x0000007100717308 */ /* 0x000ee20000002400 */
[----:B------:R-:W-:Y:S01]  /*a230*/  FMNMX.FTZ R104, R132, R179, !PT ;  /* 0x000000b384687209 */ /* 0x000fe20007810000 */
[----:B------:R-:W-:-:S06]  /*a240*/  FMUL.FTZ R179, R96, UR7 ;  /* 0x0000000760b37c20 */ /* 0x000fcc0008410000 */
        /* <DEDUP_REMOVED lines=17> */
[----:B------:R-:W-:-:S04]  /*a360*/  FMNMX.FTZ R181, R133, R104, !PT ;  /* 0x0000006885b57209 */ /* 0x000fc80007810000 */
[----:B------:R-:W-:Y:S01]  /*a370*/  FMNMX.FTZ R96, R120, R181, !PT ;  /* 0x000000b578607209 */ /* 0x000fe20007810000 */
[----:B------:R-:W-:Y:S01]  /*a380*/  HGMMA.64x128x16.F32.BF16 R24, R184, gdesc[UR8].tnspB, R24, gsb0 ;  /* 0x41e00008b8187df0 */ /* 0x000fe20008001818 */
[----:B------:R-:W-:Y:S01]  /*a390*/  UIADD3 UR10, UR6, 0x180, URZ ;  /* 0x00000180060a7890 */ /* 0x000fe2000fffe03f */
[----:B------:R-:W-:Y:S01]  /*a3a0*/  MUFU.TANH R163, R163 ;  /* 0x000000a300a37308 */ /* 0x000fe20000002400 */
[----:B------:R-:W-:Y:S01]  /*a3b0*/  UMOV UR11, 0x40000040 ;  /* 0x40000040000b7882 */ /* 0x000fe20000000000 */
[----:B------:R-:W-:-:S04]  /*a3c0*/  FMNMX.FTZ R181, R121, R96, !PT ;  /* 0x0000006079b57209 */ /* 0x000fc80007810000 */
[----:B0-----:R-:W-:Y:S01]  /*a3d0*/  FMNMX.FTZ R96, R124, R181, !PT ;  /* 0x000000b57c607209 */ /* 0x001fe20007810000 */
[----:B------:R-:W-:Y:S01]  /*a3e0*/  FMUL.FTZ R181, R100, UR7 ;  /* 0x0000000764b57c20 */ /* 0x000fe20008410000 */
[----:B------:R-:W-:Y:S02]  /*a3f0*/  MUFU.TANH R166, R166 ;  /* 0x000000a600a67308 */ /* 0x000fe40000002400 */
[----:B-1----:R-:W-:-:S04]  /*a400*/  FMNMX.FTZ R183, R125, R96, !PT ;  /* 0x000000607db77209 */ /* 0x002fc80007810000 */
[----:B--2---:R-:W-:Y:S02]  /*a410*/  FMNMX.FTZ R96, R112, R183, !PT ;  /* 0x000000b770607209 */ /* 0x004fe40007810000 */
[----:B------:R-:W0:Y:S02]  /*a420*/  MUFU.TANH R181, R181 ;  /* 0x000000b500b57308 */ /* 0x000e240000002400 */
[----:B---3--:R-:W-:-:S04]  /*a430*/  FMNMX.FTZ R183, R113, R96, !PT ;  /* 0x0000006071b77209 */ /* 0x008fc80007810000 */
[----:B----4-:R-:W-:Y:S01]  /*a440*/  FMNMX.FTZ R96, R116, R183, !PT ;  /* 0x000000b774607209 */ /* 0x010fe20007810000 */
[----:B------:R-:W-:Y:S01]  /*a450*/  FMUL.FTZ R183, R88, UR7 ;  /* 0x0000000758b77c20 */ /* 0x000fe20008410000 */
[----:B------:R-:W-:Y:S01]  /*a460*/  MUFU.TANH R167, R167 ;  /* 0x000000a700a77308 */ /* 0x000fe20000002400 */
[----:B------:R-:W1:Y:S01]  /*a470*/  LDC R88, c[0x0][0x988] ;  /* 0x00026200ff587b82 */ /* 0x000e620000000800 */
[----:B-----5:R-:W-:-:S04]  /*a480*/  FMNMX.FTZ R96, R117, R96, !PT ;  /* 0x0000006075607209 */ /* 0x020fc80007810000 */
[----:B------:R-:W-:Y:S02]  /*a490*/  FMNMX.FTZ R96, R175, R96, !PT ;  /* 0x00000060af607209 */ /* 0x000fe40007810000 */
[----:B------:R-:W2:Y:S02]  /*a4a0*/  MUFU.TANH R183, R183 ;  /* 0x000000b700b77308 */ /* 0x000ea40000002400 */
[----:B------:R-:W-:-:S04]  /*a4b0*/  FMNMX.FTZ R96, R105, R96, !PT ;  /* 0x0000006069607209 */ /* 0x000fc80007810000 */
[----:B------:R-:W-:Y:S02]  /*a4c0*/  FMNMX.FTZ R96, R177, R96, !PT ;  /* 0x00000060b1607209 */ /* 0x000fe40007810000 */
[----:B------:R-:W-:Y:S02]  /*a4d0*/  MUFU.TANH R154, R154 ;  /* 0x0000009a009a7308 */ /* 0x000fe40000002400 */
[----:B------:R-:W-:-:S04]  /*a4e0*/  FMNMX.FTZ R96, R109, R96, !PT ;  /* 0x000000606d607209 */ /* 0x000fc80007810000 */
[----:B------:R-:W-:Y:S02]  /*a4f0*/  FMNMX.FTZ R96, R179, R96, !PT ;  /* 0x00000060b3607209 */ /* 0x000fe40007810000 */
[----:B------:R-:W-:Y:S02]  /*a500*/  MUFU.TANH R155, R155 ;  /* 0x0000009b009b7308 */ /* 0x000fe40000002400 */
[----:B------:R-:W-:-:S04]  /*a510*/  FMNMX.FTZ R96, R97, R96, !PT ;  /* 0x0000006061607209 */ /* 0x000fc80007810000 */
[----:B0-----:R-:W-:Y:S02]  /*a520*/  FMNMX.FTZ R96, R181, R96, !PT ;  /* 0x00000060b5607209 */ /* 0x001fe40007810000 */
[----:B------:R-:W-:Y:S02]  /*a530*/  MUFU.TANH R158, R158 ;  /* 0x0000009e009e7308 */ /* 0x000fe40000002400 */
[----:B------:R-:W-:-:S04]  /*a540*/  FMNMX.FTZ R96, R101, R96, !PT ;  /* 0x0000006065607209 */ /* 0x000fc80007810000 */
[----:B--2---:R-:W-:Y:S02]  /*a550*/  FMNMX.FTZ R96, R183, R96, !PT ;  /* 0x00000060b7607209 */ /* 0x004fe40007810000 */
        /* <DEDUP_REMOVED lines=18> */
[----:B------:R-:W0:Y:S08]  /*a680*/  MUFU.TANH R185, R185 ;  /* 0x000000b900b97308 */ /* 0x000e300000002400 */
[----:B------:R-:W2:Y:S08]  /*a690*/  MUFU.TANH R187, R187 ;  /* 0x000000bb00bb7308 */ /* 0x000eb00000002400 */
[----:B------:R-:W-:Y:S01]  /*a6a0*/  MUFU.TANH R134, R134 ;  /* 0x0000008600867308 */ /* 0x000fe20000002400 */
[----:B0-----:R-:W-:-:S07]  /*a6b0*/  FMNMX.FTZ R96, R185, R96, !PT ;  /* 0x00000060b9607209 */ /* 0x001fce0007810000 */
[----:B------:R-:W-:Y:S01]  /*a6c0*/  MUFU.TANH R135, R135 ;  /* 0x0000008700877308 */ /* 0x000fe20000002400 */
[----:B--2---:R-:W-:-:S04]  /*a6d0*/  FMNMX.FTZ R96, R187, R96, !PT ;  /* 0x00000060bb607209 */ /* 0x004fc80007810000 */
[----:B------:R-:W-:-:S03]  /*a6e0*/  FMNMX.FTZ R96, R93, R96, !PT ;  /* 0x000000605d607209 */ /* 0x000fc60007810000 */
[----:B------:R-:W-:Y:S02]  /*a6f0*/  MUFU.TANH R122, R122 ;  /* 0x0000007a007a7308 */ /* 0x000fe40000002400 */
[----:B------:R-:W0:Y:S06]  /*a700*/  SHFL.BFLY PT, R89, R96, 0x2, 0x1f ;  /* 0x0c401f0060597f89 */ /* 0x000e2c00000e0000 */
[----:B------:R-:W-:Y:S08]  /*a710*/  MUFU.TANH R123, R123 ;  /* 0x0000007b007b7308 */ /* 0x000ff00000002400 */
[----:B------:R-:W-:Y:S08]  /*a720*/  MUFU.TANH R126, R126 ;  /* 0x0000007e007e7308 */ /* 0x000ff00000002400 */
[----:B------:R-:W-:Y:S01]  /*a730*/  MUFU.TANH R127, R127 ;  /* 0x0000007f007f7308 */ /* 0x000fe20000002400 */
[----:B0-----:R-:W-:-:S05]  /*a740*/  FMNMX.FTZ R89, R96, R89, !PT ;  /* 0x0000005960597209 */ /* 0x001fca0007810000 */
[----:B------:R-:W0:Y:S02]  /*a750*/  SHFL.BFLY PT, R92, R89, 0x1, 0x1f ;  /* 0x0c201f00595c7f89 */ /* 0x000e2400000e0000 */
[----:B------:R-:W-:Y:S08]  /*a760*/  MUFU.TANH R114, R114 ;  /* 0x0000007200727308 */ /* 0x000ff00000002400 */
[----:B------:R-:W-:Y:S08]  /*a770*/  MUFU.TANH R115, R115 ;  /* 0x0000007300737308 */ /* 0x000ff00000002400 */
[----:B------:R-:W-:Y:S01]  /*a780*/  MUFU.TANH R173, R173 ;  /* 0x000000ad00ad7308 */ /* 0x000fe20000002400 */
[----:B0-----:R-:W-:-:S07]  /*a790*/  FMNMX.FTZ R89, R89, R92, !PT ;  /* 0x0000005c59597209 */ /* 0x001fce0007810000 */
[----:B------:R-:W-:Y:S01]  /*a7a0*/  MUFU.TANH R119, R119 ;  /* 0x0000007700777308 */ /* 0x000fe20000002400 */
[----:B------:R-:W-:-:S04]  /*a7b0*/  FADD.FTZ R231, -R89, R12 ;  /* 0x0000000c59e77221 */ /* 0x000fc80000010100 */
[-C--:B-1----:R-:W-:Y:S01]  /*a7c0*/  FMUL.FTZ R12, R231, R88.reuse ;  /* 0x00000058e70c7220 */ /* 0x082fe20000410000 */
[-C--:B------:R-:W-:Y:S02]  /*a7d0*/  FMUL.FTZ R231, R89, R88.reuse ;  /* 0x0000005859e77220 */ /* 0x080fe40000410000 */
[----:B------:R-:W-:Y:S02]  /*a7e0*/  MUFU.TANH R107, R107 ;  /* 0x0000006b006b7308 */ /* 0x000fe40000002400 */
[-CC-:B------:R-:W-:Y:S01]  /*a7f0*/  FFMA.FTZ R176, R20, R88.reuse, -R231.reuse ;  /* 0x0000005814b07223 */ /* 0x180fe200000108e7 */
[----:B------:R-:W-:Y:S01]  /*a800*/  FMNMX.FTZ R20, R168, R13, !PT ;  /* 0x0000000da8147209 */ /* 0x000fe20007810000 */
[-CC-:B------:R-:W-:Y:S01]  /*a810*/  FFMA.FTZ R178, R169, R88.reuse, -R231.reuse ;  /* 0x00000058a9b27223 */ /* 0x180fe200000108e7 */
[-CC-:B------:R-:W-:Y:S01]  /*a820*/  FFMA.FTZ R15, R15, R88.reuse, -R231.reuse ;  /* 0x000000580f0f7223 */ /* 0x180fe200000108e7 */
[--C-:B------:R-:W-:Y:S01]  /*a830*/  FFMA.FTZ R169, R170, R88, -R231.reuse ;  /* 0x00000058aaa97223 */ /* 0x100fe200000108e7 */
[----:B------:R-:W-:Y:S01]  /*a840*/  FMNMX.FTZ R20, R21, R20, !PT ;  /* 0x0000001415147209 */ /* 0x000fe20007810000 */
[----:B------:R-:W-:Y:S01]  /*a850*/  MUFU.TANH R111, R111 ;  /* 0x0000006f006f7308 */ /* 0x000fe20000002400 */
[-CC-:B------:R-:W-:Y:S01]  /*a860*/  FFMA.FTZ R180, R160, R88.reuse, -R231.reuse ;  /* 0x00000058a0b47223 */ /* 0x180fe200000108e7 */
[-CC-:B------:R-:W-:Y:S01]  /*a870*/  FFMA.FTZ R182, R164, R88.reuse, -R231.reuse ;  /* 0x00000058a4b67223 */ /* 0x180fe200000108e7 */
[-CC-:B------:R-:W-:Y:S01]  /*a880*/  FFMA.FTZ R184, R152, R88.reuse, -R231.reuse ;  /* 0x0000005898b87223 */ /* 0x180fe200000108e7 */
[-CC-:B------:R-:W-:Y:S01]  /*a890*/  FFMA.FTZ R186, R156, R88.reuse, -R231.reuse ;  /* 0x000000589cba7223 */ /* 0x180fe200000108e7 */
[-CC-:B------:R-:W-:Y:S01]  /*a8a0*/  FFMA.FTZ R145, R145, R88.reuse, -R231.reuse ;  /* 0x0000005891917223 */ /* 0x180fe200000108e7 */
[-CC-:B------:R-:W-:Y:S01]  /*a8b0*/  FFMA.FTZ R149, R149, R88.reuse, -R231.reuse ;  /* 0x0000005895957223 */ /* 0x180fe200000108e7 */
[-CC-:B------:R-:W-:Y:S01]  /*a8c0*/  FFMA.FTZ R137, R137, R88.reuse, -R231.reuse ;  /* 0x0000005889897223 */ /* 0x180fe200000108e7 */
        /* <DEDUP_REMOVED lines=11> */
[----:B------:R-:W-:-:S05]  /*a980*/  FFMA.FTZ R187, R187, R88, -R231 ;  /* 0x00000058bbbb7223 */ /* 0x000fca00000108e7 */
[----:B------:R-:W-:Y:S01]  /*a990*/  MUFU.TANH R91, R91 ;  /* 0x0000005b005b7308 */ /* 0x000fe20000002400 */
[----:B------:R-:W-:Y:S02]  /*a9a0*/  WARPGROUP.DEPBAR.LE gsb0, 0x0 ;  /* 0x00008000000079c5 */ /* 0x000fe40000010000 */
[----:B------:R-:W-:Y:S01]  /*a9b0*/  WARPGROUP.ARRIVE ;  /* 0x00000000000079c5 */ /* 0x000fe20000000000 */
[----:B------:R-:W-:Y:S01]  /*a9c0*/  FMUL.FTZ R189, R106, UR7 ;  /* 0x000000076abd7c20 */ /* 0x000fe20008410000 */
[----:B------:R-:W-:-:S03]  /*a9d0*/  FMUL.FTZ R191, R110, UR7 ;  /* 0x000000076ebf7c20 */ /* 0x000fc60008410000 */
[----:B------:R-:W-:Y:S01]  /*a9e0*/  MUFU.TANH R95, R95 ;  /* 0x0000005f005f7308 */ /* 0x000fe20000002400 */
[-CC-:B------:R-:W-:Y:S01]  /*a9f0*/  FFMA.FTZ R188, R144, R88.reuse, -R231.reuse ;  /* 0x0000005890bc7223 */ /* 0x180fe200000108e7 */
[----:B------:R-:W-:Y:S01]  /*aa00*/  FFMA.FTZ R190, R148, R88, -R231 ;  /* 0x0000005894be7223 */ /* 0x000fe200000108e7 */
[----:B------:R-:W-:Y:S01]  /*aa10*/  HGMMA.64x128x16.F32.BF16 R24, R192, gdesc[UR8].tnspB, R24, gsb0 ;  /* 0x41e00008c0187df0 */ /* 0x000fe20008001818 */
[----:B------:R-:W-:Y:S01]  /*aa20*/  UIADD3 UR10, UR6, 0x280, URZ ;  /* 0x00000280060a7890 */ /* 0x000fe2000fffe03f */
[----:B------:R-:W-:-:S03]  /*aa30*/  UMOV UR11, 0x40000040 ;  /* 0x40000040000b7882 */ /* 0x000fc60000000000 */
[----:B------:R-:W-:Y:S08]  /*aa40*/  MUFU.TANH R189, R189 ;  /* 0x000000bd00bd7308 */ /* 0x000ff00000002400 */
[----:B------:R-:W-:Y:S08]  /*aa50*/  MUFU.TANH R191, R191 ;  /* 0x000000bf00bf7308 */ /* 0x000ff00000002400 */
[----:B------:R-:W-:Y:S08]  /*aa60*/  MUFU.EX2 R12, R12 ;  /* 0x0000000c000c7308 */ /* 0x000ff00000000800 */
[----:B------:R-:W0:Y:S08]  /*aa70*/  MUFU.EX2 R15, R15 ;  /* 0x0000000f000f7308 */ /* 0x000e300000000800 */
[----:B------:R-:W1:Y:S08]  /*aa80*/  MUFU.EX2 R176, R176 ;  /* 0x000000b000b07308 */ /* 0x000e700000000800 */
[----:B------:R-:W-:Y:S01]  /*aa90*/  MUFU.EX2 R178, R178 ;  /* 0x000000b200b27308 */ /* 0x000fe20000000800 */
[----:B0-----:R-:W-:-:S07]  /*aaa0*/  FFMA.FTZ R11, R12, R11, R15 ;  /* 0x0000000b0c0b7223 */ /* 0x001fce000001000f */
[----:B------:R-:W-:Y:S01]  /*aab0*/  MUFU.EX2 R169, R169 ;  /* 0x000000a900a97308 */ /* 0x000fe20000000800 */
[C---:B-1----:R-:W-:Y:S01]  /*aac0*/  FADD.FTZ R11, R176.reuse, R11 ;  /* 0x0000000bb00b7221 */ /* 0x042fe20000010000 */
        /* <DEDUP_REMOVED lines=14> */
[----:B------:R-:W-:Y:S01]  /*abb0*/  FMUL.FTZ R193, R98, UR7 ;  /* 0x0000000762c17c20 */ /* 0x000fe20008410000 */
[----:B------:R-:W-:Y:S01]  /*abc0*/  FMUL.FTZ R195, R102, UR7 ;  /* 0x0000000766c37c20 */ /* 0x000fe20008410000 */
[-CC-:B------:R-:W-:Y:S01]  /*abd0*/  FFMA.FTZ R192, R136, R88.reuse, -R231.reuse ;  /* 0x0000005888c07223 */ /* 0x180fe200000108e7 */
[----:B------:R-:W-:Y:S01]  /*abe0*/  FFMA.FTZ R194, R140, R88, -R231 ;  /* 0x000000588cc27223 */ /* 0x000fe200000108e7 */
[----:B------:R-:W-:Y:S01]  /*abf0*/  MUFU.EX2 R125, R125 ;  /* 0x0000007d007d7308 */ /* 0x000fe20000000800 */
[----:B------:R-:W-:Y:S01]  /*ac00*/  HGMMA.64x128x16.F32.BF16 R24, R196, gdesc[UR8].tnspB, R24, gsb0 ;  /* 0x41e00008c4187df0 */ /* 0x000fe20008001818 */
[----:B------:R-:W-:Y:S01]  /*ac10*/  UIADD3 UR10, UR6, 0x300, URZ ;  /* 0x00000300060a7890 */ /* 0x000fe2000fffe03f */
[----:B------:R-:W-:-:S05]  /*ac20*/  UMOV UR11, 0x40000040 ;  /* 0x40000040000b7882 */ /* 0x000fca0000000000 */
[----:B------:R-:W0:Y:S08]  /*ac30*/  MUFU.TANH R193, R193 ;  /* 0x000000c100c17308 */ /* 0x000e300000002400 */
[----:B------:R-:W1:Y:S08]  /*ac40*/  MUFU.TANH R195, R195 ;  /* 0x000000c300c37308 */ /* 0x000e700000002400 */
        /* <DEDUP_REMOVED lines=11> */
[-CC-:B------:R-:W-:Y:S01]  /*ad00*/  FFMA.FTZ R90, R157, R88.reuse, -R231.reuse ;  /* 0x000000589d5a7223 */ /* 0x180fe200000108e7 */
[----:B------:R-:W-:Y:S01]  /*ad10*/  FMUL.FTZ R199, R94, UR7 ;  /* 0x000000075ec77c20 */ /* 0x000fe20008410000 */
[-CC-:B------:R-:W-:Y:S01]  /*ad20*/  FFMA.FTZ R196, R128, R88.reuse, -R231.reuse ;  /* 0x0000005880c47223 */ /* 0x180fe200000108e7 */
[----:B------:R-:W-:Y:S01]  /*ad30*/  FFMA.FTZ R198, R132, R88, -R231 ;  /* 0x0000005884c67223 */ /* 0x000fe200000108e7 */
[----:B------:R-:W-:Y:S01]  /*ad40*/  HGMMA.64x128x16.F32.BF16 R24, R200, gdesc[UR8].tnspB, R24, gsb0 ;  /* 0x41e00008c8187df0 */ /* 0x000fe20008001818 */
[----:B------:R-:W-:Y:S01]  /*ad50*/  UIADD3 UR10, UR6, 0x380, URZ ;  /* 0x00000380060a7890 */ /* 0x000fe2000fffe03f */
[----:B------:R-:W2:Y:S01]  /*ad60*/  MUFU.TANH R197, R197 ;  /* 0x000000c500c57308 */ /* 0x000ea20000002400 */
[----:B------:R-:W-:-:S07]  /*ad70*/  UMOV UR11, 0x40000040 ;  /* 0x40000040000b7882 */ /* 0x000fce0000000000 */
[----:B------:R-:W3:Y:S08]  /*ad80*/  MUFU.TANH R199, R199 ;  /* 0x000000c700c77308 */ /* 0x000ef00000002400 */
[----:B------:R-:W-:Y:S08]  /*ad90*/  MUFU.EX2 R196, R196 ;  /* 0x000000c400c47308 */ /* 0x000ff00000000800 */
[----:B------:R-:W-:Y:S01]  /*ada0*/  MUFU.EX2 R198, R198 ;  /* 0x000000c600c67308 */ /* 0x000fe20000000800 */
[----:B------:R-:W-:-:S02]  /*adb0*/  WARPGROUP.DEPBAR.LE gsb0, 0x0 ;  /* 0x00008000000079c5 */ /* 0x000fc40000010000 */
[----:B------:R-:W-:Y:S01]  /*adc0*/  WARPGROUP.ARRIVE ;  /* 0x00000000000079c5 */ /* 0x000fe20000000000 */
[-CC-:B------:R-:W-:Y:S01]  /*add0*/  FFMA.FTZ R201, R161, R88.reuse, -R231.reuse ;  /* 0x00000058a1c97223 */ /* 0x180fe200000108e7 */
[-CC-:B------:R-:W-:Y:S01]  /*ade0*/  FFMA.FTZ R161, R165, R88.reuse, -R231.reuse ;  /* 0x00000058a5a17223 */ /* 0x180fe200000108e7 */
[--C-:B------:R-:W-:Y:S01]  /*adf0*/  FFMA.FTZ R165, R153, R88, -R231.reuse ;  /* 0x0000005899a57223 */ /* 0x100fe200000108e7 */
[----:B------:R-:W-:Y:S01]  /*ae00*/  FMNMX.FTZ R153, R171, R20, !PT ;  /* 0x00000014ab997209 */ /* 0x000fe20007810000 */
[-CC-:B------:R-:W-:Y:S01]  /*ae10*/  FFMA.FTZ R200, R120, R88.reuse, -R231.reuse ;  /* 0x0000005878c87223 */ /* 0x180fe200000108e7 */
[----:B------:R-:W-:Y:S01]  /*ae20*/  HGMMA.64x128x16.F32.BF16 R24, R204, gdesc[UR8].tnspB, R24, gsb0 ;  /* 0x41e00008cc187df0 */ /* 0x000fe20008001818 */
[----:B------:R-:W-:Y:S01]  /*ae30*/  UIADD3 UR10, UR6, 0x400, URZ ;  /* 0x00000400060a7890 */ /* 0x000fe2000fffe03f */
[----:B------:R-:W-:Y:S01]  /*ae40*/  FMNMX.FTZ R157, R172, R153, !PT ;  /* 0x00000099ac9d7209 */ /* 0x000fe20007810000 */
[----:B------:R-:W-:Y:S01]  /*ae50*/  UMOV UR11, 0x40000040 ;  /* 0x40000040000b7882 */ /* 0x000fe20000000000 */
[----:B------:R4:W-:Y:S01]  /*ae60*/  MUFU.EX2 R153, R90 ;  /* 0x0000005a00997308 */ /* 0x0009e20000000800 */
[----:B------:R-:W-:Y:S01]  /*ae70*/  FFMA.FTZ R202, R124, R88, -R231 ;  /* 0x000000587cca7223 */ /* 0x000fe200000108e7 */
[----:B------:R-:W-:Y:S01]  /*ae80*/  FMNMX.FTZ R20, R162, R157, !PT ;  /* 0x0000009da2147209 */ /* 0x000fe20007810000 */
[----:B------:R-:W-:Y:S01]  /*ae90*/  @!P1 IMAD R120, R2, 0x8, R0 ;  /* 0x0000000802789824 */ /* 0x000fe200078e0200 */
[----:B------:R-:W-:-:S02]  /*aea0*/  IADD3 R124, -R230, 0xb, RZ ;  /* 0x0000000be67c7810 */ /* 0x000fc40007ffe1ff */
[----:B------:R-:W-:Y:S01]  /*aeb0*/  FMNMX.FTZ R157, R163, R20, !PT ;  /* 0x00000014a39d7209 */ /* 0x000fe20007810000 */
[----:B------:R-:W-:Y:S01]  /*aec0*/  @!P1 VIADD R120, R120, 0x34840 ;  /* 0x0003484078789836 */ /* 0x000fe20000000000 */
[----:B------:R-:W-:Y:S02]  /*aed0*/  MUFU.EX2 R201, R201 ;  /* 0x000000c900c97308 */ /* 0x000fe40000000800 */
[----:B------:R-:W-:Y:S02]  /*aee0*/  FMNMX.FTZ R20, R166, R157, !PT ;  /* 0x0000009da6147209 */ /* 0x000fe40007810000 */
[----:B------:R-:W-:Y:S02]  /*aef0*/  @!P1 PRMT R128, RZ, 0x654, R120 ;  /* 0x00000654ff809816 */ /* 0x000fe40000000078 */
        /* <DEDUP_REMOVED lines=20> */
[----:B------:R-:W-:-:S03]  /*b040*/  FFMA.FTZ R157, R129, R88, -R231 ;  /* 0x00000058819d7223 */ /* 0x000fc600000108e7 */
[----:B------:R-:W-:-:S03]  /*b050*/  FMNMX.FTZ R129, R135, R20, !PT ;  /* 0x0000001487817209 */ /* 0x000fc60007810000 */
[----:B------:R-:W-:Y:S01]  /*b060*/  MUFU.EX2 R157, R157 ;  /* 0x0000009d009d7308 */ /* 0x000fe20000000800 */
        /* <DEDUP_REMOVED lines=15> */
[----:B------:R-:W-:Y:S01]  /*b160*/  FMNMX.FTZ R20, R99, R20, !PT ;  /* 0x0000001463147209 */ /* 0x000fe20007810000 */
[----:B------:R-:W-:Y:S02]  /*b170*/  WARPGROUP.DEPBAR.LE gsb0, 0x0 ;  /* 0x00008000000079c5 */ /* 0x000fe40000010000 */
[----:B------:R-:W-:Y:S01]  /*b180*/  WARPGROUP.ARRIVE ;  /* 0x00000000000079c5 */ /* 0x000fe20000000000 */
[----:B-1----:R-:W-:Y:S01]  /*b190*/  FMNMX.FTZ R20, R195, R20, !PT ;  /* 0x00000014c3147209 */ /* 0x002fe20007810000 */
[-CC-:B------:R-:W-:Y:S01]  /*b1a0*/  FFMA.FTZ R204, R112, R88.reuse, -R231.reuse ;  /* 0x0000005870cc7223 */ /* 0x180fe200000108e7 */
[----:B------:R-:W-:Y:S02]  /*b1b0*/  FFMA.FTZ R206, R116, R88, -R231 ;  /* 0x0000005874ce7223 */ /* 0x000fe400000108e7 */
[----:B------:R-:W-:Y:S01]  /*b1c0*/  FMNMX.FTZ R20, R103, R20, !PT ;  /* 0x0000001467147209 */ /* 0x000fe20007810000 */
[----:B------:R-:W-:Y:S01]  /*b1d0*/  HGMMA.64x128x16.F32.BF16 R24, R208, gdesc[UR8].tnspB, R24, gsb0 ;  /* 0x41e00008d0187df0 */ /* 0x000fe20008001818 */
[----:B------:R-:W-:Y:S01]  /*b1e0*/  UIADD3 UR10, UR6, 0x480, URZ ;  /* 0x00000480060a7890 */ /* 0x000fe2000fffe03f */
[----:B------:R-:W-:Y:S01]  /*b1f0*/  MUFU.EX2 R204, R204 ;  /* 0x000000cc00cc7308 */ /* 0x000fe20000000800 */
[----:B------:R-:W-:Y:S01]  /*b200*/  UMOV UR11, 0x40000040 ;  /* 0x40000040000b7882 */ /* 0x000fe20000000000 */
[----:B------:R-:W-:Y:S01]  /*b210*/  UIADD3 UR6, UR6, 0x500, URZ ;  /* 0x0000050006067890 */ /* 0x000fe2000fffe03f */
[----:B--2---:R-:W-:-:S04]  /*b220*/  FMNMX.FTZ R20, R197, R20, !PT ;  /* 0x00000014c5147209 */ /* 0x004fc80007810000 */
[----:B------:R-:W-:Y:S01]  /*b230*/  FMNMX.FTZ R20, R91, R20, !PT ;  /* 0x000000145b147209 */ /* 0x000fe20007810000 */
[----:B------:R-:W-:Y:S03]  /*b240*/  MUFU.EX2 R206, R206 ;  /* 0x000000ce00ce7308 */ /* 0x000fe60000000800 */
[----:B---3--:R-:W-:-:S04]  /*b250*/  FMNMX.FTZ R20, R199, R20, !PT ;  /* 0x00000014c7147209 */ /* 0x008fc80007810000 */
[----:B----4-:R-:W-:Y:S01]  /*b260*/  FMNMX.FTZ R90, R95, R20, !PT ;  /* 0x000000145f5a7209 */ /* 0x010fe20007810000 */
[----:B------:R-:W-:-:S04]  /*b270*/  FFMA.FTZ R20, R179, R88, -R231 ;  /* 0x00000058b3147223 */ /* 0x000fc800000108e7 */
[----:B------:R-:W0:Y:S02]  /*b280*/  SHFL.BFLY PT, R133, R90, 0x2, 0x1f ;  /* 0x0c401f005a857f89 */ /* 0x000e2400000e0000 */
[----:B------:R-:W1:Y:S01]  /*b290*/  MUFU.EX2 R20, R20 ;  /* 0x0000001400147308 */ /* 0x000e620000000800 */
[----:B0-----:R-:W-:Y:S01]  /*b2a0*/  FMNMX.FTZ R94, R90, R133, !PT ;  /* 0x000000855a5e7209 */ /* 0x001fe20007810000 */
[-CC-:B------:R-:W-:Y:S01]  /*b2b0*/  FFMA.FTZ R133, R101, R88.reuse, -R231.reuse ;  /* 0x0000005865857223 */ /* 0x180fe200000108e7 */
[----:B------:R-:W-:-:S05]  /*b2c0*/  FFMA.FTZ R90, R181, R88, -R231 ;  /* 0x00000058b55a7223 */ /* 0x000fca00000108e7 */
[----:B------:R-:W-:Y:S08]  /*b2d0*/  MUFU.EX2 R133, R133 ;  /* 0x0000008500857308 */ /* 0x000ff00000000800 */
[----:B------:R-:W0:Y:S01]  /*b2e0*/  MUFU.EX2 R90, R90 ;  /* 0x0000005a005a7308 */ /* 0x000e220000000800 */
[----:B------:R-:W-:Y:S02]  /*b2f0*/  WARPGROUP.DEPBAR.LE gsb0, 0x0 ;  /* 0x00008000000079c5 */ /* 0x000fe40000010000 */
[----:B------:R-:W-:Y:S01]  /*b300*/  WARPGROUP.ARRIVE ;  /* 0x00000000000079c5 */ /* 0x000fe20000000000 */
[-CC-:B------:R-:W-:Y:S01]  /*b310*/  FFMA.FTZ R210, R177, R88.reuse, -R231.reuse ;  /* 0x00000058b1d27223 */ /* 0x180fe200000108e7 */
[-CC-:B------:R-:W-:Y:S01]  /*b320*/  FFMA.FTZ R208, R175, R88.reuse, -R231.reuse ;  /* 0x00000058afd07223 */ /* 0x180fe200000108e7 */
[----:B------:R-:W2:Y:S01]  /*b330*/  SHFL.BFLY PT, R177, R94, 0x1, 0x1f ;  /* 0x0c201f005eb17f89 */ /* 0x000ea200000e0000 */
[-CC-:B------:R-:W-:Y:S01]  /*b340*/  FFMA.FTZ R175, R185, R88.reuse, -R231.reuse ;  /* 0x00000058b9af7223 */ /* 0x180fe200000108e7 */
[----:B------:R-:W-:Y:S01]  /*b350*/  FFMA.FTZ R231, R93, R88, -R231 ;  /* 0x000000585de77223 */ /* 0x000fe200000108e7 */
[----:B------:R-:W-:Y:S01]  /*b360*/  HGMMA.64x128x16.F32.BF16 R24, R212, gdesc[UR8].tnspB, R24, gsb0 ;  /* 0x41e00008d4187df0 */ /* 0x000fe20008001818 */
[----:B------:R-:W-:Y:S01]  /*b370*/  UMOV UR10, UR6 ;  /* 0x00000006000a7c82 */ /* 0x000fe20008000000 */
[----:B------:R-:W-:Y:S01]  /*b380*/  UMOV UR11, 0x40000040 ;  /* 0x40000040000b7882 */ /* 0x000fe20000000000 */
[----:B------:R-:W-:Y:S08]  /*b390*/  MUFU.EX2 R208, R208 ;  /* 0x000000d000d07308 */ /* 0x000ff00000000800 */
[----:B------:R-:W-:Y:S08]  /*b3a0*/  MUFU.EX2 R210, R210 ;  /* 0x000000d200d27308 */ /* 0x000ff00000000800 */
[----:B------:R-:W-:Y:S01]  /*b3b0*/  MUFU.EX2 R175, R175 ;  /* 0x000000af00af7308 */ /* 0x000fe20000000800 */
[----:B--2---:R-:W-:-:S05]  /*b3c0*/  FMNMX.FTZ R101, R94, R177, !PT ;  /* 0x000000b15e657209 */ /* 0x004fca0007810000 */
[C---:B------:R-:W-:Y:S01]  /*b3d0*/  FADD.FTZ R93, -R101.reuse, R13 ;  /* 0x0000000d655d7221 */ /* 0x040fe20000010100 */
[-C--:B------:R-:W-:Y:S01]  /*b3e0*/  FMUL.FTZ R181, R101, R88.reuse ;  /* 0x0000005865b57220 */ /* 0x080fe20000410000 */
[----:B------:R2:W-:Y:S02]  /*b3f0*/  MUFU.EX2 R94, R187 ;  /* 0x000000bb005e7308 */ /* 0x0005e40000000800 */
        /* <DEDUP_REMOVED lines=11> */
[----:B------:R-:W-:Y:S01]  /*b4b0*/  FFMA.FTZ R131, R135, R88, -R181 ;  /* 0x0000005887837223 */ /* 0x000fe200000108b5 */
[----:B------:R-:W-:-:S02]  /*b4c0*/  IMAD.U32 R135, RZ, RZ, UR60 ;  /* 0x0000003cff877e24 */ /* 0x000fc4000f8e00ff */
[-CC-:B------:R-:W-:Y:S01]  /*b4d0*/  FFMA.FTZ R185, R154, R88.reuse, -R181.reuse ;  /* 0x000000589ab97223 */ /* 0x180fe200000108b5 */
[----:B------:R-:W-:Y:S01]  /*b4e0*/  MUFU.EX2 R96, R96 ;  /* 0x0000006000607308 */ /* 0x000fe20000000800 */
[-CC-:B------:R-:W-:Y:S01]  /*b4f0*/  FFMA.FTZ R21, R130, R88.reuse, -R181.reuse ;  /* 0x0000005882157223 */ /* 0x180fe200000108b5 */
[-CC-:B------:R-:W-:Y:S01]  /*b500*/  FFMA.FTZ R122, R122, R88.reuse, -R181.reuse ;  /* 0x000000587a7a7223 */ /* 0x180fe200000108b5 */
[----:B------:R-:W-:Y:S02]  /*b510*/  @!P1 IMAD R130, R135, 0x8, R0 ;  /* 0x0000000887829824 */ /* 0x000fe400078e0200 */
[-CC-:B------:R-:W-:Y:S01]  /*b520*/  FFMA.FTZ R110, R155, R88.reuse, -R181.reuse ;  /* 0x000000589b6e7223 */ /* 0x180fe200000108b5 */
[-CC-:B--2---:R-:W-:Y:S01]  /*b530*/  FFMA.FTZ R187, R158, R88.reuse, -R181.reuse ;  /* 0x000000589ebb7223 */ /* 0x184fe200000108b5 */
[-CC-:B------:R-:W-:Y:S01]  /*b540*/  FFMA.FTZ R106, R159, R88.reuse, -R181.reuse ;  /* 0x000000589f6a7223 */ /* 0x180fe200000108b5 */
[-CC-:B------:R-:W-:Y:S01]  /*b550*/  FFMA.FTZ R205, R114, R88.reuse, -R181.reuse ;  /* 0x0000005872cd7223 */ /* 0x180fe200000108b5 */
[----:B------:R-:W-:Y:S01]  /*b560*/  MUFU.EX2 R177, R177 ;  /* 0x000000b100b17308 */ /* 0x000fe20000000800 */
[-CC-:B------:R-:W-:Y:S01]  /*b570*/  FFMA.FTZ R104, R146, R88.reuse, -R181.reuse ;  /* 0x0000005892687223 */ /* 0x180fe200000108b5 */
[-CC-:B------:R-:W-:Y:S01]  /*b580*/  FFMA.FTZ R203, R126, R88.reuse, -R181.reuse ;  /* 0x000000587ecb7223 */ /* 0x180fe200000108b5 */
[----:B------:R-:W-:Y:S01]  /*b590*/  FFMA.FTZ R155, R147, R88, -R181 ;  /* 0x00000058939b7223 */ /* 0x000fe200000108b5 */
[----:B------:R-:W-:-:S02]  /*b5a0*/  @!P1 VIADD R130, R130, 0x34860 ;  /* 0x0003486082829836 */ /* 0x000fc40000000000 */
[-CC-:B------:R-:W-:Y:S01]  /*b5b0*/  FFMA.FTZ R102, R150, R88.reuse, -R181.reuse ;  /* 0x0000005896667223 */ /* 0x180fe200000108b5 */
[-CC-:B------:R-:W-:Y:S01]  /*b5c0*/  FFMA.FTZ R147, R151, R88.reuse, -R181.reuse ;  /* 0x0000005897937223 */ /* 0x180fe200000108b5 */
[-CC-:B------:R-:W-:Y:S01]  /*b5d0*/  FFMA.FTZ R127, R127, R88.reuse, -R181.reuse ;  /* 0x000000587f7f7223 */ /* 0x180fe200000108b5 */
[----:B------:R-:W-:Y:S01]  /*b5e0*/  MUFU.EX2 R179, R179 ;  /* 0x000000b300b37308 */ /* 0x000fe20000000800 */
[----:B------:R-:W-:Y:S01]  /*b5f0*/  @!P1 PRMT R130, RZ, 0x654, R130 ;  /* 0x00000654ff829816 */ /* 0x000fe20000000082 */
        /* <DEDUP_REMOVED lines=11> */
[----:B------:R-:W-:-:S03]  /*b6b0*/  R2UR UR60, R2 ;  /* 0x00000000023c72ca */ /* 0x000fc600000e0000 */
        /* <DEDUP_REMOVED lines=11> */
[----:B-1----:R-:W-:Y:S02]  /*b770*/  F2FP.BF16.F32.PACK_AB R212, R97, R20 ;  /* 0x0000001461d4723e */ /* 0x002fe400000010ff */
[----:B0-----:R-:W-:Y:S02]  /*b780*/  F2FP.BF16.F32.PACK_AB R214, R133, R90 ;  /* 0x0000005a85d6723e */ /* 0x001fe400000010ff */
[----:B------:R-:W0:Y:S01]  /*b790*/  MUFU.EX2 R155, R155 ;  /* 0x0000009b009b7308 */ /* 0x000e220000000800 */
[----:B------:R-:W-:Y:S07]  /*b7a0*/  HGMMA.64x128x16.F32.BF16 R24, R216, gdesc[UR8].tnspB, R24, gsb0 ;  /* 0x41e00008d8187df0 */ /* 0x000fee0008001818 */
[----:B------:R-:W-:Y:S08]  /*b7b0*/  MUFU.EX2 R102, R102 ;  /* 0x0000006600667308 */ /* 0x000ff00000000800 */
[----:B------:R-:W1:Y:S01]  /*b7c0*/  MUFU.EX2 R147, R147 ;  /* 0x0000009300937308 */ /* 0x000e620000000800 */
[----:B0-----:R-:W-:-:S07]  /*b7d0*/  F2FP.BF16.F32.PACK_AB R189, R155, R104 ;  /* 0x000000689bbd723e */ /* 0x001fce00000010ff */
[----:B------:R-:W-:Y:S08]  /*b7e0*/  MUFU.EX2 R100, R100 ;  /* 0x0000006400647308 */ /* 0x000ff00000000800 */
        /* <DEDUP_REMOVED lines=16> */
[----:B------:R1:W-:Y:S06]  /*b8f0*/  BAR.ARV R124, 0x100 ;  /* 0x0004007c0000751d */ /* 0x0003ec0000002000 */
[----:B------:R2:W-:Y:S01]  /*b900*/  @!P1 SYNCS.ARRIVE.TRANS64.RED.A1T0 RZ, [R128+URZ], RZ ;  /* 0x000000ff80ff99a7 */ /* 0x0005e2000810043f */
[----:B------:R-:W-:Y:S01]  /*b910*/  MUFU.EX2 R95, R95 ;  /* 0x0000005f005f7308 */ /* 0x000fe20000000800 */
[----:B-1----:R-:W-:Y:S01]  /*b920*/  FADD.FTZ R124, R178, R11 ;  /* 0x0000000bb27c7221 */ /* 0x002fe20000010000 */
[----:B------:R-:W-:Y:S01]  /*b930*/  FFMA.FTZ R11, R123, R88, -R181 ;  /* 0x000000587b0b7223 */ /* 0x000fe200000108b5 */
[----:B0-----:R-:W-:Y:S01]  /*b940*/  F2FP.BF16.F32.PACK_AB R218, R13, R94 ;  /* 0x0000005e0dda723e */ /* 0x001fe200000010ff */
[-C--:B------:R-:W-:Y:S01]  /*b950*/  FMUL.FTZ R24, R24, R12.reuse ;  /* 0x0000000c18187220 */ /* 0x080fe20000410000 */
[----:B------:R-:W-:Y:S01]  /*b960*/  FADD.FTZ R135, R169, R124 ;  /* 0x0000007ca9877221 */ /* 0x000fe20000010000 */
[----:B------:R-:W-:Y:S01]  /*b970*/  FMUL.FTZ R25, R25, R12 ;  /* 0x0000000c19197220 */ /* 0x000fe20000410000 */
[----:B--2---:R-:W-:Y:S01]  /*b980*/  FFMA.FTZ R128, R93, R10, R96 ;  /* 0x0000000a5d807223 */ /* 0x004fe20000010060 */
[----:B------:R0:W-:Y:S01]  /*b990*/  @!P1 SYNCS.ARRIVE.TRANS64.RED.A1T0 RZ, [R130+URZ], RZ ;  /* 0x000000ff82ff99a7 */ /* 0x0001e2000810043f */
[----:B------:R1:W-:Y:S01]  /*b9a0*/  MUFU.EX2 R10, R122 ;  /* 0x0000007a000a7308 */ /* 0x0003e20000000800 */
[----:B------:R-:W-:Y:S01]  /*b9b0*/  FMUL.FTZ R28, R28, R12 ;  /* 0x0000000c1c1c7220 */ /* 0x000fe20000410000 */
[C---:B------:R-:W-:Y:S01]  /*b9c0*/  FADD.FTZ R128, R177.reuse, R128 ;  /* 0x00000080b1807221 */ /* 0x040fe20000010000 */
[----:B------:R-:W-:Y:S01]  /*b9d0*/  F2FP.BF16.F32.PACK_AB R177, R177, R96 ;  /* 0x00000060b1b1723e */ /* 0x000fe200000010ff */
[-C--:B------:R-:W-:Y:S01]  /*b9e0*/  FMUL.FTZ R29, R29, R12.reuse ;  /* 0x0000000c1d1d7220 */ /* 0x080fe20000410000 */
[----:B------:R-:W-:Y:S01]  /*b9f0*/  FMUL.FTZ R32, R32, R12 ;  /* 0x0000000c20207220 */ /* 0x000fe20000410000 */
[----:B------:R-:W-:Y:S01]  /*ba00*/  FADD.FTZ R123, R179, R128 ;  /* 0x00000080b37b7221 */ /* 0x000fe20000010000 */
[----:B------:R-:W-:Y:S01]  /*ba10*/  F2FP.BF16.F32.PACK_AB R179, R116, R179 ;  /* 0x000000b374b3723e */ /* 0x000fe200000010ff */
[----:B------:R-:W2:Y:S01]  /*ba20*/  MUFU.EX2 R11, R11 ;  /* 0x0000000b000b7308 */ /* 0x000ea20000000800 */
[----:B-1----:R-:W-:Y:S01]  /*ba30*/  FADD.FTZ R122, R180, R135 ;  /* 0x00000087b47a7221 */ /* 0x002fe20000010000 */
[----:B------:R-:W-:Y:S01]  /*ba40*/  FADD.FTZ R123, R116, R123 ;  /* 0x0000007b747b7221 */ /* 0x000fe20000010000 */
[----:B------:R-:W-:Y:S01]  /*ba50*/  F2FP.BF16.F32.PACK_AB R180, R201, R180 ;  /* 0x000000b4c9b4723e */ /* 0x000fe200000010ff */
[-C--:B------:R-:W-:Y:S01]  /*ba60*/  FMUL.FTZ R33, R33, R12.reuse ;  /* 0x0000000c21217220 */ /* 0x080fe20000410000 */
[----:B------:R-:W-:Y:S01]  /*ba70*/  FMUL.FTZ R36, R36, R12 ;  /* 0x0000000c24247220 */ /* 0x000fe20000410000 */
[----:B------:R-:W-:Y:S01]  /*ba80*/  FADD.FTZ R124, R112, R123 ;  /* 0x0000007b707c7221 */ /* 0x000fe20000010000 */
[----:B------:R-:W-:Y:S01]  /*ba90*/  FADD.FTZ R123, R201, R122 ;  /* 0x0000007ac97b7221 */ /* 0x000fe20000010000 */
[----:B------:R-:W-:Y:S01]  /*baa0*/  FFMA.FTZ R122, R115, R88, -R181 ;  /* 0x00000058737a7223 */ /* 0x000fe200000108b5 */
[-C--:B------:R-:W-:Y:S01]  /*bab0*/  FMUL.FTZ R37, R37, R12.reuse ;  /* 0x0000000c25257220 */ /* 0x080fe20000410000 */
[----:B------:R-:W-:Y:S01]  /*bac0*/  FADD.FTZ R124, R163, R124 ;  /* 0x0000007ca37c7221 */ /* 0x000fe20000010000 */
[----:B------:R-:W-:Y:S01]  /*bad0*/  FADD.FTZ R114, R182, R123 ;  /* 0x0000007bb6727221 */ /* 0x000fe20000010000 */
[-C--:B------:R-:W-:Y:S01]  /*bae0*/  FMUL.FTZ R40, R40, R12.reuse ;  /* 0x0000000c28287220 */ /* 0x080fe20000410000 */
[----:B------:R-:W-:Y:S01]  /*baf0*/  FMUL.FTZ R41, R41, R12 ;  /* 0x0000000c29297220 */ /* 0x000fe20000410000 */
[----:B------:R-:W-:Y:S01]  /*bb00*/  FADD.FTZ R115, R183, R124 ;  /* 0x0000007cb7737221 */ /* 0x000fe20000010000 */
[----:B------:R-:W-:Y:S01]  /*bb10*/  FADD.FTZ R123, R161, R114 ;  /* 0x00000072a17b7221 */ /* 0x000fe20000010000 */
[-C--:B------:R-:W-:Y:S01]  /*bb20*/  FFMA.FTZ R124, R119, R88.reuse, -R181 ;  /* 0x00000058777c7223 */ /* 0x080fe200000108b5 */
[----:B------:R1:W3:Y:S01]  /*bb30*/  MUFU.EX2 R114, R127 ;  /* 0x0000007f00727308 */ /* 0x0002e20000000800 */
[----:B------:R-:W-:Y:S01]  /*bb40*/  FADD.FTZ R126, R118, R115 ;  /* 0x00000073767e7221 */ /* 0x000fe20000010000 */
[----:B------:R-:W-:Y:S01]  /*bb50*/  FADD.FTZ R128, R184, R123 ;  /* 0x0000007bb8807221 */ /* 0x000fe20000010000 */
[-CC-:B------:R-:W-:Y:S01]  /*bb60*/  FFMA.FTZ R123, R111, R88.reuse, -R181.reuse ;  /* 0x000000586f7b7223 */ /* 0x180fe200000108b5 */
[-CC-:B------:R-:W-:Y:S01]  /*bb70*/  FFMA.FTZ R119, R99, R88.reuse, -R181.reuse ;  /* 0x0000005863777223 */ /* 0x180fe200000108b5 */
[----:B------:R-:W-:Y:S01]  /*bb80*/  FADD.FTZ R115, R185, R126 ;  /* 0x0000007eb9737221 */ /* 0x000fe20000010000 */
[-C--:B------:R-:W-:Y:S01]  /*bb90*/  FFMA.FTZ R126, R107, R88.reuse, -R181 ;  /* 0x000000586b7e7223 */ /* 0x080fe200000108b5 */
[----:B------:R-:W-:Y:S01]  /*bba0*/  FADD.FTZ R107, R165, R128 ;  /* 0x00000080a56b7221 */ /* 0x000fe20000010000 */
[----:B------:R-:W4:Y:S01]  /*bbb0*/  MUFU.EX2 R122, R122 ;  /* 0x0000007a007a7308 */ /* 0x000f220000000800 */
[C---:B------:R-:W-:Y:S01]  /*bbc0*/  FADD.FTZ R128, R110.reuse, R115 ;  /* 0x000000736e807221 */ /* 0x040fe20000010000 */
[----:B------:R-:W-:Y:S01]  /*bbd0*/  F2FP.BF16.F32.PACK_AB R185, R110, R185 ;  /* 0x000000b96eb9723e */ /* 0x000fe200000010ff */
[----:B0-----:R-:W-:Y:S01]  /*bbe0*/  FADD.FTZ R130, R186, R107 ;  /* 0x0000006bba827221 */ /* 0x001fe20000010000 */
[-C--:B------:R-:W-:Y:S01]  /*bbf0*/  FFMA.FTZ R107, R193, R88.reuse, -R181 ;  /* 0x00000058c16b7223 */ /* 0x080fe200000108b5 */
[----:B------:R-:W-:Y:S01]  /*bc00*/  FADD.FTZ R111, R187, R128 ;  /* 0x00000080bb6f7221 */ /* 0x000fe20000010000 */
[C---:B------:R-:W-:Y:S01]  /*bc10*/  F2FP.BF16.F32.PACK_AB R187, R106.reuse, R187 ;  /* 0x000000bb6abb723e */ /* 0x040fe200000010ff */
[----:B------:R-:W-:Y:S01]  /*bc20*/  FADD.FTZ R115, R153, R130 ;  /* 0x0000008299737221 */ /* 0x000fe20000010000 */
[----:B------:R0:W-:Y:S01]  /*bc30*/  MUFU.EX2 R110, R123 ;  /* 0x0000007b006e7308 */ /* 0x0001e20000000800 */
[----:B-1----:R-:W-:Y:S01]  /*bc40*/  FADD.FTZ R127, R106, R111 ;  /* 0x0000006f6a7f7221 */ /* 0x002fe20000010000 */
[-C--:B------:R-:W-:Y:S01]  /*bc50*/  FFMA.FTZ R111, R195, R88.reuse, -R181 ;  /* 0x00000058c36f7223 */ /* 0x080fe200000108b5 */
[----:B------:R-:W-:Y:S01]  /*bc60*/  FADD.FTZ R128, R188, R115 ;  /* 0x00000073bc807221 */ /* 0x000fe20000010000 */
[----:B------:R-:W-:Y:S01]  /*bc70*/  FFMA.FTZ R115, R197, R88, -R181 ;  /* 0x00000058c5737223 */ /* 0x000fe200000108b5 */
[----:B------:R-:W-:Y:S01]  /*bc80*/  FADD.FTZ R130, R104, R127 ;  /* 0x0000007f68827221 */ /* 0x000fe20000010000 */
[----:B------:R-:W-:Y:S01]  /*bc90*/  F2FP.BF16.F32.PACK_AB R193, R139, R100 ;  /* 0x000000648bc1723e */ /* 0x000fe200000010ff */
[----:B------:R-:W-:Y:S01]  /*bca0*/  FADD.FTZ R99, R145, R128 ;  /* 0x0000008091637221 */ /* 0x000fe20000010000 */
[----:B------:R-:W1:Y:S01]  /*bcb0*/  MUFU.EX2 R124, R124 ;  /* 0x0000007c007c7308 */ /* 0x000e620000000800 */
[----:B------:R-:W-:Y:S01]  /*bcc0*/  FADD.FTZ R127, R155, R130 ;  /* 0x000000829b7f7221 */ /* 0x000fe20000010000 */
[----:B------:R-:W-:Y:S01]  /*bcd0*/  F2FP.BF16.F32.PACK_AB R195, R143, R98 ;  /* 0x000000628fc3723e */ /* 0x000fe200000010ff */
[----:B------:R-:W-:Y:S01]  /*bce0*/  FADD.FTZ R128, R190, R99 ;  /* 0x00000063be807221 */ /* 0x000fe20000010000 */
[-C--:B------:R-:W-:Y:S01]  /*bcf0*/  FFMA.FTZ R99, R91, R88.reuse, -R181 ;  /* 0x000000585b637223 */ /* 0x080fe200000108b5 */
[----:B------:R-:W-:Y:S01]  /*bd00*/  FADD.FTZ R130, R102, R127 ;  /* 0x0000007f66827221 */ /* 0x000fe20000010000 */
[----:B------:R-:W-:Y:S01]  /*bd10*/  FFMA.FTZ R91, R199, R88, -R181 ;  /* 0x00000058c75b7223 */ /* 0x000fe200000108b5 */
[----:B------:R-:W-:Y:S01]  /*bd20*/  FADD.FTZ R127, R149, R128 ;  /* 0x00000080957f7221 */ /* 0x000fe20000010000 */
[----:B------:R-:W-:Y:S01]  /*bd30*/  F2FP.BF16.F32.PACK_AB R181, R163, R112 ;  /* 0x00000070a3b5723e */ /* 0x000fe200000010ff */
[----:B------:R-:W-:Y:S01]  /*bd40*/  FADD.FTZ R135, R147, R130 ;  /* 0x0000008293877221 */ /* 0x000fe20000010000 */
[----:B------:R-:W5:Y:S01]  /*bd50*/  MUFU.EX2 R96, R126 ;  /* 0x0000007e00607308 */ /* 0x000f620000000800 */
[----:B------:R-:W-:Y:S01]  /*bd60*/  FADD.FTZ R128, R192, R127 ;  /* 0x0000007fc0807221 */ /* 0x000fe20000010000 */
[----:B------:R-:W-:Y:S01]  /*bd70*/  F2FP.BF16.F32.PACK_AB R197, R108, R21 ;  /* 0x000000156cc5723e */ /* 0x000fe200000010ff */
[----:B------:R-:W-:Y:S01]  /*bd80*/  FADD.FTZ R130, R100, R135 ;  /* 0x0000008764827221 */ /* 0x000fe20000010000 */
[----:B--2---:R-:W-:Y:S01]  /*bd90*/  F2FP.BF16.F32.PACK_AB R201, R11, R10 ;  /* 0x0000000a0bc9723e */ /* 0x004fe200000010ff */
        /* <DEDUP_REMOVED lines=35> */
[----:B------:R2:W5:Y:S01]  /*bfd0*/  MUFU.EX2 R106, R107 ;  /* 0x0000006b006a7308 */ /* 0x0005620000000800 */
[----:B------:R-:W-:Y:S01]  /*bfe0*/  FADD.FTZ R104, R202, R15 ;  /* 0x0000000fca687221 */ /* 0x000fe20000010000 */
[-C--:B------:R-:W-:Y:S01]  /*bff0*/  FMUL.FTZ R73, R73, R12.reuse ;  /* 0x0000000c49497220 */ /* 0x080fe20000410000 */
[----:B------:R-:W-:Y:S01]  /*c000*/  FADD.FTZ R15, R203, R112 ;  /* 0x00000070cb0f7221 */ /* 0x000fe20000010000 */
[-C--:B------:R-:W-:Y:S01]  /*c010*/  FMUL.FTZ R76, R76, R12.reuse ;  /* 0x0000000c4c4c7220 */ /* 0x080fe20000410000 */
[----:B0-----:R-:W-:Y:S01]  /*c020*/  FADD.FTZ R123, R125, R104 ;  /* 0x000000687d7b7221 */ /* 0x001fe20000010000 */
[-C--:B------:R-:W-:Y:S01]  /*c030*/  FMUL.FTZ R77, R77, R12.reuse ;  /* 0x0000000c4d4d7220 */ /* 0x080fe20000410000 */
[----:B---3--:R-:W-:Y:S01]  /*c040*/  FADD.FTZ R102, R114, R15 ;  /* 0x0000000f72667221 */ /* 0x008fe20000010000 */
[-C--:B------:R-:W-:Y:S01]  /*c050*/  FMUL.FTZ R80, R80, R12.reuse ;  /* 0x0000000c50507220 */ /* 0x080fe20000410000 */
[----:B------:R-:W-:Y:S01]  /*c060*/  FADD.FTZ R100, R204, R123 ;  /* 0x0000007bcc647221 */ /* 0x000fe20000010000 */
[-C--:B------:R-:W-:Y:S01]  /*c070*/  FMUL.FTZ R81, R81, R12.reuse ;  /* 0x0000000c51517220 */ /* 0x080fe20000410000 */
[----:B------:R-:W-:Y:S01]  /*c080*/  FADD.FTZ R15, R205, R102 ;  /* 0x00000066cd0f7221 */ /* 0x000fe20000010000 */
[-C--:B------:R-:W-:Y:S01]  /*c090*/  FMUL.FTZ R84, R84, R12.reuse ;  /* 0x0000000c54547220 */ /* 0x080fe20000410000 */
[----:B--2---:R-:W-:Y:S01]  /*c0a0*/  FADD.FTZ R107, R113, R100 ;  /* 0x00000064716b7221 */ /* 0x004fe20000010000 */
[----:B------:R-:W0:Y:S01]  /*c0b0*/  MUFU.EX2 R102, R111 ;  /* 0x0000006f00667308 */ /* 0x000e220000000800 */
[----:B----4-:R-:W-:Y:S01]  /*c0c0*/  FADD.FTZ R98, R122, R15 ;  /* 0x0000000f7a627221 */ /* 0x010fe20000010000 */
[----:B------:R-:W-:Y:S01]  /*c0d0*/  FMUL.FTZ R85, R85, R12 ;  /* 0x0000000c55557220 */ /* 0x000fe20000410000 */
[----:B------:R-:W-:Y:S01]  /*c0e0*/  FADD.FTZ R100, R206, R107 ;  /* 0x0000006bce647221 */ /* 0x000fe20000010000 */
[----:B------:R-:W-:Y:S01]  /*c0f0*/  F2FP.BF16.F32.PACK_AB R178, R169, R178 ;  /* 0x000000b2a9b2723e */ /* 0x000fe200000010ff */
[----:B------:R-:W-:Y:S01]  /*c100*/  FADD.FTZ R15, R207, R98 ;  /* 0x00000062cf0f7221 */ /* 0x000fe20000010000 */
[----:B------:R-:W-:Y:S01]  /*c110*/  F2FP.BF16.F32.PACK_AB R182, R161, R182 ;  /* 0x000000b6a1b6723e */ /* 0x000fe200000010ff */
[----:B------:R-:W-:Y:S01]  /*c120*/  FADD.FTZ R21, R117, R100 ;  /* 0x0000006475157221 */ /* 0x000fe20000010000 */
[----:B------:R-:W-:Y:S01]  /*c130*/  F2FP.BF16.F32.PACK_AB R183, R118, R183 ;  /* 0x000000b776b7723e */ /* 0x000fe200000010ff */
[----:B-1----:R-:W-:Y:S01]  /*c140*/  FADD.FTZ R98, R124, R15 ;  /* 0x0000000f7c627221 */ /* 0x002fe20000010000 */
[----:B------:R-:W-:Y:S01]  /*c150*/  F2FP.BF16.F32.PACK_AB R184, R165, R184 ;  /* 0x000000b8a5b8723e */ /* 0x000fe200000010ff */
[----:B------:R-:W-:Y:S01]  /*c160*/  FADD.FTZ R100, R208, R21 ;  /* 0x00000015d0647221 */ /* 0x000fe20000010000 */
[----:B------:R-:W-:Y:S01]  /*c170*/  F2FP.BF16.F32.PACK_AB R186, R153, R186 ;  /* 0x000000ba99ba723e */ /* 0x000fe200000010ff */
[----:B------:R-:W-:Y:S01]  /*c180*/  FADD.FTZ R15, R209, R98 ;  /* 0x00000062d10f7221 */ /* 0x000fe20000010000 */
[----:B------:R-:W-:Y:S01]  /*c190*/  F2FP.BF16.F32.PACK_AB R188, R145, R188 ;  /* 0x000000bc91bc723e */ /* 0x000fe200000010ff */
[----:B------:R-:W-:Y:S01]  /*c1a0*/  FADD.FTZ R11, R105, R100 ;  /* 0x00000064690b7221 */ /* 0x000fe20000010000 */
[----:B------:R-:W-:Y:S01]  /*c1b0*/  F2FP.BF16.F32.PACK_AB R190, R149, R190 ;  /* 0x000000be95be723e */ /* 0x000fe200000010ff */
[----:B-----5:R-:W-:Y:S01]  /*c1c0*/  FADD.FTZ R10, R96, R15 ;  /* 0x0000000f600a7221 */ /* 0x020fe20000010000 */
[----:B------:R-:W1:Y:S01]  /*c1d0*/  MUFU.EX2 R100, R115 ;  /* 0x0000007300647308 */ /* 0x000e620000000800 */
[----:B------:R-:W-:Y:S01]  /*c1e0*/  FADD.FTZ R98, R210, R11 ;  /* 0x0000000bd2627221 */ /* 0x000fe20000010000 */
[----:B------:R-:W-:Y:S01]  /*c1f0*/  F2FP.BF16.F32.PACK_AB R192, R137, R192 ;  /* 0x000000c089c0723e */ /* 0x000fe200000010ff */
[----:B------:R-:W-:Y:S01]  /*c200*/  FADD.FTZ R11, R211, R10 ;  /* 0x0000000ad30b7221 */ /* 0x000fe20000010000 */
[----:B------:R-:W-:Y:S01]  /*c210*/  F2FP.BF16.F32.PACK_AB R194, R141, R194 ;  /* 0x000000c28dc2723e */ /* 0x000fe200000010ff */
[----:B------:R-:W-:Y:S01]  /*c220*/  FADD.FTZ R15, R109, R98 ;  /* 0x000000626d0f7221 */ /* 0x000fe20000010000 */
[----:B------:R-:W-:Y:S01]  /*c230*/  F2FP.BF16.F32.PACK_AB R196, R157, R196 ;  /* 0x000000c49dc4723e */ /* 0x000fe200000010ff */
[----:B------:R-:W-:Y:S01]  /*c240*/  FADD.FTZ R11, R110, R11 ;  /* 0x0000000b6e0b7221 */ /* 0x000fe20000010000 */
[----:B------:R-:W2:Y:S01]  /*c250*/  MUFU.EX2 R98, R91 ;  /* 0x0000005b00627308 */ /* 0x000ea20000000800 */
[----:B------:R-:W-:Y:S01]  /*c260*/  FADD.FTZ R10, R20, R15 ;  /* 0x0000000f140a7221 */ /* 0x000fe20000010000 */
[----:B------:R-:W-:Y:S01]  /*c270*/  F2FP.BF16.F32.PACK_AB R198, R129, R198 ;  /* 0x000000c681c6723e */ /* 0x000fe200000010ff */
        /* <DEDUP_REMOVED lines=8> */
[----:B0-----:R-:W-:Y:S01]  /*c300*/  FADD.FTZ R11, R102, R11 ;  /* 0x0000000b660b7221 */ /* 0x001fe20000010000 */
[----:B------:R-:W-:Y:S01]  /*c310*/  F2FP.BF16.F32.PACK_AB R204, R113, R204 ;  /* 0x000000cc71cc723e */ /* 0x000fe200000010ff */
        /* <DEDUP_REMOVED lines=14> */
[----:B--2---:R-:W-:Y:S01]  /*c400*/  FADD.FTZ R15, R98, R11 ;  /* 0x0000000b620f7221 */ /* 0x004fe20000010000 */
[----:B------:R-:W-:Y:S01]  /*c410*/  F2FP.BF16.F32.PACK_AB R213, R119, R106 ;  /* 0x0000006a77d5723e */ /* 0x000fe200000010ff */
[----:B------:R-:W-:Y:S01]  /*c420*/  FADD.FTZ R11, R13, R10 ;  /* 0x0000000a0d0b7221 */ /* 0x000fe20000010000 */
[----:B------:R-:W-:Y:S01]  /*c430*/  F2FP.BF16.F32.PACK_AB R215, R103, R102 ;  /* 0x0000006667d7723e */ /* 0x000fe200000010ff */
[----:B------:R-:W-:Y:S01]  /*c440*/  FADD.FTZ R10, R95, R15 ;  /* 0x0000000f5f0a7221 */ /* 0x000fe20000010000 */
        /* <DEDUP_REMOVED lines=35> */
[----:B------:R-:W-:Y:S01]  /*c680*/  MOV R15, R16 ;  /* 0x00000010000f7202 */ /* 0x000fe20000000f00 */
[----:B------:R-:W-:-:S02]  /*c690*/  IMAD.MOV.U32 R13, RZ, RZ, R101 ;  /* 0x000000ffff0d7224 */ /* 0x000fc400078e0065 */
[----:B------:R-:W-:Y:S01]  /*c6a0*/  IMAD.MOV.U32 R12, RZ, RZ, R89 ;  /* 0x000000ffff0c7224 */ /* 0x000fe200078e0059 */
[----:B------:R-:W-:Y:S06]  /*c6b0*/  @P2 BRA `(.L_x_5786) ;  /* 0xffffffa800582947 */ /* 0x000fec000383ffff */
.L_x_5777:
[----:B------:R-:W-:Y:S06]  /*c6c0*/  BAR.ARV 0x8, 0x120 ;  /* 0x0204800000007b1d */ /* 0x000fec0000002000 */
[----:B------:R-:W-:Y:S05]  /*c6d0*/  @!P0 BRA `(.L_x_5787) ;  /* 0x0000000000048947 */ /* 0x000fea0003800000 */
[----:B------:R-:W-:Y:S01]  /*c6e0*/  BPT.TRAP 0x1 ;  /* 0x000000040000795c */ /* 0x000fe20000300000 */
.L_x_5787:
[----:B------:R-:W-:Y:S01]  /*c6f0*/  IMAD R8, R2, 0x8, R0 ;  /* 0x0000000802087824 */ /* 0x000fe200078e0200 */
[----:B------:R-:W-:-:S04]  /*c700*/  SHF.L.U32 R3, R16, 0x1f, RZ ;  /* 0x0000001f10037819 */ /* 0x000fc800000006ff */
[----:B------:R0:W1:Y:S01]  /*c710*/  SYNCS.PHASECHK.TRANS64.TRYWAIT P2, [R8+URZ+0x34850], R3 ;  /* 0x03485003080075a7 */ /* 0x000062000804017f */
[----:B------:R-:W-:Y:S05]  /*c720*/  @!P0 BRA `(.L_x_5788) ;  /* 0x0000000000048947 */ /* 0x000fea0003800000 */
[----:B------:R-:W-:Y:S01]  /*c730*/  BPT.TRAP 0x1 ;  /* 0x000000040000795c */ /* 0x000fe20000300000 */
.L_x_5788:
[----:B-1----:R-:W-:Y:S05]  /*c740*/  @P2 BRA `(.L_x_5789) ;  /* 0x0000000000082947 */ /* 0x002fea0003800000 */
[----:B------:R-:W1:Y:S02]  /*c750*/  SYNCS.PHASECHK.TRANS64.TRYWAIT P0, [R8+URZ+0x34850], R3 ;  /* 0x03485003080075a7 */ /* 0x000e64000800017f */
[----:B-1----:R-:W-:Y:S05]  /*c760*/  @!P0 BRA `(.L_x_5790) ;  /* 0x00000074007c8947 */ /* 0x002fea0003800000 */
.L_x_5789:
[----:B------:R-:W-:Y:S05]  /*c770*/  WARPSYNC.ALL ;  /* 0x0000000000007948 */ /* 0x000fea0003800000 */
[----:B------:R-:W-:Y:S01]  /*c780*/  VIADD R0, R0, 0x400 ;  /* 0x0000040000007836 */ /* 0x000fe20000000000 */
[----:B------:R-:W-:Y:S01]  /*c790*/  WARPGROUP.ARRIVE ;  /* 0x00000000000079c5 */ /* 0x000fe20000000000 */
[----:B------:R-:W-:Y:S01]  /*c7a0*/  IMAD.MOV.U32 R7, RZ, RZ, 0x40000040 ;  /* 0x40000040ff077424 */ /* 0x000fe200078e00ff */
[----:B01----:R-:W-:Y:S01]  /*c7b0*/  SHFL.BFLY PT, R3, R10, 0x2, 0x1f ;  /* 0x0c401f000a037f89 */ /* 0x003fe200000e0000 */
[----:B------:R-:W-:Y:S01]  /*c7c0*/  IMAD.MOV.U32 R9, RZ, RZ, RZ ;  /* 0x000000ffff097224 */ /* 0x000fe200078e00ff */
[----:B------:R-:W-:Y:S01]  /*c7d0*/  SHF.R.U32.HI R0, RZ, 0x4, R0 ;  /* 0x00000004ff007819 */ /* 0x000fe20000011600 */
[----:B------:R-:W-:-:S03]  /*c7e0*/  VIADD R223, R223, 0x1 ;  /* 0x00000001dfdf7836 */ /* 0x000fc60000000000 */
[----:B------:R-:W-:-:S04]  /*c7f0*/  LOP3.LUT R0, R0, 0x3fff, RZ, 0xc0, !PT ;  /* 0x00003fff00007812 */ /* 0x000fc800078ec0ff */
[----:B------:R-:W-:Y:S02]  /*c800*/  LOP3.LUT R5, R0, 0x5800000, RZ, 0xfc, !PT ;  /* 0x0580000000057812 */ /* 0x000fe400078efcff */
[----:B------:R-:W0:Y:S03]  /*c810*/  SHFL.BFLY PT, R0, R11, 0x2, 0x1f ;  /* 0x0c401f000b007f89 */ /* 0x000e2600000e0000 */
[----:B------:R-:W-:Y:S02]  /*c820*/  IMAD R4, R2, 0xb00, R5 ;  /* 0x00000b0002047824 */ /* 0x000fe400078e0205 */
[----:B------:R-:W-:Y:S02]  /*c830*/  IMAD.MOV.U32 R5, RZ, RZ, 0x40000040 ;  /* 0x40000040ff057424 */ /* 0x000fe400078e00ff */
[C---:B------:R-:W-:Y:S01]  /*c840*/  VIADD R6, R4.reuse, 0x80 ;  /* 0x0000008004067836 */ /* 0x040fe20000000000 */
[----:B------:R-:W-:-:S02]  /*c850*/  R2UR UR6, R4 ;  /* 0x00000000040672ca */ /* 0x000fc400000e0000 */
[----:B------:R-:W-:Y:S01]  /*c860*/  R2UR UR7, R5 ;  /* 0x00000000050772ca */ /* 0x000fe200000e0000 */
[----:B------:R-:W-:-:S12]  /*c870*/  IMAD.MOV.U32 R5, RZ, RZ, 0x40000040 ;  /* 0x40000040ff057424 */ /* 0x000fd800078e00ff */
[----:B------:R-:W-:Y:S01]  /*c880*/  HGMMA.64x128x16.F32.BF16 R24, R176, gdesc[UR4].tnspB, R24, gsb0 ;  /* 0x41e00004b0187df0 */ /* 0x000fe20008001818 */
[----:B------:R-:W-:Y:S01]  /*c890*/  R2UR UR6, R6 ;  /* 0x00000000060672ca */ /* 0x000fe200000e0000 */
[----:B------:R-:W-:Y:S01]  /*c8a0*/  VIADD R6, R4, 0x100 ;  /* 0x0000010004067836 */ /* 0x000fe20000000000 */
[----:B------:R-:W-:Y:S01]  /*c8b0*/  R2UR UR7, R7 ;  /* 0x00000000070772ca */ /* 0x000fe200000e0000 */
[----:B0-----:R-:W-:Y:S01]  /*c8c0*/  FADD.FTZ R0, R0, R11 ;  /* 0x0000000b00007221 */ /* 0x001fe20000010000 */
[----:B------:R-:W-:Y:S01]  /*c8d0*/  MOV R7, 0x40000040 ;  /* 0x4000004000077802 */ /* 0x000fe20000000f00 */
[----:B------:R-:W-:Y:S01]  /*c8e0*/  VIADD R11, R2, 0x1 ;  /* 0x00000001020b7836 */ /* 0x000fe20000000000 */
[----:B------:R-:W-:-:S04]  /*c8f0*/  MOV R2, RZ ;  /* 0x000000ff00027202 */ /* 0x000fc80000000f00 */
[----:B------:R-:W-:Y:S01]  /*c900*/  ISETP.NE.AND P2, PT, R11, 0x2, PT ;  /* 0x000000020b00780c */ /* 0x000fe20003f45270 */
[----:B------:R-:W-:Y:S02]  /*c910*/  WARPGROUP.DEPBAR.LE gsb0, 0x0 ;  /* 0x00008000000079c5 */ /* 0x000fe40000010000 */
[----:B------:R-:W-:-:S06]  /*c920*/  WARPGROUP.ARRIVE ;  /* 0x00000000000079c5 */ /* 0x000fcc0000000000 */
[----:B------:R-:W-:Y:S01]  /*c930*/  HGMMA.64x128x16.F32.BF16 R24, R180, gdesc[UR4].tnspB, R24, gsb0 ;  /* 0x41e00004b4187df0 */ /* 0x000fe20008001818 */
[----:B------:R-:W-:Y:S01]  /*c940*/  R2UR UR6, R6 ;  /* 0x00000000060672ca */ /* 0x000fe200000e0000 */
[----:B------:R-:W-:Y:S01]  /*c950*/  VIADD R6, R4, 0x180 ;  /* 0x0000018004067836 */ /* 0x000fe20000000000 */
[----:B------:R-:W-:Y:S01]  /*c960*/  R2UR UR7, R7 ;  /* 0x00000000070772ca */ /* 0x000fe200000e0000 */
[----:B------:R-:W-:Y:S01]  /*c970*/  IMAD.MOV.U32 R7, RZ, RZ, 0x40000040 ;  /* 0x40000040ff077424 */ /* 0x000fe200078e00ff */
[----:B------:R-:W-:Y:S02]  /*c980*/  WARPGROUP.DEPBAR.LE gsb0, 0x0 ;  /* 0x00008000000079c5 */ /* 0x000fe40000010000 */
[----:B------:R-:W-:-:S09]  /*c990*/  WARPGROUP.ARRIVE ;  /* 0x00000000000079c5 */ /* 0x000fd20000000000 */
        /* <DEDUP_REMOVED lines=22> */
[----:B------:R-:W-:Y:S02]  /*cb00*/  R2UR UR6, R6 ;  /* 0x00000000060672ca */ /* 0x000fe400000e0000 */
[----:B------:R-:W-:Y:S01]  /*cb10*/  R2UR UR7, R7 ;  /* 0x00000000070772ca */ /* 0x000fe200000e0000 */
[----:B------:R-:W-:Y:S01]  /*cb20*/  IMAD.MOV.U32 R7, RZ, RZ, 0x40000040 ;  /* 0x40000040ff077424 */ /* 0x000fe200078e00ff */
[----:B------:R-:W-:Y:S01]  /*cb30*/  IADD3 R6, R4, 0x380, RZ ;  /* 0x0000038004067810 */ /* 0x000fe20007ffe0ff */
[----:B------:R-:W-:Y:S02]  /*cb40*/  WARPGROUP.DEPBAR.LE gsb0, 0x0 ;  /* 0x00008000000079c5 */ /* 0x000fe40000010000 */
[----:B------:R-:W-:-:S08]  /*cb50*/  WARPGROUP.ARRIVE ;  /* 0x00000000000079c5 */ /* 0x000fd00000000000 */
        /* <DEDUP_REMOVED lines=9> */
[C---:B------:R-:W-:Y:S01]  /*cbf0*/  VIADD R6, R4.reuse, 0x480 ;  /* 0x0000048004067836 */ /* 0x040fe20000000000 */
[----:B------:R-:W-:Y:S01]  /*cc00*/  R2UR UR7, R7 ;  /* 0x00000000070772ca */ /* 0x000fe200000e0000 */
[----:B------:R-:W-:Y:S02]  /*cc10*/  IMAD.MOV.U32 R7, RZ, RZ, 0x40000040 ;  /* 0x40000040ff077424 */ /* 0x000fe400078e00ff */
[----:B------:R-:W-:Y:S01]  /*cc20*/  VIADD R4, R4, 0x500 ;  /* 0x0000050004047836 */ /* 0x000fe20000000000 */
[----:B------:R-:W-:Y:S02]  /*cc30*/  WARPGROUP.DEPBAR.LE gsb0, 0x0 ;  /* 0x00008000000079c5 */ /* 0x000fe40000010000 */
[----:B------:R-:W-:-:S07]  /*cc40*/  WARPGROUP.ARRIVE ;  /* 0x00000000000079c5 */ /* 0x000fce0000000000 */
[----:B------:R-:W-:Y:S01]  /*cc50*/  HGMMA.64x128x16.F32.BF16 R24, R208, gdesc[UR4].tnspB, R24, gsb0 ;  /* 0x41e00004d0187df0 */ /* 0x000fe20008001818 */
[----:B------:R-:W-:Y:S02]  /*cc60*/  R2UR UR6, R6 ;  /* 0x00000000060672ca */ /* 0x000fe400000e0000 */
[----:B------:R-:W-:Y:S01]  /*cc70*/  R2UR UR7, R7 ;  /* 0x00000000070772ca */ /* 0x000fe200000e0000 */
[----:B------:R-:W-:-:S05]  /*cc80*/  @!P1 VIADD R7, R8, 0x34860 ;  /* 0x0003486008079836 */ /* 0x000fca0000000000 */
[----:B------:R-:W-:Y:S01]  /*cc90*/  @!P1 PRMT R7, RZ, 0x654, R7 ;  /* 0x00000654ff079816 */ /* 0x000fe20000000007 */
[----:B------:R-:W-:Y:S02]  /*cca0*/  WARPGROUP.DEPBAR.LE gsb0, 0x0 ;  /* 0x00008000000079c5 */ /* 0x000fe40000010000 */
[----:B------:R-:W-:-:S06]  /*ccb0*/  WARPGROUP.ARRIVE ;  /* 0x00000000000079c5 */ /* 0x000fcc0000000000 */
[----:B------:R-:W-:Y:S01]  /*ccc0*/  HGMMA.64x128x16.F32.BF16 R24, R212, gdesc[UR4].tnspB, R24, gsb0 ;  /* 0x41e00004d4187df0 */ /* 0x000fe20008001818 */
        /* <DEDUP_REMOVED lines=10> */
[----:B------:R-:W-:Y:S01]  /*cd70*/  LOP3.LUT R16, R16, R3, RZ, 0x3c, !PT ;  /* 0x0000000310107212 */ /* 0x000fe200078e3cff */
[----:B------:R-:W-:Y:S01]  /*cd80*/  IMAD.MOV.U32 R3, RZ, RZ, -0x800000 ;  /* 0xff800000ff037424 */ /* 0x000fe200078e00ff */
[----:B------:R-:W-:-:S09]  /*cd90*/  FSETP.NE.FTZ.AND P3, PT, R13, RZ, PT ;  /* 0x000000ff0d00720b */ /* 0x000fd20003f75000 */
[----:B------:R-:W0:Y:S01]  /*cda0*/  @P0 MUFU.LG2 R5, R12 ;  /* 0x0000000c00050308 */ /* 0x000e220000000c00 */
[----:B------:R-:W-:-:S03]  /*cdb0*/  @P0 FMUL.FTZ R4, R88, 0.69314718246459960938 ;  /* 0x3f31721858040820 */ /* 0x000fc60000410000 */
[----:B------:R-:W-:-:S04]  /*cdc0*/  @P3 FMUL.FTZ R15, R88, 0.69314718246459960938 ;  /* 0x3f317218580f3820 */ /* 0x000fc80000410000 */
        /* <DEDUP_REMOVED lines=10> */
[----:B------:R-:W-:Y:S03]  /*ce70*/  HGMMA.64x128x16.F32.BF16 R24, R216, gdesc[UR4].tnspB, R24, gsb0 ;  /* 0x41e00004d8187df0 */ /* 0x000fe60008001818 */
[----:B------:R-:W-:Y:S02]  /*ce80*/  WARPGROUP.DEPBAR.LE gsb0, 0x0 ;  /* 0x00008000000079c5 */ /* 0x000fe40000010000 */
        /* <DEDUP_REMOVED lines=65> */
[----:B------:R-:W-:-:S07]  /*d2a0*/  SEL R2, R11, RZ, P2 ;  /* 0x000000ff0b027207 */ /* 0x000fce0001000000 */
.L_x_5769:
        /* <DEDUP_REMOVED lines=11> */
[----:B------:R-:W-:Y:S01]  /*d360*/  F2FP.BF16.F32.PACK_AB R6, R6, R105 ;  /* 0x000000690606723e */ /* 0x000fe200000010ff */
[----:B------:R-:W-:Y:S01]  /*d370*/  ULDC.64 UR6, c[0x0][0x208] ;  /* 0x0000820000067ab9 */ /* 0x000fe20000000a00 */
[----:B------:R-:W-:Y:S02]  /*d380*/  F2FP.BF16.F32.PACK_AB R60, R57, R60 ;  /* 0x0000003c393c723e */ /* 0x000fe400000010ff */
[----:B------:R-:W-:Y:S02]  /*d390*/  F2FP.BF16.F32.PACK_AB R52, R45, R52 ;  /* 0x000000342d34723e */ /* 0x000fe400000010ff */
[----:B------:R-:W-:Y:S02]  /*d3a0*/  F2FP.BF16.F32.PACK_AB R40, R37, R40 ;  /* 0x000000282528723e */ /* 0x000fe400000010ff */
[----:B------:R-:W-:-:S02]  /*d3b0*/  MOV R20, R28 ;  /* 0x0000001c00147202 */ /* 0x000fc40000000f00 */
[----:B--2---:R-:W-:-:S03]  /*d3c0*/  MOV R21, R5 ;  /* 0x0000000500157202 */ /* 0x004fc60000000f00 */
[----:B------:R-:W-:-:S03]  /*d3d0*/  IMAD.WIDE R4, R228, 0x2, R20 ;  /* 0x00000002e4047825 */ /* 0x000fc600078e0214 */
[C---:B------:R-:W-:Y:S02]  /*d3e0*/  LOP3.LUT R9, R4.reuse, 0x380, RZ, 0xc0, !PT ;  /* 0x0000038004097812 */ /* 0x040fe400078ec0ff */
[C---:B------:R-:W-:Y:S02]  /*d3f0*/  IADD3 R63, P6, R4.reuse, 0x20, RZ ;  /* 0x00000020043f7810 */ /* 0x040fe40007fde0ff */
[----:B------:R-:W-:Y:S02]  /*d400*/  SHF.R.U64 R9, R9, 0x3, RZ ;  /* 0x0000000309097819 */ /* 0x000fe400000012ff */
        /* <DEDUP_REMOVED lines=8> */
[----:B------:R-:W-:Y:S01]  /*d490*/  BAR.SYNC.DEFER_BLOCKING 0x1, 0x100 ;  /* 0x0044000000007b1d */ /* 0x000fe20000010000 */
[----:B------:R-:W-:Y:S01]  /*d4a0*/  IADD3 R83, P0, R4, 0x4060, RZ ;  /* 0x0000406004537810 */ /* 0x000fe20007f1e0ff */
[--C-:B------:R-:W-:Y:S01]  /*d4b0*/  IMAD.X R11, RZ, RZ, R5.reuse, P2 ;  /* 0x000000ffff0b7224 */ /* 0x100fe200010e0605 */
[----:B------:R-:W-:Y:S01]  /*d4c0*/  LOP3.LUT R4, R9, R4, RZ, 0x3c, !PT ;  /* 0x0000000409047212 */ /* 0x000fe200078e3cff */
[--C-:B------:R-:W-:Y:S01]  /*d4d0*/  IMAD.X R9, RZ, RZ, R5.reuse, P1 ;  /* 0x000000ffff097224 */ /* 0x100fe200008e0605 */
[----:B------:R-:W-:Y:S01]  /*d4e0*/  IADD3.X R13, RZ, R5, RZ, P3, !PT ;  /* 0x00000005ff0d7210 */ /* 0x000fe20001ffe4ff */
[----:B------:R-:W-:Y:S01]  /*d4f0*/  IMAD.X R31, RZ, RZ, R5, P0 ;  /* 0x000000ffff1f7224 */ /* 0x000fe200000e0605 */
[----:B------:R-:W-:-:S02]  /*d500*/  LOP3.LUT R14, R67, 0x380, RZ, 0xc0, !PT ;  /* 0x00000380430e7812 */ /* 0x000fc400078ec0ff */
[----:B------:R-:W-:Y:S02]  /*d510*/  MOV R62, R4 ;  /* 0x00000004003e7202 */ /* 0x000fe40000000f00 */
[----:B------:R-:W-:Y:S02]  /*d520*/  LOP3.LUT R30, R71, 0x380, RZ, 0xc0, !PT ;  /* 0x00000380471e7812 */ /* 0x000fe400078ec0ff */
[----:B------:R-:W-:Y:S02]  /*d530*/  F2FP.BF16.F32.PACK_AB R5, R10, R107 ;  /* 0x0000006b0a05723e */ /* 0x000fe400000010ff */
[----:B------:R-:W-:Y:S02]  /*d540*/  LOP3.LUT R10, R79, 0x380, RZ, 0xc0, !PT ;  /* 0x000003804f0a7812 */ /* 0x000fe400078ec0ff */
[----:B------:R-:W-:Y:S02]  /*d550*/  SHF.R.U64 R14, R14, 0x3, RZ ;  /* 0x000000030e0e7819 */ /* 0x000fe400000012ff */
[----:B------:R-:W-:-:S02]  /*d560*/  SHF.R.U64 R30, R30, 0x3, RZ ;  /* 0x000000031e1e7819 */ /* 0x000fc400000012ff */
[----:B------:R-:W-:Y:S02]  /*d570*/  SHF.R.U64 R10, R10, 0x3, RZ ;  /* 0x000000030a0a7819 */ /* 0x000fe400000012ff */
[----:B------:R-:W-:Y:S02]  /*d580*/  LOP3.LUT R24, R14, R67, RZ, 0x3c, !PT ;  /* 0x000000430e187212 */ /* 0x000fe400078e3cff */
[----:B------:R-:W-:Y:S02]  /*d590*/  LOP3.LUT R14, R30, R71, RZ, 0x3c, !PT ;  /* 0x000000471e0e7212 */ /* 0x000fe400078e3cff */
[----:B------:R-:W-:Y:S02]  /*d5a0*/  LOP3.LUT R30, R81, 0x380, RZ, 0xc0, !PT ;  /* 0x00000380511e7812 */ /* 0x000fe400078ec0ff */
[----:B------:R-:W-:Y:S02]  /*d5b0*/  LOP3.LUT R10, R10, R79, RZ, 0x3c, !PT ;  /* 0x0000004f0a0a7212 */ /* 0x000fe400078e3cff */
[----:B------:R-:W-:Y:S01]  /*d5c0*/  LOP3.LUT R12, R63, 0x380, RZ, 0xc0, !PT ;  /* 0x000003803f0c7812 */ /* 0x000fe200078ec0ff */
[----:B------:R-:W2:Y:S01]  /*d5d0*/  LDC.64 R78, c[0x0][0xbd8] ;  /* 0x0002f600ff4e7b82 */ /* 0x000ea20000000a00 */
[----:B-1----:R-:W-:-:S02]  /*d5e0*/  LOP3.LUT R48, R75, 0x380, RZ, 0xc0, !PT ;  /* 0x000003804b307812 */ /* 0x002fc400078ec0ff */
[----:B------:R-:W-:Y:S02]  /*d5f0*/  SHF.R.U64 R30, R30, 0x3, RZ ;  /* 0x000000031e1e7819 */ /* 0x000fe400000012ff */
[----:B------:R-:W-:Y:S02]  /*d600*/  SHF.R.U64 R12, R12, 0x3, RZ ;  /* 0x000000030c0c7819 */ /* 0x000fe400000012ff */
[----:B------:R-:W-:Y:S02]  /*d610*/  SHF.R.U64 R48, R48, 0x3, RZ ;  /* 0x0000000330307819 */ /* 0x000fe400000012ff */
[----:B------:R-:W-:Y:S02]  /*d620*/  F2FP.BF16.F32.PACK_AB R4, R106, R109 ;  /* 0x0000006d6a04723e */ /* 0x000fe400000010ff */
[----:B------:R-:W-:Y:S02]  /*d630*/  LOP3.LUT R8, R30, R81, RZ, 0x3c, !PT ;  /* 0x000000511e087212 */ /* 0x000fe400078e3cff */
[----:B------:R-:W-:Y:S01]  /*d640*/  LOP3.LUT R26, R12, R63, RZ, 0x3c, !PT ;  /* 0x0000003f0c1a7212 */ /* 0x000fe200078e3cff */
[----:B------:R1:W-:Y:S01]  /*d650*/  STSM.16.M88.4 [R62], R4 ;  /* 0x000000043e007844 */ /* 0x0003e20000000200 */
[----:B------:R-:W-:-:S02]  /*d660*/  LOP3.LUT R12, R48, R75, RZ, 0x3c, !PT ;  /* 0x0000004b300c7212 */ /* 0x000fc400078e3cff */
[----:B------:R-:W-:Y:S02]  /*d670*/  MOV R67, R10 ;  /* 0x0000000a00437202 */ /* 0x000fe40000000f00 */
[----:B------:R-:W-:Y:S02]  /*d680*/  MOV R66, R8 ;  /* 0x0000000800427202 */ /* 0x000fe40000000f00 */
[----:B------:R-:W-:Y:S02]  /*d690*/  LOP3.LUT R48, R83, 0x380, RZ, 0xc0, !PT ;  /* 0x0000038053307812 */ /* 0x000fe400078ec0ff */
[----:B------:R-:W-:Y:S02]  /*d6a0*/  MOV R74, R26 ;  /* 0x0000001a004a7202 */ /* 0x000fe40000000f00 */
[----:B------:R-:W-:Y:S02]  /*d6b0*/  F2FP.BF16.F32.PACK_AB R8, R103, R104 ;  /* 0x000000686708723e */ /* 0x000fe400000010ff */
[----:B------:R-:W-:-:S02]  /*d6c0*/  F2FP.BF16.F32.PACK_AB R9, R101, R102 ;  /* 0x000000666509723e */ /* 0x000fc400000010ff */
[----:B------:R-:W-:Y:S02]  /*d6d0*/  F2FP.BF16.F32.PACK_AB R10, R99, R100 ;  /* 0x00000064630a723e */ /* 0x000fe400000010ff */
[----:B------:R-:W-:Y:S02]  /*d6e0*/  F2FP.BF16.F32.PACK_AB R11, R84, R85 ;  /* 0x00000055540b723e */ /* 0x000fe400000010ff */
[----:B------:R-:W-:Y:S02]  /*d6f0*/  MOV R71, R24 ;  /* 0x0000001800477202 */ /* 0x000fe40000000f00 */
[----:B-1----:R-:W-:Y:S01]  /*d700*/  F2FP.BF16.F32.PACK_AB R4, R97, R98 ;  /* 0x000000626104723e */ /* 0x002fe200000010ff */
[----:B------:R-:W-:Y:S01]  /*d710*/  STSM.16.M88.4 [R74], R8 ;  /* 0x000000084a007844 */ /* 0x000fe20000000200 */
[----:B------:R-:W-:Y:S02]  /*d720*/  F2FP.BF16.F32.PACK_AB R5, R77, R80 ;  /* 0x000000504d05723e */ /* 0x000fe400000010ff */
[----:B------:R-:W-:-:S02]  /*d730*/  F2FP.BF16.F32.PACK_AB R6, R95, R96 ;  /* 0x000000605f06723e */ /* 0x000fc400000010ff */
[----:B------:R-:W-:Y:S02]  /*d740*/  F2FP.BF16.F32.PACK_AB R7, R73, R76 ;  /* 0x0000004c4907723e */ /* 0x000fe400000010ff */
[----:B------:R-:W-:Y:S02]  /*d750*/  SHF.R.U64 R48, R48, 0x3, RZ ;  /* 0x0000000330307819 */ /* 0x000fe400000012ff */
[----:B------:R-:W-:Y:S01]  /*d760*/  MOV R70, R14 ;  /* 0x0000000e00467202 */ /* 0x000fe20000000f00 */
[----:B------:R1:W-:Y:S01]  /*d770*/  STSM.16.M88.4 [R71], R4 ;  /* 0x0000000447007844 */ /* 0x0003e20000000200 */
[----:B------:R-:W-:Y:S02]  /*d780*/  LOP3.LUT R30, R48, R83, RZ, 0x3c, !PT ;  /* 0x00000053301e7212 */ /* 0x000fe400078e3cff */
[----:B------:R-:W-:Y:S02]  /*d790*/  MOV R48, R12 ;  /* 0x0000000c00307202 */ /* 0x000fe40000000f00 */
[----:B------:R-:W-:-:S02]  /*d7a0*/  F2FP.BF16.F32.PACK_AB R12, R93, R94 ;  /* 0x0000005e5d0c723e */ /* 0x000fc400000010ff */
[----:B------:R-:W-:Y:S02]  /*d7b0*/  F2FP.BF16.F32.PACK_AB R13, R69, R72 ;  /* 0x00000048450d723e */ /* 0x000fe400000010ff */
[----:B------:R-:W-:Y:S02]  /*d7c0*/  F2FP.BF16.F32.PACK_AB R14, R91, R92 ;  /* 0x0000005c5b0e723e */ /* 0x000fe400000010ff */
[----:B------:R-:W-:Y:S02]  /*d7d0*/  F2FP.BF16.F32.PACK_AB R15, R65, R68 ;  /* 0x00000044410f723e */ /* 0x000fe400000010ff */
[----:B------:R-:W-:Y:S02]  /*d7e0*/  F2FP.BF16.F32.PACK_AB R24, R89, R90 ;  /* 0x0000005a5918723e */ /* 0x000fe400000010ff */
[----:B------:R-:W-:Y:S01]  /*d7f0*/  F2FP.BF16.F32.PACK_AB R25, R59, R64 ;  /* 0x000000403b19723e */ /* 0x000fe200000010ff */
[----:B-1----:R-:W-:Y:S01]  /*d800*/  IMAD.SHL.U32 R5, R23, 0x4, RZ ;  /* 0x0000000417057824 */ /* 0x002fe200078e00ff */
[----:B------:R-:W-:Y:S01]  /*d810*/  F2FP.BF16.F32.PACK_AB R26, R61, R88 ;  /* 0x000000583d1a723e */ /* 0x000fe200000010ff */
[----:B------:R-:W-:Y:S01]  /*d820*/  STSM.16.M88.4 [R70], R12 ;  /* 0x0000000c46007844 */ /* 0x000fe20000000200 */
[----:B------:R-:W-:-:S02]  /*d830*/  F2FP.BF16.F32.PACK_AB R27, R55, R58 ;  /* 0x0000003a371b723e */ /* 0x000fc400000010ff */
[----:B------:R-:W-:Y:S02]  /*d840*/  F2FP.BF16.F32.PACK_AB R61, R47, R54 ;  /* 0x000000362f3d723e */ /* 0x000fe400000010ff */
[----:B------:R-:W-:Y:S01]  /*d850*/  F2FP.BF16.F32.PACK_AB R62, R53, R56 ;  /* 0x00000038353e723e */ /* 0x000fe200000010ff */
[----:B------:R1:W-:Y:S01]  /*d860*/  STSM.16.M88.4 [R48], R24 ;  /* 0x0000001830007844 */ /* 0x0003e20000000200 */
[----:B------:R-:W-:Y:S02]  /*d870*/  F2FP.BF16.F32.PACK_AB R63, R43, R46 ;  /* 0x0000002e2b3f723e */ /* 0x000fe400000010ff */
[----:B------:R-:W-:Y:S02]  /*d880*/  SHF.L.U64.HI R8, R23, 0x2, R222 ;  /* 0x0000000217087819 */ /* 0x000fe400000102de */
[----:B--2---:R-:W-:Y:S01]  /*d890*/  IADD3 R6, P1, R5, R78, RZ ;  /* 0x0000004e05067210 */ /* 0x004fe20007f3e0ff */
[----:B------:R2:W-:Y:S01]  /*d8a0*/  STSM.16.M88.4 [R67], R60 ;  /* 0x0000003c43007844 */ /* 0x0005e20000000200 */
[----:B------:R-:W-:-:S02]  /*d8b0*/  F2FP.BF16.F32.PACK_AB R53, R39, R42 ;  /* 0x0000002a2735723e */ /* 0x000fc400000010ff */
[----:B------:R-:W-:Y:S01]  /*d8c0*/  F2FP.BF16.F32.PACK_AB R54, R41, R44 ;  /* 0x0000002c2936723e */ /* 0x000fe200000010ff */
[----:B------:R-:W-:Y:S01]  /*d8d0*/  IMAD.X R7, R8, 0x1, R79, P1 ;  /* 0x0000000108077824 */ /* 0x000fe200008e064f */
[----:B------:R-:W-:Y:S02]  /*d8e0*/  F2FP.BF16.F32.PACK_AB R55, R35, R38 ;  /* 0x000000262337723e */ /* 0x000fe400000010ff */
[----:B------:R-:W-:Y:S01]  /*d8f0*/  MOV R31, R30 ;  /* 0x0000001e001f7202 */ /* 0x000fe20000000f00 */
[----:B------:R-:W-:Y:S01]  /*d900*/  IMAD.MOV.U32 R30, RZ, RZ, RZ ;  /* 0x000000ffff1e7224 */ /* 0x000fe200078e00ff */
[----:B------:R-:W-:Y:S01]  /*d910*/  F2FP.BF16.F32.PACK_AB R41, R33, R34 ;  /* 0x000000222129723e */ /* 0x000fe200000010ff */
[----:B------:R2:W-:Y:S01]  /*d920*/  STSM.16.M88.4 [R66], R52 ;  /* 0x0000003442007844 */ /* 0x0005e20000000200 */
[----:B------:R-:W-:Y:S02]  /*d930*/  F2FP.BF16.F32.PACK_AB R42, R29, R36 ;  /* 0x000000241d2a723e */ /* 0x000fe400000010ff */
[----:B------:R-:W-:-:S02]  /*d940*/  F2FP.BF16.F32.PACK_AB R43, R87, R32 ;  /* 0x00000020572b723e */ /* 0x000fc400000010ff */
[----:B------:R-:W-:Y:S01]  /*d950*/  ISETP.NE.U32.AND P1, PT, RZ, UR4, PT ;  /* 0x00000004ff007c0c */ /* 0x000fe2000bf25070 */
[----:B-1----:R-:W1:Y:S01]  /*d960*/  LDC R48, c[0x0][0xa88] ;  /* 0x0002a200ff307b82 */ /* 0x002e620000000800 */
[----:B------:R-:W-:Y:S01]  /*d970*/  ISETP.NE.U32.AND P0, PT, R78, RZ, PT ;  /* 0x000000ff4e00720c */ /* 0x000fe20003f05070 */
[----:B------:R2:W-:Y:S06]  /*d980*/  STSM.16.M88.4 [R31], R40 ;  /* 0x000000281f007844 */ /* 0x0005ec0000000200 */
[----:B------:R-:W-:Y:S01]  /*d990*/  BAR.SYNC.DEFER_BLOCKING 0x1, 0x100 ;  /* 0x0044000000007b1d */ /* 0x000fe20000010000 */
[----:B------:R-:W-:-:S02]  /*d9a0*/  ISETP.NE.AND.EX P1, PT, RZ, UR5, PT, P1 ;  /* 0x00000005ff007c0c */ /* 0x000fc4000bf25310 */
[----:B------:R-:W-:Y:S01]  /*d9b0*/  ISETP.NE.AND.EX P0, PT, R79, RZ, PT, P0 ;  /* 0x000000ff4f00720c */ /* 0x000fe20003f05300 */
[----:B------:R-:W-:-:S10]  /*d9c0*/  IMAD R9, R18, 0x40, R17 ;  /* 0x0000004012097824 */ /* 0x000fd400078e0211 */
[----:B------:R-:W-:-:S04]  /*d9d0*/  @P1 IADD3 R4, P2, R5, UR4, RZ ;  /* 0x0000000405041c10 */ /* 0x000fc8000ff5e0ff */
[----:B------:R-:W-:Y:S01]  /*d9e0*/  @P1 IADD3.X R5, R8, UR5, RZ, P2, !PT ;  /* 0x0000000508051c10 */ /* 0x000fe200097fe4ff */
[----:B------:R-:W-:Y:S01]  /*d9f0*/  IMAD.WIDE R20, R9, 0x2, R20 ;  /* 0x0000000209147825 */ /* 0x000fe200078e0214 */
[----:B------:R2:W5:Y:S04]  /*da00*/  @P0 LDG.E R30, desc[UR6][R6.64] ;  /* 0x00000006061e0981 */ /* 0x000568000c1e1900 */
[----:B-1----:R2:W5:Y:S01]  /*da10*/  @P1 LDG.E R48, desc[UR6][R4.64] ;  /* 0x0000000604301981 */ /* 0x002562000c1e1900 */
[----:B------:R-:W-:Y:S05]  /*da20*/  @P1 BRA `(.L_x_5793) ;  /* 0x0000000000141947 */ /* 0x000fea0003800000 */
[----:B------:R-:W-:Y:S05]  /*da30*/  @!P0 BRA `(.L_x_5793) ;  /* 0x0000000000108947 */ /* 0x000fea0003800000 */
[----:B------:R-:W-:Y:S02]  /*da40*/  ULDC.64 UR4, c[0x0][0x208] ;  /* 0x0000820000047ab9 */ /* 0x000fe40000000a00 */
[----:B--2---:R-:W2:Y:S04]  /*da50*/  LDG.E R5, desc[UR4][R6.64] ;  /* 0x0000000406057981 */ /* 0x004ea8000c1e1900 */
[----:B-----5:R-:W2:Y:S02]  /*da60*/  LDG.E R48, desc[UR4][R6.64+0x4] ;  /* 0x0000040406307981 */ /* 0x020ea4000c1e1900 */
[----:B--2---:R-:W-:-:S07]  /*da70*/  IMAD.IADD R48, R48, 0x1, -R5 ;  /* 0x0000000130307824 */ /* 0x004fce00078e0a05 */
.L_x_5793:
[----:B------:R-:W-:Y:S01]  /*da80*/  SHF.R.S32.HI R19, RZ, 0x1f, R220 ;  /* 0x0000001fff137819 */ /* 0x000fe200000114dc */
[----:B------:R-:W-:Y:S01]  /*da90*/  ULDC.64 UR4, c[0x0][0xb70] ;  /* 0x0002dc0000047ab9 */ /* 0x000fe20000000a00 */
[--C-:B--2--5:R-:W-:Y:S01]  /*daa0*/  SHF.R.S32.HI R31, RZ, 0x1f, R30.reuse ;  /* 0x0000001fff1f7819 */ /* 0x124fe2000001141e */
[----:B------:R-:W-:Y:S01]  /*dab0*/  IMAD R11, R221, 0x80, R227 ;  /* 0x00000080dd0b7824 */ /* 0x000fe200078e02e3 */
[----:B------:R-:W-:Y:S01]  /*dac0*/  SEL R222, R222, RZ, !P0 ;  /* 0x000000ffdede7207 */ /* 0x000fe20004000000 */
[----:B------:R-:W-:Y:S01]  /*dad0*/  IMAD R5, R19, UR4, RZ ;  /* 0x0000000413057c24 */ /* 0x000fe2000f8e02ff */
[----:B------:R-:W-:Y:S01]  /*dae0*/  SEL R29, R23, RZ, !P0 ;  /* 0x000000ff171d7207 */ /* 0x000fe20004000000 */
[----:B------:R-:W-:Y:S01]  /*daf0*/  ULDC.64 UR6, c[0x0][0x208] ;  /* 0x0000820000067ab9 */ /* 0x000fe20000000a00 */
[----:B------:R-:W-:Y:S01]  /*db00*/  IADD3 R13, P2, R20, 0x2000, RZ ;  /* 0x00002000140d7810 */ /* 0x000fe20007f5e0ff */
[----:B------:R-:W-:Y:S01]  /*db10*/  IMAD R7, R220, UR5, R5 ;  /* 0x00000005dc077c24 */ /* 0x000fe2000f8e0205 */
[----:B------:R-:W-:Y:S01]  /*db20*/  IADD3 R33, P3, R20, 0x1000, RZ ;  /* 0x0000100014217810 */ /* 0x000fe20007f7e0ff */
[----:B------:R-:W-:Y:S01]  /*db30*/  IMAD.WIDE.U32 R4, R220, UR4, R30 ;  /* 0x00000004dc047c25 */ /* 0x000fe2000f8e001e */
[----:B------:R-:W-:Y:S01]  /*db40*/  ULDC.64 UR4, c[0x0][0xb78] ;  /* 0x0002de0000047ab9 */ /* 0x000fe20000000a00 */
[----:B------:R-:W-:-:S02]  /*db50*/  LOP3.LUT R12, R13, 0x380, RZ, 0xc0, !PT ;  /* 0x000003800d0c7812 */ /* 0x000fc400078ec0ff */
[----:B------:R-:W-:Y:S02]  /*db60*/  IADD3 R9, P1, R20, 0x3000, RZ ;  /* 0x0000300014097810 */ /* 0x000fe40007f3e0ff */
[----:B------:R-:W-:Y:S01]  /*db70*/  IADD3 R5, R5, R7, RZ ;  /* 0x0000000705057210 */ /* 0x000fe20007ffe0ff */
[----:B------:R-:W-:Y:S01]  /*db80*/  IMAD R7, R222, UR4, RZ ;  /* 0x00000004de077c24 */ /* 0x000fe2000f8e02ff */
[----:B------:R-:W-:Y:S02]  /*db90*/  LOP3.LUT R32, R33, 0x380, RZ, 0xc0, !PT ;  /* 0x0000038021207812 */ /* 0x000fe400078ec0ff */
[----:B------:R-:W-:Y:S01]  /*dba0*/  SHF.R.U64 R12, R12, 0x3, RZ ;  /* 0x000000030c0c7819 */ /* 0x000fe200000012ff */
[----:B------:R-:W-:Y:S01]  /*dbb0*/  IMAD.WIDE.U32 R4, R29, UR4, R4 ;  /* 0x000000041d047c25 */ /* 0x000fe2000f8e0004 */
[----:B------:R-:W-:Y:S02]  /*dbc0*/  LOP3.LUT R6, R9, 0x380, RZ, 0xc0, !PT ;  /* 0x0000038009067812 */ /* 0x000fe400078ec0ff */
[----:B------:R-:W-:Y:S01]  /*dbd0*/  SHF.R.U64 R32, R32, 0x3, RZ ;  /* 0x0000000320207819 */ /* 0x000fe200000012ff */
[----:B------:R-:W-:Y:S01]  /*dbe0*/  IMAD R10, R29, UR5, R7 ;  /* 0x000000051d0a7c24 */ /* 0x000fe2000f8e0207 */
[----:B------:R-:W-:Y:S01]  /*dbf0*/  SHF.R.S32.HI R7, RZ, 0x1f, R11 ;  /* 0x0000001fff077819 */ /* 0x000fe2000001140b */
[----:B------:R-:W-:Y:S01]  /*dc00*/  ULDC.64 UR4, c[0x0][0xb40] ;  /* 0x0002d00000047ab9 */ /* 0x000fe20000000a00 */
[----:B------:R-:W-:-:S02]  /*dc10*/  IADD3 R8, P0, R11, R4, RZ ;  /* 0x000000040b087210 */ /* 0x000fc40007f1e0ff */
[----:B------:R-:W-:Y:S01]  /*dc20*/  LOP3.LUT R12, R12, R13, RZ, 0x3c, !PT ;  /* 0x0000000d0c0c7212 */ /* 0x000fe200078e3cff */
[----:B------:R-:W-:Y:S01]  /*dc30*/  IMAD.X R13, RZ, RZ, R21, P2 ;  /* 0x000000ffff0d7224 */ /* 0x000fe200010e0615 */
[----:B------:R-:W-:Y:S01]  /*dc40*/  IADD3.X R7, R7, R5, R10, P0, !PT ;  /* 0x0000000507077210 */ /* 0x000fe200007fe40a */
[----:B------:R-:W-:Y:S01]  /*dc50*/  VIADD R5, R11, 0x8 ;  /* 0x000000080b057836 */ /* 0x000fe20000000000 */
[----:B------:R-:W-:Y:S02]  /*dc60*/  LEA R54, P0, R8, UR4, 0x2 ;  /* 0x0000000408367c11 */ /* 0x000fe4000f8010ff */
[----:B------:R-:W-:Y:S02]  /*dc70*/  SHF.R.U64 R6, R6, 0x3, RZ ;  /* 0x0000000306067819 */ /* 0x000fe400000012ff */
[----:B------:R-:W-:Y:S01]  /*dc80*/  LEA.HI.X R55, R8, UR5, R7, 0x2, P0 ;  /* 0x0000000508377c11 */ /* 0x000fe200080f1407 */
[----:B------:R-:W-:Y:S01]  /*dc90*/  ULDC.64 UR4, c[0x0][0xaa0] ;  /* 0x0002a80000047ab9 */ /* 0x000fe20000000a00 */
[----:B------:R-:W-:-:S02]  /*dca0*/  IADD3 R45, P6, R20, 0x4000, RZ ;  /* 0x00004000142d7810 */ /* 0x000fc40007fde0ff */
[C---:B------:R-:W-:Y:S02]  /*dcb0*/  IADD3 R37, P5, R20.reuse, 0x5000, RZ ;  /* 0x0000500014257810 */ /* 0x040fe40007fbe0ff */
[----:B------:R-:W-:Y:S02]  /*dcc0*/  IADD3 R25, P4, R20, 0x6000, RZ ;  /* 0x0000600014197810 */ /* 0x000fe40007f9e0ff */
[----:B------:R-:W-:Y:S02]  /*dcd0*/  LOP3.LUT P0, RZ, R224, 0x3, RZ, 0xc0, !PT ;  /* 0x00000003e0ff7812 */ /* 0x000fe4000780c0ff */
[----:B------:R-:W-:Y:S02]  /*dce0*/  IADD3 R7, P2, R20, 0x7000, RZ ;  /* 0x0000700014077810 */ /* 0x000fe40007f5e0ff */
[----:B------:R-:W-:Y:S01]  /*dcf0*/  LOP3.LUT R32, R32, R33, RZ, 0x3c, !PT ;  /* 0x0000002120207212 */ /* 0x000fe200078e3cff */
[----:B------:R-:W-:Y:S01]  /*dd00*/  IMAD.X R33, RZ, RZ, R21, P3 ;  /* 0x000000ffff217224 */ /* 0x000fe200018e0615 */
[----:B------:R-:W-:-:S02]  /*dd10*/  LOP3.LUT R4, R6, R9, RZ, 0x3c, !PT ;  /* 0x0000000906047212 */ /* 0x000fc400078e3cff */
[----:B------:R-:W-:Y:S02]  /*dd20*/  LOP3.LUT R44, R45, 0x380, RZ, 0xc0, !PT ;  /* 0x000003802d2c7812 */ /* 0x000fe400078ec0ff */
[----:B------:R-:W-:Y:S02]  /*dd30*/  LOP3.LUT R36, R37, 0x380, RZ, 0xc0, !PT ;  /* 0x0000038025247812 */ /* 0x000fe400078ec0ff */
[----:B------:R-:W-:Y:S02]  /*dd40*/  LOP3.LUT R24, R25, 0x380, RZ, 0xc0, !PT ;  /* 0x0000038019187812 */ /* 0x000fe400078ec0ff */
[-C--:B------:R-:W-:Y:S02]  /*dd50*/  ISETP.GE.OR P3, PT, R11, R48.reuse, P0 ;  /* 0x000000300b00720c */ /* 0x080fe40000766670 */
[----:B------:R-:W-:Y:S02]  /*dd60*/  LOP3.LUT R9, R20, 0x380, RZ, 0xc0, !PT ;  /* 0x0000038014097812 */ /* 0x000fe400078ec0ff */
[----:B------:R-:W-:Y:S01]  /*dd70*/  ISETP.GE.OR P0, PT, R5, R48, P0 ;  /* 0x000000300500720c */ /* 0x000fe20000706670 */
[----:B------:R-:W-:Y:S01]  /*dd80*/  IMAD.X R5, RZ, RZ, R21, P1 ;  /* 0x000000ffff057224 */ /* 0x000fe200008e0615 */
[----:B------:R-:W-:-:S02]  /*dd90*/  LOP3.LUT R6, R7, 0x380, RZ, 0xc0, !PT ;  /* 0x0000038007067812 */ /* 0x000fc400078ec0ff */
[----:B------:R-:W-:Y:S02]  /*dda0*/  SHF.R.U64 R44, R44, 0x3, RZ ;  /* 0x000000032c2c7819 */ /* 0x000fe400000012ff */
[----:B------:R-:W-:Y:S02]  /*ddb0*/  SHF.R.U64 R36, R36, 0x3, RZ ;  /* 0x0000000324247819 */ /* 0x000fe400000012ff */
[----:B------:R-:W-:Y:S01]  /*ddc0*/  SHF.R.U64 R24, R24, 0x3, RZ ;  /* 0x0000000318187819 */ /* 0x000fe200000012ff */
[----:B------:R-:W-:Y:S01]  /*ddd0*/  @!P3 STG.E desc[UR6][R54.64], R0 ;  /* 0x000000003600b986 */ /* 0x000fe2000c101906 */
[----:B------:R-:W-:Y:S02]  /*dde0*/  SHF.R.U64 R9, R9, 0x3, RZ ;  /* 0x0000000309097819 */ /* 0x000fe400000012ff */
[----:B------:R-:W-:Y:S01]  /*ddf0*/  SHF.R.U64 R6, R6, 0x3, RZ ;  /* 0x0000000306067819 */ /* 0x000fe200000012ff */
[----:B------:R1:W-:Y:S01]  /*de00*/  @!P0 STG.E desc[UR6][R54.64+0x20], R3 ;  /* 0x0000200336008986 */ /* 0x0003e2000c101906 */
        /* <DEDUP_REMOVED lines=8> */
[----:B------:R-:W-:-:S02]  /*de90*/  IADD3.X R9, RZ, R21, RZ, P2, !PT ;  /* 0x00000015ff097210 */ /* 0x000fc400017fe4ff */
[----:B------:R-:W-:Y:S01]  /*dea0*/  LOP3.LUT R8, R6, R7, RZ, 0x3c, !PT ;  /* 0x0000000706087212 */ /* 0x000fe200078e3cff */
[----:B------:R2:W5:Y:S01]  /*deb0*/  LD.E.128 R40, desc[UR6][R20.64] ;  /* 0x0000000614287980 */ /* 0x000562000c101d00 */
[--C-:B------:R-:W-:Y:S01]  /*dec0*/  SHF.R.S32.HI R53, RZ, 0x1f, R17.reuse ;  /* 0x0000001fff357819 */ /* 0x100fe20000011411 */
[----:B-1----:R-:W-:Y:S02]  /*ded0*/  IMAD R3, R31, UR4, RZ ;  /* 0x000000041f037c24 */ /* 0x002fe4000f8e02ff */
[----:B------:R-:W5:Y:S01]  /*dee0*/  LD.E.128 R12, desc[UR6][R12.64] ;  /* 0x000000060c0c7980 */ /* 0x000f62000c101d00 */
[----:B------:R-:W-:-:S03]  /*def0*/  IMAD.MOV.U32 R52, RZ, RZ, R17 ;  /* 0x000000ffff347224 */ /* 0x000fc600078e0011 */
        /* <DEDUP_REMOVED lines=11> */
[----:B--2---:R-:W-:-:S04]  /*dfb0*/  IMAD.WIDE.U32 R20, R30, UR4, R52 ;  /* 0x000000041e147c25 */ /* 0x004fc8000f8e0034 */
[----:B------:R-:W-:Y:S01]  /*dfc0*/  IMAD R3, R30, UR5, R3 ;  /* 0x000000051e037c24 */ /* 0x000fe2000f8e0203 */
[----:B------:R-:W-:Y:S01]  /*dfd0*/  ULDC.64 UR4, c[0x0][0xae0] ;  /* 0x0002b80000047ab9 */ /* 0x000fe20000000a00 */
[----:B------:R-:W-:Y:S02]  /*dfe0*/  IMAD R48, R221, -0x80, R48 ;  /* 0xffffff80dd307824 */ /* 0x000fe400078e0230 */
[----:B------:R-:W-:Y:S02]  /*dff0*/  IMAD.IADD R21, R21, 0x1, R3 ;  /* 0x0000000115157824 */ /* 0x000fe400078e0203 */
[----:B------:R-:W-:Y:S02]  /*e000*/  IMAD R23, R19, UR4, RZ ;  /* 0x0000000413177c24 */ /* 0x000fe4000f8e02ff */
[C---:B------:R-:W-:Y:S01]  /*e010*/  VIADD R0, R18.reuse, 0x20 ;  /* 0x0000002012007836 */ /* 0x040fe20000000000 */
[----:B------:R-:W-:Y:S01]  /*e020*/  ISETP.GE.AND P2, PT, R18, R48, PT ;  /* 0x000000301200720c */ /* 0x000fe20003f46270 */
[----:B------:R-:W-:-:S02]  /*e030*/  IMAD R23, R220, UR5, R23 ;  /* 0x00000005dc177c24 */ /* 0x000fc4000f8e0217 */
[----:B------:R-:W-:Y:S01]  /*e040*/  IMAD.WIDE.U32 R20, R220, UR4, R20 ;  /* 0x00000004dc147c25 */ /* 0x000fe2000f8e0014 */
[----:B------:R-:W-:Y:S01]  /*e050*/  ULDC.64 UR4, c[0x0][0xae8] ;  /* 0x0002ba0000047ab9 */ /* 0x000fe20000000a00 */
[-C--:B------:R-:W-:Y:S02]  /*e060*/  ISETP.GE.AND P4, PT, R0, R48.reuse, PT ;  /* 0x000000300000720c */ /* 0x080fe40003f86270 */
[----:B------:R-:W-:Y:S02]  /*e070*/  VIADD R3, R18, 0x40 ;  /* 0x0000004012037836 */ /* 0x000fe40000000000 */
[----:B------:R-:W-:Y:S02]  /*e080*/  IMAD R0, R222, UR4, RZ ;  /* 0x00000004de007c24 */ /* 0x000fe4000f8e02ff */
[----:B0-----:R-:W-:Y:S02]  /*e090*/  VIADD R28, R28, 0x34820 ;  /* 0x000348201c1c7836 */ /* 0x001fe40000000000 */
[----:B------:R-:W-:Y:S01]  /*e0a0*/  VIADD R19, R18, 0x60 ;  /* 0x0000006012137836 */ /* 0x000fe20000000000 */
[----:B------:R-:W-:Y:S01]  /*e0b0*/  ISETP.GE.AND P0, PT, R3, R48, PT ;  /* 0x000000300300720c */ /* 0x000fe20003f06270 */
[----:B------:R-:W-:-:S02]  /*e0c0*/  IMAD.IADD R21, R21, 0x1, R23 ;  /* 0x0000000115157824 */ /* 0x000fc400078e0217 */
[----:B------:R-:W-:Y:S01]  /*e0d0*/  IMAD R3, R29, UR5, R0 ;  /* 0x000000051d037c24 */ /* 0x000fe2000f8e0200 */
[----:B------:R-:W-:Y:S02]  /*e0e0*/  PRMT R0, RZ, 0x654, R28 ;  /* 0x00000654ff007816 */ /* 0x000fe4000000001c */
[----:B------:R-:W-:Y:S01]  /*e0f0*/  ISETP.GE.AND P1, PT, R19, R48, PT ;  /* 0x000000301300720c */ /* 0x000fe20003f26270 */
[----:B------:R-:W-:Y:S01]  /*e100*/  IMAD.WIDE.U32 R30, R29, UR4, R20 ;  /* 0x000000041d1e7c25 */ /* 0x000fe2000f8e0014 */
[--C-:B------:R-:W-:Y:S01]  /*e110*/  SHF.R.S32.HI R19, RZ, 0x1f, R18.reuse ;  /* 0x0000001fff137819 */ /* 0x100fe20000011412 */
[----:B-1----:R0:W-:Y:S01]  /*e120*/  SYNCS.ARRIVE.TRANS64.RED.A1T0 RZ, [R0+URZ], RZ ;  /* 0x000000ff00ff79a7 */ /* 0x0021e2000810043f */
[----:B------:R-:W-:Y:S01]  /*e130*/  BSSY B1, `(.L_x_5794) ;  /* 0x0000015000017945 */ /* 0x000fe20003800000 */
[----:B------:R-:W-:Y:S02]  /*e140*/  IMAD.IADD R23, R31, 0x1, R3 ;  /* 0x000000011f177824 */ /* 0x000fe400078e0203 */
[----:B------:R-:W-:Y:S01]  /*e150*/  IMAD.WIDE R28, R221, 0x80, R18 ;  /* 0x00000080dd1c7825 */ /* 0x000fe200078e0212 */
[----:B------:R-:W-:Y:S06]  /*e160*/  @P2 BRA `(.L_x_5795) ;  /* 0x0000000000442947 */ /* 0x000fec0003800000 */
[----:B------:R-:W-:Y:S01]  /*e170*/  ULDC.64 UR4, c[0x0][0xad8] ;  /* 0x0002b60000047ab9 */ /* 0x000fe20000000a00 */
[----:B------:R-:W-:Y:S01]  /*e180*/  IMAD.MOV.U32 R20, RZ, RZ, R30 ;  /* 0x000000ffff147224 */ /* 0x000fe200078e001e */
[----:B0-----:R-:W-:Y:S01]  /*e190*/  IADD3 R0, R17, 0x40, RZ ;  /* 0x0000004011007810 */ /* 0x001fe20007ffe0ff */
[----:B------:R-:W-:Y:S01]  /*e1a0*/  IMAD.MOV.U32 R21, RZ, RZ, R23 ;  /* 0x000000ffff157224 */ /* 0x000fe200078e0017 */
[----:B------:R-:W-:Y:S01]  /*e1b0*/  ULDC.64 UR6, c[0x0][0xa80] ;  /* 0x0002a00000067ab9 */ /* 0x000fe20000000a00 */
[----:B------:R-:W-:Y:S01]  /*e1c0*/  IMAD R3, R29, UR4, RZ ;  /* 0x000000041d037c24 */ /* 0x000fe2000f8e02ff */
[----:B------:R-:W-:Y:S01]  /*e1d0*/  ULDC.64 UR8, c[0x0][0x208] ;  /* 0x0000820000087ab9 */ /* 0x000fe20000000a00 */
[C---:B------:R-:W-:Y:S01]  /*e1e0*/  IMAD.WIDE.U32 R20, R28.reuse, UR4, R20 ;  /* 0x000000041c147c25 */ /* 0x040fe2000f8e0014 */
[----:B------:R-:W-:Y:S02]  /*e1f0*/  ULDC UR4, c[0x0][0xa8c] ;  /* 0x0002a30000047ab9 */ /* 0x000fe40000000800 */
[----:B------:R-:W-:Y:S01]  /*e200*/  ISETP.GE.AND P2, PT, R17, UR4, PT ;  /* 0x0000000411007c0c */ /* 0x000fe2000bf46270 */
[----:B------:R-:W-:Y:S01]  /*e210*/  IMAD R3, R28, UR5, R3 ;  /* 0x000000051c037c24 */ /* 0x000fe2000f8e0203 */
[----:B------:R-:W-:-:S02]  /*e220*/  ISETP.GE.AND P3, PT, R0, UR4, PT ;  /* 0x0000000400007c0c */ /* 0x000fc4000bf66270 */
[----:B------:R-:W-:Y:S01]  /*e230*/  LEA R52, P5, R20, UR6, 0x1 ;  /* 0x0000000614347c11 */ /* 0x000fe2000f8a08ff */
[----:B------:R-:W-:-:S05]  /*e240*/  IMAD.IADD R3, R21, 0x1, R3 ;  /* 0x0000000115037824 */ /* 0x000fca00078e0203 */
[----:B------:R-:W-:-:S05]  /*e250*/  LEA.HI.X R53, R20, UR7, R3, 0x1, P5 ;  /* 0x0000000714357c11 */ /* 0x000fca000a8f0c03 */
[----:B-----5:R1:W-:Y:S04]  /*e260*/  @!P2 STG.E.128 desc[UR8][R52.64], R40 ;  /* 0x000000283400a986 */ /* 0x0203e8000c101d08 */
[----:B------:R1:W-:Y:S02]  /*e270*/  @!P3 STG.E.128 desc[UR8][R52.64+0x80], R44 ;  /* 0x0000802c3400b986 */ /* 0x0003e4000c101d08 */
.L_x_5795:
[----:B------:R-:W-:Y:S05]  /*e280*/  BSYNC B1 ;  /* 0x0000000000017941 */ /* 0x000fea0003800000 */
.L_x_5794:
[----:B------:R-:W-:Y:S04]  /*e290*/  BSSY B1, `(.L_x_5796) ;  /* 0x0000015000017945 */ /* 0x000fe80003800000 */
[----:B------:R-:W-:Y:S05]  /*e2a0*/  @P4 BRA `(.L_x_5797) ;  /* 0x00000000004c4947 */ /* 0x000fea0003800000 */
[----:B------:R-:W-:Y:S01]  /*e2b0*/  IADD3 R3, P2, R28, 0x20, RZ ;  /* 0x000000201c037810 */ /* 0x000fe20007f5e0ff */
[----:B------:R-:W-:Y:S01]  /*e2c0*/  ULDC.64 UR4, c[0x0][0xad8] ;  /* 0x0002b60000047ab9 */ /* 0x000fe20000000a00 */
[----:B------:R-:W-:Y:S01]  /*e2d0*/  IMAD.MOV.U32 R20, RZ, RZ, R30 ;  /* 0x000000ffff147224 */ /* 0x000fe200078e001e */
[----:B------:R-:W-:Y:S01]  /*e2e0*/  ULDC.64 UR6, c[0x0][0xa80] ;  /* 0x0002a00000067ab9 */ /* 0x000fe20000000a00 */
[----:B------:R-:W-:Y:S01]  /*e2f0*/  IMAD.MOV.U32 R21, RZ, RZ, R23 ;  /* 0x000000ffff157224 */ /* 0x000fe200078e0017 */
[----:B------:R-:W-:Y:S01]  /*e300*/  ULDC.64 UR8, c[0x0][0x208] ;  /* 0x0000820000087ab9 */ /* 0x000fe20000000a00 */
[----:B0-----:R-:W-:Y:S02]  /*e310*/  IMAD.X R0, RZ, RZ, R29, P2 ;  /* 0x000000ffff007224 */ /* 0x001fe400010e061d */
[----:B-1---5:R-:W-:Y:S02]  /*e320*/  VIADD R40, R17, 0x40 ;  /* 0x0000004011287836 */ /* 0x022fe40000000000 */
[----:B------:R-:W-:-:S02]  /*e330*/  IMAD R0, R0, UR4, RZ ;  /* 0x0000000400007c24 */ /* 0x000fc4000f8e02ff */
[----:B------:R-:W-:Y:S01]  /*e340*/  IMAD.WIDE.U32 R20, R3, UR4, R20 ;  /* 0x0000000403147c25 */ /* 0x000fe2000f8e0014 */
[----:B------:R-:W-:Y:S02]  /*e350*/  ULDC UR4, c[0x0][0xa8c] ;  /* 0x0002a30000047ab9 */ /* 0x000fe40000000800 */
[----:B------:R-:W-:Y:S01]  /*e360*/  ISETP.GE.AND P3, PT, R17, UR4, PT ;  /* 0x0000000411007c0c */ /* 0x000fe2000bf66270 */
[----:B------:R-:W-:Y:S01]  /*e370*/  IMAD R3, R3, UR5, R0 ;  /* 0x0000000503037c24 */ /* 0x000fe2000f8e0200 */
[----:B------:R-:W-:Y:S02]  /*e380*/  ISETP.GE.AND P4, PT, R40, UR4, PT ;  /* 0x0000000428007c0c */ /* 0x000fe4000bf86270 */
[----:B------:R-:W-:Y:S01]  /*e390*/  LEA R40, P2, R20, UR6, 0x1 ;  /* 0x0000000614287c11 */ /* 0x000fe2000f8408ff */
[----:B------:R-:W-:-:S05]  /*e3a0*/  IMAD.IADD R3, R21, 0x1, R3 ;  /* 0x0000000115037824 */ /* 0x000fca00078e0203 */
[----:B------:R-:W-:-:S05]  /*e3b0*/  LEA.HI.X R41, R20, UR7, R3, 0x1, P2 ;  /* 0x0000000714297c11 */ /* 0x000fca00090f0c03 */
[----:B------:R2:W-:Y:S04]  /*e3c0*/  @!P3 STG.E.128 desc[UR8][R40.64], R32 ;  /* 0x000000202800b986 */ /* 0x0005e8000c101d08 */
[----:B------:R2:W-:Y:S02]  /*e3d0*/  @!P4 STG.E.128 desc[UR8][R40.64+0x80], R36 ;  /* 0x000080242800c986 */ /* 0x0005e4000c101d08 */
.L_x_5797:
[----:B------:R-:W-:Y:S05]  /*e3e0*/  BSYNC B1 ;  /* 0x0000000000017941 */ /* 0x000fea0003800000 */
.L_x_5796:
[----:B------:R-:W-:Y:S04]  /*e3f0*/  BSSY B1, `(.L_x_5798) ;  /* 0x0000015000017945 */ /* 0x000fe80003800000 */
[----:B------:R-:W-:Y:S05]  /*e400*/  @P0 BRA `(.L_x_5799) ;  /* 0x00000000004c0947 */ /* 0x000fea0003800000 */
[----:B------:R-:W-:Y:S01]  /*e410*/  IADD3 R3, P0, R28, 0x40, RZ ;  /* 0x000000401c037810 */ /* 0x000fe20007f1e0ff */
[----:B------:R-:W-:Y:S01]  /*e420*/  ULDC.64 UR4, c[0x0][0xad8] ;  /* 0x0002b60000047ab9 */ /* 0x000fe20000000a00 */
[----:B------:R-:W-:Y:S01]  /*e430*/  IMAD.MOV.U32 R20, RZ, RZ, R30 ;  /* 0x000000ffff147224 */ /* 0x000fe200078e001e */
[----:B------:R-:W-:Y:S01]  /*e440*/  ULDC.64 UR6, c[0x0][0xa80] ;  /* 0x0002a00000067ab9 */ /* 0x000fe20000000a00 */
[----:B0-----:R-:W-:Y:S01]  /*e450*/  IADD3.X R0, RZ, R29, RZ, P0, !PT ;  /* 0x0000001dff007210 */ /* 0x001fe200007fe4ff */
[----:B------:R-:W-:Y:S01]  /*e460*/  IMAD.MOV.U32 R21, RZ, RZ, R23 ;  /* 0x000000ffff157224 */ /* 0x000fe200078e0017 */
[----:B------:R-:W-:Y:S01]  /*e470*/  ULDC.64 UR8, c[0x0][0x208] ;  /* 0x0000820000087ab9 */ /* 0x000fe20000000a00 */
[----:B--2--5:R-:W-:Y:S02]  /*e480*/  VIADD R32, R17, 0x40 ;  /* 0x0000004011207836 */ /* 0x024fe40000000000 */
[----:B------:R-:W-:Y:S02]  /*e490*/  IMAD R0, R0, UR4, RZ ;  /* 0x0000000400007c24 */ /* 0x000fe4000f8e02ff */
[----:B------:R-:W-:Y:S01]  /*e4a0*/  IMAD.WIDE.U32 R20, R3, UR4, R20 ;  /* 0x0000000403147c25 */ /* 0x000fe2000f8e0014 */
[----:B------:R-:W-:-:S02]  /*e4b0*/  ULDC UR4, c[0x0][0xa8c] ;  /* 0x0002a30000047ab9 */ /* 0x000fc40000000800 */
        /* <DEDUP_REMOVED lines=8> */
.L_x_5799:
[----:B------:R-:W-:Y:S05]  /*e540*/  BSYNC B1 ;  /* 0x0000000000017941 */ /* 0x000fea0003800000 */
.L_x_5798:
[----:B------:R-:W-:Y:S05]  /*e550*/  @P1 BRA `(.L_x_5800) ;  /* 0x0000000800f41947 */ /* 0x000fea0003800000 */
[----:B------:R-:W-:Y:S01]  /*e560*/  IADD3 R3, P0, R28, 0x60, RZ ;  /* 0x000000601c037810 */ /* 0x000fe20007f1e0ff */
[----:B------:R-:W-:Y:S01]  /*e570*/  ULDC.64 UR6, c[0x0][0xad8] ;  /* 0x0002b60000067ab9 */ /* 0x000fe20000000a00 */
[----:B---3-5:R-:W-:Y:S01]  /*e580*/  IMAD.MOV.U32 R12, RZ, RZ, R30 ;  /* 0x000000ffff0c7224 */ /* 0x028fe200078e001e */
[C---:B0-----:R-:W-:Y:S01]  /*e590*/  IADD3 R0, R17.reuse, 0x40, RZ ;  /* 0x0000004011007810 */ /* 0x041fe20007ffe0ff */
[----:B------:R-:W-:Y:S01]  /*e5a0*/  IMAD.MOV.U32 R13, RZ, RZ, R23 ;  /* 0x000000ffff0d7224 */ /* 0x000fe200078e0017 */
[----:B------:R-:W-:Y:S01]  /*e5b0*/  ULDC UR4, c[0x0][0xa8c] ;  /* 0x0002a30000047ab9 */ /* 0x000fe20000000800 */
[----:B------:R-:W-:Y:S01]  /*e5c0*/  IMAD.X R28, RZ, RZ, R29, P0 ;  /* 0x000000ffff1c7224 */ /* 0x000fe200000e061d */
[----:B------:R-:W-:Y:S01]  /*e5d0*/  ISETP.GE.AND P1, PT, R17, UR4, PT ;  /* 0x0000000411007c0c */ /* 0x000fe2000bf26270 */
[----:B------:R-:W-:Y:S01]  /*e5e0*/  IMAD.WIDE.U32 R12, R3, UR6, R12 ;  /* 0x00000006030c7c25 */ /* 0x000fe2000f8e000c */
[----:B------:R-:W-:-:S03]  /*e5f0*/  ULDC.64 UR8, c[0x0][0x208] ;  /* 0x0000820000087ab9 */ /* 0x000fc60000000a00 */
[----:B------:R-:W-:-:S04]  /*e600*/  IMAD R28, R28, UR6, RZ ;  /* 0x000000061c1c7c24 */ /* 0x000fc8000f8e02ff */
[----:B------:R-:W-:Y:S01]  /*e610*/  IMAD R3, R3, UR7, R28 ;  /* 0x0000000703037c24 */ /* 0x000fe2000f8e021c */
[----:B------:R-:W-:Y:S02]  /*e620*/  ULDC.64 UR6, c[0x0][0xa80] ;  /* 0x0002a00000067ab9 */ /* 0x000fe40000000a00 */
[----:B------:R-:W-:Y:S01]  /*e630*/  LEA R14, P0, R12, UR6, 0x1 ;  /* 0x000000060c0e7c11 */ /* 0x000fe2000f8008ff */
[----:B------:R-:W-:-:S05]  /*e640*/  IMAD.IADD R3, R13, 0x1, R3 ;  /* 0x000000010d037824 */ /* 0x000fca00078e0203 */
[----:B------:R-:W-:Y:S02]  /*e650*/  LEA.HI.X R15, R12, UR7, R3, 0x1, P0 ;  /* 0x000000070c0f7c11 */ /* 0x000fe400080f0c03 */
[----:B------:R-:W-:-:S03]  /*e660*/  ISETP.GE.AND P0, PT, R0, UR4, PT ;  /* 0x0000000400007c0c */ /* 0x000fc6000bf06270 */
[----:B------:R4:W-:Y:S10]  /*e670*/  @!P1 STG.E.128 desc[UR8][R14.64], R4 ;  /* 0x000000040e009986 */ /* 0x0009f4000c101d08 */
[----:B------:R-:W-:Y:S05]  /*e680*/  @P0 BRA `(.L_x_5800) ;  /* 0x0000000800a80947 */ /* 0x000fea0003800000 */
[----:B------:R-:W-:Y:S02]  /*e690*/  ULDC.64 UR4, c[0x0][0x208] ;  /* 0x0000820000047ab9 */ /* 0x000fe40000000a00 */
[----:B------:R0:W-:Y:S01]  /*e6a0*/  STG.E.128 desc[UR4][R14.64+0x80], R8 ;  /* 0x000080080e007986 */ /* 0x0001e2000c101d04 */
[----:B------:R-:W-:Y:S05]  /*e6b0*/  BRA `(.L_x_5800) ;  /* 0x00000008009c7947 */ /* 0x000fea0003800000 */
.L_x_5792:
[----:B------:R-:W2:Y:S01]  /*e6c0*/  LDC.64 R6, c[0x0][0xbd8] ;  /* 0x0002f600ff067b82 */ /* 0x000ea20000000a00 */
[C---:B------:R-:W-:Y:S01]  /*e6d0*/  IMAD.SHL.U32 R5, R23.reuse, 0x4, RZ ;  /* 0x0000000417057824 */ /* 0x040fe200078e00ff */
[----:B------:R-:W-:Y:S01]  /*e6e0*/  SHF.L.U64.HI R8, R23, 0x2, R222 ;  /* 0x0000000217087819 */ /* 0x000fe200000102de */
[----:B------:R-:W-:Y:S01]  /*e6f0*/  ULDC.64 UR4, c[0x0][0xbe0] ;  /* 0x0002f80000047ab9 */ /* 0x000fe20000000a00 */
[----:B------:R-:W-:Y:S01]  /*e700*/  IMAD.MOV.U32 R3, RZ, RZ, RZ ;  /* 0x000000ffff037224 */ /* 0x000fe200078e00ff */
[----:B------:R-:W-:-:S03]  /*e710*/  ULDC.64 UR6, c[0x0][0x208] ;  /* 0x0000820000067ab9 */ /* 0x000fc60000000a00 */
        /* <DEDUP_REMOVED lines=9> */
[----:B------:R-:W-:Y:S02]  /*e7b0*/  @P1 IADD3.X R5, R8, UR5, RZ, P2, !PT ;  /* 0x0000000508051c10 */ /* 0x000fe400097fe4ff */
[----:B------:R-:W-:-:S03]  /*e7c0*/  ISETP.GE.AND P2, PT, R229, 0x80, PT ;  /* 0x00000080e500780c */ /* 0x000fc60003f46270 */
[----:B---3--:R2:W5:Y:S01]  /*e7d0*/  @P1 LDG.E R0, desc[UR6][R4.64] ;  /* 0x0000000604001981 */ /* 0x008562000c1e1900 */
[----:B------:R-:W-:Y:S09]  /*e7e0*/  @P1 BRA `(.L_x_5801) ;  /* 0x0000000000141947 */ /* 0x000ff20003800000 */
[----:B------:R-:W-:Y:S05]  /*e7f0*/  @!P0 BRA `(.L_x_5801) ;  /* 0x0000000000108947 */ /* 0x000fea0003800000 */
[----:B------:R-:W-:Y:S02]  /*e800*/  ULDC.64 UR4, c[0x0][0x208] ;  /* 0x0000820000047ab9 */ /* 0x000fe40000000a00 */
[----:B--2---:R-:W2:Y:S04]  /*e810*/  LDG.E R5, desc[UR4][R6.64] ;  /* 0x0000000406057981 */ /* 0x004ea8000c1e1900 */
[----:B-----5:R-:W2:Y:S02]  /*e820*/  LDG.E R0, desc[UR4][R6.64+0x4] ;  /* 0x0000040406007981 */ /* 0x020ea4000c1e1900 */
[----:B--2---:R-:W-:-:S07]  /*e830*/  IMAD.IADD R0, R0, 0x1, -R5 ;  /* 0x0000000100007824 */ /* 0x004fce00078e0a05 */
.L_x_5801:
[----:B------:R-:W-:Y:S01]  /*e840*/  BSSY B1, `(.L_x_5802) ;  /* 0x000001e000017945 */ /* 0x000fe20003800000 */
[----:B------:R-:W-:Y:S02]  /*e850*/  SHF.R.S32.HI R9, RZ, 0x1f, R220 ;  /* 0x0000001fff097819 */ /* 0x000fe400000114dc */
[----:B------:R-:W-:Y:S02]  /*e860*/  SHF.R.S32.HI R10, RZ, 0x1f, R17 ;  /* 0x0000001fff0a7819 */ /* 0x000fe40000011411 */
[----:B------:R-:W-:Y:S02]  /*e870*/  SEL R23, R23, RZ, !P0 ;  /* 0x000000ff17177207 */ /* 0x000fe40004000000 */
[----:B------:R-:W-:Y:S02]  /*e880*/  SEL R222, R222, RZ, !P0 ;  /* 0x000000ffdede7207 */ /* 0x000fe40004000000 */
[----:B-----5:R-:W-:Y:S01]  /*e890*/  SHF.R.S32.HI R8, RZ, 0x1f, R3 ;  /* 0x0000001fff087819 */ /* 0x020fe20000011403 */
[----:B------:R-:W-:Y:S06]  /*e8a0*/  @P2 BRA `(.L_x_5803) ;  /* 0x00000000005c2947 */ /* 0x000fec0003800000 */
[----:B--2---:R-:W2:Y:S02]  /*e8b0*/  S2R R4, SR_TID.X ;  /* 0x0000000000047919 */ /* 0x004ea40000002100 */
        /* <DEDUP_REMOVED lines=22> */
.L_x_5803:
[----:B------:R-:W-:Y:S05]  /*ea20*/  BSYNC B1 ;  /* 0x0000000000017941 */ /* 0x000fea0003800000 */
.L_x_5802:
        /* <DEDUP_REMOVED lines=9> */
[----:B------:R-:W-:Y:S02]  /*eac0*/  IMAD.IADD R5, R5, 0x1, R3 ;  /* 0x0000000105057824 */ /* 0x000fe400078e0203 */
[----:B------:R-:W-:Y:S01]  /*ead0*/  IMAD R3, R9, UR4, RZ ;  /* 0x0000000409037c24 */ /* 0x000fe2000f8e02ff */
[C---:B------:R-:W-:Y:S01]  /*eae0*/  ISETP.GE.AND P2, PT, R18.reuse, R7, PT ;  /* 0x000000071200720c */ /* 0x040fe20003f46270 */
[C---:B------:R-:W-:Y:S01]  /*eaf0*/  VIADD R6, R18.reuse, 0x20 ;  /* 0x0000002012067836 */ /* 0x040fe20000000000 */
[----:B------:R-:W-:Y:S01]  /*eb00*/  SHF.R.S32.HI R9, RZ, 0x1f, R18 ;  /* 0x0000001fff097819 */ /* 0x000fe20000011412 */
[----:B------:R-:W-:-:S02]  /*eb10*/  VIADD R0, R18, 0x40 ;  /* 0x0000004012007836 */ /* 0x000fc40000000000 */
[----:B------:R-:W-:Y:S01]  /*eb20*/  IMAD R3, R220, UR5, R3 ;  /* 0x00000005dc037c24 */ /* 0x000fe2000f8e0203 */
[-C--:B------:R-:W-:Y:S01]  /*eb30*/  ISETP.GE.AND P3, PT, R6, R7.reuse, PT ;  /* 0x000000070600720c */ /* 0x080fe20003f66270 */
[----:B------:R-:W-:Y:S01]  /*eb40*/  IMAD.WIDE.U32 R4, R220, UR4, R4 ;  /* 0x00000004dc047c25 */ /* 0x000fe2000f8e0004 */
[----:B------:R-:W-:Y:S01]  /*eb50*/  ULDC.64 UR4, c[0x0][0xae8] ;  /* 0x0002ba0000047ab9 */ /* 0x000fe20000000a00 */
[-C--:B------:R-:W-:Y:S02]  /*eb60*/  ISETP.GE.AND P1, PT, R0, R7.reuse, PT ;  /* 0x000000070000720c */ /* 0x080fe40003f26270 */
[----:B------:R-:W-:Y:S02]  /*eb70*/  VIADD R6, R18, 0x60 ;  /* 0x0000006012067836 */ /* 0x000fe40000000000 */
[----:B------:R-:W-:Y:S02]  /*eb80*/  IMAD.IADD R5, R5, 0x1, R3 ;  /* 0x0000000105057824 */ /* 0x000fe400078e0203 */
[----:B------:R-:W-:Y:S01]  /*eb90*/  IMAD R0, R222, UR4, RZ ;  /* 0x00000004de007c24 */ /* 0x000fe2000f8e02ff */
[----:B------:R-:W-:Y:S01]  /*eba0*/  ISETP.GE.AND P0, PT, R6, R7, PT ;  /* 0x000000070600720c */ /* 0x000fe20003f06270 */
[----:B------:R-:W-:-:S04]  /*ebb0*/  IMAD.WIDE.U32 R6, R23, UR4, R4 ;  /* 0x0000000417067c25 */ /* 0x000fc8000f8e0004 */
[----:B------:R-:W-:Y:S02]  /*ebc0*/  IMAD R3, R23, UR5, R0 ;  /* 0x0000000517037c24 */ /* 0x000fe4000f8e0200 */
[----:B------:R-:W-:-:S03]  /*ebd0*/  IMAD.MOV.U32 R8, RZ, RZ, R18 ;  /* 0x000000ffff087224 */ /* 0x000fc600078e0012 */
[----:B------:R-:W-:Y:S01]  /*ebe0*/  IADD3 R11, R7, R3, RZ ;  /* 0x00000003070b7210 */ /* 0x000fe20007ffe0ff */
[----:B------:R-:W-:Y:S01]  /*ebf0*/  IMAD.WIDE R8, R221, 0x80, R8 ;  /* 0x00000080dd087825 */ /* 0x000fe200078e0208 */
[----:B------:R-:W-:Y:S06]  /*ec00*/  @P2 BRA `(.L_x_5805) ;  /* 0x0000000000442947 */ /* 0x000fec0003800000 */
[----:B------:R-:W-:Y:S01]  /*ec10*/  ULDC.64 UR4, c[0x0][0xad8] ;  /* 0x0002b60000047ab9 */ /* 0x000fe20000000a00 */
[----:B------:R-:W-:Y:S01]  /*ec20*/  IMAD.MOV.U32 R4, RZ, RZ, R6 ;  /* 0x000000ffff047224 */ /* 0x000fe200078e0006 */
[----:B------:R-:W-:Y:S01]  /*ec30*/  ULDC.64 UR6, c[0x0][0xa80] ;  /* 0x0002a00000067ab9 */ /* 0x000fe20000000a00 */
[----:B------:R-:W-:Y:S01]  /*ec40*/  IMAD.MOV.U32 R5, RZ, RZ, R11 ;  /* 0x000000ffff057224 */ /* 0x000fe200078e000b */
[----:B------:R-:W-:Y:S01]  /*ec50*/  ULDC.64 UR8, c[0x0][0x208] ;  /* 0x0000820000087ab9 */ /* 0x000fe20000000a00 */
[----:B------:R-:W-:Y:S02]  /*ec60*/  IMAD R3, R9, UR4, RZ ;  /* 0x0000000409037c24 */ /* 0x000fe4000f8e02ff */
[----:B------:R-:W-:Y:S02]  /*ec70*/  VIADD R0, R17, 0x40 ;  /* 0x0000004011007836 */ /* 0x000fe40000000000 */
        /* <DEDUP_REMOVED lines=8> */
[----:B------:R2:W-:Y:S04]  /*ed00*/  @!P4 STG.E.128 desc[UR8][R12.64], RZ ;  /* 0x000000ff0c00c986 */ /* 0x0005e8000c101d08 */
[----:B------:R2:W-:Y:S02]  /*ed10*/  @!P5 STG.E.128 desc[UR8][R12.64+0x80], RZ ;  /* 0x000080ff0c00d986 */ /* 0x0005e4000c101d08 */
.L_x_5805:
[----:B------:R-:W-:Y:S05]  /*ed20*/  BSYNC B1 ;  /* 0x0000000000017941 */ /* 0x000fea0003800000 */
.L_x_5804:
        /* <DEDUP_REMOVED lines=8> */
[----:B------:R-:W-:Y:S02]  /*edb0*/  IMAD.X R0, RZ, RZ, R9, P2 ;  /* 0x000000ffff007224 */ /* 0x000fe400010e0609 */
[----:B------:R-:W-:Y:S02]  /*edc0*/  VIADD R10, R17, 0x40 ;  /* 0x00000040110a7836 */ /* 0x000fe40000000000 */
[----:B------:R-:W-:-:S02]  /*edd0*/  IMAD R0, R0, UR4, RZ ;  /* 0x0000000400007c24 */ /* 0x000fc4000f8e02ff */
[----:B------:R-:W-:Y:S01]  /*ede0*/  IMAD.WIDE.U32 R4, R3, UR4, R4 ;  /* 0x0000000403047c25 */ /* 0x000fe2000f8e0004 */
[----:B------:R-:W-:Y:S02]  /*edf0*/  ULDC UR4, c[0x0][0xa8c] ;  /* 0x0002a30000047ab9 */ /* 0x000fe40000000800 */
[----:B------:R-:W-:Y:S01]  /*ee00*/  ISETP.GE.AND P3, PT, R17, UR4, PT ;  /* 0x0000000411007c0c */ /* 0x000fe2000bf66270 */
[----:B------:R-:W-:Y:S01]  /*ee10*/  IMAD R3, R3, UR5, R0 ;  /* 0x0000000503037c24 */ /* 0x000fe2000f8e0200 */
[----:B------:R-:W-:Y:S02]  /*ee20*/  ISETP.GE.AND P4, PT, R10, UR4, PT ;  /* 0x000000040a007c0c */ /* 0x000fe4000bf86270 */
[----:B--2---:R-:W-:Y:S02]  /*ee30*/  LEA R12, P2, R4, UR6, 0x1 ;  /* 0x00000006040c7c11 */ /* 0x004fe4000f8408ff */
[----:B------:R-:W-:-:S04]  /*ee40*/  IADD3 R3, R5, R3, RZ ;  /* 0x0000000305037210 */ /* 0x000fc80007ffe0ff */
[----:B------:R-:W-:-:S05]  /*ee50*/  LEA.HI.X R13, R4, UR7, R3, 0x1, P2 ;  /* 0x00000007040d7c11 */ /* 0x000fca00090f0c03 */
[----:B------:R3:W-:Y:S04]  /*ee60*/  @!P3 STG.E.128 desc[UR8][R12.64], RZ ;  /* 0x000000ff0c00b986 */ /* 0x0007e8000c101d08 */
[----:B------:R3:W-:Y:S02]  /*ee70*/  @!P4 STG.E.128 desc[UR8][R12.64+0x80], RZ ;  /* 0x000080ff0c00c986 */ /* 0x0007e4000c101d08 */
.L_x_5807:
[----:B------:R-:W-:Y:S05]  /*ee80*/  BSYNC B1 ;  /* 0x0000000000017941 */ /* 0x000fea0003800000 */
.L_x_5806:
        /* <DEDUP_REMOVED lines=16> */
[----:B--23--:R-:W-:Y:S01]  /*ef90*/  LEA R12, P1, R4, UR6, 0x1 ;  /* 0x00000006040c7c11 */ /* 0x00cfe2000f8208ff */
[----:B------:R-:W-:-:S05]  /*efa0*/  IMAD.IADD R3, R5, 0x1, R3 ;  /* 0x0000000105037824 */ /* 0x000fca00078e0203 */
[----:B------:R-:W-:-:S05]  /*efb0*/  LEA.HI.X R13, R4, UR7, R3, 0x1, P1 ;  /* 0x00000007040d7c11 */ /* 0x000fca00088f0c03 */
[----:B------:R4:W-:Y:S04]  /*efc0*/  @!P2 STG.E.128 desc[UR8][R12.64], RZ ;  /* 0x000000ff0c00a986 */ /* 0x0009e8000c101d08 */
[----:B------:R4:W-:Y:S02]  /*efd0*/  @!P3 STG.E.128 desc[UR8][R12.64+0x80], RZ ;  /* 0x000080ff0c00b986 */ /* 0x0009e4000c101d08 */
.L_x_5809:
[----:B------:R-:W-:Y:S05]  /*efe0*/  BSYNC B1 ;  /* 0x0000000000017941 */ /* 0x000fea0003800000 */
.L_x_5808:
[----:B------:R-:W-:Y:S05]  /*eff0*/  @P0 BRA `(.L_x_5800) ;  /* 0x00000000004c0947 */ /* 0x000fea0003800000 */
[----:B------:R-:W-:Y:S01]  /*f000*/  IADD3 R3, P0, R8, 0x60, RZ ;  /* 0x0000006008037810 */ /* 0x000fe20007f1e0ff */
[----:B------:R-:W-:Y:S01]  /*f010*/  ULDC.64 UR4, c[0x0][0xad8] ;  /* 0x0002b60000047ab9 */ /* 0x000fe20000000a00 */
[----:B------:R-:W-:Y:S01]  /*f020*/  IMAD.MOV.U32 R4, RZ, RZ, R6 ;  /* 0x000000ffff047224 */ /* 0x000fe200078e0006 */
[----:B------:R-:W-:Y:S01]  /*f030*/  IADD3 R0, R17, 0x40, RZ ;  /* 0x0000004011007810 */ /* 0x000fe20007ffe0ff */
[----:B------:R-:W-:Y:S01]  /*f040*/  IMAD.MOV.U32 R5, RZ, RZ, R11 ;  /* 0x000000ffff057224 */ /* 0x000fe200078e000b */
[----:B------:R-:W-:Y:S01]  /*f050*/  ULDC.64 UR6, c[0x0][0xa80] ;  /* 0x0002a00000067ab9 */ /* 0x000fe20000000a00 */
[----:B------:R-:W-:Y:S01]  /*f060*/  IMAD.X R8, RZ, RZ, R9, P0 ;  /* 0x000000ffff087224 */ /* 0x000fe200000e0609 */
[----:B------:R-:W-:Y:S01]  /*f070*/  ULDC.64 UR8, c[0x0][0x208] ;  /* 0x0000820000087ab9 */ /* 0x000fe20000000a00 */
[----:B------:R-:W-:-:S04]  /*f080*/  IMAD.WIDE.U32 R4, R3, UR4, R4 ;  /* 0x0000000403047c25 */ /* 0x000fc8000f8e0004 */
[----:B------:R-:W-:Y:S01]  /*f090*/  IMAD R8, R8, UR4, RZ ;  /* 0x0000000408087c24 */ /* 0x000fe2000f8e02ff */
[----:B------:R-:W-:Y:S01]  /*f0a0*/  ULDC UR4, c[0x0][0xa8c] ;  /* 0x0002a30000047ab9 */ /* 0x000fe20000000800 */
[----:B------:R-:W-:Y:S02]  /*f0b0*/  LEA R6, P0, R4, UR6, 0x1 ;  /* 0x0000000604067c11 */ /* 0x000fe4000f8008ff */
[----:B------:R-:W-:Y:S01]  /*f0c0*/  IMAD R3, R3, UR5, R8 ;  /* 0x0000000503037c24 */ /* 0x000fe2000f8e0208 */
[----:B------:R-:W-:Y:S02]  /*f0d0*/  ISETP.GE.AND P1, PT, R17, UR4, PT ;  /* 0x0000000411007c0c */ /* 0x000fe4000bf26270 */
[----:B------:R-:W-:Y:S01]  /*f0e0*/  ISETP.GE.AND P2, PT, R0, UR4, PT ;  /* 0x0000000400007c0c */ /* 0x000fe2000bf46270 */
[----:B------:R-:W-:-:S05]  /*f0f0*/  IMAD.IADD R3, R5, 0x1, R3 ;  /* 0x0000000105037824 */ /* 0x000fca00078e0203 */
[----:B------:R-:W-:-:S05]  /*f100*/  LEA.HI.X R7, R4, UR7, R3, 0x1, P0 ;  /* 0x0000000704077c11 */ /* 0x000fca00080f0c03 */
[----:B------:R0:W-:Y:S04]  /*f110*/  @!P1 STG.E.128 desc[UR8][R6.64], RZ ;  /* 0x000000ff06009986 */ /* 0x0001e8000c101d08 */
[----:B------:R0:W-:Y:S02]  /*f120*/  @!P2 STG.E.128 desc[UR8][R6.64+0x80], RZ ;  /* 0x000080ff0600a986 */ /* 0x0001e4000c101d08 */
.L_x_5800:
[----:B------:R-:W-:Y:S05]  /*f130*/  BSYNC B0 ;  /* 0x0000000000007941 */ /* 0x000fea0003800000 */
.L_x_5791:
[----:B------:R-:W-:Y:S02]  /*f140*/  ULDC UR4, c[0x0][0xc14] ;  /* 0x0003050000047ab9 */ /* 0x000fe40000000800 */
[----:B-1----:R-:W-:-:S13]  /*f150*/  ISETP.GE.AND P0, PT, R51, UR4, PT ;  /* 0x0000000433007c0c */ /* 0x002fda000bf06270 */
[----:B------:R-:W-:Y:S05]  /*f160*/  @!P0 BRA `(.L_x_5810) ;  /* 0xffffff1c00048947 */ /* 0x000fea000383ffff */
[----:B------:R-:W-:Y:S05]  /*f170*/  EXIT ;  /* 0x000000000000794d */ /* 0x000fea0003800000 */
.L_x_5766:
[----:B------:R-:W-:-:S08]  /*f180*/  NOP ;  /* 0x0000000000007918 */ /* 0x000fd00000000000 */
[----:B--2---:R-:W0:-:S00]  /*f190*/  USETMAXREG.DEALLOC.CTAPOOL 0x18 ;  /* 0x00000018000079c8 */ /* 0x004e0000080e0500 */
        /* <DEDUP_REMOVED lines=60> */
.L_x_5815:
        /* <DEDUP_REMOVED lines=17> */
.L_x_5814:
[----:B------:R-:W-:Y:S05]  /*f670*/  BSYNC B0 ;  /* 0x0000000000007941 */ /* 0x000fea0003800000 */
.L_x_5813:
        /* <DEDUP_REMOVED lines=26> */
.L_x_5811:
        /* <DEDUP_REMOVED lines=12> */
[----:B0-----:R-:W-:Y:S01]  /*f8e0*/  IADD3 R11, RZ, -R3, RZ ;  /* 0x80000003ff0b7210 */ /* 0x001fe20007ffe0ff */
[----:B------:R-:W-:Y:S06]  /*f8f0*/  @!P0 BRA `(.L_x_5816) ;  /* 0x0000000000088947 */ /* 0x000fec0003800000 */
[----:B------:R-:W-:-:S05]  /*f900*/  VIADD R9, R5, 0xffffffff ;  /* 0xffffffff05097836 */ /* 0x000fca0000000000 */
[----:B------:R0:W1:Y:S02]  /*f910*/  SHFL.IDX PT, R16, R2, R9, 0x1f ;  /* 0x00001f0902107589 */ /* 0x00006400000e0000 */
.L_x_5816:
[----:B-1----:R-:W-:Y:S01]  /*f920*/  IMAD R16, R16, UR4, R7 ;  /* 0x0000000410107c24 */ /* 0x002fe2000f8e0207 */
[----:B------:R-:W-:Y:S01]  /*f930*/  IADD3 R19, R5, R19, RZ ;  /* 0x0000001305137210 */ /* 0x000fe20007ffe0ff */
[----:B------:R-:W-:Y:S02]  /*f940*/  IMAD R7, R11, R6, RZ ;  /* 0x000000060b077224 */ /* 0x000fe400078e02ff */
[----:B0-----:R-:W-:Y:S01]  /*f950*/  IMAD.MOV.U32 R2, RZ, RZ, RZ ;  /* 0x000000ffff027224 */ /* 0x001fe200078e00ff */
[----:B------:R-:W-:-:S03]  /*f960*/  IADD3 R17, -R16, UR6, RZ ;  /* 0x0000000610117c10 */ /* 0x000fc6000fffe1ff */
        /* <DEDUP_REMOVED lines=20> */
.L_x_5812:
[----:B------:R-:W-:Y:S02]  /*fab0*/  IMAD.MOV.U32 R17, RZ, RZ, RZ ;  /* 0x000000ffff117224 */ /* 0x000fe400078e00ff */
[----:B------:R-:W-:Y:S02]  /*fac0*/  IMAD.U32 R16, RZ, RZ, UR6 ;  /* 0x00000006ff107e24 */ /* 0x000fe4000f8e00ff */
[----:B------:R-:W-:-:S07]  /*fad0*/  IMAD.MOV.U32 R18, RZ, RZ, RZ ;  /* 0x000000ffff127224 */ /* 0x000fce00078e00ff */
.L_x_5817:
        /* <DEDUP_REMOVED lines=20> */
.L_x_5882:
        /* <DEDUP_REMOVED lines=9> */
[----:B------:R-:W-:Y:S01]  /*fcb0*/  ISETP.NE.AND.EX P0, PT, RZ, UR5, PT, P0 ;  /* 0x00000005ff007c0c */ /* 0x000fe2000bf05300 */
[----:B------:R-:W-:Y:S01]  /*fcc0*/  IMAD.MOV.U32 R6, RZ, RZ, RZ ;  /* 0x000000ffff067224 */ /* 0x000fe200078e00ff */
        /* <DEDUP_REMOVED lines=12> */
[----:B------:R-:W-:Y:S02]  /*fd90*/  ISETP.NE.U32.AND P0, PT, RZ, UR4, PT ;  /* 0x00000004ff007c0c */ /* 0x000fe4000bf05070 */
[C---:B------:R-:W-:Y:S02]  /*fda0*/  SHF.L.U32 R7, R5.reuse, 0x2, RZ ;  /* 0x0000000205077819 */ /* 0x040fe400000006ff */
        /* <DEDUP_REMOVED lines=29> */
.L_x_5819:
[--C-:B-1---5:R-:W-:Y:S01]  /*ff80*/  IMAD.IADD R2, R6, 0x1, -R0.reuse ;  /* 0x0000000106027824 */ /* 0x122fe200078e0a00 */
[----:B------:R-:W-:Y:S01]  /*ff90*/  BSSY B6, `(.L_x_5820) ;  /* 0x00002eb000067945 */ /* 0x000fe20003800000 */
[----:B------:R-:W-:Y:S02]  /*ffa0*/  IMAD.IADD R3, R7, 0x1, R0 ;  /* 0x0000000107037824 */ /* 0x000fe400078e0200 */
[C---:B------:R-:W-:Y:S01]  /*ffb0*/  VIADD R0, R2.reuse, 0xaf ;  /* 0x000000af02007836 */ /* 0x040fe20000000000 */
[----:B------:R-:W-:Y:S01]  /*ffc0*/  STL [R1+0x24], R2 ;  /* 0x0000240201007387 */ /* 0x000fe20000100800 */
[----:B------:R-:W-:Y:S02]  /*ffd0*/  ISETP.GT.AND P0, PT, R2, RZ, PT ;  /* 0x000000ff0200720c */ /* 0x000fe40003f04270 */
        /* <DEDUP_REMOVED lines=24> */
.L_x_5821:
        /* <DEDUP_REMOVED lines=23> */
.L_x_5823:
        /* <DEDUP_REMOVED lines=9> */
[----:B------:R-:W-:Y:S01]  /*10360*/  MOV R4, UR6 ;  /* 0x0000000600047c02 */ /* 0x000fe20008000f00 */
[----:B------:R-:W-:Y:S02]  /*10370*/  IMAD.U32 R5, RZ, RZ, UR7 ;  /* 0x00000007ff057e24 */ /* 0x000fe4000f8e00ff */
[----:B------:R-:W-:Y:S02]  /*10380*/  IMAD.U32 R6, RZ, RZ, UR8 ;  /* 0x00000008ff067e24 */ /* 0x000fe4000f8e00ff */
[----:B------:R-:W-:-:S02]  /*10390*/  IMAD.U32 R7, RZ, RZ, UR9 ;  /* 0x00000009ff077e24 */ /* 0x000fc4000f8e00ff */
[----:B------:R-:W-:Y:S02]  /*103a0*/  IMAD.U32 R10, RZ, RZ, UR4 ;  /* 0x00000004ff0a7e24 */ /* 0x000fe4000f8e00ff */
[----:B------:R-:W-:Y:S02]  /*103b0*/  IMAD.U32 R11, RZ, RZ, UR5 ;  /* 0x00000005ff0b7e24 */ /* 0x000fe4000f8e00ff */
[----:B------:R-:W-:Y:S02]  /*103c0*/  IMAD.MOV.U32 R8, RZ, RZ, 0x70 ;  /* 0x00000070ff087424 */ /* 0x000fe400078e00ff */
[----:B------:R-:W-:Y:S02]  /*103d0*/  IMAD.MOV.U32 R12, RZ, RZ, 0x1 ;  /* 0x00000001ff0c7424 */ /* 0x000fe400078e00ff */
[----:B0-----:R-:W-:-:S07]  /*103e0*/  IMAD.MOV.U32 R13, RZ, RZ, RZ ;  /* 0x000000ffff0d7224 */ /* 0x001fce00078e00ff */
[----:B------:R-:W-:-:S07]  /*103f0*/  LEPC R20, `(.L_x_5825) ;  /* 0x000000001014794e */ /* 0x000fce0000000000 */
[----:B-1----:R-:W-:Y:S05]  /*10400*/  CALL.ABS.NOINC R2 ;  /* 0x0000000002007343 */ /* 0x002fea0003c00000 */
.L_x_5825:
[----:B------:R-:W-:Y:S01]  /*10410*/  MOV R2, 0x0 ;  /* 0x0000000000027802 */ /* 0x000fe20000000f00 */
[----:B------:R-:W-:Y:S01]  /*10420*/  ULDC.64 UR6, c[0x4][0x1b8] ;  /* 0x01006e0000067ab9 */ /* 0x000fe20000000a00 */
[----:B------:R-:W-:Y:S01]  /*10430*/  ULDC.64 UR8, c[0x4][0x1c0] ;  /* 0x0100700000087ab9 */ /* 0x000fe20000000a00 */
[----:B------:R-:W-:Y:S01]  /*10440*/  ULDC.64 UR4, c[0x4][0xc0] ;  /* 0x0100300000047ab9 */ /* 0x000fe20000000a00 */
[----:B------:R-:W-:Y:S01]  /*10450*/  MOV R4, UR6 ;  /* 0x0000000600047c02 */ /* 0x000fe20008000f00 */
[----:B------:R-:W-:Y:S01]  /*10460*/  IMAD.U32 R5, RZ, RZ, UR7 ;  /* 0x00000007ff057e24 */ /* 0x000fe2000f8e00ff */
        /* <DEDUP_REMOVED lines=10> */
.L_x_5824:
        /* <DEDUP_REMOVED lines=20> */
[----:B------:R-:W-:-:S06]  /*10650*/  MOV R0, R8 ;  /* 0x0000000800007202 */ /* 0x000fcc0000000f00 */
        /* <DEDUP_REMOVED lines=11> */
.L_x_5826:
        /* <DEDUP_REMOVED lines=16> */
.L_x_5827:
        /* <DEDUP_REMOVED lines=16> */
.L_x_5898:
[----:B------:R-:W2:Y:S01]  /*10910*/  LDL R7, [R1+0x18] ;  /* 0x0000180001077983 */ /* 0x000ea20000100800 */
[----:B------:R-:W-:Y:S01]  /*10920*/  UMOV UR4, 0xffffffff ;  /* 0xffffffff00047882 */ /* 0x000fe20000000000 */
[----:B------:R-:W-:Y:S01]  /*10930*/  SHF.R.S32.HI R12, RZ, 0x1f, R0 ;  /* 0x0000001fff0c7819 */ /* 0x000fe20000011400 */
[----:B--2---:R-:W-:Y:S01]  /*10940*/  VIADD R7, R7, 0xffffffff ;  /* 0xffffffff07077836 */ /* 0x004fe20000000000 */
[----:B------:R-:W-:Y:S06]  /*10950*/  BRA.DIV UR4, `(.L_x_5829) ;  /* 0x0000003604487947 */ /* 0x000fec000b800000 */
[----:B------:R-:W-:-:S13]  /*10960*/  ELECT P6, URZ, PT ;  /* 0x00000000003f782f */ /* 0x000fda00038c0000 */
.L_x_5901:
        /* <DEDUP_REMOVED lines=25> */
.L_x_5831:
        /* <DEDUP_REMOVED lines=9> */
.L_x_5902:
        /* <DEDUP_REMOVED lines=11> */
.L_x_5833:
        /* <DEDUP_REMOVED lines=21> */
[----:B------:R-:W-:-:S03]  /*10d90*/  UIADD3 UR14, UR6, 0x23c00, URZ ;  /* 0x00023c00060e7890 */ /* 0x000fc6000fffe03f */
[----:B------:R-:W-:-:S04]  /*10da0*/  UMOV UR6, 0x0 ;  /* 0x0000000000067882 */ /* 0x000fc80000000000 */
[----:B------:R0:W-:Y:S02]  /*10db0*/  UTMALDG.4D [UR8], [UR4], desc[UR6] ;  /* 0x00000608040075b4 */ /* 0x0001e40008019000 */
[----:B0-----:R-:W-:Y:S01]  /*10dc0*/  UMOV UR8, UR14 ;  /* 0x0000000e00087c82 */ /* 0x001fe20008000000 */
[----:B------:R-:W-:Y:S02]  /*10dd0*/  UMOV UR10, UR15 ;  /* 0x0000000f000a7c82 */ /* 0x000fe40008000000 */
[----:B------:R0:W-:Y:S02]  /*10de0*/  UTMALDG.4D [UR8], [UR4], desc[UR6] ;  /* 0x00000608040075b4 */ /* 0x0001e40008019000 */
[----:B0-----:R-:W-:Y:S01]  /*10df0*/  NOP ;  /* 0x0000000000007918 */ /* 0x001fe20000000000 */
.L_x_5830:
        /* <DEDUP_REMOVED lines=9> */
[----:B------:R-:W-:Y:S01]  /*10e90*/  @P0 R2UR UR11, R17 ;  /* 0x00000000110b02ca */ /* 0x000fe200000e0000 */
[----:B------:R-:W-:Y:S01]  /*10ea0*/  UIADD3.X UR5, URZ, UR37, URZ, UP0, !UPT ;  /* 0x000000253f057290 */ /* 0x000fe200087fe43f */
[----:B------:R-:W-:Y:S01]  /*10eb0*/  BSSY B0, `(.L_x_5834) ;  /* 0x000001b000007945 */ /* 0x000fe20003800000 */
[----:B------:R-:W-:Y:S01]  /*10ec0*/  UMOV UR7, 0x12f00000 ;  /* 0x12f0000000077882 */ /* 0x000fe20000000000 */
[----:B------:R-:W-:Y:S01]  /*10ed0*/  UMOV UR10, URZ ;  /* 0x0000003f000a7c82 */ /* 0x000fe20008000000 */
[----:B------:R-:W-:Y:S01]  /*10ee0*/  UMOV UR14, 0x0 ;  /* 0x00000000000e7882 */ /* 0x000fe20000000000 */
[----:B------:R-:W-:Y:S01]  /*10ef0*/  UMOV UR15, 0x12f00000 ;  /* 0x12f00000000f7882 */ /* 0x000fe20000000000 */
[----:B------:R-:W-:Y:S01]  /*10f00*/  @P0 IMAD.MOV.U32 R8, RZ, RZ, 0x8000 ;  /* 0x00008000ff080424 */ /* 0x000fe200078e00ff */
[----:B0-----:R-:W-:Y:S01]  /*10f10*/  LEA R9, R10, R9, 0x18 ;  /* 0x000000090a097211 */ /* 0x001fe200078ec0ff */
[----:B------:R-:W-:Y:S03]  /*10f20*/  BAR.SYNC.DEFER_BLOCKING 0x8, 0x120 ;  /* 0x0204800000007b1d */ /* 0x000fe60000010000 */
[----:B------:R-:W-:-:S13]  /*10f30*/  R2UR UR16, R9 ;  /* 0x00000000091072ca */ /* 0x000fda00000e0000 */
[----:B------:R-:W-:Y:S02]  /*10f40*/  UIADD3 UR8, UR16, 0x16400, URZ ;  /* 0x0001640010087890 */ /* 0x000fe4000fffe03f */
[----:B------:R-:W-:Y:S01]  /*10f50*/  UIADD3 UR9, UR16, 0x34800, URZ ;  /* 0x0003480010097890 */ /* 0x000fe2000fffe03f */
[----:B------:R0:W-:Y:S08]  /*10f60*/  @P0 SYNCS.ARRIVE.TRANS64 RZ, [R9+URZ+0x34800], R8 ;  /* 0x0348000809ff09a7 */ /* 0x0001f0000800003f */
        /* <DEDUP_REMOVED lines=15> */
.L_x_5903:
[----:B------:R-:W-:Y:S05]  /*11060*/  BSYNC B0 ;  /* 0x0000000000007941 */ /* 0x000fea0003800000 */
.L_x_5834:
        /* <DEDUP_REMOVED lines=45> */
.L_x_5842:
[----:B0-----:R-:W0:Y:S01]  /*11340*/  S2R R3, SR_CgaCtaId ;  /* 0x0000000000037919 */ /* 0x001e220000008800 */
[----:B------:R-:W-:-:S04]  /*11350*/  MOV R2, 0x400 ;  /* 0x0000040000027802 */ /* 0x000fc80000000f00 */
[----:B0-----:R-:W-:Y:S02]  /*11360*/  LEA R2, R3, R2, 0x18 ;  /* 0x0000000203027211 */ /* 0x001fe400078ec0ff */
[----:B------:R-:W-:-:S03]  /*11370*/  SHF.L.U32 R3, R15, 0x1f, RZ ;  /* 0x0000001f0f037819 */ /* 0x000fc600000006ff */
[----:B------:R-:W-:-:S04]  /*11380*/  IMAD R2, R13, 0x8, R2 ;  /* 0x000000080d027824 */ /* 0x000fc800078e0202 */
[----:B------:R-:W0:Y:S02]  /*11390*/  SYNCS.PHASECHK.TRANS64.TRYWAIT P0, [R2+URZ+0x34840], R3 ;  /* 0x03484003020075a7 */ /* 0x000e24000800017f */
[----:B0-----:R-:W-:Y:S05]  /*113a0*/  @!P0 BRA `(.L_x_5843) ;  /* 0x0000002c00088947 */ /* 0x001fea0003800000 */
.L_x_5904:
        /* <DEDUP_REMOVED lines=11> */
.L_x_5844:
[----:B------:R-:W2:Y:S01]  /*11460*/  LDL R17, [R1+0x4] ;  /* 0x0000040001117983 */ /* 0x000ea20000100800 */
[----:B0-----:R-:W-:-:S03]  /*11470*/  MOV R3, 0x400 ;  /* 0x0000040000037802 */ /* 0x001fc60000000f00 */
[----:B------:R-:W3:Y:S04]  /*11480*/  LDL.LU R10, [R1+0x8] ;  /* 0x00000800010a7983 */ /* 0x000ee80000300800 */
[----:B------:R-:W4:Y:S01]  /*11490*/  LDL R9, [R1] ;  /* 0x0000000001097983 */ /* 0x000f220000100800 */
[----:B------:R-:W0:Y:S01]  /*114a0*/  S2R R11, SR_CgaCtaId ;  /* 0x00000000000b7919 */ /* 0x000e220000008800 */
[----:B------:R-:W-:Y:S02]  /*114b0*/  R2UR UR14, R2 ;  /* 0x00000000020e72ca */ /* 0x000fe400000e0000 */
[----:B------:R-:W-:Y:S01]  /*114c0*/  R2UR UR11, R6 ;  /* 0x00000000060b72ca */ /* 0x000fe200000e0000 */
[----:B------:R-:W-:Y:S01]  /*114d0*/  UIADD3 UR4, UP0, UR36, 0x370, URZ ;  /* 0x0000037024047890 */ /* 0x000fe2000ff1e03f */
[----:B------:R-:W-:-:S02]  /*114e0*/  R2UR UR12, R4 ;  /* 0x00000000040c72ca */ /* 0x000fc400000e0000 */
[----:B-----5:R-:W-:Y:S01]  /*114f0*/  R2UR UR13, R8 ;  /* 0x00000000080d72ca */ /* 0x020fe200000e0000 */
[----:B------:R-:W-:Y:S01]  /*11500*/  UIADD3.X UR5, URZ, UR37, URZ, UP0, !UPT ;  /* 0x000000253f057290 */ /* 0x000fe200087fe43f */
[----:B0-----:R-:W-:-:S05]  /*11510*/  LEA R3, R11, R3, 0x18 ;  /* 0x000000030b037211 */ /* 0x001fca00078ec0ff */
[----:B------:R-:W-:-:S05]  /*11520*/  IMAD R2, R13, 0xb000, R3 ;  /* 0x0000b0000d027824 */ /* 0x000fca00078e0203 */
[----:B------:R-:W-:Y:S01]  /*11530*/  R2UR UR8, R2 ;  /* 0x00000000020872ca */ /* 0x000fe200000e0000 */
[----:B------:R-:W-:Y:S01]  /*11540*/  VIADD R3, R3, 0x34800 ;  /* 0x0003480003037836 */ /* 0x000fe20000000000 */
[----:B------:R-:W-:Y:S01]  /*11550*/  UMOV UR10, URZ ;  /* 0x0000003f000a7c82 */ /* 0x000fe20008000000 */
[----:B------:R-:W-:Y:S01]  /*11560*/  UMOV UR6, 0x0 ;  /* 0x0000000000067882 */ /* 0x000fe20000000000 */
[----:B------:R-:W-:Y:S01]  /*11570*/  UMOV UR7, 0x14f00000 ;  /* 0x14f0000000077882 */ /* 0x000fe20000000000 */
[----:B------:R-:W-:-:S08]  /*11580*/  UMOV UR16, 0x40 ;  /* 0x0000004000107882 */ /* 0x000fd00000000000 */
[----:B------:R-:W-:Y:S01]  /*11590*/  UIADD3 UR15, UR8, 0x23c00, URZ ;  /* 0x00023c00080f7890 */ /* 0x000fe2000fffe03f */
[----:B--2---:R-:W-:-:S13]  /*115a0*/  R2UR UR9, R17 ;  /* 0x00000000110972ca */ /* 0x004fda00000e0000 */
[----:B------:R-:W-:Y:S02]  /*115b0*/  UIMAD UR11, UR11, 0xb0, UR9 ;  /* 0x000000b00b0b78a4 */ /* 0x000fe4000f8e0209 */
[----:B------:R-:W-:Y:S02]  /*115c0*/  UIADD3 UR9, UR14, 0x34830, URZ ;  /* 0x000348300e097890 */ /* 0x000fe4000fffe03f */
[----:B------:R-:W-:Y:S01]  /*115d0*/  UIADD3 UR14, UR8, 0x1e400, URZ ;  /* 0x0001e400080e7890 */ /* 0x000fe2000fffe03f */
[----:B---3--:R-:W-:Y:S01]  /*115e0*/  SHF.L.U32 R2, R10, 0x1f, RZ ;  /* 0x0000001f0a027819 */ /* 0x008fe200000006ff */
[----:B----4-:R-:W-:-:S05]  /*115f0*/  IMAD R3, R9, 0x8, R3 ;  /* 0x0000000809037824 */ /* 0x010fca00078e0203 */
[----:B------:R-:W-:Y:S02]  /*11600*/  UMOV UR8, UR14 ;  /* 0x0000000e00087c82 */ /* 0x000fe40008000000 */
[----:B------:R0:W-:Y:S02]  /*11610*/  UTMALDG.4D [UR8], [UR4], desc[UR6] ;  /* 0x00000608040075b4 */ /* 0x0001e40008019000 */
[----:B0-----:R-:W-:Y:S01]  /*11620*/  UMOV UR8, UR15 ;  /* 0x0000000f00087c82 */ /* 0x001fe20008000000 */
[----:B------:R-:W-:Y:S02]  /*11630*/  UMOV UR10, UR16 ;  /* 0x00000010000a7c82 */ /* 0x000fe40008000000 */
[----:B------:R0:W-:Y:S01]  /*11640*/  UTMALDG.4D [UR8], [UR4], desc[UR6] ;  /* 0x00000608040075b4 */ /* 0x0001e20008019000 */
[----:B------:R-:W1:Y:S02]  /*11650*/  SYNCS.PHASECHK.TRANS64.TRYWAIT P0, [R3+URZ+0x60], R2 ;  /* 0x00006002030075a7 */ /* 0x000e64000800017f */
[----:B01----:R-:W-:Y:S05]  /*11660*/  @!P0 BRA `(.L_x_5845) ;  /* 0x00000028006c8947 */ /* 0x003fea0003800000 */
.L_x_5905:
[----:B------:R-:W-:Y:S05]  /*11670*/  @P1 BRA `(.L_x_5846) ;  /* 0x0000000000301947 */ /* 0x000fea0003800000 */
[----:B------:R-:W1:Y:S01]  /*11680*/  S2R R9, SR_TID.X ;  /* 0x0000000000097919 */ /* 0x000e620000002100 */
[----:B------:R-:W-:Y:S01]  /*11690*/  MOV R10, 0x400 ;  /* 0x00000400000a7802 */ /* 0x000fe20000000f00 */
[----:B------:R-:W2:Y:S01]  /*116a0*/  S2R R11, SR_CgaCtaId ;  /* 0x00000000000b7919 */ /* 0x000ea20000008800 */
[----:B-1----:R-:W-:Y:S02]  /*116b0*/  LOP3.LUT R17, R9, 0x1f, RZ, 0xc0, !PT ;  /* 0x0000001f09117812 */ /* 0x002fe400078ec0ff */
[----:B------:R-:W3:Y:S02]  /*116c0*/  LDL R9, [R1] ;  /* 0x0000000001097983 */ /* 0x000ee40000100800 */
[----:B------:R-:W-:Y:S02]  /*116d0*/  ISETP.NE.AND P0, PT, R17, RZ, PT ;  /* 0x000000ff1100720c */ /* 0x000fe40003f05270 */
[----:B--2---:R-:W-:Y:S02]  /*116e0*/  LEA R10, R11, R10, 0x18 ;  /* 0x0000000a0b0a7211 */ /* 0x004fe400078ec0ff */
[----:B0-----:R-:W-:-:S03]  /*116f0*/  MOV R3, 0xb000 ;  /* 0x0000b00000037802 */ /* 0x001fc60000000f00 */
[----:B---3--:R-:W-:-:S04]  /*11700*/  IMAD R2, R9, 0x8, R10 ;  /* 0x0000000809027824 */ /* 0x008fc800078e020a */
[----:B------:R1:W-:Y:S02]  /*11710*/  SYNCS.ARRIVE.TRANS64 RZ, [R2+URZ+0x34850], R3 ;  /* 0x0348500302ff79a7 */ /* 0x0003e4000800003f */
[----:B------:R-:W-:Y:S05]  /*11720*/  @!P0 BRA `(.L_x_5846) ;  /* 0x0000000000048947 */ /* 0x000fea0003800000 */
[----:B------:R-:W-:Y:S01]  /*11730*/  BPT.TRAP 0x1 ;  /* 0x000000040000795c */ /* 0x000fe20000300000 */
.L_x_5846:
        /* <DEDUP_REMOVED lines=25> */
[----:B------:R-:W-:-:S07]  /*118d0*/  UIADD3 UR14, UR14, 0x5c00, URZ ;  /* 0x00005c000e0e7890 */ /* 0x000fce000fffe03f */
[----:B------:R1:W-:Y:S02]  /*118e0*/  UTMALDG.4D [UR8], [UR4], desc[UR6] ;  /* 0x00000608040075b4 */ /* 0x0003e40008019000 */
[----:B-1----:R-:W-:Y:S01]  /*118f0*/  UMOV UR8, UR14 ;  /* 0x0000000e00087c82 */ /* 0x002fe20008000000 */
[----:B------:R-:W-:Y:S02]  /*11900*/  UMOV UR10, UR15 ;  /* 0x0000000f000a7c82 */ /* 0x000fe40008000000 */
[----:B------:R0:W-:Y:S02]  /*11910*/  UTMALDG.4D [UR8], [UR4], desc[UR6] ;  /* 0x00000608040075b4 */ /* 0x0001e40008019000 */
[----:B0-----:R-:W-:Y:S01]  /*11920*/  NOP ;  /* 0x0000000000007918 */ /* 0x001fe20000000000 */
.L_x_5841:
[----:B------:R-:W-:Y:S05]  /*11930*/  BSYNC B2 ;  /* 0x0000000000027941 */ /* 0x000fea0003800000 */
.L_x_5840:
[----:B------:R-:W2:Y:S04]  /*11940*/  LDL.LU R2, [R1+0x18] ;  /* 0x0000180001027983 */ /* 0x000ea80000300800 */
[----:B------:R0:W-:Y:S04]  /*11950*/  STL [R1], R13 ;  /* 0x0000000d01007387 */ /* 0x0001e80000100800 */
[----:B------:R0:W-:Y:S02]  /*11960*/  STL [R1+0x8], R15 ;  /* 0x0000080f01007387 */ /* 0x0001e40000100800 */
[----:B0-2---:R-:W-:-:S07]  /*11970*/  VIADD R6, R2, 0xfffffffd ;  /* 0xfffffffd02067836 */ /* 0x005fce0000000000 */
.L_x_5839:
[----:B------:R-:W-:Y:S05]  /*11980*/  BSYNC B1 ;  /* 0x0000000000017941 */ /* 0x000fea0003800000 */
.L_x_5838:
[----:B------:R-:W-:-:S05]  /*11990*/  IMAD.MOV R14, RZ, RZ, -R14 ;  /* 0x000000ffff0e7224 */ /* 0x000fca00078e0a0e */
[----:B------:R-:W-:-:S13]  /*119a0*/  ISETP.NE.AND P0, PT, R7, R14, PT ;  /* 0x0000000e0700720c */ /* 0x000fda0003f05270 */
[----:B------:R-:W-:Y:S05]  /*119b0*/  @!P0 BRA `(.L_x_5837) ;  /* 0x0000000c00e08947 */ /* 0x000fea0003800000 */
[----:B------:R-:W-:-:S07]  /*119c0*/  IMAD.MOV.U32 R10, RZ, RZ, R5 ;  /* 0x000000ffff0a7224 */ /* 0x000fce00078e0005 */
.L_x_5861:
        /* <DEDUP_REMOVED lines=33> */
.L_x_5849:
[----:B------:R-:W1:Y:S01]  /*11be0*/  S2R R3, SR_CgaCtaId ;  /* 0x0000000000037919 */ /* 0x000e620000008800 */
[----:B------:R-:W-:-:S04]  /*11bf0*/  MOV R2, 0x400 ;  /* 0x0000040000027802 */ /* 0x000fc80000000f00 */
[----:B-1----:R-:W-:Y:S02]  /*11c00*/  LEA R2, R3, R2, 0x18 ;  /* 0x0000000203027211 */ /* 0x002fe400078ec0ff */
[----:B------:R-:W-:-:S03]  /*11c10*/  SHF.L.U32 R3, R8, 0x1f, RZ ;  /* 0x0000001f08037819 */ /* 0x000fc600000006ff */
[----:B------:R-:W-:-:S04]  /*11c20*/  IMAD R2, R7, 0x8, R2 ;  /* 0x0000000807027824 */ /* 0x000fc800078e0202 */
[----:B------:R-:W1:Y:S02]  /*11c30*/  SYNCS.PHASECHK.TRANS64.TRYWAIT P0, [R2+URZ+0x34840], R3 ;  /* 0x03484003020075a7 */ /* 0x000e64000800017f */
[----:B-1----:R-:W-:Y:S05]  /*11c40*/  @!P0 BRA `(.L_x_5850) ;  /* 0x0000002400088947 */ /* 0x002fea0003800000 */
.L_x_5906:
        /* <DEDUP_REMOVED lines=11> */
.L_x_5851:
[----:B------:R-:W2:Y:S01]  /*11d00*/  LDL R15, [R1+0x4] ;  /* 0x00000400010f7983 */ /* 0x000ea20000100800 */
[----:B------:R-:W-:-:S03]  /*11d10*/  MOV R13, 0x400 ;  /* 0x00000400000d7802 */ /* 0x000fc60000000f00 */
[----:B-1----:R-:W3:Y:S04]  /*11d20*/  LDL.LU R3, [R1+0x8] ;  /* 0x0000080001037983 */ /* 0x002ee80000300800 */
        /* <DEDUP_REMOVED lines=30> */
.L_x_5907:
        /* <DEDUP_REMOVED lines=8> */
.L_x_5853:
        /* <DEDUP_REMOVED lines=23> */
[----:B------:R-:W-:-:S03]  /*12100*/  UIADD3 UR14, UR6, 0x5c00, URZ ;  /* 0x00005c00060e7890 */ /* 0x000fc6000fffe03f */
[----:B------:R-:W-:-:S04]  /*12110*/  UMOV UR6, 0x0 ;  /* 0x0000000000067882 */ /* 0x000fc80000000000 */
[----:B------:R1:W-:Y:S02]  /*12120*/  UTMALDG.4D [UR8], [UR4], desc[UR6] ;  /* 0x00000608040075b4 */ /* 0x0003e40008019000 */
[----:B-1----:R-:W-:Y:S01]  /*12130*/  UMOV UR8, UR14 ;  /* 0x0000000e00087c82 */ /* 0x002fe20008000000 */
[----:B------:R-:W-:Y:S02]  /*12140*/  UMOV UR10, UR15 ;  /* 0x0000000f000a7c82 */ /* 0x000fe40008000000 */
[----:B------:R0:W-:Y:S02]  /*12150*/  UTMALDG.4D [UR8], [UR4], desc[UR6] ;  /* 0x00000608040075b4 */ /* 0x0001e40008019000 */
[----:B0-----:R-:W-:Y:S01]  /*12160*/  NOP ;  /* 0x0000000000007918 */ /* 0x001fe20000000000 */
.L_x_5848:
[----:B------:R-:W-:Y:S05]  /*12170*/  BSYNC B1 ;  /* 0x0000000000017941 */ /* 0x000fea0003800000 */
.L_x_5847:
        /* <DEDUP_REMOVED lines=10> */
[----:B------:R-:W-:Y:S02]  /*12220*/  IADD3 R9, R6, -0x1, RZ ;  /* 0xffffffff06097810 */ /* 0x000fe40007ffe0ff */
        /* <DEDUP_REMOVED lines=21> */
.L_x_5856:
[----:B------:R-:W2:Y:S01]  /*12380*/  S2R R3, SR_CgaCtaId ;  /* 0x0000000000037919 */ /* 0x000ea20000008800 */
[----:B------:R-:W-:-:S04]  /*12390*/  MOV R2, 0x400 ;  /* 0x0000040000027802 */ /* 0x000fc80000000f00 */
[----:B--2---:R-:W-:Y:S02]  /*123a0*/  LEA R2, R3, R2, 0x18 ;  /* 0x0000000203027211 */ /* 0x004fe400078ec0ff */
[----:B------:R-:W-:-:S03]  /*123b0*/  SHF.L.U32 R3, R13, 0x1f, RZ ;  /* 0x0000001f0d037819 */ /* 0x000fc600000006ff */
[----:B------:R-:W-:-:S04]  /*123c0*/  IMAD R2, R14, 0x8, R2 ;  /* 0x000000080e027824 */ /* 0x000fc800078e0202 */
[----:B------:R-:W2:Y:S02]  /*123d0*/  SYNCS.PHASECHK.TRANS64.TRYWAIT P0, [R2+URZ+0x34840], R3 ;  /* 0x03484003020075a7 */ /* 0x000ea4000800017f */
[----:B--2---:R-:W-:Y:S05]  /*123e0*/  @!P0 BRA `(.L_x_5857) ;  /* 0x0000001c00488947 */ /* 0x004fea0003800000 */
.L_x_5908:
        /* <DEDUP_REMOVED lines=11> */
.L_x_5858:
        /* <DEDUP_REMOVED lines=24> */
[----:B------:R-:W-:Y:S01]  /*12620*/  UIADD3 UR15, UR8, 0x23c00, URZ ;  /* 0x00023c00080f7890 */ /* 0x000fe2000fffe03f */
[----:B------:R-:W-:-:S04]  /*12630*/  IMAD R2, R7, 0x8, R2 ;  /* 0x0000000807027824 */ /* 0x000fc800078e0202 */
[----:B------:R-:W-:Y:S02]  /*12640*/  UMOV UR8, UR14 ;  /* 0x0000000e00087c82 */ /* 0x000fe40008000000 */
[----:B------:R0:W-:Y:S02]  /*12650*/  UTMALDG.4D [UR8], [UR4], desc[UR6] ;  /* 0x00000608040075b4 */ /* 0x0001e40008019000 */
[----:B0-----:R-:W-:Y:S01]  /*12660*/  UMOV UR8, UR15 ;  /* 0x0000000f00087c82 */ /* 0x001fe20008000000 */
[----:B------:R-:W-:Y:S02]  /*12670*/  UMOV UR10, UR16 ;  /* 0x00000010000a7c82 */ /* 0x000fe40008000000 */
[----:B------:R0:W-:Y:S01]  /*12680*/  UTMALDG.4D [UR8], [UR4], desc[UR6] ;  /* 0x00000608040075b4 */ /* 0x0001e20008019000 */
[----:B------:R-:W1:Y:S02]  /*12690*/  SYNCS.PHASECHK.TRANS64.TRYWAIT P1, [R2+URZ+0x60], R8 ;  /* 0x00006008020075a7 */ /* 0x000e64000802017f */
[----:B01----:R-:W-:Y:S05]  /*126a0*/  @!P1 BRA `(.L_x_5859) ;  /* 0x0000001800ac9947 */ /* 0x003fea0003800000 */
.L_x_5909:
[----:B------:R-:W-:Y:S05]  /*126b0*/  @P0 BRA `(.L_x_5860) ;  /* 0x00000000001c0947 */ /* 0x000fea0003800000 */
[----:B------:R-:W1:Y:S02]  /*126c0*/  S2R R3, SR_TID.X ;  /* 0x0000000000037919 */ /* 0x000e640000002100 */
[----:B-1----:R-:W-:-:S04]  /*126d0*/  LOP3.LUT R3, R3, 0x1f, RZ, 0xc0, !PT ;  /* 0x0000001f03037812 */ /* 0x002fc800078ec0ff */
[----:B------:R-:W-:Y:S02]  /*126e0*/  ISETP.NE.AND P1, PT, R3, RZ, PT ;  /* 0x000000ff0300720c */ /* 0x000fe40003f25270 */
[----:B------:R-:W-:-:S04]  /*126f0*/  MOV R3, 0xb000 ;  /* 0x0000b00000037802 */ /* 0x000fc80000000f00 */
[----:B------:R1:W-:Y:S07]  /*12700*/  SYNCS.ARRIVE.TRANS64 RZ, [R2+URZ+0x50], R3 ;  /* 0x0000500302ff79a7 */ /* 0x0003ee000800003f */
[----:B------:R-:W-:Y:S05]  /*12710*/  @!P1 BRA `(.L_x_5860) ;  /* 0x0000000000049947 */ /* 0x000fea0003800000 */
[----:B------:R-:W-:Y:S01]  /*12720*/  BPT.TRAP 0x1 ;  /* 0x000000040000795c */ /* 0x000fe20000300000 */
.L_x_5860:
        /* <DEDUP_REMOVED lines=26> */
[----:B------:R-:W-:Y:S02]  /*128d0*/  UMOV UR10, UR15 ;  /* 0x0000000f000a7c82 */ /* 0x000fe40008000000 */
[----:B------:R1:W-:Y:S02]  /*128e0*/  UTMALDG.4D [UR8], [UR4], desc[UR6] ;  /* 0x00000608040075b4 */ /* 0x0003e40008019000 */
[----:B-1----:R-:W-:Y:S01]  /*128f0*/  NOP ;  /* 0x0000000000007918 */ /* 0x002fe20000000000 */
.L_x_5855:
[----:B------:R-:W-:Y:S05]  /*12900*/  BSYNC B1 ;  /* 0x0000000000017941 */ /* 0x000fea0003800000 */
.L_x_5854:
[C---:B------:R-:W-:Y:S01]  /*12910*/  ISETP.GT.AND P0, PT, R6.reuse, 0x1, PT ;  /* 0x000000010600780c */ /* 0x040fe20003f04270 */
[----:B------:R-:W-:-:S12]  /*12920*/  VIADD R6, R6, 0xfffffffe ;  /* 0xfffffffe06067836 */ /* 0x000fd80000000000 */
[----:B------:R-:W-:Y:S05]  /*12930*/  @P0 BRA `(.L_x_5861) ;  /* 0xfffffff000240947 */ /* 0x000fea000383ffff */
.L_x_5837:
[----:B------:R-:W-:Y:S05]  /*12940*/  BSYNC B0 ;  /* 0x0000000000007941 */ /* 0x000fea0003800000 */
.L_x_5836:
        /* <DEDUP_REMOVED lines=18> */
.L_x_5863:
[----:B------:R-:W-:Y:S05]  /*12a70*/  BSYNC B0 ;  /* 0x0000000000007941 */ /* 0x000fea0003800000 */
.L_x_5862:
        /* <DEDUP_REMOVED lines=11> */
.L_x_5910:
        /* <DEDUP_REMOVED lines=11> */
.L_x_5867:
        /* <DEDUP_REMOVED lines=24> */
[----:B-1----:R-:W-:Y:S01]  /*12d60*/  UMOV UR8, UR14 ;  /* 0x0000000e00087c82 */ /* 0x002fe20008000000 */
[----:B------:R-:W-:Y:S02]  /*12d70*/  UMOV UR10, UR15 ;  /* 0x0000000f000a7c82 */ /* 0x000fe40008000000 */
[----:B------:R1:W-:Y:S02]  /*12d80*/  UTMALDG.4D [UR8], [UR4], desc[UR6] ;  /* 0x00000608040075b4 */ /* 0x0003e40008019000 */
[----:B-1----:R-:W-:Y:S01]  /*12d90*/  NOP ;  /* 0x0000000000007918 */ /* 0x002fe20000000000 */
.L_x_5865:
[----:B------:R-:W-:Y:S05]  /*12da0*/  BSYNC B0 ;  /* 0x0000000000007941 */ /* 0x000fea0003800000 */
.L_x_5864:
        /* <DEDUP_REMOVED lines=9> */
.L_x_5822:
[----:B------:R-:W-:Y:S05]  /*12e40*/  BSYNC B6 ;  /* 0x0000000000067941 */ /* 0x000fea0003800000 */
.L_x_5820:
[----:B------:R-:W-:-:S03]  /*12e50*/  UMOV UR4, 0xffffffff ;  /* 0xffffffff00047882 */ /* 0x000fc60000000000 */
[----:B------:R-:W-:Y:S05]  /*12e60*/  BRA.DIV UR4, `(.L_x_5868) ;  /* 0x0000001204e47947 */ /* 0x000fea000b800000 */
[----:B------:R2:W3:Y:S04]  /*12e70*/  SHFL.IDX PT, R4, R16, RZ, 0x1f ;  /* 0x00001fff10047589 */ /* 0x0004e800000e0000 */
[----:B------:R2:W4:Y:S02]  /*12e80*/  SHFL.IDX PT, R5, R16, 0x1, 0x1f ;  /* 0x00201f0010057f89 */ /* 0x00052400000e0000 */
.L_x_5914:
[----:B01----:R-:W0:Y:S01]  /*12e90*/  S2R R0, SR_TID.X ;  /* 0x0000000000007919 */ /* 0x003e220000002100 */
[----:B------:R-:W-:Y:S01]  /*12ea0*/  ULDC UR4, c[0x0][0xc14] ;  /* 0x0003050000047ab9 */ /* 0x000fe20000000800 */
[----:B------:R-:W-:Y:S01]  /*12eb0*/  BSSY B0, `(.L_x_5869) ;  /* 0x000000c000007945 */ /* 0x000fe20003800000 */
[----:B------:R-:W-:Y:S02]  /*12ec0*/  MOV R3, RZ ;  /* 0x000000ff00037202 */ /* 0x000fe40000000f00 */
        /* <DEDUP_REMOVED lines=10> */
.L_x_5870:
[----:B------:R-:W-:Y:S05]  /*12f70*/  BSYNC B0 ;  /* 0x0000000000007941 */ /* 0x000fea0003800000 */
.L_x_5869:
        /* <DEDUP_REMOVED lines=23> */
.L_x_5922:
[----:B------:R-:W-:Y:S02]  /*130f0*/  ULDC UR4, c[0x0][0xc10] ;  /* 0x0003040000047ab9 */ /* 0x000fe40000000800 */
[----:B--2---:R-:W-:-:S04]  /*13100*/  IMAD.U32 R16, RZ, RZ, UR4 ;  /* 0x00000004ff107e24 */ /* 0x004fc8000f8e00ff */
[----:B-1----:R-:W-:-:S04]  /*13110*/  IMAD R6, R14, R16, RZ ;  /* 0x000000100e067224 */ /* 0x002fc800078e02ff */
[----:B----4-:R-:W-:-:S05]  /*13120*/  IMAD.IADD R5, R5, 0x1, R6 ;  /* 0x0000000105057824 */ /* 0x010fca00078e0206 */
[----:B---3--:R-:W-:-:S13]  /*13130*/  ISETP.GT.AND P0, PT, R5, R4, PT ;  /* 0x000000040500720c */ /* 0x008fda0003f04270 */
[----:B------:R-:W-:Y:S05]  /*13140*/  @P0 BRA `(.L_x_5872) ;  /* 0x0000000000b80947 */ /* 0x000fea0003800000 */
[----:B------:R-:W1:Y:S02]  /*13150*/  LDC R0, c[0x0][0xc14] ;  /* 0x00030500ff007b82 */ /* 0x000e640000000800 */
.L_x_5877:
        /* <DEDUP_REMOVED lines=15> */
.L_x_5875:
[----:B------:R-:W-:Y:S05]  /*13250*/  BSYNC B0 ;  /* 0x0000000000007941 */ /* 0x000fea0003800000 */
.L_x_5874:
        /* <DEDUP_REMOVED lines=23> */
.L_x_5930:
[----:B------:R-:W-:Y:S02]  /*133d0*/  ULDC UR4, c[0x0][0xc10] ;  /* 0x0003040000047ab9 */ /* 0x000fe40000000800 */
[----:B------:R-:W-:-:S05]  /*133e0*/  MOV R16, UR4 ;  /* 0x0000000400107c02 */ /* 0x000fca0008000f00 */
[----:B-1----:R-:W-:-:S04]  /*133f0*/  IMAD R6, R14, R16, RZ ;  /* 0x000000100e067224 */ /* 0x002fc800078e02ff */
[----:B------:R-:W-:-:S05]  /*13400*/  IMAD.IADD R5, R6, 0x1, R5 ;  /* 0x0000000106057824 */ /* 0x000fca00078e0205 */
[----:B------:R-:W-:-:S13]  /*13410*/  ISETP.GT.AND P0, PT, R5, R4, PT ;  /* 0x000000040500720c */ /* 0x000fda0003f04270 */
[----:B------:R-:W-:Y:S05]  /*13420*/  @!P0 BRA `(.L_x_5877) ;  /* 0xfffffffc004c8947 */ /* 0x000fea000383ffff */
.L_x_5872:
        /* <DEDUP_REMOVED lines=8> */
.L_x_5934:
[----:B------:R-:W-:Y:S01]  /*134b0*/  ISETP.NE.AND P0, PT, R7, RZ, PT ;  /* 0x000000ff0700720c */ /* 0x000fe20003f05270 */
[----:B------:R-:W-:-:S12]  /*134c0*/  IMAD.MOV.U32 R14, RZ, RZ, RZ ;  /* 0x000000ffff0e7224 */ /* 0x000fd800078e00ff */
[----:B------:R-:W-:Y:S05]  /*134d0*/  @!P0 BRA `(.L_x_5879) ;  /* 0x0000000000108947 */ /* 0x000fea0003800000 */
[----:B------:R-:W-:Y:S01]  /*134e0*/  UMOV UR4, 0xffffffff ;  /* 0xffffffff00047882 */ /* 0x000fe20000000000 */
[----:B------:R-:W-:Y:S02]  /*134f0*/  VIADD R12, R5, 0xffffffff ;  /* 0xffffffff050c7836 */ /* 0x000fe40000000000 */
[----:B------:R-:W-:Y:S05]  /*13500*/  BRA.DIV UR4, `(.L_x_5880) ;  /* 0x0000001604707947 */ /* 0x000fea000b800000 */
[----:B------:R3:W4:Y:S02]  /*13510*/  SHFL.IDX PT, R14, R2, R12, 0x1f ;  /* 0x00001f0c020e7589 */ /* 0x00072400000e0000 */
.L_x_5879:
        /* <DEDUP_REMOVED lines=12> */
[----:B------:R-:W-:Y:S01]  /*135e0*/  IMAD.HI.U32 R3, R3, R11, R2 ;  /* 0x0000000b03037227 */ /* 0x000fe200078e0002 */
[----:B------:R-:W-:-:S04]  /*135f0*/  IADD3 R2, R4, -R16, RZ ;  /* 0x8000001004027210 */ /* 0x000fc80007ffe0ff */
        /* <DEDUP_REMOVED lines=17> */
.L_x_5873:
[----:B------:R-:W-:Y:S01]  /*13710*/  UMOV UR4, URZ ;  /* 0x0000003f00047c82 */ /* 0x000fe20008000000 */
[----:B------:R-:W-:Y:S01]  /*13720*/  UMOV UR5, URZ ;  /* 0x0000003f00057c82 */ /* 0x000fe20008000000 */
[----:B------:R-:W-:Y:S01]  /*13730*/  ULDC UR6, c[0x0][0xc14] ;  /* 0x0003050000067ab9 */ /* 0x000fe20000000800 */
[----:B------:R-:W-:Y:S02]  /*13740*/  IMAD.MOV.U32 R16, RZ, RZ, R4 ;  /* 0x000000ffff107224 */ /* 0x000fe400078e0004 */
[----:B------:R-:W-:Y:S02]  /*13750*/  IMAD.U32 R17, RZ, RZ, UR4 ;  /* 0x00000004ff117e24 */ /* 0x000fe4000f8e00ff */
[----:B------:R-:W-:Y:S02]  /*13760*/  IMAD.U32 R18, RZ, RZ, UR5 ;  /* 0x00000005ff127e24 */ /* 0x000fe4000f8e00ff */
[----:B------:R-:W-:-:S07]  /*13770*/  IMAD.U32 R19, RZ, RZ, UR6 ;  /* 0x00000006ff137e24 */ /* 0x000fce000f8e00ff */
.L_x_5881:
        /* <DEDUP_REMOVED lines=12> */
.L_x_5818:
        /* <DEDUP_REMOVED lines=12> */
.L_x_5937:
[----:B------:R-:W-:Y:S05]  /*13900*/  BSYNC B0 ;  /* 0x0000000000007941 */ /* 0x000fea0003800000 */
.L_x_5883:
[----:B------:R-:W-:-:S03]  /*13910*/  UMOV UR4, 0xffffffff ;  /* 0xffffffff00047882 */ /* 0x000fc60000000000 */
[----:B------:R-:W-:Y:S05]  /*13920*/  BRA.DIV UR4, `(.L_x_5885) ;  /* 0x0000001204a07947 */ /* 0x000fea000b800000 */
[----:B------:R-:W1:Y:S02]  /*13930*/  S2R R2, SR_TID.X ;  /* 0x0000000000027919 */ /* 0x000e640000002100 */
[----:B-1----:R-:W-:-:S04]  /*13940*/  SHF.R.U32.HI R2, RZ, 0x5, R2 ;  /* 0x00000005ff027819 */ /* 0x002fc80000011602 */
[----:B------:R-:W-:-:S05]  /*13950*/  LOP3.LUT R2, R2, 0x3, RZ, 0xc0, !PT ;  /* 0x0000000302027812 */ /* 0x000fca00078ec0ff */
[----:B------:R1:W2:Y:S02]  /*13960*/  SHFL.IDX PT, R14, R2, RZ, 0x1f ;  /* 0x00001fff020e7589 */ /* 0x0002a400000e0000 */
.L_x_5940:
[----:B--2---:R-:W-:Y:S01]  /*13970*/  ISETP.NE.AND P0, PT, R14, RZ, PT ;  /* 0x000000ff0e00720c */ /* 0x004fe20003f05270 */
[----:B------:R-:W-:-:S12]  /*13980*/  BSSY B0, `(.L_x_5886) ;  /* 0x0000027000007945 */ /* 0x000fd80003800000 */
[----:B------:R-:W-:Y:S05]  /*13990*/  @P0 BRA `(.L_x_5887) ;  /* 0x0000000000940947 */ /* 0x000fea0003800000 */
[----:B------:R-:W-:-:S03]  /*139a0*/  UMOV UR4, 0xffffffff ;  /* 0xffffffff00047882 */ /* 0x000fc60000000000 */
[----:B------:R-:W-:Y:S05]  /*139b0*/  BRA.DIV UR4, `(.L_x_5888) ;  /* 0x0000001204b07947 */ /* 0x000fea000b800000 */
[----:B------:R-:W-:-:S13]  /*139c0*/  ELECT P6, URZ, PT ;  /* 0x00000000003f782f */ /* 0x000fda00038c0000 */
.L_x_5943:
[----:B------:R-:W-:Y:S05]  /*139d0*/  @!P6 BRA `(.L_x_5887) ;  /* 0x000000000084e947 */ /* 0x000fea0003800000 */
[----:B-1----:R-:W2:Y:S02]  /*139e0*/  LDL.LU R2, [R1+0x30] ;  /* 0x0000300001027983 */ /* 0x002ea40000300800 */
[----:B--2---:R-:W-:-:S04]  /*139f0*/  LOP3.LUT R2, R2, 0x2, RZ, 0xfc, !PT ;  /* 0x0000000202027812 */ /* 0x004fc800078efcff */
[----:B------:R-:W-:-:S13]  /*13a00*/  ISETP.NE.AND P2, PT, R2, 0x3, PT ;  /* 0x000000030200780c */ /* 0x000fda0003f45270 */
[----:B------:R-:W-:Y:S05]  /*13a10*/  @!P2 BRA `(.L_x_5889) ;  /* 0x000000000004a947 */ /* 0x000fea0003800000 */
[----:B------:R-:W-:Y:S01]  /*13a20*/  BPT.TRAP 0x1 ;  /* 0x000000040000795c */ /* 0x000fe20000300000 */
.L_x_5889:
[----:B0-----:R-:W2:Y:S04]  /*13a30*/  LDL R3, [R1] ;  /* 0x0000000001037983 */ /* 0x001ea80000100800 */
[----:B------:R-:W3:Y:S01]  /*13a40*/  LDL.LU R7, [R1+0x8] ;  /* 0x0000080001077983 */ /* 0x000ee20000300800 */
[----:B------:R-:W-:-:S05]  /*13a50*/  VIADD R2, R0, 0x34840 ;  /* 0x0003484000027836 */ /* 0x000fca0000000000 */
[C---:B--2---:R-:W-:Y:S01]  /*13a60*/  LEA R6, R3.reuse, R2, 0x3 ;  /* 0x0000000203067211 */ /* 0x044fe200078e18ff */
        /* <DEDUP_REMOVED lines=10> */
.L_x_5944:
[----:B------:R-:W1:Y:S02]  /*13b10*/  SYNCS.PHASECHK.TRANS64.TRYWAIT P0, [R7+URZ], R2 ;  /* 0x00000002070075a7 */ /* 0x000e64000800017f */
[----:B-1----:R-:W-:Y:S05]  /*13b20*/  @!P0 BRA `(.L_x_5891) ;  /* 0x0000001000888947 */ /* 0x002fea0003800000 */
.L_x_5945:
[----:B------:R-:W-:Y:S05]  /*13b30*/  @!P2 BRA `(.L_x_5892) ;  /* 0x000000000004a947 */ /* 0x000fea0003800000 */
[----:B------:R-:W-:Y:S01]  /*13b40*/  BPT.TRAP 0x1 ;  /* 0x000000040000795c */ /* 0x000fe20000300000 */
.L_x_5892:
[----:B------:R-:W2:Y:S01]  /*13b50*/  LDL.LU R4, [R1] ;  /* 0x0000000001047983 */ /* 0x000ea20000300800 */
[----:B------:R-:W-:-:S04]  /*13b60*/  VIADD R0, R0, 0x34860 ;  /* 0x0003486000007836 */ /* 0x000fc80000000000 */
[----:B--2---:R-:W-:-:S04]  /*13b70*/  IMAD R4, R4, 0x8, R0 ;  /* 0x0000000804047824 */ /* 0x004fc800078e0200 */
[----:B------:R-:W2:Y:S02]  /*13b80*/  SYNCS.PHASECHK.TRANS64.TRYWAIT P0, [R4+URZ], R5 ;  /* 0x00000005040075a7 */ /* 0x000ea4000800017f */
[----:B--2---:R-:W-:Y:S05]  /*13b90*/  @!P0 BRA `(.L_x_5893) ;  /* 0x0000001000808947 */ /* 0x004fea0003800000 */
.L_x_5946:
[----:B------:R-:W-:-:S07]  /*13ba0*/  IMAD R3, R3, 0x8, R0 ;  /* 0x0000000803037824 */ /* 0x000fce00078e0200 */
.L_x_5894:
[----:B---3--:R3:W4:Y:S02]  /*13bb0*/  SYNCS.PHASECHK.TRANS64.TRYWAIT P0, [R3+URZ], R2 ;  /* 0x00000002030075a7 */ /* 0x008724000800017f */
[----:B----4-:R-:W-:Y:S05]  /*13bc0*/  @!P0 NANOSLEEP.SYNCS 0x989680 ;  /* 0x009896800000895d */ /* 0x010fea0003900000 */
[----:B------:R-:W4:Y:S02]  /*13bd0*/  @!P0 SYNCS.PHASECHK.TRANS64 P0, [R3+URZ], R2 ;  /* 0x00000002030085a7 */ /* 0x000f24000800007f */
[----:B----4-:R-:W-:Y:S05]  /*13be0*/  @!P0 BRA `(.L_x_5894) ;  /* 0xfffffffc00f08947 */ /* 0x010fea000383ffff */
.L_x_5887:
[----:B------:R-:W-:Y:S05]  /*13bf0*/  BSYNC B0 ;  /* 0x0000000000007941 */ /* 0x000fea0003800000 */
.L_x_5886:
[----:B------:R-:W-:Y:S05]  /*13c00*/  EXIT ;  /* 0x000000000000794d */ /* 0x000fea0003800000 */
.L_x_5772:
[----:B0-----:R0:W1:Y:S02]  /*13c10*/  SYNCS.PHASECHK.TRANS64.TRYWAIT P1, [R0+URZ+0x34800], R3 ;  /* 0x03480003000075a7 */ /* 0x001064000802017f */
[----:B-1----:R-:W-:Y:S05]  /*13c20*/  @!P1 NANOSLEEP.SYNCS 0x989680 ;  /* 0x009896800000995d */ /* 0x002fea0003900000 */
[----:B------:R-:W1:Y:S02]  /*13c30*/  @!P1 SYNCS.PHASECHK.TRANS64 P1, [R0+URZ+0x34800], R3 ;  /* 0x03480003000095a7 */ /* 0x000e64000802007f */
[----:B-1----:R-:W-:Y:S05]  /*13c40*/  @!P1 BRA `(.L_x_5772) ;  /* 0xfffffffc00f09947 */ /* 0x002fea000383ffff */
[----:B------:R-:W-:Y:S05]  /*13c50*/  BRA `(.L_x_5895) ;  /* 0xfffffed800447947 */ /* 0x000fea000383ffff */
.L_x_5776:
[----:B-1----:R1:W2:Y:S02]  /*13c60*/  SYNCS.PHASECHK.TRANS64.TRYWAIT P2, [R10+URZ+0x34830], R3 ;  /* 0x034830030a0075a7 */ /* 0x0022a4000804017f */
[----:B--2---:R-:W-:Y:S05]  /*13c70*/  @!P2 NANOSLEEP.SYNCS 0x989680 ;  /* 0x009896800000a95d */ /* 0x004fea0003900000 */
[----:B------:R-:W2:Y:S02]  /*13c80*/  @!P2 SYNCS.PHASECHK.TRANS64 P2, [R10+URZ+0x34830], R3 ;  /* 0x034830030a00a5a7 */ /* 0x000ea4000804007f */
[----:B--2---:R-:W-:Y:S05]  /*13c90*/  @!P2 BRA `(.L_x_5776) ;  /* 0xfffffffc00f0a947 */ /* 0x004fea000383ffff */
[----:B------:R-:W-:Y:S05]  /*13ca0*/  BRA `(.L_x_5775) ;  /* 0xfffffed800687947 */ /* 0x000fea000383ffff */
.L_x_5781:
[----:B-1----:R1:W2:Y:S02]  /*13cb0*/  SYNCS.PHASECHK.TRANS64.TRYWAIT P2, [R0+URZ+0x34830], R21 ;  /* 0x03483015000075a7 */ /* 0x0022a4000804017f */
[----:B--2---:R-:W-:Y:S05]  /*13cc0*/  @!P2 NANOSLEEP.SYNCS 0x989680 ;  /* 0x009896800000a95d */ /* 0x004fea0003900000 */
[----:B------:R-:W2:Y:S02]  /*13cd0*/  @!P2 SYNCS.PHASECHK.TRANS64 P2, [R0+URZ+0x34830], R21 ;  /* 0x034830150000a5a7 */ /* 0x000ea4000804007f */
[----:B--2---:R-:W-:Y:S05]  /*13ce0*/  @!P2 BRA `(.L_x_5781) ;  /* 0xfffffffc00f0a947 */ /* 0x004fea000383ffff */
[----:B------:R-:W-:Y:S05]  /*13cf0*/  BRA `(.L_x_5778) ;  /* 0xffffff34001c7947 */ /* 0x000fea000383ffff */
.L_x_5785:
[----:B-1----:R-:W-:-:S04]  /*13d00*/  IMAD.U32 R15, RZ, RZ, UR6 ;  /* 0x00000006ff0f7e24 */ /* 0x002fc8000f8e00ff */
[----:B------:R1:W2:Y:S03]  /*13d10*/  SYNCS.PHASECHK.TRANS64.TRYWAIT P2, [R15+URZ+0x34850], R0 ;  /* 0x034850000f0075a7 */ /* 0x0002a6000804017f */
[----:B--2---:R-:W-:Y:S05]  /*13d20*/  @!P2 NANOSLEEP.SYNCS 0x989680 ;  /* 0x009896800000a95d */ /* 0x004fea0003900000 */
[----:B------:R-:W2:Y:S02]  /*13d30*/  @!P2 SYNCS.PHASECHK.TRANS64 P2, [R15+URZ+0x34850], R0 ;  /* 0x034850000f00a5a7 */ /* 0x000ea4000804007f */
[----:B--2---:R-:W-:Y:S05]  /*13d40*/  @!P2 BRA `(.L_x_5785) ;  /* 0xfffffffc00eca947 */ /* 0x004fea000383ffff */
[----:B------:R-:W-:Y:S05]  /*13d50*/  BRA `(.L_x_5782) ;  /* 0xffffff5800cc7947 */ /* 0x000fea000383ffff */
.L_x_5790:
[----:B-1----:R1:W2:Y:S02]  /*13d60*/  SYNCS.PHASECHK.TRANS64.TRYWAIT P0, [R8+URZ+0x34850], R3 ;  /* 0x03485003080075a7 */ /* 0x0022a4000800017f */
[----:B--2---:R-:W-:Y:S05]  /*13d70*/  @!P0 NANOSLEEP.SYNCS 0x989680 ;  /* 0x009896800000895d */ /* 0x004fea0003900000 */
[----:B------:R-:W2:Y:S02]  /*13d80*/  @!P0 SYNCS.PHASECHK.TRANS64 P0, [R8+URZ+0x34850], R3 ;  /* 0x03485003080085a7 */ /* 0x000ea4000800007f */
[----:B--2---:R-:W-:Y:S05]  /*13d90*/  @!P0 BRA `(.L_x_5790) ;  /* 0xfffffffc00f08947 */ /* 0x004fea000383ffff */
[----:B------:R-:W-:Y:S05]  /*13da0*/  BRA `(.L_x_5789) ;  /* 0xffffff8800707947 */ /* 0x000fea000383ffff */
.L_x_5828:
        /* <DEDUP_REMOVED lines=11> */
.L_x_5897:
[----:B------:R-:W-:Y:S05]  /*13e60*/  BSYNC B0 ;  /* 0x0000000000007941 */ /* 0x000fea0003800000 */
.L_x_5896:
[----:B------:R-:W-:Y:S05]  /*13e70*/  BRA `(.L_x_5898) ;  /* 0xffffffc800a47947 */ /* 0x000fea000383ffff */
.L_x_5829:
[----:B------:R-:W-:Y:S01]  /*13e80*/  BSSY B0, `(.L_x_5899) ;  /* 0x0000006000007945 */ /* 0x000fe20003800000 */
[----:B------:R-:W-:-:S07]  /*13e90*/  IMAD.MOV.U32 R15, RZ, RZ, -0x1 ;  /* 0xffffffffff0f7424 */ /* 0x000fce00078e00ff */
[----:B------:R-:W-:Y:S05]  /*13ea0*/  WARPSYNC.COLLECTIVE R15, `(.L_x_5900) ;  /* 0x000000000f0c7348 */ /* 0x000fea0003c00000 */
[----:B------:R-:W-:Y:S02]  /*13eb0*/  ELECT P6, UR62, PT ;  /* 0x00000000003e782f */ /* 0x000fe400038c0000 */
[----:B------:R-:W-:Y:S01]  /*13ec0*/  MOV R14, UR62 ;  /* 0x0000003e000e7c02 */ /* 0x000fe20008000f00 */
[----:B------:R-:W-:Y:S10]  /*13ed0*/  ENDCOLLECTIVE ;  /* 0x000000000000791b */ /* 0x000ff40003800000 */
.L_x_5900:
[----:B------:R-:W-:Y:S05]  /*13ee0*/  BSYNC B0 ;  /* 0x0000000000007941 */ /* 0x000fea0003800000 */
.L_x_5899:
[----:B------:R-:W-:Y:S05]  /*13ef0*/  BRA `(.L_x_5901) ;  /* 0xffffffc8009c7947 */ /* 0x000fea000383ffff */
.L_x_5832:
[----:B0-----:R0:W1:Y:S02]  /*13f00*/  SYNCS.PHASECHK.TRANS64.TRYWAIT P0, [R8+URZ+0x34840], R9 ;  /* 0x03484009080075a7 */ /* 0x001064000800017f */
[----:B-1----:R-:W-:Y:S05]  /*13f10*/  @!P0 NANOSLEEP.SYNCS 0x989680 ;  /* 0x009896800000895d */ /* 0x002fea0003900000 */
[----:B------:R-:W1:Y:S02]  /*13f20*/  @!P0 SYNCS.PHASECHK.TRANS64 P0, [R8+URZ+0x34840], R9 ;  /* 0x03484009080085a7 */ /* 0x000e64000800007f */
[----:B-1----:R-:W-:Y:S05]  /*13f30*/  @!P0 BRA `(.L_x_5832) ;  /* 0xfffffffc00f08947 */ /* 0x002fea000383ffff */
[----:B------:R-:W-:Y:S05]  /*13f40*/  BRA `(.L_x_5902) ;  /* 0xffffffcc00107947 */ /* 0x000fea000383ffff */
.L_x_5835:
        /* <DEDUP_REMOVED lines=8> */
.L_x_5843:
[----:B0-----:R0:W1:Y:S02]  /*13fd0*/  SYNCS.PHASECHK.TRANS64.TRYWAIT P0, [R2+URZ+0x34840], R3 ;  /* 0x03484003020075a7 */ /* 0x001064000800017f */
[----:B-1----:R-:W-:Y:S05]  /*13fe0*/  @!P0 NANOSLEEP.SYNCS 0x989680 ;  /* 0x009896800000895d */ /* 0x002fea0003900000 */
[----:B------:R-:W1:Y:S02]  /*13ff0*/  @!P0 SYNCS.PHASECHK.TRANS64 P0, [R2+URZ+0x34840], R3 ;  /* 0x03484003020085a7 */ /* 0x000e64000800007f */
[----:B-1----:R-:W-:Y:S05]  /*14000*/  @!P0 BRA `(.L_x_5843) ;  /* 0xfffffffc00f08947 */ /* 0x002fea000383ffff */
[----:B------:R-:W-:Y:S05]  /*14010*/  BRA `(.L_x_5904) ;  /* 0xffffffd000e47947 */ /* 0x000fea000383ffff */
.L_x_5845:
[----:B0-----:R0:W1:Y:S02]  /*14020*/  SYNCS.PHASECHK.TRANS64.TRYWAIT P0, [R3+URZ+0x60], R2 ;  /* 0x00006002030075a7 */ /* 0x001064000800017f */
[----:B-1----:R-:W-:Y:S05]  /*14030*/  @!P0 NANOSLEEP.SYNCS 0x989680 ;  /* 0x009896800000895d */ /* 0x002fea0003900000 */
[----:B------:R-:W1:Y:S02]  /*14040*/  @!P0 SYNCS.PHASECHK.TRANS64 P0, [R3+URZ+0x60], R2 ;  /* 0x00006002030085a7 */ /* 0x000e64000800007f */
[----:B-1----:R-:W-:Y:S05]  /*14050*/  @!P0 BRA `(.L_x_5845) ;  /* 0xfffffffc00f08947 */ /* 0x002fea000383ffff */
[----:B------:R-:W-:Y:S05]  /*14060*/  BRA `(.L_x_5905) ;  /* 0xffffffd400807947 */ /* 0x000fea000383ffff */
.L_x_5850:
[----:B-1----:R1:W2:Y:S02]  /*14070*/  SYNCS.PHASECHK.TRANS64.TRYWAIT P0, [R2+URZ+0x34840], R3 ;  /* 0x03484003020075a7 */ /* 0x0022a4000800017f */
[----:B--2---:R-:W-:Y:S05]  /*14080*/  @!P0 NANOSLEEP.SYNCS 0x989680 ;  /* 0x009896800000895d */ /* 0x004fea0003900000 */
[----:B------:R-:W2:Y:S02]  /*14090*/  @!P0 SYNCS.PHASECHK.TRANS64 P0, [R2+URZ+0x34840], R3 ;  /* 0x03484003020085a7 */ /* 0x000ea4000800007f */
[----:B--2---:R-:W-:Y:S05]  /*140a0*/  @!P0 BRA `(.L_x_5850) ;  /* 0xfffffffc00f08947 */ /* 0x004fea000383ffff */
[----:B------:R-:W-:Y:S05]  /*140b0*/  BRA `(.L_x_5906) ;  /* 0xffffffd800e47947 */ /* 0x000fea000383ffff */
.L_x_5852:
[----:B0-----:R0:W1:Y:S02]  /*140c0*/  SYNCS.PHASECHK.TRANS64.TRYWAIT P1, [R2+URZ+0x60], R3 ;  /* 0x00006003020075a7 */ /* 0x001064000802017f */
[----:B-1----:R-:W-:Y:S05]  /*140d0*/  @!P1 NANOSLEEP.SYNCS 0x989680 ;  /* 0x009896800000995d */ /* 0x002fea0003900000 */
[----:B------:R-:W1:Y:S02]  /*140e0*/  @!P1 SYNCS.PHASECHK.TRANS64 P1, [R2+URZ+0x60], R3 ;  /* 0x00006003020095a7 */ /* 0x000e64000802007f */
[----:B-1----:R-:W-:Y:S05]  /*140f0*/  @!P1 BRA `(.L_x_5852) ;  /* 0xfffffffc00f09947 */ /* 0x002fea000383ffff */
[----:B------:R-:W-:Y:S05]  /*14100*/  BRA `(.L_x_5907) ;  /* 0xffffffdc00807947 */ /* 0x000fea000383ffff */
.L_x_5857:
[----:B--2---:R2:W3:Y:S02]  /*14110*/  SYNCS.PHASECHK.TRANS64.TRYWAIT P0, [R2+URZ+0x34840], R3 ;  /* 0x03484003020075a7 */ /* 0x0044e4000800017f */
[----:B---3--:R-:W-:Y:S05]  /*14120*/  @!P0 NANOSLEEP.SYNCS 0x989680 ;  /* 0x009896800000895d */ /* 0x008fea0003900000 */
[----:B------:R-:W3:Y:S02]  /*14130*/  @!P0 SYNCS.PHASECHK.TRANS64 P0, [R2+URZ+0x34840], R3 ;  /* 0x03484003020085a7 */ /* 0x000ee4000800007f */
[----:B---3--:R-:W-:Y:S05]  /*14140*/  @!P0 BRA `(.L_x_5857) ;  /* 0xfffffffc00f08947 */ /* 0x008fea000383ffff */
[----:B------:R-:W-:Y:S05]  /*14150*/  BRA `(.L_x_5908) ;  /* 0xffffffe000a47947 */ /* 0x000fea000383ffff */
.L_x_5859:
[----:B0-----:R0:W1:Y:S02]  /*14160*/  SYNCS.PHASECHK.TRANS64.TRYWAIT P1, [R2+URZ+0x60], R8 ;  /* 0x00006008020075a7 */ /* 0x001064000802017f */
[----:B-1----:R-:W-:Y:S05]  /*14170*/  @!P1 NANOSLEEP.SYNCS 0x989680 ;  /* 0x009896800000995d */ /* 0x002fea0003900000 */
[----:B------:R-:W1:Y:S02]  /*14180*/  @!P1 SYNCS.PHASECHK.TRANS64 P1, [R2+URZ+0x60], R8 ;  /* 0x00006008020095a7 */ /* 0x000e64000802007f */
[----:B-1----:R-:W-:Y:S05]  /*14190*/  @!P1 BRA `(.L_x_5859) ;  /* 0xfffffffc00f09947 */ /* 0x002fea000383ffff */
[----:B------:R-:W-:Y:S05]  /*141a0*/  BRA `(.L_x_5909) ;  /* 0xffffffe400407947 */ /* 0x000fea000383ffff */
.L_x_5866:
[----:B-1----:R1:W2:Y:S02]  /*141b0*/  SYNCS.PHASECHK.TRANS64.TRYWAIT P0, [R3+URZ+0x34860], R0 ;  /* 0x03486000030075a7 */ /* 0x0022a4000800017f */
[----:B--2---:R-:W-:Y:S05]  /*141c0*/  @!P0 NANOSLEEP.SYNCS 0x989680 ;  /* 0x009896800000895d */ /* 0x004fea0003900000 */
[----:B------:R-:W2:Y:S02]  /*141d0*/  @!P0 SYNCS.PHASECHK.TRANS64 P0, [R3+URZ+0x34860], R0 ;  /* 0x03486000030085a7 */ /* 0x000ea4000800007f */
[----:B--2---:R-:W-:Y:S05]  /*141e0*/  @!P0 BRA `(.L_x_5866) ;  /* 0xfffffffc00f08947 */ /* 0x004fea000383ffff */
[----:B------:R-:W-:Y:S05]  /*141f0*/  BRA `(.L_x_5910) ;  /* 0xffffffe8004c7947 */ /* 0x000fea000383ffff */
.L_x_5868:
        /* <DEDUP_REMOVED lines=8> */
.L_x_5912:
[----:B------:R-:W-:Y:S05]  /*14280*/  BSYNC B0 ;  /* 0x0000000000007941 */ /* 0x000fea0003800000 */
.L_x_5911:
        /* <DEDUP_REMOVED lines=8> */
.L_x_5913:
[----:B------:R-:W-:Y:S01]  /*14310*/  IMAD.MOV.U32 R5, RZ, RZ, R14 ;  /* 0x000000ffff057224 */ /* 0x000fe200078e000e */
[----:B------:R-:W-:Y:S06]  /*14320*/  BRA `(.L_x_5914) ;  /* 0xffffffe800d87947 */ /* 0x000fec000383ffff */
.L_x_5871:
        /* <DEDUP_REMOVED lines=8> */
.L_x_5916:
[----:B------:R-:W-:Y:S05]  /*143b0*/  BSYNC B0 ;  /* 0x0000000000007941 */ /* 0x000fea0003800000 */
.L_x_5915:
        /* <DEDUP_REMOVED lines=10> */
.L_x_5917:
        /* <DEDUP_REMOVED lines=8> */
.L_x_5918:
        /* <DEDUP_REMOVED lines=8> */
.L_x_5919:
        /* <DEDUP_REMOVED lines=8> */
.L_x_5920:
        /* <DEDUP_REMOVED lines=8> */
.L_x_5921:
[----:B------:R-:W-:Y:S05]  /*14660*/  BRA `(.L_x_5922) ;  /* 0xffffffe800a07947 */ /* 0x000fea000383ffff */
.L_x_5876:
        /* <DEDUP_REMOVED lines=8> */
.L_x_5924:
[----:B------:R-:W-:Y:S05]  /*146f0*/  BSYNC B0 ;  /* 0x0000000000007941 */ /* 0x000fea0003800000 */
.L_x_5923:
[----:B------:R-:W-:Y:S01]  /*14700*/  ISETP.NE.AND P0, PT, R8, RZ, PT ;  /* 0x000000ff0800720c */ /* 0x000fe20003f05270 */
[----:B------:R-:W-:Y:S01]  /*14710*/  IMAD.MOV.U32 R11, RZ, RZ, RZ ;  /* 0x000000ffff0b7224 */ /* 0x000fe200078e00ff */
[----:B------:R-:W-:Y:S01]  /*14720*/  MOV R12, 0x2 ;  /* 0x00000002000c7802 */ /* 0x000fe20000000f00 */
[----:B------:R-:W-:Y:S01]  /*14730*/  IMAD.MOV.U32 R15, RZ, RZ, -0x1 ;  /* 0xffffffffff0f7424 */ /* 0x000fe200078e00ff */
[----:B------:R-:W-:Y:S02]  /*14740*/  SEL R14, R14, RZ, P0 ;  /* 0x000000ff0e0e7207 */ /* 0x000fe40000000000 */
[----:B------:R-:W-:-:S03]  /*14750*/  ISETP.GE.U32.AND P0, PT, R8, 0x2, PT ;  /* 0x000000020800780c */ /* 0x000fc60003f06070 */
[----:B------:R-:W-:-:S10]  /*14760*/  IMAD.IADD R13, R3, 0x1, R14 ;  /* 0x00000001030d7824 */ /* 0x000fd400078e020e */
[----:B------:R-:W-:Y:S05]  /*14770*/  WARPSYNC.COLLECTIVE R15, `(.L_x_5925) ;  /* 0x000000000f087348 */ /* 0x000fea0003c00000 */
[----:B------:R0:W1:Y:S02]  /*14780*/  SHFL.UP P6, R14, R13, R12, R11 ;  /* 0x0400000c0d0e7389 */ /* 0x00006400000c000b */
[----:B01----:R-:W-:Y:S01]  /*14790*/  ENDCOLLECTIVE ;  /* 0x000000000000791b */ /* 0x003fe20003800000 */
.L_x_5925:
        /* <DEDUP_REMOVED lines=8> */
.L_x_5926:
        /* <DEDUP_REMOVED lines=8> */
.L_x_5927:
        /* <DEDUP_REMOVED lines=8> */
.L_x_5928:
        /* <DEDUP_REMOVED lines=8> */
.L_x_5929:
[----:B------:R-:W-:Y:S05]  /*149a0*/  BRA `(.L_x_5930) ;  /* 0xffffffe800887947 */ /* 0x000fea000383ffff */
.L_x_5878:
[----:B------:R-:W-:Y:S01]  /*149b0*/  BSSY B0, `(.L_x_5931) ;  /* 0x0000006000007945 */ /* 0x000fe20003800000 */
[----:B------:R-:W-:Y:S02]  /*149c0*/  PLOP3.LUT P6, PT, P6, PT, PT, 0x8, 0x0 ;  /* 0x000000000000781c */ /* 0x000fe400037ce170 */
[----:B------:R-:W-:-:S11]  /*149d0*/  MOV R15, 0xffffffff ;  /* 0xffffffff000f7802 */ /* 0x000fd60000000f00 */
[----:B0-----:R-:W-:Y:S05]  /*149e0*/  WARPSYNC.COLLECTIVE R15, `(.L_x_5932) ;  /* 0x000000000f087348 */ /* 0x001fea0003c00000 */
[----:B------:R-:W-:Y:S01]  /*149f0*/  VOTE.ANY R14, PT, P6 ;  /* 0x00000000000e7806 */ /* 0x000fe200030e0100 */
[----:B0-----:R-:W-:Y:S06]  /*14a00*/  ENDCOLLECTIVE ;  /* 0x000000000000791b */ /* 0x001fec0003800000 */
.L_x_5932:
[----:B------:R-:W-:Y:S05]  /*14a10*/  BSYNC B0 ;  /* 0x0000000000007941 */ /* 0x000fea0003800000 */
.L_x_5931:
        /* <DEDUP_REMOVED lines=9> */
.L_x_5933:
[----:B------:R-:W-:Y:S01]  /*14ab0*/  IMAD.MOV.U32 R17, RZ, RZ, R14 ;  /* 0x000000ffff117224 */ /* 0x000fe200078e000e */
[----:B------:R-:W-:Y:S06]  /*14ac0*/  BRA `(.L_x_5934) ;  /* 0xffffffe800787947 */ /* 0x000fec000383ffff */
.L_x_5880:
[----:B------:R-:W-:Y:S01]  /*14ad0*/  BSSY B0, `(.L_x_5935) ;  /* 0x0000007000007945 */ /* 0x000fe20003800000 */
[----:B------:R-:W-:Y:S01]  /*14ae0*/  IMAD.MOV.U32 R13, RZ, RZ, R2 ;  /* 0x000000ffff0d7224 */ /* 0x000fe200078e0002 */
[----:B------:R-:W-:Y:S01]  /*14af0*/  MOV R11, 0x1f ;  /* 0x0000001f000b7802 */ /* 0x000fe20000000f00 */
[----:B------:R-:W-:-:S07]  /*14b00*/  IMAD.MOV.U32 R15, RZ, RZ, -0x1 ;  /* 0xffffffffff0f7424 */ /* 0x000fce00078e00ff */
[----:B012---:R-:W-:Y:S05]  /*14b10*/  WARPSYNC.COLLECTIVE R15, `(.L_x_5936) ;  /* 0x000000000f087348 */ /* 0x007fea0003c00000 */
[----:B------:R3:W4:Y:S02]  /*14b20*/  SHFL.IDX P6, R14, R13, R12, R11 ;  /* 0x0000000c0d0e7389 */ /* 0x00072400000c000b */
[----:B01234-:R-:W-:Y:S01]  /*14b30*/  ENDCOLLECTIVE ;  /* 0x000000000000791b */ /* 0x01ffe20003800000 */
.L_x_5936:
[----:B------:R-:W-:Y:S05]  /*14b40*/  BSYNC B0 ;  /* 0x0000000000007941 */ /* 0x000fea0003800000 */
.L_x_5935:
[----:B------:R-:W-:Y:S05]  /*14b50*/  BRA `(.L_x_5879) ;  /* 0xffffffe800707947 */ /* 0x000fea000383ffff */
.L_x_5884:
[----:B0-----:R0:W1:Y:S02]  /*14b60*/  SYNCS.PHASECHK.TRANS64.TRYWAIT P0, [R0+URZ+0x34820], R3 ;  /* 0x03482003000075a7 */ /* 0x001064000800017f */
[----:B-1----:R-:W-:Y:S05]  /*14b70*/  @!P0 NANOSLEEP.SYNCS 0x989680 ;  /* 0x009896800000895d */ /* 0x002fea0003900000 */
[----:B------:R-:W1:Y:S02]  /*14b80*/  @!P0 SYNCS.PHASECHK.TRANS64 P0, [R0+URZ+0x34820], R3 ;  /* 0x03482003000085a7 */ /* 0x000e64000800007f */
[----:B-1----:R-:W-:Y:S05]  /*14b90*/  @!P0 BRA `(.L_x_5884) ;  /* 0xfffffffc00f08947 */ /* 0x002fea000383ffff */
[----:B------:R-:W-:Y:S05]  /*14ba0*/  BRA `(.L_x_5937) ;  /* 0xffffffec00547947 */ /* 0x000fea000383ffff */
.L_x_5885:
        /* <DEDUP_REMOVED lines=11> */
.L_x_5939:
[----:B------:R-:W-:Y:S05]  /*14c60*/  BSYNC B0 ;  /* 0x0000000000007941 */ /* 0x000fea0003800000 */
.L_x_5938:
[----:B------:R-:W-:Y:S05]  /*14c70*/  BRA `(.L_x_5940) ;  /* 0xffffffec003c7947 */ /* 0x000fea000383ffff */
.L_x_5888:
[----:B------:R-:W-:Y:S01]  /*14c80*/  BSSY B1, `(.L_x_5941) ;  /* 0x0000006000017945 */ /* 0x000fe20003800000 */
[----:B------:R-:W-:-:S07]  /*14c90*/  IMAD.MOV.U32 R15, RZ, RZ, -0x1 ;  /* 0xffffffffff0f7424 */ /* 0x000fce00078e00ff */
[----:B01----:R-:W-:Y:S05]  /*14ca0*/  WARPSYNC.COLLECTIVE R15, `(.L_x_5942) ;  /* 0x000000000f0c7348 */ /* 0x003fea0003c00000 */
[----:B------:R-:W-:Y:S02]  /*14cb0*/  ELECT P6, UR62, PT ;  /* 0x00000000003e782f */ /* 0x000fe400038c0000 */
[----:B------:R-:W-:Y:S01]  /*14cc0*/  MOV R14, UR62 ;  /* 0x0000003e000e7c02 */ /* 0x000fe20008000f00 */
[----:B01----:R-:W-:Y:S10]  /*14cd0*/  ENDCOLLECTIVE ;  /* 0x000000000000791b */ /* 0x003ff40003800000 */
.L_x_5942:
[----:B------:R-:W-:Y:S05]  /*14ce0*/  BSYNC B1 ;  /* 0x0000000000017941 */ /* 0x000fea0003800000 */
.L_x_5941:
[----:B------:R-:W-:Y:S05]  /*14cf0*/  BRA `(.L_x_5943) ;  /* 0xffffffec00347947 */ /* 0x000fea000383ffff */
.L_x_5890:
[----:B0-----:R0:W1:Y:S02]  /*14d00*/  SYNCS.PHASECHK.TRANS64.TRYWAIT P0, [R6+URZ], R5 ;  /* 0x00000005060075a7 */ /* 0x001064000800017f */
[----:B-1----:R-:W-:Y:S05]  /*14d10*/  @!P0 NANOSLEEP.SYNCS 0x989680 ;  /* 0x009896800000895d */ /* 0x002fea0003900000 */
[----:B------:R-:W1:Y:S02]  /*14d20*/  @!P0 SYNCS.PHASECHK.TRANS64 P0, [R6+URZ], R5 ;  /* 0x00000005060085a7 */ /* 0x000e64000800007f */
[----:B-1----:R-:W-:Y:S05]  /*14d30*/  @!P0 BRA `(.L_x_5890) ;  /* 0xfffffffc00f08947 */ /* 0x002fea000383ffff */
[----:B------:R-:W-:Y:S05]  /*14d40*/  BRA `(.L_x_5944) ;  /* 0xffffffec00707947 */ /* 0x000fea000383ffff */
.L_x_5891:
[----:B-1----:R1:W2:Y:S02]  /*14d50*/  SYNCS.PHASECHK.TRANS64.TRYWAIT P0, [R7+URZ], R2 ;  /* 0x00000002070075a7 */ /* 0x0022a4000800017f */
[----:B--2---:R-:W-:Y:S05]  /*14d60*/  @!P0 NANOSLEEP.SYNCS 0x989680 ;  /* 0x009896800000895d */ /* 0x004fea0003900000 */
[----:B------:R-:W2:Y:S02]  /*14d70*/  @!P0 SYNCS.PHASECHK.TRANS64 P0, [R7+URZ], R2 ;  /* 0x00000002070085a7 */ /* 0x000ea4000800007f */
[----:B--2---:R-:W-:Y:S05]  /*14d80*/  @!P0 BRA `(.L_x_5891) ;  /* 0xfffffffc00f08947 */ /* 0x004fea000383ffff */
[----:B------:R-:W-:Y:S05]  /*14d90*/  BRA `(.L_x_5945) ;  /* 0xffffffec00647947 */ /* 0x000fea000383ffff */
.L_x_5893:
[----:B--2---:R2:W3:Y:S02]  /*14da0*/  SYNCS.PHASECHK.TRANS64.TRYWAIT P0, [R4+URZ], R5 ;  /* 0x00000005040075a7 */ /* 0x0044e4000800017f */
[----:B---3--:R-:W-:Y:S05]  /*14db0*/  @!P0 NANOSLEEP.SYNCS 0x989680 ;  /* 0x009896800000895d */ /* 0x008fea0003900000 */
[----:B------:R-:W3:Y:S02]  /*14dc0*/  @!P0 SYNCS.PHASECHK.TRANS64 P0, [R4+URZ], R5 ;  /* 0x00000005040085a7 */ /* 0x000ee4000800007f */
[----:B---3--:R-:W-:Y:S05]  /*14dd0*/  @!P0 BRA `(.L_x_5893) ;  /* 0xfffffffc00f08947 */ /* 0x008fea000383ffff */
[----:B------:R-:W-:Y:S05]  /*14de0*/  BRA `(.L_x_5946) ;  /* 0xffffffec006c7947 */ /* 0x000fea000383ffff */
.L_x_5947:
        /* <DEDUP_REMOVED lines=9> */
.L_x_12765:


//--------------------- .text._ZN7cutlass13device_kernelIN5flash11enable_sm90INS1_16FlashAttnFwdSm90INS1_25CollectiveMainloopFwdSm90ILi2EN4cute5tupleIJNS5_1CILi1EEES8_S8_EEENS6_IJNS7_ILi128EEENS7_ILi176EEESA_EEELi128ENS_10bfloat16_tEfNS_4arch4Sm90ELb0ELb0ELb1ELb1ELb0ELb1ELb0ELb1ELb1ELb0ELb0ELb0EEENS1_21CollectiveEpilogueFwdINS6_IJSA_SA_SB_EEES9_SD_SF_Li256ELb1ELb0ELb0ELb0EEENS1_36VarlenDynamicPersistentTileSchedulerILi128ELi176ELi256ELi32ELb0ELb0ELb1ELb0ELb1ELb1EEEEEEEEEvNT_6ParamsE --------------------------
	.section	.text._ZN7cutlass13device_kernelIN5flash11enable_sm90INS1_16FlashAttnFwdSm90INS1_25CollectiveMainloopFwdSm90ILi2EN4cute5tupleIJNS5_1CILi1EEES8_S8_EEENS6_IJNS7_ILi128EEENS7_ILi176EEESA_EEELi128ENS_10bfloat16_tEfNS_4arch4Sm90ELb0ELb0ELb1ELb1ELb0ELb1ELb0ELb1ELb1ELb0ELb0ELb0EEENS1_21CollectiveEpilogueFwdINS6_IJSA_SA_SB_EEES9_SD_SF_Li256ELb1ELb0ELb0ELb0EEENS1_36VarlenDynamicPersistentTileSchedulerILi128ELi176ELi256ELi32ELb0ELb0ELb1ELb0ELb1ELb1EEEEEEEEEvNT_6ParamsE,"ax",@progbits
	.align	128
.text._ZN7cutlass13device_kernelIN5flash11enable_sm90INS1_16FlashAttnFwdSm90INS1_25CollectiveMainloopFwdSm90ILi2EN4cute5tupleIJNS5_1CILi1EEES8_S8_EEENS6_IJNS7_ILi128EEENS7_ILi176EEESA_EEELi128ENS_10bfloat16_tEfNS_4arch4Sm90ELb0ELb0ELb1ELb1ELb0ELb1ELb0ELb1ELb1ELb0ELb0ELb0EEENS1_21CollectiveEpilogueFwdINS6_IJSA_SA_SB_EEES9_SD_SF_Li256ELb1ELb0ELb0ELb0EEENS1_36VarlenDynamicPersistentTileSchedulerILi128ELi176ELi256ELi32ELb0ELb0ELb1ELb0ELb1ELb1EEEEEEEEEvNT_6ParamsE:
        .type           _ZN7cutlass13device_kernelIN5flash11enable_sm90INS1_16FlashAttnFwdSm90INS1_25CollectiveMainloopFwdSm90ILi2EN4cute5tupleIJNS5_1CILi1EEES8_S8_EEENS6_IJNS7_ILi128EEENS7_ILi176EEESA_EEELi128ENS_10bfloat16_tEfNS_4arch4Sm90ELb0ELb0ELb1ELb1ELb0ELb1ELb0ELb1ELb1ELb0ELb0ELb0EEENS1_21CollectiveEpilogueFwdINS6_IJSA_SA_SB_EEES9_SD_SF_Li256ELb1ELb0ELb0ELb0EEENS1_36VarlenDynamicPersistentTileSchedulerILi128ELi176ELi256ELi32ELb0ELb0ELb1ELb0ELb1ELb1EEEEEEEEEvNT_6ParamsE,@function
        .size           _ZN7cutlass13device_kernelIN5flash11enable_sm90INS1_16FlashAttnFwdSm90INS1_25CollectiveMainloopFwdSm90ILi2EN4cute5tupleIJNS5_1CILi1EEES8_S8_EEENS6_IJNS7_ILi128EEENS7_ILi176EEESA_EEELi128ENS_10bfloat16_tEfNS_4arch4Sm90ELb0ELb0ELb1ELb1ELb0ELb1ELb0ELb1ELb1ELb0ELb0ELb0EEENS1_21CollectiveEpilogueFwdINS6_IJSA_SA_SB_EEES9_SD_SF_Li256ELb1ELb0ELb0ELb0EEENS1_36VarlenDynamicPersistentTileSchedulerILi128ELi176ELi256ELi32ELb0ELb0ELb1ELb0ELb1ELb1EEEEEEEEEvNT_6ParamsE,(.L_x_12766 - _ZN7cutlass13device_kernelIN5flash11enable_sm90INS1_16FlashAttnFwdSm90INS1_25CollectiveMainloopFwdSm90ILi2EN4cute5tupleIJNS5_1CILi1EEES8_S8_EEENS6_IJNS7_ILi128EEENS7_ILi176EEESA_EEELi128ENS_10bfloat16_tEfNS_4arch4Sm90ELb0ELb0ELb1ELb1ELb0ELb1ELb0ELb1ELb1ELb0ELb0ELb0EEENS1_21CollectiveEpilogueFwdINS6_IJSA_SA_SB_EEES9_SD_SF_Li256ELb1ELb0ELb0ELb0EEENS1_36VarlenDynamicPersistentTileSchedulerILi128ELi176ELi256ELi32ELb0ELb0ELb1ELb0ELb1ELb1EEEEEEEEEvNT_6ParamsE)
        .other          _ZN7cutlass13device_kernelIN5flash11enable_sm90INS1_16FlashAttnFwdSm90INS1_25CollectiveMainloopFwdSm90ILi2EN4cute5tupleIJNS5_1CILi1EEES8_S8_EEENS6_IJNS7_ILi128EEENS7_ILi176EEESA_EEELi128ENS_10bfloat16_tEfNS_4arch4Sm90ELb0ELb0ELb1ELb1ELb0ELb1ELb0ELb1ELb1ELb0ELb0ELb0EEENS1_21CollectiveEpilogueFwdINS6_IJSA_SA_SB_EEES9_SD_SF_Li256ELb1ELb0ELb0ELb0EEENS1_36VarlenDynamicPersistentTileSchedulerILi128ELi176ELi256ELi32ELb0ELb0ELb1ELb0ELb1ELb1EEEEEEEEEvNT_6ParamsE,@"STO_CUDA_ENTRY STV_DEFAULT"
_ZN7cutlass13device_kernelIN5flash11enable_sm90INS1_16FlashAttnFwdSm90INS1_25CollectiveMainloopFwdSm90ILi2EN4cute5tupleIJNS5_1CILi1EEES8_S8_EEENS6_IJNS7_ILi128EEENS7_ILi176EEESA_EEELi128ENS_10bfloat16_tEfNS_4arch4Sm90ELb0ELb0ELb1ELb1ELb0ELb1ELb0ELb1ELb1ELb0ELb0ELb0EEENS1_21CollectiveEpilogueFwdINS6_IJSA_SA_SB_EEES9_SD_SF_Li256ELb1ELb0ELb0ELb0EEENS1_36VarlenDynamicPersistentTileSchedulerILi128ELi176ELi256ELi32ELb0ELb0ELb1ELb0ELb1ELb1EEEEEEEEEvNT_6ParamsE:
[----:B------:R-:W0:Y:S02]  /*0000*/  LDC R1, c[0x0][0x28] ;  /* 0x00000a00ff017b82 */ /* 0x000e240000000800 */
[----:B0-----:R-:W-:Y:S01]  /*0010*/  VIADD R1, R1, 0xffffff60 ;  /* 0xffffff6001017836 */ /* 0x001fe20000000000 */
[----:B------:R-:W0:Y:S01]  /*0020*/  S2R R3, SR_TID.X ;  /* 0x0000000000037919 */ /* 0x000e220000002100 */
[----:B------:R-:W-:Y:S01]  /*0030*/  ELECT P0, URZ, PT ;  /* 0x00000000003f782f */ /* 0x000fe20003800000 */
[----:B------:R-:W-:Y:S01]  /*0040*/  BSSY B0, `(.L_x_5948) ;  /* 0x0000017000007945 */ /* 0x000fe20003800000 */
[--C-:B0-----:R-:W-:Y:S02]  /*0050*/  SHF.R.U32.HI R0, RZ, 0x5, R3.reuse ;  /* 0x00000005ff007819 */ /* 0x101fe40000011603 */
[----:B------:R-:W-:-:S03]  /*0060*/  SHF.R.U32.HI R4, RZ, 0x7, R3 ;  /* 0x00000007ff047819 */ /* 0x000fc60000011603 */
[----:B------:R-:W0:Y:S02]  /*0070*/  SHFL.IDX PT, R2, R0, RZ, 0x1f ;  /* 0x00001fff00027589 */ /* 0x000e2400000e0000 */
[----:B0-----:R-:W-:-:S13]  /*0080*/  ISETP.EQ.AND P0, PT, R2, RZ, P0 ;  /* 0x000000ff0200720c */ /* 0x001fda0000702270 */
        /* <DEDUP_REMOVED lines=18> */
.L_x_5949:
[----:B------:R-:W-:Y:S05]  /*01b0*/  BSYNC B0 ;  /* 0x0000000000007941 */ /* 0x000fea0003800000 */
.L_x_5948:
        /* <DEDUP_REMOVED lines=41> */
.L_x_5950:
        /* <DEDUP_REMOVED lines=22> */
.L_x_5951:
        /* <DEDUP_REMOVED lines=18> */
.L_x_5952:
        /* <DEDUP_REMOVED lines=22> */
.L_x_5953:
        /* <DEDUP_REMOVED lines=22> */
.L_x_5954:
[----:B------:R-:W-:Y:S01]  /*0990*/  PLOP3.LUT P0, PT, PT, PT, UP0, 0x80, 0x0 ;  /* 0x000000000000781c */ /* 0x000fe20003f0f008 */
[----:B------:R-:W-:Y:S01]  /*09a0*/  UMOV UR60, 0x1 ;  /* 0x00000001003c7882 */ /* 0x000fe20000000000 */
[----:B------:R-:W-:Y:S01]  /*09b0*/  NOP ;  /* 0x0000000000007918 */ /* 0x000fe20000000000 */
[----:B------:R-:W-:Y:S01]  /*09c0*/  USEL UR60, UR60, 0x2, !UP0 ;  /* 0x000000023c3c7887 */ /* 0x000fe2000c000000 */
[----:B------:R-:W-:Y:S01]  /*09d0*/  BSSY B7, `(.L_x_5955) ;  /* 0x00024fe000077945 */ /* 0x000fe20003800000 */
[----:B012-4-:R-:W-:Y:S08]  /*09e0*/  BAR.SYNC.DEFER_BLOCKING 0x0 ;  /* 0x0000000000007b1d */ /* 0x017ff00000010000 */
[----:B------:R-:W-:Y:S05]  /*09f0*/  @!P0 BRA `(.L_x_5956) ;  /* 0x000001f400408947 */ /* 0x000fea0003800000 */
.L_x_5957:
[----:B------:R-:W-:-:S08]  /*0a00*/  NOP ;  /* 0x0000000000007918 */ /* 0x000fd00000000000 */
[----:B------:R-:W0:Y:S02]  /*0a10*/  USETMAXREG.TRY_ALLOC.CTAPOOL UP0, 0xf0 ;  /* 0x000000f0000079c8 */ /* 0x000e240008000600 */
[----:B0-----:R-:W-:-:S13]  /*0a20*/  PLOP3.LUT P0, PT, PT, PT, UP0, 0x80, 0x0 ;  /* 0x000000000000781c */ /* 0x001fda0003f0f008 */
[----:B------:R-:W-:Y:S05]  /*0a30*/  @!P0 BRA `(.L_x_5957) ;  /* 0xfffffffc00f08947 */ /* 0x000fea000383ffff */
[----:B------:R-:W2:Y:S01]  /*0a40*/  LDL.LU R0, [R1] ;  /* 0x0000000001007983 */ /* 0x000ea20000300800 */
[----:B------:R-:W-:Y:S01]  /*0a50*/  SHF.R.U32.HI R2, RZ, 0x7, R3 ;  /* 0x00000007ff027819 */ /* 0x000fe20000011603 */
[----:B------:R-:W0:Y:S01]  /*0a60*/  S2UR UR5, SR_CgaCtaId ;  /* 0x00000000000579c3 */ /* 0x000e220000008800 */
[----:B------:R-:W-:-:S07]  /*0a70*/  UMOV UR4, 0x400 ;  /* 0x0000040000047882 */ /* 0x000fce0000000000 */
[----:B------:R-:W-:Y:S06]  /*0a80*/  BAR.ARV 0x8, 0x120 ;  /* 0x0204800000007b1d */ /* 0x000fec0000002000 */
[----:B------:R-:W-:-:S13]  /*0a90*/  ISETP.NE.AND P0, PT, R2, 0x1, PT ;  /* 0x000000010200780c */ /* 0x000fda0003f05270 */
[----:B------:R-:W-:Y:S06]  /*0aa0*/  @!P0 BAR.ARV 0x9, 0x100 ;  /* 0x0244000000008b1d */ /* 0x000fec0000002000 */
[----:B0-----:R-:W-:Y:S02]  /*0ab0*/  ULEA UR4, UR5, UR4, 0x18 ;  /* 0x0000000405047291 */ /* 0x001fe4000f8ec03f */
[----:B------:R-:W-:Y:S04]  /*0ac0*/  BAR.SYNC.DEFER_BLOCKING 0x5, 0x120 ;  /* 0x0144800000007b1d */ /* 0x000fe80000010000 */
[----:B------:R-:W-:-:S02]  /*0ad0*/  IMAD.U32 R2, RZ, RZ, UR4 ;  /* 0x00000004ff027e24 */ /* 0x000fc4000f8e00ff */
[----:B------:R-:W-:-:S03]  /*0ae0*/  ULDC UR4, c[0x0][0xc14] ;  /* 0x0003050000047ab9 */ /* 0x000fc60000000800 */
[----:B------:R-:W0:Y:S01]  /*0af0*/  LDS.128 R156, [R2+0x348d0] ;  /* 0x0348d000029c7984 */ /* 0x000e220000000c00 */
[----:B------:R-:W-:Y:S06]  /*0b00*/  BAR.ARV 0x4, 0x120 ;  /* 0x0104800000007b1d */ /* 0x000fec0000002000 */
[----:B--2---:R-:W-:-:S04]  /*0b10*/  LOP3.LUT R0, R0, 0xffffffdf, RZ, 0xc0, !PT ;  /* 0xffffffdf00007812 */ /* 0x004fc800078ec0ff */
[----:B------:R-:W-:Y:S02]  /*0b20*/  @P0 LOP3.LUT R0, R0, 0x20, RZ, 0xfc, !PT ;  /* 0x0000002000000812 */ /* 0x000fe400078efcff */
[----:B0-----:R-:W-:-:S03]  /*0b30*/  ISETP.GE.AND P0, PT, R159, UR4, PT ;  /* 0x000000049f007c0c */ /* 0x001fc6000bf06270 */
[----:B------:R0:W-:Y:S10]  /*0b40*/  STL [R1], R0 ;  /* 0x0000000001007387 */ /* 0x0001f40000100800 */
[----:B0-----:R-:W-:Y:S05]  /*0b50*/  @P0 BRA `(.L_x_5958) ;  /* 0x0000024c00940947 */ /* 0x001fea0003800000 */
[----:B------:R-:W-:Y:S01]  /*0b60*/  VIADD R7, R3, 0xffffff80 ;  /* 0xffffff8003077836 */ /* 0x000fe20000000000 */
[----:B------:R-:W-:Y:S01]  /*0b70*/  R2UR UR4, R2 ;  /* 0x00000000020472ca */ /* 0x000fe200000e0000 */
[----:B------:R-:W-:Y:S01]  /*0b80*/  ULOP3.LUT UR5, UR60, 0x1, URZ, 0xfc, !UPT ;  /* 0x000000013c057892 */ /* 0x000fe2000f8efc3f */
[----:B------:R-:W-:Y:S01]  /*0b90*/  IMAD.MOV.U32 R220, RZ, RZ, RZ ;  /* 0x000000ffffdc7224 */ /* 0x000fe200078e00ff */
[----:B------:R-:W-:Y:S02]  /*0ba0*/  CS2R R228, SRZ ;  /* 0x0000000000e47805 */ /* 0x000fe4000001ff00 */
[----:B------:R-:W-:-:S04]  /*0bb0*/  SHF.R.S32.HI R0, RZ, 0x1f, R7 ;  /* 0x0000001fff007819 */ /* 0x000fc80000011407 */
[----:B------:R-:W-:-:S04]  /*0bc0*/  LEA.HI R3, R0, R7, RZ, 0x7 ;  /* 0x0000000700037211 */ /* 0x000fc800078f38ff */
[----:B------:R-:W-:Y:S01]  /*0bd0*/  LOP3.LUT R4, R3, 0xffffff80, RZ, 0xc0, !PT ;  /* 0xffffff8003047812 */ /* 0x000fe200078ec0ff */
[----:B------:R-:W-:Y:S01]  /*0be0*/  UIADD3 UR4, UR4, 0x16400, URZ ;  /* 0x0001640004047890 */ /* 0x000fe2000fffe03f */
        /* <DEDUP_REMOVED lines=8> */
[--C-:B------:R-:W-:Y:S02]  /*0c70*/  SHF.R.S32.HI R6, RZ, 0x2, R5.reuse ;  /* 0x00000002ff067819 */ /* 0x100fe40000011405 */
[----:B------:R-:W-:-:S02]  /*0c80*/  SHF.R.S32.HI R5, RZ, 0x1f, R5 ;  /* 0x0000001fff057819 */ /* 0x000fc40000011405 */
[----:B------:R-:W-:Y:S02]  /*0c90*/  SHF.R.S32.HI R4, RZ, 0x5, R4 ;  /* 0x00000005ff047819 */ /* 0x000fe40000011404 */
[----:B------:R-:W-:-:S04]  /*0ca0*/  LEA.HI R5, R5, R6, RZ, 0x3 ;  /* 0x0000000605057211 */ /* 0x000fc800078f18ff */
[----:B------:R-:W-:-:S05]  /*0cb0*/  LOP3.LUT R5, R5, 0xfffffff8, RZ, 0xc0, !PT ;  /* 0xfffffff805057812 */ /* 0x000fca00078ec0ff */
[----:B------:R-:W-:-:S04]  /*0cc0*/  IMAD.IADD R5, R6, 0x1, -R5 ;  /* 0x0000000106057824 */ /* 0x000fc800078e0a05 */
[----:B------:R-:W-:-:S04]  /*0cd0*/  IMAD R4, R4, 0x10, R5 ;  /* 0x0000001004047824 */ /* 0x000fc800078e0205 */
[----:B------:R-:W-:Y:S02]  /*0ce0*/  IMAD R3, R3, 0x40, R4 ;  /* 0x0000004003037824 */ /* 0x000fe400078e0204 */
[----:B------:R-:W-:-:S03]  /*0cf0*/  IMAD.U32 R4, RZ, RZ, UR5 ;  /* 0x00000005ff047e24 */ /* 0x000fc6000f8e00ff */
[----:B------:R0:W-:Y:S04]  /*0d00*/  STL [R1+0x90], R3 ;  /* 0x0000900301007387 */ /* 0x0001e80000100800 */
[----:B------:R-:W-:Y:S04]  /*0d10*/  STL [R1+0x84], RZ ;  /* 0x000084ff01007387 */ /* 0x000fe80000100800 */
[----:B------:R-:W-:Y:S01]  /*0d20*/  STL [R1+0x4], RZ ;  /* 0x000004ff01007387 */ /* 0x000fe20000100800 */
[CC--:B0-----:R-:W-:Y:S02]  /*0d30*/  LEA.HI R3, R0.reuse, R7.reuse, RZ, 0x6 ;  /* 0x0000000700037211 */ /* 0x0c1fe400078f30ff */
[----:B------:R-:W-:-:S03]  /*0d40*/  LEA.HI R0, R0, R7, RZ, 0x3 ;  /* 0x0000000700007211 */ /* 0x000fc600078f18ff */
[----:B------:R-:W-:Y:S01]  /*0d50*/  IMAD.SHL.U32 R4, R3, 0x8, RZ ;  /* 0x0000000803047824 */ /* 0x000fe200078e00ff */
[----:B------:R-:W-:Y:S02]  /*0d60*/  LOP3.LUT R3, R0, 0xfffffff8, RZ, 0xc0, !PT ;  /* 0xfffffff800037812 */ /* 0x000fe400078ec0ff */
[----:B------:R-:W-:Y:S02]  /*0d70*/  SHF.R.S32.HI R22, RZ, 0x3, R0 ;  /* 0x00000003ff167819 */ /* 0x000fe40000011400 */
[----:B------:R-:W-:Y:S01]  /*0d80*/  LOP3.LUT R14, R4, 0xfffffe00, RZ, 0xc0, !PT ;  /* 0xfffffe00040e7812 */ /* 0x000fe200078ec0ff */
[----:B------:R-:W-:Y:S01]  /*0d90*/  IMAD.U32 R4, RZ, RZ, UR4 ;  /* 0x00000004ff047e24 */ /* 0x000fe2000f8e00ff */
[----:B------:R-:W-:Y:S01]  /*0da0*/  SHF.R.S32.HI R23, RZ, 0x1f, R22 ;  /* 0x0000001fff177819 */ /* 0x000fe20000011416 */
[----:B------:R-:W-:Y:S02]  /*0db0*/  IMAD.IADD R3, R7, 0x1, -R3 ;  /* 0x0000000107037824 */ /* 0x000fe400078e0a03 */
[C---:B------:R-:W-:Y:S01]  /*0dc0*/  IMAD.SHL.U32 R0, R22.reuse, 0x40, RZ ;  /* 0x0000004016007824 */ /* 0x040fe200078e00ff */
[----:B------:R-:W-:Y:S01]  /*0dd0*/  STL [R1+0x8c], R4 ;  /* 0x00008c0401007387 */ /* 0x000fe20000100800 */
[----:B------:R-:W-:-:S02]  /*0de0*/  VIADD R223, R22, 0x20 ;  /* 0x0000002016df7836 */ /* 0x000fc40000000000 */
[----:B------:R-:W-:Y:S01]  /*0df0*/  VIADD R222, R22, 0x40 ;  /* 0x0000004016de7836 */ /* 0x000fe20000000000 */
[----:B------:R0:W-:Y:S01]  /*0e00*/  STL [R1+0x3c], R0 ;  /* 0x00003c0001007387 */ /* 0x0001e20000100800 */
[C---:B------:R-:W-:Y:S01]  /*0e10*/  IMAD.SHL.U32 R16, R3.reuse, 0x8, RZ ;  /* 0x0000000803107824 */ /* 0x040fe200078e00ff */
[--C-:B------:R-:W-:Y:S01]  /*0e20*/  SHF.R.S32.HI R6, RZ, 0x1f, R223.reuse ;  /* 0x0000001fff067819 */ /* 0x100fe200000114df */
[----:B------:R-:W-:Y:S01]  /*0e30*/  IMAD.SHL.U32 R18, R3, 0x4, RZ ;  /* 0x0000000403127824 */ /* 0x000fe200078e00ff */
[----:B------:R-:W-:Y:S01]  /*0e40*/  LOP3.LUT R3, R0, 0x1c0, RZ, 0xc0, !PT ;  /* 0x000001c000037812 */ /* 0x000fe200078ec0ff */
[C---:B------:R-:W-:Y:S01]  /*0e50*/  VIADD R225, R22.reuse, 0x80 ;  /* 0x0000008016e17836 */ /* 0x040fe20000000000 */
[--C-:B------:R-:W-:Y:S01]  /*0e60*/  SHF.R.S32.HI R15, RZ, 0x1f, R222.reuse ;  /* 0x0000001fff0f7819 */ /* 0x100fe200000114de */
[C---:B------:R-:W-:Y:S01]  /*0e70*/  VIADD R224, R22.reuse, 0x60 ;  /* 0x0000006016e07836 */ /* 0x040fe20000000000 */
[----:B------:R-:W-:Y:S01]  /*0e80*/  SHF.R.S32.HI R7, RZ, 0x1f, R222 ;  /* 0x0000001fff077819 */ /* 0x000fe200000114de */
[----:B------:R-:W-:Y:S01]  /*0e90*/  VIADD R226, R22, 0xa0 ;  /* 0x000000a016e27836 */ /* 0x000fe20000000000 */
[----:B0-----:R-:W-:Y:S01]  /*0ea0*/  SHF.R.S32.HI R0, RZ, 0x1f, R223 ;  /* 0x0000001fff007819 */ /* 0x001fe200000114df */
[----:B------:R-:W-:Y:S01]  /*0eb0*/  IMAD.SHL.U32 R4, R223, 0x40, RZ ;  /* 0x00000040df047824 */ /* 0x000fe200078e00ff */
[----:B------:R-:W-:Y:S01]  /*0ec0*/  SHF.R.S32.HI R20, RZ, 0x1f, R224 ;  /* 0x0000001fff147819 */ /* 0x000fe200000114e0 */
[----:B------:R-:W-:Y:S01]  /*0ed0*/  IMAD.SHL.U32 R10, R225, 0x40, RZ ;  /* 0x00000040e10a7824 */ /* 0x000fe200078e00ff */
[----:B------:R-:W-:Y:S01]  /*0ee0*/  LEA.HI R6, R6, R223, RZ, 0x3 ;  /* 0x000000df06067211 */ /* 0x000fe200078f18ff */
[----:B------:R-:W-:Y:S01]  /*0ef0*/  IMAD.SHL.U32 R5, R222, 0x40, RZ ;  /* 0x00000040de057824 */ /* 0x000fe200078e00ff */
[----:B------:R0:W-:Y:S01]  /*0f00*/  STL [R1+0x78], R0 ;  /* 0x0000780001007387 */ /* 0x0001e20000100800 */
[----:B------:R-:W-:Y:S01]  /*0f10*/  IMAD.SHL.U32 R11, R226, 0x40, RZ ;  /* 0x00000040e20b7824 */ /* 0x000fe200078e00ff */
[----:B------:R-:W-:Y:S01]  /*0f20*/  LOP3.LUT R4, R4, 0x1c0, RZ, 0xc0, !PT ;  /* 0x000001c004047812 */ /* 0x000fe200078ec0ff */
[----:B------:R-:W-:Y:S01]  /*0f30*/  IMAD.SHL.U32 R8, R224, 0x40, RZ ;  /* 0x00000040e0087824 */ /* 0x000fe200078e00ff */
[----:B------:R1:W-:Y:S01]  /*0f40*/  STL [R1+0x74], R15 ;  /* 0x0000740f01007387 */ /* 0x0003e20000100800 */
[----:B------:R-:W-:Y:S01]  /*0f50*/  LOP3.LUT R10, R10, 0x1c0, RZ, 0xc0, !PT ;  /* 0x000001c00a0a7812 */ /* 0x000fe200078ec0ff */
[----:B------:R-:W-:Y:S01]  /*0f60*/  IMAD.SHL.U32 R6, R6, 0x40, RZ ;  /* 0x0000004006067824 */ /* 0x000fe200078e00ff */
[----:B------:R-:W-:Y:S01]  /*0f70*/  LOP3.LUT R5, R5, 0x1c0, RZ, 0xc0, !PT ;  /* 0x000001c005057812 */ /* 0x000fe200078ec0ff */
[----:B------:R-:W-:Y:S01]  /*0f80*/  STL [R1+0x70], R20 ;  /* 0x0000701401007387 */ /* 0x000fe20000100800 */
[----:B------:R-:W-:Y:S01]  /*0f90*/  LOP3.LUT R8, R8, 0x1c0, RZ, 0xc0, !PT ;  /* 0x000001c008087812 */ /* 0x000fe200078ec0ff */
[----:B------:R-:W-:Y:S01]  /*0fa0*/  VIADD R221, R18, 0x20 ;  /* 0x0000002012dd7836 */ /* 0x000fe20000000000 */
[----:B0-----:R-:W-:Y:S01]  /*0fb0*/  LOP3.LUT R0, R3, 0x38, R16, 0xf8, !PT ;  /* 0x0000003803007812 */ /* 0x001fe200078ef810 */
[----:B------:R-:W-:Y:S01]  /*0fc0*/  VIADD R227, R16, 0x40 ;  /* 0x0000004010e37836 */ /* 0x000fe20000000000 */
[----:B------:R-:W-:-:S02]  /*0fd0*/  LEA.HI R7, R7, R222, RZ, 0x3 ;  /* 0x000000de07077211 */ /* 0x000fc400078f18ff */
[----:B-1----:R-:W-:Y:S02]  /*0fe0*/  SHF.R.U32.HI R15, RZ, 0x3, R3 ;  /* 0x00000003ff0f7819 */ /* 0x002fe40000011603 */
[----:B------:R-:W-:Y:S01]  /*0ff0*/  LOP3.LUT R3, R11, 0x1c0, RZ, 0xc0, !PT ;  /* 0x000001c00b037812 */ /* 0x000fe200078ec0ff */
[----:B------:R-:W-:Y:S01]  /*1000*/  IMAD.SHL.U32 R7, R7, 0x40, RZ ;  /* 0x0000004007077824 */ /* 0x000fe200078e00ff */
[----:B------:R-:W-:Y:S01]  /*1010*/  LOP3.LUT R0, R14, R0, R15, 0xf6, !PT ;  /* 0x000000000e007212 */ /* 0x000fe200078ef60f */
[----:B------:R-:W-:Y:S01]  /*1020*/  STL [R1+0x64], R15 ;  /* 0x0000640f01007387 */ /* 0x000fe20000100800 */
[----:B------:R-:W-:Y:S02]  /*1030*/  SHF.R.S32.HI R9, RZ, 0x1f, R224 ;  /* 0x0000001fff097819 */ /* 0x000fe400000114e0 */
[----:B------:R-:W-:Y:S01]  /*1040*/  SHF.R.S32.HI R13, RZ, 0x1f, R226 ;  /* 0x0000001fff0d7819 */ /* 0x000fe200000114e2 */
[----:B------:R-:W-:Y:S01]  /*1050*/  STL [R1+0x38], R4 ;  /* 0x0000380401007387 */ /* 0x000fe20000100800 */
[----:B------:R-:W-:-:S02]  /*1060*/  SHF.R.S32.HI R12, RZ, 0x1f, R225 ;  /* 0x0000001fff0c7819 */ /* 0x000fc400000114e1 */
[----:B------:R-:W-:Y:S01]  /*1070*/  LEA.HI R9, R9, R224, RZ, 0x3 ;  /* 0x000000e009097211 */ /* 0x000fe200078f18ff */
[----:B------:R-:W-:Y:S01]  /*1080*/  STL [R1+0x44], R10 ;  /* 0x0000440a01007387 */ /* 0x000fe20000100800 */
[----:B------:R-:W-:Y:S02]  /*1090*/  LEA.HI R13, R13, R226, RZ, 0x3 ;  /* 0x000000e20d0d7211 */ /* 0x000fe400078f18ff */
[----:B------:R-:W-:Y:S01]  /*10a0*/  LEA.HI R12, R12, R225, RZ, 0x3 ;  /* 0x000000e10c0c7211 */ /* 0x000fe200078f18ff */
[----:B------:R-:W-:Y:S01]  /*10b0*/  STL [R1+0x34], R5 ;  /* 0x0000340501007387 */ /* 0x000fe20000100800 */
[----:B------:R-:W-:Y:S01]  /*10c0*/  IMAD.SHL.U32 R9, R9, 0x40, RZ ;  /* 0x0000004009097824 */ /* 0x000fe200078e00ff */
[----:B------:R-:W-:Y:S01]  /*10d0*/  SHF.R.S32.HI R17, RZ, 0x1f, R16 ;  /* 0x0000001fff117819 */ /* 0x000fe20000011410 */
[----:B------:R-:W-:Y:S01]  /*10e0*/  IMAD.SHL.U32 R13, R13, 0x40, RZ ;  /* 0x000000400d0d7824 */ /* 0x000fe200078e00ff */
[----:B------:R0:W-:Y:S01]  /*10f0*/  STL [R1+0x40], R3 ;  /* 0x0000400301007387 */ /* 0x0001e20000100800 */
[----:B------:R-:W-:-:S03]  /*1100*/  IMAD.SHL.U32 R12, R12, 0x40, RZ ;  /* 0x000000400c0c7824 */ /* 0x000fc600078e00ff */
[----:B------:R-:W-:Y:S04]  /*1110*/  STL [R1+0x30], R8 ;  /* 0x0000300801007387 */ /* 0x000fe80000100800 */
[----:B------:R1:W-:Y:S01]  /*1120*/  STL [R1+0x60], R0 ;  /* 0x0000600001007387 */ /* 0x0003e20000100800 */
[----:B0-----:R-:W-:Y:S02]  /*1130*/  SHF.R.U32.HI R3, RZ, 0x3, R4 ;  /* 0x00000003ff037819 */ /* 0x001fe40000011604 */
[----:B------:R-:W-:-:S03]  /*1140*/  SHF.R.U32.HI R4, RZ, 0x3, R8 ;  /* 0x00000003ff047819 */ /* 0x000fc60000011608 */
[----:B------:R0:W-:Y:S01]  /*1150*/  STL [R1+0x5c], R3 ;  /* 0x00005c0301007387 */ /* 0x0001e20000100800 */
[----:B-1----:R-:W-:-:S05]  /*1160*/  SHF.R.U32.HI R0, RZ, 0x3, R5 ;  /* 0x00000003ff007819 */ /* 0x002fca0000011605 */
[----:B------:R1:W-:Y:S01]  /*1170*/  STL [R1+0x58], R0 ;  /* 0x0000580001007387 */ /* 0x0003e20000100800 */
[----:B0-----:R-:W-:-:S03]  /*1180*/  LOP3.LUT R3, R6, 0xfffffe00, RZ, 0xc0, !PT ;  /* 0xfffffe0006037812 */ /* 0x001fc600078ec0ff */
[----:B------:R0:W-:Y:S04]  /*1190*/  STL [R1+0x50], R4 ;  /* 0x0000500401007387 */ /* 0x0001e80000100800 */
[----:B------:R2:W-:Y:S01]  /*11a0*/  STL [R1+0x4c], R3 ;  /* 0x00004c0301007387 */ /* 0x0005e20000100800 */
[----:B-1----:R-:W-:Y:S02]  /*11b0*/  LOP3.LUT R0, R7, 0xfffffe00, RZ, 0xc0, !PT ;  /* 0xfffffe0007007812 */ /* 0x002fe400078ec0ff */
[----:B0-----:R-:W-:-:S03]  /*11c0*/  LOP3.LUT R4, R9, 0xfffffe00, RZ, 0xc0, !PT ;  /* 0xfffffe0009047812 */ /* 0x001fc600078ec0ff */
[----:B------:R0:W-:Y:S01]  /*11d0*/  STL [R1+0x48], R0 ;  /* 0x0000480001007387 */ /* 0x0001e20000100800 */
[----:B--2---:R-:W-:-:S03]  /*11e0*/  LOP3.LUT R3, R12, 0xfffffe00, RZ, 0xc0, !PT ;  /* 0xfffffe000c037812 */ /* 0x004fc600078ec0ff */
[----:B------:R1:W-:Y:S01]  /*11f0*/  STL [R1+0x54], R4 ;  /* 0x0000540401007387 */ /* 0x0003e20000100800 */
[----:B0-----:R-:W-:-:S05]  /*1200*/  LOP3.LUT R0, R13, 0xfffffe00, RZ, 0xc0, !PT ;  /* 0xfffffe000d007812 */ /* 0x001fca00078ec0ff */
[----:B------:R1:W-:Y:S04]  /*1210*/  STL [R1+0x68], R0 ;  /* 0x0000680001007387 */ /* 0x0003e80000100800 */
[----:B------:R1:W-:Y:S02]  /*1220*/  STL [R1+0x6c], R3 ;  /* 0x00006c0301007387 */ /* 0x0003e40000100800 */
.L_x_6176:
[----:B01---5:R-:W0:Y:S01]  /*1230*/  LDC.64 R4, c[0x0][0xc60] ;  /* 0x00031800ff047b82 */ /* 0x023e220000000a00 */
[----:B------:R-:W-:Y:S01]  /*1240*/  ULDC.64 UR4, c[0x0][0x208] ;  /* 0x0000820000047ab9 */ /* 0x000fe20000000a00 */
[----:B0-----:R-:W-:-:S05]  /*1250*/  IMAD.WIDE R4, R159, 0x4, R4 ;  /* 0x000000049f047825 */ /* 0x001fca00078e0204 */
[----:B--2---:R-:W2:Y:S01]  /*1260*/  LDG.E R10, desc[UR4][R4.64] ;  /* 0x00000004040a7981 */ /* 0x004ea2000c1e1900 */
[----:B------:R-:W-:Y:S05]  /*1270*/  YIELD ;  /* 0x0000000000007946 */ /* 0x000fea0003800000 */
[----:B------:R-:W-:Y:S01]  /*1280*/  ULDC.64 UR4, c[0x0][0xa28] ;  /* 0x00028a0000047ab9 */ /* 0x000fe20000000a00 */
[----:B------:R-:W-:Y:S01]  /*1290*/  ULDC.64 UR8, c[0x0][0xa18] ;  /* 0x0002860000087ab9 */ /* 0x000fe20000000a00 */
[----:B------:R-:W-:Y:S01]  /*12a0*/  ISETP.NE.U32.AND P1, PT, RZ, UR4, PT ;  /* 0x00000004ff007c0c */ /* 0x000fe2000bf25070 */
[----:B------:R-:W-:Y:S01]  /*12b0*/  ULDC.64 UR6, c[0x0][0xa08] ;  /* 0x0002820000067ab9 */ /* 0x000fe20000000a00 */
[----:B------:R-:W-:Y:S01]  /*12c0*/  IMAD.MOV.U32 R3, RZ, RZ, RZ ;  /* 0x000000ffff037224 */ /* 0x000fe200078e00ff */
[----:B------:R-:W-:Y:S01]  /*12d0*/  ISETP.NE.U32.AND P0, PT, RZ, UR6, PT ;  /* 0x00000006ff007c0c */ /* 0x000fe2000bf05070 */
[----:B------:R-:W-:Y:S01]  /*12e0*/  ULDC.64 UR10, c[0x0][0x208] ;  /* 0x00008200000a7ab9 */ /* 0x000fe20000000a00 */
[----:B------:R-:W-:Y:S01]  /*12f0*/  ISETP.NE.AND.EX P1, PT, RZ, UR5, PT, P1 ;  /* 0x00000005ff007c0c */ /* 0x000fe2000bf25310 */
[----:B------:R-:W-:Y:S01]  /*1300*/  IMAD.MOV.U32 R29, RZ, RZ, RZ ;  /* 0x000000ffff1d7224 */ /* 0x000fe200078e00ff */
[----:B------:R-:W-:-:S02]  /*1310*/  ISETP.NE.AND.EX P0, PT, RZ, UR7, PT, P0 ;  /* 0x00000007ff007c0c */ /* 0x000fc4000bf05300 */
[----:B--2---:R-:W-:Y:S01]  /*1320*/  SHF.R.S32.HI R0, RZ, 0x1f, R10 ;  /* 0x0000001fff007819 */ /* 0x004fe2000001140a */
[----:B------:R0:W-:Y:S08]  /*1330*/  STL [R1+0x7c], R10 ;  /* 0x00007c0a01007387 */ /* 0x0001f00000100800 */
[C---:B---34-:R-:W-:Y:S01]  /*1340*/  @P1 LEA R6, P2, R10.reuse, UR4, 0x2 ;  /* 0x000000040a061c11 */ /* 0x058fe2000f8410ff */
[C---:B------:R-:W-:Y:S01]  /*1350*/  IMAD.SHL.U32 R28, R10.reuse, 0x4, RZ ;  /* 0x000000040a1c7824 */ /* 0x040fe200078e00ff */
[----:B------:R-:W-:-:S02]  /*1360*/  SHF.L.U64.HI R30, R10, 0x2, R0 ;  /* 0x000000020a1e7819 */ /* 0x000fc40000010200 */
[----:B------:R-:W-:Y:S02]  /*1370*/  @P1 LEA.HI.X R7, R10, UR5, R0, 0x2, P2 ;  /* 0x000000050a071c11 */ /* 0x000fe400090f1400 */
[----:B------:R-:W-:Y:S01]  /*1380*/  ISETP.NE.U32.AND P2, PT, RZ, UR8, PT ;  /* 0x00000008ff007c0c */ /* 0x000fe2000bf45070 */
[----:B------:R-:W-:Y:S01]  /*1390*/  ULDC UR4, c[0x0][0x288] ;  /* 0x0000a20000047ab9 */ /* 0x000fe20000000800 */
[----:B------:R-:W-:Y:S01]  /*13a0*/  IADD3 R8, P3, R28, UR6, RZ ;  /* 0x000000061c087c10 */ /* 0x000fe2000ff7e0ff */
[----:B------:R-:W-:Y:S01]  /*13b0*/  IMAD.U32 R156, RZ, RZ, UR4 ;  /* 0x00000004ff9c7e24 */ /* 0x000fe2000f8e00ff */
[----:B------:R-:W-:Y:S01]  /*13c0*/  ISETP.NE.AND.EX P2, PT, RZ, UR9, PT, P2 ;  /* 0x00000009ff007c0c */ /* 0x000fe2000bf45320 */
[----:B------:R-:W-:Y:S01]  /*13d0*/  ULDC.64 UR4, c[0x0][0x3f8] ;  /* 0x0000fe0000047ab9 */ /* 0x000fe20000000a00 */
[----:B------:R0:W5:Y:S01]  /*13e0*/  @P1 LDG.E R3, desc[UR10][R6.64] ;  /* 0x0000000a06031981 */ /* 0x000162000c1e1900 */
[----:B------:R-:W-:Y:S01]  /*13f0*/  UISETP.NE.U32.AND UP0, UPT, UR4, URZ, UPT ;  /* 0x0000003f0400728c */ /* 0x000fe2000bf05070 */
[----:B------:R-:W-:-:S02]  /*1400*/  IADD3.X R9, R30, UR7, RZ, P3, !PT ;  /* 0x000000071e097c10 */ /* 0x000fc40009ffe4ff */
[----:B------:R-:W-:Y:S01]  /*1410*/  ULDC UR4, c[0x0][0x404] ;  /* 0x0001010000047ab9 */ /* 0x000fe20000000800 */
[----:B------:R-:W-:Y:S02]  /*1420*/  UISETP.NE.AND.EX UP0, UPT, UR5, URZ, UPT, UP0 ;  /* 0x0000003f0500728c */ /* 0x000fe4000bf05300 */
[----:B------:R0:W5:Y:S01]  /*1430*/  @P0 LDG.E R29, desc[UR10][R8.64] ;  /* 0x0000000a081d0981 */ /* 0x000162000c1e1900 */
[----:B------:R-:W-:Y:S01]  /*1440*/  ULDC UR5, c[0x0][0x2e0] ;  /* 0x0000b80000057ab9 */ /* 0x000fe20000000800 */
[----:B------:R-:W-:Y:S02]  /*1450*/  USEL UR4, UR4, 0x1, UP0 ;  /* 0x0000000104047887 */ /* 0x000fe40008000000 */
[----:B------:R-:W-:Y:S02]  /*1460*/  @P2 IADD3 R4, P1, R28, UR8, RZ ;  /* 0x000000081c042c10 */ /* 0x000fe4000ff3e0ff */
[----:B------:R-:W-:Y:S02]  /*1470*/  UIMAD UR4, UR4, UR5, URZ ;  /* 0x00000005040472a4 */ /* 0x000fe4000f8e023f */
[----:B------:R-:W-:Y:S01]  /*1480*/  @P2 IADD3.X R5, R30, UR9, RZ, P1, !PT ;  /* 0x000000091e052c10 */ /* 0x000fe20008ffe4ff */
[----:B------:R-:W-:-:S02]  /*1490*/  ULDC UR5, c[0x0][0x338] ;  /* 0x0000ce0000057ab9 */ /* 0x000fc40000000800 */
[----:B------:R-:W-:Y:S02]  /*14a0*/  IMAD.U32 R25, RZ, RZ, UR5 ;  /* 0x00000005ff197e24 */ /* 0x000fe4000f8e00ff */
[----:B------:R0:W5:Y:S01]  /*14b0*/  @P2 LDG.E R156, desc[UR10][R4.64] ;  /* 0x0000000a049c2981 */ /* 0x000162000c1e1900 */
[----:B------:R-:W-:Y:S02]  /*14c0*/  IMAD.U32 R26, RZ, RZ, UR4 ;  /* 0x00000004ff1a7e24 */ /* 0x000fe4000f8e00ff */
[----:B------:R-:W-:Y:S01]  /*14d0*/  IMAD.MOV.U32 R27, RZ, RZ, R10 ;  /* 0x000000ffff1b7224 */ /* 0x000fe200078e000a */
[----:B------:R-:W-:Y:S06]  /*14e0*/  @P2 BRA `(.L_x_5959) ;  /* 0x0000000000282947 */ /* 0x000fec0003800000 */
        /* <DEDUP_REMOVED lines=10> */
.L_x_5959:
[----:B------:R-:W-:Y:S01]  /*1590*/  ULDC.64 UR4, c[0x0][0xa20] ;  /* 0x0002880000047ab9 */ /* 0x000fe20000000a00 */
[----:B------:R1:W-:Y:S01]  /*15a0*/  STL [R1+0x88], R157 ;  /* 0x0000889d01007387 */ /* 0x0003e20000100800 */
[----:B------:R-:W-:-:S03]  /*15b0*/  ISETP.NE.U32.AND P1, PT, RZ, UR4, PT ;  /* 0x00000004ff007c0c */ /* 0x000fc6000bf25070 */
[----:B------:R1:W-:Y:S01]  /*15c0*/  STL [R1+0x80], R158 ;  /* 0x0000809e01007387 */ /* 0x0003e20000100800 */
[----:B------:R-:W-:-:S13]  /*15d0*/  ISETP.NE.AND.EX P1, PT, RZ, UR5, PT, P1 ;  /* 0x00000005ff007c0c */ /* 0x000fda000bf25310 */
[----:B-1----:R-:W-:Y:S05]  /*15e0*/  @!P1 BRA `(.L_x_5960) ;  /* 0x0000000000149947 */ /* 0x002fea0003800000 */
[----:B0-----:R-:W-:Y:S01]  /*15f0*/  IADD3 R4, P0, R28, UR4, RZ ;  /* 0x000000041c047c10 */ /* 0x001fe2000ff1e0ff */
[----:B------:R-:W-:-:S03]  /*1600*/  ULDC.64 UR6, c[0x0][0x208] ;  /* 0x0000820000067ab9 */ /* 0x000fc60000000a00 */
[----:B------:R-:W-:-:S05]  /*1610*/  IADD3.X R5, R30, UR5, RZ, P0, !PT ;  /* 0x000000051e057c10 */ /* 0x000fca00087fe4ff */
[----:B------:R1:W5:Y:S01]  /*1620*/  LDG.E R26, desc[UR6][R4.64] ;  /* 0x00000006041a7981 */ /* 0x000362000c1e1900 */
[----:B------:R-:W-:Y:S05]  /*1630*/  BRA `(.L_x_5961) ;  /* 0x0000000000147947 */ /* 0x000fea0003800000 */
.L_x_5960:
[----:B------:R-:W-:Y:S05]  /*1640*/  @!P0 BRA `(.L_x_5961) ;  /* 0x0000000000108947 */ /* 0x000fea0003800000 */
[----:B------:R-:W-:Y:S02]  /*1650*/  ULDC.64 UR4, c[0x0][0x208] ;  /* 0x0000820000047ab9 */ /* 0x000fe40000000a00 */
[----:B0-----:R-:W2:Y:S04]  /*1660*/  LDG.E R5, desc[UR4][R8.64] ;  /* 0x0000000408057981 */ /* 0x001ea8000c1e1900 */
[----:B------:R-:W2:Y:S02]  /*1670*/  LDG.E R26, desc[UR4][R8.64+0x4] ;  /* 0x00000404081a7981 */ /* 0x000ea4000c1e1900 */
[----:B--2---:R-:W-:-:S07]  /*1680*/  IMAD.IADD R26, R26, 0x1, -R5 ;  /* 0x000000011a1a7824 */ /* 0x004fce00078e0a05 */
.L_x_5961:
[----:B------:R-:W-:Y:S01]  /*1690*/  ULDC.64 UR4, c[0x0][0xa10] ;  /* 0x0002840000047ab9 */ /* 0x000fe20000000a00 */
[----:B------:R-:W-:Y:S01]  /*16a0*/  ULDC.64 UR6, c[0x0][0x208] ;  /* 0x0000820000067ab9 */ /* 0x000fe20000000a00 */
[----:B------:R-:W-:-:S04]  /*16b0*/  ISETP.NE.U32.AND P0, PT, RZ, UR4, PT ;  /* 0x00000004ff007c0c */ /* 0x000fc8000bf05070 */
[----:B------:R-:W-:Y:S01]  /*16c0*/  ISETP.NE.AND.EX P0, PT, RZ, UR5, PT, P0 ;  /* 0x00000005ff007c0c */ /* 0x000fe2000bf05300 */
[----:B0----5:R-:W-:Y:S01]  /*16d0*/  IMAD.IADD R8, R26, 0x1, -R3 ;  /* 0x000000011a087824 */ /* 0x021fe200078e0a03 */
[----:B------:R-:W-:-:S11]  /*16e0*/  ULDC.64 UR4, c[0x0][0xa30] ;  /* 0x00028c0000047ab9 */ /* 0x000fd60000000a00 */
[----:B-1----:R-:W0:Y:S02]  /*16f0*/  @P0 LDC.64 R4, c[0x0][0xa10] ;  /* 0x00028400ff040b82 */ /* 0x002e240000000a00 */
[----:B0-----:R-:W-:-:S05]  /*1700*/  @P0 IMAD.WIDE R4, R27, 0x4, R4 ;  /* 0x000000041b040825 */ /* 0x001fca00078e0204 */
[----:B------:R-:W2:Y:S04]  /*1710*/  @P0 LDG.E R0, desc[UR6][R4.64] ;  /* 0x0000000604000981 */ /* 0x000ea8000c1e1900 */
[----:B------:R0:W2:Y:S01]  /*1720*/  @P0 LDG.E R9, desc[UR6][R4.64+0x4] ;  /* 0x0000040604090981 */ /* 0x0000a2000c1e1900 */
[----:B------:R-:W-:Y:S01]  /*1730*/  ISETP.NE.U32.AND P1, PT, RZ, UR4, PT ;  /* 0x00000004ff007c0c */ /* 0x000fe2000bf25070 */
[----:B------:R-:W-:-:S03]  /*1740*/  IMAD.MOV.U32 R155, RZ, RZ, R26 ;  /* 0x000000ffff9b7224 */ /* 0x000fc600078e001a */
[----:B------:R-:W-:Y:S01]  /*1750*/  ISETP.NE.AND.EX P1, PT, RZ, UR5, PT, P1 ;  /* 0x00000005ff007c0c */ /* 0x000fe2000bf25310 */
[----:B0-----:R-:W-:-:S05]  /*1760*/  IMAD.MOV R4, RZ, RZ, -R8 ;  /* 0x000000ffff047224 */ /* 0x001fca00078e0a08 */
[----:B------:R-:W-:-:S07]  /*1770*/  VIMNMX R4, RZ, R4, !PT ;  /* 0x00000004ff047248 */ /* 0x000fce0007fe0100 */
[----:B------:R-:W-:-:S04]  /*1780*/  @P1 IADD3 R6, P2, R28, UR4, RZ ;  /* 0x000000041c061c10 */ /* 0x000fc8000ff5e0ff */
[----:B------:R-:W-:-:S05]  /*1790*/  @P1 IADD3.X R7, R30, UR5, RZ, P2, !PT ;  /* 0x000000051e071c10 */ /* 0x000fca00097fe4ff */
        /* <DEDUP_REMOVED lines=16> */
[----:B------:R-:W-:Y:S02]  /*18a0*/  @P0 LEA.HI.SX32 R24, R0, R3, 0x1b ;  /* 0x0000000300180211 */ /* 0x000fe400078fdaff */
[----:B------:R-:W-:Y:S02]  /*18b0*/  PLOP3.LUT P0, PT, PT, PT, PT, 0x80, 0x0 ;  /* 0x000000000000781c */ /* 0x000fe40003f0f070 */
        /* <DEDUP_REMOVED lines=22> */
.L_x_5964:
[----:B------:R-:W-:Y:S05]  /*1a20*/  BSYNC B6 ;  /* 0x0000000000067941 */ /* 0x000fea0003800000 */
.L_x_5963:
        /* <DEDUP_REMOVED lines=20> */
.L_x_5966:
[----:B------:R-:W-:Y:S05]  /*1b70*/  BSYNC B6 ;  /* 0x0000000000067941 */ /* 0x000fea0003800000 */
.L_x_5965:
[----:B------:R-:W2:Y:S01]  /*1b80*/  LDL.LU R21, [R1] ;  /* 0x0000000001157983 */ /* 0x000ea20000300800 */
[----:B------:R-:W-:Y:S01]  /*1b90*/  ULDC.64 UR4, c[0x0][0x9f8] ;  /* 0x00027e0000047ab9 */ /* 0x000fe20000000a00 */
[----:B------:R-:W-:Y:S01]  /*1ba0*/  ULDC.64 UR6, c[0x0][0x208] ;  /* 0x0000820000067ab9 */ /* 0x000fe20000000a00 */
[----:B------:R-:W-:Y:S01]  /*1bb0*/  ISETP.NE.U32.AND P0, PT, RZ, UR4, PT ;  /* 0x00000004ff007c0c */ /* 0x000fe2000bf05070 */
[----:B------:R-:W0:Y:S01]  /*1bc0*/  LDC R11, c[0x0][0x3d4] ;  /* 0x0000f500ff0b7b82 */ /* 0x000e220000000800 */
[----:B------:R-:W3:Y:S02]  /*1bd0*/  LDL R36, [R1+0x34] ;  /* 0x0000340001247983 */ /* 0x000ee40000100800 */
[----:B------:R-:W-:Y:S02]  /*1be0*/  ISETP.NE.AND.EX P0, PT, RZ, UR5, PT, P0 ;  /* 0x00000005ff007c0c */ /* 0x000fe4000bf05300 */
[----:B------:R-:W4:Y:S03]  /*1bf0*/  LDL R37, [R1+0x38] ;  /* 0x0000380001257983 */ /* 0x000f260000100800 */
[----:B------:R-:W1:Y:S01]  /*1c00*/  LDC R0, c[0x0][0x428] ;  /* 0x00010a00ff007b82 */ /* 0x000e620000000800 */
[----:B------:R-:W4:Y:S07]  /*1c10*/  LDL R35, [R1+0x5c] ;  /* 0x00005c0001237983 */ /* 0x000f2e0000100800 */
[----:B------:R-:W-:Y:S01]  /*1c20*/  @P0 IADD3 R4, P1, R28, UR4, RZ ;  /* 0x000000041c040c10 */ /* 0x000fe2000ff3e0ff */
[----:B------:R-:W-:Y:S01]  /*1c30*/  IMAD.IADD R123, R29, 0x1, R26 ;  /* 0x000000011d7b7824 */ /* 0x000fe200078e021a */
[----:B------:R-:W1:Y:S01]  /*1c40*/  S2R R20, SR_TID.X ;  /* 0x0000000000147919 */ /* 0x000e620000002100 */
[----:B------:R-:W1:Y:S01]  /*1c50*/  LDC.64 R96, c[0x0][0x2f0] ;  /* 0x0000bc00ff607b82 */ /* 0x000e620000000a00 */
[----:B------:R-:W-:Y:S01]  /*1c60*/  @P0 IADD3.X R5, R30, UR5, RZ, P1, !PT ;  /* 0x000000051e050c10 */ /* 0x000fe20008ffe4ff */
[----:B------:R-:W-:-:S04]  /*1c70*/  ULDC.64 UR4, c[0x0][0x2f8] ;  /* 0x0000be0000047ab9 */ /* 0x000fc80000000a00 */
[----:B------:R1:W3:Y:S01]  /*1c80*/  @P0 LDG.E R27, desc[UR6][R4.64] ;  /* 0x00000006041b0981 */ /* 0x0002e2000c1e1900 */
[----:B0-----:R-:W-:Y:S01]  /*1c90*/  ISETP.GE.AND P2, PT, R16, R11, PT ;  /* 0x0000000b1000720c */ /* 0x001fe20003f46270 */
[----:B------:R-:W-:Y:S01]  /*1ca0*/  ULDC.64 UR6, c[0x0][0xa08] ;  /* 0x0002820000067ab9 */ /* 0x000fe20000000a00 */
[----:B------:R-:W-:Y:S01]  /*1cb0*/  SHF.R.S32.HI R13, RZ, 0x1f, R123 ;  /* 0x0000001fff0d7819 */ /* 0x000fe2000001147b */
[----:B------:R-:W0:Y:S01]  /*1cc0*/  LDC.64 R106, c[0x0][0x3d8] ;  /* 0x0000f600ff6a7b82 */ /* 0x000e220000000a00 */
[----:B------:R-:W-:Y:S02]  /*1cd0*/  SHF.R.S32.HI R19, RZ, 0x1f, R18 ;  /* 0x0000001fff137819 */ /* 0x000fe40000011412 */
[----:B-1----:R-:W-:-:S05]  /*1ce0*/  ISETP.NE.AND P0, PT, R0, 0x1, PT ;  /* 0x000000010000780c */ /* 0x002fca0003f05270 */
[----:B------:R-:W1:Y:S01]  /*1cf0*/  LDC.64 R112, c[0x0][0x3e8] ;  /* 0x0000fa00ff707b82 */ /* 0x000e620000000a00 */
[----:B------:R-:W-:-:S07]  /*1d00*/  IMAD R6, R13, R96, RZ ;  /* 0x000000600d067224 */ /* 0x000fce00078e02ff */
[----:B------:R-:W1:Y:S01]  /*1d10*/  @P0 LDC R3, c[0x0][0x42c] ;  /* 0x00010b00ff030b82 */ /* 0x000e620000000800 */
[----:B------:R-:W-:Y:S01]  /*1d20*/  IMAD.WIDE.U32 R4, R123, R96, RZ ;  /* 0x000000607b047225 */ /* 0x000fe200078e00ff */
[----:B------:R-:W-:-:S06]  /*1d30*/  SHF.R.U32.HI R20, RZ, 0x7, R20 ;  /* 0x00000007ff147819 */ /* 0x000fcc0000011614 */
[----:B------:R-:W1:Y:S01]  /*1d40*/  @P0 LDC R7, c[0x0][0x430] ;  /* 0x00010c00ff070b82 */ /* 0x000e620000000800 */
[----:B------:R-:W-:Y:S01]  /*1d50*/  ISETP.NE.AND P6, PT, R20, 0x1, PT ;  /* 0x000000011400780c */ /* 0x000fe20003fc5270 */
[----:B0-----:R-:W-:-:S04]  /*1d60*/  IMAD.WIDE.U32 R102, R22, R106, R18 ;  /* 0x0000006a16667225 */ /* 0x001fc800078e0012 */
[----:B-1----:R-:W-:-:S04]  /*1d70*/  @P0 IMAD.HI.U32 R0, R158, R3, RZ ;  /* 0x000000039e000227 */ /* 0x002fc800078e00ff */
[----:B------:R-:W-:Y:S01]  /*1d80*/  IMAD R3, R123, R97, R6 ;  /* 0x000000617b037224 */ /* 0x000fe200078e0206 */
[----:B------:R-:W-:-:S03]  /*1d90*/  @P0 SHF.R.U32.HI R158, RZ, R7, R0 ;  /* 0x00000007ff9e0219 */ /* 0x000fc60000011600 */
[----:B------:R-:W-:Y:S01]  /*1da0*/  IMAD.IADD R5, R5, 0x1, R3 ;  /* 0x0000000105057824 */ /* 0x000fe200078e0203 */
[----:B------:R-:W-:Y:S02]  /*1db0*/  ISETP.NE.U32.AND P0, PT, RZ, UR6, PT ;  /* 0x00000006ff007c0c */ /* 0x000fe4000bf05070 */
[----:B------:R-:W-:Y:S01]  /*1dc0*/  SHF.R.S32.HI R6, RZ, 0x1f, R158 ;  /* 0x0000001fff067819 */ /* 0x000fe2000001149e */
[----:B------:R-:W-:Y:S01]  /*1dd0*/  IMAD.WIDE.U32 R4, R158, UR4, R4 ;  /* 0x000000049e047c25 */ /* 0x000fe2000f8e0004 */
[----:B------:R-:W-:-:S03]  /*1de0*/  ISETP.NE.AND.EX P0, PT, RZ, UR7, PT, P0 ;  /* 0x00000007ff007c0c */ /* 0x000fc6000bf05300 */
[----:B------:R-:W-:-:S04]  /*1df0*/  IMAD R3, R6, UR4, RZ ;  /* 0x0000000406037c24 */ /* 0x000fc8000f8e02ff */
[----:B------:R-:W-:Y:S01]  /*1e00*/  IMAD R3, R158, UR5, R3 ;  /* 0x000000059e037c24 */ /* 0x000fe2000f8e0203 */
[----:B------:R-:W-:-:S03]  /*1e10*/  ULDC.64 UR4, c[0x0][0x300] ;  /* 0x0000c00000047ab9 */ /* 0x000fc60000000a00 */
[----:B------:R-:W-:Y:S01]  /*1e20*/  IMAD.IADD R5, R5, 0x1, R3 ;  /* 0x0000000105057824 */ /* 0x000fe200078e0203 */
[----:B--2---:R-:W-:-:S04]  /*1e30*/  LOP3.LUT R21, R21, 0xfffffffe, RZ, 0xc0, !PT ;  /* 0xfffffffe15157812 */ /* 0x004fc800078ec0ff */
[----:B------:R-:W-:-:S05]  /*1e40*/  @P2 LOP3.LUT R21, R21, 0x1, RZ, 0xfc, !PT ;  /* 0x0000000115152812 */ /* 0x000fca00078efcff */
[----:B------:R0:W-:Y:S04]  /*1e50*/  STL [R1], R21 ;  /* 0x0000001501007387 */ /* 0x0001e80000100800 */
[----:B------:R-:W2:Y:S04]  /*1e60*/  LDL R31, [R1+0x58] ;  /* 0x00005800011f7983 */ /* 0x000ea80000100800 */
[----:B------:R-:W2:Y:S04]  /*1e70*/  LDL R33, [R1+0x48] ;  /* 0x0000480001217983 */ /* 0x000ea80000100800 */
[----:B------:R-:W2:Y:S04]  /*1e80*/  LDL R34, [R1+0x4c] ;  /* 0x00004c0001227983 */ /* 0x000ea80000100800 */
[----:B------:R-:W2:Y:S01]  /*1e90*/  LDL R29, [R1+0x3c] ;  /* 0x00003c00011d7983 */ /* 0x000ea20000100800 */
[----:B---3--:R-:W-:-:S03]  /*1ea0*/  SHF.R.S32.HI R0, RZ, 0x1f, R27 ;  /* 0x0000001fff007819 */ /* 0x008fc6000001141b */
[----:B------:R-:W3:Y:S01]  /*1eb0*/  LDL R26, [R1+0x54] ;  /* 0x00005400011a7983 */ /* 0x000ee20000100800 */
[----:B------:R-:W-:Y:S02]  /*1ec0*/  SEL R9, R27, RZ, !P0 ;  /* 0x000000ff1b097207 */ /* 0x000fe40004000000 */
[----:B------:R-:W-:Y:S01]  /*1ed0*/  SEL R8, R0, RZ, !P0 ;  /* 0x000000ff00087207 */ /* 0x000fe20004000000 */
[----:B------:R-:W3:Y:S02]  /*1ee0*/  LDL R27, [R1+0x44] ;  /* 0x00004400011b7983 */ /* 0x000ee40000100800 */
[----:B------:R-:W-:Y:S02]  /*1ef0*/  IMAD.WIDE.U32 R98, R9, UR4, R4 ;  /* 0x0000000409627c25 */ /* 0x000fe4000f8e0004 */
[----:B0-----:R-:W3:Y:S02]  /*1f00*/  LDL R21, [R1+0x6c] ;  /* 0x00006c0001157983 */ /* 0x001ee40000100800 */
[----:B------:R-:W-:-:S02]  /*1f10*/  IMAD R0, R8, UR4, RZ ;  /* 0x0000000408007c24 */ /* 0x000fc4000f8e02ff */
[----:B------:R-:W3:Y:S02]  /*1f20*/  LDL R14, [R1+0x68] ;  /* 0x00006800010e7983 */ /* 0x000ee40000100800 */
[----:B------:R-:W-:Y:S01]  /*1f30*/  IMAD R15, R9, UR5, R0 ;  /* 0x00000005090f7c24 */ /* 0x000fe2000f8e0200 */
[----:B------:R-:W-:Y:S05]  /*1f40*/  @!P6 WARPSYNC.ALL ;  /* 0x000000000000e948 */ /* 0x000fea0003800000 */
[----:B------:R-:W3:Y:S01]  /*1f50*/  LDL R12, [R1+0x64] ;  /* 0x00006400010c7983 */ /* 0x000ee20000100800 */
[----:B------:R-:W-:Y:S01]  /*1f60*/  ULDC.64 UR4, c[0x0][0x320] ;  /* 0x0000c80000047ab9 */ /* 0x000fe20000000a00 */
[----:B------:R-:W-:-:S02]  /*1f70*/  IMAD R0, R23, R106, RZ ;  /* 0x0000006a17007224 */ /* 0x000fc400078e02ff */
[----:B------:R-:W3:Y:S01]  /*1f80*/  LDL R32, [R1+0x30] ;  /* 0x0000300001207983 */ /* 0x000ee20000100800 */
[----:B------:R-:W-:Y:S02]  /*1f90*/  IMAD R3, R6, UR4, RZ ;  /* 0x0000000406037c24 */ /* 0x000fe4000f8e02ff */
[C---:B------:R-:W-:Y:S01]  /*1fa0*/  IMAD.WIDE.U32 R4, R158.reuse, UR4, R16 ;  /* 0x000000049e047c25 */ /* 0x040fe2000f8e0010 */
[----:B------:R-:W3:Y:S03]  /*1fb0*/  LDL R30, [R1+0x40] ;  /* 0x00004000011e7983 */ /* 0x000ee60000100800 */
[----:B------:R-:W-:Y:S01]  /*1fc0*/  IMAD R3, R158, UR5, R3 ;  /* 0x000000059e037c24 */ /* 0x000fe2000f8e0203 */
[----:B------:R-:W3:Y:S01]  /*1fd0*/  LDL R28, [R1+0x50] ;  /* 0x00005000011c7983 */ /* 0x000ee20000100800 */
[----:B------:R-:W-:Y:S01]  /*1fe0*/  ULDC.64 UR4, c[0x0][0x328] ;  /* 0x0000ca0000047ab9 */ /* 0x000fe20000000a00 */
[----:B------:R-:W-:-:S02]  /*1ff0*/  IMAD R7, R22, R107, R0 ;  /* 0x0000006b16077224 */ /* 0x000fc400078e0200 */
[----:B------:R-:W-:Y:S01]  /*2000*/  IMAD.IADD R101, R5, 0x1, R3 ;  /* 0x0000000105657824 */ /* 0x000fe200078e0203 */
[----:B------:R-:W-:Y:S01]  /*2010*/  SEL R3, R11, RZ, P2 ;  /* 0x000000ff0b037207 */ /* 0x000fe20001000000 */
[----:B------:R-:W-:-:S04]  /*2020*/  IMAD R0, R8, UR4, RZ ;  /* 0x0000000408007c24 */ /* 0x000fc8000f8e02ff */
[----:B------:R-:W-:Y:S02]  /*2030*/  IMAD.IADD R3, R16, 0x1, R3 ;  /* 0x0000000110037824 */ /* 0x000fe400078e0203 */
[----:B------:R-:W-:Y:S02]  /*2040*/  IMAD R41, R9, UR5, R0 ;  /* 0x0000000509297c24 */ /* 0x000fe4000f8e0200 */
[----:B------:R-:W-:Y:S01]  /*2050*/  IMAD.MOV.U32 R100, RZ, RZ, R4 ;  /* 0x000000ffff647224 */ /* 0x000fe200078e0004 */
[----:B------:R-:W-:Y:S01]  /*2060*/  SHF.R.S32.HI R0, RZ, 0x1f, R3 ;  /* 0x0000001fff007819 */ /* 0x000fe20000011403 */
[----:B------:R-:W-:-:S03]  /*2070*/  IMAD.WIDE.U32 R4, R22, R106, R16 ;  /* 0x0000006a16047225 */ /* 0x000fc600078e0010 */
[----:B------:R-:W-:Y:S01]  /*2080*/  LEA.HI R10, R0, R3, RZ, 0x3 ;  /* 0x00000003000a7211 */ /* 0x000fe200078f18ff */
[-C--:B------:R-:W-:Y:S02]  /*2090*/  IMAD R6, R23, R112.reuse, RZ ;  /* 0x0000007017067224 */ /* 0x080fe400078e02ff */
[----:B------:R-:W-:Y:S02]  /*20a0*/  IMAD.IADD R103, R103, 0x1, R7 ;  /* 0x0000000167677824 */ /* 0x000fe400078e0207 */
[----:B------:R-:W-:Y:S02]  /*20b0*/  IMAD.IADD R5, R7, 0x1, R5 ;  /* 0x0000000107057824 */ /* 0x000fe400078e0205 */
[----:B------:R-:W-:-:S04]  /*20c0*/  IMAD.WIDE.U32 R108, R22, R112, R18 ;  /* 0x00000070166c7225 */ /* 0x000fc800078e0012 */
[----:B------:R-:W-:Y:S01]  /*20d0*/  IMAD R7, R22, R113, R6 ;  /* 0x0000007116077224 */ /* 0x000fe200078e0206 */
[----:B------:R-:W-:Y:S01]  /*20e0*/  LOP3.LUT R6, R36, 0x38, R10, 0xf8, !PT ;  /* 0x0000003824067812 */ /* 0x000fe200078ef80a */
[----:B------:R-:W-:-:S04]  /*20f0*/  IMAD.WIDE.U32 R110, R22, R112, R16 ;  /* 0x00000070166e7225 */ /* 0x000fc800078e0010 */
[----:B------:R-:W-:Y:S02]  /*2100*/  IMAD.IADD R109, R109, 0x1, R7 ;  /* 0x000000016d6d7824 */ /* 0x000fe400078e0207 */
[----:B------:R-:W-:Y:S01]  /*2110*/  IMAD.IADD R111, R7, 0x1, R111 ;  /* 0x00000001076f7824 */ /* 0x000fe200078e026f */
[----:B------:R-:W-:-:S04]  /*2120*/  LEA.HI R0, R0, R3, RZ, 0x6 ;  /* 0x0000000300007211 */ /* 0x000fc800078f30ff */
[----:B------:R-:W-:Y:S02]  /*2130*/  SHF.R.S32.HI R3, RZ, 0x6, R0 ;  /* 0x00000006ff037819 */ /* 0x000fe40000011400 */
[----:B----4-:R-:W-:-:S04]  /*2140*/  LOP3.LUT R0, R37, 0x38, R10, 0xf8, !PT ;  /* 0x0000003825007812 */ /* 0x010fc800078ef80a */
[----:B------:R-:W-:Y:S01]  /*2150*/  LOP3.LUT R0, R0, R35, RZ, 0x3c, !PT ;  /* 0x0000002300007212 */ /* 0x000fe200078e3cff */
[----:B------:R-:W-:Y:S01]  /*2160*/  IMAD.WIDE.U32 R100, R9, UR4, R100 ;  /* 0x0000000409647c25 */ /* 0x000fe2000f8e0064 */
[----:B-----5:R-:W-:Y:S01]  /*2170*/  SHF.R.S32.HI R9, RZ, 0x1f, R155 ;  /* 0x0000001fff097819 */ /* 0x020fe2000001149b */
[----:B------:R-:W-:Y:S01]  /*2180*/  ULDC UR4, c[0x0][0x2e4] ;  /* 0x0000b90000047ab9 */ /* 0x000fe20000000800 */
[C---:B------:R-:W-:Y:S01]  /*2190*/  SHF.L.U64.HI R115, R96.reuse, 0x5, R97 ;  /* 0x0000000560737819 */ /* 0x040fe20000010261 */
[----:B------:R-:W-:Y:S01]  /*21a0*/  IMAD.SHL.U32 R114, R96, 0x20, RZ ;  /* 0x0000002060727824 */ /* 0x000fe200078e00ff */
[----:B------:R-:W-:-:S03]  /*21b0*/  IADD3 R122, P0, R22, R123, RZ ;  /* 0x0000007b167a7210 */ /* 0x000fc60007f1e0ff */
[----:B------:R-:W-:-:S03]  /*21c0*/  IMAD.WIDE.U32 R116, R22, R96, R114 ;  /* 0x0000006016747225 */ /* 0x000fc600078e0072 */
[----:B------:R-:W-:Y:S01]  /*21d0*/  IADD3 R127, P1, R114, R116, RZ ;  /* 0x00000074727f7210 */ /* 0x000fe20007f3e0ff */
[----:B------:R-:W-:-:S03]  /*21e0*/  IMAD.X R123, R23, 0x1, R13, P0 ;  /* 0x00000001177b7824 */ /* 0x000fc600000e060d */
[----:B------:R-:W-:Y:S01]  /*21f0*/  IADD3 R130, P0, R127, R114, RZ ;  /* 0x000000727f827210 */ /* 0x000fe20007f1e0ff */
[----:B------:R-:W-:Y:S01]  /*2200*/  IMAD.WIDE.U32 R118, R22, R96, R16 ;  /* 0x0000006016767225 */ /* 0x000fe200078e0010 */
[C-C-:B------:R-:W-:Y:S02]  /*2210*/  SHF.L.U64.HI R144, R96.reuse, 0x6, R97.reuse ;  /* 0x0000000660907819 */ /* 0x140fe40000010261 */
[----:B------:R-:W-:Y:S01]  /*2220*/  SHF.L.U64.HI R139, R96, 0x7, R97 ;  /* 0x00000007608b7819 */ /* 0x000fe20000010261 */
[----:B------:R-:W-:Y:S02]  /*2230*/  IMAD.IADD R15, R99, 0x1, R15 ;  /* 0x00000001630f7824 */ /* 0x000fe400078e020f */
[----:B------:R-:W-:Y:S01]  /*2240*/  IMAD R39, R97, 0xb0, RZ ;  /* 0x000000b061277824 */ /* 0x000fe200078e02ff */
[C---:B------:R-:W-:Y:S01]  /*2250*/  SHF.L.U64.HI R38, R106.reuse, 0x5, R107 ;  /* 0x000000056a267819 */ /* 0x040fe2000001026b */
[----:B------:R-:W-:Y:S01]  /*2260*/  IMAD.WIDE.U32 R104, R155, R106, R4 ;  /* 0x0000006a9b687225 */ /* 0x000fe200078e0004 */
[----:B------:R-:W-:-:S02]  /*2270*/  SHF.L.U64.HI R37, R106, 0x6, R107 ;  /* 0x000000066a257819 */ /* 0x000fc4000001026b */
[----:B------:R-:W-:Y:S01]  /*2280*/  SHF.L.U64.HI R36, R106, 0x7, R107 ;  /* 0x000000076a247819 */ /* 0x000fe2000001026b */
[----:B------:R-:W-:Y:S01]  /*2290*/  IMAD R143, R107, 0xb0, RZ ;  /* 0x000000b06b8f7824 */ /* 0x000fe200078e02ff */
[----:B------:R-:W-:Y:S01]  /*22a0*/  SHF.L.U64.HI R120, R112, 0x7, R113 ;  /* 0x0000000770787819 */ /* 0x000fe20000010271 */
[----:B------:R-:W-:Y:S01]  /*22b0*/  IMAD.SHL.U32 R35, R106, 0x20, RZ ;  /* 0x000000206a237824 */ /* 0x000fe200078e00ff */
[----:B------:R-:W-:Y:S01]  /*22c0*/  IADD3 R13, P2, R98, 0x40, RZ ;  /* 0x00000040620d7810 */ /* 0x000fe20007f5e0ff */
[----:B------:R-:W-:-:S04]  /*22d0*/  IMAD.WIDE.U32 R102, R155, R106, R102 ;  /* 0x0000006a9b667225 */ /* 0x000fc800078e0066 */
[----:B------:R-:W-:Y:S02]  /*22e0*/  IMAD R5, R113, 0xb0, RZ ;  /* 0x000000b071057824 */ /* 0x000fe400078e02ff */
[----:B------:R-:W-:Y:S02]  /*22f0*/  IMAD.SHL.U32 R121, R112, 0x80, RZ ;  /* 0x0000008070797824 */ /* 0x000fe400078e00ff */
[----:B------:R-:W-:-:S04]  /*2300*/  IMAD.WIDE.U32 R108, R155, R112, R108 ;  /* 0x000000709b6c7225 */ /* 0x000fc800078e006c */
[----:B------:R-:W-:-:S04]  /*2310*/  IMAD.WIDE.U32 R110, R155, R112, R110 ;  /* 0x000000709b6e7225 */ /* 0x000fc800078e006e */
[----:B------:R-:W-:Y:S01]  /*2320*/  VIADD R161, R20, 0x8 ;  /* 0x0000000814a17836 */ /* 0x000fe20000000000 */
[----:B------:R-:W-:Y:S01]  /*2330*/  LOP3.LUT R20, R10, 0xfffffff8, RZ, 0xc0, !PT ;  /* 0xfffffff80a147812 */ /* 0x000fe200078ec0ff */
[----:B------:R-:W-:Y:S01]  /*2340*/  IMAD.WIDE.U32 R158, R96, 0xb0, RZ ;  /* 0x000000b0609e7825 */ /* 0x000fe200078e00ff */
[----:B------:R-:W-:Y:S02]  /*2350*/  SHF.R.S32.HI R146, RZ, 0x1f, R225 ;  /* 0x0000001fff927819 */ /* 0x000fe400000114e1 */
[----:B------:R-:W-:Y:S01]  /*2360*/  SHF.R.S32.HI R145, RZ, 0x1f, R226 ;  /* 0x0000001fff917819 */ /* 0x000fe200000114e2 */
[----:B------:R-:W-:Y:S01]  /*2370*/  IMAD.IADD R39, R159, 0x1, R39 ;  /* 0x000000019f277824 */ /* 0x000fe200078e0227 */
[----:B--2---:R-:W-:Y:S02]  /*2380*/  LOP3.LUT R7, R6, R31, RZ, 0x3c, !PT ;  /* 0x0000001f06077212 */ /* 0x004fe400078e3cff */
[----:B------:R-:W0:Y:S01]  /*2390*/  S2R R31, SR_TID.X ;  /* 0x00000000001f7919 */ /* 0x000e220000002100 */
[----:B------:R-:W-:-:S04]  /*23a0*/  IMAD R150, R3, 0x2c00, R33 ;  /* 0x00002c0003967824 */ /* 0x000fc800078e0221 */
[----:B------:R-:W-:Y:S02]  /*23b0*/  IMAD.IADD R150, R150, 0x1, R7 ;  /* 0x0000000196967824 */ /* 0x000fe400078e0207 */
[----:B------:R-:W-:Y:S01]  /*23c0*/  IMAD R151, R3, 0x2c00, R34 ;  /* 0x00002c0003977824 */ /* 0x000fe200078e0222 */
[----:B---3--:R-:W-:Y:S02]  /*23d0*/  SHF.R.U32.HI R138, RZ, 0x3, R27 ;  /* 0x00000003ff8a7819 */ /* 0x008fe4000001161b */
[----:B------:R-:W-:Y:S01]  /*23e0*/  LOP3.LUT R7, R27, 0x38, R10, 0xf8, !PT ;  /* 0x000000381b077812 */ /* 0x000fe200078ef80a */
[----:B0-----:R-:W-:-:S05]  /*23f0*/  VIADD R31, R31, 0xffffff80 ;  /* 0xffffff801f1f7836 */ /* 0x001fca0000000000 */
[----:B------:R-:W-:-:S04]  /*2400*/  SHF.R.S32.HI R27, RZ, 0x1f, R31 ;  /* 0x0000001fff1b7819 */ /* 0x000fc8000001141f */
[----:B------:R-:W-:Y:S01]  /*2410*/  LEA.HI R27, R27, R31, RZ, 0x6 ;  /* 0x0000001f1b1b7211 */ /* 0x000fe200078f30ff */
[----:B------:R-:W-:Y:S01]  /*2420*/  IMAD.IADD R151, R151, 0x1, R0 ;  /* 0x0000000197977824 */ /* 0x000fe200078e0200 */
[----:B------:R-:W-:-:S03]  /*2430*/  LOP3.LUT R0, R10, 0x38, RZ, 0xc0, !PT ;  /* 0x000000380a007812 */ /* 0x000fc600078ec0ff */
[----:B------:R-:W-:Y:S01]  /*2440*/  IMAD.SHL.U32 R27, R27, 0x8, RZ ;  /* 0x000000081b1b7824 */ /* 0x000fe200078e00ff */
[----:B------:R-:W-:-:S04]  /*2450*/  LOP3.LUT R0, R0, 0x1c0, R29, 0xf8, !PT ;  /* 0x000001c000007812 */ /* 0x000fc800078ef81d */
[----:B------:R-:W-:Y:S01]  /*2460*/  LOP3.LUT R27, R27, 0xfffffe00, RZ, 0xc0, !PT ;  /* 0xfffffe001b1b7812 */ /* 0x000fe200078ec0ff */
[C---:B------:R-:W-:Y:S02]  /*2470*/  IMAD R149, R3.reuse, 0x2c00, R26 ;  /* 0x00002c0003957824 */ /* 0x040fe400078e021a */
[C---:B------:R-:W-:Y:S02]  /*2480*/  IMAD R148, R3.reuse, 0x2c00, R21 ;  /* 0x00002c0003947824 */ /* 0x040fe400078e0215 */
[C---:B------:R-:W-:Y:S02]  /*2490*/  IMAD R154, R3.reuse, 0x2c00, R27 ;  /* 0x00002c00039a7824 */ /* 0x040fe400078e021b */
[----:B------:R-:W-:Y:S01]  /*24a0*/  IMAD R147, R3, 0x2c00, R14 ;  /* 0x00002c0003937824 */ /* 0x000fe200078e020e */
[----:B------:R-:W-:Y:S01]  /*24b0*/  LOP3.LUT R3, R0, R12, RZ, 0x3c, !PT ;  /* 0x0000000c00037212 */ /* 0x000fe200078e3cff */
[----:B------:R-:W-:-:S04]  /*24c0*/  IMAD R0, R9, R106, RZ ;  /* 0x0000006a09007224 */ /* 0x000fc800078e02ff */
[----:B------:R-:W-:Y:S02]  /*24d0*/  IMAD R27, R155, R107, R0 ;  /* 0x0000006b9b1b7224 */ /* 0x000fe400078e0200 */
[----:B------:R-:W-:-:S04]  /*24e0*/  IMAD R0, R9, R112, RZ ;  /* 0x0000007009007224 */ /* 0x000fc800078e02ff */
[----:B------:R-:W-:Y:S02]  /*24f0*/  IMAD R21, R155, R113, R0 ;  /* 0x000000719b157224 */ /* 0x000fe400078e0200 */
[----:B------:R-:W-:Y:S02]  /*2500*/  IMAD R0, R23, R96, RZ ;  /* 0x0000006017007224 */ /* 0x000fe400078e02ff */
[----:B------:R-:W-:Y:S02]  /*2510*/  IMAD.IADD R154, R154, 0x1, R3 ;  /* 0x000000019a9a7824 */ /* 0x000fe400078e0203 */
[----:B------:R-:W-:-:S04]  /*2520*/  IMAD R3, R22, R97, R0 ;  /* 0x0000006116037224 */ /* 0x000fc800078e0200 */
[----:B------:R-:W-:-:S04]  /*2530*/  IMAD.IADD R125, R3, 0x1, R117 ;  /* 0x00000001037d7824 */ /* 0x000fc800078e0275 */
[----:B------:R-:W-:-:S04]  /*2540*/  IMAD.X R126, R125, 0x1, R115, P1 ;  /* 0x000000017d7e7824 */ /* 0x000fc800008e0673 */
[--C-:B------:R-:W-:Y:S01]  /*2550*/  IMAD.X R128, R126, 0x1, R115.reuse, P0 ;  /* 0x000000017e807824 */ /* 0x100fe200000e0673 */
[----:B------:R-:W-:Y:S02]  /*2560*/  IADD3 R136, P0, R130, R114, RZ ;  /* 0x0000007282887210 */ /* 0x000fe40007f1e0ff */
[----:B------:R-:W-:Y:S02]  /*2570*/  SHF.R.U32.HI R137, RZ, 0x3, R30 ;  /* 0x00000003ff897819 */ /* 0x000fe4000001161e */
[--C-:B------:R-:W-:Y:S01]  /*2580*/  LOP3.LUT R6, R32, 0x38, R10.reuse, 0xf8, !PT ;  /* 0x0000003820067812 */ /* 0x100fe200078ef80a */
[----:B------:R-:W-:Y:S01]  /*2590*/  IMAD.X R131, R128, 0x1, R115, P0 ;  /* 0x0000000180837824 */ /* 0x000fe200000e0673 */
[----:B------:R-:W-:Y:S01]  /*25a0*/  LOP3.LUT R8, R30, 0x38, R10, 0xf8, !PT ;  /* 0x000000381e087812 */ /* 0x000fe200078ef80a */
[----:B------:R-:W-:Y:S01]  /*25b0*/  IMAD.IADD R124, R119, 0x1, R3 ;  /* 0x00000001777c7824 */ /* 0x000fe200078e0203 */
[----:B------:R-:W-:Y:S01]  /*25c0*/  IADD3 R14, P0, R98, R118, RZ ;  /* 0x00000076620e7210 */ /* 0x000fe20007f1e0ff */
[----:B------:R-:W-:Y:S01]  /*25d0*/  IMAD.SHL.U32 R97, R11, 0x2, RZ ;  /* 0x000000020b617824 */ /* 0x000fe200078e00ff */
[----:B------:R-:W-:Y:S01]  /*25e0*/  LOP3.LUT R6, R6, R28, RZ, 0x3c, !PT ;  /* 0x0000001c06067212 */ /* 0x000fe200078e3cff */
[C---:B------:R-:W-:Y:S01]  /*25f0*/  IMAD.SHL.U32 R34, R106.reuse, 0x40, RZ ;  /* 0x000000406a227824 */ /* 0x040fe200078e00ff */
[----:B------:R-:W-:Y:S01]  /*2600*/  LOP3.LUT R7, R7, R138, RZ, 0x3c, !PT ;  /* 0x0000008a07077212 */ /* 0x000fe200078e3cff */
[----:B------:R-:W-:Y:S01]  /*2610*/  IMAD.SHL.U32 R33, R106, 0x80, RZ ;  /* 0x000000806a217824 */ /* 0x000fe200078e00ff */
[----:B------:R-:W-:Y:S01]  /*2620*/  LOP3.LUT R8, R8, R137, RZ, 0x3c, !PT ;  /* 0x0000008908087212 */ /* 0x000fe200078e3cff */
[C---:B------:R-:W-:Y:S01]  /*2630*/  IMAD.SHL.U32 R30, R112.reuse, 0x20, RZ ;  /* 0x00000020701e7824 */ /* 0x040fe200078e00ff */
[C-C-:B------:R-:W-:Y:S01]  /*2640*/  SHF.L.U64.HI R32, R112.reuse, 0x5, R113.reuse ;  /* 0x0000000570207819 */ /* 0x140fe20000010271 */
[C---:B------:R-:W-:Y:S01]  /*2650*/  IMAD.SHL.U32 R29, R112.reuse, 0x40, RZ ;  /* 0x00000040701d7824 */ /* 0x040fe200078e00ff */
[----:B------:R-:W-:Y:S01]  /*2660*/  SHF.L.U64.HI R31, R112, 0x6, R113 ;  /* 0x00000006701f7819 */ /* 0x000fe20000010271 */
[----:B------:R-:W-:Y:S01]  /*2670*/  IMAD.WIDE.U32 R106, R106, 0xb0, RZ ;  /* 0x000000b06a6a7825 */ /* 0x000fe200078e00ff */
[----:B------:R-:W-:-:S02]  /*2680*/  IADD3 R141, P3, R136, R114, RZ ;  /* 0x00000072888d7210 */ /* 0x000fc40007f7e0ff */
[----:B------:R-:W-:Y:S01]  /*2690*/  IADD3 R11, P4, R14, 0x40, RZ ;  /* 0x000000400e0b7810 */ /* 0x000fe20007f9e0ff */
[----:B------:R-:W-:-:S04]  /*26a0*/  IMAD.WIDE.U32 R112, R112, 0xb0, RZ ;  /* 0x000000b070707825 */ /* 0x000fc800078e00ff */
[----:B------:R-:W-:Y:S01]  /*26b0*/  IMAD.X R12, R124, 0x1, R15, P0 ;  /* 0x000000017c0c7824 */ /* 0x000fe200000e060f */
[----:B------:R-:W-:Y:S01]  /*26c0*/  ISETP.GE.AND P0, PT, R16, UR4, PT ;  /* 0x0000000410007c0c */ /* 0x000fe2000bf06270 */
[----:B------:R-:W-:Y:S01]  /*26d0*/  IMAD.IADD R149, R149, 0x1, R6 ;  /* 0x0000000195957824 */ /* 0x000fe200078e0206 */
[----:B------:R-:W-:Y:S01]  /*26e0*/  ISETP.GE.AND P1, PT, R227, UR4, PT ;  /* 0x00000004e3007c0c */ /* 0x000fe2000bf26270 */
[----:B------:R-:W-:Y:S01]  /*26f0*/  IMAD.IADD R148, R148, 0x1, R7 ;  /* 0x0000000194947824 */ /* 0x000fe200078e0207 */
[----:B------:R-:W-:Y:S01]  /*2700*/  SHF.R.S32.HI R10, RZ, 0x3, R10 ;  /* 0x00000003ff0a7819 */ /* 0x000fe2000001140a */
[----:B------:R-:W-:Y:S01]  /*2710*/  IMAD.IADD R147, R147, 0x1, R8 ;  /* 0x0000000193937824 */ /* 0x000fe200078e0208 */
[----:B------:R-:W-:Y:S01]  /*2720*/  SHF.R.S32.HI R9, RZ, 0x1f, R20 ;  /* 0x0000001fff097819 */ /* 0x000fe20000011414 */
[----:B------:R-:W-:Y:S02]  /*2730*/  IMAD.IADD R28, R103, 0x1, R27 ;  /* 0x00000001671c7824 */ /* 0x000fe400078e021b */
[----:B------:R-:W-:-:S02]  /*2740*/  IMAD.IADD R26, R109, 0x1, R21 ;  /* 0x000000016d1a7824 */ /* 0x000fc400078e0215 */
[----:B------:R-:W-:Y:S02]  /*2750*/  IMAD.IADD R143, R107, 0x1, R143 ;  /* 0x000000016b8f7824 */ /* 0x000fe400078e028f */
[----:B------:R-:W-:Y:S02]  /*2760*/  IMAD.IADD R142, R113, 0x1, R5 ;  /* 0x00000001718e7824 */ /* 0x000fe400078e0205 */
[----:B------:R-:W-:Y:S02]  /*2770*/  IMAD.IADD R27, R27, 0x1, R105 ;  /* 0x000000011b1b7824 */ /* 0x000fe400078e0269 */
[----:B------:R-:W-:Y:S02]  /*2780*/  IMAD.IADD R21, R21, 0x1, R111 ;  /* 0x0000000115157824 */ /* 0x000fe400078e026f */
[----:B------:R-:W-:Y:S02]  /*2790*/  IMAD.X R140, R131, 0x1, R115, P3 ;  /* 0x00000001838c7824 */ /* 0x000fe400018e0673 */
[----:B------:R-:W-:-:S02]  /*27a0*/  IMAD.X R8, RZ, RZ, R15, P2 ;  /* 0x000000ffff087224 */ /* 0x000fc400010e060f */
[----:B------:R-:W-:Y:S02]  /*27b0*/  IMAD.X R7, RZ, RZ, R12, P4 ;  /* 0x000000ffff077224 */ /* 0x000fe400020e060c */
[----:B------:R-:W-:Y:S01]  /*27c0*/  IMAD.IADD R6, R101, 0x1, R41 ;  /* 0x0000000165067824 */ /* 0x000fe200078e0229 */
[----:B------:R-:W-:Y:S06]  /*27d0*/  @!P6 BAR.SYNC.DEFER_BLOCKING 0x9, 0x100 ;  /* 0x024400000000eb1d */ /* 0x000fec0000010000 */
.L_x_6090:
[----:B------:R-:W2:Y:S01]  /*27e0*/  LDL R0, [R1+0x60] ;  /* 0x0000600001007983 */ /* 0x000ea20000100800 */
[----:B------:R-:W0:Y:S03]  /*27f0*/  LDC R80, c[0x0][0x3d4] ;  /* 0x0000f500ff507b82 */ /* 0x000e260000000800 */
[----:B---34-:R-:W3:Y:S01]  /*2800*/  LDL.LU R46, [R1] ;  /* 0x00000000012e7983 */ /* 0x018ee20000300800 */
[----:B------:R-:W-:Y:S01]  /*2810*/  VIADD R24, R24, 0xffffffff ;  /* 0xffffffff18187836 */ /* 0x000fe20000000000 */
[----:B------:R-:W-:Y:S05]  /*2820*/  YIELD ;  /* 0x0000000000007946 */ /* 0x000fea0003800000 */
[----:B------:R-:W-:Y:S01]  /*2830*/  ISETP.GT.AND P3, PT, R24, R129, PT ;  /* 0x000000811800720c */ /* 0x000fe20003f64270 */
[----:B------:R-:W-:Y:S01]  /*2840*/  BSSY B0, `(.L_x_5967) ;  /* 0x0000916000007945 */ /* 0x000fe20003800000 */
[----:B0-----:R-:W-:Y:S01]  /*2850*/  ISETP.GE.AND P2, PT, R80, 0x1, PT ;  /* 0x000000015000780c */ /* 0x001fe20003f46270 */
[----:B--2---:R-:W-:Y:S01]  /*2860*/  IMAD R5, R220, 0x5800, R0 ;  /* 0x00005800dc057824 */ /* 0x004fe200078e0200 */
[----:B---3--:R-:W-:-:S03]  /*2870*/  LOP3.LUT R46, R46, 0xffffffef, RZ, 0xc0, !PT ;  /* 0xffffffef2e2e7812 */ /* 0x008fc600078ec0ff */
[----:B------:R-:W-:-:S06]  /*2880*/  IMAD R5, R5, 0x2, R2 ;  /* 0x0000000205057824 */ /* 0x000fcc00078e0202 */
[----:B------:R-:W-:-:S05]  /*2890*/  @P3 LOP3.LUT R46, R46, 0x10, RZ, 0xfc, !PT ;  /* 0x000000102e2e3812 */ /* 0x000fca00078efcff */
[----:B------:R0:W-:Y:S01]  /*28a0*/  STL [R1], R46 ;  /* 0x0000002e01007387 */ /* 0x0001e20000100800 */
[----:B-1----:R-:W-:Y:S05]  /*28b0*/  @!P2 BRA `(.L_x_5968) ;  /* 0x0000008400eca947 */ /* 0x002fea0003800000 */
[----:B------:R-:W-:Y:S01]  /*28c0*/  ULDC.U8 UR4, c[0x0][0x3f0] ;  /* 0x0000fc0000047ab9 */ /* 0x000fe20000000000 */
[----:B------:R-:W-:Y:S01]  /*28d0*/  SHF.R.S32.HI R3, RZ, 0x1f, R24 ;  /* 0x0000001fff037819 */ /* 0x000fe20000011418 */
[-C--:B------:R-:W-:Y:S01]  /*28e0*/  IMAD R4, R143, R24.reuse, RZ ;  /* 0x000000188f047224 */ /* 0x080fe200078e02ff */
[----:B------:R-:W-:Y:S01]  /*28f0*/  ISETP.NE.AND P2, PT, RZ, UR4, PT ;  /* 0x00000004ff007c0c */ /* 0x000fe2000bf45270 */
[-C--:B------:R-:W-:Y:S02]  /*2900*/  IMAD R0, R39, R24.reuse, RZ ;  /* 0x0000001827007224 */ /* 0x080fe400078e02ff */
[----:B------:R-:W-:Y:S02]  /*2910*/  IMAD R40, R142, R24, RZ ;  /* 0x000000188e287224 */ /* 0x000fe400078e02ff */
[----:B------:R-:W-:Y:S02]  /*2920*/  IMAD R43, R3, R106, R4 ;  /* 0x0000006a032b7224 */ /* 0x000fe400078e0204 */
[----:B------:R-:W-:-:S02]  /*2930*/  IMAD R4, R24, -0xb0, R25 ;  /* 0xffffff5018047824 */ /* 0x000fc400078e0219 */
[C---:B------:R-:W-:Y:S02]  /*2940*/  IMAD R41, R3.reuse, R158, R0 ;  /* 0x0000009e03297224 */ /* 0x040fe400078e0200 */
[----:B------:R-:W-:Y:S01]  /*2950*/  IMAD R45, R3, R112, R40 ;  /* 0x00000070032d7224 */ /* 0x000fe200078e0228 */
[----:B------:R-:W-:Y:S01]  /*2960*/  VIMNMX R4, R4, 0xb0, PT ;  /* 0x000000b004047848 */ /* 0x000fe20003fe0100 */
[----:B------:R-:W-:-:S04]  /*2970*/  IMAD.WIDE.U32 R132, R158, R24, RZ ;  /* 0x000000189e847225 */ /* 0x000fc800078e00ff */
[----:B------:R-:W-:-:S04]  /*2980*/  IMAD.WIDE.U32 R92, R106, R24, RZ ;  /* 0x000000186a5c7225 */ /* 0x000fc800078e00ff */
[----:B------:R-:W-:-:S04]  /*2990*/  IMAD.WIDE.U32 R90, R112, R24, RZ ;  /* 0x00000018705a7225 */ /* 0x000fc800078e00ff */
[----:B------:R-:W-:Y:S02]  /*29a0*/  IMAD.IADD R88, R133, 0x1, R41 ;  /* 0x0000000185587824 */ /* 0x000fe400078e0229 */
        /* <DEDUP_REMOVED lines=9> */
[----:B------:R-:W-:-:S03]  /*2a40*/  CS2R R152, SRZ ;  /* 0x0000000000987805 */ /* 0x000fc6000001ff00 */
[----:B------:R-:W-:Y:S05]  /*2a50*/  @P3 BRA `(.L_x_5971) ;  /* 0x0000000000543947 */ /* 0x000fea0003800000 */
[----:B------:R-:W-:Y:S01]  /*2a60*/  IADD3 R41, P2, R102, R92, RZ ;  /* 0x0000005c66297210 */ /* 0x000fe20007f5e0ff */
[----:B------:R-:W-:Y:S01]  /*2a70*/  ULDC.64 UR4, c[0x0][0x3c8] ;  /* 0x0000f20000047ab9 */ /* 0x000fe20000000a00 */
[----:B------:R-:W-:Y:S02]  /*2a80*/  CS2R R134, SRZ ;  /* 0x0000000000867805 */ /* 0x000fe4000001ff00 */
[----:B------:R-:W-:Y:S01]  /*2a90*/  CS2R R152, SRZ ;  /* 0x0000000000987805 */ /* 0x000fe2000001ff00 */
[----:B------:R-:W-:Y:S01]  /*2aa0*/  ULDC.64 UR6, c[0x0][0x208] ;  /* 0x0000820000067ab9 */ /* 0x000fe20000000a00 */
        /* <DEDUP_REMOVED lines=16> */
.L_x_5971:
[----:B------:R-:W-:Y:S05]  /*2bb0*/  BSYNC B1 ;  /* 0x0000000000017941 */ /* 0x000fea0003800000 */
.L_x_5970:
[----:B------:R-:W-:Y:S01]  /*2bc0*/  ISETP.GE.AND P4, PT, R223, R4, PT ;  /* 0x00000004df00720c */ /* 0x000fe20003f86270 */
[----:B-1---5:R-:W-:Y:S01]  /*2bd0*/  IMAD.MOV.U32 R40, RZ, RZ, R86 ;  /* 0x000000ffff287224 */ /* 0x022fe200078e0056 */
[----:B------:R-:W-:Y:S01]  /*2be0*/  BSSY B1, `(.L_x_5972) ;  /* 0x0000029000017945 */ /* 0x000fe20003800000 */
[----:B------:R-:W-:Y:S01]  /*2bf0*/  IMAD.MOV.U32 R41, RZ, RZ, R87 ;  /* 0x000000ffff297224 */ /* 0x000fe200078e0057 */
[----:B------:R-:W-:Y:S01]  /*2c00*/  CS2R R82, SRZ ;  /* 0x0000000000527805 */ /* 0x000fe2000001ff00 */
        /* <DEDUP_REMOVED lines=15> */
[----:B------:R-:W-:Y:S01]  /*2d00*/  PRMT R194, R43, 0x7610, R194 ;  /* 0x000076102bc27816 */ /* 0x000fe200000000c2 */
[----:B------:R-:W-:Y:S06]  /*2d10*/  @P4 BRA `(.L_x_5973) ;  /* 0x0000000000544947 */ /* 0x000fec0003800000 */
[----:B------:R-:W-:Y:S01]  /*2d20*/  IADD3 R41, P2, P5, R102, R92, R35 ;  /* 0x0000005c66297210 */ /* 0x000fe20007d5e023 */
[----:B------:R-:W-:Y:S01]  /*2d30*/  ULDC.64 UR4, c[0x0][0x3c8] ;  /* 0x0000f20000047ab9 */ /* 0x000fe20000000a00 */
[----:B------:R-:W-:Y:S02]  /*2d40*/  CS2R R82, SRZ ;  /* 0x0000000000527805 */ /* 0x000fe4000001ff00 */
[----:B------:R-:W-:Y:S02]  /*2d50*/  CS2R R84, SRZ ;  /* 0x0000000000547805 */ /* 0x000fe4000001ff00 */
[----:B------:R-:W-:Y:S01]  /*2d60*/  IADD3.X R42, R28, R3, R38, P2, P5 ;  /* 0x000000031c2a7210 */ /* 0x000fe200017ea426 */
[----:B------:R-:W-:Y:S01]  /*2d70*/  ULDC.64 UR6, c[0x0][0x208] ;  /* 0x0000820000067ab9 */ /* 0x000fe20000000a00 */
[----:B------:R-:W-:-:S04]  /*2d80*/  IADD3 R43, P2, P5, R108, R90, R30 ;  /* 0x0000005a6c2b7210 */ /* 0x000fc80007d5e01e */
        /* <DEDUP_REMOVED lines=14> */
.L_x_5973:
[----:B------:R-:W-:Y:S05]  /*2e70*/  BSYNC B1 ;  /* 0x0000000000017941 */ /* 0x000fea0003800000 */
.L_x_5972:
[----:B------:R-:W-:Y:S01]  /*2e80*/  ISETP.GE.AND P2, PT, R222, R4, PT ;  /* 0x00000004de00720c */ /* 0x000fe20003f46270 */
[----:B------:R-:W-:Y:S01]  /*2e90*/  IMAD.MOV.U32 R45, RZ, RZ, R46 ;  /* 0x000000ffff2d7224 */ /* 0x000fe200078e002e */
[----:B------:R-:W-:Y:S01]  /*2ea0*/  BSSY B1, `(.L_x_5974) ;  /* 0x000002f000017945 */ /* 0x000fe20003800000 */
[----:B-1---5:R-:W-:Y:S01]  /*2eb0*/  IMAD.MOV.U32 R40, RZ, RZ, R76 ;  /* 0x000000ffff287224 */ /* 0x022fe200078e004c */
[----:B------:R-:W-:Y:S01]  /*2ec0*/  CS2R R60, SRZ ;  /* 0x00000000003c7805 */ /* 0x000fe2000001ff00 */
[----:B------:R-:W-:Y:S01]  /*2ed0*/  IMAD.MOV.U32 R41, RZ, RZ, R77 ;  /* 0x000000ffff297224 */ /* 0x000fe200078e004d */
[----:B------:R-:W-:Y:S01]  /*2ee0*/  LOP3.LUT R45, R45, 0xfffffffb, RZ, 0xc0, !PT ;  /* 0xfffffffb2d2d7812 */ /* 0x000fe200078ec0ff */
[----:B------:R-:W-:Y:S01]  /*2ef0*/  IMAD.MOV.U32 R42, RZ, RZ, R82 ;  /* 0x000000ffff2a7224 */ /* 0x000fe200078e0052 */
[----:B------:R-:W-:Y:S01]  /*2f00*/  PRMT R202, R40, 0x7610, R202 ;  /* 0x0000761028ca7816 */ /* 0x000fe200000000ca */
[----:B------:R-:W-:Y:S01]  /*2f10*/  IMAD.MOV.U32 R43, RZ, RZ, R83 ;  /* 0x000000ffff2b7224 */ /* 0x000fe200078e0053 */
[----:B------:R-:W-:Y:S01]  /*2f20*/  PRMT R201, R41, 0x7610, R201 ;  /* 0x0000761029c97816 */ /* 0x000fe200000000c9 */
[----:B------:R-:W-:Y:S01]  /*2f30*/  IMAD.MOV.U32 R40, RZ, RZ, R78 ;  /* 0x000000ffff287224 */ /* 0x000fe200078e004e */
[----:B------:R-:W-:Y:S01]  /*2f40*/  PRMT R167, R167, 0x5410, R42 ;  /* 0x00005410a7a77816 */ /* 0x000fe2000000002a */
[----:B------:R-:W-:Y:S01]  /*2f50*/  IMAD.MOV.U32 R41, RZ, RZ, R79 ;  /* 0x000000ffff297224 */ /* 0x000fe200078e004f */
[----:B------:R-:W-:Y:S01]  /*2f60*/  @P2 LOP3.LUT R45, R45, 0x4, RZ, 0xfc, !PT ;  /* 0x000000042d2d2812 */ /* 0x000fe200078efcff */
[----:B------:R-:W-:Y:S01]  /*2f70*/  IMAD.MOV.U32 R42, RZ, RZ, R84 ;  /* 0x000000ffff2a7224 */ /* 0x000fe200078e0054 */
[----:B------:R-:W-:Y:S01]  /*2f80*/  PRMT R203, R43, 0x7610, R203 ;  /* 0x000076102bcb7816 */ /* 0x000fe200000000cb */
[----:B------:R-:W-:Y:S01]  /*2f90*/  IMAD.MOV.U32 R43, RZ, RZ, R85 ;  /* 0x000000ffff2b7224 */ /* 0x000fe200078e0055 */
[----:B------:R-:W-:Y:S01]  /*2fa0*/  PRMT R200, R40, 0x7610, R200 ;  /* 0x0000761028c87816 */ /* 0x000fe200000000c8 */
[----:B------:R1:W-:Y:S01]  /*2fb0*/  STL [R1], R45 ;  /* 0x0000002d01007387 */ /* 0x0003e20000100800 */
[----:B------:R-:W-:-:S02]  /*2fc0*/  PRMT R199, R41, 0x7610, R199 ;  /* 0x0000761029c77816 */ /* 0x000fc400000000c7 */
[----:B------:R-:W-:Y:S02]  /*2fd0*/  CS2R R68, SRZ ;  /* 0x0000000000447805 */ /* 0x000fe4000001ff00 */
[----:B------:R-:W-:Y:S02]  /*2fe0*/  PRMT R168, R168, 0x5410, R42 ;  /* 0x00005410a8a87816 */ /* 0x000fe4000000002a */
[----:B------:R-:W-:Y:S02]  /*2ff0*/  CS2R R72, SRZ ;  /* 0x0000000000487805 */ /* 0x000fe4000001ff00 */
[----:B------:R-:W-:Y:S02]  /*3000*/  PRMT R169, R169, 0x5410, R43 ;  /* 0x00005410a9a97816 */ /* 0x000fe4000000002b */
[----:B------:R-:W-:Y:S02]  /*3010*/  CS2R R70, SRZ ;  /* 0x0000000000467805 */ /* 0x000fe4000001ff00 */
[----:B------:R-:W-:Y:S01]  /*3020*/  CS2R R74, SRZ ;  /* 0x00000000004a7805 */ /* 0x000fe2000001ff00 */
[----:B-1----:R-:W-:Y:S06]  /*3030*/  @P2 BRA `(.L_x_5975) ;  /* 0x0000000000542947 */ /* 0x002fec0003800000 */
        /* <DEDUP_REMOVED lines=21> */
.L_x_5975:
[----:B------:R-:W-:Y:S05]  /*3190*/  BSYNC B1 ;  /* 0x0000000000017941 */ /* 0x000fea0003800000 */
.L_x_5974:
        /* <DEDUP_REMOVED lines=24> */
[----:B------:R-:W-:Y:S01]  /*3320*/  PRMT R169, R43, 0x7610, R169 ;  /* 0x000076102ba97816 */ /* 0x000fe200000000a9 */
[----:B-1----:R-:W-:Y:S06]  /*3330*/  @P2 BRA `(.L_x_5977) ;  /* 0x00000000007c2947 */ /* 0x002fec0003800000 */
[----:B------:R-:W1:Y:S01]  /*3340*/  LDC.64 R40, c[0x0][0x3d8] ;  /* 0x0000f600ff287b82 */ /* 0x000e620000000a00 */
[----:B------:R-:W-:Y:S01]  /*3350*/  IMAD.MOV.U32 R42, RZ, RZ, R92 ;  /* 0x000000ffff2a7224 */ /* 0x000fe200078e005c */
[----:B------:R-:W-:Y:S01]  /*3360*/  ULDC.64 UR4, c[0x0][0x3c8] ;  /* 0x0000f20000047ab9 */ /* 0x000fe20000000a00 */
[----:B------:R-:W-:Y:S01]  /*3370*/  IMAD.MOV.U32 R43, RZ, RZ, R3 ;  /* 0x000000ffff2b7224 */ /* 0x000fe200078e0003 */
[----:B------:R-:W-:Y:S02]  /*3380*/  CS2R R64, SRZ ;  /* 0x0000000000407805 */ /* 0x000fe4000001ff00 */
[----:B------:R-:W-:Y:S01]  /*3390*/  CS2R R66, SRZ ;  /* 0x0000000000427805 */ /* 0x000fe2000001ff00 */
[----:B------:R-:W-:Y:S01]  /*33a0*/  ULDC.64 UR6, c[0x0][0x208] ;  /* 0x0000820000067ab9 */ /* 0x000fe20000000a00 */
[----:B-1----:R-:W-:-:S04]  /*33b0*/  IMAD.WIDE.U32 R42, R40, 0x60, R42 ;  /* 0x00000060282a7825 */ /* 0x002fc800078e002a */
[----:B------:R-:W-:Y:S01]  /*33c0*/  IMAD R41, R41, 0x60, RZ ;  /* 0x0000006029297824 */ /* 0x000fe200078e02ff */
[----:B------:R-:W-:Y:S01]  /*33d0*/  IADD3 R45, P2, R102, R42, RZ ;  /* 0x0000002a662d7210 */ /* 0x000fe20007f5e0ff */
[----:B------:R-:W-:-:S03]  /*33e0*/  IMAD.MOV.U32 R42, RZ, RZ, R90 ;  /* 0x000000ffff2a7224 */ /* 0x000fc600078e005a */
[----:B0-----:R-:W-:Y:S01]  /*33f0*/  IADD3.X R46, R28, R43, R41, P2, !PT ;  /* 0x0000002b1c2e7210 */ /* 0x001fe200017fe429 */
[----:B------:R-:W-:Y:S01]  /*3400*/  IMAD.MOV.U32 R43, RZ, RZ, R0 ;  /* 0x000000ffff2b7224 */ /* 0x000fe200078e0000 */
[----:B------:R-:W0:Y:S02]  /*3410*/  LDC.64 R40, c[0x0][0x3e8] ;  /* 0x0000fa00ff287b82 */ /* 0x000e240000000a00 */
[----:B0-----:R-:W-:-:S04]  /*3420*/  IMAD.WIDE.U32 R42, R40, 0x60, R42 ;  /* 0x00000060282a7825 */ /* 0x001fc800078e002a */
[----:B------:R-:W-:Y:S01]  /*3430*/  IMAD R41, R41, 0x60, RZ ;  /* 0x0000006029297824 */ /* 0x000fe200078e02ff */
[----:B------:R-:W-:-:S04]  /*3440*/  IADD3 R44, P2, R108, R42, RZ ;  /* 0x0000002a6c2c7210 */ /* 0x000fc80007f5e0ff */
[----:B------:R-:W-:Y:S02]  /*3450*/  IADD3.X R43, R26, R43, R41, P2, !PT ;  /* 0x0000002b1a2b7210 */ /* 0x000fe400017fe429 */
        /* <DEDUP_REMOVED lines=13> */
.L_x_5977:
[----:B------:R-:W-:Y:S05]  /*3530*/  BSYNC B1 ;  /* 0x0000000000017941 */ /* 0x000fea0003800000 */
.L_x_5976:
        /* <DEDUP_REMOVED lines=28> */
[----:B0-----:R-:W-:Y:S02]  /*3700*/  CS2R R46, SRZ ;  /* 0x00000000002e7805 */ /* 0x001fe4000001ff00 */
        /* <DEDUP_REMOVED lines=23> */
.L_x_5979:
[----:B------:R-:W-:Y:S05]  /*3880*/  BSYNC B1 ;  /* 0x0000000000017941 */ /* 0x000fea0003800000 */
.L_x_5978:
[----:B------:R-:W-:Y:S01]  /*3890*/  ISETP.GE.AND P5, PT, R226, R4, PT ;  /* 0x00000004e200720c */ /* 0x000fe20003fa6270 */
[----:B------:R-:W-:-:S12]  /*38a0*/  BSSY B1, `(.L_x_5980) ;  /* 0x000001f000017945 */ /* 0x000fd80003800000 */
[----:B------:R-:W-:Y:S05]  /*38b0*/  @P5 BRA `(.L_x_5981) ;  /* 0x0000000000745947 */ /* 0x000fea0003800000 */
[----:B0-----:R-:W0:Y:S01]  /*38c0*/  LDC.64 R40, c[0x0][0x3d8] ;  /* 0x0000f600ff287b82 */ /* 0x001e220000000a00 */
[----:B------:R-:W-:Y:S01]  /*38d0*/  IMAD.MOV.U32 R93, RZ, RZ, R3 ;  /* 0x000000ffff5d7224 */ /* 0x000fe200078e0003 */
[----:B------:R-:W-:Y:S01]  /*38e0*/  ULDC.64 UR4, c[0x0][0x3c8] ;  /* 0x0000f20000047ab9 */ /* 0x000fe20000000a00 */
[----:B------:R-:W-:Y:S01]  /*38f0*/  IMAD.MOV.U32 R91, RZ, RZ, R0 ;  /* 0x000000ffff5b7224 */ /* 0x000fe200078e0000 */
[----:B------:R-:W-:Y:S02]  /*3900*/  CS2R R48, SRZ ;  /* 0x0000000000307805 */ /* 0x000fe4000001ff00 */
[----:B------:R-:W-:Y:S01]  /*3910*/  CS2R R50, SRZ ;  /* 0x0000000000327805 */ /* 0x000fe2000001ff00 */
[----:B------:R-:W-:Y:S01]  /*3920*/  ULDC.64 UR6, c[0x0][0x208] ;  /* 0x0000820000067ab9 */ /* 0x000fe20000000a00 */
[----:B0-----:R-:W-:-:S04]  /*3930*/  IMAD.WIDE.U32 R92, R40, 0xa0, R92 ;  /* 0x000000a0285c7825 */ /* 0x001fc800078e005c */
[----:B------:R-:W-:Y:S01]  /*3940*/  IMAD R41, R41, 0xa0, RZ ;  /* 0x000000a029297824 */ /* 0x000fe200078e02ff */
[----:B------:R-:W-:-:S04]  /*3950*/  IADD3 R3, P2, R102, R92, RZ ;  /* 0x0000005c66037210 */ /* 0x000fc80007f5e0ff */
[----:B------:R-:W-:Y:S02]  /*3960*/  IADD3.X R92, R28, R93, R41, P2, !PT ;  /* 0x0000005d1c5c7210 */ /* 0x000fe400017fe429 */
        /* <DEDUP_REMOVED lines=18> */
.L_x_5981:
[----:B------:R-:W-:Y:S05]  /*3a90*/  BSYNC B1 ;  /* 0x0000000000017941 */ /* 0x000fea0003800000 */
.L_x_5980:
[----:B------:R-:W-:Y:S01]  /*3aa0*/  ULOP3.LUT UR4, UR60, 0x1, URZ, 0xfc, !UPT ;  /* 0x000000013c047892 */ /* 0x000fe2000f8efc3f */
[----:B-----5:R-:W-:Y:S02]  /*3ab0*/  IMAD.MOV.U32 R0, RZ, RZ, R52 ;  /* 0x000000ffff007224 */ /* 0x020fe400078e0034 */
[----:B------:R-:W-:Y:S01]  /*3ac0*/  IMAD.MOV.U32 R3, RZ, RZ, R53 ;  /* 0x000000ffff037224 */ /* 0x000fe200078e0035 */
[----:B------:R-:W-:Y:S01]  /*3ad0*/  UISETP.NE.AND UP0, UPT, UR4, 0x3, UPT ;  /* 0x000000030400788c */ /* 0x000fe2000bf05270 */
        /* <DEDUP_REMOVED lines=9> */
[----:B------:R-:W-:Y:S01]  /*3b70*/  PLOP3.LUT P2, PT, PT, PT, UP0, 0x80, 0x0 ;  /* 0x000000000000781c */ /* 0x000fe20003f4f008 */
        /* <DEDUP_REMOVED lines=23> */
.L_x_5982:
[----:B------:R-:W-:Y:S01]  /*3cf0*/  IMAD R3, R220, 0x8, R2 ;  /* 0x00000008dc037824 */ /* 0x000fe200078e0202 */
[----:B------:R-:W-:Y:S01]  /*3d00*/  SHF.L.U32 R0, R229, 0x1f, RZ ;  /* 0x0000001fe5007819 */ /* 0x000fe200000006ff */
[----:B------:R-:W-:Y:S03]  /*3d10*/  BSSY B1, `(.L_x_5983) ;  /* 0x0000003000017945 */ /* 0x000fe60003800000 */
[----:B------:R-:W0:Y:S02]  /*3d20*/  SYNCS.PHASECHK.TRANS64.TRYWAIT P6, [R3+URZ+0x34890], R0 ;  /* 0x03489000030075a7 */ /* 0x000e2400080c017f */
[----:B0-----:R-:W-:Y:S05]  /*3d30*/  @!P6 BRA `(.L_x_5984) ;  /* 0x0000021c0024e947 */ /* 0x001fea0003800000 */
.L_x_6282:
[----:B------:R-:W-:Y:S05]  /*3d40*/  BSYNC B1 ;  /* 0x0000000000017941 */ /* 0x000fea0003800000 */
.L_x_5983:
[----:B------:R-:W-:Y:S04]  /*3d50*/  BSSY B1, `(.L_x_5985) ;  /* 0x000007a000017945 */ /* 0x000fe80003800000 */
[----:B------:R-:W-:Y:S05]  /*3d60*/  @P3 BRA `(.L_x_5986) ;  /* 0x0000000400e03947 */ /* 0x000fea0003800000 */
[----:B------:R-:W-:Y:S01]  /*3d70*/  IADD3 R185, P3, R118, R132, RZ ;  /* 0x0000008476b97210 */ /* 0x000fe20007f7e0ff */
[----:B------:R-:W-:Y:S04]  /*3d80*/  BSSY B2, `(.L_x_5987) ;  /* 0x000003c000027945 */ /* 0x000fe80003800000 */
[----:B------:R-:W-:Y:S01]  /*3d90*/  IMAD.X R186, R88, 0x1, R124, P3 ;  /* 0x0000000158ba7824 */ /* 0x000fe200018e067c */
[----:B------:R-:W-:Y:S07]  /*3da0*/  @P0 BRA `(.L_x_5988) ;  /* 0x0000000000e40947 */ /* 0x000fee0003800000 */
[----:B------:R1:W2:Y:S01]  /*3db0*/  LDS.128 R40, [R5+0x1e400] ;  /* 0x01e4000005287984 */ /* 0x0002a20000000c00 */
[----:B------:R-:W-:Y:S01]  /*3dc0*/  IADD3 R91, P3, R185, R98, RZ ;  /* 0x00000062b95b7210 */ /* 0x000fe20007f7e0ff */
[----:B------:R-:W-:Y:S04]  /*3dd0*/  BSSY B3, `(.L_x_5989) ;  /* 0x0000031000037945 */ /* 0x000fe80003800000 */
[----:B------:R-:W-:Y:S01]  /*3de0*/  IMAD.X R188, R186, 0x1, R15, P3 ;  /* 0x00000001babc7824 */ /* 0x000fe200018e060f */
[----:B------:R-:W-:-:S13]  /*3df0*/  ISETP.GE.AND P3, PT, R18, R80, PT ;  /* 0x000000501200720c */ /* 0x000fda0003f66270 */
[----:B-1----:R-:W-:Y:S05]  /*3e00*/  @P3 BRA `(.L_x_5990) ;  /* 0x0000000000b43947 */ /* 0x002fea0003800000 */
[----:B------:R-:W-:Y:S02]  /*3e10*/  SHF.R.U64 R152, R152, 0x10, R153 ;  /* 0x0000001098987819 */ /* 0x000fe40000001299 */
[--C-:B------:R-:W-:Y:S01]  /*3e20*/  SHF.R.U64 R90, R134, 0x10, R135.reuse ;  /* 0x00000010865a7819 */ /* 0x100fe20000001287 */
[----:B--2---:R-:W-:Y:S01]  /*3e30*/  IMAD.U32 R134, R41, 0x10000, RZ ;  /* 0x0001000029867824 */ /* 0x004fe200078e00ff */
[----:B------:R-:W-:Y:S02]  /*3e40*/  PRMT R152, R166, 0x5432, R152 ;  /* 0x00005432a6987816 */ /* 0x000fe40000000098 */
[----:B------:R-:W-:Y:S02]  /*3e50*/  PRMT R90, R163, 0x5432, R90 ;  /* 0x00005432a35a7816 */ /* 0x000fe4000000005a */
[----:B------:R-:W-:Y:S02]  /*3e60*/  LOP3.LUT R190, R41, 0xffff0000, RZ, 0xc0, !PT ;  /* 0xffff000029be7812 */ /* 0x000fe400078ec0ff */
[C---:B------:R-:W-:Y:S01]  /*3e70*/  LOP3.LUT R189, R152.reuse, 0xffff0000, RZ, 0xc0, !PT ;  /* 0xffff000098bd7812 */ /* 0x040fe200078ec0ff */
[----:B------:R-:W-:Y:S01]  /*3e80*/  IMAD.U32 R152, R152, 0x10000, RZ ;  /* 0x0001000098987824 */ /* 0x000fe200078e00ff */
[----:B------:R-:W-:-:S02]  /*3e90*/  SHF.R.U32.HI R187, RZ, 0x10, R135 ;  /* 0x00000010ffbb7819 */ /* 0x000fc40000011687 */
[----:B------:R-:W-:Y:S01]  /*3ea0*/  LOP3.LUT R135, R90, 0xffff0000, RZ, 0xc0, !PT ;  /* 0xffff00005a877812 */ /* 0x000fe200078ec0ff */
[----:B------:R-:W-:Y:S01]  /*3eb0*/  FMUL.FTZ R41, R190, R189 ;  /* 0x000000bdbe297220 */ /* 0x000fe20000410000 */
[----:B------:R-:W-:Y:S01]  /*3ec0*/  SHF.R.U32.HI R153, RZ, 0x10, R153 ;  /* 0x00000010ff997819 */ /* 0x000fe20000011699 */
[----:B------:R-:W-:Y:S02]  /*3ed0*/  IMAD.U32 R90, R90, 0x10000, RZ ;  /* 0x000100005a5a7824 */ /* 0x000fe400078e00ff */
[-C--:B------:R-:W-:Y:S01]  /*3ee0*/  FMUL.FTZ R190, R190, R135.reuse ;  /* 0x00000087bebe7220 */ /* 0x080fe20000410000 */
[----:B------:R-:W-:Y:S01]  /*3ef0*/  FFMA.FTZ R135, R134, R135, -R41 ;  /* 0x0000008786877223 */ /* 0x000fe20000010829 */
[----:B------:R-:W-:Y:S01]  /*3f00*/  PRMT R153, R194, 0x5410, R153 ;  /* 0x00005410c2997816 */ /* 0x000fe20000000099 */
[----:B------:R-:W-:Y:S01]  /*3f10*/  IMAD.U32 R194, R43, 0x10000, RZ ;  /* 0x000100002bc27824 */ /* 0x000fe200078e00ff */
[----:B------:R-:W-:Y:S01]  /*3f20*/  PRMT R41, R191, 0x5410, R187 ;  /* 0x00005410bf297816 */ /* 0x000fe200000000bb */
[----:B------:R-:W-:Y:S01]  /*3f30*/  FFMA.FTZ R134, R134, R189, R190 ;  /* 0x000000bd86867223 */ /* 0x000fe200000100be */
[----:B------:R-:W-:Y:S01]  /*3f40*/  LOP3.LUT R190, R42, 0xffff0000, RZ, 0xc0, !PT ;  /* 0xffff00002abe7812 */ /* 0x000fe200078ec0ff */
[C---:B------:R-:W-:Y:S01]  /*3f50*/  IMAD.U32 R187, R153.reuse, 0x10000, RZ ;  /* 0x0001000099bb7824 */ /* 0x040fe200078e00ff */
[----:B------:R-:W-:Y:S01]  /*3f60*/  LOP3.LUT R153, R153, 0xffff0000, RZ, 0xc0, !PT ;  /* 0xffff000099997812 */ /* 0x000fe200078ec0ff */
[C---:B------:R-:W-:Y:S01]  /*3f70*/  IMAD.U32 R189, R41.reuse, 0x10000, RZ ;  /* 0x0001000029bd7824 */ /* 0x040fe200078e00ff */
[----:B------:R-:W-:Y:S01]  /*3f80*/  LOP3.LUT R41, R41, 0xffff0000, RZ, 0xc0, !PT ;  /* 0xffff000029297812 */ /* 0x000fe200078ec0ff */
[----:B------:R-:W-:Y:S01]  /*3f90*/  FMUL.FTZ R191, R190, R187 ;  /* 0x000000bbbebf7220 */ /* 0x000fe20000410000 */
[----:B------:R-:W-:-:S02]  /*3fa0*/  IMAD.U32 R42, R42, 0x10000, RZ ;  /* 0x000100002a2a7824 */ /* 0x000fc400078e00ff */
[----:B------:R-:W-:Y:S01]  /*3fb0*/  FMUL.FTZ R190, R190, R189 ;  /* 0x000000bdbebe7220 */ /* 0x000fe20000410000 */
[----:B------:R-:W-:Y:S01]  /*3fc0*/  F2FP.BF16.F32.PACK_AB R134, R134, R135 ;  /* 0x000000878686723e */ /* 0x000fe200000010ff */
[C---:B------:R-:W-:Y:S02]  /*3fd0*/  FFMA.FTZ R191, R42.reuse, R189, -R191 ;  /* 0x000000bd2abf7223 */ /* 0x040fe400000108bf */
[----:B------:R-:W-:Y:S01]  /*3fe0*/  FFMA.FTZ R190, R42, R187, R190 ;  /* 0x000000bb2abe7223 */ /* 0x000fe200000100be */
[----:B------:R-:W-:-:S05]  /*3ff0*/  LOP3.LUT R42, R43, 0xffff0000, RZ, 0xc0, !PT ;  /* 0xffff00002b2a7812 */ /* 0x000fca00078ec0ff */
[C---:B------:R-:W-:Y:S01]  /*4000*/  FMUL.FTZ R43, R42.reuse, R153 ;  /* 0x000000992a2b7220 */ /* 0x040fe20000410000 */
[----:B------:R-:W-:-:S03]  /*4010*/  FMUL.FTZ R42, R42, R41 ;  /* 0x000000292a2a7220 */ /* 0x000fc60000410000 */
[----:B------:R-:W-:Y:S01]  /*4020*/  FFMA.FTZ R43, R194, R41, -R43 ;  /* 0x00000029c22b7223 */ /* 0x000fe2000001082b */
[----:B------:R-:W-:Y:S01]  /*4030*/  LOP3.LUT R41, R40, 0xffff0000, RZ, 0xc0, !PT ;  /* 0xffff000028297812 */ /* 0x000fe200078ec0ff */
[----:B------:R-:W-:Y:S01]  /*4040*/  FFMA.FTZ R42, R194, R153, R42 ;  /* 0x00000099c22a7223 */ /* 0x000fe2000001002a */
[----:B------:R-:W-:-:S03]  /*4050*/  IMAD.U32 R153, R40, 0x10000, RZ ;  /* 0x0001000028997824 */ /* 0x000fc600078e00ff */
[C---:B------:R-:W-:Y:S01]  /*4060*/  FMUL.FTZ R40, R41.reuse, R152 ;  /* 0x0000009829287220 */ /* 0x040fe20000410000 */
[-C--:B------:R-:W-:Y:S01]  /*4070*/  FMUL.FTZ R41, R41, R90.reuse ;  /* 0x0000005a29297220 */ /* 0x080fe20000410000 */
[----:B------:R-:W-:Y:S02]  /*4080*/  F2FP.BF16.F32.PACK_AB R43, R42, R43 ;  /* 0x0000002b2a2b723e */ /* 0x000fe400000010ff */
[C---:B------:R-:W-:Y:S01]  /*4090*/  FFMA.FTZ R40, R153.reuse, R90, -R40 ;  /* 0x0000005a99287223 */ /* 0x040fe20000010828 */
[----:B------:R-:W-:Y:S01]  /*40a0*/  FFMA.FTZ R41, R153, R152, R41 ;  /* 0x0000009899297223 */ /* 0x000fe20000010029 */
[----:B------:R-:W-:-:S04]  /*40b0*/  F2FP.BF16.F32.PACK_AB R42, R190, R191 ;  /* 0x000000bfbe2a723e */ /* 0x000fc800000010ff */
[----:B------:R-:W-:Y:S01]  /*40c0*/  F2FP.BF16.F32.PACK_AB R40, R41, R40 ;  /* 0x000000282928723e */ /* 0x000fe200000010ff */
[----:B------:R-:W-:-:S07]  /*40d0*/  IMAD.MOV.U32 R41, RZ, RZ, R134 ;  /* 0x000000ffff297224 */ /* 0x000fce00078e0086 */
.L_x_5990:
[----:B------:R-:W-:Y:S05]  /*40e0*/  BSYNC B3 ;  /* 0x0000000000037941 */ /* 0x000fea0003800000 */
.L_x_5989:
[----:B------:R-:W-:Y:S01]  /*40f0*/  ULDC.64 UR4, c[0x0][0x2d8] ;  /* 0x0000b60000047ab9 */ /* 0x000fe20000000a00 */
[----:B------:R-:W-:Y:S01]  /*4100*/  ULDC.64 UR6, c[0x0][0x208] ;  /* 0x0000820000067ab9 */ /* 0x000fe20000000a00 */
[----:B------:R-:W-:-:S04]  /*4110*/  LEA R90, P3, R91, UR4, 0x1 ;  /* 0x000000045b5a7c11 */ /* 0x000fc8000f8608ff */
[----:B------:R-:W-:-:S05]  /*4120*/  LEA.HI.X R91, R91, UR5, R188, 0x1, P3 ;  /* 0x000000055b5b7c11 */ /* 0x000fca00098f0cbc */
[----:B--2---:R1:W-:Y:S04]  /*4130*/  STG.E.128 desc[UR6][R90.64], R40 ;  /* 0x000000285a007986 */ /* 0x0043e8000c101d06 */
.L_x_5988:
[----:B------:R-:W-:Y:S05]  /*4140*/  BSYNC B2 ;  /* 0x0000000000027941 */ /* 0x000fea0003800000 */
.L_x_5987:
[----:B------:R-:W-:Y:S05]  /*4150*/  @P1 BRA `(.L_x_5986) ;  /* 0x0000000000e41947 */ /* 0x000fea0003800000 */
[----:B-1----:R1:W2:Y:S01]  /*4160*/  LDS.128 R40, [R5+0x23c00] ;  /* 0x023c000005287984 */ /* 0x0022a20000000c00 */
[----:B------:R-:W-:Y:S01]  /*4170*/  IADD3 R185, P3, R185, R13, RZ ;  /* 0x0000000db9b97210 */ /* 0x000fe20007f7e0ff */
[----:B------:R-:W-:Y:S04]  /*4180*/  BSSY B2, `(.L_x_5991) ;  /* 0x0000031000027945 */ /* 0x000fe80003800000 */
[----:B------:R-:W-:Y:S01]  /*4190*/  IMAD.X R186, R186, 0x1, R8, P3 ;  /* 0x00000001baba7824 */ /* 0x000fe200018e0608 */
[----:B------:R-:W-:-:S13]  /*41a0*/  ISETP.GE.AND P3, PT, R221, R80, PT ;  /* 0x00000050dd00720c */ /* 0x000fda0003f66270 */
[----:B-1----:R-:W-:Y:S05]  /*41b0*/  @P3 BRA `(.L_x_5992) ;  /* 0x0000000000b43947 */ /* 0x002fea0003800000 */
[----:B------:R-:W-:Y:S02]  /*41c0*/  SHF.R.U64 R90, R94, 0x10, R95 ;  /* 0x000000105e5a7819 */ /* 0x000fe4000000125f */
[--C-:B------:R-:W-:Y:S02]  /*41d0*/  SHF.R.U64 R86, R86, 0x10, R87.reuse ;  /* 0x0000001056567819 */ /* 0x100fe40000001257 */
[----:B------:R-:W-:Y:S02]  /*41e0*/  SHF.R.U32.HI R94, RZ, 0x10, R87 ;  /* 0x00000010ff5e7819 */ /* 0x000fe40000011657 */
[----:B------:R-:W-:Y:S02]  /*41f0*/  PRMT R87, R164, 0x5432, R90 ;  /* 0x00005432a4577816 */ /* 0x000fe4000000005a */
[----:B------:R-:W-:Y:S02]  /*4200*/  PRMT R86, R81, 0x5432, R86 ;  /* 0x0000543251567816 */ /* 0x000fe40000000056 */
[----:B--2---:R-:W-:-:S02]  /*4210*/  LOP3.LUT R135, R41, 0xffff0000, RZ, 0xc0, !PT ;  /* 0xffff000029877812 */ /* 0x004fc400078ec0ff */
[C---:B------:R-:W-:Y:S01]  /*4220*/  LOP3.LUT R90, R87.reuse, 0xffff0000, RZ, 0xc0, !PT ;  /* 0xffff0000575a7812 */ /* 0x040fe200078ec0ff */
[----:B------:R-:W-:Y:S01]  /*4230*/  IMAD.U32 R87, R87, 0x10000, RZ ;  /* 0x0001000057577824 */ /* 0x000fe200078e00ff */
[C---:B------:R-:W-:Y:S01]  /*4240*/  LOP3.LUT R91, R86.reuse, 0xffff0000, RZ, 0xc0, !PT ;  /* 0xffff0000565b7812 */ /* 0x040fe200078ec0ff */
[----:B------:R-:W-:Y:S01]  /*4250*/  IMAD.U32 R86, R86, 0x10000, RZ ;  /* 0x0001000056567824 */ /* 0x000fe200078e00ff */
[----:B------:R-:W-:Y:S01]  /*4260*/  SHF.R.U32.HI R152, RZ, 0x10, R95 ;  /* 0x00000010ff987819 */ /* 0x000fe2000001165f */
[----:B------:R-:W-:Y:S02]  /*4270*/  IMAD.U32 R95, R41, 0x10000, RZ ;  /* 0x00010000295f7824 */ /* 0x000fe400078e00ff */
[-C--:B------:R-:W-:Y:S01]  /*4280*/  FMUL.FTZ R134, R135, R90.reuse ;  /* 0x0000005a87867220 */ /* 0x080fe20000410000 */
[----:B------:R-:W-:Y:S01]  /*4290*/  PRMT R41, R89, 0x5432, R94 ;  /* 0x0000543259297816 */ /* 0x000fe2000000005e */
[-C--:B------:R-:W-:Y:S01]  /*42a0*/  FMUL.FTZ R135, R135, R91.reuse ;  /* 0x0000005b87877220 */ /* 0x080fe20000410000 */
[----:B------:R-:W-:Y:S01]  /*42b0*/  PRMT R94, R165, 0x5432, R152 ;  /* 0x00005432a55e7816 */ /* 0x000fe20000000098 */
[C---:B------:R-:W-:Y:S01]  /*42c0*/  FFMA.FTZ R91, R95.reuse, R91, -R134 ;  /* 0x0000005b5f5b7223 */ /* 0x040fe20000010886 */
[----:B------:R-:W-:Y:S01]  /*42d0*/  LOP3.LUT R134, R42, 0xffff0000, RZ, 0xc0, !PT ;  /* 0xffff00002a867812 */ /* 0x000fe200078ec0ff */
[----:B------:R-:W-:Y:S01]  /*42e0*/  FFMA.FTZ R90, R95, R90, R135 ;  /* 0x0000005a5f5a7223 */ /* 0x000fe20000010087 */
[C---:B------:R-:W-:Y:S01]  /*42f0*/  IMAD.U32 R135, R41.reuse, 0x10000, RZ ;  /* 0x0001000029877824 */ /* 0x040fe200078e00ff */
[----:B------:R-:W-:Y:S01]  /*4300*/  LOP3.LUT R41, R41, 0xffff0000, RZ, 0xc0, !PT ;  /* 0xffff000029297812 */ /* 0x000fe200078ec0ff */
[C---:B------:R-:W-:Y:S01]  /*4310*/  IMAD.U32 R95, R94.reuse, 0x10000, RZ ;  /* 0x000100005e5f7824 */ /* 0x040fe200078e00ff */
[----:B------:R-:W-:Y:S01]  /*4320*/  LOP3.LUT R94, R94, 0xffff0000, RZ, 0xc0, !PT ;  /* 0xffff00005e5e7812 */ /* 0x000fe200078ec0ff */
[----:B------:R-:W-:-:S02]  /*4330*/  IMAD.U32 R42, R42, 0x10000, RZ ;  /* 0x000100002a2a7824 */ /* 0x000fc400078e00ff */
[C---:B------:R-:W-:Y:S01]  /*4340*/  FMUL.FTZ R153, R134.reuse, R95 ;  /* 0x0000005f86997220 */ /* 0x040fe20000410000 */
[----:B------:R-:W-:-:S03]  /*4350*/  FMUL.FTZ R134, R134, R135 ;  /* 0x0000008786867220 */ /* 0x000fc60000410000 */
[C---:B------:R-:W-:Y:S01]  /*4360*/  FFMA.FTZ R153, R42.reuse, R135, -R153 ;  /* 0x000000872a997223 */ /* 0x040fe20000010899 */
[----:B------:R-:W-:Y:S01]  /*4370*/  FFMA.FTZ R134, R42, R95, R134 ;  /* 0x0000005f2a867223 */ /* 0x000fe20000010086 */
[C---:B------:R-:W-:Y:S01]  /*4380*/  LOP3.LUT R42, R43.reuse, 0xffff0000, RZ, 0xc0, !PT ;  /* 0xffff00002b2a7812 */ /* 0x040fe200078ec0ff */
[C---:B------:R-:W-:Y:S01]  /*4390*/  IMAD.U32 R95, R40.reuse, 0x10000, RZ ;  /* 0x00010000285f7824 */ /* 0x040fe200078e00ff */
[----:B------:R-:W-:Y:S01]  /*43a0*/  LOP3.LUT R40, R40, 0xffff0000, RZ, 0xc0, !PT ;  /* 0xffff000028287812 */ /* 0x000fe200078ec0ff */
[----:B------:R-:W-:Y:S01]  /*43b0*/  IMAD.U32 R43, R43, 0x10000, RZ ;  /* 0x000100002b2b7824 */ /* 0x000fe200078e00ff */
[----:B------:R-:W-:Y:S01]  /*43c0*/  F2FP.BF16.F32.PACK_AB R134, R134, R153 ;  /* 0x000000998686723e */ /* 0x000fe200000010ff */
        /* <DEDUP_REMOVED lines=12> */
.L_x_5992:
[----:B------:R-:W-:Y:S05]  /*4490*/  BSYNC B2 ;  /* 0x0000000000027941 */ /* 0x000fea0003800000 */
.L_x_5991:
[----:B------:R-:W-:Y:S01]  /*44a0*/  ULDC.64 UR4, c[0x0][0x2d8] ;  /* 0x0000b60000047ab9 */ /* 0x000fe20000000a00 */
[----:B------:R-:W-:Y:S01]  /*44b0*/  ULDC.64 UR6, c[0x0][0x208] ;  /* 0x0000820000067ab9 */ /* 0x000fe20000000a00 */
[----:B------:R-:W-:-:S04]  /*44c0*/  LEA R86, P3, R185, UR4, 0x1 ;  /* 0x00000004b9567c11 */ /* 0x000fc8000f8608ff */
[----:B------:R-:W-:-:S05]  /*44d0*/  LEA.HI.X R87, R185, UR5, R186, 0x1, P3 ;  /* 0x00000005b9577c11 */ /* 0x000fca00098f0cba */
[----:B--2---:R2:W-:Y:S04]  /*44e0*/  STG.E.128 desc[UR6][R86.64], R40 ;  /* 0x0000002856007986 */ /* 0x0045e8000c101d06 */
.L_x_5986:
[----:B------:R-:W-:Y:S05]  /*44f0*/  BSYNC B1 ;  /* 0x0000000000017941 */ /* 0x000fea0003800000 */
.L_x_5985:
[----:B------:R-:W-:Y:S04]  /*4500*/  BSSY B1, `(.L_x_5993) ;  /* 0x000007a000017945 */ /* 0x000fe80003800000 */
[----:B------:R-:W-:Y:S05]  /*4510*/  @P4 BRA `(.L_x_5994) ;  /* 0x0000000400e04947 */ /* 0x000fea0003800000 */
[----:B--2---:R-:W-:Y:S01]  /*4520*/  IADD3 R86, P3, P4, R116, R132, R16 ;  /* 0x0000008474567210 */ /* 0x004fe20007c7e010 */
[----:B------:R-:W-:Y:S03]  /*4530*/  BSSY B2, `(.L_x_5995) ;  /* 0x000003c000027945 */ /* 0x000fe60003800000 */
[----:B------:R-:W-:Y:S01]  /*4540*/  IADD3.X R87, R125, R88, R17, P3, P4 ;  /* 0x000000587d577210 */ /* 0x000fe20001fe8411 */
[----:B------:R-:W-:Y:S08]  /*4550*/  @P0 BRA `(.L_x_5996) ;  /* 0x0000000000e40947 */ /* 0x000ff00003800000 */
[----:B-1----:R1:W2:Y:S01]  /*4560*/  LDS.128 R40, [R5+0x1f400] ;  /* 0x01f4000005287984 */ /* 0x0022a20000000c00 */
[----:B------:R-:W-:Y:S01]  /*4570*/  IADD3 R90, P3, R86, R98, RZ ;  /* 0x00000062565a7210 */ /* 0x000fe20007f7e0ff */
[----:B------:R-:W-:Y:S04]  /*4580*/  BSSY B3, `(.L_x_5997) ;  /* 0x0000031000037945 */ /* 0x000fe80003800000 */
[----:B------:R-:W-:Y:S01]  /*4590*/  IMAD.X R91, R87, 0x1, R15, P3 ;  /* 0x00000001575b7824 */ /* 0x000fe200018e060f */
[----:B------:R-:W-:-:S13]  /*45a0*/  ISETP.GE.AND P3, PT, R18, R80, PT ;  /* 0x000000501200720c */ /* 0x000fda0003f66270 */
[----:B-1----:R-:W-:Y:S05]  /*45b0*/  @P3 BRA `(.L_x_5998) ;  /* 0x0000000000b43947 */ /* 0x002fea0003800000 */
[----:B------:R-:W-:Y:S01]  /*45c0*/  SHF.R.U64 R84, R84, 0x10, R85 ;  /* 0x0000001054547819 */ /* 0x000fe20000001255 */
[----:B--2---:R-:W-:Y:S01]  /*45d0*/  IMAD.U32 R95, R42, 0x10000, RZ ;  /* 0x000100002a5f7824 */ /* 0x004fe200078e00ff */
[----:B------:R-:W-:Y:S01]  /*45e0*/  SHF.R.U64 R82, R82, 0x10, R83 ;  /* 0x0000001052527819 */ /* 0x000fe20000001253 */
[----:B------:R-:W-:Y:S01]  /*45f0*/  IMAD.U32 R134, R43, 0x10000, RZ ;  /* 0x000100002b867824 */ /* 0x000fe200078e00ff */
[----:B------:R-:W-:Y:S02]  /*4600*/  PRMT R84, R168, 0x5432, R84 ;  /* 0x00005432a8547816 */ /* 0x000fe40000000054 */
[----:B------:R-:W-:Y:S02]  /*4610*/  SHF.R.U32.HI R94, RZ, 0x10, R85 ;  /* 0x00000010ff5e7819 */ /* 0x000fe40000011655 */
[----:B------:R-:W-:Y:S02]  /*4620*/  SHF.R.U32.HI R83, RZ, 0x10, R83 ;  /* 0x00000010ff537819 */ /* 0x000fe40000011653 */
[----:B------:R-:W-:-:S02]  /*4630*/  LOP3.LUT R135, R41, 0xffff0000, RZ, 0xc0, !PT ;  /* 0xffff000029877812 */ /* 0x000fc400078ec0ff */
[C---:B------:R-:W-:Y:S01]  /*4640*/  LOP3.LUT R152, R84.reuse, 0xffff0000, RZ, 0xc0, !PT ;  /* 0xffff000054987812 */ /* 0x040fe200078ec0ff */
[----:B------:R-:W-:Y:S01]  /*4650*/  IMAD.U32 R84, R84, 0x10000, RZ ;  /* 0x0001000054547824 */ /* 0x000fe200078e00ff */
[----:B------:R-:W-:Y:S02]  /*4660*/  PRMT R82, R167, 0x5432, R82 ;  /* 0x00005432a7527816 */ /* 0x000fe40000000052 */
        /* <DEDUP_REMOVED lines=12> */
[----:B------:R-:W-:-:S02]  /*4730*/  IMAD.U32 R41, R40, 0x10000, RZ ;  /* 0x0001000028297824 */ /* 0x000fc400078e00ff */
[----:B------:R-:W-:Y:S01]  /*4740*/  FMUL.FTZ R188, R42, R153 ;  /* 0x000000992abc7220 */ /* 0x000fe20000410000 */
[----:B------:R-:W-:Y:S01]  /*4750*/  LOP3.LUT R40, R40, 0xffff0000, RZ, 0xc0, !PT ;  /* 0xffff000028287812 */ /* 0x000fe200078ec0ff */
[-C--:B------:R-:W-:Y:S01]  /*4760*/  FMUL.FTZ R42, R42, R185.reuse ;  /* 0x000000b92a2a7220 */ /* 0x080fe20000410000 */
[----:B------:R-:W-:Y:S01]  /*4770*/  LOP3.LUT R83, R83, 0xffff0000, RZ, 0xc0, !PT ;  /* 0xffff000053537812 */ /* 0x000fe200078ec0ff */
[----:B------:R-:W-:Y:S02]  /*4780*/  IMAD.U32 R82, R82, 0x10000, RZ ;  /* 0x0001000052527824 */ /* 0x000fe400078e00ff */
[----:B------:R-:W-:Y:S01]  /*4790*/  FFMA.FTZ R188, R95, R185, -R188 ;  /* 0x000000b95fbc7223 */ /* 0x000fe200000108bc */
[----:B------:R-:W-:Y:S01]  /*47a0*/  FFMA.FTZ R135, R43, R152, R135 ;  /* 0x000000982b877223 */ /* 0x000fe20000010087 */
[----:B------:R-:W-:Y:S01]  /*47b0*/  FFMA.FTZ R95, R95, R153, R42 ;  /* 0x000000995f5f7223 */ /* 0x000fe2000001002a */
        /* <DEDUP_REMOVED lines=13> */
.L_x_5998:
[----:B------:R-:W-:Y:S05]  /*4890*/  BSYNC B3 ;  /* 0x0000000000037941 */ /* 0x000fea0003800000 */
.L_x_5997:
[----:B------:R-:W-:Y:S01]  /*48a0*/  ULDC.64 UR4, c[0x0][0x2d8] ;  /* 0x0000b60000047ab9 */ /* 0x000fe20000000a00 */
[----:B------:R-:W-:Y:S01]  /*48b0*/  ULDC.64 UR6, c[0x0][0x208] ;  /* 0x0000820000067ab9 */ /* 0x000fe20000000a00 */
[----:B------:R-:W-:-:S04]  /*48c0*/  LEA R82, P3, R90, UR4, 0x1 ;  /* 0x000000045a527c11 */ /* 0x000fc8000f8608ff */
[----:B------:R-:W-:-:S05]  /*48d0*/  LEA.HI.X R83, R90, UR5, R91, 0x1, P3 ;  /* 0x000000055a537c11 */ /* 0x000fca00098f0c5b */
[----:B--2---:R2:W-:Y:S04]  /*48e0*/  STG.E.128 desc[UR6][R82.64], R40 ;  /* 0x0000002852007986 */ /* 0x0045e8000c101d06 */
.L_x_5996:
[----:B------:R-:W-:Y:S05]  /*48f0*/  BSYNC B2 ;  /* 0x0000000000027941 */ /* 0x000fea0003800000 */
.L_x_5995:
[----:B------:R-:W-:Y:S05]  /*4900*/  @P1 BRA `(.L_x_5994) ;  /* 0x0000000000e41947 */ /* 0x000fea0003800000 */
[----:B-12---:R1:W2:Y:S01]  /*4910*/  LDS.128 R40, [R5+0x24c00] ;  /* 0x024c000005287984 */ /* 0x0062a20000000c00 */
[----:B------:R-:W-:Y:S01]  /*4920*/  IADD3 R86, P3, R86, R13, RZ ;  /* 0x0000000d56567210 */ /* 0x000fe20007f7e0ff */
[----:B------:R-:W-:Y:S04]  /*4930*/  BSSY B2, `(.L_x_5999) ;  /* 0x0000031000027945 */ /* 0x000fe80003800000 */
[----:B------:R-:W-:Y:S01]  /*4940*/  IMAD.X R87, R87, 0x1, R8, P3 ;  /* 0x0000000157577824 */ /* 0x000fe200018e0608 */
[----:B------:R-:W-:-:S13]  /*4950*/  ISETP.GE.AND P3, PT, R221, R80, PT ;  /* 0x00000050dd00720c */ /* 0x000fda0003f66270 */
[----:B-1----:R-:W-:Y:S05]  /*4960*/  @P3 BRA `(.L_x_6000) ;  /* 0x0000000000b43947 */ /* 0x002fea0003800000 */
[--C-:B------:R-:W-:Y:S02]  /*4970*/  SHF.R.U64 R83, R78, 0x10, R79.reuse ;  /* 0x000000104e537819 */ /* 0x100fe4000000124f */
[----:B------:R-:W-:Y:S02]  /*4980*/  SHF.R.U32.HI R78, RZ, 0x10, R79 ;  /* 0x00000010ff4e7819 */ /* 0x000fe4000001164f */
[--C-:B------:R-:W-:Y:S01]  /*4990*/  SHF.R.U64 R85, R76, 0x10, R77.reuse ;  /* 0x000000104c557819 */ /* 0x100fe2000000124d */
        /* <DEDUP_REMOVED lines=17> */
[----:B------:R-:W-:Y:S01]  /*4ab0*/  FMUL.FTZ R94, R79, R90 ;  /* 0x0000005a4f5e7220 */ /* 0x000fe20000410000 */
[----:B------:R-:W-:Y:S01]  /*4ac0*/  LOP3.LUT R199, R199, 0xffff0000, RZ, 0xc0, !PT ;  /* 0xffff0000c7c77812 */ /* 0x000fe200078ec0ff */
[----:B------:R-:W-:Y:S01]  /*4ad0*/  FMUL.FTZ R85, R79, R84 ;  /* 0x000000544f557220 */ /* 0x000fe20000410000 */
[----:B------:R-:W-:Y:S01]  /*4ae0*/  LOP3.LUT R201, R201, 0xffff0000, RZ, 0xc0, !PT ;  /* 0xffff0000c9c97812 */ /* 0x000fe200078ec0ff */
[----:B------:R-:W-:Y:S01]  /*4af0*/  IMAD.U32 R200, R200, 0x10000, RZ ;  /* 0x00010000c8c87824 */ /* 0x000fe200078e00ff */
[----:B------:R-:W-:Y:S01]  /*4b00*/  LOP3.LUT R79, R40, 0xffff0000, RZ, 0xc0, !PT ;  /* 0xffff0000284f7812 */ /* 0x000fe200078ec0ff */
[----:B------:R-:W-:-:S02]  /*4b10*/  IMAD.U32 R202, R202, 0x10000, RZ ;  /* 0x00010000caca7824 */ /* 0x000fc400078e00ff */
[C---:B------:R-:W-:Y:S01]  /*4b20*/  FFMA.FTZ R82, R76.reuse, R82, -R91 ;  /* 0x000000524c527223 */ /* 0x040fe2000001085b */
[----:B------:R-:W-:Y:S01]  /*4b30*/  FFMA.FTZ R77, R76, R78, R77 ;  /* 0x0000004e4c4d7223 */ /* 0x000fe2000001004d */
[C---:B------:R-:W-:Y:S01]  /*4b40*/  FMUL.FTZ R76, R42.reuse, R199 ;  /* 0x000000c72a4c7220 */ /* 0x040fe20000410000 */
[-C--:B------:R-:W-:Y:S01]  /*4b50*/  FMUL.FTZ R78, R42, R201.reuse ;  /* 0x000000c92a4e7220 */ /* 0x080fe20000410000 */
[----:B------:R-:W-:Y:S01]  /*4b60*/  FMUL.FTZ R42, R79, R200 ;  /* 0x000000c84f2a7220 */ /* 0x000fe20000410000 */
[----:B------:R-:W-:Y:S02]  /*4b70*/  IMAD.U32 R43, R43, 0x10000, RZ ;  /* 0x000100002b2b7824 */ /* 0x000fe400078e00ff */
[----:B------:R-:W-:Y:S01]  /*4b80*/  FMUL.FTZ R79, R79, R202 ;  /* 0x000000ca4f4f7220 */ /* 0x000fe20000410000 */
[C---:B------:R-:W-:Y:S01]  /*4b90*/  FFMA.FTZ R40, R83.reuse, R84, -R94 ;  /* 0x0000005453287223 */ /* 0x040fe2000001085e */
[----:B------:R-:W-:Y:S01]  /*4ba0*/  FFMA.FTZ R83, R83, R90, R85 ;  /* 0x0000005a53537223 */ /* 0x000fe20000010055 */
        /* <DEDUP_REMOVED lines=9> */
.L_x_6000:
[----:B------:R-:W-:Y:S05]  /*4c40*/  BSYNC B2 ;  /* 0x0000000000027941 */ /* 0x000fea0003800000 */
.L_x_5999:
[----:B------:R-:W-:Y:S01]  /*4c50*/  ULDC.64 UR4, c[0x0][0x2d8] ;  /* 0x0000b60000047ab9 */ /* 0x000fe20000000a00 */
[----:B------:R-:W-:Y:S01]  /*4c60*/  ULDC.64 UR6, c[0x0][0x208] ;  /* 0x0000820000067ab9 */ /* 0x000fe20000000a00 */
[----:B------:R-:W-:-:S04]  /*4c70*/  LEA R76, P3, R86, UR4, 0x1 ;  /* 0x00000004564c7c11 */ /* 0x000fc8000f8608ff */
[----:B------:R-:W-:-:S05]  /*4c80*/  LEA.HI.X R77, R86, UR5, R87, 0x1, P3 ;  /* 0x00000005564d7c11 */ /* 0x000fca00098f0c57 */
[----:B--2---:R3:W-:Y:S04]  /*4c90*/  STG.E.128 desc[UR6][R76.64], R40 ;  /* 0x000000284c007986 */ /* 0x0047e8000c101d06 */
.L_x_5994:
[----:B------:R-:W-:Y:S05]  /*4ca0*/  BSYNC B1 ;  /* 0x0000000000017941 */ /* 0x000fea0003800000 */
.L_x_5993:
[----:B-1----:R-:W4:Y:S01]  /*4cb0*/  LDL R90, [R1] ;  /* 0x00000000015a7983 */ /* 0x002f220000100800 */
[----:B------:R-:W-:Y:S01]  /*4cc0*/  BSSY B1, `(.L_x_6001) ;  /* 0x000007b000017945 */ /* 0x000fe20003800000 */
[----:B----4-:R-:W-:-:S13]  /*4cd0*/  LOP3.LUT P3, RZ, R90, 0x4, RZ, 0xc0, !PT ;  /* 0x000000045aff7812 */ /* 0x010fda000786c0ff */
[----:B------:R-:W-:Y:S05]  /*4ce0*/  @P3 BRA `(.L_x_6002) ;  /* 0x0000000400e03947 */ /* 0x000fea0003800000 */
[----:B---3--:R-:W-:Y:S01]  /*4cf0*/  IADD3 R77, P3, P4, R127, R132, R16 ;  /* 0x000000847f4d7210 */ /* 0x008fe20007c7e010 */
[----:B------:R-:W-:Y:S03]  /*4d00*/  BSSY B2, `(.L_x_6003) ;  /* 0x000003c000027945 */ /* 0x000fe60003800000 */
[----:B------:R-:W-:Y:S01]  /*4d10*/  IADD3.X R76, R126, R88, R17, P3, P4 ;  /* 0x000000587e4c7210 */ /* 0x000fe20001fe8411 */
[----:B------:R-:W-:Y:S08]  /*4d20*/  @P0 BRA `(.L_x_6004) ;  /* 0x0000000000e40947 */ /* 0x000ff00003800000 */
[----:B--2---:R1:W2:Y:S01]  /*4d30*/  LDS.128 R40, [R5+0x20400] ;  /* 0x0204000005287984 */ /* 0x0042a20000000c00 */
[----:B------:R-:W-:Y:S01]  /*4d40*/  IADD3 R78, P3, R77, R98, RZ ;  /* 0x000000624d4e7210 */ /* 0x000fe20007f7e0ff */
[----:B------:R-:W-:Y:S04]  /*4d50*/  BSSY B3, `(.L_x_6005) ;  /* 0x0000031000037945 */ /* 0x000fe80003800000 */
[----:B------:R-:W-:Y:S01]  /*4d60*/  IMAD.X R79, R76, 0x1, R15, P3 ;  /* 0x000000014c4f7824 */ /* 0x000fe200018e060f */
[----:B------:R-:W-:-:S13]  /*4d70*/  ISETP.GE.AND P3, PT, R18, R80, PT ;  /* 0x000000501200720c */ /* 0x000fda0003f66270 */
[----:B-1----:R-:W-:Y:S05]  /*4d80*/  @P3 BRA `(.L_x_6006) ;  /* 0x0000000000b43947 */ /* 0x002fea0003800000 */
[--C-:B------:R-:W-:Y:S01]  /*4d90*/  SHF.R.U64 R83, R72, 0x10, R73.reuse ;  /* 0x0000001048537819 */ /* 0x100fe20000001249 */
[----:B--2---:R-:W-:Y:S01]  /*4da0*/  IMAD.U32 R72, R42, 0x10000, RZ ;  /* 0x000100002a487824 */ /* 0x004fe200078e00ff */
[----:B------:R-:W-:Y:S02]  /*4db0*/  SHF.R.U32.HI R84, RZ, 0x10, R73 ;  /* 0x00000010ff547819 */ /* 0x000fe40000011649 */
[--C-:B------:R-:W-:Y:S02]  /*4dc0*/  SHF.R.U64 R73, R74, 0x10, R75.reuse ;  /* 0x000000104a497819 */ /* 0x100fe4000000124b */
[----:B------:R-:W-:Y:S01]  /*4dd0*/  SHF.R.U32.HI R82, RZ, 0x10, R75 ;  /* 0x00000010ff527819 */ /* 0x000fe2000001164b */
[----:B------:R-:W-:Y:S01]  /*4de0*/  IMAD.U32 R75, R41, 0x10000, RZ ;  /* 0x00010000294b7824 */ /* 0x000fe200078e00ff */
        /* <DEDUP_REMOVED lines=17> */
[----:B------:R-:W-:Y:S01]  /*4f00*/  FMUL.FTZ R91, R74, R85 ;  /* 0x000000554a5b7220 */ /* 0x000fe20000410000 */
[----:B------:R-:W-:Y:S01]  /*4f10*/  LOP3.LUT R171, R171, 0xffff0000, RZ, 0xc0, !PT ;  /* 0xffff0000abab7812 */ /* 0x000fe200078ec0ff */
[----:B------:R-:W-:Y:S01]  /*4f20*/  FFMA.FTZ R75, R75, R84, R87 ;  /* 0x000000544b4b7223 */ /* 0x000fe20000010057 */
[----:B------:R-:W-:-:S02]  /*4f30*/  IMAD.U32 R170, R170, 0x10000, RZ ;  /* 0x00010000aaaa7824 */ /* 0x000fc400078e00ff */
[----:B------:R-:W-:Y:S01]  /*4f40*/  FMUL.FTZ R87, R74, R83 ;  /* 0x000000534a577220 */ /* 0x000fe20000410000 */
[----:B------:R-:W-:Y:S02]  /*4f50*/  IMAD.U32 R172, R172, 0x10000, RZ ;  /* 0x00010000acac7824 */ /* 0x000fe400078e00ff */
        /* <DEDUP_REMOVED lines=16> */
.L_x_6006:
[----:B------:R-:W-:Y:S05]  /*5060*/  BSYNC B3 ;  /* 0x0000000000037941 */ /* 0x000fea0003800000 */
.L_x_6005:
[----:B------:R-:W-:Y:S01]  /*5070*/  ULDC.64 UR4, c[0x0][0x2d8] ;  /* 0x0000b60000047ab9 */ /* 0x000fe20000000a00 */
[----:B------:R-:W-:Y:S01]  /*5080*/  ULDC.64 UR6, c[0x0][0x208] ;  /* 0x0000820000067ab9 */ /* 0x000fe20000000a00 */
[----:B------:R-:W-:-:S04]  /*5090*/  LEA R72, P3, R78, UR4, 0x1 ;  /* 0x000000044e487c11 */ /* 0x000fc8000f8608ff */
[----:B------:R-:W-:-:S05]  /*50a0*/  LEA.HI.X R73, R78, UR5, R79, 0x1, P3 ;  /* 0x000000054e497c11 */ /* 0x000fca00098f0c4f */
[----:B--2---:R1:W-:Y:S04]  /*50b0*/  STG.E.128 desc[UR6][R72.64], R40 ;  /* 0x0000002848007986 */ /* 0x0043e8000c101d06 */
.L_x_6004:
[----:B------:R-:W-:Y:S05]  /*50c0*/  BSYNC B2 ;  /* 0x0000000000027941 */ /* 0x000fea0003800000 */
.L_x_6003:
[----:B------:R-:W-:Y:S05]  /*50d0*/  @P1 BRA `(.L_x_6002) ;  /* 0x0000000000e41947 */ /* 0x000fea0003800000 */
[----:B-12---:R1:W2:Y:S01]  /*50e0*/  LDS.128 R40, [R5+0x25c00] ;  /* 0x025c000005287984 */ /* 0x0062a20000000c00 */
[----:B------:R-:W-:Y:S01]  /*50f0*/  IADD3 R77, P3, R77, R13, RZ ;  /* 0x0000000d4d4d7210 */ /* 0x000fe20007f7e0ff */
[----:B------:R-:W-:Y:S04]  /*5100*/  BSSY B2, `(.L_x_6007) ;  /* 0x0000031000027945 */ /* 0x000fe80003800000 */
[----:B------:R-:W-:Y:S01]  /*5110*/  IMAD.X R76, R76, 0x1, R8, P3 ;  /* 0x000000014c4c7824 */ /* 0x000fe200018e0608 */
[----:B------:R-:W-:-:S13]  /*5120*/  ISETP.GE.AND P3, PT, R221, R80, PT ;  /* 0x00000050dd00720c */ /* 0x000fda0003f66270 */
        /* <DEDUP_REMOVED lines=17> */
[C---:B------:R-:W-:Y:S01]  /*5240*/  IMAD.U32 R42, R43.reuse, 0x10000, RZ ;  /* 0x000100002b2a7824 */ /* 0x040fe200078e00ff */
[----:B------:R-:W-:Y:S01]  /*5250*/  LOP3.LUT R68, R43, 0xffff0000, RZ, 0xc0, !PT ;  /* 0xffff00002b447812 */ /* 0x000fe200078ec0ff */
[----:B------:R-:W-:Y:S01]  /*5260*/  FMUL.FTZ R78, R69, R74 ;  /* 0x0000004a454e7220 */ /* 0x000fe20000410000 */
[----:B------:R-:W-:-:S02]  /*5270*/  IMAD.U32 R43, R41, 0x10000, RZ ;  /* 0x00010000292b7824 */ /* 0x000fc400078e00ff */
[-C--:B------:R-:W-:Y:S01]  /*5280*/  FMUL.FTZ R69, R69, R72.reuse ;  /* 0x0000004845457220 */ /* 0x080fe20000410000 */
[----:B------:R-:W-:Y:S01]  /*5290*/  FMUL.FTZ R79, R71, R75 ;  /* 0x0000004b474f7220 */ /* 0x000fe20000410000 */
[----:B------:R-:W-:Y:S02]  /*52a0*/  IMAD.U32 R41, R40, 0x10000, RZ ;  /* 0x0001000028297824 */ /* 0x000fe400078e00ff */
[C---:B------:R-:W-:Y:S01]  /*52b0*/  FFMA.FTZ R78, R43.reuse, R72, -R78 ;  /* 0x000000482b4e7223 */ /* 0x040fe2000001084e */
        /* <DEDUP_REMOVED lines=21> */
.L_x_6008:
[----:B------:R-:W-:Y:S05]  /*5410*/  BSYNC B2 ;  /* 0x0000000000027941 */ /* 0x000fea0003800000 */
.L_x_6007:
[----:B------:R-:W-:Y:S01]  /*5420*/  ULDC.64 UR4, c[0x0][0x2d8] ;  /* 0x0000b60000047ab9 */ /* 0x000fe20000000a00 */
[----:B------:R-:W-:Y:S01]  /*5430*/  ULDC.64 UR6, c[0x0][0x208] ;  /* 0x0000820000067ab9 */ /* 0x000fe20000000a00 */
[----:B------:R-:W-:-:S04]  /*5440*/  LEA R68, P3, R77, UR4, 0x1 ;  /* 0x000000044d447c11 */ /* 0x000fc8000f8608ff */
[----:B------:R-:W-:-:S05]  /*5450*/  LEA.HI.X R69, R77, UR5, R76, 0x1, P3 ;  /* 0x000000054d457c11 */ /* 0x000fca00098f0c4c */
[----:B--2---:R4:W-:Y:S04]  /*5460*/  STG.E.128 desc[UR6][R68.64], R40 ;  /* 0x0000002844007986 */ /* 0x0049e8000c101d06 */
.L_x_6002:
[----:B------:R-:W-:Y:S05]  /*5470*/  BSYNC B1 ;  /* 0x0000000000017941 */ /* 0x000fea0003800000 */
.L_x_6001:
[----:B------:R-:W-:Y:S01]  /*5480*/  LOP3.LUT P3, RZ, R90, 0x8, RZ, 0xc0, !PT ;  /* 0x000000085aff7812 */ /* 0x000fe2000786c0ff */
[----:B------:R-:W-:-:S12]  /*5490*/  BSSY B1, `(.L_x_6009) ;  /* 0x000007c000017945 */ /* 0x000fd80003800000 */
[----:B------:R-:W-:Y:S05]  /*54a0*/  @P3 BRA `(.L_x_6010) ;  /* 0x0000000400e83947 */ /* 0x000fea0003800000 */
[----:B----4-:R-:W-:Y:S01]  /*54b0*/  IADD3 R69, P3, P4, R130, R132, R16 ;  /* 0x0000008482457210 */ /* 0x010fe20007c7e010 */
[----:B------:R-:W-:Y:S03]  /*54c0*/  BSSY B2, `(.L_x_6011) ;  /* 0x000003d000027945 */ /* 0x000fe60003800000 */
[----:B------:R-:W-:Y:S01]  /*54d0*/  IADD3.X R68, R128, R88, R17, P3, P4 ;  /* 0x0000005880447210 */ /* 0x000fe20001fe8411 */
[----:B------:R-:W-:Y:S08]  /*54e0*/  @P0 BRA `(.L_x_6012) ;  /* 0x0000000000e80947 */ /* 0x000ff00003800000 */
[----:B-123--:R1:W2:Y:S01]  /*54f0*/  LDS.128 R40, [R5+0x21400] ;  /* 0x0214000005287984 */ /* 0x00e2a20000000c00 */
[----:B------:R-:W-:Y:S01]  /*5500*/  IADD3 R70, P3, R69, R98, RZ ;  /* 0x0000006245467210 */ /* 0x000fe20007f7e0ff */
[----:B------:R-:W-:Y:S04]  /*5510*/  BSSY B3, `(.L_x_6013) ;  /* 0x0000032000037945 */ /* 0x000fe80003800000 */
[----:B------:R-:W-:Y:S01]  /*5520*/  IMAD.X R71, R68, 0x1, R15, P3 ;  /* 0x0000000144477824 */ /* 0x000fe200018e060f */
[----:B------:R-:W-:-:S13]  /*5530*/  ISETP.GE.AND P3, PT, R18, R80, PT ;  /* 0x000000501200720c */ /* 0x000fda0003f66270 */
        /* <DEDUP_REMOVED lines=47> */
.L_x_6014:
[----:B------:R-:W-:Y:S05]  /*5830*/  BSYNC B3 ;  /* 0x0000000000037941 */ /* 0x000fea0003800000 */
.L_x_6013:
[----:B------:R-:W-:Y:S01]  /*5840*/  ULDC.64 UR4, c[0x0][0x2d8] ;  /* 0x0000b60000047ab9 */ /* 0x000fe20000000a00 */
[----:B------:R-:W-:Y:S01]  /*5850*/  ULDC.64 UR6, c[0x0][0x208] ;  /* 0x0000820000067ab9 */ /* 0x000fe20000000a00 */
[----:B------:R-:W-:-:S04]  /*5860*/  LEA R64, P3, R70, UR4, 0x1 ;  /* 0x0000000446407c11 */ /* 0x000fc8000f8608ff */
[----:B------:R-:W-:-:S05]  /*5870*/  LEA.HI.X R65, R70, UR5, R71, 0x1, P3 ;  /* 0x0000000546417c11 */ /* 0x000fca00098f0c47 */
[----:B--2---:R4:W-:Y:S04]  /*5880*/  STG.E.128 desc[UR6][R64.64], R40 ;  /* 0x0000002840007986 */ /* 0x0049e8000c101d06 */
.L_x_6012:
[----:B------:R-:W-:Y:S05]  /*5890*/  BSYNC B2 ;  /* 0x0000000000027941 */ /* 0x000fea0003800000 */
.L_x_6011:
[----:B------:R-:W-:Y:S05]  /*58a0*/  @P1 BRA `(.L_x_6010) ;  /* 0x0000000000e81947 */ /* 0x000fea0003800000 */
[----:B-1234-:R1:W2:Y:S01]  /*58b0*/  LDS.128 R40, [R5+0x26c00] ;  /* 0x026c000005287984 */ /* 0x01e2a20000000c00 */
        /* <DEDUP_REMOVED lines=51> */
.L_x_6016:
[----:B------:R-:W-:Y:S05]  /*5bf0*/  BSYNC B2 ;  /* 0x0000000000027941 */ /* 0x000fea0003800000 */
.L_x_6015:
[----:B------:R-:W-:Y:S01]  /*5c00*/  ULDC.64 UR4, c[0x0][0x2d8] ;  /* 0x0000b60000047ab9 */ /* 0x000fe20000000a00 */
[----:B------:R-:W-:Y:S01]  /*5c10*/  ULDC.64 UR6, c[0x0][0x208] ;  /* 0x0000820000067ab9 */ /* 0x000fe20000000a00 */
[----:B------:R-:W-:-:S04]  /*5c20*/  LEA R60, P3, R69, UR4, 0x1 ;  /* 0x00000004453c7c11 */ /* 0x000fc8000f8608ff */
[----:B------:R-:W-:-:S05]  /*5c30*/  LEA.HI.X R61, R69, UR5, R68, 0x1, P3 ;  /* 0x00000005453d7c11 */ /* 0x000fca00098f0c44 */
[----:B--2---:R1:W-:Y:S04]  /*5c40*/  STG.E.128 desc[UR6][R60.64], R40 ;  /* 0x000000283c007986 */ /* 0x0043e8000c101d06 */
.L_x_6010:
[----:B------:R-:W-:Y:S05]  /*5c50*/  BSYNC B1 ;  /* 0x0000000000017941 */ /* 0x000fea0003800000 */
.L_x_6009:
[----:B------:R-:W-:Y:S01]  /*5c60*/  LOP3.LUT P3, RZ, R90, 0x2, RZ, 0xc0, !PT ;  /* 0x000000025aff7812 */ /* 0x000fe2000786c0ff */
[----:B------:R-:W-:-:S12]  /*5c70*/  BSSY B1, `(.L_x_6017) ;  /* 0x000007c000017945 */ /* 0x000fd80003800000 */
[----:B------:R-:W-:Y:S05]  /*5c80*/  @P3 BRA `(.L_x_6018) ;  /* 0x0000000400e83947 */ /* 0x000fea0003800000 */
[----:B------:R-:W-:Y:S01]  /*5c90*/  IADD3 R66, P3, P4, R136, R132, R16 ;  /* 0x0000008488427210 */ /* 0x000fe20007c7e010 */
[----:B------:R-:W-:Y:S03]  /*5ca0*/  BSSY B2, `(.L_x_6019) ;  /* 0x000003d000027945 */ /* 0x000fe60003800000 */
[----:B----4-:R-:W-:Y:S01]  /*5cb0*/  IADD3.X R68, R131, R88, R17, P3, P4 ;  /* 0x0000005883447210 */ /* 0x010fe20001fe8411 */
        /* <DEDUP_REMOVED lines=53> */
.L_x_6022:
[----:B------:R-:W-:Y:S05]  /*6010*/  BSYNC B3 ;  /* 0x0000000000037941 */ /* 0x000fea0003800000 */
.L_x_6021:
[----:B------:R-:W-:Y:S01]  /*6020*/  ULDC.64 UR4, c[0x0][0x2d8] ;  /* 0x0000b60000047ab9 */ /* 0x000fe20000000a00 */
[----:B------:R-:W-:Y:S01]  /*6030*/  ULDC.64 UR6, c[0x0][0x208] ;  /* 0x0000820000067ab9 */ /* 0x000fe20000000a00 */
[----:B------:R-:W-:-:S04]  /*6040*/  LEA R56, P3, R64, UR4, 0x1 ;  /* 0x0000000440387c11 */ /* 0x000fc8000f8608ff */
[----:B------:R-:W-:-:S05]  /*6050*/  LEA.HI.X R57, R64, UR5, R69, 0x1, P3 ;  /* 0x0000000540397c11 */ /* 0x000fca00098f0c45 */
[----:B--2---:R4:W-:Y:S04]  /*6060*/  STG.E.128 desc[UR6][R56.64], R40 ;  /* 0x0000002838007986 */ /* 0x0049e8000c101d06 */
.L_x_6020:
[----:B------:R-:W-:Y:S05]  /*6070*/  BSYNC B2 ;  /* 0x0000000000027941 */ /* 0x000fea0003800000 */
.L_x_6019:
        /* <DEDUP_REMOVED lines=53> */
.L_x_6024:
[----:B------:R-:W-:Y:S05]  /*63d0*/  BSYNC B2 ;  /* 0x0000000000027941 */ /* 0x000fea0003800000 */
.L_x_6023:
[----:B------:R-:W-:Y:S01]  /*63e0*/  ULDC.64 UR4, c[0x0][0x2d8] ;  /* 0x0000b60000047ab9 */ /* 0x000fe20000000a00 */
[----:B------:R-:W-:Y:S01]  /*63f0*/  ULDC.64 UR6, c[0x0][0x208] ;  /* 0x0000820000067ab9 */ /* 0x000fe20000000a00 */
[----:B------:R-:W-:-:S04]  /*6400*/  LEA R52, P3, R60, UR4, 0x1 ;  /* 0x000000043c347c11 */ /* 0x000fc8000f8608ff */
[----:B------:R-:W-:-:S05]  /*6410*/  LEA.HI.X R53, R60, UR5, R65, 0x1, P3 ;  /* 0x000000053c357c11 */ /* 0x000fca00098f0c41 */
[----:B--2---:R1:W-:Y:S04]  /*6420*/  STG.E.128 desc[UR6][R52.64], R40 ;  /* 0x0000002834007986 */ /* 0x0043e8000c101d06 */
.L_x_6018:
[----:B------:R-:W-:Y:S05]  /*6430*/  BSYNC B1 ;  /* 0x0000000000017941 */ /* 0x000fea0003800000 */
.L_x_6017:
[----:B------:R-:W-:Y:S05]  /*6440*/  @P5 BRA `(.L_x_6025) ;  /* 0x0000005400545947 */ /* 0x000fea0003800000 */
[----:B------:R-:W-:Y:S01]  /*6450*/  IADD3 R132, P3, P4, R141, R132, R16 ;  /* 0x000000848d847210 */ /* 0x000fe20007c7e010 */
[----:B------:R-:W-:Y:S03]  /*6460*/  BSSY B1, `(.L_x_6026) ;  /* 0x000003d000017945 */ /* 0x000fe60003800000 */
[----:B------:R-:W-:Y:S01]  /*6470*/  IADD3.X R88, R140, R88, R17, P3, P4 ;  /* 0x000000588c587210 */ /* 0x000fe20001fe8411 */
[----:B------:R-:W-:Y:S08]  /*6480*/  @P0 BRA `(.L_x_6027) ;  /* 0x0000000000e80947 */ /* 0x000ff00003800000 */
[----:B-1234-:R1:W2:Y:S01]  /*6490*/  LDS.128 R40, [R5+0x23400] ;  /* 0x0234000005287984 */ /* 0x01e2a20000000c00 */
[----:B------:R-:W-:Y:S01]  /*64a0*/  ISETP.GE.AND P4, PT, R18, R80, PT ;  /* 0x000000501200720c */ /* 0x000fe20003f86270 */
[----:B------:R-:W-:Y:S01]  /*64b0*/  BSSY B2, `(.L_x_6028) ;  /* 0x0000031000027945 */ /* 0x000fe20003800000 */
[----:B------:R-:W-:-:S11]  /*64c0*/  IADD3 R56, P3, R132, R98, RZ ;  /* 0x0000006284387210 */ /* 0x000fd60007f7e0ff */
        /* <DEDUP_REMOVED lines=47> */
.L_x_6029:
[----:B------:R-:W-:Y:S05]  /*67c0*/  BSYNC B2 ;  /* 0x0000000000027941 */ /* 0x000fea0003800000 */
.L_x_6028:
[----:B------:R-:W-:Y:S01]  /*67d0*/  ULDC.64 UR4, c[0x0][0x2d8] ;  /* 0x0000b60000047ab9 */ /* 0x000fe20000000a00 */
[----:B------:R-:W-:Y:S01]  /*67e0*/  IMAD.X R49, R88, 0x1, R15, P3 ;  /* 0x0000000158317824 */ /* 0x000fe200018e060f */
[----:B------:R-:W-:Y:S01]  /*67f0*/  LEA R48, P3, R56, UR4, 0x1 ;  /* 0x0000000438307c11 */ /* 0x000fe2000f8608ff */
[----:B------:R-:W-:-:S03]  /*6800*/  ULDC.64 UR6, c[0x0][0x208] ;  /* 0x0000820000067ab9 */ /* 0x000fc60000000a00 */
[----:B------:R-:W-:-:S05]  /*6810*/  LEA.HI.X R49, R56, UR5, R49, 0x1, P3 ;  /* 0x0000000538317c11 */ /* 0x000fca00098f0c31 */
[----:B--2---:R1:W-:Y:S04]  /*6820*/  STG.E.128 desc[UR6][R48.64], R40 ;  /* 0x0000002830007986 */ /* 0x0043e8000c101d06 */
.L_x_6027:
[----:B------:R-:W-:Y:S05]  /*6830*/  BSYNC B1 ;  /* 0x0000000000017941 */ /* 0x000fea0003800000 */
.L_x_6026:
[----:B------:R-:W-:Y:S05]  /*6840*/  @P1 BRA `(.L_x_6025) ;  /* 0x0000005000541947 */ /* 0x000fea0003800000 */
[----:B-1234-:R1:W2:Y:S01]  /*6850*/  LDS.128 R40, [R5+0x28c00] ;  /* 0x028c000005287984 */ /* 0x01e2a20000000c00 */
[----:B------:R-:W-:Y:S01]  /*6860*/  ISETP.GE.AND P4, PT, R221, R80, PT ;  /* 0x00000050dd00720c */ /* 0x000fe20003f86270 */
[----:B------:R-:W-:Y:S01]  /*6870*/  BSSY B1, `(.L_x_6030) ;  /* 0x0000031000017945 */ /* 0x000fe20003800000 */
[----:B------:R-:W-:-:S11]  /*6880*/  IADD3 R52, P3, R132, R13, RZ ;  /* 0x0000000d84347210 */ /* 0x000fd60007f7e0ff */
        /* <DEDUP_REMOVED lines=47> */
.L_x_6031:
[----:B------:R-:W-:Y:S05]  /*6b80*/  BSYNC B1 ;  /* 0x0000000000017941 */ /* 0x000fea0003800000 */
.L_x_6030:
[----:B------:R-:W-:Y:S01]  /*6b90*/  ULDC.64 UR4, c[0x0][0x2d8] ;  /* 0x0000b60000047ab9 */ /* 0x000fe20000000a00 */
[----:B------:R-:W-:Y:S01]  /*6ba0*/  IMAD.X R45, R88, 0x1, R8, P3 ;  /* 0x00000001582d7824 */ /* 0x000fe200018e0608 */
[----:B------:R-:W-:Y:S01]  /*6bb0*/  LEA R44, P3, R52, UR4, 0x1 ;  /* 0x00000004342c7c11 */ /* 0x000fe2000f8608ff */
[----:B------:R-:W-:-:S03]  /*6bc0*/  ULDC.64 UR6, c[0x0][0x208] ;  /* 0x0000820000067ab9 */ /* 0x000fc60000000a00 */
[----:B------:R-:W-:-:S05]  /*6bd0*/  LEA.HI.X R45, R52, UR5, R45, 0x1, P3 ;  /* 0x00000005342d7c11 */ /* 0x000fca00098f0c2d */
[----:B--2---:R1:W-:Y:S01]  /*6be0*/  STG.E.128 desc[UR6][R44.64], R40 ;  /* 0x000000282c007986 */ /* 0x0043e2000c101d06 */
[----:B------:R-:W-:Y:S05]  /*6bf0*/  BRA `(.L_x_6025) ;  /* 0x0000004c00687947 */ /* 0x000fea0003800000 */
.L_x_5969:
[----:B------:R-:W-:Y:S01]  /*6c00*/  ISETP.GE.AND P4, PT, R223, R4, PT ;  /* 0x00000004df00720c */ /* 0x000fe20003f86270 */
[----:B------:R-:W-:-:S03]  /*6c10*/  ULDC.64 UR4, c[0x0][0x208] ;  /* 0x0000820000047ab9 */ /* 0x000fc60000000a00 */
[----:B------:R-:W-:-:S13]  /*6c20*/  ISETP.GE.OR P4, PT, R16, R80, P4 ;  /* 0x000000501000720c */ /* 0x000fda0002786670 */
[----:B0-----:R-:W-:Y:S01]  /*6c30*/  @!P4 IADD3 R46, P2, P3, R104, R92, R35 ;  /* 0x0000005c682ec210 */ /* 0x001fe20007b5e023 */
[----:B------:R-:W0:Y:S03]  /*6c40*/  @!P4 LDC.64 R56, c[0x0][0x3c8] ;  /* 0x0000f200ff38cb82 */ /* 0x000e260000000a00 */
[----:B------:R-:W-:Y:S02]  /*6c50*/  @!P4 IADD3.X R47, R27, R3, R38, P2, P3 ;  /* 0x000000031b2fc210 */ /* 0x000fe400017e6426 */
[----:B------:R-:W-:-:S03]  /*6c60*/  @!P4 IADD3 R44, P2, P3, R110, R90, R30 ;  /* 0x0000005a6e2cc210 */ /* 0x000fc60007b5e01e */
[----:B------:R-:W1:Y:S01]  /*6c70*/  @!P4 LDC.64 R58, c[0x0][0x3e0] ;  /* 0x0000f800ff3acb82 */ /* 0x000e620000000a00 */
[----:B------:R-:W-:Y:S02]  /*6c80*/  @!P4 IADD3.X R45, R21, R0, R32, P2, P3 ;  /* 0x00000000152dc210 */ /* 0x000fe400017e6420 */
[----:B------:R-:W-:-:S04]  /*6c90*/  ISETP.GE.AND P3, PT, R222, R4, PT ;  /* 0x00000004de00720c */ /* 0x000fc80003f66270 */
[----:B------:R-:W-:-:S13]  /*6ca0*/  ISETP.GE.OR P3, PT, R16, R80, P3 ;  /* 0x000000501000720c */ /* 0x000fda0001f66670 */
[----:B------:R-:W-:Y:S01]  /*6cb0*/  @!P3 IADD3 R42, P2, P5, R104, R34, R92 ;  /* 0x00000022682ab210 */ /* 0x000fe20007d5e05c */
[----:B------:R-:W2:Y:S03]  /*6cc0*/  @!P3 LDC.64 R64, c[0x0][0x3c8] ;  /* 0x0000f200ff40bb82 */ /* 0x000ea60000000a00 */
[----:B------:R-:W-:Y:S02]  /*6cd0*/  @!P3 IADD3.X R43, R27, R37, R3, P2, P5 ;  /* 0x000000251b2bb210 */ /* 0x000fe400017ea403 */
[----:B------:R-:W-:-:S03]  /*6ce0*/  @!P3 IADD3 R40, P2, P5, R110, R29, R90 ;  /* 0x0000001d6e28b210 */ /* 0x000fc60007d5e05a */
[----:B------:R-:W3:Y:S01]  /*6cf0*/  @!P3 LDC.64 R66, c[0x0][0x3e0] ;  /* 0x0000f800ff42bb82 */ /* 0x000ee20000000a00 */
[----:B------:R-:W-:Y:S02]  /*6d00*/  @!P3 IADD3.X R41, R21, R31, R0, P2, P5 ;  /* 0x0000001f1529b210 */ /* 0x000fe400017ea400 */
[----:B------:R-:W-:-:S04]  /*6d10*/  ISETP.GE.AND P2, PT, R225, R4, PT ;  /* 0x00000004e100720c */ /* 0x000fc80003f46270 */
[----:B------:R-:W-:-:S13]  /*6d20*/  ISETP.GE.OR P2, PT, R16, R80, P2 ;  /* 0x000000501000720c */ /* 0x000fda0001746670 */
[----:B------:R-:W-:Y:S01]  /*6d30*/  @!P2 IADD3 R70, P5, P6, R104, R33, R92 ;  /* 0x000000216846a210 */ /* 0x000fe20007ebe05c */
[----:B------:R-:W4:Y:S03]  /*6d40*/  @!P2 LDC.64 R72, c[0x0][0x3c8] ;  /* 0x0000f200ff48ab82 */ /* 0x000f260000000a00 */
[----:B------:R-:W-:Y:S02]  /*6d50*/  @!P2 IADD3.X R71, R27, R36, R3, P5, P6 ;  /* 0x000000241b47a210 */ /* 0x000fe40002fec403 */
[----:B------:R-:W-:-:S03]  /*6d60*/  @!P2 IADD3 R68, P5, P6, R110, R121, R90 ;  /* 0x000000796e44a210 */ /* 0x000fc60007ebe05a */
[----:B------:R-:W4:Y:S01]  /*6d70*/  @!P2 LDC.64 R74, c[0x0][0x3e0] ;  /* 0x0000f800ff4aab82 */ /* 0x000f220000000a00 */
[----:B------:R-:W-:Y:S02]  /*6d80*/  @!P2 IADD3.X R69, R21, R120, R0, P5, P6 ;  /* 0x000000781545a210 */ /* 0x000fe40002fec400 */
[----:B------:R-:W-:-:S04]  /*6d90*/  ISETP.GE.AND P5, PT, R22, R4, PT ;  /* 0x000000041600720c */ /* 0x000fc80003fa6270 */
[----:B------:R-:W-:-:S13]  /*6da0*/  ISETP.GE.OR P5, PT, R16, R80, P5 ;  /* 0x000000501000720c */ /* 0x000fda0002fa6670 */
[----:B------:R-:W0:Y:S01]  /*6db0*/  @!P5 LDC.64 R48, c[0x0][0x3c8] ;  /* 0x0000f200ff30db82 */ /* 0x000e220000000a00 */
[----:B------:R-:W-:-:S05]  /*6dc0*/  @!P5 IADD3 R50, P6, R104, R92, RZ ;  /* 0x0000005c6832d210 */ /* 0x000fca0007fde0ff */
[----:B------:R-:W-:Y:S01]  /*6dd0*/  @!P5 IMAD.X R51, R3, 0x1, R27, P6 ;  /* 0x000000010333d824 */ /* 0x000fe200030e061b */
[----:B0-----:R-:W-:-:S04]  /*6de0*/  @!P5 LEA R48, P6, R50, R48, 0x1 ;  /* 0x000000303230d211 */ /* 0x001fc800078c08ff */
[----:B------:R-:W-:Y:S02]  /*6df0*/  @!P5 LEA.HI.X R49, R50, R49, R51, 0x1, P6 ;  /* 0x000000313231d211 */ /* 0x000fe400030f0c33 */
[----:B------:R-:W0:Y:S01]  /*6e00*/  @!P5 LDC.64 R50, c[0x0][0x3e0] ;  /* 0x0000f800ff32db82 */ /* 0x000e220000000a00 */
[----:B------:R-:W-:-:S05]  /*6e10*/  @!P5 IADD3 R52, P6, R110, R90, RZ ;  /* 0x0000005a6e34d210 */ /* 0x000fca0007fde0ff */
[----:B------:R-:W-:Y:S01]  /*6e20*/  @!P5 IMAD.X R53, R0, 0x1, R21, P6 ;  /* 0x000000010035d824 */ /* 0x000fe200030e0615 */
[----:B0-----:R-:W-:-:S04]  /*6e30*/  @!P5 LEA R50, P6, R52, R50, 0x1 ;  /* 0x000000323432d211 */ /* 0x001fc800078c08ff */
[----:B------:R-:W-:Y:S02]  /*6e40*/  @!P5 LEA.HI.X R51, R52, R51, R53, 0x1, P6 ;  /* 0x000000333433d211 */ /* 0x000fe400030f0c35 */
[----:B------:R-:W-:-:S04]  /*6e50*/  @!P4 LEA R56, P6, R46, R56, 0x1 ;  /* 0x000000382e38c211 */ /* 0x000fc800078c08ff */
[----:B------:R-:W-:Y:S02]  /*6e60*/  @!P4 LEA.HI.X R57, R46, R57, R47, 0x1, P6 ;  /* 0x000000392e39c211 */ /* 0x000fe400030f0c2f */
[----:B------:R-:W-:Y:S02]  /*6e70*/  CS2R R46, SRZ ;  /* 0x00000000002e7805 */ /* 0x000fe4000001ff00 */
[----:B-1----:R-:W-:-:S04]  /*6e80*/  @!P4 LEA R58, P6, R44, R58, 0x1 ;  /* 0x0000003a2c3ac211 */ /* 0x002fc800078c08ff */
[----:B------:R-:W-:Y:S02]  /*6e90*/  @!P4 LEA.HI.X R59, R44, R59, R45, 0x1, P6 ;  /* 0x0000003b2c3bc211 */ /* 0x000fe400030f0c2d */
[----:B------:R-:W-:Y:S02]  /*6ea0*/  CS2R R44, SRZ ;  /* 0x00000000002c7805 */ /* 0x000fe4000001ff00 */
[----:B--2---:R-:W-:-:S04]  /*6eb0*/  @!P3 LEA R64, P6, R42, R64, 0x1 ;  /* 0x000000402a40b211 */ /* 0x004fc800078c08ff */
[----:B------:R-:W-:Y:S02]  /*6ec0*/  @!P3 LEA.HI.X R65, R42, R65, R43, 0x1, P6 ;  /* 0x000000412a41b211 */ /* 0x000fe400030f0c2b */
[----:B------:R-:W-:Y:S02]  /*6ed0*/  CS2R R42, SRZ ;  /* 0x00000000002a7805 */ /* 0x000fe4000001ff00 */
[C---:B---3--:R-:W-:Y:S01]  /*6ee0*/  @!P3 LEA R66, P6, R40.reuse, R66, 0x1 ;  /* 0x000000422842b211 */ /* 0x048fe200078c08ff */
[----:B------:R0:W5:Y:S03]  /*6ef0*/  @!P5 LDG.E.128 R44, desc[UR4][R50.64] ;  /* 0x00000004322cd981 */ /* 0x000166000c1e1d00 */
[----:B------:R-:W-:Y:S02]  /*6f00*/  @!P3 LEA.HI.X R67, R40, R67, R41, 0x1, P6 ;  /* 0x000000432843b211 */ /* 0x000fe400030f0c29 */
[----:B------:R-:W-:-:S02]  /*6f10*/  CS2R R40, SRZ ;  /* 0x0000000000287805 */ /* 0x000fc4000001ff00 */
[----:B------:R-:W-:Y:S02]  /*6f20*/  CS2R R54, SRZ ;  /* 0x0000000000367805 */ /* 0x000fe4000001ff00 */
[----:B------:R-:W-:Y:S02]  /*6f30*/  CS2R R52, SRZ ;  /* 0x0000000000347805 */ /* 0x000fe4000001ff00 */
[----:B------:R1:W5:Y:S01]  /*6f40*/  @!P5 LDG.E.128 R40, desc[UR4][R48.64] ;  /* 0x000000043028d981 */ /* 0x000362000c1e1d00 */
[----:B0-----:R-:W-:Y:S02]  /*6f50*/  CS2R R50, SRZ ;  /* 0x0000000000327805 */ /* 0x001fe4000001ff00 */
[----:B------:R-:W-:Y:S02]  /*6f60*/  CS2R R62, SRZ ;  /* 0x00000000003e7805 */ /* 0x000fe4000001ff00 */
[----:B------:R-:W-:Y:S01]  /*6f70*/  CS2R R60, SRZ ;  /* 0x00000000003c7805 */ /* 0x000fe2000001ff00 */
[----:B------:R0:W5:Y:S05]  /*6f80*/  @!P4 LDG.E.128 R52, desc[UR4][R58.64] ;  /* 0x000000043a34c981 */ /* 0x00016a000c1e1d00 */
[----:B------:R-:W5:Y:S01]  /*6f90*/  @!P3 LDG.E.128 R60, desc[UR4][R66.64] ;  /* 0x00000004423cb981 */ /* 0x000f62000c1e1d00 */
[----:B-1----:R-:W-:-:S02]  /*6fa0*/  CS2R R48, SRZ ;  /* 0x0000000000307805 */ /* 0x002fc4000001ff00 */
[----:B0-----:R-:W-:-:S04]  /*6fb0*/  CS2R R58, SRZ ;  /* 0x00000000003a7805 */ /* 0x001fc8000001ff00 */
[----:B------:R0:W5:Y:S02]  /*6fc0*/  @!P4 LDG.E.128 R48, desc[UR4][R56.64] ;  /* 0x000000043830c981 */ /* 0x000164000c1e1d00 */
[----:B0-----:R-:W-:-:S06]  /*6fd0*/  CS2R R56, SRZ ;  /* 0x0000000000387805 */ /* 0x001fcc000001ff00 */
[----:B------:R0:W5:Y:S01]  /*6fe0*/  @!P3 LDG.E.128 R56, desc[UR4][R64.64] ;  /* 0x000000044038b981 */ /* 0x000162000c1e1d00 */
[----:B----4-:R-:W-:-:S04]  /*6ff0*/  @!P2 LEA R72, P3, R70, R72, 0x1 ;  /* 0x000000484648a211 */ /* 0x010fc800078608ff */
[----:B------:R-:W-:Y:S02]  /*7000*/  @!P2 LEA.HI.X R73, R70, R73, R71, 0x1, P3 ;  /* 0x000000494649a211 */ /* 0x000fe400018f0c47 */
[----:B------:R-:W-:-:S04]  /*7010*/  @!P2 LEA R74, P3, R68, R74, 0x1 ;  /* 0x0000004a444aa211 */ /* 0x000fc800078608ff */
[----:B------:R-:W-:Y:S02]  /*7020*/  @!P2 LEA.HI.X R75, R68, R75, R69, 0x1, P3 ;  /* 0x0000004b444ba211 */ /* 0x000fe400018f0c45 */
[----:B------:R-:W-:-:S04]  /*7030*/  ISETP.GE.AND P3, PT, R224, R4, PT ;  /* 0x00000004e000720c */ /* 0x000fc80003f66270 */
[----:B------:R-:W-:Y:S02]  /*7040*/  ISETP.GE.OR P3, PT, R16, R80, P3 ;  /* 0x000000501000720c */ /* 0x000fe40001f66670 */
[----:B------:R-:W-:Y:S02]  /*7050*/  CS2R R66, SRZ ;  /* 0x0000000000427805 */ /* 0x000fe4000001ff00 */
[----:B0-----:R-:W-:Y:S02]  /*7060*/  CS2R R64, SRZ ;  /* 0x0000000000407805 */ /* 0x001fe4000001ff00 */
[----:B------:R-:W-:Y:S02]  /*7070*/  CS2R R70, SRZ ;  /* 0x0000000000467805 */ /* 0x000fe4000001ff00 */
[----:B------:R-:W-:Y:S01]  /*7080*/  CS2R R68, SRZ ;  /* 0x0000000000447805 */ /* 0x000fe2000001ff00 */
[----:B------:R-:W-:Y:S01]  /*7090*/  BSSY B1, `(.L_x_6032) ;  /* 0x0000021000017945 */ /* 0x000fe20003800000 */
[----:B------:R0:W5:Y:S04]  /*70a0*/  @!P2 LDG.E.128 R64, desc[UR4][R72.64] ;  /* 0x000000044840a981 */ /* 0x000168000c1e1d00 */
[----:B------:R1:W5:Y:S01]  /*70b0*/  @!P2 LDG.E.128 R68, desc[UR4][R74.64] ;  /* 0x000000044a44a981 */ /* 0x000362000c1e1d00 */
[----:B------:R-:W-:-:S02]  /*70c0*/  ISETP.GE.AND P2, PT, R226, R4, PT ;  /* 0x00000004e200720c */ /* 0x000fc40003f46270 */
[----:B------:R-:W-:Y:S02]  /*70d0*/  CS2R R78, SRZ ;  /* 0x00000000004e7805 */ /* 0x000fe4000001ff00 */
[----:B------:R-:W-:Y:S02]  /*70e0*/  CS2R R76, SRZ ;  /* 0x00000000004c7805 */ /* 0x000fe4000001ff00 */
[----:B------:R-:W-:Y:S02]  /*70f0*/  ISETP.GE.OR P2, PT, R16, R80, P2 ;  /* 0x000000501000720c */ /* 0x000fe40001746670 */
[----:B0-----:R-:W-:Y:S02]  /*7100*/  CS2R R72, SRZ ;  /* 0x0000000000487805 */ /* 0x001fe4000001ff00 */
[----:B-1----:R-:W-:Y:S01]  /*7110*/  CS2R R74, SRZ ;  /* 0x00000000004a7805 */ /* 0x002fe2000001ff00 */
[----:B------:R-:W-:Y:S08]  /*7120*/  @P3 BRA `(.L_x_6033) ;  /* 0x00000000005c3947 */ /* 0x000ff00003800000 */
[----:B------:R-:W0:Y:S01]  /*7130*/  LDC.64 R76, c[0x0][0x3d8] ;  /* 0x0000f600ff4c7b82 */ /* 0x000e220000000a00 */
[----:B------:R-:W-:Y:S01]  /*7140*/  IMAD.MOV.U32 R74, RZ, RZ, R92 ;  /* 0x000000ffff4a7224 */ /* 0x000fe200078e005c */
[----:B------:R-:W-:Y:S01]  /*7150*/  ULDC.64 UR4, c[0x0][0x3c8] ;  /* 0x0000f20000047ab9 */ /* 0x000fe20000000a00 */
[----:B------:R-:W-:Y:S01]  /*7160*/  IMAD.MOV.U32 R75, RZ, RZ, R3 ;  /* 0x000000ffff4b7224 */ /* 0x000fe200078e0003 */
[----:B------:R-:W-:Y:S01]  /*7170*/  ULDC.64 UR6, c[0x0][0x3e0] ;  /* 0x0000f80000067ab9 */ /* 0x000fe20000000a00 */
[----:B------:R-:W-:Y:S01]  /*7180*/  IMAD.MOV.U32 R78, RZ, RZ, R90 ;  /* 0x000000ffff4e7224 */ /* 0x000fe200078e005a */
[----:B------:R-:W-:Y:S01]  /*7190*/  ULDC.64 UR8, c[0x0][0x208] ;  /* 0x0000820000087ab9 */ /* 0x000fe20000000a00 */
[----:B------:R-:W-:Y:S01]  /*71a0*/  IMAD.MOV.U32 R79, RZ, RZ, R0 ;  /* 0x000000ffff4f7224 */ /* 0x000fe200078e0000 */
[----:B------:R-:W1:Y:S01]  /*71b0*/  LDC.64 R72, c[0x0][0x3e8] ;  /* 0x0000fa00ff487b82 */ /* 0x000e620000000a00 */
[----:B0-----:R-:W-:-:S04]  /*71c0*/  IMAD.WIDE.U32 R74, R76, 0x60, R74 ;  /* 0x000000604c4a7825 */ /* 0x001fc800078e004a */
[----:B------:R-:W-:Y:S01]  /*71d0*/  IMAD R77, R77, 0x60, RZ ;  /* 0x000000604d4d7824 */ /* 0x000fe200078e02ff */
[----:B------:R-:W-:Y:S01]  /*71e0*/  IADD3 R76, P3, R104, R74, RZ ;  /* 0x0000004a684c7210 */ /* 0x000fe20007f7e0ff */
[----:B-1----:R-:W-:-:S03]  /*71f0*/  IMAD.WIDE.U32 R78, R72, 0x60, R78 ;  /* 0x00000060484e7825 */ /* 0x002fc600078e004e */
[----:B------:R-:W-:Y:S01]  /*7200*/  IADD3.X R75, R27, R75, R77, P3, !PT ;  /* 0x0000004b1b4b7210 */ /* 0x000fe20001ffe44d */
[----:B------:R-:W-:Y:S01]  /*7210*/  IMAD R73, R73, 0x60, RZ ;  /* 0x0000006049497824 */ /* 0x000fe200078e02ff */
[----:B------:R-:W-:-:S04]  /*7220*/  IADD3 R74, P3, R110, R78, RZ ;  /* 0x0000004e6e4a7210 */ /* 0x000fc80007f7e0ff */
[----:B------:R-:W-:Y:S02]  /*7230*/  IADD3.X R79, R21, R79, R73, P3, !PT ;  /* 0x0000004f154f7210 */ /* 0x000fe40001ffe449 */
[----:B------:R-:W-:-:S04]  /*7240*/  LEA R72, P3, R76, UR4, 0x1 ;  /* 0x000000044c487c11 */ /* 0x000fc8000f8608ff */
[----:B------:R-:W-:Y:S02]  /*7250*/  LEA.HI.X R73, R76, UR5, R75, 0x1, P3 ;  /* 0x000000054c497c11 */ /* 0x000fe400098f0c4b */
[----:B------:R-:W-:-:S04]  /*7260*/  LEA R76, P3, R74, UR6, 0x1 ;  /* 0x000000064a4c7c11 */ /* 0x000fc8000f8608ff */
[----:B------:R-:W-:Y:S02]  /*7270*/  LEA.HI.X R77, R74, UR7, R79, 0x1, P3 ;  /* 0x000000074a4d7c11 */ /* 0x000fe400098f0c4f */
[----:B------:R-:W5:Y:S04]  /*7280*/  LDG.E.128 R72, desc[UR8][R72.64] ;  /* 0x0000000848487981 */ /* 0x000f68000c1e1d00 */
[----:B------:R-:W5:Y:S03]  /*7290*/  LDG.E.128 R76, desc[UR8][R76.64] ;  /* 0x000000084c4c7981 */ /* 0x000f66000c1e1d00 */
.L_x_6033:
[----:B------:R-:W-:Y:S05]  /*72a0*/  BSYNC B1 ;  /* 0x0000000000017941 */ /* 0x000fea0003800000 */
.L_x_6032:
[----:B------:R-:W-:Y:S01]  /*72b0*/  BSSY B1, `(.L_x_6034) ;  /* 0x000001d000017945 */ /* 0x000fe20003800000 */
[----:B------:R-:W-:Y:S02]  /*72c0*/  ISETP.GE.AND P3, PT, R16, R80, PT ;  /* 0x000000501000720c */ /* 0x000fe40003f66270 */
[----:B------:R-:W-:Y:S02]  /*72d0*/  CS2R R82, SRZ ;  /* 0x0000000000527805 */ /* 0x000fe4000001ff00 */
[----:B------:R-:W-:Y:S02]  /*72e0*/  CS2R R80, SRZ ;  /* 0x0000000000507805 */ /* 0x000fe4000001ff00 */
[----:B------:R-:W-:Y:S01]  /*72f0*/  CS2R R86, SRZ ;  /* 0x0000000000567805 */ /* 0x000fe2000001ff00 */
[----:B-----5:R-:W-:Y:S01]  /*7300*/  IMAD.MOV.U32 R89, RZ, RZ, R74 ;  /* 0x000000ffff597224 */ /* 0x020fe200078e004a */
[----:B------:R-:W-:Y:S01]  /*7310*/  CS2R R84, SRZ ;  /* 0x0000000000547805 */ /* 0x000fe2000001ff00 */
[----:B------:R-:W-:Y:S06]  /*7320*/  @P2 BRA `(.L_x_6035) ;  /* 0x0000000000542947 */ /* 0x000fec0003800000 */
[----:B------:R-:W0:Y:S01]  /*7330*/  LDC.64 R82, c[0x0][0x3d8] ;  /* 0x0000f600ff527b82 */ /* 0x000e220000000a00 */
[----:B------:R-:W-:Y:S01]  /*7340*/  IMAD.MOV.U32 R93, RZ, RZ, R3 ;  /* 0x000000ffff5d7224 */ /* 0x000fe200078e0003 */
[----:B------:R-:W-:Y:S01]  /*7350*/  ULDC.64 UR4, c[0x0][0x3c8] ;  /* 0x0000f20000047ab9 */ /* 0x000fe20000000a00 */
[----:B------:R-:W-:Y:S01]  /*7360*/  IMAD.MOV.U32 R91, RZ, RZ, R0 ;  /* 0x000000ffff5b7224 */ /* 0x000fe200078e0000 */
[----:B------:R-:W-:Y:S01]  /*7370*/  ULDC.64 UR6, c[0x0][0x3e0] ;  /* 0x0000f80000067ab9 */ /* 0x000fe20000000a00 */
[----:B------:R-:W-:-:S03]  /*7380*/  ULDC.64 UR8, c[0x0][0x208] ;  /* 0x0000820000087ab9 */ /* 0x000fc60000000a00 */
        /* <DEDUP_REMOVED lines=12> */
[----:B------:R-:W-:Y:S01]  /*7450*/  LEA.HI.X R85, R0, UR7, R91, 0x1, P2 ;  /* 0x0000000700557c11 */ /* 0x000fe200090f0c5b */
[----:B------:R-:W5:Y:S05]  /*7460*/  LDG.E.128 R80, desc[UR8][R80.64] ;  /* 0x0000000850507981 */ /* 0x000f6a000c1e1d00 */
[----:B------:R-:W5:Y:S03]  /*7470*/  LDG.E.128 R84, desc[UR8][R84.64] ;  /* 0x0000000854547981 */ /* 0x000f66000c1e1d00 */
.L_x_6035:
[----:B------:R-:W-:Y:S05]  /*7480*/  BSYNC B1 ;  /* 0x0000000000017941 */ /* 0x000fea0003800000 */
.L_x_6034:
[----:B------:R-:W-:Y:S01]  /*7490*/  PRMT R179, R89, 0x7610, R179 ;  /* 0x0000761059b37816 */ /* 0x000fe200000000b3 */
[----:B------:R-:W-:Y:S01]  /*74a0*/  IMAD.MOV.U32 R0, RZ, RZ, R75 ;  /* 0x000000ffff007224 */ /* 0x000fe200078e004b */
[----:B------:R-:W-:Y:S01]  /*74b0*/  ULOP3.LUT UR4, UR60, 0x1, URZ, 0xfc, !UPT ;  /* 0x000000013c047892 */ /* 0x000fe2000f8efc3f */
        /* <DEDUP_REMOVED lines=97> */
.L_x_6036:
[----:B------:R-:W-:Y:S01]  /*7ad0*/  IMAD R3, R220, 0x8, R2 ;  /* 0x00000008dc037824 */ /* 0x000fe200078e0202 */
[----:B------:R-:W-:Y:S01]  /*7ae0*/  SHF.L.U32 R0, R229, 0x1f, RZ ;  /* 0x0000001fe5007819 */ /* 0x000fe200000006ff */
[----:B------:R-:W0:Y:S01]  /*7af0*/  LDC R152, c[0x0][0x2e4] ;  /* 0x0000b900ff987b82 */ /* 0x000e220000000800 */
[----:B------:R-:W-:Y:S01]  /*7b00*/  BSSY B1, `(.L_x_6037) ;  /* 0x0000006000017945 */ /* 0x000fe20003800000 */
[----:B------:R-:W-:Y:S01]  /*7b10*/  IMAD.MOV.U32 R133, RZ, RZ, R88 ;  /* 0x000000ffff857224 */ /* 0x000fe200078e0058 */
[----:B------:R-:W1:Y:S05]  /*7b20*/  SYNCS.PHASECHK.TRANS64.TRYWAIT P4, [R3+URZ+0x34890], R0 ;  /* 0x03489000030075a7 */ /* 0x000e6a000808017f */
[----:B------:R-:W2:Y:S01]  /*7b30*/  LDC.64 R134, c[0x0][0x2f0] ;  /* 0x0000bc00ff867b82 */ /* 0x000ea20000000a00 */
[----:B0-----:R-:W-:Y:S01]  /*7b40*/  IMAD.IADD R153, R152, 0x1, -R97 ;  /* 0x0000000198997824 */ /* 0x001fe200078e0a61 */
[----:B-1----:R-:W-:Y:S06]  /*7b50*/  @!P4 BRA `(.L_x_6038) ;  /* 0x000001dc00b0c947 */ /* 0x002fec0003800000 */
.L_x_6283:
[----:B------:R-:W-:Y:S05]  /*7b60*/  BSYNC B1 ;  /* 0x0000000000017941 */ /* 0x000fea0003800000 */
.L_x_6037:
[----:B------:R-:W-:Y:S01]  /*7b70*/  ISETP.GE.OR P4, PT, R22, R4, P0 ;  /* 0x000000041600720c */ /* 0x000fe20000786670 */
[----:B------:R-:W-:-:S12]  /*7b80*/  BSSY B1, `(.L_x_6039) ;  /* 0x0000091000017945 */ /* 0x000fd80003800000 */
[----:B------:R-:W-:Y:S05]  /*7b90*/  @P4 BRA `(.L_x_6040) ;  /* 0x00000008003c4947 */ /* 0x000fea0003800000 */
[----:B------:R-:W3:Y:S04]  /*7ba0*/  LDL R88, [R1] ;  /* 0x0000000001587983 */ /* 0x000ee80000100800 */
[----:B------:R-:W4:Y:S04]  /*7bb0*/  LDL R92, [R1+0x3c] ;  /* 0x00003c00015c7983 */ /* 0x000f280000100800 */
[----:B------:R-:W5:Y:S01]  /*7bc0*/  LDL R90, [R1+0x64] ;  /* 0x00006400015a7983 */ /* 0x000f620000100800 */
[----:B------:R-:W-:Y:S01]  /*7bd0*/  BSSY B2, `(.L_x_6041) ;  /* 0x0000079000027945 */ /* 0x000fe20003800000 */
[----:B------:R-:W1:Y:S02]  /*7be0*/  S2R R93, SR_TID.X ;  /* 0x00000000005d7919 */ /* 0x000e640000002100 */
[----:B-1----:R-:W-:-:S05]  /*7bf0*/  VIADD R93, R93, 0xffffff80 ;  /* 0xffffff805d5d7836 */ /* 0x002fca0000000000 */
[----:B------:R-:W-:-:S04]  /*7c00*/  SHF.R.S32.HI R91, RZ, 0x1f, R93 ;  /* 0x0000001fff5b7819 */ /* 0x000fc8000001145d */
[----:B------:R-:W-:-:S05]  /*7c10*/  LEA.HI R91, R91, R93, RZ, 0x6 ;  /* 0x0000005d5b5b7211 */ /* 0x000fca00078f30ff */
[----:B------:R-:W-:-:S05]  /*7c20*/  IMAD.SHL.U32 R91, R91, 0x8, RZ ;  /* 0x000000085b5b7824 */ /* 0x000fca00078e00ff */
[----:B------:R-:W-:Y:S02]  /*7c30*/  LOP3.LUT R91, R91, 0xfffffe00, RZ, 0xc0, !PT ;  /* 0xfffffe005b5b7812 */ /* 0x000fe400078ec0ff */
[----:B---3--:R-:W-:-:S04]  /*7c40*/  LOP3.LUT P5, RZ, R88, 0x1, RZ, 0xc0, !PT ;  /* 0x0000000158ff7812 */ /* 0x008fc800078ac0ff */
[----:B------:R-:W-:-:S04]  /*7c50*/  SEL R88, R97, R153, !P5 ;  /* 0x0000009961587207 */ /* 0x000fc80006800000 */
[----:B------:R-:W-:-:S04]  /*7c60*/  SHF.R.S32.HI R89, RZ, 0x1f, R88 ;  /* 0x0000001fff597819 */ /* 0x000fc80000011458 */
[----:B------:R-:W-:-:S04]  /*7c70*/  LEA.HI R89, R89, R88, RZ, 0x4 ;  /* 0x0000005859597211 */ /* 0x000fc800078f20ff */
[----:B------:R-:W-:-:S04]  /*7c80*/  LEA.HI.SX32 R88, R89, R10, 0x1c ;  /* 0x0000000a59587211 */ /* 0x000fc800078fe2ff */
[----:B------:R-:W-:Y:S01]  /*7c90*/  SHF.R.S32.HI R89, RZ, 0x1f, R88 ;  /* 0x0000001fff597819 */ /* 0x000fe20000011458 */
[----:B------:R-:W-:-:S03]  /*7ca0*/  IMAD.SHL.U32 R183, R88, 0x8, RZ ;  /* 0x0000000858b77824 */ /* 0x000fc600078e00ff */
[----:B------:R-:W-:Y:S02]  /*7cb0*/  LEA.HI R88, R89, R88, RZ, 0x3 ;  /* 0x0000005859587211 */ /* 0x000fe400078f18ff */
[----:B------:R-:W-:Y:S02]  /*7cc0*/  LOP3.LUT R89, R183, 0x38, RZ, 0xc0, !PT ;  /* 0x00000038b7597812 */ /* 0x000fe400078ec0ff */
[----:B------:R-:W-:Y:S02]  /*7cd0*/  SHF.R.S32.HI R88, RZ, 0x3, R88 ;  /* 0x00000003ff587819 */ /* 0x000fe40000011458 */
[----:B----4-:R-:W-:-:S03]  /*7ce0*/  LOP3.LUT R89, R89, 0x1c0, R92, 0xf8, !PT ;  /* 0x000001c059597812 */ /* 0x010fc600078ef85c */
[----:B------:R-:W-:Y:S01]  /*7cf0*/  IMAD R88, R88, 0x2c00, R91 ;  /* 0x00002c0058587824 */ /* 0x000fe200078e025b */
[----:B-----5:R-:W-:Y:S01]  /*7d00*/  LOP3.LUT R89, R89, R90, RZ, 0x3c, !PT ;  /* 0x0000005a59597212 */ /* 0x020fe200078e3cff */
[----:B------:R-:W-:-:S04]  /*7d10*/  IMAD R91, R220, 0x5800, R154 ;  /* 0x00005800dc5b7824 */ /* 0x000fc800078e029a */
[----:B------:R-:W-:Y:S02]  /*7d20*/  IMAD.IADD R89, R88, 0x1, R89 ;  /* 0x0000000158597824 */ /* 0x000fe400078e0259 */
[----:B------:R-:W-:Y:S02]  /*7d30*/  IMAD R88, R91, 0x2, R2 ;  /* 0x000000025b587824 */ /* 0x000fe400078e0202 */
[----:B------:R-:W-:-:S04]  /*7d40*/  IMAD R89, R220, 0x5800, R89 ;  /* 0x00005800dc597824 */ /* 0x000fc800078e0259 */
[----:B------:R-:W-:Y:S02]  /*7d50*/  IMAD R92, R89, 0x2, R2 ;  /* 0x00000002595c7824 */ /* 0x000fe400078e0202 */
[----:B------:R-:W1:Y:S04]  /*7d60*/  LDS.128 R88, [R88+0x1e400] ;  /* 0x01e4000058587984 */ /* 0x000e680000000c00 */
[----:B------:R-:W3:Y:S01]  /*7d70*/  LDS.128 R92, [R92+0x1e400] ;  /* 0x01e400005c5c7984 */ /* 0x000ee20000000c00 */
[----:B------:R-:W-:Y:S05]  /*7d80*/  @P3 BRA `(.L_x_6042) ;  /* 0x0000000400743947 */ /* 0x000fea0003800000 */
[----:B------:R-:W-:Y:S01]  /*7d90*/  SHF.R.U32.HI R185, RZ, 0x10, R45 ;  /* 0x00000010ffb97819 */ /* 0x000fe2000001162d */
[----:B---3--:R-:W-:Y:S01]  /*7da0*/  IMAD.U32 R188, R93, 0x10000, RZ ;  /* 0x000100005dbc7824 */ /* 0x008fe200078e00ff */
[----:B------:R-:W-:Y:S02]  /*7db0*/  SHF.R.U32.HI R186, RZ, 0x10, R41 ;  /* 0x00000010ffba7819 */ /* 0x000fe40000011629 */
[----:B------:R-:W-:Y:S01]  /*7dc0*/  PRMT R185, R182, 0x5410, R185 ;  /* 0x00005410b6b97816 */ /* 0x000fe200000000b9 */
[C---:B-1----:R-:W-:Y:S01]  /*7dd0*/  IMAD.U32 R182, R89.reuse, 0x10000, RZ ;  /* 0x0001000059b67824 */ /* 0x042fe200078e00ff */
[----:B------:R-:W-:Y:S02]  /*7de0*/  PRMT R186, R172, 0x5432, R186 ;  /* 0x00005432acba7816 */ /* 0x000fe400000000ba */
[----:B------:R-:W-:Y:S01]  /*7df0*/  LOP3.LUT R89, R89, 0xffff0000, RZ, 0xc0, !PT ;  /* 0xffff000059597812 */ /* 0x000fe200078ec0ff */
[----:B------:R-:W-:Y:S01]  /*7e00*/  IMAD.U32 R187, R185, 0x10000, RZ ;  /* 0x00010000b9bb7824 */ /* 0x000fe200078e00ff */
[----:B------:R-:W-:Y:S01]  /*7e10*/  SHF.R.U64 R41, R40, 0x10, R41 ;  /* 0x0000001028297819 */ /* 0x000fe20000001229 */
[----:B------:R-:W-:Y:S01]  /*7e20*/  IMAD.U32 R193, R186, 0x10000, RZ ;  /* 0x00010000bac17824 */ /* 0x000fe200078e00ff */
[----:B------:R-:W-:Y:S01]  /*7e30*/  SHF.R.U32.HI R40, RZ, 0x10, R47 ;  /* 0x00000010ff287819 */ /* 0x000fe2000001162f */
[----:B------:R-:W-:Y:S01]  /*7e40*/  FMUL.FTZ R197, R188, R187 ;  /* 0x000000bbbcc57220 */ /* 0x000fe20000410000 */
[----:B------:R-:W-:Y:S01]  /*7e50*/  SHF.R.U64 R42, R42, 0x10, R43 ;  /* 0x000000102a2a7819 */ /* 0x000fe2000000122b */
[-C--:B------:R-:W-:Y:S01]  /*7e60*/  FMUL.FTZ R188, R188, R193.reuse ;  /* 0x000000c1bcbc7220 */ /* 0x080fe20000410000 */
[----:B------:R-:W-:Y:S01]  /*7e70*/  PRMT R40, R168, 0x5432, R40 ;  /* 0x00005432a8287816 */ /* 0x000fe20000000028 */
[----:B------:R-:W-:Y:S01]  /*7e80*/  FFMA.FTZ R184, R182, R193, -R197 ;  /* 0x000000c1b6b87223 */ /* 0x000fe200000108c5 */
[----:B------:R-:W-:Y:S01]  /*7e90*/  SHF.R.U64 R46, R46, 0x10, R47 ;  /* 0x000000102e2e7819 */ /* 0x000fe2000000122f */
[----:B------:R-:W-:Y:S01]  /*7ea0*/  FFMA.FTZ R182, R182, R187, R188 ;  /* 0x000000bbb6b67223 */ /* 0x000fe200000100bc */
[----:B------:R-:W-:Y:S01]  /*7eb0*/  LOP3.LUT R188, R186, 0xffff0000, RZ, 0xc0, !PT ;  /* 0xffff0000babc7812 */ /* 0x000fe200078ec0ff */
[----:B------:R-:W-:Y:S01]  /*7ec0*/  IMAD.U32 R187, R95, 0x10000, RZ ;  /* 0x000100005fbb7824 */ /* 0x000fe200078e00ff */
[----:B------:R-:W-:-:S02]  /*7ed0*/  LOP3.LUT R186, R185, 0xffff0000, RZ, 0xc0, !PT ;  /* 0xffff0000b9ba7812 */ /* 0x000fc400078ec0ff */
[----:B------:R-:W-:Y:S02]  /*7ee0*/  LOP3.LUT R185, R93, 0xffff0000, RZ, 0xc0, !PT ;  /* 0xffff00005db97812 */ /* 0x000fe400078ec0ff */
[----:B------:R-:W-:Y:S02]  /*7ef0*/  PRMT R46, R167, 0x5432, R46 ;  /* 0x00005432a72e7816 */ /* 0x000fe4000000002e */
[----:B------:R-:W-:Y:S01]  /*7f00*/  PRMT R42, R165, 0x5432, R42 ;  /* 0x00005432a52a7816 */ /* 0x000fe2000000002a */
[C---:B------:R-:W-:Y:S01]  /*7f10*/  FMUL.FTZ R190, R185.reuse, R186 ;  /* 0x000000bab9be7220 */ /* 0x040fe20000410000 */
[----:B------:R-:W-:-:S03]  /*7f20*/  FMUL.FTZ R185, R185, R188 ;  /* 0x000000bcb9b97220 */ /* 0x000fc60000410000 */
[C---:B------:R-:W-:Y:S01]  /*7f30*/  FFMA.FTZ R93, R89.reuse, R188, -R190 ;  /* 0x000000bc595d7223 */ /* 0x040fe200000108be */
[----:B------:R-:W-:Y:S01]  /*7f40*/  FFMA.FTZ R89, R89, R186, R185 ;  /* 0x000000ba59597223 */ /* 0x000fe200000100b9 */
[----:B------:R-:W-:Y:S01]  /*7f50*/  SHF.R.U64 R186, R44, 0x10, R45 ;  /* 0x000000102cba7819 */ /* 0x000fe2000000122d */
[----:B------:R-:W-:Y:S01]  /*7f60*/  IMAD.U32 R188, R40, 0x10000, RZ ;  /* 0x0001000028bc7824 */ /* 0x000fe200078e00ff */
[----:B------:R-:W-:Y:S01]  /*7f70*/  SHF.R.U32.HI R44, RZ, 0x10, R43 ;  /* 0x00000010ff2c7819 */ /* 0x000fe2000001162b */
[----:B------:R-:W-:Y:S01]  /*7f80*/  IMAD.U32 R45, R91, 0x10000, RZ ;  /* 0x000100005b2d7824 */ /* 0x000fe200078e00ff */
[----:B------:R-:W-:Y:S01]  /*7f90*/  F2FP.BF16.F32.PACK_AB R93, R93, R184 ;  /* 0x000000b85d5d723e */ /* 0x000fe200000010ff */
[----:B------:R-:W-:Y:S01]  /*7fa0*/  FMUL.FTZ R192, R187, R188 ;  /* 0x000000bcbbc07220 */ /* 0x000fe20000410000 */
[----:B------:R-:W-:Y:S02]  /*7fb0*/  PRMT R44, R166, 0x5432, R44 ;  /* 0x00005432a62c7816 */ /* 0x000fe4000000002c */
[----:B------:R-:W-:Y:S01]  /*7fc0*/  F2FP.BF16.F32.PACK_AB R182, R89, R182 ;  /* 0x000000b659b6723e */ /* 0x000fe200000010ff */
[----:B------:R-:W-:Y:S01]  /*7fd0*/  IMAD.MOV.U32 R89, RZ, RZ, R93 ;  /* 0x000000ffff597224 */ /* 0x000fe200078e005d */
[C---:B------:R-:W-:Y:S01]  /*7fe0*/  LOP3.LUT R193, R44.reuse, 0xffff0000, RZ, 0xc0, !PT ;  /* 0xffff00002cc17812 */ /* 0x040fe200078ec0ff */
[----:B------:R-:W-:-:S02]  /*7ff0*/  IMAD.U32 R190, R44, 0x10000, RZ ;  /* 0x000100002cbe7824 */ /* 0x000fc400078e00ff */
[----:B------:R-:W-:Y:S02]  /*8000*/  IMAD.MOV.U32 R93, RZ, RZ, R182 ;  /* 0x000000ffff5d7224 */ /* 0x000fe400078e00b6 */
[-C--:B------:R-:W-:Y:S01]  /*8010*/  FMUL.FTZ R187, R187, R190.reuse ;  /* 0x000000bebbbb7220 */ /* 0x080fe20000410000 */
[----:B------:R-:W-:-:S03]  /*8020*/  FFMA.FTZ R185, R45, R190, -R192 ;  /* 0x000000be2db97223 */ /* 0x000fc600000108c0 */
[----:B------:R-:W-:Y:S01]  /*8030*/  FFMA.FTZ R45, R45, R188, R187 ;  /* 0x000000bc2d2d7223 */ /* 0x000fe200000100bb */
[----:B------:R-:W-:Y:S02]  /*8040*/  LOP3.LUT R187, R40, 0xffff0000, RZ, 0xc0, !PT ;  /* 0xffff000028bb7812 */ /* 0x000fe400078ec0ff */
[----:B------:R-:W-:Y:S01]  /*8050*/  LOP3.LUT R188, R95, 0xffff0000, RZ, 0xc0, !PT ;  /* 0xffff00005fbc7812 */ /* 0x000fe200078ec0ff */
[C---:B------:R-:W-:Y:S01]  /*8060*/  IMAD.U32 R95, R88.reuse, 0x10000, RZ ;  /* 0x00010000585f7824 */ /* 0x040fe200078e00ff */
[----:B------:R-:W-:Y:S02]  /*8070*/  LOP3.LUT R40, R91, 0xffff0000, RZ, 0xc0, !PT ;  /* 0xffff00005b287812 */ /* 0x000fe400078ec0ff */
[----:B------:R-:W-:Y:S01]  /*8080*/  LOP3.LUT R88, R88, 0xffff0000, RZ, 0xc0, !PT ;  /* 0xffff000058587812 */ /* 0x000fe200078ec0ff */
[C---:B------:R-:W-:Y:S01]  /*8090*/  FMUL.FTZ R91, R188.reuse, R187 ;  /* 0x000000bbbc5b7220 */ /* 0x040fe20000410000 */
[----:B------:R-:W-:-:S03]  /*80a0*/  FMUL.FTZ R188, R188, R193 ;  /* 0x000000c1bcbc7220 */ /* 0x000fc60000410000 */
[----:B------:R-:W-:Y:S01]  /*80b0*/  FFMA.FTZ R44, R40, R193, -R91 ;  /* 0x000000c1282c7223 */ /* 0x000fe2000001085b */
[----:B------:R-:W-:Y:S01]  /*80c0*/  PRMT R91, R206, 0x5410, R41 ;  /* 0x00005410ce5b7816 */ /* 0x000fe20000000029 */
[----:B------:R-:W-:Y:S01]  /*80d0*/  FFMA.FTZ R40, R40, R187, R188 ;  /* 0x000000bb28287223 */ /* 0x000fe200000100bc */
[----:B------:R-:W-:Y:S01]  /*80e0*/  PRMT R41, R169, 0x5432, R186 ;  /* 0x00005432a9297816 */ /* 0x000fe200000000ba */
[C---:B------:R-:W-:Y:S01]  /*80f0*/  IMAD.U32 R187, R92.reuse, 0x10000, RZ ;  /* 0x000100005cbb7824 */ /* 0x040fe200078e00ff */
[----:B------:R-:W-:Y:S01]  /*8100*/  LOP3.LUT R92, R92, 0xffff0000, RZ, 0xc0, !PT ;  /* 0xffff00005c5c7812 */ /* 0x000fe200078ec0ff */
[----:B------:R-:W-:Y:S01]  /*8110*/  IMAD.U32 R188, R91, 0x10000, RZ ;  /* 0x000100005bbc7824 */ /* 0x000fe200078e00ff */
[C---:B------:R-:W-:Y:S01]  /*8120*/  LOP3.LUT R43, R41.reuse, 0xffff0000, RZ, 0xc0, !PT ;  /* 0xffff0000292b7812 */ /* 0x040fe200078ec0ff */
[----:B------:R-:W-:Y:S01]  /*8130*/  IMAD.U32 R186, R41, 0x10000, RZ ;  /* 0x0001000029ba7824 */ /* 0x000fe200078e00ff */
[----:B------:R-:W-:Y:S02]  /*8140*/  LOP3.LUT R41, R91, 0xffff0000, RZ, 0xc0, !PT ;  /* 0xffff00005b297812 */ /* 0x000fe400078ec0ff */
[----:B------:R-:W-:Y:S01]  /*8150*/  LOP3.LUT R91, R42, 0xffff0000, RZ, 0xc0, !PT ;  /* 0xffff00002a5b7812 */ /* 0x000fe200078ec0ff */
[C---:B------:R-:W-:Y:S01]  /*8160*/  FMUL.FTZ R47, R92.reuse, R43 ;  /* 0x0000002b5c2f7220 */ /* 0x040fe20000410000 */
[C---:B------:R-:W-:Y:S01]  /*8170*/  FMUL.FTZ R190, R187.reuse, R186 ;  /* 0x000000babbbe7220 */ /* 0x040fe20000410000 */
[-C--:B------:R-:W-:Y:S01]  /*8180*/  FMUL.FTZ R92, R92, R41.reuse ;  /* 0x000000295c5c7220 */ /* 0x080fe20000410000 */
[----:B------:R-:W-:Y:S01]  /*8190*/  FMUL.FTZ R187, R187, R188 ;  /* 0x000000bcbbbb7220 */ /* 0x000fe20000410000 */
[----:B------:R-:W-:Y:S01]  /*81a0*/  FFMA.FTZ R41, R88, R41, -R47 ;  /* 0x0000002958297223 */ /* 0x000fe2000001082f */
[----:B------:R-:W-:-:S02]  /*81b0*/  IMAD.U32 R47, R94, 0x10000, RZ ;  /* 0x000100005e2f7824 */ /* 0x000fc400078e00ff */
[----:B------:R-:W-:Y:S01]  /*81c0*/  FFMA.FTZ R88, R88, R43, R92 ;  /* 0x0000002b58587223 */ /* 0x000fe2000001005c */
[C---:B------:R-:W-:Y:S01]  /*81d0*/  FFMA.FTZ R187, R95.reuse, R186, R187 ;  /* 0x000000ba5fbb7223 */ /* 0x040fe200000100bb */
[----:B------:R-:W-:Y:S02]  /*81e0*/  IMAD.U32 R92, R46, 0x10000, RZ ;  /* 0x000100002e5c7824 */ /* 0x000fe400078e00ff */
[----:B------:R-:W-:Y:S01]  /*81f0*/  FFMA.FTZ R190, R95, R188, -R190 ;  /* 0x000000bc5fbe7223 */ /* 0x000fe200000108be */
[----:B------:R-:W-:Y:S01]  /*8200*/  IMAD.U32 R186, R42, 0x10000, RZ ;  /* 0x000100002aba7824 */ /* 0x000fe200078e00ff */
[----:B------:R-:W-:Y:S01]  /*8210*/  LOP3.LUT R94, R94, 0xffff0000, RZ, 0xc0, !PT ;  /* 0xffff00005e5e7812 */ /* 0x000fe200078ec0ff */
[C---:B------:R-:W-:Y:S01]  /*8220*/  FMUL.FTZ R188, R47.reuse, R92 ;  /* 0x0000005c2fbc7220 */ /* 0x040fe20000410000 */
[C---:B------:R-:W-:Y:S02]  /*8230*/  IMAD.U32 R43, R90.reuse, 0x10000, RZ ;  /* 0x000100005a2b7824 */ /* 0x040fe400078e00ff */
[-C--:B------:R-:W-:Y:S01]  /*8240*/  FMUL.FTZ R47, R47, R186.reuse ;  /* 0x000000ba2f2f7220 */ /* 0x080fe20000410000 */
[----:B------:R-:W-:Y:S01]  /*8250*/  LOP3.LUT R90, R90, 0xffff0000, RZ, 0xc0, !PT ;  /* 0xffff00005a5a7812 */ /* 0x000fe200078ec0ff */
[----:B------:R-:W-:-:S02]  /*8260*/  FFMA.FTZ R188, R43, R186, -R188 ;  /* 0x000000ba2bbc7223 */ /* 0x000fc400000108bc */
[----:B------:R-:W-:Y:S01]  /*8270*/  FFMA.FTZ R47, R43, R92, R47 ;  /* 0x0000005c2b2f7223 */ /* 0x000fe2000001002f */
[----:B------:R-:W-:Y:S02]  /*8280*/  LOP3.LUT R43, R46, 0xffff0000, RZ, 0xc0, !PT ;  /* 0xffff00002e2b7812 */ /* 0x000fe400078ec0ff */
[----:B------:R-:W-:Y:S02]  /*8290*/  F2FP.BF16.F32.PACK_AB R92, R41, R190 ;  /* 0x000000be295c723e */ /* 0x000fe400000010ff */
[----:B------:R-:W-:Y:S01]  /*82a0*/  F2FP.BF16.F32.PACK_AB R40, R40, R45 ;  /* 0x0000002d2828723e */ /* 0x000fe200000010ff */
[C---:B------:R-:W-:Y:S01]  /*82b0*/  FMUL.FTZ R95, R94.reuse, R43 ;  /* 0x0000002b5e5f7220 */ /* 0x040fe20000410000 */
[----:B------:R-:W-:Y:S01]  /*82c0*/  FMUL.FTZ R94, R94, R91 ;  /* 0x0000005b5e5e7220 */ /* 0x000fe20000410000 */
[----:B------:R-:W-:Y:S01]  /*82d0*/  F2FP.BF16.F32.PACK_AB R187, R88, R187 ;  /* 0x000000bb58bb723e */ /* 0x000fe200000010ff */
[----:B------:R-:W-:Y:S02]  /*82e0*/  IMAD.MOV.U32 R88, RZ, RZ, R92 ;  /* 0x000000ffff587224 */ /* 0x000fe400078e005c */
[C---:B------:R-:W-:Y:S01]  /*82f0*/  FFMA.FTZ R95, R90.reuse, R91, -R95 ;  /* 0x0000005b5a5f7223 */ /* 0x040fe2000001085f */
[----:B------:R-:W-:Y:S01]  /*8300*/  FFMA.FTZ R94, R90, R43, R94 ;  /* 0x0000002b5a5e7223 */ /* 0x000fe2000001005e */
[----:B------:R-:W-:Y:S01]  /*8310*/  F2FP.BF16.F32.PACK_AB R91, R44, R185 ;  /* 0x000000b92c5b723e */ /* 0x000fe200000010ff */
[----:B------:R-:W-:-:S02]  /*8320*/  IMAD.MOV.U32 R92, RZ, RZ, R187 ;  /* 0x000000ffff5c7224 */ /* 0x000fc400078e00bb */
[----:B------:R-:W-:Y:S01]  /*8330*/  F2FP.BF16.F32.PACK_AB R90, R95, R188 ;  /* 0x000000bc5f5a723e */ /* 0x000fe200000010ff */
[----:B------:R-:W-:Y:S01]  /*8340*/  IMAD.MOV.U32 R95, RZ, RZ, R40 ;  /* 0x000000ffff5f7224 */ /* 0x000fe200078e0028 */
[----:B------:R-:W-:-:S07]  /*8350*/  F2FP.BF16.F32.PACK_AB R94, R94, R47 ;  /* 0x0000002f5e5e723e */ /* 0x000fce00000010ff */
.L_x_6042:
[----:B------:R-:W-:Y:S05]  /*8360*/  BSYNC B2 ;  /* 0x0000000000027941 */ /* 0x000fea0003800000 */
.L_x_6041:
[-C--:B--2---:R-:W-:Y:S01]  /*8370*/  IMAD R42, R23, R134.reuse, RZ ;  /* 0x00000086172a7224 */ /* 0x084fe200078e02ff */
[----:B------:R-:W-:Y:S01]  /*8380*/  ULDC.64 UR4, c[0x0][0x2d8] ;  /* 0x0000b60000047ab9 */ /* 0x000fe20000000a00 */
[----:B------:R-:W-:Y:S01]  /*8390*/  IMAD.WIDE.U32 R40, R22, R134, R132 ;  /* 0x0000008616287225 */ /* 0x000fe200078e0084 */
[----:B------:R-:W-:-:S03]  /*83a0*/  ULDC.64 UR6, c[0x0][0x208] ;  /* 0x0000820000067ab9 */ /* 0x000fc60000000a00 */
[----:B------:R-:W-:-:S04]  /*83b0*/  IMAD R43, R22, R135, R42 ;  /* 0x00000087162b7224 */ /* 0x000fc800078e022a */
[----:B------:R-:W-:Y:S01]  /*83c0*/  IMAD.IADD R44, R43, 0x1, R41 ;  /* 0x000000012b2c7824 */ /* 0x000fe200078e0229 */
[----:B------:R-:W-:-:S04]  /*83d0*/  IADD3 R41, P4, P5, R98, R40, R20 ;  /* 0x0000002862297210 */ /* 0x000fc80007d9e014 */
[----:B------:R-:W-:Y:S02]  /*83e0*/  IADD3.X R42, R15, R44, R9, P4, P5 ;  /* 0x0000002c0f2a7210 */ /* 0x000fe400027ea409 */
[----:B------:R-:W-:-:S13]  /*83f0*/  ISETP.GE.AND P4, PT, R183, R152, PT ;  /* 0x00000098b700720c */ /* 0x000fda0003f86270 */
[--C-:B------:R-:W-:Y:S02]  /*8400*/  @!P4 SHF.R.S32.HI R43, RZ, 0x1f, R183.reuse ;  /* 0x0000001fff2bc819 */ /* 0x100fe400000114b7 */
[----:B------:R-:W-:-:S04]  /*8410*/  @!P4 IADD3 R183, P5, P6, R98, R40, R183 ;  /* 0x0000002862b7c210 */ /* 0x000fc80007ebe0b7 */
[----:B------:R-:W-:Y:S02]  /*8420*/  @!P4 IADD3.X R44, R15, R44, R43, P5, P6 ;  /* 0x0000002c0f2cc210 */ /* 0x000fe40002fec42b */
[----:B------:R-:W-:-:S04]  /*8430*/  LEA R40, P5, R41, UR4, 0x1 ;  /* 0x0000000429287c11 */ /* 0x000fc8000f8a08ff */
[----:B------:R-:W-:Y:S02]  /*8440*/  LEA.HI.X R41, R41, UR5, R42, 0x1, P5 ;  /* 0x0000000529297c11 */ /* 0x000fe4000a8f0c2a */
[----:B------:R-:W-:-:S03]  /*8450*/  @!P4 LEA R42, P5, R183, UR4, 0x1 ;  /* 0x00000004b72acc11 */ /* 0x000fc6000f8a08ff */
[----:B-1----:R1:W-:Y:S01]  /*8460*/  STG.E.128 desc[UR6][R40.64], R88 ;  /* 0x0000005828007986 */ /* 0x0023e2000c101d06 */
[----:B------:R-:W-:-:S05]  /*8470*/  @!P4 LEA.HI.X R43, R183, UR5, R44, 0x1, P5 ;  /* 0x00000005b72bcc11 */ /* 0x000fca000a8f0c2c */
[----:B---3--:R1:W-:Y:S04]  /*8480*/  @!P4 STG.E.128 desc[UR6][R42.64], R92 ;  /* 0x0000005c2a00c986 */ /* 0x0083e8000c101d06 */
.L_x_6040:
[----:B------:R-:W-:Y:S05]  /*8490*/  BSYNC B1 ;  /* 0x0000000000017941 */ /* 0x000fea0003800000 */
.L_x_6039:
[----:B------:R-:W-:Y:S01]  /*84a0*/  ISETP.GE.OR P4, PT, R223, R4, P0 ;  /* 0x00000004df00720c */ /* 0x000fe20000786670 */
[----:B------:R-:W-:-:S12]  /*84b0*/  BSSY B1, `(.L_x_6043) ;  /* 0x000008d000017945 */ /* 0x000fd80003800000 */
[----:B------:R-:W-:Y:S05]  /*84c0*/  @P4 BRA `(.L_x_6044) ;  /* 0x00000008002c4947 */ /* 0x000fea0003800000 */
[----:B-1----:R-:W3:Y:S04]  /*84d0*/  LDL R40, [R1+0x78] ;  /* 0x0000780001287983 */ /* 0x002ee80000100800 */
[----:B------:R-:W4:Y:S04]  /*84e0*/  LDL R41, [R1] ;  /* 0x0000000001297983 */ /* 0x000f280000100800 */
[----:B------:R-:W5:Y:S04]  /*84f0*/  LDL R44, [R1+0x38] ;  /* 0x00003800012c7983 */ /* 0x000f680000100800 */
[----:B------:R-:W5:Y:S04]  /*8500*/  LDL R42, [R1+0x5c] ;  /* 0x00005c00012a7983 */ /* 0x000f680000100800 */
[----:B------:R-:W5:Y:S01]  /*8510*/  LDL R43, [R1+0x4c] ;  /* 0x00004c00012b7983 */ /* 0x000f620000100800 */
[----:B--2---:R-:W-:Y:S01]  /*8520*/  IMAD.WIDE.U32 R88, R223, R134, R132 ;  /* 0x00000086df587225 */ /* 0x004fe200078e0084 */
[----:B------:R-:W-:Y:S02]  /*8530*/  BSSY B2, `(.L_x_6045) ;  /* 0x0000078000027945 */ /* 0x000fe40003800000 */
[----:B------:R-:W-:Y:S01]  /*8540*/  IADD3 R90, P4, P5, R98, R88, R20 ;  /* 0x00000058625a7210 */ /* 0x000fe20007d9e014 */
[----:B---3--:R-:W-:Y:S01]  /*8550*/  IMAD R40, R40, R134, RZ ;  /* 0x0000008628287224 */ /* 0x008fe200078e02ff */
[----:B----4-:R-:W-:-:S03]  /*8560*/  LOP3.LUT P6, RZ, R41, 0x1, RZ, 0xc0, !PT ;  /* 0x0000000129ff7812 */ /* 0x010fc600078cc0ff */
[----:B------:R-:W-:Y:S01]  /*8570*/  IMAD R41, R223, R135, R40 ;  /* 0x00000087df297224 */ /* 0x000fe200078e0228 */
[----:B------:R-:W-:-:S03]  /*8580*/  SEL R40, R97, R153, !P6 ;  /* 0x0000009961287207 */ /* 0x000fc60007000000 */
[----:B------:R-:W-:Y:S01]  /*8590*/  IMAD.IADD R92, R89, 0x1, R41 ;  /* 0x00000001595c7824 */ /* 0x000fe200078e0229 */
[----:B------:R-:W-:-:S04]  /*85a0*/  SHF.R.S32.HI R41, RZ, 0x1f, R40 ;  /* 0x0000001fff297819 */ /* 0x000fc80000011428 */
[----:B------:R-:W-:-:S04]  /*85b0*/  LEA.HI R41, R41, R40, RZ, 0x4 ;  /* 0x0000002829297211 */ /* 0x000fc800078f20ff */
[----:B------:R-:W-:-:S04]  /*85c0*/  LEA.HI.SX32 R93, R41, R10, 0x1c ;  /* 0x0000000a295d7211 */ /* 0x000fc800078fe2ff */
[----:B------:R-:W-:-:S04]  /*85d0*/  SHF.R.S32.HI R40, RZ, 0x1f, R93 ;  /* 0x0000001fff287819 */ /* 0x000fc8000001145d */
[----:B------:R-:W-:Y:S01]  /*85e0*/  LEA.HI R41, R40, R93, RZ, 0x3 ;  /* 0x0000005d28297211 */ /* 0x000fe200078f18ff */
[----:B------:R-:W-:-:S03]  /*85f0*/  IMAD.SHL.U32 R93, R93, 0x8, RZ ;  /* 0x000000085d5d7824 */ /* 0x000fc600078e00ff */
[----:B------:R-:W-:Y:S02]  /*8600*/  SHF.R.S32.HI R41, RZ, 0x3, R41 ;  /* 0x00000003ff297819 */ /* 0x000fe40000011429 */
[----:B-----5:R-:W-:-:S03]  /*8610*/  LOP3.LUT R40, R44, 0x38, R93, 0xf8, !PT ;  /* 0x000000382c287812 */ /* 0x020fc600078ef85d */
[----:B------:R-:W-:Y:S01]  /*8620*/  IMAD R41, R41, 0x2c00, R43 ;  /* 0x00002c0029297824 */ /* 0x000fe200078e022b */
[----:B------:R-:W-:Y:S01]  /*8630*/  LOP3.LUT R40, R40, R42, RZ, 0x3c, !PT ;  /* 0x0000002a28287212 */ /* 0x000fe200078e3cff */
[----:B------:R-:W-:-:S04]  /*8640*/  IMAD R43, R220, 0x5800, R151 ;  /* 0x00005800dc2b7824 */ /* 0x000fc800078e0297 */
[----:B------:R-:W-:-:S04]  /*8650*/  IMAD.IADD R41, R41, 0x1, R40 ;  /* 0x0000000129297824 */ /* 0x000fc800078e0228 */
[----:B------:R-:W-:Y:S02]  /*8660*/  IMAD R41, R220, 0x5800, R41 ;  /* 0x00005800dc297824 */ /* 0x000fe400078e0229 */
[--C-:B------:R-:W-:Y:S02]  /*8670*/  IMAD R40, R43, 0x2, R2.reuse ;  /* 0x000000022b287824 */ /* 0x100fe400078e0202 */
[----:B------:R-:W-:-:S04]  /*8680*/  IMAD R44, R41, 0x2, R2 ;  /* 0x00000002292c7824 */ /* 0x000fc800078e0202 */
[----:B------:R-:W1:Y:S04]  /*8690*/  LDS.128 R40, [R40+0x1e400] ;  /* 0x01e4000028287984 */ /* 0x000e680000000c00 */
[----:B------:R-:W2:Y:S01]  /*86a0*/  LDS.128 R44, [R44+0x1e400] ;  /* 0x01e400002c2c7984 */ /* 0x000ea20000000c00 */
[----:B------:R-:W-:Y:S01]  /*86b0*/  IADD3.X R91, R15, R92, R9, P4, P5 ;  /* 0x0000005c0f5b7210 */ /* 0x000fe200027ea409 */
[----:B------:R-:W-:Y:S06]  /*86c0*/  @P3 BRA `(.L_x_6046) ;  /* 0x0000000400783947 */ /* 0x000fec0003800000 */
[----:B------:R-:W-:Y:S01]  /*86d0*/  SHF.R.U32.HI R94, RZ, 0x10, R53 ;  /* 0x00000010ff5e7819 */ /* 0x000fe20000011635 */
[----:B--2---:R-:W-:Y:S01]  /*86e0*/  IMAD.U32 R184, R45, 0x10000, RZ ;  /* 0x000100002db87824 */ /* 0x004fe200078e00ff */
[----:B------:R-:W-:Y:S01]  /*86f0*/  SHF.R.U32.HI R95, RZ, 0x10, R49 ;  /* 0x00000010ff5f7819 */ /* 0x000fe20000011631 */
[----:B-1----:R-:W-:Y:S01]  /*8700*/  IMAD.U32 R182, R41, 0x10000, RZ ;  /* 0x0001000029b67824 */ /* 0x002fe200078e00ff */
[----:B------:R-:W-:Y:S02]  /*8710*/  PRMT R94, R171, 0x5432, R94 ;  /* 0x00005432ab5e7816 */ /* 0x000fe4000000005e */
[----:B------:R-:W-:Y:S02]  /*8720*/  PRMT R95, R209, 0x5410, R95 ;  /* 0x00005410d15f7816 */ /* 0x000fe4000000005f */
[----:B------:R-:W-:Y:S01]  /*8730*/  LOP3.LUT R45, R45, 0xffff0000, RZ, 0xc0, !PT ;  /* 0xffff00002d2d7812 */ /* 0x000fe200078ec0ff */
[----:B------:R-:W-:Y:S01]  /*8740*/  IMAD.U32 R185, R94, 0x10000, RZ ;  /* 0x000100005eb97824 */ /* 0x000fe200078e00ff */
[C---:B------:R-:W-:Y:S01]  /*8750*/  LOP3.LUT R186, R95.reuse, 0xffff0000, RZ, 0xc0, !PT ;  /* 0xffff00005fba7812 */ /* 0x040fe200078ec0ff */
[----:B------:R-:W-:Y:S01]  /*8760*/  IMAD.U32 R183, R95, 0x10000, RZ ;  /* 0x000100005fb77824 */ /* 0x000fe200078e00ff */
[----:B------:R-:W-:Y:S01]  /*8770*/  LOP3.LUT R41, R41, 0xffff0000, RZ, 0xc0, !PT ;  /* 0xffff000029297812 */ /* 0x000fe200078ec0ff */
[C---:B------:R-:W-:Y:S01]  /*8780*/  FMUL.FTZ R187, R184.reuse, R185 ;  /* 0x000000b9b8bb7220 */ /* 0x040fe20000410000 */
[----:B------:R-:W-:Y:S01]  /*8790*/  SHF.R.U32.HI R95, RZ, 0x10, R51 ;  /* 0x00000010ff5f7819 */ /* 0x000fe20000011633 */
[-C--:B------:R-:W-:Y:S01]  /*87a0*/  FMUL.FTZ R184, R184, R183.reuse ;  /* 0x000000b7b8b87220 */ /* 0x080fe20000410000 */
[----:B------:R-:W-:Y:S01]  /*87b0*/  SHF.R.U64 R49, R48, 0x10, R49 ;  /* 0x0000001030317819 */ /* 0x000fe20000001231 */
[C---:B------:R-:W-:Y:S01]  /*87c0*/  FFMA.FTZ R183, R182.reuse, R183, -R187 ;  /* 0x000000b7b6b77223 */ /* 0x040fe200000108bb */
[----:B------:R-:W-:Y:S01]  /*87d0*/  PRMT R95, R207, 0x5410, R95 ;  /* 0x00005410cf5f7816 */ /* 0x000fe2000000005f */
[----:B------:R-:W-:Y:S01]  /*87e0*/  FFMA.FTZ R182, R182, R185, R184 ;  /* 0x000000b9b6b67223 */ /* 0x000fe200000100b8 */
[----:B------:R-:W-:-:S02]  /*87f0*/  LOP3.LUT R184, R94, 0xffff0000, RZ, 0xc0, !PT ;  /* 0xffff00005eb87812 */ /* 0x000fc400078ec0ff */
[C---:B------:R-:W-:Y:S01]  /*8800*/  LOP3.LUT R48, R95.reuse, 0xffff0000, RZ, 0xc0, !PT ;  /* 0xffff00005f307812 */ /* 0x040fe200078ec0ff */
[----:B------:R-:W-:Y:S01]  /*8810*/  IMAD.U32 R187, R95, 0x10000, RZ ;  /* 0x000100005fbb7824 */ /* 0x000fe200078e00ff */
[----:B------:R-:W-:Y:S01]  /*8820*/  SHF.R.U64 R52, R52, 0x10, R53 ;  /* 0x0000001034347819 */ /* 0x000fe20000001235 */
[C---:B------:R-:W-:Y:S01]  /*8830*/  FMUL.FTZ R94, R45.reuse, R184 ;  /* 0x000000b82d5e7220 */ /* 0x040fe20000410000 */
[-C--:B------:R-:W-:Y:S01]  /*8840*/  FMUL.FTZ R45, R45, R186.reuse ;  /* 0x000000ba2d2d7220 */ /* 0x080fe20000410000 */
[C---:B------:R-:W-:Y:S01]  /*8850*/  IMAD.U32 R53, R44.reuse, 0x10000, RZ ;  /* 0x000100002c357824 */ /* 0x040fe200078e00ff */
[----:B------:R-:W-:Y:S01]  /*8860*/  LOP3.LUT R44, R44, 0xffff0000, RZ, 0xc0, !PT ;  /* 0xffff00002c2c7812 */ /* 0x000fe200078ec0ff */
[C---:B------:R-:W-:Y:S01]  /*8870*/  FFMA.FTZ R94, R41.reuse, R186, -R94 ;  /* 0x000000ba295e7223 */ /* 0x040fe2000001085e */
[----:B------:R-:W-:Y:S01]  /*8880*/  FFMA.FTZ R41, R41, R184, R45 ;  /* 0x000000b829297223 */ /* 0x000fe2000001002d */
[--C-:B------:R-:W-:Y:S01]  /*8890*/  SHF.R.U32.HI R45, RZ, 0x10, R55.reuse ;  /* 0x00000010ff2d7819 */ /* 0x100fe20000011637 */
[----:B------:R-:W-:Y:S01]  /*88a0*/  IMAD.U32 R186, R47, 0x10000, RZ ;  /* 0x000100002fba7824 */ /* 0x000fe200078e00ff */
[----:B------:R-:W-:Y:S01]  /*88b0*/  SHF.R.U64 R54, R54, 0x10, R55 ;  /* 0x0000001036367819 */ /* 0x000fe20000001237 */
[----:B------:R-:W-:Y:S01]  /*88c0*/  IMAD.U32 R184, R43, 0x10000, RZ ;  /* 0x000100002bb87824 */ /* 0x000fe200078e00ff */
[----:B------:R-:W-:-:S02]  /*88d0*/  PRMT R45, R210, 0x5410, R45 ;  /* 0x00005410d22d7816 */ /* 0x000fc4000000002d */
[----:B------:R-:W-:Y:S02]  /*88e0*/  LOP3.LUT R43, R43, 0xffff0000, RZ, 0xc0, !PT ;  /* 0xffff00002b2b7812 */ /* 0x000fe400078ec0ff */
[----:B------:R-:W-:Y:S01]  /*88f0*/  SHF.R.U64 R50, R50, 0x10, R51 ;  /* 0x0000001032327819 */ /* 0x000fe20000001233 */
[----:B------:R-:W-:Y:S01]  /*8900*/  IMAD.U32 R185, R45, 0x10000, RZ ;  /* 0x000100002db97824 */ /* 0x000fe200078e00ff */
[----:B------:R-:W-:Y:S02]  /*8910*/  PRMT R54, R163, 0x5432, R54 ;  /* 0x00005432a3367816 */ /* 0x000fe40000000036 */
[----:B------:R-:W-:Y:S01]  /*8920*/  PRMT R50, R164, 0x5432, R50 ;  /* 0x00005432a4327816 */ /* 0x000fe20000000032 */
[C---:B------:R-:W-:Y:S01]  /*8930*/  FMUL.FTZ R193, R186.reuse, R185 ;  /* 0x000000b9bac17220 */ /* 0x040fe20000410000 */
[----:B------:R-:W-:Y:S01]  /*8940*/  FMUL.FTZ R186, R186, R187 ;  /* 0x000000bbbaba7220 */ /* 0x000fe20000410000 */
[----:B------:R-:W-:Y:S02]  /*8950*/  F2FP.BF16.F32.PACK_AB R94, R94, R183 ;  /* 0x000000b75e5e723e */ /* 0x000fe400000010ff */
[C---:B------:R-:W-:Y:S01]  /*8960*/  FFMA.FTZ R187, R184.reuse, R187, -R193 ;  /* 0x000000bbb8bb7223 */ /* 0x040fe200000108c1 */
[----:B------:R-:W-:Y:S01]  /*8970*/  FFMA.FTZ R186, R184, R185, R186 ;  /* 0x000000b9b8ba7223 */ /* 0x000fe200000100ba */
[----:B------:R-:W-:-:S02]  /*8980*/  LOP3.LUT R184, R45, 0xffff0000, RZ, 0xc0, !PT ;  /* 0xffff00002db87812 */ /* 0x000fc400078ec0ff */
[----:B------:R-:W-:Y:S02]  /*8990*/  LOP3.LUT R45, R47, 0xffff0000, RZ, 0xc0, !PT ;  /* 0xffff00002f2d7812 */ /* 0x000fe400078ec0ff */
[----:B------:R-:W-:Y:S01]  /*89a0*/  PRMT R47, R208, 0x5410, R49 ;  /* 0x00005410d02f7816 */ /* 0x000fe20000000031 */
[C---:B------:R-:W-:Y:S01]  /*89b0*/  IMAD.U32 R49, R40.reuse, 0x10000, RZ ;  /* 0x0001000028317824 */ /* 0x040fe200078e00ff */
[----:B------:R-:W-:Y:S01]  /*89c0*/  LOP3.LUT R40, R40, 0xffff0000, RZ, 0xc0, !PT ;  /* 0xffff000028287812 */ /* 0x000fe200078ec0ff */
[C---:B------:R-:W-:Y:S01]  /*89d0*/  FMUL.FTZ R188, R45.reuse, R184 ;  /* 0x000000b82dbc7220 */ /* 0x040fe20000410000 */
[----:B------:R-:W-:Y:S01]  /*89e0*/  FMUL.FTZ R45, R45, R48 ;  /* 0x000000302d2d7220 */ /* 0x000fe20000410000 */
[----:B------:R-:W-:Y:S01]  /*89f0*/  F2FP.BF16.F32.PACK_AB R182, R41, R182 ;  /* 0x000000b629b6723e */ /* 0x000fe200000010ff */
[----:B------:R-:W-:Y:S02]  /*8a00*/  IMAD.MOV.U32 R41, RZ, RZ, R94 ;  /* 0x000000ffff297224 */ /* 0x000fe400078e005e */
[C---:B------:R-:W-:Y:S01]  /*8a10*/  FFMA.FTZ R48, R43.reuse, R48, -R188 ;  /* 0x000000302b307223 */ /* 0x040fe200000108bc */
[----:B------:R-:W-:Y:S01]  /*8a20*/  FFMA.FTZ R43, R43, R184, R45 ;  /* 0x000000b82b2b7223 */ /* 0x000fe2000001002d */
[----:B------:R-:W-:Y:S01]  /*8a30*/  PRMT R45, R170, 0x5432, R52 ;  /* 0x00005432aa2d7816 */ /* 0x000fe20000000034 */
[----:B------:R-:W-:-:S02]  /*8a40*/  IMAD.U32 R184, R47, 0x10000, RZ ;  /* 0x000100002fb87824 */ /* 0x000fc400078e00ff */
[----:B------:R-:W-:Y:S02]  /*8a50*/  F2FP.BF16.F32.PACK_AB R48, R48, R187 ;  /* 0x000000bb3030723e */ /* 0x000fe400000010ff */
[----:B------:R-:W-:Y:S01]  /*8a60*/  IMAD.U32 R52, R45, 0x10000, RZ ;  /* 0x000100002d347824 */ /* 0x000fe200078e00ff */
[----:B------:R-:W-:Y:S02]  /*8a70*/  F2FP.BF16.F32.PACK_AB R186, R43, R186 ;  /* 0x000000ba2bba723e */ /* 0x000fe400000010ff */
[----:B------:R-:W-:Y:S02]  /*8a80*/  IMAD.MOV.U32 R43, RZ, RZ, R48 ;  /* 0x000000ffff2b7224 */ /* 0x000fe400078e0030 */
[C---:B------:R-:W-:Y:S01]  /*8a90*/  FMUL.FTZ R188, R53.reuse, R52 ;  /* 0x0000003435bc7220 */ /* 0x040fe20000410000 */
[----:B------:R-:W-:-:S03]  /*8aa0*/  FMUL.FTZ R53, R53, R184 ;  /* 0x000000b835357220 */ /* 0x000fc60000410000 */
[C---:B------:R-:W-:Y:S01]  /*8ab0*/  FFMA.FTZ R188, R49.reuse, R184, -R188 ;  /* 0x000000b831bc7223 */ /* 0x040fe200000108bc */
[----:B------:R-:W-:Y:S01]  /*8ac0*/  FFMA.FTZ R53, R49, R52, R53 ;  /* 0x0000003431357223 */ /* 0x000fe20000010035 */
[----:B------:R-:W-:Y:S01]  /*8ad0*/  LOP3.LUT R49, R45, 0xffff0000, RZ, 0xc0, !PT ;  /* 0xffff00002d317812 */ /* 0x000fe200078ec0ff */
[C---:B------:R-:W-:Y:S01]  /*8ae0*/  IMAD.U32 R52, R46.reuse, 0x10000, RZ ;  /* 0x000100002e347824 */ /* 0x040fe200078e00ff */
[----:B------:R-:W-:Y:S02]  /*8af0*/  LOP3.LUT R45, R47, 0xffff0000, RZ, 0xc0, !PT ;  /* 0xffff00002f2d7812 */ /* 0x000fe400078ec0ff */
[----:B------:R-:W-:Y:S01]  /*8b00*/  LOP3.LUT R46, R46, 0xffff0000, RZ, 0xc0, !PT ;  /* 0xffff00002e2e7812 */ /* 0x000fe200078ec0ff */
[C---:B------:R-:W-:Y:S02]  /*8b10*/  FMUL.FTZ R47, R44.reuse, R49 ;  /* 0x000000312c2f7220 */ /* 0x040fe40000410000 */
[-C--:B------:R-:W-:Y:S02]  /*8b20*/  FMUL.FTZ R44, R44, R45.reuse ;  /* 0x0000002d2c2c7220 */ /* 0x080fe40000410000 */
[----:B------:R-:W-:Y:S01]  /*8b30*/  FFMA.FTZ R45, R40, R45, -R47 ;  /* 0x0000002d282d7223 */ /* 0x000fe2000001082f */
[----:B------:R-:W-:-:S02]  /*8b40*/  IMAD.U32 R47, R54, 0x10000, RZ ;  /* 0x00010000362f7824 */ /* 0x000fc400078e00ff */
[----:B------:R-:W-:Y:S01]  /*8b50*/  FFMA.FTZ R40, R40, R49, R44 ;  /* 0x0000003128287223 */ /* 0x000fe2000001002c */
[----:B------:R-:W-:Y:S02]  /*8b60*/  IMAD.U32 R49, R50, 0x10000, RZ ;  /* 0x0001000032317824 */ /* 0x000fe400078e00ff */
[----:B------:R-:W-:Y:S01]  /*8b70*/  FMUL.FTZ R51, R52, R47 ;  /* 0x0000002f34337220 */ /* 0x000fe20000410000 */
[----:B------:R-:W-:Y:S02]  /*8b80*/  IMAD.U32 R44, R42, 0x10000, RZ ;  /* 0x000100002a2c7824 */ /* 0x000fe400078e00ff */
[-C--:B------:R-:W-:Y:S01]  /*8b90*/  FMUL.FTZ R52, R52, R49.reuse ;  /* 0x0000003134347220 */ /* 0x080fe20000410000 */
[----:B------:R-:W-:Y:S01]  /*8ba0*/  LOP3.LUT R42, R42, 0xffff0000, RZ, 0xc0, !PT ;  /* 0xffff00002a2a7812 */ /* 0x000fe200078ec0ff */
[C---:B------:R-:W-:Y:S02]  /*8bb0*/  FFMA.FTZ R51, R44.reuse, R49, -R51 ;  /* 0x000000312c337223 */ /* 0x040fe40000010833 */
[----:B------:R-:W-:Y:S01]  /*8bc0*/  FFMA.FTZ R52, R44, R47, R52 ;  /* 0x0000002f2c347223 */ /* 0x000fe20000010034 */
[----:B------:R-:W-:-:S02]  /*8bd0*/  LOP3.LUT R47, R54, 0xffff0000, RZ, 0xc0, !PT ;  /* 0xffff0000362f7812 */ /* 0x000fc400078ec0ff */
[----:B------:R-:W-:Y:S02]  /*8be0*/  LOP3.LUT R49, R50, 0xffff0000, RZ, 0xc0, !PT ;  /* 0xffff000032317812 */ /* 0x000fe400078ec0ff */
[----:B------:R-:W-:Y:S01]  /*8bf0*/  F2FP.BF16.F32.PACK_AB R45, R45, R188 ;  /* 0x000000bc2d2d723e */ /* 0x000fe200000010ff */
[----:B------:R-:W-:Y:S01]  /*8c00*/  FMUL.FTZ R55, R46, R47 ;  /* 0x0000002f2e377220 */ /* 0x000fe20000410000 */
[----:B------:R-:W-:Y:S01]  /*8c10*/  F2FP.BF16.F32.PACK_AB R53, R40, R53 ;  /* 0x000000352835723e */ /* 0x000fe200000010ff */
[-C--:B------:R-:W-:Y:S02]  /*8c20*/  FMUL.FTZ R46, R46, R49.reuse ;  /* 0x000000312e2e7220 */ /* 0x080fe40000410000 */
[C---:B------:R-:W-:Y:S01]  /*8c30*/  FFMA.FTZ R44, R42.reuse, R49, -R55 ;  /* 0x000000312a2c7223 */ /* 0x040fe20000010837 */
[----:B------:R-:W-:Y:S02]  /*8c40*/  IMAD.MOV.U32 R40, RZ, RZ, R45 ;  /* 0x000000ffff287224 */ /* 0x000fe400078e002d */
[----:B------:R-:W-:Y:S01]  /*8c50*/  FFMA.FTZ R47, R42, R47, R46 ;  /* 0x0000002f2a2f7223 */ /* 0x000fe2000001002e */
[----:B------:R-:W-:Y:S01]  /*8c60*/  IMAD.MOV.U32 R45, RZ, RZ, R182 ;  /* 0x000000ffff2d7224 */ /* 0x000fe200078e00b6 */
[----:B------:R-:W-:Y:S01]  /*8c70*/  F2FP.BF16.F32.PACK_AB R42, R44, R51 ;  /* 0x000000332c2a723e */ /* 0x000fe200000010ff */
[----:B------:R-:W-:-:S02]  /*8c80*/  IMAD.MOV.U32 R44, RZ, RZ, R53 ;  /* 0x000000ffff2c7224 */ /* 0x000fc400078e0035 */
[----:B------:R-:W-:Y:S01]  /*8c90*/  F2FP.BF16.F32.PACK_AB R46, R47, R52 ;  /* 0x000000342f2e723e */ /* 0x000fe200000010ff */
[----:B------:R-:W-:-:S07]  /*8ca0*/  IMAD.MOV.U32 R47, RZ, RZ, R186 ;  /* 0x000000ffff2f7224 */ /* 0x000fce00078e00ba */
.L_x_6046:
[----:B------:R-:W-:Y:S05]  /*8cb0*/  BSYNC B2 ;  /* 0x0000000000027941 */ /* 0x000fea0003800000 */
.L_x_6045:
[----:B------:R-:W-:Y:S01]  /*8cc0*/  ISETP.GE.AND P4, PT, R93, R152, PT ;  /* 0x000000985d00720c */ /* 0x000fe20003f86270 */
[----:B------:R-:W-:Y:S01]  /*8cd0*/  ULDC.64 UR4, c[0x0][0x2d8] ;  /* 0x0000b60000047ab9 */ /* 0x000fe20000000a00 */
[----:B------:R-:W-:-:S11]  /*8ce0*/  ULDC.64 UR6, c[0x0][0x208] ;  /* 0x0000820000067ab9 */ /* 0x000fd60000000a00 */
        /* <DEDUP_REMOVED lines=8> */
[----:B--2---:R3:W-:Y:S04]  /*8d70*/  @!P4 STG.E.128 desc[UR6][R50.64], R44 ;  /* 0x0000002c3200c986 */ /* 0x0047e8000c101d06 */
.L_x_6044:
[----:B------:R-:W-:Y:S05]  /*8d80*/  BSYNC B1 ;  /* 0x0000000000017941 */ /* 0x000fea0003800000 */
.L_x_6043:
[----:B------:R-:W-:Y:S01]  /*8d90*/  ISETP.GE.OR P4, PT, R222, R4, P0 ;  /* 0x00000004de00720c */ /* 0x000fe20000786670 */
[----:B------:R-:W-:-:S12]  /*8da0*/  BSSY B1, `(.L_x_6047) ;  /* 0x000008c000017945 */ /* 0x000fd80003800000 */
[----:B------:R-:W-:Y:S05]  /*8db0*/  @P4 BRA `(.L_x_6048) ;  /* 0x0000000800284947 */ /* 0x000fea0003800000 */
[----:B-1-3--:R-:W3:Y:S04]  /*8dc0*/  LDL R40, [R1+0x74] ;  /* 0x0000740001287983 */ /* 0x00aee80000100800 */
        /* <DEDUP_REMOVED lines=15> */
[----:B------:R-:W-:Y:S01]  /*8ec0*/  SHF.R.S32.HI R40, RZ, 0x1f, R41 ;  /* 0x0000001fff287819 */ /* 0x000fe20000011429 */
[----:B------:R-:W-:-:S03]  /*8ed0*/  IMAD.SHL.U32 R53, R41, 0x8, RZ ;  /* 0x0000000829357824 */ /* 0x000fc600078e00ff */
[----:B------:R-:W-:-:S04]  /*8ee0*/  LEA.HI R40, R40, R41, RZ, 0x3 ;  /* 0x0000002928287211 */ /* 0x000fc800078f18ff */
[----:B------:R-:W-:Y:S02]  /*8ef0*/  SHF.R.S32.HI R41, RZ, 0x3, R40 ;  /* 0x00000003ff297819 */ /* 0x000fe40000011428 */
[----:B-----5:R-:W-:-:S03]  /*8f00*/  LOP3.LUT R40, R44, 0x38, R53, 0xf8, !PT ;  /* 0x000000382c287812 */ /* 0x020fc600078ef835 */
[----:B------:R-:W-:Y:S01]  /*8f10*/  IMAD R41, R41, 0x2c00, R43 ;  /* 0x00002c0029297824 */ /* 0x000fe200078e022b */
[----:B------:R-:W-:-:S05]  /*8f20*/  LOP3.LUT R40, R40, R42, RZ, 0x3c, !PT ;  /* 0x0000002a28287212 */ /* 0x000fca00078e3cff */
[----:B------:R-:W-:Y:S02]  /*8f30*/  IMAD.IADD R43, R41, 0x1, R40 ;  /* 0x00000001292b7824 */ /* 0x000fe400078e0228 */
[C---:B------:R-:W-:Y:S02]  /*8f40*/  IMAD R41, R220.reuse, 0x5800, R150 ;  /* 0x00005800dc297824 */ /* 0x040fe400078e0296 */
[----:B------:R-:W-:Y:S02]  /*8f50*/  IMAD R43, R220, 0x5800, R43 ;  /* 0x00005800dc2b7824 */ /* 0x000fe400078e022b */
[--C-:B------:R-:W-:Y:S02]  /*8f60*/  IMAD R41, R41, 0x2, R2.reuse ;  /* 0x0000000229297824 */ /* 0x100fe400078e0202 */
[----:B------:R-:W-:-:S04]  /*8f70*/  IMAD R44, R43, 0x2, R2 ;  /* 0x000000022b2c7824 */ /* 0x000fc800078e0202 */
[----:B------:R-:W1:Y:S04]  /*8f80*/  LDS.128 R40, [R41+0x1e400] ;  /* 0x01e4000029287984 */ /* 0x000e680000000c00 */
[----:B------:R-:W2:Y:S01]  /*8f90*/  LDS.128 R44, [R44+0x1e400] ;  /* 0x01e400002c2c7984 */ /* 0x000ea20000000c00 */
[----:B------:R-:W-:Y:S01]  /*8fa0*/  IADD3.X R51, R15, R52, R9, P4, P5 ;  /* 0x000000340f337210 */ /* 0x000fe200027ea409 */
[----:B------:R-:W-:Y:S06]  /*8fb0*/  @P3 BRA `(.L_x_6050) ;  /* 0x0000000400743947 */ /* 0x000fec0003800000 */
[--C-:B------:R-:W-:Y:S01]  /*8fc0*/  SHF.R.U64 R55, R56, 0x10, R57.reuse ;  /* 0x0000001038377819 */ /* 0x100fe20000001239 */
[----:B--2---:R-:W-:Y:S01]  /*8fd0*/  IMAD.U32 R88, R45, 0x10000, RZ ;  /* 0x000100002d587824 */ /* 0x004fe200078e00ff */
[----:B------:R-:W-:Y:S01]  /*8fe0*/  SHF.R.U32.HI R56, RZ, 0x10, R57 ;  /* 0x00000010ff387819 */ /* 0x000fe20000011639 */
[----:B-1----:R-:W-:Y:S01]  /*8ff0*/  IMAD.U32 R54, R41, 0x10000, RZ ;  /* 0x0001000029367824 */ /* 0x002fe200078e00ff */
[--C-:B------:R-:W-:Y:S01]  /*9000*/  SHF.R.U64 R57, R58, 0x10, R59.reuse ;  /* 0x000000103a397819 */ /* 0x100fe2000000123b */
[----:B------:R-:W-:Y:S01]  /*9010*/  IMAD.U32 R93, R47, 0x10000, RZ ;  /* 0x000100002f5d7824 */ /* 0x000fe200078e00ff */
[----:B------:R-:W-:Y:S01]  /*9020*/  SHF.R.U32.HI R58, RZ, 0x10, R59 ;  /* 0x00000010ff3a7819 */ /* 0x000fe2000001163b */
[----:B------:R-:W-:Y:S01]  /*9030*/  IMAD.U32 R91, R43, 0x10000, RZ ;  /* 0x000100002b5b7824 */ /* 0x000fe200078e00ff */
[--C-:B------:R-:W-:Y:S01]  /*9040*/  SHF.R.U64 R59, R60, 0x10, R61.reuse ;  /* 0x000000103c3b7819 */ /* 0x100fe2000000123d */
[----:B------:R-:W-:Y:S01]  /*9050*/  IMAD.U32 R90, R42, 0x10000, RZ ;  /* 0x000100002a5a7824 */ /* 0x000fe200078e00ff */
[----:B------:R-:W-:-:S02]  /*9060*/  SHF.R.U32.HI R60, RZ, 0x10, R61 ;  /* 0x00000010ff3c7819 */ /* 0x000fc4000001163d */
[----:B------:R-:W-:Y:S02]  /*9070*/  PRMT R201, R201, 0x5410, R56 ;  /* 0x00005410c9c97816 */ /* 0x000fe40000000038 */
[----:B------:R-:W-:Y:S02]  /*9080*/  PRMT R205, R205, 0x5410, R60 ;  /* 0x00005410cdcd7816 */ /* 0x000fe4000000003c */
[--C-:B------:R-:W-:Y:S02]  /*9090*/  SHF.R.U64 R61, R62, 0x10, R63.reuse ;  /* 0x000000103e3d7819 */ /* 0x100fe4000000123f */
[----:B------:R-:W-:Y:S02]  /*90a0*/  SHF.R.U32.HI R62, RZ, 0x10, R63 ;  /* 0x00000010ff3e7819 */ /* 0x000fe4000001163f */
[----:B------:R-:W-:Y:S01]  /*90b0*/  PRMT R200, R200, 0x5410, R55 ;  /* 0x00005410c8c87816 */ /* 0x000fe20000000037 */
[----:B------:R-:W-:Y:S01]  /*90c0*/  IMAD.U32 R55, R205, 0x10000, RZ ;  /* 0x00010000cd377824 */ /* 0x000fe200078e00ff */
[----:B------:R-:W-:Y:S01]  /*90d0*/  PRMT R198, R198, 0x5410, R57 ;  /* 0x00005410c6c67816 */ /* 0x000fe20000000039 */
[----:B------:R-:W-:Y:S01]  /*90e0*/  IMAD.U32 R57, R201, 0x10000, RZ ;  /* 0x00010000c9397824 */ /* 0x000fe200078e00ff */
[----:B------:R-:W-:Y:S01]  /*90f0*/  LOP3.LUT R89, R45, 0xffff0000, RZ, 0xc0, !PT ;  /* 0xffff00002d597812 */ /* 0x000fe200078ec0ff */
[----:B------:R-:W-:Y:S01]  /*9100*/  IMAD.U32 R45, R44, 0x10000, RZ ;  /* 0x000100002c2d7824 */ /* 0x000fe200078e00ff */
[----:B------:R-:W-:-:S02]  /*9110*/  PRMT R199, R199, 0x5410, R58 ;  /* 0x00005410c7c77816 */ /* 0x000fc4000000003a */
[----:B------:R-:W-:Y:S02]  /*9120*/  LOP3.LUT R60, R205, 0xffff0000, RZ, 0xc0, !PT ;  /* 0xffff0000cd3c7812 */ /* 0x000fe400078ec0ff */
[----:B------:R-:W-:Y:S02]  /*9130*/  LOP3.LUT R58, R201, 0xffff0000, RZ, 0xc0, !PT ;  /* 0xffff0000c93a7812 */ /* 0x000fe400078ec0ff */
[----:B------:R-:W-:Y:S01]  /*9140*/  PRMT R204, R204, 0x5410, R59 ;  /* 0x00005410cccc7816 */ /* 0x000fe2000000003b */
[----:B------:R-:W-:Y:S01]  /*9150*/  FMUL.FTZ R59, R88, R55 ;  /* 0x00000037583b7220 */ /* 0x000fe20000410000 */
[----:B------:R-:W-:Y:S01]  /*9160*/  PRMT R203, R203, 0x5410, R62 ;  /* 0x00005410cbcb7816 */ /* 0x000fe2000000003e */
[----:B------:R-:W-:Y:S01]  /*9170*/  FMUL.FTZ R94, R89, R60 ;  /* 0x0000003c595e7220 */ /* 0x000fe20000410000 */
[----:B------:R-:W-:Y:S01]  /*9180*/  PRMT R202, R202, 0x5410, R61 ;  /* 0x00005410caca7816 */ /* 0x000fe2000000003d */
[-C--:B------:R-:W-:Y:S01]  /*9190*/  FMUL.FTZ R61, R88, R57.reuse ;  /* 0x00000039583d7220 */ /* 0x080fe20000410000 */
[----:B------:R-:W-:Y:S01]  /*91a0*/  LOP3.LUT R63, R41, 0xffff0000, RZ, 0xc0, !PT ;  /* 0xffff0000293f7812 */ /* 0x000fe200078ec0ff */
[----:B------:R-:W-:Y:S01]  /*91b0*/  FMUL.FTZ R182, R89, R58 ;  /* 0x0000003a59b67220 */ /* 0x000fe20000410000 */
[----:B------:R-:W-:Y:S01]  /*91c0*/  FFMA.FTZ R56, R54, R57, -R59 ;  /* 0x0000003936387223 */ /* 0x000fe2000001083b */
[----:B------:R-:W-:-:S02]  /*91d0*/  IMAD.U32 R62, R203, 0x10000, RZ ;  /* 0x00010000cb3e7824 */ /* 0x000fc400078e00ff */
[----:B------:R-:W-:Y:S01]  /*91e0*/  FFMA.FTZ R54, R54, R55, R61 ;  /* 0x0000003736367223 */ /* 0x000fe2000001003d */
[C---:B------:R-:W-:Y:S01]  /*91f0*/  FFMA.FTZ R55, R63.reuse, R58, -R94 ;  /* 0x0000003a3f377223 */ /* 0x040fe2000001085e */
[----:B------:R-:W-:Y:S01]  /*9200*/  FFMA.FTZ R63, R63, R60, R182 ;  /* 0x0000003c3f3f7223 */ /* 0x000fe200000100b6 */
[----:B------:R-:W-:Y:S01]  /*9210*/  LOP3.LUT R47, R47, 0xffff0000, RZ, 0xc0, !PT ;  /* 0xffff00002f2f7812 */ /* 0x000fe200078ec0ff */
[----:B------:R-:W-:Y:S02]  /*9220*/  IMAD.U32 R88, R199, 0x10000, RZ ;  /* 0x00010000c7587824 */ /* 0x000fe400078e00ff */
[----:B------:R-:W-:Y:S01]  /*9230*/  FMUL.FTZ R94, R93, R62 ;  /* 0x0000003e5d5e7220 */ /* 0x000fe20000410000 */
[----:B------:R-:W-:Y:S01]  /*9240*/  LOP3.LUT R58, R203, 0xffff0000, RZ, 0xc0, !PT ;  /* 0xffff0000cb3a7812 */ /* 0x000fe200078ec0ff */
[----:B------:R-:W-:Y:S01]  /*9250*/  IMAD.U32 R41, R40, 0x10000, RZ ;  /* 0x0001000028297824 */ /* 0x000fe200078e00ff */
[----:B------:R-:W-:Y:S01]  /*9260*/  LOP3.LUT R60, R199, 0xffff0000, RZ, 0xc0, !PT ;  /* 0xffff0000c73c7812 */ /* 0x000fe200078ec0ff */
[-C--:B------:R-:W-:Y:S01]  /*9270*/  FFMA.FTZ R57, R91, R88.reuse, -R94 ;  /* 0x000000585b397223 */ /* 0x080fe2000001085e */
[----:B------:R-:W-:Y:S01]  /*9280*/  FMUL.FTZ R93, R93, R88 ;  /* 0x000000585d5d7220 */ /* 0x000fe20000410000 */
[C---:B------:R-:W-:Y:S01]  /*9290*/  FMUL.FTZ R94, R47.reuse, R58 ;  /* 0x0000003a2f5e7220 */ /* 0x040fe20000410000 */
[----:B------:R-:W-:Y:S01]  /*92a0*/  LOP3.LUT R44, R44, 0xffff0000, RZ, 0xc0, !PT ;  /* 0xffff00002c2c7812 */ /* 0x000fe200078ec0ff */
[----:B------:R-:W-:Y:S01]  /*92b0*/  FMUL.FTZ R182, R47, R60 ;  /* 0x0000003c2fb67220 */ /* 0x000fe20000410000 */
[C---:B------:R-:W-:Y:S01]  /*92c0*/  LOP3.LUT R47, R204.reuse, 0xffff0000, RZ, 0xc0, !PT ;  /* 0xffff0000cc2f7812 */ /* 0x040fe200078ec0ff */
[----:B------:R-:W-:Y:S01]  /*92d0*/  FFMA.FTZ R91, R91, R62, R93 ;  /* 0x0000003e5b5b7223 */ /* 0x000fe2000001005d */
[----:B------:R-:W-:Y:S01]  /*92e0*/  LOP3.LUT R43, R43, 0xffff0000, RZ, 0xc0, !PT ;  /* 0xffff00002b2b7812 */ /* 0x000fe200078ec0ff */
[----:B------:R-:W-:Y:S01]  /*92f0*/  IMAD.U32 R62, R204, 0x10000, RZ ;  /* 0x00010000cc3e7824 */ /* 0x000fe200078e00ff */
[C---:B------:R-:W-:Y:S01]  /*9300*/  LOP3.LUT R59, R200.reuse, 0xffff0000, RZ, 0xc0, !PT ;  /* 0xffff0000c83b7812 */ /* 0x040fe200078ec0ff */
[----:B------:R-:W-:Y:S01]  /*9310*/  IMAD.U32 R88, R200, 0x10000, RZ ;  /* 0x00010000c8587824 */ /* 0x000fe200078e00ff */
[----:B------:R-:W-:Y:S01]  /*9320*/  LOP3.LUT R40, R40, 0xffff0000, RZ, 0xc0, !PT ;  /* 0xffff000028287812 */ /* 0x000fe200078ec0ff */
[----:B------:R-:W-:Y:S01]  /*9330*/  FMUL.FTZ R61, R44, R47 ;  /* 0x0000002f2c3d7220 */ /* 0x000fe20000410000 */
[----:B------:R-:W-:Y:S01]  /*9340*/  LOP3.LUT R92, R42, 0xffff0000, RZ, 0xc0, !PT ;  /* 0xffff00002a5c7812 */ /* 0x000fe200078ec0ff */
[----:B------:R-:W-:Y:S01]  /*9350*/  FFMA.FTZ R60, R43, R60, -R94 ;  /* 0x0000003c2b3c7223 */ /* 0x000fe2000001085e */
[----:B------:R-:W-:-:S02]  /*9360*/  IMAD.U32 R42, R46, 0x10000, RZ ;  /* 0x000100002e2a7824 */ /* 0x000fc400078e00ff */
[C---:B------:R-:W-:Y:S01]  /*9370*/  FMUL.FTZ R94, R45.reuse, R62 ;  /* 0x0000003e2d5e7220 */ /* 0x040fe20000410000 */
[-C--:B------:R-:W-:Y:S01]  /*9380*/  FMUL.FTZ R93, R44, R59.reuse ;  /* 0x0000003b2c5d7220 */ /* 0x080fe20000410000 */
[----:B------:R-:W-:Y:S01]  /*9390*/  LOP3.LUT R46, R46, 0xffff0000, RZ, 0xc0, !PT ;  /* 0xffff00002e2e7812 */ /* 0x000fe200078ec0ff */
[----:B------:R-:W-:Y:S01]  /*93a0*/  FMUL.FTZ R45, R45, R88 ;  /* 0x000000582d2d7220 */ /* 0x000fe20000410000 */
[----:B------:R-:W-:Y:S01]  /*93b0*/  FFMA.FTZ R44, R40, R59, -R61 ;  /* 0x0000003b282c7223 */ /* 0x000fe2000001083d */
[C---:B------:R-:W-:Y:S01]  /*93c0*/  LOP3.LUT R89, R202.reuse, 0xffff0000, RZ, 0xc0, !PT ;  /* 0xffff0000ca597812 */ /* 0x040fe200078ec0ff */
[----:B------:R-:W-:Y:S02]  /*93d0*/  IMAD.U32 R61, R202, 0x10000, RZ ;  /* 0x00010000ca3d7824 */ /* 0x000fe400078e00ff */
[----:B------:R-:W-:Y:S01]  /*93e0*/  FFMA.FTZ R58, R43, R58, R182 ;  /* 0x0000003a2b3a7223 */ /* 0x000fe200000100b6 */
[C---:B------:R-:W-:Y:S01]  /*93f0*/  FFMA.FTZ R43, R41.reuse, R88, -R94 ;  /* 0x00000058292b7223 */ /* 0x040fe2000001085e */
[----:B------:R-:W-:Y:S01]  /*9400*/  LOP3.LUT R59, R198, 0xffff0000, RZ, 0xc0, !PT ;  /* 0xffff0000c63b7812 */ /* 0x000fe200078ec0ff */
[----:B------:R-:W-:Y:S01]  /*9410*/  FFMA.FTZ R41, R41, R62, R45 ;  /* 0x0000003e29297223 */ /* 0x000fe2000001002d */
[----:B------:R-:W-:Y:S01]  /*9420*/  FFMA.FTZ R40, R40, R47, R93 ;  /* 0x0000002f28287223 */ /* 0x000fe2000001005d */
[----:B------:R-:W-:-:S02]  /*9430*/  IMAD.U32 R45, R198, 0x10000, RZ ;  /* 0x00010000c62d7824 */ /* 0x000fc400078e00ff */
[----:B------:R-:W-:Y:S01]  /*9440*/  FMUL.FTZ R47, R42, R61 ;  /* 0x0000003d2a2f7220 */ /* 0x000fe20000410000 */
[C---:B------:R-:W-:Y:S01]  /*9450*/  FMUL.FTZ R93, R46.reuse, R89 ;  /* 0x000000592e5d7220 */ /* 0x040fe20000410000 */
[----:B------:R-:W-:Y:S01]  /*9460*/  FMUL.FTZ R62, R46, R59 ;  /* 0x0000003b2e3e7220 */ /* 0x000fe20000410000 */
[-C--:B------:R-:W-:Y:S01]  /*9470*/  FMUL.FTZ R42, R42, R45.reuse ;  /* 0x0000002d2a2a7220 */ /* 0x080fe20000410000 */
[----:B------:R-:W-:Y:S01]  /*9480*/  FFMA.FTZ R47, R90, R45, -R47 ;  /* 0x0000002d5a2f7223 */ /* 0x000fe2000001082f */
[C---:B------:R-:W-:Y:S01]  /*9490*/  FFMA.FTZ R46, R92.reuse, R59, -R93 ;  /* 0x0000003b5c2e7223 */ /* 0x040fe2000001085d */
[----:B------:R-:W-:Y:S01]  /*94a0*/  FFMA.FTZ R89, R92, R89, R62 ;  /* 0x000000595c597223 */ /* 0x000fe2000001003e */
[----:B------:R-:W-:Y:S01]  /*94b0*/  FFMA.FTZ R42, R90, R61, R42 ;  /* 0x0000003d5a2a7223 */ /* 0x000fe2000001002a */
[----:B------:R-:W-:Y:S02]  /*94c0*/  F2FP.BF16.F32.PACK_AB R55, R55, R56 ;  /* 0x000000383737723e */ /* 0x000fe400000010ff */
        /* <DEDUP_REMOVED lines=12> */
.L_x_6050:
[----:B------:R-:W-:Y:S05]  /*9590*/  BSYNC B2 ;  /* 0x0000000000027941 */ /* 0x000fea0003800000 */
.L_x_6049:
        /* <DEDUP_REMOVED lines=12> */
.L_x_6048:
[----:B------:R-:W-:Y:S05]  /*9660*/  BSYNC B1 ;  /* 0x0000000000017941 */ /* 0x000fea0003800000 */
.L_x_6047:
[----:B------:R-:W-:Y:S01]  /*9670*/  ISETP.GE.OR P4, PT, R224, R4, P0 ;  /* 0x00000004e000720c */ /* 0x000fe20000786670 */
[----:B------:R-:W-:-:S12]  /*9680*/  BSSY B1, `(.L_x_6051) ;  /* 0x000008a000017945 */ /* 0x000fd80003800000 */
[----:B------:R-:W-:Y:S05]  /*9690*/  @P4 BRA `(.L_x_6052) ;  /* 0x0000000800204947 */ /* 0x000fea0003800000 */
[----:B-1-34-:R-:W3:Y:S04]  /*96a0*/  LDL R40, [R1+0x70] ;  /* 0x0000700001287983 */ /* 0x01aee80000100800 */
        /* <DEDUP_REMOVED lines=35> */
[--C-:B------:R-:W-:Y:S01]  /*98e0*/  SHF.R.U32.HI R88, RZ, 0x10, R73.reuse ;  /* 0x00000010ff587819 */ /* 0x100fe20000011649 */
[----:B------:R-:W-:Y:S01]  /*98f0*/  IMAD.U32 R61, R47, 0x10000, RZ ;  /* 0x000100002f3d7824 */ /* 0x000fe200078e00ff */
[----:B------:R-:W-:Y:S01]  /*9900*/  SHF.R.U64 R90, R72, 0x10, R73 ;  /* 0x00000010485a7819 */ /* 0x000fe20000001249 */
[----:B------:R-:W-:Y:S01]  /*9910*/  IMAD.U32 R57, R43, 0x10000, RZ ;  /* 0x000100002b397824 */ /* 0x000fe200078e00ff */
[----:B------:R-:W-:Y:S02]  /*9920*/  SHF.R.U64 R72, R74, 0x10, R75 ;  /* 0x000000104a487819 */ /* 0x000fe4000000124b */
[----:B------:R-:W-:-:S02]  /*9930*/  PRMT R196, R196, 0x5410, R77 ;  /* 0x00005410c4c47816 */ /* 0x000fc4000000004d */
[----:B------:R-:W-:Y:S02]  /*9940*/  PRMT R189, R189, 0x5410, R88 ;  /* 0x00005410bdbd7816 */ /* 0x000fe40000000058 */
[--C-:B------:R-:W-:Y:S02]  /*9950*/  SHF.R.U64 R62, R78, 0x10, R79.reuse ;  /* 0x000000104e3e7819 */ /* 0x100fe4000000124f */
[----:B------:R-:W-:Y:S02]  /*9960*/  SHF.R.U32.HI R79, RZ, 0x10, R79 ;  /* 0x00000010ff4f7819 */ /* 0x000fe4000001164f */
[----:B------:R-:W-:Y:S01]  /*9970*/  PRMT R179, R179, 0x5410, R72 ;  /* 0x00005410b3b37816 */ /* 0x000fe20000000048 */
[----:B------:R-:W-:Y:S01]  /*9980*/  IMAD.U32 R72, R196, 0x10000, RZ ;  /* 0x00010000c4487824 */ /* 0x000fe200078e00ff */
[----:B------:R-:W-:Y:S02]  /*9990*/  SHF.R.U32.HI R75, RZ, 0x10, R75 ;  /* 0x00000010ff4b7819 */ /* 0x000fe4000001164b */
[----:B------:R-:W-:Y:S01]  /*99a0*/  PRMT R195, R195, 0x5410, R58 ;  /* 0x00005410c3c37816 */ /* 0x000fe2000000003a */
[----:B------:R-:W-:Y:S01]  /*99b0*/  IMAD.U32 R58, R189, 0x10000, RZ ;  /* 0x00010000bd3a7824 */ /* 0x000fe200078e00ff */
[----:B------:R-:W-:Y:S01]  /*99c0*/  PRMT R191, R191, 0x5410, R62 ;  /* 0x00005410bfbf7816 */ /* 0x000fe2000000003e */
[C---:B------:R-:W-:Y:S01]  /*99d0*/  FMUL.FTZ R62, R63.reuse, R72 ;  /* 0x000000483f3e7220 */ /* 0x040fe20000410000 */
[----:B------:R-:W-:Y:S01]  /*99e0*/  PRMT R194, R194, 0x5410, R79 ;  /* 0x00005410c2c27816 */ /* 0x000fe2000000004f */
[-C--:B------:R-:W-:Y:S01]  /*99f0*/  FMUL.FTZ R76, R63, R58.reuse ;  /* 0x0000003a3f4c7220 */ /* 0x080fe20000410000 */
        /* <DEDUP_REMOVED lines=13> */
[-C--:B------:R-:W-:Y:S01]  /*9ad0*/  FMUL.FTZ R61, R61, R62.reuse ;  /* 0x0000003e3d3d7220 */ /* 0x080fe20000410000 */
[----:B------:R-:W-:Y:S01]  /*9ae0*/  LOP3.LUT R56, R41, 0xffff0000, RZ, 0xc0, !PT ;  /* 0xffff000029387812 */ /* 0x000fe200078ec0ff */
[----:B------:R-:W-:Y:S01]  /*9af0*/  IMAD.U32 R45, R44, 0x10000, RZ ;  /* 0x000100002c2d7824 */ /* 0x000fe200078e00ff */
[----:B------:R-:W-:Y:S01]  /*9b00*/  PRMT R181, R181, 0x5410, R90 ;  /* 0x00005410b5b57816 */ /* 0x000fe2000000005a */
[----:B------:R-:W-:Y:S01]  /*9b10*/  FFMA.FTZ R60, R57, R62, -R60 ;  /* 0x0000003e393c7223 */ /* 0x000fe2000001083c */
[----:B------:R-:W-:Y:S01]  /*9b20*/  LOP3.LUT R55, R43, 0xffff0000, RZ, 0xc0, !PT ;  /* 0xffff00002b377812 */ /* 0x000fe200078ec0ff */
[----:B------:R-:W-:Y:S01]  /*9b30*/  FFMA.FTZ R57, R57, R74, R61 ;  /* 0x0000004a39397223 */ /* 0x000fe2000001003d */
[----:B------:R-:W-:Y:S01]  /*9b40*/  LOP3.LUT R180, R180, 0xffff0000, RZ, 0xc0, !PT ;  /* 0xffff0000b4b47812 */ /* 0x000fe200078ec0ff */
[----:B------:R-:W-:Y:S01]  /*9b50*/  FMUL.FTZ R74, R47, R194 ;  /* 0x000000c22f4a7220 */ /* 0x000fe20000410000 */
[----:B------:R-:W-:-:S02]  /*9b60*/  IMAD.U32 R72, R195, 0x10000, RZ ;  /* 0x00010000c3487824 */ /* 0x000fc400078e00ff */
[C---:B------:R-:W-:Y:S01]  /*9b70*/  FFMA.FTZ R63, R56.reuse, R63, -R75 ;  /* 0x0000003f383f7223 */ /* 0x040fe2000001084b */
[----:B------:R-:W-:Y:S02]  /*9b80*/  IMAD.U32 R62, R181, 0x10000, RZ ;  /* 0x00010000b53e7824 */ /* 0x000fe400078e00ff */
[----:B------:R-:W-:Y:S01]  /*9b90*/  FFMA.FTZ R56, R56, R73, R77 ;  /* 0x0000004938387223 */ /* 0x000fe2000001004d */
[----:B------:R-:W-:Y:S01]  /*9ba0*/  LOP3.LUT R44, R44, 0xffff0000, RZ, 0xc0, !PT ;  /* 0xffff00002c2c7812 */ /* 0x000fe200078ec0ff */
[-C--:B------:R-:W-:Y:S01]  /*9bb0*/  FMUL.FTZ R76, R47, R180.reuse ;  /* 0x000000b42f4c7220 */ /* 0x080fe20000410000 */
[----:B------:R-:W-:Y:S01]  /*9bc0*/  FFMA.FTZ R73, R55, R180, -R74 ;  /* 0x000000b437497223 */ /* 0x000fe2000001084a */
[----:B------:R-:W-:Y:S01]  /*9bd0*/  LOP3.LUT R195, R195, 0xffff0000, RZ, 0xc0, !PT ;  /* 0xffff0000c3c37812 */ /* 0x000fe200078ec0ff */
[----:B------:R-:W-:Y:S01]  /*9be0*/  FMUL.FTZ R74, R45, R72 ;  /* 0x000000482d4a7220 */ /* 0x000fe20000410000 */
[----:B------:R-:W-:Y:S01]  /*9bf0*/  LOP3.LUT R181, R181, 0xffff0000, RZ, 0xc0, !PT ;  /* 0xffff0000b5b57812 */ /* 0x000fe200078ec0ff */
[----:B------:R-:W-:-:S02]  /*9c00*/  IMAD.U32 R41, R40, 0x10000, RZ ;  /* 0x0001000028297824 */ /* 0x000fc400078e00ff */
[----:B------:R-:W-:Y:S01]  /*9c10*/  FMUL.FTZ R45, R45, R62 ;  /* 0x0000003e2d2d7220 */ /* 0x000fe20000410000 */
[----:B------:R-:W-:Y:S01]  /*9c20*/  FFMA.FTZ R76, R55, R194, R76 ;  /* 0x000000c2374c7223 */ /* 0x000fe2000001004c */
[C---:B------:R-:W-:Y:S01]  /*9c30*/  IMAD.U32 R43, R42.reuse, 0x10000, RZ ;  /* 0x000100002a2b7824 */ /* 0x040fe200078e00ff */
[----:B------:R-:W-:Y:S01]  /*9c40*/  LOP3.LUT R54, R42, 0xffff0000, RZ, 0xc0, !PT ;  /* 0xffff00002a367812 */ /* 0x000fe200078ec0ff */
[C---:B------:R-:W-:Y:S01]  /*9c50*/  FMUL.FTZ R47, R44.reuse, R195 ;  /* 0x000000c32c2f7220 */ /* 0x040fe20000410000 */
[-C--:B------:R-:W-:Y:S01]  /*9c60*/  FMUL.FTZ R55, R44, R181.reuse ;  /* 0x000000b52c377220 */ /* 0x080fe20000410000 */
[----:B------:R-:W-:Y:S01]  /*9c70*/  LOP3.LUT R40, R40, 0xffff0000, RZ, 0xc0, !PT ;  /* 0xffff000028287812 */ /* 0x000fe200078ec0ff */
[C---:B------:R-:W-:Y:S02]  /*9c80*/  IMAD.U32 R42, R46.reuse, 0x10000, RZ ;  /* 0x000100002e2a7824 */ /* 0x040fe400078e00ff */
[C---:B------:R-:W-:Y:S01]  /*9c90*/  FFMA.FTZ R74, R41.reuse, R62, -R74 ;  /* 0x0000003e294a7223 */ /* 0x040fe2000001084a */
[----:B------:R-:W-:Y:S01]  /*9ca0*/  FFMA.FTZ R45, R41, R72, R45 ;  /* 0x00000048292d7223 */ /* 0x000fe2000001002d */
[----:B------:R-:W-:Y:S01]  /*9cb0*/  IMAD.U32 R44, R191, 0x10000, RZ ;  /* 0x00010000bf2c7824 */ /* 0x000fe200078e00ff */
[----:B------:R-:W-:Y:S01]  /*9cc0*/  LOP3.LUT R46, R46, 0xffff0000, RZ, 0xc0, !PT ;  /* 0xffff00002e2e7812 */ /* 0x000fe200078ec0ff */
[----:B------:R-:W-:Y:S01]  /*9cd0*/  IMAD.U32 R41, R179, 0x10000, RZ ;  /* 0x00010000b3297824 */ /* 0x000fe200078e00ff */
[----:B------:R-:W-:Y:S01]  /*9ce0*/  LOP3.LUT R191, R191, 0xffff0000, RZ, 0xc0, !PT ;  /* 0xffff0000bfbf7812 */ /* 0x000fe200078ec0ff */
[C---:B------:R-:W-:Y:S01]  /*9cf0*/  FFMA.FTZ R47, R40.reuse, R181, -R47 ;  /* 0x000000b5282f7223 */ /* 0x040fe2000001082f */
        /* <DEDUP_REMOVED lines=21> */
.L_x_6054:
[----:B------:R-:W-:Y:S05]  /*9e50*/  BSYNC B2 ;  /* 0x0000000000027941 */ /* 0x000fea0003800000 */
.L_x_6053:
        /* <DEDUP_REMOVED lines=12> */
.L_x_6052:
[----:B------:R-:W-:Y:S05]  /*9f20*/  BSYNC B1 ;  /* 0x0000000000017941 */ /* 0x000fea0003800000 */
.L_x_6051:
[----:B------:R-:W-:Y:S01]  /*9f30*/  ISETP.GE.OR P4, PT, R225, R4, P0 ;  /* 0x00000004e100720c */ /* 0x000fe20000786670 */
[----:B------:R-:W-:-:S12]  /*9f40*/  BSSY B1, `(.L_x_6055) ;  /* 0x0000086000017945 */ /* 0x000fd80003800000 */
[----:B------:R-:W-:Y:S05]  /*9f50*/  @P4 BRA `(.L_x_6056) ;  /* 0x0000000800104947 */ /* 0x000fea0003800000 */
[----:B-1-34-:R-:W3:Y:S04]  /*9f60*/  LDL R40, [R1] ;  /* 0x0000000001287983 */ /* 0x01aee80000100800 */
[----:B------:R-:W4:Y:S04]  /*9f70*/  LDL R43, [R1+0x44] ;  /* 0x00004400012b7983 */ /* 0x000f280000100800 */
[----:B------:R-:W5:Y:S01]  /*9f80*/  LDL R42, [R1+0x6c] ;  /* 0x00006c00012a7983 */ /* 0x000f620000100800 */
[----:B--2---:R-:W-:Y:S01]  /*9f90*/  IMAD.WIDE.U32 R48, R225, R134, R132 ;  /* 0x00000086e1307225 */ /* 0x004fe200078e0084 */
[----:B------:R-:W-:Y:S02]  /*9fa0*/  BSSY B2, `(.L_x_6057) ;  /* 0x0000073000027945 */ /* 0x000fe40003800000 */
[----:B------:R-:W-:-:S02]  /*9fb0*/  IADD3 R50, P4, P5, R98, R48, R20 ;  /* 0x0000003062327210 */ /* 0x000fc40007d9e014 */
[----:B---3--:R-:W-:Y:S01]  /*9fc0*/  LOP3.LUT P6, RZ, R40, 0x1, RZ, 0xc0, !PT ;  /* 0x0000000128ff7812 */ /* 0x008fe200078cc0ff */
[----:B------:R-:W-:-:S04]  /*9fd0*/  IMAD R40, R146, R134, RZ ;  /* 0x0000008692287224 */ /* 0x000fc800078e02ff */
[----:B------:R-:W-:Y:S01]  /*9fe0*/  IMAD R41, R225, R135, R40 ;  /* 0x00000087e1297224 */ /* 0x000fe200078e0228 */
[----:B------:R-:W-:-:S03]  /*9ff0*/  SEL R40, R97, R153, !P6 ;  /* 0x0000009961287207 */ /* 0x000fc60007000000 */
[----:B------:R-:W-:Y:S01]  /*a000*/  IMAD.IADD R52, R49, 0x1, R41 ;  /* 0x0000000131347824 */ /* 0x000fe200078e0229 */
[----:B------:R-:W-:-:S04]  /*a010*/  SHF.R.S32.HI R41, RZ, 0x1f, R40 ;  /* 0x0000001fff297819 */ /* 0x000fc80000011428 */
[----:B------:R-:W-:Y:S02]  /*a020*/  LEA.HI R41, R41, R40, RZ, 0x4 ;  /* 0x0000002829297211 */ /* 0x000fe400078f20ff */
[----:B------:R-:W-:Y:S02]  /*a030*/  IADD3.X R51, R15, R52, R9, P4, P5 ;  /* 0x000000340f337210 */ /* 0x000fe400027ea409 */
[----:B------:R-:W-:-:S04]  /*a040*/  LEA.HI.SX32 R41, R41, R10, 0x1c ;  /* 0x0000000a29297211 */ /* 0x000fc800078fe2ff */
[----:B------:R-:W-:Y:S01]  /*a050*/  SHF.R.S32.HI R40, RZ, 0x1f, R41 ;  /* 0x0000001fff287819 */ /* 0x000fe20000011429 */
[----:B------:R-:W-:-:S03]  /*a060*/  IMAD.SHL.U32 R53, R41, 0x8, RZ ;  /* 0x0000000829357824 */ /* 0x000fc600078e00ff */
[----:B------:R-:W-:Y:S02]  /*a070*/  LEA.HI R40, R40, R41, RZ, 0x3 ;  /* 0x0000002928287211 */ /* 0x000fe400078f18ff */
[----:B----4-:R-:W-:Y:S02]  /*a080*/  LOP3.LUT R41, R43, 0x38, R53, 0xf8, !PT ;  /* 0x000000382b297812 */ /* 0x010fe400078ef835 */
[----:B------:R-:W-:Y:S02]  /*a090*/  SHF.R.S32.HI R40, RZ, 0x3, R40 ;  /* 0x00000003ff287819 */ /* 0x000fe40000011428 */
[----:B------:R-:W-:-:S03]  /*a0a0*/  LOP3.LUT R41, R41, R138, RZ, 0x3c, !PT ;  /* 0x0000008a29297212 */ /* 0x000fc600078e3cff */
[----:B-----5:R-:W-:-:S04]  /*a0b0*/  IMAD R40, R40, 0x2c00, R42 ;  /* 0x00002c0028287824 */ /* 0x020fc800078e022a */
[----:B------:R-:W-:Y:S02]  /*a0c0*/  IMAD.IADD R43, R40, 0x1, R41 ;  /* 0x00000001282b7824 */ /* 0x000fe400078e0229 */
[C---:B------:R-:W-:Y:S02]  /*a0d0*/  IMAD R41, R220.reuse, 0x5800, R148 ;  /* 0x00005800dc297824 */ /* 0x040fe400078e0294 */
[----:B------:R-:W-:Y:S02]  /*a0e0*/  IMAD R43, R220, 0x5800, R43 ;  /* 0x00005800dc2b7824 */ /* 0x000fe400078e022b */
[--C-:B------:R-:W-:Y:S02]  /*a0f0*/  IMAD R41, R41, 0x2, R2.reuse ;  /* 0x0000000229297824 */ /* 0x100fe400078e0202 */
[----:B------:R-:W-:-:S04]  /*a100*/  IMAD R44, R43, 0x2, R2 ;  /* 0x000000022b2c7824 */ /* 0x000fc800078e0202 */
[----:B------:R-:W1:Y:S04]  /*a110*/  LDS.128 R40, [R41+0x1e400] ;  /* 0x01e4000029287984 */ /* 0x000e680000000c00 */
[----:B------:R-:W2:Y:S01]  /*a120*/  LDS.128 R44, [R44+0x1e400] ;  /* 0x01e400002c2c7984 */ /* 0x000ea20000000c00 */
[----:B------:R-:W-:Y:S05]  /*a130*/  @P3 BRA `(.L_x_6058) ;  /* 0x0000000400643947 */ /* 0x000fea0003800000 */
[----:B------:R-:W-:Y:S01]  /*a140*/  SHF.R.U64 R72, R66, 0x10, R67 ;  /* 0x0000001042487819 */ /* 0x000fe20000001243 */
[----:B--2---:R-:W-:Y:S01]  /*a150*/  IMAD.U32 R60, R45, 0x10000, RZ ;  /* 0x000100002d3c7824 */ /* 0x004fe200078e00ff */
[----:B------:R-:W-:Y:S01]  /*a160*/  SHF.R.U64 R74, R64, 0x10, R65 ;  /* 0x00000010404a7819 */ /* 0x000fe20000001241 */
[----:B------:R-:W-:Y:S01]  /*a170*/  IMAD.U32 R62, R47, 0x10000, RZ ;  /* 0x000100002f3e7824 */ /* 0x000fe200078e00ff */
[----:B------:R-:W-:Y:S01]  /*a180*/  SHF.R.U64 R66, R68, 0x10, R69 ;  /* 0x0000001044427819 */ /* 0x000fe20000001245 */
[----:B-1----:R-:W-:Y:S01]  /*a190*/  IMAD.U32 R57, R41, 0x10000, RZ ;  /* 0x0001000029397824 */ /* 0x002fe200078e00ff */
[----:B------:R-:W-:Y:S01]  /*a1a0*/  SHF.R.U32.HI R65, RZ, 0x10, R65 ;  /* 0x00000010ff417819 */ /* 0x000fe20000011641 */
[----:B------:R-:W-:Y:S01]  /*a1b0*/  IMAD.U32 R59, R43, 0x10000, RZ ;  /* 0x000100002b3b7824 */ /* 0x000fe200078e00ff */
[----:B------:R-:W-:Y:S01]  /*a1c0*/  SHF.R.U32.HI R69, RZ, 0x10, R69 ;  /* 0x00000010ff457819 */ /* 0x000fe20000011645 */
[----:B------:R-:W-:Y:S01]  /*a1d0*/  IMAD.U32 R55, R44, 0x10000, RZ ;  /* 0x000100002c377824 */ /* 0x000fe200078e00ff */
[----:B------:R-:W-:Y:S01]  /*a1e0*/  PRMT R174, R174, 0x5410, R65 ;  /* 0x00005410aeae7816 */ /* 0x000fe20000000041 */
[----:B------:R-:W-:Y:S01]  /*a1f0*/  IMAD.U32 R54, R40, 0x10000, RZ ;  /* 0x0001000028367824 */ /* 0x000fe200078e00ff */
[----:B------:R-:W-:-:S02]  /*a200*/  PRMT R178, R178, 0x5410, R69 ;  /* 0x00005410b2b27816 */ /* 0x000fc40000000045 */
[----:B------:R-:W-:Y:S02]  /*a210*/  SHF.R.U64 R64, R70, 0x10, R71 ;  /* 0x0000001046407819 */ /* 0x000fe40000001247 */
[----:B------:R-:W-:Y:S01]  /*a220*/  LOP3.LUT R61, R45, 0xffff0000, RZ, 0xc0, !PT ;  /* 0xffff00002d3d7812 */ /* 0x000fe200078ec0ff */
[----:B------:R-:W-:Y:S01]  /*a230*/  IMAD.U32 R45, R174, 0x10000, RZ ;  /* 0x00010000ae2d7824 */ /* 0x000fe200078e00ff */
[----:B------:R-:W-:Y:S01]  /*a240*/  LOP3.LUT R63, R47, 0xffff0000, RZ, 0xc0, !PT ;  /* 0xffff00002f3f7812 */ /* 0x000fe200078ec0ff */
[----:B------:R-:W-:Y:S01]  /*a250*/  IMAD.U32 R47, R178, 0x10000, RZ ;  /* 0x00010000b22f7824 */ /* 0x000fe200078e00ff */
[----:B------:R-:W-:Y:S02]  /*a260*/  SHF.R.U32.HI R67, RZ, 0x10, R67 ;  /* 0x00000010ff437819 */ /* 0x000fe40000011643 */
[----:B------:R-:W-:Y:S02]  /*a270*/  SHF.R.U32.HI R71, RZ, 0x10, R71 ;  /* 0x00000010ff477819 */ /* 0x000fe40000011647 */
[----:B------:R-:W-:Y:S01]  /*a280*/  PRMT R171, R171, 0x5410, R66 ;  /* 0x00005410abab7816 */ /* 0x000fe20000000042 */
[C---:B------:R-:W-:Y:S01]  /*a290*/  FMUL.FTZ R66, R60.reuse, R45 ;  /* 0x0000002d3c427220 */ /* 0x040fe20000410000 */
[----:B------:R-:W-:Y:S01]  /*a2a0*/  PRMT R173, R173, 0x5410, R64 ;  /* 0x00005410adad7816 */ /* 0x000fe20000000040 */
[-C--:B------:R-:W-:Y:S01]  /*a2b0*/  FMUL.FTZ R64, R60, R47.reuse ;  /* 0x0000002f3c407220 */ /* 0x080fe20000410000 */
[----:B------:R-:W-:Y:S01]  /*a2c0*/  LOP3.LUT R178, R178, 0xffff0000, RZ, 0xc0, !PT ;  /* 0xffff0000b2b27812 */ /* 0x000fe200078ec0ff */
[C---:B------:R-:W-:Y:S01]  /*a2d0*/  FFMA.FTZ R47, R57.reuse, R47, R66 ;  /* 0x0000002f392f7223 */ /* 0x040fe20000010042 */
[----:B------:R-:W-:Y:S01]  /*a2e0*/  PRMT R176, R176, 0x5410, R67 ;  /* 0x00005410b0b07816 */ /* 0x000fe20000000043 */
[----:B------:R-:W-:Y:S01]  /*a2f0*/  FFMA.FTZ R45, R57, R45, -R64 ;  /* 0x0000002d392d7223 */ /* 0x000fe20000010840 */
[----:B------:R-:W-:Y:S01]  /*a300*/  PRMT R172, R172, 0x5410, R71 ;  /* 0x00005410acac7816 */ /* 0x000fe20000000047 */
[----:B------:R-:W-:Y:S01]  /*a310*/  FMUL.FTZ R65, R61, R178 ;  /* 0x000000b23d417220 */ /* 0x000fe20000410000 */
[----:B------:R-:W-:Y:S01]  /*a320*/  LOP3.LUT R174, R174, 0xffff0000, RZ, 0xc0, !PT ;  /* 0xffff0000aeae7812 */ /* 0x000fe200078ec0ff */
[----:B------:R-:W-:Y:S01]  /*a330*/  IMAD.U32 R57, R176, 0x10000, RZ ;  /* 0x00010000b0397824 */ /* 0x000fe200078e00ff */
[----:B------:R-:W-:Y:S01]  /*a340*/  LOP3.LUT R58, R41, 0xffff0000, RZ, 0xc0, !PT ;  /* 0xffff0000293a7812 */ /* 0x000fe200078ec0ff */
[C---:B------:R-:W-:Y:S01]  /*a350*/  IMAD.U32 R60, R172.reuse, 0x10000, RZ ;  /* 0x00010000ac3c7824 */ /* 0x040fe200078e00ff */
[----:B------:R-:W-:Y:S01]  /*a360*/  LOP3.LUT R172, R172, 0xffff0000, RZ, 0xc0, !PT ;  /* 0xffff0000acac7812 */ /* 0x000fe200078ec0ff */
[-C--:B------:R-:W-:Y:S01]  /*a370*/  FMUL.FTZ R61, R61, R174.reuse ;  /* 0x000000ae3d3d7220 */ /* 0x080fe20000410000 */
[----:B------:R-:W-:Y:S01]  /*a380*/  PRMT R175, R175, 0x5410, R74 ;  /* 0x00005410afaf7816 */ /* 0x000fe2000000004a */
[----:B------:R-:W-:Y:S01]  /*a390*/  FFMA.FTZ R174, R58, R174, -R65 ;  /* 0x000000ae3aae7223 */ /* 0x000fe20000010841 */
[C---:B------:R-:W-:Y:S01]  /*a3a0*/  FMUL.FTZ R64, R62.reuse, R60 ;  /* 0x0000003c3e407220 */ /* 0x040fe20000410000 */
[-C--:B------:R-:W-:Y:S01]  /*a3b0*/  FMUL.FTZ R65, R62, R57.reuse ;  /* 0x000000393e417220 */ /* 0x080fe20000410000 */
        /* <DEDUP_REMOVED lines=8> */
[----:B------:R-:W-:Y:S02]  /*a440*/  IMAD.U32 R57, R175, 0x10000, RZ ;  /* 0x00010000af397824 */ /* 0x000fe400078e00ff */
[----:B------:R-:W-:Y:S01]  /*a450*/  FFMA.FTZ R63, R56, R176, -R59 ;  /* 0x000000b0383f7223 */ /* 0x000fe2000001083b */
[----:B------:R-:W-:Y:S01]  /*a460*/  LOP3.LUT R44, R44, 0xffff0000, RZ, 0xc0, !PT ;  /* 0xffff00002c2c7812 */ /* 0x000fe200078ec0ff */
[----:B------:R-:W-:Y:S01]  /*a470*/  FMUL.FTZ R59, R55, R58 ;  /* 0x0000003a373b7220 */ /* 0x000fe20000410000 */
[----:B------:R-:W-:Y:S01]  /*a480*/  LOP3.LUT R171, R171, 0xffff0000, RZ, 0xc0, !PT ;  /* 0xffff0000abab7812 */ /* 0x000fe200078ec0ff */
[----:B------:R-:W-:Y:S01]  /*a490*/  FMUL.FTZ R55, R55, R57 ;  /* 0x0000003937377220 */ /* 0x000fe20000410000 */
[----:B------:R-:W-:Y:S01]  /*a4a0*/  LOP3.LUT R175, R175, 0xffff0000, RZ, 0xc0, !PT ;  /* 0xffff0000afaf7812 */ /* 0x000fe200078ec0ff */
[----:B------:R-:W-:Y:S01]  /*a4b0*/  FFMA.FTZ R172, R56, R172, R61 ;  /* 0x000000ac38ac7223 */ /* 0x000fe2000001003d */
[----:B------:R-:W-:Y:S01]  /*a4c0*/  PRMT R177, R177, 0x5410, R72 ;  /* 0x00005410b1b17816 */ /* 0x000fe20000000048 */
[----:B------:R-:W-:Y:S01]  /*a4d0*/  IMAD.U32 R41, R42, 0x10000, RZ ;  /* 0x000100002a297824 */ /* 0x000fe200078e00ff */
[----:B------:R-:W-:Y:S01]  /*a4e0*/  LOP3.LUT R40, R40, 0xffff0000, RZ, 0xc0, !PT ;  /* 0xffff000028287812 */ /* 0x000fe200078ec0ff */
[----:B------:R-:W-:Y:S01]  /*a4f0*/  FMUL.FTZ R61, R44, R171 ;  /* 0x000000ab2c3d7220 */ /* 0x000fe20000410000 */
[----:B------:R-:W-:Y:S01]  /*a500*/  LOP3.LUT R43, R42, 0xffff0000, RZ, 0xc0, !PT ;  /* 0xffff00002a2b7812 */ /* 0x000fe200078ec0ff */
[C---:B------:R-:W-:Y:S01]  /*a510*/  FFMA.FTZ R59, R54.reuse, R57, -R59 ;  /* 0x00000039363b7223 */ /* 0x040fe2000001083b */
[----:B------:R-:W-:Y:S01]  /*a520*/  FFMA.FTZ R55, R54, R58, R55 ;  /* 0x0000003a36377223 */ /* 0x000fe20000010037 */
[----:B------:R-:W-:-:S02]  /*a530*/  IMAD.U32 R42, R46, 0x10000, RZ ;  /* 0x000100002e2a7824 */ /* 0x000fc400078e00ff */
        /* <DEDUP_REMOVED lines=24> */
[----:B------:R-:W-:-:S07]  /*a6c0*/  F2FP.BF16.F32.PACK_AB R46, R46, R57 ;  /* 0x000000392e2e723e */ /* 0x000fce00000010ff */
.L_x_6058:
[----:B------:R-:W-:Y:S05]  /*a6d0*/  BSYNC B2 ;  /* 0x0000000000027941 */ /* 0x000fea0003800000 */
.L_x_6057:
        /* <DEDUP_REMOVED lines=12> */
.L_x_6056:
[----:B------:R-:W-:Y:S05]  /*a7a0*/  BSYNC B1 ;  /* 0x0000000000017941 */ /* 0x000fea0003800000 */
.L_x_6055:
[C---:B------:R-:W-:Y:S01]  /*a7b0*/  ISETP.GE.OR P4, PT, R226.reuse, R4, P0 ;  /* 0x00000004e200720c */ /* 0x040fe20000786670 */
[-C--:B-1234-:R-:W-:Y:S02]  /*a7c0*/  IMAD R40, R145, R134.reuse, RZ ;  /* 0x0000008691287224 */ /* 0x09efe400078e02ff */
[----:B------:R-:W-:-:S04]  /*a7d0*/  IMAD.WIDE.U32 R132, R226, R134, R132 ;  /* 0x00000086e2847225 */ /* 0x000fc800078e0084 */
[----:B------:R-:W-:-:S06]  /*a7e0*/  IMAD R135, R226, R135, R40 ;  /* 0x00000087e2877224 */ /* 0x000fcc00078e0228 */
[----:B------:R-:W-:Y:S05]  /*a7f0*/  @P4 BRA `(.L_x_6025) ;  /* 0x0000001000684947 */ /* 0x000fea0003800000 */
[----:B------:R-:W2:Y:S01]  /*a800*/  LDL R41, [R1] ;  /* 0x0000000001297983 */ /* 0x000ea20000100800 */
[----:B------:R-:W1:Y:S03]  /*a810*/  LDC.64 R48, c[0x0][0x2d8] ;  /* 0x0000b600ff307b82 */ /* 0x000e660000000a00 */
[----:B------:R-:W3:Y:S04]  /*a820*/  LDL R43, [R1+0x40] ;  /* 0x00004000012b7983 */ /* 0x000ee80000100800 */
[----:B------:R-:W4:Y:S01]  /*a830*/  LDL R42, [R1+0x68] ;  /* 0x00006800012a7983 */ /* 0x000f220000100800 */
[----:B------:R-:W-:Y:S01]  /*a840*/  IMAD.IADD R52, R133, 0x1, R135 ;  /* 0x0000000185347824 */ /* 0x000fe200078e0287 */
[----:B------:R-:W-:Y:S01]  /*a850*/  IADD3 R40, P4, P5, R98, R132, R20 ;  /* 0x0000008462287210 */ /* 0x000fe20007d9e014 */
[----:B------:R-:W-:Y:S01]  /*a860*/  BSSY B1, `(.L_x_6059) ;  /* 0x0000074000017945 */ /* 0x000fe20003800000 */
[----:B--2---:R-:W-:-:S02]  /*a870*/  LOP3.LUT P6, RZ, R41, 0x1, RZ, 0xc0, !PT ;  /* 0x0000000129ff7812 */ /* 0x004fc400078cc0ff */
[----:B------:R-:W-:Y:S02]  /*a880*/  IADD3.X R41, R15, R52, R9, P4, P5 ;  /* 0x000000340f297210 */ /* 0x000fe400027ea409 */
[C---:B-1----:R-:W-:Y:S02]  /*a890*/  LEA R50, P4, R40.reuse, R48, 0x1 ;  /* 0x0000003028327211 */ /* 0x042fe400078808ff */
[----:B------:R-:W-:Y:S02]  /*a8a0*/  SEL R153, R97, R153, !P6 ;  /* 0x0000009961997207 */ /* 0x000fe40007000000 */
[----:B------:R-:W-:Y:S02]  /*a8b0*/  LEA.HI.X R51, R40, R49, R41, 0x1, P4 ;  /* 0x0000003128337211 */ /* 0x000fe400020f0c29 */
[----:B------:R-:W-:-:S04]  /*a8c0*/  SHF.R.S32.HI R40, RZ, 0x1f, R153 ;  /* 0x0000001fff287819 */ /* 0x000fc80000011499 */
[----:B------:R-:W-:-:S04]  /*a8d0*/  LEA.HI R153, R40, R153, RZ, 0x4 ;  /* 0x0000009928997211 */ /* 0x000fc800078f20ff */
[----:B------:R-:W-:-:S04]  /*a8e0*/  LEA.HI.SX32 R153, R153, R10, 0x1c ;  /* 0x0000000a99997211 */ /* 0x000fc800078fe2ff */
[----:B------:R-:W-:Y:S01]  /*a8f0*/  SHF.R.S32.HI R40, RZ, 0x1f, R153 ;  /* 0x0000001fff287819 */ /* 0x000fe20000011499 */
[----:B------:R-:W-:-:S03]  /*a900*/  IMAD.SHL.U32 R53, R153, 0x8, RZ ;  /* 0x0000000899357824 */ /* 0x000fc600078e00ff */
[----:B------:R-:W-:-:S04]  /*a910*/  LEA.HI R40, R40, R153, RZ, 0x3 ;  /* 0x0000009928287211 */ /* 0x000fc800078f18ff */
[----:B------:R-:W-:Y:S02]  /*a920*/  SHF.R.S32.HI R41, RZ, 0x3, R40 ;  /* 0x00000003ff297819 */ /* 0x000fe40000011428 */
[----:B---3--:R-:W-:-:S03]  /*a930*/  LOP3.LUT R40, R43, 0x38, R53, 0xf8, !PT ;  /* 0x000000382b287812 */ /* 0x008fc600078ef835 */
[----:B----4-:R-:W-:Y:S01]  /*a940*/  IMAD R41, R41, 0x2c00, R42 ;  /* 0x00002c0029297824 */ /* 0x010fe200078e022a */
        /* <DEDUP_REMOVED lines=12> */
[----:B-1----:R-:W-:Y:S01]  /*aa10*/  IMAD.U32 R55, R41, 0x10000, RZ ;  /* 0x0001000029377824 */ /* 0x002fe200078e00ff */
[----:B------:R-:W-:Y:S01]  /*aa20*/  SHF.R.U32.HI R85, RZ, 0x10, R85 ;  /* 0x00000010ff557819 */ /* 0x000fe20000011655 */
[----:B------:R-:W-:Y:S01]  /*aa30*/  IMAD.U32 R60, R47, 0x10000, RZ ;  /* 0x000100002f3c7824 */ /* 0x000fe200078e00ff */
[----:B------:R-:W-:Y:S01]  /*aa40*/  SHF.R.U32.HI R81, RZ, 0x10, R81 ;  /* 0x00000010ff517819 */ /* 0x000fe20000011651 */
[----:B------:R-:W-:Y:S01]  /*aa50*/  IMAD.U32 R54, R40, 0x10000, RZ ;  /* 0x0001000028367824 */ /* 0x000fe200078e00ff */
[----:B------:R-:W-:Y:S02]  /*aa60*/  PRMT R170, R170, 0x5410, R85 ;  /* 0x00005410aaaa7816 */ /* 0x000fe40000000055 */
[----:B------:R-:W-:-:S02]  /*aa70*/  SHF.R.U64 R64, R86, 0x10, R87 ;  /* 0x0000001056407819 */ /* 0x000fc40000001257 */
[----:B------:R-:W-:Y:S01]  /*aa80*/  PRMT R166, R166, 0x5410, R81 ;  /* 0x00005410a6a67816 */ /* 0x000fe20000000051 */
[----:B------:R-:W-:Y:S01]  /*aa90*/  IMAD.U32 R63, R170, 0x10000, RZ ;  /* 0x00010000aa3f7824 */ /* 0x000fe200078e00ff */
[----:B------:R-:W-:Y:S02]  /*aaa0*/  SHF.R.U32.HI R87, RZ, 0x10, R87 ;  /* 0x00000010ff577819 */ /* 0x000fe40000011657 */
[--C-:B------:R-:W-:Y:S02]  /*aab0*/  SHF.R.U64 R66, R82, 0x10, R83.reuse ;  /* 0x0000001052427819 */ /* 0x100fe40000001253 */
[----:B------:R-:W-:Y:S01]  /*aac0*/  PRMT R169, R169, 0x5410, R62 ;  /* 0x00005410a9a97816 */ /* 0x000fe2000000003e */
[----:B------:R-:W-:Y:S01]  /*aad0*/  IMAD.U32 R62, R166, 0x10000, RZ ;  /* 0x00010000a63e7824 */ /* 0x000fe200078e00ff */
[----:B------:R-:W-:Y:S02]  /*aae0*/  SHF.R.U32.HI R83, RZ, 0x10, R83 ;  /* 0x00000010ff537819 */ /* 0x000fe40000011653 */
[----:B------:R-:W-:-:S02]  /*aaf0*/  PRMT R168, R168, 0x5410, R87 ;  /* 0x00005410a8a87816 */ /* 0x000fc40000000057 */
[----:B------:R-:W-:Y:S01]  /*ab00*/  PRMT R167, R167, 0x5410, R64 ;  /* 0x00005410a7a77816 */ /* 0x000fe20000000040 */
[-C--:B------:R-:W-:Y:S01]  /*ab10*/  FMUL.FTZ R64, R58, R63.reuse ;  /* 0x0000003f3a407220 */ /* 0x080fe20000410000 */
[----:B------:R-:W-:Y:S01]  /*ab20*/  PRMT R164, R164, 0x5410, R83 ;  /* 0x00005410a4a47816 */ /* 0x000fe20000000053 */
        /* <DEDUP_REMOVED lines=8> */
[----:B------:R-:W-:Y:S01]  /*abb0*/  LOP3.LUT R166, R166, 0xffff0000, RZ, 0xc0, !PT ;  /* 0xffff0000a6a67812 */ /* 0x000fe200078ec0ff */
[----:B------:R-:W-:-:S02]  /*abc0*/  IMAD.U32 R44, R43, 0x10000, RZ ;  /* 0x000100002b2c7824 */ /* 0x000fc400078e00ff */
[----:B------:R-:W-:Y:S01]  /*abd0*/  FMUL.FTZ R69, R60, R65 ;  /* 0x000000413c457220 */ /* 0x000fe20000410000 */
[----:B------:R-:W-:Y:S01]  /*abe0*/  IMAD.U32 R55, R164, 0x10000, RZ ;  /* 0x00010000a4377824 */ /* 0x000fe200078e00ff */
[----:B------:R-:W-:Y:S01]  /*abf0*/  LOP3.LUT R56, R41, 0xffff0000, RZ, 0xc0, !PT ;  /* 0xffff000029387812 */ /* 0x000fe200078ec0ff */
[----:B------:R-:W-:Y:S01]  /*ac00*/  FMUL.FTZ R67, R59, R170 ;  /* 0x000000aa3b437220 */ /* 0x000fe20000410000 */
[----:B------:R-:W-:Y:S01]  /*ac10*/  PRMT R165, R165, 0x5410, R68 ;  /* 0x00005410a5a57816 */ /* 0x000fe20000000044 */
[----:B------:R-:W-:Y:S01]  /*ac20*/  FMUL.FTZ R59, R59, R166 ;  /* 0x000000a63b3b7220 */ /* 0x000fe20000410000 */
[-C--:B------:R-:W-:Y:S01]  /*ac30*/  FMUL.FTZ R60, R60, R55.reuse ;  /* 0x000000373c3c7220 */ /* 0x080fe20000410000 */
[----:B------:R-:W-:Y:S01]  /*ac40*/  FFMA.FTZ R69, R44, R55, -R69 ;  /* 0x000000372c457223 */ /* 0x000fe20000010845 */
[----:B------:R-:W-:Y:S01]  /*ac50*/  LOP3.LUT R61, R47, 0xffff0000, RZ, 0xc0, !PT ;  /* 0xffff00002f3d7812 */ /* 0x000fe200078ec0ff */
[----:B------:R-:W-:Y:S01]  /*ac60*/  IMAD.U32 R55, R169, 0x10000, RZ ;  /* 0x00010000a9377824 */ /* 0x000fe200078e00ff */
[----:B------:R-:W-:Y:S01]  /*ac70*/  LOP3.LUT R168, R168, 0xffff0000, RZ, 0xc0, !PT ;  /* 0xffff0000a8a87812 */ /* 0x000fe200078ec0ff */
[----:B------:R-:W-:Y:S01]  /*ac80*/  FFMA.FTZ R170, R56, R170, R59 ;  /* 0x000000aa38aa7223 */ /* 0x000fe2000001003b */
[----:B------:R-:W-:Y:S01]  /*ac90*/  LOP3.LUT R164, R164, 0xffff0000, RZ, 0xc0, !PT ;  /* 0xffff0000a4a47812 */ /* 0x000fe200078ec0ff */
[----:B------:R-:W-:Y:S01]  /*aca0*/  FFMA.FTZ R65, R44, R65, R60 ;  /* 0x000000412c417223 */ /* 0x000fe2000001003c */
[----:B------:R-:W-:Y:S01]  /*acb0*/  LOP3.LUT R43, R43, 0xffff0000, RZ, 0xc0, !PT ;  /* 0xffff00002b2b7812 */ /* 0x000fe200078ec0ff */
[----:B------:R-:W-:Y:S01]  /*acc0*/  FFMA.FTZ R67, R56, R166, -R67 ;  /* 0x000000a638437223 */ /* 0x000fe20000010843 */
[----:B------:R-:W-:-:S02]  /*acd0*/  IMAD.U32 R44, R165, 0x10000, RZ ;  /* 0x00010000a52c7824 */ /* 0x000fc400078e00ff */
[-C--:B------:R-:W-:Y:S01]  /*ace0*/  FMUL.FTZ R59, R45, R55.reuse ;  /* 0x000000372d3b7220 */ /* 0x080fe20000410000 */
[----:B------:R-:W-:Y:S01]  /*acf0*/  PRMT R163, R163, 0x5410, R66 ;  /* 0x00005410a3a37816 */ /* 0x000fe20000000042 */
[C---:B------:R-:W-:Y:S01]  /*ad00*/  FMUL.FTZ R56, R61.reuse, R168 ;  /* 0x000000a83d387220 */ /* 0x040fe20000410000 */
[----:B------:R-:W-:Y:S01]  /*ad10*/  FMUL.FTZ R62, R61, R164 ;  /* 0x000000a43d3e7220 */ /* 0x000fe20000410000 */
[----:B------:R-:W-:Y:S01]  /*ad20*/  LOP3.LUT R58, R169, 0xffff0000, RZ, 0xc0, !PT ;  /* 0xffff0000a93a7812 */ /* 0x000fe200078ec0ff */
[-C--:B------:R-:W-:Y:S01]  /*ad30*/  FMUL.FTZ R60, R45, R44.reuse ;  /* 0x0000002c2d3c7220 */ /* 0x080fe20000410000 */
[----:B------:R-:W-:Y:S01]  /*ad40*/  FFMA.FTZ R59, R54, R44, -R59 ;  /* 0x0000002c363b7223 */ /* 0x000fe2000001083b */
[C---:B------:R-:W-:Y:S02]  /*ad50*/  IMAD.U32 R47, R46.reuse, 0x10000, RZ ;  /* 0x000100002e2f7824 */ /* 0x040fe400078e00ff */
[C---:B------:R-:W-:Y:S01]  /*ad60*/  FFMA.FTZ R164, R43.reuse, R164, -R56 ;  /* 0x000000a42ba47223 */ /* 0x040fe20000010838 */
[----:B------:R-:W-:Y:S01]  /*ad70*/  FFMA.FTZ R168, R43, R168, R62 ;  /* 0x000000a82ba87223 */ /* 0x000fe2000001003e */
        /* <DEDUP_REMOVED lines=13> */
[C---:B------:R-:W-:Y:S01]  /*ae50*/  FMUL.FTZ R55, R46.reuse, R167 ;  /* 0x000000a72e377220 */ /* 0x040fe20000410000 */
[-C--:B------:R-:W-:Y:S01]  /*ae60*/  FMUL.FTZ R54, R57, R56.reuse ;  /* 0x0000003839367220 */ /* 0x080fe20000410000 */
        /* <DEDUP_REMOVED lines=19> */
.L_x_6060:
[----:B------:R-:W-:Y:S05]  /*afa0*/  BSYNC B1 ;  /* 0x0000000000017941 */ /* 0x000fea0003800000 */
.L_x_6059:
[----:B------:R-:W-:Y:S01]  /*afb0*/  ISETP.GE.AND P3, PT, R53, R152, PT ;  /* 0x000000983500720c */ /* 0x000fe20003f66270 */
[----:B------:R-:W-:Y:S02]  /*afc0*/  ULDC.64 UR4, c[0x0][0x208] ;  /* 0x0000820000047ab9 */ /* 0x000fe40000000a00 */
[----:B-1----:R1:W-:Y:S10]  /*afd0*/  STG.E.128 desc[UR4][R50.64], R40 ;  /* 0x0000002832007986 */ /* 0x0023f4000c101d04 */
[----:B------:R-:W-:Y:S05]  /*afe0*/  @P3 BRA `(.L_x_6025) ;  /* 0x00000008006c3947 */ /* 0x000fea0003800000 */
[--C-:B-1----:R-:W-:Y:S01]  /*aff0*/  SHF.R.S32.HI R40, RZ, 0x1f, R53.reuse ;  /* 0x0000001fff287819 */ /* 0x102fe20000011435 */
[----:B------:R-:W-:Y:S01]  /*b000*/  ULDC.64 UR4, c[0x0][0x208] ;  /* 0x0000820000047ab9 */ /* 0x000fe20000000a00 */
[----:B------:R-:W-:-:S04]  /*b010*/  IADD3 R53, P3, P4, R98, R132, R53 ;  /* 0x0000008462357210 */ /* 0x000fc80007c7e035 */
[----:B------:R-:W-:Y:S02]  /*b020*/  IADD3.X R52, R15, R52, R40, P3, P4 ;  /* 0x000000340f347210 */ /* 0x000fe40001fe8428 */
[----:B------:R-:W-:-:S04]  /*b030*/  LEA R48, P3, R53, R48, 0x1 ;  /* 0x0000003035307211 */ /* 0x000fc800078608ff */
[----:B------:R-:W-:-:S05]  /*b040*/  LEA.HI.X R49, R53, R49, R52, 0x1, P3 ;  /* 0x0000003135317211 */ /* 0x000fca00018f0c34 */
[----:B--2---:R1:W-:Y:S01]  /*b050*/  STG.E.128 desc[UR4][R48.64], R44 ;  /* 0x0000002c30007986 */ /* 0x0043e2000c101d04 */
[----:B------:R-:W-:Y:S05]  /*b060*/  BRA `(.L_x_6025) ;  /* 0x00000008004c7947 */ /* 0x000fea0003800000 */
.L_x_5968:
[----:B------:R-:W-:-:S04]  /*b070*/  ULOP3.LUT UR4, UR60, 0x1, URZ, 0xfc, !UPT ;  /* 0x000000013c047892 */ /* 0x000fc8000f8efc3f */
[----:B------:R-:W-:-:S06]  /*b080*/  UISETP.NE.AND UP0, UPT, UR4, 0x3, UPT ;  /* 0x000000030400788c */ /* 0x000fcc000bf05270 */
[----:B------:R-:W-:-:S13]  /*b090*/  PLOP3.LUT P2, PT, PT, PT, UP0, 0x80, 0x0 ;  /* 0x000000000000781c */ /* 0x000fda0003f4f008 */
[----:B------:R-:W-:Y:S05]  /*b0a0*/  @!P2 BRA `(.L_x_6061) ;  /* 0x000000000004a947 */ /* 0x000fea0003800000 */
[----:B------:R-:W-:Y:S01]  /*b0b0*/  BPT.TRAP 0x1 ;  /* 0x000000040000795c */ /* 0x000fe20000300000 */
.L_x_6061:
[----:B------:R-:W-:Y:S01]  /*b0c0*/  IMAD R3, R220, 0x8, R2 ;  /* 0x00000008dc037824 */ /* 0x000fe200078e0202 */
[----:B------:R-:W-:Y:S01]  /*b0d0*/  SHF.L.U32 R0, R229, 0x1f, RZ ;  /* 0x0000001fe5007819 */ /* 0x000fe200000006ff */
[----:B------:R-:W-:Y:S01]  /*b0e0*/  IMAD R4, R24, -0xb0, R25 ;  /* 0xffffff5018047824 */ /* 0x000fe200078e0219 */
[----:B------:R-:W-:Y:S01]  /*b0f0*/  BSSY B1, `(.L_x_6062) ;  /* 0x0000006000017945 */ /* 0x000fe20003800000 */
[----:B------:R-:W-:Y:S01]  /*b100*/  SHF.R.S32.HI R41, RZ, 0x1f, R24 ;  /* 0x0000001fff297819 */ /* 0x000fe20000011418 */
[----:B------:R-:W1:Y:S01]  /*b110*/  SYNCS.PHASECHK.TRANS64.TRYWAIT P3, [R3+URZ+0x34890], R0 ;  /* 0x03489000030075a7 */ /* 0x000e62000806017f */
[----:B------:R-:W-:Y:S01]  /*b120*/  IMAD R40, R39, R24, RZ ;  /* 0x0000001827287224 */ /* 0x000fe200078e02ff */
[----:B------:R-:W-:Y:S01]  /*b130*/  VIMNMX R4, R4, 0xb0, PT ;  /* 0x000000b004047848 */ /* 0x000fe20003fe0100 */
[----:B-1----:R-:W-:Y:S06]  /*b140*/  @!P3 BRA `(.L_x_6063) ;  /* 0x000001a80048b947 */ /* 0x002fec0003800000 */
.L_x_6284:
[----:B------:R-:W-:Y:S05]  /*b150*/  BSYNC B1 ;  /* 0x0000000000017941 */ /* 0x000fea0003800000 */
.L_x_6062:
[----:B------:R-:W-:Y:S01]  /*b160*/  ISETP.GE.AND P3, PT, R22, R4, PT ;  /* 0x000000041600720c */ /* 0x000fe20003f66270 */
[----:B------:R-:W-:Y:S01]  /*b170*/  IMAD R41, R41, R158, R40 ;  /* 0x0000009e29297224 */ /* 0x000fe200078e0228 */
[----:B------:R-:W-:Y:S01]  /*b180*/  BSSY B1, `(.L_x_6064) ;  /* 0x0000013000017945 */ /* 0x000fe20003800000 */
[----:B------:R-:W-:-:S04]  /*b190*/  IMAD.WIDE.U32 R48, R158, R24, RZ ;  /* 0x000000189e307225 */ /* 0x000fc800078e00ff */
[----:B------:R-:W-:-:S06]  /*b1a0*/  IMAD.IADD R58, R41, 0x1, R49 ;  /* 0x00000001293a7824 */ /* 0x000fcc00078e0231 */
[----:B------:R-:W-:Y:S05]  /*b1b0*/  @P3 BRA `(.L_x_6065) ;  /* 0x00000000003c3947 */ /* 0x000fea0003800000 */
[----:B------:R-:W2:Y:S01]  /*b1c0*/  @!P0 LDC.64 R50, c[0x0][0x2d8] ;  /* 0x0000b600ff328b82 */ /* 0x000ea20000000a00 */
[----:B------:R-:W3:Y:S01]  /*b1d0*/  @!P0 LDS.128 R40, [R5+0x1e400] ;  /* 0x01e4000005288984 */ /* 0x000ee20000000c00 */
[----:B------:R-:W-:Y:S01]  /*b1e0*/  @!P0 IADD3 R54, P3, R14, R48, RZ ;  /* 0x000000300e368210 */ /* 0x000fe20007f7e0ff */
[----:B------:R-:W-:Y:S02]  /*b1f0*/  ULDC.64 UR4, c[0x0][0x208] ;  /* 0x0000820000047ab9 */ /* 0x000fe40000000a00 */
[----:B0-----:R-:W0:Y:S02]  /*b200*/  @!P1 LDS.128 R44, [R5+0x23c00] ;  /* 0x023c0000052c9984 */ /* 0x001e240000000c00 */
[----:B------:R-:W-:Y:S01]  /*b210*/  @!P0 IMAD.X R55, R58, 0x1, R12, P3 ;  /* 0x000000013a378824 */ /* 0x000fe200018e060c */
[----:B------:R-:W4:Y:S01]  /*b220*/  @!P1 LDC.64 R52, c[0x0][0x2d8] ;  /* 0x0000b600ff349b82 */ /* 0x000f220000000a00 */
[----:B--2---:R-:W-:-:S04]  /*b230*/  @!P0 LEA R50, P3, R54, R50, 0x1 ;  /* 0x0000003236328211 */ /* 0x004fc800078608ff */
[----:B------:R-:W-:Y:S02]  /*b240*/  @!P0 LEA.HI.X R51, R54, R51, R55, 0x1, P3 ;  /* 0x0000003336338211 */ /* 0x000fe400018f0c37 */
[----:B------:R-:W-:-:S05]  /*b250*/  @!P1 IADD3 R54, P3, R11, R48, RZ ;  /* 0x000000300b369210 */ /* 0x000fca0007f7e0ff */
[----:B------:R-:W-:Y:S01]  /*b260*/  @!P1 IMAD.X R55, R58, 0x1, R7, P3 ;  /* 0x000000013a379824 */ /* 0x000fe200018e0607 */
[----:B----4-:R-:W-:-:S04]  /*b270*/  @!P1 LEA R52, P3, R54, R52, 0x1 ;  /* 0x0000003436349211 */ /* 0x010fc800078608ff */
[----:B------:R-:W-:Y:S01]  /*b280*/  @!P1 LEA.HI.X R53, R54, R53, R55, 0x1, P3 ;  /* 0x0000003536359211 */ /* 0x000fe200018f0c37 */
[----:B---3--:R2:W-:Y:S04]  /*b290*/  @!P0 STG.E.128 desc[UR4][R50.64], R40 ;  /* 0x0000002832008986 */ /* 0x0085e8000c101d04 */
[----:B0-----:R2:W-:Y:S04]  /*b2a0*/  @!P1 STG.E.128 desc[UR4][R52.64], R44 ;  /* 0x0000002c34009986 */ /* 0x0015e8000c101d04 */
.L_x_6065:
[----:B------:R-:W-:Y:S05]  /*b2b0*/  BSYNC B1 ;  /* 0x0000000000017941 */ /* 0x000fea0003800000 */
.L_x_6064:
[----:B------:R-:W-:Y:S01]  /*b2c0*/  ISETP.GE.AND P3, PT, R223, R4, PT ;  /* 0x00000004df00720c */ /* 0x000fe20003f66270 */
[----:B------:R-:W-:-:S12]  /*b2d0*/  BSSY B1, `(.L_x_6066) ;  /* 0x0000013000017945 */ /* 0x000fd80003800000 */
[----:B------:R-:W-:Y:S05]  /*b2e0*/  @P3 BRA `(.L_x_6067) ;  /* 0x0000000000443947 */ /* 0x000fea0003800000 */
[----:B--2---:R-:W2:Y:S01]  /*b2f0*/  @!P0 LDC.64 R50, c[0x0][0x2d8] ;  /* 0x0000b600ff328b82 */ /* 0x004ea20000000a00 */
[----:B------:R-:W3:Y:S01]  /*b300*/  @!P0 LDS.128 R40, [R5+0x1f400] ;  /* 0x01f4000005288984 */ /* 0x000ee20000000c00 */
[----:B------:R-:W-:Y:S01]  /*b310*/  IADD3 R56, P3, R114, R48, RZ ;  /* 0x0000003072387210 */ /* 0x000fe20007f7e0ff */
[----:B------:R-:W-:Y:S02]  /*b320*/  ULDC.64 UR4, c[0x0][0x208] ;  /* 0x0000820000047ab9 */ /* 0x000fe40000000a00 */
[----:B0-----:R-:W0:Y:S02]  /*b330*/  @!P1 LDS.128 R44, [R5+0x24c00] ;  /* 0x024c0000052c9984 */ /* 0x001e240000000c00 */
[----:B------:R-:W-:Y:S01]  /*b340*/  IMAD.X R57, R58, 0x1, R115, P3 ;  /* 0x000000013a397824 */ /* 0x000fe200018e0673 */
[----:B------:R-:W4:Y:S01]  /*b350*/  @!P1 LDC.64 R52, c[0x0][0x2d8] ;  /* 0x0000b600ff349b82 */ /* 0x000f220000000a00 */
[----:B------:R-:W-:-:S05]  /*b360*/  @!P0 IADD3 R54, P3, R56, R14, RZ ;  /* 0x0000000e38368210 */ /* 0x000fca0007f7e0ff */
[----:B------:R-:W-:Y:S01]  /*b370*/  @!P0 IMAD.X R55, R57, 0x1, R12, P3 ;  /* 0x0000000139378824 */ /* 0x000fe200018e060c */
        /* <DEDUP_REMOVED lines=8> */
.L_x_6067:
[----:B------:R-:W-:Y:S05]  /*b400*/  BSYNC B1 ;  /* 0x0000000000017941 */ /* 0x000fea0003800000 */
.L_x_6066:
[----:B------:R-:W-:Y:S01]  /*b410*/  ISETP.GE.AND P3, PT, R222, R4, PT ;  /* 0x00000004de00720c */ /* 0x000fe20003f66270 */
[----:B------:R-:W-:-:S12]  /*b420*/  BSSY B1, `(.L_x_6068) ;  /* 0x0000013000017945 */ /* 0x000fd80003800000 */
[----:B------:R-:W-:Y:S05]  /*b430*/  @P3 BRA `(.L_x_6069) ;  /* 0x0000000000443947 */ /* 0x000fea0003800000 */
[----:B--23--:R-:W2:Y:S01]  /*b440*/  @!P0 LDC.64 R50, c[0x0][0x2d8] ;  /* 0x0000b600ff328b82 */ /* 0x00cea20000000a00 */
[----:B------:R-:W3:Y:S01]  /*b450*/  @!P0 LDS.128 R40, [R5+0x20400] ;  /* 0x0204000005288984 */ /* 0x000ee20000000c00 */
[----:B------:R-:W-:Y:S01]  /*b460*/  LEA R56, P3, R96, R48, 0x6 ;  /* 0x0000003060387211 */ /* 0x000fe200078630ff */
        /* <DEDUP_REMOVED lines=14> */
.L_x_6069:
[----:B------:R-:W-:Y:S05]  /*b550*/  BSYNC B1 ;  /* 0x0000000000017941 */ /* 0x000fea0003800000 */
.L_x_6068:
[----:B------:R-:W-:Y:S01]  /*b560*/  ISETP.GE.AND P3, PT, R224, R4, PT ;  /* 0x00000004e000720c */ /* 0x000fe20003f66270 */
[----:B------:R-:W-:-:S12]  /*b570*/  BSSY B1, `(.L_x_6070) ;  /* 0x0000017000017945 */ /* 0x000fd80003800000 */
[----:B------:R-:W-:Y:S05]  /*b580*/  @P3 BRA `(.L_x_6071) ;  /* 0x0000000000543947 */ /* 0x000fea0003800000 */
[----:B------:R-:W5:Y:S01]  /*b590*/  LDC.64 R54, c[0x0][0x2f0] ;  /* 0x0000bc00ff367b82 */ /* 0x000f620000000a00 */
[----:B--234-:R-:W2:Y:S01]  /*b5a0*/  @!P0 LDS.128 R40, [R5+0x21400] ;  /* 0x0214000005288984 */ /* 0x01cea20000000c00 */
[----:B------:R-:W-:Y:S01]  /*b5b0*/  IMAD.MOV.U32 R56, RZ, RZ, R48 ;  /* 0x000000ffff387224 */ /* 0x000fe200078e0030 */
[----:B------:R-:W-:Y:S01]  /*b5c0*/  ULDC.64 UR4, c[0x0][0x208] ;  /* 0x0000820000047ab9 */ /* 0x000fe20000000a00 */
[----:B------:R-:W-:Y:S01]  /*b5d0*/  IMAD.MOV.U32 R57, RZ, RZ, R58 ;  /* 0x000000ffff397224 */ /* 0x000fe200078e003a */
[----:B0-----:R-:W0:Y:S03]  /*b5e0*/  @!P1 LDS.128 R44, [R5+0x26c00] ;  /* 0x026c0000052c9984 */ /* 0x001e260000000c00 */
[----:B------:R-:W3:Y:S08]  /*b5f0*/  @!P0 LDC.64 R50, c[0x0][0x2d8] ;  /* 0x0000b600ff328b82 */ /* 0x000ef00000000a00 */
[----:B------:R-:W4:Y:S01]  /*b600*/  @!P1 LDC.64 R52, c[0x0][0x2d8] ;  /* 0x0000b600ff349b82 */ /* 0x000f220000000a00 */
[----:B-----5:R-:W-:-:S04]  /*b610*/  IMAD.WIDE.U32 R56, R54, 0x60, R56 ;  /* 0x0000006036387825 */ /* 0x020fc800078e0038 */
[----:B------:R-:W-:Y:S01]  /*b620*/  IMAD R55, R55, 0x60, RZ ;  /* 0x0000006037377824 */ /* 0x000fe200078e02ff */
[----:B------:R-:W-:-:S03]  /*b630*/  @!P0 IADD3 R54, P3, R14, R56, RZ ;  /* 0x000000380e368210 */ /* 0x000fc60007f7e0ff */
[----:B------:R-:W-:-:S04]  /*b640*/  IMAD.IADD R57, R57, 0x1, R55 ;  /* 0x0000000139397824 */ /* 0x000fc800078e0237 */
[----:B------:R-:W-:Y:S01]  /*b650*/  @!P0 IMAD.X R55, R57, 0x1, R12, P3 ;  /* 0x0000000139378824 */ /* 0x000fe200018e060c */
[----:B---3--:R-:W-:-:S04]  /*b660*/  @!P0 LEA R50, P3, R54, R50, 0x1 ;  /* 0x0000003236328211 */ /* 0x008fc800078608ff */
[----:B------:R-:W-:Y:S02]  /*b670*/  @!P0 LEA.HI.X R51, R54, R51, R55, 0x1, P3 ;  /* 0x0000003336338211 */ /* 0x000fe400018f0c37 */
[----:B------:R-:W-:-:S03]  /*b680*/  @!P1 IADD3 R56, P3, R11, R56, RZ ;  /* 0x000000380b389210 */ /* 0x000fc60007f7e0ff */
[----:B--2---:R2:W-:Y:S02]  /*b690*/  @!P0 STG.E.128 desc[UR4][R50.64], R40 ;  /* 0x0000002832008986 */ /* 0x0045e4000c101d04 */
[----:B------:R-:W-:Y:S01]  /*b6a0*/  @!P1 IMAD.X R54, R57, 0x1, R7, P3 ;  /* 0x0000000139369824 */ /* 0x000fe200018e0607 */
[----:B----4-:R-:W-:-:S04]  /*b6b0*/  @!P1 LEA R52, P3, R56, R52, 0x1 ;  /* 0x0000003438349211 */ /* 0x010fc800078608ff */
[----:B------:R-:W-:-:S05]  /*b6c0*/  @!P1 LEA.HI.X R53, R56, R53, R54, 0x1, P3 ;  /* 0x0000003538359211 */ /* 0x000fca00018f0c36 */
[----:B0-----:R2:W-:Y:S04]  /*b6d0*/  @!P1 STG.E.128 desc[UR4][R52.64], R44 ;  /* 0x0000002c34009986 */ /* 0x0015e8000c101d04 */
.L_x_6071:
[----:B------:R-:W-:Y:S05]  /*b6e0*/  BSYNC B1 ;  /* 0x0000000000017941 */ /* 0x000fea0003800000 */
.L_x_6070:
[----:B------:R-:W-:Y:S01]  /*b6f0*/  ISETP.GE.AND P3, PT, R225, R4, PT ;  /* 0x00000004e100720c */ /* 0x000fe20003f66270 */
[----:B------:R-:W-:-:S12]  /*b700*/  BSSY B1, `(.L_x_6072) ;  /* 0x0000013000017945 */ /* 0x000fd80003800000 */
[----:B------:R-:W-:Y:S05]  /*b710*/  @P3 BRA `(.L_x_6073) ;  /* 0x0000000000443947 */ /* 0x000fea0003800000 */
[----:B--234-:R-:W2:Y:S01]  /*b720*/  @!P0 LDC.64 R50, c[0x0][0x2d8] ;  /* 0x0000b600ff328b82 */ /* 0x01cea20000000a00 */
        /* <DEDUP_REMOVED lines=16> */
.L_x_6073:
[----:B------:R-:W-:Y:S05]  /*b830*/  BSYNC B1 ;  /* 0x0000000000017941 */ /* 0x000fea0003800000 */
.L_x_6072:
[----:B------:R-:W-:-:S13]  /*b840*/  ISETP.GE.AND P3, PT, R226, R4, PT ;  /* 0x00000004e200720c */ /* 0x000fda0003f66270 */
[----:B------:R-:W-:Y:S05]  /*b850*/  @P3 BRA `(.L_x_6025) ;  /* 0x0000000000503947 */ /* 0x000fea0003800000 */
[----:B------:R-:W5:Y:S01]  /*b860*/  LDC.64 R54, c[0x0][0x2f0] ;  /* 0x0000bc00ff367b82 */ /* 0x000f620000000a00 */
[----:B--234-:R-:W2:Y:S01]  /*b870*/  @!P0 LDS.128 R40, [R5+0x23400] ;  /* 0x0234000005288984 */ /* 0x01cea20000000c00 */
[----:B------:R-:W-:Y:S01]  /*b880*/  IMAD.MOV.U32 R49, RZ, RZ, R58 ;  /* 0x000000ffff317224 */ /* 0x000fe200078e003a */
[----:B------:R-:W-:Y:S02]  /*b890*/  ULDC.64 UR4, c[0x0][0x208] ;  /* 0x0000820000047ab9 */ /* 0x000fe40000000a00 */
[----:B0-----:R-:W0:Y:S03]  /*b8a0*/  @!P1 LDS.128 R44, [R5+0x28c00] ;  /* 0x028c0000052c9984 */ /* 0x001e260000000c00 */
[----:B------:R-:W3:Y:S08]  /*b8b0*/  @!P0 LDC.64 R50, c[0x0][0x2d8] ;  /* 0x0000b600ff328b82 */ /* 0x000ef00000000a00 */
[----:B------:R-:W4:Y:S01]  /*b8c0*/  @!P1 LDC.64 R52, c[0x0][0x2d8] ;  /* 0x0000b600ff349b82 */ /* 0x000f220000000a00 */
[----:B-----5:R-:W-:-:S04]  /*b8d0*/  IMAD.WIDE.U32 R48, R54, 0xa0, R48 ;  /* 0x000000a036307825 */ /* 0x020fc800078e0030 */
[----:B------:R-:W-:-:S04]  /*b8e0*/  IMAD R55, R55, 0xa0, RZ ;  /* 0x000000a037377824 */ /* 0x000fc800078e02ff */
[----:B------:R-:W-:Y:S01]  /*b8f0*/  IMAD.IADD R55, R49, 0x1, R55 ;  /* 0x0000000131377824 */ /* 0x000fe200078e0237 */
[----:B------:R-:W-:-:S05]  /*b900*/  @!P0 IADD3 R49, P3, R14, R48, RZ ;  /* 0x000000300e318210 */ /* 0x000fca0007f7e0ff */
        /* <DEDUP_REMOVED lines=9> */
.L_x_6025:
[----:B------:R-:W-:Y:S05]  /*b9a0*/  BSYNC B0 ;  /* 0x0000000000007941 */ /* 0x000fea0003800000 */
.L_x_5967:
        /* <DEDUP_REMOVED lines=17> */
.L_x_6075:
[----:B------:R-:W-:Y:S05]  /*bac0*/  BSYNC B0 ;  /* 0x0000000000007941 */ /* 0x000fea0003800000 */
.L_x_6074:
[----:B------:R-:W2:Y:S01]  /*bad0*/  SYNCS.PHASECHK.TRANS64.TRYWAIT P2, [R3+URZ+0x348b0], R0 ;  /* 0x0348b000030075a7 */ /* 0x000ea2000804017f */
[----:B------:R-:W-:Y:S01]  /*bae0*/  ULDC UR61, c[0x0][0x2e4] ;  /* 0x0000b900003d7ab9 */ /* 0x000fe20000000800 */
[----:B------:R-:W-:Y:S01]  /*baf0*/  ULDC.64 UR38, c[0x0][0x318] ;  /* 0x0000c60000267ab9 */ /* 0x000fe20000000a00 */
[----:B------:R-:W-:Y:S01]  /*bb00*/  ULDC.64 UR36, c[0x0][0x308] ;  /* 0x0000c20000247ab9 */ /* 0x000fe20000000a00 */
[----:B------:R-:W-:Y:S04]  /*bb10*/  BSSY B0, `(.L_x_6076) ;  /* 0x0000002000007945 */ /* 0x000fe80003800000 */
[----:B--2---:R-:W-:Y:S05]  /*bb20*/  @!P2 BRA `(.L_x_6077) ;  /* 0x0000019c00e4a947 */ /* 0x004fea0003800000 */
.L_x_6285:
[----:B------:R-:W-:Y:S05]  /*bb30*/  BSYNC B0 ;  /* 0x0000000000007941 */ /* 0x000fea0003800000 */
.L_x_6076:
[----:B------:R-:W-:Y:S01]  /*bb40*/  ISETP.GE.AND P2, PT, R22, R4, PT ;  /* 0x000000041600720c */ /* 0x000fe20003f46270 */
[----:B------:R-:W-:Y:S01]  /*bb50*/  BSSY B0, `(.L_x_6078) ;  /* 0x0000012000007945 */ /* 0x000fe20003800000 */
[----:B------:R-:W-:-:S11]  /*bb60*/  IMAD.WIDE R44, R24, 0xb0, R122 ;  /* 0x000000b0182c7825 */ /* 0x000fd600078e027a */
[----:B------:R-:W-:Y:S05]  /*bb70*/  @P2 BRA `(.L_x_6079) ;  /* 0x00000000003c2947 */ /* 0x000fea0003800000 */
[----:B------:R-:W-:Y:S01]  /*bb80*/  IMAD R43, R45, UR38, RZ ;  /* 0x000000262d2b7c24 */ /* 0x000fe2000f8e02ff */
[----:B------:R-:W-:Y:S01]  /*bb90*/  ULDC.64 UR4, c[0x0][0x208] ;  /* 0x0000820000047ab9 */ /* 0x000fe20000000a00 */
[----:B-1----:R-:W-:Y:S02]  /*bba0*/  IMAD.MOV.U32 R40, RZ, RZ, R100 ;  /* 0x000000ffff287224 */ /* 0x002fe400078e0064 */
[----:B------:R-:W-:Y:S02]  /*bbb0*/  IMAD.MOV.U32 R41, RZ, RZ, R6 ;  /* 0x000000ffff297224 */ /* 0x000fe400078e0006 */
[C---:B------:R-:W-:Y:S02]  /*bbc0*/  IMAD R43, R44.reuse, UR39, R43 ;  /* 0x000000272c2b7c24 */ /* 0x040fe4000f8e022b */
[----:B------:R-:W-:-:S04]  /*bbd0*/  IMAD.WIDE.U32 R40, R44, UR38, R40 ;  /* 0x000000262c287c25 */ /* 0x000fc8000f8e0028 */
[----:B------:R-:W-:Y:S01]  /*bbe0*/  IMAD.IADD R41, R41, 0x1, R43 ;  /* 0x0000000129297824 */ /* 0x000fe200078e022b */
[----:B0-----:R-:W-:-:S04]  /*bbf0*/  LEA R46, P2, R40, UR36, 0x1 ;  /* 0x00000024282e7c11 */ /* 0x001fc8000f8408ff */
[----:B------:R-:W-:Y:S02]  /*bc00*/  LEA.HI.X R47, R40, UR37, R41, 0x1, P2 ;  /* 0x00000025282f7c11 */ /* 0x000fe400090f0c29 */
[----:B------:R-:W-:-:S13]  /*bc10*/  ISETP.GE.AND P2, PT, R16, UR61, PT ;  /* 0x0000003d10007c0c */ /* 0x000fda000bf46270 */
[----:B------:R-:W0:Y:S04]  /*bc20*/  @!P2 LDS.128 R40, [R5+0x400] ;  /* 0x000400000528a984 */ /* 0x000e280000000c00 */
[----:B0-----:R-:W-:Y:S01]  /*bc30*/  @!P2 STG.E.128 desc[UR4][R46.64], R40 ;  /* 0x000000282e00a986 */ /* 0x001fe2000c101d04 */
[----:B------:R-:W-:-:S13]  /*bc40*/  ISETP.GE.AND P2, PT, R227, UR61, PT ;  /* 0x0000003de3007c0c */ /* 0x000fda000bf46270 */
[----:B------:R-:W0:Y:S04]  /*bc50*/  @!P2 LDS.128 R40, [R5+0x5c00] ;  /* 0x005c00000528a984 */ /* 0x000e280000000c00 */
[----:B0-----:R3:W-:Y:S02]  /*bc60*/  @!P2 STG.E.128 desc[UR4][R46.64+0x80], R40 ;  /* 0x000080282e00a986 */ /* 0x0017e4000c101d04 */
.L_x_6079:
[----:B------:R-:W-:Y:S05]  /*bc70*/  BSYNC B0 ;  /* 0x0000000000007941 */ /* 0x000fea0003800000 */
.L_x_6078:
[----:B------:R-:W-:Y:S01]  /*bc80*/  ISETP.GE.AND P2, PT, R223, R4, PT ;  /* 0x00000004df00720c */ /* 0x000fe20003f46270 */
[----:B------:R-:W-:-:S12]  /*bc90*/  BSSY B0, `(.L_x_6080) ;  /* 0x0000013000007945 */ /* 0x000fd80003800000 */
[----:B------:R-:W-:Y:S05]  /*bca0*/  @P2 BRA `(.L_x_6081) ;  /* 0x0000000000442947 */ /* 0x000fea0003800000 */
[----:B---3--:R-:W-:Y:S01]  /*bcb0*/  IADD3 R43, P2, R44, 0x20, RZ ;  /* 0x000000202c2b7810 */ /* 0x008fe20007f5e0ff */
[----:B-1----:R-:W-:Y:S01]  /*bcc0*/  IMAD.MOV.U32 R40, RZ, RZ, R100 ;  /* 0x000000ffff287224 */ /* 0x002fe200078e0064 */
[----:B------:R-:W-:Y:S01]  /*bcd0*/  ULDC.64 UR4, c[0x0][0x208] ;  /* 0x0000820000047ab9 */ /* 0x000fe20000000a00 */
[----:B------:R-:W-:Y:S02]  /*bce0*/  IMAD.MOV.U32 R41, RZ, RZ, R6 ;  /* 0x000000ffff297224 */ /* 0x000fe400078e0006 */
[----:B0-2---:R-:W-:Y:S02]  /*bcf0*/  IMAD.X R0, RZ, RZ, R45, P2 ;  /* 0x000000ffff007224 */ /* 0x005fe400010e062d */
[----:B------:R-:W-:-:S04]  /*bd00*/  IMAD.WIDE.U32 R40, R43, UR38, R40 ;  /* 0x000000262b287c25 */ /* 0x000fc8000f8e0028 */
[----:B------:R-:W-:Y:S01]  /*bd10*/  IMAD R0, R0, UR38, RZ ;  /* 0x0000002600007c24 */ /* 0x000fe2000f8e02ff */
[----:B------:R-:W-:-:S03]  /*bd20*/  LEA R46, P2, R40, UR36, 0x1 ;  /* 0x00000024282e7c11 */ /* 0x000fc6000f8408ff */
[----:B------:R-:W-:-:S04]  /*bd30*/  IMAD R43, R43, UR39, R0 ;  /* 0x000000272b2b7c24 */ /* 0x000fc8000f8e0200 */
[----:B------:R-:W-:-:S05]  /*bd40*/  IMAD.IADD R41, R41, 0x1, R43 ;  /* 0x0000000129297824 */ /* 0x000fca00078e022b */
[----:B------:R-:W-:Y:S02]  /*bd50*/  LEA.HI.X R47, R40, UR37, R41, 0x1, P2 ;  /* 0x00000025282f7c11 */ /* 0x000fe400090f0c29 */
[----:B------:R-:W-:-:S13]  /*bd60*/  ISETP.GE.AND P2, PT, R16, UR61, PT ;  /* 0x0000003d10007c0c */ /* 0x000fda000bf46270 */
[----:B------:R-:W0:Y:S04]  /*bd70*/  @!P2 LDS.128 R40, [R5+0x1400] ;  /* 0x001400000528a984 */ /* 0x000e280000000c00 */
[----:B0-----:R-:W-:Y:S01]  /*bd80*/  @!P2 STG.E.128 desc[UR4][R46.64], R40 ;  /* 0x000000282e00a986 */ /* 0x001fe2000c101d04 */
[----:B------:R-:W-:-:S13]  /*bd90*/  ISETP.GE.AND P2, PT, R227, UR61, PT ;  /* 0x0000003de3007c0c */ /* 0x000fda000bf46270 */
[----:B------:R-:W0:Y:S04]  /*bda0*/  @!P2 LDS.128 R40, [R5+0x6c00] ;  /* 0x006c00000528a984 */ /* 0x000e280000000c00 */
[----:B0-----:R4:W-:Y:S02]  /*bdb0*/  @!P2 STG.E.128 desc[UR4][R46.64+0x80], R40 ;  /* 0x000080282e00a986 */ /* 0x0019e4000c101d04 */
.L_x_6081:
[----:B------:R-:W-:Y:S05]  /*bdc0*/  BSYNC B0 ;  /* 0x0000000000007941 */ /* 0x000fea0003800000 */
.L_x_6080:
[----:B------:R-:W-:Y:S01]  /*bdd0*/  ISETP.GE.AND P2, PT, R222, R4, PT ;  /* 0x00000004de00720c */ /* 0x000fe20003f46270 */
[----:B------:R-:W-:-:S12]  /*bde0*/  BSSY B0, `(.L_x_6082) ;  /* 0x0000013000007945 */ /* 0x000fd80003800000 */
[----:B------:R-:W-:Y:S05]  /*bdf0*/  @P2 BRA `(.L_x_6083) ;  /* 0x0000000000442947 */ /* 0x000fea0003800000 */
[----:B---34-:R-:W-:Y:S01]  /*be00*/  IADD3 R43, P2, R44, 0x40, RZ ;  /* 0x000000402c2b7810 */ /* 0x018fe20007f5e0ff */
        /* <DEDUP_REMOVED lines=16> */
.L_x_6083:
[----:B------:R-:W-:Y:S05]  /*bf10*/  BSYNC B0 ;  /* 0x0000000000007941 */ /* 0x000fea0003800000 */
.L_x_6082:
[----:B------:R-:W-:Y:S01]  /*bf20*/  ISETP.GE.AND P2, PT, R224, R4, PT ;  /* 0x00000004e000720c */ /* 0x000fe20003f46270 */
[----:B------:R-:W-:-:S12]  /*bf30*/  BSSY B0, `(.L_x_6084) ;  /* 0x0000013000007945 */ /* 0x000fd80003800000 */
[----:B------:R-:W-:Y:S05]  /*bf40*/  @P2 BRA `(.L_x_6085) ;  /* 0x0000000000442947 */ /* 0x000fea0003800000 */
[----:B0--34-:R-:W-:Y:S01]  /*bf50*/  IADD3 R43, P2, R44, 0x60, RZ ;  /* 0x000000602c2b7810 */ /* 0x019fe20007f5e0ff */
[----:B-1----:R-:W-:Y:S01]  /*bf60*/  IMAD.MOV.U32 R40, RZ, RZ, R100 ;  /* 0x000000ffff287224 */ /* 0x002fe200078e0064 */
[----:B------:R-:W-:Y:S01]  /*bf70*/  ULDC.64 UR4, c[0x0][0x208] ;  /* 0x0000820000047ab9 */ /* 0x000fe20000000a00 */
[----:B------:R-:W-:Y:S02]  /*bf80*/  IMAD.MOV.U32 R41, RZ, RZ, R6 ;  /* 0x000000ffff297224 */ /* 0x000fe400078e0006 */
[----:B--2---:R-:W-:Y:S02]  /*bf90*/  IMAD.X R0, RZ, RZ, R45, P2 ;  /* 0x000000ffff007224 */ /* 0x004fe400010e062d */
        /* <DEDUP_REMOVED lines=12> */
.L_x_6085:
[----:B------:R-:W-:Y:S05]  /*c060*/  BSYNC B0 ;  /* 0x0000000000007941 */ /* 0x000fea0003800000 */
.L_x_6084:
        /* <DEDUP_REMOVED lines=20> */
.L_x_6087:
[----:B------:R-:W-:Y:S05]  /*c1b0*/  BSYNC B0 ;  /* 0x0000000000007941 */ /* 0x000fea0003800000 */
.L_x_6086:
[----:B------:R-:W-:Y:S01]  /*c1c0*/  ISETP.GE.AND P2, PT, R226, R4, PT ;  /* 0x00000004e200720c */ /* 0x000fe20003f46270 */
[----:B------:R-:W-:-:S12]  /*c1d0*/  BSSY B0, `(.L_x_6088) ;  /* 0x0000013000007945 */ /* 0x000fd80003800000 */
[----:B------:R-:W-:Y:S05]  /*c1e0*/  @P2 BRA `(.L_x_6089) ;  /* 0x0000000000442947 */ /* 0x000fea0003800000 */
[----:B0--34-:R-:W-:Y:S01]  /*c1f0*/  IADD3 R43, P2, R44, 0xa0, RZ ;  /* 0x000000a02c2b7810 */ /* 0x019fe20007f5e0ff */
[----:B-1----:R-:W-:Y:S01]  /*c200*/  IMAD.MOV.U32 R40, RZ, RZ, R100 ;  /* 0x000000ffff287224 */ /* 0x002fe200078e0064 */
[----:B------:R-:W-:Y:S01]  /*c210*/  ULDC.64 UR4, c[0x0][0x208] ;  /* 0x0000820000047ab9 */ /* 0x000fe20000000a00 */
[----:B------:R-:W-:Y:S02]  /*c220*/  IMAD.MOV.U32 R41, RZ, RZ, R6 ;  /* 0x000000ffff297224 */ /* 0x000fe400078e0006 */
[----:B------:R-:W-:Y:S02]  /*c230*/  IMAD.X R44, RZ, RZ, R45, P2 ;  /* 0x000000ffff2c7224 */ /* 0x000fe400010e062d */
[----:B------:R-:W-:-:S04]  /*c240*/  IMAD.WIDE.U32 R40, R43, UR38, R40 ;  /* 0x000000262b287c25 */ /* 0x000fc8000f8e0028 */
[----:B------:R-:W-:-:S04]  /*c250*/  IMAD R44, R44, UR38, RZ ;  /* 0x000000262c2c7c24 */ /* 0x000fc8000f8e02ff */
[----:B------:R-:W-:Y:S01]  /*c260*/  IMAD R43, R43, UR39, R44 ;  /* 0x000000272b2b7c24 */ /* 0x000fe2000f8e022c */
[----:B------:R-:W-:-:S03]  /*c270*/  LEA R44, P2, R40, UR36, 0x1 ;  /* 0x00000024282c7c11 */ /* 0x000fc6000f8408ff */
        /* <DEDUP_REMOVED lines=8> */
.L_x_6089:
[----:B------:R-:W-:Y:S05]  /*c300*/  BSYNC B0 ;  /* 0x0000000000007941 */ /* 0x000fea0003800000 */
.L_x_6088:
[----:B0-2---:R-:W2:Y:S01]  /*c310*/  LDL R0, [R1] ;  /* 0x0000000001007983 */ /* 0x005ea20000100800 */
[----:B------:R-:W-:Y:S02]  /*c320*/  VIADD R220, R220, 0x1 ;  /* 0x00000001dcdc7836 */ /* 0x000fe40000000000 */
[----:B------:R-:W-:Y:S01]  /*c330*/  @!P3 VIADD R3, R3, 0x348c0 ;  /* 0x000348c00303b836 */ /* 0x000fe20000000000 */
[----:B------:R-:W-:Y:S01]  /*c340*/  @!PT LDS RZ, [RZ] ;  /* 0x00000000fffff984 */ /* 0x000fe20000000800 */
[----:B------:R-:W-:Y:S01]  /*c350*/  @!PT LDS RZ, [RZ] ;  /* 0x00000000fffff984 */ /* 0x000fe20000000800 */
[----:B------:R-:W-:Y:S01]  /*c360*/  @!PT LDS RZ, [RZ] ;  /* 0x00000000fffff984 */ /* 0x000fe20000000800 */
[----:B------:R-:W-:Y:S01]  /*c370*/  @!PT LDS RZ, [RZ] ;  /* 0x00000000fffff984 */ /* 0x000fe20000000800 */
[----:B------:R0:W-:Y:S06]  /*c380*/  MEMBAR.ALL.CTA ;  /* 0x0000000000007992 */ /* 0x0001ec0000008000 */
[----:B0-----:R-:W0:Y:S02]  /*c390*/  FENCE.VIEW.ASYNC.S ;  /* 0x00000000000073c6 */ /* 0x001e240000000000 */
[----:B0-----:R0:W-:Y:S01]  /*c3a0*/  BAR.SYNC.DEFER_BLOCKING R161, 0x80 ;  /* 0x000200a10000751d */ /* 0x0011e20000010000 */
[----:B------:R-:W-:-:S02]  /*c3b0*/  ISETP.NE.AND P2, PT, R220, 0x2, PT ;  /* 0x00000002dc00780c */ /* 0x000fc40003f45270 */
[----:B------:R-:W-:Y:S02]  /*c3c0*/  @!P3 PRMT R3, RZ, 0x654, R3 ;  /* 0x00000654ff03b816 */ /* 0x000fe40000000003 */
[----:B------:R-:W-:Y:S02]  /*c3d0*/  SEL R220, R220, RZ, P2 ;  /* 0x000000ffdcdc7207 */ /* 0x000fe40001000000 */
[----:B------:R0:W-:Y:S01]  /*c3e0*/  @!P3 SYNCS.ARRIVE.TRANS64.RED.A1T0 RZ, [R3+URZ], RZ ;  /* 0x000000ff03ffb9a7 */ /* 0x0001e2000810043f */
[----:B--2---:R-:W-:Y:S02]  /*c3f0*/  LOP3.LUT P4, RZ, R0, 0x10, RZ, 0xc0, !PT ;  /* 0x0000001000ff7812 */ /* 0x004fe4000788c0ff */
[----:B------:R-:W-:-:S04]  /*c400*/  SEL R0, RZ, 0x1, P2 ;  /* 0x00000001ff007807 */ /* 0x000fc80001000000 */
[----:B------:R-:W-:-:S07]  /*c410*/  LOP3.LUT R229, R229, R0, RZ, 0x3c, !PT ;  /* 0x00000000e5e57212 */ /* 0x000fce00078e3cff */
[----:B0-----:R-:W-:Y:S05]  /*c420*/  @P4 BRA `(.L_x_6090) ;  /* 0xffffff6000ec4947 */ /* 0x001fea000383ffff */
[----:B------:R-:W0:Y:S01]  /*c430*/  S2R R4, SR_TID.X ;  /* 0x0000000000047919 */ /* 0x000e220000002100 */
[----:B------:R-:W-:Y:S02]  /*c440*/  PLOP3.LUT P0, PT, PT, PT, PT, 0x8, 0x0 ;  /* 0x000000000000781c */ /* 0x000fe40003f0e170 */
[----:B0-----:R-:W-:-:S04]  /*c450*/  SHF.R.U32.HI R4, RZ, 0x7, R4 ;  /* 0x00000007ff047819 */ /* 0x001fc80000011604 */
[----:B------:R-:W-:-:S13]  /*c460*/  ISETP.NE.AND P4, PT, R4, 0x1, PT ;  /* 0x000000010400780c */ /* 0x000fda0003f85270 */
[----:B------:R-:W-:Y:S06]  /*c470*/  @!P4 BAR.ARV 0x9, 0x100 ;  /* 0x024400000000cb1d */ /* 0x000fec0000002000 */
.L_x_5962:
[----:B------:R-:W-:Y:S01]  /*c480*/  ISETP.GE.AND P2, PT, R160, 0x1, PT ;  /* 0x00000001a000780c */ /* 0x000fe20003f46270 */
[----:B------:R-:W-:Y:S01]  /*c490*/  IMAD.MOV.U32 R0, RZ, RZ, RZ ;  /* 0x000000ffff007224 */ /* 0x000fe200078e00ff */
[----:B------:R-:W-:Y:S01]  /*c4a0*/  PLOP3.LUT P1, PT, PT, PT, PT, 0x80, 0x0 ;  /* 0x000000000000781c */ /* 0x000fe20003f2f070 */
[----:B------:R-:W-:Y:S01]  /*c4b0*/  IMAD.MOV.U32 R3, RZ, RZ, RZ ;  /* 0x000000ffff037224 */ /* 0x000fe200078e00ff */
[----:B---34-:R-:W-:Y:S01]  /*c4c0*/  CS2R R42, SRZ ;  /* 0x00000000002a7805 */ /* 0x018fe2000001ff00 */
[----:B------:R-:W-:Y:S01]  /*c4d0*/  IMAD.MOV.U32 R87, RZ, RZ, RZ ;  /* 0x000000ffff577224 */ /* 0x000fe200078e00ff */
[----:B------:R-:W-:Y:S01]  /*c4e0*/  CS2R R36, SRZ ;  /* 0x0000000000247805 */ /* 0x000fe2000001ff00 */
[----:B------:R-:W-:Y:S01]  /*c4f0*/  IMAD.MOV.U32 R39, RZ, RZ, RZ ;  /* 0x000000ffff277224 */ /* 0x000fe200078e00ff */
[----:B------:R-:W-:Y:S02]  /*c500*/  CS2R R46, SRZ ;  /* 0x00000000002e7805 */ /* 0x000fe4000001ff00 */
[----:B------:R-:W-:-:S02]  /*c510*/  CS2R R44, SRZ ;  /* 0x00000000002c7805 */ /* 0x000fc4000001ff00 */
[----:B-1----:R-:W-:Y:S02]  /*c520*/  CS2R R40, SRZ ;  /* 0x0000000000287805 */ /* 0x002fe4000001ff00 */
        /* <DEDUP_REMOVED lines=24> */
[----:B------:R-:W-:-:S02]  /*c6b0*/  IMAD.MOV.U32 R102, RZ, RZ, RZ ;  /* 0x000000ffff667224 */ /* 0x000fc400078e00ff */
[----:B------:R-:W-:Y:S02]  /*c6c0*/  IMAD.MOV.U32 R7, RZ, RZ, RZ ;  /* 0x000000ffff077224 */ /* 0x000fe400078e00ff */
[----:B------:R-:W-:Y:S01]  /*c6d0*/  IMAD.MOV.U32 R106, RZ, RZ, RZ ;  /* 0x000000ffff6a7224 */ /* 0x000fe200078e00ff */
[----:B------:R-:W-:Y:S06]  /*c6e0*/  @P0 BRA `(.L_x_6091) ;  /* 0x00000000000c0947 */ /* 0x000fec0003800000 */
[----:B------:R-:W0:Y:S01]  /*c6f0*/  FENCE.VIEW.ASYNC.G ;  /* 0x00000000000073c6 */ /* 0x000e220000000100 */
[----:B------:R-:W-:Y:S05]  /*c700*/  WARPSYNC.ALL ;  /* 0x0000000000007948 */ /* 0x000fea0003800000 */
[----:B0-----:R-:W-:Y:S06]  /*c710*/  BAR.ARV 0xc, 0x120 ;  /* 0x0304800000007b1d */ /* 0x001fec0000002000 */
.L_x_6091:
[----:B------:R-:W-:Y:S02]  /*c720*/  IMAD.MOV.U32 R103, RZ, RZ, RZ ;  /* 0x000000ffff677224 */ /* 0x000fe400078e00ff */
[----:B------:R-:W-:Y:S01]  /*c730*/  IMAD.MOV.U32 R6, RZ, RZ, RZ ;  /* 0x000000ffff067224 */ /* 0x000fe200078e00ff */
[----:B------:R-:W-:Y:S06]  /*c740*/  @!P2 BRA `(.L_x_6092) ;  /* 0x0000011400f4a947 */ /* 0x000fec0003800000 */
[----:B------:R-:W-:-:S03]  /*c750*/  UMOV UR4, 0xffffffff ;  /* 0xffffffff00047882 */ /* 0x000fc60000000000 */
[----:B------:R-:W-:Y:S05]  /*c760*/  BRA.DIV UR4, `(.L_x_6093) ;  /* 0x0000019204e87947 */ /* 0x000fea000b800000 */
[----:B------:R-:W0:Y:S02]  /*c770*/  S2R R3, SR_TID.X ;  /* 0x0000000000037919 */ /* 0x000e240000002100 */
[----:B0-----:R-:W-:-:S05]  /*c780*/  VIADD R3, R3, 0xffffff80 ;  /* 0xffffff8003037836 */ /* 0x001fca0000000000 */
[----:B------:R-:W-:-:S04]  /*c790*/  SHF.R.S32.HI R0, RZ, 0x1f, R3 ;  /* 0x0000001fff007819 */ /* 0x000fc80000011403 */
[----:B------:R-:W-:-:S04]  /*c7a0*/  LEA.HI R0, R0, R3, RZ, 0x7 ;  /* 0x0000000300007211 */ /* 0x000fc800078f38ff */
[----:B------:R-:W-:-:S06]  /*c7b0*/  SHF.R.S32.HI R0, RZ, 0x7, R0 ;  /* 0x00000007ff007819 */ /* 0x000fcc0000011400 */
[----:B------:R-:W0:Y:S04]  /*c7c0*/  SHFL.IDX PT, R0, R0, RZ, 0x1f ;  /* 0x00001fff00007589 */ /* 0x000e2800000e0000 */
[----:B0-----:R0:W-:Y:S02]  /*c7d0*/  STL [R1+0x28], R0 ;  /* 0x0000280001007387 */ /* 0x0011e40000100800 */
.L_x_6288:
[----:B0-----:R-:W2:Y:S04]  /*c7e0*/  LDL R0, [R1+0x8c] ;  /* 0x00008c0001007983 */ /* 0x001ea80000100800 */
[----:B------:R-:W3:Y:S01]  /*c7f0*/  LDL R3, [R1+0x28] ;  /* 0x0000280001037983 */ /* 0x000ee20000100800 */
[----:B--2---:R-:W-:Y:S02]  /*c800*/  R2UR UR4, R0 ;  /* 0x00000000000472ca */ /* 0x004fe400000e0000 */
[----:B---3--:R-:W-:-:S04]  /*c810*/  LEA.HI R0, R3, R3, RZ, 0x1 ;  /* 0x0000000303007211 */ /* 0x008fc800078f08ff */
[----:B------:R-:W-:-:S07]  /*c820*/  LOP3.LUT R0, R0, 0x1e, RZ, 0xc0, !PT ;  /* 0x0000001e00007812 */ /* 0x000fce00078ec0ff */
[----:B------:R-:W-:Y:S01]  /*c830*/  ULOP3.LUT UP0, URZ, UR4, 0x9f, URZ, 0xc0, !UPT ;  /* 0x0000009f043f7892 */ /* 0x000fe2000f80c03f */
[----:B------:R-:W-:-:S05]  /*c840*/  IMAD.IADD R0, R3, 0x1, -R0 ;  /* 0x0000000103007824 */ /* 0x000fca00078e0a00 */
[----:B------:R-:W-:Y:S02]  /*c850*/  PLOP3.LUT P0, PT, PT, PT, UP0, 0x80, 0x0 ;  /* 0x000000000000781c */ /* 0x000fe40003f0f008 */
[----:B------:R-:W-:-:S04]  /*c860*/  LEA R0, R0, UR4, 0xd ;  /* 0x0000000400007c11 */ /* 0x000fc8000f8e68ff */
[----:B------:R-:W-:-:S04]  /*c870*/  SHF.R.U32.HI R0, RZ, 0x4, R0 ;  /* 0x00000004ff007819 */ /* 0x000fc80000011600 */
[----:B------:R-:W-:-:S03]  /*c880*/  LOP3.LUT R32, R0, 0x3fff, RZ, 0xc0, !PT ;  /* 0x00003fff00207812 */ /* 0x000fc600078ec0ff */
[----:B------:R-:W-:Y:S05]  /*c890*/  @!P0 BRA `(.L_x_6094) ;  /* 0x0000000000408947 */ /* 0x000fea0003800000 */
[----:B------:R-:W-:Y:S01]  /*c8a0*/  MOV R0, 0x0 ;  /* 0x0000000000007802 */ /* 0x000fe20000000f00 */
[----:B------:R-:W-:Y:S01]  /*c8b0*/  ULDC.64 UR4, c[0x4][0x1b8] ;  /* 0x01006e0000047ab9 */ /* 0x000fe20000000a00 */
[----:B------:R-:W-:Y:S01]  /*c8c0*/  ULDC.64 UR6, c[0x4][0x1c0] ;  /* 0x0100700000067ab9 */ /* 0x000fe20000000a00 */
[----:B------:R-:W-:Y:S01]  /*c8d0*/  IMAD.U32 R4, RZ, RZ, UR4 ;  /* 0x00000004ff047e24 */ /* 0x000fe2000f8e00ff */
[----:B-1----:R0:W1:Y:S01]  /*c8e0*/  LDC.64 R14, c[0x4][R0] ;  /* 0x01000000000e7b82 */ /* 0x0020620000000a00 */
        /* <DEDUP_REMOVED lines=11> */
.L_x_6094:
        /* <DEDUP_REMOVED lines=8> */
[----:B------:R0:W2:Y:S03]  /*ca20*/  SYNCS.PHASECHK.TRANS64.TRYWAIT P0, [R2+URZ+0x34800], R3 ;  /* 0x03480003020075a7 */ /* 0x0000a6000800017f */
[----:B--2---:R-:W-:Y:S05]  /*ca30*/  @!P0 NANOSLEEP.SYNCS 0x989680 ;  /* 0x009896800000895d */ /* 0x004fea0003900000 */
[----:B------:R-:W2:Y:S01]  /*ca40*/  @!P0 SYNCS.PHASECHK.TRANS64 P0, [R2+URZ+0x34800], R3 ;  /* 0x03480003020085a7 */ /* 0x000ea2000800007f */
[----:B------:R-:W-:Y:S04]  /*ca50*/  BSSY B0, `(.L_x_6096) ;  /* 0x0000006000007945 */ /* 0x000fe80003800000 */
[----:B--2---:R-:W-:Y:S05]  /*ca60*/  @P0 BRA `(.L_x_6097) ;  /* 0x0000000000100947 */ /* 0x004fea0003800000 */
.L_x_6098:
[----:B--2---:R2:W3:Y:S02]  /*ca70*/  SYNCS.PHASECHK.TRANS64.TRYWAIT P0, [R2+URZ+0x34800], R3 ;  /* 0x03480003020075a7 */ /* 0x0044e4000800017f */
[----:B---3--:R-:W-:Y:S05]  /*ca80*/  @!P0 NANOSLEEP.SYNCS 0x989680 ;  /* 0x009896800000895d */ /* 0x008fea0003900000 */
[----:B------:R-:W3:Y:S02]  /*ca90*/  @!P0 SYNCS.PHASECHK.TRANS64 P0, [R2+URZ+0x34800], R3 ;  /* 0x03480003020085a7 */ /* 0x000ee4000800007f */
[----:B---3--:R-:W-:Y:S05]  /*caa0*/  @!P0 BRA `(.L_x_6098) ;  /* 0xfffffffc00f08947 */ /* 0x008fea000383ffff */
.L_x_6097:
[----:B------:R-:W-:Y:S05]  /*cab0*/  BSYNC B0 ;  /* 0x0000000000007941 */ /* 0x000fea0003800000 */
.L_x_6096:
[----:B------:R-:W-:Y:S05]  /*cac0*/  BRA `(.L_x_6099) ;  /* 0x0000003800887947 */ /* 0x000fea0003800000 */
.L_x_6095:
[----:B------:R-:W2:Y:S01]  /*cad0*/  LDL R33, [R1+0x8c] ;  /* 0x00008c0001217983 */ /* 0x000ea20000100800 */
[----:B-----5:R-:W-:Y:S01]  /*cae0*/  SHF.R.S32.HI R0, RZ, 0x1f, R155 ;  /* 0x0000001fff007819 */ /* 0x020fe2000001149b */
[----:B------:R-:W-:Y:S01]  /*caf0*/  ULDC.64 UR4, c[0x0][0x3d8] ;  /* 0x0000f60000047ab9 */ /* 0x000fe20000000a00 */
[----:B------:R-:W-:Y:S01]  /*cb00*/  ULDC.64 UR6, c[0x0][0x3e8] ;  /* 0x0000fa0000067ab9 */ /* 0x000fe20000000a00 */
[----:B------:R-:W-:Y:S01]  /*cb10*/  IMAD.WIDE.U32 R4, R155, UR4, RZ ;  /* 0x000000049b047c25 */ /* 0x000fe2000f8e00ff */
[----:B------:R-:W-:-:S03]  /*cb20*/  SHF.R.S32.HI R10, RZ, 0x1f, R18 ;  /* 0x0000001fff0a7819 */ /* 0x000fc60000011412 */
[C---:B------:R-:W-:Y:S02]  /*cb30*/  IMAD R6, R0.reuse, UR4, RZ ;  /* 0x0000000400067c24 */ /* 0x040fe4000f8e02ff */
[----:B------:R-:W-:Y:S02]  /*cb40*/  IMAD R0, R0, UR6, RZ ;  /* 0x0000000600007c24 */ /* 0x000fe4000f8e02ff */
[C---:B------:R-:W-:Y:S01]  /*cb50*/  IMAD R9, R155.reuse, UR5, R6 ;  /* 0x000000059b097c24 */ /* 0x040fe2000f8e0206 */
[----:B------:R-:W-:Y:S01]  /*cb60*/  ULDC.64 UR4, c[0x0][0x3c8] ;  /* 0x0000f20000047ab9 */ /* 0x000fe20000000a00 */
[----:B------:R-:W-:Y:S01]  /*cb70*/  IMAD R27, R155, UR7, R0 ;  /* 0x000000079b1b7c24 */ /* 0x000fe2000f8e0200 */
[-C--:B------:R-:W-:Y:S01]  /*cb80*/  IADD3 R0, P0, R18, R4.reuse, RZ ;  /* 0x0000000412007210 */ /* 0x080fe20007f1e0ff */
[----:B------:R-:W-:Y:S01]  /*cb90*/  IMAD.IADD R9, R9, 0x1, R5 ;  /* 0x0000000109097824 */ /* 0x000fe200078e0205 */
[----:B------:R-:W-:Y:S01]  /*cba0*/  LEA R24, P1, R4, UR4, 0x1 ;  /* 0x0000000404187c11 */ /* 0x000fe2000f8208ff */
[----:B------:R-:W-:Y:S01]  /*cbb0*/  IMAD.WIDE.U32 R6, R155, UR6, RZ ;  /* 0x000000069b067c25 */ /* 0x000fe2000f8e00ff */
[----:B------:R-:W-:Y:S01]  /*cbc0*/  LEA R28, P2, R0, UR4, 0x1 ;  /* 0x00000004001c7c11 */ /* 0x000fe2000f8408ff */
[----:B------:R-:W-:Y:S01]  /*cbd0*/  ULDC.64 UR6, c[0x0][0x3e0] ;  /* 0x0000f80000067ab9 */ /* 0x000fe20000000a00 */
[--C-:B------:R-:W-:Y:S01]  /*cbe0*/  LEA.HI.X R25, R4, UR5, R9.reuse, 0x1, P1 ;  /* 0x0000000504197c11 */ /* 0x100fe200088f0c09 */
[----:B------:R-:W-:Y:S01]  /*cbf0*/  IMAD.X R3, R10, 0x1, R9, P0 ;  /* 0x000000010a037824 */ /* 0x000fe200000e0609 */
[----:B------:R-:W-:Y:S01]  /*cc00*/  IADD3 R5, P0, R16, R4, RZ ;  /* 0x0000000410057210 */ /* 0x000fe20007f1e0ff */
[----:B------:R-:W-:Y:S01]  /*cc10*/  IMAD.IADD R27, R27, 0x1, R7 ;  /* 0x000000011b1b7824 */ /* 0x000fe200078e0207 */
[----:B------:R-:W-:-:S02]  /*cc20*/  IADD3 R8, P4, R18, R6, RZ ;  /* 0x0000000612087210 */ /* 0x000fc40007f9e0ff */
[----:B------:R-:W-:Y:S01]  /*cc30*/  LEA.HI.X R29, R0, UR5, R3, 0x1, P2 ;  /* 0x00000005001d7c11 */ /* 0x000fe200090f0c03 */
[C---:B------:R-:W-:Y:S01]  /*cc40*/  IMAD.X R4, R17.reuse, 0x1, R9, P0 ;  /* 0x0000000111047824 */ /* 0x040fe200000e0609 */
[----:B------:R-:W-:Y:S01]  /*cc50*/  IADD3 R0, P3, R16, R6, RZ ;  /* 0x0000000610007210 */ /* 0x000fe20007f7e0ff */
[--C-:B------:R-:W-:Y:S01]  /*cc60*/  IMAD.X R7, R10, 0x1, R27.reuse, P4 ;  /* 0x000000010a077824 */ /* 0x100fe200020e061b */
[----:B------:R-:W-:Y:S02]  /*cc70*/  LEA R26, P2, R6, UR6, 0x1 ;  /* 0x00000006061a7c11 */ /* 0x000fe4000f8408ff */
[----:B------:R-:W-:Y:S01]  /*cc80*/  LEA R30, P5, R8, UR6, 0x1 ;  /* 0x00000006081e7c11 */ /* 0x000fe2000f8a08ff */
[----:B------:R-:W-:Y:S01]  /*cc90*/  IMAD.X R3, R17, 0x1, R27, P3 ;  /* 0x0000000111037824 */ /* 0x000fe200018e061b */
[----:B------:R-:W-:Y:S02]  /*cca0*/  LEA R34, P4, R5, UR4, 0x1 ;  /* 0x0000000405227c11 */ /* 0x000fe4000f8808ff */
[----:B------:R-:W-:-:S02]  /*ccb0*/  LEA R36, P0, R0, UR6, 0x1 ;  /* 0x0000000600247c11 */ /* 0x000fc4000f8008ff */
[----:B------:R-:W-:Y:S02]  /*ccc0*/  LEA.HI.X R31, R8, UR7, R7, 0x1, P5 ;  /* 0x00000007081f7c11 */ /* 0x000fe4000a8f0c07 */
[----:B------:R-:W-:Y:S02]  /*ccd0*/  LEA.HI.X R27, R6, UR7, R27, 0x1, P2 ;  /* 0x00000007061b7c11 */ /* 0x000fe400090f0c1b */
[----:B------:R-:W-:Y:S02]  /*cce0*/  LEA.HI.X R35, R5, UR5, R4, 0x1, P4 ;  /* 0x0000000505237c11 */ /* 0x000fe4000a0f0c04 */
        /* <DEDUP_REMOVED lines=21> */
.L_x_6100:
[----:B------:R-:W2:Y:S01]  /*ce40*/  LDL R20, [R1+0x60] ;  /* 0x0000600001147983 */ /* 0x000ea20000100800 */
[----:B------:R-:W-:Y:S01]  /*ce50*/  ULDC.U8 UR4, c[0x0][0x3f0] ;  /* 0x0000fc0000047ab9 */ /* 0x000fe20000000000 */
[----:B------:R-:W-:Y:S01]  /*ce60*/  R2UR UR5, R33 ;  /* 0x00000000210572ca */ /* 0x000fe200000e0000 */
[----:B------:R-:W-:Y:S01]  /*ce70*/  BSSY B0, `(.L_x_6101) ;  /* 0x000035f000007945 */ /* 0x000fe20003800000 */
[----:B------:R-:W-:-:S11]  /*ce80*/  ISETP.NE.AND P0, PT, RZ, UR4, PT ;  /* 0x00000004ff007c0c */ /* 0x000fd6000bf05270 */
[----:B--2---:R-:W-:Y:S02]  /*ce90*/  LEA R0, R20, UR5, 0x1 ;  /* 0x0000000514007c11 */ /* 0x004fe4000f8e08ff */
[----:B------:R-:W-:Y:S05]  /*cea0*/  @!P0 BRA `(.L_x_6102) ;  /* 0x0000001800648947 */ /* 0x000fea0003800000 */
[----:B------:R-:W2:Y:S01]  /*ceb0*/  LDL R20, [R1+0x84] ;  /* 0x0000840001147983 */ /* 0x000ea20000100800 */
[----:B------:R-:W-:Y:S01]  /*cec0*/  IMAD R3, R157, -0x80, R156 ;  /* 0xffffff809d037824 */ /* 0x000fe200078e029c */
[----:B------:R-:W-:Y:S01]  /*ced0*/  BSSY B1, `(.L_x_6103) ;  /* 0x0000018000017945 */ /* 0x000fe20003800000 */
[----:B------:R-:W-:Y:S02]  /*cee0*/  CS2R R6, SRZ ;  /* 0x0000000000067805 */ /* 0x000fe4000001ff00 */
[----:B------:R-:W-:Y:S02]  /*cef0*/  CS2R R8, SRZ ;  /* 0x0000000000087805 */ /* 0x000fe4000001ff00 */
[----:B------:R-:W-:-:S04]  /*cf00*/  VIMNMX R3, R3, 0x80, PT ;  /* 0x0000008003037848 */ /* 0x000fc80003fe0100 */
[----:B------:R-:W-:Y:S02]  /*cf10*/  ISETP.GE.AND P1, PT, R22, R3, PT ;  /* 0x000000031600720c */ /* 0x000fe40003f26270 */
[----:B--2---:R-:W-:-:S04]  /*cf20*/  LEA.HI R4, R20, R20, RZ, 0x1 ;  /* 0x0000001414047211 */ /* 0x004fc800078f08ff */
[----:B------:R-:W-:-:S05]  /*cf30*/  LOP3.LUT R4, R4, 0xfffffffe, RZ, 0xc0, !PT ;  /* 0xfffffffe04047812 */ /* 0x000fca00078ec0ff */
[----:B------:R-:W-:Y:S01]  /*cf40*/  IMAD.IADD R33, R20, 0x1, -R4 ;  /* 0x0000000114217824 */ /* 0x000fe200078e0a04 */
[----:B------:R-:W-:Y:S02]  /*cf50*/  CS2R R4, SRZ ;  /* 0x0000000000047805 */ /* 0x000fe4000001ff00 */
[----:B------:R-:W-:Y:S02]  /*cf60*/  CS2R R20, SRZ ;  /* 0x0000000000147805 */ /* 0x000fe4000001ff00 */
[----:B------:R-:W-:Y:S01]  /*cf70*/  SHF.L.U32 R33, R33, 0x1f, RZ ;  /* 0x0000001f21217819 */ /* 0x000fe200000006ff */
        /* <DEDUP_REMOVED lines=9> */
[----:B------:R0:W5:Y:S04]  /*d010*/  @!P0 LDG.E.64 R8, desc[UR6][R28.64] ;  /* 0x000000061c088981 */ /* 0x000168000c1e1b00 */
[----:B------:R0:W5:Y:S04]  /*d020*/  @!P2 LDG.E.64 R20, desc[UR6][R28.64+0x40] ;  /* 0x000040061c14a981 */ /* 0x000168000c1e1b00 */
[----:B------:R0:W5:Y:S04]  /*d030*/  @!P0 LDG.E.64 R4, desc[UR6][R30.64] ;  /* 0x000000061e048981 */ /* 0x000168000c1e1b00 */
[----:B------:R0:W5:Y:S02]  /*d040*/  @!P2 LDG.E.64 R6, desc[UR6][R30.64+0x40] ;  /* 0x000040061e06a981 */ /* 0x000164000c1e1b00 */
.L_x_6104:
[----:B------:R-:W-:Y:S05]  /*d050*/  BSYNC B1 ;  /* 0x0000000000017941 */ /* 0x000fea0003800000 */
.L_x_6103:
[----:B------:R-:W-:-:S03]  /*d060*/  UMOV UR4, 0xffffffff ;  /* 0xffffffff00047882 */ /* 0x000fc60000000000 */
[----:B------:R-:W-:Y:S05]  /*d070*/  BRA.DIV UR4, `(.L_x_6105) ;  /* 0x0000018a04e47947 */ /* 0x000fea000b800000 */
.L_x_6291:
[----:B------:R-:W-:-:S03]  /*d080*/  UMOV UR4, 0xffffffff ;  /* 0xffffffff00047882 */ /* 0x000fc60000000000 */
[----:B------:R-:W-:Y:S05]  /*d090*/  BRA.DIV UR4, `(.L_x_6106) ;  /* 0x0000018e04047947 */ /* 0x000fea000b800000 */
.L_x_6294:
[----:B------:R-:W-:-:S03]  /*d0a0*/  UMOV UR4, 0xffffffff ;  /* 0xffffffff00047882 */ /* 0x000fc60000000000 */
[----:B------:R-:W-:Y:S05]  /*d0b0*/  BRA.DIV UR4, `(.L_x_6107) ;  /* 0x0000018e04247947 */ /* 0x000fea000b800000 */
.L_x_6297:
[----:B------:R-:W-:-:S03]  /*d0c0*/  UMOV UR4, 0xffffffff ;  /* 0xffffffff00047882 */ /* 0x000fc60000000000 */
[----:B------:R-:W-:Y:S05]  /*d0d0*/  BRA.DIV UR4, `(.L_x_6108) ;  /* 0x0000018e04447947 */ /* 0x000fea000b800000 */
.L_x_6300:
[----:B------:R-:W2:Y:S01]  /*d0e0*/  SYNCS.PHASECHK.TRANS64.TRYWAIT P0, [R2+URZ+0x34800], R33 ;  /* 0x03480021020075a7 */ /* 0x000ea2000800017f */
[----:B-----5:R-:W-:Y:S01]  /*d0f0*/  IMAD.MOV.U32 R12, RZ, RZ, R8 ;  /* 0x000000ffff0c7224 */ /* 0x020fe200078e0008 */
[--C-:B------:R-:W-:Y:S01]  /*d100*/  SHF.R.U64 R24, R8, 0x10, R9.reuse ;  /* 0x0000001008187819 */ /* 0x100fe20000001209 */
[--C-:B------:R-:W-:Y:S01]  /*d110*/  IMAD.MOV.U32 R13, RZ, RZ, R9.reuse ;  /* 0x000000ffff0d7224 */ /* 0x100fe200078e0009 */
[----:B------:R-:W-:Y:S01]  /*d120*/  SHF.R.U32.HI R25, RZ, 0x10, R9 ;  /* 0x00000010ff197819 */ /* 0x000fe20000011609 */
[----:B------:R-:W-:Y:S01]  /*d130*/  IMAD.MOV.U32 R8, RZ, RZ, R20 ;  /* 0x000000ffff087224 */ /* 0x000fe200078e0014 */
[----:B------:R-:W-:Y:S01]  /*d140*/  SHF.R.U64 R20, R20, 0x10, R21 ;  /* 0x0000001014147819 */ /* 0x000fe20000001215 */
[----:B-1----:R-:W-:Y:S01]  /*d150*/  IMAD.MOV.U32 R14, RZ, RZ, R4 ;  /* 0x000000ffff0e7224 */ /* 0x002fe200078e0004 */
[----:B------:R-:W-:Y:S01]  /*d160*/  SHF.R.U64 R4, R4, 0x10, R5 ;  /* 0x0000001004047819 */ /* 0x000fe20000001205 */
[----:B------:R-:W-:Y:S01]  /*d170*/  IMAD.MOV.U32 R10, RZ, RZ, R6 ;  /* 0x000000ffff0a7224 */ /* 0x000fe200078e0006 */
[----:B------:R-:W-:Y:S01]  /*d180*/  SHF.R.U64 R6, R6, 0x10, R7 ;  /* 0x0000001006067819 */ /* 0x000fe20000001207 */
[--C-:B------:R-:W-:Y:S01]  /*d190*/  IMAD.MOV.U32 R9, RZ, RZ, R21.reuse ;  /* 0x000000ffff097224 */ /* 0x100fe200078e0015 */
[----:B------:R-:W-:Y:S01]  /*d1a0*/  SHF.R.U32.HI R21, RZ, 0x10, R21 ;  /* 0x00000010ff157819 */ /* 0x000fe20000011615 */
[--C-:B------:R-:W-:Y:S01]  /*d1b0*/  IMAD.MOV.U32 R15, RZ, RZ, R5.reuse ;  /* 0x000000ffff0f7224 */ /* 0x100fe200078e0005 */
[----:B------:R-:W-:Y:S01]  /*d1c0*/  SHF.R.U32.HI R5, RZ, 0x10, R5 ;  /* 0x00000010ff057819 */ /* 0x000fe20000011605 */
[--C-:B------:R-:W-:Y:S01]  /*d1d0*/  IMAD.MOV.U32 R11, RZ, RZ, R7.reuse ;  /* 0x000000ffff0b7224 */ /* 0x100fe200078e0007 */
[----:B------:R-:W-:Y:S01]  /*d1e0*/  SHF.R.U32.HI R7, RZ, 0x10, R7 ;  /* 0x00000010ff077819 */ /* 0x000fe20000011607 */
[----:B------:R-:W-:Y:S01]  /*d1f0*/  BSSY B1, `(.L_x_6109) ;  /* 0x000000a000017945 */ /* 0x000fe20003800000 */
        /* <DEDUP_REMOVED lines=8> */
[----:B--2---:R-:W-:Y:S06]  /*d280*/  @!P0 BRA `(.L_x_6110) ;  /* 0x0000018c00008947 */ /* 0x004fec0003800000 */
.L_x_6301:
[----:B------:R-:W-:Y:S05]  /*d290*/  BSYNC B1 ;  /* 0x0000000000017941 */ /* 0x000fea0003800000 */
.L_x_6109:
[----:B------:R-:W-:Y:S04]  /*d2a0*/  BSSY B1, `(.L_x_6111) ;  /* 0x0000055000017945 */ /* 0x000fe80003800000 */
[----:B------:R-:W-:Y:S05]  /*d2b0*/  @P1 BRA `(.L_x_6112) ;  /* 0x00000004004c1947 */ /* 0x000fea0003800000 */
[----:B------:R-:W2:Y:S01]  /*d2c0*/  LDC R4, c[0x0][0x3d4] ;  /* 0x0000f500ff047b82 */ /* 0x000ea20000000800 */
[----:B------:R-:W-:Y:S01]  /*d2d0*/  BSSY B2, `(.L_x_6113) ;  /* 0x000002a000027945 */ /* 0x000fe20003800000 */
[-C--:B--2---:R-:W-:Y:S02]  /*d2e0*/  ISETP.GE.AND P0, PT, R18, R4.reuse, PT ;  /* 0x000000041200720c */ /* 0x084fe40003f06270 */
[----:B------:R-:W-:-:S11]  /*d2f0*/  ISETP.GE.AND P1, PT, R221, R4, PT ;  /* 0x00000004dd00720c */ /* 0x000fd60003f26270 */
[----:B------:R-:W-:Y:S05]  /*d300*/  @P0 BRA `(.L_x_6114) ;  /* 0x0000000000980947 */ /* 0x000fea0003800000 */
[----:B------:R-:W2:Y:S01]  /*d310*/  LDS.128 R4, [R0] ;  /* 0x0000000000047984 */ /* 0x000ea20000000c00 */
[C---:B0-----:R-:W-:Y:S01]  /*d320*/  IMAD.U32 R29, R14.reuse, 0x10000, RZ ;  /* 0x000100000e1d7824 */ /* 0x041fe200078e00ff */
[----:B------:R-:W-:Y:S01]  /*d330*/  LOP3.LUT R28, R14, 0xffff0000, RZ, 0xc0, !PT ;  /* 0xffff00000e1c7812 */ /* 0x000fe200078ec0ff */
[C---:B------:R-:W-:Y:S01]  /*d340*/  IMAD.U32 R27, R12.reuse, 0x10000, RZ ;  /* 0x000100000c1b7824 */ /* 0x040fe200078e00ff */
[----:B------:R-:W-:Y:S01]  /*d350*/  LOP3.LUT R26, R12, 0xffff0000, RZ, 0xc0, !PT ;  /* 0xffff00000c1a7812 */ /* 0x000fe200078ec0ff */
[C---:B--2---:R-:W-:Y:S01]  /*d360*/  IMAD.U32 R20, R4.reuse, 0x10000, RZ ;  /* 0x0001000004147824 */ /* 0x044fe200078e00ff */
        /* <DEDUP_REMOVED lines=22> */
[-C--:B-1----:R-:W-:Y:S01]  /*d4d0*/  FMUL.FTZ R33, R7, R4.reuse ;  /* 0x0000000407217220 */ /* 0x082fe20000410000 */
        /* <DEDUP_REMOVED lines=9> */
.L_x_6114:
[----:B------:R-:W-:Y:S05]  /*d570*/  BSYNC B2 ;  /* 0x0000000000027941 */ /* 0x000fea0003800000 */
.L_x_6113:
[----:B------:R-:W-:Y:S05]  /*d580*/  @P1 BRA `(.L_x_6112) ;  /* 0x0000000000981947 */ /* 0x000fea0003800000 */
[----:B--2---:R-:W2:Y:S01]  /*d590*/  LDS.128 R4, [R0+0x4000] ;  /* 0x0040000000047984 */ /* 0x004ea20000000c00 */
        /* <DEDUP_REMOVED lines=37> */
.L_x_6112:
[----:B------:R-:W-:Y:S05]  /*d7f0*/  BSYNC B1 ;  /* 0x0000000000017941 */ /* 0x000fea0003800000 */
.L_x_6111:
[----:B------:R-:W-:Y:S01]  /*d800*/  ISETP.GE.AND P0, PT, R223, R3, PT ;  /* 0x00000003df00720c */ /* 0x000fe20003f06270 */
[----:B------:R-:W-:-:S12]  /*d810*/  BSSY B1, `(.L_x_6115) ;  /* 0x0000055000017945 */ /* 0x000fd80003800000 */
[----:B------:R-:W-:Y:S05]  /*d820*/  @P0 BRA `(.L_x_6116) ;  /* 0x00000004004c0947 */ /* 0x000fea0003800000 */
[----:B--23--:R-:W2:Y:S01]  /*d830*/  LDC R4, c[0x0][0x3d4] ;  /* 0x0000f500ff047b82 */ /* 0x00cea20000000800 */
[----:B------:R-:W-:Y:S01]  /*d840*/  BSSY B2, `(.L_x_6117) ;  /* 0x000002a000027945 */ /* 0x000fe20003800000 */
[-C--:B--2---:R-:W-:Y:S02]  /*d850*/  ISETP.GE.AND P0, PT, R18, R4.reuse, PT ;  /* 0x000000041200720c */ /* 0x084fe40003f06270 */
[----:B------:R-:W-:-:S11]  /*d860*/  ISETP.GE.AND P1, PT, R221, R4, PT ;  /* 0x00000004dd00720c */ /* 0x000fd60003f26270 */
[----:B------:R-:W-:Y:S05]  /*d870*/  @P0 BRA `(.L_x_6118) ;  /* 0x0000000000980947 */ /* 0x000fea0003800000 */
[----:B------:R-:W2:Y:S01]  /*d880*/  LDS.128 R4, [R0+0x1000] ;  /* 0x0010000000047984 */ /* 0x000ea20000000c00 */
[----:B0-----:R-:W-:Y:S01]  /*d890*/  IMAD.U32 R28, R12, 0x10000, RZ ;  /* 0x000100000c1c7824 */ /* 0x001fe200078e00ff */
[C---:B-1----:R-:W-:Y:S01]  /*d8a0*/  LOP3.LUT R33, R14.reuse, 0xffff0000, RZ, 0xc0, !PT ;  /* 0xffff00000e217812 */ /* 0x042fe200078ec0ff */
[----:B------:R-:W-:Y:S01]  /*d8b0*/  IMAD.U32 R30, R14, 0x10000, RZ ;  /* 0x000100000e1e7824 */ /* 0x000fe200078e00ff */
        /* <DEDUP_REMOVED lines=34> */
.L_x_6118:
[----:B------:R-:W-:Y:S05]  /*dae0*/  BSYNC B2 ;  /* 0x0000000000027941 */ /* 0x000fea0003800000 */
.L_x_6117:
[----:B------:R-:W-:Y:S05]  /*daf0*/  @P1 BRA `(.L_x_6116) ;  /* 0x0000000000981947 */ /* 0x000fea0003800000 */
[----:B--2---:R-:W2:Y:S01]  /*db00*/  LDS.128 R4, [R0+0x5000] ;  /* 0x0050000000047984 */ /* 0x004ea20000000c00 */
        /* <DEDUP_REMOVED lines=37> */
.L_x_6116:
[----:B------:R-:W-:Y:S05]  /*dd60*/  BSYNC B1 ;  /* 0x0000000000017941 */ /* 0x000fea0003800000 */
.L_x_6115:
[----:B------:R-:W-:Y:S01]  /*dd70*/  ISETP.GE.AND P0, PT, R222, R3, PT ;  /* 0x00000003de00720c */ /* 0x000fe20003f06270 */
[----:B------:R-:W-:-:S12]  /*dd80*/  BSSY B1, `(.L_x_6119) ;  /* 0x0000055000017945 */ /* 0x000fd80003800000 */
[----:B------:R-:W-:Y:S05]  /*dd90*/  @P0 BRA `(.L_x_6120) ;  /* 0x00000004004c0947 */ /* 0x000fea0003800000 */
[----:B--234-:R-:W2:Y:S01]  /*dda0*/  LDC R4, c[0x0][0x3d4] ;  /* 0x0000f500ff047b82 */ /* 0x01cea20000000800 */
        /* <DEDUP_REMOVED lines=42> */
.L_x_6122:
[----:B------:R-:W-:Y:S05]  /*e050*/  BSYNC B2 ;  /* 0x0000000000027941 */ /* 0x000fea0003800000 */
.L_x_6121:
        /* <DEDUP_REMOVED lines=39> */
.L_x_6120:
[----:B------:R-:W-:Y:S05]  /*e2d0*/  BSYNC B1 ;  /* 0x0000000000017941 */ /* 0x000fea0003800000 */
.L_x_6119:
[----:B------:R-:W-:-:S13]  /*e2e0*/  ISETP.GE.AND P0, PT, R224, R3, PT ;  /* 0x00000003e000720c */ /* 0x000fda0003f06270 */
[----:B------:R-:W-:Y:S05]  /*e2f0*/  @P0 BRA `(.L_x_6123) ;  /* 0x0000002000580947 */ /* 0x000fea0003800000 */
[----:B------:R-:W5:Y:S01]  /*e300*/  LDC R3, c[0x0][0x3d4] ;  /* 0x0000f500ff037b82 */ /* 0x000f620000000800 */
[----:B------:R-:W-:Y:S01]  /*e310*/  BSSY B1, `(.L_x_6124) ;  /* 0x000002a000017945 */ /* 0x000fe20003800000 */
[-C--:B-----5:R-:W-:Y:S02]  /*e320*/  ISETP.GE.AND P0, PT, R18, R3.reuse, PT ;  /* 0x000000031200720c */ /* 0x0a0fe40003f06270 */
[----:B------:R-:W-:-:S11]  /*e330*/  ISETP.GE.AND P1, PT, R221, R3, PT ;  /* 0x00000003dd00720c */ /* 0x000fd60003f26270 */
[----:B------:R-:W-:Y:S05]  /*e340*/  @P0 BRA `(.L_x_6125) ;  /* 0x0000000000980947 */ /* 0x000fea0003800000 */
[----:B0-234-:R-:W0:Y:S01]  /*e350*/  LDS.128 R4, [R0+0x3000] ;  /* 0x0030000000047984 */ /* 0x01de220000000c00 */
        /* <DEDUP_REMOVED lines=18> */
[----:B------:R-:W-:Y:S01]  /*e480*/  LOP3.LUT R6, R6, 0xffff0000, RZ, 0xc0, !PT ;  /* 0xffff000006067812 */ /* 0x000fe200078ec0ff */
[-C--:B------:R-:W-:Y:S01]  /*e490*/  FFMA.FTZ R5, R28, R20.reuse, -R21 ;  /* 0x000000141c057223 */ /* 0x080fe20000010815 */
[----:B------:R-:W-:Y:S01]  /*e4a0*/  LOP3.LUT R26, R13, 0xffff0000, RZ, 0xc0, !PT ;  /* 0xffff00000d1a7812 */ /* 0x000fe200078ec0ff */
[----:B------:R-:W-:Y:S02]  /*e4b0*/  IMAD.U32 R28, R15, 0x10000, RZ ;  /* 0x000100000f1c7824 */ /* 0x000fe400078e00ff */
[----:B------:R-:W-:Y:S01]  /*e4c0*/  FFMA.FTZ R20, R30, R20, R25 ;  /* 0x000000141e147223 */ /* 0x000fe20000010019 */
[----:B------:R-:W-:Y:S02]  /*e4d0*/  IMAD.U32 R24, R13, 0x10000, RZ ;  /* 0x000100000d187824 */ /* 0x000fe400078e00ff */
[-C--:B------:R-:W-:Y:S01]  /*e4e0*/  FMUL.FTZ R21, R34, R7.reuse ;  /* 0x0000000722157220 */ /* 0x080fe20000410000 */
[-C--:B------:R-:W-:Y:S01]  /*e4f0*/  FMUL.FTZ R13, R28, R6.reuse ;  /* 0x000000061c0d7220 */ /* 0x080fe20000410000 */
        /* <DEDUP_REMOVED lines=9> */
[----:B------:R-:W-:-:S05]  /*e590*/  F2FP.BF16.F32.PACK_AB R7, R14, R7 ;  /* 0x000000070e07723e */ /* 0x000fca00000010ff */
[----:B------:R0:W-:Y:S02]  /*e5a0*/  STS.128 [R0+0x3000], R4 ;  /* 0x0030000400007388 */ /* 0x0001e40000000c00 */
.L_x_6125:
[----:B------:R-:W-:Y:S05]  /*e5b0*/  BSYNC B1 ;  /* 0x0000000000017941 */ /* 0x000fea0003800000 */
.L_x_6124:
        /* <DEDUP_REMOVED lines=40> */
.L_x_6102:
[----:B------:R-:W0:Y:S01]  /*e840*/  LDC R3, c[0x0][0x3d4] ;  /* 0x0000f500ff037b82 */ /* 0x000e220000000800 */
[----:B------:R-:W-:Y:S01]  /*e850*/  IMAD R156, R157, -0x80, R156 ;  /* 0xffffff809d9c7824 */ /* 0x000fe200078e029c */
[----:B------:R-:W-:Y:S02]  /*e860*/  CS2R R4, SRZ ;  /* 0x0000000000047805 */ /* 0x000fe4000001ff00 */
[----:B------:R-:W-:Y:S02]  /*e870*/  CS2R R6, SRZ ;  /* 0x0000000000067805 */ /* 0x000fe4000001ff00 */
[----:B------:R-:W-:Y:S02]  /*e880*/  CS2R R28, SRZ ;  /* 0x00000000001c7805 */ /* 0x000fe4000001ff00 */
[----:B------:R-:W-:Y:S02]  /*e890*/  CS2R R30, SRZ ;  /* 0x00000000001e7805 */ /* 0x000fe4000001ff00 */
[----:B------:R-:W-:Y:S01]  /*e8a0*/  VIMNMX R21, R156, 0x80, PT ;  /* 0x000000809c157848 */ /* 0x000fe20003fe0100 */
[----:B------:R-:W-:Y:S01]  /*e8b0*/  ULDC.64 UR4, c[0x0][0x208] ;  /* 0x0000820000047ab9 */ /* 0x000fe20000000a00 */
[----:B0-----:R-:W-:-:S04]  /*e8c0*/  ISETP.GE.AND P0, PT, R16, R3, PT ;  /* 0x000000031000720c */ /* 0x001fc80003f06270 */
[----:B------:R-:W-:-:S13]  /*e8d0*/  ISETP.GE.OR P1, PT, R22, R21, P0 ;  /* 0x000000151600720c */ /* 0x000fda0000726670 */
[----:B------:R0:W5:Y:S04]  /*e8e0*/  @!P1 LDG.E.128 R4, desc[UR4][R34.64] ;  /* 0x0000000422049981 */ /* 0x000168000c1e1d00 */
[----:B------:R0:W5:Y:S01]  /*e8f0*/  @!P1 LDG.E.128 R28, desc[UR4][R36.64] ;  /* 0x00000004241c9981 */ /* 0x000162000c1e1d00 */
[----:B------:R-:W-:-:S03]  /*e900*/  UMOV UR4, 0xffffffff ;  /* 0xffffffff00047882 */ /* 0x000fc60000000000 */
[----:B------:R-:W-:Y:S05]  /*e910*/  BRA.DIV UR4, `(.L_x_6126) ;  /* 0x0000017604707947 */ /* 0x000fea000b800000 */
.L_x_6304:
[----:B------:R-:W2:Y:S01]  /*e920*/  LDL R9, [R1+0x84] ;  /* 0x0000840001097983 */ /* 0x000ea20000100800 */
[----:B------:R-:W-:Y:S01]  /*e930*/  UMOV UR4, 0xffffffff ;  /* 0xffffffff00047882 */ /* 0x000fe20000000000 */
[----:B--2---:R-:W-:Y:S02]  /*e940*/  LEA.HI R8, R9, R9, RZ, 0x1 ;  /* 0x0000000909087211 */ /* 0x004fe400078f08ff */
[----:B------:R-:W-:Y:S05]  /*e950*/  BRA.DIV UR4, `(.L_x_6127) ;  /* 0x0000017604887947 */ /* 0x000fea000b800000 */
.L_x_6307:
[----:B------:R-:W-:Y:S01]  /*e960*/  UMOV UR4, 0xffffffff ;  /* 0xffffffff00047882 */ /* 0x000fe20000000000 */
[----:B------:R-:W-:Y:S02]  /*e970*/  LOP3.LUT R8, R8, 0xfffffffe, RZ, 0xc0, !PT ;  /* 0xfffffffe08087812 */ /* 0x000fe400078ec0ff */
[----:B------:R-:W-:Y:S05]  /*e980*/  BRA.DIV UR4, `(.L_x_6128) ;  /* 0x0000017604a47947 */ /* 0x000fea000b800000 */
.L_x_6310:
[----:B------:R-:W-:Y:S01]  /*e990*/  UMOV UR4, 0xffffffff ;  /* 0xffffffff00047882 */ /* 0x000fe20000000000 */
[----:B------:R-:W-:Y:S02]  /*e9a0*/  IMAD.IADD R8, R9, 0x1, -R8 ;  /* 0x0000000109087824 */ /* 0x000fe400078e0a08 */
[----:B------:R-:W-:Y:S05]  /*e9b0*/  BRA.DIV UR4, `(.L_x_6129) ;  /* 0x0000017604c07947 */ /* 0x000fea000b800000 */
.L_x_6313:
[----:B------:R-:W-:Y:S01]  /*e9c0*/  SHF.L.U32 R9, R8, 0x1f, RZ ;  /* 0x0000001f08097819 */ /* 0x000fe200000006ff */
[----:B------:R-:W2:Y:S01]  /*e9d0*/  S2R R10, SR_TID.X ;  /* 0x00000000000a7919 */ /* 0x000ea20000002100 */
[----:B-----5:R-:W-:Y:S01]  /*e9e0*/  IMAD.MOV.U32 R12, RZ, RZ, R4 ;  /* 0x000000ffff0c7224 */ /* 0x020fe200078e0004 */
[----:B------:R-:W-:Y:S01]  /*e9f0*/  SHF.R.U64 R4, R4, 0x10, R5 ;  /* 0x0000001004047819 */ /* 0x000fe20000001205 */
[----:B------:R-:W3:Y:S01]  /*ea00*/  SYNCS.PHASECHK.TRANS64.TRYWAIT P4, [R2+URZ+0x34800], R9 ;  /* 0x03480009020075a7 */ /* 0x000ee2000808017f */
[----:B-1----:R-:W-:Y:S01]  /*ea10*/  IMAD.MOV.U32 R14, RZ, RZ, R6 ;  /* 0x000000ffff0e7224 */ /* 0x002fe200078e0006 */
[----:B------:R-:W-:Y:S01]  /*ea20*/  SHF.R.U64 R6, R6, 0x10, R7 ;  /* 0x0000001006067819 */ /* 0x000fe20000001207 */
[--C-:B------:R-:W-:Y:S01]  /*ea30*/  IMAD.MOV.U32 R13, RZ, RZ, R5.reuse ;  /* 0x000000ffff0d7224 */ /* 0x100fe200078e0005 */
[----:B------:R-:W-:Y:S01]  /*ea40*/  SHF.R.U32.HI R5, RZ, 0x10, R5 ;  /* 0x00000010ff057819 */ /* 0x000fe20000011605 */
[--C-:B------:R-:W-:Y:S01]  /*ea50*/  IMAD.MOV.U32 R15, RZ, RZ, R7.reuse ;  /* 0x000000ffff0f7224 */ /* 0x100fe200078e0007 */
[----:B------:R-:W-:Y:S01]  /*ea60*/  SHF.R.U32.HI R7, RZ, 0x10, R7 ;  /* 0x00000010ff077819 */ /* 0x000fe20000011607 */
[----:B------:R-:W-:Y:S01]  /*ea70*/  IMAD.MOV.U32 R20, RZ, RZ, R28 ;  /* 0x000000ffff147224 */ /* 0x000fe200078e001c */
[----:B------:R-:W-:Y:S01]  /*ea80*/  PRMT R12, R12, 0x5410, R4 ;  /* 0x000054100c0c7816 */ /* 0x000fe20000000004 */
[----:B------:R-:W-:Y:S01]  /*ea90*/  IMAD.MOV.U32 R24, RZ, RZ, R30 ;  /* 0x000000ffff187224 */ /* 0x000fe200078e001e */
[-C--:B------:R-:W-:Y:S01]  /*eaa0*/  ISETP.GE.OR P1, PT, R22, R21.reuse, P0 ;  /* 0x000000151600720c */ /* 0x080fe20000726670 */
[----:B------:R-:W-:Y:S01]  /*eab0*/  IMAD.MOV.U32 R25, RZ, RZ, R31 ;  /* 0x000000ffff197224 */ /* 0x000fe200078e001f */
[-C--:B------:R-:W-:Y:S01]  /*eac0*/  ISETP.GE.OR P2, PT, R223, R21.reuse, P0 ;  /* 0x00000015df00720c */ /* 0x080fe20000746670 */
[----:B------:R-:W-:Y:S01]  /*ead0*/  BSSY B1, `(.L_x_6130) ;  /* 0x0000014000017945 */ /* 0x000fe20003800000 */
[----:B------:R-:W-:-:S02]  /*eae0*/  ISETP.GE.OR P3, PT, R222, R21, P0 ;  /* 0x00000015de00720c */ /* 0x000fc40000766670 */
[----:B------:R-:W-:Y:S01]  /*eaf0*/  ISETP.GE.OR P0, PT, R224, R21, P0 ;  /* 0x00000015e000720c */ /* 0x000fe20000706670 */
[----:B------:R-:W-:Y:S01]  /*eb00*/  IMAD.MOV.U32 R21, RZ, RZ, R29 ;  /* 0x000000ffff157224 */ /* 0x000fe200078e001d */
[----:B------:R-:W-:Y:S02]  /*eb10*/  PRMT R13, R13, 0x5410, R5 ;  /* 0x000054100d0d7816 */ /* 0x000fe40000000005 */
[----:B------:R-:W-:Y:S02]  /*eb20*/  PRMT R14, R14, 0x5410, R6 ;  /* 0x000054100e0e7816 */ /* 0x000fe40000000006 */
[----:B------:R-:W-:Y:S02]  /*eb30*/  PRMT R15, R15, 0x5410, R7 ;  /* 0x000054100f0f7816 */ /* 0x000fe40000000007 */
[--C-:B------:R-:W-:Y:S02]  /*eb40*/  SHF.R.U64 R5, R28, 0x10, R29.reuse ;  /* 0x000000101c057819 */ /* 0x100fe4000000121d */
[----:B------:R-:W-:-:S02]  /*eb50*/  SHF.R.U32.HI R6, RZ, 0x10, R29 ;  /* 0x00000010ff067819 */ /* 0x000fc4000001161d */
[--C-:B------:R-:W-:Y:S01]  /*eb60*/  SHF.R.U64 R7, R30, 0x10, R31.reuse ;  /* 0x000000101e077819 */ /* 0x100fe2000000121f */
[----:B--2---:R-:W-:Y:S01]  /*eb70*/  VIADD R10, R10, 0xffffff80 ;  /* 0xffffff800a0a7836 */ /* 0x004fe20000000000 */
[----:B------:R-:W-:Y:S02]  /*eb80*/  SHF.R.U32.HI R8, RZ, 0x10, R31 ;  /* 0x00000010ff087819 */ /* 0x000fe4000001161f */
[----:B------:R-:W-:Y:S02]  /*eb90*/  PRMT R20, R20, 0x5410, R5 ;  /* 0x0000541014147816 */ /* 0x000fe40000000005 */
[----:B------:R-:W-:Y:S02]  /*eba0*/  SHF.R.S32.HI R4, RZ, 0x1f, R10 ;  /* 0x0000001fff047819 */ /* 0x000fe4000001140a */
[----:B------:R-:W-:Y:S02]  /*ebb0*/  PRMT R21, R21, 0x5410, R6 ;  /* 0x0000541015157816 */ /* 0x000fe40000000006 */
[----:B------:R-:W-:-:S02]  /*ebc0*/  LEA.HI R4, R4, R10, RZ, 0x3 ;  /* 0x0000000a04047211 */ /* 0x000fc400078f18ff */
[----:B------:R-:W-:Y:S02]  /*ebd0*/  PRMT R24, R24, 0x5410, R7 ;  /* 0x0000541018187816 */ /* 0x000fe40000000007 */
[----:B------:R-:W-:Y:S02]  /*ebe0*/  PRMT R25, R25, 0x5410, R8 ;  /* 0x0000541019197816 */ /* 0x000fe40000000008 */
[----:B------:R-:W-:Y:S01]  /*ebf0*/  LOP3.LUT R4, R4, 0xfffffff8, RZ, 0xc0, !PT ;  /* 0xfffffff804047812 */ /* 0x000fe200078ec0ff */
[----:B---3--:R-:W-:Y:S06]  /*ec00*/  @!P4 BRA `(.L_x_6131) ;  /* 0x000001740054c947 */ /* 0x008fec0003800000 */
.L_x_6314:
[----:B------:R-:W-:Y:S05]  /*ec10*/  BSYNC B1 ;  /* 0x0000000000017941 */ /* 0x000fea0003800000 */
.L_x_6130:
[----:B------:R-:W2:Y:S01]  /*ec20*/  S2R R10, SR_TID.X ;  /* 0x00000000000a7919 */ /* 0x000ea20000002100 */
[----:B------:R-:W-:Y:S01]  /*ec30*/  BSSY B1, `(.L_x_6132) ;  /* 0x0000061000017945 */ /* 0x000fe20003800000 */
[----:B--2---:R-:W-:-:S04]  /*ec40*/  VIADD R10, R10, 0xffffff80 ;  /* 0xffffff800a0a7836 */ /* 0x004fc80000000000 */
[----:B------:R-:W-:Y:S01]  /*ec50*/  IMAD.IADD R26, R10, 0x1, -R4 ;  /* 0x000000010a1a7824 */ /* 0x000fe200078e0a04 */
[----:B------:R-:W-:Y:S06]  /*ec60*/  @P1 BRA `(.L_x_6133) ;  /* 0x0000000400741947 */ /* 0x000fec0003800000 */
[----:B------:R-:W2:Y:S04]  /*ec70*/  LDL R6, [R1+0x3c] ;  /* 0x00003c0001067983 */ /* 0x000ea80000100800 */
[----:B------:R-:W3:Y:S01]  /*ec80*/  LDL R8, [R1+0x64] ;  /* 0x0000640001087983 */ /* 0x000ee20000100800 */
[----:B------:R-:W-:Y:S01]  /*ec90*/  LEA.HI R4, R3, R26, RZ, 0x1d ;  /* 0x0000001a03047211 */ /* 0x000fe200078fe8ff */
[C---:B------:R-:W-:Y:S01]  /*eca0*/  IMAD.U32 R38, R20.reuse, 0x10000, RZ ;  /* 0x0001000014267824 */ /* 0x040fe200078e00ff */
[----:B------:R-:W-:Y:S01]  /*ecb0*/  LOP3.LUT R39, R20, 0xffff0000, RZ, 0xc0, !PT ;  /* 0xffff000014277812 */ /* 0x000fe200078ec0ff */
[----:B0-----:R-:W-:Y:S01]  /*ecc0*/  IMAD.U32 R37, R12, 0x10000, RZ ;  /* 0x000100000c257824 */ /* 0x001fe200078e00ff */
[----:B------:R-:W-:Y:S01]  /*ecd0*/  SHF.R.S32.HI R7, RZ, 0x1f, R4 ;  /* 0x0000001fff077819 */ /* 0x000fe20000011404 */
[----:B------:R-:W-:-:S03]  /*ece0*/  IMAD.SHL.U32 R5, R4, 0x8, RZ ;  /* 0x0000000804057824 */ /* 0x000fc600078e00ff */
[----:B------:R-:W-:Y:S02]  /*ecf0*/  LEA.HI R7, R7, R4, RZ, 0x3 ;  /* 0x0000000407077211 */ /* 0x000fe400078f18ff */
[----:B------:R-:W-:-:S03]  /*ed00*/  LOP3.LUT R5, R5, 0x38, RZ, 0xc0, !PT ;  /* 0x0000003805057812 */ /* 0x000fc600078ec0ff */
[----:B------:R-:W-:-:S05]  /*ed10*/  IMAD.SHL.U32 R7, R7, 0x400, RZ ;  /* 0x0000040007077824 */ /* 0x000fca00078e00ff */
[----:B------:R-:W-:Y:S02]  /*ed20*/  LOP3.LUT R7, R7, 0x7fffe000, RZ, 0xc0, !PT ;  /* 0x7fffe00007077812 */ /* 0x000fe400078ec0ff */
[----:B--2---:R-:W-:Y:S02]  /*ed30*/  LOP3.LUT R5, R5, 0x1c0, R6, 0xf8, !PT ;  /* 0x000001c005057812 */ /* 0x004fe400078ef806 */
[----:B------:R-:W-:Y:S02]  /*ed40*/  SHF.R.S32.HI R6, RZ, 0x1f, R10 ;  /* 0x0000001fff067819 */ /* 0x000fe4000001140a */
[----:B---3--:R-:W-:Y:S02]  /*ed50*/  LOP3.LUT R4, R5, R8, RZ, 0x3c, !PT ;  /* 0x0000000805047212 */ /* 0x008fe400078e3cff */
[----:B------:R-:W-:-:S05]  /*ed60*/  LEA.HI R6, R6, R10, RZ, 0x6 ;  /* 0x0000000a06067211 */ /* 0x000fca00078f30ff */
[----:B------:R-:W-:-:S05]  /*ed70*/  IMAD.SHL.U32 R6, R6, 0x8, RZ ;  /* 0x0000000806067824 */ /* 0x000fca00078e00ff */
[----:B------:R-:W-:-:S04]  /*ed80*/  LOP3.LUT R6, R6, 0xfffffe00, RZ, 0xc0, !PT ;  /* 0xfffffe0006067812 */ /* 0x000fc800078ec0ff */
[----:B-1----:R-:W-:Y:S02]  /*ed90*/  IADD3 R9, R4, R7, R6 ;  /* 0x0000000704097210 */ /* 0x002fe40007ffe006 */
        /* <DEDUP_REMOVED lines=15> */
[CC--:B------:R-:W-:Y:S01]  /*ee90*/  FMUL.FTZ R41, R33.reuse, R38.reuse ;  /* 0x0000002621297220 */ /* 0x0c0fe20000410000 */
[----:B------:R-:W-:Y:S01]  /*eea0*/  FMUL.FTZ R43, R33, R37 ;  /* 0x00000025212b7220 */ /* 0x000fe20000410000 */
        /* <DEDUP_REMOVED lines=9> */
[----:B------:R-:W-:Y:S02]  /*ef40*/  IMAD.U32 R35, R10, 0x10000, RZ ;  /* 0x000100000a237824 */ /* 0x000fe400078e00ff */
[-C--:B------:R-:W-:Y:S01]  /*ef50*/  FMUL.FTZ R42, R34, R28.reuse ;  /* 0x0000001c222a7220 */ /* 0x080fe20000410000 */
[----:B------:R-:W-:Y:S02]  /*ef60*/  IMAD.U32 R8, R24, 0x10000, RZ ;  /* 0x0001000018087824 */ /* 0x000fe400078e00ff */
[----:B------:R-:W-:Y:S01]  /*ef70*/  FFMA.FTZ R34, R4, R39, R47 ;  /* 0x0000002704227223 */ /* 0x000fe2000001002f */
[----:B------:R-:W-:Y:S01]  /*ef80*/  IMAD.U32 R4, R14, 0x10000, RZ ;  /* 0x000100000e047824 */ /* 0x000fe200078e00ff */
[----:B------:R-:W-:Y:S01]  /*ef90*/  LOP3.LUT R10, R10, 0xffff0000, RZ, 0xc0, !PT ;  /* 0xffff00000a0a7812 */ /* 0x000fe200078ec0ff */
[C---:B------:R-:W-:Y:S01]  /*efa0*/  FFMA.FTZ R40, R29.reuse, R28, -R40 ;  /* 0x0000001c1d287223 */ /* 0x040fe20000010828 */
[----:B------:R-:W-:Y:S01]  /*efb0*/  FFMA.FTZ R42, R29, R37, R42 ;  /* 0x000000251d2a7223 */ /* 0x000fe2000001002a */
[----:B------:R-:W-:Y:S01]  /*efc0*/  LOP3.LUT R33, R24, 0xffff0000, RZ, 0xc0, !PT ;  /* 0xffff000018217812 */ /* 0x000fe200078ec0ff */
[C---:B------:R-:W-:Y:S01]  /*efd0*/  FMUL.FTZ R37, R35.reuse, R8 ;  /* 0x0000000823257220 */ /* 0x040fe20000410000 */
[----:B------:R-:W-:Y:S01]  /*efe0*/  LOP3.LUT R29, R14, 0xffff0000, RZ, 0xc0, !PT ;  /* 0xffff00000e1d7812 */ /* 0x000fe200078ec0ff */
[----:B------:R-:W-:Y:S01]  /*eff0*/  FMUL.FTZ R35, R35, R4 ;  /* 0x0000000423237220 */ /* 0x000fe20000410000 */
[----:B------:R-:W-:-:S02]  /*f000*/  IMAD.U32 R36, R11, 0x10000, RZ ;  /* 0x000100000b247824 */ /* 0x000fc400078e00ff */
[----:B------:R-:W-:Y:S01]  /*f010*/  FMUL.FTZ R39, R10, R33 ;  /* 0x000000210a277220 */ /* 0x000fe20000410000 */
[----:B------:R-:W-:Y:S02]  /*f020*/  IMAD.U32 R28, R25, 0x10000, RZ ;  /* 0x00010000191c7824 */ /* 0x000fe400078e00ff */
[----:B------:R-:W-:Y:S01]  /*f030*/  FFMA.FTZ R37, R30, R4, -R37 ;  /* 0x000000041e257223 */ /* 0x000fe20000010825 */
[----:B------:R-:W-:Y:S01]  /*f040*/  FMUL.FTZ R10, R10, R29 ;  /* 0x0000001d0a0a7220 */ /* 0x000fe20000410000 */
[----:B------:R-:W-:Y:S01]  /*f050*/  FFMA.FTZ R35, R30, R8, R35 ;  /* 0x000000081e237223 */ /* 0x000fe20000010023 */
[----:B------:R-:W-:Y:S02]  /*f060*/  IMAD.U32 R4, R15, 0x10000, RZ ;  /* 0x000100000f047824 */ /* 0x000fe400078e00ff */
[----:B------:R-:W-:Y:S01]  /*f070*/  FMUL.FTZ R8, R36, R28 ;  /* 0x0000001c24087220 */ /* 0x000fe20000410000 */
[C---:B------:R-:W-:Y:S01]  /*f080*/  FFMA.FTZ R44, R6.reuse, R33, R10 ;  /* 0x00000021062c7223 */ /* 0x040fe2000001000a */
[----:B------:R-:W-:Y:S01]  /*f090*/  LOP3.LUT R11, R11, 0xffff0000, RZ, 0xc0, !PT ;  /* 0xffff00000b0b7812 */ /* 0x000fe200078ec0ff */
[----:B------:R-:W-:Y:S01]  /*f0a0*/  FFMA.FTZ R30, R6, R29, -R39 ;  /* 0x0000001d061e7223 */ /* 0x000fe20000010827 */
        /* <DEDUP_REMOVED lines=25> */
.L_x_6133:
[----:B------:R-:W-:Y:S05]  /*f240*/  BSYNC B1 ;  /* 0x0000000000017941 */ /* 0x000fea0003800000 */
.L_x_6132:
[----:B------:R-:W-:Y:S04]  /*f250*/  BSSY B1, `(.L_x_6134) ;  /* 0x0000060000017945 */ /* 0x000fe80003800000 */
[----:B------:R-:W-:Y:S05]  /*f260*/  @P2 BRA `(.L_x_6135) ;  /* 0x0000000400782947 */ /* 0x000fea0003800000 */
[----:B--2---:R-:W2:Y:S04]  /*f270*/  LDL R0, [R1+0x8c] ;  /* 0x00008c0001007983 */ /* 0x004ea80000100800 */
[----:B-1----:R-:W3:Y:S04]  /*f280*/  LDL R9, [R1+0x38] ;  /* 0x0000380001097983 */ /* 0x002ee80000100800 */
[----:B------:R-:W4:Y:S04]  /*f290*/  LDL R8, [R1+0x5c] ;  /* 0x00005c0001087983 */ /* 0x000f280000100800 */
[----:B------:R-:W4:Y:S01]  /*f2a0*/  LDL R7, [R1+0x4c] ;  /* 0x00004c0001077983 */ /* 0x000f220000100800 */
[C---:B------:R-:W-:Y:S01]  /*f2b0*/  IMAD.U32 R39, R20.reuse, 0x10000, RZ ;  /* 0x0001000014277824 */ /* 0x040fe200078e00ff */
[----:B------:R-:W-:Y:S01]  /*f2c0*/  LOP3.LUT R44, R20, 0xffff0000, RZ, 0xc0, !PT ;  /* 0xffff0000142c7812 */ /* 0x000fe200078ec0ff */
[C---:B0-----:R-:W-:Y:S01]  /*f2d0*/  IMAD.U32 R37, R12.reuse, 0x10000, RZ ;  /* 0x000100000c257824 */ /* 0x041fe200078e00ff */
[----:B------:R-:W-:Y:S01]  /*f2e0*/  LOP3.LUT R40, R12, 0xffff0000, RZ, 0xc0, !PT ;  /* 0xffff00000c287812 */ /* 0x000fe200078ec0ff */
[C---:B------:R-:W-:Y:S01]  /*f2f0*/  IMAD.U32 R46, R21.reuse, 0x10000, RZ ;  /* 0x00010000152e7824 */ /* 0x040fe200078e00ff */
[----:B------:R-:W-:Y:S01]  /*f300*/  LOP3.LUT R47, R21, 0xffff0000, RZ, 0xc0, !PT ;  /* 0xffff0000152f7812 */ /* 0x000fe200078ec0ff */
[----:B------:R-:W-:Y:S01]  /*f310*/  IMAD.U32 R42, R13, 0x10000, RZ ;  /* 0x000100000d2a7824 */ /* 0x000fe200078e00ff */
[----:B------:R-:W-:Y:S01]  /*f320*/  LOP3.LUT R49, R25, 0xffff0000, RZ, 0xc0, !PT ;  /* 0xffff000019317812 */ /* 0x000fe200078ec0ff */
[----:B------:R-:W-:Y:S01]  /*f330*/  IMAD.U32 R43, R24, 0x10000, RZ ;  /* 0x00010000182b7824 */ /* 0x000fe200078e00ff */
[----:B------:R-:W-:-:S02]  /*f340*/  LOP3.LUT R45, R15, 0xffff0000, RZ, 0xc0, !PT ;  /* 0xffff00000f2d7812 */ /* 0x000fc400078ec0ff */
[----:B--2---:R-:W-:Y:S02]  /*f350*/  R2UR UR4, R0 ;  /* 0x00000000000472ca */ /* 0x004fe400000e0000 */
[----:B------:R-:W-:Y:S02]  /*f360*/  LEA.HI R0, R3, R26, RZ, 0x1d ;  /* 0x0000001a03007211 */ /* 0x000fe400078fe8ff */
[----:B---3--:R-:W-:Y:S02]  /*f370*/  LOP3.LUT R6, R9, 0x38, R16, 0xf8, !PT ;  /* 0x0000003809067812 */ /* 0x008fe400078ef810 */
[----:B------:R-:W-:Y:S01]  /*f380*/  SHF.R.S32.HI R5, RZ, 0x1f, R0 ;  /* 0x0000001fff057819 */ /* 0x000fe20000011400 */
[----:B------:R-:W-:-:S03]  /*f390*/  IMAD.SHL.U32 R4, R0, 0x8, RZ ;  /* 0x0000000800047824 */ /* 0x000fc600078e00ff */
[----:B------:R-:W-:Y:S02]  /*f3a0*/  LEA.HI R5, R5, R0, RZ, 0x3 ;  /* 0x0000000005057211 */ /* 0x000fe400078f18ff */
[----:B------:R-:W-:Y:S02]  /*f3b0*/  LOP3.LUT R0, R9, 0x38, R4, 0xf8, !PT ;  /* 0x0000003809007812 */ /* 0x000fe400078ef804 */
[----:B----4-:R-:W-:Y:S01]  /*f3c0*/  LOP3.LUT R6, R7, R6, R8, 0xf6, !PT ;  /* 0x0000000607067212 */ /* 0x010fe200078ef608 */
[----:B------:R-:W-:Y:S01]  /*f3d0*/  IMAD.SHL.U32 R5, R5, 0x400, RZ ;  /* 0x0000040005057824 */ /* 0x000fe200078e00ff */
[----:B------:R-:W-:Y:S02]  /*f3e0*/  LOP3.LUT R0, R0, R8, RZ, 0x3c, !PT ;  /* 0x0000000800007212 */ /* 0x000fe400078e3cff */
[----:B------:R-:W-:Y:S02]  /*f3f0*/  LEA R48, R6, UR4, 0x1 ;  /* 0x0000000406307c11 */ /* 0x000fe4000f8e08ff */
        /* <DEDUP_REMOVED lines=23> */
[-C--:B------:R-:W-:Y:S01]  /*f570*/  FMUL.FTZ R37, R46, R33.reuse ;  /* 0x000000212e257220 */ /* 0x080fe20000410000 */
[----:B------:R-:W-:Y:S01]  /*f580*/  FMUL.FTZ R27, R40, R8 ;  /* 0x00000008281b7220 */ /* 0x000fe20000410000 */
[----:B------:R-:W-:Y:S01]  /*f590*/  FMUL.FTZ R33, R42, R33 ;  /* 0x000000212a217220 */ /* 0x000fe20000410000 */
[----:B------:R-:W-:Y:S02]  /*f5a0*/  IMAD.U32 R39, R14, 0x10000, RZ ;  /* 0x000100000e277824 */ /* 0x000fe400078e00ff */
[-C--:B------:R-:W-:Y:S01]  /*f5b0*/  FFMA.FTZ R31, R40, R4.reuse, -R31 ;  /* 0x00000004281f7223 */ /* 0x080fe2000001081f */
[----:B------:R-:W-:Y:S01]  /*f5c0*/  FFMA.FTZ R27, R44, R4, R27 ;  /* 0x000000042c1b7223 */ /* 0x000fe2000001001b */
[-C--:B------:R-:W-:Y:S01]  /*f5d0*/  FFMA.FTZ R37, R42, R28.reuse, -R37 ;  /* 0x0000001c2a257223 */ /* 0x080fe20000010825 */
[----:B------:R-:W-:Y:S01]  /*f5e0*/  FFMA.FTZ R33, R46, R28, R33 ;  /* 0x0000001c2e217223 */ /* 0x000fe20000010021 */
[----:B------:R-:W-:Y:S01]  /*f5f0*/  LOP3.LUT R10, R10, 0xffff0000, RZ, 0xc0, !PT ;  /* 0xffff00000a0a7812 */ /* 0x000fe200078ec0ff */
[-C--:B------:R-:W-:Y:S01]  /*f600*/  FMUL.FTZ R4, R43, R34.reuse ;  /* 0x000000222b047220 */ /* 0x080fe20000410000 */
[----:B------:R-:W-:Y:S01]  /*f610*/  LOP3.LUT R28, R14, 0xffff0000, RZ, 0xc0, !PT ;  /* 0xffff00000e1c7812 */ /* 0x000fe200078ec0ff */
[----:B------:R-:W-:Y:S01]  /*f620*/  FMUL.FTZ R34, R39, R34 ;  /* 0x0000002227227220 */ /* 0x000fe20000410000 */
[----:B------:R-:W-:Y:S01]  /*f630*/  LOP3.LUT R40, R24, 0xffff0000, RZ, 0xc0, !PT ;  /* 0xffff000018287812 */ /* 0x000fe200078ec0ff */
        /* <DEDUP_REMOVED lines=8> */
[-C--:B------:R-:W-:Y:S01]  /*f6c0*/  FMUL.FTZ R29, R42, R35.reuse ;  /* 0x000000232a1d7220 */ /* 0x080fe20000410000 */
        /* <DEDUP_REMOVED lines=24> */
.L_x_6135:
[----:B------:R-:W-:Y:S05]  /*f850*/  BSYNC B1 ;  /* 0x0000000000017941 */ /* 0x000fea0003800000 */
.L_x_6134:
[----:B------:R-:W-:Y:S04]  /*f860*/  BSSY B1, `(.L_x_6136) ;  /* 0x0000060000017945 */ /* 0x000fe80003800000 */
[----:B------:R-:W-:Y:S05]  /*f870*/  @P3 BRA `(.L_x_6137) ;  /* 0x0000000400783947 */ /* 0x000fea0003800000 */
[----:B--23--:R-:W2:Y:S04]  /*f880*/  LDL R0, [R1+0x8c] ;  /* 0x00008c0001007983 */ /* 0x00cea80000100800 */
        /* <DEDUP_REMOVED lines=93> */
.L_x_6137:
[----:B------:R-:W-:Y:S05]  /*fe60*/  BSYNC B1 ;  /* 0x0000000000017941 */ /* 0x000fea0003800000 */
.L_x_6136:
[----:B------:R-:W-:Y:S05]  /*fe70*/  @P0 BRA `(.L_x_6123) ;  /* 0x0000000400780947 */ /* 0x000fea0003800000 */
[----:B--234-:R-:W2:Y:S04]  /*fe80*/  LDL R0, [R1+0x8c] ;  /* 0x00008c0001007983 */ /* 0x01cea80000100800 */
[----:B------:R-:W3:Y:S04]  /*fe90*/  LDL R8, [R1+0x30] ;  /* 0x0000300001087983 */ /* 0x000ee80000100800 */
[----:B------:R-:W4:Y:S04]  /*fea0*/  LDL R7, [R1+0x50] ;  /* 0x0000500001077983 */ /* 0x000f280000100800 */
[----:B------:R-:W5:Y:S01]  /*feb0*/  LDL R6, [R1+0x54] ;  /* 0x0000540001067983 */ /* 0x000f620000100800 */
[----:B------:R-:W-:Y:S01]  /*fec0*/  LEA.HI R3, R3, R26, RZ, 0x1d ;  /* 0x0000001a03037211 */ /* 0x000fe200078fe8ff */
[C---:B0-----:R-:W-:Y:S01]  /*fed0*/  IMAD.U32 R36, R20.reuse, 0x10000, RZ ;  /* 0x0001000014247824 */ /* 0x041fe200078e00ff */
[----:B------:R-:W-:Y:S01]  /*fee0*/  LOP3.LUT R38, R20, 0xffff0000, RZ, 0xc0, !PT ;  /* 0xffff000014267812 */ /* 0x000fe200078ec0ff */
[C---:B------:R-:W-:Y:S01]  /*fef0*/  IMAD.U32 R34, R12.reuse, 0x10000, RZ ;  /* 0x000100000c227824 */ /* 0x040fe200078e00ff */
[----:B------:R-:W-:Y:S01]  /*ff00*/  SHF.R.S32.HI R4, RZ, 0x1f, R3 ;  /* 0x0000001fff047819 */ /* 0x000fe20000011403 */
[----:B------:R-:W-:Y:S01]  /*ff10*/  IMAD.U32 R20, R13, 0x10000, RZ ;  /* 0x000100000d147824 */ /* 0x000fe200078e00ff */
[----:B------:R-:W-:Y:S01]  /*ff20*/  LOP3.LUT R12, R12, 0xffff0000, RZ, 0xc0, !PT ;  /* 0xffff00000c0c7812 */ /* 0x000fe200078ec0ff */
[----:B------:R-:W-:Y:S01]  /*ff30*/  IMAD.U32 R43, R24, 0x10000, RZ ;  /* 0x00010000182b7824 */ /* 0x000fe200078e00ff */
[----:B------:R-:W-:-:S02]  /*ff40*/  LEA.HI R4, R4, R3, RZ, 0x3 ;  /* 0x0000000304047211 */ /* 0x000fc400078f18ff */
[----:B------:R-:W-:Y:S02]  /*ff50*/  LOP3.LUT R24, R24, 0xffff0000, RZ, 0xc0, !PT ;  /* 0xffff000018187812 */ /* 0x000fe400078ec0ff */
[----:B------:R-:W-:Y:S01]  /*ff60*/  LOP3.LUT R13, R13, 0xffff0000, RZ, 0xc0, !PT ;  /* 0xffff00000d0d7812 */ /* 0x000fe200078ec0ff */
[----:B------:R-:W-:Y:S01]  /*ff70*/  IMAD.SHL.U32 R4, R4, 0x400, RZ ;  /* 0x0000040004047824 */ /* 0x000fe200078e00ff */
[----:B--2---:R-:W-:Y:S01]  /*ff80*/  R2UR UR4, R0 ;  /* 0x00000000000472ca */ /* 0x004fe200000e0000 */
[----:B------:R-:W-:-:S03]  /*ff90*/  IMAD.SHL.U32 R0, R3, 0x8, RZ ;  /* 0x0000000803007824 */ /* 0x000fc600078e00ff */
[----:B------:R-:W-:Y:S02]  /*ffa0*/  LOP3.LUT R3, R4, 0x7fffe000, RZ, 0xc0, !PT ;  /* 0x7fffe00004037812 */ /* 0x000fe400078ec0ff */
[C---:B---3--:R-:W-:Y:S02]  /*ffb0*/  LOP3.LUT R5, R8.reuse, 0x38, R16, 0xf8, !PT ;  /* 0x0000003808057812 */ /* 0x048fe400078ef810 */
[----:B------:R-:W-:-:S04]  /*ffc0*/  LOP3.LUT R0, R8, 0x38, R0, 0xf8, !PT ;  /* 0x0000003808007812 */ /* 0x000fc800078ef800 */
[----:B----4-:R-:W-:Y:S02]  /*ffd0*/  LOP3.LUT R0, R0, R7, RZ, 0x3c, !PT ;  /* 0x0000000700007212 */ /* 0x010fe400078e3cff */
[----:B-----5:R-:W-:Y:S02]  /*ffe0*/  LOP3.LUT R5, R6, R5, R7, 0xf6, !PT ;  /* 0x0000000506057212 */ /* 0x020fe400078ef607 */
[----:B------:R-:W-:Y:S02]  /*fff0*/  IADD3 R3, R0, R3, R6 ;  /* 0x0000000300037210 */ /* 0x000fe40007ffe006 */
[----:B------:R-:W-:-:S03]  /*10000*/  LEA R40, R5, UR4, 0x1 ;  /* 0x0000000405287c11 */ /* 0x000fc6000f8e08ff */
[----:B------:R-:W-:Y:S02]  /*10010*/  IMAD R3, R3, 0x2, R2 ;  /* 0x0000000203037824 */ /* 0x000fe400078e0202 */
[----:B------:R-:W0:Y:S04]  /*10020*/  LDS.128 R4, [R40] ;  /* 0x0000000028047984 */ /* 0x000e280000000c00 */
[----:B-1----:R-:W1:Y:S01]  /*10030*/  LDS.128 R8, [R3+0x16400] ;  /* 0x0164000003087984 */ /* 0x002e620000000c00 */
        /* <DEDUP_REMOVED lines=10> */
[-C--:B------:R-:W-:Y:S01]  /*100e0*/  FMUL.FTZ R37, R38, R8.reuse ;  /* 0x0000000826257220 */ /* 0x080fe20000410000 */
[----:B------:R-:W-:Y:S01]  /*100f0*/  FMUL.FTZ R39, R12, R8 ;  /* 0x000000080c277220 */ /* 0x000fe20000410000 */
[----:B------:R-:W-:Y:S01]  /*10100*/  FFMA.FTZ R35, R34, R0, -R35 ;  /* 0x0000000022237223 */ /* 0x000fe20000010823 */
[----:B------:R-:W-:-:S02]  /*10110*/  IMAD.U32 R34, R21, 0x10000, RZ ;  /* 0x0001000015227824 */ /* 0x000fc400078e00ff */
[----:B------:R-:W-:Y:S01]  /*10120*/  FFMA.FTZ R29, R36, R0, R29 ;  /* 0x00000000241d7223 */ /* 0x000fe2000001001d */
[----:B------:R-:W-:Y:S02]  /*10130*/  IMAD.U32 R31, R10, 0x10000, RZ ;  /* 0x000100000a1f7824 */ /* 0x000fe400078e00ff */
[-C--:B------:R-:W-:Y:S01]  /*10140*/  FFMA.FTZ R0, R12, R4.reuse, -R37 ;  /* 0x000000040c007223 */ /* 0x080fe20000010825 */
[----:B------:R-:W-:Y:S01]  /*10150*/  FFMA.FTZ R8, R38, R4, R39 ;  /* 0x0000000426087223 */ /* 0x000fe20000010027 */
[-C--:B------:R-:W-:Y:S01]  /*10160*/  FMUL.FTZ R37, R34, R30.reuse ;  /* 0x0000001e22257220 */ /* 0x080fe20000410000 */
[----:B------:R-:W-:Y:S01]  /*10170*/  FMUL.FTZ R41, R20, R30 ;  /* 0x0000001e14297220 */ /* 0x000fe20000410000 */
[----:B------:R-:W-:Y:S02]  /*10180*/  IMAD.U32 R39, R14, 0x10000, RZ ;  /* 0x000100000e277824 */ /* 0x000fe400078e00ff */
[-C--:B------:R-:W-:Y:S01]  /*10190*/  FMUL.FTZ R4, R43, R31.reuse ;  /* 0x0000001f2b047220 */ /* 0x080fe20000410000 */
[----:B------:R-:W-:Y:S01]  /*101a0*/  IMAD.U32 R27, R6, 0x10000, RZ ;  /* 0x00010000061b7824 */ /* 0x000fe200078e00ff */
        /* <DEDUP_REMOVED lines=9> */
[----:B------:R-:W-:Y:S02]  /*10240*/  IMAD.U32 R4, R15, 0x10000, RZ ;  /* 0x000100000f047824 */ /* 0x000fe400078e00ff */
[----:B------:R-:W-:Y:S01]  /*10250*/  FMUL.FTZ R39, R14, R10 ;  /* 0x0000000a0e277220 */ /* 0x000fe20000410000 */
[----:B------:R-:W-:Y:S01]  /*10260*/  LOP3.LUT R6, R6, 0xffff0000, RZ, 0xc0, !PT ;  /* 0xffff000006067812 */ /* 0x000fe200078ec0ff */
[----:B------:R-:W-:Y:S01]  /*10270*/  FFMA.FTZ R10, R43, R27, R12 ;  /* 0x0000001b2b0a7223 */ /* 0x000fe2000001000c */
[----:B------:R-:W-:Y:S01]  /*10280*/  IMAD.U32 R28, R7, 0x10000, RZ ;  /* 0x00010000071c7824 */ /* 0x000fe200078e00ff */
[----:B------:R-:W-:Y:S01]  /*10290*/  LOP3.LUT R11, R11, 0xffff0000, RZ, 0xc0, !PT ;  /* 0xffff00000b0b7812 */ /* 0x000fe200078ec0ff */
        /* <DEDUP_REMOVED lines=28> */
.L_x_6123:
[----:B------:R-:W-:Y:S05]  /*10460*/  BSYNC B0 ;  /* 0x0000000000007941 */ /* 0x000fea0003800000 */
.L_x_6101:
        /* <DEDUP_REMOVED lines=8> */
.L_x_6099:
[----:B------:R-:W-:-:S06]  /*104f0*/  ULOP3.LUT UR4, UR60, 0x1, URZ, 0xfc, !UPT ;  /* 0x000000013c047892 */ /* 0x000fcc000f8efc3f */
[----:B0-234-:R-:W-:-:S05]  /*10500*/  IMAD.U32 R0, RZ, RZ, UR4 ;  /* 0x00000004ff007e24 */ /* 0x01dfca000f8e00ff */
[----:B------:R-:W-:-:S13]  /*10510*/  ISETP.NE.AND P0, PT, R0, 0x3, PT ;  /* 0x000000030000780c */ /* 0x000fda0003f05270 */
[----:B------:R-:W-:Y:S05]  /*10520*/  @!P0 BRA `(.L_x_6138) ;  /* 0x0000000000048947 */ /* 0x000fea0003800000 */
[----:B------:R-:W-:Y:S01]  /*10530*/  BPT.TRAP 0x1 ;  /* 0x000000040000795c */ /* 0x000fe20000300000 */
.L_x_6138:
[----:B------:R-:W2:Y:S01]  /*10540*/  LDL R3, [R1+0x4] ;  /* 0x0000040001037983 */ /* 0x000ea20000100800 */
[----:B------:R-:W-:Y:S01]  /*10550*/  IMAD R0, R228, 0x8, R2 ;  /* 0x00000008e4007824 */ /* 0x000fe200078e0202 */
[----:B--2---:R-:W-:-:S04]  /*10560*/  SHF.L.U32 R3, R3, 0x1f, RZ ;  /* 0x0000001f03037819 */ /* 0x004fc800000006ff */
[----:B------:R0:W2:Y:S01]  /*10570*/  SYNCS.PHASECHK.TRANS64.TRYWAIT P2, [R0+URZ+0x34830], R3 ;  /* 0x03483003000075a7 */ /* 0x0000a2000804017f */
[----:B------:R-:W-:Y:S05]  /*10580*/  @!P0 BRA `(.L_x_6139) ;  /* 0x0000000000048947 */ /* 0x000fea0003800000 */
[----:B------:R-:W-:Y:S01]  /*10590*/  BPT.TRAP 0x1 ;  /* 0x000000040000795c */ /* 0x000fe20000300000 */
.L_x_6139:
[----:B------:R-:W3:Y:S01]  /*105a0*/  S2R R4, SR_TID.X ;  /* 0x0000000000047919 */ /* 0x000ee20000002100 */
[----:B------:R-:W-:Y:S01]  /*105b0*/  IMAD.MOV.U32 R87, RZ, RZ, RZ ;  /* 0x000000ffff577224 */ /* 0x000fe200078e00ff */
[----:B---3--:R-:W-:-:S04]  /*105c0*/  LOP3.LUT R4, R4, 0x7f, RZ, 0xc0, !PT ;  /* 0x0000007f04047812 */ /* 0x008fc800078ec0ff */
[----:B------:R-:W-:Y:S01]  /*105d0*/  ISETP.NE.AND P1, PT, R4, RZ, PT ;  /* 0x000000ff0400720c */ /* 0x000fe20003f25270 */
[----:B--2---:R-:W-:-:S12]  /*105e0*/  @P2 BRA `(.L_x_6140) ;  /* 0x0000000000082947 */ /* 0x004fd80003800000 */
[----:B------:R-:W2:Y:S02]  /*105f0*/  SYNCS.PHASECHK.TRANS64.TRYWAIT P2, [R0+URZ+0x34830], R3 ;  /* 0x03483003000075a7 */ /* 0x000ea4000804017f */
[----:B--2---:R-:W-:Y:S05]  /*10600*/  @!P2 BRA `(.L_x_6141) ;  /* 0x0000015800e8a947 */ /* 0x004fea0003800000 */
.L_x_6140:
[----:B------:R-:W-:Y:S05]  /*10610*/  WARPSYNC.ALL ;  /* 0x0000000000007948 */ /* 0x000fea0003800000 */
[----:B0-2---:R-:W-:Y:S01]  /*10620*/  VIADD R3, R2, 0x1e400 ;  /* 0x0001e40002037836 */ /* 0x005fe20000000000 */
[----:B------:R-:W-:Y:S01]  /*10630*/  R2UR UR56, R32 ;  /* 0x00000000203872ca */ /* 0x000fe200000e0000 */
[----:B------:R-:W-:Y:S01]  /*10640*/  IMAD.MOV.U32 R5, RZ, RZ, 0x40000040 ;  /* 0x40000040ff057424 */ /* 0x000fe200078e00ff */
[----:B------:R-:W-:Y:S01]  /*10650*/  WARPGROUP.ARRIVE ;  /* 0x00000000000079c5 */ /* 0x000fe20000000000 */
[----:B------:R-:W-:Y:S01]  /*10660*/  UMOV UR9, 0x40000040 ;  /* 0x4000004000097882 */ /* 0x000fe20000000000 */
[----:B------:R-:W-:Y:S01]  /*10670*/  SHF.R.U32.HI R3, RZ, 0x4, R3 ;  /* 0x00000004ff037819 */ /* 0x000fe20000011603 */
[----:B------:R-:W-:Y:S01]  /*10680*/  IMAD.MOV.U32 R11, RZ, RZ, 0x40000040 ;  /* 0x40000040ff0b7424 */ /* 0x000fe200078e00ff */
[----:B------:R-:W-:Y:S01]  /*10690*/  R2UR UR11, R5 ;  /* 0x00000000050b72ca */ /* 0x000fe200000e0000 */
[----:B------:R-:W-:Y:S01]  /*106a0*/  IMAD.MOV.U32 R13, RZ, RZ, 0x40000040 ;  /* 0x40000040ff0d7424 */ /* 0x000fe200078e00ff */
[----:B------:R-:W-:Y:S01]  /*106b0*/  LOP3.LUT R3, R3, 0x3fff, RZ, 0xc0, !PT ;  /* 0x00003fff03037812 */ /* 0x000fe200078ec0ff */
[----:B------:R-:W-:Y:S01]  /*106c0*/  IMAD.MOV.U32 R15, RZ, RZ, 0x40000040 ;  /* 0x40000040ff0f7424 */ /* 0x000fe200078e00ff */
[----:B------:R-:W-:Y:S01]  /*106d0*/  R2UR UR15, R11 ;  /* 0x000000000b0f72ca */ /* 0x000fe200000e0000 */
[----:B------:R-:W-:Y:S01]  /*106e0*/  IMAD.U32 R21, RZ, RZ, UR9 ;  /* 0x00000009ff157e24 */ /* 0x000fe2000f8e00ff */
[----:B------:R-:W-:Y:S01]  /*106f0*/  LOP3.LUT R4, R3, 0x10000, RZ, 0xfc, !PT ;  /* 0x0001000003047812 */ /* 0x000fe200078efcff */
[----:B------:R-:W-:Y:S01]  /*10700*/  ULOP3.LUT UR56, UR56, 0x10000, URZ, 0xfc, !UPT ;  /* 0x0001000038387892 */ /* 0x000fe2000f8efc3f */
[----:B------:R-:W-:Y:S01]  /*10710*/  MOV R8, UR37 ;  /* 0x0000002500087c02 */ /* 0x000fe20008000f00 */
[----:B------:R-:W-:Y:S01]  /*10720*/  UMOV UR37, UR9 ;  /* 0x0000000900257c82 */ /* 0x000fe20008000000 */
[----:B-1----:R-:W-:Y:S01]  /*10730*/  MOV R9, UR36 ;  /* 0x0000002400097c02 */ /* 0x002fe20008000f00 */
[----:B------:R0:W-:Y:S01]  /*10740*/  STL [R1+0x2c], R4 ;  /* 0x00002c0401007387 */ /* 0x0001e20000100800 */
[----:B------:R-:W-:Y:S01]  /*10750*/  UMOV UR13, UR37 ;  /* 0x00000025000d7c82 */ /* 0x000fe20008000000 */
[----:B------:R-:W-:Y:S01]  /*10760*/  R2UR UR23, R13 ;  /* 0x000000000d1772ca */ /* 0x000fe200000e0000 */
[----:B------:R-:W-:Y:S01]  /*10770*/  UMOV UR8, UR56 ;  /* 0x0000003800087c82 */ /* 0x000fe20008000000 */
[----:B------:R-:W-:Y:S01]  /*10780*/  UMOV UR21, UR37 ;  /* 0x0000002500157c82 */ /* 0x000fe20008000000 */
[----:B------:R-:W-:Y:S01]  /*10790*/  UMOV UR36, UR8 ;  /* 0x0000000800247c82 */ /* 0x000fe20008000000 */
[----:B------:R-:W-:Y:S01]  /*107a0*/  R2UR UR55, R15 ;  /* 0x000000000f3772ca */ /* 0x000fe200000e0000 */
[----:B------:R-:W-:Y:S01]  /*107b0*/  UMOV UR12, UR36 ;  /* 0x00000024000c7c82 */ /* 0x000fe20008000000 */
[----:B------:R-:W-:Y:S01]  /*107c0*/  UMOV UR20, UR36 ;  /* 0x0000002400147c82 */ /* 0x000fe20008000000 */
[----:B------:R-:W-:Y:S01]  /*107d0*/  UMOV UR52, UR36 ;  /* 0x0000002400347c82 */ /* 0x000fe20008000000 */
[----:B0-----:R-:W-:Y:S01]  /*107e0*/  IMAD R4, R228, 0xb00, R4 ;  /* 0x00000b00e4047824 */ /* 0x001fe200078e0204 */
[----:B------:R-:W-:Y:S01]  /*107f0*/  UMOV UR53, UR37 ;  /* 0x0000002500357c82 */ /* 0x000fe20008000000 */
[----:B------:R-:W-:Y:S01]  /*10800*/  R2UR UR35, R11 ;  /* 0x000000000b2372ca */ /* 0x000fe200000e0000 */
[----:B------:R-:W-:Y:S01]  /*10810*/  UMOV UR32, UR36 ;  /* 0x0000002400207c82 */ /* 0x000fe20008000000 */
[C---:B------:R-:W-:Y:S01]  /*10820*/  VIADD R10, R4.reuse, 0x80 ;  /* 0x00000080040a7836 */ /* 0x040fe20000000000 */
[C---:B------:R-:W-:Y:S01]  /*10830*/  R2UR UR10, R4.reuse ;  /* 0x00000000040a72ca */ /* 0x040fe200000e0000 */
[C---:B------:R-:W-:Y:S01]  /*10840*/  VIADD R12, R4.reuse, 0x100 ;  /* 0x00000100040c7836 */ /* 0x040fe20000000000 */
[----:B------:R-:W-:Y:S01]  /*10850*/  UMOV UR33, UR37 ;  /* 0x0000002500217c82 */ /* 0x000fe20008000000 */
[----:B------:R-:W-:Y:S01]  /*10860*/  VIADD R14, R4, 0x180 ;  /* 0x00000180040e7836 */ /* 0x000fe20000000000 */
[----:B------:R-:W-:Y:S01]  /*10870*/  R2UR UR14, R10 ;  /* 0x000000000a0e72ca */ /* 0x000fe200000e0000 */
[----:B------:R-:W-:Y:S01]  /*10880*/  VIADD R10, R4, 0x200 ;  /* 0x00000200040a7836 */ /* 0x000fe20000000000 */
[----:B------:R-:W-:Y:S01]  /*10890*/  R2UR UR22, R12 ;  /* 0x000000000c1672ca */ /* 0x000fe200000e0000 */
[----:B------:R-:W-:Y:S01]  /*108a0*/  VIADD R12, R4, 0x280 ;  /* 0x00000280040c7836 */ /* 0x000fe20000000000 */
[----:B------:R-:W-:Y:S01]  /*108b0*/  R2UR UR54, R14 ;  /* 0x000000000e3672ca */ /* 0x000fe200000e0000 */
[----:B------:R-:W-:Y:S01]  /*108c0*/  UMOV UR28, UR36 ;  /* 0x00000024001c7c82 */ /* 0x000fe20008000000 */
[----:B------:R-:W-:Y:S01]  /*108d0*/  R2UR UR34, R10 ;  /* 0x000000000a2272ca */ /* 0x000fe200000e0000 */
[----:B------:R-:W-:Y:S01]  /*108e0*/  UMOV UR29, UR37 ;  /* 0x00000025001d7c82 */ /* 0x000fe20008000000 */
[----:B------:R-:W-:Y:S01]  /*108f0*/  R2UR UR30, R12 ;  /* 0x000000000c1e72ca */ /* 0x000fe200000e0000 */
[----:B------:R-:W-:Y:S01]  /*10900*/  HGMMA.64x16x16.F32.BF16 R112, gdesc[UR8], RZ, !UPT, gsb0 ;  /* 0x00200000087079f0 */ /* 0x000fe2000c0018ff */
[----:B------:R-:W-:Y:S01]  /*10910*/  R2UR UR31, R13 ;  /* 0x000000000d1f72ca */ /* 0x000fe200000e0000 */
[C---:B------:R-:W-:Y:S01]  /*10920*/  VIADD R14, R4.reuse, 0x300 ;  /* 0x00000300040e7836 */ /* 0x040fe20000000000 */
[----:B------:R-:W-:Y:S01]  /*10930*/  R2UR UR47, R15 ;  /* 0x000000000f2f72ca */ /* 0x000fe200000e0000 */
[----:B------:R-:W-:Y:S01]  /*10940*/  UMOV UR44, UR36 ;  /* 0x00000024002c7c82 */ /* 0x000fe20008000000 */
[----:B------:R-:W-:Y:S01]  /*10950*/  UMOV UR45, UR37 ;  /* 0x00000025002d7c82 */ /* 0x000fe20008000000 */
[----:B------:R-:W-:Y:S01]  /*10960*/  VIADD R10, R4, 0x380 ;  /* 0x00000380040a7836 */ /* 0x000fe20000000000 */
[----:B------:R-:W-:Y:S01]  /*10970*/  R2UR UR46, R14 ;  /* 0x000000000e2e72ca */ /* 0x000fe200000e0000 */
[----:B------:R-:W-:Y:S01]  /*10980*/  UMOV UR24, UR36 ;  /* 0x0000002400187c82 */ /* 0x000fe20008000000 */
[----:B------:R-:W-:Y:S01]  /*10990*/  R2UR UR27, R11 ;  /* 0x000000000b1b72ca */ /* 0x000fe200000e0000 */
[----:B------:R-:W-:Y:S01]  /*109a0*/  UMOV UR25, UR37 ;  /* 0x0000002500197c82 */ /* 0x000fe20008000000 */
        /* <DEDUP_REMOVED lines=17> */
[----:B------:R-:W-:Y:S01]  /*10ac0*/  IMAD.MOV.U32 R11, RZ, RZ, 0x40000040 ;  /* 0x40000040ff0b7424 */ /* 0x000fe200078e00ff */
[----:B------:R-:W-:Y:S01]  /*10ad0*/  MOV R6, UR39 ;  /* 0x0000002700067c02 */ /* 0x000fe20008000f00 */
[----:B------:R-:W-:Y:S01]  /*10ae0*/  IMAD.U32 R20, RZ, RZ, UR8 ;  /* 0x00000008ff147e24 */ /* 0x000fe2000f8e00ff */
[----:B------:R-:W-:Y:S01]  /*10af0*/  MOV R7, UR38 ;  /* 0x0000002600077c02 */ /* 0x000fe20008000f00 */
[----:B------:R-:W-:Y:S01]  /*10b00*/  UIADD3 UR8, UR56, 0x2, URZ ;  /* 0x0000000238087890 */ /* 0x000fe2000fffe03f */
[----:B------:R-:W-:Y:S01]  /*10b10*/  R2UR UR38, R10 ;  /* 0x000000000a2672ca */ /* 0x000fe200000e0000 */
[----:B------:R-:W-:Y:S01]  /*10b20*/  UMOV UR37, 0x40000040 ;  /* 0x4000004000257882 */ /* 0x000fe20000000000 */
[----:B------:R-:W-:Y:S01]  /*10b30*/  R2UR UR39, R11 ;  /* 0x000000000b2772ca */ /* 0x000fe200000e0000 */
[C---:B------:R-:W-:Y:S01]  /*10b40*/  VIADD R14, R4.reuse, 0x82 ;  /* 0x00000082040e7836 */ /* 0x040fe20000000000 */
[----:B------:R0:W-:Y:S01]  /*10b50*/  STL.64 [R1+0x20], R20 ;  /* 0x0000201401007387 */ /* 0x0001e20000100a00 */
[----:B------:R-:W-:Y:S01]  /*10b60*/  IMAD.MOV.U32 R15, RZ, RZ, 0x40000040 ;  /* 0x40000040ff0f7424 */ /* 0x000fe200078e00ff */
[----:B------:R-:W-:Y:S01]  /*10b70*/  UMOV UR36, UR8 ;  /* 0x0000000800247c82 */ /* 0x000fe20008000000 */
        /* <DEDUP_REMOVED lines=9> */
[----:B------:R-:W1:Y:S01]  /*10c10*/  S2R R122, SR_TID.X ;  /* 0x00000000007a7919 */ /* 0x000e620000002100 */
[----:B------:R-:W-:Y:S01]  /*10c20*/  IMAD.MOV.U32 R13, RZ, RZ, 0x40000040 ;  /* 0x40000040ff0d7424 */ /* 0x000fe200078e00ff */
[----:B------:R-:W-:-:S02]  /*10c30*/  WARPGROUP.DEPBAR.LE gsb0, 0x0 ;  /* 0x00008000000079c5 */ /* 0x000fc40000010000 */
[----:B------:R-:W-:Y:S01]  /*10c40*/  WARPGROUP.ARRIVE ;  /* 0x00000000000079c5 */ /* 0x000fe20000000000 */
[----:B------:R-:W-:Y:S02]  /*10c50*/  VIADD R14, R4, 0x4 ;  /* 0x00000004040e7836 */ /* 0x000fe40000000000 */
[----:B------:R-:W-:Y:S02]  /*10c60*/  IMAD.MOV.U32 R15, RZ, RZ, 0x40000040 ;  /* 0x40000040ff0f7424 */ /* 0x000fe400078e00ff */
[----:B0-----:R-:W-:Y:S01]  /*10c70*/  IMAD.U32 R20, RZ, RZ, UR36 ;  /* 0x00000024ff147e24 */ /* 0x001fe2000f8e00ff */
[----:B------:R-:W-:Y:S01]  /*10c80*/  HGMMA.64x16x16.F32.BF16 R104, gdesc[UR12], RZ, !UPT, gsb0 ;  /* 0x002000000c6879f0 */ /* 0x000fe2000c0018ff */
[----:B------:R-:W-:Y:S01]  /*10c90*/  R2UR UR14, R10 ;  /* 0x000000000a0e72ca */ /* 0x000fe200000e0000 */
[----:B------:R-:W-:Y:S01]  /*10ca0*/  VIADD R10, R4, 0x282 ;  /* 0x00000282040a7836 */ /* 0x000fe20000000000 */
[----:B------:R-:W-:Y:S01]  /*10cb0*/  R2UR UR15, R11 ;  /* 0x000000000b0f72ca */ /* 0x000fe200000e0000 */
[----:B------:R-:W-:-:S02]  /*10cc0*/  IMAD.MOV.U32 R11, RZ, RZ, 0x40000040 ;  /* 0x40000040ff0b7424 */ /* 0x000fc400078e00ff */
[----:B------:R-:W-:Y:S02]  /*10cd0*/  IMAD.U32 R21, RZ, RZ, UR37 ;  /* 0x00000025ff157e24 */ /* 0x000fe4000f8e00ff */
[----:B------:R-:W-:-:S03]  /*10ce0*/  @!P1 VIADD R0, R0, 0x34840 ;  /* 0x0003484000009836 */ /* 0x000fc60000000000 */
[----:B------:R-:W-:Y:S01]  /*10cf0*/  STL.64 [R1+0x18], R20 ;  /* 0x0000181401007387 */ /* 0x000fe20000100a00 */
[----:B-1----:R-:W-:-:S05]  /*10d00*/  VIADD R122, R122, 0xffffff80 ;  /* 0xffffff807a7a7836 */ /* 0x002fca0000000000 */
[----:B------:R-:W-:-:S04]  /*10d10*/  SHF.R.S32.HI R121, RZ, 0x1f, R122 ;  /* 0x0000001fff797819 */ /* 0x000fc8000001147a */
[----:B------:R-:W-:-:S04]  /*10d20*/  LEA.HI R121, R121, R122, RZ, 0x7 ;  /* 0x0000007a79797211 */ /* 0x000fc800078f38ff */
[----:B------:R-:W-:-:S05]  /*10d30*/  LOP3.LUT R121, R121, 0xffffff80, RZ, 0xc0, !PT ;  /* 0xffffff8079797812 */ /* 0x000fca00078ec0ff */
[----:B------:R-:W-:-:S05]  /*10d40*/  IMAD.IADD R121, R122, 0x1, -R121 ;  /* 0x000000017a797824 */ /* 0x000fca00078e0a79 */
[----:B------:R-:W-:-:S04]  /*10d50*/  SHF.R.S32.HI R5, RZ, 0x1f, R121 ;  /* 0x0000001fff057819 */ /* 0x000fc80000011479 */
[----:B------:R-:W-:Y:S01]  /*10d60*/  LEA.HI R5, R5, R121, RZ, 0x2 ;  /* 0x0000007905057211 */ /* 0x000fe200078f10ff */
[----:B------:R-:W-:Y:S02]  /*10d70*/  WARPGROUP.DEPBAR.LE gsb0, 0x0 ;  /* 0x00008000000079c5 */ /* 0x000fe40000010000 */
[----:B------:R-:W-:Y:S01]  /*10d80*/  WARPGROUP.ARRIVE ;  /* 0x00000000000079c5 */ /* 0x000fe20000000000 */
[----:B------:R-:W-:-:S05]  /*10d90*/  LOP3.LUT R5, R5, 0x7ffffffc, RZ, 0xc0, !PT ;  /* 0x7ffffffc05057812 */ /* 0x000fca00078ec0ff */
[----:B------:R-:W-:Y:S01]  /*10da0*/  HGMMA.64x16x16.F32.BF16 R96, gdesc[UR20], RZ, !UPT, gsb0 ;  /* 0x00200000146079f0 */ /* 0x000fe2000c0018ff */
[----:B------:R-:W-:Y:S01]  /*10db0*/  R2UR UR22, R12 ;  /* 0x000000000c1672ca */ /* 0x000fe200000e0000 */
[----:B------:R-:W-:Y:S01]  /*10dc0*/  VIADD R12, R4, 0x302 ;  /* 0x00000302040c7836 */ /* 0x000fe20000000000 */
[----:B------:R-:W-:Y:S01]  /*10dd0*/  R2UR UR23, R13 ;  /* 0x000000000d1772ca */ /* 0x000fe200000e0000 */
[----:B------:R-:W-:Y:S02]  /*10de0*/  IMAD.MOV.U32 R13, RZ, RZ, 0x40000040 ;  /* 0x40000040ff0d7424 */ /* 0x000fe400078e00ff */
[----:B------:R-:W-:Y:S01]  /*10df0*/  IMAD.IADD R5, R121, 0x1, -R5 ;  /* 0x0000000179057824 */ /* 0x000fe200078e0a05 */
[----:B------:R-:W-:Y:S02]  /*10e00*/  WARPGROUP.DEPBAR.LE gsb0, 0x0 ;  /* 0x00008000000079c5 */ /* 0x000fe40000010000 */
[----:B------:R-:W-:-:S06]  /*10e10*/  WARPGROUP.ARRIVE ;  /* 0x00000000000079c5 */ /* 0x000fcc0000000000 */
[----:B------:R-:W-:Y:S01]  /*10e20*/  HGMMA.64x16x16.F32.BF16 R88, gdesc[UR52], RZ, !UPT, gsb0 ;  /* 0x00200000345879f0 */ /* 0x000fe2000c0018ff */
[----:B------:R-:W-:Y:S01]  /*10e30*/  R2UR UR54, R14 ;  /* 0x000000000e3672ca */ /* 0x000fe200000e0000 */
[----:B------:R-:W-:Y:S01]  /*10e40*/  UMOV UR53, 0x40000040 ;  /* 0x4000004000357882 */ /* 0x000fe20000000000 */
[----:B------:R-:W-:Y:S01]  /*10e50*/  R2UR UR55, R15 ;  /* 0x000000000f3772ca */ /* 0x000fe200000e0000 */
[----:B------:R-:W-:Y:S02]  /*10e60*/  WARPGROUP.DEPBAR.LE gsb0, 0x0 ;  /* 0x00008000000079c5 */ /* 0x000fe40000010000 */
[----:B------:R-:W-:-:S06]  /*10e70*/  WARPGROUP.ARRIVE ;  /* 0x00000000000079c5 */ /* 0x000fcc0000000000 */
[----:B------:R-:W-:Y:S01]  /*10e80*/  HGMMA.64x16x16.F32.BF16 R72, gdesc[UR32], RZ, !UPT, gsb0 ;  /* 0x00200000204879f0 */ /* 0x000fe2000c0018ff */
        /* <DEDUP_REMOVED lines=48> */
[----:B------:R-:W-:Y:S01]  /*11190*/  IMAD.U32 R13, RZ, RZ, UR53 ;  /* 0x00000035ff0d7e24 */ /* 0x000fe2000f8e00ff */
        /* <DEDUP_REMOVED lines=28> */
[----:B------:R-:W-:Y:S01]  /*11360*/  IMAD.MOV.U32 R7, RZ, RZ, 0x40000040 ;  /* 0x40000040ff077424 */ /* 0x000fe200078e00ff */
[----:B------:R-:W-:Y:S01]  /*11370*/  R2UR UR36, R9 ;  /* 0x00000000092472ca */ /* 0x000fe200000e0000 */
[----:B------:R-:W-:Y:S01]  /*11380*/  IMAD.MOV.U32 R9, RZ, RZ, 0x40000040 ;  /* 0x40000040ff097424 */ /* 0x000fe200078e00ff */
[----:B------:R-:W-:-:S02]  /*11390*/  WARPGROUP.DEPBAR.LE gsb0, 0x0 ;  /* 0x00008000000079c5 */ /* 0x000fc40000010000 */
        /* <DEDUP_REMOVED lines=9> */
[----:B------:R-:W-:Y:S02]  /*11430*/  UMOV UR49, 0x40000040 ;  /* 0x4000004000317882 */ /* 0x000fe40000000000 */
        /* <DEDUP_REMOVED lines=188> */
[----:B------:R-:W-:Y:S01]  /*12000*/  UMOV UR45, 0x40000040 ;  /* 0x40000040002d7882 */ /* 0x000fe20000000000 */
[----:B------:R-:W-:Y:S02]  /*12010*/  VIADD R6, R4, 0x600 ;  /* 0x0000060004067836 */ /* 0x000fe40000000000 */
[----:B------:R-:W-:Y:S02]  /*12020*/  IMAD.MOV.U32 R7, RZ, RZ, 0x40000040 ;  /* 0x40000040ff077424 */ /* 0x000fe400078e00ff */
[----:B------:R-:W-:Y:S01]  /*12030*/  IMAD.U32 R237, RZ, RZ, UR45 ;  /* 0x0000002dffed7e24 */ /* 0x000fe2000f8e00ff */
        /* <DEDUP_REMOVED lines=16> */
[----:B------:R-:W-:Y:S01]  /*12140*/  IMAD.U32 R236, RZ, RZ, UR44 ;  /* 0x0000002cffec7e24 */ /* 0x000fe2000f8e00ff */
        /* <DEDUP_REMOVED lines=93> */
[----:B------:R-:W-:Y:S02]  /*12720*/  UMOV UR17, UR41 ;  /* 0x0000002900117c82 */ /* 0x000fe40008000000 */
[----:B------:R-:W-:Y:S02]  /*12730*/  WARPGROUP.DEPBAR.LE gsb0, 0x0 ;  /* 0x00008000000079c5 */ /* 0x000fe40000010000 */
        /* <DEDUP_REMOVED lines=10> */
[----:B------:R-:W-:Y:S01]  /*127e0*/  UIADD3 UR4, UR56, 0x402, URZ ;  /* 0x0000040238047890 */ /* 0x000fe2000fffe03f */
[----:B------:R-:W-:Y:S01]  /*127f0*/  R2UR UR6, R6 ;  /* 0x00000000060672ca */ /* 0x000fe200000e0000 */
[----:B------:R-:W-:Y:S01]  /*12800*/  UMOV UR5, UR41 ;  /* 0x0000002900057c82 */ /* 0x000fe20008000000 */
[----:B------:R-:W-:Y:S01]  /*12810*/  R2UR UR7, R7 ;  /* 0x00000000070772ca */ /* 0x000fe200000e0000 */
[----:B------:R-:W-:Y:S02]  /*12820*/  VIADD R6, R4, 0x682 ;  /* 0x0000068204067836 */ /* 0x000fe40000000000 */
[----:B------:R-:W-:Y:S01]  /*12830*/  IMAD.MOV.U32 R7, RZ, RZ, 0x40000040 ;  /* 0x40000040ff077424 */ /* 0x000fe200078e00ff */
[----:B------:R-:W-:Y:S02]  /*12840*/  UMOV UR40, UR4 ;  /* 0x0000000400287c82 */ /* 0x000fe40008000000 */
[----:B------:R-:W-:Y:S01]  /*12850*/  UMOV UR4, UR40 ;  /* 0x0000002800047c82 */ /* 0x000fe20008000000 */
[----:B------:R-:W-:Y:S01]  /*12860*/  R2UR UR18, R6 ;  /* 0x00000000061272ca */ /* 0x000fe200000e0000 */
[----:B------:R-:W-:Y:S01]  /*12870*/  UMOV UR16, UR40 ;  /* 0x0000002800107c82 */ /* 0x000fe20008000000 */
[----:B------:R-:W-:Y:S01]  /*12880*/  R2UR UR19, R7 ;  /* 0x00000000071372ca */ /* 0x000fe200000e0000 */
[----:B------:R-:W-:Y:S01]  /*12890*/  VIADD R6, R4, 0x782 ;  /* 0x0000078204067836 */ /* 0x000fe20000000000 */
[----:B------:R-:W-:Y:S01]  /*128a0*/  UMOV UR20, UR40 ;  /* 0x0000002800147c82 */ /* 0x000fe20008000000 */
[----:B------:R-:W-:Y:S01]  /*128b0*/  IMAD.MOV.U32 R7, RZ, RZ, 0x40000040 ;  /* 0x40000040ff077424 */ /* 0x000fe200078e00ff */
[----:B------:R-:W-:Y:S01]  /*128c0*/  UMOV UR32, UR40 ;  /* 0x0000002800207c82 */ /* 0x000fe20008000000 */
[----:B------:R-:W-:Y:S01]  /*128d0*/  IMAD.U32 R234, RZ, RZ, UR40 ;  /* 0x00000028ffea7e24 */ /* 0x000fe2000f8e00ff */
        /* <DEDUP_REMOVED lines=170> */
[----:B------:R-:W-:Y:S01]  /*13380*/  UIADD3 UR20, UR56, 0x406, URZ ;  /* 0x0000040638147890 */ /* 0x000fe2000fffe03f */
[----:B------:R-:W-:Y:S01]  /*13390*/  R2UR UR23, R9 ;  /* 0x00000000091772ca */ /* 0x000fe200000e0000 */
[----:B------:R-:W-:Y:S01]  /*133a0*/  UMOV UR21, 0x40000040 ;  /* 0x4000004000157882 */ /* 0x000fe20000000000 */
[----:B------:R-:W-:Y:S02]  /*133b0*/  WARPGROUP.DEPBAR.LE gsb0, 0x0 ;  /* 0x00008000000079c5 */ /* 0x000fe40000010000 */
[----:B------:R-:W-:-:S06]  /*133c0*/  WARPGROUP.ARRIVE ;  /* 0x00000000000079c5 */ /* 0x000fcc0000000000 */
[----:B------:R-:W-:Y:S03]  /*133d0*/  HGMMA.64x16x16.F32.BF16 R56, gdesc[UR24], R56, gsb0 ;  /* 0x00200000183879f0 */ /* 0x000fe60008001838 */
        /* <DEDUP_REMOVED lines=24> */
[----:B------:R-:W-:Y:S01]  /*13560*/  WARPGROUP.ARRIVE ;  /* 0x00000000000079c5 */ /* 0x000fe20000000000 */
[----:B------:R-:W-:Y:S01]  /*13570*/  FMUL.FTZ R15, R112, UR6 ;  /* 0x00000006700f7c20 */ /* 0x000fe20008410000 */
[----:B0-----:R-:W-:Y:S01]  /*13580*/  FMUL.FTZ R13, R113, UR6 ;  /* 0x00000006710d7c20 */ /* 0x001fe20008410000 */
[----:B------:R-:W-:Y:S01]  /*13590*/  FMUL.FTZ R12, R117, UR6 ;  /* 0x00000006750c7c20 */ /* 0x000fe20008410000 */
[----:B------:R-:W-:Y:S01]  /*135a0*/  FMUL.FTZ R112, R119, UR6 ;  /* 0x0000000677707c20 */ /* 0x000fe20008410000 */
[----:B------:R-:W-:-:S04]  /*135b0*/  FMUL.FTZ R14, R116, UR6 ;  /* 0x00000006740e7c20 */ /* 0x000fc80008410000 */
[----:B------:R-:W-:Y:S01]  /*135c0*/  HGMMA.64x16x16.F32.BF16 R104, gdesc[UR20], R104, gsb0 ;  /* 0x00200000146879f0 */ /* 0x000fe20008001868 */
[----:B------:R-:W-:Y:S01]  /*135d0*/  R2UR UR22, R6 ;  /* 0x00000000061672ca */ /* 0x000fe200000e0000 */
[----:B------:R-:W-:Y:S01]  /*135e0*/  VIADD R6, R4, 0x706 ;  /* 0x0000070604067836 */ /* 0x000fe20000000000 */
[----:B------:R-:W-:Y:S01]  /*135f0*/  R2UR UR23, R7 ;  /* 0x00000000071772ca */ /* 0x000fe200000e0000 */
[----:B------:R-:W-:Y:S01]  /*13600*/  IMAD.MOV.U32 R7, RZ, RZ, 0x40000040 ;  /* 0x40000040ff077424 */ /* 0x000fe200078e00ff */
[----:B------:R-:W0:Y:S01]  /*13610*/  MUFU.TANH R13, R13 ;  /* 0x0000000d000d7308 */ /* 0x000e220000002400 */
[----:B------:R-:W-:Y:S01]  /*13620*/  FMUL.FTZ R120, R114, UR6 ;  /* 0x0000000672787c20 */ /* 0x000fe20008410000 */
[----:B------:R-:W-:Y:S01]  /*13630*/  FMUL.FTZ R113, R115, UR6 ;  /* 0x0000000673717c20 */ /* 0x000fe20008410000 */
[----:B------:R-:W-:-:S05]  /*13640*/  FMUL.FTZ R114, R118, UR6 ;  /* 0x0000000676727c20 */ /* 0x000fca0008410000 */
[----:B------:R-:W-:Y:S08]  /*13650*/  MUFU.TANH R12, R12 ;  /* 0x0000000c000c7308 */ /* 0x000ff00000002400 */
[----:B------:R-:W1:Y:S08]  /*13660*/  MUFU.TANH R112, R112 ;  /* 0x0000007000707308 */ /* 0x000e700000002400 */
[----:B------:R-:W2:Y:S08]  /*13670*/  MUFU.TANH R15, R15 ;  /* 0x0000000f000f7308 */ /* 0x000eb00000002400 */
        /* <DEDUP_REMOVED lines=10> */
[----:B------:R-:W-:Y:S01]  /*13720*/  R2UR UR22, R6 ;  /* 0x00000000061672ca */ /* 0x000fe200000e0000 */
[----:B------:R-:W-:Y:S01]  /*13730*/  VIADD R6, R4, 0x786 ;  /* 0x0000078604067836 */ /* 0x000fe20000000000 */
[----:B------:R-:W-:Y:S01]  /*13740*/  R2UR UR23, R7 ;  /* 0x00000000071772ca */ /* 0x000fe200000e0000 */
[----:B------:R-:W-:-:S02]  /*13750*/  IMAD.MOV.U32 R7, RZ, RZ, 0x40000040 ;  /* 0x40000040ff077424 */ /* 0x000fc400078e00ff */
[----:B------:R-:W-:Y:S01]  /*13760*/  FMUL.FTZ R106, R106, UR6 ;  /* 0x000000066a6a7c20 */ /* 0x000fe20008410000 */
[----:B------:R-:W3:Y:S01]  /*13770*/  MUFU.TANH R10, R10 ;  /* 0x0000000a000a7308 */ /* 0x000ee20000002400 */
[----:B------:R-:W-:Y:S01]  /*13780*/  FMUL.FTZ R105, R107, UR6 ;  /* 0x000000066b697c20 */ /* 0x000fe20008410000 */
[----:B------:R-:W-:Y:S01]  /*13790*/  FMUL.FTZ R107, R110, UR6 ;  /* 0x000000066e6b7c20 */ /* 0x000fe20008410000 */
[----:B------:R-:W-:-:S05]  /*137a0*/  FMUL.FTZ R104, R111, UR6 ;  /* 0x000000066f687c20 */ /* 0x000fca0008410000 */
[----:B------:R-:W4:Y:S08]  /*137b0*/  MUFU.TANH R20, R20 ;  /* 0x0000001400147308 */ /* 0x000f300000002400 */
[----:B------:R-:W4:Y:S08]  /*137c0*/  MUFU.TANH R114, R114 ;  /* 0x0000007200727308 */ /* 0x000f300000002400 */
[----:B------:R-:W4:Y:S08]  /*137d0*/  MUFU.TANH R11, R11 ;  /* 0x0000000b000b7308 */ /* 0x000f300000002400 */
[----:B------:R-:W4:Y:S08]  /*137e0*/  MUFU.TANH R82, R82 ;  /* 0x0000005200527308 */ /* 0x000f300000002400 */
[----:B------:R-:W4:Y:S01]  /*137f0*/  MUFU.TANH R106, R106 ;  /* 0x0000006a006a7308 */ /* 0x000f220000002400 */
[----:B------:R-:W-:-:S02]  /*13800*/  WARPGROUP.DEPBAR.LE gsb0, 0x0 ;  /* 0x00008000000079c5 */ /* 0x000fc40000010000 */
[----:B------:R-:W-:Y:S01]  /*13810*/  WARPGROUP.ARRIVE ;  /* 0x00000000000079c5 */ /* 0x000fe20000000000 */
[----:B------:R-:W-:Y:S01]  /*13820*/  FMUL.FTZ R9, R97, UR6 ;  /* 0x0000000661097c20 */ /* 0x000fe20008410000 */
[----:B------:R-:W-:Y:S01]  /*13830*/  FMUL.FTZ R97, R98, UR6 ;  /* 0x0000000662617c20 */ /* 0x000fe20008410000 */
[----:B------:R-:W-:Y:S02]  /*13840*/  IMAD.MOV.U32 R98, RZ, RZ, -0x2 ;  /* 0xfffffffeff627424 */ /* 0x000fe400078e00ff */
[----:B------:R-:W-:Y:S01]  /*13850*/  FMUL.FTZ R81, R100, UR6 ;  /* 0x0000000664517c20 */ /* 0x000fe20008410000 */
[----:B------:R-:W-:Y:S01]  /*13860*/  FMUL.FTZ R86, R103, UR6 ;  /* 0x0000000667567c20 */ /* 0x000fe20008410000 */
[----:B------:R-:W-:Y:S01]  /*13870*/  HGMMA.64x16x16.F32.BF16 R88, gdesc[UR20], R88, gsb0 ;  /* 0x00200000145879f0 */ /* 0x000fe20008001858 */
[----:B------:R-:W-:Y:S01]  /*13880*/  R2UR UR22, R6 ;  /* 0x00000000061672ca */ /* 0x000fe200000e0000 */
[----:B------:R-:W-:Y:S01]  /*13890*/  VIADD R6, R4, 0x806 ;  /* 0x0000080604067836 */ /* 0x000fe20000000000 */
[----:B------:R-:W-:Y:S01]  /*138a0*/  R2UR UR23, R7 ;  /* 0x00000000071772ca */ /* 0x000fe200000e0000 */
[----:B------:R-:W-:-:S02]  /*138b0*/  IMAD.MOV.U32 R7, RZ, RZ, 0x40000040 ;  /* 0x40000040ff077424 */ /* 0x000fc400078e00ff */
[----:B------:R-:W-:Y:S01]  /*138c0*/  FMUL.FTZ R21, R96, UR6 ;  /* 0x0000000660157c20 */ /* 0x000fe20008410000 */
[----:B------:R-:W-:Y:S01]  /*138d0*/  IMAD R5, R5, R98, 0xb0 ;  /* 0x000000b005057424 */ /* 0x000fe200078e0262 */
[----:B------:R-:W4:Y:S01]  /*138e0*/  MUFU.TANH R105, R105 ;  /* 0x0000006900697308 */ /* 0x000f220000002400 */
[----:B------:R-:W-:Y:S01]  /*138f0*/  FMUL.FTZ R85, R99, UR6 ;  /* 0x0000000663557c20 */ /* 0x000fe20008410000 */
[----:B------:R-:W-:Y:S01]  /*13900*/  FMUL.FTZ R3, R101, UR6 ;  /* 0x0000000665037c20 */ /* 0x000fe20008410000 */
[----:B------:R-:W-:Y:S02]  /*13910*/  IMAD.IADD R5, R5, 0x1, R160 ;  /* 0x0000000105057824 */ /* 0x000fe400078e02a0 */
[----:B------:R-:W-:-:S03]  /*13920*/  FMUL.FTZ R96, R102, UR6 ;  /* 0x0000000666607c20 */ /* 0x000fc60008410000 */
        /* <DEDUP_REMOVED lines=8> */
[----:B------:R-:W-:-:S03]  /*139b0*/  FMUL.FTZ R83, R88, UR6 ;  /* 0x0000000658537c20 */ /* 0x000fc60008410000 */
[----:B------:R-:W4:Y:S01]  /*139c0*/  MUFU.TANH R97, R97 ;  /* 0x0000006100617308 */ /* 0x000f220000002400 */
[----:B------:R-:W-:Y:S01]  /*139d0*/  FMUL.FTZ R8, R89, UR6 ;  /* 0x0000000659087c20 */ /* 0x000fe20008410000 */
[----:B------:R-:W-:Y:S01]  /*139e0*/  FMUL.FTZ R90, R90, UR6 ;  /* 0x000000065a5a7c20 */ /* 0x000fe20008410000 */
[----:B------:R-:W-:Y:S01]  /*139f0*/  HGMMA.64x16x16.F32.BF16 R72, gdesc[UR20], R72, gsb0 ;  /* 0x00200000144879f0 */ /* 0x000fe20008001848 */
[----:B------:R-:W-:Y:S01]  /*13a00*/  R2UR UR22, R6 ;  /* 0x00000000061672ca */ /* 0x000fe200000e0000 */
[----:B------:R-:W-:Y:S01]  /*13a10*/  VIADD R6, R4, 0x886 ;  /* 0x0000088604067836 */ /* 0x000fe20000000000 */
[----:B------:R-:W-:Y:S01]  /*13a20*/  R2UR UR23, R7 ;  /* 0x00000000071772ca */ /* 0x000fe200000e0000 */
[----:B------:R-:W-:Y:S01]  /*13a30*/  IMAD.MOV.U32 R7, RZ, RZ, 0x40000040 ;  /* 0x40000040ff077424 */ /* 0x000fe200078e00ff */
[----:B------:R-:W4:Y:S01]  /*13a40*/  MUFU.TANH R3, R3 ;  /* 0x0000000300037308 */ /* 0x000f220000002400 */
[----:B------:R-:W-:Y:S01]  /*13a50*/  FMUL.FTZ R84, R93, UR6 ;  /* 0x000000065d547c20 */ /* 0x000fe20008410000 */
[----:B------:R-:W-:Y:S01]  /*13a60*/  FMUL.FTZ R88, R91, UR6 ;  /* 0x000000065b587c20 */ /* 0x000fe20008410000 */
[----:B------:R-:W-:Y:S01]  /*13a70*/  FMUL.FTZ R93, R94, UR6 ;  /* 0x000000065e5d7c20 */ /* 0x000fe20008410000 */
[----:B------:R-:W-:-:S04]  /*13a80*/  FMUL.FTZ R91, R95, UR6 ;  /* 0x000000065f5b7c20 */ /* 0x000fc80008410000 */
[----:B------:R-:W4:Y:S08]  /*13a90*/  MUFU.TANH R85, R85 ;  /* 0x0000005500557308 */ /* 0x000f300000002400 */
[----:B------:R-:W4:Y:S08]  /*13aa0*/  MUFU.TANH R83, R83 ;  /* 0x0000005300537308 */ /* 0x000f300000002400 */
[----:B------:R-:W4:Y:S08]  /*13ab0*/  MUFU.TANH R96, R96 ;  /* 0x0000006000607308 */ /* 0x000f300000002400 */
[----:B------:R-:W4:Y:S08]  /*13ac0*/  MUFU.TANH R8, R8 ;  /* 0x0000000800087308 */ /* 0x000f300000002400 */
[----:B------:R-:W4:Y:S01]  /*13ad0*/  MUFU.TANH R86, R86 ;  /* 0x0000005600567308 */ /* 0x000f220000002400 */
[----:B------:R-:W-:-:S02]  /*13ae0*/  WARPGROUP.DEPBAR.LE gsb0, 0x0 ;  /* 0x00008000000079c5 */ /* 0x000fc40000010000 */
[----:B------:R-:W-:Y:S01]  /*13af0*/  WARPGROUP.ARRIVE ;  /* 0x00000000000079c5 */ /* 0x000fe20000000000 */
[----:B------:R-:W-:-:S04]  /*13b00*/  FMUL.FTZ R92, R75, UR6 ;  /* 0x000000064b5c7c20 */ /* 0x000fc80008410000 */
[----:B------:R-:W4:Y:S01]  /*13b10*/  MUFU.TANH R80, R80 ;  /* 0x0000005000507308 */ /* 0x000f220000002400 */
[----:B------:R-:W-:Y:S01]  /*13b20*/  FMUL.FTZ R89, R72, UR6 ;  /* 0x0000000648597c20 */ /* 0x000fe20008410000 */
        /* <DEDUP_REMOVED lines=43> */
[----:B------:R-:W-:Y:S01]  /*13de0*/  FMUL.FTZ R57, R60, UR6 ;  /* 0x000000063c397c20 */ /* 0x000fe20008410000 */
[----:B------:R-:W-:Y:S01]  /*13df0*/  FMUL.FTZ R60, R63, UR6 ;  /* 0x000000063f3c7c20 */ /* 0x000fe20008410000 */
[----:B------:R-:W4:Y:S01]  /*13e00*/  MUFU.TANH R65, R65 ;  /* 0x0000004100417308 */ /* 0x000f220000002400 */
[----:B------:R-:W-:Y:S01]  /*13e10*/  HGMMA.64x16x16.F32.BF16 R48, gdesc[UR20], R48, gsb0 ;  /* 0x00200000143079f0 */ /* 0x000fe20008001830 */
[----:B------:R-:W-:Y:S01]  /*13e20*/  R2UR UR22, R6 ;  /* 0x00000000061672ca */ /* 0x000fe200000e0000 */
[----:B------:R-:W-:Y:S01]  /*13e30*/  VIADD R6, R4, 0xa06 ;  /* 0x00000a0604067836 */ /* 0x000fe20000000000 */
[----:B------:R-:W-:Y:S01]  /*13e40*/  R2UR UR23, R7 ;  /* 0x00000000071772ca */ /* 0x000fe200000e0000 */
[----:B------:R-:W-:-:S02]  /*13e50*/  IMAD.MOV.U32 R7, RZ, RZ, 0x40000040 ;  /* 0x40000040ff077424 */ /* 0x000fc400078e00ff */
[----:B------:R-:W-:Y:S01]  /*13e60*/  FMUL.FTZ R58, R58, UR6 ;  /* 0x000000063a3a7c20 */ /* 0x000fe20008410000 */
[----:B------:R-:W-:Y:S01]  /*13e70*/  VIADD R4, R4, 0xa86 ;  /* 0x00000a8604047836 */ /* 0x000fe20000000000 */
[----:B------:R-:W-:Y:S01]  /*13e80*/  R2UR UR10, R6 ;  /* 0x00000000060a72ca */ /* 0x000fe200000e0000 */
[----:B------:R-:W-:Y:S01]  /*13e90*/  FMUL.FTZ R6, R61, UR6 ;  /* 0x000000063d067c20 */ /* 0x000fe20008410000 */
[----:B------:R-:W-:Y:S01]  /*13ea0*/  R2UR UR11, R7 ;  /* 0x00000000070b72ca */ /* 0x000fe200000e0000 */
[----:B------:R-:W4:Y:S01]  /*13eb0*/  MUFU.TANH R76, R76 ;  /* 0x0000004c004c7308 */ /* 0x000f220000002400 */
[----:B------:R-:W-:Y:S01]  /*13ec0*/  FMUL.FTZ R71, R59, UR6 ;  /* 0x000000063b477c20 */ /* 0x000fe20008410000 */
[----:B------:R-:W-:-:S06]  /*13ed0*/  FMUL.FTZ R62, R62, UR6 ;  /* 0x000000063e3e7c20 */ /* 0x000fcc0008410000 */
        /* <DEDUP_REMOVED lines=13> */
[----:B------:R-:W-:Y:S01]  /*13fb0*/  R2UR UR22, R4 ;  /* 0x00000000041672ca */ /* 0x000fe200000e0000 */
[----:B------:R-:W-:Y:S01]  /*13fc0*/  FMUL.FTZ R53, R53, UR6 ;  /* 0x0000000635357c20 */ /* 0x000fe20008410000 */
[----:B------:R-:W-:Y:S01]  /*13fd0*/  FMUL.FTZ R48, R48, UR6 ;  /* 0x0000000630307c20 */ /* 0x000fe20008410000 */
[----:B------:R-:W-:Y:S01]  /*13fe0*/  FMUL.FTZ R55, R55, UR6 ;  /* 0x0000000637377c20 */ /* 0x000fe20008410000 */
[----:B------:R-:W-:-:S02]  /*13ff0*/  FMUL.FTZ R59, R52, UR6 ;  /* 0x00000006343b7c20 */ /* 0x000fc40008410000 */
[----:B------:R-:W4:Y:S08]  /*14000*/  MUFU.TANH R70, R70 ;  /* 0x0000004600467308 */ /* 0x000f300000002400 */
[----:B------:R-:W4:Y:S08]  /*14010*/  MUFU.TANH R56, R56 ;  /* 0x0000003800387308 */ /* 0x000f300000002400 */
[----:B------:R-:W4:Y:S08]  /*14020*/  MUFU.TANH R68, R68 ;  /* 0x0000004400447308 */ /* 0x000f300000002400 */
[----:B------:R-:W4:Y:S08]  /*14030*/  MUFU.TANH R57, R57 ;  /* 0x0000003900397308 */ /* 0x000f300000002400 */
[----:B------:R-:W4:Y:S08]  /*14040*/  MUFU.TANH R58, R58 ;  /* 0x0000003a003a7308 */ /* 0x000f300000002400 */
[----:B------:R-:W4:Y:S01]  /*14050*/  MUFU.TANH R6, R6 ;  /* 0x0000000600067308 */ /* 0x000f220000002400 */
[----:B------:R-:W-:-:S02]  /*14060*/  WARPGROUP.DEPBAR.LE gsb0, 0x0 ;  /* 0x00008000000079c5 */ /* 0x000fc40000010000 */
[----:B------:R-:W-:Y:S01]  /*14070*/  WARPGROUP.ARRIVE ;  /* 0x00000000000079c5 */ /* 0x000fe20000000000 */
[----:B0-----:R-:W-:Y:S01]  /*14080*/  FMUL.FTZ R49, R45, UR6 ;  /* 0x000000062d317c20 */ /* 0x001fe20008410000 */
[----:B------:R-:W-:Y:S01]  /*14090*/  FMUL.FTZ R161, R41, UR6 ;  /* 0x0000000629a17c20 */ /* 0x000fe20008410000 */
[----:B------:R-:W-:Y:S01]  /*140a0*/  FMUL.FTZ R99, R47, UR6 ;  /* 0x000000062f637c20 */ /* 0x000fe20008410000 */
[----:B------:R-:W-:Y:S01]  /*140b0*/  FMUL.FTZ R159, R40, UR6 ;  /* 0x00000006289f7c20 */ /* 0x000fe20008410000 */
[----:B------:R-:W-:Y:S01]  /*140c0*/  FMUL.FTZ R61, R42, UR6 ;  /* 0x000000062a3d7c20 */ /* 0x000fe20008410000 */
[----:B------:R-:W-:Y:S01]  /*140d0*/  HGMMA.64x16x16.F32.BF16 R32, gdesc[UR8], R32, gsb0 ;  /* 0x00200000082079f0 */ /* 0x000fe20008001820 */
[----:B------:R0:W-:Y:S01]  /*140e0*/  MUFU.TANH R40, R7 ;  /* 0x0000000700287308 */ /* 0x0001e20000002400 */
[----:B------:R-:W-:Y:S01]  /*140f0*/  FMUL.FTZ R98, R46, UR6 ;  /* 0x000000062e627c20 */ /* 0x000fe20008410000 */
[----:B------:R-:W-:Y:S01]  /*14100*/  FMUL.FTZ R43, R43, UR6 ;  /* 0x000000062b2b7c20 */ /* 0x000fe20008410000 */
[----:B------:R-:W-:-:S05]  /*14110*/  FMUL.FTZ R163, R44, UR6 ;  /* 0x000000062ca37c20 */ /* 0x000fca0008410000 */
[----:B------:R0:W-:Y:S08]  /*14120*/  MUFU.TANH R42, R51 ;  /* 0x00000033002a7308 */ /* 0x0001f00000002400 */
[----:B------:R-:W-:Y:S08]  /*14130*/  MUFU.TANH R165, R49 ;  /* 0x0000003100a57308 */ /* 0x000ff00000002400 */
[----:B------:R-:W-:Y:S08]  /*14140*/  MUFU.TANH R44, R53 ;  /* 0x00000035002c7308 */ /* 0x000ff00000002400 */
[----:B------:R-:W0:Y:S08]  /*14150*/  MUFU.TANH R71, R71 ;  /* 0x0000004700477308 */ /* 0x000e300000002400 */
[----:B------:R-:W0:Y:S08]  /*14160*/  MUFU.TANH R48, R48 ;  /* 0x0000003000307308 */ /* 0x000e300000002400 */
[----:B------:R-:W0:Y:S01]  /*14170*/  MUFU.TANH R62, R62 ;  /* 0x0000003e003e7308 */ /* 0x000e220000002400 */
[----:B------:R-:W-:-:S02]  /*14180*/  WARPGROUP.DEPBAR.LE gsb0, 0x0 ;  /* 0x00008000000079c5 */ /* 0x000fc40000010000 */
[----:B------:R-:W-:Y:S01]  /*14190*/  FMUL.FTZ R100, R32, UR6 ;  /* 0x0000000620647c20 */ /* 0x000fe20008410000 */
[----:B------:R-:W-:Y:S02]  /*141a0*/  IMAD R32, R162, -0xb0, R5 ;  /* 0xffffff50a2207824 */ /* 0x000fe400078e0205 */
[----:B------:R-:W-:Y:S01]  /*141b0*/  FMUL.FTZ R63, R33, UR6 ;  /* 0x00000006213f7c20 */ /* 0x000fe20008410000 */
[----:B------:R-:W-:Y:S02]  /*141c0*/  IMAD.MOV.U32 R5, RZ, RZ, 0x40000040 ;  /* 0x40000040ff057424 */ /* 0x000fe400078e00ff */
[----:B------:R-:W-:Y:S01]  /*141d0*/  FMUL.FTZ R54, R35, UR6 ;  /* 0x0000000623367c20 */ /* 0x000fe20008410000 */
[----:B------:R-:W-:Y:S01]  /*141e0*/  FMUL.FTZ R46, R37, UR6 ;  /* 0x00000006252e7c20 */ /* 0x000fe20008410000 */
[----:B------:R-:W-:Y:S01]  /*141f0*/  ISETP.GT.AND P3, PT, R32, 0x1, PT ;  /* 0x000000012000780c */ /* 0x000fe20003f64270 */
[----:B------:R-:W-:Y:S01]  /*14200*/  FMUL.FTZ R95, R34, UR6 ;  /* 0x00000006225f7c20 */ /* 0x000fe20008410000 */
[C---:B------:R-:W-:Y:S01]  /*14210*/  ISETP.GT.AND P5, PT, R32.reuse, 0x9, PT ;  /* 0x000000092000780c */ /* 0x040fe20003fa4270 */
[----:B------:R-:W-:Y:S01]  /*14220*/  FMUL.FTZ R34, R39, UR6 ;  /* 0x0000000627227c20 */ /* 0x000fe20008410000 */
[----:B------:R-:W-:Y:S01]  /*14230*/  ISETP.GT.AND P2, PT, R32, RZ, PT ;  /* 0x000000ff2000720c */ /* 0x000fe20003f44270 */
[----:B------:R-:W-:Y:S01]  /*14240*/  WARPGROUP.ARRIVE ;  /* 0x00000000000079c5 */ /* 0x000fe20000000000 */
[----:B------:R-:W-:Y:S01]  /*14250*/  FSEL R4, R13, -INF , P3 ;  /* 0xff8000000d047808 */ /* 0x000fe20001800000 */
[----:B------:R-:W-:Y:S01]  /*14260*/  FMUL.FTZ R52, R36, UR6 ;  /* 0x0000000624347c20 */ /* 0x000fe20008410000 */
[----:B-1----:R-:W-:Y:S01]  /*14270*/  FSEL R13, R112, -INF , P5 ;  /* 0xff800000700d7808 */ /* 0x002fe20002800000 */
[----:B------:R-:W1:Y:S01]  /*14280*/  MUFU.TANH R60, R60 ;  /* 0x0000003c003c7308 */ /* 0x000e620000002400 */
[----:B------:R-:W-:Y:S01]  /*14290*/  FSEL R45, R12, -INF , P5 ;  /* 0xff8000000c2d7808 */ /* 0x000fe20002800000 */
[----:B------:R-:W-:Y:S01]  /*142a0*/  FMUL.FTZ R38, R38, UR6 ;  /* 0x0000000626267c20 */ /* 0x000fe20008410000 */
[----:B------:R-:W-:-:S02]  /*142b0*/  ISETP.GT.AND P5, PT, R32, 0x19, PT ;  /* 0x000000192000780c */ /* 0x000fc40003fa4270 */
[----:B------:R-:W-:Y:S02]  /*142c0*/  ISETP.GT.AND P4, PT, R32, 0x8, PT ;  /* 0x000000082000780c */ /* 0x000fe40003f84270 */
[----:B--2---:R-:W-:Y:S01]  /*142d0*/  FSEL R33, R15, -INF , P2 ;  /* 0xff8000000f217808 */ /* 0x004fe20001000000 */
[----:B------:R-:W-:Y:S01]  /*142e0*/  MUFU.TANH R12, R55 ;  /* 0x00000037000c7308 */ /* 0x000fe20000002400 */
[----:B---3--:R-:W-:Y:S02]  /*142f0*/  FSEL R103, R10, -INF , P5 ;  /* 0xff8000000a677808 */ /* 0x008fe40002800000 */
[----:B------:R-:W-:Y:S02]  /*14300*/  FSEL R41, R14, -INF , P4 ;  /* 0xff8000000e297808 */ /* 0x000fe40002000000 */
[----:B------:R-:W-:Y:S02]  /*14310*/  FMNMX.FTZ R10, R33, R4, !PT ;  /* 0x00000004210a7209 */ /* 0x000fe40007810000 */
[----:B------:R-:W-:Y:S01]  /*14320*/  R2UR UR23, R5 ;  /* 0x00000000051772ca */ /* 0x000fe200000e0000 */
[----:B------:R-:W2:Y:S01]  /*14330*/  MUFU.TANH R36, R59 ;  /* 0x0000003b00247308 */ /* 0x000ea20000002400 */
[----:B------:R-:W-:-:S02]  /*14340*/  FSEL R5, R120, -INF , P2 ;  /* 0xff80000078057808 */ /* 0x000fc40001000000 */
[C---:B------:R-:W-:Y:S02]  /*14350*/  ISETP.GT.AND P2, PT, R32.reuse, 0x10, PT ;  /* 0x000000102000780c */ /* 0x040fe40003f44270 */
[----:B------:R-:W-:Y:S02]  /*14360*/  FMNMX.FTZ R10, R41, R10, !PT ;  /* 0x0000000a290a7209 */ /* 0x000fe40007810000 */
[----:B------:R-:W-:Y:S01]  /*14370*/  FSEL R113, R113, -INF , P3 ;  /* 0xff80000071717808 */ /* 0x000fe20001800000 */
[----:B------:R-:W-:Y:S01]  /*14380*/  MUFU.TANH R169, R63 ;  /* 0x0000003f00a97308 */ /* 0x000fe20000002400 */
[----:B------:R-:W-:Y:S02]  /*14390*/  ISETP.GT.AND P3, PT, R32, 0x11, PT ;  /* 0x000000112000780c */ /* 0x000fe40003f64270 */
[----:B----4-:R-:W-:Y:S01]  /*143a0*/  FSEL R47, R20, -INF , P2 ;  /* 0xff800000142f7808 */ /* 0x010fe20001000000 */
[----:B------:R-:W-:Y:S01]  /*143b0*/  HGMMA.64x16x16.F32.BF16 R24, gdesc[UR20], R24, gsb0 ;  /* 0x00200000141879f0 */ /* 0x000fe20008001818 */
[----:B------:R-:W-:-:S02]  /*143c0*/  FMNMX.FTZ R14, R45, R10, !PT ;  /* 0x0000000a2d0e7209 */ /* 0x000fc40007810000 */
[----:B0-----:R-:W-:Y:S01]  /*143d0*/  FSEL R7, R114, -INF , P4 ;  /* 0xff80000072077808 */ /* 0x001fe20002000000 */
[----:B------:R-:W-:Y:S01]  /*143e0*/  MUFU.TANH R10, R61 ;  /* 0x0000003d000a7308 */ /* 0x000fe20000002400 */
[----:B------:R-:W-:Y:S02]  /*143f0*/  ISETP.GT.AND P4, PT, R32, 0x18, PT ;  /* 0x000000182000780c */ /* 0x000fe40003f84270 */
[----:B------:R-:W-:Y:S02]  /*14400*/  FSEL R51, R11, -INF , P3 ;  /* 0xff8000000b337808 */ /* 0x000fe40001800000 */
[----:B------:R-:W-:Y:S02]  /*14410*/  FMNMX.FTZ R14, R47, R14, !PT ;  /* 0x0000000e2f0e7209 */ /* 0x000fe40007810000 */
[----:B------:R-:W-:Y:S01]  /*14420*/  FSEL R101, R82, -INF , P4 ;  /* 0xff80000052657808 */ /* 0x000fe20002000000 */
[----:B------:R-:W0:Y:S01]  /*14430*/  MUFU.TANH R159, R159 ;  /* 0x0000009f009f7308 */ /* 0x000e220000002400 */
[----:B------:R-:W-:Y:S01]  /*14440*/  FMNMX.FTZ R14, R51, R14, !PT ;  /* 0x0000000e330e7209 */ /* 0x000fe20007810000 */
[----:B------:R-:W-:Y:S01]  /*14450*/  IMAD.MOV.U32 R82, RZ, RZ, R87 ;  /* 0x000000ffff527224 */ /* 0x000fe200078e0057 */
[----:B------:R-:W-:-:S02]  /*14460*/  FSEL R15, R106, -INF , P2 ;  /* 0xff8000006a0f7808 */ /* 0x000fc40001000000 */
[C---:B------:R-:W-:Y:S02]  /*14470*/  ISETP.GT.AND P2, PT, R32.reuse, 0x20, PT ;  /* 0x000000202000780c */ /* 0x040fe40003f44270 */
[----:B------:R-:W-:Y:S01]  /*14480*/  FMNMX.FTZ R14, R101, R14, !PT ;  /* 0x0000000e650e7209 */ /* 0x000fe20007810000 */
[----:B------:R-:W3:Y:S01]  /*14490*/  MUFU.TANH R79, R79 ;  /* 0x0000004f004f7308 */ /* 0x000ee20000002400 */
[----:B------:R-:W-:Y:S02]  /*144a0*/  FSEL R105, R105, -INF , P3 ;  /* 0xff80000069697808 */ /* 0x000fe40001800000 */
[----:B------:R-:W-:Y:S02]  /*144b0*/  ISETP.GT.AND P3, PT, R32, 0x21, PT ;  /* 0x000000212000780c */ /* 0x000fe40003f64270 */
[----:B------:R-:W-:Y:S02]  /*144c0*/  FSEL R109, R21, -INF , P2 ;  /* 0xff800000156d7808 */ /* 0x000fe40001000000 */
[----:B------:R-:W-:Y:S01]  /*144d0*/  FMNMX.FTZ R14, R103, R14, !PT ;  /* 0x0000000e670e7209 */ /* 0x000fe20007810000 */
[----:B------:R-:W4:Y:S01]  /*144e0*/  MUFU.TANH R161, R161 ;  /* 0x000000a100a17308 */ /* 0x000f220000002400 */
[----:B------:R-:W-:-:S02]  /*144f0*/  FSEL R107, R107, -INF , P4 ;  /* 0xff8000006b6b7808 */ /* 0x000fc40002000000 */
[----:B------:R-:W-:Y:S02]  /*14500*/  ISETP.GT.AND P4, PT, R32, 0x28, PT ;  /* 0x000000282000780c */ /* 0x000fe40003f84270 */
[----:B------:R-:W-:Y:S02]  /*14510*/  FSEL R111, R9, -INF , P3 ;  /* 0xff800000096f7808 */ /* 0x000fe40001800000 */
[----:B------:R-:W-:Y:S01]  /*14520*/  FMNMX.FTZ R14, R109, R14, !PT ;  /* 0x0000000e6d0e7209 */ /* 0x000fe20007810000 */
[----:B------:R-:W4:Y:S01]  /*14530*/  MUFU.TANH R163, R163 ;  /* 0x000000a300a37308 */ /* 0x000f220000002400 */
[----:B------:R-:W-:Y:S02]  /*14540*/  FSEL R11, R104, -INF , P5 ;  /* 0xff800000680b7808 */ /* 0x000fe40002800000 */
[----:B------:R-:W-:Y:S02]  /*14550*/  ISETP.GT.AND P5, PT, R32, 0x29, PT ;  /* 0x000000292000780c */ /* 0x000fe40003fa4270 */
[----:B------:R-:W-:-:S02]  /*14560*/  FSEL R115, R81, -INF , P4 ;  /* 0xff80000051737808 */ /* 0x000fc40002000000 */
[----:B------:R-:W-:Y:S01]  /*14570*/  FMNMX.FTZ R14, R111, R14, !PT ;  /* 0x0000000e6f0e7209 */ /* 0x000fe20007810000 */
[----:B------:R1:W4:Y:S01]  /*14580*/  MUFU.TANH R81, R43 ;  /* 0x0000002b00517308 */ /* 0x0003220000002400 */
[----:B------:R-:W-:Y:S02]  /*14590*/  FSEL R97, R97, -INF , P2 ;  /* 0xff80000061617808 */ /* 0x000fe40001000000 */
[----:B------:R-:W-:Y:S02]  /*145a0*/  ISETP.GT.AND P2, PT, R32, 0x30, PT ;  /* 0x000000302000780c */ /* 0x000fe40003f44270 */
[----:B------:R-:W-:Y:S02]  /*145b0*/  FSEL R117, R3, -INF , P5 ;  /* 0xff80000003757808 */ /* 0x000fe40002800000 */
[----:B------:R-:W-:Y:S01]  /*145c0*/  FMNMX.FTZ R14, R115, R14, !PT ;  /* 0x0000000e730e7209 */ /* 0x000fe20007810000 */
[----:B------:R-:W4:Y:S01]  /*145d0*/  MUFU.TANH R100, R100 ;  /* 0x0000006400647308 */ /* 0x000f220000002400 */
[----:B------:R-:W-:Y:S01]  /*145e0*/  FSEL R85, R85, -INF , P3 ;  /* 0xff80000055557808 */ /* 0x000fe20001800000 */
[----:B------:R-:W-:-:S02]  /*145f0*/  WARPGROUP.DEPBAR.LE gsb0, 0x0 ;  /* 0x00008000000079c5 */ /* 0x000fc40000010000 */
[----:B------:R-:W-:Y:S01]  /*14600*/  ISETP.GT.AND P3, PT, R32, 0x31, PT ;  /* 0x000000312000780c */ /* 0x000fe20003f64270 */
[----:B------:R-:W-:Y:S01]  /*14610*/  FMUL.FTZ R24, R24, UR6 ;  /* 0x0000000618187c20 */ /* 0x000fe20008410000 */
[----:B------:R-:W-:Y:S01]  /*14620*/  FSEL R119, R83, -INF , P2 ;  /* 0xff80000053777808 */ /* 0x000fe20001000000 */
[----:B------:R-:W-:Y:S01]  /*14630*/  FMUL.FTZ R28, R28, UR6 ;  /* 0x000000061c1c7c20 */ /* 0x000fe20008410000 */
[----:B------:R-:W-:Y:S01]  /*14640*/  FMNMX.FTZ R14, R117, R14, !PT ;  /* 0x0000000e750e7209 */ /* 0x000fe20007810000 */
[----:B------:R-:W4:Y:S01]  /*14650*/  MUFU.TANH R98, R98 ;  /* 0x0000006200627308 */ /* 0x000f220000002400 */
[----:B------:R-:W-:Y:S02]  /*14660*/  FSEL R9, R96, -INF , P4 ;  /* 0xff80000060097808 */ /* 0x000fe40002000000 */
[----:B------:R-:W-:Y:S02]  /*14670*/  ISETP.GT.AND P4, PT, R32, 0x38, PT ;  /* 0x000000382000780c */ /* 0x000fe40003f84270 */
[----:B------:R-:W-:Y:S01]  /*14680*/  FSEL R121, R8, -INF , P3 ;  /* 0xff80000008797808 */ /* 0x000fe20001800000 */
[----:B------:R-:W-:Y:S01]  /*14690*/  FMUL.FTZ R8, R29, UR6 ;  /* 0x000000061d087c20 */ /* 0x000fe20008410000 */
[----:B------:R-:W-:Y:S01]  /*146a0*/  FMNMX.FTZ R14, R119, R14, !PT ;  /* 0x0000000e770e7209 */ /* 0x000fe20007810000 */
[----:B------:R-:W4:Y:S01]  /*146b0*/  MUFU.TANH R83, R99 ;  /* 0x0000006300537308 */ /* 0x000f220000002400 */
[----:B------:R-:W-:Y:S01]  /*146c0*/  FSEL R21, R86, -INF , P5 ;  /* 0xff80000056157808 */ /* 0x000fe20002800000 */
[----:B------:R-:W-:Y:S01]  /*146d0*/  IMAD.MOV.U32 R86, RZ, RZ, R87 ;  /* 0x000000ffff567224 */ /* 0x000fe200078e0057 */
[----:B------:R-:W-:-:S02]  /*146e0*/  ISETP.GT.AND P5, PT, R32, 0x39, PT ;  /* 0x000000392000780c */ /* 0x000fc40003fa4270 */
[----:B------:R-:W-:Y:S01]  /*146f0*/  FSEL R123, R80, -INF , P4 ;  /* 0xff800000507b7808 */ /* 0x000fe20002000000 */
[--C-:B------:R-:W-:Y:S01]  /*14700*/  IMAD.MOV.U32 R80, RZ, RZ, R87.reuse ;  /* 0x000000ffff507224 */ /* 0x100fe200078e0057 */
[----:B------:R-:W-:Y:S01]  /*14710*/  FMNMX.FTZ R14, R121, R14, !PT ;  /* 0x0000000e790e7209 */ /* 0x000fe20007810000 */
[----:B------:R-:W4:Y:S01]  /*14720*/  MUFU.TANH R52, R52 ;  /* 0x0000003400347308 */ /* 0x000f220000002400 */
[----:B------:R-:W-:Y:S01]  /*14730*/  FSEL R3, R90, -INF , P2 ;  /* 0xff8000005a037808 */ /* 0x000fe20001000000 */
[----:B------:R-:W-:Y:S01]  /*14740*/  IMAD.U32 R90, RZ, RZ, UR7 ;  /* 0x00000007ff5a7e24 */ /* 0x000fe2000f8e00ff */
[----:B------:R-:W-:Y:S02]  /*14750*/  ISETP.GT.AND P2, PT, R32, 0x40, PT ;  /* 0x000000402000780c */ /* 0x000fe40003f44270 */
[----:B------:R-:W-:Y:S01]  /*14760*/  FSEL R125, R84, -INF , P5 ;  /* 0xff800000547d7808 */ /* 0x000fe20002800000 */
[----:B------:R-:W-:Y:S01]  /*14770*/  IMAD.MOV.U32 R84, RZ, RZ, R87 ;  /* 0x000000ffff547224 */ /* 0x000fe200078e0057 */
[----:B------:R-:W-:Y:S01]  /*14780*/  FMNMX.FTZ R14, R123, R14, !PT ;  /* 0x0000000e7b0e7209 */ /* 0x000fe20007810000 */
[----:B------:R-:W4:Y:S01]  /*14790*/  MUFU.TANH R95, R95 ;  /* 0x0000005f005f7308 */ /* 0x000f220000002400 */
[----:B------:R-:W-:-:S02]  /*147a0*/  FSEL R35, R88, -INF , P3 ;  /* 0xff80000058237808 */ /* 0x000fc40001800000 */
[C---:B------:R-:W-:Y:S02]  /*147b0*/  ISETP.GT.AND P3, PT, R32.reuse, 0x41, PT ;  /* 0x000000412000780c */ /* 0x040fe40003f64270 */
[----:B------:R-:W-:Y:S02]  /*147c0*/  FSEL R127, R89, -INF , P2 ;  /* 0xff800000597f7808 */ /* 0x000fe40001000000 */
[----:B------:R-:W-:Y:S01]  /*147d0*/  FMNMX.FTZ R14, R125, R14, !PT ;  /* 0x0000000e7d0e7209 */ /* 0x000fe20007810000 */
[----:B------:R-:W4:Y:S01]  /*147e0*/  MUFU.TANH R46, R46 ;  /* 0x0000002e002e7308 */ /* 0x000f220000002400 */
[----:B------:R-:W-:Y:S02]  /*147f0*/  FSEL R93, R93, -INF , P4 ;  /* 0xff8000005d5d7808 */ /* 0x000fe40002000000 */
[----:B------:R-:W-:Y:S02]  /*14800*/  ISETP.GT.AND P4, PT, R32, 0x48, PT ;  /* 0x000000482000780c */ /* 0x000fe40003f84270 */
[----:B------:R-:W-:Y:S01]  /*14810*/  FSEL R129, R72, -INF , P3 ;  /* 0xff80000048817808 */ /* 0x000fe20001800000 */
[----:B------:R-:W-:Y:S01]  /*14820*/  IMAD.MOV.U32 R72, RZ, RZ, R87 ;  /* 0x000000ffff487224 */ /* 0x000fe200078e0057 */
        /* <DEDUP_REMOVED lines=13> */
[----:B-1----:R-:W-:-:S02]  /*14900*/  FSEL R43, R92, -INF , P3 ;  /* 0xff8000005c2b7808 */ /* 0x002fc40001800000 */
[----:B------:R-:W-:Y:S02]  /*14910*/  ISETP.GT.AND P3, PT, R32, 0x51, PT ;  /* 0x000000512000780c */ /* 0x000fe40003f64270 */
[----:B------:R-:W-:Y:S02]  /*14920*/  FSEL R135, R75, -INF , P2 ;  /* 0xff8000004b877808 */ /* 0x000fe40001000000 */
[----:B------:R-:W-:Y:S01]  /*14930*/  FMNMX.FTZ R14, R133, R14, !PT ;  /* 0x0000000e850e7209 */ /* 0x000fe20007810000 */
[----:B------:R-:W-:Y:S01]  /*14940*/  MUFU.TANH R34, R34 ;  /* 0x0000002200227308 */ /* 0x000fe20000002400 */
[----:B------:R-:W-:Y:S01]  /*14950*/  FSEL R49, R78, -INF , P4 ;  /* 0xff8000004e317808 */ /* 0x000fe20002000000 */
[----:B------:R-:W-:Y:S01]  /*14960*/  IMAD.MOV.U32 R78, RZ, RZ, R87 ;  /* 0x000000ffff4e7224 */ /* 0x000fe200078e0057 */
[----:B------:R-:W-:Y:S02]  /*14970*/  ISETP.GT.AND P4, PT, R32, 0x58, PT ;  /* 0x000000582000780c */ /* 0x000fe40003f84270 */
[----:B------:R-:W-:-:S02]  /*14980*/  FSEL R137, R65, -INF , P3 ;  /* 0xff80000041897808 */ /* 0x000fc40001800000 */
[----:B------:R-:W-:Y:S01]  /*14990*/  FMNMX.FTZ R14, R135, R14, !PT ;  /* 0x0000000e870e7209 */ /* 0x000fe20007810000 */
[----:B------:R-:W-:Y:S01]  /*149a0*/  MUFU.TANH R28, R28 ;  /* 0x0000001c001c7308 */ /* 0x000fe20000002400 */
[----:B------:R-:W-:Y:S01]  /*149b0*/  FSEL R53, R76, -INF , P5 ;  /* 0xff8000004c357808 */ /* 0x000fe20002800000 */
[--C-:B------:R-:W-:Y:S01]  /*149c0*/  IMAD.MOV.U32 R76, RZ, RZ, R87.reuse ;  /* 0x000000ffff4c7224 */ /* 0x100fe200078e0057 */
[----:B------:R-:W-:Y:S02]  /*149d0*/  ISETP.GT.AND P5, PT, R32, 0x59, PT ;  /* 0x000000592000780c */ /* 0x000fe40003fa4270 */
[----:B------:R-:W-:Y:S01]  /*149e0*/  FSEL R139, R66, -INF , P4 ;  /* 0xff800000428b7808 */ /* 0x000fe20002000000 */
[----:B------:R-:W-:Y:S01]  /*149f0*/  IMAD.MOV.U32 R66, RZ, RZ, R87 ;  /* 0x000000ffff427224 */ /* 0x000fe200078e0057 */
[----:B------:R-:W-:Y:S01]  /*14a00*/  FMNMX.FTZ R14, R137, R14, !PT ;  /* 0x0000000e890e7209 */ /* 0x000fe20007810000 */
[----:B------:R-:W-:Y:S01]  /*14a10*/  MUFU.TANH R8, R8 ;  /* 0x0000000800087308 */ /* 0x000fe20000002400 */
[----:B------:R-:W-:-:S02]  /*14a20*/  FSEL R77, R77, -INF , P2 ;  /* 0xff8000004d4d7808 */ /* 0x000fc40001000000 */
[----:B------:R-:W-:Y:S02]  /*14a30*/  ISETP.GT.AND P2, PT, R32, 0x60, PT ;  /* 0x000000602000780c */ /* 0x000fe40003f44270 */
[----:B------:R-:W-:Y:S01]  /*14a40*/  FSEL R141, R64, -INF , P5 ;  /* 0xff800000408d7808 */ /* 0x000fe20002800000 */
[----:B------:R-:W-:Y:S01]  /*14a50*/  IMAD.MOV.U32 R64, RZ, RZ, R87 ;  /* 0x000000ffff407224 */ /* 0x000fe200078e0057 */
[----:B------:R-:W-:Y:S02]  /*14a60*/  FMNMX.FTZ R14, R139, R14, !PT ;  /* 0x0000000e8b0e7209 */ /* 0x000fe40007810000 */
[----:B------:R-:W-:Y:S02]  /*14a70*/  FSEL R67, R67, -INF , P3 ;  /* 0xff80000043437808 */ /* 0x000fe40001800000 */
[----:B------:R-:W-:Y:S02]  /*14a80*/  ISETP.GT.AND P3, PT, R32, 0x61, PT ;  /* 0x000000612000780c */ /* 0x000fe40003f64270 */
[----:B------:R-:W-:-:S02]  /*14a90*/  FSEL R143, R69, -INF , P2 ;  /* 0xff800000458f7808 */ /* 0x000fc40001000000 */
[----:B------:R-:W-:Y:S02]  /*14aa0*/  FMNMX.FTZ R14, R141, R14, !PT ;  /* 0x0000000e8d0e7209 */ /* 0x000fe40007810000 */
[----:B------:R-:W-:Y:S01]  /*14ab0*/  FSEL R55, R70, -INF , P4 ;  /* 0xff80000046377808 */ /* 0x000fe20002000000 */
[--C-:B------:R-:W-:Y:S01]  /*14ac0*/  IMAD.MOV.U32 R70, RZ, RZ, R87.reuse ;  /* 0x000000ffff467224 */ /* 0x100fe200078e0057 */
[----:B------:R-:W-:Y:S02]  /*14ad0*/  ISETP.GT.AND P4, PT, R32, 0x68, PT ;  /* 0x000000682000780c */ /* 0x000fe40003f84270 */
[----:B------:R-:W-:Y:S01]  /*14ae0*/  FSEL R145, R56, -INF , P3 ;  /* 0xff80000038917808 */ /* 0x000fe20001800000 */
[--C-:B------:R-:W-:Y:S01]  /*14af0*/  IMAD.MOV.U32 R56, RZ, RZ, R87.reuse ;  /* 0x000000ffff387224 */ /* 0x100fe200078e0057 */
[----:B------:R-:W-:Y:S02]  /*14b00*/  FMNMX.FTZ R14, R143, R14, !PT ;  /* 0x0000000e8f0e7209 */ /* 0x000fe40007810000 */
[----:B------:R-:W-:Y:S01]  /*14b10*/  FSEL R59, R68, -INF , P5 ;  /* 0xff800000443b7808 */ /* 0x000fe20002800000 */
[----:B------:R-:W-:Y:S01]  /*14b20*/  IMAD.MOV.U32 R68, RZ, RZ, R87 ;  /* 0x000000ffff447224 */ /* 0x000fe200078e0057 */
[----:B------:R-:W-:-:S02]  /*14b30*/  ISETP.GT.AND P5, PT, R32, 0x69, PT ;  /* 0x000000692000780c */ /* 0x000fc40003fa4270 */
[----:B------:R-:W-:Y:S02]  /*14b40*/  FSEL R147, R57, -INF , P4 ;  /* 0xff80000039937808 */ /* 0x000fe40002000000 */
[----:B------:R-:W-:Y:S02]  /*14b50*/  FMNMX.FTZ R14, R145, R14, !PT ;  /* 0x0000000e910e7209 */ /* 0x000fe40007810000 */
[----:B------:R-:W-:Y:S01]  /*14b60*/  FSEL R61, R58, -INF , P2 ;  /* 0xff8000003a3d7808 */ /* 0x000fe20001000000 */
[----:B------:R-:W-:Y:S01]  /*14b70*/  IMAD.MOV.U32 R58, RZ, RZ, R87 ;  /* 0x000000ffff3a7224 */ /* 0x000fe200078e0057 */
[----:B------:R-:W-:Y:S02]  /*14b80*/  ISETP.GT.AND P2, PT, R32, 0x70, PT ;  /* 0x000000702000780c */ /* 0x000fe40003f44270 */
[----:B------:R-:W-:Y:S01]  /*14b90*/  FSEL R149, R6, -INF , P5 ;  /* 0xff80000006957808 */ /* 0x000fe20002800000 */
[----:B------:R-:W-:Y:S01]  /*14ba0*/  FMUL.FTZ R6, R25, UR6 ;  /* 0x0000000619067c20 */ /* 0x000fe20008410000 */
[----:B------:R-:W-:-:S02]  /*14bb0*/  FMNMX.FTZ R14, R147, R14, !PT ;  /* 0x0000000e930e7209 */ /* 0x000fc40007810000 */
[----:B------:R-:W-:Y:S02]  /*14bc0*/  FSEL R63, R71, -INF , P3 ;  /* 0xff800000473f7808 */ /* 0x000fe40001800000 */
[----:B------:R-:W-:Y:S01]  /*14bd0*/  ISETP.GT.AND P3, PT, R32, 0x71, PT ;  /* 0x000000712000780c */ /* 0x000fe20003f64270 */
[----:B------:R-:W1:Y:S01]  /*14be0*/  MUFU.TANH R6, R6 ;  /* 0x0000000600067308 */ /* 0x000e620000002400 */
[----:B------:R-:W-:Y:S02]  /*14bf0*/  FSEL R153, R48, -INF , P2 ;  /* 0xff80000030997808 */ /* 0x000fe40001000000 */
        /* <DEDUP_REMOVED lines=9> */
[----:B--2--5:R-:W-:Y:S02]  /*14c90*/  FSEL R155, R36, -INF , P4 ;  /* 0xff800000249b7808 */ /* 0x024fe40002000000 */
[----:B------:R-:W-:-:S02]  /*14ca0*/  FMNMX.FTZ R14, R151, R14, !PT ;  /* 0x0000000e970e7209 */ /* 0x000fc40007810000 */
[----:B------:R-:W-:Y:S02]  /*14cb0*/  FSEL R69, R40, -INF , P2 ;  /* 0xff80000028457808 */ /* 0x000fe40001000000 */
[----:B------:R-:W-:Y:S02]  /*14cc0*/  ISETP.GT.AND P2, PT, R32, 0x80, PT ;  /* 0x000000802000780c */ /* 0x000fe40003f44270 */
[----:B------:R-:W-:Y:S02]  /*14cd0*/  FSEL R157, R44, -INF , P5 ;  /* 0xff8000002c9d7808 */ /* 0x000fe40002800000 */
[----:B------:R-:W-:Y:S02]  /*14ce0*/  FMNMX.FTZ R14, R155, R14, !PT ;  /* 0x0000000e9b0e7209 */ /* 0x000fe40007810000 */
[----:B------:R-:W-:Y:S02]  /*14cf0*/  FSEL R71, R42, -INF , P3 ;  /* 0xff8000002a477808 */ /* 0x000fe40001800000 */
[----:B------:R-:W-:-:S02]  /*14d00*/  ISETP.GT.AND P3, PT, R32, 0x81, PT ;  /* 0x000000812000780c */ /* 0x000fc40003f64270 */
[----:B0-----:R-:W-:Y:S02]  /*14d10*/  FSEL R159, R159, -INF , P2 ;  /* 0xff8000009f9f7808 */ /* 0x001fe40001000000 */
[----:B------:R-:W-:Y:S02]  /*14d20*/  FMNMX.FTZ R14, R157, R14, !PT ;  /* 0x0000000e9d0e7209 */ /* 0x000fe40007810000 */
[----:B---3--:R-:W-:Y:S02]  /*14d30*/  FSEL R73, R79, -INF , P4 ;  /* 0xff8000004f497808 */ /* 0x008fe40002000000 */
[----:B------:R-:W-:Y:S02]  /*14d40*/  ISETP.GT.AND P4, PT, R32, 0x88, PT ;  /* 0x000000882000780c */ /* 0x000fe40003f84270 */
[----:B----4-:R-:W-:Y:S02]  /*14d50*/  FSEL R161, R161, -INF , P3 ;  /* 0xff800000a1a17808 */ /* 0x010fe40001800000 */
[----:B------:R-:W-:-:S02]  /*14d60*/  FMNMX.FTZ R14, R159, R14, !PT ;  /* 0x0000000e9f0e7209 */ /* 0x000fc40007810000 */
[----:B------:R-:W-:Y:S01]  /*14d70*/  FSEL R75, R12, -INF , P5 ;  /* 0xff8000000c4b7808 */ /* 0x000fe20002800000 */
[----:B------:R-:W-:Y:S01]  /*14d80*/  FMUL.FTZ R12, R26, UR6 ;  /* 0x000000061a0c7c20 */ /* 0x000fe20008410000 */
[----:B------:R-:W-:Y:S02]  /*14d90*/  ISETP.GT.AND P5, PT, R32, 0x89, PT ;  /* 0x000000892000780c */ /* 0x000fe40003fa4270 */
[----:B------:R-:W-:Y:S02]  /*14da0*/  FSEL R163, R163, -INF , P4 ;  /* 0xff800000a3a37808 */ /* 0x000fe40002000000 */
[----:B------:R-:W-:Y:S01]  /*14db0*/  FMNMX.FTZ R14, R161, R14, !PT ;  /* 0x0000000ea10e7209 */ /* 0x000fe20007810000 */
[----:B------:R-:W0:Y:S01]  /*14dc0*/  MUFU.TANH R12, R12 ;  /* 0x0000000c000c7308 */ /* 0x000e220000002400 */
[----:B------:R-:W-:Y:S01]  /*14dd0*/  FSEL R79, R10, -INF , P2 ;  /* 0xff8000000a4f7808 */ /* 0x000fe20001000000 */
[----:B------:R-:W-:Y:S01]  /*14de0*/  FMUL.FTZ R10, R31, UR6 ;  /* 0x000000061f0a7c20 */ /* 0x000fe20008410000 */
[----:B------:R-:W-:-:S02]  /*14df0*/  ISETP.GT.AND P2, PT, R32, 0x90, PT ;  /* 0x000000902000780c */ /* 0x000fc40003f44270 */
[----:B------:R-:W-:Y:S02]  /*14e00*/  FSEL R165, R165, -INF , P5 ;  /* 0xff800000a5a57808 */ /* 0x000fe40002800000 */
[----:B------:R-:W-:Y:S01]  /*14e10*/  FMNMX.FTZ R14, R163, R14, !PT ;  /* 0x0000000ea30e7209 */ /* 0x000fe20007810000 */
[----:B------:R-:W-:Y:S01]  /*14e20*/  MUFU.TANH R10, R10 ;  /* 0x0000000a000a7308 */ /* 0x000fe20000002400 */
[----:B------:R-:W-:Y:S02]  /*14e30*/  FSEL R81, R81, -INF , P3 ;  /* 0xff80000051517808 */ /* 0x000fe40001800000 */
[----:B------:R-:W-:Y:S02]  /*14e40*/  ISETP.GT.AND P3, PT, R32, 0x91, PT ;  /* 0x000000912000780c */ /* 0x000fe40003f64270 */
[----:B------:R-:W-:Y:S02]  /*14e50*/  FSEL R167, R100, -INF , P2 ;  /* 0xff80000064a77808 */ /* 0x000fe40001000000 */
[----:B------:R-:W-:-:S02]  /*14e60*/  FMNMX.FTZ R14, R165, R14, !PT ;  /* 0x0000000ea50e7209 */ /* 0x000fc40007810000 */
[----:B------:R-:W-:Y:S02]  /*14e70*/  FSEL R25, R98, -INF , P4 ;  /* 0xff80000062197808 */ /* 0x000fe40002000000 */
[C---:B------:R-:W-:Y:S02]  /*14e80*/  ISETP.GT.AND P4, PT, R32.reuse, 0x98, PT ;  /* 0x000000982000780c */ /* 0x040fe40003f84270 */
[----:B------:R-:W-:Y:S02]  /*14e90*/  FSEL R169, R169, -INF , P3 ;  /* 0xff800000a9a97808 */ /* 0x000fe40001800000 */
[----:B------:R-:W-:Y:S02]  /*14ea0*/  FMNMX.FTZ R14, R167, R14, !PT ;  /* 0x0000000ea70e7209 */ /* 0x000fe40007810000 */
[----:B------:R-:W-:Y:S02]  /*14eb0*/  FSEL R83, R83, -INF , P5 ;  /* 0xff80000053537808 */ /* 0x000fe40002800000 */
[----:B------:R-:W-:-:S02]  /*14ec0*/  ISETP.GT.AND P5, PT, R32, 0x99, PT ;  /* 0x000000992000780c */ /* 0x000fc40003fa4270 */
[----:B------:R-:W-:Y:S02]  /*14ed0*/  FSEL R171, R52, -INF , P4 ;  /* 0xff80000034ab7808 */ /* 0x000fe40002000000 */
[----:B------:R-:W-:Y:S02]  /*14ee0*/  FMNMX.FTZ R14, R169, R14, !PT ;  /* 0x0000000ea90e7209 */ /* 0x000fe40007810000 */
[----:B------:R-:W-:Y:S02]  /*14ef0*/  FSEL R29, R95, -INF , P2 ;  /* 0xff8000005f1d7808 */ /* 0x000fe40001000000 */
[----:B------:R-:W-:Y:S02]  /*14f00*/  ISETP.GT.AND P2, PT, R32, 0xa0, PT ;  /* 0x000000a02000780c */ /* 0x000fe40003f44270 */
[----:B------:R-:W-:Y:S02]  /*14f10*/  FSEL R173, R46, -INF , P5 ;  /* 0xff8000002ead7808 */ /* 0x000fe40002800000 */
[----:B------:R-:W-:-:S02]  /*14f20*/  FMNMX.FTZ R14, R171, R14, !PT ;  /* 0x0000000eab0e7209 */ /* 0x000fc40007810000 */
[----:B------:R-:W-:Y:S01]  /*14f30*/  FSEL R95, R54, -INF , P3 ;  /* 0xff800000365f7808 */ /* 0x000fe20001800000 */
[----:B------:R-:W-:Y:S01]  /*14f40*/  IMAD.MOV.U32 R54, RZ, RZ, R87 ;  /* 0x000000ffff367224 */ /* 0x000fe200078e0057 */
[----:B------:R-:W-:Y:S02]  /*14f50*/  ISETP.GT.AND P3, PT, R32, 0xa1, PT ;  /* 0x000000a12000780c */ /* 0x000fe40003f64270 */
[----:B------:R-:W-:Y:S02]  /*14f60*/  FSEL R175, R24, -INF , P2 ;  /* 0xff80000018af7808 */ /* 0x000fe40001000000 */
[----:B------:R-:W-:Y:S02]  /*14f70*/  FMNMX.FTZ R14, R173, R14, !PT ;  /* 0x0000000ead0e7209 */ /* 0x000fe40007810000 */
[----:B------:R-:W-:Y:S02]  /*14f80*/  FSEL R99, R38, -INF , P4 ;  /* 0xff80000026637808 */ /* 0x000fe40002000000 */
[----:B------:R-:W-:-:S02]  /*14f90*/  ISETP.GT.AND P4, PT, R32, 0xa8, PT ;  /* 0x000000a82000780c */ /* 0x000fc40003f84270 */
[----:B-1----:R-:W-:Y:S02]  /*14fa0*/  FSEL R177, R6, -INF , P3 ;  /* 0xff80000006b17808 */ /* 0x002fe40001800000 */
[----:B------:R-:W-:Y:S02]  /*14fb0*/  FMNMX.FTZ R14, R175, R14, !PT ;  /* 0x0000000eaf0e7209 */ /* 0x000fe40007810000 */
[----:B------:R-:W-:Y:S02]  /*14fc0*/  FSEL R89, R34, -INF , P5 ;  /* 0xff80000022597808 */ /* 0x000fe40002800000 */
[----:B------:R-:W-:Y:S02]  /*14fd0*/  ISETP.GT.AND P5, PT, R32, 0xa9, PT ;  /* 0x000000a92000780c */ /* 0x000fe40003fa4270 */
[----:B------:R-:W-:Y:S02]  /*14fe0*/  FSEL R181, R28, -INF , P4 ;  /* 0xff8000001cb57808 */ /* 0x000fe40002000000 */
[----:B------:R-:W-:-:S02]  /*14ff0*/  FMNMX.FTZ R14, R177, R14, !PT ;  /* 0x0000000eb10e7209 */ /* 0x000fc40007810000 */
[----:B------:R-:W-:Y:S02]  /*15000*/  FSEL R179, R8, -INF , P5 ;  /* 0xff80000008b37808 */ /* 0x000fe40002800000 */
[----:B------:R-:W-:-:S04]  /*15010*/  FMNMX.FTZ R14, R181, R14, !PT ;  /* 0x0000000eb50e7209 */ /* 0x000fc80007810000 */
[----:B------:R-:W-:-:S05]  /*15020*/  FMNMX.FTZ R14, R179, R14, !PT ;  /* 0x0000000eb30e7209 */ /* 0x000fca0007810000 */
[----:B------:R-:W1:Y:S02]  /*15030*/  SHFL.BFLY PT, R91, R14, 0x2, 0x1f ;  /* 0x0c401f000e5b7f89 */ /* 0x000e6400000e0000 */
[----:B-1----:R-:W-:Y:S01]  /*15040*/  FMNMX.FTZ R8, R14, R91, !PT ;  /* 0x0000005b0e087209 */ /* 0x002fe20007810000 */
[----:B------:R-:W-:-:S04]  /*15050*/  FMUL.FTZ R14, R27, UR6 ;  /* 0x000000061b0e7c20 */ /* 0x000fc80008410000 */
[----:B------:R-:W1:Y:S02]  /*15060*/  SHFL.BFLY PT, R91, R8, 0x1, 0x1f ;  /* 0x0c201f00085b7f89 */ /* 0x000e6400000e0000 */
[----:B------:R-:W2:Y:S01]  /*15070*/  MUFU.TANH R14, R14 ;  /* 0x0000000e000e7308 */ /* 0x000ea20000002400 */
[----:B-1----:R-:W-:Y:S01]  /*15080*/  FMNMX.FTZ R91, R8, R91, !PT ;  /* 0x0000005b085b7209 */ /* 0x002fe20007810000 */
[----:B------:R-:W-:-:S03]  /*15090*/  FMUL.FTZ R8, R30, UR6 ;  /* 0x000000061e087c20 */ /* 0x000fc60008410000 */
[C---:B------:R-:W-:Y:S01]  /*150a0*/  FSETP.NEU.FTZ.AND P6, PT, R91.reuse, -INF , PT ;  /* 0xff8000005b00780b */ /* 0x040fe20003fdd000 */
[----:B------:R-:W-:Y:S02]  /*150b0*/  FMUL.FTZ R6, R91, R90 ;  /* 0x0000005a5b067220 */ /* 0x000fe40000410000 */
[----:B------:R-:W1:Y:S03]  /*150c0*/  MUFU.TANH R8, R8 ;  /* 0x0000000800087308 */ /* 0x000e660000002400 */
[----:B------:R-:W-:-:S05]  /*150d0*/  FSEL R6, R6, RZ, P6 ;  /* 0x000000ff06067208 */ /* 0x000fca0003000000 */
[-CC-:B------:R-:W-:Y:S01]  /*150e0*/  FFMA.FTZ R27, R4, R90.reuse, -R6.reuse ;  /* 0x0000005a041b7223 */ /* 0x180fe20000010806 */
[----:B------:R-:W-:Y:S01]  /*150f0*/  FMNMX.FTZ R4, R5, R113, !PT ;  /* 0x0000007105047209 */ /* 0x000fe20007810000 */
[-CC-:B------:R-:W-:Y:S01]  /*15100*/  FFMA.FTZ R182, R101, R90.reuse, -R6.reuse ;  /* 0x0000005a65b67223 */ /* 0x180fe20000010806 */
[-CC-:B------:R-:W-:Y:S01]  /*15110*/  FFMA.FTZ R101, R125, R90.reuse, -R6.reuse ;  /* 0x0000005a7d657223 */ /* 0x180fe20000010806 */
[----:B0-----:R-:W-:Y:S01]  /*15120*/  FSEL R125, R12, -INF , P2 ;  /* 0xff8000000c7d7808 */ /* 0x001fe20001000000 */
[--C-:B------:R-:W-:Y:S01]  /*15130*/  FFMA.FTZ R178, R41, R90, -R6.reuse ;  /* 0x0000005a29b27223 */ /* 0x100fe20000010806 */
[----:B------:R-:W-:Y:S01]  /*15140*/  FMNMX.FTZ R4, R7, R4, !PT ;  /* 0x0000000407047209 */ /* 0x000fe20007810000 */
[-CC-:B------:R-:W-:Y:S01]  /*15150*/  FFMA.FTZ R41, R103, R90.reuse, -R6.reuse ;  /* 0x0000005a67297223 */ /* 0x180fe20000010806 */
[-CC-:B------:R-:W-:Y:S01]  /*15160*/  FFMA.FTZ R103, R129, R90.reuse, -R6.reuse ;  /* 0x0000005a81677223 */ /* 0x180fe20000010806 */
[----:B--2---:R-:W-:Y:S01]  /*15170*/  FSEL R129, R14, -INF , P3 ;  /* 0xff8000000e817808 */ /* 0x004fe20001800000 */
        /* <DEDUP_REMOVED lines=23> */
[----:B------:R-:W0:Y:S01]  /*152f0*/  MUFU.EX2 R176, R176 ;  /* 0x000000b000b07308 */ /* 0x000e220000000800 */
        /* <DEDUP_REMOVED lines=15> */
[----:B------:R-:W2:Y:S01]  /*153f0*/  MUFU.EX2 R31, R31 ;  /* 0x0000001f001f7308 */ /* 0x000ea20000000800 */
[--C-:B------:R-:W-:Y:S01]  /*15400*/  FFMA.FTZ R121, R151, R90, -R6.reuse ;  /* 0x0000005a97797223 */ /* 0x100fe20000010806 */
[----:B------:R-:W-:Y:S01]  /*15410*/  FMNMX.FTZ R4, R35, R4, !PT ;  /* 0x0000000423047209 */ /* 0x000fe20007810000 */
[-CC-:B------:R-:W-:Y:S01]  /*15420*/  FFMA.FTZ R206, R155, R90.reuse, -R6.reuse ;  /* 0x0000005a9bce7223 */ /* 0x180fe20000010806 */
[-CC-:B------:R-:W-:Y:S01]  /*15430*/  FFMA.FTZ R123, R157, R90.reuse, -R6.reuse ;  /* 0x0000005a9d7b7223 */ /* 0x180fe20000010806 */
[--C-:B------:R-:W-:Y:S01]  /*15440*/  FFMA.FTZ R208, R159, R90, -R6.reuse ;  /* 0x0000005a9fd07223 */ /* 0x100fe20000010806 */
[----:B------:R-:W-:Y:S01]  /*15450*/  FMNMX.FTZ R4, R93, R4, !PT ;  /* 0x000000045d047209 */ /* 0x000fe20007810000 */
[-CC-:B------:R-:W-:Y:S01]  /*15460*/  FFMA.FTZ R127, R161, R90.reuse, -R6.reuse ;  /* 0x0000005aa17f7223 */ /* 0x180fe20000010806 */
[----:B------:R-:W3:Y:S01]  /*15470*/  MUFU.EX2 R180, R180 ;  /* 0x000000b400b47308 */ /* 0x000ee20000000800 */
[--C-:B------:R-:W-:Y:S01]  /*15480*/  FFMA.FTZ R210, R163, R90, -R6.reuse ;  /* 0x0000005aa3d27223 */ /* 0x100fe20000010806 */
[----:B------:R-:W-:Y:S01]  /*15490*/  FMNMX.FTZ R4, R37, R4, !PT ;  /* 0x0000000425047209 */ /* 0x000fe20007810000 */
[-CC-:B------:R-:W-:Y:S01]  /*154a0*/  FFMA.FTZ R131, R165, R90.reuse, -R6.reuse ;  /* 0x0000005aa5837223 */ /* 0x180fe20000010806 */
[-CC-:B------:R-:W-:Y:S01]  /*154b0*/  FFMA.FTZ R212, R167, R90.reuse, -R6.reuse ;  /* 0x0000005aa7d47223 */ /* 0x180fe20000010806 */
[--C-:B------:R-:W-:Y:S01]  /*154c0*/  FFMA.FTZ R214, R171, R90, -R6.reuse ;  /* 0x0000005aabd67223 */ /* 0x100fe20000010806 */
[----:B------:R-:W-:Y:S01]  /*154d0*/  FMNMX.FTZ R4, R39, R4, !PT ;  /* 0x0000000427047209 */ /* 0x000fe20007810000 */
[-CC-:B------:R-:W-:Y:S01]  /*154e0*/  FFMA.FTZ R139, R173, R90.reuse, -R6.reuse ;  /* 0x0000005aad8b7223 */ /* 0x180fe20000010806 */
[----:B------:R-:W4:Y:S01]  /*154f0*/  MUFU.EX2 R33, R33 ;  /* 0x0000002100217308 */ /* 0x000f220000000800 */
[--C-:B------:R-:W-:Y:S01]  /*15500*/  FFMA.FTZ R216, R175, R90, -R6.reuse ;  /* 0x0000005aafd87223 */ /* 0x100fe20000010806 */
[----:B------:R-:W-:Y:S01]  /*15510*/  FMNMX.FTZ R4, R43, R4, !PT ;  /* 0x000000042b047209 */ /* 0x000fe20007810000 */
[----:B------:R-:W-:-:S03]  /*15520*/  FFMA.FTZ R218, R181, R90, -R6 ;  /* 0x0000005ab5da7223 */ /* 0x000fc60000010806 */
[----:B------:R-:W-:Y:S02]  /*15530*/  FMNMX.FTZ R4, R49, R4, !PT ;  /* 0x0000000431047209 */ /* 0x000fe40007810000 */
[----:B------:R-:W4:Y:S02]  /*15540*/  MUFU.EX2 R182, R182 ;  /* 0x000000b600b67308 */ /* 0x000f240000000800 */
[----:B------:R-:W-:-:S04]  /*15550*/  FMNMX.FTZ R4, R53, R4, !PT ;  /* 0x0000000435047209 */ /* 0x000fc80007810000 */
[----:B------:R-:W-:Y:S02]  /*15560*/  FMNMX.FTZ R4, R77, R4, !PT ;  /* 0x000000044d047209 */ /* 0x000fe40007810000 */
[----:B------:R-:W4:Y:S02]  /*15570*/  MUFU.EX2 R41, R41 ;  /* 0x0000002900297308 */ /* 0x000f240000000800 */
[----:B------:R-:W-:-:S04]  /*15580*/  FMNMX.FTZ R4, R67, R4, !PT ;  /* 0x0000000443047209 */ /* 0x000fc80007810000 */
[----:B------:R-:W-:Y:S02]  /*15590*/  FMNMX.FTZ R4, R55, R4, !PT ;  /* 0x0000000437047209 */ /* 0x000fe40007810000 */
[----:B------:R-:W4:Y:S02]  /*155a0*/  MUFU.EX2 R184, R184 ;  /* 0x000000b800b87308 */ /* 0x000f240000000800 */
        /* <DEDUP_REMOVED lines=31> */
[----:B------:R-:W0:Y:S01]  /*157a0*/  SHFL.BFLY PT, R137, R4, 0x2, 0x1f ;  /* 0x0c401f0004897f89 */ /* 0x000e2200000e0000 */
[----:B------:R-:W-:Y:S08]  /*157b0*/  MUFU.EX2 R109, R109 ;  /* 0x0000006d006d7308 */ /* 0x000ff00000000800 */
[----:B------:R-:W-:Y:S08]  /*157c0*/  MUFU.EX2 R196, R196 ;  /* 0x000000c400c47308 */ /* 0x000ff00000000800 */
[----:B------:R-:W-:Y:S01]  /*157d0*/  MUFU.EX2 R111, R111 ;  /* 0x0000006f006f7308 */ /* 0x000fe20000000800 */
[----:B0-----:R-:W-:Y:S01]  /*157e0*/  FMNMX.FTZ R8, R4, R137, !PT ;  /* 0x0000008904087209 */ /* 0x001fe20007810000 */
[-CC-:B------:R-:W-:Y:S01]  /*157f0*/  FFMA.FTZ R4, R177, R90.reuse, -R6.reuse ;  /* 0x0000005ab1047223 */ /* 0x180fe20000010806 */
[----:B------:R-:W-:-:S05]  /*15800*/  FFMA.FTZ R137, R169, R90, -R6 ;  /* 0x0000005aa9897223 */ /* 0x000fca0000010806 */
[----:B------:R-:W-:Y:S01]  /*15810*/  MUFU.EX2 R198, R198 ;  /* 0x000000c600c67308 */ /* 0x000fe20000000800 */
[----:B------:R-:W0:Y:S07]  /*15820*/  SHFL.BFLY PT, R141, R8, 0x1, 0x1f ;  /* 0x0c201f00088d7f89 */ /* 0x000e2e00000e0000 */
[----:B------:R-:W-:Y:S08]  /*15830*/  MUFU.EX2 R115, R115 ;  /* 0x0000007300737308 */ /* 0x000ff00000000800 */
[----:B------:R-:W-:Y:S08]  /*15840*/  MUFU.EX2 R200, R200 ;  /* 0x000000c800c87308 */ /* 0x000ff00000000800 */
[----:B------:R-:W-:Y:S01]  /*15850*/  MUFU.EX2 R117, R117 ;  /* 0x0000007500757308 */ /* 0x000fe20000000800 */
[----:B0-----:R-:W-:-:S04]  /*15860*/  FMNMX.FTZ R92, R8, R141, !PT ;  /* 0x0000008d085c7209 */ /* 0x001fc80007810000 */
[C---:B------:R-:W-:Y:S01]  /*15870*/  FSETP.NEU.FTZ.AND P2, PT, R92.reuse, -INF , PT ;  /* 0xff8000005c00780b */ /* 0x040fe20003f5d000 */
[----:B------:R-:W-:Y:S02]  /*15880*/  FMUL.FTZ R26, R92, R90 ;  /* 0x0000005a5c1a7220 */ /* 0x000fe40000410000 */
[----:B------:R-:W-:Y:S03]  /*15890*/  MUFU.EX2 R141, R4 ;  /* 0x00000004008d7308 */ /* 0x000fe60000000800 */
[----:B------:R-:W-:Y:S02]  /*158a0*/  FSEL R26, R26, RZ, P2 ;  /* 0x000000ff1a1a7208 */ /* 0x000fe40001000000 */
[----:B------:R-:W-:-:S03]  /*158b0*/  ISETP.GE.AND P2, PT, R160, 0xb1, PT ;  /* 0x000000b1a000780c */ /* 0x000fc60003f46270 */
[----:B------:R-:W-:Y:S01]  /*158c0*/  MUFU.EX2 R202, R202 ;  /* 0x000000ca00ca7308 */ /* 0x000fe20000000800 */
[-CC-:B------:R-:W-:Y:S01]  /*158d0*/  FFMA.FTZ R189, R3, R90.reuse, -R26.reuse ;  /* 0x0000005a03bd7223 */ /* 0x180fe2000001081a */
[----:B------:R-:W-:Y:S01]  /*158e0*/  FADD.FTZ R3, R176, R27 ;  /* 0x0000001bb0037221 */ /* 0x000fe20000010000 */
[-CC-:B------:R-:W-:Y:S01]  /*158f0*/  FFMA.FTZ R177, R5, R90.reuse, -R26.reuse ;  /* 0x0000005a05b17223 */ /* 0x180fe2000001081a */
[-CC-:B------:R-:W-:Y:S01]  /*15900*/  FFMA.FTZ R113, R113, R90.reuse, -R26.reuse ;  /* 0x0000005a71717223 */ /* 0x180fe2000001081a */
[-CC-:B------:R-:W-:Y:S01]  /*15910*/  FFMA.FTZ R179, R7, R90.reuse, -R26.reuse ;  /* 0x0000005a07b37223 */ /* 0x180fe2000001081a */
[----:B-1----:R-:W-:Y:S01]  /*15920*/  FADD.FTZ R34, R178, R3 ;  /* 0x00000003b2227221 */ /* 0x002fe20000010000 */
[-CC-:B------:R-:W-:Y:S01]  /*15930*/  FFMA.FTZ R6, R13, R90.reuse, -R26.reuse ;  /* 0x0000005a0d067223 */ /* 0x180fe2000001081a */
[----:B------:R-:W-:Y:S01]  /*15940*/  MUFU.EX2 R4, R113 ;  /* 0x0000007100047308 */ /* 0x000fe20000000800 */
[-C--:B------:R-:W-:Y:S01]  /*15950*/  FFMA.FTZ R181, R15, R90.reuse, -R26 ;  /* 0x0000005a0fb57223 */ /* 0x080fe2000001081a */
[----:B--2---:R-:W-:Y:S01]  /*15960*/  FADD.FTZ R3, R31, R34 ;  /* 0x000000221f037221 */ /* 0x004fe20000010000 */
[-CC-:B------:R-:W-:Y:S01]  /*15970*/  FFMA.FTZ R8, R105, R90.reuse, -R26.reuse ;  /* 0x0000005a69087223 */ /* 0x180fe2000001081a */
[-CC-:B------:R-:W-:Y:S01]  /*15980*/  FFMA.FTZ R183, R107, R90.reuse, -R26.reuse ;  /* 0x0000005a6bb77223 */ /* 0x180fe2000001081a */
[-CC-:B------:R-:W-:Y:S01]  /*15990*/  FFMA.FTZ R10, R11, R90.reuse, -R26.reuse ;  /* 0x0000005a0b0a7223 */ /* 0x180fe2000001081a */
[----:B---3--:R-:W-:Y:S01]  /*159a0*/  FADD.FTZ R34, R180, R3 ;  /* 0x00000003b4227221 */ /* 0x008fe20000010000 */
[-CC-:B------:R-:W-:Y:S01]  /*159b0*/  FFMA.FTZ R185, R97, R90.reuse, -R26.reuse ;  /* 0x0000005a61b97223 */ /* 0x180fe2000001081a */
[----:B------:R-:W0:Y:S01]  /*159c0*/  MUFU.EX2 R177, R177 ;  /* 0x000000b100b17308 */ /* 0x000e220000000800 */
[-C--:B------:R-:W-:Y:S01]  /*159d0*/  FFMA.FTZ R12, R85, R90.reuse, -R26 ;  /* 0x0000005a550c7223 */ /* 0x080fe2000001081a */
[----:B----4-:R-:W-:Y:S01]  /*159e0*/  FADD.FTZ R3, R33, R34 ;  /* 0x0000002221037221 */ /* 0x010fe20000010000 */
        /* <DEDUP_REMOVED lines=11> */
[----:B------:R-:W-:Y:S01]  /*15aa0*/  FADD.FTZ R36, R184, R3 ;  /* 0x00000003b8247221 */ /* 0x000fe20000010000 */
[-C--:B------:R-:W-:Y:S01]  /*15ab0*/  FFMA.FTZ R30, R53, R90.reuse, -R26 ;  /* 0x0000005a351e7223 */ /* 0x080fe2000001081a */
[----:B------:R-:W2:Y:S01]  /*15ac0*/  MUFU.EX2 R6, R6 ;  /* 0x0000000600067308 */ /* 0x000ea20000000800 */
[----:B0-----:R-:W-:Y:S01]  /*15ad0*/  FADD.FTZ R38, R177, R4 ;  /* 0x00000004b1267221 */ /* 0x001fe20000010000 */
[----:B------:R-:W-:Y:S01]  /*15ae0*/  FADD.FTZ R5, R45, R36 ;  /* 0x000000242d057221 */ /* 0x000fe20000010000 */
[-CC-:B------:R-:W-:Y:S01]  /*15af0*/  FFMA.FTZ R197, R77, R90.reuse, -R26.reuse ;  /* 0x0000005a4dc57223 */ /* 0x180fe2000001081a */
[-CC-:B------:R-:W-:Y:S01]  /*15b00*/  FFMA.FTZ R32, R67, R90.reuse, -R26.reuse ;  /* 0x0000005a43207223 */ /* 0x180fe2000001081a */
[-CC-:B------:R-:W-:Y:S01]  /*15b10*/  FFMA.FTZ R199, R55, R90.reuse, -R26.reuse ;  /* 0x0000005a37c77223 */ /* 0x180fe2000001081a */
[----:B------:R-:W-:Y:S01]  /*15b20*/  FADD.FTZ R40, R186, R5 ;  /* 0x00000005ba287221 */ /* 0x000fe20000010000 */
[-C--:B------:R-:W-:Y:S01]  /*15b30*/  FFMA.FTZ R34, R59, R90.reuse, -R26 ;  /* 0x0000005a3b227223 */ /* 0x080fe2000001081a */
[----:B------:R-:W0:Y:S01]  /*15b40*/  MUFU.EX2 R181, R181 ;  /* 0x000000b500b57308 */ /* 0x000e220000000800 */
[----:B-1----:R-:W-:Y:S01]  /*15b50*/  FADD.FTZ R3, R179, R38 ;  /* 0x00000026b3037221 */ /* 0x002fe20000010000 */
[----:B------:R-:W-:Y:S01]  /*15b60*/  FADD.FTZ R5, R47, R40 ;  /* 0x000000282f057221 */ /* 0x000fe20000010000 */
        /* <DEDUP_REMOVED lines=15> */
[----:B------:R-:W-:Y:S01]  /*15c60*/  FADD.FTZ R38, R188, R5 ;  /* 0x00000005bc267221 */ /* 0x000fe20000010000 */
[-CC-:B------:R-:W-:Y:S01]  /*15c70*/  FFMA.FTZ R99, R99, R90.reuse, -R26.reuse ;  /* 0x0000005a63637223 */ /* 0x180fe2000001081a */
[-CC-:B------:R-:W-:Y:S01]  /*15c80*/  FFMA.FTZ R89, R89, R90.reuse, -R26.reuse ;  /* 0x0000005a59597223 */ /* 0x180fe2000001081a */
[-C--:B------:R-:W-:Y:S01]  /*15c90*/  FFMA.FTZ R125, R125, R90.reuse, -R26 ;  /* 0x0000005a7d7d7223 */ /* 0x080fe2000001081a */
[----:B------:R-:W-:Y:S01]  /*15ca0*/  FADD.FTZ R5, R51, R38 ;  /* 0x0000002633057221 */ /* 0x000fe20000010000 */
[-CC-:B------:R-:W-:Y:S01]  /*15cb0*/  FFMA.FTZ R38, R57, R90.reuse, -R26.reuse ;  /* 0x0000005a39267223 */ /* 0x180fe2000001081a */
[----:B------:R-:W0:Y:S01]  /*15cc0*/  MUFU.EX2 R10, R10 ;  /* 0x0000000a000a7308 */ /* 0x000e220000000800 */
[----:B-1----:R-:W-:Y:S01]  /*15cd0*/  FADD.FTZ R40, R8, R3 ;  /* 0x0000000308287221 */ /* 0x002fe20000010000 */
[----:B------:R-:W-:Y:S01]  /*15ce0*/  FADD.FTZ R42, R190, R5 ;  /* 0x00000005be2a7221 */ /* 0x000fe20000010000 */
[-CC-:B------:R-:W-:Y:S01]  /*15cf0*/  FFMA.FTZ R129, R129, R90.reuse, -R26.reuse ;  /* 0x0000005a81817223 */ /* 0x180fe2000001081a */
[-CC-:B------:R-:W-:Y:S01]  /*15d00*/  FFMA.FTZ R133, R133, R90.reuse, -R26.reuse ;  /* 0x0000005a85857223 */ /* 0x180fe2000001081a */
[----:B------:R-:W-:Y:S01]  /*15d10*/  FFMA.FTZ R135, R135, R90, -R26 ;  /* 0x0000005a87877223 */ /* 0x000fe2000001081a */
[----:B------:R-:W-:Y:S01]  /*15d20*/  FADD.FTZ R5, R101, R42 ;  /* 0x0000002a65057221 */ /* 0x000fe20000010000 */
[----:B------:R-:W-:Y:S01]  /*15d30*/  F2FP.BF16.F32.PACK_AB R177, R4, R177 ;  /* 0x000000b104b1723e */ /* 0x000fe200000010ff */
[----:B------:R-:W1:Y:S01]  /*15d40*/  MUFU.EX2 R185, R185 ;  /* 0x000000b900b97308 */ /* 0x000e620000000800 */
[----:B--2---:R-:W-:Y:S01]  /*15d50*/  FADD.FTZ R3, R183, R40 ;  /* 0x00000028b7037221 */ /* 0x004fe20000010000 */
[----:B------:R-:W-:Y:S01]  /*15d60*/  FADD.FTZ R42, R192, R5 ;  /* 0x00000005c02a7221 */ /* 0x000fe20000010000 */
[----:B------:R-:W-:Y:S01]  /*15d70*/  F2FP.BF16.F32.PACK_AB R179, R6, R179 ;  /* 0x000000b306b3723e */ /* 0x000fe200000010ff */
[--C-:B------:R-:W-:Y:S01]  /*15d80*/  IMAD.MOV.U32 R85, RZ, RZ, R87.reuse ;  /* 0x000000ffff557224 */ /* 0x100fe200078e0057 */
[----:B------:R-:W-:Y:S01]  /*15d90*/  F2FP.BF16.F32.PACK_AB R176, R27, R176 ;  /* 0x000000b01bb0723e */ /* 0x000fe200000010ff */
[----:B------:R-:W-:Y:S01]  /*15da0*/  IMAD.MOV.U32 R79, RZ, RZ, R87 ;  /* 0x000000ffff4f7224 */ /* 0x000fe200078e0057 */
[----:B------:R-:W-:Y:S01]  /*15db0*/  F2FP.BF16.F32.PACK_AB R178, R31, R178 ;  /* 0x000000b21fb2723e */ /* 0x000fe200000010ff */
[----:B------:R-:W2:Y:S01]  /*15dc0*/  MUFU.EX2 R12, R12 ;  /* 0x0000000c000c7308 */ /* 0x000ea20000000800 */
[----:B0-----:R-:W-:Y:S01]  /*15dd0*/  FADD.FTZ R40, R10, R3 ;  /* 0x000000030a287221 */ /* 0x001fe20000010000 */
[----:B------:R-:W-:Y:S01]  /*15de0*/  F2FP.BF16.F32.PACK_AB R180, R33, R180 ;  /* 0x000000b421b4723e */ /* 0x000fe200000010ff */
[--C-:B------:R-:W-:Y:S01]  /*15df0*/  IMAD.MOV.U32 R77, RZ, RZ, R87.reuse ;  /* 0x000000ffff4d7224 */ /* 0x100fe200078e0057 */
[----:B------:R-:W-:Y:S01]  /*15e00*/  F2FP.BF16.F32.PACK_AB R182, R41, R182 ;  /* 0x000000b629b6723e */ /* 0x000fe200000010ff */
[--C-:B------:R-:W-:Y:S01]  /*15e10*/  IMAD.MOV.U32 R73, RZ, RZ, R87.reuse ;  /* 0x000000ffff497224 */ /* 0x100fe200078e0057 */
[----:B------:R-:W-:Y:S01]  /*15e20*/  F2FP.BF16.F32.PACK_AB R184, R45, R184 ;  /* 0x000000b82db8723e */ /* 0x000fe200000010ff */
[--C-:B------:R-:W-:Y:S01]  /*15e30*/  IMAD.MOV.U32 R69, RZ, RZ, R87.reuse ;  /* 0x000000ffff457224 */ /* 0x100fe200078e0057 */
[----:B------:R-:W0:Y:S01]  /*15e40*/  MUFU.EX2 R187, R187 ;  /* 0x000000bb00bb7308 */ /* 0x000e220000000800 */
        /* <DEDUP_REMOVED lines=9> */
[C---:B------:R-:W-:Y:S01]  /*15ee0*/  FADD.FTZ R3, R103.reuse, R42 ;  /* 0x0000002a67037221 */ /* 0x040fe20000010000 */
[----:B------:R-:W-:Y:S01]  /*15ef0*/  F2FP.BF16.F32.PACK_AB R185, R12, R185 ;  /* 0x000000b90cb9723e */ /* 0x000fe200000010ff */
[----:B------:R-:W-:Y:S01]  /*15f00*/  IMAD.MOV.U32 R61, RZ, RZ, R87 ;  /* 0x000000ffff3d7224 */ /* 0x000fe200078e0057 */
[----:B------:R-:W-:Y:S01]  /*15f10*/  F2FP.BF16.F32.PACK_AB R192, R103, R192 ;  /* 0x000000c067c0723e */ /* 0x000fe200000010ff */
[----:B------:R-:W-:Y:S01]  /*15f20*/  FADD.FTZ R42, R194, R3 ;  /* 0x00000003c22a7221 */ /* 0x000fe20000010000 */
[----:B------:R-:W-:Y:S01]  /*15f30*/  @!P1 PRMT R3, RZ, 0x654, R0 ;  /* 0x00000654ff039816 */ /* 0x000fe20000000000 */
[----:B------:R-:W2:Y:S01]  /*15f40*/  MUFU.EX2 R189, R189 ;  /* 0x000000bd00bd7308 */ /* 0x000ea20000000800 */
[----:B0-----:R-:W-:Y:S01]  /*15f50*/  FADD.FTZ R5, R187, R40 ;  /* 0x00000028bb057221 */ /* 0x001fe20000010000 */
[C---:B------:R-:W-:Y:S01]  /*15f60*/  F2FP.BF16.F32.PACK_AB R194, R109.reuse, R194 ;  /* 0x000000c26dc2723e */ /* 0x040fe200000010ff */
[----:B------:R2:W-:Y:S01]  /*15f70*/  @!P1 SYNCS.ARRIVE.TRANS64.RED.A1T0 RZ, [R3+URZ], RZ ;  /* 0x000000ff03ff99a7 */ /* 0x0005e2000810043f */
[----:B------:R-:W-:Y:S01]  /*15f80*/  F2FP.BF16.F32.PACK_AB R181, R8, R181 ;  /* 0x000000b508b5723e */ /* 0x000fe200000010ff */
[--C-:B------:R-:W-:Y:S01]  /*15f90*/  IMAD.MOV.U32 R59, RZ, RZ, R87.reuse ;  /* 0x000000ffff3b7224 */ /* 0x100fe200078e0057 */
[----:B------:R-:W-:Y:S01]  /*15fa0*/  F2FP.BF16.F32.PACK_AB R183, R10, R183 ;  /* 0x000000b70ab7723e */ /* 0x000fe200000010ff */
[----:B------:R-:W-:Y:S01]  /*15fb0*/  IMAD.MOV.U32 R57, RZ, RZ, R87 ;  /* 0x000000ffff397224 */ /* 0x000fe200078e0057 */
[----:B------:R-:W0:Y:S01]  /*15fc0*/  MUFU.EX2 R20, R20 ;  /* 0x0000001400147308 */ /* 0x000e220000000800 */
[C---:B-1----:R-:W-:Y:S01]  /*15fd0*/  FADD.FTZ R40, R14.reuse, R5 ;  /* 0x000000050e287221 */ /* 0x042fe20000010000 */
[----:B------:R-:W-:Y:S01]  /*15fe0*/  FADD.FTZ R5, R109, R42 ;  /* 0x0000002a6d057221 */ /* 0x000fe20000010000 */
[----:B------:R-:W-:Y:S01]  /*15ff0*/  F2FP.BF16.F32.PACK_AB R187, R14, R187 ;  /* 0x000000bb0ebb723e */ /* 0x000fe200000010ff */
[----:B------:R-:W-:-:S02]  /*16000*/  IMAD.MOV.U32 R55, RZ, RZ, R87 ;  /* 0x000000ffff377224 */ /* 0x000fc400078e0057 */
[----:B------:R-:W-:Y:S01]  /*16010*/  FADD.FTZ R42, R196, R5 ;  /* 0x00000005c42a7221 */ /* 0x000fe20000010000 */
[----:B------:R-:W-:Y:S01]  /*16020*/  F2FP.BF16.F32.PACK_AB R196, R111, R196 ;  /* 0x000000c46fc4723e */ /* 0x000fe200000010ff */
[----:B------:R-:W1:Y:S01]  /*16030*/  MUFU.EX2 R191, R191 ;  /* 0x000000bf00bf7308 */ /* 0x000e620000000800 */
[----:B--2---:R-:W-:Y:S01]  /*16040*/  FADD.FTZ R3, R189, R40 ;  /* 0x00000028bd037221 */ /* 0x004fe20000010000 */
[----:B------:R-:W-:Y:S01]  /*16050*/  FADD.FTZ R5, R111, R42 ;  /* 0x0000002a6f057221 */ /* 0x000fe20000010000 */
[-CC-:B------:R-:W-:Y:S01]  /*16060*/  FFMA.FTZ R40, R75, R90.reuse, -R26.reuse ;  /* 0x0000005a4b287223 */ /* 0x180fe2000001081a */
[----:B------:R-:W-:Y:S01]  /*16070*/  FFMA.FTZ R42, R81, R90, -R26 ;  /* 0x0000005a512a7223 */ /* 0x000fe2000001081a */
[----:B------:R-:W-:Y:S02]  /*16080*/  IMAD.MOV.U32 R81, RZ, RZ, R87 ;  /* 0x000000ffff517224 */ /* 0x000fe400078e0057 */
[----:B------:R-:W-:Y:S01]  /*16090*/  FADD.FTZ R46, R198, R5 ;  /* 0x00000005c62e7221 */ /* 0x000fe20000010000 */
[C---:B------:R-:W-:Y:S01]  /*160a0*/  F2FP.BF16.F32.PACK_AB R198, R115.reuse, R198 ;  /* 0x000000c673c6723e */ /* 0x040fe200000010ff */
[----:B------:R-:W2:Y:S01]  /*160b0*/  MUFU.EX2 R24, R24 ;  /* 0x0000001800187308 */ /* 0x000ea20000000800 */
[C---:B0-----:R-:W-:Y:S01]  /*160c0*/  FADD.FTZ R44, R20.reuse, R3 ;  /* 0x00000003142c7221 */ /* 0x041fe20000010000 */
[----:B------:R-:W-:Y:S01]  /*160d0*/  FADD.FTZ R5, R115, R46 ;  /* 0x0000002e73057221 */ /* 0x000fe20000010000 */
[----:B------:R-:W-:Y:S01]  /*160e0*/  F2FP.BF16.F32.PACK_AB R189, R20, R189 ;  /* 0x000000bd14bd723e */ /* 0x000fe200000010ff */
[----:B------:R-:W-:-:S02]  /*160f0*/  IMAD.MOV.U32 R75, RZ, RZ, R87 ;  /* 0x000000ffff4b7224 */ /* 0x000fc400078e0057 */
[----:B------:R-:W-:Y:S01]  /*16100*/  FADD.FTZ R46, R200, R5 ;  /* 0x00000005c82e7221 */ /* 0x000fe20000010000 */
[----:B------:R-:W-:Y:S01]  /*16110*/  F2FP.BF16.F32.PACK_AB R200, R117, R200 ;  /* 0x000000c875c8723e */ /* 0x000fe200000010ff */
[----:B------:R-:W0:Y:S01]  /*16120*/  MUFU.EX2 R193, R193 ;  /* 0x000000c100c17308 */ /* 0x000e220000000800 */
[----:B-1----:R-:W-:Y:S01]  /*16130*/  FADD.FTZ R3, R191, R44 ;  /* 0x0000002cbf037221 */ /* 0x002fe20000010000 */
[----:B------:R-:W-:Y:S01]  /*16140*/  FADD.FTZ R5, R117, R46 ;  /* 0x0000002e75057221 */ /* 0x000fe20000010000 */
[--C-:B------:R-:W-:Y:S02]  /*16150*/  IMAD.MOV.U32 R53, RZ, RZ, R87.reuse ;  /* 0x000000ffff357224 */ /* 0x100fe400078e0057 */
[----:B------:R-:W-:Y:S02]  /*16160*/  IMAD.MOV.U32 R51, RZ, RZ, R87 ;  /* 0x000000ffff337224 */ /* 0x000fe400078e0057 */
[----:B------:R-:W-:Y:S01]  /*16170*/  FADD.FTZ R46, R202, R5 ;  /* 0x00000005ca2e7221 */ /* 0x000fe20000010000 */
[----:B------:R-:W-:Y:S01]  /*16180*/  IMAD.MOV.U32 R49, RZ, RZ, R87 ;  /* 0x000000ffff317224 */ /* 0x000fe200078e0057 */
[----:B------:R-:W1:Y:S01]  /*16190*/  MUFU.EX2 R28, R28 ;  /* 0x0000001c001c7308 */ /* 0x000e620000000800 */
[C---:B--2---:R-:W-:Y:S01]  /*161a0*/  FADD.FTZ R44, R24.reuse, R3 ;  /* 0x00000003182c7221 */ /* 0x044fe20000010000 */
[----:B------:R-:W-:Y:S01]  /*161b0*/  F2FP.BF16.F32.PACK_AB R191, R24, R191 ;  /* 0x000000bf18bf723e */ /* 0x000fe200000010ff */
[----:B------:R-:W-:-:S02]  /*161c0*/  IMAD.MOV.U32 R47, RZ, RZ, R87 ;  /* 0x000000ffff2f7224 */ /* 0x000fc400078e0057 */
[--C-:B------:R-:W-:Y:S02]  /*161d0*/  IMAD.MOV.U32 R45, RZ, RZ, R87.reuse ;  /* 0x000000ffff2d7224 */ /* 0x100fe400078e0057 */
[--C-:B------:R-:W-:Y:S01]  /*161e0*/  IMAD.MOV.U32 R43, RZ, RZ, R87.reuse ;  /* 0x000000ffff2b7224 */ /* 0x100fe200078e0057 */
[----:B------:R-:W2:Y:S01]  /*161f0*/  MUFU.EX2 R195, R195 ;  /* 0x000000c300c37308 */ /* 0x000ea20000000800 */
[----:B0-----:R-:W-:Y:S01]  /*16200*/  FADD.FTZ R3, R193, R44 ;  /* 0x0000002cc1037221 */ /* 0x001fe20000010000 */
[--C-:B------:R-:W-:Y:S02]  /*16210*/  IMAD.MOV.U32 R41, RZ, RZ, R87.reuse ;  /* 0x000000ffff297224 */ /* 0x100fe400078e0057 */
[--C-:B------:R-:W-:Y:S02]  /*16220*/  IMAD.MOV.U32 R39, RZ, RZ, R87.reuse ;  /* 0x000000ffff277224 */ /* 0x100fe400078e0057 */
[----:B------:R-:W-:Y:S02]  /*16230*/  IMAD.MOV.U32 R37, RZ, RZ, R87 ;  /* 0x000000ffff257224 */ /* 0x000fe400078e0057 */
[----:B------:R-:W0:Y:S01]  /*16240*/  MUFU.EX2 R30, R30 ;  /* 0x0000001e001e7308 */ /* 0x000e220000000800 */
[C---:B-1----:R-:W-:Y:S01]  /*16250*/  FADD.FTZ R44, R28.reuse, R3 ;  /* 0x000000031c2c7221 */ /* 0x042fe20000010000 */
[----:B------:R-:W-:Y:S01]  /*16260*/  F2FP.BF16.F32.PACK_AB R193, R28, R193 ;  /* 0x000000c11cc1723e */ /* 0x000fe200000010ff */
[----:B------:R-:W-:-:S02]  /*16270*/  IMAD.MOV.U32 R35, RZ, RZ, R87 ;  /* 0x000000ffff237224 */ /* 0x000fc400078e0057 */
[--C-:B------:R-:W-:Y:S02]  /*16280*/  IMAD.MOV.U32 R33, RZ, RZ, R87.reuse ;  /* 0x000000ffff217224 */ /* 0x100fe400078e0057 */
[--C-:B------:R-:W-:Y:S01]  /*16290*/  IMAD.MOV.U32 R31, RZ, RZ, R87.reuse ;  /* 0x000000ffff1f7224 */ /* 0x100fe200078e0057 */
[----:B------:R-:W1:Y:S01]  /*162a0*/  MUFU.EX2 R197, R197 ;  /* 0x000000c500c57308 */ /* 0x000e620000000800 */
[----:B--2---:R-:W-:Y:S01]  /*162b0*/  FADD.FTZ R3, R195, R44 ;  /* 0x0000002cc3037221 */ /* 0x004fe20000010000 */
[--C-:B------:R-:W-:Y:S02]  /*162c0*/  IMAD.MOV.U32 R28, RZ, RZ, R87.reuse ;  /* 0x000000ffff1c7224 */ /* 0x100fe400078e0057 */
[--C-:B------:R-:W-:Y:S02]  /*162d0*/  IMAD.MOV.U32 R27, RZ, RZ, R87.reuse ;  /* 0x000000ffff1b7224 */ /* 0x100fe400078e0057 */
[----:B------:R-:W-:Y:S02]  /*162e0*/  IMAD.MOV.U32 R25, RZ, RZ, R87 ;  /* 0x000000ffff197224 */ /* 0x000fe400078e0057 */
[----:B------:R-:W2:Y:S01]  /*162f0*/  MUFU.EX2 R119, R119 ;  /* 0x0000007700777308 */ /* 0x000ea20000000800 */
[C---:B0-----:R-:W-:Y:S01]  /*16300*/  FADD.FTZ R44, R30.reuse, R3 ;  /* 0x000000031e2c7221 */ /* 0x041fe20000010000 */
[----:B------:R-:W-:Y:S01]  /*16310*/  F2FP.BF16.F32.PACK_AB R195, R30, R195 ;  /* 0x000000c31ec3723e */ /* 0x000fe200000010ff */
[----:B------:R-:W-:-:S02]  /*16320*/  IMAD.MOV.U32 R30, RZ, RZ, R87 ;  /* 0x000000ffff1e7224 */ /* 0x000fc400078e0057 */
[----:B------:R-:W-:-:S03]  /*16330*/  IMAD.MOV.U32 R24, RZ, RZ, R87 ;  /* 0x000000ffff187224 */ /* 0x000fc600078e0057 */
        /* <DEDUP_REMOVED lines=44> */
[----:B------:R1:W3:Y:S01]  /*16600*/  MUFU.EX2 R0, R71 ;  /* 0x0000004700007308 */ /* 0x0002e20000000800 */
[----:B--2---:R-:W-:-:S07]  /*16610*/  FADD.FTZ R3, R205, R46 ;  /* 0x0000002ecd037221 */ /* 0x004fce0000010000 */
[----:B------:R-:W2:Y:S01]  /*16620*/  MUFU.EX2 R212, R212 ;  /* 0x000000d400d47308 */ /* 0x000ea20000000800 */
[C---:B0-----:R-:W-:Y:S01]  /*16630*/  FADD.FTZ R5, R131.reuse, R48 ;  /* 0x0000003083057221 */ /* 0x041fe20000010000 */
[----:B------:R-:W-:Y:S01]  /*16640*/  F2FP.BF16.F32.PACK_AB R210, R131, R210 ;  /* 0x000000d283d2723e */ /* 0x000fe200000010ff */
[----:B-1----:R-:W-:-:S05]  /*16650*/  IMAD.MOV.U32 R71, RZ, RZ, R87 ;  /* 0x000000ffff477224 */ /* 0x002fca00078e0057 */
[----:B------:R-:W0:Y:S01]  /*16660*/  MUFU.EX2 R207, R207 ;  /* 0x000000cf00cf7308 */ /* 0x000e220000000800 */
[C---:B---3--:R-:W-:Y:S01]  /*16670*/  FADD.FTZ R46, R0.reuse, R3 ;  /* 0x00000003002e7221 */ /* 0x048fe20000010000 */
[----:B------:R-:W-:-:S06]  /*16680*/  F2FP.BF16.F32.PACK_AB R205, R0, R205 ;  /* 0x000000cd00cd723e */ /* 0x000fcc00000010ff */
        /* <DEDUP_REMOVED lines=22> */
[----:B------:R0:W3:Y:S01]  /*167f0*/  MUFU.EX2 R26, R83 ;  /* 0x00000053001a7308 */ /* 0x0000e20000000800 */
[----:B-1----:R-:W-:Y:S01]  /*16800*/  FADD.FTZ R50, R216, R5 ;  /* 0x00000005d8327221 */ /* 0x002fe20000010000 */
[----:B------:R-:W-:-:S03]  /*16810*/  F2FP.BF16.F32.PACK_AB R216, R141, R216 ;  /* 0x000000d88dd8723e */ /* 0x000fc600000010ff */
[----:B------:R-:W-:-:S03]  /*16820*/  FADD.FTZ R5, R141, R50 ;  /* 0x000000328d057221 */ /* 0x000fc60000010000 */
[----:B------:R-:W1:Y:S01]  /*16830*/  MUFU.EX2 R29, R29 ;  /* 0x0000001d001d7308 */ /* 0x000e620000000800 */
[----:B--2---:R-:W-:Y:S01]  /*16840*/  FADD.FTZ R3, R211, R48 ;  /* 0x00000030d3037221 */ /* 0x004fe20000010000 */
[----:B0-----:R-:W-:-:S06]  /*16850*/  IMAD.MOV.U32 R83, RZ, RZ, R87 ;  /* 0x000000ffff537224 */ /* 0x001fcc00078e0057 */
[----:B------:R-:W0:Y:S01]  /*16860*/  MUFU.EX2 R44, R95 ;  /* 0x0000005f002c7308 */ /* 0x000e220000000800 */
[C---:B---3--:R-:W-:Y:S01]  /*16870*/  FADD.FTZ R50, R26.reuse, R3 ;  /* 0x000000031a327221 */ /* 0x048fe20000010000 */
[----:B------:R-:W-:Y:S01]  /*16880*/  F2FP.BF16.F32.PACK_AB R211, R26, R211 ;  /* 0x000000d31ad3723e */ /* 0x000fe200000010ff */
[----:B------:R-:W-:-:S05]  /*16890*/  IMAD.MOV.U32 R26, RZ, RZ, R87 ;  /* 0x000000ffff1a7224 */ /* 0x000fca00078e0057 */
[----:B------:R-:W2:Y:S01]  /*168a0*/  MUFU.EX2 R99, R99 ;  /* 0x0000006300637308 */ /* 0x000ea20000000800 */
[----:B-1----:R-:W-:Y:S01]  /*168b0*/  FADD.FTZ R3, R29, R50 ;  /* 0x000000321d037221 */ /* 0x002fe20000010000 */
[----:B------:R-:W-:-:S06]  /*168c0*/  IMAD.MOV.U32 R50, RZ, RZ, R87 ;  /* 0x000000ffff327224 */ /* 0x000fcc00078e0057 */
[----:B------:R-:W1:Y:S01]  /*168d0*/  MUFU.EX2 R46, R89 ;  /* 0x00000059002e7308 */ /* 0x000e620000000800 */
[C---:B0-----:R-:W-:Y:S01]  /*168e0*/  FADD.FTZ R4, R44.reuse, R3 ;  /* 0x000000032c047221 */ /* 0x041fe20000010000 */
[----:B------:R-:W-:Y:S01]  /*168f0*/  F2FP.BF16.F32.PACK_AB R213, R44, R29 ;  /* 0x0000001d2cd5723e */ /* 0x000fe200000010ff */
[--C-:B------:R-:W-:Y:S02]  /*16900*/  IMAD.MOV.U32 R44, RZ, RZ, R87.reuse ;  /* 0x000000ffff2c7224 */ /* 0x100fe400078e0057 */
[----:B------:R-:W-:-:S03]  /*16910*/  IMAD.MOV.U32 R29, RZ, RZ, R87 ;  /* 0x000000ffff1d7224 */ /* 0x000fc600078e0057 */
[----:B------:R-:W0:Y:S01]  /*16920*/  MUFU.EX2 R125, R125 ;  /* 0x0000007d007d7308 */ /* 0x000e220000000800 */
[----:B--2---:R-:W-:-:S07]  /*16930*/  FADD.FTZ R3, R99, R4 ;  /* 0x0000000463037221 */ /* 0x004fce0000010000 */
[----:B------:R-:W2:Y:S01]  /*16940*/  MUFU.EX2 R48, R129 ;  /* 0x0000008100307308 */ /* 0x000ea20000000800 */
[C---:B-1----:R-:W-:Y:S01]  /*16950*/  FADD.FTZ R6, R46.reuse, R3 ;  /* 0x000000032e067221 */ /* 0x042fe20000010000 */
[----:B------:R-:W-:Y:S01]  /*16960*/  F2FP.BF16.F32.PACK_AB R215, R46, R99 ;  /* 0x000000632ed7723e */ /* 0x000fe200000010ff */
[----:B------:R-:W-:-:S05]  /*16970*/  IMAD.MOV.U32 R46, RZ, RZ, R87 ;  /* 0x000000ffff2e7224 */ /* 0x000fca00078e0057 */
[----:B------:R-:W1:Y:S01]  /*16980*/  MUFU.EX2 R218, R218 ;  /* 0x000000da00da7308 */ /* 0x000e620000000800 */
[----:B0-----:R-:W-:-:S07]  /*16990*/  FADD.FTZ R3, R125, R6 ;  /* 0x000000067d037221 */ /* 0x001fce0000010000 */
[----:B------:R-:W0:Y:S01]  /*169a0*/  MUFU.EX2 R133, R133 ;  /* 0x0000008500857308 */ /* 0x000e220000000800 */
[C---:B--2---:R-:W-:Y:S01]  /*169b0*/  FADD.FTZ R0, R48.reuse, R3 ;  /* 0x0000000330007221 */ /* 0x044fe20000010000 */
[----:B------:R-:W-:Y:S01]  /*169c0*/  F2FP.BF16.F32.PACK_AB R217, R48, R125 ;  /* 0x0000007d30d9723e */ /* 0x000fe200000010ff */
[----:B------:R-:W-:-:S05]  /*169d0*/  IMAD.MOV.U32 R48, RZ, RZ, R87 ;  /* 0x000000ffff307224 */ /* 0x000fca00078e0057 */
[----:B------:R-:W2:Y:S01]  /*169e0*/  MUFU.EX2 R143, R143 ;  /* 0x0000008f008f7308 */ /* 0x000ea20000000800 */
[----:B-1----:R-:W-:-:S07]  /*169f0*/  FADD.FTZ R52, R218, R5 ;  /* 0x00000005da347221 */ /* 0x002fce0000010000 */
        /* <DEDUP_REMOVED lines=8> */
[----:B------:R0:W5:Y:S01]  /*16a80*/  LDL.LU R4, [R1+0x4] ;  /* 0x0000040001047983 */ /* 0x0001620000300800 */
        /* <DEDUP_REMOVED lines=35> */
[----:B0-----:R-:W-:-:S07]  /*16cc0*/  CS2R R24, SRZ ;  /* 0x0000000000187805 */ /* 0x001fce000001ff00 */
.L_x_6152:
[----:B------:R-:W2:Y:S01]  /*16cd0*/  LDL R6, [R1+0x28] ;  /* 0x0000280001067983 */ /* 0x000ea20000100800 */
[----:B------:R-:W-:Y:S01]  /*16ce0*/  VIADD R228, R5, 0x1 ;  /* 0x0000000105e47836 */ /* 0x000fe20000000000 */
[----:B------:R-:W-:Y:S05]  /*16cf0*/  YIELD ;  /* 0x0000000000007946 */ /* 0x000fea0003800000 */
[----:B------:R-:W-:-:S04]  /*16d00*/  ISETP.NE.AND P3, PT, R228, 0x2, PT ;  /* 0x00000002e400780c */ /* 0x000fc80003f65270 */
[----:B------:R-:W-:Y:S02]  /*16d10*/  SEL R7, RZ, 0x1, P3 ;  /* 0x00000001ff077807 */ /* 0x000fe40001800000 */
[----:B------:R-:W-:Y:S02]  /*16d20*/  SEL R228, R228, RZ, P3 ;  /* 0x000000ffe4e47207 */ /* 0x000fe40001800000 */
[----:B-----5:R-:W-:-:S05]  /*16d30*/  LOP3.LUT R7, R4, R7, RZ, 0x3c, !PT ;  /* 0x0000000704077212 */ /* 0x020fca00078e3cff */
[----:B------:R0:W-:Y:S01]  /*16d40*/  STL [R1+0x4], R7 ;  /* 0x0000040701007387 */ /* 0x0001e20000100800 */
[----:B--2---:R-:W-:-:S13]  /*16d50*/  ISETP.NE.AND P2, PT, R6, RZ, PT ;  /* 0x000000ff0600720c */ /* 0x004fda0003f45270 */
[----:B0-----:R-:W-:Y:S05]  /*16d60*/  @P2 BRA `(.L_x_6143) ;  /* 0x0000000000302947 */ /* 0x001fea0003800000 */
[----:B------:R-:W-:Y:S05]  /*16d70*/  @!P0 BRA `(.L_x_6144) ;  /* 0x0000000000048947 */ /* 0x000fea0003800000 */
[----:B------:R-:W-:Y:S01]  /*16d80*/  BPT.TRAP 0x1 ;  /* 0x000000040000795c */ /* 0x000fe20000300000 */
.L_x_6144:
[----:B------:R-:W-:Y:S01]  /*16d90*/  IMAD R6, R228, 0x8, R2 ;  /* 0x00000008e4067824 */ /* 0x000fe200078e0202 */
[----:B------:R-:W-:-:S04]  /*16da0*/  SHF.L.U32 R7, R7, 0x1f, RZ ;  /* 0x0000001f07077819 */ /* 0x000fc800000006ff */
[----:B------:R0:W1:Y:S01]  /*16db0*/  SYNCS.PHASECHK.TRANS64.TRYWAIT P3, [R6+URZ+0x34830], R7 ;  /* 0x03483007060075a7 */ /* 0x000062000806017f */
[----:B------:R-:W-:Y:S05]  /*16dc0*/  @!P0 BRA `(.L_x_6145) ;  /* 0x0000000000048947 */ /* 0x000fea0003800000 */
[----:B------:R-:W-:Y:S01]  /*16dd0*/  BPT.TRAP 0x1 ;  /* 0x000000040000795c */ /* 0x000fe20000300000 */
.L_x_6145:
[----:B------:R-:W-:Y:S04]  /*16de0*/  BSSY B0, `(.L_x_6143) ;  /* 0x0000004000007945 */ /* 0x000fe80003800000 */
[----:B-1----:R-:W-:Y:S05]  /*16df0*/  @P3 BRA `(.L_x_6146) ;  /* 0x0000000000083947 */ /* 0x002fea0003800000 */
[----:B------:R-:W1:Y:S02]  /*16e00*/  SYNCS.PHASECHK.TRANS64.TRYWAIT P3, [R6+URZ+0x34830], R7 ;  /* 0x03483007060075a7 */ /* 0x000e64000806017f */
[----:B-1----:R-:W-:Y:S05]  /*16e10*/  @!P3 BRA `(.L_x_6147) ;  /* 0x000000f000f8b947 */ /* 0x002fea0003800000 */
.L_x_6146:
[----:B------:R-:W-:Y:S05]  /*16e20*/  BSYNC B0 ;  /* 0x0000000000007941 */ /* 0x000fea0003800000 */
.L_x_6143:
[----:B01----:R-:W2:Y:S04]  /*16e30*/  LDL R6, [R1+0x2c] ;  /* 0x00002c0001067983 */ /* 0x003ea80000100800 */
[----:B------:R-:W3:Y:S01]  /*16e40*/  LDL.64 R20, [R1+0x20] ;  /* 0x0000200001147983 */ /* 0x000ee20000100a00 */
[----:B------:R-:W0:Y:S01]  /*16e50*/  S2R R8, SR_TID.X ;  /* 0x0000000000087919 */ /* 0x000e220000002100 */
[----:B------:R-:W-:Y:S05]  /*16e60*/  WARPSYNC.ALL ;  /* 0x0000000000007948 */ /* 0x000fea0003800000 */
[----:B------:R-:W-:Y:S01]  /*16e70*/  IMAD.MOV.U32 R7, RZ, RZ, 0x40000040 ;  /* 0x40000040ff077424 */ /* 0x000fe200078e00ff */
[----:B0-----:R-:W-:-:S05]  /*16e80*/  SHF.R.U32.HI R8, RZ, 0x7, R8 ;  /* 0x00000007ff087819 */ /* 0x001fca0000011608 */
[----:B------:R-:W-:-:S05]  /*16e90*/  VIADD R11, R8, 0x8 ;  /* 0x00000008080b7836 */ /* 0x000fca0000000000 */
[----:B------:R0:W-:Y:S01]  /*16ea0*/  BAR.SYNC.DEFER_BLOCKING R11, 0x100 ;  /* 0x0004000b0000751d */ /* 0x0001e20000010000 */
[----:B------:R-:W-:-:S05]  /*16eb0*/  R2UR UR55, R7 ;  /* 0x00000000073772ca */ /* 0x000fca00000e0000 */
[----:B------:R-:W-:Y:S01]  /*16ec0*/  WARPGROUP.ARRIVE ;  /* 0x00000000000079c5 */ /* 0x000fe20000000000 */
[----:B------:R-:W-:Y:S02]  /*16ed0*/  IMAD.MOV.U32 R89, RZ, RZ, 0x40000040 ;  /* 0x40000040ff597424 */ /* 0x000fe400078e00ff */
[----:B------:R-:W-:-:S03]  /*16ee0*/  IMAD.MOV.U32 R9, RZ, RZ, 0x40000040 ;  /* 0x40000040ff097424 */ /* 0x000fc600078e00ff */
[----:B------:R-:W-:Y:S02]  /*16ef0*/  R2UR UR59, R89 ;  /* 0x00000000593b72ca */ /* 0x000fe400000e0000 */
[----:B------:R-:W-:-:S11]  /*16f00*/  R2UR UR7, R9 ;  /* 0x00000000090772ca */ /* 0x000fd600000e0000 */
[----:B------:R-:W-:Y:S02]  /*16f10*/  MOV R7, UR59 ;  /* 0x0000003b00077c02 */ /* 0x000fe40008000f00 */
[----:B------:R-:W-:Y:S01]  /*16f20*/  UMOV UR59, UR7 ;  /* 0x00000007003b7c82 */ /* 0x000fe20008000000 */
[C---:B------:R-:W-:Y:S02]  /*16f30*/  R2UR UR7, R9.reuse ;  /* 0x00000000090772ca */ /* 0x040fe400000e0000 */
[C---:B------:R-:W-:Y:S02]  /*16f40*/  R2UR UR19, R9.reuse ;  /* 0x00000000091372ca */ /* 0x040fe400000e0000 */
[C---:B------:R-:W-:Y:S02]  /*16f50*/  R2UR UR31, R9.reuse ;  /* 0x00000000091f72ca */ /* 0x040fe400000e0000 */
[----:B------:R-:W-:Y:S01]  /*16f60*/  R2UR UR43, R9 ;  /* 0x00000000092b72ca */ /* 0x000fe200000e0000 */
[----:B--2---:R-:W-:Y:S01]  /*16f70*/  IMAD R6, R228, 0xb00, R6 ;  /* 0x00000b00e4067824 */ /* 0x004fe200078e0206 */
[----:B---3--:R-:W-:-:S02]  /*16f80*/  R2UR UR22, R20 ;  /* 0x00000000141672ca */ /* 0x008fc400000e0000 */
[----:B------:R-:W-:Y:S02]  /*16f90*/  R2UR UR23, R21 ;  /* 0x00000000151772ca */ /* 0x000fe400000e0000 */
[----:B------:R-:W-:-:S09]  /*16fa0*/  R2UR UR54, R6 ;  /* 0x00000000063672ca */ /* 0x000fd200000e0000 */
[----:B------:R-:W-:Y:S02]  /*16fb0*/  UMOV UR52, UR22 ;  /* 0x0000001600347c82 */ /* 0x000fe40008000000 */
[----:B------:R-:W-:Y:S02]  /*16fc0*/  UMOV UR53, UR23 ;  /* 0x0000001700357c82 */ /* 0x000fe40008000000 */
[----:B------:R-:W-:Y:S01]  /*16fd0*/  HGMMA.64x16x16.F32.BF16 R168, gdesc[UR52], RZ, !UPT, gsb0 ;  /* 0x0020000034a879f0 */ /* 0x000fe2000c0018ff */
[C---:B------:R-:W-:Y:S02]  /*16fe0*/  VIADD R88, R6.reuse, 0x100 ;  /* 0x0000010006587836 */ /* 0x040fe40000000000 */
[----:B------:R-:W-:-:S03]  /*16ff0*/  VIADD R8, R6, 0x80 ;  /* 0x0000008006087836 */ /* 0x000fc60000000000 */
[----:B------:R-:W-:Y:S02]  /*17000*/  R2UR UR58, R88 ;  /* 0x00000000583a72ca */ /* 0x000fe400000e0000 */
[----:B------:R-:W-:Y:S01]  /*17010*/  R2UR UR6, R8 ;  /* 0x00000000080672ca */ /* 0x000fe200000e0000 */
[----:B------:R-:W-:Y:S01]  /*17020*/  UMOV UR56, UR22 ;  /* 0x0000001600387c82 */ /* 0x000fe20008000000 */
[----:B------:R-:W-:-:S09]  /*17030*/  UMOV UR57, UR23 ;  /* 0x0000001700397c82 */ /* 0x000fd20008000000 */
[----:B0-----:R-:W-:Y:S02]  /*17040*/  MOV R11, UR58 ;  /* 0x0000003a000b7c02 */ /* 0x001fe40008000f00 */
[----:B------:R-:W-:Y:S01]  /*17050*/  UMOV UR58, UR6 ;  /* 0x00000006003a7c82 */ /* 0x000fe20008000000 */
[----:B------:R-:W-:Y:S02]  /*17060*/  WARPGROUP.DEPBAR.LE gsb0, 0x0 ;  /* 0x00008000000079c5 */ /* 0x000fe40000010000 */
[----:B------:R-:W-:-:S06]  /*17070*/  WARPGROUP.ARRIVE ;  /* 0x00000000000079c5 */ /* 0x000fcc0000000000 */
[----:B------:R-:W-:Y:S01]  /*17080*/  HGMMA.64x16x16.F32.BF16 R160, gdesc[UR56], RZ, !UPT, gsb0 ;  /* 0x0020000038a079f0 */ /* 0x000fe2000c0018ff */
[----:B------:R-:W-:Y:S02]  /*17090*/  R2UR UR59, R7 ;  /* 0x00000000073b72ca */ /* 0x000fe400000e0000 */
[----:B------:R-:W-:Y:S01]  /*170a0*/  R2UR UR58, R11 ;  /* 0x000000000b3a72ca */ /* 0x000fe200000e0000 */
[----:B------:R-:W-:Y:S01]  /*170b0*/  UMOV UR56, UR22 ;  /* 0x0000001600387c82 */ /* 0x000fe20008000000 */
[----:B------:R-:W-:Y:S01]  /*170c0*/  UMOV UR57, UR23 ;  /* 0x0000001700397c82 */ /* 0x000fe20008000000 */
[----:B------:R-:W-:-:S05]  /*170d0*/  VIADD R8, R6, 0x180 ;  /* 0x0000018006087836 */ /* 0x000fca0000000000 */
[----:B------:R-:W-:Y:S01]  /*170e0*/  R2UR UR6, R8 ;  /* 0x00000000080672ca */ /* 0x000fe200000e0000 */
[----:B------:R-:W-:-:S05]  /*170f0*/  VIADD R8, R6, 0x300 ;  /* 0x0000030006087836 */ /* 0x000fca0000000000 */
[----:B------:R-:W-:Y:S01]  /*17100*/  R2UR UR18, R8 ;  /* 0x00000000081272ca */ /* 0x000fe200000e0000 */
[----:B------:R-:W-:Y:S01]  /*17110*/  VIADD R8, R6, 0x480 ;  /* 0x0000048006087836 */ /* 0x000fe20000000000 */
[----:B------:R-:W-:Y:S02]  /*17120*/  WARPGROUP.DEPBAR.LE gsb0, 0x0 ;  /* 0x00008000000079c5 */ /* 0x000fe40000010000 */
[----:B------:R-:W-:-:S06]  /*17130*/  WARPGROUP.ARRIVE ;  /* 0x00000000000079c5 */ /* 0x000fcc0000000000 */
[----:B------:R-:W-:Y:S01]  /*17140*/  HGMMA.64x16x16.F32.BF16 R152, gdesc[UR56], RZ, !UPT, gsb0 ;  /* 0x00200000389879f0 */ /* 0x000fe2000c0018ff */
[----:B------:R-:W-:Y:S01]  /*17150*/  R2UR UR30, R8 ;  /* 0x00000000081e72ca */ /* 0x000fe200000e0000 */
[----:B------:R-:W-:-:S05]  /*17160*/  VIADD R8, R6, 0x2 ;  /* 0x0000000206087836 */ /* 0x000fca0000000000 */
[----:B------:R-:W-:Y:S01]  /*17170*/  R2UR UR42, R8 ;  /* 0x00000000082a72ca */ /* 0x000fe200000e0000 */
[----:B------:R-:W-:Y:S01]  /*17180*/  VIADD R8, R6, 0x182 ;  /* 0x0000018206087836 */ /* 0x000fe20000000000 */
[----:B------:R-:W-:Y:S01]  /*17190*/  R2UR UR55, R9 ;  /* 0x00000000093772ca */ /* 0x000fe200000e0000 */
[----:B------:R-:W-:-:S03]  /*171a0*/  IMAD.MOV.U32 R9, RZ, RZ, 0x40000040 ;  /* 0x40000040ff097424 */ /* 0x000fc600078e00ff */
[----:B------:R-:W-:Y:S01]  /*171b0*/  R2UR UR54, R8 ;  /* 0x00000000083672ca */ /* 0x000fe200000e0000 */
[----:B------:R-:W-:Y:S01]  /*171c0*/  VIADD R8, R6, 0x282 ;  /* 0x0000028206087836 */ /* 0x000fe20000000000 */
[----:B------:R-:W-:-:S04]  /*171d0*/  R2UR UR59, R9 ;  /* 0x00000000093b72ca */ /* 0x000fc800000e0000 */
[----:B------:R-:W-:Y:S01]  /*171e0*/  R2UR UR58, R8 ;  /* 0x00000000083a72ca */ /* 0x000fe200000e0000 */
[----:B------:R-:W-:Y:S01]  /*171f0*/  UMOV UR56, UR22 ;  /* 0x0000001600387c82 */ /* 0x000fe20008000000 */
[----:B------:R-:W-:-:S07]  /*17200*/  UMOV UR57, UR23 ;  /* 0x0000001700397c82 */ /* 0x000fce0008000000 */
[----:B------:R-:W-:Y:S01]  /*17210*/  MOV R7, UR59 ;  /* 0x0000003b00077c02 */ /* 0x000fe20008000f00 */
[----:B------:R-:W-:-:S03]  /*17220*/  UMOV UR59, UR7 ;  /* 0x00000007003b7c82 */ /* 0x000fc60008000000 */
[----:B------:R-:W-:Y:S01]  /*17230*/  MOV R11, UR58 ;  /* 0x0000003a000b7c02 */ /* 0x000fe20008000f00 */
[----:B------:R-:W-:Y:S01]  /*17240*/  UMOV UR58, UR6 ;  /* 0x00000006003a7c82 */ /* 0x000fe20008000000 */
[----:B------:R-:W-:Y:S02]  /*17250*/  WARPGROUP.DEPBAR.LE gsb0, 0x0 ;  /* 0x00008000000079c5 */ /* 0x000fe40000010000 */
[----:B------:R-:W-:-:S06]  /*17260*/  WARPGROUP.ARRIVE ;  /* 0x00000000000079c5 */ /* 0x000fcc0000000000 */
[----:B------:R-:W-:Y:S01]  /*17270*/  HGMMA.64x16x16.F32.BF16 R144, gdesc[UR56], RZ, !UPT, gsb0 ;  /* 0x00200000389079f0 */ /* 0x000fe2000c0018ff */
        /* <DEDUP_REMOVED lines=8> */
[----:B------:R-:W-:Y:S01]  /*17300*/  HGMMA.64x16x16.F32.BF16 R136, gdesc[UR8], RZ, !UPT, gsb0 ;  /* 0x00200000088879f0 */ /* 0x000fe2000c0018ff */
[----:B------:R-:W-:Y:S01]  /*17310*/  VIADD R88, R6, 0x280 ;  /* 0x0000028006587836 */ /* 0x000fe20000000000 */
[----:B------:R-:W-:-:S04]  /*17320*/  R2UR UR15, R89 ;  /* 0x00000000590f72ca */ /* 0x000fc800000e0000 */
[----:B------:R-:W-:Y:S01]  /*17330*/  R2UR UR14, R88 ;  /* 0x00000000580e72ca */ /* 0x000fe200000e0000 */
[----:B------:R-:W-:Y:S01]  /*17340*/  UMOV UR12, UR22 ;  /* 0x00000016000c7c82 */ /* 0x000fe20008000000 */
[----:B------:R-:W-:Y:S01]  /*17350*/  UMOV UR13, UR23 ;  /* 0x00000017000d7c82 */ /* 0x000fe20008000000 */
[----:B------:R-:W-:Y:S02]  /*17360*/  WARPGROUP.DEPBAR.LE gsb0, 0x0 ;  /* 0x00008000000079c5 */ /* 0x000fe40000010000 */
[----:B------:R-:W-:-:S08]  /*17370*/  WARPGROUP.ARRIVE ;  /* 0x00000000000079c5 */ /* 0x000fd00000000000 */
[----:B------:R-:W-:Y:S01]  /*17380*/  HGMMA.64x16x16.F32.BF16 R128, gdesc[UR12], RZ, !UPT, gsb0 ;  /* 0x002000000c8079f0 */ /* 0x000fe2000c0018ff */
[----:B------:R0:W-:Y:S04]  /*17390*/  STL.64 [R1+0x98], R2 ;  /* 0x0000980201007387 */ /* 0x0001e80000100a00 */
[----:B0-----:R-:W2:Y:S01]  /*173a0*/  LDL.64 R2, [R1+0x18] ;  /* 0x0000180001027983 */ /* 0x001ea20000100a00 */
[----:B------:R-:W-:Y:S01]  /*173b0*/  UMOV UR16, UR22 ;  /* 0x0000001600107c82 */ /* 0x000fe20008000000 */
[----:B------:R-:W-:Y:S01]  /*173c0*/  UMOV UR17, UR23 ;  /* 0x0000001700117c82 */ /* 0x000fe20008000000 */
[----:B------:R-:W-:Y:S02]  /*173d0*/  WARPGROUP.DEPBAR.LE gsb0, 0x0 ;  /* 0x00008000000079c5 */ /* 0x000fe40000010000 */
[----:B------:R-:W-:-:S06]  /*173e0*/  WARPGROUP.ARRIVE ;  /* 0x00000000000079c5 */ /* 0x000fcc0000000000 */
[----:B------:R-:W-:Y:S01]  /*173f0*/  HGMMA.64x16x16.F32.BF16 R120, gdesc[UR16], RZ, !UPT, gsb0 ;  /* 0x00200000107879f0 */ /* 0x000fe2000c0018ff */
[----:B------:R-:W-:Y:S01]  /*17400*/  VIADD R88, R6, 0x380 ;  /* 0x0000038006587836 */ /* 0x000fe20000000000 */
[----:B------:R-:W-:Y:S02]  /*17410*/  MOV R233, UR39 ;  /* 0x0000002700e97c02 */ /* 0x000fe40008000f00 */
[----:B------:R-:W-:Y:S02]  /*17420*/  MOV R232, UR38 ;  /* 0x0000002600e87c02 */ /* 0x000fe40008000f00 */
[----:B------:R-:W-:Y:S02]  /*17430*/  R2UR UR38, R88 ;  /* 0x00000000582672ca */ /* 0x000fe400000e0000 */
[----:B------:R-:W-:Y:S02]  /*17440*/  R2UR UR39, R89 ;  /* 0x00000000592772ca */ /* 0x000fe400000e0000 */
[----:B------:R-:W-:Y:S01]  /*17450*/  MOV R231, UR37 ;  /* 0x0000002500e77c02 */ /* 0x000fe20008000f00 */
[----:B------:R-:W-:Y:S01]  /*17460*/  UMOV UR37, UR23 ;  /* 0x0000001700257c82 */ /* 0x000fe20008000000 */
[----:B------:R-:W-:Y:S01]  /*17470*/  MOV R230, UR36 ;  /* 0x0000002400e67c02 */ /* 0x000fe20008000f00 */
[----:B------:R-:W-:Y:S01]  /*17480*/  UMOV UR36, UR22 ;  /* 0x0000001600247c82 */ /* 0x000fe20008000000 */
[----:B------:R-:W-:-:S02]  /*17490*/  WARPGROUP.DEPBAR.LE gsb0, 0x0 ;  /* 0x00008000000079c5 */ /* 0x000fc40000010000 */
[----:B------:R-:W-:-:S06]  /*174a0*/  WARPGROUP.ARRIVE ;  /* 0x00000000000079c5 */ /* 0x000fcc0000000000 */
        /* <DEDUP_REMOVED lines=11> */
[----:B------:R-:W-:-:S05]  /*17560*/  VIADD R88, R6, 0x500 ;  /* 0x0000050006587836 */ /* 0x000fca0000000000 */
[----:B------:R-:W-:Y:S01]  /*17570*/  R2UR UR34, R88 ;  /* 0x00000000582272ca */ /* 0x000fe200000e0000 */
[----:B------:R-:W-:Y:S01]  /*17580*/  VIADD R88, R6, 0x102 ;  /* 0x0000010206587836 */ /* 0x000fe20000000000 */
[C---:B------:R-:W-:Y:S02]  /*17590*/  R2UR UR35, R89.reuse ;  /* 0x00000000592372ca */ /* 0x040fe400000e0000 */
[----:B------:R-:W-:Y:S01]  /*175a0*/  R2UR UR51, R89 ;  /* 0x00000000593372ca */ /* 0x000fe200000e0000 */
[----:B------:R-:W-:Y:S01]  /*175b0*/  IMAD.MOV.U32 R89, RZ, RZ, 0x40000040 ;  /* 0x40000040ff597424 */ /* 0x000fe200078e00ff */
[----:B------:R-:W-:Y:S01]  /*175c0*/  R2UR UR50, R88 ;  /* 0x00000000583272ca */ /* 0x000fe200000e0000 */
[----:B------:R-:W-:Y:S01]  /*175d0*/  VIADD R88, R6, 0x202 ;  /* 0x0000020206587836 */ /* 0x000fe20000000000 */
[----:B------:R-:W-:Y:S02]  /*175e0*/  WARPGROUP.DEPBAR.LE gsb0, 0x0 ;  /* 0x00008000000079c5 */ /* 0x000fe40000010000 */
[----:B------:R-:W-:-:S06]  /*175f0*/  WARPGROUP.ARRIVE ;  /* 0x00000000000079c5 */ /* 0x000fcc0000000000 */
[----:B------:R-:W-:Y:S01]  /*17600*/  HGMMA.64x16x16.F32.BF16 R96, gdesc[UR28], RZ, !UPT, gsb0 ;  /* 0x002000001c6079f0 */ /* 0x000fe2000c0018ff */
[----:B------:R-:W-:Y:S02]  /*17610*/  MOV R14, UR5 ;  /* 0x00000005000e7c02 */ /* 0x000fe40008000f00 */
[----:B------:R-:W-:Y:S02]  /*17620*/  MOV R13, UR4 ;  /* 0x00000004000d7c02 */ /* 0x000fe40008000f00 */
[----:B------:R-:W-:Y:S01]  /*17630*/  R2UR UR4, R88 ;  /* 0x00000000580472ca */ /* 0x000fe200000e0000 */
[----:B------:R-:W-:Y:S01]  /*17640*/  VIADD R88, R6, 0x302 ;  /* 0x0000030206587836 */ /* 0x000fe20000000000 */
[----:B------:R-:W-:Y:S01]  /*17650*/  R2UR UR5, R89 ;  /* 0x00000000590572ca */ /* 0x000fe200000e0000 */
[----:B------:R-:W-:-:S03]  /*17660*/  IMAD.MOV.U32 R89, RZ, RZ, 0x40000040 ;  /* 0x40000040ff597424 */ /* 0x000fc600078e00ff */
[----:B------:R-:W-:Y:S01]  /*17670*/  R2UR UR6, R88 ;  /* 0x00000000580672ca */ /* 0x000fe200000e0000 */
[C---:B------:R-:W-:Y:S01]  /*17680*/  VIADD R88, R6.reuse, 0x402 ;  /* 0x0000040206587836 */ /* 0x040fe20000000000 */
[----:B------:R-:W-:Y:S01]  /*17690*/  R2UR UR7, R89 ;  /* 0x00000000590772ca */ /* 0x000fe200000e0000 */
[----:B------:R-:W-:Y:S02]  /*176a0*/  IMAD.MOV.U32 R89, RZ, RZ, 0x40000040 ;  /* 0x40000040ff597424 */ /* 0x000fe400078e00ff */
[----:B------:R-:W-:Y:S01]  /*176b0*/  VIADD R90, R6, 0x82 ;  /* 0x00000082065a7836 */ /* 0x000fe20000000000 */
        /* <DEDUP_REMOVED lines=13> */
[----:B------:R-:W-:Y:S02]  /*17790*/  MOV R21, UR21 ;  /* 0x0000001500157c02 */ /* 0x000fe40008000f00 */
[----:B------:R-:W-:Y:S02]  /*177a0*/  MOV R20, UR20 ;  /* 0x0000001400147c02 */ /* 0x000fe40008000f00 */
[----:B--2---:R-:W-:Y:S02]  /*177b0*/  R2UR UR20, R2 ;  /* 0x00000000021472ca */ /* 0x004fe400000e0000 */
[----:B------:R-:W-:Y:S01]  /*177c0*/  R2UR UR21, R3 ;  /* 0x00000000031572ca */ /* 0x000fe200000e0000 */
[----:B------:R-:W-:Y:S01]  /*177d0*/  UMOV UR58, UR4 ;  /* 0x00000004003a7c82 */ /* 0x000fe20008000000 */
[----:B------:R-:W-:Y:S01]  /*177e0*/  UMOV UR59, UR5 ;  /* 0x00000005003b7c82 */ /* 0x000fe20008000000 */
[----:B------:R-:W2:Y:S08]  /*177f0*/  LDL.64 R2, [R1+0x10] ;  /* 0x0000100001027983 */ /* 0x000eb00000100a00 */
[----:B------:R-:W-:-:S02]  /*17800*/  UMOV UR40, UR20 ;  /* 0x0000001400287c82 */ /* 0x000fc40008000000 */
        /* <DEDUP_REMOVED lines=157> */
[----:B------:R-:W-:-:S09]  /*181e0*/  UMOV UR9, UR5 ;  /* 0x0000000500097c82 */ /* 0x000fd20008000000 */
[----:B------:R-:W-:Y:S01]  /*181f0*/  MOV R7, UR10 ;  /* 0x0000000a00077c02 */ /* 0x000fe20008000f00 */
[----:B------:R-:W-:Y:S01]  /*18200*/  UMOV UR10, UR6 ;  /* 0x00000006000a7c82 */ /* 0x000fe20008000000 */
[----:B------:R-:W-:Y:S01]  /*18210*/  MOV R11, UR11 ;  /* 0x0000000b000b7c02 */ /* 0x000fe20008000f00 */
        /* <DEDUP_REMOVED lines=108> */
[----:B------:R-:W-:Y:S02]  /*188e0*/  VIADD R8, R6, 0x580 ;  /* 0x0000058006087836 */ /* 0x000fe40000000000 */
[----:B------:R-:W-:-:S03]  /*188f0*/  IMAD.MOV.U32 R9, RZ, RZ, 0x40000040 ;  /* 0x40000040ff097424 */ /* 0x000fc600078e00ff */
[----:B------:R-:W-:Y:S01]  /*18900*/  R2UR UR58, R8 ;  /* 0x00000000083a72ca */ /* 0x000fe200000e0000 */
[----:B------:R-:W-:Y:S01]  /*18910*/  VIADD R8, R6, 0x600 ;  /* 0x0000060006087836 */ /* 0x000fe20000000000 */
[----:B------:R-:W-:Y:S01]  /*18920*/  R2UR UR59, R9 ;  /* 0x00000000093b72ca */ /* 0x000fe200000e0000 */
[----:B------:R-:W-:-:S03]  /*18930*/  IMAD.MOV.U32 R9, RZ, RZ, 0x40000040 ;  /* 0x40000040ff097424 */ /* 0x000fc600078e00ff */
[----:B------:R-:W-:Y:S01]  /*18940*/  R2UR UR6, R8 ;  /* 0x00000000080672ca */ /* 0x000fe200000e0000 */
[----:B------:R-:W-:Y:S02]  /*18950*/  WARPGROUP.DEPBAR.LE gsb0, 0x0 ;  /* 0x00008000000079c5 */ /* 0x000fe40000010000 */
[----:B------:R-:W-:-:S06]  /*18960*/  WARPGROUP.ARRIVE ;  /* 0x00000000000079c5 */ /* 0x000fcc0000000000 */
[----:B------:R-:W-:Y:S01]  /*18970*/  HGMMA.64x16x16.F32.BF16 R88, gdesc[UR20], R88, gsb0 ;  /* 0x00200000145879f0 */ /* 0x000fe20008001858 */
        /* <DEDUP_REMOVED lines=11> */
[----:B------:R-:W-:Y:S02]  /*18a30*/  R2UR UR4, R236 ;  /* 0x00000000ec0472ca */ /* 0x000fe400000e0000 */
[----:B------:R-:W-:Y:S01]  /*18a40*/  R2UR UR18, R8 ;  /* 0x00000000081272ca */ /* 0x000fe200000e0000 */
[----:B------:R-:W-:Y:S01]  /*18a50*/  VIADD R8, R6, 0x800 ;  /* 0x0000080006087836 */ /* 0x000fe20000000000 */
[----:B------:R-:W-:Y:S01]  /*18a60*/  R2UR UR19, R9 ;  /* 0x00000000091372ca */ /* 0x000fe200000e0000 */
[----:B------:R-:W-:Y:S01]  /*18a70*/  IMAD.MOV.U32 R9, RZ, RZ, 0x40000040 ;  /* 0x40000040ff097424 */ /* 0x000fe200078e00ff */
[----:B------:R-:W-:-:S02]  /*18a80*/  R2UR UR5, R237 ;  /* 0x00000000ed0572ca */ /* 0x000fc400000e0000 */
        /* <DEDUP_REMOVED lines=47> */
[----:B------:R-:W-:Y:S01]  /*18d80*/  MOV R11, UR59 ;  /* 0x0000003b000b7c02 */ /* 0x000fe20008000f00 */
[----:B------:R-:W-:Y:S01]  /*18d90*/  UMOV UR59, UR7 ;  /* 0x00000007003b7c82 */ /* 0x000fe20008000000 */
[----:B------:R-:W-:Y:S01]  /*18da0*/  MOV R7, UR58 ;  /* 0x0000003a00077c02 */ /* 0x000fe20008000f00 */
[----:B------:R-:W-:Y:S02]  /*18db0*/  UMOV UR58, UR6 ;  /* 0x00000006003a7c82 */ /* 0x000fe40008000000 */
        /* <DEDUP_REMOVED lines=239> */
[----:B------:R-:W-:Y:S01]  /*19cb0*/  R2UR UR23, R9 ;  /* 0x00000000091772ca */ /* 0x000fe200000e0000 */
[----:B------:R-:W-:-:S02]  /*19cc0*/  WARPGROUP.DEPBAR.LE gsb0, 0x0 ;  /* 0x00008000000079c5 */ /* 0x000fc40000010000 */
        /* <DEDUP_REMOVED lines=92> */
[----:B------:R-:W-:Y:S02]  /*1a290*/  R2UR UR39, R233 ;  /* 0x00000000e92772ca */ /* 0x000fe400000e0000 */
[----:B------:R-:W-:Y:S02]  /*1a2a0*/  R2UR UR38, R232 ;  /* 0x00000000e82672ca */ /* 0x000fe400000e0000 */
[----:B------:R-:W-:Y:S02]  /*1a2b0*/  R2UR UR37, R231 ;  /* 0x00000000e72572ca */ /* 0x000fe400000e0000 */
[----:B------:R-:W-:Y:S01]  /*1a2c0*/  R2UR UR36, R230 ;  /* 0x00000000e62472ca */ /* 0x000fe200000e0000 */
[----:B------:R-:W-:Y:S02]  /*1a2d0*/  WARPGROUP.DEPBAR.LE gsb0, 0x0 ;  /* 0x00008000000079c5 */ /* 0x000fe40000010000 */
[----:B0-----:R-:W-:-:S12]  /*1a2e0*/  @P2 BRA `(.L_x_6148) ;  /* 0x0000000000282947 */ /* 0x001fd80003800000 */
[----:B------:R-:W-:Y:S05]  /*1a2f0*/  @!P0 BRA `(.L_x_6149) ;  /* 0x0000000000048947 */ /* 0x000fea0003800000 */
[----:B------:R-:W-:Y:S01]  /*1a300*/  BPT.TRAP 0x1 ;  /* 0x000000040000795c */ /* 0x000fe20000300000 */
.L_x_6149:
[----:B------:R-:W-:Y:S01]  /*1a310*/  SHF.L.U32 R4, R4, 0x1f, RZ ;  /* 0x0000001f04047819 */ /* 0x000fe200000006ff */
[----:B-----5:R-:W-:-:S04]  /*1a320*/  IMAD R6, R5, 0x8, R2 ;  /* 0x0000000805067824 */ /* 0x020fc800078e0202 */
[----:B------:R0:W1:Y:S01]  /*1a330*/  SYNCS.PHASECHK.TRANS64.TRYWAIT P2, [R6+URZ+0x34850], R4 ;  /* 0x03485004060075a7 */ /* 0x000062000804017f */
[----:B------:R-:W-:Y:S05]  /*1a340*/  @!P0 BRA `(.L_x_6150) ;  /* 0x0000000000048947 */ /* 0x000fea0003800000 */
[----:B------:R-:W-:Y:S01]  /*1a350*/  BPT.TRAP 0x1 ;  /* 0x000000040000795c */ /* 0x000fe20000300000 */
.L_x_6150:
[----:B-1----:R-:W-:Y:S05]  /*1a360*/  @P2 BRA `(.L_x_6148) ;  /* 0x0000000000082947 */ /* 0x002fea0003800000 */
[----:B------:R-:W1:Y:S02]  /*1a370*/  SYNCS.PHASECHK.TRANS64.TRYWAIT P2, [R6+URZ+0x34850], R4 ;  /* 0x03485004060075a7 */ /* 0x000e64000804017f */
[----:B-1----:R-:W-:Y:S05]  /*1a380*/  @!P2 BRA `(.L_x_6151) ;  /* 0x000000bc00b0a947 */ /* 0x002fea0003800000 */
.L_x_6148:
[----:B01---5:R-:W-:Y:S01]  /*1a390*/  VIADD R4, R2, 0x400 ;  /* 0x0000040002047836 */ /* 0x023fe20000000000 */
[----:B------:R-:W-:Y:S05]  /*1a3a0*/  WARPSYNC.ALL ;  /* 0x0000000000007948 */ /* 0x000fea0003800000 */
[----:B------:R-:W-:Y:S01]  /*1a3b0*/  SHF.R.U32.HI R4, RZ, 0x4, R4 ;  /* 0x00000004ff047819 */ /* 0x000fe20000011604 */
[----:B------:R-:W-:Y:S01]  /*1a3c0*/  IMAD.MOV.U32 R7, RZ, RZ, 0x40000040 ;  /* 0x40000040ff077424 */ /* 0x000fe200078e00ff */
[----:B------:R-:W-:Y:S01]  /*1a3d0*/  WARPGROUP.ARRIVE ;  /* 0x00000000000079c5 */ /* 0x000fe20000000000 */
[----:B------:R-:W-:Y:S01]  /*1a3e0*/  IMAD.MOV.U32 R9, RZ, RZ, 0x40000040 ;  /* 0x40000040ff097424 */ /* 0x000fe200078e00ff */
[----:B------:R-:W-:Y:S01]  /*1a3f0*/  LOP3.LUT R4, R4, 0x3fff, RZ, 0xc0, !PT ;  /* 0x00003fff04047812 */ /* 0x000fe200078ec0ff */
[----:B------:R-:W-:Y:S01]  /*1a400*/  ULDC UR9, c[0x0][0x9d8] ;  /* 0x0002760000097ab9 */ /* 0x000fe20000000800 */
[----:B------:R-:W-:Y:S01]  /*1a410*/  R2UR UR7, R7 ;  /* 0x00000000070772ca */ /* 0x000fe200000e0000 */
        /* <DEDUP_REMOVED lines=24> */
[----:B------:R-:W-:Y:S01]  /*1a5a0*/  HGMMA.64x128x16.F32.BF16 R24, R176, gdesc[UR4].tnspB, R24, gsb0 ;  /* 0x41e00004b0187df0 */ /* 0x000fe20008001818 */
[----:B------:R-:W-:Y:S01]  /*1a5b0*/  R2UR UR6, R8 ;  /* 0x00000000080672ca */ /* 0x000fe200000e0000 */
[----:B------:R-:W-:Y:S01]  /*1a5c0*/  VIADD R8, R6, 0x100 ;  /* 0x0000010006087836 */ /* 0x000fe20000000000 */
[----:B------:R-:W-:Y:S01]  /*1a5d0*/  R2UR UR7, R9 ;  /* 0x00000000090772ca */ /* 0x000fe200000e0000 */
[----:B------:R-:W-:Y:S01]  /*1a5e0*/  IMAD.MOV.U32 R9, RZ, RZ, 0x40000040 ;  /* 0x40000040ff097424 */ /* 0x000fe200078e00ff */
[----:B------:R-:W1:Y:S01]  /*1a5f0*/  MUFU.TANH R11, R11 ;  /* 0x0000000b000b7308 */ /* 0x000e620000002400 */
[----:B------:R-:W-:Y:S01]  /*1a600*/  FMUL.FTZ R148, R148, UR9 ;  /* 0x0000000994947c20 */ /* 0x000fe20008410000 */
[----:B------:R-:W-:Y:S01]  /*1a610*/  FMUL.FTZ R149, R149, UR9 ;  /* 0x0000000995957c20 */ /* 0x000fe20008410000 */
[----:B------:R-:W-:Y:S01]  /*1a620*/  FMUL.FTZ R136, R136, UR9 ;  /* 0x0000000988887c20 */ /* 0x000fe20008410000 */
[----:B0-----:R-:W-:Y:S01]  /*1a630*/  FMNMX.FTZ R167, R4, R3, !PT ;  /* 0x0000000304a77209 */ /* 0x001fe20007810000 */
[----:B------:R-:W-:Y:S01]  /*1a640*/  FMUL.FTZ R137, R137, UR9 ;  /* 0x0000000989897c20 */ /* 0x000fe20008410000 */
[----:B------:R-:W-:Y:S01]  /*1a650*/  FMUL.FTZ R140, R140, UR9 ;  /* 0x000000098c8c7c20 */ /* 0x000fe20008410000 */
[----:B------:R-:W-:Y:S01]  /*1a660*/  FMUL.FTZ R141, R141, UR9 ;  /* 0x000000098d8d7c20 */ /* 0x000fe20008410000 */
[----:B------:R-:W0:Y:S01]  /*1a670*/  MUFU.TANH R13, R13 ;  /* 0x0000000d000d7308 */ /* 0x000e220000002400 */
[----:B------:R-:W-:Y:S01]  /*1a680*/  FMNMX.FTZ R167, R7, R167, !PT ;  /* 0x000000a707a77209 */ /* 0x000fe20007810000 */
        /* <DEDUP_REMOVED lines=33> */
[----:B------:R-:W-:Y:S01]  /*1a8a0*/  ULDC UR8, c[0x0][0x988] ;  /* 0x0002620000087ab9 */ /* 0x000fe20000000800 */
        /* <DEDUP_REMOVED lines=47> */
[----:B------:R-:W1:Y:S01]  /*1aba0*/  S2R R230, SR_TID.X ;  /* 0x0000000000e67919 */ /* 0x000e620000002100 */
[C---:B------:R-:W-:Y:S01]  /*1abb0*/  ISETP.GT.AND P2, PT, R10.reuse, RZ, PT ;  /* 0x000000ff0a00720c */ /* 0x040fe20003f44270 */
[----:B------:R-:W-:-:S03]  /*1abc0*/  VIADD R10, R10, 0xffffffff ;  /* 0xffffffff0a0a7836 */ /* 0x000fc60000000000 */
[----:B------:R-:W3:Y:S01]  /*1abd0*/  MUFU.TANH R148, R148 ;  /* 0x0000009400947308 */ /* 0x000ee20000002400 */
[----:B0-----:R-:W-:-:S07]  /*1abe0*/  FMNMX.FTZ R167, R144, R167, !PT ;  /* 0x000000a790a77209 */ /* 0x001fce0007810000 */
[----:B------:R-:W0:Y:S01]  /*1abf0*/  MUFU.TANH R149, R149 ;  /* 0x0000009500957308 */ /* 0x000e220000002400 */
[----:B--2---:R-:W-:-:S07]  /*1ac00*/  FMNMX.FTZ R167, R145, R167, !PT ;  /* 0x000000a791a77209 */ /* 0x004fce0007810000 */
[----:B------:R-:W2:Y:S01]  /*1ac10*/  MUFU.TANH R136, R136 ;  /* 0x0000008800887308 */ /* 0x000ea20000002400 */
[----:B---3--:R-:W-:-:S07]  /*1ac20*/  FMNMX.FTZ R167, R148, R167, !PT ;  /* 0x000000a794a77209 */ /* 0x008fce0007810000 */
[----:B------:R-:W3:Y:S01]  /*1ac30*/  MUFU.TANH R137, R137 ;  /* 0x0000008900897308 */ /* 0x000ee20000002400 */
[----:B0-----:R-:W-:Y:S02]  /*1ac40*/  FMNMX.FTZ R167, R149, R167, !PT ;  /* 0x000000a795a77209 */ /* 0x001fe40007810000 */
[----:B-1----:R-:W-:-:S05]  /*1ac50*/  SHF.R.U32.HI R230, RZ, 0x7, R230 ;  /* 0x00000007ffe67819 */ /* 0x002fca00000116e6 */
[----:B------:R-:W0:Y:S01]  /*1ac60*/  MUFU.TANH R140, R140 ;  /* 0x0000008c008c7308 */ /* 0x000e220000002400 */
[----:B--2---:R-:W-:-:S07]  /*1ac70*/  FMNMX.FTZ R167, R136, R167, !PT ;  /* 0x000000a788a77209 */ /* 0x004fce0007810000 */
[----:B------:R-:W1:Y:S01]  /*1ac80*/  MUFU.TANH R141, R141 ;  /* 0x0000008d008d7308 */ /* 0x000e620000002400 */
[----:B------:R-:W-:Y:S02]  /*1ac90*/  WARPGROUP.DEPBAR.LE gsb0, 0x0 ;  /* 0x00008000000079c5 */ /* 0x000fe40000010000 */
[----:B------:R-:W-:Y:S01]  /*1aca0*/  WARPGROUP.ARRIVE ;  /* 0x00000000000079c5 */ /* 0x000fe20000000000 */
[----:B---3--:R-:W-:-:S04]  /*1acb0*/  FMNMX.FTZ R167, R137, R167, !PT ;  /* 0x000000a789a77209 */ /* 0x008fc80007810000 */
[----:B------:R-:W2:Y:S01]  /*1acc0*/  MUFU.TANH R128, R128 ;  /* 0x0000008000807308 */ /* 0x000ea20000002400 */
[----:B------:R-:W-:Y:S01]  /*1acd0*/  HGMMA.64x128x16.F32.BF16 R24, R180, gdesc[UR4].tnspB, R24, gsb0 ;  /* 0x41e00004b4187df0 */ /* 0x000fe20008001818 */
[----:B------:R-:W-:Y:S01]  /*1ace0*/  R2UR UR6, R8 ;  /* 0x00000000080672ca */ /* 0x000fe200000e0000 */
[----:B------:R-:W-:Y:S01]  /*1acf0*/  VIADD R8, R6, 0x180 ;  /* 0x0000018006087836 */ /* 0x000fe20000000000 */
[----:B------:R-:W-:Y:S01]  /*1ad00*/  R2UR UR7, R9 ;  /* 0x00000000090772ca */ /* 0x000fe200000e0000 */
[----:B------:R-:W-:Y:S01]  /*1ad10*/  IMAD.MOV.U32 R9, RZ, RZ, 0x40000040 ;  /* 0x40000040ff097424 */ /* 0x000fe200078e00ff */
[----:B0-----:R-:W-:Y:S02]  /*1ad20*/  FMNMX.FTZ R167, R140, R167, !PT ;  /* 0x000000a78ca77209 */ /* 0x001fe40007810000 */
[----:B------:R-:W0:Y:S02]  /*1ad30*/  MUFU.TANH R129, R129 ;  /* 0x0000008100817308 */ /* 0x000e240000002400 */
[----:B-1----:R-:W-:-:S06]  /*1ad40*/  FMNMX.FTZ R167, R141, R167, !PT ;  /* 0x000000a78da77209 */ /* 0x002fcc0007810000 */
        /* <DEDUP_REMOVED lines=26> */
[----:B------:R-:W2:Y:S08]  /*1aef0*/  MUFU.TANH R109, R109 ;  /* 0x0000006d006d7308 */ /* 0x000eb00000002400 */
[----:B------:R-:W3:Y:S08]  /*1af00*/  MUFU.TANH R96, R96 ;  /* 0x0000006000607308 */ /* 0x000ef00000002400 */
[----:B------:R-:W4:Y:S01]  /*1af10*/  MUFU.TANH R97, R97 ;  /* 0x0000006100617308 */ /* 0x000f220000002400 */
[----:B------:R-:W-:-:S02]  /*1af20*/  WARPGROUP.DEPBAR.LE gsb0, 0x0 ;  /* 0x00008000000079c5 */ /* 0x000fc40000010000 */
[----:B------:R-:W-:-:S05]  /*1af30*/  WARPGROUP.ARRIVE ;  /* 0x00000000000079c5 */ /* 0x000fca0000000000 */
[----:B------:R0:W-:Y:S01]  /*1af40*/  MUFU.TANH R167, R88 ;  /* 0x0000005800a77308 */ /* 0x0001e20000002400 */
[----:B------:R-:W-:Y:S01]  /*1af50*/  HGMMA.64x128x16.F32.BF16 R24, R184, gdesc[UR4].tnspB, R24, gsb0 ;  /* 0x41e00004b8187df0 */ /* 0x000fe20008001818 */
[----:B------:R-:W-:Y:S01]  /*1af60*/  R2UR UR6, R8 ;  /* 0x00000000080672ca */ /* 0x000fe200000e0000 */
[----:B------:R-:W-:Y:S01]  /*1af70*/  VIADD R8, R6, 0x200 ;  /* 0x0000020006087836 */ /* 0x000fe20000000000 */
[----:B------:R-:W-:Y:S01]  /*1af80*/  R2UR UR7, R9 ;  /* 0x00000000090772ca */ /* 0x000fe200000e0000 */
[----:B------:R-:W-:Y:S01]  /*1af90*/  IMAD.MOV.U32 R9, RZ, RZ, 0x40000040 ;  /* 0x40000040ff097424 */ /* 0x000fe200078e00ff */
[----:B0-----:R-:W-:Y:S02]  /*1afa0*/  FMNMX.FTZ R88, R105, R168, !PT ;  /* 0x000000a869587209 */ /* 0x001fe40007810000 */
[----:B------:R-:W0:Y:S02]  /*1afb0*/  MUFU.TANH R100, R100 ;  /* 0x0000006400647308 */ /* 0x000e240000002400 */
[----:B-1----:R-:W-:-:S04]  /*1afc0*/  FMNMX.FTZ R88, R108, R88, !PT ;  /* 0x000000586c587209 */ /* 0x002fc80007810000 */
[----:B--2---:R-:W-:Y:S02]  /*1afd0*/  FMNMX.FTZ R88, R109, R88, !PT ;  /* 0x000000586d587209 */ /* 0x004fe40007810000 */
[----:B------:R-:W1:Y:S02]  /*1afe0*/  MUFU.TANH R101, R101 ;  /* 0x0000006500657308 */ /* 0x000e640000002400 */
[----:B---3--:R-:W-:-:S04]  /*1aff0*/  FMNMX.FTZ R88, R96, R88, !PT ;  /* 0x0000005860587209 */ /* 0x008fc80007810000 */
[----:B----4-:R-:W-:Y:S02]  /*1b000*/  FMNMX.FTZ R88, R97, R88, !PT ;  /* 0x0000005861587209 */ /* 0x010fe40007810000 */
[----:B------:R2:W3:Y:S02]  /*1b010*/  MUFU.TANH R168, R89 ;  /* 0x0000005900a87308 */ /* 0x0004e40000002400 */
[----:B0-----:R-:W-:-:S06]  /*1b020*/  FMNMX.FTZ R88, R100, R88, !PT ;  /* 0x0000005864587209 */ /* 0x001fcc0007810000 */
[----:B------:R-:W0:Y:S01]  /*1b030*/  MUFU.TANH R92, R92 ;  /* 0x0000005c005c7308 */ /* 0x000e220000002400 */
[----:B-1----:R-:W-:-:S04]  /*1b040*/  FMNMX.FTZ R88, R101, R88, !PT ;  /* 0x0000005865587209 */ /* 0x002fc80007810000 */
[----:B--2---:R-:W-:Y:S01]  /*1b050*/  FMNMX.FTZ R89, R167, R88, !PT ;  /* 0x00000058a7597209 */ /* 0x004fe20007810000 */
[----:B------:R-:W-:Y:S02]  /*1b060*/  VIADD R88, R6, 0x280 ;  /* 0x0000028006587836 */ /* 0x000fe40000000000 */
[----:B------:R-:W1:Y:S01]  /*1b070*/  MUFU.TANH R93, R93 ;  /* 0x0000005d005d7308 */ /* 0x000e620000002400 */
[----:B---3--:R-:W-:Y:S01]  /*1b080*/  FMNMX.FTZ R169, R168, R89, !PT ;  /* 0x00000059a8a97209 */ /* 0x008fe20007810000 */
[----:B------:R-:W-:-:S06]  /*1b090*/  IMAD.MOV.U32 R89, RZ, RZ, 0x40000040 ;  /* 0x40000040ff597424 */ /* 0x000fcc00078e00ff */
[----:B------:R-:W-:Y:S01]  /*1b0a0*/  MUFU.TANH R14, R14 ;  /* 0x0000000e000e7308 */ /* 0x000fe20000002400 */
[----:B0-----:R-:W-:-:S07]  /*1b0b0*/  FMNMX.FTZ R169, R92, R169, !PT ;  /* 0x000000a95ca97209 */ /* 0x001fce0007810000 */
        /* <DEDUP_REMOVED lines=14> */
[----:B------:R-:W-:Y:S01]  /*1b1a0*/  HGMMA.64x128x16.F32.BF16 R24, R188, gdesc[UR4].tnspB, R24, gsb0 ;  /* 0x41e00004bc187df0 */ /* 0x000fe20008001818 */
[----:B------:R-:W-:Y:S01]  /*1b1b0*/  R2UR UR6, R8 ;  /* 0x00000000080672ca */ /* 0x000fe200000e0000 */
[----:B------:R-:W-:Y:S01]  /*1b1c0*/  FMUL.FTZ R8, R170, UR9 ;  /* 0x00000009aa087c20 */ /* 0x000fe20008410000 */
[----:B------:R-:W-:Y:S01]  /*1b1d0*/  R2UR UR7, R9 ;  /* 0x00000000090772ca */ /* 0x000fe200000e0000 */
[----:B------:R-:W-:Y:S01]  /*1b1e0*/  FMUL.FTZ R170, R91, UR9 ;  /* 0x000000095baa7c20 */ /* 0x000fe20008410000 */
[----:B------:R-:W-:Y:S02]  /*1b1f0*/  FMUL.FTZ R9, R171, UR9 ;  /* 0x00000009ab097c20 */ /* 0x000fe40008410000 */
[----:B------:R-:W-:Y:S08]  /*1b200*/  MUFU.TANH R151, R151 ;  /* 0x0000009700977308 */ /* 0x000ff00000002400 */
[----:B------:R-:W0:Y:S08]  /*1b210*/  MUFU.TANH R8, R8 ;  /* 0x0000000800087308 */ /* 0x000e300000002400 */
        /* <DEDUP_REMOVED lines=19> */
[----:B------:R-:W-:Y:S02]  /*1b350*/  R2UR UR6, R88 ;  /* 0x00000000580672ca */ /* 0x000fe400000e0000 */
[----:B------:R-:W-:-:S04]  /*1b360*/  R2UR UR7, R89 ;  /* 0x00000000590772ca */ /* 0x000fc800000e0000 */
[----:B------:R-:W-:Y:S01]  /*1b370*/  MUFU.TANH R119, R119 ;  /* 0x0000007700777308 */ /* 0x000fe20000002400 */
[----:B-1----:R-:W-:Y:S01]  /*1b380*/  FMNMX.FTZ R88, R93, R169, !PT ;  /* 0x000000a95d587209 */ /* 0x002fe20007810000 */
[----:B------:R-:W-:Y:S01]  /*1b390*/  FMUL.FTZ R169, R90, UR9 ;  /* 0x000000095aa97c20 */ /* 0x000fe20008410000 */
[----:B------:R-:W-:-:S03]  /*1b3a0*/  IMAD.U32 R90, RZ, RZ, UR8 ;  /* 0x00000008ff5a7e24 */ /* 0x000fc6000f8e00ff */
[----:B------:R-:W1:Y:S02]  /*1b3b0*/  SHFL.BFLY PT, R89, R88, 0x2, 0x1f ;  /* 0x0c401f0058597f89 */ /* 0x000e6400000e0000 */
[----:B------:R-:W-:Y:S08]  /*1b3c0*/  MUFU.TANH R106, R106 ;  /* 0x0000006a006a7308 */ /* 0x000ff00000002400 */
[----:B------:R-:W-:Y:S08]  /*1b3d0*/  MUFU.TANH R107, R107 ;  /* 0x0000006b006b7308 */ /* 0x000ff00000002400 */
[----:B------:R-:W-:Y:S01]  /*1b3e0*/  MUFU.TANH R110, R110 ;  /* 0x0000006e006e7308 */ /* 0x000fe20000002400 */
[----:B-1----:R-:W-:-:S07]  /*1b3f0*/  FMNMX.FTZ R89, R88, R89, !PT ;  /* 0x0000005958597209 */ /* 0x002fce0007810000 */
[----:B------:R-:W-:Y:S01]  /*1b400*/  MUFU.TANH R111, R111 ;  /* 0x0000006f006f7308 */ /* 0x000fe20000002400 */
[----:B------:R-:W1:Y:S07]  /*1b410*/  SHFL.BFLY PT, R88, R89, 0x1, 0x1f ;  /* 0x0c201f0059587f89 */ /* 0x000e6e00000e0000 */
[----:B------:R-:W-:Y:S08]  /*1b420*/  MUFU.TANH R98, R98 ;  /* 0x0000006200627308 */ /* 0x000ff00000002400 */
[----:B------:R-:W-:Y:S08]  /*1b430*/  MUFU.TANH R99, R99 ;  /* 0x0000006300637308 */ /* 0x000ff00000002400 */
[----:B------:R-:W-:Y:S01]  /*1b440*/  MUFU.TANH R102, R102 ;  /* 0x0000006600667308 */ /* 0x000fe20000002400 */
[----:B-1----:R-:W-:Y:S01]  /*1b450*/  FMNMX.FTZ R91, R89, R88, !PT ;  /* 0x00000058595b7209 */ /* 0x002fe20007810000 */
[----:B------:R-:W-:-:S02]  /*1b460*/  VIADD R88, R6, 0x300 ;  /* 0x0000030006587836 */ /* 0x000fc40000000000 */
[----:B------:R-:W-:Y:S02]  /*1b470*/  IMAD.MOV.U32 R89, RZ, RZ, 0x40000040 ;  /* 0x40000040ff597424 */ /* 0x000fe400078e00ff */
[CC--:B------:R-:W-:Y:S02]  /*1b480*/  FMUL.FTZ R171, R91.reuse, R90.reuse ;  /* 0x0000005a5bab7220 */ /* 0x0c0fe40000410000 */
[----:B------:R-:W-:Y:S01]  /*1b490*/  MUFU.TANH R103, R103 ;  /* 0x0000006700677308 */ /* 0x000fe20000002400 */
[----:B------:R-:W-:Y:S01]  /*1b4a0*/  FADD.FTZ R3, -R91, R3 ;  /* 0x000000035b037221 */ /* 0x000fe20000010100 */
[-CC-:B------:R-:W-:Y:S01]  /*1b4b0*/  FFMA.FTZ R176, R4, R90.reuse, -R171.reuse ;  /* 0x0000005a04b07223 */ /* 0x180fe200000108ab */
[-CC-:B------:R-:W-:Y:S01]  /*1b4c0*/  FFMA.FTZ R4, R7, R90.reuse, -R171.reuse ;  /* 0x0000005a07047223 */ /* 0x180fe200000108ab */
[--C-:B------:R-:W-:Y:S01]  /*1b4d0*/  FFMA.FTZ R7, R13, R90, -R171.reuse ;  /* 0x0000005a0d077223 */ /* 0x100fe200000108ab */
[----:B0-----:R-:W-:Y:S01]  /*1b4e0*/  FMNMX.FTZ R13, R8, R0, !PT ;  /* 0x00000000080d7209 */ /* 0x001fe20007810000 */
[----:B------:R-:W-:-:S02]  /*1b4f0*/  FFMA.FTZ R188, R144, R90, -R171 ;  /* 0x0000005a90bc7223 */ /* 0x000fc400000108ab */
[----:B------:R-:W-:Y:S01]  /*1b500*/  MUFU.TANH R169, R169 ;  /* 0x000000a900a97308 */ /* 0x000fe20000002400 */
[-CC-:B------:R-:W-:Y:S01]  /*1b510*/  FFMA.FTZ R178, R11, R90.reuse, -R171.reuse ;  /* 0x0000005a0bb27223 */ /* 0x180fe200000108ab */
[----:B--2---:R-:W-:Y:S01]  /*1b520*/  FMNMX.FTZ R13, R9, R13, !PT ;  /* 0x0000000d090d7209 */ /* 0x004fe20007810000 */
[-CC-:B------:R-:W-:Y:S01]  /*1b530*/  FFMA.FTZ R180, R21, R90.reuse, -R171.reuse ;  /* 0x0000005a15b47223 */ /* 0x180fe200000108ab */
[-CC-:B------:R-:W-:Y:S01]  /*1b540*/  FFMA.FTZ R184, R152, R90.reuse, -R171.reuse ;  /* 0x0000005a98b87223 */ /* 0x180fe200000108ab */
[-CC-:B------:R-:W-:Y:S01]  /*1b550*/  FFMA.FTZ R144, R145, R90.reuse, -R171.reuse ;  /* 0x0000005a91907223 */ /* 0x180fe200000108ab */
[----:B------:R-:W-:Y:S01]  /*1b560*/  FMNMX.FTZ R13, R14, R13, !PT ;  /* 0x0000000d0e0d7209 */ /* 0x000fe20007810000 */
        /* <DEDUP_REMOVED lines=11> */
[-C--:B------:R-:W-:Y:S01]  /*1b620*/  FFMA.FTZ R129, R129, R90.reuse, -R171 ;  /* 0x0000005a81817223 */ /* 0x080fe200000108ab */
[----:B------:R-:W-:-:S05]  /*1b630*/  FMUL.FTZ R3, R3, R90 ;  /* 0x0000005a03037220 */ /* 0x000fca0000410000 */
[----:B------:R-:W-:Y:S08]  /*1b640*/  MUFU.TANH R95, R95 ;  /* 0x0000005f005f7308 */ /* 0x000ff00000002400 */
[----:B------:R-:W-:Y:S08]  /*1b650*/  MUFU.EX2 R3, R3 ;  /* 0x0000000300037308 */ /* 0x000ff00000000800 */
[----:B------:R-:W0:Y:S08]  /*1b660*/  MUFU.EX2 R176, R176 ;  /* 0x000000b000b07308 */ /* 0x000e300000000800 */
[----:B------:R-:W1:Y:S08]  /*1b670*/  MUFU.EX2 R4, R4 ;  /* 0x0000000400047308 */ /* 0x000e700000000800 */
[----:B------:R-:W2:Y:S01]  /*1b680*/  MUFU.EX2 R178, R178 ;  /* 0x000000b200b27308 */ /* 0x000ea20000000800 */
[----:B0-----:R-:W-:-:S07]  /*1b690*/  FFMA.FTZ R15, R3, R15, R176 ;  /* 0x0000000f030f7223 */ /* 0x001fce00000100b0 */
[----:B------:R-:W0:Y:S01]  /*1b6a0*/  MUFU.EX2 R7, R7 ;  /* 0x0000000700077308 */ /* 0x000e220000000800 */
[----:B------:R-:W-:Y:S02]  /*1b6b0*/  WARPGROUP.DEPBAR.LE gsb0, 0x0 ;  /* 0x00008000000079c5 */ /* 0x000fe40000010000 */
[----:B------:R-:W-:Y:S01]  /*1b6c0*/  WARPGROUP.ARRIVE ;  /* 0x00000000000079c5 */ /* 0x000fe20000000000 */
[-CC-:B------:R-:W-:Y:S01]  /*1b6d0*/  FFMA.FTZ R192, R136, R90.reuse, -R171.reuse ;  /* 0x0000005a88c07223 */ /* 0x180fe200000108ab */
[-CC-:B------:R-:W-:Y:S01]  /*1b6e0*/  FFMA.FTZ R136, R137, R90.reuse, -R171.reuse ;  /* 0x0000005a89887223 */ /* 0x180fe200000108ab */
[----:B------:R-:W-:Y:S01]  /*1b6f0*/  FFMA.FTZ R194, R140, R90, -R171 ;  /* 0x0000005a8cc27223 */ /* 0x000fe200000108ab */
[----:B-1----:R-:W-:Y:S01]  /*1b700*/  FADD.FTZ R15, R4, R15 ;  /* 0x0000000f040f7221 */ /* 0x002fe20000010000 */
[----:B------:R-:W-:Y:S01]  /*1b710*/  MUFU.EX2 R180, R180 ;  /* 0x000000b400b47308 */ /* 0x000fe20000000800 */
[----:B------:R-:W-:Y:S01]  /*1b720*/  HGMMA.64x128x16.F32.BF16 R24, R196, gdesc[UR4].tnspB, R24, gsb0 ;  /* 0x41e00004c4187df0 */ /* 0x000fe20008001818 */
[----:B------:R-:W-:-:S02]  /*1b730*/  R2UR UR6, R88 ;  /* 0x00000000580672ca */ /* 0x000fc400000e0000 */
[----:B------:R-:W-:Y:S02]  /*1b740*/  R2UR UR7, R89 ;  /* 0x00000000590772ca */ /* 0x000fe400000e0000 */
[----:B------:R-:W-:Y:S02]  /*1b750*/  FMNMX.FTZ R88, R20, R13, !PT ;  /* 0x0000000d14587209 */ /* 0x000fe40007810000 */
[----:B------:R-:W-:Y:S01]  /*1b760*/  MUFU.EX2 R11, R11 ;  /* 0x0000000b000b7308 */ /* 0x000fe20000000800 */
[----:B------:R-:W-:Y:S02]  /*1b770*/  F2FP.BF16.F32.PACK_AB R176, R4, R176 ;  /* 0x000000b004b0723e */ /* 0x000fe400000010ff */
        /* <DEDUP_REMOVED lines=14> */
[----:B------:R-:W-:Y:S01]  /*1b860*/  VIADD R88, R6, 0x380 ;  /* 0x0000038006587836 */ /* 0x000fe20000000000 */
[----:B------:R-:W-:Y:S02]  /*1b870*/  MUFU.EX2 R186, R186 ;  /* 0x000000ba00ba7308 */ /* 0x000fe40000000800 */
[----:B------:R-:W-:-:S04]  /*1b880*/  FMNMX.FTZ R89, R150, R89, !PT ;  /* 0x0000005996597209 */ /* 0x000fc80007810000 */
[----:B------:R-:W-:Y:S01]  /*1b890*/  FMNMX.FTZ R137, R151, R89, !PT ;  /* 0x0000005997897209 */ /* 0x000fe20007810000 */
[----:B------:R-:W-:Y:S01]  /*1b8a0*/  IMAD.MOV.U32 R89, RZ, RZ, 0x40000040 ;  /* 0x40000040ff597424 */ /* 0x000fe200078e00ff */
[----:B------:R-:W-:Y:S02]  /*1b8b0*/  MUFU.EX2 R13, R157 ;  /* 0x0000009d000d7308 */ /* 0x000fe40000000800 */
[----:B------:R-:W-:-:S04]  /*1b8c0*/  FMNMX.FTZ R137, R138, R137, !PT ;  /* 0x000000898a897209 */ /* 0x000fc80007810000 */
[----:B------:R-:W-:Y:S02]  /*1b8d0*/  FMNMX.FTZ R137, R139, R137, !PT ;  /* 0x000000898b897209 */ /* 0x000fe40007810000 */
[----:B------:R-:W-:Y:S02]  /*1b8e0*/  MUFU.EX2 R188, R188 ;  /* 0x000000bc00bc7308 */ /* 0x000fe40000000800 */
[----:B------:R-:W-:-:S06]  /*1b8f0*/  FMNMX.FTZ R137, R142, R137, !PT ;  /* 0x000000898e897209 */ /* 0x000fcc0007810000 */
        /* <DEDUP_REMOVED lines=11> */
[----:B------:R-:W-:-:S03]  /*1b9b0*/  FFMA.FTZ R128, R133, R90, -R171 ;  /* 0x0000005a85807223 */ /* 0x000fc600000108ab */
[----:B------:R-:W-:Y:S01]  /*1b9c0*/  HGMMA.64x128x16.F32.BF16 R24, R200, gdesc[UR4].tnspB, R24, gsb0 ;  /* 0x41e00004c8187df0 */ /* 0x000fe20008001818 */
[----:B------:R-:W-:Y:S01]  /*1b9d0*/  R2UR UR6, R88 ;  /* 0x00000000580672ca */ /* 0x000fe200000e0000 */
[----:B------:R-:W-:Y:S01]  /*1b9e0*/  MUFU.EX2 R196, R196 ;  /* 0x000000c400c47308 */ /* 0x000fe20000000800 */
[----:B------:R-:W-:Y:S02]  /*1b9f0*/  R2UR UR7, R89 ;  /* 0x00000000590772ca */ /* 0x000fe400000e0000 */
[----:B------:R-:W-:-:S04]  /*1ba00*/  FMNMX.FTZ R88, R143, R137, !PT ;  /* 0x000000898f587209 */ /* 0x000fc80007810000 */
[----:B------:R-:W-:Y:S01]  /*1ba10*/  FMNMX.FTZ R88, R130, R88, !PT ;  /* 0x0000005882587209 */ /* 0x000fe20007810000 */
[----:B------:R1:W-:Y:S03]  /*1ba20*/  MUFU.EX2 R137, R141 ;  /* 0x0000008d00897308 */ /* 0x0003e60000000800 */
        /* <DEDUP_REMOVED lines=20> */
[----:B------:R-:W-:-:S03]  /*1bb70*/  VIADD R88, R6, 0x400 ;  /* 0x0000040006587836 */ /* 0x000fc60000000000 */
[----:B------:R-:W-:Y:S01]  /*1bb80*/  FMNMX.FTZ R89, R103, R89, !PT ;  /* 0x0000005967597209 */ /* 0x000fe20007810000 */
[----:B------:R-:W-:Y:S02]  /*1bb90*/  WARPGROUP.DEPBAR.LE gsb0, 0x0 ;  /* 0x00008000000079c5 */ /* 0x000fe40000010000 */
[----:B------:R-:W-:Y:S01]  /*1bba0*/  WARPGROUP.ARRIVE ;  /* 0x00000000000079c5 */ /* 0x000fe20000000000 */
[-CC-:B------:R-:W-:Y:S01]  /*1bbb0*/  FFMA.FTZ R200, R120, R90.reuse, -R171.reuse ;  /* 0x0000005a78c87223 */ /* 0x180fe200000108ab */
[-CC-:B------:R-:W-:Y:S01]  /*1bbc0*/  FFMA.FTZ R120, R121, R90.reuse, -R171.reuse ;  /* 0x0000005a79787223 */ /* 0x180fe200000108ab */
[-CC-:B------:R-:W-:Y:S01]  /*1bbd0*/  FFMA.FTZ R202, R124, R90.reuse, -R171.reuse ;  /* 0x0000005a7cca7223 */ /* 0x180fe200000108ab */
[-CC-:B------:R-:W-:Y:S02]  /*1bbe0*/  FFMA.FTZ R121, R125, R90.reuse, -R171.reuse ;  /* 0x0000005a7d797223 */ /* 0x180fe400000108ab */
[----:B------:R-:W-:Y:S01]  /*1bbf0*/  HGMMA.64x128x16.F32.BF16 R24, R204, gdesc[UR4].tnspB, R24, gsb0 ;  /* 0x41e00004cc187df0 */ /* 0x000fe20008001818 */
[----:B------:R-:W-:Y:S01]  /*1bc00*/  R2UR UR6, R88 ;  /* 0x00000000580672ca */ /* 0x000fe200000e0000 */
[----:B------:R-:W-:Y:S01]  /*1bc10*/  FFMA.FTZ R88, R117, R90, -R171 ;  /* 0x0000005a75587223 */ /* 0x000fe200000108ab */
        /* <DEDUP_REMOVED lines=8> */
[----:B------:R-:W-:Y:S01]  /*1bca0*/  FMNMX.FTZ R113, R169, R89, !PT ;  /* 0x00000059a9717209 */ /* 0x000fe20007810000 */
[----:B------:R-:W-:Y:S01]  /*1bcb0*/  IMAD.MOV.U32 R89, RZ, RZ, 0x40000040 ;  /* 0x40000040ff597424 */ /* 0x000fe200078e00ff */
[----:B------:R-:W-:Y:S01]  /*1bcc0*/  WARPGROUP.ARRIVE ;  /* 0x00000000000079c5 */ /* 0x000fe20000000000 */
[-CC-:B------:R-:W-:Y:S01]  /*1bcd0*/  FFMA.FTZ R206, R116, R90.reuse, -R171.reuse ;  /* 0x0000005a74ce7223 */ /* 0x180fe200000108ab */
[----:B------:R-:W-:Y:S01]  /*1bce0*/  FMNMX.FTZ R113, R170, R113, !PT ;  /* 0x00000071aa717209 */ /* 0x000fe20007810000 */
[----:B------:R-:W-:Y:S01]  /*1bcf0*/  MUFU.EX2 R204, R204 ;  /* 0x000000cc00cc7308 */ /* 0x000fe20000000800 */
[----:B------:R-:W-:Y:S01]  /*1bd00*/  R2UR UR7, R89 ;  /* 0x00000000590772ca */ /* 0x000fe200000e0000 */
[-CC-:B------:R-:W-:Y:S01]  /*1bd10*/  FFMA.FTZ R89, R96, R90.reuse, -R171.reuse ;  /* 0x0000005a60597223 */ /* 0x180fe200000108ab */
[----:B------:R-:W-:Y:S01]  /*1bd20*/  FMNMX.FTZ R113, R94, R113, !PT ;  /* 0x000000715e717209 */ /* 0x000fe20007810000 */
[-CC-:B------:R-:W-:Y:S01]  /*1bd30*/  FFMA.FTZ R96, R97, R90.reuse, -R171.reuse ;  /* 0x0000005a61607223 */ /* 0x180fe200000108ab */
[-CC-:B------:R-:W-:Y:S01]  /*1bd40*/  FFMA.FTZ R97, R100, R90.reuse, -R171.reuse ;  /* 0x0000005a64617223 */ /* 0x180fe200000108ab */
[-CC-:B------:R-:W-:Y:S01]  /*1bd50*/  FFMA.FTZ R100, R101, R90.reuse, -R171.reuse ;  /* 0x0000005a65647223 */ /* 0x180fe200000108ab */
[----:B------:R-:W-:Y:S01]  /*1bd60*/  FMNMX.FTZ R113, R95, R113, !PT ;  /* 0x000000715f717209 */ /* 0x000fe20007810000 */
[--C-:B------:R-:W-:Y:S01]  /*1bd70*/  FFMA.FTZ R101, R167, R90, -R171.reuse ;  /* 0x0000005aa7657223 */ /* 0x100fe200000108ab */
[----:B------:R-:W-:Y:S03]  /*1bd80*/  MUFU.EX2 R112, R112 ;  /* 0x0000007000707308 */ /* 0x000fe60000000800 */
[----:B------:R-:W3:Y:S02]  /*1bd90*/  SHFL.BFLY PT, R116, R113, 0x2, 0x1f ;  /* 0x0c401f0071747f89 */ /* 0x000ee400000e0000 */
[----:B------:R-:W-:Y:S03]  /*1bda0*/  HGMMA.64x128x16.F32.BF16 R24, R208, gdesc[UR4].tnspB, R24, gsb0 ;  /* 0x41e00004d0187df0 */ /* 0x000fe60008001818 */
[----:B------:R-:W-:Y:S08]  /*1bdb0*/  MUFU.EX2 R206, R206 ;  /* 0x000000ce00ce7308 */ /* 0x000ff00000000800 */
[----:B------:R-:W-:Y:S08]  /*1bdc0*/  MUFU.EX2 R89, R89 ;  /* 0x0000005900597308 */ /* 0x000ff00000000800 */
[----:B------:R-:W-:Y:S01]  /*1bdd0*/  MUFU.EX2 R96, R96 ;  /* 0x0000006000607308 */ /* 0x000fe20000000800 */
[----:B---3--:R-:W-:Y:S01]  /*1bde0*/  FMNMX.FTZ R113, R113, R116, !PT ;  /* 0x0000007471717209 */ /* 0x008fe20007810000 */
[----:B------:R-:W-:-:S06]  /*1bdf0*/  FFMA.FTZ R116, R92, R90, -R171 ;  /* 0x0000005a5c747223 */ /* 0x000fcc00000108ab */
[----:B------:R-:W-:Y:S08]  /*1be00*/  MUFU.EX2 R97, R97 ;  /* 0x0000006100617308 */ /* 0x000ff00000000800 */
[----:B------:R-:W-:Y:S08]  /*1be10*/  MUFU.EX2 R100, R100 ;  /* 0x0000006400647308 */ /* 0x000ff00000000800 */
[----:B------:R-:W-:Y:S01]  /*1be20*/  MUFU.EX2 R101, R101 ;  /* 0x0000006500657308 */ /* 0x000fe20000000800 */
[----:B------:R-:W-:-:S02]  /*1be30*/  WARPGROUP.DEPBAR.LE gsb0, 0x0 ;  /* 0x00008000000079c5 */ /* 0x000fc40000010000 */
[-CC-:B------:R-:W-:Y:S01]  /*1be40*/  FFMA.FTZ R208, R104, R90.reuse, -R171.reuse ;  /* 0x0000005a68d07223 */ /* 0x180fe200000108ab */
[-CC-:B------:R-:W-:Y:S01]  /*1be50*/  FFMA.FTZ R104, R105, R90.reuse, -R171.reuse ;  /* 0x0000005a69687223 */ /* 0x180fe200000108ab */
[-CC-:B------:R-:W-:Y:S01]  /*1be60*/  FFMA.FTZ R105, R109, R90.reuse, -R171.reuse ;  /* 0x0000005a6d697223 */ /* 0x180fe200000108ab */
[----:B------:R-:W-:Y:S01]  /*1be70*/  WARPGROUP.ARRIVE ;  /* 0x00000000000079c5 */ /* 0x000fe20000000000 */
[----:B------:R-:W3:Y:S01]  /*1be80*/  SHFL.BFLY PT, R109, R113, 0x1, 0x1f ;  /* 0x0c201f00716d7f89 */ /* 0x000ee200000e0000 */
[-CC-:B------:R-:W-:Y:S01]  /*1be90*/  FFMA.FTZ R210, R108, R90.reuse, -R171.reuse ;  /* 0x0000005a6cd27223 */ /* 0x180fe200000108ab */
[-CC-:B------:R-:W-:Y:S01]  /*1bea0*/  FFMA.FTZ R108, R168, R90.reuse, -R171.reuse ;  /* 0x0000005aa86c7223 */ /* 0x180fe200000108ab */
[----:B------:R-:W-:Y:S01]  /*1beb0*/  FFMA.FTZ R171, R93, R90, -R171 ;  /* 0x0000005a5dab7223 */ /* 0x000fe200000108ab */
[----:B------:R-:W-:Y:S08]  /*1bec0*/  MUFU.EX2 R208, R208 ;  /* 0x000000d000d07308 */ /* 0x000ff00000000800 */
[----:B------:R-:W-:Y:S08]  /*1bed0*/  MUFU.EX2 R104, R104 ;  /* 0x0000006800687308 */ /* 0x000ff00000000800 */
[----:B------:R-:W-:Y:S01]  /*1bee0*/  MUFU.EX2 R210, R210 ;  /* 0x000000d200d27308 */ /* 0x000fe20000000800 */
[----:B---3--:R-:W-:-:S07]  /*1bef0*/  FMNMX.FTZ R92, R113, R109, !PT ;  /* 0x0000006d715c7209 */ /* 0x008fce0007810000 */
[----:B------:R-:W-:Y:S01]  /*1bf00*/  MUFU.EX2 R109, R116 ;  /* 0x00000074006d7308 */ /* 0x000fe20000000800 */
[C---:B------:R-:W-:Y:S01]  /*1bf10*/  FMUL.FTZ R113, R92.reuse, R90 ;  /* 0x0000005a5c717220 */ /* 0x040fe20000410000 */
[----:B------:R-:W-:-:S03]  /*1bf20*/  FADD.FTZ R93, -R92, R0 ;  /* 0x000000005c5d7221 */ /* 0x000fc60000010100 */
[-CC-:B------:R-:W-:Y:S01]  /*1bf30*/  FFMA.FTZ R177, R8, R90.reuse, -R113.reuse ;  /* 0x0000005a08b17223 */ /* 0x180fe20000010871 */
[-CC-:B------:R-:W-:Y:S01]  /*1bf40*/  FFMA.FTZ R117, R9, R90.reuse, -R113.reuse ;  /* 0x0000005a09757223 */ /* 0x180fe20000010871 */
[----:B------:R-:W-:Y:S02]  /*1bf50*/  VIADD R8, R6, 0x480 ;  /* 0x0000048006087836 */ /* 0x000fe40000000000 */
[-C--:B------:R-:W-:Y:S01]  /*1bf60*/  FMUL.FTZ R93, R93, R90.reuse ;  /* 0x0000005a5d5d7220 */ /* 0x080fe20000410000 */
[----:B------:R-:W-:Y:S02]  /*1bf70*/  IMAD.MOV.U32 R9, RZ, RZ, 0x40000040 ;  /* 0x40000040ff097424 */ /* 0x000fe400078e00ff */
[----:B------:R-:W-:Y:S01]  /*1bf80*/  FFMA.FTZ R179, R14, R90, -R113 ;  /* 0x0000005a0eb37223 */ /* 0x000fe20000010871 */
[----:B------:R-:W-:Y:S01]  /*1bf90*/  MUFU.EX2 R177, R177 ;  /* 0x000000b100b17308 */ /* 0x000fe20000000800 */
[----:B------:R-:W-:Y:S01]  /*1bfa0*/  R2UR UR6, R8 ;  /* 0x00000000080672ca */ /* 0x000fe200000e0000 */
[----:B------:R-:W-:Y:S01]  /*1bfb0*/  VIADD R8, R6, 0x500 ;  /* 0x0000050006087836 */ /* 0x000fe20000000000 */
[----:B------:R-:W-:Y:S01]  /*1bfc0*/  R2UR UR7, R9 ;  /* 0x00000000090772ca */ /* 0x000fe200000e0000 */
[----:B------:R-:W-:-:S02]  /*1bfd0*/  IMAD.MOV.U32 R9, RZ, RZ, 0x40000040 ;  /* 0x40000040ff097424 */ /* 0x000fc400078e00ff */
[-CC-:B------:R-:W-:Y:S01]  /*1bfe0*/  FFMA.FTZ R14, R20, R90.reuse, -R113.reuse ;  /* 0x0000005a140e7223 */ /* 0x180fe20000010871 */
[-CC-:B------:R-:W-:Y:S01]  /*1bff0*/  FFMA.FTZ R181, R161, R90.reuse, -R113.reuse ;  /* 0x0000005aa1b57223 */ /* 0x180fe20000010871 */
[-CC-:B------:R-:W-:Y:S01]  /*1c000*/  FFMA.FTZ R20, R162, R90.reuse, -R113.reuse ;  /* 0x0000005aa2147223 */ /* 0x180fe20000010871 */
[----:B------:R-:W3:Y:S01]  /*1c010*/  MUFU.EX2 R93, R93 ;  /* 0x0000005d005d7308 */ /* 0x000ee20000000800 */
[-CC-:B------:R-:W-:Y:S01]  /*1c020*/  FFMA.FTZ R6, R131, R90.reuse, -R113.reuse ;  /* 0x0000005a83067223 */ /* 0x180fe20000010871 */
[-CC-:B------:R-:W-:Y:S01]  /*1c030*/  FFMA.FTZ R183, R165, R90.reuse, -R113.reuse ;  /* 0x0000005aa5b77223 */ /* 0x180fe20000010871 */
[-CC-:B-1----:R-:W-:Y:S01]  /*1c040*/  FFMA.FTZ R141, R166, R90.reuse, -R113.reuse ;  /* 0x0000005aa68d7223 */ /* 0x182fe20000010871 */
[-C--:B------:R-:W-:Y:S01]  /*1c050*/  FFMA.FTZ R201, R122, R90.reuse, -R113 ;  /* 0x0000005a7ac97223 */ /* 0x080fe20000010871 */
[----:B--2---:R-:W-:Y:S01]  /*1c060*/  FADD.FTZ R122, R178, R15 ;  /* 0x0000000fb27a7221 */ /* 0x004fe20000010000 */
[-CC-:B------:R-:W-:Y:S01]  /*1c070*/  FFMA.FTZ R185, R154, R90.reuse, -R113.reuse ;  /* 0x0000005a9ab97223 */ /* 0x180fe20000010871 */
[-CC-:B------:R-:W-:Y:S01]  /*1c080*/  FFMA.FTZ R197, R130, R90.reuse, -R113.reuse ;  /* 0x0000005a82c57223 */ /* 0x180fe20000010871 */
[----:B------:R-:W-:Y:S01]  /*1c090*/  HGMMA.64x128x16.F32.BF16 R24, R212, gdesc[UR4].tnspB, R24, gsb0 ;  /* 0x41e00004d4187df0 */ /* 0x000fe20008001818 */
[----:B------:R-:W-:Y:S01]  /*1c0a0*/  R2UR UR6, R8 ;  /* 0x00000000080672ca */ /* 0x000fe200000e0000 */
[----:B------:R1:W2:Y:S01]  /*1c0b0*/  MUFU.EX2 R116, R117 ;  /* 0x0000007500747308 */ /* 0x0002a20000000800 */
[----:B------:R-:W-:Y:S01]  /*1c0c0*/  R2UR UR7, R9 ;  /* 0x00000000090772ca */ /* 0x000fe200000e0000 */
[----:B------:R-:W-:Y:S01]  /*1c0d0*/  @!P1 IMAD R8, R228, 0x8, R2 ;  /* 0x00000008e4089824 */ /* 0x000fe200078e0202 */
[----:B------:R-:W-:Y:S01]  /*1c0e0*/  IADD3 R9, -R230, 0xb, RZ ;  /* 0x0000000be6097810 */ /* 0x000fe20007ffe1ff */
[----:B0-----:R-:W-:Y:S01]  /*1c0f0*/  FADD.FTZ R15, R7, R122 ;  /* 0x0000007a070f7221 */ /* 0x001fe20000010000 */
[----:B------:R-:W-:Y:S01]  /*1c100*/  FFMA.FTZ R187, R158, R90, -R113 ;  /* 0x0000005a9ebb7223 */ /* 0x000fe20000010871 */
[----:B------:R-:W-:-:S02]  /*1c110*/  @!P1 VIADD R8, R8, 0x34840 ;  /* 0x0003484008089836 */ /* 0x000fc40000000000 */
[----:B---3--:R-:W-:Y:S01]  /*1c120*/  FFMA.FTZ R131, R93, R12, R177 ;  /* 0x0000000c5d837223 */ /* 0x008fe200000100b1 */
[----:B------:R-:W-:Y:S01]  /*1c130*/  MUFU.EX2 R179, R179 ;  /* 0x000000b300b37308 */ /* 0x000fe20000000800 */
[-C--:B-1----:R-:W-:Y:S01]  /*1c140*/  FFMA.FTZ R117, R155, R90.reuse, -R113 ;  /* 0x0000005a9b757223 */ /* 0x082fe20000010871 */
[----:B------:R-:W-:Y:S01]  /*1c150*/  FADD.FTZ R122, R180, R15 ;  /* 0x0000000fb47a7221 */ /* 0x000fe20000010000 */
[----:B------:R-:W-:Y:S01]  /*1c160*/  @!P1 PRMT R130, RZ, 0x654, R8 ;  /* 0x00000654ff829816 */ /* 0x000fe20000000008 */
[-CC-:B------:R-:W-:Y:S01]  /*1c170*/  FFMA.FTZ R124, R159, R90.reuse, -R113.reuse ;  /* 0x0000005a9f7c7223 */ /* 0x180fe20000010871 */
[-CC-:B------:R-:W-:Y:S01]  /*1c180*/  FFMA.FTZ R205, R114, R90.reuse, -R113.reuse ;  /* 0x0000005a72cd7223 */ /* 0x180fe20000010871 */
[-CC-:B------:R-:W-:Y:S01]  /*1c190*/  FFMA.FTZ R189, R146, R90.reuse, -R113.reuse ;  /* 0x0000005a92bd7223 */ /* 0x180fe20000010871 */
[-C--:B------:R-:W-:Y:S01]  /*1c1a0*/  FFMA.FTZ R140, R147, R90.reuse, -R113 ;  /* 0x0000005a938c7223 */ /* 0x080fe20000010871 */
[----:B------:R-:W-:Y:S01]  /*1c1b0*/  MUFU.EX2 R14, R14 ;  /* 0x0000000e000e7308 */ /* 0x000fe20000000800 */
[----:B--2---:R-:W-:Y:S01]  /*1c1c0*/  FADD.FTZ R12, R116, R131 ;  /* 0x00000083740c7221 */ /* 0x004fe20000010000 */
        /* <DEDUP_REMOVED lines=24> */
[----:B------:R-:W-:Y:S01]  /*1c350*/  FFMA.FTZ R95, R95, R90, -R113 ;  /* 0x0000005a5f5f7223 */ /* 0x000fe20000010871 */
[----:B------:R-:W-:-:S02]  /*1c360*/  F2FP.BF16.F32.PACK_AB R178, R7, R178 ;  /* 0x000000b207b2723e */ /* 0x000fc400000010ff */
[----:B------:R-:W-:Y:S02]  /*1c370*/  F2FP.BF16.F32.PACK_AB R180, R11, R180 ;  /* 0x000000b40bb4723e */ /* 0x000fe400000010ff */
[----:B------:R-:W-:Y:S01]  /*1c380*/  F2FP.BF16.F32.PACK_AB R177, R116, R177 ;  /* 0x000000b174b1723e */ /* 0x000fe200000010ff */
        /* <DEDUP_REMOVED lines=14> */
[----:B------:R-:W-:-:S04]  /*1c470*/  F2FP.BF16.F32.PACK_AB R212, R96, R89 ;  /* 0x0000005960d4723e */ /* 0x000fc800000010ff */
[----:B------:R-:W-:Y:S01]  /*1c480*/  MUFU.EX2 R133, R133 ;  /* 0x0000008500857308 */ /* 0x000fe20000000800 */
[----:B------:R-:W-:Y:S01]  /*1c490*/  F2FP.BF16.F32.PACK_AB R214, R100, R97 ;  /* 0x0000006164d6723e */ /* 0x000fe200000010ff */
[----:B------:R-:W-:Y:S06]  /*1c4a0*/  HGMMA.64x128x16.F32.BF16 R24, R216, gdesc[UR4].tnspB, R24, gsb0 ;  /* 0x41e00004d8187df0 */ /* 0x000fec0008001818 */
        /* <DEDUP_REMOVED lines=13> */
[----:B------:R-:W1:Y:S01]  /*1c580*/  MUFU.EX2 R103, R103 ;  /* 0x0000006700677308 */ /* 0x000e620000000800 */
[----:B0-----:R-:W-:-:S07]  /*1c590*/  F2FP.BF16.F32.PACK_AB R213, R99, R98 ;  /* 0x0000006263d5723e */ /* 0x001fce00000010ff */
[----:B------:R-:W-:Y:S08]  /*1c5a0*/  MUFU.EX2 R169, R169 ;  /* 0x000000a900a97308 */ /* 0x000ff00000000800 */
[----:B------:R-:W-:Y:S01]  /*1c5b0*/  MUFU.EX2 R170, R170 ;  /* 0x000000aa00aa7308 */ /* 0x000fe20000000800 */
[----:B-1----:R-:W-:-:S07]  /*1c5c0*/  F2FP.BF16.F32.PACK_AB R215, R103, R102 ;  /* 0x0000006667d7723e */ /* 0x002fce00000010ff */
[----:B------:R-:W-:Y:S08]  /*1c5d0*/  MUFU.EX2 R95, R95 ;  /* 0x0000005f005f7308 */ /* 0x000ff00000000800 */
[----:B------:R-:W-:Y:S01]  /*1c5e0*/  MUFU.EX2 R105, R105 ;  /* 0x0000006900697308 */ /* 0x000fe20000000800 */
[----:B------:R-:W-:Y:S02]  /*1c5f0*/  WARPGROUP.DEPBAR.LE gsb0, 0x0 ;  /* 0x00008000000079c5 */ /* 0x000fe40000010000 */
[----:B------:R0:W-:Y:S06]  /*1c600*/  BAR.ARV R9, 0x100 ;  /* 0x000400090000751d */ /* 0x0001ec0000002000 */
[----:B------:R1:W-:Y:S01]  /*1c610*/  @!P1 SYNCS.ARRIVE.TRANS64.RED.A1T0 RZ, [R130+URZ], RZ ;  /* 0x000000ff82ff99a7 */ /* 0x0003e2000810043f */
[----:B------:R-:W-:Y:S01]  /*1c620*/  MUFU.EX2 R219, R94 ;  /* 0x0000005e00db7308 */ /* 0x000fe20000000800 */
[----:B0-----:R-:W-:Y:S01]  /*1c630*/  FADD.FTZ R9, R179, R12 ;  /* 0x0000000cb3097221 */ /* 0x001fe20000010000 */
[----:B------:R-:W-:Y:S01]  /*1c640*/  F2FP.BF16.F32.PACK_AB R179, R14, R179 ;  /* 0x000000b30eb3723e */ /* 0x000fe200000010ff */
[-C--:B------:R-:W-:Y:S01]  /*1c650*/  FMUL.FTZ R24, R24, R3.reuse ;  /* 0x0000000318187220 */ /* 0x080fe20000410000 */
[----:B------:R-:W-:Y:S01]  /*1c660*/  FMUL.FTZ R25, R25, R3 ;  /* 0x0000000319197220 */ /* 0x000fe20000410000 */
[----:B------:R-:W-:Y:S01]  /*1c670*/  FADD.FTZ R12, R14, R9 ;  /* 0x000000090e0c7221 */ /* 0x000fe20000010000 */
[----:B------:R-:W-:Y:S01]  /*1c680*/  FFMA.FTZ R9, R127, R90, -R113 ;  /* 0x0000005a7f097223 */ /* 0x000fe20000010871 */
[----:B-1----:R-:W-:-:S02]  /*1c690*/  @!P1 IMAD R130, R5, 0x8, R2 ;  /* 0x0000000805829824 */ /* 0x002fc400078e0202 */
[-CC-:B------:R-:W-:Y:S01]  /*1c6a0*/  FFMA.FTZ R5, R123, R90.reuse, -R113.reuse ;  /* 0x0000005a7b057223 */ /* 0x180fe20000010871 */
[----:B------:R-:W-:Y:S01]  /*1c6b0*/  FADD.FTZ R15, R181, R12 ;  /* 0x0000000cb50f7221 */ /* 0x000fe20000010000 */
[----:B------:R-:W-:Y:S01]  /*1c6c0*/  FADD.FTZ R123, R11, R122 ;  /* 0x0000007a0b7b7221 */ /* 0x000fe20000010000 */
[-C--:B------:R-:W-:Y:S01]  /*1c6d0*/  FFMA.FTZ R12, R115, R90.reuse, -R113 ;  /* 0x0000005a730c7223 */ /* 0x080fe20000010871 */
[C---:B------:R-:W-:Y:S01]  /*1c6e0*/  F2FP.BF16.F32.PACK_AB R181, R20.reuse, R181 ;  /* 0x000000b514b5723e */ /* 0x040fe200000010ff */
[----:B------:R-:W-:Y:S01]  /*1c6f0*/  FADD.FTZ R122, R20, R15 ;  /* 0x0000000f147a7221 */ /* 0x000fe20000010000 */
[----:B------:R-:W-:Y:S01]  /*1c700*/  FADD.FTZ R114, R182, R123 ;  /* 0x0000007bb6727221 */ /* 0x000fe20000010000 */
[----:B------:R-:W-:Y:S01]  /*1c710*/  FFMA.FTZ R15, R119, R90, -R113 ;  /* 0x0000005a770f7223 */ /* 0x000fe20000010871 */
[----:B------:R-:W-:Y:S01]  /*1c720*/  MUFU.EX2 R5, R5 ;  /* 0x0000000500057308 */ /* 0x000fe20000000800 */
[----:B------:R-:W-:Y:S01]  /*1c730*/  FADD.FTZ R122, R183, R122 ;  /* 0x0000007ab77a7221 */ /* 0x000fe20000010000 */
[----:B------:R-:W-:Y:S01]  /*1c740*/  FADD.FTZ R115, R21, R114 ;  /* 0x0000007215737221 */ /* 0x000fe20000010000 */
[----:B------:R-:W-:-:S02]  /*1c750*/  @!P1 VIADD R130, R130, 0x34860 ;  /* 0x0003486082829836 */ /* 0x000fc40000000000 */
[-C--:B------:R-:W-:Y:S01]  /*1c760*/  FMUL.FTZ R28, R28, R3.reuse ;  /* 0x000000031c1c7220 */ /* 0x080fe20000410000 */
[----:B------:R-:W-:Y:S01]  /*1c770*/  FADD.FTZ R122, R141, R122 ;  /* 0x0000007a8d7a7221 */ /* 0x000fe20000010000 */
[----:B------:R-:W-:Y:S01]  /*1c780*/  FADD.FTZ R115, R184, R115 ;  /* 0x00000073b8737221 */ /* 0x000fe20000010000 */
[-C--:B------:R-:W-:Y:S01]  /*1c790*/  FMUL.FTZ R29, R29, R3.reuse ;  /* 0x000000031d1d7220 */ /* 0x080fe20000410000 */
[----:B------:R-:W-:Y:S01]  /*1c7a0*/  MUFU.EX2 R9, R9 ;  /* 0x0000000900097308 */ /* 0x000fe20000000800 */
[----:B------:R-:W-:Y:S01]  /*1c7b0*/  FADD.FTZ R122, R185, R122 ;  /* 0x0000007ab97a7221 */ /* 0x000fe20000010000 */
[----:B------:R-:W-:Y:S01]  /*1c7c0*/  FADD.FTZ R115, R152, R115 ;  /* 0x0000007398737221 */ /* 0x000fe20000010000 */
[----:B------:R-:W-:Y:S01]  /*1c7d0*/  @!P1 PRMT R130, RZ, 0x654, R130 ;  /* 0x00000654ff829816 */ /* 0x000fe20000000082 */
[-C--:B------:R-:W-:Y:S01]  /*1c7e0*/  FMUL.FTZ R32, R32, R3.reuse ;  /* 0x0000000320207220 */ /* 0x080fe20000410000 */
[----:B------:R-:W-:Y:S01]  /*1c7f0*/  FADD.FTZ R122, R117, R122 ;  /* 0x0000007a757a7221 */ /* 0x000fe20000010000 */
[----:B------:R-:W-:Y:S01]  /*1c800*/  FADD.FTZ R106, R186, R115 ;  /* 0x00000073ba6a7221 */ /* 0x000fe20000010000 */
[----:B------:R0:W-:Y:S01]  /*1c810*/  @!P1 SYNCS.ARRIVE.TRANS64.RED.A1T0 RZ, [R130+URZ], RZ ;  /* 0x000000ff82ff99a7 */ /* 0x0001e2000810043f */
[----:B------:R-:W-:Y:S01]  /*1c820*/  MUFU.EX2 R12, R12 ;  /* 0x0000000c000c7308 */ /* 0x000fe20000000800 */
[----:B------:R-:W-:Y:S01]  /*1c830*/  FADD.FTZ R115, R187, R122 ;  /* 0x0000007abb737221 */ /* 0x000fe20000010000 */
[----:B------:R-:W-:Y:S01]  /*1c840*/  FADD.FTZ R119, R13, R106 ;  /* 0x0000006a0d777221 */ /* 0x000fe20000010000 */
[-C--:B------:R-:W-:Y:S01]  /*1c850*/  FMUL.FTZ R33, R33, R3.reuse ;  /* 0x0000000321217220 */ /* 0x080fe20000410000 */
[-C--:B------:R-:W-:Y:S01]  /*1c860*/  FMUL.FTZ R36, R36, R3.reuse ;  /* 0x0000000324247220 */ /* 0x080fe20000410000 */
[----:B------:R-:W-:Y:S01]  /*1c870*/  FADD.FTZ R106, R124, R115 ;  /* 0x000000737c6a7221 */ /* 0x000fe20000010000 */
[----:B------:R-:W-:Y:S01]  /*1c880*/  FADD.FTZ R119, R188, R119 ;  /* 0x00000077bc777221 */ /* 0x000fe20000010000 */
[-C--:B------:R-:W-:Y:S01]  /*1c890*/  FMUL.FTZ R37, R37, R3.reuse ;  /* 0x0000000325257220 */ /* 0x080fe20000410000 */
        /* <DEDUP_REMOVED lines=16> */
[----:B------:R-:W1:Y:S01]  /*1c9a0*/  MUFU.EX2 R0, R171 ;  /* 0x000000ab00007308 */ /* 0x000e620000000800 */
[----:B------:R-:W-:Y:S01]  /*1c9b0*/  FADD.FTZ R113, R193, R106 ;  /* 0x0000006ac1717221 */ /* 0x000fe20000010000 */
[----:B------:R-:W-:Y:S01]  /*1c9c0*/  FADD.FTZ R115, R136, R115 ;  /* 0x0000007388737221 */ /* 0x000fe20000010000 */
[-C--:B------:R-:W-:Y:S01]  /*1c9d0*/  FMUL.FTZ R52, R52, R3.reuse ;  /* 0x0000000334347220 */ /* 0x080fe20000410000 */
[-C--:B------:R-:W-:Y:S01]  /*1c9e0*/  FMUL.FTZ R53, R53, R3.reuse ;  /* 0x0000000335357220 */ /* 0x080fe20000410000 */
[----:B------:R-:W-:Y:S01]  /*1c9f0*/  FADD.FTZ R4, R132, R113 ;  /* 0x0000007184047221 */ /* 0x000fe20000010000 */
[----:B------:R-:W-:Y:S01]  /*1ca00*/  FADD.FTZ R106, R194, R115 ;  /* 0x00000073c26a7221 */ /* 0x000fe20000010000 */
[-C--:B------:R-:W-:Y:S01]  /*1ca10*/  FMUL.FTZ R56, R56, R3.reuse ;  /* 0x0000000338387220 */ /* 0x080fe20000410000 */
[-C--:B------:R-:W-:Y:S01]  /*1ca20*/  FMUL.FTZ R57, R57, R3.reuse ;  /* 0x0000000339397220 */ /* 0x080fe20000410000 */
[----:B------:R-:W-:Y:S01]  /*1ca30*/  FADD.FTZ R14, R195, R4 ;  /* 0x00000004c30e7221 */ /* 0x000fe20000010000 */
[----:B------:R-:W-:Y:S01]  /*1ca40*/  FADD.FTZ R7, R137, R106 ;  /* 0x0000006a89077221 */ /* 0x000fe20000010000 */
[----:B------:R-:W2:Y:S01]  /*1ca50*/  MUFU.EX2 R4, R107 ;  /* 0x0000006b00047308 */ /* 0x000ea20000000800 */
[-C--:B------:R-:W-:Y:S01]  /*1ca60*/  FMUL.FTZ R60, R60, R3.reuse ;  /* 0x000000033c3c7220 */ /* 0x080fe20000410000 */
[----:B------:R-:W-:Y:S01]  /*1ca70*/  FADD.FTZ R14, R133, R14 ;  /* 0x0000000e850e7221 */ /* 0x000fe20000010000 */
[----:B------:R-:W-:Y:S01]  /*1ca80*/  FADD.FTZ R20, R196, R7 ;  /* 0x00000007c4147221 */ /* 0x000fe20000010000 */
[-C--:B------:R-:W-:Y:S01]  /*1ca90*/  FMUL.FTZ R61, R61, R3.reuse ;  /* 0x000000033d3d7220 */ /* 0x080fe20000410000 */
[----:B------:R-:W-:Y:S01]  /*1caa0*/  FMUL.FTZ R64, R64, R3 ;  /* 0x0000000340407220 */ /* 0x000fe20000410000 */
[----:B------:R-:W-:Y:S01]  /*1cab0*/  FADD.FTZ R7, R197, R14 ;  /* 0x0000000ec5077221 */ /* 0x000fe20000010000 */
[----:B------:R-:W-:Y:S01]  /*1cac0*/  FADD.FTZ R11, R129, R20 ;  /* 0x00000014810b7221 */ /* 0x000fe20000010000 */
[C---:B------:R-:W-:Y:S01]  /*1cad0*/  F2FP.BF16.F32.PACK_AB R197, R6.reuse, R197 ;  /* 0x000000c506c5723e */ /* 0x040fe200000010ff */
[----:B------:R-:W-:Y:S01]  /*1cae0*/  FMUL.FTZ R65, R65, R3 ;  /* 0x0000000341417220 */ /* 0x000fe20000410000 */
[----:B------:R-:W-:Y:S01]  /*1caf0*/  FADD.FTZ R14, R6, R7 ;  /* 0x00000007060e7221 */ /* 0x000fe20000010000 */
[----:B------:R-:W-:Y:S01]  /*1cb00*/  FADD.FTZ R11, R198, R11 ;  /* 0x0000000bc60b7221 */ /* 0x000fe20000010000 */
[----:B-1----:R-:W-:Y:S01]  /*1cb10*/  F2FP.BF16.F32.PACK_AB R218, R0, R109 ;  /* 0x0000006d00da723e */ /* 0x002fe200000010ff */
[----:B------:R-:W-:Y:S01]  /*1cb20*/  FMUL.FTZ R68, R68, R3 ;  /* 0x0000000344447220 */ /* 0x000fe20000410000 */
[----:B------:R-:W-:Y:S01]  /*1cb30*/  FADD.FTZ R7, R199, R14 ;  /* 0x0000000ec7077221 */ /* 0x000fe20000010000 */
[----:B------:R-:W-:Y:S01]  /*1cb40*/  FADD.FTZ R11, R128, R11 ;  /* 0x0000000b800b7221 */ /* 0x000fe20000010000 */
[----:B------:R-:W1:Y:S01]  /*1cb50*/  MUFU.EX2 R14, R111 ;  /* 0x0000006f000e7308 */ /* 0x000e620000000800 */
[C---:B------:R-:W-:Y:S01]  /*1cb60*/  F2FP.BF16.F32.PACK_AB R199, R8.reuse, R199 ;  /* 0x000000c708c7723e */ /* 0x040fe200000010ff */
[----:B------:R-:W-:Y:S01]  /*1cb70*/  FADD.FTZ R20, R8, R7 ;  /* 0x0000000708147221 */ /* 0x000fe20000010000 */
[----:B------:R-:W-:Y:S01]  /*1cb80*/  FADD.FTZ R11, R200, R11 ;  /* 0x0000000bc80b7221 */ /* 0x000fe20000010000 */
[-C--:B------:R-:W-:Y:S01]  /*1cb90*/  FMUL.FTZ R69, R69, R3.reuse ;  /* 0x0000000345457220 */ /* 0x080fe20000410000 */
[----:B------:R-:W-:Y:S01]  /*1cba0*/  FMUL.FTZ R72, R72, R3 ;  /* 0x0000000348487220 */ /* 0x000fe20000410000 */
[----:B------:R-:W-:Y:S01]  /*1cbb0*/  FADD.FTZ R20, R201, R20 ;  /* 0x00000014c9147221 */ /* 0x000fe20000010000 */
[----:B------:R-:W-:Y:S01]  /*1cbc0*/  FADD.FTZ R11, R120, R11 ;  /* 0x0000000b780b7221 */ /* 0x000fe20000010000 */
[----:B------:R-:W-:Y:S01]  /*1cbd0*/  F2FP.BF16.F32.PACK_AB R201, R5, R201 ;  /* 0x000000c905c9723e */ /* 0x000fe200000010ff */
[-C--:B------:R-:W-:Y:S01]  /*1cbe0*/  FMUL.FTZ R73, R73, R3.reuse ;  /* 0x0000000349497220 */ /* 0x080fe20000410000 */
        /* <DEDUP_REMOVED lines=11> */
[----:B------:R-:W-:Y:S01]  /*1cca0*/  FMUL.FTZ R85, R85, R3 ;  /* 0x0000000355557220 */ /* 0x000fe20000410000 */
        /* <DEDUP_REMOVED lines=17> */
[----:B--2---:R-:W-:Y:S01]  /*1cdc0*/  F2FP.BF16.F32.PACK_AB R209, R4, R209 ;  /* 0x000000d104d1723e */ /* 0x004fe200000010ff */
        /* <DEDUP_REMOVED lines=41> */
[C---:B------:R-:W-:Y:S01]  /*1d060*/  F2FP.BF16.F32.PACK_AB R219, R95.reuse, R219 ;  /* 0x000000db5fdb723e */ /* 0x040fe200000010ff */
[----:B------:R-:W-:Y:S01]  /*1d070*/  FADD.FTZ R12, R95, R4 ;  /* 0x000000045f0c7221 */ /* 0x000fe20000010000 */
[-C--:B------:R-:W-:Y:S01]  /*1d080*/  FMUL.FTZ R26, R26, R93.reuse ;  /* 0x0000005d1a1a7220 */ /* 0x080fe20000410000 */
[----:B------:R0:W5:Y:S01]  /*1d090*/  LDL R4, [R1+0x4] ;  /* 0x0000040001047983 */ /* 0x0001620000100800 */
        /* <DEDUP_REMOVED lines=31> */
[----:B------:R-:W-:-:S02]  /*1d290*/  IMAD.MOV.U32 R5, RZ, RZ, R228 ;  /* 0x000000ffff057224 */ /* 0x000fc400078e00e4 */
[----:B------:R-:W-:Y:S02]  /*1d2a0*/  IMAD.MOV.U32 R0, RZ, RZ, R92 ;  /* 0x000000ffff007224 */ /* 0x000fe400078e005c */
[----:B------:R-:W-:Y:S01]  /*1d2b0*/  IMAD.MOV.U32 R3, RZ, RZ, R91 ;  /* 0x000000ffff037224 */ /* 0x000fe200078e005b */
[----:B0-----:R-:W-:Y:S06]  /*1d2c0*/  @P2 BRA `(.L_x_6152) ;  /* 0xffffff9800802947 */ /* 0x001fec000383ffff */
.L_x_6142:
[----:B------:R-:W-:Y:S05]  /*1d2d0*/  WARPSYNC.ALL ;  /* 0x0000000000007948 */ /* 0x000fea0003800000 */
[----:B------:R-:W-:Y:S06]  /*1d2e0*/  BAR.ARV 0x8, 0x120 ;  /* 0x0204800000007b1d */ /* 0x000fec0000002000 */
[----:B------:R-:W-:Y:S05]  /*1d2f0*/  @!P0 BRA `(.L_x_6153) ;  /* 0x0000000000048947 */ /* 0x000fea0003800000 */
[----:B------:R-:W-:Y:S01]  /*1d300*/  BPT.TRAP 0x1 ;  /* 0x000000040000795c */ /* 0x000fe20000300000 */
.L_x_6153:
[----:B------:R-:W2:Y:S01]  /*1d310*/  LDL R0, [R1+0x4] ;  /* 0x0000040001007983 */ /* 0x000ea20000100800 */
[----:B------:R-:W-:Y:S01]  /*1d320*/  IMAD R9, R228, 0x8, R2 ;  /* 0x00000008e4097824 */ /* 0x000fe200078e0202 */
[----:B--2---:R-:W-:-:S04]  /*1d330*/  SHF.L.U32 R0, R0, 0x1f, RZ ;  /* 0x0000001f00007819 */ /* 0x004fc800000006ff */
[----:B------:R0:W1:Y:S01]  /*1d340*/  SYNCS.PHASECHK.TRANS64.TRYWAIT P2, [R9+URZ+0x34850], R0 ;  /* 0x03485000090075a7 */ /* 0x000062000804017f */
[----:B------:R-:W-:Y:S05]  /*1d350*/  @!P0 BRA `(.L_x_6154) ;  /* 0x0000000000048947 */ /* 0x000fea0003800000 */
[----:B------:R-:W-:Y:S01]  /*1d360*/  BPT.TRAP 0x1 ;  /* 0x000000040000795c */ /* 0x000fe20000300000 */
.L_x_6154:
[----:B------:R-:W-:-:S05]  /*1d370*/  VIADD R2, R2, 0x400 ;  /* 0x0000040002027836 */ /* 0x000fca0000000000 */
[----:B------:R-:W-:-:S04]  /*1d380*/  SHF.R.U32.HI R2, RZ, 0x4, R2 ;  /* 0x00000004ff027819 */ /* 0x000fc80000011602 */
[----:B------:R-:W-:-:S04]  /*1d390*/  LOP3.LUT R2, R2, 0x3fff, RZ, 0xc0, !PT ;  /* 0x00003fff02027812 */ /* 0x000fc800078ec0ff */
[----:B------:R-:W-:Y:S01]  /*1d3a0*/  LOP3.LUT R3, R2, 0x5800000, RZ, 0xfc, !PT ;  /* 0x0580000002037812 */ /* 0x000fe200078efcff */
[----:B-1----:R-:W-:Y:S06]  /*1d3b0*/  @P2 BRA `(.L_x_6155) ;  /* 0x0000000000082947 */ /* 0x002fec0003800000 */
[----:B------:R-:W1:Y:S02]  /*1d3c0*/  SYNCS.PHASECHK.TRANS64.TRYWAIT P0, [R9+URZ+0x34850], R0 ;  /* 0x03485000090075a7 */ /* 0x000e64000800017f */
[----:B-1----:R-:W-:Y:S05]  /*1d3d0*/  @!P0 BRA `(.L_x_6156) ;  /* 0x0000008c00b08947 */ /* 0x002fea0003800000 */
.L_x_6155:
[----:B------:R-:W-:Y:S01]  /*1d3e0*/  IMAD R2, R228, 0xb00, R3 ;  /* 0x00000b00e4027824 */ /* 0x000fe200078e0203 */
[----:B------:R-:W2:Y:S01]  /*1d3f0*/  LDL.LU R7, [R1+0x4] ;  /* 0x0000040001077983 */ /* 0x000ea20000300800 */
[----:B------:R-:W-:Y:S01]  /*1d400*/  IMAD.MOV.U32 R3, RZ, RZ, 0x40000040 ;  /* 0x40000040ff037424 */ /* 0x000fe200078e00ff */
[----:B------:R-:W-:Y:S05]  /*1d410*/  WARPSYNC.ALL ;  /* 0x0000000000007948 */ /* 0x000fea0003800000 */
[C---:B------:R-:W-:Y:S01]  /*1d420*/  R2UR UR6, R2.reuse ;  /* 0x00000000020672ca */ /* 0x040fe200000e0000 */
[----:B------:R-:W-:Y:S01]  /*1d430*/  WARPGROUP.ARRIVE ;  /* 0x00000000000079c5 */ /* 0x000fe20000000000 */
[----:B------:R-:W-:Y:S01]  /*1d440*/  R2UR UR7, R3 ;  /* 0x00000000030772ca */ /* 0x000fe200000e0000 */
[----:B-----5:R-:W-:Y:S01]  /*1d450*/  VIADD R4, R2, 0x80 ;  /* 0x0000008002047836 */ /* 0x020fe20000000000 */
[----:B01----:R-:W0:Y:S01]  /*1d460*/  SHFL.BFLY PT, R0, R15, 0x2, 0x1f ;  /* 0x0c401f000f007f89 */ /* 0x003e2200000e0000 */
[----:B------:R-:W-:-:S02]  /*1d470*/  IMAD.MOV.U32 R5, RZ, RZ, 0x40000040 ;  /* 0x40000040ff057424 */ /* 0x000fc400078e00ff */
[----:B------:R-:W-:Y:S02]  /*1d480*/  IMAD.MOV.U32 R3, RZ, RZ, 0x40000040 ;  /* 0x40000040ff037424 */ /* 0x000fe400078e00ff */
[----:B------:R-:W-:-:S05]  /*1d490*/  VIADD R228, R228, 0x1 ;  /* 0x00000001e4e47836 */ /* 0x000fca0000000000 */
[----:B------:R-:W-:Y:S01]  /*1d4a0*/  ISETP.NE.AND P0, PT, R228, 0x2, PT ;  /* 0x00000002e400780c */ /* 0x000fe20003f05270 */
[----:B------:R-:W-:Y:S01]  /*1d4b0*/  HGMMA.64x128x16.F32.BF16 R24, R176, gdesc[UR4].tnspB, R24, gsb0 ;  /* 0x41e00004b0187df0 */ /* 0x000fe20008001818 */
[----:B------:R-:W-:Y:S01]  /*1d4c0*/  R2UR UR6, R4 ;  /* 0x00000000040672ca */ /* 0x000fe200000e0000 */
[----:B------:R-:W-:Y:S01]  /*1d4d0*/  VIADD R4, R2, 0x100 ;  /* 0x0000010002047836 */ /* 0x000fe20000000000 */
[----:B------:R-:W-:Y:S01]  /*1d4e0*/  R2UR UR7, R5 ;  /* 0x00000000050772ca */ /* 0x000fe200000e0000 */
[----:B------:R-:W-:Y:S02]  /*1d4f0*/  IMAD.MOV.U32 R5, RZ, RZ, 0x40000040 ;  /* 0x40000040ff057424 */ /* 0x000fe400078e00ff */
[----:B0-----:R-:W-:Y:S01]  /*1d500*/  FADD.FTZ R0, R0, R15 ;  /* 0x0000000f00007221 */ /* 0x001fe20000010000 */
[----:B------:R-:W-:Y:S02]  /*1d510*/  WARPGROUP.DEPBAR.LE gsb0, 0x0 ;  /* 0x00008000000079c5 */ /* 0x000fe40000010000 */
[----:B------:R-:W-:-:S07]  /*1d520*/  WARPGROUP.ARRIVE ;  /* 0x00000000000079c5 */ /* 0x000fce0000000000 */
        /* <DEDUP_REMOVED lines=51> */
[----:B------:R-:W-:Y:S01]  /*1d860*/  R2UR UR6, R4 ;  /* 0x00000000040672ca */ /* 0x000fe200000e0000 */
[----:B------:R-:W-:Y:S01]  /*1d870*/  IMAD.MOV.U32 R4, RZ, RZ, RZ ;  /* 0x000000ffff047224 */ /* 0x000fe200078e00ff */
[----:B------:R-:W-:Y:S01]  /*1d880*/  R2UR UR7, R5 ;  /* 0x00000000050772ca */ /* 0x000fe200000e0000 */
[----:B------:R-:W-:Y:S02]  /*1d890*/  WARPGROUP.DEPBAR.LE gsb0, 0x0 ;  /* 0x00008000000079c5 */ /* 0x000fe40000010000 */
[----:B------:R-:W-:-:S10]  /*1d8a0*/  WARPGROUP.ARRIVE ;  /* 0x00000000000079c5 */ /* 0x000fd40000000000 */
[----:B------:R-:W-:Y:S01]  /*1d8b0*/  HGMMA.64x128x16.F32.BF16 R24, R212, gdesc[UR4].tnspB, R24, gsb0 ;  /* 0x41e00004d4187df0 */ /* 0x000fe20008001818 */
[----:B------:R-:W-:Y:S02]  /*1d8c0*/  R2UR UR7, R3 ;  /* 0x00000000030772ca */ /* 0x000fe400000e0000 */
[----:B------:R-:W0:Y:S01]  /*1d8d0*/  SHFL.BFLY PT, R3, R12, 0x2, 0x1f ;  /* 0x0c401f000c037f89 */ /* 0x000e2200000e0000 */
[----:B------:R-:W-:Y:S01]  /*1d8e0*/  R2UR UR6, R2 ;  /* 0x00000000020672ca */ /* 0x000fe200000e0000 */
[----:B0-----:R-:W-:Y:S02]  /*1d8f0*/  FADD.FTZ R2, R3, R12 ;  /* 0x0000000c03027221 */ /* 0x001fe40000010000 */
[----:B------:R-:W0:Y:S04]  /*1d900*/  SHFL.BFLY PT, R3, R0, 0x1, 0x1f ;  /* 0x0c201f0000037f89 */ /* 0x000e2800000e0000 */
[----:B------:R-:W1:Y:S01]  /*1d910*/  SHFL.BFLY PT, R5, R2, 0x1, 0x1f ;  /* 0x0c201f0002057f89 */ /* 0x000e6200000e0000 */
[----:B0-----:R-:W-:Y:S01]  /*1d920*/  FADD.FTZ R10, R0, R3 ;  /* 0x00000003000a7221 */ /* 0x001fe20000010000 */
[----:B------:R-:W-:Y:S01]  /*1d930*/  SEL R0, RZ, 0x1, P0 ;  /* 0x00000001ff007807 */ /* 0x000fe20000000000 */
[----:B-1----:R-:W-:-:S03]  /*1d940*/  FADD.FTZ R11, R2, R5 ;  /* 0x00000005020b7221 */ /* 0x002fc60000010000 */
[----:B------:R-:W-:Y:S02]  /*1d950*/  FSETP.NE.FTZ.AND P2, PT, R10, RZ, PT ;  /* 0x000000ff0a00720b */ /* 0x000fe40003f55000 */
[----:B--2---:R-:W-:Y:S02]  /*1d960*/  LOP3.LUT R7, R7, R0, RZ, 0x3c, !PT ;  /* 0x0000000007077212 */ /* 0x004fe400078e3cff */
[----:B------:R-:W-:-:S09]  /*1d970*/  FSETP.NE.FTZ.AND P3, PT, R11, RZ, PT ;  /* 0x000000ff0b00720b */ /* 0x000fd20003f75000 */
[----:B------:R-:W0:Y:S08]  /*1d980*/  @P2 MUFU.LG2 R5, R10 ;  /* 0x0000000a00052308 */ /* 0x000e300000000c00 */
[----:B------:R1:W-:Y:S01]  /*1d990*/  @P2 MUFU.RCP R4, R10 ;  /* 0x0000000a00042308 */ /* 0x0003e20000001000 */
[----:B------:R-:W-:-:S07]  /*1d9a0*/  IMAD.MOV.U32 R8, RZ, RZ, RZ ;  /* 0x000000ffff087224 */ /* 0x000fce00078e00ff */
[----:B------:R-:W2:Y:S01]  /*1d9b0*/  @P3 MUFU.LG2 R6, R11 ;  /* 0x0000000b00063308 */ /* 0x000ea20000000c00 */
[----:B-1----:R-:W3:Y:S01]  /*1d9c0*/  LDL.LU R10, [R1+0x84] ;  /* 0x00008400010a7983 */ /* 0x002ee20000300800 */
[----:B------:R-:W-:Y:S02]  /*1d9d0*/  WARPGROUP.DEPBAR.LE gsb0, 0x0 ;  /* 0x00008000000079c5 */ /* 0x000fe40000010000 */
[----:B------:R-:W-:-:S06]  /*1d9e0*/  WARPGROUP.ARRIVE ;  /* 0x00000000000079c5 */ /* 0x000fcc0000000000 */
[----:B------:R-:W-:Y:S01]  /*1d9f0*/  HGMMA.64x128x16.F32.BF16 R24, R216, gdesc[UR4].tnspB, R24, gsb0 ;  /* 0x41e00004d8187df0 */ /* 0x000fe20008001818 */
[----:B------:R2:W-:Y:S01]  /*1da00*/  STL [R1+0x4], R7 ;  /* 0x0000040701007387 */ /* 0x0005e20000100800 */
[----:B------:R-:W1:Y:S01]  /*1da10*/  @P3 MUFU.RCP R8, R11 ;  /* 0x0000000b00083308 */ /* 0x000e620000001000 */
[----:B------:R-:W-:Y:S02]  /*1da20*/  @!P1 VIADD R9, R9, 0x34860 ;  /* 0x0003486009099836 */ /* 0x000fe40000000000 */
[C---:B------:R-:W-:Y:S01]  /*1da30*/  @P2 FMUL.FTZ R2, R90.reuse, 0.69314718246459960938 ;  /* 0x3f3172185a022820 */ /* 0x040fe20000410000 */
[----:B------:R-:W-:Y:S01]  /*1da40*/  @P3 FMUL.FTZ R90, R90, 0.69314718246459960938 ;  /* 0x3f3172185a5a3820 */ /* 0x000fe20000410000 */
[----:B0-----:R-:W-:Y:S01]  /*1da50*/  @P2 FMUL.FTZ R5, R5, 0.69314718246459960938 ;  /* 0x3f31721805052820 */ /* 0x001fe20000410000 */
[----:B------:R-:W-:Y:S01]  /*1da60*/  IMAD.MOV.U32 R3, RZ, RZ, -0x800000 ;  /* 0xff800000ff037424 */ /* 0x000fe200078e00ff */
[----:B------:R-:W-:Y:S01]  /*1da70*/  @!P1 PRMT R9, RZ, 0x654, R9 ;  /* 0x00000654ff099816 */ /* 0x000fe20000000009 */
[----:B--2---:R-:W-:Y:S01]  /*1da80*/  @P3 FMUL.FTZ R7, R6, 0.69314718246459960938 ;  /* 0x3f31721806073820 */ /* 0x004fe20000410000 */
[----:B------:R-:W-:-:S02]  /*1da90*/  IMAD.MOV.U32 R0, RZ, RZ, -0x800000 ;  /* 0xff800000ff007424 */ /* 0x000fc400078e00ff */
[----:B------:R-:W-:Y:S01]  /*1daa0*/  @P2 FFMA.FTZ R3, R2, R91, R5 ;  /* 0x0000005b02032223 */ /* 0x000fe20000010005 */
[----:B------:R-:W-:Y:S01]  /*1dab0*/  @P3 FFMA.FTZ R0, R90, R92, R7 ;  /* 0x0000005c5a003223 */ /* 0x000fe20000010007 */
[----:B------:R-:W-:Y:S01]  /*1dac0*/  SEL R228, R228, RZ, P0 ;  /* 0x000000ffe4e47207 */ /* 0x000fe20000000000 */
        /* <DEDUP_REMOVED lines=29> */
[----:B------:R-:W-:Y:S01]  /*1dca0*/  FMUL.FTZ R40, R80, R4 ;  /* 0x0000000450287220 */ /* 0x000fe20000410000 */
        /* <DEDUP_REMOVED lines=18> */
[----:B------:R-:W-:Y:S01]  /*1ddd0*/  PLOP3.LUT P1, PT, PT, PT, PT, 0x8, 0x0 ;  /* 0x000000000000781c */ /* 0x000fe20003f2e170 */
        /* <DEDUP_REMOVED lines=18> */
[----:B---3--:R-:W-:-:S05]  /*1df00*/  VIADD R10, R10, 0x1 ;  /* 0x000000010a0a7836 */ /* 0x008fca0000000000 */
[----:B------:R0:W-:Y:S02]  /*1df10*/  STL [R1+0x84], R10 ;  /* 0x0000840a01007387 */ /* 0x0001e40000100800 */
.L_x_6092:
[----:B------:R-:W2:Y:S01]  /*1df20*/  LDL R82, [R1+0x7c] ;  /* 0x00007c0001527983 */ /* 0x000ea20000100800 */
[----:B------:R-:W-:Y:S05]  /*1df30*/  WARPSYNC.ALL ;  /* 0x0000000000007948 */ /* 0x000fea0003800000 */
[----:B------:R-:W1:Y:S01]  /*1df40*/  S2UR UR5, SR_CgaCtaId ;  /* 0x00000000000579c3 */ /* 0x000e620000008800 */
[----:B------:R-:W-:Y:S01]  /*1df50*/  UMOV UR4, 0x400 ;  /* 0x0000040000047882 */ /* 0x000fe20000000000 */
[----:B------:R-:W-:Y:S01]  /*1df60*/  BSSY B0, `(.L_x_6157) ;  /* 0x00001f5000007945 */ /* 0x000fe20003800000 */
[----:B-1----:R-:W-:-:S06]  /*1df70*/  ULEA UR4, UR5, UR4, 0x18 ;  /* 0x0000000405047291 */ /* 0x002fcc000f8ec03f */
[----:B------:R-:W-:Y:S01]  /*1df80*/  IMAD.U32 R2, RZ, RZ, UR4 ;  /* 0x00000004ff027e24 */ /* 0x000fe2000f8e00ff */
[----:B------:R-:W-:Y:S06]  /*1df90*/  BAR.SYNC.DEFER_BLOCKING 0x5, 0x120 ;  /* 0x0144800000007b1d */ /* 0x000fec0000010000 */
[----:B------:R1:W3:Y:S02]  /*1dfa0*/  LDS.128 R156, [R2+0x348d0] ;  /* 0x0348d000029c7984 */ /* 0x0002e40000000c00 */
[----:B------:R-:W-:Y:S06]  /*1dfb0*/  BAR.ARV 0x4, 0x120 ;  /* 0x0104800000007b1d */ /* 0x000fec0000002000 */
[----:B--2---:R-:W-:Y:S01]  /*1dfc0*/  SHF.R.S32.HI R38, RZ, 0x1f, R82 ;  /* 0x0000001fff267819 */ /* 0x004fe20000011452 */
[----:B------:R-:W-:-:S03]  /*1dfd0*/  IMAD.SHL.U32 R74, R82, 0x4, RZ ;  /* 0x00000004524a7824 */ /* 0x000fc600078e00ff */
[----:B------:R-:W-:Y:S01]  /*1dfe0*/  SHF.L.U64.HI R78, R82, 0x2, R38 ;  /* 0x00000002524e7819 */ /* 0x000fe20000010226 */
[----:B-1-3--:R-:W-:Y:S06]  /*1dff0*/  @P1 BRA `(.L_x_6158) ;  /* 0x0000001400241947 */ /* 0x00afec0003800000 */
[----:B------:R-:W2:Y:S01]  /*1e000*/  LDL R107, [R1+0x3c] ;  /* 0x00003c00016b7983 */ /* 0x000ea20000100800 */
[----:B------:R-:W-:Y:S05]  /*1e010*/  WARPSYNC.ALL ;  /* 0x0000000000007948 */ /* 0x000fea0003800000 */
[----:B------:R-:W1:Y:S01]  /*1e020*/  S2R R86, SR_TID.X ;  /* 0x0000000000567919 */ /* 0x000e620000002100 */
[----:B------:R-:W-:Y:S01]  /*1e030*/  ULDC.64 UR4, c[0x0][0xbd8] ;  /* 0x0002f60000047ab9 */ /* 0x000fe20000000a00 */
[----:B------:R-:W-:Y:S01]  /*1e040*/  F2FP.BF16.F32.PACK_AB R31, R31, R54 ;  /* 0x000000361f1f723e */ /* 0x000fe200000010ff */
[----:B------:R-:W-:Y:S01]  /*1e050*/  ULDC.64 UR6, c[0x0][0x208] ;  /* 0x0000820000067ab9 */ /* 0x000fe20000000a00 */
[----:B------:R-:W3:Y:S01]  /*1e060*/  S2R R5, SR_SWINHI ;  /* 0x0000000000057919 */ /* 0x000ee20000002f00 */
[----:B------:R-:W-:-:S02]  /*1e070*/  F2FP.BF16.F32.PACK_AB R32, R49, R32 ;  /* 0x000000203120723e */ /* 0x000fc400000010ff */
[----:B------:R-:W-:Y:S01]  /*1e080*/  F2FP.BF16.F32.PACK_AB R35, R35, R50 ;  /* 0x000000322323723e */ /* 0x000fe200000010ff */
[----:B-1----:R-:W-:Y:S01]  /*1e090*/  VIADD R86, R86, 0xffffff80 ;  /* 0xffffff8056567836 */ /* 0x002fe20000000000 */
[----:B------:R-:W-:Y:S02]  /*1e0a0*/  MOV R20, R2 ;  /* 0x0000000200147202 */ /* 0x000fe40000000f00 */
[----:B---3--:R-:W-:Y:S02]  /*1e0b0*/  MOV R21, R5 ;  /* 0x0000000500157202 */ /* 0x008fe40000000f00 */
[----:B------:R-:W-:-:S04]  /*1e0c0*/  SHF.R.S32.HI R4, RZ, 0x1f, R86 ;  /* 0x0000001fff047819 */ /* 0x000fc80000011456 */
[CC--:B------:R-:W-:Y:S02]  /*1e0d0*/  LEA.HI R8, R4.reuse, R86.reuse, RZ, 0x4 ;  /* 0x0000005604087211 */ /* 0x0c0fe400078f20ff */
[----:B------:R-:W-:Y:S02]  /*1e0e0*/  LEA.HI R4, R4, R86, RZ, 0x5 ;  /* 0x0000005604047211 */ /* 0x000fe400078f28ff */
[----:B0-----:R-:W-:-:S03]  /*1e0f0*/  SHF.R.S32.HI R9, RZ, 0x4, R8 ;  /* 0x00000004ff097819 */ /* 0x001fc60000011408 */
[----:B------:R-:W-:Y:S01]  /*1e100*/  IMAD.SHL.U32 R10, R4, 0x20, RZ ;  /* 0x00000020040a7824 */ /* 0x000fe200078e00ff */
[C---:B------:R-:W-:Y:S02]  /*1e110*/  LOP3.LUT R4, R8.reuse, 0x3fffff0, RZ, 0xc0, !PT ;  /* 0x03fffff008047812 */ /* 0x040fe400078ec0ff */
[----:B------:R-:W-:Y:S02]  /*1e120*/  LEA.HI R8, R8, R9, RZ, 0x1 ;  /* 0x0000000908087211 */ /* 0x000fe400078f08ff */
[----:B------:R-:W-:Y:S01]  /*1e130*/  LOP3.LUT R11, R10, 0xfffffc00, RZ, 0xc0, !PT ;  /* 0xfffffc000a0b7812 */ /* 0x000fe200078ec0ff */
[----:B------:R-:W-:Y:S01]  /*1e140*/  IMAD.IADD R4, R86, 0x1, -R4 ;  /* 0x0000000156047824 */ /* 0x000fe200078e0a04 */
[----:B------:R-:W-:-:S03]  /*1e150*/  LOP3.LUT R8, R8, 0x1ffffffe, RZ, 0xc0, !PT ;  /* 0x1ffffffe08087812 */ /* 0x000fc600078ec0ff */
[----:B------:R-:W-:Y:S02]  /*1e160*/  IMAD R11, R4, 0x40, R11 ;  /* 0x00000040040b7824 */ /* 0x000fe400078e020b */
[----:B------:R-:W-:-:S04]  /*1e170*/  IMAD.IADD R8, R9, 0x1, -R8 ;  /* 0x0000000109087824 */ /* 0x000fc800078e0a08 */
[----:B------:R-:W-:-:S04]  /*1e180*/  IMAD R5, R8, 0x8, R11 ;  /* 0x0000000808057824 */ /* 0x000fc800078e020b */
[----:B------:R-:W-:Y:S01]  /*1e190*/  IMAD.WIDE R4, R5, 0x2, R20 ;  /* 0x0000000205047825 */ /* 0x000fe200078e0214 */
[----:B------:R-:W-:Y:S02]  /*1e1a0*/  BAR.SYNC.DEFER_BLOCKING 0x1, 0x100 ;  /* 0x0044000000007b1d */ /* 0x000fe40000010000 */
[C---:B------:R-:W-:Y:S02]  /*1e1b0*/  IADD3 R71, P2, R4.reuse, 0x4000, RZ ;  /* 0x0000400004477810 */ /* 0x040fe40007f5e0ff */
[C---:B------:R-:W-:Y:S02]  /*1e1c0*/  LOP3.LUT R29, R4.reuse, 0x380, RZ, 0xc0, !PT ;  /* 0x00000380041d7812 */ /* 0x040fe400078ec0ff */
[C---:B------:R-:W-:Y:S01]  /*1e1d0*/  IADD3 R59, P5, R4.reuse, 0x20, RZ ;  /* 0x00000020043b7810 */ /* 0x040fe20007fbe0ff */
[--C-:B------:R-:W-:Y:S01]  /*1e1e0*/  IMAD.X R15, RZ, RZ, R5.reuse, P2 ;  /* 0x000000ffff0f7224 */ /* 0x100fe200010e0605 */
[C---:B------:R-:W-:Y:S02]  /*1e1f0*/  IADD3 R63, P0, R4.reuse, 0x40, RZ ;  /* 0x00000040043f7810 */ /* 0x040fe40007f1e0ff */
[----:B------:R-:W-:Y:S01]  /*1e200*/  LOP3.LUT R14, R71, 0x380, RZ, 0xc0, !PT ;  /* 0x00000380470e7812 */ /* 0x000fe200078ec0ff */
[--C-:B------:R-:W-:Y:S01]  /*1e210*/  IMAD.X R9, RZ, RZ, R5.reuse, P5 ;  /* 0x000000ffff097224 */ /* 0x100fe200028e0605 */
[C---:B------:R-:W-:Y:S01]  /*1e220*/  IADD3 R67, P1, R4.reuse, 0x60, RZ ;  /* 0x0000006004437810 */ /* 0x040fe20007f3e0ff */
[----:B------:R-:W-:Y:S01]  /*1e230*/  IMAD.X R11, RZ, RZ, R5, P0 ;  /* 0x000000ffff0b7224 */ /* 0x000fe200000e0605 */
[----:B------:R-:W-:-:S02]  /*1e240*/  IADD3 R79, P4, R4, 0x4040, RZ ;  /* 0x00004040044f7810 */ /* 0x000fc40007f9e0ff */
[----:B------:R-:W-:Y:S01]  /*1e250*/  SHF.R.U64 R29, R29, 0x3, RZ ;  /* 0x000000031d1d7819 */ /* 0x000fe200000012ff */
[--C-:B------:R-:W-:Y:S01]  /*1e260*/  IMAD.X R13, RZ, RZ, R5.reuse, P1 ;  /* 0x000000ffff0d7224 */ /* 0x100fe200008e0605 */
[----:B------:R-:W-:Y:S01]  /*1e270*/  LOP3.LUT R8, R59, 0x380, RZ, 0xc0, !PT ;  /* 0x000003803b087812 */ /* 0x000fe200078ec0ff */
[----:B------:R-:W-:Y:S01]  /*1e280*/  IMAD.X R27, RZ, RZ, R5, P4 ;  /* 0x000000ffff1b7224 */ /* 0x000fe200020e0605 */
[----:B------:R-:W-:Y:S02]  /*1e290*/  LOP3.LUT R10, R63, 0x380, RZ, 0xc0, !PT ;  /* 0x000003803f0a7812 */ /* 0x000fe400078ec0ff */
[C---:B------:R-:W-:Y:S02]  /*1e2a0*/  IADD3 R83, P5, R4.reuse, 0x4060, RZ ;  /* 0x0000406004537810 */ /* 0x040fe40007fbe0ff */
[----:B------:R-:W-:Y:S02]  /*1e2b0*/  IADD3 R75, P3, R4, 0x4020, RZ ;  /* 0x00004020044b7810 */ /* 0x000fe40007f7e0ff */
[----:B------:R-:W-:-:S02]  /*1e2c0*/  SHF.R.U64 R14, R14, 0x3, RZ ;  /* 0x000000030e0e7819 */ /* 0x000fc400000012ff */
[----:B------:R-:W-:Y:S01]  /*1e2d0*/  LOP3.LUT R12, R67, 0x380, RZ, 0xc0, !PT ;  /* 0x00000380430c7812 */ /* 0x000fe200078ec0ff */
[--C-:B------:R-:W-:Y:S01]  /*1e2e0*/  IMAD.X R25, RZ, RZ, R5.reuse, P3 ;  /* 0x000000ffff197224 */ /* 0x100fe200018e0605 */
[----:B------:R-:W-:Y:S01]  /*1e2f0*/  LOP3.LUT R4, R29, R4, RZ, 0x3c, !PT ;  /* 0x000000041d047212 */ /* 0x000fe200078e3cff */
[----:B------:R-:W-:Y:S01]  /*1e300*/  IMAD.X R29, RZ, RZ, R5, P5 ;  /* 0x000000ffff1d7224 */ /* 0x000fe200028e0605 */
[----:B------:R-:W-:Y:S02]  /*1e310*/  LOP3.LUT R26, R79, 0x380, RZ, 0xc0, !PT ;  /* 0x000003804f1a7812 */ /* 0x000fe400078ec0ff */
[----:B------:R-:W-:Y:S02]  /*1e320*/  SHF.R.U64 R8, R8, 0x3, RZ ;  /* 0x0000000308087819 */ /* 0x000fe400000012ff */
[----:B------:R-:W-:Y:S02]  /*1e330*/  SHF.R.U64 R10, R10, 0x3, RZ ;  /* 0x000000030a0a7819 */ /* 0x000fe400000012ff */
[----:B------:R-:W-:-:S02]  /*1e340*/  LOP3.LUT R28, R83, 0x380, RZ, 0xc0, !PT ;  /* 0x00000380531c7812 */ /* 0x000fc400078ec0ff */
[----:B------:R-:W-:Y:S02]  /*1e350*/  LOP3.LUT R24, R75, 0x380, RZ, 0xc0, !PT ;  /* 0x000003804b187812 */ /* 0x000fe400078ec0ff */
[----:B------:R-:W-:Y:S02]  /*1e360*/  LOP3.LUT R14, R14, R71, RZ, 0x3c, !PT ;  /* 0x000000470e0e7212 */ /* 0x000fe400078e3cff */
[----:B------:R-:W-:Y:S02]  /*1e370*/  SHF.R.U64 R12, R12, 0x3, RZ ;  /* 0x000000030c0c7819 */ /* 0x000fe400000012ff */
[----:B------:R-:W-:Y:S02]  /*1e380*/  SHF.R.U64 R26, R26, 0x3, RZ ;  /* 0x000000031a1a7819 */ /* 0x000fe400000012ff */
[----:B------:R-:W-:Y:S02]  /*1e390*/  MOV R71, R4 ;  /* 0x0000000400477202 */ /* 0x000fe40000000f00 */
[----:B------:R-:W-:-:S02]  /*1e3a0*/  LOP3.LUT R8, R8, R59, RZ, 0x3c, !PT ;  /* 0x0000003b08087212 */ /* 0x000fc400078e3cff */
[----:B------:R-:W-:Y:S02]  /*1e3b0*/  LOP3.LUT R10, R10, R63, RZ, 0x3c, !PT ;  /* 0x0000003f0a0a7212 */ /* 0x000fe400078e3cff */
[----:B------:R-:W-:Y:S02]  /*1e3c0*/  F2FP.BF16.F32.PACK_AB R4, R103, R6 ;  /* 0x000000066704723e */ /* 0x000fe400000010ff */
[----:B------:R-:W-:Y:S02]  /*1e3d0*/  SHF.R.U64 R28, R28, 0x3, RZ ;  /* 0x000000031c1c7819 */ /* 0x000fe400000012ff */
[----:B------:R-:W-:Y:S02]  /*1e3e0*/  F2FP.BF16.F32.PACK_AB R6, R102, R7 ;  /* 0x000000076606723e */ /* 0x000fe400000010ff */
[----:B------:R-:W-:Y:S02]  /*1e3f0*/  SHF.R.U64 R24, R24, 0x3, RZ ;  /* 0x0000000318187819 */ /* 0x000fe400000012ff */
[----:B------:R-:W-:-:S02]  /*1e400*/  F2FP.BF16.F32.PACK_AB R5, R105, R106 ;  /* 0x0000006a6905723e */ /* 0x000fc400000010ff */
[----:B------:R-:W-:Y:S02]  /*1e410*/  F2FP.BF16.F32.PACK_AB R7, R85, R104 ;  /* 0x000000685507723e */ /* 0x000fe400000010ff */
[----:B------:R-:W-:Y:S02]  /*1e420*/  LOP3.LUT R12, R12, R67, RZ, 0x3c, !PT ;  /* 0x000000430c0c7212 */ /* 0x000fe400078e3cff */
[----:B------:R-:W-:Y:S01]  /*1e430*/  LOP3.LUT R26, R26, R79, RZ, 0x3c, !PT ;  /* 0x0000004f1a1a7212 */ /* 0x000fe200078e3cff */
[----:B------:R0:W-:Y:S01]  /*1e440*/  STSM.16.M88.4 [R71], R4 ;  /* 0x0000000447007844 */ /* 0x0001e20000000200 */
[----:B------:R-:W-:Y:S02]  /*1e450*/  MOV R70, R8 ;  /* 0x0000000800467202 */ /* 0x000fe40000000f00 */
[----:B------:R-:W-:Y:S02]  /*1e460*/  MOV R67, R10 ;  /* 0x0000000a00437202 */ /* 0x000fe40000000f00 */
[----:B------:R-:W-:-:S02]  /*1e470*/  LOP3.LUT R28, R28, R83, RZ, 0x3c, !PT ;  /* 0x000000531c1c7212 */ /* 0x000fc400078e3cff */
[----:B------:R-:W-:Y:S02]  /*1e480*/  F2FP.BF16.F32.PACK_AB R8, R95, R94 ;  /* 0x0000005e5f08723e */ /* 0x000fe400000010ff */
[----:B------:R-:W-:Y:S02]  /*1e490*/  F2FP.BF16.F32.PACK_AB R9, R81, R84 ;  /* 0x000000545109723e */ /* 0x000fe400000010ff */
[----:B------:R-:W-:Y:S02]  /*1e4a0*/  F2FP.BF16.F32.PACK_AB R10, R100, R93 ;  /* 0x0000005d640a723e */ /* 0x000fe400000010ff */
[----:B------:R-:W-:Y:S02]  /*1e4b0*/  F2FP.BF16.F32.PACK_AB R11, R77, R80 ;  /* 0x000000504d0b723e */ /* 0x000fe400000010ff */
[----:B------:R-:W-:Y:S02]  /*1e4c0*/  LOP3.LUT R24, R24, R75, RZ, 0x3c, !PT ;  /* 0x0000004b18187212 */ /* 0x000fe400078e3cff */
[----:B------:R-:W-:Y:S01]  /*1e4d0*/  MOV R59, R26 ;  /* 0x0000001a003b7202 */ /* 0x000fe20000000f00 */
[----:B------:R1:W-:Y:S01]  /*1e4e0*/  STSM.16.M88.4 [R70], R8 ;  /* 0x0000000846007844 */ /* 0x0003e20000000200 */
[----:B0-----:R-:W-:-:S02]  /*1e4f0*/  F2FP.BF16.F32.PACK_AB R4, R101, R92 ;  /* 0x0000005c6504723e */ /* 0x001fc400000010ff */
[----:B------:R-:W-:Y:S02]  /*1e500*/  F2FP.BF16.F32.PACK_AB R5, R73, R76 ;  /* 0x0000004c4905723e */ /* 0x000fe400000010ff */
[----:B------:R-:W-:Y:S02]  /*1e510*/  F2FP.BF16.F32.PACK_AB R6, R98, R91 ;  /* 0x0000005b6206723e */ /* 0x000fe400000010ff */
[----:B------:R-:W-:Y:S02]  /*1e520*/  F2FP.BF16.F32.PACK_AB R7, R69, R72 ;  /* 0x000000484507723e */ /* 0x000fe400000010ff */
[----:B------:R-:W-:Y:S02]  /*1e530*/  F2FP.BF16.F32.PACK_AB R27, R51, R58 ;  /* 0x0000003a331b723e */ /* 0x000fe400000010ff */
[----:B------:R-:W-:Y:S01]  /*1e540*/  MOV R66, R12 ;  /* 0x0000000c00427202 */ /* 0x000fe20000000f00 */
[----:B------:R0:W-:Y:S01]  /*1e550*/  STSM.16.M88.4 [R67], R4 ;  /* 0x0000000443007844 */ /* 0x0001e20000000200 */
[----:B------:R-:W-:-:S02]  /*1e560*/  MOV R63, R14 ;  /* 0x0000000e003f7202 */ /* 0x000fc40000000f00 */
[----:B------:R-:W-:Y:S02]  /*1e570*/  MOV R51, R28 ;  /* 0x0000001c00337202 */ /* 0x000fe40000000f00 */
[----:B------:R-:W-:Y:S02]  /*1e580*/  MOV R62, R24 ;  /* 0x00000018003e7202 */ /* 0x000fe40000000f00 */
[----:B------:R-:W-:Y:S02]  /*1e590*/  F2FP.BF16.F32.PACK_AB R12, R99, R90 ;  /* 0x0000005a630c723e */ /* 0x000fe400000010ff */
[----:B------:R-:W-:Y:S02]  /*1e5a0*/  F2FP.BF16.F32.PACK_AB R13, R65, R68 ;  /* 0x00000044410d723e */ /* 0x000fe400000010ff */
[----:B------:R-:W-:Y:S02]  /*1e5b0*/  F2FP.BF16.F32.PACK_AB R14, R96, R89 ;  /* 0x00000059600e723e */ /* 0x000fe400000010ff */
[----:B------:R-:W-:-:S02]  /*1e5c0*/  F2FP.BF16.F32.PACK_AB R15, R61, R64 ;  /* 0x000000403d0f723e */ /* 0x000fc400000010ff */
[----:B------:R-:W-:Y:S01]  /*1e5d0*/  F2FP.BF16.F32.PACK_AB R29, R30, R47 ;  /* 0x0000002f1e1d723e */ /* 0x000fe200000010ff */
[----:B------:R-:W-:Y:S01]  /*1e5e0*/  IMAD.MOV.U32 R47, RZ, RZ, RZ ;  /* 0x000000ffff2f7224 */ /* 0x000fe200078e00ff */
[----:B------:R-:W-:Y:S01]  /*1e5f0*/  F2FP.BF16.F32.PACK_AB R24, R97, R88 ;  /* 0x000000586118723e */ /* 0x000fe200000010ff */
[----:B------:R2:W-:Y:S01]  /*1e600*/  STSM.16.M88.4 [R66], R12 ;  /* 0x0000000c42007844 */ /* 0x0005e20000000200 */
[----:B------:R-:W-:Y:S02]  /*1e610*/  F2FP.BF16.F32.PACK_AB R25, R55, R60 ;  /* 0x0000003c3719723e */ /* 0x000fe400000010ff */
[----:B------:R-:W-:Y:S02]  /*1e620*/  F2FP.BF16.F32.PACK_AB R26, R57, R56 ;  /* 0x00000038391a723e */ /* 0x000fe400000010ff */
[----:B------:R-:W-:Y:S02]  /*1e630*/  F2FP.BF16.F32.PACK_AB R30, R52, R33 ;  /* 0x00000021341e723e */ /* 0x000fe400000010ff */
[----:B------:R-:W-:Y:S01]  /*1e640*/  ISETP.NE.U32.AND P2, PT, RZ, UR4, PT ;  /* 0x00000004ff007c0c */ /* 0x000fe2000bf45070 */
[----:B------:R-:W-:Y:S01]  /*1e650*/  STSM.16.M88.4 [R63], R24 ;  /* 0x000000183f007844 */ /* 0x000fe20000000200 */
[----:B-1----:R-:W-:-:S02]  /*1e660*/  IADD3 R10, P0, R74, UR4, RZ ;  /* 0x000000044a0a7c10 */ /* 0x002fc4000ff1e0ff */
[----:B------:R-:W-:Y:S02]  /*1e670*/  F2FP.BF16.F32.PACK_AB R28, R53, R44 ;  /* 0x0000002c351c723e */ /* 0x000fe400000010ff */
[----:B------:R-:W-:Y:S02]  /*1e680*/  F2FP.BF16.F32.PACK_AB R33, R34, R43 ;  /* 0x0000002b2221723e */ /* 0x000fe400000010ff */
[----:B------:R-:W-:Y:S01]  /*1e690*/  F2FP.BF16.F32.PACK_AB R34, R48, R41 ;  /* 0x000000293022723e */ /* 0x000fe200000010ff */
[----:B------:R-:W-:Y:S01]  /*1e6a0*/  STSM.16.M88.4 [R62], R28 ;  /* 0x0000001c3e007844 */ /* 0x000fe20000000200 */
[----:B0-----:R-:W-:Y:S02]  /*1e6b0*/  F2FP.BF16.F32.PACK_AB R4, R45, R40 ;  /* 0x000000282d04723e */ /* 0x001fe400000010ff */
[----:B------:R-:W-:Y:S01]  /*1e6c0*/  F2FP.BF16.F32.PACK_AB R5, R39, R46 ;  /* 0x0000002e2705723e */ /* 0x000fe200000010ff */
[----:B------:R-:W-:Y:S01]  /*1e6d0*/  STSM.16.M88.4 [R59], R32 ;  /* 0x000000203b007844 */ /* 0x000fe20000000200 */
[----:B------:R-:W-:-:S02]  /*1e6e0*/  F2FP.BF16.F32.PACK_AB R6, R37, R36 ;  /* 0x000000242506723e */ /* 0x000fc400000010ff */
[----:B------:R-:W-:Y:S02]  /*1e6f0*/  F2FP.BF16.F32.PACK_AB R7, R87, R42 ;  /* 0x0000002a5707723e */ /* 0x000fe400000010ff */
[----:B------:R-:W-:Y:S02]  /*1e700*/  ISETP.NE.AND.EX P2, PT, RZ, UR5, PT, P2 ;  /* 0x00000005ff007c0c */ /* 0x000fe4000bf45320 */
[----:B------:R-:W-:Y:S01]  /*1e710*/  IADD3.X R11, R78, UR5, RZ, P0, !PT ;  /* 0x000000054e0b7c10 */ /* 0x000fe200087fe4ff */
[----:B------:R-:W-:Y:S01]  /*1e720*/  ULDC.64 UR4, c[0x0][0xbe0] ;  /* 0x0002f80000047ab9 */ /* 0x000fe20000000a00 */
        /* <DEDUP_REMOVED lines=8> */
[----:B------:R1:W5:Y:S04]  /*1e7b0*/  @P2 LDG.E R47, desc[UR6][R10.64] ;  /* 0x000000060a2f2981 */ /* 0x000368000c1e1900 */
[----:B------:R1:W5:Y:S01]  /*1e7c0*/  @P0 LDG.E R46, desc[UR6][R8.64] ;  /* 0x00000006082e0981 */ /* 0x000362000c1e1900 */
[----:B--2---:R-:W-:-:S04]  /*1e7d0*/  IMAD.IADD R13, R16, 0x1, R107 ;  /* 0x00000001100d7824 */ /* 0x004fc800078e026b */
[----:B0-----:R-:W-:Y:S01]  /*1e7e0*/  IMAD.WIDE R4, R13, 0x2, R20 ;  /* 0x000000020d047825 */ /* 0x001fe200078e0214 */
[----:B-1----:R-:W-:Y:S06]  /*1e7f0*/  @P0 BRA `(.L_x_6159) ;  /* 0x0000000000140947 */ /* 0x002fec0003800000 */
[----:B------:R-:W-:Y:S05]  /*1e800*/  @!P2 BRA `(.L_x_6159) ;  /* 0x000000000010a947 */ /* 0x000fea0003800000 */
[----:B------:R-:W-:Y:S02]  /*1e810*/  ULDC.64 UR4, c[0x0][0x208] ;  /* 0x0000820000047ab9 */ /* 0x000fe40000000a00 */
[----:B------:R-:W2:Y:S04]  /*1e820*/  LDG.E R7, desc[UR4][R10.64] ;  /* 0x000000040a077981 */ /* 0x000ea8000c1e1900 */
[----:B-----5:R-:W2:Y:S02]  /*1e830*/  LDG.E R46, desc[UR4][R10.64+0x4] ;  /* 0x000004040a2e7981 */ /* 0x020ea4000c1e1900 */
[----:B--2---:R-:W-:-:S07]  /*1e840*/  IMAD.IADD R46, R46, 0x1, -R7 ;  /* 0x000000012e2e7824 */ /* 0x004fce00078e0a07 */
.L_x_6159:
[----:B------:R-:W2:Y:S01]  /*1e850*/  LDL R12, [R1+0x90] ;  /* 0x00009000010c7983 */ /* 0x000ea20000100800 */
[----:B------:R-:W-:-:S03]  /*1e860*/  ULDC.64 UR4, c[0x0][0xb70] ;  /* 0x0002dc0000047ab9 */ /* 0x000fc60000000a00 */
[----:B------:R-:W3:Y:S04]  /*1e870*/  LDL.LU R53, [R1+0x80] ;  /* 0x0000800001357983 */ /* 0x000ee80000300800 */
[----:B------:R-:W2:Y:S01]  /*1e880*/  LDL.LU R52, [R1+0x88] ;  /* 0x0000880001347983 */ /* 0x000ea20000300800 */
[----:B------:R-:W-:Y:S01]  /*1e890*/  IADD3 R9, P0, R4, 0x1000, RZ ;  /* 0x0000100004097810 */ /* 0x000fe20007f1e0ff */
[--C-:B-----5:R-:W-:Y:S01]  /*1e8a0*/  IMAD.MOV.U32 R20, RZ, RZ, R47.reuse ;  /* 0x000000ffff147224 */ /* 0x120fe200078e002f */
[----:B------:R-:W-:Y:S01]  /*1e8b0*/  SHF.R.S32.HI R21, RZ, 0x1f, R47 ;  /* 0x0000001fff157819 */ /* 0x000fe2000001142f */
[----:B------:R-:W-:Y:S01]  /*1e8c0*/  ULDC.64 UR6, c[0x0][0x208] ;  /* 0x0000820000067ab9 */ /* 0x000fe20000000a00 */
[----:B------:R-:W-:Y:S02]  /*1e8d0*/  LOP3.LUT R8, R9, 0x380, RZ, 0xc0, !PT ;  /* 0x0000038009087812 */ /* 0x000fe400078ec0ff */
[----:B------:R-:W-:-:S02]  /*1e8e0*/  SEL R50, R38, RZ, !P2 ;  /* 0x000000ff26327207 */ /* 0x000fc40005000000 */
[----:B------:R-:W-:Y:S02]  /*1e8f0*/  SHF.R.U64 R8, R8, 0x3, RZ ;  /* 0x0000000308087819 */ /* 0x000fe400000012ff */
[----:B------:R-:W-:Y:S02]  /*1e900*/  SEL R51, R82, RZ, !P2 ;  /* 0x000000ff52337207 */ /* 0x000fe40005000000 */
[----:B------:R-:W-:Y:S02]  /*1e910*/  SHF.R.S32.HI R14, RZ, 0x1f, R86 ;  /* 0x0000001fff0e7819 */ /* 0x000fe40000011456 */
[----:B------:R-:W-:Y:S02]  /*1e920*/  LOP3.LUT R8, R8, R9, RZ, 0x3c, !PT ;  /* 0x0000000908087212 */ /* 0x000fe400078e3cff */
[----:B------:R-:W-:Y:S02]  /*1e930*/  LEA.HI R14, R14, R86, RZ, 0x7 ;  /* 0x000000560e0e7211 */ /* 0x000fe400078f38ff */
[----:B------:R-:W-:-:S02]  /*1e940*/  IADD3 R13, P1, R4, 0x2000, RZ ;  /* 0x00002000040d7810 */ /* 0x000fc40007f3e0ff */
[----:B------:R-:W-:Y:S02]  /*1e950*/  LOP3.LUT R14, R14, 0xffffff80, RZ, 0xc0, !PT ;  /* 0xffffff800e0e7812 */ /* 0x000fe400078ec0ff */
[C---:B------:R-:W-:Y:S02]  /*1e960*/  IADD3 R25, P2, R4.reuse, 0x3000, RZ ;  /* 0x0000300004197810 */ /* 0x040fe40007f5e0ff */
[----:B------:R-:W-:Y:S01]  /*1e970*/  IADD3 R29, P3, R4, 0x4000, RZ ;  /* 0x00004000041d7810 */ /* 0x000fe20007f7e0ff */
[----:B------:R-:W-:Y:S01]  /*1e980*/  IMAD.IADD R14, R86, 0x1, -R14 ;  /* 0x00000001560e7824 */ /* 0x000fe200078e0a0e */
[----:B------:R-:W-:Y:S02]  /*1e990*/  LOP3.LUT R24, R25, 0x380, RZ, 0xc0, !PT ;  /* 0x0000038019187812 */ /* 0x000fe400078ec0ff */
[----:B------:R-:W-:Y:S02]  /*1e9a0*/  LOP3.LUT R28, R29, 0x380, RZ, 0xc0, !PT ;  /* 0x000003801d1c7812 */ /* 0x000fe400078ec0ff */
[----:B------:R-:W-:-:S02]  /*1e9b0*/  SHF.R.U64 R24, R24, 0x3, RZ ;  /* 0x0000000318187819 */ /* 0x000fc400000012ff */
[----:B------:R-:W-:Y:S02]  /*1e9c0*/  SHF.R.U64 R28, R28, 0x3, RZ ;  /* 0x000000031c1c7819 */ /* 0x000fe400000012ff */
[----:B------:R-:W-:Y:S01]  /*1e9d0*/  LOP3.LUT R24, R24, R25, RZ, 0x3c, !PT ;  /* 0x0000001918187212 */ /* 0x000fe200078e3cff */
[--C-:B------:R-:W-:Y:S01]  /*1e9e0*/  IMAD.X R25, RZ, RZ, R5.reuse, P2 ;  /* 0x000000ffff197224 */ /* 0x100fe200010e0605 */
[----:B------:R-:W-:Y:S01]  /*1e9f0*/  LOP3.LUT R28, R28, R29, RZ, 0x3c, !PT ;  /* 0x0000001d1c1c7212 */ /* 0x000fe200078e3cff */
[----:B------:R-:W-:Y:S01]  /*1ea00*/  IMAD.X R29, RZ, RZ, R5, P3 ;  /* 0x000000ffff1d7224 */ /* 0x000fe200018e0605 */
[----:B------:R-:W-:Y:S01]  /*1ea10*/  BSSY B1, `(.L_x_6160) ;  /* 0x0000067000017945 */ /* 0x000fe20003800000 */
[----:B---3--:R-:W-:Y:S01]  /*1ea20*/  SHF.R.S32.HI R49, RZ, 0x1f, R53 ;  /* 0x0000001fff317819 */ /* 0x008fe20000011435 */
[----:B------:R-:W-:-:S04]  /*1ea30*/  IMAD.WIDE.U32 R6, R53, UR4, R20 ;  /* 0x0000000435067c25 */ /* 0x000fc8000f8e0014 */
[----:B------:R-:W-:-:S04]  /*1ea40*/  IMAD R10, R49, UR4, RZ ;  /* 0x00000004310a7c24 */ /* 0x000fc8000f8e02ff */
[----:B------:R-:W-:Y:S01]  /*1ea50*/  IMAD R11, R53, UR5, R10 ;  /* 0x00000005350b7c24 */ /* 0x000fe2000f8e020a */
[----:B------:R-:W-:Y:S02]  /*1ea60*/  ULDC.64 UR4, c[0x0][0xb78] ;  /* 0x0002de0000047ab9 */ /* 0x000fe40000000a00 */
[----:B------:R-:W-:Y:S02]  /*1ea70*/  IMAD R9, R50, UR4, RZ ;  /* 0x0000000432097c24 */ /* 0x000fe4000f8e02ff */
[----:B------:R-:W-:Y:S02]  /*1ea80*/  IMAD.IADD R7, R7, 0x1, R11 ;  /* 0x0000000107077824 */ /* 0x000fe400078e020b */
[----:B--2---:R-:W-:Y:S01]  /*1ea90*/  IMAD R11, R52, 0x80, R12 ;  /* 0x00000080340b7824 */ /* 0x004fe200078e020c */
[----:B------:R-:W-:Y:S01]  /*1eaa0*/  LOP3.LUT R12, R13, 0x380, RZ, 0xc0, !PT ;  /* 0x000003800d0c7812 */ /* 0x000fe200078ec0ff */
[----:B------:R-:W-:-:S03]  /*1eab0*/  IMAD.WIDE.U32 R6, R51, UR4, R6 ;  /* 0x0000000433067c25 */ /* 0x000fc6000f8e0006 */
[----:B------:R-:W-:Y:S01]  /*1eac0*/  SHF.R.U64 R12, R12, 0x3, RZ ;  /* 0x000000030c0c7819 */ /* 0x000fe200000012ff */
[----:B------:R-:W-:Y:S01]  /*1ead0*/  IMAD R10, R51, UR5, R9 ;  /* 0x00000005330a7c24 */ /* 0x000fe2000f8e0209 */
[----:B------:R-:W-:Y:S01]  /*1eae0*/  SHF.R.S32.HI R9, RZ, 0x1f, R11 ;  /* 0x0000001fff097819 */ /* 0x000fe2000001140b */
[----:B------:R-:W-:Y:S01]  /*1eaf0*/  ULDC.64 UR4, c[0x0][0xb40] ;  /* 0x0002d00000047ab9 */ /* 0x000fe20000000a00 */
[----:B------:R-:W-:Y:S02]  /*1eb00*/  IADD3 R6, P4, R11, R6, RZ ;  /* 0x000000060b067210 */ /* 0x000fe40007f9e0ff */
[----:B------:R-:W-:Y:S01]  /*1eb10*/  LOP3.LUT R12, R12, R13, RZ, 0x3c, !PT ;  /* 0x0000000d0c0c7212 */ /* 0x000fe200078e3cff */
[----:B------:R-:W-:Y:S01]  /*1eb20*/  IMAD.X R13, RZ, RZ, R5, P1 ;  /* 0x000000ffff0d7224 */ /* 0x000fe200008e0605 */
[----:B------:R-:W-:Y:S01]  /*1eb30*/  IADD3.X R9, R9, R7, R10, P4, !PT ;  /* 0x0000000709097210 */ /* 0x000fe200027fe40a */
[----:B------:R-:W-:Y:S01]  /*1eb40*/  VIADD R7, R11, 0x8 ;  /* 0x000000080b077836 */ /* 0x000fe20000000000 */
[----:B------:R-:W-:-:S02]  /*1eb50*/  LEA R44, P5, R6, UR4, 0x2 ;  /* 0x00000004062c7c11 */ /* 0x000fc4000f8a10ff */
[----:B------:R-:W-:Y:S02]  /*1eb60*/  IADD3 R33, P4, R4, 0x5000, RZ ;  /* 0x0000500004217810 */ /* 0x000fe40007f9e0ff */
[----:B------:R-:W-:Y:S01]  /*1eb70*/  LEA.HI.X R45, R6, UR5, R9, 0x2, P5 ;  /* 0x00000005062d7c11 */ /* 0x000fe2000a8f1409 */
[----:B------:R-:W-:Y:S01]  /*1eb80*/  IMAD.X R9, RZ, RZ, R5, P0 ;  /* 0x000000ffff097224 */ /* 0x000fe200000e0605 */
[----:B------:R-:W-:Y:S01]  /*1eb90*/  LOP3.LUT P0, RZ, R14, 0x3, RZ, 0xc0, !PT ;  /* 0x000000030eff7812 */ /* 0x000fe2000780c0ff */
[----:B------:R-:W-:Y:S01]  /*1eba0*/  ULDC.64 UR4, c[0x0][0xaa0] ;  /* 0x0002a80000047ab9 */ /* 0x000fe20000000a00 */
[C---:B------:R-:W-:Y:S02]  /*1ebb0*/  IADD3 R37, P5, R4.reuse, 0x6000, RZ ;  /* 0x0000600004257810 */ /* 0x040fe40007fbe0ff */
[----:B------:R-:W-:Y:S02]  /*1ebc0*/  ISETP.GE.OR P1, PT, R11, R46, P0 ;  /* 0x0000002e0b00720c */ /* 0x000fe40000726670 */
[----:B------:R-:W-:-:S02]  /*1ebd0*/  LOP3.LUT R6, R4, 0x380, RZ, 0xc0, !PT ;  /* 0x0000038004067812 */ /* 0x000fc400078ec0ff */
[----:B------:R-:W-:Y:S02]  /*1ebe0*/  IADD3 R11, P2, R4, 0x7000, RZ ;  /* 0x00007000040b7810 */ /* 0x000fe40007f5e0ff */
[----:B------:R-:W-:Y:S02]  /*1ebf0*/  ISETP.GE.OR P0, PT, R7, R46, P0 ;  /* 0x0000002e0700720c */ /* 0x000fe40000706670 */
[----:B------:R-:W-:Y:S01]  /*1ec00*/  LOP3.LUT R32, R33, 0x380, RZ, 0xc0, !PT ;  /* 0x0000038021207812 */ /* 0x000fe200078ec0ff */
[----:B------:R-:W-:Y:S01]  /*1ec10*/  IMAD.X R41, RZ, RZ, R5, P2 ;  /* 0x000000ffff297224 */ /* 0x000fe200010e0605 */
[----:B------:R-:W-:Y:S02]  /*1ec20*/  LOP3.LUT R36, R37, 0x380, RZ, 0xc0, !PT ;  /* 0x0000038025247812 */ /* 0x000fe400078ec0ff */
[----:B------:R-:W-:Y:S01]  /*1ec30*/  SHF.R.U64 R7, R6, 0x3, RZ ;  /* 0x0000000306077819 */ /* 0x000fe200000012ff */
[----:B------:R-:W-:Y:S01]  /*1ec40*/  @!P1 STG.E desc[UR6][R44.64], R3 ;  /* 0x000000032c009986 */ /* 0x000fe2000c101906 */
[----:B------:R-:W-:-:S02]  /*1ec50*/  LOP3.LUT R6, R11, 0x380, RZ, 0xc0, !PT ;  /* 0x000003800b067812 */ /* 0x000fc400078ec0ff */
[----:B------:R-:W-:Y:S02]  /*1ec60*/  SHF.R.U64 R32, R32, 0x3, RZ ;  /* 0x0000000320207819 */ /* 0x000fe400000012ff */
[----:B------:R-:W-:Y:S01]  /*1ec70*/  SHF.R.U64 R36, R36, 0x3, RZ ;  /* 0x0000000324247819 */ /* 0x000fe200000012ff */
[----:B------:R0:W-:Y:S01]  /*1ec80*/  @!P0 STG.E desc[UR6][R44.64+0x20], R0 ;  /* 0x000020002c008986 */ /* 0x0001e2000c101906 */
[----:B------:R-:W-:Y:S02]  /*1ec90*/  SHF.R.U64 R6, R6, 0x3, RZ ;  /* 0x0000000306067819 */ /* 0x000fe400000012ff */
[----:B------:R-:W-:Y:S01]  /*1eca0*/  LOP3.LUT R32, R32, R33, RZ, 0x3c, !PT ;  /* 0x0000002120207212 */ /* 0x000fe200078e3cff */
[--C-:B------:R-:W-:Y:S01]  /*1ecb0*/  IMAD.X R33, RZ, RZ, R5.reuse, P4 ;  /* 0x000000ffff217224 */ /* 0x100fe200020e0605 */
[----:B------:R-:W-:Y:S01]  /*1ecc0*/  LOP3.LUT R36, R36, R37, RZ, 0x3c, !PT ;  /* 0x0000002524247212 */ /* 0x000fe200078e3cff */
[----:B------:R-:W-:Y:S01]  /*1ecd0*/  IMAD.X R37, RZ, RZ, R5, P5 ;  /* 0x000000ffff257224 */ /* 0x000fe200028e0605 */
[----:B------:R-:W-:Y:S01]  /*1ece0*/  LOP3.LUT R4, R7, R4, RZ, 0x3c, !PT ;  /* 0x0000000407047212 */ /* 0x000fe200078e3cff */
[----:B------:R-:W5:Y:S01]  /*1ecf0*/  LD.E.128 R12, desc[UR6][R12.64] ;  /* 0x000000060c0c7980 */ /* 0x000f62000c101d00 */
[----:B------:R-:W-:Y:S01]  /*1ed00*/  LOP3.LUT R40, R6, R11, RZ, 0x3c, !PT ;  /* 0x0000000b06287212 */ /* 0x000fe200078e3cff */
[----:B------:R-:W-:-:S02]  /*1ed10*/  IMAD R48, R21, UR4, RZ ;  /* 0x0000000415307c24 */ /* 0x000fc4000f8e02ff */
[----:B------:R-:W5:Y:S01]  /*1ed20*/  LD.E.128 R8, desc[UR6][R8.64] ;  /* 0x0000000608087980 */ /* 0x000f62000c101d00 */
[----:B------:R-:W-:-:S03]  /*1ed30*/  IMAD.MOV.U32 R20, RZ, RZ, R16 ;  /* 0x000000ffff147224 */ /* 0x000fc600078e0010 */
        /* <DEDUP_REMOVED lines=13> */
[----:B------:R-:W-:-:S04]  /*1ee10*/  IMAD.WIDE.U32 R20, R47, UR4, R20 ;  /* 0x000000042f147c25 */ /* 0x000fc8000f8e0014 */
[----:B------:R-:W-:Y:S01]  /*1ee20*/  IMAD R47, R47, UR5, R48 ;  /* 0x000000052f2f7c24 */ /* 0x000fe2000f8e0230 */
[----:B------:R-:W-:Y:S01]  /*1ee30*/  ULDC.64 UR4, c[0x0][0xae0] ;  /* 0x0002b80000047ab9 */ /* 0x000fe20000000a00 */
[----:B0-----:R-:W-:Y:S02]  /*1ee40*/  IMAD R45, R52, -0x80, R46 ;  /* 0xffffff80342d7824 */ /* 0x001fe400078e022e */
[----:B------:R-:W-:Y:S02]  /*1ee50*/  IMAD R0, R49, UR4, RZ ;  /* 0x0000000431007c24 */ /* 0x000fe4000f8e02ff */
[----:B------:R-:W-:Y:S01]  /*1ee60*/  IMAD.IADD R21, R21, 0x1, R47 ;  /* 0x0000000115157824 */ /* 0x000fe200078e022f */
        /* <DEDUP_REMOVED lines=8> */
[C---:B------:R-:W-:Y:S02]  /*1eef0*/  IMAD R3, R51.reuse, UR5, R44 ;  /* 0x0000000533037c24 */ /* 0x040fe4000f8e022c */
[----:B------:R-:W-:Y:S01]  /*1ef00*/  IMAD.WIDE.U32 R46, R51, UR4, R20 ;  /* 0x00000004332e7c25 */ /* 0x000fe2000f8e0014 */
[----:B-1----:R0:W-:Y:S01]  /*1ef10*/  SYNCS.ARRIVE.TRANS64.RED.A1T0 RZ, [R0+URZ], RZ ;  /* 0x000000ff00ff79a7 */ /* 0x0021e2000810043f */
[----:B------:R-:W-:-:S02]  /*1ef20*/  ISETP.GE.AND P0, PT, R223, R45, PT ;  /* 0x0000002ddf00720c */ /* 0x000fc40003f06270 */
[-C--:B------:R-:W-:Y:S01]  /*1ef30*/  ISETP.GE.AND P1, PT, R222, R45.reuse, PT ;  /* 0x0000002dde00720c */ /* 0x080fe20003f26270 */
[----:B------:R-:W-:Y:S01]  /*1ef40*/  IMAD.IADD R51, R47, 0x1, R3 ;  /* 0x000000012f337824 */ /* 0x000fe200078e0203 */
[----:B------:R-:W-:Y:S01]  /*1ef50*/  ISETP.GE.AND P2, PT, R224, R45, PT ;  /* 0x0000002de000720c */ /* 0x000fe20003f46270 */
[----:B------:R-:W-:Y:S01]  /*1ef60*/  IMAD.WIDE R44, R52, 0x80, R22 ;  /* 0x00000080342c7825 */ /* 0x000fe200078e0216 */
[----:B------:R-:W-:Y:S11]  /*1ef70*/  @P3 BRA `(.L_x_6161) ;  /* 0x0000000000403947 */ /* 0x000ff60003800000 */
        /* <DEDUP_REMOVED lines=15> */
[----:B------:R1:W-:Y:S02]  /*1f070*/  @!P4 STG.E.128 desc[UR8][R48.64+0x80], R28 ;  /* 0x0000801c3000c986 */ /* 0x0003e4000c101d08 */
.L_x_6161:
[----:B------:R-:W-:Y:S05]  /*1f080*/  BSYNC B1 ;  /* 0x0000000000017941 */ /* 0x000fea0003800000 */
.L_x_6160:
[----:B------:R-:W-:Y:S04]  /*1f090*/  BSSY B1, `(.L_x_6162) ;  /* 0x0000014000017945 */ /* 0x000fe80003800000 */
[----:B------:R-:W-:Y:S05]  /*1f0a0*/  @P0 BRA `(.L_x_6163) ;  /* 0x0000000000480947 */ /* 0x000fea0003800000 */
[----:B------:R-:W-:Y:S01]  /*1f0b0*/  IADD3 R3, P0, R44, 0x20, RZ ;  /* 0x000000202c037810 */ /* 0x000fe20007f1e0ff */
[----:B------:R-:W-:Y:S01]  /*1f0c0*/  ULDC.64 UR6, c[0x0][0xad8] ;  /* 0x0002b60000067ab9 */ /* 0x000fe20000000a00 */
[----:B-1---5:R-:W-:Y:S01]  /*1f0d0*/  IMAD.MOV.U32 R4, RZ, RZ, R46 ;  /* 0x000000ffff047224 */ /* 0x022fe200078e002e */
[----:B------:R-:W-:Y:S01]  /*1f0e0*/  ULDC UR4, c[0x0][0xa8c] ;  /* 0x0002a30000047ab9 */ /* 0x000fe20000000800 */
[----:B------:R-:W-:Y:S01]  /*1f0f0*/  IMAD.MOV.U32 R5, RZ, RZ, R51 ;  /* 0x000000ffff057224 */ /* 0x000fe200078e0033 */
[----:B------:R-:W-:Y:S01]  /*1f100*/  ISETP.GE.AND P3, PT, R16, UR4, PT ;  /* 0x0000000410007c0c */ /* 0x000fe2000bf66270 */
[----:B0-----:R-:W-:Y:S01]  /*1f110*/  IMAD.X R0, RZ, RZ, R45, P0 ;  /* 0x000000ffff007224 */ /* 0x001fe200000e062d */
        /* <DEDUP_REMOVED lines=8> */
[----:B------:R-:W-:-:S05]  /*1f1a0*/  LEA.HI.X R7, R4, UR7, R3, 0x1, P0 ;  /* 0x0000000704077c11 */ /* 0x000fca00080f0c03 */
[----:B------:R2:W-:Y:S04]  /*1f1b0*/  @!P3 STG.E.128 desc[UR8][R6.64], R8 ;  /* 0x000000080600b986 */ /* 0x0005e8000c101d08 */
[----:B------:R2:W-:Y:S02]  /*1f1c0*/  @!P4 STG.E.128 desc[UR8][R6.64+0x80], R32 ;  /* 0x000080200600c986 */ /* 0x0005e4000c101d08 */
.L_x_6163:
[----:B------:R-:W-:Y:S05]  /*1f1d0*/  BSYNC B1 ;  /* 0x0000000000017941 */ /* 0x000fea0003800000 */
.L_x_6162:
        /* <DEDUP_REMOVED lines=15> */
[----:B--2---:R-:W-:Y:S01]  /*1f2d0*/  LEA R6, P0, R4, UR6, 0x1 ;  /* 0x0000000604067c11 */ /* 0x004fe2000f8008ff */
[----:B------:R-:W-:-:S05]  /*1f2e0*/  IMAD.IADD R3, R5, 0x1, R3 ;  /* 0x0000000105037824 */ /* 0x000fca00078e0203 */
[----:B------:R-:W-:-:S05]  /*1f2f0*/  LEA.HI.X R7, R4, UR7, R3, 0x1, P0 ;  /* 0x0000000704077c11 */ /* 0x000fca00080f0c03 */
[----:B------:R3:W-:Y:S04]  /*1f300*/  @!P1 STG.E.128 desc[UR8][R6.64], R12 ;  /* 0x0000000c06009986 */ /* 0x0007e8000c101d08 */
[----:B------:R3:W-:Y:S02]  /*1f310*/  @!P3 STG.E.128 desc[UR8][R6.64+0x80], R36 ;  /* 0x000080240600b986 */ /* 0x0007e4000c101d08 */
.L_x_6165:
[----:B------:R-:W-:Y:S05]  /*1f320*/  BSYNC B1 ;  /* 0x0000000000017941 */ /* 0x000fea0003800000 */
.L_x_6164:
[----:B------:R-:W-:Y:S05]  /*1f330*/  @P2 BRA `(.L_x_6166) ;  /* 0x0000000800dc2947 */ /* 0x000fea0003800000 */
[----:B------:R-:W-:Y:S01]  /*1f340*/  IADD3 R3, P0, R44, 0x60, RZ ;  /* 0x000000602c037810 */ /* 0x000fe20007f1e0ff */
[----:B------:R-:W-:Y:S01]  /*1f350*/  ULDC.64 UR6, c[0x0][0xad8] ;  /* 0x0002b60000067ab9 */ /* 0x000fe20000000a00 */
[----:B-1---5:R-:W-:Y:S01]  /*1f360*/  IMAD.MOV.U32 R4, RZ, RZ, R46 ;  /* 0x000000ffff047224 */ /* 0x022fe200078e002e */
[----:B------:R-:W-:Y:S01]  /*1f370*/  ULDC UR4, c[0x0][0xa8c] ;  /* 0x0002a30000047ab9 */ /* 0x000fe20000000800 */
[----:B------:R-:W-:Y:S01]  /*1f380*/  IMAD.MOV.U32 R5, RZ, RZ, R51 ;  /* 0x000000ffff057224 */ /* 0x000fe200078e0033 */
[----:B------:R-:W-:Y:S01]  /*1f390*/  ISETP.GE.AND P1, PT, R16, UR4, PT ;  /* 0x0000000410007c0c */ /* 0x000fe2000bf26270 */
[----:B------:R-:W-:Y:S01]  /*1f3a0*/  IMAD.X R44, RZ, RZ, R45, P0 ;  /* 0x000000ffff2c7224 */ /* 0x000fe200000e062d */
[----:B------:R-:W-:Y:S01]  /*1f3b0*/  ULDC.64 UR8, c[0x0][0x208] ;  /* 0x0000820000087ab9 */ /* 0x000fe20000000a00 */
[----:B------:R-:W-:-:S04]  /*1f3c0*/  IMAD.WIDE.U32 R4, R3, UR6, R4 ;  /* 0x0000000603047c25 */ /* 0x000fc8000f8e0004 */
[----:B------:R-:W-:-:S04]  /*1f3d0*/  IMAD R44, R44, UR6, RZ ;  /* 0x000000062c2c7c24 */ /* 0x000fc8000f8e02ff */
[----:B------:R-:W-:Y:S01]  /*1f3e0*/  IMAD R3, R3, UR7, R44 ;  /* 0x0000000703037c24 */ /* 0x000fe2000f8e022c */
[----:B------:R-:W-:Y:S02]  /*1f3f0*/  ULDC.64 UR6, c[0x0][0xa80] ;  /* 0x0002a00000067ab9 */ /* 0x000fe40000000a00 */
[----:B--23--:R-:W-:Y:S01]  /*1f400*/  LEA R6, P0, R4, UR6, 0x1 ;  /* 0x0000000604067c11 */ /* 0x00cfe2000f8008ff */
        /* <DEDUP_REMOVED lines=8> */
.L_x_6158:
[----:B------:R-:W-:Y:S01]  /*1f490*/  ULDC.64 UR4, c[0x0][0xbd8] ;  /* 0x0002f60000047ab9 */ /* 0x000fe20000000a00 */
[----:B------:R-:W1:Y:S01]  /*1f4a0*/  S2R R8, SR_TID.X ;  /* 0x0000000000087919 */ /* 0x000e620000002100 */
[----:B------:R-:W-:Y:S01]  /*1f4b0*/  ISETP.NE.U32.AND P0, PT, RZ, UR4, PT ;  /* 0x00000004ff007c0c */ /* 0x000fe2000bf05070 */
[----:B------:R-:W-:Y:S01]  /*1f4c0*/  IMAD.MOV.U32 R3, RZ, RZ, RZ ;  /* 0x000000ffff037224 */ /* 0x000fe200078e00ff */
[----:B------:R-:W-:Y:S01]  /*1f4d0*/  IADD3 R4, P1, R74, UR4, RZ ;  /* 0x000000044a047c10 */ /* 0x000fe2000ff3e0ff */
[----:B------:R-:W-:Y:S01]  /*1f4e0*/  ULDC.64 UR6, c[0x0][0x208] ;  /* 0x0000820000067ab9 */ /* 0x000fe20000000a00 */
        /* <DEDUP_REMOVED lines=9> */
[----:B------:R-:W-:Y:S01]  /*1f580*/  @P1 IADD3.X R7, R78, UR5, RZ, P2, !PT ;  /* 0x000000054e071c10 */ /* 0x000fe200097fe4ff */
[----:B-1----:R-:W-:-:S04]  /*1f590*/  VIADD R8, R8, 0xffffff80 ;  /* 0xffffff8008087836 */ /* 0x002fc80000000000 */
[----:B------:R2:W5:Y:S01]  /*1f5a0*/  @P1 LDG.E R0, desc[UR6][R6.64] ;  /* 0x0000000606001981 */ /* 0x000562000c1e1900 */
[----:B------:R-:W-:Y:S01]  /*1f5b0*/  ISETP.GE.AND P2, PT, R8, 0x80, PT ;  /* 0x000000800800780c */ /* 0x000fe20003f46270 */
[----:B------:R-:W-:-:S12]  /*1f5c0*/  @P1 BRA `(.L_x_6167) ;  /* 0x0000000000141947 */ /* 0x000fd80003800000 */
[----:B------:R-:W-:Y:S05]  /*1f5d0*/  @!P0 BRA `(.L_x_6167) ;  /* 0x0000000000108947 */ /* 0x000fea0003800000 */
[----:B------:R-:W-:Y:S02]  /*1f5e0*/  ULDC.64 UR4, c[0x0][0x208] ;  /* 0x0000820000047ab9 */ /* 0x000fe40000000a00 */
[----:B--2---:R-:W2:Y:S04]  /*1f5f0*/  LDG.E R7, desc[UR4][R4.64] ;  /* 0x0000000404077981 */ /* 0x004ea8000c1e1900 */
[----:B-----5:R-:W2:Y:S02]  /*1f600*/  LDG.E R0, desc[UR4][R4.64+0x4] ;  /* 0x0000040404007981 */ /* 0x020ea4000c1e1900 */
[----:B--2---:R-:W-:-:S07]  /*1f610*/  IMAD.IADD R0, R0, 0x1, -R7 ;  /* 0x0000000100007824 */ /* 0x004fce00078e0a07 */
.L_x_6167:
[----:B------:R-:W3:Y:S04]  /*1f620*/  LDL R12, [R1+0x80] ;  /* 0x00008000010c7983 */ /* 0x000ee80000100800 */
[----:B0-----:R0:W5:Y:S01]  /*1f630*/  LDL R10, [R1+0x88] ;  /* 0x00008800010a7983 */ /* 0x0011620000100800 */
[----:B------:R-:W-:Y:S01]  /*1f640*/  BSSY B1, `(.L_x_6168) ;  /* 0x000001d000017945 */ /* 0x000fe20003800000 */
[----:B------:R-:W-:Y:S02]  /*1f650*/  SEL R11, R82, RZ, !P0 ;  /* 0x000000ff520b7207 */ /* 0x000fe40004000000 */
[----:B------:R-:W-:Y:S02]  /*1f660*/  SEL R38, R38, RZ, !P0 ;  /* 0x000000ff26267207 */ /* 0x000fe40004000000 */
[----:B-----5:R-:W-:-:S02]  /*1f670*/  SHF.R.S32.HI R8, RZ, 0x1f, R3 ;  /* 0x0000001fff087819 */ /* 0x020fc40000011403 */
[----:B---3--:R-:W-:Y:S01]  /*1f680*/  SHF.R.S32.HI R9, RZ, 0x1f, R12 ;  /* 0x0000001fff097819 */ /* 0x008fe2000001140c */
[----:B0-----:R-:W-:Y:S06]  /*1f690*/  @P2 BRA `(.L_x_6169) ;  /* 0x00000000005c2947 */ /* 0x001fec0003800000 */
[----:B--2---:R-:W0:Y:S02]  /*1f6a0*/  S2R R4, SR_TID.X ;  /* 0x0000000000047919 */ /* 0x004e240000002100 */
[----:B0-----:R-:W-:-:S04]  /*1f6b0*/  IMAD R4, R10, 0x80, R4 ;  /* 0x000000800a047824 */ /* 0x001fc800078e0204 */
        /* <DEDUP_REMOVED lines=21> */
.L_x_6169:
[----:B------:R-:W-:Y:S05]  /*1f810*/  BSYNC B1 ;  /* 0x0000000000017941 */ /* 0x000fea0003800000 */
.L_x_6168:
        /* <DEDUP_REMOVED lines=13> */
[-C--:B------:R-:W-:Y:S01]  /*1f8f0*/  ISETP.GE.AND P2, PT, R223, R7.reuse, PT ;  /* 0x00000007df00720c */ /* 0x080fe20003f46270 */
        /* <DEDUP_REMOVED lines=28> */
[----:B------:R0:W-:Y:S02]  /*1fac0*/  @!P5 STG.E.128 desc[UR8][R12.64+0x80], RZ ;  /* 0x000080ff0c00d986 */ /* 0x0001e4000c101d08 */
.L_x_6171:
[----:B------:R-:W-:Y:S05]  /*1fad0*/  BSYNC B1 ;  /* 0x0000000000017941 */ /* 0x000fea0003800000 */
.L_x_6170:
[----:B------:R-:W-:Y:S04]  /*1fae0*/  BSSY B1, `(.L_x_6172) ;  /* 0x0000014000017945 */ /* 0x000fe80003800000 */
        /* <DEDUP_REMOVED lines=10> */
[----:B------:R-:W-:-:S03]  /*1fb90*/  ULDC.64 UR8, c[0x0][0x208] ;  /* 0x0000820000087ab9 */ /* 0x000fc60000000a00 */
[----:B------:R-:W-:-:S04]  /*1fba0*/  IMAD R0, R0, UR6, RZ ;  /* 0x0000000600007c24 */ /* 0x000fc8000f8e02ff */
[----:B------:R-:W-:Y:S01]  /*1fbb0*/  IMAD R3, R3, UR7, R0 ;  /* 0x0000000703037c24 */ /* 0x000fe2000f8e0200 */
[----:B------:R-:W-:Y:S02]  /*1fbc0*/  ULDC.64 UR6, c[0x0][0xa80] ;  /* 0x0002a00000067ab9 */ /* 0x000fe40000000a00 */
[----:B0-----:R-:W-:Y:S01]  /*1fbd0*/  LEA R12, P2, R4, UR6, 0x1 ;  /* 0x00000006040c7c11 */ /* 0x001fe2000f8408ff */
[----:B------:R-:W-:-:S05]  /*1fbe0*/  IMAD.IADD R3, R5, 0x1, R3 ;  /* 0x0000000105037824 */ /* 0x000fca00078e0203 */
[----:B------:R-:W-:-:S05]  /*1fbf0*/  LEA.HI.X R13, R4, UR7, R3, 0x1, P2 ;  /* 0x00000007040d7c11 */ /* 0x000fca00090f0c03 */
[----:B------:R1:W-:Y:S04]  /*1fc00*/  @!P3 STG.E.128 desc[UR8][R12.64], RZ ;  /* 0x000000ff0c00b986 */ /* 0x0003e8000c101d08 */
[----:B------:R1:W-:Y:S02]  /*1fc10*/  @!P4 STG.E.128 desc[UR8][R12.64+0x80], RZ ;  /* 0x000080ff0c00c986 */ /* 0x0003e4000c101d08 */
.L_x_6173:
[----:B------:R-:W-:Y:S05]  /*1fc20*/  BSYNC B1 ;  /* 0x0000000000017941 */ /* 0x000fea0003800000 */
.L_x_6172:
        /* <DEDUP_REMOVED lines=15> */
[----:B01----:R-:W-:Y:S01]  /*1fd20*/  LEA R12, P0, R4, UR6, 0x1 ;  /* 0x00000006040c7c11 */ /* 0x003fe2000f8008ff */
[----:B------:R-:W-:-:S05]  /*1fd30*/  IMAD.IADD R3, R5, 0x1, R3 ;  /* 0x0000000105037824 */ /* 0x000fca00078e0203 */
[----:B------:R-:W-:-:S05]  /*1fd40*/  LEA.HI.X R13, R4, UR7, R3, 0x1, P0 ;  /* 0x00000007040d7c11 */ /* 0x000fca00080f0c03 */
[----:B------:R2:W-:Y:S04]  /*1fd50*/  @!P2 STG.E.128 desc[UR8][R12.64], RZ ;  /* 0x000000ff0c00a986 */ /* 0x0005e8000c101d08 */
[----:B------:R2:W-:Y:S02]  /*1fd60*/  @!P3 STG.E.128 desc[UR8][R12.64+0x80], RZ ;  /* 0x000080ff0c00b986 */ /* 0x0005e4000c101d08 */
.L_x_6175:
[----:B------:R-:W-:Y:S05]  /*1fd70*/  BSYNC B1 ;  /* 0x0000000000017941 */ /* 0x000fea0003800000 */
.L_x_6174:
        /* <DEDUP_REMOVED lines=17> */
[----:B------:R3:W-:Y:S04]  /*1fe90*/  @!P1 STG.E.128 desc[UR8][R6.64], RZ ;  /* 0x000000ff06009986 */ /* 0x0007e8000c101d08 */
[----:B------:R3:W-:Y:S02]  /*1fea0*/  @!P2 STG.E.128 desc[UR8][R6.64+0x80], RZ ;  /* 0x000080ff0600a986 */ /* 0x0007e4000c101d08 */
.L_x_6166:
[----:B------:R-:W-:Y:S05]  /*1feb0*/  BSYNC B0 ;  /* 0x0000000000007941 */ /* 0x000fea0003800000 */
.L_x_6157:
[----:B------:R-:W-:Y:S02]  /*1fec0*/  ULDC UR4, c[0x0][0xc14] ;  /* 0x0003050000047ab9 */ /* 0x000fe40000000800 */
[----:B------:R-:W-:-:S13]  /*1fed0*/  ISETP.GE.AND P0, PT, R159, UR4, PT ;  /* 0x000000049f007c0c */ /* 0x000fda000bf06270 */
[----:B------:R-:W-:Y:S05]  /*1fee0*/  @!P0 BRA `(.L_x_6176) ;  /* 0xfffffe1000d08947 */ /* 0x000fea000383ffff */
[----:B------:R-:W-:Y:S05]  /*1fef0*/  BRA `(.L_x_5958) ;  /* 0x0000005800ac7947 */ /* 0x000fea0003800000 */
.L_x_5956:
[----:B------:R-:W-:-:S08]  /*1ff00*/  NOP ;  /* 0x0000000000007918 */ /* 0x000fd00000000000 */
[----:B------:R-:W0:-:S00]  /*1ff10*/  USETMAXREG.DEALLOC.CTAPOOL 0x18 ;  /* 0x00000018000079c8 */ /* 0x000e0000080e0500 */
[----:B0-----:R-:W-:-:S06]  /*1ff20*/  LOP3.LUT R0, R0, 0x3, RZ, 0xc0, !PT ;  /* 0x0000000300007812 */ /* 0x001fcc00078ec0ff */
[----:B------:R-:W0:Y:S02]  /*1ff30*/  SHFL.IDX PT, R0, R0, RZ, 0x1f ;  /* 0x00001fff00007589 */ /* 0x000e2400000e0000 */
[----:B0-----:R-:W-:-:S13]  /*1ff40*/  ISETP.NE.AND P0, PT, R0, RZ, PT ;  /* 0x000000ff0000720c */ /* 0x001fda0003f05270 */
[----:B------:R-:W-:Y:S05]  /*1ff50*/  @P0 BRA `(.L_x_5958) ;  /* 0x0000005800940947 */ /* 0x000fea0003800000 */
[----:B------:R-:W2:Y:S01]  /*1ff60*/  LDL.LU R7, [R1] ;  /* 0x0000000001077983 */ /* 0x000ea20000300800 */
        /* <DEDUP_REMOVED lines=43> */
[----:B------:R-:W-:Y:S01]  /*20220*/  STL [R1], R7 ;  /* 0x0000000701007387 */ /* 0x000fe20000100800 */
        /* <DEDUP_REMOVED lines=12> */
.L_x_6181:
        /* <DEDUP_REMOVED lines=17> */
.L_x_6180:
[----:B------:R-:W-:Y:S05]  /*20400*/  BSYNC B0 ;  /* 0x0000000000007941 */ /* 0x000fea0003800000 */
.L_x_6179:
        /* <DEDUP_REMOVED lines=25> */
[----:B------:R-:W-:Y:S02]  /*205a0*/  IMAD.MOV.U32 R2, RZ, RZ, R7 ;  /* 0x000000ffff027224 */ /* 0x000fe400078e0007 */
[----:B------:R-:W-:-:S07]  /*205b0*/  IMAD.MOV.U32 R7, RZ, RZ, R3 ;  /* 0x000000ffff077224 */ /* 0x000fce00078e0003 */
.L_x_6177:
        /* <DEDUP_REMOVED lines=16> */
.L_x_6182:
        /* <DEDUP_REMOVED lines=25> */
.L_x_6178:
[----:B------:R-:W-:Y:S02]  /*20850*/  IMAD.MOV.U32 R17, RZ, RZ, RZ ;  /* 0x000000ffff117224 */ /* 0x000fe400078e00ff */
[----:B------:R-:W-:Y:S02]  /*20860*/  IMAD.U32 R16, RZ, RZ, UR6 ;  /* 0x00000006ff107e24 */ /* 0x000fe4000f8e00ff */
[----:B------:R-:W-:-:S07]  /*20870*/  IMAD.MOV.U32 R18, RZ, RZ, RZ ;  /* 0x000000ffff127224 */ /* 0x000fce00078e00ff */
.L_x_6183:
[----:B------:R-:W2:Y:S01]  /*20880*/  LDL.LU R2, [R1] ;  /* 0x0000000001027983 */ /* 0x000ea20000300800 */
        /* <DEDUP_REMOVED lines=12> */
[----:B------:R0:W-:Y:S04]  /*20950*/  STL [R1], R2 ;  /* 0x0000000201007387 */ /* 0x0001e80000100800 */
[----:B------:R0:W-:Y:S04]  /*20960*/  STL [R1+0x4], RZ ;  /* 0x000004ff01007387 */ /* 0x0001e80000100800 */
        /* <DEDUP_REMOVED lines=14> */
[----:B------:R0:W-:Y:S04]  /*20a50*/  STL [R1+0x4], RZ ;  /* 0x000004ff01007387 */ /* 0x0001e80000100800 */
[----:B------:R0:W-:Y:S01]  /*20a60*/  STL [R1+0xc], R0 ;  /* 0x00000c0001007387 */ /* 0x0001e20000100800 */
[----:B-1----:R-:W-:-:S04]  /*20a70*/  LOP3.LUT R4, R4, 0x7f, RZ, 0xc0, !PT ;  /* 0x0000007f04047812 */ /* 0x002fc800078ec0ff */
[C---:B------:R-:W-:Y:S02]  /*20a80*/  ISETP.NE.AND P2, PT, R4.reuse, RZ, PT ;  /* 0x000000ff0400720c */ /* 0x040fe40003f45270 */
[----:B------:R-:W-:-:S11]  /*20a90*/  ISETP.NE.OR P0, PT, R4, RZ, !P1 ;  /* 0x000000ff0400720c */ /* 0x000fd60004f05670 */
[----:B------:R-:W-:-:S04]  /*20aa0*/  @P2 LOP3.LUT R2, R2, 0x2, RZ, 0xfc, !PT ;  /* 0x0000000202022812 */ /* 0x000fc800078efcff */
[----:B------:R-:W-:-:S05]  /*20ab0*/  @P0 LOP3.LUT R2, R2, 0x40, RZ, 0xfc, !PT ;  /* 0x0000004002020812 */ /* 0x000fca00078efcff */
[----:B------:R0:W-:Y:S02]  /*20ac0*/  STL [R1], R2 ;  /* 0x0000000201007387 */ /* 0x0001e40000100800 */
.L_x_6271:
        /* <DEDUP_REMOVED lines=60> */
.L_x_6185:
[----:B------:R-:W-:Y:S02]  /*20e90*/  ULDC.64 UR4, c[0x0][0x208] ;  /* 0x0000820000047ab9 */ /* 0x000fe40000000a00 */
[----:B--2---:R-:W2:Y:S04]  /*20ea0*/  @P0 LDG.E R2, desc[UR4][R6.64] ;  /* 0x0000000406020981 */ /* 0x004ea8000c1e1900 */
[----:B------:R-:W2:Y:S01]  /*20eb0*/  @P0 LDG.E R3, desc[UR4][R6.64+0x4] ;  /* 0x0000040406030981 */ /* 0x000ea2000c1e1900 */
[----:B-----5:R-:W-:Y:S01]  /*20ec0*/  IMAD.IADD R4, R4, 0x1, -R5 ;  /* 0x0000000104047824 */ /* 0x020fe200078e0a05 */
[----:B------:R-:W-:Y:S01]  /*20ed0*/  BSSY B0, `(.L_x_6186) ;  /* 0x00000e0000007945 */ /* 0x000fe20003800000 */
[----:B------:R-:W-:Y:S01]  /*20ee0*/  PLOP3.LUT P2, PT, PT, PT, PT, 0x80, 0x0 ;  /* 0x000000000000781c */ /* 0x000fe20003f4f070 */
[----:B--2---:R-:W-:-:S04]  /*20ef0*/  @P0 IMAD.IADD R0, R3, 0x1, -R2 ;  /* 0x0000000103000824 */ /* 0x004fc800078e0a02 */
[----:B------:R-:W-:-:S04]  /*20f00*/  IMAD.IADD R8, R4, 0x1, R0 ;  /* 0x0000000104087824 */ /* 0x000fc800078e0200 */
[----:B------:R-:W-:Y:S01]  /*20f10*/  VIADD R2, R8, 0xaf ;  /* 0x000000af08027836 */ /* 0x000fe20000000000 */
[----:B------:R0:W-:Y:S03]  /*20f20*/  STL [R1+0x38], R8 ;  /* 0x0000380801007387 */ /* 0x0001e60000100800 */
        /* <DEDUP_REMOVED lines=32> */
.L_x_6317:
[----:B------:R-:W-:-:S03]  /*21130*/  UMOV UR4, 0xffffffff ;  /* 0xffffffff00047882 */ /* 0x000fc60000000000 */
[----:B------:R-:W-:Y:S05]  /*21140*/  BRA.DIV UR4, `(.L_x_6189) ;  /* 0x00000052049c7947 */ /* 0x000fea000b800000 */
[----:B------:R-:W-:-:S13]  /*21150*/  ELECT P6, URZ, PT ;  /* 0x00000000003f782f */ /* 0x000fda00038c0000 */
.L_x_6320:
        /* <DEDUP_REMOVED lines=12> */
.L_x_6321:
[----:B------:R-:W-:Y:S05]  /*21220*/  BSYNC B1 ;  /* 0x0000000000017941 */ /* 0x000fea0003800000 */
.L_x_6190:
        /* <DEDUP_REMOVED lines=8> */
.L_x_6322:
        /* <DEDUP_REMOVED lines=11> */
.L_x_6195:
[----:B-1----:R-:W2:Y:S01]  /*21360*/  LDL R6, [R1+0x14] ;  /* 0x0000140001067983 */ /* 0x002ea20000100800 */
[----:B------:R-:W-:Y:S01]  /*21370*/  R2UR UR9, R5 ;  /* 0x00000000050972ca */ /* 0x000fe200000e0000 */
[----:B-----5:R-:W-:Y:S01]  /*21380*/  IMAD R7, R4, 0xb0, R8 ;  /* 0x000000b004077824 */ /* 0x020fe200078e0208 */
[----:B------:R-:W-:Y:S01]  /*21390*/  R2UR UR12, R2 ;  /* 0x00000000020c72ca */ /* 0x000fe200000e0000 */
[----:B------:R-:W-:Y:S01]  /*213a0*/  UIADD3 UR4, UP0, UR38, 0x570, URZ ;  /* 0x0000057026047890 */ /* 0x000fe2000ff1e03f */
[----:B------:R-:W-:Y:S01]  /*213b0*/  R2UR UR13, R3 ;  /* 0x00000000030d72ca */ /* 0x000fe200000e0000 */
[----:B------:R-:W-:Y:S01]  /*213c0*/  VIADD R7, R7, 0xffffff50 ;  /* 0xffffff5007077836 */ /* 0x000fe20000000000 */
[----:B------:R-:W-:Y:S01]  /*213d0*/  UMOV UR10, URZ ;  /* 0x0000003f000a7c82 */ /* 0x000fe20008000000 */
        /* <DEDUP_REMOVED lines=9> */
[----:B------:R-:W-:-:S07]  /*21470*/  UIADD3 UR14, UR14, 0x23c00, URZ ;  /* 0x00023c000e0e7890 */ /* 0x000fce000fffe03f */
[----:B------:R1:W-:Y:S02]  /*21480*/  UTMALDG.4D [UR8], [UR4], desc[UR6] ;  /* 0x00000608040075b4 */ /* 0x0003e40008019000 */
[----:B-1----:R-:W-:Y:S01]  /*21490*/  UMOV UR8, UR14 ;  /* 0x0000000e00087c82 */ /* 0x002fe20008000000 */
[----:B------:R-:W-:Y:S02]  /*214a0*/  UMOV UR10, UR15 ;  /* 0x0000000f000a7c82 */ /* 0x000fe40008000000 */
[----:B------:R1:W-:Y:S01]  /*214b0*/  UTMALDG.4D [UR8], [UR4], desc[UR6] ;  /* 0x00000608040075b4 */ /* 0x0003e20008019000 */
[----:B------:R-:W2:Y:S02]  /*214c0*/  SYNCS.PHASECHK.TRANS64.TRYWAIT P0, [R5+URZ+0x348c0], R10 ;  /* 0x0348c00a050075a7 */ /* 0x000ea4000800017f */
[----:B-12---:R-:W-:Y:S05]  /*214d0*/  @!P0 BRA `(.L_x_6196) ;  /* 0x0000005000008947 */ /* 0x006fea0003800000 */
.L_x_6323:
        /* <DEDUP_REMOVED lines=8> */
.L_x_6197:
        /* <DEDUP_REMOVED lines=13> */
[----:B------:R-:W-:-:S07]  /*21630*/  UIADD3 UR14, UR14, 0x5c00, URZ ;  /* 0x00005c000e0e7890 */ /* 0x000fce000fffe03f */
[----:B------:R2:W-:Y:S02]  /*21640*/  UTMALDG.4D [UR8], [UR4], desc[UR6] ;  /* 0x00000608040075b4 */ /* 0x0005e40008019000 */
[----:B--2---:R-:W-:Y:S01]  /*21650*/  UMOV UR8, UR14 ;  /* 0x0000000e00087c82 */ /* 0x004fe20008000000 */
[----:B------:R-:W-:Y:S02]  /*21660*/  UMOV UR10, UR15 ;  /* 0x0000000f000a7c82 */ /* 0x000fe40008000000 */
[----:B------:R2:W-:Y:S02]  /*21670*/  UTMALDG.4D [UR8], [UR4], desc[UR6] ;  /* 0x00000608040075b4 */ /* 0x0005e40008019000 */
[----:B--2---:R-:W-:Y:S01]  /*21680*/  NOP ;  /* 0x0000000000007918 */ /* 0x004fe20000000000 */
.L_x_6193:
[----:B------:R-:W-:Y:S05]  /*21690*/  BSYNC B1 ;  /* 0x0000000000017941 */ /* 0x000fea0003800000 */
.L_x_6192:
        /* <DEDUP_REMOVED lines=16> */
.L_x_6204:
        /* <DEDUP_REMOVED lines=9> */
.L_x_6324:
        /* <DEDUP_REMOVED lines=11> */
.L_x_6201:
        /* <DEDUP_REMOVED lines=22> */
.L_x_6325:
        /* <DEDUP_REMOVED lines=8> */
.L_x_6203:
        /* <DEDUP_REMOVED lines=19> */
.L_x_6199:
[----:B------:R-:W-:Y:S05]  /*21bf0*/  BSYNC B1 ;  /* 0x0000000000017941 */ /* 0x000fea0003800000 */
.L_x_6198:
        /* <DEDUP_REMOVED lines=13> */
.L_x_6187:
[----:B------:R-:W-:Y:S05]  /*21cd0*/  BSYNC B0 ;  /* 0x0000000000007941 */ /* 0x000fea0003800000 */
.L_x_6186:
        /* <DEDUP_REMOVED lines=24> */
.L_x_6206:
        /* <DEDUP_REMOVED lines=18> */
[----:B-----5:R-:W-:Y:S02]  /*21f80*/  IMAD.MOV.U32 R8, RZ, RZ, 0x70 ;  /* 0x00000070ff087424 */ /* 0x020fe400078e00ff */
[----:B------:R-:W-:Y:S02]  /*21f90*/  IMAD.MOV.U32 R12, RZ, RZ, 0x1 ;  /* 0x00000001ff0c7424 */ /* 0x000fe400078e00ff */
[----:B------:R-:W-:-:S07]  /*21fa0*/  IMAD.MOV.U32 R13, RZ, RZ, RZ ;  /* 0x000000ffff0d7224 */ /* 0x000fce00078e00ff */
[----:B------:R-:W-:-:S07]  /*21fb0*/  LEPC R20, `(.L_x_6208) ;  /* 0x000000001014794e */ /* 0x000fce0000000000 */
[----:B-1----:R-:W-:Y:S05]  /*21fc0*/  CALL.ABS.NOINC R2 ;  /* 0x0000000002007343 */ /* 0x002fea0003c00000 */
.L_x_6208:
        /* <DEDUP_REMOVED lines=20> */
.L_x_6210:
        /* <DEDUP_REMOVED lines=16> */
.L_x_6209:
        /* <DEDUP_REMOVED lines=32> */
.L_x_6211:
        /* <DEDUP_REMOVED lines=16> */
.L_x_6212:
        /* <DEDUP_REMOVED lines=16> */
.L_x_6328:
[----:B------:R-:W2:Y:S01]  /*22610*/  LDL R3, [R1+0x28] ;  /* 0x0000280001037983 */ /* 0x000ea20000100800 */
[----:B------:R-:W-:Y:S01]  /*22620*/  UMOV UR4, 0xffffffff ;  /* 0xffffffff00047882 */ /* 0x000fe20000000000 */
[----:B------:R-:W-:Y:S01]  /*22630*/  SHF.R.S32.HI R12, RZ, 0x1f, R0 ;  /* 0x0000001fff0c7819 */ /* 0x000fe20000011400 */
[----:B--2---:R-:W-:Y:S01]  /*22640*/  VIADD R3, R3, 0xffffffff ;  /* 0xffffffff03037836 */ /* 0x004fe20000000000 */
[----:B------:R-:W-:Y:S06]  /*22650*/  BRA.DIV UR4, `(.L_x_6214) ;  /* 0x0000004204107947 */ /* 0x000fec000b800000 */
[----:B------:R-:W-:-:S13]  /*22660*/  ELECT P6, URZ, PT ;  /* 0x00000000003f782f */ /* 0x000fda00038c0000 */
.L_x_6331:
        /* <DEDUP_REMOVED lines=25> */
.L_x_6216:
[----:B------:R-:W2:Y:S01]  /*22800*/  LDL R6, [R1+0x4] ;  /* 0x0000040001067983 */ /* 0x000ea20000100800 */
        /* <DEDUP_REMOVED lines=8> */
.L_x_6332:
        /* <DEDUP_REMOVED lines=11> */
.L_x_6218:
[----:B------:R-:W2:Y:S01]  /*22940*/  LDL R11, [R1+0x4] ;  /* 0x00000400010b7983 */ /* 0x000ea20000100800 */
        /* <DEDUP_REMOVED lines=27> */
.L_x_6215:
[----:B------:R-:W2:Y:S01]  /*22b00*/  LDL.LU R11, [R1+0x34] ;  /* 0x00003400010b7983 */ /* 0x000ea20000300800 */
[----:B------:R-:W-:Y:S01]  /*22b10*/  MOV R7, 0x400 ;  /* 0x0000040000077802 */ /* 0x000fe20000000f00 */
[----:B------:R-:W-:Y:S05]  /*22b20*/  WARPSYNC.ALL ;  /* 0x0000000000007948 */ /* 0x000fea0003800000 */
[----:B------:R-:W0:Y:S01]  /*22b30*/  S2R R10, SR_CgaCtaId ;  /* 0x00000000000a7919 */ /* 0x000e220000008800 */
[----:B------:R-:W-:-:S13]  /*22b40*/  ELECT P0, URZ, PT ;  /* 0x00000000003f782f */ /* 0x000fda0003800000 */
[C---:B------:R-:W-:Y:S01]  /*22b50*/  @P0 R2UR UR13, R2.reuse ;  /* 0x00000000020d02ca */ /* 0x040fe200000e0000 */
[----:B------:R-:W-:Y:S01]  /*22b60*/  UIADD3 UR4, UP0, UR38, 0x270, URZ ;  /* 0x0000027026047890 */ /* 0x000fe2000ff1e03f */
[----:B------:R-:W-:Y:S01]  /*22b70*/  @P0 R2UR UR21, R2 ;  /* 0x00000000021502ca */ /* 0x000fe200000e0000 */
[----:B------:R-:W-:Y:S01]  /*22b80*/  UMOV UR6, 0x0 ;  /* 0x0000000000067882 */ /* 0x000fe20000000000 */
[C---:B------:R-:W-:Y:S01]  /*22b90*/  @P0 R2UR UR12, R18.reuse ;  /* 0x00000000120c02ca */ /* 0x040fe200000e0000 */
[----:B------:R-:W-:Y:S01]  /*22ba0*/  UIADD3.X UR5, URZ, UR39, URZ, UP0, !UPT ;  /* 0x000000273f057290 */ /* 0x000fe200087fe43f */
[C---:B------:R-:W-:Y:S01]  /*22bb0*/  @P0 R2UR UR11, R17.reuse ;  /* 0x00000000110b02ca */ /* 0x040fe200000e0000 */
[----:B------:R-:W-:Y:S01]  /*22bc0*/  UMOV UR7, 0x12f00000 ;  /* 0x12f0000000077882 */ /* 0x000fe20000000000 */
[----:B------:R-:W-:Y:S01]  /*22bd0*/  @P0 R2UR UR20, R18 ;  /* 0x00000000121402ca */ /* 0x000fe200000e0000 */
[----:B------:R-:W-:Y:S01]  /*22be0*/  UMOV UR10, URZ ;  /* 0x0000003f000a7c82 */ /* 0x000fe20008000000 */
[----:B------:R-:W-:Y:S01]  /*22bf0*/  @P0 R2UR UR19, R17 ;  /* 0x00000000111302ca */ /* 0x000fe200000e0000 */
        /* <DEDUP_REMOVED lines=23> */
.L_x_6333:
[----:B------:R-:W-:Y:S05]  /*22d70*/  BSYNC B0 ;  /* 0x0000000000007941 */ /* 0x000fea0003800000 */
.L_x_6219:
        /* <DEDUP_REMOVED lines=14> */
[----:B------:R-:W2:Y:S04]  /*22e60*/  LDL R7, [R1+0x4] ;  /* 0x0000040001077983 */ /* 0x000ea80000100800 */
        /* <DEDUP_REMOVED lines=31> */
.L_x_6227:
[----:B0-----:R-:W0:Y:S01]  /*23060*/  S2R R9, SR_CgaCtaId ;  /* 0x0000000000097919 */ /* 0x001e220000008800 */
[----:B------:R-:W-:-:S04]  /*23070*/  MOV R8, 0x400 ;  /* 0x0000040000087802 */ /* 0x000fc80000000f00 */
[----:B0-----:R-:W-:Y:S02]  /*23080*/  LEA R8, R9, R8, 0x18 ;  /* 0x0000000809087211 */ /* 0x001fe400078ec0ff */
[----:B------:R-:W-:-:S03]  /*23090*/  SHF.L.U32 R9, R14, 0x1f, RZ ;  /* 0x0000001f0e097819 */ /* 0x000fc600000006ff */
[----:B------:R-:W-:-:S04]  /*230a0*/  IMAD R8, R7, 0x8, R8 ;  /* 0x0000000807087824 */ /* 0x000fc800078e0208 */
[----:B------:R-:W0:Y:S02]  /*230b0*/  SYNCS.PHASECHK.TRANS64.TRYWAIT P0, [R8+URZ+0x34840], R9 ;  /* 0x03484009080075a7 */ /* 0x000e24000800017f */
[----:B0-----:R-:W-:Y:S05]  /*230c0*/  @!P0 BRA `(.L_x_6228) ;  /* 0x0000003400c88947 */ /* 0x001fea0003800000 */
.L_x_6334:
        /* <DEDUP_REMOVED lines=11> */
.L_x_6229:
[----:B------:R-:W2:Y:S04]  /*23180*/  LDL R17, [R1+0x8] ;  /* 0x0000080001117983 */ /* 0x000ea80000100800 */
[----:B0-----:R-:W3:Y:S01]  /*23190*/  LDL.LU R9, [R1+0xc] ;  /* 0x00000c0001097983 */ /* 0x001ee20000300800 */
[----:B------:R-:W-:-:S03]  /*231a0*/  MOV R11, 0x400 ;  /* 0x00000400000b7802 */ /* 0x000fc60000000f00 */
[----:B------:R-:W4:Y:S01]  /*231b0*/  LDL R10, [R1+0x4] ;  /* 0x00000400010a7983 */ /* 0x000f220000100800 */
        /* <DEDUP_REMOVED lines=15> */
[----:B------:R-:W-:-:S04]  /*232b0*/  UMOV UR16, 0x40 ;  /* 0x0000004000107882 */ /* 0x000fc80000000000 */
[----:B------:R-:W-:Y:S01]  /*232c0*/  UMOV UR8, UR14 ;  /* 0x0000000e00087c82 */ /* 0x000fe20008000000 */
        /* <DEDUP_REMOVED lines=9> */
[----:B------:R-:W1:Y:S02]  /*23360*/  SYNCS.PHASECHK.TRANS64.TRYWAIT P0, [R8+URZ+0x34860], R9 ;  /* 0x03486009080075a7 */ /* 0x000e64000800017f */
[----:B01----:R-:W-:Y:S05]  /*23370*/  @!P0 BRA `(.L_x_6230) ;  /* 0x0000003400308947 */ /* 0x003fea0003800000 */
.L_x_6335:
        /* <DEDUP_REMOVED lines=10> */
.L_x_6231:
[----:B------:R-:W2:Y:S02]  /*23420*/  LDL R9, [R1] ;  /* 0x0000000001097983 */ /* 0x000ea40000100800 */
[----:B--2---:R-:W-:-:S13]  /*23430*/  LOP3.LUT P0, RZ, R9, 0x40, RZ, 0xc0, !PT ;  /* 0x0000004009ff7812 */ /* 0x004fda000780c0ff */
[----:B------:R-:W-:Y:S05]  /*23440*/  @P0 BRA `(.L_x_6232) ;  /* 0x0000000000040947 */ /* 0x000fea0003800000 */
[----:B------:R-:W-:Y:S01]  /*23450*/  BPT.TRAP 0x1 ;  /* 0x000000040000795c */ /* 0x000fe20000300000 */
.L_x_6232:
[----:B------:R-:W2:Y:S01]  /*23460*/  LDL.LU R17, [R1+0x10] ;  /* 0x0000100001117983 */ /* 0x000ea20000300800 */
[----:B------:R-:W-:-:S03]  /*23470*/  MOV R11, 0x400 ;  /* 0x00000400000b7802 */ /* 0x000fc60000000f00 */
[----:B------:R-:W3:Y:S04]  /*23480*/  LDL.LU R9, [R1+0x4] ;  /* 0x0000040001097983 */ /* 0x000ee80000300800 */
        /* <DEDUP_REMOVED lines=21> */
[----:B------:R-:W-:-:S07]  /*235e0*/  UIADD3 UR14, UR14, 0x5c00, URZ ;  /* 0x00005c000e0e7890 */ /* 0x000fce000fffe03f */
[----:B------:R1:W-:Y:S02]  /*235f0*/  UTMALDG.4D [UR8], [UR4], desc[UR6] ;  /* 0x00000608040075b4 */ /* 0x0003e40008019000 */
[----:B-1----:R-:W-:Y:S01]  /*23600*/  UMOV UR8, UR14 ;  /* 0x0000000e00087c82 */ /* 0x002fe20008000000 */
[----:B------:R-:W-:Y:S02]  /*23610*/  UMOV UR10, UR15 ;  /* 0x0000000f000a7c82 */ /* 0x000fe40008000000 */
[----:B------:R0:W-:Y:S02]  /*23620*/  UTMALDG.4D [UR8], [UR4], desc[UR6] ;  /* 0x00000608040075b4 */ /* 0x0001e40008019000 */
[----:B0-----:R-:W-:Y:S01]  /*23630*/  NOP ;  /* 0x0000000000007918 */ /* 0x001fe20000000000 */
.L_x_6226:
[----:B------:R-:W-:Y:S05]  /*23640*/  BSYNC B2 ;  /* 0x0000000000027941 */ /* 0x000fea0003800000 */
.L_x_6225:
[----:B------:R-:W2:Y:S04]  /*23650*/  LDL.LU R2, [R1+0x28] ;  /* 0x0000280001027983 */ /* 0x000ea80000300800 */
[----:B------:R0:W-:Y:S04]  /*23660*/  STL [R1+0x4], R7 ;  /* 0x0000040701007387 */ /* 0x0001e80000100800 */
[----:B------:R0:W-:Y:S02]  /*23670*/  STL [R1+0xc], R14 ;  /* 0x00000c0e01007387 */ /* 0x0001e40000100800 */
[----:B0-2---:R-:W-:-:S07]  /*23680*/  VIADD R6, R2, 0xfffffffd ;  /* 0xfffffffd02067836 */ /* 0x005fce0000000000 */
.L_x_6224:
[----:B------:R-:W-:Y:S05]  /*23690*/  BSYNC B1 ;  /* 0x0000000000017941 */ /* 0x000fea0003800000 */
.L_x_6223:
[----:B------:R-:W-:-:S05]  /*236a0*/  IMAD.MOV R2, RZ, RZ, -R13 ;  /* 0x000000ffff027224 */ /* 0x000fca00078e0a0d */
[----:B------:R-:W-:-:S13]  /*236b0*/  ISETP.NE.AND P0, PT, R3, R2, PT ;  /* 0x000000020300720c */ /* 0x000fda0003f05270 */
[----:B------:R-:W-:Y:S05]  /*236c0*/  @!P0 BRA `(.L_x_6222) ;  /* 0x0000001000048947 */ /* 0x000fea0003800000 */
[----:B------:R-:W-:-:S07]  /*236d0*/  IMAD.MOV.U32 R10, RZ, RZ, R5 ;  /* 0x000000ffff0a7224 */ /* 0x000fce00078e0005 */
.L_x_6249:
[----:B------:R-:W2:Y:S04]  /*236e0*/  LDL R3, [R1+0x4] ;  /* 0x0000040001037983 */ /* 0x000ea80000100800 */
        /* <DEDUP_REMOVED lines=32> */
.L_x_6235:
[----:B------:R-:W1:Y:S01]  /*238f0*/  S2R R3, SR_CgaCtaId ;  /* 0x0000000000037919 */ /* 0x000e620000008800 */
[----:B------:R-:W-:-:S04]  /*23900*/  MOV R2, 0x400 ;  /* 0x0000040000027802 */ /* 0x000fc80000000f00 */
[----:B-1----:R-:W-:Y:S02]  /*23910*/  LEA R2, R3, R2, 0x18 ;  /* 0x0000000203027211 */ /* 0x002fe400078ec0ff */
[----:B------:R-:W-:-:S03]  /*23920*/  SHF.L.U32 R3, R8, 0x1f, RZ ;  /* 0x0000001f08037819 */ /* 0x000fc600000006ff */
[----:B------:R-:W-:-:S04]  /*23930*/  IMAD R2, R7, 0x8, R2 ;  /* 0x0000000807027824 */ /* 0x000fc800078e0202 */
[----:B------:R-:W1:Y:S02]  /*23940*/  SYNCS.PHASECHK.TRANS64.TRYWAIT P0, [R2+URZ+0x34840], R3 ;  /* 0x03484003020075a7 */ /* 0x000e64000800017f */
[----:B-1----:R-:W-:Y:S05]  /*23950*/  @!P0 BRA `(.L_x_6236) ;  /* 0x0000002c00cc8947 */ /* 0x002fea0003800000 */
.L_x_6336:
        /* <DEDUP_REMOVED lines=11> */
.L_x_6237:
[----:B------:R-:W2:Y:S04]  /*23a10*/  LDL R15, [R1+0x8] ;  /* 0x00000800010f7983 */ /* 0x000ea80000100800 */
[----:B-1----:R-:W3:Y:S01]  /*23a20*/  LDL.LU R3, [R1+0xc] ;  /* 0x00000c0001037983 */ /* 0x002ee20000300800 */
        /* <DEDUP_REMOVED lines=30> */
.L_x_6337:
        /* <DEDUP_REMOVED lines=10> */
.L_x_6239:
[----:B------:R-:W2:Y:S02]  /*23cb0*/  LDL R3, [R1] ;  /* 0x0000000001037983 */ /* 0x000ea40000100800 */
[----:B--2---:R-:W-:-:S13]  /*23cc0*/  LOP3.LUT P0, RZ, R3, 0x40, RZ, 0xc0, !PT ;  /* 0x0000004003ff7812 */ /* 0x004fda000780c0ff */
[----:B------:R-:W-:Y:S05]  /*23cd0*/  @P0 BRA `(.L_x_6240) ;  /* 0x0000000000040947 */ /* 0x000fea0003800000 */
[----:B------:R-:W-:Y:S01]  /*23ce0*/  BPT.TRAP 0x1 ;  /* 0x000000040000795c */ /* 0x000fe20000300000 */
.L_x_6240:
        /* <DEDUP_REMOVED lines=30> */
.L_x_6234:
[----:B------:R-:W-:Y:S05]  /*23ed0*/  BSYNC B1 ;  /* 0x0000000000017941 */ /* 0x000fea0003800000 */
.L_x_6233:
[----:B------:R-:W-:Y:S01]  /*23ee0*/  VIADD R3, R7, 0x1 ;  /* 0x0000000107037836 */ /* 0x000fe20000000000 */
[----:B------:R-:W-:Y:S04]  /*23ef0*/  BSSY B1, `(.L_x_6241) ;  /* 0x000007b000017945 */ /* 0x000fe80003800000 */
[----:B------:R-:W-:-:S04]  /*23f00*/  ISETP.NE.AND P0, PT, R3, 0x2, PT ;  /* 0x000000020300780c */ /* 0x000fc80003f05270 */
[----:B------:R-:W-:Y:S02]  /*23f10*/  SEL R2, RZ, 0x1, P0 ;  /* 0x00000001ff027807 */ /* 0x000fe40000000000 */
[----:B------:R-:W-:Y:S02]  /*23f20*/  SEL R14, R3, RZ, P0 ;  /* 0x000000ff030e7207 */ /* 0x000fe40000000000 */
[----:B------:R-:W-:-:S05]  /*23f30*/  LOP3.LUT R13, R8, R2, RZ, 0x3c, !PT ;  /* 0x00000002080d7212 */ /* 0x000fca00078e3cff */
[----:B------:R0:W-:Y:S04]  /*23f40*/  STL [R1+0xc], R13 ;  /* 0x00000c0d01007387 */ /* 0x0001e80000100800 */
[----:B------:R0:W-:Y:S01]  /*23f50*/  STL [R1+0x4], R14 ;  /* 0x0000040e01007387 */ /* 0x0001e20000100800 */
        /* <DEDUP_REMOVED lines=24> */
.L_x_6243:
[----:B------:R-:W2:Y:S01]  /*240e0*/  S2R R3, SR_CgaCtaId ;  /* 0x0000000000037919 */ /* 0x000ea20000008800 */
[----:B------:R-:W-:-:S04]  /*240f0*/  MOV R2, 0x400 ;  /* 0x0000040000027802 */ /* 0x000fc80000000f00 */
[----:B--2---:R-:W-:Y:S02]  /*24100*/  LEA R2, R3, R2, 0x18 ;  /* 0x0000000203027211 */ /* 0x004fe400078ec0ff */
[----:B------:R-:W-:-:S03]  /*24110*/  SHF.L.U32 R3, R13, 0x1f, RZ ;  /* 0x0000001f0d037819 */ /* 0x000fc600000006ff */
[----:B------:R-:W-:-:S04]  /*24120*/  IMAD R2, R14, 0x8, R2 ;  /* 0x000000080e027824 */ /* 0x000fc800078e0202 */
[----:B------:R-:W2:Y:S02]  /*24130*/  SYNCS.PHASECHK.TRANS64.TRYWAIT P0, [R2+URZ+0x34840], R3 ;  /* 0x03484003020075a7 */ /* 0x000ea4000800017f */
[----:B--2---:R-:W-:Y:S05]  /*24140*/  @!P0 BRA `(.L_x_6244) ;  /* 0x0000002400f88947 */ /* 0x004fea0003800000 */
.L_x_6338:
        /* <DEDUP_REMOVED lines=11> */
.L_x_6245:
[----:B0-----:R-:W3:Y:S04]  /*24200*/  LDL R14, [R1+0x4] ;  /* 0x00000400010e7983 */ /* 0x001ee80000100800 */
        /* <DEDUP_REMOVED lines=12> */
[----:B------:R-:W-:-:S04]  /*242d0*/  SHF.L.U32 R8, R8, 0x1f, RZ ;  /* 0x0000001f08087819 */ /* 0x000fc800000006ff */
        /* <DEDUP_REMOVED lines=9> */
[----:B------:R-:W-:-:S03]  /*24370*/  UIADD3 UR15, UR8, 0x23c00, URZ ;  /* 0x00023c00080f7890 */ /* 0x000fc6000fffe03f */
[----:B------:R-:W-:-:S04]  /*24380*/  UMOV UR8, UR14 ;  /* 0x0000000e00087c82 */ /* 0x000fc80008000000 */
[----:B------:R0:W-:Y:S02]  /*24390*/  UTMALDG.4D [UR8], [UR4], desc[UR6] ;  /* 0x00000608040075b4 */ /* 0x0001e40008019000 */
[----:B0-----:R-:W-:Y:S01]  /*243a0*/  UMOV UR8, UR15 ;  /* 0x0000000f00087c82 */ /* 0x001fe20008000000 */
[----:B------:R-:W-:Y:S02]  /*243b0*/  UMOV UR10, UR16 ;  /* 0x00000010000a7c82 */ /* 0x000fe40008000000 */
[----:B------:R0:W-:Y:S01]  /*243c0*/  UTMALDG.4D [UR8], [UR4], desc[UR6] ;  /* 0x00000608040075b4 */ /* 0x0001e20008019000 */
[----:B------:R-:W1:Y:S02]  /*243d0*/  SYNCS.PHASECHK.TRANS64.TRYWAIT P0, [R2+URZ+0x34860], R8 ;  /* 0x03486008020075a7 */ /* 0x000e64000800017f */
[----:B01----:R-:W-:Y:S05]  /*243e0*/  @!P0 BRA `(.L_x_6246) ;  /* 0x0000002400648947 */ /* 0x003fea0003800000 */
.L_x_6339:
        /* <DEDUP_REMOVED lines=10> */
.L_x_6247:
[----:B------:R-:W2:Y:S02]  /*24490*/  LDL R3, [R1] ;  /* 0x0000000001037983 */ /* 0x000ea40000100800 */
[----:B--2---:R-:W-:-:S13]  /*244a0*/  LOP3.LUT P0, RZ, R3, 0x40, RZ, 0xc0, !PT ;  /* 0x0000004003ff7812 */ /* 0x004fda000780c0ff */
[----:B------:R-:W-:Y:S05]  /*244b0*/  @P0 BRA `(.L_x_6248) ;  /* 0x0000000000040947 */ /* 0x000fea0003800000 */
[----:B------:R-:W-:Y:S01]  /*244c0*/  BPT.TRAP 0x1 ;  /* 0x000000040000795c */ /* 0x000fe20000300000 */
.L_x_6248:
        /* <DEDUP_REMOVED lines=29> */
.L_x_6242:
[----:B------:R-:W-:Y:S05]  /*246a0*/  BSYNC B1 ;  /* 0x0000000000017941 */ /* 0x000fea0003800000 */
.L_x_6241:
[C---:B------:R-:W-:Y:S01]  /*246b0*/  ISETP.GT.AND P0, PT, R6.reuse, 0x1, PT ;  /* 0x000000010600780c */ /* 0x040fe20003f04270 */
[----:B------:R-:W-:-:S12]  /*246c0*/  VIADD R6, R6, 0xfffffffe ;  /* 0xfffffffe06067836 */ /* 0x000fd80000000000 */
[----:B------:R-:W-:Y:S05]  /*246d0*/  @P0 BRA `(.L_x_6249) ;  /* 0xfffffff000000947 */ /* 0x000fea000383ffff */
.L_x_6222:
[----:B------:R-:W-:Y:S05]  /*246e0*/  BSYNC B0 ;  /* 0x0000000000007941 */ /* 0x000fea0003800000 */
.L_x_6221:
        /* <DEDUP_REMOVED lines=18> */
.L_x_6251:
[----:B------:R-:W-:Y:S05]  /*24810*/  BSYNC B0 ;  /* 0x0000000000007941 */ /* 0x000fea0003800000 */
.L_x_6250:
[----:B------:R-:W-:Y:S04]  /*24820*/  BSSY B0, `(.L_x_6252) ;  /* 0x0000035000007945 */ /* 0x000fe80003800000 */
[----:B------:R-:W-:Y:S05]  /*24830*/  @!P6 BRA `(.L_x_6253) ;  /* 0x0000000000cce947 */ /* 0x000fea0003800000 */
[----:B------:R-:W2:Y:S01]  /*24840*/  LDL R2, [R1+0x4] ;  /* 0x0000040001027983 */ /* 0x000ea20000100800 */
        /* <DEDUP_REMOVED lines=8> */
.L_x_6340:
        /* <DEDUP_REMOVED lines=10> */
.L_x_6255:
[----:B------:R-:W2:Y:S02]  /*24970*/  LDL R0, [R1] ;  /* 0x0000000001007983 */ /* 0x000ea40000100800 */
[----:B--2---:R-:W-:-:S13]  /*24980*/  LOP3.LUT P0, RZ, R0, 0x40, RZ, 0xc0, !PT ;  /* 0x0000004000ff7812 */ /* 0x004fda000780c0ff */
[----:B------:R-:W-:Y:S05]  /*24990*/  @P0 BRA `(.L_x_6256) ;  /* 0x0000000000040947 */ /* 0x000fea0003800000 */
[----:B------:R-:W-:Y:S01]  /*249a0*/  BPT.TRAP 0x1 ;  /* 0x000000040000795c */ /* 0x000fe20000300000 */
.L_x_6256:
[----:B------:R-:W2:Y:S01]  /*249b0*/  LDL R0, [R1+0x4] ;  /* 0x0000040001007983 */ /* 0x000ea20000100800 */
        /* <DEDUP_REMOVED lines=27> */
.L_x_6253:
[----:B------:R-:W-:Y:S05]  /*24b70*/  BSYNC B0 ;  /* 0x0000000000007941 */ /* 0x000fea0003800000 */
.L_x_6252:
[----:B------:R-:W2:Y:S04]  /*24b80*/  LDL.LU R0, [R1+0x4] ;  /* 0x0000040001007983 */ /* 0x000ea80000300800 */
[----:B------:R-:W3:Y:S01]  /*24b90*/  LDL.LU R3, [R1+0xc] ;  /* 0x00000c0001037983 */ /* 0x000ee20000300800 */
[----:B--2---:R-:W-:-:S05]  /*24ba0*/  VIADD R0, R0, 0x1 ;  /* 0x0000000100007836 */ /* 0x004fca0000000000 */
[----:B------:R-:W-:-:S04]  /*24bb0*/  ISETP.NE.AND P0, PT, R0, 0x2, PT ;  /* 0x000000020000780c */ /* 0x000fc80003f05270 */
[----:B------:R-:W-:Y:S02]  /*24bc0*/  SEL R2, RZ, 0x1, P0 ;  /* 0x00000001ff027807 */ /* 0x000fe40000000000 */
[----:B------:R-:W-:Y:S02]  /*24bd0*/  SEL R0, R0, RZ, P0 ;  /* 0x000000ff00007207 */ /* 0x000fe40000000000 */
[----:B---3--:R-:W-:-:S05]  /*24be0*/  LOP3.LUT R3, R3, R2, RZ, 0x3c, !PT ;  /* 0x0000000203037212 */ /* 0x008fca00078e3cff */
[----:B------:R1:W-:Y:S04]  /*24bf0*/  STL [R1+0xc], R3 ;  /* 0x00000c0301007387 */ /* 0x0003e80000100800 */
[----:B------:R1:W-:Y:S02]  /*24c00*/  STL [R1+0x4], R0 ;  /* 0x0000040001007387 */ /* 0x0003e40000100800 */
.L_x_6207:
[----:B------:R-:W-:Y:S05]  /*24c10*/  BSYNC B6 ;  /* 0x0000000000067941 */ /* 0x000fea0003800000 */
.L_x_6205:
[----:B------:R-:W-:-:S03]  /*24c20*/  UMOV UR4, 0xffffffff ;  /* 0xffffffff00047882 */ /* 0x000fc60000000000 */
[----:B------:R-:W-:Y:S05]  /*24c30*/  BRA.DIV UR4, `(.L_x_6257) ;  /* 0x0000001e04787947 */ /* 0x000fea000b800000 */
[----:B------:R2:W3:Y:S04]  /*24c40*/  SHFL.IDX PT, R4, R16, RZ, 0x1f ;  /* 0x00001fff10047589 */ /* 0x0004e800000e0000 */
[----:B------:R2:W4:Y:S02]  /*24c50*/  SHFL.IDX PT, R5, R16, 0x1, 0x1f ;  /* 0x00201f0010057f89 */ /* 0x00052400000e0000 */
.L_x_6344:
        /* <DEDUP_REMOVED lines=14> */
.L_x_6259:
[----:B------:R-:W-:Y:S05]  /*24d40*/  BSYNC B0 ;  /* 0x0000000000007941 */ /* 0x000fea0003800000 */
.L_x_6258:
        /* <DEDUP_REMOVED lines=23> */
.L_x_6352:
[----:B------:R-:W-:Y:S02]  /*24ec0*/  ULDC UR4, c[0x0][0xc10] ;  /* 0x0003040000047ab9 */ /* 0x000fe40000000800 */
[----:B--2---:R-:W-:-:S04]  /*24ed0*/  IMAD.U32 R16, RZ, RZ, UR4 ;  /* 0x00000004ff107e24 */ /* 0x004fc8000f8e00ff */
[----:B-1----:R-:W-:-:S04]  /*24ee0*/  IMAD R14, R14, R16, RZ ;  /* 0x000000100e0e7224 */ /* 0x002fc800078e02ff */
[----:B----4-:R-:W-:-:S05]  /*24ef0*/  IMAD.IADD R5, R5, 0x1, R14 ;  /* 0x0000000105057824 */ /* 0x010fca00078e020e */
[----:B---3--:R-:W-:-:S13]  /*24f00*/  ISETP.GT.AND P0, PT, R5, R4, PT ;  /* 0x000000040500720c */ /* 0x008fda0003f04270 */
[----:B------:R-:W-:Y:S05]  /*24f10*/  @P0 BRA `(.L_x_6261) ;  /* 0x0000000000b80947 */ /* 0x000fea0003800000 */
[----:B------:R-:W1:Y:S02]  /*24f20*/  LDC R0, c[0x0][0xc14] ;  /* 0x00030500ff007b82 */ /* 0x000e640000000800 */
.L_x_6266:
        /* <DEDUP_REMOVED lines=15> */
.L_x_6264:
[----:B------:R-:W-:Y:S05]  /*25020*/  BSYNC B0 ;  /* 0x0000000000007941 */ /* 0x000fea0003800000 */
.L_x_6263:
        /* <DEDUP_REMOVED lines=23> */
.L_x_6360:
[----:B------:R-:W-:Y:S02]  /*251a0*/  ULDC UR4, c[0x0][0xc10] ;  /* 0x0003040000047ab9 */ /* 0x000fe40000000800 */
[----:B------:R-:W-:-:S04]  /*251b0*/  IMAD.U32 R16, RZ, RZ, UR4 ;  /* 0x00000004ff107e24 */ /* 0x000fc8000f8e00ff */
[----:B-1----:R-:W-:-:S04]  /*251c0*/  IMAD R14, R14, R16, RZ ;  /* 0x000000100e0e7224 */ /* 0x002fc800078e02ff */
[----:B------:R-:W-:-:S05]  /*251d0*/  IMAD.IADD R5, R14, 0x1, R5 ;  /* 0x000000010e057824 */ /* 0x000fca00078e0205 */
[----:B------:R-:W-:-:S13]  /*251e0*/  ISETP.GT.AND P0, PT, R5, R4, PT ;  /* 0x000000040500720c */ /* 0x000fda0003f04270 */
[----:B------:R-:W-:Y:S05]  /*251f0*/  @!P0 BRA `(.L_x_6266) ;  /* 0xfffffffc004c8947 */ /* 0x000fea000383ffff */
.L_x_6261:
        /* <DEDUP_REMOVED lines=8> */
.L_x_6364:
[----:B------:R-:W-:Y:S01]  /*25280*/  ISETP.NE.AND P0, PT, R6, RZ, PT ;  /* 0x000000ff0600720c */ /* 0x000fe20003f05270 */
[----:B------:R-:W-:-:S12]  /*25290*/  IMAD.MOV.U32 R14, RZ, RZ, RZ ;  /* 0x000000ffff0e7224 */ /* 0x000fd800078e00ff */
[----:B------:R-:W-:Y:S05]  /*252a0*/  @!P0 BRA `(.L_x_6268) ;  /* 0x0000000000108947 */ /* 0x000fea0003800000 */
[----:B------:R-:W-:Y:S01]  /*252b0*/  UMOV UR4, 0xffffffff ;  /* 0xffffffff00047882 */ /* 0x000fe20000000000 */
[----:B------:R-:W-:Y:S02]  /*252c0*/  VIADD R12, R5, 0xffffffff ;  /* 0xffffffff050c7836 */ /* 0x000fe40000000000 */
[----:B------:R-:W-:Y:S05]  /*252d0*/  BRA.DIV UR4, `(.L_x_6269) ;  /* 0x0000002204047947 */ /* 0x000fea000b800000 */
[----:B------:R3:W4:Y:S02]  /*252e0*/  SHFL.IDX PT, R14, R2, R12, 0x1f ;  /* 0x00001f0c020e7589 */ /* 0x00072400000e0000 */
.L_x_6268:
[----:B--2---:R-:W-:Y:S01]  /*252f0*/  IABS R6, R17 ;  /* 0x0000001100067213 */ /* 0x004fe20000000000 */
[----:B----4-:R-:W-:Y:S02]  /*25300*/  IMAD R16, R14, R16, R7 ;  /* 0x000000100e107224 */ /* 0x010fe400078e0207 */
[----:B0--3--:R-:W-:Y:S01]  /*25310*/  IMAD.MOV.U32 R2, RZ, RZ, RZ ;  /* 0x000000ffff027224 */ /* 0x009fe200078e00ff */
[----:B------:R-:W0:Y:S01]  /*25320*/  I2F.RP R7, R6 ;  /* 0x0000000600077306 */ /* 0x000e220000209400 */
[----:B------:R-:W-:-:S07]  /*25330*/  IMAD.IADD R19, R5, 0x1, R19 ;  /* 0x0000000105137824 */ /* 0x000fce00078e0213 */
        /* <DEDUP_REMOVED lines=26> */
.L_x_6262:
[----:B------:R-:W-:Y:S01]  /*254e0*/  UMOV UR4, URZ ;  /* 0x0000003f00047c82 */ /* 0x000fe20008000000 */
[----:B------:R-:W-:Y:S01]  /*254f0*/  UMOV UR5, URZ ;  /* 0x0000003f00057c82 */ /* 0x000fe20008000000 */
[----:B------:R-:W-:Y:S01]  /*25500*/  ULDC UR6, c[0x0][0xc14] ;  /* 0x0003050000067ab9 */ /* 0x000fe20000000800 */
[----:B------:R-:W-:Y:S02]  /*25510*/  IMAD.MOV.U32 R16, RZ, RZ, R4 ;  /* 0x000000ffff107224 */ /* 0x000fe400078e0004 */
[----:B------:R-:W-:Y:S02]  /*25520*/  IMAD.U32 R17, RZ, RZ, UR4 ;  /* 0x00000004ff117e24 */ /* 0x000fe4000f8e00ff */
[----:B------:R-:W-:Y:S02]  /*25530*/  IMAD.U32 R18, RZ, RZ, UR5 ;  /* 0x00000005ff127e24 */ /* 0x000fe4000f8e00ff */
[----:B------:R-:W-:-:S07]  /*25540*/  IMAD.U32 R19, RZ, RZ, UR6 ;  /* 0x00000006ff137e24 */ /* 0x000fce000f8e00ff */
.L_x_6270:
        /* <DEDUP_REMOVED lines=12> */
.L_x_6184:
        /* <DEDUP_REMOVED lines=12> */
.L_x_6367:
[----:B------:R-:W-:Y:S05]  /*256d0*/  BSYNC B0 ;  /* 0x0000000000007941 */ /* 0x000fea0003800000 */
.L_x_6272:
[----:B------:R-:W-:-:S03]  /*256e0*/  UMOV UR4, 0xffffffff ;  /* 0xffffffff00047882 */ /* 0x000fc60000000000 */
[----:B------:R-:W-:Y:S05]  /*256f0*/  BRA.DIV UR4, `(.L_x_6274) ;  /* 0x0000001e04347947 */ /* 0x000fea000b800000 */
[----:B------:R-:W1:Y:S02]  /*25700*/  S2R R2, SR_TID.X ;  /* 0x0000000000027919 */ /* 0x000e640000002100 */
[----:B-1----:R-:W-:-:S04]  /*25710*/  SHF.R.U32.HI R2, RZ, 0x5, R2 ;  /* 0x00000005ff027819 */ /* 0x002fc80000011602 */
[----:B------:R-:W-:-:S05]  /*25720*/  LOP3.LUT R2, R2, 0x3, RZ, 0xc0, !PT ;  /* 0x0000000302027812 */ /* 0x000fca00078ec0ff */
[----:B------:R1:W2:Y:S02]  /*25730*/  SHFL.IDX PT, R14, R2, RZ, 0x1f ;  /* 0x00001fff020e7589 */ /* 0x0002a400000e0000 */
.L_x_6370:
[----:B--2---:R-:W-:-:S13]  /*25740*/  ISETP.NE.AND P0, PT, R14, RZ, PT ;  /* 0x000000ff0e00720c */ /* 0x004fda0003f05270 */
[----:B------:R-:W-:Y:S05]  /*25750*/  @P0 BRA `(.L_x_5958) ;  /* 0x0000000000940947 */ /* 0x000fea0003800000 */
[----:B------:R-:W-:-:S03]  /*25760*/  UMOV UR4, 0xffffffff ;  /* 0xffffffff00047882 */ /* 0x000fc60000000000 */
[----:B------:R-:W-:Y:S05]  /*25770*/  BRA.DIV UR4, `(.L_x_6275) ;  /* 0x0000001e04487947 */ /* 0x000fea000b800000 */
[----:B------:R-:W-:-:S13]  /*25780*/  ELECT P6, URZ, PT ;  /* 0x00000000003f782f */ /* 0x000fda00038c0000 */
.L_x_6373:
[----:B------:R-:W-:Y:S05]  /*25790*/  @!P6 BRA `(.L_x_5958) ;  /* 0x000000000084e947 */ /* 0x000fea0003800000 */
[----:B------:R-:W-:-:S06]  /*257a0*/  ULOP3.LUT UR4, UR60, 0x2, URZ, 0xfc, !UPT ;  /* 0x000000023c047892 */ /* 0x000fcc000f8efc3f */
[----:B-1----:R-:W-:-:S05]  /*257b0*/  IMAD.U32 R2, RZ, RZ, UR4 ;  /* 0x00000004ff027e24 */ /* 0x002fca000f8e00ff */
[----:B------:R-:W-:-:S13]  /*257c0*/  ISETP.NE.AND P2, PT, R2, 0x3, PT ;  /* 0x000000030200780c */ /* 0x000fda0003f45270 */
[----:B------:R-:W-:Y:S05]  /*257d0*/  @!P2 BRA `(.L_x_6276) ;  /* 0x000000000004a947 */ /* 0x000fea0003800000 */
[----:B------:R-:W-:Y:S01]  /*257e0*/  BPT.TRAP 0x1 ;  /* 0x000000040000795c */ /* 0x000fe20000300000 */
.L_x_6276:
[----:B0-----:R-:W2:Y:S04]  /*257f0*/  LDL R3, [R1+0x4] ;  /* 0x0000040001037983 */ /* 0x001ea80000100800 */
        /* <DEDUP_REMOVED lines=13> */
.L_x_6374:
[----:B------:R-:W1:Y:S02]  /*258d0*/  SYNCS.PHASECHK.TRANS64.TRYWAIT P0, [R7+URZ], R2 ;  /* 0x00000002070075a7 */ /* 0x000e64000800017f */
[----:B-1----:R-:W-:Y:S05]  /*258e0*/  @!P0 BRA `(.L_x_6278) ;  /* 0x0000001c00208947 */ /* 0x002fea0003800000 */
.L_x_6375:
[----:B------:R-:W-:Y:S05]  /*258f0*/  @!P2 BRA `(.L_x_6279) ;  /* 0x000000000004a947 */ /* 0x000fea0003800000 */
[----:B------:R-:W-:Y:S01]  /*25900*/  BPT.TRAP 0x1 ;  /* 0x000000040000795c */ /* 0x000fe20000300000 */
.L_x_6279:
[----:B------:R-:W2:Y:S01]  /*25910*/  LDL.LU R4, [R1+0x4] ;  /* 0x0000040001047983 */ /* 0x000ea20000300800 */
[----:B------:R-:W-:-:S04]  /*25920*/  VIADD R0, R0, 0x34860 ;  /* 0x0003486000007836 */ /* 0x000fc80000000000 */
[----:B--2---:R-:W-:-:S04]  /*25930*/  IMAD R4, R4, 0x8, R0 ;  /* 0x0000000804047824 */ /* 0x004fc800078e0200 */
[----:B------:R-:W2:Y:S02]  /*25940*/  SYNCS.PHASECHK.TRANS64.TRYWAIT P0, [R4+URZ], R5 ;  /* 0x00000005040075a7 */ /* 0x000ea4000800017f */
[----:B--2---:R-:W-:Y:S05]  /*25950*/  @!P0 BRA `(.L_x_6280) ;  /* 0x0000001c00188947 */ /* 0x004fea0003800000 */
.L_x_6376:
[----:B------:R-:W-:-:S07]  /*25960*/  IMAD R3, R3, 0x8, R0 ;  /* 0x0000000803037824 */ /* 0x000fce00078e0200 */
.L_x_6281:
[----:B---3--:R3:W4:Y:S02]  /*25970*/  SYNCS.PHASECHK.TRANS64.TRYWAIT P0, [R3+URZ], R2 ;  /* 0x00000002030075a7 */ /* 0x008724000800017f */
[----:B----4-:R-:W-:Y:S05]  /*25980*/  @!P0 NANOSLEEP.SYNCS 0x989680 ;  /* 0x009896800000895d */ /* 0x010fea0003900000 */
[----:B------:R-:W4:Y:S02]  /*25990*/  @!P0 SYNCS.PHASECHK.TRANS64 P0, [R3+URZ], R2 ;  /* 0x00000002030085a7 */ /* 0x000f24000800007f */
[----:B----4-:R-:W-:Y:S05]  /*259a0*/  @!P0 BRA `(.L_x_6281) ;  /* 0xfffffffc00f08947 */ /* 0x010fea000383ffff */
.L_x_5958:
[----:B------:R-:W-:Y:S05]  /*259b0*/  BSYNC B7 ;  /* 0x0000000000077941 */ /* 0x000fea0003800000 */
.L_x_5955:
[----:B------:R-:W-:Y:S05]  /*259c0*/  EXIT ;  /* 0x000000000000794d */ /* 0x000fea0003800000 */
.L_x_5984:
[----:B0-----:R0:W1:Y:S02]  /*259d0*/  SYNCS.PHASECHK.TRANS64.TRYWAIT P6, [R3+URZ+0x34890], R0 ;  /* 0x03489000030075a7 */ /* 0x00106400080c017f */
[----:B-1----:R-:W-:Y:S05]  /*259e0*/  @!P6 NANOSLEEP.SYNCS 0x989680 ;  /* 0x009896800000e95d */ /* 0x002fea0003900000 */
[----:B------:R-:W1:Y:S02]  /*259f0*/  @!P6 SYNCS.PHASECHK.TRANS64 P6, [R3+URZ+0x34890], R0 ;  /* 0x034890000300e5a7 */ /* 0x000e6400080c007f */
[----:B-1----:R-:W-:Y:S05]  /*25a00*/  @!P6 BRA `(.L_x_5984) ;  /* 0xfffffffc00f0e947 */ /* 0x002fea000383ffff */
[----:B------:R-:W-:Y:S05]  /*25a10*/  BRA `(.L_x_6282) ;  /* 0xfffffde000c87947 */ /* 0x000fea000383ffff */
.L_x_6038:
[----:B0-----:R0:W1:Y:S02]  /*25a20*/  SYNCS.PHASECHK.TRANS64.TRYWAIT P4, [R3+URZ+0x34890], R0 ;  /* 0x03489000030075a7 */ /* 0x001064000808017f */
[----:B-1----:R-:W-:Y:S05]  /*25a30*/  @!P4 NANOSLEEP.SYNCS 0x989680 ;  /* 0x009896800000c95d */ /* 0x002fea0003900000 */
[----:B------:R-:W1:Y:S02]  /*25a40*/  @!P4 SYNCS.PHASECHK.TRANS64 P4, [R3+URZ+0x34890], R0 ;  /* 0x034890000300c5a7 */ /* 0x000e64000808007f */
[----:B-1----:R-:W-:Y:S05]  /*25a50*/  @!P4 BRA `(.L_x_6038) ;  /* 0xfffffffc00f0c947 */ /* 0x002fea000383ffff */
[----:B------:R-:W-:Y:S05]  /*25a60*/  BRA `(.L_x_6283) ;  /* 0xfffffe20003c7947 */ /* 0x000fea000383ffff */
.L_x_6063:
[----:B-1----:R1:W2:Y:S02]  /*25a70*/  SYNCS.PHASECHK.TRANS64.TRYWAIT P3, [R3+URZ+0x34890], R0 ;  /* 0x03489000030075a7 */ /* 0x0022a4000806017f */
[----:B--2---:R-:W-:Y:S05]  /*25a80*/  @!P3 NANOSLEEP.SYNCS 0x989680 ;  /* 0x009896800000b95d */ /* 0x004fea0003900000 */
[----:B------:R-:W2:Y:S02]  /*25a90*/  @!P3 SYNCS.PHASECHK.TRANS64 P3, [R3+URZ+0x34890], R0 ;  /* 0x034890000300b5a7 */ /* 0x000ea4000806007f */
[----:B--2---:R-:W-:Y:S05]  /*25aa0*/  @!P3 BRA `(.L_x_6063) ;  /* 0xfffffffc00f0b947 */ /* 0x004fea000383ffff */
[----:B------:R-:W-:Y:S05]  /*25ab0*/  BRA `(.L_x_6284) ;  /* 0xfffffe5400a47947 */ /* 0x000fea000383ffff */
.L_x_6077:
[----:B--2---:R2:W3:Y:S02]  /*25ac0*/  SYNCS.PHASECHK.TRANS64.TRYWAIT P2, [R3+URZ+0x348b0], R0 ;  /* 0x0348b000030075a7 */ /* 0x0044e4000804017f */
[----:B---3--:R-:W-:Y:S05]  /*25ad0*/  @!P2 NANOSLEEP.SYNCS 0x989680 ;  /* 0x009896800000a95d */ /* 0x008fea0003900000 */
[----:B------:R-:W3:Y:S02]  /*25ae0*/  @!P2 SYNCS.PHASECHK.TRANS64 P2, [R3+URZ+0x348b0], R0 ;  /* 0x0348b0000300a5a7 */ /* 0x000ee4000804007f */
[----:B---3--:R-:W-:Y:S05]  /*25af0*/  @!P2 BRA `(.L_x_6077) ;  /* 0xfffffffc00f0a947 */ /* 0x008fea000383ffff */
[----:B------:R-:W-:Y:S05]  /*25b00*/  BRA `(.L_x_6285) ;  /* 0xfffffe6000087947 */ /* 0x000fea000383ffff */
.L_x_6093:
[----:B------:R-:W0:Y:S01]  /*25b10*/  S2R R5, SR_TID.X ;  /* 0x0000000000057919 */ /* 0x000e220000002100 */
[----:B------:R-:W-:Y:S01]  /*25b20*/  BSSY B0, `(.L_x_6286) ;  /* 0x000000c000007945 */ /* 0x000fe20003800000 */
[----:B------:R-:W-:Y:S02]  /*25b30*/  IMAD.MOV.U32 R12, RZ, RZ, RZ ;  /* 0x000000ffff0c7224 */ /* 0x000fe400078e00ff */
[----:B------:R-:W-:Y:S02]  /*25b40*/  IMAD.MOV.U32 R11, RZ, RZ, 0x1f ;  /* 0x0000001fff0b7424 */ /* 0x000fe400078e00ff */
[----:B------:R-:W-:Y:S02]  /*25b50*/  IMAD.MOV.U32 R15, RZ, RZ, -0x1 ;  /* 0xffffffffff0f7424 */ /* 0x000fe400078e00ff */
[----:B0-----:R-:W-:-:S05]  /*25b60*/  VIADD R5, R5, 0xffffff80 ;  /* 0xffffff8005057836 */ /* 0x001fca0000000000 */
[----:B------:R-:W-:-:S04]  /*25b70*/  SHF.R.S32.HI R4, RZ, 0x1f, R5 ;  /* 0x0000001fff047819 */ /* 0x000fc80000011405 */
[----:B------:R-:W-:-:S04]  /*25b80*/  LEA.HI R4, R4, R5, RZ, 0x7 ;  /* 0x0000000504047211 */ /* 0x000fc800078f38ff */
[----:B------:R-:W-:-:S05]  /*25b90*/  SHF.R.S32.HI R4, RZ, 0x7, R4 ;  /* 0x00000007ff047819 */ /* 0x000fca0000011404 */
[----:B------:R-:W-:-:S07]  /*25ba0*/  IMAD.MOV.U32 R13, RZ, RZ, R4 ;  /* 0x000000ffff0d7224 */ /* 0x000fce00078e0004 */
[----:B-----5:R-:W-:Y:S05]  /*25bb0*/  WARPSYNC.COLLECTIVE R15, `(.L_x_6287) ;  /* 0x000000000f087348 */ /* 0x020fea0003c00000 */
[----:B------:R0:W1:Y:S02]  /*25bc0*/  SHFL.IDX P6, R14, R13, R12, R11 ;  /* 0x0000000c0d0e7389 */ /* 0x00006400000c000b */
[----:B01---5:R-:W-:Y:S01]  /*25bd0*/  ENDCOLLECTIVE ;  /* 0x000000000000791b */ /* 0x023fe20003800000 */
.L_x_6287:
[----:B------:R-:W-:Y:S05]  /*25be0*/  BSYNC B0 ;  /* 0x0000000000007941 */ /* 0x000fea0003800000 */
.L_x_6286:
[----:B------:R1:W-:Y:S01]  /*25bf0*/  STL [R1+0x28], R14 ;  /* 0x0000280e01007387 */ /* 0x0003e20000100800 */
[----:B------:R-:W-:Y:S05]  /*25c00*/  BRA `(.L_x_6288) ;  /* 0xfffffe6800f47947 */ /* 0x000fea000383ffff */
.L_x_6105:
[----:B------:R-:W-:Y:S01]  /*25c10*/  BSSY B1, `(.L_x_6289) ;  /* 0x0000008000017945 */ /* 0x000fe20003800000 */
[----:B------:R-:W-:Y:S02]  /*25c20*/  IMAD.MOV.U32 R13, RZ, RZ, R25 ;  /* 0x000000ffff0d7224 */ /* 0x000fe400078e0019 */
[----:B------:R-:W-:Y:S02]  /*25c30*/  IMAD.MOV.U32 R12, RZ, RZ, RZ ;  /* 0x000000ffff0c7224 */ /* 0x000fe400078e00ff */
[----:B------:R-:W-:Y:S02]  /*25c40*/  IMAD.MOV.U32 R11, RZ, RZ, 0x181f ;  /* 0x0000181fff0b7424 */ /* 0x000fe400078e00ff */
[----:B------:R-:W-:-:S07]  /*25c50*/  IMAD.MOV.U32 R15, RZ, RZ, -0x1 ;  /* 0xffffffffff0f7424 */ /* 0x000fce00078e00ff */
[----:B01---5:R-:W-:Y:S05]  /*25c60*/  WARPSYNC.COLLECTIVE R15, `(.L_x_6290) ;  /* 0x000000000f087348 */ /* 0x023fea0003c00000 */
[----:B-1----:R1:W2:Y:S02]  /*25c70*/  SHFL.IDX P6, R14, R13, R12, R11 ;  /* 0x0000000c0d0e7389 */ /* 0x0022a400000c000b */
[----:B012--5:R-:W-:Y:S01]  /*25c80*/  ENDCOLLECTIVE ;  /* 0x000000000000791b */ /* 0x027fe20003800000 */
.L_x_6290:
[----:B------:R-:W-:Y:S05]  /*25c90*/  BSYNC B1 ;  /* 0x0000000000017941 */ /* 0x000fea0003800000 */
.L_x_6289:
[----:B------:R-:W-:Y:S05]  /*25ca0*/  BRA `(.L_x_6291) ;  /* 0xfffffe7000f47947 */ /* 0x000fea000383ffff */
.L_x_6106:
        /* <DEDUP_REMOVED lines=8> */
.L_x_6293:
[----:B------:R-:W-:Y:S05]  /*25d30*/  BSYNC B1 ;  /* 0x0000000000017941 */ /* 0x000fea0003800000 */
.L_x_6292:
[----:B------:R-:W-:Y:S05]  /*25d40*/  BRA `(.L_x_6294) ;  /* 0xfffffe7000d47947 */ /* 0x000fea000383ffff */
.L_x_6107:
        /* <DEDUP_REMOVED lines=8> */
.L_x_6296:
[----:B------:R-:W-:Y:S05]  /*25dd0*/  BSYNC B1 ;  /* 0x0000000000017941 */ /* 0x000fea0003800000 */
.L_x_6295:
[----:B------:R-:W-:Y:S05]  /*25de0*/  BRA `(.L_x_6297) ;  /* 0xfffffe7000b47947 */ /* 0x000fea000383ffff */
.L_x_6108:
        /* <DEDUP_REMOVED lines=8> */
.L_x_6299:
[----:B------:R-:W-:Y:S05]  /*25e70*/  BSYNC B1 ;  /* 0x0000000000017941 */ /* 0x000fea0003800000 */
.L_x_6298:
[----:B------:R-:W-:Y:S05]  /*25e80*/  BRA `(.L_x_6300) ;  /* 0xfffffe7000947947 */ /* 0x000fea000383ffff */
.L_x_6110:
[----:B-1----:R1:W2:Y:S02]  /*25e90*/  SYNCS.PHASECHK.TRANS64.TRYWAIT P0, [R2+URZ+0x34800], R33 ;  /* 0x03480021020075a7 */ /* 0x0022a4000800017f */
[----:B--2---:R-:W-:Y:S05]  /*25ea0*/  @!P0 NANOSLEEP.SYNCS 0x989680 ;  /* 0x009896800000895d */ /* 0x004fea0003900000 */
[----:B------:R-:W2:Y:S02]  /*25eb0*/  @!P0 SYNCS.PHASECHK.TRANS64 P0, [R2+URZ+0x34800], R33 ;  /* 0x03480021020085a7 */ /* 0x000ea4000800007f */
[----:B--2---:R-:W-:Y:S05]  /*25ec0*/  @!P0 BRA `(.L_x_6110) ;  /* 0xfffffffc00f08947 */ /* 0x004fea000383ffff */
[----:B------:R-:W-:Y:S05]  /*25ed0*/  BRA `(.L_x_6301) ;  /* 0xfffffe7000ec7947 */ /* 0x000fea000383ffff */
.L_x_6126:
        /* <DEDUP_REMOVED lines=8> */
.L_x_6303:
[----:B------:R-:W-:Y:S05]  /*25f60*/  BSYNC B1 ;  /* 0x0000000000017941 */ /* 0x000fea0003800000 */
.L_x_6302:
[----:B------:R-:W-:Y:S05]  /*25f70*/  BRA `(.L_x_6304) ;  /* 0xfffffe8800687947 */ /* 0x000fea000383ffff */
.L_x_6127:
        /* <DEDUP_REMOVED lines=8> */
.L_x_6306:
[----:B------:R-:W-:Y:S05]  /*26000*/  BSYNC B1 ;  /* 0x0000000000017941 */ /* 0x000fea0003800000 */
.L_x_6305:
[----:B------:R-:W-:Y:S05]  /*26010*/  BRA `(.L_x_6307) ;  /* 0xfffffe8800507947 */ /* 0x000fea000383ffff */
.L_x_6128:
        /* <DEDUP_REMOVED lines=8> */
.L_x_6309:
[----:B------:R-:W-:Y:S05]  /*260a0*/  BSYNC B1 ;  /* 0x0000000000017941 */ /* 0x000fea0003800000 */
.L_x_6308:
[----:B------:R-:W-:Y:S05]  /*260b0*/  BRA `(.L_x_6310) ;  /* 0xfffffe8800347947 */ /* 0x000fea000383ffff */
.L_x_6129:
        /* <DEDUP_REMOVED lines=8> */
.L_x_6312:
[----:B------:R-:W-:Y:S05]  /*26140*/  BSYNC B1 ;  /* 0x0000000000017941 */ /* 0x000fea0003800000 */
.L_x_6311:
[----:B------:R-:W-:Y:S05]  /*26150*/  BRA `(.L_x_6313) ;  /* 0xfffffe8800187947 */ /* 0x000fea000383ffff */
.L_x_6131:
[----:B-1----:R1:W2:Y:S02]  /*26160*/  SYNCS.PHASECHK.TRANS64.TRYWAIT P4, [R2+URZ+0x34800], R9 ;  /* 0x03480009020075a7 */ /* 0x0022a4000808017f */
[----:B--2---:R-:W-:Y:S05]  /*26170*/  @!P4 NANOSLEEP.SYNCS 0x989680 ;  /* 0x009896800000c95d */ /* 0x004fea0003900000 */
[----:B------:R-:W2:Y:S02]  /*26180*/  @!P4 SYNCS.PHASECHK.TRANS64 P4, [R2+URZ+0x34800], R9 ;  /* 0x034800090200c5a7 */ /* 0x000ea4000808007f */
[----:B--2---:R-:W-:Y:S05]  /*26190*/  @!P4 BRA `(.L_x_6131) ;  /* 0xfffffffc00f0c947 */ /* 0x004fea000383ffff */
[----:B------:R-:W-:Y:S05]  /*261a0*/  BRA `(.L_x_6314) ;  /* 0xfffffe8800987947 */ /* 0x000fea000383ffff */
.L_x_6141:
[----:B--2---:R2:W3:Y:S02]  /*261b0*/  SYNCS.PHASECHK.TRANS64.TRYWAIT P2, [R0+URZ+0x34830], R3 ;  /* 0x03483003000075a7 */ /* 0x0044e4000804017f */
[----:B---3--:R-:W-:Y:S05]  /*261c0*/  @!P2 NANOSLEEP.SYNCS 0x989680 ;  /* 0x009896800000a95d */ /* 0x008fea0003900000 */
[----:B------:R-:W3:Y:S02]  /*261d0*/  @!P2 SYNCS.PHASECHK.TRANS64 P2, [R0+URZ+0x34830], R3 ;  /* 0x034830030000a5a7 */ /* 0x000ee4000804007f */
[----:B---3--:R-:W-:Y:S05]  /*261e0*/  @!P2 BRA `(.L_x_6141) ;  /* 0xfffffffc00f0a947 */ /* 0x008fea000383ffff */
[----:B------:R-:W-:Y:S05]  /*261f0*/  BRA `(.L_x_6140) ;  /* 0xfffffea400047947 */ /* 0x000fea000383ffff */
.L_x_6147:
[----:B-1----:R1:W2:Y:S02]  /*26200*/  SYNCS.PHASECHK.TRANS64.TRYWAIT P3, [R6+URZ+0x34830], R7 ;  /* 0x03483007060075a7 */ /* 0x0022a4000806017f */
[----:B--2---:R-:W-:Y:S05]  /*26210*/  @!P3 NANOSLEEP.SYNCS 0x989680 ;  /* 0x009896800000b95d */ /* 0x004fea0003900000 */
[----:B------:R-:W2:Y:S02]  /*26220*/  @!P3 SYNCS.PHASECHK.TRANS64 P3, [R6+URZ+0x34830], R7 ;  /* 0x034830070600b5a7 */ /* 0x000ea4000806007f */
[----:B--2---:R-:W-:Y:S05]  /*26230*/  @!P3 BRA `(.L_x_6147) ;  /* 0xfffffffc00f0b947 */ /* 0x004fea000383ffff */
[----:B------:R-:W-:Y:S05]  /*26240*/  BRA `(.L_x_6146) ;  /* 0xffffff0800f47947 */ /* 0x000fea000383ffff */
.L_x_6151:
[----:B-1----:R1:W2:Y:S02]  /*26250*/  SYNCS.PHASECHK.TRANS64.TRYWAIT P2, [R6+URZ+0x34850], R4 ;  /* 0x03485004060075a7 */ /* 0x0022a4000804017f */
[----:B--2---:R-:W-:Y:S05]  /*26260*/  @!P2 NANOSLEEP.SYNCS 0x989680 ;  /* 0x009896800000a95d */ /* 0x004fea0003900000 */
[----:B------:R-:W2:Y:S02]  /*26270*/  @!P2 SYNCS.PHASECHK.TRANS64 P2, [R6+URZ+0x34850], R4 ;  /* 0x034850040600a5a7 */ /* 0x000ea4000804007f */
[----:B--2---:R-:W-:Y:S05]  /*26280*/  @!P2 BRA `(.L_x_6151) ;  /* 0xfffffffc00f0a947 */ /* 0x004fea000383ffff */
[----:B------:R-:W-:Y:S05]  /*26290*/  BRA `(.L_x_6148) ;  /* 0xffffff40003c7947 */ /* 0x000fea000383ffff */
.L_x_6156:
[----:B-1----:R1:W2:Y:S02]  /*262a0*/  SYNCS.PHASECHK.TRANS64.TRYWAIT P0, [R9+URZ+0x34850], R0 ;  /* 0x03485000090075a7 */ /* 0x0022a4000800017f */
[----:B--2---:R-:W-:Y:S05]  /*262b0*/  @!P0 NANOSLEEP.SYNCS 0x989680 ;  /* 0x009896800000895d */ /* 0x004fea0003900000 */
[----:B------:R-:W2:Y:S02]  /*262c0*/  @!P0 SYNCS.PHASECHK.TRANS64 P0, [R9+URZ+0x34850], R0 ;  /* 0x03485000090085a7 */ /* 0x000ea4000800007f */
[----:B--2---:R-:W-:Y:S05]  /*262d0*/  @!P0 BRA `(.L_x_6156) ;  /* 0xfffffffc00f08947 */ /* 0x004fea000383ffff */
[----:B------:R-:W-:Y:S05]  /*262e0*/  BRA `(.L_x_6155) ;  /* 0xffffff70003c7947 */ /* 0x000fea000383ffff */
.L_x_6188:
        /* <DEDUP_REMOVED lines=11> */
.L_x_6316:
[----:B------:R-:W-:Y:S05]  /*263a0*/  BSYNC B1 ;  /* 0x0000000000017941 */ /* 0x000fea0003800000 */
.L_x_6315:
[----:B------:R-:W-:Y:S05]  /*263b0*/  BRA `(.L_x_6317) ;  /* 0xffffffac005c7947 */ /* 0x000fea000383ffff */
.L_x_6189:
[----:B------:R-:W-:Y:S01]  /*263c0*/  BSSY B1, `(.L_x_6318) ;  /* 0x0000006000017945 */ /* 0x000fe20003800000 */
[----:B------:R-:W-:-:S07]  /*263d0*/  IMAD.MOV.U32 R15, RZ, RZ, -0x1 ;  /* 0xffffffffff0f7424 */ /* 0x000fce00078e00ff */
[----:B-----5:R-:W-:Y:S05]  /*263e0*/  WARPSYNC.COLLECTIVE R15, `(.L_x_6319) ;  /* 0x000000000f0c7348 */ /* 0x020fea0003c00000 */
[----:B------:R-:W-:Y:S02]  /*263f0*/  ELECT P6, UR62, PT ;  /* 0x00000000003e782f */ /* 0x000fe400038c0000 */
[----:B------:R-:W-:Y:S01]  /*26400*/  MOV R14, UR62 ;  /* 0x0000003e000e7c02 */ /* 0x000fe20008000f00 */
[----:B-----5:R-:W-:Y:S10]  /*26410*/  ENDCOLLECTIVE ;  /* 0x000000000000791b */ /* 0x020ff40003800000 */
.L_x_6319:
[----:B------:R-:W-:Y:S05]  /*26420*/  BSYNC B1 ;  /* 0x0000000000017941 */ /* 0x000fea0003800000 */
.L_x_6318:
[----:B------:R-:W-:Y:S05]  /*26430*/  BRA `(.L_x_6320) ;  /* 0xffffffac00487947 */ /* 0x000fea000383ffff */
.L_x_6191:
[----:B0-----:R0:W1:Y:S02]  /*26440*/  SYNCS.PHASECHK.TRANS64.TRYWAIT P0, [R9+URZ+0x34820], R5 ;  /* 0x03482005090075a7 */ /* 0x001064000800017f */
[----:B-1----:R-:W-:Y:S05]  /*26450*/  @!P0 NANOSLEEP.SYNCS 0x989680 ;  /* 0x009896800000895d */ /* 0x002fea0003900000 */
[----:B------:R-:W1:Y:S02]  /*26460*/  @!P0 SYNCS.PHASECHK.TRANS64 P0, [R9+URZ+0x34820], R5 ;  /* 0x03482005090085a7 */ /* 0x000e64000800007f */
[----:B-1----:R-:W-:Y:S05]  /*26470*/  @!P0 BRA `(.L_x_6191) ;  /* 0xfffffffc00f08947 */ /* 0x002fea000383ffff */
[----:B------:R-:W-:Y:S05]  /*26480*/  BRA `(.L_x_6321) ;  /* 0xffffffac00647947 */ /* 0x000fea000383ffff */
.L_x_6194:
[----:B0-----:R0:W1:Y:S02]  /*26490*/  SYNCS.PHASECHK.TRANS64.TRYWAIT P0, [R5+URZ+0x348a0], R10 ;  /* 0x0348a00a050075a7 */ /* 0x001064000800017f */
[----:B-1----:R-:W-:Y:S05]  /*264a0*/  @!P0 NANOSLEEP.SYNCS 0x989680 ;  /* 0x009896800000895d */ /* 0x002fea0003900000 */
[----:B------:R-:W1:Y:S02]  /*264b0*/  @!P0 SYNCS.PHASECHK.TRANS64 P0, [R5+URZ+0x348a0], R10 ;  /* 0x0348a00a050085a7 */ /* 0x000e64000800007f */
[----:B-1----:R-:W-:Y:S05]  /*264c0*/  @!P0 BRA `(.L_x_6194) ;  /* 0xfffffffc00f08947 */ /* 0x002fea000383ffff */
[----:B------:R-:W-:Y:S05]  /*264d0*/  BRA `(.L_x_6322) ;  /* 0xffffffac00747947 */ /* 0x000fea000383ffff */
.L_x_6196:
[----:B-1----:R1:W2:Y:S02]  /*264e0*/  SYNCS.PHASECHK.TRANS64.TRYWAIT P0, [R5+URZ+0x348c0], R10 ;  /* 0x0348c00a050075a7 */ /* 0x0022a4000800017f */
[----:B--2---:R-:W-:Y:S05]  /*264f0*/  @!P0 NANOSLEEP.SYNCS 0x989680 ;  /* 0x009896800000895d */ /* 0x004fea0003900000 */
[----:B------:R-:W2:Y:S02]  /*26500*/  @!P0 SYNCS.PHASECHK.TRANS64 P0, [R5+URZ+0x348c0], R10 ;  /* 0x0348c00a050085a7 */ /* 0x000ea4000800007f */
[----:B--2---:R-:W-:Y:S05]  /*26510*/  @!P0 BRA `(.L_x_6196) ;  /* 0xfffffffc00f08947 */ /* 0x004fea000383ffff */
[----:B------:R-:W-:Y:S05]  /*26520*/  BRA `(.L_x_6323) ;  /* 0xffffffac00ec7947 */ /* 0x000fea000383ffff */
.L_x_6200:
[----:B0-----:R0:W1:Y:S02]  /*26530*/  SYNCS.PHASECHK.TRANS64.TRYWAIT P0, [R6+URZ+0x348a0], R7 ;  /* 0x0348a007060075a7 */ /* 0x001064000800017f */
[----:B-1----:R-:W-:Y:S05]  /*26540*/  @!P0 NANOSLEEP.SYNCS 0x989680 ;  /* 0x009896800000895d */ /* 0x002fea0003900000 */
[----:B------:R-:W1:Y:S02]  /*26550*/  @!P0 SYNCS.PHASECHK.TRANS64 P0, [R6+URZ+0x348a0], R7 ;  /* 0x0348a007060085a7 */ /* 0x000e64000800007f */
[----:B-1----:R-:W-:Y:S05]  /*26560*/  @!P0 BRA `(.L_x_6200) ;  /* 0xfffffffc00f08947 */ /* 0x002fea000383ffff */
[----:B------:R-:W-:Y:S05]  /*26570*/  BRA `(.L_x_6324) ;  /* 0xffffffb000ac7947 */ /* 0x000fea000383ffff */
.L_x_6202:
[----:B-1----:R1:W2:Y:S02]  /*26580*/  SYNCS.PHASECHK.TRANS64.TRYWAIT P1, [R6+URZ+0x348c0], R7 ;  /* 0x0348c007060075a7 */ /* 0x0022a4000802017f */
[----:B--2---:R-:W-:Y:S05]  /*26590*/  @!P1 NANOSLEEP.SYNCS 0x989680 ;  /* 0x009896800000995d */ /* 0x004fea0003900000 */
[----:B------:R-:W2:Y:S02]  /*265a0*/  @!P1 SYNCS.PHASECHK.TRANS64 P1, [R6+URZ+0x348c0], R7 ;  /* 0x0348c007060095a7 */ /* 0x000ea4000802007f */
[----:B--2---:R-:W-:Y:S05]  /*265b0*/  @!P1 BRA `(.L_x_6202) ;  /* 0xfffffffc00f09947 */ /* 0x004fea000383ffff */
[----:B------:R-:W-:Y:S05]  /*265c0*/  BRA `(.L_x_6325) ;  /* 0xffffffb4001c7947 */ /* 0x000fea000383ffff */
.L_x_6213:
        /* <DEDUP_REMOVED lines=11> */
.L_x_6327:
[----:B------:R-:W-:Y:S05]  /*26680*/  BSYNC B0 ;  /* 0x0000000000007941 */ /* 0x000fea0003800000 */
.L_x_6326:
[----:B------:R-:W-:Y:S05]  /*26690*/  BRA `(.L_x_6328) ;  /* 0xffffffbc00dc7947 */ /* 0x000fea000383ffff */
.L_x_6214:
[----:B------:R-:W-:Y:S01]  /*266a0*/  BSSY B0, `(.L_x_6329) ;  /* 0x0000006000007945 */ /* 0x000fe20003800000 */
[----:B------:R-:W-:-:S07]  /*266b0*/  IMAD.MOV.U32 R15, RZ, RZ, -0x1 ;  /* 0xffffffffff0f7424 */ /* 0x000fce00078e00ff */
[----:B------:R-:W-:Y:S05]  /*266c0*/  WARPSYNC.COLLECTIVE R15, `(.L_x_6330) ;  /* 0x000000000f0c7348 */ /* 0x000fea0003c00000 */
[----:B------:R-:W-:Y:S02]  /*266d0*/  ELECT P6, UR62, PT ;  /* 0x00000000003e782f */ /* 0x000fe400038c0000 */
[----:B------:R-:W-:Y:S01]  /*266e0*/  MOV R14, UR62 ;  /* 0x0000003e000e7c02 */ /* 0x000fe20008000f00 */
[----:B------:R-:W-:Y:S10]  /*266f0*/  ENDCOLLECTIVE ;  /* 0x000000000000791b */ /* 0x000ff40003800000 */
.L_x_6330:
[----:B------:R-:W-:Y:S05]  /*26700*/  BSYNC B0 ;  /* 0x0000000000007941 */ /* 0x000fea0003800000 */
.L_x_6329:
[----:B------:R-:W-:Y:S05]  /*26710*/  BRA `(.L_x_6331) ;  /* 0xffffffbc00d47947 */ /* 0x000fea000383ffff */
.L_x_6217:
[----:B0-----:R0:W1:Y:S02]  /*26720*/  SYNCS.PHASECHK.TRANS64.TRYWAIT P0, [R6+URZ+0x34840], R7 ;  /* 0x03484007060075a7 */ /* 0x001064000800017f */
[----:B-1----:R-:W-:Y:S05]  /*26730*/  @!P0 NANOSLEEP.SYNCS 0x989680 ;  /* 0x009896800000895d */ /* 0x002fea0003900000 */
[----:B------:R-:W1:Y:S02]  /*26740*/  @!P0 SYNCS.PHASECHK.TRANS64 P0, [R6+URZ+0x34840], R7 ;  /* 0x03484007060085a7 */ /* 0x000e64000800007f */
[----:B-1----:R-:W-:Y:S05]  /*26750*/  @!P0 BRA `(.L_x_6217) ;  /* 0xfffffffc00f08947 */ /* 0x002fea000383ffff */
[----:B------:R-:W-:Y:S05]  /*26760*/  BRA `(.L_x_6332) ;  /* 0xffffffc000487947 */ /* 0x000fea000383ffff */
.L_x_6220:
        /* <DEDUP_REMOVED lines=8> */
.L_x_6228:
[----:B0-----:R0:W1:Y:S02]  /*267f0*/  SYNCS.PHASECHK.TRANS64.TRYWAIT P0, [R8+URZ+0x34840], R9 ;  /* 0x03484009080075a7 */ /* 0x001064000800017f */
[----:B-1----:R-:W-:Y:S05]  /*26800*/  @!P0 NANOSLEEP.SYNCS 0x989680 ;  /* 0x009896800000895d */ /* 0x002fea0003900000 */
[----:B------:R-:W1:Y:S02]  /*26810*/  @!P0 SYNCS.PHASECHK.TRANS64 P0, [R8+URZ+0x34840], R9 ;  /* 0x03484009080085a7 */ /* 0x000e64000800007f */
[----:B-1----:R-:W-:Y:S05]  /*26820*/  @!P0 BRA `(.L_x_6228) ;  /* 0xfffffffc00f08947 */ /* 0x002fea000383ffff */
[----:B------:R-:W-:Y:S05]  /*26830*/  BRA `(.L_x_6334) ;  /* 0xffffffc800247947 */ /* 0x000fea000383ffff */
.L_x_6230:
[----:B0-----:R0:W1:Y:S02]  /*26840*/  SYNCS.PHASECHK.TRANS64.TRYWAIT P0, [R8+URZ+0x34860], R9 ;  /* 0x03486009080075a7 */ /* 0x001064000800017f */
[----:B-1----:R-:W-:Y:S05]  /*26850*/  @!P0 NANOSLEEP.SYNCS 0x989680 ;  /* 0x009896800000895d */ /* 0x002fea0003900000 */
[----:B------:R-:W1:Y:S02]  /*26860*/  @!P0 SYNCS.PHASECHK.TRANS64 P0, [R8+URZ+0x34860], R9 ;  /* 0x03486009080085a7 */ /* 0x000e64000800007f */
[----:B-1----:R-:W-:Y:S05]  /*26870*/  @!P0 BRA `(.L_x_6230) ;  /* 0xfffffffc00f08947 */ /* 0x002fea000383ffff */
[----:B------:R-:W-:Y:S05]  /*26880*/  BRA `(.L_x_6335) ;  /* 0xffffffc800bc7947 */ /* 0x000fea000383ffff */
.L_x_6236:
[----:B-1----:R1:W2:Y:S02]  /*26890*/  SYNCS.PHASECHK.TRANS64.TRYWAIT P0, [R2+URZ+0x34840], R3 ;  /* 0x03484003020075a7 */ /* 0x0022a4000800017f */
[----:B--2---:R-:W-:Y:S05]  /*268a0*/  @!P0 NANOSLEEP.SYNCS 0x989680 ;  /* 0x009896800000895d */ /* 0x004fea0003900000 */
[----:B------:R-:W2:Y:S02]  /*268b0*/  @!P0 SYNCS.PHASECHK.TRANS64 P0, [R2+URZ+0x34840], R3 ;  /* 0x03484003020085a7 */ /* 0x000ea4000800007f */
[----:B--2---:R-:W-:Y:S05]  /*268c0*/  @!P0 BRA `(.L_x_6236) ;  /* 0xfffffffc00f08947 */ /* 0x004fea000383ffff */
[----:B------:R-:W-:Y:S05]  /*268d0*/  BRA `(.L_x_6336) ;  /* 0xffffffd000207947 */ /* 0x000fea000383ffff */
.L_x_6238:
[----:B0-----:R0:W1:Y:S02]  /*268e0*/  SYNCS.PHASECHK.TRANS64.TRYWAIT P0, [R2+URZ+0x34860], R3 ;  /* 0x03486003020075a7 */ /* 0x001064000800017f */
[----:B-1----:R-:W-:Y:S05]  /*268f0*/  @!P0 NANOSLEEP.SYNCS 0x989680 ;  /* 0x009896800000895d */ /* 0x002fea0003900000 */
[----:B------:R-:W1:Y:S02]  /*26900*/  @!P0 SYNCS.PHASECHK.TRANS64 P0, [R2+URZ+0x34860], R3 ;  /* 0x03486003020085a7 */ /* 0x000e64000800007f */
[----:B-1----:R-:W-:Y:S05]  /*26910*/  @!P0 BRA `(.L_x_6238) ;  /* 0xfffffffc00f08947 */ /* 0x002fea000383ffff */
[----:B------:R-:W-:Y:S05]  /*26920*/  BRA `(.L_x_6337) ;  /* 0xffffffd000b87947 */ /* 0x000fea000383ffff */
.L_x_6244:
[----:B--2---:R2:W3:Y:S02]  /*26930*/  SYNCS.PHASECHK.TRANS64.TRYWAIT P0, [R2+URZ+0x34840], R3 ;  /* 0x03484003020075a7 */ /* 0x0044e4000800017f */
[----:B---3--:R-:W-:Y:S05]  /*26940*/  @!P0 NANOSLEEP.SYNCS 0x989680 ;  /* 0x009896800000895d */ /* 0x008fea0003900000 */
[----:B------:R-:W3:Y:S02]  /*26950*/  @!P0 SYNCS.PHASECHK.TRANS64 P0, [R2+URZ+0x34840], R3 ;  /* 0x03484003020085a7 */ /* 0x000ee4000800007f */
[----:B---3--:R-:W-:Y:S05]  /*26960*/  @!P0 BRA `(.L_x_6244) ;  /* 0xfffffffc00f08947 */ /* 0x008fea000383ffff */
[----:B------:R-:W-:Y:S05]  /*26970*/  BRA `(.L_x_6338) ;  /* 0xffffffd400f47947 */ /* 0x000fea000383ffff */
.L_x_6246:
[----:B0-----:R0:W1:Y:S02]  /*26980*/  SYNCS.PHASECHK.TRANS64.TRYWAIT P0, [R2+URZ+0x34860], R8 ;  /* 0x03486008020075a7 */ /* 0x001064000800017f */
[----:B-1----:R-:W-:Y:S05]  /*26990*/  @!P0 NANOSLEEP.SYNCS 0x989680 ;  /* 0x009896800000895d */ /* 0x002fea0003900000 */
[----:B------:R-:W1:Y:S02]  /*269a0*/  @!P0 SYNCS.PHASECHK.TRANS64 P0, [R2+URZ+0x34860], R8 ;  /* 0x03486008020085a7 */ /* 0x000e64000800007f */
[----:B-1----:R-:W-:Y:S05]  /*269b0*/  @!P0 BRA `(.L_x_6246) ;  /* 0xfffffffc00f08947 */ /* 0x002fea000383ffff */
[----:B------:R-:W-:Y:S05]  /*269c0*/  BRA `(.L_x_6339) ;  /* 0xffffffd800887947 */ /* 0x000fea000383ffff */
.L_x_6254:
[----:B-1----:R1:W2:Y:S02]  /*269d0*/  SYNCS.PHASECHK.TRANS64.TRYWAIT P0, [R3+URZ+0x34860], R0 ;  /* 0x03486000030075a7 */ /* 0x0022a4000800017f */
[----:B--2---:R-:W-:Y:S05]  /*269e0*/  @!P0 NANOSLEEP.SYNCS 0x989680 ;  /* 0x009896800000895d */ /* 0x004fea0003900000 */
[----:B------:R-:W2:Y:S02]  /*269f0*/  @!P0 SYNCS.PHASECHK.TRANS64 P0, [R3+URZ+0x34860], R0 ;  /* 0x03486000030085a7 */ /* 0x000ea4000800007f */
[----:B--2---:R-:W-:Y:S05]  /*26a00*/  @!P0 BRA `(.L_x_6254) ;  /* 0xfffffffc00f08947 */ /* 0x004fea000383ffff */
[----:B------:R-:W-:Y:S05]  /*26a10*/  BRA `(.L_x_6340) ;  /* 0xffffffdc00ac7947 */ /* 0x000fea000383ffff */
.L_x_6257:
        /* <DEDUP_REMOVED lines=8> */
.L_x_6342:
[----:B------:R-:W-:Y:S05]  /*26aa0*/  BSYNC B0 ;  /* 0x0000000000007941 */ /* 0x000fea0003800000 */
.L_x_6341:
        /* <DEDUP_REMOVED lines=8> */
.L_x_6343:
[----:B------:R-:W-:Y:S01]  /*26b30*/  IMAD.MOV.U32 R5, RZ, RZ, R14 ;  /* 0x000000ffff057224 */ /* 0x000fe200078e000e */
[----:B------:R-:W-:Y:S06]  /*26b40*/  BRA `(.L_x_6344) ;  /* 0xffffffe000447947 */ /* 0x000fec000383ffff */
.L_x_6260:
        /* <DEDUP_REMOVED lines=8> */
.L_x_6346:
[----:B------:R-:W-:Y:S05]  /*26bd0*/  BSYNC B0 ;  /* 0x0000000000007941 */ /* 0x000fea0003800000 */
.L_x_6345:
        /* <DEDUP_REMOVED lines=10> */
.L_x_6347:
        /* <DEDUP_REMOVED lines=8> */
.L_x_6348:
        /* <DEDUP_REMOVED lines=8> */
.L_x_6349:
        /* <DEDUP_REMOVED lines=8> */
.L_x_6350:
        /* <DEDUP_REMOVED lines=8> */
.L_x_6351:
[----:B------:R-:W-:Y:S05]  /*26e80*/  BRA `(.L_x_6352) ;  /* 0xffffffe0000c7947 */ /* 0x000fea000383ffff */
.L_x_6265:
        /* <DEDUP_REMOVED lines=8> */
.L_x_6354:
[----:B------:R-:W-:Y:S05]  /*26f10*/  BSYNC B0 ;  /* 0x0000000000007941 */ /* 0x000fea0003800000 */
.L_x_6353:
        /* <DEDUP_REMOVED lines=10> */
.L_x_6355:
        /* <DEDUP_REMOVED lines=8> */
.L_x_6356:
        /* <DEDUP_REMOVED lines=8> */
.L_x_6357:
        /* <DEDUP_REMOVED lines=8> */
.L_x_6358:
        /* <DEDUP_REMOVED lines=8> */
.L_x_6359:
[----:B------:R-:W-:Y:S05]  /*271c0*/  BRA `(.L_x_6360) ;  /* 0xffffffdc00f47947 */ /* 0x000fea000383ffff */
.L_x_6267:
[----:B------:R-:W-:Y:S01]  /*271d0*/  BSSY B0, `(.L_x_6361) ;  /* 0x0000006000007945 */ /* 0x000fe20003800000 */
[----:B------:R-:W-:Y:S01]  /*271e0*/  PLOP3.LUT P6, PT, P6, PT, PT, 0x8, 0x0 ;  /* 0x000000000000781c */ /* 0x000fe200037ce170 */
[----:B------:R-:W-:-:S12]  /*271f0*/  IMAD.MOV.U32 R15, RZ, RZ, -0x1 ;  /* 0xffffffffff0f7424 */ /* 0x000fd800078e00ff */
[----:B0-----:R-:W-:Y:S05]  /*27200*/  WARPSYNC.COLLECTIVE R15, `(.L_x_6362) ;  /* 0x000000000f087348 */ /* 0x001fea0003c00000 */
[----:B------:R-:W-:Y:S01]  /*27210*/  VOTE.ANY R14, PT, P6 ;  /* 0x00000000000e7806 */ /* 0x000fe200030e0100 */
[----:B0-----:R-:W-:Y:S06]  /*27220*/  ENDCOLLECTIVE ;  /* 0x000000000000791b */ /* 0x001fec0003800000 */
.L_x_6362:
[----:B------:R-:W-:Y:S05]  /*27230*/  BSYNC B0 ;  /* 0x0000000000007941 */ /* 0x000fea0003800000 */
.L_x_6361:
        /* <DEDUP_REMOVED lines=9> */
.L_x_6363:
[----:B------:R-:W-:Y:S01]  /*272d0*/  IMAD.MOV.U32 R17, RZ, RZ, R14 ;  /* 0x000000ffff117224 */ /* 0x000fe200078e000e */
[----:B------:R-:W-:Y:S06]  /*272e0*/  BRA `(.L_x_6364) ;  /* 0xffffffdc00e47947 */ /* 0x000fec000383ffff */
.L_x_6269:
[----:B------:R-:W-:Y:S01]  /*272f0*/  BSSY B0, `(.L_x_6365) ;  /* 0x0000007000007945 */ /* 0x000fe20003800000 */
[----:B------:R-:W-:Y:S02]  /*27300*/  IMAD.MOV.U32 R13, RZ, RZ, R2 ;  /* 0x000000ffff0d7224 */ /* 0x000fe400078e0002 */
[----:B------:R-:W-:Y:S02]  /*27310*/  IMAD.MOV.U32 R11, RZ, RZ, 0x1f ;  /* 0x0000001fff0b7424 */ /* 0x000fe400078e00ff */
[----:B------:R-:W-:-:S07]  /*27320*/  IMAD.MOV.U32 R15, RZ, RZ, -0x1 ;  /* 0xffffffffff0f7424 */ /* 0x000fce00078e00ff */
[----:B012---:R-:W-:Y:S05]  /*27330*/  WARPSYNC.COLLECTIVE R15, `(.L_x_6366) ;  /* 0x000000000f087348 */ /* 0x007fea0003c00000 */
[----:B------:R3:W4:Y:S02]  /*27340*/  SHFL.IDX P6, R14, R13, R12, R11 ;  /* 0x0000000c0d0e7389 */ /* 0x00072400000c000b */
[----:B01234-:R-:W-:Y:S01]  /*27350*/  ENDCOLLECTIVE ;  /* 0x000000000000791b */ /* 0x01ffe20003800000 */
.L_x_6366:
[----:B------:R-:W-:Y:S05]  /*27360*/  BSYNC B0 ;  /* 0x0000000000007941 */ /* 0x000fea0003800000 */
.L_x_6365:
[----:B------:R-:W-:Y:S05]  /*27370*/  BRA `(.L_x_6268) ;  /* 0xffffffdc00dc7947 */ /* 0x000fea000383ffff */
.L_x_6273:
[----:B0-----:R0:W1:Y:S02]  /*27380*/  SYNCS.PHASECHK.TRANS64.TRYWAIT P0, [R0+URZ+0x34820], R3 ;  /* 0x03482003000075a7 */ /* 0x001064000800017f */
[----:B-1----:R-:W-:Y:S05]  /*27390*/  @!P0 NANOSLEEP.SYNCS 0x989680 ;  /* 0x009896800000895d */ /* 0x002fea0003900000 */
[----:B------:R-:W1:Y:S02]  /*273a0*/  @!P0 SYNCS.PHASECHK.TRANS64 P0, [R0+URZ+0x34820], R3 ;  /* 0x03482003000085a7 */ /* 0x000e64000800007f */
[----:B-1----:R-:W-:Y:S05]  /*273b0*/  @!P0 BRA `(.L_x_6273) ;  /* 0xfffffffc00f08947 */ /* 0x002fea000383ffff */
[----:B------:R-:W-:Y:S05]  /*273c0*/  BRA `(.L_x_6367) ;  /* 0xffffffe000c07947 */ /* 0x000fea000383ffff */
.L_x_6274:
        /* <DEDUP_REMOVED lines=11> */
.L_x_6369:
[----:B------:R-:W-:Y:S05]  /*27480*/  BSYNC B0 ;  /* 0x0000000000007941 */ /* 0x000fea0003800000 */
.L_x_6368:
[----:B------:R-:W-:Y:S05]  /*27490*/  BRA `(.L_x_6370) ;  /* 0xffffffe000a87947 */ /* 0x000fea000383ffff */
.L_x_6275:
[----:B------:R-:W-:Y:S01]  /*274a0*/  BSSY B0, `(.L_x_6371) ;  /* 0x0000006000007945 */ /* 0x000fe20003800000 */
[----:B------:R-:W-:-:S07]  /*274b0*/  IMAD.MOV.U32 R15, RZ, RZ, -0x1 ;  /* 0xffffffffff0f7424 */ /* 0x000fce00078e00ff */
[----:B01----:R-:W-:Y:S05]  /*274c0*/  WARPSYNC.COLLECTIVE R15, `(.L_x_6372) ;  /* 0x000000000f0c7348 */ /* 0x003fea0003c00000 */
[----:B------:R-:W-:Y:S02]  /*274d0*/  ELECT P6, UR62, PT ;  /* 0x00000000003e782f */ /* 0x000fe400038c0000 */
[----:B------:R-:W-:Y:S01]  /*274e0*/  MOV R14, UR62 ;  /* 0x0000003e000e7c02 */ /* 0x000fe20008000f00 */
[----:B01----:R-:W-:Y:S10]  /*274f0*/  ENDCOLLECTIVE ;  /* 0x000000000000791b */ /* 0x003ff40003800000 */
.L_x_6372:
[----:B------:R-:W-:Y:S05]  /*27500*/  BSYNC B0 ;  /* 0x0000000000007941 */ /* 0x000fea0003800000 */
.L_x_6371:
[----:B------:R-:W-:Y:S05]  /*27510*/  BRA `(.L_x_6373) ;  /* 0xffffffe0009c7947 */ /* 0x000fea000383ffff */
.L_x_6277:
[----:B0-----:R0:W1:Y:S02]  /*27520*/  SYNCS.PHASECHK.TRANS64.TRYWAIT P0, [R6+URZ], R5 ;  /* 0x00000005060075a7 */ /* 0x001064000800017f */
[----:B-1----:R-:W-:Y:S05]  /*27530*/  @!P0 NANOSLEEP.SYNCS 0x989680 ;  /* 0x009896800000895d */ /* 0x002fea0003900000 */
[----:B------:R-:W1:Y:S02]  /*27540*/  @!P0 SYNCS.PHASECHK.TRANS64 P0, [R6+URZ], R5 ;  /* 0x00000005060085a7 */ /* 0x000e64000800007f */
[----:B-1----:R-:W-:Y:S05]  /*27550*/  @!P0 BRA `(.L_x_6277) ;  /* 0xfffffffc00f08947 */ /* 0x002fea000383ffff */
[----:B------:R-:W-:Y:S05]  /*27560*/  BRA `(.L_x_6374) ;  /* 0xffffffe000d87947 */ /* 0x000fea000383ffff */
.L_x_6278:
[----:B-1----:R1:W2:Y:S02]  /*27570*/  SYNCS.PHASECHK.TRANS64.TRYWAIT P0, [R7+URZ], R2 ;  /* 0x00000002070075a7 */ /* 0x0022a4000800017f */
[----:B--2---:R-:W-:Y:S05]  /*27580*/  @!P0 NANOSLEEP.SYNCS 0x989680 ;  /* 0x009896800000895d */ /* 0x004fea0003900000 */
[----:B------:R-:W2:Y:S02]  /*27590*/  @!P0 SYNCS.PHASECHK.TRANS64 P0, [R7+URZ], R2 ;  /* 0x00000002070085a7 */ /* 0x000ea4000800007f */
[----:B--2---:R-:W-:Y:S05]  /*275a0*/  @!P0 BRA `(.L_x_6278) ;  /* 0xfffffffc00f08947 */ /* 0x004fea000383ffff */
[----:B------:R-:W-:Y:S05]  /*275b0*/  BRA `(.L_x_6375) ;  /* 0xffffffe000cc7947 */ /* 0x000fea000383ffff */
.L_x_6280:
[----:B--2---:R2:W3:Y:S02]  /*275c0*/  SYNCS.PHASECHK.TRANS64.TRYWAIT P0, [R4+URZ], R5 ;  /* 0x00000005040075a7 */ /* 0x0044e4000800017f */
[----:B---3--:R-:W-:Y:S05]  /*275d0*/  @!P0 NANOSLEEP.SYNCS 0x989680 ;  /* 0x009896800000895d */ /* 0x008fea0003900000 */
[----:B------:R-:W3:Y:S02]  /*275e0*/  @!P0 SYNCS.PHASECHK.TRANS64 P0, [R4+URZ], R5 ;  /* 0x00000005040085a7 */ /* 0x000ee4000800007f */
[----:B---3--:R-:W-:Y:S05]  /*275f0*/  @!P0 BRA `(.L_x_6280) ;  /* 0xfffffffc00f08947 */ /* 0x008fea000383ffff */
[----:B------:R-:W-:Y:S05]  /*27600*/  BRA `(.L_x_6376) ;  /* 0xffffffe000d47947 */ /* 0x000fea000383ffff */
.L_x_6377:
        /* <DEDUP_REMOVED lines=15> */
.L_x_12766:


//--------------------- .text._ZN7cutlass13device_kernelIN5flash11enable_sm90INS1_16FlashAttnFwdSm90INS1_25CollectiveMainloopFwdSm90ILi2EN4cute5tupleIJNS5_1CILi1EEES8_S8_EEENS6_IJNS7_ILi128EEESA_SA_EEELi128ENS_10bfloat16_tEfNS_4arch4Sm90ELb0ELb1ELb1ELb0ELb0ELb0ELb0ELb1ELb1ELb0ELb0ELb0EEENS1_21CollectiveEpilogueFwdISB_S9_SC_SE_Li256ELb0ELb0ELb0ELb0EEENS1_30DynamicPersistentTileSchedulerILi256ELi32ELb0ELb0ELb1EEEEEEEEEvNT_6ParamsE --------------------------
	.section	.text._ZN7cutlass13device_kernelIN5flash11enable_sm90INS1_16FlashAttnFwdSm90INS1_25CollectiveMainloopFwdSm90ILi2EN4cute5tupleIJNS5_1CILi1EEES8_S8_EEENS6_IJNS7_ILi128EEESA_SA_EEELi128ENS_10bfloat16_tEfNS_4arch4Sm90ELb0ELb1ELb1ELb0ELb0ELb0ELb0ELb1ELb1ELb0ELb0ELb0EEENS1_21CollectiveEpilogueFwdISB_S9_SC_SE_Li256ELb0ELb0ELb0ELb0EEENS1_30DynamicPersistentTileSchedulerILi256ELi32ELb0ELb0ELb1EEEEEEEEEvNT_6ParamsE,"ax",@progbits
	.align	128
.text._ZN7cutlass13device_kernelIN5flash11enable_sm90INS1_16FlashAttnFwdSm90INS1_25CollectiveMainloopFwdSm90ILi2EN4cute5tupleIJNS5_1CILi1EEES8_S8_EEENS6_IJNS7_ILi128EEESA_SA_EEELi128ENS_10bfloat16_tEfNS_4arch4Sm90ELb0ELb1ELb1ELb0ELb0ELb0ELb0ELb1ELb1ELb0ELb0ELb0EEENS1_21CollectiveEpilogueFwdISB_S9_SC_SE_Li256ELb0ELb0ELb0ELb0EEENS1_30DynamicPersistentTileSchedulerILi256ELi32ELb0ELb0ELb1EEEEEEEEEvNT_6ParamsE:
        .type           _ZN7cutlass13device_kernelIN5flash11enable_sm90INS1_16FlashAttnFwdSm90INS1_25CollectiveMainloopFwdSm90ILi2EN4cute5tupleIJNS5_1CILi1EEES8_S8_EEENS6_IJNS7_ILi128EEESA_SA_EEELi128ENS_10bfloat16_tEfNS_4arch4Sm90ELb0ELb1ELb1ELb0ELb0ELb0ELb0ELb1ELb1ELb0ELb0ELb0EEENS1_21CollectiveEpilogueFwdISB_S9_SC_SE_Li256ELb0ELb0ELb0ELb0EEENS1_30DynamicPersistentTileSchedulerILi256ELi32ELb0ELb0ELb1EEEEEEEEEvNT_6ParamsE,@function
        .size           _ZN7cutlass13device_kernelIN5flash11enable_sm90INS1_16FlashAttnFwdSm90INS1_25CollectiveMainloopFwdSm90ILi2EN4cute5tupleIJNS5_1CILi1EEES8_S8_EEENS6_IJNS7_ILi128EEESA_SA_EEELi128ENS_10bfloat16_tEfNS_4arch4Sm90ELb0ELb1ELb1ELb0ELb0ELb0ELb0ELb1ELb1ELb0ELb0ELb0EEENS1_21CollectiveEpilogueFwdISB_S9_SC_SE_Li256ELb0ELb0ELb0ELb0EEENS1_30DynamicPersistentTileSchedulerILi256ELi32ELb0ELb0ELb1EEEEEEEEEvNT_6ParamsE,(.L_x_12767 - _ZN7cutlass13device_kernelIN5flash11enable_sm90INS1_16FlashAttnFwdSm90INS1_25CollectiveMainloopFwdSm90ILi2EN4cute5tupleIJNS5_1CILi1EEES8_S8_EEENS6_IJNS7_ILi128EEESA_SA_EEELi128ENS_10bfloat16_tEfNS_4arch4Sm90ELb0ELb1ELb1ELb0ELb0ELb0ELb0ELb1ELb1ELb0ELb0ELb0EEENS1_21CollectiveEpilogueFwdISB_S9_SC_SE_Li256ELb0ELb0ELb0ELb0EEENS1_30DynamicPersistentTileSchedulerILi256ELi32ELb0ELb0ELb1EEEEEEEEEvNT_6ParamsE)
        .other          _ZN7cutlass13device_kernelIN5flash11enable_sm90INS1_16FlashAttnFwdSm90INS1_25CollectiveMainloopFwdSm90ILi2EN4cute5tupleIJNS5_1CILi1EEES8_S8_EEENS6_IJNS7_ILi128EEESA_SA_EEELi128ENS_10bfloat16_tEfNS_4arch4Sm90ELb0ELb1ELb1ELb0ELb0ELb0ELb0ELb1ELb1ELb0ELb0ELb0EEENS1_21CollectiveEpilogueFwdISB_S9_SC_SE_Li256ELb0ELb0ELb0ELb0EEENS1_30DynamicPersistentTileSchedulerILi256ELi32ELb0ELb0ELb1EEEEEEEEEvNT_6ParamsE,@"STO_CUDA_ENTRY STV_DEFAULT"
_ZN7cutlass13device_kernelIN5flash11enable_sm90INS1_16FlashAttnFwdSm90INS1_25CollectiveMainloopFwdSm90ILi2EN4cute5tupleIJNS5_1CILi1EEES8_S8_EEENS6_IJNS7_ILi128EEESA_SA_EEELi128ENS_10bfloat16_tEfNS_4arch4Sm90ELb0ELb1ELb1ELb0ELb0ELb0ELb0ELb1ELb1ELb0ELb0ELb0EEENS1_21CollectiveEpilogueFwdISB_S9_SC_SE_Li256ELb0ELb0ELb0ELb0EEENS1_30DynamicPersistentTileSchedulerILi256ELi32ELb0ELb0ELb1EEEEEEEEEvNT_6ParamsE:
[----:B------:R-:W1:Y:S01]  /*0000*/  LDC R1, c[0x0][0x28] ;  /* 0x00000a00ff017b82 */ /* 0x000e620000000800 */
[----:B------:R-:W2:Y:S01]  /*0010*/  S2R R3, SR_TID.X ;  /* 0x0000000000037919 */ /* 0x000ea20000002100 */
[----:B------:R-:W-:Y:S01]  /*0020*/  ELECT P0, URZ, PT ;  /* 0x00000000003f782f */ /* 0x000fe20003800000 */
[----:B------:R-:W-:Y:S01]  /*0030*/  BSSY B0, `(.L_x_6378) ;  /* 0x0000014000007945 */ /* 0x000fe20003800000 */
[--C-:B--2---:R-:W-:Y:S02]  /*0040*/  SHF.R.U32.HI R0, RZ, 0x5, R3.reuse ;  /* 0x00000005ff007819 */ /* 0x104fe40000011603 */
[----:B------:R-:W-:-:S03]  /*0050*/  SHF.R.U32.HI R17, RZ, 0x7, R3 ;  /* 0x00000007ff117819 */ /* 0x000fc60000011603 */
[----:B------:R-:W2:Y:S02]  /*0060*/  SHFL.IDX PT, R2, R0, RZ, 0x1f ;  /* 0x00001fff00027589 */ /* 0x000ea400000e0000 */
[----:B--2---:R-:W-:-:S13]  /*0070*/  ISETP.EQ.AND P0, PT, R2, RZ, P0 ;  /* 0x000000ff0200720c */ /* 0x004fda0000702270 */
[----:B-1----:R-:W-:Y:S05]  /*0080*/  @!P0 BRA `(.L_x_6379) ;  /* 0x0000000000388947 */ /* 0x002fea0003800000 */
        /* <DEDUP_REMOVED lines=14> */
.L_x_6379:
[----:B------:R-:W-:Y:S05]  /*0170*/  BSYNC B0 ;  /* 0x0000000000007941 */ /* 0x000fea0003800000 */
.L_x_6378:
        /* <DEDUP_REMOVED lines=37> */
.L_x_6380:
        /* <DEDUP_REMOVED lines=22> */
.L_x_6381:
        /* <DEDUP_REMOVED lines=18> */
.L_x_6382:
        /* <DEDUP_REMOVED lines=22> */
.L_x_6383:
        /* <DEDUP_REMOVED lines=22> */
.L_x_6384:
[----:B------:R-:W-:Y:S01]  /*0910*/  PLOP3.LUT P0, PT, PT, PT, UP0, 0x80, 0x0 ;  /* 0x000000000000781c */ /* 0x000fe20003f0f008 */
[----:B------:R-:W-:Y:S01]  /*0920*/  UMOV UR38, 0x1 ;  /* 0x0000000100267882 */ /* 0x000fe20000000000 */
[----:B------:R-:W-:Y:S01]  /*0930*/  NOP ;  /* 0x0000000000007918 */ /* 0x000fe20000000000 */
[----:B------:R-:W-:Y:S01]  /*0940*/  USEL UR38, UR38, 0x2, !UP0 ;  /* 0x0000000226267887 */ /* 0x000fe2000c000000 */
[----:B------:R-:W-:Y:S01]  /*0950*/  ULDC.64 UR50, c[0x0][0x208] ;  /* 0x0000820000327ab9 */ /* 0x000fe20000000a00 */
[----:B-123--:R-:W-:Y:S08]  /*0960*/  BAR.SYNC.DEFER_BLOCKING 0x0 ;  /* 0x0000000000007b1d */ /* 0x00eff00000010000 */
[----:B------:R-:W-:Y:S05]  /*0970*/  @!P0 BRA `(.L_x_6385) ;  /* 0x000000fc00e88947 */ /* 0x000fea0003800000 */
.L_x_6386:
[----:B------:R-:W-:-:S08]  /*0980*/  NOP ;  /* 0x0000000000007918 */ /* 0x000fd00000000000 */
[----:B------:R-:W1:Y:S02]  /*0990*/  USETMAXREG.TRY_ALLOC.CTAPOOL UP0, 0xf0 ;  /* 0x000000f0000079c8 */ /* 0x000e640008000600 */
[----:B-1----:R-:W-:-:S13]  /*09a0*/  PLOP3.LUT P0, PT, PT, PT, UP0, 0x80, 0x0 ;  /* 0x000000000000781c */ /* 0x002fda0003f0f008 */
[----:B------:R-:W-:Y:S05]  /*09b0*/  @!P0 BRA `(.L_x_6386) ;  /* 0xfffffffc00f08947 */ /* 0x000fea000383ffff */
[----:B------:R-:W1:Y:S01]  /*09c0*/  S2R R2, SR_TID.X ;  /* 0x0000000000027919 */ /* 0x000e620000002100 */
[----:B------:R-:W2:Y:S08]  /*09d0*/  S2UR UR7, SR_CTAID.X ;  /* 0x00000000000779c3 */ /* 0x000eb00000002500 */
[----:B------:R-:W-:Y:S08]  /*09e0*/  BAR.ARV 0x4, 0x120 ;  /* 0x0104800000007b1d */ /* 0x000ff00000002000 */
[----:B------:R-:W-:Y:S06]  /*09f0*/  BAR.ARV 0x8, 0x120 ;  /* 0x0204800000007b1d */ /* 0x000fec0000002000 */
[----:B-1----:R-:W-:-:S04]  /*0a00*/  LOP3.LUT R0, R2, 0xffffff80, RZ, 0xc0, !PT ;  /* 0xffffff8002007812 */ /* 0x002fc800078ec0ff */
[----:B------:R-:W-:Y:S02]  /*0a10*/  ISETP.NE.AND P0, PT, R0, 0x80, PT ;  /* 0x000000800000780c */ /* 0x000fe40003f05270 */
[----:B------:R-:W2:Y:S11]  /*0a20*/  LDC R0, c[0x0][0xda8] ;  /* 0x00036a00ff007b82 */ /* 0x000eb60000000800 */
[----:B------:R-:W-:Y:S06]  /*0a30*/  @!P0 BAR.ARV 0x9, 0x100 ;  /* 0x0244000000008b1d */ /* 0x000fec0000002000 */
[----:B--2---:R-:W-:-:S13]  /*0a40*/  ISETP.LE.AND P0, PT, R0, UR7, PT ;  /* 0x0000000700007c0c */ /* 0x004fda000bf03270 */
[----:B------:R-:W-:Y:S05]  /*0a50*/  @P0 EXIT ;  /* 0x000000000000094d */ /* 0x000fea0003800000 */
[----:B------:R-:W-:Y:S01]  /*0a60*/  VIADD R190, R2, 0xffffff80 ;  /* 0xffffff8002be7836 */ /* 0x000fe20000000000 */
[----:B------:R-:W1:Y:S01]  /*0a70*/  S2UR UR4, SR_CgaCtaId ;  /* 0x00000000000479c3 */ /* 0x000e620000008800 */
[----:B------:R-:W-:Y:S01]  /*0a80*/  UMOV UR39, 0x400 ;  /* 0x0000040000277882 */ /* 0x000fe20000000000 */
[----:B------:R-:W-:Y:S02]  /*0a90*/  ULOP3.LUT UR47, UR38, 0x1, URZ, 0xfc, !UPT ;  /* 0x00000001262f7892 */ /* 0x000fe4000f8efc3f */
[----:B------:R-:W-:Y:S01]  /*0aa0*/  SHF.R.S32.HI R3, RZ, 0x1f, R190 ;  /* 0x0000001fff037819 */ /* 0x000fe200000114be */
[----:B------:R-:W-:Y:S01]  /*0ab0*/  ULDC.64 UR54, c[0x0][0x198] ;  /* 0x0000660000367ab9 */ /* 0x000fe20000000a00 */
[----:B------:R-:W-:Y:S01]  /*0ac0*/  UMOV UR46, URZ ;  /* 0x0000003f002e7c82 */ /* 0x000fe20008000000 */
[----:B------:R-:W-:Y:S01]  /*0ad0*/  UMOV UR36, URZ ;  /* 0x0000003f00247c82 */ /* 0x000fe20008000000 */
[CC--:B------:R-:W-:Y:S01]  /*0ae0*/  LEA.HI R0, R3.reuse, R190.reuse, RZ, 0x4 ;  /* 0x000000be03007211 */ /* 0x0c0fe200078f20ff */
[----:B------:R-:W2:Y:S01]  /*0af0*/  S2UR UR6, SR_SWINHI ;  /* 0x00000000000679c3 */ /* 0x000ea20000002f00 */
[----:B------:R-:W-:Y:S01]  /*0b00*/  LEA.HI R5, R3, R190, RZ, 0x7 ;  /* 0x000000be03057211 */ /* 0x000fe200078f38ff */
[----:B------:R-:W-:Y:S01]  /*0b10*/  UMOV UR37, URZ ;  /* 0x0000003f00257c82 */ /* 0x000fe20008000000 */
[----:B------:R-:W-:-:S02]  /*0b20*/  SHF.R.S32.HI R7, RZ, 0x4, R0 ;  /* 0x00000004ff077819 */ /* 0x000fc40000011400 */
[----:B------:R-:W-:Y:S02]  /*0b30*/  LOP3.LUT R9, R5, 0xffffff80, RZ, 0xc0, !PT ;  /* 0xffffff8005097812 */ /* 0x000fe400078ec0ff */
[----:B------:R-:W-:Y:S02]  /*0b40*/  LEA.HI R2, R0, R7, RZ, 0x1 ;  /* 0x0000000700027211 */ /* 0x000fe400078f08ff */
[----:B------:R-:W-:Y:S01]  /*0b50*/  LEA.HI R189, R3, R190, RZ, 0x5 ;  /* 0x000000be03bd7211 */ /* 0x000fe200078f28ff */
[----:B------:R-:W-:Y:S01]  /*0b60*/  IMAD.IADD R186, R190, 0x1, -R9 ;  /* 0x00000001beba7824 */ /* 0x000fe200078e0a09 */
[----:B------:R-:W-:Y:S02]  /*0b70*/  LOP3.LUT R2, R2, 0x1ffffffe, RZ, 0xc0, !PT ;  /* 0x1ffffffe02027812 */ /* 0x000fe400078ec0ff */
[----:B------:R-:W-:Y:S02]  /*0b80*/  SHF.R.S32.HI R189, RZ, 0x5, R189 ;  /* 0x00000005ffbd7819 */ /* 0x000fe400000114bd */
[----:B------:R-:W-:Y:S01]  /*0b90*/  SHF.R.S32.HI R9, RZ, 0x1f, R186 ;  /* 0x0000001fff097819 */ /* 0x000fe200000114ba */
[----:B------:R-:W-:Y:S01]  /*0ba0*/  IMAD.IADD R2, R7, 0x1, -R2 ;  /* 0x0000000107027824 */ /* 0x000fe200078e0a02 */
[----:B------:R-:W-:Y:S01]  /*0bb0*/  LOP3.LUT R7, R0, 0x3fffff0, RZ, 0xc0, !PT ;  /* 0x03fffff000077812 */ /* 0x000fe200078ec0ff */
[----:B-1----:R-:W-:Y:S01]  /*0bc0*/  ULEA UR39, UR4, UR39, 0x18 ;  /* 0x0000002704277291 */ /* 0x002fe2000f8ec03f */
[----:B------:R-:W-:-:S02]  /*0bd0*/  LEA.HI R4, R9, R186, RZ, 0x2 ;  /* 0x000000ba09047211 */ /* 0x000fc400078f10ff */
[----:B------:R-:W-:Y:S01]  /*0be0*/  SHF.R.S32.HI R188, RZ, 0x7, R5 ;  /* 0x00000007ffbc7819 */ /* 0x000fe20000011405 */
[----:B------:R-:W-:Y:S01]  /*0bf0*/  IMAD.IADD R0, R190, 0x1, -R7 ;  /* 0x00000001be007824 */ /* 0x000fe200078e0a07 */
[--C-:B------:R-:W-:Y:S02]  /*0c00*/  SHF.R.S32.HI R6, RZ, 0x2, R4.reuse ;  /* 0x00000002ff067819 */ /* 0x100fe40000011404 */
[----:B------:R-:W-:Y:S01]  /*0c10*/  SHF.R.S32.HI R7, RZ, 0x1f, R4 ;  /* 0x0000001fff077819 */ /* 0x000fe20000011404 */
[----:B------:R-:W-:Y:S01]  /*0c20*/  IMAD R11, R189, 0x10, R0 ;  /* 0x00000010bd0b7824 */ /* 0x000fe200078e0200 */
[----:B------:R-:W-:Y:S01]  /*0c30*/  LEA.HI R9, R9, R186, RZ, 0x5 ;  /* 0x000000ba09097211 */ /* 0x000fe200078f28ff */
[----:B------:R-:W-:Y:S01]  /*0c40*/  UMOV UR4, UR39 ;  /* 0x0000002700047c82 */ /* 0x000fe20008000000 */
[----:B--2---:R-:W-:Y:S01]  /*0c50*/  UMOV UR5, UR6 ;  /* 0x0000000600057c82 */ /* 0x004fe20008000000 */
[----:B------:R-:W-:Y:S01]  /*0c60*/  LEA.HI R7, R7, R6, RZ, 0x3 ;  /* 0x0000000607077211 */ /* 0x000fe200078f18ff */
[----:B------:R-:W-:Y:S01]  /*0c70*/  IMAD R2, R11, 0x8, R2 ;  /* 0x000000080b027824 */ /* 0x000fe200078e0202 */
[----:B------:R-:W-:Y:S01]  /*0c80*/  LEA.HI R5, R5, R188, RZ, 0x1 ;  /* 0x000000bc05057211 */ /* 0x000fe200078f08ff */
[----:B------:R-:W-:Y:S01]  /*0c90*/  IMAD.U32 R18, RZ, RZ, UR4 ;  /* 0x00000004ff127e24 */ /* 0x000fe2000f8e00ff */
[----:B------:R-:W-:Y:S01]  /*0ca0*/  LOP3.LUT R7, R7, 0xfffffff8, RZ, 0xc0, !PT ;  /* 0xfffffff807077812 */ /* 0x000fe200078ec0ff */
[----:B------:R-:W-:Y:S01]  /*0cb0*/  IMAD.U32 R19, RZ, RZ, UR5 ;  /* 0x00000005ff137e24 */ /* 0x000fe2000f8e00ff */
[----:B------:R-:W-:Y:S01]  /*0cc0*/  SHF.R.S32.HI R9, RZ, 0x5, R9 ;  /* 0x00000005ff097819 */ /* 0x000fe20000011409 */
[----:B------:R-:W-:Y:S01]  /*0cd0*/  UMOV UR4, UR7 ;  /* 0x0000000700047c82 */ /* 0x000fe20008000000 */
[----:B------:R-:W-:Y:S01]  /*0ce0*/  LEA.HI R3, R3, R190, RZ, 0x3 ;  /* 0x000000be03037211 */ /* 0x000fe200078f18ff */
[----:B------:R-:W-:Y:S01]  /*0cf0*/  IMAD.IADD R6, R6, 0x1, -R7 ;  /* 0x0000000106067824 */ /* 0x000fe200078e0a07 */
[----:B------:R-:W-:Y:S01]  /*0d00*/  LOP3.LUT R7, R5, 0x3fffffe, RZ, 0xc0, !PT ;  /* 0x03fffffe05077812 */ /* 0x000fe200078ec0ff */
[----:B------:R-:W-:Y:S01]  /*0d10*/  IMAD.SHL.U32 R5, R2, 0x8, RZ ;  /* 0x0000000802057824 */ /* 0x000fe200078e00ff */
[----:B------:R-:W-:Y:S01]  /*0d20*/  SHF.R.S32.HI R184, RZ, 0x3, R3 ;  /* 0x00000003ffb87819 */ /* 0x000fe20000011403 */
[----:B------:R-:W-:-:S02]  /*0d30*/  IMAD R6, R9, 0x10, R6 ;  /* 0x0000001009067824 */ /* 0x000fc400078e0206 */
[----:B------:R-:W-:Y:S02]  /*0d40*/  IMAD.IADD R7, R188, 0x1, -R7 ;  /* 0x00000001bc077824 */ /* 0x000fe400078e0a07 */
[----:B------:R-:W-:Y:S01]  /*0d50*/  IMAD.WIDE R18, R5, 0x2, R18 ;  /* 0x0000000205127825 */ /* 0x000fe200078e0212 */
[----:B------:R-:W-:-:S03]  /*0d60*/  LOP3.LUT R5, R3, 0x1ffffff8, RZ, 0xc0, !PT ;  /* 0x1ffffff803057812 */ /* 0x000fc600078ec0ff */
[----:B------:R-:W-:Y:S01]  /*0d70*/  IMAD R187, R7, 0x40, R6 ;  /* 0x0000004007bb7824 */ /* 0x000fe200078e0206 */
[----:B------:R-:W-:Y:S01]  /*0d80*/  LOP3.LUT R7, R4, 0x7ffffffc, RZ, 0xc0, !PT ;  /* 0x7ffffffc04077812 */ /* 0x000fe200078ec0ff */
[----:B------:R-:W-:-:S04]  /*0d90*/  IMAD.IADD R5, R190, 0x1, -R5 ;  /* 0x00000001be057824 */ /* 0x000fc800078e0a05 */
[----:B------:R-:W-:Y:S02]  /*0da0*/  IMAD.SHL.U32 R22, R5, 0x8, RZ ;  /* 0x0000000805167824 */ /* 0x000fe400078e00ff */
[----:B------:R-:W-:-:S07]  /*0db0*/  IMAD.IADD R16, R186, 0x1, -R7 ;  /* 0x00000001ba107824 */ /* 0x000fce00078e0a07 */
.L_x_6479:
        /* <DEDUP_REMOVED lines=20> */
.L_x_6387:
[----:B------:R-:W-:Y:S01]  /*0f00*/  ULDC UR6, c[0x0][0xdc4] ;  /* 0x0003710000067ab9 */ /* 0x000fe20000000800 */
[----:B------:R-:W-:Y:S01]  /*0f10*/  UMOV UR48, UR7 ;  /* 0x0000000700307c82 */ /* 0x000fe20008000000 */
[----:B------:R-:W-:-:S11]  /*0f20*/  UISETP.NE.AND UP0, UPT, UR6, 0x1, UPT ;  /* 0x000000010600788c */ /* 0x000fd6000bf05270 */
[----:B------:R-:W-:Y:S02]  /*0f30*/  @UP0 ULDC.64 UR10, c[0x0][0xdc8] ;  /* 0x00037200000a0ab9 */ /* 0x000fe40000000a00 */
[----:B------:R-:W-:-:S04]  /*0f40*/  UIMAD.WIDE.U32 UR4, UR7, UR10, URZ ;  /* 0x0000000a070472a5 */ /* 0x000fc8000f8e003f */
[----:B------:R-:W-:-:S04]  /*0f50*/  @UP0 USHF.R.U32.HI UR48, URZ, UR11, UR5 ;  /* 0x0000000b3f300299 */ /* 0x000fc80008011605 */
[----:B------:R-:W-:-:S12]  /*0f60*/  UIMAD UR4, UR48, UR6, URZ ;  /* 0x00000006300472a4 */ /* 0x000fd8000f8e023f */
.L_x_6388:
[----:B------:R-:W-:Y:S01]  /*0f70*/  UIADD3 UR6, UR7, -UR4, URZ ;  /* 0x8000000407067290 */ /* 0x000fe2000fffe03f */
[----:B------:R-:W-:Y:S01]  /*0f80*/  ULDC UR43, c[0x0][0xdb8] ;  /* 0x00036e00002b7ab9 */ /* 0x000fe20000000800 */
[----:B------:R-:W-:Y:S02]  /*0f90*/  ULOP3.LUT UR7, URZ, UR48, URZ, 0x33, !UPT ;  /* 0x000000303f077292 */ /* 0x000fe4000f8e333f */
[----:B------:R-:W-:Y:S01]  /*0fa0*/  UISETP.NE.AND UP1, UPT, UR43, 0x1, UPT ;  /* 0x000000012b00788c */ /* 0x000fe2000bf25270 */
[----:B------:R-:W-:Y:S01]  /*0fb0*/  ULDC.64 UR12, c[0x0][0x3f8] ;  /* 0x0000fe00000c7ab9 */ /* 0x000fe20000000a00 */
[----:B------:R-:W-:Y:S01]  /*0fc0*/  ULDC UR42, c[0x0][0xdac] ;  /* 0x00036b00002a7ab9 */ /* 0x000fe20000000800 */
[----:B------:R-:W-:Y:S02]  /*0fd0*/  UISETP.NE.U32.AND UP0, UPT, UR12, URZ, UPT ;  /* 0x0000003f0c00728c */ /* 0x000fe4000bf05070 */
[----:B------:R-:W-:Y:S01]  /*0fe0*/  UIADD3 UR42, UR7, UR42, URZ ;  /* 0x0000002a072a7290 */ /* 0x000fe2000fffe03f */
[----:B------:R-:W-:Y:S01]  /*0ff0*/  ULDC.64 UR4, c[0x0][0x9e0] ;  /* 0x0002780000047ab9 */ /* 0x000fe20000000a00 */
[----:B------:R-:W-:Y:S01]  /*1000*/  ULDC UR11, c[0x0][0xdc4] ;  /* 0x00037100000b7ab9 */ /* 0x000fe20000000800 */
[----:B------:R-:W-:-:S02]  /*1010*/  UISETP.NE.AND.EX UP0, UPT, UR13, URZ, UPT, UP0 ;  /* 0x0000003f0d00728c */ /* 0x000fc4000bf05300 */
[----:B------:R-:W-:Y:S02]  /*1020*/  UISETP.GE.AND UP2, UPT, UR5, 0x1, UPT ;  /* 0x000000010500788c */ /* 0x000fe4000bf46270 */
[----:B------:R-:W-:Y:S01]  /*1030*/  USHF.L.U32 UR42, UR42, 0x7, URZ ;  /* 0x000000072a2a7899 */ /* 0x000fe2000800063f */
[----:B------:R-:W-:Y:S01]  /*1040*/  ULDC UR45, c[0x0][0x404] ;  /* 0x00010100002d7ab9 */ /* 0x000fe20000000800 */
[----:B------:R-:W-:Y:S01]  /*1050*/  ULDC UR9, c[0x0][0x288] ;  /* 0x0000a20000097ab9 */ /* 0x000fe20000000800 */
[----:B------:R-:W-:Y:S01]  /*1060*/  UIMAD UR8, UR8, UR11, UR6 ;  /* 0x0000000b080872a4 */ /* 0x000fe2000f8e0206 */
[----:B------:R-:W-:Y:S01]  /*1070*/  PLOP3.LUT P1, PT, PT, PT, UP2, 0x80, 0x0 ;  /* 0x000000000000781c */ /* 0x000fe20003f2f028 */
[----:B------:R-:W-:Y:S01]  /*1080*/  USEL UR45, UR45, 0x1, UP0 ;  /* 0x000000012d2d7887 */ /* 0x000fe20008000000 */
[----:B------:R-:W-:Y:S01]  /*1090*/  @UP1 ULDC UR6, c[0x0][0xdbc] ;  /* 0x00036f0000061ab9 */ /* 0x000fe20000000800 */
[----:B------:R-:W-:Y:S01]  /*10a0*/  UIADD3 UR53, UR42, 0x80, -UR9 ;  /* 0x000000802a357890 */ /* 0x000fe2000fffe809 */
[----:B------:R-:W-:Y:S01]  /*10b0*/  ULDC UR10, c[0x0][0x2e0] ;  /* 0x0000b800000a7ab9 */ /* 0x000fe20000000800 */
[----:B------:R-:W-:Y:S01]  /*10c0*/  UIMAD.WIDE.U32 UR6, UR8, UR6, URZ ;  /* 0x00000006080672a5 */ /* 0x000fe2000f8e003f */
[----:B------:R-:W-:Y:S01]  /*10d0*/  @UP1 ULDC UR11, c[0x0][0xdc0] ;  /* 0x00037000000b1ab9 */ /* 0x000fe20000000800 */
[----:B------:R-:W-:Y:S01]  /*10e0*/  UIMAD UR53, UR45, UR10, UR53 ;  /* 0x0000000a2d3572a4 */ /* 0x000fe2000f8e0235 */
[----:B------:R-:W-:Y:S01]  /*10f0*/  UMOV UR44, UR8 ;  /* 0x00000008002c7c82 */ /* 0x000fe20008000000 */
[----:B------:R-:W-:-:S02]  /*1100*/  @UP1 USHF.R.U32.HI UR44, URZ, UR11, UR7 ;  /* 0x0000000b3f2c1299 */ /* 0x000fc40008011607 */
[----:B------:R-:W-:Y:S02]  /*1110*/  UIADD3 UR4, UR53, UR4, URZ ;  /* 0x0000000435047290 */ /* 0x000fe4000fffe03f */
        /* <DEDUP_REMOVED lines=14> */
.L_x_6390:
[----:B------:R-:W-:-:S11]  /*1200*/  UISETP.NE.AND UP0, UPT, UR5, 0x1, UPT ;  /* 0x000000010500788c */ /* 0x000fd6000bf05270 */
[----:B------:R-:W-:Y:S02]  /*1210*/  @UP0 ULDC.64 UR12, c[0x0][0x9e8] ;  /* 0x00027a00000c0ab9 */ /* 0x000fe40000000a00 */
[----:B------:R-:W-:-:S04]  /*1220*/  UIMAD.WIDE.U32 UR6, UR4, UR12, URZ ;  /* 0x0000000c040672a5 */ /* 0x000fc8000f8e003f */
[----:B------:R-:W-:-:S12]  /*1230*/  @UP0 USHF.R.U32.HI UR4, URZ, UR13, UR7 ;  /* 0x0000000d3f040299 */ /* 0x000fd80008011607 */
.L_x_6391:
[----:B------:R-:W-:-:S06]  /*1240*/  UIMAD UR4, UR4, UR5, UR5 ;  /* 0x00000005040472a4 */ /* 0x000fcc000f8e0205 */
[----:B------:R-:W-:-:S07]  /*1250*/  VIMNMX R0, R0, UR4, PT ;  /* 0x0000000400007c48 */ /* 0x000fce000bfe0100 */
.L_x_6389:
[----:B------:R-:W-:Y:S01]  /*1260*/  UIMAD UR4, UR45, UR10, 0x7f ;  /* 0x0000007f2d0474a4 */ /* 0x000fe2000f8e020a */
[----:B------:R-:W-:Y:S01]  /*1270*/  VIADD R0, R0, 0x7f ;  /* 0x0000007f00007836 */ /* 0x000fe20000000000 */
[----:B------:R-:W-:Y:S02]  /*1280*/  UIADD3 UR7, UR42, -UR9, URZ ;  /* 0x800000092a077290 */ /* 0x000fe4000fffe03f */
[----:B------:R-:W-:Y:S02]  /*1290*/  USHF.R.S32.HI UR6, URZ, 0x1f, UR4 ;  /* 0x0000001f3f067899 */ /* 0x000fe40008011404 */
        /* <DEDUP_REMOVED lines=21> */
.L_x_6393:
[----:B------:R-:W-:-:S11]  /*13f0*/  UISETP.NE.AND UP0, UPT, UR5, 0x1, UPT ;  /* 0x000000010500788c */ /* 0x000fd6000bf05270 */
[----:B------:R-:W-:Y:S02]  /*1400*/  @UP0 ULDC.64 UR10, c[0x0][0x9e8] ;  /* 0x00027a00000a0ab9 */ /* 0x000fe40000000a00 */
[----:B------:R-:W-:-:S04]  /*1410*/  UIMAD.WIDE.U32 UR6, UR4, UR10, URZ ;  /* 0x0000000a040672a5 */ /* 0x000fc8000f8e003f */
[----:B------:R-:W-:-:S12]  /*1420*/  @UP0 USHF.R.U32.HI UR4, URZ, UR11, UR7 ;  /* 0x0000000b3f040299 */ /* 0x000fd80008011607 */
.L_x_6394:
[----:B------:R-:W-:-:S04]  /*1430*/  UIMAD UR4, UR4, UR5, URZ ;  /* 0x00000005040472a4 */ /* 0x000fc8000f8e023f */
[----:B------:R-:W-:-:S04]  /*1440*/  UISETP.LT.AND UP0, UPT, UR8, UR4, UPT ;  /* 0x000000040800728c */ /* 0x000fc8000bf01270 */
[----:B------:R-:W-:-:S12]  /*1450*/  USEL UR8, UR8, UR4, !UP0 ;  /* 0x0000000408087287 */ /* 0x000fd8000c000000 */
.L_x_6392:
        /* <DEDUP_REMOVED lines=39> */
[----:B------:R-:W-:Y:S01]  /*16d0*/  CS2R R90, SRZ ;  /* 0x00000000005a7805 */ /* 0x000fe2000001ff00 */
[----:B------:R-:W-:Y:S02]  /*16e0*/  IMAD.MOV.U32 R89, RZ, RZ, RZ ;  /* 0x000000ffff597224 */ /* 0x000fe400078e00ff */
        /* <DEDUP_REMOVED lines=30> */
.L_x_6396:
[----:B------:R-:W-:Y:S01]  /*18d0*/  ULEA.HI UR4, UR46, UR46, URZ, 0x1 ;  /* 0x0000002e2e047291 */ /* 0x000fe2000f8f083f */
[----:B------:R-:W-:-:S03]  /*18e0*/  IMAD.U32 R2, RZ, RZ, UR47 ;  /* 0x0000002fff027e24 */ /* 0x000fc6000f8e00ff */
[----:B------:R-:W-:Y:S02]  /*18f0*/  ULOP3.LUT UR4, UR4, 0xfffffffe, URZ, 0xc0, !UPT ;  /* 0xfffffffe04047892 */ /* 0x000fe4000f8ec03f */
[----:B------:R-:W-:Y:S02]  /*1900*/  ISETP.NE.AND P0, PT, R2, 0x3, PT ;  /* 0x000000030200780c */ /* 0x000fe40003f05270 */
[----:B------:R-:W-:-:S06]  /*1910*/  UIADD3 UR4, UR46, -UR4, URZ ;  /* 0x800000042e047290 */ /* 0x000fcc000fffe03f */
[----:B------:R-:W-:-:S05]  /*1920*/  IMAD.U32 R0, RZ, RZ, UR4 ;  /* 0x00000004ff007e24 */ /* 0x000fca000f8e00ff */
[----:B------:R-:W-:-:S04]  /*1930*/  SHF.L.U32 R0, R0, 0x1f, RZ ;  /* 0x0000001f00007819 */ /* 0x000fc800000006ff */
[----:B------:R-:W1:Y:S02]  /*1940*/  SYNCS.PHASECHK.TRANS64.TRYWAIT P1, [UR39+0x28800], R0 ;  /* 0x02880000ff0075a7 */ /* 0x000e640008020167 */
[----:B-1----:R-:W-:Y:S05]  /*1950*/  @!P1 BRA `(.L_x_6397) ;  /* 0x0000012000609947 */ /* 0x002fea0003800000 */
.L_x_6544:
[----:B------:R-:W-:Y:S05]  /*1960*/  @!P0 BRA `(.L_x_6398) ;  /* 0x0000000000048947 */ /* 0x000fea0003800000 */
[----:B------:R-:W-:Y:S01]  /*1970*/  BPT.TRAP 0x1 ;  /* 0x000000040000795c */ /* 0x000fe20000300000 */
.L_x_6398:
[----:B------:R-:W-:Y:S02]  /*1980*/  IMAD.U32 R89, RZ, RZ, UR37 ;  /* 0x00000025ff597e24 */ /* 0x000fe4000f8e00ff */
[----:B-1----:R-:W-:-:S03]  /*1990*/  IMAD.U32 R0, RZ, RZ, UR36 ;  /* 0x00000024ff007e24 */ /* 0x002fc6000f8e00ff */
[----:B------:R-:W-:Y:S02]  /*19a0*/  LEA R89, R89, UR39, 0x3 ;  /* 0x0000002759597c11 */ /* 0x000fe4000f8e18ff */
[----:B------:R-:W-:-:S04]  /*19b0*/  SHF.L.U32 R0, R0, 0x1f, RZ ;  /* 0x0000001f00007819 */ /* 0x000fc800000006ff */
[----:B------:R1:W2:Y:S01]  /*19c0*/  SYNCS.PHASECHK.TRANS64.TRYWAIT P2, [R89+URZ+0x28830], R0 ;  /* 0x02883000590075a7 */ /* 0x0002a2000804017f */
[----:B------:R-:W-:Y:S05]  /*19d0*/  @!P0 BRA `(.L_x_6399) ;  /* 0x0000000000048947 */ /* 0x000fea0003800000 */
[----:B------:R-:W-:Y:S01]  /*19e0*/  BPT.TRAP 0x1 ;  /* 0x000000040000795c */ /* 0x000fe20000300000 */
.L_x_6399:
[----:B------:R-:W3:Y:S02]  /*19f0*/  S2R R2, SR_TID.X ;  /* 0x0000000000027919 */ /* 0x000ee40000002100 */
[----:B---3--:R-:W-:Y:S01]  /*1a00*/  LOP3.LUT P1, RZ, R2, 0x7f, RZ, 0xc0, !PT ;  /* 0x0000007f02ff7812 */ /* 0x008fe2000782c0ff */
[----:B--2---:R-:W-:-:S12]  /*1a10*/  @P2 BRA `(.L_x_6400) ;  /* 0x0000000000082947 */ /* 0x004fd80003800000 */
[----:B------:R-:W2:Y:S02]  /*1a20*/  SYNCS.PHASECHK.TRANS64.TRYWAIT P2, [R89+URZ+0x28830], R0 ;  /* 0x02883000590075a7 */ /* 0x000ea4000804017f */
[----:B--2---:R-:W-:Y:S05]  /*1a30*/  @!P2 BRA `(.L_x_6401) ;  /* 0x000001200040a947 */ /* 0x004fea0003800000 */
.L_x_6400:
[----:B------:R-:W-:Y:S05]  /*1a40*/  WARPSYNC.ALL ;  /* 0x0000000000007948 */ /* 0x000fea0003800000 */
[----:B------:R-:W-:Y:S01]  /*1a50*/  UIADD3 UR4, UR39, 0x18400, URZ ;  /* 0x0001840027047890 */ /* 0x000fe2000fffe03f */
[----:B------:R-:W-:Y:S01]  /*1a60*/  WARPGROUP.ARRIVE ;  /* 0x00000000000079c5 */ /* 0x000fe20000000000 */
[----:B------:R-:W-:Y:S01]  /*1a70*/  ULOP3.LUT UR32, UR52, 0x10000, URZ, 0xfc, !UPT ;  /* 0x0001000034207892 */ /* 0x000fe2000f8efc3f */
[----:B------:R-:W3:Y:S01]  /*1a80*/  LDC R5, c[0x0][0x2e0] ;  /* 0x0000b800ff057b82 */ /* 0x000ee20000000800 */
[----:B------:R-:W-:Y:S01]  /*1a90*/  USHF.R.U32.HI UR4, URZ, 0x4, UR4 ;  /* 0x000000043f047899 */ /* 0x000fe20008011604 */
[----:B------:R-:W-:Y:S01]  /*1aa0*/  UMOV UR33, 0x40000040 ;  /* 0x4000004000217882 */ /* 0x000fe20000000000 */
[----:B------:R-:W-:-:S02]  /*1ab0*/  UMOV UR35, 0x40000040 ;  /* 0x4000004000237882 */ /* 0x000fc40000000000 */
[----:B------:R-:W-:Y:S01]  /*1ac0*/  ULOP3.LUT UR4, UR4, 0x3fff, URZ, 0xc0, !UPT ;  /* 0x00003fff04047892 */ /* 0x000fe2000f8ec03f */
[----:B------:R-:W-:Y:S01]  /*1ad0*/  UMOV UR5, 0x40000040 ;  /* 0x4000004000057882 */ /* 0x000fe20000000000 */
[----:B------:R-:W-:Y:S02]  /*1ae0*/  UMOV UR7, 0x40000040 ;  /* 0x4000004000077882 */ /* 0x000fe40000000000 */
[----:B------:R-:W-:Y:S01]  /*1af0*/  ULOP3.LUT UR49, UR4, 0x10000, URZ, 0xfc, !UPT ;  /* 0x0001000004317892 */ /* 0x000fe2000f8efc3f */
[----:B------:R-:W4:Y:S01]  /*1b00*/  LDC.64 R10, c[0x0][0x9e0] ;  /* 0x00027800ff0a7b82 */ /* 0x000f220000000a00 */
[----:B------:R-:W-:Y:S02]  /*1b10*/  UIADD3 UR4, UR32, 0x2, URZ ;  /* 0x0000000220047890 */ /* 0x000fe4000fffe03f */
[----:B------:R-:W-:Y:S02]  /*1b20*/  ULEA UR34, UR37, UR49, 0xb ;  /* 0x0000003125227291 */ /* 0x000fe4000f8e583f */
[----:B------:R-:W-:-:S02]  /*1b30*/  UIADD3 UR8, UR32, 0x4, URZ ;  /* 0x0000000420087890 */ /* 0x000fc4000fffe03f */
[----:B------:R-:W-:Y:S02]  /*1b40*/  UIADD3 UR6, UR34, 0x2, URZ ;  /* 0x0000000222067890 */ /* 0x000fe4000fffe03f */
[----:B------:R-:W-:Y:S01]  /*1b50*/  UIADD3 UR10, UR34, 0x4, URZ ;  /* 0x00000004220a7890 */ /* 0x000fe2000fffe03f */
[----:B------:R-:W-:Y:S02]  /*1b60*/  UMOV UR9, 0x40000040 ;  /* 0x4000004000097882 */ /* 0x000fe40000000000 */
[----:B------:R-:W-:Y:S01]  /*1b70*/  HGMMA.64x128x16.F32.BF16 R24, gdesc[UR32], RZ, !UPT, gsb0 ;  /* 0x01e00000201879f0 */ /* 0x000fe2000c0018ff */
        /* <DEDUP_REMOVED lines=10> */
[----:B----4-:R-:W-:Y:S01]  /*1c20*/  ISETP.GE.AND P2, PT, R11, 0x1, PT ;  /* 0x000000010b00780c */ /* 0x010fe20003f46270 */
        /* <DEDUP_REMOVED lines=13> */
[----:B------:R-:W-:Y:S01]  /*1d00*/  HGMMA.64x128x16.F32.BF16 R24, gdesc[UR4], R24, gsb0 ;  /* 0x01e00000041879f0 */ /* 0x000fe20008001818 */
[----:B------:R-:W-:Y:S02]  /*1d10*/  ULDC.64 UR6, c[0x0][0x9d8] ;  /* 0x0002760000067ab9 */ /* 0x000fe40000000a00 */
[----:B------:R-:W-:Y:S01]  /*1d20*/  ULOP3.LUT UR52, URZ, UR7, URZ, 0x33, !UPT ;  /* 0x000000073f347292 */ /* 0x000fe2000f8e333f */
[----:B------:R-:W-:Y:S02]  /*1d30*/  WARPGROUP.DEPBAR.LE gsb0, 0x0 ;  /* 0x00008000000079c5 */ /* 0x000fe40000010000 */
[----:B------:R-:W-:-:S06]  /*1d40*/  WARPGROUP.ARRIVE ;  /* 0x00000000000079c5 */ /* 0x000fcc0000000000 */
[----:B------:R-:W-:Y:S03]  /*1d50*/  HGMMA.64x128x16.F32.BF16 R24, gdesc[UR8], R24, gsb0 ;  /* 0x01e00000081879f0 */ /* 0x000fe60008001818 */
[----:B------:R-:W-:Y:S02]  /*1d60*/  WARPGROUP.DEPBAR.LE gsb0, 0x0 ;  /* 0x00008000000079c5 */ /* 0x000fe40000010000 */
[----:B------:R-:W-:-:S07]  /*1d70*/  WARPGROUP.ARRIVE ;  /* 0x00000000000079c5 */ /* 0x000fce0000000000 */
        /* <DEDUP_REMOVED lines=14> */
[----:B------:R-:W-:Y:S01]  /*1e60*/  FMUL.FTZ R4, R45, UR6 ;  /* 0x000000062d047c20 */ /* 0x000fe20008410000 */
[----:B-12---:R-:W-:Y:S01]  /*1e70*/  FMUL.FTZ R0, R41, UR6 ;  /* 0x0000000629007c20 */ /* 0x006fe20008410000 */
        /* <DEDUP_REMOVED lines=11> */
[----:B-1----:R-:W-:Y:S01]  /*1f30*/  FMUL.FTZ R4, R53, UR6 ;  /* 0x0000000635047c20 */ /* 0x002fe20008410000 */
[----:B------:R-:W-:Y:S01]  /*1f40*/  FMUL.FTZ R7, R27, UR6 ;  /* 0x000000061b077c20 */ /* 0x000fe20008410000 */
[----:B------:R-:W-:Y:S01]  /*1f50*/  FMUL.FTZ R51, R55, UR6 ;  /* 0x0000000637337c20 */ /* 0x000fe20008410000 */
[----:B------:R-:W-:Y:S01]  /*1f60*/  FMUL.FTZ R21, R35, UR6 ;  /* 0x0000000623157c20 */ /* 0x000fe20008410000 */
[----:B------:R-:W-:Y:S01]  /*1f70*/  FMUL.FTZ R27, R39, UR6 ;  /* 0x00000006271b7c20 */ /* 0x000fe20008410000 */
[----:B------:R-:W-:Y:S01]  /*1f80*/  FMUL.FTZ R55, R59, UR6 ;  /* 0x000000063b377c20 */ /* 0x000fe20008410000 */
[----:B------:R-:W-:Y:S01]  /*1f90*/  FMUL.FTZ R2, R24, UR6 ;  /* 0x0000000618027c20 */ /* 0x000fe20008410000 */
[----:B------:R1:W2:Y:S01]  /*1fa0*/  MUFU.TANH R102, R4 ;  /* 0x0000000400667308 */ /* 0x0002a20000002400 */
[----:B----4-:R-:W-:Y:S01]  /*1fb0*/  FMUL.FTZ R0, R49, UR6 ;  /* 0x0000000631007c20 */ /* 0x010fe20008410000 */
        /* <DEDUP_REMOVED lines=15> */
[----:B----4-:R-:W-:-:S02]  /*20b0*/  IMAD.MOV.U32 R37, RZ, RZ, -0x80 ;  /* 0xffffff80ff257424 */ /* 0x010fc400078e00ff */
[----:B------:R-:W-:Y:S01]  /*20c0*/  FMUL.FTZ R52, R52, UR6 ;  /* 0x0000000634347c20 */ /* 0x000fe20008410000 */
[----:B------:R-:W-:Y:S01]  /*20d0*/  FMUL.FTZ R49, R54, UR6 ;  /* 0x0000000636317c20 */ /* 0x000fe20008410000 */
[----:B------:R-:W-:Y:S01]  /*20e0*/  FMUL.FTZ R56, R56, UR6 ;  /* 0x0000000638387c20 */ /* 0x000fe20008410000 */
[----:B------:R-:W-:Y:S01]  /*20f0*/  FMUL.FTZ R53, R58, UR6 ;  /* 0x000000063a357c20 */ /* 0x000fe20008410000 */
[----:B------:R-:W-:Y:S01]  /*2100*/  FMUL.FTZ R60, R60, UR6 ;  /* 0x000000063c3c7c20 */ /* 0x000fe20008410000 */
[----:B------:R-:W-:Y:S01]  /*2110*/  FMUL.FTZ R59, R62, UR6 ;  /* 0x000000063e3b7c20 */ /* 0x000fe20008410000 */
[----:B------:R4:W2:Y:S01]  /*2120*/  MUFU.TANH R12, R29 ;  /* 0x0000001d000c7308 */ /* 0x0008a20000002400 */
[----:B-1----:R-:W1:Y:S01]  /*2130*/  LDC R4, c[0x0][0x288] ;  /* 0x0000a200ff047b82 */ /* 0x002e620000000800 */
[----:B------:R-:W-:Y:S01]  /*2140*/  FMUL.FTZ R64, R64, UR6 ;  /* 0x0000000640407c20 */ /* 0x000fe20008410000 */
[----:B------:R-:W-:Y:S01]  /*2150*/  FMUL.FTZ R68, R68, UR6 ;  /* 0x0000000644447c20 */ /* 0x000fe20008410000 */
[----:B------:R-:W-:Y:S01]  /*2160*/  FMUL.FTZ R67, R70, UR6 ;  /* 0x0000000646437c20 */ /* 0x000fe20008410000 */
[----:B------:R-:W-:Y:S01]  /*2170*/  FMUL.FTZ R72, R72, UR6 ;  /* 0x0000000648487c20 */ /* 0x000fe20008410000 */
[----:B------:R-:W-:Y:S01]  /*2180*/  FMUL.FTZ R74, R74, UR6 ;  /* 0x000000064a4a7c20 */ /* 0x000fe20008410000 */
[----:B------:R-:W-:Y:S01]  /*2190*/  FMUL.FTZ R75, R75, UR6 ;  /* 0x000000064b4b7c20 */ /* 0x000fe20008410000 */
[----:B------:R5:W1:Y:S01]  /*21a0*/  MUFU.TANH R106, R0 ;  /* 0x00000000006a7308 */ /* 0x000a620000002400 */
[----:B----4-:R-:W-:Y:S01]  /*21b0*/  FMUL.FTZ R29, R42, UR6 ;  /* 0x000000062a1d7c20 */ /* 0x010fe20008410000 */
[----:B------:R-:W-:-:S02]  /*21c0*/  IMAD R42, R88, R37, 0x80 ;  /* 0x00000080582a7424 */ /* 0x000fc400078e0225 */
[----:B------:R-:W-:Y:S01]  /*21d0*/  FMUL.FTZ R76, R76, UR6 ;  /* 0x000000064c4c7c20 */ /* 0x000fe20008410000 */
[----:B------:R-:W-:Y:S01]  /*21e0*/  FMUL.FTZ R79, R79, UR6 ;  /* 0x000000064f4f7c20 */ /* 0x000fe20008410000 */
[----:B------:R-:W-:Y:S01]  /*21f0*/  FMUL.FTZ R80, R80, UR6 ;  /* 0x0000000650507c20 */ /* 0x000fe20008410000 */
[----:B------:R-:W-:Y:S01]  /*2200*/  FMUL.FTZ R81, R81, UR6 ;  /* 0x0000000651517c20 */ /* 0x000fe20008410000 */
[----:B------:R-:W-:Y:S01]  /*2210*/  FMUL.FTZ R35, R82, UR6 ;  /* 0x0000000652237c20 */ /* 0x000fe20008410000 */
[----:B------:R3:W4:Y:S01]  /*2220*/  MUFU.TANH R98, R57 ;  /* 0x0000003900627308 */ /* 0x0007220000002400 */
[----:B-----5:R-:W-:Y:S01]  /*2230*/  FMUL.FTZ R0, R61, UR6 ;  /* 0x000000063d007c20 */ /* 0x020fe20008410000 */
[----:B------:R-:W-:Y:S01]  /*2240*/  FMUL.FTZ R61, R63, UR6 ;  /* 0x000000063f3d7c20 */ /* 0x000fe20008410000 */
[----:B------:R-:W-:Y:S01]  /*2250*/  FMUL.FTZ R63, R66, UR6 ;  /* 0x00000006423f7c20 */ /* 0x000fe20008410000 */
[----:B------:R-:W-:Y:S01]  /*2260*/  FMUL.FTZ R85, R85, UR6 ;  /* 0x0000000655557c20 */ /* 0x000fe20008410000 */
[----:B------:R-:W-:Y:S01]  /*2270*/  FMUL.FTZ R37, R86, UR6 ;  /* 0x0000000656257c20 */ /* 0x000fe20008410000 */
[----:B------:R-:W-:Y:S01]  /*2280*/  FMUL.FTZ R39, R87, UR6 ;  /* 0x0000000657277c20 */ /* 0x000fe20008410000 */
[----:B------:R-:W-:Y:S01]  /*2290*/  FMUL.FTZ R78, R78, UR6 ;  /* 0x000000064e4e7c20 */ /* 0x000fe20008410000 */
[----:B------:R5:W1:Y:S01]  /*22a0*/  MUFU.TANH R94, R0 ;  /* 0x00000000005e7308 */ /* 0x000a620000002400 */
[----:B---3--:R-:W-:-:S02]  /*22b0*/  IMAD R57, R5, UR45, R42 ;  /* 0x0000002d05397c24 */ /* 0x008fc4000f8e022a */
[----:B------:R-:W-:Y:S01]  /*22c0*/  FMUL.FTZ R84, R84, UR6 ;  /* 0x0000000654547c20 */ /* 0x000fe20008410000 */
[----:B------:R-:W-:Y:S01]  /*22d0*/  FMUL.FTZ R77, R77, UR6 ;  /* 0x000000064d4d7c20 */ /* 0x000fe20008410000 */
[----:B------:R-:W-:-:S03]  /*22e0*/  FMUL.FTZ R73, R73, UR6 ;  /* 0x0000000649497c20 */ /* 0x000fc60008410000 */
[----:B------:R3:W2:Y:S01]  /*22f0*/  MUFU.TANH R8, R25 ;  /* 0x0000001900087308 */ /* 0x0006a20000002400 */
[----:B-----5:R-:W-:Y:S01]  /*2300*/  FMUL.FTZ R0, R69, UR6 ;  /* 0x0000000645007c20 */ /* 0x020fe20008410000 */
[----:B------:R-:W-:Y:S01]  /*2310*/  FMUL.FTZ R69, R71, UR6 ;  /* 0x0000000647457c20 */ /* 0x000fe20008410000 */
[----:B-1----:R-:W-:-:S05]  /*2320*/  IADD3 R71, R57, 0x1, -R4 ;  /* 0x0000000139477810 */ /* 0x002fca0007ffe804 */
[----:B------:R1:W2:Y:S01]  /*2330*/  MUFU.TANH R124, R33 ;  /* 0x00000021007c7308 */ /* 0x0002a20000002400 */
[----:B---3--:R-:W-:Y:S01]  /*2340*/  FMUL.FTZ R25, R38, UR6 ;  /* 0x0000000626197c20 */ /* 0x008fe20008410000 */
[----:B------:R-:W-:Y:S01]  /*2350*/  IMAD R71, R16, -0x2, R71 ;  /* 0xfffffffe10477824 */ /* 0x000fe200078e0247 */
[----:B------:R-:W-:-:S05]  /*2360*/  LEA R38, R88, 0xffffff80, 0x7 ;  /* 0xffffff8058267811 */ /* 0x000fca00078e38ff */
[----:B------:R3:W2:Y:S01]  /*2370*/  MUFU.TANH R14, R0 ;  /* 0x00000000000e7308 */ /* 0x0006a20000002400 */
[----:B-1----:R-:W-:-:S07]  /*2380*/  FMUL.FTZ R33, R83, UR6 ;  /* 0x0000000653217c20 */ /* 0x002fce0008410000 */
[----:B------:R-:W1:Y:S01]  /*2390*/  MUFU.TANH R2, R2 ;  /* 0x0000000200027308 */ /* 0x000e620000002400 */
[----:B---3--:R-:W-:-:S05]  /*23a0*/  @!P1 VIADD R0, R89, 0x28840 ;  /* 0x0002884059009836 */ /* 0x008fca0000000000 */
[----:B------:R-:W-:Y:S02]  /*23b0*/  @!P1 PRMT R0, RZ, 0x654, R0 ;  /* 0x00000654ff009816 */ /* 0x000fe40000000000 */
[----:B------:R-:W3:Y:S02]  /*23c0*/  MUFU.TANH R3, R3 ;  /* 0x0000000300037308 */ /* 0x000ee40000002400 */
[----:B------:R5:W-:Y:S06]  /*23d0*/  @!P1 SYNCS.ARRIVE.TRANS64.RED.A1T0 RZ, [R0+URZ], RZ ;  /* 0x000000ff00ff99a7 */ /* 0x000bec000810043f */
[----:B------:R-:W1:Y:S01]  /*23e0*/  MUFU.TANH R7, R7 ;  /* 0x0000000700077308 */ /* 0x000e620000002400 */
[----:B-----5:R-:W-:-:S07]  /*23f0*/  VIADD R0, R187, UR42 ;  /* 0x0000002abb007c36 */ /* 0x020fce0008000000 */
        /* <DEDUP_REMOVED lines=49> */
[----:B-----5:R-:W-:-:S02]  /*2710*/  VIADD R77, R71, UR52 ;  /* 0x00000034474d7c36 */ /* 0x020fc40008000000 */
[----:B------:R-:W-:Y:S02]  /*2720*/  IMAD.IADD R71, R71, 0x1, R10 ;  /* 0x0000000147477824 */ /* 0x000fe400078e020a */
[----:B------:R-:W-:Y:S02]  /*2730*/  IMAD.IADD R30, R77, 0x1, R0 ;  /* 0x000000014d1e7824 */ /* 0x000fe400078e0200 */
[----:B----4-:R-:W-:-:S05]  /*2740*/  IMAD R73, R16, -0x2, R57 ;  /* 0xfffffffe10497824 */ /* 0x010fca00078e0239 */
[----:B------:R-:W-:Y:S01]  /*2750*/  VIADDMNMX R26, R0, R71, R73, PT ;  /* 0x00000047001a7246 */ /* 0x000fe20003800149 */
[----:B--23--:R-:W-:Y:S06]  /*2760*/  @!P2 BRA `(.L_x_6402) ;  /* 0x000000000054a947 */ /* 0x00cfec0003800000 */
[----:B------:R-:W-:Y:S01]  /*2770*/  IMAD R57, R5, UR45, R0 ;  /* 0x0000002d05397c24 */ /* 0x000fe2000f8e0200 */
[----:B------:R-:W-:Y:S03]  /*2780*/  BSSY B0, `(.L_x_6403) ;  /* 0x000000f000007945 */ /* 0x000fe60003800000 */
[----:B------:R-:W-:-:S05]  /*2790*/  IMAD.IADD R57, R57, 0x1, -R4 ;  /* 0x0000000139397824 */ /* 0x000fca00078e0a04 */
        /* <DEDUP_REMOVED lines=9> */
.L_x_6404:
[----:B------:R-:W-:-:S13]  /*2830*/  ISETP.NE.AND P3, PT, R11, 0x1, PT ;  /* 0x000000010b00780c */ /* 0x000fda0003f65270 */
[----:B------:R-:W2:Y:S02]  /*2840*/  @P3 LDC.64 R82, c[0x0][0x9e8] ;  /* 0x00027a00ff523b82 */ /* 0x000ea40000000a00 */
[----:B--2---:R-:W-:-:S05]  /*2850*/  @P3 IMAD.HI.U32 R6, R57, R82, RZ ;  /* 0x0000005239063227 */ /* 0x004fca00078e00ff */
[----:B------:R-:W-:-:S07]  /*2860*/  @P3 SHF.R.U32.HI R57, RZ, R83, R6 ;  /* 0x00000053ff393219 */ /* 0x000fce0000011606 */
.L_x_6405:
[----:B------:R-:W-:Y:S05]  /*2870*/  BSYNC B0 ;  /* 0x0000000000007941 */ /* 0x000fea0003800000 */
.L_x_6403:
[----:B------:R-:W-:-:S04]  /*2880*/  IMAD R57, R57, R11, -R38 ;  /* 0x0000000b39397224 */ /* 0x000fc800078e0a26 */
[----:B------:R-:W-:-:S05]  /*2890*/  IMAD R57, R16, -0x2, R57 ;  /* 0xfffffffe10397824 */ /* 0x000fca00078e0239 */
[----:B------:R-:W-:Y:S02]  /*28a0*/  VIMNMX R30, R30, R57, !PT ;  /* 0x000000391e1e7248 */ /* 0x000fe40007fe0100 */
[----:B------:R-:W-:-:S07]  /*28b0*/  VIADDMNMX R26, R57, R11, R26, PT ;  /* 0x0000000b391a7246 */ /* 0x000fce000380011a */
.L_x_6402:
[C---:B------:R-:W-:Y:S02]  /*28c0*/  ISETP.GE.AND P4, PT, R42.reuse, 0x9, PT ;  /* 0x000000092a00780c */ /* 0x040fe40003f86270 */
[----:B------:R-:W-:Y:S02]  /*28d0*/  ISETP.GE.AND P3, PT, R42, 0x2, PT ;  /* 0x000000022a00780c */ /* 0x000fe40003f66270 */
[----:B------:R-:W-:Y:S02]  /*28e0*/  P2R R46, PR, RZ, 0x10 ;  /* 0x00000010ff2e7803 */ /* 0x000fe40000000000 */
[C---:B------:R-:W-:Y:S02]  /*28f0*/  ISETP.GT.AND P4, PT, R30.reuse, 0x8, !P4 ;  /* 0x000000081e00780c */ /* 0x040fe40006784270 */
[----:B------:R-:W-:Y:S02]  /*2900*/  ISETP.GT.AND P5, PT, R30, 0x1, !P3 ;  /* 0x000000011e00780c */ /* 0x000fe40005fa4270 */
[----:B------:R-:W-:-:S02]  /*2910*/  ISETP.LT.OR P4, PT, R26, 0x9, P4 ;  /* 0x000000091a00780c */ /* 0x000fc40002781670 */
[----:B------:R-:W-:Y:S02]  /*2920*/  ISETP.GE.AND P6, PT, R42, 0xa, PT ;  /* 0x0000000a2a00780c */ /* 0x000fe40003fc6270 */
[----:B-1----:R-:W-:Y:S02]  /*2930*/  FSEL R182, R28, -INF , !P4 ;  /* 0xff8000001cb67808 */ /* 0x002fe40006000000 */
[----:B------:R-:W-:Y:S02]  /*2940*/  ISETP.LT.OR P5, PT, R26, 0x2, P5 ;  /* 0x000000021a00780c */ /* 0x000fe40002fa1670 */
[----:B------:R-:W-:Y:S02]  /*2950*/  ISETP.GT.AND P4, PT, R30, 0x9, !P6 ;  /* 0x000000091e00780c */ /* 0x000fe40007784270 */
[----:B------:R-:W-:Y:S02]  /*2960*/  FSEL R128, R8, -INF , !P5 ;  /* 0xff80000008807808 */ /* 0x000fe40006800000 */
        /* <DEDUP_REMOVED lines=126> */
[----:B------:R-:W-:-:S02]  /*3150*/  P2R R50, PR, RZ, 0x40 ;  /* 0x00000040ff327803 */ /* 0x000fc40000000000 */
        /* <DEDUP_REMOVED lines=15> */
[----:B------:R-:W-:-:S03]  /*3250*/  ISETP.GE.AND P6, PT, R42, 0x7a, PT ;  /* 0x0000007a2a00780c */ /* 0x000fc60003fc6270 */
[----:B------:R-:W-:Y:S01]  /*3260*/  IMAD.IADD R57, R77, 0x1, R2 ;  /* 0x000000014d397824 */ /* 0x000fe200078e0202 */
[----:B------:R-:W-:Y:S02]  /*3270*/  P2R R117, PR, RZ, 0x40 ;  /* 0x00000040ff757803 */ /* 0x000fe40000000000 */
[----:B------:R-:W-:Y:S02]  /*3280*/  ISETP.GT.AND P6, PT, R30, 0x79, !P6 ;  /* 0x000000791e00780c */ /* 0x000fe400077c4270 */
[----:B------:R-:W-:Y:S02]  /*3290*/  VIADDMNMX R110, R2, R71, R73, PT ;  /* 0x00000047026e7246 */ /* 0x000fe40003800149 */
[----:B------:R-:W-:-:S04]  /*32a0*/  ISETP.LT.OR P6, PT, R26, 0x7a, P6 ;  /* 0x0000007a1a00780c */ /* 0x000fc800037c1670 */
[----:B------:R-:W-:Y:S01]  /*32b0*/  FSEL R26, R85, -INF , !P6 ;  /* 0xff800000551a7808 */ /* 0x000fe20007000000 */
[----:B------:R-:W-:Y:S08]  /*32c0*/  @!P2 BRA `(.L_x_6406) ;  /* 0x000000000054a947 */ /* 0x000ff00003800000 */
[----:B------:R-:W-:Y:S01]  /*32d0*/  IMAD R71, R5, UR45, R2 ;  /* 0x0000002d05477c24 */ /* 0x000fe2000f8e0202 */
[----:B------:R-:W-:Y:S03]  /*32e0*/  BSSY B0, `(.L_x_6407) ;  /* 0x000000f000007945 */ /* 0x000fe60003800000 */
[----:B------:R-:W-:-:S05]  /*32f0*/  IMAD.IADD R71, R71, 0x1, -R4 ;  /* 0x0000000147477824 */ /* 0x000fca00078e0a04 */
        /* <DEDUP_REMOVED lines=9> */
.L_x_6408:
[----:B------:R-:W-:-:S13]  /*3390*/  ISETP.NE.AND P6, PT, R11, 0x1, PT ;  /* 0x000000010b00780c */ /* 0x000fda0003fc5270 */
[----:B------:R-:W1:Y:S02]  /*33a0*/  @P6 LDC.64 R72, c[0x0][0x9e8] ;  /* 0x00027a00ff486b82 */ /* 0x000e640000000a00 */
[----:B-1----:R-:W-:-:S05]  /*33b0*/  @P6 IMAD.HI.U32 R30, R71, R72, RZ ;  /* 0x00000048471e6227 */ /* 0x002fca00078e00ff */
[----:B------:R-:W-:-:S07]  /*33c0*/  @P6 SHF.R.U32.HI R71, RZ, R73, R30 ;  /* 0x00000049ff476219 */ /* 0x000fce000001161e */
.L_x_6409:
[----:B------:R-:W-:Y:S05]  /*33d0*/  BSYNC B0 ;  /* 0x0000000000007941 */ /* 0x000fea0003800000 */
.L_x_6407:
[----:B------:R-:W-:-:S04]  /*33e0*/  IMAD R71, R71, R11, -R38 ;  /* 0x0000000b47477224 */ /* 0x000fc800078e0a26 */
[----:B------:R-:W-:-:S05]  /*33f0*/  IMAD R30, R16, -0x2, R71 ;  /* 0xfffffffe101e7824 */ /* 0x000fca00078e0247 */
[----:B------:R-:W-:Y:S02]  /*3400*/  VIMNMX R57, R57, R30, !PT ;  /* 0x0000001e39397248 */ /* 0x000fe40007fe0100 */
[----:B------:R-:W-:-:S07]  /*3410*/  VIADDMNMX R110, R30, R11, R110, PT ;  /* 0x0000000b1e6e7246 */ /* 0x000fce000380016e */
.L_x_6406:
[----:B------:R-:W-:Y:S01]  /*3420*/  ISETP.GT.AND P3, PT, R57, 0x1, !P3 ;  /* 0x000000013900780c */ /* 0x000fe20005f64270 */
[----:B------:R-:W-:Y:S01]  /*3430*/  ULDC UR6, c[0x0][0x988] ;  /* 0x0002620000067ab9 */ /* 0x000fe20000000800 */
[----:B------:R-:W-:Y:S01]  /*3440*/  ISETP.NE.AND P6, PT, R32, RZ, PT ;  /* 0x000000ff2000720c */ /* 0x000fe20003fc5270 */
[----:B------:R-:W-:Y:S01]  /*3450*/  IMAD R5, R5, UR45, -R4 ;  /* 0x0000002d05057c24 */ /* 0x000fe2000f8e0a04 */
[----:B------:R-:W-:Y:S02]  /*3460*/  ISETP.LT.OR P3, PT, R110, 0x2, P3 ;  /* 0x000000026e00780c */ /* 0x000fe40001f61670 */
[----:B------:R-:W-:Y:S02]  /*3470*/  ISETP.GT.AND P4, PT, R57, 0x71, !P4 ;  /* 0x000000713900780c */ /* 0x000fe40006784270 */
[----:B------:R-:W-:Y:S02]  /*3480*/  FSEL R30, R7, -INF , !P3 ;  /* 0xff800000071e7808 */ /* 0x000fe40005800000 */
[----:B------:R-:W-:-:S02]  /*3490*/  ISETP.NE.AND P3, PT, R46, RZ, PT ;  /* 0x000000ff2e00720c */ /* 0x000fc40003f65270 */
[----:B------:R-:W-:Y:S02]  /*34a0*/  FMNMX.FTZ R7, R180, R128, !PT ;  /* 0x00000080b4077209 */ /* 0x000fe40007810000 */
[----:B------:R-:W-:Y:S02]  /*34b0*/  ISETP.GT.AND P3, PT, R57, 0x8, !P3 ;  /* 0x000000083900780c */ /* 0x000fe40005f64270 */
[----:B------:R-:W-:Y:S02]  /*34c0*/  FMNMX.FTZ R7, R182, R7, !PT ;  /* 0x00000007b6077209 */ /* 0x000fe40007810000 */
[----:B------:R-:W-:Y:S02]  /*34d0*/  ISETP.LT.OR P3, PT, R110, 0x9, P3 ;  /* 0x000000096e00780c */ /* 0x000fe40001f61670 */
[----:B------:R-:W-:Y:S02]  /*34e0*/  FMNMX.FTZ R7, R130, R7, !PT ;  /* 0x0000000782077209 */ /* 0x000fe40007810000 */
[----:B------:R-:W-:Y:S01]  /*34f0*/  FSEL R32, R9, -INF , !P3 ;  /* 0xff80000009207808 */ /* 0x000fe20005800000 */
[----:B------:R-:W-:Y:S01]  /*3500*/  IMAD.U32 R9, RZ, RZ, UR6 ;  /* 0x00000006ff097e24 */ /* 0x000fe2000f8e00ff */
        /* <DEDUP_REMOVED lines=15> */
[----:B------:R-:W-:Y:S02]  /*3600*/  ISETP.NE.AND P6, PT, R40, RZ, PT ;  /* 0x000000ff2800720c */ /* 0x000fe40003fc5270 */
        /* <DEDUP_REMOVED lines=54> */
[C---:B------:R-:W-:Y:S02]  /*3970*/  ISETP.GT.AND P5, PT, R57.reuse, 0x78, !P5 ;  /* 0x000000783900780c */ /* 0x040fe40006fa4270 */
[----:B------:R-:W-:Y:S02]  /*3980*/  ISETP.GT.AND P3, PT, R57, 0x31, !P3 ;  /* 0x000000313900780c */ /* 0x000fe40005f64270 */
[C---:B------:R-:W-:Y:S02]  /*3990*/  ISETP.LT.OR P4, PT, R110.reuse, 0x72, P4 ;  /* 0x000000726e00780c */ /* 0x040fe40002781670 */
[----:B------:R-:W-:-:S02]  /*39a0*/  ISETP.LT.OR P3, PT, R110, 0x32, P3 ;  /* 0x000000326e00780c */ /* 0x000fc40001f61670 */
[----:B------:R-:W-:Y:S02]  /*39b0*/  ISETP.LT.OR P5, PT, R110, 0x79, P5 ;  /* 0x000000796e00780c */ /* 0x000fe40002fa1670 */
[----:B------:R-:W-:Y:S02]  /*39c0*/  FSEL R54, R47, -INF , !P3 ;  /* 0xff8000002f367808 */ /* 0x000fe40005800000 */
[----:B------:R-:W-:-:S04]  /*39d0*/  ISETP.NE.AND P3, PT, R89, RZ, PT ;  /* 0x000000ff5900720c */ /* 0x000fc80003f65270 */
[----:B------:R-:W-:-:S04]  /*39e0*/  ISETP.GT.AND P3, PT, R57, 0x38, !P3 ;  /* 0x000000383900780c */ /* 0x000fc80005f64270 */
[----:B------:R-:W-:Y:S02]  /*39f0*/  ISETP.LT.OR P3, PT, R110, 0x39, P3 ;  /* 0x000000396e00780c */ /* 0x000fe40001f61670 */
[----:B-1----:R-:W-:Y:S02]  /*3a00*/  FMNMX.FTZ R126, R13, R126, !PT ;  /* 0x0000007e0d7e7209 */ /* 0x002fe40007810000 */
[----:B------:R-:W-:Y:S02]  /*3a10*/  FSEL R56, R49, -INF , !P3 ;  /* 0xff80000031387808 */ /* 0x000fe40005800000 */
[----:B------:R-:W-:Y:S01]  /*3a20*/  ISETP.NE.AND P3, PT, R93, RZ, PT ;  /* 0x000000ff5d00720c */ /* 0x000fe20003f65270 */
[----:B------:R-:W1:Y:S03]  /*3a30*/  SHFL.BFLY PT, R7, R126, 0x1, 0x1f ;  /* 0x0c201f007e077f89 */ /* 0x000e6600000e0000 */
[----:B------:R-:W-:-:S04]  /*3a40*/  ISETP.GT.AND P3, PT, R57, 0x39, !P3 ;  /* 0x000000393900780c */ /* 0x000fc80005f64270 */
[----:B------:R-:W-:-:S04]  /*3a50*/  ISETP.LT.OR P3, PT, R110, 0x3a, P3 ;  /* 0x0000003a6e00780c */ /* 0x000fc80001f61670 */
[----:B------:R-:W-:Y:S02]  /*3a60*/  FSEL R58, R51, -INF , !P3 ;  /* 0xff800000333a7808 */ /* 0x000fe40005800000 */
[----:B------:R-:W-:Y:S02]  /*3a70*/  ISETP.GT.AND P3, PT, R57, 0x40, !P6 ;  /* 0x000000403900780c */ /* 0x000fe40007764270 */
[----:B------:R-:W-:Y:S02]  /*3a80*/  ISETP.NE.AND P6, PT, R60, RZ, PT ;  /* 0x000000ff3c00720c */ /* 0x000fe40003fc5270 */
[----:B------:R-:W-:-:S04]  /*3a90*/  ISETP.LT.OR P3, PT, R110, 0x41, P3 ;  /* 0x000000416e00780c */ /* 0x000fc80001f61670 */
[----:B------:R-:W-:Y:S02]  /*3aa0*/  FSEL R60, R53, -INF , !P3 ;  /* 0xff800000353c7808 */ /* 0x000fe40005800000 */
[----:B------:R-:W-:Y:S02]  /*3ab0*/  ISETP.NE.AND P3, PT, R95, RZ, PT ;  /* 0x000000ff5f00720c */ /* 0x000fe40003f65270 */
[----:B-1----:R-:W-:Y:S02]  /*3ac0*/  FMNMX.FTZ R7, R126, R7, !PT ;  /* 0x000000077e077209 */ /* 0x002fe40007810000 */
[----:B------:R-:W-:-:S03]  /*3ad0*/  ISETP.GT.AND P3, PT, R57, 0x41, !P3 ;  /* 0x000000413900780c */ /* 0x000fc60005f64270 */
[----:B------:R-:W-:Y:S01]  /*3ae0*/  FMUL.FTZ R15, R7, R9 ;  /* 0x00000009070f7220 */ /* 0x000fe20000410000 */
        /* <DEDUP_REMOVED lines=42> */
[----:B------:R-:W-:-:S04]  /*3d90*/  FSETP.NEU.FTZ.AND P3, PT, R7, -INF , PT ;  /* 0xff8000000700780b */ /* 0x000fc80003f7d000 */
[----:B------:R-:W-:Y:S02]  /*3da0*/  FSEL R45, R15, RZ, P3 ;  /* 0x000000ff0f2d7208 */ /* 0x000fe40001800000 */
[----:B------:R-:W-:Y:S02]  /*3db0*/  ISETP.GT.AND P3, PT, R57, RZ, !P6 ;  /* 0x000000ff3900720c */ /* 0x000fe40007764270 */
[----:B------:R-:W-:Y:S01]  /*3dc0*/  ISETP.NE.AND P6, PT, R117, RZ, PT ;  /* 0x000000ff7500720c */ /* 0x000fe20003fc5270 */
[-CC-:B------:R-:W-:Y:S01]  /*3dd0*/  FFMA.FTZ R102, R102, R9.reuse, -R45.reuse ;  /* 0x0000000966667223 */ /* 0x180fe2000001082d */
[----:B------:R-:W-:Y:S01]  /*3de0*/  ISETP.LT.OR P3, PT, R110, 0x1, P3 ;  /* 0x000000016e00780c */ /* 0x000fe20001f61670 */
[-CC-:B------:R-:W-:Y:S01]  /*3df0*/  FFMA.FTZ R164, R100, R9.reuse, -R45.reuse ;  /* 0x0000000964a47223 */ /* 0x180fe2000001082d */
[----:B------:R-:W-:Y:S01]  /*3e00*/  ISETP.GT.AND P6, PT, R57, 0x79, !P6 ;  /* 0x000000793900780c */ /* 0x000fe200077c4270 */
[-CC-:B------:R-:W-:Y:S01]  /*3e10*/  FFMA.FTZ R170, R104, R9.reuse, -R45.reuse ;  /* 0x0000000968aa7223 */ /* 0x180fe2000001082d */
[----:B------:R-:W-:Y:S01]  /*3e20*/  FSEL R41, R3, -INF , !P3 ;  /* 0xff80000003297808 */ /* 0x000fe20005800000 */
[-CC-:B------:R-:W-:Y:S01]  /*3e30*/  FFMA.FTZ R180, R180, R9.reuse, -R45.reuse ;  /* 0x00000009b4b47223 */ /* 0x180fe2000001082d */
[----:B------:R-:W-:Y:S01]  /*3e40*/  ISETP.NE.AND P3, PT, R115, RZ, PT ;  /* 0x000000ff7300720c */ /* 0x000fe20003f65270 */
[-CC-:B------:R-:W-:Y:S01]  /*3e50*/  FFMA.FTZ R3, R128, R9.reuse, -R45.reuse ;  /* 0x0000000980037223 */ /* 0x180fe2000001082d */
        /* <DEDUP_REMOVED lines=13> */
[----:B------:R-:W1:Y:S01]  /*3f30*/  MUFU.EX2 R3, R3 ;  /* 0x0000000300037308 */ /* 0x000e620000000800 */
[----:B------:R-:W-:Y:S01]  /*3f40*/  ISETP.LT.OR P6, PT, R110, 0x7a, P6 ;  /* 0x0000007a6e00780c */ /* 0x000fe200037c1670 */
[--C-:B------:R-:W-:Y:S01]  /*3f50*/  FFMA.FTZ R176, R176, R9, -R45.reuse ;  /* 0x00000009b0b07223 */ /* 0x100fe2000001082d */
[----:B------:R-:W-:Y:S01]  /*3f60*/  FMNMX.FTZ R21, R38, R21, !PT ;  /* 0x0000001526157209 */ /* 0x000fe20007810000 */
[-CC-:B------:R-:W-:Y:S01]  /*3f70*/  FFMA.FTZ R124, R124, R9.reuse, -R45.reuse ;  /* 0x000000097c7c7223 */ /* 0x180fe2000001082d */
[----:B------:R-:W-:Y:S01]  /*3f80*/  FSEL R104, R39, -INF , !P6 ;  /* 0xff80000027687808 */ /* 0x000fe20007000000 */
        /* <DEDUP_REMOVED lines=28> */
[----:B------:R-:W4:Y:S01]  /*4150*/  MUFU.EX2 R176, R176 ;  /* 0x000000b000b07308 */ /* 0x000f220000000800 */
[----:B------:R-:W-:Y:S01]  /*4160*/  FMNMX.FTZ R27, R54, R27, !PT ;  /* 0x0000001b361b7209 */ /* 0x000fe20007810000 */
[----:B-1----:R-:W-:Y:S01]  /*4170*/  FADD.FTZ R53, R180, R3 ;  /* 0x00000003b4357221 */ /* 0x002fe20000010000 */
[----:B------:R-:W-:-:S02]  /*4180*/  F2FP.BF16.F32.PACK_AB R180, R3, R180 ;  /* 0x000000b403b4723e */ /* 0x000fc400000010ff */
[----:B------:R-:W-:-:S03]  /*4190*/  FMNMX.FTZ R27, R56, R27, !PT ;  /* 0x0000001b381b7209 */ /* 0x000fc60007810000 */
[----:B------:R-:W1:Y:S01]  /*41a0*/  MUFU.EX2 R15, R124 ;  /* 0x0000007c000f7308 */ /* 0x000e620000000800 */
[----:B------:R-:W-:-:S04]  /*41b0*/  FMNMX.FTZ R27, R58, R27, !PT ;  /* 0x0000001b3a1b7209 */ /* 0x000fc80007810000 */
[----:B------:R-:W-:-:S03]  /*41c0*/  FMNMX.FTZ R29, R60, R27, !PT ;  /* 0x0000001b3c1d7209 */ /* 0x000fc60007810000 */
[----:B------:R-:W5:Y:S01]  /*41d0*/  MUFU.EX2 R178, R178 ;  /* 0x000000b200b27308 */ /* 0x000f620000000800 */
[----:B------:R-:W-:-:S04]  /*41e0*/  FMNMX.FTZ R29, R62, R29, !PT ;  /* 0x0000001d3e1d7209 */ /* 0x000fc80007810000 */
[----:B------:R-:W-:-:S03]  /*41f0*/  FMNMX.FTZ R29, R64, R29, !PT ;  /* 0x0000001d401d7209 */ /* 0x000fc60007810000 */
[----:B------:R2:W-:Y:S01]  /*4200*/  MUFU.EX2 R49, R20 ;  /* 0x0000001400317308 */ /* 0x0005e20000000800 */
[----:B------:R-:W-:-:S04]  /*4210*/  FMNMX.FTZ R29, R66, R29, !PT ;  /* 0x0000001d421d7209 */ /* 0x000fc80007810000 */
[----:B------:R-:W-:-:S03]  /*4220*/  FMNMX.FTZ R31, R68, R29, !PT ;  /* 0x0000001d441f7209 */ /* 0x000fc60007810000 */
[----:B------:R-:W5:Y:S01]  /*4230*/  MUFU.EX2 R21, R120 ;  /* 0x0000007800157308 */ /* 0x000f620000000800 */
[----:B------:R-:W-:Y:S01]  /*4240*/  FMNMX.FTZ R31, R70, R31, !PT ;  /* 0x0000001f461f7209 */ /* 0x000fe20007810000 */
[----:B--2---:R-:W-:Y:S01]  /*4250*/  FADD.FTZ R20, R182, R53 ;  /* 0x00000035b6147221 */ /* 0x004fe20000010000 */
[C---:B---3--:R-:W-:Y:S02]  /*4260*/  F2FP.BF16.F32.PACK_AB R182, R13.reuse, R182 ;  /* 0x000000b60db6723e */ /* 0x048fe400000010ff */
[----:B------:R-:W-:Y:S01]  /*4270*/  FMNMX.FTZ R31, R82, R31, !PT ;  /* 0x0000001f521f7209 */ /* 0x000fe20007810000 */
[----:B------:R-:W-:Y:S02]  /*4280*/  FADD.FTZ R53, R13, R20 ;  /* 0x000000140d357221 */ /* 0x000fe40000010000 */
[----:B------:R-:W2:Y:S01]  /*4290*/  MUFU.EX2 R172, R172 ;  /* 0x000000ac00ac7308 */ /* 0x000ea20000000800 */
[----:B------:R-:W-:Y:S01]  /*42a0*/  FMNMX.FTZ R31, R78, R31, !PT ;  /* 0x0000001f4e1f7209 */ /* 0x000fe20007810000 */
[----:B----4-:R-:W-:Y:S01]  /*42b0*/  FADD.FTZ R20, R176, R53 ;  /* 0x00000035b0147221 */ /* 0x010fe20000010000 */
[----:B-1----:R-:W-:-:S02]  /*42c0*/  F2FP.BF16.F32.PACK_AB R176, R15, R176 ;  /* 0x000000b00fb0723e */ /* 0x002fc400000010ff */
[----:B------:R-:W-:Y:S01]  /*42d0*/  FMNMX.FTZ R43, R76, R31, !PT ;  /* 0x0000001f4c2b7209 */ /* 0x000fe20007810000 */
[----:B------:R-:W-:Y:S02]  /*42e0*/  FADD.FTZ R53, R15, R20 ;  /* 0x000000140f357221 */ /* 0x000fe40000010000 */
[----:B------:R1:W-:Y:S01]  /*42f0*/  MUFU.EX2 R31, R102 ;  /* 0x00000066001f7308 */ /* 0x0003e20000000800 */
[----:B------:R-:W-:Y:S01]  /*4300*/  FMNMX.FTZ R43, R74, R43, !PT ;  /* 0x0000002b4a2b7209 */ /* 0x000fe20007810000 */
[----:B-----5:R-:W-:Y:S01]  /*4310*/  FADD.FTZ R20, R178, R53 ;  /* 0x00000035b2147221 */ /* 0x020fe20000010000 */
[C---:B------:R-:W-:Y:S02]  /*4320*/  F2FP.BF16.F32.PACK_AB R178, R21.reuse, R178 ;  /* 0x000000b215b2723e */ /* 0x040fe400000010ff */
[----:B------:R-:W-:Y:S01]  /*4330*/  FMNMX.FTZ R43, R80, R43, !PT ;  /* 0x0000002b502b7209 */ /* 0x000fe20007810000 */
[----:B------:R-:W-:Y:S02]  /*4340*/  FADD.FTZ R55, R21, R20 ;  /* 0x0000001415377221 */ /* 0x000fe40000010000 */
[----:B------:R-:W3:Y:S01]  /*4350*/  MUFU.EX2 R25, R116 ;  /* 0x0000007400197308 */ /* 0x000ee20000000800 */
[----:B------:R-:W-:-:S02]  /*4360*/  FMNMX.FTZ R43, R72, R43, !PT ;  /* 0x0000002b482b7209 */ /* 0x000fc40007810000 */
[----:B-1----:R-:W-:Y:S01]  /*4370*/  FSEL R102, R33, -INF , !P4 ;  /* 0xff80000021667808 */ /* 0x002fe20006000000 */
[----:B------:R-:W-:Y:S01]  /*4380*/  FFMA.FTZ R33, R98, R9, -R45 ;  /* 0x0000000962217223 */ /* 0x000fe2000001082d */
[----:B------:R-:W-:Y:S02]  /*4390*/  FMNMX.FTZ R43, R100, R43, !PT ;  /* 0x0000002b642b7209 */ /* 0x000fe40007810000 */
[----:B------:R-:W-:Y:S01]  /*43a0*/  FSEL R98, R37, -INF , !P5 ;  /* 0xff80000025627808 */ /* 0x000fe20006800000 */
[----:B------:R-:W1:Y:S01]  /*43b0*/  MUFU.EX2 R174, R174 ;  /* 0x000000ae00ae7308 */ /* 0x000e620000000800 */
[----:B------:R-:W-:-:S04]  /*43c0*/  FMNMX.FTZ R43, R102, R43, !PT ;  /* 0x0000002b662b7209 */ /* 0x000fc80007810000 */
[----:B------:R-:W-:-:S03]  /*43d0*/  FMNMX.FTZ R43, R98, R43, !PT ;  /* 0x0000002b622b7209 */ /* 0x000fc60007810000 */
[----:B------:R-:W4:Y:S01]  /*43e0*/  MUFU.EX2 R27, R112 ;  /* 0x00000070001b7308 */ /* 0x000f220000000800 */
[----:B------:R-:W-:-:S05]  /*43f0*/  FMNMX.FTZ R43, R104, R43, !PT ;  /* 0x0000002b682b7209 */ /* 0x000fca0007810000 */
[----:B------:R-:W5:Y:S02]  /*4400*/  SHFL.BFLY PT, R94, R43, 0x2, 0x1f ;  /* 0x0c401f002b5e7f89 */ /* 0x000f6400000e0000 */
[----:B------:R-:W4:Y:S08]  /*4410*/  MUFU.EX2 R168, R168 ;  /* 0x000000a800a87308 */ /* 0x000f300000000800 */
[----:B------:R-:W4:Y:S08]  /*4420*/  MUFU.EX2 R29, R106 ;  /* 0x0000006a001d7308 */ /* 0x000f300000000800 */
[----:B------:R-:W-:Y:S01]  /*4430*/  MUFU.EX2 R170, R170 ;  /* 0x000000aa00aa7308 */ /* 0x000fe20000000800 */
[----:B-----5:R-:W-:-:S07]  /*4440*/  FMNMX.FTZ R94, R43, R94, !PT ;  /* 0x0000005e2b5e7209 */ /* 0x020fce0007810000 */
[----:B------:R5:W-:Y:S01]  /*4450*/  MUFU.EX2 R43, R24 ;  /* 0x00000018002b7308 */ /* 0x000be20000000800 */
[----:B------:R-:W2:Y:S07]  /*4460*/  SHFL.BFLY PT, R37, R94, 0x1, 0x1f ;  /* 0x0c201f005e257f89 */ /* 0x000eae00000e0000 */
[----:B------:R-:W-:Y:S08]  /*4470*/  MUFU.EX2 R164, R164 ;  /* 0x000000a400a47308 */ /* 0x000ff00000000800 */
[----:B------:R-:W-:Y:S08]  /*4480*/  MUFU.EX2 R33, R33 ;  /* 0x0000002100217308 */ /* 0x000ff00000000800 */
[----:B------:R-:W-:Y:S01]  /*4490*/  MUFU.EX2 R166, R166 ;  /* 0x000000a600a67308 */ /* 0x000fe20000000800 */
[----:B--2---:R-:W-:-:S04]  /*44a0*/  FMNMX.FTZ R8, R94, R37, !PT ;  /* 0x000000255e087209 */ /* 0x004fc80007810000 */
[C---:B------:R-:W-:Y:S01]  /*44b0*/  FSETP.NEU.FTZ.AND P3, PT, R8.reuse, -INF , PT ;  /* 0xff8000000800780b */ /* 0x040fe20003f7d000 */
[----:B-----5:R-:W-:Y:S02]  /*44c0*/  FMUL.FTZ R24, R8, R9 ;  /* 0x0000000908187220 */ /* 0x020fe40000410000 */
[----:B------:R-:W-:Y:S03]  /*44d0*/  MUFU.EX2 R35, R35 ;  /* 0x0000002300237308 */ /* 0x000fe60000000800 */
[----:B------:R-:W-:Y:S01]  /*44e0*/  FSEL R45, R24, RZ, P3 ;  /* 0x000000ff182d7208 */ /* 0x000fe20001800000 */
[----:B------:R-:W-:Y:S01]  /*44f0*/  FADD.FTZ R24, R172, R55 ;  /* 0x00000037ac187221 */ /* 0x000fe20000010000 */
[----:B---3--:R-:W-:-:S03]  /*4500*/  F2FP.BF16.F32.PACK_AB R172, R25, R172 ;  /* 0x000000ac19ac723e */ /* 0x008fc600000010ff */
        /* <DEDUP_REMOVED lines=13> */
[----:B------:R-:W-:Y:S01]  /*45e0*/  FADD.FTZ R55, R25, R24 ;  /* 0x0000001819377221 */ /* 0x000fe20000010000 */
[-CC-:B------:R-:W-:Y:S01]  /*45f0*/  FFMA.FTZ R50, R50, R9.reuse, -R45.reuse ;  /* 0x0000000932327223 */ /* 0x180fe2000001082d */
[-C--:B------:R-:W-:Y:S01]  /*4600*/  FFMA.FTZ R52, R52, R9.reuse, -R45 ;  /* 0x0000000934347223 */ /* 0x080fe2000001082d */
[----:B------:R-:W2:Y:S01]  /*4610*/  MUFU.EX2 R30, R30 ;  /* 0x0000001e001e7308 */ /* 0x000ea20000000800 */
[----:B-1----:R-:W-:Y:S01]  /*4620*/  FADD.FTZ R24, R174, R55 ;  /* 0x00000037ae187221 */ /* 0x002fe20000010000 */
[-CC-:B------:R-:W-:Y:S01]  /*4630*/  FFMA.FTZ R54, R54, R9.reuse, -R45.reuse ;  /* 0x0000000936367223 */ /* 0x180fe2000001082d */
[-CC-:B------:R-:W-:Y:S01]  /*4640*/  FFMA.FTZ R56, R56, R9.reuse, -R45.reuse ;  /* 0x0000000938387223 */ /* 0x180fe2000001082d */
[-CC-:B------:R-:W-:Y:S01]  /*4650*/  FFMA.FTZ R58, R58, R9.reuse, -R45.reuse ;  /* 0x000000093a3a7223 */ /* 0x180fe2000001082d */
[----:B----4-:R-:W-:Y:S01]  /*4660*/  FADD.FTZ R55, R27, R24 ;  /* 0x000000181b377221 */ /* 0x010fe20000010000 */
[-CC-:B------:R-:W-:Y:S01]  /*4670*/  FFMA.FTZ R60, R60, R9.reuse, -R45.reuse ;  /* 0x000000093c3c7223 */ /* 0x180fe2000001082d */
[-C--:B------:R-:W-:Y:S01]  /*4680*/  FFMA.FTZ R62, R62, R9.reuse, -R45 ;  /* 0x000000093e3e7223 */ /* 0x080fe2000001082d */
[----:B------:R-:W1:Y:S01]  /*4690*/  MUFU.EX2 R32, R32 ;  /* 0x0000002000207308 */ /* 0x000e620000000800 */
[----:B------:R-:W-:Y:S01]  /*46a0*/  FADD.FTZ R24, R168, R55 ;  /* 0x00000037a8187221 */ /* 0x000fe20000010000 */
[-CC-:B------:R-:W-:Y:S01]  /*46b0*/  FFMA.FTZ R64, R64, R9.reuse, -R45.reuse ;  /* 0x0000000940407223 */ /* 0x180fe2000001082d */
[-CC-:B------:R-:W-:Y:S01]  /*46c0*/  FFMA.FTZ R66, R66, R9.reuse, -R45.reuse ;  /* 0x0000000942427223 */ /* 0x180fe2000001082d */
[-CC-:B------:R-:W-:Y:S01]  /*46d0*/  FFMA.FTZ R68, R68, R9.reuse, -R45.reuse ;  /* 0x0000000944447223 */ /* 0x180fe2000001082d */
[----:B------:R-:W-:Y:S01]  /*46e0*/  FADD.FTZ R55, R29, R24 ;  /* 0x000000181d377221 */ /* 0x000fe20000010000 */
[-CC-:B------:R-:W-:Y:S01]  /*46f0*/  FFMA.FTZ R70, R70, R9.reuse, -R45.reuse ;  /* 0x0000000946467223 */ /* 0x180fe2000001082d */
[-C--:B------:R-:W-:Y:S01]  /*4700*/  FFMA.FTZ R82, R82, R9.reuse, -R45 ;  /* 0x0000000952527223 */ /* 0x080fe2000001082d */
[----:B------:R-:W3:Y:S01]  /*4710*/  MUFU.EX2 R183, R34 ;  /* 0x0000002200b77308 */ /* 0x000ee20000000800 */
[----:B--2---:R-:W-:Y:S01]  /*4720*/  FADD.FTZ R53, R41, R30 ;  /* 0x0000001e29357221 */ /* 0x004fe20000010000 */
[----:B------:R-:W-:Y:S01]  /*4730*/  FADD.FTZ R24, R170, R55 ;  /* 0x00000037aa187221 */ /* 0x000fe20000010000 */
[-CC-:B------:R-:W-:Y:S01]  /*4740*/  FFMA.FTZ R78, R78, R9.reuse, -R45.reuse ;  /* 0x000000094e4e7223 */ /* 0x180fe2000001082d */
[-CC-:B------:R-:W-:Y:S01]  /*4750*/  FFMA.FTZ R76, R76, R9.reuse, -R45.reuse ;  /* 0x000000094c4c7223 */ /* 0x180fe2000001082d */
[-CC-:B------:R-:W-:Y:S01]  /*4760*/  FFMA.FTZ R74, R74, R9.reuse, -R45.reuse ;  /* 0x000000094a4a7223 */ /* 0x180fe2000001082d */
[----:B------:R-:W-:Y:S01]  /*4770*/  FADD.FTZ R55, R31, R24 ;  /* 0x000000181f377221 */ /* 0x000fe20000010000 */
[-C--:B------:R-:W-:Y:S01]  /*4780*/  FFMA.FTZ R80, R80, R9.reuse, -R45 ;  /* 0x0000000950507223 */ /* 0x080fe2000001082d */
[----:B------:R-:W2:Y:S01]  /*4790*/  MUFU.EX2 R36, R36 ;  /* 0x0000002400247308 */ /* 0x000ea20000000800 */
[----:B-1----:R-:W-:Y:S01]  /*47a0*/  FADD.FTZ R20, R32, R53 ;  /* 0x0000003520147221 */ /* 0x002fe20000010000 */
[-CC-:B------:R-:W-:Y:S01]  /*47b0*/  FFMA.FTZ R72, R72, R9.reuse, -R45.reuse ;  /* 0x0000000948487223 */ /* 0x180fe2000001082d */
[-CC-:B------:R-:W-:Y:S01]  /*47c0*/  FFMA.FTZ R100, R100, R9.reuse, -R45.reuse ;  /* 0x0000000964647223 */ /* 0x180fe2000001082d */
[-CC-:B------:R-:W-:Y:S01]  /*47d0*/  FFMA.FTZ R102, R102, R9.reuse, -R45.reuse ;  /* 0x0000000966667223 */ /* 0x180fe2000001082d */
[-CC-:B------:R-:W-:Y:S01]  /*47e0*/  FFMA.FTZ R98, R98, R9.reuse, -R45.reuse ;  /* 0x0000000962627223 */ /* 0x180fe2000001082d */
[----:B------:R-:W-:Y:S01]  /*47f0*/  FFMA.FTZ R45, R104, R9, -R45 ;  /* 0x00000009682d7223 */ /* 0x000fe2000001082d */
[----:B------:R-:W-:Y:S01]  /*4800*/  F2FP.BF16.F32.PACK_AB R174, R27, R174 ;  /* 0x000000ae1bae723e */ /* 0x000fe200000010ff */
[----:B------:R-:W1:Y:S01]  /*4810*/  MUFU.EX2 R177, R38 ;  /* 0x0000002600b17308 */ /* 0x000e620000000800 */
[----:B---3--:R-:W-:Y:S01]  /*4820*/  FADD.FTZ R53, R183, R20 ;  /* 0x00000014b7357221 */ /* 0x008fe20000010000 */
[----:B------:R-:W-:-:S02]  /*4830*/  F2FP.BF16.F32.PACK_AB R168, R29, R168 ;  /* 0x000000a81da8723e */ /* 0x000fc400000010ff */
[----:B------:R-:W-:Y:S02]  /*4840*/  F2FP.BF16.F32.PACK_AB R170, R31, R170 ;  /* 0x000000aa1faa723e */ /* 0x000fe400000010ff */
[----:B------:R-:W-:Y:S02]  /*4850*/  F2FP.BF16.F32.PACK_AB R181, R30, R41 ;  /* 0x000000291eb5723e */ /* 0x000fe400000010ff */
[----:B------:R-:W3:Y:S01]  /*4860*/  MUFU.EX2 R40, R40 ;  /* 0x0000002800287308 */ /* 0x000ee20000000800 */
[----:B--2---:R-:W-:Y:S01]  /*4870*/  FADD.FTZ R20, R36, R53 ;  /* 0x0000003524147221 */ /* 0x004fe20000010000 */
[----:B------:R-:W-:-:S06]  /*4880*/  F2FP.BF16.F32.PACK_AB R183, R183, R32 ;  /* 0x00000020b7b7723e */ /* 0x000fcc00000010ff */
[----:B------:R-:W2:Y:S01]  /*4890*/  MUFU.EX2 R179, R42 ;  /* 0x0000002a00b37308 */ /* 0x000ea20000000800 */
[C---:B-1----:R-:W-:Y:S01]  /*48a0*/  FADD.FTZ R53, R177.reuse, R20 ;  /* 0x00000014b1357221 */ /* 0x042fe20000010000 */
[----:B------:R-:W-:-:S06]  /*48b0*/  F2FP.BF16.F32.PACK_AB R177, R177, R36 ;  /* 0x00000024b1b1723e */ /* 0x000fcc00000010ff */
        /* <DEDUP_REMOVED lines=8> */
[----:B---3--:R-:W-:Y:S01]  /*4940*/  FADD.FTZ R53, R173, R20 ;  /* 0x00000014ad357221 */ /* 0x008fe20000010000 */
[----:B------:R-:W-:Y:S01]  /*4950*/  FADD.FTZ R20, R164, R55 ;  /* 0x00000037a4147221 */ /* 0x000fe20000010000 */
[----:B------:R-:W-:Y:S02]  /*4960*/  F2FP.BF16.F32.PACK_AB R164, R33, R164 ;  /* 0x000000a421a4723e */ /* 0x000fe400000010ff */
[----:B------:R-:W-:Y:S01]  /*4970*/  F2FP.BF16.F32.PACK_AB R173, R173, R44 ;  /* 0x0000002cadad723e */ /* 0x000fe200000010ff */
[----:B------:R-:W-:Y:S02]  /*4980*/  FADD.FTZ R55, R33, R20 ;  /* 0x0000001421377221 */ /* 0x000fe40000010000 */
[----:B------:R-:W3:Y:S01]  /*4990*/  MUFU.EX2 R52, R52 ;  /* 0x0000003400347308 */ /* 0x000ee20000000800 */
[----:B--2---:R-:W-:Y:S01]  /*49a0*/  FADD.FTZ R4, R48, R53 ;  /* 0x0000003530047221 */ /* 0x004fe20000010000 */
[----:B------:R-:W-:Y:S01]  /*49b0*/  FADD.FTZ R20, R166, R55 ;  /* 0x00000037a6147221 */ /* 0x000fe20000010000 */
[----:B------:R-:W-:-:S03]  /*49c0*/  F2FP.BF16.F32.PACK_AB R166, R35, R166 ;  /* 0x000000a623a6723e */ /* 0x000fc600000010ff */
[----:B------:R-:W-:Y:S02]  /*49d0*/  FADD.FTZ R55, R35, R20 ;  /* 0x0000001423377221 */ /* 0x000fe40000010000 */
[----:B------:R-:W2:Y:S01]  /*49e0*/  MUFU.EX2 R169, R54 ;  /* 0x0000003600a97308 */ /* 0x000ea20000000800 */
[C---:B-1----:R-:W-:Y:S01]  /*49f0*/  FADD.FTZ R53, R175.reuse, R4 ;  /* 0x00000004af357221 */ /* 0x042fe20000010000 */
[----:B------:R-:W-:Y:S01]  /*4a00*/  FADD.FTZ R20, R92, R55 ;  /* 0x000000375c147221 */ /* 0x000fe20000010000 */
[----:B------:R-:W-:-:S05]  /*4a10*/  F2FP.BF16.F32.PACK_AB R175, R175, R48 ;  /* 0x00000030afaf723e */ /* 0x000fca00000010ff */
        /* <DEDUP_REMOVED lines=19> */
[----:B--2---:R-:W-:-:S07]  /*4b50*/  FADD.FTZ R20, R86, R55 ;  /* 0x0000003756147221 */ /* 0x004fce0000010000 */
[----:B------:R-:W2:Y:S01]  /*4b60*/  MUFU.EX2 R167, R66 ;  /* 0x0000004200a77308 */ /* 0x000ea20000000800 */
[----:B-1----:R-:W-:-:S07]  /*4b70*/  FADD.FTZ R4, R64, R3 ;  /* 0x0000000340047221 */ /* 0x002fce0000010000 */
[----:B------:R-:W1:Y:S01]  /*4b80*/  MUFU.EX2 R28, R28 ;  /* 0x0000001c001c7308 */ /* 0x000e620000000800 */
[C---:B---3--:R-:W-:Y:S01]  /*4b90*/  FADD.FTZ R13, R47.reuse, R20 ;  /* 0x000000142f0d7221 */ /* 0x048fe20000010000 */
[----:B------:R-:W-:-:S06]  /*4ba0*/  F2FP.BF16.F32.PACK_AB R162, R47, R86 ;  /* 0x000000562fa2723e */ /* 0x000fcc00000010ff */
[----:B------:R-:W3:Y:S01]  /*4bb0*/  MUFU.EX2 R68, R68 ;  /* 0x0000004400447308 */ /* 0x000ee20000000800 */
[C---:B--2---:R-:W-:Y:S01]  /*4bc0*/  FADD.FTZ R3, R167.reuse, R4 ;  /* 0x00000004a7037221 */ /* 0x044fe20000010000 */
[----:B------:R-:W-:-:S06]  /*4bd0*/  F2FP.BF16.F32.PACK_AB R167, R167, R64 ;  /* 0x00000040a7a7723e */ /* 0x000fcc00000010ff */
[----:B------:R-:W2:Y:S01]  /*4be0*/  MUFU.EX2 R161, R70 ;  /* 0x0000004600a17308 */ /* 0x000ea20000000800 */
[----:B-1----:R-:W-:Y:S01]  /*4bf0*/  FADD.FTZ R20, R28, R13 ;  /* 0x0000000d1c147221 */ /* 0x002fe20000010000 */
[----:B------:R-:W-:-:S03]  /*4c00*/  F2FP.BF16.F32.PACK_AB R156, R43, R28 ;  /* 0x0000001c2b9c723e */ /* 0x000fc600000010ff */
[----:B------:R-:W-:-:S03]  /*4c10*/  FADD.FTZ R13, R43, R20 ;  /* 0x000000142b0d7221 */ /* 0x000fc60000010000 */
[----:B------:R-:W1:Y:S01]  /*4c20*/  MUFU.EX2 R12, R12 ;  /* 0x0000000c000c7308 */ /* 0x000e620000000800 */
[----:B---3--:R-:W-:-:S07]  /*4c30*/  FADD.FTZ R4, R68, R3 ;  /* 0x0000000344047221 */ /* 0x008fce0000010000 */
        /* <DEDUP_REMOVED lines=15> */
[----:B---3--:R-:W-:-:S07]  /*4d30*/  FADD.FTZ R4, R76, R3 ;  /* 0x000000034c047221 */ /* 0x008fce0000010000 */
[----:B------:R-:W3:Y:S01]  /*4d40*/  MUFU.EX2 R6, R6 ;  /* 0x0000000600067308 */ /* 0x000ee20000000800 */
[C---:B--2---:R-:W-:Y:S01]  /*4d50*/  FADD.FTZ R13, R14.reuse, R13 ;  /* 0x0000000d0e0d7221 */ /* 0x044fe20000010000 */
[----:B------:R-:W-:-:S06]  /*4d60*/  F2FP.BF16.F32.PACK_AB R152, R14, R51 ;  /* 0x000000330e98723e */ /* 0x000fcc00000010ff */
[----:B------:R-:W2:Y:S01]  /*4d70*/  MUFU.EX2 R37, R26 ;  /* 0x0000001a00257308 */ /* 0x000ea20000000800 */
[C---:B-1----:R-:W-:Y:S01]  /*4d80*/  FADD.FTZ R3, R157.reuse, R4 ;  /* 0x000000049d037221 */ /* 0x042fe20000010000 */
[----:B------:R-:W-:-:S06]  /*4d90*/  F2FP.BF16.F32.PACK_AB R157, R157, R76 ;  /* 0x0000004c9d9d723e */ /* 0x000fcc00000010ff */
[----:B------:R-:W1:Y:S01]  /*4da0*/  MUFU.EX2 R80, R80 ;  /* 0x0000005000507308 */ /* 0x000e620000000800 */
[----:B---3--:R-:W-:Y:S01]  /*4db0*/  FADD.FTZ R12, R6, R13 ;  /* 0x0000000d060c7221 */ /* 0x008fe20000010000 */
[----:B------:R-:W-:-:S04]  /*4dc0*/  VIADD R13, R5, UR42 ;  /* 0x0000002a050d7c36 */ /* 0x000fc80008000000 */
[----:B------:R-:W-:Y:S02]  /*4dd0*/  IMAD.IADD R10, R13, 0x1, R10 ;  /* 0x000000010d0a7824 */ /* 0x000fe400078e020a */
[----:B------:R-:W3:Y:S01]  /*4de0*/  MUFU.EX2 R159, R72 ;  /* 0x00000048009f7308 */ /* 0x000ee20000000800 */
[C---:B--2---:R-:W-:Y:S01]  /*4df0*/  F2FP.BF16.F32.PACK_AB R154, R37.reuse, R6 ;  /* 0x00000006259a723e */ /* 0x044fe200000010ff */
[----:B------:R-:W-:-:S06]  /*4e00*/  FADD.FTZ R4, R37, R12 ;  /* 0x0000000c25047221 */ /* 0x000fcc0000010000 */
        /* <DEDUP_REMOVED lines=9> */
[----:B------:R-:W-:-:S03]  /*4ea0*/  F2FP.BF16.F32.PACK_AB R153, R153, R100 ;  /* 0x000000649999723e */ /* 0x000fc600000010ff */
[----:B---3--:R-:W-:-:S04]  /*4eb0*/  FADD.FTZ R6, R98, R3 ;  /* 0x0000000362067221 */ /* 0x008fc80000010000 */
[C---:B--2---:R-:W-:Y:S01]  /*4ec0*/  FADD.FTZ R3, R45.reuse, R6 ;  /* 0x000000062d037221 */ /* 0x044fe20000010000 */
[----:B------:R-:W-:Y:S01]  /*4ed0*/  F2FP.BF16.F32.PACK_AB R155, R45, R98 ;  /* 0x000000622d9b723e */ /* 0x000fe200000010ff */
[----:B------:R-:W-:Y:S01]  /*4ee0*/  VIADD R6, R88, 0xfffffffe ;  /* 0xfffffffe58067836 */ /* 0x000fe20000000000 */
        /* <DEDUP_REMOVED lines=11> */
.L_x_6411:
[----:B------:R-:W-:-:S13]  /*4fa0*/  ISETP.NE.AND P3, PT, R11, 0x1, PT ;  /* 0x000000010b00780c */ /* 0x000fda0003f65270 */
[----:B------:R-:W1:Y:S02]  /*4fb0*/  @P3 LDC.64 R14, c[0x0][0x9e8] ;  /* 0x00027a00ff0e3b82 */ /* 0x000e640000000a00 */
[----:B-1----:R-:W-:-:S05]  /*4fc0*/  @P3 IMAD.HI.U32 R14, R12, R14, RZ ;  /* 0x0000000e0c0e3227 */ /* 0x002fca00078e00ff */
[----:B------:R-:W-:-:S07]  /*4fd0*/  @P3 SHF.R.U32.HI R12, RZ, R15, R14 ;  /* 0x0000000fff0c3219 */ /* 0x000fce000001160e */
.L_x_6412:
[----:B------:R-:W-:-:S05]  /*4fe0*/  IMAD R11, R12, R11, R11 ;  /* 0x0000000b0c0b7224 */ /* 0x000fca00078e020b */
[----:B------:R-:W-:-:S07]  /*4ff0*/  VIMNMX R10, R10, R11, PT ;  /* 0x0000000b0a0a7248 */ /* 0x000fce0003fe0100 */
.L_x_6410:
[----:B------:R-:W-:Y:S02]  /*5000*/  SHF.R.S32.HI R11, RZ, 0x1f, R10 ;  /* 0x0000001fff0b7819 */ /* 0x000fe4000001140a */
[----:B------:R-:W-:Y:S02]  /*5010*/  CS2R R150, SRZ ;  /* 0x0000000000967805 */ /* 0x000fe4000001ff00 */
[----:B------:R-:W-:Y:S02]  /*5020*/  CS2R R148, SRZ ;  /* 0x0000000000947805 */ /* 0x000fe4000001ff00 */
[----:B------:R-:W-:Y:S02]  /*5030*/  CS2R R146, SRZ ;  /* 0x0000000000927805 */ /* 0x000fe4000001ff00 */
[----:B------:R-:W-:Y:S02]  /*5040*/  LEA.HI R11, R11, R10, RZ, 0x7 ;  /* 0x0000000a0b0b7211 */ /* 0x000fe400078f38ff */
[----:B------:R-:W-:-:S02]  /*5050*/  CS2R R144, SRZ ;  /* 0x0000000000907805 */ /* 0x000fc4000001ff00 */
[----:B------:R-:W-:Y:S02]  /*5060*/  CS2R R142, SRZ ;  /* 0x00000000008e7805 */ /* 0x000fe4000001ff00 */
[----:B------:R-:W-:Y:S02]  /*5070*/  CS2R R140, SRZ ;  /* 0x00000000008c7805 */ /* 0x000fe4000001ff00 */
[----:B------:R-:W-:Y:S02]  /*5080*/  SHF.R.S32.HI R11, RZ, 0x7, R11 ;  /* 0x00000007ff0b7819 */ /* 0x000fe4000001140b */
[----:B------:R-:W-:Y:S02]  /*5090*/  CS2R R138, SRZ ;  /* 0x00000000008a7805 */ /* 0x000fe4000001ff00 */
[----:B------:R-:W-:Y:S02]  /*50a0*/  CS2R R136, SRZ ;  /* 0x0000000000887805 */ /* 0x000fe4000001ff00 */
[----:B------:R-:W-:-:S02]  /*50b0*/  CS2R R134, SRZ ;  /* 0x0000000000867805 */ /* 0x000fc4000001ff00 */
[----:B------:R-:W-:Y:S02]  /*50c0*/  VIMNMX R11, R11, UR40, !PT ;  /* 0x000000280b0b7c48 */ /* 0x000fe4000ffe0100 */
[----:B------:R-:W-:Y:S02]  /*50d0*/  CS2R R132, SRZ ;  /* 0x0000000000847805 */ /* 0x000fe4000001ff00 */
[----:B------:R-:W-:Y:S02]  /*50e0*/  CS2R R130, SRZ ;  /* 0x0000000000827805 */ /* 0x000fe4000001ff00 */
[----:B------:R-:W-:Y:S02]  /*50f0*/  CS2R R128, SRZ ;  /* 0x0000000000807805 */ /* 0x000fe4000001ff00 */
[----:B------:R-:W-:Y:S02]  /*5100*/  ISETP.GE.AND P3, PT, R6, R11, PT ;  /* 0x0000000b0600720c */ /* 0x000fe40003f66270 */
        /* <DEDUP_REMOVED lines=20> */
[----:B------:R-:W-:Y:S06]  /*5250*/  @!P3 BRA `(.L_x_6413) ;  /* 0x000000380014b947 */ /* 0x000fec0003800000 */
[----:B------:R-:W-:Y:S01]  /*5260*/  IMAD.IADD R10, R0, 0x1, R5 ;  /* 0x00000001000a7824 */ /* 0x000fe200078e0205 */
[----:B------:R-:W-:Y:S01]  /*5270*/  ULDC UR56, c[0x0][0x9e4] ;  /* 0x0002790000387ab9 */ /* 0x000fe20000000800 */
[----:B------:R-:W-:Y:S01]  /*5280*/  IMAD.MOV.U32 R151, RZ, RZ, RZ ;  /* 0x000000ffff977224 */ /* 0x000fe200078e00ff */
[----:B------:R-:W-:Y:S01]  /*5290*/  ULDC UR58, c[0x0][0x288] ;  /* 0x0000a200003a7ab9 */ /* 0x000fe20000000800 */
[----:B------:R-:W-:Y:S01]  /*52a0*/  ULDC UR59, c[0x0][0x9d8] ;  /* 0x00027600003b7ab9 */ /* 0x000fe20000000800 */
[----:B------:R-:W-:-:S05]  /*52b0*/  ULDC UR57, c[0x0][0x9e0] ;  /* 0x0002780000397ab9 */ /* 0x000fca0000000800 */
.L_x_6430:
[----:B------:R-:W-:Y:S01]  /*52c0*/  UIADD3 UR61, UR37, 0x1, URZ ;  /* 0x00000001253d7890 */ /* 0x000fe2000fffe03f */
[----:B------:R-:W-:-:S03]  /*52d0*/  ISETP.NE.AND P4, PT, RZ, UR41, PT ;  /* 0x00000029ff007c0c */ /* 0x000fc6000bf85270 */
[----:B------:R-:W-:-:S04]  /*52e0*/  UISETP.NE.AND UP0, UPT, UR61, 0x2, UPT ;  /* 0x000000023d00788c */ /* 0x000fc8000bf05270 */
[----:B------:R-:W-:Y:S02]  /*52f0*/  USEL UR60, URZ, 0x1, UP0 ;  /* 0x000000013f3c7887 */ /* 0x000fe40008000000 */
[----:B------:R-:W-:Y:S02]  /*5300*/  USEL UR61, UR61, URZ, UP0 ;  /* 0x0000003f3d3d7287 */ /* 0x000fe40008000000 */
[----:B------:R-:W-:Y:S02]  /*5310*/  ULOP3.LUT UR60, UR36, UR60, URZ, 0x3c, !UPT ;  /* 0x0000003c243c7292 */ /* 0x000fe4000f8e3c3f */
[----:B------:R-:W-:Y:S10]  /*5320*/  @P4 BRA `(.L_x_6414) ;  /* 0x00000000002c4947 */ /* 0x000ff40003800000 */
[----:B------:R-:W-:Y:S05]  /*5330*/  @!P0 BRA `(.L_x_6415) ;  /* 0x0000000000048947 */ /* 0x000fea0003800000 */
[----:B------:R-:W-:Y:S01]  /*5340*/  BPT.TRAP 0x1 ;  /* 0x000000040000795c */ /* 0x000fe20000300000 */
.L_x_6415:
[----:B------:R-:W-:Y:S01]  /*5350*/  ULEA UR6, UR61, UR39, 0x3 ;  /* 0x000000273d067291 */ /* 0x000fe2000f8e183f */
[----:B------:R-:W-:-:S05]  /*5360*/  IMAD.U32 R9, RZ, RZ, UR60 ;  /* 0x0000003cff097e24 */ /* 0x000fca000f8e00ff */
[----:B------:R-:W-:-:S04]  /*5370*/  SHF.L.U32 R9, R9, 0x1f, RZ ;  /* 0x0000001f09097819 */ /* 0x000fc800000006ff */
[----:B------:R1:W2:Y:S01]  /*5380*/  SYNCS.PHASECHK.TRANS64.TRYWAIT P3, [UR6+0x28830], R9 ;  /* 0x02883009ff0075a7 */ /* 0x0002a20008060146 */
[----:B------:R-:W-:Y:S05]  /*5390*/  @!P0 BRA `(.L_x_6416) ;  /* 0x0000000000048947 */ /* 0x000fea0003800000 */
[----:B------:R-:W-:Y:S01]  /*53a0*/  BPT.TRAP 0x1 ;  /* 0x000000040000795c */ /* 0x000fe20000300000 */
.L_x_6416:
[----:B--2---:R-:W-:Y:S05]  /*53b0*/  @P3 BRA `(.L_x_6414) ;  /* 0x0000000000083947 */ /* 0x004fea0003800000 */
[----:B------:R-:W2:Y:S02]  /*53c0*/  SYNCS.PHASECHK.TRANS64.TRYWAIT P3, [UR6+0x28830], R9 ;  /* 0x02883009ff0075a7 */ /* 0x000ea40008060146 */
[----:B--2---:R-:W-:Y:S05]  /*53d0*/  @!P3 BRA `(.L_x_6417) ;  /* 0x000000e400ecb947 */ /* 0x004fea0003800000 */
.L_x_6414:
[----:B-12---:R-:W-:Y:S01]  /*53e0*/  VIADD R9, R17, 0x8 ;  /* 0x0000000811097836 */ /* 0x006fe20000000000 */
[----:B------:R-:W-:Y:S01]  /*53f0*/  ULEA UR34, UR61, UR49, 0xb ;  /* 0x000000313d227291 */ /* 0x000fe2000f8e583f */
[----:B------:R-:W-:Y:S01]  /*5400*/  UMOV UR35, 0x40000040 ;  /* 0x4000004000237882 */ /* 0x000fe20000000000 */
[----:B------:R-:W-:Y:S02]  /*5410*/  UMOV UR7, 0x40000040 ;  /* 0x4000004000077882 */ /* 0x000fe40000000000 */
[----:B------:R1:W-:Y:S01]  /*5420*/  BAR.SYNC.DEFER_BLOCKING R9, 0x100 ;  /* 0x000400090000751d */ /* 0x0003e20000010000 */
[----:B------:R-:W-:Y:S02]  /*5430*/  UIADD3 UR6, UR34, 0x2, URZ ;  /* 0x0000000222067890 */ /* 0x000fe4000fffe03f */
[----:B------:R-:W-:Y:S02]  /*5440*/  UIADD3 UR10, UR34, 0x4, URZ ;  /* 0x00000004220a7890 */ /* 0x000fe4000fffe03f */
[----:B------:R-:W-:Y:S01]  /*5450*/  UIADD3 UR14, UR34, 0x6, URZ ;  /* 0x00000006220e7890 */ /* 0x000fe2000fffe03f */
[----:B------:R-:W-:Y:S01]  /*5460*/  UMOV UR11, 0x40000040 ;  /* 0x40000040000b7882 */ /* 0x000fe20000000000 */
[----:B------:R-:W-:Y:S01]  /*5470*/  UMOV UR15, 0x40000040 ;  /* 0x40000040000f7882 */ /* 0x000fe20000000000 */
[----:B------:R-:W-:Y:S01]  /*5480*/  UIADD3 UR18, UR34, 0x400, URZ ;  /* 0x0000040022127890 */ /* 0x000fe2000fffe03f */
[----:B------:R-:W-:Y:S01]  /*5490*/  UMOV UR19, 0x40000040 ;  /* 0x4000004000137882 */ /* 0x000fe20000000000 */
[----:B------:R-:W-:Y:S01]  /*54a0*/  UIADD3 UR22, UR34, 0x402, URZ ;  /* 0x0000040222167890 */ /* 0x000fe2000fffe03f */
[----:B------:R-:W-:Y:S01]  /*54b0*/  UMOV UR23, 0x40000040 ;  /* 0x4000004000177882 */ /* 0x000fe20000000000 */
[----:B------:R-:W-:Y:S01]  /*54c0*/  UIADD3 UR26, UR34, 0x404, URZ ;  /* 0x00000404221a7890 */ /* 0x000fe2000fffe03f */
[----:B------:R-:W-:Y:S01]  /*54d0*/  UMOV UR27, 0x40000040 ;  /* 0x40000040001b7882 */ /* 0x000fe20000000000 */
[----:B------:R-:W-:Y:S01]  /*54e0*/  UIADD3 UR30, UR34, 0x406, URZ ;  /* 0x00000406221e7890 */ /* 0x000fe2000fffe03f */
[----:B------:R-:W-:Y:S01]  /*54f0*/  UMOV UR31, 0x40000040 ;  /* 0x40000040001f7882 */ /* 0x000fe20000000000 */
[----:B------:R-:W-:-:S06]  /*5500*/  WARPGROUP.ARRIVE ;  /* 0x00000000000079c5 */ /* 0x000fcc0000000000 */
[----:B------:R-:W-:Y:S03]  /*5510*/  HGMMA.64x128x16.F32.BF16 R24, gdesc[UR32], RZ, !UPT, gsb0 ;  /* 0x01e00000201879f0 */ /* 0x000fe6000c0018ff */
        /* <DEDUP_REMOVED lines=22> */
[----:B-1----:R-:W-:Y:S05]  /*5680*/  @P4 BRA `(.L_x_6418) ;  /* 0x00000000002c4947 */ /* 0x002fea0003800000 */
[----:B------:R-:W-:Y:S05]  /*5690*/  @!P0 BRA `(.L_x_6419) ;  /* 0x0000000000048947 */ /* 0x000fea0003800000 */
[----:B------:R-:W-:Y:S01]  /*56a0*/  BPT.TRAP 0x1 ;  /* 0x000000040000795c */ /* 0x000fe20000300000 */
.L_x_6419:
[----:B------:R-:W-:Y:S01]  /*56b0*/  ULEA UR6, UR37, UR39, 0x3 ;  /* 0x0000002725067291 */ /* 0x000fe2000f8e183f */
[----:B------:R-:W-:-:S05]  /*56c0*/  IMAD.U32 R9, RZ, RZ, UR36 ;  /* 0x00000024ff097e24 */ /* 0x000fca000f8e00ff */
[----:B------:R-:W-:-:S04]  /*56d0*/  SHF.L.U32 R9, R9, 0x1f, RZ ;  /* 0x0000001f09097819 */ /* 0x000fc800000006ff */
[----:B------:R1:W2:Y:S01]  /*56e0*/  SYNCS.PHASECHK.TRANS64.TRYWAIT P3, [UR6+0x28850], R9 ;  /* 0x02885009ff0075a7 */ /* 0x0002a20008060146 */
[----:B------:R-:W-:Y:S05]  /*56f0*/  @!P0 BRA `(.L_x_6420) ;  /* 0x0000000000048947 */ /* 0x000fea0003800000 */
[----:B------:R-:W-:Y:S01]  /*5700*/  BPT.TRAP 0x1 ;  /* 0x000000040000795c */ /* 0x000fe20000300000 */
.L_x_6420:
[----:B--2---:R-:W-:Y:S05]  /*5710*/  @P3 BRA `(.L_x_6418) ;  /* 0x0000000000083947 */ /* 0x004fea0003800000 */
[----:B------:R-:W2:Y:S02]  /*5720*/  SYNCS.PHASECHK.TRANS64.TRYWAIT P3, [UR6+0x28850], R9 ;  /* 0x02885009ff0075a7 */ /* 0x000ea40008060146 */
[----:B--2---:R-:W-:Y:S05]  /*5730*/  @!P3 BRA `(.L_x_6421) ;  /* 0x000000e4002cb947 */ /* 0x004fea0003800000 */
.L_x_6418:
        /* <DEDUP_REMOVED lines=9> */
[----:B--2---:R-:W-:Y:S01]  /*57d0*/  FMUL.FTZ R12, R26, UR59 ;  /* 0x0000003b1a0c7c20 */ /* 0x004fe20008410000 */
[----:B------:R-:W-:Y:S01]  /*57e0*/  FMUL.FTZ R13, R27, UR59 ;  /* 0x0000003b1b0d7c20 */ /* 0x000fe20008410000 */
[----:B------:R-:W-:Y:S01]  /*57f0*/  FMUL.FTZ R21, R34, UR59 ;  /* 0x0000003b22157c20 */ /* 0x000fe20008410000 */
[----:B------:R-:W-:Y:S01]  /*5800*/  ULOP3.LUT UR6, UR6, 0x4000000, URZ, 0xfc, !UPT ;  /* 0x0400000006067892 */ /* 0x000fe2000f8efc3f */
[----:B------:R-:W-:Y:S01]  /*5810*/  FMUL.FTZ R20, R35, UR59 ;  /* 0x0000003b23147c20 */ /* 0x000fe20008410000 */
[----:B-1----:R-:W-:Y:S01]  /*5820*/  FMUL.FTZ R9, R24, UR59 ;  /* 0x0000003b18097c20 */ /* 0x002fe20008410000 */
[----:B------:R-:W-:Y:S01]  /*5830*/  FMUL.FTZ R15, R31, UR59 ;  /* 0x0000003b1f0f7c20 */ /* 0x000fe20008410000 */
[----:B------:R-:W-:Y:S01]  /*5840*/  ULEA UR10, UR37, UR6, 0xb ;  /* 0x00000006250a7291 */ /* 0x000fe2000f8e583f */
        /* <DEDUP_REMOVED lines=29> */
[----:B------:R-:W1:Y:S08]  /*5a20*/  MUFU.TANH R9, R9 ;  /* 0x0000000900097308 */ /* 0x000e700000002400 */
[----:B------:R-:W2:Y:S08]  /*5a30*/  MUFU.TANH R12, R12 ;  /* 0x0000000c000c7308 */ /* 0x000eb00000002400 */
[----:B------:R-:W3:Y:S08]  /*5a40*/  MUFU.TANH R13, R13 ;  /* 0x0000000d000d7308 */ /* 0x000ef00000002400 */
        /* <DEDUP_REMOVED lines=14> */
[----:B------:R-:W-:-:S05]  /*5b30*/  WARPGROUP.ARRIVE ;  /* 0x00000000000079c5 */ /* 0x000fca0000000000 */
[----:B------:R-:W1:Y:S01]  /*5b40*/  MUFU.TANH R54, R54 ;  /* 0x0000003600367308 */ /* 0x000e620000002400 */
[----:B------:R-:W-:Y:S01]  /*5b50*/  HGMMA.64x128x16.F32.BF16 R88, R176, gdesc[UR4].tnspB, R88, gsb0 ;  /* 0x41e00004b0587df0 */ /* 0x000fe20008001858 */
[----:B------:R-:W-:Y:S01]  /*5b60*/  UIADD3 UR6, UR10, 0x100, URZ ;  /* 0x000001000a067890 */ /* 0x000fe2000fffe03f */
[----:B------:R-:W-:-:S05]  /*5b70*/  UMOV UR7, 0x40000040 ;  /* 0x4000004000077882 */ /* 0x000fca0000000000 */
        /* <DEDUP_REMOVED lines=26> */
[----:B------:R-:W-:Y:S01]  /*5d20*/  WARPGROUP.ARRIVE ;  /* 0x00000000000079c5 */ /* 0x000fe20000000000 */
[----:B------:R-:W-:Y:S01]  /*5d30*/  FMUL.FTZ R169, R48, UR59 ;  /* 0x0000003b30a97c20 */ /* 0x000fe20008410000 */
[----:B------:R-:W-:Y:S01]  /*5d40*/  FMUL.FTZ R48, R83, UR59 ;  /* 0x0000003b53307c20 */ /* 0x000fe20008410000 */
[----:B------:R-:W-:Y:S02]  /*5d50*/  IMAD.SHL.U32 R83, R6, 0x80, RZ ;  /* 0x0000008006537824 */ /* 0x000fe400078e00ff */
[----:B------:R-:W-:Y:S01]  /*5d60*/  FMUL.FTZ R168, R33, UR59 ;  /* 0x0000003b21a87c20 */ /* 0x000fe20008410000 */
[----:B------:R-:W-:Y:S01]  /*5d70*/  FMUL.FTZ R33, R46, UR59 ;  /* 0x0000003b2e217c20 */ /* 0x000fe20008410000 */
[----:B------:R-:W-:Y:S01]  /*5d80*/  HGMMA.64x128x16.F32.BF16 R88, R164, gdesc[UR4].tnspB, R88, gsb0 ;  /* 0x41e00004a4587df0 */ /* 0x000fe20008001858 */
[----:B------:R-:W-:Y:S01]  /*5d90*/  UIADD3 UR6, UR10, 0x280, URZ ;  /* 0x000002800a067890 */ /* 0x000fe2000fffe03f */
[----:B------:R-:W-:Y:S01]  /*5da0*/  IADD3 R60, -R83, 0x1, RZ ;  /* 0x00000001533c7810 */ /* 0x000fe20007ffe1ff */
[----:B------:R-:W-:Y:S01]  /*5db0*/  UMOV UR7, 0x40000040 ;  /* 0x4000004000077882 */ /* 0x000fe20000000000 */
        /* <DEDUP_REMOVED lines=10> */
[----:B------:R1:W1:Y:S01]  /*5e60*/  MUFU.TANH R79, R84 ;  /* 0x00000054004f7308 */ /* 0x0002620000002400 */
[----:B------:R-:W-:-:S02]  /*5e70*/  WARPGROUP.DEPBAR.LE gsb0, 0x0 ;  /* 0x00008000000079c5 */ /* 0x000fc40000010000 */
[----:B------:R-:W-:Y:S01]  /*5e80*/  WARPGROUP.ARRIVE ;  /* 0x00000000000079c5 */ /* 0x000fe20000000000 */
[----:B------:R-:W-:Y:S01]  /*5e90*/  FMUL.FTZ R166, R29, UR59 ;  /* 0x0000003b1da67c20 */ /* 0x000fe20008410000 */
[----:B------:R-:W-:Y:S01]  /*5ea0*/  FMUL.FTZ R29, R55, UR59 ;  /* 0x0000003b371d7c20 */ /* 0x000fe20008410000 */
[----:B------:R-:W-:Y:S01]  /*5eb0*/  FMUL.FTZ R55, R57, UR59 ;  /* 0x0000003b39377c20 */ /* 0x000fe20008410000 */
[----:B------:R-:W-:Y:S01]  /*5ec0*/  FMUL.FTZ R57, R61, UR59 ;  /* 0x0000003b3d397c20 */ /* 0x000fe20008410000 */
[----:B------:R-:W-:Y:S01]  /*5ed0*/  FMUL.FTZ R165, R28, UR59 ;  /* 0x0000003b1ca57c20 */ /* 0x000fe20008410000 */
[----:B------:R-:W-:Y:S01]  /*5ee0*/  HGMMA.64x128x16.F32.BF16 R88, R160, gdesc[UR4].tnspB, R88, gsb0 ;  /* 0x41e00004a0587df0 */ /* 0x000fe20008001858 */
[----:B------:R-:W-:Y:S01]  /*5ef0*/  UIADD3 UR6, UR10, 0x300, URZ ;  /* 0x000003000a067890 */ /* 0x000fe2000fffe03f */
[----:B------:R-:W5:Y:S01]  /*5f00*/  LDC R61, c[0x0][0x2e0] ;  /* 0x0000b800ff3d7b82 */ /* 0x000f620000000800 */
[----:B------:R-:W-:Y:S01]  /*5f10*/  UMOV UR7, 0x40000040 ;  /* 0x4000004000077882 */ /* 0x000fe20000000000 */
[----:B------:R-:W-:Y:S01]  /*5f20*/  FMUL.FTZ R28, R51, UR59 ;  /* 0x0000003b331c7c20 */ /* 0x000fe20008410000 */
[----:B------:R-:W-:-:S02]  /*5f30*/  IMAD.U32 R51, RZ, RZ, UR61 ;  /* 0x0000003dff337e24 */ /* 0x000fc4000f8e00ff */
[----:B------:R-:W-:Y:S01]  /*5f40*/  FMUL.FTZ R167, R32, UR59 ;  /* 0x0000003b20a77c20 */ /* 0x000fe20008410000 */
[----:B------:R-:W-:Y:S01]  /*5f50*/  FMUL.FTZ R164, R25, UR59 ;  /* 0x0000003b19a47c20 */ /* 0x000fe20008410000 */
[----:B------:R-:W-:Y:S01]  /*5f60*/  FMUL.FTZ R32, R42, UR59 ;  /* 0x0000003b2a207c20 */ /* 0x000fe20008410000 */
[----:B------:R-:W-:Y:S01]  /*5f70*/  FMUL.FTZ R25, R43, UR59 ;  /* 0x0000003b2b197c20 */ /* 0x000fe20008410000 */
[----:B------:R-:W-:Y:S01]  /*5f80*/  @!P1 LEA R51, R51, UR39, 0x3 ;  /* 0x0000002733339c11 */ /* 0x000fe2000f8e18ff */
[----:B------:R-:W-:Y:S01]  /*5f90*/  FMUL.FTZ R42, R66, UR59 ;  /* 0x0000003b422a7c20 */ /* 0x000fe20008410000 */
[----:B------:R-:W-:Y:S01]  /*5fa0*/  FMUL.FTZ R43, R70, UR59 ;  /* 0x0000003b462b7c20 */ /* 0x000fe20008410000 */
[----:B------:R-:W-:Y:S01]  /*5fb0*/  FMUL.FTZ R66, R72, UR59 ;  /* 0x0000003b48427c20 */ /* 0x000fe20008410000 */
[----:B------:R-:W1:Y:S01]  /*5fc0*/  MUFU.TANH R164, R164 ;  /* 0x000000a400a47308 */ /* 0x000e620000002400 */
[----:B------:R-:W-:-:S05]  /*5fd0*/  @!P1 VIADD R51, R51, 0x28840 ;  /* 0x0002884033339836 */ /* 0x000fca0000000000 */
[----:B------:R-:W-:Y:S02]  /*5fe0*/  @!P1 PRMT R51, RZ, 0x654, R51 ;  /* 0x00000654ff339816 */ /* 0x000fe40000000033 */
[----:B------:R-:W1:Y:S01]  /*5ff0*/  MUFU.TANH R165, R165 ;  /* 0x000000a500a57308 */ /* 0x000e620000002400 */
[----:B-----5:R-:W-:Y:S01]  /*6000*/  IMAD R61, R61, UR45, R60 ;  /* 0x0000002d3d3d7c24 */ /* 0x020fe2000f8e023c */
[----:B------:R-:W-:-:S06]  /*6010*/  IADD3 R60, -R17, 0xb, RZ ;  /* 0x0000000b113c7810 */ /* 0x000fcc0007ffe1ff */
[----:B------:R-:W1:Y:S01]  /*6020*/  MUFU.TANH R166, R166 ;  /* 0x000000a600a67308 */ /* 0x000e620000002400 */
[----:B------:R-:W-:-:S04]  /*6030*/  VIADD R61, R61, -UR58 ;  /* 0x8000003a3d3d7c36 */ /* 0x000fc80008000000 */
[----:B------:R-:W-:-:S03]  /*6040*/  IMAD R61, R16, -0x2, R61 ;  /* 0xfffffffe103d7824 */ /* 0x000fc600078e023d */
        /* <DEDUP_REMOVED lines=19> */
[----:B------:R-:W-:Y:S01]  /*6180*/  FMUL.FTZ R41, R71, UR59 ;  /* 0x0000003b47297c20 */ /* 0x000fe20008410000 */
[----:B------:R-:W-:Y:S01]  /*6190*/  UMOV UR7, 0x40000040 ;  /* 0x4000004000077882 */ /* 0x000fe20000000000 */
        /* <DEDUP_REMOVED lines=12> */
[----:B------:R-:W-:-:S02]  /*6260*/  WARPGROUP.DEPBAR.LE gsb0, 0x0 ;  /* 0x00008000000079c5 */ /* 0x000fc40000010000 */
[----:B------:R-:W-:-:S06]  /*6270*/  WARPGROUP.ARRIVE ;  /* 0x00000000000079c5 */ /* 0x000fcc0000000000 */
[----:B------:R-:W-:Y:S03]  /*6280*/  HGMMA.64x128x16.F32.BF16 R88, R152, gdesc[UR4].tnspB, R88, gsb0 ;  /* 0x41e0000498587df0 */ /* 0x000fe60008001858 */
[----:B------:R-:W-:Y:S02]  /*6290*/  WARPGROUP.DEPBAR.LE gsb0, 0x0 ;  /* 0x00008000000079c5 */ /* 0x000fe40000010000 */
[----:B------:R1:W-:Y:S06]  /*62a0*/  BAR.ARV R60, 0x100 ;  /* 0x0004003c0000751d */ /* 0x0003ec0000002000 */
[----:B------:R5:W-:Y:S01]  /*62b0*/  @!P1 SYNCS.ARRIVE.TRANS64.RED.A1T0 RZ, [R51+URZ], RZ ;  /* 0x000000ff33ff99a7 */ /* 0x000be2000810043f */
[----:B------:R-:W-:-:S04]  /*62c0*/  VIADD R153, R61, UR52 ;  /* 0x000000343d997c36 */ /* 0x000fc80008000000 */
[----:B------:R-:W-:Y:S02]  /*62d0*/  IMAD.IADD R67, R0, 0x1, R153 ;  /* 0x0000000100437824 */ /* 0x000fe400078e0299 */
[----:B-----5:R-:W-:Y:S01]  /*62e0*/  FMUL.FTZ R51, R87, UR59 ;  /* 0x0000003b57337c20 */ /* 0x020fe20008410000 */
[----:B------:R-:W-:-:S04]  /*62f0*/  VIADD R87, R61, UR57 ;  /* 0x000000393d577c36 */ /* 0x000fc80008000000 */
[----:B------:R-:W-:Y:S01]  /*6300*/  IMAD.IADD R65, R0, 0x1, R87 ;  /* 0x0000000100417824 */ /* 0x000fe200078e0257 */
        /* <DEDUP_REMOVED lines=13> */
.L_x_6424:
[----:B------:R-:W-:-:S05]  /*63e0*/  IMAD.U32 R68, RZ, RZ, UR56 ;  /* 0x00000038ff447e24 */ /* 0x000fca000f8e00ff */
[----:B------:R-:W-:-:S13]  /*63f0*/  ISETP.NE.AND P3, PT, R68, 0x1, PT ;  /* 0x000000014400780c */ /* 0x000fda0003f65270 */
[----:B-1----:R-:W1:Y:S01]  /*6400*/  @P3 LDC.64 R60, c[0x0][0x9e8] ;  /* 0x00027a00ff3c3b82 */ /* 0x002e620000000a00 */
[----:B------:R-:W-:-:S04]  /*6410*/  @P3 IMAD.IADD R69, R0, 0x1, R5 ;  /* 0x0000000100453824 */ /* 0x000fc800078e0205 */
[----:B-1----:R-:W-:-:S04]  /*6420*/  @P3 IMAD.HI.U32 R64, R69, R60, RZ ;  /* 0x0000003c45403227 */ /* 0x002fc800078e00ff */
[----:B------:R-:W-:Y:S01]  /*6430*/  IMAD.MOV.U32 R60, RZ, RZ, R10 ;  /* 0x000000ffff3c7224 */ /* 0x000fe200078e000a */
[----:B------:R-:W-:-:S07]  /*6440*/  @P3 SHF.R.U32.HI R60, RZ, R61, R64 ;  /* 0x0000003dff3c3219 */ /* 0x000fce0000011640 */
.L_x_6425:
[----:B------:R-:W-:Y:S05]  /*6450*/  BSYNC B0 ;  /* 0x0000000000007941 */ /* 0x000fea0003800000 */
.L_x_6423:
[----:B------:R-:W-:-:S04]  /*6460*/  IMAD R61, R60, R68, -R83 ;  /* 0x000000443c3d7224 */ /* 0x000fc800078e0a53 */
[----:B------:R-:W-:-:S05]  /*6470*/  IMAD R60, R16, -0x2, R61 ;  /* 0xfffffffe103c7824 */ /* 0x000fca00078e023d */
[----:B------:R-:W-:Y:S02]  /*6480*/  VIADDMNMX R65, R60, R68, R65, PT ;  /* 0x000000443c417246 */ /* 0x000fe40003800141 */
[----:B------:R-:W-:-:S07]  /*6490*/  VIMNMX R67, R67, R60, !PT ;  /* 0x0000003c43437248 */ /* 0x000fce0007fe0100 */
.L_x_6422:
[----:B------:R-:W-:-:S04]  /*64a0*/  ISETP.GT.AND P3, PT, R6, -0x1, PT ;  /* 0xffffffff0600780c */ /* 0x000fc80003f64270 */
[C---:B------:R-:W-:Y:S02]  /*64b0*/  ISETP.GT.AND P5, PT, R67.reuse, RZ, P3 ;  /* 0x000000ff4300720c */ /* 0x040fe40001fa4270 */
[----:B------:R-:W-:Y:S02]  /*64c0*/  ISETP.GT.AND P6, PT, R67, 0x1, P3 ;  /* 0x000000014300780c */ /* 0x000fe40001fc4270 */
[C---:B------:R-:W-:Y:S02]  /*64d0*/  ISETP.LT.OR P5, PT, R65.reuse, 0x1, P5 ;  /* 0x000000014100780c */ /* 0x040fe40002fa1670 */
[----:B------:R-:W-:Y:S02]  /*64e0*/  ISETP.LT.OR P6, PT, R65, 0x2, P6 ;  /* 0x000000024100780c */ /* 0x000fe400037c1670 */
[----:B-1----:R-:W-:Y:S02]  /*64f0*/  FSEL R182, R9, -INF , !P5 ;  /* 0xff80000009b67808 */ /* 0x002fe40006800000 */
        /* <DEDUP_REMOVED lines=44> */
[----:B------:R-:W-:Y:S01]  /*67c0*/  FSEL R84, R53, -INF , !P5 ;  /* 0xff80000035547808 */ /* 0x000fe20006800000 */
[----:B------:R-:W-:Y:S01]  /*67d0*/  IMAD.IADD R53, R2, 0x1, R87 ;  /* 0x0000000102357824 */ /* 0x000fe200078e0257 */
[----:B------:R-:W-:Y:S02]  /*67e0*/  FSEL R82, R54, -INF , !P6 ;  /* 0xff80000036527808 */ /* 0x000fe40007000000 */
[C---:B------:R-:W-:Y:S02]  /*67f0*/  ISETP.GT.AND P4, PT, R67.reuse, 0x41, P3 ;  /* 0x000000414300780c */ /* 0x040fe40001f84270 */
[C---:B------:R-:W-:Y:S02]  /*6800*/  ISETP.GT.AND P5, PT, R67.reuse, 0x48, P3 ;  /* 0x000000484300780c */ /* 0x040fe40001fa4270 */
[----:B------:R-:W-:-:S02]  /*6810*/  ISETP.GT.AND P6, PT, R67, 0x49, P3 ;  /* 0x000000494300780c */ /* 0x000fc40001fc4270 */
[C---:B------:R-:W-:Y:S02]  /*6820*/  ISETP.LT.OR P4, PT, R65.reuse, 0x42, P4 ;  /* 0x000000424100780c */ /* 0x040fe40002781670 */
[C---:B------:R-:W-:Y:S02]  /*6830*/  ISETP.LT.OR P5, PT, R65.reuse, 0x49, P5 ;  /* 0x000000494100780c */ /* 0x040fe40002fa1670 */
[----:B------:R-:W-:Y:S02]  /*6840*/  ISETP.LT.OR P6, PT, R65, 0x4a, P6 ;  /* 0x0000004a4100780c */ /* 0x000fe400037c1670 */
[----:B------:R-:W-:Y:S01]  /*6850*/  FSEL R80, R55, -INF , !P4 ;  /* 0xff80000037507808 */ /* 0x000fe20006000000 */
[----:B------:R-:W-:Y:S01]  /*6860*/  IMAD.IADD R55, R2, 0x1, R153 ;  /* 0x0000000102377824 */ /* 0x000fe200078e0299 */
        /* <DEDUP_REMOVED lines=51> */
.L_x_6428:
[----:B------:R-:W-:-:S05]  /*6ba0*/  IMAD.U32 R158, RZ, RZ, UR56 ;  /* 0x00000038ff9e7e24 */ /* 0x000fca000f8e00ff */
[----:B------:R-:W-:-:S13]  /*6bb0*/  ISETP.NE.AND P4, PT, R158, 0x1, PT ;  /* 0x000000019e00780c */ /* 0x000fda0003f85270 */
[----:B------:R-:W1:Y:S02]  /*6bc0*/  @P4 LDC.64 R34, c[0x0][0x9e8] ;  /* 0x00027a00ff224b82 */ /* 0x000e640000000a00 */
[----:B-1----:R-:W-:-:S05]  /*6bd0*/  @P4 IMAD.HI.U32 R34, R9, R34, RZ ;  /* 0x0000002209224227 */ /* 0x002fca00078e00ff */
[----:B------:R-:W-:-:S07]  /*6be0*/  @P4 SHF.R.U32.HI R9, RZ, R35, R34 ;  /* 0x00000023ff094219 */ /* 0x000fce0000011622 */
.L_x_6429:
[----:B------:R-:W-:Y:S05]  /*6bf0*/  BSYNC B0 ;  /* 0x0000000000007941 */ /* 0x000fea0003800000 */
.L_x_6427:
[----:B------:R-:W-:-:S04]  /*6c00*/  IMAD R9, R9, R158, -R83 ;  /* 0x0000009e09097224 */ /* 0x000fc800078e0a53 */
[----:B------:R-:W-:-:S05]  /*6c10*/  IMAD R34, R16, -0x2, R9 ;  /* 0xfffffffe10227824 */ /* 0x000fca00078e0209 */
[----:B------:R-:W-:Y:S02]  /*6c20*/  VIADDMNMX R53, R34, R158, R53, PT ;  /* 0x0000009e22357246 */ /* 0x000fe40003800135 */
[----:B------:R-:W-:-:S07]  /*6c30*/  VIMNMX R55, R55, R34, !PT ;  /* 0x0000002237377248 */ /* 0x000fce0007fe0100 */
.L_x_6426:
[----:B------:R-:W-:Y:S01]  /*6c40*/  FMNMX.FTZ R9, R182, R7, !PT ;  /* 0x00000007b6097209 */ /* 0x000fe20007810000 */
[----:B------:R-:W-:Y:S01]  /*6c50*/  UMOV UR36, UR60 ;  /* 0x0000003c00247c82 */ /* 0x000fe20008000000 */
[----:B------:R-:W-:Y:S02]  /*6c60*/  ISETP.GT.AND P5, PT, R55, 0x8, P3 ;  /* 0x000000083700780c */ /* 0x000fe40001fa4270 */
[----:B------:R-:W-:Y:S02]  /*6c70*/  FMNMX.FTZ R9, R180, R9, !PT ;  /* 0x00000009b4097209 */ /* 0x000fe40007810000 */
[----:B------:R-:W-:Y:S02]  /*6c80*/  ISETP.LT.OR P5, PT, R53, 0x9, P5 ;  /* 0x000000093500780c */ /* 0x000fe40002fa1670 */
[----:B------:R-:W-:Y:S02]  /*6c90*/  FMNMX.FTZ R9, R174, R9, !PT ;  /* 0x00000009ae097209 */ /* 0x000fe40007810000 */
[----:B------:R-:W-:-:S02]  /*6ca0*/  FSEL R158, R14, -INF , !P5 ;  /* 0xff8000000e9e7808 */ /* 0x000fc40006800000 */
[----:B------:R-:W-:Y:S02]  /*6cb0*/  FMNMX.FTZ R9, R196, R9, !PT ;  /* 0x00000009c4097209 */ /* 0x000fe40007810000 */
[C---:B------:R-:W-:Y:S02]  /*6cc0*/  ISETP.GT.AND P5, PT, R55.reuse, 0x11, P3 ;  /* 0x000000113700780c */ /* 0x040fe40001fa4270 */
[----:B------:R-:W-:Y:S02]  /*6cd0*/  FMNMX.FTZ R9, R176, R9, !PT ;  /* 0x00000009b0097209 */ /* 0x000fe40007810000 */
[----:B------:R-:W-:Y:S02]  /*6ce0*/  ISETP.GT.AND P4, PT, R55, 0x9, P3 ;  /* 0x000000093700780c */ /* 0x000fe40001f84270 */
[----:B------:R-:W-:Y:S02]  /*6cf0*/  FMNMX.FTZ R9, R194, R9, !PT ;  /* 0x00000009c2097209 */ /* 0x000fe40007810000 */
[----:B------:R-:W-:-:S02]  /*6d00*/  ISETP.LT.OR P5, PT, R53, 0x12, P5 ;  /* 0x000000123500780c */ /* 0x000fc40002fa1670 */
[----:B------:R-:W-:Y:S02]  /*6d10*/  FMNMX.FTZ R9, R178, R9, !PT ;  /* 0x00000009b2097209 */ /* 0x000fe40007810000 */
[----:B------:R-:W-:Y:S02]  /*6d20*/  ISETP.LT.OR P4, PT, R53, 0xa, P4 ;  /* 0x0000000a3500780c */ /* 0x000fe40002781670 */
[----:B------:R-:W-:Y:S02]  /*6d30*/  FMNMX.FTZ R9, R192, R9, !PT ;  /* 0x00000009c0097209 */ /* 0x000fe40007810000 */
[----:B------:R-:W-:Y:S02]  /*6d40*/  FSEL R20, R20, -INF , !P5 ;  /* 0xff80000014147808 */ /* 0x000fe40006800000 */
[----:B------:R-:W-:Y:S02]  /*6d50*/  FMNMX.FTZ R9, R172, R9, !PT ;  /* 0x00000009ac097209 */ /* 0x000fe40007810000 */
[----:B------:R-:W-:-:S02]  /*6d60*/  ISETP.GT.AND P5, PT, R55, 0x19, P3 ;  /* 0x000000193700780c */ /* 0x000fc40001fa4270 */
[----:B------:R-:W-:Y:S02]  /*6d70*/  FMNMX.FTZ R9, R156, R9, !PT ;  /* 0x000000099c097209 */ /* 0x000fe40007810000 */
[----:B------:R-:W-:Y:S02]  /*6d80*/  ISETP.GT.AND P6, PT, R55, 0x1, P3 ;  /* 0x000000013700780c */ /* 0x000fe40001fc4270 */
[----:B------:R-:W-:Y:S02]  /*6d90*/  FMNMX.FTZ R9, R162, R9, !PT ;  /* 0x00000009a2097209 */ /* 0x000fe40007810000 */
[----:B------:R-:W-:Y:S02]  /*6da0*/  FSEL R160, R15, -INF , !P4 ;  /* 0xff8000000fa07808 */ /* 0x000fe40006000000 */
[----:B------:R-:W-:Y:S02]  /*6db0*/  FMNMX.FTZ R9, R154, R9, !PT ;  /* 0x000000099a097209 */ /* 0x000fe40007810000 */
[----:B------:R-:W-:-:S02]  /*6dc0*/  ISETP.GT.AND P4, PT, R55, 0x18, P3 ;  /* 0x000000183700780c */ /* 0x000fc40001f84270 */
[----:B------:R-:W-:Y:S02]  /*6dd0*/  FMNMX.FTZ R9, R152, R9, !PT ;  /* 0x0000000998097209 */ /* 0x000fe40007810000 */
[C---:B------:R-:W-:Y:S02]  /*6de0*/  ISETP.LT.OR P5, PT, R53.reuse, 0x1a, P5 ;  /* 0x0000001a3500780c */ /* 0x040fe40002fa1670 */
[----:B------:R-:W-:Y:S02]  /*6df0*/  FMNMX.FTZ R9, R170, R9, !PT ;  /* 0x00000009aa097209 */ /* 0x000fe40007810000 */
[C---:B------:R-:W-:Y:S02]  /*6e00*/  ISETP.LT.OR P6, PT, R53.reuse, 0x2, P6 ;  /* 0x000000023500780c */ /* 0x040fe400037c1670 */
[----:B------:R-:W-:Y:S02]  /*6e10*/  FMNMX.FTZ R9, R86, R9, !PT ;  /* 0x0000000956097209 */ /* 0x000fe40007810000 */
[----:B------:R-:W-:-:S02]  /*6e20*/  ISETP.LT.OR P4, PT, R53, 0x19, P4 ;  /* 0x000000193500780c */ /* 0x000fc40002781670 */
[----:B------:R-:W-:Y:S02]  /*6e30*/  FMNMX.FTZ R9, R84, R9, !PT ;  /* 0x0000000954097209 */ /* 0x000fe40007810000 */
[----:B------:R-:W-:Y:S02]  /*6e40*/  FSEL R26, R26, -INF , !P5 ;  /* 0xff8000001a1a7808 */ /* 0x000fe40006800000 */
        /* <DEDUP_REMOVED lines=21> */
[----:B------:R-:W-:-:S02]  /*6fa0*/  ISETP.GT.AND P5, PT, R55, RZ, P3 ;  /* 0x000000ff3700720c */ /* 0x000fc40001fa4270 */
[----:B------:R-:W-:Y:S02]  /*6fb0*/  FMNMX.FTZ R9, R60, R9, !PT ;  /* 0x000000093c097209 */ /* 0x000fe40007810000 */
[----:B------:R-:W-:Y:S02]  /*6fc0*/  FSEL R32, R32, -INF , !P4 ;  /* 0xff80000020207808 */ /* 0x000fe40006000000 */
[----:B------:R-:W-:Y:S02]  /*6fd0*/  FMNMX.FTZ R9, R56, R9, !PT ;  /* 0x0000000938097209 */ /* 0x000fe40007810000 */
[----:B------:R-:W-:Y:S02]  /*6fe0*/  ISETP.GT.AND P4, PT, R55, 0x28, P3 ;  /* 0x000000283700780c */ /* 0x000fe40001f84270 */
[----:B------:R-:W-:Y:S02]  /*6ff0*/  FMNMX.FTZ R9, R58, R9, !PT ;  /* 0x000000093a097209 */ /* 0x000fe40007810000 */
[----:B------:R-:W-:-:S02]  /*7000*/  ISETP.LT.OR P5, PT, R53, 0x1, P5 ;  /* 0x000000013500780c */ /* 0x000fc40002fa1670 */
[----:B------:R-:W-:Y:S02]  /*7010*/  FMNMX.FTZ R9, R54, R9, !PT ;  /* 0x0000000936097209 */ /* 0x000fe40007810000 */
[----:B------:R-:W-:Y:S02]  /*7020*/  ISETP.LT.OR P4, PT, R53, 0x29, P4 ;  /* 0x000000293500780c */ /* 0x000fe40002781670 */
[----:B------:R-:W-:Y:S02]  /*7030*/  FMNMX.FTZ R35, R52, R9, !PT ;  /* 0x0000000934237209 */ /* 0x000fe40007810000 */
[----:B------:R-:W1:Y:S01]  /*7040*/  LDC R9, c[0x0][0x988] ;  /* 0x00026200ff097b82 */ /* 0x000e620000000800 */
[----:B------:R-:W-:Y:S02]  /*7050*/  FSEL R27, R12, -INF , !P5 ;  /* 0xff8000000c1b7808 */ /* 0x000fe40006800000 */
[----:B------:R-:W2:Y:S01]  /*7060*/  SHFL.BFLY PT, R34, R35, 0x2, 0x1f ;  /* 0x0c401f0023227f89 */ /* 0x000ea200000e0000 */
        /* <DEDUP_REMOVED lines=12> */
[----:B--2---:R-:W-:-:S02]  /*7130*/  FMNMX.FTZ R57, R35, R34, !PT ;  /* 0x0000002223397209 */ /* 0x004fc40007810000 */
[----:B------:R-:W-:Y:S02]  /*7140*/  FMNMX.FTZ R25, R166, R25, !PT ;  /* 0x00000019a6197209 */ /* 0x000fe40007810000 */
[----:B------:R-:W-:Y:S01]  /*7150*/  ISETP.GT.AND P5, PT, R55, 0x40, P3 ;  /* 0x000000403700780c */ /* 0x000fe20001fa4270 */
[----:B------:R-:W2:Y:S03]  /*7160*/  SHFL.BFLY PT, R34, R57, 0x1, 0x1f ;  /* 0x0c201f0039227f89 */ /* 0x000ea600000e0000 */
[----:B------:R-:W-:Y:S02]  /*7170*/  ISETP.LT.OR P5, PT, R53, 0x41, P5 ;  /* 0x000000413500780c */ /* 0x000fe40002fa1670 */
[----:B--2---:R-:W-:-:S04]  /*7180*/  FMNMX.FTZ R34, R57, R34, !PT ;  /* 0x0000002239227209 */ /* 0x004fc80007810000 */
[C---:B------:R-:W-:Y:S01]  /*7190*/  FSETP.NEU.FTZ.AND P6, PT, R34.reuse, -INF , PT ;  /* 0xff8000002200780b */ /* 0x040fe20003fdd000 */
[----:B-1----:R-:W-:-:S05]  /*71a0*/  FMUL.FTZ R35, R34, R9 ;  /* 0x0000000922237220 */ /* 0x002fca0000410000 */
[----:B------:R-:W-:-:S05]  /*71b0*/  FSEL R35, R35, RZ, P6 ;  /* 0x000000ff23237208 */ /* 0x000fca0003000000 */
[-CC-:B------:R-:W-:Y:S01]  /*71c0*/  FFMA.FTZ R13, R182, R9.reuse, -R35.reuse ;  /* 0x00000009b60d7223 */ /* 0x180fe20000010823 */
[-CC-:B------:R-:W-:Y:S01]  /*71d0*/  FFMA.FTZ R182, R174, R9.reuse, -R35.reuse ;  /* 0x00000009aeb67223 */ /* 0x180fe20000010823 */
[----:B------:R-:W-:Y:S01]  /*71e0*/  FSEL R174, R33, -INF , !P4 ;  /* 0xff80000021ae7808 */ /* 0x000fe20006000000 */
[-CC-:B------:R-:W-:Y:S01]  /*71f0*/  FFMA.FTZ R31, R194, R9.reuse, -R35.reuse ;  /* 0x00000009c21f7223 */ /* 0x180fe20000010823 */
[----:B------:R-:W-:Y:S01]  /*7200*/  ISETP.GT.AND P4, PT, R55, 0x29, P3 ;  /* 0x000000293700780c */ /* 0x000fe20001f84270 */
[-CC-:B------:R-:W-:Y:S01]  /*7210*/  FFMA.FTZ R15, R196, R9.reuse, -R35.reuse ;  /* 0x00000009c40f7223 */ /* 0x180fe20000010823 */
[-CC-:B------:R-:W-:Y:S01]  /*7220*/  FFMA.FTZ R162, R162, R9.reuse, -R35.reuse ;  /* 0x00000009a2a27223 */ /* 0x180fe20000010823 */
[----:B------:R1:W-:Y:S01]  /*7230*/  MUFU.EX2 R21, R31 ;  /* 0x0000001f00157308 */ /* 0x0003e20000000800 */
[----:B------:R-:W-:Y:S01]  /*7240*/  ISETP.LT.OR P4, PT, R53, 0x2a, P4 ;  /* 0x0000002a3500780c */ /* 0x000fe20002781670 */
[-CC-:B------:R-:W-:Y:S01]  /*7250*/  FFMA.FTZ R84, R84, R9.reuse, -R35.reuse ;  /* 0x0000000954547223 */ /* 0x180fe20000010823 */
[-CC-:B------:R-:W-:Y:S01]  /*7260*/  FFMA.FTZ R180, R180, R9.reuse, -R35.reuse ;  /* 0x00000009b4b47223 */ /* 0x180fe20000010823 */
[-CC-:B------:R-:W-:Y:S01]  /*7270*/  FFMA.FTZ R176, R176, R9.reuse, -R35.reuse ;  /* 0x00000009b0b07223 */ /* 0x180fe20000010823 */
[----:B------:R-:W-:Y:S01]  /*7280*/  FSEL R24, R24, -INF , !P4 ;  /* 0xff80000018187808 */ /* 0x000fe20006000000 */
[-CC-:B------:R-:W-:Y:S01]  /*7290*/  FFMA.FTZ R178, R178, R9.reuse, -R35.reuse ;  /* 0x00000009b2b27223 */ /* 0x180fe20000010823 */
[----:B------:R-:W-:Y:S01]  /*72a0*/  ISETP.GT.AND P4, PT, R55, 0x31, P3 ;  /* 0x000000313700780c */ /* 0x000fe20001f84270 */
[----:B------:R-:W-:Y:S01]  /*72b0*/  MUFU.EX2 R13, R13 ;  /* 0x0000000d000d7308 */ /* 0x000fe20000000800 */
[-CC-:B-1----:R-:W-:Y:S01]  /*72c0*/  FFMA.FTZ R31, R192, R9.reuse, -R35.reuse ;  /* 0x00000009c01f7223 */ /* 0x182fe20000010823 */
[----:B------:R-:W-:Y:S01]  /*72d0*/  FSEL R192, R39, -INF , !P5 ;  /* 0xff80000027c07808 */ /* 0x000fe20006800000 */
[-CC-:B------:R-:W-:Y:S01]  /*72e0*/  FFMA.FTZ R39, R152, R9.reuse, -R35.reuse ;  /* 0x0000000998277223 */ /* 0x180fe20000010823 */
[----:B------:R-:W-:Y:S01]  /*72f0*/  ISETP.LT.OR P4, PT, R53, 0x32, P4 ;  /* 0x000000323500780c */ /* 0x000fe20002781670 */
[-CC-:B------:R-:W-:Y:S01]  /*7300*/  FFMA.FTZ R172, R172, R9.reuse, -R35.reuse ;  /* 0x00000009acac7223 */ /* 0x180fe20000010823 */
[C---:B------:R-:W-:Y:S01]  /*7310*/  ISETP.GT.AND P5, PT, R55.reuse, 0x48, P3 ;  /* 0x000000483700780c */ /* 0x040fe20001fa4270 */
[-CC-:B------:R-:W-:Y:S01]  /*7320*/  FFMA.FTZ R64, R64, R9.reuse, -R35.reuse ;  /* 0x0000000940407223 */ /* 0x180fe20000010823 */
[----:B------:R-:W-:Y:S01]  /*7330*/  FSEL R28, R28, -INF , !P4 ;  /* 0xff8000001c1c7808 */ /* 0x000fe20006000000 */
[----:B------:R-:W-:Y:S01]  /*7340*/  MUFU.EX2 R180, R180 ;  /* 0x000000b400b47308 */ /* 0x000fe20000000800 */
[----:B------:R-:W-:Y:S01]  /*7350*/  ISETP.GT.AND P4, PT, R55, 0x39, P3 ;  /* 0x000000393700780c */ /* 0x000fe20001f84270 */
[-CC-:B------:R-:W-:Y:S01]  /*7360*/  FFMA.FTZ R60, R60, R9.reuse, -R35.reuse ;  /* 0x000000093c3c7223 */ /* 0x180fe20000010823 */
[C---:B------:R-:W-:Y:S01]  /*7370*/  ISETP.LT.OR P5, PT, R53.reuse, 0x49, P5 ;  /* 0x000000493500780c */ /* 0x040fe20002fa1670 */
[----:B------:R-:W-:Y:S01]  /*7380*/  FFMA.FTZ R52, R52, R9, -R35 ;  /* 0x0000000934347223 */ /* 0x000fe20000010823 */
[----:B------:R-:W-:-:S02]  /*7390*/  ISETP.LT.OR P4, PT, R53, 0x3a, P4 ;  /* 0x0000003a3500780c */ /* 0x000fc40002781670 */
[----:B------:R-:W-:Y:S01]  /*73a0*/  FSEL R38, R38, -INF , !P5 ;  /* 0xff80000026267808 */ /* 0x000fe20006800000 */
[----:B------:R-:W-:Y:S01]  /*73b0*/  MUFU.EX2 R182, R182 ;  /* 0x000000b600b67308 */ /* 0x000fe20000000800 */
[----:B------:R-:W-:Y:S02]  /*73c0*/  FSEL R194, R29, -INF , !P4 ;  /* 0xff8000001dc27808 */ /* 0x000fe40006000000 */
[----:B------:R-:W-:Y:S02]  /*73d0*/  FMNMX.FTZ R29, R26, R25, !PT ;  /* 0x000000191a1d7209 */ /* 0x000fe40007810000 */
[----:B------:R-:W-:Y:S02]  /*73e0*/  ISETP.GT.AND P4, PT, R55, 0x41, P3 ;  /* 0x000000413700780c */ /* 0x000fe40001f84270 */
[----:B------:R-:W-:Y:S01]  /*73f0*/  FMNMX.FTZ R29, R32, R29, !PT ;  /* 0x0000001d201d7209 */ /* 0x000fe20007810000 */
[----:B------:R1:W-:Y:S01]  /*7400*/  MUFU.EX2 R25, R31 ;  /* 0x0000001f00197308 */ /* 0x0003e20000000800 */
[----:B------:R-:W-:-:S02]  /*7410*/  ISETP.LT.OR P4, PT, R53, 0x42, P4 ;  /* 0x000000423500780c */ /* 0x000fc40002781670 */
[----:B------:R-:W-:Y:S02]  /*7420*/  FMNMX.FTZ R29, R168, R29, !PT ;  /* 0x0000001da81d7209 */ /* 0x000fe40007810000 */
[----:B------:R-:W-:Y:S01]  /*7430*/  FSEL R196, R37, -INF , !P4 ;  /* 0xff80000025c47808 */ /* 0x000fe20006000000 */
[----:B------:R-:W-:Y:S01]  /*7440*/  FFMA.FTZ R37, R156, R9, -R35 ;  /* 0x000000099c257223 */ /* 0x000fe20000010823 */
[----:B------:R-:W-:Y:S01]  /*7450*/  FMNMX.FTZ R29, R174, R29, !PT ;  /* 0x0000001dae1d7209 */ /* 0x000fe20007810000 */
[----:B------:R-:W-:Y:S01]  /*7460*/  MUFU.EX2 R15, R15 ;  /* 0x0000000f000f7308 */ /* 0x000fe20000000800 */
[C---:B------:R-:W-:Y:S02]  /*7470*/  ISETP.GT.AND P4, PT, R55.reuse, 0x49, P3 ;  /* 0x000000493700780c */ /* 0x040fe40001f84270 */
[----:B-1----:R-:W-:Y:S02]  /*7480*/  FMNMX.FTZ R31, R24, R29, !PT ;  /* 0x0000001d181f7209 */ /* 0x002fe40007810000 */
[----:B------:R-:W-:-:S02]  /*7490*/  ISETP.GT.AND P5, PT, R55, 0x50, P3 ;  /* 0x000000503700780c */ /* 0x000fc40001fa4270 */
[----:B------:R-:W-:Y:S01]  /*74a0*/  FMNMX.FTZ R31, R12, R31, !PT ;  /* 0x0000001f0c1f7209 */ /* 0x000fe20007810000 */
[----:B------:R1:W-:Y:S01]  /*74b0*/  MUFU.EX2 R29, R37 ;  /* 0x00000025001d7308 */ /* 0x0003e20000000800 */
[C---:B------:R-:W-:Y:S02]  /*74c0*/  ISETP.LT.OR P4, PT, R53.reuse, 0x4a, P4 ;  /* 0x0000004a3500780c */ /* 0x040fe40002781670 */
[----:B------:R-:W-:Y:S02]  /*74d0*/  FMNMX.FTZ R33, R28, R31, !PT ;  /* 0x0000001f1c217209 */ /* 0x000fe40007810000 */
[----:B------:R-:W-:Y:S02]  /*74e0*/  ISETP.LT.OR P5, PT, R53, 0x51, P5 ;  /* 0x000000513500780c */ /* 0x000fe40002fa1670 */
[----:B------:R-:W-:Y:S01]  /*74f0*/  FMNMX.FTZ R33, R30, R33, !PT ;  /* 0x000000211e217209 */ /* 0x000fe20007810000 */
[----:B------:R2:W-:Y:S01]  /*7500*/  MUFU.EX2 R31, R162 ;  /* 0x000000a2001f7308 */ /* 0x0005e20000000800 */
[----:B------:R-:W-:Y:S01]  /*7510*/  FSEL R156, R36, -INF , !P4 ;  /* 0xff800000249c7808 */ /* 0x000fe20006000000 */
[----:B------:R-:W-:Y:S01]  /*7520*/  FFMA.FTZ R36, R154, R9, -R35 ;  /* 0x000000099a247223 */ /* 0x000fe20000010823 */
[----:B------:R-:W-:-:S02]  /*7530*/  FMNMX.FTZ R33, R194, R33, !PT ;  /* 0x00000021c2217209 */ /* 0x000fc40007810000 */
[C---:B------:R-:W-:Y:S02]  /*7540*/  ISETP.GT.AND P4, PT, R55.reuse, 0x51, P3 ;  /* 0x000000513700780c */ /* 0x040fe40001f84270 */
[----:B------:R-:W-:Y:S01]  /*7550*/  FMNMX.FTZ R33, R192, R33, !PT ;  /* 0x00000021c0217209 */ /* 0x000fe20007810000 */
[----:B------:R-:W-:Y:S01]  /*7560*/  MUFU.EX2 R176, R176 ;  /* 0x000000b000b07308 */ /* 0x000fe20000000800 */
[----:B------:R-:W-:Y:S02]  /*7570*/  FSEL R42, R42, -INF , !P5 ;  /* 0xff8000002a2a7808 */ /* 0x000fe40006800000 */
[----:B-1----:R-:W-:Y:S02]  /*7580*/  FMNMX.FTZ R37, R196, R33, !PT ;  /* 0x00000021c4257209 */ /* 0x002fe40007810000 */
[----:B------:R-:W-:Y:S02]  /*7590*/  ISETP.GT.AND P5, PT, R55, 0x58, P3 ;  /* 0x000000583700780c */ /* 0x000fe40001fa4270 */
[----:B------:R-:W-:Y:S01]  /*75a0*/  ISETP.LT.OR P4, PT, R53, 0x52, P4 ;  /* 0x000000523500780c */ /* 0x000fe20002781670 */
[----:B------:R1:W-:Y:S01]  /*75b0*/  MUFU.EX2 R33, R39 ;  /* 0x0000002700217308 */ /* 0x0003e20000000800 */
[----:B------:R-:W-:-:S02]  /*75c0*/  FMNMX.FTZ R37, R38, R37, !PT ;  /* 0x0000002526257209 */ /* 0x000fc40007810000 */
[----:B------:R-:W-:Y:S02]  /*75d0*/  ISETP.LT.OR P5, PT, R53, 0x59, P5 ;  /* 0x000000593500780c */ /* 0x000fe40002fa1670 */
[----:B------:R-:W-:Y:S02]  /*75e0*/  FSEL R40, R40, -INF , !P4 ;  /* 0xff80000028287808 */ /* 0x000fe40006000000 */
[----:B------:R-:W-:Y:S01]  /*75f0*/  FMNMX.FTZ R37, R156, R37, !PT ;  /* 0x000000259c257209 */ /* 0x000fe20007810000 */
[----:B------:R-:W-:Y:S01]  /*7600*/  MUFU.EX2 R178, R178 ;  /* 0x000000b200b27308 */ /* 0x000fe20000000800 */
[----:B------:R-:W-:Y:S02]  /*7610*/  ISETP.GT.AND P4, PT, R55, 0x59, P3 ;  /* 0x000000593700780c */ /* 0x000fe40001f84270 */
[----:B------:R-:W-:Y:S01]  /*7620*/  FSEL R154, R43, -INF , !P5 ;  /* 0xff8000002b9a7808 */ /* 0x000fe20006800000 */
[----:B------:R-:W-:Y:S01]  /*7630*/  FFMA.FTZ R43, R82, R9, -R35 ;  /* 0x00000009522b7223 */ /* 0x000fe20000010823 */
[----:B------:R-:W-:-:S02]  /*7640*/  FMNMX.FTZ R37, R42, R37, !PT ;  /* 0x000000252a257209 */ /* 0x000fc40007810000 */
[----:B------:R-:W-:Y:S01]  /*7650*/  ISETP.GT.AND P5, PT, R55, 0x60, P3 ;  /* 0x000000603700780c */ /* 0x000fe20001fa4270 */
[----:B------:R-:W-:Y:S01]  /*7660*/  MUFU.EX2 R172, R172 ;  /* 0x000000ac00ac7308 */ /* 0x000fe20000000800 */
[C---:B------:R-:W-:Y:S02]  /*7670*/  ISETP.LT.OR P4, PT, R53.reuse, 0x5a, P4 ;  /* 0x0000005a3500780c */ /* 0x040fe40002781670 */
[----:B------:R-:W-:Y:S02]  /*7680*/  FMNMX.FTZ R37, R40, R37, !PT ;  /* 0x0000002528257209 */ /* 0x000fe40007810000 */
[----:B------:R-:W-:Y:S02]  /*7690*/  ISETP.LT.OR P5, PT, R53, 0x61, P5 ;  /* 0x000000613500780c */ /* 0x000fe40002fa1670 */
[----:B------:R-:W-:Y:S01]  /*76a0*/  FSEL R152, R41, -INF , !P4 ;  /* 0xff80000029987808 */ /* 0x000fe20006000000 */
[-CC-:B------:R-:W-:Y:S01]  /*76b0*/  FFMA.FTZ R41, R170, R9.reuse, -R35.reuse ;  /* 0x00000009aa297223 */ /* 0x180fe20000010823 */
[----:B------:R-:W-:Y:S01]  /*76c0*/  ISETP.GT.AND P4, PT, R55, 0x61, P3 ;  /* 0x000000613700780c */ /* 0x000fe20001f84270 */
[----:B------:R-:W-:Y:S01]  /*76d0*/  FFMA.FTZ R170, R86, R9, -R35 ;  /* 0x0000000956aa7223 */ /* 0x000fe20000010823 */
[----:B------:R-:W-:Y:S01]  /*76e0*/  FMNMX.FTZ R37, R154, R37, !PT ;  /* 0x000000259a257209 */ /* 0x000fe20007810000 */
[----:B------:R-:W-:Y:S01]  /*76f0*/  MUFU.EX2 R36, R36 ;  /* 0x0000002400247308 */ /* 0x000fe20000000800 */
[----:B--2---:R-:W-:-:S02]  /*7700*/  FSEL R162, R44, -INF , !P5 ;  /* 0xff8000002ca27808 */ /* 0x004fc40006800000 */
[----:B------:R-:W-:Y:S02]  /*7710*/  ISETP.GT.AND P5, PT, R55, 0x68, P3 ;  /* 0x000000683700780c */ /* 0x000fe40001fa4270 */
[C---:B------:R-:W-:Y:S02]  /*7720*/  ISETP.LT.OR P4, PT, R53.reuse, 0x62, P4 ;  /* 0x000000623500780c */ /* 0x040fe40002781670 */
[----:B-1----:R-:W-:Y:S01]  /*7730*/  FMNMX.FTZ R39, R152, R37, !PT ;  /* 0x0000002598277209 */ /* 0x002fe20007810000 */
[----:B------:R1:W-:Y:S01]  /*7740*/  MUFU.EX2 R44, R41 ;  /* 0x00000029002c7308 */ /* 0x0003e20000000800 */
[----:B------:R-:W-:Y:S02]  /*7750*/  ISETP.LT.OR P5, PT, R53, 0x69, P5 ;  /* 0x000000693500780c */ /* 0x000fe40002fa1670 */
[----:B------:R-:W-:Y:S01]  /*7760*/  FSEL R86, R45, -INF , !P4 ;  /* 0xff8000002d567808 */ /* 0x000fe20006000000 */
[----:B------:R-:W-:Y:S01]  /*7770*/  FFMA.FTZ R45, R80, R9, -R35 ;  /* 0x00000009502d7223 */ /* 0x000fe20000010823 */
[----:B------:R-:W-:-:S02]  /*7780*/  ISETP.GT.AND P4, PT, R55, 0x69, P3 ;  /* 0x000000693700780c */ /* 0x000fc40001f84270 */
[----:B------:R-:W-:Y:S01]  /*7790*/  FMNMX.FTZ R39, R162, R39, !PT ;  /* 0x00000027a2277209 */ /* 0x000fe20007810000 */
[----:B------:R2:W-:Y:S01]  /*77a0*/  MUFU.EX2 R37, R84 ;  /* 0x0000005400257308 */ /* 0x0005e20000000800 */
[----:B------:R-:W-:Y:S01]  /*77b0*/  FSEL R198, R47, -INF , !P5 ;  /* 0xff8000002fc67808 */ /* 0x000fe20006800000 */
[----:B------:R-:W-:Y:S01]  /*77c0*/  FFMA.FTZ R47, R78, R9, -R35 ;  /* 0x000000094e2f7223 */ /* 0x000fe20000010823 */
[----:B------:R-:W-:Y:S02]  /*77d0*/  ISETP.GT.AND P5, PT, R55, 0x70, P3 ;  /* 0x000000703700780c */ /* 0x000fe40001fa4270 */
[C---:B------:R-:W-:Y:S02]  /*77e0*/  ISETP.LT.OR P4, PT, R53.reuse, 0x6a, P4 ;  /* 0x0000006a3500780c */ /* 0x040fe40002781670 */
[----:B-1----:R-:W-:Y:S01]  /*77f0*/  FMNMX.FTZ R41, R86, R39, !PT ;  /* 0x0000002756297209 */ /* 0x002fe20007810000 */
[----:B------:R-:W-:Y:S01]  /*7800*/  MUFU.EX2 R170, R170 ;  /* 0x000000aa00aa7308 */ /* 0x000fe20000000800 */
[----:B------:R-:W-:-:S02]  /*7810*/  ISETP.LT.OR P5, PT, R53, 0x71, P5 ;  /* 0x000000713500780c */ /* 0x000fc40002fa1670 */
[----:B------:R-:W-:Y:S02]  /*7820*/  FSEL R46, R46, -INF , !P4 ;  /* 0xff8000002e2e7808 */ /* 0x000fe40006000000 */
[----:B------:R-:W-:Y:S02]  /*7830*/  ISETP.GT.AND P4, PT, R55, 0x71, P3 ;  /* 0x000000713700780c */ /* 0x000fe40001f84270 */
[----:B------:R-:W-:Y:S01]  /*7840*/  FMNMX.FTZ R41, R198, R41, !PT ;  /* 0x00000029c6297209 */ /* 0x000fe20007810000 */
[----:B------:R1:W-:Y:S01]  /*7850*/  MUFU.EX2 R39, R43 ;  /* 0x0000002b00277308 */ /* 0x0003e20000000800 */
[----:B------:R-:W-:Y:S02]  /*7860*/  FSEL R82, R49, -INF , !P5 ;  /* 0xff80000031527808 */ /* 0x000fe40006800000 */
[----:B------:R-:W-:Y:S02]  /*7870*/  ISETP.GT.AND P5, PT, R55, 0x78, P3 ;  /* 0x000000783700780c */ /* 0x000fe40001fa4270 */
[----:B------:R-:W-:-:S02]  /*7880*/  ISETP.LT.OR P4, PT, R53, 0x72, P4 ;  /* 0x000000723500780c */ /* 0x000fc40002781670 */
[----:B------:R-:W-:Y:S01]  /*7890*/  FMNMX.FTZ R41, R46, R41, !PT ;  /* 0x000000292e297209 */ /* 0x000fe20007810000 */
[----:B------:R-:W-:Y:S01]  /*78a0*/  MUFU.EX2 R64, R64 ;  /* 0x0000004000407308 */ /* 0x000fe20000000800 */
[----:B------:R-:W-:Y:S01]  /*78b0*/  ISETP.GT.AND P3, PT, R55, 0x79, P3 ;  /* 0x000000793700780c */ /* 0x000fe20001f64270 */
[----:B------:R-:W-:Y:S01]  /*78c0*/  FFMA.FTZ R55, R54, R9, -R35 ;  /* 0x0000000936377223 */ /* 0x000fe20000010823 */
[C---:B------:R-:W-:Y:S02]  /*78d0*/  ISETP.LT.OR P5, PT, R53.reuse, 0x79, P5 ;  /* 0x000000793500780c */ /* 0x040fe40002fa1670 */
[----:B------:R-:W-:Y:S02]  /*78e0*/  FSEL R80, R48, -INF , !P4 ;  /* 0xff80000030507808 */ /* 0x000fe40006000000 */
[----:B------:R-:W-:Y:S01]  /*78f0*/  FMNMX.FTZ R41, R82, R41, !PT ;  /* 0x0000002952297209 */ /* 0x000fe20007810000 */
[----:B------:R3:W-:Y:S01]  /*7900*/  MUFU.EX2 R48, R45 ;  /* 0x0000002d00307308 */ /* 0x0007e20000000800 */
[----:B------:R-:W-:-:S02]  /*7910*/  ISETP.LT.OR P3, PT, R53, 0x7a, P3 ;  /* 0x0000007a3500780c */ /* 0x000fc40001f61670 */
[----:B--2---:R-:W-:Y:S01]  /*7920*/  FSEL R84, R50, -INF , !P5 ;  /* 0xff80000032547808 */ /* 0x004fe20006800000 */
[--C-:B------:R-:W-:Y:S01]  /*7930*/  FFMA.FTZ R50, R72, R9, -R35.reuse ;  /* 0x0000000948327223 */ /* 0x100fe20000010823 */
[----:B-1----:R-:W-:Y:S02]  /*7940*/  FMNMX.FTZ R43, R80, R41, !PT ;  /* 0x00000029502b7209 */ /* 0x002fe40007810000 */
[----:B------:R-:W-:Y:S01]  /*7950*/  FSEL R78, R51, -INF , !P3 ;  /* 0xff800000334e7808 */ /* 0x000fe20005800000 */
[--C-:B------:R-:W-:Y:S01]  /*7960*/  FFMA.FTZ R51, R56, R9, -R35.reuse ;  /* 0x0000000938337223 */ /* 0x100fe20000010823 */
[----:B------:R-:W-:Y:S01]  /*7970*/  FMNMX.FTZ R43, R84, R43, !PT ;  /* 0x0000002b542b7209 */ /* 0x000fe20007810000 */
[--C-:B------:R-:W-:Y:S01]  /*7980*/  FFMA.FTZ R56, R58, R9, -R35.reuse ;  /* 0x000000093a387223 */ /* 0x100fe20000010823 */
[----:B------:R-:W-:Y:S01]  /*7990*/  FSEL R58, R34, RZ, P6 ;  /* 0x000000ff223a7208 */ /* 0x000fe20003000000 */
[----:B------:R1:W-:Y:S01]  /*79a0*/  MUFU.EX2 R41, R47 ;  /* 0x0000002f00297308 */ /* 0x0003e20000000800 */
[----:B------:R-:W-:Y:S01]  /*79b0*/  FMNMX.FTZ R49, R78, R43, !PT ;  /* 0x0000002b4e317209 */ /* 0x000fe20007810000 */
[-CC-:B------:R-:W-:Y:S01]  /*79c0*/  FFMA.FTZ R43, R68, R9.reuse, -R35.reuse ;  /* 0x00000009442b7223 */ /* 0x180fe20000010823 */
[-C--:B---3--:R-:W-:Y:S01]  /*79d0*/  FFMA.FTZ R45, R70, R9.reuse, -R35 ;  /* 0x00000009462d7223 */ /* 0x088fe20000010823 */
[----:B------:R-:W-:Y:S01]  /*79e0*/  FADD.FTZ R58, -R58, R7 ;  /* 0x000000073a3a7221 */ /* 0x000fe20000010100 */
[-CC-:B------:R-:W-:Y:S01]  /*79f0*/  FFMA.FTZ R68, R76, R9.reuse, -R35.reuse ;  /* 0x000000094c447223 */ /* 0x180fe20000010823 */
[----:B------:R-:W2:Y:S01]  /*7a00*/  SHFL.BFLY PT, R72, R49, 0x2, 0x1f ;  /* 0x0c401f0031487f89 */ /* 0x000ea200000e0000 */
[-CC-:B------:R-:W-:Y:S01]  /*7a10*/  FFMA.FTZ R70, R74, R9.reuse, -R35.reuse ;  /* 0x000000094a467223 */ /* 0x180fe20000010823 */
[-C--:B------:R-:W-:Y:S01]  /*7a20*/  FMUL.FTZ R58, R58, R9.reuse ;  /* 0x000000093a3a7220 */ /* 0x080fe20000410000 */
[-CC-:B-1----:R-:W-:Y:S01]  /*7a30*/  FFMA.FTZ R47, R66, R9.reuse, -R35.reuse ;  /* 0x00000009422f7223 */ /* 0x182fe20000010823 */
[----:B------:R-:W-:Y:S08]  /*7a40*/  MUFU.EX2 R50, R50 ;  /* 0x0000003200327308 */ /* 0x000ff00000000800 */
[----:B------:R-:W1:Y:S08]  /*7a50*/  MUFU.EX2 R58, R58 ;  /* 0x0000003a003a7308 */ /* 0x000e700000000800 */
[----:B------:R-:W-:Y:S01]  /*7a60*/  MUFU.EX2 R43, R43 ;  /* 0x0000002b002b7308 */ /* 0x000fe20000000800 */
[----:B--2---:R-:W-:Y:S01]  /*7a70*/  FMNMX.FTZ R72, R49, R72, !PT ;  /* 0x0000004831487209 */ /* 0x004fe20007810000 */
[----:B------:R-:W-:-:S06]  /*7a80*/  FFMA.FTZ R49, R62, R9, -R35 ;  /* 0x000000093e317223 */ /* 0x000fcc0000010823 */
[----:B------:R-:W-:Y:S01]  /*7a90*/  MUFU.EX2 R68, R68 ;  /* 0x0000004400447308 */ /* 0x000fe20000000800 */
[----:B------:R-:W2:Y:S01]  /*7aa0*/  SHFL.BFLY PT, R53, R72, 0x1, 0x1f ;  /* 0x0c201f0048357f89 */ /* 0x000ea200000e0000 */
[----:B-1----:R-:W-:Y:S01]  /*7ab0*/  FFMA.FTZ R7, R58, R4, R13 ;  /* 0x000000043a077223 */ /* 0x002fe2000001000d */
[-C--:B------:R-:W-:Y:S01]  /*7ac0*/  FMUL.FTZ R88, R88, R58.reuse ;  /* 0x0000003a58587220 */ /* 0x080fe20000410000 */
[-C--:B------:R-:W-:Y:S01]  /*7ad0*/  FMUL.FTZ R89, R89, R58.reuse ;  /* 0x0000003a59597220 */ /* 0x080fe20000410000 */
[-C--:B------:R-:W-:Y:S01]  /*7ae0*/  FMUL.FTZ R92, R92, R58.reuse ;  /* 0x0000003a5c5c7220 */ /* 0x080fe20000410000 */
[C---:B------:R-:W-:Y:S01]  /*7af0*/  FADD.FTZ R7, R180.reuse, R7 ;  /* 0x00000007b4077221 */ /* 0x040fe20000010000 */
[----:B------:R-:W-:Y:S01]  /*7b00*/  F2FP.BF16.F32.PACK_AB R180, R180, R13 ;  /* 0x0000000db4b4723e */ /* 0x000fe200000010ff */
[----:B------:R-:W-:Y:S01]  /*7b10*/  MUFU.EX2 R45, R45 ;  /* 0x0000002d002d7308 */ /* 0x000fe20000000800 */
[----:B------:R-:W-:Y:S01]  /*7b20*/  FMUL.FTZ R93, R93, R58 ;  /* 0x0000003a5d5d7220 */ /* 0x000fe20000410000 */
[----:B------:R-:W-:Y:S01]  /*7b30*/  FADD.FTZ R4, R182, R7 ;  /* 0x00000007b6047221 */ /* 0x000fe20000010000 */
[----:B------:R-:W-:Y:S01]  /*7b40*/  F2FP.BF16.F32.PACK_AB R182, R15, R182 ;  /* 0x000000b60fb6723e */ /* 0x000fe200000010ff */
[-C--:B------:R-:W-:Y:S01]  /*7b50*/  FMUL.FTZ R96, R96, R58.reuse ;  /* 0x0000003a60607220 */ /* 0x080fe20000410000 */
[-C--:B------:R-:W-:Y:S01]  /*7b60*/  FMUL.FTZ R97, R97, R58.reuse ;  /* 0x0000003a61617220 */ /* 0x080fe20000410000 */
[----:B------:R-:W-:Y:S01]  /*7b70*/  FADD.FTZ R7, R15, R4 ;  /* 0x000000040f077221 */ /* 0x000fe20000010000 */
[-C--:B------:R-:W-:Y:S01]  /*7b80*/  FMUL.FTZ R100, R100, R58.reuse ;  /* 0x0000003a64647220 */ /* 0x080fe20000410000 */
[----:B------:R-:W-:Y:S01]  /*7b90*/  MUFU.EX2 R70, R70 ;  /* 0x0000004600467308 */ /* 0x000fe20000000800 */
[----:B------:R-:W-:Y:S01]  /*7ba0*/  FMUL.FTZ R101, R101, R58 ;  /* 0x0000003a65657220 */ /* 0x000fe20000410000 */
[----:B------:R-:W-:Y:S01]  /*7bb0*/  FADD.FTZ R4, R176, R7 ;  /* 0x00000007b0047221 */ /* 0x000fe20000010000 */
[----:B------:R-:W-:Y:S01]  /*7bc0*/  F2FP.BF16.F32.PACK_AB R176, R21, R176 ;  /* 0x000000b015b0723e */ /* 0x000fe200000010ff */
[-C--:B------:R-:W-:Y:S01]  /*7bd0*/  FMUL.FTZ R104, R104, R58.reuse ;  /* 0x0000003a68687220 */ /* 0x080fe20000410000 */
[-C--:B------:R-:W-:Y:S01]  /*7be0*/  FMUL.FTZ R105, R105, R58.reuse ;  /* 0x0000003a69697220 */ /* 0x080fe20000410000 */
[----:B------:R-:W-:Y:S01]  /*7bf0*/  FADD.FTZ R7, R21, R4 ;  /* 0x0000000415077221 */ /* 0x000fe20000010000 */
[----:B------:R-:W-:Y:S01]  /*7c00*/  FMUL.FTZ R108, R108, R58 ;  /* 0x0000003a6c6c7220 */ /* 0x000fe20000410000 */
[----:B------:R-:W-:Y:S01]  /*7c10*/  MUFU.EX2 R47, R47 ;  /* 0x0000002f002f7308 */ /* 0x000fe20000000800 */
[----:B--2---:R-:W-:Y:S01]  /*7c20*/  FMNMX.FTZ R54, R72, R53, !PT ;  /* 0x0000003548367209 */ /* 0x004fe20007810000 */
[----:B------:R-:W-:Y:S01]  /*7c30*/  FADD.FTZ R4, R178, R7 ;  /* 0x00000007b2047221 */ /* 0x000fe20000010000 */
[----:B------:R-:W-:Y:S01]  /*7c40*/  F2FP.BF16.F32.PACK_AB R178, R25, R178 ;  /* 0x000000b219b2723e */ /* 0x000fe200000010ff */
[-C--:B------:R-:W-:Y:S01]  /*7c50*/  FMUL.FTZ R109, R109, R58.reuse ;  /* 0x0000003a6d6d7220 */ /* 0x080fe20000410000 */
[C---:B------:R-:W-:Y:S01]  /*7c60*/  FSETP.NEU.FTZ.AND P3, PT, R54.reuse, -INF , PT ;  /* 0xff8000003600780b */ /* 0x040fe20003f7d000 */
[----:B------:R-:W-:Y:S01]  /*7c70*/  FADD.FTZ R7, R25, R4 ;  /* 0x0000000419077221 */ /* 0x000fe20000010000 */
[-C--:B------:R-:W-:Y:S01]  /*7c80*/  FMUL.FTZ R35, R54, R9.reuse ;  /* 0x0000000936237220 */ /* 0x080fe20000410000 */
[----:B------:R1:W-:Y:S01]  /*7c90*/  MUFU.EX2 R53, R55 ;  /* 0x0000003700357308 */ /* 0x0003e20000000800 */
[----:B------:R-:W-:Y:S01]  /*7ca0*/  FMUL.FTZ R112, R112, R58 ;  /* 0x0000003a70707220 */ /* 0x000fe20000410000 */
[----:B------:R-:W-:Y:S01]  /*7cb0*/  FADD.FTZ R4, R172, R7 ;  /* 0x00000007ac047221 */ /* 0x000fe20000010000 */
[----:B------:R-:W-:Y:S01]  /*7cc0*/  IMAD.U32 R7, RZ, RZ, UR37 ;  /* 0x00000025ff077e24 */ /* 0x000fe2000f8e00ff */
[----:B------:R-:W-:Y:S01]  /*7cd0*/  FSEL R35, R35, RZ, P3 ;  /* 0x000000ff23237208 */ /* 0x000fe20001800000 */
[----:B------:R-:W-:Y:S01]  /*7ce0*/  UMOV UR37, UR61 ;  /* 0x0000003d00257c82 */ /* 0x000fe20008000000 */
[C---:B------:R-:W-:Y:S01]  /*7cf0*/  FADD.FTZ R4, R29.reuse, R4 ;  /* 0x000000041d047221 */ /* 0x040fe20000010000 */
[----:B------:R-:W-:Y:S01]  /*7d00*/  F2FP.BF16.F32.PACK_AB R172, R29, R172 ;  /* 0x000000ac1dac723e */ /* 0x000fe200000010ff */
[----:B------:R-:W-:Y:S01]  /*7d10*/  MUFU.EX2 R49, R49 ;  /* 0x0000003100317308 */ /* 0x000fe20000000800 */
[-CC-:B------:R-:W-:Y:S01]  /*7d20*/  FFMA.FTZ R62, R27, R9.reuse, -R35.reuse ;  /* 0x000000091b3e7223 */ /* 0x180fe20000010823 */
[-CC-:B------:R-:W-:Y:S01]  /*7d30*/  FFMA.FTZ R171, R30, R9.reuse, -R35.reuse ;  /* 0x000000091eab7223 */ /* 0x180fe20000010823 */
[----:B------:R-:W-:Y:S01]  /*7d40*/  FADD.FTZ R27, R31, R4 ;  /* 0x000000041f1b7221 */ /* 0x000fe20000010000 */
[----:B------:R-:W-:Y:S01]  /*7d50*/  @!P1 LEA R30, R7, UR39, 0x3 ;  /* 0x00000027071e9c11 */ /* 0x000fe2000f8e18ff */
[-CC-:B------:R-:W-:Y:S01]  /*7d60*/  FFMA.FTZ R169, R12, R9.reuse, -R35.reuse ;  /* 0x000000090ca97223 */ /* 0x180fe20000010823 */
[----:B------:R-:W-:Y:S01]  /*7d70*/  FSEL R7, R54, RZ, P3 ;  /* 0x000000ff36077208 */ /* 0x000fe20001800000 */
[----:B------:R-:W-:Y:S01]  /*7d80*/  FFMA.FTZ R12, R28, R9, -R35 ;  /* 0x000000091c0c7223 */ /* 0x000fe20000010823 */
[----:B------:R-:W-:Y:S01]  /*7d90*/  FADD.FTZ R28, R36, R27 ;  /* 0x0000001b241c7221 */ /* 0x000fe20000010000 */
[----:B------:R-:W-:-:S02]  /*7da0*/  @!P1 VIADD R27, R30, 0x28860 ;  /* 0x000288601e1b9836 */ /* 0x000fc40000000000 */
[-C--:B------:R-:W-:Y:S01]  /*7db0*/  FFMA.FTZ R181, R164, R9.reuse, -R35 ;  /* 0x00000009a4b57223 */ /* 0x080fe20000010823 */
[----:B------:R-:W-:Y:S01]  /*7dc0*/  FADD.FTZ R4, -R7, R8 ;  /* 0x0000000807047221 */ /* 0x000fe20000010100 */
[----:B------:R-:W-:Y:S01]  /*7dd0*/  FADD.FTZ R7, R33, R28 ;  /* 0x0000001c21077221 */ /* 0x000fe20000010000 */
[----:B------:R-:W-:Y:S01]  /*7de0*/  MUFU.EX2 R62, R62 ;  /* 0x0000003e003e7308 */ /* 0x000fe20000000800 */
[----:B------:R-:W-:Y:S01]  /*7df0*/  @!P1 PRMT R28, RZ, 0x654, R27 ;  /* 0x00000654ff1c9816 */ /* 0x000fe2000000001b */
[-C--:B------:R-:W-:Y:S01]  /*7e00*/  FMUL.FTZ R4, R4, R9.reuse ;  /* 0x0000000904047220 */ /* 0x080fe20000410000 */
[----:B------:R-:W-:Y:S01]  /*7e10*/  FADD.FTZ R27, R44, R7 ;  /* 0x000000072c1b7221 */ /* 0x000fe20000010000 */
[-CC-:B------:R-:W-:Y:S01]  /*7e20*/  FFMA.FTZ R183, R158, R9.reuse, -R35.reuse ;  /* 0x000000099eb77223 */ /* 0x180fe20000010823 */
[-CC-:B------:R-:W-:Y:S01]  /*7e30*/  FFMA.FTZ R66, R160, R9.reuse, -R35.reuse ;  /* 0x00000009a0427223 */ /* 0x180fe20000010823 */
[-C--:B------:R-:W-:Y:S01]  /*7e40*/  FFMA.FTZ R177, R14, R9.reuse, -R35 ;  /* 0x000000090eb17223 */ /* 0x080fe20000010823 */
[----:B------:R-:W-:Y:S01]  /*7e50*/  FADD.FTZ R30, R170, R27 ;  /* 0x0000001baa1e7221 */ /* 0x000fe20000010000 */
[----:B------:R2:W3:Y:S01]  /*7e60*/  MUFU.EX2 R7, R4 ;  /* 0x0000000400077308 */ /* 0x0004e20000000800 */
[-CC-:B------:R-:W-:Y:S01]  /*7e70*/  FFMA.FTZ R14, R20, R9.reuse, -R35.reuse ;  /* 0x00000009140e7223 */ /* 0x180fe20000010823 */
[-CC-:B------:R-:W-:Y:S01]  /*7e80*/  FFMA.FTZ R179, R166, R9.reuse, -R35.reuse ;  /* 0x00000009a6b37223 */ /* 0x180fe20000010823 */
[----:B------:R-:W-:Y:S01]  /*7e90*/  FADD.FTZ R30, R37, R30 ;  /* 0x0000001e251e7221 */ /* 0x000fe20000010000 */
[-CC-:B------:R-:W-:Y:S01]  /*7ea0*/  FFMA.FTZ R20, R26, R9.reuse, -R35.reuse ;  /* 0x000000091a147223 */ /* 0x180fe20000010823 */
[-CC-:B------:R-:W-:Y:S01]  /*7eb0*/  FFMA.FTZ R173, R32, R9.reuse, -R35.reuse ;  /* 0x0000000920ad7223 */ /* 0x180fe20000010823 */
[-CC-:B------:R-:W-:Y:S01]  /*7ec0*/  FFMA.FTZ R26, R168, R9.reuse, -R35.reuse ;  /* 0x00000009a81a7223 */ /* 0x180fe20000010823 */
[----:B-1----:R-:W-:Y:S01]  /*7ed0*/  FADD.FTZ R55, R39, R30 ;  /* 0x0000001e27377221 */ /* 0x002fe20000010000 */
[----:B------:R-:W1:Y:S01]  /*7ee0*/  MUFU.EX2 R181, R181 ;  /* 0x000000b500b57308 */ /* 0x000e620000000800 */
[-CC-:B------:R-:W-:Y:S01]  /*7ef0*/  FFMA.FTZ R175, R174, R9.reuse, -R35.reuse ;  /* 0x00000009aeaf7223 */ /* 0x180fe20000010823 */
[-C--:B------:R-:W-:Y:S01]  /*7f00*/  FFMA.FTZ R24, R24, R9.reuse, -R35 ;  /* 0x0000000918187223 */ /* 0x080fe20000010823 */
[----:B--2---:R-:W-:Y:S01]  /*7f10*/  FADD.FTZ R4, R48, R55 ;  /* 0x0000003730047221 */ /* 0x004fe20000010000 */
[-CC-:B------:R-:W-:Y:S01]  /*7f20*/  FFMA.FTZ R194, R194, R9.reuse, -R35.reuse ;  /* 0x00000009c2c27223 */ /* 0x180fe20000010823 */
[--C-:B------:R-:W-:Y:S01]  /*7f30*/  FFMA.FTZ R165, R192, R9, -R35.reuse ;  /* 0x00000009c0a57223 */ /* 0x100fe20000010823 */
[----:B------:R2:W-:Y:S01]  /*7f40*/  @!P1 SYNCS.ARRIVE.TRANS64.RED.A1T0 RZ, [R28+URZ], RZ ;  /* 0x000000ff1cff99a7 */ /* 0x0005e2000810043f */
[----:B------:R-:W-:Y:S01]  /*7f50*/  FADD.FTZ R55, R41, R4 ;  /* 0x0000000429377221 */ /* 0x000fe20000010000 */
[----:B------:R-:W4:Y:S01]  /*7f60*/  MUFU.EX2 R183, R183 ;  /* 0x000000b700b77308 */ /* 0x000f220000000800 */
[----:B---3--:R-:W-:Y:S01]  /*7f70*/  FFMA.FTZ R4, R7, R3, R62 ;  /* 0x0000000307047223 */ /* 0x008fe2000001003e */
[-C--:B------:R-:W-:Y:S01]  /*7f80*/  FFMA.FTZ R38, R38, R9.reuse, -R35 ;  /* 0x0000000926267223 */ /* 0x080fe20000010823 */
[----:B------:R-:W-:Y:S01]  /*7f90*/  FADD.FTZ R32, R50, R55 ;  /* 0x0000003732207221 */ /* 0x000fe20000010000 */
[-CC-:B------:R-:W-:Y:S01]  /*7fa0*/  FFMA.FTZ R156, R156, R9.reuse, -R35.reuse ;  /* 0x000000099c9c7223 */ /* 0x180fe20000010823 */
[-CC-:B------:R-:W-:Y:S01]  /*7fb0*/  FFMA.FTZ R42, R42, R9.reuse, -R35.reuse ;  /* 0x000000092a2a7223 */ /* 0x180fe20000010823 */
[-CC-:B--2---:R-:W-:Y:S01]  /*7fc0*/  FFMA.FTZ R28, R196, R9.reuse, -R35.reuse ;  /* 0x00000009c41c7223 */ /* 0x184fe20000010823 */
[----:B------:R-:W-:Y:S01]  /*7fd0*/  FADD.FTZ R55, R43, R32 ;  /* 0x000000202b377221 */ /* 0x000fe20000010000 */
[----:B------:R-:W2:Y:S01]  /*7fe0*/  MUFU.EX2 R66, R66 ;  /* 0x0000004200427308 */ /* 0x000ea20000000800 */
[----:B-1----:R-:W-:Y:S01]  /*7ff0*/  FADD.FTZ R4, R181, R4 ;  /* 0x00000004b5047221 */ /* 0x002fe20000010000 */
[-C--:B------:R-:W-:Y:S01]  /*8000*/  FFMA.FTZ R40, R40, R9.reuse, -R35 ;  /* 0x0000000928287223 */ /* 0x080fe20000010823 */
[----:B------:R-:W-:Y:S01]  /*8010*/  FADD.FTZ R32, R68, R55 ;  /* 0x0000003744207221 */ /* 0x000fe20000010000 */
[-CC-:B------:R-:W-:Y:S01]  /*8020*/  FFMA.FTZ R154, R154, R9.reuse, -R35.reuse ;  /* 0x000000099a9a7223 */ /* 0x180fe20000010823 */
[--C-:B------:R-:W-:Y:S01]  /*8030*/  FFMA.FTZ R27, R152, R9, -R35.reuse ;  /* 0x00000009981b7223 */ /* 0x100fe20000010823 */
[----:B------:R-:W-:Y:S01]  /*8040*/  F2FP.BF16.F32.PACK_AB R174, R36, R31 ;  /* 0x0000001f24ae723e */ /* 0x000fe200000010ff */
[----:B------:R-:W-:Y:S01]  /*8050*/  FADD.FTZ R13, R45, R32 ;  /* 0x000000202d0d7221 */ /* 0x000fe20000010000 */
[----:B------:R-:W1:Y:S01]  /*8060*/  MUFU.EX2 R177, R177 ;  /* 0x000000b100b17308 */ /* 0x000e620000000800 */
[----:B----4-:R-:W-:Y:S01]  /*8070*/  FADD.FTZ R3, R183, R4 ;  /* 0x00000004b7037221 */ /* 0x010fe20000010000 */
[-C--:B------:R-:W-:Y:S01]  /*8080*/  FFMA.FTZ R30, R162, R9.reuse, -R35 ;  /* 0x00000009a21e7223 */ /* 0x080fe20000010823 */
[----:B------:R-:W-:Y:S01]  /*8090*/  FADD.FTZ R32, R70, R13 ;  /* 0x0000000d46207221 */ /* 0x000fe20000010000 */
[-CC-:B------:R-:W-:Y:S01]  /*80a0*/  FFMA.FTZ R86, R86, R9.reuse, -R35.reuse ;  /* 0x0000000956567223 */ /* 0x180fe20000010823 */
[-CC-:B------:R-:W-:Y:S01]  /*80b0*/  FFMA.FTZ R198, R198, R9.reuse, -R35.reuse ;  /* 0x00000009c6c67223 */ /* 0x180fe20000010823 */
[-C--:B------:R-:W-:Y:S01]  /*80c0*/  FFMA.FTZ R46, R46, R9.reuse, -R35 ;  /* 0x000000092e2e7223 */ /* 0x080fe20000010823 */
[----:B------:R-:W-:Y:S01]  /*80d0*/  FADD.FTZ R13, R47, R32 ;  /* 0x000000202f0d7221 */ /* 0x000fe20000010000 */
[----:B------:R-:W3:Y:S01]  /*80e0*/  MUFU.EX2 R14, R14 ;  /* 0x0000000e000e7308 */ /* 0x000ee20000000800 */
[----:B--2---:R-:W-:Y:S01]  /*80f0*/  FADD.FTZ R4, R66, R3 ;  /* 0x0000000342047221 */ /* 0x004fe20000010000 */
[-C--:B------:R-:W-:Y:S01]  /*8100*/  FFMA.FTZ R82, R82, R9.reuse, -R35 ;  /* 0x0000000952527223 */ /* 0x080fe20000010823 */
[----:B------:R-:W-:Y:S01]  /*8110*/  FADD.FTZ R32, R64, R13 ;  /* 0x0000000d40207221 */ /* 0x000fe20000010000 */
[-CC-:B------:R-:W-:Y:S01]  /*8120*/  FFMA.FTZ R80, R80, R9.reuse, -R35.reuse ;  /* 0x0000000950507223 */ /* 0x180fe20000010823 */
[-CC-:B------:R-:W-:Y:S01]  /*8130*/  FFMA.FTZ R84, R84, R9.reuse, -R35.reuse ;  /* 0x0000000954547223 */ /* 0x180fe20000010823 */
[----:B------:R-:W-:Y:S01]  /*8140*/  FFMA.FTZ R35, R78, R9, -R35 ;  /* 0x000000094e237223 */ /* 0x000fe20000010823 */
[----:B------:R-:W-:Y:S01]  /*8150*/  FADD.FTZ R13, R49, R32 ;  /* 0x00000020310d7221 */ /* 0x000fe20000010000 */
[----:B------:R-:W2:Y:S01]  /*8160*/  MUFU.EX2 R179, R179 ;  /* 0x000000b300b37308 */ /* 0x000ea20000000800 */
[----:B-1----:R-:W-:Y:S01]  /*8170*/  FADD.FTZ R3, R177, R4 ;  /* 0x00000004b1037221 */ /* 0x002fe20000010000 */
[----:B------:R-:W-:Y:S01]  /*8180*/  ISETP.GT.AND P3, PT, R6, R11, PT ;  /* 0x0000000b0600720c */ /* 0x000fe20003f64270 */
[-C--:B------:R-:W-:Y:S01]  /*8190*/  FMUL.FTZ R90, R90, R7.reuse ;  /* 0x000000075a5a7220 */ /* 0x080fe20000410000 */
[-C--:B------:R-:W-:Y:S01]  /*81a0*/  FMUL.FTZ R91, R91, R7.reuse ;  /* 0x000000075b5b7220 */ /* 0x080fe20000410000 */
[-C--:B------:R-:W-:Y:S01]  /*81b0*/  FMUL.FTZ R94, R94, R7.reuse ;  /* 0x000000075e5e7220 */ /* 0x080fe20000410000 */
[-C--:B------:R-:W-:Y:S01]  /*81c0*/  FMUL.FTZ R95, R95, R7.reuse ;  /* 0x000000075f5f7220 */ /* 0x080fe20000410000 */
[-C--:B------:R-:W-:Y:S01]  /*81d0*/  FMUL.FTZ R98, R98, R7.reuse ;  /* 0x0000000762627220 */ /* 0x080fe20000410000 */
[----:B------:R-:W1:Y:S01]  /*81e0*/  MUFU.EX2 R20, R20 ;  /* 0x0000001400147308 */ /* 0x000e620000000800 */
[----:B---3--:R-:W-:Y:S01]  /*81f0*/  FADD.FTZ R4, R14, R3 ;  /* 0x000000030e047221 */ /* 0x008fe20000010000 */
[-C--:B------:R-:W-:Y:S01]  /*8200*/  FMUL.FTZ R99, R99, R7.reuse ;  /* 0x0000000763637220 */ /* 0x080fe20000410000 */
[-C--:B------:R-:W-:Y:S01]  /*8210*/  FMUL.FTZ R102, R102, R7.reuse ;  /* 0x0000000766667220 */ /* 0x080fe20000410000 */
[-C--:B------:R-:W-:Y:S01]  /*8220*/  FMUL.FTZ R103, R103, R7.reuse ;  /* 0x0000000767677220 */ /* 0x080fe20000410000 */
[-C--:B------:R-:W-:Y:S01]  /*8230*/  FMUL.FTZ R106, R106, R7.reuse ;  /* 0x000000076a6a7220 */ /* 0x080fe20000410000 */
[-C--:B------:R-:W-:Y:S01]  /*8240*/  FMUL.FTZ R107, R107, R7.reuse ;  /* 0x000000076b6b7220 */ /* 0x080fe20000410000 */
[-C--:B------:R-:W-:Y:S01]  /*8250*/  FMUL.FTZ R110, R110, R7.reuse ;  /* 0x000000076e6e7220 */ /* 0x080fe20000410000 */
[----:B------:R-:W3:Y:S01]  /*8260*/  MUFU.EX2 R173, R173 ;  /* 0x000000ad00ad7308 */ /* 0x000ee20000000800 */
[----:B--2---:R-:W-:Y:S01]  /*8270*/  FADD.FTZ R3, R179, R4 ;  /* 0x00000004b3037221 */ /* 0x004fe20000010000 */
[-C--:B------:R-:W-:Y:S01]  /*8280*/  FMUL.FTZ R111, R111, R7.reuse ;  /* 0x000000076f6f7220 */ /* 0x080fe20000410000 */
[-C--:B------:R-:W-:Y:S01]  /*8290*/  FMUL.FTZ R114, R114, R7.reuse ;  /* 0x0000000772727220 */ /* 0x080fe20000410000 */
[-C--:B------:R-:W-:Y:S01]  /*82a0*/  FMUL.FTZ R115, R115, R7.reuse ;  /* 0x0000000773737220 */ /* 0x080fe20000410000 */
[-C--:B------:R-:W-:Y:S01]  /*82b0*/  FMUL.FTZ R118, R118, R7.reuse ;  /* 0x0000000776767220 */ /* 0x080fe20000410000 */
[-C--:B------:R-:W-:Y:S01]  /*82c0*/  FMUL.FTZ R119, R119, R7.reuse ;  /* 0x0000000777777220 */ /* 0x080fe20000410000 */
[-C--:B------:R-:W-:Y:S01]  /*82d0*/  FMUL.FTZ R122, R122, R7.reuse ;  /* 0x000000077a7a7220 */ /* 0x080fe20000410000 */
[----:B------:R-:W2:Y:S01]  /*82e0*/  MUFU.EX2 R26, R26 ;  /* 0x0000001a001a7308 */ /* 0x000ea20000000800 */
[----:B-1----:R-:W-:Y:S01]  /*82f0*/  FADD.FTZ R4, R20, R3 ;  /* 0x0000000314047221 */ /* 0x002fe20000010000 */
[-C--:B------:R-:W-:Y:S01]  /*8300*/  FMUL.FTZ R123, R123, R7.reuse ;  /* 0x000000077b7b7220 */ /* 0x080fe20000410000 */
        /* <DEDUP_REMOVED lines=17> */
[----:B------:R-:W-:Y:S01]  /*8420*/  FMUL.FTZ R151, R151, R7 ;  /* 0x0000000797977220 */ /* 0x000fe20000410000 */
[----:B------:R-:W-:Y:S01]  /*8430*/  F2FP.BF16.F32.PACK_AB R168, R44, R33 ;  /* 0x000000212ca8723e */ /* 0x000fe200000010ff */
[----:B------:R-:W-:Y:S01]  /*8440*/  FMUL.FTZ R113, R113, R58 ;  /* 0x0000003a71717220 */ /* 0x000fe20000410000 */
[----:B------:R-:W-:Y:S01]  /*8450*/  F2FP.BF16.F32.PACK_AB R170, R37, R170 ;  /* 0x000000aa25aa723e */ /* 0x000fe200000010ff */
[----:B------:R-:W2:Y:S01]  /*8460*/  MUFU.EX2 R51, R51 ;  /* 0x0000003300337308 */ /* 0x000ea20000000800 */
[----:B-1----:R-:W-:Y:S01]  /*8470*/  FADD.FTZ R32, R60, R13 ;  /* 0x0000000d3c207221 */ /* 0x002fe20000010000 */
[----:B------:R-:W-:Y:S01]  /*8480*/  F2FP.BF16.F32.PACK_AB R164, R48, R39 ;  /* 0x0000002730a4723e */ /* 0x000fe200000010ff */
[-C--:B------:R-:W-:Y:S01]  /*8490*/  FMUL.FTZ R116, R116, R58.reuse ;  /* 0x0000003a74747220 */ /* 0x080fe20000410000 */
[----:B------:R-:W-:Y:S01]  /*84a0*/  F2FP.BF16.F32.PACK_AB R166, R50, R41 ;  /* 0x0000002932a6723e */ /* 0x000fe200000010ff */
[-C--:B------:R-:W-:Y:S01]  /*84b0*/  FMUL.FTZ R117, R117, R58.reuse ;  /* 0x0000003a75757220 */ /* 0x080fe20000410000 */
[----:B------:R-:W-:Y:S01]  /*84c0*/  F2FP.BF16.F32.PACK_AB R160, R68, R43 ;  /* 0x0000002b44a0723e */ /* 0x000fe200000010ff */
[-C--:B------:R-:W-:Y:S01]  /*84d0*/  FMUL.FTZ R120, R120, R58.reuse ;  /* 0x0000003a78787220 */ /* 0x080fe20000410000 */
[----:B------:R-:W1:Y:S01]  /*84e0*/  MUFU.EX2 R24, R24 ;  /* 0x0000001800187308 */ /* 0x000e620000000800 */
[----:B---3--:R-:W-:Y:S01]  /*84f0*/  FADD.FTZ R3, R175, R4 ;  /* 0x00000004af037221 */ /* 0x008fe20000010000 */
[----:B------:R-:W-:Y:S01]  /*8500*/  F2FP.BF16.F32.PACK_AB R162, R70, R45 ;  /* 0x0000002d46a2723e */ /* 0x000fe200000010ff */
[-C--:B------:R-:W-:Y:S01]  /*8510*/  FMUL.FTZ R121, R121, R58.reuse ;  /* 0x0000003a79797220 */ /* 0x080fe20000410000 */
[----:B------:R-:W-:Y:S01]  /*8520*/  F2FP.BF16.F32.PACK_AB R158, R60, R49 ;  /* 0x000000313c9e723e */ /* 0x000fe200000010ff */
        /* <DEDUP_REMOVED lines=17> */
[----:B------:R-:W-:Y:S01]  /*8640*/  FMUL.FTZ R149, R149, R58 ;  /* 0x0000003a95957220 */ /* 0x000fe20000410000 */
[----:B------:R-:W-:Y:S01]  /*8650*/  F2FP.BF16.F32.PACK_AB R181, R181, R62 ;  /* 0x0000003eb5b5723e */ /* 0x000fe200000010ff */
[----:B------:R-:W1:Y:S01]  /*8660*/  MUFU.EX2 R12, R12 ;  /* 0x0000000c000c7308 */ /* 0x000e620000000800 */
[C---:B---3--:R-:W-:Y:S01]  /*8670*/  FADD.FTZ R32, R56.reuse, R13 ;  /* 0x0000000d38207221 */ /* 0x048fe20000010000 */
[----:B------:R-:W-:Y:S01]  /*8680*/  F2FP.BF16.F32.PACK_AB R152, R56, R51 ;  /* 0x000000333898723e */ /* 0x000fe200000010ff */
[----:B------:R-:W-:Y:S01]  /*8690*/  VIADD R6, R6, 0xffffffff ;  /* 0xffffffff06067836 */ /* 0x000fe20000000000 */
[----:B------:R-:W-:Y:S01]  /*86a0*/  F2FP.BF16.F32.PACK_AB R183, R66, R183 ;  /* 0x000000b742b7723e */ /* 0x000fe200000010ff */
[----:B------:R-:W-:Y:S01]  /*86b0*/  FADD.FTZ R13, R53, R32 ;  /* 0x00000020350d7221 */ /* 0x000fe20000010000 */
[----:B------:R-:W-:Y:S01]  /*86c0*/  F2FP.BF16.F32.PACK_AB R177, R14, R177 ;  /* 0x000000b10eb1723e */ /* 0x000fe200000010ff */
[----:B------:R-:W-:Y:S01]  /*86d0*/  IMAD.MOV.U32 R7, RZ, RZ, R34 ;  /* 0x000000ffff077224 */ /* 0x000fe200078e0022 */
[----:B------:R-:W3:Y:S01]  /*86e0*/  MUFU.EX2 R171, R171 ;  /* 0x000000ab00ab7308 */ /* 0x000ee20000000800 */
[----:B--2---:R-:W-:Y:S01]  /*86f0*/  FADD.FTZ R3, R169, R4 ;  /* 0x00000004a9037221 */ /* 0x004fe20000010000 */
[----:B------:R-:W-:-:S02]  /*8700*/  F2FP.BF16.F32.PACK_AB R179, R20, R179 ;  /* 0x000000b314b3723e */ /* 0x000fc400000010ff */
[----:B------:R-:W-:Y:S02]  /*8710*/  F2FP.BF16.F32.PACK_AB R173, R26, R173 ;  /* 0x000000ad1aad723e */ /* 0x000fe400000010ff */
[----:B------:R-:W-:Y:S02]  /*8720*/  F2FP.BF16.F32.PACK_AB R175, R24, R175 ;  /* 0x000000af18af723e */ /* 0x000fe400000010ff */
[----:B------:R-:W2:Y:S01]  /*8730*/  MUFU.EX2 R8, R194 ;  /* 0x000000c200087308 */ /* 0x000ea20000000800 */
[C---:B-1----:R-:W-:Y:S01]  /*8740*/  FADD.FTZ R32, R12.reuse, R3 ;  /* 0x000000030c207221 */ /* 0x042fe20000010000 */
[----:B------:R-:W-:-:S06]  /*8750*/  F2FP.BF16.F32.PACK_AB R169, R12, R169 ;  /* 0x000000a90ca9723e */ /* 0x000fcc00000010ff */
[----:B------:R-:W1:Y:S01]  /*8760*/  MUFU.EX2 R165, R165 ;  /* 0x000000a500a57308 */ /* 0x000e620000000800 */
[----:B---3--:R-:W-:-:S07]  /*8770*/  FADD.FTZ R3, R171, R32 ;  /* 0x00000020ab037221 */ /* 0x008fce0000010000 */
[----:B------:R-:W3:Y:S01]  /*8780*/  MUFU.EX2 R28, R28 ;  /* 0x0000001c001c7308 */ /* 0x000ee20000000800 */
[C---:B--2---:R-:W-:Y:S01]  /*8790*/  FADD.FTZ R32, R8.reuse, R3 ;  /* 0x0000000308207221 */ /* 0x044fe20000010000 */
[----:B------:R-:W-:Y:S01]  /*87a0*/  F2FP.BF16.F32.PACK_AB R171, R8, R171 ;  /* 0x000000ab08ab723e */ /* 0x000fe200000010ff */
[----:B------:R-:W-:-:S05]  /*87b0*/  IMAD.MOV.U32 R8, RZ, RZ, R54 ;  /* 0x000000ffff087224 */ /* 0x000fca00078e0036 */
[----:B------:R-:W2:Y:S01]  /*87c0*/  MUFU.EX2 R38, R38 ;  /* 0x0000002600267308 */ /* 0x000ea20000000800 */
[----:B-1----:R-:W-:-:S07]  /*87d0*/  FADD.FTZ R3, R165, R32 ;  /* 0x00000020a5037221 */ /* 0x002fce0000010000 */
[----:B------:R1:W4:Y:S01]  /*87e0*/  MUFU.EX2 R167, R156 ;  /* 0x0000009c00a77308 */ /* 0x0003220000000800 */
[C---:B---3--:R-:W-:Y:S01]  /*87f0*/  FADD.FTZ R3, R28.reuse, R3 ;  /* 0x000000031c037221 */ /* 0x048fe20000010000 */
[----:B------:R-:W-:-:S06]  /*8800*/  F2FP.BF16.F32.PACK_AB R165, R28, R165 ;  /* 0x000000a51ca5723e */ /* 0x000fcc00000010ff */
[----:B------:R-:W3:Y:S01]  /*8810*/  MUFU.EX2 R42, R42 ;  /* 0x0000002a002a7308 */ /* 0x000ee20000000800 */
[----:B--2---:R-:W-:Y:S01]  /*8820*/  FADD.FTZ R3, R38, R3 ;  /* 0x0000000326037221 */ /* 0x004fe20000010000 */
[----:B-1----:R-:W-:-:S06]  /*8830*/  F2FP.BF16.F32.PACK_AB R156, R64, R47 ;  /* 0x0000002f409c723e */ /* 0x002fcc00000010ff */
[----:B------:R-:W1:Y:S01]  /*8840*/  MUFU.EX2 R40, R40 ;  /* 0x0000002800287308 */ /* 0x000e620000000800 */
[C---:B----4-:R-:W-:Y:S01]  /*8850*/  FADD.FTZ R3, R167.reuse, R3 ;  /* 0x00000003a7037221 */ /* 0x050fe20000010000 */
        /* <DEDUP_REMOVED lines=27> */
[----:B-1----:R-:W-:Y:S01]  /*8a10*/  FADD.FTZ R3, R84, R3 ;  /* 0x0000000354037221 */ /* 0x002fe20000010000 */
[C---:B--2---:R-:W-:Y:S01]  /*8a20*/  FADD.FTZ R4, R52.reuse, R13 ;  /* 0x0000000d34047221 */ /* 0x044fe20000010000 */
[----:B------:R-:W-:Y:S02]  /*8a30*/  F2FP.BF16.F32.PACK_AB R154, R52, R53 ;  /* 0x00000035349a723e */ /* 0x000fe400000010ff */
[C---:B---3--:R-:W-:Y:S01]  /*8a40*/  FADD.FTZ R3, R35.reuse, R3 ;  /* 0x0000000323037221 */ /* 0x048fe20000010000 */
[----:B------:R-:W-:Y:S01]  /*8a50*/  F2FP.BF16.F32.PACK_AB R155, R35, R84 ;  /* 0x00000054239b723e */ /* 0x000fe200000010ff */
[----:B------:R-:W-:Y:S06]  /*8a60*/  @P3 BRA `(.L_x_6430) ;  /* 0xffffffc800143947 */ /* 0x000fec000383ffff */
[----:B------:R-:W-:Y:S01]  /*8a70*/  IMAD.MOV.U32 R8, RZ, RZ, R54 ;  /* 0x000000ffff087224 */ /* 0x000fe200078e0036 */
[----:B------:R-:W-:Y:S01]  /*8a80*/  UMOV UR37, UR61 ;  /* 0x0000003d00257c82 */ /* 0x000fe20008000000 */
[----:B------:R-:W-:Y:S01]  /*8a90*/  IMAD.MOV.U32 R7, RZ, RZ, R34 ;  /* 0x000000ffff077224 */ /* 0x000fe200078e0022 */
[----:B------:R-:W-:-:S06]  /*8aa0*/  UMOV UR36, UR60 ;  /* 0x0000003c00247c82 */ /* 0x000fcc0008000000 */
.L_x_6413:
        /* <DEDUP_REMOVED lines=16> */
.L_x_6432:
[----:B------:R-:W-:-:S11]  /*8bb0*/  UISETP.NE.AND UP0, UPT, UR15, 0x1, UPT ;  /* 0x000000010f00788c */ /* 0x000fd6000bf05270 */
[----:B------:R-:W-:Y:S02]  /*8bc0*/  @UP0 ULDC.64 UR6, c[0x0][0x9e8] ;  /* 0x00027a0000060ab9 */ /* 0x000fe40000000a00 */
[----:B------:R-:W-:-:S04]  /*8bd0*/  UIMAD.WIDE.U32 UR10, UR53, UR6, URZ ;  /* 0x00000006350a72a5 */ /* 0x000fc8000f8e003f */
[----:B------:R-:W-:-:S12]  /*8be0*/  @UP0 USHF.R.U32.HI UR53, URZ, UR7, UR11 ;  /* 0x000000073f350299 */ /* 0x000fd8000801160b */
.L_x_6433:
[----:B------:R-:W-:-:S04]  /*8bf0*/  UIMAD UR53, UR53, UR15, URZ ;  /* 0x0000000f353572a4 */ /* 0x000fc8000f8e023f */
[----:B------:R-:W-:-:S04]  /*8c00*/  UISETP.LT.AND UP0, UPT, UR14, UR53, UPT ;  /* 0x000000350e00728c */ /* 0x000fc8000bf01270 */
[----:B------:R-:W-:-:S12]  /*8c10*/  USEL UR14, UR14, UR53, !UP0 ;  /* 0x000000350e0e7287 */ /* 0x000fd8000c000000 */
.L_x_6431:
        /* <DEDUP_REMOVED lines=13> */
.L_x_6443:
        /* <DEDUP_REMOVED lines=9> */
.L_x_6436:
[----:B------:R-:W-:Y:S01]  /*8d80*/  ULEA UR6, UR37, UR39, 0x3 ;  /* 0x0000002725067291 */ /* 0x000fe2000f8e183f */
[----:B------:R-:W-:-:S05]  /*8d90*/  IMAD.U32 R7, RZ, RZ, UR36 ;  /* 0x00000024ff077e24 */ /* 0x000fca000f8e00ff */
[----:B------:R-:W-:-:S04]  /*8da0*/  SHF.L.U32 R7, R7, 0x1f, RZ ;  /* 0x0000001f07077819 */ /* 0x000fc800000006ff */
[----:B------:R1:W2:Y:S01]  /*8db0*/  SYNCS.PHASECHK.TRANS64.TRYWAIT P2, [UR6+0x28830], R7 ;  /* 0x02883007ff0075a7 */ /* 0x0002a20008040146 */
[----:B------:R-:W-:Y:S05]  /*8dc0*/  @!P0 BRA `(.L_x_6437) ;  /* 0x0000000000048947 */ /* 0x000fea0003800000 */
[----:B------:R-:W-:Y:S01]  /*8dd0*/  BPT.TRAP 0x1 ;  /* 0x000000040000795c */ /* 0x000fe20000300000 */
.L_x_6437:
[----:B--2---:R-:W-:Y:S05]  /*8de0*/  @P2 BRA `(.L_x_6435) ;  /* 0x0000000000082947 */ /* 0x004fea0003800000 */
[----:B------:R-:W2:Y:S02]  /*8df0*/  SYNCS.PHASECHK.TRANS64.TRYWAIT P2, [UR6+0x28830], R7 ;  /* 0x02883007ff0075a7 */ /* 0x000ea40008040146 */
[----:B--2---:R-:W-:Y:S05]  /*8e00*/  @!P2 BRA `(.L_x_6438) ;  /* 0x000000ac0090a947 */ /* 0x004fea0003800000 */
.L_x_6435:
        /* <DEDUP_REMOVED lines=45> */
.L_x_6440:
[----:B------:R-:W-:Y:S01]  /*90e0*/  ULEA UR6, UR57, UR39, 0x3 ;  /* 0x0000002739067291 */ /* 0x000fe2000f8e183f */
[----:B------:R-:W-:-:S05]  /*90f0*/  IMAD.U32 R7, RZ, RZ, UR58 ;  /* 0x0000003aff077e24 */ /* 0x000fca000f8e00ff */
[----:B------:R-:W-:-:S04]  /*9100*/  SHF.L.U32 R7, R7, 0x1f, RZ ;  /* 0x0000001f07077819 */ /* 0x000fc800000006ff */
[----:B------:R1:W2:Y:S01]  /*9110*/  SYNCS.PHASECHK.TRANS64.TRYWAIT P2, [UR6+0x28850], R7 ;  /* 0x02885007ff0075a7 */ /* 0x0002a20008040146 */
[----:B------:R-:W-:Y:S05]  /*9120*/  @!P0 BRA `(.L_x_6441) ;  /* 0x0000000000048947 */ /* 0x000fea0003800000 */
[----:B------:R-:W-:Y:S01]  /*9130*/  BPT.TRAP 0x1 ;  /* 0x000000040000795c */ /* 0x000fe20000300000 */
.L_x_6441:
[----:B--2---:R-:W-:Y:S05]  /*9140*/  @P2 BRA `(.L_x_6439) ;  /* 0x0000000000082947 */ /* 0x004fea0003800000 */
[----:B------:R-:W2:Y:S02]  /*9150*/  SYNCS.PHASECHK.TRANS64.TRYWAIT P2, [UR6+0x28850], R7 ;  /* 0x02885007ff0075a7 */ /* 0x000ea40008040146 */
[----:B--2---:R-:W-:Y:S05]  /*9160*/  @!P2 BRA `(.L_x_6442) ;  /* 0x000000a800d0a947 */ /* 0x004fea0003800000 */
.L_x_6439:
[----:B------:R-:W-:Y:S01]  /*9170*/  UIADD3 UR6, UR39, 0x400, URZ ;  /* 0x0000040027067890 */ /* 0x000fe2000fffe03f */
[----:B------:R-:W-:Y:S01]  /*9180*/  WARPGROUP.ARRIVE ;  /* 0x00000000000079c5 */ /* 0x000fe20000000000 */
[----:B------:R-:W-:Y:S01]  /*9190*/  UMOV UR7, 0x40000040 ;  /* 0x4000004000077882 */ /* 0x000fe20000000000 */
[----:B--2---:R-:W-:Y:S01]  /*91a0*/  FMUL.FTZ R8, R24, UR53 ;  /* 0x0000003518087c20 */ /* 0x004fe20008410000 */
        /* <DEDUP_REMOVED lines=12> */
[----:B------:R-:W-:Y:S01]  /*9270*/  ULEA UR10, UR57, UR6, 0xb ;  /* 0x00000006390a7291 */ /* 0x000fe2000f8e583f */
        /* <DEDUP_REMOVED lines=56> */
[----:B------:R-:W1:Y:S01]  /*9600*/  LDC R9, c[0x0][0x988] ;  /* 0x00026200ff097b82 */ /* 0x000e620000000800 */
[----:B------:R-:W-:Y:S01]  /*9610*/  FMUL.FTZ R86, R86, UR53 ;  /* 0x0000003556567c20 */ /* 0x000fe20008410000 */
[----:B------:R-:W-:Y:S01]  /*9620*/  MUFU.TANH R198, R198 ;  /* 0x000000c600c67308 */ /* 0x000fe20000002400 */
[C---:B------:R-:W-:Y:S01]  /*9630*/  ISETP.GT.AND P2, PT, R6.reuse, UR56, PT ;  /* 0x0000003806007c0c */ /* 0x040fe2000bf44270 */
[----:B------:R-:W-:Y:S01]  /*9640*/  UMOV UR58, UR36 ;  /* 0x00000024003a7c82 */ /* 0x000fe20008000000 */
[----:B------:R-:W-:-:S05]  /*9650*/  VIADD R6, R6, 0xffffffff ;  /* 0xffffffff06067836 */ /* 0x000fca0000000000 */
[----:B------:R-:W-:Y:S08]  /*9660*/  MUFU.TANH R200, R200 ;  /* 0x000000c800c87308 */ /* 0x000ff00000002400 */
[----:B------:R-:W-:Y:S08]  /*9670*/  MUFU.TANH R202, R202 ;  /* 0x000000ca00ca7308 */ /* 0x000ff00000002400 */
[----:B------:R-:W-:Y:S08]  /*9680*/  MUFU.TANH R204, R204 ;  /* 0x000000cc00cc7308 */ /* 0x000ff00000002400 */
[----:B------:R-:W-:Y:S08]  /*9690*/  MUFU.TANH R206, R206 ;  /* 0x000000ce00ce7308 */ /* 0x000ff00000002400 */
[----:B------:R-:W-:Y:S08]  /*96a0*/  MUFU.TANH R208, R208 ;  /* 0x000000d000d07308 */ /* 0x000ff00000002400 */
[----:B------:R-:W-:Y:S08]  /*96b0*/  MUFU.TANH R210, R210 ;  /* 0x000000d200d27308 */ /* 0x000ff00000002400 */
[----:B------:R-:W-:Y:S08]  /*96c0*/  MUFU.TANH R212, R212 ;  /* 0x000000d400d47308 */ /* 0x000ff00000002400 */
[----:B------:R-:W2:Y:S08]  /*96d0*/  MUFU.TANH R14, R14 ;  /* 0x0000000e000e7308 */ /* 0x000eb00000002400 */
[----:B------:R-:W-:Y:S08]  /*96e0*/  MUFU.TANH R214, R214 ;  /* 0x000000d600d67308 */ /* 0x000ff00000002400 */
[----:B------:R-:W3:Y:S01]  /*96f0*/  MUFU.TANH R20, R20 ;  /* 0x0000001400147308 */ /* 0x000ee20000002400 */
[----:B--2---:R-:W-:-:S07]  /*9700*/  FMNMX.FTZ R25, R14, R11, !PT ;  /* 0x0000000b0e197209 */ /* 0x004fce0007810000 */
[----:B------:R-:W2:Y:S01]  /*9710*/  MUFU.TANH R26, R26 ;  /* 0x0000001a001a7308 */ /* 0x000ea20000002400 */
[----:B------:R-:W-:Y:S02]  /*9720*/  WARPGROUP.DEPBAR.LE gsb0, 0x0 ;  /* 0x00008000000079c5 */ /* 0x000fe40000010000 */
[----:B------:R-:W-:Y:S01]  /*9730*/  WARPGROUP.ARRIVE ;  /* 0x00000000000079c5 */ /* 0x000fe20000000000 */
[----:B------:R-:W-:-:S04]  /*9740*/  FMUL.FTZ R180, R33, UR53 ;  /* 0x0000003521b47c20 */ /* 0x000fc80008410000 */
[----:B------:R-:W4:Y:S01]  /*9750*/  MUFU.TANH R30, R30 ;  /* 0x0000001e001e7308 */ /* 0x000f220000002400 */
[----:B------:R-:W-:Y:S01]  /*9760*/  FMUL.FTZ R182, R35, UR53 ;  /* 0x0000003523b67c20 */ /* 0x000fe20008410000 */
[----:B---3--:R-:W-:Y:S01]  /*9770*/  FMNMX.FTZ R25, R20, R25, !PT ;  /* 0x0000001914197209 */ /* 0x008fe20007810000 */
[----:B------:R-:W-:Y:S01]  /*9780*/  HGMMA.64x128x16.F32.BF16 R88, R176, gdesc[UR4].tnspB, R88, gsb0 ;  /* 0x41e00004b0587df0 */ /* 0x000fe20008001858 */
[----:B------:R-:W-:Y:S01]  /*9790*/  UIADD3 UR6, UR10, 0x100, URZ ;  /* 0x000001000a067890 */ /* 0x000fe2000fffe03f */
[----:B------:R-:W-:-:S03]  /*97a0*/  UMOV UR7, 0x40000040 ;  /* 0x4000004000077882 */ /* 0x000fc60000000000 */
[----:B------:R-:W3:Y:S01]  /*97b0*/  MUFU.TANH R180, R180 ;  /* 0x000000b400b47308 */ /* 0x000ee20000002400 */
[----:B--2---:R-:W-:-:S07]  /*97c0*/  FMNMX.FTZ R25, R26, R25, !PT ;  /* 0x000000191a197209 */ /* 0x004fce0007810000 */
[----:B------:R-:W-:Y:S01]  /*97d0*/  MUFU.TANH R216, R216 ;  /* 0x000000d800d87308 */ /* 0x000fe20000002400 */
[----:B----4-:R-:W-:-:S07]  /*97e0*/  FMNMX.FTZ R25, R30, R25, !PT ;  /* 0x000000191e197209 */ /* 0x010fce0007810000 */
[----:B------:R-:W2:Y:S01]  /*97f0*/  MUFU.TANH R34, R34 ;  /* 0x0000002200227308 */ /* 0x000ea20000002400 */
[----:B---3--:R-:W-:-:S04]  /*9800*/  FMNMX.FTZ R7, R180, R7, !PT ;  /* 0x00000007b4077209 */ /* 0x008fc80007810000 */
[----:B------:R-:W-:-:S03]  /*9810*/  FMNMX.FTZ R7, R194, R7, !PT ;  /* 0x00000007c2077209 */ /* 0x000fc60007810000 */
[----:B------:R-:W-:Y:S01]  /*9820*/  MUFU.TANH R218, R218 ;  /* 0x000000da00da7308 */ /* 0x000fe20000002400 */
[----:B------:R-:W-:-:S04]  /*9830*/  FMNMX.FTZ R7, R192, R7, !PT ;  /* 0x00000007c0077209 */ /* 0x000fc80007810000 */
[----:B------:R-:W-:-:S03]  /*9840*/  FMNMX.FTZ R7, R196, R7, !PT ;  /* 0x00000007c4077209 */ /* 0x000fc60007810000 */
[----:B------:R-:W3:Y:S01]  /*9850*/  MUFU.TANH R182, R182 ;  /* 0x000000b600b67308 */ /* 0x000ee20000002400 */
[----:B------:R-:W-:Y:S02]  /*9860*/  FMNMX.FTZ R7, R198, R7, !PT ;  /* 0x00000007c6077209 */ /* 0x000fe40007810000 */
[----:B--2---:R-:W-:Y:S02]  /*9870*/  FMNMX.FTZ R25, R34, R25, !PT ;  /* 0x0000001922197209 */ /* 0x004fe40007810000 */
[----:B------:R-:W-:-:S03]  /*9880*/  FMNMX.FTZ R7, R200, R7, !PT ;  /* 0x00000007c8077209 */ /* 0x000fc60007810000 */
[----:B------:R-:W-:Y:S08]  /*9890*/  MUFU.TANH R220, R220 ;  /* 0x000000dc00dc7308 */ /* 0x000ff00000002400 */
[----:B------:R-:W2:Y:S01]  /*98a0*/  MUFU.TANH R36, R36 ;  /* 0x0000002400247308 */ /* 0x000ea20000002400 */
[----:B---3--:R-:W-:-:S07]  /*98b0*/  FMNMX.FTZ R29, R182, R25, !PT ;  /* 0x00000019b61d7209 */ /* 0x008fce0007810000 */
        /* <DEDUP_REMOVED lines=15> */
[----:B------:R-:W-:Y:S01]  /*99b0*/  MUFU.TANH R230, R230 ;  /* 0x000000e600e67308 */ /* 0x000fe20000002400 */
[----:B------:R-:W-:Y:S02]  /*99c0*/  WARPGROUP.DEPBAR.LE gsb0, 0x0 ;  /* 0x00008000000079c5 */ /* 0x000fe40000010000 */
[----:B------:R-:W-:Y:S01]  /*99d0*/  WARPGROUP.ARRIVE ;  /* 0x00000000000079c5 */ /* 0x000fe20000000000 */
[----:B------:R-:W-:Y:S01]  /*99e0*/  FMUL.FTZ R176, R45, UR53 ;  /* 0x000000352db07c20 */ /* 0x000fe20008410000 */
[----:B------:R-:W-:Y:S01]  /*99f0*/  FMUL.FTZ R178, R48, UR53 ;  /* 0x0000003530b27c20 */ /* 0x000fe20008410000 */
[----:B------:R-:W-:Y:S01]  /*9a00*/  FMUL.FTZ R48, R50, UR53 ;  /* 0x0000003532307c20 */ /* 0x000fe20008410000 */
[----:B------:R-:W-:Y:S01]  /*9a10*/  FMUL.FTZ R50, R51, UR53 ;  /* 0x0000003533327c20 */ /* 0x000fe20008410000 */
[----:B------:R-:W-:Y:S01]  /*9a20*/  MUFU.TANH R84, R84 ;  /* 0x0000005400547308 */ /* 0x000fe20000002400 */
[----:B------:R-:W-:Y:S01]  /*9a30*/  HGMMA.64x128x16.F32.BF16 R88, R172, gdesc[UR4].tnspB, R88, gsb0 ;  /* 0x41e00004ac587df0 */ /* 0x000fe20008001858 */
[----:B------:R-:W-:Y:S01]  /*9a40*/  UIADD3 UR6, UR10, 0x180, URZ ;  /* 0x000001800a067890 */ /* 0x000fe2000fffe03f */
[----:B---3--:R-:W-:Y:S01]  /*9a50*/  FMNMX.FTZ R31, R46, R31, !PT ;  /* 0x0000001f2e1f7209 */ /* 0x008fe20007810000 */
[----:B------:R-:W-:-:S04]  /*9a60*/  UMOV UR7, 0x40000040 ;  /* 0x4000004000077882 */ /* 0x000fc80000000000 */
[----:B------:R-:W2:Y:S08]  /*9a70*/  MUFU.TANH R176, R176 ;  /* 0x000000b000b07308 */ /* 0x000eb00000002400 */
[----:B------:R-:W3:Y:S08]  /*9a80*/  MUFU.TANH R178, R178 ;  /* 0x000000b200b27308 */ /* 0x000ef00000002400 */
[----:B------:R-:W4:Y:S01]  /*9a90*/  MUFU.TANH R48, R48 ;  /* 0x0000003000307308 */ /* 0x000f220000002400 */
[----:B--2---:R-:W-:-:S07]  /*9aa0*/  FMNMX.FTZ R7, R176, R7, !PT ;  /* 0x00000007b0077209 */ /* 0x004fce0007810000 */
[----:B------:R-:W2:Y:S01]  /*9ab0*/  MUFU.TANH R50, R50 ;  /* 0x0000003200327308 */ /* 0x000ea20000002400 */
[----:B---3--:R-:W-:-:S04]  /*9ac0*/  FMNMX.FTZ R7, R178, R7, !PT ;  /* 0x00000007b2077209 */ /* 0x008fc80007810000 */
[----:B------:R-:W-:-:S03]  /*9ad0*/  FMNMX.FTZ R7, R202, R7, !PT ;  /* 0x00000007ca077209 */ /* 0x000fc60007810000 */
[----:B------:R-:W3:Y:S01]  /*9ae0*/  MUFU.TANH R52, R52 ;  /* 0x0000003400347308 */ /* 0x000ee20000002400 */
[----:B------:R-:W-:Y:S02]  /*9af0*/  FMNMX.FTZ R7, R204, R7, !PT ;  /* 0x00000007cc077209 */ /* 0x000fe40007810000 */
[----:B----4-:R-:W-:Y:S02]  /*9b00*/  FMNMX.FTZ R31, R48, R31, !PT ;  /* 0x0000001f301f7209 */ /* 0x010fe40007810000 */
[----:B------:R-:W-:-:S03]  /*9b10*/  FMNMX.FTZ R7, R206, R7, !PT ;  /* 0x00000007ce077209 */ /* 0x000fc60007810000 */
[----:B------:R-:W4:Y:S01]  /*9b20*/  MUFU.TANH R54, R54 ;  /* 0x0000003600367308 */ /* 0x000f220000002400 */
[----:B------:R-:W-:Y:S02]  /*9b30*/  FMNMX.FTZ R7, R208, R7, !PT ;  /* 0x00000007d0077209 */ /* 0x000fe40007810000 */
[----:B--2---:R-:W-:Y:S02]  /*9b40*/  FMNMX.FTZ R33, R50, R31, !PT ;  /* 0x0000001f32217209 */ /* 0x004fe40007810000 */
[----:B------:R-:W-:-:S03]  /*9b50*/  FMNMX.FTZ R7, R210, R7, !PT ;  /* 0x00000007d2077209 */ /* 0x000fc60007810000 */
[----:B------:R-:W2:Y:S01]  /*9b60*/  MUFU.TANH R56, R56 ;  /* 0x0000003800387308 */ /* 0x000ea20000002400 */
[----:B------:R-:W-:Y:S02]  /*9b70*/  FMNMX.FTZ R7, R212, R7, !PT ;  /* 0x00000007d4077209 */ /* 0x000fe40007810000 */
[----:B---3--:R-:W-:Y:S02]  /*9b80*/  FMNMX.FTZ R33, R52, R33, !PT ;  /* 0x0000002134217209 */ /* 0x008fe40007810000 */
[----:B------:R-:W-:-:S03]  /*9b90*/  FMNMX.FTZ R7, R214, R7, !PT ;  /* 0x00000007d6077209 */ /* 0x000fc60007810000 */
[----:B------:R-:W3:Y:S01]  /*9ba0*/  MUFU.TANH R58, R58 ;  /* 0x0000003a003a7308 */ /* 0x000ee20000002400 */
[----:B----4-:R-:W-:-:S07]  /*9bb0*/  FMNMX.FTZ R33, R54, R33, !PT ;  /* 0x0000002136217209 */ /* 0x010fce0007810000 */
[----:B------:R-:W4:Y:S01]  /*9bc0*/  MUFU.TANH R60, R60 ;  /* 0x0000003c003c7308 */ /* 0x000f220000002400 */
[----:B--2---:R-:W-:-:S07]  /*9bd0*/  FMNMX.FTZ R33, R56, R33, !PT ;  /* 0x0000002138217209 */ /* 0x004fce0007810000 */
[----:B------:R-:W2:Y:S01]  /*9be0*/  MUFU.TANH R62, R62 ;  /* 0x0000003e003e7308 */ /* 0x000ea20000002400 */
[----:B---3--:R-:W-:-:S07]  /*9bf0*/  FMNMX.FTZ R37, R58, R33, !PT ;  /* 0x000000213a257209 */ /* 0x008fce0007810000 */
[----:B------:R-:W-:Y:S01]  /*9c00*/  MUFU.TANH R68, R68 ;  /* 0x0000004400447308 */ /* 0x000fe20000002400 */
[----:B----4-:R-:W-:-:S07]  /*9c10*/  FMNMX.FTZ R37, R60, R37, !PT ;  /* 0x000000253c257209 */ /* 0x010fce0007810000 */
[----:B------:R-:W-:Y:S01]  /*9c20*/  MUFU.TANH R70, R70 ;  /* 0x0000004600467308 */ /* 0x000fe20000002400 */
[----:B--2---:R-:W-:-:S07]  /*9c30*/  FMNMX.FTZ R37, R62, R37, !PT ;  /* 0x000000253e257209 */ /* 0x004fce0007810000 */
        /* <DEDUP_REMOVED lines=10> */
[----:B------:R-:W-:Y:S01]  /*9ce0*/  HGMMA.64x128x16.F32.BF16 R88, R168, gdesc[UR4].tnspB, R88, gsb0 ;  /* 0x41e00004a8587df0 */ /* 0x000fe20008001858 */
[----:B------:R-:W-:Y:S01]  /*9cf0*/  UIADD3 UR6, UR10, 0x200, URZ ;  /* 0x000002000a067890 */ /* 0x000fe2000fffe03f */
[----:B------:R-:W2:Y:S01]  /*9d00*/  MUFU.TANH R172, R172 ;  /* 0x000000ac00ac7308 */ /* 0x000ea20000002400 */
[----:B------:R-:W-:-:S07]  /*9d10*/  UMOV UR7, 0x40000040 ;  /* 0x4000004000077882 */ /* 0x000fce0000000000 */
[----:B------:R-:W3:Y:S08]  /*9d20*/  MUFU.TANH R174, R174 ;  /* 0x000000ae00ae7308 */ /* 0x000ef00000002400 */
[----:B------:R-:W4:Y:S01]  /*9d30*/  MUFU.TANH R64, R64 ;  /* 0x0000004000407308 */ /* 0x000f220000002400 */
[----:B--2---:R-:W-:-:S07]  /*9d40*/  FMNMX.FTZ R7, R172, R7, !PT ;  /* 0x00000007ac077209 */ /* 0x004fce0007810000 */
[----:B------:R-:W2:Y:S01]  /*9d50*/  MUFU.TANH R66, R66 ;  /* 0x0000004200427308 */ /* 0x000ea20000002400 */
[----:B---3--:R-:W-:-:S04]  /*9d60*/  FMNMX.FTZ R7, R174, R7, !PT ;  /* 0x00000007ae077209 */ /* 0x008fc80007810000 */
[----:B------:R-:W-:-:S04]  /*9d70*/  FMNMX.FTZ R7, R216, R7, !PT ;  /* 0x00000007d8077209 */ /* 0x000fc80007810000 */
[----:B------:R-:W-:Y:S02]  /*9d80*/  FMNMX.FTZ R7, R218, R7, !PT ;  /* 0x00000007da077209 */ /* 0x000fe40007810000 */
[----:B----4-:R-:W-:Y:S02]  /*9d90*/  FMNMX.FTZ R37, R64, R37, !PT ;  /* 0x0000002540257209 */ /* 0x010fe40007810000 */
[----:B------:R-:W-:-:S04]  /*9da0*/  FMNMX.FTZ R7, R220, R7, !PT ;  /* 0x00000007dc077209 */ /* 0x000fc80007810000 */
[----:B------:R-:W-:Y:S02]  /*9db0*/  FMNMX.FTZ R7, R222, R7, !PT ;  /* 0x00000007de077209 */ /* 0x000fe40007810000 */
[----:B--2---:R-:W-:Y:S02]  /*9dc0*/  FMNMX.FTZ R39, R66, R37, !PT ;  /* 0x0000002542277209 */ /* 0x004fe40007810000 */
        /* <DEDUP_REMOVED lines=8> */
[----:B------:R-:W-:-:S04]  /*9e50*/  FMNMX.FTZ R7, R230, R7, !PT ;  /* 0x00000007e6077209 */ /* 0x000fc80007810000 */
[----:B------:R-:W-:-:S05]  /*9e60*/  FMNMX.FTZ R7, R84, R7, !PT ;  /* 0x0000000754077209 */ /* 0x000fca0007810000 */
[----:B------:R-:W2:Y:S02]  /*9e70*/  SHFL.BFLY PT, R76, R7, 0x2, 0x1f ;  /* 0x0c401f00074c7f89 */ /* 0x000ea400000e0000 */
[----:B--2---:R-:W-:Y:S01]  /*9e80*/  FMNMX.FTZ R13, R7, R76, !PT ;  /* 0x0000004c070d7209 */ /* 0x004fe20007810000 */
[----:B------:R-:W-:Y:S01]  /*9e90*/  FMUL.FTZ R76, R78, UR53 ;  /* 0x000000354e4c7c20 */ /* 0x000fe20008410000 */
[----:B------:R-:W-:-:S03]  /*9ea0*/  FMUL.FTZ R78, R79, UR53 ;  /* 0x000000354f4e7c20 */ /* 0x000fc60008410000 */
[----:B------:R-:W2:Y:S02]  /*9eb0*/  SHFL.BFLY PT, R232, R13, 0x1, 0x1f ;  /* 0x0c201f000de87f89 */ /* 0x000ea400000e0000 */
[----:B------:R-:W3:Y:S08]  /*9ec0*/  MUFU.TANH R76, R76 ;  /* 0x0000004c004c7308 */ /* 0x000ef00000002400 */
[----:B------:R-:W4:Y:S01]  /*9ed0*/  MUFU.TANH R78, R78 ;  /* 0x0000004e004e7308 */ /* 0x000f220000002400 */
[----:B---3--:R-:W-:-:S02]  /*9ee0*/  FMNMX.FTZ R41, R76, R41, !PT ;  /* 0x000000294c297209 */ /* 0x008fc40007810000 */
[----:B--2---:R-:W-:Y:S02]  /*9ef0*/  FMNMX.FTZ R7, R13, R232, !PT ;  /* 0x000000e80d077209 */ /* 0x004fe40007810000 */
[----:B----4-:R-:W-:-:S03]  /*9f00*/  FMNMX.FTZ R41, R78, R41, !PT ;  /* 0x000000294e297209 */ /* 0x010fc60007810000 */
[C---:B------:R-:W-:Y:S01]  /*9f10*/  FADD.FTZ R10, -R7.reuse, R10 ;  /* 0x0000000a070a7221 */ /* 0x040fe20000010100 */
[----:B-1----:R-:W-:Y:S01]  /*9f20*/  FMUL.FTZ R35, R7, R9 ;  /* 0x0000000907237220 */ /* 0x002fe20000410000 */
[----:B------:R-:W-:Y:S02]  /*9f30*/  FMNMX.FTZ R41, R82, R41, !PT ;  /* 0x0000002952297209 */ /* 0x000fe40007810000 */
[-C--:B------:R-:W-:Y:S01]  /*9f40*/  FMUL.FTZ R13, R10, R9.reuse ;  /* 0x000000090a0d7220 */ /* 0x080fe20000410000 */
[-CC-:B------:R-:W-:Y:S01]  /*9f50*/  FFMA.FTZ R10, R8, R9.reuse, -R35.reuse ;  /* 0x00000009080a7223 */ /* 0x180fe20000010823 */
[-CC-:B------:R-:W-:Y:S01]  /*9f60*/  FFMA.FTZ R194, R194, R9.reuse, -R35.reuse ;  /* 0x00000009c2c27223 */ /* 0x180fe20000010823 */
[-CC-:B------:R-:W-:Y:S01]  /*9f70*/  FFMA.FTZ R196, R196, R9.reuse, -R35.reuse ;  /* 0x00000009c4c47223 */ /* 0x180fe20000010823 */
[-CC-:B------:R-:W-:Y:S01]  /*9f80*/  FFMA.FTZ R200, R200, R9.reuse, -R35.reuse ;  /* 0x00000009c8c87223 */ /* 0x180fe20000010823 */
[-CC-:B------:R-:W-:Y:S01]  /*9f90*/  FFMA.FTZ R15, R12, R9.reuse, -R35.reuse ;  /* 0x000000090c0f7223 */ /* 0x180fe20000010823 */
[-CC-:B------:R-:W-:Y:S01]  /*9fa0*/  FFMA.FTZ R12, R24, R9.reuse, -R35.reuse ;  /* 0x00000009180c7223 */ /* 0x180fe20000010823 */
[----:B------:R-:W-:Y:S01]  /*9fb0*/  FFMA.FTZ R21, R28, R9, -R35 ;  /* 0x000000091c157223 */ /* 0x000fe20000010823 */
[----:B------:R-:W-:-:S02]  /*9fc0*/  WARPGROUP.DEPBAR.LE gsb0, 0x0 ;  /* 0x00008000000079c5 */ /* 0x000fc40000010000 */
[----:B------:R-:W-:Y:S01]  /*9fd0*/  WARPGROUP.ARRIVE ;  /* 0x00000000000079c5 */ /* 0x000fe20000000000 */
[----:B------:R-:W-:Y:S01]  /*9fe0*/  FMUL.FTZ R168, R83, UR53 ;  /* 0x0000003553a87c20 */ /* 0x000fe20008410000 */
[----:B------:R-:W-:Y:S01]  /*9ff0*/  FMUL.FTZ R170, R87, UR53 ;  /* 0x0000003557aa7c20 */ /* 0x000fe20008410000 */
[-CC-:B------:R-:W-:Y:S01]  /*a000*/  FFMA.FTZ R24, R32, R9.reuse, -R35.reuse ;  /* 0x0000000920187223 */ /* 0x180fe20000010823 */
[----:B------:R1:W-:Y:S01]  /*a010*/  MUFU.EX2 R25, R194 ;  /* 0x000000c200197308 */ /* 0x0003e20000000800 */
[-CC-:B------:R-:W-:Y:S01]  /*a020*/  FFMA.FTZ R28, R192, R9.reuse, -R35.reuse ;  /* 0x00000009c01c7223 */ /* 0x180fe20000010823 */
[----:B------:R-:W-:Y:S01]  /*a030*/  HGMMA.64x128x16.F32.BF16 R88, R164, gdesc[UR4].tnspB, R88, gsb0 ;  /* 0x41e00004a4587df0 */ /* 0x000fe20008001858 */
[----:B------:R-:W-:Y:S01]  /*a040*/  UIADD3 UR6, UR10, 0x280, URZ ;  /* 0x000002800a067890 */ /* 0x000fe2000fffe03f */
[-CC-:B------:R-:W-:Y:S01]  /*a050*/  FFMA.FTZ R32, R198, R9.reuse, -R35.reuse ;  /* 0x00000009c6207223 */ /* 0x180fe20000010823 */
[----:B------:R-:W-:Y:S01]  /*a060*/  UMOV UR7, 0x40000040 ;  /* 0x4000004000077882 */ /* 0x000fe20000000000 */
[-CC-:B------:R-:W-:Y:S01]  /*a070*/  FFMA.FTZ R51, R80, R9.reuse, -R35.reuse ;  /* 0x0000000950337223 */ /* 0x180fe20000010823 */
[-CC-:B------:R-:W-:Y:S01]  /*a080*/  FFMA.FTZ R27, R180, R9.reuse, -R35.reuse ;  /* 0x00000009b41b7223 */ /* 0x180fe20000010823 */
[----:B------:R-:W2:Y:S01]  /*a090*/  MUFU.TANH R168, R168 ;  /* 0x000000a800a87308 */ /* 0x000ea20000002400 */
[-CC-:B------:R-:W-:Y:S01]  /*a0a0*/  FFMA.FTZ R178, R178, R9.reuse, -R35.reuse ;  /* 0x00000009b2b27223 */ /* 0x180fe20000010823 */
[-CC-:B------:R-:W-:Y:S01]  /*a0b0*/  FFMA.FTZ R204, R204, R9.reuse, -R35.reuse ;  /* 0x00000009cccc7223 */ /* 0x180fe20000010823 */
[-CC-:B------:R-:W-:Y:S01]  /*a0c0*/  FFMA.FTZ R208, R208, R9.reuse, -R35.reuse ;  /* 0x00000009d0d07223 */ /* 0x180fe20000010823 */
[-CC-:B------:R-:W-:Y:S01]  /*a0d0*/  FFMA.FTZ R212, R212, R9.reuse, -R35.reuse ;  /* 0x00000009d4d47223 */ /* 0x180fe20000010823 */
[-CC-:B------:R-:W-:Y:S01]  /*a0e0*/  FFMA.FTZ R192, R214, R9.reuse, -R35.reuse ;  /* 0x00000009d6c07223 */ /* 0x180fe20000010823 */
[-CC-:B-1----:R-:W-:Y:S01]  /*a0f0*/  FFMA.FTZ R194, R174, R9.reuse, -R35.reuse ;  /* 0x00000009aec27223 */ /* 0x182fe20000010823 */
[-CC-:B------:R-:W-:Y:S01]  /*a100*/  FFMA.FTZ R45, R216, R9.reuse, -R35.reuse ;  /* 0x00000009d82d7223 */ /* 0x180fe20000010823 */
[----:B------:R-:W1:Y:S01]  /*a110*/  MUFU.TANH R170, R170 ;  /* 0x000000aa00aa7308 */ /* 0x000e620000002400 */
[-CC-:B------:R-:W-:Y:S01]  /*a120*/  FFMA.FTZ R47, R220, R9.reuse, -R35.reuse ;  /* 0x00000009dc2f7223 */ /* 0x180fe20000010823 */
[-CC-:B------:R-:W-:Y:S01]  /*a130*/  FFMA.FTZ R198, R222, R9.reuse, -R35.reuse ;  /* 0x00000009dec67223 */ /* 0x180fe20000010823 */
[-CC-:B------:R-:W-:Y:S01]  /*a140*/  FFMA.FTZ R80, R228, R9.reuse, -R35.reuse ;  /* 0x00000009e4507223 */ /* 0x180fe20000010823 */
[-CC-:B------:R-:W-:Y:S01]  /*a150*/  FFMA.FTZ R230, R230, R9.reuse, -R35.reuse ;  /* 0x00000009e6e67223 */ /* 0x180fe20000010823 */
[----:B------:R-:W-:-:S03]  /*a160*/  FFMA.FTZ R84, R84, R9, -R35 ;  /* 0x0000000954547223 */ /* 0x000fc60000010823 */
[----:B------:R3:W-:Y:S01]  /*a170*/  MUFU.EX2 R29, R196 ;  /* 0x000000c4001d7308 */ /* 0x0007e20000000800 */
[----:B--2---:R-:W-:-:S04]  /*a180*/  FMNMX.FTZ R43, R168, R41, !PT ;  /* 0x00000029a82b7209 */ /* 0x004fc80007810000 */
[----:B------:R-:W-:-:S03]  /*a190*/  FMNMX.FTZ R43, R86, R43, !PT ;  /* 0x0000002b562b7209 */ /* 0x000fc60007810000 */
[----:B------:R2:W-:Y:S01]  /*a1a0*/  MUFU.EX2 R31, R200 ;  /* 0x000000c8001f7308 */ /* 0x0005e20000000800 */
[----:B-1----:R-:W-:Y:S01]  /*a1b0*/  FMNMX.FTZ R8, R170, R43, !PT ;  /* 0x0000002baa087209 */ /* 0x002fe20007810000 */
[-CC-:B------:R-:W-:Y:S01]  /*a1c0*/  FFMA.FTZ R43, R172, R9.reuse, -R35.reuse ;  /* 0x00000009ac2b7223 */ /* 0x180fe20000010823 */
[----:B---3--:R-:W-:-:S03]  /*a1d0*/  FFMA.FTZ R196, R218, R9, -R35 ;  /* 0x00000009dac47223 */ /* 0x008fc60000010823 */
[----:B------:R-:W1:Y:S02]  /*a1e0*/  SHFL.BFLY PT, R49, R8, 0x2, 0x1f ;  /* 0x0c401f0008317f89 */ /* 0x000e6400000e0000 */
[----:B------:R-:W-:Y:S01]  /*a1f0*/  MUFU.EX2 R13, R13 ;  /* 0x0000000d000d7308 */ /* 0x000fe20000000800 */
[----:B--2---:R-:W-:-:S07]  /*a200*/  FFMA.FTZ R200, R226, R9, -R35 ;  /* 0x00000009e2c87223 */ /* 0x004fce0000010823 */
[----:B------:R-:W2:Y:S08]  /*a210*/  MUFU.EX2 R10, R10 ;  /* 0x0000000a000a7308 */ /* 0x000eb00000000800 */
[----:B------:R-:W3:Y:S01]  /*a220*/  MUFU.EX2 R15, R15 ;  /* 0x0000000f000f7308 */ /* 0x000ee20000000800 */
[----:B-1----:R-:W-:Y:S01]  /*a230*/  FMNMX.FTZ R53, R8, R49, !PT ;  /* 0x0000003108357209 */ /* 0x002fe20007810000 */
[----:B------:R-:W-:-:S06]  /*a240*/  FFMA.FTZ R49, R224, R9, -R35 ;  /* 0x00000009e0317223 */ /* 0x000fcc0000010823 */
[----:B------:R-:W-:Y:S01]  /*a250*/  MUFU.EX2 R12, R12 ;  /* 0x0000000c000c7308 */ /* 0x000fe20000000800 */
[----:B--2---:R-:W-:Y:S01]  /*a260*/  FFMA.FTZ R4, R13, R4, R10 ;  /* 0x000000040d047223 */ /* 0x004fe2000001000a */
[----:B------:R-:W1:Y:S06]  /*a270*/  SHFL.BFLY PT, R8, R53, 0x1, 0x1f ;  /* 0x0c201f0035087f89 */ /* 0x000e6c00000e0000 */
[----:B------:R-:W-:Y:S01]  /*a280*/  MUFU.EX2 R21, R21 ;  /* 0x0000001500157308 */ /* 0x000fe20000000800 */
[----:B---3--:R-:W-:-:S07]  /*a290*/  F2FP.BF16.F32.PACK_AB R180, R15, R10 ;  /* 0x0000000a0fb4723e */ /* 0x008fce00000010ff */
[----:B------:R-:W-:Y:S08]  /*a2a0*/  MUFU.EX2 R24, R24 ;  /* 0x0000001800187308 */ /* 0x000ff00000000800 */
[----:B------:R-:W-:Y:S01]  /*a2b0*/  MUFU.EX2 R27, R27 ;  /* 0x0000001b001b7308 */ /* 0x000fe20000000800 */
[----:B-1----:R-:W-:-:S07]  /*a2c0*/  FMNMX.FTZ R8, R53, R8, !PT ;  /* 0x0000000835087209 */ /* 0x002fce0007810000 */
[----:B------:R-:W1:Y:S08]  /*a2d0*/  MUFU.EX2 R28, R28 ;  /* 0x0000001c001c7308 */ /* 0x000e700000000800 */
[----:B------:R-:W2:Y:S08]  /*a2e0*/  MUFU.EX2 R32, R32 ;  /* 0x0000002000207308 */ /* 0x000eb00000000800 */
[----:B------:R1:W-:Y:S08]  /*a2f0*/  MUFU.EX2 R33, R178 ;  /* 0x000000b200217308 */ /* 0x0003f00000000800 */
[----:B------:R-:W-:Y:S01]  /*a300*/  MUFU.EX2 R37, R204 ;  /* 0x000000cc00257308 */ /* 0x000fe20000000800 */
[----:B-1----:R-:W-:-:S02]  /*a310*/  F2FP.BF16.F32.PACK_AB R178, R28, R25 ;  /* 0x000000191cb2723e */ /* 0x002fc400000010ff */
[----:B--2---:R-:W-:-:S05]  /*a320*/  F2FP.BF16.F32.PACK_AB R172, R32, R29 ;  /* 0x0000001d20ac723e */ /* 0x004fca00000010ff */
[----:B------:R-:W-:Y:S08]  /*a330*/  MUFU.EX2 R39, R208 ;  /* 0x000000d000277308 */ /* 0x000ff00000000800 */
[----:B------:R-:W-:Y:S01]  /*a340*/  MUFU.EX2 R41, R212 ;  /* 0x000000d400297308 */ /* 0x000fe20000000800 */
[----:B------:R-:W-:Y:S02]  /*a350*/  WARPGROUP.DEPBAR.LE gsb0, 0x0 ;  /* 0x00008000000079c5 */ /* 0x000fe40000010000 */
[----:B------:R-:W-:Y:S01]  /*a360*/  WARPGROUP.ARRIVE ;  /* 0x00000000000079c5 */ /* 0x000fe20000000000 */
[-CC-:B------:R-:W-:Y:S01]  /*a370*/  FFMA.FTZ R164, R176, R9.reuse, -R35.reuse ;  /* 0x00000009b0a47223 */ /* 0x180fe20000010823 */
[----:B------:R-:W-:-:S03]  /*a380*/  FFMA.FTZ R166, R202, R9, -R35 ;  /* 0x00000009caa67223 */ /* 0x000fc60000010823 */
[----:B------:R-:W-:Y:S01]  /*a390*/  MUFU.EX2 R192, R192 ;  /* 0x000000c000c07308 */ /* 0x000fe20000000800 */
[----:B------:R-:W-:Y:S01]  /*a3a0*/  F2FP.BF16.F32.PACK_AB R176, R27, R24 ;  /* 0x000000181bb0723e */ /* 0x000fe200000010ff */
[----:B------:R-:W-:Y:S01]  /*a3b0*/  HGMMA.64x128x16.F32.BF16 R88, R160, gdesc[UR4].tnspB, R88, gsb0 ;  /* 0x41e00004a0587df0 */ /* 0x000fe20008001858 */
[----:B------:R-:W-:Y:S01]  /*a3c0*/  UIADD3 UR6, UR10, 0x300, URZ ;  /* 0x000003000a067890 */ /* 0x000fe2000fffe03f */
[----:B------:R-:W-:-:S04]  /*a3d0*/  UMOV UR7, 0x40000040 ;  /* 0x4000004000077882 */ /* 0x000fc80000000000 */
[----:B------:R-:W1:Y:S08]  /*a3e0*/  MUFU.EX2 R164, R164 ;  /* 0x000000a400a47308 */ /* 0x000e700000000800 */
        /* <DEDUP_REMOVED lines=12> */
[----:B------:R-:W-:Y:S08]  /*a4b0*/  MUFU.EX2 R53, R230 ;  /* 0x000000e600357308 */ /* 0x000ff00000000800 */
[----:B------:R-:W-:Y:S01]  /*a4c0*/  MUFU.EX2 R84, R84 ;  /* 0x0000005400547308 */ /* 0x000fe20000000800 */
[----:B------:R-:W-:-:S02]  /*a4d0*/  WARPGROUP.DEPBAR.LE gsb0, 0x0 ;  /* 0x00008000000079c5 */ /* 0x000fc40000010000 */
[----:B------:R-:W-:Y:S01]  /*a4e0*/  WARPGROUP.ARRIVE ;  /* 0x00000000000079c5 */ /* 0x000fe20000000000 */
[-CC-:B------:R-:W-:Y:S01]  /*a4f0*/  FFMA.FTZ R160, R206, R9.reuse, -R35.reuse ;  /* 0x00000009cea07223 */ /* 0x180fe20000010823 */
[----:B------:R-:W-:Y:S01]  /*a500*/  FFMA.FTZ R162, R210, R9, -R35 ;  /* 0x00000009d2a27223 */ /* 0x000fe20000010823 */
[----:B------:R-:W-:-:S03]  /*a510*/  IMAD.U32 R35, RZ, RZ, UR37 ;  /* 0x00000025ff237e24 */ /* 0x000fc6000f8e00ff */
[----:B------:R-:W-:Y:S01]  /*a520*/  HGMMA.64x128x16.F32.BF16 R88, R156, gdesc[UR4].tnspB, R88, gsb0 ;  /* 0x41e000049c587df0 */ /* 0x000fe20008001858 */
[----:B------:R-:W-:Y:S01]  /*a530*/  UIADD3 UR6, UR10, 0x380, URZ ;  /* 0x000003800a067890 */ /* 0x000fe2000fffe03f */
[----:B------:R-:W-:Y:S01]  /*a540*/  @!P1 LEA R35, R35, UR39, 0x3 ;  /* 0x0000002723239c11 */ /* 0x000fe2000f8e18ff */
[----:B------:R-:W-:Y:S01]  /*a550*/  UMOV UR7, 0x40000040 ;  /* 0x4000004000077882 */ /* 0x000fe20000000000 */
[----:B------:R-:W-:Y:S03]  /*a560*/  MUFU.EX2 R160, R160 ;  /* 0x000000a000a07308 */ /* 0x000fe60000000800 */
[----:B------:R-:W-:-:S05]  /*a570*/  @!P1 VIADD R35, R35, 0x28840 ;  /* 0x0002884023239836 */ /* 0x000fca0000000000 */
[----:B------:R-:W-:Y:S01]  /*a580*/  @!P1 PRMT R35, RZ, 0x654, R35 ;  /* 0x00000654ff239816 */ /* 0x000fe20000000023 */
[----:B------:R-:W-:Y:S01]  /*a590*/  MUFU.EX2 R162, R162 ;  /* 0x000000a200a27308 */ /* 0x000fe20000000800 */
[----:B------:R-:W-:Y:S02]  /*a5a0*/  WARPGROUP.DEPBAR.LE gsb0, 0x0 ;  /* 0x00008000000079c5 */ /* 0x000fe40000010000 */
[----:B------:R-:W-:Y:S01]  /*a5b0*/  WARPGROUP.ARRIVE ;  /* 0x00000000000079c5 */ /* 0x000fe20000000000 */
[C---:B------:R-:W-:Y:S01]  /*a5c0*/  FADD.FTZ R156, -R8.reuse, R11 ;  /* 0x0000000b089c7221 */ /* 0x040fe20000010100 */
[----:B------:R-:W-:Y:S01]  /*a5d0*/  FMUL.FTZ R11, R8, R9 ;  /* 0x00000009080b7220 */ /* 0x000fe20000410000 */
[----:B-1----:R-:W-:Y:S02]  /*a5e0*/  F2FP.BF16.F32.PACK_AB R158, R200, R49 ;  /* 0x00000031c89e723e */ /* 0x002fe400000010ff */
[-C--:B------:R-:W-:Y:S01]  /*a5f0*/  FMUL.FTZ R156, R156, R9.reuse ;  /* 0x000000099c9c7220 */ /* 0x080fe20000410000 */
[----:B------:R-:W-:Y:S01]  /*a600*/  HGMMA.64x128x16.F32.BF16 R88, R152, gdesc[UR4].tnspB, R88, gsb0 ;  /* 0x41e0000498587df0 */ /* 0x000fe20008001858 */
[-CC-:B------:R-:W-:Y:S01]  /*a610*/  FFMA.FTZ R181, R14, R9.reuse, -R11.reuse ;  /* 0x000000090eb57223 */ /* 0x180fe2000001080b */
[-CC-:B------:R-:W-:Y:S01]  /*a620*/  FFMA.FTZ R14, R20, R9.reuse, -R11.reuse ;  /* 0x00000009140e7223 */ /* 0x180fe2000001080b */
[----:B------:R1:W-:Y:S01]  /*a630*/  MUFU.EX2 R202, R156 ;  /* 0x0000009c00ca7308 */ /* 0x0003e20000000800 */
[-CC-:B------:R-:W-:Y:S01]  /*a640*/  FFMA.FTZ R183, R26, R9.reuse, -R11.reuse ;  /* 0x000000091ab77223 */ /* 0x180fe2000001080b */
[-CC-:B------:R-:W-:Y:S01]  /*a650*/  FFMA.FTZ R20, R30, R9.reuse, -R11.reuse ;  /* 0x000000091e147223 */ /* 0x180fe2000001080b */
[-CC-:B------:R-:W-:Y:S01]  /*a660*/  FFMA.FTZ R177, R34, R9.reuse, -R11.reuse ;  /* 0x0000000922b17223 */ /* 0x180fe2000001080b */
[-CC-:B------:R-:W-:Y:S01]  /*a670*/  FFMA.FTZ R175, R44, R9.reuse, -R11.reuse ;  /* 0x000000092caf7223 */ /* 0x180fe2000001080b */
[----:B------:R-:W-:Y:S01]  /*a680*/  IADD3 R44, -R17, 0xb, RZ ;  /* 0x0000000b112c7810 */ /* 0x000fe20007ffe1ff */
[-CC-:B------:R-:W-:Y:S01]  /*a690*/  FFMA.FTZ R179, R36, R9.reuse, -R11.reuse ;  /* 0x0000000924b37223 */ /* 0x180fe2000001080b */
[-CC-:B------:R-:W-:Y:S01]  /*a6a0*/  FFMA.FTZ R26, R42, R9.reuse, -R11.reuse ;  /* 0x000000092a1a7223 */ /* 0x180fe2000001080b */
[----:B------:R-:W2:Y:S01]  /*a6b0*/  MUFU.EX2 R181, R181 ;  /* 0x000000b500b57308 */ /* 0x000ea20000000800 */
[-CC-:B-1----:R-:W-:Y:S01]  /*a6c0*/  FFMA.FTZ R156, R182, R9.reuse, -R11.reuse ;  /* 0x00000009b69c7223 */ /* 0x182fe2000001080b */
        /* <DEDUP_REMOVED lines=11> */
[----:B------:R-:W-:Y:S01]  /*a780*/  F2FP.BF16.F32.PACK_AB R182, R21, R12 ;  /* 0x0000000c15b6723e */ /* 0x000fe200000010ff */
[-CC-:B------:R-:W-:Y:S01]  /*a790*/  FFMA.FTZ R64, R64, R9.reuse, -R11.reuse ;  /* 0x0000000940407223 */ /* 0x180fe2000001080b */
[----:B------:R-:W-:Y:S01]  /*a7a0*/  FFMA.FTZ R66, R66, R9, -R11 ;  /* 0x0000000942427223 */ /* 0x000fe2000001080b */
[----:B------:R-:W3:Y:S01]  /*a7b0*/  MUFU.EX2 R183, R183 ;  /* 0x000000b700b77308 */ /* 0x000ee20000000800 */
[----:B--2---:R-:W-:Y:S01]  /*a7c0*/  FFMA.FTZ R3, R202, R3, R181 ;  /* 0x00000003ca037223 */ /* 0x004fe200000100b5 */
        /* <DEDUP_REMOVED lines=9> */
[----:B------:R-:W-:Y:S01]  /*a860*/  FFMA.FTZ R86, R86, R9, -R11 ;  /* 0x0000000956567223 */ /* 0x000fe2000001080b */
[----:B------:R-:W-:Y:S01]  /*a870*/  IMAD.U32 R46, RZ, RZ, UR57 ;  /* 0x00000039ff2e7e24 */ /* 0x000fe2000f8e00ff */
[----:B------:R-:W-:Y:S01]  /*a880*/  UMOV UR57, UR37 ;  /* 0x0000002500397c82 */ /* 0x000fe20008000000 */
[----:B------:R-:W-:-:S02]  /*a890*/  F2FP.BF16.F32.PACK_AB R181, R14, R181 ;  /* 0x000000b50eb5723e */ /* 0x000fc400000010ff */
[----:B------:R-:W1:Y:S01]  /*a8a0*/  MUFU.EX2 R177, R177 ;  /* 0x000000b100b17308 */ /* 0x000e620000000800 */
[----:B---3--:R-:W-:Y:S01]  /*a8b0*/  FADD.FTZ R3, R183, R42 ;  /* 0x0000002ab7037221 */ /* 0x008fe20000010000 */
[----:B------:R-:W-:-:S05]  /*a8c0*/  @!P1 LEA R46, R46, UR39, 0x3 ;  /* 0x000000272e2e9c11 */ /* 0x000fca000f8e18ff */
[----:B------:R-:W-:Y:S01]  /*a8d0*/  @!P1 VIADD R46, R46, 0x28860 ;  /* 0x000288602e2e9836 */ /* 0x000fe20000000000 */
[----:B------:R-:W3:Y:S01]  /*a8e0*/  MUFU.EX2 R156, R156 ;  /* 0x0000009c009c7308 */ /* 0x000ee20000000800 */
[C---:B--2---:R-:W-:Y:S01]  /*a8f0*/  FADD.FTZ R42, R20.reuse, R3 ;  /* 0x00000003142a7221 */ /* 0x044fe20000010000 */
[----:B------:R-:W-:Y:S02]  /*a900*/  F2FP.BF16.F32.PACK_AB R183, R20, R183 ;  /* 0x000000b714b7723e */ /* 0x000fe400000010ff */
[----:B------:R-:W-:-:S04]  /*a910*/  @!P1 PRMT R46, RZ, 0x654, R46 ;  /* 0x00000654ff2e9816 */ /* 0x000fc8000000002e */
[----:B------:R-:W2:Y:S01]  /*a920*/  MUFU.EX2 R179, R179 ;  /* 0x000000b300b37308 */ /* 0x000ea20000000800 */
[----:B-1----:R-:W-:-:S07]  /*a930*/  FADD.FTZ R3, R177, R42 ;  /* 0x0000002ab1037221 */ /* 0x002fce0000010000 */
[----:B------:R-:W1:Y:S01]  /*a940*/  MUFU.EX2 R38, R38 ;  /* 0x0000002600267308 */ /* 0x000e620000000800 */
[C---:B---3--:R-:W-:Y:S01]  /*a950*/  FADD.FTZ R42, R156.reuse, R3 ;  /* 0x000000039c2a7221 */ /* 0x048fe20000010000 */
[----:B------:R-:W-:Y:S02]  /*a960*/  F2FP.BF16.F32.PACK_AB R177, R156, R177 ;  /* 0x000000b19cb1723e */ /* 0x000fe400000010ff */
[----:B------:R-:W-:-:S04]  /*a970*/  F2FP.BF16.F32.PACK_AB R156, R198, R47 ;  /* 0x0000002fc69c723e */ /* 0x000fc800000010ff */
[----:B------:R-:W3:Y:S08]  /*a980*/  MUFU.EX2 R173, R173 ;  /* 0x000000ad00ad7308 */ /* 0x000ef00000000800 */
[----:B------:R-:W4:Y:S08]  /*a990*/  MUFU.EX2 R26, R26 ;  /* 0x0000001a001a7308 */ /* 0x000f300000000800 */
        /* <DEDUP_REMOVED lines=8> */
[----:B------:R2:W-:Y:S06]  /*aa20*/  BAR.ARV R44, 0x100 ;  /* 0x0004002c0000751d */ /* 0x0005ec0000002000 */
[----:B------:R1:W-:Y:S01]  /*aa30*/  @!P1 SYNCS.ARRIVE.TRANS64.RED.A1T0 RZ, [R35+URZ], RZ ;  /* 0x000000ff23ff99a7 */ /* 0x0003e2000810043f */
[----:B------:R-:W5:Y:S01]  /*aa40*/  MUFU.EX2 R40, R40 ;  /* 0x0000002800287308 */ /* 0x000f620000000800 */
[----:B------:R-:W-:Y:S01]  /*aa50*/  F2FP.BF16.F32.PACK_AB R152, R80, R51 ;  /* 0x000000335098723e */ /* 0x000fe200000010ff */
[----:B------:R-:W-:Y:S01]  /*aa60*/  FMUL.FTZ R88, R88, R13 ;  /* 0x0000000d58587220 */ /* 0x000fe20000410000 */
[----:B------:R-:W-:Y:S01]  /*aa70*/  F2FP.BF16.F32.PACK_AB R154, R84, R53 ;  /* 0x00000035549a723e */ /* 0x000fe200000010ff */
[-C--:B------:R-:W-:Y:S01]  /*aa80*/  FMUL.FTZ R89, R89, R13.reuse ;  /* 0x0000000d59597220 */ /* 0x080fe20000410000 */
[-C--:B------:R-:W-:Y:S01]  /*aa90*/  FMUL.FTZ R92, R92, R13.reuse ;  /* 0x0000000d5c5c7220 */ /* 0x080fe20000410000 */
[----:B------:R-:W-:Y:S01]  /*aaa0*/  FMUL.FTZ R93, R93, R13 ;  /* 0x0000000d5d5d7220 */ /* 0x000fe20000410000 */
[----:B-1----:R-:W-:Y:S01]  /*aab0*/  FADD.FTZ R35, R15, R4 ;  /* 0x000000040f237221 */ /* 0x002fe20000010000 */
[----:B------:R-:W-:Y:S01]  /*aac0*/  FFMA.FTZ R4, R62, R9, -R11 ;  /* 0x000000093e047223 */ /* 0x000fe2000001080b */
[----:B------:R-:W1:Y:S01]  /*aad0*/  MUFU.EX2 R167, R167 ;  /* 0x000000a700a77308 */ /* 0x000e620000000800 */
[----:B------:R1:W-:Y:S01]  /*aae0*/  @!P1 SYNCS.ARRIVE.TRANS64.RED.A1T0 RZ, [R46+URZ], RZ ;  /* 0x000000ff2eff99a7 */ /* 0x0003e2000810043f */
[----:B--2---:R-:W-:Y:S01]  /*aaf0*/  FADD.FTZ R44, R12, R35 ;  /* 0x000000230c2c7221 */ /* 0x004fe20000010000 */
[-C--:B------:R-:W-:Y:S01]  /*ab00*/  FMUL.FTZ R96, R96, R13.reuse ;  /* 0x0000000d60607220 */ /* 0x080fe20000410000 */
[-C--:B------:R-:W-:Y:S01]  /*ab10*/  FMUL.FTZ R97, R97, R13.reuse ;  /* 0x0000000d61617220 */ /* 0x080fe20000410000 */
[-C--:B------:R-:W-:Y:S01]  /*ab20*/  FMUL.FTZ R100, R100, R13.reuse ;  /* 0x0000000d64647220 */ /* 0x080fe20000410000 */
[----:B------:R-:W-:Y:S01]  /*ab30*/  FADD.FTZ R35, R21, R44 ;  /* 0x0000002c15237221 */ /* 0x000fe20000010000 */
[-C--:B------:R-:W-:Y:S01]  /*ab40*/  FMUL.FTZ R101, R101, R13.reuse ;  /* 0x0000000d65657220 */ /* 0x080fe20000410000 */
[----:B------:R-:W2:Y:S01]  /*ab50*/  MUFU.EX2 R4, R4 ;  /* 0x0000000400047308 */ /* 0x000ea20000000800 */
[----:B------:R-:W-:Y:S01]  /*ab60*/  FMUL.FTZ R104, R104, R13 ;  /* 0x0000000d68687220 */ /* 0x000fe20000410000 */
[----:B------:R-:W-:Y:S01]  /*ab70*/  FADD.FTZ R44, R24, R35 ;  /* 0x00000023182c7221 */ /* 0x000fe20000010000 */
[----:B------:R-:W-:Y:S01]  /*ab80*/  FADD.FTZ R35, R179, R42 ;  /* 0x0000002ab3237221 */ /* 0x000fe20000010000 */
[----:B------:R-:W-:Y:S01]  /*ab90*/  F2FP.BF16.F32.PACK_AB R179, R38, R179 ;  /* 0x000000b326b3723e */ /* 0x000fe200000010ff */
[-C--:B------:R-:W-:Y:S01]  /*aba0*/  FMUL.FTZ R105, R105, R13.reuse ;  /* 0x0000000d69697220 */ /* 0x080fe20000410000 */
[----:B------:R-:W-:Y:S01]  /*abb0*/  FADD.FTZ R44, R27, R44 ;  /* 0x0000002c1b2c7221 */ /* 0x000fe20000010000 */
[-C--:B------:R-:W-:Y:S01]  /*abc0*/  FMUL.FTZ R108, R108, R13.reuse ;  /* 0x0000000d6c6c7220 */ /* 0x080fe20000410000 */
[----:B------:R-:W2:Y:S01]  /*abd0*/  MUFU.EX2 R64, R64 ;  /* 0x0000004000407308 */ /* 0x000ea20000000800 */
[-C--:B------:R-:W-:Y:S01]  /*abe0*/  FMUL.FTZ R109, R109, R13.reuse ;  /* 0x0000000d6d6d7220 */ /* 0x080fe20000410000 */
[----:B------:R-:W-:Y:S01]  /*abf0*/  FADD.FTZ R3, R25, R44 ;  /* 0x0000002c19037221 */ /* 0x000fe20000010000 */
[----:B------:R-:W-:Y:S01]  /*ac00*/  FADD.FTZ R44, R38, R35 ;  /* 0x00000023262c7221 */ /* 0x000fe20000010000 */
[-C--:B------:R-:W-:Y:S01]  /*ac10*/  FMUL.FTZ R112, R112, R13.reuse ;  /* 0x0000000d70707220 */ /* 0x080fe20000410000 */
[----:B------:R-:W-:Y:S01]  /*ac20*/  FMUL.FTZ R113, R113, R13 ;  /* 0x0000000d71717220 */ /* 0x000fe20000410000 */
[----:B------:R-:W-:Y:S01]  /*ac30*/  FADD.FTZ R42, R28, R3 ;  /* 0x000000031c2a7221 */ /* 0x000fe20000010000 */
[----:B---3--:R-:W-:Y:S01]  /*ac40*/  FADD.FTZ R35, R173, R44 ;  /* 0x0000002cad237221 */ /* 0x008fe20000010000 */
[----:B------:R-:W3:Y:S01]  /*ac50*/  MUFU.EX2 R66, R66 ;  /* 0x0000004200427308 */ /* 0x000ee20000000800 */
[C---:B----4-:R-:W-:Y:S01]  /*ac60*/  F2FP.BF16.F32.PACK_AB R173, R26.reuse, R173 ;  /* 0x000000ad1aad723e */ /* 0x050fe200000010ff */
[----:B------:R-:W-:Y:S01]  /*ac70*/  FADD.FTZ R3, R29, R42 ;  /* 0x0000002a1d037221 */ /* 0x000fe20000010000 */
[----:B------:R-:W-:Y:S01]  /*ac80*/  FADD.FTZ R44, R26, R35 ;  /* 0x000000231a2c7221 */ /* 0x000fe20000010000 */
[-C--:B------:R-:W-:Y:S01]  /*ac90*/  FMUL.FTZ R116, R116, R13.reuse ;  /* 0x0000000d74747220 */ /* 0x080fe20000410000 */
[----:B------:R-:W-:Y:S01]  /*aca0*/  FMUL.FTZ R117, R117, R13 ;  /* 0x0000000d75757220 */ /* 0x000fe20000410000 */
[----:B------:R-:W-:Y:S01]  /*acb0*/  FADD.FTZ R42, R32, R3 ;  /* 0x00000003202a7221 */ /* 0x000fe20000010000 */
[----:B-----5:R-:W-:Y:S01]  /*acc0*/  FADD.FTZ R55, R175, R44 ;  /* 0x0000002caf377221 */ /* 0x020fe20000010000 */
[----:B------:R-:W4:Y:S01]  /*acd0*/  MUFU.EX2 R68, R68 ;  /* 0x0000004400447308 */ /* 0x000f220000000800 */
[-C--:B------:R-:W-:Y:S01]  /*ace0*/  FFMA.FTZ R3, R168, R9.reuse, -R11 ;  /* 0x00000009a8037223 */ /* 0x080fe2000001080b */
[----:B------:R-:W-:Y:S01]  /*acf0*/  FADD.FTZ R35, R31, R42 ;  /* 0x0000002a1f237221 */ /* 0x000fe20000010000 */
[----:B------:R-:W-:Y:S01]  /*ad00*/  FADD.FTZ R44, R30, R55 ;  /* 0x000000371e2c7221 */ /* 0x000fe20000010000 */
[----:B------:R-:W-:Y:S01]  /*ad10*/  FFMA.FTZ R11, R170, R9, -R11 ;  /* 0x00000009aa0b7223 */ /* 0x000fe2000001080b */
[----:B------:R-:W-:Y:S01]  /*ad20*/  F2FP.BF16.F32.PACK_AB R168, R166, R33 ;  /* 0x00000021a6a8723e */ /* 0x000fe200000010ff */
[----:B------:R-:W-:Y:S01]  /*ad30*/  FADD.FTZ R42, R164, R35 ;  /* 0x00000023a42a7221 */ /* 0x000fe20000010000 */
[----:B------:R-:W-:Y:S01]  /*ad40*/  FADD.FTZ R15, R169, R44 ;  /* 0x0000002ca90f7221 */ /* 0x000fe20000010000 */
[----:B------:R-:W5:Y:S01]  /*ad50*/  MUFU.EX2 R70, R70 ;  /* 0x0000004600467308 */ /* 0x000f620000000800 */
[----:B------:R-:W-:Y:S01]  /*ad60*/  F2FP.BF16.F32.PACK_AB R170, R160, R37 ;  /* 0x00000025a0aa723e */ /* 0x000fe200000010ff */
[----:B------:R-:W-:Y:S01]  /*ad70*/  FADD.FTZ R35, R33, R42 ;  /* 0x0000002a21237221 */ /* 0x000fe20000010000 */
[----:B------:R-:W-:Y:S01]  /*ad80*/  FADD.FTZ R12, R34, R15 ;  /* 0x0000000f220c7221 */ /* 0x000fe20000010000 */
[----:B------:R-:W-:Y:S01]  /*ad90*/  F2FP.BF16.F32.PACK_AB R164, R162, R39 ;  /* 0x00000027a2a4723e */ /* 0x000fe200000010ff */
[----:B------:R-:W-:Y:S01]  /*ada0*/  FMUL.FTZ R120, R120, R13 ;  /* 0x0000000d78787220 */ /* 0x000fe20000410000 */
        /* <DEDUP_REMOVED lines=13> */
[C---:B------:R-:W-:Y:S01]  /*ae80*/  FADD.FTZ R12, R40.reuse, R21 ;  /* 0x00000015280c7221 */ /* 0x040fe20000010000 */
[----:B------:R-:W-:Y:S01]  /*ae90*/  F2FP.BF16.F32.PACK_AB R165, R40, R165 ;  /* 0x000000a528a5723e */ /* 0x000fe200000010ff */
[----:B------:R-:W-:Y:S01]  /*aea0*/  FMUL.FTZ R124, R124, R13 ;  /* 0x0000000d7c7c7220 */ /* 0x000fe20000410000 */
[----:B------:R-:W-:Y:S01]  /*aeb0*/  FADD.FTZ R10, R162, R15 ;  /* 0x0000000fa20a7221 */ /* 0x000fe20000010000 */
[----:B-1----:R-:W-:Y:S01]  /*aec0*/  FADD.FTZ R21, R167, R12 ;  /* 0x0000000ca7157221 */ /* 0x002fe20000010000 */
[----:B------:R-:W-:Y:S01]  /*aed0*/  MUFU.EX2 R76, R76 ;  /* 0x0000004c004c7308 */ /* 0x000fe20000000800 */
[C---:B--2---:R-:W-:Y:S01]  /*aee0*/  F2FP.BF16.F32.PACK_AB R167, R4.reuse, R167 ;  /* 0x000000a704a7723e */ /* 0x044fe200000010ff */
[----:B------:R-:W-:Y:S01]  /*aef0*/  FADD.FTZ R15, R41, R10 ;  /* 0x0000000a290f7221 */ /* 0x000fe20000010000 */
[----:B------:R-:W-:Y:S01]  /*af00*/  FADD.FTZ R21, R4, R21 ;  /* 0x0000001504157221 */ /* 0x000fe20000010000 */
[C---:B------:R-:W-:Y:S01]  /*af10*/  F2FP.BF16.F32.PACK_AB R166, R192.reuse, R41 ;  /* 0x00000029c0a6723e */ /* 0x040fe200000010ff */
[----:B------:R-:W-:Y:S01]  /*af20*/  FMUL.FTZ R125, R125, R13 ;  /* 0x0000000d7d7d7220 */ /* 0x000fe20000410000 */
[----:B------:R-:W-:Y:S01]  /*af30*/  FADD.FTZ R10, R192, R15 ;  /* 0x0000000fc00a7221 */ /* 0x000fe20000010000 */
[----:B------:R-:W-:Y:S01]  /*af40*/  FADD.FTZ R21, R64, R21 ;  /* 0x0000001540157221 */ /* 0x000fe20000010000 */
[----:B------:R-:W1:Y:S01]  /*af50*/  MUFU.EX2 R78, R78 ;  /* 0x0000004e004e7308 */ /* 0x000e620000000800 */
[----:B------:R-:W-:Y:S01]  /*af60*/  F2FP.BF16.F32.PACK_AB R160, R194, R43 ;  /* 0x0000002bc2a0723e */ /* 0x000fe200000010ff */
[----:B------:R-:W-:Y:S01]  /*af70*/  FADD.FTZ R15, R43, R10 ;  /* 0x0000000a2b0f7221 */ /* 0x000fe20000010000 */
[C---:B---3--:R-:W-:Y:S01]  /*af80*/  FADD.FTZ R21, R66.reuse, R21 ;  /* 0x0000001542157221 */ /* 0x048fe20000010000 */
[----:B------:R-:W-:Y:S01]  /*af90*/  F2FP.BF16.F32.PACK_AB R161, R66, R64 ;  /* 0x0000004042a1723e */ /* 0x000fe200000010ff */
[----:B------:R-:W-:Y:S01]  /*afa0*/  FMUL.FTZ R128, R128, R13 ;  /* 0x0000000d80807220 */ /* 0x000fe20000410000 */
[----:B------:R-:W-:Y:S01]  /*afb0*/  FADD.FTZ R10, R194, R15 ;  /* 0x0000000fc20a7221 */ /* 0x000fe20000010000 */
[----:B----4-:R-:W-:Y:S01]  /*afc0*/  FADD.FTZ R21, R68, R21 ;  /* 0x0000001544157221 */ /* 0x010fe20000010000 */
[----:B------:R-:W2:Y:S01]  /*afd0*/  MUFU.EX2 R82, R82 ;  /* 0x0000005200527308 */ /* 0x000ea20000000800 */
[----:B------:R-:W-:Y:S01]  /*afe0*/  F2FP.BF16.F32.PACK_AB R162, R196, R45 ;  /* 0x0000002dc4a2723e */ /* 0x000fe200000010ff */
[----:B------:R-:W-:Y:S01]  /*aff0*/  FADD.FTZ R15, R45, R10 ;  /* 0x0000000a2d0f7221 */ /* 0x000fe20000010000 */
[C---:B-----5:R-:W-:Y:S01]  /*b000*/  FADD.FTZ R21, R70.reuse, R21 ;  /* 0x0000001546157221 */ /* 0x060fe20000010000 */
[----:B------:R-:W-:Y:S01]  /*b010*/  F2FP.BF16.F32.PACK_AB R163, R70, R68 ;  /* 0x0000004446a3723e */ /* 0x000fe200000010ff */
[-C--:B------:R-:W-:Y:S01]  /*b020*/  FMUL.FTZ R129, R129, R13.reuse ;  /* 0x0000000d81817220 */ /* 0x080fe20000410000 */
[----:B------:R-:W-:Y:S01]  /*b030*/  FADD.FTZ R10, R196, R15 ;  /* 0x0000000fc40a7221 */ /* 0x000fe20000010000 */
[----:B------:R-:W-:Y:S01]  /*b040*/  FADD.FTZ R21, R72, R21 ;  /* 0x0000001548157221 */ /* 0x000fe20000010000 */
[----:B------:R3:W4:Y:S01]  /*b050*/  MUFU.EX2 R153, R3 ;  /* 0x0000000300997308 */ /* 0x0007220000000800 */
[C---:B------:R-:W-:Y:S01]  /*b060*/  F2FP.BF16.F32.PACK_AB R157, R74.reuse, R72 ;  /* 0x000000484a9d723e */ /* 0x040fe200000010ff */
[----:B------:R-:W-:Y:S01]  /*b070*/  FADD.FTZ R15, R47, R10 ;  /* 0x0000000a2f0f7221 */ /* 0x000fe20000010000 */
[----:B------:R-:W-:Y:S01]  /*b080*/  FADD.FTZ R21, R74, R21 ;  /* 0x000000154a157221 */ /* 0x000fe20000010000 */
[----:B-1----:R-:W-:Y:S01]  /*b090*/  F2FP.BF16.F32.PACK_AB R159, R78, R76 ;  /* 0x0000004c4e9f723e */ /* 0x002fe200000010ff */
[-C--:B------:R-:W-:Y:S01]  /*b0a0*/  FMUL.FTZ R132, R132, R13.reuse ;  /* 0x0000000d84847220 */ /* 0x080fe20000410000 */
[----:B------:R-:W-:Y:S01]  /*b0b0*/  FADD.FTZ R4, R198, R15 ;  /* 0x0000000fc6047221 */ /* 0x000fe20000010000 */
[----:B------:R-:W-:Y:S01]  /*b0c0*/  FADD.FTZ R21, R76, R21 ;  /* 0x000000154c157221 */ /* 0x000fe20000010000 */
[----:B------:R-:W1:Y:S01]  /*b0d0*/  MUFU.EX2 R86, R86 ;  /* 0x0000005600567308 */ /* 0x000e620000000800 */
[-C--:B------:R-:W-:Y:S01]  /*b0e0*/  FMUL.FTZ R133, R133, R13.reuse ;  /* 0x0000000d85857220 */ /* 0x080fe20000410000 */
[----:B---3--:R-:W-:Y:S01]  /*b0f0*/  FADD.FTZ R3, R49, R4 ;  /* 0x0000000431037221 */ /* 0x008fe20000010000 */
[----:B------:R-:W-:Y:S01]  /*b100*/  FADD.FTZ R21, R78, R21 ;  /* 0x000000154e157221 */ /* 0x000fe20000010000 */
[-C--:B------:R-:W-:Y:S01]  /*b110*/  FMUL.FTZ R136, R136, R13.reuse ;  /* 0x0000000d88887220 */ /* 0x080fe20000410000 */
[-C--:B------:R-:W-:Y:S01]  /*b120*/  FMUL.FTZ R137, R137, R13.reuse ;  /* 0x0000000d89897220 */ /* 0x080fe20000410000 */
[----:B------:R-:W-:Y:S01]  /*b130*/  FADD.FTZ R4, R200, R3 ;  /* 0x00000003c8047221 */ /* 0x000fe20000010000 */
[----:B--2---:R-:W-:Y:S01]  /*b140*/  FADD.FTZ R21, R82, R21 ;  /* 0x0000001552157221 */ /* 0x004fe20000010000 */
[----:B------:R-:W2:Y:S01]  /*b150*/  MUFU.EX2 R11, R11 ;  /* 0x0000000b000b7308 */ /* 0x000ea20000000800 */
[-C--:B------:R-:W-:Y:S01]  /*b160*/  FMUL.FTZ R140, R140, R13.reuse ;  /* 0x0000000d8c8c7220 */ /* 0x080fe20000410000 */
[----:B------:R-:W-:Y:S01]  /*b170*/  FADD.FTZ R3, R51, R4 ;  /* 0x0000000433037221 */ /* 0x000fe20000010000 */
[C---:B----4-:R-:W-:Y:S01]  /*b180*/  FADD.FTZ R21, R153.reuse, R21 ;  /* 0x0000001599157221 */ /* 0x050fe20000010000 */
[----:B------:R-:W-:Y:S01]  /*b190*/  F2FP.BF16.F32.PACK_AB R153, R153, R82 ;  /* 0x000000529999723e */ /* 0x000fe200000010ff */
[-C--:B------:R-:W-:Y:S01]  /*b1a0*/  FMUL.FTZ R141, R141, R13.reuse ;  /* 0x0000000d8d8d7220 */ /* 0x080fe20000410000 */
[----:B------:R-:W-:Y:S01]  /*b1b0*/  FADD.FTZ R4, R80, R3 ;  /* 0x0000000350047221 */ /* 0x000fe20000010000 */
[-C--:B------:R-:W-:Y:S01]  /*b1c0*/  FMUL.FTZ R144, R144, R13.reuse ;  /* 0x0000000d90907220 */ /* 0x080fe20000410000 */
[-C--:B------:R-:W-:Y:S01]  /*b1d0*/  FMUL.FTZ R145, R145, R13.reuse ;  /* 0x0000000d91917220 */ /* 0x080fe20000410000 */
[----:B-1----:R-:W-:Y:S01]  /*b1e0*/  FADD.FTZ R21, R86, R21 ;  /* 0x0000001556157221 */ /* 0x002fe20000010000 */
[----:B------:R-:W-:Y:S01]  /*b1f0*/  FADD.FTZ R3, R53, R4 ;  /* 0x0000000435037221 */ /* 0x000fe20000010000 */
[-C--:B------:R-:W-:Y:S01]  /*b200*/  FMUL.FTZ R148, R148, R13.reuse ;  /* 0x0000000d94947220 */ /* 0x080fe20000410000 */
[----:B------:R-:W-:Y:S01]  /*b210*/  FMUL.FTZ R149, R149, R13 ;  /* 0x0000000d95957220 */ /* 0x000fe20000410000 */
[-C--:B------:R-:W-:Y:S01]  /*b220*/  FMUL.FTZ R90, R90, R202.reuse ;  /* 0x000000ca5a5a7220 */ /* 0x080fe20000410000 */
[----:B------:R-:W-:Y:S01]  /*b230*/  FADD.FTZ R4, R84, R3 ;  /* 0x0000000354047221 */ /* 0x000fe20000010000 */
[-C--:B------:R-:W-:Y:S01]  /*b240*/  FMUL.FTZ R91, R91, R202.reuse ;  /* 0x000000ca5b5b7220 */ /* 0x080fe20000410000 */
[----:B------:R-:W-:Y:S01]  /*b250*/  FMUL.FTZ R94, R94, R202 ;  /* 0x000000ca5e5e7220 */ /* 0x000fe20000410000 */
[C---:B--2---:R-:W-:Y:S01]  /*b260*/  FADD.FTZ R3, R11.reuse, R21 ;  /* 0x000000150b037221 */ /* 0x044fe20000010000 */
        /* <DEDUP_REMOVED lines=31> */
[----:B------:R-:W-:Y:S01]  /*b460*/  IMAD.MOV.U32 R10, RZ, RZ, R7 ;  /* 0x000000ffff0a7224 */ /* 0x000fe200078e0007 */
[----:B------:R-:W-:Y:S06]  /*b470*/  @P2 BRA `(.L_x_6443) ;  /* 0xffffffd8001c2947 */ /* 0x000fec000383ffff */
.L_x_6434:
        /* <DEDUP_REMOVED lines=11> */
.L_x_6461:
        /* <DEDUP_REMOVED lines=9> */
.L_x_6446:
[----:B------:R-:W-:Y:S01]  /*b5c0*/  ULEA UR6, UR37, UR39, 0x3 ;  /* 0x0000002725067291 */ /* 0x000fe2000f8e183f */
[----:B------:R-:W-:-:S05]  /*b5d0*/  IMAD.U32 R7, RZ, RZ, UR36 ;  /* 0x00000024ff077e24 */ /* 0x000fca000f8e00ff */
[----:B------:R-:W-:-:S04]  /*b5e0*/  SHF.L.U32 R7, R7, 0x1f, RZ ;  /* 0x0000001f07077819 */ /* 0x000fc800000006ff */
[----:B------:R1:W2:Y:S01]  /*b5f0*/  SYNCS.PHASECHK.TRANS64.TRYWAIT P2, [UR6+0x28830], R7 ;  /* 0x02883007ff0075a7 */ /* 0x0002a20008040146 */
[----:B------:R-:W-:Y:S05]  /*b600*/  @!P0 BRA `(.L_x_6447) ;  /* 0x0000000000048947 */ /* 0x000fea0003800000 */
[----:B------:R-:W-:Y:S01]  /*b610*/  BPT.TRAP 0x1 ;  /* 0x000000040000795c */ /* 0x000fe20000300000 */
.L_x_6447:
[----:B--2---:R-:W-:Y:S05]  /*b620*/  @P2 BRA `(.L_x_6445) ;  /* 0x0000000000082947 */ /* 0x004fea0003800000 */
[----:B------:R-:W2:Y:S02]  /*b630*/  SYNCS.PHASECHK.TRANS64.TRYWAIT P2, [UR6+0x28830], R7 ;  /* 0x02883007ff0075a7 */ /* 0x000ea40008040146 */
[----:B--2---:R-:W-:Y:S05]  /*b640*/  @!P2 BRA `(.L_x_6448) ;  /* 0x0000008400b0a947 */ /* 0x004fea0003800000 */
.L_x_6445:
        /* <DEDUP_REMOVED lines=45> */
.L_x_6450:
[----:B------:R-:W-:Y:S01]  /*b920*/  ULEA UR6, UR59, UR39, 0x3 ;  /* 0x000000273b067291 */ /* 0x000fe2000f8e183f */
[----:B------:R-:W-:-:S05]  /*b930*/  IMAD.U32 R7, RZ, RZ, UR60 ;  /* 0x0000003cff077e24 */ /* 0x000fca000f8e00ff */
[----:B------:R-:W-:-:S04]  /*b940*/  SHF.L.U32 R7, R7, 0x1f, RZ ;  /* 0x0000001f07077819 */ /* 0x000fc800000006ff */
[----:B------:R1:W2:Y:S01]  /*b950*/  SYNCS.PHASECHK.TRANS64.TRYWAIT P2, [UR6+0x28850], R7 ;  /* 0x02885007ff0075a7 */ /* 0x0002a20008040146 */
[----:B------:R-:W-:Y:S05]  /*b960*/  @!P0 BRA `(.L_x_6451) ;  /* 0x0000000000048947 */ /* 0x000fea0003800000 */
[----:B------:R-:W-:Y:S01]  /*b970*/  BPT.TRAP 0x1 ;  /* 0x000000040000795c */ /* 0x000fe20000300000 */
.L_x_6451:
[----:B--2---:R-:W-:Y:S05]  /*b980*/  @P2 BRA `(.L_x_6449) ;  /* 0x0000000000082947 */ /* 0x004fea0003800000 */
[----:B------:R-:W2:Y:S02]  /*b990*/  SYNCS.PHASECHK.TRANS64.TRYWAIT P2, [UR6+0x28850], R7 ;  /* 0x02885007ff0075a7 */ /* 0x000ea40008040146 */
[----:B--2---:R-:W-:Y:S05]  /*b9a0*/  @!P2 BRA `(.L_x_6452) ;  /* 0x0000008000f0a947 */ /* 0x004fea0003800000 */
.L_x_6449:
        /* <DEDUP_REMOVED lines=10> */
[----:B------:R-:W-:-:S02]  /*ba50*/  IMAD.U32 R60, RZ, RZ, UR37 ;  /* 0x00000025ff3c7e24 */ /* 0x000fc4000f8e00ff */
[----:B------:R-:W-:Y:S01]  /*ba60*/  FMUL.FTZ R15, R30, UR58 ;  /* 0x0000003a1e0f7c20 */ /* 0x000fe20008410000 */
[----:B------:R-:W-:Y:S01]  /*ba70*/  ULOP3.LUT UR6, UR6, 0x4000000, URZ, 0xfc, !UPT ;  /* 0x0400000006067892 */ /* 0x000fe2000f8efc3f */
[----:B------:R-:W-:Y:S01]  /*ba80*/  FMUL.FTZ R30, R54, UR58 ;  /* 0x0000003a361e7c20 */ /* 0x000fe20008410000 */
[----:B------:R-:W-:Y:S01]  /*ba90*/  FMUL.FTZ R21, R34, UR58 ;  /* 0x0000003a22157c20 */ /* 0x000fe20008410000 */
[----:B------:R-:W-:Y:S01]  /*baa0*/  @!P1 LEA R60, R60, UR39, 0x3 ;  /* 0x000000273c3c9c11 */ /* 0x000fe2000f8e18ff */
[----:B------:R-:W-:Y:S01]  /*bab0*/  ULEA UR10, UR59, UR6, 0xb ;  /* 0x000000063b0a7291 */ /* 0x000fe2000f8e583f */
[----:B--2---:R-:W-:Y:S01]  /*bac0*/  FMUL.FTZ R8, R26, UR58 ;  /* 0x0000003a1a087c20 */ /* 0x004fe20008410000 */
[----:B------:R-:W-:Y:S01]  /*bad0*/  FMUL.FTZ R34, R59, UR58 ;  /* 0x0000003a3b227c20 */ /* 0x000fe20008410000 */
[----:B------:R-:W-:Y:S01]  /*bae0*/  FMUL.FTZ R26, R51, UR58 ;  /* 0x0000003a331a7c20 */ /* 0x000fe20008410000 */
[----:B------:R-:W-:Y:S01]  /*baf0*/  FMUL.FTZ R59, R64, UR58 ;  /* 0x0000003a403b7c20 */ /* 0x000fe20008410000 */
[----:B-1----:R-:W-:Y:S01]  /*bb00*/  FMUL.FTZ R7, R24, UR58 ;  /* 0x0000003a18077c20 */ /* 0x002fe20008410000 */
        /* <DEDUP_REMOVED lines=75> */
[----:B------:R-:W1:Y:S01]  /*bfc0*/  MUFU.TANH R53, R53 ;  /* 0x0000003500357308 */ /* 0x000e620000002400 */
[----:B------:R-:W-:Y:S02]  /*bfd0*/  WARPGROUP.DEPBAR.LE gsb0, 0x0 ;  /* 0x00008000000079c5 */ /* 0x000fe40000010000 */
[----:B------:R-:W-:-:S06]  /*bfe0*/  WARPGROUP.ARRIVE ;  /* 0x00000000000079c5 */ /* 0x000fcc0000000000 */
[----:B------:R-:W-:Y:S01]  /*bff0*/  HGMMA.64x128x16.F32.BF16 R88, R168, gdesc[UR4].tnspB, R88, gsb0 ;  /* 0x41e00004a8587df0 */ /* 0x000fe20008001858 */
[----:B------:R-:W-:Y:S01]  /*c000*/  UIADD3 UR6, UR10, 0x200, URZ ;  /* 0x000002000a067890 */ /* 0x000fe2000fffe03f */
[----:B------:R-:W-:Y:S01]  /*c010*/  UMOV UR7, 0x40000040 ;  /* 0x4000004000077882 */ /* 0x000fe20000000000 */
[----:B------:R-:W-:Y:S02]  /*c020*/  WARPGROUP.DEPBAR.LE gsb0, 0x0 ;  /* 0x00008000000079c5 */ /* 0x000fe40000010000 */
[----:B------:R-:W-:Y:S01]  /*c030*/  WARPGROUP.ARRIVE ;  /* 0x00000000000079c5 */ /* 0x000fe20000000000 */
[----:B------:R-:W-:Y:S01]  /*c040*/  FMUL.FTZ R168, R36, UR58 ;  /* 0x0000003a24a87c20 */ /* 0x000fe20008410000 */
[----:B------:R-:W-:Y:S02]  /*c050*/  FMUL.FTZ R36, R71, UR58 ;  /* 0x0000003a47247c20 */ /* 0x000fe40008410000 */
[----:B------:R1:W1:Y:S03]  /*c060*/  MUFU.TANH R71, R76 ;  /* 0x0000004c00477308 */ /* 0x0002660000002400 */
[----:B------:R-:W-:Y:S01]  /*c070*/  HGMMA.64x128x16.F32.BF16 R88, R164, gdesc[UR4].tnspB, R88, gsb0 ;  /* 0x41e00004a4587df0 */ /* 0x000fe20008001858 */
[----:B------:R-:W-:Y:S01]  /*c080*/  UIADD3 UR6, UR10, 0x280, URZ ;  /* 0x000002800a067890 */ /* 0x000fe2000fffe03f */
[----:B------:R-:W-:-:S03]  /*c090*/  UMOV UR7, 0x40000040 ;  /* 0x4000004000077882 */ /* 0x000fc60000000000 */
        /* <DEDUP_REMOVED lines=14> */
[----:B------:R-:W-:Y:S01]  /*c180*/  FMUL.FTZ R46, R79, UR58 ;  /* 0x0000003a4f2e7c20 */ /* 0x000fe20008410000 */
[----:B------:R-:W-:-:S02]  /*c190*/  IMAD.SHL.U32 R79, R6, 0x80, RZ ;  /* 0x00000080064f7824 */ /* 0x000fc400078e00ff */
[----:B------:R-:W-:Y:S01]  /*c1a0*/  FMUL.FTZ R164, R28, UR58 ;  /* 0x0000003a1ca47c20 */ /* 0x000fe20008410000 */
[----:B------:R-:W-:Y:S01]  /*c1b0*/  FMUL.FTZ R28, R39, UR58 ;  /* 0x0000003a271c7c20 */ /* 0x000fe20008410000 */
[----:B------:R-:W-:Y:S01]  /*c1c0*/  FMUL.FTZ R39, R58, UR58 ;  /* 0x0000003a3a277c20 */ /* 0x000fe20008410000 */
[----:B------:R-:W-:Y:S01]  /*c1d0*/  FMUL.FTZ R58, R61, UR58 ;  /* 0x0000003a3d3a7c20 */ /* 0x000fe20008410000 */
[----:B------:R-:W-:Y:S01]  /*c1e0*/  IADD3 R54, -R79, 0x1, RZ ;  /* 0x000000014f367810 */ /* 0x000fe20007ffe1ff */
[----:B------:R-:W-:Y:S02]  /*c1f0*/  @!P1 VIADD R61, R60, 0x28840 ;  /* 0x000288403c3d9836 */ /* 0x000fe40000000000 */
[----:B------:R-:W-:Y:S01]  /*c200*/  FMUL.FTZ R166, R32, UR58 ;  /* 0x0000003a20a67c20 */ /* 0x000fe20008410000 */
[----:B------:R-:W-:Y:S01]  /*c210*/  FMUL.FTZ R32, R42, UR58 ;  /* 0x0000003a2a207c20 */ /* 0x000fe20008410000 */
[----:B------:R-:W-:Y:S01]  /*c220*/  FMUL.FTZ R42, R66, UR58 ;  /* 0x0000003a422a7c20 */ /* 0x000fe20008410000 */
[----:B------:R-:W1:Y:S01]  /*c230*/  MUFU.TANH R164, R164 ;  /* 0x000000a400a47308 */ /* 0x000e620000002400 */
[----:B------:R-:W-:-:S07]  /*c240*/  @!P1 PRMT R61, RZ, 0x654, R61 ;  /* 0x00000654ff3d9816 */ /* 0x000fce000000003d */
[----:B------:R1:W1:Y:S01]  /*c250*/  MUFU.TANH R66, R73 ;  /* 0x0000004900427308 */ /* 0x0002620000002400 */
[----:B-----5:R-:W-:Y:S02]  /*c260*/  IMAD R60, R65, UR45, R54 ;  /* 0x0000002d413c7c24 */ /* 0x020fe4000f8e0236 */
[----:B------:R-:W-:-:S05]  /*c270*/  FMUL.FTZ R54, R87, UR58 ;  /* 0x0000003a57367c20 */ /* 0x000fca0008410000 */
        /* <DEDUP_REMOVED lines=36> */
[----:B------:R-:W1:Y:S01]  /*c4c0*/  MUFU.TANH R54, R54 ;  /* 0x0000003600367308 */ /* 0x000e620000002400 */
[----:B------:R-:W-:-:S02]  /*c4d0*/  WARPGROUP.DEPBAR.LE gsb0, 0x0 ;  /* 0x00008000000079c5 */ /* 0x000fc40000010000 */
[----:B------:R-:W-:-:S06]  /*c4e0*/  WARPGROUP.ARRIVE ;  /* 0x00000000000079c5 */ /* 0x000fcc0000000000 */
[----:B------:R-:W-:Y:S03]  /*c4f0*/  HGMMA.64x128x16.F32.BF16 R88, R152, gdesc[UR4].tnspB, R88, gsb0 ;  /* 0x41e0000498587df0 */ /* 0x000fe60008001858 */
[----:B------:R-:W-:Y:S02]  /*c500*/  WARPGROUP.DEPBAR.LE gsb0, 0x0 ;  /* 0x00008000000079c5 */ /* 0x000fe40000010000 */
[----:B------:R1:W-:Y:S06]  /*c510*/  BAR.ARV R69, 0x100 ;  /* 0x000400450000751d */ /* 0x0003ec0000002000 */
[----:B------:R5:W-:Y:S02]  /*c520*/  @!P1 SYNCS.ARRIVE.TRANS64.RED.A1T0 RZ, [R61+URZ], RZ ;  /* 0x000000ff3dff99a7 */ /* 0x000be4000810043f */
[----:B-----5:R-:W-:-:S04]  /*c530*/  VIADD R61, R60, -UR57 ;  /* 0x800000393c3d7c36 */ /* 0x020fc80008000000 */
[----:B------:R-:W-:-:S04]  /*c540*/  IMAD R61, R16, -0x2, R61 ;  /* 0xfffffffe103d7824 */ /* 0x000fc800078e023d */
[C---:B------:R-:W-:Y:S02]  /*c550*/  VIADD R83, R61.reuse, UR56 ;  /* 0x000000383d537c36 */ /* 0x040fe40008000000 */
[----:B------:R-:W-:Y:S02]  /*c560*/  VIADD R87, R61, UR52 ;  /* 0x000000343d577c36 */ /* 0x000fe40008000000 */
[C---:B------:R-:W-:Y:S02]  /*c570*/  IMAD.IADD R65, R0.reuse, 0x1, R83 ;  /* 0x0000000100417824 */ /* 0x040fe400078e0253 */
[----:B------:R-:W-:Y:S01]  /*c580*/  IMAD.IADD R67, R0, 0x1, R87 ;  /* 0x0000000100437824 */ /* 0x000fe200078e0257 */
[----:B-1234-:R-:W-:Y:S06]  /*c590*/  @!P6 BRA `(.L_x_6453) ;  /* 0x00000000005ce947 */ /* 0x01efec0003800000 */
        /* <DEDUP_REMOVED lines=11> */
.L_x_6455:
[----:B------:R-:W-:-:S05]  /*c650*/  IMAD.U32 R70, RZ, RZ, UR53 ;  /* 0x00000035ff467e24 */ /* 0x000fca000f8e00ff */
[----:B------:R-:W-:-:S13]  /*c660*/  ISETP.NE.AND P2, PT, R70, 0x1, PT ;  /* 0x000000014600780c */ /* 0x000fda0003f45270 */
[----:B------:R-:W1:Y:S01]  /*c670*/  @P2 LDC.64 R60, c[0x0][0x9e8] ;  /* 0x00027a00ff3c2b82 */ /* 0x000e620000000a00 */
[----:B------:R-:W-:-:S04]  /*c680*/  @P2 IMAD.IADD R69, R0, 0x1, R5 ;  /* 0x0000000100452824 */ /* 0x000fc800078e0205 */
[----:B-1----:R-:W-:-:S04]  /*c690*/  @P2 IMAD.HI.U32 R72, R69, R60, RZ ;  /* 0x0000003c45482227 */ /* 0x002fc800078e00ff */
[----:B------:R-:W-:Y:S01]  /*c6a0*/  IMAD.MOV.U32 R60, RZ, RZ, R10 ;  /* 0x000000ffff3c7224 */ /* 0x000fe200078e000a */
[----:B------:R-:W-:-:S07]  /*c6b0*/  @P2 SHF.R.U32.HI R60, RZ, R61, R72 ;  /* 0x0000003dff3c2219 */ /* 0x000fce0000011648 */
.L_x_6456:
[----:B------:R-:W-:Y:S05]  /*c6c0*/  BSYNC B0 ;  /* 0x0000000000007941 */ /* 0x000fea0003800000 */
.L_x_6454:
[----:B------:R-:W-:-:S04]  /*c6d0*/  IMAD R61, R60, R70, -R79 ;  /* 0x000000463c3d7224 */ /* 0x000fc800078e0a4f */
[----:B------:R-:W-:-:S05]  /*c6e0*/  IMAD R60, R16, -0x2, R61 ;  /* 0xfffffffe103c7824 */ /* 0x000fca00078e023d */
[----:B------:R-:W-:Y:S02]  /*c6f0*/  VIADDMNMX R65, R60, R70, R65, PT ;  /* 0x000000463c417246 */ /* 0x000fe40003800141 */
[----:B------:R-:W-:-:S07]  /*c700*/  VIMNMX R67, R67, R60, !PT ;  /* 0x0000003c43437248 */ /* 0x000fce0007fe0100 */
.L_x_6453:
[----:B------:R-:W-:-:S04]  /*c710*/  ISETP.GT.AND P2, PT, R6, -0x1, PT ;  /* 0xffffffff0600780c */ /* 0x000fc80003f44270 */
[C---:B------:R-:W-:Y:S02]  /*c720*/  ISETP.GT.AND P4, PT, R67.reuse, RZ, P2 ;  /* 0x000000ff4300720c */ /* 0x040fe40001784270 */
[----:B------:R-:W-:Y:S02]  /*c730*/  ISETP.GT.AND P5, PT, R67, 0x1, P2 ;  /* 0x000000014300780c */ /* 0x000fe400017a4270 */
[C---:B------:R-:W-:Y:S02]  /*c740*/  ISETP.LT.OR P4, PT, R65.reuse, 0x1, P4 ;  /* 0x000000014100780c */ /* 0x040fe40002781670 */
[----:B------:R-:W-:Y:S02]  /*c750*/  ISETP.LT.OR P5, PT, R65, 0x2, P5 ;  /* 0x000000024100780c */ /* 0x000fe40002fa1670 */
        /* <DEDUP_REMOVED lines=38> */
[----:B------:R-:W-:Y:S01]  /*c9c0*/  IMAD.IADD R49, R2, 0x1, R83 ;  /* 0x0000000102317824 */ /* 0x000fe200078e0253 */
[----:B------:R-:W-:-:S02]  /*c9d0*/  ISETP.GT.AND P3, PT, R67, 0x38, P2 ;  /* 0x000000384300780c */ /* 0x000fc40001764270 */
[C---:B------:R-:W-:Y:S02]  /*c9e0*/  ISETP.GT.AND P4, PT, R67.reuse, 0x39, P2 ;  /* 0x000000394300780c */ /* 0x040fe40001784270 */
[----:B------:R-:W-:Y:S02]  /*c9f0*/  ISETP.GT.AND P5, PT, R67, 0x40, P2 ;  /* 0x000000404300780c */ /* 0x000fe400017a4270 */
[C---:B------:R-:W-:Y:S02]  /*ca00*/  ISETP.LT.OR P3, PT, R65.reuse, 0x39, P3 ;  /* 0x000000394100780c */ /* 0x040fe40001f61670 */
[C---:B------:R-:W-:Y:S02]  /*ca10*/  ISETP.LT.OR P4, PT, R65.reuse, 0x3a, P4 ;  /* 0x0000003a4100780c */ /* 0x040fe40002781670 */
[----:B------:R-:W-:Y:S02]  /*ca20*/  ISETP.LT.OR P5, PT, R65, 0x41, P5 ;  /* 0x000000414100780c */ /* 0x000fe40002fa1670 */
[----:B------:R-:W-:Y:S01]  /*ca30*/  FSEL R152, R51, -INF , !P3 ;  /* 0xff80000033987808 */ /* 0x000fe20005800000 */
[----:B------:R-:W-:Y:S01]  /*ca40*/  IMAD.IADD R51, R2, 0x1, R87 ;  /* 0x0000000102337824 */ /* 0x000fe200078e0257 */
[----:B------:R-:W-:-:S02]  /*ca50*/  FSEL R86, R52, -INF , !P4 ;  /* 0xff80000034567808 */ /* 0x000fc40006000000 */
[----:B------:R-:W-:Y:S02]  /*ca60*/  FSEL R84, R55, -INF , !P5 ;  /* 0xff80000037547808 */ /* 0x000fe40006800000 */
[C---:B------:R-:W-:Y:S02]  /*ca70*/  ISETP.GT.AND P3, PT, R67.reuse, 0x41, P2 ;  /* 0x000000414300780c */ /* 0x040fe40001764270 */
[C---:B------:R-:W-:Y:S02]  /*ca80*/  ISETP.GT.AND P4, PT, R67.reuse, 0x48, P2 ;  /* 0x000000484300780c */ /* 0x040fe40001784270 */
[----:B------:R-:W-:Y:S02]  /*ca90*/  ISETP.GT.AND P5, PT, R67, 0x49, P2 ;  /* 0x000000494300780c */ /* 0x000fe400017a4270 */
        /* <DEDUP_REMOVED lines=11> */
[----:B------:R-:W-:Y:S02]  /*cb50*/  ISETP.LT.OR P5, PT, R65, 0x59, P5 ;  /* 0x000000594100780c */ /* 0x000fe40002fa1670 */
[----:B------:R-:W-:Y:S02]  /*cb60*/  FSEL R70, R59, -INF , !P3 ;  /* 0xff8000003b467808 */ /* 0x000fe40005800000 */
        /* <DEDUP_REMOVED lines=42> */
.L_x_6459:
[----:B------:R-:W-:-:S05]  /*ce10*/  IMAD.U32 R160, RZ, RZ, UR53 ;  /* 0x00000035ffa07e24 */ /* 0x000fca000f8e00ff */
[----:B------:R-:W-:-:S13]  /*ce20*/  ISETP.NE.AND P3, PT, R160, 0x1, PT ;  /* 0x00000001a000780c */ /* 0x000fda0003f65270 */
[----:B------:R-:W1:Y:S02]  /*ce30*/  @P3 LDC.64 R40, c[0x0][0x9e8] ;  /* 0x00027a00ff283b82 */ /* 0x000e640000000a00 */
[----:B-1----:R-:W-:-:S05]  /*ce40*/  @P3 IMAD.HI.U32 R40, R7, R40, RZ ;  /* 0x0000002807283227 */ /* 0x002fca00078e00ff */
[----:B------:R-:W-:-:S07]  /*ce50*/  @P3 SHF.R.U32.HI R7, RZ, R41, R40 ;  /* 0x00000029ff073219 */ /* 0x000fce0000011628 */
.L_x_6460:
[----:B------:R-:W-:Y:S05]  /*ce60*/  BSYNC B0 ;  /* 0x0000000000007941 */ /* 0x000fea0003800000 */
.L_x_6458:
[----:B------:R-:W-:-:S04]  /*ce70*/  IMAD R7, R7, R160, -R79 ;  /* 0x000000a007077224 */ /* 0x000fc800078e0a4f */
[----:B------:R-:W-:-:S05]  /*ce80*/  IMAD R40, R16, -0x2, R7 ;  /* 0xfffffffe10287824 */ /* 0x000fca00078e0207 */
[----:B------:R-:W-:Y:S02]  /*ce90*/  VIADDMNMX R49, R40, R160, R49, PT ;  /* 0x000000a028317246 */ /* 0x000fe40003800131 */
[----:B------:R-:W-:-:S07]  /*cea0*/  VIMNMX R51, R51, R40, !PT ;  /* 0x0000002833337248 */ /* 0x000fce0007fe0100 */
.L_x_6457:
[----:B------:R-:W-:Y:S01]  /*ceb0*/  FMNMX.FTZ R7, R180, R11, !PT ;  /* 0x0000000bb4077209 */ /* 0x000fe20007810000 */
[----:B------:R-:W1:Y:S01]  /*cec0*/  LDC R9, c[0x0][0x988] ;  /* 0x00026200ff097b82 */ /* 0x000e620000000800 */
[----:B------:R-:W-:Y:S01]  /*ced0*/  ISETP.GT.AND P4, PT, R51, 0x8, P2 ;  /* 0x000000083300780c */ /* 0x000fe20001784270 */
[----:B------:R-:W-:Y:S01]  /*cee0*/  UMOV UR60, UR36 ;  /* 0x00000024003c7c82 */ /* 0x000fe20008000000 */
[----:B------:R-:W-:Y:S02]  /*cef0*/  FMNMX.FTZ R7, R170, R7, !PT ;  /* 0x00000007aa077209 */ /* 0x000fe40007810000 */
[----:B------:R-:W-:Y:S02]  /*cf00*/  ISETP.LT.OR P4, PT, R49, 0x9, P4 ;  /* 0x000000093100780c */ /* 0x000fe40002781670 */
[----:B------:R-:W-:Y:S02]  /*cf10*/  FMNMX.FTZ R7, R172, R7, !PT ;  /* 0x00000007ac077209 */ /* 0x000fe40007810000 */
[----:B------:R-:W-:-:S02]  /*cf20*/  ISETP.GT.AND P5, PT, R51, 0x1, P2 ;  /* 0x000000013300780c */ /* 0x000fc400017a4270 */
[----:B------:R-:W-:Y:S02]  /*cf30*/  FMNMX.FTZ R7, R192, R7, !PT ;  /* 0x00000007c0077209 */ /* 0x000fe40007810000 */
[----:B------:R-:W-:Y:S02]  /*cf40*/  ISETP.LT.OR P5, PT, R49, 0x2, P5 ;  /* 0x000000023100780c */ /* 0x000fe40002fa1670 */
[----:B------:R-:W-:Y:S02]  /*cf50*/  FMNMX.FTZ R7, R176, R7, !PT ;  /* 0x00000007b0077209 */ /* 0x000fe40007810000 */
[----:B------:R-:W-:Y:S02]  /*cf60*/  ISETP.GT.AND P3, PT, R51, 0x9, P2 ;  /* 0x000000093300780c */ /* 0x000fe40001764270 */
[----:B------:R-:W-:Y:S02]  /*cf70*/  FMNMX.FTZ R7, R196, R7, !PT ;  /* 0x00000007c4077209 */ /* 0x000fe40007810000 */
[----:B------:R-:W-:-:S02]  /*cf80*/  FSEL R164, R13, -INF , !P5 ;  /* 0xff8000000da47808 */ /* 0x000fc40006800000 */
[----:B------:R-:W-:Y:S02]  /*cf90*/  FMNMX.FTZ R7, R178, R7, !PT ;  /* 0x00000007b2077209 */ /* 0x000fe40007810000 */
[----:B------:R-:W-:Y:S02]  /*cfa0*/  ISETP.GT.AND P5, PT, R51, 0x10, P2 ;  /* 0x000000103300780c */ /* 0x000fe400017a4270 */
[----:B------:R-:W-:Y:S02]  /*cfb0*/  FMNMX.FTZ R7, R194, R7, !PT ;  /* 0x00000007c2077209 */ /* 0x000fe40007810000 */
[C---:B------:R-:W-:Y:S02]  /*cfc0*/  ISETP.LT.OR P3, PT, R49.reuse, 0xa, P3 ;  /* 0x0000000a3100780c */ /* 0x040fe40001f61670 */
[----:B------:R-:W-:Y:S02]  /*cfd0*/  FMNMX.FTZ R7, R174, R7, !PT ;  /* 0x00000007ae077209 */ /* 0x000fe40007810000 */
[----:B------:R-:W-:-:S02]  /*cfe0*/  ISETP.LT.OR P5, PT, R49, 0x11, P5 ;  /* 0x000000113100780c */ /* 0x000fc40002fa1670 */
        /* <DEDUP_REMOVED lines=23> */
[----:B------:R-:W2:Y:S02]  /*d160*/  SHFL.BFLY PT, R7, R40, 0x2, 0x1f ;  /* 0x0c401f0028077f89 */ /* 0x000ea400000e0000 */
[----:B--2---:R-:W-:Y:S02]  /*d170*/  FMNMX.FTZ R41, R40, R7, !PT ;  /* 0x0000000728297209 */ /* 0x004fe40007810000 */
[----:B------:R-:W-:Y:S02]  /*d180*/  FSEL R40, R15, -INF , !P4 ;  /* 0xff8000000f287808 */ /* 0x000fe40006000000 */
[----:B------:R-:W-:Y:S01]  /*d190*/  ISETP.GT.AND P4, PT, R51, 0x11, P2 ;  /* 0x000000113300780c */ /* 0x000fe20001784270 */
[----:B------:R-:W2:Y:S03]  /*d1a0*/  SHFL.BFLY PT, R160, R41, 0x1, 0x1f ;  /* 0x0c201f0029a07f89 */ /* 0x000ea600000e0000 */
[----:B------:R-:W-:-:S04]  /*d1b0*/  ISETP.LT.OR P4, PT, R49, 0x12, P4 ;  /* 0x000000123100780c */ /* 0x000fc80002781670 */
[----:B------:R-:W-:Y:S02]  /*d1c0*/  FSEL R20, R20, -INF , !P4 ;  /* 0xff80000014147808 */ /* 0x000fe40006000000 */
[----:B------:R-:W-:-:S04]  /*d1d0*/  ISETP.GT.AND P4, PT, R51, 0x19, P2 ;  /* 0x000000193300780c */ /* 0x000fc80001784270 */
[----:B------:R-:W-:-:S04]  /*d1e0*/  ISETP.LT.OR P4, PT, R49, 0x1a, P4 ;  /* 0x0000001a3100780c */ /* 0x000fc80002781670 */
[----:B------:R-:W-:Y:S02]  /*d1f0*/  FSEL R28, R28, -INF , !P4 ;  /* 0xff8000001c1c7808 */ /* 0x000fe40006000000 */
[----:B------:R-:W-:-:S04]  /*d200*/  ISETP.GT.AND P4, PT, R51, 0x21, P2 ;  /* 0x000000213300780c */ /* 0x000fc80001784270 */
[----:B------:R-:W-:Y:S02]  /*d210*/  ISETP.LT.OR P4, PT, R49, 0x22, P4 ;  /* 0x000000223100780c */ /* 0x000fe40002781670 */
[----:B--2---:R-:W-:Y:S02]  /*d220*/  FMNMX.FTZ R7, R41, R160, !PT ;  /* 0x000000a029077209 */ /* 0x004fe40007810000 */
[----:B------:R-:W-:Y:S02]  /*d230*/  FSEL R160, R14, -INF , !P3 ;  /* 0xff8000000ea07808 */ /* 0x000fe40005800000 */
[----:B------:R-:W-:Y:S01]  /*d240*/  FSEL R14, R21, -INF , !P5 ;  /* 0xff800000150e7808 */ /* 0x000fe20006800000 */
[C---:B-1----:R-:W-:Y:S01]  /*d250*/  FMUL.FTZ R41, R7.reuse, R9 ;  /* 0x0000000907297220 */ /* 0x042fe20000410000 */
[----:B------:R-:W-:Y:S02]  /*d260*/  FSETP.NEU.FTZ.AND P5, PT, R7, -INF , PT ;  /* 0xff8000000700780b */ /* 0x000fe40003fbd000 */
[----:B------:R-:W-:-:S02]  /*d270*/  ISETP.GT.AND P3, PT, R51, 0x18, P2 ;  /* 0x000000183300780c */ /* 0x000fc40001764270 */
[----:B------:R-:W-:Y:S02]  /*d280*/  FSEL R41, R41, RZ, P5 ;  /* 0x000000ff29297208 */ /* 0x000fe40002800000 */
[----:B------:R-:W-:-:S03]  /*d290*/  ISETP.LT.OR P3, PT, R49, 0x19, P3 ;  /* 0x000000193100780c */ /* 0x000fc60001f61670 */
[-CC-:B------:R-:W-:Y:S01]  /*d2a0*/  FFMA.FTZ R13, R180, R9.reuse, -R41.reuse ;  /* 0x00000009b40d7223 */ /* 0x180fe20000010829 */
[-CC-:B------:R-:W-:Y:S01]  /*d2b0*/  FFMA.FTZ R180, R170, R9.reuse, -R41.reuse ;  /* 0x00000009aab47223 */ /* 0x180fe20000010829 */
[----:B------:R-:W-:Y:S01]  /*d2c0*/  FSEL R170, R27, -INF , !P4 ;  /* 0xff8000001baa7808 */ /* 0x000fe20006000000 */
[-CC-:B------:R-:W-:Y:S01]  /*d2d0*/  FFMA.FTZ R182, R172, R9.reuse, -R41.reuse ;  /* 0x00000009acb67223 */ /* 0x180fe20000010829 */
[----:B------:R-:W-:Y:S01]  /*d2e0*/  ISETP.GT.AND P4, PT, R51, RZ, P2 ;  /* 0x000000ff3300720c */ /* 0x000fe20001784270 */
[-CC-:B------:R-:W-:Y:S01]  /*d2f0*/  FFMA.FTZ R15, R192, R9.reuse, -R41.reuse ;  /* 0x00000009c00f7223 */ /* 0x180fe20000010829 */
[----:B------:R-:W-:Y:S01]  /*d300*/  FSEL R168, R29, -INF , !P3 ;  /* 0xff8000001da87808 */ /* 0x000fe20005800000 */
[-CC-:B------:R-:W-:Y:S01]  /*d310*/  FFMA.FTZ R84, R84, R9.reuse, -R41.reuse ;  /* 0x0000000954547223 */ /* 0x180fe20000010829 */
[----:B------:R-:W-:Y:S01]  /*d320*/  ISETP.LT.OR P4, PT, R49, 0x1, P4 ;  /* 0x000000013100780c */ /* 0x000fe20002781670 */
[-CC-:B------:R-:W-:Y:S01]  /*d330*/  FFMA.FTZ R55, R56, R9.reuse, -R41.reuse ;  /* 0x0000000938377223 */ /* 0x180fe20000010829 */
[----:B------:R-:W-:Y:S01]  /*d340*/  ISETP.GT.AND P3, PT, R51, 0x20, P2 ;  /* 0x000000203300780c */ /* 0x000fe20001764270 */
[----:B------:R-:W-:Y:S01]  /*d350*/  MUFU.EX2 R13, R13 ;  /* 0x0000000d000d7308 */ /* 0x000fe20000000800 */
[----:B------:R-:W-:Y:S01]  /*d360*/  FSEL R29, R8, -INF , !P4 ;  /* 0xff800000081d7808 */ /* 0x000fe20006000000 */
[-CC-:B------:R-:W-:Y:S01]  /*d370*/  FFMA.FTZ R8, R196, R9.reuse, -R41.reuse ;  /* 0x00000009c4087223 */ /* 0x180fe20000010829 */
[----:B------:R-:W-:Y:S01]  /*d380*/  ISETP.LT.OR P3, PT, R49, 0x21, P3 ;  /* 0x000000213100780c */ /* 0x000fe20001f61670 */
[-CC-:B------:R-:W-:Y:S01]  /*d390*/  FFMA.FTZ R176, R176, R9.reuse, -R41.reuse ;  /* 0x00000009b0b07223 */ /* 0x180fe20000010829 */
[----:B------:R-:W-:Y:S01]  /*d3a0*/  FMNMX.FTZ R21, R29, R12, !PT ;  /* 0x0000000c1d157209 */ /* 0x000fe20007810000 */
[--C-:B------:R-:W-:Y:S01]  /*d3b0*/  FFMA.FTZ R178, R178, R9, -R41.reuse ;  /* 0x00000009b2b27223 */ /* 0x100fe20000010829 */
[----:B------:R-:W-:Y:S01]  /*d3c0*/  FSEL R32, R32, -INF , !P3 ;  /* 0xff80000020207808 */ /* 0x000fe20005800000 */
[----:B------:R-:W-:Y:S01]  /*d3d0*/  MUFU.EX2 R180, R180 ;  /* 0x000000b400b47308 */ /* 0x000fe20000000800 */
[----:B------:R-:W-:Y:S01]  /*d3e0*/  FMNMX.FTZ R21, R164, R21, !PT ;  /* 0x00000015a4157209 */ /* 0x000fe20007810000 */
[-CC-:B------:R-:W-:Y:S01]  /*d3f0*/  FFMA.FTZ R86, R86, R9.reuse, -R41.reuse ;  /* 0x0000000956567223 */ /* 0x180fe20000010829 */
[----:B------:R-:W-:Y:S01]  /*d400*/  ISETP.GT.AND P3, PT, R51, 0x28, P2 ;  /* 0x000000283300780c */ /* 0x000fe20001764270 */
[--C-:B------:R-:W-:Y:S01]  /*d410*/  FFMA.FTZ R66, R66, R9, -R41.reuse ;  /* 0x0000000942427223 */ /* 0x100fe20000010829 */
[----:B------:R-:W-:Y:S01]  /*d420*/  FMNMX.FTZ R21, R40, R21, !PT ;  /* 0x0000001528157209 */ /* 0x000fe20007810000 */
[--C-:B------:R-:W-:Y:S01]  /*d430*/  FFMA.FTZ R62, R62, R9, -R41.reuse ;  /* 0x000000093e3e7223 */ /* 0x100fe20000010829 */
[----:B------:R-:W-:Y:S01]  /*d440*/  ISETP.LT.OR P3, PT, R49, 0x29, P3 ;  /* 0x000000293100780c */ /* 0x000fe20001f61670 */
[----:B------:R-:W-:Y:S01]  /*d450*/  MUFU.EX2 R182, R182 ;  /* 0x000000b600b67308 */ /* 0x000fe20000000800 */
[----:B------:R-:W-:Y:S01]  /*d460*/  FMNMX.FTZ R27, R160, R21, !PT ;  /* 0x00000015a01b7209 */ /* 0x000fe20007810000 */
[----:B------:R-:W-:Y:S01]  /*d470*/  FFMA.FTZ R52, R52, R9, -R41 ;  /* 0x0000000934347223 */ /* 0x000fe20000010829 */
[----:B------:R-:W-:-:S02]  /*d480*/  FSEL R172, R33, -INF , !P3 ;  /* 0xff80000021ac7808 */ /* 0x000fc40005800000 */
[----:B------:R-:W-:Y:S02]  /*d490*/  FMNMX.FTZ R27, R14, R27, !PT ;  /* 0x0000001b0e1b7209 */ /* 0x000fe40007810000 */
[C---:B------:R-:W-:Y:S01]  /*d4a0*/  ISETP.GT.AND P3, PT, R51.reuse, 0x29, P2 ;  /* 0x000000293300780c */ /* 0x040fe20001764270 */
[----:B------:R1:W-:Y:S01]  /*d4b0*/  MUFU.EX2 R21, R8 ;  /* 0x0000000800157308 */ /* 0x0003e20000000800 */
[----:B------:R-:W-:Y:S02]  /*d4c0*/  FMNMX.FTZ R27, R20, R27, !PT ;  /* 0x0000001b141b7209 */ /* 0x000fe40007810000 */
[----:B------:R-:W-:Y:S02]  /*d4d0*/  ISETP.GT.AND P4, PT, R51, 0x30, P2 ;  /* 0x000000303300780c */ /* 0x000fe40001784270 */
[----:B------:R-:W-:Y:S02]  /*d4e0*/  FMNMX.FTZ R27, R168, R27, !PT ;  /* 0x0000001ba81b7209 */ /* 0x000fe40007810000 */
[C---:B------:R-:W-:Y:S01]  /*d4f0*/  ISETP.LT.OR P3, PT, R49.reuse, 0x2a, P3 ;  /* 0x0000002a3100780c */ /* 0x040fe20001f61670 */
[----:B------:R-:W-:Y:S01]  /*d500*/  MUFU.EX2 R15, R15 ;  /* 0x0000000f000f7308 */ /* 0x000fe20000000800 */
[----:B------:R-:W-:Y:S01]  /*d510*/  FMNMX.FTZ R27, R28, R27, !PT ;  /* 0x0000001b1c1b7209 */ /* 0x000fe20007810000 */
[----:B-1----:R-:W-:Y:S01]  /*d520*/  FFMA.FTZ R8, R174, R9, -R41 ;  /* 0x00000009ae087223 */ /* 0x002fe20000010829 */
[----:B------:R-:W-:-:S02]  /*d530*/  ISETP.LT.OR P4, PT, R49, 0x31, P4 ;  /* 0x000000313100780c */ /* 0x000fc40002781670 */
[----:B------:R-:W-:Y:S02]  /*d540*/  FSEL R24, R24, -INF , !P3 ;  /* 0xff80000018187808 */ /* 0x000fe40005800000 */
[----:B------:R-:W-:Y:S01]  /*d550*/  ISETP.GT.AND P3, PT, R51, 0x31, P2 ;  /* 0x000000313300780c */ /* 0x000fe20001764270 */
[----:B------:R-:W-:Y:S01]  /*d560*/  MUFU.EX2 R176, R176 ;  /* 0x000000b000b07308 */ /* 0x000fe20000000800 */
[----:B------:R-:W-:Y:S02]  /*d570*/  FMNMX.FTZ R27, R32, R27, !PT ;  /* 0x0000001b201b7209 */ /* 0x000fe40007810000 */
[----:B------:R-:W-:Y:S02]  /*d580*/  FSEL R192, R31, -INF , !P4 ;  /* 0xff8000001fc07808 */ /* 0x000fe40006000000 */
[----:B------:R-:W-:Y:S02]  /*d590*/  ISETP.GT.AND P4, PT, R51, 0x38, P2 ;  /* 0x000000383300780c */ /* 0x000fe40001784270 */
[----:B------:R-:W-:Y:S01]  /*d5a0*/  ISETP.LT.OR P3, PT, R49, 0x32, P3 ;  /* 0x000000323100780c */ /* 0x000fe20001f61670 */
[----:B------:R-:W-:Y:S01]  /*d5b0*/  MUFU.EX2 R178, R178 ;  /* 0x000000b200b27308 */ /* 0x000fe20000000800 */
[----:B------:R-:W-:-:S02]  /*d5c0*/  FMNMX.FTZ R31, R170, R27, !PT ;  /* 0x0000001baa1f7209 */ /* 0x000fc40007810000 */
[----:B------:R-:W-:Y:S02]  /*d5d0*/  ISETP.LT.OR P4, PT, R49, 0x39, P4 ;  /* 0x000000393100780c */ /* 0x000fe40002781670 */
[----:B------:R-:W-:Y:S02]  /*d5e0*/  FSEL R26, R26, -INF , !P3 ;  /* 0xff8000001a1a7808 */ /* 0x000fe40005800000 */
[----:B------:R-:W-:Y:S01]  /*d5f0*/  FMNMX.FTZ R31, R172, R31, !PT ;  /* 0x0000001fac1f7209 */ /* 0x000fe20007810000 */
[----:B------:R1:W-:Y:S01]  /*d600*/  MUFU.EX2 R27, R8 ;  /* 0x00000008001b7308 */ /* 0x0003e20000000800 */
[----:B------:R-:W-:Y:S02]  /*d610*/  ISETP.GT.AND P3, PT, R51, 0x39, P2 ;  /* 0x000000393300780c */ /* 0x000fe40001764270 */
[----:B------:R-:W-:Y:S02]  /*d620*/  FSEL R30, R30, -INF , !P4 ;  /* 0xff8000001e1e7808 */ /* 0x000fe40006000000 */
[----:B------:R-:W-:-:S02]  /*d630*/  FMNMX.FTZ R31, R24, R31, !PT ;  /* 0x0000001f181f7209 */ /* 0x000fc40007810000 */
[----:B------:R-:W-:Y:S01]  /*d640*/  ISETP.GT.AND P4, PT, R51, 0x40, P2 ;  /* 0x000000403300780c */ /* 0x000fe20001784270 */
[----:B------:R-:W-:Y:S01]  /*d650*/  MUFU.EX2 R86, R86 ;  /* 0x0000005600567308 */ /* 0x000fe20000000800 */
[C---:B------:R-:W-:Y:S01]  /*d660*/  ISETP.LT.OR P3, PT, R49.reuse, 0x3a, P3 ;  /* 0x0000003a3100780c */ /* 0x040fe20001f61670 */
[--C-:B-1----:R-:W-:Y:S01]  /*d670*/  FFMA.FTZ R8, R158, R9, -R41.reuse ;  /* 0x000000099e087223 */ /* 0x102fe20000010829 */
[----:B------:R-:W-:Y:S02]  /*d680*/  FMNMX.FTZ R31, R192, R31, !PT ;  /* 0x0000001fc01f7209 */ /* 0x000fe40007810000 */
[----:B------:R-:W-:Y:S02]  /*d690*/  ISETP.LT.OR P4, PT, R49, 0x41, P4 ;  /* 0x000000413100780c */ /* 0x000fe40002781670 */
[----:B------:R-:W-:Y:S01]  /*d6a0*/  FSEL R196, R25, -INF , !P3 ;  /* 0xff80000019c47808 */ /* 0x000fe20005800000 */
[----:B------:R-:W-:Y:S01]  /*d6b0*/  FFMA.FTZ R25, R194, R9, -R41 ;  /* 0x00000009c2197223 */ /* 0x000fe20000010829 */
[----:B------:R-:W-:Y:S01]  /*d6c0*/  ISETP.GT.AND P3, PT, R51, 0x41, P2 ;  /* 0x000000413300780c */ /* 0x000fe20001764270 */
[----:B------:R-:W-:Y:S01]  /*d6d0*/  MUFU.EX2 R66, R66 ;  /* 0x0000004200427308 */ /* 0x000fe20000000800 */
[----:B------:R-:W-:-:S02]  /*d6e0*/  FMNMX.FTZ R33, R26, R31, !PT ;  /* 0x0000001f1a217209 */ /* 0x000fc40007810000 */
[----:B------:R-:W-:Y:S02]  /*d6f0*/  FSEL R194, R39, -INF , !P4 ;  /* 0xff80000027c27808 */ /* 0x000fe40006000000 */
[----:B------:R-:W-:Y:S02]  /*d700*/  ISETP.GT.AND P4, PT, R51, 0x48, P2 ;  /* 0x000000483300780c */ /* 0x000fe40001784270 */
[C---:B------:R-:W-:Y:S01]  /*d710*/  ISETP.LT.OR P3, PT, R49.reuse, 0x42, P3 ;  /* 0x000000423100780c */ /* 0x040fe20001f61670 */
[----:B------:R1:W-:Y:S01]  /*d720*/  MUFU.EX2 R31, R8 ;  /* 0x00000008001f7308 */ /* 0x0003e20000000800 */
[----:B------:R-:W-:Y:S02]  /*d730*/  FMNMX.FTZ R33, R30, R33, !PT ;  /* 0x000000211e217209 */ /* 0x000fe40007810000 */
[----:B------:R-:W-:Y:S02]  /*d740*/  ISETP.LT.OR P4, PT, R49, 0x49, P4 ;  /* 0x000000493100780c */ /* 0x000fe40002781670 */
[----:B------:R-:W-:Y:S01]  /*d750*/  FSEL R174, R34, -INF , !P3 ;  /* 0xff80000022ae7808 */ /* 0x000fe20005800000 */
[--C-:B------:R-:W-:Y:S01]  /*d760*/  FFMA.FTZ R34, R166, R9, -R41.reuse ;  /* 0x00000009a6227223 */ /* 0x100fe20000010829 */
[----:B------:R-:W-:Y:S01]  /*d770*/  ISETP.GT.AND P3, PT, R51, 0x49, P2 ;  /* 0x000000493300780c */ /* 0x000fe20001764270 */
[----:B------:R-:W-:Y:S01]  /*d780*/  MUFU.EX2 R25, R25 ;  /* 0x0000001900197308 */ /* 0x000fe20000000800 */
[----:B------:R-:W-:Y:S01]  /*d790*/  FMNMX.FTZ R33, R196, R33, !PT ;  /* 0x00000021c4217209 */ /* 0x000fe20007810000 */
[----:B-1----:R-:W-:Y:S01]  /*d7a0*/  FFMA.FTZ R8, R156, R9, -R41 ;  /* 0x000000099c087223 */ /* 0x002fe20000010829 */
[----:B------:R-:W-:-:S02]  /*d7b0*/  FSEL R38, R38, -INF , !P4 ;  /* 0xff80000026267808 */ /* 0x000fc40006000000 */
[----:B------:R-:W-:Y:S02]  /*d7c0*/  ISETP.GT.AND P4, PT, R51, 0x50, P2 ;  /* 0x000000503300780c */ /* 0x000fe40001784270 */
[C---:B------:R-:W-:Y:S01]  /*d7d0*/  ISETP.LT.OR P3, PT, R49.reuse, 0x4a, P3 ;  /* 0x0000004a3100780c */ /* 0x040fe20001f61670 */
[----:B------:R-:W-:Y:S01]  /*d7e0*/  MUFU.EX2 R34, R34 ;  /* 0x0000002200227308 */ /* 0x000fe20000000800 */
[----:B------:R-:W-:Y:S02]  /*d7f0*/  FMNMX.FTZ R33, R194, R33, !PT ;  /* 0x00000021c2217209 */ /* 0x000fe40007810000 */
[----:B------:R-:W-:Y:S02]  /*d800*/  ISETP.LT.OR P4, PT, R49, 0x51, P4 ;  /* 0x000000513100780c */ /* 0x000fe40002781670 */
[----:B------:R-:W-:Y:S02]  /*d810*/  FSEL R166, R35, -INF , !P3 ;  /* 0xff80000023a67808 */ /* 0x000fe40005800000 */
[----:B------:R-:W-:Y:S01]  /*d820*/  ISETP.GT.AND P3, PT, R51, 0x51, P2 ;  /* 0x000000513300780c */ /* 0x000fe20001764270 */
[----:B------:R-:W-:Y:S01]  /*d830*/  MUFU.EX2 R62, R62 ;  /* 0x0000003e003e7308 */ /* 0x000fe20000000800 */
[----:B------:R-:W-:-:S02]  /*d840*/  FMNMX.FTZ R35, R174, R33, !PT ;  /* 0x00000021ae237209 */ /* 0x000fc40007810000 */
[----:B------:R-:W-:Y:S01]  /*d850*/  FSEL R158, R42, -INF , !P4 ;  /* 0xff8000002a9e7808 */ /* 0x000fe20006000000 */
[----:B------:R-:W-:Y:S01]  /*d860*/  FFMA.FTZ R42, R162, R9, -R41 ;  /* 0x00000009a22a7223 */ /* 0x000fe20000010829 */
[----:B------:R-:W-:Y:S02]  /*d870*/  ISETP.GT.AND P4, PT, R51, 0x58, P2 ;  /* 0x000000583300780c */ /* 0x000fe40001784270 */
[C---:B------:R-:W-:Y:S01]  /*d880*/  ISETP.LT.OR P3, PT, R49.reuse, 0x52, P3 ;  /* 0x000000523100780c */ /* 0x040fe20001f61670 */
[----:B------:R1:W-:Y:S01]  /*d890*/  MUFU.EX2 R33, R8 ;  /* 0x0000000800217308 */ /* 0x0003e20000000800 */
[----:B------:R-:W-:Y:S02]  /*d8a0*/  FMNMX.FTZ R35, R38, R35, !PT ;  /* 0x0000002326237209 */ /* 0x000fe40007810000 */
[----:B------:R-:W-:Y:S02]  /*d8b0*/  ISETP.LT.OR P4, PT, R49, 0x59, P4 ;  /* 0x000000593100780c */ /* 0x000fe40002781670 */
[----:B------:R-:W-:-:S02]  /*d8c0*/  FSEL R162, R37, -INF , !P3 ;  /* 0xff80000025a27808 */ /* 0x000fc40005800000 */
[----:B------:R-:W-:Y:S01]  /*d8d0*/  FMNMX.FTZ R35, R166, R35, !PT ;  /* 0x00000023a6237209 */ /* 0x000fe20007810000 */
[----:B------:R-:W-:Y:S01]  /*d8e0*/  MUFU.EX2 R42, R42 ;  /* 0x0000002a002a7308 */ /* 0x000fe20000000800 */
[----:B------:R-:W-:Y:S01]  /*d8f0*/  ISETP.GT.AND P3, PT, R51, 0x59, P2 ;  /* 0x000000593300780c */ /* 0x000fe20001764270 */
[----:B-1----:R-:W-:Y:S01]  /*d900*/  FFMA.FTZ R8, R152, R9, -R41 ;  /* 0x0000000998087223 */ /* 0x002fe20000010829 */
[----:B------:R-:W-:Y:S02]  /*d910*/  FSEL R198, R43, -INF , !P4 ;  /* 0xff8000002bc67808 */ /* 0x000fe40006000000 */
[----:B------:R-:W-:Y:S02]  /*d920*/  FMNMX.FTZ R35, R158, R35, !PT ;  /* 0x000000239e237209 */ /* 0x000fe40007810000 */
[----:B------:R-:W-:Y:S01]  /*d930*/  ISETP.GT.AND P4, PT, R51, 0x60, P2 ;  /* 0x000000603300780c */ /* 0x000fe20001784270 */
[----:B------:R-:W-:Y:S01]  /*d940*/  MUFU.EX2 R52, R52 ;  /* 0x0000003400347308 */ /* 0x000fe20000000800 */
[----:B------:R-:W-:-:S02]  /*d950*/  ISETP.LT.OR P3, PT, R49, 0x5a, P3 ;  /* 0x0000005a3100780c */ /* 0x000fc40001f61670 */
[----:B------:R-:W-:Y:S02]  /*d960*/  FMNMX.FTZ R37, R162, R35, !PT ;  /* 0x00000023a2257209 */ /* 0x000fe40007810000 */
[----:B------:R-:W-:Y:S02]  /*d970*/  ISETP.LT.OR P4, PT, R49, 0x61, P4 ;  /* 0x000000613100780c */ /* 0x000fe40002781670 */
[----:B------:R-:W-:Y:S01]  /*d980*/  FSEL R156, R36, -INF , !P3 ;  /* 0xff800000249c7808 */ /* 0x000fe20005800000 */
[----:B------:R-:W-:Y:S01]  /*d990*/  FFMA.FTZ R36, R154, R9, -R41 ;  /* 0x000000099a247223 */ /* 0x000fe20000010829 */
[----:B------:R-:W-:Y:S01]  /*d9a0*/  ISETP.GT.AND P3, PT, R51, 0x61, P2 ;  /* 0x000000613300780c */ /* 0x000fe20001764270 */
[----:B------:R-:W-:Y:S01]  /*d9b0*/  MUFU.EX2 R35, R8 ;  /* 0x0000000800237308 */ /* 0x000fe20000000800 */
[----:B------:R-:W-:Y:S02]  /*d9c0*/  FMNMX.FTZ R37, R198, R37, !PT ;  /* 0x00000025c6257209 */ /* 0x000fe40007810000 */
[----:B------:R-:W-:-:S02]  /*d9d0*/  FSEL R44, R44, -INF , !P4 ;  /* 0xff8000002c2c7808 */ /* 0x000fc40006000000 */
[----:B------:R-:W-:Y:S02]  /*d9e0*/  ISETP.GT.AND P4, PT, R51, 0x68, P2 ;  /* 0x000000683300780c */ /* 0x000fe40001784270 */
[C---:B------:R-:W-:Y:S01]  /*d9f0*/  ISETP.LT.OR P3, PT, R49.reuse, 0x62, P3 ;  /* 0x000000623100780c */ /* 0x040fe20001f61670 */
[----:B------:R-:W-:Y:S01]  /*da00*/  MUFU.EX2 R36, R36 ;  /* 0x0000002400247308 */ /* 0x000fe20000000800 */
[----:B------:R-:W-:Y:S02]  /*da10*/  FMNMX.FTZ R37, R156, R37, !PT ;  /* 0x000000259c257209 */ /* 0x000fe40007810000 */
[----:B------:R-:W-:Y:S02]  /*da20*/  ISETP.LT.OR P4, PT, R49, 0x69, P4 ;  /* 0x000000693100780c */ /* 0x000fe40002781670 */
[----:B------:R-:W-:Y:S01]  /*da30*/  FSEL R152, R45, -INF , !P3 ;  /* 0xff8000002d987808 */ /* 0x000fe20005800000 */
[----:B------:R-:W-:Y:S01]  /*da40*/  FFMA.FTZ R45, R82, R9, -R41 ;  /* 0x00000009522d7223 */ /* 0x000fe20000010829 */
[----:B------:R-:W-:-:S02]  /*da50*/  ISETP.GT.AND P3, PT, R51, 0x69, P2 ;  /* 0x000000693300780c */ /* 0x000fc40001764270 */
[----:B------:R-:W-:Y:S02]  /*da60*/  FMNMX.FTZ R37, R44, R37, !PT ;  /* 0x000000252c257209 */ /* 0x000fe40007810000 */
[----:B------:R-:W-:Y:S01]  /*da70*/  FSEL R154, R47, -INF , !P4 ;  /* 0xff8000002f9a7808 */ /* 0x000fe20006000000 */
[----:B------:R-:W-:Y:S01]  /*da80*/  FFMA.FTZ R47, R80, R9, -R41 ;  /* 0x00000009502f7223 */ /* 0x000fe20000010829 */
[----:B------:R-:W-:Y:S02]  /*da90*/  ISETP.GT.AND P4, PT, R51, 0x70, P2 ;  /* 0x000000703300780c */ /* 0x000fe40001784270 */
[C---:B------:R-:W-:Y:S02]  /*daa0*/  ISETP.LT.OR P3, PT, R49.reuse, 0x6a, P3 ;  /* 0x0000006a3100780c */ /* 0x040fe40001f61670 */
[----:B------:R-:W-:Y:S02]  /*dab0*/  FMNMX.FTZ R39, R152, R37, !PT ;  /* 0x0000002598277209 */ /* 0x000fe40007810000 */
[----:B------:R-:W-:Y:S01]  /*dac0*/  ISETP.LT.OR P4, PT, R49, 0x71, P4 ;  /* 0x000000713100780c */ /* 0x000fe20002781670 */
[----:B------:R1:W-:Y:S01]  /*dad0*/  MUFU.EX2 R37, R84 ;  /* 0x0000005400257308 */ /* 0x0003e20000000800 */
[----:B------:R-:W-:-:S02]  /*dae0*/  FSEL R46, R46, -INF , !P3 ;  /* 0xff8000002e2e7808 */ /* 0x000fc40005800000 */
[C---:B------:R-:W-:Y:S02]  /*daf0*/  ISETP.GT.AND P3, PT, R51.reuse, 0x71, P2 ;  /* 0x000000713300780c */ /* 0x040fe40001764270 */
[----:B------:R-:W-:Y:S02]  /*db00*/  FMNMX.FTZ R39, R154, R39, !PT ;  /* 0x000000279a277209 */ /* 0x000fe40007810000 */
[----:B------:R-:W-:Y:S02]  /*db10*/  FSEL R50, R50, -INF , !P4 ;  /* 0xff80000032327808 */ /* 0x000fe40006000000 */
[----:B------:R-:W-:Y:S02]  /*db20*/  ISETP.GT.AND P4, PT, R51, 0x78, P2 ;  /* 0x000000783300780c */ /* 0x000fe40001784270 */
[----:B------:R-:W-:Y:S02]  /*db30*/  ISETP.LT.OR P3, PT, R49, 0x72, P3 ;  /* 0x000000723100780c */ /* 0x000fe40001f61670 */
[----:B------:R-:W-:-:S02]  /*db40*/  FMNMX.FTZ R39, R46, R39, !PT ;  /* 0x000000272e277209 */ /* 0x000fc40007810000 */
[----:B------:R-:W-:Y:S01]  /*db50*/  ISETP.GT.AND P2, PT, R51, 0x79, P2 ;  /* 0x000000793300780c */ /* 0x000fe20001744270 */
[-CC-:B------:R-:W-:Y:S01]  /*db60*/  FFMA.FTZ R51, R58, R9.reuse, -R41.reuse ;  /* 0x000000093a337223 */ /* 0x180fe20000010829 */
[C---:B------:R-:W-:Y:S01]  /*db70*/  ISETP.LT.OR P4, PT, R49.reuse, 0x79, P4 ;  /* 0x000000793100780c */ /* 0x040fe20002781670 */
[----:B------:R-:W-:Y:S01]  /*db80*/  FFMA.FTZ R58, R60, R9, -R41 ;  /* 0x000000093c3a7223 */ /* 0x000fe20000010829 */
[----:B------:R-:W-:Y:S02]  /*db90*/  FSEL R82, R48, -INF , !P3 ;  /* 0xff80000030527808 */ /* 0x000fe40005800000 */
[----:B------:R-:W-:Y:S01]  /*dba0*/  FMNMX.FTZ R39, R50, R39, !PT ;  /* 0x0000002732277209 */ /* 0x000fe20007810000 */
[----:B------:R2:W-:Y:S01]  /*dbb0*/  MUFU.EX2 R48, R45 ;  /* 0x0000002d00307308 */ /* 0x0005e20000000800 */
[----:B------:R-:W-:Y:S02]  /*dbc0*/  ISETP.LT.OR P2, PT, R49, 0x7a, P2 ;  /* 0x0000007a3100780c */ /* 0x000fe40001741670 */
[----:B-1----:R-:W-:-:S02]  /*dbd0*/  FSEL R84, R53, -INF , !P4 ;  /* 0xff80000035547808 */ /* 0x002fc40006000000 */
[----:B------:R-:W-:Y:S02]  /*dbe0*/  FMNMX.FTZ R43, R82, R39, !PT ;  /* 0x00000027522b7209 */ /* 0x000fe40007810000 */
[----:B------:R-:W-:Y:S01]  /*dbf0*/  FSEL R80, R54, -INF , !P2 ;  /* 0xff80000036507808 */ /* 0x000fe20005000000 */
[----:B------:R1:W-:Y:S01]  /*dc00*/  MUFU.EX2 R39, R47 ;  /* 0x0000002f00277308 */ /* 0x0003e20000000800 */
[----:B------:R-:W-:Y:S01]  /*dc10*/  FMNMX.FTZ R43, R84, R43, !PT ;  /* 0x0000002b542b7209 */ /* 0x000fe20007810000 */
[-CC-:B--2---:R-:W-:Y:S01]  /*dc20*/  FFMA.FTZ R45, R72, R9.reuse, -R41.reuse ;  /* 0x00000009482d7223 */ /* 0x184fe20000010829 */
[----:B------:R-:W-:Y:S01]  /*dc30*/  FSEL R60, R7, RZ, P5 ;  /* 0x000000ff073c7208 */ /* 0x000fe20002800000 */
[--C-:B------:R-:W-:Y:S01]  /*dc40*/  FFMA.FTZ R54, R74, R9, -R41.reuse ;  /* 0x000000094a367223 */ /* 0x100fe20000010829 */
[----:B------:R-:W-:Y:S01]  /*dc50*/  FMNMX.FTZ R8, R80, R43, !PT ;  /* 0x0000002b50087209 */ /* 0x000fe20007810000 */
[-CC-:B------:R-:W-:Y:S01]  /*dc60*/  FFMA.FTZ R43, R70, R9.reuse, -R41.reuse ;  /* 0x00000009462b7223 */ /* 0x180fe20000010829 */
[-C--:B------:R-:W-:Y:S01]  /*dc70*/  FFMA.FTZ R70, R78, R9.reuse, -R41 ;  /* 0x000000094e467223 */ /* 0x080fe20000010829 */
[----:B------:R-:W-:Y:S01]  /*dc80*/  FADD.FTZ R60, -R60, R11 ;  /* 0x0000000b3c3c7221 */ /* 0x000fe20000010100 */
[-CC-:B------:R-:W-:Y:S01]  /*dc90*/  FFMA.FTZ R72, R76, R9.reuse, -R41.reuse ;  /* 0x000000094c487223 */ /* 0x180fe20000010829 */
[----:B------:R-:W2:Y:S01]  /*dca0*/  SHFL.BFLY PT, R49, R8, 0x2, 0x1f ;  /* 0x0c401f0008317f89 */ /* 0x000ea200000e0000 */
[-CC-:B-1----:R-:W-:Y:S01]  /*dcb0*/  FFMA.FTZ R47, R68, R9.reuse, -R41.reuse ;  /* 0x00000009442f7223 */ /* 0x182fe20000010829 */
[----:B------:R-:W-:Y:S01]  /*dcc0*/  FMUL.FTZ R56, R60, R9 ;  /* 0x000000093c387220 */ /* 0x000fe20000410000 */
[----:B------:R-:W-:Y:S08]  /*dcd0*/  MUFU.EX2 R54, R54 ;  /* 0x0000003600367308 */ /* 0x000ff00000000800 */
[----:B------:R-:W1:Y:S08]  /*dce0*/  MUFU.EX2 R56, R56 ;  /* 0x0000003800387308 */ /* 0x000e700000000800 */
[----:B------:R-:W-:Y:S01]  /*dcf0*/  MUFU.EX2 R43, R43 ;  /* 0x0000002b002b7308 */ /* 0x000fe20000000800 */
[----:B--2---:R-:W-:Y:S01]  /*dd00*/  FMNMX.FTZ R53, R8, R49, !PT ;  /* 0x0000003108357209 */ /* 0x004fe20007810000 */
[----:B------:R-:W-:-:S06]  /*dd10*/  FFMA.FTZ R49, R64, R9, -R41 ;  /* 0x0000000940317223 */ /* 0x000fcc0000010829 */
[----:B------:R-:W-:Y:S01]  /*dd20*/  MUFU.EX2 R70, R70 ;  /* 0x0000004600467308 */ /* 0x000fe20000000800 */
[-C--:B-1----:R-:W-:Y:S01]  /*dd30*/  FMUL.FTZ R88, R88, R56.reuse ;  /* 0x0000003858587220 */ /* 0x082fe20000410000 */
[----:B------:R-:W1:Y:S01]  /*dd40*/  SHFL.BFLY PT, R8, R53, 0x1, 0x1f ;  /* 0x0c201f0035087f89 */ /* 0x000e6200000e0000 */
[-C--:B------:R-:W-:Y:S01]  /*dd50*/  FMUL.FTZ R89, R89, R56.reuse ;  /* 0x0000003859597220 */ /* 0x080fe20000410000 */
[-C--:B------:R-:W-:Y:S01]  /*dd60*/  FMUL.FTZ R92, R92, R56.reuse ;  /* 0x000000385c5c7220 */ /* 0x080fe20000410000 */
[-C--:B------:R-:W-:Y:S01]  /*dd70*/  FMUL.FTZ R93, R93, R56.reuse ;  /* 0x000000385d5d7220 */ /* 0x080fe20000410000 */
[-C--:B------:R-:W-:Y:S01]  /*dd80*/  FMUL.FTZ R96, R96, R56.reuse ;  /* 0x0000003860607220 */ /* 0x080fe20000410000 */
[-C--:B------:R-:W-:Y:S01]  /*dd90*/  FMUL.FTZ R97, R97, R56.reuse ;  /* 0x0000003861617220 */ /* 0x080fe20000410000 */
[----:B------:R-:W-:Y:S01]  /*dda0*/  MUFU.EX2 R45, R45 ;  /* 0x0000002d002d7308 */ /* 0x000fe20000000800 */
[-C--:B------:R-:W-:Y:S01]  /*ddb0*/  FMUL.FTZ R100, R100, R56.reuse ;  /* 0x0000003864647220 */ /* 0x080fe20000410000 */
[-C--:B------:R-:W-:Y:S01]  /*ddc0*/  FMUL.FTZ R101, R101, R56.reuse ;  /* 0x0000003865657220 */ /* 0x080fe20000410000 */
        /* <DEDUP_REMOVED lines=14> */
[----:B------:R-:W-:Y:S01]  /*deb0*/  FMUL.FTZ R128, R128, R56 ;  /* 0x0000003880807220 */ /* 0x000fe20000410000 */
[----:B-1----:R-:W-:Y:S01]  /*dec0*/  FMNMX.FTZ R8, R53, R8, !PT ;  /* 0x0000000835087209 */ /* 0x002fe20007810000 */
[-C--:B------:R-:W-:Y:S01]  /*ded0*/  FMUL.FTZ R129, R129, R56.reuse ;  /* 0x0000003881817220 */ /* 0x080fe20000410000 */
[-C--:B------:R-:W-:Y:S01]  /*dee0*/  FMUL.FTZ R132, R132, R56.reuse ;  /* 0x0000003884847220 */ /* 0x080fe20000410000 */
[-C--:B------:R-:W-:Y:S01]  /*def0*/  FMUL.FTZ R133, R133, R56.reuse ;  /* 0x0000003885857220 */ /* 0x080fe20000410000 */
[C---:B------:R-:W-:Y:S01]  /*df00*/  FSETP.NEU.FTZ.AND P2, PT, R8.reuse, -INF , PT ;  /* 0xff8000000800780b */ /* 0x040fe20003f5d000 */
[-C--:B------:R-:W-:Y:S01]  /*df10*/  FMUL.FTZ R11, R8, R9.reuse ;  /* 0x00000009080b7220 */ /* 0x080fe20000410000 */
[----:B------:R1:W-:Y:S01]  /*df20*/  MUFU.EX2 R53, R55 ;  /* 0x0000003700357308 */ /* 0x0003e20000000800 */
[-C--:B------:R-:W-:Y:S01]  /*df30*/  FMUL.FTZ R136, R136, R56.reuse ;  /* 0x0000003888887220 */ /* 0x080fe20000410000 */
[-C--:B------:R-:W-:Y:S01]  /*df40*/  FMUL.FTZ R137, R137, R56.reuse ;  /* 0x0000003889897220 */ /* 0x080fe20000410000 */
[----:B------:R-:W-:Y:S01]  /*df50*/  FMUL.FTZ R140, R140, R56 ;  /* 0x000000388c8c7220 */ /* 0x000fe20000410000 */
[----:B------:R-:W-:Y:S01]  /*df60*/  FSEL R41, R11, RZ, P2 ;  /* 0x000000ff0b297208 */ /* 0x000fe20001000000 */
[----:B------:R-:W-:Y:S01]  /*df70*/  FFMA.FTZ R11, R56, R4, R13 ;  /* 0x00000004380b7223 */ /* 0x000fe2000001000d */
[-C--:B------:R-:W-:Y:S01]  /*df80*/  FMUL.FTZ R141, R141, R56.reuse ;  /* 0x000000388d8d7220 */ /* 0x080fe20000410000 */
[----:B------:R-:W-:Y:S01]  /*df90*/  FMUL.FTZ R144, R144, R56 ;  /* 0x0000003890907220 */ /* 0x000fe20000410000 */
[----:B------:R-:W-:Y:S01]  /*dfa0*/  MUFU.EX2 R49, R49 ;  /* 0x0000003100317308 */ /* 0x000fe20000000800 */
[----:B------:R-:W-:Y:S01]  /*dfb0*/  FADD.FTZ R11, R180, R11 ;  /* 0x0000000bb40b7221 */ /* 0x000fe20000010000 */
[----:B------:R-:W-:Y:S01]  /*dfc0*/  FFMA.FTZ R173, R32, R9, -R41 ;  /* 0x0000000920ad7223 */ /* 0x000fe20000010829 */
[----:B------:R-:W-:-:S02]  /*dfd0*/  IMAD.U32 R32, RZ, RZ, UR59 ;  /* 0x0000003bff207e24 */ /* 0x000fc4000f8e00ff */
[-C--:B------:R-:W-:Y:S01]  /*dfe0*/  FFMA.FTZ R60, R29, R9.reuse, -R41 ;  /* 0x000000091d3c7223 */ /* 0x080fe20000010829 */
[----:B------:R-:W-:Y:S01]  /*dff0*/  FADD.FTZ R4, R182, R11 ;  /* 0x0000000bb6047221 */ /* 0x000fe20000010000 */
[-CC-:B------:R-:W-:Y:S01]  /*e000*/  FFMA.FTZ R171, R30, R9.reuse, -R41.reuse ;  /* 0x000000091eab7223 */ /* 0x180fe20000010829 */
[-CC-:B------:R-:W-:Y:S01]  /*e010*/  FFMA.FTZ R181, R164, R9.reuse, -R41.reuse ;  /* 0x00000009a4b57223 */ /* 0x180fe20000010829 */
[----:B------:R-:W-:Y:S01]  /*e020*/  @!P1 LEA R32, R32, UR39, 0x3 ;  /* 0x0000002720209c11 */ /* 0x000fe2000f8e18ff */
[----:B------:R-:W-:Y:S01]  /*e030*/  FADD.FTZ R11, R15, R4 ;  /* 0x000000040f0b7221 */ /* 0x000fe20000010000 */
[----:B------:R-:W-:Y:S01]  /*e040*/  MUFU.EX2 R60, R60 ;  /* 0x0000003c003c7308 */ /* 0x000fe20000000800 */
[-CC-:B------:R-:W-:Y:S01]  /*e050*/  FFMA.FTZ R183, R40, R9.reuse, -R41.reuse ;  /* 0x0000000928b77223 */ /* 0x180fe20000010829 */
[-C--:B------:R-:W-:Y:S01]  /*e060*/  FFMA.FTZ R40, R160, R9.reuse, -R41 ;  /* 0x00000009a0287223 */ /* 0x080fe20000010829 */
[----:B------:R-:W-:Y:S01]  /*e070*/  FADD.FTZ R4, R176, R11 ;  /* 0x0000000bb0047221 */ /* 0x000fe20000010000 */
[-CC-:B------:R-:W-:Y:S01]  /*e080*/  FFMA.FTZ R177, R14, R9.reuse, -R41.reuse ;  /* 0x000000090eb17223 */ /* 0x180fe20000010829 */
[-CC-:B------:R-:W-:Y:S01]  /*e090*/  FFMA.FTZ R14, R20, R9.reuse, -R41.reuse ;  /* 0x00000009140e7223 */ /* 0x180fe20000010829 */
[-CC-:B------:R-:W-:Y:S01]  /*e0a0*/  FFMA.FTZ R179, R168, R9.reuse, -R41.reuse ;  /* 0x00000009a8b37223 */ /* 0x180fe20000010829 */
[----:B------:R-:W-:Y:S01]  /*e0b0*/  FADD.FTZ R11, R21, R4 ;  /* 0x00000004150b7221 */ /* 0x000fe20000010000 */
[----:B------:R-:W-:Y:S01]  /*e0c0*/  MUFU.EX2 R181, R181 ;  /* 0x000000b500b57308 */ /* 0x000fe20000000800 */
[-CC-:B------:R-:W-:Y:S01]  /*e0d0*/  FFMA.FTZ R20, R28, R9.reuse, -R41.reuse ;  /* 0x000000091c147223 */ /* 0x180fe20000010829 */
[-C--:B------:R-:W-:Y:S01]  /*e0e0*/  FFMA.FTZ R28, R170, R9.reuse, -R41 ;  /* 0x00000009aa1c7223 */ /* 0x080fe20000010829 */
[----:B------:R-:W-:Y:S01]  /*e0f0*/  FADD.FTZ R4, R178, R11 ;  /* 0x0000000bb2047221 */ /* 0x000fe20000010000 */
[-CC-:B------:R-:W-:Y:S01]  /*e100*/  FFMA.FTZ R175, R172, R9.reuse, -R41.reuse ;  /* 0x00000009acaf7223 */ /* 0x180fe20000010829 */
[--C-:B------:R-:W-:Y:S01]  /*e110*/  FFMA.FTZ R38, R38, R9, -R41.reuse ;  /* 0x0000000926267223 */ /* 0x100fe20000010829 */
[----:B------:R-:W-:Y:S01]  /*e120*/  F2FP.BF16.F32.PACK_AB R180, R180, R13 ;  /* 0x0000000db4b4723e */ /* 0x000fe200000010ff */
[----:B------:R-:W-:Y:S01]  /*e130*/  FADD.FTZ R4, R25, R4 ;  /* 0x0000000419047221 */ /* 0x000fe20000010000 */
[----:B------:R-:W-:Y:S01]  /*e140*/  MUFU.EX2 R183, R183 ;  /* 0x000000b700b77308 */ /* 0x000fe20000000800 */
[-CC-:B------:R-:W-:Y:S01]  /*e150*/  FFMA.FTZ R24, R24, R9.reuse, -R41.reuse ;  /* 0x0000000918187223 */ /* 0x180fe20000010829 */
[-CC-:B------:R-:W-:Y:S01]  /*e160*/  FFMA.FTZ R169, R192, R9.reuse, -R41.reuse ;  /* 0x00000009c0a97223 */ /* 0x180fe20000010829 */
[----:B------:R-:W-:Y:S01]  /*e170*/  FADD.FTZ R11, R27, R4 ;  /* 0x000000041b0b7221 */ /* 0x000fe20000010000 */
[--C-:B------:R-:W-:Y:S01]  /*e180*/  FFMA.FTZ R26, R26, R9, -R41.reuse ;  /* 0x000000091a1a7223 */ /* 0x100fe20000010829 */
[----:B------:R-:W-:Y:S01]  /*e190*/  F2FP.BF16.F32.PACK_AB R172, R34, R27 ;  /* 0x0000001b22ac723e */ /* 0x000fe200000010ff */
[-C--:B------:R-:W-:Y:S01]  /*e1a0*/  FFMA.FTZ R196, R196, R9.reuse, -R41 ;  /* 0x00000009c4c47223 */ /* 0x080fe20000010829 */
[----:B------:R-:W-:Y:S01]  /*e1b0*/  FADD.FTZ R4, R34, R11 ;  /* 0x0000000b22047221 */ /* 0x000fe20000010000 */
[----:B------:R-:W-:Y:S01]  /*e1c0*/  FSEL R11, R8, RZ, P2 ;  /* 0x000000ff080b7208 */ /* 0x000fe20001000000 */
[----:B------:R-:W-:Y:S01]  /*e1d0*/  MUFU.EX2 R40, R40 ;  /* 0x0000002800287308 */ /* 0x000fe20000000800 */
[-CC-:B------:R-:W-:Y:S01]  /*e1e0*/  FFMA.FTZ R165, R194, R9.reuse, -R41.reuse ;  /* 0x00000009c2a57223 */ /* 0x180fe20000010829 */
[----:B------:R-:W-:Y:S01]  /*e1f0*/  FADD.FTZ R29, R31, R4 ;  /* 0x000000041f1d7221 */ /* 0x000fe20000010000 */
[-CC-:B------:R-:W-:Y:S01]  /*e200*/  FFMA.FTZ R166, R166, R9.reuse, -R41.reuse ;  /* 0x00000009a6a67223 */ /* 0x180fe20000010829 */
[----:B------:R-:W-:Y:S01]  /*e210*/  FADD.FTZ R4, -R11, R12 ;  /* 0x0000000c0b047221 */ /* 0x000fe20000010100 */
[----:B------:R-:W-:Y:S01]  /*e220*/  FFMA.FTZ R158, R158, R9, -R41 ;  /* 0x000000099e9e7223 */ /* 0x000fe20000010829 */
[----:B------:R-:W-:Y:S01]  /*e230*/  FADD.FTZ R30, R42, R29 ;  /* 0x0000001d2a1e7221 */ /* 0x000fe20000010000 */
[----:B------:R-:W-:-:S02]  /*e240*/  @!P1 VIADD R29, R32, 0x28860 ;  /* 0x00028860201d9836 */ /* 0x000fc40000000000 */
[-C--:B------:R-:W-:Y:S01]  /*e250*/  FMUL.FTZ R4, R4, R9.reuse ;  /* 0x0000000904047220 */ /* 0x080fe20000410000 */
[----:B------:R-:W-:Y:S01]  /*e260*/  MUFU.EX2 R177, R177 ;  /* 0x000000b100b17308 */ /* 0x000fe20000000800 */
[----:B------:R-:W-:Y:S01]  /*e270*/  FADD.FTZ R11, R33, R30 ;  /* 0x0000001e210b7221 */ /* 0x000fe20000010000 */
[-C--:B------:R-:W-:Y:S01]  /*e280*/  FFMA.FTZ R162, R162, R9.reuse, -R41 ;  /* 0x00000009a2a27223 */ /* 0x080fe20000010829 */
[----:B------:R-:W-:Y:S01]  /*e290*/  @!P1 PRMT R29, RZ, 0x654, R29 ;  /* 0x00000654ff1d9816 */ /* 0x000fe2000000001d */
[-C--:B------:R-:W-:Y:S01]  /*e2a0*/  FFMA.FTZ R198, R198, R9.reuse, -R41 ;  /* 0x00000009c6c67223 */ /* 0x080fe20000010829 */
[----:B------:R-:W-:Y:S01]  /*e2b0*/  FADD.FTZ R30, R36, R11 ;  /* 0x0000000b241e7221 */ /* 0x000fe20000010000 */
[-CC-:B------:R-:W-:Y:S01]  /*e2c0*/  FFMA.FTZ R44, R44, R9.reuse, -R41.reuse ;  /* 0x000000092c2c7223 */ /* 0x180fe20000010829 */
[----:B------:R2:W-:Y:S01]  /*e2d0*/  @!P1 SYNCS.ARRIVE.TRANS64.RED.A1T0 RZ, [R29+URZ], RZ ;  /* 0x000000ff1dff99a7 */ /* 0x0005e2000810043f */
[----:B------:R-:W3:Y:S01]  /*e2e0*/  MUFU.EX2 R11, R4 ;  /* 0x00000004000b7308 */ /* 0x000ee20000000800 */
[-CC-:B------:R-:W-:Y:S01]  /*e2f0*/  FFMA.FTZ R46, R46, R9.reuse, -R41.reuse ;  /* 0x000000092e2e7223 */ /* 0x180fe20000010829 */
[-CC-:B------:R-:W-:Y:S01]  /*e300*/  FFMA.FTZ R50, R50, R9.reuse, -R41.reuse ;  /* 0x0000000932327223 */ /* 0x180fe20000010829 */
[-CC-:B------:R-:W-:Y:S01]  /*e310*/  FFMA.FTZ R82, R82, R9.reuse, -R41.reuse ;  /* 0x0000000952527223 */ /* 0x180fe20000010829 */
[-CC-:B------:R-:W-:Y:S01]  /*e320*/  FFMA.FTZ R84, R84, R9.reuse, -R41.reuse ;  /* 0x0000000954547223 */ /* 0x180fe20000010829 */
[----:B------:R-:W-:Y:S01]  /*e330*/  ISETP.GT.AND P2, PT, R6, UR40, PT ;  /* 0x0000002806007c0c */ /* 0x000fe2000bf44270 */
[----:B------:R-:W-:Y:S01]  /*e340*/  UMOV UR59, UR37 ;  /* 0x00000025003b7c82 */ /* 0x000fe20008000000 */
[----:B--2---:R-:W-:Y:S01]  /*e350*/  FADD.FTZ R29, R35, R30 ;  /* 0x0000001e231d7221 */ /* 0x004fe20000010000 */
[----:B------:R-:W2:Y:S01]  /*e360*/  MUFU.EX2 R14, R14 ;  /* 0x0000000e000e7308 */ /* 0x000ea20000000800 */
[-C--:B------:R-:W-:Y:S01]  /*e370*/  FFMA.FTZ R30, R174, R9.reuse, -R41 ;  /* 0x00000009ae1e7223 */ /* 0x080fe20000010829 */
[----:B------:R-:W-:Y:S01]  /*e380*/  F2FP.BF16.F32.PACK_AB R182, R15, R182 ;  /* 0x000000b60fb6723e */ /* 0x000fe200000010ff */
[----:B------:R-:W-:Y:S01]  /*e390*/  FADD.FTZ R32, R86, R29 ;  /* 0x0000001d56207221 */ /* 0x000fe20000010000 */
[-CC-:B------:R-:W-:Y:S01]  /*e3a0*/  FFMA.FTZ R29, R156, R9.reuse, -R41.reuse ;  /* 0x000000099c1d7223 */ /* 0x180fe20000010829 */
[----:B------:R-:W-:Y:S01]  /*e3b0*/  F2FP.BF16.F32.PACK_AB R176, R21, R176 ;  /* 0x000000b015b0723e */ /* 0x000fe200000010ff */
[----:B------:R-:W-:Y:S01]  /*e3c0*/  FMUL.FTZ R145, R145, R56 ;  /* 0x0000003891917220 */ /* 0x000fe20000410000 */
[----:B-1----:R-:W-:Y:S01]  /*e3d0*/  FADD.FTZ R55, R37, R32 ;  /* 0x0000002025377221 */ /* 0x002fe20000010000 */
[----:B------:R-:W1:Y:S01]  /*e3e0*/  MUFU.EX2 R179, R179 ;  /* 0x000000b300b37308 */ /* 0x000e620000000800 */
[----:B------:R-:W-:Y:S01]  /*e3f0*/  FFMA.FTZ R32, R152, R9, -R41 ;  /* 0x0000000998207223 */ /* 0x000fe20000010829 */
[----:B---3--:R-:W-:Y:S01]  /*e400*/  FMUL.FTZ R90, R90, R11 ;  /* 0x0000000b5a5a7220 */ /* 0x008fe20000410000 */
[----:B------:R-:W-:Y:S01]  /*e410*/  FADD.FTZ R4, R48, R55 ;  /* 0x0000003730047221 */ /* 0x000fe20000010000 */
[-CC-:B------:R-:W-:Y:S01]  /*e420*/  FFMA.FTZ R55, R154, R9.reuse, -R41.reuse ;  /* 0x000000099a377223 */ /* 0x180fe20000010829 */
[----:B------:R-:W-:Y:S01]  /*e430*/  FFMA.FTZ R41, R80, R9, -R41 ;  /* 0x0000000950297223 */ /* 0x000fe20000010829 */
[----:B------:R-:W-:Y:S01]  /*e440*/  FMUL.FTZ R91, R91, R11 ;  /* 0x0000000b5b5b7220 */ /* 0x000fe20000410000 */
[----:B------:R-:W-:Y:S01]  /*e450*/  FADD.FTZ R57, R39, R4 ;  /* 0x0000000427397221 */ /* 0x000fe20000010000 */
[----:B------:R-:W-:Y:S01]  /*e460*/  FFMA.FTZ R4, R11, R3, R60 ;  /* 0x000000030b047223 */ /* 0x000fe2000001003c */
[----:B------:R-:W3:Y:S01]  /*e470*/  MUFU.EX2 R20, R20 ;  /* 0x0000001400147308 */ /* 0x000ee20000000800 */
[-C--:B------:R-:W-:Y:S01]  /*e480*/  FMUL.FTZ R94, R94, R11.reuse ;  /* 0x0000000b5e5e7220 */ /* 0x080fe20000410000 */
[----:B------:R-:W-:Y:S01]  /*e490*/  FADD.FTZ R64, R54, R57 ;  /* 0x0000003936407221 */ /* 0x000fe20000010000 */
[----:B------:R-:W-:Y:S01]  /*e4a0*/  FADD.FTZ R4, R181, R4 ;  /* 0x00000004b5047221 */ /* 0x000fe20000010000 */
[-C--:B------:R-:W-:Y:S01]  /*e4b0*/  FMUL.FTZ R95, R95, R11.reuse ;  /* 0x0000000b5f5f7220 */ /* 0x080fe20000410000 */
[-C--:B------:R-:W-:Y:S01]  /*e4c0*/  FMUL.FTZ R98, R98, R11.reuse ;  /* 0x0000000b62627220 */ /* 0x080fe20000410000 */
[----:B------:R-:W-:Y:S01]  /*e4d0*/  FADD.FTZ R57, R43, R64 ;  /* 0x000000402b397221 */ /* 0x000fe20000010000 */
[----:B------:R-:W-:Y:S01]  /*e4e0*/  FADD.FTZ R3, R183, R4 ;  /* 0x00000004b7037221 */ /* 0x000fe20000010000 */
[----:B------:R-:W4:Y:S01]  /*e4f0*/  MUFU.EX2 R173, R173 ;  /* 0x000000ad00ad7308 */ /* 0x000f220000000800 */
[-C--:B------:R-:W-:Y:S01]  /*e500*/  FMUL.FTZ R99, R99, R11.reuse ;  /* 0x0000000b63637220 */ /* 0x080fe20000410000 */
[----:B------:R-:W-:Y:S01]  /*e510*/  FADD.FTZ R64, R70, R57 ;  /* 0x0000003946407221 */ /* 0x000fe20000010000 */
[----:B------:R-:W-:Y:S01]  /*e520*/  FADD.FTZ R4, R40, R3 ;  /* 0x0000000328047221 */ /* 0x000fe20000010000 */
[-C--:B------:R-:W-:Y:S01]  /*e530*/  FMUL.FTZ R102, R102, R11.reuse ;  /* 0x0000000b66667220 */ /* 0x080fe20000410000 */
[-C--:B------:R-:W-:Y:S01]  /*e540*/  FMUL.FTZ R103, R103, R11.reuse ;  /* 0x0000000b67677220 */ /* 0x080fe20000410000 */
[----:B------:R-:W-:Y:S01]  /*e550*/  FADD.FTZ R13, R45, R64 ;  /* 0x000000402d0d7221 */ /* 0x000fe20000010000 */
[----:B------:R-:W-:Y:S01]  /*e560*/  FADD.FTZ R3, R177, R4 ;  /* 0x00000004b1037221 */ /* 0x000fe20000010000 */
[----:B------:R-:W5:Y:S01]  /*e570*/  MUFU.EX2 R28, R28 ;  /* 0x0000001c001c7308 */ /* 0x000f620000000800 */
[-C--:B------:R-:W-:Y:S01]  /*e580*/  FMUL.FTZ R106, R106, R11.reuse ;  /* 0x0000000b6a6a7220 */ /* 0x080fe20000410000 */
[-C--:B------:R-:W-:Y:S01]  /*e590*/  FMUL.FTZ R107, R107, R11.reuse ;  /* 0x0000000b6b6b7220 */ /* 0x080fe20000410000 */
[----:B--2---:R-:W-:Y:S01]  /*e5a0*/  FADD.FTZ R4, R14, R3 ;  /* 0x000000030e047221 */ /* 0x004fe20000010000 */
[-C--:B------:R-:W-:Y:S01]  /*e5b0*/  FMUL.FTZ R110, R110, R11.reuse ;  /* 0x0000000b6e6e7220 */ /* 0x080fe20000410000 */
[-C--:B------:R-:W-:Y:S01]  /*e5c0*/  FMUL.FTZ R111, R111, R11.reuse ;  /* 0x0000000b6f6f7220 */ /* 0x080fe20000410000 */
[-C--:B------:R-:W-:Y:S01]  /*e5d0*/  FMUL.FTZ R114, R114, R11.reuse ;  /* 0x0000000b72727220 */ /* 0x080fe20000410000 */
[----:B-1----:R-:W-:Y:S01]  /*e5e0*/  FADD.FTZ R3, R179, R4 ;  /* 0x00000004b3037221 */ /* 0x002fe20000010000 */
[----:B------:R1:W-:Y:S01]  /*e5f0*/  MUFU.EX2 R68, R38 ;  /* 0x0000002600447308 */ /* 0x0003e20000000800 */
[-C--:B------:R-:W-:Y:S01]  /*e600*/  FMUL.FTZ R115, R115, R11.reuse ;  /* 0x0000000b73737220 */ /* 0x080fe20000410000 */
[-C--:B------:R-:W-:Y:S01]  /*e610*/  FMUL.FTZ R118, R118, R11.reuse ;  /* 0x0000000b76767220 */ /* 0x080fe20000410000 */
[----:B---3--:R-:W-:Y:S01]  /*e620*/  FADD.FTZ R4, R20, R3 ;  /* 0x0000000314047221 */ /* 0x008fe20000010000 */
[-C--:B------:R-:W-:Y:S01]  /*e630*/  FMUL.FTZ R119, R119, R11.reuse ;  /* 0x0000000b77777220 */ /* 0x080fe20000410000 */
[-C--:B------:R-:W-:Y:S01]  /*e640*/  FMUL.FTZ R122, R122, R11.reuse ;  /* 0x0000000b7a7a7220 */ /* 0x080fe20000410000 */
[-C--:B------:R-:W-:Y:S01]  /*e650*/  FMUL.FTZ R123, R123, R11.reuse ;  /* 0x0000000b7b7b7220 */ /* 0x080fe20000410000 */
[----:B----4-:R-:W-:Y:S01]  /*e660*/  FADD.FTZ R3, R173, R4 ;  /* 0x00000004ad037221 */ /* 0x010fe20000010000 */
[----:B------:R-:W2:Y:S01]  /*e670*/  MUFU.EX2 R175, R175 ;  /* 0x000000af00af7308 */ /* 0x000ea20000000800 */
[----:B-1----:R-:W-:Y:S01]  /*e680*/  FADD.FTZ R38, R72, R13 ;  /* 0x0000000d48267221 */ /* 0x002fe20000010000 */
[-C--:B------:R-:W-:Y:S01]  /*e690*/  FMUL.FTZ R126, R126, R11.reuse ;  /* 0x0000000b7e7e7220 */ /* 0x080fe20000410000 */
[----:B-----5:R-:W-:Y:S01]  /*e6a0*/  FADD.FTZ R4, R28, R3 ;  /* 0x000000031c047221 */ /* 0x020fe20000010000 */
[-C--:B------:R-:W-:Y:S01]  /*e6b0*/  FMUL.FTZ R127, R127, R11.reuse ;  /* 0x0000000b7f7f7220 */ /* 0x080fe20000410000 */
[----:B------:R-:W-:Y:S01]  /*e6c0*/  FADD.FTZ R13, R47, R38 ;  /* 0x000000262f0d7221 */ /* 0x000fe20000010000 */
[-C--:B------:R-:W-:Y:S01]  /*e6d0*/  FMUL.FTZ R130, R130, R11.reuse ;  /* 0x0000000b82827220 */ /* 0x080fe20000410000 */
[-C--:B------:R-:W-:Y:S01]  /*e6e0*/  FMUL.FTZ R131, R131, R11.reuse ;  /* 0x0000000b83837220 */ /* 0x080fe20000410000 */
[----:B------:R-:W1:Y:S01]  /*e6f0*/  MUFU.EX2 R51, R51 ;  /* 0x0000003300337308 */ /* 0x000e620000000800 */
[----:B------:R-:W-:Y:S01]  /*e700*/  FADD.FTZ R34, R66, R13 ;  /* 0x0000000d42227221 */ /* 0x000fe20000010000 */
[-C--:B------:R-:W-:Y:S01]  /*e710*/  FMUL.FTZ R134, R134, R11.reuse ;  /* 0x0000000b86867220 */ /* 0x080fe20000410000 */
[-C--:B------:R-:W-:Y:S01]  /*e720*/  FMUL.FTZ R135, R135, R11.reuse ;  /* 0x0000000b87877220 */ /* 0x080fe20000410000 */
[-C--:B------:R-:W-:Y:S01]  /*e730*/  FMUL.FTZ R138, R138, R11.reuse ;  /* 0x0000000b8a8a7220 */ /* 0x080fe20000410000 */
[----:B------:R-:W-:Y:S01]  /*e740*/  FADD.FTZ R13, R49, R34 ;  /* 0x00000022310d7221 */ /* 0x000fe20000010000 */
[-C--:B------:R-:W-:Y:S01]  /*e750*/  FMUL.FTZ R139, R139, R11.reuse ;  /* 0x0000000b8b8b7220 */ /* 0x080fe20000410000 */
[-C--:B------:R-:W-:Y:S01]  /*e760*/  FMUL.FTZ R142, R142, R11.reuse ;  /* 0x0000000b8e8e7220 */ /* 0x080fe20000410000 */
[----:B------:R-:W3:Y:S01]  /*e770*/  MUFU.EX2 R24, R24 ;  /* 0x0000001800187308 */ /* 0x000ee20000000800 */
[----:B------:R-:W-:Y:S01]  /*e780*/  FADD.FTZ R34, R62, R13 ;  /* 0x0000000d3e227221 */ /* 0x000fe20000010000 */
[----:B--2---:R-:W-:Y:S01]  /*e790*/  FADD.FTZ R3, R175, R4 ;  /* 0x00000004af037221 */ /* 0x004fe20000010000 */
[-C--:B------:R-:W-:Y:S01]  /*e7a0*/  FMUL.FTZ R143, R143, R11.reuse ;  /* 0x0000000b8f8f7220 */ /* 0x080fe20000410000 */
[-C--:B------:R-:W-:Y:S01]  /*e7b0*/  FMUL.FTZ R146, R146, R11.reuse ;  /* 0x0000000b92927220 */ /* 0x080fe20000410000 */
[-C--:B------:R-:W-:Y:S01]  /*e7c0*/  FMUL.FTZ R147, R147, R11.reuse ;  /* 0x0000000b93937220 */ /* 0x080fe20000410000 */
[-C--:B------:R-:W-:Y:S01]  /*e7d0*/  FMUL.FTZ R150, R150, R11.reuse ;  /* 0x0000000b96967220 */ /* 0x080fe20000410000 */
[----:B------:R-:W-:Y:S01]  /*e7e0*/  FMUL.FTZ R151, R151, R11 ;  /* 0x0000000b97977220 */ /* 0x000fe20000410000 */
[----:B------:R-:W2:Y:S01]  /*e7f0*/  MUFU.EX2 R58, R58 ;  /* 0x0000003a003a7308 */ /* 0x000ea20000000800 */
[----:B-1----:R-:W-:Y:S01]  /*e800*/  FADD.FTZ R13, R51, R34 ;  /* 0x00000022330d7221 */ /* 0x002fe20000010000 */
[----:B------:R-:W-:Y:S01]  /*e810*/  F2FP.BF16.F32.PACK_AB R178, R25, R178 ;  /* 0x000000b219b2723e */ /* 0x000fe200000010ff */
[-C--:B------:R-:W-:Y:S01]  /*e820*/  FMUL.FTZ R148, R148, R56.reuse ;  /* 0x0000003894947220 */ /* 0x080fe20000410000 */
[----:B------:R-:W-:Y:S01]  /*e830*/  F2FP.BF16.F32.PACK_AB R174, R42, R31 ;  /* 0x0000001f2aae723e */ /* 0x000fe200000010ff */
[----:B------:R-:W-:Y:S01]  /*e840*/  FMUL.FTZ R149, R149, R56 ;  /* 0x0000003895957220 */ /* 0x000fe20000410000 */
[----:B------:R-:W-:Y:S01]  /*e850*/  F2FP.BF16.F32.PACK_AB R168, R36, R33 ;  /* 0x0000002124a8723e */ /* 0x000fe200000010ff */
[----:B------:R-:W-:Y:S01]  /*e860*/  VIADD R6, R6, 0xffffffff ;  /* 0xffffffff06067836 */ /* 0x000fe20000000000 */
[----:B------:R-:W1:Y:S01]  /*e870*/  MUFU.EX2 R169, R169 ;  /* 0x000000a900a97308 */ /* 0x000e620000000800 */
[----:B---3--:R-:W-:Y:S01]  /*e880*/  FADD.FTZ R4, R24, R3 ;  /* 0x0000000318047221 */ /* 0x008fe20000010000 */
[----:B------:R-:W-:Y:S01]  /*e890*/  F2FP.BF16.F32.PACK_AB R170, R86, R35 ;  /* 0x0000002356aa723e */ /* 0x000fe200000010ff */
[----:B------:R-:W-:Y:S01]  /*e8a0*/  IMAD.MOV.U32 R11, RZ, RZ, R7 ;  /* 0x000000ffff0b7224 */ /* 0x000fe200078e0007 */
[----:B------:R-:W-:-:S02]  /*e8b0*/  F2FP.BF16.F32.PACK_AB R164, R48, R37 ;  /* 0x0000002530a4723e */ /* 0x000fc400000010ff */
[----:B------:R-:W-:Y:S02]  /*e8c0*/  F2FP.BF16.F32.PACK_AB R160, R70, R43 ;  /* 0x0000002b46a0723e */ /* 0x000fe400000010ff */
[----:B------:R-:W3:Y:S01]  /*e8d0*/  MUFU.EX2 R26, R26 ;  /* 0x0000001a001a7308 */ /* 0x000ee20000000800 */
[----:B--2---:R-:W-:Y:S01]  /*e8e0*/  FADD.FTZ R34, R58, R13 ;  /* 0x0000000d3a227221 */ /* 0x004fe20000010000 */
[----:B------:R-:W-:Y:S02]  /*e8f0*/  F2FP.BF16.F32.PACK_AB R156, R66, R47 ;  /* 0x0000002f429c723e */ /* 0x000fe400000010ff */
[----:B------:R-:W-:Y:S01]  /*e900*/  F2FP.BF16.F32.PACK_AB R152, R58, R51 ;  /* 0x000000333a98723e */ /* 0x000fe200000010ff */
[----:B------:R-:W-:Y:S01]  /*e910*/  FADD.FTZ R13, R53, R34 ;  /* 0x00000022350d7221 */ /* 0x000fe20000010000 */
[C---:B------:R-:W-:Y:S02]  /*e920*/  F2FP.BF16.F32.PACK_AB R154, R52.reuse, R53 ;  /* 0x00000035349a723e */ /* 0x040fe400000010ff */
[----:B------:R-:W2:Y:S01]  /*e930*/  MUFU.EX2 R171, R171 ;  /* 0x000000ab00ab7308 */ /* 0x000ea20000000800 */
[----:B-1----:R-:W-:Y:S01]  /*e940*/  FADD.FTZ R3, R169, R4 ;  /* 0x00000004a9037221 */ /* 0x002fe20000010000 */
[----:B------:R-:W-:Y:S01]  /*e950*/  FADD.FTZ R4, R52, R13 ;  /* 0x0000000d34047221 */ /* 0x000fe20000010000 */
[----:B------:R-:W-:-:S02]  /*e960*/  F2FP.BF16.F32.PACK_AB R181, R181, R60 ;  /* 0x0000003cb5b5723e */ /* 0x000fc400000010ff */
[----:B------:R-:W-:Y:S02]  /*e970*/  F2FP.BF16.F32.PACK_AB R183, R40, R183 ;  /* 0x000000b728b7723e */ /* 0x000fe400000010ff */
[----:B------:R-:W-:Y:S01]  /*e980*/  F2FP.BF16.F32.PACK_AB R177, R14, R177 ;  /* 0x000000b10eb1723e */ /* 0x000fe200000010ff */
[----:B------:R-:W1:Y:S01]  /*e990*/  MUFU.EX2 R12, R196 ;  /* 0x000000c4000c7308 */ /* 0x000e620000000800 */
[----:B---3--:R-:W-:Y:S01]  /*e9a0*/  FADD.FTZ R34, R26, R3 ;  /* 0x000000031a227221 */ /* 0x008fe20000010000 */
[----:B------:R-:W-:Y:S02]  /*e9b0*/  F2FP.BF16.F32.PACK_AB R179, R20, R179 ;  /* 0x000000b314b3723e */ /* 0x000fe400000010ff */
[----:B------:R-:W-:Y:S02]  /*e9c0*/  F2FP.BF16.F32.PACK_AB R173, R28, R173 ;  /* 0x000000ad1cad723e */ /* 0x000fe400000010ff */
[----:B------:R-:W-:Y:S02]  /*e9d0*/  F2FP.BF16.F32.PACK_AB R175, R24, R175 ;  /* 0x000000af18af723e */ /* 0x000fe400000010ff */
[----:B------:R-:W3:Y:S01]  /*e9e0*/  MUFU.EX2 R165, R165 ;  /* 0x000000a500a57308 */ /* 0x000ee20000000800 */
[----:B--2---:R-:W-:Y:S01]  /*e9f0*/  FADD.FTZ R3, R171, R34 ;  /* 0x00000022ab037221 */ /* 0x004fe20000010000 */
[----:B------:R-:W-:-:S06]  /*ea00*/  F2FP.BF16.F32.PACK_AB R169, R26, R169 ;  /* 0x000000a91aa9723e */ /* 0x000fcc00000010ff */
[----:B------:R-:W2:Y:S01]  /*ea10*/  MUFU.EX2 R30, R30 ;  /* 0x0000001e001e7308 */ /* 0x000ea20000000800 */
[C---:B-1----:R-:W-:Y:S01]  /*ea20*/  FADD.FTZ R34, R12.reuse, R3 ;  /* 0x000000030c227221 */ /* 0x042fe20000010000 */
[----:B------:R-:W-:Y:S01]  /*ea30*/  F2FP.BF16.F32.PACK_AB R171, R12, R171 ;  /* 0x000000ab0cab723e */ /* 0x000fe200000010ff */
[----:B------:R-:W-:-:S05]  /*ea40*/  IMAD.MOV.U32 R12, RZ, RZ, R8 ;  /* 0x000000ffff0c7224 */ /* 0x000fca00078e0008 */
[----:B------:R1:W4:Y:S01]  /*ea50*/  MUFU.EX2 R167, R166 ;  /* 0x000000a600a77308 */ /* 0x0003220000000800 */
[----:B---3--:R-:W-:-:S07]  /*ea60*/  FADD.FTZ R3, R165, R34 ;  /* 0x00000022a5037221 */ /* 0x008fce0000010000 */
[----:B------:R3:W5:Y:S01]  /*ea70*/  MUFU.EX2 R64, R158 ;  /* 0x0000009e00407308 */ /* 0x0007620000000800 */
[----:B--2---:R-:W-:Y:S01]  /*ea80*/  FADD.FTZ R3, R30, R3 ;  /* 0x000000031e037221 */ /* 0x004fe20000010000 */
[----:B-1----:R-:W-:Y:S02]  /*ea90*/  F2FP.BF16.F32.PACK_AB R166, R54, R39 ;  /* 0x0000002736a6723e */ /* 0x002fe400000010ff */
[----:B------:R-:W-:Y:S01]  /*eaa0*/  F2FP.BF16.F32.PACK_AB R165, R30, R165 ;  /* 0x000000a51ea5723e */ /* 0x000fe200000010ff */
[----:B------:R-:W-:-:S03]  /*eab0*/  FADD.FTZ R3, R68, R3 ;  /* 0x0000000344037221 */ /* 0x000fc60000010000 */
[----:B------:R1:W2:Y:S01]  /*eac0*/  MUFU.EX2 R161, R162 ;  /* 0x000000a200a17308 */ /* 0x0002a20000000800 */
[C---:B----4-:R-:W-:Y:S01]  /*ead0*/  FADD.FTZ R3, R167.reuse, R3 ;  /* 0x00000003a7037221 */ /* 0x050fe20000010000 */
[----:B---3--:R-:W-:Y:S02]  /*eae0*/  F2FP.BF16.F32.PACK_AB R158, R62, R49 ;  /* 0x000000313e9e723e */ /* 0x008fe400000010ff */
[----:B------:R-:W-:-:S04]  /*eaf0*/  F2FP.BF16.F32.PACK_AB R167, R167, R68 ;  /* 0x00000044a7a7723e */ /* 0x000fc800000010ff */
[----:B------:R-:W3:Y:S01]  /*eb00*/  MUFU.EX2 R198, R198 ;  /* 0x000000c600c67308 */ /* 0x000ee20000000800 */
[----:B-----5:R-:W-:Y:S01]  /*eb10*/  FADD.FTZ R3, R64, R3 ;  /* 0x0000000340037221 */ /* 0x020fe20000010000 */
[----:B-1----:R-:W-:-:S06]  /*eb20*/  F2FP.BF16.F32.PACK_AB R162, R72, R45 ;  /* 0x0000002d48a2723e */ /* 0x002fcc00000010ff */
        /* <DEDUP_REMOVED lines=22> */
[----:B------:R-:W-:-:S03]  /*ec90*/  F2FP.BF16.F32.PACK_AB R153, R82, R50 ;  /* 0x000000325299723e */ /* 0x000fc600000010ff */
[----:B--2---:R-:W-:-:S04]  /*eca0*/  FADD.FTZ R3, R84, R3 ;  /* 0x0000000354037221 */ /* 0x004fc80000010000 */
[C---:B---3--:R-:W-:Y:S01]  /*ecb0*/  FADD.FTZ R3, R41.reuse, R3 ;  /* 0x0000000329037221 */ /* 0x048fe20000010000 */
[----:B------:R-:W-:Y:S01]  /*ecc0*/  F2FP.BF16.F32.PACK_AB R155, R41, R84 ;  /* 0x00000054299b723e */ /* 0x000fe200000010ff */
[----:B------:R-:W-:Y:S06]  /*ecd0*/  @P2 BRA `(.L_x_6461) ;  /* 0xffffffc800142947 */ /* 0x000fec000383ffff */
.L_x_6444:
[----:B------:R-:W-:Y:S06]  /*ece0*/  BAR.ARV 0x8, 0x120 ;  /* 0x0204800000007b1d */ /* 0x000fec0000002000 */
[----:B------:R-:W-:Y:S05]  /*ecf0*/  @!P0 BRA `(.L_x_6462) ;  /* 0x0000000000048947 */ /* 0x000fea0003800000 */
[----:B------:R-:W-:Y:S01]  /*ed00*/  BPT.TRAP 0x1 ;  /* 0x000000040000795c */ /* 0x000fe20000300000 */
.L_x_6462:
[----:B------:R-:W-:Y:S01]  /*ed10*/  ULEA UR5, UR37, UR39, 0x3 ;  /* 0x0000002725057291 */ /* 0x000fe2000f8e183f */
[----:B------:R-:W-:-:S05]  /*ed20*/  IMAD.U32 R0, RZ, RZ, UR36 ;  /* 0x00000024ff007e24 */ /* 0x000fca000f8e00ff */
[----:B------:R-:W-:-:S04]  /*ed30*/  SHF.L.U32 R0, R0, 0x1f, RZ ;  /* 0x0000001f00007819 */ /* 0x000fc800000006ff */
[----:B------:R1:W2:Y:S01]  /*ed40*/  SYNCS.PHASECHK.TRANS64.TRYWAIT P2, [UR5+0x28850], R0 ;  /* 0x02885000ff0075a7 */ /* 0x0002a20008040145 */
[----:B------:R-:W-:Y:S05]  /*ed50*/  @!P0 BRA `(.L_x_6463) ;  /* 0x0000000000048947 */ /* 0x000fea0003800000 */
[----:B------:R-:W-:Y:S01]  /*ed60*/  BPT.TRAP 0x1 ;  /* 0x000000040000795c */ /* 0x000fe20000300000 */
.L_x_6463:
[----:B--2---:R-:W-:Y:S05]  /*ed70*/  @P2 BRA `(.L_x_6464) ;  /* 0x0000000000082947 */ /* 0x004fea0003800000 */
[----:B------:R-:W2:Y:S02]  /*ed80*/  SYNCS.PHASECHK.TRANS64.TRYWAIT P0, [UR5+0x28850], R0 ;  /* 0x02885000ff0075a7 */ /* 0x000ea40008000145 */
[----:B--2---:R-:W-:Y:S05]  /*ed90*/  @!P0 BRA `(.L_x_6465) ;  /* 0x00000050000c8947 */ /* 0x004fea0003800000 */
.L_x_6464:
[----:B------:R-:W-:Y:S01]  /*eda0*/  UIADD3 UR39, UR39, 0x400, URZ ;  /* 0x0000040027277890 */ /* 0x000fe2000fffe03f */
[----:B------:R-:W-:Y:S01]  /*edb0*/  WARPGROUP.ARRIVE ;  /* 0x00000000000079c5 */ /* 0x000fe20000000000 */
[----:B------:R-:W-:Y:S01]  /*edc0*/  UMOV UR7, 0x40000040 ;  /* 0x4000004000077882 */ /* 0x000fe20000000000 */
[----:B--2---:R-:W2:Y:S01]  /*edd0*/  SHFL.BFLY PT, R5, R4, 0x2, 0x1f ;  /* 0x0c401f0004057f89 */ /* 0x004ea200000e0000 */
[----:B------:R-:W-:Y:S01]  /*ede0*/  USHF.R.U32.HI UR39, URZ, 0x4, UR39 ;  /* 0x000000043f277899 */ /* 0x000fe20008011627 */
[----:B------:R-:W-:Y:S01]  /*edf0*/  IMAD.U32 R15, RZ, RZ, UR5 ;  /* 0x00000005ff0f7e24 */ /* 0x000fe2000f8e00ff */
[----:B------:R-:W-:Y:S01]  /*ee00*/  UIADD3 UR46, UR46, 0x1, URZ ;  /* 0x000000012e2e7890 */ /* 0x000fe2000fffe03f */
[----:B-1----:R-:W1:Y:S01]  /*ee10*/  SHFL.BFLY PT, R0, R3, 0x2, 0x1f ;  /* 0x0c401f0003007f89 */ /* 0x002e6200000e0000 */
[----:B------:R-:W-:-:S04]  /*ee20*/  ULOP3.LUT UR39, UR39, 0x3fff, URZ, 0xc0, !UPT ;  /* 0x00003fff27277892 */ /* 0x000fc8000f8ec03f */
[----:B------:R-:W-:-:S04]  /*ee30*/  ULOP3.LUT UR4, UR39, 0x4000000, URZ, 0xfc, !UPT ;  /* 0x0400000027047892 */ /* 0x000fc8000f8efc3f */
[----:B------:R-:W-:Y:S02]  /*ee40*/  ULEA UR4, UR37, UR4, 0xb ;  /* 0x0000000425047291 */ /* 0x000fe4000f8e583f */
[----:B------:R-:W-:-:S04]  /*ee50*/  UIADD3 UR37, UR37, 0x1, URZ ;  /* 0x0000000125257890 */ /* 0x000fc8000fffe03f */
[----:B------:R-:W-:Y:S01]  /*ee60*/  UISETP.NE.AND UP0, UPT, UR37, 0x2, UPT ;  /* 0x000000022500788c */ /* 0x000fe2000bf05270 */
[----:B------:R-:W-:Y:S02]  /*ee70*/  UMOV UR6, UR4 ;  /* 0x0000000400067c82 */ /* 0x000fe40008000000 */
[----:B------:R-:W-:Y:S01]  /*ee80*/  HGMMA.64x128x16.F32.BF16 R88, R180, gdesc[UR4].tnspB, R88, gsb0 ;  /* 0x41e00004b4587df0 */ /* 0x000fe20008001858 */
[----:B------:R-:W-:Y:S01]  /*ee90*/  UIADD3 UR6, UR4, 0x80, URZ ;  /* 0x0000008004067890 */ /* 0x000fe2000fffe03f */
[----:B--2---:R-:W-:Y:S01]  /*eea0*/  FADD.FTZ R5, R5, R4 ;  /* 0x0000000405057221 */ /* 0x004fe20000010000 */
[----:B------:R-:W-:Y:S01]  /*eeb0*/  UMOV UR7, 0x40000040 ;  /* 0x4000004000077882 */ /* 0x000fe20000000000 */
[----:B------:R-:W-:Y:S02]  /*eec0*/  IMAD.MOV.U32 R4, RZ, RZ, RZ ;  /* 0x000000ffff047224 */ /* 0x000fe400078e00ff */
[----:B-1----:R-:W-:Y:S01]  /*eed0*/  FADD.FTZ R2, R0, R3 ;  /* 0x0000000300027221 */ /* 0x002fe20000010000 */
[----:B------:R-:W-:Y:S01]  /*eee0*/  USEL UR37, UR37, URZ, UP0 ;  /* 0x0000003f25257287 */ /* 0x000fe20008000000 */
[----:B------:R-:W1:Y:S04]  /*eef0*/  SHFL.BFLY PT, R0, R5, 0x1, 0x1f ;  /* 0x0c201f0005007f89 */ /* 0x000e6800000e0000 */
[----:B------:R-:W2:Y:S01]  /*ef00*/  SHFL.BFLY PT, R11, R2, 0x1, 0x1f ;  /* 0x0c201f00020b7f89 */ /* 0x000ea200000e0000 */
[----:B-1----:R-:W-:Y:S01]  /*ef10*/  FADD.FTZ R13, R5, R0 ;  /* 0x00000000050d7221 */ /* 0x002fe20000010000 */
[----:B------:R-:W-:-:S02]  /*ef20*/  IMAD.MOV.U32 R0, RZ, RZ, -0x800000 ;  /* 0xff800000ff007424 */ /* 0x000fc400078e00ff */
[----:B--2---:R-:W-:Y:S02]  /*ef30*/  FADD.FTZ R14, R2, R11 ;  /* 0x0000000b020e7221 */ /* 0x004fe40000010000 */
[----:B------:R-:W-:Y:S01]  /*ef40*/  FSETP.NE.FTZ.AND P0, PT, R13, RZ, PT ;  /* 0x000000ff0d00720b */ /* 0x000fe20003f15000 */
[----:B------:R-:W-:Y:S02]  /*ef50*/  IMAD.MOV.U32 R11, RZ, RZ, RZ ;  /* 0x000000ffff0b7224 */ /* 0x000fe400078e00ff */
[----:B------:R-:W-:Y:S01]  /*ef60*/  IMAD.MOV.U32 R2, RZ, RZ, -0x800000 ;  /* 0xff800000ff027424 */ /* 0x000fe200078e00ff */
[----:B------:R-:W-:-:S09]  /*ef70*/  FSETP.NE.FTZ.AND P2, PT, R14, RZ, PT ;  /* 0x000000ff0e00720b */ /* 0x000fd20003f55000 */
[C---:B------:R-:W-:Y:S01]  /*ef80*/  @P0 FMUL.FTZ R6, R9.reuse, 0.69314718246459960938 ;  /* 0x3f31721809060820 */ /* 0x040fe20000410000 */
[----:B------:R-:W1:Y:S03]  /*ef90*/  @P0 MUFU.LG2 R10, R13 ;  /* 0x0000000d000a0308 */ /* 0x000e660000000c00 */
[----:B------:R-:W-:Y:S01]  /*efa0*/  @P2 FMUL.FTZ R20, R9, 0.69314718246459960938 ;  /* 0x3f31721809142820 */ /* 0x000fe20000410000 */
[----:B------:R-:W-:-:S04]  /*efb0*/  @!P1 VIADD R9, R15, 0x28860 ;  /* 0x000288600f099836 */ /* 0x000fc80000000000 */
[----:B------:R-:W2:Y:S01]  /*efc0*/  @P2 MUFU.LG2 R12, R14 ;  /* 0x0000000e000c2308 */ /* 0x000ea20000000c00 */
[----:B------:R-:W-:-:S07]  /*efd0*/  @!P1 PRMT R9, RZ, 0x654, R9 ;  /* 0x00000654ff099816 */ /* 0x000fce0000000009 */
[----:B------:R-:W3:Y:S01]  /*efe0*/  @P0 MUFU.RCP R4, R13 ;  /* 0x0000000d00040308 */ /* 0x000ee20000001000 */
[----:B-1----:R-:W-:-:S04]  /*eff0*/  @P0 FMUL.FTZ R3, R10, 0.69314718246459960938 ;  /* 0x3f3172180a030820 */ /* 0x002fc80000410000 */
[----:B------:R-:W-:Y:S01]  /*f000*/  @P0 FFMA.FTZ R2, R6, R7, R3 ;  /* 0x0000000706020223 */ /* 0x000fe20000010003 */
[----:B------:R-:W-:Y:S02]  /*f010*/  PLOP3.LUT P0, PT, PT, PT, PT, 0x8, 0x0 ;  /* 0x000000000000781c */ /* 0x000fe40003f0e170 */
[----:B------:R-:W1:Y:S01]  /*f020*/  @P2 MUFU.RCP R11, R14 ;  /* 0x0000000e000b2308 */ /* 0x000e620000001000 */
        /* <DEDUP_REMOVED lines=33> */
[----:B------:R-:W-:-:S04]  /*f240*/  USEL UR4, URZ, 0x1, UP0 ;  /* 0x000000013f047887 */ /* 0x000fc80008000000 */
[----:B------:R-:W-:Y:S01]  /*f250*/  ULOP3.LUT UR36, UR36, UR4, URZ, 0x3c, !UPT ;  /* 0x0000000424247292 */ /* 0x000fe2000f8e3c3f */
[----:B------:R-:W-:Y:S02]  /*f260*/  WARPGROUP.DEPBAR.LE gsb0, 0x0 ;  /* 0x00008000000079c5 */ /* 0x000fe40000010000 */
[----:B------:R-:W-:-:S06]  /*f270*/  WARPGROUP.ARRIVE ;  /* 0x00000000000079c5 */ /* 0x000fcc0000000000 */
[----:B------:R-:W-:Y:S03]  /*f280*/  HGMMA.64x128x16.F32.BF16 R88, R152, gdesc[UR4].tnspB, R88, gsb0 ;  /* 0x41e0000498587df0 */ /* 0x000fe60008001858 */
[----:B------:R-:W-:Y:S02]  /*f290*/  WARPGROUP.DEPBAR.LE gsb0, 0x0 ;  /* 0x00008000000079c5 */ /* 0x000fe40000010000 */
[----:B------:R2:W-:Y:S01]  /*f2a0*/  @!P1 SYNCS.ARRIVE.TRANS64.RED.A1T0 RZ, [R9+URZ], RZ ;  /* 0x000000ff09ff99a7 */ /* 0x0005e2000810043f */
[-C--:B---3--:R-:W-:Y:S01]  /*f2b0*/  FMUL.FTZ R8, R88, R4.reuse ;  /* 0x0000000458087220 */ /* 0x088fe20000410000 */
        /* <DEDUP_REMOVED lines=63> */
.L_x_6395:
        /* <DEDUP_REMOVED lines=11> */
[----:B------:R-:W-:Y:S01]  /*f760*/  BAR.SYNC.DEFER_BLOCKING 0x1, 0x100 ;  /* 0x0044000000007b1d */ /* 0x000fe20000010000 */
[----:B------:R-:W-:Y:S01]  /*f770*/  LOP3.LUT R26, R27, 0x380, RZ, 0xc0, !PT ;  /* 0x000003801b1a7812 */ /* 0x000fe200078ec0ff */
[----:B------:R-:W-:Y:S01]  /*f780*/  VIADD R4, R31, 0x8 ;  /* 0x000000081f047836 */ /* 0x000fe20000000000 */
[C---:B------:R-:W-:Y:S01]  /*f790*/  IADD3 R15, P4, R18.reuse, 0x4000, RZ ;  /* 0x00004000120f7810 */ /* 0x040fe20007f9e0ff */
[----:B------:R-:W-:Y:S01]  /*f7a0*/  USHF.R.S32.HI UR5, URZ, 0x1f, UR43 ;  /* 0x0000001f3f057899 */ /* 0x000fe2000801142b */
[----:B------:R-:W-:-:S03]  /*f7b0*/  LOP3.LUT R5, R18, 0x380, RZ, 0xc0, !PT ;  /* 0x0000038012057812 */ /* 0x000fc600078ec0ff */
[----:B------:R-:W1:Y:S01]  /*f7c0*/  LDC.64 R32, c[0x0][0xb78] ;  /* 0x0002de00ff207b82 */ /* 0x000e620000000a00 */
[----:B------:R-:W-:Y:S01]  /*f7d0*/  SHF.R.U64 R26, R26, 0x3, RZ ;  /* 0x000000031a1a7819 */ /* 0x000fe200000012ff */
[----:B------:R-:W-:Y:S01]  /*f7e0*/  ULDC UR10, c[0x0][0xa88] ;  /* 0x0002a200000a7ab9 */ /* 0x000fe20000000800 */
[----:B------:R-:W-:Y:S01]  /*f7f0*/  LOP3.LUT R24, R25, 0x380, RZ, 0xc0, !PT ;  /* 0x0000038019187812 */ /* 0x000fe200078ec0ff */
[----:B------:R-:W-:Y:S01]  /*f800*/  ULDC.64 UR8, c[0x0][0xb70] ;  /* 0x0002dc0000087ab9 */ /* 0x000fe20000000a00 */
[----:B------:R-:W-:Y:S01]  /*f810*/  LOP3.LUT P0, RZ, R186, 0x3, RZ, 0xc0, !PT ;  /* 0x00000003baff7812 */ /* 0x000fe2000780c0ff */
[----:B------:R-:W-:Y:S01]  /*f820*/  UIMAD UR5, UR5, UR8, URZ ;  /* 0x00000008050572a4 */ /* 0x000fe2000f8e023f */
[----:B------:R-:W-:Y:S01]  /*f830*/  LOP3.LUT R14, R15, 0x380, RZ, 0xc0, !PT ;  /* 0x000003800f0e7812 */ /* 0x000fe200078ec0ff */
[----:B------:R-:W-:Y:S01]  /*f840*/  UIMAD.WIDE.U32 UR6, UR43, UR8, URZ ;  /* 0x000000082b0672a5 */ /* 0x000fe2000f8e003f */
[----:B------:R-:W-:Y:S01]  /*f850*/  SHF.R.U64 R5, R5, 0x3, RZ ;  /* 0x0000000305057819 */ /* 0x000fe200000012ff */
[----:B------:R-:W-:Y:S01]  /*f860*/  UIMAD UR5, UR43, UR9, UR5 ;  /* 0x000000092b0572a4 */ /* 0x000fe2000f8e0205 */
[----:B------:R-:W-:Y:S01]  /*f870*/  LOP3.LUT R26, R26, R27, RZ, 0x3c, !PT ;  /* 0x0000001b1a1a7212 */ /* 0x000fe200078e3cff */
[----:B------:R-:W-:Y:S01]  /*f880*/  IMAD.X R27, RZ, RZ, R19, P2 ;  /* 0x000000ffff1b7224 */ /* 0x000fe200010e0613 */
[----:B------:R-:W-:Y:S01]  /*f890*/  SHF.R.U64 R24, R24, 0x3, RZ ;  /* 0x0000000318187819 */ /* 0x000fe200000012ff */
[----:B------:R-:W-:Y:S01]  /*f8a0*/  USHF.R.S32.HI UR8, URZ, 0x1f, UR44 ;  /* 0x0000001f3f087899 */ /* 0x000fe2000801142c */
[----:B------:R-:W-:Y:S01]  /*f8b0*/  IADD3 R11, P2, R18, 0x4040, RZ ;  /* 0x00004040120b7810 */ /* 0x000fe20007f5e0ff */
[----:B------:R-:W-:Y:S01]  /*f8c0*/  UIADD3 UR5, UR7, UR5, URZ ;  /* 0x0000000507057290 */ /* 0x000fe2000fffe03f */
[----:B------:R-:W-:-:S02]  /*f8d0*/  ISETP.GE.OR P1, PT, R4, UR10, P0 ;  /* 0x0000000a04007c0c */ /* 0x000fc40008726670 */
[----:B------:R-:W-:Y:S02]  /*f8e0*/  SHF.R.U64 R14, R14, 0x3, RZ ;  /* 0x000000030e0e7819 */ /* 0x000fe400000012ff */
[----:B------:R-:W-:Y:S02]  /*f8f0*/  IADD3 R21, P5, R18, 0x60, RZ ;  /* 0x0000006012157810 */ /* 0x000fe40007fbe0ff */
[----:B------:R-:W-:Y:S01]  /*f900*/  LOP3.LUT R4, R5, R18, RZ, 0x3c, !PT ;  /* 0x0000001205047212 */ /* 0x000fe200078e3cff */
[--C-:B------:R-:W-:Y:S01]  /*f910*/  IMAD.MOV.U32 R5, RZ, RZ, R19.reuse ;  /* 0x000000ffff057224 */ /* 0x100fe200078e0013 */
[----:B------:R-:W-:Y:S01]  /*f920*/  LOP3.LUT R24, R24, R25, RZ, 0x3c, !PT ;  /* 0x0000001918187212 */ /* 0x000fe200078e3cff */
[----:B------:R-:W-:Y:S01]  /*f930*/  IMAD.X R25, RZ, RZ, R19, P6 ;  /* 0x000000ffff197224 */ /* 0x000fe200030e0613 */
[----:B------:R-:W-:Y:S02]  /*f940*/  LOP3.LUT R10, R11, 0x380, RZ, 0xc0, !PT ;  /* 0x000003800b0a7812 */ /* 0x000fe400078ec0ff */
[----:B------:R-:W-:-:S02]  /*f950*/  LOP3.LUT R14, R14, R15, RZ, 0x3c, !PT ;  /* 0x0000000f0e0e7212 */ /* 0x000fc400078e3cff */
[----:B------:R-:W-:Y:S02]  /*f960*/  LOP3.LUT R20, R21, 0x380, RZ, 0xc0, !PT ;  /* 0x0000038015147812 */ /* 0x000fe400078ec0ff */
[C---:B------:R-:W-:Y:S02]  /*f970*/  IADD3 R13, P3, R18.reuse, 0x4020, RZ ;  /* 0x00004020120d7810 */ /* 0x040fe40007f7e0ff */
[----:B------:R-:W-:Y:S02]  /*f980*/  IADD3 R15, P6, R18, 0x4060, RZ ;  /* 0x00004060120f7810 */ /* 0x000fe40007fde0ff */
[----:B------:R-:W-:Y:S02]  /*f990*/  MOV R9, R4 ;  /* 0x0000000400097202 */ /* 0x000fe40000000f00 */
[----:B------:R-:W-:Y:S02]  /*f9a0*/  SHF.R.U64 R10, R10, 0x3, RZ ;  /* 0x000000030a0a7819 */ /* 0x000fe400000012ff */
[----:B------:R-:W-:-:S02]  /*f9b0*/  F2FP.BF16.F32.PACK_AB R4, R89, R8 ;  /* 0x000000085904723e */ /* 0x000fc400000010ff */
[----:B------:R-:W-:Y:S02]  /*f9c0*/  SHF.R.U64 R20, R20, 0x3, RZ ;  /* 0x0000000314147819 */ /* 0x000fe400000012ff */
[----:B------:R-:W-:Y:S02]  /*f9d0*/  LOP3.LUT R12, R13, 0x380, RZ, 0xc0, !PT ;  /* 0x000003800d0c7812 */ /* 0x000fe400078ec0ff */
[----:B------:R-:W-:Y:S02]  /*f9e0*/  LOP3.LUT R8, R15, 0x380, RZ, 0xc0, !PT ;  /* 0x000003800f087812 */ /* 0x000fe400078ec0ff */
[----:B------:R-:W-:Y:S02]  /*f9f0*/  F2FP.BF16.F32.PACK_AB R5, R91, R90 ;  /* 0x0000005a5b05723e */ /* 0x000fe400000010ff */
[----:B------:R-:W-:Y:S02]  /*fa00*/  F2FP.BF16.F32.PACK_AB R6, R6, R3 ;  /* 0x000000030606723e */ /* 0x000fe400000010ff */
[----:B------:R-:W-:-:S02]  /*fa10*/  F2FP.BF16.F32.PACK_AB R7, R7, R94 ;  /* 0x0000005e0707723e */ /* 0x000fc400000010ff */
[----:B------:R-:W-:Y:S01]  /*fa20*/  LOP3.LUT R10, R10, R11, RZ, 0x3c, !PT ;  /* 0x0000000b0a0a7212 */ /* 0x000fe200078e3cff */
[--C-:B------:R-:W-:Y:S01]  /*fa30*/  IMAD.X R11, RZ, RZ, R19.reuse, P2 ;  /* 0x000000ffff0b7224 */ /* 0x100fe200010e0613 */
[----:B------:R-:W-:Y:S01]  /*fa40*/  LOP3.LUT R20, R20, R21, RZ, 0x3c, !PT ;  /* 0x0000001514147212 */ /* 0x000fe200078e3cff */
[--C-:B------:R-:W-:Y:S01]  /*fa50*/  IMAD.X R21, RZ, RZ, R19.reuse, P5 ;  /* 0x000000ffff157224 */ /* 0x100fe200028e0613 */
[----:B------:R-:W-:Y:S01]  /*fa60*/  SHF.R.U64 R12, R12, 0x3, RZ ;  /* 0x000000030c0c7819 */ /* 0x000fe200000012ff */
[----:B------:R2:W-:Y:S01]  /*fa70*/  STSM.16.M88.4 [R9], R4 ;  /* 0x0000000409007844 */ /* 0x0005e20000000200 */
[----:B------:R-:W-:Y:S02]  /*fa80*/  SHF.R.U64 R8, R8, 0x3, RZ ;  /* 0x0000000308087819 */ /* 0x000fe400000012ff */
[----:B------:R-:W-:Y:S02]  /*fa90*/  MOV R28, R24 ;  /* 0x00000018001c7202 */ /* 0x000fe40000000f00 */
[----:B------:R-:W-:Y:S01]  /*faa0*/  LOP3.LUT R12, R12, R13, RZ, 0x3c, !PT ;  /* 0x0000000d0c0c7212 */ /* 0x000fe200078e3cff */
[--C-:B------:R-:W-:Y:S01]  /*fab0*/  IMAD.X R13, RZ, RZ, R19.reuse, P3 ;  /* 0x000000ffff0d7224 */ /* 0x100fe200018e0613 */
[----:B------:R-:W-:Y:S01]  /*fac0*/  LOP3.LUT R8, R8, R15, RZ, 0x3c, !PT ;  /* 0x0000000f08087212 */ /* 0x000fe200078e3cff */
[----:B------:R-:W-:Y:S01]  /*fad0*/  IMAD.X R15, RZ, RZ, R19, P4 ;  /* 0x000000ffff0f7224 */ /* 0x000fe200020e0613 */
[----:B------:R-:W-:Y:S01]  /*fae0*/  MOV R24, R10 ;  /* 0x0000000a00187202 */ /* 0x000fe20000000f00 */
[----:B-1----:R-:W-:Y:S01]  /*faf0*/  IMAD R10, R32, UR8, RZ ;  /* 0x00000008200a7c24 */ /* 0x002fe2000f8e02ff */
[----:B------:R-:W-:-:S02]  /*fb00*/  MOV R29, R26 ;  /* 0x0000001a001d7202 */ /* 0x000fc40000000f00 */
[----:B------:R-:W-:Y:S01]  /*fb10*/  MOV R27, R20 ;  /* 0x00000014001b7202 */ /* 0x000fe20000000f00 */
[----:B------:R-:W-:Y:S01]  /*fb20*/  IMAD.U32 R21, RZ, RZ, UR7 ;  /* 0x00000007ff157e24 */ /* 0x000fe2000f8e00ff */
[----:B------:R-:W-:Y:S01]  /*fb30*/  MOV R26, R14 ;  /* 0x0000000e001a7202 */ /* 0x000fe20000000f00 */
[----:B--2---:R-:W-:Y:S01]  /*fb40*/  IMAD.X R9, RZ, RZ, R19, P6 ;  /* 0x000000ffff097224 */ /* 0x004fe200030e0613 */
[----:B------:R-:W-:Y:S01]  /*fb50*/  F2FP.BF16.F32.PACK_AB R4, R97, R96 ;  /* 0x000000606104723e */ /* 0x000fe200000010ff */
[----:B------:R-:W-:Y:S01]  /*fb60*/  IMAD.U32 R20, RZ, RZ, UR6 ;  /* 0x00000006ff147e24 */ /* 0x000fe2000f8e00ff */
[----:B------:R-:W-:Y:S01]  /*fb70*/  F2FP.BF16.F32.PACK_AB R5, R99, R98 ;  /* 0x000000626305723e */ /* 0x000fe200000010ff */
[----:B------:R-:W-:Y:S01]  /*fb80*/  IMAD.U32 R21, RZ, RZ, UR5 ;  /* 0x00000005ff157e24 */ /* 0x000fe2000f8e00ff */
[----:B------:R-:W-:Y:S01]  /*fb90*/  F2FP.BF16.F32.PACK_AB R6, R101, R100 ;  /* 0x000000646506723e */ /* 0x000fe200000010ff */
[----:B------:R-:W-:Y:S01]  /*fba0*/  IMAD R30, R33, UR44, R10 ;  /* 0x0000002c211e7c24 */ /* 0x000fe2000f8e020a */
[----:B------:R-:W-:Y:S01]  /*fbb0*/  F2FP.BF16.F32.PACK_AB R7, R103, R102 ;  /* 0x000000666707723e */ /* 0x000fe200000010ff */
[----:B------:R-:W-:Y:S01]  /*fbc0*/  IMAD.WIDE.U32 R20, R32, UR44, R20 ;  /* 0x0000002c20147c25 */ /* 0x000fe2000f8e0014 */
[----:B------:R-:W-:Y:S01]  /*fbd0*/  MOV R3, R8 ;  /* 0x0000000800037202 */ /* 0x000fe20000000f00 */
[----:B------:R-:W-:Y:S01]  /*fbe0*/  ULDC.64 UR6, c[0x0][0xb40] ;  /* 0x0002d00000067ab9 */ /* 0x000fe20000000a00 */
[----:B------:R-:W-:Y:S01]  /*fbf0*/  MOV R25, R12 ;  /* 0x0000000c00197202 */ /* 0x000fe20000000f00 */
[----:B------:R1:W-:Y:S01]  /*fc00*/  STSM.16.M88.4 [R29], R4 ;  /* 0x000000041d007844 */ /* 0x0003e20000000200 */
        /* <DEDUP_REMOVED lines=68> */
.L_x_6469:
[----:B------:R-:W-:Y:S05]  /*10050*/  BSYNC B0 ;  /* 0x0000000000007941 */ /* 0x000fea0003800000 */
.L_x_6468:
[----:B------:R-:W-:Y:S05]  /*10060*/  BRA `(.L_x_6467) ;  /* 0x00000008001c7947 */ /* 0x000fea0003800000 */
.L_x_6466:
        /* <DEDUP_REMOVED lines=10> */
[----:B------:R-:W-:Y:S01]  /*10110*/  IMAD.U32 R2, RZ, RZ, UR42 ;  /* 0x0000002aff027e24 */ /* 0x000fe2000f8e00ff */
[----:B------:R-:W-:-:S04]  /*10120*/  ULDC UR5, c[0x0][0xa88] ;  /* 0x0002a20000057ab9 */ /* 0x000fc80000000800 */
        /* <DEDUP_REMOVED lines=19> */
.L_x_6471:
[----:B------:R-:W-:Y:S05]  /*10260*/  BSYNC B0 ;  /* 0x0000000000007941 */ /* 0x000fea0003800000 */
.L_x_6470:
[----:B------:R-:W-:Y:S01]  /*10270*/  ULDC UR5, c[0x0][0xa88] ;  /* 0x0002a20000057ab9 */ /* 0x000fe20000000800 */
[C---:B--2---:R-:W-:Y:S01]  /*10280*/  IMAD R0, R6.reuse, UR6, RZ ;  /* 0x0000000606007c24 */ /* 0x044fe2000f8e02ff */
[----:B------:R-:W-:Y:S01]  /*10290*/  UIADD3 UR42, -UR42, UR5, URZ ;  /* 0x000000052a2a7290 */ /* 0x000fe2000fffe13f */
[----:B----4-:R-:W-:Y:S01]  /*102a0*/  IMAD.WIDE.U32 R2, R6, UR43, R22 ;  /* 0x0000002b06027c25 */ /* 0x010fe2000f8e0016 */
[----:B------:R-:W-:Y:S01]  /*102b0*/  ULOP3.LUT UR48, URZ, UR48, URZ, 0x33, !UPT ;  /* 0x000000303f307292 */ /* 0x000fe2000f8e333f */
[----:B------:R-:W-:Y:S01]  /*102c0*/  SHF.R.S32.HI R185, RZ, 0x1f, R184 ;  /* 0x0000001fffb97819 */ /* 0x000fe200000114b8 */
[----:B------:R-:W-:Y:S01]  /*102d0*/  BSSY B0, `(.L_x_6472) ;  /* 0x0000021000007945 */ /* 0x000fe20003800000 */
[----:B------:R-:W-:Y:S01]  /*102e0*/  IMAD R5, R7, UR43, R0 ;  /* 0x0000002b07057c24 */ /* 0x000fe2000f8e0200 */
[C---:B------:R-:W-:Y:S01]  /*102f0*/  ISETP.GE.AND P2, PT, R184.reuse, UR42, PT ;  /* 0x0000002ab8007c0c */ /* 0x040fe2000bf46270 */
[C---:B------:R-:W-:Y:S02]  /*10300*/  VIADD R0, R184.reuse, 0x40 ;  /* 0x00000040b8007836 */ /* 0x040fe40000000000 */
[----:B------:R-:W-:-:S02]  /*10310*/  VIADD R4, R184, 0x20 ;  /* 0x00000020b8047836 */ /* 0x000fc40000000000 */
        /* <DEDUP_REMOVED lines=15> */
[----:B------:R-:W-:Y:S01]  /*10410*/  IMAD R9, R5, UR6, RZ ;  /* 0x0000000605097c24 */ /* 0x000fe2000f8e02ff */
[----:B------:R-:W-:Y:S01]  /*10420*/  ISETP.GE.AND P2, PT, R22, UR5, PT ;  /* 0x0000000516007c0c */ /* 0x000fe2000bf46270 */
[----:B------:R-:W-:Y:S01]  /*10430*/  IMAD.MOV.U32 R2, RZ, RZ, R6 ;  /* 0x000000ffff027224 */ /* 0x000fe200078e0006 */
[----:B------:R-:W-:Y:S01]  /*10440*/  ISETP.GE.AND P3, PT, R0, UR5, PT ;  /* 0x0000000500007c0c */ /* 0x000fe2000bf66270 */
[----:B------:R-:W-:Y:S02]  /*10450*/  IMAD.MOV.U32 R3, RZ, RZ, R11 ;  /* 0x000000ffff037224 */ /* 0x000fe400078e000b */
[C---:B------:R-:W-:Y:S02]  /*10460*/  IMAD R9, R4.reuse, UR7, R9 ;  /* 0x0000000704097c24 */ /* 0x040fe4000f8e0209 */
[----:B------:R-:W-:Y:S01]  /*10470*/  IMAD.WIDE.U32 R2, R4, UR6, R2 ;  /* 0x0000000604027c25 */ /* 0x000fe2000f8e0002 */
[----:B------:R-:W-:-:S03]  /*10480*/  ULDC.64 UR6, c[0x0][0xa80] ;  /* 0x0002a00000067ab9 */ /* 0x000fc60000000a00 */
[----:B------:R-:W-:Y:S01]  /*10490*/  IMAD.IADD R3, R3, 0x1, R9 ;  /* 0x0000000103037824 */ /* 0x000fe200078e0209 */
[----:B------:R-:W-:-:S04]  /*104a0*/  LEA R8, P5, R2, UR6, 0x1 ;  /* 0x0000000602087c11 */ /* 0x000fc8000f8a08ff */
[----:B------:R-:W-:-:S05]  /*104b0*/  LEA.HI.X R9, R2, UR7, R3, 0x1, P5 ;  /* 0x0000000702097c11 */ /* 0x000fca000a8f0c03 */
[----:B------:R1:W-:Y:S04]  /*104c0*/  @!P2 STG.E.128 desc[UR50][R8.64], RZ ;  /* 0x000000ff0800a986 */ /* 0x0003e8000c101d32 */
[----:B------:R1:W-:Y:S02]  /*104d0*/  @!P3 STG.E.128 desc[UR50][R8.64+0x80], RZ ;  /* 0x000080ff0800b986 */ /* 0x0003e4000c101d32 */
.L_x_6473:
[----:B------:R-:W-:Y:S05]  /*104e0*/  BSYNC B0 ;  /* 0x0000000000007941 */ /* 0x000fea0003800000 */
.L_x_6472:
[----:B------:R-:W-:Y:S04]  /*104f0*/  BSSY B0, `(.L_x_6474) ;  /* 0x0000014000007945 */ /* 0x000fe80003800000 */
[----:B------:R-:W-:Y:S05]  /*10500*/  @P4 BRA `(.L_x_6475) ;  /* 0x0000000000484947 */ /* 0x000fea0003800000 */
[----:B-1----:R-:W-:Y:S01]  /*10510*/  IADD3 R9, P2, R4, 0x20, RZ ;  /* 0x0000002004097810 */ /* 0x002fe20007f5e0ff */
[----:B------:R-:W-:Y:S01]  /*10520*/  ULDC.64 UR6, c[0x0][0xad8] ;  /* 0x0002b60000067ab9 */ /* 0x000fe20000000a00 */
[----:B------:R-:W-:Y:S01]  /*10530*/  IMAD.MOV.U32 R2, RZ, RZ, R6 ;  /* 0x000000ffff027224 */ /* 0x000fe200078e0006 */
[----:B------:R-:W-:Y:S01]  /*10540*/  ULDC UR5, c[0x0][0xa8c] ;  /* 0x0002a30000057ab9 */ /* 0x000fe20000000800 */
[----:B------:R-:W-:Y:S01]  /*10550*/  IMAD.MOV.U32 R3, RZ, RZ, R11 ;  /* 0x000000ffff037224 */ /* 0x000fe200078e000b */
[C---:B------:R-:W-:Y:S01]  /*10560*/  ISETP.GE.AND P3, PT, R22.reuse, UR5, PT ;  /* 0x0000000516007c0c */ /* 0x040fe2000bf66270 */
[----:B------:R-:W-:Y:S02]  /*10570*/  IMAD.X R0, RZ, RZ, R5, P2 ;  /* 0x000000ffff007224 */ /* 0x000fe400010e0605 */
[----:B------:R-:W-:Y:S02]  /*10580*/  VIADD R8, R22, 0x40 ;  /* 0x0000004016087836 */ /* 0x000fe40000000000 */
        /* <DEDUP_REMOVED lines=9> */
[----:B------:R2:W-:Y:S02]  /*10620*/  @!P4 STG.E.128 desc[UR50][R8.64+0x80], RZ ;  /* 0x000080ff0800c986 */ /* 0x0005e4000c101d32 */
.L_x_6475:
[----:B------:R-:W-:Y:S05]  /*10630*/  BSYNC B0 ;  /* 0x0000000000007941 */ /* 0x000fea0003800000 */
.L_x_6474:
[----:B------:R-:W-:Y:S04]  /*10640*/  BSSY B0, `(.L_x_6476) ;  /* 0x0000014000007945 */ /* 0x000fe80003800000 */
[----:B------:R-:W-:Y:S05]  /*10650*/  @P0 BRA `(.L_x_6477) ;  /* 0x0000000000480947 */ /* 0x000fea0003800000 */
[----:B-12---:R-:W-:Y:S01]  /*10660*/  IADD3 R9, P0, R4, 0x40, RZ ;  /* 0x0000004004097810 */ /* 0x006fe20007f1e0ff */
        /* <DEDUP_REMOVED lines=17> */
.L_x_6477:
[----:B------:R-:W-:Y:S05]  /*10780*/  BSYNC B0 ;  /* 0x0000000000007941 */ /* 0x000fea0003800000 */
.L_x_6476:
[----:B------:R-:W-:Y:S04]  /*10790*/  BSSY B0, `(.L_x_6467) ;  /* 0x0000014000007945 */ /* 0x000fe80003800000 */
[----:B------:R-:W-:Y:S05]  /*107a0*/  @P1 BRA `(.L_x_6478) ;  /* 0x0000000000481947 */ /* 0x000fea0003800000 */
[----:B------:R-:W-:Y:S01]  /*107b0*/  IADD3 R7, P0, R4, 0x60, RZ ;  /* 0x0000006004077810 */ /* 0x000fe20007f1e0ff */
        /* <DEDUP_REMOVED lines=17> */
.L_x_6478:
[----:B------:R-:W-:Y:S05]  /*108d0*/  BSYNC B0 ;  /* 0x0000000000007941 */ /* 0x000fea0003800000 */
.L_x_6467:
[----:B------:R-:W5:Y:S02]  /*108e0*/  LDC R0, c[0x0][0xda8] ;  /* 0x00036a00ff007b82 */ /* 0x000f640000000800 */
[----:B-----5:R-:W-:-:S13]  /*108f0*/  ISETP.LE.AND P0, PT, R0, UR4, PT ;  /* 0x0000000400007c0c */ /* 0x020fda000bf03270 */
[----:B------:R-:W-:Y:S05]  /*10900*/  @!P0 BRA `(.L_x_6479) ;  /* 0xffffff04002c8947 */ /* 0x000fea000383ffff */
[----:B------:R-:W-:Y:S05]  /*10910*/  EXIT ;  /* 0x000000000000794d */ /* 0x000fea0003800000 */
.L_x_6385:
[----:B------:R-:W-:-:S08]  /*10920*/  NOP ;  /* 0x0000000000007918 */ /* 0x000fd00000000000 */
[----:B------:R-:W1:-:S00]  /*10930*/  USETMAXREG.DEALLOC.CTAPOOL 0x18 ;  /* 0x00000018000079c8 */ /* 0x000e4000080e0500 */
        /* <DEDUP_REMOVED lines=17> */
.L_x_6534:
        /* <DEDUP_REMOVED lines=21> */
.L_x_6481:
[----:B------:R-:W-:Y:S01]  /*10ba0*/  ULDC UR9, c[0x0][0xdc4] ;  /* 0x0003710000097ab9 */ /* 0x000fe20000000800 */
[----:B------:R-:W-:Y:S01]  /*10bb0*/  UMOV UR7, UR8 ;  /* 0x0000000800077c82 */ /* 0x000fe20008000000 */
[----:B------:R-:W-:-:S11]  /*10bc0*/  UISETP.NE.AND UP0, UPT, UR9, 0x1, UPT ;  /* 0x000000010900788c */ /* 0x000fd6000bf05270 */
[----:B------:R-:W-:Y:S02]  /*10bd0*/  @UP0 ULDC.64 UR10, c[0x0][0xdc8] ;  /* 0x00037200000a0ab9 */ /* 0x000fe40000000a00 */
[----:B------:R-:W-:-:S04]  /*10be0*/  UIMAD.WIDE.U32 UR4, UR8, UR10, URZ ;  /* 0x0000000a080472a5 */ /* 0x000fc8000f8e003f */
[----:B------:R-:W-:-:S04]  /*10bf0*/  @UP0 USHF.R.U32.HI UR7, URZ, UR11, UR5 ;  /* 0x0000000b3f070299 */ /* 0x000fc80008011605 */
[----:B------:R-:W-:-:S12]  /*10c00*/  UIMAD UR4, UR7, UR9, URZ ;  /* 0x00000009070472a4 */ /* 0x000fd8000f8e023f */
.L_x_6482:
        /* <DEDUP_REMOVED lines=40> */
.L_x_6484:
[----:B------:R-:W-:-:S11]  /*10e90*/  UISETP.NE.AND UP0, UPT, UR5, 0x1, UPT ;  /* 0x000000010500788c */ /* 0x000fd6000bf05270 */
[----:B------:R-:W-:Y:S02]  /*10ea0*/  @UP0 ULDC.64 UR14, c[0x0][0x9e8] ;  /* 0x00027a00000e0ab9 */ /* 0x000fe40000000a00 */
[----:B------:R-:W-:-:S04]  /*10eb0*/  UIMAD.WIDE.U32 UR6, UR8, UR14, URZ ;  /* 0x0000000e080672a5 */ /* 0x000fc8000f8e003f */
[----:B------:R-:W-:-:S12]  /*10ec0*/  @UP0 USHF.R.U32.HI UR8, URZ, UR15, UR7 ;  /* 0x0000000f3f080299 */ /* 0x000fd80008011607 */
.L_x_6485:
[----:B------:R-:W-:-:S04]  /*10ed0*/  UIMAD UR8, UR8, UR5, UR5 ;  /* 0x00000005080872a4 */ /* 0x000fc8000f8e0205 */
[----:B------:R-:W-:-:S04]  /*10ee0*/  UISETP.LT.AND UP0, UPT, UR4, UR8, UPT ;  /* 0x000000080400728c */ /* 0x000fc8000bf01270 */
[----:B------:R-:W-:-:S12]  /*10ef0*/  USEL UR4, UR4, UR8, UP0 ;  /* 0x0000000804047287 */ /* 0x000fd80008000000 */
.L_x_6483:
        /* <DEDUP_REMOVED lines=25> */
.L_x_6487:
[----:B------:R-:W-:-:S11]  /*11090*/  UISETP.NE.AND UP0, UPT, UR5, 0x1, UPT ;  /* 0x000000010500788c */ /* 0x000fd6000bf05270 */
[----:B------:R-:W-:Y:S02]  /*110a0*/  @UP0 ULDC.64 UR10, c[0x0][0x9e8] ;  /* 0x00027a00000a0ab9 */ /* 0x000fe40000000a00 */
[----:B------:R-:W-:-:S04]  /*110b0*/  UIMAD.WIDE.U32 UR6, UR4, UR10, URZ ;  /* 0x0000000a040672a5 */ /* 0x000fc8000f8e003f */
[----:B------:R-:W-:-:S12]  /*110c0*/  @UP0 USHF.R.U32.HI UR4, URZ, UR11, UR7 ;  /* 0x0000000b3f040299 */ /* 0x000fd80008011607 */
.L_x_6488:
[----:B------:R-:W-:-:S04]  /*110d0*/  UIMAD UR4, UR4, UR5, URZ ;  /* 0x00000005040472a4 */ /* 0x000fc8000f8e023f */
[----:B------:R-:W-:-:S04]  /*110e0*/  UISETP.LT.AND UP0, UPT, UR8, UR4, UPT ;  /* 0x000000040800728c */ /* 0x000fc8000bf01270 */
[----:B------:R-:W-:-:S12]  /*110f0*/  USEL UR8, UR8, UR4, !UP0 ;  /* 0x0000000408087287 */ /* 0x000fd8000c000000 */
.L_x_6486:
        /* <DEDUP_REMOVED lines=27> */
.L_x_6490:
        /* <DEDUP_REMOVED lines=23> */
.L_x_6492:
        /* <DEDUP_REMOVED lines=20> */
.L_x_6494:
        /* <DEDUP_REMOVED lines=15> */
.L_x_6493:
        /* <DEDUP_REMOVED lines=20> */
[----:B------:R-:W-:-:S07]  /*11790*/  UMOV UR6, 0xffffffff ;  /* 0xffffffff00067882 */ /* 0x000fce0000000000 */
        /* <DEDUP_REMOVED lines=10> */
[----:B-1----:R-:W-:-:S03]  /*11840*/  ISETP.NE.U32.AND P0, PT, R2, RZ, PT ;  /* 0x000000ff0200720c */ /* 0x002fc60003f05070 */
[----:B------:R-:W-:Y:S01]  /*11850*/  VIADD R5, R5, 0xffffffff ;  /* 0xffffffff05057836 */ /* 0x000fe20000000000 */
[----:B------:R-:W-:-:S04]  /*11860*/  ISETP.NE.AND.EX P0, PT, R3, RZ, PT, P0 ;  /* 0x000000ff0300720c */ /* 0x000fc80003f05300 */
[----:B----4-:R-:W-:Y:S01]  /*11870*/  SEL R6, R0, RZ, !P0 ;  /* 0x000000ff00067207 */ /* 0x010fe20004000000 */
[----:B--2---:R-:W-:Y:S08]  /*11880*/  BRA.DIV UR6, `(.L_x_6495) ;  /* 0x0000002606687947 */ /* 0x004ff0000b800000 */
.L_x_6546:
[----:B------:R-:W-:Y:S01]  /*11890*/  UMOV UR4, 0xffffffff ;  /* 0xffffffff00047882 */ /* 0x000fe20000000000 */
[----:B------:R-:W-:Y:S02]  /*118a0*/  SHF.R.S32.HI R18, RZ, 0x1f, R0 ;  /* 0x0000001fff127819 */ /* 0x000fe40000011400 */
[----:B------:R-:W-:Y:S05]  /*118b0*/  BRA.DIV UR4, `(.L_x_6496) ;  /* 0x0000002604887947 */ /* 0x000fea000b800000 */
[----:B------:R-:W-:-:S13]  /*118c0*/  ELECT P6, URZ, PT ;  /* 0x00000000003f782f */ /* 0x000fda00038c0000 */
.L_x_6549:
        /* <DEDUP_REMOVED lines=21> */
.L_x_6498:
[----:B------:R-:W2:Y:S01]  /*11a20*/  S2R R7, SR_TID.X ;  /* 0x0000000000077919 */ /* 0x000ea20000002100 */
[----:B-1----:R-:W-:Y:S02]  /*11a30*/  LEA R8, R16, UR39, 0x3 ;  /* 0x0000002710087c11 */ /* 0x002fe4000f8e18ff */
[----:B--2---:R-:W-:Y:S02]  /*11a40*/  LOP3.LUT R9, R7, 0x7f, RZ, 0xc0, !PT ;  /* 0x0000007f07097812 */ /* 0x004fe400078ec0ff */
[----:B------:R-:W-:Y:S02]  /*11a50*/  SHF.L.U32 R7, R17, 0x1f, RZ ;  /* 0x0000001f11077819 */ /* 0x000fe400000006ff */
[----:B------:R-:W-:Y:S02]  /*11a60*/  ISETP.NE.AND P3, PT, R9, RZ, PT ;  /* 0x000000ff0900720c */ /* 0x000fe40003f65270 */
[----:B------:R-:W1:Y:S02]  /*11a70*/  SYNCS.PHASECHK.TRANS64.TRYWAIT P2, [R8+URZ+0x28840], R7 ;  /* 0x02884007080075a7 */ /* 0x000e64000804017f */
[----:B-1----:R-:W-:Y:S09]  /*11a80*/  @!P2 BRA `(.L_x_6499) ;  /* 0x000000240034a947 */ /* 0x002ff20003800000 */
.L_x_6550:
        /* <DEDUP_REMOVED lines=8> */
.L_x_6500:
        /* <DEDUP_REMOVED lines=9> */
[----:B------:R-:W-:-:S04]  /*11ba0*/  UMOV UR15, 0x40 ;  /* 0x00000040000f7882 */ /* 0x000fc80000000000 */
[----:B------:R-:W-:Y:S02]  /*11bb0*/  ULEA UR6, UR6, UR39, 0xf ;  /* 0x0000002706067291 */ /* 0x000fe4000f8e783f */
[----:B------:R-:W-:Y:S02]  /*11bc0*/  UIADD3 UR9, UR9, 0x28830, URZ ;  /* 0x0002883009097890 */ /* 0x000fe4000fffe03f */
[----:B------:R-:W-:Y:S02]  /*11bd0*/  USHF.L.U32 UR11, UR11, 0x7, URZ ;  /* 0x000000070b0b7899 */ /* 0x000fe4000800063f */
        /* <DEDUP_REMOVED lines=8> */
.L_x_6497:
        /* <DEDUP_REMOVED lines=12> */
[----:B------:R-:W-:Y:S01]  /*11d20*/  UIADD3 UR16, UR39, 0x14400, URZ ;  /* 0x0001440027107890 */ /* 0x000fe2000fffe03f */
[----:B------:R-:W-:Y:S01]  /*11d30*/  UMOV UR11, UR41 ;  /* 0x00000029000b7c82 */ /* 0x000fe20008000000 */
[----:B------:R-:W-:Y:S01]  /*11d40*/  UMOV UR12, UR42 ;  /* 0x0000002a000c7c82 */ /* 0x000fe20008000000 */
[----:B------:R-:W-:Y:S01]  /*11d50*/  UMOV UR13, UR43 ;  /* 0x0000002b000d7c82 */ /* 0x000fe20008000000 */
[----:B------:R1:W-:Y:S01]  /*11d60*/  @P2 SYNCS.ARRIVE.TRANS64 RZ, [UR39+0x28800], R7 ;  /* 0x02880007ffff29a7 */ /* 0x0003e20008000027 */
[----:B------:R-:W-:Y:S01]  /*11d70*/  UMOV UR14, 0x0 ;  /* 0x00000000000e7882 */ /* 0x000fe20000000000 */
[----:B------:R-:W-:Y:S01]  /*11d80*/  UMOV UR15, 0x12f00000 ;  /* 0x12f00000000f7882 */ /* 0x000fe20000000000 */
[----:B------:R-:W-:Y:S01]  /*11d90*/  UMOV UR10, URZ ;  /* 0x0000003f000a7c82 */ /* 0x000fe20008000000 */
[----:B------:R-:W-:Y:S01]  /*11da0*/  UMOV UR19, UR41 ;  /* 0x0000002900137c82 */ /* 0x000fe20008000000 */
[----:B------:R-:W-:Y:S01]  /*11db0*/  UMOV UR20, UR42 ;  /* 0x0000002a00147c82 */ /* 0x000fe20008000000 */
[----:B------:R-:W-:Y:S01]  /*11dc0*/  UMOV UR21, UR43 ;  /* 0x0000002b00157c82 */ /* 0x000fe20008000000 */
[----:B------:R-:W-:Y:S01]  /*11dd0*/  UMOV UR18, 0x40 ;  /* 0x0000004000127882 */ /* 0x000fe20000000000 */
[----:B-1----:R-:W-:Y:S01]  /*11de0*/  IMAD.U32 R7, RZ, RZ, UR4 ;  /* 0x00000004ff077e24 */ /* 0x002fe2000f8e00ff */
[----:B------:R-:W-:Y:S01]  /*11df0*/  UMOV UR17, UR9 ;  /* 0x0000000900117c82 */ /* 0x000fe20008000000 */
[----:B------:R1:W-:Y:S03]  /*11e00*/  UTMALDG.4D [UR8], [UR6], desc[UR14] ;  /* 0x00000e08060075b4 */ /* 0x0003e60008019000 */
[----:B------:R-:W-:Y:S01]  /*11e10*/  SHF.L.U32 R7, R7, 0x1f, RZ ;  /* 0x0000001f07077819 */ /* 0x000fe200000006ff */
[----:B------:R1:W-:Y:S03]  /*11e20*/  UTMALDG.4D [UR16], [UR6], desc[UR14] ;  /* 0x00000e10060075b4 */ /* 0x0003e60008019000 */
[----:B------:R-:W2:Y:S02]  /*11e30*/  SYNCS.PHASECHK.TRANS64.TRYWAIT P2, [UR39+0x28820], R7 ;  /* 0x02882007ff0075a7 */ /* 0x000ea40008040167 */
[----:B-12---:R-:W-:Y:S05]  /*11e40*/  @!P2 BRA `(.L_x_6501) ;  /* 0x000000200058a947 */ /* 0x006fea0003800000 */
.L_x_6551:
        /* <DEDUP_REMOVED lines=23> */
[----:B------:R-:W-:Y:S02]  /*11fc0*/  ULDC.64 UR4, c[0x0][0x408] ;  /* 0x0001020000047ab9 */ /* 0x000fe40000000a00 */
        /* <DEDUP_REMOVED lines=9> */
[----:B------:R-:W-:-:S03]  /*12060*/  SHF.R.S32.HI R9, RZ, 0x1f, R8 ;  /* 0x0000001fff097819 */ /* 0x000fc60000011408 */
[----:B------:R-:W-:-:S04]  /*12070*/  IMAD.WIDE.U32 R8, R0, UR4, R8 ;  /* 0x0000000400087c25 */ /* 0x000fc8000f8e0008 */
[----:B------:R-:W-:Y:S01]  /*12080*/  IMAD.IADD R13, R13, 0x1, R9 ;  /* 0x000000010d0d7824 */ /* 0x000fe200078e0209 */
[----:B------:R-:W-:-:S04]  /*12090*/  LEA R2, P2, R8, R2, 0x2 ;  /* 0x0000000208027211 */ /* 0x000fc800078410ff */
[----:B------:R-:W-:-:S05]  /*120a0*/  LEA.HI.X R3, R8, R3, R13, 0x2, P2 ;  /* 0x0000000308037211 */ /* 0x000fca00010f140d */
[----:B------:R1:W5:Y:S04]  /*120b0*/  LDG.E R8, desc[UR50][R2.64] ;  /* 0x0000003202087981 */ /* 0x000368000c1e1900 */
.L_x_6506:
[----:B-1----:R-:W1:Y:S01]  /*120c0*/  S2R R2, SR_TID.X ;  /* 0x0000000000027919 */ /* 0x002e620000002100 */
[----:B------:R-:W-:Y:S02]  /*120d0*/  LEA R3, R10, UR39, 0x3 ;  /* 0x000000270a037c11 */ /* 0x000fe4000f8e18ff */
[----:B-1----:R-:W-:Y:S02]  /*120e0*/  LOP3.LUT R9, R2, 0x7f, RZ, 0xc0, !PT ;  /* 0x0000007f02097812 */ /* 0x002fe400078ec0ff */
[----:B------:R-:W-:Y:S02]  /*120f0*/  SHF.L.U32 R2, R12, 0x1f, RZ ;  /* 0x0000001f0c027819 */ /* 0x000fe400000006ff */
[----:B------:R-:W-:Y:S02]  /*12100*/  ISETP.NE.AND P2, PT, R9, RZ, PT ;  /* 0x000000ff0900720c */ /* 0x000fe40003f45270 */
[----:B------:R-:W1:Y:S02]  /*12110*/  SYNCS.PHASECHK.TRANS64.TRYWAIT P3, [R3+URZ+0x28840], R2 ;  /* 0x02884002030075a7 */ /* 0x000e64000806017f */
[----:B-1----:R-:W-:Y:S09]  /*12120*/  @!P3 BRA `(.L_x_6507) ;  /* 0x0000001c00b8b947 */ /* 0x002ff20003800000 */
.L_x_6552:
        /* <DEDUP_REMOVED lines=8> */
.L_x_6508:
        /* <DEDUP_REMOVED lines=12> */
[----:B-1----:R-:W-:Y:S01]  /*12270*/  SHF.L.U32 R3, R17, 0x1f, RZ ;  /* 0x0000001f11037819 */ /* 0x002fe200000006ff */
[----:B------:R-:W-:Y:S01]  /*12280*/  ULEA UR8, UR8, UR39, 0xf ;  /* 0x0000002708087291 */ /* 0x000fe2000f8e783f */
[----:B------:R-:W-:Y:S01]  /*12290*/  LEA R2, R16, UR17, 0x3 ;  /* 0x0000001110027c11 */ /* 0x000fe2000f8e18ff */
[----:B------:R-:W-:-:S02]  /*122a0*/  UIADD3 UR9, UR9, 0x28830, URZ ;  /* 0x0002883009097890 */ /* 0x000fc4000fffe03f */
[----:B------:R-:W-:Y:S02]  /*122b0*/  USHF.L.U32 UR11, UR11, 0x7, URZ ;  /* 0x000000070b0b7899 */ /* 0x000fe4000800063f */
        /* <DEDUP_REMOVED lines=9> */
.L_x_6553:
        /* <DEDUP_REMOVED lines=9> */
.L_x_6510:
        /* <DEDUP_REMOVED lines=12> */
[----:B------:R-:W-:Y:S02]  /*124a0*/  ULEA UR14, UR9, UR39, 0xf ;  /* 0x00000027090e7291 */ /* 0x000fe4000f8e783f */
[----:B------:R-:W-:Y:S02]  /*124b0*/  ULEA UR9, UR9, UR39, 0x3 ;  /* 0x0000002709097291 */ /* 0x000fe4000f8e183f */
[----:B------:R-:W-:Y:S02]  /*124c0*/  USHF.L.U32 UR11, UR11, 0x7, URZ ;  /* 0x000000070b0b7899 */ /* 0x000fe4000800063f */
        /* <DEDUP_REMOVED lines=8> */
.L_x_6505:
[----:B------:R-:W-:Y:S05]  /*12550*/  BSYNC B0 ;  /* 0x0000000000007941 */ /* 0x000fea0003800000 */
.L_x_6504:
[----:B------:R-:W-:Y:S01]  /*12560*/  UIADD3 UR4, UR45, -0x3, URZ ;  /* 0xfffffffd2d047890 */ /* 0x000fe2000fffe03f */
[----:B------:R-:W-:Y:S02]  /*12570*/  IMAD.MOV.U32 R16, RZ, RZ, R10 ;  /* 0x000000ffff107224 */ /* 0x000fe400078e000a */
[----:B------:R-:W-:-:S03]  /*12580*/  IMAD.MOV.U32 R17, RZ, RZ, R12 ;  /* 0x000000ffff117224 */ /* 0x000fc600078e000c */
[----:B------:R-:W-:-:S07]  /*12590*/  IMAD.U32 R7, RZ, RZ, UR4 ;  /* 0x00000004ff077e24 */ /* 0x000fce000f8e00ff */
.L_x_6503:
[----:B------:R-:W-:Y:S01]  /*125a0*/  ULOP3.LUT UR4, URZ, UR45, URZ, 0x33, !UPT ;  /* 0x0000002d3f047292 */ /* 0x000fe2000f8e333f */
[----:B------:R-:W-:Y:S01]  /*125b0*/  VIADD R11, R11, 0xfffffffe ;  /* 0xfffffffe0b0b7836 */ /* 0x000fe20000000000 */
[----:B------:R-:W-:Y:S04]  /*125c0*/  BSSY B0, `(.L_x_6502) ;  /* 0x00000cf000007945 */ /* 0x000fe80003800000 */
[----:B------:R-:W-:-:S13]  /*125d0*/  ISETP.NE.AND P2, PT, R11, UR4, PT ;  /* 0x000000040b007c0c */ /* 0x000fda000bf45270 */
[----:B------:R-:W-:Y:S05]  /*125e0*/  @!P2 BRA `(.L_x_6511) ;  /* 0x0000000c0030a947 */ /* 0x000fea0003800000 */
[----:B------:R-:W-:-:S07]  /*125f0*/  IMAD.MOV.U32 R8, RZ, RZ, R6 ;  /* 0x000000ffff087224 */ /* 0x000fce00078e0006 */
.L_x_6526:
        /* <DEDUP_REMOVED lines=27> */
.L_x_6514:
[----:B------:R-:W1:Y:S01]  /*127b0*/  S2R R2, SR_TID.X ;  /* 0x0000000000027919 */ /* 0x000e620000002100 */
[----:B------:R-:W-:Y:S02]  /*127c0*/  LEA R3, R10, UR39, 0x3 ;  /* 0x000000270a037c11 */ /* 0x000fe4000f8e18ff */
[----:B-1----:R-:W-:Y:S02]  /*127d0*/  LOP3.LUT R9, R2, 0x7f, RZ, 0xc0, !PT ;  /* 0x0000007f02097812 */ /* 0x002fe400078ec0ff */
[----:B------:R-:W-:Y:S02]  /*127e0*/  SHF.L.U32 R2, R11, 0x1f, RZ ;  /* 0x0000001f0b027819 */ /* 0x000fe400000006ff */
[----:B------:R-:W-:Y:S02]  /*127f0*/  ISETP.NE.AND P2, PT, R9, RZ, PT ;  /* 0x000000ff0900720c */ /* 0x000fe40003f45270 */
[----:B------:R-:W1:Y:S02]  /*12800*/  SYNCS.PHASECHK.TRANS64.TRYWAIT P3, [R3+URZ+0x28840], R2 ;  /* 0x02884002030075a7 */ /* 0x000e64000806017f */
[----:B-1----:R-:W-:Y:S09]  /*12810*/  @!P3 BRA `(.L_x_6515) ;  /* 0x000000180024b947 */ /* 0x002ff20003800000 */
.L_x_6554:
        /* <DEDUP_REMOVED lines=8> */
.L_x_6516:
        /* <DEDUP_REMOVED lines=12> */
[----:B------:R-:W-:Y:S01]  /*12960*/  SHF.L.U32 R17, R17, 0x1f, RZ ;  /* 0x0000001f11117819 */ /* 0x000fe200000006ff */
[----:B------:R-:W-:Y:S01]  /*12970*/  ULEA UR8, UR8, UR39, 0xf ;  /* 0x0000002708087291 */ /* 0x000fe2000f8e783f */
[----:B-1----:R-:W-:Y:S01]  /*12980*/  LEA R2, R16, UR17, 0x3 ;  /* 0x0000001110027c11 */ /* 0x002fe2000f8e18ff */
        /* <DEDUP_REMOVED lines=11> */
.L_x_6555:
        /* <DEDUP_REMOVED lines=8> */
.L_x_6518:
        /* <DEDUP_REMOVED lines=11> */
[----:B------:R-:W-:Y:S01]  /*12b70*/  IMAD.MOV.U32 R6, RZ, RZ, R8 ;  /* 0x000000ffff067224 */ /* 0x000fe200078e0008 */
[----:B------:R-:W-:Y:S02]  /*12b80*/  ULEA UR6, UR6, UR39, 0xf ;  /* 0x0000002706067291 */ /* 0x000fe4000f8e783f */
[----:B------:R-:W-:Y:S02]  /*12b90*/  USHF.L.U32 UR11, UR11, 0x7, URZ ;  /* 0x000000070b0b7899 */ /* 0x000fe4000800063f */
[----:B------:R-:W-:Y:S02]  /*12ba0*/  UIADD3 UR9, UR9, 0x50, URZ ;  /* 0x0000005009097890 */ /* 0x000fe4000fffe03f */
        /* <DEDUP_REMOVED lines=8> */
.L_x_6513:
[----:B------:R-:W-:Y:S05]  /*12c30*/  BSYNC B1 ;  /* 0x0000000000017941 */ /* 0x000fea0003800000 */
.L_x_6512:
        /* <DEDUP_REMOVED lines=27> */
.L_x_6521:
[----:B------:R-:W-:Y:S02]  /*12df0*/  LEA R2, R16, UR39, 0x3 ;  /* 0x0000002710027c11 */ /* 0x000fe4000f8e18ff */
[----:B------:R-:W-:-:S04]  /*12e00*/  SHF.L.U32 R3, R17, 0x1f, RZ ;  /* 0x0000001f11037819 */ /* 0x000fc800000006ff */
[----:B------:R-:W2:Y:S02]  /*12e10*/  SYNCS.PHASECHK.TRANS64.TRYWAIT P2, [R2+URZ+0x28840], R3 ;  /* 0x02884003020075a7 */ /* 0x000ea4000804017f */
[----:B--2---:R-:W-:Y:S05]  /*12e20*/  @!P2 BRA `(.L_x_6522) ;  /* 0x0000001000c8a947 */ /* 0x004fea0003800000 */
.L_x_6556:
        /* <DEDUP_REMOVED lines=11> */
.L_x_6523:
        /* <DEDUP_REMOVED lines=12> */
[----:B--2---:R-:W-:Y:S01]  /*12fa0*/  LEA R2, R10, UR17, 0x3 ;  /* 0x000000110a027c11 */ /* 0x004fe2000f8e18ff */
[----:B------:R-:W-:-:S02]  /*12fb0*/  ULEA UR8, UR9, UR39, 0xf ;  /* 0x0000002709087291 */ /* 0x000fc4000f8e783f */
[----:B------:R-:W-:Y:S02]  /*12fc0*/  ULEA UR9, UR9, UR17, 0x3 ;  /* 0x0000001109097291 */ /* 0x000fe4000f8e183f */
[----:B------:R-:W-:Y:S02]  /*12fd0*/  USHF.L.U32 UR11, UR11, 0x7, URZ ;  /* 0x000000070b0b7899 */ /* 0x000fe4000800063f */
[----:B------:R-:W-:Y:S02]  /*12fe0*/  UIADD3 UR14, UR8, 0x18400, URZ ;  /* 0x00018400080e7890 */ /* 0x000fe4000fffe03f */
[----:B------:R-:W-:Y:S02]  /*12ff0*/  UIADD3 UR9, UR9, 0x30, URZ ;  /* 0x0000003009097890 */ /* 0x000fe4000fffe03f */
[----:B------:R-:W-:-:S03]  /*13000*/  UIADD3 UR15, UR8, 0x1c400, URZ ;  /* 0x0001c400080f7890 */ /* 0x000fc6000fffe03f */
[----:B------:R-:W-:-:S04]  /*13010*/  UMOV UR8, UR14 ;  /* 0x0000000e00087c82 */ /* 0x000fc80008000000 */
[----:B------:R1:W-:Y:S02]  /*13020*/  UTMALDG.4D [UR8], [UR4], desc[UR6] ;  /* 0x00000608040075b4 */ /* 0x0003e40008019000 */
[----:B-1----:R-:W-:Y:S01]  /*13030*/  UMOV UR8, UR15 ;  /* 0x0000000f00087c82 */ /* 0x002fe20008000000 */
[----:B------:R-:W-:Y:S02]  /*13040*/  UMOV UR10, UR16 ;  /* 0x00000010000a7c82 */ /* 0x000fe40008000000 */
[----:B------:R1:W-:Y:S01]  /*13050*/  UTMALDG.4D [UR8], [UR4], desc[UR6] ;  /* 0x00000608040075b4 */ /* 0x0003e20008019000 */
[----:B------:R-:W2:Y:S02]  /*13060*/  SYNCS.PHASECHK.TRANS64.TRYWAIT P2, [R2+URZ+0x60], R11 ;  /* 0x0000600b020075a7 */ /* 0x000ea4000804017f */
[----:B-12---:R-:W-:Y:S05]  /*13070*/  @!P2 BRA `(.L_x_6524) ;  /* 0x000000100048a947 */ /* 0x006fea0003800000 */
.L_x_6557:
        /* <DEDUP_REMOVED lines=8> */
.L_x_6525:
        /* <DEDUP_REMOVED lines=23> */
.L_x_6520:
[----:B------:R-:W-:Y:S05]  /*13270*/  BSYNC B1 ;  /* 0x0000000000017941 */ /* 0x000fea0003800000 */
.L_x_6519:
[----:B------:R-:W-:Y:S01]  /*13280*/  ISETP.GT.AND P2, PT, R12, UR44, PT ;  /* 0x0000002c0c007c0c */ /* 0x000fe2000bf44270 */
[----:B------:R-:W-:-:S12]  /*13290*/  VIADD R7, R7, 0xfffffffe ;  /* 0xfffffffe07077836 */ /* 0x000fd80000000000 */
[----:B------:R-:W-:Y:S05]  /*132a0*/  @P2 BRA `(.L_x_6526) ;  /* 0xfffffff000d42947 */ /* 0x000fea000383ffff */
.L_x_6511:
[----:B------:R-:W-:Y:S05]  /*132b0*/  BSYNC B0 ;  /* 0x0000000000007941 */ /* 0x000fea0003800000 */
.L_x_6502:
        /* <DEDUP_REMOVED lines=14> */
.L_x_6528:
[----:B------:R-:W-:Y:S05]  /*133a0*/  BSYNC B0 ;  /* 0x0000000000007941 */ /* 0x000fea0003800000 */
.L_x_6527:
        /* <DEDUP_REMOVED lines=9> */
.L_x_6558:
        /* <DEDUP_REMOVED lines=8> */
.L_x_6532:
        /* <DEDUP_REMOVED lines=9> */
[----:B------:R-:W-:-:S04]  /*13550*/  UMOV UR15, 0x40 ;  /* 0x00000040000f7882 */ /* 0x000fc80000000000 */
        /* <DEDUP_REMOVED lines=11> */
.L_x_6530:
[----:B------:R-:W-:Y:S05]  /*13610*/  BSYNC B0 ;  /* 0x0000000000007941 */ /* 0x000fea0003800000 */
.L_x_6529:
[----:B------:R-:W-:Y:S02]  /*13620*/  VIADD R16, R16, 0x1 ;  /* 0x0000000110107836 */ /* 0x000fe40000000000 */
[----:B------:R-:W-:-:S03]  /*13630*/  IMAD.MOV.U32 R13, RZ, RZ, R19 ;  /* 0x000000ffff0d7224 */ /* 0x000fc600078e0013 */
[----:B------:R-:W-:-:S04]  /*13640*/  ISETP.NE.AND P0, PT, R16, 0x2, PT ;  /* 0x000000021000780c */ /* 0x000fc80003f05270 */
[----:B-1----:R-:W-:Y:S02]  /*13650*/  SEL R0, RZ, 0x1, P0 ;  /* 0x00000001ff007807 */ /* 0x002fe40000000000 */
[----:B------:R-:W-:Y:S02]  /*13660*/  SEL R16, R16, RZ, P0 ;  /* 0x000000ff10107207 */ /* 0x000fe40000000000 */
[----:B------:R-:W-:-:S07]  /*13670*/  LOP3.LUT R17, R17, R0, RZ, 0x3c, !PT ;  /* 0x0000000011117212 */ /* 0x000fce00078e3cff */
.L_x_6491:
[----:B------:R-:W-:Y:S05]  /*13680*/  BSYNC B6 ;  /* 0x0000000000067941 */ /* 0x000fea0003800000 */
.L_x_6489:
[----:B------:R-:W-:-:S03]  /*13690*/  UMOV UR4, 0xffffffff ;  /* 0xffffffff00047882 */ /* 0x000fc60000000000 */
[----:B------:R-:W-:Y:S05]  /*136a0*/  BRA.DIV UR4, `(.L_x_6533) ;  /* 0x0000000a04e47947 */ /* 0x000fea000b800000 */
[----:B------:R1:W2:Y:S02]  /*136b0*/  SHFL.IDX PT, R14, R13, RZ, 0x1f ;  /* 0x00001fff0d0e7589 */ /* 0x0002a400000e0000 */
.L_x_6561:
        /* <DEDUP_REMOVED lines=14> */
.L_x_6480:
        /* <DEDUP_REMOVED lines=11> */
.L_x_6562:
        /* <DEDUP_REMOVED lines=9> */
[----:B------:R-:W-:-:S06]  /*138e0*/  ULOP3.LUT UR4, UR38, 0x2, URZ, 0xfc, !UPT ;  /* 0x0000000226047892 */ /* 0x000fcc000f8efc3f */
[----:B------:R-:W-:-:S05]  /*138f0*/  IMAD.U32 R0, RZ, RZ, UR4 ;  /* 0x00000004ff007e24 */ /* 0x000fca000f8e00ff */
[----:B------:R-:W-:-:S13]  /*13900*/  ISETP.NE.AND P2, PT, R0, 0x3, PT ;  /* 0x000000030000780c */ /* 0x000fda0003f45270 */
[----:B------:R-:W-:Y:S05]  /*13910*/  @!P2 BRA `(.L_x_6538) ;  /* 0x000000000004a947 */ /* 0x000fea0003800000 */
[----:B------:R-:W-:Y:S01]  /*13920*/  BPT.TRAP 0x1 ;  /* 0x000000040000795c */ /* 0x000fe20000300000 */
.L_x_6538:
        /* <DEDUP_REMOVED lines=12> */
.L_x_6563:
[----:B------:R-:W3:Y:S02]  /*139f0*/  SYNCS.PHASECHK.TRANS64.TRYWAIT P0, [R3+URZ], R0 ;  /* 0x00000000030075a7 */ /* 0x000ee4000800017f */
[----:B---3--:R-:W-:Y:S05]  /*13a00*/  @!P0 BRA `(.L_x_6540) ;  /* 0x0000000800588947 */ /* 0x008fea0003800000 */
.L_x_6564:
[----:B------:R-:W-:Y:S05]  /*13a10*/  @!P2 BRA `(.L_x_6541) ;  /* 0x000000000004a947 */ /* 0x000fea0003800000 */
[----:B------:R-:W-:Y:S01]  /*13a20*/  BPT.TRAP 0x1 ;  /* 0x000000040000795c */ /* 0x000fe20000300000 */
.L_x_6541:
[----:B---3--:R-:W-:-:S04]  /*13a30*/  VIADD R3, R7, 0x28860 ;  /* 0x0002886007037836 */ /* 0x008fc80000000000 */
[----:B--2---:R-:W-:-:S04]  /*13a40*/  IMAD R5, R16, 0x8, R3 ;  /* 0x0000000810057824 */ /* 0x004fc800078e0203 */
[----:B------:R-:W2:Y:S02]  /*13a50*/  SYNCS.PHASECHK.TRANS64.TRYWAIT P0, [R5+URZ], R4 ;  /* 0x00000004050075a7 */ /* 0x000ea4000800017f */
[----:B--2---:R-:W-:Y:S05]  /*13a60*/  @!P0 BRA `(.L_x_6542) ;  /* 0x0000000800548947 */ /* 0x004fea0003800000 */
.L_x_6565:
[----:B------:R-:W-:-:S07]  /*13a70*/  IMAD R3, R2, 0x8, R3 ;  /* 0x0000000802037824 */ /* 0x000fce00078e0203 */
.L_x_6543:
[----:B---3--:R3:W4:Y:S02]  /*13a80*/  SYNCS.PHASECHK.TRANS64.TRYWAIT P0, [R3+URZ], R0 ;  /* 0x00000000030075a7 */ /* 0x008724000800017f */
[----:B----4-:R-:W-:Y:S05]  /*13a90*/  @!P0 NANOSLEEP.SYNCS 0x989680 ;  /* 0x009896800000895d */ /* 0x010fea0003900000 */
[----:B------:R-:W4:Y:S02]  /*13aa0*/  @!P0 SYNCS.PHASECHK.TRANS64 P0, [R3+URZ], R0 ;  /* 0x00000000030085a7 */ /* 0x000f24000800007f */
[----:B----4-:R-:W-:Y:S05]  /*13ab0*/  @!P0 BRA `(.L_x_6543) ;  /* 0xfffffffc00f08947 */ /* 0x010fea000383ffff */
.L_x_6537:
[----:B------:R-:W-:Y:S05]  /*13ac0*/  BSYNC B0 ;  /* 0x0000000000007941 */ /* 0x000fea0003800000 */
.L_x_6536:
[----:B------:R-:W-:Y:S05]  /*13ad0*/  EXIT ;  /* 0x000000000000794d */ /* 0x000fea0003800000 */
.L_x_6397:
[----:B-1----:R-:W-:-:S04]  /*13ae0*/  IMAD.U32 R3, RZ, RZ, UR39 ;  /* 0x00000027ff037e24 */ /* 0x002fc8000f8e00ff */
[----:B------:R1:W2:Y:S03]  /*13af0*/  SYNCS.PHASECHK.TRANS64.TRYWAIT P1, [R3+URZ+0x28800], R0 ;  /* 0x02880000030075a7 */ /* 0x0002a6000802017f */
[----:B--2---:R-:W-:Y:S05]  /*13b00*/  @!P1 NANOSLEEP.SYNCS 0x989680 ;  /* 0x009896800000995d */ /* 0x004fea0003900000 */
[----:B------:R-:W2:Y:S02]  /*13b10*/  @!P1 SYNCS.PHASECHK.TRANS64 P1, [R3+URZ+0x28800], R0 ;  /* 0x02880000030095a7 */ /* 0x000ea4000802007f */
[----:B--2---:R-:W-:Y:S05]  /*13b20*/  @!P1 BRA `(.L_x_6397) ;  /* 0xfffffffc00ec9947 */ /* 0x004fea000383ffff */
[----:B------:R-:W-:Y:S05]  /*13b30*/  BRA `(.L_x_6544) ;  /* 0xfffffedc00887947 */ /* 0x000fea000383ffff */
.L_x_6401:
[----:B--2---:R2:W3:Y:S02]  /*13b40*/  SYNCS.PHASECHK.TRANS64.TRYWAIT P2, [R89+URZ+0x28830], R0 ;  /* 0x02883000590075a7 */ /* 0x0044e4000804017f */
[----:B---3--:R-:W-:Y:S05]  /*13b50*/  @!P2 NANOSLEEP.SYNCS 0x989680 ;  /* 0x009896800000a95d */ /* 0x008fea0003900000 */
[----:B------:R-:W3:Y:S02]  /*13b60*/  @!P2 SYNCS.PHASECHK.TRANS64 P2, [R89+URZ+0x28830], R0 ;  /* 0x028830005900a5a7 */ /* 0x000ee4000804007f */
[----:B---3--:R-:W-:Y:S05]  /*13b70*/  @!P2 BRA `(.L_x_6401) ;  /* 0xfffffffc00f0a947 */ /* 0x008fea000383ffff */
[----:B------:R-:W-:Y:S05]  /*13b80*/  BRA `(.L_x_6400) ;  /* 0xfffffedc00ac7947 */ /* 0x000fea000383ffff */
.L_x_6417:
[----:B--2---:R-:W-:-:S04]  /*13b90*/  IMAD.U32 R12, RZ, RZ, UR6 ;  /* 0x00000006ff0c7e24 */ /* 0x004fc8000f8e00ff */
[----:B------:R2:W3:Y:S03]  /*13ba0*/  SYNCS.PHASECHK.TRANS64.TRYWAIT P3, [R12+URZ+0x28830], R9 ;  /* 0x028830090c0075a7 */ /* 0x0004e6000806017f */
[----:B---3--:R-:W-:Y:S05]  /*13bb0*/  @!P3 NANOSLEEP.SYNCS 0x989680 ;  /* 0x009896800000b95d */ /* 0x008fea0003900000 */
[----:B------:R-:W3:Y:S02]  /*13bc0*/  @!P3 SYNCS.PHASECHK.TRANS64 P3, [R12+URZ+0x28830], R9 ;  /* 0x028830090c00b5a7 */ /* 0x000ee4000806007f */
[----:B---3--:R-:W-:Y:S05]  /*13bd0*/  @!P3 BRA `(.L_x_6417) ;  /* 0xfffffffc00ecb947 */ /* 0x008fea000383ffff */
[----:B------:R-:W-:Y:S05]  /*13be0*/  BRA `(.L_x_6414) ;  /* 0xffffff1400fc7947 */ /* 0x000fea000383ffff */
.L_x_6421:
[----:B--2---:R-:W-:-:S04]  /*13bf0*/  IMAD.U32 R12, RZ, RZ, UR6 ;  /* 0x00000006ff0c7e24 */ /* 0x004fc8000f8e00ff */
[----:B------:R2:W3:Y:S03]  /*13c00*/  SYNCS.PHASECHK.TRANS64.TRYWAIT P3, [R12+URZ+0x28850], R9 ;  /* 0x028850090c0075a7 */ /* 0x0004e6000806017f */
[----:B---3--:R-:W-:Y:S05]  /*13c10*/  @!P3 NANOSLEEP.SYNCS 0x989680 ;  /* 0x009896800000b95d */ /* 0x008fea0003900000 */
[----:B------:R-:W3:Y:S02]  /*13c20*/  @!P3 SYNCS.PHASECHK.TRANS64 P3, [R12+URZ+0x28850], R9 ;  /* 0x028850090c00b5a7 */ /* 0x000ee4000806007f */
[----:B---3--:R-:W-:Y:S05]  /*13c30*/  @!P3 BRA `(.L_x_6421) ;  /* 0xfffffffc00ecb947 */ /* 0x008fea000383ffff */
[----:B------:R-:W-:Y:S05]  /*13c40*/  BRA `(.L_x_6418) ;  /* 0xffffff1800bc7947 */ /* 0x000fea000383ffff */
.L_x_6438:
[----:B--2---:R-:W-:-:S04]  /*13c50*/  IMAD.U32 R8, RZ, RZ, UR6 ;  /* 0x00000006ff087e24 */ /* 0x004fc8000f8e00ff */
[----:B------:R2:W3:Y:S03]  /*13c60*/  SYNCS.PHASECHK.TRANS64.TRYWAIT P2, [R8+URZ+0x28830], R7 ;  /* 0x02883007080075a7 */ /* 0x0004e6000804017f */
[----:B---3--:R-:W-:Y:S05]  /*13c70*/  @!P2 NANOSLEEP.SYNCS 0x989680 ;  /* 0x009896800000a95d */ /* 0x008fea0003900000 */
[----:B------:R-:W3:Y:S02]  /*13c80*/  @!P2 SYNCS.PHASECHK.TRANS64 P2, [R8+URZ+0x28830], R7 ;  /* 0x028830070800a5a7 */ /* 0x000ee4000804007f */
[----:B---3--:R-:W-:Y:S05]  /*13c90*/  @!P2 BRA `(.L_x_6438) ;  /* 0xfffffffc00eca947 */ /* 0x008fea000383ffff */
[----:B------:R-:W-:Y:S05]  /*13ca0*/  BRA `(.L_x_6435) ;  /* 0xffffff5000587947 */ /* 0x000fea000383ffff */
.L_x_6442:
[----:B--2---:R-:W-:-:S04]  /*13cb0*/  IMAD.U32 R8, RZ, RZ, UR6 ;  /* 0x00000006ff087e24 */ /* 0x004fc8000f8e00ff */
[----:B------:R2:W3:Y:S03]  /*13cc0*/  SYNCS.PHASECHK.TRANS64.TRYWAIT P2, [R8+URZ+0x28850], R7 ;  /* 0x02885007080075a7 */ /* 0x0004e6000804017f */
[----:B---3--:R-:W-:Y:S05]  /*13cd0*/  @!P2 NANOSLEEP.SYNCS 0x989680 ;  /* 0x009896800000a95d */ /* 0x008fea0003900000 */
[----:B------:R-:W3:Y:S02]  /*13ce0*/  @!P2 SYNCS.PHASECHK.TRANS64 P2, [R8+URZ+0x28850], R7 ;  /* 0x028850070800a5a7 */ /* 0x000ee4000804007f */
[----:B---3--:R-:W-:Y:S05]  /*13cf0*/  @!P2 BRA `(.L_x_6442) ;  /* 0xfffffffc00eca947 */ /* 0x008fea000383ffff */
[----:B------:R-:W-:Y:S05]  /*13d00*/  BRA `(.L_x_6439) ;  /* 0xffffff5400187947 */ /* 0x000fea000383ffff */
.L_x_6448:
[----:B--2---:R-:W-:-:S04]  /*13d10*/  IMAD.U32 R8, RZ, RZ, UR6 ;  /* 0x00000006ff087e24 */ /* 0x004fc8000f8e00ff */
[----:B------:R2:W3:Y:S03]  /*13d20*/  SYNCS.PHASECHK.TRANS64.TRYWAIT P2, [R8+URZ+0x28830], R7 ;  /* 0x02883007080075a7 */ /* 0x0004e6000804017f */
[----:B---3--:R-:W-:Y:S05]  /*13d30*/  @!P2 NANOSLEEP.SYNCS 0x989680 ;  /* 0x009896800000a95d */ /* 0x008fea0003900000 */
[----:B------:R-:W3:Y:S02]  /*13d40*/  @!P2 SYNCS.PHASECHK.TRANS64 P2, [R8+URZ+0x28830], R7 ;  /* 0x028830070800a5a7 */ /* 0x000ee4000804007f */
[----:B---3--:R-:W-:Y:S05]  /*13d50*/  @!P2 BRA `(.L_x_6448) ;  /* 0xfffffffc00eca947 */ /* 0x008fea000383ffff */
[----:B------:R-:W-:Y:S05]  /*13d60*/  BRA `(.L_x_6445) ;  /* 0xffffff7800387947 */ /* 0x000fea000383ffff */
.L_x_6452:
[----:B--2---:R-:W-:-:S04]  /*13d70*/  IMAD.U32 R8, RZ, RZ, UR6 ;  /* 0x00000006ff087e24 */ /* 0x004fc8000f8e00ff */
[----:B------:R2:W3:Y:S03]  /*13d80*/  SYNCS.PHASECHK.TRANS64.TRYWAIT P2, [R8+URZ+0x28850], R7 ;  /* 0x02885007080075a7 */ /* 0x0004e6000804017f */
[----:B---3--:R-:W-:Y:S05]  /*13d90*/  @!P2 NANOSLEEP.SYNCS 0x989680 ;  /* 0x009896800000a95d */ /* 0x008fea0003900000 */
[----:B------:R-:W3:Y:S02]  /*13da0*/  @!P2 SYNCS.PHASECHK.TRANS64 P2, [R8+URZ+0x28850], R7 ;  /* 0x028850070800a5a7 */ /* 0x000ee4000804007f */
[----:B---3--:R-:W-:Y:S05]  /*13db0*/  @!P2 BRA `(.L_x_6452) ;  /* 0xfffffffc00eca947 */ /* 0x008fea000383ffff */
[----:B------:R-:W-:Y:S05]  /*13dc0*/  BRA `(.L_x_6449) ;  /* 0xffffff7800f87947 */ /* 0x000fea000383ffff */
.L_x_6465:
[----:B--2---:R-:W-:-:S04]  /*13dd0*/  IMAD.U32 R5, RZ, RZ, UR5 ;  /* 0x00000005ff057e24 */ /* 0x004fc8000f8e00ff */
[----:B------:R2:W3:Y:S03]  /*13de0*/  SYNCS.PHASECHK.TRANS64.TRYWAIT P0, [R5+URZ+0x28850], R0 ;  /* 0x02885000050075a7 */ /* 0x0004e6000800017f */
[----:B---3--:R-:W-:Y:S05]  /*13df0*/  @!P0 NANOSLEEP.SYNCS 0x989680 ;  /* 0x009896800000895d */ /* 0x008fea0003900000 */
[----:B------:R-:W3:Y:S02]  /*13e00*/  @!P0 SYNCS.PHASECHK.TRANS64 P0, [R5+URZ+0x28850], R0 ;  /* 0x02885000050085a7 */ /* 0x000ee4000800007f */
[----:B---3--:R-:W-:Y:S05]  /*13e10*/  @!P0 BRA `(.L_x_6465) ;  /* 0xfffffffc00ec8947 */ /* 0x008fea000383ffff */
[----:B------:R-:W-:Y:S05]  /*13e20*/  BRA `(.L_x_6464) ;  /* 0xffffffac00dc7947 */ /* 0x000fea000383ffff */
.L_x_6495:
        /* <DEDUP_REMOVED lines=10> */
.L_x_6545:
[----:B------:R-:W-:Y:S05]  /*13ed0*/  BRA `(.L_x_6546) ;  /* 0xffffffd8006c7947 */ /* 0x000fea000383ffff */
.L_x_6496:
[----:B------:R-:W-:Y:S01]  /*13ee0*/  BSSY B0, `(.L_x_6547) ;  /* 0x0000006000007945 */ /* 0x000fe20003800000 */
[----:B------:R-:W-:-:S07]  /*13ef0*/  IMAD.MOV.U32 R15, RZ, RZ, -0x1 ;  /* 0xffffffffff0f7424 */ /* 0x000fce00078e00ff */
[----:B------:R-:W-:Y:S05]  /*13f00*/  WARPSYNC.COLLECTIVE R15, `(.L_x_6548) ;  /* 0x000000000f0c7348 */ /* 0x000fea0003c00000 */
[----:B------:R-:W-:Y:S02]  /*13f10*/  ELECT P6, UR62, PT ;  /* 0x00000000003e782f */ /* 0x000fe400038c0000 */
[----:B------:R-:W-:Y:S01]  /*13f20*/  MOV R14, UR62 ;  /* 0x0000003e000e7c02 */ /* 0x000fe20008000f00 */
[----:B------:R-:W-:Y:S10]  /*13f30*/  ENDCOLLECTIVE ;  /* 0x000000000000791b */ /* 0x000ff40003800000 */
.L_x_6548:
[----:B------:R-:W-:Y:S05]  /*13f40*/  BSYNC B0 ;  /* 0x0000000000007941 */ /* 0x000fea0003800000 */
.L_x_6547:
[----:B------:R-:W-:Y:S05]  /*13f50*/  BRA `(.L_x_6549) ;  /* 0xffffffd8005c7947 */ /* 0x000fea000383ffff */
.L_x_6499:
[----:B-1----:R1:W2:Y:S02]  /*13f60*/  SYNCS.PHASECHK.TRANS64.TRYWAIT P2, [R8+URZ+0x28840], R7 ;  /* 0x02884007080075a7 */ /* 0x0022a4000804017f */
[----:B--2---:R-:W-:Y:S05]  /*13f70*/  @!P2 NANOSLEEP.SYNCS 0x989680 ;  /* 0x009896800000a95d */ /* 0x004fea0003900000 */
[----:B------:R-:W2:Y:S02]  /*13f80*/  @!P2 SYNCS.PHASECHK.TRANS64 P2, [R8+URZ+0x28840], R7 ;  /* 0x028840070800a5a7 */ /* 0x000ea4000804007f */
[----:B--2---:R-:W-:Y:S05]  /*13f90*/  @!P2 BRA `(.L_x_6499) ;  /* 0xfffffffc00f0a947 */ /* 0x004fea000383ffff */
[----:B------:R-:W-:Y:S05]  /*13fa0*/  BRA `(.L_x_6550) ;  /* 0xffffffd800b87947 */ /* 0x000fea000383ffff */
.L_x_6501:
[----:B-1----:R-:W-:-:S04]  /*13fb0*/  IMAD.U32 R8, RZ, RZ, UR39 ;  /* 0x00000027ff087e24 */ /* 0x002fc8000f8e00ff */
[----:B------:R1:W2:Y:S03]  /*13fc0*/  SYNCS.PHASECHK.TRANS64.TRYWAIT P2, [R8+URZ+0x28820], R7 ;  /* 0x02882007080075a7 */ /* 0x0002a6000804017f */
[----:B--2---:R-:W-:Y:S05]  /*13fd0*/  @!P2 NANOSLEEP.SYNCS 0x989680 ;  /* 0x009896800000a95d */ /* 0x004fea0003900000 */
[----:B------:R-:W2:Y:S02]  /*13fe0*/  @!P2 SYNCS.PHASECHK.TRANS64 P2, [R8+URZ+0x28820], R7 ;  /* 0x028820070800a5a7 */ /* 0x000ea4000804007f */
[----:B--2---:R-:W-:Y:S05]  /*13ff0*/  @!P2 BRA `(.L_x_6501) ;  /* 0xfffffffc00eca947 */ /* 0x004fea000383ffff */
[----:B------:R-:W-:Y:S05]  /*14000*/  BRA `(.L_x_6551) ;  /* 0xffffffdc00907947 */ /* 0x000fea000383ffff */
.L_x_6507:
[----:B-1----:R1:W2:Y:S02]  /*14010*/  SYNCS.PHASECHK.TRANS64.TRYWAIT P3, [R3+URZ+0x28840], R2 ;  /* 0x02884002030075a7 */ /* 0x0022a4000806017f */
[----:B--2---:R-:W-:Y:S05]  /*14020*/  @!P3 NANOSLEEP.SYNCS 0x989680 ;  /* 0x009896800000b95d */ /* 0x004fea0003900000 */
[----:B------:R-:W2:Y:S02]  /*14030*/  @!P3 SYNCS.PHASECHK.TRANS64 P3, [R3+URZ+0x28840], R2 ;  /* 0x028840020300b5a7 */ /* 0x000ea4000806007f */
[----:B--2---:R-:W-:Y:S05]  /*14040*/  @!P3 BRA `(.L_x_6507) ;  /* 0xfffffffc00f0b947 */ /* 0x004fea000383ffff */
[----:B------:R-:W-:Y:S05]  /*14050*/  BRA `(.L_x_6552) ;  /* 0xffffffe000347947 */ /* 0x000fea000383ffff */
.L_x_6509:
[----:B-1----:R1:W2:Y:S02]  /*14060*/  SYNCS.PHASECHK.TRANS64.TRYWAIT P3, [R2+URZ+0x60], R3 ;  /* 0x00006003020075a7 */ /* 0x0022a4000806017f */
[----:B--2---:R-:W-:Y:S05]  /*14070*/  @!P3 NANOSLEEP.SYNCS 0x989680 ;  /* 0x009896800000b95d */ /* 0x004fea0003900000 */
[----:B------:R-:W2:Y:S02]  /*14080*/  @!P3 SYNCS.PHASECHK.TRANS64 P3, [R2+URZ+0x60], R3 ;  /* 0x000060030200b5a7 */ /* 0x000ea4000806007f */
[----:B--2---:R-:W-:Y:S05]  /*14090*/  @!P3 BRA `(.L_x_6509) ;  /* 0xfffffffc00f0b947 */ /* 0x004fea000383ffff */
[----:B------:R-:W-:Y:S05]  /*140a0*/  BRA `(.L_x_6553) ;  /* 0xffffffe000a87947 */ /* 0x000fea000383ffff */
.L_x_6515:
[----:B-1----:R1:W2:Y:S02]  /*140b0*/  SYNCS.PHASECHK.TRANS64.TRYWAIT P3, [R3+URZ+0x28840], R2 ;  /* 0x02884002030075a7 */ /* 0x0022a4000806017f */
[----:B--2---:R-:W-:Y:S05]  /*140c0*/  @!P3 NANOSLEEP.SYNCS 0x989680 ;  /* 0x009896800000b95d */ /* 0x004fea0003900000 */
[----:B------:R-:W2:Y:S02]  /*140d0*/  @!P3 SYNCS.PHASECHK.TRANS64 P3, [R3+URZ+0x28840], R2 ;  /* 0x028840020300b5a7 */ /* 0x000ea4000806007f */
[----:B--2---:R-:W-:Y:S05]  /*140e0*/  @!P3 BRA `(.L_x_6515) ;  /* 0xfffffffc00f0b947 */ /* 0x004fea000383ffff */
[----:B------:R-:W-:Y:S05]  /*140f0*/  BRA `(.L_x_6554) ;  /* 0xffffffe400c87947 */ /* 0x000fea000383ffff */
.L_x_6517:
[----:B-1----:R1:W2:Y:S02]  /*14100*/  SYNCS.PHASECHK.TRANS64.TRYWAIT P3, [R2+URZ+0x60], R17 ;  /* 0x00006011020075a7 */ /* 0x0022a4000806017f */
[----:B--2---:R-:W-:Y:S05]  /*14110*/  @!P3 NANOSLEEP.SYNCS 0x989680 ;  /* 0x009896800000b95d */ /* 0x004fea0003900000 */
[----:B------:R-:W2:Y:S02]  /*14120*/  @!P3 SYNCS.PHASECHK.TRANS64 P3, [R2+URZ+0x60], R17 ;  /* 0x000060110200b5a7 */ /* 0x000ea4000806007f */
[----:B--2---:R-:W-:Y:S05]  /*14130*/  @!P3 BRA `(.L_x_6517) ;  /* 0xfffffffc00f0b947 */ /* 0x004fea000383ffff */
[----:B------:R-:W-:Y:S05]  /*14140*/  BRA `(.L_x_6555) ;  /* 0xffffffe8003c7947 */ /* 0x000fea000383ffff */
.L_x_6522:
[----:B--2---:R2:W3:Y:S02]  /*14150*/  SYNCS.PHASECHK.TRANS64.TRYWAIT P2, [R2+URZ+0x28840], R3 ;  /* 0x02884003020075a7 */ /* 0x0044e4000804017f */
[----:B---3--:R-:W-:Y:S05]  /*14160*/  @!P2 NANOSLEEP.SYNCS 0x989680 ;  /* 0x009896800000a95d */ /* 0x008fea0003900000 */
[----:B------:R-:W3:Y:S02]  /*14170*/  @!P2 SYNCS.PHASECHK.TRANS64 P2, [R2+URZ+0x28840], R3 ;  /* 0x028840030200a5a7 */ /* 0x000ee4000804007f */
[----:B---3--:R-:W-:Y:S05]  /*14180*/  @!P2 BRA `(.L_x_6522) ;  /* 0xfffffffc00f0a947 */ /* 0x008fea000383ffff */
[----:B------:R-:W-:Y:S05]  /*14190*/  BRA `(.L_x_6556) ;  /* 0xffffffec00247947 */ /* 0x000fea000383ffff */
.L_x_6524:
[----:B-1----:R1:W2:Y:S02]  /*141a0*/  SYNCS.PHASECHK.TRANS64.TRYWAIT P2, [R2+URZ+0x60], R11 ;  /* 0x0000600b020075a7 */ /* 0x0022a4000804017f */
[----:B--2---:R-:W-:Y:S05]  /*141b0*/  @!P2 NANOSLEEP.SYNCS 0x989680 ;  /* 0x009896800000a95d */ /* 0x004fea0003900000 */
[----:B------:R-:W2:Y:S02]  /*141c0*/  @!P2 SYNCS.PHASECHK.TRANS64 P2, [R2+URZ+0x60], R11 ;  /* 0x0000600b0200a5a7 */ /* 0x000ea4000804007f */
[----:B--2---:R-:W-:Y:S05]  /*141d0*/  @!P2 BRA `(.L_x_6524) ;  /* 0xfffffffc00f0a947 */ /* 0x004fea000383ffff */
[----:B------:R-:W-:Y:S05]  /*141e0*/  BRA `(.L_x_6557) ;  /* 0xffffffec00a47947 */ /* 0x000fea000383ffff */
.L_x_6531:
[----:B-1----:R1:W2:Y:S02]  /*141f0*/  SYNCS.PHASECHK.TRANS64.TRYWAIT P0, [R3+URZ+0x28860], R0 ;  /* 0x02886000030075a7 */ /* 0x0022a4000800017f */
[----:B--2---:R-:W-:Y:S05]  /*14200*/  @!P0 NANOSLEEP.SYNCS 0x989680 ;  /* 0x009896800000895d */ /* 0x004fea0003900000 */
[----:B------:R-:W2:Y:S02]  /*14210*/  @!P0 SYNCS.PHASECHK.TRANS64 P0, [R3+URZ+0x28860], R0 ;  /* 0x02886000030085a7 */ /* 0x000ea4000800007f */
[----:B--2---:R-:W-:Y:S05]  /*14220*/  @!P0 BRA `(.L_x_6531) ;  /* 0xfffffffc00f08947 */ /* 0x004fea000383ffff */
[----:B------:R-:W-:Y:S05]  /*14230*/  BRA `(.L_x_6558) ;  /* 0xfffffff000807947 */ /* 0x000fea000383ffff */
.L_x_6533:
[----:B------:R-:W-:Y:S01]  /*14240*/  BSSY B0, `(.L_x_6559) ;  /* 0x0000007000007945 */ /* 0x000fe20003800000 */
[----:B------:R-:W-:Y:S02]  /*14250*/  IMAD.MOV.U32 R12, RZ, RZ, RZ ;  /* 0x000000ffff0c7224 */ /* 0x000fe400078e00ff */
[----:B------:R-:W-:Y:S02]  /*14260*/  IMAD.MOV.U32 R11, RZ, RZ, 0x1f ;  /* 0x0000001fff0b7424 */ /* 0x000fe400078e00ff */
[----:B------:R-:W-:-:S07]  /*14270*/  IMAD.MOV.U32 R15, RZ, RZ, -0x1 ;  /* 0xffffffffff0f7424 */ /* 0x000fce00078e00ff */
[----:B------:R-:W-:Y:S05]  /*14280*/  WARPSYNC.COLLECTIVE R15, `(.L_x_6560) ;  /* 0x000000000f087348 */ /* 0x000fea0003c00000 */
[----:B------:R1:W2:Y:S02]  /*14290*/  SHFL.IDX P6, R14, R13, R12, R11 ;  /* 0x0000000c0d0e7389 */ /* 0x0002a400000c000b */
[----:B-12---:R-:W-:Y:S01]  /*142a0*/  ENDCOLLECTIVE ;  /* 0x000000000000791b */ /* 0x006fe20003800000 */
.L_x_6560:
[----:B------:R-:W-:Y:S05]  /*142b0*/  BSYNC B0 ;  /* 0x0000000000007941 */ /* 0x000fea0003800000 */
.L_x_6559:
[----:B------:R-:W-:Y:S05]  /*142c0*/  BRA `(.L_x_6561) ;  /* 0xfffffff000fc7947 */ /* 0x000fea000383ffff */
.L_x_6535:
[----:B--2---:R2:W3:Y:S02]  /*142d0*/  SYNCS.PHASECHK.TRANS64.TRYWAIT P0, [R7+URZ+0x28820], R0 ;  /* 0x02882000070075a7 */ /* 0x0044e4000800017f */
[----:B---3--:R-:W-:Y:S05]  /*142e0*/  @!P0 NANOSLEEP.SYNCS 0x989680 ;  /* 0x009896800000895d */ /* 0x008fea0003900000 */
[----:B------:R-:W3:Y:S02]  /*142f0*/  @!P0 SYNCS.PHASECHK.TRANS64 P0, [R7+URZ+0x28820], R0 ;  /* 0x02882000070085a7 */ /* 0x000ee4000800007f */
[----:B---3--:R-:W-:Y:S05]  /*14300*/  @!P0 BRA `(.L_x_6535) ;  /* 0xfffffffc00f08947 */ /* 0x008fea000383ffff */
[----:B------:R-:W-:Y:S05]  /*14310*/  BRA `(.L_x_6562) ;  /* 0xfffffff4004c7947 */ /* 0x000fea000383ffff */
.L_x_6539:
[----:B--2---:R2:W3:Y:S02]  /*14320*/  SYNCS.PHASECHK.TRANS64.TRYWAIT P0, [R5+URZ], R4 ;  /* 0x00000004050075a7 */ /* 0x0044e4000800017f */
[----:B---3--:R-:W-:Y:S05]  /*14330*/  @!P0 NANOSLEEP.SYNCS 0x989680 ;  /* 0x009896800000895d */ /* 0x008fea0003900000 */
[----:B------:R-:W3:Y:S02]  /*14340*/  @!P0 SYNCS.PHASECHK.TRANS64 P0, [R5+URZ], R4 ;  /* 0x00000004050085a7 */ /* 0x000ee4000800007f */
[----:B---3--:R-:W-:Y:S05]  /*14350*/  @!P0 BRA `(.L_x_6539) ;  /* 0xfffffffc00f08947 */ /* 0x008fea000383ffff */
[----:B------:R-:W-:Y:S05]  /*14360*/  BRA `(.L_x_6563) ;  /* 0xfffffff400a07947 */ /* 0x000fea000383ffff */
.L_x_6540:
[----:B---3--:R3:W4:Y:S02]  /*14370*/  SYNCS.PHASECHK.TRANS64.TRYWAIT P0, [R3+URZ], R0 ;  /* 0x00000000030075a7 */ /* 0x008724000800017f */
[----:B----4-:R-:W-:Y:S05]  /*14380*/  @!P0 NANOSLEEP.SYNCS 0x989680 ;  /* 0x009896800000895d */ /* 0x010fea0003900000 */
[----:B------:R-:W4:Y:S02]  /*14390*/  @!P0 SYNCS.PHASECHK.TRANS64 P0, [R3+URZ], R0 ;  /* 0x00000000030085a7 */ /* 0x000f24000800007f */
[----:B----4-:R-:W-:Y:S05]  /*143a0*/  @!P0 BRA `(.L_x_6540) ;  /* 0xfffffffc00f08947 */ /* 0x010fea000383ffff */
[----:B------:R-:W-:Y:S05]  /*143b0*/  BRA `(.L_x_6564) ;  /* 0xfffffff400947947 */ /* 0x000fea000383ffff */
.L_x_6542:
[----:B--2---:R2:W3:Y:S02]  /*143c0*/  SYNCS.PHASECHK.TRANS64.TRYWAIT P0, [R5+URZ], R4 ;  /* 0x00000004050075a7 */ /* 0x0044e4000800017f */
[----:B---3--:R-:W-:Y:S05]  /*143d0*/  @!P0 NANOSLEEP.SYNCS 0x989680 ;  /* 0x009896800000895d */ /* 0x008fea0003900000 */
[----:B------:R-:W3:Y:S02]  /*143e0*/  @!P0 SYNCS.PHASECHK.TRANS64 P0, [R5+URZ], R4 ;  /* 0x00000004050085a7 */ /* 0x000ee4000800007f */
[----:B---3--:R-:W-:Y:S05]  /*143f0*/  @!P0 BRA `(.L_x_6542) ;  /* 0xfffffffc00f08947 */ /* 0x008fea000383ffff */
[----:B------:R-:W-:Y:S05]  /*14400*/  BRA `(.L_x_6565) ;  /* 0xfffffff400987947 */ /* 0x000fea000383ffff */
.L_x_6566:
        /* <DEDUP_REMOVED lines=15> */
.L_x_12767:


//--------------------- .text._ZN7cutlass13device_kernelIN5flash11enable_sm90INS1_16FlashAttnFwdSm90INS1_25CollectiveMainloopFwdSm90ILi2EN4cute5tupleIJNS5_1CILi1EEES8_S8_EEENS6_IJNS7_ILi128EEESA_SA_EEELi128ENS_10bfloat16_tEfNS_4arch4Sm90ELb0ELb1ELb1ELb1ELb0ELb0ELb0ELb1ELb1ELb0ELb0ELb0EEENS1_21CollectiveEpilogueFwdISB_S9_SC_SE_Li256ELb1ELb0ELb0ELb0EEENS1_36VarlenDynamicPersistentTileSchedulerILi128ELi128ELi256ELi32ELb0ELb0ELb1ELb1ELb0ELb1EEEEEEEEEvNT_6ParamsE --------------------------
	.section	.text._ZN7cutlass13device_kernelIN5flash11enable_sm90INS1_16FlashAttnFwdSm90INS1_25CollectiveMainloopFwdSm90ILi2EN4cute5tupleIJNS5_1CILi1EEES8_S8_EEENS6_IJNS7_ILi128EEESA_SA_EEELi128ENS_10bfloat16_tEfNS_4arch4Sm90ELb0ELb1ELb1ELb1ELb0ELb0ELb0ELb1ELb1ELb0ELb0ELb0EEENS1_21CollectiveEpilogueFwdISB_S9_SC_SE_Li256ELb1ELb0ELb0ELb0EEENS1_36VarlenDynamicPersistentTileSchedulerILi128ELi128ELi256ELi32ELb0ELb0ELb1ELb1ELb0ELb1EEEEEEEEEvNT_6ParamsE,"ax",@progbits
	.align	128
.text._ZN7cutlass13device_kernelIN5flash11enable_sm90INS1_16FlashAttnFwdSm90INS1_25CollectiveMainloopFwdSm90ILi2EN4cute5tupleIJNS5_1CILi1EEES8_S8_EEENS6_IJNS7_ILi128EEESA_SA_EEELi128ENS_10bfloat16_tEfNS_4arch4Sm90ELb0ELb1ELb1ELb1ELb0ELb0ELb0ELb1ELb1ELb0ELb0ELb0EEENS1_21CollectiveEpilogueFwdISB_S9_SC_SE_Li256ELb1ELb0ELb0ELb0EEENS1_36VarlenDynamicPersistentTileSchedulerILi128ELi128ELi256ELi32ELb0ELb0ELb1ELb1ELb0ELb1EEEEEEEEEvNT_6ParamsE:
        .type           _ZN7cutlass13device_kernelIN5flash11enable_sm90INS1_16FlashAttnFwdSm90INS1_25CollectiveMainloopFwdSm90ILi2EN4cute5tupleIJNS5_1CILi1EEES8_S8_EEENS6_IJNS7_ILi128EEESA_SA_EEELi128ENS_10bfloat16_tEfNS_4arch4Sm90ELb0ELb1ELb1ELb1ELb0ELb0ELb0ELb1ELb1ELb0ELb0ELb0EEENS1_21CollectiveEpilogueFwdISB_S9_SC_SE_Li256ELb1ELb0ELb0ELb0EEENS1_36VarlenDynamicPersistentTileSchedulerILi128ELi128ELi256ELi32ELb0ELb0ELb1ELb1ELb0ELb1EEEEEEEEEvNT_6ParamsE,@function
        .size           _ZN7cutlass13device_kernelIN5flash11enable_sm90INS1_16FlashAttnFwdSm90INS1_25CollectiveMainloopFwdSm90ILi2EN4cute5tupleIJNS5_1CILi1EEES8_S8_EEENS6_IJNS7_ILi128EEESA_SA_EEELi128ENS_10bfloat16_tEfNS_4arch4Sm90ELb0ELb1ELb1ELb1ELb0ELb0ELb0ELb1ELb1ELb0ELb0ELb0EEENS1_21CollectiveEpilogueFwdISB_S9_SC_SE_Li256ELb1ELb0ELb0ELb0EEENS1_36VarlenDynamicPersistentTileSchedulerILi128ELi128ELi256ELi32ELb0ELb0ELb1ELb1ELb0ELb1EEEEEEEEEvNT_6ParamsE,(.L_x_12768 - _ZN7cutlass13device_kernelIN5flash11enable_sm90INS1_16FlashAttnFwdSm90INS1_25CollectiveMainloopFwdSm90ILi2EN4cute5tupleIJNS5_1CILi1EEES8_S8_EEENS6_IJNS7_ILi128EEESA_SA_EEELi128ENS_10bfloat16_tEfNS_4arch4Sm90ELb0ELb1ELb1ELb1ELb0ELb0ELb0ELb1ELb1ELb0ELb0ELb0EEENS1_21CollectiveEpilogueFwdISB_S9_SC_SE_Li256ELb1ELb0ELb0ELb0EEENS1_36VarlenDynamicPersistentTileSchedulerILi128ELi128ELi256ELi32ELb0ELb0ELb1ELb1ELb0ELb1EEEEEEEEEvNT_6ParamsE)
        .other          _ZN7cutlass13device_kernelIN5flash11enable_sm90INS1_16FlashAttnFwdSm90INS1_25CollectiveMainloopFwdSm90ILi2EN4cute5tupleIJNS5_1CILi1EEES8_S8_EEENS6_IJNS7_ILi128EEESA_SA_EEELi128ENS_10bfloat16_tEfNS_4arch4Sm90ELb0ELb1ELb1ELb1ELb0ELb0ELb0ELb1ELb1ELb0ELb0ELb0EEENS1_21CollectiveEpilogueFwdISB_S9_SC_SE_Li256ELb1ELb0ELb0ELb0EEENS1_36VarlenDynamicPersistentTileSchedulerILi128ELi128ELi256ELi32ELb0ELb0ELb1ELb1ELb0ELb1EEEEEEEEEvNT_6ParamsE,@"STO_CUDA_ENTRY STV_DEFAULT"
_ZN7cutlass13device_kernelIN5flash11enable_sm90INS1_16FlashAttnFwdSm90INS1_25CollectiveMainloopFwdSm90ILi2EN4cute5tupleIJNS5_1CILi1EEES8_S8_EEENS6_IJNS7_ILi128EEESA_SA_EEELi128ENS_10bfloat16_tEfNS_4arch4Sm90ELb0ELb1ELb1ELb1ELb0ELb0ELb0ELb1ELb1ELb0ELb0ELb0EEENS1_21CollectiveEpilogueFwdISB_S9_SC_SE_Li256ELb1ELb0ELb0ELb0EEENS1_36VarlenDynamicPersistentTileSchedulerILi128ELi128ELi256ELi32ELb0ELb0ELb1ELb1ELb0ELb1EEEEEEEEEvNT_6ParamsE:
        /* <DEDUP_REMOVED lines=21> */
.L_x_6568:
[----:B------:R-:W-:Y:S05]  /*0150*/  BSYNC B0 ;  /* 0x0000000000007941 */ /* 0x000fea0003800000 */
.L_x_6567:
        /* <DEDUP_REMOVED lines=41> */
.L_x_6569:
        /* <DEDUP_REMOVED lines=22> */
.L_x_6570:
        /* <DEDUP_REMOVED lines=18> */
.L_x_6571:
        /* <DEDUP_REMOVED lines=22> */
.L_x_6572:
        /* <DEDUP_REMOVED lines=22> */
.L_x_6573:
[----:B------:R-:W-:Y:S01]  /*0930*/  PLOP3.LUT P0, PT, PT, PT, UP0, 0x80, 0x0 ;  /* 0x000000000000781c */ /* 0x000fe20003f0f008 */
[----:B------:R-:W-:Y:S01]  /*0940*/  UMOV UR36, 0x1 ;  /* 0x0000000100247882 */ /* 0x000fe20000000000 */
[----:B------:R-:W-:Y:S01]  /*0950*/  NOP ;  /* 0x0000000000007918 */ /* 0x000fe20000000000 */
[----:B------:R-:W-:Y:S01]  /*0960*/  USEL UR36, UR36, 0x2, !UP0 ;  /* 0x0000000224247887 */ /* 0x000fe2000c000000 */
[----:B------:R-:W-:Y:S01]  /*0970*/  ULDC.64 UR48, c[0x0][0x208] ;  /* 0x0000820000307ab9 */ /* 0x000fe20000000a00 */
[----:B012-4-:R-:W-:Y:S08]  /*0980*/  BAR.SYNC.DEFER_BLOCKING 0x0 ;  /* 0x0000000000007b1d */ /* 0x017ff00000010000 */
[----:B------:R-:W-:Y:S05]  /*0990*/  @!P0 BRA `(.L_x_6574) ;  /* 0x0000010c00ac8947 */ /* 0x000fea0003800000 */
.L_x_6575:
[----:B------:R-:W-:-:S08]  /*09a0*/  NOP ;  /* 0x0000000000007918 */ /* 0x000fd00000000000 */
[----:B------:R-:W0:Y:S02]  /*09b0*/  USETMAXREG.TRY_ALLOC.CTAPOOL UP0, 0xf0 ;  /* 0x000000f0000079c8 */ /* 0x000e240008000600 */
[----:B0-----:R-:W-:-:S13]  /*09c0*/  PLOP3.LUT P0, PT, PT, PT, UP0, 0x80, 0x0 ;  /* 0x000000000000781c */ /* 0x001fda0003f0f008 */
[----:B------:R-:W-:Y:S05]  /*09d0*/  @!P0 BRA `(.L_x_6575) ;  /* 0xfffffffc00f08947 */ /* 0x000fea000383ffff */
[----:B------:R-:W0:Y:S01]  /*09e0*/  S2R R2, SR_TID.X ;  /* 0x0000000000027919 */ /* 0x000e220000002100 */
        /* <DEDUP_REMOVED lines=13> */
[----:B------:R-:W-:Y:S01]  /*0ac0*/  VIADD R193, R2, 0xffffff80 ;  /* 0xffffff8002c17836 */ /* 0x000fe20000000000 */
[----:B------:R-:W-:Y:S01]  /*0ad0*/  R2UR UR6, R186 ;  /* 0x00000000ba0672ca */ /* 0x000fe200000e0000 */
[----:B------:R-:W-:Y:S01]  /*0ae0*/  ULOP3.LUT UR45, UR36, 0x1, URZ, 0xfc, !UPT ;  /* 0x00000001242d7892 */ /* 0x000fe2000f8efc3f */
[----:B------:R-:W-:Y:S01]  /*0af0*/  R2UR UR5, R187 ;  /* 0x00000000bb0572ca */ /* 0x000fe200000e0000 */
[----:B------:R-:W-:Y:S01]  /*0b00*/  UMOV UR44, URZ ;  /* 0x0000003f002c7c82 */ /* 0x000fe20008000000 */
[----:B------:R-:W-:Y:S01]  /*0b10*/  SHF.R.S32.HI R0, RZ, 0x1f, R193 ;  /* 0x0000001fff007819 */ /* 0x000fe200000114c1 */
[----:B------:R-:W-:Y:S01]  /*0b20*/  UMOV UR43, URZ ;  /* 0x0000003f002b7c82 */ /* 0x000fe20008000000 */
[----:B------:R-:W-:Y:S02]  /*0b30*/  UMOV UR42, URZ ;  /* 0x0000003f002a7c82 */ /* 0x000fe40008000000 */
[CC--:B------:R-:W-:Y:S02]  /*0b40*/  LEA.HI R2, R0.reuse, R193.reuse, RZ, 0x7 ;  /* 0x000000c100027211 */ /* 0x0c0fe400078f38ff */
[----:B------:R-:W-:-:S02]  /*0b50*/  LEA.HI R3, R0, R193, RZ, 0x4 ;  /* 0x000000c100037211 */ /* 0x000fc400078f20ff */
        /* <DEDUP_REMOVED lines=19> */
[----:B------:R-:W-:Y:S01]  /*0c90*/  SHF.R.S32.HI R6, RZ, 0x4, R3 ;  /* 0x00000004ff067819 */ /* 0x000fe20000011403 */
[----:B------:R-:W-:Y:S01]  /*0ca0*/  IMAD.SHL.U32 R5, R4, 0x20, RZ ;  /* 0x0000002004057824 */ /* 0x000fe200078e00ff */
[C---:B------:R-:W-:Y:S01]  /*0cb0*/  LOP3.LUT R4, R3.reuse, 0x3fffff0, RZ, 0xc0, !PT ;  /* 0x03fffff003047812 */ /* 0x040fe200078ec0ff */
[----:B------:R-:W-:Y:S01]  /*0cc0*/  IMAD R9, R8, 0x10, R9 ;  /* 0x0000001008097824 */ /* 0x000fe200078e0209 */
[----:B------:R-:W-:-:S02]  /*0cd0*/  LEA.HI R3, R3, R6, RZ, 0x1 ;  /* 0x0000000603037211 */ /* 0x000fc400078f08ff */
[----:B------:R-:W-:Y:S01]  /*0ce0*/  LOP3.LUT R5, R5, 0xfffffc00, RZ, 0xc0, !PT ;  /* 0xfffffc0005057812 */ /* 0x000fe200078ec0ff */
[----:B------:R-:W-:Y:S01]  /*0cf0*/  IMAD.IADD R4, R193, 0x1, -R4 ;  /* 0x00000001c1047824 */ /* 0x000fe200078e0a04 */
[----:B------:R-:W-:Y:S01]  /*0d00*/  LOP3.LUT R3, R3, 0x1ffffffe, RZ, 0xc0, !PT ;  /* 0x1ffffffe03037812 */ /* 0x000fe200078ec0ff */
[----:B------:R-:W-:Y:S01]  /*0d10*/  IMAD R190, R190, 0x40, R9 ;  /* 0x00000040bebe7824 */ /* 0x000fe200078e0209 */
[----:B------:R-:W-:Y:S01]  /*0d20*/  LOP3.LUT R2, R0, 0x1ffffff8, RZ, 0xc0, !PT ;  /* 0x1ffffff800027812 */ /* 0x000fe200078ec0ff */
[----:B------:R-:W-:Y:S01]  /*0d30*/  IMAD R4, R4, 0x40, R5 ;  /* 0x0000004004047824 */ /* 0x000fe200078e0205 */
[----:B------:R-:W-:Y:S01]  /*0d40*/  SHF.R.S32.HI R22, RZ, 0x3, R0 ;  /* 0x00000003ff167819 */ /* 0x000fe20000011400 */
[----:B------:R-:W-:Y:S02]  /*0d50*/  IMAD.IADD R3, R6, 0x1, -R3 ;  /* 0x0000000106037824 */ /* 0x000fe400078e0a03 */
[----:B------:R-:W-:Y:S02]  /*0d60*/  IMAD.IADD R2, R193, 0x1, -R2 ;  /* 0x00000001c1027824 */ /* 0x000fe400078e0a02 */
[----:B------:R-:W-:-:S02]  /*0d70*/  IMAD R192, R3, 0x8, R4 ;  /* 0x0000000803c07824 */ /* 0x000fc400078e0204 */
[----:B------:R-:W-:-:S07]  /*0d80*/  IMAD.SHL.U32 R19, R2, 0x8, RZ ;  /* 0x0000000802137824 */ /* 0x000fce00078e00ff */
.L_x_6675:
[----:B------:R-:W-:Y:S01]  /*0d90*/  ULDC.64 UR8, c[0x0][0xa28] ;  /* 0x00028a0000087ab9 */ /* 0x000fe20000000a00 */
[----:B0-----:R-:W0:Y:S01]  /*0da0*/  LDC R18, c[0x0][0x288] ;  /* 0x0000a200ff127b82 */ /* 0x001e220000000800 */
[----:B------:R-:W-:Y:S01]  /*0db0*/  UISETP.NE.U32.AND UP0, UPT, UR8, URZ, UPT ;  /* 0x0000003f0800728c */ /* 0x000fe2000bf05070 */
[----:B----45:R-:W-:-:S03]  /*0dc0*/  IMAD.MOV.U32 R6, RZ, RZ, RZ ;  /* 0x000000ffff067224 */ /* 0x030fc600078e00ff */
[----:B------:R-:W-:-:S03]  /*0dd0*/  UISETP.NE.AND.EX UP0, UPT, UR9, URZ, UPT, UP0 ;  /* 0x0000003f0900728c */ /* 0x000fc6000bf05300 */
[----:B------:R-:W-:Y:S01]  /*0de0*/  ULDC.64 UR8, c[0x0][0xa18] ;  /* 0x0002860000087ab9 */ /* 0x000fe20000000a00 */
[----:B-12---:R-:W1:Y:S01]  /*0df0*/  LDC.64 R8, c[0x0][0x3f8] ;  /* 0x0000fe00ff087b82 */ /* 0x006e620000000a00 */
        /* <DEDUP_REMOVED lines=8> */
[----:B------:R-:W-:Y:S01]  /*0e80*/  IMAD.U32 R2, RZ, RZ, UR8 ;  /* 0x00000008ff027e24 */ /* 0x000fe2000f8e00ff */
[----:B---3--:R-:W3:Y:S01]  /*0e90*/  LDC R17, c[0x0][0x2e0] ;  /* 0x0000b800ff117b82 */ /* 0x008ee20000000800 */
[----:B------:R-:W-:Y:S01]  /*0ea0*/  IMAD.U32 R3, RZ, RZ, UR9 ;  /* 0x00000009ff037e24 */ /* 0x000fe2000f8e00ff */
[----:B------:R-:W-:-:S04]  /*0eb0*/  @UP1 UIMAD.WIDE UR8, UR5, 0x4, UR10 ;  /* 0x00000004050818a5 */ /* 0x000fc8000f8e020a */
[----:B------:R4:W5:Y:S02]  /*0ec0*/  @P0 LDG.E R6, desc[UR48][R2.64] ;  /* 0x0000003002060981 */ /* 0x000964000c1e1900 */
[----:B------:R-:W-:Y:S02]  /*0ed0*/  IMAD.U32 R4, RZ, RZ, UR8 ;  /* 0x00000008ff047e24 */ /* 0x000fe4000f8e00ff */
[----:B------:R-:W-:Y:S01]  /*0ee0*/  IMAD.U32 R5, RZ, RZ, UR9 ;  /* 0x00000009ff057e24 */ /* 0x000fe2000f8e00ff */
[----:B------:R-:W-:-:S04]  /*0ef0*/  ULDC.64 UR8, c[0x0][0xa20] ;  /* 0x0002880000087ab9 */ /* 0x000fc80000000a00 */
[----:B0-----:R4:W5:Y:S01]  /*0f00*/  @P2 LDG.E R18, desc[UR48][R4.64] ;  /* 0x0000003004122981 */ /* 0x001962000c1e1900 */
[----:B-1----:R-:W-:Y:S01]  /*0f10*/  ISETP.NE.U32.AND P0, PT, R8, RZ, PT ;  /* 0x000000ff0800720c */ /* 0x002fe20003f05070 */
[----:B------:R-:W-:Y:S01]  /*0f20*/  UMOV UR37, UR6 ;  /* 0x0000000600257c82 */ /* 0x000fe20008000000 */
[----:B------:R-:W-:Y:S02]  /*0f30*/  ISETP.NE.U32.AND P1, PT, RZ, UR8, PT ;  /* 0x00000008ff007c0c */ /* 0x000fe4000bf25070 */
[----:B------:R-:W-:Y:S02]  /*0f40*/  ISETP.NE.AND.EX P0, PT, R9, RZ, PT, P0 ;  /* 0x000000ff0900720c */ /* 0x000fe40003f05300 */
[----:B------:R-:W-:Y:S02]  /*0f50*/  ISETP.NE.AND.EX P1, PT, RZ, UR9, PT, P1 ;  /* 0x00000009ff007c0c */ /* 0x000fe4000bf25310 */
[----:B--2---:R-:W-:Y:S01]  /*0f60*/  SEL R0, R0, 0x1, P0 ;  /* 0x0000000100007807 */ /* 0x004fe20000000000 */
[----:B----4-:R-:W-:Y:S10]  /*0f70*/  @P2 BRA `(.L_x_6576) ;  /* 0x00000000002c2947 */ /* 0x010ff40003800000 */
[----:B------:R-:W-:Y:S02]  /*0f80*/  ULDC.64 UR6, c[0x0][0xa00] ;  /* 0x0002800000067ab9 */ /* 0x000fe40000000a00 */
[----:B------:R-:W-:-:S04]  /*0f90*/  ISETP.NE.U32.AND P0, PT, RZ, UR6, PT ;  /* 0x00000006ff007c0c */ /* 0x000fc8000bf05070 */
[----:B------:R-:W-:-:S13]  /*0fa0*/  ISETP.NE.AND.EX P0, PT, RZ, UR7, PT, P0 ;  /* 0x00000007ff007c0c */ /* 0x000fda000bf05300 */
[----:B------:R-:W-:Y:S05]  /*0fb0*/  @!P0 BRA `(.L_x_6576) ;  /* 0x00000000001c8947 */ /* 0x000fea0003800000 */
[----:B------:R-:W-:Y:S02]  /*0fc0*/  ULDC.64 UR6, c[0x0][0xa00] ;  /* 0x0002800000067ab9 */ /* 0x000fe40000000a00 */
[----:B------:R-:W-:-:S06]  /*0fd0*/  UIMAD.WIDE UR6, UR5, 0x4, UR6 ;  /* 0x00000004050678a5 */ /* 0x000fcc000f8e0206 */
[----:B------:R-:W-:Y:S02]  /*0fe0*/  IMAD.U32 R2, RZ, RZ, UR6 ;  /* 0x00000006ff027e24 */ /* 0x000fe4000f8e00ff */
[----:B------:R-:W-:-:S05]  /*0ff0*/  IMAD.U32 R3, RZ, RZ, UR7 ;  /* 0x00000007ff037e24 */ /* 0x000fca000f8e00ff */
[----:B-----5:R-:W2:Y:S04]  /*1000*/  LDG.E R18, desc[UR48][R2.64] ;  /* 0x0000003002127981 */ /* 0x020ea8000c1e1900 */
[----:B------:R-:W2:Y:S02]  /*1010*/  LDG.E R5, desc[UR48][R2.64+0x4] ;  /* 0x0000043002057981 */ /* 0x000ea4000c1e1900 */
[----:B--2---:R-:W-:-:S07]  /*1020*/  IMAD.IADD R18, R5, 0x1, -R18 ;  /* 0x0000000105127824 */ /* 0x004fce00078e0a12 */
.L_x_6576:
[----:B------:R-:W-:Y:S01]  /*1030*/  UMOV UR38, UR5 ;  /* 0x0000000500267c82 */ /* 0x000fe20008000000 */
[----:B---3--:R-:W-:Y:S02]  /*1040*/  IMAD R17, R0, R17, RZ ;  /* 0x0000001100117224 */ /* 0x008fe400078e02ff */
[----:B------:R-:W-:Y:S01]  /*1050*/  IMAD.MOV.U32 R188, RZ, RZ, R185 ;  /* 0x000000ffffbc7224 */ /* 0x000fe200078e00b9 */
[----:B------:R-:W-:Y:S06]  /*1060*/  @!P1 BRA `(.L_x_6577) ;  /* 0x0000000000189947 */ /* 0x000fec0003800000 */
[----:B------:R-:W-:Y:S02]  /*1070*/  ULDC.64 UR6, c[0x0][0xa20] ;  /* 0x0002880000067ab9 */ /* 0x000fe40000000a00 */
[----:B------:R-:W-:-:S06]  /*1080*/  UIMAD.WIDE UR4, UR5, 0x4, UR6 ;  /* 0x00000004050478a5 */ /* 0x000fcc000f8e0206 */
[----:B------:R-:W-:Y:S02]  /*1090*/  IMAD.U32 R2, RZ, RZ, UR4 ;  /* 0x00000004ff027e24 */ /* 0x000fe4000f8e00ff */
[----:B------:R-:W-:-:S05]  /*10a0*/  IMAD.U32 R3, RZ, RZ, UR5 ;  /* 0x00000005ff037e24 */ /* 0x000fca000f8e00ff */
[----:B------:R0:W5:Y:S01]  /*10b0*/  LDG.E R17, desc[UR48][R2.64] ;  /* 0x0000003002117981 */ /* 0x000162000c1e1900 */
[----:B------:R-:W-:Y:S05]  /*10c0*/  BRA `(.L_x_6578) ;  /* 0x00000000002c7947 */ /* 0x000fea0003800000 */
.L_x_6577:
        /* <DEDUP_REMOVED lines=8> */
[----:B------:R-:W2:Y:S04]  /*1150*/  LDG.E R17, desc[UR48][R2.64] ;  /* 0x0000003002117981 */ /* 0x000ea8000c1e1900 */
[----:B------:R-:W2:Y:S02]  /*1160*/  LDG.E R0, desc[UR48][R2.64+0x4] ;  /* 0x0000043002007981 */ /* 0x000ea4000c1e1900 */
[----:B--2---:R-:W-:-:S07]  /*1170*/  IMAD.IADD R17, R0, 0x1, -R17 ;  /* 0x0000000100117824 */ /* 0x004fce00078e0a11 */
.L_x_6578:
        /* <DEDUP_REMOVED lines=17> */
.L_x_6580:
[----:B------:R-:W-:-:S13]  /*1290*/  ISETP.NE.AND P0, PT, R9, 0x1, PT ;  /* 0x000000010900780c */ /* 0x000fda0003f05270 */
[----:B------:R-:W0:Y:S02]  /*12a0*/  @P0 LDC.64 R4, c[0x0][0x9e8] ;  /* 0x00027a00ff040b82 */ /* 0x000e240000000a00 */
[----:B0-----:R-:W-:-:S05]  /*12b0*/  @P0 IMAD.HI.U32 R4, R2, R4, RZ ;  /* 0x0000000402040227 */ /* 0x001fca00078e00ff */
[----:B------:R-:W-:-:S07]  /*12c0*/  @P0 SHF.R.U32.HI R2, RZ, R5, R4 ;  /* 0x00000005ff020219 */ /* 0x000fce0000011604 */
.L_x_6581:
[----:B------:R-:W-:-:S05]  /*12d0*/  IMAD R3, R2, R9, R9 ;  /* 0x0000000902037224 */ /* 0x000fca00078e0209 */
[----:B------:R-:W-:-:S07]  /*12e0*/  VIMNMX R0, R0, R3, PT ;  /* 0x0000000300007248 */ /* 0x000fce0003fe0100 */
.L_x_6579:
        /* <DEDUP_REMOVED lines=24> */
.L_x_6583:
[----:B------:R-:W-:-:S13]  /*1470*/  ISETP.NE.AND P0, PT, R9, 0x1, PT ;  /* 0x000000010900780c */ /* 0x000fda0003f05270 */
[----:B------:R-:W0:Y:S02]  /*1480*/  @P0 LDC.64 R2, c[0x0][0x9e8] ;  /* 0x00027a00ff020b82 */ /* 0x000e240000000a00 */
[----:B0-----:R-:W-:-:S05]  /*1490*/  @P0 IMAD.HI.U32 R0, R4, R2, RZ ;  /* 0x0000000204000227 */ /* 0x001fca00078e00ff */
[----:B------:R-:W-:-:S07]  /*14a0*/  @P0 SHF.R.U32.HI R4, RZ, R3, R0 ;  /* 0x00000003ff040219 */ /* 0x000fce0000011600 */
.L_x_6584:
[----:B------:R-:W-:-:S05]  /*14b0*/  IMAD R4, R4, R9, RZ ;  /* 0x0000000904047224 */ /* 0x000fca00078e02ff */
[----:B------:R-:W-:-:S13]  /*14c0*/  R2UR UR5, R4 ;  /* 0x00000000040572ca */ /* 0x000fda00000e0000 */
[----:B------:R-:W-:-:S04]  /*14d0*/  UISETP.LT.AND UP0, UPT, UR4, UR5, UPT ;  /* 0x000000050400728c */ /* 0x000fc8000bf01270 */
[----:B------:R-:W-:-:S12]  /*14e0*/  USEL UR4, UR4, UR5, !UP0 ;  /* 0x0000000504047287 */ /* 0x000fd8000c000000 */
.L_x_6582:
[----:B------:R-:W-:Y:S01]  /*14f0*/  USHF.R.S32.HI UR5, URZ, 0x1f, UR4 ;  /* 0x0000001f3f057899 */ /* 0x000fe20008011404 */
[----:B------:R-:W-:Y:S01]  /*1500*/  PLOP3.LUT P0, PT, PT, PT, PT, 0x80, 0x0 ;  /* 0x000000000000781c */ /* 0x000fe20003f0f070 */
[----:B------:R-:W-:Y:S01]  /*1510*/  IMAD.MOV.U32 R0, RZ, RZ, RZ ;  /* 0x000000ffff007224 */ /* 0x000fe200078e00ff */
[----:B------:R-:W-:Y:S01]  /*1520*/  CS2R R150, SRZ ;  /* 0x0000000000967805 */ /* 0x000fe2000001ff00 */
[----:B------:R-:W-:Y:S01]  /*1530*/  ULEA.HI UR5, UR5, UR4, URZ, 0x7 ;  /* 0x0000000405057291 */ /* 0x000fe2000f8f383f */
[----:B------:R-:W-:Y:S01]  /*1540*/  IMAD.MOV.U32 R2, RZ, RZ, RZ ;  /* 0x000000ffff027224 */ /* 0x000fe200078e00ff */
        /* <DEDUP_REMOVED lines=69> */
.L_x_6586:
[----:B------:R-:W-:Y:S01]  /*19a0*/  ULEA.HI UR4, UR44, UR44, URZ, 0x1 ;  /* 0x0000002c2c047291 */ /* 0x000fe2000f8f083f */
[----:B------:R-:W-:-:S03]  /*19b0*/  IMAD.U32 R2, RZ, RZ, UR45 ;  /* 0x0000002dff027e24 */ /* 0x000fc6000f8e00ff */
[----:B------:R-:W-:Y:S02]  /*19c0*/  ULOP3.LUT UR4, UR4, 0xfffffffe, URZ, 0xc0, !UPT ;  /* 0xfffffffe04047892 */ /* 0x000fe4000f8ec03f */
[----:B------:R-:W-:Y:S02]  /*19d0*/  ISETP.NE.AND P0, PT, R2, 0x3, PT ;  /* 0x000000030200780c */ /* 0x000fe40003f05270 */
[----:B------:R-:W-:-:S06]  /*19e0*/  UIADD3 UR4, UR44, -UR4, URZ ;  /* 0x800000042c047290 */ /* 0x000fcc000fffe03f */
[----:B------:R-:W-:-:S05]  /*19f0*/  IMAD.U32 R0, RZ, RZ, UR4 ;  /* 0x00000004ff007e24 */ /* 0x000fca000f8e00ff */
[----:B------:R-:W-:-:S04]  /*1a00*/  SHF.L.U32 R0, R0, 0x1f, RZ ;  /* 0x0000001f00007819 */ /* 0x000fc800000006ff */
[----:B------:R-:W0:Y:S02]  /*1a10*/  SYNCS.PHASECHK.TRANS64.TRYWAIT P1, [UR41+0x28800], R0 ;  /* 0x02880000ff0075a7 */ /* 0x000e240008020169 */
[----:B0-----:R-:W-:Y:S05]  /*1a20*/  @!P1 BRA `(.L_x_6587) ;  /* 0x0000014c00e89947 */ /* 0x001fea0003800000 */
.L_x_6770:
[----:B------:R-:W-:Y:S05]  /*1a30*/  @!P0 BRA `(.L_x_6588) ;  /* 0x0000000000048947 */ /* 0x000fea0003800000 */
[----:B------:R-:W-:Y:S01]  /*1a40*/  BPT.TRAP 0x1 ;  /* 0x000000040000795c */ /* 0x000fe20000300000 */
.L_x_6588:
[----:B------:R-:W-:Y:S02]  /*1a50*/  IMAD.U32 R7, RZ, RZ, UR42 ;  /* 0x0000002aff077e24 */ /* 0x000fe4000f8e00ff */
[----:B0-----:R-:W-:-:S03]  /*1a60*/  IMAD.U32 R0, RZ, RZ, UR43 ;  /* 0x0000002bff007e24 */ /* 0x001fc6000f8e00ff */
[----:B------:R-:W-:Y:S02]  /*1a70*/  LEA R7, R7, UR41, 0x3 ;  /* 0x0000002907077c11 */ /* 0x000fe4000f8e18ff */
[----:B------:R-:W-:-:S04]  /*1a80*/  SHF.L.U32 R0, R0, 0x1f, RZ ;  /* 0x0000001f00007819 */ /* 0x000fc800000006ff */
[----:B------:R0:W1:Y:S01]  /*1a90*/  SYNCS.PHASECHK.TRANS64.TRYWAIT P2, [R7+URZ+0x28830], R0 ;  /* 0x02883000070075a7 */ /* 0x000062000804017f */
[----:B------:R-:W-:Y:S05]  /*1aa0*/  @!P0 BRA `(.L_x_6589) ;  /* 0x0000000000048947 */ /* 0x000fea0003800000 */
[----:B------:R-:W-:Y:S01]  /*1ab0*/  BPT.TRAP 0x1 ;  /* 0x000000040000795c */ /* 0x000fe20000300000 */
.L_x_6589:
[----:B------:R-:W2:Y:S02]  /*1ac0*/  S2R R2, SR_TID.X ;  /* 0x0000000000027919 */ /* 0x000ea40000002100 */
[----:B--2---:R-:W-:Y:S01]  /*1ad0*/  LOP3.LUT P1, RZ, R2, 0x7f, RZ, 0xc0, !PT ;  /* 0x0000007f02ff7812 */ /* 0x004fe2000782c0ff */
[----:B-1----:R-:W-:-:S12]  /*1ae0*/  @P2 BRA `(.L_x_6590) ;  /* 0x0000000000082947 */ /* 0x002fd80003800000 */
[----:B------:R-:W1:Y:S02]  /*1af0*/  SYNCS.PHASECHK.TRANS64.TRYWAIT P2, [R7+URZ+0x28830], R0 ;  /* 0x02883000070075a7 */ /* 0x000e64000804017f */
[----:B-1----:R-:W-:Y:S05]  /*1b00*/  @!P2 BRA `(.L_x_6591) ;  /* 0x0000014c00c8a947 */ /* 0x002fea0003800000 */
.L_x_6590:
[----:B------:R-:W-:Y:S05]  /*1b10*/  WARPSYNC.ALL ;  /* 0x0000000000007948 */ /* 0x000fea0003800000 */
[----:B------:R-:W-:Y:S01]  /*1b20*/  UIADD3 UR4, UR41, 0x18400, URZ ;  /* 0x0001840029047890 */ /* 0x000fe2000fffe03f */
[----:B------:R-:W-:Y:S01]  /*1b30*/  WARPGROUP.ARRIVE ;  /* 0x00000000000079c5 */ /* 0x000fe20000000000 */
[----:B------:R-:W-:Y:S01]  /*1b40*/  ULOP3.LUT UR32, UR47, 0x10000, URZ, 0xfc, !UPT ;  /* 0x000100002f207892 */ /* 0x000fe2000f8efc3f */
[----:B------:R-:W-:Y:S01]  /*1b50*/  IMAD.MOV.U32 R5, RZ, RZ, -0x80 ;  /* 0xffffff80ff057424 */ /* 0x000fe200078e00ff */
[----:B------:R-:W-:Y:S01]  /*1b60*/  USHF.R.U32.HI UR4, URZ, 0x4, UR4 ;  /* 0x000000043f047899 */ /* 0x000fe20008011604 */
[----:B01----:R-:W-:Y:S01]  /*1b70*/  @!P1 VIADD R0, R7, 0x28840 ;  /* 0x0002884007009836 */ /* 0x003fe20000000000 */
[----:B------:R-:W-:Y:S01]  /*1b80*/  UMOV UR33, 0x40000040 ;  /* 0x4000004000217882 */ /* 0x000fe20000000000 */
[----:B------:R-:W-:Y:S01]  /*1b90*/  UMOV UR35, 0x40000040 ;  /* 0x4000004000237882 */ /* 0x000fe20000000000 */
[----:B------:R-:W-:Y:S01]  /*1ba0*/  ULOP3.LUT UR4, UR4, 0x3fff, URZ, 0xc0, !UPT ;  /* 0x00003fff04047892 */ /* 0x000fe2000f8ec03f */
[----:B------:R-:W-:Y:S01]  /*1bb0*/  IMAD R112, R88, R5, 0x80 ;  /* 0x0000008058707424 */ /* 0x000fe200078e0205 */
[----:B------:R-:W-:Y:S01]  /*1bc0*/  UMOV UR5, 0x40000040 ;  /* 0x4000004000057882 */ /* 0x000fe20000000000 */
[----:B------:R-:W-:Y:S01]  /*1bd0*/  UMOV UR7, 0x40000040 ;  /* 0x4000004000077882 */ /* 0x000fe20000000000 */
[----:B------:R-:W-:Y:S01]  /*1be0*/  ULOP3.LUT UR46, UR4, 0x10000, URZ, 0xfc, !UPT ;  /* 0x00010000042e7892 */ /* 0x000fe2000f8efc3f */
[----:B------:R-:W-:Y:S01]  /*1bf0*/  IMAD.IADD R5, R17, 0x1, R112 ;  /* 0x0000000111057824 */ /* 0x000fe200078e0270 */
[----:B------:R-:W-:Y:S01]  /*1c00*/  UIADD3 UR4, UR32, 0x2, URZ ;  /* 0x0000000220047890 */ /* 0x000fe2000fffe03f */
[----:B------:R-:W-:Y:S01]  /*1c10*/  @!P1 PRMT R0, RZ, 0x654, R0 ;  /* 0x00000654ff009816 */ /* 0x000fe20000000000 */
[----:B------:R-:W-:-:S02]  /*1c20*/  ULEA UR34, UR42, UR46, 0xb ;  /* 0x0000002e2a227291 */ /* 0x000fc4000f8e583f */
[----:B------:R-:W-:Y:S01]  /*1c30*/  UIADD3 UR8, UR32, 0x4, URZ ;  /* 0x0000000420087890 */ /* 0x000fe2000fffe03f */
[----:B------:R-:W-:Y:S01]  /*1c40*/  IADD3 R7, -R18, 0x1, R5 ;  /* 0x0000000112077810 */ /* 0x000fe20007ffe105 */
[----:B------:R-:W-:Y:S02]  /*1c50*/  UIADD3 UR6, UR34, 0x2, URZ ;  /* 0x0000000222067890 */ /* 0x000fe4000fffe03f */
[----:B------:R-:W-:Y:S01]  /*1c60*/  UIADD3 UR10, UR34, 0x4, URZ ;  /* 0x00000004220a7890 */ /* 0x000fe2000fffe03f */
[----:B------:R-:W-:Y:S02]  /*1c70*/  UMOV UR9, 0x40000040 ;  /* 0x4000004000097882 */ /* 0x000fe40000000000 */
[----:B------:R-:W-:Y:S01]  /*1c80*/  HGMMA.64x128x16.F32.BF16 R24, gdesc[UR32], RZ, !UPT, gsb0 ;  /* 0x01e00000201879f0 */ /* 0x000fe2000c0018ff */
[----:B------:R-:W-:Y:S01]  /*1c90*/  UMOV UR11, 0x40000040 ;  /* 0x40000040000b7882 */ /* 0x000fe20000000000 */
        /* <DEDUP_REMOVED lines=25> */
[----:B------:R-:W-:Y:S01]  /*1e30*/  UISETP.GE.AND UP0, UPT, UR7, 0x1, UPT ;  /* 0x000000010700788c */ /* 0x000fe2000bf06270 */
[----:B------:R-:W-:-:S05]  /*1e40*/  VIADD R114, R7, UR6 ;  /* 0x0000000607727c36 */ /* 0x000fca0008000000 */
[----:B------:R-:W-:Y:S01]  /*1e50*/  PLOP3.LUT P2, PT, PT, PT, UP0, 0x40, 0x0 ;  /* 0x000000000000781c */ /* 0x000fe20003f4e808 */
        /* <DEDUP_REMOVED lines=51> */
[----:B------:R0:W3:Y:S01]  /*2190*/  MUFU.TANH R11, R32 ;  /* 0x00000020000b7308 */ /* 0x0000e20000002400 */
        /* <DEDUP_REMOVED lines=22> */
[----:B----4-:R-:W-:Y:S01]  /*2300*/  FMUL.FTZ R33, R82, UR10 ;  /* 0x0000000a52217c20 */ /* 0x010fe20008410000 */
        /* <DEDUP_REMOVED lines=10> */
[----:B------:R-:W-:Y:S01]  /*23b0*/  FMUL.FTZ R77, R77, UR10 ;  /* 0x0000000a4d4d7c20 */ /* 0x000fe20008410000 */
[----:B------:R-:W-:Y:S01]  /*23c0*/  FMUL.FTZ R78, R78, UR10 ;  /* 0x0000000a4e4e7c20 */ /* 0x000fe20008410000 */
[----:B------:R-:W-:Y:S01]  /*23d0*/  FMUL.FTZ R80, R80, UR10 ;  /* 0x0000000a50507c20 */ /* 0x000fe20008410000 */
[----:B------:R-:W-:Y:S01]  /*23e0*/  FMUL.FTZ R84, R84, UR10 ;  /* 0x0000000a54547c20 */ /* 0x000fe20008410000 */
[----:B------:R4:W-:Y:S02]  /*23f0*/  @!P1 SYNCS.ARRIVE.TRANS64.RED.A1T0 RZ, [R0+URZ], RZ ;  /* 0x000000ff00ff99a7 */ /* 0x0009e4000810043f */
[----:B------:R5:W1:Y:S01]  /*2400*/  MUFU.TANH R106, R44 ;  /* 0x0000002c006a7308 */ /* 0x000a620000002400 */
[----:B0-----:R-:W-:Y:S01]  /*2410*/  FMUL.FTZ R40, R51, UR10 ;  /* 0x0000000a33287c20 */ /* 0x001fe20008410000 */
[----:B------:R-:W-:Y:S01]  /*2420*/  LEA R51, R88, 0xffffff80, 0x7 ;  /* 0xffffff8058337811 */ /* 0x000fe200078e38ff */
[----:B----4-:R-:W-:-:S05]  /*2430*/  IMAD R0, R185, 0x80, R190 ;  /* 0x00000080b9007824 */ /* 0x010fca00078e02be */
[----:B------:R0:W4:Y:S01]  /*2440*/  MUFU.TANH R102, R48 ;  /* 0x0000003000667308 */ /* 0x0001220000002400 */
[----:B-----5:R-:W-:Y:S01]  /*2450*/  FMUL.FTZ R44, R55, UR10 ;  /* 0x0000000a372c7c20 */ /* 0x020fe20008410000 */
[----:B------:R-:W-:-:S05]  /*2460*/  IMAD R55, R16, -0x2, R5 ;  /* 0xfffffffe10377824 */ /* 0x000fca00078e0205 */
[----:B------:R-:W-:Y:S01]  /*2470*/  VIADDMNMX R5, R0, R114, R55, PT ;  /* 0x0000007200057246 */ /* 0x000fe20003800137 */
[----:B------:R1:W1:Y:S01]  /*2480*/  MUFU.TANH R43, R70 ;  /* 0x00000046002b7308 */ /* 0x0002620000002400 */
[----:B0-----:R-:W-:Y:S01]  /*2490*/  FMUL.FTZ R48, R59, UR10 ;  /* 0x0000000a3b307c20 */ /* 0x001fe20008410000 */
[----:B------:R-:W-:-:S04]  /*24a0*/  VIADD R59, R7, UR47 ;  /* 0x0000002f073b7c36 */ /* 0x000fc80008000000 */
        /* <DEDUP_REMOVED lines=43> */
[----:B------:R0:W0:Y:S08]  /*2760*/  MUFU.TANH R27, R76 ;  /* 0x0000004c001b7308 */ /* 0x0000300000002400 */
[----:B------:R0:W0:Y:S08]  /*2770*/  MUFU.TANH R70, R77 ;  /* 0x0000004d00467308 */ /* 0x0000300000002400 */
[----:B------:R0:W0:Y:S08]  /*2780*/  MUFU.TANH R62, R78 ;  /* 0x0000004e003e7308 */ /* 0x0000300000002400 */
[----:B------:R-:W0:Y:S08]  /*2790*/  MUFU.TANH R29, R29 ;  /* 0x0000001d001d7308 */ /* 0x000e300000002400 */
[----:B------:R0:W0:Y:S08]  /*27a0*/  MUFU.TANH R39, R80 ;  /* 0x0000005000277308 */ /* 0x0000300000002400 */
[----:B------:R-:W0:Y:S08]  /*27b0*/  MUFU.TANH R81, R81 ;  /* 0x0000005100517308 */ /* 0x000e300000002400 */
[----:B------:R-:W0:Y:S08]  /*27c0*/  MUFU.TANH R33, R33 ;  /* 0x0000002100217308 */ /* 0x000e300000002400 */
[----:B------:R-:W0:Y:S08]  /*27d0*/  MUFU.TANH R31, R31 ;  /* 0x0000001f001f7308 */ /* 0x000e300000002400 */
[----:B------:R0:W0:Y:S08]  /*27e0*/  MUFU.TANH R47, R84 ;  /* 0x00000054002f7308 */ /* 0x0000300000002400 */
[----:B------:R-:W0:Y:S08]  /*27f0*/  MUFU.TANH R85, R85 ;  /* 0x0000005500557308 */ /* 0x000e300000002400 */
[----:B------:R-:W0:Y:S08]  /*2800*/  MUFU.TANH R35, R35 ;  /* 0x0000002300237308 */ /* 0x000e300000002400 */
[----:B------:R-:W0:Y:S01]  /*2810*/  MUFU.TANH R37, R37 ;  /* 0x0000002500257308 */ /* 0x000e220000002400 */
[----:B-1234-:R-:W-:Y:S05]  /*2820*/  @P2 BRA `(.L_x_6592) ;  /* 0x0000000000582947 */ /* 0x01efea0003800000 */
        /* <DEDUP_REMOVED lines=12> */
.L_x_6594:
[----:B------:R-:W-:-:S06]  /*28f0*/  UISETP.NE.AND UP1, UPT, UR7, 0x1, UPT ;  /* 0x000000010700788c */ /* 0x000fcc000bf25270 */
[----:B------:R-:W-:-:S05]  /*2900*/  PLOP3.LUT P2, PT, PT, PT, UP1, 0x80, 0x0 ;  /* 0x000000000000781c */ /* 0x000fca0003f4f018 */
[----:B------:R-:W-:-:S08]  /*2910*/  @UP1 ULDC.64 UR10, c[0x0][0x9e8] ;  /* 0x00027a00000a1ab9 */ /* 0x000fd00000000a00 */
[----:B------:R-:W-:-:S05]  /*2920*/  @P2 IMAD.HI.U32 R9, R4, UR10, RZ ;  /* 0x0000000a04092c27 */ /* 0x000fca000f8e00ff */
[----:B------:R-:W-:-:S07]  /*2930*/  @P2 SHF.R.U32.HI R4, RZ, UR11, R9 ;  /* 0x0000000bff042c19 */ /* 0x000fce0008011609 */
.L_x_6595:
[----:B------:R-:W-:Y:S05]  /*2940*/  BSYNC B0 ;  /* 0x0000000000007941 */ /* 0x000fea0003800000 */
.L_x_6593:
[----:B------:R-:W-:-:S04]  /*2950*/  IMAD R9, R4, UR7, -R51 ;  /* 0x0000000704097c24 */ /* 0x000fc8000f8e0a33 */
[----:B------:R-:W-:-:S05]  /*2960*/  IMAD R4, R16, -0x2, R9 ;  /* 0xfffffffe10047824 */ /* 0x000fca00078e0209 */
[----:B------:R-:W-:Y:S02]  /*2970*/  VIMNMX R7, R7, R4, !PT ;  /* 0x0000000407077248 */ /* 0x000fe40007fe0100 */
[----:B------:R-:W-:-:S07]  /*2980*/  VIADDMNMX R5, R4, UR7, R5, PT ;  /* 0x0000000704057c46 */ /* 0x000fce000b800105 */
.L_x_6592:
[C---:B------:R-:W-:Y:S02]  /*2990*/  ISETP.GE.AND P2, PT, R112.reuse, 0x2, PT ;  /* 0x000000027000780c */ /* 0x040fe40003f46270 */
[C---:B------:R-:W-:Y:S02]  /*29a0*/  ISETP.GE.AND P5, PT, R112.reuse, 0xa, PT ;  /* 0x0000000a7000780c */ /* 0x040fe40003fa6270 */
[----:B------:R-:W-:Y:S02]  /*29b0*/  ISETP.GT.AND P3, PT, R7, 0x1, !P2 ;  /* 0x000000010700780c */ /* 0x000fe40005764270 */
[----:B------:R-:W-:Y:S02]  /*29c0*/  ISETP.GE.AND P4, PT, R112, 0x9, PT ;  /* 0x000000097000780c */ /* 0x000fe40003f86270 */
[----:B------:R-:W-:Y:S02]  /*29d0*/  ISETP.LT.OR P3, PT, R5, 0x2, P3 ;  /* 0x000000020500780c */ /* 0x000fe40001f61670 */
[----:B0-----:R-:W-:-:S02]  /*29e0*/  P2R R63, PR, RZ, 0x10 ;  /* 0x00000010ff3f7803 */ /* 0x001fc40000000000 */
[----:B------:R-:W-:Y:S02]  /*29f0*/  FSEL R116, R25, -INF , !P3 ;  /* 0xff80000019747808 */ /* 0x000fe40005800000 */
[----:B------:R-:W-:Y:S02]  /*2a00*/  ISETP.GT.AND P3, PT, R7, 0x9, !P5 ;  /* 0x000000090700780c */ /* 0x000fe40006f64270 */
[----:B------:R-:W-:Y:S02]  /*2a10*/  P2R R25, PR, RZ, 0x20 ;  /* 0x00000020ff197803 */ /* 0x000fe40000000000 */
[----:B------:R-:W-:Y:S02]  /*2a20*/  ISETP.LT.OR P3, PT, R5, 0xa, P3 ;  /* 0x0000000a0500780c */ /* 0x000fe40001f61670 */
[----:B------:R-:W-:Y:S02]  /*2a30*/  ISETP.GT.AND P4, PT, R7, 0x8, !P4 ;  /* 0x000000080700780c */ /* 0x000fe40006784270 */
        /* <DEDUP_REMOVED lines=124> */
[----:B------:R-:W-:Y:S02]  /*3200*/  IADD3 R27, R59, 0x8, R0 ;  /* 0x000000083b1b7810 */ /* 0x000fe40007ffe000 */
[----:B------:R-:W-:-:S04]  /*3210*/  ISETP.GT.AND P4, PT, R7, 0x70, !P3 ;  /* 0x000000700700780c */ /* 0x000fc80005f84270 */
[----:B------:R-:W-:-:S04]  /*3220*/  ISETP.LT.OR P4, PT, R5, 0x71, P4 ;  /* 0x000000710500780c */ /* 0x000fc80002781670 */
[----:B------:R-:W-:Y:S01]  /*3230*/  FSEL R68, R39, -INF , !P4 ;  /* 0xff80000027447808 */ /* 0x000fe20006000000 */
[----:B------:R-:W-:Y:S01]  /*3240*/  VIADD R39, R0, 0x8 ;  /* 0x0000000800277836 */ /* 0x000fe20000000000 */
[----:B------:R-:W-:-:S04]  /*3250*/  ISETP.GE.AND P4, PT, R112, 0x72, PT ;  /* 0x000000727000780c */ /* 0x000fc80003f86270 */
[----:B------:R-:W-:Y:S02]  /*3260*/  ISETP.GT.AND P5, PT, R7, 0x71, !P4 ;  /* 0x000000710700780c */ /* 0x000fe400067a4270 */
[----:B------:R-:W-:Y:S02]  /*3270*/  VIADDMNMX R39, R39, R114, R55, PT ;  /* 0x0000007227277246 */ /* 0x000fe40003800137 */
        /* <DEDUP_REMOVED lines=32> */
.L_x_6598:
[----:B------:R-:W-:-:S06]  /*3480*/  UISETP.NE.AND UP1, UPT, UR7, 0x1, UPT ;  /* 0x000000010700788c */ /* 0x000fcc000bf25270 */
[----:B------:R-:W-:-:S05]  /*3490*/  PLOP3.LUT P6, PT, PT, PT, UP1, 0x80, 0x0 ;  /* 0x000000000000781c */ /* 0x000fca0003fcf018 */
[----:B------:R-:W-:-:S08]  /*34a0*/  @UP1 ULDC.64 UR10, c[0x0][0x9e8] ;  /* 0x00027a00000a1ab9 */ /* 0x000fd00000000a00 */
[----:B------:R-:W-:Y:S01]  /*34b0*/  @P6 IMAD.HI.U32 R5, R3, UR10, RZ ;  /* 0x0000000a03056c27 */ /* 0x000fe2000f8e00ff */
[----:B------:R-:W-:-:S13]  /*34c0*/  PLOP3.LUT P6, PT, PT, PT, UP1, 0x80, 0x0 ;  /* 0x000000000000781c */ /* 0x000fda0003fcf018 */
[----:B------:R-:W-:-:S07]  /*34d0*/  @P6 SHF.R.U32.HI R3, RZ, UR11, R5 ;  /* 0x0000000bff036c19 */ /* 0x000fce0008011605 */
.L_x_6599:
[----:B------:R-:W-:Y:S05]  /*34e0*/  BSYNC B0 ;  /* 0x0000000000007941 */ /* 0x000fea0003800000 */
.L_x_6597:
[----:B------:R-:W-:-:S04]  /*34f0*/  IMAD R3, R3, UR7, -R51 ;  /* 0x0000000703037c24 */ /* 0x000fc8000f8e0a33 */
[----:B------:R-:W-:-:S05]  /*3500*/  IMAD R52, R16, -0x2, R3 ;  /* 0xfffffffe10347824 */ /* 0x000fca00078e0203 */
[----:B------:R-:W-:Y:S02]  /*3510*/  VIMNMX R27, R27, R52, !PT ;  /* 0x000000341b1b7248 */ /* 0x000fe40007fe0100 */
[----:B------:R-:W-:-:S07]  /*3520*/  VIADDMNMX R39, R52, UR7, R39, PT ;  /* 0x0000000734277c46 */ /* 0x000fce000b800127 */
.L_x_6596:
[----:B------:R-:W-:Y:S01]  /*3530*/  ISETP.GT.AND P2, PT, R27, 0x1, !P2 ;  /* 0x000000011b00780c */ /* 0x000fe20005744270 */
[----:B------:R-:W-:Y:S01]  /*3540*/  ULDC UR10, c[0x0][0x988] ;  /* 0x00026200000a7ab9 */ /* 0x000fe20000000800 */
[----:B------:R-:W-:Y:S01]  /*3550*/  ISETP.NE.AND P6, PT, R77, RZ, PT ;  /* 0x000000ff4d00720c */ /* 0x000fe20003fc5270 */
[----:B------:R-:W-:Y:S01]  /*3560*/  IMAD.U32 R7, RZ, RZ, UR10 ;  /* 0x0000000aff077e24 */ /* 0x000fe2000f8e00ff */
        /* <DEDUP_REMOVED lines=76> */
[----:B------:R-:W-:Y:S01]  /*3a30*/  ISETP.GT.AND P3, PT, R27, 0x70, !P3 ;  /* 0x000000701b00780c */ /* 0x000fe20005f64270 */
[----:B------:R-:W0:Y:S01]  /*3a40*/  SHFL.BFLY PT, R112, R3, 0x2, 0x1f ;  /* 0x0c401f0003707f89 */ /* 0x000e2200000e0000 */
[----:B------:R-:W-:Y:S02]  /*3a50*/  FSEL R38, R38, -INF , !P2 ;  /* 0xff80000026267808 */ /* 0x000fe40005000000 */
[----:B------:R-:W-:Y:S02]  /*3a60*/  ISETP.NE.AND P2, PT, R87, RZ, PT ;  /* 0x000000ff5700720c */ /* 0x000fe40003f45270 */
[C---:B------:R-:W-:Y:S02]  /*3a70*/  ISETP.GT.AND P4, PT, R27.reuse, 0x71, !P4 ;  /* 0x000000711b00780c */ /* 0x040fe40006784270 */
[----:B------:R-:W-:Y:S02]  /*3a80*/  ISETP.GT.AND P2, PT, R27, 0x31, !P2 ;  /* 0x000000311b00780c */ /* 0x000fe40005744270 */
[----:B------:R-:W-:-:S02]  /*3a90*/  ISETP.LT.OR P3, PT, R39, 0x71, P3 ;  /* 0x000000712700780c */ /* 0x000fc40001f61670 */
[----:B------:R-:W-:Y:S02]  /*3aa0*/  ISETP.LT.OR P2, PT, R39, 0x32, P2 ;  /* 0x000000322700780c */ /* 0x000fe40001741670 */
[----:B------:R-:W-:Y:S02]  /*3ab0*/  ISETP.GT.AND P5, PT, R27, 0x78, !P5 ;  /* 0x000000781b00780c */ /* 0x000fe40006fa4270 */
[----:B------:R-:W-:Y:S02]  /*3ac0*/  FSEL R40, R40, -INF , !P2 ;  /* 0xff80000028287808 */ /* 0x000fe40005000000 */
[----:B------:R-:W-:Y:S02]  /*3ad0*/  ISETP.NE.AND P2, PT, R49, RZ, PT ;  /* 0x000000ff3100720c */ /* 0x000fe40003f45270 */
[----:B------:R-:W-:Y:S02]  /*3ae0*/  ISETP.LT.OR P4, PT, R39, 0x72, P4 ;  /* 0x000000722700780c */ /* 0x000fe40002781670 */
[----:B------:R-:W-:-:S02]  /*3af0*/  ISETP.GT.AND P2, PT, R27, 0x38, !P2 ;  /* 0x000000381b00780c */ /* 0x000fc40005744270 */
[C---:B------:R-:W-:Y:S02]  /*3b00*/  ISETP.LT.OR P5, PT, R39.reuse, 0x79, P5 ;  /* 0x000000792700780c */ /* 0x040fe40002fa1670 */
[----:B------:R-:W-:Y:S02]  /*3b10*/  ISETP.LT.OR P2, PT, R39, 0x39, P2 ;  /* 0x000000392700780c */ /* 0x000fe40001741670 */
[----:B0-----:R-:W-:Y:S02]  /*3b20*/  FMNMX.FTZ R112, R3, R112, !PT ;  /* 0x0000007003707209 */ /* 0x001fe40007810000 */
[----:B------:R-:W-:Y:S02]  /*3b30*/  FSEL R42, R42, -INF , !P2 ;  /* 0xff8000002a2a7808 */ /* 0x000fe40005000000 */
[----:B------:R-:W-:Y:S01]  /*3b40*/  ISETP.GT.AND P2, PT, R27, 0x39, !P6 ;  /* 0x000000391b00780c */ /* 0x000fe20007744270 */
[----:B------:R-:W0:Y:S01]  /*3b50*/  SHFL.BFLY PT, R5, R112, 0x1, 0x1f ;  /* 0x0c201f0070057f89 */ /* 0x000e2200000e0000 */
[----:B------:R-:W-:-:S02]  /*3b60*/  ISETP.NE.AND P6, PT, R73, RZ, PT ;  /* 0x000000ff4900720c */ /* 0x000fc40003fc5270 */
[----:B------:R-:W-:-:S04]  /*3b70*/  ISETP.LT.OR P2, PT, R39, 0x3a, P2 ;  /* 0x0000003a2700780c */ /* 0x000fc80001741670 */
[----:B------:R-:W-:Y:S02]  /*3b80*/  FSEL R44, R44, -INF , !P2 ;  /* 0xff8000002c2c7808 */ /* 0x000fe40005000000 */
[----:B------:R-:W-:-:S04]  /*3b90*/  ISETP.NE.AND P2, PT, R53, RZ, PT ;  /* 0x000000ff3500720c */ /* 0x000fc80003f45270 */
[----:B------:R-:W-:-:S04]  /*3ba0*/  ISETP.GT.AND P2, PT, R27, 0x40, !P2 ;  /* 0x000000401b00780c */ /* 0x000fc80005744270 */
[----:B------:R-:W-:-:S04]  /*3bb0*/  ISETP.LT.OR P2, PT, R39, 0x41, P2 ;  /* 0x000000412700780c */ /* 0x000fc80001741670 */
[----:B------:R-:W-:Y:S02]  /*3bc0*/  FSEL R46, R46, -INF , !P2 ;  /* 0xff8000002e2e7808 */ /* 0x000fe40005000000 */
[----:B------:R-:W-:Y:S02]  /*3bd0*/  ISETP.NE.AND P2, PT, R56, RZ, PT ;  /* 0x000000ff3800720c */ /* 0x000fe40003f45270 */
[----:B0-----:R-:W-:Y:S02]  /*3be0*/  FMNMX.FTZ R5, R112, R5, !PT ;  /* 0x0000000570057209 */ /* 0x001fe40007810000 */
        /* <DEDUP_REMOVED lines=36> */
[----:B------:R-:W-:Y:S01]  /*3e30*/  ISETP.NE.AND P6, PT, R9, RZ, PT ;  /* 0x000000ff0900720c */ /* 0x000fe20003fc5270 */
[----:B------:R-:W-:Y:S01]  /*3e40*/  FMUL.FTZ R9, R5, R7 ;  /* 0x0000000705097220 */ /* 0x000fe20000410000 */
        /* <DEDUP_REMOVED lines=9> */
[-CC-:B------:R-:W-:Y:S01]  /*3ee0*/  FFMA.FTZ R45, R96, R7.reuse, -R43.reuse ;  /* 0x00000007602d7223 */ /* 0x180fe2000001082b */
        /* <DEDUP_REMOVED lines=10> */
[--C-:B------:R-:W-:Y:S01]  /*3f90*/  FFMA.FTZ R182, R182, R7, -R43.reuse ;  /* 0x00000007b6b67223 */ /* 0x100fe2000001082b */
[----:B------:R-:W-:Y:S01]  /*3fa0*/  ISETP.LT.OR P2, PT, R39, 0x6a, P2 ;  /* 0x0000006a2700780c */ /* 0x000fe20001741670 */
[----:B------:R-:W-:Y:S01]  /*3fb0*/  MUFU.EX2 R180, R180 ;  /* 0x000000b400b47308 */ /* 0x000fe20000000800 */
[----:B------:R-:W-:Y:S01]  /*3fc0*/  FMNMX.FTZ R11, R14, R11, !PT ;  /* 0x0000000b0e0b7209 */ /* 0x000fe20007810000 */
[-CC-:B------:R-:W-:Y:S01]  /*3fd0*/  FFMA.FTZ R9, R118, R7.reuse, -R43.reuse ;  /* 0x0000000776097223 */ /* 0x180fe2000001082b */
[----:B------:R-:W-:Y:S01]  /*3fe0*/  FSEL R96, R29, -INF , !P2 ;  /* 0xff8000001d607808 */ /* 0x000fe20005000000 */
[--C-:B------:R-:W-:Y:S01]  /*3ff0*/  FFMA.FTZ R29, R92, R7, -R43.reuse ;  /* 0x000000075c1d7223 */ /* 0x100fe2000001082b */
[----:B------:R-:W-:Y:S01]  /*4000*/  FMNMX.FTZ R13, R20, R11, !PT ;  /* 0x0000000b140d7209 */ /* 0x000fe20007810000 */
[--C-:B------:R-:W-:Y:S01]  /*4010*/  FFMA.FTZ R176, R176, R7, -R43.reuse ;  /* 0x00000007b0b07223 */ /* 0x100fe2000001082b */
[----:B------:R-:W-:Y:S01]  /*4020*/  FSEL R94, R33, -INF , !P3 ;  /* 0xff800000215e7808 */ /* 0x000fe20005800000 */
[----:B------:R0:W-:Y:S01]  /*4030*/  MUFU.EX2 R11, R21 ;  /* 0x00000015000b7308 */ /* 0x0001e20000000800 */
[----:B------:R-:W-:Y:S01]  /*4040*/  FMNMX.FTZ R13, R24, R13, !PT ;  /* 0x0000000d180d7209 */ /* 0x000fe20007810000 */
[-CC-:B------:R-:W-:Y:S01]  /*4050*/  FFMA.FTZ R33, R86, R7.reuse, -R43.reuse ;  /* 0x0000000756217223 */ /* 0x180fe2000001082b */
[----:B------:R-:W-:Y:S01]  /*4060*/  ISETP.GT.AND P6, PT, R27, 0x79, !P6 ;  /* 0x000000791b00780c */ /* 0x000fe200077c4270 */
[--C-:B------:R-:W-:Y:S01]  /*4070*/  FFMA.FTZ R178, R178, R7, -R43.reuse ;  /* 0x00000007b2b27223 */ /* 0x100fe2000001082b */
[----:B------:R-:W-:Y:S01]  /*4080*/  FMNMX.FTZ R13, R26, R13, !PT ;  /* 0x0000000d1a0d7209 */ /* 0x000fe20007810000 */
[--C-:B------:R-:W-:Y:S01]  /*4090*/  FFMA.FTZ R8, R8, R7, -R43.reuse ;  /* 0x0000000708087223 */ /* 0x100fe2000001082b */
[----:B------:R-:W-:Y:S01]  /*40a0*/  FSEL R98, R31, -INF , !P4 ;  /* 0xff8000001f627808 */ /* 0x000fe20006000000 */
[----:B------:R-:W1:Y:S01]  /*40b0*/  MUFU.EX2 R3, R3 ;  /* 0x0000000300037308 */ /* 0x000e620000000800 */
[----:B------:R-:W-:Y:S01]  /*40c0*/  FMNMX.FTZ R13, R28, R13, !PT ;  /* 0x0000000d1c0d7209 */ /* 0x000fe20007810000 */
[-CC-:B------:R-:W-:Y:S01]  /*40d0*/  FFMA.FTZ R172, R110, R7.reuse, -R43.reuse ;  /* 0x000000076eac7223 */ /* 0x180fe2000001082b */
[----:B------:R-:W-:Y:S01]  /*40e0*/  ISETP.LT.OR P6, PT, R39, 0x7a, P6 ;  /* 0x0000007a2700780c */ /* 0x000fe200037c1670 */
[--C-:B------:R-:W-:Y:S01]  /*40f0*/  FFMA.FTZ R108, R108, R7, -R43.reuse ;  /* 0x000000076c6c7223 */ /* 0x100fe2000001082b */
[----:B------:R-:W-:Y:S01]  /*4100*/  FMNMX.FTZ R15, R30, R13, !PT ;  /* 0x0000000d1e0f7209 */ /* 0x000fe20007810000 */
[--C-:B------:R-:W-:Y:S01]  /*4110*/  FFMA.FTZ R174, R106, R7, -R43.reuse ;  /* 0x000000076aae7223 */ /* 0x100fe2000001082b */
[----:B------:R-:W-:Y:S01]  /*4120*/  FSEL R92, R35, -INF , !P5 ;  /* 0xff800000235c7808 */ /* 0x000fe20006800000 */
        /* <DEDUP_REMOVED lines=13> */
[----:B0-----:R-:W-:Y:S01]  /*4200*/  FMNMX.FTZ R21, R38, R15, !PT ;  /* 0x0000000f26157209 */ /* 0x001fe20007810000 */
[-CC-:B------:R-:W-:Y:S01]  /*4210*/  FFMA.FTZ R74, R74, R7.reuse, -R43.reuse ;  /* 0x000000074a4a7223 */ /* 0x180fe2000001082b */
[--C-:B------:R-:W-:Y:S01]  /*4220*/  FFMA.FTZ R72, R72, R7, -R43.reuse ;  /* 0x0000000748487223 */ /* 0x100fe2000001082b */
[----:B------:R-:W-:Y:S01]  /*4230*/  MUFU.EX2 R182, R182 ;  /* 0x000000b600b67308 */ /* 0x000fe20000000800 */
[----:B------:R-:W-:Y:S01]  /*4240*/  FMNMX.FTZ R21, R40, R21, !PT ;  /* 0x0000001528157209 */ /* 0x000fe20007810000 */
[-CC-:B------:R-:W-:Y:S01]  /*4250*/  FFMA.FTZ R70, R70, R7.reuse, -R43.reuse ;  /* 0x0000000746467223 */ /* 0x180fe2000001082b */
[-CC-:B------:R-:W-:Y:S01]  /*4260*/  FFMA.FTZ R68, R68, R7.reuse, -R43.reuse ;  /* 0x0000000744447223 */ /* 0x180fe2000001082b */
[----:B------:R-:W-:Y:S01]  /*4270*/  FFMA.FTZ R4, R4, R7, -R43 ;  /* 0x0000000704047223 */ /* 0x000fe2000001082b */
[----:B------:R-:W-:Y:S01]  /*4280*/  FMNMX.FTZ R21, R42, R21, !PT ;  /* 0x000000152a157209 */ /* 0x000fe20007810000 */
[----:B-1----:R-:W-:Y:S01]  /*4290*/  FADD.FTZ R47, R180, R3 ;  /* 0x00000003b42f7221 */ /* 0x002fe20000010000 */
[----:B------:R-:W-:Y:S01]  /*42a0*/  F2FP.BF16.F32.PACK_AB R180, R3, R180 ;  /* 0x000000b403b4723e */ /* 0x000fe200000010ff */
[----:B------:R0:W-:Y:S01]  /*42b0*/  MUFU.EX2 R27, R45 ;  /* 0x0000002d001b7308 */ /* 0x0001e20000000800 */
[----:B------:R-:W-:-:S04]  /*42c0*/  FMNMX.FTZ R21, R44, R21, !PT ;  /* 0x000000152c157209 */ /* 0x000fc80007810000 */
[----:B--2---:R-:W-:-:S03]  /*42d0*/  FMNMX.FTZ R25, R46, R21, !PT ;  /* 0x000000152e197209 */ /* 0x004fc60007810000 */
[----:B------:R-:W-:Y:S01]  /*42e0*/  MUFU.EX2 R9, R9 ;  /* 0x0000000900097308 */ /* 0x000fe20000000800 */
[----:B------:R-:W-:Y:S01]  /*42f0*/  FMNMX.FTZ R25, R48, R25, !PT ;  /* 0x0000001930197209 */ /* 0x000fe20007810000 */
[----:B0-----:R-:W-:-:S03]  /*4300*/  FFMA.FTZ R45, R6, R7, -R43 ;  /* 0x00000007062d7223 */ /* 0x001fc6000001082b */
[----:B------:R-:W-:-:S03]  /*4310*/  FMNMX.FTZ R25, R50, R25, !PT ;  /* 0x0000001932197209 */ /* 0x000fc60007810000 */
[----:B------:R-:W-:Y:S01]  /*4320*/  MUFU.EX2 R176, R176 ;  /* 0x000000b000b07308 */ /* 0x000fe20000000800 */
[----:B------:R-:W-:-:S04]  /*4330*/  FMNMX.FTZ R25, R58, R25, !PT ;  /* 0x000000193a197209 */ /* 0x000fc80007810000 */
[----:B------:R-:W-:-:S03]  /*4340*/  FMNMX.FTZ R41, R66, R25, !PT ;  /* 0x0000001942297209 */ /* 0x000fc60007810000 */
[----:B------:R0:W-:Y:S01]  /*4350*/  MUFU.EX2 R25, R100 ;  /* 0x0000006400197308 */ /* 0x0001e20000000800 */
[----:B------:R-:W-:-:S04]  /*4360*/  FMNMX.FTZ R41, R60, R41, !PT ;  /* 0x000000293c297209 */ /* 0x000fc80007810000 */
[----:B------:R-:W-:-:S03]  /*4370*/  FMNMX.FTZ R41, R56, R41, !PT ;  /* 0x0000002938297209 */ /* 0x000fc60007810000 */
[----:B------:R-:W-:Y:S01]  /*4380*/  MUFU.EX2 R178, R178 ;  /* 0x000000b200b27308 */ /* 0x000fe20000000800 */
[----:B------:R-:W-:Y:S02]  /*4390*/  FMNMX.FTZ R41, R64, R41, !PT ;  /* 0x0000002940297209 */ /* 0x000fe40007810000 */
[----:B0-----:R-:W-:Y:S02]  /*43a0*/  FSEL R100, R37, -INF , !P6 ;  /* 0xff80000025647808 */ /* 0x001fe40007000000 */
        /* <DEDUP_REMOVED lines=19> */
[----:B------:R-:W1:Y:S08]  /*44e0*/  MUFU.EX2 R33, R33 ;  /* 0x0000002100217308 */ /* 0x000e700000000800 */
[----:B------:R-:W-:Y:S08]  /*44f0*/  MUFU.EX2 R84, R84 ;  /* 0x0000005400547308 */ /* 0x000ff00000000800 */
[----:B------:R-:W-:Y:S01]  /*4500*/  MUFU.EX2 R35, R82 ;  /* 0x0000005200237308 */ /* 0x000fe20000000800 */
[----:B-1----:R-:W-:-:S02]  /*4510*/  F2FP.BF16.F32.PACK_AB R166, R33, R90 ;  /* 0x0000005a21a6723e */ /* 0x002fc400000010ff */
[----:B0-----:R-:W-:-:S04]  /*4520*/  FMNMX.FTZ R6, R86, R29, !PT ;  /* 0x0000001d56067209 */ /* 0x001fc80007810000 */
[C---:B------:R-:W-:Y:S01]  /*4530*/  FSETP.NEU.FTZ.AND P2, PT, R6.reuse, -INF , PT ;  /* 0xff8000000600780b */ /* 0x040fe20003f5d000 */
[-C--:B------:R-:W-:Y:S01]  /*4540*/  FMUL.FTZ R29, R6, R7.reuse ;  /* 0x00000007061d7220 */ /* 0x080fe20000410000 */
[----:B------:R-:W-:Y:S04]  /*4550*/  MUFU.EX2 R80, R80 ;  /* 0x0000005000507308 */ /* 0x000fe80000000800 */
[----:B------:R-:W-:Y:S02]  /*4560*/  FSEL R43, R29, RZ, P2 ;  /* 0x000000ff1d2b7208 */ /* 0x000fe40001000000 */
[----:B------:R-:W-:Y:S02]  /*4570*/  PLOP3.LUT P2, PT, PT, PT, UP0, 0x40, 0x0 ;  /* 0x000000000000781c */ /* 0x000fe40003f4e808 */
        /* <DEDUP_REMOVED lines=8> */
[----:B------:R-:W-:Y:S01]  /*4600*/  MUFU.EX2 R2, R2 ;  /* 0x0000000200027308 */ /* 0x000fe20000000800 */
        /* <DEDUP_REMOVED lines=21> */
[-C--:B------:R-:W-:Y:S01]  /*4760*/  FFMA.FTZ R66, R66, R7.reuse, -R43 ;  /* 0x0000000742427223 */ /* 0x080fe2000001082b */
[----:B------:R-:W-:Y:S01]  /*4770*/  F2FP.BF16.F32.PACK_AB R182, R9, R182 ;  /* 0x000000b609b6723e */ /* 0x000fe200000010ff */
[----:B------:R-:W2:Y:S01]  /*4780*/  MUFU.EX2 R183, R14 ;  /* 0x0000000e00b77308 */ /* 0x000ea20000000800 */
[----:B------:R-:W-:Y:S01]  /*4790*/  FADD.FTZ R8, R172, R47 ;  /* 0x0000002fac087221 */ /* 0x000fe20000010000 */
[----:B0-----:R-:W-:Y:S01]  /*47a0*/  FADD.FTZ R47, R2, R181 ;  /* 0x000000b5022f7221 */ /* 0x001fe20000010000 */
[-CC-:B------:R-:W-:Y:S01]  /*47b0*/  FFMA.FTZ R60, R60, R7.reuse, -R43.reuse ;  /* 0x000000073c3c7223 */ /* 0x180fe2000001082b */
[-CC-:B------:R-:W-:Y:S01]  /*47c0*/  FFMA.FTZ R56, R56, R7.reuse, -R43.reuse ;  /* 0x0000000738387223 */ /* 0x180fe2000001082b */
[----:B------:R-:W-:Y:S01]  /*47d0*/  FADD.FTZ R49, R15, R8 ;  /* 0x000000080f317221 */ /* 0x000fe20000010000 */
[-CC-:B------:R-:W-:Y:S01]  /*47e0*/  FFMA.FTZ R64, R64, R7.reuse, -R43.reuse ;  /* 0x0000000740407223 */ /* 0x180fe2000001082b */
[-C--:B------:R-:W-:Y:S01]  /*47f0*/  FFMA.FTZ R54, R54, R7.reuse, -R43 ;  /* 0x0000000736367223 */ /* 0x080fe2000001082b */
[----:B------:R-:W0:Y:S01]  /*4800*/  MUFU.EX2 R20, R20 ;  /* 0x0000001400147308 */ /* 0x000e220000000800 */
[----:B-1----:R-:W-:Y:S01]  /*4810*/  FADD.FTZ R8, R12, R47 ;  /* 0x0000002f0c087221 */ /* 0x002fe20000010000 */
[----:B------:R-:W-:Y:S01]  /*4820*/  FADD.FTZ R10, R174, R49 ;  /* 0x00000031ae0a7221 */ /* 0x000fe20000010000 */
[-CC-:B------:R-:W-:Y:S01]  /*4830*/  FFMA.FTZ R52, R52, R7.reuse, -R43.reuse ;  /* 0x0000000734347223 */ /* 0x180fe2000001082b */
[-CC-:B------:R-:W-:Y:S01]  /*4840*/  FFMA.FTZ R62, R62, R7.reuse, -R43.reuse ;  /* 0x000000073e3e7223 */ /* 0x180fe2000001082b */
[-CC-:B------:R-:W-:Y:S01]  /*4850*/  FFMA.FTZ R96, R96, R7.reuse, -R43.reuse ;  /* 0x0000000760607223 */ /* 0x180fe2000001082b */
[----:B------:R-:W-:Y:S01]  /*4860*/  FADD.FTZ R49, R21, R10 ;  /* 0x0000000a15317221 */ /* 0x000fe20000010000 */
[-C--:B------:R-:W-:Y:S01]  /*4870*/  FFMA.FTZ R94, R94, R7.reuse, -R43 ;  /* 0x000000075e5e7223 */ /* 0x080fe2000001082b */
[----:B------:R-:W1:Y:S01]  /*4880*/  MUFU.EX2 R177, R24 ;  /* 0x0000001800b17308 */ /* 0x000e620000000800 */
[----:B--2---:R-:W-:Y:S01]  /*4890*/  FADD.FTZ R47, R183, R8 ;  /* 0x00000008b72f7221 */ /* 0x004fe20000010000 */
[----:B------:R-:W-:Y:S01]  /*48a0*/  FADD.FTZ R10, R168, R49 ;  /* 0x00000031a80a7221 */ /* 0x000fe20000010000 */
[-CC-:B------:R-:W-:Y:S01]  /*48b0*/  FFMA.FTZ R98, R98, R7.reuse, -R43.reuse ;  /* 0x0000000762627223 */ /* 0x180fe2000001082b */
[----:B------:R-:W-:Y:S01]  /*48c0*/  F2FP.BF16.F32.PACK_AB R181, R181, R2 ;  /* 0x00000002b5b5723e */ /* 0x000fe200000010ff */
[-C--:B------:R-:W-:Y:S01]  /*48d0*/  FFMA.FTZ R92, R92, R7.reuse, -R43 ;  /* 0x000000075c5c7223 */ /* 0x080fe2000001082b */
[----:B------:R-:W-:Y:S01]  /*48e0*/  FADD.FTZ R49, R25, R10 ;  /* 0x0000000a19317221 */ /* 0x000fe20000010000 */
[----:B------:R-:W-:Y:S01]  /*48f0*/  F2FP.BF16.F32.PACK_AB R176, R11, R176 ;  /* 0x000000b00bb0723e */ /* 0x000fe200000010ff */
[----:B------:R-:W2:Y:S01]  /*4900*/  MUFU.EX2 R26, R26 ;  /* 0x0000001a001a7308 */ /* 0x000ea20000000800 */
[----:B0-----:R-:W-:Y:S01]  /*4910*/  FADD.FTZ R8, R20, R47 ;  /* 0x0000002f14087221 */ /* 0x001fe20000010000 */
[----:B------:R-:W-:Y:S01]  /*4920*/  FADD.FTZ R10, R170, R49 ;  /* 0x00000031aa0a7221 */ /* 0x000fe20000010000 */
[----:B------:R-:W-:Y:S01]  /*4930*/  FFMA.FTZ R43, R100, R7, -R43 ;  /* 0x00000007642b7223 */ /* 0x000fe2000001082b */
[----:B------:R-:W-:-:S02]  /*4940*/  F2FP.BF16.F32.PACK_AB R178, R13, R178 ;  /* 0x000000b20db2723e */ /* 0x000fc400000010ff */
[----:B------:R-:W-:Y:S01]  /*4950*/  FADD.FTZ R49, R27, R10 ;  /* 0x0000000a1b317221 */ /* 0x000fe20000010000 */
[----:B------:R-:W-:Y:S01]  /*4960*/  F2FP.BF16.F32.PACK_AB R172, R15, R172 ;  /* 0x000000ac0fac723e */ /* 0x000fe200000010ff */
[----:B------:R-:W0:Y:S01]  /*4970*/  MUFU.EX2 R179, R28 ;  /* 0x0000001c00b37308 */ /* 0x000e220000000800 */
[----:B-1----:R-:W-:Y:S01]  /*4980*/  FADD.FTZ R47, R177, R8 ;  /* 0x00000008b12f7221 */ /* 0x002fe20000010000 */
[----:B------:R-:W-:Y:S01]  /*4990*/  FADD.FTZ R10, R164, R49 ;  /* 0x00000031a40a7221 */ /* 0x000fe20000010000 */
[----:B------:R-:W-:Y:S02]  /*49a0*/  F2FP.BF16.F32.PACK_AB R174, R21, R174 ;  /* 0x000000ae15ae723e */ /* 0x000fe400000010ff */
[----:B------:R-:W-:Y:S01]  /*49b0*/  F2FP.BF16.F32.PACK_AB R168, R25, R168 ;  /* 0x000000a819a8723e */ /* 0x000fe200000010ff */
[----:B------:R-:W-:Y:S01]  /*49c0*/  FADD.FTZ R49, R31, R10 ;  /* 0x0000000a1f317221 */ /* 0x000fe20000010000 */
[----:B------:R-:W-:Y:S01]  /*49d0*/  F2FP.BF16.F32.PACK_AB R170, R27, R170 ;  /* 0x000000aa1baa723e */ /* 0x000fe200000010ff */
[----:B------:R-:W1:Y:S01]  /*49e0*/  MUFU.EX2 R30, R30 ;  /* 0x0000001e001e7308 */ /* 0x000e620000000800 */
[----:B--2---:R-:W-:Y:S01]  /*49f0*/  FADD.FTZ R8, R26, R47 ;  /* 0x0000002f1a087221 */ /* 0x004fe20000010000 */
[----:B------:R-:W-:Y:S01]  /*4a00*/  FADD.FTZ R10, R90, R49 ;  /* 0x000000315a0a7221 */ /* 0x000fe20000010000 */
[----:B------:R-:W-:-:S02]  /*4a10*/  F2FP.BF16.F32.PACK_AB R164, R31, R164 ;  /* 0x000000a41fa4723e */ /* 0x000fc400000010ff */
[----:B------:R-:W-:Y:S01]  /*4a20*/  F2FP.BF16.F32.PACK_AB R160, R35, R84 ;  /* 0x0000005423a0723e */ /* 0x000fe200000010ff */
[----:B------:R-:W-:Y:S01]  /*4a30*/  FADD.FTZ R49, R33, R10 ;  /* 0x0000000a21317221 */ /* 0x000fe20000010000 */
[----:B------:R-:W-:Y:S01]  /*4a40*/  F2FP.BF16.F32.PACK_AB R183, R183, R12 ;  /* 0x0000000cb7b7723e */ /* 0x000fe200000010ff */
[----:B------:R-:W2:Y:S01]  /*4a50*/  MUFU.EX2 R173, R32 ;  /* 0x0000002000ad7308 */ /* 0x000ea20000000800 */
[----:B0-----:R-:W-:Y:S01]  /*4a60*/  FADD.FTZ R47, R179, R8 ;  /* 0x00000008b32f7221 */ /* 0x001fe20000010000 */
[----:B------:R-:W-:Y:S01]  /*4a70*/  FADD.FTZ R10, R84, R49 ;  /* 0x00000031540a7221 */ /* 0x000fe20000010000 */
[----:B------:R-:W-:Y:S02]  /*4a80*/  F2FP.BF16.F32.PACK_AB R177, R177, R20 ;  /* 0x00000014b1b1723e */ /* 0x000fe400000010ff */
[----:B------:R-:W-:Y:S01]  /*4a90*/  F2FP.BF16.F32.PACK_AB R179, R179, R26 ;  /* 0x0000001ab3b3723e */ /* 0x000fe200000010ff */
[----:B------:R-:W-:Y:S02]  /*4aa0*/  FADD.FTZ R49, R35, R10 ;  /* 0x0000000a23317221 */ /* 0x000fe40000010000 */
[----:B------:R-:W0:Y:S01]  /*4ab0*/  MUFU.EX2 R34, R34 ;  /* 0x0000002200227308 */ /* 0x000e220000000800 */
[----:B-1----:R-:W-:Y:S01]  /*4ac0*/  FADD.FTZ R8, R30, R47 ;  /* 0x0000002f1e087221 */ /* 0x002fe20000010000 */
[----:B------:R-:W-:-:S06]  /*4ad0*/  FADD.FTZ R10, R80, R49 ;  /* 0x00000031500a7221 */ /* 0x000fcc0000010000 */
        /* <DEDUP_REMOVED lines=40> */
[----:B------:R-:W-:-:S06]  /*4d60*/  F2FP.BF16.F32.PACK_AB R158, R41, R72 ;  /* 0x00000048299e723e */ /* 0x000fcc00000010ff */
        /* <DEDUP_REMOVED lines=13> */
[----:B--2---:R-:W-:Y:S01]  /*4e40*/  FADD.FTZ R10, R4, R9 ;  /* 0x00000009040a7221 */ /* 0x004fe20000010000 */
[C---:B------:R-:W-:Y:S01]  /*4e50*/  F2FP.BF16.F32.PACK_AB R154, R29.reuse, R4 ;  /* 0x000000041d9a723e */ /* 0x040fe200000010ff */
[----:B------:R-:W-:Y:S02]  /*4e60*/  VIADD R4, R88, 0xfffffffe ;  /* 0xfffffffe58047836 */ /* 0x000fe40000000000 */
[----:B------:R-:W-:-:S03]  /*4e70*/  FADD.FTZ R3, R29, R10 ;  /* 0x0000000a1d037221 */ /* 0x000fc60000010000 */
[----:B------:R-:W2:Y:S01]  /*4e80*/  MUFU.EX2 R157, R52 ;  /* 0x00000034009d7308 */ /* 0x000ea20000000800 */
[C---:B0-----:R-:W-:Y:S01]  /*4e90*/  FADD.FTZ R9, R163.reuse, R8 ;  /* 0x00000008a3097221 */ /* 0x041fe20000010000 */
[----:B------:R-:W-:-:S06]  /*4ea0*/  F2FP.BF16.F32.PACK_AB R163, R163, R56 ;  /* 0x00000038a3a3723e */ /* 0x000fcc00000010ff */
[----:B------:R-:W0:Y:S01]  /*4eb0*/  MUFU.EX2 R62, R62 ;  /* 0x0000003e003e7308 */ /* 0x000e220000000800 */
[----:B-1----:R-:W-:Y:S01]  /*4ec0*/  FADD.FTZ R2, R54, R9 ;  /* 0x0000000936027221 */ /* 0x002fe20000010000 */
[----:B------:R-:W-:-:S04]  /*4ed0*/  IMAD.IADD R9, R17, 0x1, -R18 ;  /* 0x0000000111097824 */ /* 0x000fc800078e0a12 */
[----:B------:R-:W-:Y:S02]  /*4ee0*/  IMAD R8, R185, 0x80, R9 ;  /* 0x00000080b9087824 */ /* 0x000fe400078e0209 */
[----:B------:R-:W1:Y:S01]  /*4ef0*/  MUFU.EX2 R159, R96 ;  /* 0x00000060009f7308 */ /* 0x000e620000000800 */
[C---:B--2---:R-:W-:Y:S01]  /*4f00*/  FADD.FTZ R11, R157.reuse, R2 ;  /* 0x000000029d0b7221 */ /* 0x044fe20000010000 */
[----:B------:R-:W-:Y:S02]  /*4f10*/  F2FP.BF16.F32.PACK_AB R157, R157, R54 ;  /* 0x000000369d9d723e */ /* 0x000fe400000010ff */
[----:B------:R-:W-:-:S04]  /*4f20*/  R2UR UR10, R8 ;  /* 0x00000000080a72ca */ /* 0x000fc800000e0000 */
[----:B------:R-:W2:Y:S01]  /*4f30*/  MUFU.EX2 R94, R94 ;  /* 0x0000005e005e7308 */ /* 0x000ea20000000800 */
[----:B0-----:R-:W-:-:S07]  /*4f40*/  FADD.FTZ R2, R62, R11 ;  /* 0x0000000b3e027221 */ /* 0x001fce0000010000 */
[----:B------:R-:W0:Y:S01]  /*4f50*/  MUFU.EX2 R153, R98 ;  /* 0x0000006200997308 */ /* 0x000e220000000800 */
[C---:B-1----:R-:W-:Y:S01]  /*4f60*/  FADD.FTZ R11, R159.reuse, R2 ;  /* 0x000000029f0b7221 */ /* 0x042fe20000010000 */
[----:B------:R-:W-:Y:S01]  /*4f70*/  UIADD3 UR6, UR10, UR6, URZ ;  /* 0x000000060a067290 */ /* 0x000fe2000fffe03f */
[----:B------:R-:W-:-:S05]  /*4f80*/  F2FP.BF16.F32.PACK_AB R159, R159, R62 ;  /* 0x0000003e9f9f723e */ /* 0x000fca00000010ff */
[----:B------:R-:W1:Y:S01]  /*4f90*/  MUFU.EX2 R92, R92 ;  /* 0x0000005c005c7308 */ /* 0x000e620000000800 */
[----:B--2---:R-:W-:-:S07]  /*4fa0*/  FADD.FTZ R2, R94, R11 ;  /* 0x0000000b5e027221 */ /* 0x004fce0000010000 */
[----:B------:R-:W2:Y:S01]  /*4fb0*/  MUFU.EX2 R43, R43 ;  /* 0x0000002b002b7308 */ /* 0x000ea20000000800 */
[C---:B0-----:R-:W-:Y:S01]  /*4fc0*/  FADD.FTZ R11, R153.reuse, R2 ;  /* 0x00000002990b7221 */ /* 0x041fe20000010000 */
[----:B------:R-:W-:-:S03]  /*4fd0*/  F2FP.BF16.F32.PACK_AB R153, R153, R94 ;  /* 0x0000005e9999723e */ /* 0x000fc600000010ff */
[----:B-1----:R-:W-:-:S04]  /*4fe0*/  FADD.FTZ R2, R92, R11 ;  /* 0x0000000b5c027221 */ /* 0x002fc80000010000 */
        /* <DEDUP_REMOVED lines=14> */
.L_x_6601:
[----:B------:R-:W-:-:S11]  /*50d0*/  UISETP.NE.AND UP1, UPT, UR7, 0x1, UPT ;  /* 0x000000010700788c */ /* 0x000fd6000bf25270 */
[----:B------:R-:W-:Y:S02]  /*50e0*/  @UP1 ULDC.64 UR18, c[0x0][0x9e8] ;  /* 0x00027a0000121ab9 */ /* 0x000fe40000000a00 */
[----:B------:R-:W-:-:S04]  /*50f0*/  UIMAD.WIDE.U32 UR10, UR14, UR18, URZ ;  /* 0x000000120e0a72a5 */ /* 0x000fc8000f8e003f */
[----:B------:R-:W-:-:S12]  /*5100*/  @UP1 USHF.R.U32.HI UR14, URZ, UR19, UR11 ;  /* 0x000000133f0e1299 */ /* 0x000fd8000801160b */
.L_x_6602:
[----:B------:R-:W-:-:S04]  /*5110*/  UIMAD UR7, UR14, UR7, UR7 ;  /* 0x000000070e0772a4 */ /* 0x000fc8000f8e0207 */
[----:B------:R-:W-:-:S04]  /*5120*/  UISETP.LT.AND UP1, UPT, UR6, UR7, UPT ;  /* 0x000000070600728c */ /* 0x000fc8000bf21270 */
[----:B------:R-:W-:-:S12]  /*5130*/  USEL UR6, UR6, UR7, UP1 ;  /* 0x0000000706067287 */ /* 0x000fd80008800000 */
.L_x_6600:
[----:B------:R-:W-:Y:S01]  /*5140*/  USHF.R.S32.HI UR7, URZ, 0x1f, UR6 ;  /* 0x0000001f3f077899 */ /* 0x000fe20008011406 */
[----:B------:R-:W-:Y:S02]  /*5150*/  CS2R R150, SRZ ;  /* 0x0000000000967805 */ /* 0x000fe4000001ff00 */
[----:B------:R-:W-:Y:S02]  /*5160*/  CS2R R148, SRZ ;  /* 0x0000000000947805 */ /* 0x000fe4000001ff00 */
        /* <DEDUP_REMOVED lines=38> */
[----:B------:R-:W-:Y:S01]  /*53d0*/  IMAD.MOV.U32 R151, RZ, RZ, RZ ;  /* 0x000000ffff977224 */ /* 0x000fe200078e00ff */
[----:B------:R-:W-:Y:S01]  /*53e0*/  ULDC UR52, c[0x0][0x9d8] ;  /* 0x0002760000347ab9 */ /* 0x000fe20000000800 */
[----:B------:R-:W-:Y:S01]  /*53f0*/  VIADD R13, R15, 0x8 ;  /* 0x000000080f0d7836 */ /* 0x000fe20000000000 */
[----:B------:R-:W-:-:S04]  /*5400*/  ULDC UR51, c[0x0][0x9e0] ;  /* 0x0002780000337ab9 */ /* 0x000fc80000000800 */
[----:B------:R-:W-:-:S07]  /*5410*/  LOP3.LUT R11, RZ, R13, RZ, 0x33, !PT ;  /* 0x0000000dff0b7212 */ /* 0x000fce00078e33ff */
.L_x_6620:
        /* <DEDUP_REMOVED lines=9> */
.L_x_6605:
[----:B------:R-:W-:Y:S01]  /*54b0*/  ULEA UR6, UR54, UR41, 0x3 ;  /* 0x0000002936067291 */ /* 0x000fe2000f8e183f */
[----:B------:R-:W-:-:S05]  /*54c0*/  IMAD.U32 R7, RZ, RZ, UR53 ;  /* 0x00000035ff077e24 */ /* 0x000fca000f8e00ff */
[----:B------:R-:W-:-:S04]  /*54d0*/  SHF.L.U32 R7, R7, 0x1f, RZ ;  /* 0x0000001f07077819 */ /* 0x000fc800000006ff */
[----:B------:R0:W1:Y:S01]  /*54e0*/  SYNCS.PHASECHK.TRANS64.TRYWAIT P2, [UR6+0x28830], R7 ;  /* 0x02883007ff0075a7 */ /* 0x0000620008040146 */
[----:B------:R-:W-:Y:S05]  /*54f0*/  @!P0 BRA `(.L_x_6606) ;  /* 0x0000000000048947 */ /* 0x000fea0003800000 */
[----:B------:R-:W-:Y:S01]  /*5500*/  BPT.TRAP 0x1 ;  /* 0x000000040000795c */ /* 0x000fe20000300000 */
.L_x_6606:
[----:B-1----:R-:W-:Y:S05]  /*5510*/  @P2 BRA `(.L_x_6604) ;  /* 0x0000000000082947 */ /* 0x002fea0003800000 */
[----:B------:R-:W1:Y:S02]  /*5520*/  SYNCS.PHASECHK.TRANS64.TRYWAIT P2, [UR6+0x28830], R7 ;  /* 0x02883007ff0075a7 */ /* 0x000e640008040146 */
[----:B-1----:R-:W-:Y:S05]  /*5530*/  @!P2 BRA `(.L_x_6607) ;  /* 0x000001140050a947 */ /* 0x002fea0003800000 */
.L_x_6604:
[----:B-1----:R-:W1:Y:S01]  /*5540*/  S2R R8, SR_TID.X ;  /* 0x0000000000087919 */ /* 0x002e620000002100 */
[----:B------:R-:W-:Y:S01]  /*5550*/  ULEA UR34, UR54, UR46, 0xb ;  /* 0x0000002e36227291 */ /* 0x000fe2000f8e583f */
[----:B------:R-:W-:Y:S01]  /*5560*/  UMOV UR35, 0x40000040 ;  /* 0x4000004000237882 */ /* 0x000fe20000000000 */
[----:B------:R-:W-:Y:S02]  /*5570*/  UMOV UR7, 0x40000040 ;  /* 0x4000004000077882 */ /* 0x000fe40000000000 */
[----:B------:R-:W-:Y:S02]  /*5580*/  UIADD3 UR6, UR34, 0x2, URZ ;  /* 0x0000000222067890 */ /* 0x000fe4000fffe03f */
        /* <DEDUP_REMOVED lines=12> */
[----:B-1----:R-:W-:-:S05]  /*5650*/  SHF.R.U32.HI R8, RZ, 0x7, R8 ;  /* 0x00000007ff087819 */ /* 0x002fca0000011608 */
[----:B0-----:R-:W-:-:S05]  /*5660*/  VIADD R7, R8, 0x8 ;  /* 0x0000000808077836 */ /* 0x001fca0000000000 */
[----:B------:R0:W-:Y:S06]  /*5670*/  BAR.SYNC.DEFER_BLOCKING R7, 0x100 ;  /* 0x000400070000751d */ /* 0x0001ec0000010000 */
        /* <DEDUP_REMOVED lines=24> */
[----:B0-----:R-:W-:Y:S05]  /*5800*/  @P3 BRA `(.L_x_6608) ;  /* 0x00000000002c3947 */ /* 0x001fea0003800000 */
[----:B------:R-:W-:Y:S05]  /*5810*/  @!P0 BRA `(.L_x_6609) ;  /* 0x0000000000048947 */ /* 0x000fea0003800000 */
[----:B------:R-:W-:Y:S01]  /*5820*/  BPT.TRAP 0x1 ;  /* 0x000000040000795c */ /* 0x000fe20000300000 */
.L_x_6609:
[----:B------:R-:W-:Y:S01]  /*5830*/  ULEA UR6, UR42, UR41, 0x3 ;  /* 0x000000292a067291 */ /* 0x000fe2000f8e183f */
[----:B------:R-:W-:-:S05]  /*5840*/  IMAD.U32 R7, RZ, RZ, UR43 ;  /* 0x0000002bff077e24 */ /* 0x000fca000f8e00ff */
[----:B------:R-:W-:-:S04]  /*5850*/  SHF.L.U32 R7, R7, 0x1f, RZ ;  /* 0x0000001f07077819 */ /* 0x000fc800000006ff */
[----:B------:R0:W1:Y:S01]  /*5860*/  SYNCS.PHASECHK.TRANS64.TRYWAIT P2, [UR6+0x28850], R7 ;  /* 0x02885007ff0075a7 */ /* 0x0000620008040146 */
[----:B------:R-:W-:Y:S05]  /*5870*/  @!P0 BRA `(.L_x_6610) ;  /* 0x0000000000048947 */ /* 0x000fea0003800000 */
[----:B------:R-:W-:Y:S01]  /*5880*/  BPT.TRAP 0x1 ;  /* 0x000000040000795c */ /* 0x000fe20000300000 */
.L_x_6610:
[----:B-1----:R-:W-:Y:S05]  /*5890*/  @P2 BRA `(.L_x_6608) ;  /* 0x0000000000082947 */ /* 0x002fea0003800000 */
[----:B------:R-:W1:Y:S02]  /*58a0*/  SYNCS.PHASECHK.TRANS64.TRYWAIT P2, [UR6+0x28850], R7 ;  /* 0x02885007ff0075a7 */ /* 0x000e640008040146 */
[----:B-1----:R-:W-:Y:S05]  /*58b0*/  @!P2 BRA `(.L_x_6611) ;  /* 0x000001100088a947 */ /* 0x002fea0003800000 */
.L_x_6608:
[----:B------:R-:W-:Y:S01]  /*58c0*/  UIADD3 UR6, UR41, 0x400, URZ ;  /* 0x0000040029067890 */ /* 0x000fe2000fffe03f */
[----:B------:R-:W-:Y:S01]  /*58d0*/  WARPGROUP.ARRIVE ;  /* 0x00000000000079c5 */ /* 0x000fe20000000000 */
[----:B------:R-:W-:-:S05]  /*58e0*/  UMOV UR7, 0x40000040 ;  /* 0x4000004000077882 */ /* 0x000fca0000000000 */
[----:B------:R-:W2:Y:S01]  /*58f0*/  S2R R184, SR_TID.X ;  /* 0x0000000000b87919 */ /* 0x000ea20000002100 */
[----:B------:R-:W-:Y:S01]  /*5900*/  USHF.R.U32.HI UR6, URZ, 0x4, UR6 ;  /* 0x000000043f067899 */ /* 0x000fe20008011606 */
[----:B------:R-:W-:Y:S01]  /*5910*/  FMUL.FTZ R20, R34, UR52 ;  /* 0x0000003422147c20 */ /* 0x000fe20008410000 */
[----:B------:R-:W-:Y:S01]  /*5920*/  FMUL.FTZ R34, R36, UR52 ;  /* 0x0000003424227c20 */ /* 0x000fe20008410000 */
[----:B------:R-:W-:Y:S01]  /*5930*/  FMUL.FTZ R36, R58, UR52 ;  /* 0x000000343a247c20 */ /* 0x000fe20008410000 */
[----:B------:R-:W-:Y:S01]  /*5940*/  ULOP3.LUT UR6, UR6, 0x3fff, URZ, 0xc0, !UPT ;  /* 0x00003fff06067892 */ /* 0x000fe2000f8ec03f */
[----:B------:R-:W-:Y:S01]  /*5950*/  FMUL.FTZ R14, R31, UR52 ;  /* 0x000000341f0e7c20 */ /* 0x000fe20008410000 */
[----:B01----:R-:W-:Y:S01]  /*5960*/  FMUL.FTZ R7, R24, UR52 ;  /* 0x0000003418077c20 */ /* 0x003fe20008410000 */
[----:B------:R-:W-:Y:S01]  /*5970*/  FMUL.FTZ R31, R54, UR52 ;  /* 0x00000034361f7c20 */ /* 0x000fe20008410000 */
[----:B------:R-:W-:Y:S01]  /*5980*/  ULOP3.LUT UR6, UR6, 0x4000000, URZ, 0xfc, !UPT ;  /* 0x0400000006067892 */ /* 0x000fe2000f8efc3f */
[----:B------:R-:W-:Y:S01]  /*5990*/  FMUL.FTZ R8, R26, UR52 ;  /* 0x000000341a087c20 */ /* 0x000fe20008410000 */
[----:B------:R-:W-:Y:S01]  /*59a0*/  FMUL.FTZ R10, R27, UR52 ;  /* 0x000000341b0a7c20 */ /* 0x000fe20008410000 */
        /* <DEDUP_REMOVED lines=20> */
[----:B--2---:R-:W-:Y:S01]  /*5af0*/  SHF.R.U32.HI R184, RZ, 0x7, R184 ;  /* 0x00000007ffb87819 */ /* 0x004fe200000116b8 */
        /* <DEDUP_REMOVED lines=12> */
[----:B------:R-:W-:Y:S01]  /*5bc0*/  PLOP3.LUT P2, PT, PT, PT, UP0, 0x40, 0x0 ;  /* 0x000000000000781c */ /* 0x000fe20003f4e808 */
[----:B------:R-:W0:Y:S08]  /*5bd0*/  MUFU.TANH R7, R7 ;  /* 0x0000000700077308 */ /* 0x000e300000002400 */
[----:B------:R-:W1:Y:S08]  /*5be0*/  MUFU.TANH R8, R8 ;  /* 0x0000000800087308 */ /* 0x000e700000002400 */
        /* <DEDUP_REMOVED lines=16> */
[----:B------:R-:W-:Y:S01]  /*5cf0*/  HGMMA.64x128x16.F32.BF16 R88, R176, gdesc[UR4].tnspB, R88, gsb0 ;  /* 0x41e00004b0587df0 */ /* 0x000fe20008001858 */
        /* <DEDUP_REMOVED lines=32> */
[----:B------:R-:W-:-:S02]  /*5f00*/  FMUL.FTZ R170, R49, UR52 ;  /* 0x0000003431aa7c20 */ /* 0x000fc40008410000 */
[----:B------:R-:W-:Y:S01]  /*5f10*/  HGMMA.64x128x16.F32.BF16 R88, R164, gdesc[UR4].tnspB, R88, gsb0 ;  /* 0x41e00004a4587df0 */ /* 0x000fe20008001858 */
[----:B------:R-:W-:Y:S01]  /*5f20*/  UIADD3 UR6, UR10, 0x280, URZ ;  /* 0x000002800a067890 */ /* 0x000fe2000fffe03f */
[----:B------:R-:W-:Y:S01]  /*5f30*/  FMUL.FTZ R57, R61, UR52 ;  /* 0x000000343d397c20 */ /* 0x000fe20008410000 */
[----:B------:R-:W-:Y:S01]  /*5f40*/  UMOV UR7, 0x40000040 ;  /* 0x4000004000077882 */ /* 0x000fe20000000000 */
        /* <DEDUP_REMOVED lines=16> */
[----:B------:R-:W-:Y:S02]  /*6050*/  IMAD.U32 R51, RZ, RZ, UR54 ;  /* 0x00000036ff337e24 */ /* 0x000fe4000f8e00ff */
[----:B------:R-:W-:Y:S01]  /*6060*/  FMUL.FTZ R164, R25, UR52 ;  /* 0x0000003419a47c20 */ /* 0x000fe20008410000 */
[----:B------:R-:W-:Y:S01]  /*6070*/  FMUL.FTZ R165, R28, UR52 ;  /* 0x000000341ca57c20 */ /* 0x000fe20008410000 */
[----:B------:R-:W-:Y:S01]  /*6080*/  HGMMA.64x128x16.F32.BF16 R88, R160, gdesc[UR4].tnspB, R88, gsb0 ;  /* 0x41e00004a0587df0 */ /* 0x000fe20008001858 */
[----:B------:R-:W-:Y:S01]  /*6090*/  UIADD3 UR6, UR10, 0x300, URZ ;  /* 0x000003000a067890 */ /* 0x000fe2000fffe03f */
[----:B------:R-:W-:Y:S01]  /*60a0*/  @!P1 LEA R51, R51, UR41, 0x3 ;  /* 0x0000002933339c11 */ /* 0x000fe2000f8e18ff */
[----:B------:R-:W-:Y:S01]  /*60b0*/  UMOV UR7, 0x40000040 ;  /* 0x4000004000077882 */ /* 0x000fe20000000000 */
[----:B------:R-:W-:Y:S01]  /*60c0*/  FMUL.FTZ R167, R32, UR52 ;  /* 0x0000003420a77c20 */ /* 0x000fe20008410000 */
[----:B------:R-:W-:Y:S01]  /*60d0*/  FMUL.FTZ R25, R38, UR52 ;  /* 0x0000003426197c20 */ /* 0x000fe20008410000 */
[----:B------:R-:W-:Y:S01]  /*60e0*/  FMUL.FTZ R28, R42, UR52 ;  /* 0x000000342a1c7c20 */ /* 0x000fe20008410000 */
[----:B------:R-:W-:-:S02]  /*60f0*/  @!P1 VIADD R51, R51, 0x28840 ;  /* 0x0002884033339836 */ /* 0x000fc40000000000 */
[----:B------:R-:W-:Y:S01]  /*6100*/  FMUL.FTZ R32, R46, UR52 ;  /* 0x000000342e207c20 */ /* 0x000fe20008410000 */
[----:B------:R-:W-:Y:S01]  /*6110*/  FMUL.FTZ R38, R63, UR52 ;  /* 0x000000343f267c20 */ /* 0x000fe20008410000 */
[----:B------:R-:W-:Y:S01]  /*6120*/  FMUL.FTZ R63, R69, UR52 ;  /* 0x00000034453f7c20 */ /* 0x000fe20008410000 */
[----:B------:R-:W-:Y:S01]  /*6130*/  FMUL.FTZ R42, R71, UR52 ;  /* 0x00000034472a7c20 */ /* 0x000fe20008410000 */
[----:B------:R-:W-:Y:S01]  /*6140*/  @!P1 PRMT R51, RZ, 0x654, R51 ;  /* 0x00000654ff339816 */ /* 0x000fe20000000033 */
        /* <DEDUP_REMOVED lines=14> */
[----:B------:R0:W0:Y:S01]  /*6230*/  MUFU.TANH R79, R84 ;  /* 0x00000054004f7308 */ /* 0x0000220000002400 */
        /* <DEDUP_REMOVED lines=22> */
[----:B------:R0:W0:Y:S01]  /*63a0*/  MUFU.TANH R75, R80 ;  /* 0x00000050004b7308 */ /* 0x0000220000002400 */
[----:B------:R-:W-:-:S02]  /*63b0*/  WARPGROUP.DEPBAR.LE gsb0, 0x0 ;  /* 0x00008000000079c5 */ /* 0x000fc40000010000 */
[----:B------:R-:W-:Y:S01]  /*63c0*/  WARPGROUP.ARRIVE ;  /* 0x00000000000079c5 */ /* 0x000fe20000000000 */
[----:B------:R-:W-:-:S05]  /*63d0*/  IMAD.SHL.U32 R158, R4, 0x80, RZ ;  /* 0x00000080049e7824 */ /* 0x000fca00078e00ff */
[----:B------:R-:W-:Y:S01]  /*63e0*/  HGMMA.64x128x16.F32.BF16 R88, R152, gdesc[UR4].tnspB, R88, gsb0 ;  /* 0x41e0000498587df0 */ /* 0x000fe20008001858 */
[----:B------:R-:W-:-:S05]  /*63f0*/  IADD3 R59, R17, 0x1, -R158 ;  /* 0x00000001113b7810 */ /* 0x000fca0007ffe89e */
[----:B------:R-:W-:-:S04]  /*6400*/  IMAD.IADD R59, R59, 0x1, -R18 ;  /* 0x000000013b3b7824 */ /* 0x000fc800078e0a12 */
[----:B------:R-:W-:-:S04]  /*6410*/  IMAD R59, R16, -0x2, R59 ;  /* 0xfffffffe103b7824 */ /* 0x000fc800078e023b */
[----:B------:R-:W-:-:S04]  /*6420*/  VIADD R83, R59, UR51 ;  /* 0x000000333b537c36 */ /* 0x000fc80008000000 */
[----:B------:R-:W-:Y:S01]  /*6430*/  IMAD.IADD R65, R0, 0x1, R83 ;  /* 0x0000000100417824 */ /* 0x000fe200078e0253 */
[----:B------:R-:W-:Y:S02]  /*6440*/  WARPGROUP.DEPBAR.LE gsb0, 0x0 ;  /* 0x00008000000079c5 */ /* 0x000fe40000010000 */
[----:B------:R0:W-:Y:S06]  /*6450*/  BAR.ARV R58, 0x100 ;  /* 0x0004003a0000751d */ /* 0x0001ec0000002000 */
[----:B------:R5:W-:Y:S02]  /*6460*/  @!P1 SYNCS.ARRIVE.TRANS64.RED.A1T0 RZ, [R51+URZ], RZ ;  /* 0x000000ff33ff99a7 */ /* 0x000be4000810043f */
[----:B-----5:R-:W-:Y:S01]  /*6470*/  FMUL.FTZ R51, R87, UR52 ;  /* 0x0000003457337c20 */ /* 0x020fe20008410000 */
[----:B------:R-:W-:-:S04]  /*6480*/  VIADD R87, R59, UR47 ;  /* 0x0000002f3b577c36 */ /* 0x000fc80008000000 */
[----:B------:R-:W-:Y:S01]  /*6490*/  IMAD.IADD R67, R0, 0x1, R87 ;  /* 0x0000000100437824 */ /* 0x000fe200078e0257 */
        /* <DEDUP_REMOVED lines=14> */
.L_x_6614:
[----:B------:R-:W-:-:S05]  /*6580*/  IMAD.U32 R153, RZ, RZ, UR50 ;  /* 0x00000032ff997e24 */ /* 0x000fca000f8e00ff */
[----:B------:R-:W-:-:S13]  /*6590*/  ISETP.NE.AND P2, PT, R153, 0x1, PT ;  /* 0x000000019900780c */ /* 0x000fda0003f45270 */
[----:B0-----:R-:W0:Y:S02]  /*65a0*/  @P2 LDC.64 R58, c[0x0][0x9e8] ;  /* 0x00027a00ff3a2b82 */ /* 0x001e240000000a00 */
[----:B0-----:R-:W-:-:S04]  /*65b0*/  @P2 IMAD.HI.U32 R64, R15, R58, RZ ;  /* 0x0000003a0f402227 */ /* 0x001fc800078e00ff */
[----:B------:R-:W-:Y:S01]  /*65c0*/  IMAD.MOV.U32 R58, RZ, RZ, R15 ;  /* 0x000000ffff3a7224 */ /* 0x000fe200078e000f */
[----:B------:R-:W-:-:S07]  /*65d0*/  @P2 SHF.R.U32.HI R58, RZ, R59, R64 ;  /* 0x0000003bff3a2219 */ /* 0x000fce0000011640 */
.L_x_6615:
[----:B------:R-:W-:Y:S05]  /*65e0*/  BSYNC B0 ;  /* 0x0000000000007941 */ /* 0x000fea0003800000 */
.L_x_6613:
[----:B------:R-:W-:-:S04]  /*65f0*/  IMAD R59, R58, R153, -R158 ;  /* 0x000000993a3b7224 */ /* 0x000fc800078e0a9e */
[----:B------:R-:W-:-:S05]  /*6600*/  IMAD R58, R16, -0x2, R59 ;  /* 0xfffffffe103a7824 */ /* 0x000fca00078e023b */
[----:B------:R-:W-:Y:S02]  /*6610*/  VIADDMNMX R65, R58, R153, R65, PT ;  /* 0x000000993a417246 */ /* 0x000fe40003800141 */
[----:B------:R-:W-:-:S07]  /*6620*/  VIMNMX R67, R67, R58, !PT ;  /* 0x0000003a43437248 */ /* 0x000fce0007fe0100 */
.L_x_6612:
[----:B------:R-:W-:-:S04]  /*6630*/  ISETP.GT.AND P2, PT, R4, -0x1, PT ;  /* 0xffffffff0400780c */ /* 0x000fc80003f44270 */
[C---:B------:R-:W-:Y:S02]  /*6640*/  ISETP.GT.AND P5, PT, R67.reuse, RZ, P2 ;  /* 0x000000ff4300720c */ /* 0x040fe400017a4270 */
[----:B------:R-:W-:Y:S02]  /*6650*/  ISETP.GT.AND P4, PT, R67, 0x1, P2 ;  /* 0x000000014300780c */ /* 0x000fe40001784270 */
[----:B------:R-:W-:Y:S02]  /*6660*/  ISETP.LT.OR P5, PT, R65, 0x1, P5 ;  /* 0x000000014100780c */ /* 0x000fe40002fa1670 */
[----:B------:R-:W-:Y:S02]  /*6670*/  ISETP.GT.AND P6, PT, R67, 0x8, P2 ;  /* 0x000000084300780c */ /* 0x000fe400017c4270 */
[----:B0-----:R-:W-:Y:S02]  /*6680*/  FSEL R156, R7, -INF , !P5 ;  /* 0xff800000079c7808 */ /* 0x001fe40006800000 */
[----:B------:R-:W-:-:S02]  /*6690*/  ISETP.GT.AND P5, PT, R67, 0x10, P2 ;  /* 0x000000104300780c */ /* 0x000fc400017a4270 */
[----:B------:R-:W-:Y:S02]  /*66a0*/  ISETP.GT.AND P3, PT, R67, 0x9, P2 ;  /* 0x000000094300780c */ /* 0x000fe40001764270 */
[C---:B------:R-:W-:Y:S02]  /*66b0*/  ISETP.LT.OR P5, PT, R65.reuse, 0x11, P5 ;  /* 0x000000114100780c */ /* 0x040fe40002fa1670 */
[----:B------:R-:W-:Y:S02]  /*66c0*/  ISETP.LT.OR P4, PT, R65, 0x2, P4 ;  /* 0x000000024100780c */ /* 0x000fe40002781670 */
[----:B------:R-:W-:Y:S02]  /*66d0*/  FSEL R176, R167, -INF , !P5 ;  /* 0xff800000a7b07808 */ /* 0x000fe40006800000 */
[----:B------:R-:W-:Y:S02]  /*66e0*/  ISETP.GT.AND P5, PT, R67, 0x20, P2 ;  /* 0x000000204300780c */ /* 0x000fe400017a4270 */
[----:B------:R-:W-:-:S02]  /*66f0*/  ISETP.LT.OR P6, PT, R65, 0x9, P6 ;  /* 0x000000094100780c */ /* 0x000fc400037c1670 */
[C---:B------:R-:W-:Y:S02]  /*6700*/  ISETP.LT.OR P3, PT, R65.reuse, 0xa, P3 ;  /* 0x0000000a4100780c */ /* 0x040fe40001f61670 */
[----:B------:R-:W-:Y:S02]  /*6710*/  ISETP.LT.OR P5, PT, R65, 0x21, P5 ;  /* 0x000000214100780c */ /* 0x000fe40002fa1670 */
[----:B------:R-:W-:Y:S02]  /*6720*/  FSEL R182, R164, -INF , !P4 ;  /* 0xff800000a4b67808 */ /* 0x000fe40006000000 */
[----:B------:R-:W-:Y:S02]  /*6730*/  ISETP.GT.AND P4, PT, R67, 0x11, P2 ;  /* 0x000000114300780c */ /* 0x000fe40001784270 */
[----:B------:R-:W-:Y:S02]  /*6740*/  FSEL R164, R165, -INF , !P6 ;  /* 0xff800000a5a47808 */ /* 0x000fe40007000000 */
[----:B------:R-:W-:-:S02]  /*6750*/  FSEL R178, R166, -INF , !P3 ;  /* 0xff800000a6b27808 */ /* 0x000fc40005800000 */
        /* <DEDUP_REMOVED lines=76> */
[--C-:B------:R-:W-:Y:S02]  /*6c20*/  IADD3 R53, R83, 0x8, R0.reuse ;  /* 0x0000000853357810 */ /* 0x100fe40007ffe000 */
[----:B------:R-:W-:-:S02]  /*6c30*/  IADD3 R55, R87, 0x8, R0 ;  /* 0x0000000857377810 */ /* 0x000fc40007ffe000 */
[----:B------:R-:W-:Y:S02]  /*6c40*/  FSEL R56, R81, -INF , !P4 ;  /* 0xff80000051387808 */ /* 0x000fe40006000000 */
[----:B------:R-:W-:Y:S02]  /*6c50*/  FSEL R54, R79, -INF , !P6 ;  /* 0xff8000004f367808 */ /* 0x000fe40007000000 */
[----:B------:R-:W-:Y:S01]  /*6c60*/  FSEL R52, R85, -INF , !P3 ;  /* 0xff80000055347808 */ /* 0x000fe20005800000 */
[----:B------:R-:W-:Y:S06]  /*6c70*/  @P5 BRA `(.L_x_6616) ;  /* 0x0000000000585947 */ /* 0x000fec0003800000 */
[----:B------:R-:W-:Y:S01]  /*6c80*/  ISETP.GT.AND P3, PT, R13, -0x1, PT ;  /* 0xffffffff0d00780c */ /* 0x000fe20003f64270 */
[----:B------:R-:W-:-:S12]  /*6c90*/  BSSY B0, `(.L_x_6617) ;  /* 0x0000010000007945 */ /* 0x000fd80003800000 */
[----:B------:R-:W-:Y:S05]  /*6ca0*/  @P3 BRA `(.L_x_6618) ;  /* 0x0000000000203947 */ /* 0x000fea0003800000 */
[----:B------:R-:W-:Y:S02]  /*6cb0*/  IMAD.U32 R57, RZ, RZ, UR50 ;  /* 0x00000032ff397e24 */ /* 0x000fe4000f8e00ff */
[----:B------:R-:W-:-:S03]  /*6cc0*/  IMAD.MOV.U32 R7, RZ, RZ, R11 ;  /* 0x000000ffff077224 */ /* 0x000fc600078e000b */
[----:B------:R-:W-:-:S13]  /*6cd0*/  ISETP.NE.AND P3, PT, R57, 0x1, PT ;  /* 0x000000013900780c */ /* 0x000fda0003f65270 */
[----:B------:R-:W0:Y:S02]  /*6ce0*/  @P3 LDC.64 R34, c[0x0][0x9e8] ;  /* 0x00027a00ff223b82 */ /* 0x000e240000000a00 */
[----:B0-----:R-:W-:-:S05]  /*6cf0*/  @P3 IMAD.HI.U32 R34, R11, R34, RZ ;  /* 0x000000220b223227 */ /* 0x001fca00078e00ff */
[----:B------:R-:W-:-:S04]  /*6d00*/  @P3 SHF.R.U32.HI R7, RZ, R35, R34 ;  /* 0x00000023ff073219 */ /* 0x000fc80000011622 */
[----:B------:R-:W-:Y:S01]  /*6d10*/  LOP3.LUT R7, RZ, R7, RZ, 0x33, !PT ;  /* 0x00000007ff077212 */ /* 0x000fe200078e33ff */
[----:B------:R-:W-:Y:S06]  /*6d20*/  BRA `(.L_x_6619) ;  /* 0x0000000000187947 */ /* 0x000fec0003800000 */
.L_x_6618:
[----:B------:R-:W-:Y:S02]  /*6d30*/  IMAD.U32 R57, RZ, RZ, UR50 ;  /* 0x00000032ff397e24 */ /* 0x000fe4000f8e00ff */
[----:B------:R-:W-:-:S03]  /*6d40*/  IMAD.MOV.U32 R7, RZ, RZ, R13 ;  /* 0x000000ffff077224 */ /* 0x000fc600078e000d */
[----:B------:R-:W-:-:S13]  /*6d50*/  ISETP.NE.AND P3, PT, R57, 0x1, PT ;  /* 0x000000013900780c */ /* 0x000fda0003f65270 */
[----:B------:R-:W0:Y:S02]  /*6d60*/  @P3 LDC.64 R34, c[0x0][0x9e8] ;  /* 0x00027a00ff223b82 */ /* 0x000e240000000a00 */
[----:B0-----:R-:W-:-:S05]  /*6d70*/  @P3 IMAD.HI.U32 R34, R13, R34, RZ ;  /* 0x000000220d223227 */ /* 0x001fca00078e00ff */
[----:B------:R-:W-:-:S07]  /*6d80*/  @P3 SHF.R.U32.HI R7, RZ, R35, R34 ;  /* 0x00000023ff073219 */ /* 0x000fce0000011622 */
.L_x_6619:
[----:B------:R-:W-:Y:S05]  /*6d90*/  BSYNC B0 ;  /* 0x0000000000007941 */ /* 0x000fea0003800000 */
.L_x_6617:
[----:B------:R-:W-:-:S04]  /*6da0*/  IMAD R7, R7, R57, -R158 ;  /* 0x0000003907077224 */ /* 0x000fc800078e0a9e */
[----:B------:R-:W-:-:S05]  /*6db0*/  IMAD R34, R16, -0x2, R7 ;  /* 0xfffffffe10227824 */ /* 0x000fca00078e0207 */
[----:B------:R-:W-:Y:S02]  /*6dc0*/  VIADDMNMX R53, R34, R57, R53, PT ;  /* 0x0000003922357246 */ /* 0x000fe40003800135 */
[----:B------:R-:W-:-:S07]  /*6dd0*/  VIMNMX R55, R55, R34, !PT ;  /* 0x0000002237377248 */ /* 0x000fce0007fe0100 */
.L_x_6616:
        /* <DEDUP_REMOVED lines=10> */
[C---:B------:R-:W-:Y:S02]  /*6e80*/  ISETP.GT.AND P6, PT, R55.reuse, 0x8, P2 ;  /* 0x000000083700780c */ /* 0x040fe400017c4270 */
        /* <DEDUP_REMOVED lines=25> */
[----:B------:R-:W-:-:S02]  /*7020*/  ISETP.GT.AND P4, PT, R55, RZ, P2 ;  /* 0x000000ff3700720c */ /* 0x000fc40001784270 */
[----:B------:R-:W-:Y:S02]  /*7030*/  FMNMX.FTZ R7, R78, R7, !PT ;  /* 0x000000074e077209 */ /* 0x000fe40007810000 */
[----:B------:R-:W-:Y:S02]  /*7040*/  ISETP.LT.OR P4, PT, R53, 0x1, P4 ;  /* 0x000000013500780c */ /* 0x000fe40002781670 */
        /* <DEDUP_REMOVED lines=25> */
[----:B------:R-:W0:Y:S01]  /*71e0*/  LDC R7, c[0x0][0x988] ;  /* 0x00026200ff077b82 */ /* 0x000e220000000800 */
[----:B------:R-:W-:Y:S02]  /*71f0*/  ISETP.GT.AND P5, PT, R55, 0x39, P2 ;  /* 0x000000393700780c */ /* 0x000fe400017a4270 */
[----:B------:R-:W1:Y:S02]  /*7200*/  SHFL.BFLY PT, R34, R35, 0x2, 0x1f ;  /* 0x0c401f0023227f89 */ /* 0x000e6400000e0000 */
[----:B------:R-:W-:-:S04]  /*7210*/  ISETP.LT.OR P5, PT, R53, 0x3a, P5 ;  /* 0x0000003a3500780c */ /* 0x000fc80002fa1670 */
[----:B------:R-:W-:Y:S02]  /*7220*/  FSEL R184, R33, -INF , !P5 ;  /* 0xff80000021b87808 */ /* 0x000fe40006800000 */
[----:B------:R-:W-:-:S04]  /*7230*/  ISETP.GT.AND P5, PT, R55, 0x48, P2 ;  /* 0x000000483700780c */ /* 0x000fc800017a4270 */
[----:B------:R-:W-:Y:S02]  /*7240*/  ISETP.LT.OR P5, PT, R53, 0x49, P5 ;  /* 0x000000493500780c */ /* 0x000fe40002fa1670 */
[----:B-1----:R-:W-:-:S05]  /*7250*/  FMNMX.FTZ R57, R35, R34, !PT ;  /* 0x0000002223397209 */ /* 0x002fca0007810000 */
[----:B------:R-:W1:Y:S02]  /*7260*/  SHFL.BFLY PT, R34, R57, 0x1, 0x1f ;  /* 0x0c201f0039227f89 */ /* 0x000e6400000e0000 */
[----:B-1----:R-:W-:Y:S02]  /*7270*/  FMNMX.FTZ R34, R57, R34, !PT ;  /* 0x0000002239227209 */ /* 0x002fe40007810000 */
[----:B------:R-:W-:Y:S02]  /*7280*/  FSEL R57, R8, -INF , !P4 ;  /* 0xff80000008397808 */ /* 0x000fe40006000000 */
[C---:B------:R-:W-:Y:S01]  /*7290*/  FSETP.NEU.FTZ.AND P6, PT, R34.reuse, -INF , PT ;  /* 0xff8000002200780b */ /* 0x040fe20003fdd000 */
[----:B0-----:R-:W-:-:S05]  /*72a0*/  FMUL.FTZ R35, R34, R7 ;  /* 0x0000000722237220 */ /* 0x001fca0000410000 */
[----:B------:R-:W-:-:S05]  /*72b0*/  FSEL R35, R35, RZ, P6 ;  /* 0x000000ff23237208 */ /* 0x000fca0003000000 */
[-CC-:B------:R-:W-:Y:S01]  /*72c0*/  FFMA.FTZ R180, R156, R7.reuse, -R35.reuse ;  /* 0x000000079cb47223 */ /* 0x180fe20000010823 */
[----:B------:R-:W-:Y:S01]  /*72d0*/  FSEL R156, R25, -INF , !P3 ;  /* 0xff800000199c7808 */ /* 0x000fe20005800000 */
[-CC-:B------:R-:W-:Y:S01]  /*72e0*/  FFMA.FTZ R21, R182, R7.reuse, -R35.reuse ;  /* 0x00000007b6157223 */ /* 0x180fe20000010823 */
[----:B------:R-:W-:Y:S01]  /*72f0*/  ISETP.GT.AND P3, PT, R55, 0x21, P2 ;  /* 0x000000213700780c */ /* 0x000fe20001764270 */
[-CC-:B------:R-:W-:Y:S01]  /*7300*/  FFMA.FTZ R182, R164, R7.reuse, -R35.reuse ;  /* 0x00000007a4b67223 */ /* 0x180fe20000010823 */
[-CC-:B------:R-:W-:Y:S01]  /*7310*/  FFMA.FTZ R61, R174, R7.reuse, -R35.reuse ;  /* 0x00000007ae3d7223 */ /* 0x180fe20000010823 */
[-CC-:B------:R-:W-:Y:S01]  /*7320*/  FFMA.FTZ R25, R178, R7.reuse, -R35.reuse ;  /* 0x00000007b2197223 */ /* 0x180fe20000010823 */
[----:B------:R-:W-:Y:S01]  /*7330*/  ISETP.LT.OR P3, PT, R53, 0x22, P3 ;  /* 0x000000223500780c */ /* 0x000fe20001f61670 */
[-CC-:B------:R-:W-:Y:S01]  /*7340*/  FFMA.FTZ R178, R172, R7.reuse, -R35.reuse ;  /* 0x00000007acb27223 */ /* 0x180fe20000010823 */
[-CC-:B------:R-:W-:Y:S01]  /*7350*/  FFMA.FTZ R172, R166, R7.reuse, -R35.reuse ;  /* 0x00000007a6ac7223 */ /* 0x180fe20000010823 */
[-CC-:B------:R-:W-:Y:S01]  /*7360*/  FFMA.FTZ R33, R162, R7.reuse, -R35.reuse ;  /* 0x00000007a2217223 */ /* 0x180fe20000010823 */
        /* <DEDUP_REMOVED lines=11> */
[-CC-:B------:R-:W-:Y:S01]  /*7420*/  FFMA.FTZ R56, R56, R7.reuse, -R35.reuse ;  /* 0x0000000738387223 */ /* 0x180fe20000010823 */
[----:B------:R-:W-:Y:S01]  /*7430*/  ISETP.GT.AND P3, PT, R55, 0x31, P2 ;  /* 0x000000313700780c */ /* 0x000fe20001764270 */
[----:B------:R-:W-:Y:S01]  /*7440*/  FFMA.FTZ R52, R52, R7, -R35 ;  /* 0x0000000734347223 */ /* 0x000fe20000010823 */
[----:B------:R-:W-:-:S02]  /*7450*/  FMNMX.FTZ R59, R14, R27, !PT ;  /* 0x0000001b0e3b7209 */ /* 0x000fc40007810000 */
[----:B------:R-:W-:Y:S01]  /*7460*/  FSEL R26, R26, -INF , !P4 ;  /* 0xff8000001a1a7808 */ /* 0x000fe20006000000 */
[----:B------:R-:W-:Y:S01]  /*7470*/  MUFU.EX2 R182, R182 ;  /* 0x000000b600b67308 */ /* 0x000fe20000000800 */
[----:B------:R-:W-:Y:S02]  /*7480*/  FMNMX.FTZ R59, R20, R59, !PT ;  /* 0x0000003b143b7209 */ /* 0x000fe40007810000 */
[----:B------:R-:W-:Y:S02]  /*7490*/  ISETP.GT.AND P4, PT, R55, 0x38, P2 ;  /* 0x000000383700780c */ /* 0x000fe40001784270 */
[----:B------:R-:W-:Y:S02]  /*74a0*/  FMNMX.FTZ R59, R158, R59, !PT ;  /* 0x0000003b9e3b7209 */ /* 0x000fe40007810000 */
[----:B------:R-:W-:Y:S01]  /*74b0*/  ISETP.LT.OR P3, PT, R53, 0x32, P3 ;  /* 0x000000323500780c */ /* 0x000fe20001f61670 */
[----:B------:R-:W-:Y:S01]  /*74c0*/  MUFU.EX2 R25, R25 ;  /* 0x0000001900197308 */ /* 0x000fe20000000800 */
[----:B------:R-:W-:-:S02]  /*74d0*/  FMNMX.FTZ R59, R156, R59, !PT ;  /* 0x0000003b9c3b7209 */ /* 0x000fc40007810000 */
[----:B------:R-:W-:Y:S01]  /*74e0*/  FSEL R8, R29, -INF , !P3 ;  /* 0xff8000001d087808 */ /* 0x000fe20005800000 */
[----:B------:R-:W-:Y:S01]  /*74f0*/  FFMA.FTZ R29, R168, R7, -R35 ;  /* 0x00000007a81d7223 */ /* 0x000fe20000010823 */
[----:B------:R-:W-:Y:S02]  /*7500*/  FMNMX.FTZ R59, R24, R59, !PT ;  /* 0x0000003b183b7209 */ /* 0x000fe40007810000 */
[----:B------:R-:W-:Y:S01]  /*7510*/  ISETP.LT.OR P4, PT, R53, 0x39, P4 ;  /* 0x000000393500780c */ /* 0x000fe20002781670 */
[----:B------:R-:W-:Y:S01]  /*7520*/  MUFU.EX2 R176, R176 ;  /* 0x000000b000b07308 */ /* 0x000fe20000000800 */
[----:B------:R-:W-:Y:S02]  /*7530*/  FMNMX.FTZ R59, R28, R59, !PT ;  /* 0x0000003b1c3b7209 */ /* 0x000fe40007810000 */
[----:B------:R-:W-:Y:S02]  /*7540*/  ISETP.GT.AND P3, PT, R55, 0x40, P2 ;  /* 0x000000403700780c */ /* 0x000fe40001764270 */
[----:B------:R-:W-:-:S02]  /*7550*/  FMNMX.FTZ R59, R164, R59, !PT ;  /* 0x0000003ba43b7209 */ /* 0x000fc40007810000 */
[----:B------:R-:W-:Y:S01]  /*7560*/  FSEL R174, R31, -INF , !P4 ;  /* 0xff8000001fae7808 */ /* 0x000fe20006000000 */
[----:B------:R-:W-:Y:S01]  /*7570*/  FFMA.FTZ R31, R160, R7, -R35 ;  /* 0x00000007a01f7223 */ /* 0x000fe20000010823 */
[----:B------:R-:W-:Y:S01]  /*7580*/  FMNMX.FTZ R59, R32, R59, !PT ;  /* 0x0000003b203b7209 */ /* 0x000fe20007810000 */
[----:B------:R-:W-:Y:S01]  /*7590*/  MUFU.EX2 R27, R61 ;  /* 0x0000003d001b7308 */ /* 0x000fe20000000800 */
[----:B------:R-:W-:Y:S02]  /*75a0*/  ISETP.GT.AND P4, PT, R55, 0x41, P2 ;  /* 0x000000413700780c */ /* 0x000fe40001784270 */
[----:B------:R-:W-:Y:S02]  /*75b0*/  FMNMX.FTZ R59, R26, R59, !PT ;  /* 0x0000003b1a3b7209 */ /* 0x000fe40007810000 */
[C---:B------:R-:W-:Y:S02]  /*75c0*/  ISETP.LT.OR P3, PT, R53.reuse, 0x41, P3 ;  /* 0x000000413500780c */ /* 0x040fe40001f61670 */
[----:B------:R-:W-:Y:S01]  /*75d0*/  FMNMX.FTZ R59, R30, R59, !PT ;  /* 0x0000003b1e3b7209 */ /* 0x000fe20007810000 */
[----:B------:R-:W-:Y:S01]  /*75e0*/  MUFU.EX2 R178, R178 ;  /* 0x000000b200b27308 */ /* 0x000fe20000000800 */
[----:B------:R-:W-:-:S02]  /*75f0*/  ISETP.LT.OR P4, PT, R53, 0x42, P4 ;  /* 0x000000423500780c */ /* 0x000fc40002781670 */
[----:B------:R-:W-:Y:S02]  /*7600*/  FMNMX.FTZ R59, R8, R59, !PT ;  /* 0x0000003b083b7209 */ /* 0x000fe40007810000 */
[----:B------:R-:W-:Y:S02]  /*7610*/  FSEL R36, R36, -INF , !P3 ;  /* 0xff80000024247808 */ /* 0x000fe40005800000 */
[----:B------:R-:W-:Y:S01]  /*7620*/  FMNMX.FTZ R59, R174, R59, !PT ;  /* 0x0000003bae3b7209 */ /* 0x000fe20007810000 */
[----:B------:R-:W-:Y:S01]  /*7630*/  MUFU.EX2 R29, R29 ;  /* 0x0000001d001d7308 */ /* 0x000fe20000000800 */
[----:B------:R-:W-:Y:S02]  /*7640*/  ISETP.GT.AND P3, PT, R55, 0x49, P2 ;  /* 0x000000493700780c */ /* 0x000fe40001764270 */
[----:B------:R-:W-:Y:S02]  /*7650*/  FMNMX.FTZ R59, R184, R59, !PT ;  /* 0x0000003bb83b7209 */ /* 0x000fe40007810000 */
[----:B------:R-:W-:Y:S01]  /*7660*/  FSEL R166, R37, -INF , !P4 ;  /* 0xff80000025a67808 */ /* 0x000fe20006000000 */
[----:B------:R-:W-:Y:S01]  /*7670*/  FFMA.FTZ R37, R152, R7, -R35 ;  /* 0x0000000798257223 */ /* 0x000fe20000010823 */
[----:B------:R-:W-:Y:S01]  /*7680*/  FMNMX.FTZ R59, R36, R59, !PT ;  /* 0x0000003b243b7209 */ /* 0x000fe20007810000 */
[----:B------:R-:W-:Y:S01]  /*7690*/  MUFU.EX2 R172, R172 ;  /* 0x000000ac00ac7308 */ /* 0x000fe20000000800 */
[----:B------:R-:W-:-:S02]  /*76a0*/  ISETP.GT.AND P4, PT, R55, 0x50, P2 ;  /* 0x000000503700780c */ /* 0x000fc40001784270 */
[----:B------:R-:W-:Y:S02]  /*76b0*/  ISETP.LT.OR P3, PT, R53, 0x4a, P3 ;  /* 0x0000004a3500780c */ /* 0x000fe40001f61670 */
[----:B------:R-:W-:Y:S01]  /*76c0*/  FSEL R160, R39, -INF , !P5 ;  /* 0xff80000027a07808 */ /* 0x000fe20006800000 */
[--C-:B------:R-:W-:Y:S01]  /*76d0*/  FFMA.FTZ R39, R84, R7, -R35.reuse ;  /* 0x0000000754277223 */ /* 0x100fe20000010823 */
[----:B------:R-:W-:Y:S01]  /*76e0*/  FMNMX.FTZ R59, R166, R59, !PT ;  /* 0x0000003ba63b7209 */ /* 0x000fe20007810000 */
[----:B------:R-:W-:Y:S01]  /*76f0*/  MUFU.EX2 R31, R31 ;  /* 0x0000001f001f7308 */ /* 0x000fe20000000800 */
[----:B------:R-:W-:Y:S02]  /*7700*/  ISETP.GT.AND P5, PT, R55, 0x51, P2 ;  /* 0x000000513700780c */ /* 0x000fe400017a4270 */
[----:B------:R-:W-:Y:S01]  /*7710*/  FSEL R168, R38, -INF , !P3 ;  /* 0xff80000026a87808 */ /* 0x000fe20005800000 */
[----:B------:R-:W-:Y:S01]  /*7720*/  FFMA.FTZ R38, R154, R7, -R35 ;  /* 0x000000079a267223 */ /* 0x000fe20000010823 */
[----:B------:R-:W-:-:S02]  /*7730*/  ISETP.LT.OR P4, PT, R53, 0x51, P4 ;  /* 0x000000513500780c */ /* 0x000fc40002781670 */
[----:B------:R-:W-:Y:S01]  /*7740*/  FMNMX.FTZ R59, R160, R59, !PT ;  /* 0x0000003ba03b7209 */ /* 0x000fe20007810000 */
[----:B------:R-:W-:Y:S01]  /*7750*/  MUFU.EX2 R33, R33 ;  /* 0x0000002100217308 */ /* 0x000fe20000000800 */
[----:B------:R-:W-:Y:S02]  /*7760*/  ISETP.GT.AND P3, PT, R55, 0x58, P2 ;  /* 0x000000583700780c */ /* 0x000fe40001764270 */
[----:B------:R-:W-:Y:S02]  /*7770*/  ISETP.LT.OR P5, PT, R53, 0x52, P5 ;  /* 0x000000523500780c */ /* 0x000fe40002fa1670 */
[----:B------:R-:W-:Y:S02]  /*7780*/  FSEL R40, R40, -INF , !P4 ;  /* 0xff80000028287808 */ /* 0x000fe40006000000 */
[----:B------:R-:W-:Y:S01]  /*7790*/  FMNMX.FTZ R59, R168, R59, !PT ;  /* 0x0000003ba83b7209 */ /* 0x000fe20007810000 */
[----:B------:R-:W-:Y:S01]  /*77a0*/  MUFU.EX2 R38, R38 ;  /* 0x0000002600267308 */ /* 0x000fe20000000800 */
[----:B------:R-:W-:-:S02]  /*77b0*/  ISETP.GT.AND P4, PT, R55, 0x59, P2 ;  /* 0x000000593700780c */ /* 0x000fc40001784270 */
[----:B------:R-:W-:Y:S01]  /*77c0*/  FSEL R154, R41, -INF , !P5 ;  /* 0xff800000299a7808 */ /* 0x000fe20006800000 */
[--C-:B------:R-:W-:Y:S01]  /*77d0*/  FFMA.FTZ R41, R82, R7, -R35.reuse ;  /* 0x0000000752297223 */ /* 0x100fe20000010823 */
[----:B------:R-:W-:Y:S02]  /*77e0*/  ISETP.LT.OR P3, PT, R53, 0x59, P3 ;  /* 0x000000593500780c */ /* 0x000fe40001f61670 */
[----:B------:R-:W-:Y:S01]  /*77f0*/  FMNMX.FTZ R59, R40, R59, !PT ;  /* 0x0000003b283b7209 */ /* 0x000fe20007810000 */
[----:B------:R-:W-:Y:S01]  /*7800*/  MUFU.EX2 R37, R37 ;  /* 0x0000002500257308 */ /* 0x000fe20000000800 */
[----:B------:R-:W-:Y:S02]  /*7810*/  ISETP.GT.AND P5, PT, R55, 0x60, P2 ;  /* 0x000000603700780c */ /* 0x000fe400017a4270 */
[----:B------:R-:W-:Y:S02]  /*7820*/  ISETP.LT.OR P4, PT, R53, 0x5a, P4 ;  /* 0x0000005a3500780c */ /* 0x000fe40002781670 */
[----:B------:R-:W-:Y:S01]  /*7830*/  FSEL R152, R43, -INF , !P3 ;  /* 0xff8000002b987808 */ /* 0x000fe20005800000 */
[----:B------:R-:W-:Y:S01]  /*7840*/  FFMA.FTZ R43, R78, R7, -R35 ;  /* 0x000000074e2b7223 */ /* 0x000fe20000010823 */
[----:B------:R-:W-:Y:S01]  /*7850*/  FMNMX.FTZ R59, R154, R59, !PT ;  /* 0x0000003b9a3b7209 */ /* 0x000fe20007810000 */
[----:B------:R-:W-:Y:S01]  /*7860*/  MUFU.EX2 R39, R39 ;  /* 0x0000002700277308 */ /* 0x000fe20000000800 */
[----:B------:R-:W-:-:S02]  /*7870*/  ISETP.GT.AND P3, PT, R55, 0x61, P2 ;  /* 0x000000613700780c */ /* 0x000fc40001764270 */
[----:B------:R-:W-:Y:S01]  /*7880*/  FSEL R162, R42, -INF , !P4 ;  /* 0xff8000002aa27808 */ /* 0x000fe20006000000 */
[-CC-:B------:R-:W-:Y:S01]  /*7890*/  FFMA.FTZ R42, R170, R7.reuse, -R35.reuse ;  /* 0x00000007aa2a7223 */ /* 0x180fe20000010823 */
[----:B------:R-:W-:Y:S01]  /*78a0*/  ISETP.LT.OR P5, PT, R53, 0x61, P5 ;  /* 0x000000613500780c */ /* 0x000fe20002fa1670 */
[----:B------:R-:W-:Y:S01]  /*78b0*/  FFMA.FTZ R170, R86, R7, -R35 ;  /* 0x0000000756aa7223 */ /* 0x000fe20000010823 */
[----:B------:R-:W-:Y:S01]  /*78c0*/  FMNMX.FTZ R59, R152, R59, !PT ;  /* 0x0000003b983b7209 */ /* 0x000fe20007810000 */
[----:B------:R-:W-:Y:S01]  /*78d0*/  MUFU.EX2 R41, R41 ;  /* 0x0000002900297308 */ /* 0x000fe20000000800 */
[----:B------:R-:W-:Y:S02]  /*78e0*/  ISETP.GT.AND P4, PT, R55, 0x68, P2 ;  /* 0x000000683700780c */ /* 0x000fe40001784270 */
[----:B------:R-:W-:Y:S02]  /*78f0*/  ISETP.LT.OR P3, PT, R53, 0x62, P3 ;  /* 0x000000623500780c */ /* 0x000fe40001f61670 */
[----:B------:R-:W-:-:S02]  /*7900*/  FSEL R44, R44, -INF , !P5 ;  /* 0xff8000002c2c7808 */ /* 0x000fc40006800000 */
[----:B------:R-:W-:Y:S01]  /*7910*/  FMNMX.FTZ R59, R162, R59, !PT ;  /* 0x0000003ba23b7209 */ /* 0x000fe20007810000 */
[----:B------:R-:W-:Y:S01]  /*7920*/  MUFU.EX2 R42, R42 ;  /* 0x0000002a002a7308 */ /* 0x000fe20000000800 */
[----:B------:R-:W-:Y:S02]  /*7930*/  ISETP.GT.AND P5, PT, R55, 0x69, P2 ;  /* 0x000000693700780c */ /* 0x000fe400017a4270 */
[----:B------:R-:W-:Y:S01]  /*7940*/  FSEL R86, R45, -INF , !P3 ;  /* 0xff8000002d567808 */ /* 0x000fe20005800000 */
[-CC-:B------:R-:W-:Y:S01]  /*7950*/  FFMA.FTZ R45, R68, R7.reuse, -R35.reuse ;  /* 0x00000007442d7223 */ /* 0x180fe20000010823 */
[----:B------:R-:W-:Y:S01]  /*7960*/  ISETP.LT.OR P4, PT, R53, 0x69, P4 ;  /* 0x000000693500780c */ /* 0x000fe20002781670 */
[----:B------:R-:W-:Y:S01]  /*7970*/  FFMA.FTZ R68, R76, R7, -R35 ;  /* 0x000000074c447223 */ /* 0x000fe20000010823 */
[----:B------:R-:W-:Y:S01]  /*7980*/  FMNMX.FTZ R59, R44, R59, !PT ;  /* 0x0000003b2c3b7209 */ /* 0x000fe20007810000 */
[----:B------:R-:W-:Y:S01]  /*7990*/  MUFU.EX2 R170, R170 ;  /* 0x000000aa00aa7308 */ /* 0x000fe20000000800 */
[----:B------:R-:W-:-:S02]  /*79a0*/  ISETP.GT.AND P3, PT, R55, 0x70, P2 ;  /* 0x000000703700780c */ /* 0x000fc40001764270 */
[----:B------:R-:W-:Y:S02]  /*79b0*/  ISETP.LT.OR P5, PT, R53, 0x6a, P5 ;  /* 0x0000006a3500780c */ /* 0x000fe40002fa1670 */
[----:B------:R-:W-:Y:S01]  /*79c0*/  FSEL R84, R49, -INF , !P4 ;  /* 0xff80000031547808 */ /* 0x000fe20006000000 */
[----:B------:R-:W-:Y:S01]  /*79d0*/  FFMA.FTZ R49, R66, R7, -R35 ;  /* 0x0000000742317223 */ /* 0x000fe20000010823 */
[----:B------:R-:W-:Y:S01]  /*79e0*/  FMNMX.FTZ R59, R86, R59, !PT ;  /* 0x0000003b563b7209 */ /* 0x000fe20007810000 */
[----:B------:R-:W-:Y:S01]  /*79f0*/  MUFU.EX2 R43, R43 ;  /* 0x0000002b002b7308 */ /* 0x000fe20000000800 */
[----:B------:R-:W-:Y:S02]  /*7a00*/  ISETP.GT.AND P4, PT, R55, 0x71, P2 ;  /* 0x000000713700780c */ /* 0x000fe40001784270 */
[----:B------:R-:W-:Y:S02]  /*7a10*/  FSEL R46, R46, -INF , !P5 ;  /* 0xff8000002e2e7808 */ /* 0x000fe40006800000 */
[----:B------:R-:W-:-:S02]  /*7a20*/  ISETP.LT.OR P3, PT, R53, 0x71, P3 ;  /* 0x000000713500780c */ /* 0x000fc40001f61670 */
        /* <DEDUP_REMOVED lines=13> */
[-CC-:B------:R-:W-:Y:S01]  /*7b00*/  FFMA.FTZ R70, R74, R7.reuse, -R35.reuse ;  /* 0x000000074a467223 */ /* 0x180fe20000010823 */
[----:B------:R-:W-:Y:S01]  /*7b10*/  ISETP.LT.OR P2, PT, R53, 0x7a, P2 ;  /* 0x0000007a3500780c */ /* 0x000fe20001741670 */
[-CC-:B------:R-:W-:Y:S01]  /*7b20*/  FFMA.FTZ R53, R62, R7.reuse, -R35.reuse ;  /* 0x000000073e357223 */ /* 0x180fe20000010823 */
[----:B------:R-:W-:Y:S01]  /*7b30*/  FSEL R186, R50, -INF , !P5 ;  /* 0xff80000032ba7808 */ /* 0x000fe20006800000 */
[--C-:B------:R-:W-:Y:S01]  /*7b40*/  FFMA.FTZ R50, R72, R7, -R35.reuse ;  /* 0x0000000748327223 */ /* 0x100fe20000010823 */
[----:B------:R-:W-:Y:S01]  /*7b50*/  FMNMX.FTZ R59, R80, R59, !PT ;  /* 0x0000003b503b7209 */ /* 0x000fe20007810000 */
[----:B------:R-:W-:Y:S01]  /*7b60*/  MUFU.EX2 R48, R48 ;  /* 0x0000003000307308 */ /* 0x000fe20000000800 */
[----:B------:R-:W-:Y:S01]  /*7b70*/  FSEL R78, R51, -INF , !P2 ;  /* 0xff800000334e7808 */ /* 0x000fe20005000000 */
[----:B------:R-:W-:Y:S01]  /*7b80*/  FFMA.FTZ R51, R60, R7, -R35 ;  /* 0x000000073c337223 */ /* 0x000fe20000010823 */
[----:B------:R-:W-:-:S02]  /*7b90*/  FMNMX.FTZ R59, R186, R59, !PT ;  /* 0x0000003bba3b7209 */ /* 0x000fc40007810000 */
[----:B------:R-:W-:Y:S02]  /*7ba0*/  FSEL R60, R34, RZ, P6 ;  /* 0x000000ff223c7208 */ /* 0x000fe40003000000 */
[----:B------:R-:W-:Y:S01]  /*7bb0*/  FMNMX.FTZ R59, R78, R59, !PT ;  /* 0x0000003b4e3b7209 */ /* 0x000fe20007810000 */
[----:B------:R-:W-:Y:S02]  /*7bc0*/  MUFU.EX2 R50, R50 ;  /* 0x0000003200327308 */ /* 0x000fe40000000800 */
[----:B------:R-:W-:Y:S02]  /*7bd0*/  FADD.FTZ R60, -R60, R5 ;  /* 0x000000053c3c7221 */ /* 0x000fe40000010100 */
[----:B------:R-:W0:Y:S02]  /*7be0*/  SHFL.BFLY PT, R72, R59, 0x2, 0x1f ;  /* 0x0c401f003b487f89 */ /* 0x000e2400000e0000 */
[-C--:B------:R-:W-:Y:S02]  /*7bf0*/  FMUL.FTZ R5, R60, R7.reuse ;  /* 0x000000073c057220 */ /* 0x080fe40000410000 */
[----:B------:R-:W-:Y:S08]  /*7c00*/  MUFU.EX2 R47, R47 ;  /* 0x0000002f002f7308 */ /* 0x000ff00000000800 */
[----:B------:R-:W1:Y:S08]  /*7c10*/  MUFU.EX2 R5, R5 ;  /* 0x0000000500057308 */ /* 0x000e700000000800 */
[----:B------:R-:W-:Y:S01]  /*7c20*/  MUFU.EX2 R70, R70 ;  /* 0x0000004600467308 */ /* 0x000fe20000000800 */
[----:B0-----:R-:W-:Y:S01]  /*7c30*/  FMNMX.FTZ R72, R59, R72, !PT ;  /* 0x000000483b487209 */ /* 0x001fe20007810000 */
[----:B------:R-:W-:-:S06]  /*7c40*/  FFMA.FTZ R59, R54, R7, -R35 ;  /* 0x00000007363b7223 */ /* 0x000fcc0000010823 */
[----:B------:R-:W-:Y:S01]  /*7c50*/  MUFU.EX2 R49, R49 ;  /* 0x0000003100317308 */ /* 0x000fe20000000800 */
[----:B------:R-:W0:Y:S01]  /*7c60*/  SHFL.BFLY PT, R55, R72, 0x1, 0x1f ;  /* 0x0c201f0048377f89 */ /* 0x000e2200000e0000 */
[-C--:B-1----:R-:W-:Y:S01]  /*7c70*/  FMUL.FTZ R88, R88, R5.reuse ;  /* 0x0000000558587220 */ /* 0x082fe20000410000 */
        /* <DEDUP_REMOVED lines=20> */
[----:B------:R-:W-:Y:S01]  /*7dc0*/  FMUL.FTZ R125, R125, R5 ;  /* 0x000000057d7d7220 */ /* 0x000fe20000410000 */
[----:B------:R-:W-:Y:S01]  /*7dd0*/  MUFU.EX2 R58, R58 ;  /* 0x0000003a003a7308 */ /* 0x000fe20000000800 */
[----:B0-----:R-:W-:Y:S01]  /*7de0*/  FMNMX.FTZ R54, R72, R55, !PT ;  /* 0x0000003748367209 */ /* 0x001fe20007810000 */
[-C--:B------:R-:W-:Y:S01]  /*7df0*/  FMUL.FTZ R128, R128, R5.reuse ;  /* 0x0000000580807220 */ /* 0x080fe20000410000 */
[-C--:B------:R-:W-:Y:S01]  /*7e00*/  FMUL.FTZ R129, R129, R5.reuse ;  /* 0x0000000581817220 */ /* 0x080fe20000410000 */
[----:B------:R-:W-:Y:S01]  /*7e10*/  FMUL.FTZ R132, R132, R5 ;  /* 0x0000000584847220 */ /* 0x000fe20000410000 */
[C---:B------:R-:W-:Y:S01]  /*7e20*/  FSETP.NEU.FTZ.AND P2, PT, R54.reuse, -INF , PT ;  /* 0xff8000003600780b */ /* 0x040fe20003f5d000 */
[----:B------:R-:W-:Y:S01]  /*7e30*/  FMUL.FTZ R35, R54, R7 ;  /* 0x0000000736237220 */ /* 0x000fe20000410000 */
[-C--:B------:R-:W-:Y:S01]  /*7e40*/  FMUL.FTZ R133, R133, R5.reuse ;  /* 0x0000000585857220 */ /* 0x080fe20000410000 */
[----:B------:R-:W-:Y:S01]  /*7e50*/  MUFU.EX2 R53, R53 ;  /* 0x0000003500357308 */ /* 0x000fe20000000800 */
[-C--:B------:R-:W-:Y:S01]  /*7e60*/  FMUL.FTZ R136, R136, R5.reuse ;  /* 0x0000000588887220 */ /* 0x080fe20000410000 */
[-C--:B------:R-:W-:Y:S01]  /*7e70*/  FMUL.FTZ R137, R137, R5.reuse ;  /* 0x0000000589897220 */ /* 0x080fe20000410000 */
[----:B------:R-:W-:Y:S01]  /*7e80*/  FSEL R35, R35, RZ, P2 ;  /* 0x000000ff23237208 */ /* 0x000fe20001000000 */
[-C--:B------:R-:W-:Y:S01]  /*7e90*/  FMUL.FTZ R140, R140, R5.reuse ;  /* 0x000000058c8c7220 */ /* 0x080fe20000410000 */
[-C--:B------:R-:W-:Y:S01]  /*7ea0*/  FMUL.FTZ R141, R141, R5.reuse ;  /* 0x000000058d8d7220 */ /* 0x080fe20000410000 */
[-C--:B------:R-:W-:Y:S01]  /*7eb0*/  FMUL.FTZ R144, R144, R5.reuse ;  /* 0x0000000590907220 */ /* 0x080fe20000410000 */
[----:B------:R-:W-:Y:S01]  /*7ec0*/  FMUL.FTZ R145, R145, R5 ;  /* 0x0000000591917220 */ /* 0x000fe20000410000 */
[--C-:B------:R-:W-:Y:S01]  /*7ed0*/  FFMA.FTZ R173, R28, R7, -R35.reuse ;  /* 0x000000071cad7223 */ /* 0x100fe20000010823 */
[----:B------:R-:W-:Y:S01]  /*7ee0*/  FFMA.FTZ R28, R5, R3, R180 ;  /* 0x00000003051c7223 */ /* 0x000fe200000100b4 */
[----:B------:R-:W-:Y:S01]  /*7ef0*/  FFMA.FTZ R175, R32, R7, -R35 ;  /* 0x0000000720af7223 */ /* 0x000fe20000010823 */
[----:B------:R-:W-:-:S02]  /*7f00*/  IMAD.U32 R32, RZ, RZ, UR42 ;  /* 0x0000002aff207e24 */ /* 0x000fc4000f8e00ff */
[-CC-:B------:R-:W-:Y:S01]  /*7f10*/  FFMA.FTZ R181, R57, R7.reuse, -R35.reuse ;  /* 0x0000000739b57223 */ /* 0x180fe20000010823 */
[----:B------:R-:W-:Y:S01]  /*7f20*/  FADD.FTZ R3, R21, R28 ;  /* 0x0000001c15037221 */ /* 0x000fe20000010000 */
[-CC-:B------:R-:W-:Y:S01]  /*7f30*/  FFMA.FTZ R169, R30, R7.reuse, -R35.reuse ;  /* 0x000000071ea97223 */ /* 0x180fe20000010823 */
[-C--:B------:R-:W-:Y:S01]  /*7f40*/  FFMA.FTZ R10, R10, R7.reuse, -R35 ;  /* 0x000000070a0a7223 */ /* 0x080fe20000010823 */
[----:B------:R-:W-:Y:S01]  /*7f50*/  @!P1 LEA R32, R32, UR41, 0x3 ;  /* 0x0000002920209c11 */ /* 0x000fe2000f8e18ff */
[----:B------:R-:W-:Y:S01]  /*7f60*/  FADD.FTZ R28, R182, R3 ;  /* 0x00000003b61c7221 */ /* 0x000fe20000010000 */
[----:B------:R-:W-:Y:S01]  /*7f70*/  MUFU.EX2 R181, R181 ;  /* 0x000000b500b57308 */ /* 0x000fe20000000800 */
[-CC-:B------:R-:W-:Y:S01]  /*7f80*/  FFMA.FTZ R183, R12, R7.reuse, -R35.reuse ;  /* 0x000000070cb77223 */ /* 0x180fe20000010823 */
[----:B------:R-:W-:Y:S01]  /*7f90*/  FFMA.FTZ R12, R14, R7, -R35 ;  /* 0x000000070e0c7223 */ /* 0x000fe20000010823 */
[----:B------:R-:W-:Y:S01]  /*7fa0*/  FADD.FTZ R3, R25, R28 ;  /* 0x0000001c19037221 */ /* 0x000fe20000010000 */
[----:B------:R-:W-:-:S02]  /*7fb0*/  @!P1 VIADD R32, R32, 0x28860 ;  /* 0x0002886020209836 */ /* 0x000fc40000000000 */
[-CC-:B------:R-:W-:Y:S01]  /*7fc0*/  FFMA.FTZ R177, R20, R7.reuse, -R35.reuse ;  /* 0x0000000714b17223 */ /* 0x180fe20000010823 */
[-C--:B------:R-:W-:Y:S01]  /*7fd0*/  FFMA.FTZ R14, R158, R7.reuse, -R35 ;  /* 0x000000079e0e7223 */ /* 0x080fe20000010823 */
[----:B------:R-:W-:Y:S01]  /*7fe0*/  FADD.FTZ R28, R176, R3 ;  /* 0x00000003b01c7221 */ /* 0x000fe20000010000 */
[----:B------:R-:W-:Y:S01]  /*7ff0*/  MUFU.EX2 R10, R10 ;  /* 0x0000000a000a7308 */ /* 0x000fe20000000800 */
[----:B------:R-:W-:Y:S01]  /*8000*/  @!P1 PRMT R32, RZ, 0x654, R32 ;  /* 0x00000654ff209816 */ /* 0x000fe20000000020 */
[-CC-:B------:R-:W-:Y:S01]  /*8010*/  FFMA.FTZ R165, R36, R7.reuse, -R35.reuse ;  /* 0x0000000724a57223 */ /* 0x180fe20000010823 */
[----:B------:R-:W-:Y:S01]  /*8020*/  FADD.FTZ R3, R27, R28 ;  /* 0x0000001c1b037221 */ /* 0x000fe20000010000 */
[-CC-:B------:R-:W-:Y:S01]  /*8030*/  FFMA.FTZ R179, R156, R7.reuse, -R35.reuse ;  /* 0x000000079cb37223 */ /* 0x180fe20000010823 */
[----:B------:R0:W-:Y:S01]  /*8040*/  @!P1 SYNCS.ARRIVE.TRANS64.RED.A1T0 RZ, [R32+URZ], RZ ;  /* 0x000000ff20ff99a7 */ /* 0x0001e2000810043f */
[-C--:B------:R-:W-:Y:S01]  /*8050*/  FFMA.FTZ R20, R24, R7.reuse, -R35 ;  /* 0x0000000718147223 */ /* 0x080fe20000010823 */
[----:B------:R-:W-:Y:S01]  /*8060*/  FADD.FTZ R28, R178, R3 ;  /* 0x00000003b21c7221 */ /* 0x000fe20000010000 */
[----:B------:R-:W-:Y:S01]  /*8070*/  MUFU.EX2 R183, R183 ;  /* 0x000000b700b77308 */ /* 0x000fe20000000800 */
[-CC-:B------:R-:W-:Y:S01]  /*8080*/  FFMA.FTZ R24, R164, R7.reuse, -R35.reuse ;  /* 0x00000007a4187223 */ /* 0x180fe20000010823 */
[----:B------:R-:W-:Y:S01]  /*8090*/  F2FP.BF16.F32.PACK_AB R180, R21, R180 ;  /* 0x000000b415b4723e */ /* 0x000fe200000010ff */
[----:B------:R-:W-:Y:S01]  /*80a0*/  FADD.FTZ R3, R29, R28 ;  /* 0x0000001c1d037221 */ /* 0x000fe20000010000 */
[-CC-:B------:R-:W-:Y:S01]  /*80b0*/  FFMA.FTZ R26, R26, R7.reuse, -R35.reuse ;  /* 0x000000071a1a7223 */ /* 0x180fe20000010823 */
[-CC-:B------:R-:W-:Y:S01]  /*80c0*/  FFMA.FTZ R8, R8, R7.reuse, -R35.reuse ;  /* 0x0000000708087223 */ /* 0x180fe20000010823 */
        /* <DEDUP_REMOVED lines=8> */
[-CC-:B------:R-:W-:Y:S01]  /*8150*/  FFMA.FTZ R40, R40, R7.reuse, -R35.reuse ;  /* 0x0000000728287223 */ /* 0x180fe20000010823 */
[----:B------:R-:W-:Y:S01]  /*8160*/  FADD.FTZ R57, R33, R28 ;  /* 0x0000001c21397221 */ /* 0x000fe20000010000 */
[-C--:B------:R-:W-:Y:S01]  /*8170*/  FFMA.FTZ R28, R184, R7.reuse, -R35 ;  /* 0x00000007b81c7223 */ /* 0x080fe20000010823 */
[-C--:B------:R-:W-:Y:S01]  /*8180*/  FMUL.FTZ R6, R6, R7.reuse ;  /* 0x0000000706067220 */ /* 0x080fe20000410000 */
[----:B------:R-:W-:Y:S01]  /*8190*/  MUFU.EX2 R177, R177 ;  /* 0x000000b100b17308 */ /* 0x000fe20000000800 */
[----:B------:R-:W-:Y:S01]  /*81a0*/  FADD.FTZ R30, R38, R57 ;  /* 0x00000039261e7221 */ /* 0x000fe20000010000 */
[-CC-:B------:R-:W-:Y:S01]  /*81b0*/  FFMA.FTZ R154, R154, R7.reuse, -R35.reuse ;  /* 0x000000079a9a7223 */ /* 0x180fe20000010823 */
[----:B------:R-:W-:Y:S01]  /*81c0*/  F2FP.BF16.F32.PACK_AB R182, R25, R182 ;  /* 0x000000b619b6723e */ /* 0x000fe200000010ff */
        /* <DEDUP_REMOVED lines=8> */
[-C--:B------:R-:W-:Y:S01]  /*8250*/  FFMA.FTZ R46, R46, R7.reuse, -R35 ;  /* 0x000000072e2e7223 */ /* 0x080fe20000010823 */
[----:B0-----:R-:W-:Y:S01]  /*8260*/  FADD.FTZ R32, R170, R3 ;  /* 0x00000003aa207221 */ /* 0x001fe20000010000 */
[-CC-:B------:R-:W-:Y:S01]  /*8270*/  FFMA.FTZ R82, R82, R7.reuse, -R35.reuse ;  /* 0x0000000752527223 */ /* 0x180fe20000010823 */
[-CC-:B------:R-:W-:Y:S01]  /*8280*/  FFMA.FTZ R80, R80, R7.reuse, -R35.reuse ;  /* 0x0000000750507223 */ /* 0x180fe20000010823 */
[----:B------:R-:W0:Y:S01]  /*8290*/  MUFU.EX2 R14, R14 ;  /* 0x0000000e000e7308 */ /* 0x000e220000000800 */
[----:B------:R-:W-:Y:S01]  /*82a0*/  FADD.FTZ R32, R39, R32 ;  /* 0x0000002027207221 */ /* 0x000fe20000010000 */
[-CC-:B------:R-:W-:Y:S01]  /*82b0*/  FFMA.FTZ R186, R186, R7.reuse, -R35.reuse ;  /* 0x00000007baba7223 */ /* 0x180fe20000010823 */
[----:B------:R-:W-:Y:S01]  /*82c0*/  ISETP.GT.AND P2, PT, R4, UR55, PT ;  /* 0x0000003704007c0c */ /* 0x000fe2000bf44270 */
[----:B------:R-:W-:Y:S01]  /*82d0*/  UMOV UR42, UR54 ;  /* 0x00000036002a7c82 */ /* 0x000fe20008000000 */
[----:B------:R-:W-:Y:S01]  /*82e0*/  FADD.FTZ R3, R41, R32 ;  /* 0x0000002029037221 */ /* 0x000fe20000010000 */
[-CC-:B------:R-:W-:Y:S01]  /*82f0*/  FFMA.FTZ R32, R162, R7.reuse, -R35.reuse ;  /* 0x00000007a2207223 */ /* 0x180fe20000010823 */
[----:B------:R-:W-:Y:S01]  /*8300*/  FFMA.FTZ R35, R78, R7, -R35 ;  /* 0x000000074e237223 */ /* 0x000fe20000010823 */
[----:B------:R-:W2:Y:S01]  /*8310*/  MUFU.EX2 R179, R179 ;  /* 0x000000b300b37308 */ /* 0x000ea20000000800 */
[----:B------:R-:W-:Y:S01]  /*8320*/  FADD.FTZ R36, R48, R3 ;  /* 0x0000000330247221 */ /* 0x000fe20000010000 */
[----:B-1----:R-:W-:Y:S01]  /*8330*/  FFMA.FTZ R3, R6, R2, R181 ;  /* 0x0000000206037223 */ /* 0x002fe200000100b5 */
[-C--:B------:R-:W-:Y:S01]  /*8340*/  FMUL.FTZ R148, R148, R5.reuse ;  /* 0x0000000594947220 */ /* 0x080fe20000410000 */
[----:B------:R-:W-:Y:S01]  /*8350*/  FMUL.FTZ R149, R149, R5 ;  /* 0x0000000595957220 */ /* 0x000fe20000410000 */
        /* <DEDUP_REMOVED lines=11> */
[----:B------:R-:W3:Y:S01]  /*8410*/  MUFU.EX2 R173, R173 ;  /* 0x000000ad00ad7308 */ /* 0x000ee20000000800 */
[----:B------:R-:W-:Y:S01]  /*8420*/  FADD.FTZ R36, R68, R57 ;  /* 0x0000003944247221 */ /* 0x000fe20000010000 */
[----:B------:R-:W-:Y:S01]  /*8430*/  FADD.FTZ R3, R177, R2 ;  /* 0x00000002b1037221 */ /* 0x000fe20000010000 */
[-C--:B------:R-:W-:Y:S01]  /*8440*/  FMUL.FTZ R98, R98, R6.reuse ;  /* 0x0000000662627220 */ /* 0x080fe20000410000 */
[-C--:B------:R-:W-:Y:S01]  /*8450*/  FMUL.FTZ R99, R99, R6.reuse ;  /* 0x0000000663637220 */ /* 0x080fe20000410000 */
[----:B------:R-:W-:Y:S01]  /*8460*/  FADD.FTZ R21, R47, R36 ;  /* 0x000000242f157221 */ /* 0x000fe20000010000 */
[----:B0-----:R-:W-:Y:S01]  /*8470*/  FADD.FTZ R2, R14, R3 ;  /* 0x000000030e027221 */ /* 0x001fe20000010000 */
[-C--:B------:R-:W-:Y:S01]  /*8480*/  FMUL.FTZ R102, R102, R6.reuse ;  /* 0x0000000666667220 */ /* 0x080fe20000410000 */
[----:B------:R-:W0:Y:S01]  /*8490*/  MUFU.EX2 R24, R24 ;  /* 0x0000001800187308 */ /* 0x000e220000000800 */
[----:B------:R-:W-:Y:S01]  /*84a0*/  FADD.FTZ R36, R70, R21 ;  /* 0x0000001546247221 */ /* 0x000fe20000010000 */
[----:B--2---:R-:W-:Y:S01]  /*84b0*/  FADD.FTZ R3, R179, R2 ;  /* 0x00000002b3037221 */ /* 0x004fe20000010000 */
[-C--:B------:R-:W-:Y:S01]  /*84c0*/  FMUL.FTZ R103, R103, R6.reuse ;  /* 0x0000000667677220 */ /* 0x080fe20000410000 */
[-C--:B------:R-:W-:Y:S01]  /*84d0*/  FMUL.FTZ R106, R106, R6.reuse ;  /* 0x000000066a6a7220 */ /* 0x080fe20000410000 */
[----:B------:R-:W-:Y:S01]  /*84e0*/  FADD.FTZ R21, R49, R36 ;  /* 0x0000002431157221 */ /* 0x000fe20000010000 */
[----:B-1----:R-:W-:Y:S01]  /*84f0*/  FADD.FTZ R2, R20, R3 ;  /* 0x0000000314027221 */ /* 0x002fe20000010000 */
[-C--:B------:R-:W-:Y:S01]  /*8500*/  FMUL.FTZ R107, R107, R6.reuse ;  /* 0x000000066b6b7220 */ /* 0x080fe20000410000 */
[----:B------:R-:W1:Y:S01]  /*8510*/  MUFU.EX2 R175, R175 ;  /* 0x000000af00af7308 */ /* 0x000e620000000800 */
[----:B------:R-:W-:Y:S01]  /*8520*/  FADD.FTZ R36, R64, R21 ;  /* 0x0000001540247221 */ /* 0x000fe20000010000 */
[----:B---3--:R-:W-:Y:S01]  /*8530*/  FADD.FTZ R3, R173, R2 ;  /* 0x00000002ad037221 */ /* 0x008fe20000010000 */
[-C--:B------:R-:W-:Y:S01]  /*8540*/  FMUL.FTZ R110, R110, R6.reuse ;  /* 0x000000066e6e7220 */ /* 0x080fe20000410000 */
[-C--:B------:R-:W-:Y:S01]  /*8550*/  FMUL.FTZ R111, R111, R6.reuse ;  /* 0x000000066f6f7220 */ /* 0x080fe20000410000 */
[----:B------:R-:W-:Y:S01]  /*8560*/  FADD.FTZ R21, R51, R36 ;  /* 0x0000002433157221 */ /* 0x000fe20000010000 */
[-C--:B------:R-:W-:Y:S01]  /*8570*/  FMUL.FTZ R114, R114, R6.reuse ;  /* 0x0000000672727220 */ /* 0x080fe20000410000 */
[-C--:B------:R-:W-:Y:S01]  /*8580*/  FMUL.FTZ R115, R115, R6.reuse ;  /* 0x0000000673737220 */ /* 0x080fe20000410000 */
[----:B------:R-:W2:Y:S01]  /*8590*/  MUFU.EX2 R26, R26 ;  /* 0x0000001a001a7308 */ /* 0x000ea20000000800 */
[----:B0-----:R-:W-:Y:S01]  /*85a0*/  FADD.FTZ R2, R24, R3 ;  /* 0x0000000318027221 */ /* 0x001fe20000010000 */
[----:B------:R-:W-:Y:S01]  /*85b0*/  FADD.FTZ R36, R58, R21 ;  /* 0x000000153a247221 */ /* 0x000fe20000010000 */
[-C--:B------:R-:W-:Y:S01]  /*85c0*/  FMUL.FTZ R118, R118, R6.reuse ;  /* 0x0000000676767220 */ /* 0x080fe20000410000 */
[-C--:B------:R-:W-:Y:S01]  /*85d0*/  FMUL.FTZ R119, R119, R6.reuse ;  /* 0x0000000677777220 */ /* 0x080fe20000410000 */
[-C--:B------:R-:W-:Y:S01]  /*85e0*/  FMUL.FTZ R122, R122, R6.reuse ;  /* 0x000000067a7a7220 */ /* 0x080fe20000410000 */
[----:B------:R-:W-:Y:S01]  /*85f0*/  FADD.FTZ R21, R53, R36 ;  /* 0x0000002435157221 */ /* 0x000fe20000010000 */
[-C--:B------:R-:W-:Y:S01]  /*8600*/  FMUL.FTZ R123, R123, R6.reuse ;  /* 0x000000067b7b7220 */ /* 0x080fe20000410000 */
[----:B------:R-:W0:Y:S01]  /*8610*/  MUFU.EX2 R56, R56 ;  /* 0x0000003800387308 */ /* 0x000e220000000800 */
        /* <DEDUP_REMOVED lines=16> */
[----:B0-----:R-:W-:Y:S01]  /*8720*/  FADD.FTZ R36, R56, R21 ;  /* 0x0000001538247221 */ /* 0x001fe20000010000 */
[-C--:B------:R-:W-:Y:S01]  /*8730*/  FMUL.FTZ R150, R150, R6.reuse ;  /* 0x0000000696967220 */ /* 0x080fe20000410000 */
[----:B------:R-:W-:Y:S01]  /*8740*/  FMUL.FTZ R151, R151, R6 ;  /* 0x0000000697977220 */ /* 0x000fe20000410000 */
[----:B------:R-:W-:Y:S01]  /*8750*/  F2FP.BF16.F32.PACK_AB R176, R27, R176 ;  /* 0x000000b01bb0723e */ /* 0x000fe200000010ff */
[----:B------:R-:W-:Y:S01]  /*8760*/  VIADD R4, R4, 0xffffffff ;  /* 0xffffffff04047836 */ /* 0x000fe20000000000 */
[----:B------:R-:W-:Y:S01]  /*8770*/  F2FP.BF16.F32.PACK_AB R178, R29, R178 ;  /* 0x000000b21db2723e */ /* 0x000fe200000010ff */
[----:B------:R-:W-:Y:S01]  /*8780*/  IMAD.MOV.U32 R5, RZ, RZ, R34 ;  /* 0x000000ffff057224 */ /* 0x000fe200078e0022 */
[----:B------:R-:W0:Y:S01]  /*8790*/  MUFU.EX2 R171, R171 ;  /* 0x000000ab00ab7308 */ /* 0x000e220000000800 */
[----:B-1----:R-:W-:Y:S01]  /*87a0*/  FADD.FTZ R21, R169, R2 ;  /* 0x00000002a9157221 */ /* 0x002fe20000010000 */
[----:B------:R-:W-:Y:S01]  /*87b0*/  F2FP.BF16.F32.PACK_AB R172, R31, R172 ;  /* 0x000000ac1fac723e */ /* 0x000fe200000010ff */
[----:B------:R-:W-:Y:S01]  /*87c0*/  IMAD.MOV.U32 R6, RZ, RZ, R54 ;  /* 0x000000ffff067224 */ /* 0x000fe200078e0036 */
[----:B------:R-:W-:-:S02]  /*87d0*/  F2FP.BF16.F32.PACK_AB R174, R38, R33 ;  /* 0x0000002126ae723e */ /* 0x000fc400000010ff */
[----:B------:R-:W-:Y:S02]  /*87e0*/  F2FP.BF16.F32.PACK_AB R170, R39, R170 ;  /* 0x000000aa27aa723e */ /* 0x000fe400000010ff */
[----:B------:R-:W1:Y:S01]  /*87f0*/  MUFU.EX2 R28, R28 ;  /* 0x0000001c001c7308 */ /* 0x000e620000000800 */
[----:B--2---:R-:W-:Y:S01]  /*8800*/  FADD.FTZ R2, R8, R21 ;  /* 0x0000001508027221 */ /* 0x004fe20000010000 */
[----:B------:R-:W-:Y:S02]  /*8810*/  F2FP.BF16.F32.PACK_AB R164, R48, R41 ;  /* 0x0000002930a4723e */ /* 0x000fe400000010ff */
[----:B------:R-:W-:Y:S02]  /*8820*/  F2FP.BF16.F32.PACK_AB R166, R50, R43 ;  /* 0x0000002b32a6723e */ /* 0x000fe400000010ff */
[----:B------:R-:W-:Y:S02]  /*8830*/  F2FP.BF16.F32.PACK_AB R160, R68, R45 ;  /* 0x0000002d44a0723e */ /* 0x000fe400000010ff */
[----:B------:R-:W2:Y:S01]  /*8840*/  MUFU.EX2 R165, R165 ;  /* 0x000000a500a57308 */ /* 0x000ea20000000800 */
[----:B0-----:R-:W-:Y:S01]  /*8850*/  FADD.FTZ R21, R171, R2 ;  /* 0x00000002ab157221 */ /* 0x001fe20000010000 */
[----:B------:R-:W-:-:S02]  /*8860*/  F2FP.BF16.F32.PACK_AB R162, R70, R47 ;  /* 0x0000002f46a2723e */ /* 0x000fc400000010ff */
[----:B------:R-:W-:Y:S02]  /*8870*/  F2FP.BF16.F32.PACK_AB R156, R64, R49 ;  /* 0x00000031409c723e */ /* 0x000fe400000010ff */
[----:B------:R-:W-:Y:S02]  /*8880*/  F2FP.BF16.F32.PACK_AB R158, R58, R51 ;  /* 0x000000333a9e723e */ /* 0x000fe400000010ff */
[----:B------:R-:W0:Y:S01]  /*8890*/  MUFU.EX2 R30, R30 ;  /* 0x0000001e001e7308 */ /* 0x000e220000000800 */
[----:B-1----:R-:W-:Y:S01]  /*88a0*/  FADD.FTZ R2, R28, R21 ;  /* 0x000000151c027221 */ /* 0x002fe20000010000 */
[----:B------:R-:W-:Y:S02]  /*88b0*/  F2FP.BF16.F32.PACK_AB R181, R10, R181 ;  /* 0x000000b50ab5723e */ /* 0x000fe400000010ff */
[----:B------:R-:W-:Y:S02]  /*88c0*/  F2FP.BF16.F32.PACK_AB R183, R12, R183 ;  /* 0x000000b70cb7723e */ /* 0x000fe400000010ff */
[----:B------:R-:W-:-:S02]  /*88d0*/  F2FP.BF16.F32.PACK_AB R177, R14, R177 ;  /* 0x000000b10eb1723e */ /* 0x000fc400000010ff */
[----:B------:R-:W1:Y:S01]  /*88e0*/  MUFU.EX2 R167, R167 ;  /* 0x000000a700a77308 */ /* 0x000e620000000800 */
[----:B--2---:R-:W-:Y:S01]  /*88f0*/  FADD.FTZ R21, R165, R2 ;  /* 0x00000002a5157221 */ /* 0x004fe20000010000 */
[----:B------:R-:W-:Y:S02]  /*8900*/  F2FP.BF16.F32.PACK_AB R179, R20, R179 ;  /* 0x000000b314b3723e */ /* 0x000fe400000010ff */
[----:B------:R-:W-:Y:S02]  /*8910*/  F2FP.BF16.F32.PACK_AB R173, R24, R173 ;  /* 0x000000ad18ad723e */ /* 0x000fe400000010ff */
[----:B------:R-:W-:Y:S02]  /*8920*/  F2FP.BF16.F32.PACK_AB R175, R26, R175 ;  /* 0x000000af1aaf723e */ /* 0x000fe400000010ff */
[----:B------:R2:W3:Y:S01]  /*8930*/  MUFU.EX2 R57, R168 ;  /* 0x000000a800397308 */ /* 0x0004e20000000800 */
[----:B0-----:R-:W-:Y:S01]  /*8940*/  FADD.FTZ R2, R30, R21 ;  /* 0x000000151e027221 */ /* 0x001fe20000010000 */
[----:B------:R-:W-:-:S02]  /*8950*/  F2FP.BF16.F32.PACK_AB R169, R8, R169 ;  /* 0x000000a908a9723e */ /* 0x000fc400000010ff */
[----:B------:R-:W-:Y:S02]  /*8960*/  F2FP.BF16.F32.PACK_AB R171, R28, R171 ;  /* 0x000000ab1cab723e */ /* 0x000fe400000010ff */
[----:B------:R-:W-:Y:S02]  /*8970*/  F2FP.BF16.F32.PACK_AB R165, R30, R165 ;  /* 0x000000a51ea5723e */ /* 0x000fe400000010ff */
[----:B------:R-:W0:Y:S01]  /*8980*/  MUFU.EX2 R161, R40 ;  /* 0x0000002800a17308 */ /* 0x000e220000000800 */
[----:B-1----:R-:W-:Y:S01]  /*8990*/  FADD.FTZ R2, R167, R2 ;  /* 0x00000002a7027221 */ /* 0x002fe20000010000 */
[----:B--2---:R-:W-:-:S06]  /*89a0*/  F2FP.BF16.F32.PACK_AB R168, R42, R37 ;  /* 0x000000252aa8723e */ /* 0x004fcc00000010ff */
[----:B------:R-:W1:Y:S01]  /*89b0*/  MUFU.EX2 R25, R154 ;  /* 0x0000009a00197308 */ /* 0x000e620000000800 */
[C---:B---3--:R-:W-:Y:S01]  /*89c0*/  FADD.FTZ R2, R57.reuse, R2 ;  /* 0x0000000239027221 */ /* 0x048fe20000010000 */
[----:B------:R-:W-:-:S06]  /*89d0*/  F2FP.BF16.F32.PACK_AB R167, R57, R167 ;  /* 0x000000a739a7723e */ /* 0x000fcc00000010ff */
[----:B------:R2:W3:Y:S01]  /*89e0*/  MUFU.EX2 R163, R152 ;  /* 0x0000009800a37308 */ /* 0x0004e20000000800 */
[----:B0-----:R-:W-:-:S07]  /*89f0*/  FADD.FTZ R2, R161, R2 ;  /* 0x00000002a1027221 */ /* 0x001fce0000010000 */
[----:B------:R-:W0:Y:S01]  /*8a00*/  MUFU.EX2 R32, R32 ;  /* 0x0000002000207308 */ /* 0x000e220000000800 */
[C---:B-1----:R-:W-:Y:S01]  /*8a10*/  FADD.FTZ R2, R25.reuse, R2 ;  /* 0x0000000219027221 */ /* 0x042fe20000010000 */
[----:B--2---:R-:W-:Y:S02]  /*8a20*/  F2FP.BF16.F32.PACK_AB R152, R56, R53 ;  /* 0x000000353898723e */ /* 0x004fe400000010ff */
[----:B------:R-:W-:-:S04]  /*8a30*/  F2FP.BF16.F32.PACK_AB R161, R25, R161 ;  /* 0x000000a119a1723e */ /* 0x000fc800000010ff */
[----:B------:R-:W1:Y:S01]  /*8a40*/  MUFU.EX2 R157, R44 ;  /* 0x0000002c009d7308 */ /* 0x000e620000000800 */
[----:B---3--:R-:W-:-:S07]  /*8a50*/  FADD.FTZ R2, R163, R2 ;  /* 0x00000002a3027221 */ /* 0x008fce0000010000 */
        /* <DEDUP_REMOVED lines=21> */
[----:B--2---:R-:W-:Y:S01]  /*8bb0*/  FADD.FTZ R2, R155, R2 ;  /* 0x000000029b027221 */ /* 0x004fe20000010000 */
[C---:B0-----:R-:W-:Y:S01]  /*8bc0*/  FADD.FTZ R3, R52.reuse, R3 ;  /* 0x0000000334037221 */ /* 0x041fe20000010000 */
[----:B------:R-:W-:Y:S02]  /*8bd0*/  F2FP.BF16.F32.PACK_AB R154, R52, R55 ;  /* 0x00000037349a723e */ /* 0x000fe400000010ff */
[C---:B-1----:R-:W-:Y:S01]  /*8be0*/  FADD.FTZ R2, R35.reuse, R2 ;  /* 0x0000000223027221 */ /* 0x042fe20000010000 */
[----:B------:R-:W-:Y:S01]  /*8bf0*/  F2FP.BF16.F32.PACK_AB R155, R35, R155 ;  /* 0x0000009b239b723e */ /* 0x000fe200000010ff */
[----:B------:R-:W-:Y:S06]  /*8c00*/  @P2 BRA `(.L_x_6620) ;  /* 0xffffffc800042947 */ /* 0x000fec000383ffff */
[----:B------:R-:W-:Y:S01]  /*8c10*/  IMAD.MOV.U32 R6, RZ, RZ, R54 ;  /* 0x000000ffff067224 */ /* 0x000fe200078e0036 */
[----:B------:R-:W-:Y:S01]  /*8c20*/  UMOV UR42, UR54 ;  /* 0x00000036002a7c82 */ /* 0x000fe20008000000 */
[----:B------:R-:W-:Y:S01]  /*8c30*/  IMAD.MOV.U32 R5, RZ, RZ, R34 ;  /* 0x000000ffff057224 */ /* 0x000fe200078e0022 */
[----:B------:R-:W-:-:S06]  /*8c40*/  UMOV UR43, UR53 ;  /* 0x00000035002b7c82 */ /* 0x000fcc0008000000 */
.L_x_6603:
        /* <DEDUP_REMOVED lines=19> */
.L_x_6622:
[----:B------:R-:W-:-:S11]  /*8d80*/  UISETP.NE.AND UP0, UPT, UR14, 0x1, UPT ;  /* 0x000000010e00788c */ /* 0x000fd6000bf05270 */
[----:B------:R-:W-:Y:S02]  /*8d90*/  @UP0 ULDC.64 UR18, c[0x0][0x9e8] ;  /* 0x00027a0000120ab9 */ /* 0x000fe40000000a00 */
[----:B------:R-:W-:-:S04]  /*8da0*/  UIMAD.WIDE.U32 UR6, UR10, UR18, URZ ;  /* 0x000000120a0672a5 */ /* 0x000fc8000f8e003f */
[----:B------:R-:W-:-:S12]  /*8db0*/  @UP0 USHF.R.U32.HI UR10, URZ, UR19, UR7 ;  /* 0x000000133f0a0299 */ /* 0x000fd80008011607 */
.L_x_6623:
[----:B------:R-:W-:-:S04]  /*8dc0*/  UIMAD UR10, UR10, UR14, URZ ;  /* 0x0000000e0a0a72a4 */ /* 0x000fc8000f8e023f */
[----:B------:R-:W-:-:S04]  /*8dd0*/  UISETP.LT.AND UP0, UPT, UR11, UR10, UPT ;  /* 0x0000000a0b00728c */ /* 0x000fc8000bf01270 */
[----:B------:R-:W-:-:S12]  /*8de0*/  USEL UR11, UR11, UR10, !UP0 ;  /* 0x0000000a0b0b7287 */ /* 0x000fd8000c000000 */
.L_x_6621:
        /* <DEDUP_REMOVED lines=13> */
.L_x_6633:
        /* <DEDUP_REMOVED lines=9> */
.L_x_6626:
[----:B------:R-:W-:Y:S01]  /*8f50*/  ULEA UR6, UR42, UR41, 0x3 ;  /* 0x000000292a067291 */ /* 0x000fe2000f8e183f */
[----:B------:R-:W-:-:S05]  /*8f60*/  IMAD.U32 R5, RZ, RZ, UR43 ;  /* 0x0000002bff057e24 */ /* 0x000fca000f8e00ff */
[----:B------:R-:W-:-:S04]  /*8f70*/  SHF.L.U32 R5, R5, 0x1f, RZ ;  /* 0x0000001f05057819 */ /* 0x000fc800000006ff */
[----:B------:R0:W1:Y:S01]  /*8f80*/  SYNCS.PHASECHK.TRANS64.TRYWAIT P2, [UR6+0x28830], R5 ;  /* 0x02883005ff0075a7 */ /* 0x0000620008040146 */
[----:B------:R-:W-:Y:S05]  /*8f90*/  @!P0 BRA `(.L_x_6627) ;  /* 0x0000000000048947 */ /* 0x000fea0003800000 */
[----:B------:R-:W-:Y:S01]  /*8fa0*/  BPT.TRAP 0x1 ;  /* 0x000000040000795c */ /* 0x000fe20000300000 */
.L_x_6627:
[----:B-1----:R-:W-:Y:S05]  /*8fb0*/  @P2 BRA `(.L_x_6625) ;  /* 0x0000000000082947 */ /* 0x002fea0003800000 */
[----:B------:R-:W1:Y:S02]  /*8fc0*/  SYNCS.PHASECHK.TRANS64.TRYWAIT P2, [UR6+0x28830], R5 ;  /* 0x02883005ff0075a7 */ /* 0x000e640008040146 */
[----:B-1----:R-:W-:Y:S05]  /*8fd0*/  @!P2 BRA `(.L_x_6628) ;  /* 0x000000d800d8a947 */ /* 0x002fea0003800000 */
.L_x_6625:
        /* <DEDUP_REMOVED lines=47> */
.L_x_6630:
[----:B------:R-:W-:Y:S01]  /*92d0*/  ULEA UR6, UR52, UR41, 0x3 ;  /* 0x0000002934067291 */ /* 0x000fe2000f8e183f */
[----:B------:R-:W-:-:S05]  /*92e0*/  IMAD.U32 R5, RZ, RZ, UR53 ;  /* 0x00000035ff057e24 */ /* 0x000fca000f8e00ff */
[----:B------:R-:W-:-:S04]  /*92f0*/  SHF.L.U32 R5, R5, 0x1f, RZ ;  /* 0x0000001f05057819 */ /* 0x000fc800000006ff */
[----:B------:R0:W1:Y:S01]  /*9300*/  SYNCS.PHASECHK.TRANS64.TRYWAIT P2, [UR6+0x28850], R5 ;  /* 0x02885005ff0075a7 */ /* 0x0000620008040146 */
[----:B------:R-:W-:Y:S05]  /*9310*/  @!P0 BRA `(.L_x_6631) ;  /* 0x0000000000048947 */ /* 0x000fea0003800000 */
[----:B------:R-:W-:Y:S01]  /*9320*/  BPT.TRAP 0x1 ;  /* 0x000000040000795c */ /* 0x000fe20000300000 */
.L_x_6631:
[----:B-1----:R-:W-:Y:S05]  /*9330*/  @P2 BRA `(.L_x_6629) ;  /* 0x0000000000082947 */ /* 0x002fea0003800000 */
[----:B------:R-:W1:Y:S02]  /*9340*/  SYNCS.PHASECHK.TRANS64.TRYWAIT P2, [UR6+0x28850], R5 ;  /* 0x02885005ff0075a7 */ /* 0x000e640008040146 */
[----:B-1----:R-:W-:Y:S05]  /*9350*/  @!P2 BRA `(.L_x_6632) ;  /* 0x000000d80010a947 */ /* 0x002fea0003800000 */
.L_x_6629:
[----:B------:R-:W-:Y:S01]  /*9360*/  UIADD3 UR6, UR41, 0x400, URZ ;  /* 0x0000040029067890 */ /* 0x000fe2000fffe03f */
[----:B------:R-:W-:Y:S01]  /*9370*/  WARPGROUP.ARRIVE ;  /* 0x00000000000079c5 */ /* 0x000fe20000000000 */
[----:B------:R-:W-:Y:S01]  /*9380*/  UMOV UR7, 0x40000040 ;  /* 0x4000004000077882 */ /* 0x000fe20000000000 */
[----:B-1----:R-:W-:Y:S01]  /*9390*/  FMUL.FTZ R6, R24, UR50 ;  /* 0x0000003218067c20 */ /* 0x002fe20008410000 */
[----:B------:R-:W-:Y:S01]  /*93a0*/  USHF.R.U32.HI UR6, URZ, 0x4, UR6 ;  /* 0x000000043f067899 */ /* 0x000fe20008011606 */
[----:B------:R-:W-:Y:S01]  /*93b0*/  FMUL.FTZ R10, R25, UR50 ;  /* 0x00000032190a7c20 */ /* 0x000fe20008410000 */
[----:B------:R-:W-:Y:S01]  /*93c0*/  FMUL.FTZ R20, R28, UR50 ;  /* 0x000000321c147c20 */ /* 0x000fe20008410000 */
[----:B------:R-:W-:Y:S01]  /*93d0*/  FMUL.FTZ R12, R26, UR50 ;  /* 0x000000321a0c7c20 */ /* 0x000fe20008410000 */
[----:B------:R-:W-:Y:S01]  /*93e0*/  ULOP3.LUT UR6, UR6, 0x3fff, URZ, 0xc0, !UPT ;  /* 0x00003fff06067892 */ /* 0x000fe2000f8ec03f */
[----:B------:R-:W0:Y:S01]  /*93f0*/  MUFU.TANH R6, R6 ;  /* 0x0000000600067308 */ /* 0x000e220000002400 */
[----:B------:R-:W-:Y:S01]  /*9400*/  FMUL.FTZ R26, R29, UR50 ;  /* 0x000000321d1a7c20 */ /* 0x000fe20008410000 */
[----:B------:R-:W-:Y:S01]  /*9410*/  FMUL.FTZ R24, R30, UR50 ;  /* 0x000000321e187c20 */ /* 0x000fe20008410000 */
[----:B------:R-:W-:Y:S01]  /*9420*/  ULOP3.LUT UR6, UR6, 0x4000000, URZ, 0xfc, !UPT ;  /* 0x0400000006067892 */ /* 0x000fe2000f8efc3f */
[----:B------:R-:W-:Y:S01]  /*9430*/  FMUL.FTZ R30, R32, UR50 ;  /* 0x00000032201e7c20 */ /* 0x000fe20008410000 */
[----:B------:R-:W-:Y:S01]  /*9440*/  FMUL.FTZ R184, R37, UR50 ;  /* 0x0000003225b87c20 */ /* 0x000fe20008410000 */
[----:B------:R-:W-:Y:S01]  /*9450*/  FMUL.FTZ R186, R40, UR50 ;  /* 0x0000003228ba7c20 */ /* 0x000fe20008410000 */
[----:B------:R-:W-:Y:S01]  /*9460*/  ULEA UR10, UR52, UR6, 0xb ;  /* 0x00000006340a7291 */ /* 0x000fe2000f8e583f */
        /* <DEDUP_REMOVED lines=17> */
[----:B-1----:R-:W-:Y:S01]  /*9580*/  FMNMX.FTZ R5, R10, R5, !PT ;  /* 0x000000050a057209 */ /* 0x002fe20007810000 */
        /* <DEDUP_REMOVED lines=17> */
[----:B0-----:R-:W-:Y:S01]  /*96a0*/  FMNMX.FTZ R5, R26, R5, !PT ;  /* 0x000000051a057209 */ /* 0x001fe20007810000 */
        /* <DEDUP_REMOVED lines=19> */
[----:B------:R-:W0:Y:S01]  /*97e0*/  LDC R7, c[0x0][0x988] ;  /* 0x00026200ff077b82 */ /* 0x000e220000000800 */
[----:B------:R-:W-:Y:S01]  /*97f0*/  FMUL.FTZ R86, R86, UR50 ;  /* 0x0000003256567c20 */ /* 0x000fe20008410000 */
[----:B------:R-:W1:Y:S01]  /*9800*/  S2R R185, SR_TID.X ;  /* 0x0000000000b97919 */ /* 0x000e620000002100 */
[----:B------:R-:W-:Y:S01]  /*9810*/  MUFU.TANH R196, R196 ;  /* 0x000000c400c47308 */ /* 0x000fe20000002400 */
[C---:B------:R-:W-:Y:S01]  /*9820*/  ISETP.GT.AND P2, PT, R4.reuse, UR51, PT ;  /* 0x0000003304007c0c */ /* 0x040fe2000bf44270 */
[----:B------:R-:W-:Y:S01]  /*9830*/  UMOV UR53, UR43 ;  /* 0x0000002b00357c82 */ /* 0x000fe20008000000 */
[----:B------:R-:W-:-:S05]  /*9840*/  VIADD R4, R4, 0xffffffff ;  /* 0xffffffff04047836 */ /* 0x000fca0000000000 */
[----:B------:R-:W-:Y:S08]  /*9850*/  MUFU.TANH R198, R198 ;  /* 0x000000c600c67308 */ /* 0x000ff00000002400 */
[----:B------:R-:W-:Y:S08]  /*9860*/  MUFU.TANH R200, R200 ;  /* 0x000000c800c87308 */ /* 0x000ff00000002400 */
[----:B------:R-:W-:Y:S01]  /*9870*/  MUFU.TANH R202, R202 ;  /* 0x000000ca00ca7308 */ /* 0x000fe20000002400 */
[----:B-1----:R-:W-:-:S07]  /*9880*/  SHF.R.U32.HI R185, RZ, 0x7, R185 ;  /* 0x00000007ffb97819 */ /* 0x002fce00000116b9 */
[----:B------:R-:W-:Y:S08]  /*9890*/  MUFU.TANH R204, R204 ;  /* 0x000000cc00cc7308 */ /* 0x000ff00000002400 */
[----:B------:R-:W-:Y:S08]  /*98a0*/  MUFU.TANH R206, R206 ;  /* 0x000000ce00ce7308 */ /* 0x000ff00000002400 */
[----:B------:R-:W1:Y:S08]  /*98b0*/  MUFU.TANH R12, R12 ;  /* 0x0000000c000c7308 */ /* 0x000e700000002400 */
[----:B------:R-:W-:Y:S08]  /*98c0*/  MUFU.TANH R208, R208 ;  /* 0x000000d000d07308 */ /* 0x000ff00000002400 */
[----:B------:R-:W2:Y:S01]  /*98d0*/  MUFU.TANH R14, R14 ;  /* 0x0000000e000e7308 */ /* 0x000ea20000002400 */
[----:B-1----:R-:W-:-:S07]  /*98e0*/  FMNMX.FTZ R15, R12, R9, !PT ;  /* 0x000000090c0f7209 */ /* 0x002fce0007810000 */
[----:B------:R-:W-:Y:S08]  /*98f0*/  MUFU.TANH R210, R210 ;  /* 0x000000d200d27308 */ /* 0x000ff00000002400 */
[----:B------:R-:W1:Y:S01]  /*9900*/  MUFU.TANH R24, R24 ;  /* 0x0000001800187308 */ /* 0x000e620000002400 */
[----:B--2---:R-:W-:-:S07]  /*9910*/  FMNMX.FTZ R21, R14, R15, !PT ;  /* 0x0000000f0e157209 */ /* 0x004fce0007810000 */
[----:B------:R-:W2:Y:S01]  /*9920*/  MUFU.TANH R28, R28 ;  /* 0x0000001c001c7308 */ /* 0x000ea20000002400 */
[----:B------:R-:W-:Y:S02]  /*9930*/  WARPGROUP.DEPBAR.LE gsb0, 0x0 ;  /* 0x00008000000079c5 */ /* 0x000fe40000010000 */
[----:B------:R-:W-:Y:S01]  /*9940*/  WARPGROUP.ARRIVE ;  /* 0x00000000000079c5 */ /* 0x000fe20000000000 */
[----:B------:R-:W-:Y:S01]  /*9950*/  FMUL.FTZ R180, R33, UR50 ;  /* 0x0000003221b47c20 */ /* 0x000fe20008410000 */
[----:B------:R-:W-:-:S03]  /*9960*/  FMUL.FTZ R182, R36, UR50 ;  /* 0x0000003224b67c20 */ /* 0x000fc60008410000 */
[----:B------:R-:W3:Y:S01]  /*9970*/  MUFU.TANH R32, R32 ;  /* 0x0000002000207308 */ /* 0x000ee20000002400 */
[----:B------:R-:W-:Y:S01]  /*9980*/  FMUL.FTZ R36, R38, UR50 ;  /* 0x0000003226247c20 */ /* 0x000fe20008410000 */
[----:B------:R-:W-:Y:S01]  /*9990*/  FMUL.FTZ R38, R39, UR50 ;  /* 0x0000003227267c20 */ /* 0x000fe20008410000 */
[----:B------:R-:W-:Y:S01]  /*99a0*/  HGMMA.64x128x16.F32.BF16 R88, R176, gdesc[UR4].tnspB, R88, gsb0 ;  /* 0x41e00004b0587df0 */ /* 0x000fe20008001858 */
[----:B------:R-:W-:Y:S01]  /*99b0*/  UIADD3 UR6, UR10, 0x100, URZ ;  /* 0x000001000a067890 */ /* 0x000fe2000fffe03f */
[----:B-1----:R-:W-:Y:S01]  /*99c0*/  FMNMX.FTZ R21, R24, R21, !PT ;  /* 0x0000001518157209 */ /* 0x002fe20007810000 */
[----:B------:R-:W-:Y:S02]  /*99d0*/  UMOV UR7, 0x40000040 ;  /* 0x4000004000077882 */ /* 0x000fe40000000000 */
[----:B------:R-:W1:Y:S01]  /*99e0*/  MUFU.TANH R180, R180 ;  /* 0x000000b400b47308 */ /* 0x000e620000002400 */
[----:B--2---:R-:W-:-:S07]  /*99f0*/  FMNMX.FTZ R21, R28, R21, !PT ;  /* 0x000000151c157209 */ /* 0x004fce0007810000 */
[----:B------:R-:W2:Y:S01]  /*9a00*/  MUFU.TANH R182, R182 ;  /* 0x000000b600b67308 */ /* 0x000ea20000002400 */
[----:B---3--:R-:W-:-:S07]  /*9a10*/  FMNMX.FTZ R21, R32, R21, !PT ;  /* 0x0000001520157209 */ /* 0x008fce0007810000 */
[----:B------:R-:W-:Y:S01]  /*9a20*/  MUFU.TANH R212, R212 ;  /* 0x000000d400d47308 */ /* 0x000fe20000002400 */
[----:B-1----:R-:W-:-:S07]  /*9a30*/  FMNMX.FTZ R5, R180, R5, !PT ;  /* 0x00000005b4057209 */ /* 0x002fce0007810000 */
[----:B------:R-:W1:Y:S01]  /*9a40*/  MUFU.TANH R34, R34 ;  /* 0x0000002200227308 */ /* 0x000e620000002400 */
[----:B--2---:R-:W-:-:S04]  /*9a50*/  FMNMX.FTZ R5, R182, R5, !PT ;  /* 0x00000005b6057209 */ /* 0x004fc80007810000 */
[----:B------:R-:W-:-:S03]  /*9a60*/  FMNMX.FTZ R5, R184, R5, !PT ;  /* 0x00000005b8057209 */ /* 0x000fc60007810000 */
[----:B------:R-:W-:Y:S01]  /*9a70*/  MUFU.TANH R214, R214 ;  /* 0x000000d600d67308 */ /* 0x000fe20000002400 */
[----:B------:R-:W-:-:S04]  /*9a80*/  FMNMX.FTZ R5, R186, R5, !PT ;  /* 0x00000005ba057209 */ /* 0x000fc80007810000 */
[----:B------:R-:W-:-:S03]  /*9a90*/  FMNMX.FTZ R5, R194, R5, !PT ;  /* 0x00000005c2057209 */ /* 0x000fc60007810000 */
[----:B------:R-:W2:Y:S01]  /*9aa0*/  MUFU.TANH R36, R36 ;  /* 0x0000002400247308 */ /* 0x000ea20000002400 */
[----:B------:R-:W-:Y:S02]  /*9ab0*/  FMNMX.FTZ R5, R196, R5, !PT ;  /* 0x00000005c4057209 */ /* 0x000fe40007810000 */
[----:B-1----:R-:W-:-:S05]  /*9ac0*/  FMNMX.FTZ R25, R34, R21, !PT ;  /* 0x0000001522197209 */ /* 0x002fca0007810000 */
[----:B------:R-:W-:Y:S08]  /*9ad0*/  MUFU.TANH R216, R216 ;  /* 0x000000d800d87308 */ /* 0x000ff00000002400 */
[----:B------:R-:W1:Y:S01]  /*9ae0*/  MUFU.TANH R38, R38 ;  /* 0x0000002600267308 */ /* 0x000e620000002400 */
[----:B--2---:R-:W-:-:S07]  /*9af0*/  FMNMX.FTZ R25, R36, R25, !PT ;  /* 0x0000001924197209 */ /* 0x004fce0007810000 */
        /* <DEDUP_REMOVED lines=23> */
[----:B-1----:R-:W-:Y:S01]  /*9c70*/  FMNMX.FTZ R27, R46, R27, !PT ;  /* 0x0000001b2e1b7209 */ /* 0x002fe20007810000 */
[----:B------:R-:W-:-:S04]  /*9c80*/  UMOV UR7, 0x40000040 ;  /* 0x4000004000077882 */ /* 0x000fc80000000000 */
[----:B------:R-:W1:Y:S08]  /*9c90*/  MUFU.TANH R176, R176 ;  /* 0x000000b000b07308 */ /* 0x000e700000002400 */
[----:B------:R-:W2:Y:S08]  /*9ca0*/  MUFU.TANH R178, R178 ;  /* 0x000000b200b27308 */ /* 0x000eb00000002400 */
[----:B------:R-:W3:Y:S01]  /*9cb0*/  MUFU.TANH R48, R48 ;  /* 0x0000003000307308 */ /* 0x000ee20000002400 */
[----:B-1----:R-:W-:-:S07]  /*9cc0*/  FMNMX.FTZ R5, R176, R5, !PT ;  /* 0x00000005b0057209 */ /* 0x002fce0007810000 */
[----:B------:R-:W1:Y:S01]  /*9cd0*/  MUFU.TANH R50, R50 ;  /* 0x0000003200327308 */ /* 0x000e620000002400 */
[----:B--2---:R-:W-:-:S04]  /*9ce0*/  FMNMX.FTZ R5, R178, R5, !PT ;  /* 0x00000005b2057209 */ /* 0x004fc80007810000 */
[----:B------:R-:W-:-:S03]  /*9cf0*/  FMNMX.FTZ R5, R198, R5, !PT ;  /* 0x00000005c6057209 */ /* 0x000fc60007810000 */
[----:B------:R-:W2:Y:S01]  /*9d00*/  MUFU.TANH R52, R52 ;  /* 0x0000003400347308 */ /* 0x000ea20000002400 */
[----:B------:R-:W-:Y:S02]  /*9d10*/  FMNMX.FTZ R5, R200, R5, !PT ;  /* 0x00000005c8057209 */ /* 0x000fe40007810000 */
[----:B---3--:R-:W-:Y:S02]  /*9d20*/  FMNMX.FTZ R27, R48, R27, !PT ;  /* 0x0000001b301b7209 */ /* 0x008fe40007810000 */
[----:B------:R-:W-:-:S03]  /*9d30*/  FMNMX.FTZ R5, R202, R5, !PT ;  /* 0x00000005ca057209 */ /* 0x000fc60007810000 */
[----:B------:R-:W3:Y:S01]  /*9d40*/  MUFU.TANH R54, R54 ;  /* 0x0000003600367308 */ /* 0x000ee20000002400 */
[----:B------:R-:W-:Y:S02]  /*9d50*/  FMNMX.FTZ R5, R204, R5, !PT ;  /* 0x00000005cc057209 */ /* 0x000fe40007810000 */
[----:B-1----:R-:W-:Y:S02]  /*9d60*/  FMNMX.FTZ R29, R50, R27, !PT ;  /* 0x0000001b321d7209 */ /* 0x002fe40007810000 */
[----:B------:R-:W-:-:S03]  /*9d70*/  FMNMX.FTZ R5, R206, R5, !PT ;  /* 0x00000005ce057209 */ /* 0x000fc60007810000 */
[----:B------:R-:W1:Y:S01]  /*9d80*/  MUFU.TANH R56, R56 ;  /* 0x0000003800387308 */ /* 0x000e620000002400 */
[----:B------:R-:W-:Y:S02]  /*9d90*/  FMNMX.FTZ R5, R208, R5, !PT ;  /* 0x00000005d0057209 */ /* 0x000fe40007810000 */
[----:B--2---:R-:W-:Y:S02]  /*9da0*/  FMNMX.FTZ R29, R52, R29, !PT ;  /* 0x0000001d341d7209 */ /* 0x004fe40007810000 */
[----:B------:R-:W-:-:S03]  /*9db0*/  FMNMX.FTZ R5, R210, R5, !PT ;  /* 0x00000005d2057209 */ /* 0x000fc60007810000 */
[----:B------:R-:W2:Y:S01]  /*9dc0*/  MUFU.TANH R58, R58 ;  /* 0x0000003a003a7308 */ /* 0x000ea20000002400 */
[----:B---3--:R-:W-:-:S07]  /*9dd0*/  FMNMX.FTZ R29, R54, R29, !PT ;  /* 0x0000001d361d7209 */ /* 0x008fce0007810000 */
[----:B------:R-:W3:Y:S01]  /*9de0*/  MUFU.TANH R60, R60 ;  /* 0x0000003c003c7308 */ /* 0x000ee20000002400 */
[----:B-1----:R-:W-:-:S07]  /*9df0*/  FMNMX.FTZ R29, R56, R29, !PT ;  /* 0x0000001d381d7209 */ /* 0x002fce0007810000 */
[----:B------:R-:W1:Y:S01]  /*9e00*/  MUFU.TANH R62, R62 ;  /* 0x0000003e003e7308 */ /* 0x000e620000002400 */
[----:B--2---:R-:W-:-:S07]  /*9e10*/  FMNMX.FTZ R33, R58, R29, !PT ;  /* 0x0000001d3a217209 */ /* 0x004fce0007810000 */
[----:B------:R-:W-:Y:S01]  /*9e20*/  MUFU.TANH R68, R68 ;  /* 0x0000004400447308 */ /* 0x000fe20000002400 */
[----:B---3--:R-:W-:-:S07]  /*9e30*/  FMNMX.FTZ R33, R60, R33, !PT ;  /* 0x000000213c217209 */ /* 0x008fce0007810000 */
        /* <DEDUP_REMOVED lines=15> */
[----:B------:R-:W1:Y:S01]  /*9f30*/  MUFU.TANH R172, R172 ;  /* 0x000000ac00ac7308 */ /* 0x000e620000002400 */
[----:B------:R-:W-:-:S07]  /*9f40*/  UMOV UR7, 0x40000040 ;  /* 0x4000004000077882 */ /* 0x000fce0000000000 */
[----:B------:R-:W2:Y:S08]  /*9f50*/  MUFU.TANH R174, R174 ;  /* 0x000000ae00ae7308 */ /* 0x000eb00000002400 */
[----:B------:R-:W3:Y:S01]  /*9f60*/  MUFU.TANH R64, R64 ;  /* 0x0000004000407308 */ /* 0x000ee20000002400 */
[----:B-1----:R-:W-:-:S07]  /*9f70*/  FMNMX.FTZ R5, R172, R5, !PT ;  /* 0x00000005ac057209 */ /* 0x002fce0007810000 */
[----:B------:R-:W1:Y:S01]  /*9f80*/  MUFU.TANH R66, R66 ;  /* 0x0000004200427308 */ /* 0x000e620000002400 */
[----:B--2---:R-:W-:-:S04]  /*9f90*/  FMNMX.FTZ R5, R174, R5, !PT ;  /* 0x00000005ae057209 */ /* 0x004fc80007810000 */
[----:B------:R-:W-:-:S04]  /*9fa0*/  FMNMX.FTZ R5, R212, R5, !PT ;  /* 0x00000005d4057209 */ /* 0x000fc80007810000 */
[----:B------:R-:W-:Y:S02]  /*9fb0*/  FMNMX.FTZ R5, R214, R5, !PT ;  /* 0x00000005d6057209 */ /* 0x000fe40007810000 */
[----:B---3--:R-:W-:Y:S02]  /*9fc0*/  FMNMX.FTZ R33, R64, R33, !PT ;  /* 0x0000002140217209 */ /* 0x008fe40007810000 */
[----:B------:R-:W-:-:S04]  /*9fd0*/  FMNMX.FTZ R5, R216, R5, !PT ;  /* 0x00000005d8057209 */ /* 0x000fc80007810000 */
[----:B------:R-:W-:Y:S02]  /*9fe0*/  FMNMX.FTZ R5, R218, R5, !PT ;  /* 0x00000005da057209 */ /* 0x000fe40007810000 */
[----:B-1----:R-:W-:Y:S02]  /*9ff0*/  FMNMX.FTZ R35, R66, R33, !PT ;  /* 0x0000002142237209 */ /* 0x002fe40007810000 */
        /* <DEDUP_REMOVED lines=10> */
[----:B------:R-:W-:-:S05]  /*a0a0*/  FMNMX.FTZ R5, R224, R5, !PT ;  /* 0x00000005e0057209 */ /* 0x000fca0007810000 */
[----:B------:R-:W1:Y:S02]  /*a0b0*/  SHFL.BFLY PT, R84, R5, 0x2, 0x1f ;  /* 0x0c401f0005547f89 */ /* 0x000e6400000e0000 */
[----:B-1----:R-:W-:Y:S01]  /*a0c0*/  FMNMX.FTZ R11, R5, R84, !PT ;  /* 0x00000054050b7209 */ /* 0x002fe20007810000 */
[----:B------:R-:W-:-:S04]  /*a0d0*/  FMUL.FTZ R84, R79, UR50 ;  /* 0x000000324f547c20 */ /* 0x000fc80008410000 */
[----:B------:R-:W1:Y:S02]  /*a0e0*/  SHFL.BFLY PT, R228, R11, 0x1, 0x1f ;  /* 0x0c201f000be47f89 */ /* 0x000e6400000e0000 */
[----:B------:R-:W2:Y:S02]  /*a0f0*/  MUFU.TANH R84, R84 ;  /* 0x0000005400547308 */ /* 0x000ea40000002400 */
[----:B--2---:R-:W-:-:S04]  /*a100*/  FMNMX.FTZ R37, R84, R37, !PT ;  /* 0x0000002554257209 */ /* 0x004fc80007810000 */
[----:B------:R-:W-:Y:S02]  /*a110*/  FMNMX.FTZ R37, R82, R37, !PT ;  /* 0x0000002552257209 */ /* 0x000fe40007810000 */
[----:B-1----:R-:W-:-:S05]  /*a120*/  FMNMX.FTZ R5, R11, R228, !PT ;  /* 0x000000e40b057209 */ /* 0x002fca0007810000 */
[C---:B0-----:R-:W-:Y:S01]  /*a130*/  FMUL.FTZ R31, R5.reuse, R7 ;  /* 0x00000007051f7220 */ /* 0x041fe20000410000 */
[----:B------:R-:W-:-:S03]  /*a140*/  FADD.FTZ R8, -R5, R8 ;  /* 0x0000000805087221 */ /* 0x000fc60000010100 */
[-CC-:B------:R-:W-:Y:S01]  /*a150*/  FFMA.FTZ R11, R6, R7.reuse, -R31.reuse ;  /* 0x00000007060b7223 */ /* 0x180fe2000001081f */
[-CC-:B------:R-:W-:Y:S01]  /*a160*/  FFMA.FTZ R30, R30, R7.reuse, -R31.reuse ;  /* 0x000000071e1e7223 */ /* 0x180fe2000001081f */
[-CC-:B------:R-:W-:Y:S01]  /*a170*/  FFMA.FTZ R184, R184, R7.reuse, -R31.reuse ;  /* 0x00000007b8b87223 */ /* 0x180fe2000001081f */
[-CC-:B------:R-:W-:Y:S01]  /*a180*/  FFMA.FTZ R186, R186, R7.reuse, -R31.reuse ;  /* 0x00000007baba7223 */ /* 0x180fe2000001081f */
[-CC-:B------:R-:W-:Y:S01]  /*a190*/  FFMA.FTZ R196, R196, R7.reuse, -R31.reuse ;  /* 0x00000007c4c47223 */ /* 0x180fe2000001081f */
[-CC-:B------:R-:W-:Y:S01]  /*a1a0*/  FFMA.FTZ R200, R200, R7.reuse, -R31.reuse ;  /* 0x00000007c8c87223 */ /* 0x180fe2000001081f */
[----:B------:R-:W-:Y:S01]  /*a1b0*/  MUFU.EX2 R15, R30 ;  /* 0x0000001e000f7308 */ /* 0x000fe20000000800 */
[----:B------:R-:W-:Y:S02]  /*a1c0*/  WARPGROUP.DEPBAR.LE gsb0, 0x0 ;  /* 0x00008000000079c5 */ /* 0x000fe40000010000 */
[----:B------:R-:W-:Y:S01]  /*a1d0*/  WARPGROUP.ARRIVE ;  /* 0x00000000000079c5 */ /* 0x000fe20000000000 */
[----:B------:R-:W-:Y:S01]  /*a1e0*/  FMUL.FTZ R168, R83, UR50 ;  /* 0x0000003253a87c20 */ /* 0x000fe20008410000 */
[----:B------:R-:W-:Y:S01]  /*a1f0*/  FMUL.FTZ R170, R87, UR50 ;  /* 0x0000003257aa7c20 */ /* 0x000fe20008410000 */
[-CC-:B------:R-:W-:Y:S01]  /*a200*/  FFMA.FTZ R13, R20, R7.reuse, -R31.reuse ;  /* 0x00000007140d7223 */ /* 0x180fe2000001081f */
[-CC-:B------:R-:W-:Y:S01]  /*a210*/  FFMA.FTZ R20, R26, R7.reuse, -R31.reuse ;  /* 0x000000071a147223 */ /* 0x180fe2000001081f */
[----:B------:R0:W-:Y:S01]  /*a220*/  MUFU.EX2 R30, R184 ;  /* 0x000000b8001e7308 */ /* 0x0001e20000000800 */
[----:B------:R-:W-:Y:S01]  /*a230*/  HGMMA.64x128x16.F32.BF16 R88, R164, gdesc[UR4].tnspB, R88, gsb0 ;  /* 0x41e00004a4587df0 */ /* 0x000fe20008001858 */
[----:B------:R-:W-:Y:S01]  /*a240*/  UIADD3 UR6, UR10, 0x280, URZ ;  /* 0x000002800a067890 */ /* 0x000fe2000fffe03f */
[-CC-:B------:R-:W-:Y:S01]  /*a250*/  FFMA.FTZ R47, R80, R7.reuse, -R31.reuse ;  /* 0x00000007502f7223 */ /* 0x180fe2000001081f */
[----:B------:R-:W-:Y:S01]  /*a260*/  UMOV UR7, 0x40000040 ;  /* 0x4000004000077882 */ /* 0x000fe20000000000 */
[-CC-:B------:R-:W-:Y:S01]  /*a270*/  FFMA.FTZ R10, R10, R7.reuse, -R31.reuse ;  /* 0x000000070a0a7223 */ /* 0x180fe2000001081f */
[-CC-:B------:R-:W-:Y:S01]  /*a280*/  FFMA.FTZ R26, R180, R7.reuse, -R31.reuse ;  /* 0x00000007b41a7223 */ /* 0x180fe2000001081f */
[-CC-:B------:R-:W-:Y:S01]  /*a290*/  FFMA.FTZ R182, R182, R7.reuse, -R31.reuse ;  /* 0x00000007b6b67223 */ /* 0x180fe2000001081f */
[----:B------:R-:W1:Y:S01]  /*a2a0*/  MUFU.TANH R168, R168 ;  /* 0x000000a800a87308 */ /* 0x000e620000002400 */
[-CC-:B0-----:R-:W-:Y:S01]  /*a2b0*/  FFMA.FTZ R184, R198, R7.reuse, -R31.reuse ;  /* 0x00000007c6b87223 */ /* 0x181fe2000001081f */
[-CC-:B------:R-:W-:Y:S01]  /*a2c0*/  FFMA.FTZ R178, R178, R7.reuse, -R31.reuse ;  /* 0x00000007b2b27223 */ /* 0x180fe2000001081f */
[-CC-:B------:R-:W-:Y:S01]  /*a2d0*/  FFMA.FTZ R204, R204, R7.reuse, -R31.reuse ;  /* 0x00000007cccc7223 */ /* 0x180fe2000001081f */
[-CC-:B------:R-:W-:Y:S01]  /*a2e0*/  FFMA.FTZ R208, R208, R7.reuse, -R31.reuse ;  /* 0x00000007d0d07223 */ /* 0x180fe2000001081f */
[-CC-:B------:R-:W-:Y:S01]  /*a2f0*/  FFMA.FTZ R41, R212, R7.reuse, -R31.reuse ;  /* 0x00000007d4297223 */ /* 0x180fe2000001081f */
[-CC-:B------:R-:W-:Y:S01]  /*a300*/  FFMA.FTZ R43, R216, R7.reuse, -R31.reuse ;  /* 0x00000007d82b7223 */ /* 0x180fe2000001081f */
[-CC-:B------:R-:W-:Y:S01]  /*a310*/  FFMA.FTZ R198, R218, R7.reuse, -R31.reuse ;  /* 0x00000007dac67223 */ /* 0x180fe2000001081f */
[----:B------:R-:W0:Y:S01]  /*a320*/  MUFU.TANH R170, R170 ;  /* 0x000000aa00aa7308 */ /* 0x000e220000002400 */
[-CC-:B------:R-:W-:Y:S01]  /*a330*/  FFMA.FTZ R80, R222, R7.reuse, -R31.reuse ;  /* 0x00000007de507223 */ /* 0x180fe2000001081f */
[-C--:B------:R-:W-:Y:S01]  /*a340*/  FFMA.FTZ R226, R226, R7.reuse, -R31 ;  /* 0x00000007e2e27223 */ /* 0x080fe2000001081f */
[----:B------:R-:W-:-:S05]  /*a350*/  FMUL.FTZ R8, R8, R7 ;  /* 0x0000000708087220 */ /* 0x000fca0000410000 */
[----:B------:R2:W-:Y:S01]  /*a360*/  MUFU.EX2 R25, R186 ;  /* 0x000000ba00197308 */ /* 0x0005e20000000800 */
[----:B-1----:R-:W-:-:S04]  /*a370*/  FMNMX.FTZ R39, R168, R37, !PT ;  /* 0x00000025a8277209 */ /* 0x002fc80007810000 */
[----:B------:R-:W-:-:S03]  /*a380*/  FMNMX.FTZ R39, R86, R39, !PT ;  /* 0x0000002756277209 */ /* 0x000fc60007810000 */
[----:B------:R1:W-:Y:S01]  /*a390*/  MUFU.EX2 R27, R196 ;  /* 0x000000c4001b7308 */ /* 0x0003e20000000800 */
[----:B0-----:R-:W-:Y:S01]  /*a3a0*/  FMNMX.FTZ R6, R170, R39, !PT ;  /* 0x00000027aa067209 */ /* 0x001fe20007810000 */
[-CC-:B--2---:R-:W-:Y:S01]  /*a3b0*/  FFMA.FTZ R186, R210, R7.reuse, -R31.reuse ;  /* 0x00000007d2ba7223 */ /* 0x184fe2000001081f */
[----:B------:R-:W-:-:S03]  /*a3c0*/  FFMA.FTZ R39, R172, R7, -R31 ;  /* 0x00000007ac277223 */ /* 0x000fc6000001081f */
[----:B------:R-:W0:Y:S02]  /*a3d0*/  SHFL.BFLY PT, R45, R6, 0x2, 0x1f ;  /* 0x0c401f00062d7f89 */ /* 0x000e2400000e0000 */
[----:B------:R2:W-:Y:S01]  /*a3e0*/  MUFU.EX2 R33, R200 ;  /* 0x000000c800217308 */ /* 0x0005e20000000800 */
[----:B-1----:R-:W-:-:S07]  /*a3f0*/  FFMA.FTZ R196, R214, R7, -R31 ;  /* 0x00000007d6c47223 */ /* 0x002fce000001081f */
[----:B------:R-:W-:Y:S01]  /*a400*/  MUFU.EX2 R8, R8 ;  /* 0x0000000800087308 */ /* 0x000fe20000000800 */
[----:B--2---:R-:W-:-:S07]  /*a410*/  FFMA.FTZ R200, R224, R7, -R31 ;  /* 0x00000007e0c87223 */ /* 0x004fce000001081f */
[----:B------:R-:W1:Y:S01]  /*a420*/  MUFU.EX2 R11, R11 ;  /* 0x0000000b000b7308 */ /* 0x000e620000000800 */
[----:B0-----:R-:W-:Y:S01]  /*a430*/  FMNMX.FTZ R49, R6, R45, !PT ;  /* 0x0000002d06317209 */ /* 0x001fe20007810000 */
[-CC-:B------:R-:W-:Y:S01]  /*a440*/  FFMA.FTZ R45, R76, R7.reuse, -R31.reuse ;  /* 0x000000074c2d7223 */ /* 0x180fe2000001081f */
[----:B------:R-:W-:-:S05]  /*a450*/  FFMA.FTZ R76, R220, R7, -R31 ;  /* 0x00000007dc4c7223 */ /* 0x000fca000001081f */
[----:B------:R-:W0:Y:S01]  /*a460*/  MUFU.EX2 R10, R10 ;  /* 0x0000000a000a7308 */ /* 0x000e220000000800 */
[----:B------:R-:W2:Y:S07]  /*a470*/  SHFL.BFLY PT, R6, R49, 0x1, 0x1f ;  /* 0x0c201f0031067f89 */ /* 0x000eae00000e0000 */
[----:B------:R-:W-:Y:S01]  /*a480*/  MUFU.EX2 R13, R13 ;  /* 0x0000000d000d7308 */ /* 0x000fe20000000800 */
[----:B-1----:R-:W-:-:S07]  /*a490*/  FFMA.FTZ R3, R8, R3, R11 ;  /* 0x0000000308037223 */ /* 0x002fce000001000b */
[----:B------:R-:W1:Y:S01]  /*a4a0*/  MUFU.EX2 R20, R20 ;  /* 0x0000001400147308 */ /* 0x000e620000000800 */
[----:B0-----:R-:W-:-:S07]  /*a4b0*/  F2FP.BF16.F32.PACK_AB R180, R10, R11 ;  /* 0x0000000b0ab4723e */ /* 0x001fce00000010ff */
[----:B------:R-:W-:Y:S01]  /*a4c0*/  MUFU.EX2 R26, R26 ;  /* 0x0000001a001a7308 */ /* 0x000fe20000000800 */
[----:B--2---:R-:W-:-:S07]  /*a4d0*/  FMNMX.FTZ R6, R49, R6, !PT ;  /* 0x0000000631067209 */ /* 0x004fce0007810000 */
[----:B------:R1:W0:Y:S08]  /*a4e0*/  MUFU.EX2 R21, R182 ;  /* 0x000000b600157308 */ /* 0x0002300000000800 */
[----:B------:R0:W-:Y:S01]  /*a4f0*/  MUFU.EX2 R29, R178 ;  /* 0x000000b2001d7308 */ /* 0x0001e20000000800 */
[----:B-1----:R-:W-:-:S07]  /*a500*/  F2FP.BF16.F32.PACK_AB R182, R20, R13 ;  /* 0x0000000d14b6723e */ /* 0x002fce00000010ff */
[----:B------:R-:W-:Y:S01]  /*a510*/  MUFU.EX2 R184, R184 ;  /* 0x000000b800b87308 */ /* 0x000fe20000000800 */
[----:B0-----:R-:W-:-:S07]  /*a520*/  F2FP.BF16.F32.PACK_AB R178, R30, R21 ;  /* 0x000000151eb2723e */ /* 0x001fce00000010ff */
[----:B------:R-:W-:Y:S08]  /*a530*/  MUFU.EX2 R35, R204 ;  /* 0x000000cc00237308 */ /* 0x000ff00000000800 */
[----:B------:R-:W-:Y:S08]  /*a540*/  MUFU.EX2 R37, R208 ;  /* 0x000000d000257308 */ /* 0x000ff00000000800 */
[----:B------:R-:W-:Y:S01]  /*a550*/  MUFU.EX2 R186, R186 ;  /* 0x000000ba00ba7308 */ /* 0x000fe20000000800 */
[----:B------:R-:W-:-:S02]  /*a560*/  WARPGROUP.DEPBAR.LE gsb0, 0x0 ;  /* 0x00008000000079c5 */ /* 0x000fc40000010000 */
[----:B------:R-:W-:Y:S01]  /*a570*/  WARPGROUP.ARRIVE ;  /* 0x00000000000079c5 */ /* 0x000fe20000000000 */
[-CC-:B------:R-:W-:Y:S01]  /*a580*/  FFMA.FTZ R164, R194, R7.reuse, -R31.reuse ;  /* 0x00000007c2a47223 */ /* 0x180fe2000001081f */
[-CC-:B------:R-:W-:Y:S01]  /*a590*/  FFMA.FTZ R166, R176, R7.reuse, -R31.reuse ;  /* 0x00000007b0a67223 */ /* 0x180fe2000001081f */
[----:B------:R-:W-:Y:S02]  /*a5a0*/  FFMA.FTZ R194, R174, R7, -R31 ;  /* 0x00000007aec27223 */ /* 0x000fe4000001081f */
[----:B------:R-:W-:Y:S01]  /*a5b0*/  MUFU.EX2 R39, R39 ;  /* 0x0000002700277308 */ /* 0x000fe20000000800 */
[----:B------:R-:W-:Y:S01]  /*a5c0*/  F2FP.BF16.F32.PACK_AB R176, R26, R15 ;  /* 0x0000000f1ab0723e */ /* 0x000fe200000010ff */
[----:B------:R-:W-:Y:S01]  /*a5d0*/  HGMMA.64x128x16.F32.BF16 R88, R160, gdesc[UR4].tnspB, R88, gsb0 ;  /* 0x41e00004a0587df0 */ /* 0x000fe20008001858 */
[----:B------:R-:W-:Y:S01]  /*a5e0*/  UIADD3 UR6, UR10, 0x300, URZ ;  /* 0x000003000a067890 */ /* 0x000fe2000fffe03f */
[----:B------:R-:W-:-:S04]  /*a5f0*/  UMOV UR7, 0x40000040 ;  /* 0x4000004000077882 */ /* 0x000fc80000000000 */
[----:B------:R-:W0:Y:S08]  /*a600*/  MUFU.EX2 R164, R164 ;  /* 0x000000a400a47308 */ /* 0x000e300000000800 */
[----:B------:R-:W1:Y:S08]  /*a610*/  MUFU.EX2 R166, R166 ;  /* 0x000000a600a67308 */ /* 0x000e700000000800 */
[----:B------:R-:W-:Y:S01]  /*a620*/  MUFU.EX2 R194, R194 ;  /* 0x000000c200c27308 */ /* 0x000fe20000000800 */
[----:B0-----:R-:W-:-:S07]  /*a630*/  F2FP.BF16.F32.PACK_AB R172, R164, R25 ;  /* 0x00000019a4ac723e */ /* 0x001fce00000010ff */
[----:B------:R-:W-:Y:S01]  /*a640*/  MUFU.EX2 R41, R41 ;  /* 0x0000002900297308 */ /* 0x000fe20000000800 */
[----:B-1----:R-:W-:-:S07]  /*a650*/  F2FP.BF16.F32.PACK_AB R174, R166, R27 ;  /* 0x0000001ba6ae723e */ /* 0x002fce00000010ff */
[----:B------:R-:W-:Y:S08]  /*a660*/  MUFU.EX2 R196, R196 ;  /* 0x000000c400c47308 */ /* 0x000ff00000000800 */
[----:B------:R-:W-:Y:S08]  /*a670*/  MUFU.EX2 R43, R43 ;  /* 0x0000002b002b7308 */ /* 0x000ff00000000800 */
[----:B------:R-:W-:Y:S08]  /*a680*/  MUFU.EX2 R198, R198 ;  /* 0x000000c600c67308 */ /* 0x000ff00000000800 */
[----:B------:R-:W-:Y:S08]  /*a690*/  MUFU.EX2 R45, R45 ;  /* 0x0000002d002d7308 */ /* 0x000ff00000000800 */
[----:B------:R-:W0:Y:S08]  /*a6a0*/  MUFU.EX2 R76, R76 ;  /* 0x0000004c004c7308 */ /* 0x000e300000000800 */
[----:B------:R-:W-:Y:S08]  /*a6b0*/  MUFU.EX2 R47, R47 ;  /* 0x0000002f002f7308 */ /* 0x000ff00000000800 */
[----:B------:R-:W-:Y:S08]  /*a6c0*/  MUFU.EX2 R80, R80 ;  /* 0x0000005000507308 */ /* 0x000ff00000000800 */
[----:B------:R-:W-:Y:S08]  /*a6d0*/  MUFU.EX2 R49, R226 ;  /* 0x000000e200317308 */ /* 0x000ff00000000800 */
[----:B------:R-:W-:Y:S01]  /*a6e0*/  MUFU.EX2 R200, R200 ;  /* 0x000000c800c87308 */ /* 0x000fe20000000800 */
[----:B------:R-:W-:-:S02]  /*a6f0*/  WARPGROUP.DEPBAR.LE gsb0, 0x0 ;  /* 0x00008000000079c5 */ /* 0x000fc40000010000 */
[----:B------:R-:W-:Y:S01]  /*a700*/  WARPGROUP.ARRIVE ;  /* 0x00000000000079c5 */ /* 0x000fe20000000000 */
[-CC-:B------:R-:W-:Y:S01]  /*a710*/  FFMA.FTZ R160, R202, R7.reuse, -R31.reuse ;  /* 0x00000007caa07223 */ /* 0x180fe2000001081f */
[-C--:B------:R-:W-:Y:S01]  /*a720*/  FFMA.FTZ R162, R206, R7.reuse, -R31 ;  /* 0x00000007cea27223 */ /* 0x080fe2000001081f */
[----:B------:R-:W-:-:S03]  /*a730*/  FMUL.FTZ R31, R6, R7 ;  /* 0x00000007061f7220 */ /* 0x000fc60000410000 */
[----:B------:R-:W-:Y:S01]  /*a740*/  HGMMA.64x128x16.F32.BF16 R88, R156, gdesc[UR4].tnspB, R88, gsb0 ;  /* 0x41e000049c587df0 */ /* 0x000fe20008001858 */
[----:B------:R-:W-:Y:S01]  /*a750*/  UIADD3 UR6, UR10, 0x380, URZ ;  /* 0x000003800a067890 */ /* 0x000fe2000fffe03f */
[-CC-:B------:R-:W-:Y:S01]  /*a760*/  FFMA.FTZ R12, R12, R7.reuse, -R31.reuse ;  /* 0x000000070c0c7223 */ /* 0x180fe2000001081f */
[----:B------:R-:W-:Y:S01]  /*a770*/  UMOV UR7, 0x40000040 ;  /* 0x4000004000077882 */ /* 0x000fe20000000000 */
[-CC-:B------:R-:W-:Y:S01]  /*a780*/  FFMA.FTZ R181, R14, R7.reuse, -R31.reuse ;  /* 0x000000070eb57223 */ /* 0x180fe2000001081f */
[-CC-:B------:R-:W-:Y:S01]  /*a790*/  FFMA.FTZ R179, R36, R7.reuse, -R31.reuse ;  /* 0x0000000724b37223 */ /* 0x180fe2000001081f */
[-CC-:B------:R-:W-:Y:S01]  /*a7a0*/  FFMA.FTZ R36, R38, R7.reuse, -R31.reuse ;  /* 0x0000000726247223 */ /* 0x180fe2000001081f */
[----:B------:R-:W-:Y:S01]  /*a7b0*/  IMAD.U32 R38, RZ, RZ, UR42 ;  /* 0x0000002aff267e24 */ /* 0x000fe2000f8e00ff */
[----:B------:R-:W-:Y:S01]  /*a7c0*/  MUFU.EX2 R12, R12 ;  /* 0x0000000c000c7308 */ /* 0x000fe20000000800 */
[-CC-:B------:R-:W-:Y:S01]  /*a7d0*/  FFMA.FTZ R183, R24, R7.reuse, -R31.reuse ;  /* 0x0000000718b77223 */ /* 0x180fe2000001081f */
[-CC-:B------:R-:W-:Y:S01]  /*a7e0*/  FFMA.FTZ R177, R32, R7.reuse, -R31.reuse ;  /* 0x0000000720b17223 */ /* 0x180fe2000001081f */
[-CC-:B------:R-:W-:Y:S01]  /*a7f0*/  FFMA.FTZ R32, R42, R7.reuse, -R31.reuse ;  /* 0x000000072a207223 */ /* 0x180fe2000001081f */
[----:B------:R-:W-:Y:S01]  /*a800*/  @!P1 LEA R38, R38, UR41, 0x3 ;  /* 0x0000002926269c11 */ /* 0x000fe2000f8e18ff */
[-CC-:B------:R-:W-:Y:S01]  /*a810*/  FFMA.FTZ R34, R34, R7.reuse, -R31.reuse ;  /* 0x0000000722227223 */ /* 0x180fe2000001081f */
[----:B------:R-:W-:Y:S01]  /*a820*/  IADD3 R42, -R185, 0xb, RZ ;  /* 0x0000000bb92a7810 */ /* 0x000fe20007ffe1ff */
[----:B------:R-:W-:Y:S01]  /*a830*/  FFMA.FTZ R173, R40, R7, -R31 ;  /* 0x0000000728ad7223 */ /* 0x000fe2000001081f */
[----:B------:R-:W-:Y:S01]  /*a840*/  MUFU.EX2 R181, R181 ;  /* 0x000000b500b57308 */ /* 0x000fe20000000800 */
[----:B------:R-:W-:-:S02]  /*a850*/  @!P1 VIADD R38, R38, 0x28840 ;  /* 0x0002884026269836 */ /* 0x000fc40000000000 */
[-CC-:B------:R-:W-:Y:S01]  /*a860*/  FFMA.FTZ R175, R44, R7.reuse, -R31.reuse ;  /* 0x000000072caf7223 */ /* 0x180fe2000001081f */
[-CC-:B------:R-:W-:Y:S01]  /*a870*/  FFMA.FTZ R24, R46, R7.reuse, -R31.reuse ;  /* 0x000000072e187223 */ /* 0x180fe2000001081f */
[----:B------:R-:W-:Y:S02]  /*a880*/  IMAD.U32 R44, RZ, RZ, UR52 ;  /* 0x00000034ff2c7e24 */ /* 0x000fe4000f8e00ff */
[-CC-:B------:R-:W-:Y:S01]  /*a890*/  FFMA.FTZ R169, R48, R7.reuse, -R31.reuse ;  /* 0x0000000730a97223 */ /* 0x180fe2000001081f */
[----:B------:R-:W-:Y:S01]  /*a8a0*/  @!P1 PRMT R40, RZ, 0x654, R38 ;  /* 0x00000654ff289816 */ /* 0x000fe20000000026 */
[-CC-:B------:R-:W-:Y:S01]  /*a8b0*/  FFMA.FTZ R171, R52, R7.reuse, -R31.reuse ;  /* 0x0000000734ab7223 */ /* 0x180fe2000001081f */
[----:B------:R-:W-:Y:S01]  /*a8c0*/  MUFU.EX2 R183, R183 ;  /* 0x000000b700b77308 */ /* 0x000fe20000000800 */
[----:B------:R-:W-:Y:S01]  /*a8d0*/  @!P1 LEA R44, R44, UR41, 0x3 ;  /* 0x000000292c2c9c11 */ /* 0x000fe2000f8e18ff */
        /* <DEDUP_REMOVED lines=17> */
[----:B------:R-:W-:-:S05]  /*a9f0*/  UMOV UR52, UR42 ;  /* 0x0000002a00347c82 */ /* 0x000fca0008000000 */
        /* <DEDUP_REMOVED lines=14> */
[----:B------:R-:W-:-:S04]  /*aae0*/  FADD.FTZ R156, -R6, R9 ;  /* 0x00000009069c7221 */ /* 0x000fc80000010100 */
[----:B------:R-:W-:Y:S01]  /*aaf0*/  MUFU.EX2 R38, R38 ;  /* 0x0000002600267308 */ /* 0x000fe20000000800 */
[----:B0-----:R-:W-:Y:S01]  /*ab00*/  F2FP.BF16.F32.PACK_AB R158, R76, R45 ;  /* 0x0000002d4c9e723e */ /* 0x001fe200000010ff */
[-C--:B------:R-:W-:Y:S01]  /*ab10*/  FMUL.FTZ R9, R156, R7.reuse ;  /* 0x000000079c097220 */ /* 0x080fe20000410000 */
[----:B------:R-:W-:Y:S01]  /*ab20*/  HGMMA.64x128x16.F32.BF16 R88, R152, gdesc[UR4].tnspB, R88, gsb0 ;  /* 0x41e0000498587df0 */ /* 0x000fe20008001858 */
[-CC-:B------:R-:W-:Y:S01]  /*ab30*/  FFMA.FTZ R156, R28, R7.reuse, -R31.reuse ;  /* 0x000000071c9c7223 */ /* 0x180fe2000001081f */
[----:B------:R-:W-:-:S03]  /*ab40*/  FFMA.FTZ R28, R50, R7, -R31 ;  /* 0x00000007321c7223 */ /* 0x000fc6000001081f */
[----:B------:R-:W-:Y:S08]  /*ab50*/  MUFU.EX2 R167, R167 ;  /* 0x000000a700a77308 */ /* 0x000ff00000000800 */
[----:B------:R-:W0:Y:S08]  /*ab60*/  MUFU.EX2 R9, R9 ;  /* 0x0000000900097308 */ /* 0x000e300000000800 */
[----:B------:R-:W1:Y:S08]  /*ab70*/  MUFU.EX2 R156, R156 ;  /* 0x0000009c009c7308 */ /* 0x000e700000000800 */
[----:B------:R-:W2:Y:S01]  /*ab80*/  MUFU.EX2 R28, R28 ;  /* 0x0000001c001c7308 */ /* 0x000ea20000000800 */
[----:B0-----:R-:W-:-:S04]  /*ab90*/  FFMA.FTZ R2, R9, R2, R12 ;  /* 0x0000000209027223 */ /* 0x001fc8000001000c */
[C---:B------:R-:W-:Y:S01]  /*aba0*/  FADD.FTZ R2, R181.reuse, R2 ;  /* 0x00000002b5027221 */ /* 0x040fe20000010000 */
[----:B------:R-:W-:Y:S02]  /*abb0*/  F2FP.BF16.F32.PACK_AB R181, R181, R12 ;  /* 0x0000000cb5b5723e */ /* 0x000fe400000010ff */
[----:B------:R-:W0:Y:S01]  /*abc0*/  MUFU.EX2 R62, R62 ;  /* 0x0000003e003e7308 */ /* 0x000e220000000800 */
[----:B------:R-:W-:Y:S01]  /*abd0*/  FADD.FTZ R51, R183, R2 ;  /* 0x00000002b7337221 */ /* 0x000fe20000010000 */
[----:B-1----:R-:W-:-:S06]  /*abe0*/  F2FP.BF16.F32.PACK_AB R183, R156, R183 ;  /* 0x000000b79cb7723e */ /* 0x002fcc00000010ff */
[----:B------:R-:W1:Y:S08]  /*abf0*/  MUFU.EX2 R161, R64 ;  /* 0x0000004000a17308 */ /* 0x000e700000000800 */
[----:B------:R-:W3:Y:S08]  /*ac00*/  MUFU.EX2 R66, R66 ;  /* 0x0000004200427308 */ /* 0x000ef00000000800 */
[----:B------:R-:W4:Y:S08]  /*ac10*/  MUFU.EX2 R163, R68 ;  /* 0x0000004400a37308 */ /* 0x000f300000000800 */
        /* <DEDUP_REMOVED lines=9> */
[----:B--2---:R-:W-:Y:S02]  /*acb0*/  @!P1 VIADD R42, R44, 0x28860 ;  /* 0x000288602c2a9836 */ /* 0x004fe40000000000 */
[-C--:B------:R-:W-:Y:S01]  /*acc0*/  FMUL.FTZ R88, R88, R8.reuse ;  /* 0x0000000858587220 */ /* 0x080fe20000410000 */
[-C--:B------:R-:W-:Y:S01]  /*acd0*/  FMUL.FTZ R89, R89, R8.reuse ;  /* 0x0000000859597220 */ /* 0x080fe20000410000 */
[-C--:B------:R-:W-:Y:S01]  /*ace0*/  FMUL.FTZ R92, R92, R8.reuse ;  /* 0x000000085c5c7220 */ /* 0x080fe20000410000 */
[-C--:B------:R-:W-:Y:S01]  /*acf0*/  FMUL.FTZ R93, R93, R8.reuse ;  /* 0x000000085d5d7220 */ /* 0x080fe20000410000 */
[----:B------:R-:W-:Y:S01]  /*ad00*/  @!P1 PRMT R42, RZ, 0x654, R42 ;  /* 0x00000654ff2a9816 */ /* 0x000fe2000000002a */
[----:B0-----:R-:W-:Y:S01]  /*ad10*/  FADD.FTZ R40, R10, R3 ;  /* 0x000000030a287221 */ /* 0x001fe20000010000 */
[----:B------:R-:W-:Y:S01]  /*ad20*/  MUFU.EX2 R155, R86 ;  /* 0x00000056009b7308 */ /* 0x000fe20000000800 */
[-C--:B------:R-:W-:Y:S01]  /*ad30*/  FMUL.FTZ R96, R96, R8.reuse ;  /* 0x0000000860607220 */ /* 0x080fe20000410000 */
[----:B------:R0:W-:Y:S01]  /*ad40*/  @!P1 SYNCS.ARRIVE.TRANS64.RED.A1T0 RZ, [R42+URZ], RZ ;  /* 0x000000ff2aff99a7 */ /* 0x0001e2000810043f */
        /* <DEDUP_REMOVED lines=30> */
[----:B------:R-:W-:Y:S01]  /*af30*/  F2FP.BF16.F32.PACK_AB R164, R162, R35 ;  /* 0x00000023a2a4723e */ /* 0x000fe200000010ff */
[-C--:B------:R-:W-:Y:S01]  /*af40*/  FMUL.FTZ R125, R125, R8.reuse ;  /* 0x000000087d7d7220 */ /* 0x080fe20000410000 */
[----:B------:R-:W-:Y:S01]  /*af50*/  FADD.FTZ R3, R27, R2 ;  /* 0x000000021b037221 */ /* 0x000fe20000010000 */
[----:B0-----:R-:W-:Y:S01]  /*af60*/  FADD.FTZ R42, R24, R51 ;  /* 0x00000033182a7221 */ /* 0x001fe20000010000 */
[-CC-:B------:R-:W-:Y:S01]  /*af70*/  FFMA.FTZ R2, R168, R7.reuse, -R31.reuse ;  /* 0x00000007a8027223 */ /* 0x180fe2000001081f */
[----:B------:R-:W-:Y:S01]  /*af80*/  FFMA.FTZ R31, R170, R7, -R31 ;  /* 0x00000007aa1f7223 */ /* 0x000fe2000001081f */
[----:B------:R-:W-:Y:S01]  /*af90*/  FADD.FTZ R40, R166, R3 ;  /* 0x00000003a6287221 */ /* 0x000fe20000010000 */
[----:B------:R-:W-:Y:S01]  /*afa0*/  FADD.FTZ R11, R169, R42 ;  /* 0x0000002aa90b7221 */ /* 0x000fe20000010000 */
[----:B------:R-:W-:Y:S01]  /*afb0*/  F2FP.BF16.F32.PACK_AB R170, R160, R33 ;  /* 0x00000021a0aa723e */ /* 0x000fe200000010ff */
[-C--:B------:R-:W-:Y:S01]  /*afc0*/  FMUL.FTZ R128, R128, R8.reuse ;  /* 0x0000000880807220 */ /* 0x080fe20000410000 */
[----:B------:R-:W-:Y:S01]  /*afd0*/  FADD.FTZ R3, R29, R40 ;  /* 0x000000281d037221 */ /* 0x000fe20000010000 */
[----:B------:R-:W-:Y:S01]  /*afe0*/  FADD.FTZ R20, R28, R11 ;  /* 0x0000000b1c147221 */ /* 0x000fe20000010000 */
[----:B------:R-:W-:Y:S01]  /*aff0*/  MUFU.EX2 R31, R31 ;  /* 0x0000001f001f7308 */ /* 0x000fe20000000800 */
        /* <DEDUP_REMOVED lines=16> */
[----:B------:R0:W2:Y:S01]  /*b100*/  MUFU.EX2 R11, R2 ;  /* 0x00000002000b7308 */ /* 0x0000a20000000800 */
[----:B------:R-:W-:Y:S01]  /*b110*/  FADD.FTZ R10, R162, R3 ;  /* 0x00000003a20a7221 */ /* 0x000fe20000010000 */
[----:B------:R-:W-:Y:S01]  /*b120*/  FADD.FTZ R12, R167, R12 ;  /* 0x0000000ca70c7221 */ /* 0x000fe20000010000 */
[-C--:B------:R-:W-:Y:S01]  /*b130*/  FMUL.FTZ R145, R145, R8.reuse ;  /* 0x0000000891917220 */ /* 0x080fe20000410000 */
[-C--:B------:R-:W-:Y:S01]  /*b140*/  FMUL.FTZ R148, R148, R8.reuse ;  /* 0x0000000894947220 */ /* 0x080fe20000410000 */
[----:B------:R-:W-:Y:S01]  /*b150*/  FADD.FTZ R3, R37, R10 ;  /* 0x0000000a25037221 */ /* 0x000fe20000010000 */
[----:B------:R-:W-:Y:S01]  /*b160*/  FADD.FTZ R12, R62, R12 ;  /* 0x0000000c3e0c7221 */ /* 0x000fe20000010000 */
[----:B------:R-:W-:Y:S01]  /*b170*/  FMUL.FTZ R149, R149, R8 ;  /* 0x0000000895957220 */ /* 0x000fe20000410000 */
[-C--:B------:R-:W-:Y:S01]  /*b180*/  FMUL.FTZ R90, R90, R9.reuse ;  /* 0x000000095a5a7220 */ /* 0x080fe20000410000 */
[----:B------:R-:W-:Y:S01]  /*b190*/  FADD.FTZ R10, R186, R3 ;  /* 0x00000003ba0a7221 */ /* 0x000fe20000010000 */
[----:B-1----:R-:W-:Y:S01]  /*b1a0*/  FADD.FTZ R12, R161, R12 ;  /* 0x0000000ca10c7221 */ /* 0x002fe20000010000 */
[-C--:B------:R-:W-:Y:S01]  /*b1b0*/  FMUL.FTZ R91, R91, R9.reuse ;  /* 0x000000095b5b7220 */ /* 0x080fe20000410000 */
[-C--:B------:R-:W-:Y:S01]  /*b1c0*/  FMUL.FTZ R94, R94, R9.reuse ;  /* 0x000000095e5e7220 */ /* 0x080fe20000410000 */
[----:B------:R-:W-:Y:S01]  /*b1d0*/  FADD.FTZ R3, R39, R10 ;  /* 0x0000000a27037221 */ /* 0x000fe20000010000 */
[----:B---3--:R-:W-:Y:S01]  /*b1e0*/  FADD.FTZ R12, R66, R12 ;  /* 0x0000000c420c7221 */ /* 0x008fe20000010000 */
[-C--:B------:R-:W-:Y:S01]  /*b1f0*/  FMUL.FTZ R95, R95, R9.reuse ;  /* 0x000000095f5f7220 */ /* 0x080fe20000410000 */
[-C--:B------:R-:W-:Y:S01]  /*b200*/  FMUL.FTZ R98, R98, R9.reuse ;  /* 0x0000000962627220 */ /* 0x080fe20000410000 */
[----:B------:R-:W-:Y:S01]  /*b210*/  FADD.FTZ R10, R194, R3 ;  /* 0x00000003c20a7221 */ /* 0x000fe20000010000 */
[----:B----4-:R-:W-:Y:S01]  /*b220*/  FADD.FTZ R12, R163, R12 ;  /* 0x0000000ca30c7221 */ /* 0x010fe20000010000 */
[-C--:B------:R-:W-:Y:S01]  /*b230*/  FMUL.FTZ R99, R99, R9.reuse ;  /* 0x0000000963637220 */ /* 0x080fe20000410000 */
[-C--:B------:R-:W-:Y:S01]  /*b240*/  FMUL.FTZ R102, R102, R9.reuse ;  /* 0x0000000966667220 */ /* 0x080fe20000410000 */
[----:B------:R-:W-:Y:S01]  /*b250*/  FADD.FTZ R3, R41, R10 ;  /* 0x0000000a29037221 */ /* 0x000fe20000010000 */
[----:B-----5:R-:W-:Y:S01]  /*b260*/  FADD.FTZ R12, R70, R12 ;  /* 0x0000000c460c7221 */ /* 0x020fe20000010000 */
        /* <DEDUP_REMOVED lines=18> */
[----:B0-----:R-:W-:Y:S01]  /*b390*/  FADD.FTZ R2, R76, R3 ;  /* 0x000000034c027221 */ /* 0x001fe20000010000 */
[----:B------:R-:W-:Y:S01]  /*b3a0*/  FADD.FTZ R12, R153, R12 ;  /* 0x0000000c990c7221 */ /* 0x000fe20000010000 */
[-C--:B------:R-:W-:Y:S01]  /*b3b0*/  FMUL.FTZ R123, R123, R9.reuse ;  /* 0x000000097b7b7220 */ /* 0x080fe20000410000 */
[-C--:B------:R-:W-:Y:S01]  /*b3c0*/  FMUL.FTZ R126, R126, R9.reuse ;  /* 0x000000097e7e7220 */ /* 0x080fe20000410000 */
[----:B------:R-:W-:Y:S01]  /*b3d0*/  FADD.FTZ R3, R47, R2 ;  /* 0x000000022f037221 */ /* 0x000fe20000010000 */
[----:B--2---:R-:W-:Y:S01]  /*b3e0*/  FADD.FTZ R12, R11, R12 ;  /* 0x0000000c0b0c7221 */ /* 0x004fe20000010000 */
[-C--:B------:R-:W-:Y:S01]  /*b3f0*/  FMUL.FTZ R127, R127, R9.reuse ;  /* 0x000000097f7f7220 */ /* 0x080fe20000410000 */
[-C--:B------:R-:W-:Y:S01]  /*b400*/  FMUL.FTZ R130, R130, R9.reuse ;  /* 0x0000000982827220 */ /* 0x080fe20000410000 */
[----:B------:R-:W-:Y:S01]  /*b410*/  FADD.FTZ R2, R80, R3 ;  /* 0x0000000350027221 */ /* 0x000fe20000010000 */
[----:B------:R-:W-:Y:S01]  /*b420*/  FADD.FTZ R12, R155, R12 ;  /* 0x0000000c9b0c7221 */ /* 0x000fe20000010000 */
[-C--:B------:R-:W-:Y:S01]  /*b430*/  FMUL.FTZ R131, R131, R9.reuse ;  /* 0x0000000983837220 */ /* 0x080fe20000410000 */
[-C--:B------:R-:W-:Y:S01]  /*b440*/  FMUL.FTZ R134, R134, R9.reuse ;  /* 0x0000000986867220 */ /* 0x080fe20000410000 */
[----:B------:R-:W-:Y:S01]  /*b450*/  FADD.FTZ R3, R49, R2 ;  /* 0x0000000231037221 */ /* 0x000fe20000010000 */
        /* <DEDUP_REMOVED lines=10> */
[----:B------:R-:W-:Y:S01]  /*b500*/  FADD.FTZ R3, R200, R3 ;  /* 0x00000003c8037221 */ /* 0x000fe20000010000 */
[----:B------:R-:W-:Y:S01]  /*b510*/  F2FP.BF16.F32.PACK_AB R179, R36, R179 ;  /* 0x000000b324b3723e */ /* 0x000fe200000010ff */
[----:B------:R-:W-:Y:S01]  /*b520*/  FADD.FTZ R2, R31, R12 ;  /* 0x0000000c1f027221 */ /* 0x000fe20000010000 */
        /* <DEDUP_REMOVED lines=20> */
[----:B------:R-:W-:Y:S01]  /*b670*/  F2FP.BF16.F32.PACK_AB R155, R31, R155 ;  /* 0x0000009b1f9b723e */ /* 0x000fe200000010ff */
[----:B------:R-:W-:Y:S06]  /*b680*/  @P2 BRA `(.L_x_6633) ;  /* 0xffffffd8000c2947 */ /* 0x000fec000383ffff */
.L_x_6624:
        /* <DEDUP_REMOVED lines=13> */
.L_x_6651:
        /* <DEDUP_REMOVED lines=9> */
.L_x_6636:
[----:B------:R-:W-:Y:S01]  /*b7f0*/  ULEA UR6, UR42, UR41, 0x3 ;  /* 0x000000292a067291 */ /* 0x000fe2000f8e183f */
[----:B------:R-:W-:-:S05]  /*b800*/  IMAD.U32 R5, RZ, RZ, UR43 ;  /* 0x0000002bff057e24 */ /* 0x000fca000f8e00ff */
[----:B------:R-:W-:-:S04]  /*b810*/  SHF.L.U32 R5, R5, 0x1f, RZ ;  /* 0x0000001f05057819 */ /* 0x000fc800000006ff */
[----:B------:R0:W1:Y:S01]  /*b820*/  SYNCS.PHASECHK.TRANS64.TRYWAIT P2, [UR6+0x28830], R5 ;  /* 0x02883005ff0075a7 */ /* 0x0000620008040146 */
[----:B------:R-:W-:Y:S05]  /*b830*/  @!P0 BRA `(.L_x_6637) ;  /* 0x0000000000048947 */ /* 0x000fea0003800000 */
[----:B------:R-:W-:Y:S01]  /*b840*/  BPT.TRAP 0x1 ;  /* 0x000000040000795c */ /* 0x000fe20000300000 */
.L_x_6637:
[----:B-1----:R-:W-:Y:S05]  /*b850*/  @P2 BRA `(.L_x_6635) ;  /* 0x0000000000082947 */ /* 0x002fea0003800000 */
[----:B------:R-:W1:Y:S02]  /*b860*/  SYNCS.PHASECHK.TRANS64.TRYWAIT P2, [UR6+0x28830], R5 ;  /* 0x02883005ff0075a7 */ /* 0x000e640008040146 */
[----:B-1----:R-:W-:Y:S05]  /*b870*/  @!P2 BRA `(.L_x_6638) ;  /* 0x000000b000e0a947 */ /* 0x002fea0003800000 */
.L_x_6635:
        /* <DEDUP_REMOVED lines=47> */
.L_x_6640:
[----:B------:R-:W-:Y:S01]  /*bb70*/  ULEA UR6, UR53, UR41, 0x3 ;  /* 0x0000002935067291 */ /* 0x000fe2000f8e183f */
[----:B------:R-:W-:-:S05]  /*bb80*/  IMAD.U32 R5, RZ, RZ, UR54 ;  /* 0x00000036ff057e24 */ /* 0x000fca000f8e00ff */
[----:B------:R-:W-:-:S04]  /*bb90*/  SHF.L.U32 R5, R5, 0x1f, RZ ;  /* 0x0000001f05057819 */ /* 0x000fc800000006ff */
[----:B------:R0:W1:Y:S01]  /*bba0*/  SYNCS.PHASECHK.TRANS64.TRYWAIT P2, [UR6+0x28850], R5 ;  /* 0x02885005ff0075a7 */ /* 0x0000620008040146 */
[----:B------:R-:W-:Y:S05]  /*bbb0*/  @!P0 BRA `(.L_x_6641) ;  /* 0x0000000000048947 */ /* 0x000fea0003800000 */
[----:B------:R-:W-:Y:S01]  /*bbc0*/  BPT.TRAP 0x1 ;  /* 0x000000040000795c */ /* 0x000fe20000300000 */
.L_x_6641:
[----:B-1----:R-:W-:Y:S05]  /*bbd0*/  @P2 BRA `(.L_x_6639) ;  /* 0x0000000000082947 */ /* 0x002fea0003800000 */
[----:B------:R-:W1:Y:S02]  /*bbe0*/  SYNCS.PHASECHK.TRANS64.TRYWAIT P2, [UR6+0x28850], R5 ;  /* 0x02885005ff0075a7 */ /* 0x000e640008040146 */
[----:B-1----:R-:W-:Y:S05]  /*bbf0*/  @!P2 BRA `(.L_x_6642) ;  /* 0x000000b00018a947 */ /* 0x002fea0003800000 */
.L_x_6639:
        /* <DEDUP_REMOVED lines=18> */
[----:B01----:R-:W-:Y:S01]  /*bd20*/  FMUL.FTZ R5, R24, UR52 ;  /* 0x0000003418057c20 */ /* 0x003fe20008410000 */
        /* <DEDUP_REMOVED lines=92> */
[----:B------:R-:W-:Y:S01]  /*c2f0*/  WARPGROUP.ARRIVE ;  /* 0x00000000000079c5 */ /* 0x000fe20000000000 */
[----:B------:R-:W-:Y:S01]  /*c300*/  FMUL.FTZ R168, R48, UR52 ;  /* 0x0000003430a87c20 */ /* 0x000fe20008410000 */
[----:B------:R-:W-:-:S05]  /*c310*/  FMUL.FTZ R48, R83, UR52 ;  /* 0x0000003453307c20 */ /* 0x000fca0008410000 */
[----:B------:R-:W-:Y:S01]  /*c320*/  HGMMA.64x128x16.F32.BF16 R88, R164, gdesc[UR4].tnspB, R88, gsb0 ;  /* 0x41e00004a4587df0 */ /* 0x000fe20008001858 */
        /* <DEDUP_REMOVED lines=16> */
[----:B------:R-:W-:Y:S01]  /*c430*/  IADD3 R58, -R184, 0xb, RZ ;  /* 0x0000000bb83a7810 */ /* 0x000fe20007ffe1ff */
[----:B------:R-:W-:Y:S01]  /*c440*/  FMUL.FTZ R166, R44, UR52 ;  /* 0x000000342ca67c20 */ /* 0x000fe20008410000 */
[----:B------:R-:W-:-:S02]  /*c450*/  @!P1 VIADD R54, R54, 0x28840 ;  /* 0x0002884036369836 */ /* 0x000fc40000000000 */
[----:B------:R-:W-:Y:S01]  /*c460*/  FMUL.FTZ R167, R45, UR52 ;  /* 0x000000342da77c20 */ /* 0x000fe20008410000 */
[----:B------:R-:W-:Y:S01]  /*c470*/  FMUL.FTZ R44, R75, UR52 ;  /* 0x000000344b2c7c20 */ /* 0x000fe20008410000 */
[----:B------:R-:W-:Y:S01]  /*c480*/  FMUL.FTZ R45, R79, UR52 ;  /* 0x000000344f2d7c20 */ /* 0x000fe20008410000 */
[----:B------:R-:W0:Y:S01]  /*c490*/  MUFU.TANH R164, R164 ;  /* 0x000000a400a47308 */ /* 0x000e220000002400 */
[----:B------:R-:W-:-:S07]  /*c4a0*/  @!P1 PRMT R54, RZ, 0x654, R54 ;  /* 0x00000654ff369816 */ /* 0x000fce0000000036 */
        /* <DEDUP_REMOVED lines=64> */
.L_x_6645:
[----:B------:R-:W-:-:S05]  /*c8b0*/  IMAD.U32 R153, RZ, RZ, UR50 ;  /* 0x00000032ff997e24 */ /* 0x000fca000f8e00ff */
[----:B------:R-:W-:-:S13]  /*c8c0*/  ISETP.NE.AND P2, PT, R153, 0x1, PT ;  /* 0x000000019900780c */ /* 0x000fda0003f45270 */
[----:B0-----:R-:W0:Y:S02]  /*c8d0*/  @P2 LDC.64 R58, c[0x0][0x9e8] ;  /* 0x00027a00ff3a2b82 */ /* 0x001e240000000a00 */
[----:B0-----:R-:W-:-:S04]  /*c8e0*/  @P2 IMAD.HI.U32 R66, R11, R58, RZ ;  /* 0x0000003a0b422227 */ /* 0x001fc800078e00ff */
[----:B------:R-:W-:Y:S01]  /*c8f0*/  IMAD.MOV.U32 R58, RZ, RZ, R11 ;  /* 0x000000ffff3a7224 */ /* 0x000fe200078e000b */
[----:B------:R-:W-:-:S07]  /*c900*/  @P2 SHF.R.U32.HI R58, RZ, R59, R66 ;  /* 0x0000003bff3a2219 */ /* 0x000fce0000011642 */
.L_x_6646:
[----:B------:R-:W-:Y:S05]  /*c910*/  BSYNC B0 ;  /* 0x0000000000007941 */ /* 0x000fea0003800000 */
.L_x_6644:
[----:B------:R-:W-:-:S04]  /*c920*/  IMAD R59, R58, R153, -R158 ;  /* 0x000000993a3b7224 */ /* 0x000fc800078e0a9e */
[----:B------:R-:W-:-:S05]  /*c930*/  IMAD R58, R16, -0x2, R59 ;  /* 0xfffffffe103a7824 */ /* 0x000fca00078e023b */
[----:B------:R-:W-:Y:S02]  /*c940*/  VIADDMNMX R65, R58, R153, R65, PT ;  /* 0x000000993a417246 */ /* 0x000fe40003800141 */
[----:B------:R-:W-:-:S07]  /*c950*/  VIMNMX R67, R67, R58, !PT ;  /* 0x0000003a43437248 */ /* 0x000fce0007fe0100 */
.L_x_6643:
[----:B------:R-:W-:-:S04]  /*c960*/  ISETP.GT.AND P2, PT, R4, -0x1, PT ;  /* 0xffffffff0400780c */ /* 0x000fc80003f44270 */
[C---:B------:R-:W-:Y:S02]  /*c970*/  ISETP.GT.AND P4, PT, R67.reuse, RZ, P2 ;  /* 0x000000ff4300720c */ /* 0x040fe40001784270 */
[----:B------:R-:W-:Y:S02]  /*c980*/  ISETP.GT.AND P5, PT, R67, 0x1, P2 ;  /* 0x000000014300780c */ /* 0x000fe400017a4270 */
[C---:B------:R-:W-:Y:S02]  /*c990*/  ISETP.LT.OR P4, PT, R65.reuse, 0x1, P4 ;  /* 0x000000014100780c */ /* 0x040fe40002781670 */
[----:B------:R-:W-:Y:S02]  /*c9a0*/  ISETP.LT.OR P5, PT, R65, 0x2, P5 ;  /* 0x000000024100780c */ /* 0x000fe40002fa1670 */
[----:B0-----:R-:W-:Y:S02]  /*c9b0*/  FSEL R180, R5, -INF , !P4 ;  /* 0xff80000005b47808 */ /* 0x001fe40006000000 */
        /* <DEDUP_REMOVED lines=105> */
.L_x_6649:
[----:B------:R-:W-:Y:S02]  /*d050*/  IMAD.U32 R7, RZ, RZ, UR50 ;  /* 0x00000032ff077e24 */ /* 0x000fe4000f8e00ff */
[----:B------:R-:W-:-:S03]  /*d060*/  IMAD.MOV.U32 R5, RZ, RZ, R13 ;  /* 0x000000ffff057224 */ /* 0x000fc600078e000d */
[----:B------:R-:W-:-:S13]  /*d070*/  ISETP.NE.AND P3, PT, R7, 0x1, PT ;  /* 0x000000010700780c */ /* 0x000fda0003f65270 */
[----:B------:R-:W0:Y:S02]  /*d080*/  @P3 LDC.64 R30, c[0x0][0x9e8] ;  /* 0x00027a00ff1e3b82 */ /* 0x000e240000000a00 */
[----:B0-----:R-:W-:-:S05]  /*d090*/  @P3 IMAD.HI.U32 R30, R13, R30, RZ ;  /* 0x0000001e0d1e3227 */ /* 0x001fca00078e00ff */
[----:B------:R-:W-:-:S07]  /*d0a0*/  @P3 SHF.R.U32.HI R5, RZ, R31, R30 ;  /* 0x0000001fff053219 */ /* 0x000fce000001161e */
.L_x_6650:
[----:B------:R-:W-:Y:S05]  /*d0b0*/  BSYNC B0 ;  /* 0x0000000000007941 */ /* 0x000fea0003800000 */
.L_x_6648:
[----:B------:R-:W-:-:S04]  /*d0c0*/  IMAD R5, R5, R7, -R158 ;  /* 0x0000000705057224 */ /* 0x000fc800078e0a9e */
[----:B------:R-:W-:-:S05]  /*d0d0*/  IMAD R30, R16, -0x2, R5 ;  /* 0xfffffffe101e7824 */ /* 0x000fca00078e0205 */
[----:B------:R-:W-:Y:S02]  /*d0e0*/  VIADDMNMX R49, R30, R7, R49, PT ;  /* 0x000000071e317246 */ /* 0x000fe40003800131 */
[----:B------:R-:W-:-:S07]  /*d0f0*/  VIMNMX R51, R51, R30, !PT ;  /* 0x0000001e33337248 */ /* 0x000fce0007fe0100 */
.L_x_6647:
[----:B------:R-:W-:Y:S01]  /*d100*/  FMNMX.FTZ R5, R180, R8, !PT ;  /* 0x00000008b4057209 */ /* 0x000fe20007810000 */
[----:B------:R-:W0:Y:S01]  /*d110*/  LDC R7, c[0x0][0x988] ;  /* 0x00026200ff077b82 */ /* 0x000e220000000800 */
        /* <DEDUP_REMOVED lines=67> */
[----:B------:R-:W-:Y:S01]  /*d550*/  ISETP.GT.AND P4, PT, R51, RZ, P2 ;  /* 0x000000ff3300720c */ /* 0x000fe20001784270 */
[----:B0-----:R-:W-:Y:S01]  /*d560*/  FMUL.FTZ R31, R5, R7 ;  /* 0x00000007051f7220 */ /* 0x001fe20000410000 */
[----:B------:R-:W-:Y:S02]  /*d570*/  FSEL R158, R12, -INF , !P5 ;  /* 0xff8000000c9e7808 */ /* 0x000fe40006800000 */
[----:B------:R-:W-:-:S02]  /*d580*/  ISETP.LT.OR P4, PT, R49, 0x1, P4 ;  /* 0x000000013100780c */ /* 0x000fc40002781670 */
[----:B------:R-:W-:Y:S02]  /*d590*/  ISETP.GT.AND P5, PT, R51, 0x10, P2 ;  /* 0x000000103300780c */ /* 0x000fe400017a4270 */
[----:B------:R-:W-:Y:S02]  /*d5a0*/  FSEL R33, R6, -INF , !P4 ;  /* 0xff80000006217808 */ /* 0x000fe40006000000 */
[----:B------:R-:W-:Y:S02]  /*d5b0*/  ISETP.LT.OR P5, PT, R49, 0x11, P5 ;  /* 0x000000113100780c */ /* 0x000fe40002fa1670 */
[----:B------:R-:W-:Y:S02]  /*d5c0*/  FMNMX.FTZ R27, R33, R10, !PT ;  /* 0x0000000a211b7209 */ /* 0x000fe40007810000 */
[----:B------:R-:W-:Y:S02]  /*d5d0*/  ISETP.GT.AND P4, PT, R51, 0x30, P2 ;  /* 0x000000303300780c */ /* 0x000fe40001784270 */
[----:B------:R-:W-:-:S02]  /*d5e0*/  FMNMX.FTZ R27, R158, R27, !PT ;  /* 0x0000001b9e1b7209 */ /* 0x000fc40007810000 */
[----:B------:R-:W-:Y:S02]  /*d5f0*/  FSEL R12, R21, -INF , !P5 ;  /* 0xff800000150c7808 */ /* 0x000fe40006800000 */
[----:B------:R-:W-:Y:S02]  /*d600*/  FMNMX.FTZ R27, R30, R27, !PT ;  /* 0x0000001b1e1b7209 */ /* 0x000fe40007810000 */
[----:B------:R-:W-:Y:S02]  /*d610*/  ISETP.LT.OR P4, PT, R49, 0x31, P4 ;  /* 0x000000313100780c */ /* 0x000fe40002781670 */
[----:B------:R-:W-:Y:S02]  /*d620*/  FMNMX.FTZ R27, R14, R27, !PT ;  /* 0x0000001b0e1b7209 */ /* 0x000fe40007810000 */
[----:B------:R-:W-:Y:S02]  /*d630*/  FSETP.NEU.FTZ.AND P5, PT, R5, -INF , PT ;  /* 0xff8000000500780b */ /* 0x000fe40003fbd000 */
[----:B------:R-:W-:-:S02]  /*d640*/  FMNMX.FTZ R27, R12, R27, !PT ;  /* 0x0000001b0c1b7209 */ /* 0x000fc40007810000 */
[----:B------:R-:W-:Y:S02]  /*d650*/  FSEL R32, R32, -INF , !P4 ;  /* 0xff80000020207808 */ /* 0x000fe40006000000 */
[----:B------:R-:W-:Y:S02]  /*d660*/  ISETP.GT.AND P4, PT, R51, 0x38, P2 ;  /* 0x000000383300780c */ /* 0x000fe40001784270 */
[----:B------:R-:W-:Y:S02]  /*d670*/  FMNMX.FTZ R27, R20, R27, !PT ;  /* 0x0000001b141b7209 */ /* 0x000fe40007810000 */
[----:B------:R-:W-:Y:S02]  /*d680*/  FSEL R31, R31, RZ, P5 ;  /* 0x000000ff1f1f7208 */ /* 0x000fe40002800000 */
[----:B------:R-:W-:Y:S02]  /*d690*/  ISETP.LT.OR P4, PT, R49, 0x39, P4 ;  /* 0x000000393100780c */ /* 0x000fe40002781670 */
        /* <DEDUP_REMOVED lines=9> */
[----:B------:R0:W-:Y:S01]  /*d730*/  MUFU.EX2 R25, R6 ;  /* 0x0000000600197308 */ /* 0x0001e20000000800 */
[----:B------:R-:W-:Y:S01]  /*d740*/  ISETP.GT.AND P3, PT, R51, 0x39, P2 ;  /* 0x000000393300780c */ /* 0x000fe20001764270 */
[--C-:B------:R-:W-:Y:S01]  /*d750*/  FFMA.FTZ R84, R84, R7, -R31.reuse ;  /* 0x0000000754547223 */ /* 0x100fe2000001081f */
[----:B------:R-:W-:Y:S01]  /*d760*/  FMNMX.FTZ R29, R26, R29, !PT ;  /* 0x0000001d1a1d7209 */ /* 0x000fe20007810000 */
[-CC-:B------:R-:W-:Y:S01]  /*d770*/  FFMA.FTZ R59, R56, R7.reuse, -R31.reuse ;  /* 0x00000007383b7223 */ /* 0x180fe2000001081f */
[----:B------:R-:W-:Y:S01]  /*d780*/  ISETP.LT.OR P3, PT, R49, 0x3a, P3 ;  /* 0x0000003a3100780c */ /* 0x000fe20001f61670 */
[--C-:B------:R-:W-:Y:S01]  /*d790*/  FFMA.FTZ R180, R180, R7, -R31.reuse ;  /* 0x00000007b4b47223 */ /* 0x100fe2000001081f */
[----:B------:R-:W-:Y:S01]  /*d7a0*/  FMNMX.FTZ R29, R34, R29, !PT ;  /* 0x0000001d221d7209 */ /* 0x000fe20007810000 */
[-CC-:B------:R-:W-:Y:S01]  /*d7b0*/  FFMA.FTZ R182, R182, R7.reuse, -R31.reuse ;  /* 0x00000007b6b67223 */ /* 0x180fe2000001081f */
[----:B------:R-:W-:Y:S01]  /*d7c0*/  FSEL R186, R35, -INF , !P3 ;  /* 0xff80000023ba7808 */ /* 0x000fe20005800000 */
[-CC-:B0-----:R-:W-:Y:S01]  /*d7d0*/  FFMA.FTZ R6, R172, R7.reuse, -R31.reuse ;  /* 0x00000007ac067223 */ /* 0x181fe2000001081f */
[C---:B------:R-:W-:Y:S01]  /*d7e0*/  ISETP.GT.AND P3, PT, R51.reuse, 0x41, P2 ;  /* 0x000000413300780c */ /* 0x040fe20001764270 */
[--C-:B------:R-:W-:Y:S01]  /*d7f0*/  FFMA.FTZ R172, R170, R7, -R31.reuse ;  /* 0x00000007aaac7223 */ /* 0x100fe2000001081f */
[----:B------:R-:W-:Y:S01]  /*d800*/  FMNMX.FTZ R35, R24, R29, !PT ;  /* 0x0000001d18237209 */ /* 0x000fe20007810000 */
[----:B------:R0:W-:Y:S01]  /*d810*/  MUFU.EX2 R27, R6 ;  /* 0x00000006001b7308 */ /* 0x0001e20000000800 */
[----:B------:R-:W-:Y:S01]  /*d820*/  ISETP.GT.AND P4, PT, R51, 0x40, P2 ;  /* 0x000000403300780c */ /* 0x000fe20001784270 */
[-CC-:B------:R-:W-:Y:S01]  /*d830*/  FFMA.FTZ R176, R176, R7.reuse, -R31.reuse ;  /* 0x00000007b0b07223 */ /* 0x180fe2000001081f */
[C---:B------:R-:W-:Y:S01]  /*d840*/  ISETP.LT.OR P3, PT, R49.reuse, 0x42, P3 ;  /* 0x000000423100780c */ /* 0x040fe20001f61670 */
[--C-:B------:R-:W-:Y:S01]  /*d850*/  FFMA.FTZ R178, R178, R7, -R31.reuse ;  /* 0x00000007b2b27223 */ /* 0x100fe2000001081f */
[----:B------:R-:W-:Y:S01]  /*d860*/  FMNMX.FTZ R35, R32, R35, !PT ;  /* 0x0000002320237209 */ /* 0x000fe20007810000 */
[-CC-:B------:R-:W-:Y:S01]  /*d870*/  FFMA.FTZ R168, R168, R7.reuse, -R31.reuse ;  /* 0x00000007a8a87223 */ /* 0x180fe2000001081f */
[----:B------:R-:W-:Y:S01]  /*d880*/  ISETP.LT.OR P4, PT, R49, 0x41, P4 ;  /* 0x000000413100780c */ /* 0x000fe20002781670 */
[-CC-:B------:R-:W-:Y:S01]  /*d890*/  FFMA.FTZ R66, R66, R7.reuse, -R31.reuse ;  /* 0x0000000742427223 */ /* 0x180fe2000001081f */
[----:B------:R-:W-:Y:S01]  /*d8a0*/  FSEL R170, R37, -INF , !P3 ;  /* 0xff80000025aa7808 */ /* 0x000fe20005800000 */
[--C-:B0-----:R-:W-:Y:S01]  /*d8b0*/  FFMA.FTZ R6, R160, R7, -R31.reuse ;  /* 0x00000007a0067223 */ /* 0x101fe2000001081f */
[----:B------:R-:W-:Y:S01]  /*d8c0*/  FMNMX.FTZ R37, R174, R35, !PT ;  /* 0x00000023ae257209 */ /* 0x000fe20007810000 */
[----:B------:R-:W-:Y:S01]  /*d8d0*/  FFMA.FTZ R62, R62, R7, -R31 ;  /* 0x000000073e3e7223 */ /* 0x000fe2000001081f */
[----:B------:R-:W-:Y:S01]  /*d8e0*/  FSEL R38, R38, -INF , !P4 ;  /* 0xff80000026267808 */ /* 0x000fe20006000000 */
[----:B------:R-:W-:Y:S01]  /*d8f0*/  MUFU.EX2 R35, R166 ;  /* 0x000000a600237308 */ /* 0x000fe20000000800 */
[----:B------:R-:W-:-:S02]  /*d900*/  ISETP.GT.AND P4, PT, R51, 0x48, P2 ;  /* 0x000000483300780c */ /* 0x000fc40001784270 */
[----:B------:R-:W-:Y:S02]  /*d910*/  FMNMX.FTZ R37, R184, R37, !PT ;  /* 0x00000025b8257209 */ /* 0x000fe40007810000 */
[----:B------:R-:W-:Y:S02]  /*d920*/  ISETP.GT.AND P3, PT, R51, 0x49, P2 ;  /* 0x000000493300780c */ /* 0x000fe40001764270 */
[C---:B------:R-:W-:Y:S01]  /*d930*/  ISETP.LT.OR P4, PT, R49.reuse, 0x49, P4 ;  /* 0x000000493100780c */ /* 0x040fe20002781670 */
[----:B------:R0:W-:Y:S01]  /*d940*/  MUFU.EX2 R29, R6 ;  /* 0x00000006001d7308 */ /* 0x0001e20000000800 */
[----:B------:R-:W-:Y:S02]  /*d950*/  FMNMX.FTZ R37, R186, R37, !PT ;  /* 0x00000025ba257209 */ /* 0x000fe40007810000 */
[----:B------:R-:W-:Y:S02]  /*d960*/  ISETP.LT.OR P3, PT, R49, 0x4a, P3 ;  /* 0x0000004a3100780c */ /* 0x000fe40001f61670 */
[----:B------:R-:W-:-:S02]  /*d970*/  FSEL R194, R39, -INF , !P4 ;  /* 0xff80000027c27808 */ /* 0x000fc40006000000 */
[C---:B------:R-:W-:Y:S01]  /*d980*/  ISETP.GT.AND P4, PT, R51.reuse, 0x50, P2 ;  /* 0x000000503300780c */ /* 0x040fe20001784270 */
[----:B------:R-:W-:Y:S01]  /*d990*/  MUFU.EX2 R180, R180 ;  /* 0x000000b400b47308 */ /* 0x000fe20000000800 */
[----:B------:R-:W-:Y:S01]  /*d9a0*/  FMNMX.FTZ R37, R38, R37, !PT ;  /* 0x0000002526257209 */ /* 0x000fe20007810000 */
[-CC-:B0-----:R-:W-:Y:S01]  /*d9b0*/  FFMA.FTZ R6, R154, R7.reuse, -R31.reuse ;  /* 0x000000079a067223 */ /* 0x181fe2000001081f */
[----:B------:R-:W-:Y:S01]  /*d9c0*/  FSEL R160, R36, -INF , !P3 ;  /* 0xff80000024a07808 */ /* 0x000fe20005800000 */
[----:B------:R-:W-:Y:S01]  /*d9d0*/  FFMA.FTZ R36, R156, R7, -R31 ;  /* 0x000000079c247223 */ /* 0x000fe2000001081f */
[----:B------:R-:W-:Y:S02]  /*d9e0*/  ISETP.GT.AND P3, PT, R51, 0x51, P2 ;  /* 0x000000513300780c */ /* 0x000fe40001764270 */
[----:B------:R-:W-:Y:S01]  /*d9f0*/  ISETP.LT.OR P4, PT, R49, 0x51, P4 ;  /* 0x000000513100780c */ /* 0x000fe20002781670 */
[----:B------:R-:W-:Y:S01]  /*da00*/  MUFU.EX2 R15, R15 ;  /* 0x0000000f000f7308 */ /* 0x000fe20000000800 */
[----:B------:R-:W-:-:S02]  /*da10*/  FMNMX.FTZ R37, R170, R37, !PT ;  /* 0x00000025aa257209 */ /* 0x000fc40007810000 */
[----:B------:R-:W-:Y:S02]  /*da20*/  ISETP.LT.OR P3, PT, R49, 0x52, P3 ;  /* 0x000000523100780c */ /* 0x000fe40001f61670 */
[----:B------:R-:W-:Y:S02]  /*da30*/  FSEL R42, R42, -INF , !P4 ;  /* 0xff8000002a2a7808 */ /* 0x000fe40006000000 */
[C---:B------:R-:W-:Y:S01]  /*da40*/  ISETP.GT.AND P4, PT, R51.reuse, 0x58, P2 ;  /* 0x000000583300780c */ /* 0x040fe20001784270 */
[----:B------:R-:W-:Y:S01]  /*da50*/  MUFU.EX2 R182, R182 ;  /* 0x000000b600b67308 */ /* 0x000fe20000000800 */
[----:B------:R-:W-:Y:S02]  /*da60*/  FMNMX.FTZ R37, R194, R37, !PT ;  /* 0x00000025c2257209 */ /* 0x000fe40007810000 */
[----:B------:R-:W-:Y:S02]  /*da70*/  FSEL R40, R40, -INF , !P3 ;  /* 0xff80000028287808 */ /* 0x000fe40005800000 */
[----:B------:R-:W-:-:S02]  /*da80*/  ISETP.GT.AND P3, PT, R51, 0x59, P2 ;  /* 0x000000593300780c */ /* 0x000fc40001764270 */
[C---:B------:R-:W-:Y:S01]  /*da90*/  ISETP.LT.OR P4, PT, R49.reuse, 0x59, P4 ;  /* 0x000000593100780c */ /* 0x040fe20002781670 */
[----:B------:R-:W-:Y:S01]  /*daa0*/  MUFU.EX2 R21, R21 ;  /* 0x0000001500157308 */ /* 0x000fe20000000800 */
[----:B------:R-:W-:Y:S02]  /*dab0*/  FMNMX.FTZ R39, R160, R37, !PT ;  /* 0x00000025a0277209 */ /* 0x000fe40007810000 */
[----:B------:R-:W-:Y:S02]  /*dac0*/  ISETP.LT.OR P3, PT, R49, 0x5a, P3 ;  /* 0x0000005a3100780c */ /* 0x000fe40001f61670 */
[----:B------:R-:W-:Y:S01]  /*dad0*/  FSEL R156, R43, -INF , !P4 ;  /* 0xff8000002b9c7808 */ /* 0x000fe20006000000 */
[----:B------:R-:W-:Y:S01]  /*dae0*/  FFMA.FTZ R43, R152, R7, -R31 ;  /* 0x00000007982b7223 */ /* 0x000fe2000001081f */
[----:B------:R-:W-:Y:S01]  /*daf0*/  FMNMX.FTZ R39, R42, R39, !PT ;  /* 0x000000272a277209 */ /* 0x000fe20007810000 */
[----:B------:R-:W-:Y:S01]  /*db00*/  MUFU.EX2 R37, R6 ;  /* 0x0000000600257308 */ /* 0x000fe20000000800 */
[----:B------:R-:W-:-:S02]  /*db10*/  ISETP.GT.AND P4, PT, R51, 0x60, P2 ;  /* 0x000000603300780c */ /* 0x000fc40001784270 */
[----:B------:R-:W-:Y:S02]  /*db20*/  FSEL R166, R41, -INF , !P3 ;  /* 0xff80000029a67808 */ /* 0x000fe40005800000 */
[----:B------:R-:W-:Y:S02]  /*db30*/  FMNMX.FTZ R41, R40, R39, !PT ;  /* 0x0000002728297209 */ /* 0x000fe40007810000 */
[----:B------:R-:W-:Y:S01]  /*db40*/  ISETP.LT.OR P4, PT, R49, 0x61, P4 ;  /* 0x000000613100780c */ /* 0x000fe20002781670 */
[----:B------:R0:W-:Y:S01]  /*db50*/  MUFU.EX2 R39, R43 ;  /* 0x0000002b00277308 */ /* 0x0001e20000000800 */
[----:B------:R-:W-:Y:S02]  /*db60*/  ISETP.GT.AND P3, PT, R51, 0x61, P2 ;  /* 0x000000613300780c */ /* 0x000fe40001764270 */
[----:B------:R-:W-:Y:S02]  /*db70*/  FMNMX.FTZ R41, R156, R41, !PT ;  /* 0x000000299c297209 */ /* 0x000fe40007810000 */
[----:B------:R-:W-:-:S02]  /*db80*/  FSEL R46, R46, -INF , !P4 ;  /* 0xff8000002e2e7808 */ /* 0x000fc40006000000 */
[----:B------:R-:W-:Y:S01]  /*db90*/  ISETP.GT.AND P4, PT, R51, 0x68, P2 ;  /* 0x000000683300780c */ /* 0x000fe20001784270 */
[----:B------:R-:W-:Y:S01]  /*dba0*/  MUFU.EX2 R176, R176 ;  /* 0x000000b000b07308 */ /* 0x000fe20000000800 */
[C---:B------:R-:W-:Y:S02]  /*dbb0*/  ISETP.LT.OR P3, PT, R49.reuse, 0x62, P3 ;  /* 0x000000623100780c */ /* 0x040fe40001f61670 */
[----:B------:R-:W-:Y:S02]  /*dbc0*/  FMNMX.FTZ R41, R166, R41, !PT ;  /* 0x00000029a6297209 */ /* 0x000fe40007810000 */
[----:B------:R-:W-:Y:S02]  /*dbd0*/  ISETP.LT.OR P4, PT, R49, 0x69, P4 ;  /* 0x000000693100780c */ /* 0x000fe40002781670 */
[----:B------:R-:W-:Y:S01]  /*dbe0*/  FSEL R152, R44, -INF , !P3 ;  /* 0xff8000002c987808 */ /* 0x000fe20005800000 */
[----:B------:R-:W-:Y:S01]  /*dbf0*/  FFMA.FTZ R44, R86, R7, -R31 ;  /* 0x00000007562c7223 */ /* 0x000fe2000001081f */
[----:B------:R-:W-:Y:S01]  /*dc00*/  ISETP.GT.AND P3, PT, R51, 0x69, P2 ;  /* 0x000000693300780c */ /* 0x000fe20001764270 */
[----:B------:R-:W-:Y:S01]  /*dc10*/  MUFU.EX2 R178, R178 ;  /* 0x000000b200b27308 */ /* 0x000fe20000000800 */
[----:B------:R-:W-:-:S02]  /*dc20*/  FMNMX.FTZ R41, R46, R41, !PT ;  /* 0x000000292e297209 */ /* 0x000fc40007810000 */
[----:B------:R-:W-:Y:S01]  /*dc30*/  FSEL R154, R47, -INF , !P4 ;  /* 0xff8000002f9a7808 */ /* 0x000fe20006000000 */
[----:B------:R-:W-:Y:S01]  /*dc40*/  FFMA.FTZ R47, R82, R7, -R31 ;  /* 0x00000007522f7223 */ /* 0x000fe2000001081f */
[----:B------:R-:W-:Y:S02]  /*dc50*/  ISETP.GT.AND P4, PT, R51, 0x70, P2 ;  /* 0x000000703300780c */ /* 0x000fe40001784270 */
[C---:B------:R-:W-:Y:S01]  /*dc60*/  ISETP.LT.OR P3, PT, R49.reuse, 0x6a, P3 ;  /* 0x0000006a3100780c */ /* 0x040fe20001f61670 */
[----:B------:R-:W-:Y:S01]  /*dc70*/  MUFU.EX2 R172, R172 ;  /* 0x000000ac00ac7308 */ /* 0x000fe20000000800 */
[----:B0-----:R-:W-:Y:S02]  /*dc80*/  FMNMX.FTZ R43, R152, R41, !PT ;  /* 0x00000029982b7209 */ /* 0x001fe40007810000 */
[----:B------:R-:W-:Y:S02]  /*dc90*/  ISETP.LT.OR P4, PT, R49, 0x71, P4 ;  /* 0x000000713100780c */ /* 0x000fe40002781670 */
[----:B------:R-:W-:-:S02]  /*dca0*/  FSEL R86, R45, -INF , !P3 ;  /* 0xff8000002d567808 */ /* 0x000fc40005800000 */
[C---:B------:R-:W-:Y:S01]  /*dcb0*/  ISETP.GT.AND P3, PT, R51.reuse, 0x71, P2 ;  /* 0x000000713300780c */ /* 0x040fe20001764270 */
[----:B------:R0:W-:Y:S01]  /*dcc0*/  MUFU.EX2 R41, R84 ;  /* 0x0000005400297308 */ /* 0x0001e20000000800 */
[----:B------:R-:W-:Y:S02]  /*dcd0*/  FMNMX.FTZ R43, R154, R43, !PT ;  /* 0x0000002b9a2b7209 */ /* 0x000fe40007810000 */
[----:B------:R-:W-:Y:S02]  /*dce0*/  FSEL R50, R50, -INF , !P4 ;  /* 0xff80000032327808 */ /* 0x000fe40006000000 */
[----:B------:R-:W-:Y:S02]  /*dcf0*/  ISETP.GT.AND P4, PT, R51, 0x78, P2 ;  /* 0x000000783300780c */ /* 0x000fe40001784270 */
[----:B------:R-:W-:Y:S01]  /*dd00*/  ISETP.LT.OR P3, PT, R49, 0x72, P3 ;  /* 0x000000723100780c */ /* 0x000fe20001f61670 */
[----:B------:R-:W-:Y:S01]  /*dd10*/  MUFU.EX2 R36, R36 ;  /* 0x0000002400247308 */ /* 0x000fe20000000800 */
[----:B------:R-:W-:-:S02]  /*dd20*/  FMNMX.FTZ R43, R86, R43, !PT ;  /* 0x0000002b562b7209 */ /* 0x000fc40007810000 */
[----:B------:R-:W-:Y:S02]  /*dd30*/  ISETP.GT.AND P2, PT, R51, 0x79, P2 ;  /* 0x000000793300780c */ /* 0x000fe40001744270 */
[C---:B------:R-:W-:Y:S02]  /*dd40*/  ISETP.LT.OR P4, PT, R49.reuse, 0x79, P4 ;  /* 0x000000793100780c */ /* 0x040fe40002781670 */
[----:B------:R-:W-:Y:S01]  /*dd50*/  FSEL R82, R48, -INF , !P3 ;  /* 0xff80000030527808 */ /* 0x000fe20005800000 */
[----:B------:R-:W-:Y:S01]  /*dd60*/  MUFU.EX2 R168, R168 ;  /* 0x000000a800a87308 */ /* 0x000fe20000000800 */
[----:B------:R-:W-:Y:S02]  /*dd70*/  FMNMX.FTZ R43, R50, R43, !PT ;  /* 0x0000002b322b7209 */ /* 0x000fe40007810000 */
[----:B------:R-:W-:Y:S01]  /*dd80*/  ISETP.LT.OR P2, PT, R49, 0x7a, P2 ;  /* 0x0000007a3100780c */ /* 0x000fe20001741670 */
[-CC-:B------:R-:W-:Y:S01]  /*dd90*/  FFMA.FTZ R49, R80, R7.reuse, -R31.reuse ;  /* 0x0000000750317223 */ /* 0x180fe2000001081f */
[----:B0-----:R-:W-:Y:S01]  /*dda0*/  FSEL R84, R53, -INF , !P4 ;  /* 0xff80000035547808 */ /* 0x001fe20006000000 */
[--C-:B------:R-:W-:Y:S01]  /*ddb0*/  FFMA.FTZ R53, R58, R7, -R31.reuse ;  /* 0x000000073a357223 */ /* 0x100fe2000001081f */
[----:B------:R-:W-:Y:S01]  /*ddc0*/  FMNMX.FTZ R45, R82, R43, !PT ;  /* 0x0000002b522d7209 */ /* 0x000fe20007810000 */
[----:B------:R0:W-:Y:S01]  /*ddd0*/  MUFU.EX2 R48, R47 ;  /* 0x0000002f00307308 */ /* 0x0001e20000000800 */
[----:B------:R-:W-:Y:S01]  /*dde0*/  FSEL R80, R54, -INF , !P2 ;  /* 0xff80000036507808 */ /* 0x000fe20005000000 */
[--C-:B------:R-:W-:Y:S01]  /*ddf0*/  FFMA.FTZ R54, R74, R7, -R31.reuse ;  /* 0x000000074a367223 */ /* 0x100fe2000001081f */
[----:B------:R-:W-:Y:S01]  /*de00*/  FMNMX.FTZ R45, R84, R45, !PT ;  /* 0x0000002d542d7209 */ /* 0x000fe20007810000 */
[----:B------:R-:W-:Y:S01]  /*de10*/  FFMA.FTZ R58, R60, R7, -R31 ;  /* 0x000000073c3a7223 */ /* 0x000fe2000001081f */
[----:B------:R-:W-:-:S02]  /*de20*/  FSEL R57, R5, RZ, P5 ;  /* 0x000000ff05397208 */ /* 0x000fc40002800000 */
[----:B------:R-:W-:Y:S01]  /*de30*/  FMNMX.FTZ R6, R80, R45, !PT ;  /* 0x0000002d50067209 */ /* 0x000fe20007810000 */
[----:B------:R1:W-:Y:S01]  /*de40*/  MUFU.EX2 R43, R49 ;  /* 0x00000031002b7308 */ /* 0x0003e20000000800 */
[-CC-:B------:R-:W-:Y:S01]  /*de50*/  FFMA.FTZ R45, R70, R7.reuse, -R31.reuse ;  /* 0x00000007462d7223 */ /* 0x180fe2000001081f */
[----:B------:R-:W-:Y:S01]  /*de60*/  FADD.FTZ R56, -R57, R8 ;  /* 0x0000000839387221 */ /* 0x000fe20000010100 */
[-CC-:B0-----:R-:W-:Y:S01]  /*de70*/  FFMA.FTZ R47, R72, R7.reuse, -R31.reuse ;  /* 0x00000007482f7223 */ /* 0x181fe2000001081f */
[----:B------:R-:W0:Y:S01]  /*de80*/  SHFL.BFLY PT, R51, R6, 0x2, 0x1f ;  /* 0x0c401f0006337f89 */ /* 0x000e2200000e0000 */
[-CC-:B------:R-:W-:Y:S01]  /*de90*/  FFMA.FTZ R70, R78, R7.reuse, -R31.reuse ;  /* 0x000000074e467223 */ /* 0x180fe2000001081f */
[-CC-:B------:R-:W-:Y:S01]  /*dea0*/  FFMA.FTZ R72, R76, R7.reuse, -R31.reuse ;  /* 0x000000074c487223 */ /* 0x180fe2000001081f */
[-CC-:B------:R-:W-:Y:S01]  /*deb0*/  FFMA.FTZ R8, R52, R7.reuse, -R31.reuse ;  /* 0x0000000734087223 */ /* 0x180fe2000001081f */
[----:B------:R-:W-:Y:S01]  /*dec0*/  MUFU.EX2 R44, R44 ;  /* 0x0000002c002c7308 */ /* 0x000fe20000000800 */
[----:B-1----:R-:W-:-:S07]  /*ded0*/  FFMA.FTZ R49, R68, R7, -R31 ;  /* 0x0000000744317223 */ /* 0x002fce000001081f */
[----:B------:R-:W-:Y:S08]  /*dee0*/  MUFU.EX2 R54, R54 ;  /* 0x0000003600367308 */ /* 0x000ff00000000800 */
[----:B------:R-:W-:Y:S01]  /*def0*/  MUFU.EX2 R45, R45 ;  /* 0x0000002d002d7308 */ /* 0x000fe20000000800 */
[----:B0-----:R-:W-:Y:S01]  /*df00*/  FMNMX.FTZ R55, R6, R51, !PT ;  /* 0x0000003306377209 */ /* 0x001fe20007810000 */
[-C--:B------:R-:W-:Y:S01]  /*df10*/  FFMA.FTZ R51, R64, R7.reuse, -R31 ;  /* 0x0000000740337223 */ /* 0x080fe2000001081f */
[----:B------:R-:W-:-:S05]  /*df20*/  FMUL.FTZ R31, R56, R7 ;  /* 0x00000007381f7220 */ /* 0x000fca0000410000 */
[----:B------:R-:W-:Y:S01]  /*df30*/  MUFU.EX2 R70, R70 ;  /* 0x0000004600467308 */ /* 0x000fe20000000800 */
[----:B------:R-:W0:Y:S07]  /*df40*/  SHFL.BFLY PT, R6, R55, 0x1, 0x1f ;  /* 0x0c201f0037067f89 */ /* 0x000e2e00000e0000 */
[----:B------:R-:W1:Y:S08]  /*df50*/  MUFU.EX2 R31, R31 ;  /* 0x0000001f001f7308 */ /* 0x000e700000000800 */
[----:B------:R-:W-:Y:S08]  /*df60*/  MUFU.EX2 R47, R47 ;  /* 0x0000002f002f7308 */ /* 0x000ff00000000800 */
[----:B------:R-:W-:Y:S01]  /*df70*/  MUFU.EX2 R72, R72 ;  /* 0x0000004800487308 */ /* 0x000fe20000000800 */
[----:B0-----:R-:W-:Y:S01]  /*df80*/  FMNMX.FTZ R6, R55, R6, !PT ;  /* 0x0000000637067209 */ /* 0x001fe20007810000 */
[-C--:B-1----:R-:W-:Y:S01]  /*df90*/  FMUL.FTZ R88, R88, R31.reuse ;  /* 0x0000001f58587220 */ /* 0x082fe20000410000 */
[-C--:B------:R-:W-:Y:S01]  /*dfa0*/  FMUL.FTZ R89, R89, R31.reuse ;  /* 0x0000001f59597220 */ /* 0x080fe20000410000 */
[----:B------:R-:W-:Y:S01]  /*dfb0*/  FMUL.FTZ R92, R92, R31 ;  /* 0x0000001f5c5c7220 */ /* 0x000fe20000410000 */
[C---:B------:R-:W-:Y:S01]  /*dfc0*/  FSETP.NEU.FTZ.AND P2, PT, R6.reuse, -INF , PT ;  /* 0xff8000000600780b */ /* 0x040fe20003f5d000 */
[----:B------:R-:W-:Y:S01]  /*dfd0*/  FMUL.FTZ R52, R6, R7 ;  /* 0x0000000706347220 */ /* 0x000fe20000410000 */
[-C--:B------:R-:W-:Y:S01]  /*dfe0*/  FMUL.FTZ R93, R93, R31.reuse ;  /* 0x0000001f5d5d7220 */ /* 0x080fe20000410000 */
[----:B------:R0:W-:Y:S01]  /*dff0*/  MUFU.EX2 R55, R59 ;  /* 0x0000003b00377308 */ /* 0x0001e20000000800 */
        /* <DEDUP_REMOVED lines=9> */
[-CC-:B------:R-:W-:Y:S01]  /*e090*/  FFMA.FTZ R183, R30, R7.reuse, -R57.reuse ;  /* 0x000000071eb77223 */ /* 0x180fe20000010839 */
[-CC-:B------:R-:W-:Y:S01]  /*e0a0*/  FFMA.FTZ R181, R33, R7.reuse, -R57.reuse ;  /* 0x0000000721b57223 */ /* 0x180fe20000010839 */
[----:B------:R-:W-:Y:S01]  /*e0b0*/  FFMA.FTZ R175, R34, R7, -R57 ;  /* 0x0000000722af7223 */ /* 0x000fe20000010839 */
[----:B------:R-:W-:Y:S01]  /*e0c0*/  FADD.FTZ R3, R15, R28 ;  /* 0x0000001c0f037221 */ /* 0x000fe20000010000 */
[----:B------:R-:W-:-:S02]  /*e0d0*/  IMAD.U32 R34, RZ, RZ, UR53 ;  /* 0x00000035ff227e24 */ /* 0x000fc4000f8e00ff */
[-CC-:B------:R-:W-:Y:S01]  /*e0e0*/  FFMA.FTZ R169, R32, R7.reuse, -R57.reuse ;  /* 0x0000000720a97223 */ /* 0x180fe20000010839 */
[-C--:B------:R-:W-:Y:S01]  /*e0f0*/  FFMA.FTZ R52, R158, R7.reuse, -R57 ;  /* 0x000000079e347223 */ /* 0x080fe20000010839 */
[----:B------:R-:W-:Y:S01]  /*e100*/  FADD.FTZ R28, R182, R3 ;  /* 0x00000003b61c7221 */ /* 0x000fe20000010000 */
[----:B------:R-:W-:Y:S01]  /*e110*/  MUFU.EX2 R181, R181 ;  /* 0x000000b500b57308 */ /* 0x000fe20000000800 */
[----:B------:R-:W-:Y:S01]  /*e120*/  @!P1 LEA R34, R34, UR41, 0x3 ;  /* 0x0000002922229c11 */ /* 0x000fe2000f8e18ff */
[-CC-:B------:R-:W-:Y:S01]  /*e130*/  FFMA.FTZ R14, R14, R7.reuse, -R57.reuse ;  /* 0x000000070e0e7223 */ /* 0x180fe20000010839 */
[----:B------:R-:W-:Y:S01]  /*e140*/  FADD.FTZ R3, R21, R28 ;  /* 0x0000001c15037221 */ /* 0x000fe20000010000 */
[-CC-:B------:R-:W-:Y:S01]  /*e150*/  FFMA.FTZ R177, R12, R7.reuse, -R57.reuse ;  /* 0x000000070cb17223 */ /* 0x180fe20000010839 */
[-C--:B------:R-:W-:Y:S01]  /*e160*/  FFMA.FTZ R12, R20, R7.reuse, -R57 ;  /* 0x00000007140c7223 */ /* 0x080fe20000010839 */
[----:B------:R-:W-:Y:S02]  /*e170*/  @!P1 VIADD R34, R34, 0x28860 ;  /* 0x0002886022229836 */ /* 0x000fe40000000000 */
[----:B------:R-:W-:Y:S01]  /*e180*/  FADD.FTZ R28, R176, R3 ;  /* 0x00000003b01c7221 */ /* 0x000fe20000010000 */
[----:B------:R-:W-:Y:S01]  /*e190*/  MUFU.EX2 R52, R52 ;  /* 0x0000003400347308 */ /* 0x000fe20000000800 */
[-CC-:B------:R-:W-:Y:S01]  /*e1a0*/  FFMA.FTZ R20, R162, R7.reuse, -R57.reuse ;  /* 0x00000007a2147223 */ /* 0x180fe20000010839 */
[-CC-:B------:R-:W-:Y:S01]  /*e1b0*/  FFMA.FTZ R173, R164, R7.reuse, -R57.reuse ;  /* 0x00000007a4ad7223 */ /* 0x180fe20000010839 */
[----:B------:R-:W-:Y:S01]  /*e1c0*/  FADD.FTZ R3, R25, R28 ;  /* 0x0000001c19037221 */ /* 0x000fe20000010000 */
[----:B------:R-:W-:Y:S01]  /*e1d0*/  @!P1 PRMT R34, RZ, 0x654, R34 ;  /* 0x00000654ff229816 */ /* 0x000fe20000000022 */
[-C--:B------:R-:W-:Y:S01]  /*e1e0*/  FFMA.FTZ R26, R26, R7.reuse, -R57 ;  /* 0x000000071a1a7223 */ /* 0x080fe20000010839 */
[----:B------:R-:W-:Y:S01]  /*e1f0*/  F2FP.BF16.F32.PACK_AB R180, R15, R180 ;  /* 0x000000b40fb4723e */ /* 0x000fe200000010ff */
[----:B------:R-:W-:Y:S01]  /*e200*/  FADD.FTZ R30, R178, R3 ;  /* 0x00000003b21e7221 */ /* 0x000fe20000010000 */
[----:B------:R1:W-:Y:S01]  /*e210*/  @!P1 SYNCS.ARRIVE.TRANS64.RED.A1T0 RZ, [R34+URZ], RZ ;  /* 0x000000ff22ff99a7 */ /* 0x0003e2000810043f */
[----:B------:R-:W-:Y:S01]  /*e220*/  MUFU.EX2 R183, R183 ;  /* 0x000000b700b77308 */ /* 0x000fe20000000800 */
[-CC-:B------:R-:W-:Y:S01]  /*e230*/  FFMA.FTZ R24, R24, R7.reuse, -R57.reuse ;  /* 0x0000000718187223 */ /* 0x180fe20000010839 */
        /* <DEDUP_REMOVED lines=22> */
[-CC-:B------:R-:W-:Y:S01]  /*e3a0*/  FFMA.FTZ R86, R86, R7.reuse, -R57.reuse ;  /* 0x0000000756567223 */ /* 0x180fe20000010839 */
[----:B------:R-:W2:Y:S01]  /*e3b0*/  MUFU.EX2 R10, R10 ;  /* 0x0000000a000a7308 */ /* 0x000ea20000000800 */
[----:B------:R-:W-:Y:S01]  /*e3c0*/  FADD.FTZ R32, R37, R32 ;  /* 0x0000002025207221 */ /* 0x000fe20000010000 */
[-CC-:B------:R-:W-:Y:S01]  /*e3d0*/  FFMA.FTZ R50, R50, R7.reuse, -R57.reuse ;  /* 0x0000000732327223 */ /* 0x180fe20000010839 */
[-CC-:B------:R-:W-:Y:S01]  /*e3e0*/  FFMA.FTZ R82, R82, R7.reuse, -R57.reuse ;  /* 0x0000000752527223 */ /* 0x180fe20000010839 */
[----:B------:R-:W-:Y:S01]  /*e3f0*/  F2FP.BF16.F32.PACK_AB R182, R21, R182 ;  /* 0x000000b615b6723e */ /* 0x000fe200000010ff */
[----:B------:R-:W-:Y:S01]  /*e400*/  FADD.FTZ R3, R39, R32 ;  /* 0x0000002027037221 */ /* 0x000fe20000010000 */
[----:B------:R-:W-:Y:S01]  /*e410*/  FFMA.FTZ R32, R170, R7, -R57 ;  /* 0x00000007aa207223 */ /* 0x000fe20000010839 */
[C---:B------:R-:W-:Y:S01]  /*e420*/  F2FP.BF16.F32.PACK_AB R170, R44.reuse, R39 ;  /* 0x000000272caa723e */ /* 0x040fe200000010ff */
[----:B------:R-:W3:Y:S01]  /*e430*/  MUFU.EX2 R12, R12 ;  /* 0x0000000c000c7308 */ /* 0x000ee20000000800 */
[----:B-1----:R-:W-:Y:S01]  /*e440*/  FADD.FTZ R34, R44, R3 ;  /* 0x000000032c227221 */ /* 0x002fe20000010000 */
[-CC-:B------:R-:W-:Y:S01]  /*e450*/  FFMA.FTZ R3, R156, R7.reuse, -R57.reuse ;  /* 0x000000079c037223 */ /* 0x180fe20000010839 */
[--C-:B------:R-:W-:Y:S01]  /*e460*/  FFMA.FTZ R84, R84, R7, -R57.reuse ;  /* 0x0000000754547223 */ /* 0x100fe20000010839 */
[----:B------:R-:W-:Y:S01]  /*e470*/  F2FP.BF16.F32.PACK_AB R174, R36, R35 ;  /* 0x0000002324ae723e */ /* 0x000fe200000010ff */
[----:B0-----:R-:W-:Y:S01]  /*e480*/  FADD.FTZ R59, R41, R34 ;  /* 0x00000022293b7221 */ /* 0x001fe20000010000 */
[-CC-:B------:R-:W-:Y:S01]  /*e490*/  FFMA.FTZ R34, R152, R7.reuse, -R57.reuse ;  /* 0x0000000798227223 */ /* 0x180fe20000010839 */
[----:B------:R-:W-:Y:S01]  /*e4a0*/  FFMA.FTZ R57, R80, R7, -R57 ;  /* 0x0000000750397223 */ /* 0x000fe20000010839 */
[----:B------:R-:W0:Y:S01]  /*e4b0*/  MUFU.EX2 R179, R179 ;  /* 0x000000b300b37308 */ /* 0x000e220000000800 */
[----:B------:R-:W-:Y:S01]  /*e4c0*/  FADD.FTZ R56, R48, R59 ;  /* 0x0000003b30387221 */ /* 0x000fe20000010000 */
[----:B--2---:R-:W-:Y:S01]  /*e4d0*/  FFMA.FTZ R59, R10, R2, R181 ;  /* 0x000000020a3b7223 */ /* 0x004fe200000100b5 */
[----:B------:R-:W-:Y:S01]  /*e4e0*/  ISETP.GT.AND P2, PT, R4, UR39, PT ;  /* 0x0000002704007c0c */ /* 0x000fe2000bf44270 */
[----:B------:R-:W-:Y:S01]  /*e4f0*/  UMOV UR53, UR42 ;  /* 0x0000002a00357c82 */ /* 0x000fe20008000000 */
        /* <DEDUP_REMOVED lines=11> */
[----:B------:R-:W2:Y:S01]  /*e5b0*/  MUFU.EX2 R173, R173 ;  /* 0x000000ad00ad7308 */ /* 0x000ea20000000800 */
[----:B------:R-:W-:Y:S01]  /*e5c0*/  FADD.FTZ R56, R70, R61 ;  /* 0x0000003d46387221 */ /* 0x000fe20000010000 */
[----:B------:R-:W-:Y:S01]  /*e5d0*/  FADD.FTZ R15, R177, R2 ;  /* 0x00000002b10f7221 */ /* 0x000fe20000010000 */
[-C--:B------:R-:W-:Y:S01]  /*e5e0*/  FMUL.FTZ R98, R98, R10.reuse ;  /* 0x0000000a62627220 */ /* 0x080fe20000410000 */
[-C--:B------:R-:W-:Y:S01]  /*e5f0*/  FMUL.FTZ R99, R99, R10.reuse ;  /* 0x0000000a63637220 */ /* 0x080fe20000410000 */
[----:B------:R-:W-:Y:S01]  /*e600*/  FADD.FTZ R59, R47, R56 ;  /* 0x000000382f3b7221 */ /* 0x000fe20000010000 */
[----:B---3--:R-:W-:Y:S01]  /*e610*/  FADD.FTZ R2, R12, R15 ;  /* 0x0000000f0c027221 */ /* 0x008fe20000010000 */
[-C--:B------:R-:W-:Y:S01]  /*e620*/  FMUL.FTZ R102, R102, R10.reuse ;  /* 0x0000000a66667220 */ /* 0x080fe20000410000 */
[----:B------:R-:W3:Y:S01]  /*e630*/  MUFU.EX2 R26, R26 ;  /* 0x0000001a001a7308 */ /* 0x000ee20000000800 */
[----:B------:R-:W-:Y:S01]  /*e640*/  FADD.FTZ R56, R72, R59 ;  /* 0x0000003b48387221 */ /* 0x000fe20000010000 */
[----:B0-----:R-:W-:Y:S01]  /*e650*/  FADD.FTZ R15, R179, R2 ;  /* 0x00000002b30f7221 */ /* 0x001fe20000010000 */
[-C--:B------:R-:W-:Y:S01]  /*e660*/  FMUL.FTZ R103, R103, R10.reuse ;  /* 0x0000000a67677220 */ /* 0x080fe20000410000 */
[-C--:B------:R-:W-:Y:S01]  /*e670*/  FMUL.FTZ R106, R106, R10.reuse ;  /* 0x0000000a6a6a7220 */ /* 0x080fe20000410000 */
[-C--:B------:R-:W-:Y:S01]  /*e680*/  FMUL.FTZ R107, R107, R10.reuse ;  /* 0x0000000a6b6b7220 */ /* 0x080fe20000410000 */
[----:B-1----:R-:W-:Y:S01]  /*e690*/  FADD.FTZ R2, R20, R15 ;  /* 0x0000000f14027221 */ /* 0x002fe20000010000 */
[-C--:B------:R-:W-:Y:S01]  /*e6a0*/  FMUL.FTZ R110, R110, R10.reuse ;  /* 0x0000000a6e6e7220 */ /* 0x080fe20000410000 */
[----:B------:R-:W0:Y:S01]  /*e6b0*/  MUFU.EX2 R175, R175 ;  /* 0x000000af00af7308 */ /* 0x000e220000000800 */
[-C--:B------:R-:W-:Y:S01]  /*e6c0*/  FMUL.FTZ R111, R111, R10.reuse ;  /* 0x0000000a6f6f7220 */ /* 0x080fe20000410000 */
[----:B--2---:R-:W-:Y:S01]  /*e6d0*/  FADD.FTZ R15, R173, R2 ;  /* 0x00000002ad0f7221 */ /* 0x004fe20000010000 */
        /* <DEDUP_REMOVED lines=16> */
[-C--:B------:R-:W-:Y:S01]  /*e7e0*/  FMUL.FTZ R138, R138, R10.reuse ;  /* 0x0000000a8a8a7220 */ /* 0x080fe20000410000 */
[-C--:B------:R-:W-:Y:S01]  /*e7f0*/  FMUL.FTZ R139, R139, R10.reuse ;  /* 0x0000000a8b8b7220 */ /* 0x080fe20000410000 */
[-C--:B------:R-:W-:Y:S01]  /*e800*/  FMUL.FTZ R142, R142, R10.reuse ;  /* 0x0000000a8e8e7220 */ /* 0x080fe20000410000 */
[-C--:B------:R-:W-:Y:S01]  /*e810*/  FMUL.FTZ R143, R143, R10.reuse ;  /* 0x0000000a8f8f7220 */ /* 0x080fe20000410000 */
[-C--:B------:R-:W-:Y:S01]  /*e820*/  FMUL.FTZ R146, R146, R10.reuse ;  /* 0x0000000a92927220 */ /* 0x080fe20000410000 */
[----:B------:R-:W0:Y:S01]  /*e830*/  MUFU.EX2 R28, R28 ;  /* 0x0000001c001c7308 */ /* 0x000e220000000800 */
[----:B-1----:R-:W-:Y:S01]  /*e840*/  FADD.FTZ R2, R24, R15 ;  /* 0x0000000f18027221 */ /* 0x002fe20000010000 */
[-C--:B------:R-:W-:Y:S01]  /*e850*/  FMUL.FTZ R147, R147, R10.reuse ;  /* 0x0000000a93937220 */ /* 0x080fe20000410000 */
[-C--:B------:R-:W-:Y:S01]  /*e860*/  FMUL.FTZ R150, R150, R10.reuse ;  /* 0x0000000a96967220 */ /* 0x080fe20000410000 */
[----:B------:R-:W-:Y:S01]  /*e870*/  FMUL.FTZ R151, R151, R10 ;  /* 0x0000000a97977220 */ /* 0x000fe20000410000 */
[----:B------:R-:W-:Y:S01]  /*e880*/  F2FP.BF16.F32.PACK_AB R176, R25, R176 ;  /* 0x000000b019b0723e */ /* 0x000fe200000010ff */
[-C--:B------:R-:W-:Y:S01]  /*e890*/  FMUL.FTZ R108, R108, R31.reuse ;  /* 0x0000001f6c6c7220 */ /* 0x080fe20000410000 */
[----:B------:R-:W-:Y:S01]  /*e8a0*/  F2FP.BF16.F32.PACK_AB R178, R27, R178 ;  /* 0x000000b21bb2723e */ /* 0x000fe200000010ff */
[----:B------:R-:W1:Y:S01]  /*e8b0*/  MUFU.EX2 R171, R171 ;  /* 0x000000ab00ab7308 */ /* 0x000e620000000800 */
[----:B--2---:R-:W-:Y:S01]  /*e8c0*/  FADD.FTZ R15, R169, R2 ;  /* 0x00000002a90f7221 */ /* 0x004fe20000010000 */
[----:B------:R-:W-:Y:S01]  /*e8d0*/  F2FP.BF16.F32.PACK_AB R172, R29, R172 ;  /* 0x000000ac1dac723e */ /* 0x000fe200000010ff */
[-C--:B------:R-:W-:Y:S01]  /*e8e0*/  FMUL.FTZ R109, R109, R31.reuse ;  /* 0x0000001f6d6d7220 */ /* 0x080fe20000410000 */
[----:B------:R-:W-:Y:S01]  /*e8f0*/  F2FP.BF16.F32.PACK_AB R168, R37, R168 ;  /* 0x000000a825a8723e */ /* 0x000fe200000010ff */
[----:B------:R-:W-:Y:S01]  /*e900*/  FMUL.FTZ R112, R112, R31 ;  /* 0x0000001f70707220 */ /* 0x000fe20000410000 */
[----:B------:R-:W-:Y:S01]  /*e910*/  F2FP.BF16.F32.PACK_AB R164, R48, R41 ;  /* 0x0000002930a4723e */ /* 0x000fe200000010ff */
[----:B------:R-:W-:Y:S01]  /*e920*/  FMUL.FTZ R113, R113, R31 ;  /* 0x0000001f71717220 */ /* 0x000fe20000410000 */
[----:B------:R-:W2:Y:S01]  /*e930*/  MUFU.EX2 R30, R30 ;  /* 0x0000001e001e7308 */ /* 0x000ea20000000800 */
[----:B0-----:R-:W-:Y:S01]  /*e940*/  FADD.FTZ R2, R28, R15 ;  /* 0x0000000f1c027221 */ /* 0x001fe20000010000 */
[----:B------:R-:W-:Y:S01]  /*e950*/  F2FP.BF16.F32.PACK_AB R166, R54, R43 ;  /* 0x0000002b36a6723e */ /* 0x000fe200000010ff */
[----:B------:R-:W-:Y:S01]  /*e960*/  FMUL.FTZ R116, R116, R31 ;  /* 0x0000001f74747220 */ /* 0x000fe20000410000 */
[----:B------:R-:W-:Y:S01]  /*e970*/  F2FP.BF16.F32.PACK_AB R162, R72, R47 ;  /* 0x0000002f48a2723e */ /* 0x000fe200000010ff */
[-C--:B------:R-:W-:Y:S01]  /*e980*/  FMUL.FTZ R117, R117, R31.reuse ;  /* 0x0000001f75757220 */ /* 0x080fe20000410000 */
[-C--:B------:R-:W-:Y:S01]  /*e990*/  FMUL.FTZ R120, R120, R31.reuse ;  /* 0x0000001f78787220 */ /* 0x080fe20000410000 */
        /* <DEDUP_REMOVED lines=25> */
[----:B------:R0:W3:Y:S01]  /*eb30*/  MUFU.EX2 R167, R160 ;  /* 0x000000a000a77308 */ /* 0x0000e20000000800 */
[----:B-1----:R-:W-:Y:S01]  /*eb40*/  FADD.FTZ R15, R32, R15 ;  /* 0x0000000f200f7221 */ /* 0x002fe20000010000 */
[----:B------:R-:W-:-:S02]  /*eb50*/  F2FP.BF16.F32.PACK_AB R177, R12, R177 ;  /* 0x000000b10cb1723e */ /* 0x000fc400000010ff */
[----:B------:R-:W-:Y:S02]  /*eb60*/  F2FP.BF16.F32.PACK_AB R179, R20, R179 ;  /* 0x000000b314b3723e */ /* 0x000fe400000010ff */
[----:B------:R-:W-:Y:S02]  /*eb70*/  F2FP.BF16.F32.PACK_AB R173, R26, R173 ;  /* 0x000000ad1aad723e */ /* 0x000fe400000010ff */
[----:B------:R-:W1:Y:S01]  /*eb80*/  MUFU.EX2 R42, R42 ;  /* 0x0000002a002a7308 */ /* 0x000e620000000800 */
[----:B--2---:R-:W-:Y:S01]  /*eb90*/  FADD.FTZ R15, R194, R15 ;  /* 0x0000000fc20f7221 */ /* 0x004fe20000010000 */
[----:B0-----:R-:W-:Y:S02]  /*eba0*/  F2FP.BF16.F32.PACK_AB R160, R70, R45 ;  /* 0x0000002d46a0723e */ /* 0x001fe400000010ff */
[----:B------:R-:W-:Y:S02]  /*ebb0*/  F2FP.BF16.F32.PACK_AB R175, R24, R175 ;  /* 0x000000af18af723e */ /* 0x000fe400000010ff */
[----:B------:R-:W-:-:S02]  /*ebc0*/  F2FP.BF16.F32.PACK_AB R169, R28, R169 ;  /* 0x000000a91ca9723e */ /* 0x000fc400000010ff */
[----:B------:R-:W0:Y:S01]  /*ebd0*/  MUFU.EX2 R40, R40 ;  /* 0x0000002800287308 */ /* 0x000e220000000800 */
[C---:B---3--:R-:W-:Y:S01]  /*ebe0*/  FADD.FTZ R15, R167.reuse, R15 ;  /* 0x0000000fa70f7221 */ /* 0x048fe20000010000 */
[----:B------:R-:W-:Y:S02]  /*ebf0*/  F2FP.BF16.F32.PACK_AB R171, R30, R171 ;  /* 0x000000ab1eab723e */ /* 0x000fe400000010ff */
[----:B------:R-:W-:Y:S02]  /*ec00*/  F2FP.BF16.F32.PACK_AB R165, R32, R165 ;  /* 0x000000a520a5723e */ /* 0x000fe400000010ff */
[----:B------:R-:W-:Y:S02]  /*ec10*/  F2FP.BF16.F32.PACK_AB R167, R167, R194 ;  /* 0x000000c2a7a7723e */ /* 0x000fe400000010ff */
        /* <DEDUP_REMOVED lines=19> */
[----:B------:R-:W-:-:S06]  /*ed50*/  F2FP.BF16.F32.PACK_AB R157, R34, R46 ;  /* 0x0000002e229d723e */ /* 0x000fcc00000010ff */
[----:B------:R-:W0:Y:S01]  /*ed60*/  MUFU.EX2 R62, R62 ;  /* 0x0000003e003e7308 */ /* 0x000e220000000800 */
[----:B--2---:R-:W-:-:S07]  /*ed70*/  FADD.FTZ R21, R51, R36 ;  /* 0x0000002433157221 */ /* 0x004fce0000010000 */
[----:B------:R-:W2:Y:S01]  /*ed80*/  MUFU.EX2 R86, R86 ;  /* 0x0000005600567308 */ /* 0x000ea20000000800 */
[----:B-1----:R-:W-:-:S07]  /*ed90*/  FADD.FTZ R15, R38, R15 ;  /* 0x0000000f260f7221 */ /* 0x002fce0000010000 */
[----:B------:R-:W1:Y:S01]  /*eda0*/  MUFU.EX2 R53, R53 ;  /* 0x0000003500357308 */ /* 0x000e620000000800 */
[C---:B0-----:R-:W-:Y:S01]  /*edb0*/  FADD.FTZ R36, R62.reuse, R21 ;  /* 0x000000153e247221 */ /* 0x041fe20000010000 */
[----:B------:R-:W-:-:S06]  /*edc0*/  F2FP.BF16.F32.PACK_AB R158, R62, R51 ;  /* 0x000000333e9e723e */ /* 0x000fcc00000010ff */
[----:B------:R-:W0:Y:S01]  /*edd0*/  MUFU.EX2 R50, R50 ;  /* 0x0000003200327308 */ /* 0x000e220000000800 */
[C---:B--2---:R-:W-:Y:S01]  /*ede0*/  FADD.FTZ R15, R86.reuse, R15 ;  /* 0x0000000f560f7221 */ /* 0x044fe20000010000 */
[----:B------:R-:W-:-:S06]  /*edf0*/  F2FP.BF16.F32.PACK_AB R159, R86, R38 ;  /* 0x00000026569f723e */ /* 0x000fcc00000010ff */
[----:B------:R-:W2:Y:S01]  /*ee00*/  MUFU.EX2 R58, R58 ;  /* 0x0000003a003a7308 */ /* 0x000ea20000000800 */
[----:B-1----:R-:W-:-:S07]  /*ee10*/  FADD.FTZ R21, R53, R36 ;  /* 0x0000002435157221 */ /* 0x002fce0000010000 */
[----:B------:R-:W1:Y:S01]  /*ee20*/  MUFU.EX2 R82, R82 ;  /* 0x0000005200527308 */ /* 0x000e620000000800 */
[----:B0-----:R-:W-:-:S07]  /*ee30*/  FADD.FTZ R15, R50, R15 ;  /* 0x0000000f320f7221 */ /* 0x001fce0000010000 */
[----:B------:R-:W0:Y:S01]  /*ee40*/  MUFU.EX2 R84, R84 ;  /* 0x0000005400547308 */ /* 0x000e220000000800 */
[C---:B--2---:R-:W-:Y:S01]  /*ee50*/  FADD.FTZ R36, R58.reuse, R21 ;  /* 0x000000153a247221 */ /* 0x044fe20000010000 */
[----:B------:R-:W-:-:S03]  /*ee60*/  F2FP.BF16.F32.PACK_AB R152, R58, R53 ;  /* 0x000000353a98723e */ /* 0x000fc600000010ff */
[----:B------:R-:W-:-:S03]  /*ee70*/  FADD.FTZ R21, R55, R36 ;  /* 0x0000002437157221 */ /* 0x000fc60000010000 */
[----:B------:R-:W2:Y:S01]  /*ee80*/  MUFU.EX2 R8, R8 ;  /* 0x0000000800087308 */ /* 0x000ea20000000800 */
[C---:B-1----:R-:W-:Y:S01]  /*ee90*/  FADD.FTZ R15, R82.reuse, R15 ;  /* 0x0000000f520f7221 */ /* 0x042fe20000010000 */
[----:B------:R-:W-:-:S06]  /*eea0*/  F2FP.BF16.F32.PACK_AB R153, R82, R50 ;  /* 0x000000325299723e */ /* 0x000fcc00000010ff */
[----:B------:R-:W1:Y:S01]  /*eeb0*/  MUFU.EX2 R57, R57 ;  /* 0x0000003900397308 */ /* 0x000e620000000800 */
[----:B0-----:R-:W-:Y:S01]  /*eec0*/  FADD.FTZ R15, R84, R15 ;  /* 0x0000000f540f7221 */ /* 0x001fe20000010000 */
[C---:B--2---:R-:W-:Y:S01]  /*eed0*/  FADD.FTZ R3, R8.reuse, R21 ;  /* 0x0000001508037221 */ /* 0x044fe20000010000 */
[----:B------:R-:W-:Y:S01]  /*eee0*/  F2FP.BF16.F32.PACK_AB R154, R8, R55 ;  /* 0x00000037089a723e */ /* 0x000fe200000010ff */
[----:B------:R-:W-:Y:S02]  /*eef0*/  IMAD.MOV.U32 R8, RZ, RZ, R5 ;  /* 0x000000ffff087224 */ /* 0x000fe400078e0005 */
[C---:B-1----:R-:W-:Y:S01]  /*ef00*/  FADD.FTZ R2, R57.reuse, R15 ;  /* 0x0000000f39027221 */ /* 0x042fe20000010000 */
[----:B------:R-:W-:Y:S01]  /*ef10*/  F2FP.BF16.F32.PACK_AB R155, R57, R84 ;  /* 0x00000054399b723e */ /* 0x000fe200000010ff */
[----:B------:R-:W-:Y:S06]  /*ef20*/  @P2 BRA `(.L_x_6651) ;  /* 0xffffffc8000c2947 */ /* 0x000fec000383ffff */
.L_x_6634:
[----:B------:R-:W-:Y:S06]  /*ef30*/  BAR.ARV 0x8, 0x120 ;  /* 0x0204800000007b1d */ /* 0x000fec0000002000 */
[----:B------:R-:W-:Y:S05]  /*ef40*/  @!P0 BRA `(.L_x_6652) ;  /* 0x0000000000048947 */ /* 0x000fea0003800000 */
[----:B------:R-:W-:Y:S01]  /*ef50*/  BPT.TRAP 0x1 ;  /* 0x000000040000795c */ /* 0x000fe20000300000 */
.L_x_6652:
[----:B------:R-:W-:Y:S01]  /*ef60*/  ULEA UR5, UR42, UR41, 0x3 ;  /* 0x000000292a057291 */ /* 0x000fe2000f8e183f */
[----:B------:R-:W-:-:S05]  /*ef70*/  IMAD.U32 R0, RZ, RZ, UR43 ;  /* 0x0000002bff007e24 */ /* 0x000fca000f8e00ff */
[----:B------:R-:W-:-:S04]  /*ef80*/  SHF.L.U32 R0, R0, 0x1f, RZ ;  /* 0x0000001f00007819 */ /* 0x000fc800000006ff */
[----:B------:R0:W1:Y:S01]  /*ef90*/  SYNCS.PHASECHK.TRANS64.TRYWAIT P2, [UR5+0x28850], R0 ;  /* 0x02885000ff0075a7 */ /* 0x0000620008040145 */
[----:B------:R-:W-:Y:S05]  /*efa0*/  @!P0 BRA `(.L_x_6653) ;  /* 0x0000000000048947 */ /* 0x000fea0003800000 */
[----:B------:R-:W-:Y:S01]  /*efb0*/  BPT.TRAP 0x1 ;  /* 0x000000040000795c */ /* 0x000fe20000300000 */
.L_x_6653:
[----:B-1----:R-:W-:Y:S05]  /*efc0*/  @P2 BRA `(.L_x_6654) ;  /* 0x0000000000082947 */ /* 0x002fea0003800000 */
[----:B------:R-:W1:Y:S02]  /*efd0*/  SYNCS.PHASECHK.TRANS64.TRYWAIT P0, [UR5+0x28850], R0 ;  /* 0x02885000ff0075a7 */ /* 0x000e640008000145 */
[----:B-1----:R-:W-:Y:S05]  /*efe0*/  @!P0 BRA `(.L_x_6655) ;  /* 0x0000007c00348947 */ /* 0x002fea0003800000 */
.L_x_6654:
[----:B------:R-:W-:Y:S01]  /*eff0*/  UIADD3 UR41, UR41, 0x400, URZ ;  /* 0x0000040029297890 */ /* 0x000fe2000fffe03f */
[----:B------:R-:W-:Y:S01]  /*f000*/  WARPGROUP.ARRIVE ;  /* 0x00000000000079c5 */ /* 0x000fe20000000000 */
[----:B------:R-:W-:Y:S01]  /*f010*/  UMOV UR7, 0x40000040 ;  /* 0x4000004000077882 */ /* 0x000fe20000000000 */
[----:B01----:R-:W0:Y:S01]  /*f020*/  SHFL.BFLY PT, R0, R3, 0x2, 0x1f ;  /* 0x0c401f0003007f89 */ /* 0x003e2200000e0000 */
[----:B------:R-:W-:Y:S01]  /*f030*/  USHF.R.U32.HI UR41, URZ, 0x4, UR41 ;  /* 0x000000043f297899 */ /* 0x000fe20008011629 */
[----:B------:R-:W-:Y:S01]  /*f040*/  IMAD.U32 R15, RZ, RZ, UR5 ;  /* 0x00000005ff0f7e24 */ /* 0x000fe2000f8e00ff */
[----:B------:R-:W-:Y:S01]  /*f050*/  UIADD3 UR44, UR44, 0x1, URZ ;  /* 0x000000012c2c7890 */ /* 0x000fe2000fffe03f */
[----:B------:R-:W1:Y:S01]  /*f060*/  SHFL.BFLY PT, R9, R2, 0x2, 0x1f ;  /* 0x0c401f0002097f89 */ /* 0x000e6200000e0000 */
        /* <DEDUP_REMOVED lines=8> */
[----:B0-----:R-:W-:Y:S01]  /*f0f0*/  FADD.FTZ R0, R0, R3 ;  /* 0x0000000300007221 */ /* 0x001fe20000010000 */
[----:B------:R-:W-:Y:S01]  /*f100*/  UMOV UR7, 0x40000040 ;  /* 0x4000004000077882 */ /* 0x000fe20000000000 */
[----:B------:R-:W-:Y:S02]  /*f110*/  IMAD.MOV.U32 R3, RZ, RZ, RZ ;  /* 0x000000ffff037224 */ /* 0x000fe400078e00ff */
[----:B-1----:R-:W-:Y:S01]  /*f120*/  FADD.FTZ R4, R9, R2 ;  /* 0x0000000209047221 */ /* 0x002fe20000010000 */
[----:B------:R-:W-:Y:S01]  /*f130*/  IMAD.MOV.U32 R2, RZ, RZ, -0x800000 ;  /* 0xff800000ff027424 */ /* 0x000fe200078e00ff */
[----:B------:R-:W0:Y:S01]  /*f140*/  SHFL.BFLY PT, R9, R0, 0x1, 0x1f ;  /* 0x0c201f0000097f89 */ /* 0x000e2200000e0000 */
[----:B------:R-:W-:-:S03]  /*f150*/  USEL UR42, UR42, URZ, UP0 ;  /* 0x0000003f2a2a7287 */ /* 0x000fc60008000000 */
[----:B------:R-:W1:Y:S01]  /*f160*/  SHFL.BFLY PT, R11, R4, 0x1, 0x1f ;  /* 0x0c201f00040b7f89 */ /* 0x000e6200000e0000 */
[----:B0-----:R-:W-:Y:S01]  /*f170*/  FADD.FTZ R12, R0, R9 ;  /* 0x00000009000c7221 */ /* 0x001fe20000010000 */
[----:B------:R-:W-:Y:S02]  /*f180*/  IMAD.MOV.U32 R9, RZ, RZ, RZ ;  /* 0x000000ffff097224 */ /* 0x000fe400078e00ff */
[----:B------:R-:W-:Y:S02]  /*f190*/  IMAD.MOV.U32 R0, RZ, RZ, -0x800000 ;  /* 0xff800000ff007424 */ /* 0x000fe400078e00ff */
[----:B-1----:R-:W-:Y:S01]  /*f1a0*/  FADD.FTZ R13, R4, R11 ;  /* 0x0000000b040d7221 */ /* 0x002fe20000010000 */
[----:B------:R-:W-:-:S04]  /*f1b0*/  FSETP.NE.FTZ.AND P0, PT, R12, RZ, PT ;  /* 0x000000ff0c00720b */ /* 0x000fc80003f15000 */
        /* <DEDUP_REMOVED lines=8> */
[----:B------:R-:W-:Y:S01]  /*f240*/  @P0 FFMA.FTZ R2, R4, R5, R7 ;  /* 0x0000000504020223 */ /* 0x000fe20000010007 */
[----:B------:R-:W-:Y:S02]  /*f250*/  PLOP3.LUT P0, PT, PT, PT, PT, 0x8, 0x0 ;  /* 0x000000000000781c */ /* 0x000fe40003f0e170 */
[----:B------:R-:W-:Y:S01]  /*f260*/  @!P1 PRMT R4, RZ, 0x654, R8 ;  /* 0x00000654ff049816 */ /* 0x000fe20000000008 */
[----:B------:R-:W0:Y:S01]  /*f270*/  @P2 MUFU.RCP R9, R13 ;  /* 0x0000000d00092308 */ /* 0x000e220000001000 */
[----:B-1----:R-:W-:-:S04]  /*f280*/  @P2 FMUL.FTZ R11, R10, 0.69314718246459960938 ;  /* 0x3f3172180a0b2820 */ /* 0x002fc80000410000 */
        /* <DEDUP_REMOVED lines=103> */
.L_x_6585:
        /* <DEDUP_REMOVED lines=15> */
[----:B------:R-:W-:Y:S02]  /*f9f0*/  F2FP.BF16.F32.PACK_AB R120, R121, R120 ;  /* 0x000000787978723e */ /* 0x000fe400000010ff */
[----:B------:R-:W-:Y:S01]  /*fa00*/  F2FP.BF16.F32.PACK_AB R121, R123, R122 ;  /* 0x0000007a7b79723e */ /* 0x000fe200000010ff */
[----:B------:R-:W-:Y:S01]  /*fa10*/  UISETP.NE.AND.EX UP0, UPT, UR9, URZ, UPT, UP0 ;  /* 0x0000003f0900728c */ /* 0x000fe2000bf05300 */
[----:B------:R-:W-:Y:S02]  /*fa20*/  F2FP.BF16.F32.PACK_AB R128, R129, R128 ;  /* 0x000000808180723e */ /* 0x000fe400000010ff */
[----:B------:R-:W-:Y:S01]  /*fa30*/  F2FP.BF16.F32.PACK_AB R122, R125, R124 ;  /* 0x0000007c7d7a723e */ /* 0x000fe200000010ff */
[----:B------:R-:W-:Y:S01]  /*fa40*/  ULDC.64 UR8, c[0x0][0xbd8] ;  /* 0x0002f60000087ab9 */ /* 0x000fe20000000a00 */
[----:B------:R-:W-:Y:S01]  /*fa50*/  F2FP.BF16.F32.PACK_AB R123, R127, R126 ;  /* 0x0000007e7f7b723e */ /* 0x000fe200000010ff */
[----:B------:R-:W-:Y:S01]  /*fa60*/  UIMAD.WIDE UR8, UR38, 0x4, UR8 ;  /* 0x00000004260878a5 */ /* 0x000fe2000f8e0208 */
        /* <DEDUP_REMOVED lines=9> */
[----:B------:R-:W-:Y:S02]  /*fb00*/  MOV R20, R3 ;  /* 0x0000000300147202 */ /* 0x000fe40000000f00 */
[----:B0-----:R-:W-:Y:S02]  /*fb10*/  MOV R21, R4 ;  /* 0x0000000400157202 */ /* 0x001fe40000000f00 */
[----:B------:R-:W-:Y:S02]  /*fb20*/  F2FP.BF16.F32.PACK_AB R146, R149, R148 ;  /* 0x000000949592723e */ /* 0x000fe400000010ff */
[----:B------:R-:W-:Y:S01]  /*fb30*/  F2FP.BF16.F32.PACK_AB R147, R151, R150 ;  /* 0x000000969793723e */ /* 0x000fe200000010ff */
[----:B------:R-:W-:-:S03]  /*fb40*/  IMAD.WIDE R4, R192, 0x2, R20 ;  /* 0x00000002c0047825 */ /* 0x000fc600078e0214 */
[C---:B------:R-:W-:Y:S02]  /*fb50*/  LOP3.LUT R9, R4.reuse, 0x380, RZ, 0xc0, !PT ;  /* 0x0000038004097812 */ /* 0x040fe400078ec0ff */
[C---:B------:R-:W-:Y:S02]  /*fb60*/  IADD3 R17, P6, R4.reuse, 0x20, RZ ;  /* 0x0000002004117810 */ /* 0x040fe40007fde0ff */
[C---:B------:R-:W-:Y:S02]  /*fb70*/  IADD3 R33, P5, R4.reuse, 0x40, RZ ;  /* 0x0000004004217810 */ /* 0x040fe40007fbe0ff */
[----:B------:R-:W-:Y:S01]  /*fb80*/  SHF.R.U64 R9, R9, 0x3, RZ ;  /* 0x0000000309097819 */ /* 0x000fe200000012ff */
[--C-:B------:R-:W-:Y:S01]  /*fb90*/  IMAD.X R29, RZ, RZ, R5.reuse, P6 ;  /* 0x000000ffff1d7224 */ /* 0x100fe200030e0605 */
[----:B------:R-:W-:Y:S01]  /*fba0*/  IADD3 R37, P3, R4, 0x4000, RZ ;  /* 0x0000400004257810 */ /* 0x000fe20007f7e0ff */
[----:B------:R-:W-:Y:S01]  /*fbb0*/  IMAD.X R27, RZ, RZ, R5, P5 ;  /* 0x000000ffff1b7224 */ /* 0x000fe200028e0605 */
[----:B------:R-:W-:-:S02]  /*fbc0*/  LOP3.LUT R10, R17, 0x380, RZ, 0xc0, !PT ;  /* 0x00000380110a7812 */ /* 0x000fc400078ec0ff */
[C---:B------:R-:W-:Y:S01]  /*fbd0*/  IADD3 R35, P4, R4.reuse, 0x60, RZ ;  /* 0x0000006004237810 */ /* 0x040fe20007f9e0ff */
[--C-:B------:R-:W-:Y:S01]  /*fbe0*/  IMAD.X R13, RZ, RZ, R5.reuse, P3 ;  /* 0x000000ffff0d7224 */ /* 0x100fe200018e0605 */
[C---:B------:R-:W-:Y:S02]  /*fbf0*/  IADD3 R39, P2, R4.reuse, 0x4020, RZ ;  /* 0x0000402004277810 */ /* 0x040fe40007f5e0ff */
[C---:B------:R-:W-:Y:S01]  /*fc00*/  IADD3 R24, P1, R4.reuse, 0x4040, RZ ;  /* 0x0000404004187810 */ /* 0x040fe20007f3e0ff */
[--C-:B------:R-:W-:Y:S01]  /*fc10*/  IMAD.X R15, RZ, RZ, R5.reuse, P4 ;  /* 0x000000ffff0f7224 */ /* 0x100fe200020e0605 */
[----:B------:R-:W-:Y:S01]  /*fc20*/  BAR.SYNC.DEFER_BLOCKING 0x1, 0x100 ;  /* 0x0044000000007b1d */ /* 0x000fe20000010000 */
        /* <DEDUP_REMOVED lines=8> */
[----:B------:R-:W-:Y:S02]  /*fcb0*/  SHF.R.U64 R12, R12, 0x3, RZ ;  /* 0x000000030c0c7819 */ /* 0x000fe400000012ff */
[----:B------:R-:W-:Y:S02]  /*fcc0*/  MOV R30, R4 ;  /* 0x00000004001e7202 */ /* 0x000fe40000000f00 */
[----:B------:R-:W-:Y:S02]  /*fcd0*/  SHF.R.U64 R18, R18, 0x3, RZ ;  /* 0x0000000312127819 */ /* 0x000fe400000012ff */
[----:B------:R-:W-:Y:S02]  /*fce0*/  F2FP.BF16.F32.PACK_AB R4, R89, R8 ;  /* 0x000000085904723e */ /* 0x000fe400000010ff */
[----:B------:R-:W-:-:S02]  /*fcf0*/  LOP3.LUT R28, R10, R17, RZ, 0x3c, !PT ;  /* 0x000000110a1c7212 */ /* 0x000fc400078e3cff */
[----:B------:R-:W-:Y:S02]  /*fd00*/  LOP3.LUT R8, R39, 0x380, RZ, 0xc0, !PT ;  /* 0x0000038027087812 */ /* 0x000fe400078ec0ff */
[----:B------:R-:W-:Y:S02]  /*fd10*/  LOP3.LUT R17, R24, 0x380, RZ, 0xc0, !PT ;  /* 0x0000038018117812 */ /* 0x000fe400078ec0ff */
[----:B------:R-:W-:Y:S02]  /*fd20*/  LOP3.LUT R26, R12, R33, RZ, 0x3c, !PT ;  /* 0x000000210c1a7212 */ /* 0x000fe400078e3cff */
[----:B------:R-:W-:Y:S02]  /*fd30*/  LOP3.LUT R14, R35, 0x380, RZ, 0xc0, !PT ;  /* 0x00000380230e7812 */ /* 0x000fe400078ec0ff */
[----:B------:R-:W-:Y:S02]  /*fd40*/  LOP3.LUT R12, R18, R37, RZ, 0x3c, !PT ;  /* 0x00000025120c7212 */ /* 0x000fe400078e3cff */
[----:B------:R-:W-:-:S02]  /*fd50*/  LOP3.LUT R18, R41, 0x380, RZ, 0xc0, !PT ;  /* 0x0000038029127812 */ /* 0x000fc400078ec0ff */
[----:B------:R-:W-:Y:S02]  /*fd60*/  SHF.R.U64 R8, R8, 0x3, RZ ;  /* 0x0000000308087819 */ /* 0x000fe400000012ff */
[----:B------:R-:W-:Y:S02]  /*fd70*/  SHF.R.U64 R17, R17, 0x3, RZ ;  /* 0x0000000311117819 */ /* 0x000fe400000012ff */
[----:B------:R-:W-:Y:S02]  /*fd80*/  SHF.R.U64 R14, R14, 0x3, RZ ;  /* 0x000000030e0e7819 */ /* 0x000fe400000012ff */
[----:B------:R-:W-:Y:S02]  /*fd90*/  SHF.R.U64 R18, R18, 0x3, RZ ;  /* 0x0000000312127819 */ /* 0x000fe400000012ff */
[----:B------:R-:W-:Y:S02]  /*fda0*/  LOP3.LUT R10, R8, R39, RZ, 0x3c, !PT ;  /* 0x00000027080a7212 */ /* 0x000fe400078e3cff */
[----:B------:R-:W-:-:S02]  /*fdb0*/  F2FP.BF16.F32.PACK_AB R5, R91, R90 ;  /* 0x0000005a5b05723e */ /* 0x000fc400000010ff */
[----:B------:R-:W-:Y:S02]  /*fdc0*/  LOP3.LUT R8, R17, R24, RZ, 0x3c, !PT ;  /* 0x0000001811087212 */ /* 0x000fe400078e3cff */
[----:B------:R-:W-:Y:S01]  /*fdd0*/  LOP3.LUT R14, R14, R35, RZ, 0x3c, !PT ;  /* 0x000000230e0e7212 */ /* 0x000fe200078e3cff */
[----:B------:R0:W-:Y:S01]  /*fde0*/  STSM.16.M88.4 [R30], R4 ;  /* 0x000000041e007844 */ /* 0x0001e20000000200 */
[----:B------:R-:W-:Y:S02]  /*fdf0*/  MOV R29, R28 ;  /* 0x0000001c001d7202 */ /* 0x000fe40000000f00 */
[----:B------:R-:W-:Y:S02]  /*fe00*/  LOP3.LUT R24, R18, R41, RZ, 0x3c, !PT ;  /* 0x0000002912187212 */ /* 0x000fe400078e3cff */
[----:B------:R-:W-:Y:S02]  /*fe10*/  MOV R28, R26 ;  /* 0x0000001a001c7202 */ /* 0x000fe40000000f00 */
[----:B------:R-:W-:-:S02]  /*fe20*/  MOV R26, R10 ;  /* 0x0000000a001a7202 */ /* 0x000fc40000000f00 */
[----:B------:R-:W-:Y:S02]  /*fe30*/  MOV R18, R8 ;  /* 0x0000000800127202 */ /* 0x000fe40000000f00 */
[----:B------:R-:W-:Y:S02]  /*fe40*/  F2FP.BF16.F32.PACK_AB R8, R97, R96 ;  /* 0x000000606108723e */ /* 0x000fe400000010ff */
[----:B------:R-:W-:Y:S02]  /*fe50*/  F2FP.BF16.F32.PACK_AB R9, R99, R98 ;  /* 0x000000626309723e */ /* 0x000fe400000010ff */
[----:B------:R-:W-:Y:S02]  /*fe60*/  F2FP.BF16.F32.PACK_AB R10, R101, R100 ;  /* 0x00000064650a723e */ /* 0x000fe400000010ff */
[----:B------:R-:W-:Y:S02]  /*fe70*/  F2FP.BF16.F32.PACK_AB R11, R103, R102 ;  /* 0x00000066670b723e */ /* 0x000fe400000010ff */
[----:B------:R-:W-:-:S02]  /*fe80*/  MOV R17, R14 ;  /* 0x0000000e00117202 */ /* 0x000fc40000000f00 */
[----:B------:R-:W-:Y:S01]  /*fe90*/  MOV R27, R12 ;  /* 0x0000000c001b7202 */ /* 0x000fe20000000f00 */
[----:B------:R-:W-:Y:S01]  /*fea0*/  STSM.16.M88.4 [R29], R8 ;  /* 0x000000081d007844 */ /* 0x000fe20000000200 */
[----:B0-----:R-:W-:Y:S02]  /*feb0*/  F2FP.BF16.F32.PACK_AB R4, R105, R104 ;  /* 0x000000686904723e */ /* 0x001fe400000010ff */
[----:B------:R-:W-:Y:S02]  /*fec0*/  F2FP.BF16.F32.PACK_AB R5, R107, R106 ;  /* 0x0000006a6b05723e */ /* 0x000fe400000010ff */
[----:B------:R-:W-:Y:S02]  /*fed0*/  F2FP.BF16.F32.PACK_AB R6, R109, R108 ;  /* 0x0000006c6d06723e */ /* 0x000fe400000010ff */
[----:B------:R-:W-:Y:S02]  /*fee0*/  F2FP.BF16.F32.PACK_AB R7, R111, R110 ;  /* 0x0000006e6f07723e */ /* 0x000fe400000010ff */
[----:B------:R-:W-:-:S02]  /*fef0*/  F2FP.BF16.F32.PACK_AB R12, R113, R112 ;  /* 0x00000070710c723e */ /* 0x000fc400000010ff */
[----:B------:R-:W-:Y:S01]  /*ff00*/  F2FP.BF16.F32.PACK_AB R13, R115, R114 ;  /* 0x00000072730d723e */ /* 0x000fe200000010ff */
[----:B------:R0:W-:Y:S01]  /*ff10*/  STSM.16.M88.4 [R28], R4 ;  /* 0x000000041c007844 */ /* 0x0001e20000000200 */
[----:B------:R-:W-:Y:S02]  /*ff20*/  F2FP.BF16.F32.PACK_AB R14, R117, R116 ;  /* 0x00000074750e723e */ /* 0x000fe400000010ff */
[----:B------:R-:W-:Y:S02]  /*ff30*/  F2FP.BF16.F32.PACK_AB R15, R119, R118 ;  /* 0x00000076770f723e */ /* 0x000fe400000010ff */
[----:B------:R-:W-:Y:S02]  /*ff40*/  MOV R24, R24 ;  /* 0x0000001800187202 */ /* 0x000fe40000000f00 */
[----:B------:R-:W-:Y:S01]  /*ff50*/  PLOP3.LUT P0, PT, PT, PT, UP0, 0x80, 0x0 ;  /* 0x000000000000781c */ /* 0x000fe20003f0f008 */
[----:B------:R1:W-:Y:S04]  /*ff60*/  STSM.16.M88.4 [R17], R12 ;  /* 0x0000000c11007844 */ /* 0x0003e80000000200 */
[----:B------:R2:W-:Y:S04]  /*ff70*/  STSM.16.M88.4 [R27], R120 ;  /* 0x000000781b007844 */ /* 0x0005e80000000200 */
[----:B------:R2:W-:Y:S01]  /*ff80*/  STSM.16.M88.4 [R26], R128 ;  /* 0x000000801a007844 */ /* 0x0005e20000000200 */
[----:B0-----:R-:W-:-:S02]  /*ff90*/  IMAD.U32 R4, RZ, RZ, UR8 ;  /* 0x00000008ff047e24 */ /* 0x001fc4000f8e00ff */
[----:B------:R-:W-:Y:S01]  /*ffa0*/  IMAD.U32 R5, RZ, RZ, UR9 ;  /* 0x00000009ff057e24 */ /* 0x000fe2000f8e00ff */
[----:B------:R2:W-:Y:S01]  /*ffb0*/  STSM.16.M88.4 [R18], R136 ;  /* 0x0000008812007844 */ /* 0x0005e20000000200 */
[----:B------:R-:W-:-:S03]  /*ffc0*/  ULDC.64 UR8, c[0x0][0xbe0] ;  /* 0x0002f80000087ab9 */ /* 0x000fc60000000a00 */
[----:B------:R2:W-:Y:S01]  /*ffd0*/  STSM.16.M88.4 [R24], R144 ;  /* 0x0000009018007844 */ /* 0x0005e20000000200 */
[----:B------:R-:W-:Y:S06]  /*ffe0*/  BAR.SYNC.DEFER_BLOCKING 0x1, 0x100 ;  /* 0x0044000000007b1d */ /* 0x000fec0000010000 */
[----:B------:R-:W3:Y:S01]  /*fff0*/  @P0 LDG.E R6, desc[UR48][R4.64] ;  /* 0x0000003004060981 */ /* 0x000ee2000c1e1900 */
[----:B------:R-:W-:Y:S01]  /*10000*/  UISETP.NE.U32.AND UP1, UPT, UR8, URZ, UPT ;  /* 0x0000003f0800728c */ /* 0x000fe2000bf25070 */
[----:B-1----:R-:W0:Y:S01]  /*10010*/  LDC R17, c[0x0][0xa88] ;  /* 0x0002a200ff117b82 */ /* 0x002e220000000800 */
[----:B------:R-:W-:Y:S01]  /*10020*/  IMAD R7, R22, 0x40, R19 ;  /* 0x0000004016077824 */ /* 0x000fe200078e0213 */
[----:B------:R-:W-:Y:S01]  /*10030*/  UMOV UR4, URZ ;  /* 0x0000003f00047c82 */ /* 0x000fe20008000000 */
[----:B------:R-:W-:-:S02]  /*10040*/  UISETP.NE.AND.EX UP1, UPT, UR9, URZ, UPT, UP1 ;  /* 0x0000003f0900728c */ /* 0x000fc4000bf25310 */
[----:B------:R-:W-:-:S04]  /*10050*/  IMAD.WIDE R20, R7, 0x2, R20 ;  /* 0x0000000207147825 */ /* 0x000fc800078e0214 */
[----:B------:R-:W-:Y:S02]  /*10060*/  PLOP3.LUT P2, PT, PT, PT, UP1, 0x80, 0x0 ;  /* 0x000000000000781c */ /* 0x000fe40003f4f018 */
[----:B------:R-:W-:-:S03]  /*10070*/  IADD3 R29, P1, R20, 0x1000, RZ ;  /* 0x00001000141d7810 */ /* 0x000fc60007f3e0ff */
[----:B------:R-:W-:Y:S02]  /*10080*/  @UP1 ULDC.64 UR8, c[0x0][0xbe0] ;  /* 0x0002f80000081ab9 */ /* 0x000fe40000000a00 */
[----:B------:R-:W-:-:S06]  /*10090*/  @UP1 UIMAD.WIDE UR8, UR38, 0x4, UR8 ;  /* 0x00000004260818a5 */ /* 0x000fcc000f8e0208 */
[----:B------:R-:W-:Y:S01]  /*100a0*/  IMAD.U32 R7, RZ, RZ, UR9 ;  /* 0x00000009ff077e24 */ /* 0x000fe2000f8e00ff */
[----:B---3--:R-:W-:Y:S01]  /*100b0*/  @P0 R2UR UR4, R6 ;  /* 0x00000000060402ca */ /* 0x008fe200000e0000 */
[----:B------:R-:W-:-:S05]  /*100c0*/  IMAD.U32 R6, RZ, RZ, UR8 ;  /* 0x00000008ff067e24 */ /* 0x000fca000f8e00ff */
[----:B0-----:R2:W5:Y:S01]  /*100d0*/  @P2 LDG.E R17, desc[UR48][R6.64] ;  /* 0x0000003006112981 */ /* 0x001562000c1e1900 */
[----:B------:R-:W-:Y:S08]  /*100e0*/  @P2 BRA `(.L_x_6658) ;  /* 0x0000000000102947 */ /* 0x000ff00003800000 */
[----:B------:R-:W-:Y:S05]  /*100f0*/  @!P0 BRA `(.L_x_6658) ;  /* 0x00000000000c8947 */ /* 0x000fea0003800000 */
[----:B--2---:R-:W2:Y:S04]  /*10100*/  LDG.E R6, desc[UR48][R4.64] ;  /* 0x0000003004067981 */ /* 0x004ea8000c1e1900 */
[----:B-----5:R-:W2:Y:S02]  /*10110*/  LDG.E R17, desc[UR48][R4.64+0x4] ;  /* 0x0000043004117981 */ /* 0x020ea4000c1e1900 */
[----:B--2---:R-:W-:-:S07]  /*10120*/  IMAD.IADD R17, R17, 0x1, -R6 ;  /* 0x0000000111117824 */ /* 0x004fce00078e0a06 */
.L_x_6658:
[----:B------:R-:W-:Y:S01]  /*10130*/  USHF.R.S32.HI UR14, URZ, 0x1f, UR37 ;  /* 0x0000001f3f0e7899 */ /* 0x000fe20008011425 */
[----:B------:R-:W-:Y:S01]  /*10140*/  IMAD R8, R188, 0x80, R190 ;  /* 0x00000080bc087824 */ /* 0x000fe200078e02be */
[----:B------:R-:W-:Y:S01]  /*10150*/  ULDC.64 UR12, c[0x0][0xb70] ;  /* 0x0002dc00000c7ab9 */ /* 0x000fe20000000a00 */
[----:B------:R-:W-:Y:S01]  /*10160*/  USHF.R.S32.HI UR11, URZ, 0x1f, UR4 ;  /* 0x0000001f3f0b7899 */ /* 0x000fe20008011404 */
[C---:B------:R-:W-:Y:S01]  /*10170*/  IADD3 R13, P2, R20.reuse, 0x2000, RZ ;  /* 0x00002000140d7810 */ /* 0x040fe20007f5e0ff */
[----:B------:R-:W-:Y:S01]  /*10180*/  UIMAD UR7, UR14, UR12, URZ ;  /* 0x0000000c0e0772a4 */ /* 0x000fe2000f8e023f */
[----:B------:R-:W-:Y:S01]  /*10190*/  SHF.R.S32.HI R5, RZ, 0x1f, R8 ;  /* 0x0000001fff057819 */ /* 0x000fe20000011408 */
[----:B------:R-:W-:Y:S01]  /*101a0*/  UMOV UR10, UR4 ;  /* 0x00000004000a7c82 */ /* 0x000fe20008000000 */
[----:B------:R-:W-:Y:S01]  /*101b0*/  USEL UR15, UR38, URZ, !UP0 ;  /* 0x0000003f260f7287 */ /* 0x000fe2000c000000 */
[----:B--2---:R-:W-:Y:S01]  /*101c0*/  IADD3 R7, P6, R20, 0x3000, RZ ;  /* 0x0000300014077810 */ /* 0x004fe20007fde0ff */
[----:B------:R-:W-:Y:S01]  /*101d0*/  UIMAD.WIDE.U32 UR8, UR37, UR12, UR10 ;  /* 0x0000000c250872a5 */ /* 0x000fe2000f8e000a */
[----:B------:R-:W-:Y:S01]  /*101e0*/  LOP3.LUT R28, R29, 0x380, RZ, 0xc0, !PT ;  /* 0x000003801d1c7812 */ /* 0x000fe200078ec0ff */
[----:B------:R-:W-:Y:S01]  /*101f0*/  UIMAD UR10, UR37, UR13, UR7 ;  /* 0x0000000d250a72a4 */ /* 0x000fe2000f8e0207 */
[----:B------:R-:W-:Y:S01]  /*10200*/  LOP3.LUT R12, R13, 0x380, RZ, 0xc0, !PT ;  /* 0x000003800d0c7812 */ /* 0x000fe200078ec0ff */
[----:B------:R-:W-:Y:S01]  /*10210*/  USHF.R.S32.HI UR7, URZ, 0x1f, UR38 ;  /* 0x0000001f3f077899 */ /* 0x000fe20008011426 */
[----:B------:R-:W-:Y:S01]  /*10220*/  LOP3.LUT R4, R7, 0x380, RZ, 0xc0, !PT ;  /* 0x0000038007047812 */ /* 0x000fe200078ec0ff */
[----:B------:R-:W-:Y:S01]  /*10230*/  ULDC.64 UR12, c[0x0][0xb78] ;  /* 0x0002de00000c7ab9 */ /* 0x000fe20000000a00 */
[----:B------:R-:W-:Y:S01]  /*10240*/  UIADD3 UR9, UR9, UR10, URZ ;  /* 0x0000000a09097290 */ /* 0x000fe2000fffe03f */
[----:B------:R-:W-:Y:S01]  /*10250*/  SHF.R.U64 R28, R28, 0x3, RZ ;  /* 0x000000031c1c7819 */ /* 0x000fe200000012ff */
[----:B------:R-:W-:Y:S01]  /*10260*/  USEL UR16, UR7, URZ, !UP0 ;  /* 0x0000003f07107287 */ /* 0x000fe2000c000000 */
[----:B------:R-:W-:Y:S01]  /*10270*/  SHF.R.U64 R12, R12, 0x3, RZ ;  /* 0x000000030c0c7819 */ /* 0x000fe200000012ff */
[----:B------:R-:W-:Y:S01]  /*10280*/  UIMAD.WIDE.U32 UR8, UR15, UR12, UR8 ;  /* 0x0000000c0f0872a5 */ /* 0x000fe2000f8e0008 */
[----:B------:R-:W-:Y:S01]  /*10290*/  SHF.R.U64 R4, R4, 0x3, RZ ;  /* 0x0000000304047819 */ /* 0x000fe200000012ff */
[----:B------:R-:W-:Y:S01]  /*102a0*/  UIMAD UR7, UR16, UR12, URZ ;  /* 0x0000000c100772a4 */ /* 0x000fe2000f8e023f */
[----:B------:R-:W-:Y:S01]  /*102b0*/  LOP3.LUT R28, R28, R29, RZ, 0x3c, !PT ;  /* 0x0000001d1c1c7212 */ /* 0x000fe200078e3cff */
[--C-:B------:R-:W-:Y:S01]  /*102c0*/  IMAD.X R29, RZ, RZ, R21.reuse, P1 ;  /* 0x000000ffff1d7224 */ /* 0x100fe200008e0615 */
[----:B------:R-:W-:Y:S01]  /*102d0*/  LOP3.LUT R12, R12, R13, RZ, 0x3c, !PT ;  /* 0x0000000d0c0c7212 */ /* 0x000fe200078e3cff */
[----:B------:R-:W-:Y:S01]  /*102e0*/  UIMAD UR7, UR15, UR13, UR7 ;  /* 0x0000000d0f0772a4 */ /* 0x000fe2000f8e0207 */
[----:B------:R-:W-:Y:S01]  /*102f0*/  IADD3 R6, P0, R8, UR8, RZ ;  /* 0x0000000808067c10 */ /* 0x000fe2000ff1e0ff */
[----:B------:R-:W-:Y:S01]  /*10300*/  IMAD.X R13, RZ, RZ, R21, P2 ;  /* 0x000000ffff0d7224 */ /* 0x000fe200010e0615 */
[----:B------:R-:W-:-:S02]  /*10310*/  IADD3 R37, P5, R20, 0x4000, RZ ;  /* 0x0000400014257810 */ /* 0x000fc40007fbe0ff */
[----:B------:R-:W-:Y:S01]  /*10320*/  LOP3.LUT R4, R4, R7, RZ, 0x3c, !PT ;  /* 0x0000000704047212 */ /* 0x000fe200078e3cff */
[----:B------:R-:W-:Y:S01]  /*10330*/  IMAD.U32 R10, RZ, RZ, UR7 ;  /* 0x00000007ff0a7e24 */ /* 0x000fe2000f8e00ff */
[C---:B------:R-:W-:Y:S02]  /*10340*/  IADD3 R41, P4, R20.reuse, 0x5000, RZ ;  /* 0x0000500014297810 */ /* 0x040fe40007f9e0ff */
[C---:B------:R-:W-:Y:S02]  /*10350*/  IADD3 R25, P3, R20.reuse, 0x6000, RZ ;  /* 0x0000600014197810 */ /* 0x040fe40007f7e0ff */
[----:B------:R-:W-:Y:S01]  /*10360*/  IADD3.X R5, R5, UR9, R10, P0, !PT ;  /* 0x0000000905057c10 */ /* 0x000fe200087fe40a */
[----:B------:R-:W-:Y:S01]  /*10370*/  ULDC.64 UR8, c[0x0][0xb40] ;  /* 0x0002d00000087ab9 */ /* 0x000fe20000000a00 */
[----:B------:R-:W-:Y:S02]  /*10380*/  IADD3 R7, P2, R20, 0x7000, RZ ;  /* 0x0000700014077810 */ /* 0x000fe40007f5e0ff */
[----:B------:R-:W-:-:S02]  /*10390*/  LEA R46, P0, R6, UR8, 0x2 ;  /* 0x00000008062e7c11 */ /* 0x000fc4000f8010ff */
[----:B------:R-:W-:Y:S02]  /*103a0*/  LOP3.LUT R9, R20, 0x380, RZ, 0xc0, !PT ;  /* 0x0000038014097812 */ /* 0x000fe400078ec0ff */
[----:B------:R-:W-:Y:S01]  /*103b0*/  LEA.HI.X R47, R6, UR9, R5, 0x2, P0 ;  /* 0x00000009062f7c11 */ /* 0x000fe200080f1405 */
[C---:B------:R-:W-:Y:S01]  /*103c0*/  VIADD R6, R8.reuse, 0x8 ;  /* 0x0000000808067836 */ /* 0x040fe20000000000 */
[----:B------:R-:W-:Y:S01]  /*103d0*/  LOP3.LUT P0, RZ, R189, 0x3, RZ, 0xc0, !PT ;  /* 0x00000003bdff7812 */ /* 0x000fe2000780c0ff */
[----:B------:R-:W-:Y:S01]  /*103e0*/  IMAD.X R5, RZ, RZ, R21, P6 ;  /* 0x000000ffff057224 */ /* 0x000fe200030e0615 */
[----:B------:R-:W-:Y:S01]  /*103f0*/  LOP3.LUT R36, R37, 0x380, RZ, 0xc0, !PT ;  /* 0x0000038025247812 */ /* 0x000fe200078ec0ff */
[----:B------:R-:W-:Y:S01]  /*10400*/  ULDC.64 UR8, c[0x0][0xaa0] ;  /* 0x0002a80000087ab9 */ /* 0x000fe20000000a00 */
[-C--:B-----5:R-:W-:Y:S02]  /*10410*/  ISETP.GE.OR P1, PT, R8, R17.reuse, P0 ;  /* 0x000000110800720c */ /* 0x0a0fe40000726670 */
[----:B------:R-:W-:-:S02]  /*10420*/  ISETP.GE.OR P0, PT, R6, R17, P0 ;  /* 0x000000110600720c */ /* 0x000fc40000706670 */
[----:B------:R-:W-:Y:S02]  /*10430*/  LOP3.LUT R40, R41, 0x380, RZ, 0xc0, !PT ;  /* 0x0000038029287812 */ /* 0x000fe400078ec0ff */
[----:B------:R-:W-:Y:S02]  /*10440*/  LOP3.LUT R24, R25, 0x380, RZ, 0xc0, !PT ;  /* 0x0000038019187812 */ /* 0x000fe400078ec0ff */
[----:B------:R-:W-:Y:S02]  /*10450*/  LOP3.LUT R6, R7, 0x380, RZ, 0xc0, !PT ;  /* 0x0000038007067812 */ /* 0x000fe400078ec0ff */
[----:B------:R-:W-:Y:S02]  /*10460*/  SHF.R.U64 R9, R9, 0x3, RZ ;  /* 0x0000000309097819 */ /* 0x000fe400000012ff */
[----:B------:R-:W-:Y:S01]  /*10470*/  SHF.R.U64 R36, R36, 0x3, RZ ;  /* 0x0000000324247819 */ /* 0x000fe200000012ff */
[----:B------:R-:W-:Y:S01]  /*10480*/  @!P1 STG.E desc[UR48][R46.64], R2 ;  /* 0x000000022e009986 */ /* 0x000fe2000c101930 */
[----:B------:R-:W-:-:S02]  /*10490*/  SHF.R.U64 R40, R40, 0x3, RZ ;  /* 0x0000000328287819 */ /* 0x000fc400000012ff */
[----:B------:R-:W-:Y:S01]  /*104a0*/  SHF.R.U64 R24, R24, 0x3, RZ ;  /* 0x0000000318187819 */ /* 0x000fe200000012ff */
[----:B------:R0:W-:Y:S01]  /*104b0*/  @!P0 STG.E desc[UR48][R46.64+0x20], R0 ;  /* 0x000020002e008986 */ /* 0x0001e2000c101930 */
        /* <DEDUP_REMOVED lines=10> */
[----:B------:R-:W-:Y:S01]  /*10560*/  UIMAD UR7, UR11, UR8, URZ ;  /* 0x000000080b0772a4 */ /* 0x000fe2000f8e023f */
[----:B------:R1:W5:Y:S01]  /*10570*/  LD.E.128 R32, desc[UR48][R20.64] ;  /* 0x0000003014207980 */ /* 0x000362000c101d00 */
[--C-:B------:R-:W-:Y:S01]  /*10580*/  SHF.R.S32.HI R45, RZ, 0x1f, R19.reuse ;  /* 0x0000001fff2d7819 */ /* 0x100fe20000011413 */
[----:B------:R-:W-:Y:S01]  /*10590*/  IMAD.MOV.U32 R44, RZ, RZ, R19 ;  /* 0x000000ffff2c7224 */ /* 0x000fe200078e0013 */
[----:B------:R-:W-:Y:S01]  /*105a0*/  UIMAD UR7, UR4, UR9, UR7 ;  /* 0x00000009040772a4 */ /* 0x000fe2000f8e0207 */
[----:B------:R-:W5:Y:S04]  /*105b0*/  LD.E.128 R28, desc[UR48][R28.64] ;  /* 0x000000301c1c7980 */ /* 0x000f68000c101d00 */
[----:B------:R-:W5:Y:S01]  /*105c0*/  LD.E.128 R12, desc[UR48][R12.64] ;  /* 0x000000300c0c7980 */ /* 0x000f62000c101d00 */
[----:B-1----:R-:W-:Y:S01]  /*105d0*/  IMAD.U32 R21, RZ, RZ, UR8 ;  /* 0x00000008ff157e24 */ /* 0x002fe2000f8e00ff */
[----:B------:R-:W-:-:S02]  /*105e0*/  ULDC.64 UR8, c[0x0][0xae0] ;  /* 0x0002b80000087ab9 */ /* 0x000fc40000000a00 */
[----:B------:R-:W5:Y:S01]  /*105f0*/  LD.E.128 R4, desc[UR48][R4.64] ;  /* 0x0000003004047980 */ /* 0x000f62000c101d00 */
[----:B------:R-:W-:-:S03]  /*10600*/  IMAD.WIDE.U32 R20, R21, UR4, R44 ;  /* 0x0000000415147c25 */ /* 0x000fc6000f8e002c */
[----:B------:R-:W5:Y:S04]  /*10610*/  LD.E.128 R36, desc[UR48][R36.64] ;  /* 0x0000003024247980 */ /* 0x000f68000c101d00 */
[----:B------:R-:W5:Y:S04]  /*10620*/  LD.E.128 R40, desc[UR48][R40.64] ;  /* 0x0000003028287980 */ /* 0x000f68000c101d00 */
[----:B------:R-:W5:Y:S04]  /*10630*/  LD.E.128 R24, desc[UR48][R24.64] ;  /* 0x0000003018187980 */ /* 0x000f68000c101d00 */
[----:B------:R-:W5:Y:S01]  /*10640*/  LD.E.128 R8, desc[UR48][R8.64] ;  /* 0x0000003008087980 */ /* 0x000f62000c101d00 */
[----:B------:R-:W-:Y:S01]  /*10650*/  UIMAD UR4, UR14, UR8, URZ ;  /* 0x000000080e0472a4 */ /* 0x000fe2000f8e023f */
[----:B------:R-:W-:Y:S01]  /*10660*/  VIADD R21, R21, UR7 ;  /* 0x0000000715157c36 */ /* 0x000fe20008000000 */
[----:B------:R-:W-:Y:S01]  /*10670*/  BSSY B1, `(.L_x_6659) ;  /* 0x000002f000017945 */ /* 0x000fe20003800000 */
[----:B------:R-:W-:Y:S01]  /*10680*/  @!PT LDS RZ, [RZ] ;  /* 0x00000000fffff984 */ /* 0x000fe20000000800 */
[----:B------:R-:W-:Y:S01]  /*10690*/  @!PT LDS RZ, [RZ] ;  /* 0x00000000fffff984 */ /* 0x000fe20000000800 */
[----:B------:R-:W-:Y:S01]  /*106a0*/  @!PT LDS RZ, [RZ] ;  /* 0x00000000fffff984 */ /* 0x000fe20000000800 */
[----:B------:R-:W-:Y:S01]  /*106b0*/  @!PT LDS RZ, [RZ] ;  /* 0x00000000fffff984 */ /* 0x000fe20000000800 */
[----:B------:R1:W-:Y:S06]  /*106c0*/  MEMBAR.ALL.CTA ;  /* 0x0000000000007992 */ /* 0x0003ec0000008000 */
[----:B-1----:R-:W1:Y:S01]  /*106d0*/  FENCE.VIEW.ASYNC.S ;  /* 0x00000000000073c6 */ /* 0x002e620000000000 */
[----:B------:R-:W-:Y:S01]  /*106e0*/  IMAD.U32 R23, RZ, RZ, UR8 ;  /* 0x00000008ff177e24 */ /* 0x000fe2000f8e00ff */
[----:B------:R-:W-:Y:S01]  /*106f0*/  UIMAD UR4, UR37, UR9, UR4 ;  /* 0x00000009250472a4 */ /* 0x000fe2000f8e0204 */
[----:B------:R-:W-:-:S02]  /*10700*/  IMAD R17, R188, -0x80, R17 ;  /* 0xffffff80bc117824 */ /* 0x000fc400078e0211 */
[----:B------:R-:W-:Y:S01]  /*10710*/  IMAD.WIDE.U32 R20, R23, UR37, R20 ;  /* 0x0000002517147c25 */ /* 0x000fe2000f8e0014 */
[----:B------:R-:W-:Y:S01]  /*10720*/  ULDC.64 UR8, c[0x0][0xae8] ;  /* 0x0002ba0000087ab9 */ /* 0x000fe20000000a00 */
[----:B------:R-:W-:Y:S02]  /*10730*/  SHF.R.S32.HI R23, RZ, 0x1f, R22 ;  /* 0x0000001fff177819 */ /* 0x000fe40000011416 */
[CC--:B------:R-:W-:Y:S01]  /*10740*/  ISETP.GE.AND P2, PT, R22.reuse, R17.reuse, PT ;  /* 0x000000111600720c */ /* 0x0c0fe20003f46270 */
[----:B------:R-:W-:Y:S01]  /*10750*/  VIADD R21, R21, UR4 ;  /* 0x0000000415157c36 */ /* 0x000fe20008000000 */
[----:B------:R-:W-:Y:S01]  /*10760*/  UIMAD UR4, UR16, UR8, URZ ;  /* 0x00000008100472a4 */ /* 0x000fe2000f8e023f */
[----:B------:R-:W-:Y:S02]  /*10770*/  VIADD R3, R3, 0x28820 ;  /* 0x0002882003037836 */ /* 0x000fe40000000000 */
[C---:B0-----:R-:W-:Y:S01]  /*10780*/  VIADD R0, R22.reuse, 0x20 ;  /* 0x0000002016007836 */ /* 0x041fe20000000000 */
[----:B------:R-:W-:Y:S01]  /*10790*/  UIMAD UR4, UR15, UR9, UR4 ;  /* 0x000000090f0472a4 */ /* 0x000fe2000f8e0204 */
[----:B------:R-:W-:Y:S01]  /*107a0*/  IMAD.U32 R45, RZ, RZ, UR8 ;  /* 0x00000008ff2d7e24 */ /* 0x000fe2000f8e00ff */
[----:B------:R-:W-:Y:S01]  /*107b0*/  PRMT R3, RZ, 0x654, R3 ;  /* 0x00000654ff037816 */ /* 0x000fe20000000003 */
[----:B------:R-:W-:Y:S01]  /*107c0*/  VIADD R2, R22, 0x60 ;  /* 0x0000006016027836 */ /* 0x000fe20000000000 */
[----:B------:R-:W-:Y:S01]  /*107d0*/  ISETP.GE.AND P4, PT, R0, R17, PT ;  /* 0x000000110000720c */ /* 0x000fe20003f86270 */
[----:B------:R-:W-:-:S03]  /*107e0*/  IMAD.WIDE.U32 R44, R45, UR15, R20 ;  /* 0x0000000f2d2c7c25 */ /* 0x000fc6000f8e0014 */
[-C--:B------:R-:W-:Y:S01]  /*107f0*/  ISETP.GE.AND P1, PT, R2, R17.reuse, PT ;  /* 0x000000110200720c */ /* 0x080fe20003f26270 */
[----:B------:R-:W-:Y:S01]  /*10800*/  VIADD R0, R22, 0x40 ;  /* 0x0000004016007836 */ /* 0x000fe20000000000 */
[----:B-1----:R0:W-:Y:S01]  /*10810*/  SYNCS.ARRIVE.TRANS64.RED.A1T0 RZ, [R3+URZ], RZ ;  /* 0x000000ff03ff79a7 */ /* 0x0021e2000810043f */
[----:B------:R-:W-:Y:S02]  /*10820*/  VIADD R49, R45, UR4 ;  /* 0x000000042d317c36 */ /* 0x000fe40008000000 */
[----:B------:R-:W-:Y:S01]  /*10830*/  IMAD.WIDE R20, R188, 0x80, R22 ;  /* 0x00000080bc147825 */ /* 0x000fe200078e0216 */
[----:B------:R-:W-:Y:S01]  /*10840*/  ISETP.GE.AND P0, PT, R0, R17, PT ;  /* 0x000000110000720c */ /* 0x000fe20003f06270 */
[----:B------:R-:W-:-:S12]  /*10850*/  @P2 BRA `(.L_x_6660) ;  /* 0x0000000000402947 */ /* 0x000fd80003800000 */
[----:B------:R-:W-:Y:S01]  /*10860*/  ULDC.64 UR8, c[0x0][0xad8] ;  /* 0x0002b60000087ab9 */ /* 0x000fe20000000a00 */
[----:B------:R-:W-:Y:S01]  /*10870*/  VIADD R0, R19, 0x40 ;  /* 0x0000004013007836 */ /* 0x000fe20000000000 */
[----:B------:R-:W-:Y:S01]  /*10880*/  ULDC UR4, c[0x0][0xa8c] ;  /* 0x0002a30000047ab9 */ /* 0x000fe20000000800 */
[----:B------:R-:W-:Y:S01]  /*10890*/  IMAD R17, R21, UR8, RZ ;  /* 0x0000000815117c24 */ /* 0x000fe2000f8e02ff */
[----:B------:R-:W-:Y:S01]  /*108a0*/  ISETP.GE.AND P2, PT, R19, UR4, PT ;  /* 0x0000000413007c0c */ /* 0x000fe2000bf46270 */
[----:B------:R-:W-:Y:S01]  /*108b0*/  IMAD.MOV.U32 R2, RZ, RZ, R44 ;  /* 0x000000ffff027224 */ /* 0x000fe200078e002c */
[----:B------:R-:W-:Y:S01]  /*108c0*/  ISETP.GE.AND P3, PT, R0, UR4, PT ;  /* 0x0000000400007c0c */ /* 0x000fe2000bf66270 */
[----:B0-----:R-:W-:Y:S02]  /*108d0*/  IMAD.MOV.U32 R3, RZ, RZ, R49 ;  /* 0x000000ffff037224 */ /* 0x001fe400078e0031 */
[C---:B------:R-:W-:Y:S02]  /*108e0*/  IMAD R17, R20.reuse, UR9, R17 ;  /* 0x0000000914117c24 */ /* 0x040fe4000f8e0211 */
[----:B------:R-:W-:Y:S01]  /*108f0*/  IMAD.WIDE.U32 R2, R20, UR8, R2 ;  /* 0x0000000814027c25 */ /* 0x000fe2000f8e0002 */
[----:B------:R-:W-:-:S03]  /*10900*/  ULDC.64 UR8, c[0x0][0xa80] ;  /* 0x0002a00000087ab9 */ /* 0x000fc60000000a00 */
[----:B------:R-:W-:Y:S01]  /*10910*/  IMAD.IADD R3, R3, 0x1, R17 ;  /* 0x0000000103037824 */ /* 0x000fe200078e0211 */
[----:B------:R-:W-:-:S04]  /*10920*/  LEA R46, P5, R2, UR8, 0x1 ;  /* 0x00000008022e7c11 */ /* 0x000fc8000f8a08ff */
[----:B------:R-:W-:-:S05]  /*10930*/  LEA.HI.X R47, R2, UR9, R3, 0x1, P5 ;  /* 0x00000009022f7c11 */ /* 0x000fca000a8f0c03 */
[----:B-----5:R1:W-:Y:S04]  /*10940*/  @!P2 STG.E.128 desc[UR48][R46.64], R32 ;  /* 0x000000202e00a986 */ /* 0x0203e8000c101d30 */
[----:B------:R1:W-:Y:S02]  /*10950*/  @!P3 STG.E.128 desc[UR48][R46.64+0x80], R36 ;  /* 0x000080242e00b986 */ /* 0x0003e4000c101d30 */
.L_x_6660:
[----:B------:R-:W-:Y:S05]  /*10960*/  BSYNC B1 ;  /* 0x0000000000017941 */ /* 0x000fea0003800000 */
.L_x_6659:
[----:B------:R-:W-:Y:S04]  /*10970*/  BSSY B1, `(.L_x_6661) ;  /* 0x0000014000017945 */ /* 0x000fe80003800000 */
[----:B------:R-:W-:Y:S05]  /*10980*/  @P4 BRA `(.L_x_6662) ;  /* 0x0000000000484947 */ /* 0x000fea0003800000 */
[----:B------:R-:W-:Y:S01]  /*10990*/  IADD3 R17, P2, R20, 0x20, RZ ;  /* 0x0000002014117810 */ /* 0x000fe20007f5e0ff */
[----:B------:R-:W-:Y:S01]  /*109a0*/  ULDC.64 UR8, c[0x0][0xad8] ;  /* 0x0002b60000087ab9 */ /* 0x000fe20000000a00 */
[----:B------:R-:W-:Y:S01]  /*109b0*/  IMAD.MOV.U32 R2, RZ, RZ, R44 ;  /* 0x000000ffff027224 */ /* 0x000fe200078e002c */
[----:B------:R-:W-:Y:S01]  /*109c0*/  ULDC UR4, c[0x0][0xa8c] ;  /* 0x0002a30000047ab9 */ /* 0x000fe20000000800 */
[----:B0-----:R-:W-:Y:S01]  /*109d0*/  IMAD.MOV.U32 R3, RZ, RZ, R49 ;  /* 0x000000ffff037224 */ /* 0x001fe200078e0031 */
        /* <DEDUP_REMOVED lines=8> */
[----:B-1---5:R-:W-:Y:S01]  /*10a60*/  LEA R32, P2, R2, UR8, 0x1 ;  /* 0x0000000802207c11 */ /* 0x022fe2000f8408ff */
[----:B------:R-:W-:-:S05]  /*10a70*/  IMAD.IADD R3, R3, 0x1, R17 ;  /* 0x0000000103037824 */ /* 0x000fca00078e0211 */
[----:B------:R-:W-:-:S05]  /*10a80*/  LEA.HI.X R33, R2, UR9, R3, 0x1, P2 ;  /* 0x0000000902217c11 */ /* 0x000fca00090f0c03 */
[----:B------:R2:W-:Y:S04]  /*10a90*/  @!P3 STG.E.128 desc[UR48][R32.64], R28 ;  /* 0x0000001c2000b986 */ /* 0x0005e8000c101d30 */
[----:B------:R2:W-:Y:S02]  /*10aa0*/  @!P4 STG.E.128 desc[UR48][R32.64+0x80], R40 ;  /* 0x000080282000c986 */ /* 0x0005e4000c101d30 */
.L_x_6662:
[----:B------:R-:W-:Y:S05]  /*10ab0*/  BSYNC B1 ;  /* 0x0000000000017941 */ /* 0x000fea0003800000 */
.L_x_6661:
        /* <DEDUP_REMOVED lines=15> */
[----:B--2--5:R-:W-:Y:S01]  /*10bb0*/  LEA R28, P0, R2, UR8, 0x1 ;  /* 0x00000008021c7c11 */ /* 0x024fe2000f8008ff */
[----:B------:R-:W-:-:S05]  /*10bc0*/  IMAD.IADD R3, R3, 0x1, R17 ;  /* 0x0000000103037824 */ /* 0x000fca00078e0211 */
[----:B------:R-:W-:-:S05]  /*10bd0*/  LEA.HI.X R29, R2, UR9, R3, 0x1, P0 ;  /* 0x00000009021d7c11 */ /* 0x000fca00080f0c03 */
[----:B------:R3:W-:Y:S04]  /*10be0*/  @!P2 STG.E.128 desc[UR48][R28.64], R12 ;  /* 0x0000000c1c00a986 */ /* 0x0007e8000c101d30 */
[----:B------:R3:W-:Y:S02]  /*10bf0*/  @!P3 STG.E.128 desc[UR48][R28.64+0x80], R24 ;  /* 0x000080181c00b986 */ /* 0x0007e4000c101d30 */
.L_x_6664:
[----:B------:R-:W-:Y:S05]  /*10c00*/  BSYNC B1 ;  /* 0x0000000000017941 */ /* 0x000fea0003800000 */
.L_x_6663:
[----:B------:R-:W-:Y:S05]  /*10c10*/  @P1 BRA `(.L_x_6665) ;  /* 0x0000000800f41947 */ /* 0x000fea0003800000 */
[----:B---3-5:R-:W-:Y:S01]  /*10c20*/  IADD3 R13, P0, R20, 0x60, RZ ;  /* 0x00000060140d7810 */ /* 0x028fe20007f1e0ff */
[----:B------:R-:W-:Y:S01]  /*10c30*/  ULDC.64 UR8, c[0x0][0xad8] ;  /* 0x0002b60000087ab9 */ /* 0x000fe20000000a00 */
[----:B------:R-:W-:Y:S01]  /*10c40*/  IMAD.MOV.U32 R2, RZ, RZ, R44 ;  /* 0x000000ffff027224 */ /* 0x000fe200078e002c */
[----:B------:R-:W-:Y:S01]  /*10c50*/  ULDC UR4, c[0x0][0xa8c] ;  /* 0x0002a30000047ab9 */ /* 0x000fe20000000800 */
[----:B0-----:R-:W-:Y:S01]  /*10c60*/  IMAD.MOV.U32 R3, RZ, RZ, R49 ;  /* 0x000000ffff037224 */ /* 0x001fe200078e0031 */
[----:B------:R-:W-:Y:S01]  /*10c70*/  ISETP.GE.AND P1, PT, R19, UR4, PT ;  /* 0x0000000413007c0c */ /* 0x000fe2000bf26270 */
[----:B------:R-:W-:Y:S02]  /*10c80*/  IMAD.X R20, RZ, RZ, R21, P0 ;  /* 0x000000ffff147224 */ /* 0x000fe400000e0615 */
[----:B------:R-:W-:-:S04]  /*10c90*/  IMAD.WIDE.U32 R2, R13, UR8, R2 ;  /* 0x000000080d027c25 */ /* 0x000fc8000f8e0002 */
[----:B------:R-:W-:Y:S02]  /*10ca0*/  IMAD R20, R20, UR8, RZ ;  /* 0x0000000814147c24 */ /* 0x000fe4000f8e02ff */
[----:B------:R-:W-:Y:S02]  /*10cb0*/  VIADD R0, R19, 0x40 ;  /* 0x0000004013007836 */ /* 0x000fe40000000000 */
        /* <DEDUP_REMOVED lines=8> */
[----:B------:R0:W-:Y:S01]  /*10d40*/  STG.E.128 desc[UR48][R12.64+0x80], R8 ;  /* 0x000080080c007986 */ /* 0x0001e2000c101d30 */
[----:B------:R-:W-:Y:S05]  /*10d50*/  BRA `(.L_x_6665) ;  /* 0x0000000800a47947 */ /* 0x000fea0003800000 */
.L_x_6657:
[----:B------:R-:W-:Y:S01]  /*10d60*/  ULDC.64 UR8, c[0x0][0xbd8] ;  /* 0x0002f60000087ab9 */ /* 0x000fe20000000a00 */
[----:B------:R-:W-:Y:S01]  /*10d70*/  IMAD.MOV.U32 R9, RZ, RZ, RZ ;  /* 0x000000ffff097224 */ /* 0x000fe200078e00ff */
[----:B------:R-:W-:-:S04]  /*10d80*/  UISETP.NE.U32.AND UP0, UPT, UR8, URZ, UPT ;  /* 0x0000003f0800728c */ /* 0x000fc8000bf05070 */
[----:B------:R-:W-:-:S03]  /*10d90*/  UISETP.NE.AND.EX UP0, UPT, UR9, URZ, UPT, UP0 ;  /* 0x0000003f0900728c */ /* 0x000fc6000bf05300 */
[----:B------:R-:W-:Y:S02]  /*10da0*/  ULDC.64 UR8, c[0x0][0xbd8] ;  /* 0x0002f60000087ab9 */ /* 0x000fe40000000a00 */
        /* <DEDUP_REMOVED lines=13> */
[----:B------:R-:W-:-:S05]  /*10e80*/  IMAD.U32 R5, RZ, RZ, UR9 ;  /* 0x00000009ff057e24 */ /* 0x000fca000f8e00ff */
[----:B0-----:R1:W5:Y:S01]  /*10e90*/  @P2 LDG.E R7, desc[UR48][R4.64] ;  /* 0x0000003004072981 */ /* 0x001362000c1e1900 */
[----:B------:R-:W-:Y:S01]  /*10ea0*/  USHF.R.S32.HI UR8, URZ, 0x1f, UR37 ;  /* 0x0000001f3f087899 */ /* 0x000fe20008011425 */
[----:B------:R-:W-:Y:S01]  /*10eb0*/  ISETP.GT.AND P0, PT, R193, 0x7f, PT ;  /* 0x0000007fc100780c */ /* 0x000fe20003f04270 */
[----:B------:R-:W-:-:S12]  /*10ec0*/  @P2 BRA `(.L_x_6666) ;  /* 0x0000000000102947 */ /* 0x000fd80003800000 */
[----:B------:R-:W-:Y:S05]  /*10ed0*/  @!P1 BRA `(.L_x_6666) ;  /* 0x00000000000c9947 */ /* 0x000fea0003800000 */
[----:B------:R-:W2:Y:S04]  /*10ee0*/  LDG.E R0, desc[UR48][R2.64] ;  /* 0x0000003002007981 */ /* 0x000ea8000c1e1900 */
[----:B-----5:R-:W2:Y:S02]  /*10ef0*/  LDG.E R7, desc[UR48][R2.64+0x4] ;  /* 0x0000043002077981 */ /* 0x020ea4000c1e1900 */
[----:B--2---:R-:W-:-:S07]  /*10f00*/  IMAD.IADD R7, R7, 0x1, -R0 ;  /* 0x0000000107077824 */ /* 0x004fce00078e0a00 */
.L_x_6666:
[----:B------:R-:W-:Y:S01]  /*10f10*/  USHF.R.S32.HI UR4, URZ, 0x1f, UR38 ;  /* 0x0000001f3f047899 */ /* 0x000fe20008011426 */
[----:B------:R-:W-:Y:S01]  /*10f20*/  BSSY B1, `(.L_x_6667) ;  /* 0x000001e000017945 */ /* 0x000fe20003800000 */
[----:B------:R-:W-:Y:S01]  /*10f30*/  USEL UR10, UR38, URZ, !UP0 ;  /* 0x0000003f260a7287 */ /* 0x000fe2000c000000 */
[----:B------:R-:W-:Y:S01]  /*10f40*/  SHF.R.S32.HI R8, RZ, 0x1f, R19 ;  /* 0x0000001fff087819 */ /* 0x000fe20000011413 */
[----:B------:R-:W-:Y:S01]  /*10f50*/  USEL UR9, UR4, URZ, !UP0 ;  /* 0x0000003f04097287 */ /* 0x000fe2000c000000 */
[----:B-----5:R-:W-:Y:S01]  /*10f60*/  SHF.R.S32.HI R6, RZ, 0x1f, R9 ;  /* 0x0000001fff067819 */ /* 0x020fe20000011409 */
[----:B------:R-:W-:Y:S10]  /*10f70*/  @P0 BRA `(.L_x_6668) ;  /* 0x0000000000600947 */ /* 0x000ff40003800000 */
[----:B------:R-:W0:Y:S02]  /*10f80*/  S2R R0, SR_TID.X ;  /* 0x0000000000007919 */ /* 0x000e240000002100 */
[----:B0-----:R-:W-:-:S04]  /*10f90*/  IMAD R0, R188, 0x80, R0 ;  /* 0x00000080bc007824 */ /* 0x001fc800078e0200 */
[----:B------:R-:W-:-:S05]  /*10fa0*/  VIADD R0, R0, 0xffffff80 ;  /* 0xffffff8000007836 */ /* 0x000fca0000000000 */
[----:B------:R-:W-:-:S13]  /*10fb0*/  ISETP.GE.AND P0, PT, R0, R7, PT ;  /* 0x000000070000720c */ /* 0x000fda0003f06270 */
[----:B------:R-:W-:Y:S05]  /*10fc0*/  @P0 BRA `(.L_x_6668) ;  /* 0x00000000004c0947 */ /* 0x000fea0003800000 */
[C---:B-1----:R-:W-:Y:S01]  /*10fd0*/  IADD3 R2, P0, R0.reuse, R9, RZ ;  /* 0x0000000900027210 */ /* 0x042fe20007f1e0ff */
[----:B------:R-:W-:Y:S02]  /*10fe0*/  ULDC.64 UR12, c[0x0][0xb70] ;  /* 0x0002dc00000c7ab9 */ /* 0x000fe40000000a00 */
[----:B------:R-:W-:Y:S01]  /*10ff0*/  UIMAD UR4, UR8, UR12, URZ ;  /* 0x0000000c080472a4 */ /* 0x000fe2000f8e023f */
[----:B------:R-:W-:Y:S01]  /*11000*/  LEA.HI.X.SX32 R3, R0, R6, 0x1, P0 ;  /* 0x0000000600037211 */ /* 0x000fe200000f0eff */
[----:B------:R-:W-:Y:S02]  /*11010*/  IMAD.U32 R5, RZ, RZ, UR12 ;  /* 0x0000000cff057e24 */ /* 0x000fe4000f8e00ff */
[----:B------:R-:W-:Y:S02]  /*11020*/  UIMAD UR4, UR37, UR13, UR4 ;  /* 0x0000000d250472a4 */ /* 0x000fe4000f8e0204 */
[----:B------:R-:W-:Y:S01]  /*11030*/  IMAD.WIDE.U32 R2, R5, UR37, R2 ;  /* 0x0000002505027c25 */ /* 0x000fe2000f8e0002 */
[----:B------:R-:W-:-:S02]  /*11040*/  ULDC.64 UR12, c[0x0][0xb78] ;  /* 0x0002de00000c7ab9 */ /* 0x000fc40000000a00 */
        /* <DEDUP_REMOVED lines=11> */
.L_x_6668:
[----:B------:R-:W-:Y:S05]  /*11100*/  BSYNC B1 ;  /* 0x0000000000017941 */ /* 0x000fea0003800000 */
.L_x_6667:
        /* <DEDUP_REMOVED lines=33> */
[----:B------:R-:W-:Y:S01]  /*11320*/  VIADD R0, R19, 0x40 ;  /* 0x0000004013007836 */ /* 0x000fe20000000000 */
        /* <DEDUP_REMOVED lines=14> */
.L_x_6670:
[----:B------:R-:W-:Y:S05]  /*11410*/  BSYNC B1 ;  /* 0x0000000000017941 */ /* 0x000fea0003800000 */
.L_x_6669:
[----:B------:R-:W-:Y:S04]  /*11420*/  BSSY B1, `(.L_x_6671) ;  /* 0x0000014000017945 */ /* 0x000fe80003800000 */
[----:B------:R-:W-:Y:S05]  /*11430*/  @P3 BRA `(.L_x_6672) ;  /* 0x0000000000483947 */ /* 0x000fea0003800000 */
[----:B0-----:R-:W-:Y:S01]  /*11440*/  IADD3 R9, P2, R6, 0x20, RZ ;  /* 0x0000002006097810 */ /* 0x001fe20007f5e0ff */
        /* <DEDUP_REMOVED lines=17> */
.L_x_6672:
[----:B------:R-:W-:Y:S05]  /*11560*/  BSYNC B1 ;  /* 0x0000000000017941 */ /* 0x000fea0003800000 */
.L_x_6671:
[----:B------:R-:W-:Y:S04]  /*11570*/  BSSY B1, `(.L_x_6673) ;  /* 0x0000014000017945 */ /* 0x000fe80003800000 */
[----:B------:R-:W-:Y:S05]  /*11580*/  @P1 BRA `(.L_x_6674) ;  /* 0x0000000000481947 */ /* 0x000fea0003800000 */
[----:B01----:R-:W-:Y:S01]  /*11590*/  IADD3 R9, P1, R6, 0x40, RZ ;  /* 0x0000004006097810 */ /* 0x003fe20007f3e0ff */
        /* <DEDUP_REMOVED lines=17> */
.L_x_6674:
[----:B------:R-:W-:Y:S05]  /*116b0*/  BSYNC B1 ;  /* 0x0000000000017941 */ /* 0x000fea0003800000 */
.L_x_6673:
        /* <DEDUP_REMOVED lines=19> */
.L_x_6665:
[----:B------:R-:W-:Y:S05]  /*117f0*/  BSYNC B0 ;  /* 0x0000000000007941 */ /* 0x000fea0003800000 */
.L_x_6656:
[----:B------:R-:W-:Y:S02]  /*11800*/  ULDC UR4, c[0x0][0xc14] ;  /* 0x0003050000047ab9 */ /* 0x000fe40000000800 */
[----:B------:R-:W-:-:S06]  /*11810*/  UISETP.GE.AND UP0, UPT, UR5, UR4, UPT ;  /* 0x000000040500728c */ /* 0x000fcc000bf06270 */
[----:B------:R-:W-:-:S13]  /*11820*/  PLOP3.LUT P0, PT, PT, PT, UP0, 0x80, 0x0 ;  /* 0x000000000000781c */ /* 0x000fda0003f0f008 */
[----:B------:R-:W-:Y:S05]  /*11830*/  @!P0 BRA `(.L_x_6675) ;  /* 0xfffffef400548947 */ /* 0x000fea000383ffff */
[----:B------:R-:W-:Y:S05]  /*11840*/  EXIT ;  /* 0x000000000000794d */ /* 0x000fea0003800000 */
.L_x_6574:
[----:B------:R-:W-:-:S08]  /*11850*/  NOP ;  /* 0x0000000000007918 */ /* 0x000fd00000000000 */
[----:B------:R-:W0:-:S00]  /*11860*/  USETMAXREG.DEALLOC.CTAPOOL 0x18 ;  /* 0x00000018000079c8 */ /* 0x000e0000080e0500 */
        /* <DEDUP_REMOVED lines=35> */
[----:B0-----:R-:W-:Y:S01]  /*11aa0*/  SEL R3, R6, RZ, P0 ;  /* 0x000000ff06037207 */ /* 0x001fe20000000000 */
[----:B------:R-:W-:Y:S01]  /*11ab0*/  IMAD.MOV.U32 R6, RZ, RZ, RZ ;  /* 0x000000ffff067224 */ /* 0x000fe200078e00ff */
[----:B------:R-:W-:-:S03]  /*11ac0*/  ISETP.GE.U32.AND P0, PT, R7, 0x8, PT ;  /* 0x000000080700780c */ /* 0x000fc60003f06070 */
[----:B------:R-:W-:-:S05]  /*11ad0*/  IMAD.IADD R3, R4, 0x1, R3 ;  /* 0x0000000104037824 */ /* 0x000fca00078e0203 */
        /* <DEDUP_REMOVED lines=20> */
.L_x_6680:
        /* <DEDUP_REMOVED lines=15> */
.L_x_6679:
[----:B------:R-:W-:Y:S05]  /*11d10*/  BSYNC B0 ;  /* 0x0000000000007941 */ /* 0x000fea0003800000 */
.L_x_6678:
        /* <DEDUP_REMOVED lines=25> */
.L_x_6676:
        /* <DEDUP_REMOVED lines=20> */
.L_x_6681:
        /* <DEDUP_REMOVED lines=25> */
[----:B------:R-:W-:-:S04]  /*12180*/  VIADDMNMX R10, R3, UR4, R10, PT ;  /* 0x00000004030a7c46 */ /* 0x000fc8000b80010a */
[-C--:B------:R-:W-:Y:S02]  /*12190*/  IABS R7, R10.reuse ;  /* 0x0000000a00077213 */ /* 0x080fe40000000000 */
[----:B------:R-:W-:Y:S02]  /*121a0*/  IABS R6, R10 ;  /* 0x0000000a00067213 */ /* 0x000fe40000000000 */
[----:B------:R-:W1:Y:S03]  /*121b0*/  I2F.RP R8, R7 ;  /* 0x0000000700087306 */ /* 0x000e660000209400 */
[----:B------:R-:W-:-:S05]  /*121c0*/  IMAD.MOV R6, RZ, RZ, -R6 ;  /* 0x000000ffff067224 */ /* 0x000fca00078e0a06 */
[----:B-1----:R-:W1:Y:S02]  /*121d0*/  MUFU.RCP R8, R8 ;  /* 0x0000000800087308 */ /* 0x002e640000001000 */
[----:B-1----:R-:W-:-:S06]  /*121e0*/  VIADD R3, R8, 0xffffffe ;  /* 0x0ffffffe08037836 */ /* 0x002fcc0000000000 */
[----:B------:R-:W1:Y:S02]  /*121f0*/  F2I.FTZ.U32.TRUNC.NTZ R3, R3 ;  /* 0x0000000300037305 */ /* 0x000e64000021f000 */
[----:B-1----:R-:W-:-:S04]  /*12200*/  IMAD.MOV R2, RZ, RZ, -R3 ;  /* 0x000000ffff027224 */ /* 0x002fc800078e0a03 */
[----:B------:R-:W-:Y:S02]  /*12210*/  IMAD R9, R2, R7, RZ ;  /* 0x0000000702097224 */ /* 0x000fe400078e02ff */
[----:B------:R-:W-:-:S04]  /*12220*/  IMAD.MOV.U32 R2, RZ, RZ, RZ ;  /* 0x000000ffff027224 */ /* 0x000fc800078e00ff */
[----:B------:R-:W-:Y:S01]  /*12230*/  IMAD.HI.U32 R2, R3, R9, R2 ;  /* 0x0000000903027227 */ /* 0x000fe200078e0002 */
[----:B------:R-:W-:Y:S02]  /*12240*/  IABS R9, R5 ;  /* 0x0000000500097213 */ /* 0x000fe40000000000 */
[C---:B------:R-:W-:Y:S01]  /*12250*/  LOP3.LUT R3, R5.reuse, R10, RZ, 0x3c, !PT ;  /* 0x0000000a05037212 */ /* 0x040fe200078e3cff */
[----:B------:R-:W-:Y:S02]  /*12260*/  IMAD.IADD R5, R5, 0x1, R4 ;  /* 0x0000000105057824 */ /* 0x000fe400078e0204 */
        /* <DEDUP_REMOVED lines=16> */
.L_x_6677:
[----:B------:R-:W-:Y:S02]  /*12370*/  IMAD.MOV.U32 R17, RZ, RZ, RZ ;  /* 0x000000ffff117224 */ /* 0x000fe400078e00ff */
[----:B------:R-:W-:Y:S02]  /*12380*/  IMAD.U32 R16, RZ, RZ, UR6 ;  /* 0x00000006ff107e24 */ /* 0x000fe4000f8e00ff */
[----:B------:R-:W-:-:S07]  /*12390*/  IMAD.MOV.U32 R18, RZ, RZ, RZ ;  /* 0x000000ffff127224 */ /* 0x000fce00078e00ff */
.L_x_6682:
        /* <DEDUP_REMOVED lines=20> */
.L_x_6757:
[----:B------:R-:W-:Y:S05]  /*124e0*/  YIELD ;  /* 0x0000000000007946 */ /* 0x000fea0003800000 */
[----:B------:R-:W-:Y:S01]  /*124f0*/  ULDC.64 UR4, c[0x0][0xa28] ;  /* 0x00028a0000047ab9 */ /* 0x000fe20000000a00 */
[----:B------:R-:W-:Y:S01]  /*12500*/  IMAD.MOV.U32 R4, RZ, RZ, RZ ;  /* 0x000000ffff047224 */ /* 0x000fe200078e00ff */
[----:B------:R-:W-:Y:S01]  /*12510*/  ISETP.NE.U32.AND P0, PT, RZ, UR4, PT ;  /* 0x00000004ff007c0c */ /* 0x000fe2000bf05070 */
[----:B-1----:R-:W-:Y:S01]  /*12520*/  IMAD.MOV.U32 R0, RZ, RZ, RZ ;  /* 0x000000ffff007224 */ /* 0x002fe200078e00ff */
[----:B------:R-:W-:Y:S02]  /*12530*/  ULDC.64 UR6, c[0x0][0xa08] ;  /* 0x0002820000067ab9 */ /* 0x000fe40000000a00 */
[----:B------:R-:W-:Y:S01]  /*12540*/  ISETP.NE.AND.EX P0, PT, RZ, UR5, PT, P0 ;  /* 0x00000005ff007c0c */ /* 0x000fe2000bf05300 */
[----:B------:R-:W-:-:S12]  /*12550*/  ULDC.64 UR4, c[0x0][0xa00] ;  /* 0x0002800000047ab9 */ /* 0x000fd80000000a00 */
        /* <DEDUP_REMOVED lines=16> */
[----:B------:R-:W-:-:S05]  /*12660*/  ULDC.64 UR4, c[0x0][0x3f8] ;  /* 0x0000fe0000047ab9 */ /* 0x000fca0000000a00 */
[----:B------:R1:W5:Y:S01]  /*12670*/  @P1 LDG.E R0, desc[UR48][R6.64] ;  /* 0x0000003006001981 */ /* 0x000362000c1e1900 */
[----:B------:R-:W-:Y:S01]  /*12680*/  UISETP.NE.U32.AND UP0, UPT, UR4, URZ, UPT ;  /* 0x0000003f0400728c */ /* 0x000fe2000bf05070 */
[----:B------:R-:W-:Y:S02]  /*12690*/  ISETP.NE.U32.AND P0, PT, RZ, UR6, PT ;  /* 0x00000006ff007c0c */ /* 0x000fe4000bf05070 */
[----:B------:R-:W-:Y:S01]  /*126a0*/  ULDC UR4, c[0x0][0x404] ;  /* 0x0001010000047ab9 */ /* 0x000fe20000000800 */
[----:B------:R-:W-:Y:S01]  /*126b0*/  UISETP.NE.AND.EX UP0, UPT, UR5, URZ, UPT, UP0 ;  /* 0x0000003f0500728c */ /* 0x000fe2000bf05300 */
[----:B------:R-:W-:Y:S02]  /*126c0*/  ISETP.NE.AND.EX P0, PT, RZ, UR7, PT, P0 ;  /* 0x00000007ff007c0c */ /* 0x000fe4000bf05300 */
[----:B------:R-:W-:Y:S01]  /*126d0*/  ULDC UR5, c[0x0][0x2e0] ;  /* 0x0000b80000057ab9 */ /* 0x000fe20000000800 */
[----:B------:R-:W-:-:S04]  /*126e0*/  USEL UR4, UR4, 0x1, UP0 ;  /* 0x0000000104047887 */ /* 0x000fc80008000000 */
[----:B------:R-:W-:-:S06]  /*126f0*/  UIMAD UR4, UR4, UR5, URZ ;  /* 0x00000005040472a4 */ /* 0x000fcc000f8e023f */
[----:B------:R-:W-:Y:S01]  /*12700*/  IMAD.U32 R5, RZ, RZ, UR4 ;  /* 0x00000004ff057e24 */ /* 0x000fe2000f8e00ff */
[----:B-1----:R-:W-:Y:S06]  /*12710*/  @P1 BRA `(.L_x_6684) ;  /* 0x0000000000101947 */ /* 0x002fec0003800000 */
[----:B------:R-:W-:Y:S05]  /*12720*/  @!P2 BRA `(.L_x_6684) ;  /* 0x00000000000ca947 */ /* 0x000fea0003800000 */
[----:B------:R-:W2:Y:S04]  /*12730*/  LDG.E R7, desc[UR48][R2.64] ;  /* 0x0000003002077981 */ /* 0x000ea8000c1e1900 */
[----:B-----5:R-:W2:Y:S02]  /*12740*/  LDG.E R0, desc[UR48][R2.64+0x4] ;  /* 0x0000043002007981 */ /* 0x020ea4000c1e1900 */
[----:B--2---:R-:W-:-:S07]  /*12750*/  IMAD.IADD R0, R0, 0x1, -R7 ;  /* 0x0000000100007824 */ /* 0x004fce00078e0a07 */
.L_x_6684:
[----:B------:R-:W1:Y:S01]  /*12760*/  LDC.64 R2, c[0x0][0xa08] ;  /* 0x00028200ff027b82 */ /* 0x000e620000000a00 */
[----:B------:R-:W-:Y:S01]  /*12770*/  IMAD.MOV.U32 R7, RZ, RZ, RZ ;  /* 0x000000ffff077224 */ /* 0x000fe200078e00ff */
[----:B------:R-:W-:Y:S01]  /*12780*/  ULDC.64 UR4, c[0x0][0xa20] ;  /* 0x0002880000047ab9 */ /* 0x000fe20000000a00 */
[----:B-1----:R-:W-:-:S05]  /*12790*/  IMAD.WIDE R2, R19, 0x4, R2 ;  /* 0x0000000413027825 */ /* 0x002fca00078e0202 */
[----:B------:R-:W2:Y:S01]  /*127a0*/  @P0 LDG.E R7, desc[UR48][R2.64] ;  /* 0x0000003002070981 */ /* 0x000ea2000c1e1900 */
[----:B------:R-:W-:-:S04]  /*127b0*/  ISETP.NE.U32.AND P1, PT, RZ, UR4, PT ;  /* 0x00000004ff007c0c */ /* 0x000fc8000bf25070 */
[----:B------:R-:W-:Y:S01]  /*127c0*/  ISETP.NE.AND.EX P1, PT, RZ, UR5, PT, P1 ;  /* 0x00000005ff007c0c */ /* 0x000fe2000bf25310 */
[----:B--2--5:R-:W-:-:S05]  /*127d0*/  IMAD.IADD R6, R7, 0x1, R4 ;  /* 0x0000000107067824 */ /* 0x024fca00078e0204 */
[----:B------:R1:W-:Y:S07]  /*127e0*/  STL [R1+0x4], R6 ;  /* 0x0000040601007387 */ /* 0x0003ee0000100800 */
[----:B------:R-:W-:Y:S05]  /*127f0*/  @!P1 BRA `(.L_x_6685) ;  /* 0x0000000000109947 */ /* 0x000fea0003800000 */
[----:B------:R-:W2:Y:S02]  /*12800*/  LDC.64 R2, c[0x0][0xa20] ;  /* 0x00028800ff027b82 */ /* 0x000ea40000000a00 */
[----:B--2---:R-:W-:-:S05]  /*12810*/  IMAD.WIDE R2, R19, 0x4, R2 ;  /* 0x0000000413027825 */ /* 0x004fca00078e0202 */
[----:B------:R2:W5:Y:S01]  /*12820*/  LDG.E R5, desc[UR48][R2.64] ;  /* 0x0000003002057981 */ /* 0x000562000c1e1900 */
[----:B------:R-:W-:Y:S05]  /*12830*/  BRA `(.L_x_6686) ;  /* 0x0000000000107947 */ /* 0x000fea0003800000 */
.L_x_6685:
[----:B------:R-:W-:Y:S05]  /*12840*/  @!P0 BRA `(.L_x_6686) ;  /* 0x00000000000c8947 */ /* 0x000fea0003800000 */
[----:B-1----:R-:W2:Y:S04]  /*12850*/  LDG.E R6, desc[UR48][R2.64] ;  /* 0x0000003002067981 */ /* 0x002ea8000c1e1900 */
[----:B------:R-:W2:Y:S02]  /*12860*/  LDG.E R5, desc[UR48][R2.64+0x4] ;  /* 0x0000043002057981 */ /* 0x000ea4000c1e1900 */
[----:B--2---:R-:W-:-:S07]  /*12870*/  IMAD.IADD R5, R5, 0x1, -R6 ;  /* 0x0000000105057824 */ /* 0x004fce00078e0a06 */
.L_x_6686:
        /* <DEDUP_REMOVED lines=18> */
.L_x_6689:
[----:B------:R-:W-:-:S13]  /*129a0*/  ISETP.NE.AND P1, PT, R3, 0x1, PT ;  /* 0x000000010300780c */ /* 0x000fda0003f25270 */
[----:B------:R-:W1:Y:S02]  /*129b0*/  @P1 LDC.64 R4, c[0x0][0x9e8] ;  /* 0x00027a00ff041b82 */ /* 0x000e640000000a00 */
[----:B-1----:R-:W-:-:S05]  /*129c0*/  @P1 IMAD.HI.U32 R4, R6, R4, RZ ;  /* 0x0000000406041227 */ /* 0x002fca00078e00ff */
[----:B------:R-:W-:-:S07]  /*129d0*/  @P1 SHF.R.U32.HI R6, RZ, R5, R4 ;  /* 0x00000005ff061219 */ /* 0x000fce0000011604 */
.L_x_6690:
[----:B------:R-:W-:Y:S05]  /*129e0*/  BSYNC B0 ;  /* 0x0000000000007941 */ /* 0x000fea0003800000 */
.L_x_6688:
[----:B------:R-:W-:-:S05]  /*129f0*/  IMAD R5, R6, R3, R3 ;  /* 0x0000000306057224 */ /* 0x000fca00078e0203 */
[----:B------:R-:W-:-:S07]  /*12a00*/  VIMNMX R2, R2, R5, PT ;  /* 0x0000000502027248 */ /* 0x000fce0003fe0100 */
.L_x_6687:
[----:B------:R-:W-:Y:S01]  /*12a10*/  VIADD R2, R2, 0x7f ;  /* 0x0000007f02027836 */ /* 0x000fe20000000000 */
[----:B------:R-:W-:Y:S01]  /*12a20*/  ULDC UR4, c[0x0][0x9dc] ;  /* 0x0002770000047ab9 */ /* 0x000fe20000000800 */
[----:B------:R-:W-:-:S03]  /*12a30*/  IMAD R0, R17, 0x80, -R0 ;  /* 0x0000008011007824 */ /* 0x000fc600078e0a00 */
[----:B------:R-:W-:-:S04]  /*12a40*/  SHF.R.S32.HI R5, RZ, 0x1f, R2 ;  /* 0x0000001fff057819 */ /* 0x000fc80000011402 */
[----:B------:R-:W-:Y:S01]  /*12a50*/  LEA.HI R4, R5, R2, RZ, 0x7 ;  /* 0x0000000205047211 */ /* 0x000fe200078f38ff */
[C---:B------:R-:W-:Y:S02]  /*12a60*/  VIADD R2, R7.reuse, 0x7f ;  /* 0x0000007f07027836 */ /* 0x040fe40000000000 */
[----:B------:R-:W-:Y:S01]  /*12a70*/  IMAD.IADD R7, R7, 0x1, R0 ;  /* 0x0000000107077824 */ /* 0x000fe200078e0200 */
[----:B------:R-:W-:Y:S02]  /*12a80*/  SHF.R.S32.HI R4, RZ, 0x7, R4 ;  /* 0x00000007ff047819 */ /* 0x000fe40000011404 */
[----:B------:R-:W-:Y:S01]  /*12a90*/  SHF.R.S32.HI R5, RZ, 0x1f, R2 ;  /* 0x0000001fff057819 */ /* 0x000fe20000011402 */
[----:B------:R-:W-:-:S03]  /*12aa0*/  VIADD R0, R7, -UR4 ;  /* 0x8000000407007c36 */ /* 0x000fc60008000000 */
[----:B------:R-:W-:-:S04]  /*12ab0*/  LEA.HI R5, R5, R2, RZ, 0x7 ;  /* 0x0000000205057211 */ /* 0x000fc800078f38ff */
[----:B------:R-:W-:-:S04]  /*12ac0*/  SHF.R.S32.HI R5, RZ, 0x7, R5 ;  /* 0x00000007ff057819 */ /* 0x000fc80000011405 */
        /* <DEDUP_REMOVED lines=13> */
.L_x_6693:
[----:B------:R-:W-:-:S13]  /*12ba0*/  ISETP.NE.AND P0, PT, R3, 0x1, PT ;  /* 0x000000010300780c */ /* 0x000fda0003f05270 */
[----:B------:R-:W2:Y:S02]  /*12bb0*/  @P0 LDC.64 R4, c[0x0][0x9e8] ;  /* 0x00027a00ff040b82 */ /* 0x000ea40000000a00 */
[----:B--2---:R-:W-:-:S05]  /*12bc0*/  @P0 IMAD.HI.U32 R4, R7, R4, RZ ;  /* 0x0000000407040227 */ /* 0x004fca00078e00ff */
[----:B------:R-:W-:-:S07]  /*12bd0*/  @P0 SHF.R.U32.HI R7, RZ, R5, R4 ;  /* 0x00000005ff070219 */ /* 0x000fce0000011604 */
.L_x_6694:
[----:B------:R-:W-:Y:S05]  /*12be0*/  BSYNC B0 ;  /* 0x0000000000007941 */ /* 0x000fea0003800000 */
.L_x_6692:
[----:B------:R-:W-:-:S05]  /*12bf0*/  IMAD R3, R7, R3, RZ ;  /* 0x0000000307037224 */ /* 0x000fca00078e02ff */
[----:B------:R-:W-:-:S07]  /*12c00*/  VIMNMX R0, R0, R3, !PT ;  /* 0x0000000300007248 */ /* 0x000fce0007fe0100 */
.L_x_6691:
        /* <DEDUP_REMOVED lines=15> */
[----:B------:R-:W2:Y:S08]  /*12d00*/  FLO.U32 R0, UR4 ;  /* 0x0000000400007d00 */ /* 0x000eb000080e0000 */
        /* <DEDUP_REMOVED lines=9> */
.L_x_6696:
        /* <DEDUP_REMOVED lines=17> */
[----:B------:R-:W-:Y:S02]  /*12eb0*/  IMAD.U32 R11, RZ, RZ, UR5 ;  /* 0x00000005ff0b7e24 */ /* 0x000fe4000f8e00ff */
[----:B------:R-:W-:Y:S02]  /*12ec0*/  IMAD.MOV.U32 R8, RZ, RZ, 0x70 ;  /* 0x00000070ff087424 */ /* 0x000fe400078e00ff */
[----:B------:R-:W-:Y:S02]  /*12ed0*/  IMAD.MOV.U32 R12, RZ, RZ, 0x1 ;  /* 0x00000001ff0c7424 */ /* 0x000fe400078e00ff */
[----:B0-----:R-:W-:-:S07]  /*12ee0*/  IMAD.MOV.U32 R13, RZ, RZ, RZ ;  /* 0x000000ffff0d7224 */ /* 0x001fce00078e00ff */
[----:B------:R-:W-:-:S07]  /*12ef0*/  LEPC R20, `(.L_x_6698) ;  /* 0x000000001014794e */ /* 0x000fce0000000000 */
[----:B--2---:R-:W-:Y:S05]  /*12f00*/  CALL.ABS.NOINC R2 ;  /* 0x0000000002007343 */ /* 0x004fea0003c00000 */
.L_x_6698:
        /* <DEDUP_REMOVED lines=14> */
[----:B------:R-:W-:Y:S02]  /*12ff0*/  IMAD.U32 R11, RZ, RZ, UR5 ;  /* 0x00000005ff0b7e24 */ /* 0x000fe4000f8e00ff */
[----:B------:R-:W-:Y:S02]  /*13000*/  IMAD.MOV.U32 R8, RZ, RZ, 0x70 ;  /* 0x00000070ff087424 */ /* 0x000fe400078e00ff */
[----:B------:R-:W-:Y:S02]  /*13010*/  IMAD.MOV.U32 R12, RZ, RZ, 0x1 ;  /* 0x00000001ff0c7424 */ /* 0x000fe400078e00ff */
[----:B0-2---:R-:W-:-:S07]  /*13020*/  IMAD.MOV.U32 R13, RZ, RZ, RZ ;  /* 0x000000ffff0d7224 */ /* 0x005fce00078e00ff */
[----:B------:R-:W-:-:S07]  /*13030*/  LEPC R20, `(.L_x_6700) ;  /* 0x000000001014794e */ /* 0x000fce0000000000 */
[----:B---3--:R-:W-:Y:S05]  /*13040*/  CALL.ABS.NOINC R2 ;  /* 0x0000000002007343 */ /* 0x008fea0003c00000 */
.L_x_6700:
        /* <DEDUP_REMOVED lines=16> */
.L_x_6699:
[----:B-1----:R-:W2:Y:S01]  /*13150*/  LDL.LU R6, [R1+0x1c] ;  /* 0x00001c0001067983 */ /* 0x002ea20000300800 */
[----:B------:R-:W1:Y:S01]  /*13160*/  LDC R0, c[0x0][0x428] ;  /* 0x00010a00ff007b82 */ /* 0x000e620000000800 */
[----:B------:R-:W-:Y:S01]  /*13170*/  IMAD.MOV.U32 R4, RZ, RZ, R18 ;  /* 0x000000ffff047224 */ /* 0x000fe200078e0012 */
[----:B------:R-:W-:Y:S01]  /*13180*/  ULDC.64 UR4, c[0x0][0x9f8] ;  /* 0x00027e0000047ab9 */ /* 0x000fe20000000a00 */
[----:B------:R-:W3:Y:S01]  /*13190*/  S2R R7, SR_TID.X ;  /* 0x0000000000077919 */ /* 0x000ee20000002100 */
        /* <DEDUP_REMOVED lines=23> */
.L_x_6701:
        /* <DEDUP_REMOVED lines=16> */
.L_x_6702:
        /* <DEDUP_REMOVED lines=18> */
.L_x_6773:
[----:B------:R-:W-:Y:S01]  /*13530*/  UMOV UR4, 0xffffffff ;  /* 0xffffffff00047882 */ /* 0x000fe20000000000 */
[----:B------:R-:W-:Y:S02]  /*13540*/  SHF.R.S32.HI R17, RZ, 0x1f, R0 ;  /* 0x0000001fff117819 */ /* 0x000fe40000011400 */
[----:B------:R-:W-:Y:S05]  /*13550*/  BRA.DIV UR4, `(.L_x_6704) ;  /* 0x0000003a04247947 */ /* 0x000fea000b800000 */
[----:B------:R-:W-:-:S13]  /*13560*/  ELECT P6, URZ, PT ;  /* 0x00000000003f782f */ /* 0x000fda00038c0000 */
.L_x_6776:
[----:B------:R-:W-:Y:S05]  /*13570*/  @!P6 BRA `(.L_x_6705) ;  /* 0x000000040010e947 */ /* 0x000fea0003800000 */
[----:B------:R-:W-:-:S04]  /*13580*/  ISETP.NE.U32.AND P0, PT, R2, RZ, PT ;  /* 0x000000ff0200720c */ /* 0x000fc80003f05070 */
[----:B------:R-:W-:-:S13]  /*13590*/  ISETP.NE.AND.EX P0, PT, R3, RZ, PT, P0 ;  /* 0x000000ff0300720c */ /* 0x000fda0003f05300 */
[----:B------:R-:W-:Y:S05]  /*135a0*/  @!P0 BRA `(.L_x_6706) ;  /* 0x0000000000488947 */ /* 0x000fea0003800000 */
[----:B------:R-:W1:Y:S01]  /*135b0*/  LDC R12, c[0x0][0x41c] ;  /* 0x00010700ff0c7b82 */ /* 0x000e620000000800 */
[----:B------:R-:W-:Y:S01]  /*135c0*/  IMAD.MOV.U32 R6, RZ, RZ, R5 ;  /* 0x000000ffff067224 */ /* 0x000fe200078e0005 */
        /* <DEDUP_REMOVED lines=16> */
.L_x_6706:
        /* <DEDUP_REMOVED lines=9> */
.L_x_6777:
        /* <DEDUP_REMOVED lines=11> */
.L_x_6708:
        /* <DEDUP_REMOVED lines=20> */
[----:B------:R-:W-:-:S03]  /*13950*/  UIADD3 UR14, UR6, 0x1c400, URZ ;  /* 0x0001c400060e7890 */ /* 0x000fc6000fffe03f */
[----:B------:R-:W-:-:S04]  /*13960*/  UMOV UR6, 0x0 ;  /* 0x0000000000067882 */ /* 0x000fc80000000000 */
[----:B------:R0:W-:Y:S02]  /*13970*/  UTMALDG.4D [UR8], [UR4], desc[UR6] ;  /* 0x00000608040075b4 */ /* 0x0001e40008019000 */
[----:B0-----:R-:W-:Y:S01]  /*13980*/  UMOV UR8, UR14 ;  /* 0x0000000e00087c82 */ /* 0x001fe20008000000 */
[----:B------:R-:W-:Y:S02]  /*13990*/  UMOV UR10, UR15 ;  /* 0x0000000f000a7c82 */ /* 0x000fe40008000000 */
[----:B------:R1:W-:Y:S02]  /*139a0*/  UTMALDG.4D [UR8], [UR4], desc[UR6] ;  /* 0x00000608040075b4 */ /* 0x0003e40008019000 */
[----:B-1----:R-:W-:Y:S01]  /*139b0*/  NOP ;  /* 0x0000000000007918 */ /* 0x002fe20000000000 */
.L_x_6705:
        /* <DEDUP_REMOVED lines=37> */
[----:B------:R-:W2:Y:S02]  /*13c10*/  SYNCS.PHASECHK.TRANS64.TRYWAIT P0, [R10+URZ+0x28820], R7 ;  /* 0x028820070a0075a7 */ /* 0x000ea4000800017f */
[----:B-12---:R-:W-:Y:S05]  /*13c20*/  @!P0 BRA `(.L_x_6710) ;  /* 0x0000003000a48947 */ /* 0x006fea0003800000 */
.L_x_6778:
[----:B------:R-:W-:Y:S05]  /*13c30*/  BSYNC B0 ;  /* 0x0000000000007941 */ /* 0x000fea0003800000 */
.L_x_6709:
        /* <DEDUP_REMOVED lines=44> */
.L_x_6717:
[----:B0-----:R-:W0:Y:S01]  /*13f00*/  S2R R3, SR_CgaCtaId ;  /* 0x0000000000037919 */ /* 0x001e220000008800 */
[----:B------:R-:W-:-:S04]  /*13f10*/  MOV R2, 0x400 ;  /* 0x0000040000027802 */ /* 0x000fc80000000f00 */
[----:B0-----:R-:W-:Y:S02]  /*13f20*/  LEA R2, R3, R2, 0x18 ;  /* 0x0000000203027211 */ /* 0x001fe400078ec0ff */
[----:B------:R-:W-:-:S03]  /*13f30*/  SHF.L.U32 R3, R14, 0x1f, RZ ;  /* 0x0000001f0e037819 */ /* 0x000fc600000006ff */
[----:B------:R-:W-:-:S04]  /*13f40*/  IMAD R2, R12, 0x8, R2 ;  /* 0x000000080c027824 */ /* 0x000fc800078e0202 */
[----:B------:R-:W0:Y:S02]  /*13f50*/  SYNCS.PHASECHK.TRANS64.TRYWAIT P0, [R2+URZ+0x28840], R3 ;  /* 0x02884003020075a7 */ /* 0x000e24000800017f */
[----:B0-----:R-:W-:Y:S05]  /*13f60*/  @!P0 BRA `(.L_x_6718) ;  /* 0x0000002c00f48947 */ /* 0x001fea0003800000 */
.L_x_6779:
        /* <DEDUP_REMOVED lines=11> */
.L_x_6719:
        /* <DEDUP_REMOVED lines=21> */
[----:B------:R-:W-:Y:S02]  /*14170*/  ULEA UR11, UR11, UR9, 0x7 ;  /* 0x000000090b0b7291 */ /* 0x000fe4000f8e383f */
        /* <DEDUP_REMOVED lines=11> */
.L_x_6780:
        /* <DEDUP_REMOVED lines=13> */
.L_x_6721:
        /* <DEDUP_REMOVED lines=22> */
[----:B------:R-:W-:Y:S02]  /*14460*/  ULEA UR11, UR11, UR5, 0x7 ;  /* 0x000000050b0b7291 */ /* 0x000fe4000f8e383f */
[----:B------:R-:W-:Y:S02]  /*14470*/  UIADD3.X UR5, URZ, UR39, URZ, UP0, !UPT ;  /* 0x000000273f057290 */ /* 0x000fe400087fe43f */
[----:B------:R-:W-:Y:S02]  /*14480*/  UIADD3 UR8, UR14, 0x400, URZ ;  /* 0x000004000e087890 */ /* 0x000fe4000fffe03f */
[----:B------:R-:W-:-:S07]  /*14490*/  UIADD3 UR14, UR14, 0x4400, URZ ;  /* 0x000044000e0e7890 */ /* 0x000fce000fffe03f */
[----:B------:R0:W-:Y:S02]  /*144a0*/  UTMALDG.4D [UR8], [UR4], desc[UR6] ;  /* 0x00000608040075b4 */ /* 0x0001e40008019000 */
[----:B0-----:R-:W-:Y:S01]  /*144b0*/  UMOV UR8, UR14 ;  /* 0x0000000e00087c82 */ /* 0x001fe20008000000 */
[----:B------:R-:W-:Y:S02]  /*144c0*/  UMOV UR10, UR15 ;  /* 0x0000000f000a7c82 */ /* 0x000fe40008000000 */
[----:B------:R0:W-:Y:S02]  /*144d0*/  UTMALDG.4D [UR8], [UR4], desc[UR6] ;  /* 0x00000608040075b4 */ /* 0x0001e40008019000 */
[----:B0-----:R-:W-:Y:S01]  /*144e0*/  NOP ;  /* 0x0000000000007918 */ /* 0x001fe20000000000 */
.L_x_6716:
[----:B------:R-:W-:Y:S05]  /*144f0*/  BSYNC B2 ;  /* 0x0000000000027941 */ /* 0x000fea0003800000 */
.L_x_6715:
[----:B------:R-:W2:Y:S04]  /*14500*/  LDL R2, [R1+0x14] ;  /* 0x0000140001027983 */ /* 0x000ea80000100800 */
[----:B------:R0:W-:Y:S04]  /*14510*/  STL [R1], R12 ;  /* 0x0000000c01007387 */ /* 0x0001e80000100800 */
[----:B------:R0:W-:Y:S02]  /*14520*/  STL [R1+0x8], R14 ;  /* 0x0000080e01007387 */ /* 0x0001e40000100800 */
[----:B0-2---:R-:W-:-:S07]  /*14530*/  VIADD R7, R2, 0xfffffffd ;  /* 0xfffffffd02077836 */ /* 0x005fce0000000000 */
.L_x_6714:
[----:B------:R-:W-:Y:S05]  /*14540*/  BSYNC B1 ;  /* 0x0000000000017941 */ /* 0x000fea0003800000 */
.L_x_6713:
[----:B------:R-:W2:Y:S01]  /*14550*/  LDL.LU R2, [R1+0x14] ;  /* 0x0000140001027983 */ /* 0x000ea20000300800 */
[----:B------:R-:W-:Y:S01]  /*14560*/  VIADD R13, R13, 0xfffffffe ;  /* 0xfffffffe0d0d7836 */ /* 0x000fe20000000000 */
[----:B--2---:R-:W-:-:S04]  /*14570*/  LOP3.LUT R2, RZ, R2, RZ, 0x33, !PT ;  /* 0x00000002ff027212 */ /* 0x004fc800078e33ff */
[----:B------:R-:W-:-:S13]  /*14580*/  ISETP.NE.AND P0, PT, R13, R2, PT ;  /* 0x000000020d00720c */ /* 0x000fda0003f05270 */
[----:B------:R-:W-:Y:S05]  /*14590*/  @!P0 BRA `(.L_x_6712) ;  /* 0x0000000c00d88947 */ /* 0x000fea0003800000 */
[----:B------:R-:W-:-:S07]  /*145a0*/  IMAD.MOV.U32 R10, RZ, RZ, R6 ;  /* 0x000000ffff0a7224 */ /* 0x000fce00078e0006 */
.L_x_6736:
        /* <DEDUP_REMOVED lines=32> */
.L_x_6724:
[----:B------:R-:W1:Y:S01]  /*147b0*/  S2R R3, SR_CgaCtaId ;  /* 0x0000000000037919 */ /* 0x000e620000008800 */
[----:B------:R-:W-:-:S04]  /*147c0*/  MOV R2, 0x400 ;  /* 0x0000040000027802 */ /* 0x000fc80000000f00 */
[----:B-1----:R-:W-:Y:S02]  /*147d0*/  LEA R2, R3, R2, 0x18 ;  /* 0x0000000203027211 */ /* 0x002fe400078ec0ff */
[----:B------:R-:W-:-:S03]  /*147e0*/  SHF.L.U32 R3, R9, 0x1f, RZ ;  /* 0x0000001f09037819 */ /* 0x000fc600000006ff */
[----:B------:R-:W-:-:S04]  /*147f0*/  IMAD R2, R8, 0x8, R2 ;  /* 0x0000000808027824 */ /* 0x000fc800078e0202 */
[----:B------:R-:W1:Y:S02]  /*14800*/  SYNCS.PHASECHK.TRANS64.TRYWAIT P0, [R2+URZ+0x28840], R3 ;  /* 0x02884003020075a7 */ /* 0x000e64000800017f */
[----:B-1----:R-:W-:Y:S05]  /*14810*/  @!P0 BRA `(.L_x_6725) ;  /* 0x0000002400f08947 */ /* 0x002fea0003800000 */
.L_x_6781:
        /* <DEDUP_REMOVED lines=11> */
.L_x_6726:
        /* <DEDUP_REMOVED lines=33> */
.L_x_6782:
        /* <DEDUP_REMOVED lines=8> */
.L_x_6728:
        /* <DEDUP_REMOVED lines=29> */
.L_x_6723:
[----:B------:R-:W-:Y:S05]  /*14d30*/  BSYNC B1 ;  /* 0x0000000000017941 */ /* 0x000fea0003800000 */
.L_x_6722:
        /* <DEDUP_REMOVED lines=32> */
.L_x_6731:
[----:B------:R-:W2:Y:S01]  /*14f40*/  S2R R3, SR_CgaCtaId ;  /* 0x0000000000037919 */ /* 0x000ea20000008800 */
[----:B------:R-:W-:-:S04]  /*14f50*/  MOV R2, 0x400 ;  /* 0x0000040000027802 */ /* 0x000fc80000000f00 */
[----:B--2---:R-:W-:Y:S02]  /*14f60*/  LEA R2, R3, R2, 0x18 ;  /* 0x0000000203027211 */ /* 0x004fe400078ec0ff */
[----:B------:R-:W-:-:S03]  /*14f70*/  SHF.L.U32 R3, R14, 0x1f, RZ ;  /* 0x0000001f0e037819 */ /* 0x000fc600000006ff */
[----:B------:R-:W-:-:S04]  /*14f80*/  IMAD R2, R15, 0x8, R2 ;  /* 0x000000080f027824 */ /* 0x000fc800078e0202 */
[----:B------:R-:W2:Y:S02]  /*14f90*/  SYNCS.PHASECHK.TRANS64.TRYWAIT P0, [R2+URZ+0x28840], R3 ;  /* 0x02884003020075a7 */ /* 0x000ea4000800017f */
[----:B--2---:R-:W-:Y:S05]  /*14fa0*/  @!P0 BRA `(.L_x_6732) ;  /* 0x0000002000348947 */ /* 0x004fea0003800000 */
.L_x_6783:
        /* <DEDUP_REMOVED lines=11> */
.L_x_6733:
        /* <DEDUP_REMOVED lines=33> */
.L_x_6784:
        /* <DEDUP_REMOVED lines=8> */
.L_x_6735:
        /* <DEDUP_REMOVED lines=18> */
[----:B------:R-:W-:Y:S02]  /*15410*/  IMAD.MOV.U32 R5, RZ, RZ, R12 ;  /* 0x000000ffff057224 */ /* 0x000fe400078e000c */
[----:B------:R-:W-:Y:S01]  /*15420*/  IMAD.MOV.U32 R6, RZ, RZ, R10 ;  /* 0x000000ffff067224 */ /* 0x000fe200078e000a */
[----:B--2---:R-:W-:-:S13]  /*15430*/  R2UR UR5, R3 ;  /* 0x00000000030572ca */ /* 0x004fda00000e0000 */
[----:B------:R-:W-:Y:S02]  /*15440*/  ULEA UR11, UR11, UR5, 0x7 ;  /* 0x000000050b0b7291 */ /* 0x000fe4000f8e383f */
[----:B------:R-:W-:-:S09]  /*15450*/  UIADD3.X UR5, URZ, UR39, URZ, UP0, !UPT ;  /* 0x000000273f057290 */ /* 0x000fd200087fe43f */
[----:B------:R0:W-:Y:S02]  /*15460*/  UTMALDG.4D [UR8], [UR4], desc[UR6] ;  /* 0x00000608040075b4 */ /* 0x0001e40008019000 */
[----:B0-----:R-:W-:Y:S01]  /*15470*/  UMOV UR8, UR14 ;  /* 0x0000000e00087c82 */ /* 0x001fe20008000000 */
[----:B------:R-:W-:Y:S02]  /*15480*/  UMOV UR10, UR15 ;  /* 0x0000000f000a7c82 */ /* 0x000fe40008000000 */
[----:B------:R1:W-:Y:S02]  /*15490*/  UTMALDG.4D [UR8], [UR4], desc[UR6] ;  /* 0x00000608040075b4 */ /* 0x0003e40008019000 */
[----:B-1----:R-:W-:Y:S01]  /*154a0*/  NOP ;  /* 0x0000000000007918 */ /* 0x002fe20000000000 */
.L_x_6730:
[----:B------:R-:W-:Y:S05]  /*154b0*/  BSYNC B1 ;  /* 0x0000000000017941 */ /* 0x000fea0003800000 */
.L_x_6729:
[----:B------:R-:W2:Y:S01]  /*154c0*/  LDL R2, [R1+0x10] ;  /* 0x0000100001027983 */ /* 0x000ea20000100800 */
[----:B------:R-:W-:Y:S01]  /*154d0*/  VIADD R7, R7, 0xfffffffe ;  /* 0xfffffffe07077836 */ /* 0x000fe20000000000 */
[----:B--2---:R-:W-:-:S13]  /*154e0*/  ISETP.GT.AND P0, PT, R13, R2, PT ;  /* 0x000000020d00720c */ /* 0x004fda0003f04270 */
[----:B------:R-:W-:Y:S05]  /*154f0*/  @P0 BRA `(.L_x_6736) ;  /* 0xfffffff0002c0947 */ /* 0x000fea000383ffff */
.L_x_6712:
[----:B------:R-:W-:Y:S05]  /*15500*/  BSYNC B0 ;  /* 0x0000000000007941 */ /* 0x000fea0003800000 */
.L_x_6711:
        /* <DEDUP_REMOVED lines=17> */
.L_x_6738:
[----:B------:R-:W-:Y:S05]  /*15620*/  BSYNC B0 ;  /* 0x0000000000007941 */ /* 0x000fea0003800000 */
.L_x_6737:
        /* <DEDUP_REMOVED lines=11> */
.L_x_6785:
        /* <DEDUP_REMOVED lines=11> */
.L_x_6742:
        /* <DEDUP_REMOVED lines=20> */
[----:B------:R-:W-:-:S03]  /*158d0*/  UIADD3 UR14, UR6, 0x4400, URZ ;  /* 0x00004400060e7890 */ /* 0x000fc6000fffe03f */
[----:B------:R-:W-:-:S04]  /*158e0*/  UMOV UR6, 0x0 ;  /* 0x0000000000067882 */ /* 0x000fc80000000000 */
[----:B------:R1:W-:Y:S02]  /*158f0*/  UTMALDG.4D [UR8], [UR4], desc[UR6] ;  /* 0x00000608040075b4 */ /* 0x0003e40008019000 */
[----:B-1----:R-:W-:Y:S01]  /*15900*/  UMOV UR8, UR14 ;  /* 0x0000000e00087c82 */ /* 0x002fe20008000000 */
[----:B------:R-:W-:Y:S02]  /*15910*/  UMOV UR10, UR15 ;  /* 0x0000000f000a7c82 */ /* 0x000fe40008000000 */
[----:B------:R1:W-:Y:S02]  /*15920*/  UTMALDG.4D [UR8], [UR4], desc[UR6] ;  /* 0x00000608040075b4 */ /* 0x0003e40008019000 */
[----:B-1----:R-:W-:Y:S01]  /*15930*/  NOP ;  /* 0x0000000000007918 */ /* 0x002fe20000000000 */
.L_x_6740:
[----:B------:R-:W-:Y:S05]  /*15940*/  BSYNC B0 ;  /* 0x0000000000007941 */ /* 0x000fea0003800000 */
.L_x_6739:
        /* <DEDUP_REMOVED lines=9> */
.L_x_6697:
[----:B------:R-:W-:Y:S05]  /*159e0*/  BSYNC B6 ;  /* 0x0000000000067941 */ /* 0x000fea0003800000 */
.L_x_6695:
[----:B------:R-:W-:-:S03]  /*159f0*/  UMOV UR4, 0xffffffff ;  /* 0xffffffff00047882 */ /* 0x000fc60000000000 */
[----:B------:R-:W-:Y:S05]  /*15a00*/  BRA.DIV UR4, `(.L_x_6743) ;  /* 0x0000001604d87947 */ /* 0x000fea000b800000 */
[----:B------:R2:W3:Y:S04]  /*15a10*/  SHFL.IDX PT, R4, R16, RZ, 0x1f ;  /* 0x00001fff10047589 */ /* 0x0004e800000e0000 */
[----:B------:R2:W4:Y:S02]  /*15a20*/  SHFL.IDX PT, R7, R16, 0x1, 0x1f ;  /* 0x00201f0010077f89 */ /* 0x00052400000e0000 */
.L_x_6789:
        /* <DEDUP_REMOVED lines=10> */
[----:B------:R-:W1:Y:S02]  /*15ad0*/  LDC.64 R2, c[0x0][0xc58] ;  /* 0x00031600ff027b82 */ /* 0x000e640000000a00 */
[----:B-1----:R-:W-:-:S05]  /*15ae0*/  IMAD.WIDE R2, R5, 0x4, R2 ;  /* 0x0000000405027825 */ /* 0x002fca00078e0202 */
[----:B------:R1:W5:Y:S02]  /*15af0*/  LDG.E R17, desc[UR48][R2.64] ;  /* 0x0000003002117981 */ /* 0x000364000c1e1900 */
.L_x_6745:
[----:B------:R-:W-:Y:S05]  /*15b00*/  BSYNC B0 ;  /* 0x0000000000007941 */ /* 0x000fea0003800000 */
.L_x_6744:
        /* <DEDUP_REMOVED lines=23> */
.L_x_6797:
[----:B------:R-:W-:Y:S02]  /*15c80*/  ULDC UR4, c[0x0][0xc10] ;  /* 0x0003040000047ab9 */ /* 0x000fe40000000800 */
[----:B------:R-:W-:-:S04]  /*15c90*/  IMAD.U32 R5, RZ, RZ, UR4 ;  /* 0x00000004ff057e24 */ /* 0x000fc8000f8e00ff */
[----:B-1----:R-:W-:-:S04]  /*15ca0*/  IMAD R14, R14, R5, RZ ;  /* 0x000000050e0e7224 */ /* 0x002fc800078e02ff */
[----:B----4-:R-:W-:-:S05]  /*15cb0*/  IMAD.IADD R7, R7, 0x1, R14 ;  /* 0x0000000107077824 */ /* 0x010fca00078e020e */
[----:B---3--:R-:W-:-:S13]  /*15cc0*/  ISETP.GT.AND P0, PT, R7, R4, PT ;  /* 0x000000040700720c */ /* 0x008fda0003f04270 */
[----:B------:R-:W-:Y:S05]  /*15cd0*/  @P0 BRA `(.L_x_6747) ;  /* 0x0000000000b40947 */ /* 0x000fea0003800000 */
[----:B------:R-:W1:Y:S02]  /*15ce0*/  LDC R0, c[0x0][0xc14] ;  /* 0x00030500ff007b82 */ /* 0x000e640000000800 */
.L_x_6752:
        /* <DEDUP_REMOVED lines=14> */
.L_x_6750:
[----:B------:R-:W-:Y:S05]  /*15dd0*/  BSYNC B0 ;  /* 0x0000000000007941 */ /* 0x000fea0003800000 */
.L_x_6749:
        /* <DEDUP_REMOVED lines=23> */
.L_x_6805:
[----:B------:R-:W-:Y:S02]  /*15f50*/  ULDC UR4, c[0x0][0xc10] ;  /* 0x0003040000047ab9 */ /* 0x000fe40000000800 */
[----:B------:R-:W-:-:S04]  /*15f60*/  IMAD.U32 R5, RZ, RZ, UR4 ;  /* 0x00000004ff057e24 */ /* 0x000fc8000f8e00ff */
[----:B-1----:R-:W-:-:S04]  /*15f70*/  IMAD R14, R14, R5, RZ ;  /* 0x000000050e0e7224 */ /* 0x002fc800078e02ff */
[----:B------:R-:W-:-:S05]  /*15f80*/  IMAD.IADD R7, R14, 0x1, R7 ;  /* 0x000000010e077824 */ /* 0x000fca00078e0207 */
[----:B------:R-:W-:-:S13]  /*15f90*/  ISETP.GT.AND P0, PT, R7, R4, PT ;  /* 0x000000040700720c */ /* 0x000fda0003f04270 */
[----:B------:R-:W-:Y:S05]  /*15fa0*/  @!P0 BRA `(.L_x_6752) ;  /* 0xfffffffc00508947 */ /* 0x000fea000383ffff */
.L_x_6747:
[----:B--2---:R-:W-:Y:S01]  /*15fb0*/  IMAD.IADD R16, R7, 0x1, -R14 ;  /* 0x0000000107107824 */ /* 0x004fe200078e0a0e */
[----:B------:R-:W-:-:S03]  /*15fc0*/  UMOV UR4, 0xffffffff ;  /* 0xffffffff00047882 */ /* 0x000fc60000000000 */
[----:B------:R-:W-:-:S05]  /*15fd0*/  IMAD R3, R2, R5, R16 ;  /* 0x0000000502037224 */ /* 0x000fca00078e0210 */
[----:B------:R-:W-:Y:S01]  /*15fe0*/  ISETP.GT.AND P6, PT, R3, R4, PT ;  /* 0x000000040300720c */ /* 0x000fe20003fc4270 */
[----:B------:R-:W-:-:S12]  /*15ff0*/  BRA.DIV UR4, `(.L_x_6753) ;  /* 0x0000001a04487947 */ /* 0x000fd8000b800000 */
[----:B------:R-:W-:-:S04]  /*16000*/  VOTE.ANY R3, PT, !P6 ;  /* 0x0000000000037806 */ /* 0x000fc800070e0100 */
[----:B------:R-:W1:Y:S02]  /*16010*/  POPC R6, R3 ;  /* 0x0000000300067309 */ /* 0x000e640000000000 */
[----:B-1----:R1:W2:Y:S02]  /*16020*/  SHFL.IDX PT, R17, R17, R6, 0x1f ;  /* 0x00001f0611117589 */ /* 0x0022a400000e0000 */
.L_x_6809:
[----:B------:R-:W-:Y:S01]  /*16030*/  ISETP.NE.AND P0, PT, R3, RZ, PT ;  /* 0x000000ff0300720c */ /* 0x000fe20003f05270 */
[----:B------:R-:W-:-:S12]  /*16040*/  IMAD.MOV.U32 R7, RZ, RZ, RZ ;  /* 0x000000ffff077224 */ /* 0x000fd800078e00ff */
[----:B------:R-:W-:Y:S05]  /*16050*/  @!P0 BRA `(.L_x_6754) ;  /* 0x0000000000108947 */ /* 0x000fea0003800000 */
[----:B------:R-:W-:Y:S01]  /*16060*/  UMOV UR4, 0xffffffff ;  /* 0xffffffff00047882 */ /* 0x000fe20000000000 */
[----:B------:R-:W-:Y:S02]  /*16070*/  VIADD R12, R6, 0xffffffff ;  /* 0xffffffff060c7836 */ /* 0x000fe40000000000 */
[----:B------:R-:W-:Y:S05]  /*16080*/  BRA.DIV UR4, `(.L_x_6755) ;  /* 0x0000001a046c7947 */ /* 0x000fea000b800000 */
[----:B------:R3:W4:Y:S02]  /*16090*/  SHFL.IDX PT, R7, R2, R12, 0x1f ;  /* 0x00001f0c02077589 */ /* 0x00072400000e0000 */
.L_x_6754:
[----:B0--3--:R-:W0:Y:S01]  /*160a0*/  LDC.64 R2, c[0x0][0xc68] ;  /* 0x00031a00ff027b82 */ /* 0x009e220000000a00 */
[----:B------:R-:W-:-:S04]  /*160b0*/  IMAD.IADD R19, R6, 0x1, R19 ;  /* 0x0000000106137824 */ /* 0x000fc800078e0213 */
        /* <DEDUP_REMOVED lines=65> */
.L_x_6748:
[----:B------:R-:W-:Y:S01]  /*164d0*/  UMOV UR4, URZ ;  /* 0x0000003f00047c82 */ /* 0x000fe20008000000 */
[----:B------:R-:W-:Y:S01]  /*164e0*/  UMOV UR5, URZ ;  /* 0x0000003f00057c82 */ /* 0x000fe20008000000 */
[----:B------:R-:W-:Y:S01]  /*164f0*/  ULDC UR6, c[0x0][0xc14] ;  /* 0x0003050000067ab9 */ /* 0x000fe20000000800 */
[----:B--2---:R-:W-:Y:S02]  /*16500*/  IMAD.MOV.U32 R16, RZ, RZ, R4 ;  /* 0x000000ffff107224 */ /* 0x004fe400078e0004 */
[----:B------:R-:W-:Y:S02]  /*16510*/  IMAD.U32 R17, RZ, RZ, UR4 ;  /* 0x00000004ff117e24 */ /* 0x000fe4000f8e00ff */
[----:B------:R-:W-:Y:S02]  /*16520*/  IMAD.U32 R18, RZ, RZ, UR5 ;  /* 0x00000005ff127e24 */ /* 0x000fe4000f8e00ff */
[----:B------:R-:W-:-:S07]  /*16530*/  IMAD.U32 R19, RZ, RZ, UR6 ;  /* 0x00000006ff137e24 */ /* 0x000fce000f8e00ff */
.L_x_6756:
        /* <DEDUP_REMOVED lines=12> */
.L_x_6683:
        /* <DEDUP_REMOVED lines=12> */
.L_x_6812:
[----:B------:R-:W-:Y:S05]  /*166c0*/  BSYNC B0 ;  /* 0x0000000000007941 */ /* 0x000fea0003800000 */
.L_x_6758:
[----:B------:R-:W-:-:S03]  /*166d0*/  UMOV UR4, 0xffffffff ;  /* 0xffffffff00047882 */ /* 0x000fc60000000000 */
[----:B------:R-:W-:Y:S05]  /*166e0*/  BRA.DIV UR4, `(.L_x_6760) ;  /* 0x0000001604107947 */ /* 0x000fea000b800000 */
[----:B------:R-:W2:Y:S02]  /*166f0*/  S2R R2, SR_TID.X ;  /* 0x0000000000027919 */ /* 0x000ea40000002100 */
[----:B--2---:R-:W-:-:S04]  /*16700*/  SHF.R.U32.HI R2, RZ, 0x5, R2 ;  /* 0x00000005ff027819 */ /* 0x004fc80000011602 */
[----:B------:R-:W-:-:S05]  /*16710*/  LOP3.LUT R2, R2, 0x3, RZ, 0xc0, !PT ;  /* 0x0000000302027812 */ /* 0x000fca00078ec0ff */
[----:B------:R2:W3:Y:S02]  /*16720*/  SHFL.IDX PT, R14, R2, RZ, 0x1f ;  /* 0x00001fff020e7589 */ /* 0x0004e400000e0000 */
.L_x_6815:
[----:B---3--:R-:W-:Y:S01]  /*16730*/  ISETP.NE.AND P0, PT, R14, RZ, PT ;  /* 0x000000ff0e00720c */ /* 0x008fe20003f05270 */
[----:B------:R-:W-:-:S12]  /*16740*/  BSSY B0, `(.L_x_6761) ;  /* 0x0000027000007945 */ /* 0x000fd80003800000 */
[----:B------:R-:W-:Y:S05]  /*16750*/  @P0 BRA `(.L_x_6762) ;  /* 0x0000000000940947 */ /* 0x000fea0003800000 */
[----:B------:R-:W-:-:S03]  /*16760*/  UMOV UR4, 0xffffffff ;  /* 0xffffffff00047882 */ /* 0x000fc60000000000 */
[----:B------:R-:W-:Y:S05]  /*16770*/  BRA.DIV UR4, `(.L_x_6763) ;  /* 0x0000001604207947 */ /* 0x000fea000b800000 */
[----:B------:R-:W-:-:S13]  /*16780*/  ELECT P6, URZ, PT ;  /* 0x00000000003f782f */ /* 0x000fda00038c0000 */
.L_x_6818:
[----:B------:R-:W-:Y:S05]  /*16790*/  @!P6 BRA `(.L_x_6762) ;  /* 0x000000000084e947 */ /* 0x000fea0003800000 */
[----:B------:R-:W-:-:S06]  /*167a0*/  ULOP3.LUT UR4, UR36, 0x2, URZ, 0xfc, !UPT ;  /* 0x0000000224047892 */ /* 0x000fcc000f8efc3f */
[----:B--2---:R-:W-:-:S05]  /*167b0*/  IMAD.U32 R2, RZ, RZ, UR4 ;  /* 0x00000004ff027e24 */ /* 0x004fca000f8e00ff */
[----:B------:R-:W-:-:S13]  /*167c0*/  ISETP.NE.AND P2, PT, R2, 0x3, PT ;  /* 0x000000030200780c */ /* 0x000fda0003f45270 */
[----:B------:R-:W-:Y:S05]  /*167d0*/  @!P2 BRA `(.L_x_6764) ;  /* 0x000000000004a947 */ /* 0x000fea0003800000 */
[----:B------:R-:W-:Y:S01]  /*167e0*/  BPT.TRAP 0x1 ;  /* 0x000000040000795c */ /* 0x000fe20000300000 */
.L_x_6764:
        /* <DEDUP_REMOVED lines=14> */
.L_x_6819:
[----:B------:R-:W2:Y:S02]  /*168d0*/  SYNCS.PHASECHK.TRANS64.TRYWAIT P0, [R7+URZ], R2 ;  /* 0x00000002070075a7 */ /* 0x000ea4000800017f */
[----:B--2---:R-:W-:Y:S05]  /*168e0*/  @!P0 BRA `(.L_x_6766) ;  /* 0x0000001000f88947 */ /* 0x004fea0003800000 */
.L_x_6820:
[----:B------:R-:W-:Y:S05]  /*168f0*/  @!P2 BRA `(.L_x_6767) ;  /* 0x000000000004a947 */ /* 0x000fea0003800000 */
[----:B------:R-:W-:Y:S01]  /*16900*/  BPT.TRAP 0x1 ;  /* 0x000000040000795c */ /* 0x000fe20000300000 */
.L_x_6767:
[----:B------:R-:W3:Y:S01]  /*16910*/  LDL.LU R4, [R1] ;  /* 0x0000000001047983 */ /* 0x000ee20000300800 */
[----:B------:R-:W-:-:S04]  /*16920*/  VIADD R0, R0, 0x28860 ;  /* 0x0002886000007836 */ /* 0x000fc80000000000 */
[----:B---3--:R-:W-:-:S04]  /*16930*/  IMAD R4, R4, 0x8, R0 ;  /* 0x0000000804047824 */ /* 0x008fc800078e0200 */
[----:B------:R-:W3:Y:S02]  /*16940*/  SYNCS.PHASECHK.TRANS64.TRYWAIT P0, [R4+URZ], R5 ;  /* 0x00000005040075a7 */ /* 0x000ee4000800017f */
[----:B---3--:R-:W-:Y:S05]  /*16950*/  @!P0 BRA `(.L_x_6768) ;  /* 0x0000001000f08947 */ /* 0x008fea0003800000 */
.L_x_6821:
[----:B------:R-:W-:-:S07]  /*16960*/  IMAD R3, R3, 0x8, R0 ;  /* 0x0000000803037824 */ /* 0x000fce00078e0200 */
.L_x_6769:
[----:B----4-:R4:W0:Y:S02]  /*16970*/  SYNCS.PHASECHK.TRANS64.TRYWAIT P0, [R3+URZ], R2 ;  /* 0x00000002030075a7 */ /* 0x010824000800017f */
[----:B0-----:R-:W-:Y:S05]  /*16980*/  @!P0 NANOSLEEP.SYNCS 0x989680 ;  /* 0x009896800000895d */ /* 0x001fea0003900000 */
[----:B------:R-:W0:Y:S02]  /*16990*/  @!P0 SYNCS.PHASECHK.TRANS64 P0, [R3+URZ], R2 ;  /* 0x00000002030085a7 */ /* 0x000e24000800007f */
[----:B0-----:R-:W-:Y:S05]  /*169a0*/  @!P0 BRA `(.L_x_6769) ;  /* 0xfffffffc00f08947 */ /* 0x001fea000383ffff */
.L_x_6762:
[----:B------:R-:W-:Y:S05]  /*169b0*/  BSYNC B0 ;  /* 0x0000000000007941 */ /* 0x000fea0003800000 */
.L_x_6761:
[----:B------:R-:W-:Y:S05]  /*169c0*/  EXIT ;  /* 0x000000000000794d */ /* 0x000fea0003800000 */
.L_x_6587:
[----:B0-----:R-:W-:-:S04]  /*169d0*/  IMAD.U32 R3, RZ, RZ, UR41 ;  /* 0x00000029ff037e24 */ /* 0x001fc8000f8e00ff */
[----:B------:R0:W1:Y:S03]  /*169e0*/  SYNCS.PHASECHK.TRANS64.TRYWAIT P1, [R3+URZ+0x28800], R0 ;  /* 0x02880000030075a7 */ /* 0x000066000802017f */
[----:B-1----:R-:W-:Y:S05]  /*169f0*/  @!P1 NANOSLEEP.SYNCS 0x989680 ;  /* 0x009896800000995d */ /* 0x002fea0003900000 */
[----:B------:R-:W1:Y:S02]  /*16a00*/  @!P1 SYNCS.PHASECHK.TRANS64 P1, [R3+URZ+0x28800], R0 ;  /* 0x02880000030095a7 */ /* 0x000e64000802007f */
[----:B-1----:R-:W-:Y:S05]  /*16a10*/  @!P1 BRA `(.L_x_6587) ;  /* 0xfffffffc00ec9947 */ /* 0x002fea000383ffff */
[----:B------:R-:W-:Y:S05]  /*16a20*/  BRA `(.L_x_6770) ;  /* 0xfffffeb000007947 */ /* 0x000fea000383ffff */
.L_x_6591:
[----:B-1----:R1:W2:Y:S02]  /*16a30*/  SYNCS.PHASECHK.TRANS64.TRYWAIT P2, [R7+URZ+0x28830], R0 ;  /* 0x02883000070075a7 */ /* 0x0022a4000804017f */
[----:B--2---:R-:W-:Y:S05]  /*16a40*/  @!P2 NANOSLEEP.SYNCS 0x989680 ;  /* 0x009896800000a95d */ /* 0x004fea0003900000 */
[----:B------:R-:W2:Y:S02]  /*16a50*/  @!P2 SYNCS.PHASECHK.TRANS64 P2, [R7+URZ+0x28830], R0 ;  /* 0x028830000700a5a7 */ /* 0x000ea4000804007f */
[----:B--2---:R-:W-:Y:S05]  /*16a60*/  @!P2 BRA `(.L_x_6591) ;  /* 0xfffffffc00f0a947 */ /* 0x004fea000383ffff */
[----:B------:R-:W-:Y:S05]  /*16a70*/  BRA `(.L_x_6590) ;  /* 0xfffffeb000247947 */ /* 0x000fea000383ffff */
.L_x_6607:
[----:B-1----:R-:W-:-:S04]  /*16a80*/  IMAD.U32 R8, RZ, RZ, UR6 ;  /* 0x00000006ff087e24 */ /* 0x002fc8000f8e00ff */
[----:B------:R1:W2:Y:S03]  /*16a90*/  SYNCS.PHASECHK.TRANS64.TRYWAIT P2, [R8+URZ+0x28830], R7 ;  /* 0x02883007080075a7 */ /* 0x0002a6000804017f */
[----:B--2---:R-:W-:Y:S05]  /*16aa0*/  @!P2 NANOSLEEP.SYNCS 0x989680 ;  /* 0x009896800000a95d */ /* 0x004fea0003900000 */
[----:B------:R-:W2:Y:S02]  /*16ab0*/  @!P2 SYNCS.PHASECHK.TRANS64 P2, [R8+URZ+0x28830], R7 ;  /* 0x028830070800a5a7 */ /* 0x000ea4000804007f */
[----:B--2---:R-:W-:Y:S05]  /*16ac0*/  @!P2 BRA `(.L_x_6607) ;  /* 0xfffffffc00eca947 */ /* 0x004fea000383ffff */
[----:B------:R-:W-:Y:S05]  /*16ad0*/  BRA `(.L_x_6604) ;  /* 0xfffffee800987947 */ /* 0x000fea000383ffff */
.L_x_6611:
[----:B-1----:R-:W-:-:S04]  /*16ae0*/  IMAD.U32 R8, RZ, RZ, UR6 ;  /* 0x00000006ff087e24 */ /* 0x002fc8000f8e00ff */
[----:B------:R1:W2:Y:S03]  /*16af0*/  SYNCS.PHASECHK.TRANS64.TRYWAIT P2, [R8+URZ+0x28850], R7 ;  /* 0x02885007080075a7 */ /* 0x0002a6000804017f */
[----:B--2---:R-:W-:Y:S05]  /*16b00*/  @!P2 NANOSLEEP.SYNCS 0x989680 ;  /* 0x009896800000a95d */ /* 0x004fea0003900000 */
[----:B------:R-:W2:Y:S02]  /*16b10*/  @!P2 SYNCS.PHASECHK.TRANS64 P2, [R8+URZ+0x28850], R7 ;  /* 0x028850070800a5a7 */ /* 0x000ea4000804007f */
[----:B--2---:R-:W-:Y:S05]  /*16b20*/  @!P2 BRA `(.L_x_6611) ;  /* 0xfffffffc00eca947 */ /* 0x004fea000383ffff */
[----:B------:R-:W-:Y:S05]  /*16b30*/  BRA `(.L_x_6608) ;  /* 0xfffffeec00607947 */ /* 0x000fea000383ffff */
.L_x_6628:
[----:B-1----:R-:W-:-:S04]  /*16b40*/  IMAD.U32 R6, RZ, RZ, UR6 ;  /* 0x00000006ff067e24 */ /* 0x002fc8000f8e00ff */
[----:B------:R1:W2:Y:S03]  /*16b50*/  SYNCS.PHASECHK.TRANS64.TRYWAIT P2, [R6+URZ+0x28830], R5 ;  /* 0x02883005060075a7 */ /* 0x0002a6000804017f */
[----:B--2---:R-:W-:Y:S05]  /*16b60*/  @!P2 NANOSLEEP.SYNCS 0x989680 ;  /* 0x009896800000a95d */ /* 0x004fea0003900000 */
[----:B------:R-:W2:Y:S02]  /*16b70*/  @!P2 SYNCS.PHASECHK.TRANS64 P2, [R6+URZ+0x28830], R5 ;  /* 0x028830050600a5a7 */ /* 0x000ea4000804007f */
[----:B--2---:R-:W-:Y:S05]  /*16b80*/  @!P2 BRA `(.L_x_6628) ;  /* 0xfffffffc00eca947 */ /* 0x004fea000383ffff */
[----:B------:R-:W-:Y:S05]  /*16b90*/  BRA `(.L_x_6625) ;  /* 0xffffff2400107947 */ /* 0x000fea000383ffff */
.L_x_6632:
[----:B-1----:R-:W-:-:S04]  /*16ba0*/  IMAD.U32 R6, RZ, RZ, UR6 ;  /* 0x00000006ff067e24 */ /* 0x002fc8000f8e00ff */
[----:B------:R1:W2:Y:S03]  /*16bb0*/  SYNCS.PHASECHK.TRANS64.TRYWAIT P2, [R6+URZ+0x28850], R5 ;  /* 0x02885005060075a7 */ /* 0x0002a6000804017f */
[----:B--2---:R-:W-:Y:S05]  /*16bc0*/  @!P2 NANOSLEEP.SYNCS 0x989680 ;  /* 0x009896800000a95d */ /* 0x004fea0003900000 */
[----:B------:R-:W2:Y:S02]  /*16bd0*/  @!P2 SYNCS.PHASECHK.TRANS64 P2, [R6+URZ+0x28850], R5 ;  /* 0x028850050600a5a7 */ /* 0x000ea4000804007f */
[----:B--2---:R-:W-:Y:S05]  /*16be0*/  @!P2 BRA `(.L_x_6632) ;  /* 0xfffffffc00eca947 */ /* 0x004fea000383ffff */
[----:B------:R-:W-:Y:S05]  /*16bf0*/  BRA `(.L_x_6629) ;  /* 0xffffff2400d87947 */ /* 0x000fea000383ffff */
.L_x_6638:
[----:B-1----:R-:W-:-:S04]  /*16c00*/  IMAD.U32 R6, RZ, RZ, UR6 ;  /* 0x00000006ff067e24 */ /* 0x002fc8000f8e00ff */
[----:B------:R1:W2:Y:S03]  /*16c10*/  SYNCS.PHASECHK.TRANS64.TRYWAIT P2, [R6+URZ+0x28830], R5 ;  /* 0x02883005060075a7 */ /* 0x0002a6000804017f */
[----:B--2---:R-:W-:Y:S05]  /*16c20*/  @!P2 NANOSLEEP.SYNCS 0x989680 ;  /* 0x009896800000a95d */ /* 0x004fea0003900000 */
[----:B------:R-:W2:Y:S02]  /*16c30*/  @!P2 SYNCS.PHASECHK.TRANS64 P2, [R6+URZ+0x28830], R5 ;  /* 0x028830050600a5a7 */ /* 0x000ea4000804007f */
[----:B--2---:R-:W-:Y:S05]  /*16c40*/  @!P2 BRA `(.L_x_6638) ;  /* 0xfffffffc00eca947 */ /* 0x004fea000383ffff */
[----:B------:R-:W-:Y:S05]  /*16c50*/  BRA `(.L_x_6635) ;  /* 0xffffff4c00087947 */ /* 0x000fea000383ffff */
.L_x_6642:
[----:B-1----:R-:W-:-:S04]  /*16c60*/  IMAD.U32 R6, RZ, RZ, UR6 ;  /* 0x00000006ff067e24 */ /* 0x002fc8000f8e00ff */
[----:B------:R1:W2:Y:S03]  /*16c70*/  SYNCS.PHASECHK.TRANS64.TRYWAIT P2, [R6+URZ+0x28850], R5 ;  /* 0x02885005060075a7 */ /* 0x0002a6000804017f */
[----:B--2---:R-:W-:Y:S05]  /*16c80*/  @!P2 NANOSLEEP.SYNCS 0x989680 ;  /* 0x009896800000a95d */ /* 0x004fea0003900000 */
[----:B------:R-:W2:Y:S02]  /*16c90*/  @!P2 SYNCS.PHASECHK.TRANS64 P2, [R6+URZ+0x28850], R5 ;  /* 0x028850050600a5a7 */ /* 0x000ea4000804007f */
[----:B--2---:R-:W-:Y:S05]  /*16ca0*/  @!P2 BRA `(.L_x_6642) ;  /* 0xfffffffc00eca947 */ /* 0x004fea000383ffff */
[----:B------:R-:W-:Y:S05]  /*16cb0*/  BRA `(.L_x_6639) ;  /* 0xffffff4c00d07947 */ /* 0x000fea000383ffff */
.L_x_6655:
[----:B-1----:R-:W-:-:S04]  /*16cc0*/  IMAD.U32 R9, RZ, RZ, UR5 ;  /* 0x00000005ff097e24 */ /* 0x002fc8000f8e00ff */
[----:B------:R1:W2:Y:S03]  /*16cd0*/  SYNCS.PHASECHK.TRANS64.TRYWAIT P0, [R9+URZ+0x28850], R0 ;  /* 0x02885000090075a7 */ /* 0x0002a6000800017f */
[----:B--2---:R-:W-:Y:S05]  /*16ce0*/  @!P0 NANOSLEEP.SYNCS 0x989680 ;  /* 0x009896800000895d */ /* 0x004fea0003900000 */
[----:B------:R-:W2:Y:S02]  /*16cf0*/  @!P0 SYNCS.PHASECHK.TRANS64 P0, [R9+URZ+0x28850], R0 ;  /* 0x02885000090085a7 */ /* 0x000ea4000800007f */
[----:B--2---:R-:W-:Y:S05]  /*16d00*/  @!P0 BRA `(.L_x_6655) ;  /* 0xfffffffc00ec8947 */ /* 0x004fea000383ffff */
[----:B------:R-:W-:Y:S05]  /*16d10*/  BRA `(.L_x_6654) ;  /* 0xffffff8000b47947 */ /* 0x000fea000383ffff */
.L_x_6703:
        /* <DEDUP_REMOVED lines=11> */
.L_x_6772:
[----:B------:R-:W-:Y:S05]  /*16dd0*/  BSYNC B0 ;  /* 0x0000000000007941 */ /* 0x000fea0003800000 */
.L_x_6771:
[----:B------:R-:W-:Y:S05]  /*16de0*/  BRA `(.L_x_6773) ;  /* 0xffffffc400d07947 */ /* 0x000fea000383ffff */
.L_x_6704:
[----:B------:R-:W-:Y:S01]  /*16df0*/  BSSY B0, `(.L_x_6774) ;  /* 0x0000006000007945 */ /* 0x000fe20003800000 */
[----:B------:R-:W-:-:S07]  /*16e00*/  IMAD.MOV.U32 R15, RZ, RZ, -0x1 ;  /* 0xffffffffff0f7424 */ /* 0x000fce00078e00ff */
[----:B0-----:R-:W-:Y:S05]  /*16e10*/  WARPSYNC.COLLECTIVE R15, `(.L_x_6775) ;  /* 0x000000000f0c7348 */ /* 0x001fea0003c00000 */
[----:B------:R-:W-:Y:S02]  /*16e20*/  ELECT P6, UR62, PT ;  /* 0x00000000003e782f */ /* 0x000fe400038c0000 */
[----:B------:R-:W-:Y:S01]  /*16e30*/  MOV R14, UR62 ;  /* 0x0000003e000e7c02 */ /* 0x000fe20008000f00 */
[----:B0-----:R-:W-:Y:S10]  /*16e40*/  ENDCOLLECTIVE ;  /* 0x000000000000791b */ /* 0x001ff40003800000 */
.L_x_6775:
[----:B------:R-:W-:Y:S05]  /*16e50*/  BSYNC B0 ;  /* 0x0000000000007941 */ /* 0x000fea0003800000 */
.L_x_6774:
[----:B------:R-:W-:Y:S05]  /*16e60*/  BRA `(.L_x_6776) ;  /* 0xffffffc400c07947 */ /* 0x000fea000383ffff */
.L_x_6707:
[----:B-1----:R1:W2:Y:S02]  /*16e70*/  SYNCS.PHASECHK.TRANS64.TRYWAIT P0, [R9+URZ+0x28840], R10 ;  /* 0x0288400a090075a7 */ /* 0x0022a4000800017f */
[----:B--2---:R-:W-:Y:S05]  /*16e80*/  @!P0 NANOSLEEP.SYNCS 0x989680 ;  /* 0x009896800000895d */ /* 0x004fea0003900000 */
[----:B------:R-:W2:Y:S02]  /*16e90*/  @!P0 SYNCS.PHASECHK.TRANS64 P0, [R9+URZ+0x28840], R10 ;  /* 0x0288400a090085a7 */ /* 0x000ea4000800007f */
[----:B--2---:R-:W-:Y:S05]  /*16ea0*/  @!P0 BRA `(.L_x_6707) ;  /* 0xfffffffc00f08947 */ /* 0x004fea000383ffff */
[----:B------:R-:W-:Y:S05]  /*16eb0*/  BRA `(.L_x_6777) ;  /* 0xffffffc800287947 */ /* 0x000fea000383ffff */
.L_x_6710:
        /* <DEDUP_REMOVED lines=8> */
.L_x_6718:
[----:B0-----:R0:W1:Y:S02]  /*16f40*/  SYNCS.PHASECHK.TRANS64.TRYWAIT P0, [R2+URZ+0x28840], R3 ;  /* 0x02884003020075a7 */ /* 0x001064000800017f */
[----:B-1----:R-:W-:Y:S05]  /*16f50*/  @!P0 NANOSLEEP.SYNCS 0x989680 ;  /* 0x009896800000895d */ /* 0x002fea0003900000 */
[----:B------:R-:W1:Y:S02]  /*16f60*/  @!P0 SYNCS.PHASECHK.TRANS64 P0, [R2+URZ+0x28840], R3 ;  /* 0x02884003020085a7 */ /* 0x000e64000800007f */
[----:B-1----:R-:W-:Y:S05]  /*16f70*/  @!P0 BRA `(.L_x_6718) ;  /* 0xfffffffc00f08947 */ /* 0x002fea000383ffff */
[----:B------:R-:W-:Y:S05]  /*16f80*/  BRA `(.L_x_6779) ;  /* 0xffffffcc00f87947 */ /* 0x000fea000383ffff */
.L_x_6720:
[----:B0-----:R0:W1:Y:S02]  /*16f90*/  SYNCS.PHASECHK.TRANS64.TRYWAIT P0, [R3+URZ+0x60], R2 ;  /* 0x00006002030075a7 */ /* 0x001064000800017f */
[----:B-1----:R-:W-:Y:S05]  /*16fa0*/  @!P0 NANOSLEEP.SYNCS 0x989680 ;  /* 0x009896800000895d */ /* 0x002fea0003900000 */
[----:B------:R-:W1:Y:S02]  /*16fb0*/  @!P0 SYNCS.PHASECHK.TRANS64 P0, [R3+URZ+0x60], R2 ;  /* 0x00006002030085a7 */ /* 0x000e64000800007f */
[----:B-1----:R-:W-:Y:S05]  /*16fc0*/  @!P0 BRA `(.L_x_6720) ;  /* 0xfffffffc00f08947 */ /* 0x002fea000383ffff */
[----:B------:R-:W-:Y:S05]  /*16fd0*/  BRA `(.L_x_6780) ;  /* 0xffffffd000947947 */ /* 0x000fea000383ffff */
.L_x_6725:
[----:B-1----:R1:W2:Y:S02]  /*16fe0*/  SYNCS.PHASECHK.TRANS64.TRYWAIT P0, [R2+URZ+0x28840], R3 ;  /* 0x02884003020075a7 */ /* 0x0022a4000800017f */
[----:B--2---:R-:W-:Y:S05]  /*16ff0*/  @!P0 NANOSLEEP.SYNCS 0x989680 ;  /* 0x009896800000895d */ /* 0x004fea0003900000 */
[----:B------:R-:W2:Y:S02]  /*17000*/  @!P0 SYNCS.PHASECHK.TRANS64 P0, [R2+URZ+0x28840], R3 ;  /* 0x02884003020085a7 */ /* 0x000ea4000800007f */
[----:B--2---:R-:W-:Y:S05]  /*17010*/  @!P0 BRA `(.L_x_6725) ;  /* 0xfffffffc00f08947 */ /* 0x004fea000383ffff */
[----:B------:R-:W-:Y:S05]  /*17020*/  BRA `(.L_x_6781) ;  /* 0xffffffd400fc7947 */ /* 0x000fea000383ffff */
.L_x_6727:
[----:B0-----:R0:W1:Y:S02]  /*17030*/  SYNCS.PHASECHK.TRANS64.TRYWAIT P1, [R2+URZ+0x60], R3 ;  /* 0x00006003020075a7 */ /* 0x001064000802017f */
[----:B-1----:R-:W-:Y:S05]  /*17040*/  @!P1 NANOSLEEP.SYNCS 0x989680 ;  /* 0x009896800000995d */ /* 0x002fea0003900000 */
[----:B------:R-:W1:Y:S02]  /*17050*/  @!P1 SYNCS.PHASECHK.TRANS64 P1, [R2+URZ+0x60], R3 ;  /* 0x00006003020095a7 */ /* 0x000e64000802007f */
[----:B-1----:R-:W-:Y:S05]  /*17060*/  @!P1 BRA `(.L_x_6727) ;  /* 0xfffffffc00f09947 */ /* 0x002fea000383ffff */
[----:B------:R-:W-:Y:S05]  /*17070*/  BRA `(.L_x_6782) ;  /* 0xffffffd800987947 */ /* 0x000fea000383ffff */
.L_x_6732:
[----:B--2---:R2:W3:Y:S02]  /*17080*/  SYNCS.PHASECHK.TRANS64.TRYWAIT P0, [R2+URZ+0x28840], R3 ;  /* 0x02884003020075a7 */ /* 0x0044e4000800017f */
[----:B---3--:R-:W-:Y:S05]  /*17090*/  @!P0 NANOSLEEP.SYNCS 0x989680 ;  /* 0x009896800000895d */ /* 0x008fea0003900000 */
[----:B------:R-:W3:Y:S02]  /*170a0*/  @!P0 SYNCS.PHASECHK.TRANS64 P0, [R2+URZ+0x28840], R3 ;  /* 0x02884003020085a7 */ /* 0x000ee4000800007f */
[----:B---3--:R-:W-:Y:S05]  /*170b0*/  @!P0 BRA `(.L_x_6732) ;  /* 0xfffffffc00f08947 */ /* 0x008fea000383ffff */
[----:B------:R-:W-:Y:S05]  /*170c0*/  BRA `(.L_x_6783) ;  /* 0xffffffdc00b87947 */ /* 0x000fea000383ffff */
.L_x_6734:
[----:B0-----:R0:W1:Y:S02]  /*170d0*/  SYNCS.PHASECHK.TRANS64.TRYWAIT P1, [R2+URZ+0x60], R9 ;  /* 0x00006009020075a7 */ /* 0x001064000802017f */
[----:B-1----:R-:W-:Y:S05]  /*170e0*/  @!P1 NANOSLEEP.SYNCS 0x989680 ;  /* 0x009896800000995d */ /* 0x002fea0003900000 */
[----:B------:R-:W1:Y:S02]  /*170f0*/  @!P1 SYNCS.PHASECHK.TRANS64 P1, [R2+URZ+0x60], R9 ;  /* 0x00006009020095a7 */ /* 0x000e64000802007f */
[----:B-1----:R-:W-:Y:S05]  /*17100*/  @!P1 BRA `(.L_x_6734) ;  /* 0xfffffffc00f09947 */ /* 0x002fea000383ffff */
[----:B------:R-:W-:Y:S05]  /*17110*/  BRA `(.L_x_6784) ;  /* 0xffffffe000547947 */ /* 0x000fea000383ffff */
.L_x_6741:
[----:B-1----:R1:W2:Y:S02]  /*17120*/  SYNCS.PHASECHK.TRANS64.TRYWAIT P0, [R3+URZ+0x28860], R0 ;  /* 0x02886000030075a7 */ /* 0x0022a4000800017f */
[----:B--2---:R-:W-:Y:S05]  /*17130*/  @!P0 NANOSLEEP.SYNCS 0x989680 ;  /* 0x009896800000895d */ /* 0x004fea0003900000 */
[----:B------:R-:W2:Y:S02]  /*17140*/  @!P0 SYNCS.PHASECHK.TRANS64 P0, [R3+URZ+0x28860], R0 ;  /* 0x02886000030085a7 */ /* 0x000ea4000800007f */
[----:B--2---:R-:W-:Y:S05]  /*17150*/  @!P0 BRA `(.L_x_6741) ;  /* 0xfffffffc00f08947 */ /* 0x004fea000383ffff */
[----:B------:R-:W-:Y:S05]  /*17160*/  BRA `(.L_x_6785) ;  /* 0xffffffe4005c7947 */ /* 0x000fea000383ffff */
.L_x_6743:
        /* <DEDUP_REMOVED lines=8> */
.L_x_6787:
[----:B------:R-:W-:Y:S05]  /*171f0*/  BSYNC B0 ;  /* 0x0000000000007941 */ /* 0x000fea0003800000 */
.L_x_6786:
        /* <DEDUP_REMOVED lines=8> */
.L_x_6788:
[----:B------:R-:W-:Y:S01]  /*17280*/  IMAD.MOV.U32 R7, RZ, RZ, R14 ;  /* 0x000000ffff077224 */ /* 0x000fe200078e000e */
[----:B------:R-:W-:Y:S06]  /*17290*/  BRA `(.L_x_6789) ;  /* 0xffffffe400e47947 */ /* 0x000fec000383ffff */
.L_x_6746:
        /* <DEDUP_REMOVED lines=8> */
.L_x_6791:
[----:B------:R-:W-:Y:S05]  /*17320*/  BSYNC B0 ;  /* 0x0000000000007941 */ /* 0x000fea0003800000 */
.L_x_6790:
        /* <DEDUP_REMOVED lines=10> */
.L_x_6792:
        /* <DEDUP_REMOVED lines=8> */
.L_x_6793:
        /* <DEDUP_REMOVED lines=8> */
.L_x_6794:
        /* <DEDUP_REMOVED lines=8> */
.L_x_6795:
        /* <DEDUP_REMOVED lines=8> */
.L_x_6796:
[----:B------:R-:W-:Y:S05]  /*175d0*/  BRA `(.L_x_6797) ;  /* 0xffffffe400a87947 */ /* 0x000fea000383ffff */
.L_x_6751:
[----:B------:R-:W-:Y:S01]  /*175e0*/  BSSY B0, `(.L_x_6798) ;  /* 0x0000008000007945 */ /* 0x000fe20003800000 */
[----:B-----5:R-:W-:Y:S02]  /*175f0*/  IMAD.MOV.U32 R13, RZ, RZ, R17 ;  /* 0x000000ffff0d7224 */ /* 0x020fe400078e0011 */
[----:B------:R-:W-:Y:S02]  /*17600*/  IMAD.MOV.U32 R12, RZ, RZ, 0x1 ;  /* 0x00000001ff0c7424 */ /* 0x000fe400078e00ff */
[----:B------:R-:W-:Y:S02]  /*17610*/  IMAD.MOV.U32 R11, RZ, RZ, RZ ;  /* 0x000000ffff0b7224 */ /* 0x000fe400078e00ff */
[----:B------:R-:W-:-:S07]  /*17620*/  IMAD.MOV.U32 R15, RZ, RZ, -0x1 ;  /* 0xffffffffff0f7424 */ /* 0x000fce00078e00ff */
[----:B0-2---:R-:W-:Y:S05]  /*17630*/  WARPSYNC.COLLECTIVE R15, `(.L_x_6799) ;  /* 0x000000000f087348 */ /* 0x005fea0003c00000 */
[----:B------:R1:W3:Y:S02]  /*17640*/  SHFL.UP P6, R14, R13, R12, R11 ;  /* 0x0400000c0d0e7389 */ /* 0x0002e400000c000b */
[----:B0123--:R-:W-:Y:S01]  /*17650*/  ENDCOLLECTIVE ;  /* 0x000000000000791b */ /* 0x00ffe20003800000 */
.L_x_6799:
[----:B------:R-:W-:Y:S05]  /*17660*/  BSYNC B0 ;  /* 0x0000000000007941 */ /* 0x000fea0003800000 */
.L_x_6798:
        /* <DEDUP_REMOVED lines=10> */
.L_x_6800:
        /* <DEDUP_REMOVED lines=8> */
.L_x_6801:
        /* <DEDUP_REMOVED lines=8> */
.L_x_6802:
        /* <DEDUP_REMOVED lines=8> */
.L_x_6803:
        /* <DEDUP_REMOVED lines=8> */
.L_x_6804:
[----:B------:R-:W-:Y:S05]  /*17910*/  BRA `(.L_x_6805) ;  /* 0xffffffe4008c7947 */ /* 0x000fea000383ffff */
.L_x_6753:
[----:B------:R-:W-:Y:S01]  /*17920*/  BSSY B0, `(.L_x_6806) ;  /* 0x0000006000007945 */ /* 0x000fe20003800000 */
[----:B------:R-:W-:Y:S01]  /*17930*/  PLOP3.LUT P6, PT, P6, PT, PT, 0x8, 0x0 ;  /* 0x000000000000781c */ /* 0x000fe200037ce170 */
[----:B------:R-:W-:-:S12]  /*17940*/  IMAD.MOV.U32 R15, RZ, RZ, -0x1 ;  /* 0xffffffffff0f7424 */ /* 0x000fd800078e00ff */
[----:B0-----:R-:W-:Y:S05]  /*17950*/  WARPSYNC.COLLECTIVE R15, `(.L_x_6807) ;  /* 0x000000000f087348 */ /* 0x001fea0003c00000 */
[----:B------:R-:W-:Y:S01]  /*17960*/  VOTE.ANY R14, PT, P6 ;  /* 0x00000000000e7806 */ /* 0x000fe200030e0100 */
[----:B0-----:R-:W-:Y:S06]  /*17970*/  ENDCOLLECTIVE ;  /* 0x000000000000791b */ /* 0x001fec0003800000 */
.L_x_6807:
[----:B------:R-:W-:Y:S05]  /*17980*/  BSYNC B0 ;  /* 0x0000000000007941 */ /* 0x000fea0003800000 */
.L_x_6806:
        /* <DEDUP_REMOVED lines=9> */
.L_x_6808:
[----:B------:R-:W-:Y:S01]  /*17a20*/  IMAD.MOV.U32 R17, RZ, RZ, R14 ;  /* 0x000000ffff117224 */ /* 0x000fe200078e000e */
[----:B------:R-:W-:Y:S06]  /*17a30*/  BRA `(.L_x_6809) ;  /* 0xffffffe4007c7947 */ /* 0x000fec000383ffff */
.L_x_6755:
[----:B------:R-:W-:Y:S01]  /*17a40*/  BSSY B0, `(.L_x_6810) ;  /* 0x0000007000007945 */ /* 0x000fe20003800000 */
[----:B------:R-:W-:Y:S02]  /*17a50*/  IMAD.MOV.U32 R13, RZ, RZ, R2 ;  /* 0x000000ffff0d7224 */ /* 0x000fe400078e0002 */
[----:B------:R-:W-:Y:S02]  /*17a60*/  IMAD.MOV.U32 R11, RZ, RZ, 0x1f ;  /* 0x0000001fff0b7424 */ /* 0x000fe400078e00ff */
[----:B------:R-:W-:-:S07]  /*17a70*/  IMAD.MOV.U32 R15, RZ, RZ, -0x1 ;  /* 0xffffffffff0f7424 */ /* 0x000fce00078e00ff */
[----:B012---:R-:W-:Y:S05]  /*17a80*/  WARPSYNC.COLLECTIVE R15, `(.L_x_6811) ;  /* 0x000000000f087348 */ /* 0x007fea0003c00000 */
[----:B------:R3:W4:Y:S02]  /*17a90*/  SHFL.IDX P6, R14, R13, R12, R11 ;  /* 0x0000000c0d0e7389 */ /* 0x00072400000c000b */
[----:B01234-:R-:W-:Y:S01]  /*17aa0*/  ENDCOLLECTIVE ;  /* 0x000000000000791b */ /* 0x01ffe20003800000 */
.L_x_6811:
[----:B------:R-:W-:Y:S05]  /*17ab0*/  BSYNC B0 ;  /* 0x0000000000007941 */ /* 0x000fea0003800000 */
.L_x_6810:
[----:B------:R-:W-:Y:S01]  /*17ac0*/  IMAD.MOV.U32 R7, RZ, RZ, R14 ;  /* 0x000000ffff077224 */ /* 0x000fe200078e000e */
[----:B------:R-:W-:Y:S06]  /*17ad0*/  BRA `(.L_x_6754) ;  /* 0xffffffe400707947 */ /* 0x000fec000383ffff */
.L_x_6759:
[----:B-1----:R1:W2:Y:S02]  /*17ae0*/  SYNCS.PHASECHK.TRANS64.TRYWAIT P0, [R0+URZ+0x28820], R3 ;  /* 0x02882003000075a7 */ /* 0x0022a4000800017f */
[----:B--2---:R-:W-:Y:S05]  /*17af0*/  @!P0 NANOSLEEP.SYNCS 0x989680 ;  /* 0x009896800000895d */ /* 0x004fea0003900000 */
[----:B------:R-:W2:Y:S02]  /*17b00*/  @!P0 SYNCS.PHASECHK.TRANS64 P0, [R0+URZ+0x28820], R3 ;  /* 0x02882003000085a7 */ /* 0x000ea4000800007f */
[----:B--2---:R-:W-:Y:S05]  /*17b10*/  @!P0 BRA `(.L_x_6759) ;  /* 0xfffffffc00f08947 */ /* 0x004fea000383ffff */
[----:B------:R-:W-:Y:S05]  /*17b20*/  BRA `(.L_x_6812) ;  /* 0xffffffe800e47947 */ /* 0x000fea000383ffff */
.L_x_6760:
        /* <DEDUP_REMOVED lines=11> */
.L_x_6814:
[----:B------:R-:W-:Y:S05]  /*17be0*/  BSYNC B0 ;  /* 0x0000000000007941 */ /* 0x000fea0003800000 */
.L_x_6813:
[----:B------:R-:W-:Y:S05]  /*17bf0*/  BRA `(.L_x_6815) ;  /* 0xffffffe800cc7947 */ /* 0x000fea000383ffff */
.L_x_6763:
[----:B------:R-:W-:Y:S01]  /*17c00*/  BSSY B1, `(.L_x_6816) ;  /* 0x0000006000017945 */ /* 0x000fe20003800000 */
[----:B------:R-:W-:-:S07]  /*17c10*/  IMAD.MOV.U32 R15, RZ, RZ, -0x1 ;  /* 0xffffffffff0f7424 */ /* 0x000fce00078e00ff */
[----:B012---:R-:W-:Y:S05]  /*17c20*/  WARPSYNC.COLLECTIVE R15, `(.L_x_6817) ;  /* 0x000000000f0c7348 */ /* 0x007fea0003c00000 */
[----:B------:R-:W-:Y:S02]  /*17c30*/  ELECT P6, UR62, PT ;  /* 0x00000000003e782f */ /* 0x000fe400038c0000 */
[----:B------:R-:W-:Y:S01]  /*17c40*/  MOV R14, UR62 ;  /* 0x0000003e000e7c02 */ /* 0x000fe20008000f00 */
[----:B012---:R-:W-:Y:S10]  /*17c50*/  ENDCOLLECTIVE ;  /* 0x000000000000791b */ /* 0x007ff40003800000 */
.L_x_6817:
[----:B------:R-:W-:Y:S05]  /*17c60*/  BSYNC B1 ;  /* 0x0000000000017941 */ /* 0x000fea0003800000 */
.L_x_6816:
[----:B------:R-:W-:Y:S05]  /*17c70*/  BRA `(.L_x_6818) ;  /* 0xffffffe800c47947 */ /* 0x000fea000383ffff */
.L_x_6765:
[----:B-1----:R1:W2:Y:S02]  /*17c80*/  SYNCS.PHASECHK.TRANS64.TRYWAIT P0, [R6+URZ], R5 ;  /* 0x00000005060075a7 */ /* 0x0022a4000800017f */
[----:B--2---:R-:W-:Y:S05]  /*17c90*/  @!P0 NANOSLEEP.SYNCS 0x989680 ;  /* 0x009896800000895d */ /* 0x004fea0003900000 */
[----:B------:R-:W2:Y:S02]  /*17ca0*/  @!P0 SYNCS.PHASECHK.TRANS64 P0, [R6+URZ], R5 ;  /* 0x00000005060085a7 */ /* 0x000ea4000800007f */
[----:B--2---:R-:W-:Y:S05]  /*17cb0*/  @!P0 BRA `(.L_x_6765) ;  /* 0xfffffffc00f08947 */ /* 0x004fea000383ffff */
[----:B------:R-:W-:Y:S05]  /*17cc0*/  BRA `(.L_x_6819) ;  /* 0xffffffec00007947 */ /* 0x000fea000383ffff */
.L_x_6766:
[----:B--2---:R2:W3:Y:S02]  /*17cd0*/  SYNCS.PHASECHK.TRANS64.TRYWAIT P0, [R7+URZ], R2 ;  /* 0x00000002070075a7 */ /* 0x0044e4000800017f */
[----:B---3--:R-:W-:Y:S05]  /*17ce0*/  @!P0 NANOSLEEP.SYNCS 0x989680 ;  /* 0x009896800000895d */ /* 0x008fea0003900000 */
[----:B------:R-:W3:Y:S02]  /*17cf0*/  @!P0 SYNCS.PHASECHK.TRANS64 P0, [R7+URZ], R2 ;  /* 0x00000002070085a7 */ /* 0x000ee4000800007f */
[----:B---3--:R-:W-:Y:S05]  /*17d00*/  @!P0 BRA `(.L_x_6766) ;  /* 0xfffffffc00f08947 */ /* 0x008fea000383ffff */
[----:B------:R-:W-:Y:S05]  /*17d10*/  BRA `(.L_x_6820) ;  /* 0xffffffe800f47947 */ /* 0x000fea000383ffff */
.L_x_6768:
[----:B---3--:R3:W4:Y:S02]  /*17d20*/  SYNCS.PHASECHK.TRANS64.TRYWAIT P0, [R4+URZ], R5 ;  /* 0x00000005040075a7 */ /* 0x008724000800017f */
[----:B----4-:R-:W-:Y:S05]  /*17d30*/  @!P0 NANOSLEEP.SYNCS 0x989680 ;  /* 0x009896800000895d */ /* 0x010fea0003900000 */
[----:B------:R-:W4:Y:S02]  /*17d40*/  @!P0 SYNCS.PHASECHK.TRANS64 P0, [R4+URZ], R5 ;  /* 0x00000005040085a7 */ /* 0x000f24000800007f */
[----:B----4-:R-:W-:Y:S05]  /*17d50*/  @!P0 BRA `(.L_x_6768) ;  /* 0xfffffffc00f08947 */ /* 0x010fea000383ffff */
[----:B------:R-:W-:Y:S05]  /*17d60*/  BRA `(.L_x_6821) ;  /* 0xffffffe800fc7947 */ /* 0x000fea000383ffff */
.L_x_6822:
        /* <DEDUP_REMOVED lines=9> */
.L_x_12768:


//--------------------- .text._ZN7cutlass13device_kernelIN5flash11enable_sm90INS1_16FlashAttnFwdSm90INS1_25CollectiveMainloopFwdSm90ILi2EN4cute5tupleIJNS5_1CILi1EEES8_S8_EEENS6_IJNS7_ILi128EEESA_SA_EEELi128ENS_10bfloat16_tEfNS_4arch4Sm90ELb0ELb1ELb1ELb1ELb0ELb1ELb0ELb1ELb1ELb0ELb0ELb0EEENS1_21CollectiveEpilogueFwdISB_S9_SC_SE_Li256ELb1ELb0ELb0ELb0EEENS1_36VarlenDynamicPersistentTileSchedulerILi128ELi128ELi256ELi32ELb0ELb0ELb1ELb1ELb0ELb1EEEEEEEEEvNT_6ParamsE --------------------------
	.section	.text._ZN7cutlass13device_kernelIN5flash11enable_sm90INS1_16FlashAttnFwdSm90INS1_25CollectiveMainloopFwdSm90ILi2EN4cute5tupleIJNS5_1CILi1EEES8_S8_EEENS6_IJNS7_ILi128EEESA_SA_EEELi128ENS_10bfloat16_tEfNS_4arch4Sm90ELb0ELb1ELb1ELb1ELb0ELb1ELb0ELb1ELb1ELb0ELb0ELb0EEENS1_21CollectiveEpilogueFwdISB_S9_SC_SE_Li256ELb1ELb0ELb0ELb0EEENS1_36VarlenDynamicPersistentTileSchedulerILi128ELi128ELi256ELi32ELb0ELb0ELb1ELb1ELb0ELb1EEEEEEEEEvNT_6ParamsE,"ax",@progbits
	.align	128
.text._ZN7cutlass13device_kernelIN5flash11enable_sm90INS1_16FlashAttnFwdSm90INS1_25CollectiveMainloopFwdSm90ILi2EN4cute5tupleIJNS5_1CILi1EEES8_S8_EEENS6_IJNS7_ILi128EEESA_SA_EEELi128ENS_10bfloat16_tEfNS_4arch4Sm90ELb0ELb1ELb1ELb1ELb0ELb1ELb0ELb1ELb1ELb0ELb0ELb0EEENS1_21CollectiveEpilogueFwdISB_S9_SC_SE_Li256ELb1ELb0ELb0ELb0EEENS1_36VarlenDynamicPersistentTileSchedulerILi128ELi128ELi256ELi32ELb0ELb0ELb1ELb1ELb0ELb1EEEEEEEEEvNT_6ParamsE:
        .type           _ZN7cutlass13device_kernelIN5flash11enable_sm90INS1_16FlashAttnFwdSm90INS1_25CollectiveMainloopFwdSm90ILi2EN4cute5tupleIJNS5_1CILi1EEES8_S8_EEENS6_IJNS7_ILi128EEESA_SA_EEELi128ENS_10bfloat16_tEfNS_4arch4Sm90ELb0ELb1ELb1ELb1ELb0ELb1ELb0ELb1ELb1ELb0ELb0ELb0EEENS1_21CollectiveEpilogueFwdISB_S9_SC_SE_Li256ELb1ELb0ELb0ELb0EEENS1_36VarlenDynamicPersistentTileSchedulerILi128ELi128ELi256ELi32ELb0ELb0ELb1ELb1ELb0ELb1EEEEEEEEEvNT_6ParamsE,@function
        .size           _ZN7cutlass13device_kernelIN5flash11enable_sm90INS1_16FlashAttnFwdSm90INS1_25CollectiveMainloopFwdSm90ILi2EN4cute5tupleIJNS5_1CILi1EEES8_S8_EEENS6_IJNS7_ILi128EEESA_SA_EEELi128ENS_10bfloat16_tEfNS_4arch4Sm90ELb0ELb1ELb1ELb1ELb0ELb1ELb0ELb1ELb1ELb0ELb0ELb0EEENS1_21CollectiveEpilogueFwdISB_S9_SC_SE_Li256ELb1ELb0ELb0ELb0EEENS1_36VarlenDynamicPersistentTileSchedulerILi128ELi128ELi256ELi32ELb0ELb0ELb1ELb1ELb0ELb1EEEEEEEEEvNT_6ParamsE,(.L_x_12769 - _ZN7cutlass13device_kernelIN5flash11enable_sm90INS1_16FlashAttnFwdSm90INS1_25CollectiveMainloopFwdSm90ILi2EN4cute5tupleIJNS5_1CILi1EEES8_S8_EEENS6_IJNS7_ILi128EEESA_SA_EEELi128ENS_10bfloat16_tEfNS_4arch4Sm90ELb0ELb1ELb1ELb1ELb0ELb1ELb0ELb1ELb1ELb0ELb0ELb0EEENS1_21CollectiveEpilogueFwdISB_S9_SC_SE_Li256ELb1ELb0ELb0ELb0EEENS1_36VarlenDynamicPersistentTileSchedulerILi128ELi128ELi256ELi32ELb0ELb0ELb1ELb1ELb0ELb1EEEEEEEEEvNT_6ParamsE)
        .other          _ZN7cutlass13device_kernelIN5flash11enable_sm90INS1_16FlashAttnFwdSm90INS1_25CollectiveMainloopFwdSm90ILi2EN4cute5tupleIJNS5_1CILi1EEES8_S8_EEENS6_IJNS7_ILi128EEESA_SA_EEELi128ENS_10bfloat16_tEfNS_4arch4Sm90ELb0ELb1ELb1ELb1ELb0ELb1ELb0ELb1ELb1ELb0ELb0ELb0EEENS1_21CollectiveEpilogueFwdISB_S9_SC_SE_Li256ELb1ELb0ELb0ELb0EEENS1_36VarlenDynamicPersistentTileSchedulerILi128ELi128ELi256ELi32ELb0ELb0ELb1ELb1ELb0ELb1EEEEEEEEEvNT_6ParamsE,@"STO_CUDA_ENTRY STV_DEFAULT"
_ZN7cutlass13device_kernelIN5flash11enable_sm90INS1_16FlashAttnFwdSm90INS1_25CollectiveMainloopFwdSm90ILi2EN4cute5tupleIJNS5_1CILi1EEES8_S8_EEENS6_IJNS7_ILi128EEESA_SA_EEELi128ENS_10bfloat16_tEfNS_4arch4Sm90ELb0ELb1ELb1ELb1ELb0ELb1ELb0ELb1ELb1ELb0ELb0ELb0EEENS1_21CollectiveEpilogueFwdISB_S9_SC_SE_Li256ELb1ELb0ELb0ELb0EEENS1_36VarlenDynamicPersistentTileSchedulerILi128ELi128ELi256ELi32ELb0ELb0ELb1ELb1ELb0ELb1EEEEEEEEEvNT_6ParamsE:
        /* <DEDUP_REMOVED lines=27> */
.L_x_6824:
[----:B------:R-:W-:Y:S05]  /*01b0*/  BSYNC B0 ;  /* 0x0000000000007941 */ /* 0x000fea0003800000 */
.L_x_6823:
        /* <DEDUP_REMOVED lines=41> */
.L_x_6825:
        /* <DEDUP_REMOVED lines=22> */
.L_x_6826:
        /* <DEDUP_REMOVED lines=18> */
.L_x_6827:
        /* <DEDUP_REMOVED lines=22> */
.L_x_6828:
        /* <DEDUP_REMOVED lines=22> */
.L_x_6829:
[----:B------:R-:W-:Y:S01]  /*0990*/  PLOP3.LUT P0, PT, PT, PT, UP0, 0x80, 0x0 ;  /* 0x000000000000781c */ /* 0x000fe20003f0f008 */
[----:B------:R-:W-:Y:S01]  /*09a0*/  UMOV UR36, 0x1 ;  /* 0x0000000100247882 */ /* 0x000fe20000000000 */
[----:B------:R-:W-:Y:S01]  /*09b0*/  NOP ;  /* 0x0000000000007918 */ /* 0x000fe20000000000 */
[----:B------:R-:W-:Y:S01]  /*09c0*/  USEL UR36, UR36, 0x2, !UP0 ;  /* 0x0000000224247887 */ /* 0x000fe2000c000000 */
[----:B------:R-:W-:Y:S01]  /*09d0*/  BSSY B7, `(.L_x_6830) ;  /* 0x000249d000077945 */ /* 0x000fe20003800000 */
[----:B------:R-:W-:Y:S01]  /*09e0*/  ULDC.64 UR56, c[0x0][0x208] ;  /* 0x0000820000387ab9 */ /* 0x000fe20000000a00 */
[----:B012-4-:R-:W-:Y:S07]  /*09f0*/  BAR.SYNC.DEFER_BLOCKING 0x0 ;  /* 0x0000000000007b1d */ /* 0x017fee0000010000 */
[----:B------:R-:W-:Y:S05]  /*0a00*/  @!P0 BRA `(.L_x_6831) ;  /* 0x000001e400488947 */ /* 0x000fea0003800000 */
.L_x_6832:
[----:B------:R-:W-:-:S08]  /*0a10*/  NOP ;  /* 0x0000000000007918 */ /* 0x000fd00000000000 */
[----:B------:R-:W0:Y:S02]  /*0a20*/  USETMAXREG.TRY_ALLOC.CTAPOOL UP0, 0xf0 ;  /* 0x000000f0000079c8 */ /* 0x000e240008000600 */
[----:B0-----:R-:W-:-:S13]  /*0a30*/  PLOP3.LUT P0, PT, PT, PT, UP0, 0x80, 0x0 ;  /* 0x000000000000781c */ /* 0x001fda0003f0f008 */
[----:B------:R-:W-:Y:S05]  /*0a40*/  @!P0 BRA `(.L_x_6832) ;  /* 0xfffffffc00f08947 */ /* 0x000fea000383ffff */
[----:B------:R-:W-:Y:S01]  /*0a50*/  SHF.R.U32.HI R0, RZ, 0x7, R3 ;  /* 0x00000007ff007819 */ /* 0x000fe20000011603 */
[----:B------:R-:W0:Y:S08]  /*0a60*/  S2UR UR5, SR_CgaCtaId ;  /* 0x00000000000579c3 */ /* 0x000e300000008800 */
[----:B------:R-:W-:Y:S06]  /*0a70*/  BAR.ARV 0x8, 0x120 ;  /* 0x0204800000007b1d */ /* 0x000fec0000002000 */
[----:B------:R-:W-:Y:S01]  /*0a80*/  ISETP.NE.AND P0, PT, R0, 0x1, PT ;  /* 0x000000010000780c */ /* 0x000fe20003f05270 */
[----:B------:R-:W-:-:S12]  /*0a90*/  UMOV UR4, 0x400 ;  /* 0x0000040000047882 */ /* 0x000fd80000000000 */
[----:B------:R-:W-:Y:S06]  /*0aa0*/  @!P0 BAR.ARV 0x9, 0x100 ;  /* 0x0244000000008b1d */ /* 0x000fec0000002000 */
[----:B0-----:R-:W-:Y:S02]  /*0ab0*/  ULEA UR4, UR5, UR4, 0x18 ;  /* 0x0000000405047291 */ /* 0x001fe4000f8ec03f */
[----:B------:R-:W-:Y:S04]  /*0ac0*/  BAR.SYNC.DEFER_BLOCKING 0x5, 0x120 ;  /* 0x0144800000007b1d */ /* 0x000fe80000010000 */
[----:B------:R-:W-:-:S02]  /*0ad0*/  IMAD.U32 R2, RZ, RZ, UR4 ;  /* 0x00000004ff027e24 */ /* 0x000fc4000f8e00ff */
[----:B------:R-:W-:-:S03]  /*0ae0*/  ULDC UR4, c[0x0][0xc14] ;  /* 0x0003050000047ab9 */ /* 0x000fc60000000800 */
[----:B------:R-:W0:Y:S01]  /*0af0*/  LDS.128 R196, [R2+0x288d0] ;  /* 0x0288d00002c47984 */ /* 0x000e220000000c00 */
[----:B------:R-:W-:Y:S06]  /*0b00*/  BAR.ARV 0x4, 0x120 ;  /* 0x0104800000007b1d */ /* 0x000fec0000002000 */
[----:B0-----:R-:W-:-:S13]  /*0b10*/  ISETP.GE.AND P0, PT, R199, UR4, PT ;  /* 0x00000004c7007c0c */ /* 0x001fda000bf06270 */
[----:B------:R-:W-:Y:S05]  /*0b20*/  @P0 BRA `(.L_x_6833) ;  /* 0x00000248001c0947 */ /* 0x000fea0003800000 */
[----:B------:R-:W-:Y:S01]  /*0b30*/  VIADD R229, R3, 0xffffff80 ;  /* 0xffffff8003e57836 */ /* 0x000fe20000000000 */
[----:B------:R-:W-:Y:S01]  /*0b40*/  R2UR UR38, R2 ;  /* 0x00000000022672ca */ /* 0x000fe200000e0000 */
[----:B------:R-:W-:Y:S01]  /*0b50*/  IMAD.MOV.U32 R221, RZ, RZ, RZ ;  /* 0x000000ffffdd7224 */ /* 0x000fe200078e00ff */
[----:B------:R-:W-:Y:S01]  /*0b60*/  CS2R R184, SRZ ;  /* 0x0000000000b87805 */ /* 0x000fe2000001ff00 */
[----:B------:R-:W-:Y:S01]  /*0b70*/  IMAD.MOV.U32 R194, RZ, RZ, RZ ;  /* 0x000000ffffc27224 */ /* 0x000fe200078e00ff */
[----:B------:R-:W-:Y:S01]  /*0b80*/  SHF.R.S32.HI R0, RZ, 0x1f, R229 ;  /* 0x0000001fff007819 */ /* 0x000fe200000114e5 */
[----:B------:R-:W-:Y:S01]  /*0b90*/  IMAD.MOV.U32 R186, RZ, RZ, RZ ;  /* 0x000000ffffba7224 */ /* 0x000fe200078e00ff */
[----:B------:R-:W-:Y:S02]  /*0ba0*/  ULOP3.LUT UR39, UR36, 0x1, URZ, 0xfc, !UPT ;  /* 0x0000000124277892 */ /* 0x000fe4000f8efc3f */
[CC--:B------:R-:W-:Y:S02]  /*0bb0*/  LEA.HI R4, R0.reuse, R229.reuse, RZ, 0x7 ;  /* 0x000000e500047211 */ /* 0x0c0fe400078f38ff */
[----:B------:R-:W-:-:S02]  /*0bc0*/  LEA.HI R5, R0, R229, RZ, 0x5 ;  /* 0x000000e500057211 */ /* 0x000fc400078f28ff */
[C---:B------:R-:W-:Y:S01]  /*0bd0*/  LOP3.LUT R6, R4.reuse, 0xffffff80, RZ, 0xc0, !PT ;  /* 0xffffff8004067812 */ /* 0x040fe200078ec0ff */
[----:B------:R-:W-:Y:S01]  /*0be0*/  UIADD3 UR38, UR38, 0x10400, URZ ;  /* 0x0001040026267890 */ /* 0x000fe2000fffe03f */
[----:B------:R-:W-:Y:S01]  /*0bf0*/  SHF.R.S32.HI R227, RZ, 0x7, R4 ;  /* 0x00000007ffe37819 */ /* 0x000fe20000011404 */
[----:B------:R-:W-:Y:S02]  /*0c00*/  IMAD.SHL.U32 R5, R5, 0x20, RZ ;  /* 0x0000002005057824 */ /* 0x000fe400078e00ff */
[----:B------:R-:W-:Y:S01]  /*0c10*/  IMAD.IADD R223, R229, 0x1, -R6 ;  /* 0x00000001e5df7824 */ /* 0x000fe200078e0a06 */
[----:B------:R-:W-:Y:S02]  /*0c20*/  LEA.HI R4, R4, R227, RZ, 0x1 ;  /* 0x000000e304047211 */ /* 0x000fe400078f08ff */
[----:B------:R-:W-:Y:S02]  /*0c30*/  LOP3.LUT R5, R5, 0xfffffc00, RZ, 0xc0, !PT ;  /* 0xfffffc0005057812 */ /* 0x000fe400078ec0ff */
[----:B------:R-:W-:-:S02]  /*0c40*/  SHF.R.S32.HI R10, RZ, 0x1f, R223 ;  /* 0x0000001fff0a7819 */ /* 0x000fc400000114df */
[----:B------:R-:W-:Y:S02]  /*0c50*/  LOP3.LUT R4, R4, 0x3fffffe, RZ, 0xc0, !PT ;  /* 0x03fffffe04047812 */ /* 0x000fe400078ec0ff */
[CC--:B------:R-:W-:Y:S02]  /*0c60*/  LEA.HI R7, R10.reuse, R223.reuse, RZ, 0x2 ;  /* 0x000000df0a077211 */ /* 0x0c0fe400078f10ff */
[----:B------:R-:W-:Y:S01]  /*0c70*/  LEA.HI R10, R10, R223, RZ, 0x5 ;  /* 0x000000df0a0a7211 */ /* 0x000fe200078f28ff */
[----:B------:R-:W-:Y:S01]  /*0c80*/  IMAD.IADD R4, R227, 0x1, -R4 ;  /* 0x00000001e3047824 */ /* 0x000fe200078e0a04 */
[--C-:B------:R-:W-:Y:S02]  /*0c90*/  SHF.R.S32.HI R6, RZ, 0x2, R7.reuse ;  /* 0x00000002ff067819 */ /* 0x100fe40000011407 */
[----:B------:R-:W-:Y:S02]  /*0ca0*/  SHF.R.S32.HI R3, RZ, 0x1f, R7 ;  /* 0x0000001fff037819 */ /* 0x000fe40000011407 */
[----:B------:R-:W-:-:S02]  /*0cb0*/  SHF.R.S32.HI R10, RZ, 0x5, R10 ;  /* 0x00000005ff0a7819 */ /* 0x000fc4000001140a */
[----:B------:R-:W-:Y:S02]  /*0cc0*/  LEA.HI R8, R3, R6, RZ, 0x3 ;  /* 0x0000000603087211 */ /* 0x000fe400078f18ff */
[----:B------:R-:W-:Y:S02]  /*0cd0*/  LEA.HI R3, R0, R229, RZ, 0x4 ;  /* 0x000000e500037211 */ /* 0x000fe400078f20ff */
[----:B------:R-:W-:Y:S02]  /*0ce0*/  LOP3.LUT R9, R8, 0xfffffff8, RZ, 0xc0, !PT ;  /* 0xfffffff808097812 */ /* 0x000fe400078ec0ff */
[----:B------:R-:W-:-:S03]  /*0cf0*/  SHF.R.S32.HI R8, RZ, 0x4, R3 ;  /* 0x00000004ff087819 */ /* 0x000fc60000011403 */
[----:B------:R-:W-:Y:S01]  /*0d00*/  IMAD.IADD R9, R6, 0x1, -R9 ;  /* 0x0000000106097824 */ /* 0x000fe200078e0a09 */
[C---:B------:R-:W-:Y:S02]  /*0d10*/  LOP3.LUT R6, R3.reuse, 0x3fffff0, RZ, 0xc0, !PT ;  /* 0x03fffff003067812 */ /* 0x040fe400078ec0ff */
[----:B------:R-:W-:Y:S01]  /*0d20*/  LEA.HI R3, R3, R8, RZ, 0x1 ;  /* 0x0000000803037211 */ /* 0x000fe200078f08ff */
[----:B------:R-:W-:Y:S02]  /*0d30*/  IMAD R9, R10, 0x10, R9 ;  /* 0x000000100a097824 */ /* 0x000fe400078e0209 */
[----:B------:R-:W-:Y:S01]  /*0d40*/  IMAD.IADD R6, R229, 0x1, -R6 ;  /* 0x00000001e5067824 */ /* 0x000fe200078e0a06 */
[----:B------:R-:W-:Y:S01]  /*0d50*/  LOP3.LUT R3, R3, 0x1ffffffe, RZ, 0xc0, !PT ;  /* 0x1ffffffe03037812 */ /* 0x000fe200078ec0ff */
[----:B------:R-:W-:Y:S02]  /*0d60*/  IMAD R204, R4, 0x40, R9 ;  /* 0x0000004004cc7824 */ /* 0x000fe400078e0209 */
[----:B------:R-:W-:-:S02]  /*0d70*/  IMAD R6, R6, 0x40, R5 ;  /* 0x0000004006067824 */ /* 0x000fc400078e0205 */
[----:B------:R-:W-:-:S04]  /*0d80*/  IMAD.IADD R3, R8, 0x1, -R3 ;  /* 0x0000000108037824 */ /* 0x000fc800078e0a03 */
[----:B------:R-:W-:Y:S01]  /*0d90*/  IMAD R228, R3, 0x8, R6 ;  /* 0x0000000803e47824 */ /* 0x000fe200078e0206 */
[CC--:B------:R-:W-:Y:S02]  /*0da0*/  LEA.HI R3, R0.reuse, R229.reuse, RZ, 0x6 ;  /* 0x000000e500037211 */ /* 0x0c0fe400078f30ff */
[----:B------:R-:W-:-:S03]  /*0db0*/  LEA.HI R0, R0, R229, RZ, 0x3 ;  /* 0x000000e500007211 */ /* 0x000fc600078f18ff */
[----:B------:R-:W-:Y:S01]  /*0dc0*/  IMAD.SHL.U32 R3, R3, 0x8, RZ ;  /* 0x0000000803037824 */ /* 0x000fe200078e00ff */
[----:B------:R-:W-:Y:S02]  /*0dd0*/  SHF.R.S32.HI R18, RZ, 0x3, R0 ;  /* 0x00000003ff127819 */ /* 0x000fe40000011400 */
[----:B------:R-:W-:Y:S02]  /*0de0*/  LOP3.LUT R4, R0, 0xfffffff8, RZ, 0xc0, !PT ;  /* 0xfffffff800047812 */ /* 0x000fe400078ec0ff */
[----:B------:R-:W-:Y:S01]  /*0df0*/  LOP3.LUT R212, R3, 0xfffffe00, RZ, 0xc0, !PT ;  /* 0xfffffe0003d47812 */ /* 0x000fe200078ec0ff */
[C---:B------:R-:W-:Y:S01]  /*0e00*/  VIADD R189, R18.reuse, 0x20 ;  /* 0x0000002012bd7836 */ /* 0x040fe20000000000 */
[----:B------:R-:W-:Y:S01]  /*0e10*/  SHF.R.S32.HI R19, RZ, 0x1f, R18 ;  /* 0x0000001fff137819 */ /* 0x000fe20000011412 */
[C---:B------:R-:W-:Y:S02]  /*0e20*/  VIADD R188, R18.reuse, 0x40 ;  /* 0x0000004012bc7836 */ /* 0x040fe40000000000 */
[C---:B------:R-:W-:Y:S01]  /*0e30*/  VIADD R190, R18.reuse, 0x60 ;  /* 0x0000006012be7836 */ /* 0x040fe20000000000 */
[----:B------:R-:W-:Y:S01]  /*0e40*/  SHF.R.S32.HI R0, RZ, 0x1f, R189 ;  /* 0x0000001fff007819 */ /* 0x000fe200000114bd */
[----:B------:R-:W-:Y:S01]  /*0e50*/  IMAD.IADD R219, R229, 0x1, -R4 ;  /* 0x00000001e5db7824 */ /* 0x000fe200078e0a04 */
[----:B------:R-:W-:Y:S01]  /*0e60*/  SHF.R.S32.HI R5, RZ, 0x1f, R188 ;  /* 0x0000001fff057819 */ /* 0x000fe200000114bc */
[----:B------:R-:W-:Y:S01]  /*0e70*/  IMAD.SHL.U32 R203, R18, 0x40, RZ ;  /* 0x0000004012cb7824 */ /* 0x000fe200078e00ff */
[----:B------:R-:W-:Y:S01]  /*0e80*/  SHF.R.S32.HI R9, RZ, 0x1f, R190 ;  /* 0x0000001fff097819 */ /* 0x000fe200000114be */
[----:B------:R-:W-:Y:S01]  /*0e90*/  IMAD.SHL.U32 R202, R189, 0x40, RZ ;  /* 0x00000040bdca7824 */ /* 0x000fe200078e00ff */
[----:B------:R-:W-:Y:S01]  /*0ea0*/  LEA.HI R0, R0, R189, RZ, 0x3 ;  /* 0x000000bd00007211 */ /* 0x000fe200078f18ff */
[----:B------:R-:W-:Y:S01]  /*0eb0*/  IMAD.SHL.U32 R201, R188, 0x40, RZ ;  /* 0x00000040bcc97824 */ /* 0x000fe200078e00ff */
[----:B------:R-:W-:Y:S01]  /*0ec0*/  LEA.HI R5, R5, R188, RZ, 0x3 ;  /* 0x000000bc05057211 */ /* 0x000fe200078f18ff */
[----:B------:R-:W-:Y:S01]  /*0ed0*/  IMAD.SHL.U32 R200, R190, 0x40, RZ ;  /* 0x00000040bec87824 */ /* 0x000fe200078e00ff */
[----:B------:R-:W-:Y:S01]  /*0ee0*/  LEA.HI R9, R9, R190, RZ, 0x3 ;  /* 0x000000be09097211 */ /* 0x000fe200078f18ff */
[----:B------:R-:W-:Y:S01]  /*0ef0*/  IMAD.SHL.U32 R16, R219, 0x8, RZ ;  /* 0x00000008db107824 */ /* 0x000fe200078e00ff */
[----:B------:R-:W-:Y:S01]  /*0f00*/  LOP3.LUT R3, R203, 0x1c0, RZ, 0xc0, !PT ;  /* 0x000001c0cb037812 */ /* 0x000fe200078ec0ff */
[----:B------:R-:W-:Y:S01]  /*0f10*/  IMAD.SHL.U32 R0, R0, 0x40, RZ ;  /* 0x0000004000007824 */ /* 0x000fe200078e00ff */
[----:B------:R-:W-:Y:S01]  /*0f20*/  LOP3.LUT R202, R202, 0x1c0, RZ, 0xc0, !PT ;  /* 0x000001c0caca7812 */ /* 0x000fe200078ec0ff */
[----:B------:R-:W-:Y:S01]  /*0f30*/  IMAD.SHL.U32 R5, R5, 0x40, RZ ;  /* 0x0000004005057824 */ /* 0x000fe200078e00ff */
[----:B------:R-:W-:Y:S01]  /*0f40*/  LOP3.LUT R201, R201, 0x1c0, RZ, 0xc0, !PT ;  /* 0x000001c0c9c97812 */ /* 0x000fe200078ec0ff */
[----:B------:R-:W-:Y:S01]  /*0f50*/  IMAD.SHL.U32 R9, R9, 0x40, RZ ;  /* 0x0000004009097824 */ /* 0x000fe200078e00ff */
[----:B------:R-:W-:Y:S01]  /*0f60*/  LOP3.LUT R200, R200, 0x1c0, RZ, 0xc0, !PT ;  /* 0x000001c0c8c87812 */ /* 0x000fe200078ec0ff */
[----:B------:R-:W-:Y:S01]  /*0f70*/  IMAD.SHL.U32 R22, R219, 0x4, RZ ;  /* 0x00000004db167824 */ /* 0x000fe200078e00ff */
[----:B------:R-:W-:Y:S01]  /*0f80*/  SHF.R.U32.HI R211, RZ, 0x3, R3 ;  /* 0x00000003ffd37819 */ /* 0x000fe20000011603 */
[----:B------:R-:W-:Y:S01]  /*0f90*/  VIADD R195, R16, 0x40 ;  /* 0x0000004010c37836 */ /* 0x000fe20000000000 */
[----:B------:R-:W-:Y:S01]  /*0fa0*/  LOP3.LUT R214, R3, 0x38, R16, 0xf8, !PT ;  /* 0x0000003803d67812 */ /* 0x000fe200078ef810 */
[----:B------:R-:W-:Y:S01]  /*0fb0*/  VIADD R187, R22, 0x20 ;  /* 0x0000002016bb7836 */ /* 0x000fe20000000000 */
[----:B------:R-:W-:-:S02]  /*0fc0*/  LOP3.LUT R4, R7, 0x7ffffffc, RZ, 0xc0, !PT ;  /* 0x7ffffffc07047812 */ /* 0x000fc400078ec0ff */
[----:B------:R-:W-:Y:S02]  /*0fd0*/  SHF.R.U32.HI R209, RZ, 0x3, R202 ;  /* 0x00000003ffd17819 */ /* 0x000fe400000116ca */
[----:B------:R-:W-:Y:S01]  /*0fe0*/  LOP3.LUT R3, R202, 0x38, R16, 0xf8, !PT ;  /* 0x00000038ca037812 */ /* 0x000fe200078ef810 */
[----:B------:R-:W-:Y:S01]  /*0ff0*/  IMAD.IADD R191, R223, 0x1, -R4 ;  /* 0x00000001dfbf7824 */ /* 0x000fe200078e0a04 */
[----:B------:R-:W-:Y:S02]  /*1000*/  SHF.R.U32.HI R207, RZ, 0x3, R201 ;  /* 0x00000003ffcf7819 */ /* 0x000fe400000116c9 */
[----:B------:R-:W-:Y:S02]  /*1010*/  LOP3.LUT R6, R201, 0x38, R16, 0xf8, !PT ;  /* 0x00000038c9067812 */ /* 0x000fe400078ef810 */
[----:B------:R-:W-:Y:S02]  /*1020*/  SHF.R.U32.HI R205, RZ, 0x3, R200 ;  /* 0x00000003ffcd7819 */ /* 0x000fe400000116c8 */
[----:B------:R-:W-:-:S02]  /*1030*/  LOP3.LUT R7, R200, 0x38, R16, 0xf8, !PT ;  /* 0x00000038c8077812 */ /* 0x000fc400078ef810 */
[----:B------:R-:W-:Y:S02]  /*1040*/  LOP3.LUT R210, R0, 0xfffffe00, RZ, 0xc0, !PT ;  /* 0xfffffe0000d27812 */ /* 0x000fe400078ec0ff */
[----:B------:R-:W-:Y:S02]  /*1050*/  LOP3.LUT R208, R5, 0xfffffe00, RZ, 0xc0, !PT ;  /* 0xfffffe0005d07812 */ /* 0x000fe400078ec0ff */
[----:B------:R-:W-:Y:S02]  /*1060*/  LOP3.LUT R206, R9, 0xfffffe00, RZ, 0xc0, !PT ;  /* 0xfffffe0009ce7812 */ /* 0x000fe400078ec0ff */
[----:B------:R-:W-:Y:S02]  /*1070*/  LOP3.LUT R214, R212, R214, R211, 0xf6, !PT ;  /* 0x000000d6d4d67212 */ /* 0x000fe400078ef6d3 */
[----:B------:R-:W-:Y:S02]  /*1080*/  LOP3.LUT R3, R210, R3, R209, 0xf6, !PT ;  /* 0x00000003d2037212 */ /* 0x000fe400078ef6d1 */
[----:B------:R-:W-:-:S02]  /*1090*/  LOP3.LUT R6, R208, R6, R207, 0xf6, !PT ;  /* 0x00000006d0067212 */ /* 0x000fc400078ef6cf */
[----:B------:R-:W-:Y:S02]  /*10a0*/  LOP3.LUT R7, R206, R7, R205, 0xf6, !PT ;  /* 0x00000007ce077212 */ /* 0x000fe400078ef6cd */
[----:B------:R-:W-:Y:S02]  /*10b0*/  SHF.R.S32.HI R217, RZ, 0x1f, R189 ;  /* 0x0000001fffd97819 */ /* 0x000fe400000114bd */
[----:B------:R-:W-:Y:S02]  /*10c0*/  SHF.R.S32.HI R216, RZ, 0x1f, R188 ;  /* 0x0000001fffd87819 */ /* 0x000fe400000114bc */
[----:B------:R-:W-:Y:S02]  /*10d0*/  SHF.R.S32.HI R215, RZ, 0x1f, R190 ;  /* 0x0000001fffd77819 */ /* 0x000fe400000114be */
[----:B------:R-:W-:Y:S02]  /*10e0*/  SHF.R.S32.HI R17, RZ, 0x1f, R16 ;  /* 0x0000001fff117819 */ /* 0x000fe40000011410 */
[----:B------:R-:W-:-:S02]  /*10f0*/  LEA R213, R214, UR38, 0x1 ;  /* 0x00000026d6d57c11 */ /* 0x000fc4000f8e08ff */
[----:B------:R-:W-:Y:S02]  /*1100*/  LEA R226, R3, UR38, 0x1 ;  /* 0x0000002603e27c11 */ /* 0x000fe4000f8e08ff */
[----:B------:R-:W-:Y:S02]  /*1110*/  LEA R225, R6, UR38, 0x1 ;  /* 0x0000002606e17c11 */ /* 0x000fe4000f8e08ff */
[----:B------:R-:W-:-:S07]  /*1120*/  LEA R224, R7, UR38, 0x1 ;  /* 0x0000002607e07c11 */ /* 0x000fce000f8e08ff */
.L_x_7113:
[----:B------:R-:W-:Y:S05]  /*1130*/  YIELD ;  /* 0x0000000000007946 */ /* 0x000fea0003800000 */
[----:B------:R-:W-:Y:S01]  /*1140*/  ULDC.64 UR4, c[0x0][0xa28] ;  /* 0x00028a0000047ab9 */ /* 0x000fe20000000a00 */
[----:B0-2345:R-:W0:Y:S01]  /*1150*/  LDC.64 R6, c[0x0][0xa08] ;  /* 0x00028200ff067b82 */ /* 0x03de220000000a00 */
[----:B------:R-:W-:Y:S01]  /*1160*/  ISETP.NE.U32.AND P1, PT, RZ, UR4, PT ;  /* 0x00000004ff007c0c */ /* 0x000fe2000bf25070 */
[----:B------:R-:W-:Y:S02]  /*1170*/  IMAD.MOV.U32 R0, RZ, RZ, RZ ;  /* 0x000000ffff007224 */ /* 0x000fe400078e00ff */
[----:B------:R-:W-:Y:S01]  /*1180*/  IMAD.MOV.U32 R28, RZ, RZ, RZ ;  /* 0x000000ffff1c7224 */ /* 0x000fe200078e00ff */
[----:B------:R-:W-:Y:S01]  /*1190*/  ISETP.NE.AND.EX P1, PT, RZ, UR5, PT, P1 ;  /* 0x00000005ff007c0c */ /* 0x000fe2000bf25310 */
[----:B------:R-:W-:-:S02]  /*11a0*/  ULDC.64 UR4, c[0x0][0xa18] ;  /* 0x0002860000047ab9 */ /* 0x000fc40000000a00 */
[----:B------:R-:W-:-:S04]  /*11b0*/  ISETP.NE.U32.AND P2, PT, RZ, UR4, PT ;  /* 0x00000004ff007c0c */ /* 0x000fc8000bf45070 */
[----:B------:R-:W-:Y:S01]  /*11c0*/  ISETP.NE.AND.EX P2, PT, RZ, UR5, PT, P2 ;  /* 0x00000005ff007c0c */ /* 0x000fe2000bf45320 */
[----:B------:R-:W-:Y:S02]  /*11d0*/  ULDC.64 UR4, c[0x0][0xa08] ;  /* 0x0002820000047ab9 */ /* 0x000fe40000000a00 */
[----:B------:R-:W-:-:S03]  /*11e0*/  ISETP.NE.U32.AND P0, PT, RZ, UR4, PT ;  /* 0x00000004ff007c0c */ /* 0x000fc6000bf05070 */
[----:B------:R-:W1:Y:S01]  /*11f0*/  @P1 LDC.64 R4, c[0x0][0xa28] ;  /* 0x00028a00ff041b82 */ /* 0x000e620000000a00 */
[----:B------:R-:W-:Y:S01]  /*1200*/  ISETP.NE.AND.EX P0, PT, RZ, UR5, PT, P0 ;  /* 0x00000005ff007c0c */ /* 0x000fe2000bf05300 */
[----:B0-----:R-:W-:-:S06]  /*1210*/  IMAD.WIDE R10, R199, 0x4, R6 ;  /* 0x00000004c70a7825 */ /* 0x001fcc00078e0206 */
[----:B------:R-:W0:Y:S01]  /*1220*/  @P2 LDC.64 R8, c[0x0][0xa18] ;  /* 0x00028600ff082b82 */ /* 0x000e220000000a00 */
[----:B------:R-:W-:Y:S02]  /*1230*/  ULDC UR4, c[0x0][0x288] ;  /* 0x0000a20000047ab9 */ /* 0x000fe40000000800 */
[----:B------:R-:W-:Y:S01]  /*1240*/  IMAD.U32 R193, RZ, RZ, UR4 ;  /* 0x00000004ffc17e24 */ /* 0x000fe2000f8e00ff */
[----:B------:R-:W-:Y:S02]  /*1250*/  ULDC.64 UR4, c[0x0][0x3f8] ;  /* 0x0000fe0000047ab9 */ /* 0x000fe40000000a00 */
[----:B------:R2:W5:Y:S01]  /*1260*/  @P0 LDG.E R28, desc[UR56][R10.64] ;  /* 0x000000380a1c0981 */ /* 0x000562000c1e1900 */
[----:B-1----:R-:W-:-:S05]  /*1270*/  @P1 IMAD.WIDE R4, R199, 0x4, R4 ;  /* 0x00000004c7041825 */ /* 0x002fca00078e0204 */
[----:B------:R2:W5:Y:S01]  /*1280*/  @P1 LDG.E R0, desc[UR56][R4.64] ;  /* 0x0000003804001981 */ /* 0x000562000c1e1900 */
[----:B0-----:R-:W-:-:S05]  /*1290*/  @P2 IMAD.WIDE R6, R199, 0x4, R8 ;  /* 0x00000004c7062825 */ /* 0x001fca00078e0208 */
[----:B------:R2:W5:Y:S01]  /*12a0*/  @P2 LDG.E R193, desc[UR56][R6.64] ;  /* 0x0000003806c12981 */ /* 0x000562000c1e1900 */
[----:B------:R-:W-:-:S03]  /*12b0*/  UISETP.NE.U32.AND UP0, UPT, UR4, URZ, UPT ;  /* 0x0000003f0400728c */ /* 0x000fc6000bf05070 */
[----:B------:R-:W-:Y:S01]  /*12c0*/  ULDC UR4, c[0x0][0x404] ;  /* 0x0001010000047ab9 */ /* 0x000fe20000000800 */
[----:B------:R-:W-:-:S03]  /*12d0*/  UISETP.NE.AND.EX UP0, UPT, UR5, URZ, UPT, UP0 ;  /* 0x0000003f0500728c */ /* 0x000fc6000bf05300 */
[----:B------:R-:W-:Y:S01]  /*12e0*/  ULDC UR5, c[0x0][0x2e0] ;  /* 0x0000b80000057ab9 */ /* 0x000fe20000000800 */
[----:B------:R-:W-:-:S04]  /*12f0*/  USEL UR4, UR4, 0x1, UP0 ;  /* 0x0000000104047887 */ /* 0x000fc80008000000 */
[----:B------:R-:W-:-:S03]  /*1300*/  UIMAD UR4, UR4, UR5, URZ ;  /* 0x00000005040472a4 */ /* 0x000fc6000f8e023f */
[----:B------:R-:W-:Y:S02]  /*1310*/  ULDC UR5, c[0x0][0x338] ;  /* 0x0000ce0000057ab9 */ /* 0x000fe40000000800 */
[----:B------:R-:W-:Y:S02]  /*1320*/  IMAD.U32 R24, RZ, RZ, UR5 ;  /* 0x00000005ff187e24 */ /* 0x000fe4000f8e00ff */
[----:B------:R-:W-:Y:S01]  /*1330*/  IMAD.U32 R27, RZ, RZ, UR4 ;  /* 0x00000004ff1b7e24 */ /* 0x000fe2000f8e00ff */
[----:B--2---:R-:W-:Y:S06]  /*1340*/  @P2 BRA `(.L_x_6834) ;  /* 0x0000000000242947 */ /* 0x004fec0003800000 */
        /* <DEDUP_REMOVED lines=9> */
.L_x_6834:
[----:B------:R-:W-:Y:S01]  /*13e0*/  ULDC.64 UR4, c[0x0][0xa20] ;  /* 0x0002880000047ab9 */ /* 0x000fe20000000a00 */
[----:B------:R-:W-:Y:S01]  /*13f0*/  IMAD.MOV.U32 R222, RZ, RZ, R197 ;  /* 0x000000ffffde7224 */ /* 0x000fe200078e00c5 */
[----:B------:R-:W-:Y:S01]  /*1400*/  ISETP.NE.U32.AND P1, PT, RZ, UR4, PT ;  /* 0x00000004ff007c0c */ /* 0x000fe2000bf25070 */
[----:B------:R-:W-:Y:S02]  /*1410*/  IMAD.MOV.U32 R218, RZ, RZ, R198 ;  /* 0x000000ffffda7224 */ /* 0x000fe400078e00c6 */
[----:B------:R-:W-:Y:S01]  /*1420*/  IMAD.MOV.U32 R220, RZ, RZ, R199 ;  /* 0x000000ffffdc7224 */ /* 0x000fe200078e00c7 */
[----:B------:R-:W-:-:S13]  /*1430*/  ISETP.NE.AND.EX P1, PT, RZ, UR5, PT, P1 ;  /* 0x00000005ff007c0c */ /* 0x000fda000bf25310 */
[----:B------:R-:W-:Y:S05]  /*1440*/  @!P1 BRA `(.L_x_6835) ;  /* 0x0000000000109947 */ /* 0x000fea0003800000 */
[----:B------:R-:W0:Y:S02]  /*1450*/  LDC.64 R4, c[0x0][0xa20] ;  /* 0x00028800ff047b82 */ /* 0x000e240000000a00 */
[----:B0-----:R-:W-:-:S05]  /*1460*/  IMAD.WIDE R4, R199, 0x4, R4 ;  /* 0x00000004c7047825 */ /* 0x001fca00078e0204 */
[----:B------:R0:W5:Y:S01]  /*1470*/  LDG.E R27, desc[UR56][R4.64] ;  /* 0x00000038041b7981 */ /* 0x000162000c1e1900 */
[----:B------:R-:W-:Y:S05]  /*1480*/  BRA `(.L_x_6836) ;  /* 0x0000000000107947 */ /* 0x000fea0003800000 */
.L_x_6835:
[----:B------:R-:W-:Y:S05]  /*1490*/  @!P0 BRA `(.L_x_6836) ;  /* 0x00000000000c8947 */ /* 0x000fea0003800000 */
[----:B------:R-:W2:Y:S04]  /*14a0*/  LDG.E R4, desc[UR56][R10.64] ;  /* 0x000000380a047981 */ /* 0x000ea8000c1e1900 */
[----:B------:R-:W2:Y:S02]  /*14b0*/  LDG.E R27, desc[UR56][R10.64+0x4] ;  /* 0x000004380a1b7981 */ /* 0x000ea4000c1e1900 */
[----:B--2---:R-:W-:-:S07]  /*14c0*/  IMAD.IADD R27, R27, 0x1, -R4 ;  /* 0x000000011b1b7824 */ /* 0x004fce00078e0a04 */
.L_x_6836:
[----:B------:R-:W-:Y:S01]  /*14d0*/  ULDC.64 UR4, c[0x0][0xa10] ;  /* 0x0002840000047ab9 */ /* 0x000fe20000000a00 */
[----:B------:R-:W1:Y:S01]  /*14e0*/  LDC.64 R10, c[0x0][0x9e0] ;  /* 0x00027800ff0a7b82 */ /* 0x000e620000000a00 */
[----:B------:R-:W-:-:S04]  /*14f0*/  ISETP.NE.U32.AND P0, PT, RZ, UR4, PT ;  /* 0x00000004ff007c0c */ /* 0x000fc8000bf05070 */
        /* <DEDUP_REMOVED lines=35> */
.L_x_6839:
[----:B------:R-:W-:-:S13]  /*1730*/  ISETP.NE.AND P0, PT, R11, 0x1, PT ;  /* 0x000000010b00780c */ /* 0x000fda0003f05270 */
[----:B------:R-:W0:Y:S02]  /*1740*/  @P0 LDC.64 R4, c[0x0][0x9e8] ;  /* 0x00027a00ff040b82 */ /* 0x000e240000000a00 */
[----:B0-----:R-:W-:-:S05]  /*1750*/  @P0 IMAD.HI.U32 R4, R3, R4, RZ ;  /* 0x0000000403040227 */ /* 0x001fca00078e00ff */
[----:B------:R-:W-:-:S07]  /*1760*/  @P0 SHF.R.U32.HI R3, RZ, R5, R4 ;  /* 0x00000005ff030219 */ /* 0x000fce0000011604 */
.L_x_6840:
[----:B------:R-:W-:Y:S05]  /*1770*/  BSYNC B0 ;  /* 0x0000000000007941 */ /* 0x000fea0003800000 */
.L_x_6838:
[----:B------:R-:W-:-:S05]  /*1780*/  IMAD R3, R3, R11, R11 ;  /* 0x0000000b03037224 */ /* 0x000fca00078e020b */
[----:B------:R-:W-:-:S07]  /*1790*/  VIMNMX R0, R0, R3, PT ;  /* 0x0000000300007248 */ /* 0x000fce0003fe0100 */
.L_x_6837:
        /* <DEDUP_REMOVED lines=15> */
.L_x_6843:
[----:B------:R-:W-:Y:S01]  /*1890*/  ISETP.NE.AND P0, PT, R11, 0x1, PT ;  /* 0x000000010b00780c */ /* 0x000fe20003f05270 */
[----:B------:R-:W-:-:S12]  /*18a0*/  IMAD.MOV.U32 R4, RZ, RZ, R118 ;  /* 0x000000ffff047224 */ /* 0x000fd800078e0076 */
[----:B------:R-:W0:Y:S02]  /*18b0*/  @P0 LDC.64 R6, c[0x0][0x9e8] ;  /* 0x00027a00ff060b82 */ /* 0x000e240000000a00 */
[----:B0-----:R-:W-:-:S05]  /*18c0*/  @P0 IMAD.HI.U32 R6, R118, R6, RZ ;  /* 0x0000000676060227 */ /* 0x001fca00078e00ff */
[----:B------:R-:W-:-:S07]  /*18d0*/  @P0 SHF.R.U32.HI R4, RZ, R7, R6 ;  /* 0x00000007ff040219 */ /* 0x000fce0000011606 */
.L_x_6844:
[----:B------:R-:W-:Y:S05]  /*18e0*/  BSYNC B0 ;  /* 0x0000000000007941 */ /* 0x000fea0003800000 */
.L_x_6842:
[----:B------:R-:W-:-:S05]  /*18f0*/  IMAD R4, R4, R11, RZ ;  /* 0x0000000b04047224 */ /* 0x000fca00078e02ff */
[----:B------:R-:W-:-:S07]  /*1900*/  VIMNMX R3, R3, R4, !PT ;  /* 0x0000000403037248 */ /* 0x000fce0007fe0100 */
.L_x_6841:
        /* <DEDUP_REMOVED lines=43> */
.L_x_6847:
[----:B------:R-:W-:Y:S05]  /*1bc0*/  BSYNC B6 ;  /* 0x0000000000067941 */ /* 0x000fea0003800000 */
.L_x_6846:
        /* <DEDUP_REMOVED lines=20> */
.L_x_6849:
[----:B------:R-:W-:Y:S05]  /*1d10*/  BSYNC B6 ;  /* 0x0000000000067941 */ /* 0x000fea0003800000 */
.L_x_6848:
[----:B------:R-:W-:Y:S01]  /*1d20*/  ULDC.64 UR4, c[0x0][0x9f8] ;  /* 0x00027e0000047ab9 */ /* 0x000fe20000000a00 */
[----:B------:R-:W0:Y:S01]  /*1d30*/  LDC R0, c[0x0][0x428] ;  /* 0x00010a00ff007b82 */ /* 0x000e220000000800 */
[----:B------:R-:W-:-:S07]  /*1d40*/  ISETP.NE.U32.AND P0, PT, RZ, UR4, PT ;  /* 0x00000004ff007c0c */ /* 0x000fce000bf05070 */
[----:B------:R-:W1:Y:S01]  /*1d50*/  LDC.64 R38, c[0x0][0x2f0] ;  /* 0x0000bc00ff267b82 */ /* 0x000e620000000a00 */
[----:B------:R-:W-:Y:S01]  /*1d60*/  ISETP.NE.AND.EX P0, PT, RZ, UR5, PT, P0 ;  /* 0x00000005ff007c0c */ /* 0x000fe2000bf05300 */
[----:B------:R-:W2:Y:S01]  /*1d70*/  S2R R30, SR_TID.X ;  /* 0x00000000001e7919 */ /* 0x000ea20000002100 */
[----:B------:R-:W-:Y:S01]  /*1d80*/  IMAD.IADD R43, R28, 0x1, R27 ;  /* 0x000000011c2b7824 */ /* 0x000fe200078e021b */
[----:B------:R-:W-:Y:S01]  /*1d90*/  ULDC.64 UR6, c[0x0][0xa08] ;  /* 0x0002820000067ab9 */ /* 0x000fe20000000a00 */
[----:B------:R-:W-:-:S03]  /*1da0*/  ULDC.64 UR4, c[0x0][0x2f8] ;  /* 0x0000be0000047ab9 */ /* 0x000fc60000000a00 */
[----:B------:R-:W3:Y:S08]  /*1db0*/  LDC.64 R32, c[0x0][0x3d8] ;  /* 0x0000f600ff207b82 */ /* 0x000ef00000000a00 */
[----:B------:R-:W4:Y:S08]  /*1dc0*/  @P0 LDC.64 R4, c[0x0][0x9f8] ;  /* 0x00027e00ff040b82 */ /* 0x000f300000000a00 */
[----:B------:R-:W1:Y:S01]  /*1dd0*/  LDC R27, c[0x0][0x3d4] ;  /* 0x0000f500ff1b7b82 */ /* 0x000e620000000800 */
[----:B----4-:R-:W-:-:S05]  /*1de0*/  @P0 IMAD.WIDE R4, R199, 0x4, R4 ;  /* 0x00000004c7040825 */ /* 0x010fca00078e0204 */
[----:B------:R4:W4:Y:S01]  /*1df0*/  @P0 LDG.E R199, desc[UR56][R4.64] ;  /* 0x0000003804c70981 */ /* 0x000922000c1e1900 */
[----:B0-----:R-:W-:Y:S01]  /*1e00*/  ISETP.NE.AND P0, PT, R0, 0x1, PT ;  /* 0x000000010000780c */ /* 0x001fe20003f05270 */
[----:B---3--:R-:W-:Y:S01]  /*1e10*/  IMAD.WIDE.U32 R10, R18, R32, R16 ;  /* 0x00000020120a7225 */ /* 0x008fe200078e0010 */
[----:B------:R-:W-:Y:S02]  /*1e20*/  SHF.R.S32.HI R35, RZ, 0x1f, R43 ;  /* 0x0000001fff237819 */ /* 0x000fe4000001142b */
[----:B--2---:R-:W-:Y:S01]  /*1e30*/  SHF.R.U32.HI R30, RZ, 0x7, R30 ;  /* 0x00000007ff1e7819 */ /* 0x004fe2000001161e */
[----:B-1----:R-:W-:Y:S01]  /*1e40*/  IMAD.SHL.U32 R90, R38, 0x20, RZ ;  /* 0x00000020265a7824 */ /* 0x002fe200078e00ff */
[----:B------:R-:W-:Y:S01]  /*1e50*/  ISETP.GE.AND P1, PT, R16, R27, PT ;  /* 0x0000001b1000720c */ /* 0x000fe20003f26270 */
[-C--:B------:R-:W-:Y:S01]  /*1e60*/  IMAD R6, R35, R38.reuse, RZ ;  /* 0x0000002623067224 */ /* 0x080fe200078e02ff */
[----:B------:R-:W-:Y:S01]  /*1e70*/  ISETP.NE.AND P6, PT, R30, 0x1, PT ;  /* 0x000000011e00780c */ /* 0x000fe20003fc5270 */
[----:B----4-:R-:W-:Y:S01]  /*1e80*/  IMAD.WIDE.U32 R4, R43, R38, RZ ;  /* 0x000000262b047225 */ /* 0x010fe200078e00ff */
[----:B------:R-:W-:-:S02]  /*1e90*/  SHF.R.S32.HI R23, RZ, 0x1f, R22 ;  /* 0x0000001fff177819 */ /* 0x000fc40000011416 */
[----:B------:R-:W-:Y:S01]  /*1ea0*/  SHF.L.U64.HI R91, R38, 0x5, R39 ;  /* 0x00000005265b7819 */ /* 0x000fe20000010227 */
[----:B------:R-:W0:Y:S01]  /*1eb0*/  @P0 LDC R3, c[0x0][0x42c] ;  /* 0x00010b00ff030b82 */ /* 0x000e220000000800 */
[-C--:B------:R-:W-:Y:S01]  /*1ec0*/  IMAD.WIDE.U32 R40, R18, R38.reuse, R16 ;  /* 0x0000002612287225 */ /* 0x080fe200078e0010 */
[C-C-:B------:R-:W-:Y:S02]  /*1ed0*/  SHF.L.U64.HI R15, R32.reuse, 0x5, R33.reuse ;  /* 0x00000005200f7819 */ /* 0x140fe40000010221 */
[----:B------:R-:W-:Y:S01]  /*1ee0*/  SHF.L.U64.HI R110, R32, 0x7, R33 ;  /* 0x00000007206e7819 */ /* 0x000fe20000010221 */
[----:B------:R-:W-:Y:S01]  /*1ef0*/  IMAD.WIDE.U32 R88, R18, R38, R90 ;  /* 0x0000002612587225 */ /* 0x000fe200078e005a */
[----:B------:R-:W-:Y:S02]  /*1f00*/  SHF.L.U64.HI R105, R38, 0x6, R39 ;  /* 0x0000000626697819 */ /* 0x000fe40000010227 */
[----:B------:R-:W1:Y:S01]  /*1f10*/  @P0 LDC R7, c[0x0][0x430] ;  /* 0x00010c00ff070b82 */ /* 0x000e620000000800 */
[----:B------:R-:W-:-:S02]  /*1f20*/  VIADD R125, R30, 0x8 ;  /* 0x000000081e7d7836 */ /* 0x000fc40000000000 */
[----:B------:R-:W-:Y:S02]  /*1f30*/  IMAD.SHL.U32 R116, R27, 0x2, RZ ;  /* 0x000000021b747824 */ /* 0x000fe400078e00ff */
[----:B------:R-:W-:Y:S02]  /*1f40*/  IMAD.SHL.U32 R128, R38, 0x80, RZ ;  /* 0x0000008026807824 */ /* 0x000fe400078e00ff */
[----:B0-----:R-:W-:-:S04]  /*1f50*/  @P0 IMAD.HI.U32 R0, R198, R3, RZ ;  /* 0x00000003c6000227 */ /* 0x001fc800078e00ff */
[----:B------:R-:W-:Y:S01]  /*1f60*/  IMAD R3, R43, R39, R6 ;  /* 0x000000272b037224 */ /* 0x000fe200078e0206 */
[----:B-1----:R-:W-:-:S03]  /*1f70*/  @P0 SHF.R.U32.HI R198, RZ, R7, R0 ;  /* 0x00000007ffc60219 */ /* 0x002fc60000011600 */
[----:B------:R-:W-:Y:S01]  /*1f80*/  IMAD.IADD R5, R5, 0x1, R3 ;  /* 0x0000000105057824 */ /* 0x000fe200078e0203 */
[----:B------:R-:W-:Y:S01]  /*1f90*/  ISETP.NE.U32.AND P0, PT, RZ, UR6, PT ;  /* 0x00000006ff007c0c */ /* 0x000fe2000bf05070 */
[----:B------:R-:W0:Y:S01]  /*1fa0*/  LDC.64 R6, c[0x0][0x3e8] ;  /* 0x0000fa00ff067b82 */ /* 0x000e220000000a00 */
[----:B------:R-:W-:Y:S01]  /*1fb0*/  SHF.R.S32.HI R8, RZ, 0x1f, R198 ;  /* 0x0000001fff087819 */ /* 0x000fe200000114c6 */
[----:B------:R-:W-:Y:S01]  /*1fc0*/  IMAD.WIDE.U32 R4, R198, UR4, R4 ;  /* 0x00000004c6047c25 */ /* 0x000fe2000f8e0004 */
[----:B------:R-:W-:-:S03]  /*1fd0*/  ISETP.NE.AND.EX P0, PT, RZ, UR7, PT, P0 ;  /* 0x00000007ff007c0c */ /* 0x000fc6000bf05300 */
[----:B------:R-:W-:-:S04]  /*1fe0*/  IMAD R3, R8, UR4, RZ ;  /* 0x0000000408037c24 */ /* 0x000fc8000f8e02ff */
[----:B------:R-:W-:Y:S01]  /*1ff0*/  IMAD R3, R198, UR5, R3 ;  /* 0x00000005c6037c24 */ /* 0x000fe2000f8e0203 */
[----:B------:R-:W-:-:S03]  /*2000*/  ULDC.64 UR4, c[0x0][0x300] ;  /* 0x0000c00000047ab9 */ /* 0x000fc60000000a00 */
[----:B------:R-:W-:Y:S02]  /*2010*/  IMAD.IADD R5, R5, 0x1, R3 ;  /* 0x0000000105057824 */ /* 0x000fe400078e0203 */
[----:B0-----:R-:W-:Y:S01]  /*2020*/  IMAD R12, R19, R6, RZ ;  /* 0x00000006130c7224 */ /* 0x001fe200078e02ff */
[----:B------:R-:W-:-:S03]  /*2030*/  SHF.L.U64.HI R109, R6, 0x7, R7 ;  /* 0x00000007066d7819 */ /* 0x000fc60000010207 */
[----:B------:R-:W-:Y:S01]  /*2040*/  IMAD R85, R18, R7, R12 ;  /* 0x0000000712557224 */ /* 0x000fe200078e020c */
[----:B------:R-:W-:Y:S02]  /*2050*/  SHF.R.S32.HI R0, RZ, 0x1f, R199 ;  /* 0x0000001fff007819 */ /* 0x000fe400000114c7 */
[----:B------:R-:W-:Y:S02]  /*2060*/  SEL R97, R199, RZ, !P0 ;  /* 0x000000ffc7617207 */ /* 0x000fe40004000000 */
[----:B------:R-:W-:Y:S02]  /*2070*/  SEL R9, R0, RZ, !P0 ;  /* 0x000000ff00097207 */ /* 0x000fe40004000000 */
[----:B------:R-:W-:Y:S01]  /*2080*/  IADD3 R42, P0, R18, R43, RZ ;  /* 0x0000002b122a7210 */ /* 0x000fe20007f1e0ff */
[----:B------:R-:W-:-:S04]  /*2090*/  IMAD.WIDE.U32 R98, R97, UR4, R4 ;  /* 0x0000000461627c25 */ /* 0x000fc8000f8e0004 */
[----:B------:R-:W-:Y:S02]  /*20a0*/  IMAD R0, R9, UR4, RZ ;  /* 0x0000000409007c24 */ /* 0x000fe4000f8e02ff */
[----:B------:R-:W-:Y:S02]  /*20b0*/  IMAD.X R43, R19, 0x1, R35, P0 ;  /* 0x00000001132b7824 */ /* 0x000fe400000e0623 */
[----:B------:R-:W-:Y:S01]  /*20c0*/  IMAD R31, R97, UR5, R0 ;  /* 0x00000005611f7c24 */ /* 0x000fe2000f8e0200 */
[----:B------:R-:W-:Y:S05]  /*20d0*/  @!P6 WARPSYNC.ALL ;  /* 0x000000000000e948 */ /* 0x000fea0003800000 */
[----:B------:R-:W-:Y:S01]  /*20e0*/  ULDC.64 UR4, c[0x0][0x320] ;  /* 0x0000c80000047ab9 */ /* 0x000fe20000000a00 */
[----:B------:R-:W-:-:S02]  /*20f0*/  IMAD R0, R19, R32, RZ ;  /* 0x0000002013007224 */ /* 0x000fc400078e02ff */
[----:B------:R-:W-:Y:S02]  /*2100*/  IMAD R3, R8, UR4, RZ ;  /* 0x0000000408037c24 */ /* 0x000fe4000f8e02ff */
[----:B------:R-:W-:-:S04]  /*2110*/  IMAD.WIDE.U32 R4, R198, UR4, R16 ;  /* 0x00000004c6047c25 */ /* 0x000fc8000f8e0010 */
[----:B------:R-:W-:Y:S01]  /*2120*/  IMAD R3, R198, UR5, R3 ;  /* 0x00000005c6037c24 */ /* 0x000fe2000f8e0203 */
[----:B------:R-:W-:Y:S01]  /*2130*/  ULDC.64 UR4, c[0x0][0x328] ;  /* 0x0000ca0000047ab9 */ /* 0x000fe20000000a00 */
[C---:B------:R-:W-:Y:S01]  /*2140*/  IMAD R13, R18.reuse, R33, R0 ;  /* 0x00000021120d7224 */ /* 0x040fe200078e0200 */
[----:B------:R-:W-:Y:S01]  /*2150*/  P2R R0, PR, RZ, 0x2 ;  /* 0x00000002ff007803 */ /* 0x000fe20000000000 */
[----:B------:R-:W-:Y:S02]  /*2160*/  IMAD.IADD R5, R5, 0x1, R3 ;  /* 0x0000000105057824 */ /* 0x000fe400078e0203 */
[----:B------:R-:W-:Y:S02]  /*2170*/  IMAD R3, R9, UR4, RZ ;  /* 0x0000000409037c24 */ /* 0x000fe4000f8e02ff */
[----:B------:R-:W-:-:S04]  /*2180*/  IMAD.WIDE.U32 R8, R18, R6, R22 ;  /* 0x0000000612087225 */ /* 0x000fc800078e0016 */
[----:B------:R-:W-:Y:S01]  /*2190*/  IMAD R47, R97, UR5, R3 ;  /* 0x00000005612f7c24 */ /* 0x000fe2000f8e0203 */
[----:B------:R-:W-:Y:S01]  /*21a0*/  SEL R3, R27, RZ, P1 ;  /* 0x000000ff1b037207 */ /* 0x000fe20000800000 */
[----:B------:R-:W-:Y:S01]  /*21b0*/  IMAD.WIDE.U32 R96, R97, UR4, R4 ;  /* 0x0000000461607c25 */ /* 0x000fe2000f8e0004 */
[----:B------:R-:W-:Y:S02]  /*21c0*/  ULDC UR4, c[0x0][0x2e4] ;  /* 0x0000b90000047ab9 */ /* 0x000fe40000000800 */
[C---:B------:R-:W-:Y:S01]  /*21d0*/  ISETP.GE.AND P2, PT, R16.reuse, UR4, PT ;  /* 0x0000000410007c0c */ /* 0x040fe2000bf46270 */
[----:B------:R-:W-:Y:S02]  /*21e0*/  IMAD.IADD R3, R16, 0x1, R3 ;  /* 0x0000000110037824 */ /* 0x000fe400078e0203 */
[----:B------:R-:W-:Y:S02]  /*21f0*/  IMAD.MOV.U32 R86, RZ, RZ, R8 ;  /* 0x000000ffff567224 */ /* 0x000fe400078e0008 */
[----:B------:R-:W-:Y:S01]  /*2200*/  IMAD.WIDE.U32 R4, R18, R32, R22 ;  /* 0x0000002012047225 */ /* 0x000fe200078e0016 */
[----:B------:R-:W-:-:S03]  /*2210*/  SHF.R.S32.HI R14, RZ, 0x1f, R3 ;  /* 0x0000001fff0e7819 */ /* 0x000fc60000011403 */
[----:B------:R-:W-:Y:S01]  /*2220*/  IMAD.IADD R5, R5, 0x1, R13 ;  /* 0x0000000105057824 */ /* 0x000fe200078e020d */
[CC--:B------:R-:W-:Y:S01]  /*2230*/  LEA.HI R8, R14.reuse, R3.reuse, RZ, 0x6 ;  /* 0x000000030e087211 */ /* 0x0c0fe200078f30ff */
[----:B------:R-:W-:Y:S01]  /*2240*/  IMAD.IADD R11, R13, 0x1, R11 ;  /* 0x000000010d0b7824 */ /* 0x000fe200078e020b */
[----:B------:R-:W-:Y:S01]  /*2250*/  LEA.HI R37, R14, R3, RZ, 0x3 ;  /* 0x000000030e257211 */ /* 0x000fe200078f18ff */
[----:B------:R-:W-:-:S03]  /*2260*/  IMAD.WIDE.U32 R12, R18, R6, R16 ;  /* 0x00000006120c7225 */ /* 0x000fc600078e0010 */
[--C-:B------:R-:W-:Y:S01]  /*2270*/  LOP3.LUT R14, R201, 0x38, R37.reuse, 0xf8, !PT ;  /* 0x00000038c90e7812 */ /* 0x100fe200078ef825 */
[----:B------:R-:W-:Y:S01]  /*2280*/  IMAD.SHL.U32 R3, R8, 0x80, RZ ;  /* 0x0000008008037824 */ /* 0x000fe200078e00ff */
[----:B------:R-:W-:Y:S01]  /*2290*/  LOP3.LUT R8, R37, 0x38, RZ, 0xc0, !PT ;  /* 0x0000003825087812 */ /* 0x000fe200078ec0ff */
[----:B------:R-:W-:Y:S01]  /*22a0*/  IMAD.MOV.U32 R84, RZ, RZ, R12 ;  /* 0x000000ffff547224 */ /* 0x000fe200078e000c */
[----:B------:R-:W-:Y:S01]  /*22b0*/  LOP3.LUT R12, R202, 0x38, R37, 0xf8, !PT ;  /* 0x00000038ca0c7812 */ /* 0x000fe200078ef825 */
[----:B------:R-:W-:Y:S01]  /*22c0*/  IMAD.IADD R87, R9, 0x1, R85 ;  /* 0x0000000109577824 */ /* 0x000fe200078e0255 */
[----:B------:R-:W-:Y:S01]  /*22d0*/  LOP3.LUT R20, R200, 0x38, R37, 0xf8, !PT ;  /* 0x00000038c8147812 */ /* 0x000fe200078ef825 */
[-C--:B-----5:R-:W-:Y:S01]  /*22e0*/  IMAD.WIDE.U32 R94, R117, R32.reuse, R4 ;  /* 0x00000020755e7225 */ /* 0x0a0fe200078e0004 */
[----:B------:R-:W-:Y:S02]  /*22f0*/  LOP3.LUT R8, R8, 0x1c0, R203, 0xf8, !PT ;  /* 0x000001c008087812 */ /* 0x000fe400078ef8cb */
[----:B------:R-:W-:Y:S01]  /*2300*/  LOP3.LUT R3, R3, 0xffffe000, RZ, 0xc0, !PT ;  /* 0xffffe00003037812 */ /* 0x000fe200078ec0ff */
[----:B------:R-:W-:Y:S01]  /*2310*/  IMAD.IADD R30, R99, 0x1, R31 ;  /* 0x00000001631e7824 */ /* 0x000fe200078e021f */
[----:B------:R-:W-:Y:S01]  /*2320*/  LOP3.LUT R12, R12, R209, RZ, 0x3c, !PT ;  /* 0x000000d10c0c7212 */ /* 0x000fe200078e3cff */
[----:B------:R-:W-:Y:S01]  /*2330*/  IMAD.IADD R85, R85, 0x1, R13 ;  /* 0x0000000155557824 */ /* 0x000fe200078e020d */
[----:B------:R-:W-:Y:S01]  /*2340*/  LOP3.LUT R14, R14, R207, RZ, 0x3c, !PT ;  /* 0x000000cf0e0e7212 */ /* 0x000fe200078e3cff */
[----:B------:R-:W-:Y:S01]  /*2350*/  IMAD.WIDE.U32 R92, R117, R32, R10 ;  /* 0x00000020755c7225 */ /* 0x000fe200078e000a */
[----:B------:R-:W-:-:S02]  /*2360*/  LOP3.LUT R20, R20, R205, RZ, 0x3c, !PT ;  /* 0x000000cd14147212 */ /* 0x000fc400078e3cff */
[----:B------:R-:W-:Y:S01]  /*2370*/  LOP3.LUT R8, R8, R211, RZ, 0x3c, !PT ;  /* 0x000000d308087212 */ /* 0x000fe200078e3cff */
[C---:B------:R-:W-:Y:S01]  /*2380*/  IMAD.SHL.U32 R13, R32.reuse, 0x20, RZ ;  /* 0x00000020200d7824 */ /* 0x040fe200078e00ff */
[----:B------:R-:W-:Y:S01]  /*2390*/  SHF.R.S32.HI R9, RZ, 0x1f, R117 ;  /* 0x0000001fff097819 */ /* 0x000fe20000011475 */
[----:B------:R-:W-:Y:S01]  /*23a0*/  IMAD.SHL.U32 R11, R32, 0x80, RZ ;  /* 0x00000080200b7824 */ /* 0x000fe200078e00ff */
[-C--:B------:R-:W-:Y:S01]  /*23b0*/  IADD3 R114, R12, R3.reuse, R210 ;  /* 0x000000030c727210 */ /* 0x080fe20007ffe0d2 */
[----:B------:R-:W-:Y:S01]  /*23c0*/  IMAD.SHL.U32 R12, R32, 0x40, RZ ;  /* 0x00000040200c7824 */ /* 0x000fe200078e00ff */
[-C--:B------:R-:W-:Y:S01]  /*23d0*/  IADD3 R113, R14, R3.reuse, R208 ;  /* 0x000000030e717210 */ /* 0x080fe20007ffe0d0 */
[C---:B------:R-:W-:Y:S01]  /*23e0*/  IMAD R4, R9.reuse, R6, RZ ;  /* 0x0000000609047224 */ /* 0x040fe200078e02ff */
[-C--:B------:R-:W-:Y:S01]  /*23f0*/  IADD3 R111, R20, R3.reuse, R206 ;  /* 0x00000003146f7210 */ /* 0x080fe20007ffe0ce */
[----:B------:R-:W-:Y:S01]  /*2400*/  IMAD R28, R9, R32, RZ ;  /* 0x00000020091c7224 */ /* 0x000fe200078e02ff */
[----:B------:R-:W-:Y:S01]  /*2410*/  IADD3 R115, R8, R3, R212 ;  /* 0x0000000308737210 */ /* 0x000fe20007ffe0d4 */
[----:B------:R-:W-:Y:S01]  /*2420*/  IMAD R3, R19, R38, RZ ;  /* 0x0000002613037224 */ /* 0x000fe200078e02ff */
[----:B------:R-:W-:Y:S01]  /*2430*/  IADD3 R31, P0, R98, R40, RZ ;  /* 0x00000028621f7210 */ /* 0x000fe20007f1e0ff */
[C---:B------:R-:W-:Y:S01]  /*2440*/  IMAD R45, R117.reuse, R7, R4 ;  /* 0x00000007752d7224 */ /* 0x040fe200078e0204 */
[----:B------:R-:W-:Y:S01]  /*2450*/  IADD3 R4, P1, R90, R88, RZ ;  /* 0x000000585a047210 */ /* 0x000fe20007f3e0ff */
[----:B------:R-:W-:Y:S01]  /*2460*/  IMAD R21, R18, R39, R3 ;  /* 0x0000002712157224 */ /* 0x000fe200078e0203 */
[----:B------:R-:W-:Y:S01]  /*2470*/  SHF.L.U64.HI R14, R32, 0x6, R33 ;  /* 0x00000006200e7819 */ /* 0x000fe20000010221 */
[----:B------:R-:W-:Y:S01]  /*2480*/  IMAD R29, R117, R33, R28 ;  /* 0x00000021751d7224 */ /* 0x000fe200078e021c */
[----:B------:R-:W-:Y:S01]  /*2490*/  IADD3 R33, P3, R98, 0x40, RZ ;  /* 0x0000004062217810 */ /* 0x000fe20007f7e0ff */
[----:B------:R-:W-:Y:S01]  /*24a0*/  IMAD.IADD R5, R21, 0x1, R89 ;  /* 0x0000000115057824 */ /* 0x000fe200078e0259 */
[----:B------:R-:W-:Y:S01]  /*24b0*/  LOP3.LUT R32, R37, 0xfffffff8, RZ, 0xc0, !PT ;  /* 0xfffffff825207812 */ /* 0x000fe200078ec0ff */
[----:B------:R-:W-:Y:S01]  /*24c0*/  IMAD.IADD R21, R41, 0x1, R21 ;  /* 0x0000000129157824 */ /* 0x000fe200078e0215 */
[----:B------:R-:W-:Y:S01]  /*24d0*/  SHF.L.U64.HI R10, R6, 0x5, R7 ;  /* 0x00000005060a7819 */ /* 0x000fe20000010207 */
[----:B------:R-:W-:Y:S01]  /*24e0*/  IMAD.X R20, R5, 0x1, R91, P1 ;  /* 0x0000000105147824 */ /* 0x000fe200008e065b */
[----:B------:R-:W-:Y:S01]  /*24f0*/  IADD3 R107, P1, R4, R90, RZ ;  /* 0x0000005a046b7210 */ /* 0x000fe20007f3e0ff */
[----:B------:R-:W-:Y:S01]  /*2500*/  IMAD.X R34, R21, 0x1, R30, P0 ;  /* 0x0000000115227824 */ /* 0x000fe200000e061e */
[----:B------:R-:W-:Y:S01]  /*2510*/  IADD3 R35, P0, R31, 0x40, RZ ;  /* 0x000000401f237810 */ /* 0x000fe20007f1e0ff */
[----:B------:R-:W-:Y:S01]  /*2520*/  IMAD.WIDE.U32 R86, R117, R6, R86 ;  /* 0x0000000675567225 */ /* 0x000fe200078e0056 */
[----:B------:R-:W-:-:S02]  /*2530*/  SHF.L.U64.HI R9, R6, 0x6, R7 ;  /* 0x0000000606097819 */ /* 0x000fc40000010207 */
[----:B------:R-:W-:Y:S01]  /*2540*/  SHF.L.U64.HI R3, R38, 0x7, R39 ;  /* 0x0000000726037819 */ /* 0x000fe20000010227 */
[----:B------:R-:W-:Y:S01]  /*2550*/  IMAD.WIDE.U32 R84, R117, R6, R84 ;  /* 0x0000000675547225 */ /* 0x000fe200078e0054 */
[----:B------:R-:W-:Y:S02]  /*2560*/  SHF.R.S32.HI R37, RZ, 0x3, R37 ;  /* 0x00000003ff257819 */ /* 0x000fe40000011425 */
[----:B------:R-:W-:Y:S01]  /*2570*/  SHF.R.S32.HI R39, RZ, 0x1f, R32 ;  /* 0x0000001fff277819 */ /* 0x000fe20000011420 */
[C---:B------:R-:W-:Y:S02]  /*2580*/  IMAD.SHL.U32 R8, R6.reuse, 0x20, RZ ;  /* 0x0000002006087824 */ /* 0x040fe400078e00ff */
[----:B------:R-:W-:Y:S02]  /*2590*/  IMAD.SHL.U32 R7, R6, 0x40, RZ ;  /* 0x0000004006077824 */ /* 0x000fe400078e00ff */
[----:B------:R-:W-:Y:S01]  /*25a0*/  IMAD.X R106, R20, 0x1, R91, P1 ;  /* 0x00000001146a7824 */ /* 0x000fe200008e065b */
[----:B------:R-:W-:Y:S01]  /*25b0*/  ISETP.GE.AND P1, PT, R195, UR4, PT ;  /* 0x00000004c3007c0c */ /* 0x000fe2000bf26270 */
[----:B------:R-:W-:-:S02]  /*25c0*/  IMAD.IADD R27, R95, 0x1, R29 ;  /* 0x000000015f1b7824 */ /* 0x000fc400078e021d */
[----:B------:R-:W-:Y:S02]  /*25d0*/  IMAD.IADD R28, R29, 0x1, R93 ;  /* 0x000000011d1c7824 */ /* 0x000fe400078e025d */
[----:B------:R-:W-:Y:S02]  /*25e0*/  IMAD.SHL.U32 R6, R6, 0x80, RZ ;  /* 0x0000008006067824 */ /* 0x000fe400078e00ff */
[----:B------:R-:W-:Y:S02]  /*25f0*/  IMAD.IADD R29, R87, 0x1, R45 ;  /* 0x00000001571d7824 */ /* 0x000fe400078e022d */
[----:B------:R-:W-:Y:S02]  /*2600*/  IMAD.IADD R36, R45, 0x1, R85 ;  /* 0x000000012d247824 */ /* 0x000fe400078e0255 */
[----:B------:R-:W-:Y:S02]  /*2610*/  IMAD.X R100, RZ, RZ, R30, P3 ;  /* 0x000000ffff647224 */ /* 0x000fe400018e061e */
[----:B------:R-:W-:-:S02]  /*2620*/  IMAD.X R101, RZ, RZ, R34, P0 ;  /* 0x000000ffff657224 */ /* 0x000fc400000e0622 */
[----:B------:R-:W-:Y:S01]  /*2630*/  IMAD.IADD R102, R97, 0x1, R47 ;  /* 0x0000000161667824 */ /* 0x000fe200078e022f */
[----:B------:R-:W-:Y:S06]  /*2640*/  @!P6 BAR.SYNC.DEFER_BLOCKING 0x9, 0x100 ;  /* 0x024400000000eb1d */ /* 0x000fec0000010000 */
.L_x_6935:
[----:B0-----:R-:W0:Y:S01]  /*2650*/  LDC R123, c[0x0][0x3d4] ;  /* 0x0000f500ff7b7b82 */ /* 0x001e220000000800 */
[----:B------:R-:W-:Y:S01]  /*2660*/  VIADD R26, R26, 0xffffffff ;  /* 0xffffffff1a1a7836 */ /* 0x000fe20000000000 */
[----:B------:R-:W-:Y:S05]  /*2670*/  YIELD ;  /* 0x0000000000007946 */ /* 0x000fea0003800000 */
[----:B------:R-:W-:Y:S01]  /*2680*/  IMAD R45, R185, 0x4000, R214 ;  /* 0x00004000b92d7824 */ /* 0x000fe200078e02d6 */
[----:B------:R-:W-:Y:S01]  /*2690*/  ISETP.GT.AND P3, PT, R26, R25, PT ;  /* 0x000000191a00720c */ /* 0x000fe20003f64270 */
[----:B------:R-:W-:Y:S02]  /*26a0*/  BSSY B0, `(.L_x_6850) ;  /* 0x00005e7000007945 */ /* 0x000fe40003800000 */
[----:B------:R-:W-:Y:S01]  /*26b0*/  IMAD R108, R45, 0x2, R2 ;  /* 0x000000022d6c7824 */ /* 0x000fe200078e0202 */
[----:B------:R-:W-:-:S02]  /*26c0*/  P2R R104, PR, RZ, 0x8 ;  /* 0x00000008ff687803 */ /* 0x000fc40000000000 */
[----:B0-----:R-:W-:-:S13]  /*26d0*/  ISETP.GE.AND P0, PT, R123, 0x1, PT ;  /* 0x000000017b00780c */ /* 0x001fda0003f06270 */
[----:B------:R-:W-:Y:S05]  /*26e0*/  @!P0 BRA `(.L_x_6851) ;  /* 0x0000005800088947 */ /* 0x000fea0003800000 */
[----:B------:R-:W-:Y:S01]  /*26f0*/  ULDC.U8 UR4, c[0x0][0x3f0] ;  /* 0x0000fc0000047ab9 */ /* 0x000fe20000000000 */
[----:B------:R-:W-:Y:S01]  /*2700*/  SHF.R.S32.HI R45, RZ, 0x1f, R26 ;  /* 0x0000001fff2d7819 */ /* 0x000fe2000001141a */
[-C--:B------:R-:W-:Y:S01]  /*2710*/  IMAD R44, R3, R26.reuse, RZ ;  /* 0x0000001a032c7224 */ /* 0x080fe200078e02ff */
[----:B------:R-:W-:Y:S01]  /*2720*/  ISETP.NE.AND P0, PT, RZ, UR4, PT ;  /* 0x00000004ff007c0c */ /* 0x000fe2000bf05270 */
[-C--:B------:R-:W-:Y:S02]  /*2730*/  IMAD R46, R110, R26.reuse, RZ ;  /* 0x0000001a6e2e7224 */ /* 0x080fe400078e02ff */
[----:B------:R-:W-:Y:S02]  /*2740*/  IMAD R48, R109, R26, RZ ;  /* 0x0000001a6d307224 */ /* 0x000fe400078e02ff */
[----:B------:R-:W-:Y:S02]  /*2750*/  IMAD R112, R26, -0x80, R24 ;  /* 0xffffff801a707824 */ /* 0x000fe400078e0218 */
[----:B------:R-:W-:-:S02]  /*2760*/  IMAD R47, R45, R128, R44 ;  /* 0x000000802d2f7224 */ /* 0x000fc400078e022c */
[C---:B------:R-:W-:Y:S01]  /*2770*/  IMAD R49, R45.reuse, R11, R46 ;  /* 0x0000000b2d317224 */ /* 0x040fe200078e022e */
[----:B------:R-:W-:Y:S01]  /*2780*/  VIMNMX R112, R112, 0x80, PT ;  /* 0x0000008070707848 */ /* 0x000fe20003fe0100 */
[----:B------:R-:W-:Y:S02]  /*2790*/  IMAD R103, R45, R6, R48 ;  /* 0x000000062d677224 */ /* 0x000fe400078e0230 */
        /* <DEDUP_REMOVED lines=35> */
.L_x_6854:
[----:B------:R-:W-:Y:S05]  /*29d0*/  BSYNC B1 ;  /* 0x0000000000017941 */ /* 0x000fea0003800000 */
.L_x_6853:
[----:B------:R-:W-:Y:S01]  /*29e0*/  ISETP.GE.AND P4, PT, R189, R112, PT ;  /* 0x00000070bd00720c */ /* 0x000fe20003f86270 */
[----:B0----5:R-:W-:Y:S01]  /*29f0*/  IMAD.MOV.U32 R44, RZ, RZ, R72 ;  /* 0x000000ffff2c7224 */ /* 0x021fe200078e0048 */
        /* <DEDUP_REMOVED lines=24> */
[----:B------:R-:W-:Y:S02]  /*2b80*/  IADD3.X R46, R27, R124, R15, P0, P5 ;  /* 0x0000007c1b2e7210 */ /* 0x000fe400007ea40f */
        /* <DEDUP_REMOVED lines=15> */
.L_x_6856:
[----:B------:R-:W-:Y:S05]  /*2c80*/  BSYNC B1 ;  /* 0x0000000000017941 */ /* 0x000fea0003800000 */
.L_x_6855:
        /* <DEDUP_REMOVED lines=26> */
[----:B------:R-:W-:Y:S01]  /*2e30*/  P2R R148, PR, RZ, 0x1 ;  /* 0x00000001ff947803 */ /* 0x000fe20000000000 */
        /* <DEDUP_REMOVED lines=21> */
.L_x_6858:
[----:B------:R-:W-:Y:S05]  /*2f90*/  BSYNC B1 ;  /* 0x0000000000017941 */ /* 0x000fea0003800000 */
.L_x_6857:
        /* <DEDUP_REMOVED lines=31> */
.L_x_6860:
[----:B------:R-:W-:Y:S05]  /*3190*/  BSYNC B1 ;  /* 0x0000000000017941 */ /* 0x000fea0003800000 */
.L_x_6859:
[----:B01---5:R-:W-:Y:S01]  /*31a0*/  IMAD.MOV.U32 R44, RZ, RZ, R56 ;  /* 0x000000ffff2c7224 */ /* 0x023fe200078e0038 */
[----:B------:R-:W-:Y:S01]  /*31b0*/  UISETP.NE.AND UP0, UPT, UR39, 0x3, UPT ;  /* 0x000000032700788c */ /* 0x000fe2000bf05270 */
        /* <DEDUP_REMOVED lines=34> */
.L_x_6861:
[----:B------:R-:W-:Y:S01]  /*33e0*/  IMAD R103, R185, 0x8, R2 ;  /* 0x00000008b9677824 */ /* 0x000fe200078e0202 */
[----:B------:R-:W-:Y:S01]  /*33f0*/  SHF.L.U32 R124, R194, 0x1f, RZ ;  /* 0x0000001fc27c7819 */ /* 0x000fe200000006ff */
[----:B------:R-:W-:Y:S03]  /*3400*/  BSSY B1, `(.L_x_6862) ;  /* 0x0000003000017945 */ /* 0x000fe60003800000 */
[----:B------:R-:W0:Y:S02]  /*3410*/  SYNCS.PHASECHK.TRANS64.TRYWAIT P6, [R103+URZ+0x28890], R124 ;  /* 0x0288907c670075a7 */ /* 0x000e2400080c017f */
[----:B0-----:R-:W-:Y:S05]  /*3420*/  @!P6 BRA `(.L_x_6863) ;  /* 0x0000021c00e4e947 */ /* 0x001fea0003800000 */
.L_x_7237:
[----:B------:R-:W-:Y:S05]  /*3430*/  BSYNC B1 ;  /* 0x0000000000017941 */ /* 0x000fea0003800000 */
.L_x_6862:
        /* <DEDUP_REMOVED lines=15> */
[----:B------:R-:W-:Y:S01]  /*3530*/  SHF.R.U32.HI R163, RZ, 0x10, R81 ;  /* 0x00000010ffa37819 */ /* 0x000fe20000011651 */
[----:B------:R-:W-:Y:S01]  /*3540*/  IMAD.U32 R81, R47, 0x10000, RZ ;  /* 0x000100002f517824 */ /* 0x000fe200078e00ff */
        /* <DEDUP_REMOVED lines=16> */
[C---:B------:R-:W-:Y:S01]  /*3650*/  IMAD.U32 R45, R44.reuse, 0x10000, RZ ;  /* 0x000100002c2d7824 */ /* 0x040fe200078e00ff */
[----:B------:R-:W-:Y:S01]  /*3660*/  LOP3.LUT R44, R44, 0xffff0000, RZ, 0xc0, !PT ;  /* 0xffff00002c2c7812 */ /* 0x000fe200078ec0ff */
[----:B------:R-:W-:Y:S01]  /*3670*/  FMUL.FTZ R169, R80, R165 ;  /* 0x000000a550a97220 */ /* 0x000fe20000410000 */
[----:B------:R-:W-:Y:S01]  /*3680*/  FFMA.FTZ R162, R46, R162, R47 ;  /* 0x000000a22ea27223 */ /* 0x000fe2000001002f */
[----:B------:R-:W-:Y:S01]  /*3690*/  LOP3.LUT R163, R163, 0xffff0000, RZ, 0xc0, !PT ;  /* 0xffff0000a3a37812 */ /* 0x000fe200078ec0ff */
[----:B------:R-:W-:Y:S01]  /*36a0*/  FMUL.FTZ R47, R80, R157 ;  /* 0x0000009d502f7220 */ /* 0x000fe20000410000 */
[----:B------:R-:W-:Y:S01]  /*36b0*/  LOP3.LUT R160, R160, 0xffff0000, RZ, 0xc0, !PT ;  /* 0xffff0000a0a07812 */ /* 0x000fe200078ec0ff */
[----:B------:R-:W-:Y:S02]  /*36c0*/  IMAD.U32 R161, R161, 0x10000, RZ ;  /* 0x00010000a1a17824 */ /* 0x000fe400078e00ff */
[----:B------:R-:W-:Y:S01]  /*36d0*/  FFMA.FTZ R167, R46, R83, -R167 ;  /* 0x000000532ea77223 */ /* 0x000fe200000108a7 */
[----:B------:R-:W-:Y:S01]  /*36e0*/  FFMA.FTZ R169, R76, R157, -R169 ;  /* 0x0000009d4ca97223 */ /* 0x000fe200000108a9 */
[----:B------:R-:W-:Y:S01]  /*36f0*/  FMUL.FTZ R46, R44, R159 ;  /* 0x0000009f2c2e7220 */ /* 0x000fe20000410000 */
[----:B------:R-:W-:Y:S01]  /*3700*/  FFMA.FTZ R76, R76, R165, R47 ;  /* 0x000000a54c4c7223 */ /* 0x000fe2000001002f */
        /* <DEDUP_REMOVED lines=13> */
.L_x_6869:
[----:B------:R-:W-:Y:S05]  /*37e0*/  BSYNC B3 ;  /* 0x0000000000037941 */ /* 0x000fea0003800000 */
.L_x_6868:
[----:B------:R-:W-:Y:S02]  /*37f0*/  ULDC.64 UR4, c[0x0][0x2d8] ;  /* 0x0000b60000047ab9 */ /* 0x000fe40000000a00 */
[----:B------:R-:W-:-:S04]  /*3800*/  LEA R76, P3, R77, UR4, 0x1 ;  /* 0x000000044d4c7c11 */ /* 0x000fc8000f8608ff */
[----:B------:R-:W-:-:S05]  /*3810*/  LEA.HI.X R77, R77, UR5, R158, 0x1, P3 ;  /* 0x000000054d4d7c11 */ /* 0x000fca00098f0c9e */
[----:B--2---:R1:W-:Y:S04]  /*3820*/  STG.E.128 desc[UR56][R76.64], R44 ;  /* 0x0000002c4c007986 */ /* 0x0043e8000c101d38 */
.L_x_6867:
[----:B------:R-:W-:Y:S05]  /*3830*/  BSYNC B2 ;  /* 0x0000000000027941 */ /* 0x000fea0003800000 */
.L_x_6866:
[----:B------:R-:W-:Y:S05]  /*3840*/  @P1 BRA `(.L_x_6865) ;  /* 0x0000000000e41947 */ /* 0x000fea0003800000 */
[----:B-1----:R1:W2:Y:S01]  /*3850*/  LDS.128 R44, [R108+0x1c400] ;  /* 0x01c400006c2c7984 */ /* 0x0022a20000000c00 */
        /* <DEDUP_REMOVED lines=51> */
.L_x_6871:
[----:B------:R-:W-:Y:S05]  /*3b90*/  BSYNC B2 ;  /* 0x0000000000027941 */ /* 0x000fea0003800000 */
.L_x_6870:
[----:B------:R-:W-:Y:S02]  /*3ba0*/  ULDC.64 UR4, c[0x0][0x2d8] ;  /* 0x0000b60000047ab9 */ /* 0x000fe40000000a00 */
[----:B------:R-:W-:-:S04]  /*3bb0*/  LEA R72, P3, R156, UR4, 0x1 ;  /* 0x000000049c487c11 */ /* 0x000fc8000f8608ff */
[----:B------:R-:W-:-:S05]  /*3bc0*/  LEA.HI.X R73, R156, UR5, R155, 0x1, P3 ;  /* 0x000000059c497c11 */ /* 0x000fca00098f0c9b */
[----:B--2---:R2:W-:Y:S04]  /*3bd0*/  STG.E.128 desc[UR56][R72.64], R44 ;  /* 0x0000002c48007986 */ /* 0x0045e8000c101d38 */
.L_x_6865:
[----:B------:R-:W-:Y:S05]  /*3be0*/  BSYNC B1 ;  /* 0x0000000000017941 */ /* 0x000fea0003800000 */
.L_x_6864:
[----:B------:R-:W-:Y:S04]  /*3bf0*/  BSSY B1, `(.L_x_6872) ;  /* 0x000007a000017945 */ /* 0x000fe80003800000 */
[----:B------:R-:W-:Y:S05]  /*3c00*/  @P4 BRA `(.L_x_6873) ;  /* 0x0000000400e04947 */ /* 0x000fea0003800000 */
[----:B------:R-:W-:Y:S01]  /*3c10*/  IADD3 R80, P3, P4, R88, R120, R16 ;  /* 0x0000007858507210 */ /* 0x000fe20007c7e010 */
[----:B------:R-:W-:Y:S03]  /*3c20*/  BSSY B2, `(.L_x_6874) ;  /* 0x000003c000027945 */ /* 0x000fe60003800000 */
[----:B------:R-:W-:Y:S01]  /*3c30*/  IADD3.X R143, R5, R122, R17, P3, P4 ;  /* 0x0000007a058f7210 */ /* 0x000fe20001fe8411 */
[----:B------:R-:W-:Y:S08]  /*3c40*/  @P2 BRA `(.L_x_6875) ;  /* 0x0000000000e42947 */ /* 0x000ff00003800000 */
[----:B-12---:R1:W2:Y:S01]  /*3c50*/  LDS.128 R44, [R108+0x19400] ;  /* 0x019400006c2c7984 */ /* 0x0062a20000000c00 */
        /* <DEDUP_REMOVED lines=51> */
.L_x_6877:
[----:B------:R-:W-:Y:S05]  /*3f90*/  BSYNC B3 ;  /* 0x0000000000037941 */ /* 0x000fea0003800000 */
.L_x_6876:
[----:B------:R-:W-:Y:S02]  /*3fa0*/  ULDC.64 UR4, c[0x0][0x2d8] ;  /* 0x0000b60000047ab9 */ /* 0x000fe40000000a00 */
[----:B------:R-:W-:-:S04]  /*3fb0*/  LEA R68, P3, R76, UR4, 0x1 ;  /* 0x000000044c447c11 */ /* 0x000fc8000f8608ff */
[----:B------:R-:W-:-:S05]  /*3fc0*/  LEA.HI.X R69, R76, UR5, R83, 0x1, P3 ;  /* 0x000000054c457c11 */ /* 0x000fca00098f0c53 */
[----:B--2---:R3:W-:Y:S04]  /*3fd0*/  STG.E.128 desc[UR56][R68.64], R44 ;  /* 0x0000002c44007986 */ /* 0x0047e8000c101d38 */
.L_x_6875:
[----:B------:R-:W-:Y:S05]  /*3fe0*/  BSYNC B2 ;  /* 0x0000000000027941 */ /* 0x000fea0003800000 */
.L_x_6874:
[----:B------:R-:W-:Y:S05]  /*3ff0*/  @P1 BRA `(.L_x_6873) ;  /* 0x0000000000e41947 */ /* 0x000fea0003800000 */
        /* <DEDUP_REMOVED lines=52> */
.L_x_6879:
[----:B------:R-:W-:Y:S05]  /*4340*/  BSYNC B2 ;  /* 0x0000000000027941 */ /* 0x000fea0003800000 */
.L_x_6878:
[----:B------:R-:W-:Y:S02]  /*4350*/  ULDC.64 UR4, c[0x0][0x2d8] ;  /* 0x0000b60000047ab9 */ /* 0x000fe40000000a00 */
[----:B------:R-:W-:-:S04]  /*4360*/  LEA R64, P3, R72, UR4, 0x1 ;  /* 0x0000000448407c11 */ /* 0x000fc8000f8608ff */
[----:B------:R-:W-:-:S05]  /*4370*/  LEA.HI.X R65, R72, UR5, R77, 0x1, P3 ;  /* 0x0000000548417c11 */ /* 0x000fca00098f0c4d */
[----:B--2---:R4:W-:Y:S04]  /*4380*/  STG.E.128 desc[UR56][R64.64], R44 ;  /* 0x0000002c40007986 */ /* 0x0049e8000c101d38 */
.L_x_6873:
[----:B------:R-:W-:Y:S05]  /*4390*/  BSYNC B1 ;  /* 0x0000000000017941 */ /* 0x000fea0003800000 */
.L_x_6872:
[----:B------:R-:W-:Y:S01]  /*43a0*/  ISETP.NE.AND P3, PT, R148, RZ, PT ;  /* 0x000000ff9400720c */ /* 0x000fe20003f65270 */
[----:B------:R-:W-:-:S12]  /*43b0*/  BSSY B1, `(.L_x_6880) ;  /* 0x000007a000017945 */ /* 0x000fd80003800000 */
[----:B------:R-:W-:Y:S05]  /*43c0*/  @P3 BRA `(.L_x_6881) ;  /* 0x0000000400e03947 */ /* 0x000fea0003800000 */
[----:B------:R-:W-:Y:S01]  /*43d0*/  IADD3 R70, P3, P4, R4, R120, R16 ;  /* 0x0000007804467210 */ /* 0x000fe20007c7e010 */
[----:B------:R-:W-:Y:S03]  /*43e0*/  BSSY B2, `(.L_x_6882) ;  /* 0x000003c000027945 */ /* 0x000fe60003800000 */
[----:B------:R-:W-:Y:S01]  /*43f0*/  IADD3.X R75, R20, R122, R17, P3, P4 ;  /* 0x0000007a144b7210 */ /* 0x000fe20001fe8411 */
[----:B------:R-:W-:Y:S08]  /*4400*/  @P2 BRA `(.L_x_6883) ;  /* 0x0000000000e42947 */ /* 0x000ff00003800000 */
[----:B-1234-:R1:W2:Y:S01]  /*4410*/  LDS.128 R44, [R108+0x1a400] ;  /* 0x01a400006c2c7984 */ /* 0x01e2a20000000c00 */
        /* <DEDUP_REMOVED lines=51> */
.L_x_6885:
[----:B------:R-:W-:Y:S05]  /*4750*/  BSYNC B3 ;  /* 0x0000000000037941 */ /* 0x000fea0003800000 */
.L_x_6884:
[----:B------:R-:W-:Y:S02]  /*4760*/  ULDC.64 UR4, c[0x0][0x2d8] ;  /* 0x0000b60000047ab9 */ /* 0x000fe40000000a00 */
[----:B------:R-:W-:-:S04]  /*4770*/  LEA R60, P3, R68, UR4, 0x1 ;  /* 0x00000004443c7c11 */ /* 0x000fc8000f8608ff */
[----:B------:R-:W-:-:S05]  /*4780*/  LEA.HI.X R61, R68, UR5, R73, 0x1, P3 ;  /* 0x00000005443d7c11 */ /* 0x000fca00098f0c49 */
[----:B--2---:R1:W-:Y:S04]  /*4790*/  STG.E.128 desc[UR56][R60.64], R44 ;  /* 0x0000002c3c007986 */ /* 0x0043e8000c101d38 */
.L_x_6883:
[----:B------:R-:W-:Y:S05]  /*47a0*/  BSYNC B2 ;  /* 0x0000000000027941 */ /* 0x000fea0003800000 */
.L_x_6882:
[----:B------:R-:W-:Y:S05]  /*47b0*/  @P1 BRA `(.L_x_6881) ;  /* 0x0000000000e41947 */ /* 0x000fea0003800000 */
        /* <DEDUP_REMOVED lines=52> */
.L_x_6887:
[----:B------:R-:W-:Y:S05]  /*4b00*/  BSYNC B2 ;  /* 0x0000000000027941 */ /* 0x000fea0003800000 */
.L_x_6886:
[----:B------:R-:W-:Y:S02]  /*4b10*/  ULDC.64 UR4, c[0x0][0x2d8] ;  /* 0x0000b60000047ab9 */ /* 0x000fe40000000a00 */
[----:B------:R-:W-:-:S04]  /*4b20*/  LEA R56, P3, R64, UR4, 0x1 ;  /* 0x0000000440387c11 */ /* 0x000fc8000f8608ff */
[----:B------:R-:W-:-:S05]  /*4b30*/  LEA.HI.X R57, R64, UR5, R69, 0x1, P3 ;  /* 0x0000000540397c11 */ /* 0x000fca00098f0c45 */
[----:B--2---:R1:W-:Y:S04]  /*4b40*/  STG.E.128 desc[UR56][R56.64], R44 ;  /* 0x0000002c38007986 */ /* 0x0043e8000c101d38 */
.L_x_6881:
[----:B------:R-:W-:Y:S05]  /*4b50*/  BSYNC B1 ;  /* 0x0000000000017941 */ /* 0x000fea0003800000 */
.L_x_6880:
[----:B------:R-:W-:Y:S05]  /*4b60*/  @P5 BRA `(.L_x_6888) ;  /* 0x0000003800685947 */ /* 0x000fea0003800000 */
[----:B------:R-:W-:Y:S01]  /*4b70*/  IADD3 R120, P3, P4, R107, R120, R16 ;  /* 0x000000786b787210 */ /* 0x000fe20007c7e010 */
[----:B------:R-:W-:Y:S03]  /*4b80*/  BSSY B1, `(.L_x_6889) ;  /* 0x000003c000017945 */ /* 0x000fe60003800000 */
[----:B-1----:R-:W-:Y:S01]  /*4b90*/  IADD3.X R57, R106, R122, R17, P3, P4 ;  /* 0x0000007a6a397210 */ /* 0x002fe20001fe8411 */
[----:B------:R-:W-:Y:S08]  /*4ba0*/  @P2 BRA `(.L_x_6890) ;  /* 0x0000000000e42947 */ /* 0x000ff00003800000 */
[----:B--234-:R1:W2:Y:S01]  /*4bb0*/  LDS.128 R44, [R108+0x1b400] ;  /* 0x01b400006c2c7984 */ /* 0x01c2a20000000c00 */
[----:B------:R-:W-:Y:S01]  /*4bc0*/  ISETP.GE.AND P4, PT, R22, R123, PT ;  /* 0x0000007b1600720c */ /* 0x000fe20003f86270 */
[----:B------:R-:W-:Y:S01]  /*4bd0*/  BSSY B2, `(.L_x_6891) ;  /* 0x0000031000027945 */ /* 0x000fe20003800000 */
[----:B------:R-:W-:-:S11]  /*4be0*/  IADD3 R63, P3, R120, R98, RZ ;  /* 0x00000062783f7210 */ /* 0x000fd60007f7e0ff */
        /* <DEDUP_REMOVED lines=20> */
[----:B------:R-:W-:Y:S01]  /*4d30*/  FMUL.FTZ R61, R47, R59 ;  /* 0x0000003b2f3d7220 */ /* 0x000fe20000410000 */
[----:B------:R-:W-:-:S02]  /*4d40*/  IMAD.U32 R46, R45, 0x10000, RZ ;  /* 0x000100002d2e7824 */ /* 0x000fc400078e00ff */
[----:B------:R-:W-:Y:S01]  /*4d50*/  FMUL.FTZ R62, R47, R56 ;  /* 0x000000382f3e7220 */ /* 0x000fe20000410000 */
[----:B------:R-:W-:Y:S01]  /*4d60*/  LOP3.LUT R141, R141, 0xffff0000, RZ, 0xc0, !PT ;  /* 0xffff00008d8d7812 */ /* 0x000fe200078ec0ff */
[C---:B------:R-:W-:Y:S01]  /*4d70*/  FMUL.FTZ R47, R53.reuse, R60 ;  /* 0x0000003c352f7220 */ /* 0x040fe20000410000 */
[-C--:B------:R-:W-:Y:S01]  /*4d80*/  FMUL.FTZ R53, R53, R58.reuse ;  /* 0x0000003a35357220 */ /* 0x080fe20000410000 */
[----:B------:R-:W-:Y:S01]  /*4d90*/  LOP3.LUT R139, R139, 0xffff0000, RZ, 0xc0, !PT ;  /* 0xffff00008b8b7812 */ /* 0x000fe200078ec0ff */
[C---:B------:R-:W-:Y:S01]  /*4da0*/  IMAD.U32 R45, R44.reuse, 0x10000, RZ ;  /* 0x000100002c2d7824 */ /* 0x040fe200078e00ff */
[----:B------:R-:W-:Y:S01]  /*4db0*/  LOP3.LUT R44, R44, 0xffff0000, RZ, 0xc0, !PT ;  /* 0xffff00002c2c7812 */ /* 0x000fe200078ec0ff */
[----:B------:R-:W-:Y:S01]  /*4dc0*/  FFMA.FTZ R62, R46, R59, R62 ;  /* 0x0000003b2e3e7223 */ /* 0x000fe2000001003e */
[C---:B------:R-:W-:Y:S01]  /*4dd0*/  FFMA.FTZ R58, R52.reuse, R58, -R47 ;  /* 0x0000003a343a7223 */ /* 0x040fe2000001082f */
[----:B------:R-:W-:Y:S01]  /*4de0*/  FFMA.FTZ R53, R52, R60, R53 ;  /* 0x0000003c34357223 */ /* 0x000fe20000010035 */
[C---:B------:R-:W-:Y:S01]  /*4df0*/  FMUL.FTZ R59, R55.reuse, R141 ;  /* 0x0000008d373b7220 */ /* 0x040fe20000410000 */
[-C--:B------:R-:W-:Y:S01]  /*4e00*/  FMUL.FTZ R52, R55, R139.reuse ;  /* 0x0000008b37347220 */ /* 0x080fe20000410000 */
[----:B------:R-:W-:Y:S01]  /*4e10*/  FFMA.FTZ R61, R46, R56, -R61 ;  /* 0x000000382e3d7223 */ /* 0x000fe2000001083d */
        /* <DEDUP_REMOVED lines=12> */
.L_x_6892:
[----:B------:R-:W-:Y:S05]  /*4ee0*/  BSYNC B2 ;  /* 0x0000000000027941 */ /* 0x000fea0003800000 */
.L_x_6891:
[----:B------:R-:W-:Y:S01]  /*4ef0*/  ULDC.64 UR4, c[0x0][0x2d8] ;  /* 0x0000b60000047ab9 */ /* 0x000fe20000000a00 */
[----:B------:R-:W-:Y:S01]  /*4f00*/  IMAD.X R54, R57, 0x1, R30, P3 ;  /* 0x0000000139367824 */ /* 0x000fe200018e061e */
[----:B------:R-:W-:-:S04]  /*4f10*/  LEA R52, P3, R63, UR4, 0x1 ;  /* 0x000000043f347c11 */ /* 0x000fc8000f8608ff */
[----:B------:R-:W-:-:S05]  /*4f20*/  LEA.HI.X R53, R63, UR5, R54, 0x1, P3 ;  /* 0x000000053f357c11 */ /* 0x000fca00098f0c36 */
[----:B--2---:R1:W-:Y:S04]  /*4f30*/  STG.E.128 desc[UR56][R52.64], R44 ;  /* 0x0000002c34007986 */ /* 0x0043e8000c101d38 */
.L_x_6890:
[----:B------:R-:W-:Y:S05]  /*4f40*/  BSYNC B1 ;  /* 0x0000000000017941 */ /* 0x000fea0003800000 */
.L_x_6889:
[----:B------:R-:W-:Y:S05]  /*4f50*/  @P1 BRA `(.L_x_6888) ;  /* 0x00000034006c1947 */ /* 0x000fea0003800000 */
        /* <DEDUP_REMOVED lines=51> */
.L_x_6894:
[----:B------:R-:W-:Y:S05]  /*5290*/  BSYNC B1 ;  /* 0x0000000000017941 */ /* 0x000fea0003800000 */
.L_x_6893:
[----:B------:R-:W-:Y:S01]  /*52a0*/  ULDC.64 UR4, c[0x0][0x2d8] ;  /* 0x0000b60000047ab9 */ /* 0x000fe20000000a00 */
[----:B------:R-:W-:Y:S01]  /*52b0*/  IMAD.X R57, R57, 0x1, R100, P3 ;  /* 0x0000000139397824 */ /* 0x000fe200018e0664 */
[----:B------:R-:W-:-:S04]  /*52c0*/  LEA R48, P3, R56, UR4, 0x1 ;  /* 0x0000000438307c11 */ /* 0x000fc8000f8608ff */
[----:B------:R-:W-:-:S05]  /*52d0*/  LEA.HI.X R49, R56, UR5, R57, 0x1, P3 ;  /* 0x0000000538317c11 */ /* 0x000fca00098f0c39 */
[----:B--2---:R1:W-:Y:S01]  /*52e0*/  STG.E.128 desc[UR56][R48.64], R44 ;  /* 0x0000002c30007986 */ /* 0x0043e2000c101d38 */
[----:B------:R-:W-:Y:S05]  /*52f0*/  BRA `(.L_x_6888) ;  /* 0x0000003000847947 */ /* 0x000fea0003800000 */
.L_x_6852:
[----:B------:R-:W-:Y:S02]  /*5300*/  ISETP.GE.AND P3, PT, R189, R112, PT ;  /* 0x00000070bd00720c */ /* 0x000fe40003f66270 */
[----:B------:R-:W-:Y:S02]  /*5310*/  CS2R R50, SRZ ;  /* 0x0000000000327805 */ /* 0x000fe4000001ff00 */
[----:B------:R-:W-:-:S13]  /*5320*/  ISETP.GE.OR P3, PT, R16, R123, P3 ;  /* 0x0000007b1000720c */ /* 0x000fda0001f66670 */
[----:B------:R-:W-:Y:S01]  /*5330*/  @!P3 IADD3 R46, P0, P4, R92, R78, R13 ;  /* 0x0000004e5c2eb210 */ /* 0x000fe20007c1e00d */
        /* <DEDUP_REMOVED lines=15> */
[----:B------:R-:W4:Y:S01]  /*5430*/  @!P4 LDC.64 R52, c[0x0][0x3c8] ;  /* 0x0000f200ff34cb82 */ /* 0x000f220000000a00 */
[----:B------:R-:W-:-:S05]  /*5440*/  @!P4 IADD3 R48, P5, R92, R78, RZ ;  /* 0x0000004e5c30c210 */ /* 0x000fca0007fbe0ff */
[----:B------:R-:W-:Y:S02]  /*5450*/  @!P4 IMAD.X R49, R124, 0x1, R28, P5 ;  /* 0x000000017c31c824 */ /* 0x000fe400028e061c */
[----:B------:R-:W0:Y:S01]  /*5460*/  @!P4 LDC.64 R54, c[0x0][0x3e0] ;  /* 0x0000f800ff36cb82 */ /* 0x000e220000000a00 */
[----:B----4-:R-:W-:-:S04]  /*5470*/  @!P4 LEA R52, P5, R48, R52, 0x1 ;  /* 0x000000343034c211 */ /* 0x010fc800078a08ff */
[----:B------:R-:W-:Y:S02]  /*5480*/  @!P4 LEA.HI.X R53, R48, R53, R49, 0x1, P5 ;  /* 0x000000353035c211 */ /* 0x000fe400028f0c31 */
[----:B------:R-:W-:-:S05]  /*5490*/  @!P4 IADD3 R48, P5, R84, R76, RZ ;  /* 0x0000004c5430c210 */ /* 0x000fca0007fbe0ff */
[----:B------:R-:W-:Y:S01]  /*54a0*/  @!P4 IMAD.X R49, R103, 0x1, R36, P5 ;  /* 0x000000016731c824 */ /* 0x000fe200028e0624 */
[----:B0-----:R-:W-:-:S04]  /*54b0*/  @!P4 LEA R54, P5, R48, R54, 0x1 ;  /* 0x000000363036c211 */ /* 0x001fc800078a08ff */
[----:B------:R-:W-:Y:S02]  /*54c0*/  @!P4 LEA.HI.X R55, R48, R55, R49, 0x1, P5 ;  /* 0x000000373037c211 */ /* 0x000fe400028f0c31 */
[----:B------:R-:W-:Y:S02]  /*54d0*/  CS2R R48, SRZ ;  /* 0x0000000000307805 */ /* 0x000fe4000001ff00 */
[----:B------:R-:W-:-:S04]  /*54e0*/  @!P3 LEA R60, P5, R46, R60, 0x1 ;  /* 0x0000003c2e3cb211 */ /* 0x000fc800078a08ff */
[----:B------:R-:W-:Y:S02]  /*54f0*/  @!P3 LEA.HI.X R61, R46, R61, R47, 0x1, P5 ;  /* 0x0000003d2e3db211 */ /* 0x000fe400028f0c2f */
[----:B------:R-:W-:Y:S02]  /*5500*/  CS2R R46, SRZ ;  /* 0x00000000002e7805 */ /* 0x000fe4000001ff00 */
[C---:B-1----:R-:W-:Y:S01]  /*5510*/  @!P3 LEA R62, P5, R44.reuse, R62, 0x1 ;  /* 0x0000003e2c3eb211 */ /* 0x042fe200078a08ff */
[----:B------:R0:W5:Y:S03]  /*5520*/  @!P4 LDG.E.128 R48, desc[UR56][R54.64] ;  /* 0x000000383630c981 */ /* 0x000166000c1e1d00 */
[----:B------:R-:W-:Y:S02]  /*5530*/  @!P3 LEA.HI.X R63, R44, R63, R45, 0x1, P5 ;  /* 0x0000003f2c3fb211 */ /* 0x000fe400028f0c2d */
[----:B------:R-:W-:-:S02]  /*5540*/  CS2R R44, SRZ ;  /* 0x00000000002c7805 */ /* 0x000fc4000001ff00 */
[----:B------:R-:W-:Y:S02]  /*5550*/  CS2R R58, SRZ ;  /* 0x00000000003a7805 */ /* 0x000fe4000001ff00 */
[----:B------:R-:W-:Y:S02]  /*5560*/  CS2R R56, SRZ ;  /* 0x0000000000387805 */ /* 0x000fe4000001ff00 */
[----:B------:R1:W5:Y:S01]  /*5570*/  @!P4 LDG.E.128 R44, desc[UR56][R52.64] ;  /* 0x00000038342cc981 */ /* 0x000362000c1e1d00 */
[----:B0-----:R-:W-:-:S03]  /*5580*/  CS2R R54, SRZ ;  /* 0x0000000000367805 */ /* 0x001fc6000001ff00 */
[----:B------:R0:W5:Y:S01]  /*5590*/  @!P3 LDG.E.128 R56, desc[UR56][R62.64] ;  /* 0x000000383e38b981 */ /* 0x000162000c1e1d00 */
[----:B-1----:R-:W-:-:S06]  /*55a0*/  CS2R R52, SRZ ;  /* 0x0000000000347805 */ /* 0x002fcc000001ff00 */
[----:B------:R1:W5:Y:S01]  /*55b0*/  @!P3 LDG.E.128 R52, desc[UR56][R60.64] ;  /* 0x000000383c34b981 */ /* 0x000362000c1e1d00 */
[----:B--2---:R-:W-:-:S04]  /*55c0*/  @!P0 LEA R68, P3, R66, R68, 0x1 ;  /* 0x0000004442448211 */ /* 0x004fc800078608ff */
[----:B------:R-:W-:Y:S02]  /*55d0*/  @!P0 LEA.HI.X R69, R66, R69, R67, 0x1, P3 ;  /* 0x0000004542458211 */ /* 0x000fe400018f0c43 */
[C---:B---3--:R-:W-:Y:S02]  /*55e0*/  @!P0 LEA R70, P3, R64.reuse, R70, 0x1 ;  /* 0x0000004640468211 */ /* 0x048fe400078608ff */
[----:B0-----:R-:W-:Y:S02]  /*55f0*/  CS2R R62, SRZ ;  /* 0x00000000003e7805 */ /* 0x001fe4000001ff00 */
[----:B------:R-:W-:Y:S02]  /*5600*/  CS2R R66, SRZ ;  /* 0x0000000000427805 */ /* 0x000fe4000001ff00 */
[----:B-1----:R-:W-:Y:S02]  /*5610*/  CS2R R60, SRZ ;  /* 0x00000000003c7805 */ /* 0x002fe4000001ff00 */
[----:B------:R-:W-:-:S02]  /*5620*/  @!P0 LEA.HI.X R71, R64, R71, R65, 0x1, P3 ;  /* 0x0000004740478211 */ /* 0x000fc400018f0c41 */
[----:B------:R-:W-:Y:S02]  /*5630*/  CS2R R64, SRZ ;  /* 0x0000000000407805 */ /* 0x000fe4000001ff00 */
[----:B------:R0:W5:Y:S04]  /*5640*/  @!P0 LDG.E.128 R60, desc[UR56][R68.64] ;  /* 0x00000038443c8981 */ /* 0x000168000c1e1d00 */
[----:B------:R1:W5:Y:S01]  /*5650*/  @!P0 LDG.E.128 R64, desc[UR56][R70.64] ;  /* 0x0000003846408981 */ /* 0x000362000c1e1d00 */
[----:B------:R-:W-:-:S04]  /*5660*/  ISETP.GE.AND P0, PT, R190, R112, PT ;  /* 0x00000070be00720c */ /* 0x000fc80003f06270 */
[CC--:B------:R-:W-:Y:S01]  /*5670*/  ISETP.GE.OR P0, PT, R16.reuse, R123.reuse, P0 ;  /* 0x0000007b1000720c */ /* 0x0c0fe20000706670 */
[----:B------:R-:W-:Y:S01]  /*5680*/  BSSY B1, `(.L_x_6895) ;  /* 0x000001c000017945 */ /* 0x000fe20003800000 */
[----:B------:R-:W-:Y:S02]  /*5690*/  ISETP.GE.AND P3, PT, R16, R123, PT ;  /* 0x0000007b1000720c */ /* 0x000fe40003f66270 */
[----:B0-----:R-:W-:Y:S02]  /*56a0*/  CS2R R68, SRZ ;  /* 0x0000000000447805 */ /* 0x001fe4000001ff00 */
[----:B------:R-:W-:Y:S02]  /*56b0*/  CS2R R74, SRZ ;  /* 0x00000000004a7805 */ /* 0x000fe4000001ff00 */
[----:B-1----:R-:W-:Y:S02]  /*56c0*/  CS2R R70, SRZ ;  /* 0x0000000000467805 */ /* 0x002fe4000001ff00 */
[----:B------:R-:W-:-:S03]  /*56d0*/  CS2R R72, SRZ ;  /* 0x0000000000487805 */ /* 0x000fc6000001ff00 */
[----:B------:R-:W-:Y:S05]  /*56e0*/  @P0 BRA `(.L_x_6896) ;  /* 0x0000000000540947 */ /* 0x000fea0003800000 */
[----:B------:R-:W0:Y:S01]  /*56f0*/  LDC.64 R68, c[0x0][0x3d8] ;  /* 0x0000f600ff447b82 */ /* 0x000e220000000a00 */
[----:B------:R-:W-:Y:S01]  /*5700*/  IMAD.MOV.U32 R72, RZ, RZ, R78 ;  /* 0x000000ffff487224 */ /* 0x000fe200078e004e */
[----:B------:R-:W-:Y:S01]  /*5710*/  ULDC.64 UR4, c[0x0][0x3c8] ;  /* 0x0000f20000047ab9 */ /* 0x000fe20000000a00 */
[----:B------:R-:W-:Y:S01]  /*5720*/  IMAD.MOV.U32 R73, RZ, RZ, R124 ;  /* 0x000000ffff497224 */ /* 0x000fe200078e007c */
[----:B------:R-:W-:Y:S01]  /*5730*/  ULDC.64 UR6, c[0x0][0x3e0] ;  /* 0x0000f80000067ab9 */ /* 0x000fe20000000a00 */
[----:B------:R-:W-:-:S03]  /*5740*/  IMAD.MOV.U32 R77, RZ, RZ, R103 ;  /* 0x000000ffff4d7224 */ /* 0x000fc600078e0067 */
        /* <DEDUP_REMOVED lines=15> */
.L_x_6896:
[----:B------:R-:W-:Y:S05]  /*5840*/  BSYNC B1 ;  /* 0x0000000000017941 */ /* 0x000fea0003800000 */
.L_x_6895:
[----:B-----5:R-:W-:Y:S01]  /*5850*/  IMAD.MOV.U32 R76, RZ, RZ, R70 ;  /* 0x000000ffff4c7224 */ /* 0x020fe200078e0046 */
        /* <DEDUP_REMOVED lines=67> */
.L_x_6897:
[----:B------:R-:W-:Y:S01]  /*5c90*/  IMAD R103, R185, 0x8, R2 ;  /* 0x00000008b9677824 */ /* 0x000fe200078e0202 */
[----:B------:R-:W-:Y:S01]  /*5ca0*/  SHF.L.U32 R124, R194, 0x1f, RZ ;  /* 0x0000001fc27c7819 */ /* 0x000fe200000006ff */
[----:B------:R-:W0:Y:S01]  /*5cb0*/  LDC R131, c[0x0][0x2e4] ;  /* 0x0000b900ff837b82 */ /* 0x000e220000000800 */
[----:B------:R-:W-:Y:S01]  /*5cc0*/  IMAD.MOV.U32 R121, RZ, RZ, R122 ;  /* 0x000000ffff797224 */ /* 0x000fe200078e007a */
[----:B------:R-:W-:Y:S01]  /*5cd0*/  BSSY B1, `(.L_x_6898) ;  /* 0x0000005000017945 */ /* 0x000fe20003800000 */
[----:B------:R-:W1:Y:S05]  /*5ce0*/  SYNCS.PHASECHK.TRANS64.TRYWAIT P4, [R103+URZ+0x28890], R124 ;  /* 0x0288907c670075a7 */ /* 0x000e6a000808017f */
[----:B------:R-:W2:Y:S01]  /*5cf0*/  LDC.64 R122, c[0x0][0x2f0] ;  /* 0x0000bc00ff7a7b82 */ /* 0x000ea20000000a00 */
[----:B0-----:R-:W-:Y:S01]  /*5d00*/  IMAD.IADD R133, R131, 0x1, -R116 ;  /* 0x0000000183857824 */ /* 0x001fe200078e0a74 */
[----:B-1----:R-:W-:Y:S06]  /*5d10*/  @!P4 BRA `(.L_x_6899) ;  /* 0x000001f400bcc947 */ /* 0x002fec0003800000 */
.L_x_7238:
[----:B------:R-:W-:Y:S05]  /*5d20*/  BSYNC B1 ;  /* 0x0000000000017941 */ /* 0x000fea0003800000 */
.L_x_6898:
[----:B------:R-:W-:Y:S01]  /*5d30*/  ISETP.GE.OR P4, PT, R18, R112, P2 ;  /* 0x000000701200720c */ /* 0x000fe20001786670 */
[----:B------:R-:W-:-:S12]  /*5d40*/  BSSY B1, `(.L_x_6900) ;  /* 0x0000087000017945 */ /* 0x000fd80003800000 */
[----:B------:R-:W-:Y:S05]  /*5d50*/  @P4 BRA `(.L_x_6901) ;  /* 0x0000000800144947 */ /* 0x000fea0003800000 */
[-C--:B--2---:R-:W-:Y:S01]  /*5d60*/  IMAD R76, R19, R122.reuse, RZ ;  /* 0x0000007a134c7224 */ /* 0x084fe200078e02ff */
[----:B------:R-:W-:Y:S01]  /*5d70*/  ISETP.NE.AND P6, PT, R0, RZ, PT ;  /* 0x000000ff0000720c */ /* 0x000fe20003fc5270 */
[C---:B------:R-:W-:Y:S01]  /*5d80*/  IMAD.WIDE.U32 R126, R18.reuse, R122, R120 ;  /* 0x0000007a127e7225 */ /* 0x040fe200078e0078 */
[----:B------:R-:W-:Y:S03]  /*5d90*/  BSSY B2, `(.L_x_6902) ;  /* 0x0000076000027945 */ /* 0x000fe60003800000 */
[----:B------:R-:W-:Y:S01]  /*5da0*/  IMAD R159, R18, R123, R76 ;  /* 0x0000007b129f7224 */ /* 0x000fe200078e024c */
[----:B------:R-:W-:Y:S02]  /*5db0*/  SEL R76, R116, R133, !P6 ;  /* 0x00000085744c7207 */ /* 0x000fe40007000000 */
[----:B------:R-:W-:Y:S01]  /*5dc0*/  IADD3 R156, P4, P5, R98, R126, R32 ;  /* 0x0000007e629c7210 */ /* 0x000fe20007d9e020 */
        /* <DEDUP_REMOVED lines=8> */
[----:B------:R-:W-:-:S03]  /*5e50*/  LOP3.LUT R76, R161, 0x38, RZ, 0xc0, !PT ;  /* 0x00000038a14c7812 */ /* 0x000fc600078ec0ff */
[----:B------:R-:W-:Y:S01]  /*5e60*/  IMAD.SHL.U32 R77, R77, 0x400, RZ ;  /* 0x000004004d4d7824 */ /* 0x000fe200078e00ff */
[----:B------:R-:W-:-:S04]  /*5e70*/  LOP3.LUT R76, R76, 0x1c0, R203, 0xf8, !PT ;  /* 0x000001c04c4c7812 */ /* 0x000fc800078ef8cb */
[----:B------:R-:W-:Y:S02]  /*5e80*/  LOP3.LUT R77, R77, 0x7fffe000, RZ, 0xc0, !PT ;  /* 0x7fffe0004d4d7812 */ /* 0x000fe400078ec0ff */
[----:B------:R-:W-:-:S04]  /*5e90*/  LOP3.LUT R76, R76, R211, RZ, 0x3c, !PT ;  /* 0x000000d34c4c7212 */ /* 0x000fc800078e3cff */
[----:B------:R-:W-:Y:S01]  /*5ea0*/  IADD3 R76, R76, R77, R212 ;  /* 0x0000004d4c4c7210 */ /* 0x000fe20007ffe0d4 */
[----:B------:R-:W-:-:S04]  /*5eb0*/  IMAD R77, R185, 0x4000, R115 ;  /* 0x00004000b94d7824 */ /* 0x000fc800078e0273 */
[----:B------:R-:W-:Y:S02]  /*5ec0*/  IMAD R79, R185, 0x4000, R76 ;  /* 0x00004000b94f7824 */ /* 0x000fe400078e024c */
[--C-:B------:R-:W-:Y:S02]  /*5ed0*/  IMAD R77, R77, 0x2, R2.reuse ;  /* 0x000000024d4d7824 */ /* 0x100fe400078e0202 */
[----:B------:R-:W-:-:S04]  /*5ee0*/  IMAD R80, R79, 0x2, R2 ;  /* 0x000000024f507824 */ /* 0x000fc800078e0202 */
[----:B------:R-:W1:Y:S04]  /*5ef0*/  LDS.128 R76, [R77+0x18400] ;  /* 0x018400004d4c7984 */ /* 0x000e680000000c00 */
[----:B------:R-:W2:Y:S01]  /*5f00*/  LDS.128 R80, [R80+0x18400] ;  /* 0x0184000050507984 */ /* 0x000ea20000000c00 */
[----:B------:R-:W-:Y:S05]  /*5f10*/  @P3 BRA `(.L_x_6903) ;  /* 0x0000000400743947 */ /* 0x000fea0003800000 */
[----:B------:R-:W-:Y:S01]  /*5f20*/  SHF.R.U32.HI R173, RZ, 0x10, R49 ;  /* 0x00000010ffad7819 */ /* 0x000fe20000011631 */
[----:B--2---:R-:W-:Y:S01]  /*5f30*/  IMAD.U32 R167, R83, 0x10000, RZ ;  /* 0x0001000053a77824 */ /* 0x004fe200078e00ff */
[----:B------:R-:W-:Y:S01]  /*5f40*/  SHF.R.U32.HI R177, RZ, 0x10, R45 ;  /* 0x00000010ffb17819 */ /* 0x000fe2000001162d */
[----:B------:R-:W-:Y:S01]  /*5f50*/  IMAD.U32 R172, R81, 0x10000, RZ ;  /* 0x0001000051ac7824 */ /* 0x000fe200078e00ff */
[----:B------:R-:W-:Y:S01]  /*5f60*/  PRMT R164, R164, 0x5410, R173 ;  /* 0x00005410a4a47816 */ /* 0x000fe200000000ad */
[----:B-1----:R-:W-:Y:S01]  /*5f70*/  IMAD.U32 R166, R77, 0x10000, RZ ;  /* 0x000100004da67824 */ /* 0x002fe200078e00ff */
[----:B------:R-:W-:Y:S02]  /*5f80*/  SHF.R.U64 R170, R48, 0x10, R49 ;  /* 0x0000001030aa7819 */ /* 0x000fe40000001231 */
[----:B------:R-:W-:Y:S02]  /*5f90*/  SHF.R.U32.HI R171, RZ, 0x10, R51 ;  /* 0x00000010ffab7819 */ /* 0x000fe40000011633 */
[----:B------:R-:W-:-:S02]  /*5fa0*/  PRMT R168, R168, 0x5410, R177 ;  /* 0x00005410a8a87816 */ /* 0x000fc400000000b1 */
[----:B------:R-:W-:Y:S01]  /*5fb0*/  SHF.R.U64 R169, R50, 0x10, R51 ;  /* 0x0000001032a97819 */ /* 0x000fe20000001233 */
[----:B------:R-:W-:Y:S01]  /*5fc0*/  IMAD.U32 R51, R79, 0x10000, RZ ;  /* 0x000100004f337824 */ /* 0x000fe200078e00ff */
[----:B------:R-:W-:Y:S01]  /*5fd0*/  LOP3.LUT R49, R83, 0xffff0000, RZ, 0xc0, !PT ;  /* 0xffff000053317812 */ /* 0x000fe200078ec0ff */
[----:B------:R-:W-:Y:S01]  /*5fe0*/  IMAD.U32 R83, R164, 0x10000, RZ ;  /* 0x00010000a4537824 */ /* 0x000fe200078e00ff */
[----:B------:R-:W-:Y:S02]  /*5ff0*/  SHF.R.U32.HI R175, RZ, 0x10, R47 ;  /* 0x00000010ffaf7819 */ /* 0x000fe4000001162f */
[----:B------:R-:W-:Y:S01]  /*6000*/  LOP3.LUT R48, R79, 0xffff0000, RZ, 0xc0, !PT ;  /* 0xffff00004f307812 */ /* 0x000fe200078ec0ff */
[----:B------:R-:W-:Y:S01]  /*6010*/  IMAD.U32 R79, R168, 0x10000, RZ ;  /* 0x00010000a84f7824 */ /* 0x000fe200078e00ff */
[----:B------:R-:W-:Y:S01]  /*6020*/  PRMT R171, R158, 0x5410, R171 ;  /* 0x000054109eab7816 */ /* 0x000fe200000000ab */
[----:B------:R-:W-:Y:S01]  /*6030*/  FMUL.FTZ R173, R172, R83 ;  /* 0x00000053acad7220 */ /* 0x000fe20000410000 */
[----:B------:R-:W-:-:S02]  /*6040*/  PRMT R160, R160, 0x5410, R169 ;  /* 0x00005410a0a07816 */ /* 0x000fc400000000a9 */
[----:B------:R-:W-:Y:S02]  /*6050*/  LOP3.LUT R81, R81, 0xffff0000, RZ, 0xc0, !PT ;  /* 0xffff000051517812 */ /* 0x000fe400078ec0ff */
[----:B------:R-:W-:Y:S02]  /*6060*/  LOP3.LUT R169, R164, 0xffff0000, RZ, 0xc0, !PT ;  /* 0xffff0000a4a97812 */ /* 0x000fe400078ec0ff */
[----:B------:R-:W-:Y:S01]  /*6070*/  PRMT R162, R162, 0x5410, R175 ;  /* 0x00005410a2a27816 */ /* 0x000fe200000000af */
[-C--:B------:R-:W-:Y:S01]  /*6080*/  FMUL.FTZ R175, R172, R79.reuse ;  /* 0x0000004facaf7220 */ /* 0x080fe20000410000 */
[----:B------:R-:W-:Y:S01]  /*6090*/  LOP3.LUT R158, R168, 0xffff0000, RZ, 0xc0, !PT ;  /* 0xffff0000a89e7812 */ /* 0x000fe200078ec0ff */
[----:B------:R-:W-:Y:S01]  /*60a0*/  IMAD.U32 R168, R171, 0x10000, RZ ;  /* 0x00010000aba87824 */ /* 0x000fe200078e00ff */
[----:B------:R-:W-:Y:S01]  /*60b0*/  SHF.R.U64 R179, R44, 0x10, R45 ;  /* 0x000000102cb37819 */ /* 0x000fe2000000122d */
[----:B------:R-:W-:Y:S01]  /*60c0*/  FFMA.FTZ R79, R166, R79, -R173 ;  /* 0x0000004fa64f7223 */ /* 0x000fe200000108ad */
[----:B------:R-:W-:Y:S01]  /*60d0*/  LOP3.LUT R50, R77, 0xffff0000, RZ, 0xc0, !PT ;  /* 0xffff00004d327812 */ /* 0x000fe200078ec0ff */
[----:B------:R-:W-:Y:S01]  /*60e0*/  FMUL.FTZ R173, R81, R169 ;  /* 0x000000a951ad7220 */ /* 0x000fe20000410000 */
[----:B------:R-:W-:Y:S01]  /*60f0*/  PRMT R163, R163, 0x5410, R170 ;  /* 0x00005410a3a37816 */ /* 0x000fe200000000aa */
[----:B------:R-:W-:-:S02]  /*6100*/  IMAD.U32 R164, R162, 0x10000, RZ ;  /* 0x00010000a2a47824 */ /* 0x000fc400078e00ff */
[----:B------:R-:W-:Y:S01]  /*6110*/  FMUL.FTZ R81, R81, R158 ;  /* 0x0000009e51517220 */ /* 0x000fe20000410000 */
[----:B------:R-:W-:Y:S01]  /*6120*/  FMUL.FTZ R170, R167, R168 ;  /* 0x000000a8a7aa7220 */ /* 0x000fe20000410000 */
[----:B------:R-:W-:Y:S01]  /*6130*/  PRMT R77, R130, 0x5432, R179 ;  /* 0x00005432824d7816 */ /* 0x000fe200000000b3 */
[C---:B------:R-:W-:Y:S01]  /*6140*/  FFMA.FTZ R158, R50.reuse, R158, -R173 ;  /* 0x0000009e329e7223 */ /* 0x040fe200000108ad */
[----:B------:R-:W-:Y:S01]  /*6150*/  LOP3.LUT R171, R171, 0xffff0000, RZ, 0xc0, !PT ;  /* 0xffff0000abab7812 */ /* 0x000fe200078ec0ff */
[-C--:B------:R-:W-:Y:S01]  /*6160*/  FMUL.FTZ R167, R167, R164.reuse ;  /* 0x000000a4a7a77220 */ /* 0x080fe20000410000 */
[----:B------:R-:W-:Y:S01]  /*6170*/  FFMA.FTZ R81, R50, R169, R81 ;  /* 0x000000a932517223 */ /* 0x000fe20000010051 */
[----:B------:R-:W-:Y:S01]  /*6180*/  LOP3.LUT R162, R162, 0xffff0000, RZ, 0xc0, !PT ;  /* 0xffff0000a2a27812 */ /* 0x000fe200078ec0ff */
[----:B------:R-:W-:Y:S01]  /*6190*/  FFMA.FTZ R50, R51, R164, -R170 ;  /* 0x000000a433327223 */ /* 0x000fe200000108aa */
[----:B------:R-:W-:Y:S02]  /*61a0*/  IMAD.U32 R45, R80, 0x10000, RZ ;  /* 0x00010000502d7824 */ /* 0x000fe400078e00ff */
[----:B------:R-:W-:Y:S01]  /*61b0*/  FFMA.FTZ R166, R166, R83, R175 ;  /* 0x00000053a6a67223 */ /* 0x000fe200000100af */
[----:B------:R-:W-:Y:S01]  /*61c0*/  IMAD.U32 R164, R163, 0x10000, RZ ;  /* 0x00010000a3a47824 */ /* 0x000fe200078e00ff */
[----:B------:R-:W-:Y:S01]  /*61d0*/  SHF.R.U64 R174, R46, 0x10, R47 ;  /* 0x000000102eae7819 */ /* 0x000fe2000000122f */
[----:B------:R-:W-:-:S02]  /*61e0*/  IMAD.U32 R83, R77, 0x10000, RZ ;  /* 0x000100004d537824 */ /* 0x000fc400078e00ff */
[----:B------:R-:W-:Y:S01]  /*61f0*/  FFMA.FTZ R51, R51, R168, R167 ;  /* 0x000000a833337223 */ /* 0x000fe200000100a7 */
[C---:B------:R-:W-:Y:S01]  /*6200*/  FMUL.FTZ R167, R49.reuse, R171 ;  /* 0x000000ab31a77220 */ /* 0x040fe20000410000 */
[----:B------:R-:W-:Y:S01]  /*6210*/  FMUL.FTZ R169, R49, R162 ;  /* 0x000000a231a97220 */ /* 0x000fe20000410000 */
[----:B------:R-:W-:Y:S01]  /*6220*/  LOP3.LUT R80, R80, 0xffff0000, RZ, 0xc0, !PT ;  /* 0xffff000050507812 */ /* 0x000fe200078ec0ff */
[----:B------:R-:W-:Y:S01]  /*6230*/  FMUL.FTZ R49, R45, R164 ;  /* 0x000000a42d317220 */ /* 0x000fe20000410000 */
[----:B------:R-:W-:Y:S01]  /*6240*/  LOP3.LUT R163, R163, 0xffff0000, RZ, 0xc0, !PT ;  /* 0xffff0000a3a37812 */ /* 0x000fe200078ec0ff */
[----:B------:R-:W-:Y:S01]  /*6250*/  IMAD.U32 R44, R76, 0x10000, RZ ;  /* 0x000100004c2c7824 */ /* 0x000fe200078e00ff */
[----:B------:R-:W-:Y:S01]  /*6260*/  LOP3.LUT R77, R77, 0xffff0000, RZ, 0xc0, !PT ;  /* 0xffff00004d4d7812 */ /* 0x000fe200078ec0ff */
[----:B------:R-:W-:Y:S01]  /*6270*/  FMUL.FTZ R45, R45, R83 ;  /* 0x000000532d2d7220 */ /* 0x000fe20000410000 */
[----:B------:R-:W-:Y:S01]  /*6280*/  PRMT R165, R165, 0x5410, R174 ;  /* 0x00005410a5a57816 */ /* 0x000fe200000000ae */
[----:B------:R-:W-:Y:S01]  /*6290*/  FFMA.FTZ R173, R48, R162, -R167 ;  /* 0x000000a230ad7223 */ /* 0x000fe200000108a7 */
[----:B------:R-:W-:Y:S01]  /*62a0*/  LOP3.LUT R76, R76, 0xffff0000, RZ, 0xc0, !PT ;  /* 0xffff00004c4c7812 */ /* 0x000fe200078ec0ff */
[----:B------:R-:W-:Y:S01]  /*62b0*/  FFMA.FTZ R162, R48, R171, R169 ;  /* 0x000000ab30a27223 */ /* 0x000fe200000100a9 */
[----:B------:R-:W-:-:S02]  /*62c0*/  IMAD.U32 R47, R82, 0x10000, RZ ;  /* 0x00010000522f7824 */ /* 0x000fc400078e00ff */
[----:B------:R-:W-:Y:S01]  /*62d0*/  FMUL.FTZ R167, R80, R163 ;  /* 0x000000a350a77220 */ /* 0x000fe20000410000 */
[C---:B------:R-:W-:Y:S01]  /*62e0*/  FFMA.FTZ R83, R44.reuse, R83, -R49 ;  /* 0x000000532c537223 */ /* 0x040fe20000010831 */
[----:B------:R-:W-:Y:S01]  /*62f0*/  FFMA.FTZ R164, R44, R164, R45 ;  /* 0x000000a42ca47223 */ /* 0x000fe2000001002d */
[-C--:B------:R-:W-:Y:S01]  /*6300*/  FMUL.FTZ R169, R80, R77.reuse ;  /* 0x0000004d50a97220 */ /* 0x080fe20000410000 */
[----:B------:R-:W-:Y:S01]  /*6310*/  LOP3.LUT R82, R82, 0xffff0000, RZ, 0xc0, !PT ;  /* 0xffff000052527812 */ /* 0x000fe200078ec0ff */
[C---:B------:R-:W-:Y:S01]  /*6320*/  IMAD.U32 R45, R160.reuse, 0x10000, RZ ;  /* 0x00010000a02d7824 */ /* 0x040fe200078e00ff */
[----:B------:R-:W-:Y:S01]  /*6330*/  LOP3.LUT R49, R160, 0xffff0000, RZ, 0xc0, !PT ;  /* 0xffff0000a0317812 */ /* 0x000fe200078ec0ff */
[C---:B------:R-:W-:Y:S02]  /*6340*/  IMAD.U32 R44, R165.reuse, 0x10000, RZ ;  /* 0x00010000a52c7824 */ /* 0x040fe400078e00ff */
[----:B------:R-:W-:Y:S01]  /*6350*/  FFMA.FTZ R48, R76, R77, -R167 ;  /* 0x0000004d4c307223 */ /* 0x000fe200000108a7 */
[----:B------:R-:W-:Y:S01]  /*6360*/  IMAD.U32 R46, R78, 0x10000, RZ ;  /* 0x000100004e2e7824 */ /* 0x000fe200078e00ff */
[----:B------:R-:W-:Y:S01]  /*6370*/  LOP3.LUT R165, R165, 0xffff0000, RZ, 0xc0, !PT ;  /* 0xffff0000a5a57812 */ /* 0x000fe200078ec0ff */
        /* <DEDUP_REMOVED lines=23> */
.L_x_6903:
[----:B------:R-:W-:Y:S05]  /*64f0*/  BSYNC B2 ;  /* 0x0000000000027941 */ /* 0x000fea0003800000 */
.L_x_6902:
[----:B------:R-:W-:Y:S01]  /*6500*/  ISETP.GE.AND P4, PT, R161, R131, PT ;  /* 0x00000083a100720c */ /* 0x000fe20003f86270 */
[----:B------:R-:W-:-:S12]  /*6510*/  ULDC.64 UR4, c[0x0][0x2d8] ;  /* 0x0000b60000047ab9 */ /* 0x000fd80000000a00 */
        /* <DEDUP_REMOVED lines=9> */
.L_x_6901:
[----:B------:R-:W-:Y:S05]  /*65b0*/  BSYNC B1 ;  /* 0x0000000000017941 */ /* 0x000fea0003800000 */
.L_x_6900:
[----:B------:R-:W-:Y:S01]  /*65c0*/  ISETP.GE.OR P4, PT, R189, R112, P2 ;  /* 0x00000070bd00720c */ /* 0x000fe20001786670 */
[----:B------:R-:W-:-:S12]  /*65d0*/  BSSY B1, `(.L_x_6904) ;  /* 0x0000087000017945 */ /* 0x000fd80003800000 */
[----:B------:R-:W-:Y:S05]  /*65e0*/  @P4 BRA `(.L_x_6905) ;  /* 0x0000000800144947 */ /* 0x000fea0003800000 */
[-C--:B-12---:R-:W-:Y:S01]  /*65f0*/  IMAD R44, R217, R122.reuse, RZ ;  /* 0x0000007ad92c7224 */ /* 0x086fe200078e02ff */
        /* <DEDUP_REMOVED lines=14> */
[----:B------:R-:W-:-:S03]  /*66e0*/  LOP3.LUT R44, R202, 0x38, R83, 0xf8, !PT ;  /* 0x00000038ca2c7812 */ /* 0x000fc600078ef853 */
[----:B------:R-:W-:Y:S01]  /*66f0*/  IMAD.SHL.U32 R46, R45, 0x400, RZ ;  /* 0x000004002d2e7824 */ /* 0x000fe200078e00ff */
[----:B------:R-:W-:-:S04]  /*6700*/  LOP3.LUT R45, R44, R209, RZ, 0x3c, !PT ;  /* 0x000000d12c2d7212 */ /* 0x000fc800078e3cff */
[----:B------:R-:W-:-:S04]  /*6710*/  LOP3.LUT R44, R46, 0x7fffe000, RZ, 0xc0, !PT ;  /* 0x7fffe0002e2c7812 */ /* 0x000fc800078ec0ff */
        /* <DEDUP_REMOVED lines=10> */
[----:B------:R-:W-:Y:S02]  /*67c0*/  SHF.R.U32.HI R126, RZ, 0x10, R57 ;  /* 0x00000010ff7e7819 */ /* 0x000fe40000011639 */
[----:B------:R-:W-:Y:S02]  /*67d0*/  PRMT R151, R151, 0x5410, R160 ;  /* 0x0000541097977816 */ /* 0x000fe400000000a0 */
[----:B------:R-:W-:Y:S02]  /*67e0*/  PRMT R155, R155, 0x5410, R126 ;  /* 0x000054109b9b7816 */ /* 0x000fe4000000007e */
[--C-:B------:R-:W-:Y:S01]  /*67f0*/  SHF.R.U64 R127, R58, 0x10, R59.reuse ;  /* 0x000000103a7f7819 */ /* 0x100fe2000000123b */
[----:B------:R-:W-:Y:S01]  /*6800*/  IMAD.U32 R58, R49, 0x10000, RZ ;  /* 0x00010000313a7824 */ /* 0x000fe200078e00ff */
[----:B------:R-:W-:-:S02]  /*6810*/  SHF.R.U32.HI R156, RZ, 0x10, R59 ;  /* 0x00000010ff9c7819 */ /* 0x000fc4000001163b */
[----:B------:R-:W-:Y:S01]  /*6820*/  LOP3.LUT R59, R49, 0xffff0000, RZ, 0xc0, !PT ;  /* 0xffff0000313b7812 */ /* 0x000fe200078ec0ff */
[----:B------:R-:W-:Y:S01]  /*6830*/  IMAD.U32 R49, R151, 0x10000, RZ ;  /* 0x0001000097317824 */ /* 0x000fe200078e00ff */
[----:B------:R-:W-:Y:S01]  /*6840*/  LOP3.LUT R82, R51, 0xffff0000, RZ, 0xc0, !PT ;  /* 0xffff000033527812 */ /* 0x000fe200078ec0ff */
[----:B------:R-:W-:Y:S01]  /*6850*/  IMAD.U32 R51, R155, 0x10000, RZ ;  /* 0x000100009b337824 */ /* 0x000fe200078e00ff */
[--C-:B------:R-:W-:Y:S02]  /*6860*/  SHF.R.U32.HI R158, RZ, 0x10, R55.reuse ;  /* 0x00000010ff9e7819 */ /* 0x100fe40000011637 */
[----:B------:R-:W-:Y:S01]  /*6870*/  SHF.R.U64 R159, R54, 0x10, R55 ;  /* 0x00000010369f7819 */ /* 0x000fe20000001237 */
[----:B-1----:R-:W-:Y:S01]  /*6880*/  IMAD.U32 R55, R45, 0x10000, RZ ;  /* 0x000100002d377824 */ /* 0x002fe200078e00ff */
[----:B------:R-:W-:Y:S01]  /*6890*/  PRMT R153, R153, 0x5410, R156 ;  /* 0x0000541099997816 */ /* 0x000fe2000000009c */
[C---:B------:R-:W-:Y:S01]  /*68a0*/  FMUL.FTZ R126, R58.reuse, R51 ;  /* 0x000000333a7e7220 */ /* 0x040fe20000410000 */
[----:B------:R-:W-:Y:S01]  /*68b0*/  LOP3.LUT R155, R155, 0xffff0000, RZ, 0xc0, !PT ;  /* 0xffff00009b9b7812 */ /* 0x000fe200078ec0ff */
[-C--:B------:R-:W-:Y:S01]  /*68c0*/  FMUL.FTZ R156, R58, R49.reuse ;  /* 0x000000313a9c7220 */ /* 0x080fe20000410000 */
[----:B------:R-:W-:Y:S01]  /*68d0*/  PRMT R149, R149, 0x5410, R158 ;  /* 0x0000541095957816 */ /* 0x000fe2000000009e */
[C---:B------:R-:W-:Y:S01]  /*68e0*/  FFMA.FTZ R49, R55.reuse, R49, -R126 ;  /* 0x0000003137317223 */ /* 0x040fe2000001087e */
[----:B------:R-:W-:Y:S01]  /*68f0*/  SHF.R.U64 R157, R56, 0x10, R57 ;  /* 0x00000010389d7819 */ /* 0x000fe20000001239 */
[----:B------:R-:W-:Y:S01]  /*6900*/  FFMA.FTZ R51, R55, R51, R156 ;  /* 0x0000003337337223 */ /* 0x000fe2000001009c */
[----:B------:R-:W-:Y:S01]  /*6910*/  LOP3.LUT R56, R45, 0xffff0000, RZ, 0xc0, !PT ;  /* 0xffff00002d387812 */ /* 0x000fe200078ec0ff */
[----:B------:R-:W-:Y:S01]  /*6920*/  IMAD.U32 R58, R153, 0x10000, RZ ;  /* 0x00010000993a7824 */ /* 0x000fe200078e00ff */
[----:B------:R-:W-:Y:S01]  /*6930*/  PRMT R152, R152, 0x5410, R127 ;  /* 0x0000541098987816 */ /* 0x000fe2000000007f */
[----:B------:R-:W-:Y:S01]  /*6940*/  FMUL.FTZ R127, R59, R155 ;  /* 0x0000009b3b7f7220 */ /* 0x000fe20000410000 */
[----:B------:R-:W-:Y:S01]  /*6950*/  LOP3.LUT R151, R151, 0xffff0000, RZ, 0xc0, !PT ;  /* 0xffff000097977812 */ /* 0x000fe200078ec0ff */
[----:B------:R-:W-:Y:S01]  /*6960*/  IMAD.U32 R55, R149, 0x10000, RZ ;  /* 0x0001000095377824 */ /* 0x000fe200078e00ff */
[----:B------:R-:W-:Y:S01]  /*6970*/  SHF.R.U64 R161, R52, 0x10, R53 ;  /* 0x0000001034a17819 */ /* 0x000fe20000001235 */
[----:B------:R-:W-:-:S02]  /*6980*/  IMAD.U32 R57, R47, 0x10000, RZ ;  /* 0x000100002f397824 */ /* 0x000fc400078e00ff */
[-C--:B------:R-:W-:Y:S01]  /*6990*/  FMUL.FTZ R156, R80, R58.reuse ;  /* 0x0000003a509c7220 */ /* 0x080fe20000410000 */
[----:B------:R-:W-:Y:S01]  /*69a0*/  FFMA.FTZ R126, R56, R151, -R127 ;  /* 0x00000097387e7223 */ /* 0x000fe2000001087f */
[----:B------:R-:W-:Y:S01]  /*69b0*/  LOP3.LUT R153, R153, 0xffff0000, RZ, 0xc0, !PT ;  /* 0xffff000099997812 */ /* 0x000fe200078ec0ff */
[----:B------:R-:W-:Y:S01]  /*69c0*/  FMUL.FTZ R127, R80, R55 ;  /* 0x00000037507f7220 */ /* 0x000fe20000410000 */
[----:B------:R-:W-:Y:S01]  /*69d0*/  PRMT R154, R154, 0x5410, R157 ;  /* 0x000054109a9a7816 */ /* 0x000fe2000000009d */
[----:B------:R-:W-:Y:S01]  /*69e0*/  FMUL.FTZ R59, R59, R151 ;  /* 0x000000973b3b7220 */ /* 0x000fe20000410000 */
[----:B------:R-:W-:Y:S01]  /*69f0*/  LOP3.LUT R54, R47, 0xffff0000, RZ, 0xc0, !PT ;  /* 0xffff00002f367812 */ /* 0x000fe200078ec0ff */
[C---:B------:R-:W-:Y:S01]  /*6a00*/  FFMA.FTZ R156, R57.reuse, R55, -R156 ;  /* 0x00000037399c7223 */ /* 0x040fe2000001089c */
[----:B------:R-:W-:Y:S01]  /*6a10*/  PRMT R150, R150, 0x5410, R161 ;  /* 0x0000541096967816 */ /* 0x000fe200000000a1 */
[----:B------:R-:W-:Y:S01]  /*6a20*/  FFMA.FTZ R58, R57, R58, R127 ;  /* 0x0000003a393a7223 */ /* 0x000fe2000001007f */
[----:B------:R-:W-:Y:S01]  /*6a30*/  LOP3.LUT R149, R149, 0xffff0000, RZ, 0xc0, !PT ;  /* 0xffff000095957812 */ /* 0x000fe200078ec0ff */
[----:B------:R-:W-:Y:S01]  /*6a40*/  FFMA.FTZ R80, R56, R155, R59 ;  /* 0x0000009b38507223 */ /* 0x000fe2000001003b */
[----:B------:R-:W-:Y:S01]  /*6a50*/  FMUL.FTZ R57, R82, R153 ;  /* 0x0000009952397220 */ /* 0x000fe20000410000 */
[C---:B------:R-:W-:Y:S01]  /*6a60*/  IMAD.U32 R53, R48.reuse, 0x10000, RZ ;  /* 0x0001000030357824 */ /* 0x040fe200078e00ff */
[----:B------:R-:W-:Y:S01]  /*6a70*/  LOP3.LUT R48, R48, 0xffff0000, RZ, 0xc0, !PT ;  /* 0xffff000030307812 */ /* 0x000fe200078ec0ff */
[----:B------:R-:W-:-:S02]  /*6a80*/  IMAD.U32 R56, R154, 0x10000, RZ ;  /* 0x000100009a387824 */ /* 0x000fc400078e00ff */
[----:B------:R-:W-:Y:S01]  /*6a90*/  FFMA.FTZ R151, R54, R149, -R57 ;  /* 0x0000009536977223 */ /* 0x000fe20000010839 */
[----:B------:R-:W-:Y:S01]  /*6aa0*/  IMAD.U32 R55, R150, 0x10000, RZ ;  /* 0x0001000096377824 */ /* 0x000fe200078e00ff */
[----:B------:R-:W-:Y:S01]  /*6ab0*/  LOP3.LUT R59, R154, 0xffff0000, RZ, 0xc0, !PT ;  /* 0xffff00009a3b7812 */ /* 0x000fe200078ec0ff */
[----:B------:R-:W-:Y:S01]  /*6ac0*/  IMAD.U32 R52, R44, 0x10000, RZ ;  /* 0x000100002c347824 */ /* 0x000fe200078e00ff */
[----:B------:R-:W-:Y:S01]  /*6ad0*/  LOP3.LUT R57, R150, 0xffff0000, RZ, 0xc0, !PT ;  /* 0xffff000096397812 */ /* 0x000fe200078ec0ff */
[C---:B------:R-:W-:Y:S01]  /*6ae0*/  FMUL.FTZ R127, R53.reuse, R56 ;  /* 0x00000038357f7220 */ /* 0x040fe20000410000 */
[----:B------:R-:W-:Y:S01]  /*6af0*/  PRMT R148, R148, 0x5410, R159 ;  /* 0x0000541094947816 */ /* 0x000fe2000000009f */
[----:B------:R-:W-:Y:S01]  /*6b00*/  FMUL.FTZ R53, R53, R55 ;  /* 0x0000003735357220 */ /* 0x000fe20000410000 */
[----:B------:R-:W-:Y:S01]  /*6b10*/  FMUL.FTZ R155, R82, R149 ;  /* 0x00000095529b7220 */ /* 0x000fe20000410000 */
[----:B------:R-:W-:Y:S01]  /*6b20*/  FFMA.FTZ R127, R52, R55, -R127 ;  /* 0x00000037347f7223 */ /* 0x000fe2000001087f */
[----:B------:R-:W-:Y:S01]  /*6b30*/  LOP3.LUT R44, R44, 0xffff0000, RZ, 0xc0, !PT ;  /* 0xffff00002c2c7812 */ /* 0x000fe200078ec0ff */
[C---:B------:R-:W-:Y:S01]  /*6b40*/  IMAD.U32 R45, R46.reuse, 0x10000, RZ ;  /* 0x000100002e2d7824 */ /* 0x040fe200078e00ff */
[----:B------:R-:W-:Y:S01]  /*6b50*/  LOP3.LUT R47, R46, 0xffff0000, RZ, 0xc0, !PT ;  /* 0xffff00002e2f7812 */ /* 0x000fe200078ec0ff */
[C---:B------:R-:W-:Y:S01]  /*6b60*/  FMUL.FTZ R149, R48.reuse, R59 ;  /* 0x0000003b30957220 */ /* 0x040fe20000410000 */
[----:B------:R-:W-:Y:S01]  /*6b70*/  FMUL.FTZ R55, R48, R57 ;  /* 0x0000003930377220 */ /* 0x000fe20000410000 */
[C---:B------:R-:W-:Y:S01]  /*6b80*/  IMAD.U32 R46, R50.reuse, 0x10000, RZ ;  /* 0x00010000322e7824 */ /* 0x040fe200078e00ff */
[----:B------:R-:W-:Y:S01]  /*6b90*/  LOP3.LUT R50, R50, 0xffff0000, RZ, 0xc0, !PT ;  /* 0xffff000032327812 */ /* 0x000fe200078ec0ff */
[----:B------:R-:W-:-:S02]  /*6ba0*/  IMAD.U32 R48, R148, 0x10000, RZ ;  /* 0x0001000094307824 */ /* 0x000fc400078e00ff */
[----:B------:R-:W-:Y:S01]  /*6bb0*/  FFMA.FTZ R53, R52, R56, R53 ;  /* 0x0000003834357223 */ /* 0x000fe20000010035 */
[----:B------:R-:W-:Y:S01]  /*6bc0*/  LOP3.LUT R148, R148, 0xffff0000, RZ, 0xc0, !PT ;  /* 0xffff000094947812 */ /* 0x000fe200078ec0ff */
[----:B------:R-:W-:Y:S02]  /*6bd0*/  IMAD.U32 R52, R152, 0x10000, RZ ;  /* 0x0001000098347824 */ /* 0x000fe400078e00ff */
[----:B------:R-:W-:Y:S01]  /*6be0*/  FFMA.FTZ R155, R54, R153, R155 ;  /* 0x00000099369b7223 */ /* 0x000fe2000001009b */
[----:B------:R-:W-:Y:S01]  /*6bf0*/  LOP3.LUT R152, R152, 0xffff0000, RZ, 0xc0, !PT ;  /* 0xffff000098987812 */ /* 0x000fe200078ec0ff */
[C---:B------:R-:W-:Y:S01]  /*6c00*/  FFMA.FTZ R54, R44.reuse, R57, -R149 ;  /* 0x000000392c367223 */ /* 0x040fe20000010895 */
[----:B------:R-:W-:Y:S01]  /*6c10*/  FFMA.FTZ R44, R44, R59, R55 ;  /* 0x0000003b2c2c7223 */ /* 0x000fe20000010037 */
[----:B------:R-:W-:Y:S01]  /*6c20*/  FMUL.FTZ R55, R46, R48 ;  /* 0x000000302e377220 */ /* 0x000fe20000410000 */
[----:B------:R-:W-:Y:S01]  /*6c30*/  FMUL.FTZ R57, R50, R148 ;  /* 0x0000009432397220 */ /* 0x000fe20000410000 */
[----:B------:R-:W-:Y:S01]  /*6c40*/  FMUL.FTZ R56, R46, R52 ;  /* 0x000000342e387220 */ /* 0x000fe20000410000 */
[----:B------:R-:W-:Y:S01]  /*6c50*/  FMUL.FTZ R46, R50, R152 ;  /* 0x00000098322e7220 */ /* 0x000fe20000410000 */
[----:B------:R-:W-:Y:S01]  /*6c60*/  FFMA.FTZ R55, R45, R52, R55 ;  /* 0x000000342d377223 */ /* 0x000fe20000010037 */
[----:B------:R-:W-:Y:S01]  /*6c70*/  FFMA.FTZ R152, R47, R152, R57 ;  /* 0x000000982f987223 */ /* 0x000fe20000010039 */
[----:B------:R-:W-:Y:S01]  /*6c80*/  FFMA.FTZ R56, R45, R48, -R56 ;  /* 0x000000302d387223 */ /* 0x000fe20000010838 */
[----:B------:R-:W-:Y:S01]  /*6c90*/  FFMA.FTZ R45, R47, R148, -R46 ;  /* 0x000000942f2d7223 */ /* 0x000fe2000001082e */
        /* <DEDUP_REMOVED lines=14> */
.L_x_6907:
[----:B------:R-:W-:Y:S05]  /*6d80*/  BSYNC B2 ;  /* 0x0000000000027941 */ /* 0x000fea0003800000 */
.L_x_6906:
        /* <DEDUP_REMOVED lines=11> */
.L_x_6905:
[----:B------:R-:W-:Y:S05]  /*6e40*/  BSYNC B1 ;  /* 0x0000000000017941 */ /* 0x000fea0003800000 */
.L_x_6904:
[----:B------:R-:W-:Y:S01]  /*6e50*/  ISETP.GE.OR P4, PT, R188, R112, P2 ;  /* 0x00000070bc00720c */ /* 0x000fe20001786670 */
[----:B------:R-:W-:-:S12]  /*6e60*/  BSSY B1, `(.L_x_6908) ;  /* 0x0000083000017945 */ /* 0x000fd80003800000 */
[----:B------:R-:W-:Y:S05]  /*6e70*/  @P4 BRA `(.L_x_6909) ;  /* 0x0000000800044947 */ /* 0x000fea0003800000 */
[-C--:B-123--:R-:W-:Y:S01]  /*6e80*/  IMAD R44, R216, R122.reuse, RZ ;  /* 0x0000007ad82c7224 */ /* 0x08efe200078e02ff */
        /* <DEDUP_REMOVED lines=27> */
[----:B-1----:R-:W-:Y:S01]  /*7040*/  IMAD.U32 R59, R45, 0x10000, RZ ;  /* 0x000100002d3b7824 */ /* 0x002fe200078e00ff */
[----:B------:R-:W-:Y:S01]  /*7050*/  SHF.R.U32.HI R76, RZ, 0x10, R65 ;  /* 0x00000010ff4c7819 */ /* 0x000fe20000011641 */
[----:B------:R-:W-:Y:S01]  /*7060*/  IMAD.U32 R58, R44, 0x10000, RZ ;  /* 0x000100002c3a7824 */ /* 0x000fe200078e00ff */
[----:B------:R-:W-:Y:S02]  /*7070*/  PRMT R143, R143, 0x5410, R82 ;  /* 0x000054108f8f7816 */ /* 0x000fe40000000052 */
[----:B------:R-:W-:Y:S02]  /*7080*/  PRMT R147, R147, 0x5410, R76 ;  /* 0x0000541093937816 */ /* 0x000fe4000000004c */
[--C-:B------:R-:W-:Y:S02]  /*7090*/  SHF.R.U64 R81, R62, 0x10, R63.reuse ;  /* 0x000000103e517819 */ /* 0x100fe4000000123f */
[----:B------:R-:W-:Y:S01]  /*70a0*/  SHF.R.U32.HI R78, RZ, 0x10, R63 ;  /* 0x00000010ff4e7819 */ /* 0x000fe2000001163f */
[----:B--2---:R-:W-:Y:S01]  /*70b0*/  IMAD.U32 R63, R49, 0x10000, RZ ;  /* 0x00010000313f7824 */ /* 0x004fe200078e00ff */
[--C-:B------:R-:W-:Y:S01]  /*70c0*/  SHF.R.U64 R77, R66, 0x10, R67.reuse ;  /* 0x00000010424d7819 */ /* 0x100fe20000001243 */
[----:B------:R-:W-:Y:S01]  /*70d0*/  IMAD.U32 R76, R147, 0x10000, RZ ;  /* 0x00010000934c7824 */ /* 0x000fe200078e00ff */
[----:B------:R-:W-:Y:S01]  /*70e0*/  SHF.R.U32.HI R80, RZ, 0x10, R67 ;  /* 0x00000010ff507819 */ /* 0x000fe20000011643 */
[----:B------:R-:W-:Y:S01]  /*70f0*/  IMAD.U32 R66, R143, 0x10000, RZ ;  /* 0x000100008f427824 */ /* 0x000fe200078e00ff */
[----:B------:R-:W-:Y:S01]  /*7100*/  PRMT R141, R141, 0x5410, R78 ;  /* 0x000054108d8d7816 */ /* 0x000fe2000000004e */
[----:B------:R-:W-:Y:S01]  /*7110*/  FMUL.FTZ R78, R63, R76 ;  /* 0x0000004c3f4e7220 */ /* 0x000fe20000410000 */
[----:B------:R-:W-:Y:S01]  /*7120*/  PRMT R145, R145, 0x5410, R80 ;  /* 0x0000541091917816 */ /* 0x000fe20000000050 */
[-C--:B------:R-:W-:Y:S01]  /*7130*/  FMUL.FTZ R80, R63, R66.reuse ;  /* 0x000000423f507220 */ /* 0x080fe20000410000 */
[----:B------:R-:W-:Y:S01]  /*7140*/  SHF.R.U64 R79, R64, 0x10, R65 ;  /* 0x00000010404f7819 */ /* 0x000fe20000001241 */
[----:B------:R-:W-:Y:S01]  /*7150*/  FFMA.FTZ R78, R59, R66, -R78 ;  /* 0x000000423b4e7223 */ /* 0x000fe2000001084e */
[----:B------:R-:W-:Y:S01]  /*7160*/  LOP3.LUT R64, R49, 0xffff0000, RZ, 0xc0, !PT ;  /* 0xffff000031407812 */ /* 0x000fe200078ec0ff */
[----:B------:R-:W-:Y:S01]  /*7170*/  FFMA.FTZ R80, R59, R76, R80 ;  /* 0x0000004c3b507223 */ /* 0x000fe20000010050 */
[----:B------:R-:W-:Y:S01]  /*7180*/  LOP3.LUT R147, R147, 0xffff0000, RZ, 0xc0, !PT ;  /* 0xffff000093937812 */ /* 0x000fe200078ec0ff */
[----:B------:R-:W-:Y:S01]  /*7190*/  IMAD.U32 R65, R51, 0x10000, RZ ;  /* 0x0001000033417824 */ /* 0x000fe200078e00ff */
[----:B------:R-:W-:Y:S01]  /*71a0*/  LOP3.LUT R143, R143, 0xffff0000, RZ, 0xc0, !PT ;  /* 0xffff00008f8f7812 */ /* 0x000fe200078ec0ff */
[----:B------:R-:W-:Y:S01]  /*71b0*/  IMAD.U32 R59, R141, 0x10000, RZ ;  /* 0x000100008d3b7824 */ /* 0x000fe200078e00ff */
[----:B------:R-:W-:Y:S01]  /*71c0*/  SHF.R.U64 R83, R60, 0x10, R61 ;  /* 0x000000103c537819 */ /* 0x000fe2000000123d */
[----:B------:R-:W-:Y:S01]  /*71d0*/  IMAD.U32 R63, R145, 0x10000, RZ ;  /* 0x00010000913f7824 */ /* 0x000fe200078e00ff */
[----:B------:R-:W-:Y:S01]  /*71e0*/  LOP3.LUT R60, R45, 0xffff0000, RZ, 0xc0, !PT ;  /* 0xffff00002d3c7812 */ /* 0x000fe200078ec0ff */
[----:B------:R-:W-:Y:S01]  /*71f0*/  IMAD.U32 R61, R48, 0x10000, RZ ;  /* 0x00010000303d7824 */ /* 0x000fe200078e00ff */
[----:B------:R-:W-:Y:S01]  /*7200*/  PRMT R144, R144, 0x5410, R77 ;  /* 0x0000541090907816 */ /* 0x000fe2000000004d */
[----:B------:R-:W-:Y:S01]  /*7210*/  FMUL.FTZ R67, R64, R147 ;  /* 0x0000009340437220 */ /* 0x000fe20000410000 */
[----:B------:R-:W-:Y:S01]  /*7220*/  LOP3.LUT R62, R48, 0xffff0000, RZ, 0xc0, !PT ;  /* 0xffff0000303e7812 */ /* 0x000fe200078ec0ff */
[----:B------:R-:W-:Y:S01]  /*7230*/  FMUL.FTZ R77, R64, R143 ;  /* 0x0000008f404d7220 */ /* 0x000fe20000410000 */
[----:B------:R-:W-:Y:S01]  /*7240*/  IMAD.U32 R48, R47, 0x10000, RZ ;  /* 0x000100002f307824 */ /* 0x000fe200078e00ff */
[----:B------:R-:W-:Y:S01]  /*7250*/  LOP3.LUT R51, R51, 0xffff0000, RZ, 0xc0, !PT ;  /* 0xffff000033337812 */ /* 0x000fe200078ec0ff */
[C---:B------:R-:W-:Y:S01]  /*7260*/  FMUL.FTZ R66, R65.reuse, R59 ;  /* 0x0000003b41427220 */ /* 0x040fe20000410000 */
[----:B------:R-:W-:Y:S01]  /*7270*/  PRMT R146, R146, 0x5410, R79 ;  /* 0x0000541092927816 */ /* 0x000fe2000000004f */
[----:B------:R-:W-:Y:S01]  /*7280*/  FMUL.FTZ R79, R65, R63 ;  /* 0x0000003f414f7220 */ /* 0x000fe20000410000 */
[----:B------:R-:W-:Y:S01]  /*7290*/  LOP3.LUT R64, R145, 0xffff0000, RZ, 0xc0, !PT ;  /* 0xffff000091407812 */ /* 0x000fe200078ec0ff */
[----:B------:R-:W-:Y:S01]  /*72a0*/  FFMA.FTZ R67, R60, R143, -R67 ;  /* 0x0000008f3c437223 */ /* 0x000fe20000010843 */
[----:B------:R-:W-:Y:S01]  /*72b0*/  PRMT R142, R142, 0x5410, R83 ;  /* 0x000054108e8e7816 */ /* 0x000fe20000000053 */
[----:B------:R-:W-:Y:S01]  /*72c0*/  FFMA.FTZ R77, R60, R147, R77 ;  /* 0x000000933c4d7223 */ /* 0x000fe2000001004d */
[----:B------:R-:W-:Y:S01]  /*72d0*/  LOP3.LUT R49, R47, 0xffff0000, RZ, 0xc0, !PT ;  /* 0xffff00002f317812 */ /* 0x000fe200078ec0ff */
[C---:B------:R-:W-:Y:S01]  /*72e0*/  FFMA.FTZ R65, R48.reuse, R63, R66 ;  /* 0x0000003f30417223 */ /* 0x040fe20000010042 */
[----:B------:R-:W-:Y:S01]  /*72f0*/  LOP3.LUT R60, R141, 0xffff0000, RZ, 0xc0, !PT ;  /* 0xffff00008d3c7812 */ /* 0x000fe200078ec0ff */
[----:B------:R-:W-:Y:S01]  /*7300*/  FFMA.FTZ R79, R48, R59, -R79 ;  /* 0x0000003b304f7223 */ /* 0x000fe2000001084f */
[----:B------:R-:W-:Y:S01]  /*7310*/  FMUL.FTZ R66, R51, R64 ;  /* 0x0000004033427220 */ /* 0x000fe20000410000 */
[----:B------:R-:W-:Y:S01]  /*7320*/  IMAD.U32 R48, R142, 0x10000, RZ ;  /* 0x000100008e307824 */ /* 0x000fe200078e00ff */
[----:B------:R-:W-:Y:S01]  /*7330*/  PRMT R140, R140, 0x5410, R81 ;  /* 0x000054108c8c7816 */ /* 0x000fe20000000051 */
[----:B------:R-:W-:-:S02]  /*7340*/  IMAD.U32 R59, R146, 0x10000, RZ ;  /* 0x00010000923b7824 */ /* 0x000fc400078e00ff */
[-C--:B------:R-:W-:Y:S01]  /*7350*/  FMUL.FTZ R82, R51, R60.reuse ;  /* 0x0000003c33527220 */ /* 0x080fe20000410000 */
[----:B------:R-:W-:Y:S01]  /*7360*/  FFMA.FTZ R76, R49, R60, -R66 ;  /* 0x0000003c314c7223 */ /* 0x000fe20000010842 */
[CC--:B------:R-:W-:Y:S01]  /*7370*/  FMUL.FTZ R66, R61.reuse, R48.reuse ;  /* 0x000000303d427220 */ /* 0x0c0fe20000410000 */
[-C--:B------:R-:W-:Y:S01]  /*7380*/  FMUL.FTZ R51, R61, R59.reuse ;  /* 0x0000003b3d337220 */ /* 0x080fe20000410000 */
[----:B------:R-:W-:Y:S01]  /*7390*/  LOP3.LUT R146, R146, 0xffff0000, RZ, 0xc0, !PT ;  /* 0xffff000092927812 */ /* 0x000fe200078ec0ff */
[----:B------:R-:W-:Y:S02]  /*73a0*/  IMAD.U32 R47, R50, 0x10000, RZ ;  /* 0x00010000322f7824 */ /* 0x000fe400078e00ff */
[C---:B------:R-:W-:Y:S01]  /*73b0*/  FFMA.FTZ R66, R58.reuse, R59, R66 ;  /* 0x0000003b3a427223 */ /* 0x040fe20000010042 */
[----:B------:R-:W-:Y:S01]  /*73c0*/  FFMA.FTZ R60, R58, R48, -R51 ;  /* 0x000000303a3c7223 */ /* 0x000fe20000010833 */
        /* <DEDUP_REMOVED lines=8> */
[----:B------:R-:W-:Y:S01]  /*7450*/  LOP3.LUT R49, R140, 0xffff0000, RZ, 0xc0, !PT ;  /* 0xffff00008c317812 */ /* 0x000fe200078ec0ff */
[C---:B------:R-:W-:Y:S01]  /*7460*/  IMAD.U32 R44, R46.reuse, 0x10000, RZ ;  /* 0x000100002e2c7824 */ /* 0x040fe200078e00ff */
[----:B------:R-:W-:Y:S01]  /*7470*/  LOP3.LUT R46, R46, 0xffff0000, RZ, 0xc0, !PT ;  /* 0xffff00002e2e7812 */ /* 0x000fe200078ec0ff */
[C---:B------:R-:W-:Y:S01]  /*7480*/  FMUL.FTZ R63, R47.reuse, R51 ;  /* 0x000000332f3f7220 */ /* 0x040fe20000410000 */
[----:B------:R-:W-:Y:S01]  /*7490*/  FMUL.FTZ R58, R47, R48 ;  /* 0x000000302f3a7220 */ /* 0x000fe20000410000 */
[-C--:B------:R-:W-:Y:S01]  /*74a0*/  FMUL.FTZ R62, R62, R142.reuse ;  /* 0x0000008e3e3e7220 */ /* 0x080fe20000410000 */
[C---:B------:R-:W-:Y:S01]  /*74b0*/  FFMA.FTZ R61, R45.reuse, R142, -R64 ;  /* 0x0000008e2d3d7223 */ /* 0x040fe20000010840 */
        /* <DEDUP_REMOVED lines=17> */
.L_x_6911:
[----:B------:R-:W-:Y:S05]  /*75d0*/  BSYNC B2 ;  /* 0x0000000000027941 */ /* 0x000fea0003800000 */
.L_x_6910:
        /* <DEDUP_REMOVED lines=11> */
.L_x_6909:
[----:B------:R-:W-:Y:S05]  /*7690*/  BSYNC B1 ;  /* 0x0000000000017941 */ /* 0x000fea0003800000 */
.L_x_6908:
[C---:B------:R-:W-:Y:S01]  /*76a0*/  ISETP.GE.OR P4, PT, R190.reuse, R112, P2 ;  /* 0x00000070be00720c */ /* 0x040fe20001786670 */
[-C--:B-1234-:R-:W-:Y:S02]  /*76b0*/  IMAD R44, R215, R122.reuse, RZ ;  /* 0x0000007ad72c7224 */ /* 0x09efe400078e02ff */
[----:B------:R-:W-:-:S04]  /*76c0*/  IMAD.WIDE.U32 R120, R190, R122, R120 ;  /* 0x0000007abe787225 */ /* 0x000fc800078e0078 */
[----:B------:R-:W-:-:S06]  /*76d0*/  IMAD R57, R190, R123, R44 ;  /* 0x0000007bbe397224 */ /* 0x000fcc00078e022c */
[----:B------:R-:W-:Y:S05]  /*76e0*/  @P4 BRA `(.L_x_6888) ;  /* 0x0000000c00884947 */ /* 0x000fea0003800000 */
[----:B------:R-:W1:Y:S01]  /*76f0*/  LDC.64 R52, c[0x0][0x2d8] ;  /* 0x0000b600ff347b82 */ /* 0x000e620000000a00 */
[----:B------:R-:W-:Y:S01]  /*7700*/  IMAD.IADD R57, R121, 0x1, R57 ;  /* 0x0000000179397824 */ /* 0x000fe200078e0239 */
[----:B------:R-:W-:Y:S01]  /*7710*/  IADD3 R44, P4, P5, R98, R120, R32 ;  /* 0x00000078622c7210 */ /* 0x000fe20007d9e020 */
[----:B------:R-:W-:Y:S01]  /*7720*/  BSSY B1, `(.L_x_6912) ;  /* 0x0000074000017945 */ /* 0x000fe20003800000 */
[----:B------:R-:W-:Y:S02]  /*7730*/  ISETP.NE.AND P6, PT, R0, RZ, PT ;  /* 0x000000ff0000720c */ /* 0x000fe40003fc5270 */
[----:B------:R-:W-:Y:S02]  /*7740*/  IADD3.X R45, R30, R57, R39, P4, P5 ;  /* 0x000000391e2d7210 */ /* 0x000fe400027ea427 */
[----:B------:R-:W-:Y:S02]  /*7750*/  SEL R133, R116, R133, !P6 ;  /* 0x0000008574857207 */ /* 0x000fe40007000000 */
[----:B-1----:R-:W-:-:S04]  /*7760*/  LEA R54, P4, R44, R52, 0x1 ;  /* 0x000000342c367211 */ /* 0x002fc800078808ff */
[----:B------:R-:W-:Y:S02]  /*7770*/  LEA.HI.X R55, R44, R53, R45, 0x1, P4 ;  /* 0x000000352c377211 */ /* 0x000fe400020f0c2d */
[----:B------:R-:W-:-:S04]  /*7780*/  SHF.R.S32.HI R44, RZ, 0x1f, R133 ;  /* 0x0000001fff2c7819 */ /* 0x000fc80000011485 */
[----:B------:R-:W-:-:S04]  /*7790*/  LEA.HI R44, R44, R133, RZ, 0x4 ;  /* 0x000000852c2c7211 */ /* 0x000fc800078f20ff */
        /* <DEDUP_REMOVED lines=30> */
[----:B------:R-:W-:Y:S02]  /*7980*/  SHF.R.U32.HI R75, RZ, 0x10, R75 ;  /* 0x00000010ff4b7819 */ /* 0x000fe4000001164b */
[----:B------:R-:W-:Y:S01]  /*7990*/  PRMT R132, R132, 0x5410, R67 ;  /* 0x0000541084847816 */ /* 0x000fe20000000043 */
[----:B------:R-:W-:Y:S01]  /*79a0*/  IMAD.U32 R67, R136, 0x10000, RZ ;  /* 0x0001000088437824 */ /* 0x000fe200078e00ff */
[----:B------:R-:W-:Y:S01]  /*79b0*/  PRMT R138, R138, 0x5410, R71 ;  /* 0x000054108a8a7816 */ /* 0x000fe20000000047 */
[----:B------:R-:W-:Y:S01]  /*79c0*/  FMUL.FTZ R71, R62, R69 ;  /* 0x000000453e477220 */ /* 0x000fe20000410000 */
[----:B------:R-:W-:Y:S01]  /*79d0*/  PRMT R134, R134, 0x5410, R75 ;  /* 0x0000541086867816 */ /* 0x000fe2000000004b */
[-C--:B------:R-:W-:Y:S01]  /*79e0*/  FMUL.FTZ R73, R62, R67.reuse ;  /* 0x000000433e497220 */ /* 0x080fe20000410000 */
[----:B------:R-:W-:Y:S01]  /*79f0*/  LOP3.LUT R63, R49, 0xffff0000, RZ, 0xc0, !PT ;  /* 0xffff0000313f7812 */ /* 0x000fe200078ec0ff */
[----:B------:R-:W-:Y:S01]  /*7a00*/  FFMA.FTZ R62, R56, R67, -R71 ;  /* 0x00000043383e7223 */ /* 0x000fe20000010847 */
[----:B------:R-:W-:Y:S01]  /*7a10*/  LOP3.LUT R130, R130, 0xffff0000, RZ, 0xc0, !PT ;  /* 0xffff000082827812 */ /* 0x000fe200078ec0ff */
[----:B------:R-:W-:Y:S01]  /*7a20*/  IMAD.U32 R71, R134, 0x10000, RZ ;  /* 0x0001000086477824 */ /* 0x000fe200078e00ff */
[----:B------:R-:W-:Y:S01]  /*7a30*/  LOP3.LUT R136, R136, 0xffff0000, RZ, 0xc0, !PT ;  /* 0xffff000088887812 */ /* 0x000fe200078ec0ff */
[----:B------:R-:W-:-:S02]  /*7a40*/  IMAD.U32 R67, R138, 0x10000, RZ ;  /* 0x000100008a437824 */ /* 0x000fc400078e00ff */
[----:B------:R-:W-:Y:S01]  /*7a50*/  FFMA.FTZ R73, R56, R69, R73 ;  /* 0x0000004538497223 */ /* 0x000fe20000010049 */
[----:B------:R-:W-:Y:S01]  /*7a60*/  LOP3.LUT R58, R45, 0xffff0000, RZ, 0xc0, !PT ;  /* 0xffff00002d3a7812 */ /* 0x000fe200078ec0ff */
[----:B------:R-:W-:Y:S01]  /*7a70*/  FMUL.FTZ R75, R63, R130 ;  /* 0x000000823f4b7220 */ /* 0x000fe20000410000 */
[----:B------:R-:W-:Y:S01]  /*7a80*/  LOP3.LUT R61, R48, 0xffff0000, RZ, 0xc0, !PT ;  /* 0xffff0000303d7812 */ /* 0x000fe200078ec0ff */
[C---:B------:R-:W-:Y:S01]  /*7a90*/  FMUL.FTZ R69, R64.reuse, R71 ;  /* 0x0000004740457220 */ /* 0x040fe20000410000 */
[----:B------:R-:W-:Y:S01]  /*7aa0*/  IMAD.U32 R48, R47, 0x10000, RZ ;  /* 0x000100002f307824 */ /* 0x000fe200078e00ff */
[----:B------:R-:W-:Y:S01]  /*7ab0*/  LOP3.LUT R65, R51, 0xffff0000, RZ, 0xc0, !PT ;  /* 0xffff000033417812 */ /* 0x000fe200078ec0ff */
        /* <DEDUP_REMOVED lines=8> */
[C---:B------:R-:W-:Y:S01]  /*7b40*/  FFMA.FTZ R69, R48.reuse, R67, -R69 ;  /* 0x0000004330457223 */ /* 0x040fe20000010845 */
[----:B------:R-:W-:Y:S01]  /*7b50*/  FFMA.FTZ R64, R48, R71, R64 ;  /* 0x0000004730407223 */ /* 0x000fe20000010040 */
[----:B------:R-:W-:Y:S01]  /*7b60*/  FMUL.FTZ R58, R65, R134 ;  /* 0x00000086413a7220 */ /* 0x000fe20000410000 */
[----:B------:R-:W-:Y:S01]  /*7b70*/  IMAD.U32 R48, R137, 0x10000, RZ ;  /* 0x0001000089307824 */ /* 0x000fe200078e00ff */
[----:B------:R-:W-:Y:S01]  /*7b80*/  PRMT R135, R135, 0x5410, R66 ;  /* 0x0000541087877816 */ /* 0x000fe20000000042 */
[----:B------:R-:W-:-:S02]  /*7b90*/  IMAD.U32 R56, R132, 0x10000, RZ ;  /* 0x0001000084387824 */ /* 0x000fc400078e00ff */
[-C--:B------:R-:W-:Y:S01]  /*7ba0*/  FMUL.FTZ R66, R65, R138.reuse ;  /* 0x0000008a41427220 */ /* 0x080fe20000410000 */
[----:B------:R-:W-:Y:S02]  /*7bb0*/  IMAD.U32 R45, R44, 0x10000, RZ ;  /* 0x000100002c2d7824 */ /* 0x000fe400078e00ff */
[----:B------:R-:W-:Y:S01]  /*7bc0*/  FFMA.FTZ R138, R49, R138, -R58 ;  /* 0x0000008a318a7223 */ /* 0x000fe2000001083a */
[C---:B------:R-:W-:Y:S01]  /*7bd0*/  FMUL.FTZ R63, R60.reuse, R48 ;  /* 0x000000303c3f7220 */ /* 0x040fe20000410000 */
[----:B------:R-:W-:Y:S01]  /*7be0*/  PRMT R139, R139, 0x5410, R68 ;  /* 0x000054108b8b7816 */ /* 0x000fe20000000044 */
[-C--:B------:R-:W-:Y:S01]  /*7bf0*/  FMUL.FTZ R58, R60, R56.reuse ;  /* 0x000000383c3a7220 */ /* 0x080fe20000410000 */
[----:B------:R-:W-:Y:S01]  /*7c00*/  LOP3.LUT R132, R132, 0xffff0000, RZ, 0xc0, !PT ;  /* 0xffff000084847812 */ /* 0x000fe200078ec0ff */
[C---:B------:R-:W-:Y:S01]  /*7c10*/  FFMA.FTZ R63, R45.reuse, R56, R63 ;  /* 0x000000382d3f7223 */ /* 0x040fe2000001003f */
[----:B------:R-:W-:Y:S02]  /*7c20*/  IMAD.U32 R51, R50, 0x10000, RZ ;  /* 0x0001000032337824 */ /* 0x000fe400078e00ff */
[----:B------:R-:W-:Y:S01]  /*7c30*/  FFMA.FTZ R58, R45, R48, -R58 ;  /* 0x000000302d3a7223 */ /* 0x000fe2000001083a */
        /* <DEDUP_REMOVED lines=8> */
[C---:B------:R-:W-:Y:S01]  /*7cc0*/  IMAD.U32 R47, R46.reuse, 0x10000, RZ ;  /* 0x000100002e2f7824 */ /* 0x040fe200078e00ff */
[----:B------:R-:W-:Y:S01]  /*7cd0*/  LOP3.LUT R139, R139, 0xffff0000, RZ, 0xc0, !PT ;  /* 0xffff00008b8b7812 */ /* 0x000fe200078ec0ff */
[-C--:B------:R-:W-:Y:S01]  /*7ce0*/  FMUL.FTZ R61, R61, R137.reuse ;  /* 0x000000893d3d7220 */ /* 0x080fe20000410000 */
[----:B------:R-:W-:Y:S01]  /*7cf0*/  LOP3.LUT R46, R46, 0xffff0000, RZ, 0xc0, !PT ;  /* 0xffff00002e2e7812 */ /* 0x000fe200078ec0ff */
[----:B------:R-:W-:Y:S01]  /*7d00*/  FFMA.FTZ R49, R44, R137, -R49 ;  /* 0x000000892c317223 */ /* 0x000fe20000010831 */
[C---:B------:R-:W-:Y:S01]  /*7d10*/  FMUL.FTZ R60, R51.reuse, R56 ;  /* 0x00000038333c7220 */ /* 0x040fe20000410000 */
[C---:B------:R-:W-:Y:S01]  /*7d20*/  FMUL.FTZ R45, R50.reuse, R135 ;  /* 0x00000087322d7220 */ /* 0x040fe20000410000 */
[----:B------:R-:W-:Y:S01]  /*7d30*/  FMUL.FTZ R51, R51, R48 ;  /* 0x0000003033337220 */ /* 0x000fe20000410000 */
[-C--:B------:R-:W-:Y:S01]  /*7d40*/  FMUL.FTZ R50, R50, R139.reuse ;  /* 0x0000008b32327220 */ /* 0x080fe20000410000 */
        /* <DEDUP_REMOVED lines=17> */
.L_x_6913:
[----:B------:R-:W-:Y:S05]  /*7e60*/  BSYNC B1 ;  /* 0x0000000000017941 */ /* 0x000fea0003800000 */
.L_x_6912:
[----:B-1----:R1:W-:Y:S01]  /*7e70*/  STG.E.128 desc[UR56][R54.64], R44 ;  /* 0x0000002c36007986 */ /* 0x0023e2000c101d38 */
[----:B------:R-:W-:-:S13]  /*7e80*/  ISETP.GE.AND P3, PT, R59, R131, PT ;  /* 0x000000833b00720c */ /* 0x000fda0003f66270 */
[----:B------:R-:W-:Y:S05]  /*7e90*/  @P3 BRA `(.L_x_6888) ;  /* 0x00000004009c3947 */ /* 0x000fea0003800000 */
[--C-:B-1----:R-:W-:Y:S02]  /*7ea0*/  SHF.R.S32.HI R44, RZ, 0x1f, R59.reuse ;  /* 0x0000001fff2c7819 */ /* 0x102fe4000001143b */
[----:B------:R-:W-:-:S04]  /*7eb0*/  IADD3 R59, P3, P4, R98, R120, R59 ;  /* 0x00000078623b7210 */ /* 0x000fc80007c7e03b */
[----:B------:R-:W-:Y:S02]  /*7ec0*/  IADD3.X R44, R30, R57, R44, P3, P4 ;  /* 0x000000391e2c7210 */ /* 0x000fe40001fe842c */
[----:B------:R-:W-:-:S04]  /*7ed0*/  LEA R52, P3, R59, R52, 0x1 ;  /* 0x000000343b347211 */ /* 0x000fc800078608ff */
[----:B------:R-:W-:-:S05]  /*7ee0*/  LEA.HI.X R53, R59, R53, R44, 0x1, P3 ;  /* 0x000000353b357211 */ /* 0x000fca00018f0c2c */
[----:B--2---:R1:W-:Y:S01]  /*7ef0*/  STG.E.128 desc[UR56][R52.64], R48 ;  /* 0x0000003034007986 */ /* 0x0043e2000c101d38 */
[----:B------:R-:W-:Y:S05]  /*7f00*/  BRA `(.L_x_6888) ;  /* 0x0000000400807947 */ /* 0x000fea0003800000 */
.L_x_6851:
[----:B------:R-:W-:-:S06]  /*7f10*/  UISETP.NE.AND UP0, UPT, UR39, 0x3, UPT ;  /* 0x000000032700788c */ /* 0x000fcc000bf05270 */
[----:B------:R-:W-:-:S13]  /*7f20*/  PLOP3.LUT P0, PT, PT, PT, UP0, 0x80, 0x0 ;  /* 0x000000000000781c */ /* 0x000fda0003f0f008 */
[----:B------:R-:W-:Y:S05]  /*7f30*/  @!P0 BRA `(.L_x_6914) ;  /* 0x0000000000048947 */ /* 0x000fea0003800000 */
[----:B------:R-:W-:Y:S01]  /*7f40*/  BPT.TRAP 0x1 ;  /* 0x000000040000795c */ /* 0x000fe20000300000 */
.L_x_6914:
[----:B------:R-:W-:Y:S01]  /*7f50*/  IMAD R103, R185, 0x8, R2 ;  /* 0x00000008b9677824 */ /* 0x000fe200078e0202 */
[----:B------:R-:W-:Y:S01]  /*7f60*/  SHF.L.U32 R124, R194, 0x1f, RZ ;  /* 0x0000001fc27c7819 */ /* 0x000fe200000006ff */
[----:B------:R-:W-:Y:S01]  /*7f70*/  IMAD R112, R26, -0x80, R24 ;  /* 0xffffff801a707824 */ /* 0x000fe200078e0218 */
[----:B------:R-:W-:Y:S01]  /*7f80*/  BSSY B1, `(.L_x_6915) ;  /* 0x0000006000017945 */ /* 0x000fe20003800000 */
[----:B------:R-:W-:Y:S01]  /*7f90*/  SHF.R.S32.HI R45, RZ, 0x1f, R26 ;  /* 0x0000001fff2d7819 */ /* 0x000fe2000001141a */
[----:B------:R-:W0:Y:S01]  /*7fa0*/  SYNCS.PHASECHK.TRANS64.TRYWAIT P3, [R103+URZ+0x28890], R124 ;  /* 0x0288907c670075a7 */ /* 0x000e22000806017f */
[----:B------:R-:W-:Y:S01]  /*7fb0*/  IMAD R44, R3, R26, RZ ;  /* 0x0000001a032c7224 */ /* 0x000fe200078e02ff */
[----:B------:R-:W-:Y:S01]  /*7fc0*/  VIMNMX R112, R112, 0x80, PT ;  /* 0x0000008070707848 */ /* 0x000fe20003fe0100 */
[----:B0-----:R-:W-:Y:S06]  /*7fd0*/  @!P3 BRA `(.L_x_6916) ;  /* 0x000001d40020b947 */ /* 0x001fec0003800000 */
.L_x_7239:
[----:B------:R-:W-:Y:S05]  /*7fe0*/  BSYNC B1 ;  /* 0x0000000000017941 */ /* 0x000fea0003800000 */
.L_x_6915:
[----:B------:R-:W-:Y:S01]  /*7ff0*/  ISETP.GE.AND P3, PT, R18, R112, PT ;  /* 0x000000701200720c */ /* 0x000fe20003f66270 */
[----:B------:R-:W-:Y:S01]  /*8000*/  IMAD R45, R45, R128, R44 ;  /* 0x000000802d2d7224 */ /* 0x000fe200078e022c */
[----:B------:R-:W-:Y:S01]  /*8010*/  BSSY B1, `(.L_x_6917) ;  /* 0x0000012000017945 */ /* 0x000fe20003800000 */
[----:B------:R-:W-:-:S04]  /*8020*/  IMAD.WIDE.U32 R52, R128, R26, RZ ;  /* 0x0000001a80347225 */ /* 0x000fc800078e00ff */
[----:B------:R-:W-:-:S06]  /*8030*/  IMAD.IADD R61, R45, 0x1, R53 ;  /* 0x000000012d3d7824 */ /* 0x000fcc00078e0235 */
[----:B------:R-:W-:Y:S05]  /*8040*/  @P3 BRA `(.L_x_6918) ;  /* 0x0000000000383947 */ /* 0x000fea0003800000 */
[----:B------:R-:W1:Y:S01]  /*8050*/  @!P2 LDC.64 R54, c[0x0][0x2d8] ;  /* 0x0000b600ff36ab82 */ /* 0x000e620000000a00 */
[----:B------:R-:W2:Y:S01]  /*8060*/  @!P2 LDS.128 R44, [R108+0x18400] ;  /* 0x018400006c2ca984 */ /* 0x000ea20000000c00 */
[----:B------:R-:W-:-:S03]  /*8070*/  @!P2 IADD3 R58, P3, R31, R52, RZ ;  /* 0x000000341f3aa210 */ /* 0x000fc60007f7e0ff */
[----:B------:R-:W3:Y:S02]  /*8080*/  @!P1 LDS.128 R48, [R108+0x1c400] ;  /* 0x01c400006c309984 */ /* 0x000ee40000000c00 */
[----:B------:R-:W-:Y:S01]  /*8090*/  @!P2 IMAD.X R59, R61, 0x1, R34, P3 ;  /* 0x000000013d3ba824 */ /* 0x000fe200018e0622 */
[----:B------:R-:W4:Y:S01]  /*80a0*/  @!P1 LDC.64 R56, c[0x0][0x2d8] ;  /* 0x0000b600ff389b82 */ /* 0x000f220000000a00 */
[----:B-1----:R-:W-:-:S04]  /*80b0*/  @!P2 LEA R54, P3, R58, R54, 0x1 ;  /* 0x000000363a36a211 */ /* 0x002fc800078608ff */
[----:B------:R-:W-:Y:S02]  /*80c0*/  @!P2 LEA.HI.X R55, R58, R55, R59, 0x1, P3 ;  /* 0x000000373a37a211 */ /* 0x000fe400018f0c3b */
[----:B------:R-:W-:-:S05]  /*80d0*/  @!P1 IADD3 R58, P3, R35, R52, RZ ;  /* 0x00000034233a9210 */ /* 0x000fca0007f7e0ff */
[----:B------:R-:W-:Y:S01]  /*80e0*/  @!P1 IMAD.X R59, R61, 0x1, R101, P3 ;  /* 0x000000013d3b9824 */ /* 0x000fe200018e0665 */
[----:B----4-:R-:W-:-:S04]  /*80f0*/  @!P1 LEA R56, P3, R58, R56, 0x1 ;  /* 0x000000383a389211 */ /* 0x010fc800078608ff */
[----:B------:R-:W-:Y:S01]  /*8100*/  @!P1 LEA.HI.X R57, R58, R57, R59, 0x1, P3 ;  /* 0x000000393a399211 */ /* 0x000fe200018f0c3b */
[----:B--2---:R1:W-:Y:S04]  /*8110*/  @!P2 STG.E.128 desc[UR56][R54.64], R44 ;  /* 0x0000002c3600a986 */ /* 0x0043e8000c101d38 */
[----:B---3--:R1:W-:Y:S04]  /*8120*/  @!P1 STG.E.128 desc[UR56][R56.64], R48 ;  /* 0x0000003038009986 */ /* 0x0083e8000c101d38 */
.L_x_6918:
[----:B------:R-:W-:Y:S05]  /*8130*/  BSYNC B1 ;  /* 0x0000000000017941 */ /* 0x000fea0003800000 */
.L_x_6917:
[----:B------:R-:W-:Y:S01]  /*8140*/  ISETP.GE.AND P3, PT, R189, R112, PT ;  /* 0x00000070bd00720c */ /* 0x000fe20003f66270 */
[----:B------:R-:W-:-:S12]  /*8150*/  BSSY B1, `(.L_x_6919) ;  /* 0x0000012000017945 */ /* 0x000fd80003800000 */
[----:B------:R-:W-:Y:S05]  /*8160*/  @P3 BRA `(.L_x_6920) ;  /* 0x0000000000403947 */ /* 0x000fea0003800000 */
[----:B-1----:R-:W1:Y:S01]  /*8170*/  @!P2 LDC.64 R54, c[0x0][0x2d8] ;  /* 0x0000b600ff36ab82 */ /* 0x002e620000000a00 */
[----:B------:R-:W2:Y:S01]  /*8180*/  @!P2 LDS.128 R44, [R108+0x19400] ;  /* 0x019400006c2ca984 */ /* 0x000ea20000000c00 */
[----:B------:R-:W-:-:S03]  /*8190*/  IADD3 R60, P3, R90, R52, RZ ;  /* 0x000000345a3c7210 */ /* 0x000fc60007f7e0ff */
[----:B------:R-:W3:Y:S02]  /*81a0*/  @!P1 LDS.128 R48, [R108+0x1d400] ;  /* 0x01d400006c309984 */ /* 0x000ee40000000c00 */
[----:B------:R-:W-:Y:S01]  /*81b0*/  IMAD.X R62, R61, 0x1, R91, P3 ;  /* 0x000000013d3e7824 */ /* 0x000fe200018e065b */
[----:B------:R-:W4:Y:S01]  /*81c0*/  @!P1 LDC.64 R56, c[0x0][0x2d8] ;  /* 0x0000b600ff389b82 */ /* 0x000f220000000a00 */
[----:B------:R-:W-:-:S05]  /*81d0*/  @!P2 IADD3 R58, P3, R60, R31, RZ ;  /* 0x0000001f3c3aa210 */ /* 0x000fca0007f7e0ff */
[----:B------:R-:W-:Y:S01]  /*81e0*/  @!P2 IMAD.X R59, R62, 0x1, R34, P3 ;  /* 0x000000013e3ba824 */ /* 0x000fe200018e0622 */
        /* <DEDUP_REMOVED lines=8> */
.L_x_6920:
[----:B------:R-:W-:Y:S05]  /*8270*/  BSYNC B1 ;  /* 0x0000000000017941 */ /* 0x000fea0003800000 */
.L_x_6919:
[----:B------:R-:W-:Y:S01]  /*8280*/  ISETP.GE.AND P3, PT, R188, R112, PT ;  /* 0x00000070bc00720c */ /* 0x000fe20003f66270 */
[----:B------:R-:W-:-:S12]  /*8290*/  BSSY B1, `(.L_x_6921) ;  /* 0x0000012000017945 */ /* 0x000fd80003800000 */
[----:B------:R-:W-:Y:S05]  /*82a0*/  @P3 BRA `(.L_x_6922) ;  /* 0x0000000000403947 */ /* 0x000fea0003800000 */
[----:B-12---:R-:W1:Y:S01]  /*82b0*/  @!P2 LDC.64 R54, c[0x0][0x2d8] ;  /* 0x0000b600ff36ab82 */ /* 0x006e620000000a00 */
[----:B------:R-:W2:Y:S01]  /*82c0*/  @!P2 LDS.128 R44, [R108+0x1a400] ;  /* 0x01a400006c2ca984 */ /* 0x000ea20000000c00 */
[----:B------:R-:W-:-:S03]  /*82d0*/  LEA R60, P3, R38, R52, 0x6 ;  /* 0x00000034263c7211 */ /* 0x000fc600078630ff */
        /* <DEDUP_REMOVED lines=13> */
.L_x_6922:
[----:B------:R-:W-:Y:S05]  /*83b0*/  BSYNC B1 ;  /* 0x0000000000017941 */ /* 0x000fea0003800000 */
.L_x_6921:
[----:B------:R-:W-:-:S13]  /*83c0*/  ISETP.GE.AND P3, PT, R190, R112, PT ;  /* 0x00000070be00720c */ /* 0x000fda0003f66270 */
[----:B------:R-:W-:Y:S05]  /*83d0*/  @P3 BRA `(.L_x_6888) ;  /* 0x00000000004c3947 */ /* 0x000fea0003800000 */
[----:B------:R-:W3:Y:S01]  /*83e0*/  LDC.64 R58, c[0x0][0x2f0] ;  /* 0x0000bc00ff3a7b82 */ /* 0x000ee20000000a00 */
[----:B-12-4-:R-:W1:Y:S01]  /*83f0*/  @!P2 LDS.128 R44, [R108+0x1b400] ;  /* 0x01b400006c2ca984 */ /* 0x016e620000000c00 */
[----:B------:R-:W-:-:S03]  /*8400*/  IMAD.MOV.U32 R53, RZ, RZ, R61 ;  /* 0x000000ffff357224 */ /* 0x000fc600078e003d */
[----:B------:R-:W2:Y:S03]  /*8410*/  @!P1 LDS.128 R48, [R108+0x1f400] ;  /* 0x01f400006c309984 */ /* 0x000ea60000000c00 */
[----:B------:R-:W4:Y:S08]  /*8420*/  @!P2 LDC.64 R54, c[0x0][0x2d8] ;  /* 0x0000b600ff36ab82 */ /* 0x000f300000000a00 */
[----:B------:R-:W5:Y:S01]  /*8430*/  @!P1 LDC.64 R56, c[0x0][0x2d8] ;  /* 0x0000b600ff389b82 */ /* 0x000f620000000a00 */
[----:B---3--:R-:W-:-:S04]  /*8440*/  IMAD.WIDE.U32 R52, R58, 0x60, R52 ;  /* 0x000000603a347825 */ /* 0x008fc800078e0034 */
[----:B------:R-:W-:-:S04]  /*8450*/  IMAD R59, R59, 0x60, RZ ;  /* 0x000000603b3b7824 */ /* 0x000fc800078e02ff */
[----:B------:R-:W-:Y:S01]  /*8460*/  IMAD.IADD R59, R53, 0x1, R59 ;  /* 0x00000001353b7824 */ /* 0x000fe200078e023b */
[----:B------:R-:W-:-:S05]  /*8470*/  @!P2 IADD3 R53, P3, R31, R52, RZ ;  /* 0x000000341f35a210 */ /* 0x000fca0007f7e0ff */
[----:B------:R-:W-:Y:S01]  /*8480*/  @!P2 IMAD.X R58, R59, 0x1, R34, P3 ;  /* 0x000000013b3aa824 */ /* 0x000fe200018e0622 */
[----:B----4-:R-:W-:-:S04]  /*8490*/  @!P2 LEA R54, P3, R53, R54, 0x1 ;  /* 0x000000363536a211 */ /* 0x010fc800078608ff */
[----:B------:R-:W-:Y:S02]  /*84a0*/  @!P2 LEA.HI.X R55, R53, R55, R58, 0x1, P3 ;  /* 0x000000373537a211 */ /* 0x000fe400018f0c3a */
[----:B------:R-:W-:-:S03]  /*84b0*/  @!P1 IADD3 R52, P3, R35, R52, RZ ;  /* 0x0000003423349210 */ /* 0x000fc60007f7e0ff */
[----:B-1----:R1:W-:Y:S02]  /*84c0*/  @!P2 STG.E.128 desc[UR56][R54.64], R44 ;  /* 0x0000002c3600a986 */ /* 0x0023e4000c101d38 */
[----:B------:R-:W-:Y:S01]  /*84d0*/  @!P1 IMAD.X R53, R59, 0x1, R101, P3 ;  /* 0x000000013b359824 */ /* 0x000fe200018e0665 */
[----:B-----5:R-:W-:-:S04]  /*84e0*/  @!P1 LEA R56, P3, R52, R56, 0x1 ;  /* 0x0000003834389211 */ /* 0x020fc800078608ff */
[----:B------:R-:W-:-:S05]  /*84f0*/  @!P1 LEA.HI.X R57, R52, R57, R53, 0x1, P3 ;  /* 0x0000003934399211 */ /* 0x000fca00018f0c35 */
[----:B--2---:R1:W-:Y:S04]  /*8500*/  @!P1 STG.E.128 desc[UR56][R56.64], R48 ;  /* 0x0000003038009986 */ /* 0x0043e8000c101d38 */
.L_x_6888:
[----:B------:R-:W-:Y:S05]  /*8510*/  BSYNC B0 ;  /* 0x0000000000007941 */ /* 0x000fea0003800000 */
.L_x_6850:
        /* <DEDUP_REMOVED lines=17> */
.L_x_6924:
[----:B------:R-:W-:Y:S05]  /*8630*/  BSYNC B0 ;  /* 0x0000000000007941 */ /* 0x000fea0003800000 */
.L_x_6923:
[----:B------:R-:W2:Y:S01]  /*8640*/  SYNCS.PHASECHK.TRANS64.TRYWAIT P0, [R103+URZ+0x288b0], R124 ;  /* 0x0288b07c670075a7 */ /* 0x000ea2000800017f */
[----:B------:R-:W-:Y:S01]  /*8650*/  ULDC UR37, c[0x0][0x2e4] ;  /* 0x0000b90000257ab9 */ /* 0x000fe20000000800 */
[----:B------:R-:W-:Y:S01]  /*8660*/  ULDC.64 UR40, c[0x0][0x318] ;  /* 0x0000c60000287ab9 */ /* 0x000fe20000000a00 */
[----:B------:R-:W-:Y:S01]  /*8670*/  ULDC.64 UR42, c[0x0][0x308] ;  /* 0x0000c200002a7ab9 */ /* 0x000fe20000000a00 */
[----:B------:R-:W-:Y:S04]  /*8680*/  BSSY B0, `(.L_x_6925) ;  /* 0x0000002000007945 */ /* 0x000fe80003800000 */
[----:B--2---:R-:W-:Y:S05]  /*8690*/  @!P0 BRA `(.L_x_6926) ;  /* 0x000001cc00848947 */ /* 0x004fea0003800000 */
.L_x_7240:
[----:B------:R-:W-:Y:S05]  /*86a0*/  BSYNC B0 ;  /* 0x0000000000007941 */ /* 0x000fea0003800000 */
.L_x_6925:
[----:B------:R-:W-:Y:S01]  /*86b0*/  ISETP.GE.AND P0, PT, R18, R112, PT ;  /* 0x000000701200720c */ /* 0x000fe20003f06270 */
[----:B------:R-:W-:Y:S01]  /*86c0*/  BSSY B0, `(.L_x_6927) ;  /* 0x0000011000007945 */ /* 0x000fe20003800000 */
[----:B------:R-:W-:-:S11]  /*86d0*/  IMAD.WIDE R48, R26, 0x80, R42 ;  /* 0x000000801a307825 */ /* 0x000fd600078e022a */
[----:B------:R-:W-:Y:S05]  /*86e0*/  @P0 BRA `(.L_x_6928) ;  /* 0x0000000000380947 */ /* 0x000fea0003800000 */
[----:B------:R-:W-:Y:S02]  /*86f0*/  IMAD R47, R49, UR40, RZ ;  /* 0x00000028312f7c24 */ /* 0x000fe4000f8e02ff */
[----:B-1----:R-:W-:Y:S02]  /*8700*/  IMAD.MOV.U32 R44, RZ, RZ, R96 ;  /* 0x000000ffff2c7224 */ /* 0x002fe400078e0060 */
[----:B------:R-:W-:Y:S02]  /*8710*/  IMAD.MOV.U32 R45, RZ, RZ, R102 ;  /* 0x000000ffff2d7224 */ /* 0x000fe400078e0066 */
[C---:B------:R-:W-:Y:S02]  /*8720*/  IMAD R47, R48.reuse, UR41, R47 ;  /* 0x00000029302f7c24 */ /* 0x040fe4000f8e022f */
[----:B------:R-:W-:-:S04]  /*8730*/  IMAD.WIDE.U32 R44, R48, UR40, R44 ;  /* 0x00000028302c7c25 */ /* 0x000fc8000f8e002c */
[----:B------:R-:W-:Y:S01]  /*8740*/  IMAD.IADD R45, R45, 0x1, R47 ;  /* 0x000000012d2d7824 */ /* 0x000fe200078e022f */
[----:B------:R-:W-:-:S04]  /*8750*/  LEA R50, P0, R44, UR42, 0x1 ;  /* 0x0000002a2c327c11 */ /* 0x000fc8000f8008ff */
[----:B------:R-:W-:Y:S02]  /*8760*/  LEA.HI.X R51, R44, UR43, R45, 0x1, P0 ;  /* 0x0000002b2c337c11 */ /* 0x000fe400080f0c2d */
[----:B------:R-:W-:-:S13]  /*8770*/  ISETP.GE.AND P0, PT, R16, UR37, PT ;  /* 0x0000002510007c0c */ /* 0x000fda000bf06270 */
[----:B------:R-:W1:Y:S04]  /*8780*/  @!P0 LDS.128 R44, [R108+0x400] ;  /* 0x000400006c2c8984 */ /* 0x000e680000000c00 */
[----:B-1----:R-:W-:Y:S01]  /*8790*/  @!P0 STG.E.128 desc[UR56][R50.64], R44 ;  /* 0x0000002c32008986 */ /* 0x002fe2000c101d38 */
[----:B------:R-:W-:-:S13]  /*87a0*/  ISETP.GE.AND P0, PT, R195, UR37, PT ;  /* 0x00000025c3007c0c */ /* 0x000fda000bf06270 */
[----:B------:R-:W1:Y:S04]  /*87b0*/  @!P0 LDS.128 R44, [R108+0x4400] ;  /* 0x004400006c2c8984 */ /* 0x000e680000000c00 */
[----:B-1----:R3:W-:Y:S02]  /*87c0*/  @!P0 STG.E.128 desc[UR56][R50.64+0x80], R44 ;  /* 0x0000802c32008986 */ /* 0x0027e4000c101d38 */
.L_x_6928:
[----:B------:R-:W-:Y:S05]  /*87d0*/  BSYNC B0 ;  /* 0x0000000000007941 */ /* 0x000fea0003800000 */
.L_x_6927:
[----:B------:R-:W-:Y:S01]  /*87e0*/  ISETP.GE.AND P0, PT, R189, R112, PT ;  /* 0x00000070bd00720c */ /* 0x000fe20003f06270 */
[----:B------:R-:W-:-:S12]  /*87f0*/  BSSY B0, `(.L_x_6929) ;  /* 0x0000012000007945 */ /* 0x000fd80003800000 */
[----:B------:R-:W-:Y:S05]  /*8800*/  @P0 BRA `(.L_x_6930) ;  /* 0x0000000000400947 */ /* 0x000fea0003800000 */
[----:B---3--:R-:W-:Y:S01]  /*8810*/  IADD3 R47, P0, R48, 0x20, RZ ;  /* 0x00000020302f7810 */ /* 0x008fe20007f1e0ff */
[----:B------:R-:W-:-:S04]  /*8820*/  IMAD.MOV.U32 R45, RZ, RZ, R102 ;  /* 0x000000ffff2d7224 */ /* 0x000fc800078e0066 */
[----:B-1----:R-:W-:-:S04]  /*8830*/  IMAD.X R44, RZ, RZ, R49, P0 ;  /* 0x000000ffff2c7224 */ /* 0x002fc800000e0631 */
[----:B------:R-:W-:Y:S02]  /*8840*/  IMAD R46, R44, UR40, RZ ;  /* 0x000000282c2e7c24 */ /* 0x000fe4000f8e02ff */
[----:B------:R-:W-:-:S04]  /*8850*/  IMAD.MOV.U32 R44, RZ, RZ, R96 ;  /* 0x000000ffff2c7224 */ /* 0x000fc800078e0060 */
[----:B------:R-:W-:-:S04]  /*8860*/  IMAD.WIDE.U32 R44, R47, UR40, R44 ;  /* 0x000000282f2c7c25 */ /* 0x000fc8000f8e002c */
[----:B------:R-:W-:Y:S01]  /*8870*/  IMAD R47, R47, UR41, R46 ;  /* 0x000000292f2f7c24 */ /* 0x000fe2000f8e022e */
[----:B------:R-:W-:-:S03]  /*8880*/  LEA R50, P0, R44, UR42, 0x1 ;  /* 0x0000002a2c327c11 */ /* 0x000fc6000f8008ff */
[----:B------:R-:W-:-:S05]  /*8890*/  IMAD.IADD R45, R45, 0x1, R47 ;  /* 0x000000012d2d7824 */ /* 0x000fca00078e022f */
[----:B------:R-:W-:Y:S02]  /*88a0*/  LEA.HI.X R51, R44, UR43, R45, 0x1, P0 ;  /* 0x0000002b2c337c11 */ /* 0x000fe400080f0c2d */
[----:B------:R-:W-:-:S13]  /*88b0*/  ISETP.GE.AND P0, PT, R16, UR37, PT ;  /* 0x0000002510007c0c */ /* 0x000fda000bf06270 */
[----:B------:R-:W1:Y:S04]  /*88c0*/  @!P0 LDS.128 R44, [R108+0x1400] ;  /* 0x001400006c2c8984 */ /* 0x000e680000000c00 */
[----:B-1----:R-:W-:Y:S01]  /*88d0*/  @!P0 STG.E.128 desc[UR56][R50.64], R44 ;  /* 0x0000002c32008986 */ /* 0x002fe2000c101d38 */
[----:B------:R-:W-:-:S13]  /*88e0*/  ISETP.GE.AND P0, PT, R195, UR37, PT ;  /* 0x00000025c3007c0c */ /* 0x000fda000bf06270 */
[----:B------:R-:W1:Y:S04]  /*88f0*/  @!P0 LDS.128 R44, [R108+0x5400] ;  /* 0x005400006c2c8984 */ /* 0x000e680000000c00 */
[----:B-1----:R4:W-:Y:S02]  /*8900*/  @!P0 STG.E.128 desc[UR56][R50.64+0x80], R44 ;  /* 0x0000802c32008986 */ /* 0x0029e4000c101d38 */
.L_x_6930:
[----:B------:R-:W-:Y:S05]  /*8910*/  BSYNC B0 ;  /* 0x0000000000007941 */ /* 0x000fea0003800000 */
.L_x_6929:
[----:B------:R-:W-:Y:S01]  /*8920*/  ISETP.GE.AND P0, PT, R188, R112, PT ;  /* 0x00000070bc00720c */ /* 0x000fe20003f06270 */
[----:B------:R-:W-:-:S12]  /*8930*/  BSSY B0, `(.L_x_6931) ;  /* 0x0000012000007945 */ /* 0x000fd80003800000 */
[----:B------:R-:W-:Y:S05]  /*8940*/  @P0 BRA `(.L_x_6932) ;  /* 0x0000000000400947 */ /* 0x000fea0003800000 */
[----:B---34-:R-:W-:Y:S01]  /*8950*/  IADD3 R47, P0, R48, 0x40, RZ ;  /* 0x00000040302f7810 */ /* 0x018fe20007f1e0ff */
        /* <DEDUP_REMOVED lines=15> */
.L_x_6932:
[----:B------:R-:W-:Y:S05]  /*8a50*/  BSYNC B0 ;  /* 0x0000000000007941 */ /* 0x000fea0003800000 */
.L_x_6931:
[----:B------:R-:W-:Y:S01]  /*8a60*/  ISETP.GE.AND P0, PT, R190, R112, PT ;  /* 0x00000070be00720c */ /* 0x000fe20003f06270 */
[----:B------:R-:W-:-:S12]  /*8a70*/  BSSY B0, `(.L_x_6933) ;  /* 0x0000012000007945 */ /* 0x000fd80003800000 */
[----:B------:R-:W-:Y:S05]  /*8a80*/  @P0 BRA `(.L_x_6934) ;  /* 0x0000000000400947 */ /* 0x000fea0003800000 */
[----:B-1-34-:R-:W-:Y:S01]  /*8a90*/  IADD3 R47, P0, R48, 0x60, RZ ;  /* 0x00000060302f7810 */ /* 0x01afe20007f1e0ff */
[----:B------:R-:W-:Y:S02]  /*8aa0*/  IMAD.MOV.U32 R44, RZ, RZ, R96 ;  /* 0x000000ffff2c7224 */ /* 0x000fe400078e0060 */
        /* <DEDUP_REMOVED lines=14> */
.L_x_6934:
[----:B------:R-:W-:Y:S05]  /*8b90*/  BSYNC B0 ;  /* 0x0000000000007941 */ /* 0x000fea0003800000 */
.L_x_6933:
[----:B------:R-:W-:Y:S01]  /*8ba0*/  @!PT LDS RZ, [RZ] ;  /* 0x00000000fffff984 */ /* 0x000fe20000000800 */
[----:B------:R-:W-:Y:S01]  /*8bb0*/  @!PT LDS RZ, [RZ] ;  /* 0x00000000fffff984 */ /* 0x000fe20000000800 */
[----:B------:R-:W-:Y:S01]  /*8bc0*/  @!PT LDS RZ, [RZ] ;  /* 0x00000000fffff984 */ /* 0x000fe20000000800 */
[----:B------:R-:W-:Y:S01]  /*8bd0*/  @!PT LDS RZ, [RZ] ;  /* 0x00000000fffff984 */ /* 0x000fe20000000800 */
[----:B------:R5:W-:Y:S06]  /*8be0*/  MEMBAR.ALL.CTA ;  /* 0x0000000000007992 */ /* 0x000bec0000008000 */
[----:B-----5:R-:W5:Y:S02]  /*8bf0*/  FENCE.VIEW.ASYNC.S ;  /* 0x00000000000073c6 */ /* 0x020f640000000000 */
[----:B-----5:R1:W-:Y:S01]  /*8c00*/  BAR.SYNC.DEFER_BLOCKING R125, 0x80 ;  /* 0x0002007d0000751d */ /* 0x0203e20000010000 */
[----:B------:R-:W-:Y:S01]  /*8c10*/  ISETP.NE.AND P4, PT, R104, RZ, PT ;  /* 0x000000ff6800720c */ /* 0x000fe20003f85270 */
[----:B------:R-:W-:-:S02]  /*8c20*/  VIADD R185, R185, 0x1 ;  /* 0x00000001b9b97836 */ /* 0x000fc40000000000 */
[----:B0-2---:R-:W-:-:S03]  /*8c30*/  @!P3 VIADD R103, R103, 0x288c0 ;  /* 0x000288c06767b836 */ /* 0x005fc60000000000 */
[C---:B------:R-:W-:Y:S02]  /*8c40*/  ISETP.NE.AND P0, PT, R185.reuse, 0x2, PT ;  /* 0x00000002b900780c */ /* 0x040fe40003f05270 */
[----:B------:R-:W-:Y:S02]  /*8c50*/  @!P3 PRMT R103, RZ, 0x654, R103 ;  /* 0x00000654ff67b816 */ /* 0x000fe40000000067 */
[----:B-1-34-:R-:W-:Y:S02]  /*8c60*/  SEL R45, RZ, 0x1, P0 ;  /* 0x00000001ff2d7807 */ /* 0x01afe40000000000 */
[----:B------:R-:W-:Y:S02]  /*8c70*/  SEL R185, R185, RZ, P0 ;  /* 0x000000ffb9b97207 */ /* 0x000fe40000000000 */
[----:B------:R-:W-:Y:S01]  /*8c80*/  LOP3.LUT R194, R194, R45, RZ, 0x3c, !PT ;  /* 0x0000002dc2c27212 */ /* 0x000fe200078e3cff */
[----:B------:R0:W-:Y:S01]  /*8c90*/  @!P3 SYNCS.ARRIVE.TRANS64.RED.A1T0 RZ, [R103+URZ], RZ ;  /* 0x000000ff67ffb9a7 */ /* 0x0001e2000810043f */
[----:B------:R-:W-:Y:S05]  /*8ca0*/  @P4 BRA `(.L_x_6935) ;  /* 0xffffff9800684947 */ /* 0x000fea000383ffff */
[----:B------:R-:W1:Y:S01]  /*8cb0*/  S2R R44, SR_TID.X ;  /* 0x00000000002c7919 */ /* 0x000e620000002100 */
[----:B------:R-:W-:Y:S02]  /*8cc0*/  PLOP3.LUT P0, PT, PT, PT, PT, 0x8, 0x0 ;  /* 0x000000000000781c */ /* 0x000fe40003f0e170 */
[----:B-1----:R-:W-:-:S04]  /*8cd0*/  SHF.R.U32.HI R44, RZ, 0x7, R44 ;  /* 0x00000007ff2c7819 */ /* 0x002fc8000001162c */
[----:B------:R-:W-:-:S13]  /*8ce0*/  ISETP.NE.AND P4, PT, R44, 0x1, PT ;  /* 0x000000012c00780c */ /* 0x000fda0003f85270 */
[----:B------:R-:W-:Y:S06]  /*8cf0*/  @!P4 BAR.ARV 0x9, 0x100 ;  /* 0x024400000000cb1d */ /* 0x000fec0000002000 */
.L_x_6845:
[----:B------:R-:W1:Y:S02]  /*8d00*/  LDC.64 R6, c[0x0][0x9e0] ;  /* 0x00027800ff067b82 */ /* 0x000e640000000a00 */
[----:B-1----:R-:W-:Y:S01]  /*8d10*/  ISETP.GE.AND P1, PT, R7, 0x1, PT ;  /* 0x000000010700780c */ /* 0x002fe20003f26270 */
[----:B------:R-:W-:-:S12]  /*8d20*/  @P0 BRA `(.L_x_6936) ;  /* 0x00000000000c0947 */ /* 0x000fd80003800000 */
[----:B------:R-:W1:Y:S01]  /*8d30*/  FENCE.VIEW.ASYNC.G ;  /* 0x00000000000073c6 */ /* 0x000e620000000100 */
[----:B------:R-:W-:Y:S05]  /*8d40*/  WARPSYNC.ALL ;  /* 0x0000000000007948 */ /* 0x000fea0003800000 */
[----:B-1----:R-:W-:Y:S06]  /*8d50*/  BAR.ARV 0xc, 0x120 ;  /* 0x0304800000007b1d */ /* 0x002fec0000002000 */
.L_x_6936:
        /* <DEDUP_REMOVED lines=13> */
.L_x_6939:
[----:B------:R-:W-:-:S13]  /*8e30*/  ISETP.NE.AND P0, PT, R7, 0x1, PT ;  /* 0x000000010700780c */ /* 0x000fda0003f05270 */
[----:B------:R-:W1:Y:S02]  /*8e40*/  @P0 LDC.64 R4, c[0x0][0x9e8] ;  /* 0x00027a00ff040b82 */ /* 0x000e640000000a00 */
[----:B-1----:R-:W-:-:S05]  /*8e50*/  @P0 IMAD.HI.U32 R4, R3, R4, RZ ;  /* 0x0000000403040227 */ /* 0x002fca00078e00ff */
[----:B------:R-:W-:-:S07]  /*8e60*/  @P0 SHF.R.U32.HI R3, RZ, R5, R4 ;  /* 0x00000005ff030219 */ /* 0x000fce0000011604 */
.L_x_6940:
[----:B------:R-:W-:Y:S05]  /*8e70*/  BSYNC B0 ;  /* 0x0000000000007941 */ /* 0x000fea0003800000 */
.L_x_6938:
[----:B------:R-:W-:-:S05]  /*8e80*/  IMAD R3, R3, R7, R7 ;  /* 0x0000000703037224 */ /* 0x000fca00078e0207 */
[----:B------:R-:W-:-:S07]  /*8e90*/  VIMNMX R0, R0, R3, PT ;  /* 0x0000000300007248 */ /* 0x000fce0003fe0100 */
.L_x_6937:
[----:B------:R-:W-:Y:S01]  /*8ea0*/  VIADD R0, R0, 0x7f ;  /* 0x0000007f00007836 */ /* 0x000fe20000000000 */
[----:B------:R-:W-:-:S04]  /*8eb0*/  ULDC UR4, c[0x0][0x9dc] ;  /* 0x0002770000047ab9 */ /* 0x000fc80000000800 */
[----:B------:R-:W-:-:S04]  /*8ec0*/  SHF.R.S32.HI R3, RZ, 0x1f, R0 ;  /* 0x0000001fff037819 */ /* 0x000fc80000011400 */
[----:B------:R-:W-:-:S04]  /*8ed0*/  LEA.HI R3, R3, R0, RZ, 0x7 ;  /* 0x0000000003037211 */ /* 0x000fc800078f38ff */
[----:B------:R-:W-:Y:S01]  /*8ee0*/  SHF.R.S32.HI R0, RZ, 0x7, R3 ;  /* 0x00000007ff007819 */ /* 0x000fe20000011403 */
[----:B------:R-:W-:-:S03]  /*8ef0*/  VIADD R3, R118, -UR4 ;  /* 0x8000000476037c36 */ /* 0x000fc60008000000 */
[----:B------:R-:W-:Y:S01]  /*8f00*/  VIMNMX R129, R129, R0, PT ;  /* 0x0000000081817248 */ /* 0x000fe20003fe0100 */
        /* <DEDUP_REMOVED lines=11> */
.L_x_6943:
[----:B------:R-:W-:-:S13]  /*8fc0*/  ISETP.NE.AND P0, PT, R7, 0x1, PT ;  /* 0x000000010700780c */ /* 0x000fda0003f05270 */
[----:B------:R-:W1:Y:S02]  /*8fd0*/  @P0 LDC.64 R4, c[0x0][0x9e8] ;  /* 0x00027a00ff040b82 */ /* 0x000e640000000a00 */
[----:B-1----:R-:W-:-:S05]  /*8fe0*/  @P0 IMAD.HI.U32 R4, R118, R4, RZ ;  /* 0x0000000476040227 */ /* 0x002fca00078e00ff */
[----:B------:R-:W-:-:S07]  /*8ff0*/  @P0 SHF.R.U32.HI R118, RZ, R5, R4 ;  /* 0x00000005ff760219 */ /* 0x000fce0000011604 */
.L_x_6944:
[----:B------:R-:W-:Y:S05]  /*9000*/  BSYNC B0 ;  /* 0x0000000000007941 */ /* 0x000fea0003800000 */
.L_x_6942:
[----:B------:R-:W-:-:S05]  /*9010*/  IMAD R118, R118, R7, RZ ;  /* 0x0000000776767224 */ /* 0x000fca00078e02ff */
[----:B------:R-:W-:-:S07]  /*9020*/  VIMNMX R3, R3, R118, !PT ;  /* 0x0000007603037248 */ /* 0x000fce0007fe0100 */
.L_x_6941:
[----:B------:R-:W-:Y:S01]  /*9030*/  SHF.R.S32.HI R4, RZ, 0x1f, R3 ;  /* 0x0000001fff047819 */ /* 0x000fe20000011403 */
[----:B------:R-:W-:Y:S01]  /*9040*/  IMAD.MOV.U32 R0, RZ, RZ, RZ ;  /* 0x000000ffff007224 */ /* 0x000fe200078e00ff */
[----:B------:R-:W-:Y:S02]  /*9050*/  PLOP3.LUT P0, PT, PT, PT, PT, 0x80, 0x0 ;  /* 0x000000000000781c */ /* 0x000fe40003f0f070 */
[----:B------:R-:W-:Y:S02]  /*9060*/  CS2R R150, SRZ ;  /* 0x0000000000967805 */ /* 0x000fe4000001ff00 */
[----:B------:R-:W-:Y:S01]  /*9070*/  LEA.HI R4, R4, R3, RZ, 0x7 ;  /* 0x0000000304047211 */ /* 0x000fe200078f38ff */
[----:B------:R-:W-:Y:S01]  /*9080*/  IMAD.MOV.U32 R3, RZ, RZ, RZ ;  /* 0x000000ffff037224 */ /* 0x000fe200078e00ff */
[----:B------:R-:W-:Y:S02]  /*9090*/  CS2R R148, SRZ ;  /* 0x0000000000947805 */ /* 0x000fe4000001ff00 */
[----:B------:R-:W-:-:S02]  /*90a0*/  CS2R R146, SRZ ;  /* 0x0000000000927805 */ /* 0x000fc4000001ff00 */
[----:B------:R-:W-:Y:S02]  /*90b0*/  SHF.R.S32.HI R4, RZ, 0x7, R4 ;  /* 0x00000007ff047819 */ /* 0x000fe40000011404 */
[----:B------:R-:W-:Y:S02]  /*90c0*/  CS2R R144, SRZ ;  /* 0x0000000000907805 */ /* 0x000fe4000001ff00 */
[----:B------:R-:W-:Y:S01]  /*90d0*/  CS2R R34, SRZ ;  /* 0x0000000000227805 */ /* 0x000fe2000001ff00 */
[----:B------:R-:W-:Y:S01]  /*90e0*/  IMAD.MOV.U32 R142, RZ, RZ, RZ ;  /* 0x000000ffff8e7224 */ /* 0x000fe200078e00ff */
[----:B------:R-:W-:Y:S01]  /*90f0*/  VIMNMX R198, RZ, R4, !PT ;  /* 0x00000004ffc67248 */ /* 0x000fe20007fe0100 */
[----:B------:R-:W-:Y:S01]  /*9100*/  IMAD.MOV.U32 R141, RZ, RZ, RZ ;  /* 0x000000ffff8d7224 */ /* 0x000fe200078e00ff */
[----:B------:R-:W-:Y:S01]  /*9110*/  CS2R R138, SRZ ;  /* 0x00000000008a7805 */ /* 0x000fe2000001ff00 */
[----:B------:R-:W-:Y:S01]  /*9120*/  IMAD.MOV.U32 R137, RZ, RZ, RZ ;  /* 0x000000ffff897224 */ /* 0x000fe200078e00ff */
[----:B------:R-:W-:-:S02]  /*9130*/  ISETP.GT.AND P1, PT, R129, R198, PT ;  /* 0x000000c68100720c */ /* 0x000fc40003f24270 */
[----:B------:R-:W-:Y:S02]  /*9140*/  CS2R R32, SRZ ;  /* 0x0000000000207805 */ /* 0x000fe4000001ff00 */
[----:B------:R-:W-:Y:S01]  /*9150*/  CS2R R134, SRZ ;  /* 0x0000000000867805 */ /* 0x000fe2000001ff00 */
[----:B------:R-:W-:Y:S01]  /*9160*/  IMAD.MOV.U32 R133, RZ, RZ, RZ ;  /* 0x000000ffff857224 */ /* 0x000fe200078e00ff */
[----:B------:R-:W-:Y:S02]  /*9170*/  CS2R R30, SRZ ;  /* 0x00000000001e7805 */ /* 0x000fe4000001ff00 */
[----:B------:R-:W-:Y:S01]  /*9180*/  CS2R R130, SRZ ;  /* 0x0000000000827805 */ /* 0x000fe2000001ff00 */
[----:B------:R-:W-:Y:S01]  /*9190*/  IMAD.MOV.U32 R128, RZ, RZ, RZ ;  /* 0x000000ffff807224 */ /* 0x000fe200078e00ff */
        /* <DEDUP_REMOVED lines=12> */
[----:B0-----:R-:W-:Y:S02]  /*9260*/  CS2R R102, SRZ ;  /* 0x0000000000667805 */ /* 0x001fe4000001ff00 */
[----:B------:R-:W-:Y:S02]  /*9270*/  CS2R R100, SRZ ;  /* 0x0000000000647805 */ /* 0x000fe4000001ff00 */
[----:B------:R-:W-:-:S02]  /*9280*/  CS2R R98, SRZ ;  /* 0x0000000000627805 */ /* 0x000fc4000001ff00 */
[----:B------:R-:W-:Y:S02]  /*9290*/  CS2R R96, SRZ ;  /* 0x0000000000607805 */ /* 0x000fe4000001ff00 */
[----:B------:R-:W-:Y:S01]  /*92a0*/  CS2R R6, SRZ ;  /* 0x0000000000067805 */ /* 0x000fe2000001ff00 */
[----:B------:R-:W-:Y:S01]  /*92b0*/  IMAD.MOV.U32 R94, RZ, RZ, RZ ;  /* 0x000000ffff5e7224 */ /* 0x000fe200078e00ff */
[----:B------:R-:W-:Y:S01]  /*92c0*/  CS2R R90, SRZ ;  /* 0x00000000005a7805 */ /* 0x000fe2000001ff00 */
[----:B------:R-:W-:Y:S01]  /*92d0*/  IMAD.MOV.U32 R37, RZ, RZ, RZ ;  /* 0x000000ffff257224 */ /* 0x000fe200078e00ff */
[----:B------:R-:W-:Y:S01]  /*92e0*/  CS2R R88, SRZ ;  /* 0x0000000000587805 */ /* 0x000fe2000001ff00 */
[----:B------:R-:W-:Y:S06]  /*92f0*/  @!P1 BRA `(.L_x_6945) ;  /* 0x0000013c00c89947 */ /* 0x000fec0003800000 */
[----:B------:R-:W-:-:S03]  /*9300*/  UMOV UR4, 0xffffffff ;  /* 0xffffffff00047882 */ /* 0x000fc60000000000 */
[----:B------:R-:W-:Y:S05]  /*9310*/  BRA.DIV UR4, `(.L_x_6946) ;  /* 0x000001c204787947 */ /* 0x000fea000b800000 */
[----:B------:R0:W1:Y:S02]  /*9320*/  SHFL.IDX PT, R196, R227, RZ, 0x1f ;  /* 0x00001fffe3c47589 */ /* 0x00006400000e0000 */
.L_x_7243:
[----:B-1----:R-:W-:-:S04]  /*9330*/  LEA.HI R0, R196, R196, RZ, 0x1 ;  /* 0x000000c4c4007211 */ /* 0x002fc800078f08ff */
[----:B------:R-:W-:Y:S01]  /*9340*/  LOP3.LUT R3, R0, 0x1e, RZ, 0xc0, !PT ;  /* 0x0000001e00037812 */ /* 0x000fe200078ec0ff */
[----:B------:R-:W-:-:S04]  /*9350*/  IMAD.U32 R0, RZ, RZ, UR38 ;  /* 0x00000026ff007e24 */ /* 0x000fc8000f8e00ff */
[----:B------:R-:W-:Y:S01]  /*9360*/  IMAD.IADD R3, R196, 0x1, -R3 ;  /* 0x00000001c4037824 */ /* 0x000fe200078e0a03 */
[----:B------:R-:W-:-:S04]  /*9370*/  LOP3.LUT P0, RZ, R0, 0x3ff, RZ, 0xc0, !PT ;  /* 0x000003ff00ff7812 */ /* 0x000fc8000780c0ff */
[----:B------:R-:W-:Y:S02]  /*9380*/  LEA R3, R3, UR38, 0xd ;  /* 0x0000002603037c11 */ /* 0x000fe4000f8e68ff */
[----:B------:R-:W-:Y:S02]  /*9390*/  P2R R24, PR, RZ, 0x1 ;  /* 0x00000001ff187803 */ /* 0x000fe40000000000 */
[----:B------:R-:W-:-:S04]  /*93a0*/  SHF.R.U32.HI R3, RZ, 0x4, R3 ;  /* 0x00000004ff037819 */ /* 0x000fc80000011603 */
[----:B------:R-:W-:Y:S01]  /*93b0*/  LOP3.LUT R52, R3, 0x3fff, RZ, 0xc0, !PT ;  /* 0x00003fff03347812 */ /* 0x000fe200078ec0ff */
[----:B------:R-:W-:Y:S06]  /*93c0*/  @!P0 BRA `(.L_x_6947) ;  /* 0x0000000000408947 */ /* 0x000fec0003800000 */
        /* <DEDUP_REMOVED lines=15> */
[----:B0-2--5:R-:W-:Y:S05]  /*94c0*/  CALL.ABS.NOINC R14 ;  /* 0x000000000e007343 */ /* 0x025fea0003c00000 */
.L_x_6947:
[----:B------:R-:W-:Y:S02]  /*94d0*/  ULDC UR4, c[0x0][0x3d4] ;  /* 0x0000f50000047ab9 */ /* 0x000fe40000000800 */
[----:B------:R-:W-:-:S13]  /*94e0*/  ISETP.LT.AND P0, PT, RZ, UR4, PT ;  /* 0x00000004ff007c0c */ /* 0x000fda000bf01270 */
[----:B------:R-:W-:Y:S05]  /*94f0*/  @P0 BRA `(.L_x_6948) ;  /* 0x00000000003c0947 */ /* 0x000fea0003800000 */
[----:B------:R-:W-:-:S04]  /*9500*/  LEA.HI R0, R221, R221, RZ, 0x1 ;  /* 0x000000dddd007211 */ /* 0x000fc800078f08ff */
        /* <DEDUP_REMOVED lines=8> */
.L_x_6951:
[----:B--2---:R2:W3:Y:S02]  /*9590*/  SYNCS.PHASECHK.TRANS64.TRYWAIT P0, [R2+URZ+0x28800], R3 ;  /* 0x02880003020075a7 */ /* 0x0044e4000800017f */
[----:B---3--:R-:W-:Y:S05]  /*95a0*/  @!P0 NANOSLEEP.SYNCS 0x989680 ;  /* 0x009896800000895d */ /* 0x008fea0003900000 */
[----:B------:R-:W3:Y:S02]  /*95b0*/  @!P0 SYNCS.PHASECHK.TRANS64 P0, [R2+URZ+0x28800], R3 ;  /* 0x02880003020085a7 */ /* 0x000ee4000800007f */
[----:B---3--:R-:W-:Y:S05]  /*95c0*/  @!P0 BRA `(.L_x_6951) ;  /* 0xfffffffc00f08947 */ /* 0x008fea000383ffff */
.L_x_6950:
[----:B------:R-:W-:Y:S05]  /*95d0*/  BSYNC B0 ;  /* 0x0000000000007941 */ /* 0x000fea0003800000 */
.L_x_6949:
[----:B------:R-:W-:Y:S05]  /*95e0*/  BRA `(.L_x_6952) ;  /* 0x0000005400787947 */ /* 0x000fea0003800000 */
.L_x_6948:
[----:B------:R-:W1:Y:S01]  /*95f0*/  LDC.64 R12, c[0x0][0x3d8] ;  /* 0x0000f600ff0c7b82 */ /* 0x000e620000000a00 */
[----:B-----5:R-:W-:Y:S01]  /*9600*/  SHF.R.S32.HI R3, RZ, 0x1f, R117 ;  /* 0x0000001fff037819 */ /* 0x020fe20000011475 */
[----:B------:R-:W-:Y:S01]  /*9610*/  IMAD.MOV.U32 R6, RZ, RZ, R16 ;  /* 0x000000ffff067224 */ /* 0x000fe200078e0010 */
[----:B------:R-:W-:Y:S01]  /*9620*/  ISETP.NE.AND P4, PT, R24, RZ, PT ;  /* 0x000000ff1800720c */ /* 0x000fe20003f85270 */
[----:B------:R-:W-:Y:S01]  /*9630*/  IMAD.MOV.U32 R7, RZ, RZ, R17 ;  /* 0x000000ffff077224 */ /* 0x000fe200078e0011 */
[--C-:B------:R-:W-:Y:S01]  /*9640*/  SHF.R.S32.HI R5, RZ, 0x1f, R22.reuse ;  /* 0x0000001fff057819 */ /* 0x100fe20000011416 */
[----:B------:R-:W-:Y:S02]  /*9650*/  IMAD.MOV.U32 R4, RZ, RZ, R22 ;  /* 0x000000ffff047224 */ /* 0x000fe400078e0016 */
[----:B------:R-:W2:Y:S01]  /*9660*/  LDC.64 R14, c[0x0][0x3e8] ;  /* 0x0000fa00ff0e7b82 */ /* 0x000ea20000000a00 */
[-C--:B-1----:R-:W-:Y:S01]  /*9670*/  IMAD R0, R3, R12.reuse, RZ ;  /* 0x0000000c03007224 */ /* 0x082fe200078e02ff */
[----:B------:R-:W-:Y:S01]  /*9680*/  SHF.L.U64.HI R30, R12, 0x5, R13 ;  /* 0x000000050c1e7819 */ /* 0x000fe2000001020d */
[----:B------:R-:W-:-:S04]  /*9690*/  IMAD.WIDE.U32 R8, R18, R12, R6 ;  /* 0x0000000c12087225 */ /* 0x000fc800078e0006 */
[----:B------:R-:W-:Y:S02]  /*96a0*/  IMAD R21, R19, R12, RZ ;  /* 0x0000000c13157224 */ /* 0x000fe400078e02ff */
[-C--:B--2---:R-:W-:Y:S01]  /*96b0*/  IMAD R20, R3, R14.reuse, RZ ;  /* 0x0000000e03147224 */ /* 0x084fe200078e02ff */
[----:B------:R-:W-:Y:S01]  /*96c0*/  SHF.L.U64.HI R28, R14, 0x5, R15 ;  /* 0x000000050e1c7819 */ /* 0x000fe2000001020f */
[----:B------:R-:W-:-:S04]  /*96d0*/  IMAD.WIDE.U32 R10, R18, R14, R6 ;  /* 0x0000000e120a7225 */ /* 0x000fc800078e0006 */
[----:B------:R-:W-:-:S04]  /*96e0*/  IMAD.WIDE.U32 R6, R18, R12, R4 ;  /* 0x0000000c12067225 */ /* 0x000fc800078e0004 */
[----:B------:R-:W-:-:S04]  /*96f0*/  IMAD.WIDE.U32 R54, R117, R12, RZ ;  /* 0x0000000c75367225 */ /* 0x000fc800078e00ff */
[----:B------:R-:W-:Y:S01]  /*9700*/  IMAD R3, R19, R14, RZ ;  /* 0x0000000e13037224 */ /* 0x000fe200078e02ff */
[-C--:B------:R-:W-:Y:S01]  /*9710*/  IADD3 R27, P2, R8, R54.reuse, RZ ;  /* 0x00000036081b7210 */ /* 0x080fe20007f5e0ff */
[C---:B------:R-:W-:Y:S01]  /*9720*/  IMAD R59, R117.reuse, R13, R0 ;  /* 0x0000000d753b7224 */ /* 0x040fe200078e0200 */
[----:B------:R-:W-:Y:S01]  /*9730*/  IADD3 R63, P0, R6, R54, RZ ;  /* 0x00000036063f7210 */ /* 0x000fe20007f1e0ff */
[C---:B------:R-:W-:Y:S02]  /*9740*/  IMAD R53, R117.reuse, R15, R20 ;  /* 0x0000000f75357224 */ /* 0x040fe400078e0214 */
[----:B------:R-:W-:-:S04]  /*9750*/  IMAD.WIDE.U32 R56, R117, R14, RZ ;  /* 0x0000000e75387225 */ /* 0x000fc800078e00ff */
[----:B------:R-:W-:Y:S01]  /*9760*/  IMAD.WIDE.U32 R4, R18, R14, R4 ;  /* 0x0000000e12047225 */ /* 0x000fe200078e0004 */
[----:B------:R-:W-:-:S03]  /*9770*/  IADD3 R33, P3, R10, R56, RZ ;  /* 0x000000380a217210 */ /* 0x000fc60007f7e0ff */
[----:B------:R-:W-:Y:S01]  /*9780*/  IMAD R21, R18, R13, R21 ;  /* 0x0000000d12157224 */ /* 0x000fe200078e0215 */
[----:B------:R-:W-:Y:S01]  /*9790*/  IADD3 R61, P1, R4, R56, RZ ;  /* 0x00000038043d7210 */ /* 0x000fe20007f3e0ff */
[----:B------:R-:W-:Y:S02]  /*97a0*/  IMAD R3, R18, R15, R3 ;  /* 0x0000000f12037224 */ /* 0x000fe400078e0203 */
[----:B------:R-:W-:Y:S02]  /*97b0*/  IMAD.IADD R59, R59, 0x1, R55 ;  /* 0x000000013b3b7824 */ /* 0x000fe400078e0237 */
[----:B------:R-:W-:Y:S02]  /*97c0*/  IMAD.IADD R53, R53, 0x1, R57 ;  /* 0x0000000135357824 */ /* 0x000fe400078e0239 */
[----:B------:R-:W-:Y:S01]  /*97d0*/  IMAD.SHL.U32 R29, R12, 0x20, RZ ;  /* 0x000000200c1d7824 */ /* 0x000fe200078e00ff */
[C---:B------:R-:W-:Y:S01]  /*97e0*/  IADD3.X R65, R59.reuse, R7, R21, P0, !PT ;  /* 0x000000073b417210 */ /* 0x040fe200007fe415 */
[----:B------:R-:W-:Y:S01]  /*97f0*/  IMAD.SHL.U32 R24, R14, 0x20, RZ ;  /* 0x000000200e187824 */ /* 0x000fe200078e00ff */
[----:B------:R-:W-:-:S02]  /*9800*/  IADD3.X R31, R59, R21, R9, P2, !PT ;  /* 0x000000153b1f7210 */ /* 0x000fc400017fe409 */
[C---:B------:R-:W-:Y:S02]  /*9810*/  IADD3.X R77, R53.reuse, R5, R3, P1, !PT ;  /* 0x00000005354d7210 */ /* 0x040fe40000ffe403 */
[----:B------:R-:W-:Y:S01]  /*9820*/  IADD3.X R35, R53, R3, R11, P3, !PT ;  /* 0x0000000335237210 */ /* 0x000fe20001ffe40b */
        /* <DEDUP_REMOVED lines=16> */
[----:B0-2---:R-:W-:Y:S05]  /*9930*/  CALL.ABS.NOINC R14 ;  /* 0x000000000e007343 */ /* 0x005fea0003c00000 */
.L_x_6953:
[----:B------:R-:W1:Y:S01]  /*9940*/  LDC.64 R12, c[0x0][0x3d8] ;  /* 0x0000f600ff0c7b82 */ /* 0x000e620000000a00 */
[----:B------:R-:W-:Y:S01]  /*9950*/  SHF.R.S32.HI R3, RZ, 0x1f, R197 ;  /* 0x0000001fff037819 */ /* 0x000fe200000114c5 */
[----:B------:R-:W-:Y:S01]  /*9960*/  ULDC.U8 UR4, c[0x0][0x3f0] ;  /* 0x0000fc0000047ab9 */ /* 0x000fe20000000000 */
[----:B------:R-:W-:Y:S01]  /*9970*/  BSSY B0, `(.L_x_6954) ;  /* 0x000051d000007945 */ /* 0x000fe20003800000 */
[----:B------:R-:W-:-:S04]  /*9980*/  ISETP.NE.AND P0, PT, RZ, UR4, PT ;  /* 0x00000004ff007c0c */ /* 0x000fc8000bf05270 */
[----:B------:R-:W2:Y:S01]  /*9990*/  LDC.64 R10, c[0x0][0x3e8] ;  /* 0x0000fa00ff0a7b82 */ /* 0x000ea20000000a00 */
[-C--:B-1----:R-:W-:Y:S02]  /*99a0*/  IMAD R0, R3, R12.reuse, RZ ;  /* 0x0000000c03007224 */ /* 0x082fe400078e02ff */
[----:B------:R-:W-:-:S04]  /*99b0*/  IMAD.WIDE.U32 R4, R197, R12, RZ ;  /* 0x0000000cc5047225 */ /* 0x000fc800078e00ff */
[-C--:B--2---:R-:W-:Y:S02]  /*99c0*/  IMAD R6, R3, R10.reuse, RZ ;  /* 0x0000000a03067224 */ /* 0x084fe400078e02ff */
[C---:B------:R-:W-:Y:S02]  /*99d0*/  IMAD R3, R197.reuse, R13, R0 ;  /* 0x0000000dc5037224 */ /* 0x040fe400078e0200 */
[----:B------:R-:W-:-:S04]  /*99e0*/  IMAD.WIDE.U32 R8, R197, R10, RZ ;  /* 0x0000000ac5087225 */ /* 0x000fc800078e00ff */
[----:B------:R-:W-:Y:S02]  /*99f0*/  IMAD R7, R197, R11, R6 ;  /* 0x0000000bc5077224 */ /* 0x000fe400078e0206 */
        /* <DEDUP_REMOVED lines=9> */
[----:B------:R-:W1:Y:S01]  /*9a90*/  LDC R0, c[0x0][0x428] ;  /* 0x00010a00ff007b82 */ /* 0x000e620000000800 */
[-C--:B------:R-:W-:Y:S01]  /*9aa0*/  ISETP.GE.AND P0, PT, R18, R73.reuse, PT ;  /* 0x000000491200720c */ /* 0x080fe20003f06270 */
[----:B------:R-:W-:Y:S01]  /*9ab0*/  BSSY B1, `(.L_x_6956) ;  /* 0x0000023000017945 */ /* 0x000fe20003800000 */
[----:B------:R-:W-:Y:S02]  /*9ac0*/  ISETP.GE.AND P1, PT, R189, R73, PT ;  /* 0x00000049bd00720c */ /* 0x000fe40003f26270 */
        /* <DEDUP_REMOVED lines=8> */
[----:B-1----:R-:W-:-:S13]  /*9b50*/  ISETP.NE.AND P4, PT, R0, 0x1, PT ;  /* 0x000000010000780c */ /* 0x002fda0003f85270 */
[----:B------:R-:W1:Y:S08]  /*9b60*/  @P4 LDC R20, c[0x0][0x42c] ;  /* 0x00010b00ff144b82 */ /* 0x000e700000000800 */
[----:B------:R-:W2:Y:S01]  /*9b70*/  @P4 LDC R21, c[0x0][0x430] ;  /* 0x00010c00ff154b82 */ /* 0x000ea20000000800 */
[----:B------:R-:W-:Y:S05]  /*9b80*/  @P0 BRA `(.L_x_6957) ;  /* 0x0000000000540947 */ /* 0x000fea0003800000 */
[----:B------:R-:W-:Y:S01]  /*9b90*/  IADD3 R3, P2, R6, R63, RZ ;  /* 0x0000003f06037210 */ /* 0x000fe20007f5e0ff */
[----:B------:R-:W-:Y:S01]  /*9ba0*/  ULDC.64 UR4, c[0x0][0x3c8] ;  /* 0x0000f20000047ab9 */ /* 0x000fe20000000a00 */
[----:B------:R-:W-:Y:S01]  /*9bb0*/  ULDC.64 UR6, c[0x0][0x3e0] ;  /* 0x0000f80000067ab9 */ /* 0x000fe20000000a00 */
[----:B------:R-:W-:Y:S02]  /*9bc0*/  CS2R R48, SRZ ;  /* 0x0000000000307805 */ /* 0x000fe4000001ff00 */
[----:B------:R-:W-:Y:S01]  /*9bd0*/  LEA R8, P3, R3, UR4, 0x1 ;  /* 0x0000000403087c11 */ /* 0x000fe2000f8608ff */
[----:B------:R-:W-:Y:S01]  /*9be0*/  IMAD.X R14, R7, 0x1, R65, P2 ;  /* 0x00000001070e7824 */ /* 0x000fe200010e0641 */
[----:B------:R-:W-:Y:S01]  /*9bf0*/  ULDC UR4, c[0x0][0x3d4] ;  /* 0x0000f50000047ab9 */ /* 0x000fe20000000800 */
[----:B------:R-:W-:Y:S02]  /*9c00*/  IADD3 R0, P2, R4, R61, RZ ;  /* 0x0000003d04007210 */ /* 0x000fe40007f5e0ff */
[----:B------:R-:W-:-:S02]  /*9c10*/  CS2R R46, SRZ ;  /* 0x00000000002e7805 */ /* 0x000fc4000001ff00 */
[----:B------:R-:W-:Y:S02]  /*9c20*/  ISETP.GE.AND P5, PT, R22, UR4, PT ;  /* 0x0000000416007c0c */ /* 0x000fe4000bfa6270 */
[----:B------:R-:W-:Y:S02]  /*9c30*/  CS2R R50, SRZ ;  /* 0x0000000000327805 */ /* 0x000fe4000001ff00 */
[----:B------:R-:W-:Y:S01]  /*9c40*/  LEA.HI.X R9, R3, UR5, R14, 0x1, P3 ;  /* 0x0000000503097c11 */ /* 0x000fe200098f0c0e */
[----:B------:R-:W-:Y:S01]  /*9c50*/  IMAD.X R3, R5, 0x1, R77, P2 ;  /* 0x0000000105037824 */ /* 0x000fe200010e064d */
[----:B------:R-:W-:Y:S02]  /*9c60*/  ISETP.GE.AND P3, PT, R187, UR4, PT ;  /* 0x00000004bb007c0c */ /* 0x000fe4000bf66270 */
[----:B------:R-:W-:Y:S02]  /*9c70*/  CS2R R44, SRZ ;  /* 0x00000000002c7805 */ /* 0x000fe4000001ff00 */
[----:B------:R-:W-:-:S04]  /*9c80*/  LEA R14, P2, R0, UR6, 0x1 ;  /* 0x00000006000e7c11 */ /* 0x000fc8000f8408ff */
[----:B------:R-:W-:Y:S01]  /*9c90*/  LEA.HI.X R15, R0, UR7, R3, 0x1, P2 ;  /* 0x00000007000f7c11 */ /* 0x000fe200090f0c03 */
[----:B------:R3:W5:Y:S04]  /*9ca0*/  @!P5 LDG.E.64 R48, desc[UR56][R8.64] ;  /* 0x000000380830d981 */ /* 0x000768000c1e1b00 */
[----:B------:R3:W5:Y:S04]  /*9cb0*/  @!P3 LDG.E.64 R46, desc[UR56][R8.64+0x40] ;  /* 0x00004038082eb981 */ /* 0x000768000c1e1b00 */
[----:B------:R3:W5:Y:S04]  /*9cc0*/  @!P5 LDG.E.64 R50, desc[UR56][R14.64] ;  /* 0x000000380e32d981 */ /* 0x000768000c1e1b00 */
[----:B------:R3:W5:Y:S02]  /*9cd0*/  @!P3 LDG.E.64 R44, desc[UR56][R14.64+0x40] ;  /* 0x000040380e2cb981 */ /* 0x000764000c1e1b00 */
.L_x_6957:
[----:B------:R-:W-:Y:S05]  /*9ce0*/  BSYNC B1 ;  /* 0x0000000000017941 */ /* 0x000fea0003800000 */
.L_x_6956:
[----:B------:R-:W-:Y:S04]  /*9cf0*/  BSSY B1, `(.L_x_6958) ;  /* 0x0000017000017945 */ /* 0x000fe80003800000 */
[----:B------:R-:W-:Y:S05]  /*9d00*/  @P1 BRA `(.L_x_6959) ;  /* 0x0000000000541947 */ /* 0x000fea0003800000 */
[----:B---3--:R-:W-:Y:S01]  /*9d10*/  IADD3 R9, P2, P3, R63, R29, R6 ;  /* 0x0000001d3f097210 */ /* 0x008fe20007b5e006 */
[----:B------:R-:W-:Y:S01]  /*9d20*/  ULDC.64 UR6, c[0x0][0x3c8] ;  /* 0x0000f20000067ab9 */ /* 0x000fe20000000a00 */
[----:B------:R-:W-:Y:S01]  /*9d30*/  ULDC UR4, c[0x0][0x3d4] ;  /* 0x0000f50000047ab9 */ /* 0x000fe20000000800 */
[----:B------:R-:W-:Y:S01]  /*9d40*/  ULDC.64 UR8, c[0x0][0x3e0] ;  /* 0x0000f80000087ab9 */ /* 0x000fe20000000a00 */
[----:B------:R-:W-:Y:S02]  /*9d50*/  IADD3.X R14, R65, R30, R7, P2, P3 ;  /* 0x0000001e410e7210 */ /* 0x000fe400017e6407 */
[----:B------:R-:W-:Y:S02]  /*9d60*/  CS2R R40, SRZ ;  /* 0x0000000000287805 */ /* 0x000fe4000001ff00 */
[----:B------:R-:W-:Y:S02]  /*9d70*/  IADD3 R0, P3, P5, R61, R24, R4 ;  /* 0x000000183d007210 */ /* 0x000fe40007d7e004 */
[----:B------:R-:W-:-:S02]  /*9d80*/  CS2R R38, SRZ ;  /* 0x0000000000267805 */ /* 0x000fc4000001ff00 */
[----:B------:R-:W-:Y:S02]  /*9d90*/  LEA R8, P2, R9, UR6, 0x1 ;  /* 0x0000000609087c11 */ /* 0x000fe4000f8408ff */
[----:B------:R-:W-:Y:S02]  /*9da0*/  CS2R R42, SRZ ;  /* 0x00000000002a7805 */ /* 0x000fe4000001ff00 */
[----:B------:R-:W-:Y:S02]  /*9db0*/  IADD3.X R3, R77, R28, R5, P3, P5 ;  /* 0x0000001c4d037210 */ /* 0x000fe40001fea405 */
[----:B------:R-:W-:Y:S02]  /*9dc0*/  CS2R R36, SRZ ;  /* 0x0000000000247805 */ /* 0x000fe4000001ff00 */
[----:B------:R-:W-:Y:S02]  /*9dd0*/  ISETP.GE.AND P5, PT, R22, UR4, PT ;  /* 0x0000000416007c0c */ /* 0x000fe4000bfa6270 */
[----:B------:R-:W-:-:S02]  /*9de0*/  ISETP.GE.AND P3, PT, R187, UR4, PT ;  /* 0x00000004bb007c0c */ /* 0x000fc4000bf66270 */
[----:B------:R-:W-:Y:S02]  /*9df0*/  LEA.HI.X R9, R9, UR7, R14, 0x1, P2 ;  /* 0x0000000709097c11 */ /* 0x000fe400090f0c0e */
[----:B------:R-:W-:-:S04]  /*9e00*/  LEA R14, P2, R0, UR8, 0x1 ;  /* 0x00000008000e7c11 */ /* 0x000fc8000f8408ff */
[----:B------:R-:W-:-:S03]  /*9e10*/  LEA.HI.X R15, R0, UR9, R3, 0x1, P2 ;  /* 0x00000009000f7c11 */ /* 0x000fc600090f0c03 */
[----:B------:R4:W5:Y:S04]  /*9e20*/  @!P5 LDG.E.64 R40, desc[UR56][R8.64] ;  /* 0x000000380828d981 */ /* 0x000968000c1e1b00 */
[----:B------:R4:W5:Y:S04]  /*9e30*/  @!P3 LDG.E.64 R38, desc[UR56][R8.64+0x40] ;  /* 0x000040380826b981 */ /* 0x000968000c1e1b00 */
[----:B------:R4:W5:Y:S04]  /*9e40*/  @!P5 LDG.E.64 R42, desc[UR56][R14.64] ;  /* 0x000000380e2ad981 */ /* 0x000968000c1e1b00 */
[----:B------:R4:W5:Y:S02]  /*9e50*/  @!P3 LDG.E.64 R36, desc[UR56][R14.64+0x40] ;  /* 0x000040380e24b981 */ /* 0x000964000c1e1b00 */
.L_x_6959:
[----:B------:R-:W-:Y:S05]  /*9e60*/  BSYNC B1 ;  /* 0x0000000000017941 */ /* 0x000fea0003800000 */
.L_x_6958:
[----:B-----5:R-:W-:Y:S01]  /*9e70*/  IMAD.MOV.U32 R3, RZ, RZ, R50 ;  /* 0x000000ffff037224 */ /* 0x020fe200078e0032 */
[-C--:B------:R-:W-:Y:S01]  /*9e80*/  ISETP.GE.AND P2, PT, R188, R73.reuse, PT ;  /* 0x00000049bc00720c */ /* 0x080fe20003f46270 */
[----:B------:R-:W-:Y:S01]  /*9e90*/  IMAD R0, R197, 0x80, R18 ;  /* 0x00000080c5007824 */ /* 0x000fe200078e0212 */
[----:B------:R-:W-:Y:S01]  /*9ea0*/  BSSY B1, `(.L_x_6960) ;  /* 0x0000048000017945 */ /* 0x000fe20003800000 */
[----:B---34-:R-:W-:Y:S01]  /*9eb0*/  IMAD.MOV.U32 R9, RZ, RZ, R53 ;  /* 0x000000ffff097224 */ /* 0x018fe200078e0035 */
[----:B------:R-:W-:Y:S01]  /*9ec0*/  PRMT R53, R53, 0x5410, R3 ;  /* 0x0000541035357816 */ /* 0x000fe20000000003 */
[----:B------:R-:W-:Y:S01]  /*9ed0*/  IMAD.MOV.U32 R14, RZ, RZ, R51 ;  /* 0x000000ffff0e7224 */ /* 0x000fe200078e0033 */
[----:B------:R-:W-:Y:S01]  /*9ee0*/  ISETP.GE.AND P3, PT, R190, R73, PT ;  /* 0x00000049be00720c */ /* 0x000fe20003f66270 */
[----:B------:R-:W-:Y:S01]  /*9ef0*/  IMAD R3, R219, 0x20, R0 ;  /* 0x00000020db037824 */ /* 0x000fe200078e0200 */
[----:B------:R-:W-:Y:S01]  /*9f00*/  CS2R R26, SRZ ;  /* 0x00000000001a7805 */ /* 0x000fe2000001ff00 */
[----:B------:R-:W-:Y:S01]  /*9f10*/  IMAD.MOV.U32 R0, RZ, RZ, R44 ;  /* 0x000000ffff007224 */ /* 0x000fe200078e002c */
[----:B------:R-:W-:Y:S01]  /*9f20*/  PRMT R78, R14, 0x7610, R78 ;  /* 0x000076100e4e7816 */ /* 0x000fe2000000004e */
[----:B------:R-:W-:Y:S01]  /*9f30*/  IMAD.MOV.U32 R15, RZ, RZ, R45 ;  /* 0x000000ffff0f7224 */ /* 0x000fe200078e002d */
[----:B------:R-:W-:Y:S01]  /*9f40*/  CS2R R34, SRZ ;  /* 0x0000000000227805 */ /* 0x000fe2000001ff00 */
[----:B------:R-:W-:Y:S01]  /*9f50*/  IMAD.MOV.U32 R14, RZ, RZ, R48 ;  /* 0x000000ffff0e7224 */ /* 0x000fe200078e0030 */
[----:B------:R-:W-:Y:S01]  /*9f60*/  PRMT R68, R0, 0x7610, R68 ;  /* 0x0000761000447816 */ /* 0x000fe20000000044 */
[----:B-1----:R-:W-:Y:S01]  /*9f70*/  @P4 IMAD.HI.U32 R0, R3, R20, RZ ;  /* 0x0000001403004227 */ /* 0x002fe200078e00ff */
[----:B------:R-:W-:-:S02]  /*9f80*/  PRMT R67, R15, 0x7610, R67 ;  /* 0x000076100f437816 */ /* 0x000fc40000000043 */
[----:B------:R-:W-:Y:S02]  /*9f90*/  CS2R R30, SRZ ;  /* 0x00000000001e7805 */ /* 0x000fe4000001ff00 */
[----:B------:R-:W-:Y:S01]  /*9fa0*/  PRMT R79, R14, 0x7610, R79 ;  /* 0x000076100e4f7816 */ /* 0x000fe2000000004f */
[----:B------:R-:W-:Y:S01]  /*9fb0*/  IMAD.MOV.U32 R20, RZ, RZ, R47 ;  /* 0x000000ffff147224 */ /* 0x000fe200078e002f */
[----:B--2---:R-:W-:Y:S01]  /*9fc0*/  @P4 SHF.R.U32.HI R3, RZ, R21, R0 ;  /* 0x00000015ff034219 */ /* 0x004fe20000011600 */
[----:B------:R-:W-:Y:S01]  /*9fd0*/  IMAD.MOV.U32 R15, RZ, RZ, R46 ;  /* 0x000000ffff0f7224 */ /* 0x000fe200078e002e */
[----:B------:R-:W-:Y:S01]  /*9fe0*/  CS2R R32, SRZ ;  /* 0x0000000000207805 */ /* 0x000fe2000001ff00 */
        /* <DEDUP_REMOVED lines=10> */
[--C-:B------:R-:W-:Y:S01]  /*a090*/  IMAD.MOV.U32 R8, RZ, RZ, R56.reuse ;  /* 0x000000ffff087224 */ /* 0x100fe200078e0038 */
[----:B------:R-:W-:Y:S01]  /*a0a0*/  PRMT R56, R0, 0x7610, R56 ;  /* 0x0000761000387816 */ /* 0x000fe20000000038 */
[----:B------:R-:W-:Y:S01]  /*a0b0*/  IMAD.MOV.U32 R21, RZ, RZ, R37 ;  /* 0x000000ffff157224 */ /* 0x000fe200078e0025 */
[----:B------:R-:W-:Y:S01]  /*a0c0*/  PRMT R55, R14, 0x7610, R55 ;  /* 0x000076100e377816 */ /* 0x000fe20000000037 */
[C---:B------:R-:W-:Y:S01]  /*a0d0*/  IMAD R20, R15.reuse, R10, RZ ;  /* 0x0000000a0f147224 */ /* 0x040fe200078e02ff */
[----:B------:R-:W-:Y:S01]  /*a0e0*/  CS2R R24, SRZ ;  /* 0x0000000000187805 */ /* 0x000fe2000001ff00 */
[-C--:B------:R-:W-:Y:S01]  /*a0f0*/  IMAD R0, R15, R12.reuse, RZ ;  /* 0x0000000c0f007224 */ /* 0x080fe200078e02ff */
[----:B------:R-:W-:Y:S01]  /*a100*/  PRMT R54, R21, 0x7610, R54 ;  /* 0x0000761015367816 */ /* 0x000fe20000000036 */
[----:B------:R-:W-:Y:S01]  /*a110*/  IMAD.WIDE.U32 R14, R3, R12, R58 ;  /* 0x0000000c030e7225 */ /* 0x000fe200078e003a */
[----:B------:R-:W-:-:S03]  /*a120*/  CS2R R28, SRZ ;  /* 0x00000000001c7805 */ /* 0x000fc6000001ff00 */
[----:B------:R-:W-:Y:S01]  /*a130*/  IMAD.WIDE.U32 R58, R3, R10, R8 ;  /* 0x0000000a033a7225 */ /* 0x000fe200078e0008 */
[----:B------:R-:W-:-:S03]  /*a140*/  CS2R R8, SRZ ;  /* 0x0000000000087805 */ /* 0x000fc6000001ff00 */
[C---:B------:R-:W-:Y:S01]  /*a150*/  IMAD R71, R3.reuse, R11, R20 ;  /* 0x0000000b03477224 */ /* 0x040fe200078e0214 */
[----:B------:R-:W-:Y:S01]  /*a160*/  CS2R R20, SRZ ;  /* 0x0000000000147805 */ /* 0x000fe2000001ff00 */
[----:B------:R-:W-:Y:S01]  /*a170*/  IMAD R57, R3, R13, R0 ;  /* 0x0000000d03397224 */ /* 0x000fe200078e0200 */
[----:B------:R-:W-:Y:S06]  /*a180*/  @P2 BRA `(.L_x_6961) ;  /* 0x0000000000642947 */ /* 0x000fec0003800000 */
[----:B------:R-:W-:Y:S01]  /*a190*/  LEA R28, P4, R12, R6, 0x6 ;  /* 0x000000060c1c7211 */ /* 0x000fe200078830ff */
[----:B------:R-:W-:Y:S01]  /*a1a0*/  ULDC.64 UR4, c[0x0][0x3c8] ;  /* 0x0000f20000047ab9 */ /* 0x000fe20000000a00 */
[----:B------:R-:W-:Y:S01]  /*a1b0*/  ULDC.64 UR6, c[0x0][0x3e0] ;  /* 0x0000f80000067ab9 */ /* 0x000fe20000000a00 */
[----:B------:R-:W-:Y:S02]  /*a1c0*/  CS2R R32, SRZ ;  /* 0x0000000000207805 */ /* 0x000fe4000001ff00 */
[----:B------:R-:W-:Y:S02]  /*a1d0*/  IADD3 R28, P5, R28, R63, RZ ;  /* 0x0000003f1c1c7210 */ /* 0x000fe40007fbe0ff */
[----:B------:R-:W-:Y:S02]  /*a1e0*/  CS2R R34, SRZ ;  /* 0x0000000000227805 */ /* 0x000fe4000001ff00 */
[----:B------:R-:W-:Y:S02]  /*a1f0*/  LEA.HI.X R30, R12, R7, R13, 0x6, P4 ;  /* 0x000000070c1e7211 */ /* 0x000fe400020f340d */
[----:B------:R-:W-:-:S03]  /*a200*/  LEA R0, P4, R10, R4, 0x6 ;  /* 0x000000040a007211 */ /* 0x000fc600078830ff */
[----:B------:R-:W-:Y:S01]  /*a210*/  IMAD.X R29, R30, 0x1, R65, P5 ;  /* 0x000000011e1d7824 */ /* 0x000fe200028e0641 */
[----:B------:R-:W-:Y:S02]  /*a220*/  IADD3 R0, P5, R0, R61, RZ ;  /* 0x0000003d00007210 */ /* 0x000fe40007fbe0ff */
[----:B------:R-:W-:Y:S02]  /*a230*/  CS2R R30, SRZ ;  /* 0x00000000001e7805 */ /* 0x000fe4000001ff00 */
[----:B------:R-:W-:Y:S02]  /*a240*/  LEA.HI.X R3, R10, R5, R11, 0x6, P4 ;  /* 0x000000050a037211 */ /* 0x000fe400020f340b */
[----:B------:R-:W-:Y:S01]  /*a250*/  LEA R72, P4, R28, UR4, 0x1 ;  /* 0x000000041c487c11 */ /* 0x000fe2000f8808ff */
[----:B------:R-:W-:Y:S02]  /*a260*/  ULDC UR4, c[0x0][0x3d4] ;  /* 0x0000f50000047ab9 */ /* 0x000fe40000000800 */
[----:B------:R-:W-:Y:S01]  /*a270*/  IMAD.X R3, R3, 0x1, R77, P5 ;  /* 0x0000000103037824 */ /* 0x000fe200028e064d */
[----:B------:R-:W-:-:S02]  /*a280*/  LEA R74, P5, R0, UR6, 0x1 ;  /* 0x00000006004a7c11 */ /* 0x000fc4000f8a08ff */
[----:B------:R-:W-:Y:S02]  /*a290*/  LEA.HI.X R73, R28, UR5, R29, 0x1, P4 ;  /* 0x000000051c497c11 */ /* 0x000fe4000a0f0c1d */
[----:B------:R-:W-:Y:S02]  /*a2a0*/  CS2R R28, SRZ ;  /* 0x00000000001c7805 */ /* 0x000fe4000001ff00 */
[----:B------:R-:W-:Y:S02]  /*a2b0*/  LEA.HI.X R75, R0, UR7, R3, 0x1, P5 ;  /* 0x00000007004b7c11 */ /* 0x000fe4000a8f0c03 */
[----:B------:R-:W-:Y:S02]  /*a2c0*/  ISETP.GE.AND P4, PT, R22, UR4, PT ;  /* 0x0000000416007c0c */ /* 0x000fe4000bf86270 */
[----:B------:R-:W-:-:S11]  /*a2d0*/  ISETP.GE.AND P5, PT, R187, UR4, PT ;  /* 0x00000004bb007c0c */ /* 0x000fd6000bfa6270 */
[----:B------:R1:W5:Y:S04]  /*a2e0*/  @!P4 LDG.E.64 R32, desc[UR56][R72.64] ;  /* 0x000000384820c981 */ /* 0x000368000c1e1b00 */
[----:B------:R1:W5:Y:S04]  /*a2f0*/  @!P5 LDG.E.64 R28, desc[UR56][R72.64+0x40] ;  /* 0x00004038481cd981 */ /* 0x000368000c1e1b00 */
[----:B------:R1:W5:Y:S04]  /*a300*/  @!P4 LDG.E.64 R34, desc[UR56][R74.64] ;  /* 0x000000384a22c981 */ /* 0x000368000c1e1b00 */
[----:B------:R1:W5:Y:S02]  /*a310*/  @!P5 LDG.E.64 R30, desc[UR56][R74.64+0x40] ;  /* 0x000040384a1ed981 */ /* 0x000364000c1e1b00 */
.L_x_6961:
[----:B------:R-:W-:Y:S05]  /*a320*/  BSYNC B1 ;  /* 0x0000000000017941 */ /* 0x000fea0003800000 */
.L_x_6960:
        /* <DEDUP_REMOVED lines=14> */
[----:B------:R-:W-:Y:S02]  /*a410*/  IADD3.X R0, R77, R0, R5, P5, !PT ;  /* 0x000000004d007210 */ /* 0x000fe40002ffe405 */
[----:B------:R-:W-:Y:S01]  /*a420*/  LEA R4, P4, R63, UR4, 0x1 ;  /* 0x000000043f047c11 */ /* 0x000fe2000f8808ff */
[----:B------:R-:W-:Y:S01]  /*a430*/  ULDC UR4, c[0x0][0x3d4] ;  /* 0x0000f50000047ab9 */ /* 0x000fe20000000800 */
[----:B------:R-:W-:Y:S02]  /*a440*/  LEA R6, P5, R61, UR6, 0x1 ;  /* 0x000000063d067c11 */ /* 0x000fe4000f8a08ff */
[----:B------:R-:W-:Y:S02]  /*a450*/  LEA.HI.X R5, R63, UR5, R8, 0x1, P4 ;  /* 0x000000053f057c11 */ /* 0x000fe4000a0f0c08 */
[----:B------:R-:W-:-:S02]  /*a460*/  CS2R R8, SRZ ;  /* 0x0000000000087805 */ /* 0x000fc4000001ff00 */
[----:B------:R-:W-:Y:S02]  /*a470*/  LEA.HI.X R7, R61, UR7, R0, 0x1, P5 ;  /* 0x000000073d077c11 */ /* 0x000fe4000a8f0c00 */
[----:B------:R-:W-:Y:S02]  /*a480*/  ISETP.GE.AND P4, PT, R22, UR4, PT ;  /* 0x0000000416007c0c */ /* 0x000fe4000bf86270 */
[----:B------:R-:W-:-:S11]  /*a490*/  ISETP.GE.AND P5, PT, R187, UR4, PT ;  /* 0x00000004bb007c0c */ /* 0x000fd6000bfa6270 */
[----:B------:R2:W5:Y:S04]  /*a4a0*/  @!P4 LDG.E.64 R24, desc[UR56][R4.64] ;  /* 0x000000380418c981 */ /* 0x000568000c1e1b00 */
[----:B------:R2:W5:Y:S04]  /*a4b0*/  @!P5 LDG.E.64 R8, desc[UR56][R4.64+0x40] ;  /* 0x000040380408d981 */ /* 0x000568000c1e1b00 */
[----:B------:R2:W5:Y:S04]  /*a4c0*/  @!P4 LDG.E.64 R26, desc[UR56][R6.64] ;  /* 0x00000038061ac981 */ /* 0x000568000c1e1b00 */
[----:B------:R2:W5:Y:S02]  /*a4d0*/  @!P5 LDG.E.64 R20, desc[UR56][R6.64+0x40] ;  /* 0x000040380614d981 */ /* 0x000564000c1e1b00 */
.L_x_6963:
[----:B------:R-:W-:Y:S05]  /*a4e0*/  BSYNC B1 ;  /* 0x0000000000017941 */ /* 0x000fea0003800000 */
.L_x_6962:
[----:B------:R-:W-:Y:S01]  /*a4f0*/  ULDC.64 UR4, c[0x0][0x3c8] ;  /* 0x0000f20000047ab9 */ /* 0x000fe20000000a00 */
[----:B------:R-:W-:Y:S01]  /*a500*/  ULDC.64 UR6, c[0x0][0x3e0] ;  /* 0x0000f80000067ab9 */ /* 0x000fe20000000a00 */
[----:B--2---:R-:W-:Y:S01]  /*a510*/  IMAD.IADD R5, R15, 0x1, R57 ;  /* 0x000000010f057824 */ /* 0x004fe200078e0239 */
[----:B------:R-:W-:Y:S01]  /*a520*/  LEA R4, P4, R14, UR4, 0x1 ;  /* 0x000000040e047c11 */ /* 0x000fe2000f8808ff */
[----:B------:R-:W-:Y:S01]  /*a530*/  IMAD.IADD R3, R59, 0x1, R71 ;  /* 0x000000013b037824 */ /* 0x000fe200078e0247 */
[----:B------:R-:W-:Y:S01]  /*a540*/  LEA R0, P5, R58, UR6, 0x1 ;  /* 0x000000063a007c11 */ /* 0x000fe2000f8a08ff */
[----:B------:R-:W-:Y:S01]  /*a550*/  IMAD.MOV.U32 R6, RZ, RZ, R40 ;  /* 0x000000ffff067224 */ /* 0x000fe200078e0028 */
[----:B------:R-:W-:Y:S01]  /*a560*/  UMOV UR4, 0xffffffff ;  /* 0xffffffff00047882 */ /* 0x000fe20000000000 */
[----:B------:R-:W-:Y:S01]  /*a570*/  IMAD.MOV.U32 R7, RZ, RZ, R41 ;  /* 0x000000ffff077224 */ /* 0x000fe200078e0029 */
[----:B------:R-:W-:Y:S02]  /*a580*/  LEA.HI.X R5, R14, UR5, R5, 0x1, P4 ;  /* 0x000000050e057c11 */ /* 0x000fe4000a0f0c05 */
[----:B------:R-:W-:-:S02]  /*a590*/  LEA.HI.X R3, R58, UR7, R3, 0x1, P5 ;  /* 0x000000073a037c11 */ /* 0x000fc4000a8f0c03 */
[----:B------:R-:W-:Y:S02]  /*a5a0*/  PRMT R71, R6, 0x7610, R71 ;  /* 0x0000761006477816 */ /* 0x000fe40000000047 */
[----:B-1----:R-:W-:Y:S02]  /*a5b0*/  PRMT R72, R7, 0x7610, R72 ;  /* 0x0000761007487816 */ /* 0x002fe40000000048 */
[----:B------:R-:W-:Y:S01]  /*a5c0*/  LEA.HI R6, R221, R221, RZ, 0x1 ;  /* 0x000000dddd067211 */ /* 0x000fe200078f08ff */
[----:B------:R-:W-:Y:S06]  /*a5d0*/  BRA.DIV UR4, `(.L_x_6964) ;  /* 0x000001ae04f47947 */ /* 0x000fec000b800000 */
.L_x_7246:
[----:B------:R-:W-:-:S03]  /*a5e0*/  UMOV UR4, 0xffffffff ;  /* 0xffffffff00047882 */ /* 0x000fc60000000000 */
[----:B------:R-:W-:Y:S05]  /*a5f0*/  BRA.DIV UR4, `(.L_x_6965) ;  /* 0x000001b204147947 */ /* 0x000fea000b800000 */
.L_x_7249:
[----:B------:R-:W-:-:S03]  /*a600*/  UMOV UR4, 0xffffffff ;  /* 0xffffffff00047882 */ /* 0x000fc60000000000 */
[----:B------:R-:W-:Y:S05]  /*a610*/  BRA.DIV UR4, `(.L_x_6966) ;  /* 0x000001b204347947 */ /* 0x000fea000b800000 */
.L_x_7252:
[----:B------:R-:W-:-:S03]  /*a620*/  UMOV UR4, 0xffffffff ;  /* 0xffffffff00047882 */ /* 0x000fc60000000000 */
[----:B------:R-:W-:Y:S05]  /*a630*/  BRA.DIV UR4, `(.L_x_6967) ;  /* 0x000001b204547947 */ /* 0x000fea000b800000 */
.L_x_7255:
[----:B------:R-:W-:-:S03]  /*a640*/  UMOV UR4, 0xffffffff ;  /* 0xffffffff00047882 */ /* 0x000fc60000000000 */
[----:B------:R-:W-:Y:S05]  /*a650*/  BRA.DIV UR4, `(.L_x_6968) ;  /* 0x000001b204747947 */ /* 0x000fea000b800000 */
.L_x_7258:
[----:B------:R-:W-:-:S03]  /*a660*/  UMOV UR4, 0xffffffff ;  /* 0xffffffff00047882 */ /* 0x000fc60000000000 */
[----:B------:R-:W-:Y:S05]  /*a670*/  BRA.DIV UR4, `(.L_x_6969) ;  /* 0x000001b204947947 */ /* 0x000fea000b800000 */
.L_x_7261:
[----:B------:R-:W-:-:S03]  /*a680*/  UMOV UR4, 0xffffffff ;  /* 0xffffffff00047882 */ /* 0x000fc60000000000 */
[----:B------:R-:W-:Y:S05]  /*a690*/  BRA.DIV UR4, `(.L_x_6970) ;  /* 0x000001b204b47947 */ /* 0x000fea000b800000 */
.L_x_7264:
[----:B------:R-:W-:-:S03]  /*a6a0*/  UMOV UR4, 0xffffffff ;  /* 0xffffffff00047882 */ /* 0x000fc60000000000 */
[----:B------:R-:W-:Y:S05]  /*a6b0*/  BRA.DIV UR4, `(.L_x_6971) ;  /* 0x000001b204d47947 */ /* 0x000fea000b800000 */
.L_x_7267:
[----:B------:R-:W-:-:S03]  /*a6c0*/  UMOV UR4, 0xffffffff ;  /* 0xffffffff00047882 */ /* 0x000fc60000000000 */
[----:B------:R-:W-:Y:S05]  /*a6d0*/  BRA.DIV UR4, `(.L_x_6972) ;  /* 0x000001b204f47947 */ /* 0x000fea000b800000 */
.L_x_7270:
[----:B------:R-:W-:-:S03]  /*a6e0*/  UMOV UR4, 0xffffffff ;  /* 0xffffffff00047882 */ /* 0x000fc60000000000 */
[----:B------:R-:W-:Y:S05]  /*a6f0*/  BRA.DIV UR4, `(.L_x_6973) ;  /* 0x000001b604147947 */ /* 0x000fea000b800000 */
.L_x_7273:
[----:B------:R-:W-:-:S03]  /*a700*/  UMOV UR4, 0xffffffff ;  /* 0xffffffff00047882 */ /* 0x000fc60000000000 */
[----:B------:R-:W-:Y:S05]  /*a710*/  BRA.DIV UR4, `(.L_x_6974) ;  /* 0x000001b604347947 */ /* 0x000fea000b800000 */
.L_x_7276:
[----:B------:R-:W-:-:S03]  /*a720*/  UMOV UR4, 0xffffffff ;  /* 0xffffffff00047882 */ /* 0x000fc60000000000 */
[----:B------:R-:W-:Y:S05]  /*a730*/  BRA.DIV UR4, `(.L_x_6975) ;  /* 0x000001b604547947 */ /* 0x000fea000b800000 */
.L_x_7279:
[----:B------:R-:W-:-:S03]  /*a740*/  UMOV UR4, 0xffffffff ;  /* 0xffffffff00047882 */ /* 0x000fc60000000000 */
[----:B------:R-:W-:Y:S05]  /*a750*/  BRA.DIV UR4, `(.L_x_6976) ;  /* 0x000001b604747947 */ /* 0x000fea000b800000 */
.L_x_7282:
[----:B------:R-:W-:Y:S01]  /*a760*/  UMOV UR4, 0xffffffff ;  /* 0xffffffff00047882 */ /* 0x000fe20000000000 */
[----:B------:R-:W-:Y:S02]  /*a770*/  LOP3.LUT R6, R6, 0xfffffffe, RZ, 0xc0, !PT ;  /* 0xfffffffe06067812 */ /* 0x000fe400078ec0ff */
[----:B------:R-:W-:Y:S05]  /*a780*/  BRA.DIV UR4, `(.L_x_6977) ;  /* 0x000001b604907947 */ /* 0x000fea000b800000 */
.L_x_7285:
[----:B------:R-:W-:Y:S01]  /*a790*/  UMOV UR4, 0xffffffff ;  /* 0xffffffff00047882 */ /* 0x000fe20000000000 */
[----:B------:R-:W-:Y:S02]  /*a7a0*/  IMAD.IADD R5, R221, 0x1, -R6 ;  /* 0x00000001dd057824 */ /* 0x000fe400078e0a06 */
[----:B------:R-:W-:Y:S05]  /*a7b0*/  BRA.DIV UR4, `(.L_x_6978) ;  /* 0x000001b604ac7947 */ /* 0x000fea000b800000 */
.L_x_7288:
[----:B------:R-:W-:Y:S01]  /*a7c0*/  UMOV UR4, 0xffffffff ;  /* 0xffffffff00047882 */ /* 0x000fe20000000000 */
[----:B------:R-:W-:Y:S02]  /*a7d0*/  SHF.L.U32 R5, R5, 0x1f, RZ ;  /* 0x0000001f05057819 */ /* 0x000fe400000006ff */
[----:B------:R-:W-:Y:S05]  /*a7e0*/  BRA.DIV UR4, `(.L_x_6979) ;  /* 0x000001b604c87947 */ /* 0x000fea000b800000 */
.L_x_7291:
[----:B------:R-:W1:Y:S01]  /*a7f0*/  SYNCS.PHASECHK.TRANS64.TRYWAIT P4, [R2+URZ+0x28800], R5 ;  /* 0x02880005020075a7 */ /* 0x000e62000808017f */
[----:B-----5:R-:W-:Y:S01]  /*a800*/  IMAD.MOV.U32 R4, RZ, RZ, R34 ;  /* 0x000000ffff047224 */ /* 0x020fe200078e0022 */
        /* <DEDUP_REMOVED lines=32> */
[----:B-1----:R-:W-:Y:S06]  /*aa10*/  @!P4 BRA `(.L_x_6981) ;  /* 0x000001b40064c947 */ /* 0x002fec0003800000 */
.L_x_7292:
[----:B------:R-:W-:Y:S05]  /*aa20*/  BSYNC B1 ;  /* 0x0000000000017941 */ /* 0x000fea0003800000 */
.L_x_6980:
[----:B------:R-:W-:Y:S01]  /*aa30*/  BSSY B1, `(.L_x_6982) ;  /* 0x0000067000017945 */ /* 0x000fe20003800000 */
[----:B------:R-:W-:Y:S02]  /*aa40*/  PRMT R10, R4, 0x7610, R10 ;  /* 0x00007610040a7816 */ /* 0x000fe4000000000a */
[----:B------:R-:W-:Y:S01]  /*aa50*/  PRMT R11, R6, 0x7610, R11 ;  /* 0x00007610060b7816 */ /* 0x000fe2000000000b */
[----:B------:R-:W-:Y:S06]  /*aa60*/  @P0 BRA `(.L_x_6983) ;  /* 0x00000004008c0947 */ /* 0x000fec0003800000 */
[----:B------:R-:W2:Y:S01]  /*aa70*/  LDC R4, c[0x0][0x3d4] ;  /* 0x0000f500ff047b82 */ /* 0x000ea20000000800 */
[----:B------:R-:W-:Y:S01]  /*aa80*/  BSSY B2, `(.L_x_6984) ;  /* 0x0000032000027945 */ /* 0x000fe20003800000 */
[-C--:B--2---:R-:W-:Y:S02]  /*aa90*/  ISETP.GE.AND P0, PT, R22, R4.reuse, PT ;  /* 0x000000041600720c */ /* 0x084fe40003f06270 */
[----:B------:R-:W-:-:S11]  /*aaa0*/  ISETP.GE.AND P4, PT, R187, R4, PT ;  /* 0x00000004bb00720c */ /* 0x000fd60003f86270 */
[----:B------:R-:W-:Y:S05]  /*aab0*/  @P0 BRA `(.L_x_6985) ;  /* 0x0000000000b80947 */ /* 0x000fea0003800000 */
[----:B-1----:R-:W1:Y:S01]  /*aac0*/  LDS.128 R4, [R213] ;  /* 0x00000000d5047984 */ /* 0x002e620000000c00 */
[----:B------:R-:W-:Y:S02]  /*aad0*/  SHF.R.U32.HI R77, RZ, 0x10, R51 ;  /* 0x00000010ff4d7819 */ /* 0x000fe40000011633 */
[----:B------:R-:W-:Y:S02]  /*aae0*/  SHF.R.U32.HI R74, RZ, 0x10, R49 ;  /* 0x00000010ff4a7819 */ /* 0x000fe40000011631 */
[----:B------:R-:W-:Y:S02]  /*aaf0*/  PRMT R77, R78, 0x5410, R77 ;  /* 0x000054104e4d7816 */ /* 0x000fe4000000004d */
[----:B------:R-:W-:Y:S02]  /*ab00*/  PRMT R74, R54, 0x5432, R74 ;  /* 0x00005432364a7816 */ /* 0x000fe4000000004a */
[----:B------:R-:W-:Y:S01]  /*ab10*/  SHF.R.U64 R73, R48, 0x10, R49 ;  /* 0x0000001030497819 */ /* 0x000fe20000001231 */
[----:B------:R-:W-:Y:S01]  /*ab20*/  IMAD.U32 R78, R77, 0x10000, RZ ;  /* 0x000100004d4e7824 */ /* 0x000fe200078e00ff */
[----:B------:R-:W-:Y:S01]  /*ab30*/  SHF.R.U64 R76, R50, 0x10, R51 ;  /* 0x00000010324c7819 */ /* 0x000fe20000001233 */
[----:B------:R-:W-:Y:S01]  /*ab40*/  IMAD.U32 R75, R74, 0x10000, RZ ;  /* 0x000100004a4b7824 */ /* 0x000fe200078e00ff */
[----:B------:R-:W-:-:S02]  /*ab50*/  PRMT R73, R79, 0x5410, R73 ;  /* 0x000054104f497816 */ /* 0x000fc40000000049 */
[----:B------:R-:W-:Y:S02]  /*ab60*/  LOP3.LUT R77, R77, 0xffff0000, RZ, 0xc0, !PT ;  /* 0xffff00004d4d7812 */ /* 0x000fe400078ec0ff */
[----:B------:R-:W-:Y:S02]  /*ab70*/  LOP3.LUT R74, R74, 0xffff0000, RZ, 0xc0, !PT ;  /* 0xffff00004a4a7812 */ /* 0x000fe400078ec0ff */
[----:B------:R-:W-:Y:S02]  /*ab80*/  PRMT R76, R53, 0x5432, R76 ;  /* 0x00005432354c7816 */ /* 0x000fe4000000004c */
[C---:B-1----:R-:W-:Y:S01]  /*ab90*/  LOP3.LUT R49, R6.reuse, 0xffff0000, RZ, 0xc0, !PT ;  /* 0xffff000006317812 */ /* 0x042fe200078ec0ff */
        /* <DEDUP_REMOVED lines=8> */
[----:B------:R-:W-:Y:S01]  /*ac20*/  FMUL.FTZ R75, R51, R74 ;  /* 0x0000004a334b7220 */ /* 0x000fe20000410000 */
[----:B------:R-:W-:Y:S02]  /*ac30*/  IMAD.U32 R7, R5, 0x10000, RZ ;  /* 0x0001000005077824 */ /* 0x000fe400078e00ff */
        /* <DEDUP_REMOVED lines=22> */
.L_x_6985:
[----:B------:R-:W-:Y:S05]  /*ada0*/  BSYNC B2 ;  /* 0x0000000000027941 */ /* 0x000fea0003800000 */
.L_x_6984:
[----:B------:R-:W-:Y:S05]  /*adb0*/  @P4 BRA `(.L_x_6983) ;  /* 0x0000000000b84947 */ /* 0x000fea0003800000 */
[----:B-12---:R-:W1:Y:S01]  /*adc0*/  LDS.128 R4, [R213+0x4000] ;  /* 0x00400000d5047984 */ /* 0x006e620000000c00 */
        /* <DEDUP_REMOVED lines=12> */
[C---:B-1----:R-:W-:Y:S01]  /*ae90*/  LOP3.LUT R45, R6.reuse, 0xffff0000, RZ, 0xc0, !PT ;  /* 0xffff0000062d7812 */ /* 0x042fe200078ec0ff */
        /* <DEDUP_REMOVED lines=32> */
.L_x_6983:
[----:B------:R-:W-:Y:S05]  /*b0a0*/  BSYNC B1 ;  /* 0x0000000000017941 */ /* 0x000fea0003800000 */
.L_x_6982:
[----:B------:R-:W-:Y:S04]  /*b0b0*/  BSSY B1, `(.L_x_6986) ;  /* 0x0000065000017945 */ /* 0x000fe80003800000 */
[----:B------:R-:W-:Y:S05]  /*b0c0*/  @P1 BRA `(.L_x_6987) ;  /* 0x00000004008c1947 */ /* 0x000fea0003800000 */
[----:B--23--:R-:W2:Y:S01]  /*b0d0*/  LDC R4, c[0x0][0x3d4] ;  /* 0x0000f500ff047b82 */ /* 0x00cea20000000800 */
[----:B------:R-:W-:Y:S01]  /*b0e0*/  BSSY B2, `(.L_x_6988) ;  /* 0x0000032000027945 */ /* 0x000fe20003800000 */
[-C--:B--2---:R-:W-:Y:S02]  /*b0f0*/  ISETP.GE.AND P0, PT, R22, R4.reuse, PT ;  /* 0x000000041600720c */ /* 0x084fe40003f06270 */
[----:B------:R-:W-:-:S11]  /*b100*/  ISETP.GE.AND P1, PT, R187, R4, PT ;  /* 0x00000004bb00720c */ /* 0x000fd60003f26270 */
[----:B------:R-:W-:Y:S05]  /*b110*/  @P0 BRA `(.L_x_6989) ;  /* 0x0000000000b80947 */ /* 0x000fea0003800000 */
[----:B-1----:R-:W1:Y:S01]  /*b120*/  LDS.128 R4, [R213+0x1000] ;  /* 0x00100000d5047984 */ /* 0x002e620000000c00 */
        /* <DEDUP_REMOVED lines=45> */
.L_x_6989:
[----:B------:R-:W-:Y:S05]  /*b400*/  BSYNC B2 ;  /* 0x0000000000027941 */ /* 0x000fea0003800000 */
.L_x_6988:
[----:B------:R-:W-:Y:S05]  /*b410*/  @P1 BRA `(.L_x_6987) ;  /* 0x0000000000b81947 */ /* 0x000fea0003800000 */
[----:B-12---:R-:W1:Y:S01]  /*b420*/  LDS.128 R4, [R213+0x5000] ;  /* 0x00500000d5047984 */ /* 0x006e620000000c00 */
        /* <DEDUP_REMOVED lines=45> */
.L_x_6987:
[----:B------:R-:W-:Y:S05]  /*b700*/  BSYNC B1 ;  /* 0x0000000000017941 */ /* 0x000fea0003800000 */
.L_x_6986:
[----:B------:R-:W-:Y:S04]  /*b710*/  BSSY B1, `(.L_x_6990) ;  /* 0x0000065000017945 */ /* 0x000fe80003800000 */
[----:B------:R-:W-:Y:S05]  /*b720*/  @P2 BRA `(.L_x_6991) ;  /* 0x00000004008c2947 */ /* 0x000fea0003800000 */
[----:B--234-:R-:W2:Y:S01]  /*b730*/  LDC R4, c[0x0][0x3d4] ;  /* 0x0000f500ff047b82 */ /* 0x01cea20000000800 */
[----:B------:R-:W-:Y:S01]  /*b740*/  BSSY B2, `(.L_x_6992) ;  /* 0x0000032000027945 */ /* 0x000fe20003800000 */
[-C--:B--2---:R-:W-:Y:S02]  /*b750*/  ISETP.GE.AND P0, PT, R22, R4.reuse, PT ;  /* 0x000000041600720c */ /* 0x084fe40003f06270 */
[----:B------:R-:W-:-:S11]  /*b760*/  ISETP.GE.AND P1, PT, R187, R4, PT ;  /* 0x00000004bb00720c */ /* 0x000fd60003f26270 */
[----:B------:R-:W-:Y:S05]  /*b770*/  @P0 BRA `(.L_x_6993) ;  /* 0x0000000000b80947 */ /* 0x000fea0003800000 */
[----:B-1----:R-:W1:Y:S01]  /*b780*/  LDS.128 R4, [R213+0x2000] ;  /* 0x00200000d5047984 */ /* 0x002e620000000c00 */
        /* <DEDUP_REMOVED lines=45> */
.L_x_6993:
[----:B------:R-:W-:Y:S05]  /*ba60*/  BSYNC B2 ;  /* 0x0000000000027941 */ /* 0x000fea0003800000 */
.L_x_6992:
        /* <DEDUP_REMOVED lines=47> */
.L_x_6991:
[----:B------:R-:W-:Y:S05]  /*bd60*/  BSYNC B1 ;  /* 0x0000000000017941 */ /* 0x000fea0003800000 */
.L_x_6990:
[----:B------:R-:W-:Y:S05]  /*bd70*/  @P3 BRA `(.L_x_6994) ;  /* 0x0000002c00703947 */ /* 0x000fea0003800000 */
[----:B-1234-:R-:W1:Y:S01]  /*bd80*/  LDC R4, c[0x0][0x3d4] ;  /* 0x0000f500ff047b82 */ /* 0x01ee620000000800 */
[----:B------:R-:W-:Y:S01]  /*bd90*/  BSSY B1, `(.L_x_6995) ;  /* 0x0000032000017945 */ /* 0x000fe20003800000 */
[-C--:B-1----:R-:W-:Y:S02]  /*bda0*/  ISETP.GE.AND P0, PT, R22, R4.reuse, PT ;  /* 0x000000041600720c */ /* 0x082fe40003f06270 */
[----:B------:R-:W-:-:S11]  /*bdb0*/  ISETP.GE.AND P1, PT, R187, R4, PT ;  /* 0x00000004bb00720c */ /* 0x000fd60003f26270 */
[----:B------:R-:W-:Y:S05]  /*bdc0*/  @P0 BRA `(.L_x_6996) ;  /* 0x0000000000b80947 */ /* 0x000fea0003800000 */
[----:B------:R-:W1:Y:S01]  /*bdd0*/  LDS.128 R4, [R213+0x3000] ;  /* 0x00300000d5047984 */ /* 0x000e620000000c00 */
[----:B------:R-:W-:Y:S02]  /*bde0*/  SHF.R.U32.HI R28, RZ, 0x10, R27 ;  /* 0x00000010ff1c7819 */ /* 0x000fe4000001161b */
[--C-:B------:R-:W-:Y:S02]  /*bdf0*/  SHF.R.U32.HI R30, RZ, 0x10, R25.reuse ;  /* 0x00000010ff1e7819 */ /* 0x100fe40000011619 */
[----:B------:R-:W-:Y:S02]  /*be00*/  SHF.R.U64 R31, R24, 0x10, R25 ;  /* 0x00000010181f7819 */ /* 0x000fe40000001219 */
[----:B------:R-:W-:Y:S02]  /*be10*/  SHF.R.U64 R29, R26, 0x10, R27 ;  /* 0x000000101a1d7819 */ /* 0x000fe4000000121b */
        /* <DEDUP_REMOVED lines=8> */
[C---:B-1----:R-:W-:Y:S01]  /*bea0*/  LOP3.LUT R13, R6.reuse, 0xffff0000, RZ, 0xc0, !PT ;  /* 0xffff0000060d7812 */ /* 0x042fe200078ec0ff */
[----:B------:R-:W-:Y:S01]  /*beb0*/  IMAD.U32 R12, R6, 0x10000, RZ ;  /* 0x00010000060c7824 */ /* 0x000fe200078e00ff */
[C---:B------:R-:W-:Y:S01]  /*bec0*/  LOP3.LUT R15, R7.reuse, 0xffff0000, RZ, 0xc0, !PT ;  /* 0xffff0000070f7812 */ /* 0x040fe200078ec0ff */
[----:B------:R-:W-:-:S02]  /*bed0*/  IMAD.U32 R14, R7, 0x10000, RZ ;  /* 0x00010000070e7824 */ /* 0x000fc400078e00ff */
[CC--:B------:R-:W-:Y:S01]  /*bee0*/  FMUL.FTZ R31, R13.reuse, R29.reuse ;  /* 0x0000001d0d1f7220 */ /* 0x0c0fe20000410000 */
[----:B------:R-:W-:Y:S01]  /*bef0*/  FMUL.FTZ R30, R13, R26 ;  /* 0x0000001a0d1e7220 */ /* 0x000fe20000410000 */
[----:B------:R-:W-:Y:S01]  /*bf00*/  FMUL.FTZ R13, R15, R28 ;  /* 0x0000001c0f0d7220 */ /* 0x000fe20000410000 */
[----:B------:R-:W-:Y:S02]  /*bf10*/  IMAD.U32 R6, R4, 0x10000, RZ ;  /* 0x0001000004067824 */ /* 0x000fe400078e00ff */
        /* <DEDUP_REMOVED lines=25> */
.L_x_6996:
[----:B------:R-:W-:Y:S05]  /*c0b0*/  BSYNC B1 ;  /* 0x0000000000017941 */ /* 0x000fea0003800000 */
.L_x_6995:
[----:B------:R-:W-:Y:S05]  /*c0c0*/  @P1 BRA `(.L_x_6994) ;  /* 0x00000028009c1947 */ /* 0x000fea0003800000 */
[----:B-1----:R-:W1:Y:S01]  /*c0d0*/  LDS.128 R4, [R213+0x7000] ;  /* 0x00700000d5047984 */ /* 0x002e620000000c00 */
        /* <DEDUP_REMOVED lines=9> */
[----:B------:R-:W-:-:S02]  /*c170*/  LOP3.LUT R20, R12, 0xffff0000, RZ, 0xc0, !PT ;  /* 0xffff00000c147812 */ /* 0x000fc400078ec0ff */
[----:B------:R-:W-:Y:S02]  /*c180*/  PRMT R14, R0, 0x5410, R9 ;  /* 0x00005410000e7816 */ /* 0x000fe40000000009 */
[----:B------:R-:W-:Y:S01]  /*c190*/  LOP3.LUT R12, R11, 0xffff0000, RZ, 0xc0, !PT ;  /* 0xffff00000b0c7812 */ /* 0x000fe200078ec0ff */
[C---:B-1----:R-:W-:Y:S01]  /*c1a0*/  IMAD.U32 R8, R6.reuse, 0x10000, RZ ;  /* 0x0001000006087824 */ /* 0x042fe200078e00ff */
        /* <DEDUP_REMOVED lines=33> */
.L_x_6955:
[----:B------:R-:W1:Y:S01]  /*c3c0*/  LDC R21, c[0x0][0x3d4] ;  /* 0x0000f500ff157b82 */ /* 0x000e620000000800 */
[-C--:B------:R-:W-:Y:S01]  /*c3d0*/  ISETP.GE.AND P0, PT, R189, R73.reuse, PT ;  /* 0x00000049bd00720c */ /* 0x080fe20003f06270 */
[----:B------:R-:W-:Y:S01]  /*c3e0*/  ULDC.64 UR4, c[0x0][0x3c8] ;  /* 0x0000f20000047ab9 */ /* 0x000fe20000000a00 */
[-C--:B------:R-:W-:Y:S01]  /*c3f0*/  ISETP.GE.AND P1, PT, R188, R73.reuse, PT ;  /* 0x00000049bc00720c */ /* 0x080fe20003f26270 */
[----:B------:R-:W-:Y:S01]  /*c400*/  ULDC.64 UR6, c[0x0][0x3e0] ;  /* 0x0000f80000067ab9 */ /* 0x000fe20000000a00 */
[-C--:B------:R-:W-:Y:S02]  /*c410*/  ISETP.GE.AND P2, PT, R190, R73.reuse, PT ;  /* 0x00000049be00720c */ /* 0x080fe40003f46270 */
[----:B------:R-:W-:Y:S02]  /*c420*/  ISETP.GE.AND P3, PT, R18, R73, PT ;  /* 0x000000491200720c */ /* 0x000fe40003f66270 */
[CC--:B-1----:R-:W-:Y:S02]  /*c430*/  ISETP.GE.OR P0, PT, R16.reuse, R21.reuse, P0 ;  /* 0x000000151000720c */ /* 0x0c2fe40000706670 */
[----:B------:R-:W-:-:S02]  /*c440*/  ISETP.GE.OR P1, PT, R16, R21, P1 ;  /* 0x000000151000720c */ /* 0x000fc40000f26670 */
[CC--:B------:R-:W-:Y:S02]  /*c450*/  ISETP.GE.OR P2, PT, R16.reuse, R21.reuse, P2 ;  /* 0x000000151000720c */ /* 0x0c0fe40001746670 */
[----:B------:R-:W-:-:S07]  /*c460*/  ISETP.GE.OR P3, PT, R16, R21, P3 ;  /* 0x000000151000720c */ /* 0x000fce0001f66670 */
[--C-:B------:R-:W-:Y:S01]  /*c470*/  @!P0 IADD3 R29, P4, P5, R27, R29, R6.reuse ;  /* 0x0000001d1b1d8210 */ /* 0x100fe20007d9e006 */
[----:B------:R-:W1:Y:S03]  /*c480*/  @!P0 LDC.64 R62, c[0x0][0x3e0] ;  /* 0x0000f800ff3e8b82 */ /* 0x000e660000000a00 */
[--C-:B------:R-:W-:Y:S01]  /*c490*/  @!P0 IADD3.X R30, R31, R30, R7.reuse, P4, P5 ;  /* 0x0000001e1f1e8210 */ /* 0x100fe200027ea407 */
[C---:B------:R-:W-:Y:S01]  /*c4a0*/  @!P2 IMAD.WIDE.U32 R8, R12.reuse, 0x60, R6 ;  /* 0x000000600c08a825 */ /* 0x040fe200078e0006 */
[----:B------:R-:W-:-:S03]  /*c4b0*/  @!P1 LEA R0, P4, R12, R6, 0x6 ;  /* 0x000000060c009211 */ /* 0x000fc600078830ff */
[----:B------:R-:W2:Y:S01]  /*c4c0*/  @!P1 LDC.64 R66, c[0x0][0x3e0] ;  /* 0x0000f800ff429b82 */ /* 0x000ea20000000a00 */
[----:B------:R-:W-:Y:S01]  /*c4d0*/  @!P1 IADD3 R25, P5, R0, R27, RZ ;  /* 0x0000001b00199210 */ /* 0x000fe20007fbe0ff */
[----:B------:R-:W-:Y:S01]  /*c4e0*/  @!P2 IMAD R0, R13, 0x60, RZ ;  /* 0x000000600d00a824 */ /* 0x000fe200078e02ff */
[----:B------:R-:W-:Y:S02]  /*c4f0*/  @!P1 LEA.HI.X R26, R12, R7, R13, 0x6, P4 ;  /* 0x000000070c1a9211 */ /* 0x000fe400020f340d */
[----:B------:R-:W-:-:S03]  /*c500*/  @!P3 IADD3 R3, P4, R6, R27, RZ ;  /* 0x0000001b0603b210 */ /* 0x000fc60007f9e0ff */
[--C-:B------:R-:W-:Y:S01]  /*c510*/  @!P1 IMAD.X R26, R26, 0x1, R31.reuse, P5 ;  /* 0x000000011a1a9824 */ /* 0x100fe200028e061f */
[----:B------:R-:W-:Y:S01]  /*c520*/  @!P2 IADD3 R6, P5, R27, R8, RZ ;  /* 0x000000081b06a210 */ /* 0x000fe20007fbe0ff */
[----:B------:R-:W-:Y:S01]  /*c530*/  @!P3 IMAD.X R14, R7, 0x1, R31, P4 ;  /* 0x00000001070eb824 */ /* 0x000fe200020e061f */
[----:B------:R-:W3:Y:S02]  /*c540*/  @!P2 LDC.64 R70, c[0x0][0x3e0] ;  /* 0x0000f800ff46ab82 */ /* 0x000ee40000000a00 */
[----:B------:R-:W-:Y:S01]  /*c550*/  @!P2 IADD3.X R7, R31, R0, R9, P5, !PT ;  /* 0x000000001f07a210 */ /* 0x000fe20002ffe409 */
[----:B------:R-:W-:Y:S01]  /*c560*/  @!P2 IMAD R31, R11, 0x60, RZ ;  /* 0x000000600b1fa824 */ /* 0x000fe200078e02ff */
[----:B------:R-:W-:-:S04]  /*c570*/  @!P0 IADD3 R27, P4, P5, R33, R24, R4 ;  /* 0x00000018211b8210 */ /* 0x000fc80007d9e004 */
[----:B------:R-:W-:Y:S01]  /*c580*/  @!P0 IADD3.X R28, R35, R28, R5, P4, P5 ;  /* 0x0000001c231c8210 */ /* 0x000fe200027ea405 */
[----:B------:R-:W4:Y:S01]  /*c590*/  @!P0 LDC.64 R60, c[0x0][0x3c8] ;  /* 0x0000f200ff3c8b82 */ /* 0x000f220000000a00 */
[----:B------:R-:W-:Y:S02]  /*c5a0*/  @!P3 IADD3 R15, P4, R4, R33, RZ ;  /* 0x00000021040fb210 */ /* 0x000fe40007f9e0ff */
[----:B------:R-:W-:-:S03]  /*c5b0*/  @!P1 LEA R20, P5, R10, R4, 0x6 ;  /* 0x000000040a149211 */ /* 0x000fc600078a30ff */
[----:B------:R-:W-:Y:S01]  /*c5c0*/  @!P3 IMAD.X R32, R5, 0x1, R35, P4 ;  /* 0x000000010520b824 */ /* 0x000fe200020e0623 */
[C---:B------:R-:W-:Y:S01]  /*c5d0*/  @!P3 LEA R8, P4, R3.reuse, UR4, 0x1 ;  /* 0x000000040308bc11 */ /* 0x040fe2000f8808ff */
[----:B------:R-:W0:Y:S01]  /*c5e0*/  @!P1 LDC.64 R64, c[0x0][0x3c8] ;  /* 0x0000f200ff409b82 */ /* 0x000e220000000a00 */
[C---:B------:R-:W-:Y:S01]  /*c5f0*/  @!P1 LEA.HI.X R24, R10.reuse, R5, R11, 0x6, P5 ;  /* 0x000000050a189211 */ /* 0x040fe200028f340b */
[----:B------:R-:W-:Y:S01]  /*c600*/  @!P2 IMAD.WIDE.U32 R4, R10, 0x60, R4 ;  /* 0x000000600a04a825 */ /* 0x000fe200078e0004 */
[----:B------:R-:W-:Y:S02]  /*c610*/  @!P3 LEA.HI.X R9, R3, UR5, R14, 0x1, P4 ;  /* 0x000000050309bc11 */ /* 0x000fe4000a0f0c0e */
[C---:B------:R-:W-:Y:S02]  /*c620*/  @!P3 LEA R14, P4, R15.reuse, UR6, 0x1 ;  /* 0x000000060f0ebc11 */ /* 0x040fe4000f8808ff */
[----:B------:R-:W-:Y:S01]  /*c630*/  @!P1 IADD3 R20, P5, R20, R33, RZ ;  /* 0x0000002114149210 */ /* 0x000fe20007fbe0ff */
[----:B------:R-:W0:Y:S01]  /*c640*/  @!P2 LDC.64 R68, c[0x0][0x3c8] ;  /* 0x0000f200ff44ab82 */ /* 0x000e220000000a00 */
[----:B------:R-:W-:-:S02]  /*c650*/  @!P3 LEA.HI.X R15, R15, UR7, R32, 0x1, P4 ;  /* 0x000000070f0fbc11 */ /* 0x000fc4000a0f0c20 */
[----:B-1----:R-:W-:Y:S01]  /*c660*/  @!P0 LEA R62, P4, R27, R62, 0x1 ;  /* 0x0000003e1b3e8211 */ /* 0x002fe200078808ff */
[----:B------:R-:W-:Y:S01]  /*c670*/  @!P1 IMAD.X R24, R24, 0x1, R35, P5 ;  /* 0x0000000118189824 */ /* 0x000fe200028e0623 */
[----:B------:R-:W-:Y:S02]  /*c680*/  @!P2 IADD3 R0, P5, R33, R4, RZ ;  /* 0x000000042100a210 */ /* 0x000fe40007fbe0ff */
[----:B------:R-:W-:Y:S02]  /*c690*/  @!P0 LEA.HI.X R63, R27, R63, R28, 0x1, P4 ;  /* 0x0000003f1b3f8211 */ /* 0x000fe400020f0c1c */
[C---:B--2---:R-:W-:Y:S02]  /*c6a0*/  @!P1 LEA R66, P4, R20.reuse, R66, 0x1 ;  /* 0x0000004214429211 */ /* 0x044fe400078808ff */
[----:B------:R-:W-:Y:S02]  /*c6b0*/  @!P2 IADD3.X R3, R35, R31, R5, P5, !PT ;  /* 0x0000001f2303a210 */ /* 0x000fe40002ffe405 */
[----:B------:R-:W-:-:S02]  /*c6c0*/  @!P1 LEA.HI.X R67, R20, R67, R24, 0x1, P4 ;  /* 0x0000004314439211 */ /* 0x000fc400020f0c18 */
[----:B------:R-:W-:Y:S02]  /*c6d0*/  CS2R R32, SRZ ;  /* 0x0000000000207805 */ /* 0x000fe4000001ff00 */
[C---:B---3--:R-:W-:Y:S02]  /*c6e0*/  @!P2 LEA R70, P4, R0.reuse, R70, 0x1 ;  /* 0x000000460046a211 */ /* 0x048fe400078808ff */
[----:B------:R-:W-:Y:S02]  /*c6f0*/  CS2R R34, SRZ ;  /* 0x0000000000227805 */ /* 0x000fe4000001ff00 */
[----:B----4-:R-:W-:Y:S02]  /*c700*/  @!P0 LEA R60, P5, R29, R60, 0x1 ;  /* 0x0000003c1d3c8211 */ /* 0x010fe400078a08ff */
[----:B------:R-:W-:Y:S02]  /*c710*/  CS2R R4, SRZ ;  /* 0x0000000000047805 */ /* 0x000fe4000001ff00 */
[----:B------:R-:W-:-:S02]  /*c720*/  @!P2 LEA.HI.X R71, R0, R71, R3, 0x1, P4 ;  /* 0x000000470047a211 */ /* 0x000fc400020f0c03 */
[----:B------:R-:W1:Y:S01]  /*c730*/  LDC R0, c[0x0][0x428] ;  /* 0x00010a00ff007b82 */ /* 0x000e620000000800 */
[----:B------:R-:W-:Y:S02]  /*c740*/  @!P0 LEA.HI.X R61, R29, R61, R30, 0x1, P5 ;  /* 0x0000003d1d3d8211 */ /* 0x000fe400028f0c1e */
[----:B------:R-:W-:Y:S02]  /*c750*/  CS2R R28, SRZ ;  /* 0x00000000001c7805 */ /* 0x000fe4000001ff00 */
[----:B------:R-:W-:Y:S02]  /*c760*/  CS2R R30, SRZ ;  /* 0x00000000001e7805 */ /* 0x000fe4000001ff00 */
[C---:B0-----:R-:W-:Y:S01]  /*c770*/  @!P1 LEA R64, P5, R25.reuse, R64, 0x1 ;  /* 0x0000004019409211 */ /* 0x041fe200078a08ff */
[----:B------:R-:W5:Y:S03]  /*c780*/  @!P0 LDG.E.128 R32, desc[UR56][R62.64] ;  /* 0x000000383e208981 */ /* 0x000f66000c1e1d00 */
[----:B------:R-:W-:Y:S01]  /*c790*/  @!P1 LEA.HI.X R65, R25, R65, R26, 0x1, P5 ;  /* 0x0000004119419211 */ /* 0x000fe200028f0c1a */
[----:B------:R-:W5:Y:S01]  /*c7a0*/  @!P0 LDG.E.128 R28, desc[UR56][R60.64] ;  /* 0x000000383c1c8981 */ /* 0x000f62000c1e1d00 */
[----:B------:R-:W-:-:S02]  /*c7b0*/  @!P2 LEA R68, P5, R6, R68, 0x1 ;  /* 0x000000440644a211 */ /* 0x000fc400078a08ff */
[----:B------:R-:W-:Y:S02]  /*c7c0*/  CS2R R24, SRZ ;  /* 0x0000000000187805 */ /* 0x000fe4000001ff00 */
[----:B------:R-:W-:Y:S02]  /*c7d0*/  CS2R R26, SRZ ;  /* 0x00000000001a7805 */ /* 0x000fe4000001ff00 */
[----:B------:R-:W-:Y:S02]  /*c7e0*/  @!P2 LEA.HI.X R69, R6, R69, R7, 0x1, P5 ;  /* 0x000000450645a211 */ /* 0x000fe400028f0c07 */
[----:B------:R-:W-:Y:S01]  /*c7f0*/  CS2R R6, SRZ ;  /* 0x0000000000067805 */ /* 0x000fe2000001ff00 */
[----:B------:R-:W-:Y:S01]  /*c800*/  IMAD.MOV.U32 R58, RZ, RZ, R54 ;  /* 0x000000ffff3a7224 */ /* 0x000fe200078e0036 */
[----:B------:R-:W5:Y:S04]  /*c810*/  @!P3 LDG.E.128 R24, desc[UR56][R14.64] ;  /* 0x000000380e18b981 */ /* 0x000f68000c1e1d00 */
[----:B------:R0:W5:Y:S01]  /*c820*/  @!P3 LDG.E.128 R4, desc[UR56][R8.64] ;  /* 0x000000380804b981 */ /* 0x000162000c1e1d00 */
[----:B-1----:R-:W-:-:S13]  /*c830*/  ISETP.NE.AND P0, PT, R0, 0x1, PT ;  /* 0x000000010000780c */ /* 0x002fda0003f05270 */
[----:B0-----:R-:W0:Y:S08]  /*c840*/  @P0 LDC R8, c[0x0][0x42c] ;  /* 0x00010b00ff080b82 */ /* 0x001e300000000800 */
[----:B------:R-:W1:Y:S01]  /*c850*/  @P0 LDC R9, c[0x0][0x430] ;  /* 0x00010c00ff090b82 */ /* 0x000e620000000800 */
[----:B------:R-:W-:-:S04]  /*c860*/  IMAD R0, R197, 0x80, R18 ;  /* 0x00000080c5007824 */ /* 0x000fc800078e0212 */
[----:B------:R-:W-:-:S04]  /*c870*/  IMAD R3, R219, 0x20, R0 ;  /* 0x00000020db037824 */ /* 0x000fc800078e0200 */
[----:B0-----:R-:W-:-:S05]  /*c880*/  @P0 IMAD.HI.U32 R0, R3, R8, RZ ;  /* 0x0000000803000227 */ /* 0x001fca00078e00ff */
[----:B-1----:R-:W-:-:S04]  /*c890*/  @P0 SHF.R.U32.HI R3, RZ, R9, R0 ;  /* 0x00000009ff030219 */ /* 0x002fc80000011600 */
[----:B------:R-:W-:Y:S01]  /*c8a0*/  SHF.R.S32.HI R9, RZ, 0x1f, R3 ;  /* 0x0000001fff097819 */ /* 0x000fe20000011403 */
[----:B------:R-:W-:-:S04]  /*c8b0*/  IMAD.MOV.U32 R57, RZ, RZ, R53 ;  /* 0x000000ffff397224 */ /* 0x000fc800078e0035 */
[C---:B------:R-:W-:Y:S02]  /*c8c0*/  IMAD R0, R9.reuse, R12, RZ ;  /* 0x0000000c09007224 */ /* 0x040fe400078e02ff */
[----:B------:R-:W-:Y:S02]  /*c8d0*/  IMAD R8, R9, R10, RZ ;  /* 0x0000000a09087224 */ /* 0x000fe400078e02ff */
[----:B------:R-:W-:-:S04]  /*c8e0*/  IMAD.WIDE.U32 R14, R3, R12, R58 ;  /* 0x0000000c030e7225 */ /* 0x000fc800078e003a */
[C---:B------:R-:W-:Y:S02]  /*c8f0*/  IMAD R9, R3.reuse, R13, R0 ;  /* 0x0000000d03097224 */ /* 0x040fe400078e0200 */
[----:B------:R-:W-:-:S04]  /*c900*/  IMAD.WIDE.U32 R12, R3, R10, R56 ;  /* 0x0000000a030c7225 */ /* 0x000fc800078e0038 */
[----:B------:R-:W-:Y:S01]  /*c910*/  IMAD R3, R3, R11, R8 ;  /* 0x0000000b03037224 */ /* 0x000fe200078e0208 */
[----:B------:R-:W-:Y:S01]  /*c920*/  LEA R8, P4, R14, UR4, 0x1 ;  /* 0x000000040e087c11 */ /* 0x000fe2000f8808ff */
[----:B------:R-:W-:Y:S01]  /*c930*/  IMAD.IADD R9, R15, 0x1, R9 ;  /* 0x000000010f097824 */ /* 0x000fe200078e0209 */
        /* <DEDUP_REMOVED lines=8> */
[----:B------:R-:W-:Y:S01]  /*c9c0*/  LEA.HI.X R9, R14, UR5, R9, 0x1, P4 ;  /* 0x000000050e097c11 */ /* 0x000fe2000a0f0c09 */
[----:B------:R-:W-:Y:S01]  /*c9d0*/  IMAD.IADD R3, R13, 0x1, R3 ;  /* 0x000000010d037824 */ /* 0x000fe200078e0203 */
[----:B------:R-:W-:Y:S01]  /*c9e0*/  LEA R0, P4, R12, UR6, 0x1 ;  /* 0x000000060c007c11 */ /* 0x000fe2000f8808ff */
[----:B------:R-:W-:Y:S01]  /*c9f0*/  UMOV UR4, 0xffffffff ;  /* 0xffffffff00047882 */ /* 0x000fe20000000000 */
[----:B------:R-:W-:Y:S01]  /*ca00*/  ISETP.GE.AND P0, PT, R16, R21, PT ;  /* 0x000000151000720c */ /* 0x000fe20003f06270 */
[----:B------:R0:W5:Y:S01]  /*ca10*/  @!P1 LDG.E.128 R36, desc[UR56][R64.64] ;  /* 0x0000003840249981 */ /* 0x000162000c1e1d00 */
[----:B------:R-:W-:-:S02]  /*ca20*/  LEA.HI.X R3, R12, UR7, R3, 0x1, P4 ;  /* 0x000000070c037c11 */ /* 0x000fc4000a0f0c03 */
[-C--:B------:R-:W-:Y:S01]  /*ca30*/  ISETP.GE.OR P3, PT, R188, R73.reuse, P0 ;  /* 0x00000049bc00720c */ /* 0x080fe20000766670 */
[----:B------:R0:W5:Y:S01]  /*ca40*/  @!P1 LDG.E.128 R40, desc[UR56][R66.64] ;  /* 0x0000003842289981 */ /* 0x000162000c1e1d00 */
[----:B------:R-:W-:-:S03]  /*ca50*/  ISETP.GE.OR P1, PT, R18, R73, P0 ;  /* 0x000000491200720c */ /* 0x000fc60000726670 */
[----:B------:R0:W5:Y:S04]  /*ca60*/  @!P2 LDG.E.128 R44, desc[UR56][R68.64] ;  /* 0x00000038442ca981 */ /* 0x000168000c1e1d00 */
[----:B------:R0:W5:Y:S01]  /*ca70*/  @!P2 LDG.E.128 R48, desc[UR56][R70.64] ;  /* 0x000000384630a981 */ /* 0x000162000c1e1d00 */
[-C--:B------:R-:W-:Y:S02]  /*ca80*/  ISETP.GE.OR P2, PT, R189, R73.reuse, P0 ;  /* 0x00000049bd00720c */ /* 0x080fe40000746670 */
[----:B------:R-:W-:Y:S01]  /*ca90*/  ISETP.GE.OR P0, PT, R190, R73, P0 ;  /* 0x00000049be00720c */ /* 0x000fe20000706670 */
[----:B------:R-:W-:-:S12]  /*caa0*/  BRA.DIV UR4, `(.L_x_6997) ;  /* 0x0000019604547947 */ /* 0x000fd8000b800000 */
.L_x_7295:
[----:B------:R-:W-:-:S03]  /*cab0*/  UMOV UR4, 0xffffffff ;  /* 0xffffffff00047882 */ /* 0x000fc60000000000 */
[----:B------:R-:W-:Y:S05]  /*cac0*/  BRA.DIV UR4, `(.L_x_6998) ;  /* 0x0000019604747947 */ /* 0x000fea000b800000 */
.L_x_7298:
[----:B------:R-:W-:-:S03]  /*cad0*/  UMOV UR4, 0xffffffff ;  /* 0xffffffff00047882 */ /* 0x000fc60000000000 */
[----:B------:R-:W-:Y:S05]  /*cae0*/  BRA.DIV UR4, `(.L_x_6999) ;  /* 0x0000019604947947 */ /* 0x000fea000b800000 */
.L_x_7301:
[----:B------:R-:W-:-:S03]  /*caf0*/  UMOV UR4, 0xffffffff ;  /* 0xffffffff00047882 */ /* 0x000fc60000000000 */
[----:B------:R-:W-:Y:S05]  /*cb00*/  BRA.DIV UR4, `(.L_x_7000) ;  /* 0x0000019604b47947 */ /* 0x000fea000b800000 */
.L_x_7304:
[----:B------:R-:W-:-:S03]  /*cb10*/  UMOV UR4, 0xffffffff ;  /* 0xffffffff00047882 */ /* 0x000fc60000000000 */
[----:B------:R-:W-:Y:S05]  /*cb20*/  BRA.DIV UR4, `(.L_x_7001) ;  /* 0x0000019604d47947 */ /* 0x000fea000b800000 */
.L_x_7307:
[----:B------:R-:W-:-:S03]  /*cb30*/  UMOV UR4, 0xffffffff ;  /* 0xffffffff00047882 */ /* 0x000fc60000000000 */
[----:B------:R-:W-:Y:S05]  /*cb40*/  BRA.DIV UR4, `(.L_x_7002) ;  /* 0x0000019604f47947 */ /* 0x000fea000b800000 */
.L_x_7310:
[----:B------:R-:W-:-:S03]  /*cb50*/  UMOV UR4, 0xffffffff ;  /* 0xffffffff00047882 */ /* 0x000fc60000000000 */
[----:B------:R-:W-:Y:S05]  /*cb60*/  BRA.DIV UR4, `(.L_x_7003) ;  /* 0x0000019a04147947 */ /* 0x000fea000b800000 */
.L_x_7313:
[----:B------:R-:W-:-:S03]  /*cb70*/  UMOV UR4, 0xffffffff ;  /* 0xffffffff00047882 */ /* 0x000fc60000000000 */
[----:B------:R-:W-:Y:S05]  /*cb80*/  BRA.DIV UR4, `(.L_x_7004) ;  /* 0x0000019a04347947 */ /* 0x000fea000b800000 */
.L_x_7316:
[----:B------:R-:W-:-:S03]  /*cb90*/  UMOV UR4, 0xffffffff ;  /* 0xffffffff00047882 */ /* 0x000fc60000000000 */
[----:B------:R-:W-:Y:S05]  /*cba0*/  BRA.DIV UR4, `(.L_x_7005) ;  /* 0x0000019a04547947 */ /* 0x000fea000b800000 */
.L_x_7319:
[----:B------:R-:W-:-:S03]  /*cbb0*/  UMOV UR4, 0xffffffff ;  /* 0xffffffff00047882 */ /* 0x000fc60000000000 */
[----:B------:R-:W-:Y:S05]  /*cbc0*/  BRA.DIV UR4, `(.L_x_7006) ;  /* 0x0000019a04747947 */ /* 0x000fea000b800000 */
.L_x_7322:
[----:B------:R-:W-:-:S03]  /*cbd0*/  UMOV UR4, 0xffffffff ;  /* 0xffffffff00047882 */ /* 0x000fc60000000000 */
[----:B------:R-:W-:Y:S05]  /*cbe0*/  BRA.DIV UR4, `(.L_x_7007) ;  /* 0x0000019a04947947 */ /* 0x000fea000b800000 */
.L_x_7325:
[----:B------:R-:W-:-:S03]  /*cbf0*/  UMOV UR4, 0xffffffff ;  /* 0xffffffff00047882 */ /* 0x000fc60000000000 */
[----:B------:R-:W-:Y:S05]  /*cc00*/  BRA.DIV UR4, `(.L_x_7008) ;  /* 0x0000019a04b47947 */ /* 0x000fea000b800000 */
.L_x_7328:
[----:B------:R-:W-:-:S03]  /*cc10*/  UMOV UR4, 0xffffffff ;  /* 0xffffffff00047882 */ /* 0x000fc60000000000 */
[----:B------:R-:W-:Y:S05]  /*cc20*/  BRA.DIV UR4, `(.L_x_7009) ;  /* 0x0000019a04d47947 */ /* 0x000fea000b800000 */
.L_x_7331:
[----:B------:R-:W-:-:S03]  /*cc30*/  UMOV UR4, 0xffffffff ;  /* 0xffffffff00047882 */ /* 0x000fc60000000000 */
[----:B------:R-:W-:Y:S05]  /*cc40*/  BRA.DIV UR4, `(.L_x_7010) ;  /* 0x0000019a04f47947 */ /* 0x000fea000b800000 */
.L_x_7334:
[----:B------:R-:W-:-:S03]  /*cc50*/  UMOV UR4, 0xffffffff ;  /* 0xffffffff00047882 */ /* 0x000fc60000000000 */
[----:B------:R-:W-:Y:S05]  /*cc60*/  BRA.DIV UR4, `(.L_x_7011) ;  /* 0x0000019e04147947 */ /* 0x000fea000b800000 */
.L_x_7337:
[----:B------:R-:W-:-:S03]  /*cc70*/  UMOV UR4, 0xffffffff ;  /* 0xffffffff00047882 */ /* 0x000fc60000000000 */
[----:B------:R-:W-:Y:S05]  /*cc80*/  BRA.DIV UR4, `(.L_x_7012) ;  /* 0x0000019e04347947 */ /* 0x000fea000b800000 */
.L_x_7340:
        /* <DEDUP_REMOVED lines=12> */
[----:B------:R-:W-:Y:S01]  /*cd50*/  LEA.HI R0, R221, R221, RZ, 0x1 ;  /* 0x000000dddd007211 */ /* 0x000fe200078f08ff */
[----:B------:R-:W-:Y:S01]  /*cd60*/  IMAD.MOV.U32 R10, RZ, RZ, R31 ;  /* 0x000000ffff0a7224 */ /* 0x000fe200078e001f */
[----:B------:R-:W-:Y:S01]  /*cd70*/  PRMT R76, R9, 0x7610, R76 ;  /* 0x00007610094c7816 */ /* 0x000fe2000000004c */
[----:B------:R-:W-:Y:S01]  /*cd80*/  IMAD.MOV.U32 R9, RZ, RZ, R30 ;  /* 0x000000ffff097224 */ /* 0x000fe200078e001e */
[----:B------:R-:W-:-:S02]  /*cd90*/  LOP3.LUT R0, R0, 0xfffffffe, RZ, 0xc0, !PT ;  /* 0xfffffffe00007812 */ /* 0x000fc400078ec0ff */
[----:B------:R-:W-:Y:S01]  /*cda0*/  PRMT R55, R55, 0x5410, R8 ;  /* 0x0000541037377816 */ /* 0x000fe20000000008 */
[----:B------:R-:W-:Y:S01]  /*cdb0*/  IMAD.MOV.U32 R8, RZ, RZ, R26 ;  /* 0x000000ffff087224 */ /* 0x000fe200078e001a */
[----:B0-----:R-:W-:Y:S01]  /*cdc0*/  PRMT R70, R9, 0x7610, R70 ;  /* 0x0000761009467816 */ /* 0x001fe20000000046 */
[----:B------:R-:W-:Y:S01]  /*cdd0*/  IMAD.IADD R0, R221, 0x1, -R0 ;  /* 0x00000001dd007824 */ /* 0x000fe200078e0a00 */
        /* <DEDUP_REMOVED lines=8> */
[----:B------:R-:W0:Y:S01]  /*ce60*/  SYNCS.PHASECHK.TRANS64.TRYWAIT P4, [R2+URZ+0x28800], R9 ;  /* 0x02880009020075a7 */ /* 0x000e22000808017f */
        /* <DEDUP_REMOVED lines=38> */
[----:B0-----:R-:W-:Y:S06]  /*d0d0*/  @!P4 BRA `(.L_x_7014) ;  /* 0x000001980048c947 */ /* 0x001fec0003800000 */
.L_x_7341:
[----:B------:R-:W-:Y:S05]  /*d0e0*/  BSYNC B1 ;  /* 0x0000000000017941 */ /* 0x000fea0003800000 */
.L_x_7013:
[----:B------:R-:W-:Y:S04]  /*d0f0*/  BSSY B1, `(.L_x_7015) ;  /* 0x0000069000017945 */ /* 0x000fe80003800000 */
        /* <DEDUP_REMOVED lines=11> */
[----:B------:R-:W-:Y:S02]  /*d1b0*/  SHF.R.U32.HI R82, RZ, 0x10, R25 ;  /* 0x00000010ff527819 */ /* 0x000fe40000011619 */
[----:B------:R-:W-:Y:S02]  /*d1c0*/  LOP3.LUT R10, R10, R211, RZ, 0x3c, !PT ;  /* 0x000000d30a0a7212 */ /* 0x000fe400078e3cff */
[----:B------:R-:W-:Y:S02]  /*d1d0*/  LOP3.LUT R11, R11, 0x7fffe000, RZ, 0xc0, !PT ;  /* 0x7fffe0000b0b7812 */ /* 0x000fe400078ec0ff */
[----:B------:R-:W-:-:S02]  /*d1e0*/  PRMT R80, R20, 0x5432, R80 ;  /* 0x0000543214507816 */ /* 0x000fc40000000050 */
[----:B------:R-:W-:Y:S02]  /*d1f0*/  IADD3 R13, R10, R11, R212 ;  /* 0x0000000b0a0d7210 */ /* 0x000fe40007ffe0d4 */
[----:B------:R-:W0:Y:S01]  /*d200*/  LDS.128 R8, [R213] ;  /* 0x00000000d5087984 */ /* 0x000e220000000c00 */
[--C-:B------:R-:W-:Y:S02]  /*d210*/  SHF.R.U64 R78, R6, 0x10, R7.reuse ;  /* 0x00000010064e7819 */ /* 0x100fe40000001207 */
[----:B------:R-:W-:Y:S01]  /*d220*/  IMAD R74, R13, 0x2, R2 ;  /* 0x000000020d4a7824 */ /* 0x000fe200078e0202 */
[----:B------:R-:W-:Y:S02]  /*d230*/  SHF.R.U32.HI R79, RZ, 0x10, R7 ;  /* 0x00000010ff4f7819 */ /* 0x000fe40000011607 */
[----:B------:R-:W-:Y:S02]  /*d240*/  SHF.R.U32.HI R85, RZ, 0x10, R27 ;  /* 0x00000010ff557819 */ /* 0x000fe4000001161b */
[----:B------:R-:W1:Y:S01]  /*d250*/  LDS.128 R12, [R74+0x10400] ;  /* 0x010400004a0c7984 */ /* 0x000e620000000c00 */
[----:B------:R-:W-:Y:S01]  /*d260*/  PRMT R75, R81, 0x5410, R75 ;  /* 0x00005410514b7816 */ /* 0x000fe2000000004b */
[----:B------:R-:W-:Y:S01]  /*d270*/  IMAD.U32 R81, R80, 0x10000, RZ ;  /* 0x0001000050517824 */ /* 0x000fe200078e00ff */
[----:B------:R-:W-:-:S02]  /*d280*/  PRMT R82, R53, 0x5432, R82 ;  /* 0x0000543235527816 */ /* 0x000fc40000000052 */
[----:B------:R-:W-:Y:S01]  /*d290*/  PRMT R85, R76, 0x5410, R85 ;  /* 0x000054104c557816 */ /* 0x000fe20000000055 */
[----:B------:R-:W-:Y:S01]  /*d2a0*/  IMAD.U32 R76, R75, 0x10000, RZ ;  /* 0x000100004b4c7824 */ /* 0x000fe200078e00ff */
[----:B------:R-:W-:Y:S01]  /*d2b0*/  PRMT R77, R83, 0x5410, R77 ;  /* 0x00005410534d7816 */ /* 0x000fe2000000004d */
[----:B------:R-:W-:Y:S01]  /*d2c0*/  IMAD.U32 R83, R82, 0x10000, RZ ;  /* 0x0001000052537824 */ /* 0x000fe200078e00ff */
[----:B------:R-:W-:Y:S02]  /*d2d0*/  PRMT R79, R86, 0x5410, R79 ;  /* 0x00005410564f7816 */ /* 0x000fe4000000004f */
[----:B------:R-:W-:Y:S02]  /*d2e0*/  SHF.R.U64 R84, R26, 0x10, R27 ;  /* 0x000000101a547819 */ /* 0x000fe4000000121b */
[----:B------:R-:W-:Y:S02]  /*d2f0*/  LOP3.LUT R80, R80, 0xffff0000, RZ, 0xc0, !PT ;  /* 0xffff000050507812 */ /* 0x000fe400078ec0ff */
[----:B------:R-:W-:-:S02]  /*d300*/  LOP3.LUT R75, R75, 0xffff0000, RZ, 0xc0, !PT ;  /* 0xffff00004b4b7812 */ /* 0x000fc400078ec0ff */
[----:B------:R-:W-:Y:S02]  /*d310*/  PRMT R84, R54, 0x5432, R84 ;  /* 0x0000543236547816 */ /* 0x000fe40000000054 */
[----:B------:R-:W-:Y:S02]  /*d320*/  PRMT R78, R55, 0x5432, R78 ;  /* 0x00005432374e7816 */ /* 0x000fe4000000004e */
        /* <DEDUP_REMOVED lines=30> */
[----:B------:R-:W-:Y:S01]  /*d510*/  FFMA.FTZ R81, R24, R76, R81 ;  /* 0x0000004c18517223 */ /* 0x000fe20000010051 */
[-C--:B------:R-:W-:Y:S01]  /*d520*/  FMUL.FTZ R24, R12, R75.reuse ;  /* 0x0000004b0c187220 */ /* 0x080fe20000410000 */
[----:B------:R-:W-:Y:S01]  /*d530*/  LOP3.LUT R77, R77, 0xffff0000, RZ, 0xc0, !PT ;  /* 0xffff00004d4d7812 */ /* 0x000fe200078ec0ff */
[----:B------:R-:W-:Y:S02]  /*d540*/  IMAD.U32 R6, R84, 0x10000, RZ ;  /* 0x0001000054067824 */ /* 0x000fe400078e00ff */
[C---:B------:R-:W-:Y:S01]  /*d550*/  FFMA.FTZ R12, R5.reuse, R75, -R4 ;  /* 0x0000004b050c7223 */ /* 0x040fe20000010804 */
[----:B------:R-:W-:Y:S02]  /*d560*/  IMAD.U32 R4, R78, 0x10000, RZ ;  /* 0x000100004e047824 */ /* 0x000fe400078e00ff */
[----:B------:R-:W-:Y:S01]  /*d570*/  FFMA.FTZ R24, R5, R80, R24 ;  /* 0x0000005005187223 */ /* 0x000fe20000010018 */
[----:B------:R-:W-:Y:S01]  /*d580*/  LOP3.LUT R14, R14, 0xffff0000, RZ, 0xc0, !PT ;  /* 0xffff00000e0e7812 */ /* 0x000fe200078ec0ff */
[C---:B------:R-:W-:Y:S01]  /*d590*/  FMUL.FTZ R11, R13.reuse, R82 ;  /* 0x000000520d0b7220 */ /* 0x040fe20000410000 */
[----:B------:R-:W-:Y:S01]  /*d5a0*/  FMUL.FTZ R80, R26, R6 ;  /* 0x000000061a507220 */ /* 0x000fe20000410000 */
[----:B------:R-:W-:Y:S01]  /*d5b0*/  LOP3.LUT R84, R84, 0xffff0000, RZ, 0xc0, !PT ;  /* 0xffff000054547812 */ /* 0x000fe200078ec0ff */
[----:B------:R-:W-:Y:S01]  /*d5c0*/  FMUL.FTZ R13, R13, R77 ;  /* 0x0000004d0d0d7220 */ /* 0x000fe20000410000 */
[----:B------:R-:W-:Y:S01]  /*d5d0*/  LOP3.LUT R15, R15, 0xffff0000, RZ, 0xc0, !PT ;  /* 0xffff00000f0f7812 */ /* 0x000fe200078ec0ff */
        /* <DEDUP_REMOVED lines=10> */
[----:B------:R-:W-:Y:S01]  /*d680*/  FMUL.FTZ R6, R15, R79 ;  /* 0x0000004f0f067220 */ /* 0x000fe20000410000 */
[----:B------:R-:W-:Y:S01]  /*d690*/  FFMA.FTZ R76, R8, R77, -R11 ;  /* 0x0000004d084c7223 */ /* 0x000fe2000001080b */
        /* <DEDUP_REMOVED lines=14> */
.L_x_7016:
[----:B------:R-:W-:Y:S05]  /*d780*/  BSYNC B1 ;  /* 0x0000000000017941 */ /* 0x000fea0003800000 */
.L_x_7015:
[----:B------:R-:W-:Y:S04]  /*d790*/  BSSY B1, `(.L_x_7017) ;  /* 0x0000068000017945 */ /* 0x000fe80003800000 */
[----:B------:R-:W-:Y:S05]  /*d7a0*/  @P2 BRA `(.L_x_7018) ;  /* 0x0000000400982947 */ /* 0x000fea0003800000 */
[----:B-1----:R-:W-:Y:S02]  /*d7b0*/  LEA.HI R4, R21, R219, RZ, 0x1d ;  /* 0x000000db15047211 */ /* 0x002fe400078fe8ff */
        /* <DEDUP_REMOVED lines=9> */
[--C-:B------:R-:W-:Y:S02]  /*d850*/  SHF.R.U64 R13, R30, 0x10, R31.reuse ;  /* 0x000000101e0d7819 */ /* 0x100fe4000000121f */
[----:B------:R-:W-:Y:S02]  /*d860*/  LOP3.LUT R7, R7, 0x7fffe000, RZ, 0xc0, !PT ;  /* 0x7fffe00007077812 */ /* 0x000fe400078ec0ff */
[----:B------:R-:W-:Y:S02]  /*d870*/  SHF.R.U32.HI R30, RZ, 0x10, R31 ;  /* 0x00000010ff1e7819 */ /* 0x000fe4000001161f */
[----:B0-----:R-:W-:-:S02]  /*d880*/  IADD3 R9, R5, R7, R210 ;  /* 0x0000000705097210 */ /* 0x001fc40007ffe0d2 */
[----:B------:R-:W0:Y:S01]  /*d890*/  LDS.128 R4, [R226] ;  /* 0x00000000e2047984 */ /* 0x000e220000000c00 */
[----:B------:R-:W-:Y:S02]  /*d8a0*/  PRMT R73, R73, 0x5410, R26 ;  /* 0x0000541049497816 */ /* 0x000fe4000000001a */
[----:B------:R-:W-:Y:S01]  /*d8b0*/  IMAD R12, R9, 0x2, R2 ;  /* 0x00000002090c7824 */ /* 0x000fe200078e0202 */
[----:B------:R-:W-:Y:S02]  /*d8c0*/  PRMT R69, R69, 0x5410, R24 ;  /* 0x0000541045457816 */ /* 0x000fe40000000018 */
[----:B------:R-:W-:Y:S02]  /*d8d0*/  SHF.R.U32.HI R29, RZ, 0x10, R29 ;  /* 0x00000010ff1d7819 */ /* 0x000fe4000001161d */
[----:B------:R-:W1:Y:S01]  /*d8e0*/  LDS.128 R8, [R12+0x10400] ;  /* 0x010400000c087984 */ /* 0x000e620000000c00 */
[----:B------:R-:W-:Y:S01]  /*d8f0*/  SHF.R.U64 R14, R34, 0x10, R35 ;  /* 0x00000010220e7819 */ /* 0x000fe20000001223 */
[----:B------:R-:W-:Y:S01]  /*d900*/  IMAD.U32 R32, R69, 0x10000, RZ ;  /* 0x0001000045207824 */ /* 0x000fe200078e00ff */
[----:B------:R-:W-:-:S02]  /*d910*/  PRMT R68, R68, 0x5410, R33 ;  /* 0x0000541044447816 */ /* 0x000fc40000000021 */
[----:B------:R-:W-:Y:S02]  /*d920*/  SHF.R.U32.HI R35, RZ, 0x10, R35 ;  /* 0x00000010ff237819 */ /* 0x000fe40000011623 */
[----:B------:R-:W-:Y:S01]  /*d930*/  PRMT R71, R71, 0x5410, R30 ;  /* 0x0000541047477816 */ /* 0x000fe2000000001e */
[----:B------:R-:W-:Y:S01]  /*d940*/  IMAD.U32 R30, R73, 0x10000, RZ ;  /* 0x00010000491e7824 */ /* 0x000fe200078e00ff */
[----:B------:R-:W-:Y:S01]  /*d950*/  PRMT R72, R72, 0x5410, R29 ;  /* 0x0000541048487816 */ /* 0x000fe2000000001d */
[----:B------:R-:W-:Y:S01]  /*d960*/  IMAD.U32 R29, R68, 0x10000, RZ ;  /* 0x00010000441d7824 */ /* 0x000fe200078e00ff */
[----:B------:R-:W-:Y:S02]  /*d970*/  PRMT R66, R66, 0x5410, R35 ;  /* 0x0000541042427816 */ /* 0x000fe40000000023 */
[----:B------:R-:W-:Y:S02]  /*d980*/  PRMT R70, R70, 0x5410, R13 ;  /* 0x0000541046467816 */ /* 0x000fe4000000000d */
[----:B------:R-:W-:Y:S01]  /*d990*/  PRMT R67, R67, 0x5410, R14 ;  /* 0x0000541043437816 */ /* 0x000fe2000000000e */
[----:B------:R-:W-:Y:S01]  /*d9a0*/  IMAD.U32 R31, R66, 0x10000, RZ ;  /* 0x00010000421f7824 */ /* 0x000fe200078e00ff */
[----:B------:R-:W-:-:S02]  /*d9b0*/  LOP3.LUT R69, R69, 0xffff0000, RZ, 0xc0, !PT ;  /* 0xffff000045457812 */ /* 0x000fc400078ec0ff */
        /* <DEDUP_REMOVED lines=36> */
[C---:B------:R-:W-:Y:S01]  /*dc00*/  FMUL.FTZ R24, R9.reuse, R68 ;  /* 0x0000004409187220 */ /* 0x040fe20000410000 */
[----:B------:R-:W-:Y:S01]  /*dc10*/  FFMA.FTZ R25, R4, R69, R25 ;  /* 0x0000004504197223 */ /* 0x000fe20000010019 */
[----:B------:R-:W-:Y:S02]  /*dc20*/  IMAD.U32 R8, R70, 0x10000, RZ ;  /* 0x0001000046087824 */ /* 0x000fe400078e00ff */
[----:B------:R-:W-:Y:S01]  /*dc30*/  FMUL.FTZ R9, R9, R72 ;  /* 0x0000004809097220 */ /* 0x000fe20000410000 */
[----:B------:R-:W-:Y:S01]  /*dc40*/  FMUL.FTZ R4, R27, R14 ;  /* 0x0000000e1b047220 */ /* 0x000fe20000410000 */
[----:B------:R-:W-:Y:S01]  /*dc50*/  LOP3.LUT R10, R10, 0xffff0000, RZ, 0xc0, !PT ;  /* 0xffff00000a0a7812 */ /* 0x000fe200078ec0ff */
[----:B------:R-:W-:Y:S01]  /*dc60*/  FFMA.FTZ R24, R5, R72, -R24 ;  /* 0x0000004805187223 */ /* 0x000fe20000010818 */
[----:B------:R-:W-:Y:S01]  /*dc70*/  LOP3.LUT R11, R11, 0xffff0000, RZ, 0xc0, !PT ;  /* 0xffff00000b0b7812 */ /* 0x000fe200078ec0ff */
[----:B------:R-:W-:Y:S01]  /*dc80*/  FFMA.FTZ R68, R5, R68, R9 ;  /* 0x0000004405447223 */ /* 0x000fe20000010009 */
[-C--:B------:R-:W-:Y:S01]  /*dc90*/  FFMA.FTZ R26, R15, R8.reuse, -R4 ;  /* 0x000000080f1a7223 */ /* 0x080fe20000010804 */
[----:B------:R-:W-:Y:S01]  /*dca0*/  LOP3.LUT R67, R67, 0xffff0000, RZ, 0xc0, !PT ;  /* 0xffff000043437812 */ /* 0x000fe200078ec0ff */
[----:B------:R-:W-:Y:S01]  /*dcb0*/  FMUL.FTZ R28, R27, R8 ;  /* 0x000000081b1c7220 */ /* 0x000fe20000410000 */
[----:B------:R-:W-:Y:S01]  /*dcc0*/  LOP3.LUT R5, R70, 0xffff0000, RZ, 0xc0, !PT ;  /* 0xffff000046057812 */ /* 0x000fe200078ec0ff */
[----:B------:R-:W-:Y:S01]  /*dcd0*/  FMUL.FTZ R8, R11, R66 ;  /* 0x000000420b087220 */ /* 0x000fe20000410000 */
[----:B------:R-:W-:Y:S01]  /*dce0*/  LOP3.LUT R4, R71, 0xffff0000, RZ, 0xc0, !PT ;  /* 0xffff000047047812 */ /* 0x000fe200078ec0ff */
[----:B------:R-:W-:Y:S01]  /*dcf0*/  FFMA.FTZ R28, R15, R14, R28 ;  /* 0x0000000e0f1c7223 */ /* 0x000fe2000001001c */
[C---:B------:R-:W-:Y:S01]  /*dd00*/  FMUL.FTZ R9, R10.reuse, R67 ;  /* 0x000000430a097220 */ /* 0x040fe20000410000 */
        /* <DEDUP_REMOVED lines=16> */
.L_x_7018:
[----:B------:R-:W-:Y:S05]  /*de10*/  BSYNC B1 ;  /* 0x0000000000017941 */ /* 0x000fea0003800000 */
.L_x_7017:
[----:B------:R-:W-:Y:S04]  /*de20*/  BSSY B1, `(.L_x_7019) ;  /* 0x0000068000017945 */ /* 0x000fe80003800000 */
[----:B------:R-:W-:Y:S05]  /*de30*/  @P3 BRA `(.L_x_7020) ;  /* 0x0000000400983947 */ /* 0x000fea0003800000 */
[----:B-12---:R-:W-:Y:S02]  /*de40*/  LEA.HI R4, R21, R219, RZ, 0x1d ;  /* 0x000000db15047211 */ /* 0x006fe400078fe8ff */
        /* <DEDUP_REMOVED lines=15> */
[----:B------:R-:W-:Y:S01]  /*df40*/  SHF.R.U64 R13, R42, 0x10, R43 ;  /* 0x000000102a0d7819 */ /* 0x000fe2000000122b */
[----:B------:R-:W-:Y:S01]  /*df50*/  IMAD.U32 R32, R62, 0x10000, RZ ;  /* 0x000100003e207824 */ /* 0x000fe200078e00ff */
[----:B------:R-:W-:Y:S01]  /*df60*/  SHF.R.U32.HI R40, RZ, 0x10, R41 ;  /* 0x00000010ff287819 */ /* 0x000fe20000011629 */
[----:B------:R-:W-:Y:S01]  /*df70*/  IMAD R12, R9, 0x2, R2 ;  /* 0x00000002090c7824 */ /* 0x000fe200078e0202 */
[----:B------:R-:W-:Y:S02]  /*df80*/  SHF.R.U32.HI R42, RZ, 0x10, R43 ;  /* 0x00000010ff2a7819 */ /* 0x000fe4000001162b */
[----:B------:R-:W-:Y:S02]  /*df90*/  SHF.R.U32.HI R36, RZ, 0x10, R37 ;  /* 0x00000010ff247819 */ /* 0x000fe40000011625 */
[----:B------:R-:W1:Y:S01]  /*dfa0*/  LDS.128 R8, [R12+0x10400] ;  /* 0x010400000c087984 */ /* 0x000e620000000c00 */
[----:B------:R-:W-:-:S02]  /*dfb0*/  PRMT R60, R60, 0x5410, R25 ;  /* 0x000054103c3c7816 */ /* 0x000fc40000000019 */
[----:B------:R-:W-:Y:S02]  /*dfc0*/  SHF.R.U32.HI R38, RZ, 0x10, R39 ;  /* 0x00000010ff267819 */ /* 0x000fe40000011627 */
        /* <DEDUP_REMOVED lines=77> */
.L_x_7020:
[----:B------:R-:W-:Y:S05]  /*e4a0*/  BSYNC B1 ;  /* 0x0000000000017941 */ /* 0x000fea0003800000 */
.L_x_7019:
[----:B--23--:R-:W-:Y:S02]  /*e4b0*/  PRMT R12, R12, 0x5410, R0 ;  /* 0x000054100c0c7816 */ /* 0x00cfe40000000000 */
[----:B------:R-:W-:Y:S01]  /*e4c0*/  PRMT R14, R14, 0x5410, R3 ;  /* 0x000054100e0e7816 */ /* 0x000fe20000000003 */
[----:B------:R-:W-:Y:S06]  /*e4d0*/  @P0 BRA `(.L_x_6994) ;  /* 0x0000000400980947 */ /* 0x000fec0003800000 */
[----:B------:R-:W-:Y:S01]  /*e4e0*/  LEA.HI R21, R21, R219, RZ, 0x1d ;  /* 0x000000db15157211 */ /* 0x000fe200078fe8ff */
[----:B-1----:R-:W1:Y:S01]  /*e4f0*/  LDS.128 R4, [R224] ;  /* 0x00000000e0047984 */ /* 0x002e620000000c00 */
        /* <DEDUP_REMOVED lines=13> */
[----:B------:R-:W-:-:S02]  /*e5d0*/  IADD3 R3, R3, R21, R206 ;  /* 0x0000001503037210 */ /* 0x000fc40007ffe0ce */
[----:B------:R-:W-:Y:S01]  /*e5e0*/  SHF.R.U32.HI R44, RZ, 0x10, R45 ;  /* 0x00000010ff2c7819 */ /* 0x000fe2000001162d */
[----:B------:R-:W-:Y:S01]  /*e5f0*/  IMAD.U32 R27, R56, 0x10000, RZ ;  /* 0x00010000381b7824 */ /* 0x000fe200078e00ff */
[----:B------:R-:W-:Y:S01]  /*e600*/  SHF.R.U32.HI R48, RZ, 0x10, R49 ;  /* 0x00000010ff307819 */ /* 0x000fe20000011631 */
[----:B------:R-:W-:Y:S01]  /*e610*/  IMAD R3, R3, 0x2, R2 ;  /* 0x0000000203037824 */ /* 0x000fe200078e0202 */
[----:B------:R-:W-:Y:S02]  /*e620*/  PRMT R54, R54, 0x5410, R15 ;  /* 0x0000541036367816 */ /* 0x000fe4000000000f */
[----:B------:R-:W-:Y:S02]  /*e630*/  SHF.R.U32.HI R30, RZ, 0x10, R51 ;  /* 0x00000010ff1e7819 */ /* 0x000fe40000011633 */
[----:B0-----:R-:W0:Y:S01]  /*e640*/  LDS.128 R8, [R3+0x10400] ;  /* 0x0104000003087984 */ /* 0x001e220000000c00 */
[----:B------:R-:W-:Y:S02]  /*e650*/  PRMT R53, R53, 0x5410, R44 ;  /* 0x0000541035357816 */ /* 0x000fe4000000002c */
[----:B------:R-:W-:-:S02]  /*e660*/  PRMT R57, R57, 0x5410, R48 ;  /* 0x0000541039397816 */ /* 0x000fc40000000030 */
[----:B------:R-:W-:Y:S02]  /*e670*/  SHF.R.U32.HI R46, RZ, 0x10, R47 ;  /* 0x00000010ff2e7819 */ /* 0x000fe4000001162f */
[----:B------:R-:W-:Y:S01]  /*e680*/  SHF.R.U64 R28, R50, 0x10, R51 ;  /* 0x00000010321c7819 */ /* 0x000fe20000001233 */
[----:B------:R-:W-:Y:S01]  /*e690*/  IMAD.U32 R29, R57, 0x10000, RZ ;  /* 0x00010000391d7824 */ /* 0x000fe200078e00ff */
[----:B------:R-:W-:Y:S01]  /*e6a0*/  PRMT R30, R14, 0x5432, R30 ;  /* 0x000054320e1e7816 */ /* 0x000fe2000000001e */
[----:B-1----:R-:W-:Y:S01]  /*e6b0*/  IMAD.U32 R0, R4, 0x10000, RZ ;  /* 0x0001000004007824 */ /* 0x002fe200078e00ff */
[----:B------:R-:W-:Y:S01]  /*e6c0*/  PRMT R55, R55, 0x5410, R46 ;  /* 0x0000541037377816 */ /* 0x000fe2000000002e */
[----:B------:R-:W-:Y:S01]  /*e6d0*/  IMAD.U32 R14, R7, 0x10000, RZ ;  /* 0x00010000070e7824 */ /* 0x000fe200078e00ff */
[----:B------:R-:W-:Y:S01]  /*e6e0*/  PRMT R28, R12, 0x5432, R28 ;  /* 0x000054320c1c7816 */ /* 0x000fe2000000001c */
[----:B------:R-:W-:Y:S01]  /*e6f0*/  IMAD.U32 R12, R5, 0x10000, RZ ;  /* 0x00010000050c7824 */ /* 0x000fe200078e00ff */
[----:B------:R-:W-:Y:S01]  /*e700*/  LOP3.LUT R25, R25, 0xffff0000, RZ, 0xc0, !PT ;  /* 0xffff000019197812 */ /* 0x000fe200078ec0ff */
        /* <DEDUP_REMOVED lines=19> */
[----:B------:R-:W-:Y:S01]  /*e840*/  FFMA.FTZ R35, R12, R15, -R35 ;  /* 0x0000000f0c237223 */ /* 0x000fe20000010823 */
        /* <DEDUP_REMOVED lines=8> */
[----:B------:R-:W-:Y:S01]  /*e8d0*/  FMUL.FTZ R24, R9, R12 ;  /* 0x0000000c09187220 */ /* 0x000fe20000410000 */
[C---:B------:R-:W-:Y:S01]  /*e8e0*/  FMUL.FTZ R29, R8.reuse, R25 ;  /* 0x00000019081d7220 */ /* 0x040fe20000410000 */
[----:B------:R-:W-:Y:S01]  /*e8f0*/  FMUL.FTZ R27, R8, R15 ;  /* 0x0000000f081b7220 */ /* 0x000fe20000410000 */
[----:B------:R-:W-:-:S02]  /*e900*/  IMAD.U32 R21, R10, 0x10000, RZ ;  /* 0x000100000a157824 */ /* 0x000fc400078e00ff */
[----:B------:R-:W-:Y:S01]  /*e910*/  FMUL.FTZ R9, R9, R0 ;  /* 0x0000000009097220 */ /* 0x000fe20000410000 */
[----:B------:R-:W-:Y:S02]  /*e920*/  IMAD.U32 R14, R28, 0x10000, RZ ;  /* 0x000100001c0e7824 */ /* 0x000fe400078e00ff */
[----:B------:R-:W-:Y:S01]  /*e930*/  FFMA.FTZ R27, R4, R25, -R27 ;  /* 0x00000019041b7223 */ /* 0x000fe2000001081b */
[----:B------:R-:W-:Y:S02]  /*e940*/  IMAD.U32 R8, R54, 0x10000, RZ ;  /* 0x0001000036087824 */ /* 0x000fe400078e00ff */
[----:B------:R-:W-:Y:S01]  /*e950*/  FFMA.FTZ R20, R4, R15, R29 ;  /* 0x0000000f04147223 */ /* 0x000fe2000001001d */
[----:B------:R-:W-:Y:S01]  /*e960*/  FFMA.FTZ R12, R5, R12, R9 ;  /* 0x0000000c050c7223 */ /* 0x000fe20000010009 */
[----:B------:R-:W-:Y:S01]  /*e970*/  LOP3.LUT R10, R10, 0xffff0000, RZ, 0xc0, !PT ;  /* 0xffff00000a0a7812 */ /* 0x000fe200078ec0ff */
[----:B------:R-:W-:Y:S01]  /*e980*/  FMUL.FTZ R4, R21, R14 ;  /* 0x0000000e15047220 */ /* 0x000fe20000410000 */
        /* <DEDUP_REMOVED lines=27> */
.L_x_6994:
[----:B------:R-:W-:Y:S05]  /*eb40*/  BSYNC B0 ;  /* 0x0000000000007941 */ /* 0x000fea0003800000 */
.L_x_6954:
        /* <DEDUP_REMOVED lines=8> */
.L_x_6952:
[----:B------:R-:W-:-:S05]  /*ebd0*/  IMAD.U32 R0, RZ, RZ, UR39 ;  /* 0x00000027ff007e24 */ /* 0x000fca000f8e00ff */
[----:B------:R-:W-:-:S13]  /*ebe0*/  ISETP.NE.AND P0, PT, R0, 0x3, PT ;  /* 0x000000030000780c */ /* 0x000fda0003f05270 */
[----:B------:R-:W-:Y:S05]  /*ebf0*/  @!P0 BRA `(.L_x_7021) ;  /* 0x0000000000048947 */ /* 0x000fea0003800000 */
[----:B------:R-:W-:Y:S01]  /*ec00*/  BPT.TRAP 0x1 ;  /* 0x000000040000795c */ /* 0x000fe20000300000 */
.L_x_7021:
[----:B-12---:R-:W-:Y:S01]  /*ec10*/  IMAD R8, R184, 0x8, R2 ;  /* 0x00000008b8087824 */ /* 0x006fe200078e0202 */
[----:B------:R-:W-:-:S04]  /*ec20*/  SHF.L.U32 R3, R186, 0x1f, RZ ;  /* 0x0000001fba037819 */ /* 0x000fc800000006ff */
[----:B------:R1:W2:Y:S01]  /*ec30*/  SYNCS.PHASECHK.TRANS64.TRYWAIT P2, [R8+URZ+0x28830], R3 ;  /* 0x02883003080075a7 */ /* 0x0002a2000804017f */
[----:B------:R-:W-:Y:S05]  /*ec40*/  @!P0 BRA `(.L_x_7022) ;  /* 0x0000000000048947 */ /* 0x000fea0003800000 */
[----:B------:R-:W-:Y:S01]  /*ec50*/  BPT.TRAP 0x1 ;  /* 0x000000040000795c */ /* 0x000fe20000300000 */
.L_x_7022:
[----:B------:R-:W0:Y:S02]  /*ec60*/  S2R R0, SR_TID.X ;  /* 0x0000000000007919 */ /* 0x000e240000002100 */
[----:B0-----:R-:W-:-:S04]  /*ec70*/  LOP3.LUT R0, R0, 0x7f, RZ, 0xc0, !PT ;  /* 0x0000007f00007812 */ /* 0x001fc800078ec0ff */
[----:B------:R-:W-:Y:S01]  /*ec80*/  ISETP.NE.AND P1, PT, R0, RZ, PT ;  /* 0x000000ff0000720c */ /* 0x000fe20003f25270 */
[----:B--2---:R-:W-:-:S12]  /*ec90*/  @P2 BRA `(.L_x_7023) ;  /* 0x0000000000082947 */ /* 0x004fd80003800000 */
[----:B------:R-:W0:Y:S02]  /*eca0*/  SYNCS.PHASECHK.TRANS64.TRYWAIT P2, [R8+URZ+0x28830], R3 ;  /* 0x02883003080075a7 */ /* 0x000e24000804017f */
[----:B0-----:R-:W-:Y:S05]  /*ecb0*/  @!P2 BRA `(.L_x_7024) ;  /* 0x0000017c0064a947 */ /* 0x001fea0003800000 */
.L_x_7023:
[----:B------:R-:W-:Y:S05]  /*ecc0*/  WARPSYNC.ALL ;  /* 0x0000000000007948 */ /* 0x000fea0003800000 */
[----:B------:R-:W-:Y:S01]  /*ecd0*/  VIADD R0, R2, 0x18400 ;  /* 0x0001840002007836 */ /* 0x000fe20000000000 */
[----:B------:R-:W-:Y:S01]  /*ece0*/  R2UR UR32, R52 ;  /* 0x00000000342072ca */ /* 0x000fe200000e0000 */
[----:B---34-:R-:W-:Y:S01]  /*ecf0*/  IMAD.MOV.U32 R7, RZ, RZ, 0x40000040 ;  /* 0x40000040ff077424 */ /* 0x018fe200078e00ff */
[----:B------:R-:W-:Y:S01]  /*ed00*/  WARPGROUP.ARRIVE ;  /* 0x00000000000079c5 */ /* 0x000fe20000000000 */
[----:B------:R-:W-:Y:S01]  /*ed10*/  UMOV UR33, 0x40000040 ;  /* 0x4000004000217882 */ /* 0x000fe20000000000 */
[----:B------:R-:W-:Y:S01]  /*ed20*/  SHF.R.U32.HI R0, RZ, 0x4, R0 ;  /* 0x00000004ff007819 */ /* 0x000fe20000011600 */
[----:B------:R-:W-:Y:S01]  /*ed30*/  IMAD.MOV.U32 R11, RZ, RZ, 0x40000040 ;  /* 0x40000040ff0b7424 */ /* 0x000fe200078e00ff */
[----:B------:R-:W-:Y:S01]  /*ed40*/  R2UR UR35, R7 ;  /* 0x00000000072372ca */ /* 0x000fe200000e0000 */
[----:B------:R-:W-:Y:S01]  /*ed50*/  UMOV UR5, 0x40000040 ;  /* 0x4000004000057882 */ /* 0x000fe20000000000 */
[----:B------:R-:W-:Y:S01]  /*ed60*/  LOP3.LUT R0, R0, 0x3fff, RZ, 0xc0, !PT ;  /* 0x00003fff00007812 */ /* 0x000fe200078ec0ff */
[----:B------:R-:W-:Y:S01]  /*ed70*/  UMOV UR9, 0x40000040 ;  /* 0x4000004000097882 */ /* 0x000fe20000000000 */
[----:B------:R-:W-:Y:S01]  /*ed80*/  R2UR UR7, R11 ;  /* 0x000000000b0772ca */ /* 0x000fe200000e0000 */
[----:B------:R-:W-:Y:S01]  /*ed90*/  IMAD.MOV.U32 R11, RZ, RZ, 0x40000040 ;  /* 0x40000040ff0b7424 */ /* 0x000fe200078e00ff */
[----:B------:R-:W-:Y:S01]  /*eda0*/  LOP3.LUT R5, R0, 0x10000, RZ, 0xfc, !PT ;  /* 0x0001000000057812 */ /* 0x000fe200078efcff */
[----:B------:R-:W-:Y:S01]  /*edb0*/  ULOP3.LUT UR32, UR32, 0x10000, URZ, 0xfc, !UPT ;  /* 0x0001000020207892 */ /* 0x000fe2000f8efc3f */
[----:B------:R-:W-:Y:S01]  /*edc0*/  IMAD.MOV.U32 R7, RZ, RZ, 0x40000040 ;  /* 0x40000040ff077424 */ /* 0x000fe200078e00ff */
[----:B------:R-:W-:Y:S01]  /*edd0*/  UMOV UR13, 0x40000040 ;  /* 0x40000040000d7882 */ /* 0x000fe20000000000 */
[----:B------:R-:W-:Y:S01]  /*ede0*/  R2UR UR11, R11 ;  /* 0x000000000b0b72ca */ /* 0x000fe200000e0000 */
[----:B------:R-:W-:Y:S01]  /*edf0*/  IMAD R6, R184, 0x800, R5 ;  /* 0x00000800b8067824 */ /* 0x000fe200078e0205 */
[----:B------:R-:W-:Y:S01]  /*ee00*/  UIADD3 UR4, UR32, 0x2, URZ ;  /* 0x0000000220047890 */ /* 0x000fe2000fffe03f */
[----:B------:R-:W-:Y:S01]  /*ee10*/  IMAD.MOV.U32 R11, RZ, RZ, 0x40000040 ;  /* 0x40000040ff0b7424 */ /* 0x000fe200078e00ff */
[----:B------:R-:W-:Y:S01]  /*ee20*/  UIADD3 UR8, UR32, 0x4, URZ ;  /* 0x0000000420087890 */ /* 0x000fe2000fffe03f */
[C---:B------:R-:W-:Y:S01]  /*ee30*/  VIADD R10, R6.reuse, 0x2 ;  /* 0x00000002060a7836 */ /* 0x040fe20000000000 */
[----:B------:R-:W-:Y:S01]  /*ee40*/  R2UR UR34, R6 ;  /* 0x00000000062272ca */ /* 0x000fe200000e0000 */
[----:B------:R-:W-:Y:S01]  /*ee50*/  UIADD3 UR12, UR32, 0x6, URZ ;  /* 0x00000006200c7890 */ /* 0x000fe2000fffe03f */
[----:B------:R-:W-:Y:S01]  /*ee60*/  R2UR UR15, R11 ;  /* 0x000000000b0f72ca */ /* 0x000fe200000e0000 */
[----:B------:R-:W-:Y:S01]  /*ee70*/  IMAD.MOV.U32 R11, RZ, RZ, 0x40000040 ;  /* 0x40000040ff0b7424 */ /* 0x000fe200078e00ff */
[----:B------:R-:W-:Y:S01]  /*ee80*/  R2UR UR6, R10 ;  /* 0x000000000a0672ca */ /* 0x000fe200000e0000 */
[----:B------:R-:W-:Y:S01]  /*ee90*/  VIADD R10, R6, 0x4 ;  /* 0x00000004060a7836 */ /* 0x000fe20000000000 */
[----:B------:R-:W-:Y:S01]  /*eea0*/  UIADD3 UR16, UR32, 0x400, URZ ;  /* 0x0000040020107890 */ /* 0x000fe2000fffe03f */
[----:B------:R-:W-:Y:S01]  /*eeb0*/  R2UR UR31, R7 ;  /* 0x00000000071f72ca */ /* 0x000fe200000e0000 */
[----:B------:R-:W-:Y:S01]  /*eec0*/  UMOV UR17, 0x40000040 ;  /* 0x4000004000117882 */ /* 0x000fe20000000000 */
[----:B------:R-:W-:Y:S01]  /*eed0*/  R2UR UR19, R11 ;  /* 0x000000000b1372ca */ /* 0x000fe200000e0000 */
[----:B------:R-:W-:Y:S01]  /*eee0*/  IMAD.MOV.U32 R11, RZ, RZ, 0x40000040 ;  /* 0x40000040ff0b7424 */ /* 0x000fe200078e00ff */
[----:B------:R-:W-:Y:S01]  /*eef0*/  R2UR UR10, R10 ;  /* 0x000000000a0a72ca */ /* 0x000fe200000e0000 */
[----:B------:R-:W-:Y:S01]  /*ef00*/  VIADD R10, R6, 0x6 ;  /* 0x00000006060a7836 */ /* 0x000fe20000000000 */
[----:B------:R-:W-:Y:S01]  /*ef10*/  HGMMA.64x128x16.F32.BF16 R24, gdesc[UR32], RZ, !UPT, gsb0 ;  /* 0x01e00000201879f0 */ /* 0x000fe2000c0018ff */
[----:B------:R-:W-:Y:S01]  /*ef20*/  UIADD3 UR20, UR32, 0x402, URZ ;  /* 0x0000040220147890 */ /* 0x000fe2000fffe03f */
[----:B------:R-:W-:Y:S01]  /*ef30*/  R2UR UR23, R11 ;  /* 0x000000000b1772ca */ /* 0x000fe200000e0000 */
[----:B------:R-:W-:Y:S01]  /*ef40*/  UMOV UR21, 0x40000040 ;  /* 0x4000004000157882 */ /* 0x000fe20000000000 */
[----:B------:R-:W-:Y:S01]  /*ef50*/  R2UR UR14, R10 ;  /* 0x000000000a0e72ca */ /* 0x000fe200000e0000 */
[----:B------:R-:W-:Y:S01]  /*ef60*/  VIADD R10, R6, 0x400 ;  /* 0x00000400060a7836 */ /* 0x000fe20000000000 */
[----:B------:R-:W-:Y:S01]  /*ef70*/  UIADD3 UR24, UR32, 0x404, URZ ;  /* 0x0000040420187890 */ /* 0x000fe2000fffe03f */
[----:B------:R-:W-:Y:S01]  /*ef80*/  IMAD.MOV.U32 R11, RZ, RZ, 0x40000040 ;  /* 0x40000040ff0b7424 */ /* 0x000fe200078e00ff */
[----:B------:R-:W-:Y:S01]  /*ef90*/  UMOV UR25, 0x40000040 ;  /* 0x4000004000197882 */ /* 0x000fe20000000000 */
[----:B------:R-:W-:Y:S01]  /*efa0*/  UIADD3 UR28, UR32, 0x406, URZ ;  /* 0x00000406201c7890 */ /* 0x000fe2000fffe03f */
[----:B------:R-:W-:Y:S01]  /*efb0*/  R2UR UR18, R10 ;  /* 0x000000000a1272ca */ /* 0x000fe200000e0000 */
[----:B------:R-:W-:Y:S01]  /*efc0*/  VIADD R10, R6, 0x402 ;  /* 0x00000402060a7836 */ /* 0x000fe20000000000 */
[----:B------:R-:W-:Y:S01]  /*efd0*/  R2UR UR27, R11 ;  /* 0x000000000b1b72ca */ /* 0x000fe200000e0000 */
[----:B------:R-:W-:Y:S01]  /*efe0*/  UMOV UR29, 0x40000040 ;  /* 0x40000040001d7882 */ /* 0x000fe20000000000 */
[----:B------:R-:W-:Y:S01]  /*eff0*/  ULDC.64 UR54, c[0x0][0x9d8] ;  /* 0x0002760000367ab9 */ /* 0x000fe20000000a00 */
[----:B------:R-:W-:Y:S01]  /*f000*/  IMAD.MOV.U32 R12, RZ, RZ, -0x80 ;  /* 0xffffff80ff0c7424 */ /* 0x000fe200078e00ff */
[----:B------:R-:W-:Y:S01]  /*f010*/  R2UR UR22, R10 ;  /* 0x000000000a1672ca */ /* 0x000fe200000e0000 */
[C---:B------:R-:W-:Y:S01]  /*f020*/  VIADD R10, R6.reuse, 0x404 ;  /* 0x00000404060a7836 */ /* 0x040fe20000000000 */
[----:B------:R-:W-:Y:S01]  /*f030*/  ULOP3.LUT UR55, URZ, UR55, URZ, 0x33, !UPT ;  /* 0x000000373f377292 */ /* 0x000fe2000f8e333f */
[----:B------:R-:W-:-:S02]  /*f040*/  VIADD R6, R6, 0x406 ;  /* 0x0000040606067836 */ /* 0x000fc40000000000 */
[----:B01----:R-:W-:Y:S01]  /*f050*/  @!P1 VIADD R8, R8, 0x28840 ;  /* 0x0002884008089836 */ /* 0x003fe20000000000 */
[----:B------:R-:W-:Y:S02]  /*f060*/  R2UR UR26, R10 ;  /* 0x000000000a1a72ca */ /* 0x000fe400000e0000 */
[----:B------:R-:W-:Y:S02]  /*f070*/  R2UR UR30, R6 ;  /* 0x00000000061e72ca */ /* 0x000fe400000e0000 */
[----:B------:R-:W0:Y:S01]  /*f080*/  LDC.64 R6, c[0x0][0x9e0] ;  /* 0x00027800ff067b82 */ /* 0x000e220000000a00 */
[----:B------:R-:W-:Y:S02]  /*f090*/  @!P1 PRMT R8, RZ, 0x654, R8 ;  /* 0x00000654ff089816 */ /* 0x000fe40000000008 */
[----:B0-----:R-:W-:Y:S01]  /*f0a0*/  ISETP.GE.AND P2, PT, R7, 0x1, PT ;  /* 0x000000010700780c */ /* 0x001fe20003f46270 */
        /* <DEDUP_REMOVED lines=28> */
[----:B------:R-:W-:-:S02]  /*f270*/  IMAD R79, R129, R12, 0x80 ;  /* 0x00000080814f7424 */ /* 0x000fc400078e020c */
        /* <DEDUP_REMOVED lines=26> */
[----:B------:R-:W-:-:S02]  /*f420*/  IMAD.IADD R42, R192, 0x1, R79 ;  /* 0x00000001c02a7824 */ /* 0x000fc400078e024f */
        /* <DEDUP_REMOVED lines=34> */
[----:B------:R0:W-:Y:S01]  /*f650*/  @!P1 SYNCS.ARRIVE.TRANS64.RED.A1T0 RZ, [R8+URZ], RZ ;  /* 0x000000ff08ff99a7 */ /* 0x0001e2000810043f */
[----:B------:R-:W2:Y:S01]  /*f660*/  MUFU.TANH R4, R4 ;  /* 0x0000000400047308 */ /* 0x000ea20000002400 */
[----:B------:R-:W-:Y:S01]  /*f670*/  IMAD R12, R197, 0x80, R204 ;  /* 0x00000080c50c7824 */ /* 0x000fe200078e02cc */
[----:B------:R-:W-:Y:S01]  /*f680*/  LEA R82, R129, 0xffffff80, 0x7 ;  /* 0xffffff8081527811 */ /* 0x000fe200078e38ff */
[--C-:B------:R-:W-:Y:S01]  /*f690*/  IMAD R83, R191, -0x2, R42.reuse ;  /* 0xfffffffebf537824 */ /* 0x100fe200078e022a */
[----:B0-----:R-:W-:-:S04]  /*f6a0*/  IADD3 R8, -R193, 0x1, R42 ;  /* 0x00000001c1087810 */ /* 0x001fc80007ffe12a */
[----:B------:R-:W0:Y:S01]  /*f6b0*/  MUFU.TANH R9, R9 ;  /* 0x0000000900097308 */ /* 0x000e220000002400 */
[----:B------:R-:W-:-:S07]  /*f6c0*/  IMAD R43, R191, -0x2, R8 ;  /* 0xfffffffebf2b7824 */ /* 0x000fce00078e0208 */
[----:B------:R-:W4:Y:S01]  /*f6d0*/  MUFU.TANH R0, R0 ;  /* 0x0000000000007308 */ /* 0x000f220000002400 */
[C---:B------:R-:W-:Y:S02]  /*f6e0*/  IMAD.IADD R86, R43.reuse, 0x1, R6 ;  /* 0x000000012b567824 */ /* 0x040fe400078e0206 */
[----:B------:R-:W-:-:S03]  /*f6f0*/  VIADD R87, R43, UR55 ;  /* 0x000000372b577c36 */ /* 0x000fc60008000000 */
[----:B------:R-:W-:Y:S01]  /*f700*/  VIADDMNMX R8, R12, R86, R83, PT ;  /* 0x000000560c087246 */ /* 0x000fe20003800153 */
[----:B------:R-:W-:Y:S01]  /*f710*/  IMAD.IADD R58, R87, 0x1, R12 ;  /* 0x00000001573a7824 */ /* 0x000fe200078e020c */
        /* <DEDUP_REMOVED lines=39> */
[----:B------:R0:W0:Y:S08]  /*f990*/  MUFU.TANH R95, R68 ;  /* 0x00000044005f7308 */ /* 0x0000300000002400 */
        /* <DEDUP_REMOVED lines=31> */
.L_x_7027:
[----:B------:R-:W-:-:S13]  /*fb90*/  ISETP.NE.AND P3, PT, R7, 0x1, PT ;  /* 0x000000010700780c */ /* 0x000fda0003f65270 */
[----:B------:R-:W1:Y:S02]  /*fba0*/  @P3 LDC.64 R42, c[0x0][0x9e8] ;  /* 0x00027a00ff2a3b82 */ /* 0x000e640000000a00 */
[----:B-1----:R-:W-:-:S05]  /*fbb0*/  @P3 IMAD.HI.U32 R42, R50, R42, RZ ;  /* 0x0000002a322a3227 */ /* 0x002fca00078e00ff */
[----:B------:R-:W-:-:S07]  /*fbc0*/  @P3 SHF.R.U32.HI R50, RZ, R43, R42 ;  /* 0x0000002bff323219 */ /* 0x000fce000001162a */
.L_x_7028:
[----:B------:R-:W-:Y:S05]  /*fbd0*/  BSYNC B0 ;  /* 0x0000000000007941 */ /* 0x000fea0003800000 */
.L_x_7026:
[----:B------:R-:W-:-:S04]  /*fbe0*/  IMAD R50, R50, R7, -R82 ;  /* 0x0000000732327224 */ /* 0x000fc800078e0a52 */
[----:B------:R-:W-:-:S05]  /*fbf0*/  IMAD R43, R191, -0x2, R50 ;  /* 0xfffffffebf2b7824 */ /* 0x000fca00078e0232 */
[----:B------:R-:W-:Y:S02]  /*fc00*/  VIMNMX R58, R58, R43, !PT ;  /* 0x0000002b3a3a7248 */ /* 0x000fe40007fe0100 */
[----:B------:R-:W-:-:S07]  /*fc10*/  VIADDMNMX R8, R43, R7, R8, PT ;  /* 0x000000072b087246 */ /* 0x000fce0003800108 */
.L_x_7025:
[C---:B------:R-:W-:Y:S02]  /*fc20*/  ISETP.GE.AND P3, PT, R79.reuse, 0x2, PT ;  /* 0x000000024f00780c */ /* 0x040fe40003f66270 */
[----:B------:R-:W-:Y:S02]  /*fc30*/  ISETP.GE.AND P5, PT, R79, 0x9, PT ;  /* 0x000000094f00780c */ /* 0x000fe40003fa6270 */
[----:B------:R-:W-:Y:S02]  /*fc40*/  ISETP.GT.AND P4, PT, R58, 0x1, !P3 ;  /* 0x000000013a00780c */ /* 0x000fe40005f84270 */
[----:B------:R-:W-:Y:S02]  /*fc50*/  P2R R100, PR, RZ, 0x20 ;  /* 0x00000020ff647803 */ /* 0x000fe40000000000 */
[----:B------:R-:W-:-:S04]  /*fc60*/  ISETP.LT.OR P4, PT, R8, 0x2, P4 ;  /* 0x000000020800780c */ /* 0x000fc80002781670 */
[----:B0-----:R-:W-:Y:S02]  /*fc70*/  FSEL R73, R9, -INF , !P4 ;  /* 0xff80000009497808 */ /* 0x001fe40006000000 */
[----:B------:R-:W-:Y:S02]  /*fc80*/  ISETP.GT.AND P4, PT, R58, 0x8, !P5 ;  /* 0x000000083a00780c */ /* 0x000fe40006f84270 */
[----:B------:R-:W-:Y:S02]  /*fc90*/  ISETP.GE.AND P5, PT, R79, 0xa, PT ;  /* 0x0000000a4f00780c */ /* 0x000fe40003fa6270 */
[----:B------:R-:W-:Y:S02]  /*fca0*/  ISETP.LT.OR P4, PT, R8, 0x9, P4 ;  /* 0x000000090800780c */ /* 0x000fe40002781670 */
[----:B------:R-:W-:Y:S02]  /*fcb0*/  P2R R101, PR, RZ, 0x20 ;  /* 0x00000020ff657803 */ /* 0x000fe40000000000 */
[----:B------:R-:W-:-:S02]  /*fcc0*/  FSEL R88, R88, -INF , !P4 ;  /* 0xff80000058587808 */ /* 0x000fc40006000000 */
[----:B------:R-:W-:Y:S02]  /*fcd0*/  ISETP.GT.AND P4, PT, R58, 0x9, !P5 ;  /* 0x000000093a00780c */ /* 0x000fe40006f84270 */
[----:B------:R-:W-:Y:S02]  /*fce0*/  ISETP.GE.AND P5, PT, R79, 0x11, PT ;  /* 0x000000114f00780c */ /* 0x000fe40003fa6270 */
[----:B------:R-:W-:Y:S02]  /*fcf0*/  ISETP.LT.OR P4, PT, R8, 0xa, P4 ;  /* 0x0000000a0800780c */ /* 0x000fe40002781670 */
[----:B------:R-:W-:Y:S02]  /*fd00*/  P2R R102, PR, RZ, 0x20 ;  /* 0x00000020ff667803 */ /* 0x000fe40000000000 */
[----:B------:R-:W-:Y:S02]  /*fd10*/  FSEL R75, R29, -INF , !P4 ;  /* 0xff8000001d4b7808 */ /* 0x000fe40006000000 */
[----:B------:R-:W-:-:S02]  /*fd20*/  ISETP.GT.AND P4, PT, R58, 0x10, !P5 ;  /* 0x000000103a00780c */ /* 0x000fc40006f84270 */
[C---:B------:R-:W-:Y:S02]  /*fd30*/  ISETP.GE.AND P5, PT, R79.reuse, 0x12, PT ;  /* 0x000000124f00780c */ /* 0x040fe40003fa6270 */
[----:B------:R-:W-:Y:S02]  /*fd40*/  ISETP.LT.OR P4, PT, R8, 0x11, P4 ;  /* 0x000000110800780c */ /* 0x000fe40002781670 */
[----:B------:R-:W-:Y:S02]  /*fd50*/  P2R R103, PR, RZ, 0x20 ;  /* 0x00000020ff677803 */ /* 0x000fe40000000000 */
[----:B------:R-:W-:Y:S02]  /*fd60*/  FSEL R76, R32, -INF , !P4 ;  /* 0xff800000204c7808 */ /* 0x000fe40006000000 */
[----:B------:R-:W-:Y:S02]  /*fd70*/  ISETP.GT.AND P4, PT, R58, 0x11, !P5 ;  /* 0x000000113a00780c */ /* 0x000fe40006f84270 */
[----:B------:R-:W-:-:S02]  /*fd80*/  ISETP.GE.AND P5, PT, R79, 0x19, PT ;  /* 0x000000194f00780c */ /* 0x000fc40003fa6270 */
[----:B------:R-:W-:Y:S02]  /*fd90*/  ISETP.LT.OR P4, PT, R8, 0x12, P4 ;  /* 0x000000120800780c */ /* 0x000fe40002781670 */
[----:B------:R-:W-:Y:S02]  /*fda0*/  P2R R104, PR, RZ, 0x20 ;  /* 0x00000020ff687803 */ /* 0x000fe40000000000 */
[----:B------:R-:W-:Y:S02]  /*fdb0*/  FSEL R74, R33, -INF , !P4 ;  /* 0xff800000214a7808 */ /* 0x000fe40006000000 */
[----:B------:R-:W-:Y:S02]  /*fdc0*/  ISETP.GT.AND P4, PT, R58, 0x18, !P5 ;  /* 0x000000183a00780c */ /* 0x000fe40006f84270 */
[----:B------:R-:W-:Y:S02]  /*fdd0*/  ISETP.GE.AND P5, PT, R79, 0x1a, PT ;  /* 0x0000001a4f00780c */ /* 0x000fe40003fa6270 */
[----:B------:R-:W-:-:S02]  /*fde0*/  ISETP.LT.OR P4, PT, R8, 0x19, P4 ;  /* 0x000000190800780c */ /* 0x000fc40002781670 */
[----:B------:R-:W-:Y:S02]  /*fdf0*/  P2R R105, PR, RZ, 0x20 ;  /* 0x00000020ff697803 */ /* 0x000fe40000000000 */
[----:B------:R-:W-:Y:S02]  /*fe00*/  FSEL R89, R89, -INF , !P4 ;  /* 0xff80000059597808 */ /* 0x000fe40006000000 */
[----:B------:R-:W-:Y:S02]  /*fe10*/  ISETP.GT.AND P4, PT, R58, 0x19, !P5 ;  /* 0x000000193a00780c */ /* 0x000fe40006f84270 */
[----:B------:R-:W-:Y:S02]  /*fe20*/  ISETP.GE.AND P5, PT, R79, 0x21, PT ;  /* 0x000000214f00780c */ /* 0x000fe40003fa6270 */
[----:B------:R-:W-:-:S04]  /*fe30*/  ISETP.LT.OR P4, PT, R8, 0x1a, P4 ;  /* 0x0000001a0800780c */ /* 0x000fc80002781670 */
        /* <DEDUP_REMOVED lines=104> */
[----:B------:R-:W-:Y:S02]  /*104c0*/  IADD3 R64, R87, 0x8, R12 ;  /* 0x0000000857407810 */ /* 0x000fe40007ffe00c */
        /* <DEDUP_REMOVED lines=16> */
[----:B------:R-:W-:Y:S01]  /*105d0*/  ISETP.GT.AND P6, PT, R58, 0x79, !P6 ;  /* 0x000000793a00780c */ /* 0x000fe200077c4270 */
[----:B------:R-:W-:-:S03]  /*105e0*/  VIADD R58, R12, 0x8 ;  /* 0x000000080c3a7836 */ /* 0x000fc60000000000 */
[----:B------:R-:W-:Y:S02]  /*105f0*/  ISETP.LT.OR P6, PT, R8, 0x7a, P6 ;  /* 0x0000007a0800780c */ /* 0x000fe400037c1670 */
[----:B------:R-:W-:Y:S02]  /*10600*/  VIADDMNMX R58, R58, R86, R83, PT ;  /* 0x000000563a3a7246 */ /* 0x000fe40003800153 */
[----:B------:R-:W-:Y:S01]  /*10610*/  FSEL R4, R85, -INF , !P6 ;  /* 0xff80000055047808 */ /* 0x000fe20007000000 */
[----:B------:R-:W-:Y:S08]  /*10620*/  @!P2 BRA `(.L_x_7029) ;  /* 0x000000000054a947 */ /* 0x000ff00003800000 */
        /* <DEDUP_REMOVED lines=12> */
.L_x_7031:
[----:B------:R-:W-:-:S13]  /*106f0*/  ISETP.NE.AND P6, PT, R7, 0x1, PT ;  /* 0x000000010700780c */ /* 0x000fda0003fc5270 */
[----:B------:R-:W0:Y:S02]  /*10700*/  @P6 LDC.64 R8, c[0x0][0x9e8] ;  /* 0x00027a00ff086b82 */ /* 0x000e240000000a00 */
[----:B0-----:R-:W-:-:S05]  /*10710*/  @P6 IMAD.HI.U32 R8, R77, R8, RZ ;  /* 0x000000084d086227 */ /* 0x001fca00078e00ff */
[----:B------:R-:W-:-:S07]  /*10720*/  @P6 SHF.R.U32.HI R77, RZ, R9, R8 ;  /* 0x00000009ff4d6219 */ /* 0x000fce0000011608 */
.L_x_7032:
[----:B------:R-:W-:Y:S05]  /*10730*/  BSYNC B0 ;  /* 0x0000000000007941 */ /* 0x000fea0003800000 */
.L_x_7030:
[----:B------:R-:W-:-:S04]  /*10740*/  IMAD R8, R77, R7, -R82 ;  /* 0x000000074d087224 */ /* 0x000fc800078e0a52 */
[----:B------:R-:W-:-:S05]  /*10750*/  IMAD R9, R191, -0x2, R8 ;  /* 0xfffffffebf097824 */ /* 0x000fca00078e0208 */
[----:B------:R-:W-:Y:S02]  /*10760*/  VIMNMX R64, R64, R9, !PT ;  /* 0x0000000940407248 */ /* 0x000fe40007fe0100 */
[----:B------:R-:W-:-:S07]  /*10770*/  VIADDMNMX R58, R9, R7, R58, PT ;  /* 0x00000007093a7246 */ /* 0x000fce000380013a */
.L_x_7029:
[----:B------:R-:W-:Y:S01]  /*10780*/  ISETP.GT.AND P3, PT, R64, 0x1, !P3 ;  /* 0x000000014000780c */ /* 0x000fe20005f64270 */
[----:B------:R-:W-:Y:S01]  /*10790*/  ULDC UR44, c[0x0][0x988] ;  /* 0x00026200002c7ab9 */ /* 0x000fe20000000800 */
[----:B------:R-:W-:Y:S02]  /*107a0*/  ISETP.NE.AND P6, PT, R104, RZ, PT ;  /* 0x000000ff6800720c */ /* 0x000fe40003fc5270 */
[----:B------:R-:W-:Y:S02]  /*107b0*/  ISETP.LT.OR P3, PT, R58, 0x2, P3 ;  /* 0x000000023a00780c */ /* 0x000fe40001f61670 */
[----:B------:R-:W-:Y:S02]  /*107c0*/  ISETP.GT.AND P4, PT, R64, 0x71, !P4 ;  /* 0x000000714000780c */ /* 0x000fe40006784270 */
[----:B------:R-:W-:Y:S02]  /*107d0*/  FSEL R9, R3, -INF , !P3 ;  /* 0xff80000003097808 */ /* 0x000fe40005800000 */
[----:B------:R-:W-:-:S02]  /*107e0*/  ISETP.NE.AND P3, PT, R100, RZ, PT ;  /* 0x000000ff6400720c */ /* 0x000fc40003f65270 */
[C---:B------:R-:W-:Y:S02]  /*107f0*/  ISETP.GT.AND P5, PT, R64.reuse, 0x78, !P5 ;  /* 0x000000784000780c */ /* 0x040fe40006fa4270 */
[----:B------:R-:W-:Y:S02]  /*10800*/  ISETP.GT.AND P3, PT, R64, 0x8, !P3 ;  /* 0x000000084000780c */ /* 0x000fe40005f64270 */
[C---:B------:R-:W-:Y:S02]  /*10810*/  ISETP.LT.OR P4, PT, R58.reuse, 0x72, P4 ;  /* 0x000000723a00780c */ /* 0x040fe40002781670 */
[C---:B------:R-:W-:Y:S02]  /*10820*/  ISETP.LT.OR P3, PT, R58.reuse, 0x9, P3 ;  /* 0x000000093a00780c */ /* 0x040fe40001f61670 */
[----:B------:R-:W-:Y:S02]  /*10830*/  ISETP.LT.OR P5, PT, R58, 0x79, P5 ;  /* 0x000000793a00780c */ /* 0x000fe40002fa1670 */
[----:B------:R-:W-:-:S02]  /*10840*/  FSEL R3, R10, -INF , !P3 ;  /* 0xff8000000a037808 */ /* 0x000fc40005800000 */
[----:B------:R-:W-:Y:S02]  /*10850*/  ISETP.NE.AND P3, PT, R101, RZ, PT ;  /* 0x000000ff6500720c */ /* 0x000fe40003f65270 */
[----:B------:R-:W-:Y:S02]  /*10860*/  FSEL R38, R38, -INF , !P4 ;  /* 0xff80000026267808 */ /* 0x000fe40006000000 */
[----:B------:R-:W-:-:S04]  /*10870*/  ISETP.GT.AND P3, PT, R64, 0x9, !P3 ;  /* 0x000000094000780c */ /* 0x000fc80005f64270 */
[----:B------:R-:W-:-:S04]  /*10880*/  ISETP.LT.OR P3, PT, R58, 0xa, P3 ;  /* 0x0000000a3a00780c */ /* 0x000fc80001f61670 */
        /* <DEDUP_REMOVED lines=77> */
[----:B------:R-:W0:Y:S03]  /*10d60*/  SHFL.BFLY PT, R11, R10, 0x2, 0x1f ;  /* 0x0c401f000a0b7f89 */ /* 0x000e2600000e0000 */
[----:B------:R-:W-:-:S04]  /*10d70*/  ISETP.GT.AND P3, PT, R64, 0x39, !P3 ;  /* 0x000000394000780c */ /* 0x000fc80005f64270 */
[----:B------:R-:W-:-:S04]  /*10d80*/  ISETP.LT.OR P3, PT, R58, 0x3a, P3 ;  /* 0x0000003a3a00780c */ /* 0x000fc80001f61670 */
[----:B------:R-:W-:Y:S02]  /*10d90*/  FSEL R31, R31, -INF , !P3 ;  /* 0xff8000001f1f7808 */ /* 0x000fe40005800000 */
[----:B------:R-:W-:-:S04]  /*10da0*/  ISETP.NE.AND P3, PT, R112, RZ, PT ;  /* 0x000000ff7000720c */ /* 0x000fc80003f65270 */
[----:B------:R-:W-:-:S04]  /*10db0*/  ISETP.GT.AND P3, PT, R64, 0x40, !P3 ;  /* 0x000000404000780c */ /* 0x000fc80005f64270 */
[----:B------:R-:W-:Y:S02]  /*10dc0*/  ISETP.LT.OR P3, PT, R58, 0x41, P3 ;  /* 0x000000413a00780c */ /* 0x000fe40001f61670 */
[----:B0-----:R-:W-:Y:S02]  /*10dd0*/  FMNMX.FTZ R77, R10, R11, !PT ;  /* 0x0000000b0a4d7209 */ /* 0x001fe40007810000 */
        /* <DEDUP_REMOVED lines=47> */
[----:B------:R-:W0:Y:S01]  /*110d0*/  SHFL.BFLY PT, R80, R77, 0x1, 0x1f ;  /* 0x0c201f004d507f89 */ /* 0x000e2200000e0000 */
[----:B------:R-:W-:-:S04]  /*110e0*/  ISETP.LT.OR P3, PT, R58, 0x71, P3 ;  /* 0x000000713a00780c */ /* 0x000fc80001f61670 */
[----:B------:R-:W-:Y:S02]  /*110f0*/  FSEL R63, R63, -INF , !P3 ;  /* 0xff8000003f3f7808 */ /* 0x000fe40005800000 */
[----:B0-----:R-:W-:-:S04]  /*11100*/  FMNMX.FTZ R11, R77, R80, !PT ;  /* 0x000000504d0b7209 */ /* 0x001fc80007810000 */
[C---:B------:R-:W-:Y:S01]  /*11110*/  FSETP.NEU.FTZ.AND P3, PT, R11.reuse, -INF , PT ;  /* 0xff8000000b00780b */ /* 0x040fe20003f7d000 */
[----:B------:R-:W-:-:S05]  /*11120*/  FMUL.FTZ R79, R11, UR44 ;  /* 0x0000002c0b4f7c20 */ /* 0x000fca0008410000 */
[----:B------:R-:W-:Y:S02]  /*11130*/  FSEL R82, R79, RZ, P3 ;  /* 0x000000ff4f527208 */ /* 0x000fe40001800000 */
[----:B------:R-:W-:Y:S02]  /*11140*/  ISETP.GT.AND P3, PT, R64, RZ, !P6 ;  /* 0x000000ff4000720c */ /* 0x000fe40007764270 */
[----:B------:R-:W-:Y:S01]  /*11150*/  ISETP.NE.AND P6, PT, R81, RZ, PT ;  /* 0x000000ff5100720c */ /* 0x000fe20003fc5270 */
[--C-:B------:R-:W-:Y:S01]  /*11160*/  FFMA.FTZ R172, R71, UR44, -R82.reuse ;  /* 0x0000002c47ac7c23 */ /* 0x100fe20008010852 */
[----:B------:R-:W-:Y:S01]  /*11170*/  ISETP.LT.OR P3, PT, R58, 0x1, P3 ;  /* 0x000000013a00780c */ /* 0x000fe20001f61670 */
[--C-:B------:R-:W-:Y:S01]  /*11180*/  FFMA.FTZ R174, R69, UR44, -R82.reuse ;  /* 0x0000002c45ae7c23 */ /* 0x100fe20008010852 */
[--C-:B------:R-:W-:Y:S01]  /*11190*/  FFMA.FTZ R170, R65, UR44, -R82.reuse ;  /* 0x0000002c41aa7c23 */ /* 0x100fe20008010852 */
[--C-:B------:R-:W-:Y:S01]  /*111a0*/  FFMA.FTZ R164, R52, UR44, -R82.reuse ;  /* 0x0000002c34a47c23 */ /* 0x100fe20008010852 */
[----:B------:R-:W-:Y:S01]  /*111b0*/  FSEL R80, R0, -INF , !P3 ;  /* 0xff80000000507808 */ /* 0x000fe20005800000 */
[--C-:B------:R-:W-:Y:S01]  /*111c0*/  FFMA.FTZ R52, R51, UR44, -R82.reuse ;  /* 0x0000002c33347c23 */ /* 0x100fe20008010852 */
        /* <DEDUP_REMOVED lines=12> */
[--C-:B------:R-:W-:Y:S01]  /*11290*/  FFMA.FTZ R152, R33, UR44, -R82.reuse ;  /* 0x0000002c21987c23 */ /* 0x100fe20008010852 */
[--C-:B------:R-:W-:Y:S01]  /*112a0*/  FFMA.FTZ R33, R32, UR44, -R82.reuse ;  /* 0x0000002c20217c23 */ /* 0x100fe20008010852 */
[----:B------:R-:W-:Y:S01]  /*112b0*/  FMNMX.FTZ R79, R13, R0, !PT ;  /* 0x000000000d4f7209 */ /* 0x000fe20007810000 */
[--C-:B------:R-:W-:Y:S01]  /*112c0*/  FFMA.FTZ R176, R76, UR44, -R82.reuse ;  /* 0x0000002c4cb07c23 */ /* 0x100fe20008010852 */
[--C-:B------:R-:W-:Y:S01]  /*112d0*/  FFMA.FTZ R77, R74, UR44, -R82.reuse ;  /* 0x0000002c4a4d7c23 */ /* 0x100fe20008010852 */
[----:B------:R-:W0:Y:S01]  /*112e0*/  MUFU.EX2 R73, R73 ;  /* 0x0000004900497308 */ /* 0x000e220000000800 */
[----:B------:R-:W-:Y:S01]  /*112f0*/  FMNMX.FTZ R0, R14, R79, !PT ;  /* 0x0000004f0e007209 */ /* 0x000fe20007810000 */
        /* <DEDUP_REMOVED lines=14> */
[----:B------:R-:W2:Y:S01]  /*113e0*/  MUFU.EX2 R75, R75 ;  /* 0x0000004b004b7308 */ /* 0x000ea20000000800 */
        /* <DEDUP_REMOVED lines=8> */
[----:B------:R-:W-:Y:S01]  /*11470*/  FMNMX.FTZ R0, R26, R71, !PT ;  /* 0x000000471a007209 */ /* 0x000fe20007810000 */
[--C-:B------:R-:W-:Y:S01]  /*11480*/  FFMA.FTZ R71, R70, UR44, -R82.reuse ;  /* 0x0000002c46477c23 */ /* 0x100fe20008010852 */
[--C-:B------:R-:W-:Y:S01]  /*11490*/  FFMA.FTZ R43, R43, UR44, -R82.reuse ;  /* 0x0000002c2b2b7c23 */ /* 0x100fe20008010852 */
[----:B------:R-:W-:Y:S01]  /*114a0*/  FFMA.FTZ R41, R41, UR44, -R82 ;  /* 0x0000002c29297c23 */ /* 0x000fe20008010852 */
[----:B------:R-:W-:-:S03]  /*114b0*/  FMNMX.FTZ R81, R27, R0, !PT ;  /* 0x000000001b517209 */ /* 0x000fc60007810000 */
[----:B------:R-:W4:Y:S01]  /*114c0*/  MUFU.EX2 R77, R77 ;  /* 0x0000004d004d7308 */ /* 0x000f220000000800 */
[----:B------:R-:W-:-:S04]  /*114d0*/  FMNMX.FTZ R81, R28, R81, !PT ;  /* 0x000000511c517209 */ /* 0x000fc80007810000 */
        /* <DEDUP_REMOVED lines=16> */
[----:B------:R-:W-:Y:S01]  /*115e0*/  MUFU.EX2 R69, R68 ;  /* 0x0000004400457308 */ /* 0x000fe20000000800 */
[----:B------:R-:W-:-:S04]  /*115f0*/  FMNMX.FTZ R0, R60, R65, !PT ;  /* 0x000000413c007209 */ /* 0x000fc80007810000 */
[----:B------:R-:W-:-:S03]  /*11600*/  FMNMX.FTZ R65, R61, R0, !PT ;  /* 0x000000003d417209 */ /* 0x000fc60007810000 */
[----:B------:R-:W-:Y:S01]  /*11610*/  MUFU.EX2 R168, R168 ;  /* 0x000000a800a87308 */ /* 0x000fe20000000800 */
[----:B------:R-:W-:-:S04]  /*11620*/  FMNMX.FTZ R0, R62, R65, !PT ;  /* 0x000000413e007209 */ /* 0x000fc80007810000 */
[----:B------:R-:W-:Y:S02]  /*11630*/  FMNMX.FTZ R51, R63, R0, !PT ;  /* 0x000000003f337209 */ /* 0x000fe40007810000 */
[----:B------:R-:W-:Y:S01]  /*11640*/  FSEL R0, R39, -INF , !P5 ;  /* 0xff80000027007808 */ /* 0x000fe20006800000 */
        /* <DEDUP_REMOVED lines=15> */
[----:B0-----:R-:W-:-:S04]  /*11740*/  FMNMX.FTZ R10, R44, R51, !PT ;  /* 0x000000332c0a7209 */ /* 0x001fc80007810000 */
[C---:B------:R-:W-:Y:S01]  /*11750*/  FSETP.NEU.FTZ.AND P3, PT, R10.reuse, -INF , PT ;  /* 0xff8000000a00780b */ /* 0x040fe20003f7d000 */
[----:B------:R-:W-:Y:S02]  /*11760*/  FMUL.FTZ R32, R10, UR44 ;  /* 0x0000002c0a207c20 */ /* 0x000fe40008410000 */
[----:B------:R-:W-:Y:S03]  /*11770*/  MUFU.EX2 R162, R162 ;  /* 0x000000a200a27308 */ /* 0x000fe60000000800 */
[----:B------:R-:W-:-:S05]  /*11780*/  FSEL R51, R32, RZ, P3 ;  /* 0x000000ff20337208 */ /* 0x000fca0001800000 */
[----:B------:R-:W-:Y:S01]  /*11790*/  MUFU.EX2 R45, R45 ;  /* 0x0000002d002d7308 */ /* 0x000fe20000000800 */
[----:B------:R-:W-:Y:S01]  /*117a0*/  FFMA.FTZ R183, R3, UR44, -R51 ;  /* 0x0000002c03b77c23 */ /* 0x000fe20008010833 */
[----:B------:R-:W-:Y:S01]  /*117b0*/  FADD.FTZ R3, R180, R73 ;  /* 0x00000049b4037221 */ /* 0x000fe20000010000 */
[--C-:B------:R-:W-:Y:S01]  /*117c0*/  FFMA.FTZ R181, R80, UR44, -R51.reuse ;  /* 0x0000002c50b57c23 */ /* 0x100fe20008010833 */
[--C-:B------:R-:W-:Y:S01]  /*117d0*/  FFMA.FTZ R32, R9, UR44, -R51.reuse ;  /* 0x0000002c09207c23 */ /* 0x100fe20008010833 */
[----:B------:R-:W-:Y:S01]  /*117e0*/  FFMA.FTZ R8, R8, UR44, -R51 ;  /* 0x0000002c08087c23 */ /* 0x000fe20008010833 */
[----:B-1----:R-:W-:Y:S01]  /*117f0*/  FADD.FTZ R4, R182, R3 ;  /* 0x00000003b6047221 */ /* 0x002fe20000010000 */
[--C-:B------:R-:W-:Y:S01]  /*11800*/  FFMA.FTZ R177, R13, UR44, -R51.reuse ;  /* 0x0000002c0db17c23 */ /* 0x100fe20008010833 */
[----:B------:R-:W-:Y:S01]  /*11810*/  MUFU.EX2 R183, R183 ;  /* 0x000000b700b77308 */ /* 0x000fe20000000800 */
[--C-:B------:R-:W-:Y:S01]  /*11820*/  FFMA.FTZ R14, R14, UR44, -R51.reuse ;  /* 0x0000002c0e0e7c23 */ /* 0x100fe20008010833 */
[----:B--2---:R-:W-:Y:S01]  /*11830*/  FADD.FTZ R3, R75, R4 ;  /* 0x000000044b037221 */ /* 0x004fe20000010000 */
[--C-:B------:R-:W-:Y:S01]  /*11840*/  FFMA.FTZ R179, R15, UR44, -R51.reuse ;  /* 0x0000002c0fb37c23 */ /* 0x100fe20008010833 */
[--C-:B------:R-:W-:Y:S01]  /*11850*/  FFMA.FTZ R20, R20, UR44, -R51.reuse ;  /* 0x0000002c14147c23 */ /* 0x100fe20008010833 */
[----:B------:R-:W-:Y:S01]  /*11860*/  FFMA.FTZ R173, R21, UR44, -R51 ;  /* 0x0000002c15ad7c23 */ /* 0x000fe20008010833 */
[----:B---3--:R-:W-:Y:S01]  /*11870*/  FADD.FTZ R4, R176, R3 ;  /* 0x00000003b0047221 */ /* 0x008fe20000010000 */
[--C-:B------:R-:W-:Y:S01]  /*11880*/  FFMA.FTZ R24, R24, UR44, -R51.reuse ;  /* 0x0000002c18187c23 */ /* 0x100fe20008010833 */
[----:B------:R-:W-:Y:S01]  /*11890*/  MUFU.EX2 R181, R181 ;  /* 0x000000b500b57308 */ /* 0x000fe20000000800 */
[--C-:B------:R-:W-:Y:S01]  /*118a0*/  FFMA.FTZ R175, R25, UR44, -R51.reuse ;  /* 0x0000002c19af7c23 */ /* 0x100fe20008010833 */
[----:B----4-:R-:W-:Y:S01]  /*118b0*/  FADD.FTZ R3, R77, R4 ;  /* 0x000000044d037221 */ /* 0x010fe20000010000 */
[--C-:B------:R-:W-:Y:S01]  /*118c0*/  FFMA.FTZ R26, R26, UR44, -R51.reuse ;  /* 0x0000002c1a1a7c23 */ /* 0x100fe20008010833 */
[--C-:B------:R-:W-:Y:S01]  /*118d0*/  FFMA.FTZ R169, R27, UR44, -R51.reuse ;  /* 0x0000002c1ba97c23 */ /* 0x100fe20008010833 */
[----:B------:R-:W-:Y:S01]  /*118e0*/  FFMA.FTZ R28, R28, UR44, -R51 ;  /* 0x0000002c1c1c7c23 */ /* 0x000fe20008010833 */
[----:B------:R-:W-:Y:S01]  /*118f0*/  FADD.FTZ R4, R178, R3 ;  /* 0x00000003b2047221 */ /* 0x000fe20000010000 */
[--C-:B------:R-:W-:Y:S01]  /*11900*/  FFMA.FTZ R171, R30, UR44, -R51.reuse ;  /* 0x0000002c1eab7c23 */ /* 0x100fe20008010833 */
[----:B------:R-:W0:Y:S01]  /*11910*/  MUFU.EX2 R32, R32 ;  /* 0x0000002000207308 */ /* 0x000e220000000800 */
[--C-:B------:R-:W-:Y:S01]  /*11920*/  FFMA.FTZ R30, R31, UR44, -R51.reuse ;  /* 0x0000002c1f1e7c23 */ /* 0x100fe20008010833 */
[----:B------:R-:W-:Y:S01]  /*11930*/  FADD.FTZ R3, R79, R4 ;  /* 0x000000044f037221 */ /* 0x000fe20000010000 */
[--C-:B------:R-:W-:Y:S01]  /*11940*/  FFMA.FTZ R34, R34, UR44, -R51.reuse ;  /* 0x0000002c22227c23 */ /* 0x100fe20008010833 */
[--C-:B------:R-:W-:Y:S01]  /*11950*/  FFMA.FTZ R35, R35, UR44, -R51.reuse ;  /* 0x0000002c23237c23 */ /* 0x100fe20008010833 */
[----:B------:R-:W-:Y:S01]  /*11960*/  FFMA.FTZ R36, R36, UR44, -R51 ;  /* 0x0000002c24247c23 */ /* 0x000fe20008010833 */
[----:B------:R-:W-:Y:S01]  /*11970*/  FADD.FTZ R42, R172, R3 ;  /* 0x00000003ac2a7221 */ /* 0x000fe20000010000 */
[--C-:B------:R-:W-:Y:S01]  /*11980*/  FFMA.FTZ R37, R37, UR44, -R51.reuse ;  /* 0x0000002c25257c23 */ /* 0x100fe20008010833 */
[----:B------:R-:W1:Y:S01]  /*11990*/  MUFU.EX2 R8, R8 ;  /* 0x0000000800087308 */ /* 0x000e620000000800 */
        /* <DEDUP_REMOVED lines=8> */
[----:B0-----:R-:W-:Y:S01]  /*11a20*/  FADD.FTZ R4, R181, R32 ;  /* 0x00000020b5047221 */ /* 0x001fe20000010000 */
[----:B------:R-:W-:Y:S01]  /*11a30*/  FADD.FTZ R9, R69, R42 ;  /* 0x0000002a45097221 */ /* 0x000fe20000010000 */
[--C-:B------:R-:W-:Y:S01]  /*11a40*/  FFMA.FTZ R60, R60, UR44, -R51.reuse ;  /* 0x0000002c3c3c7c23 */ /* 0x100fe20008010833 */
[----:B------:R-:W-:Y:S01]  /*11a50*/  FFMA.FTZ R61, R61, UR44, -R51 ;  /* 0x0000002c3d3d7c23 */ /* 0x000fe20008010833 */
[----:B------:R-:W-:Y:S01]  /*11a60*/  FADD.FTZ R3, R183, R4 ;  /* 0x00000004b7037221 */ /* 0x000fe20000010000 */
[----:B------:R-:W-:Y:S01]  /*11a70*/  FADD.FTZ R42, R168, R9 ;  /* 0x00000009a82a7221 */ /* 0x000fe20000010000 */
[----:B------:R-:W-:Y:S01]  /*11a80*/  FFMA.FTZ R62, R62, UR44, -R51 ;  /* 0x0000002c3e3e7c23 */ /* 0x000fe20008010833 */
[----:B------:R-:W0:Y:S01]  /*11a90*/  MUFU.EX2 R14, R14 ;  /* 0x0000000e000e7308 */ /* 0x000e220000000800 */
[----:B-1----:R-:W-:Y:S01]  /*11aa0*/  FADD.FTZ R4, R8, R3 ;  /* 0x0000000308047221 */ /* 0x002fe20000010000 */
[----:B------:R-:W-:Y:S01]  /*11ab0*/  FADD.FTZ R9, R67, R42 ;  /* 0x0000002a43097221 */ /* 0x000fe20000010000 */
[--C-:B------:R-:W-:Y:S01]  /*11ac0*/  FFMA.FTZ R63, R63, UR44, -R51.reuse ;  /* 0x0000002c3f3f7c23 */ /* 0x100fe20008010833 */
[--C-:B------:R-:W-:Y:S01]  /*11ad0*/  FFMA.FTZ R38, R38, UR44, -R51.reuse ;  /* 0x0000002c26267c23 */ /* 0x100fe20008010833 */
[----:B------:R-:W-:Y:S01]  /*11ae0*/  FFMA.FTZ R0, R0, UR44, -R51 ;  /* 0x0000002c00007c23 */ /* 0x000fe20008010833 */
[----:B------:R-:W-:Y:S01]  /*11af0*/  FADD.FTZ R42, R170, R9 ;  /* 0x00000009aa2a7221 */ /* 0x000fe20000010000 */
[----:B------:R-:W-:Y:S01]  /*11b00*/  FFMA.FTZ R40, R40, UR44, -R51 ;  /* 0x0000002c28287c23 */ /* 0x000fe20008010833 */
[----:B------:R-:W1:Y:S01]  /*11b10*/  MUFU.EX2 R179, R179 ;  /* 0x000000b300b37308 */ /* 0x000e620000000800 */
[----:B--2---:R-:W-:Y:S01]  /*11b20*/  FADD.FTZ R3, R177, R4 ;  /* 0x00000004b1037221 */ /* 0x004fe20000010000 */
[----:B------:R-:W-:Y:S01]  /*11b30*/  FADD.FTZ R9, R59, R42 ;  /* 0x0000002a3b097221 */ /* 0x000fe20000010000 */
[----:B------:R-:W-:Y:S01]  /*11b40*/  F2FP.BF16.F32.PACK_AB R183, R8, R183 ;  /* 0x000000b708b7723e */ /* 0x000fe200000010ff */
[----:B------:R-:W-:Y:S01]  /*11b50*/  IMAD.IADD R13, R192, 0x1, -R193 ;  /* 0x00000001c00d7824 */ /* 0x000fe200078e0ac1 */
[----:B------:R-:W-:Y:S01]  /*11b60*/  F2FP.BF16.F32.PACK_AB R180, R73, R180 ;  /* 0x000000b449b4723e */ /* 0x000fe200000010ff */
[----:B------:R-:W-:Y:S01]  /*11b70*/  FADD.FTZ R42, R164, R9 ;  /* 0x00000009a42a7221 */ /* 0x000fe20000010000 */
[----:B------:R-:W-:Y:S01]  /*11b80*/  F2FP.BF16.F32.PACK_AB R182, R75, R182 ;  /* 0x000000b64bb6723e */ /* 0x000fe200000010ff */
[----:B------:R-:W2:Y:S01]  /*11b90*/  MUFU.EX2 R20, R20 ;  /* 0x0000001400147308 */ /* 0x000ea20000000800 */
[----:B0-----:R-:W-:Y:S01]  /*11ba0*/  FADD.FTZ R4, R14, R3 ;  /* 0x000000030e047221 */ /* 0x001fe20000010000 */
[----:B------:R-:W-:Y:S01]  /*11bb0*/  FADD.FTZ R9, R39, R42 ;  /* 0x0000002a27097221 */ /* 0x000fe20000010000 */
[----:B------:R-:W-:-:S02]  /*11bc0*/  F2FP.BF16.F32.PACK_AB R176, R77, R176 ;  /* 0x000000b04db0723e */ /* 0x000fc400000010ff */
[----:B------:R-:W-:Y:S01]  /*11bd0*/  F2FP.BF16.F32.PACK_AB R178, R79, R178 ;  /* 0x000000b24fb2723e */ /* 0x000fe200000010ff */
        /* <DEDUP_REMOVED lines=18> */
[C---:B------:R-:W-:Y:S01]  /*11d00*/  FADD.FTZ R9, R45.reuse, R42 ;  /* 0x0000002a2d097221 */ /* 0x040fe20000010000 */
[----:B------:R-:W-:Y:S02]  /*11d10*/  F2FP.BF16.F32.PACK_AB R162, R45, R162 ;  /* 0x000000a22da2723e */ /* 0x000fe400000010ff */
[----:B------:R-:W-:Y:S02]  /*11d20*/  F2FP.BF16.F32.PACK_AB R181, R32, R181 ;  /* 0x000000b520b5723e */ /* 0x000fe400000010ff */
[----:B------:R-:W-:Y:S01]  /*11d30*/  F2FP.BF16.F32.PACK_AB R177, R14, R177 ;  /* 0x000000b10eb1723e */ /* 0x000fe200000010ff */
[----:B------:R-:W0:Y:S01]  /*11d40*/  MUFU.EX2 R26, R26 ;  /* 0x0000001a001a7308 */ /* 0x000e220000000800 */
[----:B-1----:R-:W-:Y:S01]  /*11d50*/  FADD.FTZ R4, R24, R3 ;  /* 0x0000000318047221 */ /* 0x002fe20000010000 */
[----:B------:R-:W-:-:S02]  /*11d60*/  F2FP.BF16.F32.PACK_AB R179, R20, R179 ;  /* 0x000000b314b3723e */ /* 0x000fc400000010ff */
[----:B------:R-:W-:-:S04]  /*11d70*/  F2FP.BF16.F32.PACK_AB R173, R24, R173 ;  /* 0x000000ad18ad723e */ /* 0x000fc800000010ff */
        /* <DEDUP_REMOVED lines=51> */
[----:B-1----:R-:W-:Y:S01]  /*120b0*/  FADD.FTZ R42, R154, R9 ;  /* 0x000000099a2a7221 */ /* 0x002fe20000010000 */
[----:B------:R-:W-:-:S04]  /*120c0*/  IMAD R9, R197, 0x80, R13 ;  /* 0x00000080c5097824 */ /* 0x000fc800078e020d */
[----:B------:R-:W-:Y:S02]  /*120d0*/  IMAD.IADD R6, R9, 0x1, R6 ;  /* 0x0000000109067824 */ /* 0x000fe400078e0206 */
        /* <DEDUP_REMOVED lines=13> */
[----:B------:R2:W0:Y:S01]  /*121b0*/  MUFU.EX2 R155, R0 ;  /* 0x00000000009b7308 */ /* 0x0004220000000800 */
[----:B-1----:R-:W-:-:S07]  /*121c0*/  FADD.FTZ R3, R63, R8 ;  /* 0x000000083f037221 */ /* 0x002fce0000010000 */
[----:B------:R-:W1:Y:S01]  /*121d0*/  MUFU.EX2 R40, R40 ;  /* 0x0000002800287308 */ /* 0x000e620000000800 */
[C---:B--2---:R-:W-:Y:S01]  /*121e0*/  FADD.FTZ R0, R38.reuse, R3 ;  /* 0x0000000326007221 */ /* 0x044fe20000010000 */
[----:B------:R-:W-:-:S03]  /*121f0*/  F2FP.BF16.F32.PACK_AB R153, R38, R63 ;  /* 0x0000003f2699723e */ /* 0x000fc600000010ff */
[----:B0-----:R-:W-:-:S04]  /*12200*/  FADD.FTZ R3, R155, R0 ;  /* 0x000000009b037221 */ /* 0x001fc80000010000 */
[C---:B-1----:R-:W-:Y:S01]  /*12210*/  FADD.FTZ R0, R40.reuse, R3 ;  /* 0x0000000328007221 */ /* 0x042fe20000010000 */
[----:B------:R-:W-:Y:S01]  /*12220*/  F2FP.BF16.F32.PACK_AB R155, R40, R155 ;  /* 0x0000009b289b723e */ /* 0x000fe200000010ff */
[----:B------:R-:W-:Y:S01]  /*12230*/  VIADD R3, R129, 0xfffffffe ;  /* 0xfffffffe81037836 */ /* 0x000fe20000000000 */
        /* <DEDUP_REMOVED lines=12> */
.L_x_7035:
[----:B------:R-:W-:-:S13]  /*12300*/  ISETP.NE.AND P3, PT, R7, 0x1, PT ;  /* 0x000000010700780c */ /* 0x000fda0003f65270 */
[----:B------:R-:W0:Y:S02]  /*12310*/  @P3 LDC.64 R14, c[0x0][0x9e8] ;  /* 0x00027a00ff0e3b82 */ /* 0x000e240000000a00 */
[----:B0-----:R-:W-:-:S05]  /*12320*/  @P3 IMAD.HI.U32 R14, R8, R14, RZ ;  /* 0x0000000e080e3227 */ /* 0x001fca00078e00ff */
[----:B------:R-:W-:-:S07]  /*12330*/  @P3 SHF.R.U32.HI R8, RZ, R15, R14 ;  /* 0x0000000fff083219 */ /* 0x000fce000001160e */
.L_x_7036:
[----:B------:R-:W-:Y:S05]  /*12340*/  BSYNC B0 ;  /* 0x0000000000007941 */ /* 0x000fea0003800000 */
.L_x_7034:
[----:B------:R-:W-:-:S05]  /*12350*/  IMAD R7, R8, R7, R7 ;  /* 0x0000000708077224 */ /* 0x000fca00078e0207 */
[----:B------:R-:W-:-:S07]  /*12360*/  VIMNMX R6, R6, R7, PT ;  /* 0x0000000706067248 */ /* 0x000fce0003fe0100 */
.L_x_7033:
[----:B------:R-:W-:Y:S01]  /*12370*/  SHF.R.S32.HI R7, RZ, 0x1f, R6 ;  /* 0x0000001fff077819 */ /* 0x000fe20000011406 */
[----:B------:R-:W-:Y:S01]  /*12380*/  ULDC UR49, c[0x0][0x9e4] ;  /* 0x0002790000317ab9 */ /* 0x000fe20000000800 */
[----:B------:R-:W-:Y:S01]  /*12390*/  ULDC UR46, c[0x0][0x9e4] ;  /* 0x00027900002e7ab9 */ /* 0x000fe20000000800 */
[----:B------:R-:W-:Y:S01]  /*123a0*/  ULDC UR45, c[0x0][0x988] ;  /* 0x00026200002d7ab9 */ /* 0x000fe20000000800 */
[----:B------:R-:W-:Y:S01]  /*123b0*/  LEA.HI R7, R7, R6, RZ, 0x7 ;  /* 0x0000000607077211 */ /* 0x000fe200078f38ff */
[----:B------:R-:W-:Y:S01]  /*123c0*/  ULDC UR48, c[0x0][0x988] ;  /* 0x0002620000307ab9 */ /* 0x000fe20000000800 */
[----:B------:R-:W-:Y:S01]  /*123d0*/  ULDC UR47, c[0x0][0x988] ;  /* 0x00026200002f7ab9 */ /* 0x000fe20000000800 */
[----:B------:R-:W-:Y:S01]  /*123e0*/  ULDC UR54, c[0x0][0x9d8] ;  /* 0x0002760000367ab9 */ /* 0x000fe20000000800 */
[----:B------:R-:W-:Y:S01]  /*123f0*/  SHF.R.S32.HI R7, RZ, 0x7, R7 ;  /* 0x00000007ff077819 */ /* 0x000fe20000011407 */
[----:B------:R-:W-:Y:S01]  /*12400*/  ULDC UR52, c[0x0][0x9d8] ;  /* 0x0002760000347ab9 */ /* 0x000fe20000000800 */
[----:B------:R-:W-:Y:S01]  /*12410*/  ULDC UR51, c[0x0][0x9d8] ;  /* 0x0002760000337ab9 */ /* 0x000fe20000000800 */
[----:B------:R-:W-:Y:S01]  /*12420*/  ULDC UR53, c[0x0][0x9e0] ;  /* 0x0002780000357ab9 */ /* 0x000fe20000000800 */
[----:B------:R-:W-:Y:S01]  /*12430*/  VIMNMX R14, R198, R7, !PT ;  /* 0x00000007c60e7248 */ /* 0x000fe20007fe0100 */
[----:B------:R-:W-:Y:S01]  /*12440*/  ULDC UR50, c[0x0][0x9e0] ;  /* 0x0002780000327ab9 */ /* 0x000fe20000000800 */
[----:B------:R-:W-:-:S02]  /*12450*/  CS2R R150, SRZ ;  /* 0x0000000000967805 */ /* 0x000fc4000001ff00 */
[----:B------:R-:W-:Y:S02]  /*12460*/  CS2R R148, SRZ ;  /* 0x0000000000947805 */ /* 0x000fe4000001ff00 */
        /* <DEDUP_REMOVED lines=16> */
[----:B-----5:R-:W-:-:S02]  /*12570*/  CS2R R116, SRZ ;  /* 0x0000000000747805 */ /* 0x020fc4000001ff00 */
        /* <DEDUP_REMOVED lines=15> */
[----:B------:R-:W-:Y:S02]  /*12670*/  IMAD.IADD R15, R12, 0x1, R13 ;  /* 0x000000010c0f7824 */ /* 0x000fe400078e020d */
[----:B------:R-:W-:Y:S02]  /*12680*/  IMAD.MOV.U32 R151, RZ, RZ, RZ ;  /* 0x000000ffff977224 */ /* 0x000fe400078e00ff */
[----:B------:R-:W-:-:S07]  /*12690*/  VIADD R20, R15, 0x8 ;  /* 0x000000080f147836 */ /* 0x000fce0000000000 */
.L_x_7055:
[----:B------:R-:W-:Y:S01]  /*126a0*/  ISETP.NE.AND P3, PT, R196, RZ, PT ;  /* 0x000000ffc400720c */ /* 0x000fe20003f65270 */
[----:B------:R-:W-:Y:S01]  /*126b0*/  VIADD R21, R184, 0x1 ;  /* 0x00000001b8157836 */ /* 0x000fe20000000000 */
[----:B------:R-:W-:Y:S05]  /*126c0*/  YIELD ;  /* 0x0000000000007946 */ /* 0x000fea0003800000 */
[----:B------:R-:W-:-:S04]  /*126d0*/  ISETP.NE.AND P4, PT, R21, 0x2, PT ;  /* 0x000000021500780c */ /* 0x000fc80003f85270 */
[----:B------:R-:W-:Y:S02]  /*126e0*/  SEL R199, RZ, 0x1, P4 ;  /* 0x00000001ffc77807 */ /* 0x000fe40002000000 */
[----:B------:R-:W-:Y:S02]  /*126f0*/  SEL R21, R21, RZ, P4 ;  /* 0x000000ff15157207 */ /* 0x000fe40002000000 */
[----:B------:R-:W-:Y:S01]  /*12700*/  LOP3.LUT R199, R186, R199, RZ, 0x3c, !PT ;  /* 0x000000c7bac77212 */ /* 0x000fe200078e3cff */
[----:B------:R-:W-:Y:S06]  /*12710*/  @P3 BRA `(.L_x_7038) ;  /* 0x0000000000303947 */ /* 0x000fec0003800000 */
[----:B------:R-:W-:Y:S05]  /*12720*/  @!P0 BRA `(.L_x_7039) ;  /* 0x0000000000048947 */ /* 0x000fea0003800000 */
[----:B------:R-:W-:Y:S01]  /*12730*/  BPT.TRAP 0x1 ;  /* 0x000000040000795c */ /* 0x000fe20000300000 */
.L_x_7039:
[----:B------:R-:W-:Y:S01]  /*12740*/  IMAD R7, R21, 0x8, R2 ;  /* 0x0000000815077824 */ /* 0x000fe200078e0202 */
[----:B------:R-:W-:-:S04]  /*12750*/  SHF.L.U32 R6, R199, 0x1f, RZ ;  /* 0x0000001fc7067819 */ /* 0x000fc800000006ff */
[----:B------:R0:W1:Y:S01]  /*12760*/  SYNCS.PHASECHK.TRANS64.TRYWAIT P4, [R7+URZ+0x28830], R6 ;  /* 0x02883006070075a7 */ /* 0x000062000808017f */
[----:B------:R-:W-:Y:S05]  /*12770*/  @!P0 BRA `(.L_x_7040) ;  /* 0x0000000000048947 */ /* 0x000fea0003800000 */
[----:B------:R-:W-:Y:S01]  /*12780*/  BPT.TRAP 0x1 ;  /* 0x000000040000795c */ /* 0x000fe20000300000 */
.L_x_7040:
[----:B------:R-:W-:Y:S04]  /*12790*/  BSSY B0, `(.L_x_7038) ;  /* 0x0000004000007945 */ /* 0x000fe80003800000 */
[----:B-1----:R-:W-:Y:S05]  /*127a0*/  @P4 BRA `(.L_x_7041) ;  /* 0x0000000000084947 */ /* 0x002fea0003800000 */
[----:B------:R-:W1:Y:S02]  /*127b0*/  SYNCS.PHASECHK.TRANS64.TRYWAIT P4, [R7+URZ+0x28830], R6 ;  /* 0x02883006070075a7 */ /* 0x000e64000808017f */
[----:B-1----:R-:W-:Y:S05]  /*127c0*/  @!P4 BRA `(.L_x_7042) ;  /* 0x0000014000b4c947 */ /* 0x002fea0003800000 */
.L_x_7041:
[----:B------:R-:W-:Y:S05]  /*127d0*/  BSYNC B0 ;  /* 0x0000000000007941 */ /* 0x000fea0003800000 */
.L_x_7038:
[----:B------:R-:W2:Y:S01]  /*127e0*/  S2R R8, SR_TID.X ;  /* 0x0000000000087919 */ /* 0x000ea20000002100 */
[----:B01----:R-:W-:Y:S01]  /*127f0*/  IMAD.MOV.U32 R7, RZ, RZ, 0x40000040 ;  /* 0x40000040ff077424 */ /* 0x003fe200078e00ff */
[----:B------:R-:W-:Y:S05]  /*12800*/  WARPSYNC.ALL ;  /* 0x0000000000007948 */ /* 0x000fea0003800000 */
[----:B------:R-:W-:Y:S01]  /*12810*/  R2UR UR35, R7 ;  /* 0x00000000072372ca */ /* 0x000fe200000e0000 */
[----:B------:R-:W-:Y:S02]  /*12820*/  IMAD R6, R21, 0x800, R5 ;  /* 0x0000080015067824 */ /* 0x000fe400078e0205 */
[----:B------:R-:W-:-:S03]  /*12830*/  IMAD.MOV.U32 R9, RZ, RZ, 0x40000040 ;  /* 0x40000040ff097424 */ /* 0x000fc600078e00ff */
[----:B------:R-:W-:Y:S02]  /*12840*/  R2UR UR34, R6 ;  /* 0x00000000062272ca */ /* 0x000fe400000e0000 */
[----:B------:R-:W-:Y:S01]  /*12850*/  R2UR UR7, R9 ;  /* 0x00000000090772ca */ /* 0x000fe200000e0000 */
[----:B------:R-:W-:-:S05]  /*12860*/  IMAD.MOV.U32 R9, RZ, RZ, 0x40000040 ;  /* 0x40000040ff097424 */ /* 0x000fca00078e00ff */
[----:B------:R-:W-:Y:S01]  /*12870*/  R2UR UR11, R9 ;  /* 0x00000000090b72ca */ /* 0x000fe200000e0000 */
[----:B------:R-:W-:-:S05]  /*12880*/  IMAD.MOV.U32 R9, RZ, RZ, 0x40000040 ;  /* 0x40000040ff097424 */ /* 0x000fca00078e00ff */
[----:B------:R-:W-:Y:S01]  /*12890*/  R2UR UR15, R9 ;  /* 0x00000000090f72ca */ /* 0x000fe200000e0000 */
[----:B------:R-:W-:Y:S01]  /*128a0*/  IMAD.MOV.U32 R9, RZ, RZ, 0x40000040 ;  /* 0x40000040ff097424 */ /* 0x000fe200078e00ff */
[----:B--2---:R-:W-:-:S04]  /*128b0*/  SHF.R.U32.HI R8, RZ, 0x7, R8 ;  /* 0x00000007ff087819 */ /* 0x004fc80000011608 */
[----:B------:R-:W-:Y:S01]  /*128c0*/  R2UR UR19, R9 ;  /* 0x00000000091372ca */ /* 0x000fe200000e0000 */
[----:B------:R-:W-:Y:S02]  /*128d0*/  IMAD.MOV.U32 R9, RZ, RZ, 0x40000040 ;  /* 0x40000040ff097424 */ /* 0x000fe400078e00ff */
[----:B------:R-:W-:Y:S02]  /*128e0*/  VIADD R7, R8, 0x8 ;  /* 0x0000000808077836 */ /* 0x000fe40000000000 */
[----:B------:R-:W-:Y:S01]  /*128f0*/  VIADD R8, R6, 0x2 ;  /* 0x0000000206087836 */ /* 0x000fe20000000000 */
[----:B------:R-:W-:Y:S01]  /*12900*/  R2UR UR23, R9 ;  /* 0x00000000091772ca */ /* 0x000fe200000e0000 */
[----:B------:R-:W-:Y:S01]  /*12910*/  IMAD.MOV.U32 R9, RZ, RZ, 0x40000040 ;  /* 0x40000040ff097424 */ /* 0x000fe200078e00ff */
[----:B------:R0:W-:Y:S02]  /*12920*/  BAR.SYNC.DEFER_BLOCKING R7, 0x100 ;  /* 0x000400070000751d */ /* 0x0001e40000010000 */
[----:B------:R-:W-:Y:S01]  /*12930*/  R2UR UR6, R8 ;  /* 0x00000000080672ca */ /* 0x000fe200000e0000 */
[----:B------:R-:W-:Y:S01]  /*12940*/  VIADD R8, R6, 0x4 ;  /* 0x0000000406087836 */ /* 0x000fe20000000000 */
[----:B------:R-:W-:-:S04]  /*12950*/  R2UR UR27, R9 ;  /* 0x00000000091b72ca */ /* 0x000fc800000e0000 */
[----:B------:R-:W-:Y:S01]  /*12960*/  R2UR UR10, R8 ;  /* 0x00000000080a72ca */ /* 0x000fe200000e0000 */
[----:B------:R-:W-:Y:S02]  /*12970*/  VIADD R8, R6, 0x6 ;  /* 0x0000000606087836 */ /* 0x000fe40000000000 */
[----:B0-----:R-:W-:-:S03]  /*12980*/  IMAD.MOV.U32 R7, RZ, RZ, 0x40000040 ;  /* 0x40000040ff077424 */ /* 0x001fc600078e00ff */
[----:B------:R-:W-:Y:S01]  /*12990*/  R2UR UR14, R8 ;  /* 0x00000000080e72ca */ /* 0x000fe200000e0000 */
[----:B------:R-:W-:Y:S01]  /*129a0*/  VIADD R8, R6, 0x400 ;  /* 0x0000040006087836 */ /* 0x000fe20000000000 */
[----:B------:R-:W-:-:S04]  /*129b0*/  R2UR UR31, R7 ;  /* 0x00000000071f72ca */ /* 0x000fc800000e0000 */
[----:B------:R-:W-:Y:S01]  /*129c0*/  R2UR UR18, R8 ;  /* 0x00000000081272ca */ /* 0x000fe200000e0000 */
[----:B------:R-:W-:Y:S01]  /*129d0*/  VIADD R8, R6, 0x402 ;  /* 0x0000040206087836 */ /* 0x000fe20000000000 */
[----:B------:R-:W-:-:S04]  /*129e0*/  WARPGROUP.ARRIVE ;  /* 0x00000000000079c5 */ /* 0x000fc80000000000 */
[----:B------:R-:W-:Y:S01]  /*129f0*/  R2UR UR22, R8 ;  /* 0x00000000081672ca */ /* 0x000fe200000e0000 */
[C---:B------:R-:W-:Y:S02]  /*12a00*/  VIADD R8, R6.reuse, 0x404 ;  /* 0x0000040406087836 */ /* 0x040fe40000000000 */
[----:B------:R-:W-:Y:S01]  /*12a10*/  VIADD R6, R6, 0x406 ;  /* 0x0000040606067836 */ /* 0x000fe20000000000 */
[----:B------:R-:W-:Y:S02]  /*12a20*/  HGMMA.64x128x16.F32.BF16 R24, gdesc[UR32], RZ, !UPT, gsb0 ;  /* 0x01e00000201879f0 */ /* 0x000fe4000c0018ff */
[----:B------:R-:W-:Y:S02]  /*12a30*/  R2UR UR26, R8 ;  /* 0x00000000081a72ca */ /* 0x000fe400000e0000 */
[----:B------:R-:W-:Y:S01]  /*12a40*/  R2UR UR30, R6 ;  /* 0x00000000061e72ca */ /* 0x000fe200000e0000 */
        /* <DEDUP_REMOVED lines=22> */
[----:B------:R-:W-:Y:S05]  /*12bb0*/  @P3 BRA `(.L_x_7043) ;  /* 0x0000000000283947 */ /* 0x000fea0003800000 */
[----:B------:R-:W-:Y:S05]  /*12bc0*/  @!P0 BRA `(.L_x_7044) ;  /* 0x0000000000048947 */ /* 0x000fea0003800000 */
[----:B------:R-:W-:Y:S01]  /*12bd0*/  BPT.TRAP 0x1 ;  /* 0x000000040000795c */ /* 0x000fe20000300000 */
.L_x_7044:
[----:B------:R-:W-:Y:S01]  /*12be0*/  SHF.L.U32 R6, R186, 0x1f, RZ ;  /* 0x0000001fba067819 */ /* 0x000fe200000006ff */
[----:B------:R-:W-:-:S04]  /*12bf0*/  IMAD R7, R184, 0x8, R2 ;  /* 0x00000008b8077824 */ /* 0x000fc800078e0202 */
[----:B------:R0:W1:Y:S01]  /*12c00*/  SYNCS.PHASECHK.TRANS64.TRYWAIT P3, [R7+URZ+0x28850], R6 ;  /* 0x02885006070075a7 */ /* 0x000062000806017f */
[----:B------:R-:W-:Y:S05]  /*12c10*/  @!P0 BRA `(.L_x_7045) ;  /* 0x0000000000048947 */ /* 0x000fea0003800000 */
[----:B------:R-:W-:Y:S01]  /*12c20*/  BPT.TRAP 0x1 ;  /* 0x000000040000795c */ /* 0x000fe20000300000 */
.L_x_7045:
[----:B-1----:R-:W-:Y:S05]  /*12c30*/  @P3 BRA `(.L_x_7043) ;  /* 0x0000000000083947 */ /* 0x002fea0003800000 */
[----:B------:R-:W1:Y:S02]  /*12c40*/  SYNCS.PHASECHK.TRANS64.TRYWAIT P3, [R7+URZ+0x28850], R6 ;  /* 0x02885006070075a7 */ /* 0x000e64000806017f */
[----:B-1----:R-:W-:Y:S05]  /*12c50*/  @!P3 BRA `(.L_x_7046) ;  /* 0x0000013c00a4b947 */ /* 0x002fea0003800000 */
.L_x_7043:
[----:B01----:R-:W-:Y:S01]  /*12c60*/  VIADD R6, R2, 0x400 ;  /* 0x0000040002067836 */ /* 0x003fe20000000000 */
[----:B------:R-:W-:Y:S05]  /*12c70*/  WARPSYNC.ALL ;  /* 0x0000000000007948 */ /* 0x000fea0003800000 */
[----:B------:R-:W-:Y:S01]  /*12c80*/  SHF.R.U32.HI R6, RZ, 0x4, R6 ;  /* 0x00000004ff067819 */ /* 0x000fe20000011606 */
[----:B------:R-:W-:Y:S01]  /*12c90*/  WARPGROUP.ARRIVE ;  /* 0x00000000000079c5 */ /* 0x000fe20000000000 */
[----:B------:R-:W-:-:S05]  /*12ca0*/  IMAD.MOV.U32 R9, RZ, RZ, 0x40000040 ;  /* 0x40000040ff097424 */ /* 0x000fca00078e00ff */
[----:B------:R-:W0:Y:S01]  /*12cb0*/  S2R R186, SR_TID.X ;  /* 0x0000000000ba7919 */ /* 0x000e220000002100 */
[----:B------:R-:W-:Y:S01]  /*12cc0*/  LOP3.LUT R6, R6, 0x3fff, RZ, 0xc0, !PT ;  /* 0x00003fff06067812 */ /* 0x000fe200078ec0ff */
[----:B------:R-:W-:Y:S01]  /*12cd0*/  FMUL.FTZ R28, R28, UR54 ;  /* 0x000000361c1c7c20 */ /* 0x000fe20008410000 */
        /* <DEDUP_REMOVED lines=14> */
[----:B------:R-:W-:Y:S01]  /*12dc0*/  R2UR UR7, R7 ;  /* 0x00000000070772ca */ /* 0x000fe200000e0000 */
[----:B------:R-:W-:Y:S02]  /*12dd0*/  IMAD.MOV.U32 R7, RZ, RZ, 0x40000040 ;  /* 0x40000040ff077424 */ /* 0x000fe400078e00ff */
[----:B------:R-:W-:Y:S01]  /*12de0*/  FMUL.FTZ R77, R77, UR54 ;  /* 0x000000364d4d7c20 */ /* 0x000fe20008410000 */
[----:B------:R-:W-:Y:S01]  /*12df0*/  FMUL.FTZ R81, R81, UR54 ;  /* 0x0000003651517c20 */ /* 0x000fe20008410000 */
[----:B------:R-:W1:Y:S08]  /*12e00*/  MUFU.TANH R28, R28 ;  /* 0x0000001c001c7308 */ /* 0x000e700000002400 */
[----:B------:R-:W2:Y:S01]  /*12e10*/  MUFU.TANH R29, R29 ;  /* 0x0000001d001d7308 */ /* 0x000ea20000002400 */
[----:B------:R-:W-:Y:S01]  /*12e20*/  HGMMA.64x128x16.F32.BF16 R88, R180, gdesc[UR4].tnspB, R88, gsb0 ;  /* 0x41e00004b4587df0 */ /* 0x000fe20008001858 */
[----:B------:R-:W-:Y:S01]  /*12e30*/  R2UR UR6, R8 ;  /* 0x00000000080672ca */ /* 0x000fe200000e0000 */
[----:B------:R-:W-:Y:S01]  /*12e40*/  VIADD R8, R6, 0x100 ;  /* 0x0000010006087836 */ /* 0x000fe20000000000 */
[----:B------:R-:W-:Y:S01]  /*12e50*/  R2UR UR7, R9 ;  /* 0x00000000090772ca */ /* 0x000fe200000e0000 */
[----:B------:R-:W-:Y:S01]  /*12e60*/  IMAD.MOV.U32 R9, RZ, RZ, 0x40000040 ;  /* 0x40000040ff097424 */ /* 0x000fe200078e00ff */
[----:B0-----:R-:W-:-:S02]  /*12e70*/  SHF.R.U32.HI R186, RZ, 0x7, R186 ;  /* 0x00000007ffba7819 */ /* 0x001fc400000116ba */
[----:B------:R-:W0:Y:S08]  /*12e80*/  MUFU.TANH R32, R32 ;  /* 0x0000002000207308 */ /* 0x000e300000002400 */
        /* <DEDUP_REMOVED lines=106> */
[----:B------:R-:W-:Y:S02]  /*13530*/  R2UR UR6, R6 ;  /* 0x00000000060672ca */ /* 0x000fe400000e0000 */
[----:B------:R-:W-:Y:S01]  /*13540*/  R2UR UR7, R7 ;  /* 0x00000000070772ca */ /* 0x000fe200000e0000 */
[----:B------:R-:W-:Y:S01]  /*13550*/  @!P1 IMAD R7, R21, 0x8, R2 ;  /* 0x0000000815079824 */ /* 0x000fe200078e0202 */
[----:B------:R-:W-:Y:S02]  /*13560*/  IADD3 R6, -R186, 0xb, RZ ;  /* 0x0000000bba067810 */ /* 0x000fe40007ffe1ff */
[----:B------:R-:W0:Y:S01]  /*13570*/  MUFU.TANH R42, R42 ;  /* 0x0000002a002a7308 */ /* 0x000e220000002400 */
[----:B------:R-:W-:-:S05]  /*13580*/  @!P1 VIADD R7, R7, 0x28840 ;  /* 0x0002884007079836 */ /* 0x000fca0000000000 */
[----:B------:R-:W-:Y:S02]  /*13590*/  @!P1 PRMT R7, RZ, 0x654, R7 ;  /* 0x00000654ff079816 */ /* 0x000fe40000000007 */
        /* <DEDUP_REMOVED lines=22> */
[----:B------:R-:W0:Y:S01]  /*13700*/  MUFU.TANH R64, R64 ;  /* 0x0000004000407308 */ /* 0x000e220000002400 */
[----:B------:R-:W-:Y:S07]  /*13710*/  HGMMA.64x128x16.F32.BF16 R88, R152, gdesc[UR4].tnspB, R88, gsb0 ;  /* 0x41e0000498587df0 */ /* 0x000fee0008001858 */
        /* <DEDUP_REMOVED lines=18> */
[----:B------:R-:W-:Y:S02]  /*13840*/  IMAD.SHL.U32 R153, R3, 0x80, RZ ;  /* 0x0000008003997824 */ /* 0x000fe400078e00ff */
[----:B------:R-:W-:Y:S01]  /*13850*/  FMUL.FTZ R152, R76, UR54 ;  /* 0x000000364c987c20 */ /* 0x000fe20008410000 */
[----:B------:R-:W-:Y:S02]  /*13860*/  FMUL.FTZ R154, R84, UR54 ;  /* 0x00000036549a7c20 */ /* 0x000fe40008410000 */
[----:B------:R-:W0:Y:S01]  /*13870*/  MUFU.TANH R75, R75 ;  /* 0x0000004b004b7308 */ /* 0x000e220000002400 */
[----:B------:R0:W-:Y:S06]  /*13880*/  BAR.ARV R6, 0x100 ;  /* 0x000400060000751d */ /* 0x0001ec0000002000 */
[----:B------:R-:W-:Y:S01]  /*13890*/  IADD3 R76, R192, 0x1, -R153 ;  /* 0x00000001c04c7810 */ /* 0x000fe20007ffe899 */
[----:B------:R-:W0:Y:S01]  /*138a0*/  MUFU.TANH R152, R152 ;  /* 0x0000009800987308 */ /* 0x000e220000002400 */
[----:B------:R0:W-:Y:S03]  /*138b0*/  @!P1 SYNCS.ARRIVE.TRANS64.RED.A1T0 RZ, [R7+URZ], RZ ;  /* 0x000000ff07ff99a7 */ /* 0x0001e6000810043f */
[----:B------:R-:W-:-:S04]  /*138c0*/  IMAD.IADD R76, R76, 0x1, -R193 ;  /* 0x000000014c4c7824 */ /* 0x000fc800078e0ac1 */
[----:B------:R-:W0:Y:S01]  /*138d0*/  MUFU.TANH R154, R154 ;  /* 0x0000009a009a7308 */ /* 0x000e220000002400 */
[----:B------:R-:W-:-:S04]  /*138e0*/  IMAD R76, R191, -0x2, R76 ;  /* 0xfffffffebf4c7824 */ /* 0x000fc800078e024c */
[C---:B------:R-:W-:Y:S02]  /*138f0*/  VIADD R85, R76.reuse, UR53 ;  /* 0x000000354c557c36 */ /* 0x040fe40008000000 */
[----:B------:R-:W-:Y:S02]  /*13900*/  VIADD R87, R76, UR55 ;  /* 0x000000374c577c36 */ /* 0x000fe40008000000 */
[C---:B------:R-:W-:Y:S02]  /*13910*/  IMAD.IADD R84, R12.reuse, 0x1, R85 ;  /* 0x000000010c547824 */ /* 0x040fe400078e0255 */
[----:B------:R-:W-:Y:S01]  /*13920*/  IMAD.IADD R86, R12, 0x1, R87 ;  /* 0x000000010c567824 */ /* 0x000fe200078e0257 */
[----:B-1234-:R-:W-:Y:S06]  /*13930*/  @!P2 BRA `(.L_x_7047) ;  /* 0x00000000005ca947 */ /* 0x01efec0003800000 */
        /* <DEDUP_REMOVED lines=12> */
.L_x_7049:
[----:B------:R-:W-:-:S05]  /*13a00*/  IMAD.U32 R78, RZ, RZ, UR49 ;  /* 0x00000031ff4e7e24 */ /* 0x000fca000f8e00ff */
[----:B------:R-:W-:-:S13]  /*13a10*/  ISETP.NE.AND P3, PT, R78, 0x1, PT ;  /* 0x000000014e00780c */ /* 0x000fda0003f65270 */
[----:B0-----:R-:W0:Y:S02]  /*13a20*/  @P3 LDC.64 R6, c[0x0][0x9e8] ;  /* 0x00027a00ff063b82 */ /* 0x001e240000000a00 */
[----:B0-----:R-:W-:-:S04]  /*13a30*/  @P3 IMAD.HI.U32 R76, R83, R6, RZ ;  /* 0x00000006534c3227 */ /* 0x001fc800078e00ff */
[----:B------:R-:W-:Y:S01]  /*13a40*/  IMAD.MOV.U32 R6, RZ, RZ, R83 ;  /* 0x000000ffff067224 */ /* 0x000fe200078e0053 */
[----:B------:R-:W-:-:S07]  /*13a50*/  @P3 SHF.R.U32.HI R6, RZ, R7, R76 ;  /* 0x00000007ff063219 */ /* 0x000fce000001164c */
.L_x_7050:
[----:B------:R-:W-:Y:S05]  /*13a60*/  BSYNC B0 ;  /* 0x0000000000007941 */ /* 0x000fea0003800000 */
.L_x_7048:
[----:B------:R-:W-:-:S04]  /*13a70*/  IMAD R6, R6, R78, -R153 ;  /* 0x0000004e06067224 */ /* 0x000fc800078e0a99 */
[----:B------:R-:W-:-:S05]  /*13a80*/  IMAD R7, R191, -0x2, R6 ;  /* 0xfffffffebf077824 */ /* 0x000fca00078e0206 */
[----:B------:R-:W-:Y:S02]  /*13a90*/  VIADDMNMX R84, R7, R78, R84, PT ;  /* 0x0000004e07547246 */ /* 0x000fe40003800154 */
[----:B------:R-:W-:-:S07]  /*13aa0*/  VIMNMX R86, R86, R7, !PT ;  /* 0x0000000756567248 */ /* 0x000fce0007fe0100 */
.L_x_7047:
[----:B------:R-:W-:Y:S02]  /*13ab0*/  ISETP.GT.AND P3, PT, R3, -0x1, PT ;  /* 0xffffffff0300780c */ /* 0x000fe40003f64270 */
[----:B------:R-:W-:Y:S02]  /*13ac0*/  IADD3 R85, R85, 0x8, R12 ;  /* 0x0000000855557810 */ /* 0x000fe40007ffe00c */
[C---:B------:R-:W-:Y:S02]  /*13ad0*/  ISETP.GT.AND P5, PT, R86.reuse, RZ, P3 ;  /* 0x000000ff5600720c */ /* 0x040fe40001fa4270 */
[----:B------:R-:W-:Y:S02]  /*13ae0*/  ISETP.GT.AND P4, PT, R86, 0x1, P3 ;  /* 0x000000015600780c */ /* 0x000fe40001f84270 */
[C---:B------:R-:W-:Y:S02]  /*13af0*/  ISETP.LT.OR P5, PT, R84.reuse, 0x1, P5 ;  /* 0x000000015400780c */ /* 0x040fe40002fa1670 */
[----:B------:R-:W-:-:S02]  /*13b00*/  ISETP.LT.OR P4, PT, R84, 0x2, P4 ;  /* 0x000000025400780c */ /* 0x000fc40002781670 */
[----:B0-----:R-:W-:Y:S02]  /*13b10*/  FSEL R164, R164, -INF , !P5 ;  /* 0xff800000a4a47808 */ /* 0x001fe40006800000 */
[----:B------:R-:W-:Y:S02]  /*13b20*/  FSEL R165, R165, -INF , !P4 ;  /* 0xff800000a5a57808 */ /* 0x000fe40006000000 */
[C---:B------:R-:W-:Y:S02]  /*13b30*/  ISETP.GT.AND P5, PT, R86.reuse, 0x8, P3 ;  /* 0x000000085600780c */ /* 0x040fe40001fa4270 */
[----:B------:R-:W-:Y:S02]  /*13b40*/  ISETP.GT.AND P4, PT, R86, 0x9, P3 ;  /* 0x000000095600780c */ /* 0x000fe40001f84270 */
[C---:B------:R-:W-:Y:S02]  /*13b50*/  ISETP.LT.OR P5, PT, R84.reuse, 0x9, P5 ;  /* 0x000000095400780c */ /* 0x040fe40002fa1670 */
[----:B------:R-:W-:-:S02]  /*13b60*/  ISETP.LT.OR P4, PT, R84, 0xa, P4 ;  /* 0x0000000a5400780c */ /* 0x000fc40002781670 */
[----:B------:R-:W-:Y:S02]  /*13b70*/  FSEL R28, R28, -INF , !P5 ;  /* 0xff8000001c1c7808 */ /* 0x000fe40006800000 */
        /* <DEDUP_REMOVED lines=83> */
[----:B------:R-:W-:Y:S02]  /*140b0*/  IADD3 R84, R87, 0x8, R12 ;  /* 0x0000000857547810 */ /* 0x000fe40007ffe00c */
[----:B------:R-:W-:Y:S02]  /*140c0*/  FSEL R77, R154, -INF , !P5 ;  /* 0xff8000009a4d7808 */ /* 0x000fe40006800000 */
[----:B------:R-:W-:Y:S01]  /*140d0*/  FSEL R80, R80, -INF , !P4 ;  /* 0xff80000050507808 */ /* 0x000fe20006000000 */
[----:B------:R-:W-:Y:S06]  /*140e0*/  @!P2 BRA `(.L_x_7051) ;  /* 0x00000000005ca947 */ /* 0x000fec0003800000 */
        /* <DEDUP_REMOVED lines=12> */
.L_x_7053:
[----:B------:R-:W-:-:S05]  /*141b0*/  IMAD.U32 R152, RZ, RZ, UR49 ;  /* 0x00000031ff987e24 */ /* 0x000fca000f8e00ff */
[----:B------:R-:W-:-:S13]  /*141c0*/  ISETP.NE.AND P4, PT, R152, 0x1, PT ;  /* 0x000000019800780c */ /* 0x000fda0003f85270 */
[----:B------:R-:W0:Y:S02]  /*141d0*/  @P4 LDC.64 R6, c[0x0][0x9e8] ;  /* 0x00027a00ff064b82 */ /* 0x000e240000000a00 */
[----:B0-----:R-:W-:-:S04]  /*141e0*/  @P4 IMAD.HI.U32 R86, R20, R6, RZ ;  /* 0x0000000614564227 */ /* 0x001fc800078e00ff */
[----:B------:R-:W-:Y:S01]  /*141f0*/  IMAD.MOV.U32 R6, RZ, RZ, R20 ;  /* 0x000000ffff067224 */ /* 0x000fe200078e0014 */
[----:B------:R-:W-:-:S07]  /*14200*/  @P4 SHF.R.U32.HI R6, RZ, R7, R86 ;  /* 0x00000007ff064219 */ /* 0x000fce0000011656 */
.L_x_7054:
[----:B------:R-:W-:Y:S05]  /*14210*/  BSYNC B0 ;  /* 0x0000000000007941 */ /* 0x000fea0003800000 */
.L_x_7052:
[----:B------:R-:W-:-:S04]  /*14220*/  IMAD R6, R6, R152, -R153 ;  /* 0x0000009806067224 */ /* 0x000fc800078e0a99 */
[----:B------:R-:W-:-:S05]  /*14230*/  IMAD R6, R191, -0x2, R6 ;  /* 0xfffffffebf067824 */ /* 0x000fca00078e0206 */
[----:B------:R-:W-:Y:S02]  /*14240*/  VIADDMNMX R85, R6, R152, R85, PT ;  /* 0x0000009806557246 */ /* 0x000fe40003800155 */
[----:B------:R-:W-:-:S07]  /*14250*/  VIMNMX R84, R84, R6, !PT ;  /* 0x0000000654547248 */ /* 0x000fce0007fe0100 */
.L_x_7051:
[----:B------:R-:W-:Y:S01]  /*14260*/  ISETP.GT.AND P5, PT, R84, 0x8, P3 ;  /* 0x000000085400780c */ /* 0x000fe20001fa4270 */
[----:B------:R-:W-:Y:S01]  /*14270*/  UMOV UR44, UR48 ;  /* 0x00000030002c7c82 */ /* 0x000fe20008000000 */
[----:B------:R-:W-:Y:S01]  /*14280*/  FMNMX.FTZ R6, R164, R11, !PT ;  /* 0x0000000ba4067209 */ /* 0x000fe20007810000 */
[----:B------:R-:W-:Y:S01]  /*14290*/  IMAD.MOV.U32 R186, RZ, RZ, R199 ;  /* 0x000000ffffba7224 */ /* 0x000fe200078e00c7 */
[----:B------:R-:W-:Y:S02]  /*142a0*/  ISETP.LT.OR P5, PT, R85, 0x9, P5 ;  /* 0x000000095500780c */ /* 0x000fe40002fa1670 */
[----:B------:R-:W-:Y:S02]  /*142b0*/  FMNMX.FTZ R7, R165, R6, !PT ;  /* 0x00000006a5077209 */ /* 0x000fe40007810000 */
[----:B------:R-:W-:Y:S02]  /*142c0*/  FSEL R26, R26, -INF , !P5 ;  /* 0xff8000001a1a7808 */ /* 0x000fe40006800000 */
[----:B------:R-:W-:-:S02]  /*142d0*/  ISETP.GT.AND P5, PT, R84, 0x10, P3 ;  /* 0x000000105400780c */ /* 0x000fc40001fa4270 */
[----:B------:R-:W-:Y:S02]  /*142e0*/  FMNMX.FTZ R6, R28, R7, !PT ;  /* 0x000000071c067209 */ /* 0x000fe40007810000 */
[----:B------:R-:W-:Y:S02]  /*142f0*/  ISETP.LT.OR P5, PT, R85, 0x11, P5 ;  /* 0x000000115500780c */ /* 0x000fe40002fa1670 */
[----:B------:R-:W-:Y:S02]  /*14300*/  FMNMX.FTZ R7, R29, R6, !PT ;  /* 0x000000061d077209 */ /* 0x000fe40007810000 */
[----:B------:R-:W-:Y:S02]  /*14310*/  FSEL R30, R30, -INF , !P5 ;  /* 0xff8000001e1e7808 */ /* 0x000fe40006800000 */
[----:B------:R-:W-:Y:S02]  /*14320*/  ISETP.GT.AND P5, PT, R84, 0x18, P3 ;  /* 0x000000185400780c */ /* 0x000fe40001fa4270 */
[----:B------:R-:W-:-:S02]  /*14330*/  FMNMX.FTZ R6, R32, R7, !PT ;  /* 0x0000000720067209 */ /* 0x000fc40007810000 */
[----:B------:R-:W-:Y:S02]  /*14340*/  ISETP.LT.OR P5, PT, R85, 0x19, P5 ;  /* 0x000000195500780c */ /* 0x000fe40002fa1670 */
[----:B------:R-:W-:Y:S02]  /*14350*/  FMNMX.FTZ R7, R33, R6, !PT ;  /* 0x0000000621077209 */ /* 0x000fe40007810000 */
[----:B------:R-:W-:Y:S02]  /*14360*/  FSEL R36, R36, -INF , !P5 ;  /* 0xff80000024247808 */ /* 0x000fe40006800000 */
[----:B------:R-:W-:Y:S02]  /*14370*/  ISETP.GT.AND P5, PT, R84, 0x20, P3 ;  /* 0x000000205400780c */ /* 0x000fe40001fa4270 */
[----:B------:R-:W-:Y:S02]  /*14380*/  FMNMX.FTZ R6, R34, R7, !PT ;  /* 0x0000000722067209 */ /* 0x000fe40007810000 */
[----:B------:R-:W-:-:S02]  /*14390*/  ISETP.LT.OR P5, PT, R85, 0x21, P5 ;  /* 0x000000215500780c */ /* 0x000fc40002fa1670 */
[----:B------:R-:W-:Y:S02]  /*143a0*/  FMNMX.FTZ R7, R35, R6, !PT ;  /* 0x0000000623077209 */ /* 0x000fe40007810000 */
[----:B------:R-:W-:Y:S02]  /*143b0*/  FSEL R38, R38, -INF , !P5 ;  /* 0xff80000026267808 */ /* 0x000fe40006800000 */
[----:B------:R-:W-:Y:S02]  /*143c0*/  ISETP.GT.AND P5, PT, R84, 0x28, P3 ;  /* 0x000000285400780c */ /* 0x000fe40001fa4270 */
[----:B------:R-:W-:Y:S02]  /*143d0*/  FMNMX.FTZ R6, R40, R7, !PT ;  /* 0x0000000728067209 */ /* 0x000fe40007810000 */
[----:B------:R-:W-:Y:S02]  /*143e0*/  ISETP.LT.OR P5, PT, R85, 0x29, P5 ;  /* 0x000000295500780c */ /* 0x000fe40002fa1670 */
[----:B------:R-:W-:-:S02]  /*143f0*/  FMNMX.FTZ R7, R41, R6, !PT ;  /* 0x0000000629077209 */ /* 0x000fc40007810000 */
[----:B------:R-:W-:Y:S02]  /*14400*/  FSEL R42, R42, -INF , !P5 ;  /* 0xff8000002a2a7808 */ /* 0x000fe40006800000 */
[----:B------:R-:W-:Y:S02]  /*14410*/  ISETP.GT.AND P5, PT, R84, 0x30, P3 ;  /* 0x000000305400780c */ /* 0x000fe40001fa4270 */
[----:B------:R-:W-:Y:S02]  /*14420*/  FMNMX.FTZ R6, R44, R7, !PT ;  /* 0x000000072c067209 */ /* 0x000fe40007810000 */
[----:B------:R-:W-:Y:S02]  /*14430*/  ISETP.LT.OR P5, PT, R85, 0x31, P5 ;  /* 0x000000315500780c */ /* 0x000fe40002fa1670 */
[----:B------:R-:W-:Y:S02]  /*14440*/  FMNMX.FTZ R7, R45, R6, !PT ;  /* 0x000000062d077209 */ /* 0x000fe40007810000 */
[----:B------:R-:W-:-:S02]  /*14450*/  FSEL R46, R46, -INF , !P5 ;  /* 0xff8000002e2e7808 */ /* 0x000fc40006800000 */
[----:B------:R-:W-:Y:S02]  /*14460*/  ISETP.GT.AND P5, PT, R84, 0x38, P3 ;  /* 0x000000385400780c */ /* 0x000fe40001fa4270 */
[----:B------:R-:W-:Y:S02]  /*14470*/  FMNMX.FTZ R6, R48, R7, !PT ;  /* 0x0000000730067209 */ /* 0x000fe40007810000 */
        /* <DEDUP_REMOVED lines=14> */
[----:B------:R-:W-:Y:S02]  /*14560*/  ISETP.GT.AND P5, PT, R84, 0x48, P3 ;  /* 0x000000485400780c */ /* 0x000fe40001fa4270 */
[----:B------:R-:W-:-:S02]  /*14570*/  FMNMX.FTZ R7, R60, R7, !PT ;  /* 0x000000073c077209 */ /* 0x000fc40007810000 */
[C---:B------:R-:W-:Y:S02]  /*14580*/  ISETP.LT.OR P5, PT, R85.reuse, 0x49, P5 ;  /* 0x000000495500780c */ /* 0x040fe40002fa1670 */
[----:B------:R-:W-:Y:S02]  /*14590*/  ISETP.GT.AND P4, PT, R84, 0x1, P3 ;  /* 0x000000015400780c */ /* 0x000fe40001f84270 */
[----:B------:R-:W-:Y:S02]  /*145a0*/  FMNMX.FTZ R7, R62, R7, !PT ;  /* 0x000000073e077209 */ /* 0x000fe40007810000 */
[----:B------:R-:W-:Y:S02]  /*145b0*/  FSEL R56, R56, -INF , !P5 ;  /* 0xff80000038387808 */ /* 0x000fe40006800000 */
[----:B------:R-:W-:Y:S02]  /*145c0*/  ISETP.GT.AND P5, PT, R84, RZ, P3 ;  /* 0x000000ff5400720c */ /* 0x000fe40001fa4270 */
[----:B------:R-:W-:-:S02]  /*145d0*/  ISETP.LT.OR P4, PT, R85, 0x2, P4 ;  /* 0x000000025500780c */ /* 0x000fc40002781670 */
[----:B------:R-:W-:Y:S02]  /*145e0*/  FMNMX.FTZ R7, R64, R7, !PT ;  /* 0x0000000740077209 */ /* 0x000fe40007810000 */
[----:B------:R-:W-:Y:S02]  /*145f0*/  ISETP.LT.OR P5, PT, R85, 0x1, P5 ;  /* 0x000000015500780c */ /* 0x000fe40002fa1670 */
[----:B------:R-:W-:Y:S02]  /*14600*/  FSEL R25, R25, -INF , !P4 ;  /* 0xff80000019197808 */ /* 0x000fe40006000000 */
[----:B------:R-:W-:Y:S02]  /*14610*/  FMNMX.FTZ R6, R66, R7, !PT ;  /* 0x0000000742067209 */ /* 0x000fe40007810000 */
[----:B------:R-:W-:Y:S02]  /*14620*/  ISETP.GT.AND P4, PT, R84, 0x9, P3 ;  /* 0x000000095400780c */ /* 0x000fe40001f84270 */
[----:B------:R-:W-:-:S02]  /*14630*/  FSEL R153, R24, -INF , !P5 ;  /* 0xff80000018997808 */ /* 0x000fc40006800000 */
[----:B------:R-:W-:Y:S02]  /*14640*/  FMNMX.FTZ R7, R67, R6, !PT ;  /* 0x0000000643077209 */ /* 0x000fe40007810000 */
[----:B------:R-:W-:Y:S02]  /*14650*/  ISETP.LT.OR P4, PT, R85, 0xa, P4 ;  /* 0x0000000a5500780c */ /* 0x000fe40002781670 */
[----:B------:R-:W-:Y:S02]  /*14660*/  FMNMX.FTZ R24, R153, R10, !PT ;  /* 0x0000000a99187209 */ /* 0x000fe40007810000 */
[----:B------:R-:W-:Y:S02]  /*14670*/  FMNMX.FTZ R6, R76, R7, !PT ;  /* 0x000000074c067209 */ /* 0x000fe40007810000 */
[----:B------:R-:W-:Y:S02]  /*14680*/  FSEL R27, R27, -INF , !P4 ;  /* 0xff8000001b1b7808 */ /* 0x000fe40006000000 */
[----:B------:R-:W-:-:S02]  /*14690*/  ISETP.GT.AND P4, PT, R84, 0x11, P3 ;  /* 0x000000115400780c */ /* 0x000fc40001f84270 */
[----:B------:R-:W-:Y:S02]  /*146a0*/  FMNMX.FTZ R155, R25, R24, !PT ;  /* 0x00000018199b7209 */ /* 0x000fe40007810000 */
[----:B------:R-:W-:Y:S02]  /*146b0*/  FMNMX.FTZ R7, R83, R6, !PT ;  /* 0x0000000653077209 */ /* 0x000fe40007810000 */
[----:B------:R-:W-:Y:S02]  /*146c0*/  ISETP.LT.OR P4, PT, R85, 0x12, P4 ;  /* 0x000000125500780c */ /* 0x000fe40002781670 */
[----:B------:R-:W-:Y:S02]  /*146d0*/  FMNMX.FTZ R24, R26, R155, !PT ;  /* 0x0000009b1a187209 */ /* 0x000fe40007810000 */
[----:B------:R-:W-:Y:S02]  /*146e0*/  ISETP.GT.AND P5, PT, R84, 0x49, P3 ;  /* 0x000000495400780c */ /* 0x000fe40001fa4270 */
[----:B------:R-:W-:-:S02]  /*146f0*/  FMNMX.FTZ R7, R82, R7, !PT ;  /* 0x0000000752077209 */ /* 0x000fc40007810000 */
[----:B------:R-:W-:Y:S02]  /*14700*/  FSEL R31, R31, -INF , !P4 ;  /* 0xff8000001f1f7808 */ /* 0x000fe40006000000 */
[----:B------:R-:W-:Y:S02]  /*14710*/  ISETP.GT.AND P4, PT, R84, 0x19, P3 ;  /* 0x000000195400780c */ /* 0x000fe40001f84270 */
[----:B------:R-:W-:Y:S02]  /*14720*/  FMNMX.FTZ R155, R27, R24, !PT ;  /* 0x000000181b9b7209 */ /* 0x000fe40007810000 */
[C---:B------:R-:W-:Y:S02]  /*14730*/  ISETP.LT.OR P5, PT, R85.reuse, 0x4a, P5 ;  /* 0x0000004a5500780c */ /* 0x040fe40002fa1670 */
[----:B------:R-:W-:Y:S02]  /*14740*/  FMNMX.FTZ R6, R78, R7, !PT ;  /* 0x000000074e067209 */ /* 0x000fe40007810000 */
[----:B------:R-:W-:-:S02]  /*14750*/  ISETP.LT.OR P4, PT, R85, 0x1a, P4 ;  /* 0x0000001a5500780c */ /* 0x000fc40002781670 */
[----:B------:R-:W-:Y:S02]  /*14760*/  FMNMX.FTZ R24, R30, R155, !PT ;  /* 0x0000009b1e187209 */ /* 0x000fe40007810000 */
[----:B------:R-:W-:Y:S02]  /*14770*/  FSEL R57, R57, -INF , !P5 ;  /* 0xff80000039397808 */ /* 0x000fe40006800000 */
[----:B------:R-:W-:Y:S02]  /*14780*/  FMNMX.FTZ R6, R79, R6, !PT ;  /* 0x000000064f067209 */ /* 0x000fe40007810000 */
[----:B------:R-:W-:Y:S02]  /*14790*/  ISETP.GT.AND P5, PT, R84, 0x50, P3 ;  /* 0x000000505400780c */ /* 0x000fe40001fa4270 */
[----:B------:R-:W-:Y:S02]  /*147a0*/  FSEL R37, R37, -INF , !P4 ;  /* 0xff80000025257808 */ /* 0x000fe40006000000 */
[----:B------:R-:W-:-:S02]  /*147b0*/  FMNMX.FTZ R155, R31, R24, !PT ;  /* 0x000000181f9b7209 */ /* 0x000fc40007810000 */
[----:B------:R-:W-:Y:S02]  /*147c0*/  ISETP.GT.AND P4, PT, R84, 0x21, P3 ;  /* 0x000000215400780c */ /* 0x000fe40001f84270 */
[----:B------:R-:W-:Y:S02]  /*147d0*/  FMNMX.FTZ R6, R81, R6, !PT ;  /* 0x0000000651067209 */ /* 0x000fe40007810000 */
[C---:B------:R-:W-:Y:S02]  /*147e0*/  ISETP.LT.OR P5, PT, R85.reuse, 0x51, P5 ;  /* 0x000000515500780c */ /* 0x040fe40002fa1670 */
[----:B------:R-:W-:Y:S02]  /*147f0*/  FMNMX.FTZ R24, R36, R155, !PT ;  /* 0x0000009b24187209 */ /* 0x000fe40007810000 */
[----:B------:R-:W-:Y:S02]  /*14800*/  ISETP.LT.OR P4, PT, R85, 0x22, P4 ;  /* 0x000000225500780c */ /* 0x000fe40002781670 */
[----:B------:R-:W-:-:S02]  /*14810*/  FMNMX.FTZ R7, R77, R6, !PT ;  /* 0x000000064d077209 */ /* 0x000fc40007810000 */
[----:B------:R-:W-:Y:S02]  /*14820*/  FSEL R59, R59, -INF , !P5 ;  /* 0xff8000003b3b7808 */ /* 0x000fe40006800000 */
[----:B------:R-:W-:Y:S02]  /*14830*/  ISETP.GT.AND P5, PT, R84, 0x51, P3 ;  /* 0x000000515400780c */ /* 0x000fe40001fa4270 */
[----:B------:R-:W-:Y:S02]  /*14840*/  FMNMX.FTZ R155, R37, R24, !PT ;  /* 0x00000018259b7209 */ /* 0x000fe40007810000 */
[----:B------:R-:W-:Y:S02]  /*14850*/  FSEL R39, R39, -INF , !P4 ;  /* 0xff80000027277808 */ /* 0x000fe40006000000 */
[----:B------:R-:W-:Y:S02]  /*14860*/  FMNMX.FTZ R7, R80, R7, !PT ;  /* 0x0000000750077209 */ /* 0x000fe40007810000 */
[----:B------:R-:W-:-:S02]  /*14870*/  ISETP.GT.AND P4, PT, R84, 0x29, P3 ;  /* 0x000000295400780c */ /* 0x000fc40001f84270 */
[C---:B------:R-:W-:Y:S01]  /*14880*/  ISETP.LT.OR P5, PT, R85.reuse, 0x52, P5 ;  /* 0x000000525500780c */ /* 0x040fe20002fa1670 */
[----:B------:R-:W0:Y:S01]  /*14890*/  SHFL.BFLY PT, R6, R7, 0x2, 0x1f ;  /* 0x0c401f0007067f89 */ /* 0x000e2200000e0000 */
[----:B------:R-:W-:Y:S02]  /*148a0*/  FMNMX.FTZ R24, R38, R155, !PT ;  /* 0x0000009b26187209 */ /* 0x000fe40007810000 */
[----:B------:R-:W-:Y:S02]  /*148b0*/  ISETP.LT.OR P4, PT, R85, 0x2a, P4 ;  /* 0x0000002a5500780c */ /* 0x000fe40002781670 */
[----:B------:R-:W-:Y:S02]  /*148c0*/  FSEL R61, R61, -INF , !P5 ;  /* 0xff8000003d3d7808 */ /* 0x000fe40006800000 */
[----:B------:R-:W-:Y:S02]  /*148d0*/  ISETP.GT.AND P5, PT, R84, 0x58, P3 ;  /* 0x000000585400780c */ /* 0x000fe40001fa4270 */
[----:B------:R-:W-:-:S02]  /*148e0*/  FMNMX.FTZ R155, R39, R24, !PT ;  /* 0x00000018279b7209 */ /* 0x000fc40007810000 */
[----:B------:R-:W-:Y:S02]  /*148f0*/  FSEL R43, R43, -INF , !P4 ;  /* 0xff8000002b2b7808 */ /* 0x000fe40006000000 */
[----:B------:R-:W-:Y:S02]  /*14900*/  ISETP.GT.AND P4, PT, R84, 0x31, P3 ;  /* 0x000000315400780c */ /* 0x000fe40001f84270 */
[C---:B------:R-:W-:Y:S02]  /*14910*/  ISETP.LT.OR P5, PT, R85.reuse, 0x59, P5 ;  /* 0x000000595500780c */ /* 0x040fe40002fa1670 */
[----:B------:R-:W-:Y:S02]  /*14920*/  FMNMX.FTZ R24, R42, R155, !PT ;  /* 0x0000009b2a187209 */ /* 0x000fe40007810000 */
[----:B------:R-:W-:Y:S02]  /*14930*/  ISETP.LT.OR P4, PT, R85, 0x32, P4 ;  /* 0x000000325500780c */ /* 0x000fe40002781670 */
[----:B------:R-:W-:-:S02]  /*14940*/  FSEL R63, R63, -INF , !P5 ;  /* 0xff8000003f3f7808 */ /* 0x000fc40006800000 */
[----:B------:R-:W-:Y:S02]  /*14950*/  FMNMX.FTZ R155, R43, R24, !PT ;  /* 0x000000182b9b7209 */ /* 0x000fe40007810000 */
[C---:B------:R-:W-:Y:S02]  /*14960*/  ISETP.GT.AND P5, PT, R84.reuse, 0x59, P3 ;  /* 0x000000595400780c */ /* 0x040fe40001fa4270 */
[----:B------:R-:W-:Y:S02]  /*14970*/  FSEL R47, R47, -INF , !P4 ;  /* 0xff8000002f2f7808 */ /* 0x000fe40006000000 */
[----:B------:R-:W-:Y:S02]  /*14980*/  ISETP.GT.AND P4, PT, R84, 0x39, P3 ;  /* 0x000000395400780c */ /* 0x000fe40001f84270 */
[----:B------:R-:W-:Y:S02]  /*14990*/  FMNMX.FTZ R24, R46, R155, !PT ;  /* 0x0000009b2e187209 */ /* 0x000fe40007810000 */
[----:B------:R-:W-:-:S02]  /*149a0*/  ISETP.LT.OR P5, PT, R85, 0x5a, P5 ;  /* 0x0000005a5500780c */ /* 0x000fc40002fa1670 */
[----:B------:R-:W-:Y:S02]  /*149b0*/  ISETP.LT.OR P4, PT, R85, 0x3a, P4 ;  /* 0x0000003a5500780c */ /* 0x000fe40002781670 */
[----:B------:R-:W-:Y:S02]  /*149c0*/  FMNMX.FTZ R155, R47, R24, !PT ;  /* 0x000000182f9b7209 */ /* 0x000fe40007810000 */
[----:B------:R-:W-:Y:S02]  /*149d0*/  FSEL R65, R65, -INF , !P5 ;  /* 0xff80000041417808 */ /* 0x000fe40006800000 */
[----:B------:R-:W-:Y:S02]  /*149e0*/  ISETP.GT.AND P5, PT, R84, 0x60, P3 ;  /* 0x000000605400780c */ /* 0x000fe40001fa4270 */
[----:B------:R-:W-:Y:S02]  /*149f0*/  FSEL R9, R9, -INF , !P4 ;  /* 0xff80000009097808 */ /* 0x000fe40006000000 */
[----:B------:R-:W-:-:S02]  /*14a00*/  FMNMX.FTZ R24, R8, R155, !PT ;  /* 0x0000009b08187209 */ /* 0x000fc40007810000 */
[----:B------:R-:W-:Y:S02]  /*14a10*/  ISETP.LT.OR P5, PT, R85, 0x61, P5 ;  /* 0x000000615500780c */ /* 0x000fe40002fa1670 */
[----:B0-----:R-:W-:Y:S02]  /*14a20*/  FMNMX.FTZ R6, R7, R6, !PT ;  /* 0x0000000607067209 */ /* 0x001fe40007810000 */
[----:B------:R-:W-:Y:S02]  /*14a30*/  FMNMX.FTZ R155, R9, R24, !PT ;  /* 0x00000018099b7209 */ /* 0x000fe40007810000 */
[----:B------:R-:W-:Y:S01]  /*14a40*/  FSEL R68, R68, -INF , !P5 ;  /* 0xff80000044447808 */ /* 0x000fe20006800000 */
[----:B------:R-:W0:Y:S01]  /*14a50*/  SHFL.BFLY PT, R7, R6, 0x1, 0x1f ;  /* 0x0c201f0006077f89 */ /* 0x000e2200000e0000 */
        /* <DEDUP_REMOVED lines=14> */
[----:B0-----:R-:W-:Y:S02]  /*14b40*/  FMNMX.FTZ R6, R6, R7, !PT ;  /* 0x0000000706067209 */ /* 0x001fe40007810000 */
[----:B------:R-:W-:Y:S02]  /*14b50*/  FMNMX.FTZ R24, R63, R24, !PT ;  /* 0x000000183f187209 */ /* 0x000fe40007810000 */
[----:B------:R-:W-:Y:S01]  /*14b60*/  FSEL R71, R71, -INF , !P5 ;  /* 0xff80000047477808 */ /* 0x000fe20006800000 */
[----:B------:R-:W-:Y:S01]  /*14b70*/  FMUL.FTZ R7, R6, UR44 ;  /* 0x0000002c06077c20 */ /* 0x000fe20008410000 */
[----:B------:R-:W-:Y:S02]  /*14b80*/  ISETP.GT.AND P5, PT, R84, 0x70, P3 ;  /* 0x000000705400780c */ /* 0x000fe40001fa4270 */
[----:B------:R-:W-:Y:S02]  /*14b90*/  FMNMX.FTZ R155, R65, R24, !PT ;  /* 0x00000018419b7209 */ /* 0x000fe40007810000 */
[----:B------:R-:W-:-:S02]  /*14ba0*/  FSETP.NEU.FTZ.AND P4, PT, R6, -INF , PT ;  /* 0xff8000000600780b */ /* 0x000fc40003f9d000 */
[----:B------:R-:W-:Y:S02]  /*14bb0*/  ISETP.LT.OR P5, PT, R85, 0x71, P5 ;  /* 0x000000715500780c */ /* 0x000fe40002fa1670 */
[----:B------:R-:W-:Y:S02]  /*14bc0*/  FMNMX.FTZ R24, R68, R155, !PT ;  /* 0x0000009b44187209 */ /* 0x000fe40007810000 */
[----:B------:R-:W-:Y:S02]  /*14bd0*/  FSEL R7, R7, RZ, P4 ;  /* 0x000000ff07077208 */ /* 0x000fe40002000000 */
[----:B------:R-:W-:Y:S02]  /*14be0*/  FSEL R72, R72, -INF , !P5 ;  /* 0xff80000048487808 */ /* 0x000fe40006800000 */
        /* <DEDUP_REMOVED lines=10> */
[C---:B------:R-:W-:Y:S01]  /*14c90*/  ISETP.GT.AND P5, PT, R84.reuse, 0x78, P3 ;  /* 0x000000785400780c */ /* 0x040fe20001fa4270 */
[--C-:B------:R-:W-:Y:S01]  /*14ca0*/  FFMA.FTZ R180, R165, UR44, -R7.reuse ;  /* 0x0000002ca5b47c23 */ /* 0x100fe20008010807 */
[----:B------:R-:W-:Y:S01]  /*14cb0*/  FMNMX.FTZ R73, R71, R28, !PT ;  /* 0x0000001c47497209 */ /* 0x000fe20007810000 */
        /* <DEDUP_REMOVED lines=23> */
[--C-:B------:R-:W-:Y:S01]  /*14e30*/  FFMA.FTZ R55, R55, UR44, -R7.reuse ;  /* 0x0000002c37377c23 */ /* 0x100fe20008010807 */
[----:B------:R-:W0:Y:S01]  /*14e40*/  SHFL.BFLY PT, R28, R85, 0x2, 0x1f ;  /* 0x0c401f00551c7f89 */ /* 0x000e2200000e0000 */
[--C-:B------:R-:W-:Y:S01]  /*14e50*/  FFMA.FTZ R166, R58, UR44, -R7.reuse ;  /* 0x0000002c3aa67c23 */ /* 0x100fe20008010807 */
        /* <DEDUP_REMOVED lines=11> */
[----:B------:R-:W-:Y:S08]  /*14f10*/  MUFU.EX2 R87, R87 ;  /* 0x0000005700577308 */ /* 0x000ff00000000800 */
[----:B------:R-:W-:Y:S01]  /*14f20*/  MUFU.EX2 R180, R180 ;  /* 0x000000b400b47308 */ /* 0x000fe20000000800 */
[----:B0-----:R-:W-:Y:S01]  /*14f30*/  FMNMX.FTZ R28, R85, R28, !PT ;  /* 0x0000001c551c7209 */ /* 0x001fe20007810000 */
[----:B------:R-:W-:-:S04]  /*14f40*/  FFMA.FTZ R85, R78, UR44, -R7 ;  /* 0x0000002c4e557c23 */ /* 0x000fc80008010807 */
        /* <DEDUP_REMOVED lines=8> */
[----:B------:R-:W-:-:S06]  /*14fd0*/  FMUL.FTZ R44, R7, UR44 ;  /* 0x0000002c072c7c20 */ /* 0x000fcc0008410000 */
[----:B------:R-:W0:Y:S01]  /*14fe0*/  MUFU.EX2 R28, R28 ;  /* 0x0000001c001c7308 */ /* 0x000e220000000800 */
[----:B------:R-:W-:-:S05]  /*14ff0*/  FSEL R44, R44, RZ, P3 ;  /* 0x000000ff2c2c7208 */ /* 0x000fca0001800000 */
[--C-:B------:R-:W-:Y:S01]  /*15000*/  FFMA.FTZ R32, R25, UR44, -R44.reuse ;  /* 0x0000002c19207c23 */ /* 0x100fe2000801082c */
[----:B------:R-:W-:Y:S01]  /*15010*/  FFMA.FTZ R171, R8, UR44, -R44 ;  /* 0x0000002c08ab7c23 */ /* 0x000fe2000801082c */
[----:B------:R-:W1:Y:S01]  /*15020*/  MUFU.EX2 R178, R178 ;  /* 0x000000b200b27308 */ /* 0x000e620000000800 */
[----:B------:R-:W-:Y:S02]  /*15030*/  @!P1 IMAD R8, R184, 0x8, R2 ;  /* 0x00000008b8089824 */ /* 0x000fe400078e0202 */
[--C-:B------:R-:W-:Y:S01]  /*15040*/  FFMA.FTZ R183, R26, UR44, -R44.reuse ;  /* 0x0000002c1ab77c23 */ /* 0x100fe2000801082c */
[--C-:B------:R-:W-:Y:S01]  /*15050*/  FFMA.FTZ R26, R27, UR44, -R44.reuse ;  /* 0x0000002c1b1a7c23 */ /* 0x100fe2000801082c */
[--C-:B------:R-:W-:Y:S01]  /*15060*/  FFMA.FTZ R181, R153, UR44, -R44.reuse ;  /* 0x0000002c99b57c23 */ /* 0x100fe2000801082c */
[----:B------:R-:W-:Y:S02]  /*15070*/  @!P1 VIADD R8, R8, 0x28860 ;  /* 0x0002886008089836 */ /* 0x000fe40000000000 */
[--C-:B------:R-:W-:Y:S01]  /*15080*/  FFMA.FTZ R9, R9, UR44, -R44.reuse ;  /* 0x0000002c09097c23 */ /* 0x100fe2000801082c */
[--C-:B------:R-:W-:Y:S01]  /*15090*/  FFMA.FTZ R177, R30, UR44, -R44.reuse ;  /* 0x0000002c1eb17c23 */ /* 0x100fe2000801082c */
[----:B------:R-:W2:Y:S01]  /*150a0*/  MUFU.EX2 R35, R35 ;  /* 0x0000002300237308 */ /* 0x000ea20000000800 */
[----:B0-----:R-:W-:Y:S01]  /*150b0*/  FFMA.FTZ R25, R28, R4, R87 ;  /* 0x000000041c197223 */ /* 0x001fe20000010057 */
[--C-:B------:R-:W-:Y:S01]  /*150c0*/  FFMA.FTZ R30, R31, UR44, -R44.reuse ;  /* 0x0000002c1f1e7c23 */ /* 0x100fe2000801082c */
[--C-:B------:R-:W-:Y:S01]  /*150d0*/  FFMA.FTZ R179, R36, UR44, -R44.reuse ;  /* 0x0000002c24b37c23 */ /* 0x100fe2000801082c */
[--C-:B------:R-:W-:Y:S01]  /*150e0*/  FFMA.FTZ R36, R37, UR44, -R44.reuse ;  /* 0x0000002c25247c23 */ /* 0x100fe2000801082c */
[----:B------:R-:W-:Y:S01]  /*150f0*/  FADD.FTZ R25, R180, R25 ;  /* 0x00000019b4197221 */ /* 0x000fe20000010000 */
[--C-:B------:R-:W-:Y:S01]  /*15100*/  FFMA.FTZ R173, R38, UR44, -R44.reuse ;  /* 0x0000002c26ad7c23 */ /* 0x100fe2000801082c */
[--C-:B------:R-:W-:Y:S01]  /*15110*/  FFMA.FTZ R38, R39, UR44, -R44.reuse ;  /* 0x0000002c27267c23 */ /* 0x100fe2000801082c */
[----:B------:R-:W0:Y:S01]  /*15120*/  MUFU.EX2 R172, R172 ;  /* 0x000000ac00ac7308 */ /* 0x000e220000000800 */
        /* <DEDUP_REMOVED lines=13> */
[--C-:B------:R-:W-:Y:S01]  /*15200*/  FFMA.FTZ R161, R59, UR44, -R44.reuse ;  /* 0x0000002c3ba17c23 */ /* 0x100fe2000801082c */
[--C-:B------:R-:W-:Y:S01]  /*15210*/  FFMA.FTZ R61, R61, UR44, -R44.reuse ;  /* 0x0000002c3d3d7c23 */ /* 0x100fe2000801082c */
[----:B------:R-:W4:Y:S01]  /*15220*/  MUFU.EX2 R174, R174 ;  /* 0x000000ae00ae7308 */ /* 0x000f220000000800 */
[----:B-1----:R-:W-:Y:S01]  /*15230*/  FADD.FTZ R4, R178, R25 ;  /* 0x00000019b2047221 */ /* 0x002fe20000010000 */
[--C-:B------:R-:W-:Y:S01]  /*15240*/  FFMA.FTZ R63, R63, UR44, -R44.reuse ;  /* 0x0000002c3f3f7c23 */ /* 0x100fe2000801082c */
[--C-:B------:R-:W-:Y:S01]  /*15250*/  FFMA.FTZ R65, R65, UR44, -R44.reuse ;  /* 0x0000002c41417c23 */ /* 0x100fe2000801082c */
[----:B------:R-:W-:Y:S01]  /*15260*/  FFMA.FTZ R68, R68, UR44, -R44 ;  /* 0x0000002c44447c23 */ /* 0x000fe2000801082c */
[----:B--2---:R-:W-:Y:S01]  /*15270*/  FADD.FTZ R25, R35, R4 ;  /* 0x0000000423197221 */ /* 0x004fe20000010000 */
[--C-:B------:R-:W-:Y:S01]  /*15280*/  FFMA.FTZ R69, R69, UR44, -R44.reuse ;  /* 0x0000002c45457c23 */ /* 0x100fe2000801082c */
[--C-:B------:R-:W-:Y:S01]  /*15290*/  FFMA.FTZ R70, R70, UR44, -R44.reuse ;  /* 0x0000002c46467c23 */ /* 0x100fe2000801082c */
[----:B------:R-:W1:Y:S01]  /*152a0*/  MUFU.EX2 R45, R45 ;  /* 0x0000002d002d7308 */ /* 0x000e620000000800 */
[----:B0-----:R-:W-:Y:S01]  /*152b0*/  FADD.FTZ R4, R172, R25 ;  /* 0x00000019ac047221 */ /* 0x001fe20000010000 */
[--C-:B------:R-:W-:Y:S01]  /*152c0*/  FFMA.FTZ R71, R71, UR44, -R44.reuse ;  /* 0x0000002c47477c23 */ /* 0x100fe2000801082c */
[--C-:B------:R-:W-:Y:S01]  /*152d0*/  FFMA.FTZ R72, R72, UR44, -R44.reuse ;  /* 0x0000002c48487c23 */ /* 0x100fe2000801082c */
[----:B------:R-:W-:Y:S01]  /*152e0*/  FFMA.FTZ R24, R24, UR44, -R44 ;  /* 0x0000002c18187c23 */ /* 0x000fe2000801082c */
[----:B---3--:R-:W-:Y:S01]  /*152f0*/  FADD.FTZ R25, R41, R4 ;  /* 0x0000000429197221 */ /* 0x008fe20000010000 */
[--C-:B------:R-:W-:Y:S01]  /*15300*/  FFMA.FTZ R74, R74, UR44, -R44.reuse ;  /* 0x0000002c4a4a7c23 */ /* 0x100fe2000801082c */
[----:B------:R-:W-:Y:S01]  /*15310*/  FFMA.FTZ R34, R34, UR44, -R44 ;  /* 0x0000002c22227c23 */ /* 0x000fe2000801082c */
[----:B------:R-:W0:Y:S01]  /*15320*/  MUFU.EX2 R168, R168 ;  /* 0x000000a800a87308 */ /* 0x000e220000000800 */
[----:B----4-:R-:W-:Y:S01]  /*15330*/  FADD.FTZ R4, R174, R25 ;  /* 0x00000019ae047221 */ /* 0x010fe20000010000 */
[----:B------:R-:W-:Y:S01]  /*15340*/  FSEL R25, R7, RZ, P3 ;  /* 0x000000ff07197208 */ /* 0x000fe20001800000 */
[----:B------:R-:W-:Y:S01]  /*15350*/  FMUL.FTZ R88, R88, R28 ;  /* 0x0000001c58587220 */ /* 0x000fe20000410000 */
[----:B------:R-:W-:Y:S01]  /*15360*/  ISETP.GT.AND P3, PT, R3, R14, PT ;  /* 0x0000000e0300720c */ /* 0x000fe20003f64270 */
[----:B------:R-:W-:Y:S01]  /*15370*/  FMUL.FTZ R89, R89, R28 ;  /* 0x0000001c59597220 */ /* 0x000fe20000410000 */
[----:B------:R-:W-:Y:S01]  /*15380*/  F2FP.BF16.F32.PACK_AB R180, R180, R87 ;  /* 0x00000057b4b4723e */ /* 0x000fe200000010ff */
[----:B------:R-:W-:Y:S01]  /*15390*/  FADD.FTZ R25, -R25, R10 ;  /* 0x0000000a19197221 */ /* 0x000fe20000010100 */
[----:B------:R-:W2:Y:S01]  /*153a0*/  MUFU.EX2 R49, R49 ;  /* 0x0000003100317308 */ /* 0x000ea20000000800 */
[----:B-1----:R-:W-:Y:S01]  /*153b0*/  FADD.FTZ R27, R45, R4 ;  /* 0x000000042d1b7221 */ /* 0x002fe20000010000 */
[----:B------:R-:W-:Y:S01]  /*153c0*/  F2FP.BF16.F32.PACK_AB R182, R29, R182 ;  /* 0x000000b61db6723e */ /* 0x000fe200000010ff */
[----:B------:R-:W-:Y:S01]  /*153d0*/  FMUL.FTZ R92, R92, R28 ;  /* 0x0000001c5c5c7220 */ /* 0x000fe20000410000 */
[----:B------:R-:W-:Y:S01]  /*153e0*/  F2FP.BF16.F32.PACK_AB R176, R33, R176 ;  /* 0x000000b021b0723e */ /* 0x000fe200000010ff */
[----:B------:R-:W-:Y:S01]  /*153f0*/  FMUL.FTZ R93, R93, R28 ;  /* 0x0000001c5d5d7220 */ /* 0x000fe20000410000 */
[----:B------:R-:W-:Y:S01]  /*15400*/  F2FP.BF16.F32.PACK_AB R178, R35, R178 ;  /* 0x000000b223b2723e */ /* 0x000fe200000010ff */
[----:B------:R-:W-:Y:S01]  /*15410*/  FMUL.FTZ R96, R96, R28 ;  /* 0x0000001c60607220 */ /* 0x000fe20000410000 */
[----:B------:R-:W1:Y:S01]  /*15420*/  MUFU.EX2 R170, R170 ;  /* 0x000000aa00aa7308 */ /* 0x000e620000000800 */
[----:B0-----:R-:W-:Y:S01]  /*15430*/  FADD.FTZ R4, R168, R27 ;  /* 0x0000001ba8047221 */ /* 0x001fe20000010000 */
[----:B------:R-:W-:Y:S01]  /*15440*/  @!P1 PRMT R27, RZ, 0x654, R8 ;  /* 0x00000654ff1b9816 */ /* 0x000fe20000000008 */
[----:B------:R-:W-:Y:S01]  /*15450*/  FMUL.FTZ R8, R25, UR44 ;  /* 0x0000002c19087c20 */ /* 0x000fe20008410000 */
[----:B------:R-:W-:Y:S01]  /*15460*/  F2FP.BF16.F32.PACK_AB R172, R41, R172 ;  /* 0x000000ac29ac723e */ /* 0x000fe200000010ff */
[----:B------:R-:W-:Y:S01]  /*15470*/  FMUL.FTZ R97, R97, R28 ;  /* 0x0000001c61617220 */ /* 0x000fe20000410000 */
[----:B------:R0:W-:Y:S01]  /*15480*/  @!P1 SYNCS.ARRIVE.TRANS64.RED.A1T0 RZ, [R27+URZ], RZ ;  /* 0x000000ff1bff99a7 */ /* 0x0001e2000810043f */
[----:B------:R-:W-:Y:S01]  /*15490*/  F2FP.BF16.F32.PACK_AB R174, R45, R174 ;  /* 0x000000ae2dae723e */ /* 0x000fe200000010ff */
[----:B------:R-:W3:Y:S01]  /*154a0*/  MUFU.EX2 R51, R51 ;  /* 0x0000003300337308 */ /* 0x000ee20000000800 */
[C---:B--2---:R-:W-:Y:S01]  /*154b0*/  FADD.FTZ R25, R49.reuse, R4 ;  /* 0x0000000431197221 */ /* 0x044fe20000010000 */
[----:B------:R-:W-:Y:S01]  /*154c0*/  F2FP.BF16.F32.PACK_AB R168, R49, R168 ;  /* 0x000000a831a8723e */ /* 0x000fe200000010ff */
[-C--:B------:R-:W-:Y:S01]  /*154d0*/  FMUL.FTZ R100, R100, R28.reuse ;  /* 0x0000001c64647220 */ /* 0x080fe20000410000 */
[-C--:B------:R-:W-:Y:S01]  /*154e0*/  FMUL.FTZ R101, R101, R28.reuse ;  /* 0x0000001c65657220 */ /* 0x080fe20000410000 */
[-C--:B------:R-:W-:Y:S01]  /*154f0*/  FMUL.FTZ R104, R104, R28.reuse ;  /* 0x0000001c68687220 */ /* 0x080fe20000410000 */
[-C--:B------:R-:W-:Y:S01]  /*15500*/  FMUL.FTZ R105, R105, R28.reuse ;  /* 0x0000001c69697220 */ /* 0x080fe20000410000 */
[-C--:B------:R-:W-:Y:S01]  /*15510*/  FMUL.FTZ R108, R108, R28.reuse ;  /* 0x0000001c6c6c7220 */ /* 0x080fe20000410000 */
[----:B------:R-:W-:Y:S01]  /*15520*/  MUFU.EX2 R164, R164 ;  /* 0x000000a400a47308 */ /* 0x000fe20000000800 */
[----:B-1----:R-:W-:Y:S01]  /*15530*/  FADD.FTZ R4, R170, R25 ;  /* 0x00000019aa047221 */ /* 0x002fe20000010000 */
[-C--:B------:R-:W-:Y:S01]  /*15540*/  FMUL.FTZ R109, R109, R28.reuse ;  /* 0x0000001c6d6d7220 */ /* 0x080fe20000410000 */
[-C--:B------:R-:W-:Y:S01]  /*15550*/  FMUL.FTZ R112, R112, R28.reuse ;  /* 0x0000001c70707220 */ /* 0x080fe20000410000 */
[-C--:B------:R-:W-:Y:S01]  /*15560*/  FMUL.FTZ R113, R113, R28.reuse ;  /* 0x0000001c71717220 */ /* 0x080fe20000410000 */
[-C--:B------:R-:W-:Y:S01]  /*15570*/  FMUL.FTZ R116, R116, R28.reuse ;  /* 0x0000001c74747220 */ /* 0x080fe20000410000 */
[-C--:B------:R-:W-:Y:S01]  /*15580*/  FMUL.FTZ R117, R117, R28.reuse ;  /* 0x0000001c75757220 */ /* 0x080fe20000410000 */
[----:B------:R-:W-:Y:S01]  /*15590*/  FMUL.FTZ R120, R120, R28 ;  /* 0x0000001c78787220 */ /* 0x000fe20000410000 */
[----:B------:R-:W-:Y:S01]  /*155a0*/  MUFU.EX2 R55, R55 ;  /* 0x0000003700377308 */ /* 0x000fe20000000800 */
[----:B---3--:R-:W-:Y:S01]  /*155b0*/  F2FP.BF16.F32.PACK_AB R170, R51, R170 ;  /* 0x000000aa33aa723e */ /* 0x008fe200000010ff */
        /* <DEDUP_REMOVED lines=16> */
[----:B------:R-:W-:Y:S01]  /*156c0*/  FMUL.FTZ R149, R149, R28 ;  /* 0x0000001c95957220 */ /* 0x000fe20000410000 */
[----:B------:R-:W-:-:S02]  /*156d0*/  VIADD R3, R3, 0xffffffff ;  /* 0xffffffff03037836 */ /* 0x000fc40000000000 */
[----:B------:R-:W-:-:S03]  /*156e0*/  IMAD.MOV.U32 R184, RZ, RZ, R21 ;  /* 0x000000ffffb87224 */ /* 0x000fc600078e0015 */
[----:B------:R-:W1:Y:S08]  /*156f0*/  MUFU.EX2 R8, R8 ;  /* 0x0000000800087308 */ /* 0x000e700000000800 */
[----:B------:R-:W2:Y:S08]  /*15700*/  MUFU.EX2 R73, R60 ;  /* 0x0000003c00497308 */ /* 0x000eb00000000800 */
[----:B------:R3:W-:Y:S01]  /*15710*/  MUFU.EX2 R10, R9 ;  /* 0x00000009000a7308 */ /* 0x0007e20000000800 */
[-C--:B-1----:R-:W-:Y:S01]  /*15720*/  FMUL.FTZ R90, R90, R8.reuse ;  /* 0x000000085a5a7220 */ /* 0x082fe20000410000 */
        /* <DEDUP_REMOVED lines=10> */
[----:B------:R-:W-:Y:S01]  /*157d0*/  FMUL.FTZ R107, R107, R8 ;  /* 0x000000086b6b7220 */ /* 0x000fe20000410000 */
[----:B------:R-:W-:Y:S01]  /*157e0*/  FADD.FTZ R4, R164, R9 ;  /* 0x00000009a4047221 */ /* 0x000fe20000010000 */
[C---:B------:R-:W-:Y:S01]  /*157f0*/  F2FP.BF16.F32.PACK_AB R164, R55.reuse, R164 ;  /* 0x000000a437a4723e */ /* 0x040fe200000010ff */
[-C--:B------:R-:W-:Y:S01]  /*15800*/  FMUL.FTZ R110, R110, R8.reuse ;  /* 0x000000086e6e7220 */ /* 0x080fe20000410000 */
[----:B------:R-:W3:Y:S01]  /*15810*/  MUFU.EX2 R160, R160 ;  /* 0x000000a000a07308 */ /* 0x000ee20000000800 */
[----:B------:R-:W-:Y:S01]  /*15820*/  FADD.FTZ R9, R55, R4 ;  /* 0x0000000437097221 */ /* 0x000fe20000010000 */
[-C--:B------:R-:W-:Y:S01]  /*15830*/  FMUL.FTZ R111, R111, R8.reuse ;  /* 0x000000086f6f7220 */ /* 0x080fe20000410000 */
[-C--:B------:R-:W-:Y:S01]  /*15840*/  FMUL.FTZ R114, R114, R8.reuse ;  /* 0x0000000872727220 */ /* 0x080fe20000410000 */
[----:B------:R-:W-:Y:S01]  /*15850*/  FMUL.FTZ R115, R115, R8 ;  /* 0x0000000873737220 */ /* 0x000fe20000410000 */
[----:B------:R-:W-:Y:S01]  /*15860*/  FADD.FTZ R4, R166, R9 ;  /* 0x00000009a6047221 */ /* 0x000fe20000010000 */
[----:B------:R-:W-:Y:S01]  /*15870*/  FFMA.FTZ R9, R8, R0, R181 ;  /* 0x0000000008097223 */ /* 0x000fe200000100b5 */
[C---:B--2---:R-:W-:Y:S01]  /*15880*/  F2FP.BF16.F32.PACK_AB R166, R73.reuse, R166 ;  /* 0x000000a649a6723e */ /* 0x044fe200000010ff */
[----:B------:R-:W2:Y:S01]  /*15890*/  MUFU.EX2 R183, R183 ;  /* 0x000000b700b77308 */ /* 0x000ea20000000800 */
[----:B------:R-:W-:Y:S01]  /*158a0*/  FADD.FTZ R25, R73, R4 ;  /* 0x0000000449197221 */ /* 0x000fe20000010000 */
[C---:B-1----:R-:W-:Y:S01]  /*158b0*/  FADD.FTZ R0, R32.reuse, R9 ;  /* 0x0000000920007221 */ /* 0x042fe20000010000 */
[----:B------:R-:W-:Y:S01]  /*158c0*/  F2FP.BF16.F32.PACK_AB R181, R32, R181 ;  /* 0x000000b520b5723e */ /* 0x000fe200000010ff */
        /* <DEDUP_REMOVED lines=19> */
[----:B------:R-:W-:Y:S01]  /*15a00*/  FMUL.FTZ R147, R147, R8 ;  /* 0x0000000893937220 */ /* 0x000fe20000410000 */
[----:B------:R-:W2:Y:S01]  /*15a10*/  MUFU.EX2 R162, R162 ;  /* 0x000000a200a27308 */ /* 0x000ea20000000800 */
[C---:B-1----:R-:W-:Y:S01]  /*15a20*/  FADD.FTZ R25, R75.reuse, R4 ;  /* 0x000000044b197221 */ /* 0x042fe20000010000 */
[----:B------:R-:W-:Y:S01]  /*15a30*/  F2FP.BF16.F32.PACK_AB R160, R75, R160 ;  /* 0x000000a04ba0723e */ /* 0x000fe200000010ff */
[-C--:B------:R-:W-:Y:S01]  /*15a40*/  FMUL.FTZ R150, R150, R8.reuse ;  /* 0x0000000896967220 */ /* 0x080fe20000410000 */
[----:B------:R-:W-:-:S04]  /*15a50*/  FMUL.FTZ R151, R151, R8 ;  /* 0x0000000897977220 */ /* 0x000fc80000410000 */
        /* <DEDUP_REMOVED lines=49> */
[----:B------:R-:W-:Y:S01]  /*15d70*/  F2FP.BF16.F32.PACK_AB R154, R11, R154 ;  /* 0x0000009a0b9a723e */ /* 0x000fe200000010ff */
[----:B------:R-:W-:-:S05]  /*15d80*/  IMAD.MOV.U32 R11, RZ, RZ, R6 ;  /* 0x000000ffff0b7224 */ /* 0x000fca00078e0006 */
[----:B------:R-:W2:Y:S01]  /*15d90*/  MUFU.EX2 R165, R165 ;  /* 0x000000a500a57308 */ /* 0x000ea20000000800 */
[C---:B-1----:R-:W-:Y:S01]  /*15da0*/  FADD.FTZ R48, R42.reuse, R9 ;  /* 0x000000092a307221 */ /* 0x042fe20000010000 */
[----:B------:R-:W-:-:S06]  /*15db0*/  F2FP.BF16.F32.PACK_AB R169, R42, R169 ;  /* 0x000000a92aa9723e */ /* 0x000fcc00000010ff */
[----:B------:R-:W1:Y:S01]  /*15dc0*/  MUFU.EX2 R46, R46 ;  /* 0x0000002e002e7308 */ /* 0x000e620000000800 */
[----:B---3--:R-:W-:Y:S01]  /*15dd0*/  FADD.FTZ R9, R171, R48 ;  /* 0x00000030ab097221 */ /* 0x008fe20000010000 */
[----:B------:R-:W-:-:S03]  /*15de0*/  F2FP.BF16.F32.PACK_AB R171, R10, R171 ;  /* 0x000000ab0aab723e */ /* 0x000fc600000010ff */
[----:B------:R-:W-:Y:S01]  /*15df0*/  FADD.FTZ R48, R10, R9 ;  /* 0x000000090a307221 */ /* 0x000fe20000010000 */
[----:B------:R-:W-:Y:S02]  /*15e00*/  IMAD.MOV.U32 R10, RZ, RZ, R7 ;  /* 0x000000ffff0a7224 */ /* 0x000fe400078e0007 */
[----:B------:R-:W3:Y:S01]  /*15e10*/  MUFU.EX2 R167, R167 ;  /* 0x000000a700a77308 */ /* 0x000ee20000000800 */
[----:B--2---:R-:W-:-:S07]  /*15e20*/  FADD.FTZ R9, R165, R48 ;  /* 0x00000030a5097221 */ /* 0x004fce0000010000 */
        /* <DEDUP_REMOVED lines=36> */
[----:B0-----:R-:W-:Y:S06]  /*16070*/  @P3 BRA `(.L_x_7055) ;  /* 0xffffffc400883947 */ /* 0x001fec000383ffff */
[----:B------:R-:W-:Y:S02]  /*16080*/  IMAD.MOV.U32 R10, RZ, RZ, R7 ;  /* 0x000000ffff0a7224 */ /* 0x000fe400078e0007 */
[----:B------:R-:W-:Y:S02]  /*16090*/  IMAD.MOV.U32 R11, RZ, RZ, R6 ;  /* 0x000000ffff0b7224 */ /* 0x000fe400078e0006 */
[----:B------:R-:W-:Y:S02]  /*160a0*/  IMAD.MOV.U32 R184, RZ, RZ, R21 ;  /* 0x000000ffffb87224 */ /* 0x000fe400078e0015 */
[----:B------:R-:W-:-:S07]  /*160b0*/  IMAD.MOV.U32 R186, RZ, RZ, R199 ;  /* 0x000000ffffba7224 */ /* 0x000fce00078e00c7 */
.L_x_7037:
[----:B------:R-:W0:Y:S01]  /*160c0*/  LDC R13, c[0x0][0x9e4] ;  /* 0x00027900ff0d7b82 */ /* 0x000e220000000800 */
[----:B------:R-:W-:Y:S01]  /*160d0*/  IADD3 R6, R192, 0x80, -R193 ;  /* 0x00000080c0067810 */ /* 0x000fe20007ffe8c1 */
[----:B------:R-:W-:-:S04]  /*160e0*/  ULDC UR6, c[0x0][0x9dc] ;  /* 0x0002770000067ab9 */ /* 0x000fc80000000800 */
[----:B------:R-:W-:-:S04]  /*160f0*/  IMAD R6, R197, 0x80, R6 ;  /* 0x00000080c5067824 */ /* 0x000fc800078e0206 */
[----:B------:R-:W-:Y:S01]  /*16100*/  VIADD R7, R6, -UR6 ;  /* 0x8000000606077c36 */ /* 0x000fe20008000000 */
[----:B0-----:R-:W-:-:S13]  /*16110*/  ISETP.GE.AND P5, PT, R13, 0x1, PT ;  /* 0x000000010d00780c */ /* 0x001fda0003fa6270 */
        /* <DEDUP_REMOVED lines=11> */
.L_x_7058:
[----:B------:R-:W-:-:S13]  /*161d0*/  ISETP.NE.AND P2, PT, R13, 0x1, PT ;  /* 0x000000010d00780c */ /* 0x000fda0003f45270 */
[----:B------:R-:W0:Y:S02]  /*161e0*/  @P2 LDC.64 R8, c[0x0][0x9e8] ;  /* 0x00027a00ff082b82 */ /* 0x000e240000000a00 */
[----:B0-----:R-:W-:-:S05]  /*161f0*/  @P2 IMAD.HI.U32 R8, R6, R8, RZ ;  /* 0x0000000806082227 */ /* 0x001fca00078e00ff */
[----:B------:R-:W-:-:S07]  /*16200*/  @P2 SHF.R.U32.HI R6, RZ, R9, R8 ;  /* 0x00000009ff062219 */ /* 0x000fce0000011608 */
.L_x_7059:
[----:B------:R-:W-:Y:S05]  /*16210*/  BSYNC B0 ;  /* 0x0000000000007941 */ /* 0x000fea0003800000 */
.L_x_7057:
[----:B------:R-:W-:-:S05]  /*16220*/  IMAD R6, R6, R13, RZ ;  /* 0x0000000d06067224 */ /* 0x000fca00078e02ff */
[----:B------:R-:W-:-:S07]  /*16230*/  VIMNMX R7, R7, R6, !PT ;  /* 0x0000000607077248 */ /* 0x000fce0007fe0100 */
.L_x_7056:
[----:B------:R-:W-:-:S05]  /*16240*/  VIADD R7, R7, 0x7f ;  /* 0x0000007f07077836 */ /* 0x000fca0000000000 */
[----:B------:R-:W-:-:S04]  /*16250*/  SHF.R.S32.HI R6, RZ, 0x1f, R7 ;  /* 0x0000001fff067819 */ /* 0x000fc80000011407 */
[----:B------:R-:W-:-:S04]  /*16260*/  LEA.HI R6, R6, R7, RZ, 0x7 ;  /* 0x0000000706067211 */ /* 0x000fc800078f38ff */
[----:B------:R-:W-:-:S04]  /*16270*/  SHF.R.S32.HI R7, RZ, 0x7, R6 ;  /* 0x00000007ff077819 */ /* 0x000fc80000011406 */
[----:B------:R-:W-:-:S04]  /*16280*/  VIMNMX R14, R198, R7, !PT ;  /* 0x00000007c60e7248 */ /* 0x000fc80007fe0100 */
[----:B------:R-:W-:-:S13]  /*16290*/  ISETP.GE.AND P2, PT, R3, R14, PT ;  /* 0x0000000e0300720c */ /* 0x000fda0003f46270 */
[----:B------:R-:W-:Y:S05]  /*162a0*/  @!P2 BRA `(.L_x_7060) ;  /* 0x000000280084a947 */ /* 0x000fea0003800000 */
[----:B------:R-:W-:Y:S02]  /*162b0*/  IMAD.MOV.U32 R13, RZ, RZ, R10 ;  /* 0x000000ffff0d7224 */ /* 0x000fe400078e000a */
[----:B------:R-:W-:Y:S02]  /*162c0*/  IMAD.MOV.U32 R12, RZ, RZ, R11 ;  /* 0x000000ffff0c7224 */ /* 0x000fe400078e000b */
[----:B------:R-:W-:Y:S02]  /*162d0*/  IMAD.MOV.U32 R20, RZ, RZ, R186 ;  /* 0x000000ffff147224 */ /* 0x000fe400078e00ba */
[----:B------:R-:W-:-:S07]  /*162e0*/  IMAD.MOV.U32 R15, RZ, RZ, R184 ;  /* 0x000000ffff0f7224 */ /* 0x000fce00078e00b8 */
.L_x_7070:
        /* <DEDUP_REMOVED lines=10> */
.L_x_7062:
[----:B------:R-:W-:Y:S01]  /*16390*/  IMAD R6, R184, 0x8, R2 ;  /* 0x00000008b8067824 */ /* 0x000fe200078e0202 */
[----:B------:R-:W-:-:S04]  /*163a0*/  SHF.L.U32 R7, R186, 0x1f, RZ ;  /* 0x0000001fba077819 */ /* 0x000fc800000006ff */
[----:B------:R0:W1:Y:S01]  /*163b0*/  SYNCS.PHASECHK.TRANS64.TRYWAIT P3, [R6+URZ+0x28830], R7 ;  /* 0x02883007060075a7 */ /* 0x000062000806017f */
[----:B------:R-:W-:Y:S05]  /*163c0*/  @!P0 BRA `(.L_x_7063) ;  /* 0x0000000000048947 */ /* 0x000fea0003800000 */
[----:B------:R-:W-:Y:S01]  /*163d0*/  BPT.TRAP 0x1 ;  /* 0x000000040000795c */ /* 0x000fe20000300000 */
.L_x_7063:
[----:B------:R-:W-:Y:S04]  /*163e0*/  BSSY B0, `(.L_x_7061) ;  /* 0x0000004000007945 */ /* 0x000fe80003800000 */
[----:B-1----:R-:W-:Y:S05]  /*163f0*/  @P3 BRA `(.L_x_7064) ;  /* 0x0000000000083947 */ /* 0x002fea0003800000 */
[----:B------:R-:W1:Y:S02]  /*16400*/  SYNCS.PHASECHK.TRANS64.TRYWAIT P3, [R6+URZ+0x28830], R7 ;  /* 0x02883007060075a7 */ /* 0x000e64000806017f */
[----:B-1----:R-:W-:Y:S05]  /*16410*/  @!P3 BRA `(.L_x_7065) ;  /* 0x0000010400c8b947 */ /* 0x002fea0003800000 */
.L_x_7064:
[----:B------:R-:W-:Y:S05]  /*16420*/  BSYNC B0 ;  /* 0x0000000000007941 */ /* 0x000fea0003800000 */
.L_x_7061:
        /* <DEDUP_REMOVED lines=64> */
.L_x_7067:
[----:B------:R-:W-:Y:S01]  /*16830*/  SHF.L.U32 R6, R20, 0x1f, RZ ;  /* 0x0000001f14067819 */ /* 0x000fe200000006ff */
[----:B------:R-:W-:-:S04]  /*16840*/  IMAD R7, R15, 0x8, R2 ;  /* 0x000000080f077824 */ /* 0x000fc800078e0202 */
[----:B------:R0:W1:Y:S01]  /*16850*/  SYNCS.PHASECHK.TRANS64.TRYWAIT P2, [R7+URZ+0x28850], R6 ;  /* 0x02885006070075a7 */ /* 0x000062000804017f */
[----:B------:R-:W-:Y:S05]  /*16860*/  @!P0 BRA `(.L_x_7068) ;  /* 0x0000000000048947 */ /* 0x000fea0003800000 */
[----:B------:R-:W-:Y:S01]  /*16870*/  BPT.TRAP 0x1 ;  /* 0x000000040000795c */ /* 0x000fe20000300000 */
.L_x_7068:
[----:B-1----:R-:W-:Y:S05]  /*16880*/  @P2 BRA `(.L_x_7066) ;  /* 0x0000000000082947 */ /* 0x002fea0003800000 */
[----:B------:R-:W1:Y:S02]  /*16890*/  SYNCS.PHASECHK.TRANS64.TRYWAIT P2, [R7+URZ+0x28850], R6 ;  /* 0x02885006070075a7 */ /* 0x000e64000804017f */
[----:B-1----:R-:W-:Y:S05]  /*168a0*/  @!P2 BRA `(.L_x_7069) ;  /* 0x0000010000b8a947 */ /* 0x002fea0003800000 */
.L_x_7066:
[----:B01----:R-:W-:Y:S01]  /*168b0*/  VIADD R6, R2, 0x400 ;  /* 0x0000040002067836 */ /* 0x003fe20000000000 */
[----:B------:R-:W-:Y:S05]  /*168c0*/  WARPSYNC.ALL ;  /* 0x0000000000007948 */ /* 0x000fea0003800000 */
[----:B------:R-:W-:-:S04]  /*168d0*/  SHF.R.U32.HI R6, RZ, 0x4, R6 ;  /* 0x00000004ff067819 */ /* 0x000fc80000011606 */
[----:B------:R-:W-:-:S04]  /*168e0*/  LOP3.LUT R6, R6, 0x3fff, RZ, 0xc0, !PT ;  /* 0x00003fff06067812 */ /* 0x000fc800078ec0ff */
[----:B------:R-:W-:-:S05]  /*168f0*/  LOP3.LUT R6, R6, 0x4000000, RZ, 0xfc, !PT ;  /* 0x0400000006067812 */ /* 0x000fca00078efcff */
[----:B------:R-:W-:Y:S01]  /*16900*/  IMAD R6, R15, 0x800, R6 ;  /* 0x000008000f067824 */ /* 0x000fe200078e0206 */
[----:B------:R-:W-:Y:S01]  /*16910*/  WARPGROUP.ARRIVE ;  /* 0x00000000000079c5 */ /* 0x000fe20000000000 */
[----:B------:R-:W-:Y:S02]  /*16920*/  IMAD.MOV.U32 R7, RZ, RZ, 0x40000040 ;  /* 0x40000040ff077424 */ /* 0x000fe400078e00ff */
[----:B------:R-:W-:Y:S01]  /*16930*/  FMUL.FTZ R21, R24, UR52 ;  /* 0x0000003418157c20 */ /* 0x000fe20008410000 */
[C---:B------:R-:W-:Y:S01]  /*16940*/  VIADD R8, R6.reuse, 0x80 ;  /* 0x0000008006087836 */ /* 0x040fe20000000000 */
[----:B------:R-:W-:Y:S01]  /*16950*/  R2UR UR6, R6 ;  /* 0x00000000060672ca */ /* 0x000fe200000e0000 */
[----:B------:R-:W-:Y:S01]  /*16960*/  IMAD.MOV.U32 R9, RZ, RZ, 0x40000040 ;  /* 0x40000040ff097424 */ /* 0x000fe200078e00ff */
[----:B------:R-:W-:Y:S01]  /*16970*/  R2UR UR7, R7 ;  /* 0x00000000070772ca */ /* 0x000fe200000e0000 */
        /* <DEDUP_REMOVED lines=12> */
[----:B------:R-:W-:Y:S01]  /*16a40*/  HGMMA.64x128x16.F32.BF16 R88, R180, gdesc[UR4].tnspB, R88, gsb0 ;  /* 0x41e00004b4587df0 */ /* 0x000fe20008001858 */
[----:B------:R-:W-:Y:S01]  /*16a50*/  R2UR UR6, R8 ;  /* 0x00000000080672ca */ /* 0x000fe200000e0000 */
[----:B------:R-:W-:Y:S01]  /*16a60*/  FMUL.FTZ R47, R49, UR52 ;  /* 0x00000034312f7c20 */ /* 0x000fe20008410000 */
[----:B------:R-:W-:Y:S01]  /*16a70*/  R2UR UR7, R9 ;  /* 0x00000000090772ca */ /* 0x000fe200000e0000 */
[----:B------:R-:W-:Y:S01]  /*16a80*/  FMUL.FTZ R30, R33, UR52 ;  /* 0x00000034211e7c20 */ /* 0x000fe20008410000 */
[----:B------:R-:W2:Y:S01]  /*16a90*/  MUFU.TANH R10, R10 ;  /* 0x0000000a000a7308 */ /* 0x000ea20000002400 */
[----:B------:R-:W-:Y:S01]  /*16aa0*/  FMUL.FTZ R49, R55, UR52 ;  /* 0x0000003437317c20 */ /* 0x000fe20008410000 */
[----:B------:R-:W-:Y:S01]  /*16ab0*/  FMUL.FTZ R55, R57, UR52 ;  /* 0x0000003439377c20 */ /* 0x000fe20008410000 */
[----:B------:R-:W-:Y:S01]  /*16ac0*/  FMUL.FTZ R57, R60, UR52 ;  /* 0x000000343c397c20 */ /* 0x000fe20008410000 */
[----:B0-----:R-:W-:Y:S01]  /*16ad0*/  FMNMX.FTZ R60, R21, R12, !PT ;  /* 0x0000000c153c7209 */ /* 0x001fe20007810000 */
[----:B------:R-:W-:-:S02]  /*16ae0*/  VIADD R8, R6, 0x100 ;  /* 0x0000010006087836 */ /* 0x000fc40000000000 */
[----:B------:R-:W-:Y:S01]  /*16af0*/  FMUL.FTZ R32, R36, UR52 ;  /* 0x0000003424207c20 */ /* 0x000fe20008410000 */
[----:B------:R-:W-:Y:S01]  /*16b00*/  IMAD.MOV.U32 R9, RZ, RZ, 0x40000040 ;  /* 0x40000040ff097424 */ /* 0x000fe200078e00ff */
        /* <DEDUP_REMOVED lines=46> */
[----:B------:R-:W-:Y:S01]  /*16df0*/  UMOV UR44, UR47 ;  /* 0x0000002f002c7c82 */ /* 0x000fe20008000000 */
        /* <DEDUP_REMOVED lines=16> */
[----:B------:R-:W3:Y:S01]  /*16f00*/  S2R R199, SR_TID.X ;  /* 0x0000000000c77919 */ /* 0x000ee20000002100 */
[----:B------:R-:W4:Y:S01]  /*16f10*/  MUFU.TANH R42, R42 ;  /* 0x0000002a002a7308 */ /* 0x000f220000002400 */
[C---:B------:R-:W-:Y:S01]  /*16f20*/  ISETP.GT.AND P2, PT, R3.reuse, R14, PT ;  /* 0x0000000e0300720c */ /* 0x040fe20003f44270 */
[----:B------:R-:W-:-:S06]  /*16f30*/  VIADD R3, R3, 0xffffffff ;  /* 0xffffffff03037836 */ /* 0x000fcc0000000000 */
[----:B------:R-:W5:Y:S08]  /*16f40*/  MUFU.TANH R46, R46 ;  /* 0x0000002e002e7308 */ /* 0x000f700000002400 */
[----:B------:R-:W5:Y:S08]  /*16f50*/  MUFU.TANH R47, R47 ;  /* 0x0000002f002f7308 */ /* 0x000f700000002400 */
[----:B------:R-:W5:Y:S01]  /*16f60*/  MUFU.TANH R50, R50 ;  /* 0x0000003200327308 */ /* 0x000f620000002400 */
[----:B---3--:R-:W-:-:S07]  /*16f70*/  SHF.R.U32.HI R199, RZ, 0x7, R199 ;  /* 0x00000007ffc77819 */ /* 0x008fce00000116c7 */
[----:B------:R-:W3:Y:S08]  /*16f80*/  MUFU.TANH R51, R51 ;  /* 0x0000003300337308 */ /* 0x000ef00000002400 */
[----:B------:R-:W3:Y:S08]  /*16f90*/  MUFU.TANH R54, R54 ;  /* 0x0000003600367308 */ /* 0x000ef00000002400 */
[----:B------:R-:W3:Y:S08]  /*16fa0*/  MUFU.TANH R55, R55 ;  /* 0x0000003700377308 */ /* 0x000ef00000002400 */
[----:B------:R-:W3:Y:S08]  /*16fb0*/  MUFU.TANH R57, R57 ;  /* 0x0000003900397308 */ /* 0x000ef00000002400 */
[----:B------:R-:W3:Y:S01]  /*16fc0*/  MUFU.TANH R58, R58 ;  /* 0x0000003a003a7308 */ /* 0x000ee20000002400 */
[----:B------:R-:W-:-:S02]  /*16fd0*/  WARPGROUP.DEPBAR.LE gsb0, 0x0 ;  /* 0x00008000000079c5 */ /* 0x000fc40000010000 */
[----:B------:R-:W-:-:S05]  /*16fe0*/  WARPGROUP.ARRIVE ;  /* 0x00000000000079c5 */ /* 0x000fca0000000000 */
[----:B------:R-:W3:Y:S01]  /*16ff0*/  MUFU.TANH R59, R59 ;  /* 0x0000003b003b7308 */ /* 0x000ee20000002400 */
[----:B------:R-:W-:Y:S01]  /*17000*/  HGMMA.64x128x16.F32.BF16 R88, R176, gdesc[UR4].tnspB, R88, gsb0 ;  /* 0x41e00004b0587df0 */ /* 0x000fe20008001858 */
[----:B------:R-:W-:Y:S02]  /*17010*/  R2UR UR6, R8 ;  /* 0x00000000080672ca */ /* 0x000fe400000e0000 */
[----:B------:R-:W-:Y:S02]  /*17020*/  R2UR UR7, R9 ;  /* 0x00000000090772ca */ /* 0x000fe400000e0000 */
[----:B--2---:R-:W-:Y:S02]  /*17030*/  FMNMX.FTZ R8, R38, R11, !PT ;  /* 0x0000000b26087209 */ /* 0x004fe40007810000 */
[----:B------:R-:W2:Y:S02]  /*17040*/  MUFU.TANH R60, R60 ;  /* 0x0000003c003c7308 */ /* 0x000ea40000002400 */
[----:B0-----:R-:W-:-:S04]  /*17050*/  FMNMX.FTZ R8, R39, R8, !PT ;  /* 0x0000000827087209 */ /* 0x001fc80007810000 */
[----:B-1----:R-:W-:Y:S02]  /*17060*/  FMNMX.FTZ R9, R41, R8, !PT ;  /* 0x0000000829097209 */ /* 0x002fe40007810000 */
[----:B------:R-:W0:Y:S02]  /*17070*/  MUFU.TANH R61, R61 ;  /* 0x0000003d003d7308 */ /* 0x000e240000002400 */
[----:B----4-:R-:W-:-:S04]  /*17080*/  FMNMX.FTZ R9, R42, R9, !PT ;  /* 0x000000092a097209 */ /* 0x010fc80007810000 */
[----:B-----5:R-:W-:Y:S02]  /*17090*/  FMNMX.FTZ R8, R46, R9, !PT ;  /* 0x000000092e087209 */ /* 0x020fe40007810000 */
[----:B------:R-:W1:Y:S02]  /*170a0*/  MUFU.TANH R62, R62 ;  /* 0x0000003e003e7308 */ /* 0x000e640000002400 */
[----:B------:R-:W-:-:S04]  /*170b0*/  FMNMX.FTZ R9, R47, R8, !PT ;  /* 0x000000082f097209 */ /* 0x000fc80007810000 */
[----:B------:R-:W-:Y:S02]  /*170c0*/  FMNMX.FTZ R8, R50, R9, !PT ;  /* 0x0000000932087209 */ /* 0x000fe40007810000 */
[----:B------:R-:W4:Y:S02]  /*170d0*/  MUFU.TANH R64, R64 ;  /* 0x0000004000407308 */ /* 0x000f240000002400 */
[----:B---3--:R-:W-:-:S04]  /*170e0*/  FMNMX.FTZ R9, R51, R8, !PT ;  /* 0x0000000833097209 */ /* 0x008fc80007810000 */
[----:B------:R-:W-:Y:S02]  /*170f0*/  FMNMX.FTZ R8, R54, R9, !PT ;  /* 0x0000000936087209 */ /* 0x000fe40007810000 */
[----:B------:R-:W3:Y:S02]  /*17100*/  MUFU.TANH R65, R65 ;  /* 0x0000004100417308 */ /* 0x000ee40000002400 */
[----:B------:R-:W-:-:S04]  /*17110*/  FMNMX.FTZ R8, R55, R8, !PT ;  /* 0x0000000837087209 */ /* 0x000fc80007810000 */
[----:B------:R-:W-:Y:S02]  /*17120*/  FMNMX.FTZ R9, R57, R8, !PT ;  /* 0x0000000839097209 */ /* 0x000fe40007810000 */
[----:B------:R-:W5:Y:S02]  /*17130*/  MUFU.TANH R68, R68 ;  /* 0x0000004400447308 */ /* 0x000f640000002400 */
[----:B------:R-:W-:-:S04]  /*17140*/  FMNMX.FTZ R8, R58, R9, !PT ;  /* 0x000000093a087209 */ /* 0x000fc80007810000 */
[----:B------:R-:W-:Y:S02]  /*17150*/  FMNMX.FTZ R9, R59, R8, !PT ;  /* 0x000000083b097209 */ /* 0x000fe40007810000 */
[----:B------:R-:W5:Y:S02]  /*17160*/  MUFU.TANH R72, R72 ;  /* 0x0000004800487308 */ /* 0x000f640000002400 */
[----:B--2---:R-:W-:-:S04]  /*17170*/  FMNMX.FTZ R8, R60, R9, !PT ;  /* 0x000000093c087209 */ /* 0x004fc80007810000 */
[----:B0-----:R-:W-:Y:S02]  /*17180*/  FMNMX.FTZ R9, R61, R8, !PT ;  /* 0x000000083d097209 */ /* 0x001fe40007810000 */
[----:B------:R-:W0:Y:S02]  /*17190*/  MUFU.TANH R76, R76 ;  /* 0x0000004c004c7308 */ /* 0x000e240000002400 */
[----:B-1----:R-:W-:-:S04]  /*171a0*/  FMNMX.FTZ R9, R62, R9, !PT ;  /* 0x000000093e097209 */ /* 0x002fc80007810000 */
[----:B----4-:R-:W-:Y:S02]  /*171b0*/  FMNMX.FTZ R8, R64, R9, !PT ;  /* 0x0000000940087209 */ /* 0x010fe40007810000 */
[----:B------:R-:W1:Y:S02]  /*171c0*/  MUFU.TANH R69, R69 ;  /* 0x0000004500457308 */ /* 0x000e640000002400 */
[----:B---3--:R-:W-:Y:S01]  /*171d0*/  FMNMX.FTZ R9, R65, R8, !PT ;  /* 0x0000000841097209 */ /* 0x008fe20007810000 */
[----:B------:R-:W-:-:S03]  /*171e0*/  VIADD R8, R6, 0x180 ;  /* 0x0000018006087836 */ /* 0x000fc60000000000 */
[----:B-----5:R-:W-:Y:S01]  /*171f0*/  FMNMX.FTZ R11, R68, R9, !PT ;  /* 0x00000009440b7209 */ /* 0x020fe20007810000 */
[----:B------:R-:W-:Y:S01]  /*17200*/  IMAD.MOV.U32 R9, RZ, RZ, 0x40000040 ;  /* 0x40000040ff097424 */ /* 0x000fe200078e00ff */
[----:B------:R-:W2:Y:S02]  /*17210*/  MUFU.TANH R77, R77 ;  /* 0x0000004d004d7308 */ /* 0x000ea40000002400 */
[----:B------:R-:W-:-:S06]  /*17220*/  FMNMX.FTZ R11, R72, R11, !PT ;  /* 0x0000000b480b7209 */ /* 0x000fcc0007810000 */
[----:B------:R-:W3:Y:S08]  /*17230*/  MUFU.TANH R73, R73 ;  /* 0x0000004900497308 */ /* 0x000ef00000002400 */
[----:B------:R-:W4:Y:S08]  /*17240*/  MUFU.TANH R20, R20 ;  /* 0x0000001400147308 */ /* 0x000f300000002400 */
[----:B------:R-:W5:Y:S08]  /*17250*/  MUFU.TANH R24, R24 ;  /* 0x0000001800187308 */ /* 0x000f700000002400 */
[----:B------:R-:W5:Y:S08]  /*17260*/  MUFU.TANH R25, R25 ;  /* 0x0000001900197308 */ /* 0x000f700000002400 */
[----:B------:R-:W5:Y:S08]  /*17270*/  MUFU.TANH R27, R27 ;  /* 0x0000001b001b7308 */ /* 0x000f700000002400 */
[----:B------:R-:W5:Y:S08]  /*17280*/  MUFU.TANH R29, R29 ;  /* 0x0000001d001d7308 */ /* 0x000f700000002400 */
[----:B------:R-:W5:Y:S01]  /*17290*/  MUFU.TANH R31, R31 ;  /* 0x0000001f001f7308 */ /* 0x000f620000002400 */
[----:B------:R-:W-:-:S02]  /*172a0*/  WARPGROUP.DEPBAR.LE gsb0, 0x0 ;  /* 0x00008000000079c5 */ /* 0x000fc40000010000 */
[----:B------:R-:W-:-:S05]  /*172b0*/  WARPGROUP.ARRIVE ;  /* 0x00000000000079c5 */ /* 0x000fca0000000000 */
[----:B------:R-:W5:Y:S01]  /*172c0*/  MUFU.TANH R33, R33 ;  /* 0x0000002100217308 */ /* 0x000f620000002400 */
[----:B------:R-:W-:Y:S01]  /*172d0*/  HGMMA.64x128x16.F32.BF16 R88, R172, gdesc[UR4].tnspB, R88, gsb0 ;  /* 0x41e00004ac587df0 */ /* 0x000fe20008001858 */
[----:B------:R-:W-:Y:S02]  /*172e0*/  R2UR UR6, R8 ;  /* 0x00000000080672ca */ /* 0x000fe400000e0000 */
[----:B------:R-:W-:-:S04]  /*172f0*/  R2UR UR7, R9 ;  /* 0x00000000090772ca */ /* 0x000fc800000e0000 */
[----:B------:R-:W5:Y:S01]  /*17300*/  MUFU.TANH R35, R35 ;  /* 0x0000002300237308 */ /* 0x000f620000002400 */
[----:B0-----:R-:W-:-:S04]  /*17310*/  FMNMX.FTZ R8, R76, R11, !PT ;  /* 0x0000000b4c087209 */ /* 0x001fc80007810000 */
[----:B-1----:R-:W-:-:S03]  /*17320*/  FMNMX.FTZ R8, R69, R8, !PT ;  /* 0x0000000845087209 */ /* 0x002fc60007810000 */
[----:B------:R-:W0:Y:S01]  /*17330*/  MUFU.TANH R36, R36 ;  /* 0x0000002400247308 */ /* 0x000e220000002400 */
[----:B--2---:R-:W-:-:S04]  /*17340*/  FMNMX.FTZ R8, R77, R8, !PT ;  /* 0x000000084d087209 */ /* 0x004fc80007810000 */
[----:B---3--:R-:W-:-:S03]  /*17350*/  FMNMX.FTZ R8, R73, R8, !PT ;  /* 0x0000000849087209 */ /* 0x008fc60007810000 */
[----:B------:R-:W1:Y:S02]  /*17360*/  MUFU.TANH R37, R37 ;  /* 0x0000002500257308 */ /* 0x000e640000002400 */
[----:B------:R-:W2:Y:S06]  /*17370*/  SHFL.BFLY PT, R9, R8, 0x2, 0x1f ;  /* 0x0c401f0008097f89 */ /* 0x000eac00000e0000 */
[----:B------:R-:W3:Y:S08]  /*17380*/  MUFU.TANH R40, R40 ;  /* 0x0000002800287308 */ /* 0x000ef00000002400 */
[----:B------:R-:W3:Y:S08]  /*17390*/  MUFU.TANH R43, R43 ;  /* 0x0000002b002b7308 */ /* 0x000ef00000002400 */
[----:B------:R-:W3:Y:S01]  /*173a0*/  MUFU.TANH R44, R44 ;  /* 0x0000002c002c7308 */ /* 0x000ee20000002400 */
[----:B--2---:R-:W-:-:S05]  /*173b0*/  FMNMX.FTZ R9, R8, R9, !PT ;  /* 0x0000000908097209 */ /* 0x004fca0007810000 */
[----:B------:R-:W2:Y:S02]  /*173c0*/  SHFL.BFLY PT, R8, R9, 0x1, 0x1f ;  /* 0x0c201f0009087f89 */ /* 0x000ea400000e0000 */
[----:B------:R-:W3:Y:S08]  /*173d0*/  MUFU.TANH R45, R45 ;  /* 0x0000002d002d7308 */ /* 0x000ef00000002400 */
[----:B------:R-:W3:Y:S08]  /*173e0*/  MUFU.TANH R48, R48 ;  /* 0x0000003000307308 */ /* 0x000ef00000002400 */
[----:B------:R-:W3:Y:S01]  /*173f0*/  MUFU.TANH R49, R49 ;  /* 0x0000003100317308 */ /* 0x000ee20000002400 */
[----:B--2---:R-:W-:Y:S01]  /*17400*/  FMNMX.FTZ R11, R9, R8, !PT ;  /* 0x00000008090b7209 */ /* 0x004fe20007810000 */
[----:B------:R-:W-:-:S06]  /*17410*/  IMAD.MOV.U32 R9, RZ, RZ, 0x40000040 ;  /* 0x40000040ff097424 */ /* 0x000fcc00078e00ff */
[----:B------:R-:W2:Y:S01]  /*17420*/  MUFU.TANH R52, R52 ;  /* 0x0000003400347308 */ /* 0x000ea20000002400 */
[C---:B------:R-:W-:Y:S01]  /*17430*/  FADD.FTZ R8, -R11.reuse, R12 ;  /* 0x0000000c0b087221 */ /* 0x040fe20000010100 */
[----:B------:R-:W-:-:S03]  /*17440*/  FMUL.FTZ R85, R11, UR44 ;  /* 0x0000002c0b557c20 */ /* 0x000fc60008410000 */
[----:B------:R-:W-:Y:S01]  /*17450*/  FMUL.FTZ R67, R8, UR44 ;  /* 0x0000002c08437c20 */ /* 0x000fe20008410000 */
[----:B------:R-:W-:Y:S02]  /*17460*/  VIADD R8, R6, 0x200 ;  /* 0x0000020006087836 */ /* 0x000fe40000000000 */
[--C-:B------:R-:W-:Y:S01]  /*17470*/  FFMA.FTZ R180, R21, UR44, -R85.reuse ;  /* 0x0000002c15b47c23 */ /* 0x100fe20008010855 */
[--C-:B------:R-:W-:Y:S01]  /*17480*/  FFMA.FTZ R21, R7, UR44, -R85.reuse ;  /* 0x0000002c07157c23 */ /* 0x100fe20008010855 */
[----:B----4-:R-:W-:Y:S01]  /*17490*/  FMNMX.FTZ R7, R20, R13, !PT ;  /* 0x0000000d14077209 */ /* 0x010fe20007810000 */
[----:B------:R-:W4:Y:S01]  /*174a0*/  MUFU.TANH R53, R53 ;  /* 0x0000003500357308 */ /* 0x000f220000002400 */
[--C-:B------:R-:W-:Y:S01]  /*174b0*/  FFMA.FTZ R182, R10, UR44, -R85.reuse ;  /* 0x0000002c0ab67c23 */ /* 0x100fe20008010855 */
[--C-:B------:R-:W-:Y:S01]  /*174c0*/  FFMA.FTZ R87, R26, UR44, -R85.reuse ;  /* 0x0000002c1a577c23 */ /* 0x100fe20008010855 */
[--C-:B------:R-:W-:Y:S01]  /*174d0*/  FFMA.FTZ R176, R28, UR44, -R85.reuse ;  /* 0x0000002c1cb07c23 */ /* 0x100fe20008010855 */
[--C-:B------:R-:W-:Y:S01]  /*174e0*/  FFMA.FTZ R178, R32, UR44, -R85.reuse ;  /* 0x0000002c20b27c23 */ /* 0x100fe20008010855 */
[--C-:B------:R-:W-:Y:S01]  /*174f0*/  FFMA.FTZ R12, R64, UR44, -R85.reuse ;  /* 0x0000002c400c7c23 */ /* 0x100fe20008010855 */
[--C-:B------:R-:W-:Y:S01]  /*17500*/  FFMA.FTZ R26, R68, UR44, -R85.reuse ;  /* 0x0000002c441a7c23 */ /* 0x100fe20008010855 */
[--C-:B------:R-:W-:Y:S01]  /*17510*/  FFMA.FTZ R28, R76, UR44, -R85.reuse ;  /* 0x0000002c4c1c7c23 */ /* 0x100fe20008010855 */
[----:B------:R-:W4:Y:S01]  /*17520*/  MUFU.TANH R56, R56 ;  /* 0x0000003800387308 */ /* 0x000f220000002400 */
[----:B------:R-:W-:-:S07]  /*17530*/  FFMA.FTZ R69, R69, UR44, -R85 ;  /* 0x0000002c45457c23 */ /* 0x000fce0008010855 */
[----:B------:R-:W4:Y:S08]  /*17540*/  MUFU.TANH R63, R63 ;  /* 0x0000003f003f7308 */ /* 0x000f300000002400 */
[----:B------:R-:W4:Y:S08]  /*17550*/  MUFU.TANH R66, R66 ;  /* 0x0000004200427308 */ /* 0x000f300000002400 */
[----:B------:R-:W4:Y:S08]  /*17560*/  MUFU.TANH R80, R80 ;  /* 0x0000005000507308 */ /* 0x000f300000002400 */
[----:B------:R-:W-:Y:S08]  /*17570*/  MUFU.TANH R70, R70 ;  /* 0x0000004600467308 */ /* 0x000ff00000002400 */
[----:B------:R-:W-:Y:S01]  /*17580*/  MUFU.TANH R71, R71 ;  /* 0x0000004700477308 */ /* 0x000fe20000002400 */
[----:B------:R-:W-:-:S02]  /*17590*/  WARPGROUP.DEPBAR.LE gsb0, 0x0 ;  /* 0x00008000000079c5 */ /* 0x000fc40000010000 */
[----:B------:R-:W-:-:S05]  /*175a0*/  WARPGROUP.ARRIVE ;  /* 0x00000000000079c5 */ /* 0x000fca0000000000 */
[----:B------:R-:W-:Y:S01]  /*175b0*/  MUFU.TANH R74, R74 ;  /* 0x0000004a004a7308 */ /* 0x000fe20000002400 */
[--C-:B------:R-:W-:Y:S01]  /*175c0*/  FFMA.FTZ R172, R38, UR44, -R85.reuse ;  /* 0x0000002c26ac7c23 */ /* 0x100fe20008010855 */
[--C-:B------:R-:W-:Y:S01]  /*175d0*/  FFMA.FTZ R174, R41, UR44, -R85.reuse ;  /* 0x0000002c29ae7c23 */ /* 0x100fe20008010855 */
[--C-:B------:R-:W-:Y:S01]  /*175e0*/  FFMA.FTZ R41, R47, UR44, -R85.reuse ;  /* 0x0000002c2f297c23 */ /* 0x100fe20008010855 */
[--C-:B------:R-:W-:Y:S01]  /*175f0*/  FFMA.FTZ R47, R51, UR44, -R85.reuse ;  /* 0x0000002c332f7c23 */ /* 0x100fe20008010855 */
[----:B------:R-:W-:Y:S01]  /*17600*/  HGMMA.64x128x16.F32.BF16 R88, R168, gdesc[UR4].tnspB, R88, gsb0 ;  /* 0x41e00004a8587df0 */ /* 0x000fe20008001858 */
[----:B------:R-:W-:Y:S01]  /*17610*/  R2UR UR6, R8 ;  /* 0x00000000080672ca */ /* 0x000fe200000e0000 */
[--C-:B------:R-:W-:Y:S01]  /*17620*/  FFMA.FTZ R51, R55, UR44, -R85.reuse ;  /* 0x0000002c37337c23 */ /* 0x100fe20008010855 */
[----:B------:R-:W-:Y:S01]  /*17630*/  R2UR UR7, R9 ;  /* 0x00000000090772ca */ /* 0x000fe200000e0000 */
[----:B------:R-:W-:Y:S01]  /*17640*/  IMAD.MOV.U32 R9, RZ, RZ, 0x40000040 ;  /* 0x40000040ff097424 */ /* 0x000fe200078e00ff */
[----:B-----5:R-:W-:Y:S01]  /*17650*/  FMNMX.FTZ R8, R24, R7, !PT ;  /* 0x0000000718087209 */ /* 0x020fe20007810000 */
[----:B------:R-:W-:Y:S01]  /*17660*/  MUFU.TANH R75, R75 ;  /* 0x0000004b004b7308 */ /* 0x000fe20000002400 */
[----:B------:R-:W-:-:S02]  /*17670*/  FFMA.FTZ R55, R58, UR44, -R85 ;  /* 0x0000002c3a377c23 */ /* 0x000fc40008010855 */
[----:B------:R-:W-:-:S04]  /*17680*/  FMNMX.FTZ R8, R25, R8, !PT ;  /* 0x0000000819087209 */ /* 0x000fc80007810000 */
[----:B------:R-:W-:Y:S01]  /*17690*/  FMNMX.FTZ R8, R27, R8, !PT ;  /* 0x000000081b087209 */ /* 0x000fe20007810000 */
[----:B------:R-:W-:Y:S03]  /*176a0*/  MUFU.TANH R78, R78 ;  /* 0x0000004e004e7308 */ /* 0x000fe60000002400 */
[----:B------:R-:W-:-:S04]  /*176b0*/  FMNMX.FTZ R8, R29, R8, !PT ;  /* 0x000000081d087209 */ /* 0x000fc80007810000 */
[----:B------:R-:W-:Y:S01]  /*176c0*/  FMNMX.FTZ R8, R31, R8, !PT ;  /* 0x000000081f087209 */ /* 0x000fe20007810000 */
[----:B------:R-:W-:Y:S03]  /*176d0*/  MUFU.TANH R79, R79 ;  /* 0x0000004f004f7308 */ /* 0x000fe60000002400 */
[----:B------:R-:W-:-:S04]  /*176e0*/  FMNMX.FTZ R8, R33, R8, !PT ;  /* 0x0000000821087209 */ /* 0x000fc80007810000 */
[----:B------:R-:W-:Y:S01]  /*176f0*/  FMNMX.FTZ R7, R35, R8, !PT ;  /* 0x0000000823077209 */ /* 0x000fe20007810000 */
[----:B------:R-:W-:Y:S03]  /*17700*/  MUFU.TANH R81, R81 ;  /* 0x0000005100517308 */ /* 0x000fe60000002400 */
[----:B0-----:R-:W-:-:S04]  /*17710*/  FMNMX.FTZ R8, R36, R7, !PT ;  /* 0x0000000724087209 */ /* 0x001fc80007810000 */
[----:B-1----:R-:W-:Y:S01]  /*17720*/  FMNMX.FTZ R7, R37, R8, !PT ;  /* 0x0000000825077209 */ /* 0x002fe20007810000 */
[----:B------:R-:W-:Y:S03]  /*17730*/  MUFU.TANH R82, R82 ;  /* 0x0000005200527308 */ /* 0x000fe60000002400 */
[----:B---3--:R-:W-:-:S04]  /*17740*/  FMNMX.FTZ R8, R40, R7, !PT ;  /* 0x0000000728087209 */ /* 0x008fc80007810000 */
[----:B------:R-:W-:Y:S01]  /*17750*/  FMNMX.FTZ R7, R43, R8, !PT ;  /* 0x000000082b077209 */ /* 0x000fe20007810000 */
[----:B------:R-:W-:Y:S03]  /*17760*/  MUFU.TANH R83, R83 ;  /* 0x0000005300537308 */ /* 0x000fe60000002400 */
[----:B------:R-:W-:-:S04]  /*17770*/  FMNMX.FTZ R8, R44, R7, !PT ;  /* 0x000000072c087209 */ /* 0x000fc80007810000 */
[----:B------:R-:W-:Y:S01]  /*17780*/  FMNMX.FTZ R7, R45, R8, !PT ;  /* 0x000000082d077209 */ /* 0x000fe20007810000 */
[----:B------:R-:W-:Y:S03]  /*17790*/  MUFU.TANH R84, R84 ;  /* 0x0000005400547308 */ /* 0x000fe60000002400 */
[----:B------:R-:W-:-:S04]  /*177a0*/  FMNMX.FTZ R8, R48, R7, !PT ;  /* 0x0000000730087209 */ /* 0x000fc80007810000 */
[----:B------:R-:W-:Y:S01]  /*177b0*/  FMNMX.FTZ R7, R49, R8, !PT ;  /* 0x0000000831077209 */ /* 0x000fe20007810000 */
[----:B------:R-:W-:Y:S03]  /*177c0*/  MUFU.EX2 R67, R67 ;  /* 0x0000004300437308 */ /* 0x000fe60000000800 */
[----:B--2---:R-:W-:-:S04]  /*177d0*/  FMNMX.FTZ R8, R52, R7, !PT ;  /* 0x0000000734087209 */ /* 0x004fc80007810000 */
[----:B----4-:R-:W-:Y:S01]  /*177e0*/  FMNMX.FTZ R7, R53, R8, !PT ;  /* 0x0000000835077209 */ /* 0x010fe20007810000 */
[----:B------:R-:W-:Y:S01]  /*177f0*/  VIADD R8, R6, 0x280 ;  /* 0x0000028006087836 */ /* 0x000fe20000000000 */
[----:B------:R-:W0:Y:S02]  /*17800*/  MUFU.EX2 R180, R180 ;  /* 0x000000b400b47308 */ /* 0x000e240000000800 */
[----:B------:R-:W-:-:S04]  /*17810*/  FMNMX.FTZ R10, R56, R7, !PT ;  /* 0x00000007380a7209 */ /* 0x000fc80007810000 */
[----:B------:R-:W-:Y:S02]  /*17820*/  FMNMX.FTZ R7, R63, R10, !PT ;  /* 0x0000000a3f077209 */ /* 0x000fe40007810000 */
[----:B------:R-:W1:Y:S02]  /*17830*/  MUFU.EX2 R21, R21 ;  /* 0x0000001500157308 */ /* 0x000e640000000800 */
[----:B------:R-:W-:-:S04]  /*17840*/  FMNMX.FTZ R7, R66, R7, !PT ;  /* 0x0000000742077209 */ /* 0x000fc80007810000 */
[----:B------:R-:W-:Y:S02]  /*17850*/  FMNMX.FTZ R7, R80, R7, !PT ;  /* 0x0000000750077209 */ /* 0x000fe40007810000 */
[----:B------:R-:W2:Y:S01]  /*17860*/  MUFU.EX2 R182, R182 ;  /* 0x000000b600b67308 */ /* 0x000ea20000000800 */
[----:B0-----:R-:W-:-:S07]  /*17870*/  FFMA.FTZ R4, R67, R4, R180 ;  /* 0x0000000443047223 */ /* 0x001fce00000100b4 */
[----:B------:R-:W-:Y:S01]  /*17880*/  MUFU.EX2 R87, R87 ;  /* 0x0000005700577308 */ /* 0x000fe20000000800 */
[----:B-1----:R-:W-:-:S07]  /*17890*/  F2FP.BF16.F32.PACK_AB R180, R21, R180 ;  /* 0x000000b415b4723e */ /* 0x002fce00000010ff */
        /* <DEDUP_REMOVED lines=11> */
[----:B------:R-:W-:Y:S01]  /*17950*/  MUFU.EX2 R47, R47 ;  /* 0x0000002f002f7308 */ /* 0x000fe20000000800 */
[----:B------:R-:W-:Y:S01]  /*17960*/  HGMMA.64x128x16.F32.BF16 R88, R164, gdesc[UR4].tnspB, R88, gsb0 ;  /* 0x41e00004a4587df0 */ /* 0x000fe20008001858 */
[----:B------:R-:W-:Y:S02]  /*17970*/  R2UR UR6, R8 ;  /* 0x00000000080672ca */ /* 0x000fe400000e0000 */
[----:B------:R-:W-:Y:S01]  /*17980*/  R2UR UR7, R9 ;  /* 0x00000000090772ca */ /* 0x000fe200000e0000 */
[----:B------:R-:W-:Y:S01]  /*17990*/  IMAD.MOV.U32 R9, RZ, RZ, 0x40000040 ;  /* 0x40000040ff097424 */ /* 0x000fe200078e00ff */
        /* <DEDUP_REMOVED lines=20> */
[----:B------:R-:W-:-:S06]  /*17ae0*/  VIADD R8, R6, 0x300 ;  /* 0x0000030006087836 */ /* 0x000fcc0000000000 */
[----:B------:R-:W-:Y:S01]  /*17af0*/  MUFU.EX2 R28, R28 ;  /* 0x0000001c001c7308 */ /* 0x000fe20000000800 */
[----:B------:R-:W-:Y:S01]  /*17b00*/  VIADD R6, R6, 0x380 ;  /* 0x0000038006067836 */ /* 0x000fe20000000000 */
[----:B------:R-:W0:Y:S06]  /*17b10*/  SHFL.BFLY PT, R7, R10, 0x1, 0x1f ;  /* 0x0c201f000a077f89 */ /* 0x000e2c00000e0000 */
[----:B------:R-:W-:Y:S01]  /*17b20*/  MUFU.EX2 R69, R69 ;  /* 0x0000004500457308 */ /* 0x000fe20000000800 */
[----:B0-----:R-:W-:-:S05]  /*17b30*/  FMNMX.FTZ R10, R10, R7, !PT ;  /* 0x000000070a0a7209 */ /* 0x001fca0007810000 */
[----:B------:R-:W-:-:S04]  /*17b40*/  FADD.FTZ R7, -R10, R13 ;  /* 0x0000000d0a077221 */ /* 0x000fc80000010100 */
[----:B------:R-:W-:-:S04]  /*17b50*/  FMUL.FTZ R7, R7, UR44 ;  /* 0x0000002c07077c20 */ /* 0x000fc80008410000 */
[----:B------:R0:W-:Y:S02]  /*17b60*/  MUFU.EX2 R13, R7 ;  /* 0x00000007000d7308 */ /* 0x0001e40000000800 */
[----:B0-----:R-:W-:Y:S01]  /*17b70*/  IMAD.MOV.U32 R7, RZ, RZ, 0x40000040 ;  /* 0x40000040ff077424 */ /* 0x001fe200078e00ff */
[----:B------:R-:W-:Y:S02]  /*17b80*/  WARPGROUP.DEPBAR.LE gsb0, 0x0 ;  /* 0x00008000000079c5 */ /* 0x000fe40000010000 */
[----:B------:R-:W-:Y:S01]  /*17b90*/  WARPGROUP.ARRIVE ;  /* 0x00000000000079c5 */ /* 0x000fe20000000000 */
[--C-:B------:R-:W-:Y:S01]  /*17ba0*/  FFMA.FTZ R165, R30, UR44, -R85.reuse ;  /* 0x0000002c1ea57c23 */ /* 0x100fe20008010855 */
[----:B------:R-:W-:Y:S01]  /*17bb0*/  FMUL.FTZ R30, R10, UR44 ;  /* 0x0000002c0a1e7c20 */ /* 0x000fe20008410000 */
[--C-:B------:R-:W-:Y:S01]  /*17bc0*/  FFMA.FTZ R167, R34, UR44, -R85.reuse ;  /* 0x0000002c22a77c23 */ /* 0x100fe20008010855 */
[--C-:B------:R-:W-:Y:S01]  /*17bd0*/  FFMA.FTZ R164, R54, UR44, -R85.reuse ;  /* 0x0000002c36a47c23 */ /* 0x100fe20008010855 */
[----:B------:R-:W-:Y:S01]  /*17be0*/  FFMA.FTZ R166, R57, UR44, -R85 ;  /* 0x0000002c39a67c23 */ /* 0x000fe20008010855 */
[----:B------:R-:W-:Y:S01]  /*17bf0*/  HGMMA.64x128x16.F32.BF16 R88, R160, gdesc[UR4].tnspB, R88, gsb0 ;  /* 0x41e00004a0587df0 */ /* 0x000fe20008001858 */
[----:B------:R-:W-:Y:S01]  /*17c00*/  R2UR UR6, R8 ;  /* 0x00000000080672ca */ /* 0x000fe200000e0000 */
[--C-:B------:R-:W-:Y:S01]  /*17c10*/  FFMA.FTZ R20, R20, UR44, -R30.reuse ;  /* 0x0000002c14147c23 */ /* 0x100fe2000801081e */
[----:B------:R-:W-:Y:S01]  /*17c20*/  R2UR UR7, R9 ;  /* 0x00000000090772ca */ /* 0x000fe200000e0000 */
[--C-:B------:R-:W-:Y:S01]  /*17c30*/  FFMA.FTZ R181, R24, UR44, -R30.reuse ;  /* 0x0000002c18b57c23 */ /* 0x100fe2000801081e */
[--C-:B------:R-:W-:Y:S01]  /*17c40*/  FFMA.FTZ R183, R25, UR44, -R30.reuse ;  /* 0x0000002c19b77c23 */ /* 0x100fe2000801081e */
[--C-:B------:R-:W-:Y:S01]  /*17c50*/  FFMA.FTZ R24, R27, UR44, -R30.reuse ;  /* 0x0000002c1b187c23 */ /* 0x100fe2000801081e */
[----:B------:R-:W-:Y:S01]  /*17c60*/  FFMA.FTZ R177, R29, UR44, -R30 ;  /* 0x0000002c1db17c23 */ /* 0x000fe2000801081e */
[----:B------:R-:W0:Y:S01]  /*17c70*/  MUFU.EX2 R20, R20 ;  /* 0x0000001400147308 */ /* 0x000e220000000800 */
[----:B------:R-:W-:-:S02]  /*17c80*/  @!P1 IMAD R27, R184, 0x8, R2 ;  /* 0x00000008b81b9824 */ /* 0x000fc400078e0202 */
[--C-:B------:R-:W-:Y:S01]  /*17c90*/  FFMA.FTZ R32, R31, UR44, -R30.reuse ;  /* 0x0000002c1f207c23 */ /* 0x100fe2000801081e */
[--C-:B------:R-:W-:Y:S01]  /*17ca0*/  FFMA.FTZ R25, R44, UR44, -R30.reuse ;  /* 0x0000002c2c197c23 */ /* 0x100fe2000801081e */
[----:B------:R-:W-:Y:S01]  /*17cb0*/  FFMA.FTZ R179, R33, UR44, -R30 ;  /* 0x0000002c21b37c23 */ /* 0x000fe2000801081e */
[----:B------:R-:W-:Y:S01]  /*17cc0*/  @!P1 VIADD R27, R27, 0x28840 ;  /* 0x000288401b1b9836 */ /* 0x000fe20000000000 */
[----:B------:R-:W-:Y:S01]  /*17cd0*/  IADD3 R31, -R199, 0xb, RZ ;  /* 0x0000000bc71f7810 */ /* 0x000fe20007ffe1ff */
[----:B------:R-:W-:Y:S01]  /*17ce0*/  @!P1 IMAD R29, R15, 0x8, R2 ;  /* 0x000000080f1d9824 */ /* 0x000fe200078e0202 */
[----:B------:R-:W1:Y:S01]  /*17cf0*/  MUFU.EX2 R181, R181 ;  /* 0x000000b500b57308 */ /* 0x000e620000000800 */
[----:B------:R-:W-:Y:S01]  /*17d00*/  FADD.FTZ R15, R21, R4 ;  /* 0x00000004150f7221 */ /* 0x000fe20000010000 */
[----:B------:R-:W-:Y:S01]  /*17d10*/  @!P1 PRMT R27, RZ, 0x654, R27 ;  /* 0x00000654ff1b9816 */ /* 0x000fe2000000001b */
[----:B------:R-:W-:Y:S01]  /*17d20*/  FFMA.FTZ R34, R35, UR44, -R30 ;  /* 0x0000002c23227c23 */ /* 0x000fe2000801081e */
[----:B------:R-:W-:-:S02]  /*17d30*/  @!P1 VIADD R29, R29, 0x28860 ;  /* 0x000288601d1d9836 */ /* 0x000fc40000000000 */
[----:B--2---:R-:W-:Y:S01]  /*17d40*/  FADD.FTZ R4, R182, R15 ;  /* 0x0000000fb6047221 */ /* 0x004fe20000010000 */
[--C-:B------:R-:W-:Y:S01]  /*17d50*/  FFMA.FTZ R173, R36, UR44, -R30.reuse ;  /* 0x0000002c24ad7c23 */ /* 0x100fe2000801081e */
[----:B------:R-:W-:Y:S01]  /*17d60*/  FFMA.FTZ R36, R37, UR44, -R30 ;  /* 0x0000002c25247c23 */ /* 0x000fe2000801081e */
[----:B------:R-:W-:Y:S01]  /*17d70*/  MUFU.EX2 R183, R183 ;  /* 0x000000b700b77308 */ /* 0x000fe20000000800 */
[----:B0-----:R-:W-:Y:S01]  /*17d80*/  FFMA.FTZ R44, R13, R0, R20 ;  /* 0x000000000d2c7223 */ /* 0x001fe20000010014 */
[--C-:B------:R-:W-:Y:S01]  /*17d90*/  FFMA.FTZ R175, R40, UR44, -R30.reuse ;  /* 0x0000002c28af7c23 */ /* 0x100fe2000801081e */
[--C-:B------:R-:W-:Y:S01]  /*17da0*/  FFMA.FTZ R38, R43, UR44, -R30.reuse ;  /* 0x0000002c2b267c23 */ /* 0x100fe2000801081e */
[--C-:B------:R-:W-:Y:S01]  /*17db0*/  FFMA.FTZ R171, R48, UR44, -R30.reuse ;  /* 0x0000002c30ab7c23 */ /* 0x100fe2000801081e */
[--C-:B------:R-:W-:Y:S01]  /*17dc0*/  FFMA.FTZ R40, R45, UR44, -R30.reuse ;  /* 0x0000002c2d287c23 */ /* 0x100fe2000801081e */
[--C-:B------:R-:W-:Y:S01]  /*17dd0*/  FFMA.FTZ R42, R53, UR44, -R30.reuse ;  /* 0x0000002c352a7c23 */ /* 0x100fe2000801081e */
[----:B------:R-:W-:Y:S01]  /*17de0*/  FFMA.FTZ R56, R56, UR44, -R30 ;  /* 0x0000002c38387c23 */ /* 0x000fe2000801081e */
[----:B------:R-:W-:Y:S01]  /*17df0*/  MUFU.EX2 R24, R24 ;  /* 0x0000001800187308 */ /* 0x000fe20000000800 */
[----:B-1----:R-:W-:Y:S01]  /*17e00*/  FADD.FTZ R44, R181, R44 ;  /* 0x0000002cb52c7221 */ /* 0x002fe20000010000 */
[--C-:B------:R-:W-:Y:S01]  /*17e10*/  FFMA.FTZ R15, R63, UR44, -R30.reuse ;  /* 0x0000002c3f0f7c23 */ /* 0x100fe2000801081e */
[----:B------:R-:W-:Y:S01]  /*17e20*/  F2FP.BF16.F32.PACK_AB R181, R181, R20 ;  /* 0x00000014b5b5723e */ /* 0x000fe200000010ff */
        /* <DEDUP_REMOVED lines=9> */
[----:B------:R-:W-:Y:S01]  /*17ec0*/  FFMA.FTZ R9, R73, UR44, -R85 ;  /* 0x0000002c49097c23 */ /* 0x000fe20008010855 */
[----:B------:R-:W-:-:S02]  /*17ed0*/  F2FP.BF16.F32.PACK_AB R182, R87, R182 ;  /* 0x000000b657b6723e */ /* 0x000fc400000010ff */
        /* <DEDUP_REMOVED lines=13> */
[----:B------:R-:W-:-:S05]  /*17fb0*/  WARPGROUP.ARRIVE ;  /* 0x00000000000079c5 */ /* 0x000fca0000000000 */
[----:B------:R-:W-:Y:S01]  /*17fc0*/  MUFU.EX2 R164, R164 ;  /* 0x000000a400a47308 */ /* 0x000fe20000000800 */
        /* <DEDUP_REMOVED lines=8> */
[----:B------:R-:W-:Y:S01]  /*18050*/  FFMA.FTZ R7, R52, UR44, -R30 ;  /* 0x0000002c34077c23 */ /* 0x000fe2000801081e */
[----:B------:R-:W-:Y:S01]  /*18060*/  MUFU.EX2 R42, R42 ;  /* 0x0000002a002a7308 */ /* 0x000fe20000000800 */
[--C-:B------:R-:W-:Y:S01]  /*18070*/  FFMA.FTZ R61, R62, UR44, -R85.reuse ;  /* 0x0000002c3e3d7c23 */ /* 0x100fe20008010855 */
[--C-:B------:R-:W-:Y:S01]  /*18080*/  FFMA.FTZ R59, R65, UR44, -R85.reuse ;  /* 0x0000002c413b7c23 */ /* 0x100fe20008010855 */
[----:B------:R-:W-:-:S05]  /*18090*/  FFMA.FTZ R65, R72, UR44, -R85 ;  /* 0x0000002c48417c23 */ /* 0x000fca0008010855 */
        /* <DEDUP_REMOVED lines=13> */
[----:B------:R-:W1:Y:S08]  /*18170*/  MUFU.EX2 R65, R65 ;  /* 0x0000004100417308 */ /* 0x000e700000000800 */
[----:B------:R-:W2:Y:S08]  /*18180*/  MUFU.EX2 R79, R79 ;  /* 0x0000004f004f7308 */ /* 0x000eb00000000800 */
[----:B------:R-:W-:Y:S08]  /*18190*/  MUFU.EX2 R82, R82 ;  /* 0x0000005200527308 */ /* 0x000ff00000000800 */
[----:B------:R-:W-:Y:S01]  /*181a0*/  MUFU.EX2 R8, R8 ;  /* 0x0000000800087308 */ /* 0x000fe20000000800 */
[----:B------:R-:W-:-:S02]  /*181b0*/  WARPGROUP.DEPBAR.LE gsb0, 0x0 ;  /* 0x00008000000079c5 */ /* 0x000fc40000010000 */
[----:B------:R-:W-:Y:S01]  /*181c0*/  WARPGROUP.ARRIVE ;  /* 0x00000000000079c5 */ /* 0x000fe20000000000 */
[----:B------:R-:W-:Y:S01]  /*181d0*/  FFMA.FTZ R157, R74, UR44, -R30 ;  /* 0x0000002c4a9d7c23 */ /* 0x000fe2000801081e */
[----:B0-----:R-:W-:Y:S02]  /*181e0*/  F2FP.BF16.F32.PACK_AB R156, R59, R12 ;  /* 0x0000000c3b9c723e */ /* 0x001fe400000010ff */
[----:B-1----:R-:W-:Y:S01]  /*181f0*/  F2FP.BF16.F32.PACK_AB R158, R65, R26 ;  /* 0x0000001a419e723e */ /* 0x002fe200000010ff */
[----:B------:R-:W-:Y:S01]  /*18200*/  MUFU.EX2 R9, R9 ;  /* 0x0000000900097308 */ /* 0x000fe20000000800 */
[----:B------:R-:W-:Y:S01]  /*18210*/  HGMMA.64x128x16.F32.BF16 R88, R152, gdesc[UR4].tnspB, R88, gsb0 ;  /* 0x41e0000498587df0 */ /* 0x000fe20008001858 */
[----:B--2---:R-:W-:-:S06]  /*18220*/  F2FP.BF16.F32.PACK_AB R159, R79, R78 ;  /* 0x0000004e4f9f723e */ /* 0x004fcc00000010ff */
[----:B------:R-:W-:Y:S01]  /*18230*/  MUFU.EX2 R157, R157 ;  /* 0x0000009d009d7308 */ /* 0x000fe20000000800 */
[----:B------:R-:W-:Y:S02]  /*18240*/  WARPGROUP.DEPBAR.LE gsb0, 0x0 ;  /* 0x00008000000079c5 */ /* 0x000fe40000010000 */
[----:B------:R0:W-:Y:S06]  /*18250*/  BAR.ARV R31, 0x100 ;  /* 0x0004001f0000751d */ /* 0x0001ec0000002000 */
[----:B------:R1:W-:Y:S01]  /*18260*/  @!P1 SYNCS.ARRIVE.TRANS64.RED.A1T0 RZ, [R27+URZ], RZ ;  /* 0x000000ff1bff99a7 */ /* 0x0003e2000810043f */
[-C--:B------:R-:W-:Y:S01]  /*18270*/  FMUL.FTZ R90, R90, R13.reuse ;  /* 0x0000000d5a5a7220 */ /* 0x080fe20000410000 */
[----:B0-----:R-:W-:Y:S01]  /*18280*/  @!P1 PRMT R31, RZ, 0x654, R29 ;  /* 0x00000654ff1f9816 */ /* 0x001fe2000000001d */
[----:B------:R-:W-:Y:S01]  /*18290*/  FADD.FTZ R29, R87, R4 ;  /* 0x00000004571d7221 */ /* 0x000fe20000010000 */
[-C--:B------:R-:W-:Y:S01]  /*182a0*/  FMUL.FTZ R91, R91, R13.reuse ;  /* 0x0000000d5b5b7220 */ /* 0x080fe20000410000 */
[-C--:B------:R-:W-:Y:S01]  /*182b0*/  FMUL.FTZ R94, R94, R13.reuse ;  /* 0x0000000d5e5e7220 */ /* 0x080fe20000410000 */
[-C--:B------:R-:W-:Y:S01]  /*182c0*/  FMUL.FTZ R95, R95, R13.reuse ;  /* 0x0000000d5f5f7220 */ /* 0x080fe20000410000 */
[----:B------:R-:W-:Y:S01]  /*182d0*/  FMUL.FTZ R98, R98, R13 ;  /* 0x0000000d62627220 */ /* 0x000fe20000410000 */
[----:B-1----:R-:W-:Y:S01]  /*182e0*/  FADD.FTZ R27, R183, R44 ;  /* 0x0000002cb71b7221 */ /* 0x002fe20000010000 */
[----:B------:R-:W-:Y:S01]  /*182f0*/  FADD.FTZ R44, R176, R29 ;  /* 0x0000001db02c7221 */ /* 0x000fe20000010000 */
[C---:B------:R-:W-:Y:S01]  /*18300*/  F2FP.BF16.F32.PACK_AB R183, R24.reuse, R183 ;  /* 0x000000b718b7723e */ /* 0x040fe200000010ff */
[----:B------:R0:W-:Y:S01]  /*18310*/  @!P1 SYNCS.ARRIVE.TRANS64.RED.A1T0 RZ, [R31+URZ], RZ ;  /* 0x000000ff1fff99a7 */ /* 0x0001e2000810043f */
[----:B------:R-:W-:Y:S01]  /*18320*/  FADD.FTZ R4, R24, R27 ;  /* 0x0000001b18047221 */ /* 0x000fe20000010000 */
[----:B------:R-:W-:Y:S01]  /*18330*/  FADD.FTZ R29, R165, R44 ;  /* 0x0000002ca51d7221 */ /* 0x000fe20000010000 */
[----:B------:R-:W-:Y:S01]  /*18340*/  FFMA.FTZ R44, R71, UR44, -R30 ;  /* 0x0000002c472c7c23 */ /* 0x000fe2000801081e */
[----:B------:R-:W-:Y:S01]  /*18350*/  F2FP.BF16.F32.PACK_AB R176, R165, R176 ;  /* 0x000000b0a5b0723e */ /* 0x000fe200000010ff */
[----:B------:R-:W-:Y:S01]  /*18360*/  FADD.FTZ R27, R177, R4 ;  /* 0x00000004b11b7221 */ /* 0x000fe20000010000 */
[----:B------:R-:W-:Y:S01]  /*18370*/  FADD.FTZ R48, R178, R29 ;  /* 0x0000001db2307221 */ /* 0x000fe20000010000 */
[----:B------:R-:W-:Y:S01]  /*18380*/  FFMA.FTZ R4, R80, UR44, -R30 ;  /* 0x0000002c50047c23 */ /* 0x000fe2000801081e */
[C---:B------:R-:W-:Y:S01]  /*18390*/  F2FP.BF16.F32.PACK_AB R177, R32.reuse, R177 ;  /* 0x000000b120b1723e */ /* 0x040fe200000010ff */
[----:B------:R-:W-:Y:S01]  /*183a0*/  FADD.FTZ R46, R32, R27 ;  /* 0x0000001b202e7221 */ /* 0x000fe20000010000 */
[----:B------:R-:W-:Y:S01]  /*183b0*/  FADD.FTZ R29, R167, R48 ;  /* 0x00000030a71d7221 */ /* 0x000fe20000010000 */
[----:B------:R-:W-:Y:S01]  /*183c0*/  MUFU.EX2 R44, R44 ;  /* 0x0000002c002c7308 */ /* 0x000fe20000000800 */
[----:B------:R-:W-:Y:S01]  /*183d0*/  F2FP.BF16.F32.PACK_AB R165, R42, R7 ;  /* 0x000000072aa5723e */ /* 0x000fe200000010ff */
[----:B------:R-:W-:Y:S01]  /*183e0*/  FADD.FTZ R27, R179, R46 ;  /* 0x0000002eb31b7221 */ /* 0x000fe20000010000 */
[----:B------:R-:W-:Y:S01]  /*183f0*/  FADD.FTZ R48, R172, R29 ;  /* 0x0000001dac307221 */ /* 0x000fe20000010000 */
[C---:B------:R-:W-:Y:S01]  /*18400*/  F2FP.BF16.F32.PACK_AB R172, R169.reuse, R172 ;  /* 0x000000aca9ac723e */ /* 0x040fe200000010ff */
[----:B------:R-:W-:Y:S01]  /*18410*/  FFMA.FTZ R30, R84, UR44, -R30 ;  /* 0x0000002c541e7c23 */ /* 0x000fe2000801081e */
[----:B------:R-:W-:Y:S01]  /*18420*/  FADD.FTZ R46, R34, R27 ;  /* 0x0000001b222e7221 */ /* 0x000fe20000010000 */
[----:B------:R-:W-:Y:S01]  /*18430*/  FADD.FTZ R29, R169, R48 ;  /* 0x00000030a91d7221 */ /* 0x000fe20000010000 */
[----:B------:R-:W1:Y:S01]  /*18440*/  MUFU.EX2 R4, R4 ;  /* 0x0000000400047308 */ /* 0x000e620000000800 */
[----:B------:R-:W-:Y:S01]  /*18450*/  F2FP.BF16.F32.PACK_AB R169, R40, R25 ;  /* 0x0000001928a9723e */ /* 0x000fe200000010ff */
[----:B------:R-:W-:Y:S01]  /*18460*/  FADD.FTZ R27, R173, R46 ;  /* 0x0000002ead1b7221 */ /* 0x000fe20000010000 */
[----:B------:R-:W-:Y:S01]  /*18470*/  FADD.FTZ R48, R174, R29 ;  /* 0x0000001dae307221 */ /* 0x000fe20000010000 */
[----:B------:R-:W-:Y:S01]  /*18480*/  F2FP.BF16.F32.PACK_AB R179, R34, R179 ;  /* 0x000000b322b3723e */ /* 0x000fe200000010ff */
[-C--:B------:R-:W-:Y:S01]  /*18490*/  FMUL.FTZ R99, R99, R13.reuse ;  /* 0x0000000d63637220 */ /* 0x080fe20000410000 */
[----:B------:R-:W-:Y:S01]  /*184a0*/  FADD.FTZ R46, R36, R27 ;  /* 0x0000001b242e7221 */ /* 0x000fe20000010000 */
[----:B------:R-:W-:Y:S01]  /*184b0*/  FADD.FTZ R29, R39, R48 ;  /* 0x00000030271d7221 */ /* 0x000fe20000010000 */
[----:B------:R-:W-:Y:S01]  /*184c0*/  MUFU.EX2 R34, R81 ;  /* 0x0000005100227308 */ /* 0x000fe20000000800 */
        /* <DEDUP_REMOVED lines=15> */
[----:B------:R-:W-:Y:S01]  /*185c0*/  FMUL.FTZ R110, R110, R13 ;  /* 0x0000000d6e6e7220 */ /* 0x000fe20000410000 */
[----:B------:R-:W2:Y:S01]  /*185d0*/  MUFU.EX2 R20, R75 ;  /* 0x0000004b00147308 */ /* 0x000ea20000000800 */
[----:B------:R-:W-:Y:S01]  /*185e0*/  FADD.FTZ R21, R171, R46 ;  /* 0x0000002eab157221 */ /* 0x000fe20000010000 */
[----:B------:R-:W-:Y:S01]  /*185f0*/  FADD.FTZ R32, R164, R27 ;  /* 0x0000001ba4207221 */ /* 0x000fe20000010000 */
[C---:B------:R-:W-:Y:S01]  /*18600*/  F2FP.BF16.F32.PACK_AB R171, R6.reuse, R171 ;  /* 0x000000ab06ab723e */ /* 0x040fe200000010ff */
        /* <DEDUP_REMOVED lines=22> */
[----:B------:R-:W-:Y:S01]  /*18770*/  FADD.FTZ R25, R57, R24 ;  /* 0x0000001839197221 */ /* 0x000fe20000010000 */
[C---:B-1----:R-:W-:Y:S01]  /*18780*/  F2FP.BF16.F32.PACK_AB R161, R4.reuse, R161 ;  /* 0x000000a104a1723e */ /* 0x042fe200000010ff */
        /* <DEDUP_REMOVED lines=15> */
[----:B------:R-:W1:Y:S01]  /*18880*/  MUFU.EX2 R6, R83 ;  /* 0x0000005300067308 */ /* 0x000e620000000800 */
[C---:B--2---:R-:W-:Y:S01]  /*18890*/  F2FP.BF16.F32.PACK_AB R157, R20.reuse, R157 ;  /* 0x0000009d149d723e */ /* 0x044fe200000010ff */
        /* <DEDUP_REMOVED lines=19> */
[-C--:B------:R-:W-:Y:S01]  /*189d0*/  FMUL.FTZ R93, R93, R67.reuse ;  /* 0x000000435d5d7220 */ /* 0x080fe20000410000 */
[----:B-1----:R-:W-:Y:S01]  /*189e0*/  FADD.FTZ R7, R6, R7 ;  /* 0x0000000706077221 */ /* 0x002fe20000010000 */
        /* <DEDUP_REMOVED lines=42> */
[----:B------:R-:W-:Y:S02]  /*18c90*/  IMAD.MOV.U32 R13, RZ, RZ, R10 ;  /* 0x000000ffff0d7224 */ /* 0x000fe400078e000a */
[----:B------:R-:W-:Y:S01]  /*18ca0*/  IMAD.MOV.U32 R12, RZ, RZ, R11 ;  /* 0x000000ffff0c7224 */ /* 0x000fe200078e000b */
[----:B0-----:R-:W-:Y:S06]  /*18cb0*/  @P2 BRA `(.L_x_7070) ;  /* 0xffffffd4008c2947 */ /* 0x001fec000383ffff */
.L_x_7060:
[----:B------:R-:W-:-:S13]  /*18cc0*/  ISETP.GE.AND P2, PT, R3, R198, PT ;  /* 0x000000c60300720c */ /* 0x000fda0003f46270 */
[----:B------:R-:W-:Y:S05]  /*18cd0*/  @!P2 BRA `(.L_x_7071) ;  /* 0x00000038009ca947 */ /* 0x000fea0003800000 */
[----:B------:R-:W-:Y:S02]  /*18ce0*/  IMAD R15, R197, 0x80, R204 ;  /* 0x00000080c50f7824 */ /* 0x000fe400078e02cc */
[----:B------:R-:W-:Y:S02]  /*18cf0*/  IMAD.MOV.U32 R12, RZ, RZ, R10 ;  /* 0x000000ffff0c7224 */ /* 0x000fe400078e000a */
[----:B------:R-:W-:Y:S02]  /*18d00*/  VIADD R15, R15, 0x8 ;  /* 0x000000080f0f7836 */ /* 0x000fe40000000000 */
[----:B------:R-:W-:Y:S02]  /*18d10*/  IMAD.MOV.U32 R13, RZ, RZ, R11 ;  /* 0x000000ffff0d7224 */ /* 0x000fe400078e000b */
[----:B------:R-:W-:Y:S01]  /*18d20*/  IMAD.MOV.U32 R20, RZ, RZ, R186 ;  /* 0x000000ffff147224 */ /* 0x000fe200078e00ba */
[----:B------:R-:W-:Y:S01]  /*18d30*/  IADD3 R15, R15, R192, -R193 ;  /* 0x000000c00f0f7210 */ /* 0x000fe20007ffe8c1 */
[----:B------:R-:W-:-:S07]  /*18d40*/  IMAD.MOV.U32 R14, RZ, RZ, R184 ;  /* 0x000000ffff0e7224 */ /* 0x000fce00078e00b8 */
.L_x_7089:
        /* <DEDUP_REMOVED lines=10> */
.L_x_7073:
[----:B------:R-:W-:Y:S01]  /*18df0*/  IMAD R6, R184, 0x8, R2 ;  /* 0x00000008b8067824 */ /* 0x000fe200078e0202 */
[----:B------:R-:W-:-:S04]  /*18e00*/  SHF.L.U32 R7, R186, 0x1f, RZ ;  /* 0x0000001fba077819 */ /* 0x000fc800000006ff */
[----:B------:R0:W1:Y:S01]  /*18e10*/  SYNCS.PHASECHK.TRANS64.TRYWAIT P3, [R6+URZ+0x28830], R7 ;  /* 0x02883007060075a7 */ /* 0x000062000806017f */
[----:B------:R-:W-:Y:S05]  /*18e20*/  @!P0 BRA `(.L_x_7074) ;  /* 0x0000000000048947 */ /* 0x000fea0003800000 */
[----:B------:R-:W-:Y:S01]  /*18e30*/  BPT.TRAP 0x1 ;  /* 0x000000040000795c */ /* 0x000fe20000300000 */
.L_x_7074:
[----:B------:R-:W-:Y:S04]  /*18e40*/  BSSY B0, `(.L_x_7072) ;  /* 0x0000004000007945 */ /* 0x000fe80003800000 */
[----:B-1----:R-:W-:Y:S05]  /*18e50*/  @P3 BRA `(.L_x_7075) ;  /* 0x0000000000083947 */ /* 0x002fea0003800000 */
[----:B------:R-:W1:Y:S02]  /*18e60*/  SYNCS.PHASECHK.TRANS64.TRYWAIT P3, [R6+URZ+0x28830], R7 ;  /* 0x02883007060075a7 */ /* 0x000e64000806017f */
[----:B-1----:R-:W-:Y:S05]  /*18e70*/  @!P3 BRA `(.L_x_7076) ;  /* 0x000000dc0058b947 */ /* 0x002fea0003800000 */
.L_x_7075:
[----:B------:R-:W-:Y:S05]  /*18e80*/  BSYNC B0 ;  /* 0x0000000000007941 */ /* 0x000fea0003800000 */
.L_x_7072:
        /* <DEDUP_REMOVED lines=64> */
.L_x_7078:
[----:B------:R-:W-:Y:S01]  /*19290*/  SHF.L.U32 R6, R20, 0x1f, RZ ;  /* 0x0000001f14067819 */ /* 0x000fe200000006ff */
[----:B------:R-:W-:-:S04]  /*192a0*/  IMAD R7, R14, 0x8, R2 ;  /* 0x000000080e077824 */ /* 0x000fc800078e0202 */
[----:B------:R0:W1:Y:S01]  /*192b0*/  SYNCS.PHASECHK.TRANS64.TRYWAIT P2, [R7+URZ+0x28850], R6 ;  /* 0x02885006070075a7 */ /* 0x000062000804017f */
[----:B------:R-:W-:Y:S05]  /*192c0*/  @!P0 BRA `(.L_x_7079) ;  /* 0x0000000000048947 */ /* 0x000fea0003800000 */
[----:B------:R-:W-:Y:S01]  /*192d0*/  BPT.TRAP 0x1 ;  /* 0x000000040000795c */ /* 0x000fe20000300000 */
.L_x_7079:
[----:B-1----:R-:W-:Y:S05]  /*192e0*/  @P2 BRA `(.L_x_7077) ;  /* 0x0000000000082947 */ /* 0x002fea0003800000 */
[----:B------:R-:W1:Y:S02]  /*192f0*/  SYNCS.PHASECHK.TRANS64.TRYWAIT P2, [R7+URZ+0x28850], R6 ;  /* 0x02885006070075a7 */ /* 0x000e64000804017f */
[----:B-1----:R-:W-:Y:S05]  /*19300*/  @!P2 BRA `(.L_x_7080) ;  /* 0x000000d80048a947 */ /* 0x002fea0003800000 */
.L_x_7077:
        /* <DEDUP_REMOVED lines=39> */
[----:B------:R-:W-:-:S02]  /*19580*/  IMAD.MOV.U32 R9, RZ, RZ, 0x40000040 ;  /* 0x40000040ff097424 */ /* 0x000fc400078e00ff */
        /* <DEDUP_REMOVED lines=26> */
[----:B0-----:R-:W-:Y:S01]  /*19730*/  SHF.R.U32.HI R199, RZ, 0x7, R199 ;  /* 0x00000007ffc77819 */ /* 0x001fe200000116c7 */
[----:B------:R-:W0:Y:S01]  /*19740*/  MUFU.TANH R20, R20 ;  /* 0x0000001400147308 */ /* 0x000e220000002400 */
[----:B------:R-:W-:-:S07]  /*19750*/  IMAD R82, R197, 0x80, R204 ;  /* 0x00000080c5527824 */ /* 0x000fce00078e02cc */
        /* <DEDUP_REMOVED lines=17> */
[----:B------:R-:W-:Y:S01]  /*19870*/  R2UR UR6, R8 ;  /* 0x00000000080672ca */ /* 0x000fe200000e0000 */
[----:B------:R-:W-:Y:S01]  /*19880*/  VIADD R8, R6, 0x180 ;  /* 0x0000018006087836 */ /* 0x000fe20000000000 */
[----:B------:R-:W-:Y:S01]  /*19890*/  R2UR UR7, R9 ;  /* 0x00000000090772ca */ /* 0x000fe200000e0000 */
[----:B------:R-:W-:-:S03]  /*198a0*/  IMAD.MOV.U32 R9, RZ, RZ, 0x40000040 ;  /* 0x40000040ff097424 */ /* 0x000fc600078e00ff */
        /* <DEDUP_REMOVED lines=81> */
[----:B------:R-:W-:Y:S02]  /*19dc0*/  R2UR UR6, R6 ;  /* 0x00000000060672ca */ /* 0x000fe400000e0000 */
[----:B------:R-:W-:Y:S01]  /*19dd0*/  R2UR UR7, R7 ;  /* 0x00000000070772ca */ /* 0x000fe200000e0000 */
[----:B------:R-:W-:Y:S01]  /*19de0*/  @!P1 IMAD R7, R184, 0x8, R2 ;  /* 0x00000008b8079824 */ /* 0x000fe200078e0202 */
[----:B------:R-:W-:-:S03]  /*19df0*/  IADD3 R6, R192, 0x1, -R81 ;  /* 0x00000001c0067810 */ /* 0x000fc60007ffe851 */
[----:B------:R-:W-:Y:S01]  /*19e00*/  @!P1 VIADD R77, R7, 0x28840 ;  /* 0x00028840074d9836 */ /* 0x000fe20000000000 */
[----:B------:R-:W-:Y:S01]  /*19e10*/  IADD3 R7, -R199, 0xb, RZ ;  /* 0x0000000bc7077810 */ /* 0x000fe20007ffe1ff */
[----:B------:R-:W-:-:S03]  /*19e20*/  IMAD.IADD R6, R6, 0x1, -R193 ;  /* 0x0000000106067824 */ /* 0x000fc600078e0ac1 */
[----:B------:R-:W-:Y:S01]  /*19e30*/  @!P1 PRMT R77, RZ, 0x654, R77 ;  /* 0x00000654ff4d9816 */ /* 0x000fe2000000004d */
[----:B------:R-:W-:-:S04]  /*19e40*/  IMAD R6, R191, -0x2, R6 ;  /* 0xfffffffebf067824 */ /* 0x000fc800078e0206 */
[----:B------:R-:W-:-:S04]  /*19e50*/  VIADD R83, R6, UR55 ;  /* 0x0000003706537c36 */ /* 0x000fc80008000000 */
[----:B------:R-:W-:Y:S01]  /*19e60*/  IMAD.IADD R84, R82, 0x1, R83 ;  /* 0x0000000152547824 */ /* 0x000fe200078e0253 */
        /* <DEDUP_REMOVED lines=8> */
[----:B------:R-:W-:Y:S01]  /*19ef0*/  FMUL.FTZ R65, R79, UR51 ;  /* 0x000000334f417c20 */ /* 0x000fe20008410000 */
[----:B------:R-:W-:Y:S01]  /*19f00*/  FMUL.FTZ R68, R86, UR51 ;  /* 0x0000003356447c20 */ /* 0x000fe20008410000 */
[----:B------:R-:W-:Y:S01]  /*19f10*/  FMUL.FTZ R69, R87, UR51 ;  /* 0x0000003357457c20 */ /* 0x000fe20008410000 */
[----:B------:R-:W0:Y:S01]  /*19f20*/  MUFU.TANH R157, R157 ;  /* 0x0000009d009d7308 */ /* 0x000e220000002400 */
[----:B------:R-:W-:-:S04]  /*19f30*/  VIADD R79, R6, UR50 ;  /* 0x00000032064f7c36 */ /* 0x000fc80008000000 */
[----:B------:R-:W-:-:S03]  /*19f40*/  IMAD.IADD R78, R82, 0x1, R79 ;  /* 0x00000001524e7824 */ /* 0x000fc600078e024f */
        /* <DEDUP_REMOVED lines=8> */
[----:B------:R0:W-:Y:S06]  /*19fd0*/  BAR.ARV R7, 0x100 ;  /* 0x000400070000751d */ /* 0x0001ec0000002000 */
[----:B------:R0:W-:Y:S01]  /*19fe0*/  @!P1 SYNCS.ARRIVE.TRANS64.RED.A1T0 RZ, [R77+URZ], RZ ;  /* 0x000000ff4dff99a7 */ /* 0x0001e2000810043f */
[----:B-1234-:R-:W-:Y:S05]  /*19ff0*/  @!P5 BRA `(.L_x_7081) ;  /* 0x00000000005cd947 */ /* 0x01efea0003800000 */
[----:B0-----:R-:W-:Y:S01]  /*1a000*/  IADD3 R77, R82, R192, -R193 ;  /* 0x000000c0524d7210 */ /* 0x001fe20007ffe8c1 */
[----:B------:R-:W-:Y:S03]  /*1a010*/  BSSY B0, `(.L_x_7082) ;  /* 0x0000011000007945 */ /* 0x000fe60003800000 */
[----:B------:R-:W-:-:S13]  /*1a020*/  ISETP.GT.AND P2, PT, R77, -0x1, PT ;  /* 0xffffffff4d00780c */ /* 0x000fda0003f44270 */
[----:B------:R-:W-:Y:S05]  /*1a030*/  @P2 BRA `(.L_x_7083) ;  /* 0x0000000000202947 */ /* 0x000fea0003800000 */
[----:B------:R-:W-:Y:S01]  /*1a040*/  IMAD.U32 R86, RZ, RZ, UR46 ;  /* 0x0000002eff567e24 */ /* 0x000fe2000f8e00ff */
[----:B------:R-:W-:-:S04]  /*1a050*/  LOP3.LUT R77, RZ, R77, RZ, 0x33, !PT ;  /* 0x0000004dff4d7212 */ /* 0x000fc800078e33ff */
[----:B------:R-:W-:-:S13]  /*1a060*/  ISETP.NE.AND P2, PT, R86, 0x1, PT ;  /* 0x000000015600780c */ /* 0x000fda0003f45270 */
[----:B------:R-:W0:Y:S02]  /*1a070*/  @P2 LDC.64 R6, c[0x0][0x9e8] ;  /* 0x00027a00ff062b82 */ /* 0x000e240000000a00 */
[----:B0-----:R-:W-:-:S05]  /*1a080*/  @P2 IMAD.HI.U32 R6, R77, R6, RZ ;  /* 0x000000064d062227 */ /* 0x001fca00078e00ff */
[----:B------:R-:W-:-:S04]  /*1a090*/  @P2 SHF.R.U32.HI R77, RZ, R7, R6 ;  /* 0x00000007ff4d2219 */ /* 0x000fc80000011606 */
[----:B------:R-:W-:Y:S01]  /*1a0a0*/  LOP3.LUT R77, RZ, R77, RZ, 0x33, !PT ;  /* 0x0000004dff4d7212 */ /* 0x000fe200078e33ff */
[----:B------:R-:W-:Y:S06]  /*1a0b0*/  BRA `(.L_x_7084) ;  /* 0x0000000000187947 */ /* 0x000fec0003800000 */
.L_x_7083:
[----:B------:R-:W-:Y:S01]  /*1a0c0*/  IMAD.U32 R86, RZ, RZ, UR46 ;  /* 0x0000002eff567e24 */ /* 0x000fe2000f8e00ff */
[----:B------:R-:W-:-:S04]  /*1a0d0*/  IADD3 R77, R82, R192, -R193 ;  /* 0x000000c0524d7210 */ /* 0x000fc80007ffe8c1 */
[----:B------:R-:W-:-:S13]  /*1a0e0*/  ISETP.NE.AND P2, PT, R86, 0x1, PT ;  /* 0x000000015600780c */ /* 0x000fda0003f45270 */
[----:B------:R-:W0:Y:S02]  /*1a0f0*/  @P2 LDC.64 R6, c[0x0][0x9e8] ;  /* 0x00027a00ff062b82 */ /* 0x000e240000000a00 */
[----:B0-----:R-:W-:-:S05]  /*1a100*/  @P2 IMAD.HI.U32 R6, R77, R6, RZ ;  /* 0x000000064d062227 */ /* 0x001fca00078e00ff */
[----:B------:R-:W-:-:S07]  /*1a110*/  @P2 SHF.R.U32.HI R77, RZ, R7, R6 ;  /* 0x00000007ff4d2219 */ /* 0x000fce0000011606 */
.L_x_7084:
[----:B------:R-:W-:Y:S05]  /*1a120*/  BSYNC B0 ;  /* 0x0000000000007941 */ /* 0x000fea0003800000 */
.L_x_7082:
[----:B------:R-:W-:-:S04]  /*1a130*/  IMAD R6, R77, R86, -R81 ;  /* 0x000000564d067224 */ /* 0x000fc800078e0a51 */
[----:B------:R-:W-:-:S05]  /*1a140*/  IMAD R7, R191, -0x2, R6 ;  /* 0xfffffffebf077824 */ /* 0x000fca00078e0206 */
[----:B------:R-:W-:Y:S02]  /*1a150*/  VIADDMNMX R78, R7, R86, R78, PT ;  /* 0x00000056074e7246 */ /* 0x000fe4000380014e */
[----:B------:R-:W-:-:S07]  /*1a160*/  VIMNMX R84, R84, R7, !PT ;  /* 0x0000000754547248 */ /* 0x000fce0007fe0100 */
.L_x_7081:
[----:B------:R-:W-:Y:S02]  /*1a170*/  ISETP.GT.AND P2, PT, R3, -0x1, PT ;  /* 0xffffffff0300780c */ /* 0x000fe40003f44270 */
[----:B------:R-:W-:Y:S02]  /*1a180*/  IADD3 R79, R79, 0x8, R82 ;  /* 0x000000084f4f7810 */ /* 0x000fe40007ffe052 */
[C---:B------:R-:W-:Y:S02]  /*1a190*/  ISETP.GT.AND P4, PT, R84.reuse, RZ, P2 ;  /* 0x000000ff5400720c */ /* 0x040fe40001784270 */
[----:B------:R-:W-:Y:S02]  /*1a1a0*/  ISETP.GT.AND P3, PT, R84, 0x1, P2 ;  /* 0x000000015400780c */ /* 0x000fe40001764270 */
[C---:B------:R-:W-:Y:S02]  /*1a1b0*/  ISETP.LT.OR P4, PT, R78.reuse, 0x1, P4 ;  /* 0x000000014e00780c */ /* 0x040fe40002781670 */
[----:B------:R-:W-:-:S02]  /*1a1c0*/  ISETP.LT.OR P3, PT, R78, 0x2, P3 ;  /* 0x000000024e00780c */ /* 0x000fc40001f61670 */
[----:B0-----:R-:W-:Y:S02]  /*1a1d0*/  FSEL R20, R20, -INF , !P4 ;  /* 0xff80000014147808 */ /* 0x001fe40006000000 */
[C---:B------:R-:W-:Y:S02]  /*1a1e0*/  ISETP.GT.AND P4, PT, R84.reuse, 0x8, P2 ;  /* 0x000000085400780c */ /* 0x040fe40001784270 */
[----:B------:R-:W-:Y:S02]  /*1a1f0*/  FSEL R21, R21, -INF , !P3 ;  /* 0xff80000015157808 */ /* 0x000fe40005800000 */
[----:B------:R-:W-:Y:S02]  /*1a200*/  ISETP.GT.AND P3, PT, R84, 0x9, P2 ;  /* 0x000000095400780c */ /* 0x000fe40001764270 */
[C---:B------:R-:W-:Y:S02]  /*1a210*/  ISETP.LT.OR P4, PT, R78.reuse, 0x9, P4 ;  /* 0x000000094e00780c */ /* 0x040fe40002781670 */
[----:B------:R-:W-:-:S02]  /*1a220*/  ISETP.LT.OR P3, PT, R78, 0xa, P3 ;  /* 0x0000000a4e00780c */ /* 0x000fc40001f61670 */
[----:B------:R-:W-:Y:S02]  /*1a230*/  FSEL R26, R26, -INF , !P4 ;  /* 0xff8000001a1a7808 */ /* 0x000fe40006000000 */
        /* <DEDUP_REMOVED lines=12> */
[----:B------:R-:W-:Y:S02]  /*1a300*/  ISETP.GT.AND P4, PT, R84, 0x20, P2 ;  /* 0x000000205400780c */ /* 0x000fe40001784270 */
        /* <DEDUP_REMOVED lines=71> */
[----:B------:R-:W-:Y:S02]  /*1a780*/  IADD3 R78, R83, 0x8, R82 ;  /* 0x00000008534e7810 */ /* 0x000fe40007ffe052 */
        /* <DEDUP_REMOVED lines=15> */
.L_x_7087:
[----:B------:R-:W-:-:S05]  /*1a880*/  IMAD.U32 R84, RZ, RZ, UR46 ;  /* 0x0000002eff547e24 */ /* 0x000fca000f8e00ff */
[----:B------:R-:W-:-:S13]  /*1a890*/  ISETP.NE.AND P3, PT, R84, 0x1, PT ;  /* 0x000000015400780c */ /* 0x000fda0003f65270 */
[----:B------:R-:W0:Y:S02]  /*1a8a0*/  @P3 LDC.64 R6, c[0x0][0x9e8] ;  /* 0x00027a00ff063b82 */ /* 0x000e240000000a00 */
[----:B0-----:R-:W-:-:S04]  /*1a8b0*/  @P3 IMAD.HI.U32 R80, R15, R6, RZ ;  /* 0x000000060f503227 */ /* 0x001fc800078e00ff */
[----:B------:R-:W-:Y:S01]  /*1a8c0*/  IMAD.MOV.U32 R6, RZ, RZ, R15 ;  /* 0x000000ffff067224 */ /* 0x000fe200078e000f */
[----:B------:R-:W-:-:S07]  /*1a8d0*/  @P3 SHF.R.U32.HI R6, RZ, R7, R80 ;  /* 0x00000007ff063219 */ /* 0x000fce0000011650 */
.L_x_7088:
[----:B------:R-:W-:Y:S05]  /*1a8e0*/  BSYNC B0 ;  /* 0x0000000000007941 */ /* 0x000fea0003800000 */
.L_x_7086:
[----:B------:R-:W-:-:S04]  /*1a8f0*/  IMAD R6, R6, R84, -R81 ;  /* 0x0000005406067224 */ /* 0x000fc800078e0a51 */
[----:B------:R-:W-:-:S05]  /*1a900*/  IMAD R6, R191, -0x2, R6 ;  /* 0xfffffffebf067824 */ /* 0x000fca00078e0206 */
[----:B------:R-:W-:Y:S02]  /*1a910*/  VIADDMNMX R79, R6, R84, R79, PT ;  /* 0x00000054064f7246 */ /* 0x000fe4000380014f */
[----:B------:R-:W-:-:S07]  /*1a920*/  VIMNMX R78, R78, R6, !PT ;  /* 0x000000064e4e7248 */ /* 0x000fce0007fe0100 */
.L_x_7085:
        /* <DEDUP_REMOVED lines=65> */
[C---:B------:R-:W-:Y:S01]  /*1ad40*/  ISETP.LT.OR P4, PT, R79.reuse, 0x49, P4 ;  /* 0x000000494f00780c */ /* 0x040fe20002781670 */
[----:B------:R-:W0:Y:S01]  /*1ad50*/  SHFL.BFLY PT, R80, R7, 0x2, 0x1f ;  /* 0x0c401f0007507f89 */ /* 0x000e2200000e0000 */
[----:B------:R-:W-:-:S02]  /*1ad60*/  ISETP.LT.OR P3, PT, R79, 0xa, P3 ;  /* 0x0000000a4f00780c */ /* 0x000fc40001f61670 */
[----:B------:R-:W-:Y:S02]  /*1ad70*/  FSEL R53, R53, -INF , !P4 ;  /* 0xff80000035357808 */ /* 0x000fe40006000000 */
[----:B------:R-:W-:Y:S02]  /*1ad80*/  FSEL R25, R25, -INF , !P3 ;  /* 0xff80000019197808 */ /* 0x000fe40005800000 */
[C---:B------:R-:W-:Y:S02]  /*1ad90*/  ISETP.GT.AND P3, PT, R78.reuse, 0x11, P2 ;  /* 0x000000114e00780c */ /* 0x040fe40001764270 */
[----:B------:R-:W-:Y:S02]  /*1ada0*/  ISETP.GT.AND P4, PT, R78, RZ, P2 ;  /* 0x000000ff4e00720c */ /* 0x000fe40001784270 */
[C---:B------:R-:W-:Y:S02]  /*1adb0*/  ISETP.LT.OR P3, PT, R79.reuse, 0x12, P3 ;  /* 0x000000124f00780c */ /* 0x040fe40001f61670 */
[----:B------:R-:W-:-:S02]  /*1adc0*/  ISETP.LT.OR P4, PT, R79, 0x1, P4 ;  /* 0x000000014f00780c */ /* 0x000fc40002781670 */
[----:B------:R-:W-:Y:S02]  /*1add0*/  FSEL R29, R29, -INF , !P3 ;  /* 0xff8000001d1d7808 */ /* 0x000fe40005800000 */
[----:B------:R-:W-:Y:S02]  /*1ade0*/  ISETP.GT.AND P3, PT, R78, 0x19, P2 ;  /* 0x000000194e00780c */ /* 0x000fe40001764270 */
[----:B------:R-:W-:Y:S02]  /*1adf0*/  FSEL R83, R10, -INF , !P4 ;  /* 0xff8000000a537808 */ /* 0x000fe40006000000 */
[----:B------:R-:W-:Y:S02]  /*1ae00*/  ISETP.LT.OR P3, PT, R79, 0x1a, P3 ;  /* 0x0000001a4f00780c */ /* 0x000fe40001f61670 */
[----:B------:R-:W-:Y:S02]  /*1ae10*/  ISETP.GT.AND P4, PT, R78, 0x49, P2 ;  /* 0x000000494e00780c */ /* 0x000fe40001784270 */
[----:B------:R-:W-:-:S02]  /*1ae20*/  FSEL R35, R35, -INF , !P3 ;  /* 0xff80000023237808 */ /* 0x000fc40005800000 */
[C---:B------:R-:W-:Y:S02]  /*1ae30*/  ISETP.GT.AND P3, PT, R78.reuse, 0x21, P2 ;  /* 0x000000214e00780c */ /* 0x040fe40001764270 */
[----:B0-----:R-:W-:Y:S02]  /*1ae40*/  FMNMX.FTZ R80, R7, R80, !PT ;  /* 0x0000005007507209 */ /* 0x001fe40007810000 */
[C---:B------:R-:W-:Y:S02]  /*1ae50*/  ISETP.LT.OR P3, PT, R79.reuse, 0x22, P3 ;  /* 0x000000224f00780c */ /* 0x040fe40001f61670 */
[----:B------:R-:W-:Y:S01]  /*1ae60*/  ISETP.LT.OR P4, PT, R79, 0x4a, P4 ;  /* 0x0000004a4f00780c */ /* 0x000fe20002781670 */
[----:B------:R-:W0:Y:S01]  /*1ae70*/  SHFL.BFLY PT, R11, R80, 0x1, 0x1f ;  /* 0x0c201f00500b7f89 */ /* 0x000e2200000e0000 */
[----:B------:R-:W-:Y:S02]  /*1ae80*/  FSEL R37, R37, -INF , !P3 ;  /* 0xff80000025257808 */ /* 0x000fe40005800000 */
[----:B------:R-:W-:-:S02]  /*1ae90*/  ISETP.GT.AND P3, PT, R78, 0x29, P2 ;  /* 0x000000294e00780c */ /* 0x000fc40001764270 */
[----:B------:R-:W-:Y:S02]  /*1aea0*/  FSEL R55, R55, -INF , !P4 ;  /* 0xff80000037377808 */ /* 0x000fe40006000000 */
[----:B------:R-:W-:Y:S02]  /*1aeb0*/  ISETP.LT.OR P3, PT, R79, 0x2a, P3 ;  /* 0x0000002a4f00780c */ /* 0x000fe40001f61670 */
[C---:B------:R-:W-:Y:S02]  /*1aec0*/  ISETP.GT.AND P4, PT, R78.reuse, 0x50, P2 ;  /* 0x000000504e00780c */ /* 0x040fe40001784270 */
[----:B------:R-:W-:Y:S02]  /*1aed0*/  FSEL R41, R41, -INF , !P3 ;  /* 0xff80000029297808 */ /* 0x000fe40005800000 */
[----:B------:R-:W-:Y:S02]  /*1aee0*/  ISETP.GT.AND P3, PT, R78, 0x31, P2 ;  /* 0x000000314e00780c */ /* 0x000fe40001764270 */
[----:B------:R-:W-:-:S02]  /*1aef0*/  ISETP.LT.OR P4, PT, R79, 0x51, P4 ;  /* 0x000000514f00780c */ /* 0x000fc40002781670 */
[----:B------:R-:W-:Y:S02]  /*1af00*/  ISETP.LT.OR P3, PT, R79, 0x32, P3 ;  /* 0x000000324f00780c */ /* 0x000fe40001f61670 */
[----:B------:R-:W-:Y:S02]  /*1af10*/  FSEL R57, R57, -INF , !P4 ;  /* 0xff80000039397808 */ /* 0x000fe40006000000 */
[----:B------:R-:W-:Y:S02]  /*1af20*/  FSEL R45, R45, -INF , !P3 ;  /* 0xff8000002d2d7808 */ /* 0x000fe40005800000 */
[----:B------:R-:W-:Y:S02]  /*1af30*/  ISETP.GT.AND P3, PT, R78, 0x39, P2 ;  /* 0x000000394e00780c */ /* 0x000fe40001764270 */
[----:B0-----:R-:W-:Y:S02]  /*1af40*/  FMNMX.FTZ R11, R80, R11, !PT ;  /* 0x0000000b500b7209 */ /* 0x001fe40007810000 */
[----:B------:R-:W-:-:S02]  /*1af50*/  ISETP.LT.OR P3, PT, R79, 0x3a, P3 ;  /* 0x0000003a4f00780c */ /* 0x000fc40001f61670 */
[----:B------:R-:W-:Y:S01]  /*1af60*/  ISETP.GT.AND P4, PT, R78, 0x51, P2 ;  /* 0x000000514e00780c */ /* 0x000fe20001784270 */
[C---:B------:R-:W-:Y:S01]  /*1af70*/  FMUL.FTZ R7, R11.reuse, UR44 ;  /* 0x0000002c0b077c20 */ /* 0x040fe20008410000 */
[----:B------:R-:W-:Y:S02]  /*1af80*/  FSEL R8, R8, -INF , !P3 ;  /* 0xff80000008087808 */ /* 0x000fe40005800000 */
[----:B------:R-:W-:Y:S02]  /*1af90*/  FSETP.NEU.FTZ.AND P3, PT, R11, -INF , PT ;  /* 0xff8000000b00780b */ /* 0x000fe40003f7d000 */
[----:B------:R-:W-:Y:S02]  /*1afa0*/  ISETP.LT.OR P4, PT, R79, 0x52, P4 ;  /* 0x000000524f00780c */ /* 0x000fe40002781670 */
[----:B------:R-:W-:Y:S02]  /*1afb0*/  FSEL R7, R7, RZ, P3 ;  /* 0x000000ff07077208 */ /* 0x000fe40001800000 */
[----:B------:R-:W-:-:S02]  /*1afc0*/  FSEL R59, R59, -INF , !P4 ;  /* 0xff8000003b3b7808 */ /* 0x000fc40006000000 */
[----:B------:R-:W-:Y:S01]  /*1afd0*/  ISETP.GT.AND P4, PT, R78, 0x58, P2 ;  /* 0x000000584e00780c */ /* 0x000fe20001784270 */
        /* <DEDUP_REMOVED lines=8> */
[----:B------:R-:W-:Y:S01]  /*1b060*/  ISETP.LT.OR P4, PT, R79, 0x59, P4 ;  /* 0x000000594f00780c */ /* 0x000fe20002781670 */
[----:B------:R0:W-:Y:S01]  /*1b070*/  MUFU.EX2 R27, R20 ;  /* 0x00000014001b7308 */ /* 0x0001e20000000800 */
[----:B------:R-:W-:Y:S01]  /*1b080*/  FMNMX.FTZ R10, R24, R31, !PT ;  /* 0x0000001f180a7209 */ /* 0x000fe20007810000 */
[--C-:B------:R-:W-:Y:S01]  /*1b090*/  FFMA.FTZ R176, R30, UR44, -R7.reuse ;  /* 0x0000002c1eb07c23 */ /* 0x100fe20008010807 */
[----:B------:R-:W-:Y:S01]  /*1b0a0*/  FSEL R60, R60, -INF , !P4 ;  /* 0xff8000003c3c7808 */ /* 0x000fe20006000000 */
[--C-:B------:R-:W-:Y:S01]  /*1b0b0*/  FFMA.FTZ R172, R38, UR44, -R7.reuse ;  /* 0x0000002c26ac7c23 */ /* 0x100fe20008010807 */
[----:B------:R-:W-:Y:S01]  /*1b0c0*/  FMNMX.FTZ R31, R25, R10, !PT ;  /* 0x0000000a191f7209 */ /* 0x000fe20007810000 */
[--C-:B------:R-:W-:Y:S01]  /*1b0d0*/  FFMA.FTZ R182, R26, UR44, -R7.reuse ;  /* 0x0000002c1ab67c23 */ /* 0x100fe20008010807 */
[----:B------:R-:W-:Y:S01]  /*1b0e0*/  ISETP.GT.AND P4, PT, R78, 0x59, P2 ;  /* 0x000000594e00780c */ /* 0x000fe20001784270 */
[----:B------:R-:W-:Y:S01]  /*1b0f0*/  MUFU.EX2 R81, R81 ;  /* 0x0000005100517308 */ /* 0x000fe20000000800 */
        /* <DEDUP_REMOVED lines=10> */
[----:B------:R-:W-:Y:S01]  /*1b1a0*/  ISETP.GT.AND P4, PT, R78, 0x60, P2 ;  /* 0x000000604e00780c */ /* 0x000fe20001784270 */
[--C-:B------:R-:W-:Y:S01]  /*1b1b0*/  FFMA.FTZ R170, R49, UR44, -R7.reuse ;  /* 0x0000002c31aa7c23 */ /* 0x100fe20008010807 */
[----:B------:R-:W-:Y:S01]  /*1b1c0*/  FMNMX.FTZ R33, R35, R10, !PT ;  /* 0x0000000a23217209 */ /* 0x000fe20007810000 */
[--C-:B------:R-:W-:Y:S01]  /*1b1d0*/  FFMA.FTZ R49, R50, UR44, -R7.reuse ;  /* 0x0000002c32317c23 */ /* 0x100fe20008010807 */
[----:B------:R-:W-:Y:S01]  /*1b1e0*/  ISETP.LT.OR P4, PT, R79, 0x61, P4 ;  /* 0x000000614f00780c */ /* 0x000fe20002781670 */
[----:B------:R-:W-:Y:S01]  /*1b1f0*/  MUFU.EX2 R182, R182 ;  /* 0x000000b600b67308 */ /* 0x000fe20000000800 */
        /* <DEDUP_REMOVED lines=25> */
[----:B------:R-:W-:Y:S01]  /*1b390*/  FFMA.FTZ R154, R71, UR44, -R7 ;  /* 0x0000002c479a7c23 */ /* 0x000fe20008010807 */
[----:B------:R-:W-:-:S02]  /*1b3a0*/  FSEL R64, R64, -INF , !P4 ;  /* 0xff80000040407808 */ /* 0x000fc40006000000 */
[----:B------:R-:W-:Y:S02]  /*1b3b0*/  FMNMX.FTZ R10, R8, R43, !PT ;  /* 0x0000002b080a7209 */ /* 0x000fe40007810000 */
[----:B------:R-:W-:Y:S01]  /*1b3c0*/  ISETP.GT.AND P4, PT, R78, 0x69, P2 ;  /* 0x000000694e00780c */ /* 0x000fe20001784270 */
[----:B------:R-:W-:Y:S01]  /*1b3d0*/  MUFU.EX2 R31, R31 ;  /* 0x0000001f001f7308 */ /* 0x000fe20000000800 */
[----:B------:R-:W-:Y:S02]  /*1b3e0*/  FMNMX.FTZ R43, R51, R10, !PT ;  /* 0x0000000a332b7209 */ /* 0x000fe40007810000 */
[----:B------:R-:W-:Y:S02]  /*1b3f0*/  ISETP.LT.OR P4, PT, R79, 0x6a, P4 ;  /* 0x0000006a4f00780c */ /* 0x000fe40002781670 */
[----:B------:R-:W-:Y:S02]  /*1b400*/  FMNMX.FTZ R10, R52, R43, !PT ;  /* 0x0000002b340a7209 */ /* 0x000fe40007810000 */
[----:B0-----:R-:W-:Y:S01]  /*1b410*/  FSEL R20, R65, -INF , !P4 ;  /* 0xff80000041147808 */ /* 0x001fe20006000000 */
[----:B------:R-:W-:Y:S01]  /*1b420*/  MUFU.EX2 R172, R172 ;  /* 0x000000ac00ac7308 */ /* 0x000fe20000000800 */
[----:B------:R-:W-:-:S02]  /*1b430*/  FMNMX.FTZ R10, R53, R10, !PT ;  /* 0x0000000a350a7209 */ /* 0x000fc40007810000 */
[----:B------:R-:W-:Y:S02]  /*1b440*/  ISETP.GT.AND P4, PT, R78, 0x70, P2 ;  /* 0x000000704e00780c */ /* 0x000fe40001784270 */
[----:B------:R-:W-:Y:S02]  /*1b450*/  FMNMX.FTZ R10, R55, R10, !PT ;  /* 0x0000000a370a7209 */ /* 0x000fe40007810000 */
[----:B------:R-:W-:Y:S01]  /*1b460*/  ISETP.LT.OR P4, PT, R79, 0x71, P4 ;  /* 0x000000714f00780c */ /* 0x000fe20002781670 */
[----:B------:R-:W-:Y:S01]  /*1b470*/  MUFU.EX2 R33, R33 ;  /* 0x0000002100217308 */ /* 0x000fe20000000800 */
[----:B------:R-:W-:Y:S02]  /*1b480*/  FMNMX.FTZ R10, R57, R10, !PT ;  /* 0x0000000a390a7209 */ /* 0x000fe40007810000 */
[----:B------:R-:W-:Y:S02]  /*1b490*/  FSEL R66, R66, -INF , !P4 ;  /* 0xff80000042427808 */ /* 0x000fe40006000000 */
[----:B------:R-:W-:-:S02]  /*1b4a0*/  FMNMX.FTZ R85, R59, R10, !PT ;  /* 0x0000000a3b557209 */ /* 0x000fc40007810000 */
[----:B------:R-:W-:Y:S01]  /*1b4b0*/  ISETP.GT.AND P4, PT, R78, 0x71, P2 ;  /* 0x000000714e00780c */ /* 0x000fe20001784270 */
[----:B------:R-:W-:Y:S01]  /*1b4c0*/  MUFU.EX2 R174, R174 ;  /* 0x000000ae00ae7308 */ /* 0x000fe20000000800 */
[----:B------:R-:W-:Y:S02]  /*1b4d0*/  FMNMX.FTZ R10, R60, R85, !PT ;  /* 0x000000553c0a7209 */ /* 0x000fe40007810000 */
[----:B------:R-:W-:Y:S02]  /*1b4e0*/  ISETP.LT.OR P4, PT, R79, 0x72, P4 ;  /* 0x000000724f00780c */ /* 0x000fe40002781670 */
[----:B------:R-:W-:Y:S02]  /*1b4f0*/  FMNMX.FTZ R9, R61, R10, !PT ;  /* 0x0000000a3d097209 */ /* 0x000fe40007810000 */
[----:B------:R-:W-:Y:S01]  /*1b500*/  FSEL R30, R67, -INF , !P4 ;  /* 0xff800000431e7808 */ /* 0x000fe20006000000 */
[----:B------:R-:W-:Y:S01]  /*1b510*/  MUFU.EX2 R39, R39 ;  /* 0x0000002700277308 */ /* 0x000fe20000000800 */
[----:B------:R-:W-:Y:S01]  /*1b520*/  FMNMX.FTZ R10, R62, R9, !PT ;  /* 0x000000093e0a7209 */ /* 0x000fe20007810000 */
[----:B------:R-:W-:Y:S01]  /*1b530*/  FFMA.FTZ R9, R54, UR44, -R7 ;  /* 0x0000002c36097c23 */ /* 0x000fe20008010807 */
[----:B------:R-:W-:-:S02]  /*1b540*/  ISETP.GT.AND P4, PT, R78, 0x78, P2 ;  /* 0x000000784e00780c */ /* 0x000fc40001784270 */
[----:B------:R-:W-:Y:S02]  /*1b550*/  FMNMX.FTZ R65, R63, R10, !PT ;  /* 0x0000000a3f417209 */ /* 0x000fe40007810000 */
[----:B------:R-:W-:Y:S01]  /*1b560*/  ISETP.GT.AND P2, PT, R78, 0x79, P2 ;  /* 0x000000794e00780c */ /* 0x000fe20001744270 */
[----:B------:R-:W-:Y:S01]  /*1b570*/  MUFU.EX2 R168, R168 ;  /* 0x000000a800a87308 */ /* 0x000fe20000000800 */
[----:B------:R-:W-:Y:S02]  /*1b580*/  FMNMX.FTZ R65, R64, R65, !PT ;  /* 0x0000004140417209 */ /* 0x000fe40007810000 */
[C---:B------:R-:W-:Y:S02]  /*1b590*/  ISETP.LT.OR P4, PT, R79.reuse, 0x79, P4 ;  /* 0x000000794f00780c */ /* 0x040fe40002781670 */
[----:B------:R-:W-:Y:S02]  /*1b5a0*/  FMNMX.FTZ R65, R20, R65, !PT ;  /* 0x0000004114417209 */ /* 0x000fe40007810000 */
[----:B------:R-:W-:Y:S01]  /*1b5b0*/  ISETP.LT.OR P2, PT, R79, 0x7a, P2 ;  /* 0x0000007a4f00780c */ /* 0x000fe20001741670 */
[----:B------:R-:W-:Y:S01]  /*1b5c0*/  MUFU.EX2 R43, R48 ;  /* 0x00000030002b7308 */ /* 0x000fe20000000800 */
[----:B------:R-:W-:-:S02]  /*1b5d0*/  FMNMX.FTZ R65, R66, R65, !PT ;  /* 0x0000004142417209 */ /* 0x000fc40007810000 */
[----:B------:R-:W-:Y:S02]  /*1b5e0*/  FSEL R68, R68, -INF , !P4 ;  /* 0xff80000044447808 */ /* 0x000fe40006000000 */
[----:B------:R-:W-:Y:S02]  /*1b5f0*/  FMNMX.FTZ R67, R30, R65, !PT ;  /* 0x000000411e437209 */ /* 0x000fe40007810000 */
[----:B------:R-:W-:Y:S01]  /*1b600*/  FSEL R38, R69, -INF , !P2 ;  /* 0xff80000045267808 */ /* 0x000fe20005000000 */
[----:B------:R-:W-:Y:S01]  /*1b610*/  MUFU.EX2 R170, R170 ;  /* 0x000000aa00aa7308 */ /* 0x000fe20000000800 */
        /* <DEDUP_REMOVED lines=8> */
[----:B------:R-:W-:Y:S01]  /*1b6a0*/  MUFU.EX2 R49, R49 ;  /* 0x0000003100317308 */ /* 0x000fe20000000800 */
[----:B------:R-:W0:Y:S07]  /*1b6b0*/  SHFL.BFLY PT, R79, R10, 0x2, 0x1f ;  /* 0x0c401f000a4f7f89 */ /* 0x000e2e00000e0000 */
[----:B------:R-:W-:Y:S08]  /*1b6c0*/  MUFU.EX2 R164, R164 ;  /* 0x000000a400a47308 */ /* 0x000ff00000000800 */
[----:B------:R-:W-:Y:S08]  /*1b6d0*/  MUFU.EX2 R9, R9 ;  /* 0x0000000900097308 */ /* 0x000ff00000000800 */
[----:B------:R-:W-:Y:S01]  /*1b6e0*/  MUFU.EX2 R166, R166 ;  /* 0x000000a600a67308 */ /* 0x000fe20000000800 */
[----:B0-----:R-:W-:Y:S01]  /*1b6f0*/  FMNMX.FTZ R26, R10, R79, !PT ;  /* 0x0000004f0a1a7209 */ /* 0x001fe20007810000 */
[--C-:B------:R-:W-:Y:S01]  /*1b700*/  FFMA.FTZ R79, R72, UR44, -R7.reuse ;  /* 0x0000002c484f7c23 */ /* 0x100fe20008010807 */
[----:B------:R-:W-:-:S03]  /*1b710*/  FFMA.FTZ R7, R74, UR44, -R7 ;  /* 0x0000002c4a077c23 */ /* 0x000fc60008010807 */
        /* <DEDUP_REMOVED lines=12> */
[--C-:B------:R-:W-:Y:S01]  /*1b7e0*/  FFMA.FTZ R24, R25, UR44, -R13.reuse ;  /* 0x0000002c19187c23 */ /* 0x100fe2000801080d */
[--C-:B------:R-:W-:Y:S01]  /*1b7f0*/  FFMA.FTZ R34, R6, UR44, -R13.reuse ;  /* 0x0000002c06227c23 */ /* 0x100fe2000801080d */
[----:B------:R-:W-:Y:S02]  /*1b800*/  @!P1 IMAD R6, R14, 0x8, R2 ;  /* 0x000000080e069824 */ /* 0x000fe400078e0202 */
[--C-:B------:R-:W-:Y:S01]  /*1b810*/  FFMA.FTZ R177, R28, UR44, -R13.reuse ;  /* 0x0000002c1cb17c23 */ /* 0x100fe2000801080d */
[--C-:B------:R-:W-:Y:S01]  /*1b820*/  FFMA.FTZ R28, R29, UR44, -R13.reuse ;  /* 0x0000002c1d1c7c23 */ /* 0x100fe2000801080d */
[--C-:B------:R-:W-:Y:S01]  /*1b830*/  FFMA.FTZ R181, R83, UR44, -R13.reuse ;  /* 0x0000002c53b57c23 */ /* 0x100fe2000801080d */
[----:B------:R-:W-:Y:S01]  /*1b840*/  @!P1 VIADD R6, R6, 0x28860 ;  /* 0x0002886006069836 */ /* 0x000fe20000000000 */
[----:B------:R-:W-:Y:S01]  /*1b850*/  MUFU.EX2 R34, R34 ;  /* 0x0000002200227308 */ /* 0x000fe20000000800 */
[--C-:B------:R-:W-:Y:S01]  /*1b860*/  FFMA.FTZ R179, R32, UR44, -R13.reuse ;  /* 0x0000002c20b37c23 */ /* 0x100fe2000801080d */
[----:B------:R-:W-:Y:S01]  /*1b870*/  FFMA.FTZ R32, R35, UR44, -R13 ;  /* 0x0000002c23207c23 */ /* 0x000fe2000801080d */
[----:B0-----:R-:W-:Y:S01]  /*1b880*/  FFMA.FTZ R25, R26, R4, R81 ;  /* 0x000000041a197223 */ /* 0x001fe20000010051 */
[--C-:B------:R-:W-:Y:S01]  /*1b890*/  FFMA.FTZ R173, R36, UR44, -R13.reuse ;  /* 0x0000002c24ad7c23 */ /* 0x100fe2000801080d */
[--C-:B------:R-:W-:Y:S01]  /*1b8a0*/  FFMA.FTZ R175, R40, UR44, -R13.reuse ;  /* 0x0000002c28af7c23 */ /* 0x100fe2000801080d */
[----:B------:R-:W-:Y:S01]  /*1b8b0*/  FFMA.FTZ R36, R37, UR44, -R13 ;  /* 0x0000002c25247c23 */ /* 0x000fe2000801080d */
[----:B------:R-:W-:Y:S01]  /*1b8c0*/  FADD.FTZ R25, R180, R25 ;  /* 0x00000019b4197221 */ /* 0x000fe20000010000 */
        /* <DEDUP_REMOVED lines=29> */
[----:B------:R-:W-:Y:S01]  /*1baa0*/  FFMA.FTZ R68, R68, UR44, -R13 ;  /* 0x0000002c44447c23 */ /* 0x000fe2000801080d */
[----:B------:R-:W-:Y:S01]  /*1bab0*/  F2FP.BF16.F32.PACK_AB R182, R21, R182 ;  /* 0x000000b615b6723e */ /* 0x000fe200000010ff */
[----:B------:R-:W-:Y:S01]  /*1bac0*/  FADD.FTZ R25, R33, R4 ;  /* 0x0000000421197221 */ /* 0x000fe20000010000 */
[----:B------:R-:W-:Y:S01]  /*1bad0*/  MUFU.EX2 R69, R69 ;  /* 0x0000004500457308 */ /* 0x000fe20000000800 */
[----:B------:R-:W-:Y:S01]  /*1bae0*/  F2FP.BF16.F32.PACK_AB R180, R180, R81 ;  /* 0x00000051b4b4723e */ /* 0x000fe200000010ff */
[-C--:B------:R-:W-:Y:S01]  /*1baf0*/  FMUL.FTZ R88, R88, R26.reuse ;  /* 0x0000001a58587220 */ /* 0x080fe20000410000 */
[----:B------:R-:W-:Y:S01]  /*1bb00*/  FADD.FTZ R4, R174, R25 ;  /* 0x00000019ae047221 */ /* 0x000fe20000010000 */
[----:B------:R-:W-:Y:S01]  /*1bb10*/  FSEL R25, R10, RZ, P2 ;  /* 0x000000ff0a197208 */ /* 0x000fe20001000000 */
[----:B------:R-:W-:Y:S01]  /*1bb20*/  FMUL.FTZ R89, R89, R26 ;  /* 0x0000001a59597220 */ /* 0x000fe20000410000 */
[----:B------:R-:W-:Y:S01]  /*1bb30*/  ISETP.GT.AND P2, PT, R3, R198, PT ;  /* 0x000000c60300720c */ /* 0x000fe20003f44270 */
[----:B------:R-:W-:Y:S01]  /*1bb40*/  FADD.FTZ R29, R39, R4 ;  /* 0x00000004271d7221 */ /* 0x000fe20000010000 */
[----:B------:R-:W-:Y:S01]  /*1bb50*/  MUFU.EX2 R28, R28 ;  /* 0x0000001c001c7308 */ /* 0x000fe20000000800 */
[----:B------:R-:W-:Y:S01]  /*1bb60*/  FADD.FTZ R25, -R25, R12 ;  /* 0x0000000c19197221 */ /* 0x000fe20000010100 */
[----:B------:R-:W-:Y:S01]  /*1bb70*/  @!P1 PRMT R12, RZ, 0x654, R6 ;  /* 0x00000654ff0c9816 */ /* 0x000fe20000000006 */
[----:B------:R-:W-:Y:S01]  /*1bb80*/  FADD.FTZ R4, R168, R29 ;  /* 0x0000001da8047221 */ /* 0x000fe20000010000 */
[----:B------:R-:W-:Y:S01]  /*1bb90*/  F2FP.BF16.F32.PACK_AB R176, R27, R176 ;  /* 0x000000b01bb0723e */ /* 0x000fe200000010ff */
[----:B------:R-:W-:Y:S01]  /*1bba0*/  FMUL.FTZ R6, R25, UR44 ;  /* 0x0000002c19067c20 */ /* 0x000fe20008410000 */
[----:B------:R0:W-:Y:S01]  /*1bbb0*/  @!P1 SYNCS.ARRIVE.TRANS64.RED.A1T0 RZ, [R12+URZ], RZ ;  /* 0x000000ff0cff99a7 */ /* 0x0001e2000810043f */
[----:B------:R-:W-:Y:S01]  /*1bbc0*/  FADD.FTZ R25, R43, R4 ;  /* 0x000000042b197221 */ /* 0x000fe20000010000 */
[----:B------:R-:W-:Y:S01]  /*1bbd0*/  MUFU.EX2 R156, R156 ;  /* 0x0000009c009c7308 */ /* 0x000fe20000000800 */
[----:B------:R-:W-:Y:S01]  /*1bbe0*/  F2FP.BF16.F32.PACK_AB R178, R31, R178 ;  /* 0x000000b21fb2723e */ /* 0x000fe200000010ff */
[----:B------:R-:W-:Y:S01]  /*1bbf0*/  FMUL.FTZ R92, R92, R26 ;  /* 0x0000001a5c5c7220 */ /* 0x000fe20000410000 */
[----:B------:R-:W-:Y:S01]  /*1bc00*/  FADD.FTZ R4, R170, R25 ;  /* 0x00000019aa047221 */ /* 0x000fe20000010000 */
[----:B------:R-:W-:Y:S01]  /*1bc10*/  F2FP.BF16.F32.PACK_AB R172, R33, R172 ;  /* 0x000000ac21ac723e */ /* 0x000fe200000010ff */
[----:B------:R-:W-:Y:S01]  /*1bc20*/  FMUL.FTZ R93, R93, R26 ;  /* 0x0000001a5d5d7220 */ /* 0x000fe20000410000 */
[--C-:B0-----:R-:W-:Y:S01]  /*1bc30*/  FFMA.FTZ R12, R52, UR44, -R13.reuse ;  /* 0x0000002c340c7c23 */ /* 0x101fe2000801080d */
[----:B------:R-:W-:Y:S01]  /*1bc40*/  FADD.FTZ R25, R49, R4 ;  /* 0x0000000431197221 */ /* 0x000fe20000010000 */
[----:B------:R-:W0:Y:S01]  /*1bc50*/  MUFU.EX2 R6, R6 ;  /* 0x0000000600067308 */ /* 0x000e220000000800 */
[----:B------:R-:W-:Y:S01]  /*1bc60*/  FFMA.FTZ R13, R38, UR44, -R13 ;  /* 0x0000002c260d7c23 */ /* 0x000fe2000801080d */
[----:B------:R-:W-:Y:S01]  /*1bc70*/  F2FP.BF16.F32.PACK_AB R174, R39, R174 ;  /* 0x000000ae27ae723e */ /* 0x000fe200000010ff */
[----:B------:R-:W-:Y:S01]  /*1bc80*/  FADD.FTZ R4, R164, R25 ;  /* 0x00000019a4047221 */ /* 0x000fe20000010000 */
[----:B------:R-:W-:Y:S01]  /*1bc90*/  F2FP.BF16.F32.PACK_AB R164, R9, R164 ;  /* 0x000000a409a4723e */ /* 0x000fe200000010ff */
[----:B------:R-:W-:Y:S01]  /*1bca0*/  FMUL.FTZ R96, R96, R26 ;  /* 0x0000001a60607220 */ /* 0x000fe20000410000 */
[----:B------:R-:W-:Y:S01]  /*1bcb0*/  F2FP.BF16.F32.PACK_AB R168, R43, R168 ;  /* 0x000000a82ba8723e */ /* 0x000fe200000010ff */
[----:B------:R-:W-:Y:S01]  /*1bcc0*/  FADD.FTZ R25, R9, R4 ;  /* 0x0000000409197221 */ /* 0x000fe20000010000 */
[----:B------:R-:W-:Y:S01]  /*1bcd0*/  MUFU.EX2 R179, R179 ;  /* 0x000000b300b37308 */ /* 0x000fe20000000800 */
[----:B------:R-:W-:Y:S01]  /*1bce0*/  F2FP.BF16.F32.PACK_AB R170, R49, R170 ;  /* 0x000000aa31aa723e */ /* 0x000fe200000010ff */
[----:B------:R-:W-:Y:S01]  /*1bcf0*/  FMUL.FTZ R97, R97, R26 ;  /* 0x0000001a61617220 */ /* 0x000fe20000410000 */
[----:B------:R-:W-:Y:S01]  /*1bd00*/  FADD.FTZ R4, R166, R25 ;  /* 0x00000019a6047221 */ /* 0x000fe20000010000 */
[----:B------:R-:W-:Y:S01]  /*1bd10*/  F2FP.BF16.F32.PACK_AB R166, R65, R166 ;  /* 0x000000a641a6723e */ /* 0x000fe200000010ff */
[-C--:B------:R-:W-:Y:S01]  /*1bd20*/  FMUL.FTZ R100, R100, R26.reuse ;  /* 0x0000001a64647220 */ /* 0x080fe20000410000 */
[----:B------:R-:W-:Y:S01]  /*1bd30*/  FMUL.FTZ R101, R101, R26 ;  /* 0x0000001a65657220 */ /* 0x000fe20000410000 */
[----:B------:R-:W-:Y:S01]  /*1bd40*/  FADD.FTZ R29, R65, R4 ;  /* 0x00000004411d7221 */ /* 0x000fe20000010000 */
[----:B------:R-:W1:Y:S01]  /*1bd50*/  MUFU.EX2 R77, R77 ;  /* 0x0000004d004d7308 */ /* 0x000e620000000800 */
[----:B0-----:R-:W-:Y:S01]  /*1bd60*/  FFMA.FTZ R25, R6, R0, R181 ;  /* 0x0000000006197223 */ /* 0x001fe200000100b5 */
[----:B------:R-:W-:Y:S01]  /*1bd70*/  FMUL.FTZ R104, R104, R26 ;  /* 0x0000001a68687220 */ /* 0x000fe20000410000 */
[----:B------:R-:W-:Y:S01]  /*1bd80*/  FADD.FTZ R4, R160, R29 ;  /* 0x0000001da0047221 */ /* 0x000fe20000010000 */
[----:B------:R-:W-:Y:S01]  /*1bd90*/  F2FP.BF16.F32.PACK_AB R160, R67, R160 ;  /* 0x000000a043a0723e */ /* 0x000fe200000010ff */
[----:B------:R-:W-:Y:S01]  /*1bda0*/  FADD.FTZ R0, R34, R25 ;  /* 0x0000001922007221 */ /* 0x000fe20000010000 */
[-C--:B------:R-:W-:Y:S01]  /*1bdb0*/  FMUL.FTZ R105, R105, R26.reuse ;  /* 0x0000001a69697220 */ /* 0x080fe20000410000 */
[----:B------:R-:W-:Y:S01]  /*1bdc0*/  FADD.FTZ R29, R67, R4 ;  /* 0x00000004431d7221 */ /* 0x000fe20000010000 */
[----:B------:R-:W0:Y:S01]  /*1bdd0*/  MUFU.EX2 R32, R32 ;  /* 0x0000002000207308 */ /* 0x000e220000000800 */
[----:B------:R-:W-:Y:S01]  /*1bde0*/  FADD.FTZ R25, R183, R0 ;  /* 0x00000000b7197221 */ /* 0x000fe20000010000 */
[----:B------:R-:W-:Y:S01]  /*1bdf0*/  FMUL.FTZ R108, R108, R26 ;  /* 0x0000001a6c6c7220 */ /* 0x000fe20000410000 */
[----:B------:R-:W-:Y:S01]  /*1be00*/  FADD.FTZ R38, R162, R29 ;  /* 0x0000001da2267221 */ /* 0x000fe20000010000 */
[----:B------:R-:W-:Y:S01]  /*1be10*/  F2FP.BF16.F32.PACK_AB R162, R69, R162 ;  /* 0x000000a245a2723e */ /* 0x000fe200000010ff */
[----:B------:R-:W-:Y:S01]  /*1be20*/  FADD.FTZ R4, R24, R25 ;  /* 0x0000001918047221 */ /* 0x000fe20000010000 */
[-C--:B------:R-:W-:Y:S01]  /*1be30*/  FMUL.FTZ R109, R109, R26.reuse ;  /* 0x0000001a6d6d7220 */ /* 0x080fe20000410000 */
[----:B------:R-:W-:Y:S01]  /*1be40*/  FADD.FTZ R25, R69, R38 ;  /* 0x0000002645197221 */ /* 0x000fe20000010000 */
[----:B------:R-:W2:Y:S01]  /*1be50*/  MUFU.EX2 R158, R158 ;  /* 0x0000009e009e7308 */ /* 0x000ea20000000800 */
[----:B------:R-:W-:Y:S01]  /*1be60*/  FADD.FTZ R21, R177, R4 ;  /* 0x00000004b1157221 */ /* 0x000fe20000010000 */
[----:B------:R-:W-:Y:S01]  /*1be70*/  FMUL.FTZ R112, R112, R26 ;  /* 0x0000001a70707220 */ /* 0x000fe20000410000 */
[----:B------:R-:W-:Y:S01]  /*1be80*/  FADD.FTZ R38, R156, R25 ;  /* 0x000000199c267221 */ /* 0x000fe20000010000 */
[----:B-1----:R-:W-:Y:S01]  /*1be90*/  F2FP.BF16.F32.PACK_AB R156, R77, R156 ;  /* 0x0000009c4d9c723e */ /* 0x002fe200000010ff */
[----:B------:R-:W-:Y:S01]  /*1bea0*/  FADD.FTZ R4, R28, R21 ;  /* 0x000000151c047221 */ /* 0x000fe20000010000 */
[-C--:B------:R-:W-:Y:S01]  /*1beb0*/  FMUL.FTZ R113, R113, R26.reuse ;  /* 0x0000001a71717220 */ /* 0x080fe20000410000 */
[----:B------:R-:W-:Y:S01]  /*1bec0*/  FADD.FTZ R25, R77, R38 ;  /* 0x000000264d197221 */ /* 0x000fe20000010000 */
[----:B------:R-:W1:Y:S01]  /*1bed0*/  MUFU.EX2 R173, R173 ;  /* 0x000000ad00ad7308 */ /* 0x000e620000000800 */
[----:B------:R-:W-:Y:S01]  /*1bee0*/  FADD.FTZ R21, R179, R4 ;  /* 0x00000004b3157221 */ /* 0x000fe20000010000 */
[-C--:B------:R-:W-:Y:S01]  /*1bef0*/  FMUL.FTZ R116, R116, R26.reuse ;  /* 0x0000001a74747220 */ /* 0x080fe20000410000 */
[-C--:B------:R-:W-:Y:S01]  /*1bf00*/  FMUL.FTZ R117, R117, R26.reuse ;  /* 0x0000001a75757220 */ /* 0x080fe20000410000 */
[-C--:B------:R-:W-:Y:S01]  /*1bf10*/  FMUL.FTZ R120, R120, R26.reuse ;  /* 0x0000001a78787220 */ /* 0x080fe20000410000 */
[----:B0-----:R-:W-:Y:S01]  /*1bf20*/  FADD.FTZ R4, R32, R21 ;  /* 0x0000001520047221 */ /* 0x001fe20000010000 */
[-C--:B------:R-:W-:Y:S01]  /*1bf30*/  FMUL.FTZ R121, R121, R26.reuse ;  /* 0x0000001a79797220 */ /* 0x080fe20000410000 */
[-C--:B------:R-:W-:Y:S01]  /*1bf40*/  FMUL.FTZ R124, R124, R26.reuse ;  /* 0x0000001a7c7c7220 */ /* 0x080fe20000410000 */
[----:B------:R-:W0:Y:S01]  /*1bf50*/  MUFU.EX2 R79, R79 ;  /* 0x0000004f004f7308 */ /* 0x000e220000000800 */
        /* <DEDUP_REMOVED lines=14> */
[----:B------:R-:W-:Y:S01]  /*1c040*/  FMUL.FTZ R148, R148, R26 ;  /* 0x0000001a94947220 */ /* 0x000fe20000410000 */
[----:B------:R-:W1:Y:S01]  /*1c050*/  MUFU.EX2 R152, R152 ;  /* 0x0000009800987308 */ /* 0x000e620000000800 */
[C---:B0-----:R-:W-:Y:S01]  /*1c060*/  FADD.FTZ R21, R79.reuse, R38 ;  /* 0x000000264f157221 */ /* 0x041fe20000010000 */
[----:B------:R-:W-:Y:S01]  /*1c070*/  F2FP.BF16.F32.PACK_AB R158, R79, R158 ;  /* 0x0000009e4f9e723e */ /* 0x000fe200000010ff */
[----:B------:R-:W-:Y:S01]  /*1c080*/  FMUL.FTZ R149, R149, R26 ;  /* 0x0000001a95957220 */ /* 0x000fe20000410000 */
[----:B------:R-:W-:Y:S01]  /*1c090*/  F2FP.BF16.F32.PACK_AB R181, R34, R181 ;  /* 0x000000b522b5723e */ /* 0x000fe200000010ff */
[----:B------:R-:W-:Y:S01]  /*1c0a0*/  VIADD R3, R3, 0xffffffff ;  /* 0xffffffff03037836 */ /* 0x000fe20000000000 */
[----:B------:R-:W-:Y:S01]  /*1c0b0*/  F2FP.BF16.F32.PACK_AB R183, R24, R183 ;  /* 0x000000b718b7723e */ /* 0x000fe200000010ff */
[-C--:B------:R-:W-:Y:S01]  /*1c0c0*/  FMUL.FTZ R90, R90, R6.reuse ;  /* 0x000000065a5a7220 */ /* 0x080fe20000410000 */
[----:B------:R-:W0:Y:S01]  /*1c0d0*/  MUFU.EX2 R175, R175 ;  /* 0x000000af00af7308 */ /* 0x000e220000000800 */
[----:B--2---:R-:W-:Y:S01]  /*1c0e0*/  FADD.FTZ R4, R36, R9 ;  /* 0x0000000924047221 */ /* 0x004fe20000010000 */
[----:B------:R-:W-:Y:S01]  /*1c0f0*/  F2FP.BF16.F32.PACK_AB R177, R28, R177 ;  /* 0x000000b11cb1723e */ /* 0x000fe200000010ff */
[-C--:B------:R-:W-:Y:S01]  /*1c100*/  FMUL.FTZ R91, R91, R6.reuse ;  /* 0x000000065b5b7220 */ /* 0x080fe20000410000 */
[----:B------:R-:W-:Y:S01]  /*1c110*/  F2FP.BF16.F32.PACK_AB R179, R32, R179 ;  /* 0x000000b320b3723e */ /* 0x000fe200000010ff */
[-C--:B------:R-:W-:Y:S01]  /*1c120*/  FMUL.FTZ R94, R94, R6.reuse ;  /* 0x000000065e5e7220 */ /* 0x080fe20000410000 */
[----:B------:R-:W-:Y:S01]  /*1c130*/  F2FP.BF16.F32.PACK_AB R173, R36, R173 ;  /* 0x000000ad24ad723e */ /* 0x000fe200000010ff */
        /* <DEDUP_REMOVED lines=10> */
[----:B0-----:R-:W-:Y:S01]  /*1c1e0*/  FADD.FTZ R9, R175, R4 ;  /* 0x00000004af097221 */ /* 0x001fe20000010000 */
[-C--:B------:R-:W-:Y:S01]  /*1c1f0*/  FMUL.FTZ R110, R110, R6.reuse ;  /* 0x000000066e6e7220 */ /* 0x080fe20000410000 */
[-C--:B------:R-:W-:Y:S01]  /*1c200*/  FMUL.FTZ R111, R111, R6.reuse ;  /* 0x000000066f6f7220 */ /* 0x080fe20000410000 */
[-C--:B------:R-:W-:Y:S01]  /*1c210*/  FMUL.FTZ R114, R114, R6.reuse ;  /* 0x0000000672727220 */ /* 0x080fe20000410000 */
[-C--:B------:R-:W-:Y:S01]  /*1c220*/  FMUL.FTZ R115, R115, R6.reuse ;  /* 0x0000000673737220 */ /* 0x080fe20000410000 */
[-C--:B------:R-:W-:Y:S01]  /*1c230*/  FMUL.FTZ R118, R118, R6.reuse ;  /* 0x0000000676767220 */ /* 0x080fe20000410000 */
[----:B------:R-:W-:Y:S01]  /*1c240*/  FMUL.FTZ R119, R119, R6 ;  /* 0x0000000677777220 */ /* 0x000fe20000410000 */
[----:B------:R-:W0:Y:S01]  /*1c250*/  MUFU.EX2 R154, R154 ;  /* 0x0000009a009a7308 */ /* 0x000e220000000800 */
[C---:B--2---:R-:W-:Y:S01]  /*1c260*/  FADD.FTZ R21, R73.reuse, R38 ;  /* 0x0000002649157221 */ /* 0x044fe20000010000 */
[----:B------:R-:W-:Y:S01]  /*1c270*/  F2FP.BF16.F32.PACK_AB R152, R73, R152 ;  /* 0x000000984998723e */ /* 0x000fe200000010ff */
[-C--:B------:R-:W-:Y:S01]  /*1c280*/  FMUL.FTZ R122, R122, R6.reuse ;  /* 0x000000067a7a7220 */ /* 0x080fe20000410000 */
[-C--:B------:R-:W-:Y:S01]  /*1c290*/  FMUL.FTZ R123, R123, R6.reuse ;  /* 0x000000067b7b7220 */ /* 0x080fe20000410000 */
[-C--:B------:R-:W-:Y:S01]  /*1c2a0*/  FMUL.FTZ R126, R126, R6.reuse ;  /* 0x000000067e7e7220 */ /* 0x080fe20000410000 */
[-C--:B------:R-:W-:Y:S01]  /*1c2b0*/  FMUL.FTZ R127, R127, R6.reuse ;  /* 0x000000067f7f7220 */ /* 0x080fe20000410000 */
[-C--:B------:R-:W-:Y:S01]  /*1c2c0*/  FMUL.FTZ R130, R130, R6.reuse ;  /* 0x0000000682827220 */ /* 0x080fe20000410000 */
[----:B------:R-:W2:Y:S01]  /*1c2d0*/  MUFU.EX2 R169, R169 ;  /* 0x000000a900a97308 */ /* 0x000ea20000000800 */
[C---:B-1----:R-:W-:Y:S01]  /*1c2e0*/  FADD.FTZ R4, R40.reuse, R9 ;  /* 0x0000000928047221 */ /* 0x042fe20000010000 */
[----:B------:R-:W-:Y:S01]  /*1c2f0*/  F2FP.BF16.F32.PACK_AB R175, R40, R175 ;  /* 0x000000af28af723e */ /* 0x000fe200000010ff */
        /* <DEDUP_REMOVED lines=67> */
[----:B------:R-:W-:Y:S01]  /*1c730*/  IMAD.MOV.U32 R13, RZ, RZ, R11 ;  /* 0x000000ffff0d7224 */ /* 0x000fe200078e000b */
[----:B------:R-:W-:Y:S06]  /*1c740*/  @P2 BRA `(.L_x_7089) ;  /* 0xffffffc400802947 */ /* 0x000fec000383ffff */
.L_x_7071:
[----:B------:R-:W-:Y:S05]  /*1c750*/  WARPSYNC.ALL ;  /* 0x0000000000007948 */ /* 0x000fea0003800000 */
[----:B------:R-:W-:Y:S06]  /*1c760*/  BAR.ARV 0x8, 0x120 ;  /* 0x0204800000007b1d */ /* 0x000fec0000002000 */
[----:B------:R-:W-:Y:S05]  /*1c770*/  @!P0 BRA `(.L_x_7090) ;  /* 0x0000000000048947 */ /* 0x000fea0003800000 */
[----:B------:R-:W-:Y:S01]  /*1c780*/  BPT.TRAP 0x1 ;  /* 0x000000040000795c */ /* 0x000fe20000300000 */
.L_x_7090:
[----:B------:R-:W-:Y:S01]  /*1c790*/  IMAD R8, R184, 0x8, R2 ;  /* 0x00000008b8087824 */ /* 0x000fe200078e0202 */
[----:B------:R-:W-:-:S04]  /*1c7a0*/  SHF.L.U32 R3, R186, 0x1f, RZ ;  /* 0x0000001fba037819 */ /* 0x000fc800000006ff */
[----:B------:R0:W1:Y:S01]  /*1c7b0*/  SYNCS.PHASECHK.TRANS64.TRYWAIT P2, [R8+URZ+0x28850], R3 ;  /* 0x02885003080075a7 */ /* 0x000062000804017f */
[----:B------:R-:W-:Y:S05]  /*1c7c0*/  @!P0 BRA `(.L_x_7091) ;  /* 0x0000000000048947 */ /* 0x000fea0003800000 */
[----:B------:R-:W-:Y:S01]  /*1c7d0*/  BPT.TRAP 0x1 ;  /* 0x000000040000795c */ /* 0x000fe20000300000 */
.L_x_7091:
[----:B------:R-:W-:-:S05]  /*1c7e0*/  VIADD R2, R2, 0x400 ;  /* 0x0000040002027836 */ /* 0x000fca0000000000 */
[----:B------:R-:W-:-:S04]  /*1c7f0*/  SHF.R.U32.HI R2, RZ, 0x4, R2 ;  /* 0x00000004ff027819 */ /* 0x000fc80000011602 */
[----:B------:R-:W-:-:S04]  /*1c800*/  LOP3.LUT R2, R2, 0x3fff, RZ, 0xc0, !PT ;  /* 0x00003fff02027812 */ /* 0x000fc800078ec0ff */
[----:B------:R-:W-:Y:S01]  /*1c810*/  LOP3.LUT R5, R2, 0x4000000, RZ, 0xfc, !PT ;  /* 0x0400000002057812 */ /* 0x000fe200078efcff */
[----:B-1----:R-:W-:Y:S06]  /*1c820*/  @P2 BRA `(.L_x_7092) ;  /* 0x0000000000082947 */ /* 0x002fec0003800000 */
[----:B------:R-:W1:Y:S02]  /*1c830*/  SYNCS.PHASECHK.TRANS64.TRYWAIT P0, [R8+URZ+0x28850], R3 ;  /* 0x02885003080075a7 */ /* 0x000e64000800017f */
[----:B-1----:R-:W-:Y:S05]  /*1c840*/  @!P0 BRA `(.L_x_7093) ;  /* 0x000000a4000c8947 */ /* 0x002fea0003800000 */
.L_x_7092:
[----:B------:R-:W-:Y:S01]  /*1c850*/  IMAD R2, R184, 0x800, R5 ;  /* 0x00000800b8027824 */ /* 0x000fe200078e0205 */
[----:B------:R-:W-:Y:S05]  /*1c860*/  WARPSYNC.ALL ;  /* 0x0000000000007948 */ /* 0x000fea0003800000 */
[----:B01----:R-:W-:Y:S01]  /*1c870*/  IMAD.MOV.U32 R3, RZ, RZ, 0x40000040 ;  /* 0x40000040ff037424 */ /* 0x003fe200078e00ff */
[C---:B------:R-:W-:Y:S01]  /*1c880*/  R2UR UR6, R2.reuse ;  /* 0x00000000020672ca */ /* 0x040fe200000e0000 */
[----:B------:R-:W-:Y:S01]  /*1c890*/  WARPGROUP.ARRIVE ;  /* 0x00000000000079c5 */ /* 0x000fe20000000000 */
[----:B------:R-:W-:Y:S01]  /*1c8a0*/  VIADD R6, R2, 0x80 ;  /* 0x0000008002067836 */ /* 0x000fe20000000000 */
[----:B------:R-:W0:Y:S01]  /*1c8b0*/  SHFL.BFLY PT, R5, R0, 0x2, 0x1f ;  /* 0x0c401f0000057f89 */ /* 0x000e2200000e0000 */
[----:B------:R-:W-:Y:S01]  /*1c8c0*/  R2UR UR7, R3 ;  /* 0x00000000030772ca */ /* 0x000fe200000e0000 */
[----:B------:R-:W-:-:S02]  /*1c8d0*/  IMAD.MOV.U32 R7, RZ, RZ, 0x40000040 ;  /* 0x40000040ff077424 */ /* 0x000fc400078e00ff */
[----:B------:R-:W-:Y:S02]  /*1c8e0*/  IMAD.MOV.U32 R3, RZ, RZ, 0x40000040 ;  /* 0x40000040ff037424 */ /* 0x000fe400078e00ff */
[----:B------:R-:W-:Y:S02]  /*1c8f0*/  @!P1 VIADD R9, R8, 0x28860 ;  /* 0x0002886008099836 */ /* 0x000fe40000000000 */
[----:B------:R-:W-:Y:S02]  /*1c900*/  IMAD.MOV.U32 R8, RZ, RZ, RZ ;  /* 0x000000ffff087224 */ /* 0x000fe400078e00ff */
[----:B------:R-:W-:Y:S01]  /*1c910*/  VIADD R184, R184, 0x1 ;  /* 0x00000001b8b87836 */ /* 0x000fe20000000000 */
[----:B------:R-:W-:Y:S01]  /*1c920*/  @!P1 PRMT R9, RZ, 0x654, R9 ;  /* 0x00000654ff099816 */ /* 0x000fe20000000009 */
[----:B------:R-:W-:Y:S02]  /*1c930*/  IMAD.U32 R14, RZ, RZ, UR44 ;  /* 0x0000002cff0e7e24 */ /* 0x000fe4000f8e00ff */
[----:B------:R-:W-:Y:S01]  /*1c940*/  HGMMA.64x128x16.F32.BF16 R88, R180, gdesc[UR4].tnspB, R88, gsb0 ;  /* 0x41e00004b4587df0 */ /* 0x000fe20008001858 */
[----:B------:R-:W-:Y:S01]  /*1c950*/  R2UR UR6, R6 ;  /* 0x00000000060672ca */ /* 0x000fe200000e0000 */
[----:B------:R-:W-:Y:S01]  /*1c960*/  VIADD R6, R2, 0x100 ;  /* 0x0000010002067836 */ /* 0x000fe20000000000 */
[----:B------:R-:W-:Y:S01]  /*1c970*/  R2UR UR7, R7 ;  /* 0x00000000070772ca */ /* 0x000fe200000e0000 */
[----:B------:R-:W-:Y:S01]  /*1c980*/  IMAD.MOV.U32 R7, RZ, RZ, 0x40000040 ;  /* 0x40000040ff077424 */ /* 0x000fe200078e00ff */
[----:B------:R-:W-:Y:S01]  /*1c990*/  ISETP.NE.AND P2, PT, R184, 0x2, PT ;  /* 0x00000002b800780c */ /* 0x000fe20003f45270 */
[----:B------:R-:W-:-:S03]  /*1c9a0*/  VIADD R221, R221, 0x1 ;  /* 0x00000001dddd7836 */ /* 0x000fc60000000000 */
[----:B------:R-:W-:Y:S01]  /*1c9b0*/  SEL R184, R184, RZ, P2 ;  /* 0x000000ffb8b87207 */ /* 0x000fe20001000000 */
[----:B0-----:R-:W-:Y:S01]  /*1c9c0*/  FADD.FTZ R5, R5, R0 ;  /* 0x0000000005057221 */ /* 0x001fe20000010000 */
[----:B------:R-:W-:Y:S01]  /*1c9d0*/  IMAD.MOV.U32 R0, RZ, RZ, -0x800000 ;  /* 0xff800000ff007424 */ /* 0x000fe200078e00ff */
        /* <DEDUP_REMOVED lines=34> */
[----:B------:R-:W0:Y:S02]  /*1cc00*/  SHFL.BFLY PT, R6, R5, 0x1, 0x1f ;  /* 0x0c201f0005067f89 */ /* 0x000e2400000e0000 */
[----:B0-----:R-:W-:-:S05]  /*1cc10*/  FADD.FTZ R13, R5, R6 ;  /* 0x00000006050d7221 */ /* 0x001fca0000010000 */
[----:B------:R-:W-:-:S13]  /*1cc20*/  FSETP.NE.FTZ.AND P3, PT, R13, RZ, PT ;  /* 0x000000ff0d00720b */ /* 0x000fda0003f75000 */
[----:B------:R-:W0:Y:S01]  /*1cc30*/  @P3 MUFU.LG2 R7, R13 ;  /* 0x0000000d00073308 */ /* 0x000e220000000c00 */
[----:B------:R-:W-:-:S07]  /*1cc40*/  @P3 FMUL.FTZ R14, R14, 0.69314718246459960938 ;  /* 0x3f3172180e0e3820 */ /* 0x000fce0000410000 */
[----:B------:R-:W-:Y:S01]  /*1cc50*/  @P3 MUFU.RCP R8, R13 ;  /* 0x0000000d00083308 */ /* 0x000fe20000001000 */
[----:B0-----:R-:W-:-:S04]  /*1cc60*/  @P3 FMUL.FTZ R7, R7, 0.69314718246459960938 ;  /* 0x3f31721807073820 */ /* 0x001fc80000410000 */
[----:B------:R-:W-:Y:S01]  /*1cc70*/  @P3 FFMA.FTZ R0, R14, R10, R7 ;  /* 0x0000000a0e003223 */ /* 0x000fe20000010007 */
[----:B------:R-:W-:Y:S02]  /*1cc80*/  WARPGROUP.DEPBAR.LE gsb0, 0x0 ;  /* 0x00008000000079c5 */ /* 0x000fe40000010000 */
[----:B------:R-:W-:-:S06]  /*1cc90*/  WARPGROUP.ARRIVE ;  /* 0x00000000000079c5 */ /* 0x000fcc0000000000 */
[----:B------:R-:W-:Y:S01]  /*1cca0*/  HGMMA.64x128x16.F32.BF16 R88, R156, gdesc[UR4].tnspB, R88, gsb0 ;  /* 0x41e000049c587df0 */ /* 0x000fe20008001858 */
[----:B------:R-:W-:Y:S02]  /*1ccb0*/  R2UR UR6, R2 ;  /* 0x00000000020672ca */ /* 0x000fe400000e0000 */
[----:B------:R-:W-:Y:S02]  /*1ccc0*/  R2UR UR7, R3 ;  /* 0x00000000030772ca */ /* 0x000fe400000e0000 */
[----:B------:R-:W0:Y:S02]  /*1ccd0*/  SHFL.BFLY PT, R3, R4, 0x2, 0x1f ;  /* 0x0c401f0004037f89 */ /* 0x000e2400000e0000 */
[----:B0-----:R-:W-:Y:S01]  /*1cce0*/  FADD.FTZ R3, R3, R4 ;  /* 0x0000000403037221 */ /* 0x001fe20000010000 */
[----:B------:R-:W-:-:S04]  /*1ccf0*/  IMAD.U32 R4, RZ, RZ, UR44 ;  /* 0x0000002cff047e24 */ /* 0x000fc8000f8e00ff */
[----:B------:R-:W0:Y:S02]  /*1cd00*/  SHFL.BFLY PT, R2, R3, 0x1, 0x1f ;  /* 0x0c201f0003027f89 */ /* 0x000e2400000e0000 */
[----:B0-----:R-:W-:Y:S01]  /*1cd10*/  FADD.FTZ R12, R3, R2 ;  /* 0x00000002030c7221 */ /* 0x001fe20000010000 */
[----:B------:R-:W-:Y:S01]  /*1cd20*/  IMAD.MOV.U32 R2, RZ, RZ, RZ ;  /* 0x000000ffff027224 */ /* 0x000fe200078e00ff */
[----:B------:R-:W-:-:S03]  /*1cd30*/  SEL R3, RZ, 0x1, P2 ;  /* 0x00000001ff037807 */ /* 0x000fc60001000000 */
[----:B------:R-:W-:Y:S02]  /*1cd40*/  FSETP.NE.FTZ.AND P0, PT, R12, RZ, PT ;  /* 0x000000ff0c00720b */ /* 0x000fe40003f15000 */
[----:B------:R-:W-:Y:S01]  /*1cd50*/  LOP3.LUT R186, R186, R3, RZ, 0x3c, !PT ;  /* 0x00000003baba7212 */ /* 0x000fe200078e3cff */
[----:B------:R-:W-:-:S10]  /*1cd60*/  IMAD.MOV.U32 R3, RZ, RZ, -0x800000 ;  /* 0xff800000ff037424 */ /* 0x000fd400078e00ff */
[----:B------:R-:W0:Y:S01]  /*1cd70*/  @P0 MUFU.LG2 R6, R12 ;  /* 0x0000000c00060308 */ /* 0x000e220000000c00 */
[----:B------:R-:W-:-:S07]  /*1cd80*/  @P0 FMUL.FTZ R4, R4, 0.69314718246459960938 ;  /* 0x3f31721804040820 */ /* 0x000fce0000410000 */
[----:B------:R-:W1:Y:S01]  /*1cd90*/  @P0 MUFU.RCP R2, R12 ;  /* 0x0000000c00020308 */ /* 0x000e620000001000 */
[----:B0-----:R-:W-:-:S04]  /*1cda0*/  @P0 FMUL.FTZ R5, R6, 0.69314718246459960938 ;  /* 0x3f31721806050820 */ /* 0x001fc80000410000 */
[----:B------:R-:W-:Y:S01]  /*1cdb0*/  @P0 FFMA.FTZ R3, R4, R11, R5 ;  /* 0x0000000b04030223 */ /* 0x000fe20000010005 */
[----:B------:R-:W-:Y:S01]  /*1cdc0*/  PLOP3.LUT P0, PT, PT, PT, PT, 0x8, 0x0 ;  /* 0x000000000000781c */ /* 0x000fe20003f0e170 */
[----:B------:R-:W-:Y:S02]  /*1cdd0*/  WARPGROUP.DEPBAR.LE gsb0, 0x0 ;  /* 0x00008000000079c5 */ /* 0x000fe40000010000 */
[----:B------:R-:W-:-:S06]  /*1cde0*/  WARPGROUP.ARRIVE ;  /* 0x00000000000079c5 */ /* 0x000fcc0000000000 */
[----:B------:R-:W-:Y:S03]  /*1cdf0*/  HGMMA.64x128x16.F32.BF16 R88, R152, gdesc[UR4].tnspB, R88, gsb0 ;  /* 0x41e0000498587df0 */ /* 0x000fe60008001858 */
        /* <DEDUP_REMOVED lines=66> */
.L_x_6945:
[----:B------:R-:W-:Y:S05]  /*1d220*/  WARPSYNC.ALL ;  /* 0x0000000000007948 */ /* 0x000fea0003800000 */
        /* <DEDUP_REMOVED lines=9> */
[----:B------:R-:W2:Y:S01]  /*1d2c0*/  S2R R5, SR_SWINHI ;  /* 0x0000000000057919 */ /* 0x000ea20000002f00 */
[----:B------:R-:W-:Y:S05]  /*1d2d0*/  WARPSYNC.ALL ;  /* 0x0000000000007948 */ /* 0x000fea0003800000 */
[----:B------:R-:W-:Y:S01]  /*1d2e0*/  BAR.SYNC.DEFER_BLOCKING 0x1, 0x100 ;  /* 0x0044000000007b1d */ /* 0x000fe20000010000 */
[----:B------:R-:W-:Y:S02]  /*1d2f0*/  F2FP.BF16.F32.PACK_AB R6, R6, R37 ;  /* 0x000000250606723e */ /* 0x000fe400000010ff */
[----:B------:R-:W-:Y:S02]  /*1d300*/  F2FP.BF16.F32.PACK_AB R7, R7, R94 ;  /* 0x0000005e0707723e */ /* 0x000fe400000010ff */
[----:B------:R-:W-:Y:S01]  /*1d310*/  F2FP.BF16.F32.PACK_AB R30, R133, R30 ;  /* 0x0000001e851e723e */ /* 0x000fe200000010ff */
[----:B------:R-:W-:Y:S01]  /*1d320*/  ULDC.64 UR4, c[0x0][0xbd8] ;  /* 0x0002f60000047ab9 */ /* 0x000fe20000000a00 */
[----:B------:R-:W-:-:S02]  /*1d330*/  F2FP.BF16.F32.PACK_AB R32, R137, R32 ;  /* 0x000000208920723e */ /* 0x000fc400000010ff */
[----:B------:R-:W-:Y:S02]  /*1d340*/  F2FP.BF16.F32.PACK_AB R34, R141, R34 ;  /* 0x000000228d22723e */ /* 0x000fe400000010ff */
[----:B------:R-:W-:Y:S02]  /*1d350*/  F2FP.BF16.F32.PACK_AB R35, R35, R142 ;  /* 0x0000008e2323723e */ /* 0x000fe400000010ff */
[----:B------:R-:W-:Y:S02]  /*1d360*/  MOV R20, R2 ;  /* 0x0000000200147202 */ /* 0x000fe40000000f00 */
[----:B--2---:R-:W-:-:S03]  /*1d370*/  MOV R21, R5 ;  /* 0x0000000500157202 */ /* 0x004fc60000000f00 */
[----:B------:R-:W-:-:S03]  /*1d380*/  IMAD.WIDE R4, R228, 0x2, R20 ;  /* 0x00000002e4047825 */ /* 0x000fc600078e0214 */
[C---:B------:R-:W-:Y:S02]  /*1d390*/  IADD3 R45, P2, R4.reuse, 0x4000, RZ ;  /* 0x00004000042d7810 */ /* 0x040fe40007f5e0ff */
[C---:B------:R-:W-:Y:S02]  /*1d3a0*/  IADD3 R39, P5, R4.reuse, 0x20, RZ ;  /* 0x0000002004277810 */ /* 0x040fe40007fbe0ff */
[C---:B------:R-:W-:Y:S01]  /*1d3b0*/  LOP3.LUT R29, R4.reuse, 0x380, RZ, 0xc0, !PT ;  /* 0x00000380041d7812 */ /* 0x040fe200078ec0ff */
[--C-:B------:R-:W-:Y:S01]  /*1d3c0*/  IMAD.X R15, RZ, RZ, R5.reuse, P2 ;  /* 0x000000ffff0f7224 */ /* 0x100fe200010e0605 */
[C---:B------:R-:W-:Y:S01]  /*1d3d0*/  IADD3 R41, P0, R4.reuse, 0x40, RZ ;  /* 0x0000004004297810 */ /* 0x040fe20007f1e0ff */
[--C-:B------:R-:W-:Y:S01]  /*1d3e0*/  IMAD.X R9, RZ, RZ, R5.reuse, P5 ;  /* 0x000000ffff097224 */ /* 0x100fe200028e0605 */
[----:B------:R-:W-:Y:S02]  /*1d3f0*/  ISETP.NE.U32.AND P2, PT, RZ, UR4, PT ;  /* 0x00000004ff007c0c */ /* 0x000fe4000bf45070 */
[----:B------:R-:W-:Y:S01]  /*1d400*/  IADD3 R43, P1, R4, 0x60, RZ ;  /* 0x00000060042b7810 */ /* 0x000fe20007f3e0ff */
[----:B------:R-:W-:Y:S01]  /*1d410*/  IMAD.X R11, RZ, RZ, R5, P0 ;  /* 0x000000ffff0b7224 */ /* 0x000fe200000e0605 */
[----:B------:R-:W-:-:S02]  /*1d420*/  SHF.R.U64 R29, R29, 0x3, RZ ;  /* 0x000000031d1d7819 */ /* 0x000fc400000012ff */
[C---:B------:R-:W-:Y:S01]  /*1d430*/  IADD3 R47, P3, R4.reuse, 0x4020, RZ ;  /* 0x00004020042f7810 */ /* 0x040fe20007f7e0ff */
[--C-:B------:R-:W-:Y:S01]  /*1d440*/  IMAD.X R13, RZ, RZ, R5.reuse, P1 ;  /* 0x000000ffff0d7224 */ /* 0x100fe200008e0605 */
[C---:B------:R-:W-:Y:S02]  /*1d450*/  IADD3 R49, P4, R4.reuse, 0x4040, RZ ;  /* 0x0000404004317810 */ /* 0x040fe40007f9e0ff */
[----:B------:R-:W-:Y:S01]  /*1d460*/  IADD3 R51, P5, R4, 0x4060, RZ ;  /* 0x0000406004337810 */ /* 0x000fe20007fbe0ff */
[--C-:B------:R-:W-:Y:S01]  /*1d470*/  IMAD.X R25, RZ, RZ, R5.reuse, P3 ;  /* 0x000000ffff197224 */ /* 0x100fe200018e0605 */
[----:B------:R-:W-:Y:S01]  /*1d480*/  LOP3.LUT R8, R39, 0x380, RZ, 0xc0, !PT ;  /* 0x0000038027087812 */ /* 0x000fe200078ec0ff */
[----:B------:R-:W-:Y:S01]  /*1d490*/  IMAD.X R27, RZ, RZ, R5, P4 ;  /* 0x000000ffff1b7224 */ /* 0x000fe200020e0605 */
[----:B------:R-:W-:Y:S02]  /*1d4a0*/  LOP3.LUT R10, R41, 0x380, RZ, 0xc0, !PT ;  /* 0x00000380290a7812 */ /* 0x000fe400078ec0ff */
[----:B------:R-:W-:Y:S01]  /*1d4b0*/  ISETP.NE.AND.EX P2, PT, RZ, UR5, PT, P2 ;  /* 0x00000005ff007c0c */ /* 0x000fe2000bf45320 */
[----:B------:R-:W-:Y:S01]  /*1d4c0*/  ULDC.64 UR4, c[0x0][0xbe0] ;  /* 0x0002f80000047ab9 */ /* 0x000fe20000000a00 */
[----:B------:R-:W-:-:S02]  /*1d4d0*/  LOP3.LUT R12, R43, 0x380, RZ, 0xc0, !PT ;  /* 0x000003802b0c7812 */ /* 0x000fc400078ec0ff */
[----:B------:R-:W-:Y:S01]  /*1d4e0*/  LOP3.LUT R4, R29, R4, RZ, 0x3c, !PT ;  /* 0x000000041d047212 */ /* 0x000fe200078e3cff */
[----:B------:R-:W-:Y:S01]  /*1d4f0*/  IMAD.X R29, RZ, RZ, R5, P5 ;  /* 0x000000ffff1d7224 */ /* 0x000fe200028e0605 */
[----:B------:R-:W-:Y:S02]  /*1d500*/  LOP3.LUT R14, R45, 0x380, RZ, 0xc0, !PT ;  /* 0x000003802d0e7812 */ /* 0x000fe400078ec0ff */
[----:B------:R-:W-:Y:S02]  /*1d510*/  SHF.R.U64 R8, R8, 0x3, RZ ;  /* 0x0000000308087819 */ /* 0x000fe400000012ff */
[----:B------:R-:W-:Y:S02]  /*1d520*/  SHF.R.U64 R10, R10, 0x3, RZ ;  /* 0x000000030a0a7819 */ /* 0x000fe400000012ff */
[----:B------:R-:W-:Y:S02]  /*1d530*/  LOP3.LUT R24, R47, 0x380, RZ, 0xc0, !PT ;  /* 0x000003802f187812 */ /* 0x000fe400078ec0ff */
[----:B------:R-:W-:-:S02]  /*1d540*/  LOP3.LUT R26, R49, 0x380, RZ, 0xc0, !PT ;  /* 0x00000380311a7812 */ /* 0x000fc400078ec0ff */
[----:B------:R-:W-:Y:S02]  /*1d550*/  LOP3.LUT R28, R51, 0x380, RZ, 0xc0, !PT ;  /* 0x00000380331c7812 */ /* 0x000fe400078ec0ff */
[----:B------:R-:W-:Y:S02]  /*1d560*/  ISETP.NE.U32.AND P0, PT, RZ, UR4, PT ;  /* 0x00000004ff007c0c */ /* 0x000fe4000bf05070 */
[----:B------:R-:W-:Y:S02]  /*1d570*/  SHF.R.U64 R12, R12, 0x3, RZ ;  /* 0x000000030c0c7819 */ /* 0x000fe400000012ff */
[----:B------:R-:W-:Y:S02]  /*1d580*/  SHF.R.U64 R14, R14, 0x3, RZ ;  /* 0x000000030e0e7819 */ /* 0x000fe400000012ff */
[----:B------:R-:W-:Y:S02]  /*1d590*/  MOV R36, R4 ;  /* 0x0000000400247202 */ /* 0x000fe40000000f00 */
[----:B------:R-:W-:-:S02]  /*1d5a0*/  LOP3.LUT R8, R8, R39, RZ, 0x3c, !PT ;  /* 0x0000002708087212 */ /* 0x000fc400078e3cff */
[----:B------:R-:W-:Y:S02]  /*1d5b0*/  LOP3.LUT R10, R10, R41, RZ, 0x3c, !PT ;  /* 0x000000290a0a7212 */ /* 0x000fe400078e3cff */
[----:B------:R-:W-:Y:S02]  /*1d5c0*/  SHF.R.U64 R24, R24, 0x3, RZ ;  /* 0x0000000318187819 */ /* 0x000fe400000012ff */
[----:B------:R-:W-:Y:S02]  /*1d5d0*/  SHF.R.U64 R26, R26, 0x3, RZ ;  /* 0x000000031a1a7819 */ /* 0x000fe400000012ff */
[----:B------:R-:W-:Y:S02]  /*1d5e0*/  SHF.R.U64 R28, R28, 0x3, RZ ;  /* 0x000000031c1c7819 */ /* 0x000fe400000012ff */
[----:B------:R-:W-:Y:S02]  /*1d5f0*/  F2FP.BF16.F32.PACK_AB R4, R89, R88 ;  /* 0x000000585904723e */ /* 0x000fe400000010ff */
[----:B------:R-:W-:-:S02]  /*1d600*/  F2FP.BF16.F32.PACK_AB R5, R91, R90 ;  /* 0x0000005a5b05723e */ /* 0x000fc400000010ff */
[----:B------:R-:W-:Y:S02]  /*1d610*/  ISETP.NE.AND.EX P0, PT, RZ, UR5, PT, P0 ;  /* 0x00000005ff007c0c */ /* 0x000fe4000bf05300 */
[----:B------:R-:W-:Y:S01]  /*1d620*/  LOP3.LUT R12, R12, R43, RZ, 0x3c, !PT ;  /* 0x0000002b0c0c7212 */ /* 0x000fe200078e3cff */
[----:B------:R2:W-:Y:S01]  /*1d630*/  STSM.16.M88.4 [R36], R4 ;  /* 0x0000000424007844 */ /* 0x0005e20000000200 */
[----:B------:R-:W-:Y:S02]  /*1d640*/  LOP3.LUT R14, R14, R45, RZ, 0x3c, !PT ;  /* 0x0000002d0e0e7212 */ /* 0x000fe400078e3cff */
[----:B------:R-:W-:Y:S02]  /*1d650*/  LOP3.LUT R24, R24, R47, RZ, 0x3c, !PT ;  /* 0x0000002f18187212 */ /* 0x000fe400078e3cff */
[----:B------:R-:W-:Y:S02]  /*1d660*/  LOP3.LUT R26, R26, R49, RZ, 0x3c, !PT ;  /* 0x000000311a1a7212 */ /* 0x000fe400078e3cff */
[----:B------:R-:W-:-:S02]  /*1d670*/  LOP3.LUT R28, R28, R51, RZ, 0x3c, !PT ;  /* 0x000000331c1c7212 */ /* 0x000fc400078e3cff */
[----:B------:R-:W-:Y:S02]  /*1d680*/  MOV R44, R8 ;  /* 0x00000008002c7202 */ /* 0x000fe40000000f00 */
[----:B------:R-:W-:Y:S02]  /*1d690*/  MOV R43, R10 ;  /* 0x0000000a002b7202 */ /* 0x000fe40000000f00 */
[----:B------:R-:W-:Y:S02]  /*1d6a0*/  F2FP.BF16.F32.PACK_AB R8, R97, R96 ;  /* 0x000000606108723e */ /* 0x000fe400000010ff */
[----:B------:R-:W-:Y:S01]  /*1d6b0*/  F2FP.BF16.F32.PACK_AB R9, R99, R98 ;  /* 0x000000626309723e */ /* 0x000fe200000010ff */
[----:B--2---:R-:W2:Y:S01]  /*1d6c0*/  LDC.64 R36, c[0x0][0xbd8] ;  /* 0x0002f600ff247b82 */ /* 0x004ea20000000a00 */
[----:B------:R-:W-:Y:S02]  /*1d6d0*/  F2FP.BF16.F32.PACK_AB R10, R101, R100 ;  /* 0x00000064650a723e */ /* 0x000fe400000010ff */
[----:B------:R-:W-:-:S02]  /*1d6e0*/  F2FP.BF16.F32.PACK_AB R11, R103, R102 ;  /* 0x00000066670b723e */ /* 0x000fc400000010ff */
[----:B------:R-:W-:Y:S02]  /*1d6f0*/  F2FP.BF16.F32.PACK_AB R4, R105, R104 ;  /* 0x000000686904723e */ /* 0x000fe400000010ff */
        /* <DEDUP_REMOVED lines=8> */
[----:B------:R-:W-:Y:S02]  /*1d780*/  MOV R39, R26 ;  /* 0x0000001a00277202 */ /* 0x000fe40000000f00 */
[----:B------:R-:W-:Y:S02]  /*1d790*/  MOV R38, R28 ;  /* 0x0000001c00267202 */ /* 0x000fe40000000f00 */
[----:B------:R-:W-:Y:S01]  /*1d7a0*/  F2FP.BF16.F32.PACK_AB R12, R113, R112 ;  /* 0x00000070710c723e */ /* 0x000fe200000010ff */
[----:B---3--:R-:W3:Y:S01]  /*1d7b0*/  @P0 LDC.64 R8, c[0x0][0xbe0] ;  /* 0x0002f800ff080b82 */ /* 0x008ee20000000a00 */
[----:B------:R-:W-:Y:S01]  /*1d7c0*/  F2FP.BF16.F32.PACK_AB R13, R115, R114 ;  /* 0x00000072730d723e */ /* 0x000fe200000010ff */
[----:B------:R-:W-:Y:S01]  /*1d7d0*/  ULDC UR4, c[0x0][0xa88] ;  /* 0x0002a20000047ab9 */ /* 0x000fe20000000800 */
[----:B------:R-:W-:Y:S01]  /*1d7e0*/  F2FP.BF16.F32.PACK_AB R14, R33, R116 ;  /* 0x00000074210e723e */ /* 0x000fe200000010ff */
[----:B------:R-:W-:Y:S01]  /*1d7f0*/  IMAD.MOV.U32 R44, RZ, RZ, RZ ;  /* 0x000000ffff2c7224 */ /* 0x000fe200078e00ff */
[----:B------:R-:W-:Y:S01]  /*1d800*/  F2FP.BF16.F32.PACK_AB R15, R119, R118 ;  /* 0x00000076770f723e */ /* 0x000fe200000010ff */
[----:B--2---:R-:W-:Y:S01]  /*1d810*/  IMAD.WIDE R36, R220, 0x4, R36 ;  /* 0x00000004dc247825 */ /* 0x004fe200078e0224 */
[----:B------:R-:W-:-:S02]  /*1d820*/  F2FP.BF16.F32.PACK_AB R24, R121, R120 ;  /* 0x000000787918723e */ /* 0x000fc400000010ff */
[----:B------:R-:W-:Y:S01]  /*1d830*/  F2FP.BF16.F32.PACK_AB R25, R123, R122 ;  /* 0x0000007a7b19723e */ /* 0x000fe200000010ff */
[----:B------:R2:W-:Y:S01]  /*1d840*/  STSM.16.M88.4 [R42], R12 ;  /* 0x0000000c2a007844 */ /* 0x0005e20000000200 */
[----:B------:R-:W-:Y:S02]  /*1d850*/  F2FP.BF16.F32.PACK_AB R26, R125, R124 ;  /* 0x0000007c7d1a723e */ /* 0x000fe400000010ff */
[----:B------:R-:W-:Y:S02]  /*1d860*/  F2FP.BF16.F32.PACK_AB R27, R127, R126 ;  /* 0x0000007e7f1b723e */ /* 0x000fe400000010ff */
[----:B------:R-:W-:Y:S02]  /*1d870*/  F2FP.BF16.F32.PACK_AB R28, R31, R128 ;  /* 0x000000801f1c723e */ /* 0x000fe400000010ff */
[----:B------:R-:W-:Y:S01]  /*1d880*/  F2FP.BF16.F32.PACK_AB R29, R131, R130 ;  /* 0x00000082831d723e */ /* 0x000fe200000010ff */
[----:B------:R2:W-:Y:S01]  /*1d890*/  STSM.16.M88.4 [R41], R24 ;  /* 0x0000001829007844 */ /* 0x0005e20000000200 */
[----:B------:R-:W-:-:S02]  /*1d8a0*/  F2FP.BF16.F32.PACK_AB R31, R135, R134 ;  /* 0x00000086871f723e */ /* 0x000fc400000010ff */
[----:B------:R-:W-:Y:S02]  /*1d8b0*/  F2FP.BF16.F32.PACK_AB R33, R139, R138 ;  /* 0x0000008a8b21723e */ /* 0x000fe400000010ff */
[----:B----4-:R-:W-:Y:S01]  /*1d8c0*/  F2FP.BF16.F32.PACK_AB R4, R145, R144 ;  /* 0x000000909104723e */ /* 0x010fe200000010ff */
[----:B------:R2:W-:Y:S01]  /*1d8d0*/  STSM.16.M88.4 [R40], R28 ;  /* 0x0000001c28007844 */ /* 0x0005e20000000200 */
[----:B------:R-:W-:Y:S02]  /*1d8e0*/  F2FP.BF16.F32.PACK_AB R5, R147, R146 ;  /* 0x000000929305723e */ /* 0x000fe400000010ff */
[----:B------:R-:W-:Y:S01]  /*1d8f0*/  F2FP.BF16.F32.PACK_AB R6, R149, R148 ;  /* 0x000000949506723e */ /* 0x000fe200000010ff */
[----:B------:R2:W-:Y:S01]  /*1d900*/  STSM.16.M88.4 [R39], R32 ;  /* 0x0000002027007844 */ /* 0x0005e20000000200 */
[----:B------:R-:W-:-:S05]  /*1d910*/  F2FP.BF16.F32.PACK_AB R7, R151, R150 ;  /* 0x000000969707723e */ /* 0x000fca00000010ff */
[----:B------:R2:W-:Y:S01]  /*1d920*/  STSM.16.M88.4 [R38], R4 ;  /* 0x0000000426007844 */ /* 0x0005e20000000200 */
[----:B------:R-:W-:Y:S01]  /*1d930*/  BAR.SYNC.DEFER_BLOCKING 0x1, 0x100 ;  /* 0x0044000000007b1d */ /* 0x000fe20000010000 */
[----:B------:R-:W-:Y:S02]  /*1d940*/  IMAD.U32 R49, RZ, RZ, UR4 ;  /* 0x00000004ff317e24 */ /* 0x000fe4000f8e00ff */
[----:B---3--:R-:W-:-:S03]  /*1d950*/  @P0 IMAD.WIDE R8, R220, 0x4, R8 ;  /* 0x00000004dc080825 */ /* 0x008fc600078e0208 */
[----:B------:R2:W5:Y:S01]  /*1d960*/  @P2 LDG.E R44, desc[UR56][R36.64] ;  /* 0x00000038242c2981 */ /* 0x000562000c1e1900 */
[----:B------:R-:W-:-:S03]  /*1d970*/  IMAD.IADD R11, R16, 0x1, R203 ;  /* 0x00000001100b7824 */ /* 0x000fc600078e02cb */
[----:B------:R2:W5:Y:S01]  /*1d980*/  @P0 LDG.E R49, desc[UR56][R8.64] ;  /* 0x0000003808310981 */ /* 0x000562000c1e1900 */
[----:B------:R-:W-:Y:S01]  /*1d990*/  IMAD.WIDE R20, R11, 0x2, R20 ;  /* 0x000000020b147825 */ /* 0x000fe200078e0214 */
[----:B------:R-:W-:Y:S06]  /*1d9a0*/  @P0 BRA `(.L_x_7096) ;  /* 0x0000000000100947 */ /* 0x000fec0003800000 */
[----:B------:R-:W-:Y:S05]  /*1d9b0*/  @!P2 BRA `(.L_x_7096) ;  /* 0x00000000000ca947 */ /* 0x000fea0003800000 */
[----:B--2---:R-:W2:Y:S04]  /*1d9c0*/  LDG.E R4, desc[UR56][R36.64] ;  /* 0x0000003824047981 */ /* 0x004ea8000c1e1900 */
[----:B-----5:R-:W2:Y:S02]  /*1d9d0*/  LDG.E R49, desc[UR56][R36.64+0x4] ;  /* 0x0000043824317981 */ /* 0x020ea4000c1e1900 */
[----:B--2---:R-:W-:-:S07]  /*1d9e0*/  IMAD.IADD R49, R49, 0x1, -R4 ;  /* 0x0000000131317824 */ /* 0x004fce00078e0a04 */
.L_x_7096:
[----:B------:R-:W-:Y:S01]  /*1d9f0*/  SHF.R.S32.HI R48, RZ, 0x1f, R218 ;  /* 0x0000001fff307819 */ /* 0x000fe200000114da */
[----:B------:R-:W-:Y:S01]  /*1da00*/  ULDC.64 UR4, c[0x0][0xb70] ;  /* 0x0002dc0000047ab9 */ /* 0x000fe20000000a00 */
[----:B-----5:R-:W-:Y:S01]  /*1da10*/  SHF.R.S32.HI R45, RZ, 0x1f, R44 ;  /* 0x0000001fff2d7819 */ /* 0x020fe2000001142c */
[----:B------:R-:W-:Y:S01]  /*1da20*/  IMAD R10, R222, 0x80, R204 ;  /* 0x00000080de0a7824 */ /* 0x000fe200078e02cc */
[----:B--2---:R-:W-:Y:S01]  /*1da30*/  SHF.R.S32.HI R6, RZ, 0x1f, R220 ;  /* 0x0000001fff067819 */ /* 0x004fe200000114dc */
[----:B------:R-:W-:Y:S01]  /*1da40*/  IMAD R7, R48, UR4, RZ ;  /* 0x0000000430077c24 */ /* 0x000fe2000f8e02ff */
[----:B------:R-:W-:Y:S01]  /*1da50*/  SEL R51, R220, RZ, !P2 ;  /* 0x000000ffdc337207 */ /* 0x000fe20005000000 */
[----:B------:R-:W-:Y:S01]  /*1da60*/  IMAD.WIDE.U32 R4, R218, UR4, R44 ;  /* 0x00000004da047c25 */ /* 0x000fe2000f8e002c */
[----:B------:R-:W-:Y:S02]  /*1da70*/  SEL R50, R6, RZ, !P2 ;  /* 0x000000ff06327207 */ /* 0x000fe40005000000 */
[----:B------:R-:W-:Y:S01]  /*1da80*/  IADD3 R9, P0, R20, 0x1000, RZ ;  /* 0x0000100014097810 */ /* 0x000fe20007f1e0ff */
[----:B------:R-:W-:Y:S01]  /*1da90*/  IMAD R7, R218, UR5, R7 ;  /* 0x00000005da077c24 */ /* 0x000fe2000f8e0207 */
[----:B------:R-:W-:Y:S01]  /*1daa0*/  ULDC.64 UR4, c[0x0][0xb78] ;  /* 0x0002de0000047ab9 */ /* 0x000fe20000000a00 */
[----:B------:R-:W-:Y:S01]  /*1dab0*/  IADD3 R25, P2, R20, 0x3000, RZ ;  /* 0x0000300014197810 */ /* 0x000fe20007f5e0ff */
[----:B------:R-:W-:Y:S01]  /*1dac0*/  IMAD R6, R50, UR4, RZ ;  /* 0x0000000432067c24 */ /* 0x000fe2000f8e02ff */
[----:B------:R-:W-:Y:S01]  /*1dad0*/  LOP3.LUT R8, R9, 0x380, RZ, 0xc0, !PT ;  /* 0x0000038009087812 */ /* 0x000fe200078ec0ff */
[----:B------:R-:W-:Y:S01]  /*1dae0*/  IMAD.IADD R5, R5, 0x1, R7 ;  /* 0x0000000105057824 */ /* 0x000fe200078e0207 */
[----:B------:R-:W-:Y:S01]  /*1daf0*/  IADD3 R13, P1, R20, 0x2000, RZ ;  /* 0x00002000140d7810 */ /* 0x000fe20007f3e0ff */
[C---:B------:R-:W-:Y:S01]  /*1db00*/  IMAD R6, R51.reuse, UR5, R6 ;  /* 0x0000000533067c24 */ /* 0x040fe2000f8e0206 */
[----:B------:R-:W-:Y:S01]  /*1db10*/  SHF.R.S32.HI R7, RZ, 0x1f, R10 ;  /* 0x0000001fff077819 */ /* 0x000fe2000001140a */
[----:B------:R-:W-:Y:S01]  /*1db20*/  IMAD.WIDE.U32 R4, R51, UR4, R4 ;  /* 0x0000000433047c25 */ /* 0x000fe2000f8e0004 */
[----:B------:R-:W-:Y:S01]  /*1db30*/  LOP3.LUT R24, R25, 0x380, RZ, 0xc0, !PT ;  /* 0x0000038019187812 */ /* 0x000fe200078ec0ff */
[----:B------:R-:W-:Y:S01]  /*1db40*/  ULDC.64 UR4, c[0x0][0xb40] ;  /* 0x0002d00000047ab9 */ /* 0x000fe20000000a00 */
[----:B------:R-:W-:-:S02]  /*1db50*/  SHF.R.U64 R8, R8, 0x3, RZ ;  /* 0x0000000308087819 */ /* 0x000fc400000012ff */
[----:B------:R-:W-:Y:S02]  /*1db60*/  IADD3 R4, P3, R10, R4, RZ ;  /* 0x000000040a047210 */ /* 0x000fe40007f7e0ff */
[----:B------:R-:W-:Y:S02]  /*1db70*/  LOP3.LUT R12, R13, 0x380, RZ, 0xc0, !PT ;  /* 0x000003800d0c7812 */ /* 0x000fe400078ec0ff */
[----:B------:R-:W-:Y:S02]  /*1db80*/  IADD3.X R7, R7, R5, R6, P3, !PT ;  /* 0x0000000507077210 */ /* 0x000fe40001ffe406 */
[----:B------:R-:W-:Y:S02]  /*1db90*/  LEA R46, P3, R4, UR4, 0x2 ;  /* 0x00000004042e7c11 */ /* 0x000fe4000f8610ff */
[----:B------:R-:W-:Y:S02]  /*1dba0*/  SHF.R.U64 R24, R24, 0x3, RZ ;  /* 0x0000000318187819 */ /* 0x000fe400000012ff */
[----:B------:R-:W-:Y:S01]  /*1dbb0*/  LOP3.LUT R8, R8, R9, RZ, 0x3c, !PT ;  /* 0x0000000908087212 */ /* 0x000fe200078e3cff */
[----:B------:R-:W-:Y:S01]  /*1dbc0*/  IMAD.X R9, RZ, RZ, R21, P0 ;  /* 0x000000ffff097224 */ /* 0x000fe200000e0615 */
[----:B------:R-:W-:-:S02]  /*1dbd0*/  SHF.R.U64 R12, R12, 0x3, RZ ;  /* 0x000000030c0c7819 */ /* 0x000fc400000012ff */
[----:B------:R-:W-:Y:S01]  /*1dbe0*/  LEA.HI.X R47, R4, UR5, R7, 0x2, P3 ;  /* 0x00000005042f7c11 */ /* 0x000fe200098f1407 */
[----:B------:R-:W-:Y:S01]  /*1dbf0*/  VIADD R4, R10, 0x8 ;  /* 0x000000080a047836 */ /* 0x000fe20000000000 */
[----:B------:R-:W-:Y:S01]  /*1dc00*/  LOP3.LUT R24, R24, R25, RZ, 0x3c, !PT ;  /* 0x0000001918187212 */ /* 0x000fe200078e3cff */
[----:B------:R-:W-:Y:S01]  /*1dc10*/  IMAD.X R25, RZ, RZ, R21, P2 ;  /* 0x000000ffff197224 */ /* 0x000fe200010e0615 */
[----:B------:R-:W-:Y:S01]  /*1dc20*/  LOP3.LUT P0, RZ, R223, 0x3, RZ, 0xc0, !PT ;  /* 0x00000003dfff7812 */ /* 0x000fe2000780c0ff */
[----:B------:R-:W-:Y:S01]  /*1dc30*/  ULDC.64 UR4, c[0x0][0xaa0] ;  /* 0x0002a80000047ab9 */ /* 0x000fe20000000a00 */
[C---:B------:R-:W-:Y:S02]  /*1dc40*/  IADD3 R29, P5, R20.reuse, 0x4000, RZ ;  /* 0x00004000141d7810 */ /* 0x040fe40007fbe0ff */
[C---:B------:R-:W-:Y:S02]  /*1dc50*/  IADD3 R33, P4, R20.reuse, 0x5000, RZ ;  /* 0x0000500014217810 */ /* 0x040fe40007f9e0ff */
[----:B------:R-:W-:-:S02]  /*1dc60*/  IADD3 R37, P3, R20, 0x6000, RZ ;  /* 0x0000600014257810 */ /* 0x000fc40007f7e0ff */
[----:B------:R-:W-:Y:S01]  /*1dc70*/  LOP3.LUT R12, R12, R13, RZ, 0x3c, !PT ;  /* 0x0000000d0c0c7212 */ /* 0x000fe200078e3cff */
[--C-:B------:R-:W-:Y:S01]  /*1dc80*/  IMAD.X R13, RZ, RZ, R21.reuse, P1 ;  /* 0x000000ffff0d7224 */ /* 0x100fe200008e0615 */
[----:B------:R-:W-:Y:S02]  /*1dc90*/  IADD3 R5, P2, R20, 0x7000, RZ ;  /* 0x0000700014057810 */ /* 0x000fe40007f5e0ff */
[----:B------:R-:W-:Y:S02]  /*1dca0*/  ISETP.GE.OR P1, PT, R10, R49, P0 ;  /* 0x000000310a00720c */ /* 0x000fe40000726670 */
[----:B------:R-:W-:Y:S01]  /*1dcb0*/  LOP3.LUT R28, R29, 0x380, RZ, 0xc0, !PT ;  /* 0x000003801d1c7812 */ /* 0x000fe200078ec0ff */
[----:B------:R-:W-:Y:S01]  /*1dcc0*/  IMAD.X R41, RZ, RZ, R21, P2 ;  /* 0x000000ffff297224 */ /* 0x000fe200010e0615 */
[----:B------:R-:W-:Y:S02]  /*1dcd0*/  LOP3.LUT R32, R33, 0x380, RZ, 0xc0, !PT ;  /* 0x0000038021207812 */ /* 0x000fe400078ec0ff */
[----:B------:R-:W-:-:S02]  /*1dce0*/  LOP3.LUT R36, R37, 0x380, RZ, 0xc0, !PT ;  /* 0x0000038025247812 */ /* 0x000fc400078ec0ff */
[----:B------:R-:W-:Y:S02]  /*1dcf0*/  ISETP.GE.OR P0, PT, R4, R49, P0 ;  /* 0x000000310400720c */ /* 0x000fe40000706670 */
[----:B------:R-:W-:Y:S02]  /*1dd00*/  LOP3.LUT R4, R5, 0x380, RZ, 0xc0, !PT ;  /* 0x0000038005047812 */ /* 0x000fe400078ec0ff */
[----:B------:R-:W-:Y:S01]  /*1dd10*/  LOP3.LUT R7, R20, 0x380, RZ, 0xc0, !PT ;  /* 0x0000038014077812 */ /* 0x000fe200078ec0ff */
[----:B------:R2:W-:Y:S01]  /*1dd20*/  @!P1 STG.E desc[UR56][R46.64], R3 ;  /* 0x000000032e009986 */ /* 0x0005e2000c101938 */
[----:B------:R-:W-:Y:S02]  /*1dd30*/  SHF.R.U64 R28, R28, 0x3, RZ ;  /* 0x000000031c1c7819 */ /* 0x000fe400000012ff */
[----:B------:R-:W-:Y:S02]  /*1dd40*/  SHF.R.U64 R32, R32, 0x3, RZ ;  /* 0x0000000320207819 */ /* 0x000fe400000012ff */
        /* <DEDUP_REMOVED lines=12> */
[----:B------:R-:W-:-:S03]  /*1de10*/  LOP3.LUT R20, R7, R20, RZ, 0x3c, !PT ;  /* 0x0000001407147212 */ /* 0x000fc600078e3cff */
[----:B------:R-:W5:Y:S01]  /*1de20*/  LD.E.128 R12, desc[UR56][R12.64] ;  /* 0x000000380c0c7980 */ /* 0x000f62000c101d00 */
[----:B--2---:R-:W-:-:S03]  /*1de30*/  IMAD R3, R45, UR4, RZ ;  /* 0x000000042d037c24 */ /* 0x004fc6000f8e02ff */
[----:B------:R2:W5:Y:S04]  /*1de40*/  LD.E.128 R4, desc[UR56][R20.64] ;  /* 0x0000003814047980 */ /* 0x000568000c101d00 */
[----:B------:R-:W5:Y:S04]  /*1de50*/  LD.E.128 R24, desc[UR56][R24.64] ;  /* 0x0000003818187980 */ /* 0x000f68000c101d00 */
[----:B------:R-:W5:Y:S04]  /*1de60*/  LD.E.128 R28, desc[UR56][R28.64] ;  /* 0x000000381c1c7980 */ /* 0x000f68000c101d00 */
[----:B------:R-:W5:Y:S01]  /*1de70*/  LD.E.128 R32, desc[UR56][R32.64] ;  /* 0x0000003820207980 */ /* 0x000f62000c101d00 */
[----:B--2---:R-:W-:-:S03]  /*1de80*/  IMAD.MOV.U32 R20, RZ, RZ, R16 ;  /* 0x000000ffff147224 */ /* 0x004fc600078e0010 */
[----:B------:R-:W5:Y:S01]  /*1de90*/  LD.E.128 R36, desc[UR56][R36.64] ;  /* 0x0000003824247980 */ /* 0x000f62000c101d00 */
[----:B------:R-:W-:-:S03]  /*1dea0*/  IMAD.MOV.U32 R21, RZ, RZ, R17 ;  /* 0x000000ffff157224 */ /* 0x000fc600078e0011 */
[----:B------:R-:W5:Y:S01]  /*1deb0*/  LD.E.128 R40, desc[UR56][R40.64] ;  /* 0x0000003828287980 */ /* 0x000f62000c101d00 */
        /* <DEDUP_REMOVED lines=9> */
[----:B------:R-:W-:Y:S02]  /*1df50*/  IMAD R49, R222, -0x80, R49 ;  /* 0xffffff80de317824 */ /* 0x000fe400078e0231 */
[----:B------:R-:W-:Y:S02]  /*1df60*/  IMAD.IADD R21, R21, 0x1, R3 ;  /* 0x0000000115157824 */ /* 0x000fe400078e0203 */
[----:B------:R-:W-:Y:S01]  /*1df70*/  IMAD R3, R48, UR4, RZ ;  /* 0x0000000430037c24 */ /* 0x000fe2000f8e02ff */
[----:B------:R-:W-:Y:S01]  /*1df80*/  ISETP.GE.AND P3, PT, R18, R49, PT ;  /* 0x000000311200720c */ /* 0x000fe20003f66270 */
[----:B------:R-:W-:-:S04]  /*1df90*/  IMAD.WIDE.U32 R20, R218, UR4, R20 ;  /* 0x00000004da147c25 */ /* 0x000fc8000f8e0014 */
[----:B------:R-:W-:Y:S01]  /*1dfa0*/  IMAD R3, R218, UR5, R3 ;  /* 0x00000005da037c24 */ /* 0x000fe2000f8e0203 */
[----:B------:R-:W-:Y:S01]  /*1dfb0*/  ULDC.64 UR4, c[0x0][0xae8] ;  /* 0x0002ba0000047ab9 */ /* 0x000fe20000000a00 */
[----:B---3--:R-:W-:Y:S02]  /*1dfc0*/  VIADD R0, R2, 0x28820 ;  /* 0x0002882002007836 */ /* 0x008fe40000000000 */
[----:B------:R-:W-:Y:S02]  /*1dfd0*/  IMAD R44, R50, UR4, RZ ;  /* 0x00000004322c7c24 */ /* 0x000fe4000f8e02ff */
[----:B------:R-:W-:Y:S01]  /*1dfe0*/  IMAD.IADD R21, R21, 0x1, R3 ;  /* 0x0000000115157824 */ /* 0x000fe200078e0203 */
[----:B------:R-:W-:Y:S01]  /*1dff0*/  PRMT R0, RZ, 0x654, R0 ;  /* 0x00000654ff007816 */ /* 0x000fe20000000000 */
[C---:B------:R-:W-:Y:S01]  /*1e000*/  IMAD R3, R51.reuse, UR5, R44 ;  /* 0x0000000533037c24 */ /* 0x040fe2000f8e022c */
[----:B------:R-:W-:Y:S01]  /*1e010*/  BSSY B1, `(.L_x_7097) ;  /* 0x0000018000017945 */ /* 0x000fe20003800000 */
[----:B------:R-:W-:Y:S01]  /*1e020*/  IMAD.WIDE.U32 R46, R51, UR4, R20 ;  /* 0x00000004332e7c25 */ /* 0x000fe2000f8e0014 */
[----:B--2---:R2:W-:Y:S01]  /*1e030*/  SYNCS.ARRIVE.TRANS64.RED.A1T0 RZ, [R0+URZ], RZ ;  /* 0x000000ff00ff79a7 */ /* 0x0045e2000810043f */
[----:B------:R-:W-:-:S02]  /*1e040*/  ISETP.GE.AND P0, PT, R189, R49, PT ;  /* 0x00000031bd00720c */ /* 0x000fc40003f06270 */
[-C--:B------:R-:W-:Y:S01]  /*1e050*/  ISETP.GE.AND P1, PT, R188, R49.reuse, PT ;  /* 0x00000031bc00720c */ /* 0x080fe20003f26270 */
[----:B------:R-:W-:Y:S01]  /*1e060*/  IMAD.WIDE R44, R222, 0x80, R18 ;  /* 0x00000080de2c7825 */ /* 0x000fe200078e0212 */
[----:B------:R-:W-:-:S03]  /*1e070*/  ISETP.GE.AND P2, PT, R190, R49, PT ;  /* 0x00000031be00720c */ /* 0x000fc60003f46270 */
[----:B------:R-:W-:Y:S01]  /*1e080*/  IMAD.IADD R51, R47, 0x1, R3 ;  /* 0x000000012f337824 */ /* 0x000fe200078e0203 */
[----:B--2---:R-:W-:Y:S09]  /*1e090*/  @P3 BRA `(.L_x_7098) ;  /* 0x00000000003c3947 */ /* 0x004ff20003800000 */
[----:B------:R-:W-:Y:S01]  /*1e0a0*/  ULDC.64 UR6, c[0x0][0xad8] ;  /* 0x0002b60000067ab9 */ /* 0x000fe20000000a00 */
[----:B------:R-:W-:Y:S01]  /*1e0b0*/  IMAD.MOV.U32 R20, RZ, RZ, R46 ;  /* 0x000000ffff147224 */ /* 0x000fe200078e002e */
[----:B------:R-:W-:Y:S01]  /*1e0c0*/  ULDC UR4, c[0x0][0xa8c] ;  /* 0x0002a30000047ab9 */ /* 0x000fe20000000800 */
[----:B------:R-:W-:Y:S01]  /*1e0d0*/  IMAD R3, R45, UR6, RZ ;  /* 0x000000062d037c24 */ /* 0x000fe2000f8e02ff */
[----:B------:R-:W-:Y:S01]  /*1e0e0*/  ISETP.GE.AND P3, PT, R16, UR4, PT ;  /* 0x0000000410007c0c */ /* 0x000fe2000bf66270 */
[----:B------:R-:W-:Y:S01]  /*1e0f0*/  IMAD.MOV.U32 R21, RZ, RZ, R51 ;  /* 0x000000ffff157224 */ /* 0x000fe200078e0033 */
[----:B------:R-:W-:Y:S01]  /*1e100*/  ISETP.GE.AND P4, PT, R195, UR4, PT ;  /* 0x00000004c3007c0c */ /* 0x000fe2000bf86270 */
        /* <DEDUP_REMOVED lines=8> */
.L_x_7098:
[----:B------:R-:W-:Y:S05]  /*1e190*/  BSYNC B1 ;  /* 0x0000000000017941 */ /* 0x000fea0003800000 */
.L_x_7097:
[----:B------:R-:W-:Y:S04]  /*1e1a0*/  BSSY B1, `(.L_x_7099) ;  /* 0x0000013000017945 */ /* 0x000fe80003800000 */
[----:B------:R-:W-:Y:S05]  /*1e1b0*/  @P0 BRA `(.L_x_7100) ;  /* 0x0000000000440947 */ /* 0x000fea0003800000 */
[----:B------:R-:W-:Y:S01]  /*1e1c0*/  IADD3 R3, P0, R44, 0x20, RZ ;  /* 0x000000202c037810 */ /* 0x000fe20007f1e0ff */
[----:B------:R-:W-:Y:S01]  /*1e1d0*/  ULDC.64 UR6, c[0x0][0xad8] ;  /* 0x0002b60000067ab9 */ /* 0x000fe20000000a00 */
[----:B--2--5:R-:W-:Y:S01]  /*1e1e0*/  IMAD.MOV.U32 R4, RZ, RZ, R46 ;  /* 0x000000ffff047224 */ /* 0x024fe200078e002e */
[----:B------:R-:W-:Y:S01]  /*1e1f0*/  ULDC UR4, c[0x0][0xa8c] ;  /* 0x0002a30000047ab9 */ /* 0x000fe20000000800 */
[----:B------:R-:W-:Y:S01]  /*1e200*/  IMAD.MOV.U32 R5, RZ, RZ, R51 ;  /* 0x000000ffff057224 */ /* 0x000fe200078e0033 */
[----:B------:R-:W-:Y:S01]  /*1e210*/  ISETP.GE.AND P3, PT, R16, UR4, PT ;  /* 0x0000000410007c0c */ /* 0x000fe2000bf66270 */
[----:B------:R-:W-:Y:S01]  /*1e220*/  IMAD.X R0, RZ, RZ, R45, P0 ;  /* 0x000000ffff007224 */ /* 0x000fe200000e062d */
[----:B------:R-:W-:Y:S01]  /*1e230*/  ISETP.GE.AND P4, PT, R195, UR4, PT ;  /* 0x00000004c3007c0c */ /* 0x000fe2000bf86270 */
[----:B------:R-:W-:-:S04]  /*1e240*/  IMAD.WIDE.U32 R4, R3, UR6, R4 ;  /* 0x0000000603047c25 */ /* 0x000fc8000f8e0004 */
        /* <DEDUP_REMOVED lines=8> */
.L_x_7100:
[----:B------:R-:W-:Y:S05]  /*1e2d0*/  BSYNC B1 ;  /* 0x0000000000017941 */ /* 0x000fea0003800000 */
.L_x_7099:
        /* <DEDUP_REMOVED lines=14> */
[----:B---3--:R-:W-:Y:S01]  /*1e3c0*/  LEA R6, P0, R4, UR6, 0x1 ;  /* 0x0000000604067c11 */ /* 0x008fe2000f8008ff */
[----:B------:R-:W-:-:S05]  /*1e3d0*/  IMAD.IADD R3, R5, 0x1, R3 ;  /* 0x0000000105037824 */ /* 0x000fca00078e0203 */
[----:B------:R-:W-:-:S05]  /*1e3e0*/  LEA.HI.X R7, R4, UR7, R3, 0x1, P0 ;  /* 0x0000000704077c11 */ /* 0x000fca00080f0c03 */
[----:B------:R4:W-:Y:S04]  /*1e3f0*/  @!P1 STG.E.128 desc[UR56][R6.64], R12 ;  /* 0x0000000c06009986 */ /* 0x0009e8000c101d38 */
[----:B------:R4:W-:Y:S02]  /*1e400*/  @!P3 STG.E.128 desc[UR56][R6.64+0x80], R36 ;  /* 0x000080240600b986 */ /* 0x0009e4000c101d38 */
.L_x_7102:
[----:B------:R-:W-:Y:S05]  /*1e410*/  BSYNC B1 ;  /* 0x0000000000017941 */ /* 0x000fea0003800000 */
.L_x_7101:
[----:B------:R-:W-:Y:S05]  /*1e420*/  @P2 BRA `(.L_x_7103) ;  /* 0x0000000800ac2947 */ /* 0x000fea0003800000 */
[----:B------:R-:W-:Y:S01]  /*1e430*/  IADD3 R3, P0, R44, 0x60, RZ ;  /* 0x000000602c037810 */ /* 0x000fe20007f1e0ff */
[----:B------:R-:W-:Y:S01]  /*1e440*/  ULDC.64 UR6, c[0x0][0xad8] ;  /* 0x0002b60000067ab9 */ /* 0x000fe20000000a00 */
[----:B--2--5:R-:W-:Y:S01]  /*1e450*/  IMAD.MOV.U32 R4, RZ, RZ, R46 ;  /* 0x000000ffff047224 */ /* 0x024fe200078e002e */
[----:B------:R-:W-:Y:S01]  /*1e460*/  ULDC UR4, c[0x0][0xa8c] ;  /* 0x0002a30000047ab9 */ /* 0x000fe20000000800 */
[----:B------:R-:W-:Y:S01]  /*1e470*/  IMAD.MOV.U32 R5, RZ, RZ, R51 ;  /* 0x000000ffff057224 */ /* 0x000fe200078e0033 */
[----:B------:R-:W-:Y:S01]  /*1e480*/  ISETP.GE.AND P1, PT, R16, UR4, PT ;  /* 0x0000000410007c0c */ /* 0x000fe2000bf26270 */
[----:B------:R-:W-:Y:S02]  /*1e490*/  IMAD.X R44, RZ, RZ, R45, P0 ;  /* 0x000000ffff2c7224 */ /* 0x000fe400000e062d */
[----:B------:R-:W-:-:S04]  /*1e4a0*/  IMAD.WIDE.U32 R4, R3, UR6, R4 ;  /* 0x0000000603047c25 */ /* 0x000fc8000f8e0004 */
[----:B------:R-:W-:-:S04]  /*1e4b0*/  IMAD R44, R44, UR6, RZ ;  /* 0x000000062c2c7c24 */ /* 0x000fc8000f8e02ff */
[----:B------:R-:W-:Y:S01]  /*1e4c0*/  IMAD R3, R3, UR7, R44 ;  /* 0x0000000703037c24 */ /* 0x000fe2000f8e022c */
[----:B------:R-:W-:Y:S02]  /*1e4d0*/  ULDC.64 UR6, c[0x0][0xa80] ;  /* 0x0002a00000067ab9 */ /* 0x000fe40000000a00 */
[----:B---34-:R-:W-:Y:S01]  /*1e4e0*/  LEA R6, P0, R4, UR6, 0x1 ;  /* 0x0000000604067c11 */ /* 0x018fe2000f8008ff */
[----:B------:R-:W-:-:S05]  /*1e4f0*/  IMAD.IADD R3, R5, 0x1, R3 ;  /* 0x0000000105037824 */ /* 0x000fca00078e0203 */
[----:B------:R-:W-:Y:S02]  /*1e500*/  LEA.HI.X R7, R4, UR7, R3, 0x1, P0 ;  /* 0x0000000704077c11 */ /* 0x000fe400080f0c03 */
[----:B------:R-:W-:-:S03]  /*1e510*/  ISETP.GE.AND P0, PT, R195, UR4, PT ;  /* 0x00000004c3007c0c */ /* 0x000fc6000bf06270 */
[----:B------:R2:W-:Y:S10]  /*1e520*/  @!P1 STG.E.128 desc[UR56][R6.64], R24 ;  /* 0x0000001806009986 */ /* 0x0005f4000c101d38 */
[----:B------:R-:W-:Y:S05]  /*1e530*/  @P0 BRA `(.L_x_7103) ;  /* 0x0000000800680947 */ /* 0x000fea0003800000 */
[----:B------:R3:W-:Y:S01]  /*1e540*/  STG.E.128 desc[UR56][R6.64+0x80], R40 ;  /* 0x0000802806007986 */ /* 0x0007e2000c101d38 */
[----:B------:R-:W-:Y:S05]  /*1e550*/  BRA `(.L_x_7103) ;  /* 0x0000000800607947 */ /* 0x000fea0003800000 */
.L_x_7095:
[----:B------:R-:W-:Y:S01]  /*1e560*/  ULDC.64 UR4, c[0x0][0xbd8] ;  /* 0x0002f60000047ab9 */ /* 0x000fe20000000a00 */
[----:B------:R-:W2:Y:S01]  /*1e570*/  LDC.64 R4, c[0x0][0xbd8] ;  /* 0x0002f600ff047b82 */ /* 0x000ea20000000a00 */
[----:B------:R-:W-:Y:S01]  /*1e580*/  ISETP.NE.U32.AND P0, PT, RZ, UR4, PT ;  /* 0x00000004ff007c0c */ /* 0x000fe2000bf05070 */
[----:B------:R-:W-:-:S03]  /*1e590*/  IMAD.MOV.U32 R9, RZ, RZ, RZ ;  /* 0x000000ffff097224 */ /* 0x000fc600078e00ff */
[----:B------:R-:W-:Y:S01]  /*1e5a0*/  ISETP.NE.AND.EX P0, PT, RZ, UR5, PT, P0 ;  /* 0x00000005ff007c0c */ /* 0x000fe2000bf05300 */
[----:B------:R-:W-:Y:S02]  /*1e5b0*/  ULDC.64 UR4, c[0x0][0xbe0] ;  /* 0x0002f80000047ab9 */ /* 0x000fe40000000a00 */
[----:B------:R-:W-:-:S04]  /*1e5c0*/  ISETP.NE.U32.AND P1, PT, RZ, UR4, PT ;  /* 0x00000004ff007c0c */ /* 0x000fc8000bf25070 */
[----:B------:R-:W-:Y:S01]  /*1e5d0*/  ISETP.NE.AND.EX P1, PT, RZ, UR5, PT, P1 ;  /* 0x00000005ff007c0c */ /* 0x000fe2000bf25310 */
[----:B--2---:R-:W-:-:S12]  /*1e5e0*/  IMAD.WIDE R4, R220, 0x4, R4 ;  /* 0x00000004dc047825 */ /* 0x004fd800078e0204 */
[----:B------:R-:W2:Y:S01]  /*1e5f0*/  @P1 LDC.64 R6, c[0x0][0xbe0] ;  /* 0x0002f800ff061b82 */ /* 0x000ea20000000a00 */
[----:B------:R-:W-:Y:S02]  /*1e600*/  ULDC UR4, c[0x0][0xa88] ;  /* 0x0002a20000047ab9 */ /* 0x000fe40000000800 */
[----:B------:R-:W-:Y:S01]  /*1e610*/  IMAD.U32 R3, RZ, RZ, UR4 ;  /* 0x00000004ff037e24 */ /* 0x000fe2000f8e00ff */
[----:B------:R3:W5:Y:S01]  /*1e620*/  @P0 LDG.E R9, desc[UR56][R4.64] ;  /* 0x0000003804090981 */ /* 0x000762000c1e1900 */
[----:B--2---:R-:W-:-:S05]  /*1e630*/  @P1 IMAD.WIDE R6, R220, 0x4, R6 ;  /* 0x00000004dc061825 */ /* 0x004fca00078e0206 */
[----:B------:R3:W5:Y:S01]  /*1e640*/  @P1 LDG.E R3, desc[UR56][R6.64] ;  /* 0x0000003806031981 */ /* 0x000762000c1e1900 */
[----:B------:R-:W-:Y:S02]  /*1e650*/  ISETP.GT.AND P2, PT, R229, 0x7f, PT ;  /* 0x0000007fe500780c */ /* 0x000fe40003f44270 */
[----:B------:R-:W-:Y:S01]  /*1e660*/  SHF.R.S32.HI R8, RZ, 0x1f, R220 ;  /* 0x0000001fff087819 */ /* 0x000fe200000114dc */
[----:B------:R-:W-:Y:S10]  /*1e670*/  @P1 BRA `(.L_x_7104) ;  /* 0x0000000000101947 */ /* 0x000ff40003800000 */
[----:B------:R-:W-:Y:S05]  /*1e680*/  @!P0 BRA `(.L_x_7104) ;  /* 0x00000000000c8947 */ /* 0x000fea0003800000 */
[----:B------:R-:W2:Y:S04]  /*1e690*/  LDG.E R0, desc[UR56][R4.64] ;  /* 0x0000003804007981 */ /* 0x000ea8000c1e1900 */
[----:B-----5:R-:W2:Y:S02]  /*1e6a0*/  LDG.E R3, desc[UR56][R4.64+0x4] ;  /* 0x0000043804037981 */ /* 0x020ea4000c1e1900 */
[----:B--2---:R-:W-:-:S07]  /*1e6b0*/  IMAD.IADD R3, R3, 0x1, -R0 ;  /* 0x0000000103037824 */ /* 0x004fce00078e0a00 */
.L_x_7104:
[----:B------:R-:W-:Y:S01]  /*1e6c0*/  BSSY B1, `(.L_x_7105) ;  /* 0x000001c000017945 */ /* 0x000fe20003800000 */
[----:B------:R-:W-:Y:S02]  /*1e6d0*/  SEL R12, R8, RZ, !P0 ;  /* 0x000000ff080c7207 */ /* 0x000fe40004000000 */
[----:B------:R-:W-:Y:S02]  /*1e6e0*/  SHF.R.S32.HI R10, RZ, 0x1f, R218 ;  /* 0x0000001fff0a7819 */ /* 0x000fe400000114da */
[----:B------:R-:W-:Y:S02]  /*1e6f0*/  SEL R11, R220, RZ, !P0 ;  /* 0x000000ffdc0b7207 */ /* 0x000fe40004000000 */
[----:B-----5:R-:W-:Y:S01]  /*1e700*/  SHF.R.S32.HI R8, RZ, 0x1f, R9 ;  /* 0x0000001fff087819 */ /* 0x020fe20000011409 */
[----:B------:R-:W-:Y:S06]  /*1e710*/  @P2 BRA `(.L_x_7106) ;  /* 0x0000000000582947 */ /* 0x000fec0003800000 */
[----:B---3--:R-:W2:Y:S02]  /*1e720*/  S2R R5, SR_TID.X ;  /* 0x0000000000057919 */ /* 0x008ea40000002100 */
        /* <DEDUP_REMOVED lines=21> */
.L_x_7106:
[----:B------:R-:W-:Y:S05]  /*1e880*/  BSYNC B1 ;  /* 0x0000000000017941 */ /* 0x000fea0003800000 */
.L_x_7105:
[----:B------:R-:W-:Y:S01]  /*1e890*/  ULDC.64 UR4, c[0x0][0xaa0] ;  /* 0x0002a80000047ab9 */ /* 0x000fe20000000a00 */
[----:B---3--:R-:W-:Y:S01]  /*1e8a0*/  IMAD.MOV.U32 R4, RZ, RZ, R16 ;  /* 0x000000ffff047224 */ /* 0x008fe200078e0010 */
[----:B------:R-:W-:Y:S01]  /*1e8b0*/  BSSY B1, `(.L_x_7107) ;  /* 0x0000028000017945 */ /* 0x000fe20003800000 */
[----:B--2---:R-:W-:Y:S02]  /*1e8c0*/  IMAD.MOV.U32 R5, RZ, RZ, R17 ;  /* 0x000000ffff057224 */ /* 0x004fe400078e0011 */
        /* <DEDUP_REMOVED lines=38> */
.L_x_7108:
[----:B------:R-:W-:Y:S05]  /*1eb30*/  BSYNC B1 ;  /* 0x0000000000017941 */ /* 0x000fea0003800000 */
.L_x_7107:
        /* <DEDUP_REMOVED lines=14> */
[----:B--2---:R-:W-:Y:S01]  /*1ec20*/  LEA R12, P2, R4, UR6, 0x1 ;  /* 0x00000006040c7c11 */ /* 0x004fe2000f8408ff */
[----:B------:R-:W-:-:S05]  /*1ec30*/  IMAD.IADD R3, R5, 0x1, R3 ;  /* 0x0000000105037824 */ /* 0x000fca00078e0203 */
[----:B------:R-:W-:-:S05]  /*1ec40*/  LEA.HI.X R13, R4, UR7, R3, 0x1, P2 ;  /* 0x00000007040d7c11 */ /* 0x000fca00090f0c03 */
[----:B------:R3:W-:Y:S04]  /*1ec50*/  @!P3 STG.E.128 desc[UR56][R12.64], RZ ;  /* 0x000000ff0c00b986 */ /* 0x0007e8000c101d38 */
[----:B------:R3:W-:Y:S02]  /*1ec60*/  @!P4 STG.E.128 desc[UR56][R12.64+0x80], RZ ;  /* 0x000080ff0c00c986 */ /* 0x0007e4000c101d38 */
.L_x_7110:
[----:B------:R-:W-:Y:S05]  /*1ec70*/  BSYNC B1 ;  /* 0x0000000000017941 */ /* 0x000fea0003800000 */
.L_x_7109:
        /* <DEDUP_REMOVED lines=14> */
[----:B--23--:R-:W-:Y:S01]  /*1ed60*/  LEA R12, P0, R4, UR6, 0x1 ;  /* 0x00000006040c7c11 */ /* 0x00cfe2000f8008ff */
[----:B------:R-:W-:-:S05]  /*1ed70*/  IMAD.IADD R3, R5, 0x1, R3 ;  /* 0x0000000105037824 */ /* 0x000fca00078e0203 */
[----:B------:R-:W-:-:S05]  /*1ed80*/  LEA.HI.X R13, R4, UR7, R3, 0x1, P0 ;  /* 0x00000007040d7c11 */ /* 0x000fca00080f0c03 */
[----:B------:R4:W-:Y:S04]  /*1ed90*/  @!P2 STG.E.128 desc[UR56][R12.64], RZ ;  /* 0x000000ff0c00a986 */ /* 0x0009e8000c101d38 */
[----:B------:R4:W-:Y:S02]  /*1eda0*/  @!P3 STG.E.128 desc[UR56][R12.64+0x80], RZ ;  /* 0x000080ff0c00b986 */ /* 0x0009e4000c101d38 */
.L_x_7112:
[----:B------:R-:W-:Y:S05]  /*1edb0*/  BSYNC B1 ;  /* 0x0000000000017941 */ /* 0x000fea0003800000 */
.L_x_7111:
        /* <DEDUP_REMOVED lines=18> */
.L_x_7103:
[----:B------:R-:W-:Y:S05]  /*1eee0*/  BSYNC B0 ;  /* 0x0000000000007941 */ /* 0x000fea0003800000 */
.L_x_7094:
[----:B------:R-:W-:Y:S02]  /*1eef0*/  ULDC UR4, c[0x0][0xc14] ;  /* 0x0003050000047ab9 */ /* 0x000fe40000000800 */
[----:B-1----:R-:W-:-:S13]  /*1ef00*/  ISETP.GE.AND P0, PT, R199, UR4, PT ;  /* 0x00000004c7007c0c */ /* 0x002fda000bf06270 */
[----:B------:R-:W-:Y:S05]  /*1ef10*/  @!P0 BRA `(.L_x_7113) ;  /* 0xfffffe2000848947 */ /* 0x000fea000383ffff */
[----:B------:R-:W-:Y:S05]  /*1ef20*/  BRA `(.L_x_6833) ;  /* 0x00000064001c7947 */ /* 0x000fea0003800000 */
.L_x_6831:
        /* <DEDUP_REMOVED lines=61> */
.L_x_7118:
        /* <DEDUP_REMOVED lines=16> */
.L_x_7117:
[----:B------:R-:W-:Y:S05]  /*1f400*/  BSYNC B0 ;  /* 0x0000000000007941 */ /* 0x000fea0003800000 */
.L_x_7116:
        /* <DEDUP_REMOVED lines=25> */
.L_x_7114:
        /* <DEDUP_REMOVED lines=20> */
.L_x_7119:
[----:B-12---:R-:W-:Y:S02]  /*1f6e0*/  IMAD.MOV R0, RZ, RZ, -R3 ;  /* 0x000000ffff007224 */ /* 0x006fe400078e0a03 */
[----:B---3--:R-:W-:Y:S02]  /*1f6f0*/  IMAD R16, R16, UR4, R5 ;  /* 0x0000000410107c24 */ /* 0x008fe4000f8e0205 */
[----:B------:R-:W-:Y:S01]  /*1f700*/  IMAD R5, R0, R9, RZ ;  /* 0x0000000900057224 */ /* 0x000fe200078e02ff */
[----:B------:R-:W-:Y:S01]  /*1f710*/  IABS R0, R6 ;  /* 0x0000000600007213 */ /* 0x000fe20000000000 */
[----:B------:R-:W-:-:S04]  /*1f720*/  IMAD.MOV.U32 R2, RZ, RZ, RZ ;  /* 0x000000ffff027224 */ /* 0x000fc800078e00ff */
[----:B------:R-:W-:Y:S01]  /*1f730*/  IMAD.HI.U32 R2, R3, R5, R2 ;  /* 0x0000000503027227 */ /* 0x000fe200078e0002 */
[----:B------:R-:W-:-:S03]  /*1f740*/  IADD3 R5, -R16, UR6, RZ ;  /* 0x0000000610057c10 */ /* 0x000fc6000fffe1ff */
[----:B------:R-:W-:Y:S01]  /*1f750*/  IMAD.MOV R0, RZ, RZ, -R0 ;  /* 0x000000ffff007224 */ /* 0x000fe200078e0a00 */
        /* <DEDUP_REMOVED lines=48> */
.L_x_7115:
[----:B------:R-:W-:Y:S02]  /*1fa60*/  IMAD.MOV.U32 R17, RZ, RZ, RZ ;  /* 0x000000ffff117224 */ /* 0x000fe400078e00ff */
[----:B------:R-:W-:Y:S02]  /*1fa70*/  IMAD.U32 R16, RZ, RZ, UR6 ;  /* 0x00000006ff107e24 */ /* 0x000fe4000f8e00ff */
[----:B------:R-:W-:-:S07]  /*1fa80*/  IMAD.MOV.U32 R18, RZ, RZ, RZ ;  /* 0x000000ffff127224 */ /* 0x000fce00078e00ff */
.L_x_7120:
        /* <DEDUP_REMOVED lines=18> */
[----:B------:R-:W2:Y:S01]  /*1fbb0*/  S2R R4, SR_TID.X ;  /* 0x0000000000047919 */ /* 0x000ea20000002100 */
[----:B------:R-:W-:Y:S01]  /*1fbc0*/  ISETP.NE.AND P1, PT, R5, RZ, PT ;  /* 0x000000ff0500720c */ /* 0x000fe20003f25270 */
[----:B-1----:R-:W-:Y:S01]  /*1fbd0*/  IMAD.MOV.U32 R0, RZ, RZ, 0x1 ;  /* 0x00000001ff007424 */ /* 0x002fe200078e00ff */
        /* <DEDUP_REMOVED lines=10> */
[----:B--2---:R-:W-:-:S04]  /*1fc80*/  LOP3.LUT R4, R4, 0x7f, RZ, 0xc0, !PT ;  /* 0x0000007f04047812 */ /* 0x004fc800078ec0ff */
[C---:B------:R-:W-:Y:S02]  /*1fc90*/  ISETP.NE.AND P2, PT, R4.reuse, RZ, PT ;  /* 0x000000ff0400720c */ /* 0x040fe40003f45270 */
[----:B------:R-:W-:-:S11]  /*1fca0*/  ISETP.NE.OR P0, PT, R4, RZ, !P1 ;  /* 0x000000ff0400720c */ /* 0x000fd60004f05670 */
[----:B------:R-:W-:-:S04]  /*1fcb0*/  @P2 LOP3.LUT R2, R2, 0x2, RZ, 0xfc, !PT ;  /* 0x0000000202022812 */ /* 0x000fc800078efcff */
[----:B------:R-:W-:-:S05]  /*1fcc0*/  @P0 LOP3.LUT R2, R2, 0x40, RZ, 0xfc, !PT ;  /* 0x0000004002020812 */ /* 0x000fca00078efcff */
[----:B------:R1:W-:Y:S02]  /*1fcd0*/  STL [R1+0x14], R2 ;  /* 0x0000140201007387 */ /* 0x0003e40000100800 */
.L_x_7226:
[----:B------:R-:W-:Y:S05]  /*1fce0*/  YIELD ;  /* 0x0000000000007946 */ /* 0x000fea0003800000 */
[----:B------:R-:W-:Y:S01]  /*1fcf0*/  ULDC.64 UR4, c[0x0][0xa28] ;  /* 0x00028a0000047ab9 */ /* 0x000fe20000000a00 */
[----:B------:R-:W-:Y:S01]  /*1fd00*/  IMAD.MOV.U32 R8, RZ, RZ, RZ ;  /* 0x000000ffff087224 */ /* 0x000fe200078e00ff */
[----:B------:R-:W-:Y:S01]  /*1fd10*/  ISETP.NE.U32.AND P0, PT, RZ, UR4, PT ;  /* 0x00000004ff007c0c */ /* 0x000fe2000bf05070 */
[----:B-1----:R-:W-:Y:S01]  /*1fd20*/  IMAD.MOV.U32 R0, RZ, RZ, RZ ;  /* 0x000000ffff007224 */ /* 0x002fe200078e00ff */
[----:B------:R-:W-:Y:S01]  /*1fd30*/  ULDC.64 UR8, c[0x0][0xa08] ;  /* 0x0002820000087ab9 */ /* 0x000fe20000000a00 */
[----:B------:R-:W-:Y:S01]  /*1fd40*/  ULDC.64 UR10, c[0x0][0xa10] ;  /* 0x00028400000a7ab9 */ /* 0x000fe20000000a00 */
[----:B------:R-:W-:Y:S01]  /*1fd50*/  ISETP.NE.AND.EX P0, PT, RZ, UR5, PT, P0 ;  /* 0x00000005ff007c0c */ /* 0x000fe2000bf05300 */
[----:B------:R-:W-:-:S12]  /*1fd60*/  ULDC.64 UR4, c[0x0][0xa00] ;  /* 0x0002800000047ab9 */ /* 0x000fd80000000a00 */
[----:B--2---:R-:W1:Y:S02]  /*1fd70*/  @P0 LDC.64 R2, c[0x0][0xa28] ;  /* 0x00028a00ff020b82 */ /* 0x004e640000000a00 */
[----:B-1----:R-:W-:-:S05]  /*1fd80*/  @P0 IMAD.WIDE R2, R19, 0x4, R2 ;  /* 0x0000000413020825 */ /* 0x002fca00078e0202 */
[----:B------:R1:W5:Y:S01]  /*1fd90*/  @P0 LDG.E R8, desc[UR56][R2.64] ;  /* 0x0000003802080981 */ /* 0x000362000c1e1900 */
[----:B------:R-:W-:-:S04]  /*1fda0*/  ISETP.NE.U32.AND P0, PT, RZ, UR4, PT ;  /* 0x00000004ff007c0c */ /* 0x000fc8000bf05070 */
        /* <DEDUP_REMOVED lines=9> */
[----:B------:R-:W-:Y:S01]  /*1fe40*/  ISETP.NE.U32.AND P2, PT, RZ, UR8, PT ;  /* 0x00000008ff007c0c */ /* 0x000fe2000bf45070 */
[----:B------:R-:W-:-:S03]  /*1fe50*/  ULDC UR6, c[0x0][0x338] ;  /* 0x0000ce0000067ab9 */ /* 0x000fc60000000800 */
[----:B------:R-:W-:Y:S02]  /*1fe60*/  ISETP.NE.AND.EX P3, PT, RZ, UR9, PT, P2 ;  /* 0x00000009ff007c0c */ /* 0x000fe4000bf65320 */
[----:B------:R-:W-:Y:S01]  /*1fe70*/  ISETP.NE.U32.AND P2, PT, RZ, UR10, PT ;  /* 0x0000000aff007c0c */ /* 0x000fe2000bf45070 */
[----:B------:R-:W-:-:S03]  /*1fe80*/  IMAD.U32 R10, RZ, RZ, UR6 ;  /* 0x00000006ff0a7e24 */ /* 0x000fc6000f8e00ff */
        /* <DEDUP_REMOVED lines=12> */
[----:B-1----:R-:W-:Y:S01]  /*1ff50*/  IMAD.U32 R5, RZ, RZ, UR4 ;  /* 0x00000004ff057e24 */ /* 0x002fe2000f8e00ff */
[----:B------:R-:W-:Y:S06]  /*1ff60*/  @P1 BRA `(.L_x_7122) ;  /* 0x0000000000101947 */ /* 0x000fec0003800000 */
[----:B------:R-:W-:Y:S05]  /*1ff70*/  @!P0 BRA `(.L_x_7122) ;  /* 0x00000000000c8947 */ /* 0x000fea0003800000 */
[----:B------:R-:W2:Y:S04]  /*1ff80*/  LDG.E R7, desc[UR56][R2.64] ;  /* 0x0000003802077981 */ /* 0x000ea8000c1e1900 */
[----:B-----5:R-:W2:Y:S02]  /*1ff90*/  LDG.E R0, desc[UR56][R2.64+0x4] ;  /* 0x0000043802007981 */ /* 0x020ea4000c1e1900 */
[----:B--2---:R-:W-:-:S07]  /*1ffa0*/  IMAD.IADD R0, R0, 0x1, -R7 ;  /* 0x0000000100007824 */ /* 0x004fce00078e0a07 */
.L_x_7122:
        /* <DEDUP_REMOVED lines=9> */
[----:B------:R-:W-:-:S04]  /*20040*/  ISETP.NE.U32.AND P0, PT, RZ, UR4, PT ;  /* 0x00000004ff007c0c */ /* 0x000fc8000bf05070 */
[----:B------:R-:W-:Y:S01]  /*20050*/  ISETP.NE.AND.EX P0, PT, RZ, UR5, PT, P0 ;  /* 0x00000005ff007c0c */ /* 0x000fe2000bf05300 */
[----:B---3-5:R-:W-:-:S05]  /*20060*/  IMAD.IADD R9, R9, 0x1, R8 ;  /* 0x0000000109097824 */ /* 0x028fca00078e0208 */
[----:B------:R1:W-:Y:S07]  /*20070*/  STL [R1+0x4], R9 ;  /* 0x0000040901007387 */ /* 0x0003ee0000100800 */
[----:B------:R-:W-:Y:S05]  /*20080*/  @!P0 BRA `(.L_x_7123) ;  /* 0x0000000000108947 */ /* 0x000fea0003800000 */
[----:B------:R-:W2:Y:S02]  /*20090*/  LDC.64 R6, c[0x0][0xa20] ;  /* 0x00028800ff067b82 */ /* 0x000ea40000000a00 */
[----:B--2---:R-:W-:-:S05]  /*200a0*/  IMAD.WIDE R6, R19, 0x4, R6 ;  /* 0x0000000413067825 */ /* 0x004fca00078e0206 */
[----:B------:R2:W5:Y:S01]  /*200b0*/  LDG.E R5, desc[UR56][R6.64] ;  /* 0x0000003806057981 */ /* 0x000562000c1e1900 */
[----:B------:R-:W-:Y:S05]  /*200c0*/  BRA `(.L_x_7124) ;  /* 0x0000000000107947 */ /* 0x000fea0003800000 */
.L_x_7123:
[----:B------:R-:W-:Y:S05]  /*200d0*/  @!P3 BRA `(.L_x_7124) ;  /* 0x00000000000cb947 */ /* 0x000fea0003800000 */
[----:B------:R-:W2:Y:S04]  /*200e0*/  LDG.E R5, desc[UR56][R6.64] ;  /* 0x0000003806057981 */ /* 0x000ea8000c1e1900 */
[----:B------:R-:W2:Y:S02]  /*200f0*/  LDG.E R6, desc[UR56][R6.64+0x4] ;  /* 0x0000043806067981 */ /* 0x000ea4000c1e1900 */
[----:B--2---:R-:W-:-:S07]  /*20100*/  IMAD.IADD R5, R6, 0x1, -R5 ;  /* 0x0000000106057824 */ /* 0x004fce00078e0a05 */
.L_x_7124:
        /* <DEDUP_REMOVED lines=26> */
.L_x_7127:
[----:B------:R-:W-:-:S13]  /*202b0*/  ISETP.NE.AND P0, PT, R3, 0x1, PT ;  /* 0x000000010300780c */ /* 0x000fda0003f05270 */
[----:B------:R-:W1:Y:S02]  /*202c0*/  @P0 LDC.64 R6, c[0x0][0x9e8] ;  /* 0x00027a00ff060b82 */ /* 0x000e640000000a00 */
[----:B-1----:R-:W-:-:S05]  /*202d0*/  @P0 IMAD.HI.U32 R6, R9, R6, RZ ;  /* 0x0000000609060227 */ /* 0x002fca00078e00ff */
[----:B------:R-:W-:-:S07]  /*202e0*/  @P0 SHF.R.U32.HI R9, RZ, R7, R6 ;  /* 0x00000007ff090219 */ /* 0x000fce0000011606 */
.L_x_7128:
[----:B------:R-:W-:Y:S05]  /*202f0*/  BSYNC B0 ;  /* 0x0000000000007941 */ /* 0x000fea0003800000 */
.L_x_7126:
[----:B------:R-:W-:-:S05]  /*20300*/  IMAD R9, R9, R3, R3 ;  /* 0x0000000309097224 */ /* 0x000fca00078e0203 */
[----:B------:R-:W-:-:S07]  /*20310*/  VIMNMX R2, R2, R9, PT ;  /* 0x0000000902027248 */ /* 0x000fce0003fe0100 */
.L_x_7125:
        /* <DEDUP_REMOVED lines=15> */
.L_x_7131:
[----:B------:R-:W-:Y:S01]  /*20410*/  ISETP.NE.AND P0, PT, R3, 0x1, PT ;  /* 0x000000010300780c */ /* 0x000fe20003f05270 */
[----:B------:R-:W-:-:S12]  /*20420*/  IMAD.MOV.U32 R9, RZ, RZ, R0 ;  /* 0x000000ffff097224 */ /* 0x000fd800078e0000 */
[----:B------:R-:W1:Y:S02]  /*20430*/  @P0 LDC.64 R6, c[0x0][0x9e8] ;  /* 0x00027a00ff060b82 */ /* 0x000e640000000a00 */
[----:B-1----:R-:W-:-:S05]  /*20440*/  @P0 IMAD.HI.U32 R6, R0, R6, RZ ;  /* 0x0000000600060227 */ /* 0x002fca00078e00ff */
[----:B------:R-:W-:-:S07]  /*20450*/  @P0 SHF.R.U32.HI R9, RZ, R7, R6 ;  /* 0x00000007ff090219 */ /* 0x000fce0000011606 */
.L_x_7132:
[----:B------:R-:W-:Y:S05]  /*20460*/  BSYNC B0 ;  /* 0x0000000000007941 */ /* 0x000fea0003800000 */
.L_x_7130:
[----:B------:R-:W-:-:S05]  /*20470*/  IMAD R3, R9, R3, RZ ;  /* 0x0000000309037224 */ /* 0x000fca00078e02ff */
[----:B------:R-:W-:-:S07]  /*20480*/  VIMNMX R5, R5, R3, !PT ;  /* 0x0000000305057248 */ /* 0x000fce0007fe0100 */
.L_x_7129:
        /* <DEDUP_REMOVED lines=34> */
.L_x_7344:
[----:B------:R-:W-:-:S03]  /*206b0*/  UMOV UR4, 0xffffffff ;  /* 0xffffffff00047882 */ /* 0x000fc60000000000 */
[----:B------:R-:W-:Y:S05]  /*206c0*/  BRA.DIV UR4, `(.L_x_7136) ;  /* 0x0000006604b47947 */ /* 0x000fea000b800000 */
[----:B------:R-:W-:-:S13]  /*206d0*/  ELECT P6, URZ, PT ;  /* 0x00000000003f782f */ /* 0x000fda00038c0000 */
.L_x_7347:
        /* <DEDUP_REMOVED lines=12> */
.L_x_7348:
[----:B------:R-:W-:Y:S05]  /*207a0*/  BSYNC B1 ;  /* 0x0000000000017941 */ /* 0x000fea0003800000 */
.L_x_7137:
        /* <DEDUP_REMOVED lines=8> */
.L_x_7349:
        /* <DEDUP_REMOVED lines=11> */
.L_x_7142:
        /* <DEDUP_REMOVED lines=8> */
[----:B------:R-:W-:-:S06]  /*20960*/  UMOV UR15, 0x40 ;  /* 0x00000040000f7882 */ /* 0x000fcc0000000000 */
[----:B------:R-:W-:Y:S01]  /*20970*/  UIADD3 UR9, UR9, 0x28890, URZ ;  /* 0x0002889009097890 */ /* 0x000fe2000fffe03f */
[----:B--2---:R-:W-:-:S05]  /*20980*/  IMAD R8, R8, 0x8000, R11 ;  /* 0x0000800008087824 */ /* 0x004fca00078e020b */
[----:B------:R-:W-:Y:S01]  /*20990*/  R2UR UR6, R8 ;  /* 0x00000000080672ca */ /* 0x000fe200000e0000 */
[----:B------:R-:W-:-:S04]  /*209a0*/  IMAD R8, R6, 0x80, R4 ;  /* 0x0000008006087824 */ /* 0x000fc800078e0204 */
[----:B------:R-:W-:-:S05]  /*209b0*/  VIADD R8, R8, 0xffffff80 ;  /* 0xffffff8008087836 */ /* 0x000fca0000000000 */
[----:B------:R-:W-:-:S03]  /*209c0*/  R2UR UR11, R8 ;  /* 0x00000000080b72ca */ /* 0x000fc600000e0000 */
[----:B------:R-:W-:Y:S02]  /*209d0*/  UIADD3 UR8, UR6, 0x18400, URZ ;  /* 0x0001840006087890 */ /* 0x000fe4000fffe03f */
[----:B------:R-:W-:-:S03]  /*209e0*/  UIADD3 UR14, UR6, 0x1c400, URZ ;  /* 0x0001c400060e7890 */ /* 0x000fc6000fffe03f */
[----:B------:R-:W-:-:S05]  /*209f0*/  UMOV UR6, 0x0 ;  /* 0x0000000000067882 */ /* 0x000fca0000000000 */
[----:B------:R1:W-:Y:S02]  /*20a00*/  UTMALDG.4D [UR8], [UR4], desc[UR6] ;  /* 0x00000608040075b4 */ /* 0x0003e40008019000 */
[----:B-1----:R-:W-:Y:S01]  /*20a10*/  UMOV UR8, UR14 ;  /* 0x0000000e00087c82 */ /* 0x002fe20008000000 */
[----:B------:R-:W-:Y:S02]  /*20a20*/  UMOV UR10, UR15 ;  /* 0x0000000f000a7c82 */ /* 0x000fe40008000000 */
[----:B------:R1:W-:Y:S01]  /*20a30*/  UTMALDG.4D [UR8], [UR4], desc[UR6] ;  /* 0x00000608040075b4 */ /* 0x0003e20008019000 */
[----:B------:R-:W2:Y:S02]  /*20a40*/  SYNCS.PHASECHK.TRANS64.TRYWAIT P0, [R7+URZ+0x288c0], R9 ;  /* 0x0288c009070075a7 */ /* 0x000ea4000800017f */
[----:B-12---:R-:W-:Y:S05]  /*20a50*/  @!P0 BRA `(.L_x_7143) ;  /* 0x0000006400188947 */ /* 0x006fea0003800000 */
.L_x_7350:
        /* <DEDUP_REMOVED lines=10> */
.L_x_7144:
        /* <DEDUP_REMOVED lines=11> */
[----:B------:R-:W-:-:S04]  /*20bb0*/  UIADD3 UR9, UR9, 0x288b0, URZ ;  /* 0x000288b009097890 */ /* 0x000fc8000fffe03f */
        /* <DEDUP_REMOVED lines=8> */
.L_x_7140:
[----:B------:R-:W-:Y:S05]  /*20c40*/  BSYNC B1 ;  /* 0x0000000000017941 */ /* 0x000fea0003800000 */
.L_x_7139:
        /* <DEDUP_REMOVED lines=13> */
.L_x_7151:
        /* <DEDUP_REMOVED lines=9> */
.L_x_7351:
        /* <DEDUP_REMOVED lines=11> */
.L_x_7148:
[----:B-1----:R-:W2:Y:S01]  /*20e60*/  LDL R9, [R1+0xc] ;  /* 0x00000c0001097983 */ /* 0x002ea20000100800 */
[----:B------:R-:W-:Y:S01]  /*20e70*/  R2UR UR9, R7 ;  /* 0x00000000070972ca */ /* 0x000fe200000e0000 */
[----:B------:R-:W-:Y:S01]  /*20e80*/  IMAD R10, R6, 0x80, R4 ;  /* 0x00000080060a7824 */ /* 0x000fe200078e0204 */
        /* <DEDUP_REMOVED lines=8> */
[----:B------:R-:W-:-:S03]  /*20f10*/  UMOV UR15, 0x40 ;  /* 0x00000040000f7882 */ /* 0x000fc60000000000 */
        /* <DEDUP_REMOVED lines=11> */
.L_x_7352:
        /* <DEDUP_REMOVED lines=8> */
.L_x_7150:
        /* <DEDUP_REMOVED lines=19> */
.L_x_7146:
[----:B------:R-:W-:Y:S05]  /*21180*/  BSYNC B1 ;  /* 0x0000000000017941 */ /* 0x000fea0003800000 */
.L_x_7145:
        /* <DEDUP_REMOVED lines=12> */
.L_x_7134:
[----:B------:R-:W-:Y:S05]  /*21250*/  BSYNC B0 ;  /* 0x0000000000007941 */ /* 0x000fea0003800000 */
.L_x_7133:
        /* <DEDUP_REMOVED lines=17> */
.L_x_7154:
[----:B------:R-:W-:-:S13]  /*21370*/  ISETP.NE.AND P0, PT, R3, 0x1, PT ;  /* 0x000000010300780c */ /* 0x000fda0003f05270 */
[----:B------:R-:W3:Y:S02]  /*21380*/  @P0 LDC.64 R4, c[0x0][0x9e8] ;  /* 0x00027a00ff040b82 */ /* 0x000ee40000000a00 */
[----:B---3--:R-:W-:-:S05]  /*21390*/  @P0 IMAD.HI.U32 R4, R6, R4, RZ ;  /* 0x0000000406040227 */ /* 0x008fca00078e00ff */
[----:B------:R-:W-:-:S07]  /*213a0*/  @P0 SHF.R.U32.HI R6, RZ, R5, R4 ;  /* 0x00000005ff060219 */ /* 0x000fce0000011604 */
.L_x_7155:
[----:B------:R-:W-:Y:S05]  /*213b0*/  BSYNC B0 ;  /* 0x0000000000007941 */ /* 0x000fea0003800000 */
.L_x_7153:
[----:B------:R-:W-:-:S05]  /*213c0*/  IMAD R5, R6, R3, R3 ;  /* 0x0000000306057224 */ /* 0x000fca00078e0203 */
[----:B------:R-:W-:-:S07]  /*213d0*/  VIMNMX R2, R2, R5, PT ;  /* 0x0000000502027248 */ /* 0x000fce0003fe0100 */
.L_x_7152:
        /* <DEDUP_REMOVED lines=13> */
[----:B-12---:R-:W-:-:S11]  /*214b0*/  LOP3.LUT R7, RZ, R0, RZ, 0x33, !PT ;  /* 0x00000000ff077212 */ /* 0x006fd600078e33ff */
[----:B------:R-:W1:Y:S02]  /*214c0*/  @P0 LDC.64 R4, c[0x0][0x9e8] ;  /* 0x00027a00ff040b82 */ /* 0x000e640000000a00 */
[----:B-1----:R-:W-:-:S05]  /*214d0*/  @P0 IMAD.HI.U32 R4, R7, R4, RZ ;  /* 0x0000000407040227 */ /* 0x002fca00078e00ff */
[----:B------:R-:W-:-:S04]  /*214e0*/  @P0 SHF.R.U32.HI R7, RZ, R5, R4 ;  /* 0x00000005ff070219 */ /* 0x000fc80000011604 */
[----:B------:R-:W-:Y:S01]  /*214f0*/  LOP3.LUT R0, RZ, R7, RZ, 0x33, !PT ;  /* 0x00000007ff007212 */ /* 0x000fe200078e33ff */
[----:B------:R-:W-:Y:S06]  /*21500*/  BRA `(.L_x_7159) ;  /* 0x0000000000107947 */ /* 0x000fec0003800000 */
.L_x_7158:
[----:B------:R-:W-:-:S13]  /*21510*/  ISETP.NE.AND P0, PT, R3, 0x1, PT ;  /* 0x000000010300780c */ /* 0x000fda0003f05270 */
[----:B------:R-:W4:Y:S02]  /*21520*/  @P0 LDC.64 R4, c[0x0][0x9e8] ;  /* 0x00027a00ff040b82 */ /* 0x000f240000000a00 */
[----:B----4-:R-:W-:-:S05]  /*21530*/  @P0 IMAD.HI.U32 R4, R0, R4, RZ ;  /* 0x0000000400040227 */ /* 0x010fca00078e00ff */
[----:B------:R-:W-:-:S07]  /*21540*/  @P0 SHF.R.U32.HI R0, RZ, R5, R4 ;  /* 0x00000005ff000219 */ /* 0x000fce0000011604 */
.L_x_7159:
[----:B------:R-:W-:Y:S05]  /*21550*/  BSYNC B0 ;  /* 0x0000000000007941 */ /* 0x000fea0003800000 */
.L_x_7157:
[----:B------:R-:W-:-:S05]  /*21560*/  IMAD R3, R0, R3, RZ ;  /* 0x0000000300037224 */ /* 0x000fca00078e02ff */
[----:B------:R-:W-:-:S07]  /*21570*/  VIMNMX R2, R2, R3, !PT ;  /* 0x0000000302027248 */ /* 0x000fce0007fe0100 */
.L_x_7156:
        /* <DEDUP_REMOVED lines=25> */
.L_x_7161:
        /* <DEDUP_REMOVED lines=23> */
.L_x_7163:
        /* <DEDUP_REMOVED lines=20> */
.L_x_7165:
        /* <DEDUP_REMOVED lines=16> */
.L_x_7164:
[----:B------:R-:W4:Y:S01]  /*21ac0*/  LDL.LU R4, [R1+0x28] ;  /* 0x0000280001047983 */ /* 0x000f220000300800 */
[----:B------:R-:W0:Y:S01]  /*21ad0*/  LDC R0, c[0x0][0x428] ;  /* 0x00010a00ff007b82 */ /* 0x000e220000000800 */
[----:B------:R-:W-:Y:S01]  /*21ae0*/  ULDC.64 UR4, c[0x0][0x9f8] ;  /* 0x00027e0000047ab9 */ /* 0x000fe20000000a00 */
[----:B------:R-:W-:Y:S01]  /*21af0*/  IMAD.MOV.U32 R5, RZ, RZ, R19 ;  /* 0x000000ffff057224 */ /* 0x000fe200078e0013 */
        /* <DEDUP_REMOVED lines=24> */
.L_x_7166:
        /* <DEDUP_REMOVED lines=16> */
.L_x_7167:
        /* <DEDUP_REMOVED lines=18> */
.L_x_7355:
[----:B------:R-:W-:Y:S01]  /*21ea0*/  UMOV UR4, 0xffffffff ;  /* 0xffffffff00047882 */ /* 0x000fe20000000000 */
[----:B------:R-:W-:Y:S02]  /*21eb0*/  SHF.R.S32.HI R17, RZ, 0x1f, R5 ;  /* 0x0000001fff117819 */ /* 0x000fe40000011405 */
[----:B------:R-:W-:Y:S05]  /*21ec0*/  BRA.DIV UR4, `(.L_x_7169) ;  /* 0x00000052046c7947 */ /* 0x000fea000b800000 */
[----:B------:R-:W-:-:S13]  /*21ed0*/  ELECT P6, URZ, PT ;  /* 0x00000000003f782f */ /* 0x000fda00038c0000 */
.L_x_7358:
        /* <DEDUP_REMOVED lines=21> */
.L_x_7171:
        /* <DEDUP_REMOVED lines=9> */
.L_x_7359:
        /* <DEDUP_REMOVED lines=11> */
.L_x_7173:
        /* <DEDUP_REMOVED lines=27> */
.L_x_7170:
        /* <DEDUP_REMOVED lines=39> */
.L_x_7360:
[----:B------:R-:W-:Y:S05]  /*22590*/  BSYNC B0 ;  /* 0x0000000000007941 */ /* 0x000fea0003800000 */
.L_x_7174:
        /* <DEDUP_REMOVED lines=44> */
.L_x_7182:
[----:B0-----:R-:W0:Y:S01]  /*22860*/  S2R R8, SR_CgaCtaId ;  /* 0x0000000000087919 */ /* 0x001e220000008800 */
[----:B------:R-:W-:-:S04]  /*22870*/  MOV R3, 0x400 ;  /* 0x0000040000037802 */ /* 0x000fc80000000f00 */
[----:B0-----:R-:W-:Y:S02]  /*22880*/  LEA R3, R8, R3, 0x18 ;  /* 0x0000000308037211 */ /* 0x001fe400078ec0ff */
[----:B------:R-:W-:-:S03]  /*22890*/  SHF.L.U32 R8, R14, 0x1f, RZ ;  /* 0x0000001f0e087819 */ /* 0x000fc600000006ff */
[----:B------:R-:W-:-:S04]  /*228a0*/  IMAD R3, R12, 0x8, R3 ;  /* 0x000000080c037824 */ /* 0x000fc800078e0203 */
[----:B------:R-:W0:Y:S02]  /*228b0*/  SYNCS.PHASECHK.TRANS64.TRYWAIT P0, [R3+URZ+0x28840], R8 ;  /* 0x02884008030075a7 */ /* 0x000e24000800017f */
[----:B0-----:R-:W-:Y:S05]  /*228c0*/  @!P0 BRA `(.L_x_7183) ;  /* 0x0000004800408947 */ /* 0x001fea0003800000 */
.L_x_7361:
        /* <DEDUP_REMOVED lines=11> */
.L_x_7184:
        /* <DEDUP_REMOVED lines=32> */
.L_x_7362:
        /* <DEDUP_REMOVED lines=10> */
.L_x_7186:
[----:B------:R-:W2:Y:S02]  /*22c20*/  LDL R8, [R1+0x14] ;  /* 0x0000140001087983 */ /* 0x000ea40000100800 */
[----:B--2---:R-:W-:-:S13]  /*22c30*/  LOP3.LUT P0, RZ, R8, 0x40, RZ, 0xc0, !PT ;  /* 0x0000004008ff7812 */ /* 0x004fda000780c0ff */
[----:B------:R-:W-:Y:S05]  /*22c40*/  @P0 BRA `(.L_x_7187) ;  /* 0x0000000000040947 */ /* 0x000fea0003800000 */
[----:B------:R-:W-:Y:S01]  /*22c50*/  BPT.TRAP 0x1 ;  /* 0x000000040000795c */ /* 0x000fe20000300000 */
.L_x_7187:
        /* <DEDUP_REMOVED lines=22> */
[----:B------:R-:W-:-:S07]  /*22dc0*/  UIADD3 UR14, UR14, 0x4400, URZ ;  /* 0x000044000e0e7890 */ /* 0x000fce000fffe03f */
[----:B------:R0:W-:Y:S01]  /*22dd0*/  UTMALDG.4D [UR8], [UR4], desc[UR6] ;  /* 0x00000608040075b4 */ /* 0x0001e20008019000 */
[----:B------:R-:W-:Y:S01]  /*22de0*/  IMAD.MOV.U32 R4, RZ, RZ, R7 ;  /* 0x000000ffff047224 */ /* 0x000fe200078e0007 */
[----:B0-----:R-:W-:Y:S01]  /*22df0*/  UMOV UR8, UR14 ;  /* 0x0000000e00087c82 */ /* 0x001fe20008000000 */
[----:B------:R-:W-:Y:S02]  /*22e00*/  UMOV UR10, UR15 ;  /* 0x0000000f000a7c82 */ /* 0x000fe40008000000 */
[----:B------:R0:W-:Y:S02]  /*22e10*/  UTMALDG.4D [UR8], [UR4], desc[UR6] ;  /* 0x00000608040075b4 */ /* 0x0001e40008019000 */
[----:B0-----:R-:W-:Y:S01]  /*22e20*/  NOP ;  /* 0x0000000000007918 */ /* 0x001fe20000000000 */
.L_x_7181:
[----:B------:R-:W-:Y:S05]  /*22e30*/  BSYNC B2 ;  /* 0x0000000000027941 */ /* 0x000fea0003800000 */
.L_x_7180:
[----:B------:R-:W2:Y:S04]  /*22e40*/  LDL R2, [R1+0x20] ;  /* 0x0000200001027983 */ /* 0x000ea80000100800 */
[----:B------:R0:W-:Y:S04]  /*22e50*/  STL [R1+0x8], R14 ;  /* 0x0000080e01007387 */ /* 0x0001e80000100800 */
[----:B------:R0:W-:Y:S02]  /*22e60*/  STL [R1], R12 ;  /* 0x0000000c01007387 */ /* 0x0001e40000100800 */
[----:B0-2---:R-:W-:-:S07]  /*22e70*/  VIADD R7, R2, 0xfffffffd ;  /* 0xfffffffd02077836 */ /* 0x005fce0000000000 */
.L_x_7179:
[----:B------:R-:W-:Y:S05]  /*22e80*/  BSYNC B1 ;  /* 0x0000000000017941 */ /* 0x000fea0003800000 */
.L_x_7178:
[----:B------:R-:W2:Y:S01]  /*22e90*/  LDL.LU R2, [R1+0x20] ;  /* 0x0000200001027983 */ /* 0x000ea20000300800 */
[----:B------:R-:W-:Y:S01]  /*22ea0*/  VIADD R13, R13, 0xfffffffe ;  /* 0xfffffffe0d0d7836 */ /* 0x000fe20000000000 */
[----:B--2---:R-:W-:-:S04]  /*22eb0*/  LOP3.LUT R2, RZ, R2, RZ, 0x33, !PT ;  /* 0x00000002ff027212 */ /* 0x004fc800078e33ff */
[----:B------:R-:W-:-:S13]  /*22ec0*/  ISETP.NE.AND P0, PT, R13, R2, PT ;  /* 0x000000020d00720c */ /* 0x000fda0003f05270 */
[----:B------:R-:W-:Y:S05]  /*22ed0*/  @!P0 BRA `(.L_x_7177) ;  /* 0x0000000c00fc8947 */ /* 0x000fea0003800000 */
[----:B------:R-:W-:-:S07]  /*22ee0*/  IMAD.MOV.U32 R13, RZ, RZ, R6 ;  /* 0x000000ffff0d7224 */ /* 0x000fce00078e0006 */
.L_x_7204:
        /* <DEDUP_REMOVED lines=32> */
.L_x_7190:
[----:B------:R-:W1:Y:S01]  /*230f0*/  S2R R3, SR_CgaCtaId ;  /* 0x0000000000037919 */ /* 0x000e620000008800 */
[----:B------:R-:W-:-:S04]  /*23100*/  MOV R2, 0x400 ;  /* 0x0000040000027802 */ /* 0x000fc80000000f00 */
[----:B-1----:R-:W-:Y:S02]  /*23110*/  LEA R2, R3, R2, 0x18 ;  /* 0x0000000203027211 */ /* 0x002fe400078ec0ff */
[----:B------:R-:W-:-:S03]  /*23120*/  SHF.L.U32 R3, R9, 0x1f, RZ ;  /* 0x0000001f09037819 */ /* 0x000fc600000006ff */
[----:B------:R-:W-:-:S04]  /*23130*/  IMAD R2, R8, 0x8, R2 ;  /* 0x0000000808027824 */ /* 0x000fc800078e0202 */
[----:B------:R-:W1:Y:S02]  /*23140*/  SYNCS.PHASECHK.TRANS64.TRYWAIT P0, [R2+URZ+0x28840], R3 ;  /* 0x02884003020075a7 */ /* 0x000e64000800017f */
[----:B-1----:R-:W-:Y:S05]  /*23150*/  @!P0 BRA `(.L_x_7191) ;  /* 0x0000004000448947 */ /* 0x002fea0003800000 */
.L_x_7363:
        /* <DEDUP_REMOVED lines=11> */
.L_x_7192:
        /* <DEDUP_REMOVED lines=32> */
.L_x_7364:
        /* <DEDUP_REMOVED lines=10> */
.L_x_7194:
[----:B------:R-:W2:Y:S02]  /*234b0*/  LDL R3, [R1+0x14] ;  /* 0x0000140001037983 */ /* 0x000ea40000100800 */
[----:B--2---:R-:W-:-:S13]  /*234c0*/  LOP3.LUT P0, RZ, R3, 0x40, RZ, 0xc0, !PT ;  /* 0x0000004003ff7812 */ /* 0x004fda000780c0ff */
[----:B------:R-:W-:Y:S05]  /*234d0*/  @P0 BRA `(.L_x_7195) ;  /* 0x0000000000040947 */ /* 0x000fea0003800000 */
[----:B------:R-:W-:Y:S01]  /*234e0*/  BPT.TRAP 0x1 ;  /* 0x000000040000795c */ /* 0x000fe20000300000 */
.L_x_7195:
        /* <DEDUP_REMOVED lines=29> */
.L_x_7189:
[----:B------:R-:W-:Y:S05]  /*236c0*/  BSYNC B1 ;  /* 0x0000000000017941 */ /* 0x000fea0003800000 */
.L_x_7188:
        /* <DEDUP_REMOVED lines=32> */
.L_x_7198:
[----:B------:R-:W2:Y:S01]  /*238d0*/  S2R R3, SR_CgaCtaId ;  /* 0x0000000000037919 */ /* 0x000ea20000008800 */
[----:B------:R-:W-:-:S04]  /*238e0*/  MOV R2, 0x400 ;  /* 0x0000040000027802 */ /* 0x000fc80000000f00 */
[----:B--2---:R-:W-:Y:S02]  /*238f0*/  LEA R2, R3, R2, 0x18 ;  /* 0x0000000203027211 */ /* 0x004fe400078ec0ff */
[----:B------:R-:W-:-:S03]  /*23900*/  SHF.L.U32 R3, R14, 0x1f, RZ ;  /* 0x0000001f0e037819 */ /* 0x000fc600000006ff */
[----:B------:R-:W-:-:S04]  /*23910*/  IMAD R2, R15, 0x8, R2 ;  /* 0x000000080f027824 */ /* 0x000fc800078e0202 */
[----:B------:R-:W2:Y:S02]  /*23920*/  SYNCS.PHASECHK.TRANS64.TRYWAIT P0, [R2+URZ+0x28840], R3 ;  /* 0x02884003020075a7 */ /* 0x000ea4000800017f */
[----:B--2---:R-:W-:Y:S05]  /*23930*/  @!P0 BRA `(.L_x_7199) ;  /* 0x0000003800748947 */ /* 0x004fea0003800000 */
.L_x_7365:
        /* <DEDUP_REMOVED lines=11> */
.L_x_7200:
        /* <DEDUP_REMOVED lines=31> */
.L_x_7366:
        /* <DEDUP_REMOVED lines=10> */
.L_x_7202:
[----:B------:R-:W2:Y:S02]  /*23c80*/  LDL R3, [R1+0x14] ;  /* 0x0000140001037983 */ /* 0x000ea40000100800 */
[----:B--2---:R-:W-:-:S13]  /*23c90*/  LOP3.LUT P0, RZ, R3, 0x40, RZ, 0xc0, !PT ;  /* 0x0000004003ff7812 */ /* 0x004fda000780c0ff */
[----:B------:R-:W-:Y:S05]  /*23ca0*/  @P0 BRA `(.L_x_7203) ;  /* 0x0000000000040947 */ /* 0x000fea0003800000 */
[----:B------:R-:W-:Y:S01]  /*23cb0*/  BPT.TRAP 0x1 ;  /* 0x000000040000795c */ /* 0x000fe20000300000 */
.L_x_7203:
        /* <DEDUP_REMOVED lines=28> */
.L_x_7197:
[----:B------:R-:W-:Y:S05]  /*23e80*/  BSYNC B1 ;  /* 0x0000000000017941 */ /* 0x000fea0003800000 */
.L_x_7196:
[----:B------:R-:W2:Y:S01]  /*23e90*/  LDL R2, [R1+0x18] ;  /* 0x0000180001027983 */ /* 0x000ea20000100800 */
[----:B------:R-:W-:Y:S01]  /*23ea0*/  VIADD R7, R7, 0xfffffffe ;  /* 0xfffffffe07077836 */ /* 0x000fe20000000000 */
[----:B--2---:R-:W-:-:S13]  /*23eb0*/  ISETP.GT.AND P0, PT, R11, R2, PT ;  /* 0x000000020b00720c */ /* 0x004fda0003f04270 */
[----:B------:R-:W-:Y:S05]  /*23ec0*/  @P0 BRA `(.L_x_7204) ;  /* 0xfffffff000080947 */ /* 0x000fea000383ffff */
.L_x_7177:
[----:B------:R-:W-:Y:S05]  /*23ed0*/  BSYNC B0 ;  /* 0x0000000000007941 */ /* 0x000fea0003800000 */
.L_x_7176:
        /* <DEDUP_REMOVED lines=17> */
.L_x_7206:
[----:B------:R-:W-:Y:S05]  /*23ff0*/  BSYNC B0 ;  /* 0x0000000000007941 */ /* 0x000fea0003800000 */
.L_x_7205:
        /* <DEDUP_REMOVED lines=11> */
.L_x_7367:
        /* <DEDUP_REMOVED lines=10> */
.L_x_7210:
[----:B------:R-:W2:Y:S02]  /*24150*/  LDL R2, [R1+0x14] ;  /* 0x0000140001027983 */ /* 0x000ea40000100800 */
[----:B--2---:R-:W-:-:S13]  /*24160*/  LOP3.LUT P0, RZ, R2, 0x40, RZ, 0xc0, !PT ;  /* 0x0000004002ff7812 */ /* 0x004fda000780c0ff */
[----:B------:R-:W-:Y:S05]  /*24170*/  @P0 BRA `(.L_x_7211) ;  /* 0x0000000000040947 */ /* 0x000fea0003800000 */
[----:B------:R-:W-:Y:S01]  /*24180*/  BPT.TRAP 0x1 ;  /* 0x000000040000795c */ /* 0x000fe20000300000 */
.L_x_7211:
        /* <DEDUP_REMOVED lines=27> */
.L_x_7208:
[----:B------:R-:W-:Y:S05]  /*24340*/  BSYNC B0 ;  /* 0x0000000000007941 */ /* 0x000fea0003800000 */
.L_x_7207:
        /* <DEDUP_REMOVED lines=9> */
.L_x_7162:
[----:B------:R-:W-:Y:S05]  /*243e0*/  BSYNC B6 ;  /* 0x0000000000067941 */ /* 0x000fea0003800000 */
.L_x_7160:
[----:B------:R-:W-:-:S03]  /*243f0*/  UMOV UR4, 0xffffffff ;  /* 0xffffffff00047882 */ /* 0x000fc60000000000 */
[----:B------:R-:W-:Y:S05]  /*24400*/  BRA.DIV UR4, `(.L_x_7212) ;  /* 0x0000002e04fc7947 */ /* 0x000fea000b800000 */
[----:B------:R4:W0:Y:S04]  /*24410*/  SHFL.IDX PT, R4, R16, RZ, 0x1f ;  /* 0x00001fff10047589 */ /* 0x00082800000e0000 */
[----:B------:R-:W0:Y:S02]  /*24420*/  SHFL.IDX PT, R16, R16, 0x1, 0x1f ;  /* 0x00201f0010107f89 */ /* 0x000e2400000e0000 */
.L_x_7371:
[----:B-12---:R-:W1:Y:S01]  /*24430*/  S2R R7, SR_TID.X ;  /* 0x0000000000077919 */ /* 0x006e620000002100 */
[----:B------:R-:W-:Y:S01]  /*24440*/  ULDC UR4, c[0x0][0xc14] ;  /* 0x0003050000047ab9 */ /* 0x000fe20000000800 */
[----:B------:R-:W-:Y:S01]  /*24450*/  BSSY B0, `(.L_x_7213) ;  /* 0x000000b000007945 */ /* 0x000fe20003800000 */
[----:B------:R-:W-:Y:S02]  /*24460*/  IMAD.U32 R0, RZ, RZ, UR4 ;  /* 0x00000004ff007e24 */ /* 0x000fe4000f8e00ff */
[----:B------:R-:W-:Y:S01]  /*24470*/  IMAD.MOV.U32 R17, RZ, RZ, RZ ;  /* 0x000000ffff117224 */ /* 0x000fe200078e00ff */
[----:B-1----:R-:W-:-:S04]  /*24480*/  LOP3.LUT R7, R7, 0x1f, RZ, 0xc0, !PT ;  /* 0x0000001f07077812 */ /* 0x002fc800078ec0ff */
[C---:B------:R-:W-:Y:S01]  /*24490*/  ISETP.NE.AND P0, PT, R7.reuse, 0x1f, PT ;  /* 0x0000001f0700780c */ /* 0x040fe20003f05270 */
[----:B------:R-:W-:-:S05]  /*244a0*/  IMAD.IADD R5, R7, 0x1, R19 ;  /* 0x0000000107057824 */ /* 0x000fca00078e0213 */
[----:B------:R-:W-:-:S13]  /*244b0*/  ISETP.GE.OR P0, PT, R5, R0, !P0 ;  /* 0x000000000500720c */ /* 0x000fda0004706670 */
[----:B------:R-:W-:Y:S05]  /*244c0*/  @P0 BRA `(.L_x_7214) ;  /* 0x00000000000c0947 */ /* 0x000fea0003800000 */
[----:B------:R-:W1:Y:S02]  /*244d0*/  LDC.64 R2, c[0x0][0xc58] ;  /* 0x00031600ff027b82 */ /* 0x000e640000000a00 */
[----:B-1----:R-:W-:-:S05]  /*244e0*/  IMAD.WIDE R2, R5, 0x4, R2 ;  /* 0x0000000405027825 */ /* 0x002fca00078e0202 */
[----:B------:R1:W5:Y:S02]  /*244f0*/  LDG.E R17, desc[UR56][R2.64] ;  /* 0x0000003802117981 */ /* 0x000364000c1e1900 */
.L_x_7214:
[----:B------:R-:W-:Y:S05]  /*24500*/  BSYNC B0 ;  /* 0x0000000000007941 */ /* 0x000fea0003800000 */
.L_x_7213:
        /* <DEDUP_REMOVED lines=23> */
.L_x_7379:
[----:B------:R-:W-:Y:S02]  /*24680*/  ULDC UR4, c[0x0][0xc10] ;  /* 0x0003040000047ab9 */ /* 0x000fe40000000800 */
[----:B------:R-:W-:-:S04]  /*24690*/  IMAD.U32 R5, RZ, RZ, UR4 ;  /* 0x00000004ff057e24 */ /* 0x000fc8000f8e00ff */
[----:B-1----:R-:W-:-:S04]  /*246a0*/  IMAD R3, R14, R5, RZ ;  /* 0x000000050e037224 */ /* 0x002fc800078e02ff */
[----:B----4-:R-:W-:-:S05]  /*246b0*/  IMAD.IADD R16, R16, 0x1, R3 ;  /* 0x0000000110107824 */ /* 0x010fca00078e0203 */
[----:B------:R-:W-:-:S13]  /*246c0*/  ISETP.GT.AND P0, PT, R16, R4, PT ;  /* 0x000000041000720c */ /* 0x000fda0003f04270 */
[----:B------:R-:W-:Y:S05]  /*246d0*/  @P0 BRA `(.L_x_7216) ;  /* 0x0000000000b40947 */ /* 0x000fea0003800000 */
[----:B------:R-:W1:Y:S02]  /*246e0*/  LDC R0, c[0x0][0xc14] ;  /* 0x00030500ff007b82 */ /* 0x000e640000000800 */
.L_x_7221:
        /* <DEDUP_REMOVED lines=14> */
.L_x_7219:
[----:B------:R-:W-:Y:S05]  /*247d0*/  BSYNC B0 ;  /* 0x0000000000007941 */ /* 0x000fea0003800000 */
.L_x_7218:
        /* <DEDUP_REMOVED lines=23> */
.L_x_7387:
[----:B------:R-:W-:Y:S02]  /*24950*/  ULDC UR4, c[0x0][0xc10] ;  /* 0x0003040000047ab9 */ /* 0x000fe40000000800 */
[----:B------:R-:W-:-:S04]  /*24960*/  IMAD.U32 R5, RZ, RZ, UR4 ;  /* 0x00000004ff057e24 */ /* 0x000fc8000f8e00ff */
[----:B-1----:R-:W-:-:S04]  /*24970*/  IMAD R3, R14, R5, RZ ;  /* 0x000000050e037224 */ /* 0x002fc800078e02ff */
[----:B------:R-:W-:-:S05]  /*24980*/  IMAD.IADD R16, R3, 0x1, R16 ;  /* 0x0000000103107824 */ /* 0x000fca00078e0210 */
[----:B------:R-:W-:-:S13]  /*24990*/  ISETP.GT.AND P0, PT, R16, R4, PT ;  /* 0x000000041000720c */ /* 0x000fda0003f04270 */
[----:B------:R-:W-:Y:S05]  /*249a0*/  @!P0 BRA `(.L_x_7221) ;  /* 0xfffffffc00508947 */ /* 0x000fea000383ffff */
.L_x_7216:
        /* <DEDUP_REMOVED lines=8> */
.L_x_7391:
[----:B------:R-:W-:Y:S01]  /*24a30*/  ISETP.NE.AND P0, PT, R3, RZ, PT ;  /* 0x000000ff0300720c */ /* 0x000fe20003f05270 */
[----:B------:R-:W-:-:S12]  /*24a40*/  IMAD.MOV.U32 R7, RZ, RZ, RZ ;  /* 0x000000ffff077224 */ /* 0x000fd800078e00ff */
[----:B------:R-:W-:Y:S05]  /*24a50*/  @!P0 BRA `(.L_x_7223) ;  /* 0x0000000000108947 */ /* 0x000fea0003800000 */
[----:B------:R-:W-:Y:S01]  /*24a60*/  UMOV UR4, 0xffffffff ;  /* 0xffffffff00047882 */ /* 0x000fe20000000000 */
[----:B------:R-:W-:Y:S02]  /*24a70*/  VIADD R12, R6, 0xffffffff ;  /* 0xffffffff060c7836 */ /* 0x000fe40000000000 */
[----:B------:R-:W-:Y:S05]  /*24a80*/  BRA.DIV UR4, `(.L_x_7224) ;  /* 0x0000003204907947 */ /* 0x000fea000b800000 */
[----:B------:R3:W4:Y:S02]  /*24a90*/  SHFL.IDX PT, R7, R2, R12, 0x1f ;  /* 0x00001f0c02077589 */ /* 0x00072400000e0000 */
.L_x_7223:
[----:B0--3--:R-:W0:Y:S01]  /*24aa0*/  LDC.64 R2, c[0x0][0xc68] ;  /* 0x00031a00ff027b82 */ /* 0x009e220000000a00 */
[----:B------:R-:W-:-:S04]  /*24ab0*/  IMAD.IADD R19, R6, 0x1, R19 ;  /* 0x0000000106137824 */ /* 0x000fc800078e0213 */
[----:B0-----:R-:W-:-:S05]  /*24ac0*/  IMAD.WIDE R2, R19, 0x4, R2 ;  /* 0x0000000413027825 */ /* 0x001fca00078e0202 */
[----:B------:R-:W1:Y:S01]  /*24ad0*/  LDG.E R9, desc[UR56][R2.64] ;  /* 0x0000003802097981 */ /* 0x000e62000c1e1900 */
[----:B----4-:R-:W-:-:S04]  /*24ae0*/  IMAD R16, R7, R5, R16 ;  /* 0x0000000507107224 */ /* 0x010fc800078e0210 */
[----:B------:R-:W-:Y:S02]  /*24af0*/  IMAD.IADD R7, R4, 0x1, -R16 ;  /* 0x0000000104077824 */ /* 0x000fe400078e0a10 */
        /* <DEDUP_REMOVED lines=44> */
[----:B------:R-:W-:Y:S01]  /*24dc0*/  IMAD R8, R2, R8, R3 ;  /* 0x0000000802087224 */ /* 0x000fe200078e0203 */
[----:B------:R-:W-:-:S04]  /*24dd0*/  LOP3.LUT R3, R6, R9, RZ, 0x3c, !PT ;  /* 0x0000000906037212 */ /* 0x000fc800078e3cff */
[----:B------:R-:W-:-:S13]  /*24de0*/  ISETP.GT.U32.AND P0, PT, R5, R8, PT ;  /* 0x000000080500720c */ /* 0x000fda0003f04070 */
[----:B------:R-:W-:Y:S02]  /*24df0*/  @!P0 IMAD.IADD R8, R8, 0x1, -R5 ;  /* 0x0000000108088824 */ /* 0x000fe400078e0a05 */
[----:B------:R-:W-:-:S03]  /*24e00*/  @!P0 VIADD R2, R2, 0x1 ;  /* 0x0000000102028836 */ /* 0x000fc60000000000 */
[----:B------:R-:W-:-:S13]  /*24e10*/  ISETP.GE.U32.AND P0, PT, R8, R5, PT ;  /* 0x000000050800720c */ /* 0x000fda0003f06070 */
[----:B------:R-:W-:Y:S01]  /*24e20*/  @P0 VIADD R2, R2, 0x1 ;  /* 0x0000000102020836 */ /* 0x000fe20000000000 */
[----:B------:R-:W-:Y:S01]  /*24e30*/  ISETP.GE.AND P0, PT, R3, RZ, PT ;  /* 0x000000ff0300720c */ /* 0x000fe20003f06270 */
[----:B------:R-:W-:-:S12]  /*24e40*/  IMAD.IADD R3, R6, 0x1, R4 ;  /* 0x0000000106037824 */ /* 0x000fd800078e0204 */
        /* <DEDUP_REMOVED lines=8> */
.L_x_7217:
[----:B------:R-:W-:Y:S01]  /*24ed0*/  UMOV UR4, URZ ;  /* 0x0000003f00047c82 */ /* 0x000fe20008000000 */
[----:B------:R-:W-:Y:S01]  /*24ee0*/  UMOV UR5, URZ ;  /* 0x0000003f00057c82 */ /* 0x000fe20008000000 */
[----:B------:R-:W-:Y:S01]  /*24ef0*/  ULDC UR6, c[0x0][0xc14] ;  /* 0x0003050000067ab9 */ /* 0x000fe20000000800 */
[----:B------:R-:W-:Y:S02]  /*24f00*/  IMAD.MOV.U32 R16, RZ, RZ, R4 ;  /* 0x000000ffff107224 */ /* 0x000fe400078e0004 */
[----:B------:R-:W-:Y:S02]  /*24f10*/  IMAD.U32 R17, RZ, RZ, UR4 ;  /* 0x00000004ff117e24 */ /* 0x000fe4000f8e00ff */
[----:B------:R-:W-:Y:S02]  /*24f20*/  IMAD.U32 R18, RZ, RZ, UR5 ;  /* 0x00000005ff127e24 */ /* 0x000fe4000f8e00ff */
[----:B------:R-:W-:-:S07]  /*24f30*/  IMAD.U32 R19, RZ, RZ, UR6 ;  /* 0x00000006ff137e24 */ /* 0x000fce000f8e00ff */
.L_x_7225:
        /* <DEDUP_REMOVED lines=12> */
.L_x_7121:
        /* <DEDUP_REMOVED lines=12> */
.L_x_7394:
[----:B------:R-:W-:Y:S05]  /*250c0*/  BSYNC B0 ;  /* 0x0000000000007941 */ /* 0x000fea0003800000 */
.L_x_7227:
[----:B------:R-:W-:-:S03]  /*250d0*/  UMOV UR4, 0xffffffff ;  /* 0xffffffff00047882 */ /* 0x000fc60000000000 */
[----:B------:R-:W-:Y:S05]  /*250e0*/  BRA.DIV UR4, `(.L_x_7229) ;  /* 0x0000002e04347947 */ /* 0x000fea000b800000 */
[----:B------:R-:W2:Y:S02]  /*250f0*/  S2R R2, SR_TID.X ;  /* 0x0000000000027919 */ /* 0x000ea40000002100 */
[----:B--2---:R-:W-:-:S04]  /*25100*/  SHF.R.U32.HI R2, RZ, 0x5, R2 ;  /* 0x00000005ff027819 */ /* 0x004fc80000011602 */
[----:B------:R-:W-:-:S05]  /*25110*/  LOP3.LUT R2, R2, 0x3, RZ, 0xc0, !PT ;  /* 0x0000000302027812 */ /* 0x000fca00078ec0ff */
[----:B------:R2:W3:Y:S02]  /*25120*/  SHFL.IDX PT, R14, R2, RZ, 0x1f ;  /* 0x00001fff020e7589 */ /* 0x0004e400000e0000 */
.L_x_7397:
[----:B---3--:R-:W-:-:S13]  /*25130*/  ISETP.NE.AND P0, PT, R14, RZ, PT ;  /* 0x000000ff0e00720c */ /* 0x008fda0003f05270 */
[----:B------:R-:W-:Y:S05]  /*25140*/  @P0 BRA `(.L_x_6833) ;  /* 0x0000000000940947 */ /* 0x000fea0003800000 */
[----:B------:R-:W-:-:S03]  /*25150*/  UMOV UR4, 0xffffffff ;  /* 0xffffffff00047882 */ /* 0x000fc60000000000 */
[----:B------:R-:W-:Y:S05]  /*25160*/  BRA.DIV UR4, `(.L_x_7230) ;  /* 0x0000002e04487947 */ /* 0x000fea000b800000 */
[----:B------:R-:W-:-:S13]  /*25170*/  ELECT P6, URZ, PT ;  /* 0x00000000003f782f */ /* 0x000fda00038c0000 */
.L_x_7400:
[----:B------:R-:W-:Y:S05]  /*25180*/  @!P6 BRA `(.L_x_6833) ;  /* 0x000000000084e947 */ /* 0x000fea0003800000 */
[----:B------:R-:W-:-:S06]  /*25190*/  ULOP3.LUT UR4, UR36, 0x2, URZ, 0xfc, !UPT ;  /* 0x0000000224047892 */ /* 0x000fcc000f8efc3f */
[----:B--2---:R-:W-:-:S05]  /*251a0*/  IMAD.U32 R2, RZ, RZ, UR4 ;  /* 0x00000004ff027e24 */ /* 0x004fca000f8e00ff */
[----:B------:R-:W-:-:S13]  /*251b0*/  ISETP.NE.AND P2, PT, R2, 0x3, PT ;  /* 0x000000030200780c */ /* 0x000fda0003f45270 */
[----:B------:R-:W-:Y:S05]  /*251c0*/  @!P2 BRA `(.L_x_7231) ;  /* 0x000000000004a947 */ /* 0x000fea0003800000 */
[----:B------:R-:W-:Y:S01]  /*251d0*/  BPT.TRAP 0x1 ;  /* 0x000000040000795c */ /* 0x000fe20000300000 */
.L_x_7231:
        /* <DEDUP_REMOVED lines=14> */
.L_x_7401:
[----:B------:R-:W2:Y:S02]  /*252c0*/  SYNCS.PHASECHK.TRANS64.TRYWAIT P0, [R7+URZ], R2 ;  /* 0x00000002070075a7 */ /* 0x000ea4000800017f */
[----:B--2---:R-:W-:Y:S05]  /*252d0*/  @!P0 BRA `(.L_x_7233) ;  /* 0x0000002c00208947 */ /* 0x004fea0003800000 */
.L_x_7402:
[----:B------:R-:W-:Y:S05]  /*252e0*/  @!P2 BRA `(.L_x_7234) ;  /* 0x000000000004a947 */ /* 0x000fea0003800000 */
[----:B------:R-:W-:Y:S01]  /*252f0*/  BPT.TRAP 0x1 ;  /* 0x000000040000795c */ /* 0x000fe20000300000 */
.L_x_7234:
[----:B------:R-:W3:Y:S01]  /*25300*/  LDL.LU R4, [R1] ;  /* 0x0000000001047983 */ /* 0x000ee20000300800 */
[----:B------:R-:W-:-:S04]  /*25310*/  VIADD R0, R0, 0x28860 ;  /* 0x0002886000007836 */ /* 0x000fc80000000000 */
[----:B---3--:R-:W-:-:S04]  /*25320*/  IMAD R4, R4, 0x8, R0 ;  /* 0x0000000804047824 */ /* 0x008fc800078e0200 */
[----:B------:R-:W3:Y:S02]  /*25330*/  SYNCS.PHASECHK.TRANS64.TRYWAIT P0, [R4+URZ], R5 ;  /* 0x00000005040075a7 */ /* 0x000ee4000800017f */
[----:B---3--:R-:W-:Y:S05]  /*25340*/  @!P0 BRA `(.L_x_7235) ;  /* 0x0000002c00188947 */ /* 0x008fea0003800000 */
.L_x_7403:
[----:B------:R-:W-:-:S07]  /*25350*/  IMAD R3, R3, 0x8, R0 ;  /* 0x0000000803037824 */ /* 0x000fce00078e0200 */
.L_x_7236:
[----:B----4-:R4:W0:Y:S02]  /*25360*/  SYNCS.PHASECHK.TRANS64.TRYWAIT P0, [R3+URZ], R2 ;  /* 0x00000002030075a7 */ /* 0x010824000800017f */
[----:B0-----:R-:W-:Y:S05]  /*25370*/  @!P0 NANOSLEEP.SYNCS 0x989680 ;  /* 0x009896800000895d */ /* 0x001fea0003900000 */
[----:B------:R-:W0:Y:S02]  /*25380*/  @!P0 SYNCS.PHASECHK.TRANS64 P0, [R3+URZ], R2 ;  /* 0x00000002030085a7 */ /* 0x000e24000800007f */
[----:B0-----:R-:W-:Y:S05]  /*25390*/  @!P0 BRA `(.L_x_7236) ;  /* 0xfffffffc00f08947 */ /* 0x001fea000383ffff */
.L_x_6833:
[----:B------:R-:W-:Y:S05]  /*253a0*/  BSYNC B7 ;  /* 0x0000000000077941 */ /* 0x000fea0003800000 */
.L_x_6830:
[----:B------:R-:W-:Y:S05]  /*253b0*/  EXIT ;  /* 0x000000000000794d */ /* 0x000fea0003800000 */
.L_x_6863:
[----:B0-----:R0:W1:Y:S02]  /*253c0*/  SYNCS.PHASECHK.TRANS64.TRYWAIT P6, [R103+URZ+0x28890], R124 ;  /* 0x0288907c670075a7 */ /* 0x00106400080c017f */
[----:B-1----:R-:W-:Y:S05]  /*253d0*/  @!P6 NANOSLEEP.SYNCS 0x989680 ;  /* 0x009896800000e95d */ /* 0x002fea0003900000 */
[----:B------:R-:W1:Y:S02]  /*253e0*/  @!P6 SYNCS.PHASECHK.TRANS64 P6, [R103+URZ+0x28890], R124 ;  /* 0x0288907c6700e5a7 */ /* 0x000e6400080c007f */
[----:B-1----:R-:W-:Y:S05]  /*253f0*/  @!P6 BRA `(.L_x_6863) ;  /* 0xfffffffc00f0e947 */ /* 0x002fea000383ffff */
[----:B------:R-:W-:Y:S05]  /*25400*/  BRA `(.L_x_7237) ;  /* 0xfffffde000087947 */ /* 0x000fea000383ffff */
.L_x_6899:
[----:B0-----:R0:W1:Y:S02]  /*25410*/  SYNCS.PHASECHK.TRANS64.TRYWAIT P4, [R103+URZ+0x28890], R124 ;  /* 0x0288907c670075a7 */ /* 0x001064000808017f */
[----:B-1----:R-:W-:Y:S05]  /*25420*/  @!P4 NANOSLEEP.SYNCS 0x989680 ;  /* 0x009896800000c95d */ /* 0x002fea0003900000 */
[----:B------:R-:W1:Y:S02]  /*25430*/  @!P4 SYNCS.PHASECHK.TRANS64 P4, [R103+URZ+0x28890], R124 ;  /* 0x0288907c6700c5a7 */ /* 0x000e64000808007f */
[----:B-1----:R-:W-:Y:S05]  /*25440*/  @!P4 BRA `(.L_x_6899) ;  /* 0xfffffffc00f0c947 */ /* 0x002fea000383ffff */
[----:B------:R-:W-:Y:S05]  /*25450*/  BRA `(.L_x_7238) ;  /* 0xfffffe0800307947 */ /* 0x000fea000383ffff */
.L_x_6916:
[----:B0-----:R0:W1:Y:S02]  /*25460*/  SYNCS.PHASECHK.TRANS64.TRYWAIT P3, [R103+URZ+0x28890], R124 ;  /* 0x0288907c670075a7 */ /* 0x001064000806017f */
[----:B-1----:R-:W-:Y:S05]  /*25470*/  @!P3 NANOSLEEP.SYNCS 0x989680 ;  /* 0x009896800000b95d */ /* 0x002fea0003900000 */
[----:B------:R-:W1:Y:S02]  /*25480*/  @!P3 SYNCS.PHASECHK.TRANS64 P3, [R103+URZ+0x28890], R124 ;  /* 0x0288907c6700b5a7 */ /* 0x000e64000806007f */
[----:B-1----:R-:W-:Y:S05]  /*25490*/  @!P3 BRA `(.L_x_6916) ;  /* 0xfffffffc00f0b947 */ /* 0x002fea000383ffff */
[----:B------:R-:W-:Y:S05]  /*254a0*/  BRA `(.L_x_7239) ;  /* 0xfffffe2800cc7947 */ /* 0x000fea000383ffff */
.L_x_6926:
[----:B--2---:R2:W3:Y:S02]  /*254b0*/  SYNCS.PHASECHK.TRANS64.TRYWAIT P0, [R103+URZ+0x288b0], R124 ;  /* 0x0288b07c670075a7 */ /* 0x0044e4000800017f */
[----:B---3--:R-:W-:Y:S05]  /*254c0*/  @!P0 NANOSLEEP.SYNCS 0x989680 ;  /* 0x009896800000895d */ /* 0x008fea0003900000 */
[----:B------:R-:W3:Y:S02]  /*254d0*/  @!P0 SYNCS.PHASECHK.TRANS64 P0, [R103+URZ+0x288b0], R124 ;  /* 0x0288b07c670085a7 */ /* 0x000ee4000800007f */
[----:B---3--:R-:W-:Y:S05]  /*254e0*/  @!P0 BRA `(.L_x_6926) ;  /* 0xfffffffc00f08947 */ /* 0x008fea000383ffff */
[----:B------:R-:W-:Y:S05]  /*254f0*/  BRA `(.L_x_7240) ;  /* 0xfffffe3000687947 */ /* 0x000fea000383ffff */
.L_x_6946:
        /* <DEDUP_REMOVED lines=8> */
.L_x_7242:
[----:B------:R-:W-:Y:S05]  /*25580*/  BSYNC B0 ;  /* 0x0000000000007941 */ /* 0x000fea0003800000 */
.L_x_7241:
[----:B------:R-:W-:Y:S01]  /*25590*/  IMAD.MOV.U32 R196, RZ, RZ, R14 ;  /* 0x000000ffffc47224 */ /* 0x000fe200078e000e */
[----:B------:R-:W-:Y:S06]  /*255a0*/  BRA `(.L_x_7243) ;  /* 0xfffffe3c00607947 */ /* 0x000fec000383ffff */
.L_x_6964:
[----:B------:R-:W-:Y:S01]  /*255b0*/  BSSY B1, `(.L_x_7244) ;  /* 0x0000008000017945 */ /* 0x000fe20003800000 */
[----:B------:R-:W-:Y:S02]  /*255c0*/  IMAD.MOV.U32 R13, RZ, RZ, R5 ;  /* 0x000000ffff0d7224 */ /* 0x000fe400078e0005 */
[----:B------:R-:W-:Y:S02]  /*255d0*/  IMAD.MOV.U32 R12, RZ, RZ, RZ ;  /* 0x000000ffff0c7224 */ /* 0x000fe400078e00ff */
[----:B------:R-:W-:Y:S02]  /*255e0*/  IMAD.MOV.U32 R11, RZ, RZ, 0x181f ;  /* 0x0000181fff0b7424 */ /* 0x000fe400078e00ff */
[----:B------:R-:W-:-:S07]  /*255f0*/  IMAD.MOV.U32 R15, RZ, RZ, -0x1 ;  /* 0xffffffffff0f7424 */ /* 0x000fce00078e00ff */
[----:B0----5:R-:W-:Y:S05]  /*25600*/  WARPSYNC.COLLECTIVE R15, `(.L_x_7245) ;  /* 0x000000000f087348 */ /* 0x021fea0003c00000 */
[----:B------:R1:W2:Y:S02]  /*25610*/  SHFL.IDX P6, R14, R13, R12, R11 ;  /* 0x0000000c0d0e7389 */ /* 0x0002a400000c000b */
[----:B012--5:R-:W-:Y:S01]  /*25620*/  ENDCOLLECTIVE ;  /* 0x000000000000791b */ /* 0x027fe20003800000 */
.L_x_7245:
[----:B------:R-:W-:Y:S05]  /*25630*/  BSYNC B1 ;  /* 0x0000000000017941 */ /* 0x000fea0003800000 */
.L_x_7244:
[----:B------:R-:W-:Y:S05]  /*25640*/  BRA `(.L_x_7246) ;  /* 0xfffffe4c00e47947 */ /* 0x000fea000383ffff */
.L_x_6965:
        /* <DEDUP_REMOVED lines=8> */
.L_x_7248:
[----:B------:R-:W-:Y:S05]  /*256d0*/  BSYNC B1 ;  /* 0x0000000000017941 */ /* 0x000fea0003800000 */
.L_x_7247:
[----:B------:R-:W-:Y:S05]  /*256e0*/  BRA `(.L_x_7249) ;  /* 0xfffffe4c00c47947 */ /* 0x000fea000383ffff */
.L_x_6966:
        /* <DEDUP_REMOVED lines=8> */
.L_x_7251:
[----:B------:R-:W-:Y:S05]  /*25770*/  BSYNC B1 ;  /* 0x0000000000017941 */ /* 0x000fea0003800000 */
.L_x_7250:
[----:B------:R-:W-:Y:S05]  /*25780*/  BRA `(.L_x_7252) ;  /* 0xfffffe4c00a47947 */ /* 0x000fea000383ffff */
.L_x_6967:
        /* <DEDUP_REMOVED lines=8> */
.L_x_7254:
[----:B------:R-:W-:Y:S05]  /*25810*/  BSYNC B1 ;  /* 0x0000000000017941 */ /* 0x000fea0003800000 */
.L_x_7253:
[----:B------:R-:W-:Y:S05]  /*25820*/  BRA `(.L_x_7255) ;  /* 0xfffffe4c00847947 */ /* 0x000fea000383ffff */
.L_x_6968:
[----:B------:R-:W-:Y:S01]  /*25830*/  BSSY B1, `(.L_x_7256) ;  /* 0x0000008000017945 */ /* 0x000fe20003800000 */
[----:B------:R-:W-:Y:S02]  /*25840*/  IMAD.MOV.U32 R13, RZ, RZ, R5 ;  /* 0x000000ffff0d7224 */ /* 0x000fe400078e0005 */
[----:B------:R-:W-:Y:S02]  /*25850*/  IMAD.MOV.U32 R12, RZ, RZ, 0x1 ;  /* 0x00000001ff0c7424 */ /* 0x000fe400078e00ff */
[----:B------:R-:W-:Y:S02]  /*25860*/  IMAD.MOV.U32 R11, RZ, RZ, 0x181f ;  /* 0x0000181fff0b7424 */ /* 0x000fe400078e00ff */
[----:B------:R-:W-:-:S07]  /*25870*/  IMAD.MOV.U32 R15, RZ, RZ, -0x1 ;  /* 0xffffffffff0f7424 */ /* 0x000fce00078e00ff */
[----:B0----5:R-:W-:Y:S05]  /*25880*/  WARPSYNC.COLLECTIVE R15, `(.L_x_7257) ;  /* 0x000000000f087348 */ /* 0x021fea0003c00000 */
[----:B------:R1:W2:Y:S02]  /*25890*/  SHFL.IDX P6, R14, R13, R12, R11 ;  /* 0x0000000c0d0e7389 */ /* 0x0002a400000c000b */
[----:B012--5:R-:W-:Y:S01]  /*258a0*/  ENDCOLLECTIVE ;  /* 0x000000000000791b */ /* 0x027fe20003800000 */
.L_x_7257:
[----:B------:R-:W-:Y:S05]  /*258b0*/  BSYNC B1 ;  /* 0x0000000000017941 */ /* 0x000fea0003800000 */
.L_x_7256:
[----:B------:R-:W-:Y:S05]  /*258c0*/  BRA `(.L_x_7258) ;  /* 0xfffffe4c00647947 */ /* 0x000fea000383ffff */
.L_x_6969:
        /* <DEDUP_REMOVED lines=8> */
.L_x_7260:
[----:B------:R-:W-:Y:S05]  /*25950*/  BSYNC B1 ;  /* 0x0000000000017941 */ /* 0x000fea0003800000 */
.L_x_7259:
[----:B------:R-:W-:Y:S05]  /*25960*/  BRA `(.L_x_7261) ;  /* 0xfffffe4c00447947 */ /* 0x000fea000383ffff */
.L_x_6970:
        /* <DEDUP_REMOVED lines=8> */
.L_x_7263:
[----:B------:R-:W-:Y:S05]  /*259f0*/  BSYNC B1 ;  /* 0x0000000000017941 */ /* 0x000fea0003800000 */
.L_x_7262:
[----:B------:R-:W-:Y:S05]  /*25a00*/  BRA `(.L_x_7264) ;  /* 0xfffffe4c00247947 */ /* 0x000fea000383ffff */
.L_x_6971:
        /* <DEDUP_REMOVED lines=8> */
.L_x_7266:
[----:B------:R-:W-:Y:S05]  /*25a90*/  BSYNC B1 ;  /* 0x0000000000017941 */ /* 0x000fea0003800000 */
.L_x_7265:
[----:B------:R-:W-:Y:S05]  /*25aa0*/  BRA `(.L_x_7267) ;  /* 0xfffffe4c00047947 */ /* 0x000fea000383ffff */
.L_x_6972:
        /* <DEDUP_REMOVED lines=8> */
.L_x_7269:
[----:B------:R-:W-:Y:S05]  /*25b30*/  BSYNC B1 ;  /* 0x0000000000017941 */ /* 0x000fea0003800000 */
.L_x_7268:
[----:B------:R-:W-:Y:S05]  /*25b40*/  BRA `(.L_x_7270) ;  /* 0xfffffe4800e47947 */ /* 0x000fea000383ffff */
.L_x_6973:
        /* <DEDUP_REMOVED lines=8> */
.L_x_7272:
[----:B------:R-:W-:Y:S05]  /*25bd0*/  BSYNC B1 ;  /* 0x0000000000017941 */ /* 0x000fea0003800000 */
.L_x_7271:
[----:B------:R-:W-:Y:S05]  /*25be0*/  BRA `(.L_x_7273) ;  /* 0xfffffe4800c47947 */ /* 0x000fea000383ffff */
.L_x_6974:
        /* <DEDUP_REMOVED lines=8> */
.L_x_7275:
[----:B------:R-:W-:Y:S05]  /*25c70*/  BSYNC B1 ;  /* 0x0000000000017941 */ /* 0x000fea0003800000 */
.L_x_7274:
[----:B------:R-:W-:Y:S05]  /*25c80*/  BRA `(.L_x_7276) ;  /* 0xfffffe4800a47947 */ /* 0x000fea000383ffff */
.L_x_6975:
        /* <DEDUP_REMOVED lines=8> */
.L_x_7278:
[----:B------:R-:W-:Y:S05]  /*25d10*/  BSYNC B1 ;  /* 0x0000000000017941 */ /* 0x000fea0003800000 */
.L_x_7277:
[----:B------:R-:W-:Y:S05]  /*25d20*/  BRA `(.L_x_7279) ;  /* 0xfffffe4800847947 */ /* 0x000fea000383ffff */
.L_x_6976:
        /* <DEDUP_REMOVED lines=8> */
.L_x_7281:
[----:B------:R-:W-:Y:S05]  /*25db0*/  BSYNC B1 ;  /* 0x0000000000017941 */ /* 0x000fea0003800000 */
.L_x_7280:
[----:B------:R-:W-:Y:S05]  /*25dc0*/  BRA `(.L_x_7282) ;  /* 0xfffffe4800647947 */ /* 0x000fea000383ffff */
.L_x_6977:
        /* <DEDUP_REMOVED lines=8> */
.L_x_7284:
[----:B------:R-:W-:Y:S05]  /*25e50*/  BSYNC B1 ;  /* 0x0000000000017941 */ /* 0x000fea0003800000 */
.L_x_7283:
[----:B------:R-:W-:Y:S05]  /*25e60*/  BRA `(.L_x_7285) ;  /* 0xfffffe4800487947 */ /* 0x000fea000383ffff */
.L_x_6978:
        /* <DEDUP_REMOVED lines=8> */
.L_x_7287:
[----:B------:R-:W-:Y:S05]  /*25ef0*/  BSYNC B1 ;  /* 0x0000000000017941 */ /* 0x000fea0003800000 */
.L_x_7286:
[----:B------:R-:W-:Y:S05]  /*25f00*/  BRA `(.L_x_7288) ;  /* 0xfffffe48002c7947 */ /* 0x000fea000383ffff */
.L_x_6979:
        /* <DEDUP_REMOVED lines=8> */
.L_x_7290:
[----:B------:R-:W-:Y:S05]  /*25f90*/  BSYNC B1 ;  /* 0x0000000000017941 */ /* 0x000fea0003800000 */
.L_x_7289:
[----:B------:R-:W-:Y:S05]  /*25fa0*/  BRA `(.L_x_7291) ;  /* 0xfffffe4800107947 */ /* 0x000fea000383ffff */
.L_x_6981:
[----:B-1----:R1:W2:Y:S02]  /*25fb0*/  SYNCS.PHASECHK.TRANS64.TRYWAIT P4, [R2+URZ+0x28800], R5 ;  /* 0x02880005020075a7 */ /* 0x0022a4000808017f */
[----:B--2---:R-:W-:Y:S05]  /*25fc0*/  @!P4 NANOSLEEP.SYNCS 0x989680 ;  /* 0x009896800000c95d */ /* 0x004fea0003900000 */
[----:B------:R-:W2:Y:S02]  /*25fd0*/  @!P4 SYNCS.PHASECHK.TRANS64 P4, [R2+URZ+0x28800], R5 ;  /* 0x028800050200c5a7 */ /* 0x000ea4000808007f */
[----:B--2---:R-:W-:Y:S05]  /*25fe0*/  @!P4 BRA `(.L_x_6981) ;  /* 0xfffffffc00f0c947 */ /* 0x004fea000383ffff */
[----:B------:R-:W-:Y:S05]  /*25ff0*/  BRA `(.L_x_7292) ;  /* 0xfffffe4800887947 */ /* 0x000fea000383ffff */
.L_x_6997:
        /* <DEDUP_REMOVED lines=8> */
.L_x_7294:
[----:B------:R-:W-:Y:S05]  /*26080*/  BSYNC B1 ;  /* 0x0000000000017941 */ /* 0x000fea0003800000 */
.L_x_7293:
[----:B------:R-:W-:Y:S05]  /*26090*/  BRA `(.L_x_7295) ;  /* 0xfffffe6800847947 */ /* 0x000fea000383ffff */
.L_x_6998:
        /* <DEDUP_REMOVED lines=8> */
.L_x_7297:
[----:B------:R-:W-:Y:S05]  /*26120*/  BSYNC B1 ;  /* 0x0000000000017941 */ /* 0x000fea0003800000 */
.L_x_7296:
[----:B------:R-:W-:Y:S05]  /*26130*/  BRA `(.L_x_7298) ;  /* 0xfffffe6800647947 */ /* 0x000fea000383ffff */
.L_x_6999:
        /* <DEDUP_REMOVED lines=8> */
.L_x_7300:
[----:B------:R-:W-:Y:S05]  /*261c0*/  BSYNC B1 ;  /* 0x0000000000017941 */ /* 0x000fea0003800000 */
.L_x_7299:
[----:B------:R-:W-:Y:S05]  /*261d0*/  BRA `(.L_x_7301) ;  /* 0xfffffe6800447947 */ /* 0x000fea000383ffff */
.L_x_7000:
        /* <DEDUP_REMOVED lines=8> */
.L_x_7303:
[----:B------:R-:W-:Y:S05]  /*26260*/  BSYNC B1 ;  /* 0x0000000000017941 */ /* 0x000fea0003800000 */
.L_x_7302:
[----:B------:R-:W-:Y:S05]  /*26270*/  BRA `(.L_x_7304) ;  /* 0xfffffe6800247947 */ /* 0x000fea000383ffff */
.L_x_7001:
        /* <DEDUP_REMOVED lines=8> */
.L_x_7306:
[----:B------:R-:W-:Y:S05]  /*26300*/  BSYNC B1 ;  /* 0x0000000000017941 */ /* 0x000fea0003800000 */
.L_x_7305:
[----:B------:R-:W-:Y:S05]  /*26310*/  BRA `(.L_x_7307) ;  /* 0xfffffe6800047947 */ /* 0x000fea000383ffff */
.L_x_7002:
        /* <DEDUP_REMOVED lines=8> */
.L_x_7309:
[----:B------:R-:W-:Y:S05]  /*263a0*/  BSYNC B1 ;  /* 0x0000000000017941 */ /* 0x000fea0003800000 */
.L_x_7308:
[----:B------:R-:W-:Y:S05]  /*263b0*/  BRA `(.L_x_7310) ;  /* 0xfffffe6400e47947 */ /* 0x000fea000383ffff */
.L_x_7003:
        /* <DEDUP_REMOVED lines=8> */
.L_x_7312:
[----:B------:R-:W-:Y:S05]  /*26440*/  BSYNC B1 ;  /* 0x0000000000017941 */ /* 0x000fea0003800000 */
.L_x_7311:
[----:B------:R-:W-:Y:S05]  /*26450*/  BRA `(.L_x_7313) ;  /* 0xfffffe6400c47947 */ /* 0x000fea000383ffff */
.L_x_7004:
        /* <DEDUP_REMOVED lines=8> */
.L_x_7315:
[----:B------:R-:W-:Y:S05]  /*264e0*/  BSYNC B1 ;  /* 0x0000000000017941 */ /* 0x000fea0003800000 */
.L_x_7314:
[----:B------:R-:W-:Y:S05]  /*264f0*/  BRA `(.L_x_7316) ;  /* 0xfffffe6400a47947 */ /* 0x000fea000383ffff */
.L_x_7005:
        /* <DEDUP_REMOVED lines=8> */
.L_x_7318:
[----:B------:R-:W-:Y:S05]  /*26580*/  BSYNC B1 ;  /* 0x0000000000017941 */ /* 0x000fea0003800000 */
.L_x_7317:
[----:B------:R-:W-:Y:S05]  /*26590*/  BRA `(.L_x_7319) ;  /* 0xfffffe6400847947 */ /* 0x000fea000383ffff */
.L_x_7006:
        /* <DEDUP_REMOVED lines=8> */
.L_x_7321:
[----:B------:R-:W-:Y:S05]  /*26620*/  BSYNC B1 ;  /* 0x0000000000017941 */ /* 0x000fea0003800000 */
.L_x_7320:
[----:B------:R-:W-:Y:S05]  /*26630*/  BRA `(.L_x_7322) ;  /* 0xfffffe6400647947 */ /* 0x000fea000383ffff */
.L_x_7007:
        /* <DEDUP_REMOVED lines=8> */
.L_x_7324:
[----:B------:R-:W-:Y:S05]  /*266c0*/  BSYNC B1 ;  /* 0x0000000000017941 */ /* 0x000fea0003800000 */
.L_x_7323:
[----:B------:R-:W-:Y:S05]  /*266d0*/  BRA `(.L_x_7325) ;  /* 0xfffffe6400447947 */ /* 0x000fea000383ffff */
.L_x_7008:
        /* <DEDUP_REMOVED lines=8> */
.L_x_7327:
[----:B------:R-:W-:Y:S05]  /*26760*/  BSYNC B1 ;  /* 0x0000000000017941 */ /* 0x000fea0003800000 */
.L_x_7326:
[----:B------:R-:W-:Y:S05]  /*26770*/  BRA `(.L_x_7328) ;  /* 0xfffffe6400247947 */ /* 0x000fea000383ffff */
.L_x_7009:
        /* <DEDUP_REMOVED lines=8> */
.L_x_7330:
[----:B------:R-:W-:Y:S05]  /*26800*/  BSYNC B1 ;  /* 0x0000000000017941 */ /* 0x000fea0003800000 */
.L_x_7329:
[----:B------:R-:W-:Y:S05]  /*26810*/  BRA `(.L_x_7331) ;  /* 0xfffffe6400047947 */ /* 0x000fea000383ffff */
.L_x_7010:
        /* <DEDUP_REMOVED lines=8> */
.L_x_7333:
[----:B------:R-:W-:Y:S05]  /*268a0*/  BSYNC B1 ;  /* 0x0000000000017941 */ /* 0x000fea0003800000 */
.L_x_7332:
[----:B------:R-:W-:Y:S05]  /*268b0*/  BRA `(.L_x_7334) ;  /* 0xfffffe6000e47947 */ /* 0x000fea000383ffff */
.L_x_7011:
        /* <DEDUP_REMOVED lines=8> */
.L_x_7336:
[----:B------:R-:W-:Y:S05]  /*26940*/  BSYNC B1 ;  /* 0x0000000000017941 */ /* 0x000fea0003800000 */
.L_x_7335:
[----:B------:R-:W-:Y:S05]  /*26950*/  BRA `(.L_x_7337) ;  /* 0xfffffe6000c47947 */ /* 0x000fea000383ffff */
.L_x_7012:
        /* <DEDUP_REMOVED lines=8> */
.L_x_7339:
[----:B------:R-:W-:Y:S05]  /*269e0*/  BSYNC B1 ;  /* 0x0000000000017941 */ /* 0x000fea0003800000 */
.L_x_7338:
[----:B------:R-:W-:Y:S05]  /*269f0*/  BRA `(.L_x_7340) ;  /* 0xfffffe6000a47947 */ /* 0x000fea000383ffff */
.L_x_7014:
[----:B0-----:R0:W1:Y:S02]  /*26a00*/  SYNCS.PHASECHK.TRANS64.TRYWAIT P4, [R2+URZ+0x28800], R9 ;  /* 0x02880009020075a7 */ /* 0x001064000808017f */
[----:B-1----:R-:W-:Y:S05]  /*26a10*/  @!P4 NANOSLEEP.SYNCS 0x989680 ;  /* 0x009896800000c95d */ /* 0x002fea0003900000 */
[----:B------:R-:W1:Y:S02]  /*26a20*/  @!P4 SYNCS.PHASECHK.TRANS64 P4, [R2+URZ+0x28800], R9 ;  /* 0x028800090200c5a7 */ /* 0x000e64000808007f */
[----:B-1----:R-:W-:Y:S05]  /*26a30*/  @!P4 BRA `(.L_x_7014) ;  /* 0xfffffffc00f0c947 */ /* 0x002fea000383ffff */
[----:B------:R-:W-:Y:S05]  /*26a40*/  BRA `(.L_x_7341) ;  /* 0xfffffe6400a47947 */ /* 0x000fea000383ffff */
.L_x_7024:
[----:B0-----:R0:W2:Y:S02]  /*26a50*/  SYNCS.PHASECHK.TRANS64.TRYWAIT P2, [R8+URZ+0x28830], R3 ;  /* 0x02883003080075a7 */ /* 0x0010a4000804017f */
[----:B--2---:R-:W-:Y:S05]  /*26a60*/  @!P2 NANOSLEEP.SYNCS 0x989680 ;  /* 0x009896800000a95d */ /* 0x004fea0003900000 */
[----:B------:R-:W2:Y:S02]  /*26a70*/  @!P2 SYNCS.PHASECHK.TRANS64 P2, [R8+URZ+0x28830], R3 ;  /* 0x028830030800a5a7 */ /* 0x000ea4000804007f */
[----:B--2---:R-:W-:Y:S05]  /*26a80*/  @!P2 BRA `(.L_x_7024) ;  /* 0xfffffffc00f0a947 */ /* 0x004fea000383ffff */
[----:B------:R-:W-:Y:S05]  /*26a90*/  BRA `(.L_x_7023) ;  /* 0xfffffe8000887947 */ /* 0x000fea000383ffff */
.L_x_7042:
[----:B-1----:R1:W2:Y:S02]  /*26aa0*/  SYNCS.PHASECHK.TRANS64.TRYWAIT P4, [R7+URZ+0x28830], R6 ;  /* 0x02883006070075a7 */ /* 0x0022a4000808017f */
[----:B--2---:R-:W-:Y:S05]  /*26ab0*/  @!P4 NANOSLEEP.SYNCS 0x989680 ;  /* 0x009896800000c95d */ /* 0x004fea0003900000 */
[----:B------:R-:W2:Y:S02]  /*26ac0*/  @!P4 SYNCS.PHASECHK.TRANS64 P4, [R7+URZ+0x28830], R6 ;  /* 0x028830060700c5a7 */ /* 0x000ea4000808007f */
[----:B--2---:R-:W-:Y:S05]  /*26ad0*/  @!P4 BRA `(.L_x_7042) ;  /* 0xfffffffc00f0c947 */ /* 0x004fea000383ffff */
[----:B------:R-:W-:Y:S05]  /*26ae0*/  BRA `(.L_x_7041) ;  /* 0xfffffebc00387947 */ /* 0x000fea000383ffff */
.L_x_7046:
[----:B-1----:R1:W2:Y:S02]  /*26af0*/  SYNCS.PHASECHK.TRANS64.TRYWAIT P3, [R7+URZ+0x28850], R6 ;  /* 0x02885006070075a7 */ /* 0x0022a4000806017f */
[----:B--2---:R-:W-:Y:S05]  /*26b00*/  @!P3 NANOSLEEP.SYNCS 0x989680 ;  /* 0x009896800000b95d */ /* 0x004fea0003900000 */
[----:B------:R-:W2:Y:S02]  /*26b10*/  @!P3 SYNCS.PHASECHK.TRANS64 P3, [R7+URZ+0x28850], R6 ;  /* 0x028850060700b5a7 */ /* 0x000ea4000806007f */
[----:B--2---:R-:W-:Y:S05]  /*26b20*/  @!P3 BRA `(.L_x_7046) ;  /* 0xfffffffc00f0b947 */ /* 0x004fea000383ffff */
[----:B------:R-:W-:Y:S05]  /*26b30*/  BRA `(.L_x_7043) ;  /* 0xfffffec000487947 */ /* 0x000fea000383ffff */
.L_x_7065:
[----:B-1----:R1:W2:Y:S02]  /*26b40*/  SYNCS.PHASECHK.TRANS64.TRYWAIT P3, [R6+URZ+0x28830], R7 ;  /* 0x02883007060075a7 */ /* 0x0022a4000806017f */
[----:B--2---:R-:W-:Y:S05]  /*26b50*/  @!P3 NANOSLEEP.SYNCS 0x989680 ;  /* 0x009896800000b95d */ /* 0x004fea0003900000 */
[----:B------:R-:W2:Y:S02]  /*26b60*/  @!P3 SYNCS.PHASECHK.TRANS64 P3, [R6+URZ+0x28830], R7 ;  /* 0x028830070600b5a7 */ /* 0x000ea4000806007f */
[----:B--2---:R-:W-:Y:S05]  /*26b70*/  @!P3 BRA `(.L_x_7065) ;  /* 0xfffffffc00f0b947 */ /* 0x004fea000383ffff */
[----:B------:R-:W-:Y:S05]  /*26b80*/  BRA `(.L_x_7064) ;  /* 0xfffffef800247947 */ /* 0x000fea000383ffff */
.L_x_7069:
[----:B-1----:R1:W2:Y:S02]  /*26b90*/  SYNCS.PHASECHK.TRANS64.TRYWAIT P2, [R7+URZ+0x28850], R6 ;  /* 0x02885006070075a7 */ /* 0x0022a4000804017f */
[----:B--2---:R-:W-:Y:S05]  /*26ba0*/  @!P2 NANOSLEEP.SYNCS 0x989680 ;  /* 0x009896800000a95d */ /* 0x004fea0003900000 */
[----:B------:R-:W2:Y:S02]  /*26bb0*/  @!P2 SYNCS.PHASECHK.TRANS64 P2, [R7+URZ+0x28850], R6 ;  /* 0x028850060700a5a7 */ /* 0x000ea4000804007f */
[----:B--2---:R-:W-:Y:S05]  /*26bc0*/  @!P2 BRA `(.L_x_7069) ;  /* 0xfffffffc00f0a947 */ /* 0x004fea000383ffff */
[----:B------:R-:W-:Y:S05]  /*26bd0*/  BRA `(.L_x_7066) ;  /* 0xfffffefc00347947 */ /* 0x000fea000383ffff */
.L_x_7076:
[----:B-1----:R1:W2:Y:S02]  /*26be0*/  SYNCS.PHASECHK.TRANS64.TRYWAIT P3, [R6+URZ+0x28830], R7 ;  /* 0x02883007060075a7 */ /* 0x0022a4000806017f */
[----:B--2---:R-:W-:Y:S05]  /*26bf0*/  @!P3 NANOSLEEP.SYNCS 0x989680 ;  /* 0x009896800000b95d */ /* 0x004fea0003900000 */
[----:B------:R-:W2:Y:S02]  /*26c00*/  @!P3 SYNCS.PHASECHK.TRANS64 P3, [R6+URZ+0x28830], R7 ;  /* 0x028830070600b5a7 */ /* 0x000ea4000806007f */
[----:B--2---:R-:W-:Y:S05]  /*26c10*/  @!P3 BRA `(.L_x_7076) ;  /* 0xfffffffc00f0b947 */ /* 0x004fea000383ffff */
[----:B------:R-:W-:Y:S05]  /*26c20*/  BRA `(.L_x_7075) ;  /* 0xffffff2000947947 */ /* 0x000fea000383ffff */
.L_x_7080:
[----:B-1----:R1:W2:Y:S02]  /*26c30*/  SYNCS.PHASECHK.TRANS64.TRYWAIT P2, [R7+URZ+0x28850], R6 ;  /* 0x02885006070075a7 */ /* 0x0022a4000804017f */
[----:B--2---:R-:W-:Y:S05]  /*26c40*/  @!P2 NANOSLEEP.SYNCS 0x989680 ;  /* 0x009896800000a95d */ /* 0x004fea0003900000 */
[----:B------:R-:W2:Y:S02]  /*26c50*/  @!P2 SYNCS.PHASECHK.TRANS64 P2, [R7+URZ+0x28850], R6 ;  /* 0x028850060700a5a7 */ /* 0x000ea4000804007f */
[----:B--2---:R-:W-:Y:S05]  /*26c60*/  @!P2 BRA `(.L_x_7080) ;  /* 0xfffffffc00f0a947 */ /* 0x004fea000383ffff */
[----:B------:R-:W-:Y:S05]  /*26c70*/  BRA `(.L_x_7077) ;  /* 0xffffff2400a47947 */ /* 0x000fea000383ffff */
.L_x_7093:
[----:B-1----:R1:W2:Y:S02]  /*26c80*/  SYNCS.PHASECHK.TRANS64.TRYWAIT P0, [R8+URZ+0x28850], R3 ;  /* 0x02885003080075a7 */ /* 0x0022a4000800017f */
[----:B--2---:R-:W-:Y:S05]  /*26c90*/  @!P0 NANOSLEEP.SYNCS 0x989680 ;  /* 0x009896800000895d */ /* 0x004fea0003900000 */
[----:B------:R-:W2:Y:S02]  /*26ca0*/  @!P0 SYNCS.PHASECHK.TRANS64 P0, [R8+URZ+0x28850], R3 ;  /* 0x02885003080085a7 */ /* 0x000ea4000800007f */
[----:B--2---:R-:W-:Y:S05]  /*26cb0*/  @!P0 BRA `(.L_x_7093) ;  /* 0xfffffffc00f08947 */ /* 0x004fea000383ffff */
[----:B------:R-:W-:Y:S05]  /*26cc0*/  BRA `(.L_x_7092) ;  /* 0xffffff5800e07947 */ /* 0x000fea000383ffff */
.L_x_7135:
        /* <DEDUP_REMOVED lines=11> */
.L_x_7343:
[----:B------:R-:W-:Y:S05]  /*26d80*/  BSYNC B1 ;  /* 0x0000000000017941 */ /* 0x000fea0003800000 */
.L_x_7342:
[----:B------:R-:W-:Y:S05]  /*26d90*/  BRA `(.L_x_7344) ;  /* 0xffffff9800447947 */ /* 0x000fea000383ffff */
.L_x_7136:
[----:B------:R-:W-:Y:S01]  /*26da0*/  BSSY B1, `(.L_x_7345) ;  /* 0x0000006000017945 */ /* 0x000fe20003800000 */
[----:B------:R-:W-:-:S07]  /*26db0*/  IMAD.MOV.U32 R15, RZ, RZ, -0x1 ;  /* 0xffffffffff0f7424 */ /* 0x000fce00078e00ff */
[----:B0-----:R-:W-:Y:S05]  /*26dc0*/  WARPSYNC.COLLECTIVE R15, `(.L_x_7346) ;  /* 0x000000000f0c7348 */ /* 0x001fea0003c00000 */
[----:B------:R-:W-:Y:S02]  /*26dd0*/  ELECT P6, UR62, PT ;  /* 0x00000000003e782f */ /* 0x000fe400038c0000 */
[----:B------:R-:W-:Y:S01]  /*26de0*/  MOV R14, UR62 ;  /* 0x0000003e000e7c02 */ /* 0x000fe20008000f00 */
[----:B0-----:R-:W-:Y:S10]  /*26df0*/  ENDCOLLECTIVE ;  /* 0x000000000000791b */ /* 0x001ff40003800000 */
.L_x_7346:
[----:B------:R-:W-:Y:S05]  /*26e00*/  BSYNC B1 ;  /* 0x0000000000017941 */ /* 0x000fea0003800000 */
.L_x_7345:
[----:B------:R-:W-:Y:S05]  /*26e10*/  BRA `(.L_x_7347) ;  /* 0xffffff9800307947 */ /* 0x000fea000383ffff */
.L_x_7138:
[----:B0-----:R0:W1:Y:S02]  /*26e20*/  SYNCS.PHASECHK.TRANS64.TRYWAIT P0, [R11+URZ+0x28820], R7 ;  /* 0x028820070b0075a7 */ /* 0x001064000800017f */
[----:B-1----:R-:W-:Y:S05]  /*26e30*/  @!P0 NANOSLEEP.SYNCS 0x989680 ;  /* 0x009896800000895d */ /* 0x002fea0003900000 */
[----:B------:R-:W1:Y:S02]  /*26e40*/  @!P0 SYNCS.PHASECHK.TRANS64 P0, [R11+URZ+0x28820], R7 ;  /* 0x028820070b0085a7 */ /* 0x000e64000800007f */
[----:B-1----:R-:W-:Y:S05]  /*26e50*/  @!P0 BRA `(.L_x_7138) ;  /* 0xfffffffc00f08947 */ /* 0x002fea000383ffff */
[----:B------:R-:W-:Y:S05]  /*26e60*/  BRA `(.L_x_7348) ;  /* 0xffffff98004c7947 */ /* 0x000fea000383ffff */
.L_x_7141:
[----:B0-----:R0:W1:Y:S02]  /*26e70*/  SYNCS.PHASECHK.TRANS64.TRYWAIT P0, [R7+URZ+0x288a0], R9 ;  /* 0x0288a009070075a7 */ /* 0x001064000800017f */
[----:B-1----:R-:W-:Y:S05]  /*26e80*/  @!P0 NANOSLEEP.SYNCS 0x989680 ;  /* 0x009896800000895d */ /* 0x002fea0003900000 */
[----:B------:R-:W1:Y:S02]  /*26e90*/  @!P0 SYNCS.PHASECHK.TRANS64 P0, [R7+URZ+0x288a0], R9 ;  /* 0x0288a009070085a7 */ /* 0x000e64000800007f */
[----:B-1----:R-:W-:Y:S05]  /*26ea0*/  @!P0 BRA `(.L_x_7141) ;  /* 0xfffffffc00f08947 */ /* 0x002fea000383ffff */
[----:B------:R-:W-:Y:S05]  /*26eb0*/  BRA `(.L_x_7349) ;  /* 0xffffff98005c7947 */ /* 0x000fea000383ffff */
.L_x_7143:
[----:B-1----:R1:W2:Y:S02]  /*26ec0*/  SYNCS.PHASECHK.TRANS64.TRYWAIT P0, [R7+URZ+0x288c0], R9 ;  /* 0x0288c009070075a7 */ /* 0x0022a4000800017f */
[----:B--2---:R-:W-:Y:S05]  /*26ed0*/  @!P0 NANOSLEEP.SYNCS 0x989680 ;  /* 0x009896800000895d */ /* 0x004fea0003900000 */
[----:B------:R-:W2:Y:S02]  /*26ee0*/  @!P0 SYNCS.PHASECHK.TRANS64 P0, [R7+URZ+0x288c0], R9 ;  /* 0x0288c009070085a7 */ /* 0x000ea4000800007f */
[----:B--2---:R-:W-:Y:S05]  /*26ef0*/  @!P0 BRA `(.L_x_7143) ;  /* 0xfffffffc00f08947 */ /* 0x004fea000383ffff */
[----:B------:R-:W-:Y:S05]  /*26f00*/  BRA `(.L_x_7350) ;  /* 0xffffff9800d47947 */ /* 0x000fea000383ffff */
.L_x_7147:
[----:B0-----:R0:W1:Y:S02]  /*26f10*/  SYNCS.PHASECHK.TRANS64.TRYWAIT P0, [R7+URZ+0x288a0], R8 ;  /* 0x0288a008070075a7 */ /* 0x001064000800017f */
[----:B-1----:R-:W-:Y:S05]  /*26f20*/  @!P0 NANOSLEEP.SYNCS 0x989680 ;  /* 0x009896800000895d */ /* 0x002fea0003900000 */
[----:B------:R-:W1:Y:S02]  /*26f30*/  @!P0 SYNCS.PHASECHK.TRANS64 P0, [R7+URZ+0x288a0], R8 ;  /* 0x0288a008070085a7 */ /* 0x000e64000800007f */
[----:B-1----:R-:W-:Y:S05]  /*26f40*/  @!P0 BRA `(.L_x_7147) ;  /* 0xfffffffc00f08947 */ /* 0x002fea000383ffff */
[----:B------:R-:W-:Y:S05]  /*26f50*/  BRA `(.L_x_7351) ;  /* 0xffffff9c00947947 */ /* 0x000fea000383ffff */
.L_x_7149:
[----:B-1----:R1:W2:Y:S02]  /*26f60*/  SYNCS.PHASECHK.TRANS64.TRYWAIT P1, [R7+URZ+0x288c0], R8 ;  /* 0x0288c008070075a7 */ /* 0x0022a4000802017f */
[----:B--2---:R-:W-:Y:S05]  /*26f70*/  @!P1 NANOSLEEP.SYNCS 0x989680 ;  /* 0x009896800000995d */ /* 0x004fea0003900000 */
[----:B------:R-:W2:Y:S02]  /*26f80*/  @!P1 SYNCS.PHASECHK.TRANS64 P1, [R7+URZ+0x288c0], R8 ;  /* 0x0288c008070095a7 */ /* 0x000ea4000802007f */
[----:B--2---:R-:W-:Y:S05]  /*26f90*/  @!P1 BRA `(.L_x_7149) ;  /* 0xfffffffc00f09947 */ /* 0x004fea000383ffff */
[----:B------:R-:W-:Y:S05]  /*26fa0*/  BRA `(.L_x_7352) ;  /* 0xffffffa000087947 */ /* 0x000fea000383ffff */
.L_x_7168:
        /* <DEDUP_REMOVED lines=11> */
.L_x_7354:
[----:B------:R-:W-:Y:S05]  /*27060*/  BSYNC B0 ;  /* 0x0000000000007941 */ /* 0x000fea0003800000 */
.L_x_7353:
[----:B------:R-:W-:Y:S05]  /*27070*/  BRA `(.L_x_7355) ;  /* 0xffffffac00887947 */ /* 0x000fea000383ffff */
.L_x_7169:
[----:B------:R-:W-:Y:S01]  /*27080*/  BSSY B0, `(.L_x_7356) ;  /* 0x0000006000007945 */ /* 0x000fe20003800000 */
[----:B------:R-:W-:-:S07]  /*27090*/  IMAD.MOV.U32 R15, RZ, RZ, -0x1 ;  /* 0xffffffffff0f7424 */ /* 0x000fce00078e00ff */
[----:B------:R-:W-:Y:S05]  /*270a0*/  WARPSYNC.COLLECTIVE R15, `(.L_x_7357) ;  /* 0x000000000f0c7348 */ /* 0x000fea0003c00000 */
[----:B------:R-:W-:Y:S02]  /*270b0*/  ELECT P6, UR62, PT ;  /* 0x00000000003e782f */ /* 0x000fe400038c0000 */
[----:B------:R-:W-:Y:S01]  /*270c0*/  MOV R14, UR62 ;  /* 0x0000003e000e7c02 */ /* 0x000fe20008000f00 */
[----:B------:R-:W-:Y:S10]  /*270d0*/  ENDCOLLECTIVE ;  /* 0x000000000000791b */ /* 0x000ff40003800000 */
.L_x_7357:
[----:B------:R-:W-:Y:S05]  /*270e0*/  BSYNC B0 ;  /* 0x0000000000007941 */ /* 0x000fea0003800000 */
.L_x_7356:
[----:B------:R-:W-:Y:S05]  /*270f0*/  BRA `(.L_x_7358) ;  /* 0xffffffac00787947 */ /* 0x000fea000383ffff */
.L_x_7172:
[----:B0-----:R0:W1:Y:S02]  /*27100*/  SYNCS.PHASECHK.TRANS64.TRYWAIT P0, [R7+URZ+0x28840], R10 ;  /* 0x0288400a070075a7 */ /* 0x001064000800017f */
[----:B-1----:R-:W-:Y:S05]  /*27110*/  @!P0 NANOSLEEP.SYNCS 0x989680 ;  /* 0x009896800000895d */ /* 0x002fea0003900000 */
[----:B------:R-:W1:Y:S02]  /*27120*/  @!P0 SYNCS.PHASECHK.TRANS64 P0, [R7+URZ+0x28840], R10 ;  /* 0x0288400a070085a7 */ /* 0x000e64000800007f */
[----:B-1----:R-:W-:Y:S05]  /*27130*/  @!P0 BRA `(.L_x_7172) ;  /* 0xfffffffc00f08947 */ /* 0x002fea000383ffff */
[----:B------:R-:W-:Y:S05]  /*27140*/  BRA `(.L_x_7359) ;  /* 0xffffffac00dc7947 */ /* 0x000fea000383ffff */
.L_x_7175:
        /* <DEDUP_REMOVED lines=8> */
.L_x_7183:
[----:B0-----:R0:W1:Y:S02]  /*271d0*/  SYNCS.PHASECHK.TRANS64.TRYWAIT P0, [R3+URZ+0x28840], R8 ;  /* 0x02884008030075a7 */ /* 0x001064000800017f */
[----:B-1----:R-:W-:Y:S05]  /*271e0*/  @!P0 NANOSLEEP.SYNCS 0x989680 ;  /* 0x009896800000895d */ /* 0x002fea0003900000 */
[----:B------:R-:W1:Y:S02]  /*271f0*/  @!P0 SYNCS.PHASECHK.TRANS64 P0, [R3+URZ+0x28840], R8 ;  /* 0x02884008030085a7 */ /* 0x000e64000800007f */
[----:B-1----:R-:W-:Y:S05]  /*27200*/  @!P0 BRA `(.L_x_7183) ;  /* 0xfffffffc00f08947 */ /* 0x002fea000383ffff */
[----:B------:R-:W-:Y:S05]  /*27210*/  BRA `(.L_x_7361) ;  /* 0xffffffb400ac7947 */ /* 0x000fea000383ffff */
.L_x_7185:
[----:B0-----:R0:W1:Y:S02]  /*27220*/  SYNCS.PHASECHK.TRANS64.TRYWAIT P0, [R3+URZ+0x28860], R8 ;  /* 0x02886008030075a7 */ /* 0x001064000800017f */
[----:B-1----:R-:W-:Y:S05]  /*27230*/  @!P0 NANOSLEEP.SYNCS 0x989680 ;  /* 0x009896800000895d */ /* 0x002fea0003900000 */
[----:B------:R-:W1:Y:S02]  /*27240*/  @!P0 SYNCS.PHASECHK.TRANS64 P0, [R3+URZ+0x28860], R8 ;  /* 0x02886008030085a7 */ /* 0x000e64000800007f */
[----:B-1----:R-:W-:Y:S05]  /*27250*/  @!P0 BRA `(.L_x_7185) ;  /* 0xfffffffc00f08947 */ /* 0x002fea000383ffff */
[----:B------:R-:W-:Y:S05]  /*27260*/  BRA `(.L_x_7362) ;  /* 0xffffffb800447947 */ /* 0x000fea000383ffff */
.L_x_7191:
[----:B-1----:R1:W2:Y:S02]  /*27270*/  SYNCS.PHASECHK.TRANS64.TRYWAIT P0, [R2+URZ+0x28840], R3 ;  /* 0x02884003020075a7 */ /* 0x0022a4000800017f */
[----:B--2---:R-:W-:Y:S05]  /*27280*/  @!P0 NANOSLEEP.SYNCS 0x989680 ;  /* 0x009896800000895d */ /* 0x004fea0003900000 */
[----:B------:R-:W2:Y:S02]  /*27290*/  @!P0 SYNCS.PHASECHK.TRANS64 P0, [R2+URZ+0x28840], R3 ;  /* 0x02884003020085a7 */ /* 0x000ea4000800007f */
[----:B--2---:R-:W-:Y:S05]  /*272a0*/  @!P0 BRA `(.L_x_7191) ;  /* 0xfffffffc00f08947 */ /* 0x004fea000383ffff */
[----:B------:R-:W-:Y:S05]  /*272b0*/  BRA `(.L_x_7363) ;  /* 0xffffffbc00a87947 */ /* 0x000fea000383ffff */
.L_x_7193:
[----:B0-----:R0:W1:Y:S02]  /*272c0*/  SYNCS.PHASECHK.TRANS64.TRYWAIT P0, [R2+URZ+0x28860], R3 ;  /* 0x02886003020075a7 */ /* 0x001064000800017f */
[----:B-1----:R-:W-:Y:S05]  /*272d0*/  @!P0 NANOSLEEP.SYNCS 0x989680 ;  /* 0x009896800000895d */ /* 0x002fea0003900000 */
[----:B------:R-:W1:Y:S02]  /*272e0*/  @!P0 SYNCS.PHASECHK.TRANS64 P0, [R2+URZ+0x28860], R3 ;  /* 0x02886003020085a7 */ /* 0x000e64000800007f */
[----:B-1----:R-:W-:Y:S05]  /*272f0*/  @!P0 BRA `(.L_x_7193) ;  /* 0xfffffffc00f08947 */ /* 0x002fea000383ffff */
[----:B------:R-:W-:Y:S05]  /*27300*/  BRA `(.L_x_7364) ;  /* 0xffffffc000407947 */ /* 0x000fea000383ffff */
.L_x_7199:
[----:B--2---:R2:W3:Y:S02]  /*27310*/  SYNCS.PHASECHK.TRANS64.TRYWAIT P0, [R2+URZ+0x28840], R3 ;  /* 0x02884003020075a7 */ /* 0x0044e4000800017f */
[----:B---3--:R-:W-:Y:S05]  /*27320*/  @!P0 NANOSLEEP.SYNCS 0x989680 ;  /* 0x009896800000895d */ /* 0x008fea0003900000 */
[----:B------:R-:W3:Y:S02]  /*27330*/  @!P0 SYNCS.PHASECHK.TRANS64 P0, [R2+URZ+0x28840], R3 ;  /* 0x02884003020085a7 */ /* 0x000ee4000800007f */
[----:B---3--:R-:W-:Y:S05]  /*27340*/  @!P0 BRA `(.L_x_7199) ;  /* 0xfffffffc00f08947 */ /* 0x008fea000383ffff */
[----:B------:R-:W-:Y:S05]  /*27350*/  BRA `(.L_x_7365) ;  /* 0xffffffc400787947 */ /* 0x000fea000383ffff */
.L_x_7201:
[----:B0-----:R0:W1:Y:S02]  /*27360*/  SYNCS.PHASECHK.TRANS64.TRYWAIT P0, [R2+URZ+0x28860], R9 ;  /* 0x02886009020075a7 */ /* 0x001064000800017f */
[----:B-1----:R-:W-:Y:S05]  /*27370*/  @!P0 NANOSLEEP.SYNCS 0x989680 ;  /* 0x009896800000895d */ /* 0x002fea0003900000 */
[----:B------:R-:W1:Y:S02]  /*27380*/  @!P0 SYNCS.PHASECHK.TRANS64 P0, [R2+URZ+0x28860], R9 ;  /* 0x02886009020085a7 */ /* 0x000e64000800007f */
[----:B-1----:R-:W-:Y:S05]  /*27390*/  @!P0 BRA `(.L_x_7201) ;  /* 0xfffffffc00f08947 */ /* 0x002fea000383ffff */
[----:B------:R-:W-:Y:S05]  /*273a0*/  BRA `(.L_x_7366) ;  /* 0xffffffc8000c7947 */ /* 0x000fea000383ffff */
.L_x_7209:
[----:B-1----:R1:W2:Y:S02]  /*273b0*/  SYNCS.PHASECHK.TRANS64.TRYWAIT P0, [R3+URZ+0x28860], R2 ;  /* 0x02886002030075a7 */ /* 0x0022a4000800017f */
[----:B--2---:R-:W-:Y:S05]  /*273c0*/  @!P0 NANOSLEEP.SYNCS 0x989680 ;  /* 0x009896800000895d */ /* 0x004fea0003900000 */
[----:B------:R-:W2:Y:S02]  /*273d0*/  @!P0 SYNCS.PHASECHK.TRANS64 P0, [R3+URZ+0x28860], R2 ;  /* 0x02886002030085a7 */ /* 0x000ea4000800007f */
[----:B--2---:R-:W-:Y:S05]  /*273e0*/  @!P0 BRA `(.L_x_7209) ;  /* 0xfffffffc00f08947 */ /* 0x004fea000383ffff */
[----:B------:R-:W-:Y:S05]  /*273f0*/  BRA `(.L_x_7367) ;  /* 0xffffffcc002c7947 */ /* 0x000fea000383ffff */
.L_x_7212:
[----:B------:R-:W-:Y:S01]  /*27400*/  BSSY B0, `(.L_x_7368) ;  /* 0x0000008000007945 */ /* 0x000fe20003800000 */
[----:B------:R-:W-:Y:S02]  /*27410*/  IMAD.MOV.U32 R13, RZ, RZ, R16 ;  /* 0x000000ffff0d7224 */ /* 0x000fe400078e0010 */
[----:B------:R-:W-:Y:S02]  /*27420*/  IMAD.MOV.U32 R12, RZ, RZ, RZ ;  /* 0x000000ffff0c7224 */ /* 0x000fe400078e00ff */
[----:B0-----:R-:W-:Y:S02]  /*27430*/  IMAD.MOV.U32 R11, RZ, RZ, 0x1f ;  /* 0x0000001fff0b7424 */ /* 0x001fe400078e00ff */
[----:B------:R-:W-:-:S07]  /*27440*/  IMAD.MOV.U32 R15, RZ, RZ, -0x1 ;  /* 0xffffffffff0f7424 */ /* 0x000fce00078e00ff */
[----:B-123--:R-:W-:Y:S05]  /*27450*/  WARPSYNC.COLLECTIVE R15, `(.L_x_7369) ;  /* 0x000000000f087348 */ /* 0x00efea0003c00000 */
[----:B------:R0:W4:Y:S02]  /*27460*/  SHFL.IDX P6, R14, R13, R12, R11 ;  /* 0x0000000c0d0e7389 */ /* 0x00012400000c000b */
[----:B01234-:R-:W-:Y:S01]  /*27470*/  ENDCOLLECTIVE ;  /* 0x000000000000791b */ /* 0x01ffe20003800000 */
.L_x_7369:
[----:B------:R-:W-:Y:S05]  /*27480*/  BSYNC B0 ;  /* 0x0000000000007941 */ /* 0x000fea0003800000 */
.L_x_7368:
        /* <DEDUP_REMOVED lines=8> */
.L_x_7370:
[----:B------:R-:W-:Y:S01]  /*27510*/  IMAD.MOV.U32 R16, RZ, RZ, R14 ;  /* 0x000000ffff107224 */ /* 0x000fe200078e000e */
[----:B------:R-:W-:Y:S06]  /*27520*/  BRA `(.L_x_7371) ;  /* 0xffffffcc00c07947 */ /* 0x000fec000383ffff */
.L_x_7215:
[----:B------:R-:W-:Y:S01]  /*27530*/  BSSY B0, `(.L_x_7372) ;  /* 0x0000008000007945 */ /* 0x000fe20003800000 */
[----:B-----5:R-:W-:Y:S02]  /*27540*/  IMAD.MOV.U32 R13, RZ, RZ, R17 ;  /* 0x000000ffff0d7224 */ /* 0x020fe400078e0011 */
[----:B------:R-:W-:Y:S02]  /*27550*/  IMAD.MOV.U32 R12, RZ, RZ, 0x1 ;  /* 0x00000001ff0c7424 */ /* 0x000fe400078e00ff */
[----:B0-----:R-:W-:Y:S02]  /*27560*/  IMAD.MOV.U32 R11, RZ, RZ, RZ ;  /* 0x000000ffff0b7224 */ /* 0x001fe400078e00ff */
[----:B------:R-:W-:-:S07]  /*27570*/  IMAD.MOV.U32 R15, RZ, RZ, -0x1 ;  /* 0xffffffffff0f7424 */ /* 0x000fce00078e00ff */
[----:B-1-34-:R-:W-:Y:S05]  /*27580*/  WARPSYNC.COLLECTIVE R15, `(.L_x_7373) ;  /* 0x000000000f087348 */ /* 0x01afea0003c00000 */
[----:B------:R0:W2:Y:S02]  /*27590*/  SHFL.UP P6, R14, R13, R12, R11 ;  /* 0x0400000c0d0e7389 */ /* 0x0000a400000c000b */
[----:B01234-:R-:W-:Y:S01]  /*275a0*/  ENDCOLLECTIVE ;  /* 0x000000000000791b */ /* 0x01ffe20003800000 */
.L_x_7373:
[----:B------:R-:W-:Y:S05]  /*275b0*/  BSYNC B0 ;  /* 0x0000000000007941 */ /* 0x000fea0003800000 */
.L_x_7372:
        /* <DEDUP_REMOVED lines=10> */
.L_x_7374:
        /* <DEDUP_REMOVED lines=8> */
.L_x_7375:
        /* <DEDUP_REMOVED lines=8> */
.L_x_7376:
        /* <DEDUP_REMOVED lines=8> */
.L_x_7377:
        /* <DEDUP_REMOVED lines=8> */
.L_x_7378:
[----:B------:R-:W-:Y:S05]  /*27860*/  BRA `(.L_x_7379) ;  /* 0xffffffcc00847947 */ /* 0x000fea000383ffff */
.L_x_7220:
        /* <DEDUP_REMOVED lines=8> */
.L_x_7381:
[----:B------:R-:W-:Y:S05]  /*278f0*/  BSYNC B0 ;  /* 0x0000000000007941 */ /* 0x000fea0003800000 */
.L_x_7380:
        /* <DEDUP_REMOVED lines=10> */
.L_x_7382:
        /* <DEDUP_REMOVED lines=8> */
.L_x_7383:
        /* <DEDUP_REMOVED lines=8> */
.L_x_7384:
        /* <DEDUP_REMOVED lines=8> */
.L_x_7385:
        /* <DEDUP_REMOVED lines=8> */
.L_x_7386:
[----:B------:R-:W-:Y:S05]  /*27ba0*/  BRA `(.L_x_7387) ;  /* 0xffffffcc00687947 */ /* 0x000fea000383ffff */
.L_x_7222:
[----:B------:R-:W-:Y:S01]  /*27bb0*/  BSSY B0, `(.L_x_7388) ;  /* 0x0000006000007945 */ /* 0x000fe20003800000 */
[----:B------:R-:W-:Y:S01]  /*27bc0*/  PLOP3.LUT P6, PT, P6, PT, PT, 0x8, 0x0 ;  /* 0x000000000000781c */ /* 0x000fe200037ce170 */
[----:B------:R-:W-:-:S12]  /*27bd0*/  IMAD.MOV.U32 R15, RZ, RZ, -0x1 ;  /* 0xffffffffff0f7424 */ /* 0x000fd800078e00ff */
[----:B0-----:R-:W-:Y:S05]  /*27be0*/  WARPSYNC.COLLECTIVE R15, `(.L_x_7389) ;  /* 0x000000000f087348 */ /* 0x001fea0003c00000 */
[----:B------:R-:W-:Y:S01]  /*27bf0*/  VOTE.ANY R14, PT, P6 ;  /* 0x00000000000e7806 */ /* 0x000fe200030e0100 */
[----:B0-----:R-:W-:Y:S06]  /*27c00*/  ENDCOLLECTIVE ;  /* 0x000000000000791b */ /* 0x001fec0003800000 */
.L_x_7389:
[----:B------:R-:W-:Y:S05]  /*27c10*/  BSYNC B0 ;  /* 0x0000000000007941 */ /* 0x000fea0003800000 */
.L_x_7388:
        /* <DEDUP_REMOVED lines=9> */
.L_x_7390:
[----:B------:R-:W-:Y:S01]  /*27cb0*/  IMAD.MOV.U32 R17, RZ, RZ, R14 ;  /* 0x000000ffff117224 */ /* 0x000fe200078e000e */
[----:B------:R-:W-:Y:S06]  /*27cc0*/  BRA `(.L_x_7391) ;  /* 0xffffffcc00587947 */ /* 0x000fec000383ffff */
.L_x_7224:
[----:B------:R-:W-:Y:S01]  /*27cd0*/  BSSY B0, `(.L_x_7392) ;  /* 0x0000007000007945 */ /* 0x000fe20003800000 */
[----:B------:R-:W-:Y:S02]  /*27ce0*/  IMAD.MOV.U32 R13, RZ, RZ, R2 ;  /* 0x000000ffff0d7224 */ /* 0x000fe400078e0002 */
[----:B------:R-:W-:Y:S02]  /*27cf0*/  IMAD.MOV.U32 R11, RZ, RZ, 0x1f ;  /* 0x0000001fff0b7424 */ /* 0x000fe400078e00ff */
[----:B------:R-:W-:-:S07]  /*27d00*/  IMAD.MOV.U32 R15, RZ, RZ, -0x1 ;  /* 0xffffffffff0f7424 */ /* 0x000fce00078e00ff */
[----:B012---:R-:W-:Y:S05]  /*27d10*/  WARPSYNC.COLLECTIVE R15, `(.L_x_7393) ;  /* 0x000000000f087348 */ /* 0x007fea0003c00000 */
[----:B------:R3:W4:Y:S02]  /*27d20*/  SHFL.IDX P6, R14, R13, R12, R11 ;  /* 0x0000000c0d0e7389 */ /* 0x00072400000c000b */
[----:B01234-:R-:W-:Y:S01]  /*27d30*/  ENDCOLLECTIVE ;  /* 0x000000000000791b */ /* 0x01ffe20003800000 */
.L_x_7393:
[----:B------:R-:W-:Y:S05]  /*27d40*/  BSYNC B0 ;  /* 0x0000000000007941 */ /* 0x000fea0003800000 */
.L_x_7392:
[----:B------:R-:W-:Y:S01]  /*27d50*/  IMAD.MOV.U32 R7, RZ, RZ, R14 ;  /* 0x000000ffff077224 */ /* 0x000fe200078e000e */
[----:B------:R-:W-:Y:S06]  /*27d60*/  BRA `(.L_x_7223) ;  /* 0xffffffcc004c7947 */ /* 0x000fec000383ffff */
.L_x_7228:
[----:B-1----:R1:W2:Y:S02]  /*27d70*/  SYNCS.PHASECHK.TRANS64.TRYWAIT P0, [R0+URZ+0x28820], R3 ;  /* 0x02882003000075a7 */ /* 0x0022a4000800017f */
[----:B--2---:R-:W-:Y:S05]  /*27d80*/  @!P0 NANOSLEEP.SYNCS 0x989680 ;  /* 0x009896800000895d */ /* 0x004fea0003900000 */
[----:B------:R-:W2:Y:S02]  /*27d90*/  @!P0 SYNCS.PHASECHK.TRANS64 P0, [R0+URZ+0x28820], R3 ;  /* 0x02882003000085a7 */ /* 0x000ea4000800007f */
[----:B--2---:R-:W-:Y:S05]  /*27da0*/  @!P0 BRA `(.L_x_7228) ;  /* 0xfffffffc00f08947 */ /* 0x004fea000383ffff */
[----:B------:R-:W-:Y:S05]  /*27db0*/  BRA `(.L_x_7394) ;  /* 0xffffffd000c07947 */ /* 0x000fea000383ffff */
.L_x_7229:
        /* <DEDUP_REMOVED lines=11> */
.L_x_7396:
[----:B------:R-:W-:Y:S05]  /*27e70*/  BSYNC B0 ;  /* 0x0000000000007941 */ /* 0x000fea0003800000 */
.L_x_7395:
[----:B------:R-:W-:Y:S05]  /*27e80*/  BRA `(.L_x_7397) ;  /* 0xffffffd000a87947 */ /* 0x000fea000383ffff */
.L_x_7230:
[----:B------:R-:W-:Y:S01]  /*27e90*/  BSSY B0, `(.L_x_7398) ;  /* 0x0000006000007945 */ /* 0x000fe20003800000 */
[----:B------:R-:W-:-:S07]  /*27ea0*/  IMAD.MOV.U32 R15, RZ, RZ, -0x1 ;  /* 0xffffffffff0f7424 */ /* 0x000fce00078e00ff */
[----:B012---:R-:W-:Y:S05]  /*27eb0*/  WARPSYNC.COLLECTIVE R15, `(.L_x_7399) ;  /* 0x000000000f0c7348 */ /* 0x007fea0003c00000 */
[----:B------:R-:W-:Y:S02]  /*27ec0*/  ELECT P6, UR62, PT ;  /* 0x00000000003e782f */ /* 0x000fe400038c0000 */
[----:B------:R-:W-:Y:S01]  /*27ed0*/  MOV R14, UR62 ;  /* 0x0000003e000e7c02 */ /* 0x000fe20008000f00 */
[----:B012---:R-:W-:Y:S10]  /*27ee0*/  ENDCOLLECTIVE ;  /* 0x000000000000791b */ /* 0x007ff40003800000 */
.L_x_7399:
[----:B------:R-:W-:Y:S05]  /*27ef0*/  BSYNC B0 ;  /* 0x0000000000007941 */ /* 0x000fea0003800000 */
.L_x_7398:
[----:B------:R-:W-:Y:S05]  /*27f00*/  BRA `(.L_x_7400) ;  /* 0xffffffd0009c7947 */ /* 0x000fea000383ffff */
.L_x_7232:
[----:B-1----:R1:W2:Y:S02]  /*27f10*/  SYNCS.PHASECHK.TRANS64.TRYWAIT P0, [R6+URZ], R5 ;  /* 0x00000005060075a7 */ /* 0x0022a4000800017f */
[----:B--2---:R-:W-:Y:S05]  /*27f20*/  @!P0 NANOSLEEP.SYNCS 0x989680 ;  /* 0x009896800000895d */ /* 0x004fea0003900000 */
[----:B------:R-:W2:Y:S02]  /*27f30*/  @!P0 SYNCS.PHASECHK.TRANS64 P0, [R6+URZ], R5 ;  /* 0x00000005060085a7 */ /* 0x000ea4000800007f */
[----:B--2---:R-:W-:Y:S05]  /*27f40*/  @!P0 BRA `(.L_x_7232) ;  /* 0xfffffffc00f08947 */ /* 0x004fea000383ffff */
[----:B------:R-:W-:Y:S05]  /*27f50*/  BRA `(.L_x_7401) ;  /* 0xffffffd000d87947 */ /* 0x000fea000383ffff */
.L_x_7233:
[----:B--2---:R2:W3:Y:S02]  /*27f60*/  SYNCS.PHASECHK.TRANS64.TRYWAIT P0, [R7+URZ], R2 ;  /* 0x00000002070075a7 */ /* 0x0044e4000800017f */
[----:B---3--:R-:W-:Y:S05]  /*27f70*/  @!P0 NANOSLEEP.SYNCS 0x989680 ;  /* 0x009896800000895d */ /* 0x008fea0003900000 */
[----:B------:R-:W3:Y:S02]  /*27f80*/  @!P0 SYNCS.PHASECHK.TRANS64 P0, [R7+URZ], R2 ;  /* 0x00000002070085a7 */ /* 0x000ee4000800007f */
[----:B---3--:R-:W-:Y:S05]  /*27f90*/  @!P0 BRA `(.L_x_7233) ;  /* 0xfffffffc00f08947 */ /* 0x008fea000383ffff */
[----:B------:R-:W-:Y:S05]  /*27fa0*/  BRA `(.L_x_7402) ;  /* 0xffffffd000cc7947 */ /* 0x000fea000383ffff */
.L_x_7235:
[----:B---3--:R3:W4:Y:S02]  /*27fb0*/  SYNCS.PHASECHK.TRANS64.TRYWAIT P0, [R4+URZ], R5 ;  /* 0x00000005040075a7 */ /* 0x008724000800017f */
[----:B----4-:R-:W-:Y:S05]  /*27fc0*/  @!P0 NANOSLEEP.SYNCS 0x989680 ;  /* 0x009896800000895d */ /* 0x010fea0003900000 */
[----:B------:R-:W4:Y:S02]  /*27fd0*/  @!P0 SYNCS.PHASECHK.TRANS64 P0, [R4+URZ], R5 ;  /* 0x00000005040085a7 */ /* 0x000f24000800007f */
[----:B----4-:R-:W-:Y:S05]  /*27fe0*/  @!P0 BRA `(.L_x_7235) ;  /* 0xfffffffc00f08947 */ /* 0x010fea000383ffff */
[----:B------:R-:W-:Y:S05]  /*27ff0*/  BRA `(.L_x_7403) ;  /* 0xffffffd000d47947 */ /* 0x000fea000383ffff */
.L_x_7404:
        /* <DEDUP_REMOVED lines=16> */
.L_x_12769:


//--------------------- .text._ZN7cutlass13device_kernelIN5flash11enable_sm90INS1_16FlashAttnFwdSm90INS1_25CollectiveMainloopFwdSm90ILi2EN4cute5tupleIJNS5_1CILi1EEES8_S8_EEENS6_IJNS7_ILi128EEESA_SA_EEELi128ENS_10bfloat16_tEfNS_4arch4Sm90ELb1ELb0ELb1ELb0ELb0ELb0ELb0ELb1ELb1ELb0ELb0ELb0EEENS1_21CollectiveEpilogueFwdISB_S9_SC_SE_Li256ELb0ELb0ELb0ELb0EEENS1_30DynamicPersistentTileSchedulerILi256ELi32ELb0ELb0ELb1EEEEEEEEEvNT_6ParamsE --------------------------
	.section	.text._ZN7cutlass13device_kernelIN5flash11enable_sm90INS1_16FlashAttnFwdSm90INS1_25CollectiveMainloopFwdSm90ILi2EN4cute5tupleIJNS5_1CILi1EEES8_S8_EEENS6_IJNS7_ILi128EEESA_SA_EEELi128ENS_10bfloat16_tEfNS_4arch4Sm90ELb1ELb0ELb1ELb0ELb0ELb0ELb0ELb1ELb1ELb0ELb0ELb0EEENS1_21CollectiveEpilogueFwdISB_S9_SC_SE_Li256ELb0ELb0ELb0ELb0EEENS1_30DynamicPersistentTileSchedulerILi256ELi32ELb0ELb0ELb1EEEEEEEEEvNT_6ParamsE,"ax",@progbits
	.align	128
.text._ZN7cutlass13device_kernelIN5flash11enable_sm90INS1_16FlashAttnFwdSm90INS1_25CollectiveMainloopFwdSm90ILi2EN4cute5tupleIJNS5_1CILi1EEES8_S8_EEENS6_IJNS7_ILi128EEESA_SA_EEELi128ENS_10bfloat16_tEfNS_4arch4Sm90ELb1ELb0ELb1ELb0ELb0ELb0ELb0ELb1ELb1ELb0ELb0ELb0EEENS1_21CollectiveEpilogueFwdISB_S9_SC_SE_Li256ELb0ELb0ELb0ELb0EEENS1_30DynamicPersistentTileSchedulerILi256ELi32ELb0ELb0ELb1EEEEEEEEEvNT_6ParamsE:
        .type           _ZN7cutlass13device_kernelIN5flash11enable_sm90INS1_16FlashAttnFwdSm90INS1_25CollectiveMainloopFwdSm90ILi2EN4cute5tupleIJNS5_1CILi1EEES8_S8_EEENS6_IJNS7_ILi128EEESA_SA_EEELi128ENS_10bfloat16_tEfNS_4arch4Sm90ELb1ELb0ELb1ELb0ELb0ELb0ELb0ELb1ELb1ELb0ELb0ELb0EEENS1_21CollectiveEpilogueFwdISB_S9_SC_SE_Li256ELb0ELb0ELb0ELb0EEENS1_30DynamicPersistentTileSchedulerILi256ELi32ELb0ELb0ELb1EEEEEEEEEvNT_6ParamsE,@function
        .size           _ZN7cutlass13device_kernelIN5flash11enable_sm90INS1_16FlashAttnFwdSm90INS1_25CollectiveMainloopFwdSm90ILi2EN4cute5tupleIJNS5_1CILi1EEES8_S8_EEENS6_IJNS7_ILi128EEESA_SA_EEELi128ENS_10bfloat16_tEfNS_4arch4Sm90ELb1ELb0ELb1ELb0ELb0ELb0ELb0ELb1ELb1ELb0ELb0ELb0EEENS1_21CollectiveEpilogueFwdISB_S9_SC_SE_Li256ELb0ELb0ELb0ELb0EEENS1_30DynamicPersistentTileSchedulerILi256ELi32ELb0ELb0ELb1EEEEEEEEEvNT_6ParamsE,(.L_x_12770 - _ZN7cutlass13device_kernelIN5flash11enable_sm90INS1_16FlashAttnFwdSm90INS1_25CollectiveMainloopFwdSm90ILi2EN4cute5tupleIJNS5_1CILi1EEES8_S8_EEENS6_IJNS7_ILi128EEESA_SA_EEELi128ENS_10bfloat16_tEfNS_4arch4Sm90ELb1ELb0ELb1ELb0ELb0ELb0ELb0ELb1ELb1ELb0ELb0ELb0EEENS1_21CollectiveEpilogueFwdISB_S9_SC_SE_Li256ELb0ELb0ELb0ELb0EEENS1_30DynamicPersistentTileSchedulerILi256ELi32ELb0ELb0ELb1EEEEEEEEEvNT_6ParamsE)
        .other          _ZN7cutlass13device_kernelIN5flash11enable_sm90INS1_16FlashAttnFwdSm90INS1_25CollectiveMainloopFwdSm90ILi2EN4cute5tupleIJNS5_1CILi1EEES8_S8_EEENS6_IJNS7_ILi128EEESA_SA_EEELi128ENS_10bfloat16_tEfNS_4arch4Sm90ELb1ELb0ELb1ELb0ELb0ELb0ELb0ELb1ELb1ELb0ELb0ELb0EEENS1_21CollectiveEpilogueFwdISB_S9_SC_SE_Li256ELb0ELb0ELb0ELb0EEENS1_30DynamicPersistentTileSchedulerILi256ELi32ELb0ELb0ELb1EEEEEEEEEvNT_6ParamsE,@"STO_CUDA_ENTRY STV_DEFAULT"
_ZN7cutlass13device_kernelIN5flash11enable_sm90INS1_16FlashAttnFwdSm90INS1_25CollectiveMainloopFwdSm90ILi2EN4cute5tupleIJNS5_1CILi1EEES8_S8_EEENS6_IJNS7_ILi128EEESA_SA_EEELi128ENS_10bfloat16_tEfNS_4arch4Sm90ELb1ELb0ELb1ELb0ELb0ELb0ELb0ELb1ELb1ELb0ELb0ELb0EEENS1_21CollectiveEpilogueFwdISB_S9_SC_SE_Li256ELb0ELb0ELb0ELb0EEENS1_30DynamicPersistentTileSchedulerILi256ELi32ELb0ELb0ELb1EEEEEEEEEvNT_6ParamsE:
        /* <DEDUP_REMOVED lines=23> */
.L_x_7406:
[----:B------:R-:W-:Y:S05]  /*0170*/  BSYNC B0 ;  /* 0x0000000000007941 */ /* 0x000fea0003800000 */
.L_x_7405:
        /* <DEDUP_REMOVED lines=37> */
.L_x_7407:
        /* <DEDUP_REMOVED lines=22> */
.L_x_7408:
        /* <DEDUP_REMOVED lines=18> */
.L_x_7409:
        /* <DEDUP_REMOVED lines=22> */
.L_x_7410:
        /* <DEDUP_REMOVED lines=22> */
.L_x_7411:
[----:B------:R-:W-:Y:S01]  /*0910*/  PLOP3.LUT P0, PT, PT, PT, UP0, 0x80, 0x0 ;  /* 0x000000000000781c */ /* 0x000fe20003f0f008 */
[----:B------:R-:W-:Y:S01]  /*0920*/  UMOV UR59, 0x1 ;  /* 0x00000001003b7882 */ /* 0x000fe20000000000 */
[----:B------:R-:W-:Y:S01]  /*0930*/  NOP ;  /* 0x0000000000007918 */ /* 0x000fe20000000000 */
[----:B------:R-:W-:Y:S01]  /*0940*/  USEL UR59, UR59, 0x2, !UP0 ;  /* 0x000000023b3b7887 */ /* 0x000fe2000c000000 */
[----:B------:R-:W-:Y:S01]  /*0950*/  ULDC.64 UR52, c[0x0][0x208] ;  /* 0x0000820000347ab9 */ /* 0x000fe20000000a00 */
[----:B-123--:R-:W-:Y:S08]  /*0960*/  BAR.SYNC.DEFER_BLOCKING 0x0 ;  /* 0x0000000000007b1d */ /* 0x00eff00000010000 */
[----:B------:R-:W-:Y:S05]  /*0970*/  @!P0 BRA `(.L_x_7412) ;  /* 0x000000b000788947 */ /* 0x000fea0003800000 */
.L_x_7413:
        /* <DEDUP_REMOVED lines=42> */
[----:B------:R-:W-:Y:S01]  /*0c20*/  UMOV UR4, UR38 ;  /* 0x0000002600047c82 */ /* 0x000fe20008000000 */
[----:B--2---:R-:W-:Y:S01]  /*0c30*/  UMOV UR5, UR6 ;  /* 0x0000000600057c82 */ /* 0x004fe20008000000 */
[----:B------:R-:W-:Y:S01]  /*0c40*/  LEA R8, R188, R3, 0x4 ;  /* 0x00000003bc087211 */ /* 0x000fe200078e20ff */
[----:B------:R-:W-:Y:S01]  /*0c50*/  IMAD.U32 R16, RZ, RZ, UR4 ;  /* 0x00000004ff107e24 */ /* 0x000fe2000f8e00ff */
[----:B------:R-:W-:Y:S01]  /*0c60*/  LEA.HI R2, R2, R187, RZ, 0x1 ;  /* 0x000000bb02027211 */ /* 0x000fe200078f08ff */
[----:B------:R-:W-:Y:S01]  /*0c70*/  IMAD.U32 R17, RZ, RZ, UR5 ;  /* 0x00000005ff117e24 */ /* 0x000fe2000f8e00ff */
[----:B------:R-:W-:Y:S01]  /*0c80*/  LEA.HI R9, R9, R4, RZ, 0x3 ;  /* 0x0000000409097211 */ /* 0x000fe200078f18ff */
[----:B------:R-:W-:Y:S01]  /*0c90*/  IMAD R3, R8, 0x8, R5 ;  /* 0x0000000808037824 */ /* 0x000fe200078e0205 */
[----:B------:R-:W-:Y:S01]  /*0ca0*/  LOP3.LUT R2, R2, 0x3fffffe, RZ, 0xc0, !PT ;  /* 0x03fffffe02027812 */ /* 0x000fe200078ec0ff */
[----:B------:R-:W-:Y:S01]  /*0cb0*/  UMOV UR4, UR7 ;  /* 0x0000000700047c82 */ /* 0x000fe20008000000 */
[----:B------:R-:W-:-:S02]  /*0cc0*/  LEA.HI R0, R0, R189, RZ, 0x3 ;  /* 0x000000bd00007211 */ /* 0x000fc400078f18ff */
[----:B------:R-:W-:Y:S01]  /*0cd0*/  LOP3.LUT R9, R9, 0xfffffff8, RZ, 0xc0, !PT ;  /* 0xfffffff809097812 */ /* 0x000fe200078ec0ff */
[----:B------:R-:W-:Y:S01]  /*0ce0*/  IMAD.IADD R22, R187, 0x1, -R2 ;  /* 0x00000001bb167824 */ /* 0x000fe200078e0a02 */
[----:B------:R-:W-:Y:S02]  /*0cf0*/  LEA.HI R7, R7, R186, RZ, 0x5 ;  /* 0x000000ba07077211 */ /* 0x000fe400078f28ff */
[----:B------:R-:W-:Y:S01]  /*0d00*/  SHF.L.U32 R3, R3, 0x3, RZ ;  /* 0x0000000303037819 */ /* 0x000fe200000006ff */
[----:B------:R-:W-:Y:S01]  /*0d10*/  IMAD.IADD R4, R4, 0x1, -R9 ;  /* 0x0000000104047824 */ /* 0x000fe200078e0a09 */
[----:B------:R-:W-:Y:S02]  /*0d20*/  LOP3.LUT R2, R0, 0x1ffffff8, RZ, 0xc0, !PT ;  /* 0x1ffffff800027812 */ /* 0x000fe400078ec0ff */
[----:B------:R-:W-:Y:S01]  /*0d30*/  SHF.R.S32.HI R7, RZ, 0x5, R7 ;  /* 0x00000005ff077819 */ /* 0x000fe20000011407 */
[----:B------:R-:W-:Y:S01]  /*0d40*/  IMAD.WIDE R16, R3, 0x2, R16 ;  /* 0x0000000203107825 */ /* 0x000fe200078e0210 */
[----:B------:R-:W-:-:S02]  /*0d50*/  LOP3.LUT R3, R6, 0x7ffffffc, RZ, 0xc0, !PT ;  /* 0x7ffffffc06037812 */ /* 0x000fc400078ec0ff */
[----:B------:R-:W-:Y:S01]  /*0d60*/  SHF.R.S32.HI R184, RZ, 0x3, R0 ;  /* 0x00000003ffb87819 */ /* 0x000fe20000011400 */
[----:B------:R-:W-:Y:S02]  /*0d70*/  IMAD.IADD R2, R189, 0x1, -R2 ;  /* 0x00000001bd027824 */ /* 0x000fe400078e0a02 */
[----:B------:R-:W-:-:S03]  /*0d80*/  IMAD R7, R7, 0x10, R4 ;  /* 0x0000001007077824 */ /* 0x000fc600078e0204 */
[----:B------:R-:W-:Y:S01]  /*0d90*/  SHF.L.U32 R18, R2, 0x3, RZ ;  /* 0x0000000302127819 */ /* 0x000fe200000006ff */
[----:B------:R-:W-:Y:S02]  /*0da0*/  IMAD R22, R22, 0x40, R7 ;  /* 0x0000004016167824 */ /* 0x000fe400078e0207 */
[----:B------:R-:W-:-:S07]  /*0db0*/  IMAD.IADD R2, R186, 0x1, -R3 ;  /* 0x00000001ba027824 */ /* 0x000fce00078e0a03 */
.L_x_7460:
        /* <DEDUP_REMOVED lines=20> */
.L_x_7414:
[----:B------:R-:W-:Y:S01]  /*0f00*/  ULDC UR6, c[0x0][0xdc4] ;  /* 0x0003710000067ab9 */ /* 0x000fe20000000800 */
[----:B------:R-:W-:Y:S01]  /*0f10*/  UMOV UR47, UR7 ;  /* 0x00000007002f7c82 */ /* 0x000fe20008000000 */
[----:B------:R-:W-:-:S11]  /*0f20*/  UISETP.NE.AND UP0, UPT, UR6, 0x1, UPT ;  /* 0x000000010600788c */ /* 0x000fd6000bf05270 */
[----:B------:R-:W-:Y:S02]  /*0f30*/  @UP0 ULDC.64 UR10, c[0x0][0xdc8] ;  /* 0x00037200000a0ab9 */ /* 0x000fe40000000a00 */
[----:B------:R-:W-:-:S04]  /*0f40*/  UIMAD.WIDE.U32 UR4, UR7, UR10, URZ ;  /* 0x0000000a070472a5 */ /* 0x000fc8000f8e003f */
[----:B------:R-:W-:-:S04]  /*0f50*/  @UP0 USHF.R.U32.HI UR47, URZ, UR11, UR5 ;  /* 0x0000000b3f2f0299 */ /* 0x000fc80008011605 */
[----:B------:R-:W-:-:S12]  /*0f60*/  UIMAD UR4, UR47, UR6, URZ ;  /* 0x000000062f0472a4 */ /* 0x000fd8000f8e023f */
.L_x_7415:
[----:B------:R-:W-:Y:S01]  /*0f70*/  ULOP3.LUT UR5, URZ, UR47, URZ, 0x33, !UPT ;  /* 0x0000002f3f057292 */ /* 0x000fe2000f8e333f */
[----:B------:R-:W-:Y:S01]  /*0f80*/  PLOP3.LUT P0, PT, PT, PT, PT, 0x80, 0x0 ;  /* 0x000000000000781c */ /* 0x000fe20003f0f070 */
[----:B------:R-:W-:Y:S01]  /*0f90*/  ULDC.64 UR10, c[0x0][0x3f8] ;  /* 0x0000fe00000a7ab9 */ /* 0x000fe20000000a00 */
[----:B------:R-:W-:Y:S01]  /*0fa0*/  ULDC UR6, c[0x0][0xdac] ;  /* 0x00036b0000067ab9 */ /* 0x000fe20000000800 */
[----:B------:R-:W-:Y:S01]  /*0fb0*/  UISETP.NE.U32.AND UP0, UPT, UR10, URZ, UPT ;  /* 0x0000003f0a00728c */ /* 0x000fe2000bf05070 */
[----:B------:R-:W-:Y:S01]  /*0fc0*/  IMAD.MOV.U32 R0, RZ, RZ, RZ ;  /* 0x000000ffff007224 */ /* 0x000fe200078e00ff */
[----:B------:R-:W-:Y:S01]  /*0fd0*/  UIADD3 UR5, UR5, UR6, URZ ;  /* 0x0000000605057290 */ /* 0x000fe2000fffe03f */
[----:B------:R-:W-:Y:S01]  /*0fe0*/  IMAD.MOV.U32 R3, RZ, RZ, RZ ;  /* 0x000000ffff037224 */ /* 0x000fe200078e00ff */
[----:B------:R-:W-:Y:S01]  /*0ff0*/  UISETP.NE.AND.EX UP0, UPT, UR11, URZ, UPT, UP0 ;  /* 0x0000003f0b00728c */ /* 0x000fe2000bf05300 */
[----:B------:R-:W-:Y:S01]  /*1000*/  IMAD.MOV.U32 R151, RZ, RZ, RZ ;  /* 0x000000ffff977224 */ /* 0x000fe200078e00ff */
[----:B------:R-:W-:Y:S01]  /*1010*/  USHF.L.U32 UR42, UR5, 0x7, URZ ;  /* 0x00000007052a7899 */ /* 0x000fe2000800063f */
[----:B------:R-:W-:Y:S01]  /*1020*/  CS2R R28, SRZ ;  /* 0x00000000001c7805 */ /* 0x000fe2000001ff00 */
[----:B------:R-:W-:Y:S01]  /*1030*/  ULDC UR40, c[0x0][0x404] ;  /* 0x0001010000287ab9 */ /* 0x000fe20000000800 */
[----:B------:R-:W-:Y:S01]  /*1040*/  ULDC UR9, c[0x0][0x288] ;  /* 0x0000a20000097ab9 */ /* 0x000fe20000000800 */
[----:B------:R-:W-:Y:S01]  /*1050*/  UIADD3 UR4, UR7, -UR4, URZ ;  /* 0x8000000407047290 */ /* 0x000fe2000fffe03f */
[----:B------:R-:W-:Y:S01]  /*1060*/  CS2R R30, SRZ ;  /* 0x00000000001e7805 */ /* 0x000fe2000001ff00 */
[----:B------:R-:W-:Y:S01]  /*1070*/  USEL UR40, UR40, 0x1, UP0 ;  /* 0x0000000128287887 */ /* 0x000fe20008000000 */
[----:B------:R-:W-:Y:S01]  /*1080*/  CS2R R32, SRZ ;  /* 0x0000000000207805 */ /* 0x000fe2000001ff00 */
[----:B------:R-:W-:Y:S01]  /*1090*/  UIADD3 UR5, UR42, 0xff, -UR9 ;  /* 0x000000ff2a057890 */ /* 0x000fe2000fffe809 */
[----:B------:R-:W-:Y:S01]  /*10a0*/  CS2R R34, SRZ ;  /* 0x0000000000227805 */ /* 0x000fe2000001ff00 */
[----:B------:R-:W-:Y:S01]  /*10b0*/  ULDC UR10, c[0x0][0xdc4] ;  /* 0x00037100000a7ab9 */ /* 0x000fe20000000800 */
[----:B------:R-:W-:Y:S01]  /*10c0*/  ULDC UR7, c[0x0][0x2e0] ;  /* 0x0000b80000077ab9 */ /* 0x000fe20000000800 */
[----:B------:R-:W-:Y:S01]  /*10d0*/  UIMAD UR10, UR8, UR10, UR4 ;  /* 0x0000000a080a72a4 */ /* 0x000fe2000f8e0204 */
[----:B------:R-:W-:Y:S01]  /*10e0*/  CS2R R36, SRZ ;  /* 0x0000000000247805 */ /* 0x000fe2000001ff00 */
[----:B------:R-:W-:Y:S01]  /*10f0*/  UIMAD UR4, UR40, UR7, 0x7f ;  /* 0x0000007f280474a4 */ /* 0x000fe2000f8e0207 */
[----:B------:R-:W-:Y:S01]  /*1100*/  CS2R R38, SRZ ;  /* 0x0000000000267805 */ /* 0x000fe2000001ff00 */
[----:B------:R-:W-:Y:S01]  /*1110*/  UIMAD UR6, UR40, UR7, UR5 ;  /* 0x00000007280672a4 */ /* 0x000fe2000f8e0205 */
[----:B------:R-:W-:Y:S01]  /*1120*/  CS2R R40, SRZ ;  /* 0x0000000000287805 */ /* 0x000fe2000001ff00 */
[----:B------:R-:W-:Y:S01]  /*1130*/  USHF.R.S32.HI UR5, URZ, 0x1f, UR4 ;  /* 0x0000001f3f057899 */ /* 0x000fe20008011404 */
[----:B------:R-:W-:Y:S01]  /*1140*/  CS2R R42, SRZ ;  /* 0x00000000002a7805 */ /* 0x000fe2000001ff00 */
[----:B------:R-:W-:Y:S01]  /*1150*/  USHF.R.S32.HI UR7, URZ, 0x1f, UR6 ;  /* 0x0000001f3f077899 */ /* 0x000fe20008011406 */
[----:B------:R-:W-:Y:S01]  /*1160*/  CS2R R44, SRZ ;  /* 0x00000000002c7805 */ /* 0x000fe2000001ff00 */
[----:B------:R-:W-:Y:S01]  /*1170*/  ULEA.HI UR5, UR5, UR4, URZ, 0x7 ;  /* 0x0000000405057291 */ /* 0x000fe2000f8f383f */
[----:B------:R-:W-:Y:S01]  /*1180*/  CS2R R46, SRZ ;  /* 0x00000000002e7805 */ /* 0x000fe2000001ff00 */
[----:B------:R-:W-:Y:S01]  /*1190*/  ULEA.HI UR7, UR7, UR6, URZ, 0x7 ;  /* 0x0000000607077291 */ /* 0x000fe2000f8f383f */
[----:B------:R-:W-:Y:S01]  /*11a0*/  CS2R R48, SRZ ;  /* 0x0000000000307805 */ /* 0x000fe2000001ff00 */
[----:B------:R-:W-:Y:S01]  /*11b0*/  USHF.R.S32.HI UR41, URZ, 0x7, UR5 ;  /* 0x000000073f297899 */ /* 0x000fe20008011405 */
[----:B------:R-:W-:Y:S01]  /*11c0*/  CS2R R50, SRZ ;  /* 0x0000000000327805 */ /* 0x000fe2000001ff00 */
[----:B------:R-:W-:Y:S01]  /*11d0*/  USHF.R.S32.HI UR7, URZ, 0x7, UR7 ;  /* 0x000000073f077899 */ /* 0x000fe20008011407 */
[----:B------:R-:W-:Y:S01]  /*11e0*/  CS2R R52, SRZ ;  /* 0x0000000000347805 */ /* 0x000fe2000001ff00 */
[----:B------:R-:W-:Y:S01]  /*11f0*/  ULDC UR43, c[0x0][0xdb8] ;  /* 0x00036e00002b7ab9 */ /* 0x000fe20000000800 */
[----:B------:R-:W-:Y:S01]  /*1200*/  UMOV UR44, UR10 ;  /* 0x0000000a002c7c82 */ /* 0x000fe20008000000 */
[----:B------:R-:W-:Y:S01]  /*1210*/  UISETP.LT.AND UP0, UPT, UR41, UR7, UPT ;  /* 0x000000072900728c */ /* 0x000fe2000bf01270 */
[----:B------:R-:W-:Y:S01]  /*1220*/  CS2R R54, SRZ ;  /* 0x0000000000367805 */ /* 0x000fe2000001ff00 */
[----:B------:R-:W-:Y:S01]  /*1230*/  UISETP.NE.AND UP1, UPT, UR43, 0x1, UPT ;  /* 0x000000012b00788c */ /* 0x000fe2000bf25270 */
[----:B------:R-:W-:Y:S01]  /*1240*/  CS2R R56, SRZ ;  /* 0x0000000000387805 */ /* 0x000fe2000001ff00 */
[----:B------:R-:W-:Y:S01]  /*1250*/  USEL UR41, UR41, UR7, UP0 ;  /* 0x0000000729297287 */ /* 0x000fe20008000000 */
[----:B------:R-:W-:-:S02]  /*1260*/  CS2R R58, SRZ ;  /* 0x00000000003a7805 */ /* 0x000fc4000001ff00 */
[----:B------:R-:W-:Y:S02]  /*1270*/  CS2R R60, SRZ ;  /* 0x00000000003c7805 */ /* 0x000fe4000001ff00 */
[----:B------:R-:W-:Y:S01]  /*1280*/  CS2R R62, SRZ ;  /* 0x00000000003e7805 */ /* 0x000fe2000001ff00 */
[----:B------:R-:W-:Y:S01]  /*1290*/  UISETP.GE.AND UP0, UPT, UR41, 0x1, UPT ;  /* 0x000000012900788c */ /* 0x000fe2000bf06270 */
[----:B------:R-:W-:Y:S02]  /*12a0*/  CS2R R64, SRZ ;  /* 0x0000000000407805 */ /* 0x000fe4000001ff00 */
[----:B------:R-:W-:Y:S02]  /*12b0*/  CS2R R66, SRZ ;  /* 0x0000000000427805 */ /* 0x000fe4000001ff00 */
[----:B------:R-:W-:Y:S02]  /*12c0*/  CS2R R68, SRZ ;  /* 0x0000000000447805 */ /* 0x000fe4000001ff00 */
[----:B------:R-:W-:Y:S01]  /*12d0*/  CS2R R70, SRZ ;  /* 0x0000000000467805 */ /* 0x000fe2000001ff00 */
[----:B------:R-:W-:Y:S01]  /*12e0*/  @UP1 ULDC UR8, c[0x0][0xdbc] ;  /* 0x00036f0000081ab9 */ /* 0x000fe20000000800 */
[----:B------:R-:W-:Y:S01]  /*12f0*/  PLOP3.LUT P1, PT, PT, PT, UP0, 0x80, 0x0 ;  /* 0x000000000000781c */ /* 0x000fe20003f2f008 */
[----:B------:R-:W-:Y:S01]  /*1300*/  UIMAD.WIDE.U32 UR4, UR10, UR8, URZ ;  /* 0x000000080a0472a5 */ /* 0x000fe2000f8e003f */
[----:B------:R-:W-:Y:S01]  /*1310*/  CS2R R72, SRZ ;  /* 0x0000000000487805 */ /* 0x000fe2000001ff00 */
[----:B------:R-:W-:Y:S01]  /*1320*/  @UP1 ULDC UR6, c[0x0][0xdc0] ;  /* 0x0003700000061ab9 */ /* 0x000fe20000000800 */
[----:B------:R-:W-:Y:S01]  /*1330*/  CS2R R74, SRZ ;  /* 0x00000000004a7805 */ /* 0x000fe2000001ff00 */
[----:B------:R-:W-:Y:S01]  /*1340*/  @UP1 USHF.R.U32.HI UR44, URZ, UR6, UR5 ;  /* 0x000000063f2c1299 */ /* 0x000fe20008011605 */
[----:B------:R-:W-:-:S02]  /*1350*/  CS2R R76, SRZ ;  /* 0x00000000004c7805 */ /* 0x000fc4000001ff00 */
[----:B------:R-:W-:Y:S02]  /*1360*/  CS2R R8, SRZ ;  /* 0x0000000000087805 */ /* 0x000fe4000001ff00 */
[----:B------:R-:W-:Y:S01]  /*1370*/  CS2R R78, SRZ ;  /* 0x00000000004e7805 */ /* 0x000fe2000001ff00 */
[----:B------:R-:W-:Y:S01]  /*1380*/  UIADD3 UR4, -UR44, URZ, URZ ;  /* 0x0000003f2c047290 */ /* 0x000fe2000fffe13f */
[----:B------:R-:W-:Y:S01]  /*1390*/  MOV R80, RZ ;  /* 0x000000ff00507202 */ /* 0x000fe20000000f00 */
[----:B------:R-:W-:Y:S01]  /*13a0*/  IMAD.MOV.U32 R82, RZ, RZ, RZ ;  /* 0x000000ffff527224 */ /* 0x000fe200078e00ff */
[----:B------:R-:W-:Y:S01]  /*13b0*/  CS2R R6, SRZ ;  /* 0x0000000000067805 */ /* 0x000fe2000001ff00 */
[----:B------:R-:W-:Y:S01]  /*13c0*/  UIMAD UR43, UR43, UR4, UR10 ;  /* 0x000000042b2b72a4 */ /* 0x000fe2000f8e020a */
[----:B------:R-:W-:Y:S02]  /*13d0*/  CS2R R10, SRZ ;  /* 0x00000000000a7805 */ /* 0x000fe4000001ff00 */
[----:B------:R-:W-:Y:S01]  /*13e0*/  CS2R R12, SRZ ;  /* 0x00000000000c7805 */ /* 0x000fe2000001ff00 */
[----:B------:R-:W-:Y:S01]  /*13f0*/  IMAD.MOV.U32 R15, RZ, RZ, RZ ;  /* 0x000000ffff0f7224 */ /* 0x000fe200078e00ff */
[----:B------:R-:W-:Y:S07]  /*1400*/  @!P1 BRA `(.L_x_7416) ;  /* 0x0000009400389947 */ /* 0x000fee0003800000 */
        /* <DEDUP_REMOVED lines=28> */
.L_x_7417:
[----:B------:R-:W-:Y:S01]  /*15d0*/  ULEA.HI UR4, UR57, UR57, URZ, 0x1 ;  /* 0x0000003939047291 */ /* 0x000fe2000f8f083f */
[----:B------:R-:W-:-:S03]  /*15e0*/  MOV R3, UR58 ;  /* 0x0000003a00037c02 */ /* 0x000fc60008000f00 */
[----:B------:R-:W-:Y:S01]  /*15f0*/  ULOP3.LUT UR4, UR4, 0xfffffffe, URZ, 0xc0, !UPT ;  /* 0xfffffffe04047892 */ /* 0x000fe2000f8ec03f */
[----:B------:R-:W-:-:S03]  /*1600*/  ISETP.NE.AND P0, PT, R3, 0x3, PT ;  /* 0x000000030300780c */ /* 0x000fc60003f05270 */
[----:B------:R-:W-:-:S06]  /*1610*/  UIADD3 UR4, UR57, -UR4, URZ ;  /* 0x8000000439047290 */ /* 0x000fcc000fffe03f */
[----:B------:R-:W-:-:S05]  /*1620*/  IMAD.U32 R0, RZ, RZ, UR4 ;  /* 0x00000004ff007e24 */ /* 0x000fca000f8e00ff */
[----:B------:R-:W-:-:S04]  /*1630*/  SHF.L.U32 R0, R0, 0x1f, RZ ;  /* 0x0000001f00007819 */ /* 0x000fc800000006ff */
[----:B------:R-:W1:Y:S02]  /*1640*/  SYNCS.PHASECHK.TRANS64.TRYWAIT P1, [UR38+0x28800], R0 ;  /* 0x02880000ff0075a7 */ /* 0x000e640008020166 */
[----:B-1----:R-:W-:Y:S05]  /*1650*/  @!P1 BRA `(.L_x_7418) ;  /* 0x000000d000909947 */ /* 0x002fea0003800000 */
.L_x_7519:
[----:B------:R-:W-:Y:S05]  /*1660*/  @!P0 BRA `(.L_x_7419) ;  /* 0x0000000000048947 */ /* 0x000fea0003800000 */
[----:B------:R-:W-:Y:S01]  /*1670*/  BPT.TRAP 0x1 ;  /* 0x000000040000795c */ /* 0x000fe20000300000 */
.L_x_7419:
[----:B-1----:R-:W-:Y:S02]  /*1680*/  IMAD.U32 R0, RZ, RZ, UR37 ;  /* 0x00000025ff007e24 */ /* 0x002fe4000f8e00ff */
[----:B------:R-:W-:-:S03]  /*1690*/  IMAD.U32 R3, RZ, RZ, UR36 ;  /* 0x00000024ff037e24 */ /* 0x000fc6000f8e00ff */
[----:B------:R-:W-:Y:S02]  /*16a0*/  LEA R0, R0, UR38, 0x3 ;  /* 0x0000002600007c11 */ /* 0x000fe4000f8e18ff */
[----:B------:R-:W-:-:S04]  /*16b0*/  SHF.L.U32 R3, R3, 0x1f, RZ ;  /* 0x0000001f03037819 */ /* 0x000fc800000006ff */
[----:B------:R1:W2:Y:S01]  /*16c0*/  SYNCS.PHASECHK.TRANS64.TRYWAIT P2, [R0+URZ+0x28830], R3 ;  /* 0x02883003000075a7 */ /* 0x0002a2000804017f */
[----:B------:R-:W-:Y:S05]  /*16d0*/  @!P0 BRA `(.L_x_7420) ;  /* 0x0000000000048947 */ /* 0x000fea0003800000 */
[----:B------:R-:W-:Y:S01]  /*16e0*/  BPT.TRAP 0x1 ;  /* 0x000000040000795c */ /* 0x000fe20000300000 */
.L_x_7420:
[----:B------:R-:W3:Y:S01]  /*16f0*/  S2R R4, SR_TID.X ;  /* 0x0000000000047919 */ /* 0x000ee20000002100 */
[----:B------:R-:W-:Y:S01]  /*1700*/  IMAD.MOV.U32 R151, RZ, RZ, RZ ;  /* 0x000000ffff977224 */ /* 0x000fe200078e00ff */
[----:B---3--:R-:W-:Y:S01]  /*1710*/  LOP3.LUT P1, RZ, R4, 0x7f, RZ, 0xc0, !PT ;  /* 0x0000007f04ff7812 */ /* 0x008fe2000782c0ff */
[----:B--2---:R-:W-:-:S12]  /*1720*/  @P2 BRA `(.L_x_7421) ;  /* 0x0000000000082947 */ /* 0x004fd80003800000 */
[----:B------:R-:W2:Y:S02]  /*1730*/  SYNCS.PHASECHK.TRANS64.TRYWAIT P2, [R0+URZ+0x28830], R3 ;  /* 0x02883003000075a7 */ /* 0x000ea4000804017f */
[----:B--2---:R-:W-:Y:S05]  /*1740*/  @!P2 BRA `(.L_x_7422) ;  /* 0x000000d0006ca947 */ /* 0x004fea0003800000 */
.L_x_7421:
[----:B------:R-:W-:Y:S05]  /*1750*/  WARPSYNC.ALL ;  /* 0x0000000000007948 */ /* 0x000fea0003800000 */
[----:B------:R-:W-:Y:S01]  /*1760*/  UIADD3 UR4, UR38, 0x18400, URZ ;  /* 0x0001840026047890 */ /* 0x000fe2000fffe03f */
[----:B------:R-:W-:Y:S01]  /*1770*/  WARPGROUP.ARRIVE ;  /* 0x00000000000079c5 */ /* 0x000fe20000000000 */
[----:B------:R-:W-:Y:S01]  /*1780*/  ULOP3.LUT UR48, UR48, 0x10000, URZ, 0xfc, !UPT ;  /* 0x0001000030307892 */ /* 0x000fe2000f8efc3f */
[----:B-12---:R-:W-:Y:S01]  /*1790*/  @!P1 IADD3 R0, R0, 0x28840, RZ ;  /* 0x0002884000009810 */ /* 0x006fe20007ffe0ff */
[----:B------:R-:W-:Y:S01]  /*17a0*/  USHF.R.U32.HI UR4, URZ, 0x4, UR4 ;  /* 0x000000043f047899 */ /* 0x000fe20008011604 */
[--C-:B------:R-:W-:Y:S01]  /*17b0*/  IMAD.MOV.U32 R150, RZ, RZ, R151.reuse ;  /* 0x000000ffff967224 */ /* 0x100fe200078e0097 */
[----:B------:R-:W-:Y:S01]  /*17c0*/  UMOV UR49, 0x40000040 ;  /* 0x4000004000317882 */ /* 0x000fe20000000000 */
[----:B------:R-:W-:Y:S01]  /*17d0*/  UMOV UR51, 0x40000040 ;  /* 0x4000004000337882 */ /* 0x000fe20000000000 */
[----:B------:R-:W-:Y:S01]  /*17e0*/  ULOP3.LUT UR4, UR4, 0x3fff, URZ, 0xc0, !UPT ;  /* 0x00003fff04047892 */ /* 0x000fe2000f8ec03f */
[----:B------:R-:W-:Y:S01]  /*17f0*/  @!P1 PRMT R0, RZ, 0x654, R0 ;  /* 0x00000654ff009816 */ /* 0x000fe20000000000 */
[----:B------:R-:W-:Y:S01]  /*1800*/  UIADD3 UR8, UR48, 0x2, URZ ;  /* 0x0000000230087890 */ /* 0x000fe2000fffe03f */
[--C-:B------:R-:W-:Y:S01]  /*1810*/  IMAD.MOV.U32 R149, RZ, RZ, R151.reuse ;  /* 0x000000ffff957224 */ /* 0x100fe200078e0097 */
[----:B------:R-:W-:Y:S01]  /*1820*/  ULOP3.LUT UR39, UR4, 0x10000, URZ, 0xfc, !UPT ;  /* 0x0001000004277892 */ /* 0x000fe2000f8efc3f */
[--C-:B------:R-:W-:Y:S01]  /*1830*/  IMAD.MOV.U32 R148, RZ, RZ, R151.reuse ;  /* 0x000000ffff947224 */ /* 0x100fe200078e0097 */
[----:B------:R-:W-:Y:S01]  /*1840*/  UMOV UR9, 0x40000040 ;  /* 0x4000004000097882 */ /* 0x000fe20000000000 */
[----:B------:R-:W-:Y:S01]  /*1850*/  UMOV UR11, 0x40000040 ;  /* 0x40000040000b7882 */ /* 0x000fe20000000000 */
[----:B------:R-:W-:Y:S01]  /*1860*/  ULEA UR50, UR37, UR39, 0xb ;  /* 0x0000002725327291 */ /* 0x000fe2000f8e583f */
[-C--:B------:R-:W-:Y:S01]  /*1870*/  MOV R147, R151.reuse ;  /* 0x0000009700937202 */ /* 0x080fe20000000f00 */
[----:B------:R-:W-:Y:S01]  /*1880*/  UIADD3 UR12, UR48, 0x4, URZ ;  /* 0x00000004300c7890 */ /* 0x000fe2000fffe03f */
[--C-:B------:R-:W-:Y:S01]  /*1890*/  IMAD.MOV.U32 R146, RZ, RZ, R151.reuse ;  /* 0x000000ffff927224 */ /* 0x100fe200078e0097 */
[----:B------:R-:W-:Y:S01]  /*18a0*/  UIADD3 UR10, UR50, 0x2, URZ ;  /* 0x00000002320a7890 */ /* 0x000fe2000fffe03f */
[--C-:B------:R-:W-:Y:S01]  /*18b0*/  IMAD.MOV.U32 R145, RZ, RZ, R151.reuse ;  /* 0x000000ffff917224 */ /* 0x100fe200078e0097 */
[----:B------:R-:W-:Y:S01]  /*18c0*/  UIADD3 UR14, UR50, 0x4, URZ ;  /* 0x00000004320e7890 */ /* 0x000fe2000fffe03f */
[--C-:B------:R-:W-:Y:S01]  /*18d0*/  IMAD.MOV.U32 R144, RZ, RZ, R151.reuse ;  /* 0x000000ffff907224 */ /* 0x100fe200078e0097 */
[----:B------:R-:W-:Y:S01]  /*18e0*/  UMOV UR13, 0x40000040 ;  /* 0x40000040000d7882 */ /* 0x000fe20000000000 */
[----:B------:R-:W-:Y:S01]  /*18f0*/  HGMMA.64x128x16.F32.BF16 R24, gdesc[UR48], RZ, !UPT, gsb0 ;  /* 0x01e00000301879f0 */ /* 0x000fe2000c0018ff */
[----:B------:R-:W-:Y:S01]  /*1900*/  UMOV UR15, 0x40000040 ;  /* 0x40000040000f7882 */ /* 0x000fe20000000000 */
[----:B------:R-:W-:Y:S01]  /*1910*/  UIADD3 UR16, UR48, 0x6, URZ ;  /* 0x0000000630107890 */ /* 0x000fe2000fffe03f */
[-C--:B------:R-:W-:Y:S01]  /*1920*/  MOV R143, R151.reuse ;  /* 0x00000097008f7202 */ /* 0x080fe20000000f00 */
[----:B------:R-:W-:Y:S01]  /*1930*/  UIADD3 UR18, UR50, 0x6, URZ ;  /* 0x0000000632127890 */ /* 0x000fe2000fffe03f */
[--C-:B------:R-:W-:Y:S01]  /*1940*/  IMAD.MOV.U32 R142, RZ, RZ, R151.reuse ;  /* 0x000000ffff8e7224 */ /* 0x100fe200078e0097 */
[----:B------:R-:W-:Y:S01]  /*1950*/  UMOV UR17, 0x40000040 ;  /* 0x4000004000117882 */ /* 0x000fe20000000000 */
[----:B------:R-:W-:Y:S01]  /*1960*/  UMOV UR19, 0x40000040 ;  /* 0x4000004000137882 */ /* 0x000fe20000000000 */
[----:B------:R-:W-:Y:S01]  /*1970*/  UIADD3 UR20, UR48, 0x400, URZ ;  /* 0x0000040030147890 */ /* 0x000fe2000fffe03f */
[--C-:B------:R-:W-:Y:S01]  /*1980*/  IMAD.MOV.U32 R141, RZ, RZ, R151.reuse ;  /* 0x000000ffff8d7224 */ /* 0x100fe200078e0097 */
[----:B------:R-:W-:Y:S01]  /*1990*/  UIADD3 UR22, UR50, 0x400, URZ ;  /* 0x0000040032167890 */ /* 0x000fe2000fffe03f */
[--C-:B------:R-:W-:Y:S01]  /*19a0*/  IMAD.MOV.U32 R140, RZ, RZ, R151.reuse ;  /* 0x000000ffff8c7224 */ /* 0x100fe200078e0097 */
[----:B------:R-:W-:Y:S01]  /*19b0*/  UMOV UR21, 0x40000040 ;  /* 0x4000004000157882 */ /* 0x000fe20000000000 */
        /* <DEDUP_REMOVED lines=19> */
[----:B------:R-:W-:Y:S01]  /*1af0*/  UMOV UR4, 0xffffff80 ;  /* 0xffffff8000047882 */ /* 0x000fe20000000000 */
[----:B------:R-:W-:Y:S01]  /*1b00*/  ULDC UR5, c[0x0][0x2e0] ;  /* 0x0000b80000057ab9 */ /* 0x000fe20000000800 */
[----:B------:R-:W-:Y:S01]  /*1b10*/  UIMAD UR4, UR41, UR4, 0x80 ;  /* 0x00000080290474a4 */ /* 0x000fe2000f8e0204 */
[--C-:B------:R-:W-:Y:S01]  /*1b20*/  IMAD.MOV.U32 R133, RZ, RZ, R151.reuse ;  /* 0x000000ffff857224 */ /* 0x100fe200078e0097 */
[----:B------:R-:W-:Y:S01]  /*1b30*/  ULDC UR7, c[0x0][0x288] ;  /* 0x0000a20000077ab9 */ /* 0x000fe20000000800 */
[--C-:B------:R-:W-:Y:S01]  /*1b40*/  IMAD.MOV.U32 R132, RZ, RZ, R151.reuse ;  /* 0x000000ffff847224 */ /* 0x100fe200078e0097 */
[----:B------:R-:W-:Y:S01]  /*1b50*/  UIMAD UR4, UR40, UR5, UR4 ;  /* 0x00000005280472a4 */ /* 0x000fe2000f8e0204 */
[-C--:B------:R-:W-:Y:S01]  /*1b60*/  MOV R131, R151.reuse ;  /* 0x0000009700837202 */ /* 0x080fe20000000f00 */
[----:B------:R-:W-:Y:S01]  /*1b70*/  UIMAD UR40, UR40, UR5, -UR7 ;  /* 0x00000005282872a4 */ /* 0x000fe2000f8e0a07 */
[--C-:B------:R-:W-:Y:S01]  /*1b80*/  IMAD.MOV.U32 R130, RZ, RZ, R151.reuse ;  /* 0x000000ffff827224 */ /* 0x100fe200078e0097 */
[----:B------:R-:W-:Y:S01]  /*1b90*/  UIADD3 UR6, UR4, 0x1, -UR7 ;  /* 0x0000000104067890 */ /* 0x000fe2000fffe807 */
[--C-:B------:R-:W-:Y:S01]  /*1ba0*/  IMAD.MOV.U32 R129, RZ, RZ, R151.reuse ;  /* 0x000000ffff817224 */ /* 0x100fe200078e0097 */
[----:B------:R-:W-:Y:S01]  /*1bb0*/  UIADD3 UR40, UR42, UR40, URZ ;  /* 0x000000282a287290 */ /* 0x000fe2000fffe03f */
[----:B------:R-:W-:Y:S01]  /*1bc0*/  IMAD.U32 R9, RZ, RZ, UR4 ;  /* 0x00000004ff097e24 */ /* 0x000fe2000f8e00ff */
[----:B------:R-:W-:Y:S01]  /*1bd0*/  ULDC UR4, c[0x0][0x988] ;  /* 0x0002620000047ab9 */ /* 0x000fe20000000800 */
[--C-:B------:R-:W-:Y:S01]  /*1be0*/  IMAD.MOV.U32 R128, RZ, RZ, R151.reuse ;  /* 0x000000ffff807224 */ /* 0x100fe200078e0097 */
[----:B------:R-:W-:Y:S01]  /*1bf0*/  MOV R89, UR6 ;  /* 0x0000000600597c02 */ /* 0x000fe20008000f00 */
[----:B------:R-:W-:Y:S01]  /*1c00*/  UIADD3 UR6, UR41, -0x2, URZ ;  /* 0xfffffffe29067890 */ /* 0x000fe2000fffe03f */
[-C--:B------:R-:W-:Y:S01]  /*1c10*/  MOV R127, R151.reuse ;  /* 0x00000097007f7202 */ /* 0x080fe20000000f00 */
[----:B------:R-:W-:Y:S01]  /*1c20*/  IMAD.MOV.U32 R126, RZ, RZ, R151 ;  /* 0x000000ffff7e7224 */ /* 0x000fe200078e0097 */
[-C--:B------:R-:W-:Y:S01]  /*1c30*/  MOV R123, R151.reuse ;  /* 0x00000097007b7202 */ /* 0x080fe20000000f00 */
[----:B------:R-:W-:Y:S01]  /*1c40*/  IMAD R89, R2, -0x2, R89 ;  /* 0xfffffffe02597824 */ /* 0x000fe200078e0259 */
        /* <DEDUP_REMOVED lines=27> */
[----:B------:R-:W-:Y:S01]  /*1e00*/  HGMMA.64x128x16.F32.BF16 R24, gdesc[UR8], R24, gsb0 ;  /* 0x01e00000081879f0 */ /* 0x000fe20008001818 */
[----:B------:R-:W-:Y:S02]  /*1e10*/  ULDC UR10, c[0x0][0x9d8] ;  /* 0x00027600000a7ab9 */ /* 0x000fe40000000800 */
        /* <DEDUP_REMOVED lines=23> */
[----:B------:R-:W-:Y:S02]  /*1f90*/  VIADD R40, R22, UR42 ;  /* 0x0000002a16287c36 */ /* 0x000fe40008000000 */
[----:B------:R-:W-:Y:S01]  /*1fa0*/  FMUL.FTZ R10, R36, UR10 ;  /* 0x0000000a240a7c20 */ /* 0x000fe20008410000 */
[----:B------:R-:W1:Y:S01]  /*1fb0*/  MUFU.TANH R26, R26 ;  /* 0x0000001a001a7308 */ /* 0x000e620000002400 */
[----:B------:R-:W-:Y:S01]  /*1fc0*/  FMUL.FTZ R31, R31, UR10 ;  /* 0x0000000a1f1f7c20 */ /* 0x000fe20008410000 */
[----:B------:R-:W-:Y:S01]  /*1fd0*/  IMAD R36, R2, -0x2, R9 ;  /* 0xfffffffe02247824 */ /* 0x000fe200078e0209 */
[----:B------:R-:W-:Y:S01]  /*1fe0*/  IADD3 R9, R89, 0x8, R40 ;  /* 0x0000000859097810 */ /* 0x000fe20007ffe028 */
[----:B------:R-:W-:Y:S01]  /*1ff0*/  FMUL.FTZ R34, R34, UR10 ;  /* 0x0000000a22227c20 */ /* 0x000fe20008410000 */
[----:B------:R-:W-:Y:S01]  /*2000*/  FMUL.FTZ R35, R35, UR10 ;  /* 0x0000000a23237c20 */ /* 0x000fe20008410000 */
[----:B------:R-:W-:Y:S01]  /*2010*/  FMUL.FTZ R38, R38, UR10 ;  /* 0x0000000a26267c20 */ /* 0x000fe20008410000 */
[----:B------:R-:W-:Y:S01]  /*2020*/  VIMNMX R9, R36, R9, PT ;  /* 0x0000000924097248 */ /* 0x000fe20003fe0100 */
[----:B------:R-:W2:Y:S01]  /*2030*/  MUFU.TANH R27, R27 ;  /* 0x0000001b001b7308 */ /* 0x000ea20000002400 */
[----:B------:R-:W-:Y:S01]  /*2040*/  FMUL.FTZ R39, R39, UR10 ;  /* 0x0000000a27277c20 */ /* 0x000fe20008410000 */
[----:B------:R-:W-:Y:S01]  /*2050*/  FMUL.FTZ R42, R42, UR10 ;  /* 0x0000000a2a2a7c20 */ /* 0x000fe20008410000 */
[----:B------:R-:W-:Y:S01]  /*2060*/  ISETP.GT.AND P2, PT, R9, RZ, PT ;  /* 0x000000ff0900720c */ /* 0x000fe20003f44270 */
[----:B------:R-:W-:Y:S01]  /*2070*/  FMUL.FTZ R43, R43, UR10 ;  /* 0x0000000a2b2b7c20 */ /* 0x000fe20008410000 */
[C---:B------:R-:W-:Y:S01]  /*2080*/  ISETP.GT.AND P3, PT, R9.reuse, 0x1, PT ;  /* 0x000000010900780c */ /* 0x040fe20003f64270 */
[----:B------:R-:W-:Y:S01]  /*2090*/  FMUL.FTZ R46, R46, UR10 ;  /* 0x0000000a2e2e7c20 */ /* 0x000fe20008410000 */
[----:B------:R-:W-:Y:S01]  /*20a0*/  ISETP.GT.AND P4, PT, R9, 0x8, PT ;  /* 0x000000080900780c */ /* 0x000fe20003f84270 */
[----:B------:R-:W3:Y:S01]  /*20b0*/  MUFU.TANH R30, R30 ;  /* 0x0000001e001e7308 */ /* 0x000ee20000002400 */
        /* <DEDUP_REMOVED lines=8> */
[----:B--2---:R-:W-:Y:S01]  /*2140*/  FSEL R26, R27, -INF , P3 ;  /* 0xff8000001b1a7808 */ /* 0x004fe20001800000 */
[----:B------:R-:W-:Y:S01]  /*2150*/  FMUL.FTZ R20, R45, UR10 ;  /* 0x0000000a2d147c20 */ /* 0x000fe20008410000 */
[----:B------:R-:W-:Y:S01]  /*2160*/  ISETP.GT.AND P3, PT, R9, 0x10, PT ;  /* 0x000000100900780c */ /* 0x000fe20003f64270 */
[----:B------:R-:W-:Y:S01]  /*2170*/  FMUL.FTZ R54, R54, UR10 ;  /* 0x0000000a36367c20 */ /* 0x000fe20008410000 */
[----:B------:R-:W-:Y:S01]  /*2180*/  FMNMX.FTZ R4, R91, R26, !PT ;  /* 0x0000001a5b047209 */ /* 0x000fe20007810000 */
[----:B------:R-:W-:Y:S01]  /*2190*/  FMUL.FTZ R55, R55, UR10 ;  /* 0x0000000a37377c20 */ /* 0x000fe20008410000 */
[----:B------:R-:W-:Y:S01]  /*21a0*/  FMUL.FTZ R15, R41, UR10 ;  /* 0x0000000a290f7c20 */ /* 0x000fe20008410000 */
[----:B------:R-:W2:Y:S01]  /*21b0*/  MUFU.TANH R34, R34 ;  /* 0x0000002200227308 */ /* 0x000ea20000002400 */
        /* <DEDUP_REMOVED lines=8> */
[----:B-1----:R-:W-:Y:S01]  /*2240*/  FSEL R95, R31, -INF , P2 ;  /* 0xff8000001f5f7808 */ /* 0x002fe20001000000 */
[----:B------:R-:W-:Y:S01]  /*2250*/  FMUL.FTZ R66, R66, UR10 ;  /* 0x0000000a42427c20 */ /* 0x000fe20008410000 */
[----:B------:R-:W-:Y:S01]  /*2260*/  ISETP.GT.AND P2, PT, R9, 0x11, PT ;  /* 0x000000110900780c */ /* 0x000fe20003f44270 */
[----:B------:R-:W-:Y:S01]  /*2270*/  FMUL.FTZ R67, R67, UR10 ;  /* 0x0000000a43437c20 */ /* 0x000fe20008410000 */
[----:B------:R-:W-:Y:S01]  /*2280*/  FMNMX.FTZ R4, R95, R4, !PT ;  /* 0x000000045f047209 */ /* 0x000fe20007810000 */
        /* <DEDUP_REMOVED lines=13> */
[----:B------:R-:W-:Y:S01]  /*2360*/  ISETP.GT.AND P2, PT, R9, 0x19, PT ;  /* 0x000000190900780c */ /* 0x000fe20003f44270 */
        /* <DEDUP_REMOVED lines=19> */
[----:B------:R-:W-:Y:S01]  /*24a0*/  VIADDMNMX R36, R40, R89, R36, PT ;  /* 0x0000005928247246 */ /* 0x000fe20003800124 */
[----:B------:R-:W2:Y:S01]  /*24b0*/  MUFU.TANH R46, R46 ;  /* 0x0000002e002e7308 */ /* 0x000ea20000002400 */
[----:B---3--:R-:W-:Y:S01]  /*24c0*/  FSEL R105, R42, -INF , P3 ;  /* 0xff8000002a697808 */ /* 0x008fe20001800000 */
[----:B------:R-:W-:Y:S01]  /*24d0*/  FMUL.FTZ R14, R44, UR10 ;  /* 0x0000000a2c0e7c20 */ /* 0x000fe20008410000 */
[----:B------:R-:W-:Y:S01]  /*24e0*/  ISETP.GT.AND P3, PT, R9, 0x28, PT ;  /* 0x000000280900780c */ /* 0x000fe20003f64270 */
[----:B------:R-:W-:Y:S01]  /*24f0*/  FMUL.FTZ R21, R48, UR10 ;  /* 0x0000000a30157c20 */ /* 0x000fe20008410000 */
[----:B------:R-:W-:Y:S01]  /*2500*/  FMNMX.FTZ R4, R105, R4, !PT ;  /* 0x0000000469047209 */ /* 0x000fe20007810000 */
[----:B------:R-:W-:Y:S01]  /*2510*/  FMUL.FTZ R24, R52, UR10 ;  /* 0x0000000a34187c20 */ /* 0x000fe20008410000 */
[----:B------:R-:W-:Y:S01]  /*2520*/  ISETP.GT.AND P4, PT, R36, 0x8, PT ;  /* 0x000000082400780c */ /* 0x000fe20003f84270 */
        /* <DEDUP_REMOVED lines=30> */
[----:B------:R1:W-:Y:S02]  /*2710*/  @!P1 SYNCS.ARRIVE.TRANS64.RED.A1T0 RZ, [R0+URZ], RZ ;  /* 0x000000ff00ff99a7 */ /* 0x0003e4000810043f */
        /* <DEDUP_REMOVED lines=8> */
[----:B------:R-:W3:Y:S01]  /*27a0*/  MUFU.TANH R59, R59 ;  /* 0x0000003b003b7308 */ /* 0x000ee20000002400 */
[----:B----4-:R-:W-:Y:S02]  /*27b0*/  FSEL R39, R55, -INF , P2 ;  /* 0xff80000037277808 */ /* 0x010fe40001000000 */
[----:B------:R-:W-:Y:S02]  /*27c0*/  ISETP.GT.AND P2, PT, R9, 0x41, PT ;  /* 0x000000410900780c */ /* 0x000fe40003f44270 */
[----:B------:R-:W-:-:S03]  /*27d0*/  FMNMX.FTZ R4, R39, R4, !PT ;  /* 0x0000000427047209 */ /* 0x000fc60007810000 */
[----:B------:R-:W4:Y:S01]  /*27e0*/  MUFU.TANH R62, R62 ;  /* 0x0000003e003e7308 */ /* 0x000f220000002400 */
        /* <DEDUP_REMOVED lines=50> */
[----:B------:R-:W-:Y:S01]  /*2b10*/  FMNMX.FTZ R30, R63, R4, !PT ;  /* 0x000000043f1e7209 */ /* 0x000fe20007810000 */
[----:B------:R-:W-:Y:S02]  /*2b20*/  FMUL.FTZ R4, R61, UR10 ;  /* 0x0000000a3d047c20 */ /* 0x000fe40008410000 */
[----:B------:R-:W2:Y:S01]  /*2b30*/  MUFU.TANH R71, R87 ;  /* 0x0000005700477308 */ /* 0x000ea20000002400 */
[----:B---3--:R-:W-:Y:S02]  /*2b40*/  FSEL R67, R67, -INF , P2 ;  /* 0xff80000043437808 */ /* 0x008fe40001000000 */
[----:B------:R-:W-:-:S02]  /*2b50*/  ISETP.GT.AND P2, PT, R9, 0x79, PT ;  /* 0x000000790900780c */ /* 0x000fc40003f44270 */
[----:B------:R-:W-:-:S03]  /*2b60*/  FMNMX.FTZ R34, R67, R30, !PT ;  /* 0x0000001e43227209 */ /* 0x000fc60007810000 */
[----:B------:R-:W-:Y:S01]  /*2b70*/  MUFU.TANH R30, R4 ;  /* 0x00000004001e7308 */ /* 0x000fe20000002400 */
[----:B----4-:R-:W-:Y:S02]  /*2b80*/  FSEL R61, R86, -INF , P3 ;  /* 0xff800000563d7808 */ /* 0x010fe40001800000 */
[----:B------:R-:W-:Y:S02]  /*2b90*/  ISETP.GT.AND P3, PT, R36, 0x1, PT ;  /* 0x000000012400780c */ /* 0x000fe40003f64270 */
[----:B------:R-:W-:-:S03]  /*2ba0*/  FMNMX.FTZ R34, R61, R34, !PT ;  /* 0x000000223d227209 */ /* 0x000fc60007810000 */
[----:B------:R-:W-:Y:S01]  /*2bb0*/  MUFU.TANH R3, R3 ;  /* 0x0000000300037308 */ /* 0x000fe20000002400 */
[----:B--2---:R-:W-:-:S04]  /*2bc0*/  FSEL R71, R71, -INF , P2 ;  /* 0xff80000047477808 */ /* 0x004fc80001000000 */
[----:B------:R-:W-:-:S03]  /*2bd0*/  FMNMX.FTZ R34, R71, R34, !PT ;  /* 0x0000002247227209 */ /* 0x000fc60007810000 */
[----:B------:R-:W2:Y:S02]  /*2be0*/  MUFU.TANH R5, R5 ;  /* 0x0000000500057308 */ /* 0x000ea40000002400 */
[----:B------:R-:W3:Y:S06]  /*2bf0*/  SHFL.BFLY PT, R9, R34, 0x2, 0x1f ;  /* 0x0c401f0022097f89 */ /* 0x000eec00000e0000 */
[----:B------:R-:W4:Y:S08]  /*2c00*/  MUFU.TANH R6, R6 ;  /* 0x0000000600067308 */ /* 0x000f300000002400 */
[----:B------:R-:W-:Y:S01]  /*2c10*/  MUFU.TANH R7, R7 ;  /* 0x0000000700077308 */ /* 0x000fe20000002400 */
[----:B--2---:R-:W-:-:S02]  /*2c20*/  FSEL R5, R5, -INF , P3 ;  /* 0xff80000005057808 */ /* 0x004fc40001800000 */
[----:B------:R-:W-:-:S05]  /*2c30*/  ISETP.GT.AND P3, PT, R36, 0x10, PT ;  /* 0x000000102400780c */ /* 0x000fca0003f64270 */
[----:B------:R-:W2:Y:S01]  /*2c40*/  MUFU.TANH R8, R8 ;  /* 0x0000000800087308 */ /* 0x000ea20000002400 */
[----:B----4-:R-:W-:Y:S02]  /*2c50*/  FSEL R75, R6, -INF , P4 ;  /* 0xff800000064b7808 */ /* 0x010fe40002000000 */
[----:B---3--:R-:W-:-:S05]  /*2c60*/  FMNMX.FTZ R4, R34, R9, !PT ;  /* 0x0000000922047209 */ /* 0x008fca0007810000 */
[----:B------:R-:W3:Y:S01]  /*2c70*/  SHFL.BFLY PT, R9, R4, 0x1, 0x1f ;  /* 0x0c201f0004097f89 */ /* 0x000ee200000e0000 */
[----:B------:R-:W-:Y:S08]  /*2c80*/  MUFU.TANH R11, R11 ;  /* 0x0000000b000b7308 */ /* 0x000ff00000002400 */
[----:B------:R-:W4:Y:S01]  /*2c90*/  MUFU.TANH R10, R10 ;  /* 0x0000000a000a7308 */ /* 0x000f220000002400 */
[----:B--2---:R-:W-:-:S02]  /*2ca0*/  FSEL R83, R8, -INF , P3 ;  /* 0xff80000008537808 */ /* 0x004fc40001800000 */
[----:B------:R-:W-:-:S05]  /*2cb0*/  ISETP.GT.AND P3, PT, R36, 0x18, PT ;  /* 0x000000182400780c */ /* 0x000fca0003f64270 */
[----:B------:R-:W2:Y:S01]  /*2cc0*/  MUFU.TANH R12, R12 ;  /* 0x0000000c000c7308 */ /* 0x000ea20000002400 */
[----:B---3--:R-:W-:Y:S01]  /*2cd0*/  FMNMX.FTZ R9, R4, R9, !PT ;  /* 0x0000000904097209 */ /* 0x008fe20007810000 */
[----:B------:R-:W-:-:S06]  /*2ce0*/  IMAD.U32 R4, RZ, RZ, UR4 ;  /* 0x00000004ff047e24 */ /* 0x000fcc000f8e00ff */
[----:B------:R-:W3:Y:S01]  /*2cf0*/  MUFU.TANH R13, R13 ;  /* 0x0000000d000d7308 */ /* 0x000ee20000002400 */
[----:B----4-:R-:W-:Y:S01]  /*2d00*/  FSEL R87, R10, -INF , P3 ;  /* 0xff8000000a577808 */ /* 0x010fe20001800000 */
[----:B------:R-:W-:Y:S01]  /*2d10*/  USHF.R.S32.HI UR4, URZ, 0x1f, UR40 ;  /* 0x0000001f3f047899 */ /* 0x000fe20008011428 */
[C---:B------:R-:W-:Y:S01]  /*2d20*/  FMUL.FTZ R34, R9.reuse, R4 ;  /* 0x0000000409227220 */ /* 0x040fe20000410000 */
[----:B------:R-:W-:Y:S02]  /*2d30*/  FSETP.NEU.FTZ.AND P2, PT, R9, -INF , PT ;  /* 0xff8000000900780b */ /* 0x000fe40003f5d000 */
[----:B------:R-:W-:Y:S01]  /*2d40*/  ISETP.GT.AND P3, PT, R36, 0x20, PT ;  /* 0x000000202400780c */ /* 0x000fe20003f64270 */
[----:B------:R-:W-:Y:S01]  /*2d50*/  ULEA.HI UR4, UR4, UR40, URZ, 0x7 ;  /* 0x0000002804047291 */ /* 0x000fe2000f8f383f */
[----:B------:R-:W-:Y:S01]  /*2d60*/  FSEL R38, R34, RZ, P2 ;  /* 0x000000ff22267208 */ /* 0x000fe20001000000 */
[----:B------:R-:W4:Y:S01]  /*2d70*/  MUFU.TANH R15, R15 ;  /* 0x0000000f000f7308 */ /* 0x000f220000002400 */
[----:B------:R-:W-:Y:S01]  /*2d80*/  ISETP.GT.AND P2, PT, R36, RZ, PT ;  /* 0x000000ff2400720c */ /* 0x000fe20003f44270 */
[----:B------:R-:W-:-:S02]  /*2d90*/  USHF.R.S32.HI UR4, URZ, 0x7, UR4 ;  /* 0x000000073f047899 */ /* 0x000fc40008011404 */
[-CC-:B------:R-:W-:Y:S01]  /*2da0*/  FFMA.FTZ R181, R91, R4.reuse, -R38.reuse ;  /* 0x000000045bb57223 */ /* 0x180fe20000010826 */
[----:B------:R-:W-:Y:S01]  /*2db0*/  FSEL R3, R3, -INF , P2 ;  /* 0xff80000003037808 */ /* 0x000fe20001000000 */
[-CC-:B------:R-:W-:Y:S01]  /*2dc0*/  FFMA.FTZ R183, R93, R4.reuse, -R38.reuse ;  /* 0x000000045db77223 */ /* 0x180fe20000010826 */
[C---:B------:R-:W-:Y:S01]  /*2dd0*/  ISETP.GT.AND P2, PT, R36.reuse, 0x9, PT ;  /* 0x000000092400780c */ /* 0x040fe20003f44270 */
[----:B------:R-:W5:Y:S01]  /*2de0*/  MUFU.TANH R14, R14 ;  /* 0x0000000e000e7308 */ /* 0x000f620000002400 */
[----:B------:R-:W-:Y:S01]  /*2df0*/  FMNMX.FTZ R34, R3, R5, !PT ;  /* 0x0000000503227209 */ /* 0x000fe20007810000 */
[-CC-:B------:R-:W-:Y:S01]  /*2e00*/  FFMA.FTZ R6, R95, R4.reuse, -R38.reuse ;  /* 0x000000045f067223 */ /* 0x180fe20000010826 */
[----:B------:R-:W-:Y:S01]  /*2e10*/  FSEL R79, R7, -INF , P2 ;  /* 0xff800000074f7808 */ /* 0x000fe20001000000 */
[--C-:B------:R-:W-:Y:S01]  /*2e20*/  FFMA.FTZ R177, R97, R4, -R38.reuse ;  /* 0x0000000461b17223 */ /* 0x100fe20000010826 */
[----:B------:R-:W-:Y:S01]  /*2e30*/  FMNMX.FTZ R34, R75, R34, !PT ;  /* 0x000000224b227209 */ /* 0x000fe20007810000 */
[--C-:B------:R-:W-:Y:S01]  /*2e40*/  FFMA.FTZ R8, R99, R4, -R38.reuse ;  /* 0x0000000463087223 */ /* 0x100fe20000010826 */
[C---:B------:R-:W-:Y:S01]  /*2e50*/  ISETP.GT.AND P2, PT, R36.reuse, 0x11, PT ;  /* 0x000000112400780c */ /* 0x040fe20003f44270 */
[----:B------:R-:W1:Y:S01]  /*2e60*/  MUFU.TANH R20, R20 ;  /* 0x0000001400147308 */ /* 0x000e620000002400 */
[----:B------:R-:W-:Y:S01]  /*2e70*/  FMNMX.FTZ R34, R79, R34, !PT ;  /* 0x000000224f227209 */ /* 0x000fe20007810000 */
[-CC-:B------:R-:W-:Y:S01]  /*2e80*/  FFMA.FTZ R179, R101, R4.reuse, -R38.reuse ;  /* 0x0000000465b37223 */ /* 0x180fe20000010826 */
[----:B------:R-:W-:Y:S01]  /*2e90*/  FSEL R11, R11, -INF , P2 ;  /* 0xff8000000b0b7808 */ /* 0x000fe20001000000 */
[--C-:B------:R-:W-:Y:S01]  /*2ea0*/  FFMA.FTZ R10, R103, R4, -R38.reuse ;  /* 0x00000004670a7223 */ /* 0x100fe20000010826 */
[----:B------:R-:W-:Y:S01]  /*2eb0*/  FMNMX.FTZ R34, R83, R34, !PT ;  /* 0x0000002253227209 */ /* 0x000fe20007810000 */
[--C-:B------:R-:W-:Y:S01]  /*2ec0*/  FFMA.FTZ R173, R105, R4, -R38.reuse ;  /* 0x0000000469ad7223 */ /* 0x100fe20000010826 */
[----:B------:R-:W-:Y:S01]  /*2ed0*/  ISETP.GT.AND P2, PT, R36, 0x19, PT ;  /* 0x000000192400780c */ /* 0x000fe20003f44270 */
[----:B------:R-:W1:Y:S01]  /*2ee0*/  MUFU.TANH R21, R21 ;  /* 0x0000001500157308 */ /* 0x000e620000002400 */
[----:B------:R-:W-:Y:S01]  /*2ef0*/  FMNMX.FTZ R34, R11, R34, !PT ;  /* 0x000000220b227209 */ /* 0x000fe20007810000 */
[-CC-:B------:R-:W-:Y:S01]  /*2f00*/  FFMA.FTZ R169, R49, R4.reuse, -R38.reuse ;  /* 0x0000000431a97223 */ /* 0x180fe20000010826 */
[----:B--2---:R-:W-:Y:S01]  /*2f10*/  FSEL R89, R12, -INF , P2 ;  /* 0xff8000000c597808 */ /* 0x004fe20001000000 */
[--C-:B------:R-:W-:Y:S01]  /*2f20*/  FFMA.FTZ R171, R41, R4, -R38.reuse ;  /* 0x0000000429ab7223 */ /* 0x100fe20000010826 */
[----:B------:R-:W-:Y:S01]  /*2f30*/  FMNMX.FTZ R34, R87, R34, !PT ;  /* 0x0000002257227209 */ /* 0x000fe20007810000 */
[-CC-:B------:R-:W-:Y:S01]  /*2f40*/  FFMA.FTZ R153, R33, R4.reuse, -R38.reuse ;  /* 0x0000000421997223 */ /* 0x180fe20000010826 */
[----:B------:R-:W-:Y:S01]  /*2f50*/  ISETP.GT.AND P2, PT, R36, 0x21, PT ;  /* 0x000000212400780c */ /* 0x000fe20003f44270 */
[----:B------:R-:W2:Y:S01]  /*2f60*/  MUFU.TANH R25, R25 ;  /* 0x0000001900197308 */ /* 0x000ea20000002400 */
[----:B---3--:R-:W-:Y:S01]  /*2f70*/  FSEL R13, R13, -INF , P3 ;  /* 0xff8000000d0d7808 */ /* 0x008fe20001800000 */
[--C-:B------:R-:W-:Y:S01]  /*2f80*/  FFMA.FTZ R27, R27, R4, -R38.reuse ;  /* 0x000000041b1b7223 */ /* 0x100fe20000010826 */
[----:B------:R-:W-:Y:S01]  /*2f90*/  FMNMX.FTZ R34, R89, R34, !PT ;  /* 0x0000002259227209 */ /* 0x000fe20007810000 */
[-CC-:B------:R-:W-:Y:S01]  /*2fa0*/  FFMA.FTZ R26, R26, R4.reuse, -R38.reuse ;  /* 0x000000041a1a7223 */ /* 0x180fe20000010826 */
[C---:B------:R-:W-:Y:S01]  /*2fb0*/  ISETP.GT.AND P3, PT, R36.reuse, 0x28, PT ;  /* 0x000000282400780c */ /* 0x040fe20003f64270 */
[--C-:B------:R-:W-:Y:S01]  /*2fc0*/  FFMA.FTZ R12, R107, R4, -R38.reuse ;  /* 0x000000046b0c7223 */ /* 0x100fe20000010826 */
[----:B----4-:R-:W-:Y:S01]  /*2fd0*/  FSEL R15, R15, -INF , P2 ;  /* 0xff8000000f0f7808 */ /* 0x010fe20001000000 */
[----:B------:R-:W3:Y:S01]  /*2fe0*/  MUFU.TANH R24, R24 ;  /* 0x0000001800187308 */ /* 0x000ee20000002400 */
[----:B------:R-:W-:Y:S01]  /*2ff0*/  FMNMX.FTZ R34, R13, R34, !PT ;  /* 0x000000220d227209 */ /* 0x000fe20007810000 */
[-CC-:B------:R-:W-:Y:S01]  /*3000*/  FFMA.FTZ R175, R109, R4.reuse, -R38.reuse ;  /* 0x000000046daf7223 */ /* 0x180fe20000010826 */
[----:B------:R-:W-:Y:S01]  /*3010*/  ISETP.GT.AND P2, PT, R36, 0x29, PT ;  /* 0x000000292400780c */ /* 0x000fe20003f44270 */
[-CC-:B------:R-:W-:Y:S01]  /*3020*/  FFMA.FTZ R31, R31, R4.reuse, -R38.reuse ;  /* 0x000000041f1f7223 */ /* 0x180fe20000010826 */
[----:B-----5:R-:W-:Y:S01]  /*3030*/  FSEL R91, R14, -INF , P3 ;  /* 0xff8000000e5b7808 */ /* 0x020fe20001800000 */
[--C-:B------:R-:W-:Y:S01]  /*3040*/  FFMA.FTZ R14, R111, R4, -R38.reuse ;  /* 0x000000046f0e7223 */ /* 0x100fe20000010826 */
[----:B------:R-:W-:Y:S01]  /*3050*/  FMNMX.FTZ R34, R15, R34, !PT ;  /* 0x000000220f227209 */ /* 0x000fe20007810000 */
[----:B------:R-:W4:Y:S01]  /*3060*/  MUFU.TANH R28, R28 ;  /* 0x0000001c001c7308 */ /* 0x000f220000002400 */
[----:B------:R-:W-:Y:S01]  /*3070*/  ISETP.GT.AND P3, PT, R36, 0x30, PT ;  /* 0x000000302400780c */ /* 0x000fe20003f64270 */
[-CC-:B------:R-:W-:Y:S01]  /*3080*/  FFMA.FTZ R35, R35, R4.reuse, -R38.reuse ;  /* 0x0000000423237223 */ /* 0x180fe20000010826 */
[----:B-1----:R-:W-:Y:S01]  /*3090*/  FSEL R93, R20, -INF , P2 ;  /* 0xff800000145d7808 */ /* 0x002fe20001000000 */
[--C-:B------:R-:W-:Y:S01]  /*30a0*/  FFMA.FTZ R20, R45, R4, -R38.reuse ;  /* 0x000000042d147223 */ /* 0x100fe20000010826 */
[----:B------:R-:W-:Y:S01]  /*30b0*/  FMNMX.FTZ R34, R91, R34, !PT ;  /* 0x000000225b227209 */ /* 0x000fe20007810000 */
[-CC-:B------:R-:W-:Y:S01]  /*30c0*/  FFMA.FTZ R37, R37, R4.reuse, -R38.reuse ;  /* 0x0000000425257223 */ /* 0x180fe20000010826 */
[C---:B------:R-:W-:Y:S01]  /*30d0*/  ISETP.GT.AND P2, PT, R36.reuse, 0x31, PT ;  /* 0x000000312400780c */ /* 0x040fe20003f44270 */
[----:B------:R-:W1:Y:S01]  /*30e0*/  MUFU.TANH R29, R29 ;  /* 0x0000001d001d7308 */ /* 0x000e620000002400 */
[----:B------:R-:W-:Y:S01]  /*30f0*/  FSEL R21, R21, -INF , P3 ;  /* 0xff80000015157808 */ /* 0x000fe20001800000 */
[--C-:B------:R-:W-:Y:S01]  /*3100*/  FFMA.FTZ R43, R43, R4, -R38.reuse ;  /* 0x000000042b2b7223 */ /* 0x100fe20000010826 */
[----:B------:R-:W-:Y:S01]  /*3110*/  FMNMX.FTZ R34, R93, R34, !PT ;  /* 0x000000225d227209 */ /* 0x000fe20007810000 */
[-CC-:B------:R-:W-:Y:S01]  /*3120*/  FFMA.FTZ R47, R47, R4.reuse, -R38.reuse ;  /* 0x000000042f2f7223 */ /* 0x180fe20000010826 */
[C---:B------:R-:W-:Y:S01]  /*3130*/  ISETP.GT.AND P3, PT, R36.reuse, 0x38, PT ;  /* 0x000000382400780c */ /* 0x040fe20003f64270 */
[--C-:B------:R-:W-:Y:S01]  /*3140*/  FFMA.FTZ R51, R51, R4, -R38.reuse ;  /* 0x0000000433337223 */ /* 0x100fe20000010826 */
[----:B--2---:R-:W-:Y:S01]  /*3150*/  FSEL R25, R25, -INF , P2 ;  /* 0xff80000019197808 */ /* 0x004fe20001000000 */
[----:B------:R-:W2:Y:S01]  /*3160*/  MUFU.TANH R32, R32 ;  /* 0x0000002000207308 */ /* 0x000ea20000002400 */
[----:B------:R-:W-:Y:S01]  /*3170*/  FMNMX.FTZ R34, R21, R34, !PT ;  /* 0x0000002215227209 */ /* 0x000fe20007810000 */
[-CC-:B------:R-:W-:Y:S01]  /*3180*/  FFMA.FTZ R53, R53, R4.reuse, -R38.reuse ;  /* 0x0000000435357223 */ /* 0x180fe20000010826 */
[----:B------:R-:W-:Y:S01]  /*3190*/  ISETP.GT.AND P2, PT, R36, 0x39, PT ;  /* 0x000000392400780c */ /* 0x000fe20003f44270 */
[-CC-:B------:R-:W-:Y:S01]  /*31a0*/  FFMA.FTZ R55, R55, R4.reuse, -R38.reuse ;  /* 0x0000000437377223 */ /* 0x180fe20000010826 */
[----:B---3--:R-:W-:Y:S01]  /*31b0*/  FSEL R95, R24, -INF , P3 ;  /* 0xff800000185f7808 */ /* 0x008fe20001800000 */
[--C-:B------:R-:W-:Y:S01]  /*31c0*/  FFMA.FTZ R24, R39, R4, -R38.reuse ;  /* 0x0000000427187223 */ /* 0x100fe20000010826 */
[----:B------:R-:W-:Y:S01]  /*31d0*/  FMNMX.FTZ R34, R25, R34, !PT ;  /* 0x0000002219227209 */ /* 0x000fe20007810000 */
[----:B------:R-:W3:Y:S01]  /*31e0*/  MUFU.TANH R60, R60 ;  /* 0x0000003c003c7308 */ /* 0x000ee20000002400 */
[----:B------:R-:W-:Y:S01]  /*31f0*/  ISETP.GT.AND P3, PT, R36, 0x40, PT ;  /* 0x000000402400780c */ /* 0x000fe20003f64270 */
[-CC-:B------:R-:W-:Y:S01]  /*3200*/  FFMA.FTZ R57, R57, R4.reuse, -R38.reuse ;  /* 0x0000000439397223 */ /* 0x180fe20000010826 */
[----:B----4-:R-:W-:Y:S01]  /*3210*/  FSEL R97, R28, -INF , P2 ;  /* 0xff8000001c617808 */ /* 0x010fe20001000000 */
[--C-:B------:R-:W-:Y:S01]  /*3220*/  FFMA.FTZ R59, R59, R4, -R38.reuse ;  /* 0x000000043b3b7223 */ /* 0x100fe20000010826 */
[----:B------:R-:W-:Y:S01]  /*3230*/  FMNMX.FTZ R34, R95, R34, !PT ;  /* 0x000000225f227209 */ /* 0x000fe20007810000 */
[-CC-:B------:R-:W-:Y:S01]  /*3240*/  FFMA.FTZ R63, R63, R4.reuse, -R38.reuse ;  /* 0x000000043f3f7223 */ /* 0x180fe20000010826 */
[C---:B------:R-:W-:Y:S01]  /*3250*/  ISETP.GT.AND P2, PT, R36.reuse, 0x41, PT ;  /* 0x000000412400780c */ /* 0x040fe20003f44270 */
[----:B------:R-:W4:Y:S01]  /*3260*/  MUFU.TANH R64, R64 ;  /* 0x0000004000407308 */ /* 0x000f220000002400 */
[----:B-1----:R-:W-:Y:S01]  /*3270*/  FSEL R29, R29, -INF , P3 ;  /* 0xff8000001d1d7808 */ /* 0x002fe20001800000 */
[--C-:B------:R-:W-:Y:S01]  /*3280*/  FFMA.FTZ R67, R67, R4, -R38.reuse ;  /* 0x0000000443437223 */ /* 0x100fe20000010826 */
[----:B------:R-:W-:Y:S01]  /*3290*/  FMNMX.FTZ R34, R97, R34, !PT ;  /* 0x0000002261227209 */ /* 0x000fe20007810000 */
[--C-:B------:R-:W-:Y:S01]  /*32a0*/  FFMA.FTZ R61, R61, R4, -R38.reuse ;  /* 0x000000043d3d7223 */ /* 0x100fe20000010826 */
[----:B------:R-:W-:Y:S01]  /*32b0*/  ISETP.GT.AND P3, PT, R36, 0x48, PT ;  /* 0x000000482400780c */ /* 0x000fe20003f64270 */
[----:B------:R-:W-:Y:S01]  /*32c0*/  UISETP.LT.AND UP0, UPT, URZ, UR4, UPT ;  /* 0x000000043f00728c */ /* 0x000fe2000bf01270 */
[----:B--2---:R-:W-:Y:S01]  /*32d0*/  FSEL R99, R32, -INF , P2 ;  /* 0xff80000020637808 */ /* 0x004fe20001000000 */
[----:B------:R-:W1:Y:S01]  /*32e0*/  MUFU.TANH R65, R65 ;  /* 0x0000004100417308 */ /* 0x000e620000002400 */
[----:B------:R-:W-:Y:S01]  /*32f0*/  FMNMX.FTZ R34, R29, R34, !PT ;  /* 0x000000221d227209 */ /* 0x000fe20007810000 */
[----:B------:R-:W-:Y:S01]  /*3300*/  USEL UR45, URZ, UR4, !UP0 ;  /* 0x000000043f2d7287 */ /* 0x000fe2000c000000 */
[----:B------:R-:W-:Y:S01]  /*3310*/  ISETP.GT.AND P2, PT, R36, 0x49, PT ;  /* 0x000000492400780c */ /* 0x000fe20003f44270 */
[----:B------:R-:W-:Y:S01]  /*3320*/  FFMA.FTZ R38, R71, R4, -R38 ;  /* 0x0000000447267223 */ /* 0x000fe20000010826 */
[----:B---3--:R-:W-:Y:S01]  /*3330*/  FSEL R101, R60, -INF , P3 ;  /* 0xff8000003c657808 */ /* 0x008fe20001800000 */
[----:B------:R-:W-:Y:S01]  /*3340*/  UISETP.GE.AND UP0, UPT, UR6, UR45, UPT ;  /* 0x0000002d0600728c */ /* 0x000fe2000bf06270 */
[----:B------:R-:W-:Y:S01]  /*3350*/  FMNMX.FTZ R34, R99, R34, !PT ;  /* 0x0000002263227209 */ /* 0x000fe20007810000 */
[----:B------:R-:W2:Y:S01]  /*3360*/  MUFU.TANH R68, R68 ;  /* 0x0000004400447308 */ /* 0x000ea20000002400 */
[----:B------:R-:W-:Y:S01]  /*3370*/  ISETP.GT.AND P3, PT, R36, 0x50, PT ;  /* 0x000000502400780c */ /* 0x000fe20003f64270 */
[----:B------:R-:W-:Y:S01]  /*3380*/  IMAD.MOV.U32 R109, RZ, RZ, R151 ;  /* 0x000000ffff6d7224 */ /* 0x000fe200078e0097 */
[----:B------:R-:W-:-:S02]  /*3390*/  FSEL R103, R30, -INF , P2 ;  /* 0xff8000001e677808 */ /* 0x000fc40001000000 */
[----:B------:R-:W-:Y:S02]  /*33a0*/  FMNMX.FTZ R34, R101, R34, !PT ;  /* 0x0000002265227209 */ /* 0x000fe40007810000 */
[----:B------:R-:W-:Y:S01]  /*33b0*/  ISETP.GT.AND P2, PT, R36, 0x51, PT ;  /* 0x000000512400780c */ /* 0x000fe20003f44270 */
[----:B------:R-:W3:Y:S01]  /*33c0*/  MUFU.TANH R69, R69 ;  /* 0x0000004500457308 */ /* 0x000ee20000002400 */
[----:B----4-:R-:W-:Y:S02]  /*33d0*/  FSEL R105, R64, -INF , P3 ;  /* 0xff80000040697808 */ /* 0x010fe40001800000 */
[----:B------:R-:W-:Y:S02]  /*33e0*/  FMNMX.FTZ R34, R103, R34, !PT ;  /* 0x0000002267227209 */ /* 0x000fe40007810000 */
[----:B------:R-:W-:Y:S02]  /*33f0*/  ISETP.GT.AND P3, PT, R36, 0x58, PT ;  /* 0x000000582400780c */ /* 0x000fe40003f64270 */
[----:B-1----:R-:W-:Y:S01]  /*3400*/  FSEL R65, R65, -INF , P2 ;  /* 0xff80000041417808 */ /* 0x002fe20001000000 */
[----:B------:R-:W1:Y:S01]  /*3410*/  MUFU.TANH R72, R72 ;  /* 0x0000004800487308 */ /* 0x000e620000002400 */
[----:B------:R-:W-:-:S02]  /*3420*/  FMNMX.FTZ R34, R105, R34, !PT ;  /* 0x0000002269227209 */ /* 0x000fc40007810000 */
[----:B------:R-:W-:Y:S02]  /*3430*/  ISETP.GT.AND P2, PT, R36, 0x59, PT ;  /* 0x000000592400780c */ /* 0x000fe40003f44270 */
[----:B--2---:R-:W-:Y:S02]  /*3440*/  FSEL R49, R68, -INF , P3 ;  /* 0xff80000044317808 */ /* 0x004fe40001800000 */
[----:B------:R-:W-:Y:S01]  /*3450*/  FMNMX.FTZ R34, R65, R34, !PT ;  /* 0x0000002241227209 */ /* 0x000fe20007810000 */
[----:B------:R-:W2:Y:S01]  /*3460*/  MUFU.TANH R73, R73 ;  /* 0x0000004900497308 */ /* 0x000ea20000002400 */
[----:B------:R-:W-:Y:S02]  /*3470*/  ISETP.GT.AND P3, PT, R36, 0x60, PT ;  /* 0x000000602400780c */ /* 0x000fe40003f64270 */
[----:B---3--:R-:W-:Y:S02]  /*3480*/  FSEL R69, R69, -INF , P2 ;  /* 0xff80000045457808 */ /* 0x008fe40001000000 */
[----:B------:R-:W-:-:S02]  /*3490*/  FMNMX.FTZ R34, R49, R34, !PT ;  /* 0x0000002231227209 */ /* 0x000fc40007810000 */
[----:B------:R-:W-:Y:S01]  /*34a0*/  ISETP.GT.AND P2, PT, R36, 0x61, PT ;  /* 0x000000612400780c */ /* 0x000fe20003f44270 */
[----:B------:R-:W3:Y:S01]  /*34b0*/  MUFU.TANH R76, R76 ;  /* 0x0000004c004c7308 */ /* 0x000ee20000002400 */
[----:B-1----:R-:W-:Y:S02]  /*34c0*/  FSEL R45, R72, -INF , P3 ;  /* 0xff800000482d7808 */ /* 0x002fe40001800000 */
[----:B------:R-:W-:Y:S02]  /*34d0*/  FMNMX.FTZ R34, R69, R34, !PT ;  /* 0x0000002245227209 */ /* 0x000fe40007810000 */
[----:B------:R-:W-:Y:S02]  /*34e0*/  ISETP.GT.AND P3, PT, R36, 0x68, PT ;  /* 0x000000682400780c */ /* 0x000fe40003f64270 */
[----:B------:R-:W-:Y:S01]  /*34f0*/  FMNMX.FTZ R34, R45, R34, !PT ;  /* 0x000000222d227209 */ /* 0x000fe20007810000 */
[----:B------:R-:W1:Y:S01]  /*3500*/  MUFU.TANH R77, R77 ;  /* 0x0000004d004d7308 */ /* 0x000e620000002400 */
[----:B--2---:R-:W-:-:S02]  /*3510*/  FSEL R73, R73, -INF , P2 ;  /* 0xff80000049497808 */ /* 0x004fc40001000000 */
[----:B------:R-:W-:Y:S02]  /*3520*/  ISETP.GT.AND P2, PT, R36, 0x69, PT ;  /* 0x000000692400780c */ /* 0x000fe40003f44270 */
[----:B------:R-:W-:Y:S02]  /*3530*/  FMNMX.FTZ R34, R73, R34, !PT ;  /* 0x0000002249227209 */ /* 0x000fe40007810000 */
[----:B------:R-:W-:Y:S01]  /*3540*/  MOV R111, R151 ;  /* 0x00000097006f7202 */ /* 0x000fe20000000f00 */
[----:B------:R-:W2:Y:S01]  /*3550*/  MUFU.TANH R80, R80 ;  /* 0x0000005000507308 */ /* 0x000ea20000002400 */
[----:B---3--:R-:W-:Y:S02]  /*3560*/  FSEL R41, R76, -INF , P3 ;  /* 0xff8000004c297808 */ /* 0x008fe40001800000 */
[----:B------:R-:W-:Y:S02]  /*3570*/  ISETP.GT.AND P3, PT, R36, 0x70, PT ;  /* 0x000000702400780c */ /* 0x000fe40003f64270 */
[----:B------:R-:W-:-:S02]  /*3580*/  FMNMX.FTZ R34, R41, R34, !PT ;  /* 0x0000002229227209 */ /* 0x000fc40007810000 */
[----:B------:R-:W-:Y:S01]  /*3590*/  MOV R107, R151 ;  /* 0x00000097006b7202 */ /* 0x000fe20000000f00 */
[----:B------:R-:W3:Y:S01]  /*35a0*/  MUFU.TANH R81, R81 ;  /* 0x0000005100517308 */ /* 0x000ee20000002400 */
        /* <DEDUP_REMOVED lines=11> */
[----:B------:R-:W-:Y:S01]  /*3660*/  MUFU.EX2 R30, R27 ;  /* 0x0000001b001e7308 */ /* 0x000fe20000000800 */
[----:B-1----:R-:W-:-:S04]  /*3670*/  FSEL R33, R84, -INF , P3 ;  /* 0xff80000054217808 */ /* 0x002fc80001800000 */
[----:B------:R-:W-:-:S03]  /*3680*/  FMNMX.FTZ R34, R33, R34, !PT ;  /* 0x0000002221227209 */ /* 0x000fc60007810000 */
[----:B------:R-:W-:Y:S01]  /*3690*/  MUFU.EX2 R181, R181 ;  /* 0x000000b500b57308 */ /* 0x000fe20000000800 */
[----:B--2---:R-:W-:-:S04]  /*36a0*/  FSEL R85, R85, -INF , P2 ;  /* 0xff80000055557808 */ /* 0x004fc80001000000 */
[----:B------:R-:W-:-:S03]  /*36b0*/  FMNMX.FTZ R34, R85, R34, !PT ;  /* 0x0000002255227209 */ /* 0x000fc60007810000 */
[----:B------:R-:W1:Y:S02]  /*36c0*/  MUFU.EX2 R26, R26 ;  /* 0x0000001a001a7308 */ /* 0x000e640000000800 */
[----:B------:R-:W2:Y:S06]  /*36d0*/  SHFL.BFLY PT, R7, R34, 0x2, 0x1f ;  /* 0x0c401f0022077f89 */ /* 0x000eac00000e0000 */
[----:B------:R-:W3:Y:S08]  /*36e0*/  MUFU.EX2 R183, R183 ;  /* 0x000000b700b77308 */ /* 0x000ef00000000800 */
[----:B------:R-:W4:Y:S01]  /*36f0*/  MUFU.EX2 R6, R6 ;  /* 0x0000000600067308 */ /* 0x000f220000000800 */
[----:B-1----:R-:W-:Y:S01]  /*3700*/  FADD.FTZ R46, R181, R26 ;  /* 0x0000001ab52e7221 */ /* 0x002fe20000010000 */
[----:B------:R-:W-:-:S06]  /*3710*/  F2FP.BF16.F32.PACK_AB R181, R26, R181 ;  /* 0x000000b51ab5723e */ /* 0x000fcc00000010ff */
[----:B------:R-:W1:Y:S01]  /*3720*/  MUFU.EX2 R177, R177 ;  /* 0x000000b100b17308 */ /* 0x000e620000000800 */
[----:B--2---:R-:W-:-:S05]  /*3730*/  FMNMX.FTZ R27, R34, R7, !PT ;  /* 0x00000007221b7209 */ /* 0x004fca0007810000 */
[----:B------:R-:W2:Y:S02]  /*3740*/  SHFL.BFLY PT, R28, R27, 0x1, 0x1f ;  /* 0x0c201f001b1c7f89 */ /* 0x000ea400000e0000 */
[----:B------:R-:W5:Y:S08]  /*3750*/  MUFU.EX2 R8, R8 ;  /* 0x0000000800087308 */ /* 0x000f700000000800 */
[----:B------:R-:W5:Y:S08]  /*3760*/  MUFU.EX2 R179, R179 ;  /* 0x000000b300b37308 */ /* 0x000f700000000800 */
[----:B------:R-:W-:Y:S01]  /*3770*/  MUFU.EX2 R10, R10 ;  /* 0x0000000a000a7308 */ /* 0x000fe20000000800 */
[----:B--2---:R-:W-:-:S07]  /*3780*/  FMNMX.FTZ R7, R27, R28, !PT ;  /* 0x0000001c1b077209 */ /* 0x004fce0007810000 */
[----:B------:R-:W-:Y:S01]  /*3790*/  MUFU.EX2 R173, R173 ;  /* 0x000000ad00ad7308 */ /* 0x000fe20000000800 */
        /* <DEDUP_REMOVED lines=19> */
[----:B---3--:R-:W-:Y:S01]  /*38d0*/  FADD.FTZ R5, R183, R46 ;  /* 0x0000002eb7057221 */ /* 0x008fe20000010000 */
[-CC-:B------:R-:W-:Y:S01]  /*38e0*/  FFMA.FTZ R21, R21, R4.reuse, -R28.reuse ;  /* 0x0000000415157223 */ /* 0x180fe2000001081c */
[-CC-:B------:R-:W-:Y:S01]  /*38f0*/  FFMA.FTZ R25, R25, R4.reuse, -R28.reuse ;  /* 0x0000000419197223 */ /* 0x180fe2000001081c */
[-CC-:B------:R-:W-:Y:S01]  /*3900*/  FFMA.FTZ R95, R95, R4.reuse, -R28.reuse ;  /* 0x000000045f5f7223 */ /* 0x180fe2000001081c */
[----:B----4-:R-:W-:Y:S01]  /*3910*/  FADD.FTZ R46, R6, R5 ;  /* 0x00000005062e7221 */ /* 0x010fe20000010000 */
[-CC-:B------:R-:W-:Y:S01]  /*3920*/  FFMA.FTZ R97, R97, R4.reuse, -R28.reuse ;  /* 0x0000000461617223 */ /* 0x180fe2000001081c */
[-C--:B------:R-:W-:Y:S01]  /*3930*/  FFMA.FTZ R29, R29, R4.reuse, -R28 ;  /* 0x000000041d1d7223 */ /* 0x080fe2000001081c */
[----:B------:R-:W3:Y:S01]  /*3940*/  MUFU.EX2 R75, R75 ;  /* 0x0000004b004b7308 */ /* 0x000ee20000000800 */
[----:B-1----:R-:W-:Y:S01]  /*3950*/  FADD.FTZ R5, R177, R46 ;  /* 0x0000002eb1057221 */ /* 0x002fe20000010000 */
[-CC-:B------:R-:W-:Y:S01]  /*3960*/  FFMA.FTZ R99, R99, R4.reuse, -R28.reuse ;  /* 0x0000000463637223 */ /* 0x180fe2000001081c */
[-CC-:B------:R-:W-:Y:S01]  /*3970*/  FFMA.FTZ R101, R101, R4.reuse, -R28.reuse ;  /* 0x0000000465657223 */ /* 0x180fe2000001081c */
[-CC-:B------:R-:W-:Y:S01]  /*3980*/  FFMA.FTZ R103, R103, R4.reuse, -R28.reuse ;  /* 0x0000000467677223 */ /* 0x180fe2000001081c */
[----:B-----5:R-:W-:Y:S01]  /*3990*/  FADD.FTZ R46, R8, R5 ;  /* 0x00000005082e7221 */ /* 0x020fe20000010000 */
[-CC-:B------:R-:W-:Y:S01]  /*39a0*/  FFMA.FTZ R105, R105, R4.reuse, -R28.reuse ;  /* 0x0000000469697223 */ /* 0x180fe2000001081c */
[-C--:B------:R-:W-:Y:S01]  /*39b0*/  FFMA.FTZ R65, R65, R4.reuse, -R28 ;  /* 0x0000000441417223 */ /* 0x080fe2000001081c */
[----:B------:R-:W1:Y:S01]  /*39c0*/  MUFU.EX2 R182, R79 ;  /* 0x0000004f00b67308 */ /* 0x000e620000000800 */
[----:B------:R-:W-:Y:S01]  /*39d0*/  FADD.FTZ R5, R179, R46 ;  /* 0x0000002eb3057221 */ /* 0x000fe20000010000 */
[----:B--2---:R-:W-:Y:S01]  /*39e0*/  FADD.FTZ R46, R3, R180 ;  /* 0x000000b4032e7221 */ /* 0x004fe20000010000 */
[-CC-:B------:R-:W-:Y:S01]  /*39f0*/  FFMA.FTZ R49, R49, R4.reuse, -R28.reuse ;  /* 0x0000000431317223 */ /* 0x180fe2000001081c */
[----:B------:R-:W-:Y:S01]  /*3a00*/  F2FP.BF16.F32.PACK_AB R183, R6, R183 ;  /* 0x000000b706b7723e */ /* 0x000fe200000010ff */
[----:B------:R-:W-:Y:S01]  /*3a10*/  FADD.FTZ R48, R10, R5 ;  /* 0x000000050a307221 */ /* 0x000fe20000010000 */
        /* <DEDUP_REMOVED lines=12> */
[----:B------:R-:W-:Y:S01]  /*3ae0*/  FFMA.FTZ R28, R85, R4, -R28 ;  /* 0x00000004551c7223 */ /* 0x000fe2000001081c */
[----:B------:R-:W-:-:S02]  /*3af0*/  F2FP.BF16.F32.PACK_AB R180, R180, R3 ;  /* 0x00000003b4b4723e */ /* 0x000fc400000010ff */
[----:B------:R-:W-:Y:S02]  /*3b00*/  F2FP.BF16.F32.PACK_AB R177, R8, R177 ;  /* 0x000000b108b1723e */ /* 0x000fe400000010ff */
[----:B------:R-:W-:Y:S01]  /*3b10*/  F2FP.BF16.F32.PACK_AB R179, R10, R179 ;  /* 0x000000b30ab3723e */ /* 0x000fe200000010ff */
[----:B------:R1:W4:Y:S01]  /*3b20*/  MUFU.EX2 R176, R11 ;  /* 0x0000000b00b07308 */ /* 0x0003220000000800 */
[----:B--2---:R-:W-:Y:S01]  /*3b30*/  FADD.FTZ R5, R83, R46 ;  /* 0x0000002e53057221 */ /* 0x004fe20000010000 */
[----:B------:R-:W-:-:S06]  /*3b40*/  F2FP.BF16.F32.PACK_AB R182, R182, R75 ;  /* 0x0000004bb6b6723e */ /* 0x000fcc00000010ff */
[----:B------:R-:W2:Y:S01]  /*3b50*/  MUFU.EX2 R14, R14 ;  /* 0x0000000e000e7308 */ /* 0x000ea20000000800 */
[----:B-1----:R-:W-:Y:S01]  /*3b60*/  FADD.FTZ R11, R173, R48 ;  /* 0x00000030ad0b7221 */ /* 0x002fe20000010000 */
[----:B------:R-:W-:-:S03]  /*3b70*/  F2FP.BF16.F32.PACK_AB R173, R12, R173 ;  /* 0x000000ad0cad723e */ /* 0x000fc600000010ff */
[----:B------:R-:W-:-:S03]  /*3b80*/  FADD.FTZ R48, R12, R11 ;  /* 0x0000000b0c307221 */ /* 0x000fc60000010000 */
[----:B------:R-:W1:Y:S01]  /*3b90*/  MUFU.EX2 R87, R87 ;  /* 0x0000005700577308 */ /* 0x000e620000000800 */
[----:B---3--:R-:W-:Y:S01]  /*3ba0*/  FADD.FTZ R11, R175, R48 ;  /* 0x00000030af0b7221 */ /* 0x008fe20000010000 */
[C---:B----4-:R-:W-:Y:S01]  /*3bb0*/  FADD.FTZ R46, R176.reuse, R5 ;  /* 0x00000005b02e7221 */ /* 0x050fe20000010000 */
[----:B------:R-:W-:-:S05]  /*3bc0*/  F2FP.BF16.F32.PACK_AB R176, R176, R83 ;  /* 0x00000053b0b0723e */ /* 0x000fca00000010ff */
[----:B------:R-:W3:Y:S01]  /*3bd0*/  MUFU.EX2 R169, R169 ;  /* 0x000000a900a97308 */ /* 0x000ee20000000800 */
[C---:B--2---:R-:W-:Y:S01]  /*3be0*/  FADD.FTZ R48, R14.reuse, R11 ;  /* 0x0000000b0e307221 */ /* 0x044fe20000010000 */
[----:B------:R-:W-:-:S06]  /*3bf0*/  F2FP.BF16.F32.PACK_AB R175, R14, R175 ;  /* 0x000000af0eaf723e */ /* 0x000fcc00000010ff */
[----:B------:R2:W4:Y:S01]  /*3c00*/  MUFU.EX2 R178, R89 ;  /* 0x0000005900b27308 */ /* 0x0005220000000800 */
[----:B-1----:R-:W-:-:S07]  /*3c10*/  FADD.FTZ R5, R87, R46 ;  /* 0x0000002e57057221 */ /* 0x002fce0000010000 */
[----:B------:R-:W1:Y:S01]  /*3c20*/  MUFU.EX2 R20, R20 ;  /* 0x0000001400147308 */ /* 0x000e620000000800 */
[----:B---3--:R-:W-:Y:S01]  /*3c30*/  FADD.FTZ R11, R169, R48 ;  /* 0x00000030a90b7221 */ /* 0x008fe20000010000 */
[----:B--2---:R-:W-:-:S06]  /*3c40*/  IMAD.MOV.U32 R89, RZ, RZ, R151 ;  /* 0x000000ffff597224 */ /* 0x004fcc00078e0097 */
[----:B------:R-:W2:Y:S01]  /*3c50*/  MUFU.EX2 R13, R13 ;  /* 0x0000000d000d7308 */ /* 0x000ea20000000800 */
[C---:B----4-:R-:W-:Y:S01]  /*3c60*/  FADD.FTZ R46, R178.reuse, R5 ;  /* 0x00000005b22e7221 */ /* 0x050fe20000010000 */
        /* <DEDUP_REMOVED lines=14> */
[----:B------:R2:W4:Y:S01]  /*3d50*/  MUFU.EX2 R174, R93 ;  /* 0x0000005d00ae7308 */ /* 0x0005220000000800 */
[----:B---3--:R-:W-:-:S07]  /*3d60*/  FADD.FTZ R5, R91, R0 ;  /* 0x000000005b057221 */ /* 0x008fce0000010000 */
[----:B------:R-:W3:Y:S01]  /*3d70*/  MUFU.EX2 R21, R21 ;  /* 0x0000001500157308 */ /* 0x000ee20000000800 */
[----:B-1----:R-:W-:Y:S01]  /*3d80*/  FADD.FTZ R11, R153, R46 ;  /* 0x0000002e990b7221 */ /* 0x002fe20000010000 */
[C---:B------:R-:W-:Y:S01]  /*3d90*/  F2FP.BF16.F32.PACK_AB R153, R30.reuse, R153 ;  /* 0x000000991e99723e */ /* 0x040fe200000010ff */
[----:B--2---:R-:W-:Y:S02]  /*3da0*/  IMAD.MOV.U32 R93, RZ, RZ, R151 ;  /* 0x000000ffff5d7224 */ /* 0x004fe400078e0097 */
[----:B------:R-:W-:-:S03]  /*3db0*/  FADD.FTZ R46, R30, R11 ;  /* 0x0000000b1e2e7221 */ /* 0x000fc60000010000 */
[----:B------:R-:W1:Y:S01]  /*3dc0*/  MUFU.EX2 R31, R31 ;  /* 0x0000001f001f7308 */ /* 0x000e620000000800 */
[C---:B----4-:R-:W-:Y:S01]  /*3dd0*/  FADD.FTZ R0, R174.reuse, R5 ;  /* 0x00000005ae007221 */ /* 0x050fe20000010000 */
[----:B------:R-:W-:Y:S02]  /*3de0*/  F2FP.BF16.F32.PACK_AB R174, R174, R91 ;  /* 0x0000005baeae723e */ /* 0x000fe400000010ff */
[----:B------:R-:W-:-:S04]  /*3df0*/  MOV R91, R151 ;  /* 0x00000097005b7202 */ /* 0x000fc80000000f00 */
        /* <DEDUP_REMOVED lines=10> */
[----:B------:R3:W4:Y:S01]  /*3ea0*/  MUFU.EX2 R170, R97 ;  /* 0x0000006100aa7308 */ /* 0x0007220000000800 */
[----:B-1----:R-:W-:-:S07]  /*3eb0*/  FADD.FTZ R5, R95, R0 ;  /* 0x000000005f057221 */ /* 0x002fce0000010000 */
[----:B------:R-:W1:Y:S01]  /*3ec0*/  MUFU.EX2 R36, R43 ;  /* 0x0000002b00247308 */ /* 0x000e620000000800 */
[----:B--2---:R-:W-:Y:S01]  /*3ed0*/  FADD.FTZ R11, R37, R46 ;  /* 0x0000002e250b7221 */ /* 0x004fe20000010000 */
[----:B---3--:R-:W-:-:S06]  /*3ee0*/  IMAD.MOV.U32 R97, RZ, RZ, R151 ;  /* 0x000000ffff617224 */ /* 0x008fcc00078e0097 */
[----:B------:R-:W2:Y:S01]  /*3ef0*/  MUFU.EX2 R29, R29 ;  /* 0x0000001d001d7308 */ /* 0x000ea20000000800 */
[C---:B----4-:R-:W-:Y:S01]  /*3f00*/  FADD.FTZ R0, R170.reuse, R5 ;  /* 0x00000005aa007221 */ /* 0x050fe20000010000 */
[----:B------:R-:W-:Y:S02]  /*3f10*/  F2FP.BF16.F32.PACK_AB R170, R170, R95 ;  /* 0x0000005faaaa723e */ /* 0x000fe400000010ff */
[----:B------:R-:W-:-:S04]  /*3f20*/  MOV R95, R151 ;  /* 0x00000097005f7202 */ /* 0x000fc80000000f00 */
[----:B------:R-:W3:Y:S01]  /*3f30*/  MUFU.EX2 R47, R47 ;  /* 0x0000002f002f7308 */ /* 0x000ee20000000800 */
[C---:B-1----:R-:W-:Y:S01]  /*3f40*/  FADD.FTZ R46, R36.reuse, R11 ;  /* 0x0000000b242e7221 */ /* 0x042fe20000010000 */
[----:B------:R-:W-:-:S06]  /*3f50*/  F2FP.BF16.F32.PACK_AB R157, R36, R37 ;  /* 0x00000025249d723e */ /* 0x000fcc00000010ff */
[----:B------:R1:W4:Y:S01]  /*3f60*/  MUFU.EX2 R152, R99 ;  /* 0x0000006300987308 */ /* 0x0003220000000800 */
[----:B--2---:R-:W-:-:S07]  /*3f70*/  FADD.FTZ R5, R29, R0 ;  /* 0x000000001d057221 */ /* 0x004fce0000010000 */
[----:B------:R-:W2:Y:S01]  /*3f80*/  MUFU.EX2 R40, R51 ;  /* 0x0000003300287308 */ /* 0x000ea20000000800 */
[----:B---3--:R-:W-:Y:S01]  /*3f90*/  FADD.FTZ R11, R47, R46 ;  /* 0x0000002e2f0b7221 */ /* 0x008fe20000010000 */
[----:B-1----:R-:W-:-:S06]  /*3fa0*/  MOV R99, R151 ;  /* 0x0000009700637202 */ /* 0x002fcc0000000f00 */
[----:B------:R-:W1:Y:S01]  /*3fb0*/  MUFU.EX2 R101, R101 ;  /* 0x0000006500657308 */ /* 0x000e620000000800 */
[C---:B----4-:R-:W-:Y:S01]  /*3fc0*/  FADD.FTZ R0, R152.reuse, R5 ;  /* 0x0000000598007221 */ /* 0x050fe20000010000 */
[----:B------:R-:W-:-:S06]  /*3fd0*/  F2FP.BF16.F32.PACK_AB R152, R152, R29 ;  /* 0x0000001d9898723e */ /* 0x000fcc00000010ff */
[----:B------:R-:W3:Y:S01]  /*3fe0*/  MUFU.EX2 R53, R53 ;  /* 0x0000003500357308 */ /* 0x000ee20000000800 */
[C---:B--2---:R-:W-:Y:S01]  /*3ff0*/  FADD.FTZ R6, R40.reuse, R11 ;  /* 0x0000000b28067221 */ /* 0x044fe20000010000 */
[----:B------:R-:W-:-:S06]  /*4000*/  F2FP.BF16.F32.PACK_AB R159, R40, R47 ;  /* 0x0000002f289f723e */ /* 0x000fcc00000010ff */
[----:B------:R2:W4:Y:S01]  /*4010*/  MUFU.EX2 R154, R103 ;  /* 0x00000067009a7308 */ /* 0x0005220000000800 */
[----:B-1----:R-:W-:-:S07]  /*4020*/  FADD.FTZ R5, R101, R0 ;  /* 0x0000000065057221 */ /* 0x002fce0000010000 */
[----:B------:R-:W1:Y:S01]  /*4030*/  MUFU.EX2 R34, R55 ;  /* 0x0000003700227308 */ /* 0x000e620000000800 */
[----:B---3--:R-:W-:Y:S01]  /*4040*/  FADD.FTZ R11, R53, R6 ;  /* 0x00000006350b7221 */ /* 0x008fe20000010000 */
[----:B--2---:R-:W-:-:S06]  /*4050*/  MOV R103, R151 ;  /* 0x0000009700677202 */ /* 0x004fcc0000000f00 */
[----:B------:R-:W2:Y:S01]  /*4060*/  MUFU.EX2 R105, R105 ;  /* 0x0000006900697308 */ /* 0x000ea20000000800 */
[C---:B----4-:R-:W-:Y:S01]  /*4070*/  FADD.FTZ R0, R154.reuse, R5 ;  /* 0x000000059a007221 */ /* 0x050fe20000010000 */
        /* <DEDUP_REMOVED lines=44> */
[----:B--2---:R-:W-:Y:S01]  /*4340*/  FADD.FTZ R3, R33, R6 ;  /* 0x0000000621037221 */ /* 0x004fe20000010000 */
[C---:B---3--:R-:W-:Y:S01]  /*4350*/  FADD.FTZ R0, R38.reuse, R11 ;  /* 0x0000000b26007221 */ /* 0x048fe20000010000 */
[----:B------:R-:W-:Y:S02]  /*4360*/  F2FP.BF16.F32.PACK_AB R167, R38, R61 ;  /* 0x0000003d26a7723e */ /* 0x000fe400000010ff */
[C---:B-1----:R-:W-:Y:S01]  /*4370*/  FADD.FTZ R3, R28.reuse, R3 ;  /* 0x000000031c037221 */ /* 0x042fe20000010000 */
[----:B------:R-:W-:Y:S01]  /*4380*/  F2FP.BF16.F32.PACK_AB R166, R28, R33 ;  /* 0x000000211ca6723e */ /* 0x000fe200000010ff */
[----:B------:R-:W-:Y:S06]  /*4390*/  @!P2 BRA `(.L_x_7423) ;  /* 0x0000003000d8a947 */ /* 0x000fec0003800000 */
[----:B------:R-:W-:Y:S01]  /*43a0*/  MOV R6, R9 ;  /* 0x0000000900067202 */ /* 0x000fe20000000f00 */
[----:B------:R-:W-:Y:S01]  /*43b0*/  IMAD.MOV.U32 R5, RZ, RZ, R7 ;  /* 0x000000ffff057224 */ /* 0x000fe200078e0007 */
        /* <DEDUP_REMOVED lines=33> */
[----:B------:R-:W-:Y:S01]  /*45d0*/  UMOV UR5, UR37 ;  /* 0x0000002500057c82 */ /* 0x000fe20008000000 */
[----:B------:R-:W-:Y:S01]  /*45e0*/  ULDC UR55, c[0x0][0x2e0] ;  /* 0x0000b80000377ab9 */ /* 0x000fe20000000800 */
[----:B------:R-:W-:Y:S01]  /*45f0*/  ULDC UR54, c[0x0][0x288] ;  /* 0x0000a20000367ab9 */ /* 0x000fe20000000800 */
[----:B------:R-:W-:Y:S01]  /*4600*/  ULDC UR56, c[0x0][0x404] ;  /* 0x0001010000387ab9 */ /* 0x000fe20000000800 */
[----:B------:R-:W-:Y:S01]  /*4610*/  ULDC UR4, c[0x0][0x9d8] ;  /* 0x0002760000047ab9 */ /* 0x000fe20000000800 */
[----:B------:R-:W-:-:S05]  /*4620*/  ULDC.64 UR40, c[0x0][0x3f8] ;  /* 0x0000fe0000287ab9 */ /* 0x000fca0000000a00 */
.L_x_7432:
        /* <DEDUP_REMOVED lines=9> */
.L_x_7425:
[----:B------:R-:W-:Y:S01]  /*46c0*/  ULEA UR10, UR37, UR38, 0x3 ;  /* 0x00000026250a7291 */ /* 0x000fe2000f8e183f */
[----:B------:R-:W-:-:S05]  /*46d0*/  IMAD.U32 R4, RZ, RZ, UR36 ;  /* 0x00000024ff047e24 */ /* 0x000fca000f8e00ff */
[----:B------:R-:W-:-:S04]  /*46e0*/  SHF.L.U32 R4, R4, 0x1f, RZ ;  /* 0x0000001f04047819 */ /* 0x000fc800000006ff */
[----:B------:R1:W2:Y:S01]  /*46f0*/  SYNCS.PHASECHK.TRANS64.TRYWAIT P2, [UR10+0x28830], R4 ;  /* 0x02883004ff0075a7 */ /* 0x0002a2000804014a */
[----:B------:R-:W-:Y:S05]  /*4700*/  @!P0 BRA `(.L_x_7426) ;  /* 0x0000000000048947 */ /* 0x000fea0003800000 */
[----:B------:R-:W-:Y:S01]  /*4710*/  BPT.TRAP 0x1 ;  /* 0x000000040000795c */ /* 0x000fe20000300000 */
.L_x_7426:
[----:B--2---:R-:W-:Y:S05]  /*4720*/  @P2 BRA `(.L_x_7424) ;  /* 0x0000000000082947 */ /* 0x004fea0003800000 */
[----:B------:R-:W2:Y:S02]  /*4730*/  SYNCS.PHASECHK.TRANS64.TRYWAIT P2, [UR10+0x28830], R4 ;  /* 0x02883004ff0075a7 */ /* 0x000ea4000804014a */
[----:B--2---:R-:W-:Y:S05]  /*4740*/  @!P2 BRA `(.L_x_7427) ;  /* 0x000000a00080a947 */ /* 0x004fea0003800000 */
.L_x_7424:
[----:B-12---:R-:W-:Y:S01]  /*4750*/  VIADD R4, R23, 0x8 ;  /* 0x0000000817047836 */ /* 0x006fe20000000000 */
[----:B------:R-:W-:Y:S01]  /*4760*/  ULEA UR34, UR37, UR39, 0xb ;  /* 0x0000002725227291 */ /* 0x000fe2000f8e583f */
[----:B------:R-:W-:Y:S01]  /*4770*/  UMOV UR51, 0x40000040 ;  /* 0x4000004000337882 */ /* 0x000fe20000000000 */
[----:B------:R-:W-:Y:S02]  /*4780*/  UMOV UR11, 0x40000040 ;  /* 0x40000040000b7882 */ /* 0x000fe40000000000 */
[----:B------:R1:W-:Y:S01]  /*4790*/  BAR.SYNC.DEFER_BLOCKING R4, 0x100 ;  /* 0x000400040000751d */ /* 0x0003e20000010000 */
[----:B------:R-:W-:Y:S02]  /*47a0*/  UIADD3 UR10, UR34, 0x2, URZ ;  /* 0x00000002220a7890 */ /* 0x000fe4000fffe03f */
[----:B------:R-:W-:Y:S02]  /*47b0*/  UIADD3 UR14, UR34, 0x4, URZ ;  /* 0x00000004220e7890 */ /* 0x000fe4000fffe03f */
[----:B------:R-:W-:-:S02]  /*47c0*/  UIADD3 UR18, UR34, 0x6, URZ ;  /* 0x0000000622127890 */ /* 0x000fc4000fffe03f */
[----:B------:R-:W-:Y:S01]  /*47d0*/  UMOV UR50, UR34 ;  /* 0x0000002200327c82 */ /* 0x000fe20008000000 */
        /* <DEDUP_REMOVED lines=37> */
.L_x_7429:
[----:B------:R-:W-:Y:S01]  /*4a30*/  ULEA UR10, UR5, UR38, 0x3 ;  /* 0x00000026050a7291 */ /* 0x000fe2000f8e183f */
[----:B------:R-:W-:-:S04]  /*4a40*/  MOV R4, UR7 ;  /* 0x0000000700047c02 */ /* 0x000fc80008000f00 */
[----:B------:R-:W-:-:S04]  /*4a50*/  SHF.L.U32 R4, R4, 0x1f, RZ ;  /* 0x0000001f04047819 */ /* 0x000fc800000006ff */
[----:B------:R1:W2:Y:S01]  /*4a60*/  SYNCS.PHASECHK.TRANS64.TRYWAIT P2, [UR10+0x28850], R4 ;  /* 0x02885004ff0075a7 */ /* 0x0002a2000804014a */
[----:B------:R-:W-:Y:S05]  /*4a70*/  @!P0 BRA `(.L_x_7430) ;  /* 0x0000000000048947 */ /* 0x000fea0003800000 */
[----:B------:R-:W-:Y:S01]  /*4a80*/  BPT.TRAP 0x1 ;  /* 0x000000040000795c */ /* 0x000fe20000300000 */
.L_x_7430:
[----:B--2---:R-:W-:Y:S05]  /*4a90*/  @P2 BRA `(.L_x_7428) ;  /* 0x0000000000082947 */ /* 0x004fea0003800000 */
[----:B------:R-:W2:Y:S02]  /*4aa0*/  SYNCS.PHASECHK.TRANS64.TRYWAIT P2, [UR10+0x28850], R4 ;  /* 0x02885004ff0075a7 */ /* 0x000ea4000804014a */
[----:B--2---:R-:W-:Y:S05]  /*4ab0*/  @!P2 BRA `(.L_x_7431) ;  /* 0x0000009c00bca947 */ /* 0x004fea0003800000 */
.L_x_7428:
[----:B------:R-:W-:Y:S01]  /*4ac0*/  UIADD3 UR7, UR38, 0x400, URZ ;  /* 0x0000040026077890 */ /* 0x000fe2000fffe03f */
[----:B------:R-:W-:Y:S01]  /*4ad0*/  WARPGROUP.ARRIVE ;  /* 0x00000000000079c5 */ /* 0x000fe20000000000 */
[----:B------:R-:W-:Y:S01]  /*4ae0*/  UMOV UR11, 0x40000040 ;  /* 0x40000040000b7882 */ /* 0x000fe20000000000 */
[----:B------:R-:W-:Y:S01]  /*4af0*/  UISETP.NE.U32.AND UP0, UPT, UR40, URZ, UPT ;  /* 0x0000003f2800728c */ /* 0x000fe2000bf05070 */
[----:B------:R-:W-:Y:S01]  /*4b00*/  FMUL.FTZ R11, R31, UR4 ;  /* 0x000000041f0b7c20 */ /* 0x000fe20008410000 */
[----:B------:R-:W-:Y:S01]  /*4b10*/  USHF.R.U32.HI UR7, URZ, 0x4, UR7 ;  /* 0x000000043f077899 */ /* 0x000fe20008011607 */
[----:B-12---:R-:W-:Y:S01]  /*4b20*/  FMUL.FTZ R4, R24, UR4 ;  /* 0x0000000418047c20 */ /* 0x006fe20008410000 */
[----:B------:R-:W-:Y:S01]  /*4b30*/  UISETP.NE.AND.EX UP0, UPT, UR41, URZ, UPT, UP0 ;  /* 0x0000003f2900728c */ /* 0x000fe2000bf05300 */
[----:B------:R-:W-:Y:S01]  /*4b40*/  FMUL.FTZ R7, R25, UR4 ;  /* 0x0000000419077c20 */ /* 0x000fe20008410000 */
[----:B------:R-:W-:Y:S01]  /*4b50*/  ULOP3.LUT UR7, UR7, 0x3fff, URZ, 0xc0, !UPT ;  /* 0x00003fff07077892 */ /* 0x000fe2000f8ec03f */
[----:B------:R-:W-:Y:S01]  /*4b60*/  FMUL.FTZ R25, R28, UR4 ;  /* 0x000000041c197c20 */ /* 0x000fe20008410000 */
[----:B------:R-:W-:Y:S01]  /*4b70*/  FMUL.FTZ R40, R40, UR4 ;  /* 0x0000000428287c20 */ /* 0x000fe20008410000 */
[----:B------:R-:W1:Y:S01]  /*4b80*/  MUFU.TANH R4, R4 ;  /* 0x0000000400047308 */ /* 0x000e620000002400 */
[----:B------:R-:W-:Y:S01]  /*4b90*/  ULOP3.LUT UR7, UR7, 0x4000000, URZ, 0xfc, !UPT ;  /* 0x0400000007077892 */ /* 0x000fe2000f8efc3f */
[----:B------:R-:W-:Y:S01]  /*4ba0*/  FMUL.FTZ R8, R27, UR4 ;  /* 0x000000041b087c20 */ /* 0x000fe20008410000 */
[----:B------:R-:W-:Y:S01]  /*4bb0*/  FMUL.FTZ R27, R29, UR4 ;  /* 0x000000041d1b7c20 */ /* 0x000fe20008410000 */
[----:B------:R-:W-:Y:S01]  /*4bc0*/  FMUL.FTZ R191, R32, UR4 ;  /* 0x0000000420bf7c20 */ /* 0x000fe20008410000 */
[----:B------:R-:W-:Y:S01]  /*4bd0*/  ULEA UR7, UR5, UR7, 0xb ;  /* 0x0000000705077291 */ /* 0x000fe2000f8e583f */
[----:B------:R-:W-:Y:S01]  /*4be0*/  FMUL.FTZ R20, R42, UR4 ;  /* 0x000000042a147c20 */ /* 0x000fe20008410000 */
[----:B------:R-:W-:Y:S01]  /*4bf0*/  FMUL.FTZ R36, R36, UR4 ;  /* 0x0000000424247c20 */ /* 0x000fe20008410000 */
[----:B------:R-:W2:Y:S01]  /*4c00*/  MUFU.TANH R7, R7 ;  /* 0x0000000700077308 */ /* 0x000ea20000002400 */
        /* <DEDUP_REMOVED lines=9> */
[----:B------:R-:W-:Y:S01]  /*4ca0*/  FMUL.FTZ R44, R44, UR4 ;  /* 0x000000042c2c7c20 */ /* 0x000fe20008410000 */
[----:B------:R-:W-:Y:S01]  /*4cb0*/  FMUL.FTZ R48, R48, UR4 ;  /* 0x0000000430307c20 */ /* 0x000fe20008410000 */
[----:B------:R-:W-:Y:S01]  /*4cc0*/  FMUL.FTZ R49, R49, UR4 ;  /* 0x0000000431317c20 */ /* 0x000fe20008410000 */
[----:B------:R-:W-:Y:S01]  /*4cd0*/  FMUL.FTZ R52, R52, UR4 ;  /* 0x0000000434347c20 */ /* 0x000fe20008410000 */
[----:B------:R-:W-:Y:S01]  /*4ce0*/  FMUL.FTZ R53, R53, UR4 ;  /* 0x0000000435357c20 */ /* 0x000fe20008410000 */
[----:B------:R-:W-:Y:S01]  /*4cf0*/  FMUL.FTZ R56, R56, UR4 ;  /* 0x0000000438387c20 */ /* 0x000fe20008410000 */
        /* <DEDUP_REMOVED lines=34> */
[----:B------:R-:W-:-:S06]  /*4f20*/  FMUL.FTZ R70, R83, UR4 ;  /* 0x0000000453467c20 */ /* 0x000fcc0008410000 */
[----:B------:R-:W-:Y:S08]  /*4f30*/  MUFU.TANH R48, R48 ;  /* 0x0000003000307308 */ /* 0x000ff00000002400 */
[----:B------:R-:W-:Y:S08]  /*4f40*/  MUFU.TANH R49, R49 ;  /* 0x0000003100317308 */ /* 0x000ff00000002400 */
[----:B------:R-:W-:Y:S08]  /*4f50*/  MUFU.TANH R52, R52 ;  /* 0x0000003400347308 */ /* 0x000ff00000002400 */
[----:B------:R-:W-:Y:S08]  /*4f60*/  MUFU.TANH R53, R53 ;  /* 0x0000003500357308 */ /* 0x000ff00000002400 */
[----:B------:R-:W-:Y:S08]  /*4f70*/  MUFU.TANH R56, R56 ;  /* 0x0000003800387308 */ /* 0x000ff00000002400 */
[----:B------:R-:W-:Y:S08]  /*4f80*/  MUFU.TANH R57, R57 ;  /* 0x0000003900397308 */ /* 0x000ff00000002400 */
[----:B------:R1:W-:Y:S08]  /*4f90*/  MUFU.TANH R55, R60 ;  /* 0x0000003c00377308 */ /* 0x0003f00000002400 */
[----:B------:R2:W-:Y:S01]  /*4fa0*/  MUFU.TANH R51, R64 ;  /* 0x0000004000337308 */ /* 0x0005e20000002400 */
[----:B-1----:R-:W-:-:S07]  /*4fb0*/  FMUL.FTZ R60, R78, UR4 ;  /* 0x000000044e3c7c20 */ /* 0x002fce0008410000 */
[----:B------:R1:W-:Y:S01]  /*4fc0*/  MUFU.TANH R47, R68 ;  /* 0x00000044002f7308 */ /* 0x0003e20000002400 */
[----:B--2---:R-:W-:-:S07]  /*4fd0*/  FMUL.FTZ R64, R82, UR4 ;  /* 0x0000000452407c20 */ /* 0x004fce0008410000 */
[----:B------:R-:W-:Y:S01]  /*4fe0*/  MUFU.TANH R35, R80 ;  /* 0x0000005000237308 */ /* 0x000fe20000002400 */
[----:B-1----:R-:W-:-:S07]  /*4ff0*/  FMUL.FTZ R68, R86, UR4 ;  /* 0x0000000456447c20 */ /* 0x002fce0008410000 */
[----:B------:R-:W-:Y:S08]  /*5000*/  MUFU.TANH R39, R81 ;  /* 0x0000005100277308 */ /* 0x000ff00000002400 */
[----:B------:R-:W-:Y:S01]  /*5010*/  MUFU.TANH R9, R9 ;  /* 0x0000000900097308 */ /* 0x000fe20000002400 */
[----:B------:R-:W-:Y:S02]  /*5020*/  WARPGROUP.DEPBAR.LE gsb0, 0x0 ;  /* 0x00008000000079c5 */ /* 0x000fe40000010000 */
[----:B------:R-:W-:Y:S01]  /*5030*/  WARPGROUP.ARRIVE ;  /* 0x00000000000079c5 */ /* 0x000fe20000000000 */
[----:B------:R-:W-:-:S04]  /*5040*/  FMUL.FTZ R183, R33, UR4 ;  /* 0x0000000421b77c20 */ /* 0x000fc80008410000 */
[----:B------:R1:W-:Y:S01]  /*5050*/  MUFU.TANH R181, R36 ;  /* 0x0000002400b57308 */ /* 0x0003e20000002400 */
[----:B------:R-:W-:Y:S01]  /*5060*/  HGMMA.64x128x16.F32.BF16 R88, R176, gdesc[UR8].tnspB, R88, gsb0 ;  /* 0x41e00008b0587df0 */ /* 0x000fe20008001858 */
[----:B------:R-:W-:Y:S01]  /*5070*/  UIADD3 UR10, UR7, 0x100, URZ ;  /* 0x00000100070a7890 */ /* 0x000fe2000fffe03f */
[----:B------:R-:W-:-:S05]  /*5080*/  UMOV UR11, 0x40000040 ;  /* 0x40000040000b7882 */ /* 0x000fca0000000000 */
[----:B------:R-:W2:Y:S01]  /*5090*/  MUFU.TANH R183, R183 ;  /* 0x000000b700b77308 */ /* 0x000ea20000002400 */
[----:B-1----:R-:W-:Y:S01]  /*50a0*/  FMUL.FTZ R36, R58, UR4 ;  /* 0x000000043a247c20 */ /* 0x002fe20008410000 */
        /* <DEDUP_REMOVED lines=20> */
[----:B------:R-:W-:-:S04]  /*51f0*/  FMUL.FTZ R179, R37, UR4 ;  /* 0x0000000425b37c20 */ /* 0x000fc80008410000 */
[----:B------:R1:W-:Y:S01]  /*5200*/  MUFU.TANH R177, R40 ;  /* 0x0000002800b17308 */ /* 0x0003e20000002400 */
[----:B------:R-:W-:Y:S01]  /*5210*/  HGMMA.64x128x16.F32.BF16 R88, R172, gdesc[UR8].tnspB, R88, gsb0 ;  /* 0x41e00008ac587df0 */ /* 0x000fe20008001858 */
[----:B------:R-:W-:Y:S01]  /*5220*/  UMOV UR10, 0xffffff80 ;  /* 0xffffff80000a7882 */ /* 0x000fe20000000000 */
[----:B------:R-:W-:Y:S02]  /*5230*/  USEL UR11, UR56, 0x1, UP0 ;  /* 0x00000001380b7887 */ /* 0x000fe40008000000 */
[----:B------:R-:W-:-:S03]  /*5240*/  UIMAD UR10, UR6, UR10, 0x1 ;  /* 0x00000001060a74a4 */ /* 0x000fc6000f8e020a */
[----:B------:R-:W2:Y:S01]  /*5250*/  MUFU.TANH R179, R179 ;  /* 0x000000b300b37308 */ /* 0x000ea20000002400 */
[----:B------:R-:W-:Y:S02]  /*5260*/  UISETP.GT.AND UP0, UPT, UR6, UR45, UPT ;  /* 0x0000002d0600728c */ /* 0x000fe4000bf04270 */
[----:B------:R-:W-:Y:S02]  /*5270*/  UIADD3 UR10, UR42, UR10, URZ ;  /* 0x0000000a2a0a7290 */ /* 0x000fe4000fffe03f */
[----:B------:R-:W-:Y:S02]  /*5280*/  UIADD3 UR6, UR6, -0x1, URZ ;  /* 0xffffffff06067890 */ /* 0x000fe4000fffe03f */
[----:B------:R-:W-:Y:S01]  /*5290*/  UIMAD UR10, UR11, UR55, UR10 ;  /* 0x000000370b0a72a4 */ /* 0x000fe2000f8e020a */
[----:B------:R-:W-:Y:S02]  /*52a0*/  MUFU.TANH R37, R85 ;  /* 0x0000005500257308 */ /* 0x000fe40000002400 */
[----:B------:R-:W-:Y:S01]  /*52b0*/  UMOV UR11, 0x40000040 ;  /* 0x40000040000b7882 */ /* 0x000fe20000000000 */
[----:B------:R-:W-:-:S05]  /*52c0*/  UIADD3 UR10, UR10, -UR54, URZ ;  /* 0x800000360a0a7290 */ /* 0x000fca000fffe03f */
[----:B------:R-:W-:Y:S01]  /*52d0*/  MUFU.TANH R38, R38 ;  /* 0x0000002600267308 */ /* 0x000fe20000002400 */
[----:B------:R-:W-:Y:S01]  /*52e0*/  IMAD.U32 R31, RZ, RZ, UR10 ;  /* 0x0000000aff1f7e24 */ /* 0x000fe2000f8e00ff */
[----:B------:R-:W-:-:S03]  /*52f0*/  UIADD3 UR10, UR7, 0x180, URZ ;  /* 0x00000180070a7890 */ /* 0x000fc6000fffe03f */
[----:B------:R-:W-:-:S03]  /*5300*/  IMAD R31, R2, -0x2, R31 ;  /* 0xfffffffe021f7824 */ /* 0x000fc600078e021f */
[----:B------:R-:W-:Y:S01]  /*5310*/  MUFU.TANH R50, R50 ;  /* 0x0000003200327308 */ /* 0x000fe20000002400 */
[----:B-1----:R-:W-:-:S05]  /*5320*/  IMAD.IADD R40, R22, 0x1, R31 ;  /* 0x0000000116287824 */ /* 0x002fca00078e021f */
[C---:B------:R-:W-:Y:S02]  /*5330*/  ISETP.GT.AND P2, PT, R40.reuse, RZ, PT ;  /* 0x000000ff2800720c */ /* 0x040fe40003f44270 */
[----:B------:R-:W-:Y:S01]  /*5340*/  ISETP.GT.AND P3, PT, R40, 0x1, PT ;  /* 0x000000012800780c */ /* 0x000fe20003f64270 */
[----:B------:R-:W-:Y:S01]  /*5350*/  MUFU.TANH R31, R76 ;  /* 0x0000004c001f7308 */ /* 0x000fe20000002400 */
[----:B------:R-:W-:Y:S02]  /*5360*/  FSEL R42, R4, -INF , P2 ;  /* 0xff800000042a7808 */ /* 0x000fe40001000000 */
[----:B------:R-:W-:Y:S02]  /*5370*/  ISETP.GT.AND P2, PT, R40, 0x8, PT ;  /* 0x000000082800780c */ /* 0x000fe40003f44270 */
[----:B------:R-:W-:Y:S02]  /*5380*/  FSEL R43, R7, -INF , P3 ;  /* 0xff800000072b7808 */ /* 0x000fe40001800000 */
[----:B------:R-:W-:Y:S01]  /*5390*/  FMNMX.FTZ R4, R42, R5, !PT ;  /* 0x000000052a047209 */ /* 0x000fe20007810000 */
[----:B------:R-:W-:Y:S01]  /*53a0*/  MUFU.TANH R7, R65 ;  /* 0x0000004100077308 */ /* 0x000fe20000002400 */
[----:B------:R-:W-:-:S02]  /*53b0*/  ISETP.GT.AND P3, PT, R40, 0x9, PT ;  /* 0x000000092800780c */ /* 0x000fc40003f64270 */
[----:B---3--:R-:W-:Y:S01]  /*53c0*/  FSEL R45, R25, -INF , P2 ;  /* 0xff800000192d7808 */ /* 0x008fe20001000000 */
[----:B------:R-:W-:Y:S01]  /*53d0*/  FMUL.FTZ R25, R69, UR4 ;  /* 0x0000000445197c20 */ /* 0x000fe20008410000 */
[----:B------:R-:W-:Y:S02]  /*53e0*/  FMNMX.FTZ R46, R43, R4, !PT ;  /* 0x000000042b2e7209 */ /* 0x000fe40007810000 */
[C---:B------:R-:W-:Y:S01]  /*53f0*/  ISETP.GT.AND P2, PT, R40.reuse, 0x10, PT ;  /* 0x000000102800780c */ /* 0x040fe20003f44270 */
[----:B------:R-:W1:Y:S01]  /*5400*/  MUFU.TANH R4, R61 ;  /* 0x0000003d00047308 */ /* 0x000e620000002400 */
[----:B----4-:R-:W-:Y:S02]  /*5410*/  FSEL R193, R27, -INF , P3 ;  /* 0xff8000001bc17808 */ /* 0x010fe40001800000 */
[----:B------:R-:W-:Y:S02]  /*5420*/  FMNMX.FTZ R46, R45, R46, !PT ;  /* 0x0000002e2d2e7209 */ /* 0x000fe40007810000 */
[----:B------:R-:W-:-:S02]  /*5430*/  ISETP.GT.AND P3, PT, R40, 0x11, PT ;  /* 0x000000112800780c */ /* 0x000fc40003f64270 */
[----:B-----5:R-:W-:Y:S01]  /*5440*/  FSEL R191, R191, -INF , P2 ;  /* 0xff800000bfbf7808 */ /* 0x020fe20001000000 */
[----:B------:R-:W3:Y:S01]  /*5450*/  MUFU.TANH R25, R25 ;  /* 0x0000001900197308 */ /* 0x000ee20000002400 */
[----:B------:R-:W-:Y:S02]  /*5460*/  FMNMX.FTZ R46, R193, R46, !PT ;  /* 0x0000002ec12e7209 */ /* 0x000fe40007810000 */
[C---:B------:R-:W-:Y:S02]  /*5470*/  ISETP.GT.AND P2, PT, R40.reuse, 0x18, PT ;  /* 0x000000182800780c */ /* 0x040fe40003f44270 */
[----:B--2---:R-:W-:Y:S02]  /*5480*/  FSEL R183, R183, -INF , P3 ;  /* 0xff800000b7b77808 */ /* 0x004fe40001800000 */
[----:B------:R-:W-:Y:S01]  /*5490*/  FMNMX.FTZ R46, R191, R46, !PT ;  /* 0x0000002ebf2e7209 */ /* 0x000fe20007810000 */
[----:B------:R-:W-:Y:S01]  /*54a0*/  MUFU.TANH R27, R73 ;  /* 0x00000049001b7308 */ /* 0x000fe20000002400 */
[----:B------:R-:W-:-:S02]  /*54b0*/  ISETP.GT.AND P3, PT, R40, 0x19, PT ;  /* 0x000000192800780c */ /* 0x000fc40003f64270 */
[----:B------:R-:W-:Y:S02]  /*54c0*/  FSEL R181, R181, -INF , P2 ;  /* 0xff800000b5b57808 */ /* 0x000fe40001000000 */
[----:B------:R-:W-:Y:S02]  /*54d0*/  FMNMX.FTZ R46, R183, R46, !PT ;  /* 0x0000002eb72e7209 */ /* 0x000fe40007810000 */
[C---:B------:R-:W-:Y:S01]  /*54e0*/  ISETP.GT.AND P2, PT, R40.reuse, 0x20, PT ;  /* 0x000000202800780c */ /* 0x040fe20003f44270 */
[----:B------:R-:W-:Y:S01]  /*54f0*/  MUFU.TANH R54, R54 ;  /* 0x0000003600367308 */ /* 0x000fe20000002400 */
[----:B------:R-:W-:Y:S02]  /*5500*/  FSEL R179, R179, -INF , P3 ;  /* 0xff800000b3b37808 */ /* 0x000fe40001800000 */
[----:B------:R-:W-:Y:S02]  /*5510*/  FMNMX.FTZ R46, R181, R46, !PT ;  /* 0x0000002eb52e7209 */ /* 0x000fe40007810000 */
[----:B------:R-:W-:-:S02]  /*5520*/  ISETP.GT.AND P3, PT, R40, 0x21, PT ;  /* 0x000000212800780c */ /* 0x000fc40003f64270 */
[----:B------:R-:W-:Y:S01]  /*5530*/  FSEL R177, R177, -INF , P2 ;  /* 0xff800000b1b17808 */ /* 0x000fe20001000000 */
[----:B------:R-:W-:Y:S01]  /*5540*/  MUFU.TANH R58, R58 ;  /* 0x0000003a003a7308 */ /* 0x000fe20000002400 */
[----:B------:R-:W-:Y:S02]  /*5550*/  FMNMX.FTZ R46, R179, R46, !PT ;  /* 0x0000002eb32e7209 */ /* 0x000fe40007810000 */
[----:B------:R-:W-:Y:S02]  /*5560*/  ISETP.GT.AND P2, PT, R40, 0x28, PT ;  /* 0x000000282800780c */ /* 0x000fe40003f44270 */
[----:B------:R-:W-:-:S03]  /*5570*/  FMNMX.FTZ R46, R177, R46, !PT ;  /* 0x0000002eb12e7209 */ /* 0x000fc60007810000 */
[----:B------:R-:W-:Y:S08]  /*5580*/  MUFU.TANH R60, R60 ;  /* 0x0000003c003c7308 */ /* 0x000ff00000002400 */
[----:B------:R-:W-:Y:S08]  /*5590*/  MUFU.TANH R66, R66 ;  /* 0x0000004200427308 */ /* 0x000ff00000002400 */
[----:B------:R-:W-:Y:S08]  /*55a0*/  MUFU.TANH R64, R64 ;  /* 0x0000004000407308 */ /* 0x000ff00000002400 */
[----:B------:R-:W-:Y:S08]  /*55b0*/  MUFU.TANH R70, R70 ;  /* 0x0000004600467308 */ /* 0x000ff00000002400 */
[----:B------:R-:W-:Y:S01]  /*55c0*/  MUFU.TANH R68, R68 ;  /* 0x0000004400447308 */ /* 0x000fe20000002400 */
[----:B------:R-:W-:-:S02]  /*55d0*/  WARPGROUP.DEPBAR.LE gsb0, 0x0 ;  /* 0x00008000000079c5 */ /* 0x000fc40000010000 */
[----:B------:R-:W-:Y:S01]  /*55e0*/  WARPGROUP.ARRIVE ;  /* 0x00000000000079c5 */ /* 0x000fe20000000000 */
[----:B------:R-:W-:Y:S02]  /*55f0*/  FSEL R175, R41, -INF , P3 ;  /* 0xff80000029af7808 */ /* 0x000fe40001800000 */
[----:B------:R-:W-:Y:S02]  /*5600*/  ISETP.GT.AND P3, PT, R40, 0x29, PT ;  /* 0x000000292800780c */ /* 0x000fe40003f64270 */
[----:B------:R-:W-:Y:S01]  /*5610*/  MUFU.TANH R41, R84 ;  /* 0x0000005400297308 */ /* 0x000fe20000002400 */
[----:B------:R-:W-:Y:S01]  /*5620*/  FSEL R173, R44, -INF , P2 ;  /* 0xff8000002cad7808 */ /* 0x000fe20001000000 */
[----:B------:R-:W-:Y:S01]  /*5630*/  HGMMA.64x128x16.F32.BF16 R88, R168, gdesc[UR8].tnspB, R88, gsb0 ;  /* 0x41e00008a8587df0 */ /* 0x000fe20008001858 */
[----:B------:R-:W-:Y:S01]  /*5640*/  UIADD3 UR10, UR7, 0x200, URZ ;  /* 0x00000200070a7890 */ /* 0x000fe2000fffe03f */
[----:B------:R-:W-:Y:S01]  /*5650*/  FMNMX.FTZ R46, R175, R46, !PT ;  /* 0x0000002eaf2e7209 */ /* 0x000fe20007810000 */
[----:B------:R-:W-:Y:S01]  /*5660*/  UMOV UR11, 0x40000040 ;  /* 0x40000040000b7882 */ /* 0x000fe20000000000 */
[----:B------:R-:W-:-:S02]  /*5670*/  ISETP.GT.AND P2, PT, R40, 0x30, PT ;  /* 0x000000302800780c */ /* 0x000fc40003f44270 */
[----:B------:R-:W-:Y:S01]  /*5680*/  FMNMX.FTZ R46, R173, R46, !PT ;  /* 0x0000002ead2e7209 */ /* 0x000fe20007810000 */
[----:B------:R-:W-:Y:S02]  /*5690*/  WARPGROUP.DEPBAR.LE gsb0, 0x0 ;  /* 0x00008000000079c5 */ /* 0x000fe40000010000 */
[----:B------:R-:W-:Y:S01]  /*56a0*/  WARPGROUP.ARRIVE ;  /* 0x00000000000079c5 */ /* 0x000fe20000000000 */
[----:B------:R-:W-:Y:S02]  /*56b0*/  FSEL R171, R29, -INF , P3 ;  /* 0xff8000001dab7808 */ /* 0x000fe40001800000 */
[----:B------:R-:W-:Y:S01]  /*56c0*/  ISETP.GT.AND P3, PT, R40, 0x31, PT ;  /* 0x000000312800780c */ /* 0x000fe20003f64270 */
[----:B------:R2:W4:Y:S01]  /*56d0*/  MUFU.TANH R29, R72 ;  /* 0x00000048001d7308 */ /* 0x0005220000002400 */
[----:B------:R-:W-:Y:S01]  /*56e0*/  FSEL R169, R48, -INF , P2 ;  /* 0xff80000030a97808 */ /* 0x000fe20001000000 */
[----:B------:R-:W-:Y:S01]  /*56f0*/  HGMMA.64x128x16.F32.BF16 R88, R152, gdesc[UR8].tnspB, R88, gsb0 ;  /* 0x41e0000898587df0 */ /* 0x000fe20008001858 */
[----:B------:R-:W-:Y:S01]  /*5700*/  FMNMX.FTZ R46, R171, R46, !PT ;  /* 0x0000002eab2e7209 */ /* 0x000fe20007810000 */
[----:B------:R-:W-:Y:S01]  /*5710*/  UIADD3 UR10, UR7, 0x280, URZ ;  /* 0x00000280070a7890 */ /* 0x000fe2000fffe03f */
[C---:B------:R-:W-:Y:S01]  /*5720*/  ISETP.GT.AND P2, PT, R40.reuse, 0x38, PT ;  /* 0x000000382800780c */ /* 0x040fe20003f44270 */
[----:B------:R-:W-:Y:S01]  /*5730*/  UMOV UR11, 0x40000040 ;  /* 0x40000040000b7882 */ /* 0x000fe20000000000 */
[----:B------:R-:W-:Y:S01]  /*5740*/  FSEL R69, R49, -INF , P3 ;  /* 0xff80000031457808 */ /* 0x000fe20001800000 */
[----:B------:R-:W-:Y:S01]  /*5750*/  FMUL.FTZ R48, R63, UR4 ;  /* 0x000000043f307c20 */ /* 0x000fe20008410000 */
[----:B------:R-:W-:Y:S01]  /*5760*/  FMNMX.FTZ R46, R169, R46, !PT ;  /* 0x0000002ea92e7209 */ /* 0x000fe20007810000 */
[----:B--2---:R-:W-:Y:S01]  /*5770*/  FMUL.FTZ R72, R87, UR4 ;  /* 0x0000000457487c20 */ /* 0x004fe20008410000 */
[----:B------:R-:W-:-:S02]  /*5780*/  ISETP.GT.AND P3, PT, R40, 0x39, PT ;  /* 0x000000392800780c */ /* 0x000fc40003f64270 */
[----:B------:R-:W-:Y:S01]  /*5790*/  FSEL R65, R52, -INF , P2 ;  /* 0xff80000034417808 */ /* 0x000fe20001000000 */
[----:B------:R-:W-:Y:S01]  /*57a0*/  FMUL.FTZ R52, R67, UR4 ;  /* 0x0000000443347c20 */ /* 0x000fe20008410000 */
[----:B------:R-:W-:Y:S01]  /*57b0*/  FMNMX.FTZ R46, R69, R46, !PT ;  /* 0x0000002e452e7209 */ /* 0x000fe20007810000 */
[----:B------:R-:W-:Y:S01]  /*57c0*/  MUFU.TANH R48, R48 ;  /* 0x0000003000307308 */ /* 0x000fe20000002400 */
[C---:B------:R-:W-:Y:S02]  /*57d0*/  ISETP.GT.AND P2, PT, R40.reuse, 0x40, PT ;  /* 0x000000402800780c */ /* 0x040fe40003f44270 */
[----:B------:R-:W-:Y:S02]  /*57e0*/  FSEL R61, R53, -INF , P3 ;  /* 0xff800000353d7808 */ /* 0x000fe40001800000 */
[----:B------:R-:W-:Y:S02]  /*57f0*/  FMNMX.FTZ R46, R65, R46, !PT ;  /* 0x0000002e412e7209 */ /* 0x000fe40007810000 */
[----:B------:R-:W-:Y:S01]  /*5800*/  ISETP.GT.AND P3, PT, R40, 0x41, PT ;  /* 0x000000412800780c */ /* 0x000fe20003f64270 */
[----:B------:R-:W-:Y:S01]  /*5810*/  MUFU.TANH R52, R52 ;  /* 0x0000003400347308 */ /* 0x000fe20000002400 */
[----:B------:R-:W-:Y:S01]  /*5820*/  FSEL R59, R56, -INF , P2 ;  /* 0xff800000383b7808 */ /* 0x000fe20001000000 */
[----:B------:R-:W-:Y:S01]  /*5830*/  FMUL.FTZ R56, R74, UR4 ;  /* 0x000000044a387c20 */ /* 0x000fe20008410000 */
[----:B------:R-:W-:-:S02]  /*5840*/  FMNMX.FTZ R46, R61, R46, !PT ;  /* 0x0000002e3d2e7209 */ /* 0x000fc40007810000 */
[C---:B------:R-:W-:Y:S02]  /*5850*/  ISETP.GT.AND P2, PT, R40.reuse, 0x48, PT ;  /* 0x000000482800780c */ /* 0x040fe40003f44270 */
[----:B------:R-:W-:Y:S01]  /*5860*/  FSEL R57, R57, -INF , P3 ;  /* 0xff80000039397808 */ /* 0x000fe20001800000 */
[----:B------:R-:W-:Y:S01]  /*5870*/  MUFU.TANH R56, R56 ;  /* 0x0000003800387308 */ /* 0x000fe20000002400 */
[----:B------:R-:W-:Y:S02]  /*5880*/  FMNMX.FTZ R46, R59, R46, !PT ;  /* 0x0000002e3b2e7209 */ /* 0x000fe40007810000 */
[C---:B------:R-:W-:Y:S02]  /*5890*/  ISETP.GT.AND P3, PT, R40.reuse, 0x49, PT ;  /* 0x000000492800780c */ /* 0x040fe40003f64270 */
[----:B------:R-:W-:Y:S02]  /*58a0*/  FSEL R55, R55, -INF , P2 ;  /* 0xff80000037377808 */ /* 0x000fe40001000000 */
[----:B------:R-:W-:Y:S01]  /*58b0*/  FMNMX.FTZ R46, R57, R46, !PT ;  /* 0x0000002e392e7209 */ /* 0x000fe20007810000 */
[----:B------:R-:W-:Y:S01]  /*58c0*/  MUFU.TANH R72, R72 ;  /* 0x0000004800487308 */ /* 0x000fe20000002400 */
[----:B------:R-:W-:-:S02]  /*58d0*/  ISETP.GT.AND P2, PT, R40, 0x50, PT ;  /* 0x000000502800780c */ /* 0x000fc40003f44270 */
[----:B-1----:R-:W-:Y:S02]  /*58e0*/  FSEL R53, R4, -INF , P3 ;  /* 0xff80000004357808 */ /* 0x002fe40001800000 */
[----:B------:R-:W-:Y:S02]  /*58f0*/  FMNMX.FTZ R46, R55, R46, !PT ;  /* 0x0000002e372e7209 */ /* 0x000fe40007810000 */
[C---:B------:R-:W-:Y:S02]  /*5900*/  ISETP.GT.AND P3, PT, R40.reuse, 0x51, PT ;  /* 0x000000512800780c */ /* 0x040fe40003f64270 */
[----:B------:R-:W-:Y:S02]  /*5910*/  FSEL R51, R51, -INF , P2 ;  /* 0xff80000033337808 */ /* 0x000fe40001000000 */
[----:B------:R-:W-:Y:S02]  /*5920*/  FMNMX.FTZ R46, R53, R46, !PT ;  /* 0x0000002e352e7209 */ /* 0x000fe40007810000 */
[----:B------:R-:W-:-:S02]  /*5930*/  ISETP.GT.AND P2, PT, R40, 0x58, PT ;  /* 0x000000582800780c */ /* 0x000fc40003f44270 */
[----:B------:R-:W-:Y:S02]  /*5940*/  FSEL R49, R7, -INF , P3 ;  /* 0xff80000007317808 */ /* 0x000fe40001800000 */
[----:B------:R-:W-:Y:S02]  /*5950*/  FMNMX.FTZ R46, R51, R46, !PT ;  /* 0x0000002e332e7209 */ /* 0x000fe40007810000 */
[C---:B------:R-:W-:Y:S02]  /*5960*/  ISETP.GT.AND P3, PT, R40.reuse, 0x59, PT ;  /* 0x000000592800780c */ /* 0x040fe40003f64270 */
[----:B------:R-:W-:Y:S02]  /*5970*/  FSEL R47, R47, -INF , P2 ;  /* 0xff8000002f2f7808 */ /* 0x000fe40001000000 */
[----:B------:R-:W-:Y:S02]  /*5980*/  FMNMX.FTZ R46, R49, R46, !PT ;  /* 0x0000002e312e7209 */ /* 0x000fe40007810000 */
[----:B------:R-:W-:-:S02]  /*5990*/  ISETP.GT.AND P2, PT, R40, 0x60, PT ;  /* 0x000000602800780c */ /* 0x000fc40003f44270 */
[----:B---3--:R-:W-:Y:S02]  /*59a0*/  FSEL R25, R25, -INF , P3 ;  /* 0xff80000019197808 */ /* 0x008fe40001800000 */
[----:B------:R-:W-:Y:S02]  /*59b0*/  FMNMX.FTZ R46, R47, R46, !PT ;  /* 0x0000002e2f2e7209 */ /* 0x000fe40007810000 */
[C---:B------:R-:W-:Y:S02]  /*59c0*/  ISETP.GT.AND P3, PT, R40.reuse, 0x61, PT ;  /* 0x000000612800780c */ /* 0x040fe40003f64270 */
[----:B----4-:R-:W-:Y:S02]  /*59d0*/  FSEL R29, R29, -INF , P2 ;  /* 0xff8000001d1d7808 */ /* 0x010fe40001000000 */
        /* <DEDUP_REMOVED lines=8> */
[----:B------:R-:W-:Y:S02]  /*5a60*/  FSEL R33, R33, -INF , P3 ;  /* 0xff80000021217808 */ /* 0x000fe40001800000 */
[----:B------:R-:W-:Y:S01]  /*5a70*/  FMNMX.FTZ R4, R31, R46, !PT ;  /* 0x0000002e1f047209 */ /* 0x000fe20007810000 */
[----:B------:R-:W-:Y:S01]  /*5a80*/  FMUL.FTZ R46, R62, UR4 ;  /* 0x000000043e2e7c20 */ /* 0x000fe20008410000 */
[C---:B------:R-:W-:Y:S01]  /*5a90*/  ISETP.GT.AND P3, PT, R40.reuse, 0x71, PT ;  /* 0x000000712800780c */ /* 0x040fe20003f64270 */
[----:B------:R-:W-:Y:S01]  /*5aa0*/  FMUL.FTZ R62, R75, UR4 ;  /* 0x000000044b3e7c20 */ /* 0x000fe20008410000 */
[----:B------:R-:W-:Y:S02]  /*5ab0*/  FSEL R35, R35, -INF , P2 ;  /* 0xff80000023237808 */ /* 0x000fe40001000000 */
[----:B------:R-:W-:Y:S01]  /*5ac0*/  FMNMX.FTZ R4, R33, R4, !PT ;  /* 0x0000000421047209 */ /* 0x000fe20007810000 */
[----:B------:R-:W1:Y:S01]  /*5ad0*/  MUFU.TANH R46, R46 ;  /* 0x0000002e002e7308 */ /* 0x000e620000002400 */
[----:B------:R-:W-:-:S02]  /*5ae0*/  ISETP.GT.AND P2, PT, R40, 0x78, PT ;  /* 0x000000782800780c */ /* 0x000fc40003f44270 */
[----:B------:R-:W-:Y:S02]  /*5af0*/  FSEL R39, R39, -INF , P3 ;  /* 0xff80000027277808 */ /* 0x000fe40001800000 */
[----:B------:R-:W-:Y:S02]  /*5b00*/  FMNMX.FTZ R4, R35, R4, !PT ;  /* 0x0000000423047209 */ /* 0x000fe40007810000 */
[C---:B------:R-:W-:Y:S01]  /*5b10*/  ISETP.GT.AND P3, PT, R40.reuse, 0x79, PT ;  /* 0x000000792800780c */ /* 0x040fe20003f64270 */
[----:B------:R-:W-:Y:S01]  /*5b20*/  VIADD R40, R40, 0x8 ;  /* 0x0000000828287836 */ /* 0x000fe20000000000 */
[----:B------:R-:W-:Y:S01]  /*5b30*/  FSEL R41, R41, -INF , P2 ;  /* 0xff80000029297808 */ /* 0x000fe20001000000 */
[----:B------:R-:W2:Y:S01]  /*5b40*/  MUFU.TANH R62, R62 ;  /* 0x0000003e003e7308 */ /* 0x000ea20000002400 */
[----:B------:R-:W-:Y:S02]  /*5b50*/  FMNMX.FTZ R4, R39, R4, !PT ;  /* 0x0000000427047209 */ /* 0x000fe40007810000 */
[----:B------:R-:W-:-:S02]  /*5b60*/  FSEL R37, R37, -INF , P3 ;  /* 0xff80000025257808 */ /* 0x000fc40001800000 */
[----:B------:R-:W-:Y:S02]  /*5b70*/  FMNMX.FTZ R4, R41, R4, !PT ;  /* 0x0000000429047209 */ /* 0x000fe40007810000 */
[C---:B------:R-:W-:Y:S02]  /*5b80*/  ISETP.GT.AND P4, PT, R40.reuse, RZ, PT ;  /* 0x000000ff2800720c */ /* 0x040fe40003f84270 */
[----:B------:R-:W-:Y:S02]  /*5b90*/  FMNMX.FTZ R4, R37, R4, !PT ;  /* 0x0000000425047209 */ /* 0x000fe40007810000 */
[----:B------:R-:W-:Y:S02]  /*5ba0*/  ISETP.GT.AND P5, PT, R40, 0x1, PT ;  /* 0x000000012800780c */ /* 0x000fe40003fa4270 */
[----:B------:R-:W-:Y:S01]  /*5bb0*/  FSEL R63, R9, -INF , P4 ;  /* 0xff800000093f7808 */ /* 0x000fe20002000000 */
[----:B------:R-:W3:Y:S01]  /*5bc0*/  SHFL.BFLY PT, R7, R4, 0x2, 0x1f ;  /* 0x0c401f0004077f89 */ /* 0x000ee200000e0000 */
[----:B------:R-:W-:-:S02]  /*5bd0*/  FSEL R71, R8, -INF , P5 ;  /* 0xff80000008477808 */ /* 0x000fc40002800000 */
[C---:B------:R-:W-:Y:S02]  /*5be0*/  ISETP.GT.AND P3, PT, R40.reuse, 0x8, PT ;  /* 0x000000082800780c */ /* 0x040fe40003f64270 */
[----:B------:R-:W-:Y:S02]  /*5bf0*/  FMNMX.FTZ R8, R63, R6, !PT ;  /* 0x000000063f087209 */ /* 0x000fe40007810000 */
[----:B------:R-:W-:Y:S02]  /*5c00*/  ISETP.GT.AND P6, PT, R40, 0x9, PT ;  /* 0x000000092800780c */ /* 0x000fe40003fc4270 */
[----:B------:R-:W-:Y:S02]  /*5c10*/  FSEL R67, R10, -INF , P3 ;  /* 0xff8000000a437808 */ /* 0x000fe40001800000 */
[----:B------:R-:W-:Y:S02]  /*5c20*/  FMNMX.FTZ R8, R71, R8, !PT ;  /* 0x0000000847087209 */ /* 0x000fe40007810000 */
[----:B------:R-:W-:-:S02]  /*5c30*/  ISETP.GT.AND P4, PT, R40, 0x10, PT ;  /* 0x000000102800780c */ /* 0x000fc40003f84270 */
[----:B------:R-:W-:Y:S02]  /*5c40*/  FSEL R73, R11, -INF , P6 ;  /* 0xff8000000b497808 */ /* 0x000fe40003000000 */
[----:B------:R-:W-:Y:S02]  /*5c50*/  FMNMX.FTZ R8, R67, R8, !PT ;  /* 0x0000000843087209 */ /* 0x000fe40007810000 */
[----:B------:R-:W-:Y:S01]  /*5c60*/  ISETP.GT.AND P5, PT, R40, 0x11, PT ;  /* 0x000000112800780c */ /* 0x000fe20003fa4270 */
[----:B------:R-:W-:Y:S02]  /*5c70*/  WARPGROUP.DEPBAR.LE gsb0, 0x0 ;  /* 0x00008000000079c5 */ /* 0x000fe40000010000 */
[----:B------:R-:W-:Y:S01]  /*5c80*/  WARPGROUP.ARRIVE ;  /* 0x00000000000079c5 */ /* 0x000fe20000000000 */
[----:B------:R-:W-:Y:S02]  /*5c90*/  FSEL R75, R13, -INF , P4 ;  /* 0xff8000000d4b7808 */ /* 0x000fe40002000000 */
[----:B---3--:R-:W-:-:S02]  /*5ca0*/  FMNMX.FTZ R44, R4, R7, !PT ;  /* 0x00000007042c7209 */ /* 0x008fc40007810000 */
[----:B------:R-:W-:Y:S01]  /*5cb0*/  FMNMX.FTZ R8, R73, R8, !PT ;  /* 0x0000000849087209 */ /* 0x000fe20007810000 */
[----:B------:R-:W-:Y:S01]  /*5cc0*/  HGMMA.64x128x16.F32.BF16 R88, R156, gdesc[UR8].tnspB, R88, gsb0 ;  /* 0x41e000089c587df0 */ /* 0x000fe20008001858 */
[----:B------:R-:W-:Y:S01]  /*5cd0*/  UIADD3 UR10, UR7, 0x300, URZ ;  /* 0x00000300070a7890 */ /* 0x000fe2000fffe03f */
[----:B------:R-:W3:Y:S01]  /*5ce0*/  SHFL.BFLY PT, R7, R44, 0x1, 0x1f ;  /* 0x0c201f002c077f89 */ /* 0x000ee200000e0000 */
[----:B------:R-:W4:Y:S01]  /*5cf0*/  LDC R4, c[0x0][0x988] ;  /* 0x00026200ff047b82 */ /* 0x000f220000000800 */
[----:B------:R-:W-:Y:S01]  /*5d00*/  UMOV UR11, 0x40000040 ;  /* 0x40000040000b7882 */ /* 0x000fe20000000000 */
[----:B------:R-:W-:Y:S02]  /*5d10*/  ISETP.GT.AND P3, PT, R40, 0x18, PT ;  /* 0x000000182800780c */ /* 0x000fe40003f64270 */
[----:B------:R-:W-:Y:S02]  /*5d20*/  FSEL R77, R12, -INF , P5 ;  /* 0xff8000000c4d7808 */ /* 0x000fe40002800000 */
[----:B------:R-:W-:-:S02]  /*5d30*/  FMNMX.FTZ R8, R75, R8, !PT ;  /* 0x000000084b087209 */ /* 0x000fc40007810000 */
[----:B------:R-:W-:Y:S02]  /*5d40*/  ISETP.GT.AND P6, PT, R40, 0x19, PT ;  /* 0x000000192800780c */ /* 0x000fe40003fc4270 */
[----:B------:R-:W-:Y:S02]  /*5d50*/  FSEL R79, R14, -INF , P3 ;  /* 0xff8000000e4f7808 */ /* 0x000fe40001800000 */
[----:B------:R-:W-:Y:S02]  /*5d60*/  FMNMX.FTZ R8, R77, R8, !PT ;  /* 0x000000084d087209 */ /* 0x000fe40007810000 */
[----:B------:R-:W-:Y:S02]  /*5d70*/  ISETP.GT.AND P4, PT, R40, 0x20, PT ;  /* 0x000000202800780c */ /* 0x000fe40003f84270 */
[----:B------:R-:W-:Y:S02]  /*5d80*/  FSEL R81, R15, -INF , P6 ;  /* 0xff8000000f517808 */ /* 0x000fe40003000000 */
[----:B------:R-:W-:-:S02]  /*5d90*/  FMNMX.FTZ R8, R79, R8, !PT ;  /* 0x000000084f087209 */ /* 0x000fc40007810000 */
[----:B------:R-:W-:Y:S02]  /*5da0*/  ISETP.GT.AND P5, PT, R40, 0x21, PT ;  /* 0x000000212800780c */ /* 0x000fe40003fa4270 */
[----:B------:R-:W-:Y:S02]  /*5db0*/  FSEL R83, R20, -INF , P4 ;  /* 0xff80000014537808 */ /* 0x000fe40002000000 */
[----:B------:R-:W-:Y:S02]  /*5dc0*/  FMNMX.FTZ R8, R81, R8, !PT ;  /* 0x0000000851087209 */ /* 0x000fe40007810000 */
[----:B---3--:R-:W-:Y:S02]  /*5dd0*/  FMNMX.FTZ R7, R44, R7, !PT ;  /* 0x000000072c077209 */ /* 0x008fe40007810000 */
[----:B------:R-:W-:Y:S02]  /*5de0*/  ISETP.GT.AND P3, PT, R40, 0x28, PT ;  /* 0x000000282800780c */ /* 0x000fe40003f64270 */
[----:B------:R-:W-:Y:S01]  /*5df0*/  FSEL R85, R21, -INF , P5 ;  /* 0xff80000015557808 */ /* 0x000fe20002800000 */
[----:B----4-:R-:W-:Y:S01]  /*5e00*/  FMUL.FTZ R44, R7, R4 ;  /* 0x00000004072c7220 */ /* 0x010fe20000410000 */
[----:B------:R-:W-:-:S02]  /*5e10*/  FMNMX.FTZ R8, R83, R8, !PT ;  /* 0x0000000853087209 */ /* 0x000fc40007810000 */
[----:B------:R-:W-:Y:S02]  /*5e20*/  ISETP.GT.AND P6, PT, R40, 0x29, PT ;  /* 0x000000292800780c */ /* 0x000fe40003fc4270 */
[----:B------:R-:W-:Y:S02]  /*5e30*/  FSEL R87, R24, -INF , P3 ;  /* 0xff80000018577808 */ /* 0x000fe40001800000 */
[----:B------:R-:W-:Y:S02]  /*5e40*/  FMNMX.FTZ R8, R85, R8, !PT ;  /* 0x0000000855087209 */ /* 0x000fe40007810000 */
[----:B------:R-:W-:Y:S02]  /*5e50*/  FSETP.NEU.FTZ.AND P2, PT, R7, -INF , PT ;  /* 0xff8000000700780b */ /* 0x000fe40003f5d000 */
[----:B------:R-:W-:Y:S02]  /*5e60*/  ISETP.GT.AND P4, PT, R40, 0x30, PT ;  /* 0x000000302800780c */ /* 0x000fe40003f84270 */
[----:B------:R-:W-:-:S02]  /*5e70*/  FSEL R153, R26, -INF , P6 ;  /* 0xff8000001a997808 */ /* 0x000fc40003000000 */
[----:B------:R-:W-:Y:S02]  /*5e80*/  FMNMX.FTZ R8, R87, R8, !PT ;  /* 0x0000000857087209 */ /* 0x000fe40007810000 */
[----:B------:R-:W-:Y:S02]  /*5e90*/  FSEL R44, R44, RZ, P2 ;  /* 0x000000ff2c2c7208 */ /* 0x000fe40001000000 */
[----:B------:R-:W-:Y:S02]  /*5ea0*/  ISETP.GT.AND P5, PT, R40, 0x31, PT ;  /* 0x000000312800780c */ /* 0x000fe40003fa4270 */
[----:B------:R-:W-:Y:S01]  /*5eb0*/  FSEL R155, R28, -INF , P4 ;  /* 0xff8000001c9b7808 */ /* 0x000fe20002000000 */
[--C-:B------:R-:W-:Y:S01]  /*5ec0*/  FFMA.FTZ R15, R175, R4, -R44.reuse ;  /* 0x00000004af0f7223 */ /* 0x100fe2000001082c */
[----:B------:R-:W-:Y:S01]  /*5ed0*/  FMNMX.FTZ R8, R153, R8, !PT ;  /* 0x0000000899087209 */ /* 0x000fe20007810000 */
[-CC-:B------:R-:W-:Y:S01]  /*5ee0*/  FFMA.FTZ R172, R177, R4.reuse, -R44.reuse ;  /* 0x00000004b1ac7223 */ /* 0x180fe2000001082c */
[----:B------:R-:W-:Y:S01]  /*5ef0*/  ISETP.GT.AND P3, PT, R40, 0x38, PT ;  /* 0x000000382800780c */ /* 0x000fe20003f64270 */
[-CC-:B------:R-:W-:Y:S01]  /*5f00*/  FFMA.FTZ R174, R173, R4.reuse, -R44.reuse ;  /* 0x00000004adae7223 */ /* 0x180fe2000001082c */
        /* <DEDUP_REMOVED lines=30> */
[----:B-1----:R-:W-:Y:S01]  /*60f0*/  FSEL R181, R46, -INF , P4 ;  /* 0xff8000002eb57808 */ /* 0x002fe20002000000 */
        /* <DEDUP_REMOVED lines=22> */
[----:B------:R-:W-:Y:S01]  /*6260*/  FFMA.FTZ R37, R37, R4, -R44 ;  /* 0x0000000425257223 */ /* 0x000fe2000001082c */
[----:B------:R-:W-:Y:S01]  /*6270*/  FSEL R169, R54, -INF , P5 ;  /* 0xff80000036a97808 */ /* 0x000fe20002800000 */
[----:B------:R-:W-:Y:S01]  /*6280*/  IMAD.U32 R50, RZ, RZ, UR5 ;  /* 0x00000005ff327e24 */ /* 0x000fe2000f8e00ff */
[----:B------:R-:W-:Y:S01]  /*6290*/  FMNMX.FTZ R8, R183, R8, !PT ;  /* 0x00000008b7087209 */ /* 0x000fe20007810000 */
[----:B------:R-:W-:Y:S01]  /*62a0*/  UMOV UR5, UR37 ;  /* 0x0000002500057c82 */ /* 0x000fe20008000000 */
        /* <DEDUP_REMOVED lines=9> */
[----:B--2---:R-:W-:-:S02]  /*6340*/  FSEL R197, R62, -INF , P5 ;  /* 0xff8000003ec57808 */ /* 0x004fc40002800000 */
[----:B------:R-:W-:Y:S01]  /*6350*/  FMNMX.FTZ R8, R195, R8, !PT ;  /* 0x00000008c3087209 */ /* 0x000fe20007810000 */
[----:B------:R-:W-:Y:S01]  /*6360*/  MUFU.EX2 R178, R178 ;  /* 0x000000b200b27308 */ /* 0x000fe20000000800 */
[----:B------:R-:W-:Y:S02]  /*6370*/  ISETP.GT.AND P4, PT, R40, 0x69, PT ;  /* 0x000000692800780c */ /* 0x000fe40003f84270 */
[----:B------:R-:W-:Y:S02]  /*6380*/  FSEL R199, R60, -INF , P3 ;  /* 0xff8000003cc77808 */ /* 0x000fe40001800000 */
[----:B------:R-:W-:Y:S01]  /*6390*/  FMNMX.FTZ R8, R197, R8, !PT ;  /* 0x00000008c5087209 */ /* 0x000fe20007810000 */
[----:B------:R-:W-:Y:S02]  /*63a0*/  WARPGROUP.DEPBAR.LE gsb0, 0x0 ;  /* 0x00008000000079c5 */ /* 0x000fe40000010000 */
[----:B------:R-:W-:Y:S01]  /*63b0*/  WARPGROUP.ARRIVE ;  /* 0x00000000000079c5 */ /* 0x000fe20000000000 */
[----:B------:R-:W-:Y:S01]  /*63c0*/  ISETP.GT.AND P5, PT, R40, 0x70, PT ;  /* 0x000000702800780c */ /* 0x000fe20003fa4270 */
[----:B------:R-:W-:Y:S01]  /*63d0*/  MUFU.EX2 R13, R13 ;  /* 0x0000000d000d7308 */ /* 0x000fe20000000800 */
[----:B------:R-:W-:Y:S01]  /*63e0*/  FSEL R59, R66, -INF , P4 ;  /* 0xff800000423b7808 */ /* 0x000fe20002000000 */
[--C-:B------:R-:W-:Y:S01]  /*63f0*/  FFMA.FTZ R156, R51, R4, -R44.reuse ;  /* 0x00000004339c7223 */ /* 0x100fe2000001082c */
[----:B------:R-:W-:Y:S01]  /*6400*/  FMNMX.FTZ R8, R199, R8, !PT ;  /* 0x00000008c7087209 */ /* 0x000fe20007810000 */
[----:B------:R-:W-:Y:S01]  /*6410*/  HGMMA.64x128x16.F32.BF16 R88, R160, gdesc[UR8].tnspB, R88, gsb0 ;  /* 0x41e00008a0587df0 */ /* 0x000fe20008001858 */
[----:B------:R-:W-:Y:S01]  /*6420*/  ISETP.GT.AND P3, PT, R40, 0x71, PT ;  /* 0x000000712800780c */ /* 0x000fe20003f64270 */
[----:B------:R-:W-:Y:S01]  /*6430*/  UIADD3 UR10, UR7, 0x380, URZ ;  /* 0x00000380070a7890 */ /* 0x000fe2000fffe03f */
[----:B------:R-:W-:Y:S01]  /*6440*/  FSEL R201, R64, -INF , P5 ;  /* 0xff80000040c97808 */ /* 0x000fe20002800000 */
[----:B------:R-:W-:Y:S01]  /*6450*/  UMOV UR11, 0x40000040 ;  /* 0x40000040000b7882 */ /* 0x000fe20000000000 */
[----:B------:R-:W-:Y:S01]  /*6460*/  FMNMX.FTZ R8, R59, R8, !PT ;  /* 0x000000083b087209 */ /* 0x000fe20007810000 */
[----:B------:R-:W-:Y:S01]  /*6470*/  MUFU.EX2 R172, R172 ;  /* 0x000000ac00ac7308 */ /* 0x000fe20000000800 */
[----:B------:R-:W-:Y:S01]  /*6480*/  ISETP.GT.AND P4, PT, R40, 0x78, PT ;  /* 0x000000782800780c */ /* 0x000fe20003f84270 */
[----:B------:R-:W-:Y:S01]  /*6490*/  FFMA.FTZ R158, R47, R4, -R44 ;  /* 0x000000042f9e7223 */ /* 0x000fe2000001082c */
[----:B------:R-:W-:Y:S01]  /*64a0*/  FSEL R203, R70, -INF , P3 ;  /* 0xff80000046cb7808 */ /* 0x000fe20001800000 */
[----:B------:R-:W-:Y:S01]  /*64b0*/  UMOV UR7, UR36 ;  /* 0x0000002400077c82 */ /* 0x000fe20008000000 */
[----:B------:R-:W-:-:S02]  /*64c0*/  FMNMX.FTZ R8, R201, R8, !PT ;  /* 0x00000008c9087209 */ /* 0x000fc40007810000 */
[----:B------:R-:W-:Y:S01]  /*64d0*/  ISETP.GT.AND P5, PT, R40, 0x79, PT ;  /* 0x000000792800780c */ /* 0x000fe20003fa4270 */
[----:B------:R-:W-:Y:S01]  /*64e0*/  MUFU.EX2 R15, R15 ;  /* 0x0000000f000f7308 */ /* 0x000fe20000000800 */
[----:B------:R-:W-:Y:S02]  /*64f0*/  FSEL R205, R68, -INF , P4 ;  /* 0xff80000044cd7808 */ /* 0x000fe40002000000 */
[----:B------:R-:W-:Y:S02]  /*6500*/  FMNMX.FTZ R8, R203, R8, !PT ;  /* 0x00000008cb087209 */ /* 0x000fe40007810000 */
[----:B------:R-:W-:Y:S02]  /*6510*/  FSEL R55, R72, -INF , P5 ;  /* 0xff80000048377808 */ /* 0x000fe40002800000 */
[----:B------:R-:W-:Y:S01]  /*6520*/  FMNMX.FTZ R8, R205, R8, !PT ;  /* 0x00000008cd087209 */ /* 0x000fe20007810000 */
[----:B------:R-:W-:Y:S01]  /*6530*/  MUFU.EX2 R174, R174 ;  /* 0x000000ae00ae7308 */ /* 0x000fe20000000800 */
[----:B------:R-:W-:-:S02]  /*6540*/  FSEL R20, R7, RZ, P2 ;  /* 0x000000ff07147208 */ /* 0x000fc40001000000 */
[----:B------:R-:W-:Y:S01]  /*6550*/  FMNMX.FTZ R9, R55, R8, !PT ;  /* 0x0000000837097209 */ /* 0x000fe20007810000 */
[-CC-:B------:R-:W-:Y:S01]  /*6560*/  FFMA.FTZ R8, R29, R4.reuse, -R44.reuse ;  /* 0x000000041d087223 */ /* 0x180fe2000001082c */
[-C--:B------:R-:W-:Y:S01]  /*6570*/  FFMA.FTZ R29, R33, R4.reuse, -R44 ;  /* 0x00000004211d7223 */ /* 0x080fe2000001082c */
[----:B------:R-:W-:Y:S01]  /*6580*/  FADD.FTZ R33, -R20, R5 ;  /* 0x0000000514217221 */ /* 0x000fe20000010100 */
[----:B------:R-:W-:Y:S01]  /*6590*/  MOV R46, UR37 ;  /* 0x00000025002e7c02 */ /* 0x000fe20008000f00 */
[----:B------:R-:W1:Y:S01]  /*65a0*/  SHFL.BFLY PT, R10, R9, 0x2, 0x1f ;  /* 0x0c401f00090a7f89 */ /* 0x000e6200000e0000 */
[----:B------:R-:W-:Y:S01]  /*65b0*/  MUFU.EX2 R21, R21 ;  /* 0x0000001500157308 */ /* 0x000fe20000000800 */
[----:B------:R-:W-:Y:S01]  /*65c0*/  FMUL.FTZ R33, R33, R4 ;  /* 0x0000000421217220 */ /* 0x000fe20000410000 */
[----:B------:R-:W-:Y:S02]  /*65d0*/  @!P1 LEA R46, R46, UR38, 0x3 ;  /* 0x000000262e2e9c11 */ /* 0x000fe4000f8e18ff */
[----:B------:R-:W-:-:S03]  /*65e0*/  @!P1 LEA R50, R50, UR38, 0x3 ;  /* 0x0000002632329c11 */ /* 0x000fc6000f8e18ff */
[----:B------:R-:W-:Y:S01]  /*65f0*/  @!P1 VIADD R46, R46, 0x28840 ;  /* 0x000288402e2e9836 */ /* 0x000fe20000000000 */
[----:B------:R-:W2:Y:S01]  /*6600*/  MUFU.EX2 R33, R33 ;  /* 0x0000002100217308 */ /* 0x000ea20000000800 */
[----:B------:R-:W-:-:S03]  /*6610*/  @!P1 VIADD R50, R50, 0x28860 ;  /* 0x0002886032329836 */ /* 0x000fc60000000000 */
[----:B------:R-:W-:Y:S02]  /*6620*/  @!P1 PRMT R46, RZ, 0x654, R46 ;  /* 0x00000654ff2e9816 */ /* 0x000fe4000000002e */
[----:B------:R-:W-:Y:S02]  /*6630*/  @!P1 PRMT R50, RZ, 0x654, R50 ;  /* 0x00000654ff329816 */ /* 0x000fe40000000032 */
[----:B------:R-:W3:Y:S01]  /*6640*/  MUFU.EX2 R168, R168 ;  /* 0x000000a800a87308 */ /* 0x000ee20000000800 */
[----:B-1----:R-:W-:Y:S01]  /*6650*/  FMNMX.FTZ R14, R9, R10, !PT ;  /* 0x0000000a090e7209 */ /* 0x002fe20007810000 */
[-C--:B------:R-:W-:Y:S01]  /*6660*/  FFMA.FTZ R10, R31, R4.reuse, -R44 ;  /* 0x000000041f0a7223 */ /* 0x080fe2000001082c */
[----:B--2---:R-:W-:Y:S01]  /*6670*/  FFMA.FTZ R40, R33, R3, R180 ;  /* 0x0000000321287223 */ /* 0x004fe200000100b4 */
[----:B------:R-:W-:-:S04]  /*6680*/  FFMA.FTZ R31, R39, R4, -R44 ;  /* 0x00000004271f7223 */ /* 0x000fc8000001082c */
[----:B------:R1:W-:Y:S01]  /*6690*/  MUFU.EX2 R5, R37 ;  /* 0x0000002500057308 */ /* 0x0003e20000000800 */
[----:B------:R-:W2:Y:S01]  /*66a0*/  SHFL.BFLY PT, R9, R14, 0x1, 0x1f ;  /* 0x0c201f000e097f89 */ /* 0x000ea200000e0000 */
[C---:B------:R-:W-:Y:S01]  /*66b0*/  FADD.FTZ R3, R43.reuse, R40 ;  /* 0x000000282b037221 */ /* 0x040fe20000010000 */
[----:B------:R-:W-:-:S03]  /*66c0*/  F2FP.BF16.F32.PACK_AB R180, R43, R180 ;  /* 0x000000b42bb4723e */ /* 0x000fc600000010ff */
[----:B------:R-:W-:Y:S01]  /*66d0*/  FADD.FTZ R42, R182, R3 ;  /* 0x00000003b62a7221 */ /* 0x000fe20000010000 */
[C---:B------:R-:W-:Y:S01]  /*66e0*/  F2FP.BF16.F32.PACK_AB R182, R45.reuse, R182 ;  /* 0x000000b62db6723e */ /* 0x040fe200000010ff */
[----:B------:R-:W4:Y:S02]  /*66f0*/  MUFU.EX2 R69, R69 ;  /* 0x0000004500457308 */ /* 0x000f240000000800 */
[----:B------:R-:W-:-:S04]  /*6700*/  FADD.FTZ R3, R45, R42 ;  /* 0x0000002a2d037221 */ /* 0x000fc80000010000 */
[----:B------:R-:W-:Y:S01]  /*6710*/  FADD.FTZ R42, R176, R3 ;  /* 0x00000003b02a7221 */ /* 0x000fe20000010000 */
[C---:B------:R-:W-:Y:S01]  /*6720*/  F2FP.BF16.F32.PACK_AB R176, R11.reuse, R176 ;  /* 0x000000b00bb0723e */ /* 0x040fe200000010ff */
[----:B------:R-:W-:Y:S02]  /*6730*/  MUFU.EX2 R170, R170 ;  /* 0x000000aa00aa7308 */ /* 0x000fe40000000800 */
[----:B------:R-:W-:-:S04]  /*6740*/  FADD.FTZ R3, R11, R42 ;  /* 0x0000002a0b037221 */ /* 0x000fc80000010000 */
[----:B------:R-:W-:Y:S01]  /*6750*/  FADD.FTZ R44, R178, R3 ;  /* 0x00000003b22c7221 */ /* 0x000fe20000010000 */
[----:B------:R-:W-:Y:S01]  /*6760*/  F2FP.BF16.F32.PACK_AB R178, R13, R178 ;  /* 0x000000b20db2723e */ /* 0x000fe200000010ff */
[----:B------:R-:W-:Y:S01]  /*6770*/  MUFU.EX2 R61, R61 ;  /* 0x0000003d003d7308 */ /* 0x000fe20000000800 */
[----:B--2---:R-:W-:-:S04]  /*6780*/  FMNMX.FTZ R9, R14, R9, !PT ;  /* 0x000000090e097209 */ /* 0x004fc80007810000 */
[C---:B------:R-:W-:Y:S01]  /*6790*/  FSETP.NEU.FTZ.AND P2, PT, R9.reuse, -INF , PT ;  /* 0xff8000000900780b */ /* 0x040fe20003f5d000 */
[C---:B------:R-:W-:Y:S02]  /*67a0*/  FMUL.FTZ R32, R9.reuse, R4 ;  /* 0x0000000409207220 */ /* 0x040fe40000410000 */
[----:B------:R-:W-:Y:S01]  /*67b0*/  MUFU.EX2 R152, R152 ;  /* 0x0000009800987308 */ /* 0x000fe20000000800 */
[----:B------:R-:W-:Y:S02]  /*67c0*/  FSEL R3, R9, RZ, P2 ;  /* 0x000000ff09037208 */ /* 0x000fe40001000000 */
[----:B------:R-:W-:Y:S02]  /*67d0*/  FSEL R32, R32, RZ, P2 ;  /* 0x000000ff20207208 */ /* 0x000fe40001000000 */
[----:B------:R-:W-:-:S03]  /*67e0*/  PLOP3.LUT P2, PT, PT, PT, UP0, 0x80, 0x0 ;  /* 0x000000000000781c */ /* 0x000fc60003f4f008 */
[-C--:B------:R-:W-:Y:S01]  /*67f0*/  FFMA.FTZ R20, R71, R4.reuse, -R32 ;  /* 0x0000000447147223 */ /* 0x080fe20000010820 */
[----:B------:R-:W-:Y:S01]  /*6800*/  FADD.FTZ R71, R13, R44 ;  /* 0x0000002c0d477221 */ /* 0x000fe20000010000 */
[-CC-:B-1----:R-:W-:Y:S01]  /*6810*/  FFMA.FTZ R37, R73, R4.reuse, -R32.reuse ;  /* 0x0000000449257223 */ /* 0x182fe20000010820 */
[-CC-:B------:R-:W-:Y:S01]  /*6820*/  FFMA.FTZ R35, R63, R4.reuse, -R32.reuse ;  /* 0x000000043f237223 */ /* 0x180fe20000010820 */
[-C--:B------:R-:W-:Y:S01]  /*6830*/  FFMA.FTZ R24, R67, R4.reuse, -R32 ;  /* 0x0000000443187223 */ /* 0x080fe20000010820 */
[----:B------:R-:W-:Y:S01]  /*6840*/  FADD.FTZ R44, R172, R71 ;  /* 0x00000047ac2c7221 */ /* 0x000fe20000010000 */
[----:B------:R-:W-:Y:S01]  /*6850*/  FADD.FTZ R71, -R3, R6 ;  /* 0x0000000603477221 */ /* 0x000fe20000010100 */
[----:B------:R-:W-:Y:S01]  /*6860*/  IADD3 R3, -R23, 0xb, RZ ;  /* 0x0000000b17037810 */ /* 0x000fe20007ffe1ff */
[----:B------:R-:W-:Y:S01]  /*6870*/  MUFU.EX2 R20, R20 ;  /* 0x0000001400147308 */ /* 0x000fe20000000800 */
[----:B------:R-:W-:Y:S01]  /*6880*/  FADD.FTZ R73, R15, R44 ;  /* 0x0000002c0f497221 */ /* 0x000fe20000010000 */
[-C--:B------:R-:W-:Y:S01]  /*6890*/  FMUL.FTZ R6, R71, R4.reuse ;  /* 0x0000000447067220 */ /* 0x080fe20000410000 */
        /* <DEDUP_REMOVED lines=10> */
[----:B---3--:R-:W-:Y:S01]  /*6940*/  FADD.FTZ R48, R168, R71 ;  /* 0x00000047a8307221 */ /* 0x008fe20000010000 */
        /* <DEDUP_REMOVED lines=21> */
[----:B------:R-:W-:Y:S01]  /*6aa0*/  FFMA.FTZ R205, R205, R4, -R32 ;  /* 0x00000004cdcd7223 */ /* 0x000fe20000010820 */
[----:B------:R-:W-:-:S02]  /*6ab0*/  WARPGROUP.DEPBAR.LE gsb0, 0x0 ;  /* 0x00008000000079c5 */ /* 0x000fc40000010000 */
[----:B------:R-:W-:Y:S01]  /*6ac0*/  WARPGROUP.ARRIVE ;  /* 0x00000000000079c5 */ /* 0x000fe20000000000 */
[----:B------:R-:W-:Y:S01]  /*6ad0*/  F2FP.BF16.F32.PACK_AB R172, R15, R172 ;  /* 0x000000ac0fac723e */ /* 0x000fe200000010ff */
[----:B------:R-:W-:Y:S01]  /*6ae0*/  MUFU.EX2 R154, R154 ;  /* 0x0000009a009a7308 */ /* 0x000fe20000000800 */
[----:B------:R-:W-:Y:S02]  /*6af0*/  F2FP.BF16.F32.PACK_AB R174, R21, R174 ;  /* 0x000000ae15ae723e */ /* 0x000fe400000010ff */
[----:B----4-:R-:W-:Y:S01]  /*6b00*/  F2FP.BF16.F32.PACK_AB R168, R69, R168 ;  /* 0x000000a845a8723e */ /* 0x010fe200000010ff */
[----:B------:R-:W-:Y:S01]  /*6b10*/  HGMMA.64x128x16.F32.BF16 R88, R164, gdesc[UR8].tnspB, R88, gsb0 ;  /* 0x41e00008a4587df0 */ /* 0x000fe20008001858 */
[----:B-1----:R-:W-:-:S03]  /*6b20*/  F2FP.BF16.F32.PACK_AB R181, R20, R35 ;  /* 0x0000002314b5723e */ /* 0x002fc600000010ff */
[----:B------:R-:W1:Y:S08]  /*6b30*/  MUFU.EX2 R37, R37 ;  /* 0x0000002500257308 */ /* 0x000e700000000800 */
[----:B------:R-:W-:Y:S08]  /*6b40*/  MUFU.EX2 R53, R53 ;  /* 0x0000003500357308 */ /* 0x000ff00000000800 */
[----:B------:R-:W-:Y:S01]  /*6b50*/  MUFU.EX2 R26, R26 ;  /* 0x0000001a001a7308 */ /* 0x000fe20000000800 */
[----:B-1----:R-:W-:-:S07]  /*6b60*/  F2FP.BF16.F32.PACK_AB R183, R37, R24 ;  /* 0x0000001825b7723e */ /* 0x002fce00000010ff */
[----:B------:R-:W-:Y:S08]  /*6b70*/  MUFU.EX2 R156, R156 ;  /* 0x0000009c009c7308 */ /* 0x000ff00000000800 */
[----:B------:R-:W1:Y:S08]  /*6b80*/  MUFU.EX2 R39, R39 ;  /* 0x0000002700277308 */ /* 0x000e700000000800 */
[----:B------:R2:W-:Y:S08]  /*6b90*/  MUFU.EX2 R14, R41 ;  /* 0x00000029000e7308 */ /* 0x0005f00000000800 */
[----:B------:R-:W-:Y:S01]  /*6ba0*/  MUFU.EX2 R49, R49 ;  /* 0x0000003100317308 */ /* 0x000fe20000000800 */
[-CC-:B--2---:R-:W-:Y:S01]  /*6bb0*/  FFMA.FTZ R41, R81, R4.reuse, -R32.reuse ;  /* 0x0000000451297223 */ /* 0x184fe20000010820 */
[----:B------:R-:W-:Y:S01]  /*6bc0*/  FFMA.FTZ R32, R55, R4, -R32 ;  /* 0x0000000437207223 */ /* 0x000fe20000010820 */
[----:B-1----:R-:W-:-:S05]  /*6bd0*/  F2FP.BF16.F32.PACK_AB R177, R39, R26 ;  /* 0x0000001a27b1723e */ /* 0x002fca00000010ff */
[----:B------:R-:W-:Y:S08]  /*6be0*/  MUFU.EX2 R28, R28 ;  /* 0x0000001c001c7308 */ /* 0x000ff00000000800 */
[----:B------:R-:W-:Y:S08]  /*6bf0*/  MUFU.EX2 R158, R158 ;  /* 0x0000009e009e7308 */ /* 0x000ff00000000800 */
[----:B------:R-:W1:Y:S08]  /*6c00*/  MUFU.EX2 R41, R41 ;  /* 0x0000002900297308 */ /* 0x000e700000000800 */
[----:B------:R-:W-:Y:S08]  /*6c10*/  MUFU.EX2 R25, R25 ;  /* 0x0000001900197308 */ /* 0x000ff00000000800 */
[----:B------:R-:W-:Y:S01]  /*6c20*/  MUFU.EX2 R30, R30 ;  /* 0x0000001e001e7308 */ /* 0x000fe20000000800 */
[----:B-1----:R-:W-:-:S07]  /*6c30*/  F2FP.BF16.F32.PACK_AB R179, R41, R28 ;  /* 0x0000001c29b3723e */ /* 0x002fce00000010ff */
[----:B------:R-:W-:Y:S08]  /*6c40*/  MUFU.EX2 R8, R8 ;  /* 0x0000000800087308 */ /* 0x000ff00000000800 */
[----:B------:R-:W1:Y:S08]  /*6c50*/  MUFU.EX2 R47, R47 ;  /* 0x0000002f002f7308 */ /* 0x000e700000000800 */
[----:B------:R-:W2:Y:S08]  /*6c60*/  MUFU.EX2 R27, R27 ;  /* 0x0000001b001b7308 */ /* 0x000eb00000000800 */
[----:B------:R-:W-:Y:S01]  /*6c70*/  MUFU.EX2 R34, R34 ;  /* 0x0000002200227308 */ /* 0x000fe20000000800 */
[----:B-1----:R-:W-:-:S07]  /*6c80*/  F2FP.BF16.F32.PACK_AB R173, R47, R30 ;  /* 0x0000001e2fad723e */ /* 0x002fce00000010ff */
[----:B------:R-:W1:Y:S01]  /*6c90*/  MUFU.EX2 R10, R10 ;  /* 0x0000000a000a7308 */ /* 0x000e620000000800 */
[----:B--2---:R-:W-:-:S07]  /*6ca0*/  F2FP.BF16.F32.PACK_AB R160, R27, R8 ;  /* 0x000000081ba0723e */ /* 0x004fce00000010ff */
[----:B------:R-:W-:Y:S01]  /*6cb0*/  MUFU.EX2 R51, R51 ;  /* 0x0000003300337308 */ /* 0x000fe20000000800 */
[----:B------:R-:W-:Y:S02]  /*6cc0*/  WARPGROUP.DEPBAR.LE gsb0, 0x0 ;  /* 0x00008000000079c5 */ /* 0x000fe40000010000 */
[----:B------:R2:W-:Y:S06]  /*6cd0*/  BAR.ARV R3, 0x100 ;  /* 0x000400030000751d */ /* 0x0005ec0000002000 */
[----:B------:R3:W-:Y:S01]  /*6ce0*/  @!P1 SYNCS.ARRIVE.TRANS64.RED.A1T0 RZ, [R46+URZ], RZ ;  /* 0x000000ff2eff99a7 */ /* 0x0007e2000810043f */
[----:B------:R-:W4:Y:S01]  /*6cf0*/  MUFU.EX2 R29, R29 ;  /* 0x0000001d001d7308 */ /* 0x000f220000000800 */
[----:B--2---:R-:W-:Y:S01]  /*6d00*/  FADD.FTZ R3, R69, R48 ;  /* 0x0000003045037221 */ /* 0x004fe20000010000 */
[----:B------:R-:W-:Y:S01]  /*6d10*/  F2FP.BF16.F32.PACK_AB R166, R5, R14 ;  /* 0x0000000e05a6723e */ /* 0x000fe200000010ff */
[-C--:B------:R-:W-:Y:S01]  /*6d20*/  FMUL.FTZ R90, R90, R6.reuse ;  /* 0x000000065a5a7220 */ /* 0x080fe20000410000 */
[-C--:B------:R-:W-:Y:S01]  /*6d30*/  FMUL.FTZ R91, R91, R6.reuse ;  /* 0x000000065b5b7220 */ /* 0x080fe20000410000 */
[----:B------:R-:W-:Y:S01]  /*6d40*/  FADD.FTZ R48, R170, R3 ;  /* 0x00000003aa307221 */ /* 0x000fe20000010000 */
[-C--:B------:R-:W-:Y:S01]  /*6d50*/  FMUL.FTZ R94, R94, R6.reuse ;  /* 0x000000065e5e7220 */ /* 0x080fe20000410000 */
[----:B------:R2:W-:Y:S01]  /*6d60*/  @!P1 SYNCS.ARRIVE.TRANS64.RED.A1T0 RZ, [R50+URZ], RZ ;  /* 0x000000ff32ff99a7 */ /* 0x0005e2000810043f */
[----:B------:R-:W-:Y:S01]  /*6d70*/  MUFU.EX2 R36, R36 ;  /* 0x0000002400247308 */ /* 0x000fe20000000800 */
[----:B------:R-:W-:Y:S01]  /*6d80*/  FADD.FTZ R3, R61, R48 ;  /* 0x000000303d037221 */ /* 0x000fe20000010000 */
[-C--:B------:R-:W-:Y:S01]  /*6d90*/  FMUL.FTZ R95, R95, R6.reuse ;  /* 0x000000065f5f7220 */ /* 0x080fe20000410000 */
[-C--:B------:R-:W-:Y:S01]  /*6da0*/  FMUL.FTZ R98, R98, R6.reuse ;  /* 0x0000000662627220 */ /* 0x080fe20000410000 */
[----:B------:R-:W-:Y:S01]  /*6db0*/  FMUL.FTZ R99, R99, R6 ;  /* 0x0000000663637220 */ /* 0x000fe20000410000 */
[----:B---3--:R-:W-:Y:S01]  /*6dc0*/  FADD.FTZ R46, R152, R3 ;  /* 0x00000003982e7221 */ /* 0x008fe20000010000 */
[----:B------:R-:W-:Y:S01]  /*6dd0*/  FFMA.FTZ R3, R6, R0, R35 ;  /* 0x0000000006037223 */ /* 0x000fe20000010023 */
[-C--:B------:R-:W-:Y:S01]  /*6de0*/  FMUL.FTZ R102, R102, R6.reuse ;  /* 0x0000000666667220 */ /* 0x080fe20000410000 */
[----:B------:R-:W3:Y:S01]  /*6df0*/  MUFU.EX2 R12, R12 ;  /* 0x0000000c000c7308 */ /* 0x000ee20000000800 */
        /* <DEDUP_REMOVED lines=15> */
[----:B------:R-:W5:Y:S01]  /*6ef0*/  MUFU.EX2 R31, R31 ;  /* 0x0000001f001f7308 */ /* 0x000f620000000800 */
        /* <DEDUP_REMOVED lines=20> */
[----:B-1----:R-:W-:Y:S01]  /*7040*/  FADD.FTZ R46, R10, R11 ;  /* 0x0000000b0a2e7221 */ /* 0x002fe20000010000 */
[----:B------:R-:W-:Y:S01]  /*7050*/  FADD.FTZ R0, R34, R3 ;  /* 0x0000000322007221 */ /* 0x000fe20000010000 */
[-C--:B------:R-:W-:Y:S01]  /*7060*/  FMUL.FTZ R131, R131, R6.reuse ;  /* 0x0000000683837220 */ /* 0x080fe20000410000 */
[----:B------:R-:W1:Y:S01]  /*7070*/  MUFU.EX2 R153, R153 ;  /* 0x0000009900997308 */ /* 0x000e620000000800 */
[----:B----4-:R-:W-:Y:S01]  /*7080*/  FADD.FTZ R11, R29, R46 ;  /* 0x0000002e1d0b7221 */ /* 0x010fe20000010000 */
[----:B------:R-:W-:Y:S01]  /*7090*/  FADD.FTZ R3, R51, R0 ;  /* 0x0000000033037221 */ /* 0x000fe20000010000 */
[-C--:B------:R-:W-:Y:S01]  /*70a0*/  FMUL.FTZ R134, R134, R6.reuse ;  /* 0x0000000686867220 */ /* 0x080fe20000410000 */
[-C--:B------:R-:W-:Y:S01]  /*70b0*/  FMUL.FTZ R135, R135, R6.reuse ;  /* 0x0000000687877220 */ /* 0x080fe20000410000 */
[----:B---3--:R-:W-:Y:S01]  /*70c0*/  FADD.FTZ R46, R12, R11 ;  /* 0x0000000b0c2e7221 */ /* 0x008fe20000010000 */
[----:B------:R-:W-:Y:S01]  /*70d0*/  FADD.FTZ R0, R36, R3 ;  /* 0x0000000324007221 */ /* 0x000fe20000010000 */
[-C--:B------:R-:W-:Y:S01]  /*70e0*/  FMUL.FTZ R138, R138, R6.reuse ;  /* 0x000000068a8a7220 */ /* 0x080fe20000410000 */
[----:B------:R-:W3:Y:S01]  /*70f0*/  MUFU.EX2 R40, R40 ;  /* 0x0000002800287308 */ /* 0x000ee20000000800 */
[----:B-----5:R-:W-:Y:S01]  /*7100*/  FADD.FTZ R11, R31, R46 ;  /* 0x0000002e1f0b7221 */ /* 0x020fe20000010000 */
[----:B------:R-:W-:Y:S01]  /*7110*/  FADD.FTZ R3, R63, R0 ;  /* 0x000000003f037221 */ /* 0x000fe20000010000 */
[-C--:B------:R-:W-:Y:S01]  /*7120*/  FMUL.FTZ R139, R139, R6.reuse ;  /* 0x000000068b8b7220 */ /* 0x080fe20000410000 */
[-C--:B------:R-:W-:Y:S01]  /*7130*/  FMUL.FTZ R142, R142, R6.reuse ;  /* 0x000000068e8e7220 */ /* 0x080fe20000410000 */
[----:B------:R-:W-:Y:S01]  /*7140*/  FADD.FTZ R8, R14, R11 ;  /* 0x0000000b0e087221 */ /* 0x000fe20000010000 */
[----:B--2---:R-:W-:Y:S01]  /*7150*/  FADD.FTZ R0, R38, R3 ;  /* 0x0000000326007221 */ /* 0x004fe20000010000 */
[-C--:B------:R-:W-:Y:S01]  /*7160*/  FMUL.FTZ R143, R143, R6.reuse ;  /* 0x000000068f8f7220 */ /* 0x080fe20000410000 */
[----:B------:R-:W2:Y:S01]  /*7170*/  MUFU.EX2 R155, R155 ;  /* 0x0000009b009b7308 */ /* 0x000ea20000000800 */
[----:B------:R-:W-:Y:S01]  /*7180*/  FADD.FTZ R3, R5, R8 ;  /* 0x0000000805037221 */ /* 0x000fe20000010000 */
[----:B------:R-:W-:Y:S01]  /*7190*/  FADD.FTZ R0, R67, R0 ;  /* 0x0000000043007221 */ /* 0x000fe20000010000 */
[-C--:B------:R-:W-:Y:S01]  /*71a0*/  FMUL.FTZ R146, R146, R6.reuse ;  /* 0x0000000692927220 */ /* 0x080fe20000410000 */
[-C--:B------:R-:W-:Y:S01]  /*71b0*/  FMUL.FTZ R147, R147, R6.reuse ;  /* 0x0000000693937220 */ /* 0x080fe20000410000 */
[-C--:B------:R-:W-:Y:S01]  /*71c0*/  FMUL.FTZ R150, R150, R6.reuse ;  /* 0x0000000696967220 */ /* 0x080fe20000410000 */
[----:B-1----:R-:W-:Y:S01]  /*71d0*/  FADD.FTZ R5, R153, R0 ;  /* 0x0000000099057221 */ /* 0x002fe20000010000 */
[----:B------:R-:W-:Y:S01]  /*71e0*/  FMUL.FTZ R151, R151, R6 ;  /* 0x0000000697977220 */ /* 0x000fe20000410000 */
[----:B------:R-:W1:Y:S01]  /*71f0*/  MUFU.EX2 R42, R42 ;  /* 0x0000002a002a7308 */ /* 0x000e620000000800 */
[----:B------:R-:W-:Y:S01]  /*7200*/  F2FP.BF16.F32.PACK_AB R170, R61, R170 ;  /* 0x000000aa3daa723e */ /* 0x000fe200000010ff */
[----:B---3--:R-:W-:Y:S01]  /*7210*/  FADD.FTZ R0, R40, R5 ;  /* 0x0000000528007221 */ /* 0x008fe20000010000 */
[----:B------:R-:W-:Y:S01]  /*7220*/  F2FP.BF16.F32.PACK_AB R152, R57, R152 ;  /* 0x000000983998723e */ /* 0x000fe200000010ff */
[-C--:B------:R-:W-:Y:S01]  /*7230*/  FMUL.FTZ R88, R88, R33.reuse ;  /* 0x0000002158587220 */ /* 0x080fe20000410000 */
[----:B------:R-:W-:Y:S01]  /*7240*/  F2FP.BF16.F32.PACK_AB R154, R53, R154 ;  /* 0x0000009a359a723e */ /* 0x000fe200000010ff */
[-C--:B------:R-:W-:Y:S01]  /*7250*/  FMUL.FTZ R89, R89, R33.reuse ;  /* 0x0000002159597220 */ /* 0x080fe20000410000 */
[----:B------:R-:W-:Y:S01]  /*7260*/  F2FP.BF16.F32.PACK_AB R156, R49, R156 ;  /* 0x0000009c319c723e */ /* 0x000fe200000010ff */
[----:B------:R-:W3:Y:S01]  /*7270*/  MUFU.EX2 R157, R157 ;  /* 0x0000009d009d7308 */ /* 0x000ee20000000800 */
        /* <DEDUP_REMOVED lines=44> */
[----:B------:R-:W-:Y:S01]  /*7540*/  F2FP.BF16.F32.PACK_AB R175, R51, R34 ;  /* 0x0000002233af723e */ /* 0x000fe200000010ff */
[----:B------:R-:W-:Y:S01]  /*7550*/  IMAD.MOV.U32 R6, RZ, RZ, R9 ;  /* 0x000000ffff067224 */ /* 0x000fe200078e0009 */
[----:B------:R-:W-:Y:S01]  /*7560*/  F2FP.BF16.F32.PACK_AB R169, R63, R36 ;  /* 0x000000243fa9723e */ /* 0x000fe200000010ff */
[----:B------:R-:W3:Y:S01]  /*7570*/  MUFU.EX2 R163, R199 ;  /* 0x000000c700a37308 */ /* 0x000ee20000000800 */
[----:B--2---:R-:W-:Y:S01]  /*7580*/  FADD.FTZ R0, R161, R0 ;  /* 0x00000000a1007221 */ /* 0x004fe20000010000 */
[----:B------:R-:W-:-:S02]  /*7590*/  F2FP.BF16.F32.PACK_AB R171, R67, R38 ;  /* 0x0000002643ab723e */ /* 0x000fc400000010ff */
[----:B------:R-:W-:Y:S02]  /*75a0*/  F2FP.BF16.F32.PACK_AB R153, R40, R153 ;  /* 0x000000992899723e */ /* 0x000fe400000010ff */
[----:B------:R-:W-:Y:S02]  /*75b0*/  F2FP.BF16.F32.PACK_AB R155, R42, R155 ;  /* 0x0000009b2a9b723e */ /* 0x000fe400000010ff */
[----:B------:R-:W2:Y:S01]  /*75c0*/  MUFU.EX2 R59, R59 ;  /* 0x0000003b003b7308 */ /* 0x000ea20000000800 */
[----:B-1----:R-:W-:Y:S01]  /*75d0*/  FADD.FTZ R0, R197, R0 ;  /* 0x00000000c5007221 */ /* 0x002fe20000010000 */
[----:B------:R-:W-:Y:S02]  /*75e0*/  F2FP.BF16.F32.PACK_AB R157, R44, R157 ;  /* 0x0000009d2c9d723e */ /* 0x000fe400000010ff */
[----:B------:R-:W-:Y:S02]  /*75f0*/  F2FP.BF16.F32.PACK_AB R159, R65, R159 ;  /* 0x0000009f419f723e */ /* 0x000fe400000010ff */
[----:B------:R-:W-:-:S02]  /*7600*/  F2FP.BF16.F32.PACK_AB R161, R197, R161 ;  /* 0x000000a1c5a1723e */ /* 0x000fc400000010ff */
[----:B------:R-:W1:Y:S01]  /*7610*/  MUFU.EX2 R165, R201 ;  /* 0x000000c900a57308 */ /* 0x000e620000000800 */
[----:B---3--:R-:W-:Y:S01]  /*7620*/  FADD.FTZ R0, R163, R0 ;  /* 0x00000000a3007221 */ /* 0x008fe20000010000 */
[----:B------:R-:W-:-:S06]  /*7630*/  MOV R5, R7 ;  /* 0x0000000700057202 */ /* 0x000fcc0000000f00 */
[----:B------:R-:W3:Y:S01]  /*7640*/  MUFU.EX2 R203, R203 ;  /* 0x000000cb00cb7308 */ /* 0x000ee20000000800 */
[C---:B--2---:R-:W-:Y:S01]  /*7650*/  FADD.FTZ R0, R59.reuse, R0 ;  /* 0x000000003b007221 */ /* 0x044fe20000010000 */
[----:B------:R-:W-:-:S06]  /*7660*/  F2FP.BF16.F32.PACK_AB R163, R59, R163 ;  /* 0x000000a33ba3723e */ /* 0x000fcc00000010ff */
[----:B------:R-:W2:Y:S01]  /*7670*/  MUFU.EX2 R167, R205 ;  /* 0x000000cd00a77308 */ /* 0x000ea20000000800 */
[----:B-1----:R-:W-:-:S07]  /*7680*/  FADD.FTZ R0, R165, R0 ;  /* 0x00000000a5007221 */ /* 0x002fce0000010000 */
[----:B------:R-:W1:Y:S01]  /*7690*/  MUFU.EX2 R32, R32 ;  /* 0x0000002000207308 */ /* 0x000e620000000800 */
[C---:B---3--:R-:W-:Y:S01]  /*76a0*/  FADD.FTZ R0, R203.reuse, R0 ;  /* 0x00000000cb007221 */ /* 0x048fe20000010000 */
[----:B------:R-:W-:-:S03]  /*76b0*/  F2FP.BF16.F32.PACK_AB R165, R203, R165 ;  /* 0x000000a5cba5723e */ /* 0x000fc600000010ff */
[----:B--2---:R-:W-:-:S04]  /*76c0*/  FADD.FTZ R0, R167, R0 ;  /* 0x00000000a7007221 */ /* 0x004fc80000010000 */
[C---:B-1----:R-:W-:Y:S01]  /*76d0*/  FADD.FTZ R0, R32.reuse, R0 ;  /* 0x0000000020007221 */ /* 0x042fe20000010000 */
[----:B------:R-:W-:Y:S01]  /*76e0*/  F2FP.BF16.F32.PACK_AB R167, R32, R167 ;  /* 0x000000a720a7723e */ /* 0x000fe200000010ff */
[----:B------:R-:W-:Y:S06]  /*76f0*/  @P2 BRA `(.L_x_7432) ;  /* 0xffffffcc00cc2947 */ /* 0x000fec000383ffff */
.L_x_7423:
[----:B------:R-:W-:-:S13]  /*7700*/  ISETP.LE.AND P2, PT, RZ, UR6, PT ;  /* 0x00000006ff007c0c */ /* 0x000fda000bf43270 */
[----:B------:R-:W-:Y:S05]  /*7710*/  @!P2 BRA `(.L_x_7433) ;  /* 0x000000280000a947 */ /* 0x000fea0003800000 */
[----:B------:R-:W-:Y:S01]  /*7720*/  IMAD.MOV.U32 R6, RZ, RZ, R9 ;  /* 0x000000ffff067224 */ /* 0x000fe200078e0009 */
[----:B------:R-:W-:Y:S01]  /*7730*/  UMOV UR4, UR36 ;  /* 0x0000002400047c82 */ /* 0x000fe20008000000 */
[----:B------:R-:W-:Y:S01]  /*7740*/  IMAD.MOV.U32 R8, RZ, RZ, R7 ;  /* 0x000000ffff087224 */ /* 0x000fe200078e0007 */
[----:B------:R-:W-:Y:S01]  /*7750*/  UMOV UR5, UR37 ;  /* 0x0000002500057c82 */ /* 0x000fe20008000000 */
[----:B------:R-:W-:-:S05]  /*7760*/  ULDC UR7, c[0x0][0x9d8] ;  /* 0x0002760000077ab9 */ /* 0x000fca0000000800 */
.L_x_7442:
        /* <DEDUP_REMOVED lines=9> */
.L_x_7435:
[----:B------:R-:W-:Y:S01]  /*7800*/  ULEA UR10, UR37, UR38, 0x3 ;  /* 0x00000026250a7291 */ /* 0x000fe2000f8e183f */
[----:B------:R-:W-:-:S04]  /*7810*/  MOV R4, UR36 ;  /* 0x0000002400047c02 */ /* 0x000fc80008000f00 */
[----:B------:R-:W-:-:S04]  /*7820*/  SHF.L.U32 R4, R4, 0x1f, RZ ;  /* 0x0000001f04047819 */ /* 0x000fc800000006ff */
[----:B------:R1:W2:Y:S01]  /*7830*/  SYNCS.PHASECHK.TRANS64.TRYWAIT P2, [UR10+0x28830], R4 ;  /* 0x02883004ff0075a7 */ /* 0x0002a2000804014a */
[----:B------:R-:W-:Y:S05]  /*7840*/  @!P0 BRA `(.L_x_7436) ;  /* 0x0000000000048947 */ /* 0x000fea0003800000 */
[----:B------:R-:W-:Y:S01]  /*7850*/  BPT.TRAP 0x1 ;  /* 0x000000040000795c */ /* 0x000fe20000300000 */
.L_x_7436:
[----:B--2---:R-:W-:Y:S05]  /*7860*/  @P2 BRA `(.L_x_7434) ;  /* 0x0000000000082947 */ /* 0x004fea0003800000 */
[----:B------:R-:W2:Y:S02]  /*7870*/  SYNCS.PHASECHK.TRANS64.TRYWAIT P2, [UR10+0x28830], R4 ;  /* 0x02883004ff0075a7 */ /* 0x000ea4000804014a */
[----:B--2---:R-:W-:Y:S05]  /*7880*/  @!P2 BRA `(.L_x_7437) ;  /* 0x000000700060a947 */ /* 0x004fea0003800000 */
.L_x_7434:
        /* <DEDUP_REMOVED lines=46> */
.L_x_7439:
[----:B------:R-:W-:Y:S01]  /*7b70*/  ULEA UR10, UR5, UR38, 0x3 ;  /* 0x00000026050a7291 */ /* 0x000fe2000f8e183f */
[----:B------:R-:W-:-:S05]  /*7b80*/  IMAD.U32 R4, RZ, RZ, UR4 ;  /* 0x00000004ff047e24 */ /* 0x000fca000f8e00ff */
[----:B------:R-:W-:-:S04]  /*7b90*/  SHF.L.U32 R4, R4, 0x1f, RZ ;  /* 0x0000001f04047819 */ /* 0x000fc800000006ff */
[----:B------:R1:W2:Y:S01]  /*7ba0*/  SYNCS.PHASECHK.TRANS64.TRYWAIT P2, [UR10+0x28850], R4 ;  /* 0x02885004ff0075a7 */ /* 0x0002a2000804014a */
[----:B------:R-:W-:Y:S05]  /*7bb0*/  @!P0 BRA `(.L_x_7440) ;  /* 0x0000000000048947 */ /* 0x000fea0003800000 */
[----:B------:R-:W-:Y:S01]  /*7bc0*/  BPT.TRAP 0x1 ;  /* 0x000000040000795c */ /* 0x000fe20000300000 */
.L_x_7440:
[----:B--2---:R-:W-:Y:S05]  /*7bd0*/  @P2 BRA `(.L_x_7438) ;  /* 0x0000000000082947 */ /* 0x004fea0003800000 */
[----:B------:R-:W2:Y:S02]  /*7be0*/  SYNCS.PHASECHK.TRANS64.TRYWAIT P2, [UR10+0x28850], R4 ;  /* 0x02885004ff0075a7 */ /* 0x000ea4000804014a */
[----:B--2---:R-:W-:Y:S05]  /*7bf0*/  @!P2 BRA `(.L_x_7441) ;  /* 0x0000006c009ca947 */ /* 0x004fea0003800000 */
.L_x_7438:
        /* <DEDUP_REMOVED lines=77> */
[----:B------:R-:W-:-:S06]  /*80d0*/  ISETP.LT.AND P2, PT, RZ, UR6, PT ;  /* 0x00000006ff007c0c */ /* 0x000fcc000bf41270 */
[----:B------:R-:W-:Y:S08]  /*80e0*/  MUFU.TANH R201, R201 ;  /* 0x000000c900c97308 */ /* 0x000ff00000002400 */
[----:B------:R-:W-:Y:S08]  /*80f0*/  MUFU.TANH R203, R203 ;  /* 0x000000cb00cb7308 */ /* 0x000ff00000002400 */
        /* <DEDUP_REMOVED lines=11> */
[----:B-1----:R-:W-:Y:S01]  /*81b0*/  FMNMX.FTZ R12, R21, R12, !PT ;  /* 0x0000000c150c7209 */ /* 0x002fe20007810000 */
[----:B------:R-:W-:-:S02]  /*81c0*/  WARPGROUP.DEPBAR.LE gsb0, 0x0 ;  /* 0x00008000000079c5 */ /* 0x000fc40000010000 */
[----:B------:R-:W-:Y:S01]  /*81d0*/  WARPGROUP.ARRIVE ;  /* 0x00000000000079c5 */ /* 0x000fe20000000000 */
[----:B------:R-:W-:Y:S01]  /*81e0*/  FMUL.FTZ R181, R32, UR7 ;  /* 0x0000000720b57c20 */ /* 0x000fe20008410000 */
[----:B------:R-:W-:Y:S02]  /*81f0*/  FMUL.FTZ R183, R33, UR7 ;  /* 0x0000000721b77c20 */ /* 0x000fe40008410000 */
[----:B------:R-:W1:Y:S01]  /*8200*/  MUFU.TANH R29, R29 ;  /* 0x0000001d001d7308 */ /* 0x000e620000002400 */
[----:B------:R-:W-:Y:S01]  /*8210*/  FMUL.FTZ R33, R38, UR7 ;  /* 0x0000000726217c20 */ /* 0x000fe20008410000 */
[----:B------:R-:W-:Y:S01]  /*8220*/  HGMMA.64x128x16.F32.BF16 R88, R176, gdesc[UR8].tnspB, R88, gsb0 ;  /* 0x41e00008b0587df0 */ /* 0x000fe20008001858 */
[----:B------:R-:W-:Y:S01]  /*8230*/  UIADD3 UR10, UR4, 0x100, URZ ;  /* 0x00000100040a7890 */ /* 0x000fe2000fffe03f */
[----:B------:R-:W-:-:S04]  /*8240*/  UMOV UR11, 0x40000040 ;  /* 0x40000040000b7882 */ /* 0x000fc80000000000 */
[----:B------:R-:W3:Y:S01]  /*8250*/  MUFU.TANH R181, R181 ;  /* 0x000000b500b57308 */ /* 0x000ee20000002400 */
[----:B--2---:R-:W-:-:S07]  /*8260*/  FMNMX.FTZ R12, R27, R12, !PT ;  /* 0x0000000c1b0c7209 */ /* 0x004fce0007810000 */
[----:B------:R-:W2:Y:S01]  /*8270*/  MUFU.TANH R183, R183 ;  /* 0x000000b700b77308 */ /* 0x000ea20000002400 */
[----:B-1----:R-:W-:-:S07]  /*8280*/  FMNMX.FTZ R12, R29, R12, !PT ;  /* 0x0000000c1d0c7209 */ /* 0x002fce0007810000 */
[----:B------:R-:W1:Y:S01]  /*8290*/  MUFU.TANH R31, R31 ;  /* 0x0000001f001f7308 */ /* 0x000e620000002400 */
[----:B---3--:R-:W-:-:S07]  /*82a0*/  FMNMX.FTZ R4, R181, R4, !PT ;  /* 0x00000004b5047209 */ /* 0x008fce0007810000 */
[----:B------:R-:W-:Y:S01]  /*82b0*/  MUFU.TANH R215, R215 ;  /* 0x000000d700d77308 */ /* 0x000fe20000002400 */
[----:B--2---:R-:W-:-:S04]  /*82c0*/  FMNMX.FTZ R4, R183, R4, !PT ;  /* 0x00000004b7047209 */ /* 0x004fc80007810000 */
[----:B------:R-:W-:-:S03]  /*82d0*/  FMNMX.FTZ R4, R191, R4, !PT ;  /* 0x00000004bf047209 */ /* 0x000fc60007810000 */
[----:B------:R-:W2:Y:S01]  /*82e0*/  MUFU.TANH R33, R33 ;  /* 0x0000002100217308 */ /* 0x000ea20000002400 */
[----:B------:R-:W-:Y:S02]  /*82f0*/  FMNMX.FTZ R4, R193, R4, !PT ;  /* 0x00000004c1047209 */ /* 0x000fe40007810000 */
[----:B-1----:R-:W-:Y:S02]  /*8300*/  FMNMX.FTZ R12, R31, R12, !PT ;  /* 0x0000000c1f0c7209 */ /* 0x002fe40007810000 */
[----:B------:R-:W-:-:S03]  /*8310*/  FMNMX.FTZ R4, R195, R4, !PT ;  /* 0x00000004c3047209 */ /* 0x000fc60007810000 */
[----:B------:R-:W-:Y:S01]  /*8320*/  MUFU.TANH R69, R69 ;  /* 0x0000004500457308 */ /* 0x000fe20000002400 */
[----:B------:R-:W-:-:S04]  /*8330*/  FMNMX.FTZ R4, R197, R4, !PT ;  /* 0x00000004c5047209 */ /* 0x000fc80007810000 */
[----:B------:R-:W-:-:S03]  /*8340*/  FMNMX.FTZ R4, R199, R4, !PT ;  /* 0x00000004c7047209 */ /* 0x000fc60007810000 */
        /* <DEDUP_REMOVED lines=16> */
[----:B-1----:R-:W-:-:S07]  /*8450*/  FMNMX.FTZ R12, R43, R12, !PT ;  /* 0x0000000c2b0c7209 */ /* 0x002fce0007810000 */
[----:B------:R-:W-:Y:S01]  /*8460*/  MUFU.TANH R47, R47 ;  /* 0x0000002f002f7308 */ /* 0x000fe20000002400 */
[----:B------:R-:W-:Y:S02]  /*8470*/  WARPGROUP.DEPBAR.LE gsb0, 0x0 ;  /* 0x00008000000079c5 */ /* 0x000fe40000010000 */
[----:B------:R-:W-:Y:S01]  /*8480*/  WARPGROUP.ARRIVE ;  /* 0x00000000000079c5 */ /* 0x000fe20000000000 */
[----:B------:R-:W-:Y:S01]  /*8490*/  FMUL.FTZ R177, R45, UR7 ;  /* 0x000000072db17c20 */ /* 0x000fe20008410000 */
[----:B------:R-:W-:Y:S01]  /*84a0*/  FMUL.FTZ R179, R48, UR7 ;  /* 0x0000000730b37c20 */ /* 0x000fe20008410000 */
[----:B------:R-:W-:Y:S02]  /*84b0*/  FMUL.FTZ R45, R50, UR7 ;  /* 0x00000007322d7c20 */ /* 0x000fe40008410000 */
[----:B------:R-:W-:Y:S01]  /*84c0*/  MUFU.TANH R225, R225 ;  /* 0x000000e100e17308 */ /* 0x000fe20000002400 */
[----:B------:R-:W-:Y:S01]  /*84d0*/  HGMMA.64x128x16.F32.BF16 R88, R172, gdesc[UR8].tnspB, R88, gsb0 ;  /* 0x41e00008ac587df0 */ /* 0x000fe20008001858 */
[----:B------:R-:W-:Y:S01]  /*84e0*/  UIADD3 UR10, UR4, 0x180, URZ ;  /* 0x00000180040a7890 */ /* 0x000fe2000fffe03f */
[----:B------:R-:W-:-:S05]  /*84f0*/  UMOV UR11, 0x40000040 ;  /* 0x40000040000b7882 */ /* 0x000fca0000000000 */
[----:B------:R-:W1:Y:S08]  /*8500*/  MUFU.TANH R177, R177 ;  /* 0x000000b100b17308 */ /* 0x000e700000002400 */
[----:B------:R-:W2:Y:S08]  /*8510*/  MUFU.TANH R179, R179 ;  /* 0x000000b300b37308 */ /* 0x000eb00000002400 */
[----:B------:R-:W3:Y:S01]  /*8520*/  MUFU.TANH R45, R45 ;  /* 0x0000002d002d7308 */ /* 0x000ee20000002400 */
[----:B-1----:R-:W-:-:S07]  /*8530*/  FMNMX.FTZ R4, R177, R4, !PT ;  /* 0x00000004b1047209 */ /* 0x002fce0007810000 */
[----:B------:R-:W1:Y:S01]  /*8540*/  MUFU.TANH R49, R49 ;  /* 0x0000003100317308 */ /* 0x000e620000002400 */
[----:B--2---:R-:W-:-:S04]  /*8550*/  FMNMX.FTZ R4, R179, R4, !PT ;  /* 0x00000004b3047209 */ /* 0x004fc80007810000 */
[----:B------:R-:W-:-:S03]  /*8560*/  FMNMX.FTZ R4, R201, R4, !PT ;  /* 0x00000004c9047209 */ /* 0x000fc60007810000 */
[----:B------:R-:W-:Y:S01]  /*8570*/  MUFU.TANH R85, R85 ;  /* 0x0000005500557308 */ /* 0x000fe20000002400 */
[----:B------:R-:W-:Y:S02]  /*8580*/  FMNMX.FTZ R4, R203, R4, !PT ;  /* 0x00000004cb047209 */ /* 0x000fe40007810000 */
[----:B---3--:R-:W-:Y:S02]  /*8590*/  FMNMX.FTZ R12, R45, R12, !PT ;  /* 0x0000000c2d0c7209 */ /* 0x008fe40007810000 */
[----:B------:R-:W-:Y:S02]  /*85a0*/  FMNMX.FTZ R4, R205, R4, !PT ;  /* 0x00000004cd047209 */ /* 0x000fe40007810000 */
[----:B------:R-:W-:Y:S01]  /*85b0*/  FMNMX.FTZ R12, R47, R12, !PT ;  /* 0x0000000c2f0c7209 */ /* 0x000fe20007810000 */
[----:B------:R-:W2:Y:S01]  /*85c0*/  MUFU.TANH R51, R51 ;  /* 0x0000003300337308 */ /* 0x000ea20000002400 */
[----:B------:R-:W-:Y:S02]  /*85d0*/  FMNMX.FTZ R4, R207, R4, !PT ;  /* 0x00000004cf047209 */ /* 0x000fe40007810000 */
[----:B-1----:R-:W-:-:S02]  /*85e0*/  FMNMX.FTZ R12, R49, R12, !PT ;  /* 0x0000000c310c7209 */ /* 0x002fc40007810000 */
[----:B------:R-:W-:-:S03]  /*85f0*/  FMNMX.FTZ R4, R209, R4, !PT ;  /* 0x00000004d1047209 */ /* 0x000fc60007810000 */
[----:B------:R-:W1:Y:S01]  /*8600*/  MUFU.TANH R53, R53 ;  /* 0x0000003500357308 */ /* 0x000e620000002400 */
[----:B------:R-:W-:-:S04]  /*8610*/  FMNMX.FTZ R4, R211, R4, !PT ;  /* 0x00000004d3047209 */ /* 0x000fc80007810000 */
[----:B------:R-:W-:-:S03]  /*8620*/  FMNMX.FTZ R4, R213, R4, !PT ;  /* 0x00000004d5047209 */ /* 0x000fc60007810000 */
        /* <DEDUP_REMOVED lines=10> */
[----:B------:R-:W-:Y:S01]  /*86d0*/  MUFU.TANH R67, R67 ;  /* 0x0000004300437308 */ /* 0x000fe20000002400 */
[----:B---3--:R-:W-:-:S07]  /*86e0*/  FMNMX.FTZ R12, R61, R12, !PT ;  /* 0x0000000c3d0c7209 */ /* 0x008fce0007810000 */
[----:B------:R-:W-:Y:S01]  /*86f0*/  MUFU.TANH R71, R71 ;  /* 0x0000004700477308 */ /* 0x000fe20000002400 */
[----:B--2---:R-:W-:-:S07]  /*8700*/  FMNMX.FTZ R12, R63, R12, !PT ;  /* 0x0000000c3f0c7209 */ /* 0x004fce0007810000 */
        /* <DEDUP_REMOVED lines=16> */
[----:B------:R-:W-:Y:S01]  /*8810*/  MUFU.TANH R87, R87 ;  /* 0x0000005700577308 */ /* 0x000fe20000002400 */
        /* <DEDUP_REMOVED lines=16> */
[----:B------:R-:W-:-:S05]  /*8920*/  FMNMX.FTZ R4, R85, R4, !PT ;  /* 0x0000000455047209 */ /* 0x000fca0007810000 */
[----:B------:R-:W1:Y:S02]  /*8930*/  SHFL.BFLY PT, R7, R4, 0x2, 0x1f ;  /* 0x0c401f0004077f89 */ /* 0x000e6400000e0000 */
[----:B-1----:R-:W-:Y:S02]  /*8940*/  FMNMX.FTZ R7, R4, R7, !PT ;  /* 0x0000000704077209 */ /* 0x002fe40007810000 */
[----:B------:R-:W1:Y:S03]  /*8950*/  LDC R4, c[0x0][0x988] ;  /* 0x00026200ff047b82 */ /* 0x000e660000000800 */
[----:B------:R-:W2:Y:S02]  /*8960*/  SHFL.BFLY PT, R10, R7, 0x1, 0x1f ;  /* 0x0c201f00070a7f89 */ /* 0x000ea400000e0000 */
[----:B--2---:R-:W-:-:S05]  /*8970*/  FMNMX.FTZ R7, R7, R10, !PT ;  /* 0x0000000a07077209 */ /* 0x004fca0007810000 */
[C---:B-1----:R-:W-:Y:S01]  /*8980*/  FMUL.FTZ R10, R7.reuse, R4 ;  /* 0x00000004070a7220 */ /* 0x042fe20000410000 */
[----:B------:R-:W-:-:S03]  /*8990*/  FADD.FTZ R227, -R7, R8 ;  /* 0x0000000807e37221 */ /* 0x000fc60000010100 */
[-CC-:B------:R-:W-:Y:S01]  /*89a0*/  FFMA.FTZ R180, R9, R4.reuse, -R10.reuse ;  /* 0x0000000409b47223 */ /* 0x180fe2000001080a */
[-CC-:B------:R-:W-:Y:S01]  /*89b0*/  FFMA.FTZ R182, R15, R4.reuse, -R10.reuse ;  /* 0x000000040fb67223 */ /* 0x180fe2000001080a */
[-CC-:B------:R-:W-:Y:S01]  /*89c0*/  FFMA.FTZ R15, R25, R4.reuse, -R10.reuse ;  /* 0x00000004190f7223 */ /* 0x180fe2000001080a */
[-CC-:B------:R-:W-:Y:S01]  /*89d0*/  FFMA.FTZ R25, R183, R4.reuse, -R10.reuse ;  /* 0x00000004b7197223 */ /* 0x180fe2000001080a */
[----:B------:R-:W-:Y:S02]  /*89e0*/  WARPGROUP.DEPBAR.LE gsb0, 0x0 ;  /* 0x00008000000079c5 */ /* 0x000fe40000010000 */
[----:B------:R-:W-:Y:S01]  /*89f0*/  WARPGROUP.ARRIVE ;  /* 0x00000000000079c5 */ /* 0x000fe20000000000 */
[----:B------:R-:W-:Y:S01]  /*8a00*/  FMUL.FTZ R169, R82, UR7 ;  /* 0x0000000752a97c20 */ /* 0x000fe20008410000 */
[----:B------:R-:W-:Y:S01]  /*8a10*/  FMUL.FTZ R171, R86, UR7 ;  /* 0x0000000756ab7c20 */ /* 0x000fe20008410000 */
[-CC-:B------:R-:W-:Y:S01]  /*8a20*/  FFMA.FTZ R178, R191, R4.reuse, -R10.reuse ;  /* 0x00000004bfb27223 */ /* 0x180fe2000001080a */
[-CC-:B------:R-:W-:Y:S01]  /*8a30*/  FFMA.FTZ R172, R195, R4.reuse, -R10.reuse ;  /* 0x00000004c3ac7223 */ /* 0x180fe2000001080a */
[-CC-:B------:R-:W-:Y:S01]  /*8a40*/  FFMA.FTZ R174, R199, R4.reuse, -R10.reuse ;  /* 0x00000004c7ae7223 */ /* 0x180fe2000001080a */
[----:B------:R-:W-:Y:S01]  /*8a50*/  HGMMA.64x128x16.F32.BF16 R88, R152, gdesc[UR8].tnspB, R88, gsb0 ;  /* 0x41e0000898587df0 */ /* 0x000fe20008001858 */
[----:B------:R-:W-:Y:S01]  /*8a60*/  UIADD3 UR10, UR4, 0x280, URZ ;  /* 0x00000280040a7890 */ /* 0x000fe2000fffe03f */
[----:B------:R-:W1:Y:S01]  /*8a70*/  MUFU.TANH R169, R169 ;  /* 0x000000a900a97308 */ /* 0x000e620000002400 */
[----:B------:R-:W-:Y:S01]  /*8a80*/  UMOV UR11, 0x40000040 ;  /* 0x40000040000b7882 */ /* 0x000fe20000000000 */
[-C--:B------:R-:W-:Y:S01]  /*8a90*/  FMUL.FTZ R8, R227, R4.reuse ;  /* 0x00000004e3087220 */ /* 0x080fe20000410000 */
[-CC-:B------:R-:W-:Y:S01]  /*8aa0*/  FFMA.FTZ R5, R5, R4.reuse, -R10.reuse ;  /* 0x0000000405057223 */ /* 0x180fe2000001080a */
[-CC-:B------:R-:W-:Y:S01]  /*8ab0*/  FFMA.FTZ R176, R181, R4.reuse, -R10.reuse ;  /* 0x00000004b5b07223 */ /* 0x180fe2000001080a */
[-CC-:B------:R-:W-:Y:S01]  /*8ac0*/  FFMA.FTZ R191, R177, R4.reuse, -R10.reuse ;  /* 0x00000004b1bf7223 */ /* 0x180fe2000001080a */
        /* <DEDUP_REMOVED lines=11> */
[----:B-1----:R-:W-:Y:S01]  /*8b80*/  FMNMX.FTZ R12, R169, R12, !PT ;  /* 0x0000000ca90c7209 */ /* 0x002fe20007810000 */
[----:B------:R-:W-:Y:S03]  /*8b90*/  MUFU.EX2 R8, R8 ;  /* 0x0000000800087308 */ /* 0x000fe60000000800 */
[----:B------:R-:W-:-:S04]  /*8ba0*/  FMNMX.FTZ R12, R83, R12, !PT ;  /* 0x0000000c530c7209 */ /* 0x000fc80007810000 */
[----:B--2---:R-:W-:Y:S01]  /*8bb0*/  FMNMX.FTZ R12, R171, R12, !PT ;  /* 0x0000000cab0c7209 */ /* 0x004fe20007810000 */
[----:B------:R-:W1:Y:S03]  /*8bc0*/  MUFU.EX2 R5, R5 ;  /* 0x0000000500057308 */ /* 0x000e660000000800 */
[----:B------:R-:W-:Y:S01]  /*8bd0*/  FMNMX.FTZ R9, R87, R12, !PT ;  /* 0x0000000c57097209 */ /* 0x000fe20007810000 */
[----:B------:R-:W-:-:S04]  /*8be0*/  FFMA.FTZ R12, R217, R4, -R10 ;  /* 0x00000004d90c7223 */ /* 0x000fc8000001080a */
[----:B------:R-:W2:Y:S01]  /*8bf0*/  SHFL.BFLY PT, R14, R9, 0x2, 0x1f ;  /* 0x0c401f00090e7f89 */ /* 0x000ea200000e0000 */
[----:B------:R-:W3:Y:S08]  /*8c00*/  MUFU.EX2 R180, R180 ;  /* 0x000000b400b47308 */ /* 0x000ef00000000800 */
[----:B------:R-:W4:Y:S01]  /*8c10*/  MUFU.EX2 R182, R182 ;  /* 0x000000b600b67308 */ /* 0x000f220000000800 */
[----:B-1----:R-:W-:-:S07]  /*8c20*/  FFMA.FTZ R3, R8, R3, R5 ;  /* 0x0000000308037223 */ /* 0x002fce0000010005 */
[----:B------:R-:W1:Y:S01]  /*8c30*/  MUFU.EX2 R15, R15 ;  /* 0x0000000f000f7308 */ /* 0x000e620000000800 */
[C---:B---3--:R-:W-:Y:S01]  /*8c40*/  FADD.FTZ R3, R180.reuse, R3 ;  /* 0x00000003b4037221 */ /* 0x048fe20000010000 */
[----:B------:R-:W-:Y:S02]  /*8c50*/  F2FP.BF16.F32.PACK_AB R180, R180, R5 ;  /* 0x00000005b4b4723e */ /* 0x000fe400000010ff */
[----:B--2---:R-:W-:Y:S01]  /*8c60*/  FMNMX.FTZ R24, R9, R14, !PT ;  /* 0x0000000e09187209 */ /* 0x004fe20007810000 */
[----:B------:R-:W-:-:S03]  /*8c70*/  FFMA.FTZ R14, R219, R4, -R10 ;  /* 0x00000004db0e7223 */ /* 0x000fc6000001080a */
[----:B------:R-:W-:Y:S01]  /*8c80*/  MUFU.EX2 R176, R176 ;  /* 0x000000b000b07308 */ /* 0x000fe20000000800 */
[----:B----4-:R-:W-:Y:S01]  /*8c90*/  FADD.FTZ R44, R182, R3 ;  /* 0x00000003b62c7221 */ /* 0x010fe20000010000 */
[----:B------:R-:W2:Y:S06]  /*8ca0*/  SHFL.BFLY PT, R9, R24, 0x1, 0x1f ;  /* 0x0c201f0018097f89 */ /* 0x000eac00000e0000 */
[----:B------:R-:W-:Y:S01]  /*8cb0*/  MUFU.EX2 R25, R25 ;  /* 0x0000001900197308 */ /* 0x000fe20000000800 */
[----:B-1----:R-:W-:-:S07]  /*8cc0*/  F2FP.BF16.F32.PACK_AB R182, R15, R182 ;  /* 0x000000b60fb6723e */ /* 0x002fce00000010ff */
[----:B------:R-:W-:Y:S08]  /*8cd0*/  MUFU.EX2 R178, R178 ;  /* 0x000000b200b27308 */ /* 0x000ff00000000800 */
[----:B------:R-:W-:Y:S01]  /*8ce0*/  MUFU.EX2 R172, R172 ;  /* 0x000000ac00ac7308 */ /* 0x000fe20000000800 */
[----:B--2---:R-:W-:-:S05]  /*8cf0*/  FMNMX.FTZ R9, R24, R9, !PT ;  /* 0x0000000918097209 */ /* 0x004fca0007810000 */
[-C--:B------:R-:W-:Y:S02]  /*8d00*/  FMUL.FTZ R40, R9, R4.reuse ;  /* 0x0000000409287220 */ /* 0x080fe40000410000 */
[----:B------:R-:W-:Y:S02]  /*8d10*/  MUFU.EX2 R174, R174 ;  /* 0x000000ae00ae7308 */ /* 0x000fe40000000800 */
[-CC-:B------:R-:W-:Y:S01]  /*8d20*/  FFMA.FTZ R183, R21, R4.reuse, -R40.reuse ;  /* 0x0000000415b77223 */ /* 0x180fe20000010828 */
[----:B------:R-:W-:Y:S02]  /*8d30*/  IMAD.U32 R21, RZ, RZ, UR37 ;  /* 0x00000025ff157e24 */ /* 0x000fe4000f8e00ff */
[-CC-:B------:R-:W-:Y:S01]  /*8d40*/  FFMA.FTZ R181, R13, R4.reuse, -R40.reuse ;  /* 0x000000040db57223 */ /* 0x180fe20000010828 */
[-CC-:B------:R-:W-:Y:S01]  /*8d50*/  FFMA.FTZ R177, R29, R4.reuse, -R40.reuse ;  /* 0x000000041db17223 */ /* 0x180fe20000010828 */
[-CC-:B------:R-:W-:Y:S01]  /*8d60*/  FFMA.FTZ R32, R27, R4.reuse, -R40.reuse ;  /* 0x000000041b207223 */ /* 0x180fe20000010828 */
[----:B------:R-:W-:Y:S01]  /*8d70*/  IADD3 R27, -R23, 0xb, RZ ;  /* 0x0000000b171b7810 */ /* 0x000fe20007ffe1ff */
[----:B------:R-:W-:Y:S01]  /*8d80*/  MUFU.EX2 R183, R183 ;  /* 0x000000b700b77308 */ /* 0x000fe20000000800 */
[----:B------:R-:W-:Y:S01]  /*8d90*/  @!P1 LEA R21, R21, UR38, 0x3 ;  /* 0x0000002615159c11 */ /* 0x000fe2000f8e18ff */
[-CC-:B------:R-:W-:Y:S01]  /*8da0*/  FFMA.FTZ R34, R31, R4.reuse, -R40.reuse ;  /* 0x000000041f227223 */ /* 0x180fe20000010828 */
[-CC-:B------:R-:W-:Y:S01]  /*8db0*/  FFMA.FTZ R179, R33, R4.reuse, -R40.reuse ;  /* 0x0000000421b37223 */ /* 0x180fe20000010828 */
[-CC-:B------:R-:W-:Y:S01]  /*8dc0*/  FFMA.FTZ R38, R35, R4.reuse, -R40.reuse ;  /* 0x0000000423267223 */ /* 0x180fe20000010828 */
[----:B------:R-:W-:Y:S01]  /*8dd0*/  @!P1 IADD3 R29, R21, 0x28840, RZ ;  /* 0x00028840151d9810 */ /* 0x000fe20007ffe0ff */
        /* <DEDUP_REMOVED lines=20> */
[----:B------:R-:W-:-:S06]  /*8f20*/  FFMA.FTZ R83, R83, R4, -R40 ;  /* 0x0000000453537223 */ /* 0x000fcc0000010828 */
[----:B------:R-:W-:Y:S01]  /*8f30*/  MUFU.EX2 R34, R34 ;  /* 0x0000002200227308 */ /* 0x000fe20000000800 */
[----:B------:R-:W-:Y:S02]  /*8f40*/  WARPGROUP.DEPBAR.LE gsb0, 0x0 ;  /* 0x00008000000079c5 */ /* 0x000fe40000010000 */
[----:B------:R-:W-:Y:S01]  /*8f50*/  WARPGROUP.ARRIVE ;  /* 0x00000000000079c5 */ /* 0x000fe20000000000 */
[-CC-:B------:R-:W-:Y:S01]  /*8f60*/  FFMA.FTZ R153, R193, R4.reuse, -R10.reuse ;  /* 0x00000004c1997223 */ /* 0x180fe2000001080a */
[-CC-:B------:R-:W-:Y:S01]  /*8f70*/  FFMA.FTZ R155, R197, R4.reuse, -R10.reuse ;  /* 0x00000004c59b7223 */ /* 0x180fe2000001080a */
[-CC-:B------:R-:W-:Y:S01]  /*8f80*/  FFMA.FTZ R193, R201, R4.reuse, -R10.reuse ;  /* 0x00000004c9c17223 */ /* 0x180fe2000001080a */
[-CC-:B------:R-:W-:Y:S01]  /*8f90*/  FFMA.FTZ R152, R207, R4.reuse, -R10.reuse ;  /* 0x00000004cf987223 */ /* 0x180fe2000001080a */
[-CC-:B------:R-:W-:Y:S01]  /*8fa0*/  FFMA.FTZ R154, R211, R4.reuse, -R10.reuse ;  /* 0x00000004d39a7223 */ /* 0x180fe2000001080a */
[----:B------:R-:W-:Y:S01]  /*8fb0*/  HGMMA.64x128x16.F32.BF16 R88, R156, gdesc[UR8].tnspB, R88, gsb0 ;  /* 0x41e000089c587df0 */ /* 0x000fe20008001858 */
[----:B------:R-:W-:Y:S01]  /*8fc0*/  UIADD3 UR10, UR4, 0x300, URZ ;  /* 0x00000300040a7890 */ /* 0x000fe2000fffe03f */
[-C--:B------:R-:W-:Y:S01]  /*8fd0*/  FFMA.FTZ R197, R175, R4.reuse, -R10 ;  /* 0x00000004afc57223 */ /* 0x080fe2000001080a */
[----:B------:R-:W-:Y:S01]  /*8fe0*/  UMOV UR11, 0x40000040 ;  /* 0x40000040000b7882 */ /* 0x000fe20000000000 */
        /* <DEDUP_REMOVED lines=25> */
[-CC-:B------:R-:W-:Y:S01]  /*9180*/  FFMA.FTZ R10, R11, R4.reuse, -R40.reuse ;  /* 0x000000040b0a7223 */ /* 0x180fe20000010828 */
[----:B------:R-:W-:Y:S01]  /*9190*/  HGMMA.64x128x16.F32.BF16 R88, R160, gdesc[UR8].tnspB, R88, gsb0 ;  /* 0x41e00008a0587df0 */ /* 0x000fe20008001858 */
[----:B------:R-:W-:Y:S01]  /*91a0*/  UIADD3 UR10, UR4, 0x380, URZ ;  /* 0x00000380040a7890 */ /* 0x000fe2000fffe03f */
[-CC-:B------:R-:W-:Y:S01]  /*91b0*/  FFMA.FTZ R173, R37, R4.reuse, -R40.reuse ;  /* 0x0000000425ad7223 */ /* 0x180fe20000010828 */
[----:B------:R-:W-:Y:S01]  /*91c0*/  UMOV UR11, 0x40000040 ;  /* 0x40000040000b7882 */ /* 0x000fe20000000000 */
[----:B------:R-:W-:Y:S01]  /*91d0*/  FFMA.FTZ R11, R45, R4, -R40 ;  /* 0x000000042d0b7223 */ /* 0x000fe20000010828 */
[----:B------:R-:W-:Y:S01]  /*91e0*/  MUFU.EX2 R10, R10 ;  /* 0x0000000a000a7308 */ /* 0x000fe20000000800 */
[----:B------:R-:W-:-:S07]  /*91f0*/  UMOV UR4, UR36 ;  /* 0x0000002400047c82 */ /* 0x000fce0008000000 */
        /* <DEDUP_REMOVED lines=18> */
[----:B------:R-:W-:Y:S01]  /*9320*/  WARPGROUP.ARRIVE ;  /* 0x00000000000079c5 */ /* 0x000fe20000000000 */
[----:B------:R-:W-:Y:S01]  /*9330*/  FADD.FTZ R161, -R9, R6 ;  /* 0x0000000609a17221 */ /* 0x000fe20000010100 */
[----:B------:R-:W-:Y:S01]  /*9340*/  FFMA.FTZ R6, R49, R4, -R40 ;  /* 0x0000000431067223 */ /* 0x000fe20000010828 */
[----:B-1----:R-:W-:Y:S02]  /*9350*/  F2FP.BF16.F32.PACK_AB R160, R73, R12 ;  /* 0x0000000c49a0723e */ /* 0x002fe400000010ff */
[----:B------:R-:W-:Y:S01]  /*9360*/  FMUL.FTZ R161, R161, R4 ;  /* 0x00000004a1a17220 */ /* 0x000fe20000410000 */
[----:B------:R-:W-:Y:S01]  /*9370*/  HGMMA.64x128x16.F32.BF16 R88, R164, gdesc[UR8].tnspB, R88, gsb0 ;  /* 0x41e00008a4587df0 */ /* 0x000fe20008001858 */
[----:B------:R-:W1:Y:S08]  /*9380*/  MUFU.EX2 R77, R77 ;  /* 0x0000004d004d7308 */ /* 0x000e700000000800 */
[----:B------:R-:W2:Y:S08]  /*9390*/  MUFU.EX2 R201, R161 ;  /* 0x000000a100c97308 */ /* 0x000eb00000000800 */
[----:B------:R-:W-:Y:S01]  /*93a0*/  MUFU.EX2 R6, R6 ;  /* 0x0000000600067308 */ /* 0x000fe20000000800 */
[----:B-1----:R-:W-:-:S07]  /*93b0*/  F2FP.BF16.F32.PACK_AB R162, R77, R14 ;  /* 0x0000000e4da2723e */ /* 0x002fce00000010ff */
[----:B------:R-:W-:Y:S01]  /*93c0*/  MUFU.EX2 R79, R79 ;  /* 0x0000004f004f7308 */ /* 0x000fe20000000800 */
[----:B--2---:R-:W-:-:S04]  /*93d0*/  FFMA.FTZ R42, R201, R0, R10 ;  /* 0x00000000c92a7223 */ /* 0x004fc8000001000a */
[C---:B------:R-:W-:Y:S01]  /*93e0*/  FADD.FTZ R42, R181.reuse, R42 ;  /* 0x0000002ab52a7221 */ /* 0x040fe20000010000 */
[----:B------:R-:W-:Y:S02]  /*93f0*/  F2FP.BF16.F32.PACK_AB R181, R181, R10 ;  /* 0x0000000ab5b5723e */ /* 0x000fe400000010ff */
[----:B------:R-:W1:Y:S01]  /*9400*/  MUFU.EX2 R0, R57 ;  /* 0x0000003900007308 */ /* 0x000e620000000800 */
[----:B------:R-:W-:Y:S01]  /*9410*/  FADD.FTZ R3, R183, R42 ;  /* 0x0000002ab7037221 */ /* 0x000fe20000010000 */
[----:B------:R-:W-:-:S03]  /*9420*/  F2FP.BF16.F32.PACK_AB R183, R32, R183 ;  /* 0x000000b720b7723e */ /* 0x000fc600000010ff */
[----:B------:R-:W-:-:S03]  /*9430*/  FADD.FTZ R42, R32, R3 ;  /* 0x00000003202a7221 */ /* 0x000fc60000010000 */
[----:B------:R-:W-:Y:S01]  /*9440*/  MUFU.EX2 R20, R20 ;  /* 0x0000001400147308 */ /* 0x000fe20000000800 */
        /* <DEDUP_REMOVED lines=10> */
[----:B------:R-:W-:Y:S01]  /*94f0*/  FADD.FTZ R42, R30, R3 ;  /* 0x000000031e2a7221 */ /* 0x000fe20000010000 */
[----:B------:R-:W-:Y:S01]  /*9500*/  FFMA.FTZ R3, R169, R4, -R40 ;  /* 0x00000004a9037223 */ /* 0x000fe20000010828 */
[----:B------:R-:W-:Y:S01]  /*9510*/  F2FP.BF16.F32.PACK_AB R169, R28, R11 ;  /* 0x0000000b1ca9723e */ /* 0x000fe200000010ff */
[----:B------:R-:W-:Y:S08]  /*9520*/  MUFU.EX2 R24, R225 ;  /* 0x000000e100187308 */ /* 0x000ff00000000800 */
[----:B------:R-:W-:Y:S01]  /*9530*/  MUFU.EX2 R85, R85 ;  /* 0x0000005500557308 */ /* 0x000fe20000000800 */
[----:B------:R-:W-:-:S02]  /*9540*/  WARPGROUP.DEPBAR.LE gsb0, 0x0 ;  /* 0x00008000000079c5 */ /* 0x000fc40000010000 */
[----:B------:R2:W-:Y:S06]  /*9550*/  BAR.ARV R27, 0x100 ;  /* 0x0004001b0000751d */ /* 0x0005ec0000002000 */
        /* <DEDUP_REMOVED lines=8> */
[----:B---3--:R-:W-:Y:S01]  /*95e0*/  IMAD.U32 R29, RZ, RZ, UR5 ;  /* 0x00000005ff1d7e24 */ /* 0x008fe2000f8e00ff */
[----:B------:R-:W-:Y:S01]  /*95f0*/  UIADD3 UR5, UR6, -0x1, URZ ;  /* 0xffffffff06057890 */ /* 0x000fe2000fffe03f */
[-C--:B------:R-:W-:Y:S01]  /*9600*/  FMUL.FTZ R101, R101, R8.reuse ;  /* 0x0000000865657220 */ /* 0x080fe20000410000 */
[-C--:B------:R-:W-:Y:S01]  /*9610*/  FMUL.FTZ R104, R104, R8.reuse ;  /* 0x0000000868687220 */ /* 0x080fe20000410000 */
[-C--:B------:R-:W-:Y:S01]  /*9620*/  FMUL.FTZ R105, R105, R8.reuse ;  /* 0x0000000869697220 */ /* 0x080fe20000410000 */
[----:B------:R-:W-:Y:S01]  /*9630*/  @!P1 LEA R29, R29, UR38, 0x3 ;  /* 0x000000261d1d9c11 */ /* 0x000fe2000f8e18ff */
[-C--:B------:R-:W-:Y:S01]  /*9640*/  FMUL.FTZ R108, R108, R8.reuse ;  /* 0x000000086c6c7220 */ /* 0x080fe20000410000 */
[----:B------:R-:W-:Y:S01]  /*9650*/  FMUL.FTZ R109, R109, R8 ;  /* 0x000000086d6d7220 */ /* 0x000fe20000410000 */
[----:B------:R-:W-:Y:S01]  /*9660*/  UMOV UR6, UR5 ;  /* 0x0000000500067c82 */ /* 0x000fe20008000000 */
[----:B------:R-:W-:Y:S01]  /*9670*/  UMOV UR5, UR37 ;  /* 0x0000002500057c82 */ /* 0x000fe20008000000 */
[----:B--2---:R-:W-:-:S02]  /*9680*/  @!P1 VIADD R27, R29, 0x28860 ;  /* 0x000288601d1b9836 */ /* 0x004fc40000000000 */
[-C--:B------:R-:W-:Y:S01]  /*9690*/  FMUL.FTZ R112, R112, R8.reuse ;  /* 0x0000000870707220 */ /* 0x080fe20000410000 */
[-C--:B------:R-:W-:Y:S01]  /*96a0*/  FMUL.FTZ R113, R113, R8.reuse ;  /* 0x0000000871717220 */ /* 0x080fe20000410000 */
[-C--:B------:R-:W-:Y:S01]  /*96b0*/  FMUL.FTZ R116, R116, R8.reuse ;  /* 0x0000000874747220 */ /* 0x080fe20000410000 */
[-C--:B------:R-:W-:Y:S01]  /*96c0*/  FMUL.FTZ R117, R117, R8.reuse ;  /* 0x0000000875757220 */ /* 0x080fe20000410000 */
[----:B------:R-:W-:Y:S01]  /*96d0*/  @!P1 PRMT R29, RZ, 0x654, R27 ;  /* 0x00000654ff1d9816 */ /* 0x000fe2000000001b */
[----:B------:R-:W-:Y:S01]  /*96e0*/  FADD.FTZ R27, R15, R44 ;  /* 0x0000002c0f1b7221 */ /* 0x000fe20000010000 */
[-C--:B------:R-:W-:Y:S01]  /*96f0*/  FMUL.FTZ R120, R120, R8.reuse ;  /* 0x0000000878787220 */ /* 0x080fe20000410000 */
[-C--:B------:R-:W-:Y:S01]  /*9700*/  FMUL.FTZ R121, R121, R8.reuse ;  /* 0x0000000879797220 */ /* 0x080fe20000410000 */
[----:B------:R2:W-:Y:S01]  /*9710*/  @!P1 SYNCS.ARRIVE.TRANS64.RED.A1T0 RZ, [R29+URZ], RZ ;  /* 0x000000ff1dff99a7 */ /* 0x0005e2000810043f */
[----:B------:R-:W-:Y:S01]  /*9720*/  FADD.FTZ R44, R176, R27 ;  /* 0x0000001bb02c7221 */ /* 0x000fe20000010000 */
[-C--:B------:R-:W-:Y:S01]  /*9730*/  FMUL.FTZ R124, R124, R8.reuse ;  /* 0x000000087c7c7220 */ /* 0x080fe20000410000 */
[-C--:B------:R-:W-:Y:S01]  /*9740*/  FMUL.FTZ R125, R125, R8.reuse ;  /* 0x000000087d7d7220 */ /* 0x080fe20000410000 */
[-C--:B------:R-:W-:Y:S01]  /*9750*/  FMUL.FTZ R128, R128, R8.reuse ;  /* 0x0000000880807220 */ /* 0x080fe20000410000 */
[----:B------:R-:W-:Y:S01]  /*9760*/  FADD.FTZ R27, R25, R44 ;  /* 0x0000002c191b7221 */ /* 0x000fe20000010000 */
[-C--:B------:R-:W-:Y:S01]  /*9770*/  FMUL.FTZ R129, R129, R8.reuse ;  /* 0x0000000881817220 */ /* 0x080fe20000410000 */
[-C--:B------:R-:W-:Y:S01]  /*9780*/  FMUL.FTZ R132, R132, R8.reuse ;  /* 0x0000000884847220 */ /* 0x080fe20000410000 */
[----:B--2---:R-:W-:Y:S01]  /*9790*/  FADD.FTZ R29, R175, R42 ;  /* 0x0000002aaf1d7221 */ /* 0x004fe20000010000 */
[----:B------:R-:W-:Y:S01]  /*97a0*/  FADD.FTZ R44, R178, R27 ;  /* 0x0000001bb22c7221 */ /* 0x000fe20000010000 */
[C---:B------:R-:W-:Y:S01]  /*97b0*/  F2FP.BF16.F32.PACK_AB R175, R26.reuse, R175 ;  /* 0x000000af1aaf723e */ /* 0x040fe200000010ff */
[----:B------:R-:W-:Y:S01]  /*97c0*/  FMUL.FTZ R133, R133, R8 ;  /* 0x0000000885857220 */ /* 0x000fe20000410000 */
[----:B------:R-:W-:Y:S01]  /*97d0*/  FADD.FTZ R42, R26, R29 ;  /* 0x0000001d1a2a7221 */ /* 0x000fe20000010000 */
[C---:B------:R-:W-:Y:S01]  /*97e0*/  FADD.FTZ R27, R153.reuse, R44 ;  /* 0x0000002c991b7221 */ /* 0x040fe20000010000 */
[----:B------:R-:W-:Y:S01]  /*97f0*/  MUFU.EX2 R26, R3 ;  /* 0x00000003001a7308 */ /* 0x000fe20000000800 */
[----:B------:R-:W-:Y:S01]  /*9800*/  F2FP.BF16.F32.PACK_AB R178, R153, R178 ;  /* 0x000000b299b2723e */ /* 0x000fe200000010ff */
        /* <DEDUP_REMOVED lines=10> */
[----:B------:R-:W-:Y:S01]  /*98b0*/  FFMA.FTZ R27, R171, R4, -R40 ;  /* 0x00000004ab1b7223 */ /* 0x000fe20000010828 */
[C---:B------:R-:W-:Y:S01]  /*98c0*/  F2FP.BF16.F32.PACK_AB R171, R13.reuse, R6 ;  /* 0x000000060dab723e */ /* 0x040fe200000010ff */
[----:B------:R-:W-:Y:S01]  /*98d0*/  FADD.FTZ R10, R13, R10 ;  /* 0x0000000a0d0a7221 */ /* 0x000fe20000010000 */
[----:B------:R-:W-:Y:S01]  /*98e0*/  FADD.FTZ R31, R191, R44 ;  /* 0x0000002cbf1f7221 */ /* 0x000fe20000010000 */
[----:B------:R-:W-:Y:S01]  /*98f0*/  FFMA.FTZ R40, R87, R4, -R40 ;  /* 0x0000000457287223 */ /* 0x000fe20000010828 */
[-C--:B------:R-:W-:Y:S01]  /*9900*/  FMUL.FTZ R140, R140, R8.reuse ;  /* 0x000000088c8c7220 */ /* 0x080fe20000410000 */
[-C--:B------:R-:W-:Y:S01]  /*9910*/  FMUL.FTZ R141, R141, R8.reuse ;  /* 0x000000088d8d7220 */ /* 0x080fe20000410000 */
[----:B------:R-:W-:Y:S01]  /*9920*/  FADD.FTZ R44, R168, R31 ;  /* 0x0000001fa82c7221 */ /* 0x000fe20000010000 */
[-C--:B------:R-:W-:Y:S01]  /*9930*/  FMUL.FTZ R144, R144, R8.reuse ;  /* 0x0000000890907220 */ /* 0x080fe20000410000 */
[-C--:B------:R-:W-:Y:S01]  /*9940*/  FMUL.FTZ R145, R145, R8.reuse ;  /* 0x0000000891917220 */ /* 0x080fe20000410000 */
[----:B------:R-:W-:Y:S01]  /*9950*/  MUFU.EX2 R40, R40 ;  /* 0x0000002800287308 */ /* 0x000fe20000000800 */
[----:B------:R-:W-:Y:S01]  /*9960*/  FADD.FTZ R15, R193, R44 ;  /* 0x0000002cc10f7221 */ /* 0x000fe20000010000 */
[-C--:B------:R-:W-:Y:S01]  /*9970*/  FMUL.FTZ R148, R148, R8.reuse ;  /* 0x0000000894947220 */ /* 0x080fe20000410000 */
[----:B------:R-:W-:Y:S01]  /*9980*/  FMUL.FTZ R149, R149, R8 ;  /* 0x0000000895957220 */ /* 0x000fe20000410000 */
[----:B------:R-:W-:Y:S01]  /*9990*/  F2FP.BF16.F32.PACK_AB R176, R25, R176 ;  /* 0x000000b019b0723e */ /* 0x000fe200000010ff */
[----:B------:R-:W-:Y:S01]  /*99a0*/  FADD.FTZ R42, R170, R15 ;  /* 0x0000000faa2a7221 */ /* 0x000fe20000010000 */
[C---:B------:R-:W-:Y:S01]  /*99b0*/  F2FP.BF16.F32.PACK_AB R170, R157.reuse, R170 ;  /* 0x000000aa9daa723e */ /* 0x040fe200000010ff */
[-C--:B------:R-:W-:Y:S01]  /*99c0*/  FMUL.FTZ R90, R90, R201.reuse ;  /* 0x000000c95a5a7220 */ /* 0x080fe20000410000 */
[----:B------:R-:W1:Y:S01]  /*99d0*/  MUFU.EX2 R44, R71 ;  /* 0x00000047002c7308 */ /* 0x000e620000000800 */
[----:B------:R-:W-:Y:S01]  /*99e0*/  FADD.FTZ R5, R157, R42 ;  /* 0x0000002a9d057221 */ /* 0x000fe20000010000 */
[----:B------:R-:W-:Y:S01]  /*99f0*/  F2FP.BF16.F32.PACK_AB R174, R191, R174 ;  /* 0x000000aebfae723e */ /* 0x000fe200000010ff */
[-C--:B------:R-:W-:Y:S01]  /*9a00*/  FMUL.FTZ R91, R91, R201.reuse ;  /* 0x000000c95b5b7220 */ /* 0x080fe20000410000 */
[----:B------:R-:W-:Y:S01]  /*9a10*/  F2FP.BF16.F32.PACK_AB R168, R193, R168 ;  /* 0x000000a8c1a8723e */ /* 0x000fe200000010ff */
[----:B------:R-:W-:Y:S01]  /*9a20*/  FADD.FTZ R32, R152, R5 ;  /* 0x0000000598207221 */ /* 0x000fe20000010000 */
[----:B------:R-:W-:Y:S01]  /*9a30*/  FADD.FTZ R5, R21, R10 ;  /* 0x0000000a15057221 */ /* 0x000fe20000010000 */
[C---:B------:R-:W-:Y:S01]  /*9a40*/  F2FP.BF16.F32.PACK_AB R152, R159.reuse, R152 ;  /* 0x000000989f98723e */ /* 0x040fe200000010ff */
[----:B------:R-:W-:Y:S01]  /*9a50*/  FMUL.FTZ R94, R94, R201 ;  /* 0x000000c95e5e7220 */ /* 0x000fe20000410000 */
[----:B------:R-:W-:Y:S01]  /*9a60*/  FADD.FTZ R15, R159, R32 ;  /* 0x000000209f0f7221 */ /* 0x000fe20000010000 */
[C---:B------:R-:W-:Y:S01]  /*9a70*/  FADD.FTZ R5, R36.reuse, R5 ;  /* 0x0000000524057221 */ /* 0x040fe20000010000 */
[----:B------:R-:W2:Y:S01]  /*9a80*/  MUFU.EX2 R32, R81 ;  /* 0x0000005100207308 */ /* 0x000ea20000000800 */
[----:B------:R-:W-:Y:S01]  /*9a90*/  F2FP.BF16.F32.PACK_AB R153, R36, R21 ;  /* 0x000000152499723e */ /* 0x000fe200000010ff */
        /* <DEDUP_REMOVED lines=22> */
[----:B-1----:R-:W-:Y:S01]  /*9c00*/  F2FP.BF16.F32.PACK_AB R161, R75, R44 ;  /* 0x0000002c4ba1723e */ /* 0x002fe200000010ff */
[-C--:B------:R-:W-:Y:S01]  /*9c10*/  FMUL.FTZ R106, R106, R201.reuse ;  /* 0x000000c96a6a7220 */ /* 0x080fe20000410000 */
[----:B------:R-:W-:Y:S01]  /*9c20*/  FADD.FTZ R6, R12, R11 ;  /* 0x0000000b0c067221 */ /* 0x000fe20000010000 */
[----:B------:R-:W-:Y:S01]  /*9c30*/  FADD.FTZ R5, R44, R5 ;  /* 0x000000052c057221 */ /* 0x000fe20000010000 */
[----:B--2---:R-:W-:Y:S01]  /*9c40*/  F2FP.BF16.F32.PACK_AB R163, R79, R32 ;  /* 0x000000204fa3723e */ /* 0x004fe200000010ff */
[-C--:B------:R-:W-:Y:S01]  /*9c50*/  FMUL.FTZ R107, R107, R201.reuse ;  /* 0x000000c96b6b7220 */ /* 0x080fe20000410000 */
        /* <DEDUP_REMOVED lines=19> */
[----:B-1----:R-:W-:Y:S01]  /*9d90*/  F2FP.BF16.F32.PACK_AB R167, R40, R6 ;  /* 0x0000000628a7723e */ /* 0x002fe200000010ff */
        /* <DEDUP_REMOVED lines=21> */
[----:B------:R-:W-:Y:S01]  /*9ef0*/  IMAD.MOV.U32 R6, RZ, RZ, R9 ;  /* 0x000000ffff067224 */ /* 0x000fe200078e0009 */
[----:B------:R-:W-:Y:S01]  /*9f00*/  MOV R8, R7 ;  /* 0x0000000700087202 */ /* 0x000fe20000000f00 */
[----:B------:R-:W-:Y:S06]  /*9f10*/  @P2 BRA `(.L_x_7442) ;  /* 0xffffffd800142947 */ /* 0x000fec000383ffff */
.L_x_7433:
[----:B------:R-:W-:Y:S06]  /*9f20*/  BAR.ARV 0x8, 0x120 ;  /* 0x0204800000007b1d */ /* 0x000fec0000002000 */
[----:B------:R-:W-:Y:S05]  /*9f30*/  @!P0 BRA `(.L_x_7443) ;  /* 0x0000000000048947 */ /* 0x000fea0003800000 */
[----:B------:R-:W-:Y:S01]  /*9f40*/  BPT.TRAP 0x1 ;  /* 0x000000040000795c */ /* 0x000fe20000300000 */
.L_x_7443:
[----:B------:R-:W-:Y:S01]  /*9f50*/  ULEA UR5, UR37, UR38, 0x3 ;  /* 0x0000002625057291 */ /* 0x000fe2000f8e183f */
[----:B------:R-:W-:-:S05]  /*9f60*/  IMAD.U32 R5, RZ, RZ, UR36 ;  /* 0x00000024ff057e24 */ /* 0x000fca000f8e00ff */
[----:B------:R-:W-:-:S04]  /*9f70*/  SHF.L.U32 R5, R5, 0x1f, RZ ;  /* 0x0000001f05057819 */ /* 0x000fc800000006ff */
[----:B------:R1:W2:Y:S01]  /*9f80*/  SYNCS.PHASECHK.TRANS64.TRYWAIT P2, [UR5+0x28850], R5 ;  /* 0x02885005ff0075a7 */ /* 0x0002a20008040145 */
[----:B------:R-:W-:Y:S05]  /*9f90*/  @!P0 BRA `(.L_x_7444) ;  /* 0x0000000000048947 */ /* 0x000fea0003800000 */
[----:B------:R-:W-:Y:S01]  /*9fa0*/  BPT.TRAP 0x1 ;  /* 0x000000040000795c */ /* 0x000fe20000300000 */
.L_x_7444:
[----:B--2---:R-:W-:Y:S05]  /*9fb0*/  @P2 BRA `(.L_x_7445) ;  /* 0x0000000000082947 */ /* 0x004fea0003800000 */
[----:B------:R-:W2:Y:S02]  /*9fc0*/  SYNCS.PHASECHK.TRANS64.TRYWAIT P0, [UR5+0x28850], R5 ;  /* 0x02885005ff0075a7 */ /* 0x000ea40008000145 */
[----:B--2---:R-:W-:Y:S05]  /*9fd0*/  @!P0 BRA `(.L_x_7446) ;  /* 0x0000004800bc8947 */ /* 0x004fea0003800000 */
.L_x_7445:
[----:B------:R-:W-:Y:S01]  /*9fe0*/  UIADD3 UR38, UR38, 0x400, URZ ;  /* 0x0000040026267890 */ /* 0x000fe2000fffe03f */
[----:B------:R-:W-:Y:S01]  /*9ff0*/  WARPGROUP.ARRIVE ;  /* 0x00000000000079c5 */ /* 0x000fe20000000000 */
[----:B------:R-:W-:Y:S01]  /*a000*/  UMOV UR7, 0x40000040 ;  /* 0x4000004000077882 */ /* 0x000fe20000000000 */
[----:B--2---:R-:W2:Y:S01]  /*a010*/  SHFL.BFLY PT, R6, R3, 0x2, 0x1f ;  /* 0x0c401f0003067f89 */ /* 0x004ea200000e0000 */
[----:B------:R-:W-:Y:S01]  /*a020*/  USHF.R.U32.HI UR38, URZ, 0x4, UR38 ;  /* 0x000000043f267899 */ /* 0x000fe20008011626 */
[----:B------:R-:W-:Y:S01]  /*a030*/  IMAD.MOV.U32 R29, RZ, RZ, RZ ;  /* 0x000000ffff1d7224 */ /* 0x000fe200078e00ff */
[----:B------:R-:W-:Y:S01]  /*a040*/  UIADD3 UR57, UR57, 0x1, URZ ;  /* 0x0000000139397890 */ /* 0x000fe2000fffe03f */
[----:B-1----:R-:W1:Y:S01]  /*a050*/  SHFL.BFLY PT, R5, R0, 0x2, 0x1f ;  /* 0x0c401f0000057f89 */ /* 0x002e6200000e0000 */
[----:B------:R-:W-:Y:S01]  /*a060*/  ULOP3.LUT UR38, UR38, 0x3fff, URZ, 0xc0, !UPT ;  /* 0x00003fff26267892 */ /* 0x000fe2000f8ec03f */
[----:B------:R-:W-:-:S03]  /*a070*/  IMAD.MOV.U32 R14, RZ, RZ, RZ ;  /* 0x000000ffff0e7224 */ /* 0x000fc600078e00ff */
        /* <DEDUP_REMOVED lines=9> */
[----:B------:R-:W-:Y:S01]  /*a110*/  MOV R3, 0xff800000 ;  /* 0xff80000000037802 */ /* 0x000fe20000000f00 */
[----:B-1----:R-:W-:Y:S01]  /*a120*/  FADD.FTZ R8, R5, R0 ;  /* 0x0000000005087221 */ /* 0x002fe20000010000 */
[----:B------:R-:W-:Y:S01]  /*a130*/  IMAD.MOV.U32 R0, RZ, RZ, -0x800000 ;  /* 0xff800000ff007424 */ /* 0x000fe200078e00ff */
[----:B------:R-:W1:Y:S01]  /*a140*/  SHFL.BFLY PT, R5, R6, 0x1, 0x1f ;  /* 0x0c201f0006057f89 */ /* 0x000e6200000e0000 */
[----:B------:R-:W-:-:S03]  /*a150*/  USEL UR37, UR37, URZ, UP0 ;  /* 0x0000003f25257287 */ /* 0x000fc60008000000 */
[----:B------:R-:W2:Y:S01]  /*a160*/  SHFL.BFLY PT, R11, R8, 0x1, 0x1f ;  /* 0x0c201f00080b7f89 */ /* 0x000ea200000e0000 */
[----:B-1----:R-:W-:Y:S01]  /*a170*/  FADD.FTZ R12, R6, R5 ;  /* 0x00000005060c7221 */ /* 0x002fe20000010000 */
[----:B--2---:R-:W-:-:S04]  /*a180*/  FADD.FTZ R11, R8, R11 ;  /* 0x0000000b080b7221 */ /* 0x004fc80000010000 */
[----:B------:R-:W-:Y:S01]  /*a190*/  FSETP.NE.FTZ.AND P0, PT, R12, RZ, PT ;  /* 0x000000ff0c00720b */ /* 0x000fe20003f15000 */
[----:B------:R-:W-:Y:S01]  /*a1a0*/  IMAD.U32 R8, RZ, RZ, UR5 ;  /* 0x00000005ff087e24 */ /* 0x000fe2000f8e00ff */
[----:B------:R-:W-:-:S11]  /*a1b0*/  FSETP.NE.FTZ.AND P2, PT, R11, RZ, PT ;  /* 0x000000ff0b00720b */ /* 0x000fd60003f55000 */
[C---:B------:R-:W-:Y:S01]  /*a1c0*/  @P0 FMUL.FTZ R6, R4.reuse, 0.69314718246459960938 ;  /* 0x3f31721804060820 */ /* 0x040fe20000410000 */
[----:B------:R-:W1:Y:S01]  /*a1d0*/  @P0 MUFU.LG2 R5, R12 ;  /* 0x0000000c00050308 */ /* 0x000e620000000c00 */
[----:B------:R-:W-:Y:S01]  /*a1e0*/  @P2 FMUL.FTZ R13, R4, 0.69314718246459960938 ;  /* 0x3f317218040d2820 */ /* 0x000fe20000410000 */
[----:B------:R-:W-:-:S06]  /*a1f0*/  @!P1 VIADD R4, R8, 0x28860 ;  /* 0x0002886008049836 */ /* 0x000fcc0000000000 */
[----:B------:R-:W2:Y:S01]  /*a200*/  @P2 MUFU.LG2 R10, R11 ;  /* 0x0000000b000a2308 */ /* 0x000ea20000000c00 */
[----:B------:R-:W-:-:S07]  /*a210*/  @!P1 PRMT R4, RZ, 0x654, R4 ;  /* 0x00000654ff049816 */ /* 0x000fce0000000004 */
[----:B------:R-:W3:Y:S01]  /*a220*/  @P0 MUFU.RCP R29, R12 ;  /* 0x0000000c001d0308 */ /* 0x000ee20000001000 */
[----:B-1----:R-:W-:-:S04]  /*a230*/  @P0 FMUL.FTZ R5, R5, 0.69314718246459960938 ;  /* 0x3f31721805050820 */ /* 0x002fc80000410000 */
[----:B------:R-:W-:Y:S01]  /*a240*/  @P0 FFMA.FTZ R3, R6, R7, R5 ;  /* 0x0000000706030223 */ /* 0x000fe20000010005 */
[----:B------:R-:W-:Y:S02]  /*a250*/  PLOP3.LUT P0, PT, PT, PT, PT, 0x8, 0x0 ;  /* 0x000000000000781c */ /* 0x000fe40003f0e170 */
[----:B------:R1:W4:Y:S01]  /*a260*/  @P2 MUFU.RCP R14, R11 ;  /* 0x0000000b000e2308 */ /* 0x0003220000001000 */
        /* <DEDUP_REMOVED lines=72> */
[-C--:B----4-:R-:W-:Y:S01]  /*a6f0*/  FMUL.FTZ R13, R90, R14.reuse ;  /* 0x0000000e5a0d7220 */ /* 0x090fe20000410000 */
        /* <DEDUP_REMOVED lines=31> */
.L_x_7416:
        /* <DEDUP_REMOVED lines=8> */
[----:B------:R-:W-:Y:S01]  /*a970*/  IADD3 R87, R22, UR42, RZ ;  /* 0x0000002a16577c10 */ /* 0x000fe2000fffe0ff */
[----:B------:R-:W-:Y:S01]  /*a980*/  ULDC UR10, c[0x0][0xa88] ;  /* 0x0002a200000a7ab9 */ /* 0x000fe20000000800 */
[C---:B------:R-:W-:Y:S01]  /*a990*/  IADD3 R27, P2, R16.reuse, 0x20, RZ ;  /* 0x00000020101b7810 */ /* 0x040fe20007f5e0ff */
[----:B------:R-:W1:Y:S01]  /*a9a0*/  LDC.64 R88, c[0x0][0xb78] ;  /* 0x0002de00ff587b82 */ /* 0x000e620000000a00 */
[C---:B------:R-:W-:Y:S01]  /*a9b0*/  IADD3 R21, P5, R16.reuse, 0x60, RZ ;  /* 0x0000006010157810 */ /* 0x040fe20007fbe0ff */
[----:B------:R-:W-:Y:S01]  /*a9c0*/  VIADD R4, R87, 0x8 ;  /* 0x0000000857047836 */ /* 0x000fe20000000000 */
[C---:B------:R-:W-:Y:S01]  /*a9d0*/  LOP3.LUT R5, R16.reuse, 0x380, RZ, 0xc0, !PT ;  /* 0x0000038010057812 */ /* 0x040fe200078ec0ff */
[----:B------:R-:W-:Y:S01]  /*a9e0*/  USHF.R.S32.HI UR5, URZ, 0x1f, UR43 ;  /* 0x0000001f3f057899 */ /* 0x000fe2000801142b */
[----:B------:R-:W-:Y:S01]  /*a9f0*/  IADD3 R81, P4, R16, 0x4000, RZ ;  /* 0x0000400010517810 */ /* 0x000fe20007f9e0ff */
[----:B------:R-:W-:Y:S01]  /*aa00*/  ULDC.64 UR8, c[0x0][0xb70] ;  /* 0x0002dc0000087ab9 */ /* 0x000fe20000000a00 */
[----:B------:R-:W-:Y:S01]  /*aa10*/  LOP3.LUT R26, R27, 0x380, RZ, 0xc0, !PT ;  /* 0x000003801b1a7812 */ /* 0x000fe200078ec0ff */
[----:B------:R-:W-:Y:S01]  /*aa20*/  UIMAD UR5, UR5, UR8, URZ ;  /* 0x00000008050572a4 */ /* 0x000fe2000f8e023f */
[----:B------:R-:W-:Y:S01]  /*aa30*/  LOP3.LUT P0, RZ, R186, 0x3, RZ, 0xc0, !PT ;  /* 0x00000003baff7812 */ /* 0x000fe2000780c0ff */
[----:B------:R-:W-:Y:S01]  /*aa40*/  UIMAD.WIDE.U32 UR6, UR43, UR8, URZ ;  /* 0x000000082b0672a5 */ /* 0x000fe2000f8e003f */
[----:B------:R-:W-:Y:S01]  /*aa50*/  LOP3.LUT R20, R21, 0x380, RZ, 0xc0, !PT ;  /* 0x0000038015147812 */ /* 0x000fe200078ec0ff */
[----:B------:R-:W-:Y:S01]  /*aa60*/  UIMAD UR5, UR43, UR9, UR5 ;  /* 0x000000092b0572a4 */ /* 0x000fe2000f8e0205 */
[----:B------:R-:W-:Y:S01]  /*aa70*/  SHF.R.U64 R5, R5, 0x3, RZ ;  /* 0x0000000305057819 */ /* 0x000fe200000012ff */
[----:B------:R-:W-:Y:S01]  /*aa80*/  USHF.R.S32.HI UR8, URZ, 0x1f, UR44 ;  /* 0x0000001f3f087899 */ /* 0x000fe2000801142c */
[----:B------:R-:W-:Y:S01]  /*aa90*/  IADD3 R25, P6, R16, 0x40, RZ ;  /* 0x0000004010197810 */ /* 0x000fe20007fde0ff */
[----:B------:R-:W-:Y:S01]  /*aaa0*/  UIADD3 UR5, UR7, UR5, URZ ;  /* 0x0000000507057290 */ /* 0x000fe2000fffe03f */
[----:B------:R-:W-:-:S02]  /*aab0*/  LOP3.LUT R14, R81, 0x380, RZ, 0xc0, !PT ;  /* 0x00000380510e7812 */ /* 0x000fc400078ec0ff */
[----:B------:R-:W-:Y:S02]  /*aac0*/  SHF.R.U64 R26, R26, 0x3, RZ ;  /* 0x000000031a1a7819 */ /* 0x000fe400000012ff */
[----:B------:R-:W-:Y:S02]  /*aad0*/  ISETP.GE.OR P1, PT, R4, UR10, P0 ;  /* 0x0000000a04007c0c */ /* 0x000fe40008726670 */
[----:B------:R-:W-:Y:S02]  /*aae0*/  SHF.R.U64 R20, R20, 0x3, RZ ;  /* 0x0000000314147819 */ /* 0x000fe400000012ff */
[----:B------:R-:W-:Y:S01]  /*aaf0*/  LOP3.LUT R4, R5, R16, RZ, 0x3c, !PT ;  /* 0x0000001005047212 */ /* 0x000fe200078e3cff */
[----:B------:R-:W-:Y:S01]  /*ab00*/  IMAD.MOV.U32 R5, RZ, RZ, R17 ;  /* 0x000000ffff057224 */ /* 0x000fe200078e0011 */
[----:B------:R-:W-:Y:S02]  /*ab10*/  LOP3.LUT R24, R25, 0x380, RZ, 0xc0, !PT ;  /* 0x0000038019187812 */ /* 0x000fe400078ec0ff */
[----:B------:R-:W-:-:S02]  /*ab20*/  SHF.R.U64 R14, R14, 0x3, RZ ;  /* 0x000000030e0e7819 */ /* 0x000fc400000012ff */
[----:B------:R-:W-:Y:S01]  /*ab30*/  LOP3.LUT R26, R26, R27, RZ, 0x3c, !PT ;  /* 0x0000001b1a1a7212 */ /* 0x000fe200078e3cff */
[----:B------:R-:W-:Y:S01]  /*ab40*/  IMAD.X R27, RZ, RZ, R17, P2 ;  /* 0x000000ffff1b7224 */ /* 0x000fe200010e0611 */
[----:B------:R-:W-:Y:S02]  /*ab50*/  LOP3.LUT R20, R20, R21, RZ, 0x3c, !PT ;  /* 0x0000001514147212 */ /* 0x000fe400078e3cff */
[----:B------:R-:W-:Y:S02]  /*ab60*/  IADD3 R21, P2, R16, 0x4040, RZ ;  /* 0x0000404010157810 */ /* 0x000fe40007f5e0ff */
[----:B------:R-:W-:Y:S02]  /*ab70*/  SHF.R.U64 R24, R24, 0x3, RZ ;  /* 0x0000000318187819 */ /* 0x000fe400000012ff */
[----:B------:R-:W-:Y:S02]  /*ab80*/  LOP3.LUT R14, R14, R81, RZ, 0x3c, !PT ;  /* 0x000000510e0e7212 */ /* 0x000fe400078e3cff */
[----:B------:R-:W-:-:S02]  /*ab90*/  MOV R81, R4 ;  /* 0x0000000400517202 */ /* 0x000fc40000000f00 */
[----:B------:R-:W-:Y:S02]  /*aba0*/  F2FP.BF16.F32.PACK_AB R5, R10, R13 ;  /* 0x0000000d0a05723e */ /* 0x000fe400000010ff */
[----:B------:R-:W-:Y:S02]  /*abb0*/  LOP3.LUT R10, R21, 0x380, RZ, 0xc0, !PT ;  /* 0x00000380150a7812 */ /* 0x000fe400078ec0ff */
[----:B------:R-:W-:Y:S02]  /*abc0*/  LOP3.LUT R24, R24, R25, RZ, 0x3c, !PT ;  /* 0x0000001918187212 */ /* 0x000fe400078e3cff */
[----:B------:R-:W-:Y:S02]  /*abd0*/  IADD3.X R25, RZ, R17, RZ, P6, !PT ;  /* 0x00000011ff197210 */ /* 0x000fe400037fe4ff */
[----:B------:R-:W-:Y:S02]  /*abe0*/  IADD3 R84, P6, R16, 0x4060, RZ ;  /* 0x0000406010547810 */ /* 0x000fe40007fde0ff */
[----:B------:R-:W-:-:S02]  /*abf0*/  SHF.R.U64 R10, R10, 0x3, RZ ;  /* 0x000000030a0a7819 */ /* 0x000fc400000012ff */
[----:B------:R-:W-:Y:S02]  /*ac00*/  LOP3.LUT R13, R84, 0x380, RZ, 0xc0, !PT ;  /* 0x00000380540d7812 */ /* 0x000fe400078ec0ff */
[----:B------:R-:W-:Y:S01]  /*ac10*/  LOP3.LUT R10, R10, R21, RZ, 0x3c, !PT ;  /* 0x000000150a0a7212 */ /* 0x000fe200078e3cff */
[--C-:B------:R-:W-:Y:S01]  /*ac20*/  IMAD.X R21, RZ, RZ, R17.reuse, P5 ;  /* 0x000000ffff157224 */ /* 0x100fe200028e0611 */
[----:B------:R-:W-:Y:S02]  /*ac30*/  F2FP.BF16.F32.PACK_AB R4, R12, R15 ;  /* 0x0000000f0c04723e */ /* 0x000fe400000010ff */
[----:B------:R-:W-:Y:S02]  /*ac40*/  IADD3 R15, P3, R16, 0x4020, RZ ;  /* 0x00004020100f7810 */ /* 0x000fe40007f7e0ff */
[----:B------:R-:W-:Y:S02]  /*ac50*/  F2FP.BF16.F32.PACK_AB R6, R6, R11 ;  /* 0x0000000b0606723e */ /* 0x000fe400000010ff */
[----:B------:R-:W-:Y:S01]  /*ac60*/  SHF.R.U64 R11, R13, 0x3, RZ ;  /* 0x000000030d0b7819 */ /* 0x000fe200000012ff */
[----:B------:R-:W-:Y:S01]  /*ac70*/  IMAD.X R13, RZ, RZ, R17, P3 ;  /* 0x000000ffff0d7224 */ /* 0x000fe200018e0611 */
[----:B------:R-:W-:-:S02]  /*ac80*/  LOP3.LUT R12, R15, 0x380, RZ, 0xc0, !PT ;  /* 0x000003800f0c7812 */ /* 0x000fc400078ec0ff */
[----:B------:R-:W-:Y:S01]  /*ac90*/  F2FP.BF16.F32.PACK_AB R7, R7, R8 ;  /* 0x000000080707723e */ /* 0x000fe200000010ff */
[----:B------:R-:W-:Y:S01]  /*aca0*/  BAR.SYNC.DEFER_BLOCKING 0x1, 0x100 ;  /* 0x0044000000007b1d */ /* 0x000fe20000010000 */
[----:B------:R-:W-:Y:S01]  /*acb0*/  MOV R85, R20 ;  /* 0x0000001400557202 */ /* 0x000fe20000000f00 */
[----:B------:R-:W-:Y:S01]  /*acc0*/  IMAD.U32 R21, RZ, RZ, UR7 ;  /* 0x00000007ff157e24 */ /* 0x000fe2000f8e00ff */
[----:B------:R-:W-:Y:S01]  /*acd0*/  LOP3.LUT R8, R11, R84, RZ, 0x3c, !PT ;  /* 0x000000540b087212 */ /* 0x000fe200078e3cff */
[----:B------:R-:W-:Y:S01]  /*ace0*/  IMAD.U32 R20, RZ, RZ, UR6 ;  /* 0x00000006ff147e24 */ /* 0x000fe2000f8e00ff */
[----:B------:R-:W-:Y:S01]  /*acf0*/  IADD3.X R11, RZ, R17, RZ, P2, !PT ;  /* 0x00000011ff0b7210 */ /* 0x000fe200017fe4ff */
[----:B------:R-:W-:Y:S01]  /*ad00*/  ULDC.64 UR6, c[0x0][0xb40] ;  /* 0x0002d00000067ab9 */ /* 0x000fe20000000a00 */
[----:B------:R-:W-:Y:S02]  /*ad10*/  MOV R21, UR5 ;  /* 0x0000000500157c02 */ /* 0x000fe40008000f00 */
[----:B------:R-:W-:-:S02]  /*ad20*/  SHF.R.U64 R12, R12, 0x3, RZ ;  /* 0x000000030c0c7819 */ /* 0x000fc400000012ff */
[----:B------:R-:W-:Y:S01]  /*ad30*/  MOV R26, R26 ;  /* 0x0000001a001a7202 */ /* 0x000fe20000000f00 */
[----:B-1----:R-:W-:Y:S01]  /*ad40*/  IMAD.WIDE.U32 R20, R88, UR44, R20 ;  /* 0x0000002c58147c25 */ /* 0x002fe2000f8e0014 */
[----:B------:R-:W-:Y:S02]  /*ad50*/  LOP3.LUT R12, R12, R15, RZ, 0x3c, !PT ;  /* 0x0000000f0c0c7212 */ /* 0x000fe400078e3cff */
[----:B------:R-:W-:Y:S01]  /*ad60*/  MOV R86, R24 ;  /* 0x0000001800567202 */ /* 0x000fe20000000f00 */
[----:B------:R-:W-:Y:S01]  /*ad70*/  IMAD.X R15, RZ, RZ, R17, P4 ;  /* 0x000000ffff0f7224 */ /* 0x000fe200020e0611 */
[----:B------:R-:W-:Y:S02]  /*ad80*/  SHF.R.S32.HI R25, RZ, 0x1f, R87 ;  /* 0x0000001fff197819 */ /* 0x000fe40000011457 */
[----:B------:R-:W-:Y:S02]  /*ad90*/  IADD3 R20, P2, R87, R20, RZ ;  /* 0x0000001457147210 */ /* 0x000fe40007f5e0ff */
[----:B------:R-:W-:-:S02]  /*ada0*/  MOV R84, R14 ;  /* 0x0000000e00547202 */ /* 0x000fc40000000f00 */
[----:B------:R-:W-:Y:S01]  /*adb0*/  MOV R83, R12 ;  /* 0x0000000c00537202 */ /* 0x000fe20000000f00 */
[----:B------:R1:W-:Y:S01]  /*adc0*/  STSM.16.M88.4 [R81], R4 ;  /* 0x0000000451007844 */ /* 0x0003e20000000200 */
        /* <DEDUP_REMOVED lines=8> */
[----:B-1----:R-:W-:Y:S01]  /*ae50*/  MOV R81, R10 ;  /* 0x0000000a00517202 */ /* 0x002fe20000000f00 */
[----:B------:R-:W-:Y:S01]  /*ae60*/  IMAD R10, R88, UR8, RZ ;  /* 0x00000008580a7c24 */ /* 0x000fe2000f8e02ff */
[----:B------:R-:W-:Y:S01]  /*ae70*/  F2FP.BF16.F32.PACK_AB R6, R9, R78 ;  /* 0x0000004e0906723e */ /* 0x000fe200000010ff */
[----:B------:R-:W-:Y:S01]  /*ae80*/  IMAD.X R9, RZ, RZ, R17, P6 ;  /* 0x000000ffff097224 */ /* 0x000fe200030e0611 */
[----:B------:R-:W-:Y:S01]  /*ae90*/  F2FP.BF16.F32.PACK_AB R4, R79, R82 ;  /* 0x000000524f04723e */ /* 0x000fe200000010ff */
[----:B------:R-:W-:Y:S01]  /*aea0*/  IMAD R24, R89, UR44, R10 ;  /* 0x0000002c59187c24 */ /* 0x000fe2000f8e020a */
[----:B------:R-:W-:-:S02]  /*aeb0*/  F2FP.BF16.F32.PACK_AB R5, R77, R80 ;  /* 0x000000504d05723e */ /* 0x000fc400000010ff */
[----:B------:R-:W-:Y:S02]  /*aec0*/  F2FP.BF16.F32.PACK_AB R7, R75, R76 ;  /* 0x0000004c4b07723e */ /* 0x000fe400000010ff */
[----:B------:R-:W-:Y:S02]  /*aed0*/  MOV R75, R8 ;  /* 0x00000008004b7202 */ /* 0x000fe40000000f00 */
[----:B------:R-:W-:Y:S01]  /*aee0*/  F2FP.BF16.F32.PACK_AB R8, R73, R74 ;  /* 0x0000004a4908723e */ /* 0x000fe200000010ff */
[----:B------:R1:W-:Y:S01]  /*aef0*/  STSM.16.M88.4 [R26], R4 ;  /* 0x000000041a007844 */ /* 0x0003e20000000200 */
[----:B------:R-:W-:Y:S02]  /*af00*/  F2FP.BF16.F32.PACK_AB R9, R71, R72 ;  /* 0x000000484709723e */ /* 0x000fe400000010ff */
[----:B------:R-:W-:Y:S02]  /*af10*/  F2FP.BF16.F32.PACK_AB R10, R69, R70 ;  /* 0x00000046450a723e */ /* 0x000fe400000010ff */
[----:B------:R-:W-:-:S02]  /*af20*/  F2FP.BF16.F32.PACK_AB R11, R67, R68 ;  /* 0x00000044430b723e */ /* 0x000fc400000010ff */
[----:B------:R-:W-:Y:S02]  /*af30*/  IADD3.X R21, R25, R21, R24, P2, !PT ;  /* 0x0000001519157210 */ /* 0x000fe400017fe418 */
[----:B------:R-:W-:Y:S01]  /*af40*/  F2FP.BF16.F32.PACK_AB R24, R49, R50 ;  /* 0x000000323118723e */ /* 0x000fe200000010ff */
[----:B------:R-:W-:Y:S01]  /*af50*/  STSM.16.M88.4 [R86], R8 ;  /* 0x0000000856007844 */ /* 0x000fe20000000200 */
[----:B------:R-:W-:Y:S02]  /*af60*/  F2FP.BF16.F32.PACK_AB R25, R47, R48 ;  /* 0x000000302f19723e */ /* 0x000fe400000010ff */
[----:B------:R-:W-:Y:S01]  /*af70*/  F2FP.BF16.F32.PACK_AB R47, R35, R36 ;  /* 0x00000024232f723e */ /* 0x000fe200000010ff */
[----:B------:R-:W-:Y:S01]  /*af80*/  STSM.16.M88.4 [R85], R12 ;  /* 0x0000000c55007844 */ /* 0x000fe20000000200 */
[----:B------:R-:W-:Y:S02]  /*af90*/  F2FP.BF16.F32.PACK_AB R150, R29, R30 ;  /* 0x0000001e1d96723e */ /* 0x000fe400000010ff */
[----:B-1----:R-:W-:-:S02]  /*afa0*/  F2FP.BF16.F32.PACK_AB R4, R57, R58 ;  /* 0x0000003a3904723e */ /* 0x002fc400000010ff */
[----:B------:R-:W-:Y:S02]  /*afb0*/  F2FP.BF16.F32.PACK_AB R5, R55, R56 ;  /* 0x000000383705723e */ /* 0x000fe400000010ff */
[----:B------:R-:W-:Y:S02]  /*afc0*/  F2FP.BF16.F32.PACK_AB R6, R53, R54 ;  /* 0x000000363506723e */ /* 0x000fe400000010ff */
[----:B------:R-:W-:Y:S02]  /*afd0*/  F2FP.BF16.F32.PACK_AB R7, R51, R52 ;  /* 0x000000343307723e */ /* 0x000fe400000010ff */
[----:B------:R-:W-:Y:S02]  /*afe0*/  F2FP.BF16.F32.PACK_AB R26, R45, R46 ;  /* 0x0000002e2d1a723e */ /* 0x000fe400000010ff */
[----:B------:R-:W-:Y:S01]  /*aff0*/  F2FP.BF16.F32.PACK_AB R45, R39, R40 ;  /* 0x00000028272d723e */ /* 0x000fe200000010ff */
[----:B------:R1:W-:Y:S01]  /*b000*/  STSM.16.M88.4 [R84], R4 ;  /* 0x0000000454007844 */ /* 0x0003e20000000200 */
[----:B------:R-:W-:-:S02]  /*b010*/  F2FP.BF16.F32.PACK_AB R46, R37, R38 ;  /* 0x00000026252e723e */ /* 0x000fc400000010ff */
[----:B------:R-:W-:Y:S01]  /*b020*/  F2FP.BF16.F32.PACK_AB R151, R151, R28 ;  /* 0x0000001c9797723e */ /* 0x000fe200000010ff */
[----:B------:R-:W-:Y:S01]  /*b030*/  STSM.16.M88.4 [R83], R24 ;  /* 0x0000001853007844 */ /* 0x000fe20000000200 */
[----:B------:R-:W-:-:S03]  /*b040*/  ISETP.GE.OR P0, PT, R87, UR10, P0 ;  /* 0x0000000a57007c0c */ /* 0x000fc60008706670 */
        /* <DEDUP_REMOVED lines=36> */
.L_x_7450:
[----:B------:R-:W-:Y:S05]  /*b290*/  BSYNC B0 ;  /* 0x0000000000007941 */ /* 0x000fea0003800000 */
.L_x_7449:
[----:B------:R-:W-:Y:S05]  /*b2a0*/  BRA `(.L_x_7448) ;  /* 0x00000008001c7947 */ /* 0x000fea0003800000 */
.L_x_7447:
        /* <DEDUP_REMOVED lines=28> */
[----:B------:R-:W-:Y:S02]  /*b470*/  LEA.HI.X R7, R4, UR9, R3, 0x2, P0 ;  /* 0x0000000904077c11 */ /* 0x000fe400080f1403 */
[----:B------:R-:W-:-:S05]  /*b480*/  MOV R3, 0xff800000 ;  /* 0xff80000000037802 */ /* 0x000fca0000000f00 */
[----:B------:R4:W-:Y:S02]  /*b490*/  STG.E desc[UR52][R6.64], R3 ;  /* 0x0000000306007986 */ /* 0x0009e4000c101934 */
.L_x_7452:
[----:B------:R-:W-:Y:S05]  /*b4a0*/  BSYNC B0 ;  /* 0x0000000000007941 */ /* 0x000fea0003800000 */
.L_x_7451:
[----:B------:R-:W-:Y:S01]  /*b4b0*/  ULDC UR5, c[0x0][0xa88] ;  /* 0x0002a20000057ab9 */ /* 0x000fe20000000800 */
[C---:B--2---:R-:W-:Y:S01]  /*b4c0*/  IMAD R0, R8.reuse, UR6, RZ ;  /* 0x0000000608007c24 */ /* 0x044fe2000f8e02ff */
[----:B------:R-:W-:Y:S01]  /*b4d0*/  UIADD3 UR42, -UR42, UR5, URZ ;  /* 0x000000052a2a7290 */ /* 0x000fe2000fffe13f */
[----:B------:R-:W-:Y:S01]  /*b4e0*/  IMAD.WIDE.U32 R4, R8, UR43, R18 ;  /* 0x0000002b08047c25 */ /* 0x000fe2000f8e0012 */
[----:B------:R-:W-:Y:S01]  /*b4f0*/  ULOP3.LUT UR47, URZ, UR47, URZ, 0x33, !UPT ;  /* 0x0000002f3f2f7292 */ /* 0x000fe2000f8e333f */
[----:B------:R-:W-:Y:S01]  /*b500*/  SHF.R.S32.HI R185, RZ, 0x1f, R184 ;  /* 0x0000001fffb97819 */ /* 0x000fe200000114b8 */
[----:B------:R-:W-:Y:S01]  /*b510*/  BSSY B0, `(.L_x_7453) ;  /* 0x0000021000007945 */ /* 0x000fe20003800000 */
[----:B----4-:R-:W-:Y:S01]  /*b520*/  IMAD R3, R9, UR43, R0 ;  /* 0x0000002b09037c24 */ /* 0x010fe2000f8e0200 */
[C---:B------:R-:W-:Y:S01]  /*b530*/  ISETP.GE.AND P2, PT, R184.reuse, UR42, PT ;  /* 0x0000002ab8007c0c */ /* 0x040fe2000bf46270 */
[C---:B------:R-:W-:Y:S02]  /*b540*/  VIADD R0, R184.reuse, 0x40 ;  /* 0x00000040b8007836 */ /* 0x040fe40000000000 */
[----:B------:R-:W-:Y:S01]  /*b550*/  VIADD R6, R184, 0x20 ;  /* 0x00000020b8067836 */ /* 0x000fe20000000000 */
[----:B------:R-:W-:Y:S01]  /*b560*/  IADD3 R5, R5, R3, RZ ;  /* 0x0000000305057210 */ /* 0x000fe20007ffe0ff */
[----:B-1----:R-:W-:Y:S01]  /*b570*/  VIADD R7, R14, UR47 ;  /* 0x0000002f0e077c36 */ /* 0x002fe20008000000 */
[----:B------:R-:W-:Y:S01]  /*b580*/  ISETP.GE.AND P0, PT, R0, UR42, PT ;  /* 0x0000002a00007c0c */ /* 0x000fe2000bf06270 */
[----:B---3--:R-:W-:Y:S01]  /*b590*/  IMAD R0, R10, UR7, RZ ;  /* 0x000000070a007c24 */ /* 0x008fe2000f8e02ff */
[----:B------:R-:W-:Y:S01]  /*b5a0*/  ISETP.GE.AND P4, PT, R6, UR42, PT ;  /* 0x0000002a06007c0c */ /* 0x000fe2000bf86270 */
[----:B------:R-:W-:-:S02]  /*b5b0*/  VIADD R6, R184, 0x60 ;  /* 0x00000060b8067836 */ /* 0x000fc40000000000 */
[----:B------:R-:W-:Y:S02]  /*b5c0*/  IMAD R3, R11, UR44, R0 ;  /* 0x0000002c0b037c24 */ /* 0x000fe4000f8e0200 */
[----:B------:R-:W-:Y:S01]  /*b5d0*/  IMAD.WIDE.U32 R8, R10, UR44, R4 ;  /* 0x0000002c0a087c25 */ /* 0x000fe2000f8e0004 */
[----:B------:R-:W-:-:S03]  /*b5e0*/  ISETP.GE.AND P1, PT, R6, UR42, PT ;  /* 0x0000002a06007c0c */ /* 0x000fc6000bf26270 */
[----:B------:R-:W-:-:S04]  /*b5f0*/  IMAD.WIDE R6, R7, 0x80, R184 ;  /* 0x0000008007067825 */ /* 0x000fc800078e02b8 */
[----:B------:R-:W-:Y:S01]  /*b600*/  IMAD.IADD R11, R9, 0x1, R3 ;  /* 0x00000001090b7824 */ /* 0x000fe200078e0203 */
[----:B------:R-:W-:Y:S06]  /*b610*/  @P2 BRA `(.L_x_7454) ;  /* 0x0000000000402947 */ /* 0x000fec0003800000 */
[----:B------:R-:W-:Y:S01]  /*b620*/  ULDC.64 UR6, c[0x0][0xad8] ;  /* 0x0002b60000067ab9 */ /* 0x000fe20000000a00 */
[----:B------:R-:W-:Y:S01]  /*b630*/  MOV R4, R8 ;  /* 0x0000000800047202 */ /* 0x000fe20000000f00 */
[----:B------:R-:W-:Y:S01]  /*b640*/  IMAD R3, R7, UR6, RZ ;  /* 0x0000000607037c24 */ /* 0x000fe2000f8e02ff */
[----:B------:R-:W-:Y:S01]  /*b650*/  ULDC UR5, c[0x0][0xa8c] ;  /* 0x0002a30000057ab9 */ /* 0x000fe20000000800 */
[C---:B------:R-:W-:Y:S01]  /*b660*/  VIADD R0, R18.reuse, 0x40 ;  /* 0x0000004012007836 */ /* 0x040fe20000000000 */
[----:B------:R-:W-:Y:S01]  /*b670*/  ISETP.GE.AND P2, PT, R18, UR5, PT ;  /* 0x0000000512007c0c */ /* 0x000fe2000bf46270 */
[----:B------:R-:W-:Y:S02]  /*b680*/  IMAD.MOV.U32 R5, RZ, RZ, R11 ;  /* 0x000000ffff057224 */ /* 0x000fe400078e000b */
[----:B------:R-:W-:Y:S01]  /*b690*/  IMAD R3, R6, UR7, R3 ;  /* 0x0000000706037c24 */ /* 0x000fe2000f8e0203 */
[----:B------:R-:W-:Y:S01]  /*b6a0*/  ISETP.GE.AND P3, PT, R0, UR5, PT ;  /* 0x0000000500007c0c */ /* 0x000fe2000bf66270 */
[----:B------:R-:W-:Y:S01]  /*b6b0*/  IMAD.WIDE.U32 R4, R6, UR6, R4 ;  /* 0x0000000606047c25 */ /* 0x000fe2000f8e0004 */
[----:B------:R-:W-:-:S03]  /*b6c0*/  ULDC.64 UR6, c[0x0][0xa80] ;  /* 0x0002a00000067ab9 */ /* 0x000fc60000000a00 */
[----:B------:R-:W-:Y:S01]  /*b6d0*/  IMAD.IADD R3, R5, 0x1, R3 ;  /* 0x0000000105037824 */ /* 0x000fe200078e0203 */
[----:B------:R-:W-:-:S04]  /*b6e0*/  LEA R12, P5, R4, UR6, 0x1 ;  /* 0x00000006040c7c11 */ /* 0x000fc8000f8a08ff */
[----:B------:R-:W-:-:S05]  /*b6f0*/  LEA.HI.X R13, R4, UR7, R3, 0x1, P5 ;  /* 0x00000007040d7c11 */ /* 0x000fca000a8f0c03 */
[----:B------:R1:W-:Y:S04]  /*b700*/  @!P2 STG.E.128 desc[UR52][R12.64], RZ ;  /* 0x000000ff0c00a986 */ /* 0x0003e8000c101d34 */
[----:B------:R1:W-:Y:S02]  /*b710*/  @!P3 STG.E.128 desc[UR52][R12.64+0x80], RZ ;  /* 0x000080ff0c00b986 */ /* 0x0003e4000c101d34 */
.L_x_7454:
[----:B------:R-:W-:Y:S05]  /*b720*/  BSYNC B0 ;  /* 0x0000000000007941 */ /* 0x000fea0003800000 */
.L_x_7453:
[----:B------:R-:W-:Y:S04]  /*b730*/  BSSY B0, `(.L_x_7455) ;  /* 0x0000014000007945 */ /* 0x000fe80003800000 */
[----:B------:R-:W-:Y:S05]  /*b740*/  @P4 BRA `(.L_x_7456) ;  /* 0x0000000000484947 */ /* 0x000fea0003800000 */
[----:B------:R-:W-:Y:S01]  /*b750*/  IADD3 R3, P2, R6, 0x20, RZ ;  /* 0x0000002006037810 */ /* 0x000fe20007f5e0ff */
[----:B------:R-:W-:Y:S01]  /*b760*/  ULDC.64 UR6, c[0x0][0xad8] ;  /* 0x0002b60000067ab9 */ /* 0x000fe20000000a00 */
[----:B------:R-:W-:Y:S01]  /*b770*/  IMAD.MOV.U32 R4, RZ, RZ, R8 ;  /* 0x000000ffff047224 */ /* 0x000fe200078e0008 */
[C---:B------:R-:W-:Y:S01]  /*b780*/  IADD3 R10, R18.reuse, 0x40, RZ ;  /* 0x00000040120a7810 */ /* 0x040fe20007ffe0ff */
[----:B------:R-:W-:Y:S01]  /*b790*/  IMAD.MOV.U32 R5, RZ, RZ, R11 ;  /* 0x000000ffff057224 */ /* 0x000fe200078e000b */
[----:B------:R-:W-:Y:S01]  /*b7a0*/  ULDC UR5, c[0x0][0xa8c] ;  /* 0x0002a30000057ab9 */ /* 0x000fe20000000800 */
[----:B------:R-:W-:Y:S01]  /*b7b0*/  IMAD.X R0, RZ, RZ, R7, P2 ;  /* 0x000000ffff007224 */ /* 0x000fe200010e0607 */
[----:B------:R-:W-:Y:S01]  /*b7c0*/  ISETP.GE.AND P3, PT, R18, UR5, PT ;  /* 0x0000000512007c0c */ /* 0x000fe2000bf66270 */
[----:B------:R-:W-:Y:S01]  /*b7d0*/  IMAD.WIDE.U32 R4, R3, UR6, R4 ;  /* 0x0000000603047c25 */ /* 0x000fe2000f8e0004 */
[----:B------:R-:W-:-:S03]  /*b7e0*/  ISETP.GE.AND P4, PT, R10, UR5, PT ;  /* 0x000000050a007c0c */ /* 0x000fc6000bf86270 */
[----:B------:R-:W-:-:S04]  /*b7f0*/  IMAD R0, R0, UR6, RZ ;  /* 0x0000000600007c24 */ /* 0x000fc8000f8e02ff */
[----:B------:R-:W-:Y:S01]  /*b800*/  IMAD R3, R3, UR7, R0 ;  /* 0x0000000703037c24 */ /* 0x000fe2000f8e0200 */
[----:B------:R-:W-:Y:S02]  /*b810*/  ULDC.64 UR6, c[0x0][0xa80] ;  /* 0x0002a00000067ab9 */ /* 0x000fe40000000a00 */
[----:B-1----:R-:W-:Y:S01]  /*b820*/  LEA R12, P2, R4, UR6, 0x1 ;  /* 0x00000006040c7c11 */ /* 0x002fe2000f8408ff */
[----:B------:R-:W-:-:S05]  /*b830*/  IMAD.IADD R3, R5, 0x1, R3 ;  /* 0x0000000105037824 */ /* 0x000fca00078e0203 */
[----:B------:R-:W-:-:S05]  /*b840*/  LEA.HI.X R13, R4, UR7, R3, 0x1, P2 ;  /* 0x00000007040d7c11 */ /* 0x000fca00090f0c03 */
[----:B------:R2:W-:Y:S04]  /*b850*/  @!P3 STG.E.128 desc[UR52][R12.64], RZ ;  /* 0x000000ff0c00b986 */ /* 0x0005e8000c101d34 */
[----:B------:R2:W-:Y:S02]  /*b860*/  @!P4 STG.E.128 desc[UR52][R12.64+0x80], RZ ;  /* 0x000080ff0c00c986 */ /* 0x0005e4000c101d34 */
.L_x_7456:
[----:B------:R-:W-:Y:S05]  /*b870*/  BSYNC B0 ;  /* 0x0000000000007941 */ /* 0x000fea0003800000 */
.L_x_7455:
[----:B------:R-:W-:Y:S04]  /*b880*/  BSSY B0, `(.L_x_7457) ;  /* 0x0000014000007945 */ /* 0x000fe80003800000 */
[----:B------:R-:W-:Y:S05]  /*b890*/  @P0 BRA `(.L_x_7458) ;  /* 0x0000000000480947 */ /* 0x000fea0003800000 */
[----:B------:R-:W-:Y:S01]  /*b8a0*/  IADD3 R3, P0, R6, 0x40, RZ ;  /* 0x0000004006037810 */ /* 0x000fe20007f1e0ff */
[----:B------:R-:W-:Y:S01]  /*b8b0*/  ULDC.64 UR6, c[0x0][0xad8] ;  /* 0x0002b60000067ab9 */ /* 0x000fe20000000a00 */
[----:B------:R-:W-:Y:S01]  /*b8c0*/  IMAD.MOV.U32 R4, RZ, RZ, R8 ;  /* 0x000000ffff047224 */ /* 0x000fe200078e0008 */
[----:B------:R-:W-:Y:S01]  /*b8d0*/  ULDC UR5, c[0x0][0xa8c] ;  /* 0x0002a30000057ab9 */ /* 0x000fe20000000800 */
[----:B------:R-:W-:Y:S01]  /*b8e0*/  IADD3.X R0, RZ, R7, RZ, P0, !PT ;  /* 0x00000007ff007210 */ /* 0x000fe200007fe4ff */
[----:B------:R-:W-:Y:S01]  /*b8f0*/  IMAD.MOV.U32 R5, RZ, RZ, R11 ;  /* 0x000000ffff057224 */ /* 0x000fe200078e000b */
[C---:B------:R-:W-:Y:S01]  /*b900*/  ISETP.GE.AND P2, PT, R18.reuse, UR5, PT ;  /* 0x0000000512007c0c */ /* 0x040fe2000bf46270 */
[----:B------:R-:W-:Y:S02]  /*b910*/  VIADD R10, R18, 0x40 ;  /* 0x00000040120a7836 */ /* 0x000fe40000000000 */
[----:B------:R-:W-:Y:S02]  /*b920*/  IMAD R0, R0, UR6, RZ ;  /* 0x0000000600007c24 */ /* 0x000fe4000f8e02ff */
[----:B------:R-:W-:Y:S01]  /*b930*/  IMAD.WIDE.U32 R4, R3, UR6, R4 ;  /* 0x0000000603047c25 */ /* 0x000fe2000f8e0004 */
[----:B------:R-:W-:-:S03]  /*b940*/  ISETP.GE.AND P3, PT, R10, UR5, PT ;  /* 0x000000050a007c0c */ /* 0x000fc6000bf66270 */
[----:B------:R-:W-:Y:S01]  /*b950*/  IMAD R3, R3, UR7, R0 ;  /* 0x0000000703037c24 */ /* 0x000fe2000f8e0200 */
[----:B------:R-:W-:Y:S02]  /*b960*/  ULDC.64 UR6, c[0x0][0xa80] ;  /* 0x0002a00000067ab9 */ /* 0x000fe40000000a00 */
[----:B-12---:R-:W-:Y:S02]  /*b970*/  LEA R12, P0, R4, UR6, 0x1 ;  /* 0x00000006040c7c11 */ /* 0x006fe4000f8008ff */
[----:B------:R-:W-:-:S04]  /*b980*/  IADD3 R3, R5, R3, RZ ;  /* 0x0000000305037210 */ /* 0x000fc80007ffe0ff */
[----:B------:R-:W-:-:S05]  /*b990*/  LEA.HI.X R13, R4, UR7, R3, 0x1, P0 ;  /* 0x00000007040d7c11 */ /* 0x000fca00080f0c03 */
[----:B------:R3:W-:Y:S04]  /*b9a0*/  @!P2 STG.E.128 desc[UR52][R12.64], RZ ;  /* 0x000000ff0c00a986 */ /* 0x0007e8000c101d34 */
[----:B------:R3:W-:Y:S02]  /*b9b0*/  @!P3 STG.E.128 desc[UR52][R12.64+0x80], RZ ;  /* 0x000080ff0c00b986 */ /* 0x0007e4000c101d34 */
.L_x_7458:
[----:B------:R-:W-:Y:S05]  /*b9c0*/  BSYNC B0 ;  /* 0x0000000000007941 */ /* 0x000fea0003800000 */
.L_x_7457:
        /* <DEDUP_REMOVED lines=20> */
.L_x_7459:
[----:B------:R-:W-:Y:S05]  /*bb10*/  BSYNC B0 ;  /* 0x0000000000007941 */ /* 0x000fea0003800000 */
.L_x_7448:
[----:B------:R-:W5:Y:S02]  /*bb20*/  LDC R0, c[0x0][0xda8] ;  /* 0x00036a00ff007b82 */ /* 0x000f640000000800 */
[----:B-----5:R-:W-:-:S13]  /*bb30*/  ISETP.LE.AND P0, PT, R0, UR4, PT ;  /* 0x0000000400007c0c */ /* 0x020fda000bf03270 */
[----:B------:R-:W-:Y:S05]  /*bb40*/  @!P0 BRA `(.L_x_7460) ;  /* 0xffffff50009c8947 */ /* 0x000fea000383ffff */
[----:B------:R-:W-:Y:S05]  /*bb50*/  EXIT ;  /* 0x000000000000794d */ /* 0x000fea0003800000 */
.L_x_7412:
        /* <DEDUP_REMOVED lines=8> */
[----:B------:R-:W-:Y:S02]  /*bbe0*/  IMAD.MOV.U32 R17, RZ, RZ, 0x1 ;  /* 0x00000001ff117424 */ /* 0x000fe400078e00ff */
[----:B------:R-:W-:-:S04]  /*bbf0*/  IMAD.MOV.U32 R16, RZ, RZ, RZ ;  /* 0x000000ffff107224 */ /* 0x000fc800078e00ff */
[----:B------:R-:W1:Y:S02]  /*bc00*/  LDC R0, c[0x0][0xda8] ;  /* 0x00036a00ff007b82 */ /* 0x000e640000000800 */
[----:B-1----:R-:W-:-:S13]  /*bc10*/  ISETP.LE.AND P0, PT, R0, UR4, PT ;  /* 0x0000000400007c0c */ /* 0x002fda000bf03270 */
[----:B------:R-:W-:Y:S05]  /*bc20*/  @P0 BRA `(.L_x_7461) ;  /* 0x00000028004c0947 */ /* 0x000fea0003800000 */
[----:B------:R-:W1:Y:S01]  /*bc30*/  S2R R2, SR_TID.X ;  /* 0x0000000000027919 */ /* 0x000e620000002100 */
[----:B------:R-:W-:Y:S01]  /*bc40*/  MOV R18, UR4 ;  /* 0x0000000400127c02 */ /* 0x000fe20008000f00 */
[----:B------:R-:W-:Y:S01]  /*bc50*/  IMAD.MOV.U32 R16, RZ, RZ, RZ ;  /* 0x000000ffff107224 */ /* 0x000fe200078e00ff */
[----:B------:R-:W-:Y:S01]  /*bc60*/  ULDC UR48, c[0x0][0xc] ;  /* 0x0000030000307ab9 */ /* 0x000fe20000000800 */
[----:B------:R-:W-:Y:S01]  /*bc70*/  IMAD.MOV.U32 R17, RZ, RZ, 0x1 ;  /* 0x00000001ff117424 */ /* 0x000fe200078e00ff */
[----:B------:R-:W-:Y:S01]  /*bc80*/  ULDC.64 UR44, c[0x0][0x198] ;  /* 0x00006600002c7ab9 */ /* 0x000fe20000000a00 */
[----:B------:R-:W-:Y:S01]  /*bc90*/  UMOV UR47, URZ ;  /* 0x0000003f002f7c82 */ /* 0x000fe20008000000 */
[----:B-1----:R-:W-:-:S07]  /*bca0*/  LOP3.LUT R19, R2, 0x1f, RZ, 0xc0, !PT ;  /* 0x0000001f02137812 */ /* 0x002fce00078ec0ff */
.L_x_7509:
        /* <DEDUP_REMOVED lines=21> */
.L_x_7462:
[----:B------:R-:W-:Y:S01]  /*be00*/  ULDC UR9, c[0x0][0xdc4] ;  /* 0x0003710000097ab9 */ /* 0x000fe20000000800 */
[----:B------:R-:W-:Y:S01]  /*be10*/  UMOV UR7, UR8 ;  /* 0x0000000800077c82 */ /* 0x000fe20008000000 */
[----:B------:R-:W-:-:S11]  /*be20*/  UISETP.NE.AND UP0, UPT, UR9, 0x1, UPT ;  /* 0x000000010900788c */ /* 0x000fd6000bf05270 */
[----:B------:R-:W-:Y:S02]  /*be30*/  @UP0 ULDC.64 UR10, c[0x0][0xdc8] ;  /* 0x00037200000a0ab9 */ /* 0x000fe40000000a00 */
[----:B------:R-:W-:-:S04]  /*be40*/  UIMAD.WIDE.U32 UR4, UR8, UR10, URZ ;  /* 0x0000000a080472a5 */ /* 0x000fc8000f8e003f */
[----:B------:R-:W-:-:S04]  /*be50*/  @UP0 USHF.R.U32.HI UR7, URZ, UR11, UR5 ;  /* 0x0000000b3f070299 */ /* 0x000fc80008011605 */
[----:B------:R-:W-:-:S12]  /*be60*/  UIMAD UR4, UR7, UR9, URZ ;  /* 0x00000009070472a4 */ /* 0x000fd8000f8e023f */
.L_x_7463:
[----:B------:R-:W-:Y:S01]  /*be70*/  ULOP3.LUT UR5, URZ, UR7, URZ, 0x33, !UPT ;  /* 0x000000073f057292 */ /* 0x000fe2000f8e333f */
[----:B------:R-:W-:Y:S01]  /*be80*/  BSSY B6, `(.L_x_7464) ;  /* 0x000025e000067945 */ /* 0x000fe20003800000 */
[----:B------:R-:W-:Y:S01]  /*be90*/  ULDC.64 UR10, c[0x0][0x3f8] ;  /* 0x0000fe00000a7ab9 */ /* 0x000fe20000000a00 */
[----:B------:R-:W-:Y:S01]  /*bea0*/  ULDC UR7, c[0x0][0xdac] ;  /* 0x00036b0000077ab9 */ /* 0x000fe20000000800 */
[----:B------:R-:W-:Y:S02]  /*beb0*/  UISETP.NE.U32.AND UP0, UPT, UR10, URZ, UPT ;  /* 0x0000003f0a00728c */ /* 0x000fe4000bf05070 */
[----:B------:R-:W-:Y:S02]  /*bec0*/  UIADD3 UR5, UR5, UR7, URZ ;  /* 0x0000000705057290 */ /* 0x000fe4000fffe03f */
[----:B------:R-:W-:Y:S02]  /*bed0*/  UISETP.NE.AND.EX UP0, UPT, UR11, URZ, UPT, UP0 ;  /* 0x0000003f0b00728c */ /* 0x000fe4000bf05300 */
[----:B------:R-:W-:Y:S01]  /*bee0*/  USHF.L.U32 UR41, UR5, 0x7, URZ ;  /* 0x0000000705297899 */ /* 0x000fe2000800063f */
[----:B------:R-:W-:Y:S01]  /*bef0*/  ULDC UR7, c[0x0][0x404] ;  /* 0x0001010000077ab9 */ /* 0x000fe20000000800 */
[----:B------:R-:W-:Y:S01]  /*bf00*/  ULDC UR10, c[0x0][0x288] ;  /* 0x0000a200000a7ab9 */ /* 0x000fe20000000800 */
[----:B------:R-:W-:-:S02]  /*bf10*/  USEL UR7, UR7, 0x1, UP0 ;  /* 0x0000000107077887 */ /* 0x000fc40008000000 */
[----:B------:R-:W-:Y:S01]  /*bf20*/  UIADD3 UR5, UR41, 0xff, -UR10 ;  /* 0x000000ff29057890 */ /* 0x000fe2000fffe80a */
[----:B------:R-:W-:Y:S02]  /*bf30*/  ULDC UR9, c[0x0][0xdb8] ;  /* 0x00036e0000097ab9 */ /* 0x000fe40000000800 */
[----:B------:R-:W-:Y:S01]  /*bf40*/  ULDC UR10, c[0x0][0x2e0] ;  /* 0x0000b800000a7ab9 */ /* 0x000fe20000000800 */
[----:B------:R-:W-:Y:S02]  /*bf50*/  UISETP.NE.AND UP1, UPT, UR9, 0x1, UPT ;  /* 0x000000010900788c */ /* 0x000fe4000bf25270 */
[----:B------:R-:W-:Y:S02]  /*bf60*/  UIMAD UR11, UR7, UR10, 0x7f ;  /* 0x0000007f070b74a4 */ /* 0x000fe4000f8e020a */
[----:B------:R-:W-:Y:S02]  /*bf70*/  UIMAD UR5, UR7, UR10, UR5 ;  /* 0x0000000a070572a4 */ /* 0x000fe4000f8e0205 */
[----:B------:R-:W-:-:S02]  /*bf80*/  USHF.R.S32.HI UR10, URZ, 0x1f, UR11 ;  /* 0x0000001f3f0a7899 */ /* 0x000fc4000801140b */
[----:B------:R-:W-:Y:S02]  /*bf90*/  USHF.R.S32.HI UR7, URZ, 0x1f, UR5 ;  /* 0x0000001f3f077899 */ /* 0x000fe40008011405 */
[----:B------:R-:W-:Y:S02]  /*bfa0*/  ULEA.HI UR10, UR10, UR11, URZ, 0x7 ;  /* 0x0000000b0a0a7291 */ /* 0x000fe4000f8f383f */
[----:B------:R-:W-:Y:S02]  /*bfb0*/  ULEA.HI UR7, UR7, UR5, URZ, 0x7 ;  /* 0x0000000507077291 */ /* 0x000fe4000f8f383f */
[----:B------:R-:W-:Y:S02]  /*bfc0*/  USHF.R.S32.HI UR10, URZ, 0x7, UR10 ;  /* 0x000000073f0a7899 */ /* 0x000fe4000801140a */
[----:B------:R-:W-:Y:S02]  /*bfd0*/  USHF.R.S32.HI UR7, URZ, 0x7, UR7 ;  /* 0x000000073f077899 */ /* 0x000fe40008011407 */
[----:B------:R-:W-:-:S02]  /*bfe0*/  UIADD3 UR4, UR8, -UR4, URZ ;  /* 0x8000000408047290 */ /* 0x000fc4000fffe03f */
[----:B------:R-:W-:Y:S01]  /*bff0*/  UISETP.LT.AND UP0, UPT, UR10, UR7, UPT ;  /* 0x000000070a00728c */ /* 0x000fe2000bf01270 */
[----:B------:R-:W-:-:S03]  /*c000*/  ULDC UR8, c[0x0][0xdc4] ;  /* 0x0003710000087ab9 */ /* 0x000fc60000000800 */
[----:B------:R-:W-:Y:S02]  /*c010*/  USEL UR39, UR10, UR7, UP0 ;  /* 0x000000070a277287 */ /* 0x000fe40008000000 */
[----:B------:R-:W-:-:S03]  /*c020*/  UIMAD UR6, UR6, UR8, UR4 ;  /* 0x00000008060672a4 */ /* 0x000fc6000f8e0204 */
[----:B------:R-:W-:Y:S01]  /*c030*/  @UP1 ULDC UR4, c[0x0][0xdbc] ;  /* 0x00036f0000041ab9 */ /* 0x000fe20000000800 */
[----:B------:R-:W-:Y:S01]  /*c040*/  ISETP.LT.AND P0, PT, RZ, UR39, PT ;  /* 0x00000027ff007c0c */ /* 0x000fe2000bf01270 */
[----:B------:R-:W-:Y:S01]  /*c050*/  UIMAD.WIDE.U32 UR4, UR6, UR4, URZ ;  /* 0x00000004060472a5 */ /* 0x000fe2000f8e003f */
[----:B------:R-:W-:Y:S01]  /*c060*/  @UP1 ULDC UR8, c[0x0][0xdc0] ;  /* 0x0003700000081ab9 */ /* 0x000fe20000000800 */
[----:B------:R-:W-:Y:S02]  /*c070*/  UMOV UR43, UR6 ;  /* 0x00000006002b7c82 */ /* 0x000fe40008000000 */
        /* <DEDUP_REMOVED lines=20> */
.L_x_7465:
        /* <DEDUP_REMOVED lines=23> */
.L_x_7467:
        /* <DEDUP_REMOVED lines=20> */
.L_x_7469:
        /* <DEDUP_REMOVED lines=16> */
.L_x_7468:
[----:B------:R-:W-:Y:S01]  /*c570*/  ULDC.64 UR4, c[0x0][0x9f8] ;  /* 0x00027e0000047ab9 */ /* 0x000fe20000000a00 */
[----:B------:R-:W-:Y:S01]  /*c580*/  IMAD.U32 R5, RZ, RZ, UR43 ;  /* 0x0000002bff057e24 */ /* 0x000fe2000f8e00ff */
[----:B------:R-:W-:Y:S01]  /*c590*/  ISETP.NE.U32.AND P0, PT, RZ, UR4, PT ;  /* 0x00000004ff007c0c */ /* 0x000fe2000bf05070 */
[----:B------:R-:W1:Y:S01]  /*c5a0*/  LDC R4, c[0x0][0x428] ;  /* 0x00010a00ff047b82 */ /* 0x000e620000000800 */
[----:B------:R-:W-:Y:S02]  /*c5b0*/  MOV R0, UR43 ;  /* 0x0000002b00007c02 */ /* 0x000fe40008000f00 */
        /* <DEDUP_REMOVED lines=13> */
[----:B--2---:R-:W1:Y:S06]  /*c690*/  LDC.64 R2, c[0x0][0x3f8] ;  /* 0x0000fe00ff027b82 */ /* 0x004e6c0000000a00 */
[----:B------:R-:W-:-:S02]  /*c6a0*/  VOTEU.ALL UP1, P1 ;  /* 0x00000000003f7886 */ /* 0x000fc40000820000 */
[----:B------:R-:W2:Y:S03]  /*c6b0*/  @P0 LDC R5, c[0x0][0x42c] ;  /* 0x00010b00ff050b82 */ /* 0x000ea60000000800 */
[----:B------:R-:W-:-:S04]  /*c6c0*/  @!UP1 UIADD3 UR4, UP0, UR44, 0x270, URZ ;  /* 0x000002702c049890 */ /* 0x000fc8000ff1e03f */
[----:B------:R-:W-:Y:S01]  /*c6d0*/  @!UP1 UIADD3.X UR5, URZ, UR45, URZ, UP0, !UPT ;  /* 0x0000002d3f059290 */ /* 0x000fe200087fe43f */
[----:B------:R-:W4:Y:S08]  /*c6e0*/  @P0 LDC R6, c[0x0][0x430] ;  /* 0x00010c00ff060b82 */ /* 0x000f300000000800 */
[----:B------:R1:W-:Y:S01]  /*c6f0*/  @!UP1 UTMAPF.L2.4D [UR40], [UR4] ;  /* 0x00000028040095b8 */ /* 0x0003e20008018000 */
[----:B--2---:R-:W-:Y:S01]  /*c700*/  @P0 IMAD.HI.U32 R5, R5, UR42, RZ ;  /* 0x0000002a05050c27 */ /* 0x004fe2000f8e00ff */
[----:B------:R2:W-:Y:S04]  /*c710*/  @!UP1 UTMAPF.L2.4D [UR8], [UR4] ;  /* 0x00000008040095b8 */ /* 0x0005e80008018000 */
[----:B----4-:R-:W-:Y:S01]  /*c720*/  @P0 SHF.R.U32.HI R4, RZ, R6, R5 ;  /* 0x00000006ff040219 */ /* 0x010fe20000011605 */
[----:B------:R-:W-:Y:S01]  /*c730*/  IMAD.U32 R5, RZ, RZ, UR39 ;  /* 0x00000027ff057e24 */ /* 0x000fe2000f8e00ff */
[----:B-1----:R-:W-:-:S03]  /*c740*/  ISETP.NE.U32.AND P0, PT, R2, RZ, PT ;  /* 0x000000ff0200720c */ /* 0x002fc60003f05070 */
[----:B------:R-:W-:Y:S01]  /*c750*/  VIADD R5, R5, 0xffffffff ;  /* 0xffffffff05057836 */ /* 0x000fe20000000000 */
[----:B------:R-:W-:-:S04]  /*c760*/  ISETP.NE.AND.EX P0, PT, R3, RZ, PT, P0 ;  /* 0x000000ff0300720c */ /* 0x000fc80003f05300 */
[----:B---3--:R-:W-:Y:S01]  /*c770*/  SEL R6, R0, RZ, !P0 ;  /* 0x000000ff00067207 */ /* 0x008fe20004000000 */
[----:B--2---:R-:W-:Y:S08]  /*c780*/  BRA.DIV UR6, `(.L_x_7470) ;  /* 0x0000002206e87947 */ /* 0x004ff0000b800000 */
.L_x_7521:
[----:B------:R-:W-:Y:S01]  /*c790*/  UMOV UR4, 0xffffffff ;  /* 0xffffffff00047882 */ /* 0x000fe20000000000 */
[----:B------:R-:W-:Y:S02]  /*c7a0*/  SHF.R.S32.HI R12, RZ, 0x1f, R0 ;  /* 0x0000001fff0c7819 */ /* 0x000fe40000011400 */
[----:B------:R-:W-:Y:S05]  /*c7b0*/  BRA.DIV UR4, `(.L_x_7471) ;  /* 0x0000002604087947 */ /* 0x000fea000b800000 */
[----:B------:R-:W-:-:S13]  /*c7c0*/  ELECT P6, URZ, PT ;  /* 0x00000000003f782f */ /* 0x000fda00038c0000 */
.L_x_7524:
[----:B------:R-:W-:Y:S05]  /*c7d0*/  @!P6 BRA `(.L_x_7472) ;  /* 0x0000000000d8e947 */ /* 0x000fea0003800000 */
[----:B------:R-:W-:Y:S01]  /*c7e0*/  MOV R6, R0 ;  /* 0x0000000000067202 */ /* 0x000fe20000000f00 */
        /* <DEDUP_REMOVED lines=19> */
.L_x_7473:
[----:B------:R-:W2:Y:S01]  /*c920*/  S2R R7, SR_TID.X ;  /* 0x0000000000077919 */ /* 0x000ea20000002100 */
[----:B-1----:R-:W-:Y:S02]  /*c930*/  LEA R8, R16, UR38, 0x3 ;  /* 0x0000002610087c11 */ /* 0x002fe4000f8e18ff */
[----:B--2---:R-:W-:Y:S02]  /*c940*/  LOP3.LUT R9, R7, 0x7f, RZ, 0xc0, !PT ;  /* 0x0000007f07097812 */ /* 0x004fe400078ec0ff */
[----:B------:R-:W-:Y:S02]  /*c950*/  SHF.L.U32 R7, R17, 0x1f, RZ ;  /* 0x0000001f11077819 */ /* 0x000fe400000006ff */
[----:B------:R-:W-:Y:S02]  /*c960*/  ISETP.NE.AND P3, PT, R9, RZ, PT ;  /* 0x000000ff0900720c */ /* 0x000fe40003f65270 */
[----:B------:R-:W1:Y:S02]  /*c970*/  SYNCS.PHASECHK.TRANS64.TRYWAIT P2, [R8+URZ+0x28840], R7 ;  /* 0x02884007080075a7 */ /* 0x000e64000804017f */
[----:B-1----:R-:W-:Y:S09]  /*c980*/  @!P2 BRA `(.L_x_7474) ;  /* 0x0000002000b4a947 */ /* 0x002ff20003800000 */
.L_x_7525:
[----:B------:R-:W-:Y:S05]  /*c990*/  @P3 BRA `(.L_x_7475) ;  /* 0x0000000000143947 */ /* 0x000fea0003800000 */
[----:B------:R-:W-:Y:S01]  /*c9a0*/  ISETP.NE.AND P2, PT, R19, RZ, PT ;  /* 0x000000ff1300720c */ /* 0x000fe20003f45270 */
[----:B-1----:R-:W-:-:S04]  /*c9b0*/  IMAD.MOV.U32 R7, RZ, RZ, 0x8000 ;  /* 0x00008000ff077424 */ /* 0x002fc800078e00ff */
[----:B------:R2:W-:Y:S08]  /*c9c0*/  SYNCS.ARRIVE.TRANS64 RZ, [R8+URZ+0x28830], R7 ;  /* 0x0288300708ff79a7 */ /* 0x0005f0000800003f */
[----:B------:R-:W-:Y:S05]  /*c9d0*/  @!P2 BRA `(.L_x_7475) ;  /* 0x000000000004a947 */ /* 0x000fea0003800000 */
[----:B------:R-:W-:Y:S01]  /*c9e0*/  BPT.TRAP 0x1 ;  /* 0x000000040000795c */ /* 0x000fe20000300000 */
.L_x_7475:
        /* <DEDUP_REMOVED lines=17> */
[----:B---3--:R-:W-:Y:S01]  /*cb00*/  UMOV UR8, UR14 ;  /* 0x0000000e00087c82 */ /* 0x008fe20008000000 */
[----:B------:R-:W-:Y:S02]  /*cb10*/  UMOV UR10, UR15 ;  /* 0x0000000f000a7c82 */ /* 0x000fe40008000000 */
[----:B------:R3:W-:Y:S02]  /*cb20*/  UTMALDG.4D [UR8], [UR4], desc[UR6] ;  /* 0x00000608040075b4 */ /* 0x0007e40008019000 */
[----:B---3--:R-:W-:Y:S01]  /*cb30*/  NOP ;  /* 0x0000000000007918 */ /* 0x008fe20000000000 */
.L_x_7472:
        /* <DEDUP_REMOVED lines=9> */
[----:B-12---:R-:W-:Y:S01]  /*cbd0*/  @P2 IMAD.MOV.U32 R7, RZ, RZ, 0x8000 ;  /* 0x00008000ff072424 */ /* 0x006fe200078e00ff */
        /* <DEDUP_REMOVED lines=21> */
.L_x_7526:
        /* <DEDUP_REMOVED lines=17> */
[----:B------:R-:W-:Y:S02]  /*ce40*/  IMAD.MOV.U32 R8, RZ, RZ, R6 ;  /* 0x000000ffff087224 */ /* 0x000fe400078e0006 */
[----:B------:R-:W-:Y:S01]  /*ce50*/  IMAD.U32 R9, RZ, RZ, UR46 ;  /* 0x0000002eff097e24 */ /* 0x000fe2000f8e00ff */
[----:B------:R-:W-:Y:S06]  /*ce60*/  @!P0 BRA `(.L_x_7481) ;  /* 0x0000000000508947 */ /* 0x000fec0003800000 */
[----:B------:R-:W-:Y:S01]  /*ce70*/  ULDC UR7, c[0x0][0x41c] ;  /* 0x0001070000077ab9 */ /* 0x000fe20000000800 */
[----:B------:R-:W-:Y:S01]  /*ce80*/  UMOV UR6, UR46 ;  /* 0x0000002e00067c82 */ /* 0x000fe20008000000 */
[----:B------:R-:W-:-:S11]  /*ce90*/  UISETP.NE.AND UP0, UPT, UR7, 0x1, UPT ;  /* 0x000000010700788c */ /* 0x000fd6000bf05270 */
        /* <DEDUP_REMOVED lines=9> */
[----:B------:R-:W-:-:S04]  /*cf30*/  IMAD.WIDE.U32 R8, R0, UR8, R8 ;  /* 0x0000000800087c25 */ /* 0x000fc8000f8e0008 */
[----:B------:R-:W-:Y:S01]  /*cf40*/  IMAD.IADD R9, R11, 0x1, R9 ;  /* 0x000000010b097824 */ /* 0x000fe200078e0209 */
[----:B------:R-:W-:-:S04]  /*cf50*/  LEA R2, P2, R8, R2, 0x2 ;  /* 0x0000000208027211 */ /* 0x000fc800078410ff */
[----:B------:R-:W-:-:S05]  /*cf60*/  LEA.HI.X R3, R8, R3, R9, 0x2, P2 ;  /* 0x0000000308037211 */ /* 0x000fca00010f1409 */
[----:B------:R1:W5:Y:S01]  /*cf70*/  LDG.E R8, desc[UR52][R2.64] ;  /* 0x0000003402087981 */ /* 0x000362000c1e1900 */
[----:B------:R-:W-:-:S04]  /*cf80*/  UIADD3 UR4, -UR6, URZ, URZ ;  /* 0x0000003f06047290 */ /* 0x000fc8000fffe13f */
[----:B------:R-:W-:-:S06]  /*cf90*/  UIMAD UR4, UR7, UR4, UR46 ;  /* 0x00000004070472a4 */ /* 0x000fcc000f8e022e */
[----:B-1----:R-:W-:-:S07]  /*cfa0*/  IMAD.U32 R9, RZ, RZ, UR4 ;  /* 0x00000004ff097e24 */ /* 0x002fce000f8e00ff */
.L_x_7481:
[----:B------:R-:W1:Y:S01]  /*cfb0*/  S2R R2, SR_TID.X ;  /* 0x0000000000027919 */ /* 0x000e620000002100 */
[----:B------:R-:W-:Y:S02]  /*cfc0*/  LEA R3, R10, UR38, 0x3 ;  /* 0x000000260a037c11 */ /* 0x000fe4000f8e18ff */
[----:B-1----:R-:W-:Y:S02]  /*cfd0*/  LOP3.LUT R11, R2, 0x7f, RZ, 0xc0, !PT ;  /* 0x0000007f020b7812 */ /* 0x002fe400078ec0ff */
[----:B------:R-:W-:Y:S02]  /*cfe0*/  SHF.L.U32 R2, R7, 0x1f, RZ ;  /* 0x0000001f07027819 */ /* 0x000fe400000006ff */
[----:B------:R-:W-:Y:S02]  /*cff0*/  ISETP.NE.AND P2, PT, R11, RZ, PT ;  /* 0x000000ff0b00720c */ /* 0x000fe40003f45270 */
[----:B------:R-:W1:Y:S02]  /*d000*/  SYNCS.PHASECHK.TRANS64.TRYWAIT P3, [R3+URZ+0x28840], R2 ;  /* 0x02884002030075a7 */ /* 0x000e64000806017f */
[----:B-1----:R-:W-:Y:S09]  /*d010*/  @!P3 BRA `(.L_x_7482) ;  /* 0x0000001c003cb947 */ /* 0x002ff20003800000 */
.L_x_7527:
[----:B------:R-:W-:Y:S05]  /*d020*/  @P2 BRA `(.L_x_7483) ;  /* 0x0000000000142947 */ /* 0x000fea0003800000 */
[----:B------:R-:W-:Y:S02]  /*d030*/  ISETP.NE.AND P3, PT, R19, RZ, PT ;  /* 0x000000ff1300720c */ /* 0x000fe40003f65270 */
[----:B-1----:R-:W-:-:S04]  /*d040*/  MOV R2, 0x8000 ;  /* 0x0000800000027802 */ /* 0x002fc80000000f00 */
[----:B------:R2:W-:Y:S07]  /*d050*/  SYNCS.ARRIVE.TRANS64 RZ, [R3+URZ+0x28830], R2 ;  /* 0x0288300203ff79a7 */ /* 0x0005ee000800003f */
[----:B------:R-:W-:Y:S05]  /*d060*/  @!P3 BRA `(.L_x_7483) ;  /* 0x000000000004b947 */ /* 0x000fea0003800000 */
[----:B------:R-:W-:Y:S01]  /*d070*/  BPT.TRAP 0x1 ;  /* 0x000000040000795c */ /* 0x000fe20000300000 */
.L_x_7483:
        /* <DEDUP_REMOVED lines=12> */
[----:B-12---:R-:W-:Y:S01]  /*d140*/  SHF.L.U32 R3, R17, 0x1f, RZ ;  /* 0x0000001f11037819 */ /* 0x006fe200000006ff */
        /* <DEDUP_REMOVED lines=13> */
.L_x_7528:
[----:B------:R-:W-:Y:S05]  /*d220*/  @P2 BRA `(.L_x_7485) ;  /* 0x0000000000182947 */ /* 0x000fea0003800000 */
[----:B------:R-:W-:Y:S01]  /*d230*/  ISETP.NE.AND P2, PT, R19, RZ, PT ;  /* 0x000000ff1300720c */ /* 0x000fe20003f45270 */
[----:B-1----:R-:W-:Y:S01]  /*d240*/  IMAD.MOV.U32 R3, RZ, RZ, 0x8000 ;  /* 0x00008000ff037424 */ /* 0x002fe200078e00ff */
[----:B------:R-:W-:-:S04]  /*d250*/  LEA R2, R16, UR38, 0x3 ;  /* 0x0000002610027c11 */ /* 0x000fc8000f8e18ff */
[----:B------:R2:W-:Y:S07]  /*d260*/  SYNCS.ARRIVE.TRANS64 RZ, [R2+URZ+0x28850], R3 ;  /* 0x0288500302ff79a7 */ /* 0x0005ee000800003f */
[----:B------:R-:W-:Y:S05]  /*d270*/  @!P2 BRA `(.L_x_7485) ;  /* 0x000000000004a947 */ /* 0x000fea0003800000 */
[----:B------:R-:W-:Y:S01]  /*d280*/  BPT.TRAP 0x1 ;  /* 0x000000040000795c */ /* 0x000fe20000300000 */
.L_x_7485:
        /* <DEDUP_REMOVED lines=19> */
[----:B---3--:R-:W-:Y:S01]  /*d3c0*/  UMOV UR8, UR14 ;  /* 0x0000000e00087c82 */ /* 0x008fe20008000000 */
[----:B------:R-:W-:Y:S02]  /*d3d0*/  UMOV UR10, UR15 ;  /* 0x0000000f000a7c82 */ /* 0x000fe40008000000 */
[----:B------:R3:W-:Y:S02]  /*d3e0*/  UTMALDG.4D [UR8], [UR4], desc[UR6] ;  /* 0x00000608040075b4 */ /* 0x0007e40008019000 */
[----:B---3--:R-:W-:Y:S01]  /*d3f0*/  NOP ;  /* 0x0000000000007918 */ /* 0x008fe20000000000 */
.L_x_7480:
[----:B------:R-:W-:Y:S05]  /*d400*/  BSYNC B0 ;  /* 0x0000000000007941 */ /* 0x000fea0003800000 */
.L_x_7479:
[----:B------:R-:W-:Y:S01]  /*d410*/  UIADD3 UR4, UR39, -0x3, URZ ;  /* 0xfffffffd27047890 */ /* 0x000fe2000fffe03f */
[----:B------:R-:W-:Y:S01]  /*d420*/  IMAD.MOV.U32 R17, RZ, RZ, R7 ;  /* 0x000000ffff117224 */ /* 0x000fe200078e0007 */
[----:B------:R-:W-:-:S04]  /*d430*/  MOV R16, R10 ;  /* 0x0000000a00107202 */ /* 0x000fc80000000f00 */
[----:B------:R-:W-:-:S07]  /*d440*/  IMAD.U32 R7, RZ, RZ, UR4 ;  /* 0x00000004ff077e24 */ /* 0x000fce000f8e00ff */
.L_x_7478:
[----:B------:R-:W-:Y:S01]  /*d450*/  ISETP.NE.AND P2, PT, RZ, UR46, PT ;  /* 0x0000002eff007c0c */ /* 0x000fe2000bf45270 */
[----:B------:R-:W-:-:S12]  /*d460*/  BSSY B0, `(.L_x_7477) ;  /* 0x00000c5000007945 */ /* 0x000fd80003800000 */
[----:B------:R-:W-:Y:S05]  /*d470*/  @!P2 BRA `(.L_x_7486) ;  /* 0x0000000c000ca947 */ /* 0x000fea0003800000 */
[----:B------:R-:W-:-:S07]  /*d480*/  IMAD.MOV.U32 R8, RZ, RZ, R6 ;  /* 0x000000ffff087224 */ /* 0x000fce00078e0006 */
.L_x_7501:
        /* <DEDUP_REMOVED lines=27> */
.L_x_7489:
[----:B------:R-:W1:Y:S01]  /*d640*/  S2R R2, SR_TID.X ;  /* 0x0000000000027919 */ /* 0x000e620000002100 */
[----:B------:R-:W-:Y:S02]  /*d650*/  LEA R3, R10, UR38, 0x3 ;  /* 0x000000260a037c11 */ /* 0x000fe4000f8e18ff */
[----:B-1----:R-:W-:Y:S02]  /*d660*/  LOP3.LUT R9, R2, 0x7f, RZ, 0xc0, !PT ;  /* 0x0000007f02097812 */ /* 0x002fe400078ec0ff */
[----:B------:R-:W-:Y:S02]  /*d670*/  SHF.L.U32 R2, R11, 0x1f, RZ ;  /* 0x0000001f0b027819 */ /* 0x000fe400000006ff */
[----:B------:R-:W-:Y:S02]  /*d680*/  ISETP.NE.AND P2, PT, R9, RZ, PT ;  /* 0x000000ff0900720c */ /* 0x000fe40003f45270 */
[----:B------:R-:W1:Y:S02]  /*d690*/  SYNCS.PHASECHK.TRANS64.TRYWAIT P3, [R3+URZ+0x28840], R2 ;  /* 0x02884002030075a7 */ /* 0x000e64000806017f */
[----:B-1----:R-:W-:Y:S09]  /*d6a0*/  @!P3 BRA `(.L_x_7490) ;  /* 0x0000001400c0b947 */ /* 0x002ff20003800000 */
.L_x_7529:
[----:B------:R-:W-:Y:S05]  /*d6b0*/  @P2 BRA `(.L_x_7491) ;  /* 0x0000000000142947 */ /* 0x000fea0003800000 */
[----:B------:R-:W-:Y:S01]  /*d6c0*/  ISETP.NE.AND P3, PT, R19, RZ, PT ;  /* 0x000000ff1300720c */ /* 0x000fe20003f65270 */
[----:B-1----:R-:W-:-:S04]  /*d6d0*/  IMAD.MOV.U32 R2, RZ, RZ, 0x8000 ;  /* 0x00008000ff027424 */ /* 0x002fc800078e00ff */
[----:B------:R2:W-:Y:S08]  /*d6e0*/  SYNCS.ARRIVE.TRANS64 RZ, [R3+URZ+0x28830], R2 ;  /* 0x0288300203ff79a7 */ /* 0x0005f0000800003f */
[----:B------:R-:W-:Y:S05]  /*d6f0*/  @!P3 BRA `(.L_x_7491) ;  /* 0x000000000004b947 */ /* 0x000fea0003800000 */
[----:B------:R-:W-:Y:S01]  /*d700*/  BPT.TRAP 0x1 ;  /* 0x000000040000795c */ /* 0x000fe20000300000 */
.L_x_7491:
        /* <DEDUP_REMOVED lines=14> */
[----:B-12---:R-:W-:Y:S01]  /*d7f0*/  LEA R2, R16, UR17, 0x3 ;  /* 0x0000001110027c11 */ /* 0x006fe2000f8e18ff */
        /* <DEDUP_REMOVED lines=11> */
.L_x_7530:
[----:B------:R-:W-:Y:S05]  /*d8b0*/  @P2 BRA `(.L_x_7493) ;  /* 0x0000000000142947 */ /* 0x000fea0003800000 */
[----:B------:R-:W-:Y:S01]  /*d8c0*/  ISETP.NE.AND P2, PT, R19, RZ, PT ;  /* 0x000000ff1300720c */ /* 0x000fe20003f45270 */
[----:B------:R-:W-:-:S04]  /*d8d0*/  IMAD.MOV.U32 R3, RZ, RZ, 0x8000 ;  /* 0x00008000ff037424 */ /* 0x000fc800078e00ff */
[----:B------:R2:W-:Y:S08]  /*d8e0*/  SYNCS.ARRIVE.TRANS64 RZ, [R2+URZ+0x50], R3 ;  /* 0x0000500302ff79a7 */ /* 0x0005f0000800003f */
[----:B------:R-:W-:Y:S05]  /*d8f0*/  @!P2 BRA `(.L_x_7493) ;  /* 0x000000000004a947 */ /* 0x000fea0003800000 */
[----:B------:R-:W-:Y:S01]  /*d900*/  BPT.TRAP 0x1 ;  /* 0x000000040000795c */ /* 0x000fe20000300000 */
.L_x_7493:
        /* <DEDUP_REMOVED lines=10> */
[----:B------:R-:W-:Y:S01]  /*d9b0*/  IMAD.MOV.U32 R5, RZ, RZ, R13 ;  /* 0x000000ffff057224 */ /* 0x000fe200078e000d */
[----:B------:R-:W-:-:S02]  /*d9c0*/  MOV R6, R8 ;  /* 0x0000000800067202 */ /* 0x000fc40000000f00 */
[----:B------:R-:W-:Y:S02]  /*d9d0*/  ULEA UR6, UR6, UR38, 0xf ;  /* 0x0000002606067291 */ /* 0x000fe4000f8e783f */
[----:B------:R-:W-:Y:S02]  /*d9e0*/  USHF.L.U32 UR11, UR11, 0x7, URZ ;  /* 0x000000070b0b7899 */ /* 0x000fe4000800063f */
[----:B------:R-:W-:Y:S02]  /*d9f0*/  UIADD3 UR9, UR9, 0x50, URZ ;  /* 0x0000005009097890 */ /* 0x000fe4000fffe03f */
        /* <DEDUP_REMOVED lines=8> */
.L_x_7488:
[----:B------:R-:W-:Y:S05]  /*da80*/  BSYNC B1 ;  /* 0x0000000000017941 */ /* 0x000fea0003800000 */
.L_x_7487:
[----:B------:R-:W-:Y:S01]  /*da90*/  VIADD R16, R10, 0x1 ;  /* 0x000000010a107836 */ /* 0x000fe20000000000 */
[----:B------:R-:W-:Y:S04]  /*daa0*/  BSSY B1, `(.L_x_7494) ;  /* 0x000005d000017945 */ /* 0x000fe80003800000 */
[----:B------:R-:W-:-:S04]  /*dab0*/  ISETP.NE.AND P2, PT, R16, 0x2, PT ;  /* 0x000000021000780c */ /* 0x000fc80003f45270 */
[----:B-12---:R-:W-:Y:S02]  /*dac0*/  SEL R2, RZ, 0x1, P2 ;  /* 0x00000001ff027807 */ /* 0x006fe40001000000 */
[----:B------:R-:W-:Y:S02]  /*dad0*/  SEL R16, R16, RZ, P2 ;  /* 0x000000ff10107207 */ /* 0x000fe40001000000 */
[----:B------:R-:W-:Y:S01]  /*dae0*/  LOP3.LUT R17, R11, R2, RZ, 0x3c, !PT ;  /* 0x000000020b117212 */ /* 0x000fe200078e3cff */
[----:B------:R-:W-:Y:S06]  /*daf0*/  @!P6 BRA `(.L_x_7495) ;  /* 0x00000004005ce947 */ /* 0x000fec0003800000 */
[----:B------:R-:W-:Y:S01]  /*db00*/  VIADD R13, R7, 0xffffffff ;  /* 0xffffffff070d7836 */ /* 0x000fe20000000000 */
        /* <DEDUP_REMOVED lines=18> */
.L_x_7496:
[----:B------:R-:W1:Y:S01]  /*dc30*/  S2R R2, SR_TID.X ;  /* 0x0000000000027919 */ /* 0x000e620000002100 */
[----:B------:R-:W-:Y:S02]  /*dc40*/  SHF.L.U32 R3, R17, 0x1f, RZ ;  /* 0x0000001f11037819 */ /* 0x000fe400000006ff */
[----:B-1----:R-:W-:Y:S02]  /*dc50*/  LOP3.LUT R9, R2, 0x7f, RZ, 0xc0, !PT ;  /* 0x0000007f02097812 */ /* 0x002fe400078ec0ff */
[----:B------:R-:W-:Y:S02]  /*dc60*/  LEA R2, R16, UR38, 0x3 ;  /* 0x0000002610027c11 */ /* 0x000fe4000f8e18ff */
[----:B------:R-:W-:Y:S02]  /*dc70*/  ISETP.NE.AND P2, PT, R9, RZ, PT ;  /* 0x000000ff0900720c */ /* 0x000fe40003f45270 */
[----:B------:R-:W1:Y:S02]  /*dc80*/  SYNCS.PHASECHK.TRANS64.TRYWAIT P3, [R2+URZ+0x28840], R3 ;  /* 0x02884003020075a7 */ /* 0x000e64000806017f */
[----:B-1----:R-:W-:Y:S09]  /*dc90*/  @!P3 BRA `(.L_x_7497) ;  /* 0x00000010006cb947 */ /* 0x002ff20003800000 */
.L_x_7531:
[----:B------:R-:W-:Y:S05]  /*dca0*/  @P2 BRA `(.L_x_7498) ;  /* 0x0000000000142947 */ /* 0x000fea0003800000 */
[----:B------:R-:W-:Y:S01]  /*dcb0*/  ISETP.NE.AND P3, PT, R19, RZ, PT ;  /* 0x000000ff1300720c */ /* 0x000fe20003f65270 */
[----:B-1----:R-:W-:-:S04]  /*dcc0*/  IMAD.MOV.U32 R3, RZ, RZ, 0x8000 ;  /* 0x00008000ff037424 */ /* 0x002fc800078e00ff */
[----:B------:R2:W-:Y:S08]  /*dcd0*/  SYNCS.ARRIVE.TRANS64 RZ, [R2+URZ+0x28830], R3 ;  /* 0x0288300302ff79a7 */ /* 0x0005f0000800003f */
[----:B------:R-:W-:Y:S05]  /*dce0*/  @!P3 BRA `(.L_x_7498) ;  /* 0x000000000004b947 */ /* 0x000fea0003800000 */
[----:B------:R-:W-:Y:S01]  /*dcf0*/  BPT.TRAP 0x1 ;  /* 0x000000040000795c */ /* 0x000fe20000300000 */
.L_x_7498:
        /* <DEDUP_REMOVED lines=12> */
[----:B-12---:R-:W-:Y:S01]  /*ddc0*/  LEA R2, R10, UR17, 0x3 ;  /* 0x000000110a027c11 */ /* 0x006fe2000f8e18ff */
        /* <DEDUP_REMOVED lines=13> */
.L_x_7532:
[----:B------:R-:W-:Y:S05]  /*dea0*/  @P2 BRA `(.L_x_7500) ;  /* 0x0000000000142947 */ /* 0x000fea0003800000 */
[----:B------:R-:W-:Y:S01]  /*deb0*/  ISETP.NE.AND P2, PT, R19, RZ, PT ;  /* 0x000000ff1300720c */ /* 0x000fe20003f45270 */
[----:B------:R-:W-:-:S04]  /*dec0*/  IMAD.MOV.U32 R3, RZ, RZ, 0x8000 ;  /* 0x00008000ff037424 */ /* 0x000fc800078e00ff */
[----:B------:R2:W-:Y:S08]  /*ded0*/  SYNCS.ARRIVE.TRANS64 RZ, [R2+URZ+0x50], R3 ;  /* 0x0000500302ff79a7 */ /* 0x0005f0000800003f */
[----:B------:R-:W-:Y:S05]  /*dee0*/  @!P2 BRA `(.L_x_7500) ;  /* 0x000000000004a947 */ /* 0x000fea0003800000 */
[----:B------:R-:W-:Y:S01]  /*def0*/  BPT.TRAP 0x1 ;  /* 0x000000040000795c */ /* 0x000fe20000300000 */
.L_x_7500:
        /* <DEDUP_REMOVED lines=13> */
[----:B------:R-:W-:-:S02]  /*dfd0*/  ULEA UR14, UR14, UR38, 0xf ;  /* 0x000000260e0e7291 */ /* 0x000fc4000f8e783f */
        /* <DEDUP_REMOVED lines=9> */
.L_x_7495:
[----:B------:R-:W-:Y:S05]  /*e070*/  BSYNC B1 ;  /* 0x0000000000017941 */ /* 0x000fea0003800000 */
.L_x_7494:
[C---:B------:R-:W-:Y:S01]  /*e080*/  ISETP.GT.AND P2, PT, R7.reuse, 0x1, PT ;  /* 0x000000010700780c */ /* 0x040fe20003f44270 */
[----:B------:R-:W-:-:S12]  /*e090*/  VIADD R7, R7, 0xfffffffe ;  /* 0xfffffffe07077836 */ /* 0x000fd80000000000 */
[----:B------:R-:W-:Y:S05]  /*e0a0*/  @P2 BRA `(.L_x_7501) ;  /* 0xfffffff000f82947 */ /* 0x000fea000383ffff */
.L_x_7486:
[----:B------:R-:W-:Y:S05]  /*e0b0*/  BSYNC B0 ;  /* 0x0000000000007941 */ /* 0x000fea0003800000 */
.L_x_7477:
[----:B------:R-:W-:Y:S04]  /*e0c0*/  BSSY B0, `(.L_x_7502) ;  /* 0x000000e000007945 */ /* 0x000fe80003800000 */
[----:B------:R-:W-:Y:S05]  /*e0d0*/  @P1 BRA `(.L_x_7503) ;  /* 0x0000000000301947 */ /* 0x000fea0003800000 */
[----:B-1----:R-:W1:Y:S01]  /*e0e0*/  S2R R7, SR_LANEID ;  /* 0x0000000000077919 */ /* 0x002e620000000000 */
[----:B------:R-:W-:Y:S01]  /*e0f0*/  VOTEU.ANY UR4, UPT, PT ;  /* 0x0000000000047886 */ /* 0x000fe200038e0100 */
[----:B--2---:R-:W2:Y:S01]  /*e100*/  LDC.64 R2, c[0x0][0xdf0] ;  /* 0x00037c00ff027b82 */ /* 0x004ea20000000a00 */
        /* <DEDUP_REMOVED lines=9> */
.L_x_7503:
[----:B------:R-:W-:Y:S05]  /*e1a0*/  BSYNC B0 ;  /* 0x0000000000007941 */ /* 0x000fea0003800000 */
.L_x_7502:
        /* <DEDUP_REMOVED lines=9> */
.L_x_7533:
[----:B------:R-:W-:Y:S05]  /*e240*/  @P1 BRA `(.L_x_7507) ;  /* 0x0000000000141947 */ /* 0x000fea0003800000 */
[----:B------:R-:W-:Y:S01]  /*e250*/  ISETP.NE.AND P0, PT, R19, RZ, PT ;  /* 0x000000ff1300720c */ /* 0x000fe20003f05270 */
[----:B-1----:R-:W-:-:S04]  /*e260*/  IMAD.MOV.U32 R0, RZ, RZ, 0x8000 ;  /* 0x00008000ff007424 */ /* 0x002fc800078e00ff */
[----:B------:R2:W-:Y:S08]  /*e270*/  SYNCS.ARRIVE.TRANS64 RZ, [R3+URZ+0x28850], R0 ;  /* 0x0288500003ff79a7 */ /* 0x0005f0000800003f */
[----:B------:R-:W-:Y:S05]  /*e280*/  @!P0 BRA `(.L_x_7507) ;  /* 0x0000000000048947 */ /* 0x000fea0003800000 */
[----:B------:R-:W-:Y:S01]  /*e290*/  BPT.TRAP 0x1 ;  /* 0x000000040000795c */ /* 0x000fe20000300000 */
.L_x_7507:
        /* <DEDUP_REMOVED lines=21> */
.L_x_7505:
[----:B------:R-:W-:Y:S05]  /*e3f0*/  BSYNC B0 ;  /* 0x0000000000007941 */ /* 0x000fea0003800000 */
.L_x_7504:
[----:B------:R-:W-:Y:S01]  /*e400*/  IADD3 R16, R16, 0x1, RZ ;  /* 0x0000000110107810 */ /* 0x000fe20007ffe0ff */
[----:B------:R-:W-:-:S03]  /*e410*/  IMAD.MOV.U32 R13, RZ, RZ, R18 ;  /* 0x000000ffff0d7224 */ /* 0x000fc600078e0012 */
[----:B------:R-:W-:-:S04]  /*e420*/  ISETP.NE.AND P0, PT, R16, 0x2, PT ;  /* 0x000000021000780c */ /* 0x000fc80003f05270 */
[----:B-12---:R-:W-:Y:S02]  /*e430*/  SEL R0, RZ, 0x1, P0 ;  /* 0x00000001ff007807 */ /* 0x006fe40000000000 */
[----:B------:R-:W-:Y:S02]  /*e440*/  SEL R16, R16, RZ, P0 ;  /* 0x000000ff10107207 */ /* 0x000fe40000000000 */
[----:B------:R-:W-:-:S07]  /*e450*/  LOP3.LUT R17, R17, R0, RZ, 0x3c, !PT ;  /* 0x0000000011117212 */ /* 0x000fce00078e3cff */
.L_x_7466:
[----:B------:R-:W-:Y:S05]  /*e460*/  BSYNC B6 ;  /* 0x0000000000067941 */ /* 0x000fea0003800000 */
.L_x_7464:
[----:B------:R-:W-:-:S03]  /*e470*/  UMOV UR4, 0xffffffff ;  /* 0xffffffff00047882 */ /* 0x000fc60000000000 */
[----:B------:R-:W-:Y:S05]  /*e480*/  BRA.DIV UR4, `(.L_x_7508) ;  /* 0x0000000a04ac7947 */ /* 0x000fea000b800000 */
[----:B------:R1:W2:Y:S02]  /*e490*/  SHFL.IDX PT, R14, R13, RZ, 0x1f ;  /* 0x00001fff0d0e7589 */ /* 0x0002a400000e0000 */
.L_x_7536:
[----:B------:R-:W-:Y:S01]  /*e4a0*/  ISETP.NE.AND P0, PT, R19, RZ, PT ;  /* 0x000000ff1300720c */ /* 0x000fe20003f05270 */
[----:B------:R-:W-:Y:S05]  /*e4b0*/  WARPSYNC.ALL ;  /* 0x0000000000007948 */ /* 0x000fea0003800000 */
[----:B------:R-:W-:Y:S01]  /*e4c0*/  BAR.SYNC.DEFER_BLOCKING 0x4, 0x120 ;  /* 0x0104800000007b1d */ /* 0x000fe20000010000 */
[----:B--2---:R-:W-:-:S05]  /*e4d0*/  IMAD.MOV.U32 R18, RZ, RZ, R14 ;  /* 0x000000ffff127224 */ /* 0x004fca00078e000e */
        /* <DEDUP_REMOVED lines=8> */
.L_x_7461:
        /* <DEDUP_REMOVED lines=11> */
.L_x_7537:
        /* <DEDUP_REMOVED lines=10> */
[----:B------:R-:W-:-:S04]  /*e6b0*/  MOV R0, UR4 ;  /* 0x0000000400007c02 */ /* 0x000fc80008000f00 */
[----:B------:R-:W-:-:S13]  /*e6c0*/  ISETP.NE.AND P2, PT, R0, 0x3, PT ;  /* 0x000000030000780c */ /* 0x000fda0003f45270 */
[----:B------:R-:W-:Y:S05]  /*e6d0*/  @!P2 BRA `(.L_x_7513) ;  /* 0x000000000004a947 */ /* 0x000fea0003800000 */
[----:B------:R-:W-:Y:S01]  /*e6e0*/  BPT.TRAP 0x1 ;  /* 0x000000040000795c */ /* 0x000fe20000300000 */
.L_x_7513:
        /* <DEDUP_REMOVED lines=9> */
[----:B------:R-:W-:Y:S02]  /*e780*/  SHF.L.U32 R0, R17, 0x1f, RZ ;  /* 0x0000001f11007819 */ /* 0x000fe400000006ff */
[----:B------:R-:W-:Y:S01]  /*e790*/  LEA R3, R2, R3, 0x3 ;  /* 0x0000000302037211 */ /* 0x000fe200078e18ff */
[----:B--2---:R-:W-:Y:S06]  /*e7a0*/  @!P0 BRA `(.L_x_7514) ;  /* 0x00000008001c8947 */ /* 0x004fec0003800000 */
.L_x_7538:
[----:B------:R-:W3:Y:S02]  /*e7b0*/  SYNCS.PHASECHK.TRANS64.TRYWAIT P0, [R3+URZ], R0 ;  /* 0x00000000030075a7 */ /* 0x000ee4000800017f */
[----:B---3--:R-:W-:Y:S05]  /*e7c0*/  @!P0 BRA `(.L_x_7515) ;  /* 0x0000000800288947 */ /* 0x008fea0003800000 */
.L_x_7539:
[----:B------:R-:W-:Y:S05]  /*e7d0*/  @!P2 BRA `(.L_x_7516) ;  /* 0x000000000004a947 */ /* 0x000fea0003800000 */
[----:B------:R-:W-:Y:S01]  /*e7e0*/  BPT.TRAP 0x1 ;  /* 0x000000040000795c */ /* 0x000fe20000300000 */
.L_x_7516:
[----:B---3--:R-:W-:-:S04]  /*e7f0*/  VIADD R3, R7, 0x28860 ;  /* 0x0002886007037836 */ /* 0x008fc80000000000 */
[----:B--2---:R-:W-:-:S04]  /*e800*/  IMAD R5, R16, 0x8, R3 ;  /* 0x0000000810057824 */ /* 0x004fc800078e0203 */
[----:B------:R-:W2:Y:S02]  /*e810*/  SYNCS.PHASECHK.TRANS64.TRYWAIT P0, [R5+URZ], R4 ;  /* 0x00000004050075a7 */ /* 0x000ea4000800017f */
[----:B--2---:R-:W-:Y:S05]  /*e820*/  @!P0 BRA `(.L_x_7517) ;  /* 0x0000000800248947 */ /* 0x004fea0003800000 */
.L_x_7540:
[----:B------:R-:W-:-:S07]  /*e830*/  IMAD R3, R2, 0x8, R3 ;  /* 0x0000000802037824 */ /* 0x000fce00078e0203 */
.L_x_7518:
[----:B---3--:R3:W4:Y:S02]  /*e840*/  SYNCS.PHASECHK.TRANS64.TRYWAIT P0, [R3+URZ], R0 ;  /* 0x00000000030075a7 */ /* 0x008724000800017f */
[----:B----4-:R-:W-:Y:S05]  /*e850*/  @!P0 NANOSLEEP.SYNCS 0x989680 ;  /* 0x009896800000895d */ /* 0x010fea0003900000 */
[----:B------:R-:W4:Y:S02]  /*e860*/  @!P0 SYNCS.PHASECHK.TRANS64 P0, [R3+URZ], R0 ;  /* 0x00000000030085a7 */ /* 0x000f24000800007f */
[----:B----4-:R-:W-:Y:S05]  /*e870*/  @!P0 BRA `(.L_x_7518) ;  /* 0xfffffffc00f08947 */ /* 0x010fea000383ffff */
.L_x_7512:
[----:B------:R-:W-:Y:S05]  /*e880*/  BSYNC B0 ;  /* 0x0000000000007941 */ /* 0x000fea0003800000 */
.L_x_7511:
[----:B------:R-:W-:Y:S05]  /*e890*/  EXIT ;  /* 0x000000000000794d */ /* 0x000fea0003800000 */
.L_x_7418:
[----:B-1----:R-:W-:-:S04]  /*e8a0*/  MOV R3, UR38 ;  /* 0x0000002600037c02 */ /* 0x002fc80008000f00 */
[----:B------:R1:W2:Y:S03]  /*e8b0*/  SYNCS.PHASECHK.TRANS64.TRYWAIT P1, [R3+URZ+0x28800], R0 ;  /* 0x02880000030075a7 */ /* 0x0002a6000802017f */
[----:B--2---:R-:W-:Y:S05]  /*e8c0*/  @!P1 NANOSLEEP.SYNCS 0x989680 ;  /* 0x009896800000995d */ /* 0x004fea0003900000 */
[----:B------:R-:W2:Y:S02]  /*e8d0*/  @!P1 SYNCS.PHASECHK.TRANS64 P1, [R3+URZ+0x28800], R0 ;  /* 0x02880000030095a7 */ /* 0x000ea4000802007f */
[----:B--2---:R-:W-:Y:S05]  /*e8e0*/  @!P1 BRA `(.L_x_7418) ;  /* 0xfffffffc00ec9947 */ /* 0x004fea000383ffff */
[----:B------:R-:W-:Y:S05]  /*e8f0*/  BRA `(.L_x_7519) ;  /* 0xffffff2c00587947 */ /* 0x000fea000383ffff */
.L_x_7422:
[----:B--2---:R2:W3:Y:S02]  /*e900*/  SYNCS.PHASECHK.TRANS64.TRYWAIT P2, [R0+URZ+0x28830], R3 ;  /* 0x02883003000075a7 */ /* 0x0044e4000804017f */
[----:B---3--:R-:W-:Y:S05]  /*e910*/  @!P2 NANOSLEEP.SYNCS 0x989680 ;  /* 0x009896800000a95d */ /* 0x008fea0003900000 */
[----:B------:R-:W3:Y:S02]  /*e920*/  @!P2 SYNCS.PHASECHK.TRANS64 P2, [R0+URZ+0x28830], R3 ;  /* 0x028830030000a5a7 */ /* 0x000ee4000804007f */
[----:B---3--:R-:W-:Y:S05]  /*e930*/  @!P2 BRA `(.L_x_7422) ;  /* 0xfffffffc00f0a947 */ /* 0x008fea000383ffff */
[----:B------:R-:W-:Y:S05]  /*e940*/  BRA `(.L_x_7421) ;  /* 0xffffff2c00807947 */ /* 0x000fea000383ffff */
.L_x_7427:
[----:B--2---:R-:W-:-:S04]  /*e950*/  IMAD.U32 R7, RZ, RZ, UR10 ;  /* 0x0000000aff077e24 */ /* 0x004fc8000f8e00ff */
[----:B------:R2:W3:Y:S03]  /*e960*/  SYNCS.PHASECHK.TRANS64.TRYWAIT P2, [R7+URZ+0x28830], R4 ;  /* 0x02883004070075a7 */ /* 0x0004e6000804017f */
[----:B---3--:R-:W-:Y:S05]  /*e970*/  @!P2 NANOSLEEP.SYNCS 0x989680 ;  /* 0x009896800000a95d */ /* 0x008fea0003900000 */
[----:B------:R-:W3:Y:S02]  /*e980*/  @!P2 SYNCS.PHASECHK.TRANS64 P2, [R7+URZ+0x28830], R4 ;  /* 0x028830040700a5a7 */ /* 0x000ee4000804007f */
[----:B---3--:R-:W-:Y:S05]  /*e990*/  @!P2 BRA `(.L_x_7427) ;  /* 0xfffffffc00eca947 */ /* 0x008fea000383ffff */
[----:B------:R-:W-:Y:S05]  /*e9a0*/  BRA `(.L_x_7424) ;  /* 0xffffff5c00687947 */ /* 0x000fea000383ffff */
.L_x_7431:
[----:B--2---:R-:W-:-:S04]  /*e9b0*/  IMAD.U32 R7, RZ, RZ, UR10 ;  /* 0x0000000aff077e24 */ /* 0x004fc8000f8e00ff */
[----:B------:R2:W3:Y:S03]  /*e9c0*/  SYNCS.PHASECHK.TRANS64.TRYWAIT P2, [R7+URZ+0x28850], R4 ;  /* 0x02885004070075a7 */ /* 0x0004e6000804017f */
[----:B---3--:R-:W-:Y:S05]  /*e9d0*/  @!P2 NANOSLEEP.SYNCS 0x989680 ;  /* 0x009896800000a95d */ /* 0x008fea0003900000 */
[----:B------:R-:W3:Y:S02]  /*e9e0*/  @!P2 SYNCS.PHASECHK.TRANS64 P2, [R7+URZ+0x28850], R4 ;  /* 0x028850040700a5a7 */ /* 0x000ee4000804007f */
[----:B---3--:R-:W-:Y:S05]  /*e9f0*/  @!P2 BRA `(.L_x_7431) ;  /* 0xfffffffc00eca947 */ /* 0x008fea000383ffff */
[----:B------:R-:W-:Y:S05]  /*ea00*/  BRA `(.L_x_7428) ;  /* 0xffffff60002c7947 */ /* 0x000fea000383ffff */
.L_x_7437:
[----:B--2---:R-:W-:-:S04]  /*ea10*/  IMAD.U32 R5, RZ, RZ, UR10 ;  /* 0x0000000aff057e24 */ /* 0x004fc8000f8e00ff */
[----:B------:R2:W3:Y:S03]  /*ea20*/  SYNCS.PHASECHK.TRANS64.TRYWAIT P2, [R5+URZ+0x28830], R4 ;  /* 0x02883004050075a7 */ /* 0x0004e6000804017f */
[----:B---3--:R-:W-:Y:S05]  /*ea30*/  @!P2 NANOSLEEP.SYNCS 0x989680 ;  /* 0x009896800000a95d */ /* 0x008fea0003900000 */
[----:B------:R-:W3:Y:S02]  /*ea40*/  @!P2 SYNCS.PHASECHK.TRANS64 P2, [R5+URZ+0x28830], R4 ;  /* 0x028830040500a5a7 */ /* 0x000ee4000804007f */
[----:B---3--:R-:W-:Y:S05]  /*ea50*/  @!P2 BRA `(.L_x_7437) ;  /* 0xfffffffc00eca947 */ /* 0x008fea000383ffff */
[----:B------:R-:W-:Y:S05]  /*ea60*/  BRA `(.L_x_7434) ;  /* 0xffffff8c00887947 */ /* 0x000fea000383ffff */
.L_x_7441:
[----:B--2---:R-:W-:-:S04]  /*ea70*/  MOV R5, UR10 ;  /* 0x0000000a00057c02 */ /* 0x004fc80008000f00 */
[----:B------:R2:W3:Y:S03]  /*ea80*/  SYNCS.PHASECHK.TRANS64.TRYWAIT P2, [R5+URZ+0x28850], R4 ;  /* 0x02885004050075a7 */ /* 0x0004e6000804017f */
[----:B---3--:R-:W-:Y:S05]  /*ea90*/  @!P2 NANOSLEEP.SYNCS 0x989680 ;  /* 0x009896800000a95d */ /* 0x008fea0003900000 */
[----:B------:R-:W3:Y:S02]  /*eaa0*/  @!P2 SYNCS.PHASECHK.TRANS64 P2, [R5+URZ+0x28850], R4 ;  /* 0x028850040500a5a7 */ /* 0x000ee4000804007f */
[----:B---3--:R-:W-:Y:S05]  /*eab0*/  @!P2 BRA `(.L_x_7441) ;  /* 0xfffffffc00eca947 */ /* 0x008fea000383ffff */
[----:B------:R-:W-:Y:S05]  /*eac0*/  BRA `(.L_x_7438) ;  /* 0xffffff90004c7947 */ /* 0x000fea000383ffff */
.L_x_7446:
[----:B--2---:R-:W-:-:S04]  /*ead0*/  IMAD.U32 R6, RZ, RZ, UR5 ;  /* 0x00000005ff067e24 */ /* 0x004fc8000f8e00ff */
[----:B------:R2:W3:Y:S03]  /*eae0*/  SYNCS.PHASECHK.TRANS64.TRYWAIT P0, [R6+URZ+0x28850], R5 ;  /* 0x02885005060075a7 */ /* 0x0004e6000800017f */
[----:B---3--:R-:W-:Y:S05]  /*eaf0*/  @!P0 NANOSLEEP.SYNCS 0x989680 ;  /* 0x009896800000895d */ /* 0x008fea0003900000 */
[----:B------:R-:W3:Y:S02]  /*eb00*/  @!P0 SYNCS.PHASECHK.TRANS64 P0, [R6+URZ+0x28850], R5 ;  /* 0x02885005060085a7 */ /* 0x000ee4000800007f */
[----:B---3--:R-:W-:Y:S05]  /*eb10*/  @!P0 BRA `(.L_x_7446) ;  /* 0xfffffffc00ec8947 */ /* 0x008fea000383ffff */
[----:B------:R-:W-:Y:S05]  /*eb20*/  BRA `(.L_x_7445) ;  /* 0xffffffb4002c7947 */ /* 0x000fea000383ffff */
.L_x_7470:
[----:B------:R-:W1:Y:S01]  /*eb30*/  S2R R7, SR_TID.X ;  /* 0x0000000000077919 */ /* 0x000e620000002100 */
        /* <DEDUP_REMOVED lines=9> */
.L_x_7520:
[----:B------:R-:W-:Y:S05]  /*ebd0*/  BRA `(.L_x_7521) ;  /* 0xffffffd800ec7947 */ /* 0x000fea000383ffff */
.L_x_7471:
[----:B------:R-:W-:Y:S01]  /*ebe0*/  BSSY B0, `(.L_x_7522) ;  /* 0x0000006000007945 */ /* 0x000fe20003800000 */
[----:B------:R-:W-:-:S07]  /*ebf0*/  IMAD.MOV.U32 R15, RZ, RZ, -0x1 ;  /* 0xffffffffff0f7424 */ /* 0x000fce00078e00ff */
[----:B------:R-:W-:Y:S05]  /*ec00*/  WARPSYNC.COLLECTIVE R15, `(.L_x_7523) ;  /* 0x000000000f0c7348 */ /* 0x000fea0003c00000 */
[----:B------:R-:W-:Y:S02]  /*ec10*/  ELECT P6, UR62, PT ;  /* 0x00000000003e782f */ /* 0x000fe400038c0000 */
[----:B------:R-:W-:Y:S01]  /*ec20*/  MOV R14, UR62 ;  /* 0x0000003e000e7c02 */ /* 0x000fe20008000f00 */
[----:B------:R-:W-:Y:S10]  /*ec30*/  ENDCOLLECTIVE ;  /* 0x000000000000791b */ /* 0x000ff40003800000 */
.L_x_7523:
[----:B------:R-:W-:Y:S05]  /*ec40*/  BSYNC B0 ;  /* 0x0000000000007941 */ /* 0x000fea0003800000 */
.L_x_7522:
[----:B------:R-:W-:Y:S05]  /*ec50*/  BRA `(.L_x_7524) ;  /* 0xffffffd800dc7947 */ /* 0x000fea000383ffff */
.L_x_7474:
[----:B-1----:R1:W2:Y:S02]  /*ec60*/  SYNCS.PHASECHK.TRANS64.TRYWAIT P2, [R8+URZ+0x28840], R7 ;  /* 0x02884007080075a7 */ /* 0x0022a4000804017f */
[----:B--2---:R-:W-:Y:S05]  /*ec70*/  @!P2 NANOSLEEP.SYNCS 0x989680 ;  /* 0x009896800000a95d */ /* 0x004fea0003900000 */
[----:B------:R-:W2:Y:S02]  /*ec80*/  @!P2 SYNCS.PHASECHK.TRANS64 P2, [R8+URZ+0x28840], R7 ;  /* 0x028840070800a5a7 */ /* 0x000ea4000804007f */
[----:B--2---:R-:W-:Y:S05]  /*ec90*/  @!P2 BRA `(.L_x_7474) ;  /* 0xfffffffc00f0a947 */ /* 0x004fea000383ffff */
[----:B------:R-:W-:Y:S05]  /*eca0*/  BRA `(.L_x_7525) ;  /* 0xffffffdc00387947 */ /* 0x000fea000383ffff */
.L_x_7476:
[----:B-1----:R-:W-:-:S04]  /*ecb0*/  IMAD.U32 R8, RZ, RZ, UR38 ;  /* 0x00000026ff087e24 */ /* 0x002fc8000f8e00ff */
[----:B------:R1:W2:Y:S03]  /*ecc0*/  SYNCS.PHASECHK.TRANS64.TRYWAIT P2, [R8+URZ+0x28820], R7 ;  /* 0x02882007080075a7 */ /* 0x0002a6000804017f */
[----:B--2---:R-:W-:Y:S05]  /*ecd0*/  @!P2 NANOSLEEP.SYNCS 0x989680 ;  /* 0x009896800000a95d */ /* 0x004fea0003900000 */
[----:B------:R-:W2:Y:S02]  /*ece0*/  @!P2 SYNCS.PHASECHK.TRANS64 P2, [R8+URZ+0x28820], R7 ;  /* 0x028820070800a5a7 */ /* 0x000ea4000804007f */
[----:B--2---:R-:W-:Y:S05]  /*ecf0*/  @!P2 BRA `(.L_x_7476) ;  /* 0xfffffffc00eca947 */ /* 0x004fea000383ffff */
[----:B------:R-:W-:Y:S05]  /*ed00*/  BRA `(.L_x_7526) ;  /* 0xffffffe000087947 */ /* 0x000fea000383ffff */
.L_x_7482:
[----:B-1----:R1:W2:Y:S02]  /*ed10*/  SYNCS.PHASECHK.TRANS64.TRYWAIT P3, [R3+URZ+0x28840], R2 ;  /* 0x02884002030075a7 */ /* 0x0022a4000806017f */
[----:B--2---:R-:W-:Y:S05]  /*ed20*/  @!P3 NANOSLEEP.SYNCS 0x989680 ;  /* 0x009896800000b95d */ /* 0x004fea0003900000 */
[----:B------:R-:W2:Y:S02]  /*ed30*/  @!P3 SYNCS.PHASECHK.TRANS64 P3, [R3+URZ+0x28840], R2 ;  /* 0x028840020300b5a7 */ /* 0x000ea4000806007f */
[----:B--2---:R-:W-:Y:S05]  /*ed40*/  @!P3 BRA `(.L_x_7482) ;  /* 0xfffffffc00f0b947 */ /* 0x004fea000383ffff */
[----:B------:R-:W-:Y:S05]  /*ed50*/  BRA `(.L_x_7527) ;  /* 0xffffffe000b07947 */ /* 0x000fea000383ffff */
.L_x_7484:
[----:B-1----:R1:W2:Y:S02]  /*ed60*/  SYNCS.PHASECHK.TRANS64.TRYWAIT P3, [R2+URZ+0x60], R3 ;  /* 0x00006003020075a7 */ /* 0x0022a4000806017f */
[----:B--2---:R-:W-:Y:S05]  /*ed70*/  @!P3 NANOSLEEP.SYNCS 0x989680 ;  /* 0x009896800000b95d */ /* 0x004fea0003900000 */
[----:B------:R-:W2:Y:S02]  /*ed80*/  @!P3 SYNCS.PHASECHK.TRANS64 P3, [R2+URZ+0x60], R3 ;  /* 0x000060030200b5a7 */ /* 0x000ea4000806007f */
[----:B--2---:R-:W-:Y:S05]  /*ed90*/  @!P3 BRA `(.L_x_7484) ;  /* 0xfffffffc00f0b947 */ /* 0x004fea000383ffff */
[----:B------:R-:W-:Y:S05]  /*eda0*/  BRA `(.L_x_7528) ;  /* 0xffffffe4001c7947 */ /* 0x000fea000383ffff */
.L_x_7490:
[----:B-1----:R1:W2:Y:S02]  /*edb0*/  SYNCS.PHASECHK.TRANS64.TRYWAIT P3, [R3+URZ+0x28840], R2 ;  /* 0x02884002030075a7 */ /* 0x0022a4000806017f */
[----:B--2---:R-:W-:Y:S05]  /*edc0*/  @!P3 NANOSLEEP.SYNCS 0x989680 ;  /* 0x009896800000b95d */ /* 0x004fea0003900000 */
[----:B------:R-:W2:Y:S02]  /*edd0*/  @!P3 SYNCS.PHASECHK.TRANS64 P3, [R3+URZ+0x28840], R2 ;  /* 0x028840020300b5a7 */ /* 0x000ea4000806007f */
[----:B--2---:R-:W-:Y:S05]  /*ede0*/  @!P3 BRA `(.L_x_7490) ;  /* 0xfffffffc00f0b947 */ /* 0x004fea000383ffff */
[----:B------:R-:W-:Y:S05]  /*edf0*/  BRA `(.L_x_7529) ;  /* 0xffffffe8002c7947 */ /* 0x000fea000383ffff */
.L_x_7492:
[----:B-1----:R1:W2:Y:S02]  /*ee00*/  SYNCS.PHASECHK.TRANS64.TRYWAIT P3, [R2+URZ+0x60], R17 ;  /* 0x00006011020075a7 */ /* 0x0022a4000806017f */
[----:B--2---:R-:W-:Y:S05]  /*ee10*/  @!P3 NANOSLEEP.SYNCS 0x989680 ;  /* 0x009896800000b95d */ /* 0x004fea0003900000 */
[----:B------:R-:W2:Y:S02]  /*ee20*/  @!P3 SYNCS.PHASECHK.TRANS64 P3, [R2+URZ+0x60], R17 ;  /* 0x000060110200b5a7 */ /* 0x000ea4000806007f */
[----:B--2---:R-:W-:Y:S05]  /*ee30*/  @!P3 BRA `(.L_x_7492) ;  /* 0xfffffffc00f0b947 */ /* 0x004fea000383ffff */
[----:B------:R-:W-:Y:S05]  /*ee40*/  BRA `(.L_x_7530) ;  /* 0xffffffe800987947 */ /* 0x000fea000383ffff */
.L_x_7497:
[----:B-1----:R1:W2:Y:S02]  /*ee50*/  SYNCS.PHASECHK.TRANS64.TRYWAIT P3, [R2+URZ+0x28840], R3 ;  /* 0x02884003020075a7 */ /* 0x0022a4000806017f */
[----:B--2---:R-:W-:Y:S05]  /*ee60*/  @!P3 NANOSLEEP.SYNCS 0x989680 ;  /* 0x009896800000b95d */ /* 0x004fea0003900000 */
[----:B------:R-:W2:Y:S02]  /*ee70*/  @!P3 SYNCS.PHASECHK.TRANS64 P3, [R2+URZ+0x28840], R3 ;  /* 0x028840030200b5a7 */ /* 0x000ea4000806007f */
[----:B--2---:R-:W-:Y:S05]  /*ee80*/  @!P3 BRA `(.L_x_7497) ;  /* 0xfffffffc00f0b947 */ /* 0x004fea000383ffff */
[----:B------:R-:W-:Y:S05]  /*ee90*/  BRA `(.L_x_7531) ;  /* 0xffffffec00807947 */ /* 0x000fea000383ffff */
.L_x_7499:
[----:B-1----:R1:W2:Y:S02]  /*eea0*/  SYNCS.PHASECHK.TRANS64.TRYWAIT P3, [R2+URZ+0x60], R11 ;  /* 0x0000600b020075a7 */ /* 0x0022a4000806017f */
[----:B--2---:R-:W-:Y:S05]  /*eeb0*/  @!P3 NANOSLEEP.SYNCS 0x989680 ;  /* 0x009896800000b95d */ /* 0x004fea0003900000 */
[----:B------:R-:W2:Y:S02]  /*eec0*/  @!P3 SYNCS.PHASECHK.TRANS64 P3, [R2+URZ+0x60], R11 ;  /* 0x0000600b0200b5a7 */ /* 0x000ea4000806007f */
[----:B--2---:R-:W-:Y:S05]  /*eed0*/  @!P3 BRA `(.L_x_7499) ;  /* 0xfffffffc00f0b947 */ /* 0x004fea000383ffff */
[----:B------:R-:W-:Y:S05]  /*eee0*/  BRA `(.L_x_7532) ;  /* 0xffffffec00ec7947 */ /* 0x000fea000383ffff */
.L_x_7506:
[----:B-1----:R1:W2:Y:S02]  /*eef0*/  SYNCS.PHASECHK.TRANS64.TRYWAIT P0, [R3+URZ+0x28860], R0 ;  /* 0x02886000030075a7 */ /* 0x0022a4000800017f */
[----:B--2---:R-:W-:Y:S05]  /*ef00*/  @!P0 NANOSLEEP.SYNCS 0x989680 ;  /* 0x009896800000895d */ /* 0x004fea0003900000 */
[----:B------:R-:W2:Y:S02]  /*ef10*/  @!P0 SYNCS.PHASECHK.TRANS64 P0, [R3+URZ+0x28860], R0 ;  /* 0x02886000030085a7 */ /* 0x000ea4000800007f */
[----:B--2---:R-:W-:Y:S05]  /*ef20*/  @!P0 BRA `(.L_x_7506) ;  /* 0xfffffffc00f08947 */ /* 0x004fea000383ffff */
[----:B------:R-:W-:Y:S05]  /*ef30*/  BRA `(.L_x_7533) ;  /* 0xfffffff000c07947 */ /* 0x000fea000383ffff */
.L_x_7508:
[----:B------:R-:W-:Y:S01]  /*ef40*/  BSSY B0, `(.L_x_7534) ;  /* 0x0000007000007945 */ /* 0x000fe20003800000 */
[----:B------:R-:W-:Y:S01]  /*ef50*/  MOV R12, RZ ;  /* 0x000000ff000c7202 */ /* 0x000fe20000000f00 */
[----:B------:R-:W-:Y:S02]  /*ef60*/  IMAD.MOV.U32 R11, RZ, RZ, 0x1f ;  /* 0x0000001fff0b7424 */ /* 0x000fe400078e00ff */
[----:B------:R-:W-:-:S07]  /*ef70*/  IMAD.MOV.U32 R15, RZ, RZ, -0x1 ;  /* 0xffffffffff0f7424 */ /* 0x000fce00078e00ff */
[----:B------:R-:W-:Y:S05]  /*ef80*/  WARPSYNC.COLLECTIVE R15, `(.L_x_7535) ;  /* 0x000000000f087348 */ /* 0x000fea0003c00000 */
[----:B------:R1:W2:Y:S02]  /*ef90*/  SHFL.IDX P6, R14, R13, R12, R11 ;  /* 0x0000000c0d0e7389 */ /* 0x0002a400000c000b */
[----:B-12---:R-:W-:Y:S01]  /*efa0*/  ENDCOLLECTIVE ;  /* 0x000000000000791b */ /* 0x006fe20003800000 */
.L_x_7535:
[----:B------:R-:W-:Y:S05]  /*efb0*/  BSYNC B0 ;  /* 0x0000000000007941 */ /* 0x000fea0003800000 */
.L_x_7534:
[----:B------:R-:W-:Y:S05]  /*efc0*/  BRA `(.L_x_7536) ;  /* 0xfffffff400347947 */ /* 0x000fea000383ffff */
.L_x_7510:
[----:B--2---:R2:W3:Y:S02]  /*efd0*/  SYNCS.PHASECHK.TRANS64.TRYWAIT P0, [R7+URZ+0x28820], R0 ;  /* 0x02882000070075a7 */ /* 0x0044e4000800017f */
[----:B---3--:R-:W-:Y:S05]  /*efe0*/  @!P0 NANOSLEEP.SYNCS 0x989680 ;  /* 0x009896800000895d */ /* 0x008fea0003900000 */
[----:B------:R-:W3:Y:S02]  /*eff0*/  @!P0 SYNCS.PHASECHK.TRANS64 P0, [R7+URZ+0x28820], R0 ;  /* 0x02882000070085a7 */ /* 0x000ee4000800007f */
[----:B---3--:R-:W-:Y:S05]  /*f000*/  @!P0 BRA `(.L_x_7510) ;  /* 0xfffffffc00f08947 */ /* 0x008fea000383ffff */
[----:B------:R-:W-:Y:S05]  /*f010*/  BRA `(.L_x_7537) ;  /* 0xfffffff4007c7947 */ /* 0x000fea000383ffff */
.L_x_7514:
[----:B--2---:R2:W3:Y:S02]  /*f020*/  SYNCS.PHASECHK.TRANS64.TRYWAIT P0, [R5+URZ], R4 ;  /* 0x00000004050075a7 */ /* 0x0044e4000800017f */
[----:B---3--:R-:W-:Y:S05]  /*f030*/  @!P0 NANOSLEEP.SYNCS 0x989680 ;  /* 0x009896800000895d */ /* 0x008fea0003900000 */
[----:B------:R-:W3:Y:S02]  /*f040*/  @!P0 SYNCS.PHASECHK.TRANS64 P0, [R5+URZ], R4 ;  /* 0x00000004050085a7 */ /* 0x000ee4000800007f */
[----:B---3--:R-:W-:Y:S05]  /*f050*/  @!P0 BRA `(.L_x_7514) ;  /* 0xfffffffc00f08947 */ /* 0x008fea000383ffff */
[----:B------:R-:W-:Y:S05]  /*f060*/  BRA `(.L_x_7538) ;  /* 0xfffffff400d07947 */ /* 0x000fea000383ffff */
.L_x_7515:
[----:B---3--:R3:W4:Y:S02]  /*f070*/  SYNCS.PHASECHK.TRANS64.TRYWAIT P0, [R3+URZ], R0 ;  /* 0x00000000030075a7 */ /* 0x008724000800017f */
[----:B----4-:R-:W-:Y:S05]  /*f080*/  @!P0 NANOSLEEP.SYNCS 0x989680 ;  /* 0x009896800000895d */ /* 0x010fea0003900000 */
[----:B------:R-:W4:Y:S02]  /*f090*/  @!P0 SYNCS.PHASECHK.TRANS64 P0, [R3+URZ], R0 ;  /* 0x00000000030085a7 */ /* 0x000f24000800007f */
[----:B----4-:R-:W-:Y:S05]  /*f0a0*/  @!P0 BRA `(.L_x_7515) ;  /* 0xfffffffc00f08947 */ /* 0x010fea000383ffff */
[----:B------:R-:W-:Y:S05]  /*f0b0*/  BRA `(.L_x_7539) ;  /* 0xfffffff400c47947 */ /* 0x000fea000383ffff */
.L_x_7517:
[----:B--2---:R2:W3:Y:S02]  /*f0c0*/  SYNCS.PHASECHK.TRANS64.TRYWAIT P0, [R5+URZ], R4 ;  /* 0x00000004050075a7 */ /* 0x0044e4000800017f */
[----:B---3--:R-:W-:Y:S05]  /*f0d0*/  @!P0 NANOSLEEP.SYNCS 0x989680 ;  /* 0x009896800000895d */ /* 0x008fea0003900000 */
[----:B------:R-:W3:Y:S02]  /*f0e0*/  @!P0 SYNCS.PHASECHK.TRANS64 P0, [R5+URZ], R4 ;  /* 0x00000004050085a7 */ /* 0x000ee4000800007f */
[----:B---3--:R-:W-:Y:S05]  /*f0f0*/  @!P0 BRA `(.L_x_7517) ;  /* 0xfffffffc00f08947 */ /* 0x008fea000383ffff */
[----:B------:R-:W-:Y:S05]  /*f100*/  BRA `(.L_x_7540) ;  /* 0xfffffff400c87947 */ /* 0x000fea000383ffff */
.L_x_7541:
        /* <DEDUP_REMOVED lines=15> */
.L_x_12770:


//--------------------- .text._ZN7cutlass13device_kernelIN5flash11enable_sm90INS1_16FlashAttnFwdSm90INS1_25CollectiveMainloopFwdSm90ILi2EN4cute5tupleIJNS5_1CILi1EEES8_S8_EEENS6_IJNS7_ILi128EEESA_SA_EEELi128ENS_10bfloat16_tEfNS_4arch4Sm90ELb1ELb0ELb1ELb1ELb0ELb0ELb0ELb1ELb1ELb0ELb0ELb0EEENS1_21CollectiveEpilogueFwdISB_S9_SC_SE_Li256ELb1ELb0ELb0ELb0EEENS1_36VarlenDynamicPersistentTileSchedulerILi128ELi128ELi256ELi32ELb0ELb0ELb1ELb1ELb1ELb1EEEEEEEEEvNT_6ParamsE --------------------------
	.section	.text._ZN7cutlass13device_kernelIN5flash11enable_sm90INS1_16FlashAttnFwdSm90INS1_25CollectiveMainloopFwdSm90ILi2EN4cute5tupleIJNS5_1CILi1EEES8_S8_EEENS6_IJNS7_ILi128EEESA_SA_EEELi128ENS_10bfloat16_tEfNS_4arch4Sm90ELb1ELb0ELb1ELb1ELb0ELb0ELb0ELb1ELb1ELb0ELb0ELb0EEENS1_21CollectiveEpilogueFwdISB_S9_SC_SE_Li256ELb1ELb0ELb0ELb0EEENS1_36VarlenDynamicPersistentTileSchedulerILi128ELi128ELi256ELi32ELb0ELb0ELb1ELb1ELb1ELb1EEEEEEEEEvNT_6ParamsE,"ax",@progbits
	.align	128
.text._ZN7cutlass13device_kernelIN5flash11enable_sm90INS1_16FlashAttnFwdSm90INS1_25CollectiveMainloopFwdSm90ILi2EN4cute5tupleIJNS5_1CILi1EEES8_S8_EEENS6_IJNS7_ILi128EEESA_SA_EEELi128ENS_10bfloat16_tEfNS_4arch4Sm90ELb1ELb0ELb1ELb1ELb0ELb0ELb0ELb1ELb1ELb0ELb0ELb0EEENS1_21CollectiveEpilogueFwdISB_S9_SC_SE_Li256ELb1ELb0ELb0ELb0EEENS1_36VarlenDynamicPersistentTileSchedulerILi128ELi128ELi256ELi32ELb0ELb0ELb1ELb1ELb1ELb1EEEEEEEEEvNT_6ParamsE:
        .type           _ZN7cutlass13device_kernelIN5flash11enable_sm90INS1_16FlashAttnFwdSm90INS1_25CollectiveMainloopFwdSm90ILi2EN4cute5tupleIJNS5_1CILi1EEES8_S8_EEENS6_IJNS7_ILi128EEESA_SA_EEELi128ENS_10bfloat16_tEfNS_4arch4Sm90ELb1ELb0ELb1ELb1ELb0ELb0ELb0ELb1ELb1ELb0ELb0ELb0EEENS1_21CollectiveEpilogueFwdISB_S9_SC_SE_Li256ELb1ELb0ELb0ELb0EEENS1_36VarlenDynamicPersistentTileSchedulerILi128ELi128ELi256ELi32ELb0ELb0ELb1ELb1ELb1ELb1EEEEEEEEEvNT_6ParamsE,@function
        .size           _ZN7cutlass13device_kernelIN5flash11enable_sm90INS1_16FlashAttnFwdSm90INS1_25CollectiveMainloopFwdSm90ILi2EN4cute5tupleIJNS5_1CILi1EEES8_S8_EEENS6_IJNS7_ILi128EEESA_SA_EEELi128ENS_10bfloat16_tEfNS_4arch4Sm90ELb1ELb0ELb1ELb1ELb0ELb0ELb0ELb1ELb1ELb0ELb0ELb0EEENS1_21CollectiveEpilogueFwdISB_S9_SC_SE_Li256ELb1ELb0ELb0ELb0EEENS1_36VarlenDynamicPersistentTileSchedulerILi128ELi128ELi256ELi32ELb0ELb0ELb1ELb1ELb1ELb1EEEEEEEEEvNT_6ParamsE,(.L_x_12771 - _ZN7cutlass13device_kernelIN5flash11enable_sm90INS1_16FlashAttnFwdSm90INS1_25CollectiveMainloopFwdSm90ILi2EN4cute5tupleIJNS5_1CILi1EEES8_S8_EEENS6_IJNS7_ILi128EEESA_SA_EEELi128ENS_10bfloat16_tEfNS_4arch4Sm90ELb1ELb0ELb1ELb1ELb0ELb0ELb0ELb1ELb1ELb0ELb0ELb0EEENS1_21CollectiveEpilogueFwdISB_S9_SC_SE_Li256ELb1ELb0ELb0ELb0EEENS1_36VarlenDynamicPersistentTileSchedulerILi128ELi128ELi256ELi32ELb0ELb0ELb1ELb1ELb1ELb1EEEEEEEEEvNT_6ParamsE)
        .other          _ZN7cutlass13device_kernelIN5flash11enable_sm90INS1_16FlashAttnFwdSm90INS1_25CollectiveMainloopFwdSm90ILi2EN4cute5tupleIJNS5_1CILi1EEES8_S8_EEENS6_IJNS7_ILi128EEESA_SA_EEELi128ENS_10bfloat16_tEfNS_4arch4Sm90ELb1ELb0ELb1ELb1ELb0ELb0ELb0ELb1ELb1ELb0ELb0ELb0EEENS1_21CollectiveEpilogueFwdISB_S9_SC_SE_Li256ELb1ELb0ELb0ELb0EEENS1_36VarlenDynamicPersistentTileSchedulerILi128ELi128ELi256ELi32ELb0ELb0ELb1ELb1ELb1ELb1EEEEEEEEEvNT_6ParamsE,@"STO_CUDA_ENTRY STV_DEFAULT"
_ZN7cutlass13device_kernelIN5flash11enable_sm90INS1_16FlashAttnFwdSm90INS1_25CollectiveMainloopFwdSm90ILi2EN4cute5tupleIJNS5_1CILi1EEES8_S8_EEENS6_IJNS7_ILi128EEESA_SA_EEELi128ENS_10bfloat16_tEfNS_4arch4Sm90ELb1ELb0ELb1ELb1ELb0ELb0ELb0ELb1ELb1ELb0ELb0ELb0EEENS1_21CollectiveEpilogueFwdISB_S9_SC_SE_Li256ELb1ELb0ELb0ELb0EEENS1_36VarlenDynamicPersistentTileSchedulerILi128ELi128ELi256ELi32ELb0ELb0ELb1ELb1ELb1ELb1EEEEEEEEEvNT_6ParamsE:
        /* <DEDUP_REMOVED lines=21> */
.L_x_7543:
[----:B------:R-:W-:Y:S05]  /*0150*/  BSYNC B0 ;  /* 0x0000000000007941 */ /* 0x000fea0003800000 */
.L_x_7542:
        /* <DEDUP_REMOVED lines=41> */
.L_x_7544:
        /* <DEDUP_REMOVED lines=22> */
.L_x_7545:
        /* <DEDUP_REMOVED lines=18> */
.L_x_7546:
        /* <DEDUP_REMOVED lines=22> */
.L_x_7547:
        /* <DEDUP_REMOVED lines=22> */
.L_x_7548:
[----:B------:R-:W-:Y:S01]  /*0930*/  PLOP3.LUT P0, PT, PT, PT, UP0, 0x80, 0x0 ;  /* 0x000000000000781c */ /* 0x000fe20003f0f008 */
[----:B------:R-:W-:Y:S01]  /*0940*/  UMOV UR36, 0x1 ;  /* 0x0000000100247882 */ /* 0x000fe20000000000 */
[----:B------:R-:W-:Y:S01]  /*0950*/  NOP ;  /* 0x0000000000007918 */ /* 0x000fe20000000000 */
[----:B------:R-:W-:Y:S01]  /*0960*/  USEL UR36, UR36, 0x2, !UP0 ;  /* 0x0000000224247887 */ /* 0x000fe2000c000000 */
[----:B------:R-:W-:Y:S01]  /*0970*/  ULDC.64 UR48, c[0x0][0x208] ;  /* 0x0000820000307ab9 */ /* 0x000fe20000000a00 */
[----:B012-4-:R-:W-:Y:S08]  /*0980*/  BAR.SYNC.DEFER_BLOCKING 0x0 ;  /* 0x0000000000007b1d */ /* 0x017ff00000010000 */
[----:B------:R-:W-:Y:S05]  /*0990*/  @!P0 BRA `(.L_x_7549) ;  /* 0x000000c0000c8947 */ /* 0x000fea0003800000 */
.L_x_7550:
        /* <DEDUP_REMOVED lines=28> */
[C---:B------:R-:W-:Y:S02]  /*0b60*/  LOP3.LUT R23, R5.reuse, 0xffffff80, RZ, 0xc0, !PT ;  /* 0xffffff8005177812 */ /* 0x040fe400078ec0ff */
        /* <DEDUP_REMOVED lines=14> */
[----:B------:R-:W-:Y:S02]  /*0c50*/  LOP3.LUT R18, R6, 0x7ffffffc, RZ, 0xc0, !PT ;  /* 0x7ffffffc06127812 */ /* 0x000fe400078ec0ff */
[----:B------:R-:W-:Y:S02]  /*0c60*/  LOP3.LUT R8, R0, 0xfffffff8, RZ, 0xc0, !PT ;  /* 0xfffffff800087812 */ /* 0x000fe400078ec0ff */
[-C--:B------:R-:W-:Y:S01]  /*0c70*/  LEA.HI R0, R3, R186.reuse, RZ, 0x4 ;  /* 0x000000ba03007211 */ /* 0x080fe200078f20ff */
[----:B------:R-:W-:Y:S01]  /*0c80*/  IMAD.IADD R18, R23, 0x1, -R18 ;  /* 0x0000000117127824 */ /* 0x000fe200078e0a12 */
[----:B------:R-:W-:Y:S01]  /*0c90*/  LEA.HI R3, R3, R186, RZ, 0x3 ;  /* 0x000000ba03037211 */ /* 0x000fe200078f18ff */
[----:B------:R-:W-:Y:S01]  /*0ca0*/  IMAD.IADD R11, R7, 0x1, -R8 ;  /* 0x00000001070b7824 */ /* 0x000fe200078e0a08 */
[----:B------:R-:W-:-:S02]  /*0cb0*/  SHF.R.S32.HI R9, RZ, 0x4, R0 ;  /* 0x00000004ff097819 */ /* 0x000fc40000011400 */
[----:B------:R-:W-:Y:S01]  /*0cc0*/  LOP3.LUT R7, R0, 0x3fffff0, RZ, 0xc0, !PT ;  /* 0x03fffff000077812 */ /* 0x000fe200078ec0ff */
[----:B------:R-:W-:Y:S01]  /*0cd0*/  IMAD R4, R4, 0x10, R11 ;  /* 0x0000001004047824 */ /* 0x000fe200078e020b */
[----:B------:R-:W-:Y:S02]  /*0ce0*/  LEA.HI R0, R0, R9, RZ, 0x1 ;  /* 0x0000000900007211 */ /* 0x000fe400078f08ff */
[----:B------:R-:W-:Y:S01]  /*0cf0*/  LOP3.LUT R5, R3, 0x1ffffff8, RZ, 0xc0, !PT ;  /* 0x1ffffff803057812 */ /* 0x000fe200078ec0ff */
[----:B------:R-:W-:Y:S01]  /*0d00*/  IMAD.IADD R7, R186, 0x1, -R7 ;  /* 0x00000001ba077824 */ /* 0x000fe200078e0a07 */
[----:B------:R-:W-:Y:S01]  /*0d10*/  LOP3.LUT R0, R0, 0x1ffffffe, RZ, 0xc0, !PT ;  /* 0x1ffffffe00007812 */ /* 0x000fe200078ec0ff */
[----:B------:R-:W-:Y:S01]  /*0d20*/  IMAD R19, R19, 0x40, R4 ;  /* 0x0000004013137824 */ /* 0x000fe200078e0204 */
[----:B------:R-:W-:Y:S01]  /*0d30*/  SHF.R.S32.HI R16, RZ, 0x3, R3 ;  /* 0x00000003ff107819 */ /* 0x000fe20000011403 */
[----:B------:R-:W-:Y:S02]  /*0d40*/  IMAD R7, R7, 0x40, R2 ;  /* 0x0000004007077824 */ /* 0x000fe400078e0202 */
[----:B------:R-:W-:-:S02]  /*0d50*/  IMAD.IADD R0, R9, 0x1, -R0 ;  /* 0x0000000109007824 */ /* 0x000fc400078e0a00 */
[----:B------:R-:W-:-:S03]  /*0d60*/  IMAD.IADD R2, R186, 0x1, -R5 ;  /* 0x00000001ba027824 */ /* 0x000fc600078e0a05 */
[----:B------:R-:W-:Y:S01]  /*0d70*/  LEA R185, R0, R7, 0x3 ;  /* 0x0000000700b97211 */ /* 0x000fe200078e18ff */
[----:B------:R-:W-:-:S07]  /*0d80*/  IMAD.SHL.U32 R2, R2, 0x8, RZ ;  /* 0x0000000802027824 */ /* 0x000fce00078e00ff */
.L_x_7604:
[----:B0---45:R-:W0:Y:S01]  /*0d90*/  LDC.64 R4, c[0x0][0xc60] ;  /* 0x00031800ff047b82 */ /* 0x031e220000000a00 */
[----:B------:R-:W-:Y:S01]  /*0da0*/  ULDC.64 UR6, c[0x0][0xa28] ;  /* 0x00028a0000067ab9 */ /* 0x000fe20000000a00 */
[----:B------:R-:W-:Y:S01]  /*0db0*/  ULDC.64 UR8, c[0x0][0xa18] ;  /* 0x0002860000087ab9 */ /* 0x000fe20000000a00 */
[----:B------:R-:W-:Y:S01]  /*0dc0*/  ULDC UR4, c[0x0][0x404] ;  /* 0x0001010000047ab9 */ /* 0x000fe20000000800 */
        /* <DEDUP_REMOVED lines=10> */
[----:B------:R-:W-:-:S04]  /*0e70*/  @UP0 ULEA UR6, UP2, UR37, UR6, 0x2 ;  /* 0x0000000625060291 */ /* 0x000fc8000f84103f */
[----:B------:R-:W-:Y:S02]  /*0e80*/  @UP0 ULEA.HI.X UR7, UR37, UR7, UR38, 0x2, UP2 ;  /* 0x0000000725070291 */ /* 0x000fe400090f1426 */
[----:B------:R-:W-:Y:S01]  /*0e90*/  @UP1 ULEA UR8, UP0, UR37, UR8, 0x2 ;  /* 0x0000000825081291 */ /* 0x000fe2000f80103f */
[----:B------:R-:W-:-:S03]  /*0ea0*/  IMAD.U32 R4, RZ, RZ, UR6 ;  /* 0x00000006ff047e24 */ /* 0x000fc6000f8e00ff */
[----:B------:R-:W-:Y:S01]  /*0eb0*/  @UP1 ULEA.HI.X UR9, UR37, UR9, UR38, 0x2, UP0 ;  /* 0x0000000925091291 */ /* 0x000fe200080f1426 */
[----:B------:R-:W-:Y:S01]  /*0ec0*/  IMAD.U32 R5, RZ, RZ, UR7 ;  /* 0x00000007ff057e24 */ /* 0x000fe2000f8e00ff */
[----:B------:R-:W-:Y:S01]  /*0ed0*/  ULDC.64 UR6, c[0x0][0x3f8] ;  /* 0x0000fe0000067ab9 */ /* 0x000fe20000000a00 */
[----:B---3--:R-:W-:-:S03]  /*0ee0*/  IMAD.U32 R6, RZ, RZ, UR8 ;  /* 0x00000008ff067e24 */ /* 0x008fc6000f8e00ff */
[----:B------:R-:W-:Y:S01]  /*0ef0*/  IMAD.U32 R7, RZ, RZ, UR9 ;  /* 0x00000009ff077e24 */ /* 0x000fe2000f8e00ff */
[----:B------:R-:W2:Y:S01]  /*0f00*/  @P0 LDG.E R4, desc[UR48][R4.64] ;  /* 0x0000003004040981 */ /* 0x000ea2000c1e1900 */
[----:B------:R-:W-:Y:S01]  /*0f10*/  UISETP.NE.U32.AND UP0, UPT, UR6, URZ, UPT ;  /* 0x0000003f0600728c */ /* 0x000fe2000bf05070 */
[----:B------:R-:W-:Y:S02]  /*0f20*/  ULDC.64 UR8, c[0x0][0xa20] ;  /* 0x0002880000087ab9 */ /* 0x000fe40000000a00 */
[----:B------:R-:W3:Y:S01]  /*0f30*/  @P2 LDG.E R6, desc[UR48][R6.64] ;  /* 0x0000003006062981 */ /* 0x000ee2000c1e1900 */
[----:B------:R-:W-:Y:S01]  /*0f40*/  UISETP.NE.AND.EX UP0, UPT, UR7, URZ, UPT, UP0 ;  /* 0x0000003f0700728c */ /* 0x000fe2000bf05300 */
[----:B------:R-:W-:Y:S01]  /*0f50*/  ISETP.NE.U32.AND P1, PT, RZ, UR8, PT ;  /* 0x00000008ff007c0c */ /* 0x000fe2000bf25070 */
[----:B------:R-:W-:Y:S01]  /*0f60*/  ULDC UR6, c[0x0][0x2e0] ;  /* 0x0000b80000067ab9 */ /* 0x000fe20000000800 */
[----:B------:R-:W-:Y:S01]  /*0f70*/  UMOV UR47, URZ ;  /* 0x0000003f002f7c82 */ /* 0x000fe20008000000 */
[----:B------:R-:W-:Y:S01]  /*0f80*/  USEL UR4, UR4, 0x1, UP0 ;  /* 0x0000000104047887 */ /* 0x000fe20008000000 */
[----:B------:R-:W-:Y:S01]  /*0f90*/  ISETP.NE.AND.EX P1, PT, RZ, UR9, PT, P1 ;  /* 0x00000009ff007c0c */ /* 0x000fe2000bf25310 */
[----:B------:R-:W-:Y:S01]  /*0fa0*/  ULDC UR51, c[0x0][0x288] ;  /* 0x0000a20000337ab9 */ /* 0x000fe20000000800 */
[----:B------:R-:W-:Y:S01]  /*0fb0*/  UMOV UR39, UR5 ;  /* 0x0000000500277c82 */ /* 0x000fe20008000000 */
[----:B------:R-:W-:Y:S01]  /*0fc0*/  UIMAD UR6, UR4, UR6, URZ ;  /* 0x00000006040672a4 */ /* 0x000fe2000f8e023f */
[----:B--2---:R-:W-:-:S02]  /*0fd0*/  @P0 R2UR UR47, R4 ;  /* 0x00000000042f02ca */ /* 0x004fc400000e0000 */
[----:B---3--:R-:W-:Y:S01]  /*0fe0*/  @P2 R2UR UR51, R6 ;  /* 0x00000000063322ca */ /* 0x008fe200000e0000 */
[----:B-1----:R-:W-:-:S14]  /*0ff0*/  @P2 BRA `(.L_x_7551) ;  /* 0x0000000000342947 */ /* 0x002fdc0003800000 */
        /* <DEDUP_REMOVED lines=13> */
.L_x_7551:
[----:B------:R-:W-:Y:S01]  /*10d0*/  UMOV UR40, UR52 ;  /* 0x0000003400287c82 */ /* 0x000fe20008000000 */
[----:B------:R-:W-:Y:S05]  /*10e0*/  @!P1 BRA `(.L_x_7552) ;  /* 0x00000000001c9947 */ /* 0x000fea0003800000 */
[----:B------:R-:W-:-:S04]  /*10f0*/  ULEA UR4, UP0, UR37, UR8, 0x2 ;  /* 0x0000000825047291 */ /* 0x000fc8000f80103f */
[----:B------:R-:W-:Y:S02]  /*1100*/  ULEA.HI.X UR5, UR37, UR9, UR38, 0x2, UP0 ;  /* 0x0000000925057291 */ /* 0x000fe400080f1426 */
[----:B------:R-:W-:-:S04]  /*1110*/  MOV R4, UR4 ;  /* 0x0000000400047c02 */ /* 0x000fc80008000f00 */
[----:B------:R-:W-:-:S05]  /*1120*/  IMAD.U32 R5, RZ, RZ, UR5 ;  /* 0x00000005ff057e24 */ /* 0x000fca000f8e00ff */
[----:B------:R-:W2:Y:S02]  /*1130*/  LDG.E R4, desc[UR48][R4.64] ;  /* 0x0000003004047981 */ /* 0x000ea4000c1e1900 */
[----:B--2---:R-:W-:Y:S01]  /*1140*/  R2UR UR6, R4 ;  /* 0x00000000040672ca */ /* 0x004fe200000e0000 */
[----:B------:R-:W-:-:S14]  /*1150*/  BRA `(.L_x_7553) ;  /* 0x0000000000347947 */ /* 0x000fdc0003800000 */
.L_x_7552:
        /* <DEDUP_REMOVED lines=13> */
.L_x_7553:
[----:B------:R-:W-:Y:S01]  /*1230*/  UIADD3 UR47, -UR47, UR6, URZ ;  /* 0x000000062f2f7290 */ /* 0x000fe2000fffe13f */
[----:B------:R-:W-:Y:S01]  /*1240*/  PLOP3.LUT P0, PT, PT, PT, PT, 0x80, 0x0 ;  /* 0x000000000000781c */ /* 0x000fe20003f0f070 */
[----:B------:R-:W-:Y:S01]  /*1250*/  ULEA UR5, UR52, 0xff, 0x7 ;  /* 0x000000ff34057891 */ /* 0x000fe2000f8e383f */
[----:B------:R-:W-:Y:S01]  /*1260*/  IMAD.MOV.U32 R0, RZ, RZ, RZ ;  /* 0x000000ffff007224 */ /* 0x000fe200078e00ff */
[----:B------:R-:W-:Y:S01]  /*1270*/  UIADD3 UR4, UR47, 0x7f, URZ ;  /* 0x0000007f2f047890 */ /* 0x000fe2000fffe03f */
[----:B------:R-:W-:Y:S01]  /*1280*/  IMAD.MOV.U32 R3, RZ, RZ, RZ ;  /* 0x000000ffff037224 */ /* 0x000fe200078e00ff */
[----:B------:R-:W-:Y:S01]  /*1290*/  UIADD3 UR6, UR47, UR5, -UR51 ;  /* 0x000000052f067290 */ /* 0x000fe2000fffe833 */
[----:B------:R-:W-:Y:S01]  /*12a0*/  IMAD.MOV.U32 R151, RZ, RZ, RZ ;  /* 0x000000ffff977224 */ /* 0x000fe200078e00ff */
[----:B------:R-:W-:Y:S01]  /*12b0*/  USHF.R.S32.HI UR5, URZ, 0x1f, UR4 ;  /* 0x0000001f3f057899 */ /* 0x000fe20008011404 */
[----:B------:R-:W-:Y:S01]  /*12c0*/  CS2R R32, SRZ ;  /* 0x0000000000207805 */ /* 0x000fe2000001ff00 */
[----:B------:R-:W-:Y:S01]  /*12d0*/  USHF.R.S32.HI UR7, URZ, 0x1f, UR6 ;  /* 0x0000001f3f077899 */ /* 0x000fe20008011406 */
[----:B------:R-:W-:Y:S01]  /*12e0*/  IMAD.MOV.U32 R21, RZ, RZ, RZ ;  /* 0x000000ffff157224 */ /* 0x000fe200078e00ff */
[----:B------:R-:W-:Y:S01]  /*12f0*/  ULEA.HI UR5, UR5, UR4, URZ, 0x7 ;  /* 0x0000000405057291 */ /* 0x000fe2000f8f383f */
[----:B------:R-:W-:Y:S01]  /*1300*/  CS2R R34, SRZ ;  /* 0x0000000000227805 */ /* 0x000fe2000001ff00 */
[----:B------:R-:W-:Y:S01]  /*1310*/  ULEA.HI UR7, UR7, UR6, URZ, 0x7 ;  /* 0x0000000607077291 */ /* 0x000fe2000f8f383f */
[----:B------:R-:W-:Y:S01]  /*1320*/  CS2R R36, SRZ ;  /* 0x0000000000247805 */ /* 0x000fe2000001ff00 */
[----:B------:R-:W-:Y:S01]  /*1330*/  USHF.R.S32.HI UR5, URZ, 0x7, UR5 ;  /* 0x000000073f057899 */ /* 0x000fe20008011405 */
        /* <DEDUP_REMOVED lines=17> */
[----:B------:R-:W-:-:S02]  /*1450*/  CS2R R68, SRZ ;  /* 0x0000000000447805 */ /* 0x000fc4000001ff00 */
[----:B------:R-:W-:Y:S02]  /*1460*/  CS2R R70, SRZ ;  /* 0x0000000000467805 */ /* 0x000fe4000001ff00 */
[----:B------:R-:W-:Y:S02]  /*1470*/  PLOP3.LUT P1, PT, PT, PT, UP0, 0x80, 0x0 ;  /* 0x000000000000781c */ /* 0x000fe40003f2f008 */
        /* <DEDUP_REMOVED lines=12> */
[----:B------:R-:W-:Y:S01]  /*1540*/  MOV R153, RZ ;  /* 0x000000ff00997202 */ /* 0x000fe20000000f00 */
        /* <DEDUP_REMOVED lines=34> */
.L_x_7555:
[----:B------:R-:W-:Y:S01]  /*1770*/  ULEA.HI UR4, UR45, UR45, URZ, 0x1 ;  /* 0x0000002d2d047291 */ /* 0x000fe2000f8f083f */
[----:B------:R-:W-:-:S03]  /*1780*/  MOV R3, UR46 ;  /* 0x0000002e00037c02 */ /* 0x000fc60008000f00 */
[----:B------:R-:W-:Y:S01]  /*1790*/  ULOP3.LUT UR4, UR4, 0xfffffffe, URZ, 0xc0, !UPT ;  /* 0xfffffffe04047892 */ /* 0x000fe2000f8ec03f */
[----:B------:R-:W-:-:S03]  /*17a0*/  ISETP.NE.AND P0, PT, R3, 0x3, PT ;  /* 0x000000030300780c */ /* 0x000fc60003f05270 */
[----:B------:R-:W-:-:S06]  /*17b0*/  UIADD3 UR4, UR45, -UR4, URZ ;  /* 0x800000042d047290 */ /* 0x000fcc000fffe03f */
[----:B------:R-:W-:-:S05]  /*17c0*/  IMAD.U32 R0, RZ, RZ, UR4 ;  /* 0x00000004ff007e24 */ /* 0x000fca000f8e00ff */
[----:B------:R-:W-:-:S04]  /*17d0*/  SHF.L.U32 R0, R0, 0x1f, RZ ;  /* 0x0000001f00007819 */ /* 0x000fc800000006ff */
[----:B------:R-:W0:Y:S02]  /*17e0*/  SYNCS.PHASECHK.TRANS64.TRYWAIT P1, [UR41+0x28800], R0 ;  /* 0x02880000ff0075a7 */ /* 0x000e240008020169 */
[----:B0-----:R-:W-:Y:S05]  /*17f0*/  @!P1 BRA `(.L_x_7556) ;  /* 0x0000010000249947 */ /* 0x001fea0003800000 */
.L_x_7691:
[----:B------:R-:W-:Y:S05]  /*1800*/  @!P0 BRA `(.L_x_7557) ;  /* 0x0000000000048947 */ /* 0x000fea0003800000 */
[----:B------:R-:W-:Y:S01]  /*1810*/  BPT.TRAP 0x1 ;  /* 0x000000040000795c */ /* 0x000fe20000300000 */
.L_x_7557:
[----:B0-----:R-:W-:Y:S02]  /*1820*/  IMAD.U32 R0, RZ, RZ, UR43 ;  /* 0x0000002bff007e24 */ /* 0x001fe4000f8e00ff */
[----:B------:R-:W-:-:S03]  /*1830*/  IMAD.U32 R3, RZ, RZ, UR44 ;  /* 0x0000002cff037e24 */ /* 0x000fc6000f8e00ff */
[----:B------:R-:W-:Y:S02]  /*1840*/  LEA R0, R0, UR41, 0x3 ;  /* 0x0000002900007c11 */ /* 0x000fe4000f8e18ff */
[----:B------:R-:W-:-:S04]  /*1850*/  SHF.L.U32 R3, R3, 0x1f, RZ ;  /* 0x0000001f03037819 */ /* 0x000fc800000006ff */
[----:B------:R0:W1:Y:S01]  /*1860*/  SYNCS.PHASECHK.TRANS64.TRYWAIT P2, [R0+URZ+0x28830], R3 ;  /* 0x02883003000075a7 */ /* 0x000062000804017f */
[----:B------:R-:W-:Y:S05]  /*1870*/  @!P0 BRA `(.L_x_7558) ;  /* 0x0000000000048947 */ /* 0x000fea0003800000 */
[----:B------:R-:W-:Y:S01]  /*1880*/  BPT.TRAP 0x1 ;  /* 0x000000040000795c */ /* 0x000fe20000300000 */
.L_x_7558:
[----:B------:R-:W2:Y:S01]  /*1890*/  S2R R4, SR_TID.X ;  /* 0x0000000000047919 */ /* 0x000ea20000002100 */
[----:B------:R-:W-:Y:S01]  /*18a0*/  IMAD.MOV.U32 R151, RZ, RZ, RZ ;  /* 0x000000ffff977224 */ /* 0x000fe200078e00ff */
[----:B--2---:R-:W-:Y:S01]  /*18b0*/  LOP3.LUT P1, RZ, R4, 0x7f, RZ, 0xc0, !PT ;  /* 0x0000007f04ff7812 */ /* 0x004fe2000782c0ff */
[----:B-1----:R-:W-:-:S12]  /*18c0*/  @P2 BRA `(.L_x_7559) ;  /* 0x0000000000082947 */ /* 0x002fd80003800000 */
[----:B------:R-:W1:Y:S02]  /*18d0*/  SYNCS.PHASECHK.TRANS64.TRYWAIT P2, [R0+URZ+0x28830], R3 ;  /* 0x02883003000075a7 */ /* 0x000e64000804017f */
[----:B-1----:R-:W-:Y:S05]  /*18e0*/  @!P2 BRA `(.L_x_7560) ;  /* 0x000001000000a947 */ /* 0x002fea0003800000 */
.L_x_7559:
[----:B------:R-:W-:Y:S05]  /*18f0*/  WARPSYNC.ALL ;  /* 0x0000000000007948 */ /* 0x000fea0003800000 */
[----:B------:R-:W-:Y:S01]  /*1900*/  UIADD3 UR4, UR41, 0x18400, URZ ;  /* 0x0001840029047890 */ /* 0x000fe2000fffe03f */
[----:B------:R-:W-:Y:S01]  /*1910*/  WARPGROUP.ARRIVE ;  /* 0x00000000000079c5 */ /* 0x000fe20000000000 */
[----:B------:R-:W-:Y:S01]  /*1920*/  ULOP3.LUT UR32, UR53, 0x10000, URZ, 0xfc, !UPT ;  /* 0x0001000035207892 */ /* 0x000fe2000f8efc3f */
[----:B01----:R-:W-:Y:S01]  /*1930*/  @!P1 VIADD R0, R0, 0x28840 ;  /* 0x0002884000009836 */ /* 0x003fe20000000000 */
        /* <DEDUP_REMOVED lines=9> */
[-C--:B------:R-:W-:Y:S01]  /*19d0*/  MOV R149, R151.reuse ;  /* 0x0000009700957202 */ /* 0x080fe20000000f00 */
[----:B------:R-:W-:Y:S01]  /*19e0*/  UIADD3 UR4, UR32, 0x2, URZ ;  /* 0x0000000220047890 */ /* 0x000fe2000fffe03f */
[--C-:B------:R-:W-:Y:S01]  /*19f0*/  IMAD.MOV.U32 R148, RZ, RZ, R151.reuse ;  /* 0x000000ffff947224 */ /* 0x100fe200078e0097 */
[----:B------:R-:W-:Y:S01]  /*1a00*/  ULEA UR34, UR43, UR50, 0xb ;  /* 0x000000322b227291 */ /* 0x000fe2000f8e583f */
        /* <DEDUP_REMOVED lines=25> */
[-C--:B------:R-:W-:Y:S01]  /*1ba0*/  MOV R138, R151.reuse ;  /* 0x00000097008a7202 */ /* 0x080fe20000000f00 */
        /* <DEDUP_REMOVED lines=47> */
[----:B------:R-:W-:Y:S02]  /*1ea0*/  WARPGROUP.DEPBAR.LE gsb0, 0x0 ;  /* 0x00008000000079c5 */ /* 0x000fe40000010000 */
[----:B------:R-:W-:-:S06]  /*1eb0*/  WARPGROUP.ARRIVE ;  /* 0x00000000000079c5 */ /* 0x000fcc0000000000 */
[----:B------:R-:W-:Y:S01]  /*1ec0*/  HGMMA.64x128x16.F32.BF16 R24, gdesc[UR4], R24, gsb0 ;  /* 0x01e00000041879f0 */ /* 0x000fe20008001818 */
[----:B------:R-:W-:Y:S02]  /*1ed0*/  UMOV UR6, 0xffffff80 ;  /* 0xffffff8000067882 */ /* 0x000fe40000000000 */
[----:B------:R-:W-:Y:S02]  /*1ee0*/  UIMAD UR6, UR56, UR6, 0x80 ;  /* 0x00000080380674a4 */ /* 0x000fe4000f8e0206 */
[----:B------:R-:W-:Y:S02]  /*1ef0*/  UIADD3 UR56, UR56, -0x2, URZ ;  /* 0xfffffffe38387890 */ /* 0x000fe4000fffe03f */
[----:B------:R-:W-:-:S04]  /*1f00*/  UIADD3 UR6, UR47, UR6, URZ ;  /* 0x000000062f067290 */ /* 0x000fc8000fffe03f */
[----:B------:R-:W-:Y:S02]  /*1f10*/  UIADD3 UR7, -UR51, 0x1, UR6 ;  /* 0x0000000133077890 */ /* 0x000fe4000fffe106 */
[----:B------:R-:W-:Y:S01]  /*1f20*/  IMAD.U32 R9, RZ, RZ, UR6 ;  /* 0x00000006ff097e24 */ /* 0x000fe2000f8e00ff */
[----:B------:R-:W-:-:S03]  /*1f30*/  ULDC UR6, c[0x0][0x988] ;  /* 0x0002620000067ab9 */ /* 0x000fc60000000800 */
[----:B------:R-:W-:-:S04]  /*1f40*/  IMAD.U32 R89, RZ, RZ, UR7 ;  /* 0x00000007ff597e24 */ /* 0x000fc8000f8e00ff */
[----:B------:R-:W-:Y:S01]  /*1f50*/  IMAD R89, R18, -0x2, R89 ;  /* 0xfffffffe12597824 */ /* 0x000fe200078e0259 */
        /* <DEDUP_REMOVED lines=23> */
[----:B------:R-:W-:Y:S02]  /*20d0*/  IMAD.U32 R40, RZ, RZ, UR52 ;  /* 0x00000034ff287e24 */ /* 0x000fe4000f8e00ff */
[----:B------:R-:W-:Y:S01]  /*20e0*/  FMUL.FTZ R30, R30, UR10 ;  /* 0x0000000a1e1e7c20 */ /* 0x000fe20008410000 */
[----:B------:R-:W-:Y:S01]  /*20f0*/  FMUL.FTZ R10, R36, UR10 ;  /* 0x0000000a240a7c20 */ /* 0x000fe20008410000 */
[----:B------:R-:W0:Y:S01]  /*2100*/  MUFU.TANH R26, R26 ;  /* 0x0000001a001a7308 */ /* 0x000e220000002400 */
[----:B------:R-:W-:-:S02]  /*2110*/  IMAD R40, R40, 0x80, R19 ;  /* 0x0000008028287824 */ /* 0x000fc400078e0213 */
[----:B------:R-:W-:Y:S01]  /*2120*/  FMUL.FTZ R31, R31, UR10 ;  /* 0x0000000a1f1f7c20 */ /* 0x000fe20008410000 */
[----:B------:R-:W-:Y:S02]  /*2130*/  IMAD R36, R18, -0x2, R9 ;  /* 0xfffffffe12247824 */ /* 0x000fe400078e0209 */
[----:B------:R-:W-:Y:S01]  /*2140*/  FMUL.FTZ R34, R34, UR10 ;  /* 0x0000000a22227c20 */ /* 0x000fe20008410000 */
[----:B------:R-:W-:Y:S01]  /*2150*/  FMUL.FTZ R35, R35, UR10 ;  /* 0x0000000a23237c20 */ /* 0x000fe20008410000 */
[----:B------:R-:W-:Y:S01]  /*2160*/  IADD3 R9, R89, 0x8, R40 ;  /* 0x0000000859097810 */ /* 0x000fe20007ffe028 */
[----:B------:R-:W-:Y:S01]  /*2170*/  FMUL.FTZ R38, R38, UR10 ;  /* 0x0000000a26267c20 */ /* 0x000fe20008410000 */
[----:B------:R-:W1:Y:S01]  /*2180*/  MUFU.TANH R27, R27 ;  /* 0x0000001b001b7308 */ /* 0x000e620000002400 */
[----:B------:R-:W-:Y:S01]  /*2190*/  FMUL.FTZ R39, R39, UR10 ;  /* 0x0000000a27277c20 */ /* 0x000fe20008410000 */
[----:B------:R-:W-:Y:S01]  /*21a0*/  VIMNMX R9, R36, R9, PT ;  /* 0x0000000924097248 */ /* 0x000fe20003fe0100 */
[----:B------:R-:W-:Y:S01]  /*21b0*/  FMUL.FTZ R42, R42, UR10 ;  /* 0x0000000a2a2a7c20 */ /* 0x000fe20008410000 */
[----:B------:R-:W-:Y:S01]  /*21c0*/  FMUL.FTZ R43, R43, UR10 ;  /* 0x0000000a2b2b7c20 */ /* 0x000fe20008410000 */
[----:B------:R-:W-:Y:S01]  /*21d0*/  FMUL.FTZ R46, R46, UR10 ;  /* 0x0000000a2e2e7c20 */ /* 0x000fe20008410000 */
[----:B------:R-:W-:Y:S01]  /*21e0*/  ISETP.GT.AND P2, PT, R9, RZ, PT ;  /* 0x000000ff0900720c */ /* 0x000fe20003f44270 */
[----:B------:R-:W-:Y:S01]  /*21f0*/  FMUL.FTZ R47, R47, UR10 ;  /* 0x0000000a2f2f7c20 */ /* 0x000fe20008410000 */
[----:B------:R-:W2:Y:S01]  /*2200*/  MUFU.TANH R30, R30 ;  /* 0x0000001e001e7308 */ /* 0x000ea20000002400 */
[----:B------:R-:W-:Y:S01]  /*2210*/  ISETP.GT.AND P3, PT, R9, 0x1, PT ;  /* 0x000000010900780c */ /* 0x000fe20003f64270 */
[----:B------:R-:W-:Y:S01]  /*2220*/  FMUL.FTZ R50, R50, UR10 ;  /* 0x0000000a32327c20 */ /* 0x000fe20008410000 */
[----:B0-----:R-:W-:Y:S01]  /*2230*/  FSEL R91, R26, -INF , P2 ;  /* 0xff8000001a5b7808 */ /* 0x001fe20001000000 */
[----:B------:R-:W-:Y:S01]  /*2240*/  FMUL.FTZ R51, R51, UR10 ;  /* 0x0000000a33337c20 */ /* 0x000fe20008410000 */
[----:B------:R-:W-:Y:S01]  /*2250*/  ISETP.GT.AND P4, PT, R9, 0x8, PT ;  /* 0x000000080900780c */ /* 0x000fe20003f84270 */
[----:B------:R-:W-:Y:S01]  /*2260*/  FMUL.FTZ R20, R45, UR10 ;  /* 0x0000000a2d147c20 */ /* 0x000fe20008410000 */
[----:B------:R-:W-:Y:S01]  /*2270*/  ISETP.GT.AND P2, PT, R9, 0x9, PT ;  /* 0x000000090900780c */ /* 0x000fe20003f44270 */
[----:B------:R-:W0:Y:S01]  /*2280*/  MUFU.TANH R31, R31 ;  /* 0x0000001f001f7308 */ /* 0x000e220000002400 */
        /* <DEDUP_REMOVED lines=10> */
[----:B------:R-:W-:Y:S01]  /*2330*/  FMUL.FTZ R11, R33, UR10 ;  /* 0x0000000a210b7c20 */ /* 0x000fe20008410000 */
[----:B------:R-:W-:Y:S01]  /*2340*/  FMUL.FTZ R62, R62, UR10 ;  /* 0x0000000a3e3e7c20 */ /* 0x000fe20008410000 */
[----:B------:R-:W-:Y:S01]  /*2350*/  FMNMX.FTZ R4, R93, R4, !PT ;  /* 0x000000045d047209 */ /* 0x000fe20007810000 */
[----:B------:R-:W-:Y:S01]  /*2360*/  FMUL.FTZ R63, R63, UR10 ;  /* 0x0000000a3f3f7c20 */ /* 0x000fe20008410000 */
[----:B------:R-:W-:Y:S01]  /*2370*/  FMUL.FTZ R66, R66, UR10 ;  /* 0x0000000a42427c20 */ /* 0x000fe20008410000 */
[----:B------:R-:W2:Y:S01]  /*2380*/  MUFU.TANH R35, R35 ;  /* 0x0000002300237308 */ /* 0x000ea20000002400 */
[----:B0-----:R-:W-:Y:S01]  /*2390*/  FSEL R95, R31, -INF , P2 ;  /* 0xff8000001f5f7808 */ /* 0x001fe20001000000 */
[----:B------:R-:W-:Y:S01]  /*23a0*/  FMUL.FTZ R67, R67, UR10 ;  /* 0x0000000a43437c20 */ /* 0x000fe20008410000 */
[----:B------:R-:W-:Y:S01]  /*23b0*/  ISETP.GT.AND P2, PT, R9, 0x11, PT ;  /* 0x000000110900780c */ /* 0x000fe20003f44270 */
[----:B------:R-:W-:Y:S01]  /*23c0*/  FMUL.FTZ R12, R37, UR10 ;  /* 0x0000000a250c7c20 */ /* 0x000fe20008410000 */
[----:B------:R-:W-:Y:S01]  /*23d0*/  FMNMX.FTZ R4, R95, R4, !PT ;  /* 0x000000045f047209 */ /* 0x000fe20007810000 */
[----:B------:R-:W-:Y:S01]  /*23e0*/  FMUL.FTZ R70, R70, UR10 ;  /* 0x0000000a46467c20 */ /* 0x000fe20008410000 */
[----:B------:R-:W-:Y:S01]  /*23f0*/  FMUL.FTZ R71, R71, UR10 ;  /* 0x0000000a47477c20 */ /* 0x000fe20008410000 */
        /* <DEDUP_REMOVED lines=41> */
[----:B0-----:R-:W-:Y:S01]  /*2690*/  FSEL R107, R43, -INF , P2 ;  /* 0xff8000002b6b7808 */ /* 0x001fe20001000000 */
[----:B------:R-:W-:Y:S01]  /*26a0*/  FMUL.FTZ R29, R56, UR10 ;  /* 0x0000000a381d7c20 */ /* 0x000fe20008410000 */
[----:B------:R-:W-:Y:S01]  /*26b0*/  ISETP.GT.AND P2, PT, R9, 0x29, PT ;  /* 0x000000290900780c */ /* 0x000fe20003f44270 */
[----:B------:R-:W-:Y:S01]  /*26c0*/  FMUL.FTZ R60, R60, UR10 ;  /* 0x0000000a3c3c7c20 */ /* 0x000fe20008410000 */
[----:B------:R-:W-:Y:S01]  /*26d0*/  FMNMX.FTZ R4, R107, R4, !PT ;  /* 0x000000046b047209 */ /* 0x000fe20007810000 */
        /* <DEDUP_REMOVED lines=25> */
[----:B------:R0:W-:Y:S01]  /*2870*/  @!P1 SYNCS.ARRIVE.TRANS64.RED.A1T0 RZ, [R0+URZ], RZ ;  /* 0x000000ff00ff99a7 */ /* 0x0001e2000810043f */
[----:B------:R-:W3:Y:S01]  /*2880*/  MUFU.TANH R55, R55 ;  /* 0x0000003700377308 */ /* 0x000ee20000002400 */
[----:B-1----:R-:W-:-:S02]  /*2890*/  FSEL R45, R45, -INF , P2 ;  /* 0xff8000002d2d7808 */ /* 0x002fc40001000000 */
        /* <DEDUP_REMOVED lines=61> */
[----:B------:R-:W-:Y:S01]  /*2c70*/  FMNMX.FTZ R30, R59, R4, !PT ;  /* 0x000000043b1e7209 */ /* 0x000fe20007810000 */
[----:B------:R-:W-:Y:S02]  /*2c80*/  FMUL.FTZ R4, R61, UR10 ;  /* 0x0000000a3d047c20 */ /* 0x000fe40008410000 */
[----:B------:R-:W1:Y:S01]  /*2c90*/  MUFU.TANH R67, R87 ;  /* 0x0000005700437308 */ /* 0x000e620000002400 */
[----:B--2---:R-:W-:Y:S02]  /*2ca0*/  FSEL R63, R63, -INF , P2 ;  /* 0xff8000003f3f7808 */ /* 0x004fe40001000000 */
[----:B------:R-:W-:-:S02]  /*2cb0*/  ISETP.GT.AND P2, PT, R9, 0x79, PT ;  /* 0x000000790900780c */ /* 0x000fc40003f44270 */
[----:B------:R-:W-:-:S03]  /*2cc0*/  FMNMX.FTZ R34, R63, R30, !PT ;  /* 0x0000001e3f227209 */ /* 0x000fc60007810000 */
[----:B------:R-:W-:Y:S01]  /*2cd0*/  MUFU.TANH R30, R4 ;  /* 0x00000004001e7308 */ /* 0x000fe20000002400 */
[----:B---3--:R-:W-:Y:S02]  /*2ce0*/  FSEL R61, R86, -INF , P3 ;  /* 0xff800000563d7808 */ /* 0x008fe40001800000 */
[----:B------:R-:W-:Y:S02]  /*2cf0*/  ISETP.GT.AND P3, PT, R36, 0x1, PT ;  /* 0x000000012400780c */ /* 0x000fe40003f64270 */
[----:B------:R-:W-:-:S03]  /*2d00*/  FMNMX.FTZ R34, R61, R34, !PT ;  /* 0x000000223d227209 */ /* 0x000fc60007810000 */
[----:B------:R-:W-:Y:S01]  /*2d10*/  MUFU.TANH R3, R3 ;  /* 0x0000000300037308 */ /* 0x000fe20000002400 */
[----:B-1----:R-:W-:-:S04]  /*2d20*/  FSEL R67, R67, -INF , P2 ;  /* 0xff80000043437808 */ /* 0x002fc80001000000 */
[----:B------:R-:W-:-:S03]  /*2d30*/  FMNMX.FTZ R34, R67, R34, !PT ;  /* 0x0000002243227209 */ /* 0x000fc60007810000 */
[----:B------:R-:W1:Y:S02]  /*2d40*/  MUFU.TANH R5, R5 ;  /* 0x0000000500057308 */ /* 0x000e640000002400 */
[----:B------:R-:W2:Y:S06]  /*2d50*/  SHFL.BFLY PT, R9, R34, 0x2, 0x1f ;  /* 0x0c401f0022097f89 */ /* 0x000eac00000e0000 */
[----:B------:R-:W3:Y:S08]  /*2d60*/  MUFU.TANH R6, R6 ;  /* 0x0000000600067308 */ /* 0x000ef00000002400 */
[----:B------:R-:W-:Y:S01]  /*2d70*/  MUFU.TANH R7, R7 ;  /* 0x0000000700077308 */ /* 0x000fe20000002400 */
[----:B-1----:R-:W-:-:S02]  /*2d80*/  FSEL R5, R5, -INF , P3 ;  /* 0xff80000005057808 */ /* 0x002fc40001800000 */
[----:B------:R-:W-:-:S05]  /*2d90*/  ISETP.GT.AND P3, PT, R36, 0x10, PT ;  /* 0x000000102400780c */ /* 0x000fca0003f64270 */
[----:B------:R-:W1:Y:S01]  /*2da0*/  MUFU.TANH R8, R8 ;  /* 0x0000000800087308 */ /* 0x000e620000002400 */
[----:B---3--:R-:W-:Y:S02]  /*2db0*/  FSEL R71, R6, -INF , P4 ;  /* 0xff80000006477808 */ /* 0x008fe40002000000 */
[----:B--2---:R-:W-:-:S05]  /*2dc0*/  FMNMX.FTZ R4, R34, R9, !PT ;  /* 0x0000000922047209 */ /* 0x004fca0007810000 */
[----:B------:R-:W2:Y:S01]  /*2dd0*/  SHFL.BFLY PT, R9, R4, 0x1, 0x1f ;  /* 0x0c201f0004097f89 */ /* 0x000ea200000e0000 */
[----:B------:R-:W-:Y:S08]  /*2de0*/  MUFU.TANH R11, R11 ;  /* 0x0000000b000b7308 */ /* 0x000ff00000002400 */
[----:B------:R-:W3:Y:S01]  /*2df0*/  MUFU.TANH R10, R10 ;  /* 0x0000000a000a7308 */ /* 0x000ee20000002400 */
[----:B-1----:R-:W-:-:S02]  /*2e00*/  FSEL R79, R8, -INF , P3 ;  /* 0xff800000084f7808 */ /* 0x002fc40001800000 */
[----:B------:R-:W-:-:S05]  /*2e10*/  ISETP.GT.AND P3, PT, R36, 0x18, PT ;  /* 0x000000182400780c */ /* 0x000fca0003f64270 */
[----:B------:R-:W1:Y:S01]  /*2e20*/  MUFU.TANH R12, R12 ;  /* 0x0000000c000c7308 */ /* 0x000e620000002400 */
[----:B--2---:R-:W-:Y:S01]  /*2e30*/  FMNMX.FTZ R9, R4, R9, !PT ;  /* 0x0000000904097209 */ /* 0x004fe20007810000 */
[----:B------:R-:W-:-:S06]  /*2e40*/  IMAD.U32 R4, RZ, RZ, UR6 ;  /* 0x00000006ff047e24 */ /* 0x000fcc000f8e00ff */
[----:B------:R-:W2:Y:S01]  /*2e50*/  MUFU.TANH R13, R13 ;  /* 0x0000000d000d7308 */ /* 0x000ea20000002400 */
[----:B---3--:R-:W-:Y:S01]  /*2e60*/  FSEL R83, R10, -INF , P3 ;  /* 0xff8000000a537808 */ /* 0x008fe20001800000 */
[----:B------:R-:W-:Y:S01]  /*2e70*/  UIADD3 UR6, UR47, -UR51, URZ ;  /* 0x800000332f067290 */ /* 0x000fe2000fffe03f */
[C---:B------:R-:W-:Y:S01]  /*2e80*/  FMUL.FTZ R34, R9.reuse, R4 ;  /* 0x0000000409227220 */ /* 0x040fe20000410000 */
[----:B------:R-:W-:Y:S02]  /*2e90*/  FSETP.NEU.FTZ.AND P2, PT, R9, -INF , PT ;  /* 0xff8000000900780b */ /* 0x000fe40003f5d000 */
[----:B------:R-:W-:Y:S01]  /*2ea0*/  ISETP.GT.AND P3, PT, R36, 0x20, PT ;  /* 0x000000202400780c */ /* 0x000fe20003f64270 */
[----:B------:R-:W-:Y:S01]  /*2eb0*/  ULEA UR6, UR52, UR6, 0x7 ;  /* 0x0000000634067291 */ /* 0x000fe2000f8e383f */
[----:B------:R-:W-:Y:S01]  /*2ec0*/  FSEL R38, R34, RZ, P2 ;  /* 0x000000ff22267208 */ /* 0x000fe20001000000 */
[----:B------:R-:W3:Y:S01]  /*2ed0*/  MUFU.TANH R15, R15 ;  /* 0x0000000f000f7308 */ /* 0x000ee20000002400 */
[----:B------:R-:W-:Y:S01]  /*2ee0*/  ISETP.GT.AND P2, PT, R36, RZ, PT ;  /* 0x000000ff2400720c */ /* 0x000fe20003f44270 */
[----:B------:R-:W-:-:S02]  /*2ef0*/  USHF.R.S32.HI UR7, URZ, 0x1f, UR6 ;  /* 0x0000001f3f077899 */ /* 0x000fc40008011406 */
[-CC-:B------:R-:W-:Y:S01]  /*2f00*/  FFMA.FTZ R181, R91, R4.reuse, -R38.reuse ;  /* 0x000000045bb57223 */ /* 0x180fe20000010826 */
[----:B------:R-:W-:Y:S01]  /*2f10*/  FSEL R3, R3, -INF , P2 ;  /* 0xff80000003037808 */ /* 0x000fe20001000000 */
[-CC-:B------:R-:W-:Y:S01]  /*2f20*/  FFMA.FTZ R183, R93, R4.reuse, -R38.reuse ;  /* 0x000000045db77223 */ /* 0x180fe20000010826 */
[C---:B------:R-:W-:Y:S01]  /*2f30*/  ISETP.GT.AND P2, PT, R36.reuse, 0x9, PT ;  /* 0x000000092400780c */ /* 0x040fe20003f44270 */
[----:B------:R-:W4:Y:S01]  /*2f40*/  MUFU.TANH R14, R14 ;  /* 0x0000000e000e7308 */ /* 0x000f220000002400 */
[----:B------:R-:W-:Y:S01]  /*2f50*/  FMNMX.FTZ R34, R3, R5, !PT ;  /* 0x0000000503227209 */ /* 0x000fe20007810000 */
[-CC-:B------:R-:W-:Y:S01]  /*2f60*/  FFMA.FTZ R6, R95, R4.reuse, -R38.reuse ;  /* 0x000000045f067223 */ /* 0x180fe20000010826 */
[----:B------:R-:W-:Y:S01]  /*2f70*/  FSEL R75, R7, -INF , P2 ;  /* 0xff800000074b7808 */ /* 0x000fe20001000000 */
[--C-:B------:R-:W-:Y:S01]  /*2f80*/  FFMA.FTZ R177, R97, R4, -R38.reuse ;  /* 0x0000000461b17223 */ /* 0x100fe20000010826 */
[----:B------:R-:W-:Y:S01]  /*2f90*/  FMNMX.FTZ R34, R71, R34, !PT ;  /* 0x0000002247227209 */ /* 0x000fe20007810000 */
[--C-:B------:R-:W-:Y:S01]  /*2fa0*/  FFMA.FTZ R8, R99, R4, -R38.reuse ;  /* 0x0000000463087223 */ /* 0x100fe20000010826 */
        /* <DEDUP_REMOVED lines=8> */
[----:B------:R-:W-:Y:S01]  /*3030*/  ISETP.GT.AND P2, PT, R36, 0x19, PT ;  /* 0x000000192400780c */ /* 0x000fe20003f44270 */
[----:B------:R-:W0:Y:S01]  /*3040*/  MUFU.TANH R21, R21 ;  /* 0x0000001500157308 */ /* 0x000e220000002400 */
[----:B------:R-:W-:Y:S01]  /*3050*/  FMNMX.FTZ R34, R11, R34, !PT ;  /* 0x000000220b227209 */ /* 0x000fe20007810000 */
[-CC-:B------:R-:W-:Y:S01]  /*3060*/  FFMA.FTZ R171, R41, R4.reuse, -R38.reuse ;  /* 0x0000000429ab7223 */ /* 0x180fe20000010826 */
[----:B-1----:R-:W-:Y:S01]  /*3070*/  FSEL R87, R12, -INF , P2 ;  /* 0xff8000000c577808 */ /* 0x002fe20001000000 */
[--C-:B------:R-:W-:Y:S01]  /*3080*/  FFMA.FTZ R153, R33, R4, -R38.reuse ;  /* 0x0000000421997223 */ /* 0x100fe20000010826 */
[----:B------:R-:W-:Y:S01]  /*3090*/  FMNMX.FTZ R34, R83, R34, !PT ;  /* 0x0000002253227209 */ /* 0x000fe20007810000 */
[-CC-:B------:R-:W-:Y:S01]  /*30a0*/  FFMA.FTZ R27, R27, R4.reuse, -R38.reuse ;  /* 0x000000041b1b7223 */ /* 0x180fe20000010826 */
[----:B------:R-:W-:Y:S01]  /*30b0*/  ISETP.GT.AND P2, PT, R36, 0x21, PT ;  /* 0x000000212400780c */ /* 0x000fe20003f44270 */
[----:B------:R-:W1:Y:S01]  /*30c0*/  MUFU.TANH R25, R25 ;  /* 0x0000001900197308 */ /* 0x000e620000002400 */
[----:B--2---:R-:W-:Y:S01]  /*30d0*/  FSEL R13, R13, -INF , P3 ;  /* 0xff8000000d0d7808 */ /* 0x004fe20001800000 */
[--C-:B------:R-:W-:Y:S01]  /*30e0*/  FFMA.FTZ R26, R26, R4, -R38.reuse ;  /* 0x000000041a1a7223 */ /* 0x100fe20000010826 */
[----:B------:R-:W-:Y:S01]  /*30f0*/  FMNMX.FTZ R34, R87, R34, !PT ;  /* 0x0000002257227209 */ /* 0x000fe20007810000 */
[-CC-:B------:R-:W-:Y:S01]  /*3100*/  FFMA.FTZ R12, R107, R4.reuse, -R38.reuse ;  /* 0x000000046b0c7223 */ /* 0x180fe20000010826 */
[C---:B------:R-:W-:Y:S01]  /*3110*/  ISETP.GT.AND P3, PT, R36.reuse, 0x28, PT ;  /* 0x000000282400780c */ /* 0x040fe20003f64270 */
[--C-:B------:R-:W-:Y:S01]  /*3120*/  FFMA.FTZ R175, R109, R4, -R38.reuse ;  /* 0x000000046daf7223 */ /* 0x100fe20000010826 */
[----:B---3--:R-:W-:Y:S01]  /*3130*/  FSEL R15, R15, -INF , P2 ;  /* 0xff8000000f0f7808 */ /* 0x008fe20001000000 */
[----:B------:R-:W2:Y:S01]  /*3140*/  MUFU.TANH R24, R24 ;  /* 0x0000001800187308 */ /* 0x000ea20000002400 */
[----:B------:R-:W-:Y:S01]  /*3150*/  FMNMX.FTZ R34, R13, R34, !PT ;  /* 0x000000220d227209 */ /* 0x000fe20007810000 */
[-CC-:B------:R-:W-:Y:S01]  /*3160*/  FFMA.FTZ R169, R113, R4.reuse, -R38.reuse ;  /* 0x0000000471a97223 */ /* 0x180fe20000010826 */
[----:B------:R-:W-:Y:S01]  /*3170*/  ISETP.GT.AND P2, PT, R36, 0x29, PT ;  /* 0x000000292400780c */ /* 0x000fe20003f44270 */
[-CC-:B------:R-:W-:Y:S01]  /*3180*/  FFMA.FTZ R31, R31, R4.reuse, -R38.reuse ;  /* 0x000000041f1f7223 */ /* 0x180fe20000010826 */
[----:B----4-:R-:W-:Y:S01]  /*3190*/  FSEL R89, R14, -INF , P3 ;  /* 0xff8000000e597808 */ /* 0x010fe20001800000 */
[--C-:B------:R-:W-:Y:S01]  /*31a0*/  FFMA.FTZ R14, R111, R4, -R38.reuse ;  /* 0x000000046f0e7223 */ /* 0x100fe20000010826 */
[----:B------:R-:W-:Y:S01]  /*31b0*/  FMNMX.FTZ R34, R15, R34, !PT ;  /* 0x000000220f227209 */ /* 0x000fe20007810000 */
[----:B------:R-:W3:Y:S01]  /*31c0*/  MUFU.TANH R28, R28 ;  /* 0x0000001c001c7308 */ /* 0x000ee20000002400 */
[----:B------:R-:W-:Y:S01]  /*31d0*/  ISETP.GT.AND P3, PT, R36, 0x30, PT ;  /* 0x000000302400780c */ /* 0x000fe20003f64270 */
[-CC-:B------:R-:W-:Y:S01]  /*31e0*/  FFMA.FTZ R35, R35, R4.reuse, -R38.reuse ;  /* 0x0000000423237223 */ /* 0x180fe20000010826 */
[----:B-----5:R-:W-:Y:S01]  /*31f0*/  FSEL R91, R20, -INF , P2 ;  /* 0xff800000145b7808 */ /* 0x020fe20001000000 */
[--C-:B------:R-:W-:Y:S01]  /*3200*/  FFMA.FTZ R20, R45, R4, -R38.reuse ;  /* 0x000000042d147223 */ /* 0x100fe20000010826 */
[----:B------:R-:W-:Y:S01]  /*3210*/  FMNMX.FTZ R34, R89, R34, !PT ;  /* 0x0000002259227209 */ /* 0x000fe20007810000 */
[-CC-:B------:R-:W-:Y:S01]  /*3220*/  FFMA.FTZ R37, R37, R4.reuse, -R38.reuse ;  /* 0x0000000425257223 */ /* 0x180fe20000010826 */
[C---:B------:R-:W-:Y:S01]  /*3230*/  ISETP.GT.AND P2, PT, R36.reuse, 0x31, PT ;  /* 0x000000312400780c */ /* 0x040fe20003f44270 */
[----:B------:R-:W4:Y:S01]  /*3240*/  MUFU.TANH R29, R29 ;  /* 0x0000001d001d7308 */ /* 0x000f220000002400 */
[----:B0-----:R-:W-:Y:S01]  /*3250*/  FSEL R21, R21, -INF , P3 ;  /* 0xff80000015157808 */ /* 0x001fe20001800000 */
[--C-:B------:R-:W-:Y:S01]  /*3260*/  FFMA.FTZ R43, R43, R4, -R38.reuse ;  /* 0x000000042b2b7223 */ /* 0x100fe20000010826 */
[----:B------:R-:W-:Y:S01]  /*3270*/  FMNMX.FTZ R34, R91, R34, !PT ;  /* 0x000000225b227209 */ /* 0x000fe20007810000 */
[-CC-:B------:R-:W-:Y:S01]  /*3280*/  FFMA.FTZ R47, R47, R4.reuse, -R38.reuse ;  /* 0x000000042f2f7223 */ /* 0x180fe20000010826 */
[C---:B------:R-:W-:Y:S01]  /*3290*/  ISETP.GT.AND P3, PT, R36.reuse, 0x38, PT ;  /* 0x000000382400780c */ /* 0x040fe20003f64270 */
[--C-:B------:R-:W-:Y:S01]  /*32a0*/  FFMA.FTZ R49, R49, R4, -R38.reuse ;  /* 0x0000000431317223 */ /* 0x100fe20000010826 */
[----:B-1----:R-:W-:Y:S01]  /*32b0*/  FSEL R25, R25, -INF , P2 ;  /* 0xff80000019197808 */ /* 0x002fe20001000000 */
[----:B------:R-:W0:Y:S01]  /*32c0*/  MUFU.TANH R32, R32 ;  /* 0x0000002000207308 */ /* 0x000e220000002400 */
[----:B------:R-:W-:Y:S01]  /*32d0*/  FMNMX.FTZ R34, R21, R34, !PT ;  /* 0x0000002215227209 */ /* 0x000fe20007810000 */
[-CC-:B------:R-:W-:Y:S01]  /*32e0*/  FFMA.FTZ R51, R51, R4.reuse, -R38.reuse ;  /* 0x0000000433337223 */ /* 0x180fe20000010826 */
[----:B------:R-:W-:Y:S01]  /*32f0*/  ISETP.GT.AND P2, PT, R36, 0x39, PT ;  /* 0x000000392400780c */ /* 0x000fe20003f44270 */
[-CC-:B------:R-:W-:Y:S01]  /*3300*/  FFMA.FTZ R53, R53, R4.reuse, -R38.reuse ;  /* 0x0000000435357223 */ /* 0x180fe20000010826 */
[----:B--2---:R-:W-:Y:S01]  /*3310*/  FSEL R93, R24, -INF , P3 ;  /* 0xff800000185d7808 */ /* 0x004fe20001800000 */
[--C-:B------:R-:W-:Y:S01]  /*3320*/  FFMA.FTZ R24, R39, R4, -R38.reuse ;  /* 0x0000000427187223 */ /* 0x100fe20000010826 */
[----:B------:R-:W-:Y:S01]  /*3330*/  FMNMX.FTZ R34, R25, R34, !PT ;  /* 0x0000002219227209 */ /* 0x000fe20007810000 */
[----:B------:R-:W1:Y:S01]  /*3340*/  MUFU.TANH R60, R60 ;  /* 0x0000003c003c7308 */ /* 0x000e620000002400 */
[----:B------:R-:W-:Y:S01]  /*3350*/  ISETP.GT.AND P3, PT, R36, 0x40, PT ;  /* 0x000000402400780c */ /* 0x000fe20003f64270 */
[-CC-:B------:R-:W-:Y:S01]  /*3360*/  FFMA.FTZ R55, R55, R4.reuse, -R38.reuse ;  /* 0x0000000437377223 */ /* 0x180fe20000010826 */
[----:B---3--:R-:W-:Y:S01]  /*3370*/  FSEL R95, R28, -INF , P2 ;  /* 0xff8000001c5f7808 */ /* 0x008fe20001000000 */
[--C-:B------:R-:W-:Y:S01]  /*3380*/  FFMA.FTZ R57, R57, R4, -R38.reuse ;  /* 0x0000000439397223 */ /* 0x100fe20000010826 */
[----:B------:R-:W-:Y:S01]  /*3390*/  FMNMX.FTZ R34, R93, R34, !PT ;  /* 0x000000225d227209 */ /* 0x000fe20007810000 */
[-CC-:B------:R-:W-:Y:S01]  /*33a0*/  FFMA.FTZ R59, R59, R4.reuse, -R38.reuse ;  /* 0x000000043b3b7223 */ /* 0x180fe20000010826 */
[C---:B------:R-:W-:Y:S01]  /*33b0*/  ISETP.GT.AND P2, PT, R36.reuse, 0x41, PT ;  /* 0x000000412400780c */ /* 0x040fe20003f44270 */
[----:B------:R-:W2:Y:S01]  /*33c0*/  MUFU.TANH R64, R64 ;  /* 0x0000004000407308 */ /* 0x000ea20000002400 */
[----:B----4-:R-:W-:Y:S01]  /*33d0*/  FSEL R29, R29, -INF , P3 ;  /* 0xff8000001d1d7808 */ /* 0x010fe20001800000 */
[--C-:B------:R-:W-:Y:S01]  /*33e0*/  FFMA.FTZ R63, R63, R4, -R38.reuse ;  /* 0x000000043f3f7223 */ /* 0x100fe20000010826 */
[----:B------:R-:W-:Y:S01]  /*33f0*/  FMNMX.FTZ R34, R95, R34, !PT ;  /* 0x000000225f227209 */ /* 0x000fe20007810000 */
[--C-:B------:R-:W-:Y:S01]  /*3400*/  FFMA.FTZ R61, R61, R4, -R38.reuse ;  /* 0x000000043d3d7223 */ /* 0x100fe20000010826 */
[----:B------:R-:W-:Y:S01]  /*3410*/  ISETP.GT.AND P3, PT, R36, 0x48, PT ;  /* 0x000000482400780c */ /* 0x000fe20003f64270 */
[----:B------:R-:W-:Y:S01]  /*3420*/  ULEA.HI UR7, UR7, UR6, URZ, 0x7 ;  /* 0x0000000607077291 */ /* 0x000fe2000f8f383f */
[----:B0-----:R-:W-:Y:S01]  /*3430*/  FSEL R97, R32, -INF , P2 ;  /* 0xff80000020617808 */ /* 0x001fe20001000000 */
[----:B------:R-:W0:Y:S01]  /*3440*/  MUFU.TANH R65, R65 ;  /* 0x0000004100417308 */ /* 0x000e220000002400 */
[----:B------:R-:W-:Y:S01]  /*3450*/  FMNMX.FTZ R34, R29, R34, !PT ;  /* 0x000000221d227209 */ /* 0x000fe20007810000 */
[----:B------:R-:W-:Y:S01]  /*3460*/  USHF.R.S32.HI UR7, URZ, 0x7, UR7 ;  /* 0x000000073f077899 */ /* 0x000fe20008011407 */
[----:B------:R-:W-:Y:S01]  /*3470*/  ISETP.GT.AND P2, PT, R36, 0x49, PT ;  /* 0x000000492400780c */ /* 0x000fe20003f44270 */
[----:B------:R-:W-:Y:S01]  /*3480*/  FFMA.FTZ R38, R67, R4, -R38 ;  /* 0x0000000443267223 */ /* 0x000fe20000010826 */
[----:B-1----:R-:W-:Y:S01]  /*3490*/  FSEL R99, R60, -INF , P3 ;  /* 0xff8000003c637808 */ /* 0x002fe20001800000 */
[----:B------:R-:W-:Y:S01]  /*34a0*/  UISETP.LT.AND UP0, UPT, URZ, UR7, UPT ;  /* 0x000000073f00728c */ /* 0x000fe2000bf01270 */
[----:B------:R-:W-:Y:S01]  /*34b0*/  FMNMX.FTZ R34, R97, R34, !PT ;  /* 0x0000002261227209 */ /* 0x000fe20007810000 */
[----:B------:R-:W1:Y:S01]  /*34c0*/  MUFU.TANH R68, R68 ;  /* 0x0000004400447308 */ /* 0x000e620000002400 */
[----:B------:R-:W-:Y:S01]  /*34d0*/  ISETP.GT.AND P3, PT, R36, 0x50, PT ;  /* 0x000000502400780c */ /* 0x000fe20003f64270 */
[----:B------:R-:W-:Y:S01]  /*34e0*/  USEL UR54, URZ, UR7, !UP0 ;  /* 0x000000073f367287 */ /* 0x000fe2000c000000 */
[----:B------:R-:W-:Y:S01]  /*34f0*/  FSEL R101, R30, -INF , P2 ;  /* 0xff8000001e657808 */ /* 0x000fe20001000000 */
[--C-:B------:R-:W-:Y:S01]  /*3500*/  IMAD.MOV.U32 R113, RZ, RZ, R151.reuse ;  /* 0x000000ffff717224 */ /* 0x100fe200078e0097 */
[----:B------:R-:W-:Y:S01]  /*3510*/  FMNMX.FTZ R34, R99, R34, !PT ;  /* 0x0000002263227209 */ /* 0x000fe20007810000 */
[----:B------:R-:W-:Y:S01]  /*3520*/  UISETP.GE.AND UP0, UPT, UR56, UR54, UPT ;  /* 0x000000363800728c */ /* 0x000fe2000bf06270 */
[----:B------:R-:W-:Y:S01]  /*3530*/  ISETP.GT.AND P2, PT, R36, 0x51, PT ;  /* 0x000000512400780c */ /* 0x000fe20003f44270 */
[----:B------:R-:W3:Y:S01]  /*3540*/  MUFU.TANH R69, R69 ;  /* 0x0000004500457308 */ /* 0x000ee20000002400 */
[----:B--2---:R-:W-:Y:S01]  /*3550*/  FSEL R103, R64, -INF , P3 ;  /* 0xff80000040677808 */ /* 0x004fe20001800000 */
[--C-:B------:R-:W-:Y:S01]  /*3560*/  IMAD.MOV.U32 R111, RZ, RZ, R151.reuse ;  /* 0x000000ffff6f7224 */ /* 0x100fe200078e0097 */
[----:B------:R-:W-:Y:S01]  /*3570*/  FMNMX.FTZ R34, R101, R34, !PT ;  /* 0x0000002265227209 */ /* 0x000fe20007810000 */
[--C-:B------:R-:W-:Y:S01]  /*3580*/  IMAD.MOV.U32 R109, RZ, RZ, R151.reuse ;  /* 0x000000ffff6d7224 */ /* 0x100fe200078e0097 */
[----:B------:R-:W-:Y:S01]  /*3590*/  ISETP.GT.AND P3, PT, R36, 0x58, PT ;  /* 0x000000582400780c */ /* 0x000fe20003f64270 */
[----:B------:R-:W-:Y:S01]  /*35a0*/  IMAD.MOV.U32 R107, RZ, RZ, R151 ;  /* 0x000000ffff6b7224 */ /* 0x000fe200078e0097 */
[----:B0-----:R-:W-:Y:S01]  /*35b0*/  FSEL R65, R65, -INF , P2 ;  /* 0xff80000041417808 */ /* 0x001fe20001000000 */
[----:B------:R-:W0:Y:S01]  /*35c0*/  MUFU.TANH R72, R72 ;  /* 0x0000004800487308 */ /* 0x000e220000002400 */
[----:B------:R-:W-:-:S02]  /*35d0*/  FMNMX.FTZ R34, R103, R34, !PT ;  /* 0x0000002267227209 */ /* 0x000fc40007810000 */
[----:B------:R-:W-:Y:S02]  /*35e0*/  ISETP.GT.AND P2, PT, R36, 0x59, PT ;  /* 0x000000592400780c */ /* 0x000fe40003f44270 */
[----:B-1----:R-:W-:Y:S02]  /*35f0*/  FSEL R105, R68, -INF , P3 ;  /* 0xff80000044697808 */ /* 0x002fe40001800000 */
[----:B------:R-:W-:Y:S01]  /*3600*/  FMNMX.FTZ R34, R65, R34, !PT ;  /* 0x0000002241227209 */ /* 0x000fe20007810000 */
[----:B------:R-:W1:Y:S01]  /*3610*/  MUFU.TANH R73, R73 ;  /* 0x0000004900497308 */ /* 0x000e620000002400 */
[----:B------:R-:W-:Y:S02]  /*3620*/  ISETP.GT.AND P3, PT, R36, 0x60, PT ;  /* 0x000000602400780c */ /* 0x000fe40003f64270 */
[----:B---3--:R-:W-:Y:S02]  /*3630*/  FSEL R69, R69, -INF , P2 ;  /* 0xff80000045457808 */ /* 0x008fe40001000000 */
[----:B------:R-:W-:-:S02]  /*3640*/  FMNMX.FTZ R34, R105, R34, !PT ;  /* 0x0000002269227209 */ /* 0x000fc40007810000 */
[----:B------:R-:W-:Y:S01]  /*3650*/  ISETP.GT.AND P2, PT, R36, 0x61, PT ;  /* 0x000000612400780c */ /* 0x000fe20003f44270 */
[----:B------:R-:W2:Y:S01]  /*3660*/  MUFU.TANH R76, R76 ;  /* 0x0000004c004c7308 */ /* 0x000ea20000002400 */
[----:B0-----:R-:W-:Y:S02]  /*3670*/  FSEL R45, R72, -INF , P3 ;  /* 0xff800000482d7808 */ /* 0x001fe40001800000 */
[----:B------:R-:W-:Y:S02]  /*3680*/  FMNMX.FTZ R34, R69, R34, !PT ;  /* 0x0000002245227209 */ /* 0x000fe40007810000 */
[----:B------:R-:W-:Y:S02]  /*3690*/  ISETP.GT.AND P3, PT, R36, 0x68, PT ;  /* 0x000000682400780c */ /* 0x000fe40003f64270 */
[----:B------:R-:W-:Y:S01]  /*36a0*/  FMNMX.FTZ R34, R45, R34, !PT ;  /* 0x000000222d227209 */ /* 0x000fe20007810000 */
[----:B------:R-:W0:Y:S01]  /*36b0*/  MUFU.TANH R77, R77 ;  /* 0x0000004d004d7308 */ /* 0x000e220000002400 */
        /* <DEDUP_REMOVED lines=19> */
[----:B------:R-:W-:Y:S01]  /*37f0*/  MUFU.EX2 R30, R27 ;  /* 0x0000001b001e7308 */ /* 0x000fe20000000800 */
[----:B0-----:R-:W-:-:S04]  /*3800*/  FSEL R33, R84, -INF , P3 ;  /* 0xff80000054217808 */ /* 0x001fc80001800000 */
[----:B------:R-:W-:-:S03]  /*3810*/  FMNMX.FTZ R34, R33, R34, !PT ;  /* 0x0000002221227209 */ /* 0x000fc60007810000 */
[----:B------:R-:W-:Y:S01]  /*3820*/  MUFU.EX2 R181, R181 ;  /* 0x000000b500b57308 */ /* 0x000fe20000000800 */
[----:B-1----:R-:W-:-:S04]  /*3830*/  FSEL R85, R85, -INF , P2 ;  /* 0xff80000055557808 */ /* 0x002fc80001000000 */
[----:B------:R-:W-:-:S03]  /*3840*/  FMNMX.FTZ R34, R85, R34, !PT ;  /* 0x0000002255227209 */ /* 0x000fc60007810000 */
[----:B------:R-:W0:Y:S02]  /*3850*/  MUFU.EX2 R26, R26 ;  /* 0x0000001a001a7308 */ /* 0x000e240000000800 */
[----:B------:R-:W1:Y:S06]  /*3860*/  SHFL.BFLY PT, R7, R34, 0x2, 0x1f ;  /* 0x0c401f0022077f89 */ /* 0x000e6c00000e0000 */
[----:B------:R-:W2:Y:S08]  /*3870*/  MUFU.EX2 R183, R183 ;  /* 0x000000b700b77308 */ /* 0x000eb00000000800 */
[----:B------:R-:W3:Y:S01]  /*3880*/  MUFU.EX2 R6, R6 ;  /* 0x0000000600067308 */ /* 0x000ee20000000800 */
[----:B0-----:R-:W-:Y:S01]  /*3890*/  FADD.FTZ R46, R181, R26 ;  /* 0x0000001ab52e7221 */ /* 0x001fe20000010000 */
[----:B------:R-:W-:-:S06]  /*38a0*/  F2FP.BF16.F32.PACK_AB R181, R26, R181 ;  /* 0x000000b51ab5723e */ /* 0x000fcc00000010ff */
[----:B------:R-:W0:Y:S01]  /*38b0*/  MUFU.EX2 R177, R177 ;  /* 0x000000b100b17308 */ /* 0x000e220000000800 */
[----:B-1----:R-:W-:-:S05]  /*38c0*/  FMNMX.FTZ R27, R34, R7, !PT ;  /* 0x00000007221b7209 */ /* 0x002fca0007810000 */
[----:B------:R-:W1:Y:S02]  /*38d0*/  SHFL.BFLY PT, R28, R27, 0x1, 0x1f ;  /* 0x0c201f001b1c7f89 */ /* 0x000e6400000e0000 */
[----:B------:R-:W4:Y:S08]  /*38e0*/  MUFU.EX2 R8, R8 ;  /* 0x0000000800087308 */ /* 0x000f300000000800 */
[----:B------:R-:W5:Y:S08]  /*38f0*/  MUFU.EX2 R179, R179 ;  /* 0x000000b300b37308 */ /* 0x000f700000000800 */
[----:B------:R-:W-:Y:S01]  /*3900*/  MUFU.EX2 R10, R10 ;  /* 0x0000000a000a7308 */ /* 0x000fe20000000800 */
[----:B-1----:R-:W-:-:S07]  /*3910*/  FMNMX.FTZ R7, R27, R28, !PT ;  /* 0x0000001c1b077209 */ /* 0x002fce0007810000 */
        /* <DEDUP_REMOVED lines=21> */
[-CC-:B------:R-:W-:Y:S01]  /*3a70*/  FFMA.FTZ R21, R21, R4.reuse, -R28.reuse ;  /* 0x0000000415157223 */ /* 0x180fe2000001081c */
[-CC-:B------:R-:W-:Y:S01]  /*3a80*/  FFMA.FTZ R25, R25, R4.reuse, -R28.reuse ;  /* 0x0000000419197223 */ /* 0x180fe2000001081c */
[-CC-:B------:R-:W-:Y:S01]  /*3a90*/  FFMA.FTZ R93, R93, R4.reuse, -R28.reuse ;  /* 0x000000045d5d7223 */ /* 0x180fe2000001081c */
[----:B---3--:R-:W-:Y:S01]  /*3aa0*/  FADD.FTZ R46, R6, R5 ;  /* 0x00000005062e7221 */ /* 0x008fe20000010000 */
[-CC-:B------:R-:W-:Y:S01]  /*3ab0*/  FFMA.FTZ R95, R95, R4.reuse, -R28.reuse ;  /* 0x000000045f5f7223 */ /* 0x180fe2000001081c */
[-C--:B------:R-:W-:Y:S01]  /*3ac0*/  FFMA.FTZ R29, R29, R4.reuse, -R28 ;  /* 0x000000041d1d7223 */ /* 0x080fe2000001081c */
[----:B------:R-:W2:Y:S01]  /*3ad0*/  MUFU.EX2 R71, R71 ;  /* 0x0000004700477308 */ /* 0x000ea20000000800 */
[----:B0-----:R-:W-:Y:S01]  /*3ae0*/  FADD.FTZ R5, R177, R46 ;  /* 0x0000002eb1057221 */ /* 0x001fe20000010000 */
[-CC-:B------:R-:W-:Y:S01]  /*3af0*/  FFMA.FTZ R97, R97, R4.reuse, -R28.reuse ;  /* 0x0000000461617223 */ /* 0x180fe2000001081c */
[-CC-:B------:R-:W-:Y:S01]  /*3b00*/  FFMA.FTZ R99, R99, R4.reuse, -R28.reuse ;  /* 0x0000000463637223 */ /* 0x180fe2000001081c */
[-CC-:B------:R-:W-:Y:S01]  /*3b10*/  FFMA.FTZ R101, R101, R4.reuse, -R28.reuse ;  /* 0x0000000465657223 */ /* 0x180fe2000001081c */
[----:B----4-:R-:W-:Y:S01]  /*3b20*/  FADD.FTZ R46, R8, R5 ;  /* 0x00000005082e7221 */ /* 0x010fe20000010000 */
[-CC-:B------:R-:W-:Y:S01]  /*3b30*/  FFMA.FTZ R103, R103, R4.reuse, -R28.reuse ;  /* 0x0000000467677223 */ /* 0x180fe2000001081c */
[-C--:B------:R-:W-:Y:S01]  /*3b40*/  FFMA.FTZ R65, R65, R4.reuse, -R28 ;  /* 0x0000000441417223 */ /* 0x080fe2000001081c */
[----:B------:R-:W0:Y:S01]  /*3b50*/  MUFU.EX2 R182, R75 ;  /* 0x0000004b00b67308 */ /* 0x000e220000000800 */
[----:B-----5:R-:W-:Y:S01]  /*3b60*/  FADD.FTZ R5, R179, R46 ;  /* 0x0000002eb3057221 */ /* 0x020fe20000010000 */
[----:B-1----:R-:W-:Y:S01]  /*3b70*/  FADD.FTZ R46, R3, R180 ;  /* 0x000000b4032e7221 */ /* 0x002fe20000010000 */
[-CC-:B------:R-:W-:Y:S01]  /*3b80*/  FFMA.FTZ R105, R105, R4.reuse, -R28.reuse ;  /* 0x0000000469697223 */ /* 0x180fe2000001081c */
[----:B------:R-:W-:Y:S01]  /*3b90*/  F2FP.BF16.F32.PACK_AB R183, R6, R183 ;  /* 0x000000b706b7723e */ /* 0x000fe200000010ff */
[----:B------:R-:W-:Y:S01]  /*3ba0*/  FADD.FTZ R48, R10, R5 ;  /* 0x000000050a307221 */ /* 0x000fe20000010000 */
[-CC-:B------:R-:W-:Y:S01]  /*3bb0*/  FFMA.FTZ R69, R69, R4.reuse, -R28.reuse ;  /* 0x0000000445457223 */ /* 0x180fe2000001081c */
[-C--:B------:R-:W-:Y:S01]  /*3bc0*/  FFMA.FTZ R45, R45, R4.reuse, -R28 ;  /* 0x000000042d2d7223 */ /* 0x080fe2000001081c */
        /* <DEDUP_REMOVED lines=10> */
[----:B------:R-:W-:Y:S01]  /*3c70*/  FFMA.FTZ R28, R85, R4, -R28 ;  /* 0x00000004551c7223 */ /* 0x000fe2000001081c */
[----:B------:R-:W-:-:S02]  /*3c80*/  F2FP.BF16.F32.PACK_AB R180, R180, R3 ;  /* 0x00000003b4b4723e */ /* 0x000fc400000010ff */
[----:B------:R-:W-:Y:S02]  /*3c90*/  F2FP.BF16.F32.PACK_AB R177, R8, R177 ;  /* 0x000000b108b1723e */ /* 0x000fe400000010ff */
[----:B------:R-:W-:Y:S01]  /*3ca0*/  F2FP.BF16.F32.PACK_AB R179, R10, R179 ;  /* 0x000000b30ab3723e */ /* 0x000fe200000010ff */
[----:B------:R0:W3:Y:S01]  /*3cb0*/  MUFU.EX2 R176, R11 ;  /* 0x0000000b00b07308 */ /* 0x0000e20000000800 */
[----:B-1----:R-:W-:Y:S01]  /*3cc0*/  FADD.FTZ R5, R79, R46 ;  /* 0x0000002e4f057221 */ /* 0x002fe20000010000 */
[----:B------:R-:W-:-:S06]  /*3cd0*/  F2FP.BF16.F32.PACK_AB R182, R182, R71 ;  /* 0x00000047b6b6723e */ /* 0x000fcc00000010ff */
[----:B------:R-:W1:Y:S01]  /*3ce0*/  MUFU.EX2 R14, R14 ;  /* 0x0000000e000e7308 */ /* 0x000e620000000800 */
[----:B0-----:R-:W-:Y:S01]  /*3cf0*/  FADD.FTZ R11, R173, R48 ;  /* 0x00000030ad0b7221 */ /* 0x001fe20000010000 */
[----:B------:R-:W-:-:S03]  /*3d00*/  F2FP.BF16.F32.PACK_AB R173, R12, R173 ;  /* 0x000000ad0cad723e */ /* 0x000fc600000010ff */
[----:B------:R-:W-:-:S03]  /*3d10*/  FADD.FTZ R48, R12, R11 ;  /* 0x0000000b0c307221 */ /* 0x000fc60000010000 */
[----:B------:R-:W0:Y:S01]  /*3d20*/  MUFU.EX2 R83, R83 ;  /* 0x0000005300537308 */ /* 0x000e220000000800 */
[----:B--2---:R-:W-:Y:S01]  /*3d30*/  FADD.FTZ R11, R175, R48 ;  /* 0x00000030af0b7221 */ /* 0x004fe20000010000 */
[C---:B---3--:R-:W-:Y:S01]  /*3d40*/  FADD.FTZ R46, R176.reuse, R5 ;  /* 0x00000005b02e7221 */ /* 0x048fe20000010000 */
[----:B------:R-:W-:-:S05]  /*3d50*/  F2FP.BF16.F32.PACK_AB R176, R176, R79 ;  /* 0x0000004fb0b0723e */ /* 0x000fca00000010ff */
        /* <DEDUP_REMOVED lines=23> */
[----:B------:R2:W3:Y:S01]  /*3ed0*/  MUFU.EX2 R174, R91 ;  /* 0x0000005b00ae7308 */ /* 0x0004e20000000800 */
[----:B-1----:R-:W-:-:S07]  /*3ee0*/  FADD.FTZ R5, R89, R0 ;  /* 0x0000000059057221 */ /* 0x002fce0000010000 */
[----:B------:R-:W1:Y:S01]  /*3ef0*/  MUFU.EX2 R21, R21 ;  /* 0x0000001500157308 */ /* 0x000e620000000800 */
[----:B0-----:R-:W-:Y:S01]  /*3f00*/  FADD.FTZ R11, R153, R46 ;  /* 0x0000002e990b7221 */ /* 0x001fe20000010000 */
[C---:B------:R-:W-:Y:S01]  /*3f10*/  F2FP.BF16.F32.PACK_AB R153, R30.reuse, R153 ;  /* 0x000000991e99723e */ /* 0x040fe200000010ff */
[----:B--2---:R-:W-:Y:S02]  /*3f20*/  IMAD.MOV.U32 R91, RZ, RZ, R151 ;  /* 0x000000ffff5b7224 */ /* 0x004fe400078e0097 */
[----:B------:R-:W-:-:S03]  /*3f30*/  FADD.FTZ R46, R30, R11 ;  /* 0x0000000b1e2e7221 */ /* 0x000fc60000010000 */
[----:B------:R-:W0:Y:S01]  /*3f40*/  MUFU.EX2 R31, R31 ;  /* 0x0000001f001f7308 */ /* 0x000e220000000800 */
[C---:B---3--:R-:W-:Y:S01]  /*3f50*/  FADD.FTZ R0, R174.reuse, R5 ;  /* 0x00000005ae007221 */ /* 0x048fe20000010000 */
[----:B------:R-:W-:Y:S01]  /*3f60*/  F2FP.BF16.F32.PACK_AB R174, R174, R89 ;  /* 0x00000059aeae723e */ /* 0x000fe200000010ff */
[----:B------:R-:W-:-:S05]  /*3f70*/  IMAD.MOV.U32 R89, RZ, RZ, R151 ;  /* 0x000000ffff597224 */ /* 0x000fca00078e0097 */
        /* <DEDUP_REMOVED lines=9> */
[----:B------:R-:W-:-:S06]  /*4010*/  F2FP.BF16.F32.PACK_AB R155, R32, R31 ;  /* 0x0000001f209b723e */ /* 0x000fcc00000010ff */
[----:B------:R1:W3:Y:S01]  /*4020*/  MUFU.EX2 R170, R95 ;  /* 0x0000005f00aa7308 */ /* 0x0002e20000000800 */
[----:B0-----:R-:W-:-:S07]  /*4030*/  FADD.FTZ R5, R93, R0 ;  /* 0x000000005d057221 */ /* 0x001fce0000010000 */
[----:B------:R-:W0:Y:S01]  /*4040*/  MUFU.EX2 R36, R43 ;  /* 0x0000002b00247308 */ /* 0x000e220000000800 */
[----:B--2---:R-:W-:Y:S01]  /*4050*/  FADD.FTZ R11, R37, R46 ;  /* 0x0000002e250b7221 */ /* 0x004fe20000010000 */
[----:B-1----:R-:W-:-:S06]  /*4060*/  IMAD.MOV.U32 R95, RZ, RZ, R151 ;  /* 0x000000ffff5f7224 */ /* 0x002fcc00078e0097 */
[----:B------:R-:W1:Y:S01]  /*4070*/  MUFU.EX2 R29, R29 ;  /* 0x0000001d001d7308 */ /* 0x000e620000000800 */
[C---:B---3--:R-:W-:Y:S01]  /*4080*/  FADD.FTZ R0, R170.reuse, R5 ;  /* 0x00000005aa007221 */ /* 0x048fe20000010000 */
[----:B------:R-:W-:Y:S01]  /*4090*/  F2FP.BF16.F32.PACK_AB R170, R170, R93 ;  /* 0x0000005daaaa723e */ /* 0x000fe200000010ff */
[----:B------:R-:W-:-:S05]  /*40a0*/  IMAD.MOV.U32 R93, RZ, RZ, R151 ;  /* 0x000000ffff5d7224 */ /* 0x000fca00078e0097 */
[----:B------:R-:W2:Y:S01]  /*40b0*/  MUFU.EX2 R47, R47 ;  /* 0x0000002f002f7308 */ /* 0x000ea20000000800 */
[C---:B0-----:R-:W-:Y:S01]  /*40c0*/  FADD.FTZ R46, R36.reuse, R11 ;  /* 0x0000000b242e7221 */ /* 0x041fe20000010000 */
[----:B------:R-:W-:-:S06]  /*40d0*/  F2FP.BF16.F32.PACK_AB R157, R36, R37 ;  /* 0x00000025249d723e */ /* 0x000fcc00000010ff */
[----:B------:R0:W3:Y:S01]  /*40e0*/  MUFU.EX2 R152, R97 ;  /* 0x0000006100987308 */ /* 0x0000e20000000800 */
[----:B-1----:R-:W-:-:S07]  /*40f0*/  FADD.FTZ R5, R29, R0 ;  /* 0x000000001d057221 */ /* 0x002fce0000010000 */
[----:B------:R-:W1:Y:S01]  /*4100*/  MUFU.EX2 R40, R49 ;  /* 0x0000003100287308 */ /* 0x000e620000000800 */
[----:B--2---:R-:W-:Y:S01]  /*4110*/  FADD.FTZ R11, R47, R46 ;  /* 0x0000002e2f0b7221 */ /* 0x004fe20000010000 */
[----:B0-----:R-:W-:-:S06]  /*4120*/  IMAD.MOV.U32 R97, RZ, RZ, R151 ;  /* 0x000000ffff617224 */ /* 0x001fcc00078e0097 */
[----:B------:R-:W0:Y:S01]  /*4130*/  MUFU.EX2 R99, R99 ;  /* 0x0000006300637308 */ /* 0x000e220000000800 */
[C---:B---3--:R-:W-:Y:S01]  /*4140*/  FADD.FTZ R0, R152.reuse, R5 ;  /* 0x0000000598007221 */ /* 0x048fe20000010000 */
        /* <DEDUP_REMOVED lines=33> */
[----:B------:R-:W-:Y:S02]  /*4360*/  F2FP.BF16.F32.PACK_AB R158, R158, R105 ;  /* 0x000000699e9e723e */ /* 0x000fe400000010ff */
[----:B------:R-:W-:-:S04]  /*4370*/  MOV R105, R151 ;  /* 0x0000009700697202 */ /* 0x000fc80000000f00 */
        /* <DEDUP_REMOVED lines=21> */
[----:B-1----:R-:W-:Y:S01]  /*44d0*/  FADD.FTZ R3, R33, R6 ;  /* 0x0000000621037221 */ /* 0x002fe20000010000 */
[C---:B--2---:R-:W-:Y:S01]  /*44e0*/  FADD.FTZ R0, R38.reuse, R11 ;  /* 0x0000000b26007221 */ /* 0x044fe20000010000 */
[----:B------:R-:W-:Y:S02]  /*44f0*/  F2FP.BF16.F32.PACK_AB R167, R38, R61 ;  /* 0x0000003d26a7723e */ /* 0x000fe400000010ff */
[C---:B0-----:R-:W-:Y:S01]  /*4500*/  FADD.FTZ R3, R28.reuse, R3 ;  /* 0x000000031c037221 */ /* 0x041fe20000010000 */
[----:B------:R-:W-:Y:S01]  /*4510*/  F2FP.BF16.F32.PACK_AB R166, R28, R33 ;  /* 0x000000211ca6723e */ /* 0x000fe200000010ff */
[----:B------:R-:W-:Y:S06]  /*4520*/  @!P2 BRA `(.L_x_7561) ;  /* 0x0000003000b4a947 */ /* 0x000fec0003800000 */
[----:B------:R-:W-:Y:S01]  /*4530*/  IMAD.MOV.U32 R6, RZ, RZ, R9 ;  /* 0x000000ffff067224 */ /* 0x000fe200078e0009 */
[----:B------:R-:W-:Y:S01]  /*4540*/  CS2R R150, SRZ ;  /* 0x0000000000967805 */ /* 0x000fe2000001ff00 */
        /* <DEDUP_REMOVED lines=32> */
[----:B------:R-:W-:Y:S01]  /*4750*/  UMOV UR57, UR44 ;  /* 0x0000002c00397c82 */ /* 0x000fe20008000000 */
[----:B------:R-:W-:Y:S01]  /*4760*/  UMOV UR55, UR43 ;  /* 0x0000002b00377c82 */ /* 0x000fe20008000000 */
[----:B------:R-:W-:-:S05]  /*4770*/  ULDC UR53, c[0x0][0x9d8] ;  /* 0x0002760000357ab9 */ /* 0x000fca0000000800 */
.L_x_7570:
        /* <DEDUP_REMOVED lines=9> */
.L_x_7563:
[----:B------:R-:W-:Y:S01]  /*4810*/  ULEA UR6, UR43, UR41, 0x3 ;  /* 0x000000292b067291 */ /* 0x000fe2000f8e183f */
[----:B------:R-:W-:-:S05]  /*4820*/  IMAD.U32 R4, RZ, RZ, UR44 ;  /* 0x0000002cff047e24 */ /* 0x000fca000f8e00ff */
[----:B------:R-:W-:-:S04]  /*4830*/  SHF.L.U32 R4, R4, 0x1f, RZ ;  /* 0x0000001f04047819 */ /* 0x000fc800000006ff */
[----:B------:R0:W1:Y:S01]  /*4840*/  SYNCS.PHASECHK.TRANS64.TRYWAIT P2, [UR6+0x28830], R4 ;  /* 0x02883004ff0075a7 */ /* 0x0000620008040146 */
[----:B------:R-:W-:Y:S05]  /*4850*/  @!P0 BRA `(.L_x_7564) ;  /* 0x0000000000048947 */ /* 0x000fea0003800000 */
[----:B------:R-:W-:Y:S01]  /*4860*/  BPT.TRAP 0x1 ;  /* 0x000000040000795c */ /* 0x000fe20000300000 */
.L_x_7564:
[----:B-1----:R-:W-:Y:S05]  /*4870*/  @P2 BRA `(.L_x_7562) ;  /* 0x0000000000082947 */ /* 0x002fea0003800000 */
[----:B------:R-:W1:Y:S02]  /*4880*/  SYNCS.PHASECHK.TRANS64.TRYWAIT P2, [UR6+0x28830], R4 ;  /* 0x02883004ff0075a7 */ /* 0x000e640008040146 */
[----:B-1----:R-:W-:Y:S05]  /*4890*/  @!P2 BRA `(.L_x_7565) ;  /* 0x000000d00028a947 */ /* 0x002fea0003800000 */
.L_x_7562:
[----:B01----:R-:W-:Y:S01]  /*48a0*/  VIADD R4, R22, 0x8 ;  /* 0x0000000816047836 */ /* 0x003fe20000000000 */
        /* <DEDUP_REMOVED lines=44> */
.L_x_7567:
[----:B------:R-:W-:Y:S01]  /*4b70*/  ULEA UR6, UR55, UR41, 0x3 ;  /* 0x0000002937067291 */ /* 0x000fe2000f8e183f */
[----:B------:R-:W-:-:S04]  /*4b80*/  MOV R4, UR57 ;  /* 0x0000003900047c02 */ /* 0x000fc80008000f00 */
[----:B------:R-:W-:-:S04]  /*4b90*/  SHF.L.U32 R4, R4, 0x1f, RZ ;  /* 0x0000001f04047819 */ /* 0x000fc800000006ff */
[----:B------:R0:W1:Y:S01]  /*4ba0*/  SYNCS.PHASECHK.TRANS64.TRYWAIT P2, [UR6+0x28850], R4 ;  /* 0x02885004ff0075a7 */ /* 0x0000620008040146 */
[----:B------:R-:W-:Y:S05]  /*4bb0*/  @!P0 BRA `(.L_x_7568) ;  /* 0x0000000000048947 */ /* 0x000fea0003800000 */
[----:B------:R-:W-:Y:S01]  /*4bc0*/  BPT.TRAP 0x1 ;  /* 0x000000040000795c */ /* 0x000fe20000300000 */
.L_x_7568:
[----:B-1----:R-:W-:Y:S05]  /*4bd0*/  @P2 BRA `(.L_x_7566) ;  /* 0x0000000000082947 */ /* 0x002fea0003800000 */
[----:B------:R-:W1:Y:S02]  /*4be0*/  SYNCS.PHASECHK.TRANS64.TRYWAIT P2, [UR6+0x28850], R4 ;  /* 0x02885004ff0075a7 */ /* 0x000e640008040146 */
[----:B-1----:R-:W-:Y:S05]  /*4bf0*/  @!P2 BRA `(.L_x_7569) ;  /* 0x000000cc0068a947 */ /* 0x002fea0003800000 */
.L_x_7566:
[----:B------:R-:W-:Y:S01]  /*4c00*/  UIADD3 UR6, UR41, 0x400, URZ ;  /* 0x0000040029067890 */ /* 0x000fe2000fffe03f */
[----:B------:R-:W-:Y:S01]  /*4c10*/  WARPGROUP.ARRIVE ;  /* 0x00000000000079c5 */ /* 0x000fe20000000000 */
[----:B------:R-:W-:Y:S01]  /*4c20*/  UMOV UR7, 0x40000040 ;  /* 0x4000004000077882 */ /* 0x000fe20000000000 */
[----:B01----:R-:W-:Y:S01]  /*4c30*/  FMUL.FTZ R4, R24, UR53 ;  /* 0x0000003518047c20 */ /* 0x003fe20008410000 */
        /* <DEDUP_REMOVED lines=56> */
[----:B-----5:R-:W-:Y:S01]  /*4fc0*/  FMUL.FTZ R37, R59, UR53 ;  /* 0x000000353b257c20 */ /* 0x020fe20008410000 */
        /* <DEDUP_REMOVED lines=9> */
[----:B------:R-:W-:Y:S01]  /*5060*/  UISETP.GT.AND UP0, UPT, UR56, UR54, UPT ;  /* 0x000000363800728c */ /* 0x000fe2000bf04270 */
[----:B------:R-:W-:-:S04]  /*5070*/  UMOV UR57, UR44 ;  /* 0x0000002c00397c82 */ /* 0x000fc80008000000 */
        /* <DEDUP_REMOVED lines=14> */
[----:B------:R5:W4:Y:S01]  /*5160*/  MUFU.TANH R183, R33 ;  /* 0x0000002100b77308 */ /* 0x000b220000002400 */
[----:B------:R-:W-:Y:S01]  /*5170*/  HGMMA.64x128x16.F32.BF16 R88, R176, gdesc[UR4].tnspB, R88, gsb0 ;  /* 0x41e00004b0587df0 */ /* 0x000fe20008001858 */
[----:B------:R-:W-:Y:S01]  /*5180*/  UIADD3 UR6, UR10, 0x100, URZ ;  /* 0x000001000a067890 */ /* 0x000fe2000fffe03f */
[----:B------:R-:W-:-:S05]  /*5190*/  UMOV UR7, 0x40000040 ;  /* 0x4000004000077882 */ /* 0x000fca0000000000 */
[----:B------:R0:W4:Y:S01]  /*51a0*/  MUFU.TANH R181, R36 ;  /* 0x0000002400b57308 */ /* 0x0001220000002400 */
[----:B-----5:R-:W-:-:S07]  /*51b0*/  FMUL.FTZ R33, R51, UR53 ;  /* 0x0000003533217c20 */ /* 0x020fce0008410000 */
[----:B------:R-:W-:Y:S01]  /*51c0*/  MUFU.TANH R51, R69 ;  /* 0x0000004500337308 */ /* 0x000fe20000002400 */
[----:B0-----:R-:W-:Y:S01]  /*51d0*/  FMUL.FTZ R36, R58, UR53 ;  /* 0x000000353a247c20 */ /* 0x001fe20008410000 */
[----:B------:R-:W-:-:S06]  /*51e0*/  FMUL.FTZ R58, R82, UR53 ;  /* 0x00000035523a7c20 */ /* 0x000fcc0008410000 */
[----:B------:R-:W-:Y:S08]  /*51f0*/  MUFU.TANH R47, R72 ;  /* 0x00000048002f7308 */ /* 0x000ff00000002400 */
[----:B------:R-:W-:Y:S08]  /*5200*/  MUFU.TANH R43, R76 ;  /* 0x0000004c002b7308 */ /* 0x000ff00000002400 */
[----:B------:R-:W-:Y:S08]  /*5210*/  MUFU.TANH R39, R77 ;  /* 0x0000004d00277308 */ /* 0x000ff00000002400 */
[----:B------:R-:W-:Y:S08]  /*5220*/  MUFU.TANH R15, R81 ;  /* 0x00000051000f7308 */ /* 0x000ff00000002400 */
[----:B------:R-:W-:Y:S08]  /*5230*/  MUFU.TANH R21, R84 ;  /* 0x0000005400157308 */ /* 0x000ff00000002400 */
[----:B------:R-:W0:Y:S08]  /*5240*/  MUFU.TANH R9, R9 ;  /* 0x0000000900097308 */ /* 0x000e300000002400 */
[----:B------:R-:W-:Y:S08]  /*5250*/  MUFU.TANH R8, R8 ;  /* 0x0000000800087308 */ /* 0x000ff00000002400 */
[----:B------:R-:W-:Y:S08]  /*5260*/  MUFU.TANH R10, R10 ;  /* 0x0000000a000a7308 */ /* 0x000ff00000002400 */
[----:B------:R-:W-:Y:S08]  /*5270*/  MUFU.TANH R11, R11 ;  /* 0x0000000b000b7308 */ /* 0x000ff00000002400 */
[----:B------:R-:W5:Y:S08]  /*5280*/  MUFU.TANH R12, R12 ;  /* 0x0000000c000c7308 */ /* 0x000f700000002400 */
[----:B------:R-:W-:Y:S08]  /*5290*/  MUFU.TANH R14, R14 ;  /* 0x0000000e000e7308 */ /* 0x000ff00000002400 */
[----:B------:R-:W-:Y:S08]  /*52a0*/  MUFU.TANH R20, R20 ;  /* 0x0000001400147308 */ /* 0x000ff00000002400 */
[----:B------:R-:W-:Y:S08]  /*52b0*/  MUFU.TANH R24, R24 ;  /* 0x0000001800187308 */ /* 0x000ff00000002400 */
[----:B------:R-:W5:Y:S08]  /*52c0*/  MUFU.TANH R26, R26 ;  /* 0x0000001a001a7308 */ /* 0x000f700000002400 */
[----:B------:R-:W-:Y:S08]  /*52d0*/  MUFU.TANH R28, R28 ;  /* 0x0000001c001c7308 */ /* 0x000ff00000002400 */
[----:B------:R-:W-:Y:S01]  /*52e0*/  MUFU.TANH R30, R30 ;  /* 0x0000001e001e7308 */ /* 0x000fe20000002400 */
[----:B------:R-:W-:-:S02]  /*52f0*/  WARPGROUP.DEPBAR.LE gsb0, 0x0 ;  /* 0x00008000000079c5 */ /* 0x000fc40000010000 */
[----:B------:R-:W-:-:S05]  /*5300*/  WARPGROUP.ARRIVE ;  /* 0x00000000000079c5 */ /* 0x000fca0000000000 */
[----:B------:R-:W-:Y:S01]  /*5310*/  MUFU.TANH R31, R31 ;  /* 0x0000001f001f7308 */ /* 0x000fe20000002400 */
[----:B------:R-:W-:Y:S01]  /*5320*/  HGMMA.64x128x16.F32.BF16 R88, R172, gdesc[UR4].tnspB, R88, gsb0 ;  /* 0x41e00004ac587df0 */ /* 0x000fe20008001858 */
[----:B------:R-:W-:Y:S01]  /*5330*/  UMOV UR6, 0xffffff80 ;  /* 0xffffff8000067882 */ /* 0x000fe20000000000 */
[----:B------:R-:W-:Y:S01]  /*5340*/  UMOV UR7, 0x40000040 ;  /* 0x4000004000077882 */ /* 0x000fe20000000000 */
[----:B------:R-:W-:Y:S02]  /*5350*/  UIMAD UR6, UR56, UR6, 0x1 ;  /* 0x00000001380674a4 */ /* 0x000fe4000f8e0206 */
[----:B------:R-:W-:Y:S02]  /*5360*/  UIADD3 UR56, UR56, -0x1, URZ ;  /* 0xffffffff38387890 */ /* 0x000fe4000fffe03f */
[----:B------:R-:W-:Y:S01]  /*5370*/  MUFU.TANH R32, R32 ;  /* 0x0000002000207308 */ /* 0x000fe20000002400 */
[----:B------:R-:W-:-:S04]  /*5380*/  ULEA UR6, UR52, UR6, 0x7 ;  /* 0x0000000634067291 */ /* 0x000fc8000f8e383f */
[----:B------:R-:W-:-:S03]  /*5390*/  UIADD3 UR6, -UR51, UR6, UR47 ;  /* 0x0000000633067290 */ /* 0x000fc6000fffe12f */
[----:B------:R-:W-:Y:S03]  /*53a0*/  MUFU.TANH R33, R33 ;  /* 0x0000002100217308 */ /* 0x000fe60000002400 */
[----:B------:R-:W-:Y:S01]  /*53b0*/  IMAD.U32 R13, RZ, RZ, UR6 ;  /* 0x00000006ff0d7e24 */ /* 0x000fe2000f8e00ff */
[----:B------:R-:W-:-:S03]  /*53c0*/  UIADD3 UR6, UR10, 0x180, URZ ;  /* 0x000001800a067890 */ /* 0x000fc6000fffe03f */
[----:B------:R-:W-:Y:S01]  /*53d0*/  IMAD R38, R18, -0x2, R13 ;  /* 0xfffffffe12267824 */ /* 0x000fe200078e020d */
[----:B------:R-:W-:Y:S03]  /*53e0*/  MUFU.TANH R34, R34 ;  /* 0x0000002200227308 */ /* 0x000fe60000002400 */
[----:B------:R-:W-:-:S04]  /*53f0*/  IMAD.IADD R27, R19, 0x1, R38 ;  /* 0x00000001131b7824 */ /* 0x000fc800078e0226 */
[C---:B------:R-:W-:Y:S01]  /*5400*/  VIADD R68, R27.reuse, 0x8 ;  /* 0x000000081b447836 */ /* 0x040fe20000000000 */
[C---:B------:R-:W-:Y:S01]  /*5410*/  ISETP.GT.AND P2, PT, R27.reuse, RZ, PT ;  /* 0x000000ff1b00720c */ /* 0x040fe20003f44270 */
[----:B------:R5:W-:Y:S01]  /*5420*/  MUFU.TANH R13, R85 ;  /* 0x00000055000d7308 */ /* 0x000be20000002400 */
[C---:B------:R-:W-:Y:S02]  /*5430*/  ISETP.GT.AND P3, PT, R27.reuse, 0x1, PT ;  /* 0x000000011b00780c */ /* 0x040fe40003f64270 */
[----:B------:R-:W-:Y:S02]  /*5440*/  FSEL R25, R4, -INF , P2 ;  /* 0xff80000004197808 */ /* 0x000fe40001000000 */
[----:B------:R-:W-:Y:S02]  /*5450*/  ISETP.GT.AND P2, PT, R27, 0x8, PT ;  /* 0x000000081b00780c */ /* 0x000fe40003f44270 */
[----:B-1----:R-:W-:Y:S01]  /*5460*/  FSEL R189, R7, -INF , P3 ;  /* 0xff80000007bd7808 */ /* 0x002fe20001800000 */
[----:B------:R-:W-:Y:S01]  /*5470*/  FMUL.FTZ R7, R73, UR53 ;  /* 0x0000003549077c20 */ /* 0x000fe20008410000 */
[----:B------:R-:W-:Y:S01]  /*5480*/  FMNMX.FTZ R4, R25, R5, !PT ;  /* 0x0000000519047209 */ /* 0x000fe20007810000 */
[----:B------:R-:W-:Y:S01]  /*5490*/  MUFU.TANH R35, R35 ;  /* 0x0000002300237308 */ /* 0x000fe20000002400 */
[----:B------:R-:W-:-:S02]  /*54a0*/  ISETP.GT.AND P3, PT, R27, 0x9, PT ;  /* 0x000000091b00780c */ /* 0x000fc40003f64270 */
[----:B--2---:R-:W-:Y:S02]  /*54b0*/  FSEL R191, R191, -INF , P2 ;  /* 0xff800000bfbf7808 */ /* 0x004fe40001000000 */
[----:B------:R-:W-:Y:S02]  /*54c0*/  FMNMX.FTZ R38, R189, R4, !PT ;  /* 0x00000004bd267209 */ /* 0x000fe40007810000 */
[----:B------:R-:W-:Y:S01]  /*54d0*/  ISETP.GT.AND P2, PT, R27, 0x10, PT ;  /* 0x000000101b00780c */ /* 0x000fe20003f44270 */
[----:B------:R1:W2:Y:S01]  /*54e0*/  MUFU.TANH R4, R61 ;  /* 0x0000003d00047308 */ /* 0x0002a20000002400 */
[----:B---3--:R-:W-:Y:S02]  /*54f0*/  FSEL R193, R193, -INF , P3 ;  /* 0xff800000c1c17808 */ /* 0x008fe40001800000 */
[----:B------:R-:W-:Y:S02]  /*5500*/  FMNMX.FTZ R38, R191, R38, !PT ;  /* 0x00000026bf267209 */ /* 0x000fe40007810000 */
[----:B------:R-:W-:-:S02]  /*5510*/  ISETP.GT.AND P3, PT, R27, 0x11, PT ;  /* 0x000000111b00780c */ /* 0x000fc40003f64270 */
[----:B----4-:R-:W-:Y:S01]  /*5520*/  FSEL R187, R187, -INF , P2 ;  /* 0xff800000bbbb7808 */ /* 0x010fe20001000000 */
[----:B------:R-:W3:Y:S01]  /*5530*/  MUFU.TANH R7, R7 ;  /* 0x0000000700077308 */ /* 0x000ee20000002400 */
[----:B------:R-:W-:Y:S02]  /*5540*/  FMNMX.FTZ R38, R193, R38, !PT ;  /* 0x00000026c1267209 */ /* 0x000fe40007810000 */
[----:B------:R-:W-:Y:S02]  /*5550*/  ISETP.GT.AND P2, PT, R27, 0x18, PT ;  /* 0x000000181b00780c */ /* 0x000fe40003f44270 */
[----:B------:R-:W-:Y:S02]  /*5560*/  FSEL R183, R183, -INF , P3 ;  /* 0xff800000b7b77808 */ /* 0x000fe40001800000 */
[----:B------:R-:W-:Y:S01]  /*5570*/  FMNMX.FTZ R38, R187, R38, !PT ;  /* 0x00000026bb267209 */ /* 0x000fe20007810000 */
[----:B------:R-:W-:Y:S01]  /*5580*/  MUFU.TANH R36, R36 ;  /* 0x0000002400247308 */ /* 0x000fe20000002400 */
[----:B------:R-:W-:-:S02]  /*5590*/  ISETP.GT.AND P3, PT, R27, 0x19, PT ;  /* 0x000000191b00780c */ /* 0x000fc40003f64270 */
[----:B------:R-:W-:Y:S02]  /*55a0*/  FSEL R181, R181, -INF , P2 ;  /* 0xff800000b5b57808 */ /* 0x000fe40001000000 */
[----:B------:R-:W-:Y:S02]  /*55b0*/  FMNMX.FTZ R38, R183, R38, !PT ;  /* 0x00000026b7267209 */ /* 0x000fe40007810000 */
[----:B------:R-:W-:Y:S01]  /*55c0*/  ISETP.GT.AND P2, PT, R27, 0x20, PT ;  /* 0x000000201b00780c */ /* 0x000fe20003f44270 */
[----:B------:R-:W-:Y:S01]  /*55d0*/  MUFU.TANH R37, R37 ;  /* 0x0000002500257308 */ /* 0x000fe20000002400 */
[----:B------:R-:W-:Y:S02]  /*55e0*/  FSEL R29, R29, -INF , P3 ;  /* 0xff8000001d1d7808 */ /* 0x000fe40001800000 */
[----:B------:R-:W-:Y:S02]  /*55f0*/  FMNMX.FTZ R38, R181, R38, !PT ;  /* 0x00000026b5267209 */ /* 0x000fe40007810000 */
[----:B------:R-:W-:-:S02]  /*5600*/  ISETP.GT.AND P3, PT, R27, 0x21, PT ;  /* 0x000000211b00780c */ /* 0x000fc40003f64270 */
[----:B------:R-:W-:Y:S01]  /*5610*/  FSEL R179, R40, -INF , P2 ;  /* 0xff80000028b37808 */ /* 0x000fe20001000000 */
[----:B------:R-:W-:Y:S01]  /*5620*/  FMUL.FTZ R40, R62, UR53 ;  /* 0x000000353e287c20 */ /* 0x000fe20008410000 */
[----:B------:R-:W-:Y:S01]  /*5630*/  FMNMX.FTZ R38, R29, R38, !PT ;  /* 0x000000261d267209 */ /* 0x000fe20007810000 */
[----:B------:R-:W-:Y:S01]  /*5640*/  MUFU.TANH R42, R42 ;  /* 0x0000002a002a7308 */ /* 0x000fe20000002400 */
[----:B------:R-:W-:Y:S02]  /*5650*/  ISETP.GT.AND P2, PT, R27, 0x28, PT ;  /* 0x000000281b00780c */ /* 0x000fe40003f44270 */
[----:B------:R-:W-:Y:S02]  /*5660*/  FSEL R177, R41, -INF , P3 ;  /* 0xff80000029b17808 */ /* 0x000fe40001800000 */
[----:B------:R-:W-:Y:S02]  /*5670*/  FMNMX.FTZ R38, R179, R38, !PT ;  /* 0x00000026b3267209 */ /* 0x000fe40007810000 */
[----:B------:R-:W-:Y:S01]  /*5680*/  ISETP.GT.AND P3, PT, R27, 0x29, PT ;  /* 0x000000291b00780c */ /* 0x000fe20003f64270 */
[----:B------:R-:W4:Y:S01]  /*5690*/  MUFU.TANH R41, R80 ;  /* 0x0000005000297308 */ /* 0x000f220000002400 */
[----:B------:R-:W-:-:S02]  /*56a0*/  FMNMX.FTZ R38, R177, R38, !PT ;  /* 0x00000026b1267209 */ /* 0x000fc40007810000 */
[C---:B------:R-:W-:Y:S02]  /*56b0*/  ISETP.GT.AND P4, PT, R68.reuse, RZ, PT ;  /* 0x000000ff4400720c */ /* 0x040fe40003f84270 */
[C---:B------:R-:W-:Y:S02]  /*56c0*/  ISETP.GT.AND P5, PT, R68.reuse, 0x1, PT ;  /* 0x000000014400780c */ /* 0x040fe40003fa4270 */
[----:B0-----:R-:W-:Y:S01]  /*56d0*/  FSEL R63, R9, -INF , P4 ;  /* 0xff800000093f7808 */ /* 0x001fe20002000000 */
[----:B------:R-:W0:Y:S01]  /*56e0*/  MUFU.TANH R40, R40 ;  /* 0x0000002800287308 */ /* 0x000e220000002400 */
[C---:B------:R-:W-:Y:S02]  /*56f0*/  ISETP.GT.AND P6, PT, R68.reuse, 0x9, PT ;  /* 0x000000094400780c */ /* 0x040fe40003fc4270 */
[----:B------:R-:W-:-:S04]  /*5700*/  ISETP.GT.AND P4, PT, R68, 0x10, PT ;  /* 0x000000104400780c */ /* 0x000fc80003f84270 */
[----:B-----5:R-:W-:Y:S01]  /*5710*/  FSEL R77, R12, -INF , P4 ;  /* 0xff8000000c4d7808 */ /* 0x020fe20002000000 */
[----:B------:R-:W-:Y:S01]  /*5720*/  MUFU.TANH R46, R46 ;  /* 0x0000002e002e7308 */ /* 0x000fe20000002400 */
[----:B------:R-:W-:-:S04]  /*5730*/  ISETP.GT.AND P4, PT, R68, 0x20, PT ;  /* 0x000000204400780c */ /* 0x000fc80003f84270 */
[----:B------:R-:W-:Y:S02]  /*5740*/  FSEL R85, R26, -INF , P4 ;  /* 0xff8000001a557808 */ /* 0x000fe40002000000 */
[----:B------:R-:W-:Y:S01]  /*5750*/  ISETP.GT.AND P4, PT, R68, 0x30, PT ;  /* 0x000000304400780c */ /* 0x000fe20003f84270 */
[----:B------:R-:W-:Y:S08]  /*5760*/  MUFU.TANH R50, R50 ;  /* 0x0000003200327308 */ /* 0x000ff00000002400 */
[----:B------:R-:W-:Y:S08]  /*5770*/  MUFU.TANH R54, R54 ;  /* 0x0000003600367308 */ /* 0x000ff00000002400 */
[----:B------:R-:W-:Y:S01]  /*5780*/  MUFU.TANH R58, R58 ;  /* 0x0000003a003a7308 */ /* 0x000fe20000002400 */
[----:B------:R-:W-:-:S02]  /*5790*/  WARPGROUP.DEPBAR.LE gsb0, 0x0 ;  /* 0x00008000000079c5 */ /* 0x000fc40000010000 */
[----:B------:R-:W-:Y:S01]  /*57a0*/  WARPGROUP.ARRIVE ;  /* 0x00000000000079c5 */ /* 0x000fe20000000000 */
[----:B------:R-:W-:Y:S01]  /*57b0*/  FSEL R175, R44, -INF , P2 ;  /* 0xff8000002caf7808 */ /* 0x000fe20001000000 */
[----:B------:R-:W-:Y:S01]  /*57c0*/  FMUL.FTZ R44, R66, UR53 ;  /* 0x00000035422c7c20 */ /* 0x000fe20008410000 */
[----:B------:R-:W-:Y:S01]  /*57d0*/  ISETP.GT.AND P2, PT, R27, 0x30, PT ;  /* 0x000000301b00780c */ /* 0x000fe20003f44270 */
[----:B------:R-:W-:Y:S01]  /*57e0*/  FMUL.FTZ R66, R87, UR53 ;  /* 0x0000003557427c20 */ /* 0x000fe20008410000 */
[----:B------:R-:W-:Y:S01]  /*57f0*/  FSEL R173, R45, -INF , P3 ;  /* 0xff8000002dad7808 */ /* 0x000fe20001800000 */
[----:B------:R-:W-:Y:S01]  /*5800*/  HGMMA.64x128x16.F32.BF16 R88, R168, gdesc[UR4].tnspB, R88, gsb0 ;  /* 0x41e00004a8587df0 */ /* 0x000fe20008001858 */
[----:B------:R-:W-:Y:S01]  /*5810*/  UIADD3 UR6, UR10, 0x200, URZ ;  /* 0x000002000a067890 */ /* 0x000fe2000fffe03f */
[----:B------:R-:W-:Y:S01]  /*5820*/  FMNMX.FTZ R38, R175, R38, !PT ;  /* 0x00000026af267209 */ /* 0x000fe20007810000 */
[----:B------:R-:W-:Y:S01]  /*5830*/  UMOV UR7, 0x40000040 ;  /* 0x4000004000077882 */ /* 0x000fe20000000000 */
[----:B------:R-:W-:Y:S01]  /*5840*/  ISETP.GT.AND P3, PT, R27, 0x31, PT ;  /* 0x000000311b00780c */ /* 0x000fe20003f64270 */
[----:B------:R-:W5:Y:S01]  /*5850*/  MUFU.TANH R44, R44 ;  /* 0x0000002c002c7308 */ /* 0x000f620000002400 */
[----:B------:R-:W-:-:S07]  /*5860*/  FMNMX.FTZ R38, R173, R38, !PT ;  /* 0x00000026ad267209 */ /* 0x000fce0007810000 */
[----:B------:R-:W-:Y:S01]  /*5870*/  MUFU.TANH R66, R66 ;  /* 0x0000004200427308 */ /* 0x000fe20000002400 */
[----:B------:R-:W-:Y:S02]  /*5880*/  WARPGROUP.DEPBAR.LE gsb0, 0x0 ;  /* 0x00008000000079c5 */ /* 0x000fe40000010000 */
[----:B------:R-:W-:Y:S01]  /*5890*/  WARPGROUP.ARRIVE ;  /* 0x00000000000079c5 */ /* 0x000fe20000000000 */
[----:B------:R-:W-:Y:S01]  /*58a0*/  FSEL R171, R48, -INF , P2 ;  /* 0xff80000030ab7808 */ /* 0x000fe20001000000 */
[----:B------:R-:W-:Y:S01]  /*58b0*/  FMUL.FTZ R48, R67, UR53 ;  /* 0x0000003543307c20 */ /* 0x000fe20008410000 */
[----:B------:R-:W-:Y:S02]  /*58c0*/  ISETP.GT.AND P2, PT, R27, 0x38, PT ;  /* 0x000000381b00780c */ /* 0x000fe40003f44270 */
[----:B------:R-:W-:Y:S01]  /*58d0*/  FSEL R169, R49, -INF , P3 ;  /* 0xff80000031a97808 */ /* 0x000fe20001800000 */
[----:B------:R-:W-:Y:S01]  /*58e0*/  HGMMA.64x128x16.F32.BF16 R88, R152, gdesc[UR4].tnspB, R88, gsb0 ;  /* 0x41e0000498587df0 */ /* 0x000fe20008001858 */
[----:B------:R-:W-:Y:S01]  /*58f0*/  FMNMX.FTZ R38, R171, R38, !PT ;  /* 0x00000026ab267209 */ /* 0x000fe20007810000 */
[----:B------:R-:W-:Y:S01]  /*5900*/  UIADD3 UR6, UR10, 0x280, URZ ;  /* 0x000002800a067890 */ /* 0x000fe2000fffe03f */
[----:B------:R-:W-:Y:S01]  /*5910*/  ISETP.GT.AND P3, PT, R27, 0x39, PT ;  /* 0x000000391b00780c */ /* 0x000fe20003f64270 */
[----:B------:R-:W-:Y:S01]  /*5920*/  UMOV UR7, 0x40000040 ;  /* 0x4000004000077882 */ /* 0x000fe20000000000 */
[----:B------:R-:W-:Y:S01]  /*5930*/  FSEL R73, R52, -INF , P2 ;  /* 0xff80000034497808 */ /* 0x000fe20001000000 */
[----:B------:R-:W-:Y:S01]  /*5940*/  FMUL.FTZ R52, R71, UR53 ;  /* 0x0000003547347c20 */ /* 0x000fe20008410000 */
[----:B------:R-:W-:Y:S01]  /*5950*/  FMNMX.FTZ R38, R169, R38, !PT ;  /* 0x00000026a9267209 */ /* 0x000fe20007810000 */
[----:B------:R-:W5:Y:S01]  /*5960*/  MUFU.TANH R48, R48 ;  /* 0x0000003000307308 */ /* 0x000f620000002400 */
[----:B------:R-:W-:-:S02]  /*5970*/  ISETP.GT.AND P2, PT, R27, 0x40, PT ;  /* 0x000000401b00780c */ /* 0x000fc40003f44270 */
[----:B------:R-:W-:Y:S02]  /*5980*/  FSEL R69, R53, -INF , P3 ;  /* 0xff80000035457808 */ /* 0x000fe40001800000 */
[----:B------:R-:W-:Y:S02]  /*5990*/  FMNMX.FTZ R38, R73, R38, !PT ;  /* 0x0000002649267209 */ /* 0x000fe40007810000 */
[----:B------:R-:W-:Y:S01]  /*59a0*/  ISETP.GT.AND P3, PT, R27, 0x41, PT ;  /* 0x000000411b00780c */ /* 0x000fe20003f64270 */
[----:B------:R-:W5:Y:S01]  /*59b0*/  MUFU.TANH R52, R52 ;  /* 0x0000003400347308 */ /* 0x000f620000002400 */
[----:B------:R-:W-:Y:S01]  /*59c0*/  FSEL R65, R56, -INF , P2 ;  /* 0xff80000038417808 */ /* 0x000fe20001000000 */
[----:B------:R-:W-:Y:S01]  /*59d0*/  FMUL.FTZ R56, R75, UR53 ;  /* 0x000000354b387c20 */ /* 0x000fe20008410000 */
[----:B------:R-:W-:Y:S02]  /*59e0*/  FMNMX.FTZ R38, R69, R38, !PT ;  /* 0x0000002645267209 */ /* 0x000fe40007810000 */
[----:B------:R-:W-:-:S02]  /*59f0*/  ISETP.GT.AND P2, PT, R27, 0x48, PT ;  /* 0x000000481b00780c */ /* 0x000fc40003f44270 */
[----:B-1----:R-:W-:Y:S01]  /*5a00*/  FSEL R61, R57, -INF , P3 ;  /* 0xff800000393d7808 */ /* 0x002fe20001800000 */
[----:B------:R-:W1:Y:S01]  /*5a10*/  MUFU.TANH R56, R56 ;  /* 0x0000003800387308 */ /* 0x000e620000002400 */
[----:B------:R-:W-:Y:S02]  /*5a20*/  FMNMX.FTZ R38, R65, R38, !PT ;  /* 0x0000002641267209 */ /* 0x000fe40007810000 */
[----:B------:R-:W-:Y:S02]  /*5a30*/  ISETP.GT.AND P3, PT, R27, 0x49, PT ;  /* 0x000000491b00780c */ /* 0x000fe40003f64270 */
[----:B------:R-:W-:Y:S01]  /*5a40*/  FSEL R53, R60, -INF , P2 ;  /* 0xff8000003c357808 */ /* 0x000fe20001000000 */
[----:B------:R-:W-:Y:S01]  /*5a50*/  FMUL.FTZ R60, R79, UR53 ;  /* 0x000000354f3c7c20 */ /* 0x000fe20008410000 */
[----:B------:R-:W-:Y:S02]  /*5a60*/  FMNMX.FTZ R38, R61, R38, !PT ;  /* 0x000000263d267209 */ /* 0x000fe40007810000 */
[----:B------:R-:W-:-:S02]  /*5a70*/  ISETP.GT.AND P2, PT, R27, 0x50, PT ;  /* 0x000000501b00780c */ /* 0x000fc40003f44270 */
[----:B--2---:R-:W-:Y:S01]  /*5a80*/  FSEL R49, R4, -INF , P3 ;  /* 0xff80000004317808 */ /* 0x004fe20001800000 */
[----:B------:R-:W2:Y:S01]  /*5a90*/  MUFU.TANH R60, R60 ;  /* 0x0000003c003c7308 */ /* 0x000ea20000002400 */
[----:B------:R-:W-:Y:S01]  /*5aa0*/  FMNMX.FTZ R38, R53, R38, !PT ;  /* 0x0000002635267209 */ /* 0x000fe20007810000 */
[----:B------:R-:W0:Y:S01]  /*5ab0*/  LDC R4, c[0x0][0x988] ;  /* 0x00026200ff047b82 */ /* 0x000e220000000800 */
[----:B------:R-:W-:Y:S02]  /*5ac0*/  ISETP.GT.AND P3, PT, R27, 0x51, PT ;  /* 0x000000511b00780c */ /* 0x000fe40003f64270 */
[----:B------:R-:W-:Y:S01]  /*5ad0*/  FSEL R57, R64, -INF , P2 ;  /* 0xff80000040397808 */ /* 0x000fe20001000000 */
[----:B------:R-:W-:Y:S01]  /*5ae0*/  FMUL.FTZ R64, R83, UR53 ;  /* 0x0000003553407c20 */ /* 0x000fe20008410000 */
[----:B------:R-:W-:Y:S02]  /*5af0*/  FMNMX.FTZ R38, R49, R38, !PT ;  /* 0x0000002631267209 */ /* 0x000fe40007810000 */
[----:B------:R-:W-:-:S02]  /*5b00*/  ISETP.GT.AND P2, PT, R27, 0x58, PT ;  /* 0x000000581b00780c */ /* 0x000fc40003f44270 */
[----:B------:R-:W-:Y:S01]  /*5b10*/  FSEL R59, R59, -INF , P3 ;  /* 0xff8000003b3b7808 */ /* 0x000fe20001800000 */
[----:B------:R-:W2:Y:S01]  /*5b20*/  MUFU.TANH R64, R64 ;  /* 0x0000004000407308 */ /* 0x000ea20000002400 */
[----:B------:R-:W-:Y:S02]  /*5b30*/  FMNMX.FTZ R38, R57, R38, !PT ;  /* 0x0000002639267209 */ /* 0x000fe40007810000 */
[----:B------:R-:W-:Y:S02]  /*5b40*/  ISETP.GT.AND P3, PT, R27, 0x59, PT ;  /* 0x000000591b00780c */ /* 0x000fe40003f64270 */
[----:B------:R-:W-:Y:S02]  /*5b50*/  FSEL R55, R55, -INF , P2 ;  /* 0xff80000037377808 */ /* 0x000fe40001000000 */
[----:B------:R-:W-:Y:S02]  /*5b60*/  FMNMX.FTZ R38, R59, R38, !PT ;  /* 0x000000263b267209 */ /* 0x000fe40007810000 */
[----:B------:R-:W-:-:S02]  /*5b70*/  ISETP.GT.AND P2, PT, R27, 0x60, PT ;  /* 0x000000601b00780c */ /* 0x000fc40003f44270 */
[----:B------:R-:W-:Y:S02]  /*5b80*/  FSEL R51, R51, -INF , P3 ;  /* 0xff80000033337808 */ /* 0x000fe40001800000 */
[----:B------:R-:W-:Y:S02]  /*5b90*/  FMNMX.FTZ R38, R55, R38, !PT ;  /* 0x0000002637267209 */ /* 0x000fe40007810000 */
[----:B------:R-:W-:Y:S02]  /*5ba0*/  ISETP.GT.AND P3, PT, R27, 0x61, PT ;  /* 0x000000611b00780c */ /* 0x000fe40003f64270 */
[----:B------:R-:W-:Y:S02]  /*5bb0*/  FSEL R47, R47, -INF , P2 ;  /* 0xff8000002f2f7808 */ /* 0x000fe40001000000 */
[----:B------:R-:W-:Y:S02]  /*5bc0*/  FMNMX.FTZ R38, R51, R38, !PT ;  /* 0x0000002633267209 */ /* 0x000fe40007810000 */
[----:B------:R-:W-:-:S02]  /*5bd0*/  ISETP.GT.AND P2, PT, R27, 0x68, PT ;  /* 0x000000681b00780c */ /* 0x000fc40003f44270 */
[----:B---3--:R-:W-:Y:S02]  /*5be0*/  FSEL R45, R7, -INF , P3 ;  /* 0xff800000072d7808 */ /* 0x008fe40001800000 */
        /* <DEDUP_REMOVED lines=8> */
[----:B----4-:R-:W-:Y:S02]  /*5c70*/  FSEL R41, R41, -INF , P2 ;  /* 0xff80000029297808 */ /* 0x010fe40001000000 */
[----:B------:R-:W-:Y:S02]  /*5c80*/  FMNMX.FTZ R38, R39, R38, !PT ;  /* 0x0000002627267209 */ /* 0x000fe40007810000 */
[----:B------:R-:W-:-:S02]  /*5c90*/  ISETP.GT.AND P2, PT, R27, 0x78, PT ;  /* 0x000000781b00780c */ /* 0x000fc40003f44270 */
[----:B------:R-:W-:Y:S02]  /*5ca0*/  FSEL R15, R15, -INF , P3 ;  /* 0xff8000000f0f7808 */ /* 0x000fe40001800000 */
[----:B------:R-:W-:Y:S02]  /*5cb0*/  FMNMX.FTZ R38, R41, R38, !PT ;  /* 0x0000002629267209 */ /* 0x000fe40007810000 */
[----:B------:R-:W-:Y:S02]  /*5cc0*/  ISETP.GT.AND P3, PT, R27, 0x79, PT ;  /* 0x000000791b00780c */ /* 0x000fe40003f64270 */
[----:B------:R-:W-:Y:S02]  /*5cd0*/  FSEL R21, R21, -INF , P2 ;  /* 0xff80000015157808 */ /* 0x000fe40001000000 */
[----:B------:R-:W-:Y:S02]  /*5ce0*/  FMNMX.FTZ R38, R15, R38, !PT ;  /* 0x000000260f267209 */ /* 0x000fe40007810000 */
[----:B------:R-:W-:-:S02]  /*5cf0*/  FSEL R13, R13, -INF , P3 ;  /* 0xff8000000d0d7808 */ /* 0x000fc40001800000 */
[----:B------:R-:W-:Y:S02]  /*5d00*/  FMNMX.FTZ R38, R21, R38, !PT ;  /* 0x0000002615267209 */ /* 0x000fe40007810000 */
[----:B------:R-:W-:Y:S02]  /*5d10*/  FSEL R71, R8, -INF , P5 ;  /* 0xff80000008477808 */ /* 0x000fe40002800000 */
[----:B------:R-:W-:Y:S02]  /*5d20*/  FMNMX.FTZ R38, R13, R38, !PT ;  /* 0x000000260d267209 */ /* 0x000fe40007810000 */
[----:B------:R-:W-:Y:S02]  /*5d30*/  ISETP.GT.AND P3, PT, R68, 0x8, PT ;  /* 0x000000084400780c */ /* 0x000fe40003f64270 */
[----:B------:R-:W-:Y:S01]  /*5d40*/  FMNMX.FTZ R8, R63, R6, !PT ;  /* 0x000000063f087209 */ /* 0x000fe20007810000 */
[----:B------:R-:W3:Y:S01]  /*5d50*/  SHFL.BFLY PT, R7, R38, 0x2, 0x1f ;  /* 0x0c401f0026077f89 */ /* 0x000ee200000e0000 */
[----:B------:R-:W-:-:S02]  /*5d60*/  FSEL R67, R10, -INF , P3 ;  /* 0xff8000000a437808 */ /* 0x000fc40001800000 */
[----:B------:R-:W-:Y:S02]  /*5d70*/  FMNMX.FTZ R8, R71, R8, !PT ;  /* 0x0000000847087209 */ /* 0x000fe40007810000 */
[----:B------:R-:W-:Y:S02]  /*5d80*/  FSEL R75, R11, -INF , P6 ;  /* 0xff8000000b4b7808 */ /* 0x000fe40003000000 */
[----:B------:R-:W-:Y:S02]  /*5d90*/  FMNMX.FTZ R8, R67, R8, !PT ;  /* 0x0000000843087209 */ /* 0x000fe40007810000 */
[C---:B------:R-:W-:Y:S02]  /*5da0*/  ISETP.GT.AND P5, PT, R68.reuse, 0x11, PT ;  /* 0x000000114400780c */ /* 0x040fe40003fa4270 */
[----:B------:R-:W-:Y:S02]  /*5db0*/  FMNMX.FTZ R8, R75, R8, !PT ;  /* 0x000000084b087209 */ /* 0x000fe40007810000 */
[----:B------:R-:W-:-:S02]  /*5dc0*/  ISETP.GT.AND P3, PT, R68, 0x18, PT ;  /* 0x000000184400780c */ /* 0x000fc40003f64270 */
[----:B------:R-:W-:Y:S02]  /*5dd0*/  FSEL R79, R14, -INF , P5 ;  /* 0xff8000000e4f7808 */ /* 0x000fe40002800000 */
[----:B------:R-:W-:Y:S02]  /*5de0*/  FMNMX.FTZ R8, R77, R8, !PT ;  /* 0x000000084d087209 */ /* 0x000fe40007810000 */
[----:B------:R-:W-:Y:S02]  /*5df0*/  ISETP.GT.AND P6, PT, R68, 0x19, PT ;  /* 0x000000194400780c */ /* 0x000fe40003fc4270 */
[----:B------:R-:W-:Y:S02]  /*5e00*/  FSEL R81, R20, -INF , P3 ;  /* 0xff80000014517808 */ /* 0x000fe40001800000 */
[----:B------:R-:W-:Y:S02]  /*5e10*/  FMNMX.FTZ R8, R79, R8, !PT ;  /* 0x000000084f087209 */ /* 0x000fe40007810000 */
[----:B---3--:R-:W-:Y:S01]  /*5e20*/  FMNMX.FTZ R62, R38, R7, !PT ;  /* 0x00000007263e7209 */ /* 0x008fe20007810000 */
[----:B------:R-:W-:-:S02]  /*5e30*/  WARPGROUP.DEPBAR.LE gsb0, 0x0 ;  /* 0x00008000000079c5 */ /* 0x000fc40000010000 */
[----:B------:R-:W-:Y:S01]  /*5e40*/  WARPGROUP.ARRIVE ;  /* 0x00000000000079c5 */ /* 0x000fe20000000000 */
[----:B------:R-:W-:Y:S01]  /*5e50*/  FSEL R83, R24, -INF , P6 ;  /* 0xff80000018537808 */ /* 0x000fe20003000000 */
[----:B------:R-:W3:Y:S01]  /*5e60*/  SHFL.BFLY PT, R7, R62, 0x1, 0x1f ;  /* 0x0c201f003e077f89 */ /* 0x000ee200000e0000 */
[----:B------:R-:W-:Y:S02]  /*5e70*/  FMNMX.FTZ R8, R81, R8, !PT ;  /* 0x0000000851087209 */ /* 0x000fe40007810000 */
[C---:B------:R-:W-:Y:S01]  /*5e80*/  ISETP.GT.AND P5, PT, R68.reuse, 0x21, PT ;  /* 0x000000214400780c */ /* 0x040fe20003fa4270 */
[----:B------:R-:W-:Y:S01]  /*5e90*/  HGMMA.64x128x16.F32.BF16 R88, R156, gdesc[UR4].tnspB, R88, gsb0 ;  /* 0x41e000049c587df0 */ /* 0x000fe20008001858 */
[----:B------:R-:W-:Y:S01]  /*5ea0*/  UIADD3 UR6, UR10, 0x300, URZ ;  /* 0x000003000a067890 */ /* 0x000fe2000fffe03f */
[----:B------:R-:W-:Y:S01]  /*5eb0*/  FMNMX.FTZ R8, R83, R8, !PT ;  /* 0x0000000853087209 */ /* 0x000fe20007810000 */
[----:B------:R-:W-:Y:S01]  /*5ec0*/  UMOV UR7, 0x40000040 ;  /* 0x4000004000077882 */ /* 0x000fe20000000000 */
        /* <DEDUP_REMOVED lines=8> */
[----:B---3--:R-:W-:Y:S01]  /*5f50*/  FMNMX.FTZ R7, R62, R7, !PT ;  /* 0x000000073e077209 */ /* 0x008fe20007810000 */
[----:B------:R-:W-:Y:S01]  /*5f60*/  FMUL.FTZ R62, R86, UR53 ;  /* 0x00000035563e7c20 */ /* 0x000fe20008410000 */
[C---:B------:R-:W-:Y:S02]  /*5f70*/  ISETP.GT.AND P5, PT, R68.reuse, 0x31, PT ;  /* 0x000000314400780c */ /* 0x040fe40003fa4270 */
[C---:B------:R-:W-:Y:S01]  /*5f80*/  FSETP.NEU.FTZ.AND P2, PT, R7.reuse, -INF , PT ;  /* 0xff8000000700780b */ /* 0x040fe20003f5d000 */
[----:B0-----:R-:W-:Y:S01]  /*5f90*/  FMUL.FTZ R38, R7, R4 ;  /* 0x0000000407267220 */ /* 0x001fe20000410000 */
[----:B------:R-:W-:Y:S01]  /*5fa0*/  FMNMX.FTZ R8, R155, R8, !PT ;  /* 0x000000089b087209 */ /* 0x000fe20007810000 */
[----:B------:R-:W0:Y:S01]  /*5fb0*/  MUFU.TANH R62, R62 ;  /* 0x0000003e003e7308 */ /* 0x000e220000002400 */
[----:B------:R-:W-:-:S02]  /*5fc0*/  ISETP.GT.AND P3, PT, R68, 0x38, PT ;  /* 0x000000384400780c */ /* 0x000fc40003f64270 */
[----:B------:R-:W-:Y:S02]  /*5fd0*/  FSEL R38, R38, RZ, P2 ;  /* 0x000000ff26267208 */ /* 0x000fe40001000000 */
[----:B------:R-:W-:-:S03]  /*5fe0*/  FSEL R20, R7, RZ, P2 ;  /* 0x000000ff07147208 */ /* 0x000fc60001000000 */
[-CC-:B------:R-:W-:Y:S01]  /*5ff0*/  FFMA.FTZ R172, R179, R4.reuse, -R38.reuse ;  /* 0x00000004b3ac7223 */ /* 0x180fe20000010826 */
[----:B------:R-:W-:Y:S01]  /*6000*/  FSEL R179, R32, -INF , P4 ;  /* 0xff80000020b37808 */ /* 0x000fe20002000000 */
        /* <DEDUP_REMOVED lines=43> */
[----:B-----5:R-:W-:Y:S01]  /*62c0*/  FSEL R189, R44, -INF , P3 ;  /* 0xff8000002cbd7808 */ /* 0x020fe20001800000 */
[--C-:B------:R-:W-:Y:S01]  /*62d0*/  FFMA.FTZ R39, R39, R4, -R38.reuse ;  /* 0x0000000427277223 */ /* 0x100fe20000010826 */
[----:B------:R-:W-:Y:S01]  /*62e0*/  FMNMX.FTZ R8, R187, R8, !PT ;  /* 0x00000008bb087209 */ /* 0x000fe20007810000 */
[-CC-:B------:R-:W-:Y:S01]  /*62f0*/  FFMA.FTZ R12, R41, R4.reuse, -R38.reuse ;  /* 0x00000004290c7223 */ /* 0x180fe20000010826 */
[----:B------:R-:W-:Y:S01]  /*6300*/  ISETP.GT.AND P5, PT, R68, 0x58, PT ;  /* 0x000000584400780c */ /* 0x000fe20003fa4270 */
[-CC-:B------:R-:W-:Y:S01]  /*6310*/  FFMA.FTZ R15, R15, R4.reuse, -R38.reuse ;  /* 0x000000040f0f7223 */ /* 0x180fe20000010826 */
[----:B------:R-:W-:Y:S01]  /*6320*/  FSEL R169, R48, -INF , P4 ;  /* 0xff80000030a97808 */ /* 0x000fe20002000000 */
[----:B------:R-:W-:Y:S01]  /*6330*/  FFMA.FTZ R21, R21, R4, -R38 ;  /* 0x0000000415157223 */ /* 0x000fe20000010826 */
[----:B------:R-:W-:Y:S01]  /*6340*/  FMNMX.FTZ R8, R189, R8, !PT ;  /* 0x00000008bd087209 */ /* 0x000fe20007810000 */
[----:B------:R-:W-:Y:S01]  /*6350*/  MUFU.EX2 R180, R180 ;  /* 0x000000b400b47308 */ /* 0x000fe20000000800 */
[----:B------:R-:W-:-:S02]  /*6360*/  ISETP.GT.AND P3, PT, R68, 0x59, PT ;  /* 0x000000594400780c */ /* 0x000fc40003f64270 */
[----:B------:R-:W-:Y:S01]  /*6370*/  FSEL R171, R46, -INF , P5 ;  /* 0xff8000002eab7808 */ /* 0x000fe20002800000 */
[----:B------:R-:W-:Y:S01]  /*6380*/  IMAD.U32 R46, RZ, RZ, UR43 ;  /* 0x0000002bff2e7e24 */ /* 0x000fe2000f8e00ff */
        /* <DEDUP_REMOVED lines=9> */
[----:B------:R-:W-:Y:S01]  /*6420*/  IMAD.U32 R50, RZ, RZ, UR55 ;  /* 0x00000037ff327e24 */ /* 0x000fe2000f8e00ff */
[----:B------:R-:W-:Y:S01]  /*6430*/  ISETP.GT.AND P3, PT, R68, 0x68, PT ;  /* 0x000000684400780c */ /* 0x000fe20003f64270 */
[----:B------:R-:W-:Y:S01]  /*6440*/  UMOV UR55, UR43 ;  /* 0x0000002b00377c82 */ /* 0x000fe20008000000 */
[----:B-1----:R-:W-:Y:S02]  /*6450*/  FSEL R193, R56, -INF , P5 ;  /* 0xff80000038c17808 */ /* 0x002fe40002800000 */
[----:B------:R-:W-:Y:S01]  /*6460*/  FMNMX.FTZ R8, R191, R8, !PT ;  /* 0x00000008bf087209 */ /* 0x000fe20007810000 */
[----:B------:R-:W-:Y:S01]  /*6470*/  MUFU.EX2 R27, R27 ;  /* 0x0000001b001b7308 */ /* 0x000fe20000000800 */
[----:B------:R-:W-:-:S02]  /*6480*/  ISETP.GT.AND P4, PT, R68, 0x69, PT ;  /* 0x000000694400780c */ /* 0x000fc40003f84270 */
[----:B------:R-:W-:Y:S02]  /*6490*/  FSEL R195, R54, -INF , P3 ;  /* 0xff80000036c37808 */ /* 0x000fe40001800000 */
[----:B------:R-:W-:Y:S02]  /*64a0*/  FMNMX.FTZ R8, R193, R8, !PT ;  /* 0x00000008c1087209 */ /* 0x000fe40007810000 */
[----:B------:R-:W-:Y:S01]  /*64b0*/  ISETP.GT.AND P5, PT, R68, 0x70, PT ;  /* 0x000000704400780c */ /* 0x000fe20003fa4270 */
[----:B------:R-:W-:Y:S01]  /*64c0*/  MUFU.EX2 R176, R176 ;  /* 0x000000b000b07308 */ /* 0x000fe20000000800 */
[----:B--2---:R-:W-:Y:S02]  /*64d0*/  FSEL R65, R60, -INF , P4 ;  /* 0xff8000003c417808 */ /* 0x004fe40002000000 */
        /* <DEDUP_REMOVED lines=10> */
[----:B0-----:R-:W-:Y:S01]  /*6580*/  FSEL R201, R62, -INF , P4 ;  /* 0xff8000003ec97808 */ /* 0x001fe20002000000 */
[----:B------:R-:W-:Y:S02]  /*6590*/  WARPGROUP.DEPBAR.LE gsb0, 0x0 ;  /* 0x00008000000079c5 */ /* 0x000fe40000010000 */
[----:B------:R-:W-:Y:S01]  /*65a0*/  WARPGROUP.ARRIVE ;  /* 0x00000000000079c5 */ /* 0x000fe20000000000 */
[----:B------:R-:W-:Y:S01]  /*65b0*/  FMNMX.FTZ R8, R199, R8, !PT ;  /* 0x00000008c7087209 */ /* 0x000fe20007810000 */
[-CC-:B------:R-:W-:Y:S01]  /*65c0*/  FFMA.FTZ R156, R57, R4.reuse, -R38.reuse ;  /* 0x00000004399c7223 */ /* 0x180fe20000010826 */
[----:B------:R-:W-:Y:S01]  /*65d0*/  FSEL R157, R66, -INF , P5 ;  /* 0xff800000429d7808 */ /* 0x000fe20002800000 */
[--C-:B------:R-:W-:Y:S01]  /*65e0*/  FFMA.FTZ R158, R55, R4, -R38.reuse ;  /* 0x00000004379e7223 */ /* 0x100fe20000010826 */
[----:B------:R-:W-:Y:S01]  /*65f0*/  FMNMX.FTZ R8, R201, R8, !PT ;  /* 0x00000008c9087209 */ /* 0x000fe20007810000 */
[----:B------:R-:W-:Y:S01]  /*6600*/  HGMMA.64x128x16.F32.BF16 R88, R160, gdesc[UR4].tnspB, R88, gsb0 ;  /* 0x41e00004a0587df0 */ /* 0x000fe20008001858 */
[----:B------:R-:W-:Y:S01]  /*6610*/  UIADD3 UR6, UR10, 0x380, URZ ;  /* 0x000003800a067890 */ /* 0x000fe2000fffe03f */
[----:B------:R-:W-:Y:S01]  /*6620*/  MUFU.EX2 R29, R29 ;  /* 0x0000001d001d7308 */ /* 0x000fe20000000800 */
[----:B------:R-:W-:Y:S01]  /*6630*/  FMNMX.FTZ R9, R157, R8, !PT ;  /* 0x000000089d097209 */ /* 0x000fe20007810000 */
[----:B------:R-:W-:Y:S01]  /*6640*/  UMOV UR7, 0x40000040 ;  /* 0x4000004000077882 */ /* 0x000fe20000000000 */
[----:B------:R-:W-:Y:S01]  /*6650*/  FFMA.FTZ R8, R47, R4, -R38 ;  /* 0x000000042f087223 */ /* 0x000fe20000010826 */
[----:B------:R-:W-:-:S02]  /*6660*/  @!P1 LEA R46, R46, UR41, 0x3 ;  /* 0x000000292e2e9c11 */ /* 0x000fc4000f8e18ff */
[----:B------:R-:W0:Y:S01]  /*6670*/  SHFL.BFLY PT, R10, R9, 0x2, 0x1f ;  /* 0x0c401f00090a7f89 */ /* 0x000e2200000e0000 */
[----:B------:R-:W-:Y:S01]  /*6680*/  @!P1 LEA R50, R50, UR41, 0x3 ;  /* 0x0000002932329c11 */ /* 0x000fe2000f8e18ff */
[----:B------:R-:W-:Y:S01]  /*6690*/  MUFU.EX2 R172, R172 ;  /* 0x000000ac00ac7308 */ /* 0x000fe20000000800 */
[----:B------:R-:W-:-:S03]  /*66a0*/  @!P1 VIADD R46, R46, 0x28840 ;  /* 0x000288402e2e9836 */ /* 0x000fc60000000000 */
[----:B------:R-:W-:Y:S02]  /*66b0*/  @!P1 VIADD R50, R50, 0x28860 ;  /* 0x0002886032329836 */ /* 0x000fe40000000000 */
[----:B------:R-:W-:Y:S02]  /*66c0*/  @!P1 PRMT R46, RZ, 0x654, R46 ;  /* 0x00000654ff2e9816 */ /* 0x000fe4000000002e */
[----:B------:R-:W-:Y:S01]  /*66d0*/  MUFU.EX2 R31, R31 ;  /* 0x0000001f001f7308 */ /* 0x000fe20000000800 */
[----:B------:R-:W-:-:S07]  /*66e0*/  @!P1 PRMT R50, RZ, 0x654, R50 ;  /* 0x00000654ff329816 */ /* 0x000fce0000000032 */
[----:B------:R-:W-:Y:S01]  /*66f0*/  MUFU.EX2 R174, R174 ;  /* 0x000000ae00ae7308 */ /* 0x000fe20000000800 */
[----:B0-----:R-:W-:Y:S01]  /*6700*/  FMNMX.FTZ R14, R9, R10, !PT ;  /* 0x0000000a090e7209 */ /* 0x001fe20007810000 */
[-CC-:B------:R-:W-:Y:S01]  /*6710*/  FFMA.FTZ R10, R43, R4.reuse, -R38.reuse ;  /* 0x000000042b0a7223 */ /* 0x180fe20000010826 */
[----:B------:R-:W-:Y:S01]  /*6720*/  FFMA.FTZ R38, R13, R4, -R38 ;  /* 0x000000040d267223 */ /* 0x000fe20000010826 */
[----:B------:R-:W-:-:S04]  /*6730*/  FADD.FTZ R13, -R20, R5 ;  /* 0x00000005140d7221 */ /* 0x000fc80000010100 */
[----:B------:R-:W-:Y:S01]  /*6740*/  MUFU.EX2 R33, R33 ;  /* 0x0000002100217308 */ /* 0x000fe20000000800 */
[----:B------:R-:W0:Y:S01]  /*6750*/  SHFL.BFLY PT, R9, R14, 0x1, 0x1f ;  /* 0x0c201f000e097f89 */ /* 0x000e2200000e0000 */
[----:B------:R-:W-:-:S06]  /*6760*/  FMUL.FTZ R13, R13, R4 ;  /* 0x000000040d0d7220 */ /* 0x000fcc0000410000 */
[----:B------:R-:W-:Y:S08]  /*6770*/  MUFU.EX2 R168, R168 ;  /* 0x000000a800a87308 */ /* 0x000ff00000000800 */
[----:B------:R-:W1:Y:S08]  /*6780*/  MUFU.EX2 R13, R13 ;  /* 0x0000000d000d7308 */ /* 0x000e700000000800 */
[----:B------:R-:W2:Y:S01]  /*6790*/  MUFU.EX2 R35, R35 ;  /* 0x0000002300237308 */ /* 0x000ea20000000800 */
[----:B0-----:R-:W-:-:S04]  /*67a0*/  FMNMX.FTZ R9, R14, R9, !PT ;  /* 0x000000090e097209 */ /* 0x001fc80007810000 */
[C---:B------:R-:W-:Y:S01]  /*67b0*/  FSETP.NEU.FTZ.AND P2, PT, R9.reuse, -INF , PT ;  /* 0xff8000000900780b */ /* 0x040fe20003f5d000 */
[----:B------:R-:W-:Y:S02]  /*67c0*/  FMUL.FTZ R34, R9, R4 ;  /* 0x0000000409227220 */ /* 0x000fe40000410000 */
[----:B------:R-:W-:Y:S01]  /*67d0*/  MUFU.EX2 R170, R170 ;  /* 0x000000aa00aa7308 */ /* 0x000fe20000000800 */
[----:B-1----:R-:W-:Y:S01]  /*67e0*/  FFMA.FTZ R40, R13, R3, R180 ;  /* 0x000000030d287223 */ /* 0x002fe200000100b4 */
[C---:B------:R-:W-:Y:S02]  /*67f0*/  F2FP.BF16.F32.PACK_AB R180, R25.reuse, R180 ;  /* 0x000000b419b4723e */ /* 0x040fe400000010ff */
[----:B------:R-:W-:Y:S01]  /*6800*/  FSEL R34, R34, RZ, P2 ;  /* 0x000000ff22227208 */ /* 0x000fe20001000000 */
[----:B------:R-:W-:-:S03]  /*6810*/  FADD.FTZ R3, R25, R40 ;  /* 0x0000002819037221 */ /* 0x000fc60000010000 */
        /* <DEDUP_REMOVED lines=18> */
[----:B------:R-:W-:Y:S01]  /*6940*/  FSEL R3, R9, RZ, P2 ;  /* 0x000000ff09037208 */ /* 0x000fe20001000000 */
[-CC-:B------:R-:W-:Y:S01]  /*6950*/  FFMA.FTZ R55, R87, R4.reuse, -R34.reuse ;  /* 0x0000000457377223 */ /* 0x180fe20000010822 */
[-C--:B------:R-:W-:Y:S01]  /*6960*/  FFMA.FTZ R32, R153, R4.reuse, -R34 ;  /* 0x0000000499207223 */ /* 0x080fe20000010822 */
[----:B------:R-:W-:Y:S01]  /*6970*/  FADD.FTZ R37, R29, R44 ;  /* 0x0000002c1d257221 */ /* 0x000fe20000010000 */
[-C--:B------:R-:W-:Y:S01]  /*6980*/  FFMA.FTZ R57, R155, R4.reuse, -R34 ;  /* 0x000000049b397223 */ /* 0x080fe20000010822 */
[----:B------:R-:W-:Y:S01]  /*6990*/  FADD.FTZ R67, -R3, R6 ;  /* 0x0000000603437221 */ /* 0x000fe20000010100 */
[----:B------:R-:W-:Y:S01]  /*69a0*/  IADD3 R3, -R22, 0xb, RZ ;  /* 0x0000000b16037810 */ /* 0x000fe20007ffe1ff */
[----:B------:R-:W-:Y:S01]  /*69b0*/  FADD.FTZ R44, R172, R37 ;  /* 0x00000025ac2c7221 */ /* 0x000fe20000010000 */
[----:B------:R0:W-:Y:S01]  /*69c0*/  MUFU.EX2 R21, R63 ;  /* 0x0000003f00157308 */ /* 0x0001e20000000800 */
[-C--:B------:R-:W-:Y:S01]  /*69d0*/  FMUL.FTZ R6, R67, R4.reuse ;  /* 0x0000000443067220 */ /* 0x080fe20000410000 */
[-C--:B------:R-:W-:Y:S01]  /*69e0*/  FFMA.FTZ R36, R179, R4.reuse, -R34 ;  /* 0x00000004b3247223 */ /* 0x080fe20000010822 */
[----:B------:R-:W-:Y:S01]  /*69f0*/  FADD.FTZ R71, R31, R44 ;  /* 0x0000002c1f477221 */ /* 0x000fe20000010000 */
[--C-:B------:R-:W-:Y:S01]  /*6a00*/  FFMA.FTZ R59, R177, R4, -R34.reuse ;  /* 0x00000004b13b7223 */ /* 0x100fe20000010822 */
[----:B------:R-:W-:Y:S01]  /*6a10*/  F2FP.BF16.F32.PACK_AB R176, R11, R176 ;  /* 0x000000b00bb0723e */ /* 0x000fe200000010ff */
[-CC-:B------:R-:W-:Y:S01]  /*6a20*/  FFMA.FTZ R153, R183, R4.reuse, -R34.reuse ;  /* 0x00000004b7997223 */ /* 0x180fe20000010822 */
[----:B------:R-:W-:Y:S01]  /*6a30*/  FADD.FTZ R44, R174, R71 ;  /* 0x00000047ae2c7221 */ /* 0x000fe20000010000 */
[----:B------:R-:W-:Y:S01]  /*6a40*/  MUFU.EX2 R6, R6 ;  /* 0x0000000600067308 */ /* 0x000fe20000000800 */
[-CC-:B0-----:R-:W-:Y:S01]  /*6a50*/  FFMA.FTZ R63, R175, R4.reuse, -R34.reuse ;  /* 0x00000004af3f7223 */ /* 0x181fe20000010822 */
        /* <DEDUP_REMOVED lines=17> */
[----:B------:R-:W-:-:S02]  /*6b70*/  PLOP3.LUT P2, PT, PT, PT, UP0, 0x80, 0x0 ;  /* 0x000000000000781c */ /* 0x000fc40003f4f008 */
[----:B------:R-:W-:Y:S02]  /*6b80*/  F2FP.BF16.F32.PACK_AB R182, R27, R182 ;  /* 0x000000b61bb6723e */ /* 0x000fe400000010ff */
[----:B------:R-:W-:Y:S01]  /*6b90*/  F2FP.BF16.F32.PACK_AB R178, R29, R178 ;  /* 0x000000b21db2723e */ /* 0x000fe200000010ff */
[----:B------:R-:W-:Y:S01]  /*6ba0*/  MUFU.EX2 R24, R24 ;  /* 0x0000001800187308 */ /* 0x000fe20000000800 */
[----:B------:R-:W-:Y:S02]  /*6bb0*/  F2FP.BF16.F32.PACK_AB R172, R31, R172 ;  /* 0x000000ac1fac723e */ /* 0x000fe400000010ff */
[----:B------:R-:W-:Y:S02]  /*6bc0*/  F2FP.BF16.F32.PACK_AB R174, R33, R174 ;  /* 0x000000ae21ae723e */ /* 0x000fe400000010ff */
[----:B--2---:R-:W-:Y:S01]  /*6bd0*/  F2FP.BF16.F32.PACK_AB R168, R35, R168 ;  /* 0x000000a823a8723e */ /* 0x004fe200000010ff */
[----:B------:R-:W-:Y:S02]  /*6be0*/  WARPGROUP.DEPBAR.LE gsb0, 0x0 ;  /* 0x00008000000079c5 */ /* 0x000fe40000010000 */
[----:B------:R-:W-:Y:S01]  /*6bf0*/  WARPGROUP.ARRIVE ;  /* 0x00000000000079c5 */ /* 0x000fe20000000000 */
[----:B------:R-:W-:Y:S05]  /*6c00*/  MUFU.EX2 R154, R154 ;  /* 0x0000009a009a7308 */ /* 0x000fea0000000800 */
[----:B------:R-:W-:Y:S03]  /*6c10*/  HGMMA.64x128x16.F32.BF16 R88, R164, gdesc[UR4].tnspB, R88, gsb0 ;  /* 0x41e00004a4587df0 */ /* 0x000fe60008001858 */
[----:B------:R-:W0:Y:S08]  /*6c20*/  MUFU.EX2 R41, R41 ;  /* 0x0000002900297308 */ /* 0x000e300000000800 */
[----:B------:R-:W-:Y:S08]  /*6c30*/  MUFU.EX2 R49, R49 ;  /* 0x0000003100317308 */ /* 0x000ff00000000800 */
[----:B------:R-:W-:Y:S01]  /*6c40*/  MUFU.EX2 R26, R26 ;  /* 0x0000001a001a7308 */ /* 0x000fe20000000800 */
[----:B0-----:R-:W-:-:S07]  /*6c50*/  F2FP.BF16.F32.PACK_AB R183, R41, R24 ;  /* 0x0000001829b7723e */ /* 0x001fce00000010ff */
[----:B------:R-:W-:Y:S08]  /*6c60*/  MUFU.EX2 R156, R156 ;  /* 0x0000009c009c7308 */ /* 0x000ff00000000800 */
        /* <DEDUP_REMOVED lines=11> */
[----:B------:R-:W1:Y:S08]  /*6d20*/  MUFU.EX2 R45, R45 ;  /* 0x0000002d002d7308 */ /* 0x000e700000000800 */
[----:B------:R-:W-:Y:S01]  /*6d30*/  MUFU.EX2 R32, R32 ;  /* 0x0000002000207308 */ /* 0x000fe20000000800 */
[----:B0-----:R-:W-:-:S07]  /*6d40*/  F2FP.BF16.F32.PACK_AB R173, R55, R30 ;  /* 0x0000001e37ad723e */ /* 0x001fce00000010ff */
        /* <DEDUP_REMOVED lines=9> */
[-C--:B------:R-:W-:Y:S01]  /*6de0*/  FMUL.FTZ R90, R90, R6.reuse ;  /* 0x000000065a5a7220 */ /* 0x080fe20000410000 */
[-C--:B------:R-:W-:Y:S01]  /*6df0*/  FMUL.FTZ R91, R91, R6.reuse ;  /* 0x000000065b5b7220 */ /* 0x080fe20000410000 */
[-C--:B------:R-:W-:Y:S01]  /*6e00*/  FMUL.FTZ R94, R94, R6.reuse ;  /* 0x000000065e5e7220 */ /* 0x080fe20000410000 */
[----:B------:R-:W-:Y:S01]  /*6e10*/  FADD.FTZ R48, R170, R3 ;  /* 0x00000003aa307221 */ /* 0x000fe20000010000 */
[-C--:B------:R-:W-:Y:S01]  /*6e20*/  FMUL.FTZ R95, R95, R6.reuse ;  /* 0x000000065f5f7220 */ /* 0x080fe20000410000 */
[----:B------:R0:W-:Y:S01]  /*6e30*/  @!P1 SYNCS.ARRIVE.TRANS64.RED.A1T0 RZ, [R50+URZ], RZ ;  /* 0x000000ff32ff99a7 */ /* 0x0001e2000810043f */
[----:B------:R2:W3:Y:S01]  /*6e40*/  MUFU.EX2 R5, R38 ;  /* 0x0000002600057308 */ /* 0x0004e20000000800 */
[----:B------:R-:W-:Y:S01]  /*6e50*/  FADD.FTZ R3, R69, R48 ;  /* 0x0000003045037221 */ /* 0x000fe20000010000 */
[-C--:B------:R-:W-:Y:S01]  /*6e60*/  FMUL.FTZ R98, R98, R6.reuse ;  /* 0x0000000662627220 */ /* 0x080fe20000410000 */
[-C--:B------:R-:W-:Y:S01]  /*6e70*/  FMUL.FTZ R99, R99, R6.reuse ;  /* 0x0000000663637220 */ /* 0x080fe20000410000 */
[----:B------:R-:W-:Y:S01]  /*6e80*/  FMUL.FTZ R102, R102, R6 ;  /* 0x0000000666667220 */ /* 0x000fe20000410000 */
[----:B-1----:R-:W-:Y:S01]  /*6e90*/  FADD.FTZ R46, R152, R3 ;  /* 0x00000003982e7221 */ /* 0x002fe20000010000 */
[----:B------:R-:W-:Y:S01]  /*6ea0*/  FFMA.FTZ R3, R6, R0, R21 ;  /* 0x0000000006037223 */ /* 0x000fe20000010015 */
[----:B------:R-:W-:Y:S01]  /*6eb0*/  FMUL.FTZ R103, R103, R6 ;  /* 0x0000000667677220 */ /* 0x000fe20000410000 */
[----:B------:R-:W1:Y:S01]  /*6ec0*/  MUFU.EX2 R12, R12 ;  /* 0x0000000c000c7308 */ /* 0x000e620000000800 */
[----:B------:R-:W-:Y:S01]  /*6ed0*/  FADD.FTZ R67, R61, R46 ;  /* 0x0000002e3d437221 */ /* 0x000fe20000010000 */
[----:B------:R-:W-:Y:S01]  /*6ee0*/  FADD.FTZ R3, R20, R3 ;  /* 0x0000000314037221 */ /* 0x000fe20000010000 */
[-CC-:B--2---:R-:W-:Y:S01]  /*6ef0*/  FFMA.FTZ R38, R181, R4.reuse, -R34.reuse ;  /* 0x00000004b5267223 */ /* 0x184fe20000010822 */
[----:B------:R-:W-:Y:S01]  /*6f00*/  FFMA.FTZ R34, R157, R4, -R34 ;  /* 0x000000049d227223 */ /* 0x000fe20000010822 */
[----:B------:R-:W-:Y:S01]  /*6f10*/  FADD.FTZ R46, R154, R67 ;  /* 0x000000439a2e7221 */ /* 0x000fe20000010000 */
[----:B------:R-:W-:Y:S01]  /*6f20*/  FADD.FTZ R0, R24, R3 ;  /* 0x0000000318007221 */ /* 0x000fe20000010000 */
[----:B------:R-:W-:Y:S01]  /*6f30*/  FMUL.FTZ R106, R106, R6 ;  /* 0x000000066a6a7220 */ /* 0x000fe20000410000 */
[----:B------:R-:W-:Y:S01]  /*6f40*/  MUFU.EX2 R59, R59 ;  /* 0x0000003b003b7308 */ /* 0x000fe20000000800 */
[----:B------:R-:W-:Y:S01]  /*6f50*/  FADD.FTZ R67, R49, R46 ;  /* 0x0000002e31437221 */ /* 0x000fe20000010000 */
[----:B------:R-:W-:Y:S01]  /*6f60*/  FADD.FTZ R3, R41, R0 ;  /* 0x0000000029037221 */ /* 0x000fe20000010000 */
[----:B---3--:R-:W-:Y:S01]  /*6f70*/  F2FP.BF16.F32.PACK_AB R166, R5, R14 ;  /* 0x0000000e05a6723e */ /* 0x008fe200000010ff */
        /* <DEDUP_REMOVED lines=20> */
[----:B------:R-:W4:Y:S01]  /*70c0*/  MUFU.EX2 R63, R63 ;  /* 0x0000003f003f7308 */ /* 0x000f220000000800 */
        /* <DEDUP_REMOVED lines=16> */
[----:B--2---:R-:W-:Y:S01]  /*71d0*/  FADD.FTZ R11, R15, R46 ;  /* 0x0000002e0f0b7221 */ /* 0x004fe20000010000 */
[----:B------:R-:W-:Y:S01]  /*71e0*/  FADD.FTZ R3, R59, R0 ;  /* 0x000000003b037221 */ /* 0x000fe20000010000 */
[-C--:B------:R-:W-:Y:S01]  /*71f0*/  FMUL.FTZ R135, R135, R6.reuse ;  /* 0x0000000687877220 */ /* 0x080fe20000410000 */
[-C--:B------:R-:W-:Y:S01]  /*7200*/  FMUL.FTZ R138, R138, R6.reuse ;  /* 0x000000068a8a7220 */ /* 0x080fe20000410000 */
[----:B------:R-:W-:Y:S01]  /*7210*/  FADD.FTZ R8, R14, R11 ;  /* 0x0000000b0e087221 */ /* 0x000fe20000010000 */
[----:B---3--:R-:W-:Y:S01]  /*7220*/  FADD.FTZ R0, R38, R3 ;  /* 0x0000000326007221 */ /* 0x008fe20000010000 */
[-C--:B------:R-:W-:Y:S01]  /*7230*/  FMUL.FTZ R139, R139, R6.reuse ;  /* 0x000000068b8b7220 */ /* 0x080fe20000410000 */
[----:B------:R-:W2:Y:S01]  /*7240*/  MUFU.EX2 R155, R155 ;  /* 0x0000009b009b7308 */ /* 0x000ea20000000800 */
[----:B------:R-:W-:Y:S01]  /*7250*/  FADD.FTZ R3, R5, R8 ;  /* 0x0000000805037221 */ /* 0x000fe20000010000 */
[----:B----4-:R-:W-:Y:S01]  /*7260*/  FADD.FTZ R0, R63, R0 ;  /* 0x000000003f007221 */ /* 0x010fe20000010000 */
[-C--:B------:R-:W-:Y:S01]  /*7270*/  FMUL.FTZ R142, R142, R6.reuse ;  /* 0x000000068e8e7220 */ /* 0x080fe20000410000 */
[-C--:B------:R-:W-:Y:S01]  /*7280*/  FMUL.FTZ R143, R143, R6.reuse ;  /* 0x000000068f8f7220 */ /* 0x080fe20000410000 */
[-C--:B------:R-:W-:Y:S01]  /*7290*/  FMUL.FTZ R146, R146, R6.reuse ;  /* 0x0000000692927220 */ /* 0x080fe20000410000 */
[----:B-----5:R-:W-:Y:S01]  /*72a0*/  FADD.FTZ R5, R153, R0 ;  /* 0x0000000099057221 */ /* 0x020fe20000010000 */
[-C--:B------:R-:W-:Y:S01]  /*72b0*/  FMUL.FTZ R147, R147, R6.reuse ;  /* 0x0000000693937220 */ /* 0x080fe20000410000 */
[----:B------:R-:W3:Y:S01]  /*72c0*/  MUFU.EX2 R42, R42 ;  /* 0x0000002a002a7308 */ /* 0x000ee20000000800 */
[-C--:B------:R-:W-:Y:S01]  /*72d0*/  FMUL.FTZ R150, R150, R6.reuse ;  /* 0x0000000696967220 */ /* 0x080fe20000410000 */
[----:B-1----:R-:W-:Y:S01]  /*72e0*/  FADD.FTZ R0, R40, R5 ;  /* 0x0000000528007221 */ /* 0x002fe20000010000 */
[----:B------:R-:W-:Y:S01]  /*72f0*/  FMUL.FTZ R151, R151, R6 ;  /* 0x0000000697977220 */ /* 0x000fe20000410000 */
[----:B------:R-:W-:Y:S01]  /*7300*/  F2FP.BF16.F32.PACK_AB R170, R69, R170 ;  /* 0x000000aa45aa723e */ /* 0x000fe200000010ff */
[-C--:B------:R-:W-:Y:S01]  /*7310*/  FMUL.FTZ R88, R88, R13.reuse ;  /* 0x0000000d58587220 */ /* 0x080fe20000410000 */
[----:B------:R-:W-:Y:S01]  /*7320*/  F2FP.BF16.F32.PACK_AB R152, R61, R152 ;  /* 0x000000983d98723e */ /* 0x000fe200000010ff */
[-C--:B------:R-:W-:Y:S01]  /*7330*/  FMUL.FTZ R89, R89, R13.reuse ;  /* 0x0000000d59597220 */ /* 0x080fe20000410000 */
[----:B------:R-:W1:Y:S01]  /*7340*/  MUFU.EX2 R37, R37 ;  /* 0x0000002500257308 */ /* 0x000e620000000800 */
        /* <DEDUP_REMOVED lines=48> */
[----:B--2---:R-:W-:Y:S01]  /*7650*/  FADD.FTZ R0, R161, R0 ;  /* 0x00000000a1007221 */ /* 0x004fe20000010000 */
[----:B------:R-:W-:Y:S01]  /*7660*/  F2FP.BF16.F32.PACK_AB R175, R57, R32 ;  /* 0x0000002039af723e */ /* 0x000fe200000010ff */
[----:B------:R-:W-:Y:S01]  /*7670*/  IMAD.MOV.U32 R5, RZ, RZ, R7 ;  /* 0x000000ffff057224 */ /* 0x000fe200078e0007 */
[----:B------:R-:W-:Y:S01]  /*7680*/  F2FP.BF16.F32.PACK_AB R169, R59, R36 ;  /* 0x000000243ba9723e */ /* 0x000fe200000010ff */
[----:B------:R-:W-:Y:S01]  /*7690*/  IMAD.MOV.U32 R6, RZ, RZ, R9 ;  /* 0x000000ffff067224 */ /* 0x000fe200078e0009 */
[----:B------:R-:W-:-:S02]  /*76a0*/  F2FP.BF16.F32.PACK_AB R171, R63, R38 ;  /* 0x000000263fab723e */ /* 0x000fc400000010ff */
[----:B------:R-:W2:Y:S01]  /*76b0*/  MUFU.EX2 R65, R65 ;  /* 0x0000004100417308 */ /* 0x000ea20000000800 */
[----:B---3--:R-:W-:Y:S01]  /*76c0*/  FADD.FTZ R0, R193, R0 ;  /* 0x00000000c1007221 */ /* 0x008fe20000010000 */
[----:B------:R-:W-:Y:S02]  /*76d0*/  F2FP.BF16.F32.PACK_AB R153, R40, R153 ;  /* 0x000000992899723e */ /* 0x000fe400000010ff */
[----:B------:R-:W-:Y:S02]  /*76e0*/  F2FP.BF16.F32.PACK_AB R155, R42, R155 ;  /* 0x0000009b2a9b723e */ /* 0x000fe400000010ff */
[----:B------:R-:W-:Y:S02]  /*76f0*/  F2FP.BF16.F32.PACK_AB R157, R44, R37 ;  /* 0x000000252c9d723e */ /* 0x000fe400000010ff */
[----:B------:R-:W3:Y:S01]  /*7700*/  MUFU.EX2 R165, R197 ;  /* 0x000000c500a57308 */ /* 0x000ee20000000800 */
[----:B-1----:R-:W-:Y:S01]  /*7710*/  FADD.FTZ R0, R163, R0 ;  /* 0x00000000a3007221 */ /* 0x002fe20000010000 */
[----:B------:R-:W-:-:S02]  /*7720*/  F2FP.BF16.F32.PACK_AB R159, R73, R159 ;  /* 0x0000009f499f723e */ /* 0x000fc400000010ff */
[----:B------:R-:W-:-:S04]  /*7730*/  F2FP.BF16.F32.PACK_AB R161, R193, R161 ;  /* 0x000000a1c1a1723e */ /* 0x000fc800000010ff */
        /* <DEDUP_REMOVED lines=11> */
[----:B0-----:R-:W-:Y:S06]  /*77f0*/  @P2 BRA `(.L_x_7570) ;  /* 0xffffffcc00e02947 */ /* 0x001fec000383ffff */
.L_x_7561:
[----:B------:R-:W-:-:S13]  /*7800*/  ISETP.LE.AND P2, PT, RZ, UR56, PT ;  /* 0x00000038ff007c0c */ /* 0x000fda000bf43270 */
[----:B------:R-:W-:Y:S05]  /*7810*/  @!P2 BRA `(.L_x_7571) ;  /* 0x0000002400fca947 */ /* 0x000fea0003800000 */
[----:B------:R-:W-:Y:S01]  /*7820*/  IMAD.MOV.U32 R6, RZ, RZ, R9 ;  /* 0x000000ffff067224 */ /* 0x000fe200078e0009 */
[----:B------:R-:W-:Y:S01]  /*7830*/  MOV R8, R7 ;  /* 0x0000000700087202 */ /* 0x000fe20000000f00 */
[----:B------:R-:W-:Y:S01]  /*7840*/  UMOV UR52, UR44 ;  /* 0x0000002c00347c82 */ /* 0x000fe20008000000 */
[----:B------:R-:W-:Y:S01]  /*7850*/  UMOV UR51, UR43 ;  /* 0x0000002b00337c82 */ /* 0x000fe20008000000 */
[----:B------:R-:W-:-:S05]  /*7860*/  ULDC UR47, c[0x0][0x9d8] ;  /* 0x00027600002f7ab9 */ /* 0x000fca0000000800 */
.L_x_7580:
        /* <DEDUP_REMOVED lines=9> */
.L_x_7573:
[----:B------:R-:W-:Y:S01]  /*7900*/  ULEA UR6, UR43, UR41, 0x3 ;  /* 0x000000292b067291 */ /* 0x000fe2000f8e183f */
[----:B------:R-:W-:-:S05]  /*7910*/  IMAD.U32 R4, RZ, RZ, UR44 ;  /* 0x0000002cff047e24 */ /* 0x000fca000f8e00ff */
[----:B------:R-:W-:-:S04]  /*7920*/  SHF.L.U32 R4, R4, 0x1f, RZ ;  /* 0x0000001f04047819 */ /* 0x000fc800000006ff */
[----:B------:R0:W1:Y:S01]  /*7930*/  SYNCS.PHASECHK.TRANS64.TRYWAIT P2, [UR6+0x28830], R4 ;  /* 0x02883004ff0075a7 */ /* 0x0000620008040146 */
[----:B------:R-:W-:Y:S05]  /*7940*/  @!P0 BRA `(.L_x_7574) ;  /* 0x0000000000048947 */ /* 0x000fea0003800000 */
[----:B------:R-:W-:Y:S01]  /*7950*/  BPT.TRAP 0x1 ;  /* 0x000000040000795c */ /* 0x000fe20000300000 */
.L_x_7574:
[----:B-1----:R-:W-:Y:S05]  /*7960*/  @P2 BRA `(.L_x_7572) ;  /* 0x0000000000082947 */ /* 0x002fea0003800000 */
[----:B------:R-:W1:Y:S02]  /*7970*/  SYNCS.PHASECHK.TRANS64.TRYWAIT P2, [UR6+0x28830], R4 ;  /* 0x02883004ff0075a7 */ /* 0x000e640008040146 */
[----:B-1----:R-:W-:Y:S05]  /*7980*/  @!P2 BRA `(.L_x_7575) ;  /* 0x000000a0001ca947 */ /* 0x002fea0003800000 */
.L_x_7572:
        /* <DEDUP_REMOVED lines=45> */
.L_x_7577:
[----:B------:R-:W-:Y:S01]  /*7c60*/  ULEA UR6, UR51, UR41, 0x3 ;  /* 0x0000002933067291 */ /* 0x000fe2000f8e183f */
[----:B------:R-:W-:-:S05]  /*7c70*/  IMAD.U32 R4, RZ, RZ, UR52 ;  /* 0x00000034ff047e24 */ /* 0x000fca000f8e00ff */
[----:B------:R-:W-:-:S04]  /*7c80*/  SHF.L.U32 R4, R4, 0x1f, RZ ;  /* 0x0000001f04047819 */ /* 0x000fc800000006ff */
[----:B------:R0:W1:Y:S01]  /*7c90*/  SYNCS.PHASECHK.TRANS64.TRYWAIT P2, [UR6+0x28850], R4 ;  /* 0x02885004ff0075a7 */ /* 0x0000620008040146 */
[----:B------:R-:W-:Y:S05]  /*7ca0*/  @!P0 BRA `(.L_x_7578) ;  /* 0x0000000000048947 */ /* 0x000fea0003800000 */
[----:B------:R-:W-:Y:S01]  /*7cb0*/  BPT.TRAP 0x1 ;  /* 0x000000040000795c */ /* 0x000fe20000300000 */
.L_x_7578:
[----:B-1----:R-:W-:Y:S05]  /*7cc0*/  @P2 BRA `(.L_x_7576) ;  /* 0x0000000000082947 */ /* 0x002fea0003800000 */
[----:B------:R-:W1:Y:S02]  /*7cd0*/  SYNCS.PHASECHK.TRANS64.TRYWAIT P2, [UR6+0x28850], R4 ;  /* 0x02885004ff0075a7 */ /* 0x000e640008040146 */
[----:B-1----:R-:W-:Y:S05]  /*7ce0*/  @!P2 BRA `(.L_x_7579) ;  /* 0x0000009c005ca947 */ /* 0x002fea0003800000 */
.L_x_7576:
        /* <DEDUP_REMOVED lines=27> */
[----:B------:R-:W-:Y:S01]  /*7ea0*/  MUFU.TANH R187, R187 ;  /* 0x000000bb00bb7308 */ /* 0x000fe20000002400 */
[----:B------:R-:W-:Y:S01]  /*7eb0*/  UMOV UR7, 0x40000040 ;  /* 0x4000004000077882 */ /* 0x000fe20000000000 */
[----:B0-----:R-:W-:Y:S01]  /*7ec0*/  FMNMX.FTZ R4, R5, R8, !PT ;  /* 0x0000000805047209 */ /* 0x001fe20007810000 */
[----:B------:R-:W-:Y:S01]  /*7ed0*/  FMUL.FTZ R47, R55, UR47 ;  /* 0x0000002f372f7c20 */ /* 0x000fe20008410000 */
[----:B------:R-:W-:Y:S01]  /*7ee0*/  FMUL.FTZ R55, R56, UR47 ;  /* 0x0000002f38377c20 */ /* 0x000fe20008410000 */
[----:B------:R-:W-:Y:S01]  /*7ef0*/  FMUL.FTZ R11, R26, UR47 ;  /* 0x0000002f1a0b7c20 */ /* 0x000fe20008410000 */
[----:B------:R-:W-:Y:S01]  /*7f00*/  FMUL.FTZ R57, R57, UR47 ;  /* 0x0000002f39397c20 */ /* 0x000fe20008410000 */
[----:B-1----:R-:W-:Y:S01]  /*7f10*/  FMNMX.FTZ R4, R9, R4, !PT ;  /* 0x0000000409047209 */ /* 0x002fe20007810000 */
        /* <DEDUP_REMOVED lines=38> */
[----:B------:R-:W-:Y:S01]  /*8180*/  ISETP.LT.AND P2, PT, RZ, UR56, PT ;  /* 0x00000038ff007c0c */ /* 0x000fe2000bf41270 */
[----:B------:R-:W-:Y:S01]  /*8190*/  UMOV UR52, UR44 ;  /* 0x0000002c00347c82 */ /* 0x000fe20008000000 */
        /* <DEDUP_REMOVED lines=14> */
[----:B0-----:R-:W-:Y:S01]  /*8280*/  FMNMX.FTZ R12, R15, R12, !PT ;  /* 0x0000000c0f0c7209 */ /* 0x001fe20007810000 */
[----:B------:R-:W-:-:S02]  /*8290*/  WARPGROUP.DEPBAR.LE gsb0, 0x0 ;  /* 0x00008000000079c5 */ /* 0x000fc40000010000 */
[----:B------:R-:W-:Y:S01]  /*82a0*/  WARPGROUP.ARRIVE ;  /* 0x00000000000079c5 */ /* 0x000fe20000000000 */
[----:B------:R-:W-:Y:S01]  /*82b0*/  FMUL.FTZ R181, R28, UR47 ;  /* 0x0000002f1cb57c20 */ /* 0x000fe20008410000 */
[----:B------:R-:W-:Y:S02]  /*82c0*/  FMUL.FTZ R183, R29, UR47 ;  /* 0x0000002f1db77c20 */ /* 0x000fe40008410000 */
[----:B------:R-:W0:Y:S01]  /*82d0*/  MUFU.TANH R25, R25 ;  /* 0x0000001900197308 */ /* 0x000e220000002400 */
[----:B------:R-:W-:Y:S01]  /*82e0*/  FMUL.FTZ R29, R38, UR47 ;  /* 0x0000002f261d7c20 */ /* 0x000fe20008410000 */
[----:B------:R-:W-:Y:S01]  /*82f0*/  HGMMA.64x128x16.F32.BF16 R88, R176, gdesc[UR4].tnspB, R88, gsb0 ;  /* 0x41e00004b0587df0 */ /* 0x000fe20008001858 */
[----:B------:R-:W-:Y:S01]  /*8300*/  UIADD3 UR6, UR10, 0x100, URZ ;  /* 0x000001000a067890 */ /* 0x000fe2000fffe03f */
[----:B------:R-:W-:-:S04]  /*8310*/  UMOV UR7, 0x40000040 ;  /* 0x4000004000077882 */ /* 0x000fc80000000000 */
[----:B------:R-:W2:Y:S01]  /*8320*/  MUFU.TANH R181, R181 ;  /* 0x000000b500b57308 */ /* 0x000ea20000002400 */
[----:B-1----:R-:W-:-:S07]  /*8330*/  FMNMX.FTZ R12, R21, R12, !PT ;  /* 0x0000000c150c7209 */ /* 0x002fce0007810000 */
[----:B------:R-:W1:Y:S01]  /*8340*/  MUFU.TANH R183, R183 ;  /* 0x000000b700b77308 */ /* 0x000e620000002400 */
[----:B0-----:R-:W-:-:S07]  /*8350*/  FMNMX.FTZ R12, R25, R12, !PT ;  /* 0x0000000c190c7209 */ /* 0x001fce0007810000 */
[----:B------:R-:W0:Y:S01]  /*8360*/  MUFU.TANH R27, R27 ;  /* 0x0000001b001b7308 */ /* 0x000e220000002400 */
[----:B--2---:R-:W-:-:S07]  /*8370*/  FMNMX.FTZ R4, R181, R4, !PT ;  /* 0x00000004b5047209 */ /* 0x004fce0007810000 */
[----:B------:R-:W-:Y:S01]  /*8380*/  MUFU.TANH R209, R209 ;  /* 0x000000d100d17308 */ /* 0x000fe20000002400 */
[----:B-1----:R-:W-:-:S04]  /*8390*/  FMNMX.FTZ R4, R183, R4, !PT ;  /* 0x00000004b7047209 */ /* 0x002fc80007810000 */
[----:B------:R-:W-:-:S03]  /*83a0*/  FMNMX.FTZ R4, R187, R4, !PT ;  /* 0x00000004bb047209 */ /* 0x000fc60007810000 */
[----:B------:R-:W1:Y:S01]  /*83b0*/  MUFU.TANH R29, R29 ;  /* 0x0000001d001d7308 */ /* 0x000e620000002400 */
[----:B------:R-:W-:Y:S02]  /*83c0*/  FMNMX.FTZ R4, R189, R4, !PT ;  /* 0x00000004bd047209 */ /* 0x000fe40007810000 */
[----:B0-----:R-:W-:Y:S02]  /*83d0*/  FMNMX.FTZ R12, R27, R12, !PT ;  /* 0x0000000c1b0c7209 */ /* 0x001fe40007810000 */
[----:B------:R-:W-:-:S03]  /*83e0*/  FMNMX.FTZ R4, R191, R4, !PT ;  /* 0x00000004bf047209 */ /* 0x000fc60007810000 */
[----:B------:R-:W-:Y:S01]  /*83f0*/  MUFU.TANH R211, R211 ;  /* 0x000000d300d37308 */ /* 0x000fe20000002400 */
[----:B------:R-:W-:-:S04]  /*8400*/  FMNMX.FTZ R4, R193, R4, !PT ;  /* 0x00000004c1047209 */ /* 0x000fc80007810000 */
[----:B------:R-:W-:-:S03]  /*8410*/  FMNMX.FTZ R4, R195, R4, !PT ;  /* 0x00000004c3047209 */ /* 0x000fc60007810000 */
[----:B------:R-:W0:Y:S01]  /*8420*/  MUFU.TANH R31, R31 ;  /* 0x0000001f001f7308 */ /* 0x000e220000002400 */
[----:B------:R-:W-:Y:S02]  /*8430*/  FMNMX.FTZ R4, R197, R4, !PT ;  /* 0x00000004c5047209 */ /* 0x000fe40007810000 */
[----:B-1----:R-:W-:Y:S02]  /*8440*/  FMNMX.FTZ R12, R29, R12, !PT ;  /* 0x0000000c1d0c7209 */ /* 0x002fe40007810000 */
[----:B------:R-:W-:-:S03]  /*8450*/  FMNMX.FTZ R4, R199, R4, !PT ;  /* 0x00000004c7047209 */ /* 0x000fc60007810000 */
        /* <DEDUP_REMOVED lines=15> */
[----:B------:R-:W-:Y:S01]  /*8550*/  MUFU.TANH R219, R219 ;  /* 0x000000db00db7308 */ /* 0x000fe20000002400 */
[----:B------:R-:W-:Y:S02]  /*8560*/  WARPGROUP.DEPBAR.LE gsb0, 0x0 ;  /* 0x00008000000079c5 */ /* 0x000fe40000010000 */
[----:B------:R-:W-:Y:S01]  /*8570*/  WARPGROUP.ARRIVE ;  /* 0x00000000000079c5 */ /* 0x000fe20000000000 */
[----:B------:R-:W-:Y:S01]  /*8580*/  FMUL.FTZ R177, R45, UR47 ;  /* 0x0000002f2db17c20 */ /* 0x000fe20008410000 */
[----:B------:R-:W-:Y:S01]  /*8590*/  FMUL.FTZ R179, R48, UR47 ;  /* 0x0000002f30b37c20 */ /* 0x000fe20008410000 */
[----:B------:R-:W-:Y:S02]  /*85a0*/  FMUL.FTZ R45, R54, UR47 ;  /* 0x0000002f362d7c20 */ /* 0x000fe40008410000 */
[----:B------:R-:W0:Y:S01]  /*85b0*/  MUFU.TANH R43, R43 ;  /* 0x0000002b002b7308 */ /* 0x000e220000002400 */
[----:B------:R-:W-:Y:S01]  /*85c0*/  HGMMA.64x128x16.F32.BF16 R88, R172, gdesc[UR4].tnspB, R88, gsb0 ;  /* 0x41e00004ac587df0 */ /* 0x000fe20008001858 */
[----:B------:R-:W-:Y:S01]  /*85d0*/  UIADD3 UR6, UR10, 0x180, URZ ;  /* 0x000001800a067890 */ /* 0x000fe2000fffe03f */
[----:B-1----:R-:W-:Y:S01]  /*85e0*/  FMNMX.FTZ R12, R41, R12, !PT ;  /* 0x0000000c290c7209 */ /* 0x002fe20007810000 */
[----:B------:R-:W-:-:S04]  /*85f0*/  UMOV UR7, 0x40000040 ;  /* 0x4000004000077882 */ /* 0x000fc80000000000 */
[----:B------:R-:W1:Y:S08]  /*8600*/  MUFU.TANH R177, R177 ;  /* 0x000000b100b17308 */ /* 0x000e700000002400 */
[----:B------:R-:W2:Y:S01]  /*8610*/  MUFU.TANH R179, R179 ;  /* 0x000000b300b37308 */ /* 0x000ea20000002400 */
[----:B0-----:R-:W-:-:S07]  /*8620*/  FMNMX.FTZ R12, R43, R12, !PT ;  /* 0x0000000c2b0c7209 */ /* 0x001fce0007810000 */
[----:B------:R-:W-:Y:S01]  /*8630*/  MUFU.TANH R221, R221 ;  /* 0x000000dd00dd7308 */ /* 0x000fe20000002400 */
[----:B-1----:R-:W-:-:S07]  /*8640*/  FMNMX.FTZ R4, R177, R4, !PT ;  /* 0x00000004b1047209 */ /* 0x002fce0007810000 */
[----:B------:R-:W0:Y:S01]  /*8650*/  MUFU.TANH R45, R45 ;  /* 0x0000002d002d7308 */ /* 0x000e220000002400 */
[----:B--2---:R-:W-:-:S04]  /*8660*/  FMNMX.FTZ R4, R179, R4, !PT ;  /* 0x00000004b3047209 */ /* 0x004fc80007810000 */
[----:B------:R-:W-:-:S03]  /*8670*/  FMNMX.FTZ R4, R201, R4, !PT ;  /* 0x00000004c9047209 */ /* 0x000fc60007810000 */
[----:B------:R-:W-:Y:S01]  /*8680*/  MUFU.TANH R85, R85 ;  /* 0x0000005500557308 */ /* 0x000fe20000002400 */
[----:B------:R-:W-:-:S04]  /*8690*/  FMNMX.FTZ R4, R203, R4, !PT ;  /* 0x00000004cb047209 */ /* 0x000fc80007810000 */
[----:B------:R-:W-:-:S03]  /*86a0*/  FMNMX.FTZ R4, R205, R4, !PT ;  /* 0x00000004cd047209 */ /* 0x000fc60007810000 */
[----:B------:R-:W1:Y:S01]  /*86b0*/  MUFU.TANH R47, R47 ;  /* 0x0000002f002f7308 */ /* 0x000e620000002400 */
[----:B------:R-:W-:Y:S02]  /*86c0*/  FMNMX.FTZ R4, R55, R4, !PT ;  /* 0x0000000437047209 */ /* 0x000fe40007810000 */
[----:B0-----:R-:W-:Y:S02]  /*86d0*/  FMNMX.FTZ R12, R45, R12, !PT ;  /* 0x0000000c2d0c7209 */ /* 0x001fe40007810000 */
[----:B------:R-:W-:-:S03]  /*86e0*/  FMNMX.FTZ R4, R57, R4, !PT ;  /* 0x0000000439047209 */ /* 0x000fc60007810000 */
[----:B------:R-:W0:Y:S01]  /*86f0*/  MUFU.TANH R49, R49 ;  /* 0x0000003100317308 */ /* 0x000e220000002400 */
[----:B------:R-:W-:-:S04]  /*8700*/  FMNMX.FTZ R4, R207, R4, !PT ;  /* 0x00000004cf047209 */ /* 0x000fc80007810000 */
[----:B------:R-:W-:-:S03]  /*8710*/  FMNMX.FTZ R4, R61, R4, !PT ;  /* 0x000000043d047209 */ /* 0x000fc60007810000 */
        /* <DEDUP_REMOVED lines=8> */
[----:B------:R-:W-:Y:S01]  /*87a0*/  MUFU.TANH R69, R69 ;  /* 0x0000004500457308 */ /* 0x000fe20000002400 */
[----:B0-----:R-:W-:-:S07]  /*87b0*/  FMNMX.FTZ R12, R59, R12, !PT ;  /* 0x0000000c3b0c7209 */ /* 0x001fce0007810000 */
        /* <DEDUP_REMOVED lines=15> */
[----:B------:R-:W-:-:S05]  /*88b0*/  UMOV UR7, 0x40000040 ;  /* 0x4000004000077882 */ /* 0x000fca0000000000 */
[----:B------:R-:W0:Y:S08]  /*88c0*/  MUFU.TANH R173, R173 ;  /* 0x000000ad00ad7308 */ /* 0x000e300000002400 */
        /* <DEDUP_REMOVED lines=38> */
[-C--:B------:R-:W-:Y:S01]  /*8b30*/  FMUL.FTZ R8, R223, R4.reuse ;  /* 0x00000004df087220 */ /* 0x080fe20000410000 */
[----:B------:R-:W-:Y:S01]  /*8b40*/  HGMMA.64x128x16.F32.BF16 R88, R152, gdesc[UR4].tnspB, R88, gsb0 ;  /* 0x41e0000498587df0 */ /* 0x000fe20008001858 */
[----:B------:R-:W-:Y:S01]  /*8b50*/  UIADD3 UR6, UR10, 0x280, URZ ;  /* 0x000002800a067890 */ /* 0x000fe2000fffe03f */
[----:B------:R-:W0:Y:S01]  /*8b60*/  MUFU.TANH R169, R169 ;  /* 0x000000a900a97308 */ /* 0x000e220000002400 */
[----:B------:R-:W-:Y:S01]  /*8b70*/  UMOV UR7, 0x40000040 ;  /* 0x4000004000077882 */ /* 0x000fe20000000000 */
[-CC-:B------:R-:W-:Y:S01]  /*8b80*/  FFMA.FTZ R5, R5, R4.reuse, -R10.reuse ;  /* 0x0000000405057223 */ /* 0x180fe2000001080a */
[-CC-:B------:R-:W-:Y:S01]  /*8b90*/  FFMA.FTZ R182, R181, R4.reuse, -R10.reuse ;  /* 0x00000004b5b67223 */ /* 0x180fe2000001080a */
[-CC-:B------:R-:W-:Y:S01]  /*8ba0*/  FFMA.FTZ R174, R199, R4.reuse, -R10.reuse ;  /* 0x00000004c7ae7223 */ /* 0x180fe2000001080a */
[-CC-:B------:R-:W-:Y:S01]  /*8bb0*/  FFMA.FTZ R191, R177, R4.reuse, -R10.reuse ;  /* 0x00000004b1bf7223 */ /* 0x180fe2000001080a */
[-CC-:B------:R-:W-:Y:S01]  /*8bc0*/  FFMA.FTZ R168, R179, R4.reuse, -R10.reuse ;  /* 0x00000004b3a87223 */ /* 0x180fe2000001080a */
[-CC-:B------:R-:W-:Y:S01]  /*8bd0*/  FFMA.FTZ R193, R201, R4.reuse, -R10.reuse ;  /* 0x00000004c9c17223 */ /* 0x180fe2000001080a */
[----:B------:R-:W1:Y:S01]  /*8be0*/  MUFU.TANH R171, R171 ;  /* 0x000000ab00ab7308 */ /* 0x000e620000002400 */
        /* <DEDUP_REMOVED lines=8> */
[----:B0-----:R-:W-:-:S04]  /*8c70*/  FMNMX.FTZ R12, R169, R12, !PT ;  /* 0x0000000ca90c7209 */ /* 0x001fc80007810000 */
[----:B------:R-:W-:-:S03]  /*8c80*/  FMNMX.FTZ R12, R83, R12, !PT ;  /* 0x0000000c530c7209 */ /* 0x000fc60007810000 */
[----:B------:R-:W0:Y:S01]  /*8c90*/  MUFU.EX2 R5, R5 ;  /* 0x0000000500057308 */ /* 0x000e220000000800 */
[----:B-1----:R-:W-:-:S04]  /*8ca0*/  FMNMX.FTZ R12, R171, R12, !PT ;  /* 0x0000000cab0c7209 */ /* 0x002fc80007810000 */
[----:B------:R-:W-:Y:S01]  /*8cb0*/  FMNMX.FTZ R9, R87, R12, !PT ;  /* 0x0000000c57097209 */ /* 0x000fe20007810000 */
[----:B------:R-:W-:Y:S02]  /*8cc0*/  FFMA.FTZ R12, R213, R4, -R10 ;  /* 0x00000004d50c7223 */ /* 0x000fe4000001080a */
[----:B------:R-:W1:Y:S02]  /*8cd0*/  MUFU.EX2 R180, R180 ;  /* 0x000000b400b47308 */ /* 0x000e640000000800 */
[----:B------:R-:W2:Y:S06]  /*8ce0*/  SHFL.BFLY PT, R14, R9, 0x2, 0x1f ;  /* 0x0c401f00090e7f89 */ /* 0x000eac00000e0000 */
[----:B------:R-:W3:Y:S01]  /*8cf0*/  MUFU.EX2 R182, R182 ;  /* 0x000000b600b67308 */ /* 0x000ee20000000800 */
[----:B0-----:R-:W-:-:S07]  /*8d00*/  FFMA.FTZ R3, R8, R3, R5 ;  /* 0x0000000308037223 */ /* 0x001fce0000010005 */
[----:B------:R-:W-:Y:S01]  /*8d10*/  MUFU.EX2 R176, R176 ;  /* 0x000000b000b07308 */ /* 0x000fe20000000800 */
[C---:B-1----:R-:W-:Y:S01]  /*8d20*/  FADD.FTZ R3, R180.reuse, R3 ;  /* 0x00000003b4037221 */ /* 0x042fe20000010000 */
[----:B------:R-:W-:-:S06]  /*8d30*/  F2FP.BF16.F32.PACK_AB R180, R180, R5 ;  /* 0x00000005b4b4723e */ /* 0x000fcc00000010ff */
[----:B------:R-:W-:Y:S01]  /*8d40*/  MUFU.EX2 R178, R178 ;  /* 0x000000b200b27308 */ /* 0x000fe20000000800 */
[----:B---3--:R-:W-:Y:S01]  /*8d50*/  FADD.FTZ R44, R182, R3 ;  /* 0x00000003b62c7221 */ /* 0x008fe20000010000 */
[----:B--2---:R-:W-:Y:S01]  /*8d60*/  FMNMX.FTZ R24, R9, R14, !PT ;  /* 0x0000000e09187209 */ /* 0x004fe20007810000 */
[----:B------:R-:W-:-:S04]  /*8d70*/  FFMA.FTZ R14, R215, R4, -R10 ;  /* 0x00000004d70e7223 */ /* 0x000fc8000001080a */
[----:B------:R-:W0:Y:S01]  /*8d80*/  SHFL.BFLY PT, R9, R24, 0x1, 0x1f ;  /* 0x0c201f0018097f89 */ /* 0x000e2200000e0000 */
[----:B------:R-:W-:Y:S08]  /*8d90*/  MUFU.EX2 R187, R187 ;  /* 0x000000bb00bb7308 */ /* 0x000ff00000000800 */
[----:B------:R-:W-:Y:S08]  /*8da0*/  MUFU.EX2 R172, R172 ;  /* 0x000000ac00ac7308 */ /* 0x000ff00000000800 */
[----:B------:R-:W-:Y:S01]  /*8db0*/  MUFU.EX2 R174, R174 ;  /* 0x000000ae00ae7308 */ /* 0x000fe20000000800 */
[----:B0-----:R-:W-:-:S07]  /*8dc0*/  FMNMX.FTZ R9, R24, R9, !PT ;  /* 0x0000000918097209 */ /* 0x001fce0007810000 */
[----:B------:R-:W-:Y:S01]  /*8dd0*/  MUFU.EX2 R191, R191 ;  /* 0x000000bf00bf7308 */ /* 0x000fe20000000800 */
[----:B------:R-:W-:-:S04]  /*8de0*/  FMUL.FTZ R40, R9, R4 ;  /* 0x0000000409287220 */ /* 0x000fc80000410000 */
[-CC-:B------:R-:W-:Y:S01]  /*8df0*/  FFMA.FTZ R181, R13, R4.reuse, -R40.reuse ;  /* 0x000000040db57223 */ /* 0x180fe20000010828 */
[-CC-:B------:R-:W-:Y:S01]  /*8e00*/  FFMA.FTZ R177, R25, R4.reuse, -R40.reuse ;  /* 0x0000000419b17223 */ /* 0x180fe20000010828 */
[-CC-:B------:R-:W-:Y:S01]  /*8e10*/  FFMA.FTZ R36, R21, R4.reuse, -R40.reuse ;  /* 0x0000000415247223 */ /* 0x180fe20000010828 */
[----:B------:R-:W-:Y:S01]  /*8e20*/  IADD3 R21, -R22, 0xb, RZ ;  /* 0x0000000b16157810 */ /* 0x000fe20007ffe1ff */
        /* <DEDUP_REMOVED lines=21> */
[----:B------:R-:W-:-:S05]  /*8f80*/  FFMA.FTZ R83, R83, R4, -R40 ;  /* 0x0000000453537223 */ /* 0x000fca0000010828 */
[----:B------:R-:W-:Y:S08]  /*8f90*/  MUFU.EX2 R34, R34 ;  /* 0x0000002200227308 */ /* 0x000ff00000000800 */
[----:B------:R-:W-:Y:S01]  /*8fa0*/  MUFU.EX2 R179, R179 ;  /* 0x000000b300b37308 */ /* 0x000fe20000000800 */
[----:B------:R-:W-:Y:S02]  /*8fb0*/  WARPGROUP.DEPBAR.LE gsb0, 0x0 ;  /* 0x00008000000079c5 */ /* 0x000fe40000010000 */
[----:B------:R-:W-:Y:S01]  /*8fc0*/  WARPGROUP.ARRIVE ;  /* 0x00000000000079c5 */ /* 0x000fe20000000000 */
[-CC-:B------:R-:W-:Y:S01]  /*8fd0*/  FFMA.FTZ R153, R183, R4.reuse, -R10.reuse ;  /* 0x00000004b7997223 */ /* 0x180fe2000001080a */
[-CC-:B------:R-:W-:Y:S01]  /*8fe0*/  FFMA.FTZ R152, R55, R4.reuse, -R10.reuse ;  /* 0x0000000437987223 */ /* 0x180fe2000001080a */
[-C--:B------:R-:W-:Y:S01]  /*8ff0*/  FFMA.FTZ R55, R57, R4.reuse, -R10 ;  /* 0x0000000439377223 */ /* 0x080fe2000001080a */
[-C--:B------:R-:W-:Y:S01]  /*9000*/  FFMA.FTZ R183, R15, R4.reuse, -R40 ;  /* 0x000000040fb77223 */ /* 0x080fe20000010828 */
[-CC-:B------:R-:W-:Y:S01]  /*9010*/  FFMA.FTZ R155, R189, R4.reuse, -R10.reuse ;  /* 0x00000004bd9b7223 */ /* 0x180fe2000001080a */
[----:B------:R-:W-:Y:S01]  /*9020*/  HGMMA.64x128x16.F32.BF16 R88, R156, gdesc[UR4].tnspB, R88, gsb0 ;  /* 0x41e000049c587df0 */ /* 0x000fe20008001858 */
[----:B------:R-:W-:Y:S01]  /*9030*/  UIADD3 UR6, UR10, 0x300, URZ ;  /* 0x000003000a067890 */ /* 0x000fe2000fffe03f */
[----:B------:R-:W-:Y:S01]  /*9040*/  FFMA.FTZ R57, R61, R4, -R10 ;  /* 0x000000043d397223 */ /* 0x000fe2000001080a */
[----:B------:R-:W-:Y:S01]  /*9050*/  UMOV UR7, 0x40000040 ;  /* 0x4000004000077882 */ /* 0x000fe20000000000 */
[----:B------:R-:W-:-:S02]  /*9060*/  IMAD.U32 R15, RZ, RZ, UR43 ;  /* 0x0000002bff0f7e24 */ /* 0x000fc4000f8e00ff */
[-CC-:B------:R-:W-:Y:S01]  /*9070*/  FFMA.FTZ R189, R197, R4.reuse, -R10.reuse ;  /* 0x00000004c5bd7223 */ /* 0x180fe2000001080a */
[-CC-:B------:R-:W-:Y:S01]  /*9080*/  FFMA.FTZ R154, R207, R4.reuse, -R10.reuse ;  /* 0x00000004cf9a7223 */ /* 0x180fe2000001080a */
[-C--:B------:R-:W-:Y:S01]  /*9090*/  FFMA.FTZ R61, R175, R4.reuse, -R10 ;  /* 0x00000004af3d7223 */ /* 0x080fe2000001080a */
[----:B------:R-:W-:Y:S01]  /*90a0*/  MUFU.EX2 R183, R183 ;  /* 0x000000b700b77308 */ /* 0x000fe20000000800 */
[----:B------:R-:W-:Y:S01]  /*90b0*/  @!P1 LEA R15, R15, UR41, 0x3 ;  /* 0x000000290f0f9c11 */ /* 0x000fe2000f8e18ff */
[----:B------:R-:W-:-:S04]  /*90c0*/  FFMA.FTZ R175, R37, R4, -R40 ;  /* 0x0000000425af7223 */ /* 0x000fc80000010828 */
[----:B------:R-:W-:Y:S02]  /*90d0*/  @!P1 VIADD R25, R15, 0x28840 ;  /* 0x000288400f199836 */ /* 0x000fe40000000000 */
[----:B------:R-:W-:Y:S01]  /*90e0*/  FFMA.FTZ R15, R49, R4, -R40 ;  /* 0x00000004310f7223 */ /* 0x000fe20000010828 */
[----:B------:R-:W0:Y:S02]  /*90f0*/  MUFU.EX2 R153, R153 ;  /* 0x0000009900997308 */ /* 0x000e240000000800 */
[----:B------:R-:W-:-:S06]  /*9100*/  @!P1 PRMT R25, RZ, 0x654, R25 ;  /* 0x00000654ff199816 */ /* 0x000fcc0000000019 */
        /* <DEDUP_REMOVED lines=47> */
[----:B------:R-:W-:Y:S01]  /*9400*/  WARPGROUP.ARRIVE ;  /* 0x00000000000079c5 */ /* 0x000fe20000000000 */
[----:B------:R-:W-:Y:S01]  /*9410*/  FADD.FTZ R161, -R9, R6 ;  /* 0x0000000609a17221 */ /* 0x000fe20000010100 */
[----:B------:R-:W-:-:S03]  /*9420*/  FFMA.FTZ R6, R45, R4, -R40 ;  /* 0x000000042d067223 */ /* 0x000fc60000010828 */
[----:B------:R-:W-:Y:S01]  /*9430*/  FMUL.FTZ R161, R161, R4 ;  /* 0x00000004a1a17220 */ /* 0x000fe20000410000 */
[----:B------:R-:W-:Y:S01]  /*9440*/  HGMMA.64x128x16.F32.BF16 R88, R164, gdesc[UR4].tnspB, R88, gsb0 ;  /* 0x41e00004a4587df0 */ /* 0x000fe20008001858 */
[----:B------:R-:W-:Y:S01]  /*9450*/  MUFU.EX2 R14, R14 ;  /* 0x0000000e000e7308 */ /* 0x000fe20000000800 */
[----:B------:R-:W-:Y:S01]  /*9460*/  UIADD3 UR6, UR56, -0x1, URZ ;  /* 0xffffffff38067890 */ /* 0x000fe2000fffe03f */
[----:B0-----:R-:W-:-:S06]  /*9470*/  F2FP.BF16.F32.PACK_AB R160, R73, R12 ;  /* 0x0000000c49a0723e */ /* 0x001fcc00000010ff */
[----:B------:R-:W0:Y:S01]  /*9480*/  MUFU.EX2 R197, R161 ;  /* 0x000000a100c57308 */ /* 0x000e220000000800 */
[----:B------:R-:W-:-:S07]  /*9490*/  UMOV UR56, UR6 ;  /* 0x0000000600387c82 */ /* 0x000fce0008000000 */
[----:B------:R-:W-:Y:S08]  /*94a0*/  MUFU.EX2 R6, R6 ;  /* 0x0000000600067308 */ /* 0x000ff00000000800 */
[----:B------:R-:W1:Y:S01]  /*94b0*/  MUFU.EX2 R77, R77 ;  /* 0x0000004d004d7308 */ /* 0x000e620000000800 */
[----:B0-----:R-:W-:-:S04]  /*94c0*/  FFMA.FTZ R42, R197, R0, R10 ;  /* 0x00000000c52a7223 */ /* 0x001fc8000001000a */
[C---:B------:R-:W-:Y:S01]  /*94d0*/  FADD.FTZ R42, R181.reuse, R42 ;  /* 0x0000002ab52a7221 */ /* 0x040fe20000010000 */
[----:B------:R-:W-:Y:S02]  /*94e0*/  F2FP.BF16.F32.PACK_AB R181, R181, R10 ;  /* 0x0000000ab5b5723e */ /* 0x000fe400000010ff */
[----:B------:R-:W0:Y:S01]  /*94f0*/  MUFU.EX2 R0, R53 ;  /* 0x0000003500007308 */ /* 0x000e220000000800 */
[----:B------:R-:W-:Y:S01]  /*9500*/  FADD.FTZ R3, R183, R42 ;  /* 0x0000002ab7037221 */ /* 0x000fe20000010000 */
[----:B------:R-:W-:-:S03]  /*9510*/  F2FP.BF16.F32.PACK_AB R183, R36, R183 ;  /* 0x000000b724b7723e */ /* 0x000fc600000010ff */
[----:B------:R-:W-:-:S03]  /*9520*/  FADD.FTZ R42, R36, R3 ;  /* 0x00000003242a7221 */ /* 0x000fc60000010000 */
[----:B------:R-:W-:Y:S01]  /*9530*/  MUFU.EX2 R79, R79 ;  /* 0x0000004f004f7308 */ /* 0x000fe20000000800 */
[----:B------:R-:W-:Y:S01]  /*9540*/  FADD.FTZ R3, R177, R42 ;  /* 0x0000002ab1037221 */ /* 0x000fe20000010000 */
[C---:B------:R-:W-:Y:S02]  /*9550*/  F2FP.BF16.F32.PACK_AB R177, R34.reuse, R177 ;  /* 0x000000b122b1723e */ /* 0x040fe400000010ff */
[----:B-1----:R-:W-:Y:S01]  /*9560*/  F2FP.BF16.F32.PACK_AB R162, R77, R14 ;  /* 0x0000000e4da2723e */ /* 0x002fe200000010ff */
        /* <DEDUP_REMOVED lines=24> */
[----:B--2---:R-:W-:Y:S01]  /*96f0*/  IMAD.U32 R25, RZ, RZ, UR51 ;  /* 0x00000033ff197e24 */ /* 0x004fe2000f8e00ff */
[----:B------:R-:W-:Y:S01]  /*9700*/  UMOV UR51, UR43 ;  /* 0x0000002b00337c82 */ /* 0x000fe20008000000 */
[-C--:B------:R-:W-:Y:S01]  /*9710*/  FMUL.FTZ R101, R101, R8.reuse ;  /* 0x0000000865657220 */ /* 0x080fe20000410000 */
[-C--:B------:R-:W-:Y:S01]  /*9720*/  FMUL.FTZ R104, R104, R8.reuse ;  /* 0x0000000868687220 */ /* 0x080fe20000410000 */
[-C--:B------:R-:W-:Y:S01]  /*9730*/  FMUL.FTZ R105, R105, R8.reuse ;  /* 0x0000000869697220 */ /* 0x080fe20000410000 */
[----:B------:R-:W-:Y:S01]  /*9740*/  @!P1 LEA R25, R25, UR41, 0x3 ;  /* 0x0000002919199c11 */ /* 0x000fe2000f8e18ff */
[-C--:B------:R-:W-:Y:S01]  /*9750*/  FMUL.FTZ R108, R108, R8.reuse ;  /* 0x000000086c6c7220 */ /* 0x080fe20000410000 */
[-C--:B------:R-:W-:Y:S01]  /*9760*/  FMUL.FTZ R109, R109, R8.reuse ;  /* 0x000000086d6d7220 */ /* 0x080fe20000410000 */
[-C--:B------:R-:W-:Y:S01]  /*9770*/  FMUL.FTZ R112, R112, R8.reuse ;  /* 0x0000000870707220 */ /* 0x080fe20000410000 */
[----:B------:R-:W-:Y:S01]  /*9780*/  FMUL.FTZ R113, R113, R8 ;  /* 0x0000000871717220 */ /* 0x000fe20000410000 */
[----:B-1----:R-:W-:-:S02]  /*9790*/  @!P1 VIADD R21, R25, 0x28860 ;  /* 0x0002886019159836 */ /* 0x002fc40000000000 */
[-C--:B------:R-:W-:Y:S01]  /*97a0*/  FMUL.FTZ R116, R116, R8.reuse ;  /* 0x0000000874747220 */ /* 0x080fe20000410000 */
[-C--:B------:R-:W-:Y:S01]  /*97b0*/  FMUL.FTZ R117, R117, R8.reuse ;  /* 0x0000000875757220 */ /* 0x080fe20000410000 */
[-C--:B------:R-:W-:Y:S01]  /*97c0*/  FMUL.FTZ R120, R120, R8.reuse ;  /* 0x0000000878787220 */ /* 0x080fe20000410000 */
[-C--:B------:R-:W-:Y:S01]  /*97d0*/  FMUL.FTZ R121, R121, R8.reuse ;  /* 0x0000000879797220 */ /* 0x080fe20000410000 */
[----:B------:R-:W-:Y:S01]  /*97e0*/  @!P1 PRMT R25, RZ, 0x654, R21 ;  /* 0x00000654ff199816 */ /* 0x000fe20000000015 */
[----:B------:R-:W-:Y:S01]  /*97f0*/  FADD.FTZ R21, R153, R44 ;  /* 0x0000002c99157221 */ /* 0x000fe20000010000 */
[-C--:B------:R-:W-:Y:S01]  /*9800*/  FMUL.FTZ R124, R124, R8.reuse ;  /* 0x000000087c7c7220 */ /* 0x080fe20000410000 */
[----:B------:R-:W-:Y:S01]  /*9810*/  FMUL.FTZ R125, R125, R8 ;  /* 0x000000087d7d7220 */ /* 0x000fe20000410000 */
[----:B------:R1:W-:Y:S01]  /*9820*/  @!P1 SYNCS.ARRIVE.TRANS64.RED.A1T0 RZ, [R25+URZ], RZ ;  /* 0x000000ff19ff99a7 */ /* 0x0003e2000810043f */
[----:B------:R-:W-:Y:S01]  /*9830*/  FADD.FTZ R44, R176, R21 ;  /* 0x00000015b02c7221 */ /* 0x000fe20000010000 */
[----:B------:R-:W-:Y:S01]  /*9840*/  F2FP.BF16.F32.PACK_AB R176, R155, R176 ;  /* 0x000000b09bb0723e */ /* 0x000fe200000010ff */
[-C--:B------:R-:W-:Y:S01]  /*9850*/  FMUL.FTZ R128, R128, R8.reuse ;  /* 0x0000000880807220 */ /* 0x080fe20000410000 */
[----:B------:R-:W-:Y:S01]  /*9860*/  FMUL.FTZ R129, R129, R8 ;  /* 0x0000000881817220 */ /* 0x000fe20000410000 */
[----:B------:R-:W-:Y:S01]  /*9870*/  FADD.FTZ R21, R155, R44 ;  /* 0x0000002c9b157221 */ /* 0x000fe20000010000 */
[----:B0-----:R-:W-:Y:S01]  /*9880*/  F2FP.BF16.F32.PACK_AB R155, R59, R0 ;  /* 0x000000003b9b723e */ /* 0x001fe200000010ff */
[-C--:B------:R-:W-:Y:S01]  /*9890*/  FMUL.FTZ R132, R132, R8.reuse ;  /* 0x0000000884847220 */ /* 0x080fe20000410000 */
[----:B-1----:R-:W-:Y:S01]  /*98a0*/  FADD.FTZ R25, R175, R42 ;  /* 0x0000002aaf197221 */ /* 0x002fe20000010000 */
[----:B------:R-:W-:Y:S01]  /*98b0*/  FADD.FTZ R44, R178, R21 ;  /* 0x00000015b22c7221 */ /* 0x000fe20000010000 */
[C---:B------:R-:W-:Y:S01]  /*98c0*/  F2FP.BF16.F32.PACK_AB R175, R26.reuse, R175 ;  /* 0x000000af1aaf723e */ /* 0x040fe200000010ff */
        /* <DEDUP_REMOVED lines=23> */
[----:B------:R-:W-:Y:S01]  /*9a40*/  FMUL.FTZ R149, R149, R8 ;  /* 0x0000000895957220 */ /* 0x000fe20000410000 */
[----:B------:R-:W-:Y:S01]  /*9a50*/  F2FP.BF16.F32.PACK_AB R178, R187, R178 ;  /* 0x000000b2bbb2723e */ /* 0x000fe200000010ff */
[----:B------:R-:W-:Y:S01]  /*9a60*/  MUFU.EX2 R40, R40 ;  /* 0x0000002800287308 */ /* 0x000fe20000000800 */
[----:B------:R-:W-:Y:S01]  /*9a70*/  FADD.FTZ R25, R193, R44 ;  /* 0x0000002cc1197221 */ /* 0x000fe20000010000 */
[----:B------:R-:W-:Y:S01]  /*9a80*/  F2FP.BF16.F32.PACK_AB R172, R189, R172 ;  /* 0x000000acbdac723e */ /* 0x000fe200000010ff */
[-C--:B------:R-:W-:Y:S01]  /*9a90*/  FMUL.FTZ R90, R90, R197.reuse ;  /* 0x000000c55a5a7220 */ /* 0x080fe20000410000 */
[----:B------:R-:W-:Y:S01]  /*9aa0*/  F2FP.BF16.F32.PACK_AB R174, R191, R174 ;  /* 0x000000aebfae723e */ /* 0x000fe200000010ff */
[----:B------:R-:W-:Y:S01]  /*9ab0*/  FADD.FTZ R42, R170, R25 ;  /* 0x00000019aa2a7221 */ /* 0x000fe20000010000 */
[----:B------:R-:W-:Y:S01]  /*9ac0*/  F2FP.BF16.F32.PACK_AB R170, R157, R170 ;  /* 0x000000aa9daa723e */ /* 0x000fe200000010ff */
[-C--:B------:R-:W-:Y:S01]  /*9ad0*/  FMUL.FTZ R91, R91, R197.reuse ;  /* 0x000000c55b5b7220 */ /* 0x080fe20000410000 */
[----:B------:R-:W0:Y:S01]  /*9ae0*/  MUFU.EX2 R44, R71 ;  /* 0x00000047002c7308 */ /* 0x000e220000000800 */
[----:B------:R-:W-:Y:S01]  /*9af0*/  FADD.FTZ R5, R157, R42 ;  /* 0x0000002a9d057221 */ /* 0x000fe20000010000 */
[----:B------:R-:W-:Y:S01]  /*9b00*/  F2FP.BF16.F32.PACK_AB R168, R193, R168 ;  /* 0x000000a8c1a8723e */ /* 0x000fe200000010ff */
[----:B------:R-:W-:Y:S01]  /*9b10*/  FMUL.FTZ R94, R94, R197 ;  /* 0x000000c55e5e7220 */ /* 0x000fe20000410000 */
[----:B------:R-:W-:Y:S01]  /*9b20*/  F2FP.BF16.F32.PACK_AB R153, R32, R15 ;  /* 0x0000000f2099723e */ /* 0x000fe200000010ff */
[----:B------:R-:W-:Y:S01]  /*9b30*/  FADD.FTZ R34, R152, R5 ;  /* 0x0000000598227221 */ /* 0x000fe20000010000 */
[----:B------:R-:W-:Y:S01]  /*9b40*/  FADD.FTZ R5, R15, R10 ;  /* 0x0000000a0f057221 */ /* 0x000fe20000010000 */
[----:B------:R-:W-:Y:S01]  /*9b50*/  F2FP.BF16.F32.PACK_AB R152, R55, R152 ;  /* 0x000000983798723e */ /* 0x000fe200000010ff */
[-C--:B------:R-:W-:Y:S01]  /*9b60*/  FMUL.FTZ R95, R95, R197.reuse ;  /* 0x000000c55f5f7220 */ /* 0x080fe20000410000 */
[----:B------:R-:W-:Y:S01]  /*9b70*/  FADD.FTZ R25, R55, R34 ;  /* 0x0000002237197221 */ /* 0x000fe20000010000 */
[----:B------:R-:W-:Y:S01]  /*9b80*/  FADD.FTZ R5, R32, R5 ;  /* 0x0000000520057221 */ /* 0x000fe20000010000 */
[----:B------:R-:W1:Y:S01]  /*9b90*/  MUFU.EX2 R34, R81 ;  /* 0x0000005100227308 */ /* 0x000e620000000800 */
[----:B------:R-:W-:Y:S01]  /*9ba0*/  F2FP.BF16.F32.PACK_AB R157, R65, R46 ;  /* 0x0000002e419d723e */ /* 0x000fe200000010ff */
[----:B------:R-:W-:Y:S01]  /*9bb0*/  FADD.FTZ R10, R154, R25 ;  /* 0x000000199a0a7221 */ /* 0x000fe20000010000 */
[----:B------:R-:W-:Y:S01]  /*9bc0*/  FADD.FTZ R5, R0, R5 ;  /* 0x0000000500057221 */ /* 0x000fe20000010000 */
[C---:B------:R-:W-:Y:S01]  /*9bd0*/  F2FP.BF16.F32.PACK_AB R154, R57.reuse, R154 ;  /* 0x0000009a399a723e */ /* 0x040fe200000010ff */
[-C--:B------:R-:W-:Y:S01]  /*9be0*/  FMUL.FTZ R98, R98, R197.reuse ;  /* 0x000000c562627220 */ /* 0x080fe20000410000 */
[----:B------:R-:W-:Y:S01]  /*9bf0*/  FADD.FTZ R25, R57, R10 ;  /* 0x0000000a39197221 */ /* 0x000fe20000010000 */
[----:B------:R-:W-:Y:S01]  /*9c00*/  FADD.FTZ R5, R59, R5 ;  /* 0x000000053b057221 */ /* 0x000fe20000010000 */
[----:B0-----:R-:W-:Y:S01]  /*9c10*/  F2FP.BF16.F32.PACK_AB R161, R75, R44 ;  /* 0x0000002c4ba1723e */ /* 0x001fe200000010ff */
[-C--:B------:R-:W-:Y:S01]  /*9c20*/  FMUL.FTZ R99, R99, R197.reuse ;  /* 0x000000c563637220 */ /* 0x080fe20000410000 */
[----:B------:R-:W-:Y:S01]  /*9c30*/  FADD.FTZ R10, R156, R25 ;  /* 0x000000199c0a7221 */ /* 0x000fe20000010000 */
[----:B------:R-:W-:Y:S01]  /*9c40*/  FADD.FTZ R5, R46, R5 ;  /* 0x000000052e057221 */ /* 0x000fe20000010000 */
[C---:B------:R-:W-:Y:S01]  /*9c50*/  F2FP.BF16.F32.PACK_AB R156, R61.reuse, R156 ;  /* 0x0000009c3d9c723e */ /* 0x040fe200000010ff */
[-C--:B------:R-:W-:Y:S01]  /*9c60*/  FMUL.FTZ R102, R102, R197.reuse ;  /* 0x000000c566667220 */ /* 0x080fe20000410000 */
[----:B------:R-:W-:Y:S01]  /*9c70*/  FADD.FTZ R11, R61, R10 ;  /* 0x0000000a3d0b7221 */ /* 0x000fe20000010000 */
[----:B------:R-:W-:Y:S01]  /*9c80*/  FADD.FTZ R5, R65, R5 ;  /* 0x0000000541057221 */ /* 0x000fe20000010000 */
[----:B------:R-:W-:Y:S01]  /*9c90*/  F2FP.BF16.F32.PACK_AB R164, R195, R20 ;  /* 0x00000014c3a4723e */ /* 0x000fe200000010ff */
[-C--:B------:R-:W-:Y:S01]  /*9ca0*/  FMUL.FTZ R103, R103, R197.reuse ;  /* 0x000000c567677220 */ /* 0x080fe20000410000 */
[----:B------:R-:W-:Y:S01]  /*9cb0*/  FADD.FTZ R10, R158, R11 ;  /* 0x0000000b9e0a7221 */ /* 0x000fe20000010000 */
[----:B------:R-:W-:Y:S01]  /*9cc0*/  FADD.FTZ R5, R48, R5 ;  /* 0x0000000530057221 */ /* 0x000fe20000010000 */
[C---:B------:R-:W-:Y:S01]  /*9cd0*/  F2FP.BF16.F32.PACK_AB R158, R159.reuse, R158 ;  /* 0x0000009e9f9e723e */ /* 0x040fe200000010ff */
[-C--:B------:R-:W-:Y:S01]  /*9ce0*/  FMUL.FTZ R106, R106, R197.reuse ;  /* 0x000000c56a6a7220 */ /* 0x080fe20000410000 */
[----:B------:R-:W-:Y:S01]  /*9cf0*/  FADD.FTZ R11, R159, R10 ;  /* 0x0000000a9f0b7221 */ /* 0x000fe20000010000 */
[C---:B------:R-:W-:Y:S01]  /*9d00*/  FADD.FTZ R5, R69.reuse, R5 ;  /* 0x0000000545057221 */ /* 0x040fe20000010000 */
        /* <DEDUP_REMOVED lines=8> */
[----:B------:R-:W0:Y:S01]  /*9d90*/  MUFU.EX2 R6, R21 ;  /* 0x0000001500067308 */ /* 0x000e220000000800 */
[----:B------:R-:W-:Y:S01]  /*9da0*/  F2FP.BF16.F32.PACK_AB R165, R83, R26 ;  /* 0x0000001a53a5723e */ /* 0x000fe200000010ff */
        /* <DEDUP_REMOVED lines=15> */
[----:B0-----:R-:W-:Y:S01]  /*9ea0*/  F2FP.BF16.F32.PACK_AB R167, R40, R6 ;  /* 0x0000000628a7723e */ /* 0x001fe200000010ff */
        /* <DEDUP_REMOVED lines=22> */
.L_x_7571:
[----:B------:R-:W-:Y:S06]  /*a010*/  BAR.ARV 0x8, 0x120 ;  /* 0x0204800000007b1d */ /* 0x000fec0000002000 */
[----:B------:R-:W-:Y:S05]  /*a020*/  @!P0 BRA `(.L_x_7581) ;  /* 0x0000000000048947 */ /* 0x000fea0003800000 */
[----:B------:R-:W-:Y:S01]  /*a030*/  BPT.TRAP 0x1 ;  /* 0x000000040000795c */ /* 0x000fe20000300000 */
.L_x_7581:
[----:B------:R-:W-:Y:S01]  /*a040*/  ULEA UR5, UR43, UR41, 0x3 ;  /* 0x000000292b057291 */ /* 0x000fe2000f8e183f */
[----:B------:R-:W-:-:S05]  /*a050*/  IMAD.U32 R5, RZ, RZ, UR44 ;  /* 0x0000002cff057e24 */ /* 0x000fca000f8e00ff */
[----:B------:R-:W-:-:S04]  /*a060*/  SHF.L.U32 R5, R5, 0x1f, RZ ;  /* 0x0000001f05057819 */ /* 0x000fc800000006ff */
[----:B------:R0:W1:Y:S01]  /*a070*/  SYNCS.PHASECHK.TRANS64.TRYWAIT P2, [UR5+0x28850], R5 ;  /* 0x02885005ff0075a7 */ /* 0x0000620008040145 */
[----:B------:R-:W-:Y:S05]  /*a080*/  @!P0 BRA `(.L_x_7582) ;  /* 0x0000000000048947 */ /* 0x000fea0003800000 */
[----:B------:R-:W-:Y:S01]  /*a090*/  BPT.TRAP 0x1 ;  /* 0x000000040000795c */ /* 0x000fe20000300000 */
.L_x_7582:
[----:B-1----:R-:W-:Y:S05]  /*a0a0*/  @P2 BRA `(.L_x_7583) ;  /* 0x0000000000082947 */ /* 0x002fea0003800000 */
[----:B------:R-:W1:Y:S02]  /*a0b0*/  SYNCS.PHASECHK.TRANS64.TRYWAIT P0, [UR5+0x28850], R5 ;  /* 0x02885005ff0075a7 */ /* 0x000e640008000145 */
[----:B-1----:R-:W-:Y:S05]  /*a0c0*/  @!P0 BRA `(.L_x_7584) ;  /* 0x00000078007c8947 */ /* 0x002fea0003800000 */
.L_x_7583:
[----:B------:R-:W-:Y:S01]  /*a0d0*/  UIADD3 UR41, UR41, 0x400, URZ ;  /* 0x0000040029297890 */ /* 0x000fe2000fffe03f */
[----:B------:R-:W-:Y:S01]  /*a0e0*/  WARPGROUP.ARRIVE ;  /* 0x00000000000079c5 */ /* 0x000fe20000000000 */
[----:B------:R-:W-:Y:S01]  /*a0f0*/  UMOV UR7, 0x40000040 ;  /* 0x4000004000077882 */ /* 0x000fe20000000000 */
[----:B-1----:R-:W1:Y:S01]  /*a100*/  SHFL.BFLY PT, R6, R3, 0x2, 0x1f ;  /* 0x0c401f0003067f89 */ /* 0x002e6200000e0000 */
[----:B------:R-:W-:Y:S01]  /*a110*/  USHF.R.U32.HI UR41, URZ, 0x4, UR41 ;  /* 0x000000043f297899 */ /* 0x000fe20008011629 */
[----:B------:R-:W-:Y:S01]  /*a120*/  MOV R21, RZ ;  /* 0x000000ff00157202 */ /* 0x000fe20000000f00 */
[----:B------:R-:W-:Y:S01]  /*a130*/  IMAD.MOV.U32 R10, RZ, RZ, RZ ;  /* 0x000000ffff0a7224 */ /* 0x000fe200078e00ff */
[----:B0-----:R-:W0:Y:S01]  /*a140*/  SHFL.BFLY PT, R5, R0, 0x2, 0x1f ;  /* 0x0c401f0000057f89 */ /* 0x001e2200000e0000 */
[----:B------:R-:W-:Y:S02]  /*a150*/  ULOP3.LUT UR41, UR41, 0x3fff, URZ, 0xc0, !UPT ;  /* 0x00003fff29297892 */ /* 0x000fe4000f8ec03f */
[----:B------:R-:W-:-:S02]  /*a160*/  UIADD3 UR45, UR45, 0x1, URZ ;  /* 0x000000012d2d7890 */ /* 0x000fc4000fffe03f */
[----:B------:R-:W-:-:S04]  /*a170*/  ULOP3.LUT UR4, UR41, 0x4000000, URZ, 0xfc, !UPT ;  /* 0x0400000029047892 */ /* 0x000fc8000f8efc3f */
[----:B------:R-:W-:Y:S02]  /*a180*/  ULEA UR4, UR43, UR4, 0xb ;  /* 0x000000042b047291 */ /* 0x000fe4000f8e583f */
[----:B------:R-:W-:-:S04]  /*a190*/  UIADD3 UR43, UR43, 0x1, URZ ;  /* 0x000000012b2b7890 */ /* 0x000fc8000fffe03f */
[----:B------:R-:W-:Y:S01]  /*a1a0*/  UISETP.NE.AND UP0, UPT, UR43, 0x2, UPT ;  /* 0x000000022b00788c */ /* 0x000fe2000bf05270 */
[----:B------:R-:W-:Y:S02]  /*a1b0*/  UMOV UR6, UR4 ;  /* 0x0000000400067c82 */ /* 0x000fe40008000000 */
[----:B------:R-:W-:Y:S01]  /*a1c0*/  HGMMA.64x128x16.F32.BF16 R88, R180, gdesc[UR4].tnspB, R88, gsb0 ;  /* 0x41e00004b4587df0 */ /* 0x000fe20008001858 */
[----:B------:R-:W-:Y:S01]  /*a1d0*/  UIADD3 UR6, UR4, 0x80, URZ ;  /* 0x0000008004067890 */ /* 0x000fe2000fffe03f */
[----:B-1----:R-:W-:Y:S01]  /*a1e0*/  FADD.FTZ R6, R6, R3 ;  /* 0x0000000306067221 */ /* 0x002fe20000010000 */
[----:B------:R-:W-:Y:S01]  /*a1f0*/  UMOV UR7, 0x40000040 ;  /* 0x4000004000077882 */ /* 0x000fe20000000000 */
[----:B------:R-:W-:Y:S02]  /*a200*/  IMAD.MOV.U32 R3, RZ, RZ, -0x800000 ;  /* 0xff800000ff037424 */ /* 0x000fe400078e00ff */
[----:B0-----:R-:W-:Y:S01]  /*a210*/  FADD.FTZ R8, R5, R0 ;  /* 0x0000000005087221 */ /* 0x001fe20000010000 */
[----:B------:R-:W-:Y:S01]  /*a220*/  IMAD.MOV.U32 R0, RZ, RZ, -0x800000 ;  /* 0xff800000ff007424 */ /* 0x000fe200078e00ff */
[----:B------:R-:W0:Y:S01]  /*a230*/  SHFL.BFLY PT, R5, R6, 0x1, 0x1f ;  /* 0x0c201f0006057f89 */ /* 0x000e2200000e0000 */
[----:B------:R-:W-:-:S03]  /*a240*/  USEL UR43, UR43, URZ, UP0 ;  /* 0x0000003f2b2b7287 */ /* 0x000fc60008000000 */
[----:B------:R-:W1:Y:S01]  /*a250*/  SHFL.BFLY PT, R11, R8, 0x1, 0x1f ;  /* 0x0c201f00080b7f89 */ /* 0x000e6200000e0000 */
[----:B0-----:R-:W-:Y:S01]  /*a260*/  FADD.FTZ R12, R6, R5 ;  /* 0x00000005060c7221 */ /* 0x001fe20000010000 */
[----:B-1----:R-:W-:-:S04]  /*a270*/  FADD.FTZ R13, R8, R11 ;  /* 0x0000000b080d7221 */ /* 0x002fc80000010000 */
[----:B------:R-:W-:Y:S01]  /*a280*/  FSETP.NE.FTZ.AND P0, PT, R12, RZ, PT ;  /* 0x000000ff0c00720b */ /* 0x000fe20003f15000 */
[----:B------:R-:W-:Y:S01]  /*a290*/  IMAD.U32 R8, RZ, RZ, UR5 ;  /* 0x00000005ff087e24 */ /* 0x000fe2000f8e00ff */
[----:B------:R-:W-:-:S03]  /*a2a0*/  FSETP.NE.FTZ.AND P2, PT, R13, RZ, PT ;  /* 0x000000ff0d00720b */ /* 0x000fc60003f55000 */
[----:B------:R-:W-:-:S05]  /*a2b0*/  @!P1 VIADD R8, R8, 0x28860 ;  /* 0x0002886008089836 */ /* 0x000fca0000000000 */
[----:B------:R-:W-:-:S03]  /*a2c0*/  @!P1 PRMT R8, RZ, 0x654, R8 ;  /* 0x00000654ff089816 */ /* 0x000fc60000000008 */
[----:B------:R-:W0:Y:S01]  /*a2d0*/  @P0 MUFU.LG2 R5, R12 ;  /* 0x0000000c00050308 */ /* 0x000e220000000c00 */
[C---:B------:R-:W-:Y:S01]  /*a2e0*/  @P0 FMUL.FTZ R6, R4.reuse, 0.69314718246459960938 ;  /* 0x3f31721804060820 */ /* 0x040fe20000410000 */
[----:B------:R-:W-:-:S06]  /*a2f0*/  @P2 FMUL.FTZ R15, R4, 0.69314718246459960938 ;  /* 0x3f317218040f2820 */ /* 0x000fcc0000410000 */
        /* <DEDUP_REMOVED lines=78> */
[-C--:B0-----:R-:W-:Y:S01]  /*a7e0*/  FMUL.FTZ R93, R90, R10.reuse ;  /* 0x0000000a5a5d7220 */ /* 0x081fe20000410000 */
        /* <DEDUP_REMOVED lines=31> */
.L_x_7554:
        /* <DEDUP_REMOVED lines=19> */
[----:B------:R-:W-:Y:S01]  /*ab10*/  F2FP.BF16.F32.PACK_AB R150, R21, R34 ;  /* 0x000000221596723e */ /* 0x000fe200000010ff */
[----:B------:R-:W-:Y:S01]  /*ab20*/  UISETP.NE.U32.AND UP1, UPT, UR6, URZ, UPT ;  /* 0x0000003f0600728c */ /* 0x000fe2000bf25070 */
[----:B------:R-:W-:Y:S01]  /*ab30*/  F2FP.BF16.F32.PACK_AB R151, R151, R32 ;  /* 0x000000209797723e */ /* 0x000fe200000010ff */
[----:B------:R-:W-:-:S02]  /*ab40*/  USHF.L.U32 UR10, UR37, 0x2, URZ ;  /* 0x00000002250a7899 */ /* 0x000fc4000800063f */
[----:B------:R-:W-:Y:S02]  /*ab50*/  UISETP.NE.AND.EX UP1, UPT, UR7, URZ, UPT, UP1 ;  /* 0x0000003f0700728c */ /* 0x000fe4000bf25310 */
[----:B------:R-:W-:Y:S02]  /*ab60*/  USHF.L.U64.HI UR11, UR37, 0x2, UR38 ;  /* 0x00000002250b7899 */ /* 0x000fe40008010226 */
[----:B------:R-:W-:Y:S02]  /*ab70*/  UIADD3 UR4, UP2, UR10, UR6, URZ ;  /* 0x000000060a047290 */ /* 0x000fe4000ff5e03f */
[----:B------:R-:W-:Y:S02]  /*ab80*/  @UP0 UIADD3 UR6, UP3, UR10, UR8, URZ ;  /* 0x000000080a060290 */ /* 0x000fe4000ff7e03f */
[----:B------:R-:W-:Y:S02]  /*ab90*/  UIADD3.X UR8, UR11, UR7, URZ, UP2, !UPT ;  /* 0x000000070b087290 */ /* 0x000fe400097fe43f */
[----:B------:R-:W-:Y:S01]  /*aba0*/  @UP0 UIADD3.X UR7, UR11, UR9, URZ, UP3, !UPT ;  /* 0x000000090b070290 */ /* 0x000fe20009ffe43f */
[----:B------:R-:W-:-:S02]  /*abb0*/  MOV R24, R20 ;  /* 0x0000001400187202 */ /* 0x000fc40000000f00 */
[----:B0-----:R-:W-:-:S03]  /*abc0*/  MOV R25, R5 ;  /* 0x0000000500197202 */ /* 0x001fc60000000f00 */
[----:B------:R-:W-:-:S03]  /*abd0*/  IMAD.WIDE R4, R185, 0x2, R24 ;  /* 0x00000002b9047825 */ /* 0x000fc600078e0218 */
[C---:B------:R-:W-:Y:S02]  /*abe0*/  LOP3.LUT R9, R4.reuse, 0x380, RZ, 0xc0, !PT ;  /* 0x0000038004097812 */ /* 0x040fe400078ec0ff */
[C---:B------:R-:W-:Y:S02]  /*abf0*/  IADD3 R91, P5, R4.reuse, 0x40, RZ ;  /* 0x00000040045b7810 */ /* 0x040fe40007fbe0ff */
[C---:B------:R-:W-:Y:S02]  /*ac00*/  IADD3 R95, P4, R4.reuse, 0x60, RZ ;  /* 0x00000060045f7810 */ /* 0x040fe40007f9e0ff */
        /* <DEDUP_REMOVED lines=9> */
[----:B------:R-:W-:Y:S01]  /*aca0*/  BAR.SYNC.DEFER_BLOCKING 0x1, 0x100 ;  /* 0x0044000000007b1d */ /* 0x000fe20000010000 */
[----:B------:R-:W-:Y:S02]  /*acb0*/  IADD3 R103, P0, R4, 0x4060, RZ ;  /* 0x0000406004677810 */ /* 0x000fe40007f1e0ff */
[----:B------:R-:W-:Y:S02]  /*acc0*/  LOP3.LUT R26, R91, 0x380, RZ, 0xc0, !PT ;  /* 0x000003805b1a7812 */ /* 0x000fe400078ec0ff */
[----:B------:R-:W-:Y:S01]  /*acd0*/  LOP3.LUT R4, R9, R4, RZ, 0x3c, !PT ;  /* 0x0000000409047212 */ /* 0x000fe200078e3cff */
[--C-:B------:R-:W-:Y:S01]  /*ace0*/  IMAD.X R9, RZ, RZ, R5.reuse, P2 ;  /* 0x000000ffff097224 */ /* 0x100fe200010e0605 */
[----:B------:R-:W-:Y:S01]  /*acf0*/  LOP3.LUT R44, R95, 0x380, RZ, 0xc0, !PT ;  /* 0x000003805f2c7812 */ /* 0x000fe200078ec0ff */
[----:B------:R-:W-:Y:S01]  /*ad00*/  IMAD.X R13, RZ, RZ, R5, P0 ;  /* 0x000000ffff0d7224 */ /* 0x000fe200000e0605 */
[----:B------:R-:W-:-:S02]  /*ad10*/  SHF.R.U64 R26, R26, 0x3, RZ ;  /* 0x000000031a1a7819 */ /* 0x000fc400000012ff */
[-C--:B------:R-:W-:Y:S02]  /*ad20*/  IADD3.X R15, RZ, R5.reuse, RZ, P1, !PT ;  /* 0x00000005ff0f7210 */ /* 0x080fe40000ffe4ff */
[----:B------:R-:W-:Y:S02]  /*ad30*/  SHF.R.U64 R44, R44, 0x3, RZ ;  /* 0x000000032c2c7819 */ /* 0x000fe400000012ff */
[----:B------:R-:W-:Y:S02]  /*ad40*/  MOV R90, R4 ;  /* 0x00000004005a7202 */ /* 0x000fe40000000f00 */
[----:B------:R-:W-:Y:S02]  /*ad50*/  LOP3.LUT R10, R45, 0x380, RZ, 0xc0, !PT ;  /* 0x000003802d0a7812 */ /* 0x000fe400078ec0ff */
[----:B------:R-:W-:Y:S02]  /*ad60*/  F2FP.BF16.F32.PACK_AB R5, R12, R93 ;  /* 0x0000005d0c05723e */ /* 0x000fe400000010ff */
[----:B------:R-:W-:-:S02]  /*ad70*/  LOP3.LUT R46, R97, 0x380, RZ, 0xc0, !PT ;  /* 0x00000380612e7812 */ /* 0x000fc400078ec0ff */
[----:B------:R-:W-:Y:S02]  /*ad80*/  LOP3.LUT R12, R99, 0x380, RZ, 0xc0, !PT ;  /* 0x00000380630c7812 */ /* 0x000fe400078ec0ff */
[----:B------:R-:W-:Y:S02]  /*ad90*/  LOP3.LUT R28, R26, R91, RZ, 0x3c, !PT ;  /* 0x0000005b1a1c7212 */ /* 0x000fe400078e3cff */
[----:B------:R-:W-:Y:S02]  /*ada0*/  LOP3.LUT R26, R44, R95, RZ, 0x3c, !PT ;  /* 0x0000005f2c1a7212 */ /* 0x000fe400078e3cff */
[----:B------:R-:W-:Y:S02]  /*adb0*/  SHF.R.U64 R10, R10, 0x3, RZ ;  /* 0x000000030a0a7819 */ /* 0x000fe400000012ff */
[----:B------:R-:W-:Y:S02]  /*adc0*/  LOP3.LUT R44, R103, 0x380, RZ, 0xc0, !PT ;  /* 0x00000380672c7812 */ /* 0x000fe400078ec0ff */
[----:B------:R-:W-:-:S02]  /*add0*/  SHF.R.U64 R46, R46, 0x3, RZ ;  /* 0x000000032e2e7819 */ /* 0x000fc400000012ff */
[----:B------:R-:W-:Y:S02]  /*ade0*/  F2FP.BF16.F32.PACK_AB R4, R14, R153 ;  /* 0x000000990e04723e */ /* 0x000fe400000010ff */
[----:B------:R-:W-:Y:S02]  /*adf0*/  SHF.R.U64 R12, R12, 0x3, RZ ;  /* 0x000000030c0c7819 */ /* 0x000fe400000012ff */
[----:B------:R-:W-:Y:S01]  /*ae00*/  LOP3.LUT R14, R101, 0x380, RZ, 0xc0, !PT ;  /* 0x00000380650e7812 */ /* 0x000fe200078ec0ff */
[----:B------:R0:W-:Y:S01]  /*ae10*/  STSM.16.M88.4 [R90], R4 ;  /* 0x000000045a007844 */ /* 0x0001e20000000200 */
[----:B------:R-:W-:Y:S02]  /*ae20*/  LOP3.LUT R30, R10, R45, RZ, 0x3c, !PT ;  /* 0x0000002d0a1e7212 */ /* 0x000fe400078e3cff */
[----:B------:R-:W-:Y:S02]  /*ae30*/  SHF.R.U64 R44, R44, 0x3, RZ ;  /* 0x000000032c2c7819 */ /* 0x000fe400000012ff */
[----:B------:R-:W-:-:S02]  /*ae40*/  LOP3.LUT R10, R46, R97, RZ, 0x3c, !PT ;  /* 0x000000612e0a7212 */ /* 0x000fc400078e3cff */
[----:B------:R-:W-:Y:S02]  /*ae50*/  LOP3.LUT R8, R12, R99, RZ, 0x3c, !PT ;  /* 0x000000630c087212 */ /* 0x000fe400078e3cff */
[----:B------:R-:W-:Y:S02]  /*ae60*/  SHF.R.U64 R14, R14, 0x3, RZ ;  /* 0x000000030e0e7819 */ /* 0x000fe400000012ff */
[----:B------:R-:W-:Y:S02]  /*ae70*/  LOP3.LUT R12, R44, R103, RZ, 0x3c, !PT ;  /* 0x000000672c0c7212 */ /* 0x000fe400078e3cff */
[----:B------:R-:W-:Y:S02]  /*ae80*/  MOV R45, R10 ;  /* 0x0000000a002d7202 */ /* 0x000fe40000000f00 */
[----:B------:R-:W-:Y:S02]  /*ae90*/  MOV R44, R8 ;  /* 0x00000008002c7202 */ /* 0x000fe40000000f00 */
[----:B------:R-:W-:-:S02]  /*aea0*/  LOP3.LUT R14, R14, R101, RZ, 0x3c, !PT ;  /* 0x000000650e0e7212 */ /* 0x000fc400078e3cff */
[----:B------:R-:W-:Y:S02]  /*aeb0*/  MOV R30, R30 ;  /* 0x0000001e001e7202 */ /* 0x000fe40000000f00 */
[----:B------:R-:W-:Y:S02]  /*aec0*/  F2FP.BF16.F32.PACK_AB R8, R87, R92 ;  /* 0x0000005c5708723e */ /* 0x000fe400000010ff */
[----:B------:R-:W-:Y:S02]  /*aed0*/  F2FP.BF16.F32.PACK_AB R9, R85, R88 ;  /* 0x000000585509723e */ /* 0x000fe400000010ff */
[----:B------:R-:W-:Y:S02]  /*aee0*/  F2FP.BF16.F32.PACK_AB R10, R83, R86 ;  /* 0x00000056530a723e */ /* 0x000fe400000010ff */
[----:B------:R-:W-:Y:S02]  /*aef0*/  F2FP.BF16.F32.PACK_AB R11, R81, R84 ;  /* 0x00000054510b723e */ /* 0x000fe400000010ff */
[----:B------:R-:W-:-:S02]  /*af00*/  MOV R46, R26 ;  /* 0x0000001a002e7202 */ /* 0x000fc40000000f00 */
[----:B------:R-:W-:Y:S01]  /*af10*/  MOV R89, R28 ;  /* 0x0000001c00597202 */ /* 0x000fe20000000f00 */
[----:B------:R1:W-:Y:S01]  /*af20*/  STSM.16.M88.4 [R30], R8 ;  /* 0x000000081e007844 */ /* 0x0003e20000000200 */
[----:B------:R-:W-:Y:S02]  /*af30*/  MOV R27, R14 ;  /* 0x0000000e001b7202 */ /* 0x000fe40000000f00 */
[----:B------:R-:W-:Y:S02]  /*af40*/  MOV R26, R12 ;  /* 0x0000000c001a7202 */ /* 0x000fe40000000f00 */
[----:B0-----:R-:W-:Y:S02]  /*af50*/  F2FP.BF16.F32.PACK_AB R4, R79, R82 ;  /* 0x000000524f04723e */ /* 0x001fe400000010ff */
[----:B------:R-:W-:Y:S02]  /*af60*/  F2FP.BF16.F32.PACK_AB R5, R77, R80 ;  /* 0x000000504d05723e */ /* 0x000fe400000010ff */
[----:B------:R-:W-:-:S02]  /*af70*/  F2FP.BF16.F32.PACK_AB R6, R75, R78 ;  /* 0x0000004e4b06723e */ /* 0x000fc400000010ff */
[----:B------:R-:W-:Y:S02]  /*af80*/  F2FP.BF16.F32.PACK_AB R7, R73, R76 ;  /* 0x0000004c4907723e */ /* 0x000fe400000010ff */
[----:B------:R-:W-:Y:S02]  /*af90*/  F2FP.BF16.F32.PACK_AB R12, R71, R74 ;  /* 0x0000004a470c723e */ /* 0x000fe400000010ff */
[----:B------:R-:W-:Y:S01]  /*afa0*/  F2FP.BF16.F32.PACK_AB R13, R69, R72 ;  /* 0x00000048450d723e */ /* 0x000fe200000010ff */
[----:B------:R0:W-:Y:S01]  /*afb0*/  STSM.16.M88.4 [R89], R4 ;  /* 0x0000000459007844 */ /* 0x0001e20000000200 */
[----:B------:R-:W-:Y:S02]  /*afc0*/  F2FP.BF16.F32.PACK_AB R14, R67, R70 ;  /* 0x00000046430e723e */ /* 0x000fe400000010ff */
[----:B------:R-:W-:Y:S02]  /*afd0*/  F2FP.BF16.F32.PACK_AB R15, R65, R68 ;  /* 0x00000044410f723e */ /* 0x000fe400000010ff */
[----:B-1----:R-:W-:-:S02]  /*afe0*/  F2FP.BF16.F32.PACK_AB R8, R63, R66 ;  /* 0x000000423f08723e */ /* 0x002fc400000010ff */
[----:B------:R-:W-:Y:S01]  /*aff0*/  F2FP.BF16.F32.PACK_AB R9, R61, R64 ;  /* 0x000000403d09723e */ /* 0x000fe200000010ff */
[----:B------:R-:W-:Y:S01]  /*b000*/  STSM.16.M88.4 [R46], R12 ;  /* 0x0000000c2e007844 */ /* 0x000fe20000000200 */
[----:B------:R-:W-:Y:S02]  /*b010*/  F2FP.BF16.F32.PACK_AB R10, R59, R62 ;  /* 0x0000003e3b0a723e */ /* 0x000fe400000010ff */
[----:B------:R-:W-:Y:S02]  /*b020*/  F2FP.BF16.F32.PACK_AB R11, R57, R60 ;  /* 0x0000003c390b723e */ /* 0x000fe400000010ff */
[----:B------:R-:W-:Y:S02]  /*b030*/  F2FP.BF16.F32.PACK_AB R28, R55, R58 ;  /* 0x0000003a371c723e */ /* 0x000fe400000010ff */
[----:B------:R-:W-:Y:S01]  /*b040*/  F2FP.BF16.F32.PACK_AB R29, R53, R56 ;  /* 0x00000038351d723e */ /* 0x000fe200000010ff */
[----:B------:R1:W-:Y:S01]  /*b050*/  STSM.16.M88.4 [R45], R8 ;  /* 0x000000082d007844 */ /* 0x0003e20000000200 */
[----:B------:R-:W-:Y:S01]  /*b060*/  F2FP.BF16.F32.PACK_AB R30, R51, R54 ;  /* 0x00000036331e723e */ /* 0x000fe200000010ff */
[----:B0-----:R-:W-:Y:S01]  /*b070*/  IMAD.U32 R4, RZ, RZ, UR4 ;  /* 0x00000004ff047e24 */ /* 0x001fe2000f8e00ff */
[----:B------:R-:W-:Y:S01]  /*b080*/  F2FP.BF16.F32.PACK_AB R31, R49, R52 ;  /* 0x00000034311f723e */ /* 0x000fe200000010ff */
[----:B------:R-:W-:Y:S01]  /*b090*/  IMAD.U32 R5, RZ, RZ, UR8 ;  /* 0x00000008ff057e24 */ /* 0x000fe2000f8e00ff */
[----:B------:R-:W-:-:S02]  /*b0a0*/  F2FP.BF16.F32.PACK_AB R52, R43, R50 ;  /* 0x000000322b34723e */ /* 0x000fc400000010ff */
[----:B------:R-:W-:Y:S01]  /*b0b0*/  F2FP.BF16.F32.PACK_AB R53, R41, R48 ;  /* 0x000000302935723e */ /* 0x000fe200000010ff */
[----:B------:R0:W-:Y:S01]  /*b0c0*/  STSM.16.M88.4 [R44], R28 ;  /* 0x0000001c2c007844 */ /* 0x0001e20000000200 */
[----:B------:R-:W-:Y:S02]  /*b0d0*/  F2FP.BF16.F32.PACK_AB R54, R39, R42 ;  /* 0x0000002a2736723e */ /* 0x000fe400000010ff */
[----:B------:R-:W-:Y:S02]  /*b0e0*/  F2FP.BF16.F32.PACK_AB R55, R37, R40 ;  /* 0x000000282537723e */ /* 0x000fe400000010ff */
[----:B------:R-:W-:Y:S02]  /*b0f0*/  PLOP3.LUT P0, PT, PT, PT, UP1, 0x80, 0x0 ;  /* 0x000000000000781c */ /* 0x000fe40003f0f018 */
[----:B------:R-:W-:Y:S01]  /*b100*/  PLOP3.LUT P2, PT, PT, PT, UP0, 0x80, 0x0 ;  /* 0x000000000000781c */ /* 0x000fe20003f4f008 */
[----:B------:R0:W-:Y:S04]  /*b110*/  STSM.16.M88.4 [R27], R52 ;  /* 0x000000341b007844 */ /* 0x0001e80000000200 */
[----:B------:R0:W-:Y:S01]  /*b120*/  STSM.16.M88.4 [R26], R148 ;  /* 0x000000941a007844 */ /* 0x0001e20000000200 */
[----:B------:R-:W-:Y:S01]  /*b130*/  BAR.SYNC.DEFER_BLOCKING 0x1, 0x100 ;  /* 0x0044000000007b1d */ /* 0x000fe20000010000 */
[----:B------:R-:W-:-:S02]  /*b140*/  IMAD.U32 R6, RZ, RZ, UR6 ;  /* 0x00000006ff067e24 */ /* 0x000fc4000f8e00ff */
[----:B------:R-:W-:-:S03]  /*b150*/  IMAD.U32 R7, RZ, RZ, UR7 ;  /* 0x00000007ff077e24 */ /* 0x000fc6000f8e00ff */
[----:B-1----:R-:W2:Y:S04]  /*b160*/  @P0 LDG.E R8, desc[UR48][R4.64] ;  /* 0x0000003004080981 */ /* 0x002ea8000c1e1900 */
[----:B------:R-:W3:Y:S01]  /*b170*/  @P2 LDG.E R6, desc[UR48][R6.64] ;  /* 0x0000003006062981 */ /* 0x000ee2000c1e1900 */
[----:B------:R-:W-:Y:S01]  /*b180*/  IMAD R9, R16, 0x40, R2 ;  /* 0x0000004010097824 */ /* 0x000fe200078e0202 */
[----:B------:R-:W-:Y:S01]  /*b190*/  UMOV UR4, URZ ;  /* 0x0000003f00047c82 */ /* 0x000fe20008000000 */
[----:B------:R-:W-:Y:S02]  /*b1a0*/  ULDC UR10, c[0x0][0xa88] ;  /* 0x0002a200000a7ab9 */ /* 0x000fe40000000800 */
[----:B------:R-:W-:-:S03]  /*b1b0*/  IMAD.WIDE R24, R9, 0x2, R24 ;  /* 0x0000000209187825 */ /* 0x000fc600078e0218 */
[----:B------:R-:W-:Y:S02]  /*b1c0*/  IADD3 R9, P1, R24, 0x1000, RZ ;  /* 0x0000100018097810 */ /* 0x000fe40007f3e0ff */
[----:B--2---:R-:W-:Y:S02]  /*b1d0*/  @P0 R2UR UR4, R8 ;  /* 0x00000000080402ca */ /* 0x004fe400000e0000 */
[----:B---3--:R-:W-:Y:S01]  /*b1e0*/  @P2 R2UR UR10, R6 ;  /* 0x00000000060a22ca */ /* 0x008fe200000e0000 */
[----:B0-----:R-:W-:-:S14]  /*b1f0*/  @P2 BRA `(.L_x_7587) ;  /* 0x0000000000182947 */ /* 0x001fdc0003800000 */
[----:B------:R-:W-:Y:S05]  /*b200*/  @!P0 BRA `(.L_x_7587) ;  /* 0x0000000000148947 */ /* 0x000fea0003800000 */
[----:B------:R-:W2:Y:S04]  /*b210*/  LDG.E R7, desc[UR48][R4.64] ;  /* 0x0000003004077981 */ /* 0x000ea8000c1e1900 */
[----:B------:R-:W3:Y:S01]  /*b220*/  LDG.E R6, desc[UR48][R4.64+0x4] ;  /* 0x0000043004067981 */ /* 0x000ee2000c1e1900 */
[----:B--2---:R-:W-:Y:S02]  /*b230*/  R2UR UR6, R7 ;  /* 0x00000000070672ca */ /* 0x004fe400000e0000 */
[----:B---3--:R-:W-:-:S13]  /*b240*/  R2UR UR10, R6 ;  /* 0x00000000060a72ca */ /* 0x008fda00000e0000 */
[----:B------:R-:W-:-:S12]  /*b250*/  UIADD3 UR10, -UR6, UR10, URZ ;  /* 0x0000000a060a7290 */ /* 0x000fd8000fffe13f */
.L_x_7587:
[----:B------:R-:W-:Y:S01]  /*b260*/  USHF.R.S32.HI UR14, URZ, 0x1f, UR39 ;  /* 0x0000001f3f0e7899 */ /* 0x000fe20008011427 */
[----:B------:R-:W-:Y:S01]  /*b270*/  IMAD.U32 R8, RZ, RZ, UR40 ;  /* 0x00000028ff087e24 */ /* 0x000fe2000f8e00ff */
[----:B------:R-:W-:Y:S01]  /*b280*/  ULDC.64 UR12, c[0x0][0xb70] ;  /* 0x0002dc00000c7ab9 */ /* 0x000fe20000000a00 */
[----:B------:R-:W-:Y:S01]  /*b290*/  USHF.R.S32.HI UR9, URZ, 0x1f, UR4 ;  /* 0x0000001f3f097899 */ /* 0x000fe20008011404 */
[----:B------:R-:W-:Y:S01]  /*b2a0*/  IADD3 R13, P2, R24, 0x2000, RZ ;  /* 0x00002000180d7810 */ /* 0x000fe20007f5e0ff */
[----:B------:R-:W-:Y:S01]  /*b2b0*/  UIMAD UR11, UR14, UR12, URZ ;  /* 0x0000000c0e0b72a4 */ /* 0x000fe2000f8e023f */
[----:B------:R-:W-:Y:S01]  /*b2c0*/  IMAD R8, R8, 0x80, R19 ;  /* 0x0000008008087824 */ /* 0x000fe200078e0213 */
[----:B------:R-:W-:Y:S01]  /*b2d0*/  UMOV UR8, UR4 ;  /* 0x0000000400087c82 */ /* 0x000fe20008000000 */
[----:B------:R-:W-:Y:S01]  /*b2e0*/  USEL UR38, UR38, URZ, !UP1 ;  /* 0x0000003f26267287 */ /* 0x000fe2000c800000 */
[----:B------:R-:W-:Y:S01]  /*b2f0*/  IADD3 R7, P6, R24, 0x3000, RZ ;  /* 0x0000300018077810 */ /* 0x000fe20007fde0ff */
[----:B------:R-:W-:Y:S01]  /*b300*/  UIMAD.WIDE.U32 UR6, UR39, UR12, UR8 ;  /* 0x0000000c270672a5 */ /* 0x000fe2000f8e0008 */
[----:B------:R-:W-:Y:S01]  /*b310*/  SHF.R.S32.HI R5, RZ, 0x1f, R8 ;  /* 0x0000001fff057819 */ /* 0x000fe20000011408 */
[----:B------:R-:W-:Y:S01]  /*b320*/  UIMAD UR11, UR39, UR13, UR11 ;  /* 0x0000000d270b72a4 */ /* 0x000fe2000f8e020b */
[----:B------:R-:W-:Y:S01]  /*b330*/  LOP3.LUT R12, R13, 0x380, RZ, 0xc0, !PT ;  /* 0x000003800d0c7812 */ /* 0x000fe200078ec0ff */
[----:B------:R-:W-:Y:S01]  /*b340*/  USEL UR37, UR37, URZ, !UP1 ;  /* 0x0000003f25257287 */ /* 0x000fe2000c800000 */
[----:B------:R-:W-:Y:S01]  /*b350*/  LOP3.LUT R4, R7, 0x380, RZ, 0xc0, !PT ;  /* 0x0000038007047812 */ /* 0x000fe200078ec0ff */
[----:B------:R-:W-:Y:S01]  /*b360*/  ULDC.64 UR12, c[0x0][0xb78] ;  /* 0x0002de00000c7ab9 */ /* 0x000fe20000000a00 */
[----:B------:R-:W-:Y:S01]  /*b370*/  UIADD3 UR7, UR7, UR11, URZ ;  /* 0x0000000b07077290 */ /* 0x000fe2000fffe03f */
[----:B------:R-:W-:Y:S01]  /*b380*/  SHF.R.U64 R12, R12, 0x3, RZ ;  /* 0x000000030c0c7819 */ /* 0x000fe200000012ff */
[----:B------:R-:W-:Y:S01]  /*b390*/  UIMAD UR8, UR38, UR12, URZ ;  /* 0x0000000c260872a4 */ /* 0x000fe2000f8e023f */
[----:B------:R-:W-:Y:S01]  /*b3a0*/  SHF.R.U64 R4, R4, 0x3, RZ ;  /* 0x0000000304047819 */ /* 0x000fe200000012ff */
[----:B------:R-:W-:Y:S01]  /*b3b0*/  UIMAD.WIDE.U32 UR6, UR37, UR12, UR6 ;  /* 0x0000000c250672a5 */ /* 0x000fe2000f8e0006 */
[----:B------:R-:W-:Y:S01]  /*b3c0*/  LOP3.LUT R12, R12, R13, RZ, 0x3c, !PT ;  /* 0x0000000d0c0c7212 */ /* 0x000fe200078e3cff */
[----:B------:R-:W-:Y:S01]  /*b3d0*/  UIMAD UR8, UR37, UR13, UR8 ;  /* 0x0000000d250872a4 */ /* 0x000fe2000f8e0208 */
[----:B------:R-:W-:Y:S01]  /*b3e0*/  IADD3 R37, P5, R24, 0x4000, RZ ;  /* 0x0000400018257810 */ /* 0x000fe20007fbe0ff */
[--C-:B------:R-:W-:Y:S01]  /*b3f0*/  IMAD.X R13, RZ, RZ, R25.reuse, P2 ;  /* 0x000000ffff0d7224 */ /* 0x100fe200010e0619 */
[----:B------:R-:W-:Y:S01]  /*b400*/  LOP3.LUT R4, R4, R7, RZ, 0x3c, !PT ;  /* 0x0000000704047212 */ /* 0x000fe200078e3cff */
[----:B------:R-:W-:Y:S01]  /*b410*/  IMAD.X R29, RZ, RZ, R25, P1 ;  /* 0x000000ffff1d7224 */ /* 0x000fe200008e0619 */
[----:B------:R-:W-:Y:S01]  /*b420*/  IADD3 R6, P0, R8, UR6, RZ ;  /* 0x0000000608067c10 */ /* 0x000fe2000ff1e0ff */
[----:B------:R-:W-:Y:S01]  /*b430*/  IMAD.U32 R10, RZ, RZ, UR8 ;  /* 0x00000008ff0a7e24 */ /* 0x000fe2000f8e00ff */
[C---:B------:R-:W-:Y:S01]  /*b440*/  IADD3 R41, P4, R24.reuse, 0x5000, RZ ;  /* 0x0000500018297810 */ /* 0x040fe20007f9e0ff */
[----:B------:R-:W-:Y:S01]  /*b450*/  ULDC.64 UR12, c[0x0][0xaa0] ;  /* 0x0002a800000c7ab9 */ /* 0x000fe20000000a00 */
[----:B------:R-:W-:-:S02]  /*b460*/  IADD3 R27, P3, R24, 0x6000, RZ ;  /* 0x00006000181b7810 */ /* 0x000fc40007f7e0ff */
[----:B------:R-:W-:Y:S01]  /*b470*/  IADD3.X R5, R5, UR7, R10, P0, !PT ;  /* 0x0000000705057c10 */ /* 0x000fe200087fe40a */
[----:B------:R-:W-:Y:S01]  /*b480*/  ULDC.64 UR6, c[0x0][0xb40] ;  /* 0x0002d00000067ab9 */ /* 0x000fe20000000a00 */
[----:B------:R-:W-:Y:S02]  /*b490*/  IADD3 R7, P2, R24, 0x7000, RZ ;  /* 0x0000700018077810 */ /* 0x000fe40007f5e0ff */
[C---:B------:R-:W-:Y:S02]  /*b4a0*/  LEA R44, P0, R6.reuse, UR6, 0x2 ;  /* 0x00000006062c7c11 */ /* 0x040fe4000f8010ff */
[----:B------:R-:W-:Y:S02]  /*b4b0*/  LOP3.LUT R28, R9, 0x380, RZ, 0xc0, !PT ;  /* 0x00000380091c7812 */ /* 0x000fe400078ec0ff */
[----:B------:R-:W-:Y:S02]  /*b4c0*/  LEA.HI.X R45, R6, UR7, R5, 0x2, P0 ;  /* 0x00000007062d7c11 */ /* 0x000fe400080f1405 */
[----:B------:R-:W-:-:S02]  /*b4d0*/  LOP3.LUT P0, RZ, R23, 0x3, RZ, 0xc0, !PT ;  /* 0x0000000317ff7812 */ /* 0x000fc4000780c0ff */
[C---:B------:R-:W-:Y:S02]  /*b4e0*/  IADD3 R5, R8.reuse, 0x8, RZ ;  /* 0x0000000808057810 */ /* 0x040fe40007ffe0ff */
[----:B------:R-:W-:Y:S02]  /*b4f0*/  ISETP.GE.OR P1, PT, R8, UR10, P0 ;  /* 0x0000000a08007c0c */ /* 0x000fe40008726670 */
[----:B------:R-:W-:Y:S01]  /*b500*/  ISETP.GE.OR P0, PT, R5, UR10, P0 ;  /* 0x0000000a05007c0c */ /* 0x000fe20008706670 */
[----:B------:R-:W-:Y:S01]  /*b510*/  IMAD.X R5, RZ, RZ, R25, P6 ;  /* 0x000000ffff057224 */ /* 0x000fe200030e0619 */
[----:B------:R-:W-:Y:S02]  /*b520*/  LOP3.LUT R36, R37, 0x380, RZ, 0xc0, !PT ;  /* 0x0000038025247812 */ /* 0x000fe400078ec0ff */
[----:B------:R-:W-:Y:S02]  /*b530*/  LOP3.LUT R40, R41, 0x380, RZ, 0xc0, !PT ;  /* 0x0000038029287812 */ /* 0x000fe400078ec0ff */
[----:B------:R-:W-:-:S02]  /*b540*/  LOP3.LUT R26, R27, 0x380, RZ, 0xc0, !PT ;  /* 0x000003801b1a7812 */ /* 0x000fc400078ec0ff */
[----:B------:R-:W-:Y:S02]  /*b550*/  LOP3.LUT R33, R24, 0x380, RZ, 0xc0, !PT ;  /* 0x0000038018217812 */ /* 0x000fe400078ec0ff */
[----:B------:R-:W-:Y:S01]  /*b560*/  LOP3.LUT R6, R7, 0x380, RZ, 0xc0, !PT ;  /* 0x0000038007067812 */ /* 0x000fe200078ec0ff */
[----:B------:R-:W-:Y:S01]  /*b570*/  @!P1 STG.E desc[UR48][R44.64], R3 ;  /* 0x000000032c009986 */ /* 0x000fe2000c101930 */
[----:B------:R-:W-:Y:S02]  /*b580*/  SHF.R.U64 R28, R28, 0x3, RZ ;  /* 0x000000031c1c7819 */ /* 0x000fe400000012ff */
[----:B------:R-:W-:Y:S01]  /*b590*/  SHF.R.U64 R36, R36, 0x3, RZ ;  /* 0x0000000324247819 */ /* 0x000fe200000012ff */
[----:B------:R-:W-:Y:S01]  /*b5a0*/  UIMAD UR6, UR9, UR12, URZ ;  /* 0x0000000c090672a4 */ /* 0x000fe2000f8e023f */
[----:B------:R-:W-:Y:S01]  /*b5b0*/  SHF.R.U64 R40, R40, 0x3, RZ ;  /* 0x0000000328287819 */ /* 0x000fe200000012ff */
[----:B------:R0:W-:Y:S01]  /*b5c0*/  @!P0 STG.E desc[UR48][R44.64+0x20], R0 ;  /* 0x000020002c008986 */ /* 0x0001e2000c101930 */
[----:B------:R-:W-:Y:S01]  /*b5d0*/  SHF.R.U64 R26, R26, 0x3, RZ ;  /* 0x000000031a1a7819 */ /* 0x000fe200000012ff */
[----:B------:R-:W-:Y:S01]  /*b5e0*/  ULDC.64 UR8, c[0x0][0xae0] ;  /* 0x0002b80000087ab9 */ /* 0x000fe20000000a00 */
[----:B------:R-:W-:Y:S01]  /*b5f0*/  SHF.R.U64 R33, R33, 0x3, RZ ;  /* 0x0000000321217819 */ /* 0x000fe200000012ff */
[----:B------:R-:W5:Y:S01]  /*b600*/  LD.E.128 R12, desc[UR48][R12.64] ;  /* 0x000000300c0c7980 */ /* 0x000f62000c101d00 */
        /* <DEDUP_REMOVED lines=12> */
[----:B0-----:R-:W-:Y:S01]  /*b6d0*/  IMAD.U32 R45, RZ, RZ, UR12 ;  /* 0x0000000cff2d7e24 */ /* 0x001fe2000f8e00ff */
[----:B------:R-:W-:Y:S01]  /*b6e0*/  SHF.R.S32.HI R3, RZ, 0x1f, R2 ;  /* 0x0000001fff037819 */ /* 0x000fe20000011402 */
[----:B------:R-:W5:Y:S01]  /*b6f0*/  LD.E.128 R28, desc[UR48][R28.64] ;  /* 0x000000301c1c7980 */ /* 0x000f62000c101d00 */
[----:B------:R-:W-:-:S03]  /*b700*/  UIMAD UR6, UR4, UR13, UR6 ;  /* 0x0000000d040672a4 */ /* 0x000fc6000f8e0206 */
        /* <DEDUP_REMOVED lines=23> */
[----:B------:R-:W-:Y:S02]  /*b880*/  VIADD R20, R20, 0x28820 ;  /* 0x0002882014147836 */ /* 0x000fe40000000000 */
[C---:B------:R-:W-:Y:S02]  /*b890*/  VIADD R17, R16.reuse, 0x60 ;  /* 0x0000006010117836 */ /* 0x040fe40000000000 */
[----:B------:R-:W-:Y:S01]  /*b8a0*/  IMAD.U32 R49, RZ, RZ, UR6 ;  /* 0x00000006ff317e24 */ /* 0x000fe2000f8e00ff */
[----:B------:R-:W-:Y:S01]  /*b8b0*/  UIMAD UR4, UR37, UR7, UR4 ;  /* 0x00000007250472a4 */ /* 0x000fe2000f8e0204 */
[----:B------:R-:W-:Y:S01]  /*b8c0*/  VIADD R3, R16, 0x40 ;  /* 0x0000004010037836 */ /* 0x000fe20000000000 */
[----:B------:R-:W-:Y:S01]  /*b8d0*/  PRMT R20, RZ, 0x654, R20 ;  /* 0x00000654ff147816 */ /* 0x000fe20000000014 */
[----:B------:R-:W-:Y:S01]  /*b8e0*/  IMAD.WIDE.U32 R48, R49, UR37, R44 ;  /* 0x0000002531307c25 */ /* 0x000fe2000f8e002c */
[----:B------:R-:W-:-:S02]  /*b8f0*/  ISETP.GE.AND P1, PT, R17, UR10, PT ;  /* 0x0000000a11007c0c */ /* 0x000fc4000bf26270 */
[----:B------:R-:W-:Y:S01]  /*b900*/  ISETP.GE.AND P0, PT, R3, UR10, PT ;  /* 0x0000000a03007c0c */ /* 0x000fe2000bf06270 */
[----:B------:R-:W-:Y:S01]  /*b910*/  IMAD.U32 R3, RZ, RZ, UR40 ;  /* 0x00000028ff037e24 */ /* 0x000fe2000f8e00ff */
[--C-:B------:R-:W-:Y:S01]  /*b920*/  SHF.R.S32.HI R17, RZ, 0x1f, R16.reuse ;  /* 0x0000001fff117819 */ /* 0x100fe20000011410 */
[----:B0-----:R0:W-:Y:S01]  /*b930*/  SYNCS.ARRIVE.TRANS64.RED.A1T0 RZ, [R20+URZ], RZ ;  /* 0x000000ff14ff79a7 */ /* 0x0011e2000810043f */
[----:B------:R-:W-:Y:S01]  /*b940*/  IADD3 R0, R16, 0x20, RZ ;  /* 0x0000002010007810 */ /* 0x000fe20007ffe0ff */
[----:B------:R-:W-:Y:S01]  /*b950*/  VIADD R53, R49, UR4 ;  /* 0x0000000431357c36 */ /* 0x000fe20008000000 */
[----:B------:R-:W-:Y:S01]  /*b960*/  BSSY B1, `(.L_x_7588) ;  /* 0x0000014000017945 */ /* 0x000fe20003800000 */
[----:B------:R-:W-:Y:S01]  /*b970*/  IMAD.WIDE R44, R3, 0x80, R16 ;  /* 0x00000080032c7825 */ /* 0x000fe200078e0210 */
[----:B------:R-:W-:Y:S02]  /*b980*/  ISETP.GE.AND P4, PT, R0, UR10, PT ;  /* 0x0000000a00007c0c */ /* 0x000fe4000bf86270 */
[----:B------:R-:W-:Y:S11]  /*b990*/  @P2 BRA `(.L_x_7589) ;  /* 0x0000000000402947 */ /* 0x000ff60003800000 */
[----:B------:R-:W-:Y:S01]  /*b9a0*/  ULDC.64 UR6, c[0x0][0xad8] ;  /* 0x0002b60000067ab9 */ /* 0x000fe20000000a00 */
[C---:B------:R-:W-:Y:S01]  /*b9b0*/  VIADD R0, R2.reuse, 0x40 ;  /* 0x0000004002007836 */ /* 0x040fe20000000000 */
[----:B------:R-:W-:Y:S01]  /*b9c0*/  ULDC UR4, c[0x0][0xa8c] ;  /* 0x0002a30000047ab9 */ /* 0x000fe20000000800 */
[----:B------:R-:W-:Y:S01]  /*b9d0*/  IMAD R3, R45, UR6, RZ ;  /* 0x000000062d037c24 */ /* 0x000fe2000f8e02ff */
[----:B------:R-:W-:Y:S01]  /*b9e0*/  ISETP.GE.AND P2, PT, R2, UR4, PT ;  /* 0x0000000402007c0c */ /* 0x000fe2000bf46270 */
[----:B0-----:R-:W-:Y:S01]  /*b9f0*/  IMAD.MOV.U32 R20, RZ, RZ, R48 ;  /* 0x000000ffff147224 */ /* 0x001fe200078e0030 */
[----:B------:R-:W-:Y:S01]  /*ba00*/  ISETP.GE.AND P3, PT, R0, UR4, PT ;  /* 0x0000000400007c0c */ /* 0x000fe2000bf66270 */
[----:B------:R-:W-:Y:S02]  /*ba10*/  IMAD.MOV.U32 R21, RZ, RZ, R53 ;  /* 0x000000ffff157224 */ /* 0x000fe400078e0035 */
[C---:B------:R-:W-:Y:S02]  /*ba20*/  IMAD R3, R44.reuse, UR7, R3 ;  /* 0x000000072c037c24 */ /* 0x040fe4000f8e0203 */
[----:B------:R-:W-:Y:S01]  /*ba30*/  IMAD.WIDE.U32 R20, R44, UR6, R20 ;  /* 0x000000062c147c25 */ /* 0x000fe2000f8e0014 */
[----:B------:R-:W-:-:S02]  /*ba40*/  ULDC.64 UR6, c[0x0][0xa80] ;  /* 0x0002a00000067ab9 */ /* 0x000fc40000000a00 */
[----:B------:R-:W-:Y:S02]  /*ba50*/  LEA R50, P5, R20, UR6, 0x1 ;  /* 0x0000000614327c11 */ /* 0x000fe4000f8a08ff */
[----:B------:R-:W-:-:S04]  /*ba60*/  IADD3 R3, R21, R3, RZ ;  /* 0x0000000315037210 */ /* 0x000fc80007ffe0ff */
[----:B------:R-:W-:-:S05]  /*ba70*/  LEA.HI.X R51, R20, UR7, R3, 0x1, P5 ;  /* 0x0000000714337c11 */ /* 0x000fca000a8f0c03 */
[----:B-----5:R1:W-:Y:S04]  /*ba80*/  @!P2 STG.E.128 desc[UR48][R50.64], R32 ;  /* 0x000000203200a986 */ /* 0x0203e8000c101d30 */
[----:B------:R1:W-:Y:S02]  /*ba90*/  @!P3 STG.E.128 desc[UR48][R50.64+0x80], R36 ;  /* 0x000080243200b986 */ /* 0x0003e4000c101d30 */
.L_x_7589:
[----:B------:R-:W-:Y:S05]  /*baa0*/  BSYNC B1 ;  /* 0x0000000000017941 */ /* 0x000fea0003800000 */
.L_x_7588:
[----:B------:R-:W-:Y:S04]  /*bab0*/  BSSY B1, `(.L_x_7590) ;  /* 0x0000014000017945 */ /* 0x000fe80003800000 */
[----:B------:R-:W-:Y:S05]  /*bac0*/  @P4 BRA `(.L_x_7591) ;  /* 0x0000000000484947 */ /* 0x000fea0003800000 */
[----:B------:R-:W-:Y:S01]  /*bad0*/  IADD3 R3, P2, R44, 0x20, RZ ;  /* 0x000000202c037810 */ /* 0x000fe20007f5e0ff */
[----:B------:R-:W-:Y:S01]  /*bae0*/  ULDC.64 UR6, c[0x0][0xad8] ;  /* 0x0002b60000067ab9 */ /* 0x000fe20000000a00 */
[----:B0-----:R-:W-:Y:S01]  /*baf0*/  IMAD.MOV.U32 R20, RZ, RZ, R48 ;  /* 0x000000ffff147224 */ /* 0x001fe200078e0030 */
[----:B------:R-:W-:Y:S01]  /*bb00*/  ULDC UR4, c[0x0][0xa8c] ;  /* 0x0002a30000047ab9 */ /* 0x000fe20000000800 */
[----:B------:R-:W-:Y:S01]  /*bb10*/  IMAD.MOV.U32 R21, RZ, RZ, R53 ;  /* 0x000000ffff157224 */ /* 0x000fe200078e0035 */
[C---:B------:R-:W-:Y:S01]  /*bb20*/  ISETP.GE.AND P3, PT, R2.reuse, UR4, PT ;  /* 0x0000000402007c0c */ /* 0x040fe2000bf66270 */
[----:B------:R-:W-:Y:S02]  /*bb30*/  IMAD.X R0, RZ, RZ, R45, P2 ;  /* 0x000000ffff007224 */ /* 0x000fe400010e062d */
[----:B-1---5:R-:W-:Y:S02]  /*bb40*/  VIADD R32, R2, 0x40 ;  /* 0x0000004002207836 */ /* 0x022fe40000000000 */
        /* <DEDUP_REMOVED lines=9> */
[----:B------:R2:W-:Y:S02]  /*bbe0*/  @!P4 STG.E.128 desc[UR48][R32.64+0x80], R40 ;  /* 0x000080282000c986 */ /* 0x0005e4000c101d30 */
.L_x_7591:
[----:B------:R-:W-:Y:S05]  /*bbf0*/  BSYNC B1 ;  /* 0x0000000000017941 */ /* 0x000fea0003800000 */
.L_x_7590:
        /* <DEDUP_REMOVED lines=9> */
[----:B--2--5:R-:W-:Y:S02]  /*bc90*/  VIADD R28, R2, 0x40 ;  /* 0x00000040021c7836 */ /* 0x024fe40000000000 */
        /* <DEDUP_REMOVED lines=10> */
.L_x_7593:
[----:B------:R-:W-:Y:S05]  /*bd40*/  BSYNC B1 ;  /* 0x0000000000017941 */ /* 0x000fea0003800000 */
.L_x_7592:
[----:B------:R-:W-:Y:S05]  /*bd50*/  @P1 BRA `(.L_x_7594) ;  /* 0x0000000c00081947 */ /* 0x000fea0003800000 */
[----:B------:R-:W-:Y:S01]  /*bd60*/  IADD3 R3, P0, R44, 0x60, RZ ;  /* 0x000000602c037810 */ /* 0x000fe20007f1e0ff */
[----:B------:R-:W-:Y:S01]  /*bd70*/  ULDC.64 UR6, c[0x0][0xad8] ;  /* 0x0002b60000067ab9 */ /* 0x000fe20000000a00 */
[----:B---3-5:R-:W-:Y:S01]  /*bd80*/  IMAD.MOV.U32 R12, RZ, RZ, R48 ;  /* 0x000000ffff0c7224 */ /* 0x028fe200078e0030 */
[----:B------:R-:W-:Y:S01]  /*bd90*/  ULDC UR4, c[0x0][0xa8c] ;  /* 0x0002a30000047ab9 */ /* 0x000fe20000000800 */
[----:B------:R-:W-:Y:S01]  /*bda0*/  IADD3.X R44, RZ, R45, RZ, P0, !PT ;  /* 0x0000002dff2c7210 */ /* 0x000fe200007fe4ff */
[----:B------:R-:W-:Y:S01]  /*bdb0*/  IMAD.MOV.U32 R13, RZ, RZ, R53 ;  /* 0x000000ffff0d7224 */ /* 0x000fe200078e0035 */
[C---:B------:R-:W-:Y:S01]  /*bdc0*/  ISETP.GE.AND P1, PT, R2.reuse, UR4, PT ;  /* 0x0000000402007c0c */ /* 0x040fe2000bf26270 */
[----:B------:R-:W-:Y:S02]  /*bdd0*/  VIADD R0, R2, 0x40 ;  /* 0x0000004002007836 */ /* 0x000fe40000000000 */
[----:B------:R-:W-:Y:S02]  /*bde0*/  IMAD R44, R44, UR6, RZ ;  /* 0x000000062c2c7c24 */ /* 0x000fe4000f8e02ff */
[----:B------:R-:W-:-:S04]  /*bdf0*/  IMAD.WIDE.U32 R12, R3, UR6, R12 ;  /* 0x00000006030c7c25 */ /* 0x000fc8000f8e000c */
        /* <DEDUP_REMOVED lines=10> */
.L_x_7586:
[----:B------:R-:W-:Y:S01]  /*bea0*/  ULDC.64 UR6, c[0x0][0xbe0] ;  /* 0x0002f80000067ab9 */ /* 0x000fe20000000a00 */
[----:B------:R-:W-:Y:S02]  /*beb0*/  USHF.L.U32 UR4, UR37, 0x2, URZ ;  /* 0x0000000225047899 */ /* 0x000fe4000800063f */
[----:B------:R-:W-:Y:S01]  /*bec0*/  UISETP.NE.U32.AND UP0, UPT, UR6, URZ, UPT ;  /* 0x0000003f0600728c */ /* 0x000fe2000bf05070 */
[----:B------:R-:W-:Y:S01]  /*bed0*/  ULDC.64 UR8, c[0x0][0xbd8] ;  /* 0x0002f60000087ab9 */ /* 0x000fe20000000a00 */
[----:B------:R-:W-:Y:S02]  /*bee0*/  USHF.L.U64.HI UR10, UR37, 0x2, UR38 ;  /* 0x00000002250a7899 */ /* 0x000fe40008010226 */
[----:B------:R-:W-:Y:S02]  /*bef0*/  UISETP.NE.AND.EX UP1, UPT, UR7, URZ, UPT, UP0 ;  /* 0x0000003f0700728c */ /* 0x000fe4000bf25300 */
[----:B------:R-:W-:-:S04]  /*bf00*/  UISETP.NE.U32.AND UP0, UPT, UR8, URZ, UPT ;  /* 0x0000003f0800728c */ /* 0x000fc8000bf05070 */
[----:B------:R-:W-:Y:S01]  /*bf10*/  PLOP3.LUT P2, PT, PT, PT, UP1, 0x80, 0x0 ;  /* 0x000000000000781c */ /* 0x000fe20003f4f018 */
[----:B------:R-:W-:-:S04]  /*bf20*/  UISETP.NE.AND.EX UP0, UPT, UR9, URZ, UPT, UP0 ;  /* 0x0000003f0900728c */ /* 0x000fc8000bf05300 */
[----:B------:R-:W-:Y:S02]  /*bf30*/  @UP1 UIADD3 UR6, UP2, UR4, UR6, URZ ;  /* 0x0000000604061290 */ /* 0x000fe4000ff5e03f */
[----:B------:R-:W-:Y:S02]  /*bf40*/  PLOP3.LUT P1, PT, PT, PT, UP0, 0x80, 0x0 ;  /* 0x000000000000781c */ /* 0x000fe40003f2f008 */
[----:B------:R-:W-:Y:S02]  /*bf50*/  @UP1 UIADD3.X UR7, UR10, UR7, URZ, UP2, !UPT ;  /* 0x000000070a071290 */ /* 0x000fe400097fe43f */
[----:B------:R-:W-:Y:S01]  /*bf60*/  UIADD3 UR4, UP1, UR4, UR8, URZ ;  /* 0x0000000804047290 */ /* 0x000fe2000ff3e03f */
[----:B------:R-:W-:-:S03]  /*bf70*/  IMAD.U32 R6, RZ, RZ, UR6 ;  /* 0x00000006ff067e24 */ /* 0x000fc6000f8e00ff */
[----:B------:R-:W-:Y:S01]  /*bf80*/  IMAD.U32 R7, RZ, RZ, UR7 ;  /* 0x00000007ff077e24 */ /* 0x000fe2000f8e00ff */
[----:B------:R-:W-:Y:S01]  /*bf90*/  UIADD3.X UR6, UR10, UR9, URZ, UP1, !UPT ;  /* 0x000000090a067290 */ /* 0x000fe20008ffe43f */
[----:B------:R-:W-:-:S03]  /*bfa0*/  IMAD.MOV.U32 R9, RZ, RZ, RZ ;  /* 0x000000ffff097224 */ /* 0x000fc600078e00ff */
[----:B------:R-:W2:Y:S01]  /*bfb0*/  @P2 LDG.E R6, desc[UR48][R6.64] ;  /* 0x0000003006062981 */ /* 0x000ea2000c1e1900 */
[----:B------:R-:W-:Y:S02]  /*bfc0*/  IMAD.U32 R4, RZ, RZ, UR4 ;  /* 0x00000004ff047e24 */ /* 0x000fe4000f8e00ff */
[----:B------:R-:W-:-:S05]  /*bfd0*/  IMAD.U32 R5, RZ, RZ, UR6 ;  /* 0x00000006ff057e24 */ /* 0x000fca000f8e00ff */
[----:B------:R0:W5:Y:S01]  /*bfe0*/  @P1 LDG.E R9, desc[UR48][R4.64] ;  /* 0x0000003004091981 */ /* 0x000162000c1e1900 */
[----:B------:R-:W-:Y:S01]  /*bff0*/  ULDC UR4, c[0x0][0xa88] ;  /* 0x0002a20000047ab9 */ /* 0x000fe20000000800 */
[----:B------:R-:W-:Y:S02]  /*c000*/  ISETP.GT.AND P0, PT, R186, 0x7f, PT ;  /* 0x0000007fba00780c */ /* 0x000fe40003f04270 */
[----:B--2---:R-:W-:Y:S01]  /*c010*/  @P2 R2UR UR4, R6 ;  /* 0x00000000060422ca */ /* 0x004fe200000e0000 */
[----:B0-----:R-:W-:-:S14]  /*c020*/  @P2 BRA `(.L_x_7595) ;  /* 0x0000000000182947 */ /* 0x001fdc0003800000 */
[----:B------:R-:W-:Y:S05]  /*c030*/  @!P1 BRA `(.L_x_7595) ;  /* 0x0000000000149947 */ /* 0x000fea0003800000 */
[----:B------:R-:W2:Y:S04]  /*c040*/  LDG.E R3, desc[UR48][R4.64] ;  /* 0x0000003004037981 */ /* 0x000ea8000c1e1900 */
[----:B------:R-:W3:Y:S01]  /*c050*/  LDG.E R0, desc[UR48][R4.64+0x4] ;  /* 0x0000043004007981 */ /* 0x000ee2000c1e1900 */
[----:B--2---:R-:W-:Y:S02]  /*c060*/  R2UR UR6, R3 ;  /* 0x00000000030672ca */ /* 0x004fe400000e0000 */
[----:B---3--:R-:W-:-:S13]  /*c070*/  R2UR UR4, R0 ;  /* 0x00000000000472ca */ /* 0x008fda00000e0000 */
[----:B------:R-:W-:-:S12]  /*c080*/  UIADD3 UR4, -UR6, UR4, URZ ;  /* 0x0000000406047290 */ /* 0x000fd8000fffe13f */
.L_x_7595:
[----:B------:R-:W-:Y:S01]  /*c090*/  USHF.R.S32.HI UR8, URZ, 0x1f, UR39 ;  /* 0x0000001f3f087899 */ /* 0x000fe20008011427 */
[----:B------:R-:W-:Y:S01]  /*c0a0*/  BSSY B1, `(.L_x_7596) ;  /* 0x000001f000017945 */ /* 0x000fe20003800000 */
[----:B------:R-:W-:Y:S01]  /*c0b0*/  USEL UR37, UR37, URZ, !UP0 ;  /* 0x0000003f25257287 */ /* 0x000fe2000c000000 */
[----:B------:R-:W-:Y:S01]  /*c0c0*/  SHF.R.S32.HI R11, RZ, 0x1f, R2 ;  /* 0x0000001fff0b7819 */ /* 0x000fe20000011402 */
[----:B------:R-:W-:Y:S01]  /*c0d0*/  USEL UR38, UR38, URZ, !UP0 ;  /* 0x0000003f26267287 */ /* 0x000fe2000c000000 */
[----:B-----5:R-:W-:Y:S01]  /*c0e0*/  SHF.R.S32.HI R8, RZ, 0x1f, R9 ;  /* 0x0000001fff087819 */ /* 0x020fe20000011409 */
[----:B------:R-:W-:Y:S10]  /*c0f0*/  @P0 BRA `(.L_x_7597) ;  /* 0x0000000000640947 */ /* 0x000ff40003800000 */
[----:B------:R-:W0:Y:S01]  /*c100*/  S2R R3, SR_TID.X ;  /* 0x0000000000037919 */ /* 0x000e220000002100 */
[----:B------:R-:W-:-:S05]  /*c110*/  IMAD.U32 R0, RZ, RZ, UR40 ;  /* 0x00000028ff007e24 */ /* 0x000fca000f8e00ff */
[----:B0-----:R-:W-:-:S05]  /*c120*/  LEA R0, R0, R3, 0x7 ;  /* 0x0000000300007211 */ /* 0x001fca00078e38ff */
[----:B------:R-:W-:-:S05]  /*c130*/  VIADD R0, R0, 0xffffff80 ;  /* 0xffffff8000007836 */ /* 0x000fca0000000000 */
[----:B------:R-:W-:-:S13]  /*c140*/  ISETP.GE.AND P0, PT, R0, UR4, PT ;  /* 0x0000000400007c0c */ /* 0x000fda000bf06270 */
[----:B------:R-:W-:Y:S05]  /*c150*/  @P0 BRA `(.L_x_7597) ;  /* 0x00000000004c0947 */ /* 0x000fea0003800000 */
[C---:B------:R-:W-:Y:S01]  /*c160*/  IADD3 R4, P0, R0.reuse, R9, RZ ;  /* 0x0000000900047210 */ /* 0x040fe20007f1e0ff */
        /* <DEDUP_REMOVED lines=18> */
.L_x_7597:
[----:B------:R-:W-:Y:S05]  /*c290*/  BSYNC B1 ;  /* 0x0000000000017941 */ /* 0x000fea0003800000 */
.L_x_7596:
[----:B------:R-:W-:Y:S01]  /*c2a0*/  ULDC.64 UR6, c[0x0][0xaa0] ;  /* 0x0002a80000067ab9 */ /* 0x000fe20000000a00 */
[----:B0-----:R-:W-:Y:S01]  /*c2b0*/  IMAD.MOV.U32 R3, RZ, RZ, R11 ;  /* 0x000000ffff037224 */ /* 0x001fe200078e000b */
[----:B------:R-:W-:Y:S01]  /*c2c0*/  ULDC.64 UR10, c[0x0][0xae0] ;  /* 0x0002b800000a7ab9 */ /* 0x000fe20000000a00 */
[----:B------:R-:W-:Y:S01]  /*c2d0*/  IMAD R0, R8, UR6, RZ ;  /* 0x0000000608007c24 */ /* 0x000fe2000f8e02ff */
[----:B------:R-:W-:Y:S01]  /*c2e0*/  BSSY B1, `(.L_x_7598) ;  /* 0x000002c000017945 */ /* 0x000fe20003800000 */
[----:B------:R-:W-:Y:S01]  /*c2f0*/  IMAD.WIDE.U32 R4, R9, UR6, R2 ;  /* 0x0000000609047c25 */ /* 0x000fe2000f8e0002 */
[----:B------:R-:W-:-:S03]  /*c300*/  UIMAD UR6, UR8, UR10, URZ ;  /* 0x0000000a080672a4 */ /* 0x000fc6000f8e023f */
[----:B------:R-:W-:Y:S01]  /*c310*/  IMAD R9, R9, UR7, R0 ;  /* 0x0000000709097c24 */ /* 0x000fe2000f8e0200 */
[----:B------:R-:W-:Y:S01]  /*c320*/  UIMAD UR7, UR40, -0x80, UR4 ;  /* 0xffffff80280778a4 */ /* 0x000fe2000f8e0204 */
[----:B------:R-:W-:Y:S01]  /*c330*/  IMAD.U32 R3, RZ, RZ, UR10 ;  /* 0x0000000aff037e24 */ /* 0x000fe2000f8e00ff */
[----:B------:R-:W-:Y:S01]  /*c340*/  UIMAD UR6, UR39, UR11, UR6 ;  /* 0x0000000b270672a4 */ /* 0x000fe2000f8e0206 */
[----:B------:R-:W-:Y:S01]  /*c350*/  IMAD.IADD R5, R5, 0x1, R9 ;  /* 0x0000000105057824 */ /* 0x000fe200078e0209 */
[----:B------:R-:W-:Y:S01]  /*c360*/  ULDC.64 UR8, c[0x0][0xae8] ;  /* 0x0002ba0000087ab9 */ /* 0x000fe20000000a00 */
[C---:B------:R-:W-:Y:S01]  /*c370*/  VIADD R0, R16.reuse, 0x20 ;  /* 0x0000002010007836 */ /* 0x040fe20000000000 */
[----:B------:R-:W-:Y:S01]  /*c380*/  ISETP.GE.AND P2, PT, R16, UR7, PT ;  /* 0x0000000710007c0c */ /* 0x000fe2000bf46270 */
[----:B------:R-:W-:Y:S01]  /*c390*/  IMAD.WIDE.U32 R4, R3, UR39, R4 ;  /* 0x0000002703047c25 */ /* 0x000fe2000f8e0004 */
[----:B------:R-:W-:Y:S01]  /*c3a0*/  UIMAD UR4, UR38, UR8, URZ ;  /* 0x00000008260472a4 */ /* 0x000fe2000f8e023f */
[----:B------:R-:W-:-:S02]  /*c3b0*/  SHF.R.S32.HI R9, RZ, 0x1f, R16 ;  /* 0x0000001fff097819 */ /* 0x000fc40000011410 */
[----:B------:R-:W-:Y:S01]  /*c3c0*/  VIADD R5, R5, UR6 ;  /* 0x0000000605057c36 */ /* 0x000fe20008000000 */
[----:B------:R-:W-:Y:S01]  /*c3d0*/  UIMAD UR4, UR37, UR9, UR4 ;  /* 0x00000009250472a4 */ /* 0x000fe2000f8e0204 */
[----:B------:R-:W-:Y:S01]  /*c3e0*/  IMAD.U32 R7, RZ, RZ, UR8 ;  /* 0x00000008ff077e24 */ /* 0x000fe2000f8e00ff */
[----:B------:R-:W-:Y:S01]  /*c3f0*/  ISETP.GE.AND P3, PT, R0, UR7, PT ;  /* 0x0000000700007c0c */ /* 0x000fe2000bf66270 */
[C---:B------:R-:W-:Y:S01]  /*c400*/  VIADD R3, R16.reuse, 0x60 ;  /* 0x0000006010037836 */ /* 0x040fe20000000000 */
[----:B------:R-:W-:Y:S01]  /*c410*/  IADD3 R0, R16, 0x40, RZ ;  /* 0x0000004010007810 */ /* 0x000fe20007ffe0ff */
[----:B------:R-:W-:-:S03]  /*c420*/  IMAD.WIDE.U32 R6, R7, UR37, R4 ;  /* 0x0000002507067c25 */ /* 0x000fc6000f8e0004 */
[----:B------:R-:W-:Y:S01]  /*c430*/  ISETP.GE.AND P0, PT, R3, UR7, PT ;  /* 0x0000000703007c0c */ /* 0x000fe2000bf06270 */
[----:B------:R-:W-:Y:S01]  /*c440*/  IMAD.U32 R3, RZ, RZ, UR40 ;  /* 0x00000028ff037e24 */ /* 0x000fe2000f8e00ff */
[----:B------:R-:W-:Y:S01]  /*c450*/  ISETP.GE.AND P1, PT, R0, UR7, PT ;  /* 0x0000000700007c0c */ /* 0x000fe2000bf26270 */
[----:B------:R-:W-:Y:S02]  /*c460*/  IMAD.MOV.U32 R8, RZ, RZ, R16 ;  /* 0x000000ffff087224 */ /* 0x000fe400078e0010 */
[----:B------:R-:W-:Y:S02]  /*c470*/  VIADD R11, R7, UR4 ;  /* 0x00000004070b7c36 */ /* 0x000fe40008000000 */
[----:B------:R-:W-:Y:S01]  /*c480*/  IMAD.WIDE R8, R3, 0x80, R8 ;  /* 0x0000008003087825 */ /* 0x000fe200078e0208 */
[----:B------:R-:W-:Y:S07]  /*c490*/  @P2 BRA `(.L_x_7599) ;  /* 0x0000000000402947 */ /* 0x000fee0003800000 */
        /* <DEDUP_REMOVED lines=16> */
.L_x_7599:
[----:B------:R-:W-:Y:S05]  /*c5a0*/  BSYNC B1 ;  /* 0x0000000000017941 */ /* 0x000fea0003800000 */
.L_x_7598:
        /* <DEDUP_REMOVED lines=15> */
[----:B0-----:R-:W-:Y:S01]  /*c6a0*/  LEA R12, P2, R4, UR8, 0x1 ;  /* 0x00000008040c7c11 */ /* 0x001fe2000f8408ff */
[----:B------:R-:W-:-:S05]  /*c6b0*/  IMAD.IADD R3, R5, 0x1, R3 ;  /* 0x0000000105037824 */ /* 0x000fca00078e0203 */
[----:B------:R-:W-:-:S05]  /*c6c0*/  LEA.HI.X R13, R4, UR9, R3, 0x1, P2 ;  /* 0x00000009040d7c11 */ /* 0x000fca00090f0c03 */
[----:B------:R1:W-:Y:S04]  /*c6d0*/  @!P3 STG.E.128 desc[UR48][R12.64], RZ ;  /* 0x000000ff0c00b986 */ /* 0x0003e8000c101d30 */
[----:B------:R1:W-:Y:S02]  /*c6e0*/  @!P4 STG.E.128 desc[UR48][R12.64+0x80], RZ ;  /* 0x000080ff0c00c986 */ /* 0x0003e4000c101d30 */
.L_x_7601:
[----:B------:R-:W-:Y:S05]  /*c6f0*/  BSYNC B1 ;  /* 0x0000000000017941 */ /* 0x000fea0003800000 */
.L_x_7600:
        /* <DEDUP_REMOVED lines=15> */
[----:B01----:R-:W-:Y:S01]  /*c7f0*/  LEA R12, P1, R4, UR8, 0x1 ;  /* 0x00000008040c7c11 */ /* 0x003fe2000f8208ff */
[----:B------:R-:W-:-:S05]  /*c800*/  IMAD.IADD R3, R5, 0x1, R3 ;  /* 0x0000000105037824 */ /* 0x000fca00078e0203 */
[----:B------:R-:W-:-:S05]  /*c810*/  LEA.HI.X R13, R4, UR9, R3, 0x1, P1 ;  /* 0x00000009040d7c11 */ /* 0x000fca00088f0c03 */
[----:B------:R2:W-:Y:S04]  /*c820*/  @!P2 STG.E.128 desc[UR48][R12.64], RZ ;  /* 0x000000ff0c00a986 */ /* 0x0005e8000c101d30 */
[----:B------:R2:W-:Y:S02]  /*c830*/  @!P3 STG.E.128 desc[UR48][R12.64+0x80], RZ ;  /* 0x000080ff0c00b986 */ /* 0x0005e4000c101d30 */
.L_x_7603:
[----:B------:R-:W-:Y:S05]  /*c840*/  BSYNC B1 ;  /* 0x0000000000017941 */ /* 0x000fea0003800000 */
.L_x_7602:
[----:B------:R-:W-:Y:S05]  /*c850*/  @P0 BRA `(.L_x_7594) ;  /* 0x0000000000480947 */ /* 0x000fea0003800000 */
[----:B------:R-:W-:Y:S01]  /*c860*/  IADD3 R3, P0, R8, 0x60, RZ ;  /* 0x0000006008037810 */ /* 0x000fe20007f1e0ff */
[----:B------:R-:W-:Y:S01]  /*c870*/  ULDC.64 UR6, c[0x0][0xad8] ;  /* 0x0002b60000067ab9 */ /* 0x000fe20000000a00 */
[----:B------:R-:W-:Y:S01]  /*c880*/  MOV R4, R6 ;  /* 0x0000000600047202 */ /* 0x000fe20000000f00 */
[----:B------:R-:W-:Y:S01]  /*c890*/  IMAD.MOV.U32 R5, RZ, RZ, R11 ;  /* 0x000000ffff057224 */ /* 0x000fe200078e000b */
[----:B------:R-:W-:Y:S01]  /*c8a0*/  ULDC UR4, c[0x0][0xa8c] ;  /* 0x0002a30000047ab9 */ /* 0x000fe20000000800 */
[----:B------:R-:W-:Y:S01]  /*c8b0*/  IMAD.X R8, RZ, RZ, R9, P0 ;  /* 0x000000ffff087224 */ /* 0x000fe200000e0609 */
[C---:B------:R-:W-:Y:S01]  /*c8c0*/  ISETP.GE.AND P1, PT, R2.reuse, UR4, PT ;  /* 0x0000000402007c0c */ /* 0x040fe2000bf26270 */
[----:B------:R-:W-:Y:S02]  /*c8d0*/  VIADD R0, R2, 0x40 ;  /* 0x0000004002007836 */ /* 0x000fe40000000000 */
        /* <DEDUP_REMOVED lines=10> */
.L_x_7594:
[----:B------:R-:W-:Y:S05]  /*c980*/  BSYNC B0 ;  /* 0x0000000000007941 */ /* 0x000fea0003800000 */
.L_x_7585:
[----:B------:R-:W-:Y:S02]  /*c990*/  ULDC UR4, c[0x0][0xc14] ;  /* 0x0003050000047ab9 */ /* 0x000fe40000000800 */
[----:B------:R-:W-:-:S13]  /*c9a0*/  ISETP.GE.AND P0, PT, R47, UR4, PT ;  /* 0x000000042f007c0c */ /* 0x000fda000bf06270 */
[----:B------:R-:W-:Y:S05]  /*c9b0*/  @!P0 BRA `(.L_x_7604) ;  /* 0xffffff4000f48947 */ /* 0x000fea000383ffff */
[----:B------:R-:W-:Y:S05]  /*c9c0*/  EXIT ;  /* 0x000000000000794d */ /* 0x000fea0003800000 */
.L_x_7549:
        /* <DEDUP_REMOVED lines=39> */
[----:B------:R-:W-:Y:S01]  /*cc40*/  MOV R6, RZ ;  /* 0x000000ff00067202 */ /* 0x000fe20000000f00 */
        /* <DEDUP_REMOVED lines=21> */
.L_x_7609:
        /* <DEDUP_REMOVED lines=15> */
.L_x_7608:
[----:B------:R-:W-:Y:S05]  /*ce90*/  BSYNC B0 ;  /* 0x0000000000007941 */ /* 0x000fea0003800000 */
.L_x_7607:
        /* <DEDUP_REMOVED lines=25> */
.L_x_7605:
        /* <DEDUP_REMOVED lines=20> */
.L_x_7610:
        /* <DEDUP_REMOVED lines=13> */
[----:B------:R-:W-:Y:S01]  /*d240*/  @!P0 IADD3 R4, R4, -R11, RZ ;  /* 0x8000000b04048210 */ /* 0x000fe20007ffe0ff */
        /* <DEDUP_REMOVED lines=32> */
[----:B------:R-:W-:Y:S02]  /*d450*/  @P0 IADD3 R2, R2, 0x1, RZ ;  /* 0x0000000102020810 */ /* 0x000fe40007ffe0ff */
        /* <DEDUP_REMOVED lines=9> */
.L_x_7606:
[----:B------:R-:W-:Y:S02]  /*d4f0*/  IMAD.MOV.U32 R17, RZ, RZ, RZ ;  /* 0x000000ffff117224 */ /* 0x000fe400078e00ff */
[----:B------:R-:W-:Y:S02]  /*d500*/  IMAD.U32 R16, RZ, RZ, UR6 ;  /* 0x00000006ff107e24 */ /* 0x000fe4000f8e00ff */
[----:B------:R-:W-:-:S07]  /*d510*/  IMAD.MOV.U32 R18, RZ, RZ, RZ ;  /* 0x000000ffff127224 */ /* 0x000fce00078e00ff */
.L_x_7611:
        /* <DEDUP_REMOVED lines=20> */
.L_x_7678:
[----:B--2---:R-:W2:Y:S02]  /*d660*/  LDC.64 R2, c[0x0][0xc60] ;  /* 0x00031800ff027b82 */ /* 0x004ea40000000a00 */
[----:B--2---:R-:W-:-:S05]  /*d670*/  IMAD.WIDE R2, R19, 0x4, R2 ;  /* 0x0000000413027825 */ /* 0x004fca00078e0202 */
[----:B------:R-:W2:Y:S01]  /*d680*/  LDG.E R5, desc[UR48][R2.64] ;  /* 0x0000003002057981 */ /* 0x000ea2000c1e1900 */
[----:B------:R-:W-:Y:S05]  /*d690*/  YIELD ;  /* 0x0000000000007946 */ /* 0x000fea0003800000 */
[----:B------:R-:W-:Y:S01]  /*d6a0*/  ULDC.64 UR4, c[0x0][0xa28] ;  /* 0x00028a0000047ab9 */ /* 0x000fe20000000a00 */
[----:B-1----:R-:W-:Y:S01]  /*d6b0*/  IMAD.MOV.U32 R0, RZ, RZ, RZ ;  /* 0x000000ffff007224 */ /* 0x002fe200078e00ff */
[----:B------:R-:W-:Y:S01]  /*d6c0*/  ISETP.NE.U32.AND P0, PT, RZ, UR4, PT ;  /* 0x00000004ff007c0c */ /* 0x000fe2000bf05070 */
[----:B------:R-:W-:Y:S01]  /*d6d0*/  IMAD.MOV.U32 R6, RZ, RZ, RZ ;  /* 0x000000ffff067224 */ /* 0x000fe200078e00ff */
[----:B------:R-:W-:-:S02]  /*d6e0*/  ULDC.64 UR6, c[0x0][0xa08] ;  /* 0x0002820000067ab9 */ /* 0x000fc40000000a00 */
[----:B------:R-:W-:Y:S02]  /*d6f0*/  ISETP.NE.AND.EX P0, PT, RZ, UR5, PT, P0 ;  /* 0x00000005ff007c0c */ /* 0x000fe4000bf05300 */
[----:B--2---:R-:W-:Y:S01]  /*d700*/  SHF.R.S32.HI R4, RZ, 0x1f, R5 ;  /* 0x0000001fff047819 */ /* 0x004fe20000011405 */
[----:B------:R1:W-:Y:S10]  /*d710*/  STL [R1+0x10], R5 ;  /* 0x0000100501007387 */ /* 0x0003f40000100800 */
[----:B------:R-:W-:-:S04]  /*d720*/  @P0 LEA R2, P1, R5, UR4, 0x2 ;  /* 0x0000000405020c11 */ /* 0x000fc8000f8210ff */
[C-C-:B------:R-:W-:Y:S01]  /*d730*/  @P0 LEA.HI.X R3, R5.reuse, UR5, R4.reuse, 0x2, P1 ;  /* 0x0000000505030c11 */ /* 0x140fe200088f1404 */
[----:B------:R-:W-:Y:S02]  /*d740*/  ULDC.64 UR4, c[0x0][0xa18] ;  /* 0x0002860000047ab9 */ /* 0x000fe40000000a00 */
[----:B------:R-:W-:Y:S02]  /*d750*/  ISETP.NE.U32.AND P1, PT, RZ, UR4, PT ;  /* 0x00000004ff007c0c */ /* 0x000fe4000bf25070 */
[C---:B------:R-:W-:Y:S01]  /*d760*/  SHF.L.U32 R11, R5.reuse, 0x2, RZ ;  /* 0x00000002050b7819 */ /* 0x040fe200000006ff */
[----:B------:R2:W5:Y:S01]  /*d770*/  @P0 LDG.E R0, desc[UR48][R2.64] ;  /* 0x0000003002000981 */ /* 0x000562000c1e1900 */
[----:B------:R-:W-:Y:S02]  /*d780*/  ISETP.NE.AND.EX P1, PT, RZ, UR5, PT, P1 ;  /* 0x00000005ff007c0c */ /* 0x000fe4000bf25310 */
[----:B------:R-:W-:Y:S01]  /*d790*/  SHF.L.U64.HI R10, R5, 0x2, R4 ;  /* 0x00000002050a7819 */ /* 0x000fe20000010204 */
[----:B------:R-:W-:Y:S04]  /*d7a0*/  STL [R1+0x18], R11 ;  /* 0x0000180b01007387 */ /* 0x000fe80000100800 */
[----:B------:R-:W-:Y:S06]  /*d7b0*/  STL [R1+0x1c], R10 ;  /* 0x00001c0a01007387 */ /* 0x000fec0000100800 */
        /* <DEDUP_REMOVED lines=11> */
[----:B------:R-:W-:-:S03]  /*d870*/  ISETP.NE.U32.AND P0, PT, RZ, UR6, PT ;  /* 0x00000006ff007c0c */ /* 0x000fc6000bf05070 */
[----:B--2---:R1:W-:Y:S02]  /*d880*/  STL [R1+0x24], R6 ;  /* 0x0000240601007387 */ /* 0x0043e40000100800 */
[----:B-1----:R-:W-:Y:S01]  /*d890*/  IMAD.U32 R6, RZ, RZ, UR4 ;  /* 0x00000004ff067e24 */ /* 0x002fe2000f8e00ff */
[----:B------:R-:W-:-:S05]  /*d8a0*/  ULDC.64 UR4, c[0x0][0x3f8] ;  /* 0x0000fe0000047ab9 */ /* 0x000fca0000000a00 */
[----:B------:R1:W5:Y:S01]  /*d8b0*/  @P1 LDG.E R6, desc[UR48][R8.64] ;  /* 0x0000003008061981 */ /* 0x000362000c1e1900 */
[----:B------:R-:W-:Y:S01]  /*d8c0*/  UISETP.NE.U32.AND UP0, UPT, UR4, URZ, UPT ;  /* 0x0000003f0400728c */ /* 0x000fe2000bf05070 */
[----:B------:R-:W-:Y:S02]  /*d8d0*/  ISETP.NE.AND.EX P0, PT, RZ, UR7, PT, P0 ;  /* 0x00000007ff007c0c */ /* 0x000fe4000bf05300 */
[----:B------:R-:W-:Y:S01]  /*d8e0*/  ULDC UR4, c[0x0][0x404] ;  /* 0x0001010000047ab9 */ /* 0x000fe20000000800 */
[----:B------:R-:W-:-:S03]  /*d8f0*/  UISETP.NE.AND.EX UP0, UPT, UR5, URZ, UPT, UP0 ;  /* 0x0000003f0500728c */ /* 0x000fc6000bf05300 */
[----:B------:R-:W-:Y:S01]  /*d900*/  ULDC UR5, c[0x0][0x2e0] ;  /* 0x0000b80000057ab9 */ /* 0x000fe20000000800 */
[----:B------:R-:W-:-:S04]  /*d910*/  USEL UR4, UR4, 0x1, UP0 ;  /* 0x0000000104047887 */ /* 0x000fc80008000000 */
[----:B------:R-:W-:-:S06]  /*d920*/  UIMAD UR4, UR4, UR5, URZ ;  /* 0x00000005040472a4 */ /* 0x000fcc000f8e023f */
[----:B------:R-:W-:Y:S01]  /*d930*/  IMAD.U32 R7, RZ, RZ, UR4 ;  /* 0x00000004ff077e24 */ /* 0x000fe2000f8e00ff */
[----:B-1----:R-:W-:Y:S06]  /*d940*/  @P1 BRA `(.L_x_7613) ;  /* 0x0000000000101947 */ /* 0x002fec0003800000 */
[----:B------:R-:W-:Y:S05]  /*d950*/  @!P2 BRA `(.L_x_7613) ;  /* 0x00000000000ca947 */ /* 0x000fea0003800000 */
[----:B-----5:R-:W2:Y:S04]  /*d960*/  LDG.E R6, desc[UR48][R2.64] ;  /* 0x0000003002067981 */ /* 0x020ea8000c1e1900 */
[----:B------:R-:W2:Y:S02]  /*d970*/  LDG.E R9, desc[UR48][R2.64+0x4] ;  /* 0x0000043002097981 */ /* 0x000ea4000c1e1900 */
[----:B--2---:R-:W-:-:S07]  /*d980*/  IMAD.IADD R6, R9, 0x1, -R6 ;  /* 0x0000000109067824 */ /* 0x004fce00078e0a06 */
.L_x_7613:
[----:B------:R-:W-:Y:S01]  /*d990*/  IMAD.MOV.U32 R3, RZ, RZ, RZ ;  /* 0x000000ffff037224 */ /* 0x000fe200078e00ff */
[----:B------:R-:W-:-:S05]  /*d9a0*/  ULDC.64 UR4, c[0x0][0xa20] ;  /* 0x0002880000047ab9 */ /* 0x000fca0000000a00 */
[----:B------:R-:W2:Y:S01]  /*d9b0*/  @P0 LDG.E R3, desc[UR48][R4.64] ;  /* 0x0000003004030981 */ /* 0x000ea2000c1e1900 */
[----:B------:R-:W-:-:S04]  /*d9c0*/  ISETP.NE.U32.AND P1, PT, RZ, UR4, PT ;  /* 0x00000004ff007c0c */ /* 0x000fc8000bf25070 */
[----:B------:R-:W-:Y:S01]  /*d9d0*/  ISETP.NE.AND.EX P1, PT, RZ, UR5, PT, P1 ;  /* 0x00000005ff007c0c */ /* 0x000fe2000bf25310 */
[----:B--2--5:R-:W-:-:S05]  /*d9e0*/  IMAD.IADD R2, R3, 0x1, R0 ;  /* 0x0000000103027824 */ /* 0x024fca00078e0200 */
[----:B------:R1:W-:Y:S07]  /*d9f0*/  STL [R1+0x4], R2 ;  /* 0x0000040201007387 */ /* 0x0003ee0000100800 */
[----:B------:R-:W-:Y:S05]  /*da00*/  @!P1 BRA `(.L_x_7614) ;  /* 0x0000000000109947 */ /* 0x000fea0003800000 */
[----:B-1----:R-:W-:-:S04]  /*da10*/  IADD3 R2, P0, R11, UR4, RZ ;  /* 0x000000040b027c10 */ /* 0x002fc8000ff1e0ff */
[----:B------:R-:W-:-:S05]  /*da20*/  IADD3.X R3, R10, UR5, RZ, P0, !PT ;  /* 0x000000050a037c10 */ /* 0x000fca00087fe4ff */
[----:B------:R1:W5:Y:S01]  /*da30*/  LDG.E R7, desc[UR48][R2.64] ;  /* 0x0000003002077981 */ /* 0x000362000c1e1900 */
[----:B------:R-:W-:Y:S05]  /*da40*/  BRA `(.L_x_7615) ;  /* 0x0000000000107947 */ /* 0x000fea0003800000 */
.L_x_7614:
[----:B------:R-:W-:Y:S05]  /*da50*/  @!P0 BRA `(.L_x_7615) ;  /* 0x00000000000c8947 */ /* 0x000fea0003800000 */
[----:B-1----:R-:W2:Y:S04]  /*da60*/  LDG.E R2, desc[UR48][R4.64] ;  /* 0x0000003004027981 */ /* 0x002ea8000c1e1900 */
[----:B------:R-:W2:Y:S02]  /*da70*/  LDG.E R7, desc[UR48][R4.64+0x4] ;  /* 0x0000043004077981 */ /* 0x000ea4000c1e1900 */
[----:B--2---:R-:W-:-:S07]  /*da80*/  IMAD.IADD R7, R7, 0x1, -R2 ;  /* 0x0000000107077824 */ /* 0x004fce00078e0a02 */
.L_x_7615:
[----:B-----5:R-:W-:Y:S01]  /*da90*/  IMAD.IADD R7, R7, 0x1, -R0 ;  /* 0x0000000107077824 */ /* 0x020fe200078e0a00 */
[----:B------:R-:W-:Y:S01]  /*daa0*/  LEA R0, R17, 0xff, 0x7 ;  /* 0x000000ff11007811 */ /* 0x000fe200078e38ff */
[----:B------:R-:W-:Y:S03]  /*dab0*/  BSSY B6, `(.L_x_7616) ;  /* 0x00002df000067945 */ /* 0x000fe60003800000 */
[C---:B------:R-:W-:Y:S01]  /*dac0*/  IADD3 R6, R7.reuse, R0, -R6 ;  /* 0x0000000007067210 */ /* 0x040fe20007ffe806 */
[----:B------:R-:W-:-:S03]  /*dad0*/  VIADD R7, R7, 0x7f ;  /* 0x0000007f07077836 */ /* 0x000fc60000000000 */
[----:B-1----:R-:W-:Y:S02]  /*dae0*/  SHF.R.S32.HI R3, RZ, 0x1f, R6 ;  /* 0x0000001fff037819 */ /* 0x002fe40000011406 */
[----:B------:R-:W-:Y:S02]  /*daf0*/  SHF.R.S32.HI R0, RZ, 0x1f, R7 ;  /* 0x0000001fff007819 */ /* 0x000fe40000011407 */
[----:B------:R-:W-:Y:S02]  /*db00*/  LEA.HI R3, R3, R6, RZ, 0x7 ;  /* 0x0000000603037211 */ /* 0x000fe400078f38ff */
[----:B------:R-:W-:Y:S02]  /*db10*/  LEA.HI R0, R0, R7, RZ, 0x7 ;  /* 0x0000000700007211 */ /* 0x000fe400078f38ff */
[----:B------:R-:W-:Y:S02]  /*db20*/  SHF.R.S32.HI R3, RZ, 0x7, R3 ;  /* 0x00000007ff037819 */ /* 0x000fe40000011403 */
[----:B------:R-:W-:-:S04]  /*db30*/  SHF.R.S32.HI R0, RZ, 0x7, R0 ;  /* 0x00000007ff007819 */ /* 0x000fc80000011400 */
        /* <DEDUP_REMOVED lines=21> */
.L_x_7617:
        /* <DEDUP_REMOVED lines=23> */
.L_x_7619:
        /* <DEDUP_REMOVED lines=17> */
[----:B01----:R-:W-:-:S07]  /*df10*/  IMAD.MOV.U32 R13, RZ, RZ, RZ ;  /* 0x000000ffff0d7224 */ /* 0x003fce00078e00ff */
[----:B------:R-:W-:-:S07]  /*df20*/  LEPC R20, `(.L_x_7621) ;  /* 0x000000001014794e */ /* 0x000fce0000000000 */
[----:B--2---:R-:W-:Y:S05]  /*df30*/  CALL.ABS.NOINC R2 ;  /* 0x0000000002007343 */ /* 0x004fea0003c00000 */
.L_x_7621:
        /* <DEDUP_REMOVED lines=16> */
.L_x_7620:
        /* <DEDUP_REMOVED lines=18> */
[----:B----4-:R-:W-:-:S06]  /*e160*/  IMAD.MOV.U32 R4, RZ, RZ, R7 ;  /* 0x000000ffff047224 */ /* 0x010fcc00078e0007 */
        /* <DEDUP_REMOVED lines=12> */
.L_x_7622:
        /* <DEDUP_REMOVED lines=16> */
.L_x_7623:
        /* <DEDUP_REMOVED lines=15> */
[----:B-----5:R-:W-:Y:S02]  /*e420*/  SEL R6, R4, RZ, !P0 ;  /* 0x000000ff04067207 */ /* 0x020fe40004000000 */
[----:B--2---:R-:W-:Y:S01]  /*e430*/  IADD3 R5, R5, -0x1, RZ ;  /* 0xffffffff05057810 */ /* 0x004fe20007ffe0ff */
[----:B------:R-:W-:Y:S06]  /*e440*/  BRA.DIV UR4, `(.L_x_7624) ;  /* 0x0000003604b47947 */ /* 0x000fec000b800000 */
.L_x_7694:
[----:B------:R-:W-:Y:S01]  /*e450*/  UMOV UR4, 0xffffffff ;  /* 0xffffffff00047882 */ /* 0x000fe20000000000 */
[----:B0-----:R-:W-:Y:S02]  /*e460*/  SHF.R.S32.HI R13, RZ, 0x1f, R4 ;  /* 0x0000001fff0d7819 */ /* 0x001fe40000011404 */
[----:B------:R-:W-:Y:S05]  /*e470*/  BRA.DIV UR4, `(.L_x_7625) ;  /* 0x0000003604dc7947 */ /* 0x000fea000b800000 */
[----:B------:R-:W-:-:S13]  /*e480*/  ELECT P6, URZ, PT ;  /* 0x00000000003f782f */ /* 0x000fda00038c0000 */
.L_x_7697:
[----:B------:R-:W-:Y:S05]  /*e490*/  @!P6 BRA `(.L_x_7626) ;  /* 0x000000040010e947 */ /* 0x000fea0003800000 */
[----:B------:R-:W-:-:S04]  /*e4a0*/  ISETP.NE.U32.AND P0, PT, R2, RZ, PT ;  /* 0x000000ff0200720c */ /* 0x000fc80003f05070 */
        /* <DEDUP_REMOVED lines=8> */
[----:B------:R-:W-:-:S04]  /*e530*/  @P0 SHF.R.U32.HI R6, RZ, R9, R8 ;  /* 0x00000009ff060219 */ /* 0x000fc80000011608 */
[--C-:B------:R-:W-:Y:S01]  /*e540*/  SHF.R.S32.HI R9, RZ, 0x1f, R6.reuse ;  /* 0x0000001fff097819 */ /* 0x100fe20000011406 */
[----:B------:R-:W-:-:S04]  /*e550*/  IMAD.MOV R8, RZ, RZ, -R6 ;  /* 0x000000ffff087224 */ /* 0x000fc800078e0a06 */
        /* <DEDUP_REMOVED lines=9> */
.L_x_7627:
        /* <DEDUP_REMOVED lines=9> */
.L_x_7698:
        /* <DEDUP_REMOVED lines=11> */
.L_x_7629:
        /* <DEDUP_REMOVED lines=27> */
.L_x_7626:
        /* <DEDUP_REMOVED lines=34> */
[----:B------:R-:W-:-:S04]  /*eb00*/  LOP3.LUT R7, R7, 0xfffffffe, RZ, 0xc0, !PT ;  /* 0xfffffffe07077812 */ /* 0x000fc800078ec0ff */
[----:B------:R-:W-:-:S04]  /*eb10*/  IADD3 R7, R11, -R7, RZ ;  /* 0x800000070b077210 */ /* 0x000fc80007ffe0ff */
[----:B------:R-:W-:-:S04]  /*eb20*/  SHF.L.U32 R7, R7, 0x1f, RZ ;  /* 0x0000001f07077819 */ /* 0x000fc800000006ff */
[----:B------:R-:W1:Y:S02]  /*eb30*/  SYNCS.PHASECHK.TRANS64.TRYWAIT P0, [R9+URZ+0x28820], R7 ;  /* 0x02882007090075a7 */ /* 0x000e64000800017f */
[----:B01----:R-:W-:Y:S05]  /*eb40*/  @!P0 BRA `(.L_x_7631) ;  /* 0x00000030005c8947 */ /* 0x003fea0003800000 */
.L_x_7699:
[----:B------:R-:W-:Y:S05]  /*eb50*/  BSYNC B0 ;  /* 0x0000000000007941 */ /* 0x000fea0003800000 */
.L_x_7630:
        /* <DEDUP_REMOVED lines=42> */
.L_x_7638:
[----:B0-----:R-:W0:Y:S01]  /*ee00*/  S2R R3, SR_CgaCtaId ;  /* 0x0000000000037919 */ /* 0x001e220000008800 */
[----:B------:R-:W-:-:S04]  /*ee10*/  MOV R2, 0x400 ;  /* 0x0000040000027802 */ /* 0x000fc80000000f00 */
[----:B0-----:R-:W-:Y:S02]  /*ee20*/  LEA R2, R3, R2, 0x18 ;  /* 0x0000000203027211 */ /* 0x001fe400078ec0ff */
[----:B------:R-:W-:Y:S02]  /*ee30*/  SHF.L.U32 R3, R12, 0x1f, RZ ;  /* 0x0000001f0c037819 */ /* 0x000fe400000006ff */
[----:B------:R-:W-:-:S04]  /*ee40*/  LEA R2, R11, R2, 0x3 ;  /* 0x000000020b027211 */ /* 0x000fc800078e18ff */
[----:B------:R-:W0:Y:S02]  /*ee50*/  SYNCS.PHASECHK.TRANS64.TRYWAIT P0, [R2+URZ+0x28840], R3 ;  /* 0x02884003020075a7 */ /* 0x000e24000800017f */
[----:B0-----:R-:W-:Y:S05]  /*ee60*/  @!P0 BRA `(.L_x_7639) ;  /* 0x0000002c00b48947 */ /* 0x001fea0003800000 */
.L_x_7700:
        /* <DEDUP_REMOVED lines=11> */
.L_x_7640:
        /* <DEDUP_REMOVED lines=33> */
.L_x_7701:
        /* <DEDUP_REMOVED lines=13> */
.L_x_7642:
        /* <DEDUP_REMOVED lines=31> */
.L_x_7637:
[----:B------:R-:W-:Y:S05]  /*f3f0*/  BSYNC B2 ;  /* 0x0000000000027941 */ /* 0x000fea0003800000 */
.L_x_7636:
[----:B------:R-:W2:Y:S04]  /*f400*/  LDL.LU R2, [R1+0x14] ;  /* 0x0000140001027983 */ /* 0x000ea80000300800 */
[----:B------:R0:W-:Y:S04]  /*f410*/  STL [R1], R11 ;  /* 0x0000000b01007387 */ /* 0x0001e80000100800 */
[----:B------:R0:W-:Y:S02]  /*f420*/  STL [R1+0x8], R12 ;  /* 0x0000080c01007387 */ /* 0x0001e40000100800 */
[----:B0-2---:R-:W-:-:S07]  /*f430*/  VIADD R7, R2, 0xfffffffd ;  /* 0xfffffffd02077836 */ /* 0x005fce0000000000 */
.L_x_7635:
[----:B------:R-:W-:Y:S05]  /*f440*/  BSYNC B1 ;  /* 0x0000000000017941 */ /* 0x000fea0003800000 */
.L_x_7634:
[----:B------:R-:W-:-:S13]  /*f450*/  ISETP.NE.AND P0, PT, R10, RZ, PT ;  /* 0x000000ff0a00720c */ /* 0x000fda0003f05270 */
[----:B------:R-:W-:Y:S05]  /*f460*/  @!P0 BRA `(.L_x_7633) ;  /* 0x0000000c00d48947 */ /* 0x000fea0003800000 */
[----:B------:R-:W-:-:S07]  /*f470*/  IMAD.MOV.U32 R10, RZ, RZ, R6 ;  /* 0x000000ffff0a7224 */ /* 0x000fce00078e0006 */
.L_x_7657:
        /* <DEDUP_REMOVED lines=32> */
.L_x_7645:
[----:B------:R-:W1:Y:S01]  /*f680*/  S2R R3, SR_CgaCtaId ;  /* 0x0000000000037919 */ /* 0x000e620000008800 */
[----:B------:R-:W-:-:S04]  /*f690*/  MOV R2, 0x400 ;  /* 0x0000040000027802 */ /* 0x000fc80000000f00 */
[----:B-1----:R-:W-:Y:S02]  /*f6a0*/  LEA R2, R3, R2, 0x18 ;  /* 0x0000000203027211 */ /* 0x002fe400078ec0ff */
[----:B------:R-:W-:-:S03]  /*f6b0*/  SHF.L.U32 R3, R9, 0x1f, RZ ;  /* 0x0000001f09037819 */ /* 0x000fc600000006ff */
[----:B------:R-:W-:-:S04]  /*f6c0*/  IMAD R2, R8, 0x8, R2 ;  /* 0x0000000808027824 */ /* 0x000fc800078e0202 */
[----:B------:R-:W1:Y:S02]  /*f6d0*/  SYNCS.PHASECHK.TRANS64.TRYWAIT P0, [R2+URZ+0x28840], R3 ;  /* 0x02884003020075a7 */ /* 0x000e64000800017f */
[----:B-1----:R-:W-:Y:S05]  /*f6e0*/  @!P0 BRA `(.L_x_7646) ;  /* 0x0000002400bc8947 */ /* 0x002fea0003800000 */
.L_x_7702:
        /* <DEDUP_REMOVED lines=11> */
.L_x_7647:
        /* <DEDUP_REMOVED lines=33> */
.L_x_7703:
        /* <DEDUP_REMOVED lines=8> */
.L_x_7649:
        /* <DEDUP_REMOVED lines=29> */
.L_x_7644:
[----:B------:R-:W-:Y:S05]  /*fc00*/  BSYNC B1 ;  /* 0x0000000000017941 */ /* 0x000fea0003800000 */
.L_x_7643:
        /* <DEDUP_REMOVED lines=31> */
.L_x_7652:
[----:B------:R-:W2:Y:S01]  /*fe00*/  S2R R3, SR_CgaCtaId ;  /* 0x0000000000037919 */ /* 0x000ea20000008800 */
[----:B------:R-:W-:-:S04]  /*fe10*/  MOV R2, 0x400 ;  /* 0x0000040000027802 */ /* 0x000fc80000000f00 */
[----:B--2---:R-:W-:Y:S02]  /*fe20*/  LEA R2, R3, R2, 0x18 ;  /* 0x0000000203027211 */ /* 0x004fe400078ec0ff */
[----:B------:R-:W-:-:S03]  /*fe30*/  SHF.L.U32 R3, R14, 0x1f, RZ ;  /* 0x0000001f0e037819 */ /* 0x000fc600000006ff */
[----:B------:R-:W-:-:S04]  /*fe40*/  IMAD R2, R15, 0x8, R2 ;  /* 0x000000080f027824 */ /* 0x000fc800078e0202 */
[----:B------:R-:W2:Y:S02]  /*fe50*/  SYNCS.PHASECHK.TRANS64.TRYWAIT P0, [R2+URZ+0x28840], R3 ;  /* 0x02884003020075a7 */ /* 0x000ea4000800017f */
[----:B--2---:R-:W-:Y:S05]  /*fe60*/  @!P0 BRA `(.L_x_7653) ;  /* 0x0000002000048947 */ /* 0x004fea0003800000 */
.L_x_7704:
        /* <DEDUP_REMOVED lines=11> */
.L_x_7654:
        /* <DEDUP_REMOVED lines=33> */
.L_x_7705:
        /* <DEDUP_REMOVED lines=8> */
.L_x_7656:
        /* <DEDUP_REMOVED lines=8> */
[----:B0-----:R-:W-:-:S04]  /*10230*/  LEA R9, R11, R9, 0x18 ;  /* 0x000000090b097211 */ /* 0x001fc800078ec0ff */
[----:B------:R-:W-:-:S04]  /*10240*/  LEA R8, R8, R9, 0xf ;  /* 0x0000000908087211 */ /* 0x000fc800078e78ff */
        /* <DEDUP_REMOVED lines=18> */
.L_x_7651:
[----:B------:R-:W-:Y:S05]  /*10370*/  BSYNC B1 ;  /* 0x0000000000017941 */ /* 0x000fea0003800000 */
.L_x_7650:
[C---:B------:R-:W-:Y:S01]  /*10380*/  ISETP.GT.AND P0, PT, R7.reuse, 0x1, PT ;  /* 0x000000010700780c */ /* 0x040fe20003f04270 */
[----:B------:R-:W-:-:S04]  /*10390*/  VIADD R2, R7, 0xfffffffe ;  /* 0xfffffffe07027836 */ /* 0x000fc80000000000 */
[----:B------:R-:W-:-:S08]  /*103a0*/  IMAD.MOV.U32 R7, RZ, RZ, R2 ;  /* 0x000000ffff077224 */ /* 0x000fd000078e0002 */
[----:B------:R-:W-:Y:S05]  /*103b0*/  @P0 BRA `(.L_x_7657) ;  /* 0xfffffff000300947 */ /* 0x000fea000383ffff */
.L_x_7633:
[----:B------:R-:W-:Y:S05]  /*103c0*/  BSYNC B0 ;  /* 0x0000000000007941 */ /* 0x000fea0003800000 */
.L_x_7632:
        /* <DEDUP_REMOVED lines=17> */
.L_x_7659:
[----:B------:R-:W-:Y:S05]  /*104e0*/  BSYNC B0 ;  /* 0x0000000000007941 */ /* 0x000fea0003800000 */
.L_x_7658:
        /* <DEDUP_REMOVED lines=11> */
.L_x_7706:
        /* <DEDUP_REMOVED lines=11> */
.L_x_7663:
        /* <DEDUP_REMOVED lines=27> */
.L_x_7661:
[----:B------:R-:W-:Y:S05]  /*10800*/  BSYNC B0 ;  /* 0x0000000000007941 */ /* 0x000fea0003800000 */
.L_x_7660:
        /* <DEDUP_REMOVED lines=9> */
.L_x_7618:
[----:B------:R-:W-:Y:S05]  /*108a0*/  BSYNC B6 ;  /* 0x0000000000067941 */ /* 0x000fea0003800000 */
.L_x_7616:
[----:B------:R-:W-:-:S03]  /*108b0*/  UMOV UR4, 0xffffffff ;  /* 0xffffffff00047882 */ /* 0x000fc60000000000 */
[----:B------:R-:W-:Y:S05]  /*108c0*/  BRA.DIV UR4, `(.L_x_7664) ;  /* 0x0000001604a87947 */ /* 0x000fea000b800000 */
[----:B------:R2:W3:Y:S04]  /*108d0*/  SHFL.IDX PT, R4, R16, RZ, 0x1f ;  /* 0x00001fff10047589 */ /* 0x0004e800000e0000 */
[----:B------:R2:W4:Y:S02]  /*108e0*/  SHFL.IDX PT, R7, R16, 0x1, 0x1f ;  /* 0x00201f0010077f89 */ /* 0x00052400000e0000 */
.L_x_7710:
        /* <DEDUP_REMOVED lines=10> */
[----:B------:R-:W1:Y:S02]  /*10990*/  LDC.64 R2, c[0x0][0xc58] ;  /* 0x00031600ff027b82 */ /* 0x000e640000000a00 */
[----:B-1----:R-:W-:-:S05]  /*109a0*/  IMAD.WIDE R2, R5, 0x4, R2 ;  /* 0x0000000405027825 */ /* 0x002fca00078e0202 */
[----:B------:R1:W5:Y:S02]  /*109b0*/  LDG.E R17, desc[UR48][R2.64] ;  /* 0x0000003002117981 */ /* 0x000364000c1e1900 */
.L_x_7666:
[----:B------:R-:W-:Y:S05]  /*109c0*/  BSYNC B0 ;  /* 0x0000000000007941 */ /* 0x000fea0003800000 */
.L_x_7665:
        /* <DEDUP_REMOVED lines=23> */
.L_x_7718:
[----:B------:R-:W-:Y:S02]  /*10b40*/  ULDC UR4, c[0x0][0xc10] ;  /* 0x0003040000047ab9 */ /* 0x000fe40000000800 */
[----:B------:R-:W-:-:S04]  /*10b50*/  IMAD.U32 R5, RZ, RZ, UR4 ;  /* 0x00000004ff057e24 */ /* 0x000fc8000f8e00ff */
[----:B-1----:R-:W-:-:S04]  /*10b60*/  IMAD R14, R14, R5, RZ ;  /* 0x000000050e0e7224 */ /* 0x002fc800078e02ff */
[----:B----4-:R-:W-:-:S05]  /*10b70*/  IMAD.IADD R7, R7, 0x1, R14 ;  /* 0x0000000107077824 */ /* 0x010fca00078e020e */
[----:B---3--:R-:W-:-:S13]  /*10b80*/  ISETP.GT.AND P0, PT, R7, R4, PT ;  /* 0x000000040700720c */ /* 0x008fda0003f04270 */
[----:B------:R-:W-:Y:S05]  /*10b90*/  @P0 BRA `(.L_x_7668) ;  /* 0x0000000000b40947 */ /* 0x000fea0003800000 */
[----:B------:R-:W1:Y:S02]  /*10ba0*/  LDC R0, c[0x0][0xc14] ;  /* 0x00030500ff007b82 */ /* 0x000e640000000800 */
.L_x_7673:
        /* <DEDUP_REMOVED lines=11> */
[----:B------:R-:W0:Y:S02]  /*10c60*/  LDC.64 R2, c[0x0][0xc58] ;  /* 0x00031600ff027b82 */ /* 0x000e240000000a00 */
[----:B0-----:R-:W-:-:S05]  /*10c70*/  IMAD.WIDE R2, R5, 0x4, R2 ;  /* 0x0000000405027825 */ /* 0x001fca00078e0202 */
[----:B------:R0:W5:Y:S02]  /*10c80*/  LDG.E R17, desc[UR48][R2.64] ;  /* 0x0000003002117981 */ /* 0x000164000c1e1900 */
.L_x_7671:
[----:B------:R-:W-:Y:S05]  /*10c90*/  BSYNC B0 ;  /* 0x0000000000007941 */ /* 0x000fea0003800000 */
.L_x_7670:
        /* <DEDUP_REMOVED lines=23> */
.L_x_7726:
[----:B------:R-:W-:Y:S02]  /*10e10*/  ULDC UR4, c[0x0][0xc10] ;  /* 0x0003040000047ab9 */ /* 0x000fe40000000800 */
[----:B------:R-:W-:-:S04]  /*10e20*/  IMAD.U32 R5, RZ, RZ, UR4 ;  /* 0x00000004ff057e24 */ /* 0x000fc8000f8e00ff */
[----:B-1----:R-:W-:-:S04]  /*10e30*/  IMAD R14, R14, R5, RZ ;  /* 0x000000050e0e7224 */ /* 0x002fc800078e02ff */
[----:B------:R-:W-:-:S05]  /*10e40*/  IMAD.IADD R7, R14, 0x1, R7 ;  /* 0x000000010e077824 */ /* 0x000fca00078e0207 */
[----:B------:R-:W-:-:S13]  /*10e50*/  ISETP.GT.AND P0, PT, R7, R4, PT ;  /* 0x000000040700720c */ /* 0x000fda0003f04270 */
[----:B------:R-:W-:Y:S05]  /*10e60*/  @!P0 BRA `(.L_x_7673) ;  /* 0xfffffffc00508947 */ /* 0x000fea000383ffff */
.L_x_7668:
        /* <DEDUP_REMOVED lines=8> */
.L_x_7730:
[----:B------:R-:W-:Y:S02]  /*10ef0*/  ISETP.NE.AND P0, PT, R3, RZ, PT ;  /* 0x000000ff0300720c */ /* 0x000fe40003f05270 */
[----:B------:R-:W-:-:S11]  /*10f00*/  MOV R7, RZ ;  /* 0x000000ff00077202 */ /* 0x000fd60000000f00 */
[----:B------:R-:W-:Y:S05]  /*10f10*/  @!P0 BRA `(.L_x_7675) ;  /* 0x0000000000108947 */ /* 0x000fea0003800000 */
[----:B------:R-:W-:Y:S01]  /*10f20*/  UMOV UR4, 0xffffffff ;  /* 0xffffffff00047882 */ /* 0x000fe20000000000 */
[----:B------:R-:W-:Y:S02]  /*10f30*/  VIADD R12, R6, 0xffffffff ;  /* 0xffffffff060c7836 */ /* 0x000fe40000000000 */
[----:B------:R-:W-:Y:S05]  /*10f40*/  BRA.DIV UR4, `(.L_x_7676) ;  /* 0x0000001a043c7947 */ /* 0x000fea000b800000 */
[----:B------:R3:W4:Y:S02]  /*10f50*/  SHFL.IDX PT, R7, R2, R12, 0x1f ;  /* 0x00001f0c02077589 */ /* 0x00072400000e0000 */
.L_x_7675:
        /* <DEDUP_REMOVED lines=67> */
.L_x_7669:
[----:B------:R-:W-:Y:S01]  /*11390*/  UMOV UR4, URZ ;  /* 0x0000003f00047c82 */ /* 0x000fe20008000000 */
[----:B------:R-:W-:Y:S01]  /*113a0*/  UMOV UR5, URZ ;  /* 0x0000003f00057c82 */ /* 0x000fe20008000000 */
[----:B------:R-:W-:Y:S01]  /*113b0*/  ULDC UR6, c[0x0][0xc14] ;  /* 0x0003050000067ab9 */ /* 0x000fe20000000800 */
[----:B--2---:R-:W-:Y:S02]  /*113c0*/  IMAD.MOV.U32 R16, RZ, RZ, R4 ;  /* 0x000000ffff107224 */ /* 0x004fe400078e0004 */
[----:B------:R-:W-:Y:S02]  /*113d0*/  IMAD.U32 R17, RZ, RZ, UR4 ;  /* 0x00000004ff117e24 */ /* 0x000fe4000f8e00ff */
[----:B------:R-:W-:Y:S02]  /*113e0*/  IMAD.U32 R18, RZ, RZ, UR5 ;  /* 0x00000005ff127e24 */ /* 0x000fe4000f8e00ff */
[----:B------:R-:W-:-:S07]  /*113f0*/  IMAD.U32 R19, RZ, RZ, UR6 ;  /* 0x00000006ff137e24 */ /* 0x000fce000f8e00ff */
.L_x_7677:
        /* <DEDUP_REMOVED lines=12> */
.L_x_7612:
        /* <DEDUP_REMOVED lines=12> */
.L_x_7733:
[----:B------:R-:W-:Y:S05]  /*11580*/  BSYNC B0 ;  /* 0x0000000000007941 */ /* 0x000fea0003800000 */
.L_x_7679:
[----:B------:R-:W-:-:S03]  /*11590*/  UMOV UR4, 0xffffffff ;  /* 0xffffffff00047882 */ /* 0x000fc60000000000 */
[----:B------:R-:W-:Y:S05]  /*115a0*/  BRA.DIV UR4, `(.L_x_7681) ;  /* 0x0000001204e07947 */ /* 0x000fea000b800000 */
[----:B------:R-:W2:Y:S02]  /*115b0*/  S2R R2, SR_TID.X ;  /* 0x0000000000027919 */ /* 0x000ea40000002100 */
[----:B--2---:R-:W-:-:S04]  /*115c0*/  SHF.R.U32.HI R2, RZ, 0x5, R2 ;  /* 0x00000005ff027819 */ /* 0x004fc80000011602 */
[----:B------:R-:W-:-:S05]  /*115d0*/  LOP3.LUT R2, R2, 0x3, RZ, 0xc0, !PT ;  /* 0x0000000302027812 */ /* 0x000fca00078ec0ff */
[----:B------:R2:W3:Y:S02]  /*115e0*/  SHFL.IDX PT, R14, R2, RZ, 0x1f ;  /* 0x00001fff020e7589 */ /* 0x0004e400000e0000 */
.L_x_7736:
[----:B---3--:R-:W-:Y:S01]  /*115f0*/  ISETP.NE.AND P0, PT, R14, RZ, PT ;  /* 0x000000ff0e00720c */ /* 0x008fe20003f05270 */
[----:B------:R-:W-:-:S12]  /*11600*/  BSSY B0, `(.L_x_7682) ;  /* 0x0000027000007945 */ /* 0x000fd80003800000 */
[----:B------:R-:W-:Y:S05]  /*11610*/  @P0 BRA `(.L_x_7683) ;  /* 0x0000000000940947 */ /* 0x000fea0003800000 */
[----:B------:R-:W-:-:S03]  /*11620*/  UMOV UR4, 0xffffffff ;  /* 0xffffffff00047882 */ /* 0x000fc60000000000 */
[----:B------:R-:W-:Y:S05]  /*11630*/  BRA.DIV UR4, `(.L_x_7684) ;  /* 0x0000001204f07947 */ /* 0x000fea000b800000 */
[----:B------:R-:W-:-:S13]  /*11640*/  ELECT P6, URZ, PT ;  /* 0x00000000003f782f */ /* 0x000fda00038c0000 */
.L_x_7739:
[----:B------:R-:W-:Y:S05]  /*11650*/  @!P6 BRA `(.L_x_7683) ;  /* 0x000000000084e947 */ /* 0x000fea0003800000 */
[----:B------:R-:W-:-:S06]  /*11660*/  ULOP3.LUT UR4, UR36, 0x2, URZ, 0xfc, !UPT ;  /* 0x0000000224047892 */ /* 0x000fcc000f8efc3f */
[----:B--2---:R-:W-:-:S05]  /*11670*/  IMAD.U32 R2, RZ, RZ, UR4 ;  /* 0x00000004ff027e24 */ /* 0x004fca000f8e00ff */
[----:B------:R-:W-:-:S13]  /*11680*/  ISETP.NE.AND P2, PT, R2, 0x3, PT ;  /* 0x000000030200780c */ /* 0x000fda0003f45270 */
[----:B------:R-:W-:Y:S05]  /*11690*/  @!P2 BRA `(.L_x_7685) ;  /* 0x000000000004a947 */ /* 0x000fea0003800000 */
[----:B------:R-:W-:Y:S01]  /*116a0*/  BPT.TRAP 0x1 ;  /* 0x000000040000795c */ /* 0x000fe20000300000 */
.L_x_7685:
        /* <DEDUP_REMOVED lines=14> */
.L_x_7740:
[----:B------:R-:W2:Y:S02]  /*11790*/  SYNCS.PHASECHK.TRANS64.TRYWAIT P0, [R7+URZ], R2 ;  /* 0x00000002070075a7 */ /* 0x000ea4000800017f */
[----:B--2---:R-:W-:Y:S05]  /*117a0*/  @!P0 BRA `(.L_x_7687) ;  /* 0x0000001000c88947 */ /* 0x004fea0003800000 */
.L_x_7741:
[----:B------:R-:W-:Y:S05]  /*117b0*/  @!P2 BRA `(.L_x_7688) ;  /* 0x000000000004a947 */ /* 0x000fea0003800000 */
[----:B------:R-:W-:Y:S01]  /*117c0*/  BPT.TRAP 0x1 ;  /* 0x000000040000795c */ /* 0x000fe20000300000 */
.L_x_7688:
[----:B------:R-:W3:Y:S01]  /*117d0*/  LDL.LU R4, [R1] ;  /* 0x0000000001047983 */ /* 0x000ee20000300800 */
[----:B------:R-:W-:-:S04]  /*117e0*/  VIADD R0, R0, 0x28860 ;  /* 0x0002886000007836 */ /* 0x000fc80000000000 */
[----:B---3--:R-:W-:-:S04]  /*117f0*/  IMAD R4, R4, 0x8, R0 ;  /* 0x0000000804047824 */ /* 0x008fc800078e0200 */
[----:B------:R-:W3:Y:S02]  /*11800*/  SYNCS.PHASECHK.TRANS64.TRYWAIT P0, [R4+URZ], R5 ;  /* 0x00000005040075a7 */ /* 0x000ee4000800017f */
[----:B---3--:R-:W-:Y:S05]  /*11810*/  @!P0 BRA `(.L_x_7689) ;  /* 0x0000001000c08947 */ /* 0x008fea0003800000 */
.L_x_7742:
[----:B------:R-:W-:-:S07]  /*11820*/  IMAD R3, R3, 0x8, R0 ;  /* 0x0000000803037824 */ /* 0x000fce00078e0200 */
.L_x_7690:
[----:B----4-:R4:W0:Y:S02]  /*11830*/  SYNCS.PHASECHK.TRANS64.TRYWAIT P0, [R3+URZ], R2 ;  /* 0x00000002030075a7 */ /* 0x010824000800017f */
[----:B0-----:R-:W-:Y:S05]  /*11840*/  @!P0 NANOSLEEP.SYNCS 0x989680 ;  /* 0x009896800000895d */ /* 0x001fea0003900000 */
[----:B------:R-:W0:Y:S02]  /*11850*/  @!P0 SYNCS.PHASECHK.TRANS64 P0, [R3+URZ], R2 ;  /* 0x00000002030085a7 */ /* 0x000e24000800007f */
[----:B0-----:R-:W-:Y:S05]  /*11860*/  @!P0 BRA `(.L_x_7690) ;  /* 0xfffffffc00f08947 */ /* 0x001fea000383ffff */
.L_x_7683:
[----:B------:R-:W-:Y:S05]  /*11870*/  BSYNC B0 ;  /* 0x0000000000007941 */ /* 0x000fea0003800000 */
.L_x_7682:
[----:B------:R-:W-:Y:S05]  /*11880*/  EXIT ;  /* 0x000000000000794d */ /* 0x000fea0003800000 */
.L_x_7556:
[----:B0-----:R-:W-:-:S04]  /*11890*/  MOV R3, UR41 ;  /* 0x0000002900037c02 */ /* 0x001fc80008000f00 */
[----:B------:R0:W1:Y:S03]  /*118a0*/  SYNCS.PHASECHK.TRANS64.TRYWAIT P1, [R3+URZ+0x28800], R0 ;  /* 0x02880000030075a7 */ /* 0x000066000802017f */
[----:B-1----:R-:W-:Y:S05]  /*118b0*/  @!P1 NANOSLEEP.SYNCS 0x989680 ;  /* 0x009896800000995d */ /* 0x002fea0003900000 */
[----:B------:R-:W1:Y:S02]  /*118c0*/  @!P1 SYNCS.PHASECHK.TRANS64 P1, [R3+URZ+0x28800], R0 ;  /* 0x02880000030095a7 */ /* 0x000e64000802007f */
[----:B-1----:R-:W-:Y:S05]  /*118d0*/  @!P1 BRA `(.L_x_7556) ;  /* 0xfffffffc00ec9947 */ /* 0x002fea000383ffff */
[----:B------:R-:W-:Y:S05]  /*118e0*/  BRA `(.L_x_7691) ;  /* 0xfffffefc00c47947 */ /* 0x000fea000383ffff */
.L_x_7560:
[----:B-1----:R1:W2:Y:S02]  /*118f0*/  SYNCS.PHASECHK.TRANS64.TRYWAIT P2, [R0+URZ+0x28830], R3 ;  /* 0x02883003000075a7 */ /* 0x0022a4000804017f */
[----:B--2---:R-:W-:Y:S05]  /*11900*/  @!P2 NANOSLEEP.SYNCS 0x989680 ;  /* 0x009896800000a95d */ /* 0x004fea0003900000 */
[----:B------:R-:W2:Y:S02]  /*11910*/  @!P2 SYNCS.PHASECHK.TRANS64 P2, [R0+URZ+0x28830], R3 ;  /* 0x028830030000a5a7 */ /* 0x000ea4000804007f */
[----:B--2---:R-:W-:Y:S05]  /*11920*/  @!P2 BRA `(.L_x_7560) ;  /* 0xfffffffc00f0a947 */ /* 0x004fea000383ffff */
[----:B------:R-:W-:Y:S05]  /*11930*/  BRA `(.L_x_7559) ;  /* 0xfffffefc00ec7947 */ /* 0x000fea000383ffff */
.L_x_7565:
[----:B-1----:R-:W-:-:S04]  /*11940*/  IMAD.U32 R7, RZ, RZ, UR6 ;  /* 0x00000006ff077e24 */ /* 0x002fc8000f8e00ff */
[----:B------:R1:W2:Y:S03]  /*11950*/  SYNCS.PHASECHK.TRANS64.TRYWAIT P2, [R7+URZ+0x28830], R4 ;  /* 0x02883004070075a7 */ /* 0x0002a6000804017f */
[----:B--2---:R-:W-:Y:S05]  /*11960*/  @!P2 NANOSLEEP.SYNCS 0x989680 ;  /* 0x009896800000a95d */ /* 0x004fea0003900000 */
[----:B------:R-:W2:Y:S02]  /*11970*/  @!P2 SYNCS.PHASECHK.TRANS64 P2, [R7+URZ+0x28830], R4 ;  /* 0x028830040700a5a7 */ /* 0x000ea4000804007f */
[----:B--2---:R-:W-:Y:S05]  /*11980*/  @!P2 BRA `(.L_x_7565) ;  /* 0xfffffffc00eca947 */ /* 0x004fea000383ffff */
[----:B------:R-:W-:Y:S05]  /*11990*/  BRA `(.L_x_7562) ;  /* 0xffffff2c00c07947 */ /* 0x000fea000383ffff */
.L_x_7569:
[----:B-1----:R-:W-:-:S04]  /*119a0*/  IMAD.U32 R7, RZ, RZ, UR6 ;  /* 0x00000006ff077e24 */ /* 0x002fc8000f8e00ff */
[----:B------:R1:W2:Y:S03]  /*119b0*/  SYNCS.PHASECHK.TRANS64.TRYWAIT P2, [R7+URZ+0x28850], R4 ;  /* 0x02885004070075a7 */ /* 0x0002a6000804017f */
[----:B--2---:R-:W-:Y:S05]  /*119c0*/  @!P2 NANOSLEEP.SYNCS 0x989680 ;  /* 0x009896800000a95d */ /* 0x004fea0003900000 */
[----:B------:R-:W2:Y:S02]  /*119d0*/  @!P2 SYNCS.PHASECHK.TRANS64 P2, [R7+URZ+0x28850], R4 ;  /* 0x028850040700a5a7 */ /* 0x000ea4000804007f */
[----:B--2---:R-:W-:Y:S05]  /*119e0*/  @!P2 BRA `(.L_x_7569) ;  /* 0xfffffffc00eca947 */ /* 0x004fea000383ffff */
[----:B------:R-:W-:Y:S05]  /*119f0*/  BRA `(.L_x_7566) ;  /* 0xffffff3000807947 */ /* 0x000fea000383ffff */
.L_x_7575:
[----:B-1----:R-:W-:-:S04]  /*11a00*/  IMAD.U32 R5, RZ, RZ, UR6 ;  /* 0x00000006ff057e24 */ /* 0x002fc8000f8e00ff */
[----:B------:R1:W2:Y:S03]  /*11a10*/  SYNCS.PHASECHK.TRANS64.TRYWAIT P2, [R5+URZ+0x28830], R4 ;  /* 0x02883004050075a7 */ /* 0x0002a6000804017f */
[----:B--2---:R-:W-:Y:S05]  /*11a20*/  @!P2 NANOSLEEP.SYNCS 0x989680 ;  /* 0x009896800000a95d */ /* 0x004fea0003900000 */
[----:B------:R-:W2:Y:S02]  /*11a30*/  @!P2 SYNCS.PHASECHK.TRANS64 P2, [R5+URZ+0x28830], R4 ;  /* 0x028830040500a5a7 */ /* 0x000ea4000804007f */
[----:B--2---:R-:W-:Y:S05]  /*11a40*/  @!P2 BRA `(.L_x_7575) ;  /* 0xfffffffc00eca947 */ /* 0x004fea000383ffff */
[----:B------:R-:W-:Y:S05]  /*11a50*/  BRA `(.L_x_7572) ;  /* 0xffffff5c00cc7947 */ /* 0x000fea000383ffff */
.L_x_7579:
[----:B-1----:R-:W-:-:S04]  /*11a60*/  IMAD.U32 R5, RZ, RZ, UR6 ;  /* 0x00000006ff057e24 */ /* 0x002fc8000f8e00ff */
[----:B------:R1:W2:Y:S03]  /*11a70*/  SYNCS.PHASECHK.TRANS64.TRYWAIT P2, [R5+URZ+0x28850], R4 ;  /* 0x02885004050075a7 */ /* 0x0002a6000804017f */
[----:B--2---:R-:W-:Y:S05]  /*11a80*/  @!P2 NANOSLEEP.SYNCS 0x989680 ;  /* 0x009896800000a95d */ /* 0x004fea0003900000 */
[----:B------:R-:W2:Y:S02]  /*11a90*/  @!P2 SYNCS.PHASECHK.TRANS64 P2, [R5+URZ+0x28850], R4 ;  /* 0x028850040500a5a7 */ /* 0x000ea4000804007f */
[----:B--2---:R-:W-:Y:S05]  /*11aa0*/  @!P2 BRA `(.L_x_7579) ;  /* 0xfffffffc00eca947 */ /* 0x004fea000383ffff */
[----:B------:R-:W-:Y:S05]  /*11ab0*/  BRA `(.L_x_7576) ;  /* 0xffffff60008c7947 */ /* 0x000fea000383ffff */
.L_x_7584:
[----:B-1----:R-:W-:-:S04]  /*11ac0*/  IMAD.U32 R6, RZ, RZ, UR5 ;  /* 0x00000005ff067e24 */ /* 0x002fc8000f8e00ff */
[----:B------:R1:W2:Y:S03]  /*11ad0*/  SYNCS.PHASECHK.TRANS64.TRYWAIT P0, [R6+URZ+0x28850], R5 ;  /* 0x02885005060075a7 */ /* 0x0002a6000800017f */
[----:B--2---:R-:W-:Y:S05]  /*11ae0*/  @!P0 NANOSLEEP.SYNCS 0x989680 ;  /* 0x009896800000895d */ /* 0x004fea0003900000 */
[----:B------:R-:W2:Y:S02]  /*11af0*/  @!P0 SYNCS.PHASECHK.TRANS64 P0, [R6+URZ+0x28850], R5 ;  /* 0x02885005060085a7 */ /* 0x000ea4000800007f */
[----:B--2---:R-:W-:Y:S05]  /*11b00*/  @!P0 BRA `(.L_x_7584) ;  /* 0xfffffffc00ec8947 */ /* 0x004fea000383ffff */
[----:B------:R-:W-:Y:S05]  /*11b10*/  BRA `(.L_x_7583) ;  /* 0xffffff84006c7947 */ /* 0x000fea000383ffff */
.L_x_7624:
        /* <DEDUP_REMOVED lines=11> */
.L_x_7693:
[----:B------:R-:W-:Y:S05]  /*11bd0*/  BSYNC B0 ;  /* 0x0000000000007941 */ /* 0x000fea0003800000 */
.L_x_7692:
[----:B------:R-:W-:Y:S05]  /*11be0*/  BRA `(.L_x_7694) ;  /* 0xffffffc800187947 */ /* 0x000fea000383ffff */
.L_x_7625:
[----:B------:R-:W-:Y:S01]  /*11bf0*/  BSSY B0, `(.L_x_7695) ;  /* 0x0000006000007945 */ /* 0x000fe20003800000 */
[----:B------:R-:W-:-:S07]  /*11c00*/  MOV R15, 0xffffffff ;  /* 0xffffffff000f7802 */ /* 0x000fce0000000f00 */
[----:B------:R-:W-:Y:S05]  /*11c10*/  WARPSYNC.COLLECTIVE R15, `(.L_x_7696) ;  /* 0x000000000f0c7348 */ /* 0x000fea0003c00000 */
[----:B------:R-:W-:Y:S02]  /*11c20*/  ELECT P6, UR62, PT ;  /* 0x00000000003e782f */ /* 0x000fe400038c0000 */
[----:B------:R-:W-:Y:S01]  /*11c30*/  MOV R14, UR62 ;  /* 0x0000003e000e7c02 */ /* 0x000fe20008000f00 */
[----:B------:R-:W-:Y:S10]  /*11c40*/  ENDCOLLECTIVE ;  /* 0x000000000000791b */ /* 0x000ff40003800000 */
.L_x_7696:
[----:B------:R-:W-:Y:S05]  /*11c50*/  BSYNC B0 ;  /* 0x0000000000007941 */ /* 0x000fea0003800000 */
.L_x_7695:
[----:B------:R-:W-:Y:S05]  /*11c60*/  BRA `(.L_x_7697) ;  /* 0xffffffc800087947 */ /* 0x000fea000383ffff */
.L_x_7628:
[----:B0-----:R0:W1:Y:S02]  /*11c70*/  SYNCS.PHASECHK.TRANS64.TRYWAIT P0, [R8+URZ+0x28840], R9 ;  /* 0x02884009080075a7 */ /* 0x001064000800017f */
[----:B-1----:R-:W-:Y:S05]  /*11c80*/  @!P0 NANOSLEEP.SYNCS 0x989680 ;  /* 0x009896800000895d */ /* 0x002fea0003900000 */
[----:B------:R-:W1:Y:S02]  /*11c90*/  @!P0 SYNCS.PHASECHK.TRANS64 P0, [R8+URZ+0x28840], R9 ;  /* 0x02884009080085a7 */ /* 0x000e64000800007f */
[----:B-1----:R-:W-:Y:S05]  /*11ca0*/  @!P0 BRA `(.L_x_7628) ;  /* 0xfffffffc00f08947 */ /* 0x002fea000383ffff */
[----:B------:R-:W-:Y:S05]  /*11cb0*/  BRA `(.L_x_7698) ;  /* 0xffffffc800707947 */ /* 0x000fea000383ffff */
.L_x_7631:
        /* <DEDUP_REMOVED lines=8> */
.L_x_7639:
[----:B0-----:R0:W1:Y:S02]  /*11d40*/  SYNCS.PHASECHK.TRANS64.TRYWAIT P0, [R2+URZ+0x28840], R3 ;  /* 0x02884003020075a7 */ /* 0x001064000800017f */
[----:B-1----:R-:W-:Y:S05]  /*11d50*/  @!P0 NANOSLEEP.SYNCS 0x989680 ;  /* 0x009896800000895d */ /* 0x002fea0003900000 */
[----:B------:R-:W1:Y:S02]  /*11d60*/  @!P0 SYNCS.PHASECHK.TRANS64 P0, [R2+URZ+0x28840], R3 ;  /* 0x02884003020085a7 */ /* 0x000e64000800007f */
[----:B-1----:R-:W-:Y:S05]  /*11d70*/  @!P0 BRA `(.L_x_7639) ;  /* 0xfffffffc00f08947 */ /* 0x002fea000383ffff */
[----:B------:R-:W-:Y:S05]  /*11d80*/  BRA `(.L_x_7700) ;  /* 0xffffffd000387947 */ /* 0x000fea000383ffff */
.L_x_7641:
[----:B0-----:R0:W1:Y:S02]  /*11d90*/  SYNCS.PHASECHK.TRANS64.TRYWAIT P0, [R2+URZ+0x60], R3 ;  /* 0x00006003020075a7 */ /* 0x001064000800017f */
[----:B-1----:R-:W-:Y:S05]  /*11da0*/  @!P0 NANOSLEEP.SYNCS 0x989680 ;  /* 0x009896800000895d */ /* 0x002fea0003900000 */
[----:B------:R-:W1:Y:S02]  /*11db0*/  @!P0 SYNCS.PHASECHK.TRANS64 P0, [R2+URZ+0x60], R3 ;  /* 0x00006003020085a7 */ /* 0x000e64000800007f */
[----:B-1----:R-:W-:Y:S05]  /*11dc0*/  @!P0 BRA `(.L_x_7641) ;  /* 0xfffffffc00f08947 */ /* 0x002fea000383ffff */
[----:B------:R-:W-:Y:S05]  /*11dd0*/  BRA `(.L_x_7701) ;  /* 0xffffffd000d47947 */ /* 0x000fea000383ffff */
.L_x_7646:
[----:B-1----:R1:W2:Y:S02]  /*11de0*/  SYNCS.PHASECHK.TRANS64.TRYWAIT P0, [R2+URZ+0x28840], R3 ;  /* 0x02884003020075a7 */ /* 0x0022a4000800017f */
[----:B--2---:R-:W-:Y:S05]  /*11df0*/  @!P0 NANOSLEEP.SYNCS 0x989680 ;  /* 0x009896800000895d */ /* 0x004fea0003900000 */
[----:B------:R-:W2:Y:S02]  /*11e00*/  @!P0 SYNCS.PHASECHK.TRANS64 P0, [R2+URZ+0x28840], R3 ;  /* 0x02884003020085a7 */ /* 0x000ea4000800007f */
[----:B--2---:R-:W-:Y:S05]  /*11e10*/  @!P0 BRA `(.L_x_7646) ;  /* 0xfffffffc00f08947 */ /* 0x004fea000383ffff */
[----:B------:R-:W-:Y:S05]  /*11e20*/  BRA `(.L_x_7702) ;  /* 0xffffffd800307947 */ /* 0x000fea000383ffff */
.L_x_7648:
[----:B0-----:R0:W1:Y:S02]  /*11e30*/  SYNCS.PHASECHK.TRANS64.TRYWAIT P1, [R2+URZ+0x60], R3 ;  /* 0x00006003020075a7 */ /* 0x001064000802017f */
[----:B-1----:R-:W-:Y:S05]  /*11e40*/  @!P1 NANOSLEEP.SYNCS 0x989680 ;  /* 0x009896800000995d */ /* 0x002fea0003900000 */
[----:B------:R-:W1:Y:S02]  /*11e50*/  @!P1 SYNCS.PHASECHK.TRANS64 P1, [R2+URZ+0x60], R3 ;  /* 0x00006003020095a7 */ /* 0x000e64000802007f */
[----:B-1----:R-:W-:Y:S05]  /*11e60*/  @!P1 BRA `(.L_x_7648) ;  /* 0xfffffffc00f09947 */ /* 0x002fea000383ffff */
[----:B------:R-:W-:Y:S05]  /*11e70*/  BRA `(.L_x_7703) ;  /* 0xffffffd800cc7947 */ /* 0x000fea000383ffff */
.L_x_7653:
[----:B--2---:R2:W3:Y:S02]  /*11e80*/  SYNCS.PHASECHK.TRANS64.TRYWAIT P0, [R2+URZ+0x28840], R3 ;  /* 0x02884003020075a7 */ /* 0x0044e4000800017f */
[----:B---3--:R-:W-:Y:S05]  /*11e90*/  @!P0 NANOSLEEP.SYNCS 0x989680 ;  /* 0x009896800000895d */ /* 0x008fea0003900000 */
[----:B------:R-:W3:Y:S02]  /*11ea0*/  @!P0 SYNCS.PHASECHK.TRANS64 P0, [R2+URZ+0x28840], R3 ;  /* 0x02884003020085a7 */ /* 0x000ee4000800007f */
[----:B---3--:R-:W-:Y:S05]  /*11eb0*/  @!P0 BRA `(.L_x_7653) ;  /* 0xfffffffc00f08947 */ /* 0x008fea000383ffff */
[----:B------:R-:W-:Y:S05]  /*11ec0*/  BRA `(.L_x_7704) ;  /* 0xffffffdc00e87947 */ /* 0x000fea000383ffff */
.L_x_7655:
[----:B0-----:R0:W1:Y:S02]  /*11ed0*/  SYNCS.PHASECHK.TRANS64.TRYWAIT P1, [R2+URZ+0x60], R9 ;  /* 0x00006009020075a7 */ /* 0x001064000802017f */
[----:B-1----:R-:W-:Y:S05]  /*11ee0*/  @!P1 NANOSLEEP.SYNCS 0x989680 ;  /* 0x009896800000995d */ /* 0x002fea0003900000 */
[----:B------:R-:W1:Y:S02]  /*11ef0*/  @!P1 SYNCS.PHASECHK.TRANS64 P1, [R2+URZ+0x60], R9 ;  /* 0x00006009020095a7 */ /* 0x000e64000802007f */
[----:B-1----:R-:W-:Y:S05]  /*11f00*/  @!P1 BRA `(.L_x_7655) ;  /* 0xfffffffc00f09947 */ /* 0x002fea000383ffff */
[----:B------:R-:W-:Y:S05]  /*11f10*/  BRA `(.L_x_7705) ;  /* 0xffffffe000847947 */ /* 0x000fea000383ffff */
.L_x_7662:
[----:B-1----:R1:W2:Y:S02]  /*11f20*/  SYNCS.PHASECHK.TRANS64.TRYWAIT P0, [R3+URZ+0x28860], R2 ;  /* 0x02886002030075a7 */ /* 0x0022a4000800017f */
[----:B--2---:R-:W-:Y:S05]  /*11f30*/  @!P0 NANOSLEEP.SYNCS 0x989680 ;  /* 0x009896800000895d */ /* 0x004fea0003900000 */
[----:B------:R-:W2:Y:S02]  /*11f40*/  @!P0 SYNCS.PHASECHK.TRANS64 P0, [R3+URZ+0x28860], R2 ;  /* 0x02886002030085a7 */ /* 0x000ea4000800007f */
[----:B--2---:R-:W-:Y:S05]  /*11f50*/  @!P0 BRA `(.L_x_7662) ;  /* 0xfffffffc00f08947 */ /* 0x004fea000383ffff */
[----:B------:R-:W-:Y:S05]  /*11f60*/  BRA `(.L_x_7706) ;  /* 0xffffffe4008c7947 */ /* 0x000fea000383ffff */
.L_x_7664:
        /* <DEDUP_REMOVED lines=8> */
.L_x_7708:
[----:B------:R-:W-:Y:S05]  /*11ff0*/  BSYNC B0 ;  /* 0x0000000000007941 */ /* 0x000fea0003800000 */
.L_x_7707:
        /* <DEDUP_REMOVED lines=8> */
.L_x_7709:
[----:B------:R-:W-:Y:S01]  /*12080*/  MOV R7, R14 ;  /* 0x0000000e00077202 */ /* 0x000fe20000000f00 */
[----:B------:R-:W-:Y:S06]  /*12090*/  BRA `(.L_x_7710) ;  /* 0xffffffe800147947 */ /* 0x000fec000383ffff */
.L_x_7667:
        /* <DEDUP_REMOVED lines=8> */
.L_x_7712:
[----:B------:R-:W-:Y:S05]  /*12120*/  BSYNC B0 ;  /* 0x0000000000007941 */ /* 0x000fea0003800000 */
.L_x_7711:
        /* <DEDUP_REMOVED lines=10> */
.L_x_7713:
        /* <DEDUP_REMOVED lines=8> */
.L_x_7714:
        /* <DEDUP_REMOVED lines=8> */
.L_x_7715:
        /* <DEDUP_REMOVED lines=8> */
.L_x_7716:
        /* <DEDUP_REMOVED lines=8> */
.L_x_7717:
[----:B------:R-:W-:Y:S05]  /*123d0*/  BRA `(.L_x_7718) ;  /* 0xffffffe400d87947 */ /* 0x000fea000383ffff */
.L_x_7672:
        /* <DEDUP_REMOVED lines=8> */
.L_x_7720:
[----:B------:R-:W-:Y:S05]  /*12460*/  BSYNC B0 ;  /* 0x0000000000007941 */ /* 0x000fea0003800000 */
.L_x_7719:
        /* <DEDUP_REMOVED lines=10> */
.L_x_7721:
        /* <DEDUP_REMOVED lines=8> */
.L_x_7722:
        /* <DEDUP_REMOVED lines=8> */
.L_x_7723:
        /* <DEDUP_REMOVED lines=8> */
.L_x_7724:
        /* <DEDUP_REMOVED lines=8> */
.L_x_7725:
[----:B------:R-:W-:Y:S05]  /*12710*/  BRA `(.L_x_7726) ;  /* 0xffffffe400bc7947 */ /* 0x000fea000383ffff */
.L_x_7674:
[----:B------:R-:W-:Y:S01]  /*12720*/  BSSY B0, `(.L_x_7727) ;  /* 0x0000006000007945 */ /* 0x000fe20003800000 */
[----:B------:R-:W-:Y:S01]  /*12730*/  PLOP3.LUT P6, PT, P6, PT, PT, 0x8, 0x0 ;  /* 0x000000000000781c */ /* 0x000fe200037ce170 */
[----:B------:R-:W-:-:S12]  /*12740*/  IMAD.MOV.U32 R15, RZ, RZ, -0x1 ;  /* 0xffffffffff0f7424 */ /* 0x000fd800078e00ff */
[----:B0-----:R-:W-:Y:S05]  /*12750*/  WARPSYNC.COLLECTIVE R15, `(.L_x_7728) ;  /* 0x000000000f087348 */ /* 0x001fea0003c00000 */
[----:B------:R-:W-:Y:S01]  /*12760*/  VOTE.ANY R14, PT, P6 ;  /* 0x00000000000e7806 */ /* 0x000fe200030e0100 */
[----:B0-----:R-:W-:Y:S06]  /*12770*/  ENDCOLLECTIVE ;  /* 0x000000000000791b */ /* 0x001fec0003800000 */
.L_x_7728:
[----:B------:R-:W-:Y:S05]  /*12780*/  BSYNC B0 ;  /* 0x0000000000007941 */ /* 0x000fea0003800000 */
.L_x_7727:
        /* <DEDUP_REMOVED lines=9> */
.L_x_7729:
[----:B------:R-:W-:Y:S01]  /*12820*/  IMAD.MOV.U32 R17, RZ, RZ, R14 ;  /* 0x000000ffff117224 */ /* 0x000fe200078e000e */
[----:B------:R-:W-:Y:S06]  /*12830*/  BRA `(.L_x_7730) ;  /* 0xffffffe400ac7947 */ /* 0x000fec000383ffff */
.L_x_7676:
[----:B------:R-:W-:Y:S01]  /*12840*/  BSSY B0, `(.L_x_7731) ;  /* 0x0000007000007945 */ /* 0x000fe20003800000 */
[----:B------:R-:W-:Y:S01]  /*12850*/  MOV R13, R2 ;  /* 0x00000002000d7202 */ /* 0x000fe20000000f00 */
[----:B------:R-:W-:Y:S02]  /*12860*/  IMAD.MOV.U32 R11, RZ, RZ, 0x1f ;  /* 0x0000001fff0b7424 */ /* 0x000fe400078e00ff */
[----:B------:R-:W-:-:S07]  /*12870*/  IMAD.MOV.U32 R15, RZ, RZ, -0x1 ;  /* 0xffffffffff0f7424 */ /* 0x000fce00078e00ff */
[----:B012---:R-:W-:Y:S05]  /*12880*/  WARPSYNC.COLLECTIVE R15, `(.L_x_7732) ;  /* 0x000000000f087348 */ /* 0x007fea0003c00000 */
[----:B------:R3:W4:Y:S02]  /*12890*/  SHFL.IDX P6, R14, R13, R12, R11 ;  /* 0x0000000c0d0e7389 */ /* 0x00072400000c000b */
[----:B01234-:R-:W-:Y:S01]  /*128a0*/  ENDCOLLECTIVE ;  /* 0x000000000000791b */ /* 0x01ffe20003800000 */
.L_x_7732:
[----:B------:R-:W-:Y:S05]  /*128b0*/  BSYNC B0 ;  /* 0x0000000000007941 */ /* 0x000fea0003800000 */
.L_x_7731:
[----:B------:R-:W-:Y:S01]  /*128c0*/  IMAD.MOV.U32 R7, RZ, RZ, R14 ;  /* 0x000000ffff077224 */ /* 0x000fe200078e000e */
[----:B------:R-:W-:Y:S06]  /*128d0*/  BRA `(.L_x_7675) ;  /* 0xffffffe400a07947 */ /* 0x000fec000383ffff */
.L_x_7680:
[----:B-1----:R1:W2:Y:S02]  /*128e0*/  SYNCS.PHASECHK.TRANS64.TRYWAIT P0, [R0+URZ+0x28820], R3 ;  /* 0x02882003000075a7 */ /* 0x0022a4000800017f */
[----:B--2---:R-:W-:Y:S05]  /*128f0*/  @!P0 NANOSLEEP.SYNCS 0x989680 ;  /* 0x009896800000895d */ /* 0x004fea0003900000 */
[----:B------:R-:W2:Y:S02]  /*12900*/  @!P0 SYNCS.PHASECHK.TRANS64 P0, [R0+URZ+0x28820], R3 ;  /* 0x02882003000085a7 */ /* 0x000ea4000800007f */
[----:B--2---:R-:W-:Y:S05]  /*12910*/  @!P0 BRA `(.L_x_7680) ;  /* 0xfffffffc00f08947 */ /* 0x004fea000383ffff */
[----:B------:R-:W-:Y:S05]  /*12920*/  BRA `(.L_x_7733) ;  /* 0xffffffec00147947 */ /* 0x000fea000383ffff */
.L_x_7681:
        /* <DEDUP_REMOVED lines=11> */
.L_x_7735:
[----:B------:R-:W-:Y:S05]  /*129e0*/  BSYNC B0 ;  /* 0x0000000000007941 */ /* 0x000fea0003800000 */
.L_x_7734:
[----:B------:R-:W-:Y:S05]  /*129f0*/  BRA `(.L_x_7736) ;  /* 0xffffffe800fc7947 */ /* 0x000fea000383ffff */
.L_x_7684:
[----:B------:R-:W-:Y:S01]  /*12a00*/  BSSY B1, `(.L_x_7737) ;  /* 0x0000006000017945 */ /* 0x000fe20003800000 */
[----:B------:R-:W-:-:S07]  /*12a10*/  IMAD.MOV.U32 R15, RZ, RZ, -0x1 ;  /* 0xffffffffff0f7424 */ /* 0x000fce00078e00ff */
[----:B012---:R-:W-:Y:S05]  /*12a20*/  WARPSYNC.COLLECTIVE R15, `(.L_x_7738) ;  /* 0x000000000f0c7348 */ /* 0x007fea0003c00000 */
[----:B------:R-:W-:Y:S02]  /*12a30*/  ELECT P6, UR62, PT ;  /* 0x00000000003e782f */ /* 0x000fe400038c0000 */
[----:B------:R-:W-:Y:S01]  /*12a40*/  MOV R14, UR62 ;  /* 0x0000003e000e7c02 */ /* 0x000fe20008000f00 */
[----:B012---:R-:W-:Y:S10]  /*12a50*/  ENDCOLLECTIVE ;  /* 0x000000000000791b */ /* 0x007ff40003800000 */
.L_x_7738:
[----:B------:R-:W-:Y:S05]  /*12a60*/  BSYNC B1 ;  /* 0x0000000000017941 */ /* 0x000fea0003800000 */
.L_x_7737:
[----:B------:R-:W-:Y:S05]  /*12a70*/  BRA `(.L_x_7739) ;  /* 0xffffffe800f47947 */ /* 0x000fea000383ffff */
.L_x_7686:
[----:B-1----:R1:W2:Y:S02]  /*12a80*/  SYNCS.PHASECHK.TRANS64.TRYWAIT P0, [R6+URZ], R5 ;  /* 0x00000005060075a7 */ /* 0x0022a4000800017f */
[----:B--2---:R-:W-:Y:S05]  /*12a90*/  @!P0 NANOSLEEP.SYNCS 0x989680 ;  /* 0x009896800000895d */ /* 0x004fea0003900000 */
[----:B------:R-:W2:Y:S02]  /*12aa0*/  @!P0 SYNCS.PHASECHK.TRANS64 P0, [R6+URZ], R5 ;  /* 0x00000005060085a7 */ /* 0x000ea4000800007f */
[----:B--2---:R-:W-:Y:S05]  /*12ab0*/  @!P0 BRA `(.L_x_7686) ;  /* 0xfffffffc00f08947 */ /* 0x004fea000383ffff */
[----:B------:R-:W-:Y:S05]  /*12ac0*/  BRA `(.L_x_7740) ;  /* 0xffffffec00307947 */ /* 0x000fea000383ffff */
.L_x_7687:
[----:B--2---:R2:W3:Y:S02]  /*12ad0*/  SYNCS.PHASECHK.TRANS64.TRYWAIT P0, [R7+URZ], R2 ;  /* 0x00000002070075a7 */ /* 0x0044e4000800017f */
[----:B---3--:R-:W-:Y:S05]  /*12ae0*/  @!P0 NANOSLEEP.SYNCS 0x989680 ;  /* 0x009896800000895d */ /* 0x008fea0003900000 */
[----:B------:R-:W3:Y:S02]  /*12af0*/  @!P0 SYNCS.PHASECHK.TRANS64 P0, [R7+URZ], R2 ;  /* 0x00000002070085a7 */ /* 0x000ee4000800007f */
[----:B---3--:R-:W-:Y:S05]  /*12b00*/  @!P0 BRA `(.L_x_7687) ;  /* 0xfffffffc00f08947 */ /* 0x008fea000383ffff */
[----:B------:R-:W-:Y:S05]  /*12b10*/  BRA `(.L_x_7741) ;  /* 0xffffffec00247947 */ /* 0x000fea000383ffff */
.L_x_7689:
[----:B---3--:R3:W4:Y:S02]  /*12b20*/  SYNCS.PHASECHK.TRANS64.TRYWAIT P0, [R4+URZ], R5 ;  /* 0x00000005040075a7 */ /* 0x008724000800017f */
[----:B----4-:R-:W-:Y:S05]  /*12b30*/  @!P0 NANOSLEEP.SYNCS 0x989680 ;  /* 0x009896800000895d */ /* 0x010fea0003900000 */
[----:B------:R-:W4:Y:S02]  /*12b40*/  @!P0 SYNCS.PHASECHK.TRANS64 P0, [R4+URZ], R5 ;  /* 0x00000005040085a7 */ /* 0x000f24000800007f */
[----:B----4-:R-:W-:Y:S05]  /*12b50*/  @!P0 BRA `(.L_x_7689) ;  /* 0xfffffffc00f08947 */ /* 0x010fea000383ffff */
[----:B------:R-:W-:Y:S05]  /*12b60*/  BRA `(.L_x_7742) ;  /* 0xffffffec002c7947 */ /* 0x000fea000383ffff */
.L_x_7743:
        /* <DEDUP_REMOVED lines=9> */
.L_x_12771:


//--------------------- .text._ZN7cutlass13device_kernelIN5flash11enable_sm90INS1_16FlashAttnFwdSm90INS1_25CollectiveMainloopFwdSm90ILi2EN4cute5tupleIJNS5_1CILi1EEES8_S8_EEENS6_IJNS7_ILi128EEESA_SA_EEELi128ENS_10bfloat16_tEfNS_4arch4Sm90ELb1ELb0ELb1ELb1ELb0ELb1ELb0ELb1ELb1ELb0ELb0ELb0EEENS1_21CollectiveEpilogueFwdISB_S9_SC_SE_Li256ELb1ELb0ELb0ELb0EEENS1_36VarlenDynamicPersistentTileSchedulerILi128ELi128ELi256ELi32ELb0ELb0ELb1ELb1ELb1ELb1EEEEEEEEEvNT_6ParamsE --------------------------
	.section	.text._ZN7cutlass13device_kernelIN5flash11enable_sm90INS1_16FlashAttnFwdSm90INS1_25CollectiveMainloopFwdSm90ILi2EN4cute5tupleIJNS5_1CILi1EEES8_S8_EEENS6_IJNS7_ILi128EEESA_SA_EEELi128ENS_10bfloat16_tEfNS_4arch4Sm90ELb1ELb0ELb1ELb1ELb0ELb1ELb0ELb1ELb1ELb0ELb0ELb0EEENS1_21CollectiveEpilogueFwdISB_S9_SC_SE_Li256ELb1ELb0ELb0ELb0EEENS1_36VarlenDynamicPersistentTileSchedulerILi128ELi128ELi256ELi32ELb0ELb0ELb1ELb1ELb1ELb1EEEEEEEEEvNT_6ParamsE,"ax",@progbits
	.align	128
.text._ZN7cutlass13device_kernelIN5flash11enable_sm90INS1_16FlashAttnFwdSm90INS1_25CollectiveMainloopFwdSm90ILi2EN4cute5tupleIJNS5_1CILi1EEES8_S8_EEENS6_IJNS7_ILi128EEESA_SA_EEELi128ENS_10bfloat16_tEfNS_4arch4Sm90ELb1ELb0ELb1ELb1ELb0ELb1ELb0ELb1ELb1ELb0ELb0ELb0EEENS1_21CollectiveEpilogueFwdISB_S9_SC_SE_Li256ELb1ELb0ELb0ELb0EEENS1_36VarlenDynamicPersistentTileSchedulerILi128ELi128ELi256ELi32ELb0ELb0ELb1ELb1ELb1ELb1EEEEEEEEEvNT_6ParamsE:
        .type           _ZN7cutlass13device_kernelIN5flash11enable_sm90INS1_16FlashAttnFwdSm90INS1_25CollectiveMainloopFwdSm90ILi2EN4cute5tupleIJNS5_1CILi1EEES8_S8_EEENS6_IJNS7_ILi128EEESA_SA_EEELi128ENS_10bfloat16_tEfNS_4arch4Sm90ELb1ELb0ELb1ELb1ELb0ELb1ELb0ELb1ELb1ELb0ELb0ELb0EEENS1_21CollectiveEpilogueFwdISB_S9_SC_SE_Li256ELb1ELb0ELb0ELb0EEENS1_36VarlenDynamicPersistentTileSchedulerILi128ELi128ELi256ELi32ELb0ELb0ELb1ELb1ELb1ELb1EEEEEEEEEvNT_6ParamsE,@function
        .size           _ZN7cutlass13device_kernelIN5flash11enable_sm90INS1_16FlashAttnFwdSm90INS1_25CollectiveMainloopFwdSm90ILi2EN4cute5tupleIJNS5_1CILi1EEES8_S8_EEENS6_IJNS7_ILi128EEESA_SA_EEELi128ENS_10bfloat16_tEfNS_4arch4Sm90ELb1ELb0ELb1ELb1ELb0ELb1ELb0ELb1ELb1ELb0ELb0ELb0EEENS1_21CollectiveEpilogueFwdISB_S9_SC_SE_Li256ELb1ELb0ELb0ELb0EEENS1_36VarlenDynamicPersistentTileSchedulerILi128ELi128ELi256ELi32ELb0ELb0ELb1ELb1ELb1ELb1EEEEEEEEEvNT_6ParamsE,(.L_x_12772 - _ZN7cutlass13device_kernelIN5flash11enable_sm90INS1_16FlashAttnFwdSm90INS1_25CollectiveMainloopFwdSm90ILi2EN4cute5tupleIJNS5_1CILi1EEES8_S8_EEENS6_IJNS7_ILi128EEESA_SA_EEELi128ENS_10bfloat16_tEfNS_4arch4Sm90ELb1ELb0ELb1ELb1ELb0ELb1ELb0ELb1ELb1ELb0ELb0ELb0EEENS1_21CollectiveEpilogueFwdISB_S9_SC_SE_Li256ELb1ELb0ELb0ELb0EEENS1_36VarlenDynamicPersistentTileSchedulerILi128ELi128ELi256ELi32ELb0ELb0ELb1ELb1ELb1ELb1EEEEEEEEEvNT_6ParamsE)
        .other          _ZN7cutlass13device_kernelIN5flash11enable_sm90INS1_16FlashAttnFwdSm90INS1_25CollectiveMainloopFwdSm90ILi2EN4cute5tupleIJNS5_1CILi1EEES8_S8_EEENS6_IJNS7_ILi128EEESA_SA_EEELi128ENS_10bfloat16_tEfNS_4arch4Sm90ELb1ELb0ELb1ELb1ELb0ELb1ELb0ELb1ELb1ELb0ELb0ELb0EEENS1_21CollectiveEpilogueFwdISB_S9_SC_SE_Li256ELb1ELb0ELb0ELb0EEENS1_36VarlenDynamicPersistentTileSchedulerILi128ELi128ELi256ELi32ELb0ELb0ELb1ELb1ELb1ELb1EEEEEEEEEvNT_6ParamsE,@"STO_CUDA_ENTRY STV_DEFAULT"
_ZN7cutlass13device_kernelIN5flash11enable_sm90INS1_16FlashAttnFwdSm90INS1_25CollectiveMainloopFwdSm90ILi2EN4cute5tupleIJNS5_1CILi1EEES8_S8_EEENS6_IJNS7_ILi128EEESA_SA_EEELi128ENS_10bfloat16_tEfNS_4arch4Sm90ELb1ELb0ELb1ELb1ELb0ELb1ELb0ELb1ELb1ELb0ELb0ELb0EEENS1_21CollectiveEpilogueFwdISB_S9_SC_SE_Li256ELb1ELb0ELb0ELb0EEENS1_36VarlenDynamicPersistentTileSchedulerILi128ELi128ELi256ELi32ELb0ELb0ELb1ELb1ELb1ELb1EEEEEEEEEvNT_6ParamsE:
        /* <DEDUP_REMOVED lines=26> */
.L_x_7745:
[----:B------:R-:W-:Y:S05]  /*01a0*/  BSYNC B0 ;  /* 0x0000000000007941 */ /* 0x000fea0003800000 */
.L_x_7744:
        /* <DEDUP_REMOVED lines=40> */
.L_x_7746:
        /* <DEDUP_REMOVED lines=22> */
.L_x_7747:
        /* <DEDUP_REMOVED lines=18> */
.L_x_7748:
        /* <DEDUP_REMOVED lines=22> */
.L_x_7749:
        /* <DEDUP_REMOVED lines=22> */
.L_x_7750:
[----:B--2---:R-:W-:Y:S01]  /*0970*/  ISETP.NE.AND P0, PT, R2, RZ, PT ;  /* 0x000000ff0200720c */ /* 0x004fe20003f05270 */
[----:B------:R-:W-:Y:S01]  /*0980*/  IMAD.MOV.U32 R2, RZ, RZ, 0x1 ;  /* 0x00000001ff027424 */ /* 0x000fe200078e00ff */
[----:B------:R-:W-:Y:S01]  /*0990*/  NOP ;  /* 0x0000000000007918 */ /* 0x000fe20000000000 */
[----:B------:R-:W-:Y:S01]  /*09a0*/  ULDC.64 UR38, c[0x0][0x208] ;  /* 0x0000820000267ab9 */ /* 0x000fe20000000a00 */
[----:B------:R-:W-:Y:S02]  /*09b0*/  BSSY B7, `(.L_x_7751) ;  /* 0x0001ef5000077945 */ /* 0x000fe40003800000 */
[----:B------:R-:W-:-:S05]  /*09c0*/  SEL R2, R2, 0x2, !P0 ;  /* 0x0000000202027807 */ /* 0x000fca0004000000 */
[----:B------:R2:W-:Y:S01]  /*09d0*/  STL [R1+0x30], R2 ;  /* 0x0000300201007387 */ /* 0x0005e20000100800 */
[----:B01-34-:R-:W-:Y:S06]  /*09e0*/  BAR.SYNC.DEFER_BLOCKING 0x0 ;  /* 0x0000000000007b1d */ /* 0x01bfec0000010000 */
[----:B------:R-:W-:Y:S05]  /*09f0*/  @!P0 BRA `(.L_x_7752) ;  /* 0x0000019000148947 */ /* 0x000fea0003800000 */
.L_x_7753:
        /* <DEDUP_REMOVED lines=12> */
[----:B--2---:R-:W-:-:S02]  /*0ac0*/  IMAD.U32 R2, RZ, RZ, UR4 ;  /* 0x00000004ff027e24 */ /* 0x004fc4000f8e00ff */
[----:B------:R-:W-:-:S03]  /*0ad0*/  ULDC UR4, c[0x0][0xc14] ;  /* 0x0003050000047ab9 */ /* 0x000fc60000000800 */
[----:B------:R-:W0:Y:S01]  /*0ae0*/  LDS.128 R192, [R2+0x288d0] ;  /* 0x0288d00002c07984 */ /* 0x000e220000000c00 */
[----:B------:R-:W-:Y:S06]  /*0af0*/  BAR.ARV 0x4, 0x120 ;  /* 0x0104800000007b1d */ /* 0x000fec0000002000 */
[----:B0-----:R-:W-:-:S13]  /*0b00*/  ISETP.GE.AND P0, PT, R195, UR4, PT ;  /* 0x00000004c3007c0c */ /* 0x001fda000bf06270 */
[----:B------:R-:W-:Y:S05]  /*0b10*/  @P0 BRA `(.L_x_7754) ;  /* 0x000001ec00780947 */ /* 0x000fea0003800000 */
[----:B------:R-:W2:Y:S01]  /*0b20*/  LDL.LU R11, [R1+0x30] ;  /* 0x00003000010b7983 */ /* 0x000ea20000300800 */
[----:B------:R-:W-:Y:S01]  /*0b30*/  VIADD R233, R3, 0xffffff80 ;  /* 0xffffff8003e97836 */ /* 0x000fe20000000000 */
[----:B------:R-:W-:Y:S01]  /*0b40*/  CS2R R184, SRZ ;  /* 0x0000000000b87805 */ /* 0x000fe2000001ff00 */
[----:B------:R-:W-:Y:S01]  /*0b50*/  VIADD R226, R2, 0x10400 ;  /* 0x0001040002e27836 */ /* 0x000fe20000000000 */
[----:B------:R-:W-:Y:S01]  /*0b60*/  CS2R R190, SRZ ;  /* 0x0000000000be7805 */ /* 0x000fe2000001ff00 */
[----:B------:R-:W-:Y:S01]  /*0b70*/  IMAD.MOV.U32 R223, RZ, RZ, RZ ;  /* 0x000000ffffdf7224 */ /* 0x000fe200078e00ff */
[----:B------:R-:W-:-:S04]  /*0b80*/  SHF.R.S32.HI R0, RZ, 0x1f, R233 ;  /* 0x0000001fff007819 */ /* 0x000fc800000114e9 */
[CC--:B------:R-:W-:Y:S02]  /*0b90*/  LEA.HI R4, R0.reuse, R233.reuse, RZ, 0x7 ;  /* 0x000000e900047211 */ /* 0x0c0fe400078f38ff */
[----:B------:R-:W-:Y:S02]  /*0ba0*/  LEA.HI R5, R0, R233, RZ, 0x5 ;  /* 0x000000e900057211 */ /* 0x000fe400078f28ff */
[C---:B------:R-:W-:Y:S02]  /*0bb0*/  LOP3.LUT R6, R4.reuse, 0xffffff80, RZ, 0xc0, !PT ;  /* 0xffffff8004067812 */ /* 0x040fe400078ec0ff */
[----:B------:R-:W-:Y:S01]  /*0bc0*/  SHF.R.S32.HI R231, RZ, 0x7, R4 ;  /* 0x00000007ffe77819 */ /* 0x000fe20000011404 */
[----:B------:R-:W-:Y:S02]  /*0bd0*/  IMAD.SHL.U32 R5, R5, 0x20, RZ ;  /* 0x0000002005057824 */ /* 0x000fe400078e00ff */
[----:B------:R-:W-:Y:S01]  /*0be0*/  IMAD.IADD R227, R233, 0x1, -R6 ;  /* 0x00000001e9e37824 */ /* 0x000fe200078e0a06 */
[----:B------:R-:W-:-:S02]  /*0bf0*/  LEA.HI R4, R4, R231, RZ, 0x1 ;  /* 0x000000e704047211 */ /* 0x000fc400078f08ff */
[----:B------:R-:W-:Y:S02]  /*0c00*/  LOP3.LUT R5, R5, 0xfffffc00, RZ, 0xc0, !PT ;  /* 0xfffffc0005057812 */ /* 0x000fe400078ec0ff */
[----:B------:R-:W-:Y:S02]  /*0c10*/  SHF.R.S32.HI R10, RZ, 0x1f, R227 ;  /* 0x0000001fff0a7819 */ /* 0x000fe400000114e3 */
[----:B------:R-:W-:Y:S02]  /*0c20*/  LOP3.LUT R4, R4, 0x3fffffe, RZ, 0xc0, !PT ;  /* 0x03fffffe04047812 */ /* 0x000fe400078ec0ff */
[CC--:B------:R-:W-:Y:S02]  /*0c30*/  LEA.HI R7, R10.reuse, R227.reuse, RZ, 0x2 ;  /* 0x000000e30a077211 */ /* 0x0c0fe400078f10ff */
[----:B------:R-:W-:Y:S01]  /*0c40*/  LEA.HI R10, R10, R227, RZ, 0x5 ;  /* 0x000000e30a0a7211 */ /* 0x000fe200078f28ff */
[----:B------:R-:W-:Y:S01]  /*0c50*/  IMAD.IADD R4, R231, 0x1, -R4 ;  /* 0x00000001e7047824 */ /* 0x000fe200078e0a04 */
[----:B------:R-:W-:-:S02]  /*0c60*/  SHF.R.S32.HI R6, RZ, 0x2, R7 ;  /* 0x00000002ff067819 */ /* 0x000fc40000011407 */
[----:B------:R-:W-:Y:S02]  /*0c70*/  SHF.R.S32.HI R3, RZ, 0x1f, R7 ;  /* 0x0000001fff037819 */ /* 0x000fe40000011407 */
[----:B------:R-:W-:Y:S02]  /*0c80*/  SHF.R.S32.HI R10, RZ, 0x5, R10 ;  /* 0x00000005ff0a7819 */ /* 0x000fe4000001140a */
[----:B------:R-:W-:Y:S02]  /*0c90*/  LEA.HI R8, R3, R6, RZ, 0x3 ;  /* 0x0000000603087211 */ /* 0x000fe400078f18ff */
[----:B------:R-:W-:Y:S02]  /*0ca0*/  LEA.HI R3, R0, R233, RZ, 0x4 ;  /* 0x000000e900037211 */ /* 0x000fe400078f20ff */
[----:B------:R-:W-:Y:S02]  /*0cb0*/  LOP3.LUT R9, R8, 0xfffffff8, RZ, 0xc0, !PT ;  /* 0xfffffff808097812 */ /* 0x000fe400078ec0ff */
[----:B------:R-:W-:-:S02]  /*0cc0*/  SHF.R.S32.HI R8, RZ, 0x4, R3 ;  /* 0x00000004ff087819 */ /* 0x000fc40000011403 */
[----:B------:R-:W-:Y:S01]  /*0cd0*/  LOP3.LUT R212, R7, 0x7ffffffc, RZ, 0xc0, !PT ;  /* 0x7ffffffc07d47812 */ /* 0x000fe200078ec0ff */
        /* <DEDUP_REMOVED lines=8> */
[----:B------:R-:W-:Y:S02]  /*0d60*/  IMAD.IADD R3, R8, 0x1, -R3 ;  /* 0x0000000108037824 */ /* 0x000fe400078e0a03 */
[----:B------:R-:W-:Y:S02]  /*0d70*/  IMAD.IADD R212, R227, 0x1, -R212 ;  /* 0x00000001e3d47824 */ /* 0x000fe400078e0ad4 */
        /* <DEDUP_REMOVED lines=35> */
[----:B------:R-:W-:-:S02]  /*0fb0*/  SHF.R.U32.HI R207, RZ, 0x3, R201 ;  /* 0x00000003ffcf7819 */ /* 0x000fc400000116c9 */
[----:B------:R-:W-:Y:S02]  /*0fc0*/  LOP3.LUT R3, R201, 0x38, R16, 0xf8, !PT ;  /* 0x00000038c9037812 */ /* 0x000fe400078ef810 */
[----:B------:R-:W-:Y:S02]  /*0fd0*/  SHF.R.U32.HI R205, RZ, 0x3, R200 ;  /* 0x00000003ffcd7819 */ /* 0x000fe400000116c8 */
[--C-:B------:R-:W-:Y:S02]  /*0fe0*/  LOP3.LUT R6, R200, 0x38, R16.reuse, 0xf8, !PT ;  /* 0x00000038c8067812 */ /* 0x100fe400078ef810 */
[----:B------:R-:W-:Y:S02]  /*0ff0*/  SHF.R.U32.HI R203, RZ, 0x3, R199 ;  /* 0x00000003ffcb7819 */ /* 0x000fe400000116c7 */
[----:B------:R-:W-:Y:S02]  /*1000*/  LOP3.LUT R7, R199, 0x38, R16, 0xf8, !PT ;  /* 0x00000038c7077812 */ /* 0x000fe400078ef810 */
[----:B------:R-:W-:-:S02]  /*1010*/  LOP3.LUT R208, R5, 0xfffffe00, RZ, 0xc0, !PT ;  /* 0xfffffe0005d07812 */ /* 0x000fc400078ec0ff */
[----:B------:R-:W-:Y:S02]  /*1020*/  LOP3.LUT R206, R0, 0xfffffe00, RZ, 0xc0, !PT ;  /* 0xfffffe0000ce7812 */ /* 0x000fe400078ec0ff */
[----:B------:R-:W-:Y:S02]  /*1030*/  LOP3.LUT R204, R4, 0xfffffe00, RZ, 0xc0, !PT ;  /* 0xfffffe0004cc7812 */ /* 0x000fe400078ec0ff */
[----:B------:R-:W-:Y:S02]  /*1040*/  LOP3.LUT R214, R210, R214, R209, 0xf6, !PT ;  /* 0x000000d6d2d67212 */ /* 0x000fe400078ef6d1 */
[----:B------:R-:W-:Y:S02]  /*1050*/  LOP3.LUT R3, R208, R3, R207, 0xf6, !PT ;  /* 0x00000003d0037212 */ /* 0x000fe400078ef6cf */
[----:B------:R-:W-:Y:S01]  /*1060*/  LOP3.LUT R229, R206, R6, R205, 0xf6, !PT ;  /* 0x00000006cee57212 */ /* 0x000fe200078ef6cd */
[--C-:B------:R-:W-:Y:S01]  /*1070*/  IMAD R211, R214, 0x2, R226.reuse ;  /* 0x00000002d6d37824 */ /* 0x100fe200078e02e2 */
[----:B------:R-:W-:Y:S01]  /*1080*/  LOP3.LUT R7, R204, R7, R203, 0xf6, !PT ;  /* 0x00000007cc077212 */ /* 0x000fe200078ef6cb */
[----:B------:R-:W-:Y:S01]  /*1090*/  IMAD R230, R3, 0x2, R226 ;  /* 0x0000000203e67824 */ /* 0x000fe200078e02e2 */
[----:B------:R-:W-:Y:S01]  /*10a0*/  SHF.R.S32.HI R217, RZ, 0x1f, R188 ;  /* 0x0000001fffd97819 */ /* 0x000fe200000114bc */
[--C-:B------:R-:W-:Y:S01]  /*10b0*/  IMAD R229, R229, 0x2, R226.reuse ;  /* 0x00000002e5e57824 */ /* 0x100fe200078e02e2 */
[----:B------:R-:W-:Y:S01]  /*10c0*/  SHF.R.S32.HI R216, RZ, 0x1f, R187 ;  /* 0x0000001fffd87819 */ /* 0x000fe200000114bb */
[----:B------:R-:W-:Y:S01]  /*10d0*/  IMAD R228, R7, 0x2, R226 ;  /* 0x0000000207e47824 */ /* 0x000fe200078e02e2 */
[----:B------:R-:W-:-:S02]  /*10e0*/  SHF.R.S32.HI R215, RZ, 0x1f, R189 ;  /* 0x0000001fffd77819 */ /* 0x000fc400000114bd */
[----:B------:R-:W-:Y:S02]  /*10f0*/  SHF.R.S32.HI R17, RZ, 0x1f, R16 ;  /* 0x0000001fff117819 */ /* 0x000fe40000011410 */
[----:B--2---:R-:W-:-:S07]  /*1100*/  LOP3.LUT R197, R11, 0x1, RZ, 0xfc, !PT ;  /* 0x000000010bc57812 */ /* 0x004fce00078efcff */
.L_x_7975:
[----:B0----5:R-:W0:Y:S02]  /*1110*/  LDC.64 R4, c[0x0][0xc60] ;  /* 0x00031800ff047b82 */ /* 0x021e240000000a00 */
[----:B0-----:R-:W-:-:S05]  /*1120*/  IMAD.WIDE R4, R195, 0x4, R4 ;  /* 0x00000004c3047825 */ /* 0x001fca00078e0204 */
[----:B------:R-:W2:Y:S01]  /*1130*/  LDG.E R222, desc[UR38][R4.64] ;  /* 0x0000002604de7981 */ /* 0x000ea2000c1e1900 */
[----:B------:R-:W-:Y:S05]  /*1140*/  YIELD ;  /* 0x0000000000007946 */ /* 0x000fea0003800000 */
[----:B------:R-:W-:Y:S01]  /*1150*/  ULDC.64 UR4, c[0x0][0xa28] ;  /* 0x00028a0000047ab9 */ /* 0x000fe20000000a00 */
[----:B------:R-:W-:Y:S01]  /*1160*/  ULDC.64 UR8, c[0x0][0xa18] ;  /* 0x0002860000087ab9 */ /* 0x000fe20000000a00 */
[----:B------:R-:W-:Y:S01]  /*1170*/  ISETP.NE.U32.AND P1, PT, RZ, UR4, PT ;  /* 0x00000004ff007c0c */ /* 0x000fe2000bf25070 */
[----:B------:R-:W-:Y:S01]  /*1180*/  ULDC.64 UR6, c[0x0][0xa08] ;  /* 0x0002820000067ab9 */ /* 0x000fe20000000a00 */
[----:B------:R-:W-:Y:S01]  /*1190*/  IMAD.MOV.U32 R3, RZ, RZ, RZ ;  /* 0x000000ffff037224 */ /* 0x000fe200078e00ff */
[----:B------:R-:W-:Y:S01]  /*11a0*/  ISETP.NE.U32.AND P0, PT, RZ, UR6, PT ;  /* 0x00000006ff007c0c */ /* 0x000fe2000bf05070 */
[----:B------:R-:W-:Y:S01]  /*11b0*/  IMAD.MOV.U32 R29, RZ, RZ, RZ ;  /* 0x000000ffff1d7224 */ /* 0x000fe200078e00ff */
[----:B------:R-:W-:-:S02]  /*11c0*/  ISETP.NE.AND.EX P1, PT, RZ, UR5, PT, P1 ;  /* 0x00000005ff007c0c */ /* 0x000fc4000bf25310 */
[----:B------:R-:W-:Y:S02]  /*11d0*/  ISETP.NE.AND.EX P0, PT, RZ, UR7, PT, P0 ;  /* 0x00000007ff007c0c */ /* 0x000fe4000bf05300 */
[----:B--2---:R-:W-:Y:S01]  /*11e0*/  SHF.R.S32.HI R225, RZ, 0x1f, R222 ;  /* 0x0000001fffe17819 */ /* 0x004fe200000114de */
[----:B------:R-:W-:-:S08]  /*11f0*/  IMAD.SHL.U32 R220, R222, 0x4, RZ ;  /* 0x00000004dedc7824 */ /* 0x000fd000078e00ff */
[C---:B---34-:R-:W-:Y:S02]  /*1200*/  @P1 LEA R6, P2, R222.reuse, UR4, 0x2 ;  /* 0x00000004de061c11 */ /* 0x058fe4000f8410ff */
[C-C-:B------:R-:W-:Y:S02]  /*1210*/  SHF.L.U64.HI R221, R222.reuse, 0x2, R225.reuse ;  /* 0x00000002dedd7819 */ /* 0x140fe400000102e1 */
[----:B------:R-:W-:Y:S02]  /*1220*/  @P1 LEA.HI.X R7, R222, UR5, R225, 0x2, P2 ;  /* 0x00000005de071c11 */ /* 0x000fe400090f14e1 */
[----:B------:R-:W-:Y:S01]  /*1230*/  ISETP.NE.U32.AND P2, PT, RZ, UR8, PT ;  /* 0x00000008ff007c0c */ /* 0x000fe2000bf45070 */
[----:B------:R-:W-:Y:S01]  /*1240*/  ULDC UR4, c[0x0][0x288] ;  /* 0x0000a20000047ab9 */ /* 0x000fe20000000800 */
[----:B------:R-:W-:Y:S01]  /*1250*/  IADD3 R8, P3, R220, UR6, RZ ;  /* 0x00000006dc087c10 */ /* 0x000fe2000ff7e0ff */
[----:B------:R0:W5:Y:S01]  /*1260*/  @P1 LDG.E R3, desc[UR38][R6.64] ;  /* 0x0000002606031981 */ /* 0x000162000c1e1900 */
[----:B------:R-:W-:Y:S01]  /*1270*/  ISETP.NE.AND.EX P2, PT, RZ, UR9, PT, P2 ;  /* 0x00000009ff007c0c */ /* 0x000fe2000bf45320 */
[----:B------:R-:W-:Y:S01]  /*1280*/  IMAD.U32 R195, RZ, RZ, UR4 ;  /* 0x00000004ffc37e24 */ /* 0x000fe2000f8e00ff */
[----:B------:R-:W-:Y:S01]  /*1290*/  IADD3.X R9, R221, UR7, RZ, P3, !PT ;  /* 0x00000007dd097c10 */ /* 0x000fe20009ffe4ff */
[----:B------:R-:W-:-:S04]  /*12a0*/  ULDC.64 UR4, c[0x0][0x3f8] ;  /* 0x0000fe0000047ab9 */ /* 0x000fc80000000a00 */
[----:B------:R0:W5:Y:S06]  /*12b0*/  @P0 LDG.E R29, desc[UR38][R8.64] ;  /* 0x00000026081d0981 */ /* 0x00016c000c1e1900 */
[----:B------:R-:W-:-:S04]  /*12c0*/  @P2 IADD3 R4, P1, R220, UR8, RZ ;  /* 0x00000008dc042c10 */ /* 0x000fc8000ff3e0ff */
[----:B------:R-:W-:-:S05]  /*12d0*/  @P2 IADD3.X R5, R221, UR9, RZ, P1, !PT ;  /* 0x00000009dd052c10 */ /* 0x000fca0008ffe4ff */
        /* <DEDUP_REMOVED lines=9> */
[----:B------:R-:W-:Y:S02]  /*1370*/  IMAD.U32 R28, RZ, RZ, UR4 ;  /* 0x00000004ff1c7e24 */ /* 0x000fe4000f8e00ff */
[----:B------:R-:W-:Y:S01]  /*1380*/  IMAD.MOV.U32 R27, RZ, RZ, R222 ;  /* 0x000000ffff1b7224 */ /* 0x000fe200078e00de */
[----:B01----:R-:W-:Y:S06]  /*1390*/  @P2 BRA `(.L_x_7755) ;  /* 0x0000000000242947 */ /* 0x003fec0003800000 */
        /* <DEDUP_REMOVED lines=9> */
.L_x_7755:
[----:B------:R-:W-:Y:S01]  /*1430*/  ULDC.64 UR4, c[0x0][0xa20] ;  /* 0x0002880000047ab9 */ /* 0x000fe20000000a00 */
[----:B------:R-:W-:Y:S01]  /*1440*/  IMAD.MOV.U32 R224, RZ, RZ, R193 ;  /* 0x000000ffffe07224 */ /* 0x000fe200078e00c1 */
[----:B------:R-:W-:Y:S01]  /*1450*/  ISETP.NE.U32.AND P1, PT, RZ, UR4, PT ;  /* 0x00000004ff007c0c */ /* 0x000fe2000bf25070 */
[----:B------:R-:W-:-:S03]  /*1460*/  IMAD.MOV.U32 R218, RZ, RZ, R194 ;  /* 0x000000ffffda7224 */ /* 0x000fc600078e00c2 */
[----:B------:R-:W-:-:S13]  /*1470*/  ISETP.NE.AND.EX P1, PT, RZ, UR5, PT, P1 ;  /* 0x00000005ff007c0c */ /* 0x000fda000bf25310 */
[----:B------:R-:W-:Y:S05]  /*1480*/  @!P1 BRA `(.L_x_7756) ;  /* 0x0000000000109947 */ /* 0x000fea0003800000 */
[----:B------:R-:W-:-:S04]  /*1490*/  IADD3 R4, P0, R220, UR4, RZ ;  /* 0x00000004dc047c10 */ /* 0x000fc8000ff1e0ff */
[----:B------:R-:W-:-:S05]  /*14a0*/  IADD3.X R5, R221, UR5, RZ, P0, !PT ;  /* 0x00000005dd057c10 */ /* 0x000fca00087fe4ff */
[----:B------:R0:W5:Y:S01]  /*14b0*/  LDG.E R28, desc[UR38][R4.64] ;  /* 0x00000026041c7981 */ /* 0x000162000c1e1900 */
[----:B------:R-:W-:Y:S05]  /*14c0*/  BRA `(.L_x_7757) ;  /* 0x0000000000107947 */ /* 0x000fea0003800000 */
.L_x_7756:
[----:B------:R-:W-:Y:S05]  /*14d0*/  @!P0 BRA `(.L_x_7757) ;  /* 0x00000000000c8947 */ /* 0x000fea0003800000 */
[----:B------:R-:W2:Y:S04]  /*14e0*/  LDG.E R5, desc[UR38][R8.64] ;  /* 0x0000002608057981 */ /* 0x000ea8000c1e1900 */
[----:B------:R-:W2:Y:S02]  /*14f0*/  LDG.E R28, desc[UR38][R8.64+0x4] ;  /* 0x00000426081c7981 */ /* 0x000ea4000c1e1900 */
[----:B--2---:R-:W-:-:S07]  /*1500*/  IMAD.IADD R28, R28, 0x1, -R5 ;  /* 0x000000011c1c7824 */ /* 0x004fce00078e0a05 */
.L_x_7757:
[----:B------:R-:W-:Y:S02]  /*1510*/  ULDC.64 UR4, c[0x0][0xa10] ;  /* 0x0002840000047ab9 */ /* 0x000fe40000000a00 */
        /* <DEDUP_REMOVED lines=8> */
[----:B------:R-:W-:Y:S01]  /*15a0*/  LEA R3, R193, 0xff, 0x7 ;  /* 0x000000ffc1037811 */ /* 0x000fe200078e38ff */
[----:B------:R-:W-:Y:S01]  /*15b0*/  IMAD.MOV R25, RZ, RZ, -R8 ;  /* 0x000000ffff197224 */ /* 0x000fe200078e0a08 */
[----:B------:R-:W-:Y:S01]  /*15c0*/  ISETP.NE.U32.AND P1, PT, RZ, UR4, PT ;  /* 0x00000004ff007c0c */ /* 0x000fe2000bf25070 */
[----:B------:R-:W-:-:S03]  /*15d0*/  IMAD.MOV.U32 R117, RZ, RZ, R28 ;  /* 0x000000ffff757224 */ /* 0x000fc600078e001c */
[----:B------:R-:W-:Y:S02]  /*15e0*/  VIMNMX R25, RZ, R25, !PT ;  /* 0x00000019ff197248 */ /* 0x000fe40007fe0100 */
[----:B------:R-:W-:-:S13]  /*15f0*/  ISETP.NE.AND.EX P1, PT, RZ, UR5, PT, P1 ;  /* 0x00000005ff007c0c */ /* 0x000fda000bf25310 */
[----:B------:R-:W-:-:S04]  /*1600*/  @P1 IADD3 R6, P2, R220, UR4, RZ ;  /* 0x00000004dc061c10 */ /* 0x000fc8000ff5e0ff */
[----:B------:R-:W-:-:S05]  /*1610*/  @P1 IADD3.X R7, R221, UR5, RZ, P2, !PT ;  /* 0x00000005dd071c10 */ /* 0x000fca00097fe4ff */
[----:B------:R0:W5:Y:S01]  /*1620*/  @P1 LDG.E R117, desc[UR38][R6.64] ;  /* 0x0000002606751981 */ /* 0x000162000c1e1900 */
[----:B--2---:R-:W-:-:S04]  /*1630*/  @P0 IMAD.IADD R24, R9, 0x1, -R0 ;  /* 0x0000000109180824 */ /* 0x004fc800078e0a00 */
[----:B------:R-:W-:-:S04]  /*1640*/  IMAD.IADD R198, R8, 0x1, R24 ;  /* 0x0000000108c67824 */ /* 0x000fc800078e0218 */
[C---:B------:R-:W-:Y:S01]  /*1650*/  VIADD R0, R198.reuse, 0x7f ;  /* 0x0000007fc6007836 */ /* 0x040fe20000000000 */
[----:B------:R-:W-:-:S04]  /*1660*/  IADD3 R4, R198, R3, -R195 ;  /* 0x00000003c6047210 */ /* 0x000fc80007ffe8c3 */
[----:B------:R-:W-:Y:S02]  /*1670*/  SHF.R.S32.HI R3, RZ, 0x1f, R0 ;  /* 0x0000001fff037819 */ /* 0x000fe40000011400 */
[----:B------:R-:W-:Y:S02]  /*1680*/  SHF.R.S32.HI R5, RZ, 0x1f, R4 ;  /* 0x0000001fff057819 */ /* 0x000fe40000011404 */
[----:B------:R-:W-:Y:S02]  /*1690*/  LEA.HI R3, R3, R0, RZ, 0x7 ;  /* 0x0000000003037211 */ /* 0x000fe400078f38ff */
[----:B------:R-:W-:Y:S02]  /*16a0*/  LEA.HI R5, R5, R4, RZ, 0x7 ;  /* 0x0000000405057211 */ /* 0x000fe400078f38ff */
[----:B------:R-:W-:Y:S02]  /*16b0*/  SHF.R.S32.HI R3, RZ, 0x7, R3 ;  /* 0x00000007ff037819 */ /* 0x000fe40000011403 */
[----:B------:R-:W-:-:S04]  /*16c0*/  SHF.R.S32.HI R0, RZ, 0x7, R5 ;  /* 0x00000007ff007819 */ /* 0x000fc80000011405 */
[----:B------:R-:W-:-:S05]  /*16d0*/  VIMNMX R123, R3, R0, PT ;  /* 0x00000000037b7248 */ /* 0x000fca0003fe0100 */
[----:B------:R-:W-:-:S05]  /*16e0*/  IMAD R3, R123, 0x80, -R8 ;  /* 0x000000807b037824 */ /* 0x000fca00078e0a08 */
[----:B------:R-:W-:-:S04]  /*16f0*/  VIMNMX R0, R3, R24, PT ;  /* 0x0000001803007248 */ /* 0x000fc80003fe0100 */
[----:B------:R-:W-:Y:S02]  /*1700*/  ISETP.GT.AND P0, PT, R0, R25, PT ;  /* 0x000000190000720c */ /* 0x000fe40003f04270 */
[----:B------:R-:W-:-:S05]  /*1710*/  SHF.R.U32.HI R25, RZ, 0x7, R25 ;  /* 0x00000007ff197819 */ /* 0x000fca0000011619 */
[----:B------:R-:W-:-:S06]  /*1720*/  IMAD.MOV.U32 R26, RZ, RZ, R25 ;  /* 0x000000ffff1a7224 */ /* 0x000fcc00078e0019 */
[----:B------:R-:W-:-:S05]  /*1730*/  @P0 VIADD R0, R0, 0x7f ;  /* 0x0000007f00000836 */ /* 0x000fca0000000000 */
[----:B------:R-:W-:-:S04]  /*1740*/  @P0 SHF.R.S32.HI R3, RZ, 0x1f, R0 ;  /* 0x0000001fff030819 */ /* 0x000fc80000011400 */
[----:B------:R-:W-:-:S04]  /*1750*/  @P0 LEA.HI R3, R3, R0, RZ, 0x7 ;  /* 0x0000000003030211 */ /* 0x000fc800078f38ff */
[----:B------:R-:W-:Y:S02]  /*1760*/  @P0 SHF.R.S32.HI R26, RZ, 0x7, R3 ;  /* 0x00000007ff1a0819 */ /* 0x000fe40000011403 */
        /* <DEDUP_REMOVED lines=23> */
.L_x_7760:
[----:B------:R-:W-:Y:S05]  /*18e0*/  BSYNC B6 ;  /* 0x0000000000067941 */ /* 0x000fea0003800000 */
.L_x_7759:
        /* <DEDUP_REMOVED lines=20> */
.L_x_7762:
[----:B------:R-:W-:Y:S05]  /*1a30*/  BSYNC B6 ;  /* 0x0000000000067941 */ /* 0x000fea0003800000 */
.L_x_7761:
[----:B------:R-:W-:Y:S01]  /*1a40*/  ULDC.64 UR4, c[0x0][0x9f8] ;  /* 0x00027e0000047ab9 */ /* 0x000fe20000000a00 */
[----:B------:R-:W0:Y:S01]  /*1a50*/  LDC R0, c[0x0][0x428] ;  /* 0x00010a00ff007b82 */ /* 0x000e220000000800 */
[----:B------:R-:W-:-:S07]  /*1a60*/  ISETP.NE.U32.AND P0, PT, RZ, UR4, PT ;  /* 0x00000004ff007c0c */ /* 0x000fce000bf05070 */
[----:B------:R-:W1:Y:S01]  /*1a70*/  LDC.64 R40, c[0x0][0x2f0] ;  /* 0x0000bc00ff287b82 */ /* 0x000e620000000a00 */
[----:B------:R-:W-:Y:S01]  /*1a80*/  ISETP.NE.AND.EX P0, PT, RZ, UR5, PT, P0 ;  /* 0x00000005ff007c0c */ /* 0x000fe2000bf05300 */
[----:B------:R-:W2:Y:S01]  /*1a90*/  S2R R21, SR_TID.X ;  /* 0x0000000000157919 */ /* 0x000ea20000002100 */
[----:B------:R-:W-:Y:S01]  /*1aa0*/  IMAD.IADD R85, R29, 0x1, R28 ;  /* 0x000000011d557824 */ /* 0x000fe200078e021c */
[----:B------:R-:W-:-:S04]  /*1ab0*/  ULDC.64 UR6, c[0x0][0xa08] ;  /* 0x0002820000067ab9 */ /* 0x000fc80000000a00 */
[----:B------:R-:W3:Y:S06]  /*1ac0*/  LDC.64 R108, c[0x0][0x3d8] ;  /* 0x0000f600ff6c7b82 */ /* 0x000eec0000000a00 */
[----:B------:R-:W-:Y:S02]  /*1ad0*/  @P0 IADD3 R4, P1, R220, UR4, RZ ;  /* 0x00000004dc040c10 */ /* 0x000fe4000ff3e0ff */
[----:B------:R-:W4:Y:S02]  /*1ae0*/  LDC R29, c[0x0][0x3d4] ;  /* 0x0000f500ff1d7b82 */ /* 0x000f240000000800 */
[----:B------:R-:W-:Y:S01]  /*1af0*/  @P0 IADD3.X R5, R221, UR5, RZ, P1, !PT ;  /* 0x00000005dd050c10 */ /* 0x000fe20008ffe4ff */
[----:B------:R-:W-:-:S04]  /*1b00*/  ULDC.64 UR4, c[0x0][0x2f8] ;  /* 0x0000be0000047ab9 */ /* 0x000fc80000000a00 */
[----:B------:R2:W4:Y:S01]  /*1b10*/  @P0 LDG.E R27, desc[UR38][R4.64] ;  /* 0x00000026041b0981 */ /* 0x000522000c1e1900 */
[----:B0-----:R-:W-:Y:S01]  /*1b20*/  ISETP.NE.AND P0, PT, R0, 0x1, PT ;  /* 0x000000010000780c */ /* 0x001fe20003f05270 */
[----:B-1----:R-:W-:Y:S01]  /*1b30*/  IMAD.SHL.U32 R92, R40, 0x20, RZ ;  /* 0x00000020285c7824 */ /* 0x002fe200078e00ff */
[----:B------:R-:W-:Y:S01]  /*1b40*/  SHF.R.S32.HI R35, RZ, 0x1f, R85 ;  /* 0x0000001fff237819 */ /* 0x000fe20000011455 */
[-C--:B------:R-:W-:Y:S01]  /*1b50*/  IMAD.WIDE.U32 R42, R18, R40.reuse, R16 ;  /* 0x00000028122a7225 */ /* 0x080fe200078e0010 */
[----:B------:R-:W-:Y:S02]  /*1b60*/  SHF.R.S32.HI R23, RZ, 0x1f, R22 ;  /* 0x0000001fff177819 */ /* 0x000fe40000011416 */
[----:B------:R-:W-:Y:S01]  /*1b70*/  SHF.L.U64.HI R93, R40, 0x5, R41 ;  /* 0x00000005285d7819 */ /* 0x000fe20000010229 */
[-C--:B------:R-:W-:Y:S01]  /*1b80*/  IMAD R6, R35, R40.reuse, RZ ;  /* 0x0000002823067224 */ /* 0x080fe200078e02ff */
[----:B---3--:R-:W-:Y:S01]  /*1b90*/  SHF.L.U64.HI R15, R108, 0x5, R109 ;  /* 0x000000056c0f7819 */ /* 0x008fe2000001026d */
[----:B--2---:R-:W-:Y:S01]  /*1ba0*/  IMAD.WIDE.U32 R4, R85, R40, RZ ;  /* 0x0000002855047225 */ /* 0x004fe200078e00ff */
[----:B------:R-:W-:-:S03]  /*1bb0*/  SHF.R.U32.HI R21, RZ, 0x7, R21 ;  /* 0x00000007ff157819 */ /* 0x000fc60000011615 */
[----:B------:R-:W0:Y:S01]  /*1bc0*/  @P0 LDC R3, c[0x0][0x42c] ;  /* 0x00010b00ff030b82 */ /* 0x000e220000000800 */
[----:B------:R-:W-:Y:S01]  /*1bd0*/  ISETP.NE.AND P6, PT, R21, 0x1, PT ;  /* 0x000000011500780c */ /* 0x000fe20003fc5270 */
[----:B------:R-:W-:Y:S01]  /*1be0*/  IMAD.WIDE.U32 R10, R18, R108, R16 ;  /* 0x0000006c120a7225 */ /* 0x000fe200078e0010 */
[----:B----4-:R-:W-:-:S03]  /*1bf0*/  ISETP.GE.AND P2, PT, R16, R29, PT ;  /* 0x0000001d1000720c */ /* 0x010fc60003f46270 */
[----:B------:R-:W-:Y:S02]  /*1c00*/  IMAD.WIDE.U32 R90, R18, R40, R92 ;  /* 0x00000028125a7225 */ /* 0x000fe400078e005c */
[----:B------:R-:W1:Y:S02]  /*1c10*/  @P0 LDC R7, c[0x0][0x430] ;  /* 0x00010c00ff070b82 */ /* 0x000e640000000800 */
[----:B------:R-:W-:Y:S02]  /*1c20*/  IMAD.SHL.U32 R116, R29, 0x2, RZ ;  /* 0x000000021d747824 */ /* 0x000fe400078e00ff */
[----:B------:R-:W-:Y:S01]  /*1c30*/  VIADD R126, R21, 0x8 ;  /* 0x00000008157e7836 */ /* 0x000fe20000000000 */
[C---:B------:R-:W-:Y:S01]  /*1c40*/  SHF.L.U64.HI R21, R40.reuse, 0x6, R41 ;  /* 0x0000000628157819 */ /* 0x040fe20000010229 */
        /* <DEDUP_REMOVED lines=14> */
[----:B0-----:R-:W-:-:S04]  /*1d30*/  IMAD R12, R19, R6, RZ ;  /* 0x00000006130c7224 */ /* 0x001fc800078e02ff */
[----:B------:R-:W-:Y:S01]  /*1d40*/  IMAD R87, R18, R7, R12 ;  /* 0x0000000712577224 */ /* 0x000fe200078e020c */
[----:B------:R-:W-:Y:S02]  /*1d50*/  SHF.R.S32.HI R0, RZ, 0x1f, R27 ;  /* 0x0000001fff007819 */ /* 0x000fe4000001141b */
[----:B------:R-:W-:Y:S02]  /*1d60*/  SEL R99, R27, RZ, !P0 ;  /* 0x000000ff1b637207 */ /* 0x000fe40004000000 */
[----:B------:R-:W-:Y:S02]  /*1d70*/  SEL R9, R0, RZ, !P0 ;  /* 0x000000ff00097207 */ /* 0x000fe40004000000 */
[----:B------:R-:W-:Y:S01]  /*1d80*/  IADD3 R84, P0, R18, R85, RZ ;  /* 0x0000005512547210 */ /* 0x000fe20007f1e0ff */
[----:B------:R-:W-:-:S04]  /*1d90*/  IMAD.WIDE.U32 R100, R99, UR4, R4 ;  /* 0x0000000463647c25 */ /* 0x000fc8000f8e0004 */
[----:B------:R-:W-:Y:S02]  /*1da0*/  IMAD R0, R9, UR4, RZ ;  /* 0x0000000409007c24 */ /* 0x000fe4000f8e02ff */
[----:B------:R-:W-:Y:S01]  /*1db0*/  IMAD.X R85, R19, 0x1, R35, P0 ;  /* 0x0000000113557824 */ /* 0x000fe200000e0623 */
[----:B------:R-:W-:Y:S01]  /*1dc0*/  IADD3 R35, P3, R100, 0x40, RZ ;  /* 0x0000004064237810 */ /* 0x000fe20007f7e0ff */
        /* <DEDUP_REMOVED lines=15> */
[----:B------:R-:W-:Y:S02]  /*1ec0*/  IMAD.MOV.U32 R88, RZ, RZ, R8 ;  /* 0x000000ffff587224 */ /* 0x000fe400078e0008 */
[----:B------:R-:W-:Y:S01]  /*1ed0*/  IMAD.WIDE.U32 R98, R99, UR4, R4 ;  /* 0x0000000463627c25 */ /* 0x000fe2000f8e0004 */
[----:B------:R-:W-:Y:S01]  /*1ee0*/  ULDC UR4, c[0x0][0x2e4] ;  /* 0x0000b90000047ab9 */ /* 0x000fe20000000800 */
[----:B------:R-:W-:Y:S01]  /*1ef0*/  @!P6 BAR.SYNC.DEFER_BLOCKING 0x9, 0x100 ;  /* 0x024400000000eb1d */ /* 0x000fe20000010000 */
[C---:B------:R-:W-:Y:S01]  /*1f00*/  ISETP.GE.AND P2, PT, R16.reuse, UR4, PT ;  /* 0x0000000410007c0c */ /* 0x040fe2000bf46270 */
[----:B------:R-:W-:Y:S02]  /*1f10*/  IMAD.IADD R3, R16, 0x1, R3 ;  /* 0x0000000110037824 */ /* 0x000fe400078e0203 */
[----:B------:R-:W-:-:S03]  /*1f20*/  IMAD.WIDE.U32 R4, R18, R108, R22 ;  /* 0x0000006c12047225 */ /* 0x000fc600078e0016 */
[----:B------:R-:W-:Y:S01]  /*1f30*/  SHF.R.S32.HI R14, RZ, 0x1f, R3 ;  /* 0x0000001fff0e7819 */ /* 0x000fe20000011403 */
[----:B------:R-:W-:Y:S01]  /*1f40*/  IMAD.IADD R89, R9, 0x1, R87 ;  /* 0x0000000109597824 */ /* 0x000fe200078e0257 */
[----:B-----5:R-:W-:Y:S01]  /*1f50*/  SHF.R.S32.HI R9, RZ, 0x1f, R117 ;  /* 0x0000001fff097819 */ /* 0x020fe20000011475 */
[----:B------:R-:W-:Y:S01]  /*1f60*/  IMAD.IADD R5, R5, 0x1, R13 ;  /* 0x0000000105057824 */ /* 0x000fe200078e020d */
[CC--:B------:R-:W-:Y:S01]  /*1f70*/  LEA.HI R8, R14.reuse, R3.reuse, RZ, 0x6 ;  /* 0x000000030e087211 */ /* 0x0c0fe200078f30ff */
[----:B------:R-:W-:Y:S01]  /*1f80*/  IMAD.IADD R11, R13, 0x1, R11 ;  /* 0x000000010d0b7824 */ /* 0x000fe200078e020b */
[----:B------:R-:W-:Y:S01]  /*1f90*/  LEA.HI R44, R14, R3, RZ, 0x3 ;  /* 0x000000030e2c7211 */ /* 0x000fe200078f18ff */
[----:B------:R-:W-:-:S03]  /*1fa0*/  IMAD.WIDE.U32 R96, R117, R108, R4 ;  /* 0x0000006c75607225 */ /* 0x000fc600078e0004 */
[----:B------:R-:W-:Y:S01]  /*1fb0*/  LOP3.LUT R3, R44, 0x38, RZ, 0xc0, !PT ;  /* 0x000000382c037812 */ /* 0x000fe200078ec0ff */
[----:B------:R-:W-:Y:S01]  /*1fc0*/  IMAD.SHL.U32 R8, R8, 0x80, RZ ;  /* 0x0000008008087824 */ /* 0x000fe200078e00ff */
[----:B------:R-:W-:Y:S01]  /*1fd0*/  LOP3.LUT R20, R199, 0x38, R44, 0xf8, !PT ;  /* 0x00000038c7147812 */ /* 0x000fe200078ef82c */
[-C--:B------:R-:W-:Y:S01]  /*1fe0*/  IMAD.WIDE.U32 R12, R18, R6.reuse, R16 ;  /* 0x00000006120c7225 */ /* 0x080fe200078e0010 */
[----:B------:R-:W-:Y:S02]  /*1ff0*/  LOP3.LUT R14, R200, 0x38, R44, 0xf8, !PT ;  /* 0x00000038c80e7812 */ /* 0x000fe400078ef82c */
[----:B------:R-:W-:Y:S01]  /*2000*/  LOP3.LUT R115, R8, 0xffffe000, RZ, 0xc0, !PT ;  /* 0xffffe00008737812 */ /* 0x000fe200078ec0ff */
[----:B------:R-:W-:Y:S01]  /*2010*/  IMAD R4, R9, R6, RZ ;  /* 0x0000000609047224 */ /* 0x000fe200078e02ff */
[----:B------:R-:W-:Y:S01]  /*2020*/  LOP3.LUT R8, R3, 0x1c0, R202, 0xf8, !PT ;  /* 0x000001c003087812 */ /* 0x000fe200078ef8ca */
[----:B------:R-:W-:Y:S01]  /*2030*/  IMAD R3, R19, R40, RZ ;  /* 0x0000002813037224 */ /* 0x000fe200078e02ff */
[----:B------:R-:W-:Y:S01]  /*2040*/  LOP3.LUT R20, R20, R203, RZ, 0x3c, !PT ;  /* 0x000000cb14147212 */ /* 0x000fe200078e3cff */
[----:B------:R-:W-:Y:S01]  /*2050*/  IMAD.MOV.U32 R86, RZ, RZ, R12 ;  /* 0x000000ffff567224 */ /* 0x000fe200078e000c */
[----:B------:R-:W-:Y:S01]  /*2060*/  LOP3.LUT R12, R201, 0x38, R44, 0xf8, !PT ;  /* 0x00000038c90c7812 */ /* 0x000fe200078ef82c */
[----:B------:R-:W-:Y:S01]  /*2070*/  IMAD R27, R18, R41, R3 ;  /* 0x00000029121b7224 */ /* 0x000fe200078e0203 */
[----:B------:R-:W-:Y:S01]  /*2080*/  LOP3.LUT R14, R14, R205, RZ, 0x3c, !PT ;  /* 0x000000cd0e0e7212 */ /* 0x000fe200078e3cff */
[----:B------:R-:W-:Y:S01]  /*2090*/  IMAD R39, R117, R7, R4 ;  /* 0x0000000775277224 */ /* 0x000fe200078e0204 */
[----:B------:R-:W-:Y:S01]  /*20a0*/  IADD3 R4, P1, R92, R90, RZ ;  /* 0x0000005a5c047210 */ /* 0x000fe20007f3e0ff */
[----:B------:R-:W-:Y:S01]  /*20b0*/  IMAD.IADD R32, R101, 0x1, R33 ;  /* 0x0000000165207824 */ /* 0x000fe200078e0221 */
[----:B------:R-:W-:Y:S01]  /*20c0*/  IADD3 R33, P0, R100, R42, RZ ;  /* 0x0000002a64217210 */ /* 0x000fe20007f1e0ff */
[----:B------:R-:W-:Y:S01]  /*20d0*/  IMAD.IADD R5, R27, 0x1, R91 ;  /* 0x000000011b057824 */ /* 0x000fe200078e025b */
[----:B------:R-:W-:Y:S01]  /*20e0*/  LOP3.LUT R12, R12, R207, RZ, 0x3c, !PT ;  /* 0x000000cf0c0c7212 */ /* 0x000fe200078e3cff */
[----:B------:R-:W-:Y:S01]  /*20f0*/  IMAD R28, R9, R108, RZ ;  /* 0x0000006c091c7224 */ /* 0x000fe200078e02ff */
[----:B------:R-:W-:Y:S01]  /*2100*/  IADD3 R111, R20, R115, R204 ;  /* 0x00000073146f7210 */ /* 0x000fe20007ffe0cc */
[----:B------:R-:W-:Y:S01]  /*2110*/  IMAD.IADD R27, R43, 0x1, R27 ;  /* 0x000000012b1b7824 */ /* 0x000fe200078e021b */
[----:B------:R-:W-:Y:S01]  /*2120*/  LOP3.LUT R8, R8, R209, RZ, 0x3c, !PT ;  /* 0x000000d108087212 */ /* 0x000fe200078e3cff */
[----:B------:R-:W-:Y:S01]  /*2130*/  IMAD.IADD R87, R87, 0x1, R13 ;  /* 0x0000000157577824 */ /* 0x000fe200078e020d */
[----:B------:R-:W-:Y:S01]  /*2140*/  IADD3 R112, R14, R115, R206 ;  /* 0x000000730e707210 */ /* 0x000fe20007ffe0ce */
[----:B------:R-:W-:Y:S01]  /*2150*/  IMAD.X R20, R5, 0x1, R93, P1 ;  /* 0x0000000105147824 */ /* 0x000fe200008e065d */
[----:B------:R-:W-:Y:S01]  /*2160*/  IADD3 R107, P1, R4, R92, RZ ;  /* 0x0000005c046b7210 */ /* 0x000fe20007f3e0ff */
[C---:B------:R-:W-:Y:S01]  /*2170*/  IMAD R31, R117.reuse, R109, R28 ;  /* 0x0000006d751f7224 */ /* 0x040fe200078e021c */
[----:B------:R-:W-:Y:S01]  /*2180*/  IADD3 R113, R12, R115, R208 ;  /* 0x000000730c717210 */ /* 0x000fe20007ffe0d0 */
[----:B------:R-:W-:Y:S01]  /*2190*/  IMAD.WIDE.U32 R94, R117, R108, R10 ;  /* 0x0000006c755e7225 */ /* 0x000fe200078e000a */
[----:B------:R-:W-:-:S02]  /*21a0*/  SHF.L.U64.HI R14, R108, 0x6, R109 ;  /* 0x000000066c0e7819 */ /* 0x000fc4000001026d */
[----:B------:R-:W-:Y:S01]  /*21b0*/  LOP3.LUT R34, R44, 0xfffffff8, RZ, 0xc0, !PT ;  /* 0xfffffff82c227812 */ /* 0x000fe200078ec0ff */
[----:B------:R-:W-:Y:S01]  /*21c0*/  IMAD.X R36, R27, 0x1, R32, P0 ;  /* 0x000000011b247824 */ /* 0x000fe200000e0620 */
[----:B------:R-:W-:Y:S01]  /*21d0*/  IADD3 R37, P0, R33, 0x40, RZ ;  /* 0x0000004021257810 */ /* 0x000fe20007f1e0ff */
[CC--:B------:R-:W-:Y:S01]  /*21e0*/  IMAD.WIDE.U32 R88, R117.reuse, R6.reuse, R88 ;  /* 0x0000000675587225 */ /* 0x0c0fe200078e0058 */
[----:B------:R-:W-:Y:S02]  /*21f0*/  SHF.L.U64.HI R109, R108, 0x7, R109 ;  /* 0x000000076c6d7819 */ /* 0x000fe4000001026d */
[----:B------:R-:W-:Y:S01]  /*2200*/  IADD3 R115, R8, R115, R210 ;  /* 0x0000007308737210 */ /* 0x000fe20007ffe0d2 */
[----:B------:R-:W-:Y:S01]  /*2210*/  IMAD.WIDE.U32 R86, R117, R6, R86 ;  /* 0x0000000675567225 */ /* 0x000fe200078e0056 */
[C-C-:B------:R-:W-:Y:S02]  /*2220*/  SHF.L.U64.HI R10, R6.reuse, 0x5, R7.reuse ;  /* 0x00000005060a7819 */ /* 0x140fe40000010207 */
[----:B------:R-:W-:Y:S01]  /*2230*/  SHF.L.U64.HI R9, R6, 0x6, R7 ;  /* 0x0000000606097819 */ /* 0x000fe20000010207 */
[----:B------:R-:W-:Y:S01]  /*2240*/  IMAD.SHL.U32 R13, R108, 0x20, RZ ;  /* 0x000000206c0d7824 */ /* 0x000fe200078e00ff */
[----:B------:R-:W-:Y:S01]  /*2250*/  SHF.L.U64.HI R3, R40, 0x7, R41 ;  /* 0x0000000728037819 */ /* 0x000fe20000010229 */
[C---:B------:R-:W-:Y:S01]  /*2260*/  IMAD.SHL.U32 R12, R108.reuse, 0x40, RZ ;  /* 0x000000406c0c7824 */ /* 0x040fe200078e00ff */
[----:B------:R-:W-:Y:S01]  /*2270*/  SHF.R.S32.HI R41, RZ, 0x1f, R34 ;  /* 0x0000001fff297819 */ /* 0x000fe20000011422 */
[----:B------:R-:W-:Y:S01]  /*2280*/  IMAD.SHL.U32 R11, R108, 0x80, RZ ;  /* 0x000000806c0b7824 */ /* 0x000fe200078e00ff */
[----:B------:R-:W-:Y:S01]  /*2290*/  SHF.L.U64.HI R108, R6, 0x7, R7 ;  /* 0x00000007066c7819 */ /* 0x000fe20000010207 */
[----:B------:R-:W-:-:S02]  /*22a0*/  IMAD.IADD R29, R97, 0x1, R31 ;  /* 0x00000001611d7824 */ /* 0x000fc400078e021f */
[----:B------:R-:W-:Y:S02]  /*22b0*/  IMAD.IADD R30, R31, 0x1, R95 ;  /* 0x000000011f1e7824 */ /* 0x000fe400078e025f */
[C---:B------:R-:W-:Y:S02]  /*22c0*/  IMAD.SHL.U32 R8, R6.reuse, 0x20, RZ ;  /* 0x0000002006087824 */ /* 0x040fe400078e00ff */
[----:B------:R-:W-:Y:S02]  /*22d0*/  IMAD.SHL.U32 R7, R6, 0x40, RZ ;  /* 0x0000004006077824 */ /* 0x000fe400078e00ff */
[----:B------:R-:W-:Y:S01]  /*22e0*/  IMAD.X R28, R20, 0x1, R93, P1 ;  /* 0x00000001141c7824 */ /* 0x000fe200008e065d */
[----:B------:R-:W-:Y:S01]  /*22f0*/  ISETP.GE.AND P1, PT, R196, UR4, PT ;  /* 0x00000004c4007c0c */ /* 0x000fe2000bf26270 */
[----:B------:R-:W-:Y:S02]  /*2300*/  IMAD.IADD R31, R89, 0x1, R39 ;  /* 0x00000001591f7824 */ /* 0x000fe400078e0227 */
[----:B------:R-:W-:Y:S01]  /*2310*/  IMAD.IADD R38, R39, 0x1, R87 ;  /* 0x0000000127267824 */ /* 0x000fe200078e0257 */
[----:B------:R-:W-:Y:S01]  /*2320*/  SHF.R.S32.HI R39, RZ, 0x3, R44 ;  /* 0x00000003ff277819 */ /* 0x000fe2000001142c */
[----:B------:R-:W-:-:S02]  /*2330*/  IMAD.SHL.U32 R6, R6, 0x80, RZ ;  /* 0x0000008006067824 */ /* 0x000fc400078e00ff */
[----:B------:R-:W-:Y:S02]  /*2340*/  IMAD.X R102, RZ, RZ, R32, P3 ;  /* 0x000000ffff667224 */ /* 0x000fe400018e0620 */
[----:B------:R-:W-:Y:S02]  /*2350*/  IMAD.X R103, RZ, RZ, R36, P0 ;  /* 0x000000ffff677224 */ /* 0x000fe400000e0624 */
[----:B------:R-:W-:-:S07]  /*2360*/  IMAD.IADD R104, R99, 0x1, R45 ;  /* 0x0000000163687824 */ /* 0x000fce00078e022d */
.L_x_7848:
        /* <DEDUP_REMOVED lines=18> */
[----:B------:R-:W-:Y:S01]  /*2490*/  IMAD R47, R44, R11, R46 ;  /* 0x0000000b2c2f7224 */ /* 0x000fe200078e022e */
        /* <DEDUP_REMOVED lines=37> */
.L_x_7767:
[----:B------:R-:W-:Y:S05]  /*26f0*/  BSYNC B1 ;  /* 0x0000000000017941 */ /* 0x000fea0003800000 */
.L_x_7766:
        /* <DEDUP_REMOVED lines=42> */
.L_x_7769:
[----:B------:R-:W-:Y:S05]  /*29a0*/  BSYNC B1 ;  /* 0x0000000000017941 */ /* 0x000fea0003800000 */
.L_x_7768:
        /* <DEDUP_REMOVED lines=48> */
.L_x_7771:
[----:B------:R-:W-:Y:S05]  /*2cb0*/  BSYNC B1 ;  /* 0x0000000000017941 */ /* 0x000fea0003800000 */
.L_x_7770:
        /* <DEDUP_REMOVED lines=31> */
.L_x_7773:
[----:B------:R-:W-:Y:S05]  /*2eb0*/  BSYNC B1 ;  /* 0x0000000000017941 */ /* 0x000fea0003800000 */
.L_x_7772:
[----:B01---5:R-:W-:Y:S01]  /*2ec0*/  IMAD.MOV.U32 R44, RZ, RZ, R56 ;  /* 0x000000ffff2c7224 */ /* 0x023fe200078e0038 */
[----:B------:R-:W-:Y:S01]  /*2ed0*/  ISETP.NE.AND P0, PT, R197, 0x3, PT ;  /* 0x00000003c500780c */ /* 0x000fe20003f05270 */
        /* <DEDUP_REMOVED lines=30> */
[----:B------:R-:W-:Y:S01]  /*30c0*/  PRMT R139, R47, 0x7610, R139 ;  /* 0x000076102f8b7816 */ /* 0x000fe2000000008b */
[----:B------:R-:W-:Y:S06]  /*30d0*/  @!P0 BRA `(.L_x_7774) ;  /* 0x0000000000048947 */ /* 0x000fec0003800000 */
[----:B------:R-:W-:Y:S01]  /*30e0*/  BPT.TRAP 0x1 ;  /* 0x000000040000795c */ /* 0x000fe20000300000 */
.L_x_7774:
[----:B------:R-:W-:Y:S01]  /*30f0*/  IMAD R105, R184, 0x8, R2 ;  /* 0x00000008b8697824 */ /* 0x000fe200078e0202 */
[----:B------:R-:W-:Y:S01]  /*3100*/  SHF.L.U32 R122, R191, 0x1f, RZ ;  /* 0x0000001fbf7a7819 */ /* 0x000fe200000006ff */
[----:B------:R-:W-:Y:S03]  /*3110*/  BSSY B1, `(.L_x_7775) ;  /* 0x0000003000017945 */ /* 0x000fe60003800000 */
[----:B------:R-:W0:Y:S02]  /*3120*/  SYNCS.PHASECHK.TRANS64.TRYWAIT P6, [R105+URZ+0x28890], R122 ;  /* 0x0288907a690075a7 */ /* 0x000e2400080c017f */
[----:B0-----:R-:W-:Y:S05]  /*3130*/  @!P6 BRA `(.L_x_7776) ;  /* 0x000001c400f8e947 */ /* 0x001fea0003800000 */
.L_x_8083:
[----:B------:R-:W-:Y:S05]  /*3140*/  BSYNC B1 ;  /* 0x0000000000017941 */ /* 0x000fea0003800000 */
.L_x_7775:
        /* <DEDUP_REMOVED lines=14> */
[----:B------:R-:W-:Y:S02]  /*3230*/  SHF.R.U64 R160, R82, 0x10, R83 ;  /* 0x0000001052a07819 */ /* 0x000fe40000001253 */
        /* <DEDUP_REMOVED lines=15> */
[----:B------:R-:W-:-:S02]  /*3330*/  IMAD.U32 R47, R45, 0x10000, RZ ;  /* 0x000100002d2f7824 */ /* 0x000fc400078e00ff */
[C---:B------:R-:W-:Y:S01]  /*3340*/  FMUL.FTZ R164, R76.reuse, R160 ;  /* 0x000000a04ca47220 */ /* 0x040fe20000410000 */
[-C--:B------:R-:W-:Y:S01]  /*3350*/  FMUL.FTZ R163, R76, R83.reuse ;  /* 0x000000534ca37220 */ /* 0x080fe20000410000 */
[C---:B------:R-:W-:Y:S01]  /*3360*/  IMAD.U32 R45, R44.reuse, 0x10000, RZ ;  /* 0x000100002c2d7824 */ /* 0x040fe200078e00ff */
[----:B------:R-:W-:Y:S01]  /*3370*/  LOP3.LUT R44, R44, 0xffff0000, RZ, 0xc0, !PT ;  /* 0xffff00002c2c7812 */ /* 0x000fe200078ec0ff */
[----:B------:R-:W-:Y:S01]  /*3380*/  FMUL.FTZ R165, R81, R162 ;  /* 0x000000a251a57220 */ /* 0x000fe20000410000 */
        /* <DEDUP_REMOVED lines=21> */
.L_x_7782:
[----:B------:R-:W-:Y:S05]  /*34e0*/  BSYNC B3 ;  /* 0x0000000000037941 */ /* 0x000fea0003800000 */
.L_x_7781:
[----:B------:R-:W-:Y:S02]  /*34f0*/  ULDC.64 UR4, c[0x0][0x2d8] ;  /* 0x0000b60000047ab9 */ /* 0x000fe40000000a00 */
[----:B------:R-:W-:-:S04]  /*3500*/  LEA R76, P3, R77, UR4, 0x1 ;  /* 0x000000044d4c7c11 */ /* 0x000fc8000f8608ff */
[----:B------:R-:W-:-:S05]  /*3510*/  LEA.HI.X R77, R77, UR5, R156, 0x1, P3 ;  /* 0x000000054d4d7c11 */ /* 0x000fca00098f0c9c */
[----:B--2---:R1:W-:Y:S04]  /*3520*/  STG.E.128 desc[UR38][R76.64], R44 ;  /* 0x0000002c4c007986 */ /* 0x0043e8000c101d26 */
.L_x_7780:
[----:B------:R-:W-:Y:S05]  /*3530*/  BSYNC B2 ;  /* 0x0000000000027941 */ /* 0x000fea0003800000 */
.L_x_7779:
        /* <DEDUP_REMOVED lines=11> */
[----:B------:R-:W-:Y:S02]  /*35f0*/  PRMT R144, R144, 0x5410, R77 ;  /* 0x0000541090907816 */ /* 0x000fe4000000004d */
[----:B------:R-:W-:Y:S02]  /*3600*/  PRMT R141, R141, 0x5410, R76 ;  /* 0x000054108d8d7816 */ /* 0x000fe4000000004c */
[----:B------:R-:W-:Y:S01]  /*3610*/  SHF.R.U64 R83, R72, 0x10, R73 ;  /* 0x0000001048537819 */ /* 0x000fe20000001249 */
[C---:B------:R-:W-:Y:S01]  /*3620*/  IMAD.U32 R72, R46.reuse, 0x10000, RZ ;  /* 0x000100002e487824 */ /* 0x040fe200078e00ff */
        /* <DEDUP_REMOVED lines=15> */
[----:B------:R-:W-:Y:S01]  /*3720*/  FMUL.FTZ R83, R47, R80 ;  /* 0x000000502f537220 */ /* 0x000fe20000410000 */
[----:B------:R-:W-:Y:S01]  /*3730*/  LOP3.LUT R141, R141, 0xffff0000, RZ, 0xc0, !PT ;  /* 0xffff00008d8d7812 */ /* 0x000fe200078ec0ff */
[----:B------:R-:W-:Y:S01]  /*3740*/  FFMA.FTZ R72, R72, R81, R73 ;  /* 0x0000005148487223 */ /* 0x000fe20000010049 */
[----:B------:R-:W-:Y:S01]  /*3750*/  FMUL.FTZ R47, R47, R76 ;  /* 0x0000004c2f2f7220 */ /* 0x000fe20000410000 */
[----:B------:R-:W-:Y:S01]  /*3760*/  LOP3.LUT R44, R44, 0xffff0000, RZ, 0xc0, !PT ;  /* 0xffff00002c2c7812 */ /* 0x000fe200078ec0ff */
[----:B------:R-:W-:Y:S01]  /*3770*/  FMUL.FTZ R73, R75, R144 ;  /* 0x000000904b497220 */ /* 0x000fe20000410000 */
[----:B------:R-:W-:-:S02]  /*3780*/  IMAD.U32 R142, R142, 0x10000, RZ ;  /* 0x000100008e8e7824 */ /* 0x000fc400078e00ff */
[-C--:B------:R-:W-:Y:S01]  /*3790*/  FMUL.FTZ R75, R75, R141.reuse ;  /* 0x0000008d4b4b7220 */ /* 0x080fe20000410000 */
        /* <DEDUP_REMOVED lines=15> */
.L_x_7784:
[----:B------:R-:W-:Y:S05]  /*3890*/  BSYNC B2 ;  /* 0x0000000000027941 */ /* 0x000fea0003800000 */
.L_x_7783:
[----:B------:R-:W-:Y:S02]  /*38a0*/  ULDC.64 UR4, c[0x0][0x2d8] ;  /* 0x0000b60000047ab9 */ /* 0x000fe40000000a00 */
[----:B------:R-:W-:-:S04]  /*38b0*/  LEA R72, P3, R154, UR4, 0x1 ;  /* 0x000000049a487c11 */ /* 0x000fc8000f8608ff */
[----:B------:R-:W-:-:S05]  /*38c0*/  LEA.HI.X R73, R154, UR5, R153, 0x1, P3 ;  /* 0x000000059a497c11 */ /* 0x000fca00098f0c99 */
[----:B--2---:R2:W-:Y:S04]  /*38d0*/  STG.E.128 desc[UR38][R72.64], R44 ;  /* 0x0000002c48007986 */ /* 0x0045e8000c101d26 */
.L_x_7778:
[----:B------:R-:W-:Y:S05]  /*38e0*/  BSYNC B1 ;  /* 0x0000000000017941 */ /* 0x000fea0003800000 */
.L_x_7777:
        /* <DEDUP_REMOVED lines=58> */
.L_x_7790:
[----:B------:R-:W-:Y:S05]  /*3c90*/  BSYNC B3 ;  /* 0x0000000000037941 */ /* 0x000fea0003800000 */
.L_x_7789:
[----:B------:R-:W-:Y:S02]  /*3ca0*/  ULDC.64 UR4, c[0x0][0x2d8] ;  /* 0x0000b60000047ab9 */ /* 0x000fe40000000a00 */
[----:B------:R-:W-:-:S04]  /*3cb0*/  LEA R68, P3, R74, UR4, 0x1 ;  /* 0x000000044a447c11 */ /* 0x000fc8000f8608ff */
[----:B------:R-:W-:-:S05]  /*3cc0*/  LEA.HI.X R69, R74, UR5, R75, 0x1, P3 ;  /* 0x000000054a457c11 */ /* 0x000fca00098f0c4b */
[----:B--2---:R2:W-:Y:S04]  /*3cd0*/  STG.E.128 desc[UR38][R68.64], R44 ;  /* 0x0000002c44007986 */ /* 0x0045e8000c101d26 */
.L_x_7788:
[----:B------:R-:W-:Y:S05]  /*3ce0*/  BSYNC B2 ;  /* 0x0000000000027941 */ /* 0x000fea0003800000 */
.L_x_7787:
        /* <DEDUP_REMOVED lines=53> */
.L_x_7792:
[----:B------:R-:W-:Y:S05]  /*4040*/  BSYNC B2 ;  /* 0x0000000000027941 */ /* 0x000fea0003800000 */
.L_x_7791:
[----:B------:R-:W-:Y:S02]  /*4050*/  ULDC.64 UR4, c[0x0][0x2d8] ;  /* 0x0000b60000047ab9 */ /* 0x000fe40000000a00 */
[----:B------:R-:W-:-:S04]  /*4060*/  LEA R64, P3, R72, UR4, 0x1 ;  /* 0x0000000448407c11 */ /* 0x000fc8000f8608ff */
[----:B------:R-:W-:-:S05]  /*4070*/  LEA.HI.X R65, R72, UR5, R77, 0x1, P3 ;  /* 0x0000000548417c11 */ /* 0x000fca00098f0c4d */
[----:B--2---:R3:W-:Y:S04]  /*4080*/  STG.E.128 desc[UR38][R64.64], R44 ;  /* 0x0000002c40007986 */ /* 0x0047e8000c101d26 */
.L_x_7786:
[----:B------:R-:W-:Y:S05]  /*4090*/  BSYNC B1 ;  /* 0x0000000000017941 */ /* 0x000fea0003800000 */
.L_x_7785:
[----:B------:R-:W-:Y:S01]  /*40a0*/  ISETP.NE.AND P3, PT, R143, RZ, PT ;  /* 0x000000ff8f00720c */ /* 0x000fe20003f65270 */
[----:B------:R-:W-:-:S12]  /*40b0*/  BSSY B1, `(.L_x_7793) ;  /* 0x000007a000017945 */ /* 0x000fd80003800000 */
[----:B------:R-:W-:Y:S05]  /*40c0*/  @P3 BRA `(.L_x_7794) ;  /* 0x0000000400e03947 */ /* 0x000fea0003800000 */
[----:B------:R-:W-:Y:S01]  /*40d0*/  IADD3 R70, P3, P4, R4, R118, R16 ;  /* 0x0000007604467210 */ /* 0x000fe20007c7e010 */
        /* <DEDUP_REMOVED lines=55> */
.L_x_7798:
[----:B------:R-:W-:Y:S05]  /*4450*/  BSYNC B3 ;  /* 0x0000000000037941 */ /* 0x000fea0003800000 */
.L_x_7797:
[----:B------:R-:W-:Y:S02]  /*4460*/  ULDC.64 UR4, c[0x0][0x2d8] ;  /* 0x0000b60000047ab9 */ /* 0x000fe40000000a00 */
[----:B------:R-:W-:-:S04]  /*4470*/  LEA R60, P3, R68, UR4, 0x1 ;  /* 0x00000004443c7c11 */ /* 0x000fc8000f8608ff */
[----:B------:R-:W-:-:S05]  /*4480*/  LEA.HI.X R61, R68, UR5, R73, 0x1, P3 ;  /* 0x00000005443d7c11 */ /* 0x000fca00098f0c49 */
[----:B--2---:R4:W-:Y:S04]  /*4490*/  STG.E.128 desc[UR38][R60.64], R44 ;  /* 0x0000002c3c007986 */ /* 0x0049e8000c101d26 */
.L_x_7796:
[----:B------:R-:W-:Y:S05]  /*44a0*/  BSYNC B2 ;  /* 0x0000000000027941 */ /* 0x000fea0003800000 */
.L_x_7795:
        /* <DEDUP_REMOVED lines=53> */
.L_x_7800:
[----:B------:R-:W-:Y:S05]  /*4800*/  BSYNC B2 ;  /* 0x0000000000027941 */ /* 0x000fea0003800000 */
.L_x_7799:
[----:B------:R-:W-:Y:S02]  /*4810*/  ULDC.64 UR4, c[0x0][0x2d8] ;  /* 0x0000b60000047ab9 */ /* 0x000fe40000000a00 */
[----:B------:R-:W-:-:S04]  /*4820*/  LEA R56, P3, R64, UR4, 0x1 ;  /* 0x0000000440387c11 */ /* 0x000fc8000f8608ff */
[----:B------:R-:W-:-:S05]  /*4830*/  LEA.HI.X R57, R64, UR5, R69, 0x1, P3 ;  /* 0x0000000540397c11 */ /* 0x000fca00098f0c45 */
[----:B--2---:R1:W-:Y:S04]  /*4840*/  STG.E.128 desc[UR38][R56.64], R44 ;  /* 0x0000002c38007986 */ /* 0x0043e8000c101d26 */
.L_x_7794:
[----:B------:R-:W-:Y:S05]  /*4850*/  BSYNC B1 ;  /* 0x0000000000017941 */ /* 0x000fea0003800000 */
.L_x_7793:
        /* <DEDUP_REMOVED lines=56> */
.L_x_7805:
[----:B------:R-:W-:Y:S05]  /*4be0*/  BSYNC B2 ;  /* 0x0000000000027941 */ /* 0x000fea0003800000 */
.L_x_7804:
[----:B------:R-:W-:Y:S01]  /*4bf0*/  ULDC.64 UR4, c[0x0][0x2d8] ;  /* 0x0000b60000047ab9 */ /* 0x000fe20000000a00 */
[----:B------:R-:W-:Y:S01]  /*4c00*/  IMAD.X R54, R57, 0x1, R32, P3 ;  /* 0x0000000139367824 */ /* 0x000fe200018e0620 */
[----:B------:R-:W-:-:S04]  /*4c10*/  LEA R52, P3, R63, UR4, 0x1 ;  /* 0x000000043f347c11 */ /* 0x000fc8000f8608ff */
[----:B------:R-:W-:-:S05]  /*4c20*/  LEA.HI.X R53, R63, UR5, R54, 0x1, P3 ;  /* 0x000000053f357c11 */ /* 0x000fca00098f0c36 */
[----:B--2---:R1:W-:Y:S04]  /*4c30*/  STG.E.128 desc[UR38][R52.64], R44 ;  /* 0x0000002c34007986 */ /* 0x0043e8000c101d26 */
.L_x_7803:
[----:B------:R-:W-:Y:S05]  /*4c40*/  BSYNC B1 ;  /* 0x0000000000017941 */ /* 0x000fea0003800000 */
.L_x_7802:
        /* <DEDUP_REMOVED lines=52> */
.L_x_7807:
[----:B------:R-:W-:Y:S05]  /*4f90*/  BSYNC B1 ;  /* 0x0000000000017941 */ /* 0x000fea0003800000 */
.L_x_7806:
[----:B------:R-:W-:Y:S01]  /*4fa0*/  ULDC.64 UR4, c[0x0][0x2d8] ;  /* 0x0000b60000047ab9 */ /* 0x000fe20000000a00 */
[----:B------:R-:W-:Y:S01]  /*4fb0*/  IMAD.X R57, R57, 0x1, R102, P3 ;  /* 0x0000000139397824 */ /* 0x000fe200018e0666 */
[----:B------:R-:W-:-:S04]  /*4fc0*/  LEA R48, P3, R56, UR4, 0x1 ;  /* 0x0000000438307c11 */ /* 0x000fc8000f8608ff */
[----:B------:R-:W-:-:S05]  /*4fd0*/  LEA.HI.X R49, R56, UR5, R57, 0x1, P3 ;  /* 0x0000000538317c11 */ /* 0x000fca00098f0c39 */
[----:B--2---:R1:W-:Y:S01]  /*4fe0*/  STG.E.128 desc[UR38][R48.64], R44 ;  /* 0x0000002c30007986 */ /* 0x0043e2000c101d26 */
[----:B------:R-:W-:Y:S05]  /*4ff0*/  BRA `(.L_x_7801) ;  /* 0x00000030007c7947 */ /* 0x000fea0003800000 */
.L_x_7765:
        /* <DEDUP_REMOVED lines=84> */
.L_x_7809:
[----:B------:R-:W-:Y:S05]  /*5540*/  BSYNC B1 ;  /* 0x0000000000017941 */ /* 0x000fea0003800000 */
.L_x_7808:
[----:B-----5:R-:W-:Y:S01]  /*5550*/  IMAD.MOV.U32 R76, RZ, RZ, R70 ;  /* 0x000000ffff4c7224 */ /* 0x020fe200078e0046 */
        /* <DEDUP_REMOVED lines=66> */
.L_x_7810:
        /* <DEDUP_REMOVED lines=9> */
.L_x_8084:
[----:B------:R-:W-:Y:S05]  /*5a10*/  BSYNC B1 ;  /* 0x0000000000017941 */ /* 0x000fea0003800000 */
.L_x_7811:
        /* <DEDUP_REMOVED lines=34> */
[----:B------:R-:W-:Y:S02]  /*5c40*/  SHF.R.U64 R167, R46, 0x10, R47 ;  /* 0x000000102ea77819 */ /* 0x000fe4000000122f */
[----:B------:R-:W-:Y:S02]  /*5c50*/  PRMT R163, R163, 0x5410, R172 ;  /* 0x00005410a3a37816 */ /* 0x000fe400000000ac */
[----:B------:R-:W-:Y:S02]  /*5c60*/  PRMT R165, R165, 0x5410, R170 ;  /* 0x00005410a5a57816 */ /* 0x000fe400000000aa */
[----:B------:R-:W-:Y:S01]  /*5c70*/  SHF.R.U64 R166, R48, 0x10, R49 ;  /* 0x0000001030a67819 */ /* 0x000fe20000001231 */
[----:B------:R-:W-:Y:S01]  /*5c80*/  IMAD.U32 R49, R82, 0x10000, RZ ;  /* 0x0001000052317824 */ /* 0x000fe200078e00ff */
[--C-:B------:R-:W-:Y:S01]  /*5c90*/  SHF.R.U64 R169, R50, 0x10, R51.reuse ;  /* 0x0000001032a97819 */ /* 0x100fe20000001233 */
[----:B-1----:R-:W-:Y:S01]  /*5ca0*/  IMAD.U32 R48, R78, 0x10000, RZ ;  /* 0x000100004e307824 */ /* 0x002fe200078e00ff */
[----:B------:R-:W-:Y:S01]  /*5cb0*/  SHF.R.U32.HI R171, RZ, 0x10, R51 ;  /* 0x00000010ffab7819 */ /* 0x000fe20000011633 */
[----:B------:R-:W-:Y:S01]  /*5cc0*/  IMAD.U32 R51, R77, 0x10000, RZ ;  /* 0x000100004d337824 */ /* 0x000fe200078e00ff */
[----:B------:R-:W-:Y:S01]  /*5cd0*/  PRMT R164, R164, 0x5410, R167 ;  /* 0x00005410a4a47816 */ /* 0x000fe200000000a7 */
[----:B------:R-:W-:Y:S01]  /*5ce0*/  IMAD.U32 R167, R163, 0x10000, RZ ;  /* 0x00010000a3a77824 */ /* 0x000fe200078e00ff */
[----:B------:R-:W-:-:S02]  /*5cf0*/  SHF.R.U32.HI R173, RZ, 0x10, R47 ;  /* 0x00000010ffad7819 */ /* 0x000fc4000001162f */
[----:B------:R-:W-:Y:S01]  /*5d00*/  LOP3.LUT R46, R77, 0xffff0000, RZ, 0xc0, !PT ;  /* 0xffff00004d2e7812 */ /* 0x000fe200078ec0ff */
[C---:B------:R-:W-:Y:S01]  /*5d10*/  IMAD.U32 R77, R79.reuse, 0x10000, RZ ;  /* 0x000100004f4d7824 */ /* 0x040fe200078e00ff */
[----:B------:R-:W-:Y:S01]  /*5d20*/  LOP3.LUT R47, R79, 0xffff0000, RZ, 0xc0, !PT ;  /* 0xffff00004f2f7812 */ /* 0x000fe200078ec0ff */
[C---:B------:R-:W-:Y:S01]  /*5d30*/  IMAD.U32 R79, R83.reuse, 0x10000, RZ ;  /* 0x00010000534f7824 */ /* 0x040fe200078e00ff */
[----:B------:R-:W-:Y:S01]  /*5d40*/  LOP3.LUT R50, R83, 0xffff0000, RZ, 0xc0, !PT ;  /* 0xffff000053327812 */ /* 0x000fe200078ec0ff */
[----:B------:R-:W-:Y:S01]  /*5d50*/  IMAD.U32 R83, R165, 0x10000, RZ ;  /* 0x00010000a5537824 */ /* 0x000fe200078e00ff */
[----:B------:R-:W-:Y:S02]  /*5d60*/  LOP3.LUT R81, R81, 0xffff0000, RZ, 0xc0, !PT ;  /* 0xffff000051517812 */ /* 0x000fe400078ec0ff */
        /* <DEDUP_REMOVED lines=10> */
[----:B------:R-:W-:Y:S01]  /*5e10*/  SHF.R.U64 R156, R44, 0x10, R45 ;  /* 0x000000102c9c7819 */ /* 0x000fe2000000122d */
[----:B------:R-:W-:-:S02]  /*5e20*/  IMAD.U32 R166, R162, 0x10000, RZ ;  /* 0x00010000a2a67824 */ /* 0x000fc400078e00ff */
[----:B------:R-:W-:Y:S01]  /*5e30*/  FFMA.FTZ R51, R51, R167, R170 ;  /* 0x000000a733337223 */ /* 0x000fe200000100aa */
[-C--:B------:R-:W-:Y:S01]  /*5e40*/  FMUL.FTZ R81, R81, R158.reuse ;  /* 0x0000009e51517220 */ /* 0x080fe20000410000 */
[----:B------:R-:W-:Y:S01]  /*5e50*/  PRMT R156, R128, 0x5432, R156 ;  /* 0x00005432809c7816 */ /* 0x000fe2000000009c */
[C---:B------:R-:W-:Y:S01]  /*5e60*/  FFMA.FTZ R158, R46.reuse, R158, -R165 ;  /* 0x0000009e2e9e7223 */ /* 0x040fe200000108a5 */
[C---:B------:R-:W-:Y:S01]  /*5e70*/  FMUL.FTZ R170, R79.reuse, R168 ;  /* 0x000000a84faa7220 */ /* 0x040fe20000410000 */
[-C--:B------:R-:W-:Y:S01]  /*5e80*/  FMUL.FTZ R165, R79, R166.reuse ;  /* 0x000000a64fa57220 */ /* 0x080fe20000410000 */
[----:B------:R-:W-:Y:S01]  /*5e90*/  FFMA.FTZ R46, R46, R163, R81 ;  /* 0x000000a32e2e7223 */ /* 0x000fe20000010051 */
[----:B------:R-:W-:Y:S02]  /*5ea0*/  IMAD.U32 R45, R80, 0x10000, RZ ;  /* 0x00010000502d7824 */ /* 0x000fe400078e00ff */
[----:B------:R-:W-:Y:S01]  /*5eb0*/  FFMA.FTZ R79, R77, R166, -R170 ;  /* 0x000000a64d4f7223 */ /* 0x000fe200000108aa */
[----:B------:R-:W-:Y:S01]  /*5ec0*/  LOP3.LUT R171, R171, 0xffff0000, RZ, 0xc0, !PT ;  /* 0xffff0000abab7812 */ /* 0x000fe200078ec0ff */
[----:B------:R-:W-:Y:S01]  /*5ed0*/  FFMA.FTZ R77, R77, R168, R165 ;  /* 0x000000a84d4d7223 */ /* 0x000fe200000100a5 */
[----:B------:R-:W-:Y:S01]  /*5ee0*/  LOP3.LUT R162, R162, 0xffff0000, RZ, 0xc0, !PT ;  /* 0xffff0000a2a27812 */ /* 0x000fe200078ec0ff */
[----:B------:R-:W-:Y:S01]  /*5ef0*/  IMAD.U32 R81, R156, 0x10000, RZ ;  /* 0x000100009c517824 */ /* 0x000fe200078e00ff */
[----:B------:R-:W-:Y:S01]  /*5f00*/  LOP3.LUT R80, R80, 0xffff0000, RZ, 0xc0, !PT ;  /* 0xffff000050507812 */ /* 0x000fe200078ec0ff */
[C---:B------:R-:W-:Y:S01]  /*5f10*/  IMAD.U32 R163, R161.reuse, 0x10000, RZ ;  /* 0x00010000a1a37824 */ /* 0x040fe200078e00ff */
[----:B------:R-:W-:Y:S01]  /*5f20*/  LOP3.LUT R165, R161, 0xffff0000, RZ, 0xc0, !PT ;  /* 0xffff0000a1a57812 */ /* 0x000fe200078ec0ff */
[----:B------:R-:W-:Y:S01]  /*5f30*/  IMAD.U32 R44, R76, 0x10000, RZ ;  /* 0x000100004c2c7824 */ /* 0x000fe200078e00ff */
[----:B------:R-:W-:Y:S01]  /*5f40*/  LOP3.LUT R161, R156, 0xffff0000, RZ, 0xc0, !PT ;  /* 0xffff00009ca17812 */ /* 0x000fe200078ec0ff */
[C---:B------:R-:W-:Y:S01]  /*5f50*/  FMUL.FTZ R156, R45.reuse, R81 ;  /* 0x000000512d9c7220 */ /* 0x040fe20000410000 */
[----:B------:R-:W-:Y:S01]  /*5f60*/  LOP3.LUT R76, R76, 0xffff0000, RZ, 0xc0, !PT ;  /* 0xffff00004c4c7812 */ /* 0x000fe200078ec0ff */
[----:B------:R-:W-:Y:S01]  /*5f70*/  FMUL.FTZ R166, R50, R171 ;  /* 0x000000ab32a67220 */ /* 0x000fe20000410000 */
[----:B------:R-:W-:Y:S01]  /*5f80*/  PRMT R160, R160, 0x5410, R169 ;  /* 0x00005410a0a07816 */ /* 0x000fe200000000a9 */
[-C--:B------:R-:W-:Y:S01]  /*5f90*/  FMUL.FTZ R168, R50, R162.reuse ;  /* 0x000000a232a87220 */ /* 0x080fe20000410000 */
[----:B------:R-:W-:Y:S01]  /*5fa0*/  FMUL.FTZ R167, R45, R163 ;  /* 0x000000a32da77220 */ /* 0x000fe20000410000 */
[----:B------:R-:W-:Y:S01]  /*5fb0*/  FMUL.FTZ R45, R80, R165 ;  /* 0x000000a5502d7220 */ /* 0x000fe20000410000 */
[C---:B------:R-:W-:Y:S01]  /*5fc0*/  FFMA.FTZ R156, R44.reuse, R163, R156 ;  /* 0x000000a32c9c7223 */ /* 0x040fe2000001009c */
[C---:B------:R-:W-:Y:S01]  /*5fd0*/  FFMA.FTZ R50, R47.reuse, R162, -R166 ;  /* 0x000000a22f327223 */ /* 0x040fe200000108a6 */
[----:B------:R-:W-:Y:S01]  /*5fe0*/  FFMA.FTZ R168, R47, R171, R168 ;  /* 0x000000ab2fa87223 */ /* 0x000fe200000100a8 */
[----:B------:R-:W-:Y:S01]  /*5ff0*/  FFMA.FTZ R167, R44, R81, -R167 ;  /* 0x000000512ca77223 */ /* 0x000fe200000108a7 */
[-C--:B------:R-:W-:Y:S01]  /*6000*/  FMUL.FTZ R163, R80, R161.reuse ;  /* 0x000000a150a37220 */ /* 0x080fe20000410000 */
[----:B------:R-:W-:Y:S01]  /*6010*/  LOP3.LUT R82, R82, 0xffff0000, RZ, 0xc0, !PT ;  /* 0xffff000052527812 */ /* 0x000fe200078ec0ff */
[----:B------:R-:W-:Y:S01]  /*6020*/  FFMA.FTZ R80, R76, R161, -R45 ;  /* 0x000000a14c507223 */ /* 0x000fe2000001082d */
[C---:B------:R-:W-:Y:S01]  /*6030*/  IMAD.U32 R47, R160.reuse, 0x10000, RZ ;  /* 0x00010000a02f7824 */ /* 0x040fe200078e00ff */
[----:B------:R-:W-:Y:S01]  /*6040*/  LOP3.LUT R81, R160, 0xffff0000, RZ, 0xc0, !PT ;  /* 0xffff0000a0517812 */ /* 0x000fe200078ec0ff */
[C---:B------:R-:W-:Y:S01]  /*6050*/  IMAD.U32 R44, R164.reuse, 0x10000, RZ ;  /* 0x00010000a42c7824 */ /* 0x040fe200078e00ff */
[----:B------:R-:W-:Y:S01]  /*6060*/  LOP3.LUT R45, R164, 0xffff0000, RZ, 0xc0, !PT ;  /* 0xffff0000a42d7812 */ /* 0x000fe200078ec0ff */
[----:B------:R-:W-:Y:S01]  /*6070*/  FFMA.FTZ R163, R76, R165, R163 ;  /* 0x000000a54ca37223 */ /* 0x000fe200000100a3 */
[C---:B------:R-:W-:Y:S01]  /*6080*/  FMUL.FTZ R161, R49.reuse, R47 ;  /* 0x0000002f31a17220 */ /* 0x040fe20000410000 */
[-C--:B------:R-:W-:Y:S01]  /*6090*/  FMUL.FTZ R76, R49, R44.reuse ;  /* 0x0000002c314c7220 */ /* 0x080fe20000410000 */
[----:B------:R-:W-:Y:S01]  /*60a0*/  LOP3.LUT R78, R78, 0xffff0000, RZ, 0xc0, !PT ;  /* 0xffff00004e4e7812 */ /* 0x000fe200078ec0ff */
[C---:B------:R-:W-:Y:S01]  /*60b0*/  FMUL.FTZ R49, R82.reuse, R81 ;  /* 0x0000005152317220 */ /* 0x040fe20000410000 */
[----:B------:R-:W-:Y:S01]  /*60c0*/  FMUL.FTZ R82, R82, R45 ;  /* 0x0000002d52527220 */ /* 0x000fe20000410000 */
[C---:B------:R-:W-:Y:S01]  /*60d0*/  FFMA.FTZ R76, R48.reuse, R47, R76 ;  /* 0x0000002f304c7223 */ /* 0x040fe2000001004c */
[----:B------:R-:W-:Y:S01]  /*60e0*/  FFMA.FTZ R161, R48, R44, -R161 ;  /* 0x0000002c30a17223 */ /* 0x000fe200000108a1 */
        /* <DEDUP_REMOVED lines=15> */
.L_x_7816:
[----:B------:R-:W-:Y:S05]  /*61e0*/  BSYNC B2 ;  /* 0x0000000000027941 */ /* 0x000fea0003800000 */
.L_x_7815:
        /* <DEDUP_REMOVED lines=11> */
.L_x_7814:
[----:B------:R-:W-:Y:S05]  /*62a0*/  BSYNC B1 ;  /* 0x0000000000017941 */ /* 0x000fea0003800000 */
.L_x_7813:
        /* <DEDUP_REMOVED lines=35> */
[--C-:B------:R-:W-:Y:S02]  /*64e0*/  SHF.R.U64 R157, R54, 0x10, R55.reuse ;  /* 0x00000010369d7819 */ /* 0x100fe40000001237 */
[----:B------:R-:W-:-:S02]  /*64f0*/  SHF.R.U32.HI R156, RZ, 0x10, R55 ;  /* 0x00000010ff9c7819 */ /* 0x000fc40000011637 */
[--C-:B------:R-:W-:Y:S01]  /*6500*/  SHF.R.U64 R125, R58, 0x10, R59.reuse ;  /* 0x000000103a7d7819 */ /* 0x100fe2000000123b */
[----:B-1----:R-:W-:Y:S01]  /*6510*/  IMAD.U32 R58, R45, 0x10000, RZ ;  /* 0x000100002d3a7824 */ /* 0x002fe200078e00ff */
[----:B------:R-:W-:Y:S01]  /*6520*/  SHF.R.U32.HI R124, RZ, 0x10, R59 ;  /* 0x00000010ff7c7819 */ /* 0x000fe2000001163b */
[----:B------:R-:W-:Y:S01]  /*6530*/  IMAD.U32 R59, R49, 0x10000, RZ ;  /* 0x00010000313b7824 */ /* 0x000fe200078e00ff */
[----:B------:R-:W-:Y:S01]  /*6540*/  LOP3.LUT R55, R51, 0xffff0000, RZ, 0xc0, !PT ;  /* 0xffff000033377812 */ /* 0x000fe200078ec0ff */
[----:B------:R-:W-:Y:S01]  /*6550*/  IMAD.U32 R51, R155, 0x10000, RZ ;  /* 0x000100009b337824 */ /* 0x000fe200078e00ff */
[----:B------:R-:W-:Y:S01]  /*6560*/  LOP3.LUT R82, R49, 0xffff0000, RZ, 0xc0, !PT ;  /* 0xffff000031527812 */ /* 0x000fe200078ec0ff */
[----:B------:R-:W-:Y:S01]  /*6570*/  IMAD.U32 R49, R151, 0x10000, RZ ;  /* 0x0001000097317824 */ /* 0x000fe200078e00ff */
[----:B------:R-:W-:Y:S01]  /*6580*/  PRMT R152, R152, 0x5410, R125 ;  /* 0x0000541098987816 */ /* 0x000fe2000000007d */
[----:B------:R-:W-:Y:S01]  /*6590*/  FMUL.FTZ R125, R59, R51 ;  /* 0x000000333b7d7220 */ /* 0x000fe20000410000 */
[----:B------:R-:W-:Y:S01]  /*65a0*/  PRMT R153, R153, 0x5410, R124 ;  /* 0x0000541099997816 */ /* 0x000fe2000000007c */
[-C--:B------:R-:W-:Y:S01]  /*65b0*/  FMUL.FTZ R59, R59, R49.reuse ;  /* 0x000000313b3b7220 */ /* 0x080fe20000410000 */
[----:B------:R-:W-:Y:S01]  /*65c0*/  PRMT R149, R149, 0x5410, R156 ;  /* 0x0000541095957816 */ /* 0x000fe2000000009c */
[C---:B------:R-:W-:Y:S01]  /*65d0*/  FFMA.FTZ R49, R58.reuse, R49, -R125 ;  /* 0x000000313a317223 */ /* 0x040fe2000001087d */
[----:B------:R-:W-:Y:S01]  /*65e0*/  LOP3.LUT R151, R151, 0xffff0000, RZ, 0xc0, !PT ;  /* 0xffff000097977812 */ /* 0x000fe200078ec0ff */
[----:B------:R-:W-:Y:S01]  /*65f0*/  IMAD.U32 R124, R153, 0x10000, RZ ;  /* 0x00010000997c7824 */ /* 0x000fe200078e00ff */
[----:B------:R-:W-:Y:S01]  /*6600*/  LOP3.LUT R155, R155, 0xffff0000, RZ, 0xc0, !PT ;  /* 0xffff00009b9b7812 */ /* 0x000fe200078ec0ff */
[----:B------:R-:W-:Y:S01]  /*6610*/  FFMA.FTZ R51, R58, R51, R59 ;  /* 0x000000333a337223 */ /* 0x000fe2000001003b */
[----:B------:R-:W-:Y:S01]  /*6620*/  SHF.R.U64 R159, R52, 0x10, R53 ;  /* 0x00000010349f7819 */ /* 0x000fe20000001235 */
[----:B------:R-:W-:Y:S01]  /*6630*/  IMAD.U32 R58, R149, 0x10000, RZ ;  /* 0x00010000953a7824 */ /* 0x000fe200078e00ff */
[----:B------:R-:W-:Y:S01]  /*6640*/  SHF.R.U64 R147, R56, 0x10, R57 ;  /* 0x0000001038937819 */ /* 0x000fe20000001239 */
[C---:B------:R-:W-:Y:S01]  /*6650*/  FMUL.FTZ R59, R82.reuse, R151 ;  /* 0x00000097523b7220 */ /* 0x040fe20000410000 */
[----:B------:R-:W-:Y:S01]  /*6660*/  LOP3.LUT R56, R45, 0xffff0000, RZ, 0xc0, !PT ;  /* 0xffff00002d387812 */ /* 0x000fe200078ec0ff */
[-C--:B------:R-:W-:Y:S01]  /*6670*/  FMUL.FTZ R125, R82, R155.reuse ;  /* 0x0000009b527d7220 */ /* 0x080fe20000410000 */
[----:B------:R-:W-:Y:S01]  /*6680*/  LOP3.LUT R153, R153, 0xffff0000, RZ, 0xc0, !PT ;  /* 0xffff000099997812 */ /* 0x000fe200078ec0ff */
[----:B------:R-:W-:Y:S01]  /*6690*/  FMUL.FTZ R156, R83, R124 ;  /* 0x0000007c539c7220 */ /* 0x000fe20000410000 */
[----:B------:R-:W-:Y:S01]  /*66a0*/  PRMT R150, R150, 0x5410, R159 ;  /* 0x0000541096967816 */ /* 0x000fe2000000009f */
[----:B------:R-:W-:Y:S01]  /*66b0*/  IMAD.U32 R57, R47, 0x10000, RZ ;  /* 0x000100002f397824 */ /* 0x000fe200078e00ff */
[----:B------:R-:W-:Y:S01]  /*66c0*/  LOP3.LUT R149, R149, 0xffff0000, RZ, 0xc0, !PT ;  /* 0xffff000095957812 */ /* 0x000fe200078ec0ff */
[----:B------:R-:W-:Y:S01]  /*66d0*/  FMUL.FTZ R83, R83, R58 ;  /* 0x0000003a53537220 */ /* 0x000fe20000410000 */
[----:B------:R-:W-:Y:S01]  /*66e0*/  LOP3.LUT R54, R47, 0xffff0000, RZ, 0xc0, !PT ;  /* 0xffff00002f367812 */ /* 0x000fe200078ec0ff */
[----:B------:R-:W-:Y:S01]  /*66f0*/  FFMA.FTZ R146, R56, R155, R59 ;  /* 0x0000009b38927223 */ /* 0x000fe2000001003b */
[----:B------:R-:W-:Y:S01]  /*6700*/  PRMT R154, R154, 0x5410, R147 ;  /* 0x000054109a9a7816 */ /* 0x000fe20000000093 */
[----:B------:R-:W-:Y:S01]  /*6710*/  FFMA.FTZ R82, R56, R151, -R125 ;  /* 0x0000009738527223 */ /* 0x000fe2000001087d */
[----:B------:R-:W-:Y:S01]  /*6720*/  FMUL.FTZ R59, R55, R153 ;  /* 0x00000099373b7220 */ /* 0x000fe20000410000 */
[----:B------:R-:W-:-:S02]  /*6730*/  IMAD.U32 R53, R48, 0x10000, RZ ;  /* 0x0001000030357824 */ /* 0x000fc400078e00ff */
[C---:B------:R-:W-:Y:S01]  /*6740*/  FFMA.FTZ R156, R57.reuse, R58, -R156 ;  /* 0x0000003a399c7223 */ /* 0x040fe2000001089c */
[----:B------:R-:W-:Y:S02]  /*6750*/  IMAD.U32 R56, R150, 0x10000, RZ ;  /* 0x0001000096387824 */ /* 0x000fe400078e00ff */
[----:B------:R-:W-:Y:S01]  /*6760*/  FFMA.FTZ R124, R57, R124, R83 ;  /* 0x0000007c397c7223 */ /* 0x000fe20000010053 */
[-C--:B------:R-:W-:Y:S01]  /*6770*/  FMUL.FTZ R125, R55, R149.reuse ;  /* 0x00000095377d7220 */ /* 0x080fe20000410000 */
[----:B------:R-:W-:Y:S02]  /*6780*/  IMAD.U32 R57, R154, 0x10000, RZ ;  /* 0x000100009a397824 */ /* 0x000fe400078e00ff */
[----:B------:R-:W-:Y:S01]  /*6790*/  FFMA.FTZ R149, R54, R149, -R59 ;  /* 0x0000009536957223 */ /* 0x000fe2000001083b */
[----:B------:R-:W-:Y:S01]  /*67a0*/  IMAD.U32 R52, R44, 0x10000, RZ ;  /* 0x000100002c347824 */ /* 0x000fe200078e00ff */
[----:B------:R-:W-:Y:S01]  /*67b0*/  LOP3.LUT R48, R48, 0xffff0000, RZ, 0xc0, !PT ;  /* 0xffff000030307812 */ /* 0x000fe200078ec0ff */
[C---:B------:R-:W-:Y:S01]  /*67c0*/  FMUL.FTZ R58, R53.reuse, R56 ;  /* 0x00000038353a7220 */ /* 0x040fe20000410000 */
[----:B------:R-:W-:Y:S01]  /*67d0*/  LOP3.LUT R59, R154, 0xffff0000, RZ, 0xc0, !PT ;  /* 0xffff00009a3b7812 */ /* 0x000fe200078ec0ff */
[-C--:B------:R-:W-:Y:S01]  /*67e0*/  FMUL.FTZ R83, R53, R57.reuse ;  /* 0x0000003935537220 */ /* 0x080fe20000410000 */
[----:B------:R-:W-:Y:S01]  /*67f0*/  LOP3.LUT R55, R150, 0xffff0000, RZ, 0xc0, !PT ;  /* 0xffff000096377812 */ /* 0x000fe200078ec0ff */
[----:B------:R-:W-:Y:S01]  /*6800*/  FFMA.FTZ R58, R52, R57, R58 ;  /* 0x00000039343a7223 */ /* 0x000fe2000001003a */
[----:B------:R-:W-:Y:S01]  /*6810*/  PRMT R148, R148, 0x5410, R157 ;  /* 0x0000541094947816 */ /* 0x000fe2000000009d */
        /* <DEDUP_REMOVED lines=8> */
[----:B------:R-:W-:Y:S01]  /*68a0*/  FFMA.FTZ R83, R52, R56, -R83 ;  /* 0x0000003834537223 */ /* 0x000fe20000010853 */
[----:B------:R-:W-:Y:S01]  /*68b0*/  LOP3.LUT R148, R148, 0xffff0000, RZ, 0xc0, !PT ;  /* 0xffff000094947812 */ /* 0x000fe200078ec0ff */
[C---:B------:R-:W-:Y:S01]  /*68c0*/  IMAD.U32 R52, R152.reuse, 0x10000, RZ ;  /* 0x0001000098347824 */ /* 0x040fe200078e00ff */
[----:B------:R-:W-:Y:S01]  /*68d0*/  LOP3.LUT R152, R152, 0xffff0000, RZ, 0xc0, !PT ;  /* 0xffff000098987812 */ /* 0x000fe200078ec0ff */
[----:B------:R-:W-:Y:S01]  /*68e0*/  FFMA.FTZ R125, R54, R153, R125 ;  /* 0x00000099367d7223 */ /* 0x000fe2000001007d */
        /* <DEDUP_REMOVED lines=13> */
[----:B------:R-:W-:Y:S02]  /*69c0*/  F2FP.BF16.F32.PACK_AB R50, R57, R58 ;  /* 0x0000003a3932723e */ /* 0x000fe400000010ff */
[----:B------:R-:W-:Y:S02]  /*69d0*/  F2FP.BF16.F32.PACK_AB R124, R125, R124 ;  /* 0x0000007c7d7c723e */ /* 0x000fe400000010ff */
[----:B------:R-:W-:Y:S02]  /*69e0*/  F2FP.BF16.F32.PACK_AB R53, R152, R53 ;  /* 0x000000359835723e */ /* 0x000fe400000010ff */
[----:B------:R-:W-:Y:S01]  /*69f0*/  F2FP.BF16.F32.PACK_AB R46, R45, R44 ;  /* 0x0000002c2d2e723e */ /* 0x000fe200000010ff */
[----:B------:R-:W-:Y:S01]  /*6a00*/  IMAD.MOV.U32 R44, RZ, RZ, R48 ;  /* 0x000000ffff2c7224 */ /* 0x000fe200078e0030 */
[----:B------:R-:W-:Y:S01]  /*6a10*/  F2FP.BF16.F32.PACK_AB R47, R149, R156 ;  /* 0x0000009c952f723e */ /* 0x000fe200000010ff */
[----:B------:R-:W-:-:S02]  /*6a20*/  IMAD.MOV.U32 R45, RZ, RZ, R49 ;  /* 0x000000ffff2d7224 */ /* 0x000fc400078e0031 */
[----:B------:R-:W-:Y:S02]  /*6a30*/  IMAD.MOV.U32 R48, RZ, RZ, R50 ;  /* 0x000000ffff307224 */ /* 0x000fe400078e0032 */
[----:B------:R-:W-:Y:S02]  /*6a40*/  IMAD.MOV.U32 R49, RZ, RZ, R51 ;  /* 0x000000ffff317224 */ /* 0x000fe400078e0033 */
[----:B------:R-:W-:Y:S02]  /*6a50*/  IMAD.MOV.U32 R50, RZ, RZ, R53 ;  /* 0x000000ffff327224 */ /* 0x000fe400078e0035 */
[----:B------:R-:W-:-:S07]  /*6a60*/  IMAD.MOV.U32 R51, RZ, RZ, R124 ;  /* 0x000000ffff337224 */ /* 0x000fce00078e007c */
.L_x_7820:
[----:B------:R-:W-:Y:S05]  /*6a70*/  BSYNC B2 ;  /* 0x0000000000027941 */ /* 0x000fea0003800000 */
.L_x_7819:
        /* <DEDUP_REMOVED lines=11> */
.L_x_7818:
[----:B------:R-:W-:Y:S05]  /*6b30*/  BSYNC B1 ;  /* 0x0000000000017941 */ /* 0x000fea0003800000 */
.L_x_7817:
        /* <DEDUP_REMOVED lines=36> */
[--C-:B------:R-:W-:Y:S02]  /*6d80*/  SHF.R.U32.HI R76, RZ, 0x10, R67.reuse ;  /* 0x00000010ff4c7819 */ /* 0x100fe40000011643 */
[----:B------:R-:W-:Y:S01]  /*6d90*/  SHF.R.U64 R77, R66, 0x10, R67 ;  /* 0x00000010424d7819 */ /* 0x000fe20000001243 */
[----:B------:R-:W-:Y:S01]  /*6da0*/  IMAD.U32 R67, R145, 0x10000, RZ ;  /* 0x0001000091437824 */ /* 0x000fe200078e00ff */
[--C-:B------:R-:W-:Y:S01]  /*6db0*/  SHF.R.U64 R81, R62, 0x10, R63.reuse ;  /* 0x000000103e517819 */ /* 0x100fe2000000123f */
[----:B------:R-:W-:Y:S01]  /*6dc0*/  IMAD.U32 R66, R141, 0x10000, RZ ;  /* 0x000100008d427824 */ /* 0x000fe200078e00ff */
[----:B------:R-:W-:Y:S01]  /*6dd0*/  SHF.R.U32.HI R80, RZ, 0x10, R63 ;  /* 0x00000010ff507819 */ /* 0x000fe2000001163f */
[----:B--2---:R-:W-:Y:S01]  /*6de0*/  IMAD.U32 R63, R49, 0x10000, RZ ;  /* 0x00010000313f7824 */ /* 0x004fe200078e00ff */
[----:B------:R-:W-:Y:S01]  /*6df0*/  SHF.R.U64 R79, R64, 0x10, R65 ;  /* 0x00000010404f7819 */ /* 0x000fe20000001241 */
[----:B------:R-:W-:Y:S01]  /*6e00*/  IMAD.U32 R65, R51, 0x10000, RZ ;  /* 0x0001000033417824 */ /* 0x000fe200078e00ff */
[----:B------:R-:W-:-:S02]  /*6e10*/  LOP3.LUT R64, R49, 0xffff0000, RZ, 0xc0, !PT ;  /* 0xffff000031407812 */ /* 0x000fc400078ec0ff */
[----:B------:R-:W-:Y:S02]  /*6e20*/  LOP3.LUT R145, R145, 0xffff0000, RZ, 0xc0, !PT ;  /* 0xffff000091917812 */ /* 0x000fe400078ec0ff */
[----:B------:R-:W-:Y:S02]  /*6e30*/  PRMT R143, R143, 0x5410, R76 ;  /* 0x000054108f8f7816 */ /* 0x000fe4000000004c */
[----:B------:R-:W-:Y:S01]  /*6e40*/  SHF.R.U64 R83, R60, 0x10, R61 ;  /* 0x000000103c537819 */ /* 0x000fe2000000123d */
[----:B------:R-:W-:Y:S01]  /*6e50*/  IMAD.U32 R61, R48, 0x10000, RZ ;  /* 0x00010000303d7824 */ /* 0x000fe200078e00ff */
[----:B------:R-:W-:Y:S01]  /*6e60*/  PRMT R144, R144, 0x5410, R79 ;  /* 0x0000541090907816 */ /* 0x000fe2000000004f */
[CC--:B------:R-:W-:Y:S01]  /*6e70*/  FMUL.FTZ R79, R63.reuse, R66.reuse ;  /* 0x000000423f4f7220 */ /* 0x0c0fe20000410000 */
[----:B------:R-:W-:Y:S01]  /*6e80*/  PRMT R142, R142, 0x5410, R77 ;  /* 0x000054108e8e7816 */ /* 0x000fe2000000004d */
[----:B------:R-:W-:Y:S01]  /*6e90*/  FMUL.FTZ R77, R63, R67 ;  /* 0x000000433f4d7220 */ /* 0x000fe20000410000 */
[----:B------:R-:W-:Y:S01]  /*6ea0*/  LOP3.LUT R60, R45, 0xffff0000, RZ, 0xc0, !PT ;  /* 0xffff00002d3c7812 */ /* 0x000fe200078ec0ff */
[----:B------:R-:W-:Y:S01]  /*6eb0*/  IMAD.U32 R63, R143, 0x10000, RZ ;  /* 0x000100008f3f7824 */ /* 0x000fe200078e00ff */
[----:B------:R-:W-:Y:S01]  /*6ec0*/  PRMT R138, R138, 0x5410, R81 ;  /* 0x000054108a8a7816 */ /* 0x000fe20000000051 */
[----:B------:R-:W-:Y:S01]  /*6ed0*/  FMUL.FTZ R81, R64, R145 ;  /* 0x0000009140517220 */ /* 0x000fe20000410000 */
[----:B------:R-:W-:Y:S01]  /*6ee0*/  PRMT R139, R139, 0x5410, R80 ;  /* 0x000054108b8b7816 */ /* 0x000fe20000000050 */
[C---:B------:R-:W-:Y:S01]  /*6ef0*/  FFMA.FTZ R77, R58.reuse, R66, -R77 ;  /* 0x000000423a4d7223 */ /* 0x040fe2000001084d */
[----:B------:R-:W-:Y:S01]  /*6f00*/  LOP3.LUT R141, R141, 0xffff0000, RZ, 0xc0, !PT ;  /* 0xffff00008d8d7812 */ /* 0x000fe200078ec0ff */
[----:B------:R-:W-:Y:S01]  /*6f10*/  FFMA.FTZ R79, R58, R67, R79 ;  /* 0x000000433a4f7223 */ /* 0x000fe2000001004f */
[----:B------:R-:W-:Y:S01]  /*6f20*/  LOP3.LUT R62, R48, 0xffff0000, RZ, 0xc0, !PT ;  /* 0xffff0000303e7812 */ /* 0x000fe200078ec0ff */
[----:B------:R-:W-:Y:S01]  /*6f30*/  IMAD.U32 R58, R139, 0x10000, RZ ;  /* 0x000100008b3a7824 */ /* 0x000fe200078e00ff */
[----:B------:R-:W-:Y:S01]  /*6f40*/  PRMT R140, R140, 0x5410, R83 ;  /* 0x000054108c8c7816 */ /* 0x000fe20000000053 */
[----:B------:R-:W-:Y:S01]  /*6f50*/  FFMA.FTZ R66, R60, R141, -R81 ;  /* 0x0000008d3c427223 */ /* 0x000fe20000010851 */
[----:B------:R-:W-:-:S02]  /*6f60*/  IMAD.U32 R48, R47, 0x10000, RZ ;  /* 0x000100002f307824 */ /* 0x000fc400078e00ff */
[C---:B------:R-:W-:Y:S01]  /*6f70*/  FMUL.FTZ R81, R65.reuse, R63 ;  /* 0x0000003f41517220 */ /* 0x040fe20000410000 */
[----:B------:R-:W-:Y:S01]  /*6f80*/  FMUL.FTZ R67, R64, R141 ;  /* 0x0000008d40437220 */ /* 0x000fe20000410000 */
[-C--:B------:R-:W-:Y:S01]  /*6f90*/  FMUL.FTZ R78, R65, R58.reuse ;  /* 0x0000003a414e7220 */ /* 0x080fe20000410000 */
[----:B------:R-:W-:Y:S01]  /*6fa0*/  LOP3.LUT R51, R51, 0xffff0000, RZ, 0xc0, !PT ;  /* 0xffff000033337812 */ /* 0x000fe200078ec0ff */
[----:B------:R-:W-:Y:S01]  /*6fb0*/  FFMA.FTZ R81, R48, R58, -R81 ;  /* 0x0000003a30517223 */ /* 0x000fe20000010851 */
[----:B------:R-:W-:Y:S01]  /*6fc0*/  LOP3.LUT R64, R143, 0xffff0000, RZ, 0xc0, !PT ;  /* 0xffff00008f407812 */ /* 0x000fe200078ec0ff */
[----:B------:R-:W-:Y:S01]  /*6fd0*/  FFMA.FTZ R76, R60, R145, R67 ;  /* 0x000000913c4c7223 */ /* 0x000fe20000010043 */
[----:B------:R-:W-:Y:S01]  /*6fe0*/  LOP3.LUT R58, R139, 0xffff0000, RZ, 0xc0, !PT ;  /* 0xffff00008b3a7812 */ /* 0x000fe200078ec0ff */
[----:B------:R-:W-:Y:S01]  /*6ff0*/  FFMA.FTZ R78, R48, R63, R78 ;  /* 0x0000003f304e7223 */ /* 0x000fe2000001004e */
[----:B------:R-:W-:Y:S01]  /*7000*/  IMAD.U32 R60, R144, 0x10000, RZ ;  /* 0x00010000903c7824 */ /* 0x000fe200078e00ff */
[----:B------:R-:W-:Y:S01]  /*7010*/  LOP3.LUT R49, R47, 0xffff0000, RZ, 0xc0, !PT ;  /* 0xffff00002f317812 */ /* 0x000fe200078ec0ff */
[----:B------:R-:W-:-:S02]  /*7020*/  IMAD.U32 R48, R140, 0x10000, RZ ;  /* 0x000100008c307824 */ /* 0x000fc400078e00ff */
[C---:B------:R-:W-:Y:S01]  /*7030*/  FMUL.FTZ R80, R51.reuse, R64 ;  /* 0x0000004033507220 */ /* 0x040fe20000410000 */
[----:B------:R-:W-:Y:S01]  /*7040*/  FMUL.FTZ R82, R51, R58 ;  /* 0x0000003a33527220 */ /* 0x000fe20000410000 */
[C---:B------:R-:W-:Y:S01]  /*7050*/  FMUL.FTZ R51, R61.reuse, R60 ;  /* 0x0000003c3d337220 */ /* 0x040fe20000410000 */
[----:B------:R-:W-:Y:S01]  /*7060*/  FMUL.FTZ R61, R61, R48 ;  /* 0x000000303d3d7220 */ /* 0x000fe20000410000 */
[----:B------:R-:W-:Y:S01]  /*7070*/  LOP3.LUT R144, R144, 0xffff0000, RZ, 0xc0, !PT ;  /* 0xffff000090907812 */ /* 0x000fe200078ec0ff */
[C---:B------:R-:W-:Y:S01]  /*7080*/  FFMA.FTZ R80, R49.reuse, R58, -R80 ;  /* 0x0000003a31507223 */ /* 0x040fe20000010850 */
[----:B------:R-:W-:Y:S01]  /*7090*/  FFMA.FTZ R58, R56, R48, -R51 ;  /* 0x00000030383a7223 */ /* 0x000fe20000010833 */
[----:B------:R-:W-:Y:S02]  /*70a0*/  IMAD.U32 R47, R50, 0x10000, RZ ;  /* 0x00010000322f7824 */ /* 0x000fe400078e00ff */
[----:B------:R-:W-:Y:S01]  /*70b0*/  FFMA.FTZ R56, R56, R60, R61 ;  /* 0x0000003c38387223 */ /* 0x000fe2000001003d */
        /* <DEDUP_REMOVED lines=32> */
.L_x_7824:
[----:B------:R-:W-:Y:S05]  /*72c0*/  BSYNC B2 ;  /* 0x0000000000027941 */ /* 0x000fea0003800000 */
.L_x_7823:
        /* <DEDUP_REMOVED lines=11> */
.L_x_7822:
[----:B------:R-:W-:Y:S05]  /*7380*/  BSYNC B1 ;  /* 0x0000000000017941 */ /* 0x000fea0003800000 */
.L_x_7821:
[----:B------:R-:W-:Y:S01]  /*7390*/  ISETP.GE.OR P4, PT, R189, R114, P2 ;  /* 0x00000072bd00720c */ /* 0x000fe20001786670 */
        /* <DEDUP_REMOVED lines=41> */
[----:B------:R-:W-:Y:S02]  /*7630*/  SHF.R.U32.HI R71, RZ, 0x10, R71 ;  /* 0x00000010ff477819 */ /* 0x000fe40000011647 */
[----:B------:R-:W-:Y:S02]  /*7640*/  SHF.R.U64 R66, R74, 0x10, R75 ;  /* 0x000000104a427819 */ /* 0x000fe4000000124b */
[----:B------:R-:W-:Y:S01]  /*7650*/  PRMT R134, R134, 0x5410, R69 ;  /* 0x0000541086867816 */ /* 0x000fe20000000045 */
[----:B------:R-:W-:Y:S01]  /*7660*/  IMAD.U32 R69, R128, 0x10000, RZ ;  /* 0x0001000080457824 */ /* 0x000fe200078e00ff */
[----:B------:R-:W-:Y:S02]  /*7670*/  SHF.R.U32.HI R75, RZ, 0x10, R75 ;  /* 0x00000010ff4b7819 */ /* 0x000fe4000001164b */
[----:B------:R-:W-:Y:S01]  /*7680*/  PRMT R136, R136, 0x5410, R71 ;  /* 0x0000541088887816 */ /* 0x000fe20000000047 */
[----:B------:R-:W-:Y:S01]  /*7690*/  FMUL.FTZ R71, R62, R69 ;  /* 0x000000453e477220 */ /* 0x000fe20000410000 */
[----:B------:R-:W-:Y:S01]  /*76a0*/  PRMT R130, R130, 0x5410, R67 ;  /* 0x0000541082827816 */ /* 0x000fe20000000043 */
[----:B------:R-:W-:Y:S01]  /*76b0*/  IMAD.U32 R67, R134, 0x10000, RZ ;  /* 0x0001000086437824 */ /* 0x000fe200078e00ff */
[----:B------:R-:W-:-:S02]  /*76c0*/  PRMT R132, R132, 0x5410, R75 ;  /* 0x0000541084847816 */ /* 0x000fc4000000004b */
        /* <DEDUP_REMOVED lines=19> */
[----:B------:R-:W-:Y:S01]  /*7800*/  LOP3.LUT R136, R136, 0xffff0000, RZ, 0xc0, !PT ;  /* 0xffff000088887812 */ /* 0x000fe200078ec0ff */
[----:B------:R-:W-:Y:S01]  /*7810*/  FFMA.FTZ R63, R59, R134, -R62 ;  /* 0x000000863b3f7223 */ /* 0x000fe2000001083e */
[----:B------:R-:W-:Y:S01]  /*7820*/  LOP3.LUT R49, R47, 0xffff0000, RZ, 0xc0, !PT ;  /* 0xffff00002f317812 */ /* 0x000fe200078ec0ff */
[C---:B------:R-:W-:Y:S01]  /*7830*/  FFMA.FTZ R69, R48.reuse, R67, -R69 ;  /* 0x0000004330457223 */ /* 0x040fe20000010845 */
[----:B------:R-:W-:Y:S01]  /*7840*/  FFMA.FTZ R64, R48, R71, R64 ;  /* 0x0000004730407223 */ /* 0x000fe20000010040 */
        /* <DEDUP_REMOVED lines=9> */
[-C--:B------:R-:W-:Y:S01]  /*78e0*/  FMUL.FTZ R62, R60, R58.reuse ;  /* 0x0000003a3c3e7220 */ /* 0x080fe20000410000 */
[----:B------:R-:W-:Y:S01]  /*78f0*/  LOP3.LUT R130, R130, 0xffff0000, RZ, 0xc0, !PT ;  /* 0xffff000082827812 */ /* 0x000fe200078ec0ff */
[C---:B------:R-:W-:Y:S02]  /*7900*/  IMAD.U32 R51, R50.reuse, 0x10000, RZ ;  /* 0x0001000032337824 */ /* 0x040fe400078e00ff */
[C---:B------:R-:W-:Y:S01]  /*7910*/  FFMA.FTZ R59, R45.reuse, R58, R59 ;  /* 0x0000003a2d3b7223 */ /* 0x040fe2000001003b */
        /* <DEDUP_REMOVED lines=35> */
.L_x_7826:
[----:B------:R-:W-:Y:S05]  /*7b50*/  BSYNC B1 ;  /* 0x0000000000017941 */ /* 0x000fea0003800000 */
.L_x_7825:
        /* <DEDUP_REMOVED lines=10> */
.L_x_7764:
[----:B------:R-:W-:-:S13]  /*7c00*/  ISETP.NE.AND P0, PT, R197, 0x3, PT ;  /* 0x00000003c500780c */ /* 0x000fda0003f05270 */
[----:B------:R-:W-:Y:S05]  /*7c10*/  @!P0 BRA `(.L_x_7827) ;  /* 0x0000000000048947 */ /* 0x000fea0003800000 */
[----:B------:R-:W-:Y:S01]  /*7c20*/  BPT.TRAP 0x1 ;  /* 0x000000040000795c */ /* 0x000fe20000300000 */
.L_x_7827:
        /* <DEDUP_REMOVED lines=9> */
.L_x_8085:
[----:B------:R-:W-:Y:S05]  /*7cc0*/  BSYNC B1 ;  /* 0x0000000000017941 */ /* 0x000fea0003800000 */
.L_x_7828:
        /* <DEDUP_REMOVED lines=20> */
.L_x_7831:
[----:B------:R-:W-:Y:S05]  /*7e10*/  BSYNC B1 ;  /* 0x0000000000017941 */ /* 0x000fea0003800000 */
.L_x_7830:
        /* <DEDUP_REMOVED lines=19> */
.L_x_7833:
[----:B------:R-:W-:Y:S05]  /*7f50*/  BSYNC B1 ;  /* 0x0000000000017941 */ /* 0x000fea0003800000 */
.L_x_7832:
        /* <DEDUP_REMOVED lines=19> */
.L_x_7835:
[----:B------:R-:W-:Y:S05]  /*8090*/  BSYNC B1 ;  /* 0x0000000000017941 */ /* 0x000fea0003800000 */
.L_x_7834:
        /* <DEDUP_REMOVED lines=21> */
.L_x_7801:
[----:B------:R-:W-:Y:S05]  /*81f0*/  BSYNC B0 ;  /* 0x0000000000007941 */ /* 0x000fea0003800000 */
.L_x_7763:
        /* <DEDUP_REMOVED lines=17> */
.L_x_7837:
[----:B------:R-:W-:Y:S05]  /*8310*/  BSYNC B0 ;  /* 0x0000000000007941 */ /* 0x000fea0003800000 */
.L_x_7836:
[----:B------:R-:W2:Y:S01]  /*8320*/  SYNCS.PHASECHK.TRANS64.TRYWAIT P0, [R105+URZ+0x288b0], R122 ;  /* 0x0288b07a690075a7 */ /* 0x000ea2000800017f */
[----:B------:R-:W-:Y:S01]  /*8330*/  ULDC UR36, c[0x0][0x2e4] ;  /* 0x0000b90000247ab9 */ /* 0x000fe20000000800 */
[----:B------:R-:W-:Y:S01]  /*8340*/  ULDC.64 UR40, c[0x0][0x318] ;  /* 0x0000c60000287ab9 */ /* 0x000fe20000000a00 */
[----:B------:R-:W-:Y:S01]  /*8350*/  ULDC.64 UR42, c[0x0][0x308] ;  /* 0x0000c200002a7ab9 */ /* 0x000fe20000000a00 */
[----:B------:R-:W-:Y:S04]  /*8360*/  BSSY B0, `(.L_x_7838) ;  /* 0x0000002000007945 */ /* 0x000fe80003800000 */
[----:B--2---:R-:W-:Y:S05]  /*8370*/  @!P0 BRA `(.L_x_7839) ;  /* 0x0000017400a48947 */ /* 0x004fea0003800000 */
.L_x_8086:
[----:B------:R-:W-:Y:S05]  /*8380*/  BSYNC B0 ;  /* 0x0000000000007941 */ /* 0x000fea0003800000 */
.L_x_7838:
        /* <DEDUP_REMOVED lines=18> */
.L_x_7841:
[----:B------:R-:W-:Y:S05]  /*84b0*/  BSYNC B0 ;  /* 0x0000000000007941 */ /* 0x000fea0003800000 */
.L_x_7840:
        /* <DEDUP_REMOVED lines=19> */
.L_x_7843:
[----:B------:R-:W-:Y:S05]  /*85f0*/  BSYNC B0 ;  /* 0x0000000000007941 */ /* 0x000fea0003800000 */
.L_x_7842:
        /* <DEDUP_REMOVED lines=19> */
.L_x_7845:
[----:B------:R-:W-:Y:S05]  /*8730*/  BSYNC B0 ;  /* 0x0000000000007941 */ /* 0x000fea0003800000 */
.L_x_7844:
        /* <DEDUP_REMOVED lines=19> */
.L_x_7847:
[----:B------:R-:W-:Y:S05]  /*8870*/  BSYNC B0 ;  /* 0x0000000000007941 */ /* 0x000fea0003800000 */
.L_x_7846:
        /* <DEDUP_REMOVED lines=22> */
.L_x_7758:
[----:B------:R-:W-:Y:S01]  /*89e0*/  ISETP.GE.AND P2, PT, R123, 0x1, PT ;  /* 0x000000017b00780c */ /* 0x000fe20003f46270 */
[----:B------:R-:W-:Y:S01]  /*89f0*/  IMAD.MOV.U32 R0, RZ, RZ, RZ ;  /* 0x000000ffff007224 */ /* 0x000fe200078e00ff */
[----:B------:R-:W-:Y:S01]  /*8a00*/  PLOP3.LUT P1, PT, PT, PT, PT, 0x80, 0x0 ;  /* 0x000000000000781c */ /* 0x000fe20003f2f070 */
[----:B------:R-:W-:Y:S01]  /*8a10*/  IMAD.MOV.U32 R3, RZ, RZ, RZ ;  /* 0x000000ffff037224 */ /* 0x000fe200078e00ff */
        /* <DEDUP_REMOVED lines=30> */
[----:B------:R-:W-:Y:S02]  /*8c00*/  IMAD.MOV.U32 R59, RZ, RZ, RZ ;  /* 0x000000ffff3b7224 */ /* 0x000fe400078e00ff */
[----:B------:R-:W-:Y:S02]  /*8c10*/  IMAD.MOV.U32 R10, RZ, RZ, RZ ;  /* 0x000000ffff0a7224 */ /* 0x000fe400078e00ff */
[----:B------:R-:W-:Y:S01]  /*8c20*/  IMAD.MOV.U32 R90, RZ, RZ, RZ ;  /* 0x000000ffff5a7224 */ /* 0x000fe200078e00ff */
[----:B------:R-:W-:Y:S06]  /*8c30*/  @P0 BRA `(.L_x_7849) ;  /* 0x00000000000c0947 */ /* 0x000fec0003800000 */
[----:B------:R-:W1:Y:S01]  /*8c40*/  FENCE.VIEW.ASYNC.G ;  /* 0x00000000000073c6 */ /* 0x000e620000000100 */
[----:B------:R-:W-:Y:S05]  /*8c50*/  WARPSYNC.ALL ;  /* 0x0000000000007948 */ /* 0x000fea0003800000 */
[----:B-1----:R-:W-:Y:S06]  /*8c60*/  BAR.ARV 0xc, 0x120 ;  /* 0x0304800000007b1d */ /* 0x002fec0000002000 */
.L_x_7849:
[----:B------:R-:W-:Y:S02]  /*8c70*/  IMAD.MOV.U32 R58, RZ, RZ, RZ ;  /* 0x000000ffff3a7224 */ /* 0x000fe400078e00ff */
[----:B------:R-:W-:Y:S01]  /*8c80*/  IMAD.MOV.U32 R11, RZ, RZ, RZ ;  /* 0x000000ffff0b7224 */ /* 0x000fe200078e00ff */
[----:B------:R-:W-:Y:S06]  /*8c90*/  @!P2 BRA `(.L_x_7850) ;  /* 0x000000f0002ca947 */ /* 0x000fec0003800000 */
[----:B------:R-:W-:-:S03]  /*8ca0*/  UMOV UR4, 0xffffffff ;  /* 0xffffffff00047882 */ /* 0x000fc60000000000 */
[----:B------:R-:W-:Y:S05]  /*8cb0*/  BRA.DIV UR4, `(.L_x_7851) ;  /* 0x0000016e04687947 */ /* 0x000fea000b800000 */
[----:B------:R1:W2:Y:S02]  /*8cc0*/  SHFL.IDX PT, R192, R231, RZ, 0x1f ;  /* 0x00001fffe7c07589 */ /* 0x0002a400000e0000 */
.L_x_8089:
[----:B--2---:R-:W-:Y:S02]  /*8cd0*/  LEA.HI R0, R192, R192, RZ, 0x1 ;  /* 0x000000c0c0007211 */ /* 0x004fe400078f08ff */
[----:B------:R-:W-:Y:S02]  /*8ce0*/  LOP3.LUT P0, RZ, R226, 0x3ff, RZ, 0xc0, !PT ;  /* 0x000003ffe2ff7812 */ /* 0x000fe4000780c0ff */
[----:B------:R-:W-:Y:S02]  /*8cf0*/  LOP3.LUT R3, R0, 0x1e, RZ, 0xc0, !PT ;  /* 0x0000001e00037812 */ /* 0x000fe400078ec0ff */
[----:B------:R-:W-:-:S03]  /*8d00*/  P2R R24, PR, RZ, 0x1 ;  /* 0x00000001ff187803 */ /* 0x000fc60000000000 */
[----:B------:R-:W-:-:S04]  /*8d10*/  IMAD.IADD R3, R192, 0x1, -R3 ;  /* 0x00000001c0037824 */ /* 0x000fc800078e0a03 */
[----:B------:R-:W-:-:S05]  /*8d20*/  IMAD R3, R3, 0x2000, R226 ;  /* 0x0000200003037824 */ /* 0x000fca00078e02e2 */
[----:B------:R-:W-:-:S04]  /*8d30*/  SHF.R.U32.HI R3, RZ, 0x4, R3 ;  /* 0x00000004ff037819 */ /* 0x000fc80000011603 */
[----:B------:R-:W-:Y:S01]  /*8d40*/  LOP3.LUT R52, R3, 0x3fff, RZ, 0xc0, !PT ;  /* 0x00003fff03347812 */ /* 0x000fe200078ec0ff */
[----:B------:R-:W-:Y:S06]  /*8d50*/  @!P0 BRA `(.L_x_7852) ;  /* 0x0000000000408947 */ /* 0x000fec0003800000 */
[----:B------:R-:W-:Y:S01]  /*8d60*/  MOV R0, 0x0 ;  /* 0x0000000000007802 */ /* 0x000fe20000000f00 */
[----:B------:R-:W-:Y:S01]  /*8d70*/  ULDC.64 UR4, c[0x4][0x1b8] ;  /* 0x01006e0000047ab9 */ /* 0x000fe20000000a00 */
[----:B------:R-:W-:Y:S01]  /*8d80*/  ULDC.64 UR6, c[0x4][0x1c0] ;  /* 0x0100700000067ab9 */ /* 0x000fe20000000a00 */
[----:B------:R-:W-:Y:S01]  /*8d90*/  IMAD.U32 R4, RZ, RZ, UR4 ;  /* 0x00000004ff047e24 */ /* 0x000fe2000f8e00ff */
[----:B------:R2:W3:Y:S01]  /*8da0*/  LDC.64 R14, c[0x4][R0] ;  /* 0x01000000000e7b82 */ /* 0x0004e20000000a00 */
        /* <DEDUP_REMOVED lines=8> */
[----:B--2---:R-:W-:-:S07]  /*8e30*/  IMAD.MOV.U32 R13, RZ, RZ, RZ ;  /* 0x000000ffff0d7224 */ /* 0x004fce00078e00ff */
[----:B------:R-:W-:-:S07]  /*8e40*/  LEPC R20, `(.L_x_7852) ;  /* 0x000000001014794e */ /* 0x000fce0000000000 */
[----:B01-3-5:R-:W-:Y:S05]  /*8e50*/  CALL.ABS.NOINC R14 ;  /* 0x000000000e007343 */ /* 0x02bfea0003c00000 */
.L_x_7852:
[----:B------:R-:W-:Y:S02]  /*8e60*/  ULDC UR4, c[0x0][0x3d4] ;  /* 0x0000f50000047ab9 */ /* 0x000fe40000000800 */
[----:B------:R-:W-:-:S13]  /*8e70*/  ISETP.LT.AND P0, PT, RZ, UR4, PT ;  /* 0x00000004ff007c0c */ /* 0x000fda000bf01270 */
[----:B------:R-:W-:Y:S05]  /*8e80*/  @P0 BRA `(.L_x_7853) ;  /* 0x00000000003c0947 */ /* 0x000fea0003800000 */
[----:B------:R-:W-:-:S04]  /*8e90*/  LEA.HI R0, R223, R223, RZ, 0x1 ;  /* 0x000000dfdf007211 */ /* 0x000fc800078f08ff */
[----:B------:R-:W-:-:S05]  /*8ea0*/  LOP3.LUT R0, R0, 0xfffffffe, RZ, 0xc0, !PT ;  /* 0xfffffffe00007812 */ /* 0x000fca00078ec0ff */
[----:B------:R-:W-:-:S05]  /*8eb0*/  IMAD.IADD R0, R223, 0x1, -R0 ;  /* 0x00000001df007824 */ /* 0x000fca00078e0a00 */
[----:B------:R-:W-:-:S04]  /*8ec0*/  SHF.L.U32 R3, R0, 0x1f, RZ ;  /* 0x0000001f00037819 */ /* 0x000fc800000006ff */
[----:B------:R2:W3:Y:S03]  /*8ed0*/  SYNCS.PHASECHK.TRANS64.TRYWAIT P0, [R2+URZ+0x28800], R3 ;  /* 0x02880003020075a7 */ /* 0x0004e6000800017f */
[----:B---3--:R-:W-:Y:S05]  /*8ee0*/  @!P0 NANOSLEEP.SYNCS 0x989680 ;  /* 0x009896800000895d */ /* 0x008fea0003900000 */
[----:B------:R-:W3:Y:S01]  /*8ef0*/  @!P0 SYNCS.PHASECHK.TRANS64 P0, [R2+URZ+0x28800], R3 ;  /* 0x02880003020085a7 */ /* 0x000ee2000800007f */
[----:B------:R-:W-:Y:S04]  /*8f00*/  BSSY B0, `(.L_x_7854) ;  /* 0x0000006000007945 */ /* 0x000fe80003800000 */
[----:B---3--:R-:W-:Y:S05]  /*8f10*/  @P0 BRA `(.L_x_7855) ;  /* 0x0000000000100947 */ /* 0x008fea0003800000 */
.L_x_7856:
[----:B---3--:R3:W4:Y:S02]  /*8f20*/  SYNCS.PHASECHK.TRANS64.TRYWAIT P0, [R2+URZ+0x28800], R3 ;  /* 0x02880003020075a7 */ /* 0x008724000800017f */
[----:B----4-:R-:W-:Y:S05]  /*8f30*/  @!P0 NANOSLEEP.SYNCS 0x989680 ;  /* 0x009896800000895d */ /* 0x010fea0003900000 */
[----:B------:R-:W4:Y:S02]  /*8f40*/  @!P0 SYNCS.PHASECHK.TRANS64 P0, [R2+URZ+0x28800], R3 ;  /* 0x02880003020085a7 */ /* 0x000f24000800007f */
[----:B----4-:R-:W-:Y:S05]  /*8f50*/  @!P0 BRA `(.L_x_7856) ;  /* 0xfffffffc00f08947 */ /* 0x010fea000383ffff */
.L_x_7855:
[----:B------:R-:W-:Y:S05]  /*8f60*/  BSYNC B0 ;  /* 0x0000000000007941 */ /* 0x000fea0003800000 */
.L_x_7854:
[----:B------:R-:W-:Y:S05]  /*8f70*/  BRA `(.L_x_7857) ;  /* 0x0000005400787947 */ /* 0x000fea0003800000 */
.L_x_7853:
[----:B------:R-:W2:Y:S01]  /*8f80*/  LDC.64 R12, c[0x0][0x3d8] ;  /* 0x0000f600ff0c7b82 */ /* 0x000ea20000000a00 */
[----:B-----5:R-:W-:Y:S01]  /*8f90*/  SHF.R.S32.HI R3, RZ, 0x1f, R117 ;  /* 0x0000001fff037819 */ /* 0x020fe20000011475 */
[----:B------:R-:W-:Y:S01]  /*8fa0*/  IMAD.MOV.U32 R6, RZ, RZ, R16 ;  /* 0x000000ffff067224 */ /* 0x000fe200078e0010 */
[----:B------:R-:W-:Y:S01]  /*8fb0*/  ISETP.NE.AND P4, PT, R24, RZ, PT ;  /* 0x000000ff1800720c */ /* 0x000fe20003f85270 */
[----:B------:R-:W-:Y:S01]  /*8fc0*/  IMAD.MOV.U32 R7, RZ, RZ, R17 ;  /* 0x000000ffff077224 */ /* 0x000fe200078e0011 */
[--C-:B------:R-:W-:Y:S01]  /*8fd0*/  SHF.R.S32.HI R5, RZ, 0x1f, R22.reuse ;  /* 0x0000001fff057819 */ /* 0x100fe20000011416 */
[----:B------:R-:W-:Y:S02]  /*8fe0*/  IMAD.MOV.U32 R4, RZ, RZ, R22 ;  /* 0x000000ffff047224 */ /* 0x000fe400078e0016 */
[----:B------:R-:W3:Y:S01]  /*8ff0*/  LDC.64 R14, c[0x0][0x3e8] ;  /* 0x0000fa00ff0e7b82 */ /* 0x000ee20000000a00 */
[-C--:B--2---:R-:W-:Y:S01]  /*9000*/  IMAD R0, R3, R12.reuse, RZ ;  /* 0x0000000c03007224 */ /* 0x084fe200078e02ff */
[----:B------:R-:W-:Y:S01]  /*9010*/  SHF.L.U64.HI R30, R12, 0x5, R13 ;  /* 0x000000050c1e7819 */ /* 0x000fe2000001020d */
[----:B------:R-:W-:-:S04]  /*9020*/  IMAD.WIDE.U32 R8, R18, R12, R6 ;  /* 0x0000000c12087225 */ /* 0x000fc800078e0006 */
[----:B------:R-:W-:Y:S02]  /*9030*/  IMAD R21, R19, R12, RZ ;  /* 0x0000000c13157224 */ /* 0x000fe400078e02ff */
[-C--:B---3--:R-:W-:Y:S01]  /*9040*/  IMAD R20, R3, R14.reuse, RZ ;  /* 0x0000000e03147224 */ /* 0x088fe200078e02ff */
        /* <DEDUP_REMOVED lines=39> */
[----:B01-3--:R-:W-:Y:S05]  /*92c0*/  CALL.ABS.NOINC R14 ;  /* 0x000000000e007343 */ /* 0x00bfea0003c00000 */
.L_x_7858:
[----:B------:R-:W2:Y:S01]  /*92d0*/  LDC.64 R12, c[0x0][0x3d8] ;  /* 0x0000f600ff0c7b82 */ /* 0x000ea20000000a00 */
[----:B------:R-:W-:Y:S01]  /*92e0*/  SHF.R.S32.HI R3, RZ, 0x1f, R193 ;  /* 0x0000001fff037819 */ /* 0x000fe200000114c1 */
[----:B------:R-:W-:Y:S01]  /*92f0*/  ULDC.U8 UR4, c[0x0][0x3f0] ;  /* 0x0000fc0000047ab9 */ /* 0x000fe20000000000 */
[----:B------:R-:W-:Y:S01]  /*9300*/  BSSY B0, `(.L_x_7859) ;  /* 0x000051d000007945 */ /* 0x000fe20003800000 */
[----:B------:R-:W-:-:S04]  /*9310*/  ISETP.NE.AND P0, PT, RZ, UR4, PT ;  /* 0x00000004ff007c0c */ /* 0x000fc8000bf05270 */
[----:B------:R-:W3:Y:S01]  /*9320*/  LDC.64 R10, c[0x0][0x3e8] ;  /* 0x0000fa00ff0a7b82 */ /* 0x000ee20000000a00 */
[-C--:B--2---:R-:W-:Y:S02]  /*9330*/  IMAD R0, R3, R12.reuse, RZ ;  /* 0x0000000c03007224 */ /* 0x084fe400078e02ff */
[----:B------:R-:W-:-:S04]  /*9340*/  IMAD.WIDE.U32 R4, R193, R12, RZ ;  /* 0x0000000cc1047225 */ /* 0x000fc800078e00ff */
[-C--:B---3--:R-:W-:Y:S02]  /*9350*/  IMAD R6, R3, R10.reuse, RZ ;  /* 0x0000000a03067224 */ /* 0x088fe400078e02ff */
        /* <DEDUP_REMOVED lines=12> */
[----:B------:R-:W2:Y:S01]  /*9420*/  LDC R0, c[0x0][0x428] ;  /* 0x00010a00ff007b82 */ /* 0x000ea20000000800 */
        /* <DEDUP_REMOVED lines=11> */
[----:B--2---:R-:W-:-:S13]  /*94e0*/  ISETP.NE.AND P4, PT, R0, 0x1, PT ;  /* 0x000000010000780c */ /* 0x004fda0003f85270 */
[----:B------:R-:W2:Y:S08]  /*94f0*/  @P4 LDC R20, c[0x0][0x42c] ;  /* 0x00010b00ff144b82 */ /* 0x000eb00000000800 */
[----:B------:R-:W3:Y:S01]  /*9500*/  @P4 LDC R21, c[0x0][0x430] ;  /* 0x00010c00ff154b82 */ /* 0x000ee20000000800 */
        /* <DEDUP_REMOVED lines=22> */
.L_x_7862:
[----:B------:R-:W-:Y:S05]  /*9670*/  BSYNC B1 ;  /* 0x0000000000017941 */ /* 0x000fea0003800000 */
.L_x_7861:
[----:B------:R-:W-:Y:S04]  /*9680*/  BSSY B1, `(.L_x_7863) ;  /* 0x0000017000017945 */ /* 0x000fe80003800000 */
[----:B------:R-:W-:Y:S05]  /*9690*/  @P1 BRA `(.L_x_7864) ;  /* 0x0000000000541947 */ /* 0x000fea0003800000 */
[----:B----4-:R-:W-:Y:S01]  /*96a0*/  IADD3 R9, P2, P3, R63, R29, R6 ;  /* 0x0000001d3f097210 */ /* 0x010fe20007b5e006 */
        /* <DEDUP_REMOVED lines=20> */
.L_x_7864:
[----:B------:R-:W-:Y:S05]  /*97f0*/  BSYNC B1 ;  /* 0x0000000000017941 */ /* 0x000fea0003800000 */
.L_x_7863:
[----:B-----5:R-:W-:Y:S01]  /*9800*/  IMAD.MOV.U32 R3, RZ, RZ, R48 ;  /* 0x000000ffff037224 */ /* 0x020fe200078e0030 */
[-C--:B------:R-:W-:Y:S01]  /*9810*/  ISETP.GE.AND P2, PT, R187, R72.reuse, PT ;  /* 0x00000048bb00720c */ /* 0x080fe20003f46270 */
[----:B------:R-:W-:Y:S01]  /*9820*/  IMAD R0, R193, 0x80, R18 ;  /* 0x00000080c1007824 */ /* 0x000fe200078e0212 */
[----:B------:R-:W-:Y:S01]  /*9830*/  BSSY B1, `(.L_x_7865) ;  /* 0x0000048000017945 */ /* 0x000fe20003800000 */
[----:B----4-:R-:W-:Y:S01]  /*9840*/  IMAD.MOV.U32 R8, RZ, RZ, R49 ;  /* 0x000000ffff087224 */ /* 0x010fe200078e0031 */
[----:B------:R-:W-:Y:S01]  /*9850*/  ISETP.GE.AND P3, PT, R189, R72, PT ;  /* 0x00000048bd00720c */ /* 0x000fe20003f66270 */
[----:B------:R-:W-:Y:S01]  /*9860*/  IMAD.MOV.U32 R15, RZ, RZ, R53 ;  /* 0x000000ffff0f7224 */ /* 0x000fe200078e0035 */
[----:B------:R-:W-:Y:S01]  /*9870*/  PRMT R53, R53, 0x5410, R3 ;  /* 0x0000541035357816 */ /* 0x000fe20000000003 */
[----:B------:R-:W-:Y:S01]  /*9880*/  IMAD R3, R219, 0x20, R0 ;  /* 0x00000020db037824 */ /* 0x000fe200078e0200 */
[----:B------:R-:W-:Y:S01]  /*9890*/  PRMT R78, R8, 0x7610, R78 ;  /* 0x00007610084e7816 */ /* 0x000fe2000000004e */
[----:B------:R-:W-:Y:S01]  /*98a0*/  IMAD.MOV.U32 R0, RZ, RZ, R44 ;  /* 0x000000ffff007224 */ /* 0x000fe200078e002c */
[----:B------:R-:W-:Y:S01]  /*98b0*/  CS2R R26, SRZ ;  /* 0x00000000001a7805 */ /* 0x000fe2000001ff00 */
[----:B------:R-:W-:Y:S01]  /*98c0*/  IMAD.MOV.U32 R8, RZ, RZ, R50 ;  /* 0x000000ffff087224 */ /* 0x000fe200078e0032 */
[----:B------:R-:W-:Y:S01]  /*98d0*/  CS2R R34, SRZ ;  /* 0x0000000000227805 */ /* 0x000fe2000001ff00 */
[----:B------:R-:W-:Y:S01]  /*98e0*/  IMAD.MOV.U32 R9, RZ, RZ, R45 ;  /* 0x000000ffff097224 */ /* 0x000fe200078e002d */
[----:B------:R-:W-:Y:S01]  /*98f0*/  PRMT R68, R0, 0x7610, R68 ;  /* 0x0000761000447816 */ /* 0x000fe20000000044 */
[----:B--2---:R-:W-:Y:S01]  /*9900*/  @P4 IMAD.HI.U32 R0, R3, R20, RZ ;  /* 0x0000001403004227 */ /* 0x004fe200078e00ff */
[----:B------:R-:W-:-:S02]  /*9910*/  PRMT R79, R8, 0x7610, R79 ;  /* 0x00007610084f7816 */ /* 0x000fc4000000004f */
[----:B------:R-:W-:Y:S02]  /*9920*/  CS2R R30, SRZ ;  /* 0x00000000001e7805 */ /* 0x000fe4000001ff00 */
[----:B------:R-:W-:Y:S01]  /*9930*/  PRMT R67, R9, 0x7610, R67 ;  /* 0x0000761009437816 */ /* 0x000fe20000000043 */
[----:B------:R-:W-:Y:S01]  /*9940*/  IMAD.MOV.U32 R8, RZ, RZ, R51 ;  /* 0x000000ffff087224 */ /* 0x000fe200078e0033 */
[----:B---3--:R-:W-:Y:S01]  /*9950*/  @P4 SHF.R.U32.HI R3, RZ, R21, R0 ;  /* 0x00000015ff034219 */ /* 0x008fe20000011600 */
        /* <DEDUP_REMOVED lines=10> */
[--C-:B------:R-:W-:Y:S01]  /*9a00*/  IMAD.MOV.U32 R14, RZ, RZ, R56.reuse ;  /* 0x000000ffff0e7224 */ /* 0x100fe200078e0038 */
[----:B------:R-:W-:Y:S01]  /*9a10*/  PRMT R56, R8, 0x7610, R56 ;  /* 0x0000761008387816 */ /* 0x000fe20000000038 */
[----:B------:R-:W-:Y:S01]  /*9a20*/  IMAD.MOV.U32 R20, RZ, RZ, R38 ;  /* 0x000000ffff147224 */ /* 0x000fe200078e0026 */
[----:B------:R-:W-:Y:S01]  /*9a30*/  PRMT R55, R0, 0x7610, R55 ;  /* 0x0000761000377816 */ /* 0x000fe20000000037 */
[----:B------:R-:W-:Y:S01]  /*9a40*/  IMAD.MOV.U32 R21, RZ, RZ, R39 ;  /* 0x000000ffff157224 */ /* 0x000fe200078e0027 */
[----:B------:R-:W-:Y:S01]  /*9a50*/  CS2R R24, SRZ ;  /* 0x0000000000187805 */ /* 0x000fe2000001ff00 */
[C---:B------:R-:W-:Y:S01]  /*9a60*/  IMAD R8, R9.reuse, R10, RZ ;  /* 0x0000000a09087224 */ /* 0x040fe200078e02ff */
[----:B------:R-:W-:Y:S01]  /*9a70*/  PRMT R53, R20, 0x7610, R53 ;  /* 0x0000761014357816 */ /* 0x000fe20000000035 */
[-C--:B------:R-:W-:Y:S01]  /*9a80*/  IMAD R0, R9, R12.reuse, RZ ;  /* 0x0000000c09007224 */ /* 0x080fe200078e02ff */
[----:B------:R-:W-:Y:S01]  /*9a90*/  PRMT R54, R21, 0x7610, R54 ;  /* 0x0000761015367816 */ /* 0x000fe20000000036 */
[C---:B------:R-:W-:Y:S01]  /*9aa0*/  IMAD R77, R3.reuse, R11, R8 ;  /* 0x0000000b034d7224 */ /* 0x040fe200078e0208 */
[----:B------:R-:W-:Y:S01]  /*9ab0*/  CS2R R20, SRZ ;  /* 0x0000000000147805 */ /* 0x000fe2000001ff00 */
[----:B------:R-:W-:Y:S01]  /*9ac0*/  IMAD.WIDE.U32 R58, R3, R12, R58 ;  /* 0x0000000c033a7225 */ /* 0x000fe200078e003a */
[----:B------:R-:W-:-:S02]  /*9ad0*/  CS2R R8, SRZ ;  /* 0x0000000000087805 */ /* 0x000fc4000001ff00 */
[----:B------:R-:W-:Y:S01]  /*9ae0*/  CS2R R28, SRZ ;  /* 0x00000000001c7805 */ /* 0x000fe2000001ff00 */
[----:B------:R-:W-:-:S04]  /*9af0*/  IMAD.WIDE.U32 R14, R3, R10, R14 ;  /* 0x0000000a030e7225 */ /* 0x000fc800078e000e */
        /* <DEDUP_REMOVED lines=12> */
[----:B------:R-:W-:Y:S02]  /*9bc0*/  LEA.HI.X R30, R10, R5, R11, 0x6, P4 ;  /* 0x000000050a1e7211 */ /* 0x000fe400020f340b */
[----:B------:R-:W-:Y:S01]  /*9bd0*/  LEA R72, P4, R28, UR4, 0x1 ;  /* 0x000000041c487c11 */ /* 0x000fe2000f8808ff */
[----:B------:R-:W-:Y:S02]  /*9be0*/  ULDC UR4, c[0x0][0x3d4] ;  /* 0x0000f50000047ab9 */ /* 0x000fe40000000800 */
[----:B------:R-:W-:Y:S01]  /*9bf0*/  IMAD.X R3, R30, 0x1, R69, P5 ;  /* 0x000000011e037824 */ /* 0x000fe200028e0645 */
[----:B------:R-:W-:Y:S02]  /*9c00*/  LEA R74, P5, R0, UR6, 0x1 ;  /* 0x00000006004a7c11 */ /* 0x000fe4000f8a08ff */
[----:B------:R-:W-:-:S02]  /*9c10*/  CS2R R30, SRZ ;  /* 0x00000000001e7805 */ /* 0x000fc4000001ff00 */
        /* <DEDUP_REMOVED lines=9> */
.L_x_7866:
[----:B------:R-:W-:Y:S05]  /*9cb0*/  BSYNC B1 ;  /* 0x0000000000017941 */ /* 0x000fea0003800000 */
.L_x_7865:
        /* <DEDUP_REMOVED lines=27> */
.L_x_7868:
[----:B------:R-:W-:Y:S05]  /*9e70*/  BSYNC B1 ;  /* 0x0000000000017941 */ /* 0x000fea0003800000 */
.L_x_7867:
[----:B------:R-:W-:Y:S01]  /*9e80*/  ULDC.64 UR4, c[0x0][0x3c8] ;  /* 0x0000f20000047ab9 */ /* 0x000fe20000000a00 */
[----:B------:R-:W-:Y:S01]  /*9e90*/  ULDC.64 UR6, c[0x0][0x3e0] ;  /* 0x0000f80000067ab9 */ /* 0x000fe20000000a00 */
[----:B---3--:R-:W-:Y:S01]  /*9ea0*/  IMAD.IADD R5, R59, 0x1, R57 ;  /* 0x000000013b057824 */ /* 0x008fe200078e0239 */
        /* <DEDUP_REMOVED lines=9> */
[----:B--2---:R-:W-:Y:S02]  /*9f40*/  PRMT R72, R7, 0x7610, R72 ;  /* 0x0000761007487816 */ /* 0x004fe40000000048 */
[----:B------:R-:W-:Y:S01]  /*9f50*/  LEA.HI R6, R223, R223, RZ, 0x1 ;  /* 0x000000dfdf067211 */ /* 0x000fe200078f08ff */
[----:B------:R-:W-:Y:S06]  /*9f60*/  BRA.DIV UR4, `(.L_x_7869) ;  /* 0x0000015a04e87947 */ /* 0x000fec000b800000 */
.L_x_8092:
[----:B------:R-:W-:-:S03]  /*9f70*/  UMOV UR4, 0xffffffff ;  /* 0xffffffff00047882 */ /* 0x000fc60000000000 */
[----:B------:R-:W-:Y:S05]  /*9f80*/  BRA.DIV UR4, `(.L_x_7870) ;  /* 0x0000015e04087947 */ /* 0x000fea000b800000 */
.L_x_8095:
[----:B------:R-:W-:-:S03]  /*9f90*/  UMOV UR4, 0xffffffff ;  /* 0xffffffff00047882 */ /* 0x000fc60000000000 */
[----:B------:R-:W-:Y:S05]  /*9fa0*/  BRA.DIV UR4, `(.L_x_7871) ;  /* 0x0000015e04287947 */ /* 0x000fea000b800000 */
.L_x_8098:
[----:B------:R-:W-:-:S03]  /*9fb0*/  UMOV UR4, 0xffffffff ;  /* 0xffffffff00047882 */ /* 0x000fc60000000000 */
[----:B------:R-:W-:Y:S05]  /*9fc0*/  BRA.DIV UR4, `(.L_x_7872) ;  /* 0x0000015e04487947 */ /* 0x000fea000b800000 */
.L_x_8101:
[----:B------:R-:W-:-:S03]  /*9fd0*/  UMOV UR4, 0xffffffff ;  /* 0xffffffff00047882 */ /* 0x000fc60000000000 */
[----:B------:R-:W-:Y:S05]  /*9fe0*/  BRA.DIV UR4, `(.L_x_7873) ;  /* 0x0000015e04687947 */ /* 0x000fea000b800000 */
.L_x_8104:
[----:B------:R-:W-:-:S03]  /*9ff0*/  UMOV UR4, 0xffffffff ;  /* 0xffffffff00047882 */ /* 0x000fc60000000000 */
[----:B------:R-:W-:Y:S05]  /*a000*/  BRA.DIV UR4, `(.L_x_7874) ;  /* 0x0000015e04887947 */ /* 0x000fea000b800000 */
.L_x_8107:
[----:B------:R-:W-:-:S03]  /*a010*/  UMOV UR4, 0xffffffff ;  /* 0xffffffff00047882 */ /* 0x000fc60000000000 */
[----:B------:R-:W-:Y:S05]  /*a020*/  BRA.DIV UR4, `(.L_x_7875) ;  /* 0x0000015e04a87947 */ /* 0x000fea000b800000 */
.L_x_8110:
[----:B------:R-:W-:-:S03]  /*a030*/  UMOV UR4, 0xffffffff ;  /* 0xffffffff00047882 */ /* 0x000fc60000000000 */
[----:B------:R-:W-:Y:S05]  /*a040*/  BRA.DIV UR4, `(.L_x_7876) ;  /* 0x0000015e04c87947 */ /* 0x000fea000b800000 */
.L_x_8113:
[----:B------:R-:W-:-:S03]  /*a050*/  UMOV UR4, 0xffffffff ;  /* 0xffffffff00047882 */ /* 0x000fc60000000000 */
[----:B------:R-:W-:Y:S05]  /*a060*/  BRA.DIV UR4, `(.L_x_7877) ;  /* 0x0000015e04e87947 */ /* 0x000fea000b800000 */
.L_x_8116:
[----:B------:R-:W-:-:S03]  /*a070*/  UMOV UR4, 0xffffffff ;  /* 0xffffffff00047882 */ /* 0x000fc60000000000 */
[----:B------:R-:W-:Y:S05]  /*a080*/  BRA.DIV UR4, `(.L_x_7878) ;  /* 0x0000016204087947 */ /* 0x000fea000b800000 */
.L_x_8119:
[----:B------:R-:W-:-:S03]  /*a090*/  UMOV UR4, 0xffffffff ;  /* 0xffffffff00047882 */ /* 0x000fc60000000000 */
[----:B------:R-:W-:Y:S05]  /*a0a0*/  BRA.DIV UR4, `(.L_x_7879) ;  /* 0x0000016204287947 */ /* 0x000fea000b800000 */
.L_x_8122:
[----:B------:R-:W-:-:S03]  /*a0b0*/  UMOV UR4, 0xffffffff ;  /* 0xffffffff00047882 */ /* 0x000fc60000000000 */
[----:B------:R-:W-:Y:S05]  /*a0c0*/  BRA.DIV UR4, `(.L_x_7880) ;  /* 0x0000016204487947 */ /* 0x000fea000b800000 */
.L_x_8125:
[----:B------:R-:W-:-:S03]  /*a0d0*/  UMOV UR4, 0xffffffff ;  /* 0xffffffff00047882 */ /* 0x000fc60000000000 */
[----:B------:R-:W-:Y:S05]  /*a0e0*/  BRA.DIV UR4, `(.L_x_7881) ;  /* 0x0000016204687947 */ /* 0x000fea000b800000 */
.L_x_8128:
[----:B------:R-:W-:Y:S01]  /*a0f0*/  UMOV UR4, 0xffffffff ;  /* 0xffffffff00047882 */ /* 0x000fe20000000000 */
[----:B------:R-:W-:Y:S02]  /*a100*/  LOP3.LUT R6, R6, 0xfffffffe, RZ, 0xc0, !PT ;  /* 0xfffffffe06067812 */ /* 0x000fe400078ec0ff */
[----:B------:R-:W-:Y:S05]  /*a110*/  BRA.DIV UR4, `(.L_x_7882) ;  /* 0x0000016204847947 */ /* 0x000fea000b800000 */
.L_x_8131:
[----:B------:R-:W-:Y:S01]  /*a120*/  UMOV UR4, 0xffffffff ;  /* 0xffffffff00047882 */ /* 0x000fe20000000000 */
[----:B------:R-:W-:Y:S02]  /*a130*/  IMAD.IADD R5, R223, 0x1, -R6 ;  /* 0x00000001df057824 */ /* 0x000fe400078e0a06 */
[----:B------:R-:W-:Y:S05]  /*a140*/  BRA.DIV UR4, `(.L_x_7883) ;  /* 0x0000016204a07947 */ /* 0x000fea000b800000 */
.L_x_8134:
[----:B------:R-:W-:Y:S01]  /*a150*/  UMOV UR4, 0xffffffff ;  /* 0xffffffff00047882 */ /* 0x000fe20000000000 */
[----:B------:R-:W-:Y:S02]  /*a160*/  SHF.L.U32 R5, R5, 0x1f, RZ ;  /* 0x0000001f05057819 */ /* 0x000fe400000006ff */
[----:B------:R-:W-:Y:S05]  /*a170*/  BRA.DIV UR4, `(.L_x_7884) ;  /* 0x0000016204bc7947 */ /* 0x000fea000b800000 */
.L_x_8137:
[----:B------:R-:W2:Y:S01]  /*a180*/  SYNCS.PHASECHK.TRANS64.TRYWAIT P4, [R2+URZ+0x28800], R5 ;  /* 0x02880005020075a7 */ /* 0x000ea2000808017f */
        /* <DEDUP_REMOVED lines=33> */
[----:B--2---:R-:W-:Y:S06]  /*a3a0*/  @!P4 BRA `(.L_x_7886) ;  /* 0x000001600058c947 */ /* 0x004fec0003800000 */
.L_x_8138:
[----:B------:R-:W-:Y:S05]  /*a3b0*/  BSYNC B1 ;  /* 0x0000000000017941 */ /* 0x000fea0003800000 */
.L_x_7885:
[----:B------:R-:W-:Y:S01]  /*a3c0*/  BSSY B1, `(.L_x_7887) ;  /* 0x0000067000017945 */ /* 0x000fe20003800000 */
[----:B------:R-:W-:Y:S02]  /*a3d0*/  PRMT R10, R4, 0x7610, R10 ;  /* 0x00007610040a7816 */ /* 0x000fe4000000000a */
[----:B------:R-:W-:Y:S01]  /*a3e0*/  PRMT R11, R6, 0x7610, R11 ;  /* 0x00007610060b7816 */ /* 0x000fe2000000000b */
[----:B------:R-:W-:Y:S06]  /*a3f0*/  @P0 BRA `(.L_x_7888) ;  /* 0x00000004008c0947 */ /* 0x000fec0003800000 */
[----:B--2---:R-:W2:Y:S01]  /*a400*/  LDC R5, c[0x0][0x3d4] ;  /* 0x0000f500ff057b82 */ /* 0x004ea20000000800 */
[----:B------:R-:W-:Y:S01]  /*a410*/  BSSY B2, `(.L_x_7889) ;  /* 0x0000032000027945 */ /* 0x000fe20003800000 */
[-C--:B--2---:R-:W-:Y:S02]  /*a420*/  ISETP.GE.AND P0, PT, R22, R5.reuse, PT ;  /* 0x000000051600720c */ /* 0x084fe40003f06270 */
[----:B------:R-:W-:-:S11]  /*a430*/  ISETP.GE.AND P4, PT, R186, R5, PT ;  /* 0x00000005ba00720c */ /* 0x000fd60003f86270 */
[----:B------:R-:W-:Y:S05]  /*a440*/  @P0 BRA `(.L_x_7890) ;  /* 0x0000000000b80947 */ /* 0x000fea0003800000 */
[----:B------:R-:W2:Y:S01]  /*a450*/  LDS.128 R4, [R211] ;  /* 0x00000000d3047984 */ /* 0x000ea20000000c00 */
[----:B------:R-:W-:Y:S02]  /*a460*/  SHF.R.U32.HI R77, RZ, 0x10, R49 ;  /* 0x00000010ff4d7819 */ /* 0x000fe40000011631 */
[----:B------:R-:W-:Y:S02]  /*a470*/  SHF.R.U32.HI R74, RZ, 0x10, R51 ;  /* 0x00000010ff4a7819 */ /* 0x000fe40000011633 */
[----:B------:R-:W-:Y:S02]  /*a480*/  PRMT R77, R78, 0x5410, R77 ;  /* 0x000054104e4d7816 */ /* 0x000fe4000000004d */
[----:B------:R-:W-:Y:S02]  /*a490*/  PRMT R74, R54, 0x5432, R74 ;  /* 0x00005432364a7816 */ /* 0x000fe4000000004a */
[----:B------:R-:W-:Y:S01]  /*a4a0*/  SHF.R.U64 R76, R48, 0x10, R49 ;  /* 0x00000010304c7819 */ /* 0x000fe20000001231 */
[C---:B------:R-:W-:Y:S01]  /*a4b0*/  IMAD.U32 R78, R77.reuse, 0x10000, RZ ;  /* 0x000100004d4e7824 */ /* 0x040fe200078e00ff */
[----:B------:R-:W-:Y:S01]  /*a4c0*/  SHF.R.U64 R73, R50, 0x10, R51 ;  /* 0x0000001032497819 */ /* 0x000fe20000001233 */
[----:B------:R-:W-:Y:S01]  /*a4d0*/  IMAD.U32 R75, R74, 0x10000, RZ ;  /* 0x000100004a4b7824 */ /* 0x000fe200078e00ff */
[----:B------:R-:W-:-:S02]  /*a4e0*/  LOP3.LUT R77, R77, 0xffff0000, RZ, 0xc0, !PT ;  /* 0xffff00004d4d7812 */ /* 0x000fc400078ec0ff */
[----:B------:R-:W-:Y:S02]  /*a4f0*/  PRMT R73, R79, 0x5410, R73 ;  /* 0x000054104f497816 */ /* 0x000fe40000000049 */
[----:B------:R-:W-:Y:S02]  /*a500*/  LOP3.LUT R74, R74, 0xffff0000, RZ, 0xc0, !PT ;  /* 0xffff00004a4a7812 */ /* 0x000fe400078ec0ff */
[----:B------:R-:W-:Y:S02]  /*a510*/  PRMT R76, R53, 0x5432, R76 ;  /* 0x00005432354c7816 */ /* 0x000fe4000000004c */
[C---:B--2---:R-:W-:Y:S01]  /*a520*/  LOP3.LUT R49, R6.reuse, 0xffff0000, RZ, 0xc0, !PT ;  /* 0xffff000006317812 */ /* 0x044fe200078ec0ff */
        /* <DEDUP_REMOVED lines=32> */
.L_x_7890:
[----:B------:R-:W-:Y:S05]  /*a730*/  BSYNC B2 ;  /* 0x0000000000027941 */ /* 0x000fea0003800000 */
.L_x_7889:
[----:B------:R-:W-:Y:S05]  /*a740*/  @P4 BRA `(.L_x_7888) ;  /* 0x0000000000b84947 */ /* 0x000fea0003800000 */
[----:B--2---:R-:W2:Y:S01]  /*a750*/  LDS.128 R4, [R211+0x4000] ;  /* 0x00400000d3047984 */ /* 0x004ea20000000c00 */
        /* <DEDUP_REMOVED lines=12> */
[C---:B--2---:R-:W-:Y:S01]  /*a820*/  LOP3.LUT R45, R6.reuse, 0xffff0000, RZ, 0xc0, !PT ;  /* 0xffff0000062d7812 */ /* 0x044fe200078ec0ff */
        /* <DEDUP_REMOVED lines=32> */
.L_x_7888:
[----:B------:R-:W-:Y:S05]  /*aa30*/  BSYNC B1 ;  /* 0x0000000000017941 */ /* 0x000fea0003800000 */
.L_x_7887:
[----:B------:R-:W-:Y:S04]  /*aa40*/  BSSY B1, `(.L_x_7891) ;  /* 0x0000065000017945 */ /* 0x000fe80003800000 */
[----:B------:R-:W-:Y:S05]  /*aa50*/  @P1 BRA `(.L_x_7892) ;  /* 0x00000004008c1947 */ /* 0x000fea0003800000 */
[----:B--23--:R-:W2:Y:S01]  /*aa60*/  LDC R5, c[0x0][0x3d4] ;  /* 0x0000f500ff057b82 */ /* 0x00cea20000000800 */
[----:B------:R-:W-:Y:S01]  /*aa70*/  BSSY B2, `(.L_x_7893) ;  /* 0x0000032000027945 */ /* 0x000fe20003800000 */
[-C--:B--2---:R-:W-:Y:S02]  /*aa80*/  ISETP.GE.AND P0, PT, R22, R5.reuse, PT ;  /* 0x000000051600720c */ /* 0x084fe40003f06270 */
[----:B------:R-:W-:-:S11]  /*aa90*/  ISETP.GE.AND P1, PT, R186, R5, PT ;  /* 0x00000005ba00720c */ /* 0x000fd60003f26270 */
[----:B------:R-:W-:Y:S05]  /*aaa0*/  @P0 BRA `(.L_x_7894) ;  /* 0x0000000000b80947 */ /* 0x000fea0003800000 */
[----:B------:R-:W2:Y:S01]  /*aab0*/  LDS.128 R4, [R211+0x1000] ;  /* 0x00100000d3047984 */ /* 0x000ea20000000c00 */
        /* <DEDUP_REMOVED lines=12> */
[C---:B--2---:R-:W-:Y:S01]  /*ab80*/  LOP3.LUT R41, R6.reuse, 0xffff0000, RZ, 0xc0, !PT ;  /* 0xffff000006297812 */ /* 0x044fe200078ec0ff */
        /* <DEDUP_REMOVED lines=32> */
.L_x_7894:
[----:B------:R-:W-:Y:S05]  /*ad90*/  BSYNC B2 ;  /* 0x0000000000027941 */ /* 0x000fea0003800000 */
.L_x_7893:
[----:B------:R-:W-:Y:S05]  /*ada0*/  @P1 BRA `(.L_x_7892) ;  /* 0x0000000000b81947 */ /* 0x000fea0003800000 */
[----:B--2---:R-:W2:Y:S01]  /*adb0*/  LDS.128 R4, [R211+0x5000] ;  /* 0x00500000d3047984 */ /* 0x004ea20000000c00 */
        /* <DEDUP_REMOVED lines=45> */
.L_x_7892:
[----:B------:R-:W-:Y:S05]  /*b090*/  BSYNC B1 ;  /* 0x0000000000017941 */ /* 0x000fea0003800000 */
.L_x_7891:
[----:B------:R-:W-:Y:S04]  /*b0a0*/  BSSY B1, `(.L_x_7895) ;  /* 0x0000065000017945 */ /* 0x000fe80003800000 */
[----:B------:R-:W-:Y:S05]  /*b0b0*/  @P2 BRA `(.L_x_7896) ;  /* 0x00000004008c2947 */ /* 0x000fea0003800000 */
[----:B--234-:R-:W2:Y:S01]  /*b0c0*/  LDC R5, c[0x0][0x3d4] ;  /* 0x0000f500ff057b82 */ /* 0x01cea20000000800 */
        /* <DEDUP_REMOVED lines=50> */
.L_x_7898:
[----:B------:R-:W-:Y:S05]  /*b3f0*/  BSYNC B2 ;  /* 0x0000000000027941 */ /* 0x000fea0003800000 */
.L_x_7897:
        /* <DEDUP_REMOVED lines=47> */
.L_x_7896:
[----:B------:R-:W-:Y:S05]  /*b6f0*/  BSYNC B1 ;  /* 0x0000000000017941 */ /* 0x000fea0003800000 */
.L_x_7895:
[----:B------:R-:W-:Y:S05]  /*b700*/  @P3 BRA `(.L_x_7899) ;  /* 0x0000002c00703947 */ /* 0x000fea0003800000 */
[----:B--234-:R-:W2:Y:S01]  /*b710*/  LDC R5, c[0x0][0x3d4] ;  /* 0x0000f500ff057b82 */ /* 0x01cea20000000800 */
[----:B------:R-:W-:Y:S01]  /*b720*/  BSSY B1, `(.L_x_7900) ;  /* 0x0000032000017945 */ /* 0x000fe20003800000 */
[-C--:B--2---:R-:W-:Y:S02]  /*b730*/  ISETP.GE.AND P0, PT, R22, R5.reuse, PT ;  /* 0x000000051600720c */ /* 0x084fe40003f06270 */
[----:B------:R-:W-:-:S11]  /*b740*/  ISETP.GE.AND P1, PT, R186, R5, PT ;  /* 0x00000005ba00720c */ /* 0x000fd60003f26270 */
[----:B------:R-:W-:Y:S05]  /*b750*/  @P0 BRA `(.L_x_7901) ;  /* 0x0000000000b80947 */ /* 0x000fea0003800000 */
[----:B------:R-:W2:Y:S01]  /*b760*/  LDS.128 R4, [R211+0x3000] ;  /* 0x00300000d3047984 */ /* 0x000ea20000000c00 */
        /* <DEDUP_REMOVED lines=12> */
[C---:B--2---:R-:W-:Y:S01]  /*b830*/  LOP3.LUT R13, R6.reuse, 0xffff0000, RZ, 0xc0, !PT ;  /* 0xffff0000060d7812 */ /* 0x044fe200078ec0ff */
        /* <DEDUP_REMOVED lines=32> */
.L_x_7901:
[----:B------:R-:W-:Y:S05]  /*ba40*/  BSYNC B1 ;  /* 0x0000000000017941 */ /* 0x000fea0003800000 */
.L_x_7900:
[----:B------:R-:W-:Y:S05]  /*ba50*/  @P1 BRA `(.L_x_7899) ;  /* 0x00000028009c1947 */ /* 0x000fea0003800000 */
[----:B--2---:R-:W2:Y:S01]  /*ba60*/  LDS.128 R4, [R211+0x7000] ;  /* 0x00700000d3047984 */ /* 0x004ea20000000c00 */
        /* <DEDUP_REMOVED lines=46> */
.L_x_7860:
[----:B------:R-:W2:Y:S01]  /*bd50*/  LDC R21, c[0x0][0x3d4] ;  /* 0x0000f500ff157b82 */ /* 0x000ea20000000800 */
[-C--:B------:R-:W-:Y:S01]  /*bd60*/  ISETP.GE.AND P0, PT, R188, R72.reuse, PT ;  /* 0x00000048bc00720c */ /* 0x080fe20003f06270 */
[----:B------:R-:W-:Y:S01]  /*bd70*/  ULDC.64 UR4, c[0x0][0x3c8] ;  /* 0x0000f20000047ab9 */ /* 0x000fe20000000a00 */
[-C--:B------:R-:W-:Y:S01]  /*bd80*/  ISETP.GE.AND P1, PT, R187, R72.reuse, PT ;  /* 0x00000048bb00720c */ /* 0x080fe20003f26270 */
[----:B------:R-:W-:Y:S01]  /*bd90*/  ULDC.64 UR6, c[0x0][0x3e0] ;  /* 0x0000f80000067ab9 */ /* 0x000fe20000000a00 */
[-C--:B------:R-:W-:Y:S02]  /*bda0*/  ISETP.GE.AND P2, PT, R189, R72.reuse, PT ;  /* 0x00000048bd00720c */ /* 0x080fe40003f46270 */
[----:B------:R-:W-:Y:S02]  /*bdb0*/  ISETP.GE.AND P3, PT, R18, R72, PT ;  /* 0x000000481200720c */ /* 0x000fe40003f66270 */
[CC--:B--2---:R-:W-:Y:S02]  /*bdc0*/  ISETP.GE.OR P0, PT, R16.reuse, R21.reuse, P0 ;  /* 0x000000151000720c */ /* 0x0c4fe40000706670 */
[----:B------:R-:W-:-:S02]  /*bdd0*/  ISETP.GE.OR P1, PT, R16, R21, P1 ;  /* 0x000000151000720c */ /* 0x000fc40000f26670 */
[CC--:B------:R-:W-:Y:S02]  /*bde0*/  ISETP.GE.OR P2, PT, R16.reuse, R21.reuse, P2 ;  /* 0x000000151000720c */ /* 0x0c0fe40001746670 */
[----:B------:R-:W-:-:S07]  /*bdf0*/  ISETP.GE.OR P3, PT, R16, R21, P3 ;  /* 0x000000151000720c */ /* 0x000fce0001f66670 */
[--C-:B------:R-:W-:Y:S01]  /*be00*/  @!P0 IADD3 R29, P4, P5, R27, R29, R6.reuse ;  /* 0x0000001d1b1d8210 */ /* 0x100fe20007d9e006 */
[----:B------:R-:W2:Y:S03]  /*be10*/  @!P0 LDC.64 R62, c[0x0][0x3e0] ;  /* 0x0000f800ff3e8b82 */ /* 0x000ea60000000a00 */
[--C-:B------:R-:W-:Y:S01]  /*be20*/  @!P0 IADD3.X R30, R31, R30, R7.reuse, P4, P5 ;  /* 0x0000001e1f1e8210 */ /* 0x100fe200027ea407 */
[C---:B------:R-:W-:Y:S01]  /*be30*/  @!P2 IMAD.WIDE.U32 R8, R12.reuse, 0x60, R6 ;  /* 0x000000600c08a825 */ /* 0x040fe200078e0006 */
[----:B------:R-:W-:-:S03]  /*be40*/  @!P1 LEA R0, P4, R12, R6, 0x6 ;  /* 0x000000060c009211 */ /* 0x000fc600078830ff */
[----:B------:R-:W3:Y:S01]  /*be50*/  @!P1 LDC.64 R66, c[0x0][0x3e0] ;  /* 0x0000f800ff429b82 */ /* 0x000ee20000000a00 */
[----:B------:R-:W-:Y:S01]  /*be60*/  @!P1 IADD3 R25, P5, R0, R27, RZ ;  /* 0x0000001b00199210 */ /* 0x000fe20007fbe0ff */
[----:B------:R-:W-:Y:S01]  /*be70*/  @!P2 IMAD R0, R13, 0x60, RZ ;  /* 0x000000600d00a824 */ /* 0x000fe200078e02ff */
[----:B------:R-:W-:Y:S02]  /*be80*/  @!P1 LEA.HI.X R26, R12, R7, R13, 0x6, P4 ;  /* 0x000000070c1a9211 */ /* 0x000fe400020f340d */
[----:B------:R-:W-:-:S03]  /*be90*/  @!P3 IADD3 R3, P4, R6, R27, RZ ;  /* 0x0000001b0603b210 */ /* 0x000fc60007f9e0ff */
[--C-:B------:R-:W-:Y:S01]  /*bea0*/  @!P1 IMAD.X R26, R26, 0x1, R31.reuse, P5 ;  /* 0x000000011a1a9824 */ /* 0x100fe200028e061f */
[----:B------:R-:W-:Y:S01]  /*beb0*/  @!P2 IADD3 R6, P5, R27, R8, RZ ;  /* 0x000000081b06a210 */ /* 0x000fe20007fbe0ff */
[----:B------:R-:W-:Y:S01]  /*bec0*/  @!P3 IMAD.X R14, R7, 0x1, R31, P4 ;  /* 0x00000001070eb824 */ /* 0x000fe200020e061f */
[----:B------:R-:W4:Y:S02]  /*bed0*/  @!P2 LDC.64 R70, c[0x0][0x3e0] ;  /* 0x0000f800ff46ab82 */ /* 0x000f240000000a00 */
[----:B------:R-:W-:Y:S01]  /*bee0*/  @!P2 IADD3.X R7, R31, R0, R9, P5, !PT ;  /* 0x000000001f07a210 */ /* 0x000fe20002ffe409 */
[----:B------:R-:W-:Y:S01]  /*bef0*/  @!P2 IMAD R31, R11, 0x60, RZ ;  /* 0x000000600b1fa824 */ /* 0x000fe200078e02ff */
[----:B------:R-:W-:-:S04]  /*bf00*/  @!P0 IADD3 R27, P4, P5, R33, R24, R4 ;  /* 0x00000018211b8210 */ /* 0x000fc80007d9e004 */
[----:B------:R-:W-:Y:S01]  /*bf10*/  @!P0 IADD3.X R28, R35, R28, R5, P4, P5 ;  /* 0x0000001c231c8210 */ /* 0x000fe200027ea405 */
[----:B------:R-:W0:Y:S01]  /*bf20*/  @!P0 LDC.64 R60, c[0x0][0x3c8] ;  /* 0x0000f200ff3c8b82 */ /* 0x000e220000000a00 */
[----:B------:R-:W-:Y:S02]  /*bf30*/  @!P3 IADD3 R15, P4, R4, R33, RZ ;  /* 0x00000021040fb210 */ /* 0x000fe40007f9e0ff */
[----:B------:R-:W-:-:S03]  /*bf40*/  @!P1 LEA R20, P5, R10, R4, 0x6 ;  /* 0x000000040a149211 */ /* 0x000fc600078a30ff */
[----:B------:R-:W-:Y:S01]  /*bf50*/  @!P3 IMAD.X R32, R5, 0x1, R35, P4 ;  /* 0x000000010520b824 */ /* 0x000fe200020e0623 */
[C---:B------:R-:W-:Y:S01]  /*bf60*/  @!P3 LEA R8, P4, R3.reuse, UR4, 0x1 ;  /* 0x000000040308bc11 */ /* 0x040fe2000f8808ff */
[----:B------:R-:W1:Y:S01]  /*bf70*/  @!P1 LDC.64 R64, c[0x0][0x3c8] ;  /* 0x0000f200ff409b82 */ /* 0x000e620000000a00 */
[C---:B------:R-:W-:Y:S01]  /*bf80*/  @!P1 LEA.HI.X R24, R10.reuse, R5, R11, 0x6, P5 ;  /* 0x000000050a189211 */ /* 0x040fe200028f340b */
[----:B------:R-:W-:Y:S01]  /*bf90*/  @!P2 IMAD.WIDE.U32 R4, R10, 0x60, R4 ;  /* 0x000000600a04a825 */ /* 0x000fe200078e0004 */
[----:B------:R-:W-:Y:S02]  /*bfa0*/  @!P3 LEA.HI.X R9, R3, UR5, R14, 0x1, P4 ;  /* 0x000000050309bc11 */ /* 0x000fe4000a0f0c0e */
[C---:B------:R-:W-:Y:S02]  /*bfb0*/  @!P3 LEA R14, P4, R15.reuse, UR6, 0x1 ;  /* 0x000000060f0ebc11 */ /* 0x040fe4000f8808ff */
[----:B------:R-:W-:Y:S01]  /*bfc0*/  @!P1 IADD3 R20, P5, R20, R33, RZ ;  /* 0x0000002114149210 */ /* 0x000fe20007fbe0ff */
[----:B------:R-:W1:Y:S01]  /*bfd0*/  @!P2 LDC.64 R68, c[0x0][0x3c8] ;  /* 0x0000f200ff44ab82 */ /* 0x000e620000000a00 */
[----:B------:R-:W-:-:S02]  /*bfe0*/  @!P3 LEA.HI.X R15, R15, UR7, R32, 0x1, P4 ;  /* 0x000000070f0fbc11 */ /* 0x000fc4000a0f0c20 */
[----:B--2---:R-:W-:Y:S01]  /*bff0*/  @!P0 LEA R62, P4, R27, R62, 0x1 ;  /* 0x0000003e1b3e8211 */ /* 0x004fe200078808ff */
[----:B------:R-:W-:Y:S01]  /*c000*/  @!P1 IMAD.X R24, R24, 0x1, R35, P5 ;  /* 0x0000000118189824 */ /* 0x000fe200028e0623 */
[----:B------:R-:W-:Y:S02]  /*c010*/  @!P2 IADD3 R0, P5, R33, R4, RZ ;  /* 0x000000042100a210 */ /* 0x000fe40007fbe0ff */
[----:B------:R-:W-:Y:S02]  /*c020*/  @!P0 LEA.HI.X R63, R27, R63, R28, 0x1, P4 ;  /* 0x0000003f1b3f8211 */ /* 0x000fe400020f0c1c */
[C---:B---3--:R-:W-:Y:S02]  /*c030*/  @!P1 LEA R66, P4, R20.reuse, R66, 0x1 ;  /* 0x0000004214429211 */ /* 0x048fe400078808ff */
[----:B------:R-:W-:Y:S02]  /*c040*/  @!P2 IADD3.X R3, R35, R31, R5, P5, !PT ;  /* 0x0000001f2303a210 */ /* 0x000fe40002ffe405 */
[----:B------:R-:W-:-:S02]  /*c050*/  @!P1 LEA.HI.X R67, R20, R67, R24, 0x1, P4 ;  /* 0x0000004314439211 */ /* 0x000fc400020f0c18 */
[----:B------:R-:W-:Y:S02]  /*c060*/  CS2R R32, SRZ ;  /* 0x0000000000207805 */ /* 0x000fe4000001ff00 */
[C---:B----4-:R-:W-:Y:S02]  /*c070*/  @!P2 LEA R70, P4, R0.reuse, R70, 0x1 ;  /* 0x000000460046a211 */ /* 0x050fe400078808ff */
[----:B------:R-:W-:Y:S02]  /*c080*/  CS2R R34, SRZ ;  /* 0x0000000000227805 */ /* 0x000fe4000001ff00 */
[----:B0-----:R-:W-:Y:S02]  /*c090*/  @!P0 LEA R60, P5, R29, R60, 0x1 ;  /* 0x0000003c1d3c8211 */ /* 0x001fe400078a08ff */
[----:B------:R-:W-:Y:S02]  /*c0a0*/  CS2R R4, SRZ ;  /* 0x0000000000047805 */ /* 0x000fe4000001ff00 */
[----:B------:R-:W-:-:S02]  /*c0b0*/  @!P2 LEA.HI.X R71, R0, R71, R3, 0x1, P4 ;  /* 0x000000470047a211 */ /* 0x000fc400020f0c03 */
[----:B------:R-:W0:Y:S01]  /*c0c0*/  LDC R0, c[0x0][0x428] ;  /* 0x00010a00ff007b82 */ /* 0x000e220000000800 */
[----:B------:R-:W-:Y:S02]  /*c0d0*/  @!P0 LEA.HI.X R61, R29, R61, R30, 0x1, P5 ;  /* 0x0000003d1d3d8211 */ /* 0x000fe400028f0c1e */
[----:B------:R-:W-:Y:S02]  /*c0e0*/  CS2R R28, SRZ ;  /* 0x00000000001c7805 */ /* 0x000fe4000001ff00 */
[----:B------:R-:W-:Y:S02]  /*c0f0*/  CS2R R30, SRZ ;  /* 0x00000000001e7805 */ /* 0x000fe4000001ff00 */
[C---:B-1----:R-:W-:Y:S01]  /*c100*/  @!P1 LEA R64, P5, R25.reuse, R64, 0x1 ;  /* 0x0000004019409211 */ /* 0x042fe200078a08ff */
        /* <DEDUP_REMOVED lines=11> */
[----:B0-----:R-:W-:-:S13]  /*c1c0*/  ISETP.NE.AND P0, PT, R0, 0x1, PT ;  /* 0x000000010000780c */ /* 0x001fda0003f05270 */
[----:B-1----:R-:W0:Y:S08]  /*c1d0*/  @P0 LDC R8, c[0x0][0x42c] ;  /* 0x00010b00ff080b82 */ /* 0x002e300000000800 */
        /* <DEDUP_REMOVED lines=38> */
.L_x_8141:
[----:B------:R-:W-:-:S03]  /*c440*/  UMOV UR4, 0xffffffff ;  /* 0xffffffff00047882 */ /* 0x000fc60000000000 */
[----:B------:R-:W-:Y:S05]  /*c450*/  BRA.DIV UR4, `(.L_x_7903) ;  /* 0x0000014204687947 */ /* 0x000fea000b800000 */
.L_x_8144:
[----:B------:R-:W-:-:S03]  /*c460*/  UMOV UR4, 0xffffffff ;  /* 0xffffffff00047882 */ /* 0x000fc60000000000 */
[----:B------:R-:W-:Y:S05]  /*c470*/  BRA.DIV UR4, `(.L_x_7904) ;  /* 0x0000014204887947 */ /* 0x000fea000b800000 */
.L_x_8147:
[----:B------:R-:W-:-:S03]  /*c480*/  UMOV UR4, 0xffffffff ;  /* 0xffffffff00047882 */ /* 0x000fc60000000000 */
[----:B------:R-:W-:Y:S05]  /*c490*/  BRA.DIV UR4, `(.L_x_7905) ;  /* 0x0000014204a87947 */ /* 0x000fea000b800000 */
.L_x_8150:
[----:B------:R-:W-:-:S03]  /*c4a0*/  UMOV UR4, 0xffffffff ;  /* 0xffffffff00047882 */ /* 0x000fc60000000000 */
[----:B------:R-:W-:Y:S05]  /*c4b0*/  BRA.DIV UR4, `(.L_x_7906) ;  /* 0x0000014204c87947 */ /* 0x000fea000b800000 */
.L_x_8153:
[----:B------:R-:W-:-:S03]  /*c4c0*/  UMOV UR4, 0xffffffff ;  /* 0xffffffff00047882 */ /* 0x000fc60000000000 */
[----:B------:R-:W-:Y:S05]  /*c4d0*/  BRA.DIV UR4, `(.L_x_7907) ;  /* 0x0000014204e87947 */ /* 0x000fea000b800000 */
.L_x_8156:
[----:B------:R-:W-:-:S03]  /*c4e0*/  UMOV UR4, 0xffffffff ;  /* 0xffffffff00047882 */ /* 0x000fc60000000000 */
[----:B------:R-:W-:Y:S05]  /*c4f0*/  BRA.DIV UR4, `(.L_x_7908) ;  /* 0x0000014604087947 */ /* 0x000fea000b800000 */
.L_x_8159:
[----:B------:R-:W-:-:S03]  /*c500*/  UMOV UR4, 0xffffffff ;  /* 0xffffffff00047882 */ /* 0x000fc60000000000 */
[----:B------:R-:W-:Y:S05]  /*c510*/  BRA.DIV UR4, `(.L_x_7909) ;  /* 0x0000014604287947 */ /* 0x000fea000b800000 */
.L_x_8162:
[----:B------:R-:W-:-:S03]  /*c520*/  UMOV UR4, 0xffffffff ;  /* 0xffffffff00047882 */ /* 0x000fc60000000000 */
[----:B------:R-:W-:Y:S05]  /*c530*/  BRA.DIV UR4, `(.L_x_7910) ;  /* 0x0000014604487947 */ /* 0x000fea000b800000 */
.L_x_8165:
[----:B------:R-:W-:-:S03]  /*c540*/  UMOV UR4, 0xffffffff ;  /* 0xffffffff00047882 */ /* 0x000fc60000000000 */
[----:B------:R-:W-:Y:S05]  /*c550*/  BRA.DIV UR4, `(.L_x_7911) ;  /* 0x0000014604687947 */ /* 0x000fea000b800000 */
.L_x_8168:
[----:B------:R-:W-:-:S03]  /*c560*/  UMOV UR4, 0xffffffff ;  /* 0xffffffff00047882 */ /* 0x000fc60000000000 */
[----:B------:R-:W-:Y:S05]  /*c570*/  BRA.DIV UR4, `(.L_x_7912) ;  /* 0x0000014604887947 */ /* 0x000fea000b800000 */
.L_x_8171:
[----:B------:R-:W-:-:S03]  /*c580*/  UMOV UR4, 0xffffffff ;  /* 0xffffffff00047882 */ /* 0x000fc60000000000 */
[----:B------:R-:W-:Y:S05]  /*c590*/  BRA.DIV UR4, `(.L_x_7913) ;  /* 0x0000014604a87947 */ /* 0x000fea000b800000 */
.L_x_8174:
[----:B------:R-:W-:-:S03]  /*c5a0*/  UMOV UR4, 0xffffffff ;  /* 0xffffffff00047882 */ /* 0x000fc60000000000 */
[----:B------:R-:W-:Y:S05]  /*c5b0*/  BRA.DIV UR4, `(.L_x_7914) ;  /* 0x0000014604c87947 */ /* 0x000fea000b800000 */
.L_x_8177:
[----:B------:R-:W-:-:S03]  /*c5c0*/  UMOV UR4, 0xffffffff ;  /* 0xffffffff00047882 */ /* 0x000fc60000000000 */
[----:B------:R-:W-:Y:S05]  /*c5d0*/  BRA.DIV UR4, `(.L_x_7915) ;  /* 0x0000014604e87947 */ /* 0x000fea000b800000 */
.L_x_8180:
[----:B------:R-:W-:-:S03]  /*c5e0*/  UMOV UR4, 0xffffffff ;  /* 0xffffffff00047882 */ /* 0x000fc60000000000 */
[----:B------:R-:W-:Y:S05]  /*c5f0*/  BRA.DIV UR4, `(.L_x_7916) ;  /* 0x0000014a04087947 */ /* 0x000fea000b800000 */
.L_x_8183:
[----:B------:R-:W-:-:S03]  /*c600*/  UMOV UR4, 0xffffffff ;  /* 0xffffffff00047882 */ /* 0x000fc60000000000 */
[----:B------:R-:W-:Y:S05]  /*c610*/  BRA.DIV UR4, `(.L_x_7917) ;  /* 0x0000014a04287947 */ /* 0x000fea000b800000 */
.L_x_8186:
        /* <DEDUP_REMOVED lines=69> */
.L_x_8187:
[----:B------:R-:W-:Y:S05]  /*ca70*/  BSYNC B1 ;  /* 0x0000000000017941 */ /* 0x000fea0003800000 */
.L_x_7918:
        /* <DEDUP_REMOVED lines=105> */
.L_x_7921:
[----:B------:R-:W-:Y:S05]  /*d110*/  BSYNC B1 ;  /* 0x0000000000017941 */ /* 0x000fea0003800000 */
.L_x_7920:
        /* <DEDUP_REMOVED lines=104> */
.L_x_7923:
[----:B------:R-:W-:Y:S05]  /*d7a0*/  BSYNC B1 ;  /* 0x0000000000017941 */ /* 0x000fea0003800000 */
.L_x_7922:
        /* <DEDUP_REMOVED lines=104> */
.L_x_7925:
[----:B------:R-:W-:Y:S05]  /*de30*/  BSYNC B1 ;  /* 0x0000000000017941 */ /* 0x000fea0003800000 */
.L_x_7924:
[----:B--23--:R-:W-:Y:S02]  /*de40*/  PRMT R12, R12, 0x5410, R0 ;  /* 0x000054100c0c7816 */ /* 0x00cfe40000000000 */
[----:B------:R-:W-:Y:S01]  /*de50*/  PRMT R14, R14, 0x5410, R3 ;  /* 0x000054100e0e7816 */ /* 0x000fe20000000003 */
[----:B------:R-:W-:Y:S06]  /*de60*/  @P0 BRA `(.L_x_7899) ;  /* 0x0000000400980947 */ /* 0x000fec0003800000 */
[----:B------:R-:W-:Y:S02]  /*de70*/  LEA.HI R21, R21, R219, RZ, 0x1d ;  /* 0x000000db15157211 */ /* 0x000fe400078fe8ff */
[----:B------:R-:W-:Y:S02]  /*de80*/  SHF.R.U64 R25, R44, 0x10, R45 ;  /* 0x000000102c197819 */ /* 0x000fe4000000122d */
[----:B-1----:R-:W-:Y:S01]  /*de90*/  SHF.R.S32.HI R4, RZ, 0x1f, R21 ;  /* 0x0000001fff047819 */ /* 0x002fe20000011415 */
        /* <DEDUP_REMOVED lines=12> */
[----:B------:R-:W1:Y:S01]  /*df60*/  LDS.128 R4, [R228] ;  /* 0x00000000e4047984 */ /* 0x000e620000000c00 */
[----:B------:R-:W-:Y:S01]  /*df70*/  SHF.R.U32.HI R44, RZ, 0x10, R45 ;  /* 0x00000010ff2c7819 */ /* 0x000fe2000001162d */
[----:B------:R-:W-:Y:S01]  /*df80*/  IMAD.U32 R27, R56, 0x10000, RZ ;  /* 0x00010000381b7824 */ /* 0x000fe200078e00ff */
[----:B------:R-:W-:Y:S01]  /*df90*/  SHF.R.U32.HI R48, RZ, 0x10, R49 ;  /* 0x00000010ff307819 */ /* 0x000fe20000011631 */
[----:B------:R-:W-:Y:S01]  /*dfa0*/  IMAD R3, R3, 0x2, R2 ;  /* 0x0000000203037824 */ /* 0x000fe200078e0202 */
[----:B------:R-:W-:Y:S02]  /*dfb0*/  PRMT R54, R54, 0x5410, R15 ;  /* 0x0000541036367816 */ /* 0x000fe4000000000f */
[----:B------:R-:W-:Y:S02]  /*dfc0*/  SHF.R.U32.HI R30, RZ, 0x10, R51 ;  /* 0x00000010ff1e7819 */ /* 0x000fe40000011633 */
[----:B0-----:R-:W0:Y:S01]  /*dfd0*/  LDS.128 R8, [R3+0x10400] ;  /* 0x0104000003087984 */ /* 0x001e220000000c00 */
[----:B------:R-:W-:-:S02]  /*dfe0*/  PRMT R53, R53, 0x5410, R44 ;  /* 0x0000541035357816 */ /* 0x000fc4000000002c */
[----:B------:R-:W-:Y:S02]  /*dff0*/  PRMT R57, R57, 0x5410, R48 ;  /* 0x0000541039397816 */ /* 0x000fe40000000030 */
[----:B------:R-:W-:Y:S02]  /*e000*/  SHF.R.U32.HI R46, RZ, 0x10, R47 ;  /* 0x00000010ff2e7819 */ /* 0x000fe4000001162f */
[----:B------:R-:W-:Y:S01]  /*e010*/  SHF.R.U64 R28, R50, 0x10, R51 ;  /* 0x00000010321c7819 */ /* 0x000fe20000001233 */
[----:B------:R-:W-:Y:S01]  /*e020*/  IMAD.U32 R29, R57, 0x10000, RZ ;  /* 0x00010000391d7824 */ /* 0x000fe200078e00ff */
[----:B------:R-:W-:Y:S02]  /*e030*/  PRMT R30, R14, 0x5432, R30 ;  /* 0x000054320e1e7816 */ /* 0x000fe4000000001e */
[----:B------:R-:W-:Y:S02]  /*e040*/  PRMT R55, R55, 0x5410, R46 ;  /* 0x0000541037377816 */ /* 0x000fe4000000002e */
[----:B------:R-:W-:-:S02]  /*e050*/  PRMT R28, R12, 0x5432, R28 ;  /* 0x000054320c1c7816 */ /* 0x000fc4000000001c */
[----:B------:R-:W-:Y:S01]  /*e060*/  LOP3.LUT R25, R25, 0xffff0000, RZ, 0xc0, !PT ;  /* 0xffff000019197812 */ /* 0x000fe200078ec0ff */
[C---:B-1----:R-:W-:Y:S01]  /*e070*/  IMAD.U32 R0, R4.reuse, 0x10000, RZ ;  /* 0x0001000004007824 */ /* 0x042fe200078e00ff */
[----:B------:R-:W-:Y:S01]  /*e080*/  LOP3.LUT R4, R4, 0xffff0000, RZ, 0xc0, !PT ;  /* 0xffff000004047812 */ /* 0x000fe200078ec0ff */
[C---:B------:R-:W-:Y:S01]  /*e090*/  IMAD.U32 R12, R5.reuse, 0x10000, RZ ;  /* 0x00010000050c7824 */ /* 0x040fe200078e00ff */
[----:B------:R-:W-:Y:S01]  /*e0a0*/  LOP3.LUT R5, R5, 0xffff0000, RZ, 0xc0, !PT ;  /* 0xffff000005057812 */ /* 0x000fe200078ec0ff */
        /* <DEDUP_REMOVED lines=66> */
.L_x_7899:
[----:B------:R-:W-:Y:S05]  /*e4d0*/  BSYNC B0 ;  /* 0x0000000000007941 */ /* 0x000fea0003800000 */
.L_x_7859:
        /* <DEDUP_REMOVED lines=8> */
.L_x_7857:
[----:B------:R-:W-:-:S13]  /*e560*/  ISETP.NE.AND P0, PT, R197, 0x3, PT ;  /* 0x00000003c500780c */ /* 0x000fda0003f05270 */
[----:B------:R-:W-:Y:S05]  /*e570*/  @!P0 BRA `(.L_x_7926) ;  /* 0x0000000000048947 */ /* 0x000fea0003800000 */
[----:B------:R-:W-:Y:S01]  /*e580*/  BPT.TRAP 0x1 ;  /* 0x000000040000795c */ /* 0x000fe20000300000 */
.L_x_7926:
[----:B------:R-:W-:Y:S01]  /*e590*/  IMAD R0, R185, 0x8, R2 ;  /* 0x00000008b9007824 */ /* 0x000fe200078e0202 */
[----:B0-23--:R-:W-:-:S04]  /*e5a0*/  SHF.L.U32 R3, R190, 0x1f, RZ ;  /* 0x0000001fbe037819 */ /* 0x00dfc800000006ff */
[----:B------:R0:W2:Y:S01]  /*e5b0*/  SYNCS.PHASECHK.TRANS64.TRYWAIT P2, [R0+URZ+0x28830], R3 ;  /* 0x02883003000075a7 */ /* 0x0000a2000804017f */
[----:B------:R-:W-:Y:S05]  /*e5c0*/  @!P0 BRA `(.L_x_7927) ;  /* 0x0000000000048947 */ /* 0x000fea0003800000 */
[----:B------:R-:W-:Y:S01]  /*e5d0*/  BPT.TRAP 0x1 ;  /* 0x000000040000795c */ /* 0x000fe20000300000 */
.L_x_7927:
[----:B-1--4-:R-:W1:Y:S01]  /*e5e0*/  S2R R4, SR_TID.X ;  /* 0x0000000000047919 */ /* 0x012e620000002100 */
[----:B------:R-:W-:Y:S01]  /*e5f0*/  IMAD.MOV.U32 R151, RZ, RZ, RZ ;  /* 0x000000ffff977224 */ /* 0x000fe200078e00ff */
[----:B-1----:R-:W-:-:S04]  /*e600*/  LOP3.LUT R4, R4, 0x7f, RZ, 0xc0, !PT ;  /* 0x0000007f04047812 */ /* 0x002fc800078ec0ff */
[----:B------:R-:W-:Y:S01]  /*e610*/  ISETP.NE.AND P1, PT, R4, RZ, PT ;  /* 0x000000ff0400720c */ /* 0x000fe20003f25270 */
[----:B--2---:R-:W-:-:S12]  /*e620*/  @P2 BRA `(.L_x_7928) ;  /* 0x0000000000082947 */ /* 0x004fd80003800000 */
[----:B------:R-:W1:Y:S02]  /*e630*/  SYNCS.PHASECHK.TRANS64.TRYWAIT P2, [R0+URZ+0x28830], R3 ;  /* 0x02883003000075a7 */ /* 0x000e64000804017f */
[----:B-1----:R-:W-:Y:S05]  /*e640*/  @!P2 BRA `(.L_x_7929) ;  /* 0x000001280058a947 */ /* 0x002fea0003800000 */
.L_x_7928:
[----:B------:R-:W-:Y:S05]  /*e650*/  WARPSYNC.ALL ;  /* 0x0000000000007948 */ /* 0x000fea0003800000 */
[----:B01----:R-:W-:Y:S01]  /*e660*/  VIADD R3, R2, 0x18400 ;  /* 0x0001840002037836 */ /* 0x003fe20000000000 */
[----:B------:R-:W-:Y:S01]  /*e670*/  R2UR UR44, R52 ;  /* 0x00000000342c72ca */ /* 0x000fe200000e0000 */
[----:B------:R-:W-:Y:S01]  /*e680*/  IMAD.MOV.U32 R7, RZ, RZ, 0x40000040 ;  /* 0x40000040ff077424 */ /* 0x000fe200078e00ff */
        /* <DEDUP_REMOVED lines=47> */
[----:B------:R-:W-:Y:S01]  /*e980*/  ULDC UR4, c[0x0][0x9d8] ;  /* 0x0002760000047ab9 */ /* 0x000fe20000000800 */
[----:B------:R-:W-:Y:S01]  /*e990*/  IMAD R89, R193, 0x80, R213 ;  /* 0x00000080c1597824 */ /* 0x000fe200078e02d5 */
[----:B------:R-:W-:Y:S01]  /*e9a0*/  R2UR UR26, R8 ;  /* 0x00000000081a72ca */ /* 0x000fe200000e0000 */
[C---:B------:R-:W-:Y:S01]  /*e9b0*/  VIADD R8, R6.reuse, 0x404 ;  /* 0x0000040406087836 */ /* 0x040fe20000000000 */
[----:B------:R-:W-:Y:S01]  /*e9c0*/  ULDC UR5, c[0x0][0x988] ;  /* 0x0002620000057ab9 */ /* 0x000fe20000000800 */
[----:B------:R-:W-:Y:S01]  /*e9d0*/  VIADD R6, R6, 0x406 ;  /* 0x0000040606067836 */ /* 0x000fe20000000000 */
[----:B------:R-:W-:Y:S01]  /*e9e0*/  ULDC UR6, c[0x0][0x9d8] ;  /* 0x0002760000067ab9 */ /* 0x000fe20000000800 */
[----:B------:R-:W-:Y:S01]  /*e9f0*/  @!P1 VIADD R0, R0, 0x28840 ;  /* 0x0002884000009836 */ /* 0x000fe20000000000 */
[----:B------:R-:W-:Y:S01]  /*ea00*/  R2UR UR30, R8 ;  /* 0x00000000081e72ca */ /* 0x000fe200000e0000 */
[----:B------:R-:W-:Y:S01]  /*ea10*/  ULDC UR7, c[0x0][0x9d8] ;  /* 0x0002760000077ab9 */ /* 0x000fe20000000800 */
[----:B------:R-:W-:Y:S01]  /*ea20*/  R2UR UR34, R6 ;  /* 0x00000000062272ca */ /* 0x000fe200000e0000 */
[--C-:B------:R-:W-:Y:S01]  /*ea30*/  IMAD.MOV.U32 R150, RZ, RZ, R151.reuse ;  /* 0x000000ffff967224 */ /* 0x100fe200078e0097 */
[----:B------:R-:W-:Y:S01]  /*ea40*/  @!P1 PRMT R0, RZ, 0x654, R0 ;  /* 0x00000654ff009816 */ /* 0x000fe20000000000 */
        /* <DEDUP_REMOVED lines=31> */
[--C-:B-----5:R-:W-:Y:S02]  /*ec40*/  IMAD.MOV.U32 R117, RZ, RZ, R151.reuse ;  /* 0x000000ffff757224 */ /* 0x120fe400078e0097 */
        /* <DEDUP_REMOVED lines=55> */
[----:B0-----:R-:W-:-:S02]  /*efc0*/  IMAD.MOV.U32 R26, RZ, RZ, -0x80 ;  /* 0xffffff80ff1a7424 */ /* 0x001fc400078e00ff */
[----:B------:R-:W-:Y:S01]  /*efd0*/  FMUL.FTZ R14, R44, UR4 ;  /* 0x000000042c0e7c20 */ /* 0x000fe20008410000 */
[----:B------:R-:W-:Y:S01]  /*efe0*/  FMUL.FTZ R42, R42, UR4 ;  /* 0x000000042a2a7c20 */ /* 0x000fe20008410000 */
[----:B------:R-:W-:Y:S01]  /*eff0*/  FMUL.FTZ R43, R43, UR4 ;  /* 0x000000042b2b7c20 */ /* 0x000fe20008410000 */
[----:B------:R-:W-:Y:S02]  /*f000*/  IMAD R7, R123, R26, 0x80 ;  /* 0x000000807b077424 */ /* 0x000fe400078e021a */
[----:B------:R-:W-:Y:S01]  /*f010*/  FMUL.FTZ R46, R46, UR4 ;  /* 0x000000042e2e7c20 */ /* 0x000fe20008410000 */
[----:B------:R-:W-:Y:S01]  /*f020*/  FMUL.FTZ R47, R47, UR4 ;  /* 0x000000042f2f7c20 */ /* 0x000fe20008410000 */
[----:B------:R-:W0:Y:S01]  /*f030*/  MUFU.TANH R27, R27 ;  /* 0x0000001b001b7308 */ /* 0x000e220000002400 */
[----:B--2---:R-:W-:Y:S02]  /*f040*/  IMAD.IADD R30, R198, 0x1, R7 ;  /* 0x00000001c61e7824 */ /* 0x004fe400078e0207 */
[----:B------:R-:W-:Y:S01]  /*f050*/  FMUL.FTZ R50, R50, UR4 ;  /* 0x0000000432327c20 */ /* 0x000fe20008410000 */
[----:B------:R-:W-:Y:S01]  /*f060*/  FMUL.FTZ R5, R25, UR4 ;  /* 0x0000000419057c20 */ /* 0x000fe20008410000 */
[----:B------:R-:W-:Y:S01]  /*f070*/  FMUL.FTZ R6, R28, UR4 ;  /* 0x000000041c067c20 */ /* 0x000fe20008410000 */
[----:B------:R-:W-:Y:S01]  /*f080*/  FMUL.FTZ R25, R49, UR4 ;  /* 0x0000000431197c20 */ /* 0x000fe20008410000 */
[--C-:B------:R-:W-:Y:S01]  /*f090*/  IADD3 R33, -R195, 0x1, R30.reuse ;  /* 0x00000001c3217810 */ /* 0x100fe20007ffe11e */
[C---:B------:R-:W-:Y:S01]  /*f0a0*/  IMAD R30, R212.reuse, -0x2, R30 ;  /* 0xfffffffed41e7824 */ /* 0x040fe200078e021e */
[----:B------:R-:W2:Y:S01]  /*f0b0*/  MUFU.TANH R31, R31 ;  /* 0x0000001f001f7308 */ /* 0x000ea20000002400 */
[----:B------:R-:W-:Y:S01]  /*f0c0*/  FMUL.FTZ R28, R53, UR4 ;  /* 0x00000004351c7c20 */ /* 0x000fe20008410000 */
[----:B------:R-:W-:Y:S01]  /*f0d0*/  FMUL.FTZ R51, R51, UR4 ;  /* 0x0000000433337c20 */ /* 0x000fe20008410000 */
[----:B------:R-:W-:-:S02]  /*f0e0*/  IMAD R26, R212, -0x2, R33 ;  /* 0xfffffffed41a7824 */ /* 0x000fc400078e0221 */
[----:B------:R-:W-:Y:S01]  /*f0f0*/  FMUL.FTZ R55, R55, UR4 ;  /* 0x0000000437377c20 */ /* 0x000fe20008410000 */
[----:B------:R-:W-:Y:S01]  /*f100*/  FMUL.FTZ R20, R45, UR4 ;  /* 0x000000042d147c20 */ /* 0x000fe20008410000 */
[----:B------:R-:W-:Y:S01]  /*f110*/  FMUL.FTZ R54, R54, UR4 ;  /* 0x0000000436367c20 */ /* 0x000fe20008410000 */
[----:B------:R-:W-:Y:S01]  /*f120*/  FMUL.FTZ R9, R32, UR4 ;  /* 0x0000000420097c20 */ /* 0x000fe20008410000 */
[----:B------:R-:W-:Y:S01]  /*f130*/  IADD3 R37, R26, 0x8, R89 ;  /* 0x000000081a257810 */ /* 0x000fe20007ffe059 */
[----:B------:R0:W3:Y:S01]  /*f140*/  MUFU.TANH R95, R34 ;  /* 0x00000022005f7308 */ /* 0x0000e20000002400 */
[----:B------:R-:W-:Y:S01]  /*f150*/  FMUL.FTZ R15, R41, UR4 ;  /* 0x00000004290f7c20 */ /* 0x000fe20008410000 */
[----:B------:R-:W-:Y:S01]  /*f160*/  FMUL.FTZ R32, R57, UR4 ;  /* 0x0000000439207c20 */ /* 0x000fe20008410000 */
[----:B------:R-:W-:Y:S01]  /*f170*/  VIMNMX R40, R30, R37, PT ;  /* 0x000000251e287248 */ /* 0x000fe20003fe0100 */
[----:B------:R-:W-:Y:S01]  /*f180*/  FMUL.FTZ R59, R59, UR4 ;  /* 0x000000043b3b7c20 */ /* 0x000fe20008410000 */
[----:B------:R-:W-:Y:S01]  /*f190*/  FMUL.FTZ R10, R36, UR4 ;  /* 0x00000004240a7c20 */ /* 0x000fe20008410000 */
[----:B------:R-:W-:Y:S01]  /*f1a0*/  FMUL.FTZ R58, R58, UR4 ;  /* 0x000000043a3a7c20 */ /* 0x000fe20008410000 */
[C---:B------:R-:W-:Y:S01]  /*f1b0*/  ISETP.GT.AND P2, PT, R40.reuse, RZ, PT ;  /* 0x000000ff2800720c */ /* 0x040fe20003f44270 */
[----:B------:R-:W4:Y:S01]  /*f1c0*/  MUFU.TANH R35, R35 ;  /* 0x0000002300237308 */ /* 0x000f220000002400 */
[----:B------:R-:W-:Y:S01]  /*f1d0*/  ISETP.GT.AND P3, PT, R40, 0x1, PT ;  /* 0x000000012800780c */ /* 0x000fe20003f64270 */
[----:B------:R-:W-:Y:S01]  /*f1e0*/  FMUL.FTZ R62, R62, UR4 ;  /* 0x000000043e3e7c20 */ /* 0x000fe20008410000 */
[----:B------:R-:W-:Y:S01]  /*f1f0*/  ISETP.GT.AND P4, PT, R40, 0x8, PT ;  /* 0x000000082800780c */ /* 0x000fe20003f84270 */
[----:B------:R-:W-:Y:S01]  /*f200*/  FMUL.FTZ R63, R63, UR4 ;  /* 0x000000043f3f7c20 */ /* 0x000fe20008410000 */
[----:B-1----:R-:W-:Y:S01]  /*f210*/  FSEL R101, R101, -INF , P2 ;  /* 0xff80000065657808 */ /* 0x002fe20001000000 */
[----:B------:R-:W-:Y:S01]  /*f220*/  FMUL.FTZ R66, R66, UR4 ;  /* 0x0000000442427c20 */ /* 0x000fe20008410000 */
[----:B0-----:R-:W-:Y:S01]  /*f230*/  FSEL R34, R27, -INF , P3 ;  /* 0xff8000001b227808 */ /* 0x001fe20001800000 */
[----:B------:R-:W0:Y:S01]  /*f240*/  MUFU.TANH R38, R38 ;  /* 0x0000002600267308 */ /* 0x000e220000002400 */
[----:B------:R-:W-:Y:S01]  /*f250*/  ISETP.GT.AND P2, PT, R40, 0x9, PT ;  /* 0x000000092800780c */ /* 0x000fe20003f44270 */
[----:B------:R-:W-:Y:S01]  /*f260*/  FMUL.FTZ R27, R67, UR4 ;  /* 0x00000004431b7c20 */ /* 0x000fe20008410000 */
[----:B------:R-:W-:Y:S01]  /*f270*/  FSEL R103, R103, -INF , P4 ;  /* 0xff80000067677808 */ /* 0x000fe20002000000 */
        /* <DEDUP_REMOVED lines=14> */
[----:B------:R-:W-:Y:S01]  /*f360*/  FMUL.FTZ R79, R79, UR4 ;  /* 0x000000044f4f7c20 */ /* 0x000fe20008410000 */
[----:B------:R-:W-:Y:S01]  /*f370*/  ISETP.GT.AND P3, PT, R40, 0x18, PT ;  /* 0x000000182800780c */ /* 0x000fe20003f64270 */
[----:B------:R-:W-:Y:S01]  /*f380*/  FMUL.FTZ R82, R82, UR4 ;  /* 0x0000000452527c20 */ /* 0x000fe20008410000 */
[----:B----4-:R-:W-:Y:S01]  /*f390*/  FSEL R93, R35, -INF , P2 ;  /* 0xff800000235d7808 */ /* 0x010fe20001000000 */
[----:B------:R-:W-:Y:S01]  /*f3a0*/  FMUL.FTZ R83, R83, UR4 ;  /* 0x0000000453537c20 */ /* 0x000fe20008410000 */
[----:B------:R-:W-:Y:S01]  /*f3b0*/  FMNMX.FTZ R44, R95, R44, !PT ;  /* 0x0000002c5f2c7209 */ /* 0x000fe20007810000 */
[----:B------:R-:W-:Y:S01]  /*f3c0*/  MUFU.TANH R43, R43 ;  /* 0x0000002b002b7308 */ /* 0x000fe20000002400 */
[----:B------:R-:W-:Y:S01]  /*f3d0*/  ISETP.GT.AND P2, PT, R40, 0x19, PT ;  /* 0x000000192800780c */ /* 0x000fe20003f44270 */
[----:B------:R-:W-:Y:S01]  /*f3e0*/  FMUL.FTZ R86, R86, UR4 ;  /* 0x0000000456567c20 */ /* 0x000fe20008410000 */
[----:B0-----:R-:W-:Y:S01]  /*f3f0*/  FSEL R91, R38, -INF , P3 ;  /* 0xff800000265b7808 */ /* 0x001fe20001800000 */
[----:B------:R-:W-:Y:S01]  /*f400*/  FMUL.FTZ R3, R24, UR4 ;  /* 0x0000000418037c20 */ /* 0x000fe20008410000 */
[----:B------:R-:W-:Y:S01]  /*f410*/  FMNMX.FTZ R44, R93, R44, !PT ;  /* 0x0000002c5d2c7209 */ /* 0x000fe20007810000 */
[----:B------:R-:W-:Y:S01]  /*f420*/  FMUL.FTZ R8, R29, UR4 ;  /* 0x000000041d087c20 */ /* 0x000fe20008410000 */
[C---:B------:R-:W-:Y:S01]  /*f430*/  ISETP.GT.AND P3, PT, R40.reuse, 0x20, PT ;  /* 0x000000202800780c */ /* 0x040fe20003f64270 */
[----:B------:R-:W0:Y:S01]  /*f440*/  MUFU.TANH R46, R46 ;  /* 0x0000002e002e7308 */ /* 0x000e220000002400 */
[----:B-1----:R-:W-:Y:S01]  /*f450*/  FSEL R67, R39, -INF , P2 ;  /* 0xff80000027437808 */ /* 0x002fe20001000000 */
[----:B------:R-:W-:Y:S01]  /*f460*/  FMUL.FTZ R65, R65, UR4 ;  /* 0x0000000441417c20 */ /* 0x000fe20008410000 */
[----:B------:R-:W-:Y:S01]  /*f470*/  FMNMX.FTZ R44, R91, R44, !PT ;  /* 0x0000002c5b2c7209 */ /* 0x000fe20007810000 */
[----:B------:R-:W-:Y:S01]  /*f480*/  FMUL.FTZ R69, R69, UR4 ;  /* 0x0000000445457c20 */ /* 0x000fe20008410000 */
[----:B------:R-:W-:Y:S01]  /*f490*/  ISETP.GT.AND P2, PT, R40, 0x21, PT ;  /* 0x000000212800780c */ /* 0x000fe20003f44270 */
[----:B------:R-:W-:Y:S01]  /*f4a0*/  FMUL.FTZ R73, R73, UR4 ;  /* 0x0000000449497c20 */ /* 0x000fe20008410000 */
[----:B--2---:R-:W-:Y:S01]  /*f4b0*/  FSEL R53, R42, -INF , P3 ;  /* 0xff8000002a357808 */ /* 0x004fe20001800000 */
[----:B------:R-:W-:Y:S01]  /*f4c0*/  MUFU.TANH R47, R47 ;  /* 0x0000002f002f7308 */ /* 0x000fe20000002400 */
[----:B------:R-:W-:Y:S01]  /*f4d0*/  FMNMX.FTZ R44, R67, R44, !PT ;  /* 0x0000002c432c7209 */ /* 0x000fe20007810000 */
[----:B------:R-:W-:Y:S01]  /*f4e0*/  IMAD.U32 R42, RZ, RZ, UR5 ;  /* 0x00000005ff2a7e24 */ /* 0x000fe2000f8e00ff */
[----:B------:R-:W-:Y:S01]  /*f4f0*/  ISETP.GT.AND P3, PT, R40, 0x28, PT ;  /* 0x000000282800780c */ /* 0x000fe20003f64270 */
[----:B------:R-:W-:Y:S01]  /*f500*/  FMUL.FTZ R21, R48, UR4 ;  /* 0x0000000430157c20 */ /* 0x000fe20008410000 */
[----:B------:R-:W-:Y:S01]  /*f510*/  FMNMX.FTZ R44, R53, R44, !PT ;  /* 0x0000002c352c7209 */ /* 0x000fe20007810000 */
[----:B------:R-:W-:Y:S01]  /*f520*/  FMUL.FTZ R24, R52, UR4 ;  /* 0x0000000434187c20 */ /* 0x000fe20008410000 */
[----:B------:R-:W-:Y:S01]  /*f530*/  FMUL.FTZ R77, R77, UR4 ;  /* 0x000000044d4d7c20 */ /* 0x000fe20008410000 */
[----:B------:R-:W1:Y:S01]  /*f540*/  MUFU.TANH R49, R50 ;  /* 0x0000003200317308 */ /* 0x000e620000002400 */
[----:B0-----:R-:W-:Y:S01]  /*f550*/  FSEL R57, R46, -INF , P3 ;  /* 0xff8000002e397808 */ /* 0x001fe20001800000 */
[----:B------:R-:W-:Y:S01]  /*f560*/  FMUL.FTZ R29, R56, UR4 ;  /* 0x00000004381d7c20 */ /* 0x000fe20008410000 */
[----:B------:R-:W-:Y:S01]  /*f570*/  ISETP.GT.AND P3, PT, R40, 0x30, PT ;  /* 0x000000302800780c */ /* 0x000fe20003f64270 */
        /* <DEDUP_REMOVED lines=10> */
[----:B------:R2:W-:Y:S01]  /*f620*/  @!P1 SYNCS.ARRIVE.TRANS64.RED.A1T0 RZ, [R0+URZ], RZ ;  /* 0x000000ff00ff99a7 */ /* 0x0005e2000810043f */
[----:B------:R-:W-:Y:S01]  /*f630*/  ULDC UR5, c[0x0][0x988] ;  /* 0x0002620000057ab9 */ /* 0x000fe20000000800 */
[----:B------:R3:W-:Y:S01]  /*f640*/  MUFU.TANH R7, R55 ;  /* 0x0000003700077308 */ /* 0x0007e20000002400 */
[----:B-1----:R-:W-:-:S02]  /*f650*/  FSEL R49, R49, -INF , P3 ;  /* 0xff80000031317808 */ /* 0x002fc40001800000 */
[----:B------:R-:W-:-:S05]  /*f660*/  ISETP.GT.AND P3, PT, R40, 0x38, PT ;  /* 0x000000382800780c */ /* 0x000fca0003f64270 */
[----:B------:R-:W1:Y:S01]  /*f670*/  MUFU.TANH R41, R54 ;  /* 0x0000003600297308 */ /* 0x000e620000002400 */
[----:B---3--:R-:W-:Y:S02]  /*f680*/  FSEL R55, R43, -INF , P2 ;  /* 0xff8000002b377808 */ /* 0x008fe40001000000 */
[----:B------:R-:W-:Y:S02]  /*f690*/  ISETP.GT.AND P2, PT, R40, 0x29, PT ;  /* 0x000000292800780c */ /* 0x000fe40003f44270 */
[----:B------:R-:W-:-:S03]  /*f6a0*/  FMNMX.FTZ R44, R55, R44, !PT ;  /* 0x0000002c372c7209 */ /* 0x000fc60007810000 */
[----:B------:R3:W-:Y:S01]  /*f6b0*/  MUFU.TANH R36, R59 ;  /* 0x0000003b00247308 */ /* 0x0007e20000002400 */
[----:B------:R-:W-:-:S07]  /*f6c0*/  FMNMX.FTZ R44, R57, R44, !PT ;  /* 0x0000002c392c7209 */ /* 0x000fce0007810000 */
[----:B------:R-:W4:Y:S01]  /*f6d0*/  MUFU.TANH R33, R58 ;  /* 0x0000003a00217308 */ /* 0x000f220000002400 */
[----:B---3--:R-:W-:Y:S02]  /*f6e0*/  FSEL R59, R47, -INF , P2 ;  /* 0xff8000002f3b7808 */ /* 0x008fe40001000000 */
[C---:B------:R-:W-:Y:S02]  /*f6f0*/  ISETP.GT.AND P2, PT, R40.reuse, 0x31, PT ;  /* 0x000000312800780c */ /* 0x040fe40003f44270 */
[----:B------:R-:W-:Y:S02]  /*f700*/  FMNMX.FTZ R44, R59, R44, !PT ;  /* 0x0000002c3b2c7209 */ /* 0x000fe40007810000 */
[----:B0-----:R-:W-:Y:S01]  /*f710*/  FSEL R45, R45, -INF , P2 ;  /* 0xff8000002d2d7808 */ /* 0x001fe20001000000 */
[----:B------:R-:W0:Y:S01]  /*f720*/  MUFU.TANH R62, R62 ;  /* 0x0000003e003e7308 */ /* 0x000e220000002400 */
[----:B------:R-:W-:Y:S02]  /*f730*/  FMNMX.FTZ R44, R49, R44, !PT ;  /* 0x0000002c312c7209 */ /* 0x000fe40007810000 */
[----:B------:R-:W-:-:S02]  /*f740*/  ISETP.GT.AND P2, PT, R40, 0x39, PT ;  /* 0x000000392800780c */ /* 0x000fc40003f44270 */
[----:B-1----:R-:W-:Y:S02]  /*f750*/  FSEL R41, R41, -INF , P3 ;  /* 0xff80000029297808 */ /* 0x002fe40001800000 */
[----:B------:R-:W-:Y:S01]  /*f760*/  FMNMX.FTZ R44, R45, R44, !PT ;  /* 0x0000002c2d2c7209 */ /* 0x000fe20007810000 */
[----:B------:R-:W1:Y:S01]  /*f770*/  MUFU.TANH R63, R63 ;  /* 0x0000003f003f7308 */ /* 0x000e620000002400 */
[C---:B------:R-:W-:Y:S02]  /*f780*/  ISETP.GT.AND P3, PT, R40.reuse, 0x40, PT ;  /* 0x000000402800780c */ /* 0x040fe40003f64270 */
[----:B------:R-:W-:Y:S02]  /*f790*/  FSEL R39, R7, -INF , P2 ;  /* 0xff80000007277808 */ /* 0x000fe40001000000 */
[----:B------:R-:W-:Y:S02]  /*f7a0*/  FMNMX.FTZ R44, R41, R44, !PT ;  /* 0x0000002c292c7209 */ /* 0x000fe40007810000 */
[----:B------:R-:W-:Y:S01]  /*f7b0*/  ISETP.GT.AND P2, PT, R40, 0x41, PT ;  /* 0x000000412800780c */ /* 0x000fe20003f44270 */
[----:B------:R-:W3:Y:S01]  /*f7c0*/  MUFU.TANH R37, R66 ;  /* 0x0000004200257308 */ /* 0x000ee20000002400 */
[----:B----4-:R-:W-:-:S02]  /*f7d0*/  FSEL R33, R33, -INF , P3 ;  /* 0xff80000021217808 */ /* 0x010fc40001800000 */
[----:B------:R-:W-:Y:S02]  /*f7e0*/  FMNMX.FTZ R44, R39, R44, !PT ;  /* 0x0000002c272c7209 */ /* 0x000fe40007810000 */
[----:B------:R-:W-:Y:S02]  /*f7f0*/  ISETP.GT.AND P3, PT, R40, 0x48, PT ;  /* 0x000000482800780c */ /* 0x000fe40003f64270 */
[----:B------:R-:W-:Y:S01]  /*f800*/  FMNMX.FTZ R44, R33, R44, !PT ;  /* 0x0000002c212c7209 */ /* 0x000fe20007810000 */
[----:B------:R4:W2:Y:S01]  /*f810*/  MUFU.TANH R38, R27 ;  /* 0x0000001b00267308 */ /* 0x0008a20000002400 */
[----:B0-----:R-:W-:Y:S02]  /*f820*/  FSEL R31, R62, -INF , P3 ;  /* 0xff8000003e1f7808 */ /* 0x001fe40001800000 */
[----:B------:R-:W-:-:S05]  /*f830*/  ISETP.GT.AND P3, PT, R40, 0x50, PT ;  /* 0x000000502800780c */ /* 0x000fca0003f64270 */
[----:B------:R-:W0:Y:S01]  /*f840*/  MUFU.TANH R70, R70 ;  /* 0x0000004600467308 */ /* 0x000e220000002400 */
[----:B----4-:R-:W-:Y:S01]  /*f850*/  FSEL R27, R36, -INF , P2 ;  /* 0xff800000241b7808 */ /* 0x010fe20001000000 */
[----:B------:R-:W-:Y:S01]  /*f860*/  FMUL.FTZ R36, R87, UR4 ;  /* 0x0000000457247c20 */ /* 0x000fe20008410000 */
[C---:B------:R-:W-:Y:S02]  /*f870*/  ISETP.GT.AND P2, PT, R40.reuse, 0x49, PT ;  /* 0x000000492800780c */ /* 0x040fe40003f44270 */
[----:B------:R-:W-:Y:S02]  /*f880*/  FMNMX.FTZ R44, R27, R44, !PT ;  /* 0x0000002c1b2c7209 */ /* 0x000fe40007810000 */
[----:B-1----:R-:W-:Y:S01]  /*f890*/  FSEL R35, R63, -INF , P2 ;  /* 0xff8000003f237808 */ /* 0x002fe20001000000 */
[----:B------:R-:W1:Y:S01]  /*f8a0*/  MUFU.TANH R51, R71 ;  /* 0x0000004700337308 */ /* 0x000e620000002400 */
[----:B------:R-:W-:Y:S02]  /*f8b0*/  FMNMX.FTZ R44, R31, R44, !PT ;  /* 0x0000002c1f2c7209 */ /* 0x000fe40007810000 */
[----:B------:R-:W-:-:S02]  /*f8c0*/  ISETP.GT.AND P2, PT, R40, 0x51, PT ;  /* 0x000000512800780c */ /* 0x000fc40003f44270 */
[----:B---3--:R-:W-:Y:S02]  /*f8d0*/  FSEL R37, R37, -INF , P3 ;  /* 0xff80000025257808 */ /* 0x008fe40001800000 */
[----:B------:R-:W-:Y:S01]  /*f8e0*/  FMNMX.FTZ R44, R35, R44, !PT ;  /* 0x0000002c232c7209 */ /* 0x000fe20007810000 */
[----:B------:R-:W3:Y:S01]  /*f8f0*/  MUFU.TANH R74, R74 ;  /* 0x0000004a004a7308 */ /* 0x000ee20000002400 */
[----:B------:R-:W-:Y:S02]  /*f900*/  ISETP.GT.AND P3, PT, R40, 0x58, PT ;  /* 0x000000582800780c */ /* 0x000fe40003f64270 */
[----:B--2---:R-:W-:Y:S02]  /*f910*/  FSEL R43, R38, -INF , P2 ;  /* 0xff800000262b7808 */ /* 0x004fe40001000000 */
[----:B------:R-:W-:Y:S02]  /*f920*/  FMNMX.FTZ R44, R37, R44, !PT ;  /* 0x0000002c252c7209 */ /* 0x000fe40007810000 */
[----:B------:R-:W-:Y:S01]  /*f930*/  ISETP.GT.AND P2, PT, R40, 0x59, PT ;  /* 0x000000592800780c */ /* 0x000fe20003f44270 */
[----:B------:R-:W2:Y:S01]  /*f940*/  MUFU.TANH R71, R75 ;  /* 0x0000004b00477308 */ /* 0x000ea20000002400 */
[----:B0-----:R-:W-:-:S02]  /*f950*/  FSEL R47, R70, -INF , P3 ;  /* 0xff800000462f7808 */ /* 0x001fc40001800000 */
[----:B------:R-:W-:Y:S02]  /*f960*/  FMNMX.FTZ R44, R43, R44, !PT ;  /* 0x0000002c2b2c7209 */ /* 0x000fe40007810000 */
[C---:B------:R-:W-:Y:S02]  /*f970*/  ISETP.GT.AND P3, PT, R40.reuse, 0x60, PT ;  /* 0x000000602800780c */ /* 0x040fe40003f64270 */
[----:B-1----:R-:W-:Y:S01]  /*f980*/  FSEL R51, R51, -INF , P2 ;  /* 0xff80000033337808 */ /* 0x002fe20001000000 */
[----:B------:R-:W0:Y:S01]  /*f990*/  MUFU.TANH R78, R78 ;  /* 0x0000004e004e7308 */ /* 0x000e220000002400 */
[----:B------:R-:W-:Y:S02]  /*f9a0*/  FMNMX.FTZ R44, R47, R44, !PT ;  /* 0x0000002c2f2c7209 */ /* 0x000fe40007810000 */
[----:B------:R-:W-:Y:S02]  /*f9b0*/  ISETP.GT.AND P2, PT, R40, 0x61, PT ;  /* 0x000000612800780c */ /* 0x000fe40003f44270 */
[----:B---3--:R-:W-:-:S02]  /*f9c0*/  FSEL R63, R74, -INF , P3 ;  /* 0xff8000004a3f7808 */ /* 0x008fc40001800000 */
[----:B------:R-:W-:Y:S01]  /*f9d0*/  FMNMX.FTZ R44, R51, R44, !PT ;  /* 0x0000002c332c7209 */ /* 0x000fe20007810000 */
[----:B------:R-:W1:Y:S01]  /*f9e0*/  MUFU.TANH R79, R79 ;  /* 0x0000004f004f7308 */ /* 0x000e620000002400 */
[C---:B------:R-:W-:Y:S02]  /*f9f0*/  ISETP.GT.AND P3, PT, R40.reuse, 0x68, PT ;  /* 0x000000682800780c */ /* 0x040fe40003f64270 */
[----:B--2---:R-:W-:Y:S02]  /*fa00*/  FSEL R71, R71, -INF , P2 ;  /* 0xff80000047477808 */ /* 0x004fe40001000000 */
[----:B------:R-:W-:Y:S02]  /*fa10*/  FMNMX.FTZ R44, R63, R44, !PT ;  /* 0x0000002c3f2c7209 */ /* 0x000fe40007810000 */
[----:B------:R-:W-:Y:S01]  /*fa20*/  ISETP.GT.AND P2, PT, R40, 0x69, PT ;  /* 0x000000692800780c */ /* 0x000fe20003f44270 */
[----:B------:R-:W2:Y:S01]  /*fa30*/  MUFU.TANH R82, R82 ;  /* 0x0000005200527308 */ /* 0x000ea20000002400 */
[----:B0-----:R-:W-:-:S02]  /*fa40*/  FSEL R75, R78, -INF , P3 ;  /* 0xff8000004e4b7808 */ /* 0x001fc40001800000 */
[----:B------:R-:W-:Y:S02]  /*fa50*/  FMNMX.FTZ R44, R71, R44, !PT ;  /* 0x0000002c472c7209 */ /* 0x000fe40007810000 */
[C---:B------:R-:W-:Y:S02]  /*fa60*/  ISETP.GT.AND P3, PT, R40.reuse, 0x70, PT ;  /* 0x000000702800780c */ /* 0x040fe40003f64270 */
[----:B------:R-:W-:Y:S01]  /*fa70*/  FMNMX.FTZ R44, R75, R44, !PT ;  /* 0x0000002c4b2c7209 */ /* 0x000fe20007810000 */
[----:B------:R2:W0:Y:S01]  /*fa80*/  MUFU.TANH R7, R83 ;  /* 0x0000005300077308 */ /* 0x0004220000002400 */
        /* <DEDUP_REMOVED lines=8> */
[----:B0-----:R-:W-:Y:S01]  /*fb10*/  FSEL R87, R7, -INF , P2 ;  /* 0xff80000007577808 */ /* 0x001fe20001000000 */
[----:B------:R-:W-:Y:S01]  /*fb20*/  FMUL.FTZ R7, R61, UR4 ;  /* 0x000000043d077c20 */ /* 0x000fe20008410000 */
[----:B------:R-:W-:Y:S01]  /*fb30*/  ISETP.GT.AND P2, PT, R40, 0x79, PT ;  /* 0x000000792800780c */ /* 0x000fe20003f44270 */
[----:B------:R-:W-:Y:S01]  /*fb40*/  ULDC UR4, c[0x0][0x988] ;  /* 0x0002620000047ab9 */ /* 0x000fe20000000800 */
[----:B------:R-:W-:-:S03]  /*fb50*/  FMNMX.FTZ R44, R87, R44, !PT ;  /* 0x0000002c572c7209 */ /* 0x000fc60007810000 */
[----:B------:R0:W-:Y:S01]  /*fb60*/  MUFU.TANH R38, R7 ;  /* 0x0000000700267308 */ /* 0x0001e20000002400 */
[----:B-1----:R-:W-:-:S04]  /*fb70*/  FSEL R61, R86, -INF , P3 ;  /* 0xff800000563d7808 */ /* 0x002fc80001800000 */
[----:B------:R-:W-:-:S03]  /*fb80*/  FMNMX.FTZ R44, R61, R44, !PT ;  /* 0x0000002c3d2c7209 */ /* 0x000fc60007810000 */
[----:B------:R-:W1:Y:S01]  /*fb90*/  MUFU.TANH R3, R3 ;  /* 0x0000000300037308 */ /* 0x000e620000002400 */
[----:B--2---:R-:W-:-:S04]  /*fba0*/  FSEL R97, R36, -INF , P2 ;  /* 0xff80000024617808 */ /* 0x004fc80001000000 */
[----:B------:R-:W-:-:S03]  /*fbb0*/  FMNMX.FTZ R36, R97, R44, !PT ;  /* 0x0000002c61247209 */ /* 0x000fc60007810000 */
[----:B------:R-:W2:Y:S02]  /*fbc0*/  MUFU.TANH R5, R5 ;  /* 0x0000000500057308 */ /* 0x000ea40000002400 */
[----:B------:R-:W3:Y:S06]  /*fbd0*/  SHFL.BFLY PT, R105, R36, 0x2, 0x1f ;  /* 0x0c401f0024697f89 */ /* 0x000eec00000e0000 */
[----:B------:R-:W4:Y:S08]  /*fbe0*/  MUFU.TANH R6, R6 ;  /* 0x0000000600067308 */ /* 0x000f300000002400 */
[----:B------:R-:W4:Y:S08]  /*fbf0*/  MUFU.TANH R8, R8 ;  /* 0x0000000800087308 */ /* 0x000f300000002400 */
[----:B------:R-:W4:Y:S01]  /*fc00*/  MUFU.TANH R9, R9 ;  /* 0x0000000900097308 */ /* 0x000f220000002400 */
[----:B---3--:R-:W-:-:S05]  /*fc10*/  FMNMX.FTZ R105, R36, R105, !PT ;  /* 0x0000006924697209 */ /* 0x008fca0007810000 */
[----:B------:R-:W0:Y:S02]  /*fc20*/  SHFL.BFLY PT, R36, R105, 0x1, 0x1f ;  /* 0x0c201f0069247f89 */ /* 0x000e2400000e0000 */
[----:B------:R-:W3:Y:S08]  /*fc30*/  MUFU.TANH R11, R11 ;  /* 0x0000000b000b7308 */ /* 0x000ef00000002400 */
[----:B------:R1:W-:Y:S08]  /*fc40*/  MUFU.TANH R40, R65 ;  /* 0x0000004100287308 */ /* 0x0003f00000002400 */
[----:B------:R-:W3:Y:S01]  /*fc50*/  MUFU.TANH R10, R10 ;  /* 0x0000000a000a7308 */ /* 0x000ee20000002400 */
[----:B0-----:R-:W-:-:S07]  /*fc60*/  FMNMX.FTZ R7, R105, R36, !PT ;  /* 0x0000002469077209 */ /* 0x001fce0007810000 */
[----:B------:R-:W-:Y:S01]  /*fc70*/  MUFU.TANH R12, R12 ;  /* 0x0000000c000c7308 */ /* 0x000fe20000002400 */
[----:B------:R-:W-:Y:S01]  /*fc80*/  IMAD.MOV.U32 R105, RZ, RZ, R151 ;  /* 0x000000ffff697224 */ /* 0x000fe200078e0097 */
[C---:B------:R-:W-:Y:S01]  /*fc90*/  FSETP.NEU.FTZ.AND P2, PT, R7.reuse, -INF , PT ;  /* 0xff8000000700780b */ /* 0x040fe20003f5d000 */
[----:B------:R-:W-:-:S05]  /*fca0*/  FMUL.FTZ R36, R7, R42 ;  /* 0x0000002a07247220 */ /* 0x000fca0000410000 */
[----:B------:R-:W0:Y:S01]  /*fcb0*/  MUFU.TANH R13, R13 ;  /* 0x0000000d000d7308 */ /* 0x000e220000002400 */
[----:B------:R-:W-:-:S05]  /*fcc0*/  FSEL R36, R36, RZ, P2 ;  /* 0x000000ff24247208 */ /* 0x000fca0001000000 */
[----:B------:R-:W-:Y:S01]  /*fcd0*/  FFMA.FTZ R54, R34, R42, -R36 ;  /* 0x0000002a22367223 */ /* 0x000fe20000010824 */
[----:B------:R-:W-:Y:S01]  /*fce0*/  VIADDMNMX R34, R89, R26, R30, PT ;  /* 0x0000001a59227246 */ /* 0x000fe2000380011e */
[----:B------:R-:W0:Y:S01]  /*fcf0*/  MUFU.TANH R15, R15 ;  /* 0x0000000f000f7308 */ /* 0x000e220000002400 */
[-CC-:B------:R-:W-:Y:S01]  /*fd00*/  FFMA.FTZ R173, R53, R42.reuse, -R36.reuse ;  /* 0x0000002a35ad7223 */ /* 0x180fe20000010824 */
[-CC-:B------:R-:W-:Y:S01]  /*fd10*/  FFMA.FTZ R175, R57, R42.reuse, -R36.reuse ;  /* 0x0000002a39af7223 */ /* 0x180fe20000010824 */
[C---:B------:R-:W-:Y:S01]  /*fd20*/  ISETP.GT.AND P2, PT, R34.reuse, RZ, PT ;  /* 0x000000ff2200720c */ /* 0x040fe20003f44270 */
[-CC-:B------:R-:W-:Y:S01]  /*fd30*/  FFMA.FTZ R169, R49, R42.reuse, -R36.reuse ;  /* 0x0000002a31a97223 */ /* 0x180fe20000010824 */
[C---:B------:R-:W-:Y:S01]  /*fd40*/  ISETP.GT.AND P3, PT, R34.reuse, 0x1, PT ;  /* 0x000000012200780c */ /* 0x040fe20003f64270 */
[-CC-:B------:R-:W-:Y:S01]  /*fd50*/  FFMA.FTZ R179, R91, R42.reuse, -R36.reuse ;  /* 0x0000002a5bb37223 */ /* 0x180fe20000010824 */
[C---:B------:R-:W-:Y:S01]  /*fd60*/  ISETP.GT.AND P4, PT, R34.reuse, 0x8, PT ;  /* 0x000000082200780c */ /* 0x040fe20003f84270 */
[----:B------:R3:W-:Y:S01]  /*fd70*/  MUFU.EX2 R26, R54 ;  /* 0x00000036001a7308 */ /* 0x0007e20000000800 */
[----:B-1----:R-:W-:Y:S01]  /*fd80*/  FSEL R65, R3, -INF , P2 ;  /* 0xff80000003417808 */ /* 0x002fe20001000000 */
[-CC-:B------:R-:W-:Y:S01]  /*fd90*/  FFMA.FTZ R171, R41, R42.reuse, -R36.reuse ;  /* 0x0000002a29ab7223 */ /* 0x180fe20000010824 */
[----:B--2---:R-:W-:Y:S01]  /*fda0*/  FSEL R30, R5, -INF , P3 ;  /* 0xff800000051e7808 */ /* 0x004fe20001800000 */
[-CC-:B------:R-:W-:Y:S01]  /*fdb0*/  FFMA.FTZ R177, R95, R42.reuse, -R36.reuse ;  /* 0x0000002a5fb17223 */ /* 0x180fe20000010824 */
[----:B------:R-:W-:Y:S01]  /*fdc0*/  ISETP.GT.AND P2, PT, R34, 0x9, PT ;  /* 0x000000092200780c */ /* 0x000fe20003f44270 */
[--C-:B------:R-:W-:Y:S01]  /*fdd0*/  FFMA.FTZ R153, R33, R42, -R36.reuse ;  /* 0x0000002a21997223 */ /* 0x100fe20000010824 */
[----:B----4-:R-:W-:Y:S01]  /*fde0*/  FSEL R3, R6, -INF , P4 ;  /* 0xff80000006037808 */ /* 0x010fe20002000000 */
[----:B------:R-:W-:Y:S01]  /*fdf0*/  MUFU.TANH R14, R14 ;  /* 0x0000000e000e7308 */ /* 0x000fe20000002400 */
[----:B---3--:R-:W-:Y:S01]  /*fe00*/  FMNMX.FTZ R54, R65, R30, !PT ;  /* 0x0000001e41367209 */ /* 0x008fe20007810000 */
[-CC-:B------:R-:W-:Y:S01]  /*fe10*/  FFMA.FTZ R6, R99, R42.reuse, -R36.reuse ;  /* 0x0000002a63067223 */ /* 0x180fe20000010824 */
[----:B------:R-:W-:Y:S01]  /*fe20*/  ISETP.GT.AND P3, PT, R34, 0x10, PT ;  /* 0x000000102200780c */ /* 0x000fe20003f64270 */
[-CC-:B------:R-:W-:Y:S01]  /*fe30*/  FFMA.FTZ R155, R31, R42.reuse, -R36.reuse ;  /* 0x0000002a1f9b7223 */ /* 0x180fe20000010824 */
[----:B------:R-:W-:Y:S01]  /*fe40*/  FSEL R5, R8, -INF , P2 ;  /* 0xff80000008057808 */ /* 0x000fe20001000000 */
[--C-:B------:R-:W-:Y:S01]  /*fe50*/  FFMA.FTZ R8, R93, R42, -R36.reuse ;  /* 0x0000002a5d087223 */ /* 0x100fe20000010824 */
[----:B------:R-:W-:Y:S01]  /*fe60*/  FMNMX.FTZ R54, R3, R54, !PT ;  /* 0x0000003603367209 */ /* 0x000fe20007810000 */
[----:B------:R1:W-:Y:S01]  /*fe70*/  MUFU.TANH R44, R69 ;  /* 0x00000045002c7308 */ /* 0x0003e20000002400 */
[C---:B------:R-:W-:Y:S01]  /*fe80*/  ISETP.GT.AND P2, PT, R34.reuse, 0x11, PT ;  /* 0x000000112200780c */ /* 0x040fe20003f44270 */
[-CC-:B------:R-:W-:Y:S01]  /*fe90*/  FFMA.FTZ R181, R101, R42.reuse, -R36.reuse ;  /* 0x0000002a65b57223 */ /* 0x180fe20000010824 */
[----:B------:R-:W-:Y:S01]  /*fea0*/  FSEL R9, R9, -INF , P3 ;  /* 0xff80000009097808 */ /* 0x000fe20001800000 */
[--C-:B------:R-:W-:Y:S01]  /*feb0*/  FFMA.FTZ R183, R103, R42, -R36.reuse ;  /* 0x0000002a67b77223 */ /* 0x100fe20000010824 */
[----:B------:R-:W-:Y:S01]  /*fec0*/  FMNMX.FTZ R54, R5, R54, !PT ;  /* 0x0000003605367209 */ /* 0x000fe20007810000 */
[-CC-:B------:R-:W-:Y:S01]  /*fed0*/  FFMA.FTZ R157, R37, R42.reuse, -R36.reuse ;  /* 0x0000002a259d7223 */ /* 0x180fe20000010824 */
[C---:B------:R-:W-:Y:S01]  /*fee0*/  ISETP.GT.AND P3, PT, R34.reuse, 0x18, PT ;  /* 0x000000182200780c */ /* 0x040fe20003f64270 */
[----:B------:R-:W2:Y:S01]  /*fef0*/  MUFU.TANH R20, R20 ;  /* 0x0000001400147308 */ /* 0x000ea20000002400 */
[----:B------:R-:W-:Y:S01]  /*ff00*/  FSEL R11, R11, -INF , P2 ;  /* 0xff8000000b0b7808 */ /* 0x000fe20001000000 */
[--C-:B------:R-:W-:Y:S01]  /*ff10*/  FFMA.FTZ R159, R47, R42, -R36.reuse ;  /* 0x0000002a2f9f7223 */ /* 0x100fe20000010824 */
[----:B------:R-:W-:Y:S01]  /*ff20*/  FMNMX.FTZ R54, R9, R54, !PT ;  /* 0x0000003609367209 */ /* 0x000fe20007810000 */
[-CC-:B------:R-:W-:Y:S01]  /*ff30*/  FFMA.FTZ R161, R63, R42.reuse, -R36.reuse ;  /* 0x0000002a3fa17223 */ /* 0x180fe20000010824 */
[----:B------:R-:W-:Y:S01]  /*ff40*/  ISETP.GT.AND P2, PT, R34, 0x19, PT ;  /* 0x000000192200780c */ /* 0x000fe20003f44270 */
[--C-:B------:R-:W-:Y:S01]  /*ff50*/  FFMA.FTZ R163, R75, R42, -R36.reuse ;  /* 0x0000002a4ba37223 */ /* 0x100fe20000010824 */
[----:B-1----:R-:W-:Y:S01]  /*ff60*/  FSEL R69, R10, -INF , P3 ;  /* 0xff8000000a457808 */ /* 0x002fe20001800000 */
[----:B------:R1:W-:Y:S01]  /*ff70*/  MUFU.TANH R46, R73 ;  /* 0x00000049002e7308 */ /* 0x0003e20000002400 */
[----:B------:R-:W-:Y:S01]  /*ff80*/  FMNMX.FTZ R54, R11, R54, !PT ;  /* 0x000000360b367209 */ /* 0x000fe20007810000 */
[-CC-:B------:R-:W-:Y:S01]  /*ff90*/  FFMA.FTZ R10, R67, R42.reuse, -R36.reuse ;  /* 0x0000002a430a7223 */ /* 0x180fe20000010824 */
[----:B------:R-:W-:Y:S01]  /*ffa0*/  ISETP.GT.AND P3, PT, R34, 0x20, PT ;  /* 0x000000202200780c */ /* 0x000fe20003f64270 */
[--C-:B------:R-:W-:Y:S01]  /*ffb0*/  FFMA.FTZ R165, R83, R42, -R36.reuse ;  /* 0x0000002a53a57223 */ /* 0x100fe20000010824 */
[----:B------:R-:W-:Y:S01]  /*ffc0*/  FMNMX.FTZ R54, R69, R54, !PT ;  /* 0x0000003645367209 */ /* 0x000fe20007810000 */
[-CC-:B------:R-:W-:Y:S01]  /*ffd0*/  FFMA.FTZ R87, R87, R42.reuse, -R36.reuse ;  /* 0x0000002a57577223 */ /* 0x180fe20000010824 */
[----:B0-----:R-:W-:Y:S01]  /*ffe0*/  FSEL R13, R13, -INF , P3 ;  /* 0xff8000000d0d7808 */ /* 0x001fe20001800000 */
[----:B------:R-:W-:Y:S01]  /*fff0*/  MUFU.TANH R21, R21 ;  /* 0x0000001500157308 */ /* 0x000fe20000002400 */
[----:B-1----:R-:W-:Y:S01]  /*10000*/  FSEL R73, R12, -INF , P2 ;  /* 0xff8000000c497808 */ /* 0x002fe20001000000 */
[-CC-:B------:R-:W-:Y:S01]  /*10010*/  FFMA.FTZ R12, R55, R42.reuse, -R36.reuse ;  /* 0x0000002a370c7223 */ /* 0x180fe20000010824 */
[C---:B------:R-:W-:Y:S01]  /*10020*/  ISETP.GT.AND P2, PT, R34.reuse, 0x21, PT ;  /* 0x000000212200780c */ /* 0x040fe20003f44270 */
[----:B------:R-:W-:Y:S01]  /*10030*/  FFMA.FTZ R167, R61, R42, -R36 ;  /* 0x0000002a3da77223 */ /* 0x000fe20000010824 */
[----:B------:R-:W-:Y:S01]  /*10040*/  FMNMX.FTZ R54, R73, R54, !PT ;  /* 0x0000003649367209 */ /* 0x000fe20007810000 */
[--C-:B------:R-:W-:Y:S01]  /*10050*/  IMAD.MOV.U32 R103, RZ, RZ, R151.reuse ;  /* 0x000000ffff677224 */ /* 0x100fe200078e0097 */
[----:B------:R-:W-:Y:S01]  /*10060*/  ISETP.GT.AND P3, PT, R34, 0x28, PT ;  /* 0x000000282200780c */ /* 0x000fe20003f64270 */
[----:B------:R-:W0:Y:S01]  /*10070*/  MUFU.TANH R25, R25 ;  /* 0x0000001900197308 */ /* 0x000e220000002400 */
[----:B------:R-:W-:Y:S01]  /*10080*/  FSEL R15, R15, -INF , P2 ;  /* 0xff8000000f0f7808 */ /* 0x000fe20001000000 */
[----:B------:R-:W-:Y:S01]  /*10090*/  IMAD.MOV.U32 R101, RZ, RZ, R151 ;  /* 0x000000ffff657224 */ /* 0x000fe200078e0097 */
[----:B------:R-:W-:-:S02]  /*100a0*/  FMNMX.FTZ R54, R13, R54, !PT ;  /* 0x000000360d367209 */ /* 0x000fc40007810000 */
[----:B------:R-:W-:Y:S02]  /*100b0*/  ISETP.GT.AND P2, PT, R34, 0x29, PT ;  /* 0x000000292200780c */ /* 0x000fe40003f44270 */
[----:B------:R-:W-:Y:S01]  /*100c0*/  FMNMX.FTZ R54, R15, R54, !PT ;  /* 0x000000360f367209 */ /* 0x000fe20007810000 */
[----:B------:R-:W1:Y:S01]  /*100d0*/  MUFU.TANH R24, R24 ;  /* 0x0000001800187308 */ /* 0x000e620000002400 */
[----:B--2---:R-:W-:Y:S01]  /*100e0*/  FSEL R67, R20, -INF , P2 ;  /* 0xff80000014437808 */ /* 0x004fe20001000000 */
[----:B------:R-:W-:Y:S01]  /*100f0*/  FFMA.FTZ R20, R45, R42, -R36 ;  /* 0x0000002a2d147223 */ /* 0x000fe20000010824 */
[----:B------:R-:W-:-:S05]  /*10100*/  ISETP.GT.AND P2, PT, R34, 0x31, PT ;  /* 0x000000312200780c */ /* 0x000fca0003f44270 */
[----:B------:R2:W-:Y:S01]  /*10110*/  MUFU.TANH R48, R77 ;  /* 0x0000004d00307308 */ /* 0x0005e20000002400 */
[----:B0-----:R-:W-:Y:S02]  /*10120*/  FSEL R25, R25, -INF , P2 ;  /* 0xff80000019197808 */ /* 0x001fe40001000000 */
[----:B------:R-:W-:-:S05]  /*10130*/  ISETP.GT.AND P2, PT, R34, 0x39, PT ;  /* 0x000000392200780c */ /* 0x000fca0003f44270 */
[----:B------:R-:W0:Y:S01]  /*10140*/  MUFU.TANH R28, R28 ;  /* 0x0000001c001c7308 */ /* 0x000e220000002400 */
[----:B--2---:R-:W-:Y:S01]  /*10150*/  FSEL R77, R14, -INF , P3 ;  /* 0xff8000000e4d7808 */ /* 0x004fe20001800000 */
[----:B------:R-:W-:Y:S01]  /*10160*/  FFMA.FTZ R14, R59, R42, -R36 ;  /* 0x0000002a3b0e7223 */ /* 0x000fe20000010824 */
[C---:B------:R-:W-:Y:S02]  /*10170*/  ISETP.GT.AND P3, PT, R34.reuse, 0x30, PT ;  /* 0x000000302200780c */ /* 0x040fe40003f64270 */
[----:B------:R-:W-:Y:S02]  /*10180*/  FMNMX.FTZ R54, R77, R54, !PT ;  /* 0x000000364d367209 */ /* 0x000fe40007810000 */
[----:B------:R-:W-:Y:S01]  /*10190*/  FSEL R21, R21, -INF , P3 ;  /* 0xff80000015157808 */ /* 0x000fe20001800000 */
[----:B------:R-:W2:Y:S01]  /*101a0*/  MUFU.TANH R29, R29 ;  /* 0x0000001d001d7308 */ /* 0x000ea20000002400 */
[----:B------:R-:W-:Y:S02]  /*101b0*/  FMNMX.FTZ R54, R67, R54, !PT ;  /* 0x0000003643367209 */ /* 0x000fe40007810000 */
[----:B------:R-:W-:-:S02]  /*101c0*/  ISETP.GT.AND P3, PT, R34, 0x38, PT ;  /* 0x000000382200780c */ /* 0x000fc40003f64270 */
[----:B------:R-:W-:Y:S02]  /*101d0*/  FMNMX.FTZ R54, R21, R54, !PT ;  /* 0x0000003615367209 */ /* 0x000fe40007810000 */
[----:B-1----:R-:W-:Y:S01]  /*101e0*/  FSEL R53, R24, -INF , P3 ;  /* 0xff80000018357808 */ /* 0x002fe20001800000 */
[----:B------:R-:W1:Y:S01]  /*101f0*/  MUFU.TANH R32, R32 ;  /* 0x0000002000207308 */ /* 0x000e620000002400 */
[----:B------:R-:W-:Y:S01]  /*10200*/  FMNMX.FTZ R54, R25, R54, !PT ;  /* 0x0000003619367209 */ /* 0x000fe20007810000 */
[-CC-:B------:R-:W-:Y:S01]  /*10210*/  FFMA.FTZ R24, R39, R42.reuse, -R36.reuse ;  /* 0x0000002a27187223 */ /* 0x180fe20000010824 */
[----:B------:R-:W-:Y:S02]  /*10220*/  ISETP.GT.AND P3, PT, R34, 0x40, PT ;  /* 0x000000402200780c */ /* 0x000fe40003f64270 */
[----:B0-----:R-:W-:Y:S01]  /*10230*/  FSEL R55, R28, -INF , P2 ;  /* 0xff8000001c377808 */ /* 0x001fe20001000000 */
[----:B------:R-:W-:Y:S01]  /*10240*/  FFMA.FTZ R28, R27, R42, -R36 ;  /* 0x0000002a1b1c7223 */ /* 0x000fe20000010824 */
[----:B------:R-:W-:Y:S01]  /*10250*/  FMNMX.FTZ R54, R53, R54, !PT ;  /* 0x0000003635367209 */ /* 0x000fe20007810000 */
[----:B------:R-:W0:Y:S01]  /*10260*/  MUFU.TANH R60, R60 ;  /* 0x0000003c003c7308 */ /* 0x000e220000002400 */
[----:B------:R-:W-:-:S02]  /*10270*/  ISETP.GT.AND P2, PT, R34, 0x41, PT ;  /* 0x000000412200780c */ /* 0x000fc40003f44270 */
[----:B--2---:R-:W-:Y:S02]  /*10280*/  FSEL R29, R29, -INF , P3 ;  /* 0xff8000001d1d7808 */ /* 0x004fe40001800000 */
[----:B------:R-:W-:Y:S02]  /*10290*/  FMNMX.FTZ R54, R55, R54, !PT ;  /* 0x0000003637367209 */ /* 0x000fe40007810000 */
[----:B------:R-:W-:Y:S01]  /*102a0*/  ISETP.GT.AND P3, PT, R34, 0x48, PT ;  /* 0x000000482200780c */ /* 0x000fe20003f64270 */
[----:B------:R-:W2:Y:S01]  /*102b0*/  MUFU.TANH R64, R64 ;  /* 0x0000004000407308 */ /* 0x000ea20000002400 */
[----:B-1----:R-:W-:Y:S01]  /*102c0*/  FSEL R57, R32, -INF , P2 ;  /* 0xff80000020397808 */ /* 0x002fe20001000000 */
[----:B------:R-:W-:Y:S01]  /*102d0*/  FFMA.FTZ R32, R35, R42, -R36 ;  /* 0x0000002a23207223 */ /* 0x000fe20000010824 */
[----:B------:R-:W-:Y:S02]  /*102e0*/  FMNMX.FTZ R54, R29, R54, !PT ;  /* 0x000000361d367209 */ /* 0x000fe40007810000 */
[----:B------:R-:W-:-:S02]  /*102f0*/  ISETP.GT.AND P2, PT, R34, 0x49, PT ;  /* 0x000000492200780c */ /* 0x000fc40003f44270 */
[----:B------:R-:W-:Y:S01]  /*10300*/  FMNMX.FTZ R54, R57, R54, !PT ;  /* 0x0000003639367209 */ /* 0x000fe20007810000 */
[----:B------:R-:W1:Y:S01]  /*10310*/  MUFU.TANH R68, R68 ;  /* 0x0000004400447308 */ /* 0x000e620000002400 */
[----:B------:R-:W-:Y:S01]  /*10320*/  FSEL R59, R38, -INF , P2 ;  /* 0xff800000263b7808 */ /* 0x000fe20001000000 */
[----:B------:R-:W-:Y:S01]  /*10330*/  FFMA.FTZ R38, R51, R42, -R36 ;  /* 0x0000002a33267223 */ /* 0x000fe20000010824 */
[----:B------:R-:W-:-:S04]  /*10340*/  ISETP.GT.AND P2, PT, R34, 0x51, PT ;  /* 0x000000512200780c */ /* 0x000fc80003f44270 */
[----:B------:R-:W-:Y:S01]  /*10350*/  FSEL R89, R40, -INF , P2 ;  /* 0xff80000028597808 */ /* 0x000fe20001000000 */
[----:B------:R0:W-:Y:S01]  /*10360*/  MUFU.TANH R50, R81 ;  /* 0x0000005100327308 */ /* 0x0001e20000002400 */
[----:B------:R-:W-:Y:S01]  /*10370*/  ISETP.GT.AND P2, PT, R34, 0x59, PT ;  /* 0x000000592200780c */ /* 0x000fe20003f44270 */
[----:B------:R-:W-:-:S03]  /*10380*/  FFMA.FTZ R40, R71, R42, -R36 ;  /* 0x0000002a47287223 */ /* 0x000fc60000010824 */
[----:B------:R-:W-:Y:S01]  /*10390*/  FSEL R45, R44, -INF , P2 ;  /* 0xff8000002c2d7808 */ /* 0x000fe20001000000 */
[----:B------:R-:W-:Y:S01]  /*103a0*/  FFMA.FTZ R44, R79, R42, -R36 ;  /* 0x0000002a4f2c7223 */ /* 0x000fe20000010824 */
[----:B------:R-:W-:Y:S01]  /*103b0*/  ISETP.GT.AND P2, PT, R34, 0x61, PT ;  /* 0x000000612200780c */ /* 0x000fe20003f44270 */
[----:B------:R-:W3:Y:S01]  /*103c0*/  MUFU.TANH R72, R72 ;  /* 0x0000004800487308 */ /* 0x000ee20000002400 */
[----:B0-----:R-:W-:Y:S02]  /*103d0*/  FSEL R81, R60, -INF , P3 ;  /* 0xff8000003c517808 */ /* 0x001fe40001800000 */
[----:B------:R-:W-:Y:S02]  /*103e0*/  ISETP.GT.AND P3, PT, R34, 0x50, PT ;  /* 0x000000502200780c */ /* 0x000fe40003f64270 */
[----:B------:R-:W-:Y:S02]  /*103f0*/  FMNMX.FTZ R54, R81, R54, !PT ;  /* 0x0000003651367209 */ /* 0x000fe40007810000 */
[----:B------:R-:W-:Y:S01]  /*10400*/  FSEL R41, R46, -INF , P2 ;  /* 0xff8000002e297808 */ /* 0x000fe20001000000 */
[----:B------:R2:W-:Y:S01]  /*10410*/  MUFU.TANH R52, R85 ;  /* 0x0000005500347308 */ /* 0x0005e20000002400 */
[----:B------:R-:W-:-:S02]  /*10420*/  FMNMX.FTZ R54, R59, R54, !PT ;  /* 0x000000363b367209 */ /* 0x000fc40007810000 */
[----:B------:R-:W-:-:S04]  /*10430*/  ISETP.GT.AND P2, PT, R34, 0x69, PT ;  /* 0x000000692200780c */ /* 0x000fc80003f44270 */
[----:B------:R-:W-:Y:S01]  /*10440*/  FSEL R39, R48, -INF , P2 ;  /* 0xff80000030277808 */ /* 0x000fe20001000000 */
[----:B------:R-:W0:Y:S01]  /*10450*/  MUFU.TANH R76, R76 ;  /* 0x0000004c004c7308 */ /* 0x000e220000002400 */
[----:B--2---:R-:W-:Y:S02]  /*10460*/  FSEL R85, R64, -INF , P3 ;  /* 0xff80000040557808 */ /* 0x004fe40001800000 */
[----:B------:R-:W-:Y:S02]  /*10470*/  ISETP.GT.AND P3, PT, R34, 0x58, PT ;  /* 0x000000582200780c */ /* 0x000fe40003f64270 */
[----:B------:R-:W-:Y:S02]  /*10480*/  FMNMX.FTZ R54, R85, R54, !PT ;  /* 0x0000003655367209 */ /* 0x000fe40007810000 */
[----:B-1----:R-:W-:Y:S01]  /*10490*/  FSEL R49, R68, -INF , P3 ;  /* 0xff80000044317808 */ /* 0x002fe20001800000 */
[----:B------:R-:W1:Y:S01]  /*104a0*/  MUFU.TANH R80, R80 ;  /* 0x0000005000507308 */ /* 0x000e620000002400 */
[----:B------:R-:W-:-:S02]  /*104b0*/  FMNMX.FTZ R54, R89, R54, !PT ;  /* 0x0000003659367209 */ /* 0x000fc40007810000 */
[----:B------:R-:W-:Y:S02]  /*104c0*/  ISETP.GT.AND P3, PT, R34, 0x60, PT ;  /* 0x000000602200780c */ /* 0x000fe40003f64270 */
[----:B------:R-:W-:Y:S02]  /*104d0*/  FMNMX.FTZ R54, R49, R54, !PT ;  /* 0x0000003631367209 */ /* 0x000fe40007810000 */
[----:B---3--:R-:W-:Y:S01]  /*104e0*/  FSEL R91, R72, -INF , P3 ;  /* 0xff800000485b7808 */ /* 0x008fe20001800000 */
[----:B------:R-:W2:Y:S01]  /*104f0*/  MUFU.TANH R84, R84 ;  /* 0x0000005400547308 */ /* 0x000ea20000002400 */
[----:B------:R-:W-:Y:S02]  /*10500*/  FMNMX.FTZ R54, R45, R54, !PT ;  /* 0x000000362d367209 */ /* 0x000fe40007810000 */
[----:B------:R-:W-:Y:S02]  /*10510*/  ISETP.GT.AND P3, PT, R34, 0x68, PT ;  /* 0x000000682200780c */ /* 0x000fe40003f64270 */
[----:B------:R-:W-:-:S02]  /*10520*/  FMNMX.FTZ R54, R91, R54, !PT ;  /* 0x000000365b367209 */ /* 0x000fc40007810000 */
[----:B0-----:R-:W-:Y:S01]  /*10530*/  FSEL R93, R76, -INF , P3 ;  /* 0xff8000004c5d7808 */ /* 0x001fe20001800000 */
[----:B------:R-:W0:Y:S01]  /*10540*/  MUFU.EX2 R181, R181 ;  /* 0x000000b500b57308 */ /* 0x000e220000000800 */
[----:B------:R-:W-:Y:S02]  /*10550*/  FMNMX.FTZ R54, R41, R54, !PT ;  /* 0x0000003629367209 */ /* 0x000fe40007810000 */
[C---:B------:R-:W-:Y:S02]  /*10560*/  ISETP.GT.AND P3, PT, R34.reuse, 0x70, PT ;  /* 0x000000702200780c */ /* 0x040fe40003f64270 */
[----:B------:R-:W-:Y:S02]  /*10570*/  FMNMX.FTZ R54, R93, R54, !PT ;  /* 0x000000365d367209 */ /* 0x000fe40007810000 */
[----:B------:R-:W-:Y:S01]  /*10580*/  ISETP.GT.AND P2, PT, R34, 0x71, PT ;  /* 0x000000712200780c */ /* 0x000fe20003f44270 */
[----:B------:R-:W3:Y:S01]  /*10590*/  MUFU.EX2 R183, R183 ;  /* 0x000000b700b77308 */ /* 0x000ee20000000800 */
[----:B-1----:R-:W-:-:S02]  /*105a0*/  FSEL R95, R80, -INF , P3 ;  /* 0xff800000505f7808 */ /* 0x002fc40001800000 */
[----:B------:R-:W-:Y:S02]  /*105b0*/  FMNMX.FTZ R54, R39, R54, !PT ;  /* 0x0000003627367209 */ /* 0x000fe40007810000 */
[----:B------:R-:W-:Y:S02]  /*105c0*/  ISETP.GT.AND P3, PT, R34, 0x78, PT ;  /* 0x000000782200780c */ /* 0x000fe40003f64270 */
[----:B------:R-:W-:Y:S01]  /*105d0*/  FSEL R33, R50, -INF , P2 ;  /* 0xff80000032217808 */ /* 0x000fe20001000000 */
[----:B------:R-:W1:Y:S01]  /*105e0*/  MUFU.EX2 R6, R6 ;  /* 0x0000000600067308 */ /* 0x000e620000000800 */
[----:B------:R-:W-:Y:S02]  /*105f0*/  FMNMX.FTZ R54, R95, R54, !PT ;  /* 0x000000365f367209 */ /* 0x000fe40007810000 */
[----:B------:R-:W-:Y:S01]  /*10600*/  ISETP.GT.AND P2, PT, R34, 0x79, PT ;  /* 0x000000792200780c */ /* 0x000fe20003f44270 */
[-CC-:B------:R-:W-:Y:S01]  /*10610*/  FFMA.FTZ R34, R43, R42.reuse, -R36.reuse ;  /* 0x0000002a2b227223 */ /* 0x180fe20000010824 */
[----:B--2---:R-:W-:Y:S01]  /*10620*/  FSEL R99, R84, -INF , P3 ;  /* 0xff80000054637808 */ /* 0x004fe20001800000 */
[----:B------:R-:W-:Y:S01]  /*10630*/  FFMA.FTZ R36, R97, R42, -R36 ;  /* 0x0000002a61247223 */ /* 0x000fe20000010824 */
[----:B------:R-:W-:Y:S01]  /*10640*/  FMNMX.FTZ R54, R33, R54, !PT ;  /* 0x0000003621367209 */ /* 0x000fe20007810000 */
[----:B------:R-:W2:Y:S01]  /*10650*/  MUFU.EX2 R177, R177 ;  /* 0x000000b100b17308 */ /* 0x000ea20000000800 */
[----:B------:R-:W-:Y:S01]  /*10660*/  FSEL R27, R52, -INF , P2 ;  /* 0xff800000341b7808 */ /* 0x000fe20001000000 */
[----:B------:R-:W-:Y:S01]  /*10670*/  IMAD.IADD R52, R198, 0x1, -R195 ;  /* 0x00000001c6347824 */ /* 0x000fe200078e0ac3 */
[----:B------:R-:W-:Y:S01]  /*10680*/  FMNMX.FTZ R54, R99, R54, !PT ;  /* 0x0000003663367209 */ /* 0x000fe20007810000 */
[----:B------:R-:W-:-:S02]  /*10690*/  IMAD.MOV.U32 R97, RZ, RZ, R151 ;  /* 0x000000ffff617224 */ /* 0x000fc400078e0097 */
[----:B------:R-:W-:Y:S01]  /*106a0*/  IMAD R52, R193, 0x80, R52 ;  /* 0x00000080c1347824 */ /* 0x000fe200078e0234 */
[----:B------:R-:W-:Y:S01]  /*106b0*/  FMNMX.FTZ R54, R27, R54, !PT ;  /* 0x000000361b367209 */ /* 0x000fe20007810000 */
[----:B------:R-:W4:Y:S03]  /*106c0*/  MUFU.EX2 R8, R8 ;  /* 0x0000000800087308 */ /* 0x000f260000000800 */
[----:B------:R-:W-:Y:S01]  /*106d0*/  SHF.R.S32.HI R43, RZ, 0x1f, R52 ;  /* 0x0000001fff2b7819 */ /* 0x000fe20000011434 */
[----:B------:R-:W0:Y:S04]  /*106e0*/  SHFL.BFLY PT, R31, R54, 0x2, 0x1f ;  /* 0x0c401f00361f7f89 */ /* 0x000e2800000e0000 */
[----:B------:R-:W4:Y:S08]  /*106f0*/  MUFU.EX2 R179, R179 ;  /* 0x000000b300b37308 */ /* 0x000f300000000800 */
[----:B------:R-:W4:Y:S08]  /*10700*/  MUFU.EX2 R10, R10 ;  /* 0x0000000a000a7308 */ /* 0x000f300000000800 */
        /* <DEDUP_REMOVED lines=11> */
[----:B------:R-:W-:-:S05]  /*107c0*/  FSEL R48, R31, RZ, P2 ;  /* 0x000000ff1f307208 */ /* 0x000fca0001000000 */
[-CC-:B------:R-:W-:Y:S01]  /*107d0*/  FFMA.FTZ R180, R65, R42.reuse, -R48.reuse ;  /* 0x0000002a41b47223 */ /* 0x180fe20000010830 */
[-C--:B------:R-:W-:Y:S01]  /*107e0*/  FFMA.FTZ R31, R30, R42.reuse, -R48 ;  /* 0x0000002a1e1f7223 */ /* 0x080fe20000010830 */
[----:B------:R-:W-:Y:S01]  /*107f0*/  FADD.FTZ R30, R181, R26 ;  /* 0x0000001ab51e7221 */ /* 0x000fe20000010000 */
[-CC-:B------:R-:W-:Y:S01]  /*10800*/  FFMA.FTZ R182, R3, R42.reuse, -R48.reuse ;  /* 0x0000002a03b67223 */ /* 0x180fe20000010830 */
[-CC-:B------:R-:W-:Y:S01]  /*10810*/  FFMA.FTZ R3, R5, R42.reuse, -R48.reuse ;  /* 0x0000002a05037223 */ /* 0x180fe20000010830 */
[-C--:B------:R-:W-:Y:S01]  /*10820*/  FFMA.FTZ R176, R9, R42.reuse, -R48 ;  /* 0x0000002a09b07223 */ /* 0x080fe20000010830 */
[----:B------:R-:W-:Y:S01]  /*10830*/  MUFU.EX2 R180, R180 ;  /* 0x000000b400b47308 */ /* 0x000fe20000000800 */
[----:B---3--:R-:W-:Y:S01]  /*10840*/  FADD.FTZ R5, R183, R30 ;  /* 0x0000001eb7057221 */ /* 0x008fe20000010000 */
[-CC-:B------:R-:W-:Y:S01]  /*10850*/  FFMA.FTZ R9, R11, R42.reuse, -R48.reuse ;  /* 0x0000002a0b097223 */ /* 0x180fe20000010830 */
[-CC-:B------:R-:W-:Y:S01]  /*10860*/  FFMA.FTZ R178, R69, R42.reuse, -R48.reuse ;  /* 0x0000002a45b27223 */ /* 0x180fe20000010830 */
[-CC-:B------:R-:W-:Y:S01]  /*10870*/  FFMA.FTZ R11, R73, R42.reuse, -R48.reuse ;  /* 0x0000002a490b7223 */ /* 0x180fe20000010830 */
[----:B-1----:R-:W-:Y:S01]  /*10880*/  FADD.FTZ R30, R6, R5 ;  /* 0x00000005061e7221 */ /* 0x002fe20000010000 */
[-CC-:B------:R-:W-:Y:S01]  /*10890*/  FFMA.FTZ R172, R13, R42.reuse, -R48.reuse ;  /* 0x0000002a0dac7223 */ /* 0x180fe20000010830 */
[-C--:B------:R-:W-:Y:S01]  /*108a0*/  FFMA.FTZ R13, R15, R42.reuse, -R48 ;  /* 0x0000002a0f0d7223 */ /* 0x080fe20000010830 */
[----:B------:R-:W0:Y:S01]  /*108b0*/  MUFU.EX2 R31, R31 ;  /* 0x0000001f001f7308 */ /* 0x000e220000000800 */
[----:B--2---:R-:W-:Y:S01]  /*108c0*/  FADD.FTZ R5, R177, R30 ;  /* 0x0000001eb1057221 */ /* 0x004fe20000010000 */
        /* <DEDUP_REMOVED lines=21> */
[----:B------:R-:W-:Y:S01]  /*10a20*/  F2FP.BF16.F32.PACK_AB R183, R6, R183 ;  /* 0x000000b706b7723e */ /* 0x000fe200000010ff */
        /* <DEDUP_REMOVED lines=12> */
[----:B------:R-:W-:Y:S01]  /*10af0*/  FFMA.FTZ R27, R27, R42, -R48 ;  /* 0x0000002a1b1b7223 */ /* 0x000fe20000010830 */
[----:B------:R-:W-:-:S02]  /*10b00*/  F2FP.BF16.F32.PACK_AB R180, R31, R180 ;  /* 0x000000b41fb4723e */ /* 0x000fc400000010ff */
[----:B------:R-:W-:Y:S01]  /*10b10*/  F2FP.BF16.F32.PACK_AB R173, R12, R173 ;  /* 0x000000ad0cad723e */ /* 0x000fe200000010ff */
[----:B------:R-:W2:Y:S01]  /*10b20*/  MUFU.EX2 R178, R178 ;  /* 0x000000b200b27308 */ /* 0x000ea20000000800 */
[----:B0-----:R-:W-:Y:S01]  /*10b30*/  FADD.FTZ R30, R176, R5 ;  /* 0x00000005b01e7221 */ /* 0x001fe20000010000 */
[----:B------:R-:W-:Y:S01]  /*10b40*/  FADD.FTZ R5, R175, R50 ;  /* 0x00000032af057221 */ /* 0x000fe20000010000 */
[----:B------:R-:W-:Y:S01]  /*10b50*/  VIADD R12, R123, 0xfffffffe ;  /* 0xfffffffe7b0c7836 */ /* 0x000fe20000000000 */
[----:B------:R-:W-:Y:S01]  /*10b60*/  F2FP.BF16.F32.PACK_AB R182, R3, R182 ;  /* 0x000000b603b6723e */ /* 0x000fe200000010ff */
[----:B------:R-:W-:Y:S02]  /*10b70*/  IMAD.MOV.U32 R123, RZ, RZ, R151 ;  /* 0x000000ffff7b7224 */ /* 0x000fe400078e0097 */
[----:B------:R-:W-:Y:S01]  /*10b80*/  FADD.FTZ R50, R14, R5 ;  /* 0x000000050e327221 */ /* 0x000fe20000010000 */
[----:B------:R-:W-:Y:S01]  /*10b90*/  LEA.HI R5, R43, R52, RZ, 0x7 ;  /* 0x000000342b057211 */ /* 0x000fe200078f38ff */
[----:B------:R-:W0:Y:S01]  /*10ba0*/  MUFU.EX2 R11, R11 ;  /* 0x0000000b000b7308 */ /* 0x000e220000000800 */
[----:B-1----:R-:W-:Y:S01]  /*10bb0*/  FADD.FTZ R37, R9, R30 ;  /* 0x0000001e09257221 */ /* 0x002fe20000010000 */
[----:B------:R-:W-:Y:S01]  /*10bc0*/  FADD.FTZ R43, R169, R50 ;  /* 0x00000032a92b7221 */ /* 0x000fe20000010000 */
[----:B------:R-:W-:-:S02]  /*10bd0*/  SHF.R.S32.HI R5, RZ, 0x7, R5 ;  /* 0x00000007ff057819 */ /* 0x000fc40000011405 */
[----:B------:R-:W-:Y:S01]  /*10be0*/  F2FP.BF16.F32.PACK_AB R181, R26, R181 ;  /* 0x000000b51ab5723e */ /* 0x000fe200000010ff */
[----:B------:R-:W-:Y:S01]  /*10bf0*/  FADD.FTZ R50, R20, R43 ;  /* 0x0000002b14327221 */ /* 0x000fe20000010000 */
[----:B------:R-:W-:Y:S01]  /*10c00*/  VIMNMX R5, RZ, R5, !PT ;  /* 0x00000005ff057248 */ /* 0x000fe20007fe0100 */
[----:B------:R-:W1:Y:S01]  /*10c10*/  MUFU.EX2 R172, R172 ;  /* 0x000000ac00ac7308 */ /* 0x000e620000000800 */
[----:B--2---:R-:W-:Y:S01]  /*10c20*/  FADD.FTZ R30, R178, R37 ;  /* 0x00000025b21e7221 */ /* 0x004fe20000010000 */
[----:B------:R-:W-:Y:S02]  /*10c30*/  F2FP.BF16.F32.PACK_AB R177, R8, R177 ;  /* 0x000000b108b1723e */ /* 0x000fe400000010ff */
[----:B------:R-:W-:Y:S02]  /*10c40*/  ISETP.GE.AND P2, PT, R12, R5, PT ;  /* 0x000000050c00720c */ /* 0x000fe40003f46270 */
        /* <DEDUP_REMOVED lines=64> */
[----:B------:R-:W-:Y:S01]  /*11050*/  MUFU.EX2 R163, R163 ;  /* 0x000000a300a37308 */ /* 0x000fe20000000800 */
[C---:B0-----:R-:W-:Y:S01]  /*11060*/  FADD.FTZ R6, R40.reuse, R37 ;  /* 0x0000002528067221 */ /* 0x041fe20000010000 */
[----:B------:R-:W-:-:S06]  /*11070*/  F2FP.BF16.F32.PACK_AB R161, R40, R161 ;  /* 0x000000a128a1723e */ /* 0x000fcc00000010ff */
[----:B------:R0:W2:Y:S01]  /*11080*/  MUFU.EX2 R156, R89 ;  /* 0x00000059009c7308 */ /* 0x0000a20000000800 */
[----:B-1----:R-:W-:-:S07]  /*11090*/  FADD.FTZ R37, R85, R0 ;  /* 0x0000000055257221 */ /* 0x002fce0000010000 */
[----:B------:R-:W-:Y:S01]  /*110a0*/  MUFU.EX2 R44, R44 ;  /* 0x0000002c002c7308 */ /* 0x000fe20000000800 */
[----:B0-----:R-:W-:-:S07]  /*110b0*/  IMAD.MOV.U32 R89, RZ, RZ, R151 ;  /* 0x000000ffff597224 */ /* 0x001fce00078e0097 */
[----:B------:R-:W0:Y:S01]  /*110c0*/  MUFU.EX2 R49, R49 ;  /* 0x0000003100317308 */ /* 0x000e220000000800 */
[C---:B--2---:R-:W-:Y:S01]  /*110d0*/  FADD.FTZ R0, R156.reuse, R37 ;  /* 0x000000259c007221 */ /* 0x044fe20000010000 */
[----:B------:R-:W-:-:S06]  /*110e0*/  F2FP.BF16.F32.PACK_AB R156, R156, R85 ;  /* 0x000000559c9c723e */ /* 0x000fcc00000010ff */
[----:B------:R-:W-:Y:S08]  /*110f0*/  MUFU.EX2 R165, R165 ;  /* 0x000000a500a57308 */ /* 0x000ff00000000800 */
[----:B------:R-:W1:Y:S01]  /*11100*/  MUFU.EX2 R158, R45 ;  /* 0x0000002d009e7308 */ /* 0x000e620000000800 */
[----:B0-----:R-:W-:-:S07]  /*11110*/  FADD.FTZ R37, R49, R0 ;  /* 0x0000000031257221 */ /* 0x001fce0000010000 */
[----:B------:R-:W-:Y:S08]  /*11120*/  MUFU.EX2 R46, R87 ;  /* 0x00000057002e7308 */ /* 0x000ff00000000800 */
[----:B------:R-:W0:Y:S01]  /*11130*/  MUFU.EX2 R91, R91 ;  /* 0x0000005b005b7308 */ /* 0x000e220000000800 */
[C---:B-1----:R-:W-:Y:S01]  /*11140*/  FADD.FTZ R0, R158.reuse, R37 ;  /* 0x000000259e007221 */ /* 0x042fe20000010000 */
[----:B------:R-:W-:-:S06]  /*11150*/  F2FP.BF16.F32.PACK_AB R158, R158, R49 ;  /* 0x000000319e9e723e */ /* 0x000fcc00000010ff */
[----:B------:R-:W1:Y:S08]  /*11160*/  MUFU.EX2 R167, R167 ;  /* 0x000000a700a77308 */ /* 0x000e700000000800 */
[----:B------:R2:W3:Y:S01]  /*11170*/  MUFU.EX2 R160, R41 ;  /* 0x0000002900a07308 */ /* 0x0004e20000000800 */
[----:B0-----:R-:W-:-:S07]  /*11180*/  FADD.FTZ R37, R91, R0 ;  /* 0x000000005b257221 */ /* 0x001fce0000010000 */
[----:B------:R-:W0:Y:S01]  /*11190*/  MUFU.EX2 R93, R93 ;  /* 0x0000005d005d7308 */ /* 0x000e220000000800 */
[----:B--2---:R-:W-:Y:S01]  /*111a0*/  FADD.FTZ R41, R163, R6 ;  /* 0x00000006a3297221 */ /* 0x004fe20000010000 */
[----:B------:R-:W-:-:S03]  /*111b0*/  F2FP.BF16.F32.PACK_AB R163, R44, R163 ;  /* 0x000000a32ca3723e */ /* 0x000fc600000010ff */
[----:B------:R-:W-:-:S03]  /*111c0*/  FADD.FTZ R6, R44, R41 ;  /* 0x000000292c067221 */ /* 0x000fc60000010000 */
[----:B------:R2:W4:Y:S08]  /*111d0*/  MUFU.EX2 R162, R39 ;  /* 0x0000002700a27308 */ /* 0x0005300000000800 */
[----:B------:R-:W4:Y:S01]  /*111e0*/  MUFU.EX2 R95, R95 ;  /* 0x0000005f005f7308 */ /* 0x000f220000000800 */
[----:B--2---:R-:W-:Y:S01]  /*111f0*/  FADD.FTZ R39, R165, R6 ;  /* 0x00000006a5277221 */ /* 0x004fe20000010000 */
[----:B------:R-:W-:-:S03]  /*11200*/  F2FP.BF16.F32.PACK_AB R165, R46, R165 ;  /* 0x000000a52ea5723e */ /* 0x000fc600000010ff */
[----:B------:R-:W-:-:S03]  /*11210*/  FADD.FTZ R6, R46, R39 ;  /* 0x000000272e067221 */ /* 0x000fc60000010000 */
[----:B------:R-:W2:Y:S01]  /*11220*/  MUFU.EX2 R164, R33 ;  /* 0x0000002100a47308 */ /* 0x000ea20000000800 */
[----:B-1----:R-:W-:Y:S01]  /*11230*/  FADD.FTZ R39, R167, R6 ;  /* 0x00000006a7277221 */ /* 0x002fe20000010000 */
[C---:B---3--:R-:W-:Y:S01]  /*11240*/  FADD.FTZ R6, R160.reuse, R37 ;  /* 0x00000025a0067221 */ /* 0x048fe20000010000 */
[----:B------:R-:W-:Y:S01]  /*11250*/  F2FP.BF16.F32.PACK_AB R160, R160, R91 ;  /* 0x0000005ba0a0723e */ /* 0x000fe200000010ff */
[----:B------:R-:W-:Y:S02]  /*11260*/  IMAD.MOV.U32 R91, RZ, RZ, R151 ;  /* 0x000000ffff5b7224 */ /* 0x000fe400078e0097 */
[----:B0-----:R-:W-:Y:S02]  /*11270*/  FADD.FTZ R31, R93, R6 ;  /* 0x000000065d1f7221 */ /* 0x001fe40000010000 */
[----:B------:R-:W0:Y:S02]  /*11280*/  MUFU.EX2 R99, R99 ;  /* 0x0000006300637308 */ /* 0x000e240000000800 */
[C---:B----4-:R-:W-:Y:S01]  /*11290*/  FADD.FTZ R6, R162.reuse, R31 ;  /* 0x0000001fa2067221 */ /* 0x050fe20000010000 */
[----:B------:R-:W-:Y:S01]  /*112a0*/  F2FP.BF16.F32.PACK_AB R162, R162, R93 ;  /* 0x0000005da2a2723e */ /* 0x000fe200000010ff */
[----:B------:R-:W-:-:S02]  /*112b0*/  IMAD.MOV.U32 R93, RZ, RZ, R151 ;  /* 0x000000ffff5d7224 */ /* 0x000fc400078e0097 */
[----:B------:R-:W-:Y:S02]  /*112c0*/  FADD.FTZ R3, R95, R6 ;  /* 0x000000065f037221 */ /* 0x000fe40000010000 */
[----:B------:R-:W1:Y:S02]  /*112d0*/  MUFU.EX2 R166, R27 ;  /* 0x0000001b00a67308 */ /* 0x000e640000000800 */
[C---:B--2---:R-:W-:Y:S01]  /*112e0*/  FADD.FTZ R6, R164.reuse, R3 ;  /* 0x00000003a4067221 */ /* 0x044fe20000010000 */
[----:B------:R-:W-:Y:S01]  /*112f0*/  F2FP.BF16.F32.PACK_AB R164, R164, R95 ;  /* 0x0000005fa4a4723e */ /* 0x000fe200000010ff */
[----:B------:R-:W-:-:S04]  /*11300*/  IMAD.MOV.U32 R95, RZ, RZ, R151 ;  /* 0x000000ffff5f7224 */ /* 0x000fc800078e0097 */
[----:B------:R-:W2:Y:S01]  /*11310*/  MUFU.EX2 R36, R36 ;  /* 0x0000002400247308 */ /* 0x000ea20000000800 */
[----:B0-----:R-:W-:-:S04]  /*11320*/  FADD.FTZ R3, R99, R6 ;  /* 0x0000000663037221 */ /* 0x001fc80000010000 */
[C---:B-1----:R-:W-:Y:S01]  /*11330*/  FADD.FTZ R3, R166.reuse, R3 ;  /* 0x00000003a6037221 */ /* 0x042fe20000010000 */
[----:B------:R-:W-:Y:S01]  /*11340*/  F2FP.BF16.F32.PACK_AB R166, R166, R99 ;  /* 0x00000063a6a6723e */ /* 0x000fe200000010ff */
[----:B------:R-:W-:Y:S02]  /*11350*/  IMAD.MOV.U32 R99, RZ, RZ, R151 ;  /* 0x000000ffff637224 */ /* 0x000fe400078e0097 */
[C---:B--2---:R-:W-:Y:S01]  /*11360*/  FADD.FTZ R0, R36.reuse, R39 ;  /* 0x0000002724007221 */ /* 0x044fe20000010000 */
[----:B------:R-:W-:Y:S01]  /*11370*/  F2FP.BF16.F32.PACK_AB R167, R36, R167 ;  /* 0x000000a724a7723e */ /* 0x000fe200000010ff */
[----:B------:R-:W-:Y:S06]  /*11380*/  @!P2 BRA `(.L_x_7930) ;  /* 0x000000340038a947 */ /* 0x000fec0003800000 */
[----:B------:R-:W-:Y:S01]  /*11390*/  IMAD.MOV.U32 R10, RZ, RZ, R7 ;  /* 0x000000ffff0a7224 */ /* 0x000fe200078e0007 */
[----:B------:R-:W-:Y:S01]  /*113a0*/  CS2R R150, SRZ ;  /* 0x0000000000967805 */ /* 0x000fe2000001ff00 */
[----:B------:R-:W-:Y:S01]  /*113b0*/  IMAD.MOV.U32 R11, RZ, RZ, R35 ;  /* 0x000000ffff0b7224 */ /* 0x000fe200078e0023 */
[----:B------:R-:W-:Y:S01]  /*113c0*/  CS2R R148, SRZ ;  /* 0x0000000000947805 */ /* 0x000fe2000001ff00 */
        /* <DEDUP_REMOVED lines=31> */
[----:B------:R-:W-:-:S07]  /*115c0*/  CS2R R88, SRZ ;  /* 0x0000000000587805 */ /* 0x000fce000001ff00 */
.L_x_7940:
        /* <DEDUP_REMOVED lines=10> */
.L_x_7932:
[----:B------:R-:W-:Y:S01]  /*11670*/  IMAD R6, R185, 0x8, R2 ;  /* 0x00000008b9067824 */ /* 0x000fe200078e0202 */
[----:B------:R-:W-:-:S04]  /*11680*/  SHF.L.U32 R7, R190, 0x1f, RZ ;  /* 0x0000001fbe077819 */ /* 0x000fc800000006ff */
[----:B------:R0:W1:Y:S01]  /*11690*/  SYNCS.PHASECHK.TRANS64.TRYWAIT P3, [R6+URZ+0x28830], R7 ;  /* 0x02883007060075a7 */ /* 0x000062000806017f */
[----:B------:R-:W-:Y:S05]  /*116a0*/  @!P0 BRA `(.L_x_7933) ;  /* 0x0000000000048947 */ /* 0x000fea0003800000 */
[----:B------:R-:W-:Y:S01]  /*116b0*/  BPT.TRAP 0x1 ;  /* 0x000000040000795c */ /* 0x000fe20000300000 */
.L_x_7933:
[----:B------:R-:W-:Y:S04]  /*116c0*/  BSSY B0, `(.L_x_7931) ;  /* 0x0000004000007945 */ /* 0x000fe80003800000 */
[----:B-1----:R-:W-:Y:S05]  /*116d0*/  @P3 BRA `(.L_x_7934) ;  /* 0x0000000000083947 */ /* 0x002fea0003800000 */
[----:B------:R-:W1:Y:S02]  /*116e0*/  SYNCS.PHASECHK.TRANS64.TRYWAIT P3, [R6+URZ+0x28830], R7 ;  /* 0x02883007060075a7 */ /* 0x000e64000806017f */
[----:B-1----:R-:W-:Y:S05]  /*116f0*/  @!P3 BRA `(.L_x_7935) ;  /* 0x000000f80040b947 */ /* 0x002fea0003800000 */
.L_x_7934:
[----:B------:R-:W-:Y:S05]  /*11700*/  BSYNC B0 ;  /* 0x0000000000007941 */ /* 0x000fea0003800000 */
.L_x_7931:
        /* <DEDUP_REMOVED lines=64> */
.L_x_7937:
[----:B------:R-:W-:Y:S01]  /*11b10*/  SHF.L.U32 R6, R14, 0x1f, RZ ;  /* 0x0000001f0e067819 */ /* 0x000fe200000006ff */
[----:B------:R-:W-:-:S04]  /*11b20*/  IMAD R7, R13, 0x8, R2 ;  /* 0x000000080d077824 */ /* 0x000fc800078e0202 */
[----:B------:R0:W1:Y:S01]  /*11b30*/  SYNCS.PHASECHK.TRANS64.TRYWAIT P2, [R7+URZ+0x28850], R6 ;  /* 0x02885006070075a7 */ /* 0x000062000804017f */
[----:B------:R-:W-:Y:S05]  /*11b40*/  @!P0 BRA `(.L_x_7938) ;  /* 0x0000000000048947 */ /* 0x000fea0003800000 */
[----:B------:R-:W-:Y:S01]  /*11b50*/  BPT.TRAP 0x1 ;  /* 0x000000040000795c */ /* 0x000fe20000300000 */
.L_x_7938:
[----:B-1----:R-:W-:Y:S05]  /*11b60*/  @P2 BRA `(.L_x_7936) ;  /* 0x0000000000082947 */ /* 0x002fea0003800000 */
[----:B------:R-:W1:Y:S02]  /*11b70*/  SYNCS.PHASECHK.TRANS64.TRYWAIT P2, [R7+URZ+0x28850], R6 ;  /* 0x02885006070075a7 */ /* 0x000e64000804017f */
[----:B-1----:R-:W-:Y:S05]  /*11b80*/  @!P2 BRA `(.L_x_7939) ;  /* 0x000000f40030a947 */ /* 0x002fea0003800000 */
.L_x_7936:
[----:B01----:R-:W-:Y:S01]  /*11b90*/  VIADD R6, R2, 0x400 ;  /* 0x0000040002067836 */ /* 0x003fe20000000000 */
[----:B------:R-:W-:Y:S05]  /*11ba0*/  WARPSYNC.ALL ;  /* 0x0000000000007948 */ /* 0x000fea0003800000 */
[----:B------:R-:W-:Y:S01]  /*11bb0*/  SHF.R.U32.HI R6, RZ, 0x4, R6 ;  /* 0x00000004ff067819 */ /* 0x000fe20000011606 */
[----:B------:R-:W-:Y:S01]  /*11bc0*/  IMAD.MOV.U32 R7, RZ, RZ, 0x40000040 ;  /* 0x40000040ff077424 */ /* 0x000fe200078e00ff */
[----:B------:R-:W-:Y:S01]  /*11bd0*/  WARPGROUP.ARRIVE ;  /* 0x00000000000079c5 */ /* 0x000fe20000000000 */
[----:B------:R-:W-:Y:S01]  /*11be0*/  IMAD.MOV.U32 R9, RZ, RZ, 0x40000040 ;  /* 0x40000040ff097424 */ /* 0x000fe200078e00ff */
[----:B------:R-:W-:Y:S01]  /*11bf0*/  LOP3.LUT R6, R6, 0x3fff, RZ, 0xc0, !PT ;  /* 0x00003fff06067812 */ /* 0x000fe200078ec0ff */
[----:B------:R-:W-:Y:S01]  /*11c00*/  FMUL.FTZ R20, R27, UR7 ;  /* 0x000000071b147c20 */ /* 0x000fe20008410000 */
        /* <DEDUP_REMOVED lines=9> */
[----:B------:R-:W-:Y:S01]  /*11ca0*/  FMUL.FTZ R14, R25, UR7 ;  /* 0x00000007190e7c20 */ /* 0x000fe20008410000 */
[----:B------:R-:W-:Y:S01]  /*11cb0*/  FMUL.FTZ R21, R28, UR7 ;  /* 0x000000071c157c20 */ /* 0x000fe20008410000 */
[C---:B------:R-:W-:Y:S01]  /*11cc0*/  VIADD R8, R6.reuse, 0x80 ;  /* 0x0000008006087836 */ /* 0x040fe20000000000 */
[----:B------:R-:W-:Y:S01]  /*11cd0*/  R2UR UR10, R6 ;  /* 0x00000000060a72ca */ /* 0x000fe200000e0000 */
        /* <DEDUP_REMOVED lines=12> */
[----:B------:R-:W-:Y:S01]  /*11da0*/  HGMMA.64x128x16.F32.BF16 R88, R180, gdesc[UR8].tnspB, R88, gsb0 ;  /* 0x41e00008b4587df0 */ /* 0x000fe20008001858 */
[----:B------:R-:W-:Y:S01]  /*11db0*/  R2UR UR10, R8 ;  /* 0x00000000080a72ca */ /* 0x000fe200000e0000 */
[----:B------:R-:W-:Y:S01]  /*11dc0*/  VIADD R8, R6, 0x100 ;  /* 0x0000010006087836 */ /* 0x000fe20000000000 */
[----:B------:R-:W-:Y:S01]  /*11dd0*/  R2UR UR11, R9 ;  /* 0x00000000090b72ca */ /* 0x000fe200000e0000 */
[----:B------:R-:W-:-:S02]  /*11de0*/  IMAD.MOV.U32 R9, RZ, RZ, 0x40000040 ;  /* 0x40000040ff097424 */ /* 0x000fc400078e00ff */
        /* <DEDUP_REMOVED lines=24> */
[----:B------:R-:W5:Y:S01]  /*11f70*/  S2R R194, SR_TID.X ;  /* 0x0000000000c27919 */ /* 0x000f620000002100 */
[----:B------:R-:W4:Y:S01]  /*11f80*/  MUFU.TANH R30, R30 ;  /* 0x0000001e001e7308 */ /* 0x000f220000002400 */
[----:B------:R-:W-:-:S04]  /*11f90*/  @!P1 IMAD R13, R13, 0x8, R2 ;  /* 0x000000080d0d9824 */ /* 0x000fc800078e0202 */
[----:B------:R-:W-:-:S03]  /*11fa0*/  @!P1 VIADD R13, R13, 0x28860 ;  /* 0x000288600d0d9836 */ /* 0x000fc60000000000 */
[----:B------:R-:W4:Y:S02]  /*11fb0*/  MUFU.TANH R31, R31 ;  /* 0x0000001f001f7308 */ /* 0x000f240000002400 */
[----:B------:R-:W-:-:S06]  /*11fc0*/  @!P1 PRMT R13, RZ, 0x654, R13 ;  /* 0x00000654ff0d9816 */ /* 0x000fcc000000000d */
[----:B------:R-:W4:Y:S08]  /*11fd0*/  MUFU.TANH R33, R33 ;  /* 0x0000002100217308 */ /* 0x000f300000002400 */
[----:B------:R-:W-:Y:S01]  /*11fe0*/  MUFU.TANH R35, R35 ;  /* 0x0000002300237308 */ /* 0x000fe20000002400 */
[----:B-----5:R-:W-:-:S07]  /*11ff0*/  SHF.R.U32.HI R194, RZ, 0x7, R194 ;  /* 0x00000007ffc27819 */ /* 0x020fce00000116c2 */
[----:B------:R-:W5:Y:S08]  /*12000*/  MUFU.TANH R37, R37 ;  /* 0x0000002500257308 */ /* 0x000f700000002400 */
[----:B------:R-:W-:Y:S08]  /*12010*/  MUFU.TANH R41, R41 ;  /* 0x0000002900297308 */ /* 0x000ff00000002400 */
[----:B------:R-:W5:Y:S08]  /*12020*/  MUFU.TANH R42, R42 ;  /* 0x0000002a002a7308 */ /* 0x000f700000002400 */
[----:B------:R-:W-:Y:S08]  /*12030*/  MUFU.TANH R45, R45 ;  /* 0x0000002d002d7308 */ /* 0x000ff00000002400 */
[----:B------:R-:W5:Y:S08]  /*12040*/  MUFU.TANH R46, R46 ;  /* 0x0000002e002e7308 */ /* 0x000f700000002400 */
[----:B------:R-:W-:Y:S08]  /*12050*/  MUFU.TANH R49, R49 ;  /* 0x0000003100317308 */ /* 0x000ff00000002400 */
[----:B------:R-:W5:Y:S08]  /*12060*/  MUFU.TANH R50, R50 ;  /* 0x0000003200327308 */ /* 0x000f700000002400 */
[----:B------:R-:W-:Y:S08]  /*12070*/  MUFU.TANH R52, R52 ;  /* 0x0000003400347308 */ /* 0x000ff00000002400 */
[----:B------:R-:W5:Y:S08]  /*12080*/  MUFU.TANH R55, R55 ;  /* 0x0000003700377308 */ /* 0x000f700000002400 */
[----:B------:R-:W-:Y:S01]  /*12090*/  MUFU.TANH R80, R80 ;  /* 0x0000005000507308 */ /* 0x000fe20000002400 */
[----:B------:R-:W-:-:S02]  /*120a0*/  WARPGROUP.DEPBAR.LE gsb0, 0x0 ;  /* 0x00008000000079c5 */ /* 0x000fc40000010000 */
[----:B------:R-:W-:Y:S01]  /*120b0*/  WARPGROUP.ARRIVE ;  /* 0x00000000000079c5 */ /* 0x000fe20000000000 */
[----:B------:R-:W-:Y:S01]  /*120c0*/  FMUL.FTZ R183, R77, UR7 ;  /* 0x000000074db77c20 */ /* 0x000fe20008410000 */
[----:B------:R-:W-:-:S03]  /*120d0*/  FMUL.FTZ R181, R72, UR7 ;  /* 0x0000000748b57c20 */ /* 0x000fc60008410000 */
[----:B------:R-:W-:Y:S01]  /*120e0*/  MUFU.TANH R15, R15 ;  /* 0x0000000f000f7308 */ /* 0x000fe20000002400 */
[----:B------:R-:W-:Y:S01]  /*120f0*/  FMUL.FTZ R72, R87, UR7 ;  /* 0x0000000757487c20 */ /* 0x000fe20008410000 */
[----:B------:R-:W-:Y:S01]  /*12100*/  HGMMA.64x128x16.F32.BF16 R88, R176, gdesc[UR8].tnspB, R88, gsb0 ;  /* 0x41e00008b0587df0 */ /* 0x000fe20008001858 */
[----:B------:R-:W-:Y:S02]  /*12110*/  R2UR UR10, R8 ;  /* 0x00000000080a72ca */ /* 0x000fe400000e0000 */
[----:B------:R-:W-:Y:S01]  /*12120*/  R2UR UR11, R9 ;  /* 0x00000000090b72ca */ /* 0x000fe200000e0000 */
[----:B------:R-:W-:Y:S02]  /*12130*/  IMAD.MOV.U32 R9, RZ, RZ, -0x80 ;  /* 0xffffff80ff097424 */ /* 0x000fe400078e00ff */
[----:B------:R-:W-:Y:S02]  /*12140*/  MUFU.TANH R181, R181 ;  /* 0x000000b500b57308 */ /* 0x000fe40000002400 */
[----:B------:R-:W-:-:S04]  /*12150*/  IMAD R8, R12, R9, 0x1 ;  /* 0x000000010c087424 */ /* 0x000fc800078e0209 */
[----:B------:R-:W-:Y:S02]  /*12160*/  IMAD R9, R193, 0x80, R8 ;  /* 0x00000080c1097824 */ /* 0x000fe400078e0208 */
[----:B------:R-:W-:Y:S01]  /*12170*/  MUFU.TANH R183, R183 ;  /* 0x000000b700b77308 */ /* 0x000fe20000002400 */
[----:B------:R-:W-:Y:S02]  /*12180*/  VIADD R8, R6, 0x180 ;  /* 0x0000018006087836 */ /* 0x000fe40000000000 */
[----:B------:R-:W-:Y:S01]  /*12190*/  IADD3 R53, -R195, R9, R198 ;  /* 0x00000009c3357210 */ /* 0x000fe20007ffe1c6 */
[----:B------:R-:W-:-:S04]  /*121a0*/  IMAD.MOV.U32 R9, RZ, RZ, 0x40000040 ;  /* 0x40000040ff097424 */ /* 0x000fc800078e00ff */
[----:B------:R-:W-:Y:S01]  /*121b0*/  MUFU.TANH R20, R20 ;  /* 0x0000001400147308 */ /* 0x000fe20000002400 */
[----:B------:R-:W-:-:S04]  /*121c0*/  IMAD R56, R212, -0x2, R53 ;  /* 0xfffffffed4387824 */ /* 0x000fc800078e0235 */
[----:B------:R-:W-:Y:S02]  /*121d0*/  IMAD.IADD R53, R213, 0x1, R56 ;  /* 0x00000001d5357824 */ /* 0x000fe400078e0238 */
[----:B------:R-:W-:Y:S01]  /*121e0*/  FMUL.FTZ R56, R70, UR7 ;  /* 0x0000000746387c20 */ /* 0x000fe20008410000 */
[----:B------:R-:W-:Y:S01]  /*121f0*/  FMUL.FTZ R70, R83, UR7 ;  /* 0x0000000753467c20 */ /* 0x000fe20008410000 */
[----:B------:R-:W-:Y:S01]  /*12200*/  MUFU.TANH R24, R24 ;  /* 0x0000001800187308 */ /* 0x000fe20000002400 */
[C---:B------:R-:W-:Y:S02]  /*12210*/  ISETP.GT.AND P2, PT, R53.reuse, RZ, PT ;  /* 0x000000ff3500720c */ /* 0x040fe40003f44270 */
[----:B------:R-:W-:Y:S02]  /*12220*/  ISETP.GT.AND P3, PT, R53, 0x1, PT ;  /* 0x000000013500780c */ /* 0x000fe40003f64270 */
[----:B0-----:R-:W-:Y:S02]  /*12230*/  FSEL R7, R7, -INF , P2 ;  /* 0xff80000007077808 */ /* 0x001fe40001000000 */
[----:B-1----:R-:W-:Y:S01]  /*12240*/  FSEL R57, R14, -INF , P3 ;  /* 0xff8000000e397808 */ /* 0x002fe20001800000 */
[----:B------:R-:W-:Y:S01]  /*12250*/  MUFU.TANH R26, R26 ;  /* 0x0000001a001a7308 */ /* 0x000fe20000002400 */
[----:B------:R-:W-:-:S02]  /*12260*/  ISETP.GT.AND P2, PT, R53, 0x8, PT ;  /* 0x000000083500780c */ /* 0x000fc40003f44270 */
[----:B------:R-:W-:Y:S02]  /*12270*/  FMNMX.FTZ R14, R7, R11, !PT ;  /* 0x0000000b070e7209 */ /* 0x000fe40007810000 */
[----:B------:R-:W-:Y:S02]  /*12280*/  ISETP.GT.AND P3, PT, R53, 0x9, PT ;  /* 0x000000093500780c */ /* 0x000fe40003f64270 */
[----:B--2---:R-:W-:Y:S01]  /*12290*/  FSEL R21, R21, -INF , P2 ;  /* 0xff80000015157808 */ /* 0x004fe20001000000 */
[----:B------:R-:W-:Y:S01]  /*122a0*/  MUFU.TANH R28, R28 ;  /* 0x0000001c001c7308 */ /* 0x000fe20000002400 */
[----:B------:R-:W-:Y:S02]  /*122b0*/  FMNMX.FTZ R14, R57, R14, !PT ;  /* 0x0000000e390e7209 */ /* 0x000fe40007810000 */
[----:B------:R-:W-:Y:S02]  /*122c0*/  ISETP.GT.AND P2, PT, R53, 0x10, PT ;  /* 0x000000103500780c */ /* 0x000fe40003f44270 */
[----:B---3--:R-:W-:-:S02]  /*122d0*/  FSEL R25, R25, -INF , P3 ;  /* 0xff80000019197808 */ /* 0x008fc40001800000 */
[----:B------:R-:W-:Y:S01]  /*122e0*/  FMNMX.FTZ R14, R21, R14, !PT ;  /* 0x0000000e150e7209 */ /* 0x000fe20007810000 */
[----:B------:R-:W-:Y:S01]  /*122f0*/  MUFU.TANH R29, R29 ;  /* 0x0000001d001d7308 */ /* 0x000fe20000002400 */
[----:B------:R-:W-:Y:S02]  /*12300*/  ISETP.GT.AND P3, PT, R53, 0x11, PT ;  /* 0x000000113500780c */ /* 0x000fe40003f64270 */
[----:B----4-:R-:W-:Y:S02]  /*12310*/  FSEL R27, R27, -INF , P2 ;  /* 0xff8000001b1b7808 */ /* 0x010fe40001000000 */
[----:B------:R-:W-:Y:S02]  /*12320*/  FMNMX.FTZ R14, R25, R14, !PT ;  /* 0x0000000e190e7209 */ /* 0x000fe40007810000 */
[----:B------:R-:W-:Y:S01]  /*12330*/  ISETP.GT.AND P2, PT, R53, 0x18, PT ;  /* 0x000000183500780c */ /* 0x000fe20003f44270 */
[----:B------:R-:W-:Y:S01]  /*12340*/  MUFU.TANH R32, R32 ;  /* 0x0000002000207308 */ /* 0x000fe20000002400 */
[----:B------:R-:W-:-:S02]  /*12350*/  FSEL R59, R30, -INF , P3 ;  /* 0xff8000001e3b7808 */ /* 0x000fc40001800000 */
[----:B------:R-:W-:Y:S02]  /*12360*/  FMNMX.FTZ R14, R27, R14, !PT ;  /* 0x0000000e1b0e7209 */ /* 0x000fe40007810000 */
[----:B------:R-:W-:Y:S02]  /*12370*/  ISETP.GT.AND P3, PT, R53, 0x19, PT ;  /* 0x000000193500780c */ /* 0x000fe40003f64270 */
[----:B------:R-:W-:Y:S01]  /*12380*/  FSEL R31, R31, -INF , P2 ;  /* 0xff8000001f1f7808 */ /* 0x000fe20001000000 */
[----:B------:R-:W-:Y:S01]  /*12390*/  MUFU.TANH R34, R34 ;  /* 0x0000002200227308 */ /* 0x000fe20000002400 */
[----:B------:R-:W-:Y:S02]  /*123a0*/  FMNMX.FTZ R14, R59, R14, !PT ;  /* 0x0000000e3b0e7209 */ /* 0x000fe40007810000 */
[----:B------:R-:W-:Y:S02]  /*123b0*/  ISETP.GT.AND P2, PT, R53, 0x20, PT ;  /* 0x000000203500780c */ /* 0x000fe40003f44270 */
[----:B------:R-:W-:-:S02]  /*123c0*/  FSEL R33, R33, -INF , P3 ;  /* 0xff80000021217808 */ /* 0x000fc40001800000 */
[----:B------:R-:W-:Y:S01]  /*123d0*/  FMNMX.FTZ R14, R31, R14, !PT ;  /* 0x0000000e1f0e7209 */ /* 0x000fe20007810000 */
[----:B------:R-:W-:Y:S01]  /*123e0*/  MUFU.TANH R36, R36 ;  /* 0x0000002400247308 */ /* 0x000fe20000002400 */
[----:B------:R-:W-:Y:S02]  /*123f0*/  ISETP.GT.AND P3, PT, R53, 0x21, PT ;  /* 0x000000213500780c */ /* 0x000fe40003f64270 */
[----:B------:R-:W-:Y:S02]  /*12400*/  FMNMX.FTZ R14, R33, R14, !PT ;  /* 0x0000000e210e7209 */ /* 0x000fe40007810000 */
[----:B-----5:R-:W-:Y:S02]  /*12410*/  FSEL R37, R37, -INF , P3 ;  /* 0xff80000025257808 */ /* 0x020fe40001800000 */
[----:B------:R-:W-:Y:S01]  /*12420*/  ISETP.GT.AND P3, PT, R53, 0x29, PT ;  /* 0x000000293500780c */ /* 0x000fe20003f64270 */
        /* <DEDUP_REMOVED lines=13> */
[----:B------:R-:W-:Y:S01]  /*12500*/  R2UR UR10, R8 ;  /* 0x00000000080a72ca */ /* 0x000fe200000e0000 */
[----:B------:R-:W-:Y:S01]  /*12510*/  VIADD R8, R6, 0x200 ;  /* 0x0000020006087836 */ /* 0x000fe20000000000 */
[----:B------:R-:W-:Y:S01]  /*12520*/  R2UR UR11, R9 ;  /* 0x00000000090b72ca */ /* 0x000fe200000e0000 */
[----:B------:R-:W-:-:S03]  /*12530*/  IMAD.MOV.U32 R9, RZ, RZ, 0x40000040 ;  /* 0x40000040ff097424 */ /* 0x000fc600078e00ff */
[----:B------:R-:W-:Y:S01]  /*12540*/  MUFU.TANH R177, R177 ;  /* 0x000000b100b17308 */ /* 0x000fe20000002400 */
[----:B------:R-:W-:Y:S01]  /*12550*/  R2UR UR14, R8 ;  /* 0x00000000080e72ca */ /* 0x000fe200000e0000 */
[----:B------:R-:W-:Y:S01]  /*12560*/  FMUL.FTZ R8, R60, UR7 ;  /* 0x000000073c087c20 */ /* 0x000fe20008410000 */
[----:B------:R-:W-:Y:S01]  /*12570*/  R2UR UR15, R9 ;  /* 0x00000000090f72ca */ /* 0x000fe200000e0000 */
[----:B------:R-:W-:Y:S01]  /*12580*/  FMUL.FTZ R9, R68, UR7 ;  /* 0x0000000744097c20 */ /* 0x000fe20008410000 */
[----:B------:R-:W-:-:S03]  /*12590*/  FMUL.FTZ R60, R74, UR7 ;  /* 0x000000074a3c7c20 */ /* 0x000fc60008410000 */
[----:B------:R-:W-:Y:S08]  /*125a0*/  MUFU.TANH R179, R179 ;  /* 0x000000b300b37308 */ /* 0x000ff00000002400 */
[----:B------:R-:W0:Y:S08]  /*125b0*/  MUFU.TANH R8, R8 ;  /* 0x0000000800087308 */ /* 0x000e300000002400 */
        /* <DEDUP_REMOVED lines=11> */
[----:B------:R-:W-:Y:S01]  /*12670*/  FSEL R65, R42, -INF , P3 ;  /* 0xff8000002a417808 */ /* 0x000fe20001800000 */
[----:B------:R-:W-:Y:S01]  /*12680*/  FMUL.FTZ R173, R64, UR7 ;  /* 0x0000000740ad7c20 */ /* 0x000fe20008410000 */
[----:B------:R-:W-:Y:S01]  /*12690*/  ISETP.GT.AND P3, PT, R53, 0x31, PT ;  /* 0x000000313500780c */ /* 0x000fe20003f64270 */
[----:B------:R-:W-:Y:S01]  /*126a0*/  FMUL.FTZ R64, R78, UR7 ;  /* 0x000000074e407c20 */ /* 0x000fe20008410000 */
[----:B------:R-:W-:Y:S01]  /*126b0*/  HGMMA.64x128x16.F32.BF16 R88, R168, gdesc[UR8].tnspB, R88, gsb0 ;  /* 0x41e00008a8587df0 */ /* 0x000fe20008001858 */
[----:B------:R-:W-:Y:S01]  /*126c0*/  MUFU.TANH R175, R175 ;  /* 0x000000af00af7308 */ /* 0x000fe20000002400 */
[----:B------:R-:W-:Y:S01]  /*126d0*/  FSEL R69, R46, -INF , P3 ;  /* 0xff8000002e457808 */ /* 0x000fe20001800000 */
[----:B------:R-:W-:Y:S01]  /*126e0*/  FMUL.FTZ R46, R63, UR7 ;  /* 0x000000073f2e7c20 */ /* 0x000fe20008410000 */
[----:B------:R-:W-:-:S04]  /*126f0*/  ISETP.GT.AND P3, PT, R53, 0x39, PT ;  /* 0x000000393500780c */ /* 0x000fc80003f64270 */
[----:B------:R-:W-:Y:S01]  /*12700*/  FSEL R73, R50, -INF , P3 ;  /* 0xff80000032497808 */ /* 0x000fe20001800000 */
[----:B------:R-:W-:Y:S01]  /*12710*/  MUFU.TANH R173, R173 ;  /* 0x000000ad00ad7308 */ /* 0x000fe20000002400 */
[----:B------:R-:W-:Y:S01]  /*12720*/  ISETP.GT.AND P3, PT, R53, 0x41, PT ;  /* 0x000000413500780c */ /* 0x000fe20003f64270 */
[----:B------:R-:W-:Y:S01]  /*12730*/  FMUL.FTZ R50, R66, UR7 ;  /* 0x0000000742327c20 */ /* 0x000fe20008410000 */
[----:B------:R-:W-:Y:S02]  /*12740*/  FMUL.FTZ R66, R79, UR7 ;  /* 0x000000074f427c20 */ /* 0x000fe40008410000 */
[----:B------:R-:W-:Y:S02]  /*12750*/  FSEL R55, R55, -INF , P3 ;  /* 0xff80000037377808 */ /* 0x000fe40001800000 */
[----:B------:R-:W-:Y:S01]  /*12760*/  ISETP.GT.AND P3, PT, R53, 0x49, PT ;  /* 0x000000493500780c */ /* 0x000fe20003f64270 */
[----:B------:R-:W-:Y:S08]  /*12770*/  MUFU.TANH R46, R46 ;  /* 0x0000002e002e7308 */ /* 0x000ff00000002400 */
[----:B------:R-:W-:Y:S08]  /*12780*/  MUFU.TANH R50, R50 ;  /* 0x0000003200327308 */ /* 0x000ff00000002400 */
[----:B------:R-:W-:Y:S08]  /*12790*/  MUFU.TANH R64, R64 ;  /* 0x0000004000407308 */ /* 0x000ff00000002400 */
[----:B------:R-:W-:Y:S01]  /*127a0*/  MUFU.TANH R66, R66 ;  /* 0x0000004200427308 */ /* 0x000fe20000002400 */
[----:B------:R-:W-:-:S02]  /*127b0*/  WARPGROUP.DEPBAR.LE gsb0, 0x0 ;  /* 0x00008000000079c5 */ /* 0x000fc40000010000 */
[----:B------:R-:W-:Y:S01]  /*127c0*/  FMUL.FTZ R171, R61, UR7 ;  /* 0x000000073dab7c20 */ /* 0x000fe20008410000 */
[----:B------:R-:W-:Y:S01]  /*127d0*/  FSEL R61, R35, -INF , P2 ;  /* 0xff800000233d7808 */ /* 0x000fe20001000000 */
[----:B------:R-:W-:Y:S01]  /*127e0*/  WARPGROUP.ARRIVE ;  /* 0x00000000000079c5 */ /* 0x000fe20000000000 */
[----:B------:R-:W-:Y:S02]  /*127f0*/  ISETP.GT.AND P2, PT, R53, 0x28, PT ;  /* 0x000000283500780c */ /* 0x000fe40003f44270 */
[----:B------:R-:W-:Y:S01]  /*12800*/  FMNMX.FTZ R14, R61, R14, !PT ;  /* 0x0000000e3d0e7209 */ /* 0x000fe20007810000 */
[----:B------:R-:W1:Y:S01]  /*12810*/  MUFU.TANH R171, R171 ;  /* 0x000000ab00ab7308 */ /* 0x000e620000002400 */
[----:B------:R-:W-:Y:S01]  /*12820*/  FSEL R41, R41, -INF , P2 ;  /* 0xff80000029297808 */ /* 0x000fe20001000000 */
[----:B------:R-:W-:Y:S01]  /*12830*/  HGMMA.64x128x16.F32.BF16 R88, R152, gdesc[UR12].tnspB, R88, gsb0 ;  /* 0x41e0000c98587df0 */ /* 0x000fe20008001858 */
[----:B------:R-:W-:Y:S02]  /*12840*/  FMNMX.FTZ R14, R37, R14, !PT ;  /* 0x0000000e250e7209 */ /* 0x000fe40007810000 */
[----:B------:R-:W-:-:S02]  /*12850*/  ISETP.GT.AND P2, PT, R53, 0x30, PT ;  /* 0x000000303500780c */ /* 0x000fc40003f44270 */
[----:B------:R-:W-:Y:S02]  /*12860*/  FMNMX.FTZ R14, R41, R14, !PT ;  /* 0x0000000e290e7209 */ /* 0x000fe40007810000 */
[----:B------:R-:W-:Y:S02]  /*12870*/  FSEL R45, R45, -INF , P2 ;  /* 0xff8000002d2d7808 */ /* 0x000fe40001000000 */
[----:B------:R-:W-:Y:S02]  /*12880*/  FMNMX.FTZ R14, R65, R14, !PT ;  /* 0x0000000e410e7209 */ /* 0x000fe40007810000 */
[----:B------:R-:W-:Y:S02]  /*12890*/  ISETP.GT.AND P2, PT, R53, 0x38, PT ;  /* 0x000000383500780c */ /* 0x000fe40003f44270 */
[----:B------:R-:W-:Y:S02]  /*128a0*/  FMNMX.FTZ R14, R45, R14, !PT ;  /* 0x0000000e2d0e7209 */ /* 0x000fe40007810000 */
[----:B------:R-:W-:-:S02]  /*128b0*/  FSEL R49, R49, -INF , P2 ;  /* 0xff80000031317808 */ /* 0x000fc40001000000 */
[----:B------:R-:W-:Y:S02]  /*128c0*/  FMNMX.FTZ R14, R69, R14, !PT ;  /* 0x0000000e450e7209 */ /* 0x000fe40007810000 */
[----:B------:R-:W-:Y:S02]  /*128d0*/  ISETP.GT.AND P2, PT, R53, 0x40, PT ;  /* 0x000000403500780c */ /* 0x000fe40003f44270 */
[----:B------:R-:W-:Y:S01]  /*128e0*/  FMNMX.FTZ R30, R49, R14, !PT ;  /* 0x0000000e311e7209 */ /* 0x000fe20007810000 */
[----:B------:R-:W-:Y:S01]  /*128f0*/  FMUL.FTZ R14, R76, UR7 ;  /* 0x000000074c0e7c20 */ /* 0x000fe20008410000 */
[----:B------:R-:W-:Y:S01]  /*12900*/  FSEL R169, R52, -INF , P2 ;  /* 0xff80000034a97808 */ /* 0x000fe20001000000 */
[----:B------:R-:W-:Y:S01]  /*12910*/  FMUL.FTZ R52, R67, UR7 ;  /* 0x0000000743347c20 */ /* 0x000fe20008410000 */
[----:B------:R-:W-:Y:S01]  /*12920*/  FMNMX.FTZ R30, R73, R30, !PT ;  /* 0x0000001e491e7209 */ /* 0x000fe20007810000 */
[----:B------:R-:W-:Y:S01]  /*12930*/  FMUL.FTZ R67, R82, UR7 ;  /* 0x0000000752437c20 */ /* 0x000fe20008410000 */
[----:B------:R-:W-:Y:S01]  /*12940*/  ISETP.GT.AND P2, PT, R53, 0x48, PT ;  /* 0x000000483500780c */ /* 0x000fe20003f44270 */
[----:B------:R-:W2:Y:S01]  /*12950*/  MUFU.TANH R14, R14 ;  /* 0x0000000e000e7308 */ /* 0x000ea20000002400 */
[----:B------:R-:W-:-:S02]  /*12960*/  FMNMX.FTZ R30, R169, R30, !PT ;  /* 0x0000001ea91e7209 */ /* 0x000fc40007810000 */
[----:B0-----:R-:W-:Y:S01]  /*12970*/  FSEL R77, R8, -INF , P2 ;  /* 0xff800000084d7808 */ /* 0x001fe20001000000 */
[----:B------:R-:W-:Y:S01]  /*12980*/  FMUL.FTZ R8, R81, UR7 ;  /* 0x0000000751087c20 */ /* 0x000fe20008410000 */
[----:B------:R-:W-:Y:S02]  /*12990*/  FMNMX.FTZ R30, R55, R30, !PT ;  /* 0x0000001e371e7209 */ /* 0x000fe40007810000 */
[----:B------:R-:W-:Y:S01]  /*129a0*/  ISETP.GT.AND P2, PT, R53, 0x50, PT ;  /* 0x000000503500780c */ /* 0x000fe20003f44270 */
[----:B------:R-:W-:Y:S01]  /*129b0*/  MUFU.TANH R52, R52 ;  /* 0x0000003400347308 */ /* 0x000fe20000002400 */
[----:B-1----:R-:W-:Y:S02]  /*129c0*/  FSEL R171, R171, -INF , P3 ;  /* 0xff800000abab7808 */ /* 0x002fe40001800000 */
[----:B------:R-:W-:Y:S02]  /*129d0*/  FMNMX.FTZ R30, R77, R30, !PT ;  /* 0x0000001e4d1e7209 */ /* 0x000fe40007810000 */
[----:B------:R-:W-:-:S02]  /*129e0*/  ISETP.GT.AND P3, PT, R53, 0x51, PT ;  /* 0x000000513500780c */ /* 0x000fc40003f64270 */
[----:B------:R-:W-:Y:S01]  /*129f0*/  FSEL R173, R173, -INF , P2 ;  /* 0xff800000adad7808 */ /* 0x000fe20001000000 */
[----:B------:R-:W0:Y:S01]  /*12a00*/  MUFU.TANH R8, R8 ;  /* 0x0000000800087308 */ /* 0x000e220000002400 */
[----:B------:R-:W-:Y:S02]  /*12a10*/  FMNMX.FTZ R30, R171, R30, !PT ;  /* 0x0000001eab1e7209 */ /* 0x000fe40007810000 */
[----:B------:R-:W-:Y:S02]  /*12a20*/  ISETP.GT.AND P2, PT, R53, 0x58, PT ;  /* 0x000000583500780c */ /* 0x000fe40003f44270 */
[----:B------:R-:W-:Y:S02]  /*12a30*/  FSEL R175, R175, -INF , P3 ;  /* 0xff800000afaf7808 */ /* 0x000fe40001800000 */
[----:B------:R-:W-:Y:S01]  /*12a40*/  FMNMX.FTZ R30, R173, R30, !PT ;  /* 0x0000001ead1e7209 */ /* 0x000fe20007810000 */
[----:B------:R-:W-:Y:S01]  /*12a50*/  MUFU.TANH R67, R67 ;  /* 0x0000004300437308 */ /* 0x000fe20000002400 */
[----:B------:R-:W-:-:S02]  /*12a60*/  ISETP.GT.AND P3, PT, R53, 0x59, PT ;  /* 0x000000593500780c */ /* 0x000fc40003f64270 */
[----:B------:R-:W-:Y:S01]  /*12a70*/  FSEL R81, R9, -INF , P2 ;  /* 0xff80000009517808 */ /* 0x000fe20001000000 */
[----:B------:R-:W-:Y:S01]  /*12a80*/  FMUL.FTZ R9, R85, UR7 ;  /* 0x0000000755097c20 */ /* 0x000fe20008410000 */
[----:B------:R-:W-:Y:S02]  /*12a90*/  FMNMX.FTZ R30, R175, R30, !PT ;  /* 0x0000001eaf1e7209 */ /* 0x000fe40007810000 */
[----:B------:R-:W-:Y:S02]  /*12aa0*/  ISETP.GT.AND P2, PT, R53, 0x60, PT ;  /* 0x000000603500780c */ /* 0x000fe40003f44270 */
[----:B------:R-:W-:Y:S01]  /*12ab0*/  FSEL R177, R177, -INF , P3 ;  /* 0xff800000b1b17808 */ /* 0x000fe20001800000 */
[----:B------:R-:W-:Y:S01]  /*12ac0*/  MUFU.TANH R9, R9 ;  /* 0x0000000900097308 */ /* 0x000fe20000002400 */
[----:B------:R-:W-:Y:S02]  /*12ad0*/  FMNMX.FTZ R30, R81, R30, !PT ;  /* 0x0000001e511e7209 */ /* 0x000fe40007810000 */
[----:B------:R-:W-:-:S02]  /*12ae0*/  ISETP.GT.AND P3, PT, R53, 0x61, PT ;  /* 0x000000613500780c */ /* 0x000fc40003f64270 */
[----:B------:R-:W-:Y:S02]  /*12af0*/  FSEL R181, R181, -INF , P2 ;  /* 0xff800000b5b57808 */ /* 0x000fe40001000000 */
[----:B------:R-:W-:Y:S02]  /*12b00*/  FMNMX.FTZ R42, R177, R30, !PT ;  /* 0x0000001eb12a7209 */ /* 0x000fe40007810000 */
[----:B------:R-:W-:Y:S01]  /*12b10*/  ISETP.GT.AND P2, PT, R53, 0x68, PT ;  /* 0x000000683500780c */ /* 0x000fe20003f44270 */
[----:B------:R-:W1:Y:S01]  /*12b20*/  MUFU.TANH R30, R84 ;  /* 0x00000054001e7308 */ /* 0x000e620000002400 */
[----:B------:R-:W-:Y:S02]  /*12b30*/  FSEL R179, R179, -INF , P3 ;  /* 0xff800000b3b37808 */ /* 0x000fe40001800000 */
[----:B------:R-:W-:Y:S02]  /*12b40*/  FMNMX.FTZ R42, R181, R42, !PT ;  /* 0x0000002ab52a7209 */ /* 0x000fe40007810000 */
[----:B------:R-:W-:-:S02]  /*12b50*/  ISETP.GT.AND P3, PT, R53, 0x69, PT ;  /* 0x000000693500780c */ /* 0x000fc40003f64270 */
[----:B--2---:R-:W-:Y:S01]  /*12b60*/  FSEL R85, R14, -INF , P2 ;  /* 0xff8000000e557808 */ /* 0x004fe20001000000 */
[----:B------:R-:W-:Y:S01]  /*12b70*/  FMUL.FTZ R14, R62, UR7 ;  /* 0x000000073e0e7c20 */ /* 0x000fe20008410000 */
[----:B------:R-:W-:Y:S01]  /*12b80*/  FMNMX.FTZ R42, R179, R42, !PT ;  /* 0x0000002ab32a7209 */ /* 0x000fe20007810000 */
[----:B------:R-:W-:Y:S01]  /*12b90*/  FMUL.FTZ R62, R75, UR7 ;  /* 0x000000074b3e7c20 */ /* 0x000fe20008410000 */
[----:B------:R-:W-:Y:S02]  /*12ba0*/  ISETP.GT.AND P2, PT, R53, 0x70, PT ;  /* 0x000000703500780c */ /* 0x000fe40003f44270 */
[----:B------:R-:W-:Y:S01]  /*12bb0*/  FSEL R183, R183, -INF , P3 ;  /* 0xff800000b7b77808 */ /* 0x000fe20001800000 */
[----:B------:R-:W2:Y:S01]  /*12bc0*/  MUFU.TANH R14, R14 ;  /* 0x0000000e000e7308 */ /* 0x000ea20000002400 */
[----:B------:R-:W-:Y:S02]  /*12bd0*/  FMNMX.FTZ R42, R85, R42, !PT ;  /* 0x0000002a552a7209 */ /* 0x000fe40007810000 */
[----:B------:R-:W-:-:S02]  /*12be0*/  ISETP.GT.AND P3, PT, R53, 0x71, PT ;  /* 0x000000713500780c */ /* 0x000fc40003f64270 */
[----:B------:R-:W-:Y:S02]  /*12bf0*/  FSEL R235, R80, -INF , P2 ;  /* 0xff80000050eb7808 */ /* 0x000fe40001000000 */
[----:B------:R-:W-:Y:S01]  /*12c00*/  FMNMX.FTZ R42, R183, R42, !PT ;  /* 0x0000002ab72a7209 */ /* 0x000fe20007810000 */
[----:B------:R-:W3:Y:S01]  /*12c10*/  MUFU.TANH R62, R62 ;  /* 0x0000003e003e7308 */ /* 0x000ee20000002400 */
[----:B------:R-:W-:Y:S02]  /*12c20*/  ISETP.GT.AND P2, PT, R53, 0x78, PT ;  /* 0x000000783500780c */ /* 0x000fe40003f44270 */
[----:B0-----:R-:W-:Y:S02]  /*12c30*/  FSEL R237, R8, -INF , P3 ;  /* 0xff80000008ed7808 */ /* 0x001fe40001800000 */
[----:B------:R-:W-:Y:S02]  /*12c40*/  FMNMX.FTZ R42, R235, R42, !PT ;  /* 0x0000002aeb2a7209 */ /* 0x000fe40007810000 */
[C---:B------:R-:W-:Y:S01]  /*12c50*/  ISETP.GT.AND P3, PT, R53.reuse, 0x79, PT ;  /* 0x000000793500780c */ /* 0x040fe20003f64270 */
[----:B------:R-:W-:Y:S01]  /*12c60*/  VIADD R53, R53, 0x8 ;  /* 0x0000000835357836 */ /* 0x000fe20000000000 */
[----:B-1----:R-:W-:-:S02]  /*12c70*/  FSEL R30, R30, -INF , P2 ;  /* 0xff8000001e1e7808 */ /* 0x002fc40001000000 */
[----:B------:R-:W-:Y:S01]  /*12c80*/  FMNMX.FTZ R35, R237, R42, !PT ;  /* 0x0000002aed237209 */ /* 0x000fe20007810000 */
[----:B------:R-:W-:Y:S01]  /*12c90*/  IMAD.U32 R42, RZ, RZ, UR5 ;  /* 0x00000005ff2a7e24 */ /* 0x000fe2000f8e00ff */
[----:B------:R-:W-:Y:S02]  /*12ca0*/  FSEL R63, R9, -INF , P3 ;  /* 0xff800000093f7808 */ /* 0x000fe40001800000 */
[----:B------:R-:W-:Y:S02]  /*12cb0*/  FMNMX.FTZ R8, R30, R35, !PT ;  /* 0x000000231e087209 */ /* 0x000fe40007810000 */
[----:B------:R-:W-:Y:S02]  /*12cc0*/  ISETP.GT.AND P3, PT, R53, RZ, PT ;  /* 0x000000ff3500720c */ /* 0x000fe40003f64270 */
[----:B------:R-:W-:Y:S02]  /*12cd0*/  FMNMX.FTZ R8, R63, R8, !PT ;  /* 0x000000083f087209 */ /* 0x000fe40007810000 */
[----:B------:R-:W-:-:S03]  /*12ce0*/  ISETP.GT.AND P4, PT, R53, 0x1, PT ;  /* 0x000000013500780c */ /* 0x000fc60003f84270 */
[----:B------:R-:W0:Y:S02]  /*12cf0*/  SHFL.BFLY PT, R9, R8, 0x2, 0x1f ;  /* 0x0c401f0008097f89 */ /* 0x000e2400000e0000 */
[----:B0-----:R-:W-:Y:S01]  /*12d00*/  FMNMX.FTZ R9, R8, R9, !PT ;  /* 0x0000000908097209 */ /* 0x001fe20007810000 */
[----:B------:R-:W-:Y:S02]  /*12d10*/  WARPGROUP.DEPBAR.LE gsb0, 0x0 ;  /* 0x00008000000079c5 */ /* 0x000fe40000010000 */
[----:B------:R-:W-:Y:S02]  /*12d20*/  WARPGROUP.ARRIVE ;  /* 0x00000000000079c5 */ /* 0x000fe40000000000 */
[----:B------:R-:W0:Y:S02]  /*12d30*/  SHFL.BFLY PT, R8, R9, 0x1, 0x1f ;  /* 0x0c201f0009087f89 */ /* 0x000e2400000e0000 */
[----:B0-----:R-:W-:Y:S01]  /*12d40*/  FMNMX.FTZ R35, R9, R8, !PT ;  /* 0x0000000809237209 */ /* 0x001fe20007810000 */
[----:B------:R-:W-:-:S02]  /*12d50*/  VIADD R8, R6, 0x280 ;  /* 0x0000028006087836 */ /* 0x000fc40000000000 */
[----:B------:R-:W-:Y:S01]  /*12d60*/  IMAD.MOV.U32 R9, RZ, RZ, 0x40000040 ;  /* 0x40000040ff097424 */ /* 0x000fe200078e00ff */
[C---:B------:R-:W-:Y:S01]  /*12d70*/  FSETP.NEU.FTZ.AND P2, PT, R35.reuse, -INF , PT ;  /* 0xff8000002300780b */ /* 0x040fe20003f5d000 */
[----:B------:R-:W-:Y:S01]  /*12d80*/  FMUL.FTZ R68, R35, R42 ;  /* 0x0000002a23447220 */ /* 0x000fe20000410000 */
[----:B------:R-:W-:Y:S02]  /*12d90*/  R2UR UR10, R8 ;  /* 0x00000000080a72ca */ /* 0x000fe400000e0000 */
[----:B------:R-:W-:Y:S01]  /*12da0*/  R2UR UR11, R9 ;  /* 0x00000000090b72ca */ /* 0x000fe200000e0000 */
[----:B------:R-:W-:Y:S01]  /*12db0*/  IMAD.MOV.U32 R9, RZ, RZ, 0x40000040 ;  /* 0x40000040ff097424 */ /* 0x000fe200078e00ff */
[----:B------:R-:W-:-:S05]  /*12dc0*/  FSEL R68, R68, RZ, P2 ;  /* 0x000000ff44447208 */ /* 0x000fca0001000000 */
[-CC-:B------:R-:W-:Y:S01]  /*12dd0*/  FFMA.FTZ R182, R21, R42.reuse, -R68.reuse ;  /* 0x0000002a15b67223 */ /* 0x180fe20000010844 */
[----:B------:R-:W-:Y:S01]  /*12de0*/  FSEL R21, R15, -INF , P3 ;  /* 0xff8000000f157808 */ /* 0x000fe20001800000 */
[-CC-:B------:R-:W-:Y:S01]  /*12df0*/  FFMA.FTZ R180, R7, R42.reuse, -R68.reuse ;  /* 0x0000002a07b47223 */ /* 0x180fe20000010844 */
[-CC-:B------:R-:W-:Y:S01]  /*12e00*/  FFMA.FTZ R7, R25, R42.reuse, -R68.reuse ;  /* 0x0000002a19077223 */ /* 0x180fe20000010844 */
[----:B------:R-:W-:Y:S01]  /*12e10*/  ISETP.GT.AND P3, PT, R53, 0x8, PT ;  /* 0x000000083500780c */ /* 0x000fe20003f64270 */
[-CC-:B------:R-:W-:Y:S01]  /*12e20*/  FFMA.FTZ R176, R27, R42.reuse, -R68.reuse ;  /* 0x0000002a1bb07223 */ /* 0x180fe20000010844 */
[----:B------:R-:W-:Y:S01]  /*12e30*/  HGMMA.64x128x16.F32.BF16 R88, R156, gdesc[UR8].tnspB, R88, gsb0 ;  /* 0x41e000089c587df0 */ /* 0x000fe20008001858 */
        /* <DEDUP_REMOVED lines=15> */
[----:B------:R0:W-:Y:S01]  /*12f30*/  MUFU.EX2 R15, R7 ;  /* 0x00000007000f7308 */ /* 0x0001e20000000800 */
        /* <DEDUP_REMOVED lines=35> */
[----:B------:R-:W-:Y:S01]  /*13170*/  FFMA.FTZ R63, R63, R42, -R68 ;  /* 0x0000002a3f3f7223 */ /* 0x000fe20000010844 */
        /* <DEDUP_REMOVED lines=13> */
[----:B------:R-:W-:Y:S02]  /*13250*/  FMNMX.FTZ R8, R43, R8, !PT ;  /* 0x000000082b087209 */ /* 0x000fe40007810000 */
[----:B------:R-:W-:Y:S02]  /*13260*/  FSEL R47, R47, -INF , P3 ;  /* 0xff8000002f2f7808 */ /* 0x000fe40001800000 */
[----:B------:R-:W-:Y:S01]  /*13270*/  ISETP.GT.AND P3, PT, R53, 0x40, PT ;  /* 0x000000403500780c */ /* 0x000fe20003f64270 */
[----:B------:R-:W-:Y:S01]  /*13280*/  MUFU.EX2 R31, R31 ;  /* 0x0000001f001f7308 */ /* 0x000fe20000000800 */
[----:B------:R-:W-:-:S02]  /*13290*/  R2UR UR11, R9 ;  /* 0x00000000090b72ca */ /* 0x000fc400000e0000 */
[----:B------:R-:W-:Y:S02]  /*132a0*/  FSEL R51, R51, -INF , P3 ;  /* 0xff80000033337808 */ /* 0x000fe40001800000 */
[----:B------:R-:W-:-:S03]  /*132b0*/  ISETP.GT.AND P3, PT, R53, 0x48, PT ;  /* 0x000000483500780c */ /* 0x000fc60003f64270 */
        /* <DEDUP_REMOVED lines=8> */
[----:B------:R-:W-:Y:S01]  /*13340*/  FSEL R157, R44, -INF , P4 ;  /* 0xff8000002c9d7808 */ /* 0x000fe20002000000 */
[----:B------:R-:W-:Y:S01]  /*13350*/  WARPGROUP.ARRIVE ;  /* 0x00000000000079c5 */ /* 0x000fe20000000000 */
[----:B------:R-:W-:Y:S01]  /*13360*/  ISETP.GT.AND P4, PT, R53, 0x39, PT ;  /* 0x000000393500780c */ /* 0x000fe20003f84270 */
[--C-:B------:R-:W-:Y:S01]  /*13370*/  FFMA.FTZ R158, R81, R42, -R68.reuse ;  /* 0x0000002a519e7223 */ /* 0x100fe20000010844 */
[----:B------:R-:W-:Y:S01]  /*13380*/  FMNMX.FTZ R8, R157, R8, !PT ;  /* 0x000000089d087209 */ /* 0x000fe20007810000 */
[-CC-:B------:R-:W-:Y:S01]  /*13390*/  FFMA.FTZ R81, R183, R42.reuse, -R68.reuse ;  /* 0x0000002ab7517223 */ /* 0x180fe20000010844 */
[----:B------:R-:W-:Y:S01]  /*133a0*/  FSEL R41, R48, -INF , P4 ;  /* 0xff80000030297808 */ /* 0x000fe20002000000 */
[----:B------:R-:W-:Y:S01]  /*133b0*/  FFMA.FTZ R156, R173, R42, -R68 ;  /* 0x0000002aad9c7223 */ /* 0x000fe20000010844 */
        /* <DEDUP_REMOVED lines=8> */
[----:B--2---:R-:W-:Y:S02]  /*13440*/  FSEL R159, R14, -INF , P3 ;  /* 0xff8000000e9f7808 */ /* 0x004fe40001800000 */
[----:B------:R-:W-:-:S02]  /*13450*/  FMNMX.FTZ R8, R65, R8, !PT ;  /* 0x0000000841087209 */ /* 0x000fc40007810000 */
[----:B------:R-:W-:Y:S01]  /*13460*/  ISETP.GT.AND P3, PT, R53, 0x50, PT ;  /* 0x000000503500780c */ /* 0x000fe20003f64270 */
[----:B------:R-:W-:Y:S01]  /*13470*/  MUFU.EX2 R55, R55 ;  /* 0x0000003700377308 */ /* 0x000fe20000000800 */
[----:B------:R-:W-:Y:S02]  /*13480*/  FSEL R46, R46, -INF , P4 ;  /* 0xff8000002e2e7808 */ /* 0x000fe40002000000 */
[----:B0-----:R-:W-:Y:S02]  /*13490*/  FMNMX.FTZ R7, R159, R8, !PT ;  /* 0x000000089f077209 */ /* 0x001fe40007810000 */
[----:B------:R-:W-:Y:S02]  /*134a0*/  ISETP.GT.AND P4, PT, R53, 0x51, PT ;  /* 0x000000513500780c */ /* 0x000fe40003f84270 */
[----:B------:R-:W-:Y:S01]  /*134b0*/  FSEL R50, R50, -INF , P3 ;  /* 0xff80000032327808 */ /* 0x000fe20001800000 */
[----:B------:R-:W-:Y:S01]  /*134c0*/  MUFU.EX2 R154, R154 ;  /* 0x0000009a009a7308 */ /* 0x000fe20000000800 */
[----:B------:R-:W-:-:S02]  /*134d0*/  FMNMX.FTZ R7, R46, R7, !PT ;  /* 0x000000072e077209 */ /* 0x000fc40007810000 */
[C---:B------:R-:W-:Y:S02]  /*134e0*/  ISETP.GT.AND P3, PT, R53.reuse, 0x58, PT ;  /* 0x000000583500780c */ /* 0x040fe40003f64270 */
[----:B------:R-:W-:Y:S02]  /*134f0*/  FSEL R69, R52, -INF , P4 ;  /* 0xff80000034457808 */ /* 0x000fe40002000000 */
[----:B------:R-:W-:Y:S01]  /*13500*/  FMNMX.FTZ R8, R50, R7, !PT ;  /* 0x0000000732087209 */ /* 0x000fe20007810000 */
[----:B------:R-:W-:Y:S01]  /*13510*/  MUFU.EX2 R156, R156 ;  /* 0x0000009c009c7308 */ /* 0x000fe20000000800 */
[----:B------:R-:W-:Y:S02]  /*13520*/  ISETP.GT.AND P4, PT, R53, 0x59, PT ;  /* 0x000000593500780c */ /* 0x000fe40003f84270 */
[----:B------:R-:W-:Y:S02]  /*13530*/  FSEL R56, R56, -INF , P3 ;  /* 0xff80000038387808 */ /* 0x000fe40001800000 */
[----:B------:R-:W-:-:S02]  /*13540*/  FMNMX.FTZ R7, R69, R8, !PT ;  /* 0x0000000845077209 */ /* 0x000fc40007810000 */
[C---:B------:R-:W-:Y:S01]  /*13550*/  ISETP.GT.AND P3, PT, R53.reuse, 0x60, PT ;  /* 0x000000603500780c */ /* 0x040fe20003f64270 */
[----:B------:R-:W-:Y:S01]  /*13560*/  MUFU.EX2 R158, R158 ;  /* 0x0000009e009e7308 */ /* 0x000fe20000000800 */
[----:B------:R-:W-:Y:S02]  /*13570*/  FSEL R58, R58, -INF , P4 ;  /* 0xff8000003a3a7808 */ /* 0x000fe40002000000 */
[----:B------:R-:W-:Y:S02]  /*13580*/  FMNMX.FTZ R7, R56, R7, !PT ;  /* 0x0000000738077209 */ /* 0x000fe40007810000 */
[----:B------:R-:W-:Y:S02]  /*13590*/  ISETP.GT.AND P4, PT, R53, 0x61, PT ;  /* 0x000000613500780c */ /* 0x000fe40003f84270 */
[----:B------:R-:W-:Y:S01]  /*135a0*/  FSEL R60, R60, -INF , P3 ;  /* 0xff8000003c3c7808 */ /* 0x000fe20001800000 */
[----:B------:R-:W-:Y:S01]  /*135b0*/  MUFU.EX2 R20, R20 ;  /* 0x0000001400147308 */ /* 0x000fe20000000800 */
[----:B------:R-:W-:-:S02]  /*135c0*/  FMNMX.FTZ R7, R58, R7, !PT ;  /* 0x000000073a077209 */ /* 0x000fc40007810000 */
[C---:B------:R-:W-:Y:S02]  /*135d0*/  ISETP.GT.AND P3, PT, R53.reuse, 0x68, PT ;  /* 0x000000683500780c */ /* 0x040fe40003f64270 */
[----:B---3--:R-:W-:Y:S02]  /*135e0*/  FSEL R73, R62, -INF , P4 ;  /* 0xff8000003e497808 */ /* 0x008fe40002000000 */
        /* <DEDUP_REMOVED lines=11> */
[----:B------:R-:W-:Y:S01]  /*136a0*/  FFMA.FTZ R67, R175, R42, -R68 ;  /* 0x0000002aaf437223 */ /* 0x000fe20000010844 */
[----:B------:R-:W-:Y:S01]  /*136b0*/  FMNMX.FTZ R7, R169, R8, !PT ;  /* 0x00000008a9077209 */ /* 0x000fe20007810000 */
[----:B------:R-:W-:Y:S01]  /*136c0*/  MUFU.EX2 R81, R81 ;  /* 0x0000005100517308 */ /* 0x000fe20000000800 */
[----:B------:R-:W-:-:S02]  /*136d0*/  ISETP.GT.AND P3, PT, R53, 0x78, PT ;  /* 0x000000783500780c */ /* 0x000fc40003f64270 */
[----:B------:R-:W-:Y:S02]  /*136e0*/  FSEL R70, R70, -INF , P4 ;  /* 0xff80000046467808 */ /* 0x000fe40002000000 */
[----:B------:R-:W-:Y:S02]  /*136f0*/  FMNMX.FTZ R7, R14, R7, !PT ;  /* 0x000000070e077209 */ /* 0x000fe40007810000 */
[----:B------:R-:W-:Y:S01]  /*13700*/  ISETP.GT.AND P4, PT, R53, 0x79, PT ;  /* 0x000000793500780c */ /* 0x000fe20003f84270 */
[-CC-:B------:R-:W-:Y:S01]  /*13710*/  FFMA.FTZ R53, R171, R42.reuse, -R68.reuse ;  /* 0x0000002aab357223 */ /* 0x180fe20000010844 */
[----:B------:R-:W-:Y:S01]  /*13720*/  FSEL R26, R71, -INF , P3 ;  /* 0xff800000471a7808 */ /* 0x000fe20001800000 */
[----:B------:R-:W-:Y:S01]  /*13730*/  FFMA.FTZ R71, R177, R42, -R68 ;  /* 0x0000002ab1477223 */ /* 0x000fe20000010844 */
[----:B------:R-:W-:Y:S01]  /*13740*/  FMNMX.FTZ R7, R70, R7, !PT ;  /* 0x0000000746077209 */ /* 0x000fe20007810000 */
[----:B------:R-:W-:Y:S01]  /*13750*/  MUFU.EX2 R67, R67 ;  /* 0x0000004300437308 */ /* 0x000fe20000000800 */
[----:B------:R-:W-:-:S02]  /*13760*/  FSEL R72, R72, -INF , P4 ;  /* 0xff80000048487808 */ /* 0x000fc40002000000 */
[----:B------:R-:W-:-:S04]  /*13770*/  FMNMX.FTZ R7, R26, R7, !PT ;  /* 0x000000071a077209 */ /* 0x000fc80007810000 */
[----:B------:R-:W-:Y:S01]  /*13780*/  FMNMX.FTZ R7, R72, R7, !PT ;  /* 0x0000000748077209 */ /* 0x000fe20007810000 */
[----:B------:R-:W-:Y:S04]  /*13790*/  MUFU.EX2 R53, R53 ;  /* 0x0000003500357308 */ /* 0x000fe80000000800 */
[----:B------:R-:W0:Y:S04]  /*137a0*/  SHFL.BFLY PT, R8, R7, 0x2, 0x1f ;  /* 0x0c401f0007087f89 */ /* 0x000e2800000e0000 */
[----:B------:R-:W-:Y:S08]  /*137b0*/  MUFU.EX2 R71, R71 ;  /* 0x0000004700477308 */ /* 0x000ff00000000800 */
[----:B------:R-:W-:Y:S08]  /*137c0*/  MUFU.EX2 R28, R28 ;  /* 0x0000001c001c7308 */ /* 0x000ff00000000800 */
[----:B------:R-:W-:Y:S01]  /*137d0*/  MUFU.EX2 R85, R85 ;  /* 0x0000005500557308 */ /* 0x000fe20000000800 */
[----:B0-----:R-:W-:Y:S01]  /*137e0*/  FMNMX.FTZ R32, R7, R8, !PT ;  /* 0x0000000807207209 */ /* 0x001fe20007810000 */
[----:B------:R-:W-:-:S06]  /*137f0*/  VIADD R8, R6, 0x300 ;  /* 0x0000030006087836 */ /* 0x000fcc0000000000 */
[----:B------:R-:W-:Y:S01]  /*13800*/  MUFU.EX2 R30, R30 ;  /* 0x0000001e001e7308 */ /* 0x000fe20000000800 */
[----:B------:R-:W0:Y:S01]  /*13810*/  SHFL.BFLY PT, R7, R32, 0x1, 0x1f ;  /* 0x0c201f0020077f89 */ /* 0x000e2200000e0000 */
[----:B------:R-:W-:Y:S01]  /*13820*/  R2UR UR10, R8 ;  /* 0x00000000080a72ca */ /* 0x000fe200000e0000 */
[----:B------:R-:W-:-:S05]  /*13830*/  VIADD R8, R6, 0x380 ;  /* 0x0000038006087836 */ /* 0x000fca0000000000 */
[----:B------:R-:W-:Y:S07]  /*13840*/  MUFU.EX2 R63, R63 ;  /* 0x0000003f003f7308 */ /* 0x000fee0000000800 */
[----:B------:R-:W-:Y:S01]  /*13850*/  HGMMA.64x128x16.F32.BF16 R88, R160, gdesc[UR8].tnspB, R88, gsb0 ;  /* 0x41e00008a0587df0 */ /* 0x000fe20008001858 */
[----:B------:R-:W-:Y:S02]  /*13860*/  R2UR UR10, R8 ;  /* 0x00000000080a72ca */ /* 0x000fe400000e0000 */
[----:B0-----:R-:W-:-:S02]  /*13870*/  FMNMX.FTZ R7, R32, R7, !PT ;  /* 0x0000000720077209 */ /* 0x001fc40007810000 */
[----:B------:R-:W-:Y:S02]  /*13880*/  FSEL R32, R35, RZ, P2 ;  /* 0x000000ff23207208 */ /* 0x000fe40001000000 */
[C---:B------:R-:W-:Y:S01]  /*13890*/  FSETP.NEU.FTZ.AND P2, PT, R7.reuse, -INF , PT ;  /* 0xff8000000700780b */ /* 0x040fe20003f5d000 */
[----:B------:R-:W-:Y:S02]  /*138a0*/  FMUL.FTZ R52, R7, R42 ;  /* 0x0000002a07347220 */ /* 0x000fe40000410000 */
[----:B------:R-:W-:-:S03]  /*138b0*/  FADD.FTZ R9, -R32, R11 ;  /* 0x0000000b20097221 */ /* 0x000fc60000010100 */
[----:B------:R-:W-:Y:S01]  /*138c0*/  FSEL R52, R52, RZ, P2 ;  /* 0x000000ff34347208 */ /* 0x000fe20001000000 */
[----:B------:R-:W-:-:S04]  /*138d0*/  FMUL.FTZ R9, R9, R42 ;  /* 0x0000002a09097220 */ /* 0x000fc80000410000 */
        /* <DEDUP_REMOVED lines=9> */
[----:B0-----:R-:W-:Y:S01]  /*13970*/  FSEL R9, R7, RZ, P2 ;  /* 0x000000ff07097208 */ /* 0x001fe20001000000 */
[----:B------:R-:W-:Y:S01]  /*13980*/  FFMA.FTZ R38, R87, R42, -R52 ;  /* 0x0000002a57267223 */ /* 0x000fe20000010834 */
[----:B------:R-:W-:-:S02]  /*13990*/  @!P1 IMAD R29, R185, 0x8, R2 ;  /* 0x00000008b91d9824 */ /* 0x000fc400078e0202 */
[-CC-:B------:R-:W-:Y:S01]  /*139a0*/  FFMA.FTZ R173, R153, R42.reuse, -R52.reuse ;  /* 0x0000002a99ad7223 */ /* 0x180fe20000010834 */
[-C--:B------:R-:W-:Y:S01]  /*139b0*/  FFMA.FTZ R40, R155, R42.reuse, -R52 ;  /* 0x0000002a9b287223 */ /* 0x080fe20000010834 */
[----:B------:R-:W-:Y:S01]  /*139c0*/  FADD.FTZ R9, -R9, R10 ;  /* 0x0000000a09097221 */ /* 0x000fe20000010100 */
[-C--:B------:R-:W-:Y:S01]  /*139d0*/  FFMA.FTZ R175, R39, R42.reuse, -R52 ;  /* 0x0000002a27af7223 */ /* 0x080fe20000010834 */
[----:B------:R-:W-:Y:S01]  /*139e0*/  MUFU.EX2 R32, R32 ;  /* 0x0000002000207308 */ /* 0x000fe20000000800 */
[----:B-1----:R-:W-:Y:S01]  /*139f0*/  FFMA.FTZ R54, R11, R3, R180 ;  /* 0x000000030b367223 */ /* 0x002fe200000100b4 */
[-C--:B------:R-:W-:Y:S01]  /*13a00*/  FMUL.FTZ R10, R9, R42.reuse ;  /* 0x0000002a090a7220 */ /* 0x080fe20000410000 */
[----:B------:R-:W-:Y:S02]  /*13a10*/  IMAD.MOV.U32 R9, RZ, RZ, 0x40000040 ;  /* 0x40000040ff097424 */ /* 0x000fe400078e00ff */
[-C--:B------:R-:W-:Y:S01]  /*13a20*/  FFMA.FTZ R48, R157, R42.reuse, -R52 ;  /* 0x0000002a9d307223 */ /* 0x080fe20000010834 */
[----:B------:R-:W-:Y:S01]  /*13a30*/  FADD.FTZ R3, R57, R54 ;  /* 0x0000003639037221 */ /* 0x000fe20000010000 */
[-CC-:B------:R-:W-:Y:S01]  /*13a40*/  FFMA.FTZ R157, R50, R42.reuse, -R52.reuse ;  /* 0x0000002a329d7223 */ /* 0x180fe20000010834 */
[-CC-:B------:R-:W-:Y:S01]  /*13a50*/  FFMA.FTZ R44, R61, R42.reuse, -R52.reuse ;  /* 0x0000002a3d2c7223 */ /* 0x180fe20000010834 */
[----:B------:R-:W-:Y:S01]  /*13a60*/  R2UR UR11, R9 ;  /* 0x00000000090b72ca */ /* 0x000fe200000e0000 */
[----:B------:R0:W1:Y:S01]  /*13a70*/  MUFU.EX2 R6, R10 ;  /* 0x0000000a00067308 */ /* 0x0000620000000800 */
        /* <DEDUP_REMOVED lines=9> */
[----:B------:R-:W-:Y:S01]  /*13b10*/  IADD3 R3, -R194, 0xb, RZ ;  /* 0x0000000bc2037810 */ /* 0x000fe20007ffe1ff */
[-CC-:B------:R-:W-:Y:S01]  /*13b20*/  FFMA.FTZ R159, R56, R42.reuse, -R52.reuse ;  /* 0x0000002a389f7223 */ /* 0x180fe20000010834 */
[-C--:B0-----:R-:W-:Y:S01]  /*13b30*/  FFMA.FTZ R10, R65, R42.reuse, -R52 ;  /* 0x0000002a410a7223 */ /* 0x081fe20000010834 */
[----:B------:R-:W-:Y:S01]  /*13b40*/  FADD.FTZ R25, R27, R54 ;  /* 0x000000361b197221 */ /* 0x000fe20000010000 */
[-CC-:B------:R-:W-:Y:S01]  /*13b50*/  FFMA.FTZ R73, R73, R42.reuse, -R52.reuse ;  /* 0x0000002a49497223 */ /* 0x180fe20000010834 */
[--C-:B------:R-:W-:Y:S01]  /*13b60*/  FFMA.FTZ R169, R169, R42, -R52.reuse ;  /* 0x0000002aa9a97223 */ /* 0x100fe20000010834 */
[----:B------:R-:W0:Y:S01]  /*13b70*/  MUFU.EX2 R34, R34 ;  /* 0x0000002200227308 */ /* 0x000e220000000800 */
[----:B-1----:R-:W-:Y:S01]  /*13b80*/  FFMA.FTZ R9, R6, R0, R181 ;  /* 0x0000000006097223 */ /* 0x002fe200000100b5 */
[----:B------:R-:W-:Y:S01]  /*13b90*/  FADD.FTZ R0, R178, R25 ;  /* 0x00000019b2007221 */ /* 0x000fe20000010000 */
[----:B------:R-:W-:Y:S01]  /*13ba0*/  F2FP.BF16.F32.PACK_AB R182, R15, R182 ;  /* 0x000000b60fb6723e */ /* 0x000fe200000010ff */
[-C--:B------:R-:W-:Y:S01]  /*13bb0*/  FFMA.FTZ R70, R70, R42.reuse, -R52 ;  /* 0x0000002a46467223 */ /* 0x080fe20000010834 */
[----:B------:R-:W-:Y:S01]  /*13bc0*/  FADD.FTZ R54, R32, R9 ;  /* 0x0000000920367221 */ /* 0x000fe20000010000 */
[----:B------:R-:W-:Y:S01]  /*13bd0*/  FADD.FTZ R9, R31, R0 ;  /* 0x000000001f097221 */ /* 0x000fe20000010000 */
[----:B------:R-:W-:Y:S01]  /*13be0*/  FFMA.FTZ R0, R46, R42, -R52 ;  /* 0x0000002a2e007223 */ /* 0x000fe20000010834 */
[----:B------:R-:W-:Y:S01]  /*13bf0*/  MUFU.EX2 R177, R177 ;  /* 0x000000b100b17308 */ /* 0x000fe20000000800 */
[----:B--2---:R-:W-:Y:S01]  /*13c00*/  FADD.FTZ R25, R183, R54 ;  /* 0x00000036b7197221 */ /* 0x004fe20000010000 */
[----:B------:R-:W-:Y:S01]  /*13c10*/  FADD.FTZ R54, R172, R9 ;  /* 0x00000009ac367221 */ /* 0x000fe20000010000 */
[----:B------:R-:W-:-:S02]  /*13c20*/  @!P1 VIADD R9, R29, 0x28840 ;  /* 0x000288401d099836 */ /* 0x000fc40000000000 */
[----:B------:R-:W-:Y:S01]  /*13c30*/  FFMA.FTZ R26, R26, R42, -R52 ;  /* 0x0000002a1a1a7223 */ /* 0x000fe20000010834 */
[C---:B------:R-:W-:Y:S01]  /*13c40*/  ISETP.GT.AND P2, PT, R12.reuse, R5, PT ;  /* 0x000000050c00720c */ /* 0x040fe20003f44270 */
[----:B------:R-:W-:Y:S01]  /*13c50*/  VIADD R12, R12, 0xffffffff ;  /* 0xffffffff0c0c7836 */ /* 0x000fe20000000000 */
[----:B------:R-:W-:Y:S01]  /*13c60*/  F2FP.BF16.F32.PACK_AB R180, R57, R180 ;  /* 0x000000b439b4723e */ /* 0x000fe200000010ff */
[----:B------:R-:W-:Y:S01]  /*13c70*/  MUFU.EX2 R36, R36 ;  /* 0x0000002400247308 */ /* 0x000fe20000000800 */
[----:B0-----:R-:W-:Y:S01]  /*13c80*/  FADD.FTZ R46, R34, R25 ;  /* 0x00000019222e7221 */ /* 0x001fe20000010000 */
[----:B------:R-:W-:Y:S01]  /*13c90*/  FADD.FTZ R25, R33, R54 ;  /* 0x0000003621197221 */ /* 0x000fe20000010000 */
[----:B------:R-:W-:Y:S02]  /*13ca0*/  @!P1 PRMT R9, RZ, 0x654, R9 ;  /* 0x00000654ff099816 */ /* 0x000fe40000000009 */
[----:B------:R-:W-:Y:S02]  /*13cb0*/  F2FP.BF16.F32.PACK_AB R176, R27, R176 ;  /* 0x000000b01bb0723e */ /* 0x000fe400000010ff */
[----:B------:R-:W-:Y:S01]  /*13cc0*/  F2FP.BF16.F32.PACK_AB R178, R31, R178 ;  /* 0x000000b21fb2723e */ /* 0x000fe200000010ff */
[----:B------:R-:W-:Y:S01]  /*13cd0*/  MUFU.EX2 R179, R179 ;  /* 0x000000b300b37308 */ /* 0x000fe20000000800 */
[----:B------:R-:W-:-:S02]  /*13ce0*/  F2FP.BF16.F32.PACK_AB R172, R33, R172 ;  /* 0x000000ac21ac723e */ /* 0x000fc400000010ff */
[----:B------:R-:W-:Y:S02]  /*13cf0*/  F2FP.BF16.F32.PACK_AB R181, R32, R181 ;  /* 0x000000b520b5723e */ /* 0x000fe400000010ff */
[----:B------:R-:W-:-:S03]  /*13d00*/  F2FP.BF16.F32.PACK_AB R183, R34, R183 ;  /* 0x000000b722b7723e */ /* 0x000fc600000010ff */
        /* <DEDUP_REMOVED lines=8> */
[----:B------:R-:W-:-:S04]  /*13d90*/  FFMA.FTZ R161, R60, R42, -R52 ;  /* 0x0000002a3ca17223 */ /* 0x000fc80000010834 */
[----:B------:R-:W0:Y:S01]  /*13da0*/  MUFU.EX2 R48, R48 ;  /* 0x0000003000307308 */ /* 0x000e220000000800 */
[----:B------:R-:W-:Y:S01]  /*13db0*/  FFMA.FTZ R163, R64, R42, -R52 ;  /* 0x0000002a40a37223 */ /* 0x000fe20000010834 */
[----:B------:R-:W-:Y:S01]  /*13dc0*/  F2FP.BF16.F32.PACK_AB R160, R77, R20 ;  /* 0x000000144da0723e */ /* 0x000fe200000010ff */
[----:B------:R-:W-:Y:S01]  /*13dd0*/  HGMMA.64x128x16.F32.BF16 R88, R164, gdesc[UR8].tnspB, R88, gsb0 ;  /* 0x41e00008a4587df0 */ /* 0x000fe20008001858 */
[----:B------:R-:W-:-:S04]  /*13de0*/  F2FP.BF16.F32.PACK_AB R162, R81, R24 ;  /* 0x0000001851a2723e */ /* 0x000fc800000010ff */
[----:B------:R-:W1:Y:S08]  /*13df0*/  MUFU.EX2 R171, R171 ;  /* 0x000000ab00ab7308 */ /* 0x000e700000000800 */
[----:B------:R-:W2:Y:S08]  /*13e00*/  MUFU.EX2 R8, R8 ;  /* 0x0000000800087308 */ /* 0x000eb00000000800 */
[----:B------:R-:W3:Y:S08]  /*13e10*/  MUFU.EX2 R153, R153 ;  /* 0x0000009900997308 */ /* 0x000ef00000000800 */
[----:B------:R-:W4:Y:S08]  /*13e20*/  MUFU.EX2 R10, R10 ;  /* 0x0000000a000a7308 */ /* 0x000f300000000800 */
[----:B------:R-:W5:Y:S08]  /*13e30*/  MUFU.EX2 R155, R155 ;  /* 0x0000009b009b7308 */ /* 0x000f700000000800 */
[----:B------:R-:W5:Y:S08]  /*13e40*/  MUFU.EX2 R0, R0 ;  /* 0x0000000000007308 */ /* 0x000f700000000800 */
[----:B------:R-:W5:Y:S08]  /*13e50*/  MUFU.EX2 R157, R157 ;  /* 0x0000009d009d7308 */ /* 0x000f700000000800 */
[----:B------:R-:W-:Y:S08]  /*13e60*/  MUFU.EX2 R159, R159 ;  /* 0x0000009f009f7308 */ /* 0x000ff00000000800 */
[----:B------:R-:W-:Y:S08]  /*13e70*/  MUFU.EX2 R161, R161 ;  /* 0x000000a100a17308 */ /* 0x000ff00000000800 */
[----:B------:R-:W-:Y:S08]  /*13e80*/  MUFU.EX2 R163, R163 ;  /* 0x000000a300a37308 */ /* 0x000ff00000000800 */
[----:B------:R0:W-:Y:S08]  /*13e90*/  MUFU.EX2 R15, R169 ;  /* 0x000000a9000f7308 */ /* 0x0001f00000000800 */
[----:B------:R-:W-:Y:S01]  /*13ea0*/  MUFU.EX2 R70, R70 ;  /* 0x0000004600467308 */ /* 0x000fe20000000800 */
[----:B0-----:R-:W-:Y:S01]  /*13eb0*/  F2FP.BF16.F32.PACK_AB R169, R48, R21 ;  /* 0x0000001530a9723e */ /* 0x001fe200000010ff */
[----:B------:R-:W-:-:S02]  /*13ec0*/  WARPGROUP.DEPBAR.LE gsb0, 0x0 ;  /* 0x00008000000079c5 */ /* 0x000fc40000010000 */
[----:B------:R0:W-:Y:S06]  /*13ed0*/  BAR.ARV R3, 0x100 ;  /* 0x000400030000751d */ /* 0x0001ec0000002000 */
[----:B------:R1:W-:Y:S01]  /*13ee0*/  @!P1 SYNCS.ARRIVE.TRANS64.RED.A1T0 RZ, [R9+URZ], RZ ;  /* 0x000000ff09ff99a7 */ /* 0x0003e2000810043f */
[----:B------:R-:W-:Y:S01]  /*13ef0*/  MUFU.EX2 R167, R26 ;  /* 0x0000001a00a77308 */ /* 0x000fe20000000800 */
[----:B0-----:R-:W-:Y:S01]  /*13f00*/  FADD.FTZ R3, R177, R46 ;  /* 0x0000002eb1037221 */ /* 0x001fe20000010000 */
[----:B------:R-:W-:Y:S01]  /*13f10*/  FADD.FTZ R46, R174, R25 ;  /* 0x00000019ae2e7221 */ /* 0x000fe20000010000 */
[-C--:B------:R-:W-:Y:S01]  /*13f20*/  FMUL.FTZ R88, R88, R11.reuse ;  /* 0x0000000b58587220 */ /* 0x080fe20000410000 */
[-C--:B------:R-:W-:Y:S01]  /*13f30*/  FMUL.FTZ R89, R89, R11.reuse ;  /* 0x0000000b59597220 */ /* 0x080fe20000410000 */
[----:B------:R-:W-:Y:S01]  /*13f40*/  FADD.FTZ R50, R36, R3 ;  /* 0x0000000324327221 */ /* 0x000fe20000010000 */
[-C--:B------:R-:W-:Y:S01]  /*13f50*/  FMUL.FTZ R92, R92, R11.reuse ;  /* 0x0000000b5c5c7220 */ /* 0x080fe20000410000 */
[----:B-1----:R-:W-:Y:S01]  /*13f60*/  FADD.FTZ R9, R37, R46 ;  /* 0x0000002e25097221 */ /* 0x002fe20000010000 */
[----:B------:R0:W-:Y:S01]  /*13f70*/  @!P1 SYNCS.ARRIVE.TRANS64.RED.A1T0 RZ, [R13+URZ], RZ ;  /* 0x000000ff0dff99a7 */ /* 0x0001e2000810043f */
[----:B------:R-:W-:Y:S01]  /*13f80*/  FADD.FTZ R3, R179, R50 ;  /* 0x00000032b3037221 */ /* 0x000fe20000010000 */
[-C--:B------:R-:W-:Y:S01]  /*13f90*/  FFMA.FTZ R46, R69, R42.reuse, -R52 ;  /* 0x0000002a452e7223 */ /* 0x080fe20000010834 */
        /* <DEDUP_REMOVED lines=9> */
[-C--:B------:R-:W-:Y:S01]  /*14030*/  FMUL.FTZ R100, R100, R11.reuse ;  /* 0x0000000b64647220 */ /* 0x080fe20000410000 */
[----:B------:R-:W-:Y:S01]  /*14040*/  FADD.FTZ R54, R40, R3 ;  /* 0x0000000328367221 */ /* 0x000fe20000010000 */
[-C--:B------:R-:W-:Y:S01]  /*14050*/  FMUL.FTZ R101, R101, R11.reuse ;  /* 0x0000000b65657220 */ /* 0x080fe20000410000 */
        /* <DEDUP_REMOVED lines=13> */
[-CC-:B------:R-:W-:Y:S01]  /*14130*/  FFMA.FTZ R3, R14, R42.reuse, -R52.reuse ;  /* 0x0000002a0e037223 */ /* 0x180fe20000010834 */
[----:B------:R-:W-:Y:S01]  /*14140*/  FADD.FTZ R14, R48, R9 ;  /* 0x00000009300e7221 */ /* 0x000fe20000010000 */
[----:B------:R-:W-:Y:S01]  /*14150*/  FFMA.FTZ R52, R72, R42, -R52 ;  /* 0x0000002a48347223 */ /* 0x000fe20000010834 */
[----:B0-----:R-:W-:Y:S01]  /*14160*/  FADD.FTZ R13, R53, R54 ;  /* 0x00000036350d7221 */ /* 0x001fe20000010000 */
[----:B------:R0:W-:Y:S01]  /*14170*/  MUFU.EX2 R165, R3 ;  /* 0x0000000300a57308 */ /* 0x0001e20000000800 */
[----:B------:R-:W-:Y:S01]  /*14180*/  FADD.FTZ R9, R171, R14 ;  /* 0x0000000eab097221 */ /* 0x000fe20000010000 */
[-C--:B------:R-:W-:Y:S01]  /*14190*/  FMUL.FTZ R112, R112, R11.reuse ;  /* 0x0000000b70707220 */ /* 0x080fe20000410000 */
[----:B------:R-:W-:Y:S01]  /*141a0*/  FADD.FTZ R56, R156, R13 ;  /* 0x0000000d9c387221 */ /* 0x000fe20000010000 */
[-C--:B------:R-:W-:Y:S01]  /*141b0*/  FMUL.FTZ R113, R113, R11.reuse ;  /* 0x0000000b71717220 */ /* 0x080fe20000410000 */
[----:B--2---:R-:W-:Y:S01]  /*141c0*/  FADD.FTZ R54, R8, R9 ;  /* 0x0000000908367221 */ /* 0x004fe20000010000 */
[----:B------:R-:W-:Y:S01]  /*141d0*/  FMUL.FTZ R116, R116, R11 ;  /* 0x0000000b74747220 */ /* 0x000fe20000410000 */
[----:B------:R-:W-:Y:S01]  /*141e0*/  FADD.FTZ R13, R67, R56 ;  /* 0x00000038430d7221 */ /* 0x000fe20000010000 */
[----:B------:R-:W2:Y:S01]  /*141f0*/  MUFU.EX2 R14, R73 ;  /* 0x00000049000e7308 */ /* 0x000ea20000000800 */
[----:B---3--:R-:W-:Y:S01]  /*14200*/  FADD.FTZ R9, R153, R54 ;  /* 0x0000003699097221 */ /* 0x008fe20000010000 */
[----:B----4-:R-:W-:Y:S01]  /*14210*/  F2FP.BF16.F32.PACK_AB R153, R10, R153 ;  /* 0x000000990a99723e */ /* 0x010fe200000010ff */
[----:B------:R-:W-:Y:S01]  /*14220*/  FADD.FTZ R56, R158, R13 ;  /* 0x0000000d9e387221 */ /* 0x000fe20000010000 */
[-C--:B------:R-:W-:Y:S01]  /*14230*/  FMUL.FTZ R117, R117, R11.reuse ;  /* 0x0000000b75757220 */ /* 0x080fe20000410000 */
[----:B------:R-:W-:Y:S01]  /*14240*/  FADD.FTZ R54, R10, R9 ;  /* 0x000000090a367221 */ /* 0x000fe20000010000 */
[----:B------:R-:W-:Y:S01]  /*14250*/  FMUL.FTZ R120, R120, R11 ;  /* 0x0000000b78787220 */ /* 0x000fe20000410000 */
[----:B------:R-:W-:Y:S01]  /*14260*/  FADD.FTZ R13, R71, R56 ;  /* 0x00000038470d7221 */ /* 0x000fe20000010000 */
[----:B------:R-:W3:Y:S01]  /*14270*/  MUFU.EX2 R52, R52 ;  /* 0x0000003400347308 */ /* 0x000ee20000000800 */
[----:B-----5:R-:W-:Y:S01]  /*14280*/  FADD.FTZ R9, R155, R54 ;  /* 0x000000369b097221 */ /* 0x020fe20000010000 */
[----:B------:R-:W-:Y:S01]  /*14290*/  F2FP.BF16.F32.PACK_AB R155, R0, R155 ;  /* 0x0000009b009b723e */ /* 0x000fe200000010ff */
        /* <DEDUP_REMOVED lines=10> */
[----:B-1----:R-:W-:Y:S01]  /*14340*/  FADD.FTZ R54, R46, R9 ;  /* 0x000000092e367221 */ /* 0x002fe20000010000 */
        /* <DEDUP_REMOVED lines=10> */
[----:B------:R-:W-:Y:S01]  /*143f0*/  FMUL.FTZ R141, R141, R11 ;  /* 0x0000000b8d8d7220 */ /* 0x000fe20000410000 */
[----:B0-----:R-:W-:Y:S01]  /*14400*/  FADD.FTZ R3, R161, R54 ;  /* 0x00000036a1037221 */ /* 0x001fe20000010000 */
[----:B--2---:R-:W-:Y:S01]  /*14410*/  F2FP.BF16.F32.PACK_AB R161, R14, R161 ;  /* 0x000000a10ea1723e */ /* 0x004fe200000010ff */
[----:B------:R-:W-:Y:S01]  /*14420*/  FADD.FTZ R24, R30, R9 ;  /* 0x000000091e187221 */ /* 0x000fe20000010000 */
[-C--:B------:R-:W-:Y:S01]  /*14430*/  FMUL.FTZ R144, R144, R11.reuse ;  /* 0x0000000b90907220 */ /* 0x080fe20000410000 */
[----:B------:R-:W-:Y:S01]  /*14440*/  FADD.FTZ R20, R14, R3 ;  /* 0x000000030e147221 */ /* 0x000fe20000010000 */
[-C--:B------:R-:W-:Y:S01]  /*14450*/  FMUL.FTZ R145, R145, R11.reuse ;  /* 0x0000000b91917220 */ /* 0x080fe20000410000 */
        /* <DEDUP_REMOVED lines=8> */
[----:B------:R-:W-:Y:S01]  /*144e0*/  FMUL.FTZ R90, R90, R6 ;  /* 0x000000065a5a7220 */ /* 0x000fe20000410000 */
        /* <DEDUP_REMOVED lines=11> */
[-C--:B------:R-:W-:Y:S01]  /*145a0*/  FMUL.FTZ R95, R95, R6.reuse ;  /* 0x000000065f5f7220 */ /* 0x080fe20000410000 */
[----:B------:R-:W-:Y:S01]  /*145b0*/  F2FP.BF16.F32.PACK_AB R177, R36, R177 ;  /* 0x000000b124b1723e */ /* 0x000fe200000010ff */
[----:B---3--:R-:W-:Y:S01]  /*145c0*/  FADD.FTZ R0, R52, R20 ;  /* 0x0000001434007221 */ /* 0x008fe20000010000 */
        /* <DEDUP_REMOVED lines=41> */
[----:B------:R-:W-:Y:S06]  /*14860*/  @P2 BRA `(.L_x_7940) ;  /* 0xffffffcc00582947 */ /* 0x000fec000383ffff */
.L_x_7930:
[----:B------:R-:W-:-:S13]  /*14870*/  ISETP.GE.AND P2, PT, R12, RZ, PT ;  /* 0x000000ff0c00720c */ /* 0x000fda0003f46270 */
[----:B------:R-:W-:Y:S05]  /*14880*/  @!P2 BRA `(.L_x_7941) ;  /* 0x000000280084a947 */ /* 0x000fea0003800000 */
[----:B------:R-:W-:Y:S02]  /*14890*/  IMAD.MOV.U32 R5, RZ, RZ, R7 ;  /* 0x000000ffff057224 */ /* 0x000fe400078e0007 */
[----:B------:R-:W-:Y:S02]  /*148a0*/  IMAD.MOV.U32 R10, RZ, RZ, R35 ;  /* 0x000000ffff0a7224 */ /* 0x000fe400078e0023 */
[----:B------:R-:W-:Y:S02]  /*148b0*/  IMAD.MOV.U32 R13, RZ, RZ, R190 ;  /* 0x000000ffff0d7224 */ /* 0x000fe400078e00be */
[----:B------:R-:W-:-:S07]  /*148c0*/  IMAD.MOV.U32 R11, RZ, RZ, R185 ;  /* 0x000000ffff0b7224 */ /* 0x000fce00078e00b9 */
.L_x_7951:
        /* <DEDUP_REMOVED lines=10> */
.L_x_7943:
[----:B------:R-:W-:Y:S01]  /*14970*/  IMAD R6, R185, 0x8, R2 ;  /* 0x00000008b9067824 */ /* 0x000fe200078e0202 */
[----:B------:R-:W-:-:S04]  /*14980*/  SHF.L.U32 R7, R190, 0x1f, RZ ;  /* 0x0000001fbe077819 */ /* 0x000fc800000006ff */
[----:B------:R0:W1:Y:S01]  /*14990*/  SYNCS.PHASECHK.TRANS64.TRYWAIT P3, [R6+URZ+0x28830], R7 ;  /* 0x02883007060075a7 */ /* 0x000062000806017f */
[----:B------:R-:W-:Y:S05]  /*149a0*/  @!P0 BRA `(.L_x_7944) ;  /* 0x0000000000048947 */ /* 0x000fea0003800000 */
[----:B------:R-:W-:Y:S01]  /*149b0*/  BPT.TRAP 0x1 ;  /* 0x000000040000795c */ /* 0x000fe20000300000 */
.L_x_7944:
[----:B------:R-:W-:Y:S04]  /*149c0*/  BSSY B0, `(.L_x_7942) ;  /* 0x0000004000007945 */ /* 0x000fe80003800000 */
[----:B-1----:R-:W-:Y:S05]  /*149d0*/  @P3 BRA `(.L_x_7945) ;  /* 0x0000000000083947 */ /* 0x002fea0003800000 */
[----:B------:R-:W1:Y:S02]  /*149e0*/  SYNCS.PHASECHK.TRANS64.TRYWAIT P3, [R6+URZ+0x28830], R7 ;  /* 0x02883007060075a7 */ /* 0x000e64000806017f */
[----:B-1----:R-:W-:Y:S05]  /*149f0*/  @!P3 BRA `(.L_x_7946) ;  /* 0x000000c400a8b947 */ /* 0x002fea0003800000 */
.L_x_7945:
[----:B------:R-:W-:Y:S05]  /*14a00*/  BSYNC B0 ;  /* 0x0000000000007941 */ /* 0x000fea0003800000 */
.L_x_7942:
        /* <DEDUP_REMOVED lines=64> */
.L_x_7948:
[----:B------:R-:W-:Y:S01]  /*14e10*/  SHF.L.U32 R6, R13, 0x1f, RZ ;  /* 0x0000001f0d067819 */ /* 0x000fe200000006ff */
[----:B------:R-:W-:-:S04]  /*14e20*/  IMAD R7, R11, 0x8, R2 ;  /* 0x000000080b077824 */ /* 0x000fc800078e0202 */
[----:B------:R0:W1:Y:S01]  /*14e30*/  SYNCS.PHASECHK.TRANS64.TRYWAIT P2, [R7+URZ+0x28850], R6 ;  /* 0x02885006070075a7 */ /* 0x000062000804017f */
[----:B------:R-:W-:Y:S05]  /*14e40*/  @!P0 BRA `(.L_x_7949) ;  /* 0x0000000000048947 */ /* 0x000fea0003800000 */
[----:B------:R-:W-:Y:S01]  /*14e50*/  BPT.TRAP 0x1 ;  /* 0x000000040000795c */ /* 0x000fe20000300000 */
.L_x_7949:
[----:B-1----:R-:W-:Y:S05]  /*14e60*/  @P2 BRA `(.L_x_7947) ;  /* 0x0000000000082947 */ /* 0x002fea0003800000 */
[----:B------:R-:W1:Y:S02]  /*14e70*/  SYNCS.PHASECHK.TRANS64.TRYWAIT P2, [R7+URZ+0x28850], R6 ;  /* 0x02885006070075a7 */ /* 0x000e64000804017f */
[----:B-1----:R-:W-:Y:S05]  /*14e80*/  @!P2 BRA `(.L_x_7950) ;  /* 0x000000c00098a947 */ /* 0x002fea0003800000 */
.L_x_7947:
        /* <DEDUP_REMOVED lines=13> */
[----:B------:R-:W0:Y:S01]  /*14f60*/  MUFU.TANH R13, R13 ;  /* 0x0000000d000d7308 */ /* 0x000e220000002400 */
[----:B------:R-:W-:Y:S01]  /*14f70*/  FMUL.FTZ R31, R37, UR6 ;  /* 0x00000006251f7c20 */ /* 0x000fe20008410000 */
[----:B------:R-:W-:-:S02]  /*14f80*/  IMAD R6, R11, 0x800, R6 ;  /* 0x000008000b067824 */ /* 0x000fc400078e0206 */
[----:B------:R-:W-:Y:S01]  /*14f90*/  FMUL.FTZ R37, R40, UR6 ;  /* 0x0000000628257c20 */ /* 0x000fe20008410000 */
[----:B------:R-:W-:Y:S01]  /*14fa0*/  FMUL.FTZ R21, R29, UR6 ;  /* 0x000000061d157c20 */ /* 0x000fe20008410000 */
[----:B------:R-:W-:Y:S01]  /*14fb0*/  FMUL.FTZ R14, R26, UR6 ;  /* 0x000000061a0e7c20 */ /* 0x000fe20008410000 */
[C---:B------:R-:W-:Y:S01]  /*14fc0*/  VIADD R8, R6.reuse, 0x80 ;  /* 0x0000008006087836 */ /* 0x040fe20000000000 */
[----:B------:R-:W-:Y:S01]  /*14fd0*/  R2UR UR10, R6 ;  /* 0x00000000060a72ca */ /* 0x000fe200000e0000 */
        /* <DEDUP_REMOVED lines=12> */
[----:B------:R-:W-:Y:S01]  /*150a0*/  HGMMA.64x128x16.F32.BF16 R88, R180, gdesc[UR8].tnspB, R88, gsb0 ;  /* 0x41e00008b4587df0 */ /* 0x000fe20008001858 */
[----:B------:R-:W-:Y:S01]  /*150b0*/  R2UR UR10, R8 ;  /* 0x00000000080a72ca */ /* 0x000fe200000e0000 */
[----:B------:R-:W-:Y:S01]  /*150c0*/  FMUL.FTZ R28, R34, UR6 ;  /* 0x00000006221c7c20 */ /* 0x000fe20008410000 */
[----:B------:R-:W-:Y:S01]  /*150d0*/  R2UR UR11, R9 ;  /* 0x00000000090b72ca */ /* 0x000fe200000e0000 */
[----:B------:R-:W3:Y:S01]  /*150e0*/  MUFU.TANH R21, R21 ;  /* 0x0000001500157308 */ /* 0x000ee20000002400 */
[----:B0-----:R-:W-:Y:S01]  /*150f0*/  FMNMX.FTZ R8, R13, R10, !PT ;  /* 0x0000000a0d087209 */ /* 0x001fe20007810000 */
[----:B------:R-:W-:Y:S01]  /*15100*/  FMUL.FTZ R34, R60, UR6 ;  /* 0x000000063c227c20 */ /* 0x000fe20008410000 */
[----:B------:R-:W-:Y:S01]  /*15110*/  FMUL.FTZ R36, R61, UR6 ;  /* 0x000000063d247c20 */ /* 0x000fe20008410000 */
[----:B------:R-:W-:Y:S01]  /*15120*/  FMUL.FTZ R32, R38, UR6 ;  /* 0x0000000626207c20 */ /* 0x000fe20008410000 */
[----:B-1----:R-:W-:Y:S01]  /*15130*/  FMNMX.FTZ R9, R7, R8, !PT ;  /* 0x0000000807097209 */ /* 0x002fe20007810000 */
[----:B------:R-:W-:-:S02]  /*15140*/  VIADD R8, R6, 0x100 ;  /* 0x0000010006087836 */ /* 0x000fc40000000000 */
[----:B------:R-:W-:Y:S01]  /*15150*/  FMUL.FTZ R38, R64, UR6 ;  /* 0x0000000640267c20 */ /* 0x000fe20008410000 */
[----:B------:R-:W0:Y:S01]  /*15160*/  MUFU.TANH R26, R26 ;  /* 0x0000001a001a7308 */ /* 0x000e220000002400 */
[----:B--2---:R-:W-:Y:S01]  /*15170*/  FMNMX.FTZ R40, R20, R9, !PT ;  /* 0x0000000914287209 */ /* 0x004fe20007810000 */
[----:B------:R-:W-:Y:S02]  /*15180*/  IMAD.MOV.U32 R9, RZ, RZ, 0x40000040 ;  /* 0x40000040ff097424 */ /* 0x000fe400078e00ff */
[----:B------:R-:W-:Y:S01]  /*15190*/  FMUL.FTZ R65, R65, UR6 ;  /* 0x0000000641417c20 */ /* 0x000fe20008410000 */
[----:B------:R-:W-:Y:S01]  /*151a0*/  FMUL.FTZ R69, R69, UR6 ;  /* 0x0000000645457c20 */ /* 0x000fe20008410000 */
[----:B------:R-:W-:Y:S01]  /*151b0*/  FMUL.FTZ R73, R73, UR6 ;  /* 0x0000000649497c20 */ /* 0x000fe20008410000 */
[----:B------:R-:W-:Y:S01]  /*151c0*/  FMUL.FTZ R29, R35, UR6 ;  /* 0x00000006231d7c20 */ /* 0x000fe20008410000 */
[----:B------:R-:W-:Y:S01]  /*151d0*/  FMUL.FTZ R33, R39, UR6 ;  /* 0x0000000627217c20 */ /* 0x000fe20008410000 */
[----:B------:R-:W1:Y:S01]  /*151e0*/  MUFU.TANH R27, R27 ;  /* 0x0000001b001b7308 */ /* 0x000e620000002400 */
[----:B------:R-:W-:Y:S01]  /*151f0*/  FMUL.FTZ R39, R42, UR6 ;  /* 0x000000062a277c20 */ /* 0x000fe20008410000 */
[----:B------:R-:W-:-:S02]  /*15200*/  IMAD.U32 R42, RZ, RZ, UR4 ;  /* 0x00000004ff2a7e24 */ /* 0x000fc4000f8e00ff */
        /* <DEDUP_REMOVED lines=19> */
[----:B------:R-:W5:Y:S01]  /*15340*/  S2R R194, SR_TID.X ;  /* 0x0000000000c27919 */ /* 0x000f620000002100 */
[C---:B------:R-:W-:Y:S01]  /*15350*/  ISETP.GT.AND P2, PT, R12.reuse, RZ, PT ;  /* 0x000000ff0c00720c */ /* 0x040fe20003f44270 */
[----:B------:R-:W4:Y:S01]  /*15360*/  MUFU.TANH R37, R37 ;  /* 0x0000002500257308 */ /* 0x000f220000002400 */
[----:B------:R-:W-:-:S07]  /*15370*/  VIADD R12, R12, 0xffffffff ;  /* 0xffffffff0c0c7836 */ /* 0x000fce0000000000 */
[----:B------:R-:W4:Y:S08]  /*15380*/  MUFU.TANH R41, R41 ;  /* 0x0000002900297308 */ /* 0x000f300000002400 */
[----:B------:R-:W-:Y:S08]  /*15390*/  MUFU.TANH R193, R193 ;  /* 0x000000c100c17308 */ /* 0x000ff00000002400 */
[----:B------:R-:W-:Y:S01]  /*153a0*/  MUFU.TANH R195, R195 ;  /* 0x000000c300c37308 */ /* 0x000fe20000002400 */
[----:B-----5:R-:W-:-:S07]  /*153b0*/  SHF.R.U32.HI R194, RZ, 0x7, R194 ;  /* 0x00000007ffc27819 */ /* 0x020fce00000116c2 */
        /* <DEDUP_REMOVED lines=17> */
[----:B------:R-:W-:Y:S01]  /*154d0*/  R2UR UR10, R8 ;  /* 0x00000000080a72ca */ /* 0x000fe200000e0000 */
[----:B------:R-:W5:Y:S01]  /*154e0*/  MUFU.TANH R181, R181 ;  /* 0x000000b500b57308 */ /* 0x000f620000002400 */
[----:B------:R-:W-:Y:S01]  /*154f0*/  R2UR UR11, R9 ;  /* 0x00000000090b72ca */ /* 0x000fe200000e0000 */
[----:B------:R-:W-:Y:S01]  /*15500*/  FMUL.FTZ R77, R81, UR6 ;  /* 0x00000006514d7c20 */ /* 0x000fe20008410000 */
[----:B---3--:R-:W-:Y:S01]  /*15510*/  FMNMX.FTZ R9, R21, R40, !PT ;  /* 0x0000002815097209 */ /* 0x008fe20007810000 */
[----:B------:R-:W-:Y:S01]  /*15520*/  FMUL.FTZ R40, R76, UR6 ;  /* 0x000000064c287c20 */ /* 0x000fe20008410000 */
[----:B------:R-:W-:Y:S01]  /*15530*/  FMUL.FTZ R81, R85, UR6 ;  /* 0x0000000655517c20 */ /* 0x000fe20008410000 */
[----:B------:R-:W-:Y:S01]  /*15540*/  FMUL.FTZ R85, R66, UR6 ;  /* 0x0000000642557c20 */ /* 0x000fe20008410000 */
[----:B0-----:R-:W-:Y:S01]  /*15550*/  FMNMX.FTZ R8, R26, R9, !PT ;  /* 0x000000091a087209 */ /* 0x001fe20007810000 */
[----:B------:R-:W0:Y:S03]  /*15560*/  MUFU.TANH R183, R183 ;  /* 0x000000b700b77308 */ /* 0x000e260000002400 */
[----:B-1----:R-:W-:-:S04]  /*15570*/  FMNMX.FTZ R9, R27, R8, !PT ;  /* 0x000000081b097209 */ /* 0x002fc80007810000 */
[----:B--2---:R-:W-:Y:S01]  /*15580*/  FMNMX.FTZ R8, R30, R9, !PT ;  /* 0x000000091e087209 */ /* 0x004fe20007810000 */
[----:B------:R-:W-:Y:S03]  /*15590*/  MUFU.TANH R40, R40 ;  /* 0x0000002800287308 */ /* 0x000fe60000002400 */
[----:B----4-:R-:W-:-:S04]  /*155a0*/  FMNMX.FTZ R8, R31, R8, !PT ;  /* 0x000000081f087209 */ /* 0x010fc80007810000 */
[----:B------:R-:W-:Y:S01]  /*155b0*/  FMNMX.FTZ R8, R37, R8, !PT ;  /* 0x0000000825087209 */ /* 0x000fe20007810000 */
[----:B------:R-:W-:Y:S03]  /*155c0*/  MUFU.TANH R44, R44 ;  /* 0x0000002c002c7308 */ /* 0x000fe60000002400 */
[----:B------:R-:W-:-:S04]  /*155d0*/  FMNMX.FTZ R8, R41, R8, !PT ;  /* 0x0000000829087209 */ /* 0x000fc80007810000 */
[----:B-----5:R-:W-:Y:S01]  /*155e0*/  FMNMX.FTZ R8, R181, R8, !PT ;  /* 0x00000008b5087209 */ /* 0x020fe20007810000 */
[----:B------:R-:W-:Y:S03]  /*155f0*/  MUFU.TANH R46, R46 ;  /* 0x0000002e002e7308 */ /* 0x000fe60000002400 */
[----:B0-----:R-:W-:-:S05]  /*15600*/  FMNMX.FTZ R8, R183, R8, !PT ;  /* 0x00000008b7087209 */ /* 0x001fca0007810000 */
        /* <DEDUP_REMOVED lines=21> */
[----:B------:R-:W-:-:S06]  /*15760*/  FMUL.FTZ R50, R78, UR6 ;  /* 0x000000064e327c20 */ /* 0x000fcc0008410000 */
[----:B------:R-:W0:Y:S08]  /*15770*/  MUFU.TANH R177, R177 ;  /* 0x000000b100b17308 */ /* 0x000e300000002400 */
[----:B------:R-:W1:Y:S08]  /*15780*/  MUFU.TANH R179, R179 ;  /* 0x000000b300b37308 */ /* 0x000e700000002400 */
[----:B------:R-:W-:Y:S01]  /*15790*/  MUFU.TANH R48, R48 ;  /* 0x0000003000307308 */ /* 0x000fe20000002400 */
[----:B0-----:R-:W-:-:S07]  /*157a0*/  FMNMX.FTZ R8, R177, R8, !PT ;  /* 0x00000008b1087209 */ /* 0x001fce0007810000 */
        /* <DEDUP_REMOVED lines=13> */
[----:B------:R-:W-:-:S07]  /*15880*/  FMNMX.FTZ R8, R65, R8, !PT ;  /* 0x0000000841087209 */ /* 0x000fce0007810000 */
        /* <DEDUP_REMOVED lines=10> */
[----:B------:R-:W-:Y:S01]  /*15930*/  FMUL.FTZ R173, R68, UR6 ;  /* 0x0000000644ad7c20 */ /* 0x000fe20008410000 */
[----:B------:R-:W-:Y:S01]  /*15940*/  FMUL.FTZ R175, R72, UR6 ;  /* 0x0000000648af7c20 */ /* 0x000fe20008410000 */
[----:B------:R-:W-:-:S03]  /*15950*/  WARPGROUP.ARRIVE ;  /* 0x00000000000079c5 */ /* 0x000fc60000000000 */
[----:B------:R-:W-:Y:S08]  /*15960*/  MUFU.TANH R83, R83 ;  /* 0x0000005300537308 */ /* 0x000ff00000002400 */
[----:B------:R-:W0:Y:S08]  /*15970*/  MUFU.TANH R173, R173 ;  /* 0x000000ad00ad7308 */ /* 0x000e300000002400 */
[----:B------:R-:W1:Y:S08]  /*15980*/  MUFU.TANH R175, R175 ;  /* 0x000000af00af7308 */ /* 0x000e700000002400 */
[----:B------:R-:W-:Y:S01]  /*15990*/  MUFU.TANH R54, R54 ;  /* 0x0000003600367308 */ /* 0x000fe20000002400 */
[----:B0-----:R-:W-:-:S04]  /*159a0*/  FMNMX.FTZ R8, R173, R8, !PT ;  /* 0x00000008ad087209 */ /* 0x001fc80007810000 */
[----:B------:R-:W-:-:S03]  /*159b0*/  FMNMX.FTZ R8, R69, R8, !PT ;  /* 0x0000000845087209 */ /* 0x000fc60007810000 */
[----:B------:R-:W-:Y:S01]  /*159c0*/  MUFU.TANH R87, R87 ;  /* 0x0000005700577308 */ /* 0x000fe20000002400 */
[----:B-1----:R-:W-:-:S04]  /*159d0*/  FMNMX.FTZ R8, R175, R8, !PT ;  /* 0x00000008af087209 */ /* 0x002fc80007810000 */
[----:B------:R-:W-:Y:S01]  /*159e0*/  FMNMX.FTZ R9, R73, R8, !PT ;  /* 0x0000000849097209 */ /* 0x000fe20007810000 */
[----:B------:R-:W-:-:S03]  /*159f0*/  VIADD R8, R6, 0x180 ;  /* 0x0000018006087836 */ /* 0x000fc60000000000 */
[----:B------:R-:W-:Y:S01]  /*15a00*/  FMNMX.FTZ R35, R40, R9, !PT ;  /* 0x0000000928237209 */ /* 0x000fe20007810000 */
[----:B------:R-:W-:Y:S01]  /*15a10*/  IMAD.MOV.U32 R9, RZ, RZ, 0x40000040 ;  /* 0x40000040ff097424 */ /* 0x000fe200078e00ff */
[----:B------:R-:W-:Y:S02]  /*15a20*/  R2UR UR10, R8 ;  /* 0x00000000080a72ca */ /* 0x000fe400000e0000 */
[----:B------:R-:W-:Y:S02]  /*15a30*/  FMNMX.FTZ R35, R44, R35, !PT ;  /* 0x000000232c237209 */ /* 0x000fe40007810000 */
[----:B------:R-:W-:Y:S02]  /*15a40*/  R2UR UR11, R9 ;  /* 0x00000000090b72ca */ /* 0x000fe400000e0000 */
[----:B------:R-:W-:-:S04]  /*15a50*/  FMNMX.FTZ R8, R46, R35, !PT ;  /* 0x000000232e087209 */ /* 0x000fc80007810000 */
[----:B------:R-:W-:-:S04]  /*15a60*/  FMNMX.FTZ R9, R77, R8, !PT ;  /* 0x000000084d097209 */ /* 0x000fc80007810000 */
[----:B------:R-:W-:-:S03]  /*15a70*/  FMNMX.FTZ R8, R48, R9, !PT ;  /* 0x0000000930087209 */ /* 0x000fc60007810000 */
[----:B------:R-:W-:Y:S01]  /*15a80*/  HGMMA.64x128x16.F32.BF16 R88, R168, gdesc[UR8].tnspB, R88, gsb0 ;  /* 0x41e00008a8587df0 */ /* 0x000fe20008001858 */
[----:B------:R-:W-:-:S05]  /*15a90*/  FMNMX.FTZ R8, R81, R8, !PT ;  /* 0x0000000851087209 */ /* 0x000fca0007810000 */
[----:B------:R-:W0:Y:S02]  /*15aa0*/  SHFL.BFLY PT, R9, R8, 0x2, 0x1f ;  /* 0x0c401f0008097f89 */ /* 0x000e2400000e0000 */
[----:B0-----:R-:W-:-:S05]  /*15ab0*/  FMNMX.FTZ R9, R8, R9, !PT ;  /* 0x0000000908097209 */ /* 0x001fca0007810000 */
[----:B------:R-:W0:Y:S02]  /*15ac0*/  SHFL.BFLY PT, R8, R9, 0x1, 0x1f ;  /* 0x0c201f0009087f89 */ /* 0x000e2400000e0000 */
[----:B0-----:R-:W-:Y:S01]  /*15ad0*/  FMNMX.FTZ R35, R9, R8, !PT ;  /* 0x0000000809237209 */ /* 0x001fe20007810000 */
[----:B------:R-:W-:-:S04]  /*15ae0*/  VIADD R8, R6, 0x200 ;  /* 0x0000020006087836 */ /* 0x000fc80000000000 */
[C---:B------:R-:W-:Y:S01]  /*15af0*/  FADD.FTZ R9, -R35.reuse, R10 ;  /* 0x0000000a23097221 */ /* 0x040fe20000010100 */
[----:B------:R-:W-:Y:S01]  /*15b00*/  R2UR UR10, R8 ;  /* 0x00000000080a72ca */ /* 0x000fe200000e0000 */
[-C--:B------:R-:W-:Y:S01]  /*15b10*/  FMUL.FTZ R56, R35, R42.reuse ;  /* 0x0000002a23387220 */ /* 0x080fe20000410000 */
[----:B------:R-:W-:Y:S01]  /*15b20*/  FMNMX.FTZ R8, R14, R5, !PT ;  /* 0x000000050e087209 */ /* 0x000fe20007810000 */
[-C--:B------:R-:W-:Y:S01]  /*15b30*/  FMUL.FTZ R10, R9, R42.reuse ;  /* 0x0000002a090a7220 */ /* 0x080fe20000410000 */
[----:B------:R-:W-:Y:S02]  /*15b40*/  IMAD.MOV.U32 R9, RZ, RZ, 0x40000040 ;  /* 0x40000040ff097424 */ /* 0x000fe400078e00ff */
[--C-:B------:R-:W-:Y:S01]  /*15b50*/  FFMA.FTZ R180, R7, R42, -R56.reuse ;  /* 0x0000002a07b47223 */ /* 0x100fe20000010838 */
[----:B------:R-:W-:Y:S01]  /*15b60*/  FMNMX.FTZ R7, R15, R8, !PT ;  /* 0x000000080f077209 */ /* 0x000fe20007810000 */
[-CC-:B------:R-:W-:Y:S01]  /*15b70*/  FFMA.FTZ R182, R20, R42.reuse, -R56.reuse ;  /* 0x0000002a14b67223 */ /* 0x180fe20000010838 */
[-CC-:B------:R-:W-:Y:S01]  /*15b80*/  FFMA.FTZ R176, R26, R42.reuse, -R56.reuse ;  /* 0x0000002a1ab07223 */ /* 0x180fe20000010838 */
[----:B------:R-:W-:Y:S01]  /*15b90*/  R2UR UR11, R9 ;  /* 0x00000000090b72ca */ /* 0x000fe200000e0000 */
[----:B------:R-:W-:Y:S01]  /*15ba0*/  IMAD.MOV.U32 R9, RZ, RZ, 0x40000040 ;  /* 0x40000040ff097424 */ /* 0x000fe200078e00ff */
        /* <DEDUP_REMOVED lines=23> */
[----:B------:R-:W-:Y:S01]  /*15d20*/  MUFU.EX2 R182, R182 ;  /* 0x000000b600b67308 */ /* 0x000fe20000000800 */
[----:B0-----:R-:W-:Y:S01]  /*15d30*/  FFMA.FTZ R3, R10, R3, R13 ;  /* 0x000000030a037223 */ /* 0x001fe2000001000d */
[----:B------:R-:W-:-:S04]  /*15d40*/  FMNMX.FTZ R8, R49, R8, !PT ;  /* 0x0000000831087209 */ /* 0x000fc80007810000 */
[----:B------:R-:W-:Y:S02]  /*15d50*/  FMNMX.FTZ R8, R51, R8, !PT ;  /* 0x0000000833087209 */ /* 0x000fe40007810000 */
[----:B------:R-:W-:Y:S01]  /*15d60*/  MUFU.EX2 R21, R21 ;  /* 0x0000001500157308 */ /* 0x000fe20000000800 */
[C---:B-1----:R-:W-:Y:S01]  /*15d70*/  FADD.FTZ R3, R180.reuse, R3 ;  /* 0x00000003b4037221 */ /* 0x042fe20000010000 */
[----:B------:R-:W-:Y:S02]  /*15d80*/  FMNMX.FTZ R8, R53, R8, !PT ;  /* 0x0000000835087209 */ /* 0x000fe40007810000 */
[----:B------:R-:W-:Y:S02]  /*15d90*/  F2FP.BF16.F32.PACK_AB R180, R180, R13 ;  /* 0x0000000db4b4723e */ /* 0x000fe400000010ff */
[----:B------:R-:W-:Y:S02]  /*15da0*/  FMNMX.FTZ R8, R55, R8, !PT ;  /* 0x0000000837087209 */ /* 0x000fe40007810000 */
[----:B------:R-:W-:Y:S02]  /*15db0*/  MUFU.EX2 R176, R176 ;  /* 0x000000b000b07308 */ /* 0x000fe40000000800 */
[----:B------:R-:W-:-:S04]  /*15dc0*/  FMNMX.FTZ R8, R57, R8, !PT ;  /* 0x0000000839087209 */ /* 0x000fc80007810000 */
[----:B------:R-:W-:Y:S01]  /*15dd0*/  FMNMX.FTZ R20, R59, R8, !PT ;  /* 0x000000083b147209 */ /* 0x000fe20007810000 */
[----:B------:R-:W-:Y:S01]  /*15de0*/  VIADD R8, R6, 0x280 ;  /* 0x0000028006087836 */ /* 0x000fe20000000000 */
[----:B------:R-:W-:Y:S02]  /*15df0*/  MUFU.EX2 R178, R178 ;  /* 0x000000b200b27308 */ /* 0x000fe40000000800 */
[----:B------:R-:W-:Y:S01]  /*15e00*/  FMNMX.FTZ R20, R61, R20, !PT ;  /* 0x000000143d147209 */ /* 0x000fe20007810000 */
[----:B------:R-:W-:Y:S02]  /*15e10*/  WARPGROUP.DEPBAR.LE gsb0, 0x0 ;  /* 0x00008000000079c5 */ /* 0x000fe40000010000 */
[----:B------:R-:W-:Y:S01]  /*15e20*/  WARPGROUP.ARRIVE ;  /* 0x00000000000079c5 */ /* 0x000fe20000000000 */
[----:B------:R-:W-:Y:S01]  /*15e30*/  FMUL.FTZ R169, R70, UR6 ;  /* 0x0000000646a97c20 */ /* 0x000fe20008410000 */
[----:B------:R-:W-:Y:S01]  /*15e40*/  FMUL.FTZ R171, R74, UR6 ;  /* 0x000000064aab7c20 */ /* 0x000fe20008410000 */
[----:B------:R-:W-:Y:S01]  /*15e50*/  FMNMX.FTZ R20, R63, R20, !PT ;  /* 0x000000143f147209 */ /* 0x000fe20007810000 */
[-CC-:B------:R-:W-:Y:S01]  /*15e60*/  FFMA.FTZ R170, R193, R42.reuse, -R56.reuse ;  /* 0x0000002ac1aa7223 */ /* 0x180fe20000010838 */
[--C-:B------:R-:W-:Y:S01]  /*15e70*/  FFMA.FTZ R168, R177, R42, -R56.reuse ;  /* 0x0000002ab1a87223 */ /* 0x100fe20000010838 */
[----:B------:R-:W-:Y:S01]  /*15e80*/  HGMMA.64x128x16.F32.BF16 R88, R152, gdesc[UR8].tnspB, R88, gsb0 ;  /* 0x41e0000898587df0 */ /* 0x000fe20008001858 */
[----:B------:R-:W-:Y:S01]  /*15e90*/  R2UR UR10, R8 ;  /* 0x00000000080a72ca */ /* 0x000fe200000e0000 */
[----:B------:R-:W0:Y:S01]  /*15ea0*/  MUFU.TANH R169, R169 ;  /* 0x000000a900a97308 */ /* 0x000e220000002400 */
[----:B------:R-:W-:Y:S01]  /*15eb0*/  R2UR UR11, R9 ;  /* 0x00000000090b72ca */ /* 0x000fe200000e0000 */
[----:B------:R-:W-:Y:S01]  /*15ec0*/  IMAD.MOV.U32 R9, RZ, RZ, 0x40000040 ;  /* 0x40000040ff097424 */ /* 0x000fe200078e00ff */
[----:B------:R-:W-:Y:S01]  /*15ed0*/  FMNMX.FTZ R20, R85, R20, !PT ;  /* 0x0000001455147209 */ /* 0x000fe20007810000 */
[----:B------:R-:W-:-:S03]  /*15ee0*/  FFMA.FTZ R193, R237, R42, -R56 ;  /* 0x0000002aedc17223 */ /* 0x000fc60000010838 */
[----:B------:R-:W-:Y:S01]  /*15ef0*/  FMNMX.FTZ R20, R67, R20, !PT ;  /* 0x0000001443147209 */ /* 0x000fe20007810000 */
[----:B------:R-:W1:Y:S08]  /*15f00*/  MUFU.TANH R171, R171 ;  /* 0x000000ab00ab7308 */ /* 0x000e700000002400 */
[----:B------:R-:W-:Y:S01]  /*15f10*/  MUFU.EX2 R172, R172 ;  /* 0x000000ac00ac7308 */ /* 0x000fe20000000800 */
[----:B0-----:R-:W-:-:S04]  /*15f20*/  FMNMX.FTZ R20, R169, R20, !PT ;  /* 0x00000014a9147209 */ /* 0x001fc80007810000 */
[----:B------:R-:W-:-:S03]  /*15f30*/  FMNMX.FTZ R20, R71, R20, !PT ;  /* 0x0000001447147209 */ /* 0x000fc60007810000 */
[----:B------:R-:W-:Y:S01]  /*15f40*/  MUFU.EX2 R174, R174 ;  /* 0x000000ae00ae7308 */ /* 0x000fe20000000800 */
[----:B-1----:R-:W-:-:S04]  /*15f50*/  FMNMX.FTZ R20, R171, R20, !PT ;  /* 0x00000014ab147209 */ /* 0x002fc80007810000 */
[----:B------:R-:W-:Y:S01]  /*15f60*/  FMNMX.FTZ R7, R75, R20, !PT ;  /* 0x000000144b077209 */ /* 0x000fe20007810000 */
[----:B------:R-:W-:Y:S02]  /*15f70*/  FFMA.FTZ R20, R175, R42, -R56 ;  /* 0x0000002aaf147223 */ /* 0x000fe40000010838 */
        /* <DEDUP_REMOVED lines=9> */
[----:B------:R-:W-:Y:S02]  /*16010*/  MUFU.EX2 R193, R193 ;  /* 0x000000c100c17308 */ /* 0x000fe40000000800 */
[----:B------:R-:W0:Y:S06]  /*16020*/  SHFL.BFLY PT, R7, R8, 0x2, 0x1f ;  /* 0x0c401f0008077f89 */ /* 0x000e2c00000e0000 */
[----:B------:R-:W-:Y:S08]  /*16030*/  MUFU.EX2 R65, R65 ;  /* 0x0000004100417308 */ /* 0x000ff00000000800 */
[----:B------:R-:W-:Y:S08]  /*16040*/  MUFU.EX2 R20, R20 ;  /* 0x0000001400147308 */ /* 0x000ff00000000800 */
[----:B------:R-:W-:Y:S01]  /*16050*/  MUFU.EX2 R26, R26 ;  /* 0x0000001a001a7308 */ /* 0x000fe20000000800 */
[----:B0-----:R-:W-:Y:S01]  /*16060*/  FMNMX.FTZ R7, R8, R7, !PT ;  /* 0x0000000708077209 */ /* 0x001fe20007810000 */
[----:B------:R-:W-:-:S06]  /*16070*/  VIADD R8, R6, 0x300 ;  /* 0x0000030006087836 */ /* 0x000fcc0000000000 */
        /* <DEDUP_REMOVED lines=10> */
[----:B------:R-:W-:Y:S01]  /*16120*/  R2UR UR10, R8 ;  /* 0x00000000080a72ca */ /* 0x000fe200000e0000 */
[-CC-:B------:R-:W-:Y:S01]  /*16130*/  FFMA.FTZ R155, R195, R42.reuse, -R56.reuse ;  /* 0x0000002ac39b7223 */ /* 0x180fe20000010838 */
[----:B------:R-:W-:Y:S01]  /*16140*/  R2UR UR11, R9 ;  /* 0x00000000090b72ca */ /* 0x000fe200000e0000 */
[-CC-:B------:R-:W-:Y:S01]  /*16150*/  FFMA.FTZ R152, R235, R42.reuse, -R56.reuse ;  /* 0x0000002aeb987223 */ /* 0x180fe20000010838 */
[----:B------:R-:W-:Y:S01]  /*16160*/  FFMA.FTZ R34, R48, R42, -R56 ;  /* 0x0000002a30227223 */ /* 0x000fe20000010838 */
[----:B------:R-:W-:Y:S01]  /*16170*/  VIADD R8, R6, 0x380 ;  /* 0x0000038006087836 */ /* 0x000fe20000000000 */
        /* <DEDUP_REMOVED lines=14> */
[----:B------:R-:W0:Y:S01]  /*16260*/  SHFL.BFLY PT, R36, R7, 0x1, 0x1f ;  /* 0x0c201f0007247f89 */ /* 0x000e2200000e0000 */
[-CC-:B------:R-:W-:Y:S01]  /*16270*/  FFMA.FTZ R69, R73, R42.reuse, -R56.reuse ;  /* 0x0000002a49457223 */ /* 0x180fe20000010838 */
[-CC-:B------:R-:W-:Y:S01]  /*16280*/  FFMA.FTZ R156, R38, R42.reuse, -R56.reuse ;  /* 0x0000002a269c7223 */ /* 0x180fe20000010838 */
[----:B------:R-:W-:Y:S01]  /*16290*/  HGMMA.64x128x16.F32.BF16 R88, R160, gdesc[UR8].tnspB, R88, gsb0 ;  /* 0x41e00008a0587df0 */ /* 0x000fe20008001858 */
[-CC-:B------:R-:W-:Y:S01]  /*162a0*/  FFMA.FTZ R158, R173, R42.reuse, -R56.reuse ;  /* 0x0000002aad9e7223 */ /* 0x180fe20000010838 */
[-CC-:B------:R-:W-:Y:S01]  /*162b0*/  FFMA.FTZ R73, R44, R42.reuse, -R56.reuse ;  /* 0x0000002a2c497223 */ /* 0x180fe20000010838 */
[----:B------:R-:W-:Y:S01]  /*162c0*/  FFMA.FTZ R56, R81, R42, -R56 ;  /* 0x0000002a51387223 */ /* 0x000fe20000010838 */
[----:B------:R-:W-:Y:S01]  /*162d0*/  R2UR UR10, R8 ;  /* 0x00000000080a72ca */ /* 0x000fe200000e0000 */
[----:B------:R-:W-:Y:S08]  /*162e0*/  MUFU.EX2 R157, R157 ;  /* 0x0000009d009d7308 */ /* 0x000ff00000000800 */
[----:B------:R-:W-:Y:S01]  /*162f0*/  MUFU.EX2 R156, R156 ;  /* 0x0000009c009c7308 */ /* 0x000fe20000000800 */
[----:B0-----:R-:W-:-:S07]  /*16300*/  FMNMX.FTZ R7, R7, R36, !PT ;  /* 0x0000002407077209 */ /* 0x001fce0007810000 */
[----:B------:R-:W-:Y:S01]  /*16310*/  MUFU.EX2 R158, R158 ;  /* 0x0000009e009e7308 */ /* 0x000fe20000000800 */
[C---:B------:R-:W-:Y:S01]  /*16320*/  FADD.FTZ R9, -R7.reuse, R5 ;  /* 0x0000000507097221 */ /* 0x040fe20000010100 */
[----:B------:R-:W-:-:S03]  /*16330*/  FMUL.FTZ R36, R7, R42 ;  /* 0x0000002a07247220 */ /* 0x000fc60000410000 */
[-C--:B------:R-:W-:Y:S01]  /*16340*/  FMUL.FTZ R9, R9, R42.reuse ;  /* 0x0000002a09097220 */ /* 0x080fe20000410000 */
[-CC-:B------:R-:W-:Y:S01]  /*16350*/  FFMA.FTZ R14, R14, R42.reuse, -R36.reuse ;  /* 0x0000002a0e0e7223 */ /* 0x180fe20000010824 */
[-CC-:B------:R-:W-:Y:S01]  /*16360*/  FFMA.FTZ R181, R15, R42.reuse, -R36.reuse ;  /* 0x0000002a0fb57223 */ /* 0x180fe20000010824 */
[-CC-:B------:R-:W-:Y:S01]  /*16370*/  FFMA.FTZ R183, R24, R42.reuse, -R36.reuse ;  /* 0x0000002a18b77223 */ /* 0x180fe20000010824 */
[----:B------:R0:W-:Y:S01]  /*16380*/  MUFU.EX2 R81, R9 ;  /* 0x0000000900517308 */ /* 0x0001e20000000800 */
[-C--:B------:R-:W-:Y:S01]  /*16390*/  FFMA.FTZ R24, R25, R42.reuse, -R36 ;  /* 0x0000002a19187223 */ /* 0x080fe20000010824 */
[----:B------:R-:W-:Y:S02]  /*163a0*/  @!P1 IMAD R25, R185, 0x8, R2 ;  /* 0x00000008b9199824 */ /* 0x000fe400078e0202 */
[-CC-:B------:R-:W-:Y:S01]  /*163b0*/  FFMA.FTZ R177, R28, R42.reuse, -R36.reuse ;  /* 0x0000002a1cb17223 */ /* 0x180fe20000010824 */
[-CC-:B------:R-:W-:Y:S01]  /*163c0*/  FFMA.FTZ R28, R29, R42.reuse, -R36.reuse ;  /* 0x0000002a1d1c7223 */ /* 0x180fe20000010824 */
[----:B------:R-:W-:Y:S01]  /*163d0*/  FFMA.FTZ R179, R32, R42, -R36 ;  /* 0x0000002a20b37223 */ /* 0x000fe20000010824 */
[----:B------:R-:W-:-:S02]  /*163e0*/  @!P1 VIADD R29, R25, 0x28840 ;  /* 0x00028840191d9836 */ /* 0x000fc40000000000 */
[-CC-:B------:R-:W-:Y:S01]  /*163f0*/  FFMA.FTZ R32, R33, R42.reuse, -R36.reuse ;  /* 0x0000002a21207223 */ /* 0x180fe20000010824 */
[----:B------:R-:W1:Y:S01]  /*16400*/  MUFU.EX2 R14, R14 ;  /* 0x0000000e000e7308 */ /* 0x000e620000000800 */
[----:B0-----:R-:W-:Y:S01]  /*16410*/  IMAD.MOV.U32 R9, RZ, RZ, 0x40000040 ;  /* 0x40000040ff097424 */ /* 0x001fe200078e00ff */
[----:B------:R-:W-:Y:S01]  /*16420*/  IADD3 R33, -R194, 0xb, RZ ;  /* 0x0000000bc2217810 */ /* 0x000fe20007ffe1ff */
[-CC-:B------:R-:W-:Y:S01]  /*16430*/  FFMA.FTZ R173, R39, R42.reuse, -R36.reuse ;  /* 0x0000002a27ad7223 */ /* 0x180fe20000010824 */
[----:B------:R-:W-:Y:S01]  /*16440*/  @!P1 PRMT R29, RZ, 0x654, R29 ;  /* 0x00000654ff1d9816 */ /* 0x000fe2000000001d */
[-CC-:B------:R-:W-:Y:S01]  /*16450*/  FFMA.FTZ R38, R43, R42.reuse, -R36.reuse ;  /* 0x0000002a2b267223 */ /* 0x180fe20000010824 */
[----:B------:R-:W-:Y:S01]  /*16460*/  R2UR UR11, R9 ;  /* 0x00000000090b72ca */ /* 0x000fe200000e0000 */
        /* <DEDUP_REMOVED lines=10> */
[----:B-1----:R-:W-:Y:S01]  /*16510*/  FFMA.FTZ R46, R81, R0, R14 ;  /* 0x00000000512e7223 */ /* 0x002fe2000001000e */
[-CC-:B------:R-:W-:Y:S01]  /*16520*/  FFMA.FTZ R61, R61, R42.reuse, -R36.reuse ;  /* 0x0000002a3d3d7223 */ /* 0x180fe20000010824 */
[-CC-:B------:R-:W-:Y:S01]  /*16530*/  FFMA.FTZ R3, R63, R42.reuse, -R36.reuse ;  /* 0x0000002a3f037223 */ /* 0x180fe20000010824 */
[-CC-:B------:R-:W-:Y:S01]  /*16540*/  FFMA.FTZ R75, R75, R42.reuse, -R36.reuse ;  /* 0x0000002a4b4b7223 */ /* 0x180fe20000010824 */
[-CC-:B------:R-:W-:Y:S01]  /*16550*/  FFMA.FTZ R50, R50, R42.reuse, -R36.reuse ;  /* 0x0000002a32327223 */ /* 0x180fe20000010824 */
[-CC-:B------:R-:W-:Y:S01]  /*16560*/  FFMA.FTZ R79, R79, R42.reuse, -R36.reuse ;  /* 0x0000002a4f4f7223 */ /* 0x180fe20000010824 */
[----:B------:R-:W-:Y:S01]  /*16570*/  FFMA.FTZ R52, R52, R42, -R36 ;  /* 0x0000002a34347223 */ /* 0x000fe20000010824 */
[----:B------:R-:W-:Y:S01]  /*16580*/  MUFU.EX2 R24, R24 ;  /* 0x0000001800187308 */ /* 0x000fe20000000800 */
[C---:B0-----:R-:W-:Y:S01]  /*16590*/  FADD.FTZ R46, R181.reuse, R46 ;  /* 0x0000002eb52e7221 */ /* 0x041fe20000010000 */
[----:B------:R-:W-:Y:S01]  /*165a0*/  F2FP.BF16.F32.PACK_AB R181, R181, R14 ;  /* 0x0000000eb5b5723e */ /* 0x000fe200000010ff */
[-CC-:B------:R-:W-:Y:S01]  /*165b0*/  FFMA.FTZ R83, R83, R42.reuse, -R36.reuse ;  /* 0x0000002a53537223 */ /* 0x180fe20000010824 */
[----:B------:R-:W-:-:S04]  /*165c0*/  FFMA.FTZ R54, R54, R42, -R36 ;  /* 0x0000002a36367223 */ /* 0x000fc80000010824 */
        /* <DEDUP_REMOVED lines=12> */
[----:B------:R-:W-:Y:S01]  /*16690*/  MUFU.EX2 R15, R15 ;  /* 0x0000000f000f7308 */ /* 0x000fe20000000800 */
[----:B------:R-:W-:Y:S07]  /*166a0*/  HGMMA.64x128x16.F32.BF16 R88, R164, gdesc[UR8].tnspB, R88, gsb0 ;  /* 0x41e00008a4587df0 */ /* 0x000fee0008001858 */
[----:B------:R-:W-:Y:S08]  /*166b0*/  MUFU.EX2 R44, R44 ;  /* 0x0000002c002c7308 */ /* 0x000ff00000000800 */
        /* <DEDUP_REMOVED lines=13> */
[----:B------:R-:W0:Y:S08]  /*16790*/  MUFU.EX2 R79, R79 ;  /* 0x0000004f004f7308 */ /* 0x000e300000000800 */
[----:B------:R-:W-:Y:S01]  /*167a0*/  MUFU.EX2 R52, R52 ;  /* 0x0000003400347308 */ /* 0x000fe20000000800 */
[----:B-1----:R-:W-:-:S07]  /*167b0*/  F2FP.BF16.F32.PACK_AB R162, R73, R26 ;  /* 0x0000001a49a2723e */ /* 0x002fce00000010ff */
[----:B------:R-:W-:Y:S01]  /*167c0*/  MUFU.EX2 R83, R83 ;  /* 0x0000005300537308 */ /* 0x000fe20000000800 */
[----:B0-----:R-:W-:-:S07]  /*167d0*/  F2FP.BF16.F32.PACK_AB R163, R79, R50 ;  /* 0x000000324fa3723e */ /* 0x001fce00000010ff */
[----:B------:R-:W-:Y:S01]  /*167e0*/  MUFU.EX2 R54, R54 ;  /* 0x0000003600367308 */ /* 0x000fe20000000800 */
[----:B------:R-:W-:Y:S02]  /*167f0*/  WARPGROUP.DEPBAR.LE gsb0, 0x0 ;  /* 0x00008000000079c5 */ /* 0x000fe40000010000 */
[----:B------:R0:W-:Y:S06]  /*16800*/  BAR.ARV R33, 0x100 ;  /* 0x000400210000751d */ /* 0x0001ec0000002000 */
[----:B------:R1:W-:Y:S01]  /*16810*/  @!P1 SYNCS.ARRIVE.TRANS64.RED.A1T0 RZ, [R29+URZ], RZ ;  /* 0x000000ff1dff99a7 */ /* 0x0003e2000810043f */
[----:B------:R-:W-:Y:S01]  /*16820*/  F2FP.BF16.F32.PACK_AB R166, R5, R34 ;  /* 0x0000002205a6723e */ /* 0x000fe200000010ff */
[-C--:B------:R-:W-:Y:S01]  /*16830*/  FMUL.FTZ R88, R88, R10.reuse ;  /* 0x0000000a58587220 */ /* 0x080fe20000410000 */
[-C--:B------:R-:W-:Y:S01]  /*16840*/  FMUL.FTZ R89, R89, R10.reuse ;  /* 0x0000000a59597220 */ /* 0x080fe20000410000 */
[-C--:B------:R-:W-:Y:S01]  /*16850*/  FMUL.FTZ R92, R92, R10.reuse ;  /* 0x0000000a5c5c7220 */ /* 0x080fe20000410000 */
[-C--:B------:R-:W-:Y:S01]  /*16860*/  FMUL.FTZ R93, R93, R10.reuse ;  /* 0x0000000a5d5d7220 */ /* 0x080fe20000410000 */
[-C--:B------:R-:W-:Y:S01]  /*16870*/  FMUL.FTZ R96, R96, R10.reuse ;  /* 0x0000000a60607220 */ /* 0x080fe20000410000 */
[----:B------:R-:W-:Y:S01]  /*16880*/  FMUL.FTZ R97, R97, R10 ;  /* 0x0000000a61617220 */ /* 0x000fe20000410000 */
[----:B-1----:R-:W-:-:S02]  /*16890*/  @!P1 IMAD R29, R11, 0x8, R2 ;  /* 0x000000080b1d9824 */ /* 0x002fc400078e0202 */
[----:B------:R-:W-:Y:S01]  /*168a0*/  FADD.FTZ R11, R183, R46 ;  /* 0x0000002eb70b7221 */ /* 0x000fe20000010000 */
[----:B------:R-:W-:Y:S01]  /*168b0*/  F2FP.BF16.F32.PACK_AB R183, R24, R183 ;  /* 0x000000b718b7723e */ /* 0x000fe200000010ff */
[----:B------:R-:W-:Y:S01]  /*168c0*/  FMUL.FTZ R100, R100, R10 ;  /* 0x0000000a64647220 */ /* 0x000fe20000410000 */
[----:B------:R-:W-:Y:S02]  /*168d0*/  @!P1 VIADD R29, R29, 0x28860 ;  /* 0x000288601d1d9836 */ /* 0x000fe40000000000 */
[----:B------:R-:W-:Y:S01]  /*168e0*/  FADD.FTZ R46, R24, R11 ;  /* 0x0000000b182e7221 */ /* 0x000fe20000010000 */
[----:B------:R-:W-:Y:S01]  /*168f0*/  FFMA.FTZ R11, R85, R42, -R36 ;  /* 0x0000002a550b7223 */ /* 0x000fe20000010824 */
[-C--:B------:R-:W-:Y:S01]  /*16900*/  FMUL.FTZ R101, R101, R10.reuse ;  /* 0x0000000a65657220 */ /* 0x080fe20000410000 */
[-C--:B------:R-:W-:Y:S01]  /*16910*/  FMUL.FTZ R104, R104, R10.reuse ;  /* 0x0000000a68687220 */ /* 0x080fe20000410000 */
[----:B0-----:R-:W-:Y:S01]  /*16920*/  @!P1 PRMT R33, RZ, 0x654, R29 ;  /* 0x00000654ff219816 */ /* 0x001fe2000000001d */
[----:B------:R-:W-:Y:S01]  /*16930*/  FADD.FTZ R29, R21, R48 ;  /* 0x00000030151d7221 */ /* 0x000fe20000010000 */
[----:B------:R-:W-:Y:S01]  /*16940*/  FMUL.FTZ R105, R105, R10 ;  /* 0x0000000a69697220 */ /* 0x000fe20000410000 */
[----:B------:R-:W-:Y:S01]  /*16950*/  MUFU.EX2 R11, R11 ;  /* 0x0000000b000b7308 */ /* 0x000fe20000000800 */
[----:B------:R0:W-:Y:S01]  /*16960*/  @!P1 SYNCS.ARRIVE.TRANS64.RED.A1T0 RZ, [R33+URZ], RZ ;  /* 0x000000ff21ff99a7 */ /* 0x0001e2000810043f */
[----:B------:R-:W-:Y:S01]  /*16970*/  FADD.FTZ R48, R176, R29 ;  /* 0x0000001db0307221 */ /* 0x000fe20000010000 */
[----:B------:R-:W-:Y:S01]  /*16980*/  FADD.FTZ R29, R177, R46 ;  /* 0x0000002eb11d7221 */ /* 0x000fe20000010000 */
[--C-:B------:R-:W-:Y:S01]  /*16990*/  FFMA.FTZ R46, R67, R42, -R36.reuse ;  /* 0x0000002a432e7223 */ /* 0x100fe20000010824 */
[----:B------:R-:W-:Y:S01]  /*169a0*/  F2FP.BF16.F32.PACK_AB R177, R28, R177 ;  /* 0x000000b11cb1723e */ /* 0x000fe200000010ff */
[----:B------:R-:W-:Y:S01]  /*169b0*/  FMUL.FTZ R108, R108, R10 ;  /* 0x0000000a6c6c7220 */ /* 0x000fe20000410000 */
[----:B------:R-:W-:Y:S01]  /*169c0*/  FADD.FTZ R56, R28, R29 ;  /* 0x0000001d1c387221 */ /* 0x000fe20000010000 */
[-C--:B------:R-:W-:Y:S01]  /*169d0*/  FFMA.FTZ R29, R169, R42.reuse, -R36 ;  /* 0x0000002aa91d7223 */ /* 0x080fe20000010824 */
[----:B0-----:R-:W-:Y:S01]  /*169e0*/  FADD.FTZ R33, R153, R48 ;  /* 0x0000003099217221 */ /* 0x001fe20000010000 */
[----:B------:R-:W0:Y:S01]  /*169f0*/  MUFU.EX2 R46, R46 ;  /* 0x0000002e002e7308 */ /* 0x000e220000000800 */
[----:B------:R-:W-:Y:S01]  /*16a00*/  FFMA.FTZ R48, R71, R42, -R36 ;  /* 0x0000002a47307223 */ /* 0x000fe20000010824 */
[----:B------:R-:W-:Y:S01]  /*16a10*/  F2FP.BF16.F32.PACK_AB R169, R44, R15 ;  /* 0x0000000f2ca9723e */ /* 0x000fe200000010ff */
[----:B------:R-:W-:Y:S01]  /*16a20*/  FADD.FTZ R58, R178, R33 ;  /* 0x00000021b23a7221 */ /* 0x000fe20000010000 */
[----:B------:R-:W-:Y:S01]  /*16a30*/  FADD.FTZ R33, R179, R56 ;  /* 0x00000038b3217221 */ /* 0x000fe20000010000 */
[----:B------:R-:W-:Y:S01]  /*16a40*/  F2FP.BF16.F32.PACK_AB R176, R153, R176 ;  /* 0x000000b099b0723e */ /* 0x000fe200000010ff */
[----:B------:R-:W-:Y:S01]  /*16a50*/  FFMA.FTZ R36, R87, R42, -R36 ;  /* 0x0000002a57247223 */ /* 0x000fe20000010824 */
[----:B------:R-:W-:Y:S01]  /*16a60*/  FADD.FTZ R39, R27, R58 ;  /* 0x0000003a1b277221 */ /* 0x000fe20000010000 */
[----:B------:R-:W-:Y:S01]  /*16a70*/  FADD.FTZ R56, R32, R33 ;  /* 0x0000002120387221 */ /* 0x000fe20000010000 */
[----:B------:R-:W1:Y:S01]  /*16a80*/  MUFU.EX2 R29, R29 ;  /* 0x0000001d001d7308 */ /* 0x000e620000000800 */
[----:B------:R-:W-:Y:S01]  /*16a90*/  F2FP.BF16.F32.PACK_AB R153, R25, R8 ;  /* 0x000000081999723e */ /* 0x000fe200000010ff */
        /* <DEDUP_REMOVED lines=26> */
[----:B------:R-:W-:Y:S01]  /*16c40*/  F2FP.BF16.F32.PACK_AB R170, R155, R170 ;  /* 0x000000aa9baa723e */ /* 0x000fe200000010ff */
[----:B------:R-:W-:Y:S01]  /*16c50*/  FMUL.FTZ R129, R129, R10 ;  /* 0x0000000a81817220 */ /* 0x000fe20000410000 */
[----:B------:R-:W-:Y:S01]  /*16c60*/  FADD.FTZ R13, R155, R14 ;  /* 0x0000000e9b0d7221 */ /* 0x000fe20000010000 */
[----:B------:R-:W-:Y:S01]  /*16c70*/  FADD.FTZ R21, R9, R24 ;  /* 0x0000001809157221 */ /* 0x000fe20000010000 */
[----:B------:R-:W3:Y:S01]  /*16c80*/  MUFU.EX2 R14, R75 ;  /* 0x0000004b000e7308 */ /* 0x000ee20000000800 */
[----:B------:R-:W-:Y:S01]  /*16c90*/  F2FP.BF16.F32.PACK_AB R155, R3, R0 ;  /* 0x00000000039b723e */ /* 0x000fe200000010ff */
        /* <DEDUP_REMOVED lines=25> */
[----:B-1----:R-:W-:Y:S01]  /*16e30*/  FADD.FTZ R9, R29, R24 ;  /* 0x000000181d097221 */ /* 0x002fe20000010000 */
[C---:B------:R-:W-:Y:S01]  /*16e40*/  F2FP.BF16.F32.PACK_AB R158, R159.reuse, R158 ;  /* 0x0000009e9f9e723e */ /* 0x040fe200000010ff */
[-C--:B------:R-:W-:Y:S01]  /*16e50*/  FMUL.FTZ R90, R90, R81.reuse ;  /* 0x000000515a5a7220 */ /* 0x080fe20000410000 */
[----:B------:R-:W-:Y:S01]  /*16e60*/  FADD.FTZ R13, R159, R28 ;  /* 0x0000001c9f0d7221 */ /* 0x000fe20000010000 */
[----:B--2---:R-:W-:Y:S01]  /*16e70*/  FADD.FTZ R6, R48, R9 ;  /* 0x0000000930067221 */ /* 0x004fe20000010000 */
[----:B------:R-:W-:Y:S01]  /*16e80*/  F2FP.BF16.F32.PACK_AB R178, R27, R178 ;  /* 0x000000b21bb2723e */ /* 0x000fe200000010ff */
[----:B------:R-:W-:Y:S01]  /*16e90*/  FMUL.FTZ R91, R91, R81 ;  /* 0x000000515b5b7220 */ /* 0x000fe20000410000 */
[----:B------:R-:W-:Y:S01]  /*16ea0*/  FADD.FTZ R8, R20, R13 ;  /* 0x0000000d14087221 */ /* 0x000fe20000010000 */
[----:B------:R-:W-:Y:S01]  /*16eb0*/  FADD.FTZ R9, R161, R6 ;  /* 0x00000006a1097221 */ /* 0x000fe20000010000 */
[----:B------:R-:W-:Y:S01]  /*16ec0*/  F2FP.BF16.F32.PACK_AB R179, R32, R179 ;  /* 0x000000b320b3723e */ /* 0x000fe200000010ff */
[-C--:B------:R-:W-:Y:S01]  /*16ed0*/  FMUL.FTZ R94, R94, R81.reuse ;  /* 0x000000515e5e7220 */ /* 0x080fe20000410000 */
[----:B------:R-:W-:Y:S01]  /*16ee0*/  FADD.FTZ R3, R69, R8 ;  /* 0x0000000845037221 */ /* 0x000fe20000010000 */
[----:B---3--:R-:W-:Y:S01]  /*16ef0*/  FADD.FTZ R9, R14, R9 ;  /* 0x000000090e097221 */ /* 0x008fe20000010000 */
        /* <DEDUP_REMOVED lines=58> */
.L_x_7941:
[----:B------:R-:W-:Y:S05]  /*172a0*/  WARPSYNC.ALL ;  /* 0x0000000000007948 */ /* 0x000fea0003800000 */
[----:B------:R-:W-:Y:S06]  /*172b0*/  BAR.ARV 0x8, 0x120 ;  /* 0x0204800000007b1d */ /* 0x000fec0000002000 */
[----:B------:R-:W-:Y:S05]  /*172c0*/  @!P0 BRA `(.L_x_7952) ;  /* 0x0000000000048947 */ /* 0x000fea0003800000 */
[----:B------:R-:W-:Y:S01]  /*172d0*/  BPT.TRAP 0x1 ;  /* 0x000000040000795c */ /* 0x000fe20000300000 */
.L_x_7952:
[----:B------:R-:W-:Y:S01]  /*172e0*/  IMAD R11, R185, 0x8, R2 ;  /* 0x00000008b90b7824 */ /* 0x000fe200078e0202 */
[----:B------:R-:W-:-:S04]  /*172f0*/  SHF.L.U32 R4, R190, 0x1f, RZ ;  /* 0x0000001fbe047819 */ /* 0x000fc800000006ff */
[----:B------:R0:W1:Y:S01]  /*17300*/  SYNCS.PHASECHK.TRANS64.TRYWAIT P2, [R11+URZ+0x28850], R4 ;  /* 0x028850040b0075a7 */ /* 0x000062000804017f */
[----:B------:R-:W-:Y:S05]  /*17310*/  @!P0 BRA `(.L_x_7953) ;  /* 0x0000000000048947 */ /* 0x000fea0003800000 */
[----:B------:R-:W-:Y:S01]  /*17320*/  BPT.TRAP 0x1 ;  /* 0x000000040000795c */ /* 0x000fe20000300000 */
.L_x_7953:
[----:B------:R-:W-:-:S05]  /*17330*/  VIADD R2, R2, 0x400 ;  /* 0x0000040002027836 */ /* 0x000fca0000000000 */
[----:B------:R-:W-:-:S04]  /*17340*/  SHF.R.U32.HI R2, RZ, 0x4, R2 ;  /* 0x00000004ff027819 */ /* 0x000fc80000011602 */
[----:B------:R-:W-:-:S04]  /*17350*/  LOP3.LUT R2, R2, 0x3fff, RZ, 0xc0, !PT ;  /* 0x00003fff02027812 */ /* 0x000fc800078ec0ff */
[----:B------:R-:W-:Y:S01]  /*17360*/  LOP3.LUT R2, R2, 0x4000000, RZ, 0xfc, !PT ;  /* 0x0400000002027812 */ /* 0x000fe200078efcff */
[----:B-1----:R-:W-:Y:S06]  /*17370*/  @P2 BRA `(.L_x_7954) ;  /* 0x0000000000082947 */ /* 0x002fec0003800000 */
[----:B------:R-:W1:Y:S02]  /*17380*/  SYNCS.PHASECHK.TRANS64.TRYWAIT P0, [R11+URZ+0x28850], R4 ;  /* 0x028850040b0075a7 */ /* 0x000e64000800017f */
[----:B-1----:R-:W-:Y:S05]  /*17390*/  @!P0 BRA `(.L_x_7955) ;  /* 0x0000009c00688947 */ /* 0x002fea0003800000 */
.L_x_7954:
[----:B01----:R-:W-:Y:S01]  /*173a0*/  IMAD R4, R185, 0x800, R2 ;  /* 0x00000800b9047824 */ /* 0x003fe200078e0202 */
[----:B------:R-:W-:Y:S05]  /*173b0*/  WARPSYNC.ALL ;  /* 0x0000000000007948 */ /* 0x000fea0003800000 */
[----:B------:R-:W-:Y:S01]  /*173c0*/  IMAD.MOV.U32 R5, RZ, RZ, 0x40000040 ;  /* 0x40000040ff057424 */ /* 0x000fe200078e00ff */
[C---:B------:R-:W-:Y:S01]  /*173d0*/  R2UR UR6, R4.reuse ;  /* 0x00000000040672ca */ /* 0x040fe200000e0000 */
[----:B------:R-:W-:Y:S01]  /*173e0*/  WARPGROUP.ARRIVE ;  /* 0x00000000000079c5 */ /* 0x000fe20000000000 */
[----:B------:R-:W-:Y:S01]  /*173f0*/  VIADD R8, R4, 0x80 ;  /* 0x0000008004087836 */ /* 0x000fe20000000000 */
[----:B------:R-:W0:Y:S01]  /*17400*/  SHFL.BFLY PT, R2, R3, 0x2, 0x1f ;  /* 0x0c401f0003027f89 */ /* 0x000e2200000e0000 */
[----:B------:R-:W-:Y:S01]  /*17410*/  R2UR UR7, R5 ;  /* 0x00000000050772ca */ /* 0x000fe200000e0000 */
[----:B------:R-:W-:-:S02]  /*17420*/  IMAD.MOV.U32 R9, RZ, RZ, 0x40000040 ;  /* 0x40000040ff097424 */ /* 0x000fc400078e00ff */
[----:B------:R-:W-:Y:S02]  /*17430*/  IMAD.MOV.U32 R5, RZ, RZ, 0x40000040 ;  /* 0x40000040ff057424 */ /* 0x000fe400078e00ff */
[----:B------:R-:W-:Y:S02]  /*17440*/  IMAD.MOV.U32 R37, RZ, RZ, RZ ;  /* 0x000000ffff257224 */ /* 0x000fe400078e00ff */
[----:B------:R-:W-:Y:S02]  /*17450*/  VIADD R185, R185, 0x1 ;  /* 0x00000001b9b97836 */ /* 0x000fe40000000000 */
[----:B------:R-:W-:-:S03]  /*17460*/  VIADD R223, R223, 0x1 ;  /* 0x00000001dfdf7836 */ /* 0x000fc60000000000 */
[----:B------:R-:W-:Y:S01]  /*17470*/  ISETP.NE.AND P0, PT, R185, 0x2, PT ;  /* 0x00000002b900780c */ /* 0x000fe20003f05270 */
[----:B------:R-:W-:Y:S01]  /*17480*/  HGMMA.64x128x16.F32.BF16 R88, R180, gdesc[UR4].tnspB, R88, gsb0 ;  /* 0x41e00004b4587df0 */ /* 0x000fe20008001858 */
[----:B------:R-:W-:Y:S01]  /*17490*/  R2UR UR6, R8 ;  /* 0x00000000080672ca */ /* 0x000fe200000e0000 */
[----:B------:R-:W-:Y:S01]  /*174a0*/  VIADD R8, R4, 0x100 ;  /* 0x0000010004087836 */ /* 0x000fe20000000000 */
[----:B------:R-:W-:Y:S01]  /*174b0*/  R2UR UR7, R9 ;  /* 0x00000000090772ca */ /* 0x000fe200000e0000 */
[----:B------:R-:W-:Y:S01]  /*174c0*/  IMAD.MOV.U32 R9, RZ, RZ, 0x40000040 ;  /* 0x40000040ff097424 */ /* 0x000fe200078e00ff */
[----:B------:R-:W-:Y:S01]  /*174d0*/  SEL R185, R185, RZ, P0 ;  /* 0x000000ffb9b97207 */ /* 0x000fe20000000000 */
[----:B0-----:R-:W-:Y:S01]  /*174e0*/  FADD.FTZ R2, R2, R3 ;  /* 0x0000000302027221 */ /* 0x001fe20000010000 */
[----:B------:R-:W-:-:S04]  /*174f0*/  SEL R3, RZ, 0x1, P0 ;  /* 0x00000001ff037807 */ /* 0x000fc80000000000 */
[----:B------:R-:W-:Y:S01]  /*17500*/  LOP3.LUT R190, R190, R3, RZ, 0x3c, !PT ;  /* 0x00000003bebe7212 */ /* 0x000fe200078e3cff */
        /* <DEDUP_REMOVED lines=34> */
[----:B------:R-:W-:Y:S01]  /*17730*/  @!P1 VIADD R8, R11, 0x28860 ;  /* 0x000288600b089836 */ /* 0x000fe20000000000 */
[----:B------:R-:W-:-:S04]  /*17740*/  R2UR UR7, R9 ;  /* 0x00000000090772ca */ /* 0x000fc800000e0000 */
[----:B------:R-:W-:Y:S01]  /*17750*/  @!P1 PRMT R8, RZ, 0x654, R8 ;  /* 0x00000654ff089816 */ /* 0x000fe20000000008 */
[----:B------:R-:W-:Y:S02]  /*17760*/  WARPGROUP.DEPBAR.LE gsb0, 0x0 ;  /* 0x00008000000079c5 */ /* 0x000fe40000010000 */
[----:B------:R-:W-:-:S06]  /*17770*/  WARPGROUP.ARRIVE ;  /* 0x00000000000079c5 */ /* 0x000fcc0000000000 */
[----:B------:R-:W-:Y:S01]  /*17780*/  HGMMA.64x128x16.F32.BF16 R88, R160, gdesc[UR4].tnspB, R88, gsb0 ;  /* 0x41e00004a0587df0 */ /* 0x000fe20008001858 */
[----:B------:R-:W-:Y:S02]  /*17790*/  R2UR UR6, R4 ;  /* 0x00000000040672ca */ /* 0x000fe400000e0000 */
[----:B------:R-:W-:Y:S02]  /*177a0*/  R2UR UR7, R5 ;  /* 0x00000000050772ca */ /* 0x000fe400000e0000 */
[----:B------:R-:W0:Y:S02]  /*177b0*/  SHFL.BFLY PT, R5, R0, 0x2, 0x1f ;  /* 0x0c401f0000057f89 */ /* 0x000e2400000e0000 */
[----:B0-----:R-:W-:Y:S01]  /*177c0*/  FADD.FTZ R4, R5, R0 ;  /* 0x0000000005047221 */ /* 0x001fe20000010000 */
[----:B------:R-:W-:Y:S01]  /*177d0*/  IMAD.MOV.U32 R0, RZ, RZ, -0x800000 ;  /* 0xff800000ff007424 */ /* 0x000fe200078e00ff */
[----:B------:R-:W0:Y:S04]  /*177e0*/  SHFL.BFLY PT, R5, R2, 0x1, 0x1f ;  /* 0x0c201f0002057f89 */ /* 0x000e2800000e0000 */
[----:B------:R-:W1:Y:S01]  /*177f0*/  SHFL.BFLY PT, R9, R4, 0x1, 0x1f ;  /* 0x0c201f0004097f89 */ /* 0x000e6200000e0000 */
[----:B0-----:R-:W-:Y:S01]  /*17800*/  FADD.FTZ R10, R2, R5 ;  /* 0x00000005020a7221 */ /* 0x001fe20000010000 */
[----:B-1----:R-:W-:-:S04]  /*17810*/  FADD.FTZ R9, R4, R9 ;  /* 0x0000000904097221 */ /* 0x002fc80000010000 */
[----:B------:R-:W-:Y:S01]  /*17820*/  FSETP.NE.FTZ.AND P2, PT, R10, RZ, PT ;  /* 0x000000ff0a00720b */ /* 0x000fe20003f55000 */
[----:B------:R-:W-:Y:S01]  /*17830*/  IMAD.MOV.U32 R4, RZ, RZ, RZ ;  /* 0x000000ffff047224 */ /* 0x000fe200078e00ff */
[----:B------:R-:W-:-:S11]  /*17840*/  FSETP.NE.FTZ.AND P3, PT, R9, RZ, PT ;  /* 0x000000ff0900720b */ /* 0x000fd60003f75000 */
[----:B------:R-:W0:Y:S01]  /*17850*/  @P2 MUFU.LG2 R5, R10 ;  /* 0x0000000a00052308 */ /* 0x000e220000000c00 */
[C---:B------:R-:W-:Y:S01]  /*17860*/  @P2 FMUL.FTZ R2, R42.reuse, 0.69314718246459960938 ;  /* 0x3f3172182a022820 */ /* 0x040fe20000410000 */
[----:B------:R-:W-:-:S06]  /*17870*/  @P3 FMUL.FTZ R11, R42, 0.69314718246459960938 ;  /* 0x3f3172182a0b3820 */ /* 0x000fcc0000410000 */
[----:B------:R-:W1:Y:S08]  /*17880*/  @P3 MUFU.LG2 R6, R9 ;  /* 0x0000000900063308 */ /* 0x000e700000000c00 */
[----:B------:R-:W2:Y:S01]  /*17890*/  @P2 MUFU.RCP R37, R10 ;  /* 0x0000000a00252308 */ /* 0x000ea20000001000 */
[----:B0-----:R-:W-:-:S04]  /*178a0*/  @P2 FMUL.FTZ R5, R5, 0.69314718246459960938 ;  /* 0x3f31721805052820 */ /* 0x001fc80000410000 */
[----:B------:R-:W-:-:S03]  /*178b0*/  @P2 FFMA.FTZ R3, R2, R35, R5 ;  /* 0x0000002302032223 */ /* 0x000fc60000010005 */
[----:B------:R-:W0:Y:S01]  /*178c0*/  @P3 MUFU.RCP R4, R9 ;  /* 0x0000000900043308 */ /* 0x000e220000001000 */
[----:B-1----:R-:W-:-:S04]  /*178d0*/  @P3 FMUL.FTZ R6, R6, 0.69314718246459960938 ;  /* 0x3f31721806063820 */ /* 0x002fc80000410000 */
[----:B------:R-:W-:Y:S01]  /*178e0*/  @P3 FFMA.FTZ R0, R11, R7, R6 ;  /* 0x000000070b003223 */ /* 0x000fe20000010006 */
        /* <DEDUP_REMOVED lines=37> */
[----:B------:R-:W-:Y:S01]  /*17b40*/  PLOP3.LUT P1, PT, PT, PT, PT, 0x8, 0x0 ;  /* 0x000000000000781c */ /* 0x000fe20003f2e170 */
        /* <DEDUP_REMOVED lines=32> */
.L_x_7850:
[----:B------:R-:W-:Y:S05]  /*17d50*/  WARPSYNC.ALL ;  /* 0x0000000000007948 */ /* 0x000fea0003800000 */
[----:B------:R-:W1:Y:S08]  /*17d60*/  S2UR UR5, SR_CgaCtaId ;  /* 0x00000000000579c3 */ /* 0x000e700000008800 */
[----:B------:R-:W-:Y:S06]  /*17d70*/  BAR.SYNC.DEFER_BLOCKING 0x5, 0x120 ;  /* 0x0144800000007b1d */ /* 0x000fec0000010000 */
[----:B------:R-:W-:Y:S01]  /*17d80*/  UMOV UR4, 0x400 ;  /* 0x0000040000047882 */ /* 0x000fe20000000000 */
[----:B------:R-:W-:Y:S01]  /*17d90*/  BSSY B0, `(.L_x_7956) ;  /* 0x00001c7000007945 */ /* 0x000fe20003800000 */
[----:B-1----:R-:W-:-:S06]  /*17da0*/  ULEA UR4, UR5, UR4, 0x18 ;  /* 0x0000000405047291 */ /* 0x002fcc000f8ec03f */
[----:B------:R-:W-:-:S05]  /*17db0*/  IMAD.U32 R2, RZ, RZ, UR4 ;  /* 0x00000004ff027e24 */ /* 0x000fca000f8e00ff */
[----:B------:R1:W2:Y:S01]  /*17dc0*/  LDS.128 R192, [R2+0x288d0] ;  /* 0x0288d00002c07984 */ /* 0x0002a20000000c00 */
[----:B------:R-:W-:Y:S06]  /*17dd0*/  BAR.ARV 0x4, 0x120 ;  /* 0x0104800000007b1d */ /* 0x000fec0000002000 */
[----:B------:R-:W-:Y:S05]  /*17de0*/  @P1 BRA `(.L_x_7957) ;  /* 0x0000001000a81947 */ /* 0x000fea0003800000 */
[----:B------:R-:W3:Y:S01]  /*17df0*/  S2R R5, SR_SWINHI ;  /* 0x0000000000057919 */ /* 0x000ee20000002f00 */
        /* <DEDUP_REMOVED lines=10> */
[----:B---3--:R-:W-:-:S03]  /*17ea0*/  MOV R21, R5 ;  /* 0x0000000500157202 */ /* 0x008fc60000000f00 */
[----:B------:R-:W-:-:S03]  /*17eb0*/  IMAD.WIDE R8, R232, 0x2, R20 ;  /* 0x00000002e8087825 */ /* 0x000fc600078e0214 */
[C---:B------:R-:W-:Y:S02]  /*17ec0*/  IADD3 R91, P5, R8.reuse, 0x20, RZ ;  /* 0x00000020085b7810 */ /* 0x040fe40007fbe0ff */
[C---:B------:R-:W-:Y:S02]  /*17ed0*/  LOP3.LUT R29, R8.reuse, 0x380, RZ, 0xc0, !PT ;  /* 0x00000380081d7812 */ /* 0x040fe400078ec0ff */
[----:B------:R-:W-:Y:S01]  /*17ee0*/  IADD3 R93, P0, R8, 0x40, RZ ;  /* 0x00000040085d7810 */ /* 0x000fe20007f1e0ff */
[--C-:B------:R-:W-:Y:S01]  /*17ef0*/  IMAD.X R5, RZ, RZ, R9.reuse, P5 ;  /* 0x000000ffff057224 */ /* 0x100fe200028e0609 */
[----:B------:R-:W-:Y:S02]  /*17f00*/  LOP3.LUT R4, R91, 0x380, RZ, 0xc0, !PT ;  /* 0x000003805b047812 */ /* 0x000fe400078ec0ff */
[----:B------:R-:W-:Y:S01]  /*17f10*/  SHF.R.U64 R29, R29, 0x3, RZ ;  /* 0x000000031d1d7819 */ /* 0x000fe200000012ff */
[----:B------:R-:W-:Y:S01]  /*17f20*/  IMAD.X R7, RZ, RZ, R9, P0 ;  /* 0x000000ffff077224 */ /* 0x000fe200000e0609 */
[----:B------:R-:W-:-:S02]  /*17f30*/  LOP3.LUT R6, R93, 0x380, RZ, 0xc0, !PT ;  /* 0x000003805d067812 */ /* 0x000fc400078ec0ff */
[C---:B------:R-:W-:Y:S02]  /*17f40*/  IADD3 R95, P1, R8.reuse, 0x60, RZ ;  /* 0x00000060085f7810 */ /* 0x040fe40007f3e0ff */
[C---:B------:R-:W-:Y:S02]  /*17f50*/  IADD3 R97, P2, R8.reuse, 0x4000, RZ ;  /* 0x0000400008617810 */ /* 0x040fe40007f5e0ff */
        /* <DEDUP_REMOVED lines=10> */
[----:B------:R-:W-:-:S02]  /*18000*/  SHF.R.U64 R6, R6, 0x3, RZ ;  /* 0x0000000306067819 */ /* 0x000fc400000012ff */
[----:B------:R-:W-:Y:S02]  /*18010*/  LOP3.LUT R4, R4, R91, RZ, 0x3c, !PT ;  /* 0x0000005b04047212 */ /* 0x000fe400078e3cff */
[----:B------:R-:W-:Y:S02]  /*18020*/  LOP3.LUT R26, R101, 0x380, RZ, 0xc0, !PT ;  /* 0x00000380651a7812 */ /* 0x000fe400078ec0ff */
[----:B------:R-:W-:Y:S02]  /*18030*/  LOP3.LUT R12, R95, 0x380, RZ, 0xc0, !PT ;  /* 0x000003805f0c7812 */ /* 0x000fe400078ec0ff */
[----:B------:R-:W-:Y:S02]  /*18040*/  LOP3.LUT R14, R97, 0x380, RZ, 0xc0, !PT ;  /* 0x00000380610e7812 */ /* 0x000fe400078ec0ff */
[----:B------:R-:W-:Y:S02]  /*18050*/  MOV R91, R8 ;  /* 0x00000008005b7202 */ /* 0x000fe40000000f00 */
[----:B------:R-:W-:-:S02]  /*18060*/  LOP3.LUT R24, R99, 0x380, RZ, 0xc0, !PT ;  /* 0x0000038063187812 */ /* 0x000fc400078ec0ff */
[----:B------:R-:W-:Y:S02]  /*18070*/  LOP3.LUT R28, R103, 0x380, RZ, 0xc0, !PT ;  /* 0x00000380671c7812 */ /* 0x000fe400078ec0ff */
[----:B------:R-:W-:Y:S02]  /*18080*/  F2FP.BF16.F32.PACK_AB R8, R58, R11 ;  /* 0x0000000b3a08723e */ /* 0x000fe400000010ff */
[----:B------:R-:W-:Y:S02]  /*18090*/  LOP3.LUT R6, R6, R93, RZ, 0x3c, !PT ;  /* 0x0000005d06067212 */ /* 0x000fe400078e3cff */
[----:B------:R-:W-:Y:S02]  /*180a0*/  F2FP.BF16.F32.PACK_AB R9, R89, R90 ;  /* 0x0000005a5909723e */ /* 0x000fe400000010ff */
[----:B------:R-:W-:Y:S02]  /*180b0*/  F2FP.BF16.F32.PACK_AB R11, R87, R88 ;  /* 0x00000058570b723e */ /* 0x000fe400000010ff */
[----:B------:R-:W-:-:S02]  /*180c0*/  SHF.R.U64 R26, R26, 0x3, RZ ;  /* 0x000000031a1a7819 */ /* 0x000fc400000012ff */
[----:B------:R-:W-:Y:S01]  /*180d0*/  SHF.R.U64 R12, R12, 0x3, RZ ;  /* 0x000000030c0c7819 */ /* 0x000fe200000012ff */
[----:B------:R3:W-:Y:S01]  /*180e0*/  STSM.16.M88.4 [R91], R8 ;  /* 0x000000085b007844 */ /* 0x0007e20000000200 */
[----:B------:R-:W-:Y:S02]  /*180f0*/  SHF.R.U64 R14, R14, 0x3, RZ ;  /* 0x000000030e0e7819 */ /* 0x000fe400000012ff */
[----:B------:R-:W-:Y:S02]  /*18100*/  SHF.R.U64 R24, R24, 0x3, RZ ;  /* 0x0000000318187819 */ /* 0x000fe400000012ff */
[----:B------:R-:W-:Y:S02]  /*18110*/  SHF.R.U64 R28, R28, 0x3, RZ ;  /* 0x000000031c1c7819 */ /* 0x000fe400000012ff */
[----:B------:R-:W-:Y:S02]  /*18120*/  MOV R90, R4 ;  /* 0x00000004005a7202 */ /* 0x000fe40000000f00 */
[----:B------:R-:W-:-:S02]  /*18130*/  MOV R89, R6 ;  /* 0x0000000600597202 */ /* 0x000fc40000000f00 */
[----:B------:R-:W-:Y:S02]  /*18140*/  LOP3.LUT R26, R26, R101, RZ, 0x3c, !PT ;  /* 0x000000651a1a7212 */ /* 0x000fe400078e3cff */
[----:B------:R-:W-:Y:S01]  /*18150*/  F2FP.BF16.F32.PACK_AB R4, R50, R49 ;  /* 0x000000313204723e */ /* 0x000fe200000010ff */
[----:B------:R-:W-:Y:S01]  /*18160*/  IMAD.MOV.U32 R49, RZ, RZ, RZ ;  /* 0x000000ffff317224 */ /* 0x000fe200078e00ff */
[----:B------:R-:W-:Y:S02]  /*18170*/  F2FP.BF16.F32.PACK_AB R5, R85, R86 ;  /* 0x000000565505723e */ /* 0x000fe400000010ff */
[----:B------:R-:W-:Y:S02]  /*18180*/  F2FP.BF16.F32.PACK_AB R6, R57, R48 ;  /* 0x000000303906723e */ /* 0x000fe400000010ff */
[----:B------:R-:W-:Y:S02]  /*18190*/  F2FP.BF16.F32.PACK_AB R7, R83, R84 ;  /* 0x000000545307723e */ /* 0x000fe400000010ff */
[----:B------:R-:W-:-:S02]  /*181a0*/  LOP3.LUT R12, R12, R95, RZ, 0x3c, !PT ;  /* 0x0000005f0c0c7212 */ /* 0x000fc400078e3cff */
[----:B------:R-:W-:Y:S01]  /*181b0*/  LOP3.LUT R14, R14, R97, RZ, 0x3c, !PT ;  /* 0x000000610e0e7212 */ /* 0x000fe200078e3cff */
[----:B------:R-:W-:Y:S01]  /*181c0*/  STSM.16.M88.4 [R90], R4 ;  /* 0x000000045a007844 */ /* 0x000fe20000000200 */
[----:B---3--:R-:W-:Y:S02]  /*181d0*/  F2FP.BF16.F32.PACK_AB R8, R56, R47 ;  /* 0x0000002f3808723e */ /* 0x008fe400000010ff */
[----:B------:R-:W-:Y:S02]  /*181e0*/  F2FP.BF16.F32.PACK_AB R9, R81, R82 ;  /* 0x000000525109723e */ /* 0x000fe400000010ff */
[----:B------:R-:W-:Y:S02]  /*181f0*/  F2FP.BF16.F32.PACK_AB R10, R55, R46 ;  /* 0x0000002e370a723e */ /* 0x000fe400000010ff */
[----:B------:R-:W-:Y:S02]  /*18200*/  F2FP.BF16.F32.PACK_AB R11, R79, R80 ;  /* 0x000000504f0b723e */ /* 0x000fe400000010ff */
[----:B------:R-:W-:-:S02]  /*18210*/  LOP3.LUT R24, R24, R99, RZ, 0x3c, !PT ;  /* 0x0000006318187212 */ /* 0x000fc400078e3cff */
[----:B------:R-:W-:Y:S01]  /*18220*/  LOP3.LUT R28, R28, R103, RZ, 0x3c, !PT ;  /* 0x000000671c1c7212 */ /* 0x000fe200078e3cff */
[----:B------:R3:W-:Y:S01]  /*18230*/  STSM.16.M88.4 [R89], R8 ;  /* 0x0000000859007844 */ /* 0x0007e20000000200 */
[----:B------:R-:W-:Y:S02]  /*18240*/  MOV R58, R26 ;  /* 0x0000001a003a7202 */ /* 0x000fe40000000f00 */
[----:B------:R-:W-:Y:S02]  /*18250*/  MOV R88, R12 ;  /* 0x0000000c00587202 */ /* 0x000fe40000000f00 */
[----:B------:R-:W-:Y:S02]  /*18260*/  MOV R87, R14 ;  /* 0x0000000e00577202 */ /* 0x000fe40000000f00 */
[----:B------:R-:W-:Y:S02]  /*18270*/  F2FP.BF16.F32.PACK_AB R26, R51, R42 ;  /* 0x0000002a331a723e */ /* 0x000fe400000010ff */
[----:B------:R-:W-:-:S02]  /*18280*/  MOV R59, R24 ;  /* 0x00000018003b7202 */ /* 0x000fc40000000f00 */
[----:B------:R-:W-:Y:S02]  /*18290*/  F2FP.BF16.F32.PACK_AB R12, R54, R45 ;  /* 0x0000002d360c723e */ /* 0x000fe400000010ff */
[----:B------:R-:W-:Y:S02]  /*182a0*/  F2FP.BF16.F32.PACK_AB R13, R77, R78 ;  /* 0x0000004e4d0d723e */ /* 0x000fe400000010ff */
[----:B------:R-:W-:Y:S02]  /*182b0*/  F2FP.BF16.F32.PACK_AB R14, R53, R44 ;  /* 0x0000002c350e723e */ /* 0x000fe400000010ff */
[----:B------:R-:W-:Y:S02]  /*182c0*/  F2FP.BF16.F32.PACK_AB R15, R75, R76 ;  /* 0x0000004c4b0f723e */ /* 0x000fe400000010ff */
[----:B------:R-:W-:Y:S02]  /*182d0*/  MOV R42, R28 ;  /* 0x0000001c002a7202 */ /* 0x000fe40000000f00 */
[----:B------:R-:W-:Y:S01]  /*182e0*/  F2FP.BF16.F32.PACK_AB R24, R52, R43 ;  /* 0x0000002b3418723e */ /* 0x000fe200000010ff */
[----:B------:R-:W-:Y:S01]  /*182f0*/  STSM.16.M88.4 [R88], R12 ;  /* 0x0000000c58007844 */ /* 0x000fe20000000200 */
[----:B------:R-:W-:-:S02]  /*18300*/  F2FP.BF16.F32.PACK_AB R25, R73, R74 ;  /* 0x0000004a4919723e */ /* 0x000fc400000010ff */
[----:B------:R-:W-:Y:S02]  /*18310*/  F2FP.BF16.F32.PACK_AB R27, R71, R72 ;  /* 0x00000048471b723e */ /* 0x000fe400000010ff */
[----:B------:R-:W-:Y:S02]  /*18320*/  F2FP.BF16.F32.PACK_AB R28, R40, R31 ;  /* 0x0000001f281c723e */ /* 0x000fe400000010ff */
[----:B------:R-:W-:Y:S01]  /*18330*/  ISETP.NE.U32.AND P2, PT, RZ, UR4, PT ;  /* 0x00000004ff007c0c */ /* 0x000fe2000bf45070 */
[----:B------:R-:W-:Y:S01]  /*18340*/  STSM.16.M88.4 [R87], R24 ;  /* 0x0000001857007844 */ /* 0x000fe20000000200 */
[----:B---3--:R-:W-:Y:S02]  /*18350*/  IADD3 R8, P0, R220, UR4, RZ ;  /* 0x00000004dc087c10 */ /* 0x008fe4000ff1e0ff */
[----:B------:R-:W-:Y:S02]  /*18360*/  F2FP.BF16.F32.PACK_AB R29, R69, R70 ;  /* 0x00000046451d723e */ /* 0x000fe400000010ff */
[----:B------:R-:W-:-:S02]  /*18370*/  F2FP.BF16.F32.PACK_AB R31, R67, R68 ;  /* 0x00000044431f723e */ /* 0x000fc400000010ff */
[----:B------:R-:W-:Y:S02]  /*18380*/  F2FP.BF16.F32.PACK_AB R4, R39, R38 ;  /* 0x000000262704723e */ /* 0x000fe400000010ff */
[----:B------:R-:W-:Y:S01]  /*18390*/  F2FP.BF16.F32.PACK_AB R5, R61, R62 ;  /* 0x0000003e3d05723e */ /* 0x000fe200000010ff */
[----:B------:R-:W-:Y:S01]  /*183a0*/  STSM.16.M88.4 [R59], R28 ;  /* 0x0000001c3b007844 */ /* 0x000fe20000000200 */
[----:B------:R-:W-:Y:S02]  /*183b0*/  F2FP.BF16.F32.PACK_AB R6, R37, R36 ;  /* 0x000000242506723e */ /* 0x000fe400000010ff */
[----:B------:R-:W-:Y:S01]  /*183c0*/  F2FP.BF16.F32.PACK_AB R7, R151, R60 ;  /* 0x0000003c9707723e */ /* 0x000fe200000010ff */
[----:B------:R-:W-:Y:S01]  /*183d0*/  STSM.16.M88.4 [R58], R32 ;  /* 0x000000203a007844 */ /* 0x000fe20000000200 */
        /* <DEDUP_REMOVED lines=12> */
[----:B------:R-:W-:-:S03]  /*184a0*/  IMAD.IADD R11, R16, 0x1, R202 ;  /* 0x00000001100b7824 */ /* 0x000fc600078e02ca */
[----:B------:R4:W5:Y:S01]  /*184b0*/  @P0 LDG.E R47, desc[UR38][R220.64] ;  /* 0x00000026dc2f0981 */ /* 0x000962000c1e1900 */
[----:B---3--:R-:W-:Y:S01]  /*184c0*/  IMAD.WIDE R4, R11, 0x2, R20 ;  /* 0x000000020b047825 */ /* 0x008fe200078e0214 */
[----:B------:R-:W-:Y:S06]  /*184d0*/  @P0 BRA `(.L_x_7958) ;  /* 0x0000000000100947 */ /* 0x000fec0003800000 */
[----:B------:R-:W-:Y:S05]  /*184e0*/  @!P2 BRA `(.L_x_7958) ;  /* 0x00000000000ca947 */ /* 0x000fea0003800000 */
[----:B------:R-:W3:Y:S04]  /*184f0*/  LDG.E R6, desc[UR38][R8.64] ;  /* 0x0000002608067981 */ /* 0x000ee8000c1e1900 */
[----:B-----5:R-:W3:Y:S02]  /*18500*/  LDG.E R47, desc[UR38][R8.64+0x4] ;  /* 0x00000426082f7981 */ /* 0x020ee4000c1e1900 */
[----:B---3--:R-:W-:-:S07]  /*18510*/  IMAD.IADD R47, R47, 0x1, -R6 ;  /* 0x000000012f2f7824 */ /* 0x008fce00078e0a06 */
.L_x_7958:
[----:B------:R-:W-:Y:S01]  /*18520*/  SHF.R.S32.HI R48, RZ, 0x1f, R218 ;  /* 0x0000001fff307819 */ /* 0x000fe200000114da */
[----:B------:R-:W-:Y:S01]  /*18530*/  ULDC.64 UR4, c[0x0][0xb70] ;  /* 0x0002dc0000047ab9 */ /* 0x000fe20000000a00 */
[----:B----4-:R-:W-:Y:S01]  /*18540*/  IADD3 R9, P0, R4, 0x1000, RZ ;  /* 0x0000100004097810 */ /* 0x010fe20007f1e0ff */
[--C-:B-----5:R-:W-:Y:S01]  /*18550*/  IMAD.MOV.U32 R20, RZ, RZ, R49.reuse ;  /* 0x000000ffff147224 */ /* 0x120fe200078e0031 */
[----:B------:R-:W-:Y:S01]  /*18560*/  SHF.R.S32.HI R21, RZ, 0x1f, R49 ;  /* 0x0000001fff157819 */ /* 0x000fe20000011431 */
[----:B------:R-:W-:Y:S01]  /*18570*/  IMAD R11, R48, UR4, RZ ;  /* 0x00000004300b7c24 */ /* 0x000fe2000f8e02ff */
[----:B------:R-:W-:Y:S02]  /*18580*/  LOP3.LUT R8, R9, 0x380, RZ, 0xc0, !PT ;  /* 0x0000038009087812 */ /* 0x000fe400078ec0ff */
[----:B------:R-:W-:Y:S01]  /*18590*/  SEL R225, R225, RZ, !P2 ;  /* 0x000000ffe1e17207 */ /* 0x000fe20005000000 */
[----:B------:R-:W-:Y:S01]  /*185a0*/  IMAD.WIDE.U32 R6, R218, UR4, R20 ;  /* 0x00000004da067c25 */ /* 0x000fe2000f8e0014 */
[----:B------:R-:W-:-:S02]  /*185b0*/  SHF.R.U64 R8, R8, 0x3, RZ ;  /* 0x0000000308087819 */ /* 0x000fc400000012ff */
[----:B------:R-:W-:Y:S01]  /*185c0*/  SEL R51, R222, RZ, !P2 ;  /* 0x000000ffde337207 */ /* 0x000fe20005000000 */
[----:B------:R-:W-:Y:S01]  /*185d0*/  IMAD R11, R218, UR5, R11 ;  /* 0x00000005da0b7c24 */ /* 0x000fe2000f8e020b */
[----:B------:R-:W-:Y:S01]  /*185e0*/  ULDC.64 UR4, c[0x0][0xb78] ;  /* 0x0002de0000047ab9 */ /* 0x000fe20000000a00 */
[----:B------:R-:W-:Y:S01]  /*185f0*/  LOP3.LUT R8, R8, R9, RZ, 0x3c, !PT ;  /* 0x0000000908087212 */ /* 0x000fe200078e3cff */
[----:B------:R-:W-:Y:S01]  /*18600*/  IMAD R9, R225, UR4, RZ ;  /* 0x00000004e1097c24 */ /* 0x000fe2000f8e02ff */
[C---:B------:R-:W-:Y:S01]  /*18610*/  IADD3 R25, P2, R4.reuse, 0x3000, RZ ;  /* 0x0000300004197810 */ /* 0x040fe20007f5e0ff */
[----:B------:R-:W-:Y:S01]  /*18620*/  IMAD.IADD R7, R7, 0x1, R11 ;  /* 0x0000000107077824 */ /* 0x000fe200078e020b */
[----:B------:R-:W-:Y:S01]  /*18630*/  IADD3 R13, P1, R4, 0x2000, RZ ;  /* 0x00002000040d7810 */ /* 0x000fe20007f3e0ff */
[----:B------:R-:W-:Y:S01]  /*18640*/  IMAD R11, R224, 0x80, R213 ;  /* 0x00000080e00b7824 */ /* 0x000fe200078e02d5 */
[----:B------:R-:W-:Y:S01]  /*18650*/  LOP3.LUT R24, R25, 0x380, RZ, 0xc0, !PT ;  /* 0x0000038019187812 */ /* 0x000fe200078ec0ff */
[----:B------:R-:W-:Y:S01]  /*18660*/  IMAD.WIDE.U32 R6, R51, UR4, R6 ;  /* 0x0000000433067c25 */ /* 0x000fe2000f8e0006 */
[----:B------:R-:W-:-:S02]  /*18670*/  LOP3.LUT R12, R13, 0x380, RZ, 0xc0, !PT ;  /* 0x000003800d0c7812 */ /* 0x000fc400078ec0ff */
[----:B------:R-:W-:Y:S01]  /*18680*/  SHF.R.U64 R24, R24, 0x3, RZ ;  /* 0x0000000318187819 */ /* 0x000fe200000012ff */
[----:B------:R-:W-:Y:S01]  /*18690*/  IMAD R10, R51, UR5, R9 ;  /* 0x00000005330a7c24 */ /* 0x000fe2000f8e0209 */
[----:B------:R-:W-:Y:S01]  /*186a0*/  SHF.R.S32.HI R9, RZ, 0x1f, R11 ;  /* 0x0000001fff097819 */ /* 0x000fe2000001140b */
[----:B------:R-:W-:Y:S01]  /*186b0*/  ULDC.64 UR4, c[0x0][0xb40] ;  /* 0x0002d00000047ab9 */ /* 0x000fe20000000a00 */
[----:B------:R-:W-:Y:S02]  /*186c0*/  IADD3 R6, P4, R11, R6, RZ ;  /* 0x000000060b067210 */ /* 0x000fe40007f9e0ff */
[----:B------:R-:W-:Y:S02]  /*186d0*/  SHF.R.U64 R12, R12, 0x3, RZ ;  /* 0x000000030c0c7819 */ /* 0x000fe400000012ff */
[----:B------:R-:W-:Y:S02]  /*186e0*/  IADD3.X R9, R9, R7, R10, P4, !PT ;  /* 0x0000000709097210 */ /* 0x000fe400027fe40a */
[----:B------:R-:W-:-:S02]  /*186f0*/  LEA R44, P5, R6, UR4, 0x2 ;  /* 0x00000004062c7c11 */ /* 0x000fc4000f8a10ff */
[----:B------:R-:W-:Y:S01]  /*18700*/  LOP3.LUT R24, R24, R25, RZ, 0x3c, !PT ;  /* 0x0000001918187212 */ /* 0x000fe200078e3cff */
[----:B------:R-:W-:Y:S01]  /*18710*/  IMAD.X R25, RZ, RZ, R5, P2 ;  /* 0x000000ffff197224 */ /* 0x000fe200010e0605 */
[----:B------:R-:W-:Y:S01]  /*18720*/  LEA.HI.X R45, R6, UR5, R9, 0x2, P5 ;  /* 0x00000005062d7c11 */ /* 0x000fe2000a8f1409 */
[----:B------:R-:W-:Y:S01]  /*18730*/  IMAD.X R9, RZ, RZ, R5, P0 ;  /* 0x000000ffff097224 */ /* 0x000fe200000e0605 */
[----:B------:R-:W-:Y:S01]  /*18740*/  LOP3.LUT P0, RZ, R227, 0x3, RZ, 0xc0, !PT ;  /* 0x00000003e3ff7812 */ /* 0x000fe2000780c0ff */
[----:B------:R-:W-:Y:S01]  /*18750*/  VIADD R6, R11, 0x8 ;  /* 0x000000080b067836 */ /* 0x000fe20000000000 */
[C---:B------:R-:W-:Y:S01]  /*18760*/  IADD3 R29, P3, R4.reuse, 0x4000, RZ ;  /* 0x00004000041d7810 */ /* 0x040fe20007f7e0ff */
[----:B------:R-:W-:Y:S01]  /*18770*/  ULDC.64 UR4, c[0x0][0xaa0] ;  /* 0x0002a80000047ab9 */ /* 0x000fe20000000a00 */
        /* <DEDUP_REMOVED lines=45> */
[----:B------:R-:W-:-:S04]  /*18a50*/  IMAD.WIDE.U32 R20, R49, UR4, R20 ;  /* 0x0000000431147c25 */ /* 0x000fc8000f8e0014 */
[----:B------:R-:W-:Y:S01]  /*18a60*/  IMAD R49, R49, UR5, R46 ;  /* 0x0000000531317c24 */ /* 0x000fe2000f8e022e */
[----:B------:R-:W-:Y:S01]  /*18a70*/  ULDC.64 UR4, c[0x0][0xae0] ;  /* 0x0002b80000047ab9 */ /* 0x000fe20000000a00 */
[----:B------:R-:W-:Y:S02]  /*18a80*/  IMAD R47, R224, -0x80, R47 ;  /* 0xffffff80e02f7824 */ /* 0x000fe400078e022f */
[----:B------:R-:W-:Y:S02]  /*18a90*/  IMAD.IADD R21, R21, 0x1, R49 ;  /* 0x0000000115157824 */ /* 0x000fe400078e0231 */
[----:B---3--:R-:W-:Y:S01]  /*18aa0*/  IMAD R3, R48, UR4, RZ ;  /* 0x0000000430037c24 */ /* 0x008fe2000f8e02ff */
[----:B------:R-:W-:Y:S01]  /*18ab0*/  ISETP.GE.AND P3, PT, R18, R47, PT ;  /* 0x0000002f1200720c */ /* 0x000fe20003f66270 */
[----:B------:R-:W-:-:S04]  /*18ac0*/  IMAD.WIDE.U32 R20, R218, UR4, R20 ;  /* 0x00000004da147c25 */ /* 0x000fc8000f8e0014 */
[----:B------:R-:W-:Y:S01]  /*18ad0*/  IMAD R3, R218, UR5, R3 ;  /* 0x00000005da037c24 */ /* 0x000fe2000f8e0203 */
[----:B------:R-:W-:Y:S01]  /*18ae0*/  ULDC.64 UR4, c[0x0][0xae8] ;  /* 0x0002ba0000047ab9 */ /* 0x000fe20000000a00 */
[----:B----4-:R-:W-:Y:S02]  /*18af0*/  VIADD R0, R2, 0x28820 ;  /* 0x0002882002007836 */ /* 0x010fe40000000000 */
[----:B------:R-:W-:Y:S02]  /*18b00*/  IMAD R44, R225, UR4, RZ ;  /* 0x00000004e12c7c24 */ /* 0x000fe4000f8e02ff */
[----:B------:R-:W-:Y:S01]  /*18b10*/  IMAD.IADD R21, R21, 0x1, R3 ;  /* 0x0000000115157824 */ /* 0x000fe200078e0203 */
[----:B------:R-:W-:Y:S01]  /*18b20*/  PRMT R0, RZ, 0x654, R0 ;  /* 0x00000654ff007816 */ /* 0x000fe20000000000 */
[----:B------:R-:W-:Y:S01]  /*18b30*/  IMAD R3, R51, UR5, R44 ;  /* 0x0000000533037c24 */ /* 0x000fe2000f8e022c */
[-C--:B------:R-:W-:Y:S02]  /*18b40*/  ISETP.GE.AND P0, PT, R188, R47.reuse, PT ;  /* 0x0000002fbc00720c */ /* 0x080fe40003f06270 */
[-C--:B------:R-:W-:Y:S01]  /*18b50*/  ISETP.GE.AND P1, PT, R187, R47.reuse, PT ;  /* 0x0000002fbb00720c */ /* 0x080fe20003f26270 */
[----:B0-----:R0:W-:Y:S01]  /*18b60*/  SYNCS.ARRIVE.TRANS64.RED.A1T0 RZ, [R0+URZ], RZ ;  /* 0x000000ff00ff79a7 */ /* 0x0011e2000810043f */
[----:B------:R-:W-:Y:S01]  /*18b70*/  ISETP.GE.AND P2, PT, R189, R47, PT ;  /* 0x0000002fbd00720c */ /* 0x000fe20003f46270 */
[----:B------:R-:W-:Y:S01]  /*18b80*/  IMAD.WIDE.U32 R46, R51, UR4, R20 ;  /* 0x00000004332e7c25 */ /* 0x000fe2000f8e0014 */
[----:B------:R-:W-:Y:S03]  /*18b90*/  BSSY B1, `(.L_x_7959) ;  /* 0x0000013000017945 */ /* 0x000fe60003800000 */
[----:B------:R-:W-:-:S04]  /*18ba0*/  IMAD.WIDE R44, R224, 0x80, R18 ;  /* 0x00000080e02c7825 */ /* 0x000fc800078e0212 */
[----:B------:R-:W-:Y:S01]  /*18bb0*/  IMAD.IADD R51, R47, 0x1, R3 ;  /* 0x000000012f337824 */ /* 0x000fe200078e0203 */
[----:B0-----:R-:W-:Y:S06]  /*18bc0*/  @P3 BRA `(.L_x_7960) ;  /* 0x00000000003c3947 */ /* 0x001fec0003800000 */
        /* <DEDUP_REMOVED lines=15> */
.L_x_7960:
[----:B------:R-:W-:Y:S05]  /*18cc0*/  BSYNC B1 ;  /* 0x0000000000017941 */ /* 0x000fea0003800000 */
.L_x_7959:
[----:B------:R-:W-:Y:S04]  /*18cd0*/  BSSY B1, `(.L_x_7961) ;  /* 0x0000013000017945 */ /* 0x000fe80003800000 */
[----:B------:R-:W-:Y:S05]  /*18ce0*/  @P0 BRA `(.L_x_7962) ;  /* 0x0000000000440947 */ /* 0x000fea0003800000 */
[----:B------:R-:W-:Y:S01]  /*18cf0*/  IADD3 R3, P0, R44, 0x20, RZ ;  /* 0x000000202c037810 */ /* 0x000fe20007f1e0ff */
[----:B------:R-:W-:Y:S01]  /*18d00*/  ULDC.64 UR6, c[0x0][0xad8] ;  /* 0x0002b60000067ab9 */ /* 0x000fe20000000a00 */
[----:B0----5:R-:W-:Y:S01]  /*18d10*/  IMAD.MOV.U32 R4, RZ, RZ, R46 ;  /* 0x000000ffff047224 */ /* 0x021fe200078e002e */
        /* <DEDUP_REMOVED lines=14> */
.L_x_7962:
[----:B------:R-:W-:Y:S05]  /*18e00*/  BSYNC B1 ;  /* 0x0000000000017941 */ /* 0x000fea0003800000 */
.L_x_7961:
        /* <DEDUP_REMOVED lines=19> */
.L_x_7964:
[----:B------:R-:W-:Y:S05]  /*18f40*/  BSYNC B1 ;  /* 0x0000000000017941 */ /* 0x000fea0003800000 */
.L_x_7963:
[----:B------:R-:W-:Y:S05]  /*18f50*/  @P2 BRA `(.L_x_7965) ;  /* 0x0000000800a82947 */ /* 0x000fea0003800000 */
[----:B------:R-:W-:Y:S01]  /*18f60*/  IADD3 R3, P0, R44, 0x60, RZ ;  /* 0x000000602c037810 */ /* 0x000fe20007f1e0ff */
[----:B------:R-:W-:Y:S01]  /*18f70*/  ULDC.64 UR6, c[0x0][0xad8] ;  /* 0x0002b60000067ab9 */ /* 0x000fe20000000a00 */
[----:B0----5:R-:W-:Y:S01]  /*18f80*/  IMAD.MOV.U32 R4, RZ, RZ, R46 ;  /* 0x000000ffff047224 */ /* 0x021fe200078e002e */
        /* <DEDUP_REMOVED lines=16> */
.L_x_7957:
        /* <DEDUP_REMOVED lines=15> */
[----:B------:R-:W-:Y:S01]  /*19180*/  ISETP.GT.AND P2, PT, R233, 0x7f, PT ;  /* 0x0000007fe900780c */ /* 0x000fe20003f44270 */
[----:B------:R-:W-:-:S12]  /*19190*/  @P1 BRA `(.L_x_7966) ;  /* 0x0000000000101947 */ /* 0x000fd80003800000 */
[----:B------:R-:W-:Y:S05]  /*191a0*/  @!P0 BRA `(.L_x_7966) ;  /* 0x00000000000c8947 */ /* 0x000fea0003800000 */
[----:B------:R-:W4:Y:S04]  /*191b0*/  LDG.E R0, desc[UR38][R4.64] ;  /* 0x0000002604007981 */ /* 0x000f28000c1e1900 */
[----:B-----5:R-:W4:Y:S02]  /*191c0*/  LDG.E R3, desc[UR38][R4.64+0x4] ;  /* 0x0000042604037981 */ /* 0x020f24000c1e1900 */
[----:B----4-:R-:W-:-:S07]  /*191d0*/  IMAD.IADD R3, R3, 0x1, -R0 ;  /* 0x0000000103037824 */ /* 0x010fce00078e0a00 */
.L_x_7966:
[----:B------:R-:W-:Y:S01]  /*191e0*/  BSSY B1, `(.L_x_7967) ;  /* 0x000001c000017945 */ /* 0x000fe20003800000 */
[----:B------:R-:W-:Y:S02]  /*191f0*/  SHF.R.S32.HI R10, RZ, 0x1f, R218 ;  /* 0x0000001fff0a7819 */ /* 0x000fe400000114da */
[----:B------:R-:W-:Y:S02]  /*19200*/  SEL R11, R222, RZ, !P0 ;  /* 0x000000ffde0b7207 */ /* 0x000fe40004000000 */
[----:B------:R-:W-:Y:S02]  /*19210*/  SEL R225, R225, RZ, !P0 ;  /* 0x000000ffe1e17207 */ /* 0x000fe40004000000 */
[----:B-----5:R-:W-:Y:S01]  /*19220*/  SHF.R.S32.HI R8, RZ, 0x1f, R9 ;  /* 0x0000001fff087819 */ /* 0x020fe20000011409 */
[----:B------:R-:W-:Y:S06]  /*19230*/  @P2 BRA `(.L_x_7968) ;  /* 0x0000000000582947 */ /* 0x000fec0003800000 */
[----:B---3--:R-:W3:Y:S02]  /*19240*/  S2R R5, SR_TID.X ;  /* 0x0000000000057919 */ /* 0x008ee40000002100 */
[----:B---3--:R-:W-:-:S04]  /*19250*/  IMAD R0, R224, 0x80, R5 ;  /* 0x00000080e0007824 */ /* 0x008fc800078e0205 */
        /* <DEDUP_REMOVED lines=20> */
.L_x_7968:
[----:B------:R-:W-:Y:S05]  /*193a0*/  BSYNC B1 ;  /* 0x0000000000017941 */ /* 0x000fea0003800000 */
.L_x_7967:
[----:B------:R-:W-:Y:S01]  /*193b0*/  ULDC.64 UR4, c[0x0][0xaa0] ;  /* 0x0002a80000047ab9 */ /* 0x000fe20000000a00 */
[----:B---3--:R-:W-:Y:S01]  /*193c0*/  IMAD.MOV.U32 R4, RZ, RZ, R16 ;  /* 0x000000ffff047224 */ /* 0x008fe200078e0010 */
[----:B------:R-:W-:Y:S01]  /*193d0*/  BSSY B1, `(.L_x_7969) ;  /* 0x0000028000017945 */ /* 0x000fe20003800000 */
[----:B----4-:R-:W-:Y:S02]  /*193e0*/  IMAD.MOV.U32 R5, RZ, RZ, R17 ;  /* 0x000000ffff057224 */ /* 0x010fe400078e0011 */
        /* <DEDUP_REMOVED lines=8> */
[----:B------:R-:W-:Y:S01]  /*19470*/  IMAD R7, R218, UR5, R7 ;  /* 0x00000005da077c24 */ /* 0x000fe2000f8e0207 */
        /* <DEDUP_REMOVED lines=29> */
.L_x_7970:
[----:B------:R-:W-:Y:S05]  /*19650*/  BSYNC B1 ;  /* 0x0000000000017941 */ /* 0x000fea0003800000 */
.L_x_7969:
        /* <DEDUP_REMOVED lines=17> */
[----:B------:R4:W-:Y:S04]  /*19770*/  @!P3 STG.E.128 desc[UR38][R12.64], RZ ;  /* 0x000000ff0c00b986 */ /* 0x0009e8000c101d26 */
[----:B------:R4:W-:Y:S02]  /*19780*/  @!P4 STG.E.128 desc[UR38][R12.64+0x80], RZ ;  /* 0x000080ff0c00c986 */ /* 0x0009e4000c101d26 */
.L_x_7972:
[----:B------:R-:W-:Y:S05]  /*19790*/  BSYNC B1 ;  /* 0x0000000000017941 */ /* 0x000fea0003800000 */
.L_x_7971:
        /* <DEDUP_REMOVED lines=14> */
[----:B---34-:R-:W-:Y:S01]  /*19880*/  LEA R12, P0, R4, UR6, 0x1 ;  /* 0x00000006040c7c11 */ /* 0x018fe2000f8008ff */
[----:B------:R-:W-:-:S05]  /*19890*/  IMAD.IADD R3, R5, 0x1, R3 ;  /* 0x0000000105037824 */ /* 0x000fca00078e0203 */
[----:B------:R-:W-:-:S05]  /*198a0*/  LEA.HI.X R13, R4, UR7, R3, 0x1, P0 ;  /* 0x00000007040d7c11 */ /* 0x000fca00080f0c03 */
[----:B------:R3:W-:Y:S04]  /*198b0*/  @!P2 STG.E.128 desc[UR38][R12.64], RZ ;  /* 0x000000ff0c00a986 */ /* 0x0007e8000c101d26 */
[----:B------:R3:W-:Y:S02]  /*198c0*/  @!P3 STG.E.128 desc[UR38][R12.64+0x80], RZ ;  /* 0x000080ff0c00b986 */ /* 0x0007e4000c101d26 */
.L_x_7974:
[----:B------:R-:W-:Y:S05]  /*198d0*/  BSYNC B1 ;  /* 0x0000000000017941 */ /* 0x000fea0003800000 */
.L_x_7973:
        /* <DEDUP_REMOVED lines=18> */
.L_x_7965:
[----:B------:R-:W-:Y:S05]  /*19a00*/  BSYNC B0 ;  /* 0x0000000000007941 */ /* 0x000fea0003800000 */
.L_x_7956:
[----:B------:R-:W-:Y:S02]  /*19a10*/  ULDC UR4, c[0x0][0xc14] ;  /* 0x0003050000047ab9 */ /* 0x000fe40000000800 */
[----:B--2---:R-:W-:-:S13]  /*19a20*/  ISETP.GE.AND P0, PT, R195, UR4, PT ;  /* 0x00000004c3007c0c */ /* 0x004fda000bf06270 */
[----:B------:R-:W-:Y:S05]  /*19a30*/  @!P0 BRA `(.L_x_7975) ;  /* 0xfffffe7400b48947 */ /* 0x000fea000383ffff */
[----:B------:R-:W-:Y:S05]  /*19a40*/  BRA `(.L_x_7754) ;  /* 0x0000005c00ac7947 */ /* 0x000fea0003800000 */
.L_x_7752:
[----:B------:R-:W-:-:S08]  /*19a50*/  NOP ;  /* 0x0000000000007918 */ /* 0x000fd00000000000 */
[----:B--2---:R-:W0:-:S00]  /*19a60*/  USETMAXREG.DEALLOC.CTAPOOL 0x18 ;  /* 0x00000018000079c8 */ /* 0x004e0000080e0500 */
        /* <DEDUP_REMOVED lines=59> */
.L_x_7980:
        /* <DEDUP_REMOVED lines=16> */
.L_x_7979:
[----:B------:R-:W-:Y:S05]  /*19f20*/  BSYNC B0 ;  /* 0x0000000000007941 */ /* 0x000fea0003800000 */
.L_x_7978:
        /* <DEDUP_REMOVED lines=25> */
.L_x_7976:
        /* <DEDUP_REMOVED lines=20> */
.L_x_7981:
        /* <DEDUP_REMOVED lines=56> */
.L_x_7977:
[----:B------:R-:W-:Y:S02]  /*1a580*/  IMAD.MOV.U32 R17, RZ, RZ, RZ ;  /* 0x000000ffff117224 */ /* 0x000fe400078e00ff */
[----:B------:R-:W-:Y:S02]  /*1a590*/  IMAD.U32 R16, RZ, RZ, UR6 ;  /* 0x00000006ff107e24 */ /* 0x000fe4000f8e00ff */
[----:B------:R-:W-:-:S07]  /*1a5a0*/  IMAD.MOV.U32 R18, RZ, RZ, RZ ;  /* 0x000000ffff127224 */ /* 0x000fce00078e00ff */
.L_x_7982:
        /* <DEDUP_REMOVED lines=22> */
[----:B------:R-:W-:Y:S01]  /*1a710*/  ULDC.64 UR40, c[0x0][0x198] ;  /* 0x0000660000287ab9 */ /* 0x000fe20000000a00 */
[----:B------:R-:W-:Y:S02]  /*1a720*/  ULDC UR36, c[0x0][0xc] ;  /* 0x0000030000247ab9 */ /* 0x000fe40000000800 */
[----:B------:R-:W-:Y:S02]  /*1a730*/  LOP3.LUT R2, R2, 0xfffffffd, RZ, 0xc0, !PT ;  /* 0xfffffffd02027812 */ /* 0x000fe400078ec0ff */
[----:B--2---:R-:W-:Y:S02]  /*1a740*/  LOP3.LUT R3, R4, 0x2, RZ, 0xfc, !PT ;  /* 0x0000000204037812 */ /* 0x004fe400078efcff */
[----:B------:R-:W1:Y:S03]  /*1a750*/  S2R R4, SR_TID.X ;  /* 0x0000000000047919 */ /* 0x000e660000002100 */
[----:B------:R2:W-:Y:S04]  /*1a760*/  STL [R1+0x2c], R3 ;  /* 0x00002c0301007387 */ /* 0x0005e80000100800 */
[----:B------:R2:W-:Y:S04]  /*1a770*/  STL [R1+0xc], RZ ;  /* 0x00000cff01007387 */ /* 0x0005e80000100800 */
[----:B------:R2:W-:Y:S04]  /*1a780*/  STL [R1+0x10], R0 ;  /* 0x0000100001007387 */ /* 0x0005e80000100800 */
        /* <DEDUP_REMOVED lines=9> */
.L_x_8072:
[----:B--23--:R-:W1:Y:S02]  /*1a820*/  LDC.64 R2, c[0x0][0xc60] ;  /* 0x00031800ff027b82 */ /* 0x00ce640000000a00 */
        /* <DEDUP_REMOVED lines=56> */
.L_x_7984:
        /* <DEDUP_REMOVED lines=14> */
.L_x_7985:
[----:B------:R-:W-:Y:S05]  /*1ac90*/  @!P3 BRA `(.L_x_7986) ;  /* 0x00000000000cb947 */ /* 0x000fea0003800000 */
[----:B------:R-:W2:Y:S04]  /*1aca0*/  LDG.E R9, desc[UR38][R6.64] ;  /* 0x0000002606097981 */ /* 0x000ea8000c1e1900 */
[----:B------:R-:W2:Y:S02]  /*1acb0*/  LDG.E R6, desc[UR38][R6.64+0x4] ;  /* 0x0000042606067981 */ /* 0x000ea4000c1e1900 */
[----:B--2---:R-:W-:-:S07]  /*1acc0*/  IMAD.IADD R9, R6, 0x1, -R9 ;  /* 0x0000000106097824 */ /* 0x004fce00078e0a09 */
.L_x_7986:
[----:B01----:R-:W2:Y:S01]  /*1acd0*/  @P1 LDG.E R2, desc[UR38][R4.64] ;  /* 0x0000002604021981 */ /* 0x003ea2000c1e1900 */
        /* <DEDUP_REMOVED lines=8> */
[----:B------:R-:W-:-:S05]  /*1ad60*/  VIADD R2, R2, 0x7f ;  /* 0x0000007f02027836 */ /* 0x000fca0000000000 */
[----:B------:R-:W-:-:S04]  /*1ad70*/  SHF.R.S32.HI R3, RZ, 0x1f, R2 ;  /* 0x0000001fff037819 */ /* 0x000fc80000011402 */
[----:B------:R-:W-:Y:S02]  /*1ad80*/  LEA.HI R3, R3, R2, RZ, 0x7 ;  /* 0x0000000203037211 */ /* 0x000fe400078f38ff */
[----:B------:R-:W-:-:S04]  /*1ad90*/  SHF.R.S32.HI R2, RZ, 0x1f, R10 ;  /* 0x0000001fff027819 */ /* 0x000fc8000001140a */
[----:B------:R-:W-:Y:S02]  /*1ada0*/  LEA.HI R2, R2, R10, RZ, 0x7 ;  /* 0x0000000a02027211 */ /* 0x000fe400078f38ff */
[----:B------:R-:W-:Y:S02]  /*1adb0*/  SHF.R.S32.HI R3, RZ, 0x7, R3 ;  /* 0x00000007ff037819 */ /* 0x000fe40000011403 */
[----:B------:R-:W-:-:S04]  /*1adc0*/  SHF.R.S32.HI R2, RZ, 0x7, R2 ;  /* 0x00000007ff027819 */ /* 0x000fc80000011402 */
[----:B------:R-:W-:Y:S01]  /*1add0*/  VIMNMX R6, R3, R2, PT ;  /* 0x0000000203067248 */ /* 0x000fe20003fe0100 */
[----:B------:R-:W-:-:S04]  /*1ade0*/  IMAD.MOV R3, RZ, RZ, -R9 ;  /* 0x000000ffff037224 */ /* 0x000fc800078e0a09 */
[----:B------:R-:W-:Y:S01]  /*1adf0*/  IMAD R2, R6, 0x80, -R9 ;  /* 0x0000008006027824 */ /* 0x000fe200078e0a09 */
[----:B------:R-:W-:-:S04]  /*1ae00*/  VIMNMX R3, RZ, R3, !PT ;  /* 0x00000003ff037248 */ /* 0x000fc80007fe0100 */
[----:B------:R-:W-:-:S04]  /*1ae10*/  VIMNMX R0, R2, R0, PT ;  /* 0x0000000002007248 */ /* 0x000fc80003fe0100 */
[----:B------:R-:W-:Y:S01]  /*1ae20*/  ISETP.GT.AND P0, PT, R0, R3, PT ;  /* 0x000000030000720c */ /* 0x000fe20003f04270 */
[----:B------:R0:W-:-:S12]  /*1ae30*/  STL [R1+0x20], R6 ;  /* 0x0000200601007387 */ /* 0x0001d80000100800 */
[----:B------:R-:W-:Y:S01]  /*1ae40*/  @P0 VIADD R2, R0, 0x7f ;  /* 0x0000007f00020836 */ /* 0x000fe20000000000 */
[----:B------:R-:W-:-:S04]  /*1ae50*/  SHF.R.U32.HI R0, RZ, 0x7, R3 ;  /* 0x00000007ff007819 */ /* 0x000fc80000011603 */
[----:B------:R-:W-:Y:S01]  /*1ae60*/  @P0 SHF.R.S32.HI R3, RZ, 0x1f, R2 ;  /* 0x0000001fff030819 */ /* 0x000fe20000011402 */
[----:B------:R-:W-:-:S03]  /*1ae70*/  IMAD.MOV.U32 R4, RZ, RZ, R0 ;  /* 0x000000ffff047224 */ /* 0x000fc600078e0000 */
[----:B------:R-:W-:-:S04]  /*1ae80*/  @P0 LEA.HI R2, R3, R2, RZ, 0x7 ;  /* 0x0000000203020211 */ /* 0x000fc800078f38ff */
[----:B------:R-:W-:-:S04]  /*1ae90*/  @P0 SHF.R.S32.HI R4, RZ, 0x7, R2 ;  /* 0x00000007ff040819 */ /* 0x000fc80000011402 */
        /* <DEDUP_REMOVED lines=12> */
.L_x_8190:
[----:B------:R-:W-:-:S03]  /*1af60*/  UMOV UR4, 0xffffffff ;  /* 0xffffffff00047882 */ /* 0x000fc60000000000 */
[----:B------:R-:W-:Y:S05]  /*1af70*/  BRA.DIV UR4, `(.L_x_7990) ;  /* 0x0000006204b87947 */ /* 0x000fea000b800000 */
[----:B------:R-:W-:-:S13]  /*1af80*/  ELECT P6, URZ, PT ;  /* 0x00000000003f782f */ /* 0x000fda00038c0000 */
.L_x_8193:
        /* <DEDUP_REMOVED lines=12> */
.L_x_8194:
[----:B------:R-:W-:Y:S05]  /*1b050*/  BSYNC B1 ;  /* 0x0000000000017941 */ /* 0x000fea0003800000 */
.L_x_7991:
        /* <DEDUP_REMOVED lines=8> */
.L_x_8195:
        /* <DEDUP_REMOVED lines=11> */
.L_x_7996:
        /* <DEDUP_REMOVED lines=24> */
.L_x_8196:
        /* <DEDUP_REMOVED lines=10> */
.L_x_7998:
        /* <DEDUP_REMOVED lines=20> */
.L_x_7994:
[----:B------:R-:W-:Y:S05]  /*1b4f0*/  BSYNC B1 ;  /* 0x0000000000017941 */ /* 0x000fea0003800000 */
.L_x_7993:
[----:B0-----:R-:W2:Y:S04]  /*1b500*/  LDL.LU R5, [R1+0xc] ;  /* 0x00000c0001057983 */ /* 0x001ea80000300800 */
        /* <DEDUP_REMOVED lines=15> */
.L_x_8005:
        /* <DEDUP_REMOVED lines=9> */
.L_x_8197:
        /* <DEDUP_REMOVED lines=11> */
.L_x_8002:
        /* <DEDUP_REMOVED lines=22> */
.L_x_8198:
        /* <DEDUP_REMOVED lines=8> */
.L_x_8004:
        /* <DEDUP_REMOVED lines=19> */
.L_x_8000:
[----:B------:R-:W-:Y:S05]  /*1ba50*/  BSYNC B1 ;  /* 0x0000000000017941 */ /* 0x000fea0003800000 */
.L_x_7999:
        /* <DEDUP_REMOVED lines=13> */
.L_x_7988:
[----:B------:R-:W-:Y:S05]  /*1bb30*/  BSYNC B0 ;  /* 0x0000000000007941 */ /* 0x000fea0003800000 */
.L_x_7987:
        /* <DEDUP_REMOVED lines=23> */
.L_x_8007:
        /* <DEDUP_REMOVED lines=23> */
.L_x_8009:
        /* <DEDUP_REMOVED lines=20> */
.L_x_8011:
        /* <DEDUP_REMOVED lines=16> */
.L_x_8010:
[----:B------:R-:W2:Y:S01]  /*1c060*/  LDL.LU R2, [R1+0x24] ;  /* 0x0000240001027983 */ /* 0x000ea20000300800 */
[----:B------:R-:W-:-:S03]  /*1c070*/  ULDC.64 UR4, c[0x0][0x9f8] ;  /* 0x00027e0000047ab9 */ /* 0x000fc60000000a00 */
[----:B------:R-:W3:Y:S04]  /*1c080*/  LDL.LU R0, [R1+0x28] ;  /* 0x0000280001007983 */ /* 0x000ee80000300800 */
[----:B------:R-:W4:Y:S04]  /*1c090*/  LDL.LU R4, [R1+0x38] ;  /* 0x0000380001047983 */ /* 0x000f280000300800 */
[----:B------:R-:W4:Y:S01]  /*1c0a0*/  LDL.LU R6, [R1+0x1c] ;  /* 0x00001c0001067983 */ /* 0x000f220000300800 */
[----:B------:R-:W-:-:S04]  /*1c0b0*/  ISETP.NE.U32.AND P0, PT, RZ, UR4, PT ;  /* 0x00000004ff007c0c */ /* 0x000fc8000bf05070 */
[----:B------:R-:W-:Y:S01]  /*1c0c0*/  ISETP.NE.AND.EX P0, PT, RZ, UR5, PT, P0 ;  /* 0x00000005ff007c0c */ /* 0x000fe2000bf05300 */
[----:B0-----:R-:W0:Y:S01]  /*1c0d0*/  S2R R7, SR_TID.X ;  /* 0x0000000000077919 */ /* 0x001e220000002100 */
[----:B------:R-:W-:Y:S01]  /*1c0e0*/  IMAD.MOV.U32 R5, RZ, RZ, R18 ;  /* 0x000000ffff057224 */ /* 0x000fe200078e0012 */
        /* <DEDUP_REMOVED lines=17> */
[----:B0-----:R-:W-:-:S05]  /*1c200*/  @P0 IMAD.HI.U32 R2, R18, R2, RZ ;  /* 0x0000000212020227 */ /* 0x001fca00078e00ff */
[----:B-1----:R-:W-:Y:S02]  /*1c210*/  @P0 SHF.R.U32.HI R5, RZ, R4, R2 ;  /* 0x00000004ff050219 */ /* 0x002fe40000011602 */
[----:B------:R-:W-:-:S04]  /*1c220*/  ISETP.NE.U32.AND P0, PT, RZ, UR4, PT ;  /* 0x00000004ff007c0c */ /* 0x000fc8000bf05070 */
[----:B------:R-:W-:-:S04]  /*1c230*/  ISETP.NE.AND.EX P0, PT, RZ, UR5, PT, P0 ;  /* 0x00000005ff007c0c */ /* 0x000fc8000bf05300 */
[----:B------:R-:W-:-:S09]  /*1c240*/  SEL R2, R6, RZ, !P0 ;  /* 0x000000ff06027207 */ /* 0x000fd20004000000 */
.L_x_8012:
        /* <DEDUP_REMOVED lines=16> */
.L_x_8013:
        /* <DEDUP_REMOVED lines=18> */
.L_x_8201:
[----:B------:R-:W-:Y:S01]  /*1c470*/  UMOV UR4, 0xffffffff ;  /* 0xffffffff00047882 */ /* 0x000fe20000000000 */
[----:B------:R-:W-:Y:S02]  /*1c480*/  SHF.R.S32.HI R17, RZ, 0x1f, R0 ;  /* 0x0000001fff117819 */ /* 0x000fe40000011400 */
[----:B------:R-:W-:Y:S05]  /*1c490*/  BRA.DIV UR4, `(.L_x_8015) ;  /* 0x0000005204287947 */ /* 0x000fea000b800000 */
[----:B------:R-:W-:-:S13]  /*1c4a0*/  ELECT P6, URZ, PT ;  /* 0x00000000003f782f */ /* 0x000fda00038c0000 */
.L_x_8204:
        /* <DEDUP_REMOVED lines=21> */
.L_x_8017:
        /* <DEDUP_REMOVED lines=9> */
.L_x_8205:
        /* <DEDUP_REMOVED lines=11> */
.L_x_8019:
        /* <DEDUP_REMOVED lines=27> */
.L_x_8016:
        /* <DEDUP_REMOVED lines=39> */
.L_x_8206:
[----:B------:R-:W-:Y:S05]  /*1cb60*/  BSYNC B0 ;  /* 0x0000000000007941 */ /* 0x000fea0003800000 */
.L_x_8020:
        /* <DEDUP_REMOVED lines=34> */
[----:B------:R-:W-:-:S04]  /*1cd90*/  IMAD.MOV.U32 R10, RZ, RZ, R3 ;  /* 0x000000ffff0a7224 */ /* 0x000fc800078e0003 */
[----:B------:R-:W-:-:S04]  /*1cda0*/  IMAD.WIDE.U32 R10, R0, UR4, R10 ;  /* 0x00000004000a7c25 */ /* 0x000fc8000f8e000a */
[----:B------:R-:W-:Y:S01]  /*1cdb0*/  IMAD.IADD R7, R7, 0x1, R11 ;  /* 0x0000000107077824 */ /* 0x000fe200078e020b */
[----:B------:R-:W-:-:S04]  /*1cdc0*/  LEA R8, P0, R10, R8, 0x2 ;  /* 0x000000080a087211 */ /* 0x000fc800078010ff */
[----:B------:R-:W-:Y:S01]  /*1cdd0*/  LEA.HI.X R9, R10, R9, R7, 0x2, P0 ;  /* 0x000000090a097211 */ /* 0x000fe200000f1407 */
[----:B------:R-:W-:-:S04]  /*1cde0*/  IMAD.MOV R7, RZ, RZ, -R3 ;  /* 0x000000ffff077224 */ /* 0x000fc800078e0a03 */
[----:B------:R0:W5:Y:S01]  /*1cdf0*/  LDG.E R3, desc[UR38][R8.64] ;  /* 0x0000002608037981 */ /* 0x000162000c1e1900 */
[----:B------:R-:W-:-:S07]  /*1ce00*/  IMAD R7, R14, R7, R2 ;  /* 0x000000070e077224 */ /* 0x000fce00078e0202 */
.L_x_8028:
[----:B0-----:R-:W0:Y:S01]  /*1ce10*/  S2R R9, SR_CgaCtaId ;  /* 0x0000000000097919 */ /* 0x001e220000008800 */
[----:B------:R-:W-:-:S04]  /*1ce20*/  MOV R8, 0x400 ;  /* 0x0000040000087802 */ /* 0x000fc80000000f00 */
[----:B0-----:R-:W-:Y:S02]  /*1ce30*/  LEA R8, R9, R8, 0x18 ;  /* 0x0000000809087211 */ /* 0x001fe400078ec0ff */
[----:B------:R-:W-:-:S03]  /*1ce40*/  SHF.L.U32 R9, R13, 0x1f, RZ ;  /* 0x0000001f0d097819 */ /* 0x000fc600000006ff */
[----:B------:R-:W-:-:S04]  /*1ce50*/  IMAD R8, R12, 0x8, R8 ;  /* 0x000000080c087824 */ /* 0x000fc800078e0208 */
[----:B------:R-:W0:Y:S02]  /*1ce60*/  SYNCS.PHASECHK.TRANS64.TRYWAIT P0, [R8+URZ+0x28840], R9 ;  /* 0x02884009080075a7 */ /* 0x000e24000800017f */
[----:B0-----:R-:W-:Y:S05]  /*1ce70*/  @!P0 BRA `(.L_x_8029) ;  /* 0x0000004800048947 */ /* 0x001fea0003800000 */
.L_x_8207:
        /* <DEDUP_REMOVED lines=11> */
.L_x_8030:
        /* <DEDUP_REMOVED lines=32> */
.L_x_8208:
[----:B------:R-:W2:Y:S01]  /*1d130*/  LDL R10, [R1+0x2c] ;  /* 0x00002c00010a7983 */ /* 0x000ea20000100800 */
[----:B------:R-:W1:Y:S02]  /*1d140*/  S2R R11, SR_TID.X ;  /* 0x00000000000b7919 */ /* 0x000e640000002100 */
[----:B-1----:R-:W-:-:S04]  /*1d150*/  LOP3.LUT R11, R11, 0x7f, RZ, 0xc0, !PT ;  /* 0x0000007f0b0b7812 */ /* 0x002fc800078ec0ff */
[----:B------:R-:W-:-:S13]  /*1d160*/  ISETP.NE.AND P0, PT, R11, RZ, PT ;  /* 0x000000ff0b00720c */ /* 0x000fda0003f05270 */
[----:B0-----:R-:W-:-:S04]  /*1d170*/  @!P0 IMAD.MOV.U32 R9, RZ, RZ, 0x8000 ;  /* 0x00008000ff098424 */ /* 0x001fc800078e00ff */
[----:B------:R2:W-:Y:S02]  /*1d180*/  @!P0 SYNCS.ARRIVE.TRANS64 RZ, [R8+URZ+0x28850], R9 ;  /* 0x0288500908ff89a7 */ /* 0x0005e4000800003f */
[----:B--2---:R-:W-:-:S04]  /*1d190*/  PRMT R9, R10, 0x9910, RZ ;  /* 0x000099100a097816 */ /* 0x004fc800000000ff */
[----:B------:R-:W-:-:S13]  /*1d1a0*/  ISETP.NE.AND P0, PT, R9, 0x2, PT ;  /* 0x000000020900780c */ /* 0x000fda0003f05270 */
[----:B------:R-:W-:Y:S05]  /*1d1b0*/  @P0 BRA `(.L_x_8032) ;  /* 0x0000000000040947 */ /* 0x000fea0003800000 */
[----:B------:R-:W-:Y:S01]  /*1d1c0*/  BPT.TRAP 0x1 ;  /* 0x000000040000795c */ /* 0x000fe20000300000 */
.L_x_8032:
[----:B------:R-:W2:Y:S02]  /*1d1d0*/  LDL R9, [R1+0x14] ;  /* 0x0000140001097983 */ /* 0x000ea40000100800 */
[----:B--2---:R-:W-:-:S13]  /*1d1e0*/  LOP3.LUT P0, RZ, R9, 0x40, RZ, 0xc0, !PT ;  /* 0x0000004009ff7812 */ /* 0x004fda000780c0ff */
[----:B------:R-:W-:Y:S05]  /*1d1f0*/  @P0 BRA `(.L_x_8033) ;  /* 0x0000000000040947 */ /* 0x000fea0003800000 */
[----:B------:R-:W-:Y:S01]  /*1d200*/  BPT.TRAP 0x1 ;  /* 0x000000040000795c */ /* 0x000fe20000300000 */
.L_x_8033:
        /* <DEDUP_REMOVED lines=29> */
.L_x_8027:
[----:B------:R-:W-:Y:S05]  /*1d3e0*/  BSYNC B2 ;  /* 0x0000000000027941 */ /* 0x000fea0003800000 */
.L_x_8026:
[----:B------:R-:W2:Y:S04]  /*1d3f0*/  LDL.LU R3, [R1+0x20] ;  /* 0x0000200001037983 */ /* 0x000ea80000300800 */
[----:B------:R0:W-:Y:S04]  /*1d400*/  STL [R1], R12 ;  /* 0x0000000c01007387 */ /* 0x0001e80000100800 */
[----:B------:R0:W-:Y:S02]  /*1d410*/  STL [R1+0x8], R13 ;  /* 0x0000080d01007387 */ /* 0x0001e40000100800 */
[----:B0-2---:R-:W-:-:S07]  /*1d420*/  VIADD R7, R3, 0xfffffffd ;  /* 0xfffffffd03077836 */ /* 0x005fce0000000000 */
.L_x_8025:
[----:B------:R-:W-:Y:S05]  /*1d430*/  BSYNC B1 ;  /* 0x0000000000017941 */ /* 0x000fea0003800000 */
.L_x_8024:
[----:B------:R-:W-:-:S13]  /*1d440*/  ISETP.NE.AND P0, PT, R2, RZ, PT ;  /* 0x000000ff0200720c */ /* 0x000fda0003f05270 */
[----:B------:R-:W-:Y:S05]  /*1d450*/  @!P0 BRA `(.L_x_8023) ;  /* 0x0000000c00f48947 */ /* 0x000fea0003800000 */
[----:B------:R-:W-:-:S07]  /*1d460*/  IMAD.MOV.U32 R11, RZ, RZ, R6 ;  /* 0x000000ffff0b7224 */ /* 0x000fce00078e0006 */
.L_x_8050:
        /* <DEDUP_REMOVED lines=32> */
.L_x_8036:
[----:B------:R-:W1:Y:S01]  /*1d670*/  S2R R3, SR_CgaCtaId ;  /* 0x0000000000037919 */ /* 0x000e620000008800 */
[----:B------:R-:W-:-:S04]  /*1d680*/  MOV R2, 0x400 ;  /* 0x0000040000027802 */ /* 0x000fc80000000f00 */
[----:B-1----:R-:W-:Y:S02]  /*1d690*/  LEA R2, R3, R2, 0x18 ;  /* 0x0000000203027211 */ /* 0x002fe400078ec0ff */
[----:B------:R-:W-:-:S03]  /*1d6a0*/  SHF.L.U32 R3, R9, 0x1f, RZ ;  /* 0x0000001f09037819 */ /* 0x000fc600000006ff */
[----:B------:R-:W-:-:S04]  /*1d6b0*/  IMAD R2, R8, 0x8, R2 ;  /* 0x0000000808027824 */ /* 0x000fc800078e0202 */
[----:B------:R-:W1:Y:S02]  /*1d6c0*/  SYNCS.PHASECHK.TRANS64.TRYWAIT P0, [R2+URZ+0x28840], R3 ;  /* 0x02884003020075a7 */ /* 0x000e64000800017f */
[----:B-1----:R-:W-:Y:S05]  /*1d6d0*/  @!P0 BRA `(.L_x_8037) ;  /* 0x0000004000148947 */ /* 0x002fea0003800000 */
.L_x_8209:
        /* <DEDUP_REMOVED lines=11> */
.L_x_8038:
        /* <DEDUP_REMOVED lines=32> */
.L_x_8210:
        /* <DEDUP_REMOVED lines=10> */
.L_x_8040:
[----:B------:R-:W2:Y:S02]  /*1da30*/  LDL R3, [R1+0x14] ;  /* 0x0000140001037983 */ /* 0x000ea40000100800 */
[----:B--2---:R-:W-:-:S13]  /*1da40*/  LOP3.LUT P0, RZ, R3, 0x40, RZ, 0xc0, !PT ;  /* 0x0000004003ff7812 */ /* 0x004fda000780c0ff */
[----:B------:R-:W-:Y:S05]  /*1da50*/  @P0 BRA `(.L_x_8041) ;  /* 0x0000000000040947 */ /* 0x000fea0003800000 */
[----:B------:R-:W-:Y:S01]  /*1da60*/  BPT.TRAP 0x1 ;  /* 0x000000040000795c */ /* 0x000fe20000300000 */
.L_x_8041:
        /* <DEDUP_REMOVED lines=29> */
.L_x_8035:
[----:B------:R-:W-:Y:S05]  /*1dc40*/  BSYNC B1 ;  /* 0x0000000000017941 */ /* 0x000fea0003800000 */
.L_x_8034:
        /* <DEDUP_REMOVED lines=31> */
.L_x_8044:
[----:B------:R-:W2:Y:S01]  /*1de40*/  S2R R3, SR_CgaCtaId ;  /* 0x0000000000037919 */ /* 0x000ea20000008800 */
[----:B------:R-:W-:-:S04]  /*1de50*/  MOV R2, 0x400 ;  /* 0x0000040000027802 */ /* 0x000fc80000000f00 */
[----:B--2---:R-:W-:Y:S02]  /*1de60*/  LEA R2, R3, R2, 0x18 ;  /* 0x0000000203027211 */ /* 0x004fe400078ec0ff */
[----:B------:R-:W-:-:S03]  /*1de70*/  SHF.L.U32 R3, R14, 0x1f, RZ ;  /* 0x0000001f0e037819 */ /* 0x000fc600000006ff */
[----:B------:R-:W-:-:S04]  /*1de80*/  IMAD R2, R15, 0x8, R2 ;  /* 0x000000080f027824 */ /* 0x000fc800078e0202 */
[----:B------:R-:W2:Y:S02]  /*1de90*/  SYNCS.PHASECHK.TRANS64.TRYWAIT P0, [R2+URZ+0x28840], R3 ;  /* 0x02884003020075a7 */ /* 0x000ea4000800017f */
[----:B--2---:R-:W-:Y:S05]  /*1dea0*/  @!P0 BRA `(.L_x_8045) ;  /* 0x0000003800488947 */ /* 0x004fea0003800000 */
.L_x_8211:
        /* <DEDUP_REMOVED lines=11> */
.L_x_8046:
        /* <DEDUP_REMOVED lines=31> */
.L_x_8212:
[----:B------:R-:W2:Y:S01]  /*1e150*/  LDL R12, [R1+0x2c] ;  /* 0x00002c00010c7983 */ /* 0x000ea20000100800 */
[----:B------:R-:W1:Y:S02]  /*1e160*/  S2R R3, SR_TID.X ;  /* 0x0000000000037919 */ /* 0x000e640000002100 */
[----:B-1----:R-:W-:-:S04]  /*1e170*/  LOP3.LUT R3, R3, 0x7f, RZ, 0xc0, !PT ;  /* 0x0000007f03037812 */ /* 0x002fc800078ec0ff */
[----:B------:R-:W-:-:S13]  /*1e180*/  ISETP.NE.AND P0, PT, R3, RZ, PT ;  /* 0x000000ff0300720c */ /* 0x000fda0003f05270 */
[----:B------:R-:W-:-:S04]  /*1e190*/  @!P0 IMAD.MOV.U32 R3, RZ, RZ, 0x8000 ;  /* 0x00008000ff038424 */ /* 0x000fc800078e00ff */
[----:B------:R2:W-:Y:S02]  /*1e1a0*/  @!P0 SYNCS.ARRIVE.TRANS64 RZ, [R2+URZ+0x28850], R3 ;  /* 0x0288500302ff89a7 */ /* 0x0005e4000800003f */
[----:B--2---:R-:W-:-:S04]  /*1e1b0*/  PRMT R3, R12, 0x9910, RZ ;  /* 0x000099100c037816 */ /* 0x004fc800000000ff */
[----:B------:R-:W-:-:S13]  /*1e1c0*/  ISETP.NE.AND P0, PT, R3, 0x2, PT ;  /* 0x000000020300780c */ /* 0x000fda0003f05270 */
[----:B------:R-:W-:Y:S05]  /*1e1d0*/  @P0 BRA `(.L_x_8048) ;  /* 0x0000000000040947 */ /* 0x000fea0003800000 */
[----:B------:R-:W-:Y:S01]  /*1e1e0*/  BPT.TRAP 0x1 ;  /* 0x000000040000795c */ /* 0x000fe20000300000 */
.L_x_8048:
[----:B------:R-:W2:Y:S02]  /*1e1f0*/  LDL R3, [R1+0x14] ;  /* 0x0000140001037983 */ /* 0x000ea40000100800 */
[----:B--2---:R-:W-:-:S13]  /*1e200*/  LOP3.LUT P0, RZ, R3, 0x40, RZ, 0xc0, !PT ;  /* 0x0000004003ff7812 */ /* 0x004fda000780c0ff */
[----:B------:R-:W-:Y:S05]  /*1e210*/  @P0 BRA `(.L_x_8049) ;  /* 0x0000000000040947 */ /* 0x000fea0003800000 */
[----:B------:R-:W-:Y:S01]  /*1e220*/  BPT.TRAP 0x1 ;  /* 0x000000040000795c */ /* 0x000fe20000300000 */
.L_x_8049:
        /* <DEDUP_REMOVED lines=28> */
.L_x_8043:
[----:B------:R-:W-:Y:S05]  /*1e3f0*/  BSYNC B1 ;  /* 0x0000000000017941 */ /* 0x000fea0003800000 */
.L_x_8042:
[C---:B------:R-:W-:Y:S01]  /*1e400*/  ISETP.GT.AND P0, PT, R7.reuse, 0x1, PT ;  /* 0x000000010700780c */ /* 0x040fe20003f04270 */
[----:B------:R-:W-:-:S12]  /*1e410*/  VIADD R7, R7, 0xfffffffe ;  /* 0xfffffffe07077836 */ /* 0x000fd80000000000 */
[----:B------:R-:W-:Y:S05]  /*1e420*/  @P0 BRA `(.L_x_8050) ;  /* 0xfffffff000100947 */ /* 0x000fea000383ffff */
.L_x_8023:
[----:B------:R-:W-:Y:S05]  /*1e430*/  BSYNC B0 ;  /* 0x0000000000007941 */ /* 0x000fea0003800000 */
.L_x_8022:
[----:B------:R-:W1:Y:S01]  /*1e440*/  S2R R2, SR_TID.X ;  /* 0x0000000000027919 */ /* 0x000e620000002100 */
[----:B------:R-:W-:Y:S01]  /*1e450*/  BSSY B0, `(.L_x_8051) ;  /* 0x0000010000007945 */ /* 0x000fe20003800000 */
[----:B-1----:R-:W-:-:S04]  /*1e460*/  LOP3.LUT R2, R2, 0x1f, RZ, 0xc0, !PT ;  /* 0x0000001f02027812 */ /* 0x002fc800078ec0ff */
[----:B------:R-:W-:-:S13]  /*1e470*/  ISETP.NE.AND P0, PT, R2, RZ, PT ;  /* 0x000000ff0200720c */ /* 0x000fda0003f05270 */
[----:B------:R-:W-:Y:S05]  /*1e480*/  @P0 BRA `(.L_x_8052) ;  /* 0x0000000000300947 */ /* 0x000fea0003800000 */
[----:B------:R-:W1:Y:S01]  /*1e490*/  S2R R3, SR_LANEID ;  /* 0x0000000000037919 */ /* 0x000e620000000000 */
[----:B------:R-:W-:Y:S02]  /*1e4a0*/  VOTEU.ANY UR4, UPT, PT ;  /* 0x0000000000047886 */ /* 0x000fe400038e0100 */
[----:B------:R-:W1:Y:S08]  /*1e4b0*/  FLO.U32 R0, UR4 ;  /* 0x0000000400007d00 */ /* 0x000e7000080e0000 */
[----:B------:R-:W2:Y:S01]  /*1e4c0*/  POPC R7, UR4 ;  /* 0x0000000400077d09 */ /* 0x000ea20008000000 */
[----:B-1----:R-:W-:-:S02]  /*1e4d0*/  ISETP.EQ.U32.AND P0, PT, R0, R3, PT ;  /* 0x000000030000720c */ /* 0x002fc40003f02070 */
[----:B------:R-:W2:Y:S11]  /*1e4e0*/  LDC.64 R2, c[0x0][0xc38] ;  /* 0x00030e00ff027b82 */ /* 0x000eb60000000a00 */
[----:B--2---:R-:W2:Y:S01]  /*1e4f0*/  @P0 ATOMG.E.ADD.STRONG.GPU PT, R3, desc[UR38][R2.64], R7 ;  /* 0x00000007020309a8 */ /* 0x004ea200081ee1e6 */
[----:B------:R-:W1:Y:S02]  /*1e500*/  S2R R8, SR_LTMASK ;  /* 0x0000000000087919 */ /* 0x000e640000003900 */
[----:B-1----:R-:W-:-:S04]  /*1e510*/  LOP3.LUT R8, R8, UR4, RZ, 0xc0, !PT ;  /* 0x0000000408087c12 */ /* 0x002fc8000f8ec0ff */
[----:B------:R-:W1:Y:S01]  /*1e520*/  POPC R9, R8 ;  /* 0x0000000800097309 */ /* 0x000e620000000000 */
[----:B--2---:R-:W1:Y:S02]  /*1e530*/  SHFL.IDX PT, R0, R3, R0, 0x1f ;  /* 0x00001f0003007589 */ /* 0x004e6400000e0000 */
[----:B-1----:R-:W-:-:S07]  /*1e540*/  IADD3 R16, R0, UR36, R9 ;  /* 0x0000002400107c10 */ /* 0x002fce000fffe009 */
.L_x_8052:
[----:B------:R-:W-:Y:S05]  /*1e550*/  BSYNC B0 ;  /* 0x0000000000007941 */ /* 0x000fea0003800000 */
.L_x_8051:
        /* <DEDUP_REMOVED lines=11> */
.L_x_8213:
[----:B------:R-:W2:Y:S01]  /*1e610*/  LDL R2, [R1+0x2c] ;  /* 0x00002c0001027983 */ /* 0x000ea20000100800 */
[----:B------:R-:W3:Y:S02]  /*1e620*/  S2R R7, SR_TID.X ;  /* 0x0000000000077919 */ /* 0x000ee40000002100 */
[----:B---3--:R-:W-:-:S04]  /*1e630*/  LOP3.LUT R7, R7, 0x7f, RZ, 0xc0, !PT ;  /* 0x0000007f07077812 */ /* 0x008fc800078ec0ff */
[----:B------:R-:W-:-:S13]  /*1e640*/  ISETP.NE.AND P0, PT, R7, RZ, PT ;  /* 0x000000ff0700720c */ /* 0x000fda0003f05270 */
[----:B-1----:R-:W-:-:S04]  /*1e650*/  @!P0 IMAD.MOV.U32 R3, RZ, RZ, 0x8000 ;  /* 0x00008000ff038424 */ /* 0x002fc800078e00ff */
[----:B------:R1:W-:Y:S01]  /*1e660*/  @!P0 SYNCS.ARRIVE.TRANS64 RZ, [R0+URZ+0x28850], R3 ;  /* 0x0288500300ff89a7 */ /* 0x0003e2000800003f */
[----:B--2---:R-:W-:-:S04]  /*1e670*/  PRMT R2, R2, 0x9910, RZ ;  /* 0x0000991002027816 */ /* 0x004fc800000000ff */
[----:B------:R-:W-:-:S13]  /*1e680*/  ISETP.NE.AND P0, PT, R2, 0x2, PT ;  /* 0x000000020200780c */ /* 0x000fda0003f05270 */
[----:B-1----:R-:W-:Y:S05]  /*1e690*/  @P0 BRA `(.L_x_8056) ;  /* 0x0000000000040947 */ /* 0x002fea0003800000 */
[----:B------:R-:W-:Y:S01]  /*1e6a0*/  BPT.TRAP 0x1 ;  /* 0x000000040000795c */ /* 0x000fe20000300000 */
.L_x_8056:
[----:B------:R-:W2:Y:S02]  /*1e6b0*/  LDL R2, [R1+0x14] ;  /* 0x0000140001027983 */ /* 0x000ea40000100800 */
[----:B--2---:R-:W-:-:S13]  /*1e6c0*/  LOP3.LUT P0, RZ, R2, 0x40, RZ, 0xc0, !PT ;  /* 0x0000004002ff7812 */ /* 0x004fda000780c0ff */
[----:B------:R-:W-:Y:S05]  /*1e6d0*/  @P0 BRA `(.L_x_8057) ;  /* 0x0000000000040947 */ /* 0x000fea0003800000 */
[----:B------:R-:W-:Y:S01]  /*1e6e0*/  BPT.TRAP 0x1 ;  /* 0x000000040000795c */ /* 0x000fe20000300000 */
.L_x_8057:
        /* <DEDUP_REMOVED lines=27> */
.L_x_8054:
[----:B------:R-:W-:Y:S05]  /*1e8a0*/  BSYNC B0 ;  /* 0x0000000000007941 */ /* 0x000fea0003800000 */
.L_x_8053:
        /* <DEDUP_REMOVED lines=9> */
.L_x_8008:
[----:B------:R-:W-:Y:S05]  /*1e940*/  BSYNC B6 ;  /* 0x0000000000067941 */ /* 0x000fea0003800000 */
.L_x_8006:
[----:B------:R-:W-:-:S03]  /*1e950*/  UMOV UR4, 0xffffffff ;  /* 0xffffffff00047882 */ /* 0x000fc60000000000 */
[----:B------:R-:W-:Y:S05]  /*1e960*/  BRA.DIV UR4, `(.L_x_8058) ;  /* 0x0000002e04d47947 */ /* 0x000fea000b800000 */
[----:B------:R2:W3:Y:S04]  /*1e970*/  SHFL.IDX PT, R4, R16, RZ, 0x1f ;  /* 0x00001fff10047589 */ /* 0x0004e800000e0000 */
[----:B------:R2:W4:Y:S02]  /*1e980*/  SHFL.IDX PT, R6, R16, 0x1, 0x1f ;  /* 0x00201f0010067f89 */ /* 0x00052400000e0000 */
.L_x_8217:
[----:B------:R-:W5:Y:S01]  /*1e990*/  S2R R9, SR_TID.X ;  /* 0x0000000000097919 */ /* 0x000f620000002100 */
[----:B------:R-:W-:Y:S01]  /*1e9a0*/  ULDC UR4, c[0x0][0xc14] ;  /* 0x0003050000047ab9 */ /* 0x000fe20000000800 */
[----:B------:R-:W-:Y:S01]  /*1e9b0*/  BSSY B0, `(.L_x_8059) ;  /* 0x000000b000007945 */ /* 0x000fe20003800000 */
[----:B-1----:R-:W-:Y:S02]  /*1e9c0*/  IMAD.U32 R0, RZ, RZ, UR4 ;  /* 0x00000004ff007e24 */ /* 0x002fe4000f8e00ff */
[----:B------:R-:W-:Y:S01]  /*1e9d0*/  IMAD.MOV.U32 R3, RZ, RZ, RZ ;  /* 0x000000ffff037224 */ /* 0x000fe200078e00ff */
[----:B-----5:R-:W-:-:S04]  /*1e9e0*/  LOP3.LUT R9, R9, 0x1f, RZ, 0xc0, !PT ;  /* 0x0000001f09097812 */ /* 0x020fc800078ec0ff */
[C---:B------:R-:W-:Y:S01]  /*1e9f0*/  ISETP.NE.AND P0, PT, R9.reuse, 0x1f, PT ;  /* 0x0000001f0900780c */ /* 0x040fe20003f05270 */
[----:B------:R-:W-:-:S05]  /*1ea00*/  IMAD.IADD R5, R9, 0x1, R19 ;  /* 0x0000000109057824 */ /* 0x000fca00078e0213 */
[----:B------:R-:W-:-:S13]  /*1ea10*/  ISETP.GE.OR P0, PT, R5, R0, !P0 ;  /* 0x000000000500720c */ /* 0x000fda0004706670 */
[----:B------:R-:W-:Y:S05]  /*1ea20*/  @P0 BRA `(.L_x_8060) ;  /* 0x00000000000c0947 */ /* 0x000fea0003800000 */
[----:B------:R-:W1:Y:S02]  /*1ea30*/  LDC.64 R2, c[0x0][0xc58] ;  /* 0x00031600ff027b82 */ /* 0x000e640000000a00 */
[----:B-1----:R-:W-:-:S06]  /*1ea40*/  IMAD.WIDE R2, R5, 0x4, R2 ;  /* 0x0000000405027825 */ /* 0x002fcc00078e0202 */
[----:B------:R1:W5:Y:S02]  /*1ea50*/  LDG.E R3, desc[UR38][R2.64] ;  /* 0x0000002602037981 */ /* 0x000364000c1e1900 */
.L_x_8060:
[----:B------:R-:W-:Y:S05]  /*1ea60*/  BSYNC B0 ;  /* 0x0000000000007941 */ /* 0x000fea0003800000 */
.L_x_8059:
        /* <DEDUP_REMOVED lines=21> */
[----:B-1----:R-:W-:-:S05]  /*1ebc0*/  IMAD.IADD R2, R8, 0x1, R9 ;  /* 0x0000000108027824 */ /* 0x002fca00078e0209 */
[----:B------:R0:W1:Y:S02]  /*1ebd0*/  SHFL.IDX PT, R14, R2, 0x1f, 0x1f ;  /* 0x03e01f00020e7f89 */ /* 0x00006400000e0000 */
.L_x_8225:
[----:B------:R-:W-:Y:S02]  /*1ebe0*/  ULDC UR4, c[0x0][0xc10] ;  /* 0x0003040000047ab9 */ /* 0x000fe40000000800 */
[----:B------:R-:W-:-:S04]  /*1ebf0*/  IMAD.U32 R5, RZ, RZ, UR4 ;  /* 0x00000004ff057e24 */ /* 0x000fc8000f8e00ff */
[----:B-1----:R-:W-:-:S04]  /*1ec00*/  IMAD R9, R14, R5, RZ ;  /* 0x000000050e097224 */ /* 0x002fc800078e02ff */
[----:B----4-:R-:W-:-:S05]  /*1ec10*/  IMAD.IADD R6, R6, 0x1, R9 ;  /* 0x0000000106067824 */ /* 0x010fca00078e0209 */
[----:B---3--:R-:W-:-:S13]  /*1ec20*/  ISETP.GT.AND P0, PT, R6, R4, PT ;  /* 0x000000040600720c */ /* 0x008fda0003f04270 */
[----:B------:R-:W-:Y:S05]  /*1ec30*/  @P0 BRA `(.L_x_8062) ;  /* 0x0000000000b40947 */ /* 0x000fea0003800000 */
[----:B------:R-:W1:Y:S02]  /*1ec40*/  LDC R0, c[0x0][0xc14] ;  /* 0x00030500ff007b82 */ /* 0x000e640000000800 */
.L_x_8067:
        /* <DEDUP_REMOVED lines=14> */
.L_x_8065:
[----:B------:R-:W-:Y:S05]  /*1ed30*/  BSYNC B0 ;  /* 0x0000000000007941 */ /* 0x000fea0003800000 */
.L_x_8064:
[----:B------:R-:W-:-:S03]  /*1ed40*/  UMOV UR4, 0xffffffff ;  /* 0xffffffff00047882 */ /* 0x000fc60000000000 */
[----:B------:R-:W-:Y:S05]  /*1ed50*/  BRA.DIV UR4, `(.L_x_8066) ;  /* 0x0000002e04f47947 */ /* 0x000fea000b800000 */
[----:B-----5:R-:W0:Y:S01]  /*1ed60*/  SHFL.UP PT, R14, R3, 0x1, RZ ;  /* 0x04200000030e7989 */ /* 0x020e2200000e00ff */
[C---:B------:R-:W-:Y:S02]  /*1ed70*/  ISETP.NE.AND P0, PT, R7.reuse, RZ, PT ;  /* 0x000000ff0700720c */ /* 0x040fe40003f05270 */
[C---:B------:R-:W-:Y:S02]  /*1ed80*/  ISETP.GE.U32.AND P1, PT, R7.reuse, 0x2, PT ;  /* 0x000000020700780c */ /* 0x040fe40003f26070 */
        /* <DEDUP_REMOVED lines=18> */
.L_x_8233:
[----:B------:R-:W-:Y:S02]  /*1eeb0*/  ULDC UR4, c[0x0][0xc10] ;  /* 0x0003040000047ab9 */ /* 0x000fe40000000800 */
[----:B------:R-:W-:-:S04]  /*1eec0*/  IMAD.U32 R5, RZ, RZ, UR4 ;  /* 0x00000004ff057e24 */ /* 0x000fc8000f8e00ff */
[----:B-1----:R-:W-:-:S04]  /*1eed0*/  IMAD R9, R14, R5, RZ ;  /* 0x000000050e097224 */ /* 0x002fc800078e02ff */
[----:B------:R-:W-:-:S05]  /*1eee0*/  IMAD.IADD R6, R9, 0x1, R6 ;  /* 0x0000000109067824 */ /* 0x000fca00078e0206 */
[----:B------:R-:W-:-:S13]  /*1eef0*/  ISETP.GT.AND P0, PT, R6, R4, PT ;  /* 0x000000040600720c */ /* 0x000fda0003f04270 */
[----:B------:R-:W-:Y:S05]  /*1ef00*/  @!P0 BRA `(.L_x_8067) ;  /* 0xfffffffc00508947 */ /* 0x000fea000383ffff */
.L_x_8062:
[----:B------:R-:W-:Y:S01]  /*1ef10*/  IMAD.IADD R9, R6, 0x1, -R9 ;  /* 0x0000000106097824 */ /* 0x000fe200078e0a09 */
[----:B------:R-:W-:-:S03]  /*1ef20*/  UMOV UR4, 0xffffffff ;  /* 0xffffffff00047882 */ /* 0x000fc60000000000 */
[----:B------:R-:W-:-:S05]  /*1ef30*/  IMAD R7, R2, R5, R9 ;  /* 0x0000000502077224 */ /* 0x000fca00078e0209 */
[----:B------:R-:W-:Y:S01]  /*1ef40*/  ISETP.GT.AND P6, PT, R7, R4, PT ;  /* 0x000000040700720c */ /* 0x000fe20003fc4270 */
[----:B------:R-:W-:-:S12]  /*1ef50*/  BRA.DIV UR4, `(.L_x_8068) ;  /* 0x0000003204487947 */ /* 0x000fd8000b800000 */
[----:B------:R-:W-:-:S04]  /*1ef60*/  VOTE.ANY R6, PT, !P6 ;  /* 0x0000000000067806 */ /* 0x000fc800070e0100 */
[----:B------:R-:W1:Y:S02]  /*1ef70*/  POPC R7, R6 ;  /* 0x0000000600077309 */ /* 0x000e640000000000 */
[----:B-1----:R1:W3:Y:S02]  /*1ef80*/  SHFL.IDX PT, R17, R3, R7, 0x1f ;  /* 0x00001f0703117589 */ /* 0x0022e400000e0000 */
.L_x_8237:
[----:B------:R-:W-:Y:S01]  /*1ef90*/  ISETP.NE.AND P0, PT, R6, RZ, PT ;  /* 0x000000ff0600720c */ /* 0x000fe20003f05270 */
[----:B--2---:R-:W-:-:S12]  /*1efa0*/  IMAD.MOV.U32 R16, RZ, RZ, RZ ;  /* 0x000000ffff107224 */ /* 0x004fd800078e00ff */
[----:B------:R-:W-:Y:S05]  /*1efb0*/  @!P0 BRA `(.L_x_8069) ;  /* 0x0000000000108947 */ /* 0x000fea0003800000 */
[----:B------:R-:W-:Y:S01]  /*1efc0*/  UMOV UR4, 0xffffffff ;  /* 0xffffffff00047882 */ /* 0x000fe20000000000 */
[----:B------:R-:W-:Y:S02]  /*1efd0*/  VIADD R12, R7, 0xffffffff ;  /* 0xffffffff070c7836 */ /* 0x000fe40000000000 */
[----:B------:R-:W-:Y:S05]  /*1efe0*/  BRA.DIV UR4, `(.L_x_8070) ;  /* 0x00000032046c7947 */ /* 0x000fea000b800000 */
[----:B------:R2:W4:Y:S02]  /*1eff0*/  SHFL.IDX PT, R16, R2, R12, 0x1f ;  /* 0x00001f0c02107589 */ /* 0x00052400000e0000 */
.L_x_8069:
[----:B012---:R-:W0:Y:S01]  /*1f000*/  LDC.64 R2, c[0x0][0xc68] ;  /* 0x00031a00ff027b82 */ /* 0x007e220000000a00 */
[----:B------:R-:W-:-:S04]  /*1f010*/  IMAD.IADD R19, R7, 0x1, R19 ;  /* 0x0000000107137824 */ /* 0x000fc800078e0213 */
[----:B0-----:R-:W-:-:S05]  /*1f020*/  IMAD.WIDE R2, R19, 0x4, R2 ;  /* 0x0000000413027825 */ /* 0x001fca00078e0202 */
[----:B------:R-:W3:Y:S01]  /*1f030*/  LDG.E R7, desc[UR38][R2.64] ;  /* 0x0000002602077981 */ /* 0x000ee2000c1e1900 */
[----:B----4-:R-:W-:Y:S02]  /*1f040*/  IMAD R16, R16, R5, R9 ;  /* 0x0000000510107224 */ /* 0x010fe400078e0209 */
[----:B---3--:R-:W-:-:S05]  /*1f050*/  IMAD R6, R17, R7, RZ ;  /* 0x0000000711067224 */ /* 0x008fca00078e02ff */
        /* <DEDUP_REMOVED lines=61> */
.L_x_8063:
[----:B------:R-:W-:Y:S01]  /*1f430*/  UMOV UR4, URZ ;  /* 0x0000003f00047c82 */ /* 0x000fe20008000000 */
[----:B------:R-:W-:Y:S01]  /*1f440*/  UMOV UR5, URZ ;  /* 0x0000003f00057c82 */ /* 0x000fe20008000000 */
[----:B------:R-:W-:Y:S01]  /*1f450*/  ULDC UR6, c[0x0][0xc14] ;  /* 0x0003050000067ab9 */ /* 0x000fe20000000800 */
[----:B--2---:R-:W-:Y:S02]  /*1f460*/  IMAD.MOV.U32 R16, RZ, RZ, R4 ;  /* 0x000000ffff107224 */ /* 0x004fe400078e0004 */
[----:B------:R-:W-:Y:S02]  /*1f470*/  IMAD.U32 R17, RZ, RZ, UR4 ;  /* 0x00000004ff117e24 */ /* 0x000fe4000f8e00ff */
[----:B------:R-:W-:Y:S02]  /*1f480*/  IMAD.U32 R18, RZ, RZ, UR5 ;  /* 0x00000005ff127e24 */ /* 0x000fe4000f8e00ff */
[----:B------:R-:W-:-:S07]  /*1f490*/  IMAD.U32 R19, RZ, RZ, UR6 ;  /* 0x00000006ff137e24 */ /* 0x000fce000f8e00ff */
.L_x_8071:
        /* <DEDUP_REMOVED lines=12> */
.L_x_7983:
[----:B-1----:R-:W2:Y:S01]  /*1f560*/  LDL.LU R0, [R1+0x34] ;  /* 0x0000340001007983 */ /* 0x002ea20000300800 */
[----:B------:R-:W-:Y:S01]  /*1f570*/  BSSY B0, `(.L_x_8073) ;  /* 0x000000b000007945 */ /* 0x000fe20003800000 */
[----:B------:R-:W1:Y:S01]  /*1f580*/  S2R R5, SR_CgaCtaId ;  /* 0x0000000000057919 */ /* 0x000e620000008800 */
[----:B--2---:R-:W-:-:S05]  /*1f590*/  VIADD R0, R0, 0x1 ;  /* 0x0000000100007836 */ /* 0x004fca0000000000 */
[----:B---3--:R-:W-:-:S04]  /*1f5a0*/  LEA.HI R2, R0, R0, RZ, 0x1 ;  /* 0x0000000000027211 */ /* 0x008fc800078f08ff */
[----:B------:R-:W-:-:S05]  /*1f5b0*/  LOP3.LUT R3, R2, 0xfffffffe, RZ, 0xc0, !PT ;  /* 0xfffffffe02037812 */ /* 0x000fca00078ec0ff */
[----:B------:R-:W-:Y:S01]  /*1f5c0*/  IMAD.IADD R3, R0, 0x1, -R3 ;  /* 0x0000000100037824 */ /* 0x000fe200078e0a03 */
[----:B------:R-:W-:-:S04]  /*1f5d0*/  MOV R0, 0x400 ;  /* 0x0000040000007802 */ /* 0x000fc80000000f00 */
[----:B-1----:R-:W-:Y:S02]  /*1f5e0*/  LEA R0, R5, R0, 0x18 ;  /* 0x0000000005007211 */ /* 0x002fe400078ec0ff */
[----:B------:R-:W-:-:S04]  /*1f5f0*/  SHF.L.U32 R3, R3, 0x1f, RZ ;  /* 0x0000001f03037819 */ /* 0x000fc800000006ff */
[----:B------:R-:W1:Y:S02]  /*1f600*/  SYNCS.PHASECHK.TRANS64.TRYWAIT P0, [R0+URZ+0x28820], R3 ;  /* 0x02882003000075a7 */ /* 0x000e64000800017f */
[----:B-1----:R-:W-:Y:S05]  /*1f610*/  @!P0 BRA `(.L_x_8074) ;  /* 0x0000002c00088947 */ /* 0x002fea0003800000 */
.L_x_8240:
[----:B------:R-:W-:Y:S05]  /*1f620*/  BSYNC B0 ;  /* 0x0000000000007941 */ /* 0x000fea0003800000 */
.L_x_8073:
[----:B------:R-:W-:-:S03]  /*1f630*/  UMOV UR4, 0xffffffff ;  /* 0xffffffff00047882 */ /* 0x000fc60000000000 */
[----:B------:R-:W-:Y:S05]  /*1f640*/  BRA.DIV UR4, `(.L_x_8075) ;  /* 0x0000002e04107947 */ /* 0x000fea000b800000 */
[----:B------:R-:W2:Y:S02]  /*1f650*/  S2R R2, SR_TID.X ;  /* 0x0000000000027919 */ /* 0x000ea40000002100 */
[----:B--2---:R-:W-:-:S04]  /*1f660*/  SHF.R.U32.HI R2, RZ, 0x5, R2 ;  /* 0x00000005ff027819 */ /* 0x004fc80000011602 */
[----:B------:R-:W-:-:S05]  /*1f670*/  LOP3.LUT R2, R2, 0x3, RZ, 0xc0, !PT ;  /* 0x0000000302027812 */ /* 0x000fca00078ec0ff */
[----:B------:R2:W3:Y:S02]  /*1f680*/  SHFL.IDX PT, R14, R2, RZ, 0x1f ;  /* 0x00001fff020e7589 */ /* 0x0004e400000e0000 */
.L_x_8243:
[----:B---3--:R-:W-:-:S13]  /*1f690*/  ISETP.NE.AND P0, PT, R14, RZ, PT ;  /* 0x000000ff0e00720c */ /* 0x008fda0003f05270 */
[----:B------:R-:W-:Y:S05]  /*1f6a0*/  @P0 BRA `(.L_x_7754) ;  /* 0x0000000000940947 */ /* 0x000fea0003800000 */
[----:B------:R-:W-:-:S03]  /*1f6b0*/  UMOV UR4, 0xffffffff ;  /* 0xffffffff00047882 */ /* 0x000fc60000000000 */
[----:B------:R-:W-:Y:S05]  /*1f6c0*/  BRA.DIV UR4, `(.L_x_8076) ;  /* 0x0000002e04247947 */ /* 0x000fea000b800000 */
[----:B------:R-:W-:-:S13]  /*1f6d0*/  ELECT P6, URZ, PT ;  /* 0x00000000003f782f */ /* 0x000fda00038c0000 */
.L_x_8246:
[----:B------:R-:W-:Y:S05]  /*1f6e0*/  @!P6 BRA `(.L_x_7754) ;  /* 0x000000000084e947 */ /* 0x000fea0003800000 */
[----:B--2---:R-:W2:Y:S02]  /*1f6f0*/  LDL.LU R2, [R1+0x30] ;  /* 0x0000300001027983 */ /* 0x004ea40000300800 */
[----:B--2---:R-:W-:-:S04]  /*1f700*/  LOP3.LUT R2, R2, 0x2, RZ, 0xfc, !PT ;  /* 0x0000000202027812 */ /* 0x004fc800078efcff */
[----:B------:R-:W-:-:S13]  /*1f710*/  ISETP.NE.AND P2, PT, R2, 0x3, PT ;  /* 0x000000030200780c */ /* 0x000fda0003f45270 */
[----:B------:R-:W-:Y:S05]  /*1f720*/  @!P2 BRA `(.L_x_8077) ;  /* 0x000000000004a947 */ /* 0x000fea0003800000 */
[----:B------:R-:W-:Y:S01]  /*1f730*/  BPT.TRAP 0x1 ;  /* 0x000000040000795c */ /* 0x000fe20000300000 */
.L_x_8077:
        /* <DEDUP_REMOVED lines=14> */
.L_x_8247:
[----:B------:R-:W2:Y:S02]  /*1f820*/  SYNCS.PHASECHK.TRANS64.TRYWAIT P0, [R7+URZ], R2 ;  /* 0x00000002070075a7 */ /* 0x000ea4000800017f */
[----:B--2---:R-:W-:Y:S05]  /*1f830*/  @!P0 BRA `(.L_x_8079) ;  /* 0x0000002800fc8947 */ /* 0x004fea0003800000 */
.L_x_8248:
[----:B------:R-:W-:Y:S05]  /*1f840*/  @!P2 BRA `(.L_x_8080) ;  /* 0x000000000004a947 */ /* 0x000fea0003800000 */
[----:B------:R-:W-:Y:S01]  /*1f850*/  BPT.TRAP 0x1 ;  /* 0x000000040000795c */ /* 0x000fe20000300000 */
.L_x_8080:
[----:B------:R-:W3:Y:S01]  /*1f860*/  LDL.LU R4, [R1] ;  /* 0x0000000001047983 */ /* 0x000ee20000300800 */
[----:B------:R-:W-:-:S04]  /*1f870*/  VIADD R0, R0, 0x28860 ;  /* 0x0002886000007836 */ /* 0x000fc80000000000 */
[----:B---3--:R-:W-:-:S04]  /*1f880*/  IMAD R4, R4, 0x8, R0 ;  /* 0x0000000804047824 */ /* 0x008fc800078e0200 */
[----:B------:R-:W3:Y:S02]  /*1f890*/  SYNCS.PHASECHK.TRANS64.TRYWAIT P0, [R4+URZ], R5 ;  /* 0x00000005040075a7 */ /* 0x000ee4000800017f */
[----:B---3--:R-:W-:Y:S05]  /*1f8a0*/  @!P0 BRA `(.L_x_8081) ;  /* 0x0000002800f48947 */ /* 0x008fea0003800000 */
.L_x_8249:
[----:B------:R-:W-:-:S07]  /*1f8b0*/  IMAD R3, R3, 0x8, R0 ;  /* 0x0000000803037824 */ /* 0x000fce00078e0200 */
.L_x_8082:
[----:B----4-:R4:W0:Y:S02]  /*1f8c0*/  SYNCS.PHASECHK.TRANS64.TRYWAIT P0, [R3+URZ], R2 ;  /* 0x00000002030075a7 */ /* 0x010824000800017f */
[----:B0-----:R-:W-:Y:S05]  /*1f8d0*/  @!P0 NANOSLEEP.SYNCS 0x989680 ;  /* 0x009896800000895d */ /* 0x001fea0003900000 */
[----:B------:R-:W0:Y:S02]  /*1f8e0*/  @!P0 SYNCS.PHASECHK.TRANS64 P0, [R3+URZ], R2 ;  /* 0x00000002030085a7 */ /* 0x000e24000800007f */
[----:B0-----:R-:W-:Y:S05]  /*1f8f0*/  @!P0 BRA `(.L_x_8082) ;  /* 0xfffffffc00f08947 */ /* 0x001fea000383ffff */
.L_x_7754:
[----:B------:R-:W-:Y:S05]  /*1f900*/  BSYNC B7 ;  /* 0x0000000000077941 */ /* 0x000fea0003800000 */
.L_x_7751:
[----:B------:R-:W-:Y:S05]  /*1f910*/  EXIT ;  /* 0x000000000000794d */ /* 0x000fea0003800000 */
.L_x_7776:
[----:B0-----:R0:W1:Y:S02]  /*1f920*/  SYNCS.PHASECHK.TRANS64.TRYWAIT P6, [R105+URZ+0x28890], R122 ;  /* 0x0288907a690075a7 */ /* 0x00106400080c017f */
[----:B-1----:R-:W-:Y:S05]  /*1f930*/  @!P6 NANOSLEEP.SYNCS 0x989680 ;  /* 0x009896800000e95d */ /* 0x002fea0003900000 */
[----:B------:R-:W1:Y:S02]  /*1f940*/  @!P6 SYNCS.PHASECHK.TRANS64 P6, [R105+URZ+0x28890], R122 ;  /* 0x0288907a6900e5a7 */ /* 0x000e6400080c007f */
[----:B-1----:R-:W-:Y:S05]  /*1f950*/  @!P6 BRA `(.L_x_7776) ;  /* 0xfffffffc00f0e947 */ /* 0x002fea000383ffff */
[----:B------:R-:W-:Y:S05]  /*1f960*/  BRA `(.L_x_8083) ;  /* 0xfffffe3400f47947 */ /* 0x000fea000383ffff */
.L_x_7812:
[----:B0-----:R0:W1:Y:S02]  /*1f970*/  SYNCS.PHASECHK.TRANS64.TRYWAIT P4, [R105+URZ+0x28890], R122 ;  /* 0x0288907a690075a7 */ /* 0x001064000808017f */
[----:B-1----:R-:W-:Y:S05]  /*1f980*/  @!P4 NANOSLEEP.SYNCS 0x989680 ;  /* 0x009896800000c95d */ /* 0x002fea0003900000 */
[----:B------:R-:W1:Y:S02]  /*1f990*/  @!P4 SYNCS.PHASECHK.TRANS64 P4, [R105+URZ+0x28890], R122 ;  /* 0x0288907a6900c5a7 */ /* 0x000e64000808007f */
[----:B-1----:R-:W-:Y:S05]  /*1f9a0*/  @!P4 BRA `(.L_x_7812) ;  /* 0xfffffffc00f0c947 */ /* 0x002fea000383ffff */
[----:B------:R-:W-:Y:S05]  /*1f9b0*/  BRA `(.L_x_8084) ;  /* 0xfffffe6000147947 */ /* 0x000fea000383ffff */
.L_x_7829:
[----:B0-----:R0:W1:Y:S02]  /*1f9c0*/  SYNCS.PHASECHK.TRANS64.TRYWAIT P3, [R105+URZ+0x28890], R122 ;  /* 0x0288907a690075a7 */ /* 0x001064000806017f */
[----:B-1----:R-:W-:Y:S05]  /*1f9d0*/  @!P3 NANOSLEEP.SYNCS 0x989680 ;  /* 0x009896800000b95d */ /* 0x002fea0003900000 */
[----:B------:R-:W1:Y:S02]  /*1f9e0*/  @!P3 SYNCS.PHASECHK.TRANS64 P3, [R105+URZ+0x28890], R122 ;  /* 0x0288907a6900b5a7 */ /* 0x000e64000806007f */
[----:B-1----:R-:W-:Y:S05]  /*1f9f0*/  @!P3 BRA `(.L_x_7829) ;  /* 0xfffffffc00f0b947 */ /* 0x002fea000383ffff */
[----:B------:R-:W-:Y:S05]  /*1fa00*/  BRA `(.L_x_8085) ;  /* 0xfffffe8000ac7947 */ /* 0x000fea000383ffff */
.L_x_7839:
[----:B--2---:R2:W3:Y:S02]  /*1fa10*/  SYNCS.PHASECHK.TRANS64.TRYWAIT P0, [R105+URZ+0x288b0], R122 ;  /* 0x0288b07a690075a7 */ /* 0x0044e4000800017f */
[----:B---3--:R-:W-:Y:S05]  /*1fa20*/  @!P0 NANOSLEEP.SYNCS 0x989680 ;  /* 0x009896800000895d */ /* 0x008fea0003900000 */
[----:B------:R-:W3:Y:S02]  /*1fa30*/  @!P0 SYNCS.PHASECHK.TRANS64 P0, [R105+URZ+0x288b0], R122 ;  /* 0x0288b07a690085a7 */ /* 0x000ee4000800007f */
[----:B---3--:R-:W-:Y:S05]  /*1fa40*/  @!P0 BRA `(.L_x_7839) ;  /* 0xfffffffc00f08947 */ /* 0x008fea000383ffff */
[----:B------:R-:W-:Y:S05]  /*1fa50*/  BRA `(.L_x_8086) ;  /* 0xfffffe8800487947 */ /* 0x000fea000383ffff */
.L_x_7851:
        /* <DEDUP_REMOVED lines=8> */
.L_x_8088:
[----:B------:R-:W-:Y:S05]  /*1fae0*/  BSYNC B0 ;  /* 0x0000000000007941 */ /* 0x000fea0003800000 */
.L_x_8087:
[----:B------:R-:W-:Y:S01]  /*1faf0*/  IMAD.MOV.U32 R192, RZ, RZ, R14 ;  /* 0x000000ffffc07224 */ /* 0x000fe200078e000e */
[----:B------:R-:W-:Y:S06]  /*1fb00*/  BRA `(.L_x_8089) ;  /* 0xfffffe9000707947 */ /* 0x000fec000383ffff */
.L_x_7869:
[----:B------:R-:W-:Y:S01]  /*1fb10*/  BSSY B1, `(.L_x_8090) ;  /* 0x0000008000017945 */ /* 0x000fe20003800000 */
[----:B------:R-:W-:Y:S02]  /*1fb20*/  IMAD.MOV.U32 R13, RZ, RZ, R5 ;  /* 0x000000ffff0d7224 */ /* 0x000fe400078e0005 */
[----:B------:R-:W-:Y:S02]  /*1fb30*/  IMAD.MOV.U32 R12, RZ, RZ, RZ ;  /* 0x000000ffff0c7224 */ /* 0x000fe400078e00ff */
[----:B------:R-:W-:Y:S02]  /*1fb40*/  IMAD.MOV.U32 R11, RZ, RZ, 0x181f ;  /* 0x0000181fff0b7424 */ /* 0x000fe400078e00ff */
[----:B------:R-:W-:-:S07]  /*1fb50*/  IMAD.MOV.U32 R15, RZ, RZ, -0x1 ;  /* 0xffffffffff0f7424 */ /* 0x000fce00078e00ff */
[----:B01---5:R-:W-:Y:S05]  /*1fb60*/  WARPSYNC.COLLECTIVE R15, `(.L_x_8091) ;  /* 0x000000000f087348 */ /* 0x023fea0003c00000 */
[----:B------:R2:W3:Y:S02]  /*1fb70*/  SHFL.IDX P6, R14, R13, R12, R11 ;  /* 0x0000000c0d0e7389 */ /* 0x0004e400000c000b */
[----:B0123-5:R-:W-:Y:S01]  /*1fb80*/  ENDCOLLECTIVE ;  /* 0x000000000000791b */ /* 0x02ffe20003800000 */
.L_x_8091:
[----:B------:R-:W-:Y:S05]  /*1fb90*/  BSYNC B1 ;  /* 0x0000000000017941 */ /* 0x000fea0003800000 */
.L_x_8090:
[----:B------:R-:W-:Y:S05]  /*1fba0*/  BRA `(.L_x_8092) ;  /* 0xfffffea000f07947 */ /* 0x000fea000383ffff */
.L_x_7870:
        /* <DEDUP_REMOVED lines=8> */
.L_x_8094:
[----:B------:R-:W-:Y:S05]  /*1fc30*/  BSYNC B1 ;  /* 0x0000000000017941 */ /* 0x000fea0003800000 */
.L_x_8093:
[----:B------:R-:W-:Y:S05]  /*1fc40*/  BRA `(.L_x_8095) ;  /* 0xfffffea000d07947 */ /* 0x000fea000383ffff */
.L_x_7871:
        /* <DEDUP_REMOVED lines=8> */
.L_x_8097:
[----:B------:R-:W-:Y:S05]  /*1fcd0*/  BSYNC B1 ;  /* 0x0000000000017941 */ /* 0x000fea0003800000 */
.L_x_8096:
[----:B------:R-:W-:Y:S05]  /*1fce0*/  BRA `(.L_x_8098) ;  /* 0xfffffea000b07947 */ /* 0x000fea000383ffff */
.L_x_7872:
        /* <DEDUP_REMOVED lines=8> */
.L_x_8100:
[----:B------:R-:W-:Y:S05]  /*1fd70*/  BSYNC B1 ;  /* 0x0000000000017941 */ /* 0x000fea0003800000 */
.L_x_8099:
[----:B------:R-:W-:Y:S05]  /*1fd80*/  BRA `(.L_x_8101) ;  /* 0xfffffea000907947 */ /* 0x000fea000383ffff */
.L_x_7873:
[----:B------:R-:W-:Y:S01]  /*1fd90*/  BSSY B1, `(.L_x_8102) ;  /* 0x0000008000017945 */ /* 0x000fe20003800000 */
[----:B------:R-:W-:Y:S02]  /*1fda0*/  IMAD.MOV.U32 R13, RZ, RZ, R5 ;  /* 0x000000ffff0d7224 */ /* 0x000fe400078e0005 */
[----:B------:R-:W-:Y:S02]  /*1fdb0*/  IMAD.MOV.U32 R12, RZ, RZ, 0x1 ;  /* 0x00000001ff0c7424 */ /* 0x000fe400078e00ff */
[----:B------:R-:W-:Y:S02]  /*1fdc0*/  IMAD.MOV.U32 R11, RZ, RZ, 0x181f ;  /* 0x0000181fff0b7424 */ /* 0x000fe400078e00ff */
[----:B------:R-:W-:-:S07]  /*1fdd0*/  IMAD.MOV.U32 R15, RZ, RZ, -0x1 ;  /* 0xffffffffff0f7424 */ /* 0x000fce00078e00ff */
[----:B01---5:R-:W-:Y:S05]  /*1fde0*/  WARPSYNC.COLLECTIVE R15, `(.L_x_8103) ;  /* 0x000000000f087348 */ /* 0x023fea0003c00000 */
[----:B------:R2:W3:Y:S02]  /*1fdf0*/  SHFL.IDX P6, R14, R13, R12, R11 ;  /* 0x0000000c0d0e7389 */ /* 0x0004e400000c000b */
[----:B0123-5:R-:W-:Y:S01]  /*1fe00*/  ENDCOLLECTIVE ;  /* 0x000000000000791b */ /* 0x02ffe20003800000 */
.L_x_8103:
[----:B------:R-:W-:Y:S05]  /*1fe10*/  BSYNC B1 ;  /* 0x0000000000017941 */ /* 0x000fea0003800000 */
.L_x_8102:
[----:B------:R-:W-:Y:S05]  /*1fe20*/  BRA `(.L_x_8104) ;  /* 0xfffffea000707947 */ /* 0x000fea000383ffff */
.L_x_7874:
        /* <DEDUP_REMOVED lines=8> */
.L_x_8106:
[----:B------:R-:W-:Y:S05]  /*1feb0*/  BSYNC B1 ;  /* 0x0000000000017941 */ /* 0x000fea0003800000 */
.L_x_8105:
[----:B------:R-:W-:Y:S05]  /*1fec0*/  BRA `(.L_x_8107) ;  /* 0xfffffea000507947 */ /* 0x000fea000383ffff */
.L_x_7875:
        /* <DEDUP_REMOVED lines=8> */
.L_x_8109:
[----:B------:R-:W-:Y:S05]  /*1ff50*/  BSYNC B1 ;  /* 0x0000000000017941 */ /* 0x000fea0003800000 */
.L_x_8108:
[----:B------:R-:W-:Y:S05]  /*1ff60*/  BRA `(.L_x_8110) ;  /* 0xfffffea000307947 */ /* 0x000fea000383ffff */
.L_x_7876:
        /* <DEDUP_REMOVED lines=8> */
.L_x_8112:
[----:B------:R-:W-:Y:S05]  /*1fff0*/  BSYNC B1 ;  /* 0x0000000000017941 */ /* 0x000fea0003800000 */
.L_x_8111:
[----:B------:R-:W-:Y:S05]  /*20000*/  BRA `(.L_x_8113) ;  /* 0xfffffea000107947 */ /* 0x000fea000383ffff */
.L_x_7877:
        /* <DEDUP_REMOVED lines=8> */
.L_x_8115:
[----:B------:R-:W-:Y:S05]  /*20090*/  BSYNC B1 ;  /* 0x0000000000017941 */ /* 0x000fea0003800000 */
.L_x_8114:
[----:B------:R-:W-:Y:S05]  /*200a0*/  BRA `(.L_x_8116) ;  /* 0xfffffe9c00f07947 */ /* 0x000fea000383ffff */
.L_x_7878:
        /* <DEDUP_REMOVED lines=8> */
.L_x_8118:
[----:B------:R-:W-:Y:S05]  /*20130*/  BSYNC B1 ;  /* 0x0000000000017941 */ /* 0x000fea0003800000 */
.L_x_8117:
[----:B------:R-:W-:Y:S05]  /*20140*/  BRA `(.L_x_8119) ;  /* 0xfffffe9c00d07947 */ /* 0x000fea000383ffff */
.L_x_7879:
        /* <DEDUP_REMOVED lines=8> */
.L_x_8121:
[----:B------:R-:W-:Y:S05]  /*201d0*/  BSYNC B1 ;  /* 0x0000000000017941 */ /* 0x000fea0003800000 */
.L_x_8120:
[----:B------:R-:W-:Y:S05]  /*201e0*/  BRA `(.L_x_8122) ;  /* 0xfffffe9c00b07947 */ /* 0x000fea000383ffff */
.L_x_7880:
        /* <DEDUP_REMOVED lines=8> */
.L_x_8124:
[----:B------:R-:W-:Y:S05]  /*20270*/  BSYNC B1 ;  /* 0x0000000000017941 */ /* 0x000fea0003800000 */
.L_x_8123:
[----:B------:R-:W-:Y:S05]  /*20280*/  BRA `(.L_x_8125) ;  /* 0xfffffe9c00907947 */ /* 0x000fea000383ffff */
.L_x_7881:
        /* <DEDUP_REMOVED lines=8> */
.L_x_8127:
[----:B------:R-:W-:Y:S05]  /*20310*/  BSYNC B1 ;  /* 0x0000000000017941 */ /* 0x000fea0003800000 */
.L_x_8126:
[----:B------:R-:W-:Y:S05]  /*20320*/  BRA `(.L_x_8128) ;  /* 0xfffffe9c00707947 */ /* 0x000fea000383ffff */
.L_x_7882:
        /* <DEDUP_REMOVED lines=8> */
.L_x_8130:
[----:B------:R-:W-:Y:S05]  /*203b0*/  BSYNC B1 ;  /* 0x0000000000017941 */ /* 0x000fea0003800000 */
.L_x_8129:
[----:B------:R-:W-:Y:S05]  /*203c0*/  BRA `(.L_x_8131) ;  /* 0xfffffe9c00547947 */ /* 0x000fea000383ffff */
.L_x_7883:
        /* <DEDUP_REMOVED lines=8> */
.L_x_8133:
[----:B------:R-:W-:Y:S05]  /*20450*/  BSYNC B1 ;  /* 0x0000000000017941 */ /* 0x000fea0003800000 */
.L_x_8132:
[----:B------:R-:W-:Y:S05]  /*20460*/  BRA `(.L_x_8134) ;  /* 0xfffffe9c00387947 */ /* 0x000fea000383ffff */
.L_x_7884:
        /* <DEDUP_REMOVED lines=8> */
.L_x_8136:
[----:B------:R-:W-:Y:S05]  /*204f0*/  BSYNC B1 ;  /* 0x0000000000017941 */ /* 0x000fea0003800000 */
.L_x_8135:
[----:B------:R-:W-:Y:S05]  /*20500*/  BRA `(.L_x_8137) ;  /* 0xfffffe9c001c7947 */ /* 0x000fea000383ffff */
.L_x_7886:
[----:B--2---:R2:W3:Y:S02]  /*20510*/  SYNCS.PHASECHK.TRANS64.TRYWAIT P4, [R2+URZ+0x28800], R5 ;  /* 0x02880005020075a7 */ /* 0x0044e4000808017f */
[----:B---3--:R-:W-:Y:S05]  /*20520*/  @!P4 NANOSLEEP.SYNCS 0x989680 ;  /* 0x009896800000c95d */ /* 0x008fea0003900000 */
[----:B------:R-:W3:Y:S02]  /*20530*/  @!P4 SYNCS.PHASECHK.TRANS64 P4, [R2+URZ+0x28800], R5 ;  /* 0x028800050200c5a7 */ /* 0x000ee4000808007f */
[----:B---3--:R-:W-:Y:S05]  /*20540*/  @!P4 BRA `(.L_x_7886) ;  /* 0xfffffffc00f0c947 */ /* 0x008fea000383ffff */
[----:B------:R-:W-:Y:S05]  /*20550*/  BRA `(.L_x_8138) ;  /* 0xfffffe9c00947947 */ /* 0x000fea000383ffff */
.L_x_7902:
        /* <DEDUP_REMOVED lines=8> */
.L_x_8140:
[----:B------:R-:W-:Y:S05]  /*205e0*/  BSYNC B1 ;  /* 0x0000000000017941 */ /* 0x000fea0003800000 */
.L_x_8139:
[----:B------:R-:W-:Y:S05]  /*205f0*/  BRA `(.L_x_8141) ;  /* 0xfffffebc00907947 */ /* 0x000fea000383ffff */
.L_x_7903:
        /* <DEDUP_REMOVED lines=8> */
.L_x_8143:
[----:B------:R-:W-:Y:S05]  /*20680*/  BSYNC B1 ;  /* 0x0000000000017941 */ /* 0x000fea0003800000 */
.L_x_8142:
[----:B------:R-:W-:Y:S05]  /*20690*/  BRA `(.L_x_8144) ;  /* 0xfffffebc00707947 */ /* 0x000fea000383ffff */
.L_x_7904:
        /* <DEDUP_REMOVED lines=8> */
.L_x_8146:
[----:B------:R-:W-:Y:S05]  /*20720*/  BSYNC B1 ;  /* 0x0000000000017941 */ /* 0x000fea0003800000 */
.L_x_8145:
[----:B------:R-:W-:Y:S05]  /*20730*/  BRA `(.L_x_8147) ;  /* 0xfffffebc00507947 */ /* 0x000fea000383ffff */
.L_x_7905:
        /* <DEDUP_REMOVED lines=8> */
.L_x_8149:
[----:B------:R-:W-:Y:S05]  /*207c0*/  BSYNC B1 ;  /* 0x0000000000017941 */ /* 0x000fea0003800000 */
.L_x_8148:
[----:B------:R-:W-:Y:S05]  /*207d0*/  BRA `(.L_x_8150) ;  /* 0xfffffebc00307947 */ /* 0x000fea000383ffff */
.L_x_7906:
        /* <DEDUP_REMOVED lines=8> */
.L_x_8152:
[----:B------:R-:W-:Y:S05]  /*20860*/  BSYNC B1 ;  /* 0x0000000000017941 */ /* 0x000fea0003800000 */
.L_x_8151:
[----:B------:R-:W-:Y:S05]  /*20870*/  BRA `(.L_x_8153) ;  /* 0xfffffebc00107947 */ /* 0x000fea000383ffff */
.L_x_7907:
        /* <DEDUP_REMOVED lines=8> */
.L_x_8155:
[----:B------:R-:W-:Y:S05]  /*20900*/  BSYNC B1 ;  /* 0x0000000000017941 */ /* 0x000fea0003800000 */
.L_x_8154:
[----:B------:R-:W-:Y:S05]  /*20910*/  BRA `(.L_x_8156) ;  /* 0xfffffeb800f07947 */ /* 0x000fea000383ffff */
.L_x_7908:
        /* <DEDUP_REMOVED lines=8> */
.L_x_8158:
[----:B------:R-:W-:Y:S05]  /*209a0*/  BSYNC B1 ;  /* 0x0000000000017941 */ /* 0x000fea0003800000 */
.L_x_8157:
[----:B------:R-:W-:Y:S05]  /*209b0*/  BRA `(.L_x_8159) ;  /* 0xfffffeb800d07947 */ /* 0x000fea000383ffff */
.L_x_7909:
        /* <DEDUP_REMOVED lines=8> */
.L_x_8161:
[----:B------:R-:W-:Y:S05]  /*20a40*/  BSYNC B1 ;  /* 0x0000000000017941 */ /* 0x000fea0003800000 */
.L_x_8160:
[----:B------:R-:W-:Y:S05]  /*20a50*/  BRA `(.L_x_8162) ;  /* 0xfffffeb800b07947 */ /* 0x000fea000383ffff */
.L_x_7910:
        /* <DEDUP_REMOVED lines=8> */
.L_x_8164:
[----:B------:R-:W-:Y:S05]  /*20ae0*/  BSYNC B1 ;  /* 0x0000000000017941 */ /* 0x000fea0003800000 */
.L_x_8163:
[----:B------:R-:W-:Y:S05]  /*20af0*/  BRA `(.L_x_8165) ;  /* 0xfffffeb800907947 */ /* 0x000fea000383ffff */
.L_x_7911:
        /* <DEDUP_REMOVED lines=8> */
.L_x_8167:
[----:B------:R-:W-:Y:S05]  /*20b80*/  BSYNC B1 ;  /* 0x0000000000017941 */ /* 0x000fea0003800000 */
.L_x_8166:
[----:B------:R-:W-:Y:S05]  /*20b90*/  BRA `(.L_x_8168) ;  /* 0xfffffeb800707947 */ /* 0x000fea000383ffff */
.L_x_7912:
        /* <DEDUP_REMOVED lines=8> */
.L_x_8170:
[----:B------:R-:W-:Y:S05]  /*20c20*/  BSYNC B1 ;  /* 0x0000000000017941 */ /* 0x000fea0003800000 */
.L_x_8169:
[----:B------:R-:W-:Y:S05]  /*20c30*/  BRA `(.L_x_8171) ;  /* 0xfffffeb800507947 */ /* 0x000fea000383ffff */
.L_x_7913:
        /* <DEDUP_REMOVED lines=8> */
.L_x_8173:
[----:B------:R-:W-:Y:S05]  /*20cc0*/  BSYNC B1 ;  /* 0x0000000000017941 */ /* 0x000fea0003800000 */
.L_x_8172:
[----:B------:R-:W-:Y:S05]  /*20cd0*/  BRA `(.L_x_8174) ;  /* 0xfffffeb800307947 */ /* 0x000fea000383ffff */
.L_x_7914:
        /* <DEDUP_REMOVED lines=8> */
.L_x_8176:
[----:B------:R-:W-:Y:S05]  /*20d60*/  BSYNC B1 ;  /* 0x0000000000017941 */ /* 0x000fea0003800000 */
.L_x_8175:
[----:B------:R-:W-:Y:S05]  /*20d70*/  BRA `(.L_x_8177) ;  /* 0xfffffeb800107947 */ /* 0x000fea000383ffff */
.L_x_7915:
        /* <DEDUP_REMOVED lines=8> */
.L_x_8179:
[----:B------:R-:W-:Y:S05]  /*20e00*/  BSYNC B1 ;  /* 0x0000000000017941 */ /* 0x000fea0003800000 */
.L_x_8178:
[----:B------:R-:W-:Y:S05]  /*20e10*/  BRA `(.L_x_8180) ;  /* 0xfffffeb400f07947 */ /* 0x000fea000383ffff */
.L_x_7916:
        /* <DEDUP_REMOVED lines=8> */
.L_x_8182:
[----:B------:R-:W-:Y:S05]  /*20ea0*/  BSYNC B1 ;  /* 0x0000000000017941 */ /* 0x000fea0003800000 */
.L_x_8181:
[----:B------:R-:W-:Y:S05]  /*20eb0*/  BRA `(.L_x_8183) ;  /* 0xfffffeb400d07947 */ /* 0x000fea000383ffff */
.L_x_7917:
        /* <DEDUP_REMOVED lines=8> */
.L_x_8185:
[----:B------:R-:W-:Y:S05]  /*20f40*/  BSYNC B1 ;  /* 0x0000000000017941 */ /* 0x000fea0003800000 */
.L_x_8184:
[----:B------:R-:W-:Y:S05]  /*20f50*/  BRA `(.L_x_8186) ;  /* 0xfffffeb400b07947 */ /* 0x000fea000383ffff */
.L_x_7919:
[----:B0-----:R0:W1:Y:S02]  /*20f60*/  SYNCS.PHASECHK.TRANS64.TRYWAIT P4, [R2+URZ+0x28800], R9 ;  /* 0x02880009020075a7 */ /* 0x001064000808017f */
[----:B-1----:R-:W-:Y:S05]  /*20f70*/  @!P4 NANOSLEEP.SYNCS 0x989680 ;  /* 0x009896800000c95d */ /* 0x002fea0003900000 */
[----:B------:R-:W1:Y:S02]  /*20f80*/  @!P4 SYNCS.PHASECHK.TRANS64 P4, [R2+URZ+0x28800], R9 ;  /* 0x028800090200c5a7 */ /* 0x000e64000808007f */
[----:B-1----:R-:W-:Y:S05]  /*20f90*/  @!P4 BRA `(.L_x_7919) ;  /* 0xfffffffc00f0c947 */ /* 0x002fea000383ffff */
[----:B------:R-:W-:Y:S05]  /*20fa0*/  BRA `(.L_x_8187) ;  /* 0xfffffeb800b07947 */ /* 0x000fea000383ffff */
.L_x_7929:
[----:B-1----:R1:W2:Y:S02]  /*20fb0*/  SYNCS.PHASECHK.TRANS64.TRYWAIT P2, [R0+URZ+0x28830], R3 ;  /* 0x02883003000075a7 */ /* 0x0022a4000804017f */
[----:B--2---:R-:W-:Y:S05]  /*20fc0*/  @!P2 NANOSLEEP.SYNCS 0x989680 ;  /* 0x009896800000a95d */ /* 0x004fea0003900000 */
[----:B------:R-:W2:Y:S02]  /*20fd0*/  @!P2 SYNCS.PHASECHK.TRANS64 P2, [R0+URZ+0x28830], R3 ;  /* 0x028830030000a5a7 */ /* 0x000ea4000804007f */
[----:B--2---:R-:W-:Y:S05]  /*20fe0*/  @!P2 BRA `(.L_x_7929) ;  /* 0xfffffffc00f0a947 */ /* 0x004fea000383ffff */
[----:B------:R-:W-:Y:S05]  /*20ff0*/  BRA `(.L_x_7928) ;  /* 0xfffffed400947947 */ /* 0x000fea000383ffff */
.L_x_7935:
[----:B-1----:R1:W2:Y:S02]  /*21000*/  SYNCS.PHASECHK.TRANS64.TRYWAIT P3, [R6+URZ+0x28830], R7 ;  /* 0x02883007060075a7 */ /* 0x0022a4000806017f */
[----:B--2---:R-:W-:Y:S05]  /*21010*/  @!P3 NANOSLEEP.SYNCS 0x989680 ;  /* 0x009896800000b95d */ /* 0x004fea0003900000 */
[----:B------:R-:W2:Y:S02]  /*21020*/  @!P3 SYNCS.PHASECHK.TRANS64 P3, [R6+URZ+0x28830], R7 ;  /* 0x028830070600b5a7 */ /* 0x000ea4000806007f */
[----:B--2---:R-:W-:Y:S05]  /*21030*/  @!P3 BRA `(.L_x_7935) ;  /* 0xfffffffc00f0b947 */ /* 0x004fea000383ffff */
[----:B------:R-:W-:Y:S05]  /*21040*/  BRA `(.L_x_7934) ;  /* 0xffffff0400ac7947 */ /* 0x000fea000383ffff */
.L_x_7939:
[----:B-1----:R1:W2:Y:S02]  /*21050*/  SYNCS.PHASECHK.TRANS64.TRYWAIT P2, [R7+URZ+0x28850], R6 ;  /* 0x02885006070075a7 */ /* 0x0022a4000804017f */
[----:B--2---:R-:W-:Y:S05]  /*21060*/  @!P2 NANOSLEEP.SYNCS 0x989680 ;  /* 0x009896800000a95d */ /* 0x004fea0003900000 */
[----:B------:R-:W2:Y:S02]  /*21070*/  @!P2 SYNCS.PHASECHK.TRANS64 P2, [R7+URZ+0x28850], R6 ;  /* 0x028850060700a5a7 */ /* 0x000ea4000804007f */
[----:B--2---:R-:W-:Y:S05]  /*21080*/  @!P2 BRA `(.L_x_7939) ;  /* 0xfffffffc00f0a947 */ /* 0x004fea000383ffff */
[----:B------:R-:W-:Y:S05]  /*21090*/  BRA `(.L_x_7936) ;  /* 0xffffff0800bc7947 */ /* 0x000fea000383ffff */
.L_x_7946:
[----:B-1----:R1:W2:Y:S02]  /*210a0*/  SYNCS.PHASECHK.TRANS64.TRYWAIT P3, [R6+URZ+0x28830], R7 ;  /* 0x02883007060075a7 */ /* 0x0022a4000806017f */
[----:B--2---:R-:W-:Y:S05]  /*210b0*/  @!P3 NANOSLEEP.SYNCS 0x989680 ;  /* 0x009896800000b95d */ /* 0x004fea0003900000 */
[----:B------:R-:W2:Y:S02]  /*210c0*/  @!P3 SYNCS.PHASECHK.TRANS64 P3, [R6+URZ+0x28830], R7 ;  /* 0x028830070600b5a7 */ /* 0x000ea4000806007f */
[----:B--2---:R-:W-:Y:S05]  /*210d0*/  @!P3 BRA `(.L_x_7946) ;  /* 0xfffffffc00f0b947 */ /* 0x004fea000383ffff */
[----:B------:R-:W-:Y:S05]  /*210e0*/  BRA `(.L_x_7945) ;  /* 0xffffff3800447947 */ /* 0x000fea000383ffff */
.L_x_7950:
[----:B-1----:R1:W2:Y:S02]  /*210f0*/  SYNCS.PHASECHK.TRANS64.TRYWAIT P2, [R7+URZ+0x28850], R6 ;  /* 0x02885006070075a7 */ /* 0x0022a4000804017f */
[----:B--2---:R-:W-:Y:S05]  /*21100*/  @!P2 NANOSLEEP.SYNCS 0x989680 ;  /* 0x009896800000a95d */ /* 0x004fea0003900000 */
[----:B------:R-:W2:Y:S02]  /*21110*/  @!P2 SYNCS.PHASECHK.TRANS64 P2, [R7+URZ+0x28850], R6 ;  /* 0x028850060700a5a7 */ /* 0x000ea4000804007f */
[----:B--2---:R-:W-:Y:S05]  /*21120*/  @!P2 BRA `(.L_x_7950) ;  /* 0xfffffffc00f0a947 */ /* 0x004fea000383ffff */
[----:B------:R-:W-:Y:S05]  /*21130*/  BRA `(.L_x_7947) ;  /* 0xffffff3c00547947 */ /* 0x000fea000383ffff */
.L_x_7955:
[----:B-1----:R1:W2:Y:S02]  /*21140*/  SYNCS.PHASECHK.TRANS64.TRYWAIT P0, [R11+URZ+0x28850], R4 ;  /* 0x028850040b0075a7 */ /* 0x0022a4000800017f */
[----:B--2---:R-:W-:Y:S05]  /*21150*/  @!P0 NANOSLEEP.SYNCS 0x989680 ;  /* 0x009896800000895d */ /* 0x004fea0003900000 */
[----:B------:R-:W2:Y:S02]  /*21160*/  @!P0 SYNCS.PHASECHK.TRANS64 P0, [R11+URZ+0x28850], R4 ;  /* 0x028850040b0085a7 */ /* 0x000ea4000800007f */
[----:B--2---:R-:W-:Y:S05]  /*21170*/  @!P0 BRA `(.L_x_7955) ;  /* 0xfffffffc00f08947 */ /* 0x004fea000383ffff */
[----:B------:R-:W-:Y:S05]  /*21180*/  BRA `(.L_x_7954) ;  /* 0xffffff6000847947 */ /* 0x000fea000383ffff */
.L_x_7989:
        /* <DEDUP_REMOVED lines=11> */
.L_x_8189:
[----:B------:R-:W-:Y:S05]  /*21240*/  BSYNC B1 ;  /* 0x0000000000017941 */ /* 0x000fea0003800000 */
.L_x_8188:
[----:B------:R-:W-:Y:S05]  /*21250*/  BRA `(.L_x_8190) ;  /* 0xffffff9c00407947 */ /* 0x000fea000383ffff */
.L_x_7990:
[----:B------:R-:W-:Y:S01]  /*21260*/  BSSY B1, `(.L_x_8191) ;  /* 0x0000006000017945 */ /* 0x000fe20003800000 */
[----:B------:R-:W-:-:S07]  /*21270*/  IMAD.MOV.U32 R15, RZ, RZ, -0x1 ;  /* 0xffffffffff0f7424 */ /* 0x000fce00078e00ff */
[----:B------:R-:W-:Y:S05]  /*21280*/  WARPSYNC.COLLECTIVE R15, `(.L_x_8192) ;  /* 0x000000000f0c7348 */ /* 0x000fea0003c00000 */
[----:B------:R-:W-:Y:S02]  /*21290*/  ELECT P6, UR62, PT ;  /* 0x00000000003e782f */ /* 0x000fe400038c0000 */
[----:B------:R-:W-:Y:S01]  /*212a0*/  MOV R14, UR62 ;  /* 0x0000003e000e7c02 */ /* 0x000fe20008000f00 */
[----:B------:R-:W-:Y:S10]  /*212b0*/  ENDCOLLECTIVE ;  /* 0x000000000000791b */ /* 0x000ff40003800000 */
.L_x_8192:
[----:B------:R-:W-:Y:S05]  /*212c0*/  BSYNC B1 ;  /* 0x0000000000017941 */ /* 0x000fea0003800000 */
.L_x_8191:
[----:B------:R-:W-:Y:S05]  /*212d0*/  BRA `(.L_x_8193) ;  /* 0xffffff9c002c7947 */ /* 0x000fea000383ffff */
.L_x_7992:
[----:B0-----:R0:W1:Y:S02]  /*212e0*/  SYNCS.PHASECHK.TRANS64.TRYWAIT P0, [R9+URZ+0x28820], R5 ;  /* 0x02882005090075a7 */ /* 0x001064000800017f */
[----:B-1----:R-:W-:Y:S05]  /*212f0*/  @!P0 NANOSLEEP.SYNCS 0x989680 ;  /* 0x009896800000895d */ /* 0x002fea0003900000 */
[----:B------:R-:W1:Y:S02]  /*21300*/  @!P0 SYNCS.PHASECHK.TRANS64 P0, [R9+URZ+0x28820], R5 ;  /* 0x02882005090085a7 */ /* 0x000e64000800007f */
[----:B-1----:R-:W-:Y:S05]  /*21310*/  @!P0 BRA `(.L_x_7992) ;  /* 0xfffffffc00f08947 */ /* 0x002fea000383ffff */
[----:B------:R-:W-:Y:S05]  /*21320*/  BRA `(.L_x_8194) ;  /* 0xffffff9c00487947 */ /* 0x000fea000383ffff */
.L_x_7995:
[----:B0-----:R0:W1:Y:S02]  /*21330*/  SYNCS.PHASECHK.TRANS64.TRYWAIT P0, [R5+URZ+0x288a0], R7 ;  /* 0x0288a007050075a7 */ /* 0x001064000800017f */
[----:B-1----:R-:W-:Y:S05]  /*21340*/  @!P0 NANOSLEEP.SYNCS 0x989680 ;  /* 0x009896800000895d */ /* 0x002fea0003900000 */
[----:B------:R-:W1:Y:S02]  /*21350*/  @!P0 SYNCS.PHASECHK.TRANS64 P0, [R5+URZ+0x288a0], R7 ;  /* 0x0288a007050085a7 */ /* 0x000e64000800007f */
[----:B-1----:R-:W-:Y:S05]  /*21360*/  @!P0 BRA `(.L_x_7995) ;  /* 0xfffffffc00f08947 */ /* 0x002fea000383ffff */
[----:B------:R-:W-:Y:S05]  /*21370*/  BRA `(.L_x_8195) ;  /* 0xffffff9c00587947 */ /* 0x000fea000383ffff */
.L_x_7997:
[----:B-1----:R1:W2:Y:S02]  /*21380*/  SYNCS.PHASECHK.TRANS64.TRYWAIT P0, [R5+URZ+0x288c0], R7 ;  /* 0x0288c007050075a7 */ /* 0x0022a4000800017f */
[----:B--2---:R-:W-:Y:S05]  /*21390*/  @!P0 NANOSLEEP.SYNCS 0x989680 ;  /* 0x009896800000895d */ /* 0x004fea0003900000 */
[----:B------:R-:W2:Y:S02]  /*213a0*/  @!P0 SYNCS.PHASECHK.TRANS64 P0, [R5+URZ+0x288c0], R7 ;  /* 0x0288c007050085a7 */ /* 0x000ea4000800007f */
[----:B--2---:R-:W-:Y:S05]  /*213b0*/  @!P0 BRA `(.L_x_7997) ;  /* 0xfffffffc00f08947 */ /* 0x004fea000383ffff */
[----:B------:R-:W-:Y:S05]  /*213c0*/  BRA `(.L_x_8196) ;  /* 0xffffff9c00d07947 */ /* 0x000fea000383ffff */
.L_x_8001:
[----:B0-----:R0:W1:Y:S02]  /*213d0*/  SYNCS.PHASECHK.TRANS64.TRYWAIT P0, [R6+URZ+0x288a0], R7 ;  /* 0x0288a007060075a7 */ /* 0x001064000800017f */
[----:B-1----:R-:W-:Y:S05]  /*213e0*/  @!P0 NANOSLEEP.SYNCS 0x989680 ;  /* 0x009896800000895d */ /* 0x002fea0003900000 */
[----:B------:R-:W1:Y:S02]  /*213f0*/  @!P0 SYNCS.PHASECHK.TRANS64 P0, [R6+URZ+0x288a0], R7 ;  /* 0x0288a007060085a7 */ /* 0x000e64000800007f */
[----:B-1----:R-:W-:Y:S05]  /*21400*/  @!P0 BRA `(.L_x_8001) ;  /* 0xfffffffc00f08947 */ /* 0x002fea000383ffff */
[----:B------:R-:W-:Y:S05]  /*21410*/  BRA `(.L_x_8197) ;  /* 0xffffffa0009c7947 */ /* 0x000fea000383ffff */
.L_x_8003:
[----:B-1----:R1:W2:Y:S02]  /*21420*/  SYNCS.PHASECHK.TRANS64.TRYWAIT P1, [R6+URZ+0x288c0], R7 ;  /* 0x0288c007060075a7 */ /* 0x0022a4000802017f */
[----:B--2---:R-:W-:Y:S05]  /*21430*/  @!P1 NANOSLEEP.SYNCS 0x989680 ;  /* 0x009896800000995d */ /* 0x004fea0003900000 */
[----:B------:R-:W2:Y:S02]  /*21440*/  @!P1 SYNCS.PHASECHK.TRANS64 P1, [R6+URZ+0x288c0], R7 ;  /* 0x0288c007060095a7 */ /* 0x000ea4000802007f */
[----:B--2---:R-:W-:Y:S05]  /*21450*/  @!P1 BRA `(.L_x_8003) ;  /* 0xfffffffc00f09947 */ /* 0x004fea000383ffff */
[----:B------:R-:W-:Y:S05]  /*21460*/  BRA `(.L_x_8198) ;  /* 0xffffffa4000c7947 */ /* 0x000fea000383ffff */
.L_x_8014:
        /* <DEDUP_REMOVED lines=11> */
.L_x_8200:
[----:B------:R-:W-:Y:S05]  /*21520*/  BSYNC B0 ;  /* 0x0000000000007941 */ /* 0x000fea0003800000 */
.L_x_8199:
[----:B------:R-:W-:Y:S05]  /*21530*/  BRA `(.L_x_8201) ;  /* 0xffffffac00cc7947 */ /* 0x000fea000383ffff */
.L_x_8015:
[----:B------:R-:W-:Y:S01]  /*21540*/  BSSY B0, `(.L_x_8202) ;  /* 0x0000006000007945 */ /* 0x000fe20003800000 */
[----:B------:R-:W-:-:S07]  /*21550*/  IMAD.MOV.U32 R15, RZ, RZ, -0x1 ;  /* 0xffffffffff0f7424 */ /* 0x000fce00078e00ff */
[----:B------:R-:W-:Y:S05]  /*21560*/  WARPSYNC.COLLECTIVE R15, `(.L_x_8203) ;  /* 0x000000000f0c7348 */ /* 0x000fea0003c00000 */
[----:B------:R-:W-:Y:S02]  /*21570*/  ELECT P6, UR62, PT ;  /* 0x00000000003e782f */ /* 0x000fe400038c0000 */
[----:B------:R-:W-:Y:S01]  /*21580*/  MOV R14, UR62 ;  /* 0x0000003e000e7c02 */ /* 0x000fe20008000f00 */
[----:B------:R-:W-:Y:S10]  /*21590*/  ENDCOLLECTIVE ;  /* 0x000000000000791b */ /* 0x000ff40003800000 */
.L_x_8203:
[----:B------:R-:W-:Y:S05]  /*215a0*/  BSYNC B0 ;  /* 0x0000000000007941 */ /* 0x000fea0003800000 */
.L_x_8202:
[----:B------:R-:W-:Y:S05]  /*215b0*/  BRA `(.L_x_8204) ;  /* 0xffffffac00bc7947 */ /* 0x000fea000383ffff */
.L_x_8018:
[----:B0-----:R0:W1:Y:S02]  /*215c0*/  SYNCS.PHASECHK.TRANS64.TRYWAIT P0, [R7+URZ+0x28840], R10 ;  /* 0x0288400a070075a7 */ /* 0x001064000800017f */
[----:B-1----:R-:W-:Y:S05]  /*215d0*/  @!P0 NANOSLEEP.SYNCS 0x989680 ;  /* 0x009896800000895d */ /* 0x002fea0003900000 */
[----:B------:R-:W1:Y:S02]  /*215e0*/  @!P0 SYNCS.PHASECHK.TRANS64 P0, [R7+URZ+0x28840], R10 ;  /* 0x0288400a070085a7 */ /* 0x000e64000800007f */
[----:B-1----:R-:W-:Y:S05]  /*215f0*/  @!P0 BRA `(.L_x_8018) ;  /* 0xfffffffc00f08947 */ /* 0x002fea000383ffff */
[----:B------:R-:W-:Y:S05]  /*21600*/  BRA `(.L_x_8205) ;  /* 0xffffffb000207947 */ /* 0x000fea000383ffff */
.L_x_8021:
        /* <DEDUP_REMOVED lines=8> */
.L_x_8029:
[----:B0-----:R0:W1:Y:S02]  /*21690*/  SYNCS.PHASECHK.TRANS64.TRYWAIT P0, [R8+URZ+0x28840], R9 ;  /* 0x02884009080075a7 */ /* 0x001064000800017f */
[----:B-1----:R-:W-:Y:S05]  /*216a0*/  @!P0 NANOSLEEP.SYNCS 0x989680 ;  /* 0x009896800000895d */ /* 0x002fea0003900000 */
[----:B------:R-:W1:Y:S02]  /*216b0*/  @!P0 SYNCS.PHASECHK.TRANS64 P0, [R8+URZ+0x28840], R9 ;  /* 0x02884009080085a7 */ /* 0x000e64000800007f */
[----:B-1----:R-:W-:Y:S05]  /*216c0*/  @!P0 BRA `(.L_x_8029) ;  /* 0xfffffffc00f08947 */ /* 0x002fea000383ffff */
[----:B------:R-:W-:Y:S05]  /*216d0*/  BRA `(.L_x_8207) ;  /* 0xffffffb400e87947 */ /* 0x000fea000383ffff */
.L_x_8031:
[----:B0-----:R0:W1:Y:S02]  /*216e0*/  SYNCS.PHASECHK.TRANS64.TRYWAIT P0, [R8+URZ+0x28860], R9 ;  /* 0x02886009080075a7 */ /* 0x001064000800017f */
[----:B-1----:R-:W-:Y:S05]  /*216f0*/  @!P0 NANOSLEEP.SYNCS 0x989680 ;  /* 0x009896800000895d */ /* 0x002fea0003900000 */
[----:B------:R-:W1:Y:S02]  /*21700*/  @!P0 SYNCS.PHASECHK.TRANS64 P0, [R8+URZ+0x28860], R9 ;  /* 0x02886009080085a7 */ /* 0x000e64000800007f */
[----:B-1----:R-:W-:Y:S05]  /*21710*/  @!P0 BRA `(.L_x_8031) ;  /* 0xfffffffc00f08947 */ /* 0x002fea000383ffff */
[----:B------:R-:W-:Y:S05]  /*21720*/  BRA `(.L_x_8208) ;  /* 0xffffffb800807947 */ /* 0x000fea000383ffff */
.L_x_8037:
[----:B-1----:R1:W2:Y:S02]  /*21730*/  SYNCS.PHASECHK.TRANS64.TRYWAIT P0, [R2+URZ+0x28840], R3 ;  /* 0x02884003020075a7 */ /* 0x0022a4000800017f */
[----:B--2---:R-:W-:Y:S05]  /*21740*/  @!P0 NANOSLEEP.SYNCS 0x989680 ;  /* 0x009896800000895d */ /* 0x004fea0003900000 */
[----:B------:R-:W2:Y:S02]  /*21750*/  @!P0 SYNCS.PHASECHK.TRANS64 P0, [R2+URZ+0x28840], R3 ;  /* 0x02884003020085a7 */ /* 0x000ea4000800007f */
[----:B--2---:R-:W-:Y:S05]  /*21760*/  @!P0 BRA `(.L_x_8037) ;  /* 0xfffffffc00f08947 */ /* 0x004fea000383ffff */
[----:B------:R-:W-:Y:S05]  /*21770*/  BRA `(.L_x_8209) ;  /* 0xffffffbc00d87947 */ /* 0x000fea000383ffff */
.L_x_8039:
[----:B0-----:R0:W1:Y:S02]  /*21780*/  SYNCS.PHASECHK.TRANS64.TRYWAIT P0, [R2+URZ+0x28860], R3 ;  /* 0x02886003020075a7 */ /* 0x001064000800017f */
[----:B-1----:R-:W-:Y:S05]  /*21790*/  @!P0 NANOSLEEP.SYNCS 0x989680 ;  /* 0x009896800000895d */ /* 0x002fea0003900000 */
[----:B------:R-:W1:Y:S02]  /*217a0*/  @!P0 SYNCS.PHASECHK.TRANS64 P0, [R2+URZ+0x28860], R3 ;  /* 0x02886003020085a7 */ /* 0x000e64000800007f */
[----:B-1----:R-:W-:Y:S05]  /*217b0*/  @!P0 BRA `(.L_x_8039) ;  /* 0xfffffffc00f08947 */ /* 0x002fea000383ffff */
[----:B------:R-:W-:Y:S05]  /*217c0*/  BRA `(.L_x_8210) ;  /* 0xffffffc000707947 */ /* 0x000fea000383ffff */
.L_x_8045:
[----:B--2---:R2:W3:Y:S02]  /*217d0*/  SYNCS.PHASECHK.TRANS64.TRYWAIT P0, [R2+URZ+0x28840], R3 ;  /* 0x02884003020075a7 */ /* 0x0044e4000800017f */
[----:B---3--:R-:W-:Y:S05]  /*217e0*/  @!P0 NANOSLEEP.SYNCS 0x989680 ;  /* 0x009896800000895d */ /* 0x008fea0003900000 */
[----:B------:R-:W3:Y:S02]  /*217f0*/  @!P0 SYNCS.PHASECHK.TRANS64 P0, [R2+URZ+0x28840], R3 ;  /* 0x02884003020085a7 */ /* 0x000ee4000800007f */
[----:B---3--:R-:W-:Y:S05]  /*21800*/  @!P0 BRA `(.L_x_8045) ;  /* 0xfffffffc00f08947 */ /* 0x008fea000383ffff */
[----:B------:R-:W-:Y:S05]  /*21810*/  BRA `(.L_x_8211) ;  /* 0xffffffc400a47947 */ /* 0x000fea000383ffff */
.L_x_8047:
[----:B0-----:R0:W1:Y:S02]  /*21820*/  SYNCS.PHASECHK.TRANS64.TRYWAIT P0, [R2+URZ+0x28860], R9 ;  /* 0x02886009020075a7 */ /* 0x001064000800017f */
[----:B-1----:R-:W-:Y:S05]  /*21830*/  @!P0 NANOSLEEP.SYNCS 0x989680 ;  /* 0x009896800000895d */ /* 0x002fea0003900000 */
[----:B------:R-:W1:Y:S02]  /*21840*/  @!P0 SYNCS.PHASECHK.TRANS64 P0, [R2+URZ+0x28860], R9 ;  /* 0x02886009020085a7 */ /* 0x000e64000800007f */
[----:B-1----:R-:W-:Y:S05]  /*21850*/  @!P0 BRA `(.L_x_8047) ;  /* 0xfffffffc00f08947 */ /* 0x002fea000383ffff */
[----:B------:R-:W-:Y:S05]  /*21860*/  BRA `(.L_x_8212) ;  /* 0xffffffc800387947 */ /* 0x000fea000383ffff */
.L_x_8055:
[----:B-1----:R1:W2:Y:S02]  /*21870*/  SYNCS.PHASECHK.TRANS64.TRYWAIT P0, [R0+URZ+0x28860], R3 ;  /* 0x02886003000075a7 */ /* 0x0022a4000800017f */
[----:B--2---:R-:W-:Y:S05]  /*21880*/  @!P0 NANOSLEEP.SYNCS 0x989680 ;  /* 0x009896800000895d */ /* 0x004fea0003900000 */
[----:B------:R-:W2:Y:S02]  /*21890*/  @!P0 SYNCS.PHASECHK.TRANS64 P0, [R0+URZ+0x28860], R3 ;  /* 0x02886003000085a7 */ /* 0x000ea4000800007f */
[----:B--2---:R-:W-:Y:S05]  /*218a0*/  @!P0 BRA `(.L_x_8055) ;  /* 0xfffffffc00f08947 */ /* 0x004fea000383ffff */
[----:B------:R-:W-:Y:S05]  /*218b0*/  BRA `(.L_x_8213) ;  /* 0xffffffcc00547947 */ /* 0x000fea000383ffff */
.L_x_8058:
        /* <DEDUP_REMOVED lines=8> */
.L_x_8215:
[----:B------:R-:W-:Y:S05]  /*21940*/  BSYNC B0 ;  /* 0x0000000000007941 */ /* 0x000fea0003800000 */
.L_x_8214:
        /* <DEDUP_REMOVED lines=8> */
.L_x_8216:
[----:B------:R-:W-:Y:S01]  /*219d0*/  IMAD.MOV.U32 R6, RZ, RZ, R14 ;  /* 0x000000ffff067224 */ /* 0x000fe200078e000e */
[----:B------:R-:W-:Y:S06]  /*219e0*/  BRA `(.L_x_8217) ;  /* 0xffffffcc00e87947 */ /* 0x000fec000383ffff */
.L_x_8061:
[----:B------:R-:W-:Y:S01]  /*219f0*/  BSSY B0, `(.L_x_8218) ;  /* 0x0000008000007945 */ /* 0x000fe20003800000 */
[----:B-----5:R-:W-:Y:S02]  /*21a00*/  IMAD.MOV.U32 R13, RZ, RZ, R3 ;  /* 0x000000ffff0d7224 */ /* 0x020fe400078e0003 */
[----:B------:R-:W-:Y:S02]  /*21a10*/  IMAD.MOV.U32 R12, RZ, RZ, 0x1 ;  /* 0x00000001ff0c7424 */ /* 0x000fe400078e00ff */
[----:B------:R-:W-:Y:S02]  /*21a20*/  IMAD.MOV.U32 R11, RZ, RZ, RZ ;  /* 0x000000ffff0b7224 */ /* 0x000fe400078e00ff */
[----:B0-----:R-:W-:-:S07]  /*21a30*/  IMAD.MOV.U32 R15, RZ, RZ, -0x1 ;  /* 0xffffffffff0f7424 */ /* 0x001fce00078e00ff */
[----:B-1234-:R-:W-:Y:S05]  /*21a40*/  WARPSYNC.COLLECTIVE R15, `(.L_x_8219) ;  /* 0x000000000f087348 */ /* 0x01efea0003c00000 */
[----:B------:R0:W0:Y:S02]  /*21a50*/  SHFL.UP P6, R14, R13, R12, R11 ;  /* 0x0400000c0d0e7389 */ /* 0x00002400000c000b */
[----:B01234-:R-:W-:Y:S01]  /*21a60*/  ENDCOLLECTIVE ;  /* 0x000000000000791b */ /* 0x01ffe20003800000 */
.L_x_8219:
[----:B------:R-:W-:Y:S05]  /*21a70*/  BSYNC B0 ;  /* 0x0000000000007941 */ /* 0x000fea0003800000 */
.L_x_8218:
        /* <DEDUP_REMOVED lines=10> */
.L_x_8220:
        /* <DEDUP_REMOVED lines=8> */
.L_x_8221:
        /* <DEDUP_REMOVED lines=8> */
.L_x_8222:
        /* <DEDUP_REMOVED lines=8> */
.L_x_8223:
        /* <DEDUP_REMOVED lines=8> */
.L_x_8224:
[----:B------:R-:W-:Y:S05]  /*21d20*/  BRA `(.L_x_8225) ;  /* 0xffffffcc00ac7947 */ /* 0x000fea000383ffff */
.L_x_8066:
[----:B------:R-:W-:Y:S01]  /*21d30*/  BSSY B0, `(.L_x_8226) ;  /* 0x0000008000007945 */ /* 0x000fe20003800000 */
[----:B-----5:R-:W-:Y:S02]  /*21d40*/  IMAD.MOV.U32 R13, RZ, RZ, R3 ;  /* 0x000000ffff0d7224 */ /* 0x020fe400078e0003 */
[----:B------:R-:W-:Y:S02]  /*21d50*/  IMAD.MOV.U32 R12, RZ, RZ, 0x1 ;  /* 0x00000001ff0c7424 */ /* 0x000fe400078e00ff */
[----:B------:R-:W-:Y:S02]  /*21d60*/  IMAD.MOV.U32 R11, RZ, RZ, RZ ;  /* 0x000000ffff0b7224 */ /* 0x000fe400078e00ff */
[----:B------:R-:W-:-:S07]  /*21d70*/  IMAD.MOV.U32 R15, RZ, RZ, -0x1 ;  /* 0xffffffffff0f7424 */ /* 0x000fce00078e00ff */
[----:B012---:R-:W-:Y:S05]  /*21d80*/  WARPSYNC.COLLECTIVE R15, `(.L_x_8227) ;  /* 0x000000000f087348 */ /* 0x007fea0003c00000 */
[----:B------:R3:W4:Y:S02]  /*21d90*/  SHFL.UP P6, R14, R13, R12, R11 ;  /* 0x0400000c0d0e7389 */ /* 0x00072400000c000b */
[----:B01234-:R-:W-:Y:S01]  /*21da0*/  ENDCOLLECTIVE ;  /* 0x000000000000791b */ /* 0x01ffe20003800000 */
.L_x_8227:
[----:B------:R-:W-:Y:S05]  /*21db0*/  BSYNC B0 ;  /* 0x0000000000007941 */ /* 0x000fea0003800000 */
.L_x_8226:
[C---:B------:R-:W-:Y:S01]  /*21dc0*/  ISETP.NE.AND P0, PT, R7.reuse, RZ, PT ;  /* 0x000000ff0700720c */ /* 0x040fe20003f05270 */
        /* <DEDUP_REMOVED lines=10> */
.L_x_8228:
        /* <DEDUP_REMOVED lines=8> */
.L_x_8229:
        /* <DEDUP_REMOVED lines=8> */
.L_x_8230:
        /* <DEDUP_REMOVED lines=8> */
.L_x_8231:
        /* <DEDUP_REMOVED lines=8> */
.L_x_8232:
[----:B------:R-:W-:Y:S05]  /*22070*/  BRA `(.L_x_8233) ;  /* 0xffffffcc008c7947 */ /* 0x000fea000383ffff */
.L_x_8068:
[----:B------:R-:W-:Y:S01]  /*22080*/  BSSY B0, `(.L_x_8234) ;  /* 0x0000006000007945 */ /* 0x000fe20003800000 */
[----:B------:R-:W-:Y:S01]  /*22090*/  PLOP3.LUT P6, PT, P6, PT, PT, 0x8, 0x0 ;  /* 0x000000000000781c */ /* 0x000fe200037ce170 */
[----:B------:R-:W-:-:S12]  /*220a0*/  IMAD.MOV.U32 R15, RZ, RZ, -0x1 ;  /* 0xffffffffff0f7424 */ /* 0x000fd800078e00ff */
[----:B0-2---:R-:W-:Y:S05]  /*220b0*/  WARPSYNC.COLLECTIVE R15, `(.L_x_8235) ;  /* 0x000000000f087348 */ /* 0x005fea0003c00000 */
[----:B------:R-:W-:Y:S01]  /*220c0*/  VOTE.ANY R14, PT, P6 ;  /* 0x00000000000e7806 */ /* 0x000fe200030e0100 */
[----:B0-2---:R-:W-:Y:S06]  /*220d0*/  ENDCOLLECTIVE ;  /* 0x000000000000791b */ /* 0x005fec0003800000 */
.L_x_8235:
[----:B------:R-:W-:Y:S05]  /*220e0*/  BSYNC B0 ;  /* 0x0000000000007941 */ /* 0x000fea0003800000 */
.L_x_8234:
        /* <DEDUP_REMOVED lines=9> */
.L_x_8236:
[----:B------:R-:W-:Y:S01]  /*22180*/  IMAD.MOV.U32 R17, RZ, RZ, R14 ;  /* 0x000000ffff117224 */ /* 0x000fe200078e000e */
[----:B------:R-:W-:Y:S06]  /*22190*/  BRA `(.L_x_8237) ;  /* 0xffffffcc007c7947 */ /* 0x000fec000383ffff */
.L_x_8070:
[----:B------:R-:W-:Y:S01]  /*221a0*/  BSSY B0, `(.L_x_8238) ;  /* 0x0000007000007945 */ /* 0x000fe20003800000 */
[----:B------:R-:W-:Y:S02]  /*221b0*/  IMAD.MOV.U32 R13, RZ, RZ, R2 ;  /* 0x000000ffff0d7224 */ /* 0x000fe400078e0002 */
[----:B------:R-:W-:Y:S02]  /*221c0*/  IMAD.MOV.U32 R11, RZ, RZ, 0x1f ;  /* 0x0000001fff0b7424 */ /* 0x000fe400078e00ff */
[----:B------:R-:W-:-:S07]  /*221d0*/  IMAD.MOV.U32 R15, RZ, RZ, -0x1 ;  /* 0xffffffffff0f7424 */ /* 0x000fce00078e00ff */
[----:B01-3--:R-:W-:Y:S05]  /*221e0*/  WARPSYNC.COLLECTIVE R15, `(.L_x_8239) ;  /* 0x000000000f087348 */ /* 0x00bfea0003c00000 */
[----:B------:R2:W4:Y:S02]  /*221f0*/  SHFL.IDX P6, R14, R13, R12, R11 ;  /* 0x0000000c0d0e7389 */ /* 0x00052400000c000b */
[----:B01234-:R-:W-:Y:S01]  /*22200*/  ENDCOLLECTIVE ;  /* 0x000000000000791b */ /* 0x01ffe20003800000 */
.L_x_8239:
[----:B------:R-:W-:Y:S05]  /*22210*/  BSYNC B0 ;  /* 0x0000000000007941 */ /* 0x000fea0003800000 */
.L_x_8238:
[----:B------:R-:W-:Y:S01]  /*22220*/  IMAD.MOV.U32 R16, RZ, RZ, R14 ;  /* 0x000000ffff107224 */ /* 0x000fe200078e000e */
[----:B------:R-:W-:Y:S06]  /*22230*/  BRA `(.L_x_8069) ;  /* 0xffffffcc00707947 */ /* 0x000fec000383ffff */
.L_x_8074:
[----:B-1----:R1:W2:Y:S02]  /*22240*/  SYNCS.PHASECHK.TRANS64.TRYWAIT P0, [R0+URZ+0x28820], R3 ;  /* 0x02882003000075a7 */ /* 0x0022a4000800017f */
[----:B--2---:R-:W-:Y:S05]  /*22250*/  @!P0 NANOSLEEP.SYNCS 0x989680 ;  /* 0x009896800000895d */ /* 0x004fea0003900000 */
[----:B------:R-:W2:Y:S02]  /*22260*/  @!P0 SYNCS.PHASECHK.TRANS64 P0, [R0+URZ+0x28820], R3 ;  /* 0x02882003000085a7 */ /* 0x000ea4000800007f */
[----:B--2---:R-:W-:Y:S05]  /*22270*/  @!P0 BRA `(.L_x_8074) ;  /* 0xfffffffc00f08947 */ /* 0x004fea000383ffff */
[----:B------:R-:W-:Y:S05]  /*22280*/  BRA `(.L_x_8240) ;  /* 0xffffffd000e47947 */ /* 0x000fea000383ffff */
.L_x_8075:
        /* <DEDUP_REMOVED lines=11> */
.L_x_8242:
[----:B------:R-:W-:Y:S05]  /*22340*/  BSYNC B0 ;  /* 0x0000000000007941 */ /* 0x000fea0003800000 */
.L_x_8241:
[----:B------:R-:W-:Y:S05]  /*22350*/  BRA `(.L_x_8243) ;  /* 0xffffffd000cc7947 */ /* 0x000fea000383ffff */
.L_x_8076:
[----:B------:R-:W-:Y:S01]  /*22360*/  BSSY B0, `(.L_x_8244) ;  /* 0x0000006000007945 */ /* 0x000fe20003800000 */
[----:B------:R-:W-:-:S07]  /*22370*/  IMAD.MOV.U32 R15, RZ, RZ, -0x1 ;  /* 0xffffffffff0f7424 */ /* 0x000fce00078e00ff */
[----:B012---:R-:W-:Y:S05]  /*22380*/  WARPSYNC.COLLECTIVE R15, `(.L_x_8245) ;  /* 0x000000000f0c7348 */ /* 0x007fea0003c00000 */
[----:B------:R-:W-:Y:S02]  /*22390*/  ELECT P6, UR62, PT ;  /* 0x00000000003e782f */ /* 0x000fe400038c0000 */
[----:B------:R-:W-:Y:S01]  /*223a0*/  MOV R14, UR62 ;  /* 0x0000003e000e7c02 */ /* 0x000fe20008000f00 */
[----:B012---:R-:W-:Y:S10]  /*223b0*/  ENDCOLLECTIVE ;  /* 0x000000000000791b */ /* 0x007ff40003800000 */
.L_x_8245:
[----:B------:R-:W-:Y:S05]  /*223c0*/  BSYNC B0 ;  /* 0x0000000000007941 */ /* 0x000fea0003800000 */
.L_x_8244:
[----:B------:R-:W-:Y:S05]  /*223d0*/  BRA `(.L_x_8246) ;  /* 0xffffffd000c07947 */ /* 0x000fea000383ffff */
.L_x_8078:
[----:B-1----:R1:W2:Y:S02]  /*223e0*/  SYNCS.PHASECHK.TRANS64.TRYWAIT P0, [R6+URZ], R5 ;  /* 0x00000005060075a7 */ /* 0x0022a4000800017f */
[----:B--2---:R-:W-:Y:S05]  /*223f0*/  @!P0 NANOSLEEP.SYNCS 0x989680 ;  /* 0x009896800000895d */ /* 0x004fea0003900000 */
[----:B------:R-:W2:Y:S02]  /*22400*/  @!P0 SYNCS.PHASECHK.TRANS64 P0, [R6+URZ], R5 ;  /* 0x00000005060085a7 */ /* 0x000ea4000800007f */
[----:B--2---:R-:W-:Y:S05]  /*22410*/  @!P0 BRA `(.L_x_8078) ;  /* 0xfffffffc00f08947 */ /* 0x004fea000383ffff */
[----:B------:R-:W-:Y:S05]  /*22420*/  BRA `(.L_x_8247) ;  /* 0xffffffd000fc7947 */ /* 0x000fea000383ffff */
.L_x_8079:
[----:B--2---:R2:W3:Y:S02]  /*22430*/  SYNCS.PHASECHK.TRANS64.TRYWAIT P0, [R7+URZ], R2 ;  /* 0x00000002070075a7 */ /* 0x0044e4000800017f */
[----:B---3--:R-:W-:Y:S05]  /*22440*/  @!P0 NANOSLEEP.SYNCS 0x989680 ;  /* 0x009896800000895d */ /* 0x008fea0003900000 */
[----:B------:R-:W3:Y:S02]  /*22450*/  @!P0 SYNCS.PHASECHK.TRANS64 P0, [R7+URZ], R2 ;  /* 0x00000002070085a7 */ /* 0x000ee4000800007f */
[----:B---3--:R-:W-:Y:S05]  /*22460*/  @!P0 BRA `(.L_x_8079) ;  /* 0xfffffffc00f08947 */ /* 0x008fea000383ffff */
[----:B------:R-:W-:Y:S05]  /*22470*/  BRA `(.L_x_8248) ;  /* 0xffffffd000f07947 */ /* 0x000fea000383ffff */
.L_x_8081:
[----:B---3--:R3:W4:Y:S02]  /*22480*/  SYNCS.PHASECHK.TRANS64.TRYWAIT P0, [R4+URZ], R5 ;  /* 0x00000005040075a7 */ /* 0x008724000800017f */
[----:B----4-:R-:W-:Y:S05]  /*22490*/  @!P0 NANOSLEEP.SYNCS 0x989680 ;  /* 0x009896800000895d */ /* 0x010fea0003900000 */
[----:B------:R-:W4:Y:S02]  /*224a0*/  @!P0 SYNCS.PHASECHK.TRANS64 P0, [R4+URZ], R5 ;  /* 0x00000005040085a7 */ /* 0x000f24000800007f */
[----:B----4-:R-:W-:Y:S05]  /*224b0*/  @!P0 BRA `(.L_x_8081) ;  /* 0xfffffffc00f08947 */ /* 0x010fea000383ffff */
[----:B------:R-:W-:Y:S05]  /*224c0*/  BRA `(.L_x_8249) ;  /* 0xffffffd000f87947 */ /* 0x000fea000383ffff */
.L_x_8250:
        /* <DEDUP_REMOVED lines=11> */
.L_x_12772:


//--------------------- .text._ZN7cutlass13device_kernelIN5flash11enable_sm90INS1_16FlashAttnFwdSm90INS1_25CollectiveMainloopFwdSm90ILi2EN4cute5tupleIJNS5_1CILi1EEES8_S8_EEENS6_IJNS7_ILi192EEENS7_ILi144EEENS7_ILi96EEEEEELi96ENS_10bfloat16_tEfNS_4arch4Sm90ELb0ELb0ELb1ELb0ELb0ELb0ELb0ELb0ELb1ELb0ELb0ELb0EEENS1_21CollectiveEpilogueFwdINS6_IJSA_SC_SB_EEES9_SE_SG_Li384ELb0ELb0ELb0ELb0EEENS1_29StaticPersistentTileSchedulerILb0EEEEEEEEEvNT_6ParamsE --------------------------
	.section	.text._ZN7cutlass13device_kernelIN5flash11enable_sm90INS1_16FlashAttnFwdSm90INS1_25CollectiveMainloopFwdSm90ILi2EN4cute5tupleIJNS5_1CILi1EEES8_S8_EEENS6_IJNS7_ILi192EEENS7_ILi144EEENS7_ILi96EEEEEELi96ENS_10bfloat16_tEfNS_4arch4Sm90ELb0ELb0ELb1ELb0ELb0ELb0ELb0ELb0ELb1ELb0ELb0ELb0EEENS1_21CollectiveEpilogueFwdINS6_IJSA_SC_SB_EEES9_SE_SG_Li384ELb0ELb0ELb0ELb0EEENS1_29StaticPersistentTileSchedulerILb0EEEEEEEEEvNT_6ParamsE,"ax",@progbits
	.align	128
.text._ZN7cutlass13device_kernelIN5flash11enable_sm90INS1_16FlashAttnFwdSm90INS1_25CollectiveMainloopFwdSm90ILi2EN4cute5tupleIJNS5_1CILi1EEES8_S8_EEENS6_IJNS7_ILi192EEENS7_ILi144EEENS7_ILi96EEEEEELi96ENS_10bfloat16_tEfNS_4arch4Sm90ELb0ELb0ELb1ELb0ELb0ELb0ELb0ELb0ELb1ELb0ELb0ELb0EEENS1_21CollectiveEpilogueFwdINS6_IJSA_SC_SB_EEES9_SE_SG_Li384ELb0ELb0ELb0ELb0EEENS1_29StaticPersistentTileSchedulerILb0EEEEEEEEEvNT_6ParamsE:
        .type           _ZN7cutlass13device_kernelIN5flash11enable_sm90INS1_16FlashAttnFwdSm90INS1_25CollectiveMainloopFwdSm90ILi2EN4cute5tupleIJNS5_1CILi1EEES8_S8_EEENS6_IJNS7_ILi192EEENS7_ILi144EEENS7_ILi96EEEEEELi96ENS_10bfloat16_tEfNS_4arch4Sm90ELb0ELb0ELb1ELb0ELb0ELb0ELb0ELb0ELb1ELb0ELb0ELb0EEENS1_21CollectiveEpilogueFwdINS6_IJSA_SC_SB_EEES9_SE_SG_Li384ELb0ELb0ELb0ELb0EEENS1_29StaticPersistentTileSchedulerILb0EEEEEEEEEvNT_6ParamsE,@function
        .size           _ZN7cutlass13device_kernelIN5flash11enable_sm90INS1_16FlashAttnFwdSm90INS1_25CollectiveMainloopFwdSm90ILi2EN4cute5tupleIJNS5_1CILi1EEES8_S8_EEENS6_IJNS7_ILi192EEENS7_ILi144EEENS7_ILi96EEEEEELi96ENS_10bfloat16_tEfNS_4arch4Sm90ELb0ELb0ELb1ELb0ELb0ELb0ELb0ELb0ELb1ELb0ELb0ELb0EEENS1_21CollectiveEpilogueFwdINS6_IJSA_SC_SB_EEES9_SE_SG_Li384ELb0ELb0ELb0ELb0EEENS1_29StaticPersistentTileSchedulerILb0EEEEEEEEEvNT_6ParamsE,(.L_x_12773 - _ZN7cutlass13device_kernelIN5flash11enable_sm90INS1_16FlashAttnFwdSm90INS1_25CollectiveMainloopFwdSm90ILi2EN4cute5tupleIJNS5_1CILi1EEES8_S8_EEENS6_IJNS7_ILi192EEENS7_ILi144EEENS7_ILi96EEEEEELi96ENS_10bfloat16_tEfNS_4arch4Sm90ELb0ELb0ELb1ELb0ELb0ELb0ELb0ELb0ELb1ELb0ELb0ELb0EEENS1_21CollectiveEpilogueFwdINS6_IJSA_SC_SB_EEES9_SE_SG_Li384ELb0ELb0ELb0ELb0EEENS1_29StaticPersistentTileSchedulerILb0EEEEEEEEEvNT_6ParamsE)
        .other          _ZN7cutlass13device_kernelIN5flash11enable_sm90INS1_16FlashAttnFwdSm90INS1_25CollectiveMainloopFwdSm90ILi2EN4cute5tupleIJNS5_1CILi1EEES8_S8_EEENS6_IJNS7_ILi192EEENS7_ILi144EEENS7_ILi96EEEEEELi96ENS_10bfloat16_tEfNS_4arch4Sm90ELb0ELb0ELb1ELb0ELb0ELb0ELb0ELb0ELb1ELb0ELb0ELb0EEENS1_21CollectiveEpilogueFwdINS6_IJSA_SC_SB_EEES9_SE_SG_Li384ELb0ELb0ELb0ELb0EEENS1_29StaticPersistentTileSchedulerILb0EEEEEEEEEvNT_6ParamsE,@"STO_CUDA_ENTRY STV_DEFAULT"
_ZN7cutlass13device_kernelIN5flash11enable_sm90INS1_16FlashAttnFwdSm90INS1_25CollectiveMainloopFwdSm90ILi2EN4cute5tupleIJNS5_1CILi1EEES8_S8_EEENS6_IJNS7_ILi192EEENS7_ILi144EEENS7_ILi96EEEEEELi96ENS_10bfloat16_tEfNS_4arch4Sm90ELb0ELb0ELb1ELb0ELb0ELb0ELb0ELb0ELb1ELb0ELb0ELb0EEENS1_21CollectiveEpilogueFwdINS6_IJSA_SC_SB_EEES9_SE_SG_Li384ELb0ELb0ELb0ELb0EEENS1_29StaticPersistentTileSchedulerILb0EEEEEEEEEvNT_6ParamsE:
        /* <DEDUP_REMOVED lines=23> */
.L_x_8252:
[----:B------:R-:W-:Y:S05]  /*0170*/  BSYNC B0 ;  /* 0x0000000000007941 */ /* 0x000fea0003800000 */
.L_x_8251:
[----:B------:R-:W-:Y:S01]  /*0180*/  VOTEU.ANY UP0, P0 ;  /* 0x00000000003f7886 */ /* 0x000fe20000000100 */
[----:B------:R-:W1:Y:S01]  /*0190*/  SHFL.IDX PT, R2, R0, RZ, 0x1f ;  /* 0x00001fff00027589 */ /* 0x000e6200000e0000 */
[----:B------:R-:W-:Y:S01]  /*01a0*/  UMOV UR4, 0x1 ;  /* 0x0000000100047882 */ /* 0x000fe20000000000 */
[----:B------:R-:W-:Y:S01]  /*01b0*/  SHF.R.U32.HI R3, RZ, 0x7, R3 ;  /* 0x00000007ff037819 */ /* 0x000fe20000011603 */
[----:B------:R-:W-:Y:S01]  /*01c0*/  VOTEU.ANY UP1, P0 ;  /* 0x00000000003f7886 */ /* 0x000fe20000020100 */
[----:B------:R-:W2:Y:S01]  /*01d0*/  @UP0 S2UR UR7, SR_CgaCtaId ;  /* 0x00000000000709c3 */ /* 0x000ea20000008800 */
[----:B------:R-:W-:Y:S01]  /*01e0*/  @UP0 UMOV UR6, 0x400 ;  /* 0x0000040000060882 */ /* 0x000fe20000000000 */
[----:B------:R-:W-:-:S04]  /*01f0*/  @UP0 UIADD3 UR4, -UR4, 0x100000, URZ ;  /* 0x0010000004040890 */ /* 0x000fc8000fffe13f */
[----:B------:R-:W-:Y:S02]  /*0200*/  @UP0 USHF.L.U32 UR5, UR4, 0xb, URZ ;  /* 0x0000000b04050899 */ /* 0x000fe4000800063f */
[----:B------:R-:W-:Y:S01]  /*0210*/  @UP0 USHF.L.U32 UR4, UR4, 0x1, URZ ;  /* 0x0000000104040899 */ /* 0x000fe2000800063f */
[----:B-1----:R-:W-:Y:S02]  /*0220*/  ISETP.NE.AND P1, PT, R2, RZ, PT ;  /* 0x000000ff0200720c */ /* 0x002fe40003f25270 */
[----:B------:R1:W3:Y:S01]  /*0230*/  SHFL.IDX PT, R2, R3, RZ, 0x1f ;  /* 0x00001fff03027589 */ /* 0x0002e200000e0000 */
[----:B--2---:R-:W-:Y:S01]  /*0240*/  @UP0 ULEA UR6, UR7, UR6, 0x18 ;  /* 0x0000000607060291 */ /* 0x004fe2000f8ec03f */
[----:B------:R-:W-:Y:S02]  /*0250*/  VOTEU.ANY UP0, P0 ;  /* 0x00000000003f7886 */ /* 0x000fe40000000100 */
[----:B------:R-:W2:Y:S09]  /*0260*/  FENCE.VIEW.ASYNC.S ;  /* 0x00000000000073c6 */ /* 0x000eb20000000000 */
[----:B--2---:R1:W2:Y:S01]  /*0270*/  @UP0 SYNCS.EXCH.64 URZ, [UR6+0x31c00], UR4 ;  /* 0x031c0004063f05b2 */ /* 0x0042a20008000100 */
[----:B------:R1:W4:Y:S02]  /*0280*/  @UP1 SYNCS.EXCH.64 URZ, [UR6+0x31c20], UR4 ;  /* 0x031c2004063f15b2 */ /* 0x0003240008000100 */
[----:B-1----:R-:W-:Y:S05]  /*0290*/  @P1 BRA `(.L_x_8253) ;  /* 0x0000000000481947 */ /* 0x002fea0003800000 */
[----:B------:R-:W1:Y:S01]  /*02a0*/  S2UR UR5, SR_CgaCtaId ;  /* 0x00000000000579c3 */ /* 0x000e620000008800 */
        /* <DEDUP_REMOVED lines=17> */
.L_x_8253:
[----:B------:R-:W5:Y:S01]  /*03c0*/  SHFL.IDX PT, R3, R0, RZ, 0x1f ;  /* 0x00001fff00037589 */ /* 0x000f6200000e0000 */
[----:B------:R-:W-:Y:S01]  /*03d0*/  NOP ;  /* 0x0000000000007918 */ /* 0x000fe20000000000 */
[----:B-----5:R-:W-:-:S13]  /*03e0*/  ISETP.NE.AND P0, PT, R3, RZ, PT ;  /* 0x000000ff0300720c */ /* 0x020fda0003f05270 */
        /* <DEDUP_REMOVED lines=19> */
.L_x_8254:
[----:B------:R-:W5:Y:S01]  /*0520*/  SHFL.IDX PT, R3, R0, RZ, 0x1f ;  /* 0x00001fff00037589 */ /* 0x000f6200000e0000 */
[----:B------:R-:W-:Y:S01]  /*0530*/  NOP ;  /* 0x0000000000007918 */ /* 0x000fe20000000000 */
[----:B-----5:R-:W-:-:S13]  /*0540*/  ISETP.NE.AND P0, PT, R3, RZ, PT ;  /* 0x000000ff0300720c */ /* 0x020fda0003f05270 */
        /* <DEDUP_REMOVED lines=13> */
[----:B------:R1:W1:Y:S01]  /*0620*/  SYNCS.EXCH.64 URZ, [UR6+0x31c88], UR4 ;  /* 0x031c8804063f75b2 */ /* 0x0002620008000100 */
[----:B------:R-:W-:Y:S01]  /*0630*/  NOP ;  /* 0x0000000000007918 */ /* 0x000fe20000000000 */
.L_x_8255:
        /* <DEDUP_REMOVED lines=22> */
.L_x_8256:
        /* <DEDUP_REMOVED lines=22> */
.L_x_8257:
[----:B---3--:R-:W-:Y:S01]  /*0900*/  ISETP.NE.AND P0, PT, R2, RZ, PT ;  /* 0x000000ff0200720c */ /* 0x008fe20003f05270 */
[----:B------:R-:W-:Y:S01]  /*0910*/  IMAD.MOV.U32 R2, RZ, RZ, 0x1 ;  /* 0x00000001ff027424 */ /* 0x000fe200078e00ff */
[----:B------:R-:W-:-:S04]  /*0920*/  NOP ;  /* 0x0000000000007918 */ /* 0x000fc80000000000 */
[----:B------:R-:W-:-:S05]  /*0930*/  SEL R2, R2, 0x2, !P0 ;  /* 0x0000000202027807 */ /* 0x000fca0004000000 */
[----:B------:R3:W-:Y:S01]  /*0940*/  STL [R1], R2 ;  /* 0x0000000201007387 */ /* 0x0007e20000100800 */
[----:B-12-4-:R-:W-:Y:S06]  /*0950*/  BAR.SYNC.DEFER_BLOCKING 0x0 ;  /* 0x0000000000007b1d */ /* 0x016fec0000010000 */
[----:B------:R-:W-:Y:S05]  /*0960*/  @!P0 BRA `(.L_x_8258) ;  /* 0x0000009c00908947 */ /* 0x000fea0003800000 */
.L_x_8259:
[----:B------:R-:W-:-:S08]  /*0970*/  NOP ;  /* 0x0000000000007918 */ /* 0x000fd00000000000 */
[----:B------:R-:W1:Y:S02]  /*0980*/  USETMAXREG.TRY_ALLOC.CTAPOOL UP0, 0xa0 ;  /* 0x000000a0000079c8 */ /* 0x000e640008000600 */
[----:B-1----:R-:W-:-:S13]  /*0990*/  PLOP3.LUT P0, PT, PT, PT, UP0, 0x80, 0x0 ;  /* 0x000000000000781c */ /* 0x002fda0003f0f008 */
[----:B------:R-:W-:Y:S05]  /*09a0*/  @!P0 BRA `(.L_x_8259) ;  /* 0xfffffffc00f08947 */ /* 0x000fea000383ffff */
[----:B---3--:R-:W1:Y:S01]  /*09b0*/  S2R R2, SR_TID.X ;  /* 0x0000000000027919 */ /* 0x008e620000002100 */
        /* <DEDUP_REMOVED lines=8> */
[----:B------:R-:W2:Y:S01]  /*0a40*/  LDL.LU R12, [R1] ;  /* 0x00000000010c7983 */ /* 0x000ea20000300800 */
[----:B------:R-:W-:Y:S01]  /*0a50*/  VIADD R146, R2, 0xffffff80 ;  /* 0xffffff8002927836 */ /* 0x000fe20000000000 */
[----:B------:R-:W1:Y:S04]  /*0a60*/  S2UR UR4, SR_CgaCtaId ;  /* 0x00000000000479c3 */ /* 0x000e680000008800 */
[----:B------:R-:W-:-:S04]  /*0a70*/  SHF.R.S32.HI R3, RZ, 0x1f, R146 ;  /* 0x0000001fff037819 */ /* 0x000fc80000011492 */
[----:B------:R-:W-:-:S04]  /*0a80*/  LEA.HI R0, R3, R146, RZ, 0x4 ;  /* 0x0000009203007211 */ /* 0x000fc800078f20ff */
[----:B------:R-:W-:-:S04]  /*0a90*/  LOP3.LUT R5, R0, 0xfffffff0, RZ, 0xc0, !PT ;  /* 0xfffffff000057812 */ /* 0x000fc800078ec0ff */
[----:B------:R-:W-:Y:S02]  /*0aa0*/  IADD3 R5, R146, -R5, RZ ;  /* 0x8000000592057210 */ /* 0x000fe40007ffe0ff */
[CC--:B------:R-:W-:Y:S02]  /*0ab0*/  LEA.HI R149, R3.reuse, R146.reuse, RZ, 0x7 ;  /* 0x0000009203957211 */ /* 0x0c0fe400078f38ff */
[----:B------:R-:W-:Y:S02]  /*0ac0*/  SHF.R.S32.HI R2, RZ, 0x1f, R5 ;  /* 0x0000001fff027819 */ /* 0x000fe40000011405 */
[----:B------:R-:W-:Y:S02]  /*0ad0*/  LEA.HI R150, R3, R146, RZ, 0x5 ;  /* 0x0000009203967211 */ /* 0x000fe400078f28ff */
[----:B------:R-:W-:Y:S02]  /*0ae0*/  LEA.HI R4, R2, R5, RZ, 0x3 ;  /* 0x0000000502047211 */ /* 0x000fe400078f18ff */
[----:B------:R-:W-:-:S02]  /*0af0*/  LOP3.LUT R7, R149, 0xffffff80, RZ, 0xc0, !PT ;  /* 0xffffff8095077812 */ /* 0x000fc400078ec0ff */
[----:B------:R-:W-:Y:S01]  /*0b00*/  SHF.R.S32.HI R3, RZ, 0x4, R0 ;  /* 0x00000004ff037819 */ /* 0x000fe20000011400 */
[----:B------:R-:W-:Y:S01]  /*0b10*/  IMAD.SHL.U32 R6, R4, 0x10, RZ ;  /* 0x0000001004067824 */ /* 0x000fe200078e00ff */
[----:B------:R-:W-:Y:S01]  /*0b20*/  LEA.HI R2, R2, R5, RZ, 0x2 ;  /* 0x0000000502027211 */ /* 0x000fe200078f10ff */
[----:B------:R-:W-:Y:S01]  /*0b30*/  IMAD.IADD R146, R146, 0x1, -R7 ;  /* 0x0000000192927824 */ /* 0x000fe200078e0a07 */
[----:B------:R-:W-:Y:S02]  /*0b40*/  LEA.HI R0, R0, R3, RZ, 0x1 ;  /* 0x0000000300007211 */ /* 0x000fe400078f08ff */
[----:B------:R-:W-:Y:S02]  /*0b50*/  SHF.R.S32.HI R150, RZ, 0x5, R150 ;  /* 0x00000005ff967819 */ /* 0x000fe40000011496 */
[----:B------:R-:W-:Y:S02]  /*0b60*/  LOP3.LUT R0, R0, 0x1ffffffe, RZ, 0xc0, !PT ;  /* 0x1ffffffe00007812 */ /* 0x000fe400078ec0ff */
[----:B------:R-:W-:-:S02]  /*0b70*/  LOP3.LUT R4, R2, 0x7fffffc, RZ, 0xc0, !PT ;  /* 0x07fffffc02047812 */ /* 0x000fc400078ec0ff */
[----:B------:R-:W-:Y:S02]  /*0b80*/  LOP3.LUT R7, R6, 0x7fffff80, RZ, 0xc0, !PT ;  /* 0x7fffff8006077812 */ /* 0x000fe400078ec0ff */
[----:B------:R-:W-:Y:S01]  /*0b90*/  SHF.R.S32.HI R149, RZ, 0x7, R149 ;  /* 0x00000007ff957819 */ /* 0x000fe20000011495 */
[----:B------:R-:W3:Y:S01]  /*0ba0*/  S2UR UR6, SR_SWINHI ;  /* 0x00000000000679c3 */ /* 0x000ee20000002f00 */
[----:B------:R-:W-:Y:S01]  /*0bb0*/  SHF.R.S32.HI R9, RZ, 0x1f, R146 ;  /* 0x0000001fff097819 */ /* 0x000fe20000011492 */
[----:B------:R-:W-:Y:S01]  /*0bc0*/  IMAD.IADD R0, R3, 0x1, -R0 ;  /* 0x0000000103007824 */ /* 0x000fe200078e0a00 */
[----:B------:R-:W-:Y:S01]  /*0bd0*/  SHF.R.S32.HI R2, RZ, 0x2, R2 ;  /* 0x00000002ff027819 */ /* 0x000fe20000011402 */
[----:B------:R-:W-:Y:S01]  /*0be0*/  IMAD.IADD R4, R5, 0x1, -R4 ;  /* 0x0000000105047824 */ /* 0x000fe200078e0a04 */
[----:B------:R-:W-:Y:S01]  /*0bf0*/  LEA R7, R150, R7, 0x8 ;  /* 0x0000000796077211 */ /* 0x000fe200078e40ff */
[----:B------:R-:W-:Y:S01]  /*0c00*/  IMAD.HI R3, R149, 0x55555556, RZ ;  /* 0x5555555695037827 */ /* 0x000fe200078e02ff */
[----:B------:R-:W-:-:S03]  /*0c10*/  LEA.HI R8, R9, R146, RZ, 0x2 ;  /* 0x0000009209087211 */ /* 0x000fc600078f10ff */
[----:B------:R-:W-:Y:S01]  /*0c20*/  IMAD.SHL.U32 R2, R2, 0x40, RZ ;  /* 0x0000004002027824 */ /* 0x000fe200078e00ff */
[--C-:B------:R-:W-:Y:S01]  /*0c30*/  SHF.R.S32.HI R10, RZ, 0x2, R8.reuse ;  /* 0x00000002ff0a7819 */ /* 0x100fe20000011408 */
[----:B------:R-:W-:Y:S01]  /*0c40*/  IMAD R7, R4, 0x10, R7 ;  /* 0x0000001004077824 */ /* 0x000fe200078e0207 */
[----:B------:R-:W-:Y:S01]  /*0c50*/  SHF.R.S32.HI R11, RZ, 0x1f, R8 ;  /* 0x0000001fff0b7819 */ /* 0x000fe20000011408 */
[----:B------:R-:W-:Y:S01]  /*0c60*/  IMAD R6, R150, 0x10, R5 ;  /* 0x0000001096067824 */ /* 0x000fe200078e0205 */
[----:B------:R-:W-:Y:S01]  /*0c70*/  LEA.HI R4, R3, R3, RZ, 0x1 ;  /* 0x0000000303047211 */ /* 0x000fe200078f08ff */
[----:B------:R-:W-:Y:S01]  /*0c80*/  IMAD.SHL.U32 R3, R0, 0x8, RZ ;  /* 0x0000000800037824 */ /* 0x000fe200078e00ff */
[----:B------:R-:W-:Y:S02]  /*0c90*/  LEA.HI R11, R11, R10, RZ, 0x3 ;  /* 0x0000000a0b0b7211 */ /* 0x000fe400078f18ff */
[----:B------:R-:W-:Y:S02]  /*0ca0*/  LOP3.LUT R2, R2, 0x40, RZ, 0xc0, !PT ;  /* 0x0000004002027812 */ /* 0x000fe400078ec0ff */
[----:B------:R-:W-:Y:S01]  /*0cb0*/  LEA.HI R0, R9, R146, RZ, 0x5 ;  /* 0x0000009209007211 */ /* 0x000fe200078f28ff */
[----:B------:R-:W-:Y:S01]  /*0cc0*/  UMOV UR39, 0x400 ;  /* 0x0000040000277882 */ /* 0x000fe20000000000 */
[----:B------:R-:W-:-:S02]  /*0cd0*/  LEA R9, R6, R3, 0x5 ;  /* 0x0000000306097211 */ /* 0x000fc400078e28ff */
[----:B------:R-:W-:Y:S02]  /*0ce0*/  LOP3.LUT R11, R11, 0xfffffff8, RZ, 0xc0, !PT ;  /* 0xfffffff80b0b7812 */ /* 0x000fe400078ec0ff */
[----:B------:R-:W-:Y:S01]  /*0cf0*/  LOP3.LUT R3, R2, 0x8, R3, 0xf8, !PT ;  /* 0x0000000802037812 */ /* 0x000fe200078ef803 */
[----:B-1----:R-:W-:Y:S01]  /*0d00*/  ULEA UR39, UR4, UR39, 0x18 ;  /* 0x0000002704277291 */ /* 0x002fe2000f8ec03f */
[----:B------:R-:W-:Y:S01]  /*0d10*/  SHF.R.U32.HI R2, RZ, 0x3, R2 ;  /* 0x00000003ff027819 */ /* 0x000fe20000011602 */
[----:B------:R-:W-:Y:S01]  /*0d20*/  IMAD.IADD R11, R10, 0x1, -R11 ;  /* 0x000000010a0b7824 */ /* 0x000fe200078e0a0b */
[----:B------:R-:W-:Y:S02]  /*0d30*/  LOP3.LUT R5, R8, 0x7ffffffc, RZ, 0xc0, !PT ;  /* 0x7ffffffc08057812 */ /* 0x000fe400078ec0ff */
[----:B------:R-:W-:Y:S02]  /*0d40*/  LOP3.LUT R2, R3, R2, RZ, 0x3c, !PT ;  /* 0x0000000203027212 */ /* 0x000fe400078e3cff */
[----:B------:R-:W-:Y:S01]  /*0d50*/  SHF.R.S32.HI R0, RZ, 0x5, R0 ;  /* 0x00000005ff007819 */ /* 0x000fe20000011400 */
[----:B------:R-:W-:Y:S01]  /*0d60*/  UMOV UR4, UR39 ;  /* 0x0000002700047c82 */ /* 0x000fe20008000000 */
[----:B---3--:R-:W-:Y:S01]  /*0d70*/  UMOV UR5, UR6 ;  /* 0x0000000600057c82 */ /* 0x008fe20008000000 */
[----:B------:R-:W-:Y:S01]  /*0d80*/  MOV R152, 0xfffffffe ;  /* 0xfffffffe00987802 */ /* 0x000fe20000000f00 */
[----:B------:R-:W-:Y:S01]  /*0d90*/  IMAD.IADD R2, R2, 0x1, R7 ;  /* 0x0000000102027824 */ /* 0x000fe200078e0207 */
[----:B------:R-:W-:Y:S01]  /*0da0*/  LEA R11, R0, R11, 0x4 ;  /* 0x0000000b000b7211 */ /* 0x000fe200078e20ff */
[----:B------:R-:W-:-:S02]  /*0db0*/  IMAD.IADD R5, R146, 0x1, -R5 ;  /* 0x0000000192057824 */ /* 0x000fc400078e0a05 */
[----:B------:R-:W-:Y:S02]  /*0dc0*/  IMAD.U32 R16, RZ, RZ, UR4 ;  /* 0x00000004ff107e24 */ /* 0x000fe4000f8e00ff */
[----:B------:R-:W-:Y:S02]  /*0dd0*/  IMAD.U32 R17, RZ, RZ, UR5 ;  /* 0x00000005ff117e24 */ /* 0x000fe4000f8e00ff */
[----:B------:R-:W-:Y:S01]  /*0de0*/  IMAD R4, R4, -0x3, R149 ;  /* 0xfffffffd04047824 */ /* 0x000fe200078e0295 */
[----:B------:R-:W-:Y:S01]  /*0df0*/  MOV R145, RZ ;  /* 0x000000ff00917202 */ /* 0x000fe20000000f00 */
[----:B------:R-:W-:Y:S01]  /*0e00*/  IMAD R152, R5, R152, 0x90 ;  /* 0x0000009005987424 */ /* 0x000fe200078e0298 */
[----:B------:R-:W-:Y:S01]  /*0e10*/  LEA R2, R2, UR39, 0x1 ;  /* 0x0000002702027c11 */ /* 0x000fe2000f8e08ff */
[----:B------:R-:W-:Y:S01]  /*0e20*/  IMAD.WIDE R16, R9, 0x2, R16 ;  /* 0x0000000209107825 */ /* 0x000fe200078e0210 */
[----:B------:R-:W-:-:S03]  /*0e30*/  UMOV UR60, URZ ;  /* 0x0000003f003c7c82 */ /* 0x000fc60008000000 */
[----:B------:R-:W-:Y:S02]  /*0e40*/  IMAD R151, R4, 0x40, R11 ;  /* 0x0000004004977824 */ /* 0x000fe400078e020b */
[----:B------:R-:W-:Y:S01]  /*0e50*/  IMAD.U32 R144, RZ, RZ, UR7 ;  /* 0x00000007ff907e24 */ /* 0x000fe2000f8e00ff */
[----:B------:R-:W-:Y:S01]  /*0e60*/  UMOV UR38, URZ ;  /* 0x0000003f00267c82 */ /* 0x000fe20008000000 */
[----:B--2---:R-:W-:-:S07]  /*0e70*/  LOP3.LUT R19, R12, 0x1, RZ, 0xfc, !PT ;  /* 0x000000010c137812 */ /* 0x004fce00078efcff */
.L_x_8282:
[----:B------:R-:W1:Y:S01]  /*0e80*/  SHFL.IDX PT, R0, R149, RZ, 0x1f ;  /* 0x00001fff95007589 */ /* 0x000e6200000e0000 */
[----:B------:R-:W-:Y:S01]  /*0e90*/  ULDC UR4, c[0x0][0xda8] ;  /* 0x00036a0000047ab9 */ /* 0x000fe20000000800 */
[----:B------:R-:W-:Y:S01]  /*0ea0*/  R2UR UR11, R144 ;  /* 0x00000000900b72ca */ /* 0x000fe200000e0000 */
[----:B------:R-:W-:Y:S01]  /*0eb0*/  UISETP.NE.AND UP1, UPT, UR4, 0x1, UPT ;  /* 0x000000010400788c */ /* 0x000fe2000bf25270 */
[----:B--2---:R-:W2:Y:S01]  /*0ec0*/  LDC R23, c[0x0][0x2e0] ;  /* 0x0000b800ff177b82 */ /* 0x004ea20000000800 */
[----:B------:R-:W-:Y:S01]  /*0ed0*/  ULDC.64 UR6, c[0x0][0x3f8] ;  /* 0x0000fe0000067ab9 */ /* 0x000fe20000000a00 */
[----:B------:R-:W-:Y:S01]  /*0ee0*/  ULDC UR4, c[0x0][0xdb4] ;  /* 0x00036d0000047ab9 */ /* 0x000fe20000000800 */
[----:B------:R-:W-:Y:S02]  /*0ef0*/  UISETP.NE.U32.AND UP0, UPT, UR6, URZ, UPT ;  /* 0x0000003f0600728c */ /* 0x000fe4000bf05070 */
[----:B------:R-:W-:Y:S02]  /*0f00*/  UISETP.NE.AND UP2, UPT, UR4, 0x1, UPT ;  /* 0x000000010400788c */ /* 0x000fe4000bf45270 */
[----:B------:R-:W-:Y:S01]  /*0f10*/  UISETP.NE.AND.EX UP0, UPT, UR7, URZ, UPT, UP0 ;  /* 0x0000003f0700728c */ /* 0x000fe2000bf05300 */
[----:B------:R-:W-:-:S02]  /*0f20*/  ULDC UR8, c[0x0][0x404] ;  /* 0x0001010000087ab9 */ /* 0x000fc40000000800 */
[----:B------:R-:W-:Y:S01]  /*0f30*/  @UP1 ULDC UR4, c[0x0][0xdac] ;  /* 0x00036b0000041ab9 */ /* 0x000fe20000000800 */
[----:B------:R-:W-:Y:S01]  /*0f40*/  @UP1 ULDC UR10, c[0x0][0xdb0] ;  /* 0x00036c00000a1ab9 */ /* 0x000fe20000000800 */
[----:B------:R-:W-:Y:S02]  /*0f50*/  UIMAD.WIDE.U32 UR4, UR11, UR4, URZ ;  /* 0x000000040b0472a5 */ /* 0x000fe4000f8e003f */
[----:B------:R-:W-:Y:S01]  /*0f60*/  UMOV UR12, UR11 ;  /* 0x0000000b000c7c82 */ /* 0x000fe20008000000 */
[----:B------:R-:W-:Y:S02]  /*0f70*/  UIADD3 UR9, UR39, 0x24300, URZ ;  /* 0x0002430027097890 */ /* 0x000fe4000fffe03f */
[----:B------:R-:W-:Y:S02]  /*0f80*/  @UP1 USHF.R.U32.HI UR12, URZ, UR10, UR5 ;  /* 0x0000000a3f0c1299 */ /* 0x000fe40008011605 */
[----:B------:R-:W-:Y:S01]  /*0f90*/  USEL UR8, UR8, 0x1, UP0 ;  /* 0x0000000108087887 */ /* 0x000fe20008000000 */
[----:B-1----:R-:W-:Y:S01]  /*0fa0*/  R2UR UR61, R0 ;  /* 0x00000000003d72ca */ /* 0x002fe200000e0000 */
[----:B------:R-:W-:-:S02]  /*0fb0*/  ULOP3.LUT UP0, URZ, UR9, 0x9f, URZ, 0xc0, !UPT ;  /* 0x0000009f093f7892 */ /* 0x000fc4000f80c03f */
[----:B------:R-:W-:Y:S01]  /*0fc0*/  IMAD.U32 R148, RZ, RZ, UR12 ;  /* 0x0000000cff947e24 */ /* 0x000fe2000f8e00ff */
[----:B------:R-:W-:Y:S01]  /*0fd0*/  UMOV UR36, UR12 ;  /* 0x0000000c00247c82 */ /* 0x000fe20008000000 */
[----:B--2---:R-:W-:Y:S02]  /*0fe0*/  IMAD R23, R23, UR8, RZ ;  /* 0x0000000817177c24 */ /* 0x004fe4000f8e02ff */
[----:B------:R-:W-:Y:S02]  /*0ff0*/  PLOP3.LUT P0, PT, PT, PT, UP0, 0x80, 0x0 ;  /* 0x000000000000781c */ /* 0x000fe40003f0f008 */
[----:B------:R-:W-:-:S04]  /*1000*/  VIADD R0, R23, 0x8f ;  /* 0x0000008f17007836 */ /* 0x000fc80000000000 */
[----:B------:R-:W-:Y:S01]  /*1010*/  UIMAD.WIDE UR6, UR61, 0x55555556, URZ ;  /* 0x555555563d0678a5 */ /* 0x000fe2000f8e023f */
[----:B------:R-:W-:-:S03]  /*1020*/  IMAD.HI R0, R0, 0x38e38e39, RZ ;  /* 0x38e38e3900007827 */ /* 0x000fc600078e02ff */
[----:B------:R-:W-:Y:S02]  /*1030*/  ULEA.HI UR37, UR7, UR7, URZ, 0x1 ;  /* 0x0000000707257291 */ /* 0x000fe4000f8f083f */
[----:B------:R-:W-:Y:S01]  /*1040*/  SHF.R.U32.HI R3, RZ, 0x1f, R0 ;  /* 0x0000001fff037819 */ /* 0x000fe20000011600 */
[----:B------:R-:W-:Y:S01]  /*1050*/  @UP2 ULDC.64 UR6, c[0x0][0xdb8] ;  /* 0x00036e0000062ab9 */ /* 0x000fe20000000a00 */
[----:B------:R-:W-:Y:S02]  /*1060*/  UIMAD UR37, UR37, -0x3, UR61 ;  /* 0xfffffffd252578a4 */ /* 0x000fe4000f8e023d */
[----:B------:R-:W-:Y:S01]  /*1070*/  UIMAD.WIDE.U32 UR4, UR12, UR6, URZ ;  /* 0x000000060c0472a5 */ /* 0x000fe2000f8e003f */
[----:B------:R-:W-:Y:S01]  /*1080*/  LEA.HI.SX32 R22, R0, R3, 0x1b ;  /* 0x0000000300167211 */ /* 0x000fe200078fdaff */
[----:B------:R-:W-:Y:S02]  /*1090*/  ULEA UR6, UR37, UR9, 0xb ;  /* 0x0000000925067291 */ /* 0x000fe4000f8e583f */
[----:B------:R-:W-:-:S02]  /*10a0*/  @UP2 USHF.R.U32.HI UR36, URZ, UR7, UR5 ;  /* 0x000000073f242299 */ /* 0x000fc40008011605 */
[----:B------:R-:W-:-:S04]  /*10b0*/  USHF.R.U32.HI UR6, URZ, 0x4, UR6 ;  /* 0x000000043f067899 */ /* 0x000fc80008011606 */
[----:B------:R-:W-:-:S06]  /*10c0*/  ULOP3.LUT UR4, UR6, 0x3fff, URZ, 0xc0, !UPT ;  /* 0x00003fff06047892 */ /* 0x000fcc000f8ec03f */
[----:B---3--:R-:W-:Y:S01]  /*10d0*/  IMAD.U32 R18, RZ, RZ, UR4 ;  /* 0x00000004ff127e24 */ /* 0x008fe2000f8e00ff */
[----:B------:R-:W-:Y:S02]  /*10e0*/  UMOV UR4, UR11 ;  /* 0x0000000b00047c82 */ /* 0x000fe40008000000 */
[----:B------:R-:W-:Y:S01]  /*10f0*/  MOV R147, UR4 ;  /* 0x0000000400937c02 */ /* 0x000fe20008000f00 */
        /* <DEDUP_REMOVED lines=17> */
.L_x_8260:
[----:B------:R-:W-:Y:S02]  /*1210*/  LOP3.LUT R0, R145, 0x1, RZ, 0xc0, !PT ;  /* 0x0000000191007812 */ /* 0x000fe400078ec0ff */
[----:B------:R-:W-:Y:S02]  /*1220*/  ISETP.NE.AND P0, PT, R19, 0x3, PT ;  /* 0x000000031300780c */ /* 0x000fe40003f05270 */
[----:B------:R-:W-:-:S04]  /*1230*/  SHF.L.U32 R0, R0, 0x1f, RZ ;  /* 0x0000001f00007819 */ /* 0x000fc800000006ff */
[----:B------:R-:W1:Y:S02]  /*1240*/  SYNCS.PHASECHK.TRANS64.TRYWAIT P1, [UR39+0x31c00], R0 ;  /* 0x031c0000ff0075a7 */ /* 0x000e640008020167 */
[----:B-1----:R-:W-:Y:S05]  /*1250*/  @!P1 BRA `(.L_x_8261) ;  /* 0x000000c000c09947 */ /* 0x002fea0003800000 */
.L_x_8340:
[----:B------:R-:W-:Y:S05]  /*1260*/  @!P0 BRA `(.L_x_8262) ;  /* 0x0000000000048947 */ /* 0x000fea0003800000 */
[----:B------:R-:W-:Y:S01]  /*1270*/  BPT.TRAP 0x1 ;  /* 0x000000040000795c */ /* 0x000fe20000300000 */
.L_x_8262:
[----:B-1----:R-:W-:Y:S02]  /*1280*/  IMAD.U32 R0, RZ, RZ, UR38 ;  /* 0x00000026ff007e24 */ /* 0x002fe4000f8e00ff */
[----:B------:R-:W-:-:S03]  /*1290*/  IMAD.U32 R3, RZ, RZ, UR60 ;  /* 0x0000003cff037e24 */ /* 0x000fc6000f8e00ff */
[----:B------:R-:W-:Y:S02]  /*12a0*/  LEA R0, R0, UR39, 0x3 ;  /* 0x0000002700007c11 */ /* 0x000fe4000f8e18ff */
[----:B------:R-:W-:-:S04]  /*12b0*/  SHF.L.U32 R3, R3, 0x1f, RZ ;  /* 0x0000001f03037819 */ /* 0x000fc800000006ff */
[----:B------:R1:W2:Y:S01]  /*12c0*/  SYNCS.PHASECHK.TRANS64.TRYWAIT P2, [R0+URZ+0x31c30], R3 ;  /* 0x031c3003000075a7 */ /* 0x0002a2000804017f */
[----:B------:R-:W-:Y:S05]  /*12d0*/  @!P0 BRA `(.L_x_8263) ;  /* 0x0000000000048947 */ /* 0x000fea0003800000 */
[----:B------:R-:W-:Y:S01]  /*12e0*/  BPT.TRAP 0x1 ;  /* 0x000000040000795c */ /* 0x000fe20000300000 */
.L_x_8263:
[----:B------:R-:W3:Y:S01]  /*12f0*/  S2R R4, SR_TID.X ;  /* 0x0000000000047919 */ /* 0x000ee20000002100 */
[----:B------:R-:W-:Y:S02]  /*1300*/  MOV R71, RZ ;  /* 0x000000ff00477202 */ /* 0x000fe40000000f00 */
[----:B---3--:R-:W-:Y:S01]  /*1310*/  LOP3.LUT P1, RZ, R4, 0x7f, RZ, 0xc0, !PT ;  /* 0x0000007f04ff7812 */ /* 0x008fe2000782c0ff */
[----:B--2---:R-:W-:-:S12]  /*1320*/  @P2 BRA `(.L_x_8264) ;  /* 0x0000000000082947 */ /* 0x004fd80003800000 */
[----:B------:R-:W2:Y:S02]  /*1330*/  SYNCS.PHASECHK.TRANS64.TRYWAIT P2, [R0+URZ+0x31c30], R3 ;  /* 0x031c3003000075a7 */ /* 0x000ea4000804017f */
[----:B--2---:R-:W-:Y:S05]  /*1340*/  @!P2 BRA `(.L_x_8265) ;  /* 0x000000c0009ca947 */ /* 0x004fea0003800000 */
.L_x_8264:
[----:B------:R-:W-:Y:S05]  /*1350*/  WARPSYNC.ALL ;  /* 0x0000000000007948 */ /* 0x000fea0003800000 */
[----:B------:R-:W-:Y:S01]  /*1360*/  UIADD3 UR4, UR39, 0x16a00, URZ ;  /* 0x00016a0027047890 */ /* 0x000fe2000fffe03f */
[----:B------:R-:W-:Y:S01]  /*1370*/  WARPGROUP.ARRIVE ;  /* 0x00000000000079c5 */ /* 0x000fe20000000000 */
[----:B------:R-:W-:Y:S01]  /*1380*/  ULEA UR37, UR37, UR39, 0xc ;  /* 0x0000002725257291 */ /* 0x000fe2000f8e603f */
[----:B------:R-:W-:Y:S01]  /*1390*/  P2R R68, PR, RZ, 0x1 ;  /* 0x00000001ff447803 */ /* 0x000fe20000000000 */
[----:B------:R-:W-:Y:S01]  /*13a0*/  USHF.R.U32.HI UR4, URZ, 0x4, UR4 ;  /* 0x000000043f047899 */ /* 0x000fe20008011604 */
[----:B-12---:R-:W-:Y:S01]  /*13b0*/  @!P1 VIADD R0, R0, 0x31c40 ;  /* 0x00031c4000009836 */ /* 0x006fe20000000000 */
[----:B------:R-:W-:-:S02]  /*13c0*/  UIADD3 UR37, UR37, 0xda00, URZ ;  /* 0x0000da0025257890 */ /* 0x000fc4000fffe03f */
[----:B------:R-:W-:Y:S02]  /*13d0*/  ULOP3.LUT UR4, UR4, 0x3fff, URZ, 0xc0, !UPT ;  /* 0x00003fff04047892 */ /* 0x000fe4000f8ec03f */
[----:B------:R-:W-:Y:S02]  /*13e0*/  USHF.R.U32.HI UR5, URZ, 0x4, UR37 ;  /* 0x000000043f057899 */ /* 0x000fe40008011625 */
[----:B------:R-:W-:Y:S02]  /*13f0*/  ULOP3.LUT UR37, UR4, 0x10000, URZ, 0xfc, !UPT ;  /* 0x0001000004257892 */ /* 0x000fe4000f8efc3f */
[----:B------:R-:W-:Y:S02]  /*1400*/  ULOP3.LUT UR5, UR5, 0x3fff, URZ, 0xc0, !UPT ;  /* 0x00003fff05057892 */ /* 0x000fe4000f8ec03f */
[----:B------:R-:W-:Y:S02]  /*1410*/  UIMAD UR4, UR38, 0x6c0, UR37 ;  /* 0x000006c0260478a4 */ /* 0x000fe4000f8e0225 */
[----:B------:R-:W-:Y:S01]  /*1420*/  ULOP3.LUT UR5, UR5, 0x10000, URZ, 0xfc, !UPT ;  /* 0x0001000005057892 */ /* 0x000fe2000f8efc3f */
[----:B------:R-:W-:Y:S01]  /*1430*/  UMOV UR31, 0x80000020 ;  /* 0x80000020001f7882 */ /* 0x000fe20000000000 */
[----:B------:R-:W-:Y:S01]  /*1440*/  UMOV UR29, 0x80000020 ;  /* 0x80000020001d7882 */ /* 0x000fe20000000000 */
[----:B------:R-:W-:-:S02]  /*1450*/  UIADD3 UR10, UR4, 0x40, URZ ;  /* 0x00000040040a7890 */ /* 0x000fc4000fffe03f */
[----:B------:R-:W-:Y:S02]  /*1460*/  UMOV UR30, UR4 ;  /* 0x00000004001e7c82 */ /* 0x000fe40008000000 */
[----:B------:R-:W-:Y:S01]  /*1470*/  UMOV UR28, UR5 ;  /* 0x00000005001c7c82 */ /* 0x000fe20008000000 */
[----:B------:R-:W-:Y:S01]  /*1480*/  UMOV UR9, UR29 ;  /* 0x0000001d00097c82 */ /* 0x000fe20008000000 */
[----:B------:R-:W-:Y:S01]  /*1490*/  HGMMA.64x16x16.F32.BF16 R96, gdesc[UR28], RZ, !UPT, gsb0 ;  /* 0x002000001c6079f0 */ /* 0x000fe2000c0018ff */
[----:B------:R-:W-:Y:S01]  /*14a0*/  UMOV UR8, UR28 ;  /* 0x0000001c00087c82 */ /* 0x000fe20008000000 */
[----:B------:R-:W-:Y:S01]  /*14b0*/  UMOV UR11, 0x80000020 ;  /* 0x80000020000b7882 */ /* 0x000fe20000000000 */
[----:B------:R-:W-:Y:S02]  /*14c0*/  UIADD3 UR6, UR4, 0x80, URZ ;  /* 0x0000008004067890 */ /* 0x000fe4000fffe03f */
[----:B------:R-:W-:Y:S02]  /*14d0*/  UIADD3 UR7, UR4, 0xc0, URZ ;  /* 0x000000c004077890 */ /* 0x000fe4000fffe03f */
[----:B------:R-:W-:-:S02]  /*14e0*/  UIADD3 UR12, UR4, 0x100, URZ ;  /* 0x00000100040c7890 */ /* 0x000fc4000fffe03f */
[----:B------:R-:W-:Y:S02]  /*14f0*/  UIADD3 UR13, UR4, 0x140, URZ ;  /* 0x00000140040d7890 */ /* 0x000fe4000fffe03f */
[----:B------:R-:W-:Y:S01]  /*1500*/  UIADD3 UR14, UR5, 0x300, URZ ;  /* 0x00000300050e7890 */ /* 0x000fe2000fffe03f */
        /* <DEDUP_REMOVED lines=126> */
[----:B------:R-:W-:Y:S01]  /*1cf0*/  UMOV UR14, UR6 ;  /* 0x00000006000e7c82 */ /* 0x000fe20008000000 */
        /* <DEDUP_REMOVED lines=170> */
[----:B------:R-:W-:Y:S01]  /*27a0*/  UMOV UR27, 0x80000020 ;  /* 0x80000020001b7882 */ /* 0x000fe20000000000 */
[----:B------:R-:W-:Y:S01]  /*27b0*/  FMUL.FTZ R5, R99, UR10 ;  /* 0x0000000a63057c20 */ /* 0x000fe20008410000 */
[----:B------:R-:W-:Y:S01]  /*27c0*/  FMUL.FTZ R13, R102, UR10 ;  /* 0x0000000a660d7c20 */ /* 0x000fe20008410000 */
[----:B------:R-:W-:-:S04]  /*27d0*/  FMUL.FTZ R12, R103, UR10 ;  /* 0x0000000a670c7c20 */ /* 0x000fc80008410000 */
[----:B------:R-:W1:Y:S08]  /*27e0*/  MUFU.TANH R8, R8 ;  /* 0x0000000800087308 */ /* 0x000e700000002400 */
[----:B------:R-:W-:Y:S08]  /*27f0*/  MUFU.TANH R9, R9 ;  /* 0x0000000900097308 */ /* 0x000ff00000002400 */
        /* <DEDUP_REMOVED lines=18> */
[----:B------:R-:W-:Y:S08]  /*2920*/  MUFU.TANH R10, R10 ;  /* 0x0000000a000a7308 */ /* 0x000ff00000002400 */
[----:B------:R-:W-:Y:S08]  /*2930*/  MUFU.TANH R11, R11 ;  /* 0x0000000b000b7308 */ /* 0x000ff00000002400 */
[----:B------:R-:W-:Y:S08]  /*2940*/  MUFU.TANH R69, R69 ;  /* 0x0000004500457308 */ /* 0x000ff00000002400 */
[----:B------:R-:W4:Y:S08]  /*2950*/  MUFU.TANH R12, R12 ;  /* 0x0000000c000c7308 */ /* 0x000f300000002400 */
[----:B------:R-:W5:Y:S08]  /*2960*/  MUFU.TANH R15, R15 ;  /* 0x0000000f000f7308 */ /* 0x000f700000002400 */
        /* <DEDUP_REMOVED lines=54> */
[----:B------:R-:W5:Y:S01]  /*2cd0*/  MUFU.TANH R86, R86 ;  /* 0x0000005600567308 */ /* 0x000f620000002400 */
[----:B------:R-:W-:-:S07]  /*2ce0*/  FMUL.FTZ R62, R62, UR10 ;  /* 0x0000000a3e3e7c20 */ /* 0x000fce0008410000 */
        /* <DEDUP_REMOVED lines=8> */
[----:B------:R-:W-:Y:S02]  /*2d70*/  IMAD.IADD R49, R152, 0x1, R23 ;  /* 0x0000000198317824 */ /* 0x000fe400078e0217 */
[----:B------:R-:W-:Y:S01]  /*2d80*/  FMUL.FTZ R53, R53, UR10 ;  /* 0x0000000a35357c20 */ /* 0x000fe20008410000 */
[----:B------:R-:W-:Y:S01]  /*2d90*/  FMUL.FTZ R92, R50, UR10 ;  /* 0x0000000a325c7c20 */ /* 0x000fe20008410000 */
[----:B------:R-:W-:Y:S01]  /*2da0*/  FMUL.FTZ R50, R51, UR10 ;  /* 0x0000000a33327c20 */ /* 0x000fe20008410000 */
[----:B------:R-:W-:Y:S01]  /*2db0*/  HGMMA.64x16x16.F32.BF16 R40, gdesc[UR24], R40, gsb0 ;  /* 0x00200000182879f0 */ /* 0x000fe20008001828 */
[----:B------:R-:W-:Y:S01]  /*2dc0*/  UIADD3 UR26, UR4, 0x642, URZ ;  /* 0x00000642041a7890 */ /* 0x000fe2000fffe03f */
[----:B------:R-:W-:Y:S01]  /*2dd0*/  IMAD R6, R22, -0x90, R49 ;  /* 0xffffff7016067824 */ /* 0x000fe200078e0231 */
[----:B------:R-:W-:Y:S01]  /*2de0*/  UMOV UR27, 0x80000020 ;  /* 0x80000020001b7882 */ /* 0x000fe20000000000 */
[----:B------:R-:W-:Y:S01]  /*2df0*/  FMUL.FTZ R55, R55, UR10 ;  /* 0x0000000a37377c20 */ /* 0x000fe20008410000 */
[----:B------:R-:W-:Y:S01]  /*2e00*/  FMUL.FTZ R54, R54, UR10 ;  /* 0x0000000a36367c20 */ /* 0x000fe20008410000 */
[----:B------:R-:W-:Y:S01]  /*2e10*/  UMOV UR4, UR24 ;  /* 0x0000001800047c82 */ /* 0x000fe20008000000 */
[----:B------:R-:W-:Y:S01]  /*2e20*/  ISETP.GT.AND P2, PT, R6, RZ, PT ;  /* 0x000000ff0600720c */ /* 0x000fe20003f44270 */
[----:B------:R-:W-:Y:S01]  /*2e30*/  FMUL.FTZ R48, R48, UR10 ;  /* 0x0000000a30307c20 */ /* 0x000fe20008410000 */
[C---:B------:R-:W-:Y:S01]  /*2e40*/  ISETP.GT.AND P6, PT, R6.reuse, 0x1, PT ;  /* 0x000000010600780c */ /* 0x040fe20003fc4270 */
[----:B------:R-:W5:Y:S01]  /*2e50*/  MUFU.TANH R89, R89 ;  /* 0x0000005900597308 */ /* 0x000f620000002400 */
[----:B------:R-:W-:Y:S01]  /*2e60*/  ISETP.GT.AND P4, PT, R6, 0x9, PT ;  /* 0x000000090600780c */ /* 0x000fe20003f84270 */
[----:B------:R-:W-:Y:S01]  /*2e70*/  FMUL.FTZ R52, R52, UR10 ;  /* 0x0000000a34347c20 */ /* 0x000fe20008410000 */
[----:B------:R-:W-:-:S02]  /*2e80*/  ISETP.GT.AND P3, PT, R6, 0x10, PT ;  /* 0x000000100600780c */ /* 0x000fc40003f64270 */
[----:B------:R-:W-:Y:S02]  /*2e90*/  ISETP.GT.AND P5, PT, R6, 0x8, PT ;  /* 0x000000080600780c */ /* 0x000fe40003fa4270 */
[----:B-1----:R-:W-:Y:S01]  /*2ea0*/  FSEL R8, R8, -INF , P6 ;  /* 0xff80000008087808 */ /* 0x002fe20003000000 */
[----:B------:R-:W1:Y:S01]  /*2eb0*/  MUFU.TANH R58, R58 ;  /* 0x0000003a003a7308 */ /* 0x000e620000002400 */
[----:B--2---:R-:W-:Y:S02]  /*2ec0*/  FSEL R49, R7, -INF , P5 ;  /* 0xff80000007317808 */ /* 0x004fe40002800000 */
[----:B---3--:R-:W-:Y:S02]  /*2ed0*/  FSEL R3, R3, -INF , P2 ;  /* 0xff80000003037808 */ /* 0x008fe40001000000 */
[----:B----4-:R-:W-:-:S03]  /*2ee0*/  FSEL R7, R12, -INF , P4 ;  /* 0xff8000000c077808 */ /* 0x010fc60002000000 */
[----:B------:R-:W2:Y:S08]  /*2ef0*/  MUFU.TANH R48, R48 ;  /* 0x0000003000307308 */ /* 0x000eb00000002400 */
[----:B------:R-:W3:Y:S08]  /*2f00*/  MUFU.TANH R88, R88 ;  /* 0x0000005800587308 */ /* 0x000ef00000002400 */
[----:B------:R-:W4:Y:S08]  /*2f10*/  MUFU.TANH R91, R91 ;  /* 0x0000005b005b7308 */ /* 0x000f300000002400 */
[----:B------:R-:W4:Y:S01]  /*2f20*/  MUFU.TANH R62, R62 ;  /* 0x0000003e003e7308 */ /* 0x000f220000002400 */
[----:B------:R-:W-:-:S02]  /*2f30*/  WARPGROUP.DEPBAR.LE gsb0, 0x0 ;  /* 0x00008000000079c5 */ /* 0x000fc40000010000 */
[----:B------:R-:W-:Y:S01]  /*2f40*/  WARPGROUP.ARRIVE ;  /* 0x00000000000079c5 */ /* 0x000fe20000000000 */
[----:B------:R-:W-:Y:S01]  /*2f50*/  FMUL.FTZ R131, R45, UR10 ;  /* 0x0000000a2d837c20 */ /* 0x000fe20008410000 */
[----:B------:R-:W-:Y:S01]  /*2f60*/  FMUL.FTZ R51, R40, UR10 ;  /* 0x0000000a28337c20 */ /* 0x000fe20008410000 */
[----:B------:R-:W-:Y:S02]  /*2f70*/  FSEL R45, R4, -INF , P2 ;  /* 0xff800000042d7808 */ /* 0x000fe40001000000 */
[----:B------:R5:W-:Y:S01]  /*2f80*/  MUFU.TANH R40, R53 ;  /* 0x0000003500287308 */ /* 0x000be20000002400 */
[----:B------:R-:W-:Y:S01]  /*2f90*/  FMUL.FTZ R129, R44, UR10 ;  /* 0x0000000a2c817c20 */ /* 0x000fe20008410000 */
[----:B------:R-:W-:Y:S01]  /*2fa0*/  HGMMA.64x16x16.F32.BF16 R32, gdesc[UR24], R32, gsb0 ;  /* 0x00200000182079f0 */ /* 0x000fe20008001820 */
[----:B------:R-:W-:Y:S01]  /*2fb0*/  ISETP.GT.AND P2, PT, R6, 0x11, PT ;  /* 0x000000110600780c */ /* 0x000fe20003f44270 */
[----:B------:R-:W-:Y:S01]  /*2fc0*/  FMUL.FTZ R57, R42, UR10 ;  /* 0x0000000a2a397c20 */ /* 0x000fe20008410000 */
[----:B------:R-:W-:Y:S01]  /*2fd0*/  FSEL R4, R5, -INF , P6 ;  /* 0xff80000005047808 */ /* 0x000fe20003000000 */
[----:B------:R-:W-:Y:S01]  /*2fe0*/  FMUL.FTZ R41, R41, UR10 ;  /* 0x0000000a29297c20 */ /* 0x000fe20008410000 */
[----:B------:R-:W-:Y:S01]  /*2ff0*/  ISETP.GT.AND P6, PT, R6, 0x18, PT ;  /* 0x000000180600780c */ /* 0x000fe20003fc4270 */
[----:B------:R1:W-:Y:S01]  /*3000*/  MUFU.TANH R44, R55 ;  /* 0x00000037002c7308 */ /* 0x0003e20000002400 */
[----:B-----5:R-:W-:Y:S01]  /*3010*/  FSEL R53, R9, -INF , P4 ;  /* 0xff80000009357808 */ /* 0x020fe20002000000 */
[----:B------:R-:W-:Y:S01]  /*3020*/  FMUL.FTZ R61, R43, UR10 ;  /* 0x0000000a2b3d7c20 */ /* 0x000fe20008410000 */
[----:B------:R-:W-:Y:S01]  /*3030*/  FSEL R9, R20, -INF , P3 ;  /* 0xff80000014097808 */ /* 0x000fe20001800000 */
[----:B------:R-:W-:Y:S01]  /*3040*/  FMUL.FTZ R93, R47, UR10 ;  /* 0x0000000a2f5d7c20 */ /* 0x000fe20008410000 */
[----:B------:R-:W-:Y:S01]  /*3050*/  FMNMX.FTZ R20, R45, R8, !PT ;  /* 0x000000082d147209 */ /* 0x000fe20007810000 */
[----:B------:R-:W-:Y:S01]  /*3060*/  FMUL.FTZ R63, R46, UR10 ;  /* 0x0000000a2e3f7c20 */ /* 0x000fe20008410000 */
[----:B------:R-:W-:Y:S01]  /*3070*/  FSEL R59, R11, -INF , P2 ;  /* 0xff8000000b3b7808 */ /* 0x000fe20001000000 */
[----:B------:R5:W-:Y:S01]  /*3080*/  MUFU.TANH R42, R54 ;  /* 0x00000036002a7308 */ /* 0x000be20000002400 */
[----:B------:R-:W-:-:S02]  /*3090*/  FMNMX.FTZ R20, R49, R20, !PT ;  /* 0x0000001431147209 */ /* 0x000fc40007810000 */
[----:B-1----:R-:W-:Y:S02]  /*30a0*/  FSEL R55, R10, -INF , P3 ;  /* 0xff8000000a377808 */ /* 0x002fe40001800000 */
[----:B------:R-:W-:Y:S02]  /*30b0*/  FMNMX.FTZ R20, R53, R20, !PT ;  /* 0x0000001435147209 */ /* 0x000fe40007810000 */
[----:B------:R-:W-:Y:S01]  /*30c0*/  FSEL R5, R13, -INF , P5 ;  /* 0xff8000000d057808 */ /* 0x000fe20002800000 */
[----:B------:R1:W-:Y:S01]  /*30d0*/  MUFU.TANH R12, R41 ;  /* 0x00000029000c7308 */ /* 0x0003e20000002400 */
[----:B------:R-:W-:Y:S02]  /*30e0*/  FMNMX.FTZ R20, R55, R20, !PT ;  /* 0x0000001437147209 */ /* 0x000fe40007810000 */
[----:B------:R-:W-:Y:S02]  /*30f0*/  ISETP.GT.AND P5, PT, R6, 0x19, PT ;  /* 0x000000190600780c */ /* 0x000fe40003fa4270 */
[----:B------:R-:W-:-:S02]  /*3100*/  FSEL R69, R69, -INF , P6 ;  /* 0xff80000045457808 */ /* 0x000fc40003000000 */
[----:B-----5:R-:W-:Y:S01]  /*3110*/  FMNMX.FTZ R54, R59, R20, !PT ;  /* 0x000000143b367209 */ /* 0x020fe20007810000 */
[----:B------:R5:W-:Y:S01]  /*3120*/  MUFU.TANH R46, R51 ;  /* 0x00000033002e7308 */ /* 0x000be20000002400 */
[C---:B------:R-:W-:Y:S02]  /*3130*/  ISETP.GT.AND P4, PT, R6.reuse, 0x20, PT ;  /* 0x000000200600780c */ /* 0x040fe40003f84270 */
[----:B------:R-:W-:Y:S02]  /*3140*/  FSEL R73, R15, -INF , P5 ;  /* 0xff8000000f497808 */ /* 0x000fe40002800000 */
[----:B------:R-:W-:Y:S02]  /*3150*/  FMNMX.FTZ R54, R69, R54, !PT ;  /* 0x0000003645367209 */ /* 0x000fe40007810000 */
[----:B------:R-:W-:Y:S01]  /*3160*/  ISETP.GT.AND P3, PT, R6, 0x21, PT ;  /* 0x000000210600780c */ /* 0x000fe20003f64270 */
[----:B------:R2:W-:Y:S01]  /*3170*/  MUFU.TANH R10, R57 ;  /* 0x00000039000a7308 */ /* 0x0005e20000002400 */
[----:B------:R-:W-:-:S02]  /*3180*/  FSEL R77, R66, -INF , P4 ;  /* 0xff800000424d7808 */ /* 0x000fc40002000000 */
[----:B------:R-:W-:Y:S02]  /*3190*/  FMNMX.FTZ R54, R73, R54, !PT ;  /* 0x0000003649367209 */ /* 0x000fe40007810000 */
[----:B------:R-:W-:Y:S02]  /*31a0*/  FSEL R11, R14, -INF , P2 ;  /* 0xff8000000e0b7808 */ /* 0x000fe40001000000 */
[----:B------:R-:W-:Y:S01]  /*31b0*/  ISETP.GT.AND P2, PT, R6, 0x28, PT ;  /* 0x000000280600780c */ /* 0x000fe20003f44270 */
[----:B------:R3:W-:Y:S01]  /*31c0*/  MUFU.TANH R14, R61 ;  /* 0x0000003d000e7308 */ /* 0x0007e20000002400 */
[----:B------:R-:W-:Y:S02]  /*31d0*/  FSEL R79, R65, -INF , P3 ;  /* 0xff800000414f7808 */ /* 0x000fe40001800000 */
[----:B------:R-:W-:Y:S02]  /*31e0*/  FMNMX.FTZ R54, R77, R54, !PT ;  /* 0x000000364d367209 */ /* 0x000fe40007810000 */
[----:B------:R-:W-:Y:S01]  /*31f0*/  FSEL R13, R64, -INF , P6 ;  /* 0xff800000400d7808 */ /* 0x000fe20003000000 */
[----:B------:R-:W-:-:S02]  /*3200*/  WARPGROUP.DEPBAR.LE gsb0, 0x0 ;  /* 0x00008000000079c5 */ /* 0x000fc40000010000 */
[----:B------:R-:W-:Y:S01]  /*3210*/  ISETP.GT.AND P6, PT, R6, 0x29, PT ;  /* 0x000000290600780c */ /* 0x000fe20003fc4270 */
[----:B------:R-:W-:Y:S01]  /*3220*/  WARPGROUP.ARRIVE ;  /* 0x00000000000079c5 */ /* 0x000fe20000000000 */
[----:B------:R-:W-:Y:S01]  /*3230*/  FSEL R81, R81, -INF , P2 ;  /* 0xff80000051517808 */ /* 0x000fe20001000000 */
[----:B------:R-:W4:Y:S01]  /*3240*/  MUFU.TANH R52, R52 ;  /* 0x0000003400347308 */ /* 0x000f220000002400 */
[----:B------:R-:W-:Y:S01]  /*3250*/  FMNMX.FTZ R54, R79, R54, !PT ;  /* 0x000000364f367209 */ /* 0x000fe20007810000 */
[----:B------:R-:W-:Y:S01]  /*3260*/  FMUL.FTZ R32, R32, UR10 ;  /* 0x0000000a20207c20 */ /* 0x000fe20008410000 */
[----:B------:R-:W-:Y:S01]  /*3270*/  FSEL R15, R21, -INF , P5 ;  /* 0xff800000150f7808 */ /* 0x000fe20002800000 */
[----:B------:R-:W-:Y:S01]  /*3280*/  HGMMA.64x16x16.F32.BF16 R24, gdesc[UR4], R24, gsb0 ;  /* 0x00200000041879f0 */ /* 0x000fe20008001818 */
[----:B------:R-:W-:Y:S01]  /*3290*/  ISETP.GT.AND P5, PT, R6, 0x30, PT ;  /* 0x000000300600780c */ /* 0x000fe20003fa4270 */
[----:B------:R-:W-:Y:S01]  /*32a0*/  FMUL.FTZ R36, R36, UR10 ;  /* 0x0000000a24247c20 */ /* 0x000fe20008410000 */
[----:B------:R-:W-:Y:S01]  /*32b0*/  FSEL R99, R70, -INF , P6 ;  /* 0xff80000046637808 */ /* 0x000fe20003000000 */
[----:B------:R-:W4:Y:S01]  /*32c0*/  MUFU.TANH R90, R90 ;  /* 0x0000005a005a7308 */ /* 0x000f220000002400 */
[----:B------:R-:W-:Y:S01]  /*32d0*/  FMNMX.FTZ R64, R81, R54, !PT ;  /* 0x0000003651407209 */ /* 0x000fe20007810000 */
[----:B------:R-:W-:Y:S01]  /*32e0*/  FMUL.FTZ R54, R33, UR10 ;  /* 0x0000000a21367c20 */ /* 0x000fe20008410000 */
[----:B------:R-:W-:Y:S01]  /*32f0*/  FSEL R21, R80, -INF , P4 ;  /* 0xff80000050157808 */ /* 0x000fe20002000000 */
[----:B------:R-:W-:Y:S01]  /*3300*/  FMUL.FTZ R34, R34, UR10 ;  /* 0x0000000a22227c20 */ /* 0x000fe20008410000 */
[----:B------:R-:W-:Y:S01]  /*3310*/  ISETP.GT.AND P4, PT, R6, 0x31, PT ;  /* 0x000000310600780c */ /* 0x000fe20003f84270 */
[----:B------:R-:W-:Y:S01]  /*3320*/  FMUL.FTZ R38, R38, UR10 ;  /* 0x0000000a26267c20 */ /* 0x000fe20008410000 */
[----:B------:R-:W-:Y:S01]  /*3330*/  FSEL R101, R83, -INF , P5 ;  /* 0xff80000053657808 */ /* 0x000fe20002800000 */
[----:B------:R4:W-:Y:S01]  /*3340*/  MUFU.TANH R20, R63 ;  /* 0x0000003f00147308 */ /* 0x0009e20000002400 */
[----:B------:R-:W-:Y:S01]  /*3350*/  FMNMX.FTZ R64, R99, R64, !PT ;  /* 0x0000004063407209 */ /* 0x000fe20007810000 */
[----:B------:R-:W-:Y:S01]  /*3360*/  ULDC UR4, c[0x0][0x988] ;  /* 0x0002620000047ab9 */ /* 0x000fe20000000800 */
[----:B-1----:R-:W-:-:S02]  /*3370*/  FSEL R41, R67, -INF , P3 ;  /* 0xff80000043297808 */ /* 0x002fc40001800000 */
[----:B------:R-:W-:Y:S02]  /*3380*/  ISETP.GT.AND P3, PT, R6, 0x38, PT ;  /* 0x000000380600780c */ /* 0x000fe40003f64270 */
[----:B------:R-:W-:Y:S01]  /*3390*/  FSEL R103, R72, -INF , P4 ;  /* 0xff80000048677808 */ /* 0x000fe20002000000 */
[----:B------:R-:W1:Y:S01]  /*33a0*/  MUFU.TANH R92, R92 ;  /* 0x0000005c005c7308 */ /* 0x000e620000002400 */
[----:B------:R-:W-:Y:S02]  /*33b0*/  FMNMX.FTZ R64, R101, R64, !PT ;  /* 0x0000004065407209 */ /* 0x000fe40007810000 */
[----:B------:R-:W-:Y:S02]  /*33c0*/  FSEL R43, R84, -INF , P2 ;  /* 0xff800000542b7808 */ /* 0x000fe40001000000 */
[----:B------:R-:W-:Y:S02]  /*33d0*/  ISETP.GT.AND P2, PT, R6, 0x39, PT ;  /* 0x000000390600780c */ /* 0x000fe40003f44270 */
[----:B------:R-:W-:Y:S01]  /*33e0*/  FSEL R105, R76, -INF , P3 ;  /* 0xff8000004c697808 */ /* 0x000fe20001800000 */
[----:B------:R-:W1:Y:S01]  /*33f0*/  MUFU.TANH R50, R50 ;  /* 0x0000003200327308 */ /* 0x000e620000002400 */
[----:B------:R-:W-:-:S02]  /*3400*/  FMNMX.FTZ R64, R103, R64, !PT ;  /* 0x0000004067407209 */ /* 0x000fc40007810000 */
[----:B------:R-:W-:Y:S02]  /*3410*/  FSEL R47, R82, -INF , P6 ;  /* 0xff800000522f7808 */ /* 0x000fe40003000000 */
[----:B------:R-:W-:Y:S02]  /*3420*/  ISETP.GT.AND P6, PT, R6, 0x40, PT ;  /* 0x000000400600780c */ /* 0x000fe40003fc4270 */
[----:B------:R-:W-:Y:S01]  /*3430*/  FSEL R107, R74, -INF , P2 ;  /* 0xff8000004a6b7808 */ /* 0x000fe20001000000 */
[----:B------:R-:W1:Y:S01]  /*3440*/  MUFU.TANH R129, R129 ;  /* 0x0000008100817308 */ /* 0x000e620000002400 */
[----:B------:R-:W-:Y:S01]  /*3450*/  FMNMX.FTZ R64, R105, R64, !PT ;  /* 0x0000004069407209 */ /* 0x000fe20007810000 */
[----:B------:R-:W-:Y:S01]  /*3460*/  IMAD.U32 R74, RZ, RZ, UR4 ;  /* 0x00000004ff4a7e24 */ /* 0x000fe2000f8e00ff */
[----:B-----5:R-:W-:Y:S02]  /*3470*/  FSEL R51, R85, -INF , P5 ;  /* 0xff80000055337808 */ /* 0x020fe40002800000 */
[----:B------:R-:W-:-:S02]  /*3480*/  ISETP.GT.AND P5, PT, R6, 0x41, PT ;  /* 0x000000410600780c */ /* 0x000fc40003fa4270 */
[----:B------:R-:W-:Y:S01]  /*3490*/  FSEL R109, R86, -INF , P6 ;  /* 0xff800000566d7808 */ /* 0x000fe20003000000 */
[----:B------:R-:W5:Y:S01]  /*34a0*/  MUFU.TANH R131, R131 ;  /* 0x0000008300837308 */ /* 0x000f620000002400 */
[----:B------:R-:W-:Y:S02]  /*34b0*/  FMNMX.FTZ R64, R107, R64, !PT ;  /* 0x000000406b407209 */ /* 0x000fe40007810000 */
[----:B--2---:R-:W-:Y:S02]  /*34c0*/  FSEL R57, R75, -INF , P4 ;  /* 0xff8000004b397808 */ /* 0x004fe40002000000 */
[----:B------:R-:W-:Y:S02]  /*34d0*/  ISETP.GT.AND P4, PT, R6, 0x48, PT ;  /* 0x000000480600780c */ /* 0x000fe40003f84270 */
[----:B------:R-:W-:Y:S01]  /*34e0*/  FSEL R111, R56, -INF , P5 ;  /* 0xff800000386f7808 */ /* 0x000fe20002800000 */
[----:B------:R-:W-:Y:S01]  /*34f0*/  FMUL.FTZ R56, R35, UR10 ;  /* 0x0000000a23387c20 */ /* 0x000fe20008410000 */
[----:B------:R-:W-:Y:S01]  /*3500*/  FMNMX.FTZ R64, R109, R64, !PT ;  /* 0x000000406d407209 */ /* 0x000fe20007810000 */
[----:B------:R-:W2:Y:S01]  /*3510*/  MUFU.TANH R32, R32 ;  /* 0x0000002000207308 */ /* 0x000ea20000002400 */
[----:B---3--:R-:W-:Y:S01]  /*3520*/  FSEL R61, R87, -INF , P3 ;  /* 0xff800000573d7808 */ /* 0x008fe20001800000 */
[----:B------:R-:W-:-:S02]  /*3530*/  WARPGROUP.DEPBAR.LE gsb0, 0x0 ;  /* 0x00008000000079c5 */ /* 0x000fc40000010000 */
[----:B------:R-:W-:Y:S01]  /*3540*/  ISETP.GT.AND P3, PT, R6, 0x49, PT ;  /* 0x000000490600780c */ /* 0x000fe20003f64270 */
[----:B------:R-:W-:Y:S01]  /*3550*/  FMUL.FTZ R24, R24, UR10 ;  /* 0x0000000a18187c20 */ /* 0x000fe20008410000 */
[----:B------:R-:W-:Y:S01]  /*3560*/  FSEL R113, R60, -INF , P4 ;  /* 0xff8000003c717808 */ /* 0x000fe20002000000 */
[----:B------:R-:W-:Y:S01]  /*3570*/  FMUL.FTZ R28, R28, UR10 ;  /* 0x0000000a1c1c7c20 */ /* 0x000fe20008410000 */
[----:B------:R-:W-:Y:S01]  /*3580*/  FMNMX.FTZ R64, R111, R64, !PT ;  /* 0x000000406f407209 */ /* 0x000fe20007810000 */
[----:B------:R-:W3:Y:S01]  /*3590*/  MUFU.TANH R54, R54 ;  /* 0x0000003600367308 */ /* 0x000ee20000002400 */
[----:B----4-:R-:W-:Y:S01]  /*35a0*/  FSEL R63, R78, -INF , P2 ;  /* 0xff8000004e3f7808 */ /* 0x010fe20001000000 */
[----:B------:R-:W-:Y:S01]  /*35b0*/  FMUL.FTZ R29, R29, UR10 ;  /* 0x0000000a1d1d7c20 */ /* 0x000fe20008410000 */
[----:B------:R-:W-:Y:S02]  /*35c0*/  ISETP.GT.AND P2, PT, R6, 0x50, PT ;  /* 0x000000500600780c */ /* 0x000fe40003f44270 */
[----:B------:R-:W-:-:S02]  /*35d0*/  FSEL R115, R89, -INF , P3 ;  /* 0xff80000059737808 */ /* 0x000fc40001800000 */
        /* <DEDUP_REMOVED lines=24> */
[----:B-1----:R-:W-:-:S02]  /*3760*/  FSEL R83, R92, -INF , P2 ;  /* 0xff8000005c537808 */ /* 0x002fc40001000000 */
[----:B------:R-:W-:Y:S02]  /*3770*/  ISETP.GT.AND P2, PT, R6, 0x61, PT ;  /* 0x000000610600780c */ /* 0x000fe40003f44270 */
[----:B------:R-:W-:Y:S01]  /*3780*/  FSEL R125, R46, -INF , P3 ;  /* 0xff8000002e7d7808 */ /* 0x000fe20001800000 */
[----:B------:R-:W-:Y:S01]  /*3790*/  FMUL.FTZ R46, R39, UR10 ;  /* 0x0000000a272e7c20 */ /* 0x000fe20008410000 */
[----:B------:R-:W-:Y:S01]  /*37a0*/  FMNMX.FTZ R64, R123, R64, !PT ;  /* 0x000000407b407209 */ /* 0x000fe20007810000 */
[----:B------:R-:W1:Y:S01]  /*37b0*/  MUFU.TANH R56, R56 ;  /* 0x0000003800387308 */ /* 0x000e620000002400 */
        /* <DEDUP_REMOVED lines=10> */
[----:B------:R-:W-:Y:S01]  /*3860*/  MUFU.TANH R28, R28 ;  /* 0x0000001c001c7308 */ /* 0x000fe20000002400 */
[----:B------:R-:W-:Y:S01]  /*3870*/  FSEL R87, R44, -INF , P4 ;  /* 0xff8000002c577808 */ /* 0x000fe20002000000 */
[----:B------:R-:W-:Y:S01]  /*3880*/  FMUL.FTZ R44, R27, UR10 ;  /* 0x0000000a1b2c7c20 */ /* 0x000fe20008410000 */
[----:B------:R-:W-:-:S02]  /*3890*/  ISETP.GT.AND P4, PT, R6, 0x70, PT ;  /* 0x000000700600780c */ /* 0x000fc40003f84270 */
[----:B------:R-:W-:Y:S01]  /*38a0*/  FSEL R89, R10, -INF , P3 ;  /* 0xff8000000a597808 */ /* 0x000fe20001800000 */
[----:B------:R-:W-:Y:S01]  /*38b0*/  FMUL.FTZ R10, R25, UR10 ;  /* 0x0000000a190a7c20 */ /* 0x000fe20008410000 */
[----:B-----5:R-:W-:Y:S01]  /*38c0*/  FSEL R131, R131, -INF , P5 ;  /* 0xff80000083837808 */ /* 0x020fe20002800000 */
[----:B------:R-:W-:Y:S01]  /*38d0*/  MUFU.TANH R46, R46 ;  /* 0x0000002e002e7308 */ /* 0x000fe20000002400 */
[----:B------:R-:W-:Y:S02]  /*38e0*/  FMNMX.FTZ R64, R129, R64, !PT ;  /* 0x0000004081407209 */ /* 0x000fe40007810000 */
[----:B------:R-:W-:Y:S02]  /*38f0*/  ISETP.GT.AND P3, PT, R6, 0x71, PT ;  /* 0x000000710600780c */ /* 0x000fe40003f64270 */
[----:B--2---:R-:W-:Y:S02]  /*3900*/  FSEL R137, R32, -INF , P4 ;  /* 0xff80000020897808 */ /* 0x004fe40002000000 */
[----:B------:R-:W-:Y:S01]  /*3910*/  FMNMX.FTZ R64, R131, R64, !PT ;  /* 0x0000004083407209 */ /* 0x000fe20007810000 */
[----:B------:R-:W2:Y:S01]  /*3920*/  MUFU.TANH R10, R10 ;  /* 0x0000000a000a7308 */ /* 0x000ea20000002400 */
[----:B------:R-:W-:-:S02]  /*3930*/  FSEL R25, R14, -INF , P2 ;  /* 0xff8000000e197808 */ /* 0x000fc40001000000 */
[----:B------:R-:W-:Y:S02]  /*3940*/  ISETP.GT.AND P2, PT, R6, 0x78, PT ;  /* 0x000000780600780c */ /* 0x000fe40003f44270 */
[----:B---3--:R-:W-:Y:S02]  /*3950*/  FSEL R139, R54, -INF , P3 ;  /* 0xff800000368b7808 */ /* 0x008fe40001800000 */
[----:B------:R-:W-:Y:S01]  /*3960*/  FMNMX.FTZ R64, R137, R64, !PT ;  /* 0x0000004089407209 */ /* 0x000fe20007810000 */
[----:B------:R-:W-:Y:S01]  /*3970*/  MUFU.TANH R42, R42 ;  /* 0x0000002a002a7308 */ /* 0x000fe20000002400 */
[----:B------:R-:W-:Y:S02]  /*3980*/  FSEL R91, R20, -INF , P6 ;  /* 0xff800000145b7808 */ /* 0x000fe40003000000 */
[----:B------:R-:W-:Y:S02]  /*3990*/  ISETP.GT.AND P6, PT, R6, 0x79, PT ;  /* 0x000000790600780c */ /* 0x000fe40003fc4270 */
[----:B----4-:R-:W-:-:S02]  /*39a0*/  FSEL R141, R36, -INF , P2 ;  /* 0xff800000248d7808 */ /* 0x010fc40001000000 */
[----:B------:R-:W-:Y:S01]  /*39b0*/  FMNMX.FTZ R64, R139, R64, !PT ;  /* 0x000000408b407209 */ /* 0x000fe20007810000 */
[----:B------:R3:W4:Y:S01]  /*39c0*/  MUFU.TANH R36, R29 ;  /* 0x0000001d00247308 */ /* 0x0007220000002400 */
[----:B------:R-:W-:Y:S02]  /*39d0*/  FSEL R93, R93, -INF , P5 ;  /* 0xff8000005d5d7808 */ /* 0x000fe40002800000 */
[----:B------:R-:W-:Y:S02]  /*39e0*/  ISETP.GT.AND P5, PT, R6, 0x80, PT ;  /* 0x000000800600780c */ /* 0x000fe40003fa4270 */
[----:B------:R-:W-:Y:S02]  /*39f0*/  FSEL R143, R48, -INF , P6 ;  /* 0xff800000308f7808 */ /* 0x000fe40003000000 */
[----:B------:R-:W-:Y:S01]  /*3a00*/  FMNMX.FTZ R64, R141, R64, !PT ;  /* 0x000000408d407209 */ /* 0x000fe20007810000 */
[----:B------:R-:W5:Y:S01]  /*3a10*/  MUFU.TANH R44, R44 ;  /* 0x0000002c002c7308 */ /* 0x000f620000002400 */
[----:B------:R-:W-:-:S02]  /*3a20*/  FSEL R95, R34, -INF , P4 ;  /* 0xff800000225f7808 */ /* 0x000fc40002000000 */
[----:B------:R-:W-:Y:S02]  /*3a30*/  ISETP.GT.AND P4, PT, R6, 0x81, PT ;  /* 0x000000810600780c */ /* 0x000fe40003f84270 */
[----:B------:R-:W-:Y:S02]  /*3a40*/  FSEL R153, R24, -INF , P5 ;  /* 0xff80000018997808 */ /* 0x000fe40002800000 */
[----:B------:R-:W-:Y:S01]  /*3a50*/  FMNMX.FTZ R64, R143, R64, !PT ;  /* 0x000000408f407209 */ /* 0x000fe20007810000 */
[----:B------:R-:W-:Y:S01]  /*3a60*/  MUFU.TANH R40, R40 ;  /* 0x0000002800287308 */ /* 0x000fe20000002400 */
[----:B-1----:R-:W-:Y:S02]  /*3a70*/  FSEL R97, R56, -INF , P3 ;  /* 0xff80000038617808 */ /* 0x002fe40001800000 */
[----:B------:R-:W-:Y:S02]  /*3a80*/  ISETP.GT.AND P3, PT, R6, 0x88, PT ;  /* 0x000000880600780c */ /* 0x000fe40003f64270 */
[----:B--2---:R-:W-:-:S02]  /*3a90*/  FSEL R155, R10, -INF , P4 ;  /* 0xff8000000a9b7808 */ /* 0x004fc40002000000 */
[----:B------:R-:W-:Y:S02]  /*3aa0*/  FMNMX.FTZ R64, R153, R64, !PT ;  /* 0x0000004099407209 */ /* 0x000fe40007810000 */
[----:B---3--:R-:W-:Y:S01]  /*3ab0*/  FSEL R29, R38, -INF , P2 ;  /* 0xff800000261d7808 */ /* 0x008fe20001000000 */
[----:B------:R-:W-:Y:S01]  /*3ac0*/  FMUL.FTZ R38, R31, UR10 ;  /* 0x0000000a1f267c20 */ /* 0x000fe20008410000 */
[----:B------:R-:W-:Y:S02]  /*3ad0*/  ISETP.GT.AND P2, PT, R6, 0x89, PT ;  /* 0x000000890600780c */ /* 0x000fe40003f44270 */
[----:B------:R-:W-:Y:S02]  /*3ae0*/  FSEL R157, R28, -INF , P3 ;  /* 0xff8000001c9d7808 */ /* 0x000fe40001800000 */
[----:B------:R-:W-:Y:S01]  /*3af0*/  FMNMX.FTZ R64, R155, R64, !PT ;  /* 0x000000409b407209 */ /* 0x000fe20007810000 */
[----:B------:R-:W1:Y:S01]  /*3b00*/  MUFU.TANH R38, R38 ;  /* 0x0000002600267308 */ /* 0x000e620000002400 */
[----:B----4-:R-:W-:-:S02]  /*3b10*/  FSEL R36, R36, -INF , P2 ;  /* 0xff80000024247808 */ /* 0x010fc40001000000 */
[----:B------:R-:W-:-:S04]  /*3b20*/  FMNMX.FTZ R75, R157, R64, !PT ;  /* 0x000000409d4b7209 */ /* 0x000fc80007810000 */
[----:B------:R-:W-:-:S05]  /*3b30*/  FMNMX.FTZ R6, R36, R75, !PT ;  /* 0x0000004b24067209 */ /* 0x000fca0007810000 */
[----:B------:R-:W2:Y:S02]  /*3b40*/  SHFL.BFLY PT, R75, R6, 0x2, 0x1f ;  /* 0x0c401f00064b7f89 */ /* 0x000ea400000e0000 */
[----:B--2---:R-:W-:-:S05]  /*3b50*/  FMNMX.FTZ R10, R6, R75, !PT ;  /* 0x0000004b060a7209 */ /* 0x004fca0007810000 */
[----:B------:R-:W2:Y:S02]  /*3b60*/  SHFL.BFLY PT, R75, R10, 0x1, 0x1f ;  /* 0x0c201f000a4b7f89 */ /* 0x000ea400000e0000 */
[----:B--2---:R-:W-:Y:S02]  /*3b70*/  FMNMX.FTZ R75, R10, R75, !PT ;  /* 0x0000004b0a4b7209 */ /* 0x004fe40007810000 */
        /* <DEDUP_REMOVED lines=12> */
[----:B------:R-:W-:Y:S01]  /*3c40*/  FSEL R103, R46, -INF , P6 ;  /* 0xff8000002e677808 */ /* 0x000fe20003000000 */
[--C-:B------:R-:W-:Y:S01]  /*3c50*/  FFMA.FTZ R31, R107, R74, -R34.reuse ;  /* 0x0000004a6b1f7223 */ /* 0x100fe20000010822 */
[----:B------:R-:W-:Y:S01]  /*3c60*/  FMNMX.FTZ R12, R13, R12, !PT ;  /* 0x0000000c0d0c7209 */ /* 0x000fe20007810000 */
[-CC-:B------:R-:W-:Y:S01]  /*3c70*/  FFMA.FTZ R109, R109, R74.reuse, -R34.reuse ;  /* 0x0000004a6d6d7223 */ /* 0x180fe20000010822 */
[----:B-----5:R-:W-:Y:S01]  /*3c80*/  FSEL R107, R44, -INF , P4 ;  /* 0xff8000002c6b7808 */ /* 0x020fe20002000000 */
[--C-:B------:R-:W-:Y:S01]  /*3c90*/  FFMA.FTZ R32, R49, R74, -R34.reuse ;  /* 0x0000004a31207223 */ /* 0x100fe20000010822 */
[----:B------:R-:W-:Y:S01]  /*3ca0*/  FMNMX.FTZ R12, R15, R12, !PT ;  /* 0x0000000c0f0c7209 */ /* 0x000fe20007810000 */
[-CC-:B------:R-:W-:Y:S01]  /*3cb0*/  FFMA.FTZ R49, R111, R74.reuse, -R34.reuse ;  /* 0x0000004a6f317223 */ /* 0x180fe20000010822 */
[----:B-1----:R-:W-:Y:S01]  /*3cc0*/  FSEL R111, R38, -INF , P2 ;  /* 0xff800000266f7808 */ /* 0x002fe20001000000 */
        /* <DEDUP_REMOVED lines=11> */
[----:B------:R1:W-:Y:S01]  /*3d80*/  MUFU.EX2 R10, R69 ;  /* 0x00000045000a7308 */ /* 0x0003e20000000800 */
        /* <DEDUP_REMOVED lines=8> */
[--C-:B-1----:R-:W-:Y:S01]  /*3e10*/  FFMA.FTZ R69, R119, R74, -R34.reuse ;  /* 0x0000004a77457223 */ /* 0x102fe20000010822 */
        /* <DEDUP_REMOVED lines=12> */
[----:B------:R-:W-:-:S04]  /*3ee0*/  FMNMX.FTZ R14, R33, R14, !PT ;  /* 0x0000000e210e7209 */ /* 0x000fc80007810000 */
[----:B------:R-:W-:Y:S02]  /*3ef0*/  FMNMX.FTZ R14, R65, R14, !PT ;  /* 0x0000000e410e7209 */ /* 0x000fe40007810000 */
[----:B------:R-:W-:Y:S01]  /*3f00*/  MUFU.EX2 R6, R6 ;  /* 0x0000000600067308 */ /* 0x000fe20000000800 */
[----:B-1----:R-:W-:Y:S01]  /*3f10*/  FFMA.FTZ R101, R143, R74, -R34 ;  /* 0x0000004a8f657223 */ /* 0x002fe20000010822 */
[----:B------:R-:W-:-:S04]  /*3f20*/  FMNMX.FTZ R14, R67, R14, !PT ;  /* 0x0000000e430e7209 */ /* 0x000fc80007810000 */
[----:B------:R-:W-:Y:S02]  /*3f30*/  FMNMX.FTZ R24, R35, R14, !PT ;  /* 0x0000000e23187209 */ /* 0x000fe40007810000 */
[----:B------:R1:W-:Y:S02]  /*3f40*/  MUFU.EX2 R14, R105 ;  /* 0x00000069000e7308 */ /* 0x0003e40000000800 */
[----:B------:R-:W-:-:S04]  /*3f50*/  FMNMX.FTZ R24, R83, R24, !PT ;  /* 0x0000001853187209 */ /* 0x000fc80007810000 */
[----:B------:R-:W-:Y:S02]  /*3f60*/  FMNMX.FTZ R24, R85, R24, !PT ;  /* 0x0000001855187209 */ /* 0x000fe40007810000 */
[----:B------:R-:W2:Y:S01]  /*3f70*/  MUFU.EX2 R133, R133 ;  /* 0x0000008500857308 */ /* 0x000ea20000000800 */
[----:B-1----:R-:W-:Y:S02]  /*3f80*/  FSEL R105, R42, -INF , P5 ;  /* 0xff8000002a697808 */ /* 0x002fe40002800000 */
        /* <DEDUP_REMOVED lines=9> */
[----:B-1----:R-:W-:Y:S01]  /*4020*/  FSEL R109, R40, -INF , P3 ;  /* 0xff800000286d7808 */ /* 0x002fe20001800000 */
[----:B------:R-:W-:Y:S01]  /*4030*/  FFMA.FTZ R40, R125, R74, -R34 ;  /* 0x0000004a7d287223 */ /* 0x000fe20000010822 */
[----:B------:R-:W-:-:S04]  /*4040*/  FMNMX.FTZ R30, R95, R30, !PT ;  /* 0x0000001e5f1e7209 */ /* 0x000fc80007810000 */
[----:B------:R-:W-:Y:S01]  /*4050*/  FMNMX.FTZ R30, R97, R30, !PT ;  /* 0x0000001e611e7209 */ /* 0x000fe20007810000 */
[----:B------:R1:W-:Y:S03]  /*4060*/  MUFU.EX2 R26, R113 ;  /* 0x00000071001a7308 */ /* 0x0003e60000000800 */
[----:B------:R-:W-:-:S04]  /*4070*/  FMNMX.FTZ R30, R29, R30, !PT ;  /* 0x0000001e1d1e7209 */ /* 0x000fc80007810000 */
[----:B------:R-:W-:Y:S01]  /*4080*/  FMNMX.FTZ R42, R103, R30, !PT ;  /* 0x0000001e672a7209 */ /* 0x000fe20007810000 */
[----:B------:R-:W-:Y:S01]  /*4090*/  MUFU.EX2 R8, R8 ;  /* 0x0000000800087308 */ /* 0x000fe20000000800 */
[----:B-1----:R-:W-:Y:S02]  /*40a0*/  FFMA.FTZ R113, R155, R74, -R34 ;  /* 0x0000004a9b717223 */ /* 0x002fe40000010822 */
[----:B------:R-:W-:-:S04]  /*40b0*/  FMNMX.FTZ R42, R105, R42, !PT ;  /* 0x0000002a692a7209 */ /* 0x000fc80007810000 */
[----:B------:R-:W-:Y:S01]  /*40c0*/  FMNMX.FTZ R42, R107, R42, !PT ;  /* 0x0000002a6b2a7209 */ /* 0x000fe20007810000 */
[----:B------:R-:W-:Y:S03]  /*40d0*/  MUFU.EX2 R30, R117 ;  /* 0x00000075001e7308 */ /* 0x000fe60000000800 */
[----:B------:R-:W-:-:S04]  /*40e0*/  FMNMX.FTZ R42, R109, R42, !PT ;  /* 0x0000002a6d2a7209 */ /* 0x000fc80007810000 */
[----:B------:R-:W-:Y:S01]  /*40f0*/  FMNMX.FTZ R44, R111, R42, !PT ;  /* 0x0000002a6f2c7209 */ /* 0x000fe20007810000 */
[-CC-:B------:R-:W-:Y:S01]  /*4100*/  FFMA.FTZ R42, R129, R74.reuse, -R34.reuse ;  /* 0x0000004a812a7223 */ /* 0x180fe20000010822 */
[----:B------:R-:W-:Y:S03]  /*4110*/  MUFU.EX2 R55, R55 ;  /* 0x0000003700377308 */ /* 0x000fe60000000800 */
[----:B------:R-:W1:Y:S05]  /*4120*/  SHFL.BFLY PT, R73, R44, 0x2, 0x1f ;  /* 0x0c401f002c497f89 */ /* 0x000e6a00000e0000 */
[----:B------:R-:W-:Y:S08]  /*4130*/  MUFU.EX2 R39, R39 ;  /* 0x0000002700277308 */ /* 0x000ff00000000800 */
[----:B------:R-:W-:Y:S08]  /*4140*/  MUFU.EX2 R27, R27 ;  /* 0x0000001b001b7308 */ /* 0x000ff00000000800 */
[----:B------:R-:W-:Y:S01]  /*4150*/  MUFU.EX2 R28, R28 ;  /* 0x0000001c001c7308 */ /* 0x000fe20000000800 */
[----:B-1----:R-:W-:Y:S01]  /*4160*/  FMNMX.FTZ R50, R44, R73, !PT ;  /* 0x000000492c327209 */ /* 0x002fe20007810000 */
[----:B------:R-:W-:-:S04]  /*4170*/  FFMA.FTZ R44, R137, R74, -R34 ;  /* 0x0000004a892c7223 */ /* 0x000fc80000010822 */
[----:B------:R-:W1:Y:S02]  /*4180*/  SHFL.BFLY PT, R73, R50, 0x1, 0x1f ;  /* 0x0c201f0032497f89 */ /* 0x000e6400000e0000 */
[----:B------:R-:W-:Y:S08]  /*4190*/  MUFU.EX2 R20, R20 ;  /* 0x0000001400147308 */ /* 0x000ff00000000800 */
[----:B------:R-:W-:Y:S08]  /*41a0*/  MUFU.EX2 R53, R53 ;  /* 0x0000003500357308 */ /* 0x000ff00000000800 */
[----:B------:R-:W-:Y:S01]  /*41b0*/  MUFU.EX2 R45, R45 ;  /* 0x0000002d002d7308 */ /* 0x000fe20000000800 */
[----:B-1----:R-:W-:Y:S01]  /*41c0*/  FMNMX.FTZ R73, R50, R73, !PT ;  /* 0x0000004932497209 */ /* 0x002fe20007810000 */
[----:B------:R-:W-:-:S06]  /*41d0*/  FFMA.FTZ R50, R157, R74, -R34 ;  /* 0x0000004a9d327223 */ /* 0x000fcc0000010822 */
[----:B------:R-:W-:Y:S01]  /*41e0*/  MUFU.EX2 R31, R31 ;  /* 0x0000001f001f7308 */ /* 0x000fe20000000800 */
[C---:B------:R-:W-:Y:S01]  /*41f0*/  FSETP.NEU.FTZ.AND P2, PT, R73.reuse, -INF , PT ;  /* 0xff8000004900780b */ /* 0x040fe20003f5d000 */
[----:B------:R-:W-:-:S05]  /*4200*/  FMUL.FTZ R52, R73, R74 ;  /* 0x0000004a49347220 */ /* 0x000fca0000410000 */
[----:B------:R-:W-:Y:S01]  /*4210*/  FSEL R34, R52, RZ, P2 ;  /* 0x000000ff34227208 */ /* 0x000fe20001000000 */
[----:B------:R-:W-:Y:S01]  /*4220*/  MUFU.EX2 R49, R49 ;  /* 0x0000003100317308 */ /* 0x000fe20000000800 */
[----:B------:R-:W-:-:S03]  /*4230*/  ISETP.GE.AND P2, PT, R23, 0x91, PT ;  /* 0x000000911700780c */ /* 0x000fc60003f46270 */
        /* <DEDUP_REMOVED lines=12> */
[----:B------:R3:W4:Y:S01]  /*4300*/  MUFU.EX2 R117, R4 ;  /* 0x0000000400757308 */ /* 0x0007220000000800 */
[-CC-:B-1----:R-:W-:Y:S01]  /*4310*/  FFMA.FTZ R3, R21, R74.reuse, -R34.reuse ;  /* 0x0000004a15037223 */ /* 0x182fe20000010822 */
[-CC-:B------:R-:W-:Y:S01]  /*4320*/  FFMA.FTZ R56, R47, R74.reuse, -R34.reuse ;  /* 0x0000004a2f387223 */ /* 0x180fe20000010822 */
[-CC-:B------:R-:W-:Y:S01]  /*4330*/  FFMA.FTZ R15, R51, R74.reuse, -R34.reuse ;  /* 0x0000004a330f7223 */ /* 0x180fe20000010822 */
[-CC-:B------:R-:W-:Y:S01]  /*4340*/  FFMA.FTZ R58, R57, R74.reuse, -R34.reuse ;  /* 0x0000004a393a7223 */ /* 0x180fe20000010822 */
[-CC-:B------:R-:W-:Y:S01]  /*4350*/  FFMA.FTZ R41, R61, R74.reuse, -R34.reuse ;  /* 0x0000004a3d297223 */ /* 0x180fe20000010822 */
[-CC-:B------:R-:W-:Y:S01]  /*4360*/  FFMA.FTZ R60, R63, R74.reuse, -R34.reuse ;  /* 0x0000004a3f3c7223 */ /* 0x180fe20000010822 */
[-C--:B------:R-:W-:Y:S01]  /*4370*/  FFMA.FTZ R21, R33, R74.reuse, -R34 ;  /* 0x0000004a21157223 */ /* 0x080fe20000010822 */
[----:B------:R2:W1:Y:S01]  /*4380*/  MUFU.EX2 R68, R5 ;  /* 0x0000000500447308 */ /* 0x0004620000000800 */
[----:B---3--:R-:W-:Y:S01]  /*4390*/  @!P1 PRMT R4, RZ, 0x654, R0 ;  /* 0x00000654ff049816 */ /* 0x008fe20000000000 */
[-CC-:B------:R-:W-:Y:S01]  /*43a0*/  FFMA.FTZ R62, R65, R74.reuse, -R34.reuse ;  /* 0x0000004a413e7223 */ /* 0x180fe20000010822 */
[-CC-:B------:R-:W-:Y:S01]  /*43b0*/  FFMA.FTZ R33, R67, R74.reuse, -R34.reuse ;  /* 0x0000004a43217223 */ /* 0x180fe20000010822 */
[-CC-:B------:R-:W-:Y:S01]  /*43c0*/  FFMA.FTZ R83, R83, R74.reuse, -R34.reuse ;  /* 0x0000004a53537223 */ /* 0x180fe20000010822 */
[----:B------:R3:W-:Y:S01]  /*43d0*/  @!P1 SYNCS.ARRIVE.TRANS64.RED.A1T0 RZ, [R4+URZ], RZ ;  /* 0x000000ff04ff99a7 */ /* 0x0007e2000810043f */
[-CC-:B------:R-:W-:Y:S01]  /*43e0*/  FFMA.FTZ R23, R85, R74.reuse, -R34.reuse ;  /* 0x0000004a55177223 */ /* 0x180fe20000010822 */
[-CC-:B------:R-:W-:Y:S01]  /*43f0*/  FFMA.FTZ R89, R89, R74.reuse, -R34.reuse ;  /* 0x0000004a59597223 */ /* 0x180fe20000010822 */
[----:B------:R-:W5:Y:S01]  /*4400*/  MUFU.EX2 R7, R7 ;  /* 0x0000000700077308 */ /* 0x000f620000000800 */
[----:B--2---:R-:W-:Y:S01]  /*4410*/  FADD.FTZ R5, R6, R133 ;  /* 0x0000008506057221 */ /* 0x004fe20000010000 */
[----:B----4-:R-:W-:Y:S01]  /*4420*/  FADD.FTZ R35, R66, R117 ;  /* 0x0000007542237221 */ /* 0x010fe20000010000 */
[-CC-:B------:R-:W-:Y:S01]  /*4430*/  FFMA.FTZ R91, R91, R74.reuse, -R34.reuse ;  /* 0x0000004a5b5b7223 */ /* 0x180fe20000010822 */
[--C-:B------:R-:W-:Y:S01]  /*4440*/  FFMA.FTZ R93, R93, R74, -R34.reuse ;  /* 0x0000004a5d5d7223 */ /* 0x100fe20000010822 */
[----:B------:R-:W-:Y:S01]  /*4450*/  FADD.FTZ R70, R32, R5 ;  /* 0x0000000520467221 */ /* 0x000fe20000010000 */
[----:B------:R-:W-:Y:S01]  /*4460*/  F2FP.BF16.F32.PACK_AB R5, R117, R66 ;  /* 0x000000427505723e */ /* 0x000fe200000010ff */
[----:B------:R-:W-:Y:S01]  /*4470*/  FFMA.FTZ R66, R25, R74, -R34 ;  /* 0x0000004a19427223 */ /* 0x000fe20000010822 */
[----:B------:R-:W2:Y:S01]  /*4480*/  MUFU.EX2 R9, R9 ;  /* 0x0000000900097308 */ /* 0x000ea20000000800 */
[----:B-1----:R-:W-:Y:S01]  /*4490*/  FADD.FTZ R72, R68, R35 ;  /* 0x0000002344487221 */ /* 0x002fe20000010000 */
[----:B------:R-:W-:Y:S01]  /*44a0*/  FADD.FTZ R43, R135, R70 ;  /* 0x00000046872b7221 */ /* 0x000fe20000010000 */
[----:B---3--:R-:W-:Y:S01]  /*44b0*/  F2FP.BF16.F32.PACK_AB R4, R133, R6 ;  /* 0x000000068504723e */ /* 0x008fe200000010ff */
[--C-:B------:R-:W-:Y:S01]  /*44c0*/  FFMA.FTZ R35, R87, R74, -R34.reuse ;  /* 0x0000004a57237223 */ /* 0x100fe20000010822 */
[----:B------:R-:W-:Y:S01]  /*44d0*/  F2FP.BF16.F32.PACK_AB R6, R135, R32 ;  /* 0x000000208706723e */ /* 0x000fe200000010ff */
[-CC-:B------:R-:W-:Y:S01]  /*44e0*/  FFMA.FTZ R32, R37, R74.reuse, -R34.reuse ;  /* 0x0000004a25207223 */ /* 0x180fe20000010822 */
[----:B------:R-:W-:Y:S01]  /*44f0*/  FFMA.FTZ R95, R95, R74, -R34 ;  /* 0x0000004a5f5f7223 */ /* 0x000fe20000010822 */
[----:B------:R-:W1:Y:S01]  /*4500*/  MUFU.EX2 R36, R36 ;  /* 0x0000002400247308 */ /* 0x000e620000000800 */
[C---:B-----5:R-:W-:Y:S01]  /*4510*/  FADD.FTZ R72, R7.reuse, R72 ;  /* 0x0000004807487221 */ /* 0x060fe20000010000 */
[----:B------:R-:W-:Y:S01]  /*4520*/  F2FP.BF16.F32.PACK_AB R7, R7, R68 ;  /* 0x000000440707723e */ /* 0x000fe200000010ff */
[----:B------:R-:W-:Y:S01]  /*4530*/  FADD.FTZ R68, R8, R43 ;  /* 0x0000002b08447221 */ /* 0x000fe20000010000 */
[----:B------:R-:W-:Y:S01]  /*4540*/  F2FP.BF16.F32.PACK_AB R8, R55, R8 ;  /* 0x000000083708723e */ /* 0x000fe200000010ff */
[-CC-:B------:R-:W-:Y:S01]  /*4550*/  FFMA.FTZ R97, R97, R74.reuse, -R34.reuse ;  /* 0x0000004a61617223 */ /* 0x180fe20000010822 */
[----:B------:R-:W-:Y:S01]  /*4560*/  FFMA.FTZ R103, R103, R74, -R34 ;  /* 0x0000004a67677223 */ /* 0x000fe20000010822 */
[----:B------:R-:W-:Y:S01]  /*4570*/  FADD.FTZ R37, R55, R68 ;  /* 0x0000004437257221 */ /* 0x000fe20000010000 */
[----:B------:R-:W3:Y:S01]  /*4580*/  MUFU.EX2 R11, R11 ;  /* 0x0000000b000b7308 */ /* 0x000ee20000000800 */
[----:B--2---:R-:W-:Y:S01]  /*4590*/  FADD.FTZ R25, R9, R72 ;  /* 0x0000004809197221 */ /* 0x004fe20000010000 */
[----:B------:R2:W-:Y:S01]  /*45a0*/  STSM.16.M88.4 [R2+0x24300], R4 ;  /* 0x0243000402007844 */ /* 0x0005e20000000200 */
[----:B------:R-:W-:Y:S01]  /*45b0*/  FADD.FTZ R70, R10, R37 ;  /* 0x000000250a467221 */ /* 0x000fe20000010000 */
[----:B------:R-:W-:Y:S01]  /*45c0*/  F2FP.BF16.F32.PACK_AB R10, R39, R10 ;  /* 0x0000000a270a723e */ /* 0x000fe200000010ff */
[-CC-:B------:R-:W-:Y:S01]  /*45d0*/  FFMA.FTZ R105, R105, R74.reuse, -R34.reuse ;  /* 0x0000004a69697223 */ /* 0x180fe20000010822 */
[-C--:B------:R-:W-:Y:S01]  /*45e0*/  FFMA.FTZ R107, R107, R74.reuse, -R34 ;  /* 0x0000004a6b6b7223 */ /* 0x080fe20000010822 */
[----:B------:R-:W-:Y:S01]  /*45f0*/  FADD.FTZ R70, R39, R70 ;  /* 0x0000004627467221 */ /* 0x000fe20000010000 */
[----:B------:R-:W4:Y:S01]  /*4600*/  MUFU.EX2 R52, R52 ;  /* 0x0000003400347308 */ /* 0x000f220000000800 */
[C---:B-1----:R-:W-:Y:S01]  /*4610*/  FADD.FTZ R68, R36.reuse, R25 ;  /* 0x0000001924447221 */ /* 0x042fe20000010000 */
[-CC-:B------:R-:W-:Y:S01]  /*4620*/  FFMA.FTZ R25, R29, R74.reuse, -R34.reuse ;  /* 0x0000004a1d197223 */ /* 0x180fe20000010822 */
[----:B------:R-:W-:Y:S01]  /*4630*/  F2FP.BF16.F32.PACK_AB R9, R36, R9 ;  /* 0x000000092409723e */ /* 0x000fe200000010ff */
[-CC-:B------:R-:W-:Y:S01]  /*4640*/  FFMA.FTZ R109, R109, R74.reuse, -R34.reuse ;  /* 0x0000004a6d6d7223 */ /* 0x180fe20000010822 */
[----:B------:R-:W-:Y:S01]  /*4650*/  FFMA.FTZ R34, R111, R74, -R34 ;  /* 0x0000004a6f227223 */ /* 0x000fe20000010822 */
[----:B------:R-:W-:-:S02]  /*4660*/  IMAD.MOV.U32 R67, RZ, RZ, R71 ;  /* 0x000000ffff437224 */ /* 0x000fc400078e0047 */
[----:B------:R-:W1:Y:S01]  /*4670*/  MUFU.EX2 R3, R3 ;  /* 0x0000000300037308 */ /* 0x000e620000000800 */
[----:B---3--:R-:W-:Y:S01]  /*4680*/  FADD.FTZ R37, R11, R68 ;  /* 0x000000440b257221 */ /* 0x008fe20000010000 */
[----:B--2---:R-:W-:Y:S01]  /*4690*/  F2FP.BF16.F32.PACK_AB R4, R28, R27 ;  /* 0x0000001b1c04723e */ /* 0x004fe200000010ff */
[--C-:B------:R-:W-:Y:S02]  /*46a0*/  IMAD.MOV.U32 R65, RZ, RZ, R71.reuse ;  /* 0x000000ffff417224 */ /* 0x100fe400078e0047 */
[--C-:B------:R-:W-:Y:S02]  /*46b0*/  IMAD.MOV.U32 R63, RZ, RZ, R71.reuse ;  /* 0x000000ffff3f7224 */ /* 0x100fe400078e0047 */
[----:B------:R-:W-:Y:S01]  /*46c0*/  IMAD.MOV.U32 R61, RZ, RZ, R71 ;  /* 0x000000ffff3d7224 */ /* 0x000fe200078e0047 */
[----:B------:R-:W2:Y:S01]  /*46d0*/  MUFU.EX2 R54, R54 ;  /* 0x0000003600367308 */ /* 0x000ea20000000800 */
[C---:B----4-:R-:W-:Y:S01]  /*46e0*/  FADD.FTZ R68, R52.reuse, R37 ;  /* 0x0000002534447221 */ /* 0x050fe20000010000 */
[----:B------:R-:W-:Y:S01]  /*46f0*/  FADD.FTZ R37, R27, R70 ;  /* 0x000000461b257221 */ /* 0x000fe20000010000 */
[----:B------:R-:W-:Y:S01]  /*4700*/  F2FP.BF16.F32.PACK_AB R11, R52, R11 ;  /* 0x0000000b340b723e */ /* 0x000fe200000010ff */
[----:B------:R-:W-:-:S02]  /*4710*/  IMAD.MOV.U32 R57, RZ, RZ, R71 ;  /* 0x000000ffff397224 */ /* 0x000fc400078e0047 */
[----:B------:R-:W-:Y:S01]  /*4720*/  FADD.FTZ R37, R28, R37 ;  /* 0x000000251c257221 */ /* 0x000fe20000010000 */
[----:B------:R-:W-:Y:S01]  /*4730*/  IMAD.MOV.U32 R55, RZ, RZ, R71 ;  /* 0x000000ffff377224 */ /* 0x000fe200078e0047 */
[----:B------:R-:W3:Y:S01]  /*4740*/  MUFU.EX2 R13, R13 ;  /* 0x0000000d000d7308 */ /* 0x000ee20000000800 */
[----:B-1----:R-:W-:Y:S01]  /*4750*/  FADD.FTZ R43, R3, R68 ;  /* 0x00000044032b7221 */ /* 0x002fe20000010000 */
[----:B------:R-:W-:Y:S01]  /*4760*/  FADD.FTZ R70, R20, R37 ;  /* 0x0000002514467221 */ /* 0x000fe20000010000 */
[----:B------:R-:W-:Y:S01]  /*4770*/  STSM.16.M88.4 [R2+0x25b00], R8 ;  /* 0x025b000802007844 */ /* 0x000fe20000000200 */
[--C-:B------:R-:W-:Y:S02]  /*4780*/  IMAD.MOV.U32 R51, RZ, RZ, R71.reuse ;  /* 0x000000ffff337224 */ /* 0x100fe400078e0047 */
[----:B------:R-:W-:Y:S01]  /*4790*/  FADD.FTZ R47, R53, R70 ;  /* 0x00000046352f7221 */ /* 0x000fe20000010000 */
[----:B------:R-:W-:Y:S01]  /*47a0*/  IMAD.MOV.U32 R39, RZ, RZ, R71 ;  /* 0x000000ffff277224 */ /* 0x000fe200078e0047 */
[----:B------:R-:W1:Y:S01]  /*47b0*/  MUFU.EX2 R56, R56 ;  /* 0x0000003800387308 */ /* 0x000e620000000800 */
[----:B--2---:R-:W-:Y:S01]  /*47c0*/  FADD.FTZ R68, R54, R43 ;  /* 0x0000002b36447221 */ /* 0x004fe20000010000 */
[----:B------:R-:W-:Y:S01]  /*47d0*/  FADD.FTZ R70, R12, R47 ;  /* 0x0000002f0c467221 */ /* 0x000fe20000010000 */
[----:B------:R-:W-:-:S02]  /*47e0*/  F2FP.BF16.F32.PACK_AB R5, R54, R3 ;  /* 0x000000033605723e */ /* 0x000fc400000010ff */
[C---:B------:R-:W-:Y:S01]  /*47f0*/  F2FP.BF16.F32.PACK_AB R12, R45.reuse, R12 ;  /* 0x0000000c2d0c723e */ /* 0x040fe200000010ff */
[----:B------:R-:W-:Y:S01]  /*4800*/  FADD.FTZ R47, R45, R70 ;  /* 0x000000462d2f7221 */ /* 0x000fe20000010000 */
[----:B------:R-:W-:Y:S01]  /*4810*/  MOV R70, R71 ;  /* 0x0000004700467202 */ /* 0x000fe20000000f00 */
[----:B------:R-:W2:Y:S01]  /*4820*/  MUFU.EX2 R15, R15 ;  /* 0x0000000f000f7308 */ /* 0x000ea20000000800 */
[----:B---3--:R-:W-:Y:S01]  /*4830*/  FADD.FTZ R37, R13, R68 ;  /* 0x000000440d257221 */ /* 0x008fe20000010000 */
[----:B------:R-:W-:Y:S01]  /*4840*/  FADD.FTZ R6, R14, R47 ;  /* 0x0000002f0e067221 */ /* 0x000fe20000010000 */
[----:B------:R-:W-:-:S03]  /*4850*/  F2FP.BF16.F32.PACK_AB R14, R31, R14 ;  /* 0x0000000e1f0e723e */ /* 0x000fc600000010ff */
[----:B------:R-:W-:Y:S01]  /*4860*/  FADD.FTZ R27, R31, R6 ;  /* 0x000000061f1b7221 */ /* 0x000fe20000010000 */
[----:B------:R-:W-:Y:S01]  /*4870*/  F2FP.BF16.F32.PACK_AB R6, R53, R20 ;  /* 0x000000143506723e */ /* 0x000fe200000010ff */
[----:B------:R-:W3:Y:S01]  /*4880*/  MUFU.EX2 R58, R58 ;  /* 0x0000003a003a7308 */ /* 0x000ee20000000800 */
[----:B-1----:R-:W-:Y:S01]  /*4890*/  FADD.FTZ R68, R56, R37 ;  /* 0x0000002538447221 */ /* 0x002fe20000010000 */
[----:B------:R-:W-:Y:S01]  /*48a0*/  FADD.FTZ R52, R24, R27 ;  /* 0x0000001b18347221 */ /* 0x000fe20000010000 */
[----:B------:R-:W-:Y:S01]  /*48b0*/  F2FP.BF16.F32.PACK_AB R24, R49, R24 ;  /* 0x000000183118723e */ /* 0x000fe200000010ff */
[--C-:B------:R-:W-:Y:S02]  /*48c0*/  IMAD.MOV.U32 R53, RZ, RZ, R71.reuse ;  /* 0x000000ffff357224 */ /* 0x100fe400078e0047 */
[----:B------:R-:W-:Y:S02]  /*48d0*/  IMAD.MOV.U32 R31, RZ, RZ, R71 ;  /* 0x000000ffff1f7224 */ /* 0x000fe400078e0047 */
[----:B------:R-:W1:Y:S01]  /*48e0*/  MUFU.EX2 R41, R41 ;  /* 0x0000002900297308 */ /* 0x000e620000000800 */
[----:B--2---:R-:W-:-:S07]  /*48f0*/  FADD.FTZ R37, R15, R68 ;  /* 0x000000440f257221 */ /* 0x004fce0000010000 */
[----:B------:R-:W2:Y:S01]  /*4900*/  MUFU.EX2 R60, R60 ;  /* 0x0000003c003c7308 */ /* 0x000ea20000000800 */
[----:B---3--:R-:W-:Y:S01]  /*4910*/  FADD.FTZ R68, R58, R37 ;  /* 0x000000253a447221 */ /* 0x008fe20000010000 */
[----:B------:R-:W-:-:S06]  /*4920*/  IMAD.MOV.U32 R37, RZ, RZ, R71 ;  /* 0x000000ffff257224 */ /* 0x000fcc00078e0047 */
[----:B------:R-:W3:Y:S01]  /*4930*/  MUFU.EX2 R21, R21 ;  /* 0x0000001500157308 */ /* 0x000ee20000000800 */
[----:B-1----:R-:W-:Y:S01]  /*4940*/  FADD.FTZ R7, R41, R68 ;  /* 0x0000004429077221 */ /* 0x002fe20000010000 */
[----:B------:R-:W-:-:S06]  /*4950*/  IMAD.MOV.U32 R68, RZ, RZ, R71 ;  /* 0x000000ffff447224 */ /* 0x000fcc00078e0047 */
[----:B------:R-:W1:Y:S01]  /*4960*/  MUFU.EX2 R62, R62 ;  /* 0x0000003e003e7308 */ /* 0x000e620000000800 */
[----:B--2---:R-:W-:Y:S01]  /*4970*/  FADD.FTZ R28, R60, R7 ;  /* 0x000000073c1c7221 */ /* 0x004fe20000010000 */
[----:B------:R-:W-:Y:S01]  /*4980*/  F2FP.BF16.F32.PACK_AB R7, R56, R13 ;  /* 0x0000000d3807723e */ /* 0x000fe200000010ff */
[----:B------:R-:W-:Y:S01]  /*4990*/  FADD.FTZ R13, R49, R52 ;  /* 0x00000034310d7221 */ /* 0x000fe20000010000 */
[--C-:B------:R-:W-:Y:S02]  /*49a0*/  IMAD.MOV.U32 R56, RZ, RZ, R71.reuse ;  /* 0x000000ffff387224 */ /* 0x100fe400078e0047 */
[----:B------:R-:W-:Y:S02]  /*49b0*/  IMAD.MOV.U32 R49, RZ, RZ, R71 ;  /* 0x000000ffff317224 */ /* 0x000fe400078e0047 */
[----:B------:R-:W-:Y:S01]  /*49c0*/  FADD.FTZ R52, R26, R13 ;  /* 0x0000000d1a347221 */ /* 0x000fe20000010000 */
[----:B------:R-:W2:Y:S01]  /*49d0*/  MUFU.EX2 R33, R33 ;  /* 0x0000002100217308 */ /* 0x000ea20000000800 */
[----:B---3--:R-:W-:Y:S01]  /*49e0*/  FADD.FTZ R3, R21, R28 ;  /* 0x0000001c15037221 */ /* 0x008fe20000010000 */
[----:B------:R3:W-:Y:S01]  /*49f0*/  STSM.16.M88.4 [R2+0x27300], R4 ;  /* 0x0273000402007844 */ /* 0x0007e20000000200 */
[----:B------:R-:W-:-:S02]  /*4a00*/  F2FP.BF16.F32.PACK_AB R13, R58, R15 ;  /* 0x0000000f3a0d723e */ /* 0x000fc400000010ff */
[----:B------:R-:W-:Y:S01]  /*4a10*/  F2FP.BF16.F32.PACK_AB R15, R60, R41 ;  /* 0x000000293c0f723e */ /* 0x000fe200000010ff */
[----:B------:R-:W-:Y:S01]  /*4a20*/  IMAD.MOV.U32 R60, RZ, RZ, R71 ;  /* 0x000000ffff3c7224 */ /* 0x000fe200078e0047 */
[----:B------:R-:W-:Y:S01]  /*4a30*/  MOV R58, R71 ;  /* 0x00000047003a7202 */ /* 0x000fe20000000f00 */
[----:B------:R-:W4:Y:S01]  /*4a40*/  MUFU.EX2 R59, R59 ;  /* 0x0000003b003b7308 */ /* 0x000f220000000800 */
[----:B-1----:R-:W-:Y:S01]  /*4a50*/  FADD.FTZ R28, R62, R3 ;  /* 0x000000033e1c7221 */ /* 0x002fe20000010000 */
[----:B------:R-:W-:Y:S06]  /*4a60*/  STSM.16.M88.4 [R2+0x28b00], R12 ;  /* 0x028b000c02007844 */ /* 0x000fec0000000200 */
[----:B------:R-:W1:Y:S01]  /*4a70*/  MUFU.EX2 R64, R64 ;  /* 0x0000004000407308 */ /* 0x000e620000000800 */
[----:B--2---:R-:W-:-:S07]  /*4a80*/  FADD.FTZ R3, R33, R28 ;  /* 0x0000001c21037221 */ /* 0x004fce0000010000 */
[----:B------:R-:W2:Y:S01]  /*4a90*/  MUFU.EX2 R0, R83 ;  /* 0x0000005300007308 */ /* 0x000ea20000000800 */
[C---:B----4-:R-:W-:Y:S01]  /*4aa0*/  FADD.FTZ R27, R59.reuse, R52 ;  /* 0x000000343b1b7221 */ /* 0x050fe20000010000 */
[----:B------:R-:W-:Y:S01]  /*4ab0*/  F2FP.BF16.F32.PACK_AB R26, R59, R26 ;  /* 0x0000001a3b1a723e */ /* 0x000fe200000010ff */
[----:B------:R-:W-:Y:S02]  /*4ac0*/  IMAD.MOV.U32 R59, RZ, RZ, R71 ;  /* 0x000000ffff3b7224 */ /* 0x000fe400078e0047 */
[----:B------:R-:W-:-:S03]  /*4ad0*/  FADD.FTZ R28, R30, R27 ;  /* 0x0000001b1e1c7221 */ /* 0x000fc60000010000 */
[----:B------:R-:W4:Y:S01]  /*4ae0*/  MUFU.EX2 R69, R69 ;  /* 0x0000004500457308 */ /* 0x000f220000000800 */
[----:B-1----:R-:W-:-:S07]  /*4af0*/  FADD.FTZ R3, R64, R3 ;  /* 0x0000000340037221 */ /* 0x002fce0000010000 */
[----:B------:R-:W1:Y:S01]  /*4b00*/  MUFU.EX2 R23, R23 ;  /* 0x0000001700177308 */ /* 0x000e620000000800 */
[----:B--2---:R-:W-:-:S07]  /*4b10*/  FADD.FTZ R52, R0, R3 ;  /* 0x0000000300347221 */ /* 0x004fce0000010000 */
[----:B------:R-:W2:Y:S01]  /*4b20*/  MUFU.EX2 R38, R38 ;  /* 0x0000002600267308 */ /* 0x000ea20000000800 */
[C---:B----4-:R-:W-:Y:S01]  /*4b30*/  FADD.FTZ R3, R69.reuse, R28 ;  /* 0x0000001c45037221 */ /* 0x050fe20000010000 */
[----:B---3--:R-:W-:Y:S01]  /*4b40*/  F2FP.BF16.F32.PACK_AB R4, R69, R30 ;  /* 0x0000001e4504723e */ /* 0x008fe200000010ff */
[----:B------:R-:W-:Y:S01]  /*4b50*/  IMAD.MOV.U32 R69, RZ, RZ, R71 ;  /* 0x000000ffff457224 */ /* 0x000fe200078e0047 */
[----:B------:R-:W-:-:S04]  /*4b60*/  MOV R30, R71 ;  /* 0x00000047001e7202 */ /* 0x000fc80000000f00 */
[----:B------:R-:W3:Y:S01]  /*4b70*/  MUFU.EX2 R32, R32 ;  /* 0x0000002000207308 */ /* 0x000ee20000000800 */
[C---:B-1----:R-:W-:Y:S01]  /*4b80*/  FADD.FTZ R27, R23.reuse, R52 ;  /* 0x00000034171b7221 */ /* 0x042fe20000010000 */
[----:B------:R-:W-:-:S06]  /*4b90*/  F2FP.BF16.F32.PACK_AB R5, R23, R0 ;  /* 0x000000001705723e */ /* 0x000fcc00000010ff */
[----:B------:R-:W1:Y:S01]  /*4ba0*/  MUFU.EX2 R77, R77 ;  /* 0x0000004d004d7308 */ /* 0x000e620000000800 */
[----:B--2---:R-:W-:-:S07]  /*4bb0*/  FADD.FTZ R52, R38, R3 ;  /* 0x0000000326347221 */ /* 0x004fce0000010000 */
[----:B------:R-:W2:Y:S01]  /*4bc0*/  MUFU.EX2 R35, R35 ;  /* 0x0000002300237308 */ /* 0x000ea20000000800 */
[----:B---3--:R-:W-:Y:S01]  /*4bd0*/  FADD.FTZ R54, R32, R27 ;  /* 0x0000001b20367221 */ /* 0x008fe20000010000 */
[----:B------:R-:W-:Y:S01]  /*4be0*/  F2FP.BF16.F32.PACK_AB R27, R64, R33 ;  /* 0x00000021401b723e */ /* 0x000fe200000010ff */
[--C-:B------:R-:W-:Y:S02]  /*4bf0*/  IMAD.MOV.U32 R64, RZ, RZ, R71.reuse ;  /* 0x000000ffff407224 */ /* 0x100fe400078e0047 */
[----:B------:R-:W-:-:S03]  /*4c00*/  IMAD.MOV.U32 R33, RZ, RZ, R71 ;  /* 0x000000ffff217224 */ /* 0x000fc600078e0047 */
[----:B------:R-:W3:Y:S01]  /*4c10*/  MUFU.EX2 R40, R40 ;  /* 0x0000002800287308 */ /* 0x000ee20000000800 */
[----:B-1----:R-:W-:Y:S01]  /*4c20*/  FADD.FTZ R3, R77, R52 ;  /* 0x000000344d037221 */ /* 0x002fe20000010000 */
[----:B------:R-:W-:-:S06]  /*4c30*/  IMAD.MOV.U32 R52, RZ, RZ, R71 ;  /* 0x000000ffff347224 */ /* 0x000fcc00078e0047 */
[----:B------:R-:W1:Y:S01]  /*4c40*/  MUFU.EX2 R29, R89 ;  /* 0x00000059001d7308 */ /* 0x000e620000000800 */
[----:B--2---:R-:W-:-:S07]  /*4c50*/  FADD.FTZ R54, R35, R54 ;  /* 0x0000003623367221 */ /* 0x004fce0000010000 */
[----:B------:R-:W2:Y:S01]  /*4c60*/  MUFU.EX2 R66, R66 ;  /* 0x0000004200427308 */ /* 0x000ea20000000800 */
[----:B---3--:R-:W-:-:S07]  /*4c70*/  FADD.FTZ R6, R40, R3 ;  /* 0x0000000328067221 */ /* 0x008fce0000010000 */
        /* <DEDUP_REMOVED lines=11> */
[----:B-1----:R-:W-:Y:S01]  /*4d30*/  FADD.FTZ R7, R79, R6 ;  /* 0x000000064f077221 */ /* 0x002fe20000010000 */
[----:B------:R-:W-:Y:S02]  /*4d40*/  F2FP.BF16.F32.PACK_AB R6, R77, R38 ;  /* 0x000000264d06723e */ /* 0x000fe400000010ff */
[----:B------:R-:W-:Y:S02]  /*4d50*/  F2FP.BF16.F32.PACK_AB R40, R79, R40 ;  /* 0x000000284f28723e */ /* 0x000fe400000010ff */
[----:B------:R-:W-:Y:S02]  /*4d60*/  MOV R38, R71 ;  /* 0x0000004700267202 */ /* 0x000fe40000000f00 */
[----:B------:R-:W1:Y:S01]  /*4d70*/  MUFU.EX2 R95, R95 ;  /* 0x0000005f005f7308 */ /* 0x000e620000000800 */
[C---:B--2---:R-:W-:Y:S01]  /*4d80*/  FADD.FTZ R8, R36.reuse, R3 ;  /* 0x0000000324087221 */ /* 0x044fe20000010000 */
[----:B------:R-:W-:Y:S01]  /*4d90*/  F2FP.BF16.F32.PACK_AB R43, R36, R43 ;  /* 0x0000002b242b723e */ /* 0x000fe200000010ff */
[----:B------:R-:W-:-:S05]  /*4da0*/  IMAD.MOV.U32 R36, RZ, RZ, R71 ;  /* 0x000000ffff247224 */ /* 0x000fca00078e0047 */
[----:B------:R-:W2:Y:S01]  /*4db0*/  MUFU.EX2 R81, R81 ;  /* 0x0000005100517308 */ /* 0x000ea20000000800 */
[----:B---3--:R-:W-:Y:S01]  /*4dc0*/  FADD.FTZ R10, R42, R7 ;  /* 0x000000072a0a7221 */ /* 0x008fe20000010000 */
[----:B------:R-:W-:Y:S01]  /*4dd0*/  F2FP.BF16.F32.PACK_AB R7, R35, R32 ;  /* 0x000000202307723e */ /* 0x000fe200000010ff */
[--C-:B------:R-:W-:Y:S02]  /*4de0*/  IMAD.MOV.U32 R35, RZ, RZ, R71.reuse ;  /* 0x000000ffff237224 */ /* 0x100fe400078e0047 */
[----:B------:R-:W-:-:S03]  /*4df0*/  IMAD.MOV.U32 R32, RZ, RZ, R71 ;  /* 0x000000ffff207224 */ /* 0x000fc600078e0047 */
[----:B------:R-:W3:Y:S01]  /*4e00*/  MUFU.EX2 R20, R97 ;  /* 0x0000006100147308 */ /* 0x000ee20000000800 */
[----:B-1----:R-:W-:-:S07]  /*4e10*/  FADD.FTZ R3, R95, R8 ;  /* 0x000000085f037221 */ /* 0x002fce0000010000 */
[----:B------:R-:W1:Y:S01]  /*4e20*/  MUFU.EX2 R44, R44 ;  /* 0x0000002c002c7308 */ /* 0x000e620000000800 */
[C---:B--2---:R-:W-:Y:S01]  /*4e30*/  FADD.FTZ R9, R81.reuse, R10 ;  /* 0x0000000a51097221 */ /* 0x044fe20000010000 */
[----:B------:R-:W-:-:S06]  /*4e40*/  F2FP.BF16.F32.PACK_AB R42, R81, R42 ;  /* 0x0000002a512a723e */ /* 0x000fcc00000010ff */
[----:B------:R2:W4:Y:S01]  /*4e50*/  MUFU.EX2 R47, R25 ;  /* 0x00000019002f7308 */ /* 0x0005220000000800 */
[C---:B---3--:R-:W-:Y:S01]  /*4e60*/  FADD.FTZ R8, R20.reuse, R3 ;  /* 0x0000000314087221 */ /* 0x048fe20000010000 */
[----:B------:R-:W-:-:S06]  /*4e70*/  F2FP.BF16.F32.PACK_AB R45, R20, R95 ;  /* 0x0000005f142d723e */ /* 0x000fcc00000010ff */
[----:B------:R-:W3:Y:S01]  /*4e80*/  MUFU.EX2 R99, R99 ;  /* 0x0000006300637308 */ /* 0x000ee20000000800 */
[----:B--2---:R-:W-:Y:S01]  /*4e90*/  F2FP.BF16.F32.PACK_AB R25, R62, R21 ;  /* 0x000000153e19723e */ /* 0x004fe200000010ff */
[----:B-1----:R-:W-:Y:S01]  /*4ea0*/  FADD.FTZ R10, R44, R9 ;  /* 0x000000092c0a7221 */ /* 0x002fe20000010000 */
[----:B------:R-:W-:-:S03]  /*4eb0*/  MOV R62, R71 ;  /* 0x00000047003e7202 */ /* 0x000fc60000000f00 */
[----:B------:R1:W-:Y:S02]  /*4ec0*/  STSM.16.M88.4 [R2+0x2a300], R24 ;  /* 0x02a3001802007844 */ /* 0x0003e40000000200 */
[----:B------:R-:W2:Y:S01]  /*4ed0*/  MUFU.EX2 R28, R103 ;  /* 0x00000067001c7308 */ /* 0x000ea20000000800 */
[----:B----4-:R-:W-:Y:S01]  /*4ee0*/  FADD.FTZ R3, R47, R8 ;  /* 0x000000082f037221 */ /* 0x010fe20000010000 */
[----:B------:R4:W-:Y:S04]  /*4ef0*/  STSM.16.M88.4 [R2+0x2bb00], R4 ;  /* 0x02bb000402007844 */ /* 0x0009e80000000200 */
[----:B------:R5:W-:Y:S02]  /*4f00*/  STSM.16.M88.4 [R2+0x2d300], R40 ;  /* 0x02d3002802007844 */ /* 0x000be40000000200 */
[----:B------:R-:W5:Y:S01]  /*4f10*/  MUFU.EX2 R46, R46 ;  /* 0x0000002e002e7308 */ /* 0x000f620000000800 */
[C---:B---3--:R-:W-:Y:S01]  /*4f20*/  FADD.FTZ R9, R99.reuse, R10 ;  /* 0x0000000a63097221 */ /* 0x048fe20000010000 */
[----:B------:R-:W-:Y:S01]  /*4f30*/  F2FP.BF16.F32.PACK_AB R44, R99, R44 ;  /* 0x0000002c632c723e */ /* 0x000fe200000010ff */
[----:B-1----:R-:W-:Y:S01]  /*4f40*/  IMAD.MOV.U32 R27, RZ, RZ, R71 ;  /* 0x000000ffff1b7224 */ /* 0x002fe200078e0047 */
[----:B------:R-:W-:-:S04]  /*4f50*/  MOV R26, R71 ;  /* 0x00000047001a7202 */ /* 0x000fc80000000f00 */
[----:B------:R-:W1:Y:S01]  /*4f60*/  MUFU.EX2 R101, R101 ;  /* 0x0000006500657308 */ /* 0x000e620000000800 */
[C---:B--2---:R-:W-:Y:S01]  /*4f70*/  F2FP.BF16.F32.PACK_AB R47, R28.reuse, R47 ;  /* 0x0000002f1c2f723e */ /* 0x044fe200000010ff */
[----:B----4-:R-:W-:Y:S01]  /*4f80*/  FADD.FTZ R4, R28, R3 ;  /* 0x000000031c047221 */ /* 0x010fe20000010000 */
[--C-:B------:R-:W-:Y:S02]  /*4f90*/  IMAD.MOV.U32 R28, RZ, RZ, R71.reuse ;  /* 0x000000ffff1c7224 */ /* 0x100fe400078e0047 */
[--C-:B------:R-:W-:Y:S01]  /*4fa0*/  IMAD.MOV.U32 R25, RZ, RZ, R71.reuse ;  /* 0x000000ffff197224 */ /* 0x100fe200078e0047 */
[----:B-----5:R-:W-:Y:S01]  /*4fb0*/  MOV R42, R71 ;  /* 0x00000047002a7202 */ /* 0x020fe20000000f00 */
[----:B------:R-:W-:Y:S01]  /*4fc0*/  IMAD.MOV.U32 R43, RZ, RZ, R71 ;  /* 0x000000ffff2b7224 */ /* 0x000fe200078e0047 */
[----:B------:R-:W2:Y:S01]  /*4fd0*/  MUFU.EX2 R105, R105 ;  /* 0x0000006900697308 */ /* 0x000ea20000000800 */
[----:B------:R-:W-:Y:S01]  /*4fe0*/  FADD.FTZ R10, R46, R9 ;  /* 0x000000092e0a7221 */ /* 0x000fe20000010000 */
[----:B------:R-:W-:-:S02]  /*4ff0*/  IMAD.MOV.U32 R41, RZ, RZ, R71 ;  /* 0x000000ffff297224 */ /* 0x000fc400078e0047 */
[--C-:B------:R-:W-:Y:S02]  /*5000*/  IMAD.MOV.U32 R40, RZ, RZ, R71.reuse ;  /* 0x000000ffff287224 */ /* 0x100fe400078e0047 */
[----:B------:R-:W-:Y:S02]  /*5010*/  IMAD.MOV.U32 R24, RZ, RZ, R71 ;  /* 0x000000ffff187224 */ /* 0x000fe400078e0047 */
[----:B------:R-:W3:Y:S01]  /*5020*/  MUFU.EX2 R48, R48 ;  /* 0x0000003000307308 */ /* 0x000ee20000000800 */
[C---:B-1----:R-:W-:Y:S01]  /*5030*/  F2FP.BF16.F32.PACK_AB R46, R101.reuse, R46 ;  /* 0x0000002e652e723e */ /* 0x042fe200000010ff */
[----:B------:R-:W-:-:S04]  /*5040*/  FADD.FTZ R5, R101, R10 ;  /* 0x0000000a65057221 */ /* 0x000fc80000010000 */
[----:B------:R1:W-:Y:S02]  /*5050*/  STSM.16.M88.4 [R2+0x2eb00], R44 ;  /* 0x02eb002c02007844 */ /* 0x0003e40000000200 */
[----:B------:R-:W4:Y:S01]  /*5060*/  MUFU.EX2 R113, R113 ;  /* 0x0000007100717308 */ /* 0x000f220000000800 */
[----:B--2---:R-:W-:-:S07]  /*5070*/  FADD.FTZ R3, R105, R4 ;  /* 0x0000000469037221 */ /* 0x004fce0000010000 */
[----:B------:R-:W-:Y:S01]  /*5080*/  MUFU.EX2 R50, R50 ;  /* 0x0000003200327308 */ /* 0x000fe20000000800 */
[----:B---3--:R-:W-:Y:S01]  /*5090*/  FADD.FTZ R6, R48, R5 ;  /* 0x0000000530067221 */ /* 0x008fe20000010000 */
[----:B-1----:R-:W-:Y:S01]  /*50a0*/  IMAD.MOV.U32 R47, RZ, RZ, R71 ;  /* 0x000000ffff2f7224 */ /* 0x002fe200078e0047 */
[----:B------:R-:W-:-:S05]  /*50b0*/  MOV R46, R71 ;  /* 0x00000047002e7202 */ /* 0x000fca0000000f00 */
[----:B------:R-:W1:Y:S01]  /*50c0*/  MUFU.EX2 R115, R115 ;  /* 0x0000007300737308 */ /* 0x000e620000000800 */
[C---:B----4-:R-:W-:Y:S01]  /*50d0*/  F2FP.BF16.F32.PACK_AB R104, R113.reuse, R48 ;  /* 0x000000307168723e */ /* 0x050fe200000010ff */
[----:B------:R-:W-:Y:S01]  /*50e0*/  FADD.FTZ R5, R113, R6 ;  /* 0x0000000671057221 */ /* 0x000fe20000010000 */
[--C-:B------:R-:W-:Y:S02]  /*50f0*/  IMAD.MOV.U32 R48, RZ, RZ, R71.reuse ;  /* 0x000000ffff307224 */ /* 0x100fe400078e0047 */
[--C-:B------:R-:W-:Y:S02]  /*5100*/  IMAD.MOV.U32 R45, RZ, RZ, R71.reuse ;  /* 0x000000ffff2d7224 */ /* 0x100fe400078e0047 */
[----:B------:R-:W-:Y:S01]  /*5110*/  IMAD.MOV.U32 R44, RZ, RZ, R71 ;  /* 0x000000ffff2c7224 */ /* 0x000fe200078e0047 */
[----:B------:R-:W2:Y:S08]  /*5120*/  MUFU.EX2 R0, R107 ;  /* 0x0000006b00007308 */ /* 0x000eb00000000800 */
[----:B------:R-:W-:Y:S01]  /*5130*/  MUFU.EX2 R109, R109 ;  /* 0x0000006d006d7308 */ /* 0x000fe20000000800 */
[----:B-1----:R-:W-:-:S07]  /*5140*/  F2FP.BF16.F32.PACK_AB R106, R115, R50 ;  /* 0x00000032736a723e */ /* 0x002fce00000010ff */
[----:B------:R-:W1:Y:S01]  /*5150*/  MUFU.EX2 R34, R34 ;  /* 0x0000002200227308 */ /* 0x000e620000000800 */
[C---:B--2---:R-:W-:Y:S01]  /*5160*/  F2FP.BF16.F32.PACK_AB R105, R0.reuse, R105 ;  /* 0x000000690069723e */ /* 0x044fe200000010ff */
[----:B------:R-:W-:Y:S01]  /*5170*/  FADD.FTZ R4, R0, R3 ;  /* 0x0000000300047221 */ /* 0x000fe20000010000 */
[----:B------:R-:W-:Y:S01]  /*5180*/  FADD.FTZ R0, R50, R5 ;  /* 0x0000000532007221 */ /* 0x000fe20000010000 */
[----:B------:R-:W-:-:S03]  /*5190*/  MOV R50, R71 ;  /* 0x0000004700327202 */ /* 0x000fc60000000f00 */
[----:B------:R-:W-:Y:S01]  /*51a0*/  FADD.FTZ R0, R115, R0 ;  /* 0x0000000073007221 */ /* 0x000fe20000010000 */
[----:B-1----:R-:W-:Y:S01]  /*51b0*/  F2FP.BF16.F32.PACK_AB R107, R34, R109 ;  /* 0x0000006d226b723e */ /* 0x002fe200000010ff */
[----:B------:R-:W-:-:S04]  /*51c0*/  FADD.FTZ R109, R109, R4 ;  /* 0x000000046d6d7221 */ /* 0x000fc80000010000 */
[----:B------:R1:W-:Y:S01]  /*51d0*/  STSM.16.M88.4 [R2+0x30300], R104 ;  /* 0x0303006802007844 */ /* 0x0003e20000000200 */
[----:B------:R-:W-:Y:S01]  /*51e0*/  FADD.FTZ R4, R34, R109 ;  /* 0x0000006d22047221 */ /* 0x000fe20000010000 */
[----:B------:R-:W-:Y:S01]  /*51f0*/  MOV R34, R71 ;  /* 0x0000004700227202 */ /* 0x000fe20000000f00 */
[----:B------:R2:W-:Y:S06]  /*5200*/  MEMBAR.ALL.CTA ;  /* 0x0000000000007992 */ /* 0x0005ec0000008000 */
[----:B--2---:R-:W2:Y:S02]  /*5210*/  FENCE.VIEW.ASYNC.S ;  /* 0x00000000000073c6 */ /* 0x004ea40000000000 */
[----:B--2---:R-:W-:Y:S01]  /*5220*/  NOP ;  /* 0x0000000000007918 */ /* 0x004fe20000000000 */
[----:B------:R-:W-:Y:S05]  /*5230*/  @!P2 BRA `(.L_x_8266) ;  /* 0x00000040007ca947 */ /* 0x000fea0003800000 */
[----:B------:R-:W-:Y:S01]  /*5240*/  VIADD R3, R22, 0xfffffffe ;  /* 0xfffffffe16037836 */ /* 0x000fe20000000000 */
        /* <DEDUP_REMOVED lines=29> */
.L_x_8275:
[----:B------:R-:W-:Y:S01]  /*5420*/  UIADD3 UR38, UR6, 0x1, URZ ;  /* 0x0000000106267890 */ /* 0x000fe2000fffe03f */
[----:B------:R-:W-:-:S03]  /*5430*/  ISETP.NE.AND P3, PT, RZ, UR61, PT ;  /* 0x0000003dff007c0c */ /* 0x000fc6000bf65270 */
[----:B------:R-:W-:-:S04]  /*5440*/  UISETP.NE.AND UP0, UPT, UR38, 0x2, UPT ;  /* 0x000000022600788c */ /* 0x000fc8000bf05270 */
[----:B------:R-:W-:Y:S02]  /*5450*/  USEL UR60, URZ, 0x1, UP0 ;  /* 0x000000013f3c7887 */ /* 0x000fe40008000000 */
[----:B------:R-:W-:Y:S02]  /*5460*/  USEL UR38, UR38, URZ, UP0 ;  /* 0x0000003f26267287 */ /* 0x000fe40008000000 */
[----:B------:R-:W-:Y:S02]  /*5470*/  ULOP3.LUT UR60, UR7, UR60, URZ, 0x3c, !UPT ;  /* 0x0000003c073c7292 */ /* 0x000fe4000f8e3c3f */
[----:B--2---:R-:W-:Y:S10]  /*5480*/  @P3 BRA `(.L_x_8267) ;  /* 0x00000000002c3947 */ /* 0x004ff40003800000 */
[----:B------:R-:W-:Y:S05]  /*5490*/  @!P0 BRA `(.L_x_8268) ;  /* 0x0000000000048947 */ /* 0x000fea0003800000 */
[----:B------:R-:W-:Y:S01]  /*54a0*/  BPT.TRAP 0x1 ;  /* 0x000000040000795c */ /* 0x000fe20000300000 */
.L_x_8268:
[----:B------:R-:W-:Y:S01]  /*54b0*/  ULEA UR4, UR38, UR39, 0x3 ;  /* 0x0000002726047291 */ /* 0x000fe2000f8e183f */
[----:B------:R-:W-:-:S05]  /*54c0*/  IMAD.U32 R7, RZ, RZ, UR60 ;  /* 0x0000003cff077e24 */ /* 0x000fca000f8e00ff */
[----:B------:R-:W-:-:S04]  /*54d0*/  SHF.L.U32 R7, R7, 0x1f, RZ ;  /* 0x0000001f07077819 */ /* 0x000fc800000006ff */
[----:B------:R2:W3:Y:S01]  /*54e0*/  SYNCS.PHASECHK.TRANS64.TRYWAIT P2, [UR4+0x31c30], R7 ;  /* 0x031c3007ff0075a7 */ /* 0x0004e20008040144 */
[----:B------:R-:W-:Y:S05]  /*54f0*/  @!P0 BRA `(.L_x_8269) ;  /* 0x0000000000048947 */ /* 0x000fea0003800000 */
[----:B------:R-:W-:Y:S01]  /*5500*/  BPT.TRAP 0x1 ;  /* 0x000000040000795c */ /* 0x000fe20000300000 */
.L_x_8269:
[----:B---3--:R-:W-:Y:S05]  /*5510*/  @P2 BRA `(.L_x_8267) ;  /* 0x0000000000082947 */ /* 0x008fea0003800000 */
[----:B------:R-:W3:Y:S02]  /*5520*/  SYNCS.PHASECHK.TRANS64.TRYWAIT P2, [UR4+0x31c30], R7 ;  /* 0x031c3007ff0075a7 */ /* 0x000ee40008040144 */
[----:B---3--:R-:W-:Y:S05]  /*5530*/  @!P2 BRA `(.L_x_8270) ;  /* 0x000000800034a947 */ /* 0x008fea0003800000 */
.L_x_8267:
[----:B---3--:R-:W3:Y:S01]  /*5540*/  S2R R8, SR_TID.X ;  /* 0x0000000000087919 */ /* 0x008ee20000002100 */
[----:B------:R-:W-:Y:S01]  /*5550*/  UIMAD UR4, UR38, 0x6c0, UR37 ;  /* 0x000006c0260478a4 */ /* 0x000fe2000f8e0225 */
[----:B------:R-:W-:Y:S01]  /*5560*/  UMOV UR31, 0x80000020 ;  /* 0x80000020001f7882 */ /* 0x000fe20000000000 */
[----:B------:R-:W-:Y:S02]  /*5570*/  UMOV UR32, UR28 ;  /* 0x0000001c00207c82 */ /* 0x000fe40008000000 */
[----:B------:R-:W-:Y:S01]  /*5580*/  UIADD3 UR34, UR4, 0x40, URZ ;  /* 0x0000004004227890 */ /* 0x000fe2000fffe03f */
[----:B------:R-:W-:Y:S02]  /*5590*/  UMOV UR33, UR29 ;  /* 0x0000001d00217c82 */ /* 0x000fe40008000000 */
        /* <DEDUP_REMOVED lines=19> */
[----:B---3--:R-:W-:Y:S01]  /*56d0*/  SHF.R.U32.HI R8, RZ, 0x7, R8 ;  /* 0x00000007ff087819 */ /* 0x008fe20000011608 */
[----:B------:R-:W-:Y:S01]  /*56e0*/  UMOV UR56, UR28 ;  /* 0x0000001c00387c82 */ /* 0x000fe20008000000 */
[----:B------:R-:W-:Y:S01]  /*56f0*/  UMOV UR57, UR29 ;  /* 0x0000001d00397c82 */ /* 0x000fe20008000000 */
[----:B------:R-:W-:Y:S01]  /*5700*/  UMOV UR59, 0x80000020 ;  /* 0x80000020003b7882 */ /* 0x000fe20000000000 */
[----:B------:R-:W-:Y:S01]  /*5710*/  UIADD3 UR10, UR4, 0x200, URZ ;  /* 0x00000200040a7890 */ /* 0x000fe2000fffe03f */
[----:B--2---:R-:W-:Y:S01]  /*5720*/  VIADD R7, R8, 0x8 ;  /* 0x0000000808077836 */ /* 0x004fe20000000000 */
[----:B------:R-:W-:Y:S01]  /*5730*/  UMOV UR11, 0x80000020 ;  /* 0x80000020000b7882 */ /* 0x000fe20000000000 */
[----:B------:R-:W-:Y:S01]  /*5740*/  UIADD3 UR14, UR4, 0x202, URZ ;  /* 0x00000202040e7890 */ /* 0x000fe2000fffe03f */
[----:B------:R-:W-:-:S02]  /*5750*/  UMOV UR15, 0x80000020 ;  /* 0x80000020000f7882 */ /* 0x000fc40000000000 */
[----:B------:R2:W-:Y:S01]  /*5760*/  BAR.SYNC.DEFER_BLOCKING R7, 0x100 ;  /* 0x000400070000751d */ /* 0x0005e20000010000 */
[----:B------:R-:W-:Y:S02]  /*5770*/  UIADD3 UR18, UR4, 0x242, URZ ;  /* 0x0000024204127890 */ /* 0x000fe4000fffe03f */
[----:B------:R-:W-:Y:S02]  /*5780*/  UIADD3 UR22, UR4, 0x480, URZ ;  /* 0x0000048004167890 */ /* 0x000fe4000fffe03f */
[----:B------:R-:W-:Y:S01]  /*5790*/  UIADD3 UR26, UR4, 0x482, URZ ;  /* 0x00000482041a7890 */ /* 0x000fe2000fffe03f */
[----:B------:R-:W-:Y:S01]  /*57a0*/  UMOV UR19, 0x80000020 ;  /* 0x8000002000137882 */ /* 0x000fe20000000000 */
[----:B------:R-:W-:Y:S01]  /*57b0*/  UMOV UR23, 0x80000020 ;  /* 0x8000002000177882 */ /* 0x000fe20000000000 */
[----:B------:R-:W-:Y:S01]  /*57c0*/  UMOV UR27, 0x80000020 ;  /* 0x80000020001b7882 */ /* 0x000fe20000000000 */
        /* <DEDUP_REMOVED lines=26> */
[----:B-1----:R-:W-:-:S06]  /*5970*/  WARPGROUP.ARRIVE ;  /* 0x00000000000079c5 */ /* 0x002fcc0000000000 */
        /* <DEDUP_REMOVED lines=285> */
[----:B--2---:R-:W-:Y:S05]  /*6b50*/  @P3 BRA `(.L_x_8271) ;  /* 0x00000000002c3947 */ /* 0x004fea0003800000 */
[----:B------:R-:W-:Y:S05]  /*6b60*/  @!P0 BRA `(.L_x_8272) ;  /* 0x0000000000048947 */ /* 0x000fea0003800000 */
[----:B------:R-:W-:Y:S01]  /*6b70*/  BPT.TRAP 0x1 ;  /* 0x000000040000795c */ /* 0x000fe20000300000 */
.L_x_8272:
[----:B------:R-:W-:Y:S01]  /*6b80*/  ULEA UR4, UR6, UR39, 0x3 ;  /* 0x0000002706047291 */ /* 0x000fe2000f8e183f */
[----:B------:R-:W-:-:S04]  /*6b90*/  MOV R7, UR7 ;  /* 0x0000000700077c02 */ /* 0x000fc80008000f00 */
[----:B------:R-:W-:-:S04]  /*6ba0*/  SHF.L.U32 R7, R7, 0x1f, RZ ;  /* 0x0000001f07077819 */ /* 0x000fc800000006ff */
[----:B------:R1:W2:Y:S01]  /*6bb0*/  SYNCS.PHASECHK.TRANS64.TRYWAIT P2, [UR4+0x31c50], R7 ;  /* 0x031c5007ff0075a7 */ /* 0x0002a20008040144 */
[----:B------:R-:W-:Y:S05]  /*6bc0*/  @!P0 BRA `(.L_x_8273) ;  /* 0x0000000000048947 */ /* 0x000fea0003800000 */
[----:B------:R-:W-:Y:S01]  /*6bd0*/  BPT.TRAP 0x1 ;  /* 0x000000040000795c */ /* 0x000fe20000300000 */
.L_x_8273:
[----:B--2---:R-:W-:Y:S05]  /*6be0*/  @P2 BRA `(.L_x_8271) ;  /* 0x0000000000082947 */ /* 0x004fea0003800000 */
[----:B------:R-:W2:Y:S02]  /*6bf0*/  SYNCS.PHASECHK.TRANS64.TRYWAIT P2, [UR4+0x31c50], R7 ;  /* 0x031c5007ff0075a7 */ /* 0x000ea40008040144 */
[----:B--2---:R-:W-:Y:S05]  /*6c00*/  @!P2 BRA `(.L_x_8274) ;  /* 0x000000680098a947 */ /* 0x004fea0003800000 */
.L_x_8271:
[----:B------:R-:W-:Y:S01]  /*6c10*/  UIADD3 UR4, UR39, 0x200, URZ ;  /* 0x0000020027047890 */ /* 0x000fe2000fffe03f */
[----:B------:R-:W-:Y:S01]  /*6c20*/  R2UR UR10, R18 ;  /* 0x00000000120a72ca */ /* 0x000fe200000e0000 */
[----:B------:R-:W-:Y:S01]  /*6c30*/  WARPGROUP.ARRIVE ;  /* 0x00000000000079c5 */ /* 0x000fe20000000000 */
[----:B------:R-:W-:Y:S01]  /*6c40*/  UMOV UR33, 0xc0000010 ;  /* 0xc000001000217882 */ /* 0x000fe20000000000 */
[----:B------:R-:W-:Y:S01]  /*6c50*/  USHF.R.U32.HI UR4, URZ, 0x4, UR4 ;  /* 0x000000043f047899 */ /* 0x000fe20008011604 */
[----:B-12---:R-:W-:Y:S01]  /*6c60*/  FMUL.FTZ R7, R136, UR5 ;  /* 0x0000000588077c20 */ /* 0x006fe20008410000 */
[----:B------:R-:W-:Y:S01]  /*6c70*/  UMOV UR35, 0x80000020 ;  /* 0x8000002000237882 */ /* 0x000fe20000000000 */
[----:B------:R-:W-:Y:S01]  /*6c80*/  FMUL.FTZ R8, R137, UR5 ;  /* 0x0000000589087c20 */ /* 0x000fe20008410000 */
[----:B------:R-:W-:Y:S01]  /*6c90*/  ULOP3.LUT UR4, UR4, 0x3fff, URZ, 0xc0, !UPT ;  /* 0x00003fff04047892 */ /* 0x000fe2000f8ec03f */
[----:B------:R-:W-:Y:S01]  /*6ca0*/  FMUL.FTZ R11, R140, UR5 ;  /* 0x000000058c0b7c20 */ /* 0x000fe20008410000 */
[----:B------:R-:W-:Y:S01]  /*6cb0*/  FMUL.FTZ R12, R141, UR5 ;  /* 0x000000058d0c7c20 */ /* 0x000fe20008410000 */
[----:B------:R-:W1:Y:S01]  /*6cc0*/  MUFU.TANH R7, R7 ;  /* 0x0000000700077308 */ /* 0x000e620000002400 */
[----:B------:R-:W-:Y:S01]  /*6cd0*/  ULOP3.LUT UR7, UR4, 0x2400000, URZ, 0xfc, !UPT ;  /* 0x0240000004077892 */ /* 0x000fe2000f8efc3f */
[----:B------:R-:W-:Y:S01]  /*6ce0*/  FMUL.FTZ R15, R128, UR5 ;  /* 0x00000005800f7c20 */ /* 0x000fe20008410000 */
[----:B------:R-:W-:Y:S01]  /*6cf0*/  ULOP3.LUT UR4, UR10, 0x10000, URZ, 0xfc, !UPT ;  /* 0x000100000a047892 */ /* 0x000fe2000f8efc3f */
[----:B------:R-:W-:Y:S01]  /*6d00*/  FMUL.FTZ R20, R129, UR5 ;  /* 0x0000000581147c20 */ /* 0x000fe20008410000 */
[----:B------:R-:W-:Y:S01]  /*6d10*/  UIMAD UR7, UR6, 0x6c0, UR7 ;  /* 0x000006c0060778a4 */ /* 0x000fe2000f8e0207 */
[----:B------:R-:W-:Y:S01]  /*6d20*/  FMUL.FTZ R22, R131, UR5 ;  /* 0x0000000583167c20 */ /* 0x000fe20008410000 */
[----:B------:R-:W-:Y:S01]  /*6d30*/  FMUL.FTZ R23, R132, UR5 ;  /* 0x0000000584177c20 */ /* 0x000fe20008410000 */
[----:B------:R-:W2:Y:S01]  /*6d40*/  MUFU.TANH R8, R8 ;  /* 0x0000000800087308 */ /* 0x000ea20000002400 */
[----:B------:R-:W-:Y:S01]  /*6d50*/  FMUL.FTZ R128, R133, UR5 ;  /* 0x0000000585807c20 */ /* 0x000fe20008410000 */
[----:B------:R-:W-:Y:S01]  /*6d60*/  UMOV UR32, UR4 ;  /* 0x0000000400207c82 */ /* 0x000fe20008000000 */
[----:B------:R-:W-:Y:S01]  /*6d70*/  FMUL.FTZ R120, R120, UR5 ;  /* 0x0000000578787c20 */ /* 0x000fe20008410000 */
[----:B------:R-:W-:Y:S01]  /*6d80*/  UMOV UR34, UR7 ;  /* 0x0000000700227c82 */ /* 0x000fe20008000000 */
[----:B------:R-:W-:Y:S01]  /*6d90*/  FMUL.FTZ R121, R121, UR5 ;  /* 0x0000000579797c20 */ /* 0x000fe20008410000 */
[----:B------:R-:W-:Y:S01]  /*6da0*/  HGMMA.64x96x16.F32.BF16 R24, gdesc[UR32].tnspB, R24, gsb0 ;  /* 0x41600000201879f0 */ /* 0x000fe20008001818 */
[----:B------:R-:W-:Y:S01]  /*6db0*/  UIADD3 UR32, UR4, 0x180, URZ ;  /* 0x0000018004207890 */ /* 0x000fe2000fffe03f */
[----:B------:R-:W3:Y:S01]  /*6dc0*/  MUFU.TANH R11, R11 ;  /* 0x0000000b000b7308 */ /* 0x000ee20000002400 */
[----:B------:R-:W-:Y:S01]  /*6dd0*/  UIADD3 UR34, UR7, 0x40, URZ ;  /* 0x0000004007227890 */ /* 0x000fe2000fffe03f */
[----:B-1----:R-:W-:Y:S01]  /*6de0*/  FMNMX.FTZ R131, R7, R5, !PT ;  /* 0x0000000507837209 */ /* 0x002fe20007810000 */
[----:B------:R-:W-:Y:S01]  /*6df0*/  UMOV UR33, 0xc0000010 ;  /* 0xc000001000217882 */ /* 0x000fe20000000000 */
[----:B------:R-:W-:Y:S01]  /*6e00*/  UMOV UR35, 0x80000020 ;  /* 0x8000002000237882 */ /* 0x000fe20000000000 */
        /* <DEDUP_REMOVED lines=79> */
[----:B------:R-:W2:Y:S04]  /*7300*/  S2R R154, SR_TID.X ;  /* 0x00000000009a7919 */ /* 0x000ea80000002100 */
[----:B------:R-:W4:Y:S01]  /*7310*/  MUFU.TANH R113, R113 ;  /* 0x0000007100717308 */ /* 0x000f220000002400 */
[----:B---3--:R-:W-:-:S07]  /*7320*/  FMNMX.FTZ R131, R125, R132, !PT ;  /* 0x000000847d837209 */ /* 0x008fce0007810000 */
[----:B------:R-:W3:Y:S01]  /*7330*/  MUFU.TANH R116, R116 ;  /* 0x0000007400747308 */ /* 0x000ee20000002400 */
[----:B-1----:R-:W-:Y:S01]  /*7340*/  FMNMX.FTZ R132, R112, R131, !PT ;  /* 0x0000008370847209 */ /* 0x002fe20007810000 */
[----:B------:R-:W-:Y:S02]  /*7350*/  WARPGROUP.DEPBAR.LE gsb0, 0x0 ;  /* 0x00008000000079c5 */ /* 0x000fe40000010000 */
[----:B------:R-:W-:-:S04]  /*7360*/  WARPGROUP.ARRIVE ;  /* 0x00000000000079c5 */ /* 0x000fc80000000000 */
[----:B------:R-:W1:Y:S01]  /*7370*/  MUFU.TANH R117, R117 ;  /* 0x0000007500757308 */ /* 0x000e620000002400 */
[----:B----4-:R-:W-:Y:S01]  /*7380*/  FMNMX.FTZ R131, R113, R132, !PT ;  /* 0x0000008471837209 */ /* 0x010fe20007810000 */
[----:B------:R-:W-:Y:S01]  /*7390*/  HGMMA.64x96x16.F32.BF16 R24, gdesc[UR32].tnspB, R24, gsb0 ;  /* 0x41600000201879f0 */ /* 0x000fe20008001818 */
[----:B------:R-:W-:Y:S02]  /*73a0*/  UIADD3 UR32, UR4, 0x300, URZ ;  /* 0x0000030004207890 */ /* 0x000fe4000fffe03f */
[----:B------:R-:W-:-:S03]  /*73b0*/  UIADD3 UR34, UR7, 0x80, URZ ;  /* 0x0000008007227890 */ /* 0x000fc6000fffe03f */
[----:B------:R-:W4:Y:S01]  /*73c0*/  MUFU.TANH R104, R104 ;  /* 0x0000006800687308 */ /* 0x000f220000002400 */
[----:B------:R-:W-:Y:S01]  /*73d0*/  UMOV UR33, 0xc0000010 ;  /* 0xc000001000217882 */ /* 0x000fe20000000000 */
[----:B------:R-:W-:Y:S01]  /*73e0*/  UMOV UR35, 0x80000020 ;  /* 0x8000002000237882 */ /* 0x000fe20000000000 */
[----:B---3--:R-:W-:Y:S02]  /*73f0*/  FMNMX.FTZ R132, R116, R131, !PT ;  /* 0x0000008374847209 */ /* 0x008fe40007810000 */
[----:B--2---:R-:W-:Y:S02]  /*7400*/  SHF.R.U32.HI R153, RZ, 0x7, R154 ;  /* 0x00000007ff997819 */ /* 0x004fe4000001169a */
[----:B------:R-:W-:Y:S01]  /*7410*/  ISETP.GE.U32.AND P2, PT, R154, 0x180, PT ;  /* 0x000001809a00780c */ /* 0x000fe20003f46070 */
[----:B------:R-:W2:Y:S01]  /*7420*/  MUFU.TANH R105, R105 ;  /* 0x0000006900697308 */ /* 0x000ea20000002400 */
[----:B-1----:R-:W-:-:S07]  /*7430*/  FMNMX.FTZ R131, R117, R132, !PT ;  /* 0x0000008475837209 */ /* 0x002fce0007810000 */
[----:B------:R-:W1:Y:S01]  /*7440*/  MUFU.TANH R108, R108 ;  /* 0x0000006c006c7308 */ /* 0x000e620000002400 */
[----:B----4-:R-:W-:-:S07]  /*7450*/  FMNMX.FTZ R132, R104, R131, !PT ;  /* 0x0000008368847209 */ /* 0x010fce0007810000 */
        /* <DEDUP_REMOVED lines=19> */
[----:B--2---:R-:W-:Y:S01]  /*7590*/  FMNMX.FTZ R132, R92, R131, !PT ;  /* 0x000000835c847209 */ /* 0x004fe20007810000 */
[----:B------:R-:W-:Y:S02]  /*75a0*/  WARPGROUP.DEPBAR.LE gsb0, 0x0 ;  /* 0x00008000000079c5 */ /* 0x000fe40000010000 */
[----:B------:R-:W-:-:S04]  /*75b0*/  WARPGROUP.ARRIVE ;  /* 0x00000000000079c5 */ /* 0x000fc80000000000 */
[----:B------:R-:W2:Y:S01]  /*75c0*/  MUFU.TANH R81, R81 ;  /* 0x0000005100517308 */ /* 0x000ea20000002400 */
[----:B-1----:R-:W-:Y:S01]  /*75d0*/  FMNMX.FTZ R131, R93, R132, !PT ;  /* 0x000000845d837209 */ /* 0x002fe20007810000 */
[----:B------:R-:W-:Y:S01]  /*75e0*/  HGMMA.64x96x16.F32.BF16 R24, gdesc[UR32].tnspB, R24, gsb0 ;  /* 0x41600000201879f0 */ /* 0x000fe20008001818 */
[----:B------:R-:W-:Y:S02]  /*75f0*/  UIADD3 UR32, UR4, 0x480, URZ ;  /* 0x0000048004207890 */ /* 0x000fe4000fffe03f */
[----:B------:R-:W-:Y:S01]  /*7600*/  UIADD3 UR34, UR7, 0xc0, URZ ;  /* 0x000000c007227890 */ /* 0x000fe2000fffe03f */
[----:B------:R-:W-:Y:S01]  /*7610*/  UMOV UR33, 0xc0000010 ;  /* 0xc000001000217882 */ /* 0x000fe20000000000 */
[----:B------:R-:W-:Y:S01]  /*7620*/  UMOV UR35, 0x80000020 ;  /* 0x8000002000237882 */ /* 0x000fe20000000000 */
        /* <DEDUP_REMOVED lines=15> */
[----:B--2---:R-:W-:-:S05]  /*7720*/  FMNMX.FTZ R132, R77, R132, !PT ;  /* 0x000000844d847209 */ /* 0x004fca0007810000 */
[----:B------:R-:W2:Y:S02]  /*7730*/  SHFL.BFLY PT, R131, R132, 0x2, 0x1f ;  /* 0x0c401f0084837f89 */ /* 0x000ea400000e0000 */
[----:B------:R-:W4:Y:S01]  /*7740*/  MUFU.TANH R13, R13 ;  /* 0x0000000d000d7308 */ /* 0x000f220000002400 */
[----:B-1----:R-:W-:-:S07]  /*7750*/  FMNMX.FTZ R135, R9, R6, !PT ;  /* 0x0000000609877209 */ /* 0x002fce0007810000 */
[----:B------:R-:W1:Y:S01]  /*7760*/  MUFU.TANH R14, R14 ;  /* 0x0000000e000e7308 */ /* 0x000e620000002400 */
[----:B---3--:R-:W-:-:S07]  /*7770*/  FMNMX.FTZ R136, R10, R135, !PT ;  /* 0x000000870a887209 */ /* 0x008fce0007810000 */
[----:B------:R-:W3:Y:S01]  /*7780*/  MUFU.TANH R21, R21 ;  /* 0x0000001500157308 */ /* 0x000ee20000002400 */
[----:B--2---:R-:W-:Y:S01]  /*7790*/  FMNMX.FTZ R133, R132, R131, !PT ;  /* 0x0000008384857209 */ /* 0x004fe20007810000 */
[----:B------:R-:W-:Y:S01]  /*77a0*/  FMUL.FTZ R131, R74, UR5 ;  /* 0x000000054a837c20 */ /* 0x000fe20008410000 */
[----:B------:R-:W-:Y:S01]  /*77b0*/  FMUL.FTZ R132, R75, UR5 ;  /* 0x000000054b847c20 */ /* 0x000fe20008410000 */
[----:B------:R-:W2:Y:S04]  /*77c0*/  LDC R74, c[0x0][0x988] ;  /* 0x00026200ff4a7b82 */ /* 0x000ea80000000800 */
[----:B------:R-:W5:Y:S01]  /*77d0*/  MUFU.TANH R22, R22 ;  /* 0x0000001600167308 */ /* 0x000f620000002400 */
[----:B------:R-:W4:Y:S01]  /*77e0*/  SHFL.BFLY PT, R134, R133, 0x1, 0x1f ;  /* 0x0c201f0085867f89 */ /* 0x000f2200000e0000 */
[----:B------:R-:W-:-:S02]  /*77f0*/  WARPGROUP.DEPBAR.LE gsb0, 0x0 ;  /* 0x00008000000079c5 */ /* 0x000fc40000010000 */
[----:B------:R-:W-:-:S04]  /*7800*/  WARPGROUP.ARRIVE ;  /* 0x00000000000079c5 */ /* 0x000fc80000000000 */
[----:B------:R-:W5:Y:S02]  /*7810*/  MUFU.TANH R129, R129 ;  /* 0x0000008100817308 */ /* 0x000f640000002400 */
[----:B------:R-:W-:Y:S01]  /*7820*/  HGMMA.64x96x16.F32.BF16 R24, gdesc[UR32].tnspB, R24, gsb0 ;  /* 0x41600000201879f0 */ /* 0x000fe20008001818 */
[----:B------:R-:W-:Y:S02]  /*7830*/  UIADD3 UR32, UR4, 0x600, URZ ;  /* 0x0000060004207890 */ /* 0x000fe4000fffe03f */
[----:B------:R-:W-:-:S03]  /*7840*/  UIADD3 UR34, UR7, 0x100, URZ ;  /* 0x0000010007227890 */ /* 0x000fc6000fffe03f */
[----:B------:R-:W5:Y:S01]  /*7850*/  MUFU.TANH R130, R130 ;  /* 0x0000008200827308 */ /* 0x000f620000002400 */
[----:B------:R-:W-:Y:S01]  /*7860*/  UMOV UR33, 0xc0000010 ;  /* 0xc000001000217882 */ /* 0x000fe20000000000 */
[----:B------:R-:W-:Y:S01]  /*7870*/  UMOV UR35, 0x80000020 ;  /* 0x8000002000237882 */ /* 0x000fe20000000000 */
[----:B----4-:R-:W-:-:S05]  /*7880*/  FMNMX.FTZ R75, R133, R134, !PT ;  /* 0x00000086854b7209 */ /* 0x010fca0007810000 */
[----:B------:R-:W4:Y:S01]  /*7890*/  MUFU.TANH R122, R122 ;  /* 0x0000007a007a7308 */ /* 0x000f220000002400 */
[C---:B--2---:R-:W-:Y:S01]  /*78a0*/  FMUL.FTZ R133, R75.reuse, R74 ;  /* 0x0000004a4b857220 */ /* 0x044fe20000410000 */
[----:B------:R-:W-:-:S03]  /*78b0*/  FADD.FTZ R5, -R75, R5 ;  /* 0x000000054b057221 */ /* 0x000fc60000010100 */
[-CC-:B------:R-:W-:Y:S01]  /*78c0*/  FFMA.FTZ R134, R12, R74.reuse, -R133.reuse ;  /* 0x0000004a0c867223 */ /* 0x180fe20000010885 */
[-CC-:B------:R-:W-:Y:S01]  /*78d0*/  FFMA.FTZ R12, R15, R74.reuse, -R133.reuse ;  /* 0x0000004a0f0c7223 */ /* 0x180fe20000010885 */
[-CC-:B------:R-:W-:Y:S01]  /*78e0*/  FFMA.FTZ R15, R20, R74.reuse, -R133.reuse ;  /* 0x0000004a140f7223 */ /* 0x180fe20000010885 */
[--C-:B------:R-:W-:Y:S01]  /*78f0*/  FFMA.FTZ R20, R23, R74, -R133.reuse ;  /* 0x0000004a17147223 */ /* 0x100fe20000010885 */
[----:B------:R-:W-:Y:S01]  /*7900*/  FMNMX.FTZ R23, R13, R136, !PT ;  /* 0x000000880d177209 */ /* 0x000fe20007810000 */
[-CC-:B------:R-:W-:Y:S01]  /*7910*/  FFMA.FTZ R136, R128, R74.reuse, -R133.reuse ;  /* 0x0000004a80887223 */ /* 0x180fe20000010885 */
[----:B------:R-:W2:Y:S01]  /*7920*/  MUFU.TANH R123, R123 ;  /* 0x0000007b007b7308 */ /* 0x000ea20000002400 */
[-CC-:B------:R-:W-:Y:S01]  /*7930*/  FFMA.FTZ R7, R7, R74.reuse, -R133.reuse ;  /* 0x0000004a07077223 */ /* 0x180fe20000010885 */
[----:B-1----:R-:W-:Y:S01]  /*7940*/  FMNMX.FTZ R128, R14, R23, !PT ;  /* 0x000000170e807209 */ /* 0x002fe20007810000 */
[-CC-:B------:R-:W-:Y:S01]  /*7950*/  FFMA.FTZ R8, R8, R74.reuse, -R133.reuse ;  /* 0x0000004a08087223 */ /* 0x180fe20000010885 */
[-CC-:B------:R-:W-:Y:S01]  /*7960*/  FFMA.FTZ R11, R11, R74.reuse, -R133.reuse ;  /* 0x0000004a0b0b7223 */ /* 0x180fe20000010885 */
[--C-:B------:R-:W-:Y:S01]  /*7970*/  FFMA.FTZ R120, R120, R74, -R133.reuse ;  /* 0x0000004a78787223 */ /* 0x100fe20000010885 */
[----:B---3--:R-:W-:Y:S01]  /*7980*/  FMNMX.FTZ R135, R21, R128, !PT ;  /* 0x0000008015877209 */ /* 0x008fe20007810000 */
[-CC-:B------:R-:W-:Y:S01]  /*7990*/  FFMA.FTZ R121, R121, R74.reuse, -R133.reuse ;  /* 0x0000004a79797223 */ /* 0x180fe20000010885 */
[----:B------:R-:W1:Y:S01]  /*79a0*/  MUFU.TANH R126, R126 ;  /* 0x0000007e007e7308 */ /* 0x000e620000002400 */
[-CC-:B------:R-:W-:Y:S01]  /*79b0*/  FFMA.FTZ R124, R124, R74.reuse, -R133.reuse ;  /* 0x0000004a7c7c7223 */ /* 0x180fe20000010885 */
[----:B-----5:R-:W-:Y:S01]  /*79c0*/  FMNMX.FTZ R128, R22, R135, !PT ;  /* 0x0000008716807209 */ /* 0x020fe20007810000 */
[-CC-:B------:R-:W-:Y:S01]  /*79d0*/  FFMA.FTZ R125, R125, R74.reuse, -R133.reuse ;  /* 0x0000004a7d7d7223 */ /* 0x180fe20000010885 */
[-CC-:B------:R-:W-:Y:S01]  /*79e0*/  FFMA.FTZ R112, R112, R74.reuse, -R133.reuse ;  /* 0x0000004a70707223 */ /* 0x180fe20000010885 */
[--C-:B------:R-:W-:Y:S01]  /*79f0*/  FFMA.FTZ R113, R113, R74, -R133.reuse ;  /* 0x0000004a71717223 */ /* 0x100fe20000010885 */
[----:B------:R-:W-:Y:S01]  /*7a00*/  FMNMX.FTZ R135, R129, R128, !PT ;  /* 0x0000008081877209 */ /* 0x000fe20007810000 */
[-CC-:B------:R-:W-:Y:S01]  /*7a10*/  FFMA.FTZ R116, R116, R74.reuse, -R133.reuse ;  /* 0x0000004a74747223 */ /* 0x180fe20000010885 */
[----:B------:R-:W3:Y:S01]  /*7a20*/  MUFU.TANH R127, R127 ;  /* 0x0000007f007f7308 */ /* 0x000ee20000002400 */
[-CC-:B------:R-:W-:Y:S01]  /*7a30*/  FFMA.FTZ R117, R117, R74.reuse, -R133.reuse ;  /* 0x0000004a75757223 */ /* 0x180fe20000010885 */
[----:B------:R-:W-:Y:S01]  /*7a40*/  FMNMX.FTZ R135, R130, R135, !PT ;  /* 0x0000008782877209 */ /* 0x000fe20007810000 */
[-CC-:B------:R-:W-:Y:S01]  /*7a50*/  FFMA.FTZ R104, R104, R74.reuse, -R133.reuse ;  /* 0x0000004a68687223 */ /* 0x180fe20000010885 */
[-CC-:B------:R-:W-:Y:S01]  /*7a60*/  FFMA.FTZ R105, R105, R74.reuse, -R133.reuse ;  /* 0x0000004a69697223 */ /* 0x180fe20000010885 */
[-CC-:B------:R-:W-:Y:S01]  /*7a70*/  FFMA.FTZ R108, R108, R74.reuse, -R133.reuse ;  /* 0x0000004a6c6c7223 */ /* 0x180fe20000010885 */
[----:B----4-:R-:W-:Y:S01]  /*7a80*/  FMNMX.FTZ R128, R122, R135, !PT ;  /* 0x000000877a807209 */ /* 0x010fe20007810000 */
[-CC-:B------:R-:W-:Y:S01]  /*7a90*/  FFMA.FTZ R109, R109, R74.reuse, -R133.reuse ;  /* 0x0000004a6d6d7223 */ /* 0x180fe20000010885 */
[----:B------:R-:W4:Y:S01]  /*7aa0*/  MUFU.TANH R114, R114 ;  /* 0x0000007200727308 */ /* 0x000f220000002400 */
[--C-:B------:R-:W-:Y:S01]  /*7ab0*/  FFMA.FTZ R96, R96, R74, -R133.reuse ;  /* 0x0000004a60607223 */ /* 0x100fe20000010885 */
[----:B--2---:R-:W-:Y:S01]  /*7ac0*/  FMNMX.FTZ R135, R123, R128, !PT ;  /* 0x000000807b877209 */ /* 0x004fe20007810000 */
[-CC-:B------:R-:W-:Y:S01]  /*7ad0*/  FFMA.FTZ R97, R97, R74.reuse, -R133.reuse ;  /* 0x0000004a61617223 */ /* 0x180fe20000010885 */
[-CC-:B------:R-:W-:Y:S01]  /*7ae0*/  FFMA.FTZ R100, R100, R74.reuse, -R133.reuse ;  /* 0x0000004a64647223 */ /* 0x180fe20000010885 */
[-CC-:B------:R-:W-:Y:S01]  /*7af0*/  FFMA.FTZ R101, R101, R74.reuse, -R133.reuse ;  /* 0x0000004a65657223 */ /* 0x180fe20000010885 */
[----:B-1----:R-:W-:Y:S01]  /*7b00*/  FMNMX.FTZ R128, R126, R135, !PT ;  /* 0x000000877e807209 */ /* 0x002fe20007810000 */
[-CC-:B------:R-:W-:Y:S01]  /*7b10*/  FFMA.FTZ R88, R88, R74.reuse, -R133.reuse ;  /* 0x0000004a58587223 */ /* 0x180fe20000010885 */
[----:B------:R-:W1:Y:S01]  /*7b20*/  MUFU.TANH R115, R115 ;  /* 0x0000007300737308 */ /* 0x000e620000002400 */
[--C-:B------:R-:W-:Y:S01]  /*7b30*/  FFMA.FTZ R89, R89, R74, -R133.reuse ;  /* 0x0000004a59597223 */ /* 0x100fe20000010885 */
[----:B---3--:R-:W-:Y:S01]  /*7b40*/  FMNMX.FTZ R135, R127, R128, !PT ;  /* 0x000000807f877209 */ /* 0x008fe20007810000 */
[-CC-:B------:R-:W-:Y:S01]  /*7b50*/  FFMA.FTZ R92, R92, R74.reuse, -R133.reuse ;  /* 0x0000004a5c5c7223 */ /* 0x180fe20000010885 */
[-CC-:B------:R-:W-:Y:S01]  /*7b60*/  FFMA.FTZ R93, R93, R74.reuse, -R133.reuse ;  /* 0x0000004a5d5d7223 */ /* 0x180fe20000010885 */
[-CC-:B------:R-:W-:Y:S01]  /*7b70*/  FFMA.FTZ R80, R80, R74.reuse, -R133.reuse ;  /* 0x0000004a50507223 */ /* 0x180fe20000010885 */
[-CC-:B------:R-:W-:Y:S01]  /*7b80*/  FFMA.FTZ R81, R81, R74.reuse, -R133.reuse ;  /* 0x0000004a51517223 */ /* 0x180fe20000010885 */
[-CC-:B------:R-:W-:Y:S01]  /*7b90*/  FFMA.FTZ R84, R84, R74.reuse, -R133.reuse ;  /* 0x0000004a54547223 */ /* 0x180fe20000010885 */
[----:B------:R-:W2:Y:S01]  /*7ba0*/  MUFU.TANH R118, R118 ;  /* 0x0000007600767308 */ /* 0x000ea20000002400 */
[----:B----4-:R-:W-:Y:S01]  /*7bb0*/  FMNMX.FTZ R128, R114, R135, !PT ;  /* 0x0000008772807209 */ /* 0x010fe20007810000 */
[-CC-:B------:R-:W-:Y:S01]  /*7bc0*/  FFMA.FTZ R85, R85, R74.reuse, -R133.reuse ;  /* 0x0000004a55557223 */ /* 0x180fe20000010885 */
[-CC-:B------:R-:W-:Y:S01]  /*7bd0*/  FFMA.FTZ R72, R72, R74.reuse, -R133.reuse ;  /* 0x0000004a48487223 */ /* 0x180fe20000010885 */
[-C--:B------:R-:W-:Y:S01]  /*7be0*/  FFMA.FTZ R76, R76, R74.reuse, -R133 ;  /* 0x0000004a4c4c7223 */ /* 0x080fe20000010885 */
[----:B------:R-:W-:-:S03]  /*7bf0*/  FMUL.FTZ R5, R5, R74 ;  /* 0x0000004a05057220 */ /* 0x000fc60000410000 */
        /* <DEDUP_REMOVED lines=8> */
[----:B------:R-:W-:Y:S02]  /*7c80*/  WARPGROUP.DEPBAR.LE gsb0, 0x0 ;  /* 0x00008000000079c5 */ /* 0x000fe40000010000 */
[----:B------:R-:W-:-:S04]  /*7c90*/  WARPGROUP.ARRIVE ;  /* 0x00000000000079c5 */ /* 0x000fc80000000000 */
[----:B------:R-:W1:Y:S01]  /*7ca0*/  MUFU.TANH R111, R111 ;  /* 0x0000006f006f7308 */ /* 0x000e620000002400 */
[----:B--2---:R-:W-:Y:S01]  /*7cb0*/  FMNMX.FTZ R135, R107, R128, !PT ;  /* 0x000000806b877209 */ /* 0x004fe20007810000 */
[----:B------:R-:W-:Y:S01]  /*7cc0*/  HGMMA.64x96x16.F32.BF16 R24, gdesc[UR32].tnspB, R24, gsb0 ;  /* 0x41600000201879f0 */ /* 0x000fe20008001818 */
[----:B------:R-:W-:Y:S02]  /*7cd0*/  UIADD3 UR32, UR4, 0x780, URZ ;  /* 0x0000078004207890 */ /* 0x000fe4000fffe03f */
[----:B------:R-:W-:Y:S01]  /*7ce0*/  UIADD3 UR34, UR7, 0x140, URZ ;  /* 0x0000014007227890 */ /* 0x000fe2000fffe03f */
[----:B------:R-:W-:Y:S01]  /*7cf0*/  UMOV UR33, 0xc0000010 ;  /* 0xc000001000217882 */ /* 0x000fe20000000000 */
[----:B------:R-:W-:Y:S01]  /*7d00*/  UMOV UR35, 0x80000020 ;  /* 0x8000002000237882 */ /* 0x000fe20000000000 */
[----:B------:R-:W2:Y:S01]  /*7d10*/  MUFU.TANH R98, R98 ;  /* 0x0000006200627308 */ /* 0x000ea20000002400 */
[----:B---3--:R-:W-:-:S04]  /*7d20*/  FMNMX.FTZ R128, R110, R135, !PT ;  /* 0x000000876e807209 */ /* 0x008fc80007810000 */
[----:B-1----:R-:W-:-:S03]  /*7d30*/  FMNMX.FTZ R135, R111, R128, !PT ;  /* 0x000000806f877209 */ /* 0x002fc60007810000 */
[----:B------:R-:W1:Y:S08]  /*7d40*/  MUFU.TANH R99, R99 ;  /* 0x0000006300637308 */ /* 0x000e700000002400 */
        /* <DEDUP_REMOVED lines=26> */
[----:B---3--:R-:W-:Y:S01]  /*7ef0*/  FMNMX.FTZ R128, R87, R128, !PT ;  /* 0x0000008057807209 */ /* 0x008fe20007810000 */
[----:B------:R-:W-:Y:S02]  /*7f00*/  UIADD3 UR34, UR7, 0x180, URZ ;  /* 0x0000018007227890 */ /* 0x000fe4000fffe03f */
[----:B------:R-:W1:Y:S01]  /*7f10*/  MUFU.TANH R132, R132 ;  /* 0x0000008400847308 */ /* 0x000e620000002400 */
[----:B------:R-:W-:Y:S01]  /*7f20*/  UMOV UR33, 0xc0000010 ;  /* 0xc000001000217882 */ /* 0x000fe20000000000 */
[----:B------:R-:W-:-:S06]  /*7f30*/  UMOV UR35, 0x80000020 ;  /* 0x8000002000237882 */ /* 0x000fcc0000000000 */
[----:B------:R-:W3:Y:S01]  /*7f40*/  MUFU.TANH R78, R78 ;  /* 0x0000004e004e7308 */ /* 0x000ee20000002400 */
[----:B--2---:R-:W-:-:S07]  /*7f50*/  FMNMX.FTZ R135, R131, R128, !PT ;  /* 0x0000008083877209 */ /* 0x004fce0007810000 */
[----:B------:R-:W2:Y:S01]  /*7f60*/  MUFU.TANH R79, R79 ;  /* 0x0000004f004f7308 */ /* 0x000ea20000002400 */
[----:B-1----:R-:W-:-:S07]  /*7f70*/  FMNMX.FTZ R135, R132, R135, !PT ;  /* 0x0000008784877209 */ /* 0x002fce0007810000 */
[----:B------:R1:W-:Y:S01]  /*7f80*/  MUFU.EX2 R23, R136 ;  /* 0x0000008800177308 */ /* 0x0003e20000000800 */
[----:B---3--:R-:W-:-:S07]  /*7f90*/  FMNMX.FTZ R128, R78, R135, !PT ;  /* 0x000000874e807209 */ /* 0x008fce0007810000 */
[----:B------:R-:W-:Y:S01]  /*7fa0*/  MUFU.EX2 R5, R5 ;  /* 0x0000000500057308 */ /* 0x000fe20000000800 */
[----:B--2---:R-:W-:-:S05]  /*7fb0*/  FMNMX.FTZ R128, R79, R128, !PT ;  /* 0x000000804f807209 */ /* 0x004fca0007810000 */
[----:B------:R-:W2:Y:S02]  /*7fc0*/  SHFL.BFLY PT, R135, R128, 0x2, 0x1f ;  /* 0x0c401f0080877f89 */ /* 0x000ea400000e0000 */
[----:B------:R-:W-:Y:S08]  /*7fd0*/  MUFU.EX2 R7, R7 ;  /* 0x0000000700077308 */ /* 0x000ff00000000800 */
[----:B------:R-:W-:Y:S08]  /*7fe0*/  MUFU.EX2 R8, R8 ;  /* 0x0000000800087308 */ /* 0x000ff00000000800 */
[----:B------:R-:W-:Y:S01]  /*7ff0*/  MUFU.EX2 R11, R11 ;  /* 0x0000000b000b7308 */ /* 0x000fe20000000800 */
[----:B--2---:R-:W-:Y:S01]  /*8000*/  FMNMX.FTZ R135, R128, R135, !PT ;  /* 0x0000008780877209 */ /* 0x004fe20007810000 */
[----:B------:R-:W-:-:S06]  /*8010*/  FFMA.FTZ R128, R73, R74, -R133 ;  /* 0x0000004a49807223 */ /* 0x000fcc0000010885 */
[----:B------:R-:W-:Y:S01]  /*8020*/  MUFU.EX2 R134, R134 ;  /* 0x0000008600867308 */ /* 0x000fe20000000800 */
[----:B-1----:R-:W1:Y:S07]  /*8030*/  SHFL.BFLY PT, R136, R135, 0x1, 0x1f ;  /* 0x0c201f0087887f89 */ /* 0x002e6e00000e0000 */
[----:B------:R-:W-:Y:S08]  /*8040*/  MUFU.EX2 R12, R12 ;  /* 0x0000000c000c7308 */ /* 0x000ff00000000800 */
[----:B------:R-:W-:Y:S08]  /*8050*/  MUFU.EX2 R15, R15 ;  /* 0x0000000f000f7308 */ /* 0x000ff00000000800 */
[----:B------:R-:W-:Y:S01]  /*8060*/  MUFU.EX2 R20, R20 ;  /* 0x0000001400147308 */ /* 0x000fe20000000800 */
[----:B-1----:R-:W-:Y:S01]  /*8070*/  FMNMX.FTZ R73, R135, R136, !PT ;  /* 0x0000008887497209 */ /* 0x002fe20007810000 */
[----:B------:R-:W-:-:S04]  /*8080*/  FFMA.FTZ R136, R77, R74, -R133 ;  /* 0x0000004a4d887223 */ /* 0x000fc80000010885 */
[CC--:B------:R-:W-:Y:S01]  /*8090*/  FMUL.FTZ R133, R73.reuse, R74.reuse ;  /* 0x0000004a49857220 */ /* 0x0c0fe20000410000 */
[----:B------:R-:W-:Y:S01]  /*80a0*/  FADD.FTZ R77, -R73, R6 ;  /* 0x00000006494d7221 */ /* 0x000fe20000010100 */
[----:B------:R-:W-:Y:S02]  /*80b0*/  WARPGROUP.DEPBAR.LE gsb0, 0x0 ;  /* 0x00008000000079c5 */ /* 0x000fe40000010000 */
[----:B------:R-:W-:Y:S01]  /*80c0*/  WARPGROUP.ARRIVE ;  /* 0x00000000000079c5 */ /* 0x000fe20000000000 */
[-CC-:B------:R-:W-:Y:S01]  /*80d0*/  FFMA.FTZ R137, R22, R74.reuse, -R133.reuse ;  /* 0x0000004a16897223 */ /* 0x180fe20000010885 */
[-C--:B------:R-:W-:Y:S01]  /*80e0*/  FMUL.FTZ R77, R77, R74.reuse ;  /* 0x0000004a4d4d7220 */ /* 0x080fe20000410000 */
[-CC-:B------:R-:W-:Y:S01]  /*80f0*/  FFMA.FTZ R9, R9, R74.reuse, -R133.reuse ;  /* 0x0000004a09097223 */ /* 0x180fe20000010885 */
[-CC-:B------:R-:W-:Y:S01]  /*8100*/  FFMA.FTZ R22, R114, R74.reuse, -R133.reuse ;  /* 0x0000004a72167223 */ /* 0x180fe20000010885 */
[-CC-:B------:R-:W-:Y:S01]  /*8110*/  FFMA.FTZ R114, R115, R74.reuse, -R133.reuse ;  /* 0x0000004a73727223 */ /* 0x180fe20000010885 */
[----:B------:R-:W-:Y:S01]  /*8120*/  HGMMA.64x96x16.F32.BF16 R24, gdesc[UR32].tnspB, R24, gsb0 ;  /* 0x41600000201879f0 */ /* 0x000fe20008001818 */
[----:B------:R-:W-:Y:S01]  /*8130*/  UIADD3 UR32, UR4, 0xa80, URZ ;  /* 0x00000a8004207890 */ /* 0x000fe2000fffe03f */
[-CC-:B------:R-:W-:Y:S01]  /*8140*/  FFMA.FTZ R115, R118, R74.reuse, -R133.reuse ;  /* 0x0000004a76737223 */ /* 0x180fe20000010885 */
[----:B------:R-:W-:Y:S01]  /*8150*/  UIADD3 UR34, UR7, 0x1c0, URZ ;  /* 0x000001c007227890 */ /* 0x000fe2000fffe03f */
[-CC-:B------:R-:W-:Y:S01]  /*8160*/  FFMA.FTZ R135, R10, R74.reuse, -R133.reuse ;  /* 0x0000004a0a877223 */ /* 0x180fe20000010885 */
[----:B------:R-:W-:Y:S01]  /*8170*/  UMOV UR33, 0xc0000010 ;  /* 0xc000001000217882 */ /* 0x000fe20000000000 */
[----:B------:R-:W-:Y:S01]  /*8180*/  UMOV UR35, 0x80000020 ;  /* 0x8000002000237882 */ /* 0x000fe20000000000 */
[-CC-:B------:R-:W-:Y:S01]  /*8190*/  FFMA.FTZ R118, R119, R74.reuse, -R133.reuse ;  /* 0x0000004a77767223 */ /* 0x180fe20000010885 */
[----:B------:R-:W-:Y:S01]  /*81a0*/  FFMA.FTZ R10, R13, R74, -R133 ;  /* 0x0000004a0d0a7223 */ /* 0x000fe20000010885 */
[----:B------:R-:W-:-:S02]  /*81b0*/  IMAD.U32 R119, RZ, RZ, UR38 ;  /* 0x00000026ff777e24 */ /* 0x000fc4000f8e00ff */
[-CC-:B------:R-:W-:Y:S01]  /*81c0*/  FFMA.FTZ R13, R21, R74.reuse, -R133.reuse ;  /* 0x0000004a150d7223 */ /* 0x180fe20000010885 */
[----:B------:R-:W-:Y:S01]  /*81d0*/  MUFU.EX2 R77, R77 ;  /* 0x0000004d004d7308 */ /* 0x000fe20000000800 */
[-CC-:B------:R-:W-:Y:S01]  /*81e0*/  FFMA.FTZ R21, R106, R74.reuse, -R133.reuse ;  /* 0x0000004a6a157223 */ /* 0x180fe20000010885 */
[-CC-:B------:R-:W-:Y:S01]  /*81f0*/  FFMA.FTZ R106, R107, R74.reuse, -R133.reuse ;  /* 0x0000004a6b6a7223 */ /* 0x180fe20000010885 */
[-CC-:B------:R-:W-:Y:S01]  /*8200*/  FFMA.FTZ R107, R110, R74.reuse, -R133.reuse ;  /* 0x0000004a6e6b7223 */ /* 0x180fe20000010885 */
[----:B------:R-:W-:Y:S01]  /*8210*/  @!P1 LEA R110, R119, UR39, 0x3 ;  /* 0x00000027776e9c11 */ /* 0x000fe2000f8e18ff */
[-CC-:B------:R-:W-:Y:S01]  /*8220*/  FFMA.FTZ R14, R14, R74.reuse, -R133.reuse ;  /* 0x0000004a0e0e7223 */ /* 0x180fe20000010885 */
[-CC-:B------:R-:W-:Y:S01]  /*8230*/  FFMA.FTZ R119, R111, R74.reuse, -R133.reuse ;  /* 0x0000004a6f777223 */ /* 0x180fe20000010885 */
[-CC-:B------:R-:W-:Y:S01]  /*8240*/  FFMA.FTZ R129, R129, R74.reuse, -R133.reuse ;  /* 0x0000004a81817223 */ /* 0x180fe20000010885 */
[----:B------:R-:W1:Y:S01]  /*8250*/  MUFU.EX2 R9, R9 ;  /* 0x0000000900097308 */ /* 0x000e620000000800 */
[----:B------:R-:W-:Y:S01]  /*8260*/  @!P1 IADD3 R110, R110, 0x31c40, RZ ;  /* 0x00031c406e6e9810 */ /* 0x000fe20007ffe0ff */
[-CC-:B------:R-:W-:Y:S01]  /*8270*/  FFMA.FTZ R130, R130, R74.reuse, -R133.reuse ;  /* 0x0000004a82827223 */ /* 0x180fe20000010885 */
[-CC-:B------:R-:W-:Y:S01]  /*8280*/  FFMA.FTZ R98, R98, R74.reuse, -R133.reuse ;  /* 0x0000004a62627223 */ /* 0x180fe20000010885 */
[-CC-:B------:R-:W-:Y:S01]  /*8290*/  FFMA.FTZ R122, R122, R74.reuse, -R133.reuse ;  /* 0x0000004a7a7a7223 */ /* 0x180fe20000010885 */
[----:B------:R-:W-:Y:S01]  /*82a0*/  @!P1 PRMT R111, RZ, 0x654, R110 ;  /* 0x00000654ff6f9816 */ /* 0x000fe2000000006e */
[-CC-:B------:R-:W-:Y:S01]  /*82b0*/  FFMA.FTZ R138, R123, R74.reuse, -R133.reuse ;  /* 0x0000004a7b8a7223 */ /* 0x180fe20000010885 */
[-CC-:B------:R-:W-:Y:S01]  /*82c0*/  FFMA.FTZ R123, R126, R74.reuse, -R133.reuse ;  /* 0x0000004a7e7b7223 */ /* 0x180fe20000010885 */
[----:B------:R-:W-:Y:S01]  /*82d0*/  MUFU.EX2 R6, R136 ;  /* 0x0000008800067308 */ /* 0x000fe20000000800 */
[-CC-:B------:R-:W-:Y:S01]  /*82e0*/  FFMA.FTZ R126, R127, R74.reuse, -R133.reuse ;  /* 0x0000004a7f7e7223 */ /* 0x180fe20000010885 */
[----:B------:R-:W-:Y:S01]  /*82f0*/  FFMA.FTZ R103, R103, R74, -R133 ;  /* 0x0000004a67677223 */ /* 0x000fe20000010885 */
[----:B------:R-:W-:-:S02]  /*8300*/  IMAD.U32 R127, RZ, RZ, UR6 ;  /* 0x00000006ff7f7e24 */ /* 0x000fc4000f8e00ff */
[-CC-:B------:R-:W-:Y:S01]  /*8310*/  FFMA.FTZ R95, R95, R74.reuse, -R133.reuse ;  /* 0x0000004a5f5f7223 */ /* 0x180fe20000010885 */
[-CC-:B------:R-:W-:Y:S01]  /*8320*/  FFMA.FTZ R83, R83, R74.reuse, -R133.reuse ;  /* 0x0000004a53537223 */ /* 0x180fe20000010885 */
[-CC-:B------:R-:W-:Y:S01]  /*8330*/  FFMA.FTZ R86, R86, R74.reuse, -R133.reuse ;  /* 0x0000004a56567223 */ /* 0x180fe20000010885 */
[----:B------:R-:W-:Y:S01]  /*8340*/  FFMA.FTZ R87, R87, R74, -R133 ;  /* 0x0000004a57577223 */ /* 0x000fe20000010885 */
[----:B------:R2:W-:Y:S01]  /*8350*/  MUFU.EX2 R136, R10 ;  /* 0x0000000a00887308 */ /* 0x0005e20000000800 */
[----:B-1----:R-:W-:Y:S01]  /*8360*/  FFMA.FTZ R140, R77, R4, R9 ;  /* 0x000000044d8c7223 */ /* 0x002fe20000010009 */
[-CC-:B------:R-:W-:Y:S01]  /*8370*/  FFMA.FTZ R4, R99, R74.reuse, -R133.reuse ;  /* 0x0000004a63047223 */ /* 0x180fe20000010885 */
[----:B------:R-:W-:Y:S01]  /*8380*/  @!P1 LEA R127, R127, UR39, 0x3 ;  /* 0x000000277f7f9c11 */ /* 0x000fe2000f8e18ff */
[-CC-:B------:R-:W-:Y:S01]  /*8390*/  FFMA.FTZ R131, R131, R74.reuse, -R133.reuse ;  /* 0x0000004a83837223 */ /* 0x180fe20000010885 */
[-CC-:B------:R-:W-:Y:S01]  /*83a0*/  FFMA.FTZ R78, R78, R74.reuse, -R133.reuse ;  /* 0x0000004a4e4e7223 */ /* 0x180fe20000010885 */
[-CC-:B------:R-:W-:Y:S01]  /*83b0*/  FFMA.FTZ R79, R79, R74.reuse, -R133.reuse ;  /* 0x0000004a4f4f7223 */ /* 0x180fe20000010885 */
[----:B------:R-:W-:Y:S01]  /*83c0*/  FFMA.FTZ R132, R132, R74, -R133 ;  /* 0x0000004a84847223 */ /* 0x000fe20000010885 */
[----:B------:R-:W1:Y:S01]  /*83d0*/  MUFU.EX2 R135, R135 ;  /* 0x0000008700877308 */ /* 0x000e620000000800 */
[----:B--2---:R-:W-:Y:S01]  /*83e0*/  VIADD R10, R153, 0x9 ;  /* 0x00000009990a7836 */ /* 0x004fe20000000000 */
[----:B------:R-:W-:Y:S01]  /*83f0*/  UMOV UR6, UR38 ;  /* 0x0000002600067c82 */ /* 0x000fe20008000000 */
[----:B------:R-:W-:-:S03]  /*8400*/  @!P1 VIADD R127, R127, 0x31c60 ;  /* 0x00031c607f7f9836 */ /* 0x000fc60000000000 */
[----:B------:R-:W-:Y:S02]  /*8410*/  SEL R10, R10, 0x9, !P2 ;  /* 0x000000090a0a7807 */ /* 0x000fe40005000000 */
[----:B------:R-:W2:Y:S01]  /*8420*/  MUFU.EX2 R14, R14 ;  /* 0x0000000e000e7308 */ /* 0x000ea20000000800 */
[----:B------:R-:W-:Y:S02]  /*8430*/  @!P1 PRMT R127, RZ, 0x654, R127 ;  /* 0x00000654ff7f9816 */ /* 0x000fe4000000007f */
[C---:B------:R-:W-:Y:S01]  /*8440*/  ISETP.GT.AND P2, PT, R3.reuse, RZ, PT ;  /* 0x000000ff0300720c */ /* 0x040fe20003f44270 */
[----:B------:R-:W-:-:S04]  /*8450*/  VIADD R3, R3, 0xffffffff ;  /* 0xffffffff03037836 */ /* 0x000fc80000000000 */
[----:B------:R-:W3:Y:S01]  /*8460*/  MUFU.EX2 R13, R13 ;  /* 0x0000000d000d7308 */ /* 0x000ee20000000800 */
[C---:B-1----:R-:W-:Y:S01]  /*8470*/  FADD.FTZ R99, R135.reuse, R140 ;  /* 0x0000008c87637221 */ /* 0x042fe20000010000 */
[----:B------:R-:W-:-:S06]  /*8480*/  F2FP.BF16.F32.PACK_AB R9, R135, R9 ;  /* 0x000000098709723e */ /* 0x000fcc00000010ff */
[----:B------:R-:W1:Y:S08]  /*8490*/  MUFU.EX2 R137, R137 ;  /* 0x0000008900897308 */ /* 0x000e700000000800 */
[----:B------:R-:W4:Y:S08]  /*84a0*/  MUFU.EX2 R129, R129 ;  /* 0x0000008100817308 */ /* 0x000f300000000800 */
[----:B------:R-:W5:Y:S08]  /*84b0*/  MUFU.EX2 R130, R130 ;  /* 0x0000008200827308 */ /* 0x000f700000000800 */
[----:B------:R-:W5:Y:S08]  /*84c0*/  MUFU.EX2 R120, R120 ;  /* 0x0000007800787308 */ /* 0x000f700000000800 */
[----:B------:R-:W5:Y:S01]  /*84d0*/  MUFU.EX2 R122, R122 ;  /* 0x0000007a007a7308 */ /* 0x000f620000000800 */
[----:B------:R-:W-:-:S02]  /*84e0*/  WARPGROUP.DEPBAR.LE gsb0, 0x0 ;  /* 0x00008000000079c5 */ /* 0x000fc40000010000 */
[----:B------:R-:W-:-:S05]  /*84f0*/  WARPGROUP.ARRIVE ;  /* 0x00000000000079c5 */ /* 0x000fca0000000000 */
[----:B------:R-:W5:Y:S01]  /*8500*/  MUFU.EX2 R121, R121 ;  /* 0x0000007900797308 */ /* 0x000f620000000800 */
[----:B------:R-:W-:Y:S01]  /*8510*/  HGMMA.64x96x16.F32.BF16 R24, gdesc[UR32].tnspB, R24, gsb0 ;  /* 0x41600000201879f0 */ /* 0x000fe20008001818 */
[----:B------:R-:W-:Y:S02]  /*8520*/  UIADD3 UR32, UR4, 0xc00, URZ ;  /* 0x00000c0004207890 */ /* 0x000fe4000fffe03f */
[----:B------:R-:W-:Y:S01]  /*8530*/  UIADD3 UR34, UR7, 0x200, URZ ;  /* 0x0000020007227890 */ /* 0x000fe2000fffe03f */
[----:B------:R-:W-:Y:S01]  /*8540*/  UMOV UR33, 0xc0000010 ;  /* 0xc000001000217882 */ /* 0x000fe20000000000 */
[----:B------:R-:W-:Y:S02]  /*8550*/  UMOV UR35, 0x80000020 ;  /* 0x8000002000237882 */ /* 0x000fe40000000000 */
[----:B------:R-:W5:Y:S01]  /*8560*/  MUFU.EX2 R138, R138 ;  /* 0x0000008a008a7308 */ /* 0x000f620000000800 */
[----:B------:R-:W-:-:S07]  /*8570*/  UMOV UR7, UR60 ;  /* 0x0000003c00077c82 */ /* 0x000fce0008000000 */
[----:B------:R-:W5:Y:S08]  /*8580*/  MUFU.EX2 R124, R124 ;  /* 0x0000007c007c7308 */ /* 0x000f700000000800 */
[----:B------:R-:W5:Y:S08]  /*8590*/  MUFU.EX2 R123, R123 ;  /* 0x0000007b007b7308 */ /* 0x000f700000000800 */
[----:B------:R-:W5:Y:S08]  /*85a0*/  MUFU.EX2 R125, R125 ;  /* 0x0000007d007d7308 */ /* 0x000f700000000800 */
[----:B------:R-:W-:Y:S08]  /*85b0*/  MUFU.EX2 R110, R119 ;  /* 0x00000077006e7308 */ /* 0x000ff00000000800 */
        /* <DEDUP_REMOVED lines=8> */
[----:B------:R-:W-:-:S05]  /*8640*/  WARPGROUP.ARRIVE ;  /* 0x00000000000079c5 */ /* 0x000fca0000000000 */
[----:B------:R-:W5:Y:S01]  /*8650*/  MUFU.EX2 R117, R117 ;  /* 0x0000007500757308 */ /* 0x000f620000000800 */
[----:B------:R-:W-:Y:S07]  /*8660*/  HGMMA.64x96x16.F32.BF16 R24, gdesc[UR32].tnspB, R24, gsb0 ;  /* 0x41600000201879f0 */ /* 0x000fee0008001818 */
        /* <DEDUP_REMOVED lines=17> */
[----:B--2---:R-:W-:Y:S01]  /*8780*/  F2FP.BF16.F32.PACK_AB R10, R134, R11 ;  /* 0x0000000b860a723e */ /* 0x004fe200000010ff */
[-C--:B------:R-:W-:Y:S01]  /*8790*/  FMUL.FTZ R24, R24, R5.reuse ;  /* 0x0000000518187220 */ /* 0x080fe20000410000 */
[-C--:B------:R-:W-:Y:S01]  /*87a0*/  FMUL.FTZ R25, R25, R5.reuse ;  /* 0x0000000519197220 */ /* 0x080fe20000410000 */
[-C--:B------:R-:W-:Y:S01]  /*87b0*/  FMUL.FTZ R28, R28, R5.reuse ;  /* 0x000000051c1c7220 */ /* 0x080fe20000410000 */
[-C--:B------:R-:W-:Y:S01]  /*87c0*/  FMUL.FTZ R29, R29, R5.reuse ;  /* 0x000000051d1d7220 */ /* 0x080fe20000410000 */
[-C--:B------:R-:W-:Y:S01]  /*87d0*/  FMUL.FTZ R32, R32, R5.reuse ;  /* 0x0000000520207220 */ /* 0x080fe20000410000 */
[----:B---3--:R-:W-:Y:S01]  /*87e0*/  FFMA.FTZ R111, R5, R0, R7 ;  /* 0x00000000056f7223 */ /* 0x008fe20000010007 */
[----:B------:R2:W-:Y:S01]  /*87f0*/  @!P1 SYNCS.ARRIVE.TRANS64.RED.A1T0 RZ, [R127+URZ], RZ ;  /* 0x000000ff7fff99a7 */ /* 0x0005e2000810043f */
[----:B------:R3:W2:Y:S01]  /*8800*/  MUFU.EX2 R0, R98 ;  /* 0x0000006200007308 */ /* 0x0006a20000000800 */
[----:B------:R-:W-:Y:S01]  /*8810*/  FMUL.FTZ R33, R33, R5 ;  /* 0x0000000521217220 */ /* 0x000fe20000410000 */
[C---:B------:R-:W-:Y:S01]  /*8820*/  FADD.FTZ R142, R8.reuse, R111 ;  /* 0x0000006f088e7221 */ /* 0x040fe20000010000 */
[----:B------:R-:W-:Y:S01]  /*8830*/  F2FP.BF16.F32.PACK_AB R8, R8, R7 ;  /* 0x000000070808723e */ /* 0x000fe200000010ff */
[----:B------:R-:W-:Y:S01]  /*8840*/  FADD.FTZ R7, R136, R99 ;  /* 0x0000006388077221 */ /* 0x000fe20000010000 */
[----:B------:R-:W-:Y:S01]  /*8850*/  FFMA.FTZ R99, R102, R74, -R133 ;  /* 0x0000004a66637223 */ /* 0x000fe20000010885 */
[----:B------:R-:W-:Y:S01]  /*8860*/  FADD.FTZ R111, R11, R142 ;  /* 0x0000008e0b6f7221 */ /* 0x000fe20000010000 */
[C---:B------:R-:W-:Y:S01]  /*8870*/  F2FP.BF16.F32.PACK_AB R11, R14.reuse, R136 ;  /* 0x000000880e0b723e */ /* 0x040fe200000010ff */
[----:B------:R-:W-:Y:S01]  /*8880*/  MUFU.EX2 R89, R89 ;  /* 0x0000005900597308 */ /* 0x000fe20000000800 */
[----:B---3--:R-:W-:Y:S01]  /*8890*/  FADD.FTZ R98, R14, R7 ;  /* 0x000000070e627221 */ /* 0x008fe20000010000 */
[----:B------:R-:W-:Y:S01]  /*88a0*/  FADD.FTZ R111, R134, R111 ;  /* 0x0000006f866f7221 */ /* 0x000fe20000010000 */
[-CC-:B------:R-:W-:Y:S01]  /*88b0*/  FFMA.FTZ R7, R90, R74.reuse, -R133.reuse ;  /* 0x0000004a5a077223 */ /* 0x180fe20000010885 */
[-C--:B------:R-:W-:Y:S01]  /*88c0*/  FFMA.FTZ R14, R91, R74.reuse, -R133 ;  /* 0x0000004a5b0e7223 */ /* 0x080fe20000010885 */
[----:B------:R-:W-:Y:S01]  /*88d0*/  FADD.FTZ R98, R13, R98 ;  /* 0x000000620d627221 */ /* 0x000fe20000010000 */
[----:B------:R-:W-:Y:S01]  /*88e0*/  FADD.FTZ R90, R12, R111 ;  /* 0x0000006f0c5a7221 */ /* 0x000fe20000010000 */
[-CC-:B------:R-:W-:Y:S01]  /*88f0*/  FFMA.FTZ R91, R94, R74.reuse, -R133.reuse ;  /* 0x0000004a5e5b7223 */ /* 0x180fe20000010885 */
[----:B------:R-:W-:Y:S01]  /*8900*/  FFMA.FTZ R94, R82, R74, -R133 ;  /* 0x0000004a525e7223 */ /* 0x000fe20000010885 */
[----:B-1----:R-:W-:Y:S01]  /*8910*/  FADD.FTZ R98, R137, R98 ;  /* 0x0000006289627221 */ /* 0x002fe20000010000 */
[C---:B------:R-:W-:Y:S01]  /*8920*/  FADD.FTZ R111, R15.reuse, R90 ;  /* 0x0000005a0f6f7221 */ /* 0x040fe20000010000 */
[----:B------:R-:W-:Y:S01]  /*8930*/  F2FP.BF16.F32.PACK_AB R12, R15, R12 ;  /* 0x0000000c0f0c723e */ /* 0x000fe200000010ff */
[----:B------:R1:W-:Y:S01]  /*8940*/  MUFU.EX2 R90, R103 ;  /* 0x00000067005a7308 */ /* 0x0003e20000000800 */
[----:B------:R3:W-:Y:S01]  /*8950*/  STSM.16.M88.4 [R2+0x24300], R8 ;  /* 0x0243000802007844 */ /* 0x0007e20000000200 */
[----:B------:R-:W-:Y:S01]  /*8960*/  FADD.FTZ R102, R20, R111 ;  /* 0x0000006f14667221 */ /* 0x000fe20000010000 */
[----:B----4-:R-:W-:Y:S01]  /*8970*/  FADD.FTZ R111, R129, R98 ;  /* 0x00000062816f7221 */ /* 0x010fe20000010000 */
[----:B------:R-:W-:Y:S01]  /*8980*/  F2FP.BF16.F32.PACK_AB R13, R137, R13 ;  /* 0x0000000d890d723e */ /* 0x000fe200000010ff */
[-C--:B------:R-:W-:Y:S01]  /*8990*/  FMUL.FTZ R36, R36, R5.reuse ;  /* 0x0000000524247220 */ /* 0x080fe20000410000 */
[----:B------:R-:W-:Y:S01]  /*89a0*/  FADD.FTZ R119, R23, R102 ;  /* 0x0000006617777221 */ /* 0x000fe20000010000 */
[----:B-----5:R-:W-:Y:S01]  /*89b0*/  FADD.FTZ R111, R130, R111 ;  /* 0x0000006f826f7221 */ /* 0x020fe20000010000 */
[----:B------:R-:W4:Y:S01]  /*89c0*/  MUFU.EX2 R99, R99 ;  /* 0x0000006300637308 */ /* 0x000f220000000800 */
[-C--:B------:R-:W-:Y:S01]  /*89d0*/  FMUL.FTZ R37, R37, R5.reuse ;  /* 0x0000000525257220 */ /* 0x080fe20000410000 */
[----:B------:R-:W-:Y:S01]  /*89e0*/  FADD.FTZ R82, R120, R119 ;  /* 0x0000007778527221 */ /* 0x000fe20000010000 */
[----:B------:R-:W-:Y:S01]  /*89f0*/  FADD.FTZ R111, R122, R111 ;  /* 0x0000006f7a6f7221 */ /* 0x000fe20000010000 */
[C---:B------:R-:W-:Y:S01]  /*8a00*/  F2FP.BF16.F32.PACK_AB R120, R121.reuse, R120 ;  /* 0x000000787978723e */ /* 0x040fe200000010ff */
[-C--:B------:R-:W-:Y:S01]  /*8a10*/  FMUL.FTZ R40, R40, R5.reuse ;  /* 0x0000000528287220 */ /* 0x080fe20000410000 */
[----:B-1----:R-:W-:Y:S01]  /*8a20*/  FADD.FTZ R103, R121, R82 ;  /* 0x0000005279677221 */ /* 0x002fe20000010000 */
[C---:B------:R-:W-:Y:S01]  /*8a30*/  FADD.FTZ R98, R138.reuse, R111 ;  /* 0x0000006f8a627221 */ /* 0x040fe20000010000 */
[----:B------:R-:W1:Y:S01]  /*8a40*/  MUFU.EX2 R7, R7 ;  /* 0x0000000700077308 */ /* 0x000e620000000800 */
[----:B------:R-:W-:Y:S01]  /*8a50*/  F2FP.BF16.F32.PACK_AB R121, R138, R122 ;  /* 0x0000007a8a79723e */ /* 0x000fe200000010ff */
[----:B------:R-:W-:Y:S01]  /*8a60*/  FADD.FTZ R102, R124, R103 ;  /* 0x000000677c667221 */ /* 0x000fe20000010000 */
[----:B------:R-:W-:Y:S01]  /*8a70*/  FADD.FTZ R103, R123, R98 ;  /* 0x000000627b677221 */ /* 0x000fe20000010000 */
[----:B------:R-:W-:Y:S01]  /*8a80*/  F2FP.BF16.F32.PACK_AB R122, R125, R124 ;  /* 0x0000007c7d7a723e */ /* 0x000fe200000010ff */
[----:B------:R-:W-:Y:S01]  /*8a90*/  FMUL.FTZ R41, R41, R5 ;  /* 0x0000000529297220 */ /* 0x000fe20000410000 */
[----:B------:R-:W-:Y:S01]  /*8aa0*/  FADD.FTZ R111, R125, R102 ;  /* 0x000000667d6f7221 */ /* 0x000fe20000010000 */
[C---:B------:R-:W-:Y:S01]  /*8ab0*/  FADD.FTZ R103, R126.reuse, R103 ;  /* 0x000000677e677221 */ /* 0x040fe20000010000 */
[----:B------:R5:W1:Y:S01]  /*8ac0*/  MUFU.EX2 R82, R14 ;  /* 0x0000000e00527308 */ /* 0x000a620000000800 */
[----:B------:R-:W-:Y:S01]  /*8ad0*/  F2FP.BF16.F32.PACK_AB R123, R126, R123 ;  /* 0x0000007b7e7b723e */ /* 0x000fe200000010ff */
[----:B------:R-:W-:Y:S01]  /*8ae0*/  FADD.FTZ R98, R112, R111 ;  /* 0x0000006f70627221 */ /* 0x000fe20000010000 */
[----:B------:R-:W-:Y:S01]  /*8af0*/  FADD.FTZ R103, R22, R103 ;  /* 0x0000006716677221 */ /* 0x000fe20000010000 */
[C---:B------:R-:W-:Y:S01]  /*8b00*/  F2FP.BF16.F32.PACK_AB R112, R113.reuse, R112 ;  /* 0x000000707170723e */ /* 0x040fe200000010ff */
[----:B------:R-:W-:Y:S01]  /*8b10*/  FMUL.FTZ R44, R44, R5 ;  /* 0x000000052c2c7220 */ /* 0x000fe20000410000 */
[----:B------:R-:W-:Y:S01]  /*8b20*/  FADD.FTZ R15, R113, R98 ;  /* 0x00000062710f7221 */ /* 0x000fe20000010000 */
[----:B------:R-:W-:Y:S01]  /*8b30*/  FADD.FTZ R98, R114, R103 ;  /* 0x0000006772627221 */ /* 0x000fe20000010000 */
[----:B------:R-:W1:Y:S01]  /*8b40*/  MUFU.EX2 R92, R92 ;  /* 0x0000005c005c7308 */ /* 0x000e620000000800 */
[----:B-----5:R-:W-:Y:S01]  /*8b50*/  F2FP.BF16.F32.PACK_AB R14, R23, R20 ;  /* 0x00000014170e723e */ /* 0x020fe200000010ff */
[----:B---3--:R-:W-:Y:S01]  /*8b60*/  FADD.FTZ R8, R116, R15 ;  /* 0x0000000f74087221 */ /* 0x008fe20000010000 */
[----:B------:R-:W-:Y:S01]  /*8b70*/  FADD.FTZ R9, R115, R98 ;  /* 0x0000006273097221 */ /* 0x000fe20000010000 */
[----:B------:R-:W-:Y:S01]  /*8b80*/  F2FP.BF16.F32.PACK_AB R15, R130, R129 ;  /* 0x00000081820f723e */ /* 0x000fe200000010ff */
[-C--:B------:R-:W-:Y:S01]  /*8b90*/  FMUL.FTZ R45, R45, R5.reuse ;  /* 0x000000052d2d7220 */ /* 0x080fe20000410000 */
[----:B------:R-:W-:Y:S01]  /*8ba0*/  FADD.FTZ R11, R117, R8 ;  /* 0x00000008750b7221 */ /* 0x000fe20000010000 */
[----:B------:R-:W-:Y:S01]  /*8bb0*/  FADD.FTZ R8, R118, R9 ;  /* 0x0000000976087221 */ /* 0x000fe20000010000 */
[----:B------:R-:W3:Y:S01]  /*8bc0*/  MUFU.EX2 R91, R91 ;  /* 0x0000005b005b7308 */ /* 0x000ee20000000800 */
[----:B------:R5:W-:Y:S01]  /*8bd0*/  STSM.16.M88.4 [R2+0x25b00], R12 ;  /* 0x025b000c02007844 */ /* 0x000be20000000200 */
[----:B------:R-:W-:Y:S01]  /*8be0*/  FADD.FTZ R10, R104, R11 ;  /* 0x0000000b680a7221 */ /* 0x000fe20000010000 */
[----:B------:R-:W-:Y:S01]  /*8bf0*/  FADD.FTZ R9, R21, R8 ;  /* 0x0000000815097221 */ /* 0x000fe20000010000 */
[----:B------:R-:W-:Y:S01]  /*8c00*/  F2FP.BF16.F32.PACK_AB R113, R114, R22 ;  /* 0x000000167271723e */ /* 0x000fe200000010ff */
[----:B------:R1:W-:Y:S01]  /*8c10*/  STSM.16.M88.4 [R2+0x27300], R120 ;  /* 0x0273007802007844 */ /* 0x0003e20000000200 */
[C---:B------:R-:W-:Y:S01]  /*8c20*/  FADD.FTZ R11, R105.reuse, R10 ;  /* 0x0000000a690b7221 */ /* 0x040fe20000010000 */
        /* <DEDUP_REMOVED lines=12> */
[----:B--2---:R-:W-:Y:S01]  /*8cf0*/  FADD.FTZ R9, R0, R9 ;  /* 0x0000000900097221 */ /* 0x004fe20000010000 */
[----:B------:R-:W-:Y:S01]  /*8d00*/  F2FP.BF16.F32.PACK_AB R96, R97, R96 ;  /* 0x000000606160723e */ /* 0x000fe200000010ff */
[----:B------:R-:W-:Y:S01]  /*8d10*/  FMUL.FTZ R49, R49, R5 ;  /* 0x0000000531317220 */ /* 0x000fe20000410000 */
[----:B------:R-:W-:Y:S01]  /*8d20*/  FADD.FTZ R11, R97, R8 ;  /* 0x00000008610b7221 */ /* 0x000fe20000010000 */
[C---:B------:R-:W-:Y:S01]  /*8d30*/  FADD.FTZ R8, R4.reuse, R9 ;  /* 0x0000000904087221 */ /* 0x040fe20000010000 */
[----:B------:R-:W2:Y:S01]  /*8d40*/  MUFU.EX2 R80, R80 ;  /* 0x0000005000507308 */ /* 0x000ea20000000800 */
[----:B------:R-:W-:Y:S01]  /*8d50*/  F2FP.BF16.F32.PACK_AB R97, R4, R0 ;  /* 0x000000000461723e */ /* 0x000fe200000010ff */
[----:B------:R-:W-:Y:S01]  /*8d60*/  FADD.FTZ R10, R100, R11 ;  /* 0x0000000b640a7221 */ /* 0x000fe20000010000 */
[----:B----4-:R-:W-:Y:S01]  /*8d70*/  FADD.FTZ R9, R99, R8 ;  /* 0x0000000863097221 */ /* 0x010fe20000010000 */
[----:B------:R-:W-:Y:S01]  /*8d80*/  F2FP.BF16.F32.PACK_AB R105, R106, R21 ;  /* 0x000000156a69723e */ /* 0x000fe200000010ff */
[----:B------:R4:W-:Y:S01]  /*8d90*/  STSM.16.M88.4 [R2+0x28b00], R112 ;  /* 0x028b007002007844 */ /* 0x0009e20000000200 */
[----:B------:R-:W-:Y:S01]  /*8da0*/  FADD.FTZ R11, R101, R10 ;  /* 0x0000000a650b7221 */ /* 0x000fe20000010000 */
[----:B------:R-:W-:Y:S01]  /*8db0*/  FADD.FTZ R8, R90, R9 ;  /* 0x000000095a087221 */ /* 0x000fe20000010000 */
[----:B------:R-:W4:Y:S01]  /*8dc0*/  MUFU.EX2 R94, R94 ;  /* 0x0000005e005e7308 */ /* 0x000f220000000800 */
[----:B------:R-:W-:Y:S01]  /*8dd0*/  F2FP.BF16.F32.PACK_AB R106, R109, R108 ;  /* 0x0000006c6d6a723e */ /* 0x000fe200000010ff */
[----:B------:R-:W-:Y:S01]  /*8de0*/  FADD.FTZ R10, R88, R11 ;  /* 0x0000000b580a7221 */ /* 0x000fe20000010000 */
[----:B-1----:R-:W-:Y:S01]  /*8df0*/  FADD.FTZ R9, R7, R8 ;  /* 0x0000000807097221 */ /* 0x002fe20000010000 */
[C---:B------:R-:W-:Y:S01]  /*8e00*/  F2FP.BF16.F32.PACK_AB R88, R89.reuse, R88 ;  /* 0x000000585958723e */ /* 0x040fe200000010ff */
[----:B------:R-:W-:Y:S01]  /*8e10*/  FMUL.FTZ R52, R52, R5 ;  /* 0x0000000534347220 */ /* 0x000fe20000410000 */
[----:B------:R-:W-:Y:S01]  /*8e20*/  FADD.FTZ R11, R89, R10 ;  /* 0x0000000a590b7221 */ /* 0x000fe20000010000 */
[C---:B------:R-:W-:Y:S01]  /*8e30*/  FADD.FTZ R0, R82.reuse, R9 ;  /* 0x0000000952007221 */ /* 0x040fe20000010000 */
[----:B------:R-:W1:Y:S01]  /*8e40*/  MUFU.EX2 R81, R81 ;  /* 0x0000005100517308 */ /* 0x000e620000000800 */
[----:B------:R-:W-:Y:S01]  /*8e50*/  F2FP.BF16.F32.PACK_AB R89, R82, R7 ;  /* 0x000000075259723e */ /* 0x000fe200000010ff */
[----:B------:R-:W-:Y:S01]  /*8e60*/  FADD.FTZ R4, R92, R11 ;  /* 0x0000000b5c047221 */ /* 0x000fe20000010000 */
[----:B---3--:R-:W-:Y:S01]  /*8e70*/  FADD.FTZ R9, R91, R0 ;  /* 0x000000005b097221 */ /* 0x008fe20000010000 */
[----:B------:R-:W-:Y:S01]  /*8e80*/  F2FP.BF16.F32.PACK_AB R107, R110, R107 ;  /* 0x0000006b6e6b723e */ /* 0x000fe200000010ff */
[----:B------:R-:W-:Y:S01]  /*8e90*/  FMUL.FTZ R53, R53, R5 ;  /* 0x0000000535357220 */ /* 0x000fe20000410000 */
[----:B-----5:R-:W-:Y:S01]  /*8ea0*/  FADD.FTZ R11, R93, R4 ;  /* 0x000000045d0b7221 */ /* 0x020fe20000010000 */
[----:B------:R-:W-:Y:S01]  /*8eb0*/  FADD.FTZ R9, R20, R9 ;  /* 0x0000000914097221 */ /* 0x000fe20000010000 */
[----:B------:R-:W3:Y:S01]  /*8ec0*/  MUFU.EX2 R83, R83 ;  /* 0x0000005300537308 */ /* 0x000ee20000000800 */
[----:B------:R-:W-:Y:S01]  /*8ed0*/  F2FP.BF16.F32.PACK_AB R98, R101, R100 ;  /* 0x000000646562723e */ /* 0x000fe200000010ff */
[----:B--2---:R-:W-:Y:S01]  /*8ee0*/  FADD.FTZ R0, R80, R11 ;  /* 0x0000000b50007221 */ /* 0x004fe20000010000 */
[----:B----4-:R-:W-:Y:S01]  /*8ef0*/  FADD.FTZ R4, R94, R9 ;  /* 0x000000095e047221 */ /* 0x010fe20000010000 */
[----:B------:R-:W-:Y:S01]  /*8f00*/  F2FP.BF16.F32.PACK_AB R99, R90, R99 ;  /* 0x000000635a63723e */ /* 0x000fe200000010ff */
[----:B------:R2:W-:Y:S01]  /*8f10*/  STSM.16.M88.4 [R2+0x2a300], R104 ;  /* 0x02a3006802007844 */ /* 0x0005e20000000200 */
[----:B------:R-:W-:Y:S01]  /*8f20*/  F2FP.BF16.F32.PACK_AB R90, R93, R92 ;  /* 0x0000005c5d5a723e */ /* 0x000fe200000010ff */
[----:B------:R-:W-:Y:S01]  /*8f30*/  FMUL.FTZ R56, R56, R5 ;  /* 0x0000000538387220 */ /* 0x000fe20000410000 */
[----:B------:R-:W4:Y:S01]  /*8f40*/  MUFU.EX2 R84, R84 ;  /* 0x0000005400547308 */ /* 0x000f220000000800 */
[C---:B-1----:R-:W-:Y:S01]  /*8f50*/  FADD.FTZ R9, R81.reuse, R0 ;  /* 0x0000000051097221 */ /* 0x042fe20000010000 */
[----:B------:R-:W-:Y:S01]  /*8f60*/  F2FP.BF16.F32.PACK_AB R80, R81, R80 ;  /* 0x000000505150723e */ /* 0x000fe200000010ff */
[----:B------:R2:W-:Y:S01]  /*8f70*/  STSM.16.M88.4 [R2+0x2bb00], R96 ;  /* 0x02bb006002007844 */ /* 0x0005e20000000200 */
[----:B------:R-:W-:Y:S01]  /*8f80*/  F2FP.BF16.F32.PACK_AB R91, R20, R91 ;  /* 0x0000005b145b723e */ /* 0x000fe200000010ff */
[-C--:B------:R-:W-:Y:S01]  /*8f90*/  FMUL.FTZ R57, R57, R5.reuse ;  /* 0x0000000539397220 */ /* 0x080fe20000410000 */
[-C--:B------:R-:W-:Y:S01]  /*8fa0*/  FMUL.FTZ R60, R60, R5.reuse ;  /* 0x000000053c3c7220 */ /* 0x080fe20000410000 */
[-C--:B------:R-:W-:Y:S01]  /*8fb0*/  FMUL.FTZ R61, R61, R5.reuse ;  /* 0x000000053d3d7220 */ /* 0x080fe20000410000 */
[----:B------:R-:W1:Y:S01]  /*8fc0*/  MUFU.EX2 R86, R86 ;  /* 0x0000005600567308 */ /* 0x000e620000000800 */
[C---:B---3--:R-:W-:Y:S01]  /*8fd0*/  FADD.FTZ R7, R83.reuse, R4 ;  /* 0x0000000453077221 */ /* 0x048fe20000010000 */
[----:B------:R-:W-:Y:S01]  /*8fe0*/  F2FP.BF16.F32.PACK_AB R81, R83, R94 ;  /* 0x0000005e5351723e */ /* 0x000fe200000010ff */
[----:B------:R2:W-:Y:S01]  /*8ff0*/  STSM.16.M88.4 [R2+0x2d300], R88 ;  /* 0x02d3005802007844 */ /* 0x0005e20000000200 */
[-C--:B------:R-:W-:Y:S01]  /*9000*/  FMUL.FTZ R64, R64, R5.reuse ;  /* 0x0000000540407220 */ /* 0x080fe20000410000 */
[-C--:B------:R-:W-:Y:S01]  /*9010*/  FMUL.FTZ R65, R65, R5.reuse ;  /* 0x0000000541417220 */ /* 0x080fe20000410000 */
[-C--:B------:R-:W-:Y:S01]  /*9020*/  FMUL.FTZ R68, R68, R5.reuse ;  /* 0x0000000544447220 */ /* 0x080fe20000410000 */
[----:B------:R-:W-:Y:S01]  /*9030*/  FMUL.FTZ R69, R69, R5 ;  /* 0x0000000545457220 */ /* 0x000fe20000410000 */
[----:B------:R-:W3:Y:S01]  /*9040*/  MUFU.EX2 R85, R85 ;  /* 0x0000005500557308 */ /* 0x000ee20000000800 */
[----:B----4-:R-:W-:Y:S01]  /*9050*/  FADD.FTZ R0, R84, R9 ;  /* 0x0000000954007221 */ /* 0x010fe20000010000 */
[-C--:B------:R-:W-:Y:S01]  /*9060*/  FMUL.FTZ R26, R26, R77.reuse ;  /* 0x0000004d1a1a7220 */ /* 0x080fe20000410000 */
[-C--:B------:R-:W-:Y:S01]  /*9070*/  FMUL.FTZ R27, R27, R77.reuse ;  /* 0x0000004d1b1b7220 */ /* 0x080fe20000410000 */
[-C--:B------:R-:W-:Y:S01]  /*9080*/  FMUL.FTZ R30, R30, R77.reuse ;  /* 0x0000004d1e1e7220 */ /* 0x080fe20000410000 */
[-C--:B------:R-:W-:Y:S01]  /*9090*/  FMUL.FTZ R31, R31, R77.reuse ;  /* 0x0000004d1f1f7220 */ /* 0x080fe20000410000 */
[-C--:B------:R-:W-:Y:S01]  /*90a0*/  FMUL.FTZ R34, R34, R77.reuse ;  /* 0x0000004d22227220 */ /* 0x080fe20000410000 */
[-C--:B------:R-:W-:Y:S01]  /*90b0*/  FMUL.FTZ R35, R35, R77.reuse ;  /* 0x0000004d23237220 */ /* 0x080fe20000410000 */
[----:B------:R-:W4:Y:S01]  /*90c0*/  MUFU.EX2 R87, R87 ;  /* 0x0000005700577308 */ /* 0x000f220000000800 */
        /* <DEDUP_REMOVED lines=8> */
[C---:B---3--:R-:W-:Y:S01]  /*9150*/  FADD.FTZ R9, R85.reuse, R0 ;  /* 0x0000000055097221 */ /* 0x048fe20000010000 */
[----:B------:R-:W-:Y:S01]  /*9160*/  F2FP.BF16.F32.PACK_AB R82, R85, R84 ;  /* 0x000000545552723e */ /* 0x000fe200000010ff */
[-C--:B------:R-:W-:Y:S01]  /*9170*/  FMUL.FTZ R50, R50, R77.reuse ;  /* 0x0000004d32327220 */ /* 0x080fe20000410000 */
[-C--:B------:R-:W-:Y:S01]  /*9180*/  FMUL.FTZ R51, R51, R77.reuse ;  /* 0x0000004d33337220 */ /* 0x080fe20000410000 */
[-C--:B------:R-:W-:Y:S01]  /*9190*/  FMUL.FTZ R54, R54, R77.reuse ;  /* 0x0000004d36367220 */ /* 0x080fe20000410000 */
[-C--:B------:R-:W-:Y:S01]  /*91a0*/  FMUL.FTZ R55, R55, R77.reuse ;  /* 0x0000004d37377220 */ /* 0x080fe20000410000 */
[-C--:B------:R-:W-:Y:S01]  /*91b0*/  FMUL.FTZ R58, R58, R77.reuse ;  /* 0x0000004d3a3a7220 */ /* 0x080fe20000410000 */
[----:B------:R-:W3:Y:S01]  /*91c0*/  MUFU.EX2 R12, R131 ;  /* 0x00000083000c7308 */ /* 0x000ee20000000800 */
[C---:B----4-:R-:W-:Y:S01]  /*91d0*/  FADD.FTZ R7, R87.reuse, R7 ;  /* 0x0000000757077221 */ /* 0x050fe20000010000 */
[----:B------:R-:W-:Y:S01]  /*91e0*/  F2FP.BF16.F32.PACK_AB R83, R87, R86 ;  /* 0x000000565753723e */ /* 0x000fe200000010ff */
[-C--:B------:R-:W-:Y:S01]  /*91f0*/  FMUL.FTZ R59, R59, R77.reuse ;  /* 0x0000004d3b3b7220 */ /* 0x080fe20000410000 */
[-C--:B------:R-:W-:Y:S01]  /*9200*/  FMUL.FTZ R62, R62, R77.reuse ;  /* 0x0000004d3e3e7220 */ /* 0x080fe20000410000 */
[-C--:B------:R-:W-:Y:S01]  /*9210*/  FMUL.FTZ R63, R63, R77.reuse ;  /* 0x0000004d3f3f7220 */ /* 0x080fe20000410000 */
[-C--:B------:R-:W-:Y:S01]  /*9220*/  FMUL.FTZ R66, R66, R77.reuse ;  /* 0x0000004d42427220 */ /* 0x080fe20000410000 */
[----:B------:R2:W-:Y:S01]  /*9230*/  STSM.16.M88.4 [R2+0x2eb00], R80 ;  /* 0x02eb005002007844 */ /* 0x0005e20000000200 */
[----:B------:R-:W4:Y:S01]  /*9240*/  MUFU.EX2 R128, R128 ;  /* 0x0000008000807308 */ /* 0x000f220000000800 */
[----:B-1----:R-:W-:Y:S01]  /*9250*/  FADD.FTZ R9, R72, R9 ;  /* 0x0000000948097221 */ /* 0x002fe20000010000 */
[-C--:B------:R-:W-:Y:S01]  /*9260*/  FMUL.FTZ R67, R67, R77.reuse ;  /* 0x0000004d43437220 */ /* 0x080fe20000410000 */
[-C--:B------:R-:W-:Y:S01]  /*9270*/  FMUL.FTZ R70, R70, R77.reuse ;  /* 0x0000004d46467220 */ /* 0x080fe20000410000 */
[----:B------:R-:W-:Y:S01]  /*9280*/  FMUL.FTZ R71, R71, R77 ;  /* 0x0000004d47477220 */ /* 0x000fe20000410000 */
[----:B------:R-:W-:-:S03]  /*9290*/  MOV R5, R75 ;  /* 0x0000004b00057202 */ /* 0x000fc60000000f00 */
[----:B------:R-:W1:Y:S01]  /*92a0*/  MUFU.EX2 R129, R132 ;  /* 0x0000008400817308 */ /* 0x000e620000000800 */
[----:B---3--:R-:W-:-:S07]  /*92b0*/  FADD.FTZ R7, R12, R7 ;  /* 0x000000070c077221 */ /* 0x008fce0000010000 */
[----:B------:R-:W3:Y:S01]  /*92c0*/  MUFU.EX2 R76, R76 ;  /* 0x0000004c004c7308 */ /* 0x000ee20000000800 */
[C---:B----4-:R-:W-:Y:S01]  /*92d0*/  FADD.FTZ R9, R128.reuse, R9 ;  /* 0x0000000980097221 */ /* 0x050fe20000010000 */
[----:B------:R-:W-:-:S06]  /*92e0*/  F2FP.BF16.F32.PACK_AB R128, R128, R72 ;  /* 0x000000488080723e */ /* 0x000fcc00000010ff */
[----:B------:R-:W4:Y:S01]  /*92f0*/  MUFU.EX2 R78, R78 ;  /* 0x0000004e004e7308 */ /* 0x000f220000000800 */
[C---:B-1----:R-:W-:Y:S01]  /*9300*/  FADD.FTZ R7, R129.reuse, R7 ;  /* 0x0000000781077221 */ /* 0x042fe20000010000 */
[----:B------:R-:W-:-:S06]  /*9310*/  F2FP.BF16.F32.PACK_AB R129, R129, R12 ;  /* 0x0000000c8181723e */ /* 0x000fcc00000010ff */
[----:B------:R-:W1:Y:S01]  /*9320*/  MUFU.EX2 R79, R79 ;  /* 0x0000004f004f7308 */ /* 0x000e620000000800 */
[----:B---3--:R-:W-:Y:S01]  /*9330*/  F2FP.BF16.F32.PACK_AB R130, R6, R76 ;  /* 0x0000004c0682723e */ /* 0x008fe200000010ff */
[----:B------:R-:W-:-:S04]  /*9340*/  FADD.FTZ R9, R76, R9 ;  /* 0x000000094c097221 */ /* 0x000fc80000010000 */
[----:B------:R-:W-:Y:S01]  /*9350*/  FADD.FTZ R0, R6, R9 ;  /* 0x0000000906007221 */ /* 0x000fe20000010000 */
[----:B------:R-:W-:Y:S02]  /*9360*/  IMAD.MOV.U32 R6, RZ, RZ, R73 ;  /* 0x000000ffff067224 */ /* 0x000fe400078e0049 */
[----:B----4-:R-:W-:Y:S01]  /*9370*/  FADD.FTZ R7, R78, R7 ;  /* 0x000000074e077221 */ /* 0x010fe20000010000 */
[----:B-1----:R-:W-:-:S03]  /*9380*/  F2FP.BF16.F32.PACK_AB R131, R79, R78 ;  /* 0x0000004e4f83723e */ /* 0x002fc600000010ff */
[----:B------:R-:W-:Y:S02]  /*9390*/  FADD.FTZ R4, R79, R7 ;  /* 0x000000074f047221 */ /* 0x000fe40000010000 */
[----:B------:R2:W-:Y:S01]  /*93a0*/  STSM.16.M88.4 [R2+0x30300], R128 ;  /* 0x0303008002007844 */ /* 0x0005e20000000200 */
[----:B------:R-:W-:Y:S01]  /*93b0*/  @!PT LDS RZ, [RZ] ;  /* 0x00000000fffff984 */ /* 0x000fe20000000800 */
[----:B------:R-:W-:Y:S01]  /*93c0*/  @!PT LDS RZ, [RZ] ;  /* 0x00000000fffff984 */ /* 0x000fe20000000800 */
[----:B------:R-:W-:Y:S01]  /*93d0*/  @!PT LDS RZ, [RZ] ;  /* 0x00000000fffff984 */ /* 0x000fe20000000800 */
[----:B------:R-:W-:Y:S01]  /*93e0*/  @!PT LDS RZ, [RZ] ;  /* 0x00000000fffff984 */ /* 0x000fe20000000800 */
[----:B------:R1:W-:Y:S06]  /*93f0*/  MEMBAR.ALL.CTA ;  /* 0x0000000000007992 */ /* 0x0003ec0000008000 */
[----:B-1----:R-:W1:Y:S02]  /*9400*/  FENCE.VIEW.ASYNC.S ;  /* 0x00000000000073c6 */ /* 0x002e640000000000 */
[----:B-1----:R-:W-:Y:S01]  /*9410*/  NOP ;  /* 0x0000000000007918 */ /* 0x002fe20000000000 */
[----:B------:R-:W-:Y:S05]  /*9420*/  @P2 BRA `(.L_x_8275) ;  /* 0xffffffbc00fc2947 */ /* 0x000fea000383ffff */
.L_x_8266:
[----:B------:R-:W-:Y:S06]  /*9430*/  BAR.ARV 0x8, 0x1a0 ;  /* 0x0206800000007b1d */ /* 0x000fec0000002000 */
[----:B------:R-:W-:Y:S05]  /*9440*/  @!P0 BRA `(.L_x_8276) ;  /* 0x0000000000048947 */ /* 0x000fea0003800000 */
[----:B------:R-:W-:Y:S01]  /*9450*/  BPT.TRAP 0x1 ;  /* 0x000000040000795c */ /* 0x000fe20000300000 */
.L_x_8276:
[----:B------:R-:W-:Y:S01]  /*9460*/  ULEA UR12, UR38, UR39, 0x3 ;  /* 0x00000027260c7291 */ /* 0x000fe2000f8e183f */
[----:B------:R-:W-:-:S05]  /*9470*/  IMAD.U32 R3, RZ, RZ, UR60 ;  /* 0x0000003cff037e24 */ /* 0x000fca000f8e00ff */
[----:B------:R-:W-:-:S04]  /*9480*/  SHF.L.U32 R3, R3, 0x1f, RZ ;  /* 0x0000001f03037819 */ /* 0x000fc800000006ff */
[----:B------:R3:W4:Y:S01]  /*9490*/  SYNCS.PHASECHK.TRANS64.TRYWAIT P2, [UR12+0x31c50], R3 ;  /* 0x031c5003ff0075a7 */ /* 0x000722000804014c */
[----:B------:R-:W-:Y:S05]  /*94a0*/  @!P0 BRA `(.L_x_8277) ;  /* 0x0000000000048947 */ /* 0x000fea0003800000 */
[----:B------:R-:W-:Y:S01]  /*94b0*/  BPT.TRAP 0x1 ;  /* 0x000000040000795c */ /* 0x000fe20000300000 */
.L_x_8277:
[----:B----4-:R-:W-:Y:S05]  /*94c0*/  @P2 BRA `(.L_x_8278) ;  /* 0x0000000000082947 */ /* 0x010fea0003800000 */
[----:B------:R-:W4:Y:S02]  /*94d0*/  SYNCS.PHASECHK.TRANS64.TRYWAIT P0, [UR12+0x31c50], R3 ;  /* 0x031c5003ff0075a7 */ /* 0x000f24000800014c */
[----:B----4-:R-:W-:Y:S05]  /*94e0*/  @!P0 BRA `(.L_x_8279) ;  /* 0x0000004000788947 */ /* 0x010fea0003800000 */
.L_x_8278:
[----:B------:R-:W-:Y:S01]  /*94f0*/  UIADD3 UR4, UR39, 0x200, URZ ;  /* 0x0000020027047890 */ /* 0x000fe2000fffe03f */
[----:B------:R-:W-:Y:S01]  /*9500*/  R2UR UR5, R18 ;  /* 0x00000000120572ca */ /* 0x000fe200000e0000 */
[----:B------:R-:W-:Y:S01]  /*9510*/  WARPGROUP.ARRIVE ;  /* 0x00000000000079c5 */ /* 0x000fe20000000000 */
[----:B------:R-:W-:Y:S01]  /*9520*/  UMOV UR7, 0x80000020 ;  /* 0x8000002000077882 */ /* 0x000fe20000000000 */
[----:B------:R-:W-:Y:S01]  /*9530*/  USHF.R.U32.HI UR4, URZ, 0x4, UR4 ;  /* 0x000000043f047899 */ /* 0x000fe20008011604 */
[----:B---34-:R-:W3:Y:S01]  /*9540*/  SHFL.BFLY PT, R3, R0, 0x2, 0x1f ;  /* 0x0c401f0000037f89 */ /* 0x018ee200000e0000 */
[----:B------:R-:W-:Y:S01]  /*9550*/  UMOV UR9, 0xc0000010 ;  /* 0xc000001000097882 */ /* 0x000fe20000000000 */
[----:B------:R-:W-:Y:S01]  /*9560*/  UMOV UR11, 0x80000020 ;  /* 0x80000020000b7882 */ /* 0x000fe20000000000 */
[----:B------:R-:W-:Y:S01]  /*9570*/  ULOP3.LUT UR4, UR4, 0x3fff, URZ, 0xc0, !UPT ;  /* 0x00003fff04047892 */ /* 0x000fe2000f8ec03f */
[----:B------:R-:W4:Y:S01]  /*9580*/  SHFL.BFLY PT, R5, R4, 0x2, 0x1f ;  /* 0x0c401f0004057f89 */ /* 0x000f2200000e0000 */
[C---:B------:R-:W-:Y:S01]  /*9590*/  IADD3 R13, P6, R16.reuse, 0x20, RZ ;  /* 0x00000020100d7810 */ /* 0x040fe20007fde0ff */
[----:B------:R-:W-:Y:S01]  /*95a0*/  UIADD3 UR35, -UR36, URZ, URZ ;  /* 0x0000003f24237290 */ /* 0x000fe2000fffe13f */
[C---:B------:R-:W-:Y:S01]  /*95b0*/  IADD3 R9, P4, R16.reuse, 0x3020, RZ ;  /* 0x0000302010097810 */ /* 0x040fe20007f9e0ff */
[----:B------:R-:W-:Y:S01]  /*95c0*/  ULOP3.LUT UR6, UR4, 0x2400000, URZ, 0xfc, !UPT ;  /* 0x0240000004067892 */ /* 0x000fe2000f8efc3f */
[----:B------:R-:W-:Y:S01]  /*95d0*/  LOP3.LUT R12, R13, 0x180, RZ, 0xc0, !PT ;  /* 0x000001800d0c7812 */ /* 0x000fe200078ec0ff */
[----:B------:R-:W-:Y:S01]  /*95e0*/  ULOP3.LUT UR4, UR5, 0x10000, URZ, 0xfc, !UPT ;  /* 0x0001000005047892 */ /* 0x000fe2000f8efc3f */
[----:B------:R-:W-:Y:S01]  /*95f0*/  LOP3.LUT R23, R16, 0x180, RZ, 0xc0, !PT ;  /* 0x0000018010177812 */ /* 0x000fe200078ec0ff */
[----:B------:R-:W-:Y:S01]  /*9600*/  UIMAD UR6, UR38, 0x6c0, UR6 ;  /* 0x000006c0260678a4 */ /* 0x000fe2000f8e0206 */
[----:B------:R-:W-:Y:S01]  /*9610*/  LOP3.LUT R8, R9, 0x180, RZ, 0xc0, !PT ;  /* 0x0000018009087812 */ /* 0x000fe200078ec0ff */
[----:B------:R-:W-:Y:S01]  /*9620*/  UMOV UR5, 0xc0000010 ;  /* 0xc000001000057882 */ /* 0x000fe20000000000 */
[----:B------:R-:W-:Y:S01]  /*9630*/  UIADD3 UR8, UR4, 0x180, URZ ;  /* 0x0000018004087890 */ /* 0x000fe2000fffe03f */
[----:B------:R-:W-:Y:S01]  /*9640*/  SHF.R.U64 R12, R12, 0x3, RZ ;  /* 0x000000030c0c7819 */ /* 0x000fe200000012ff */
[----:B------:R-:W-:Y:S01]  /*9650*/  UIADD3 UR10, UR6, 0x40, URZ ;  /* 0x00000040060a7890 */ /* 0x000fe2000fffe03f */
[----:B------:R-:W-:Y:S01]  /*9660*/  SHF.R.U64 R23, R23, 0x3, RZ ;  /* 0x0000000317177819 */ /* 0x000fe200000012ff */
[----:B------:R-:W-:Y:S01]  /*9670*/  IMAD.MOV.U32 R20, RZ, RZ, -0x800000 ;  /* 0xff800000ff147424 */ /* 0x000fe200078e00ff */
[----:B------:R-:W-:Y:S01]  /*9680*/  SHF.R.U64 R8, R8, 0x3, RZ ;  /* 0x0000000308087819 */ /* 0x000fe200000012ff */
[----:B------:R-:W-:Y:S01]  /*9690*/  HGMMA.64x96x16.F32.BF16 R24, gdesc[UR4].tnspB, R24, gsb0 ;  /* 0x41600000041879f0 */ /* 0x000fe20008001818 */
[----:B------:R-:W-:Y:S01]  /*96a0*/  UMOV UR5, 0xc0000010 ;  /* 0xc000001000057882 */ /* 0x000fe20000000000 */
[----:B------:R-:W-:Y:S01]  /*96b0*/  UMOV UR7, 0x80000020 ;  /* 0x8000002000077882 */ /* 0x000fe20000000000 */
[----:B---3--:R-:W-:Y:S01]  /*96c0*/  FADD.FTZ R3, R3, R0 ;  /* 0x0000000003037221 */ /* 0x008fe20000010000 */
[----:B------:R-:W-:Y:S01]  /*96d0*/  LOP3.LUT R12, R12, R13, RZ, 0x3c, !PT ;  /* 0x0000000d0c0c7212 */ /* 0x000fe200078e3cff */
[----:B------:R-:W-:Y:S01]  /*96e0*/  IMAD.X R13, RZ, RZ, R17, P6 ;  /* 0x000000ffff0d7224 */ /* 0x000fe200030e0611 */
[----:B------:R-:W-:Y:S01]  /*96f0*/  LOP3.LUT R22, R23, R16, RZ, 0x3c, !PT ;  /* 0x0000001017167212 */ /* 0x000fe200078e3cff */
[----:B----4-:R-:W-:Y:S01]  /*9700*/  FADD.FTZ R5, R5, R4 ;  /* 0x0000000405057221 */ /* 0x010fe20000010000 */
[----:B------:R-:W3:Y:S01]  /*9710*/  SHFL.BFLY PT, R6, R3, 0x1, 0x1f ;  /* 0x0c201f0003067f89 */ /* 0x000ee200000e0000 */
[----:B------:R-:W-:-:S02]  /*9720*/  MOV R23, R17 ;  /* 0x0000001100177202 */ /* 0x000fc40000000f00 */
[----:B------:R-:W-:Y:S01]  /*9730*/  LOP3.LUT R8, R8, R9, RZ, 0x3c, !PT ;  /* 0x0000000908087212 */ /* 0x000fe200078e3cff */
[----:B------:R-:W4:Y:S01]  /*9740*/  SHFL.BFLY PT, R0, R5, 0x1, 0x1f ;  /* 0x0c201f0005007f89 */ /* 0x000f2200000e0000 */
[----:B------:R-:W-:Y:S01]  /*9750*/  IMAD.X R9, RZ, RZ, R17, P4 ;  /* 0x000000ffff097224 */ /* 0x000fe200020e0611 */
[----:B------:R-:W-:Y:S02]  /*9760*/  MOV R22, R22 ;  /* 0x0000001600167202 */ /* 0x000fe40000000f00 */
[----:B------:R-:W-:Y:S01]  /*9770*/  MOV R23, R12 ;  /* 0x0000000c00177202 */ /* 0x000fe20000000f00 */
[----:B------:R-:W-:Y:S01]  /*9780*/  IMAD.MOV.U32 R12, RZ, RZ, RZ ;  /* 0x000000ffff0c7224 */ /* 0x000fe200078e00ff */
[----:B------:R-:W-:Y:S02]  /*9790*/  IADD3 R7, P3, R16, 0x6000, RZ ;  /* 0x0000600010077810 */ /* 0x000fe40007f7e0ff */
[----:B------:R-:W-:Y:S02]  /*97a0*/  R2UR UR14, R148 ;  /* 0x00000000940e72ca */ /* 0x000fe400000e0000 */
[----:B------:R-:W-:-:S02]  /*97b0*/  IADD3 R11, P5, R16, 0x3000, RZ ;  /* 0x00003000100b7810 */ /* 0x000fc40007fbe0ff */
[----:B------:R-:W-:Y:S02]  /*97c0*/  R2UR UR13, R147 ;  /* 0x00000000930d72ca */ /* 0x000fe400000e0000 */
[----:B------:R-:W-:Y:S02]  /*97d0*/  LOP3.LUT R10, R11, 0x180, RZ, 0xc0, !PT ;  /* 0x000001800b0a7812 */ /* 0x000fe400078ec0ff */
[----:B------:R-:W-:Y:S02]  /*97e0*/  MOV R18, 0xff800000 ;  /* 0xff80000000127802 */ /* 0x000fe40000000f00 */
[----:B------:R-:W-:Y:S01]  /*97f0*/  SHF.R.U64 R10, R10, 0x3, RZ ;  /* 0x000000030a0a7819 */ /* 0x000fe200000012ff */
[----:B---3--:R-:W-:Y:S01]  /*9800*/  FADD.FTZ R14, R3, R6 ;  /* 0x00000006030e7221 */ /* 0x008fe20000010000 */
[----:B------:R-:W-:Y:S01]  /*9810*/  LOP3.LUT R6, R7, 0x180, RZ, 0xc0, !PT ;  /* 0x0000018007067812 */ /* 0x000fe200078ec0ff */
[----:B------:R-:W-:Y:S01]  /*9820*/  UIADD3 UR34, -UR14, URZ, URZ ;  /* 0x0000003f0e227290 */ /* 0x000fe2000fffe13f */
[----:B------:R-:W-:Y:S01]  /*9830*/  IADD3 R3, P0, R16, 0x6020, RZ ;  /* 0x0000602010037810 */ /* 0x000fe20007f1e0ff */
[----:B----4-:R-:W-:Y:S01]  /*9840*/  FADD.FTZ R13, R5, R0 ;  /* 0x00000000050d7221 */ /* 0x010fe20000010000 */
[----:B------:R-:W-:-:S02]  /*9850*/  FSETP.NE.FTZ.AND P2, PT, R14, RZ, PT ;  /* 0x000000ff0e00720b */ /* 0x000fc40003f55000 */
[----:B------:R-:W-:Y:S01]  /*9860*/  MOV R0, R8 ;  /* 0x0000000800007202 */ /* 0x000fe20000000f00 */
[----:B------:R-:W-:Y:S01]  /*9870*/  IMAD.MOV.U32 R9, RZ, RZ, RZ ;  /* 0x000000ffff097224 */ /* 0x000fe200078e00ff */
[----:B------:R-:W-:Y:S02]  /*9880*/  SHF.R.U64 R6, R6, 0x3, RZ ;  /* 0x0000000306067819 */ /* 0x000fe400000012ff */
[----:B------:R-:W-:Y:S02]  /*9890*/  LOP3.LUT R4, R3, 0x180, RZ, 0xc0, !PT ;  /* 0x0000018003047812 */ /* 0x000fe400078ec0ff */
[----:B------:R-:W-:Y:S01]  /*98a0*/  LOP3.LUT R6, R6, R7, RZ, 0x3c, !PT ;  /* 0x0000000706067212 */ /* 0x000fe200078e3cff */
[--C-:B------:R-:W-:Y:S01]  /*98b0*/  IMAD.X R7, RZ, RZ, R17.reuse, P3 ;  /* 0x000000ffff077224 */ /* 0x100fe200018e0611 */
[----:B------:R-:W-:Y:S02]  /*98c0*/  FSETP.NE.FTZ.AND P4, PT, R13, RZ, PT ;  /* 0x000000ff0d00720b */ /* 0x000fe40003f95000 */
[----:B------:R-:W-:Y:S01]  /*98d0*/  SHF.R.U64 R4, R4, 0x3, RZ ;  /* 0x0000000304047819 */ /* 0x000fe200000012ff */
[----:B------:R-:W3:Y:S01]  /*98e0*/  @P2 MUFU.LG2 R8, R14 ;  /* 0x0000000e00082308 */ /* 0x000ee20000000c00 */
[----:B------:R-:W-:Y:S01]  /*98f0*/  LOP3.LUT R10, R10, R11, RZ, 0x3c, !PT ;  /* 0x0000000b0a0a7212 */ /* 0x000fe200078e3cff */
[----:B------:R-:W-:Y:S01]  /*9900*/  IMAD.X R11, RZ, RZ, R17, P5 ;  /* 0x000000ffff0b7224 */ /* 0x000fe200028e0611 */
[----:B------:R-:W-:-:S02]  /*9910*/  LOP3.LUT R4, R4, R3, RZ, 0x3c, !PT ;  /* 0x0000000304047212 */ /* 0x000fc400078e3cff */
[----:B------:R-:W-:Y:S01]  /*9920*/  MOV R3, R6 ;  /* 0x0000000600037202 */ /* 0x000fe20000000f00 */
[----:B------:R-:W-:Y:S01]  /*9930*/  @P2 FMUL.FTZ R6, R74, 0.69314718246459960938 ;  /* 0x3f3172184a062820 */ /* 0x000fe20000410000 */
[----:B------:R-:W-:Y:S01]  /*9940*/  MOV R72, R10 ;  /* 0x0000000a00487202 */ /* 0x000fe20000000f00 */
[----:B------:R-:W-:Y:S01]  /*9950*/  @P2 MUFU.RCP R12, R14 ;  /* 0x0000000e000c2308 */ /* 0x000fe20000001000 */
[----:B------:R-:W-:Y:S01]  /*9960*/  IMAD.U32 R11, RZ, RZ, UR12 ;  /* 0x0000000cff0b7e24 */ /* 0x000fe2000f8e00ff */
[----:B------:R-:W-:Y:S02]  /*9970*/  IADD3.X R5, RZ, R17, RZ, P0, !PT ;  /* 0x00000011ff057210 */ /* 0x000fe400007fe4ff */
[----:B------:R-:W-:Y:S01]  /*9980*/  LOP3.LUT P0, RZ, R146, 0x3, RZ, 0xc0, !PT ;  /* 0x0000000392ff7812 */ /* 0x000fe2000780c0ff */
[----:B------:R-:W-:Y:S01]  /*9990*/  @!P1 VIADD R11, R11, 0x31c60 ;  /* 0x00031c600b0b9836 */ /* 0x000fe20000000000 */
[----:B------:R-:W-:Y:S02]  /*99a0*/  MOV R21, R4 ;  /* 0x0000000400157202 */ /* 0x000fe40000000f00 */
[----:B------:R-:W4:Y:S01]  /*99b0*/  @P4 MUFU.LG2 R10, R13 ;  /* 0x0000000d000a4308 */ /* 0x000f220000000c00 */
[----:B---3--:R-:W-:Y:S01]  /*99c0*/  @P2 FMUL.FTZ R7, R8, 0.69314718246459960938 ;  /* 0x3f31721808072820 */ /* 0x008fe20000410000 */
[----:B------:R-:W-:-:S03]  /*99d0*/  @!P1 PRMT R11, RZ, 0x654, R11 ;  /* 0x00000654ff0b9816 */ /* 0x000fc6000000000b */
[----:B------:R-:W-:Y:S02]  /*99e0*/  @P2 FFMA.FTZ R20, R6, R75, R7 ;  /* 0x0000004b06142223 */ /* 0x000fe40000010007 */
[----:B------:R-:W3:Y:S01]  /*99f0*/  LDC.64 R6, c[0x0][0xb78] ;  /* 0x0002de00ff067b82 */ /* 0x000ee20000000a00 */
[----:B------:R5:W1:Y:S02]  /*9a00*/  @P4 MUFU.RCP R9, R13 ;  /* 0x0000000d00094308 */ /* 0x000a640000001000 */
[----:B-----5:R-:W-:Y:S01]  /*9a10*/  @P4 FMUL.FTZ R13, R74, 0.69314718246459960938 ;  /* 0x3f3172184a0d4820 */ /* 0x020fe20000410000 */
[----:B----4-:R-:W-:-:S04]  /*9a20*/  @P4 FMUL.FTZ R10, R10, 0.69314718246459960938 ;  /* 0x3f3172180a0a4820 */ /* 0x010fc80000410000 */
[----:B------:R-:W-:Y:S01]  /*9a30*/  @P4 FFMA.FTZ R18, R13, R73, R10 ;  /* 0x000000490d124223 */ /* 0x000fe2000001000a */
[----:B------:R-:W-:Y:S02]  /*9a40*/  WARPGROUP.DEPBAR.LE gsb0, 0x0 ;  /* 0x00008000000079c5 */ /* 0x000fe40000010000 */
[----:B------:R-:W-:-:S06]  /*9a50*/  WARPGROUP.ARRIVE ;  /* 0x00000000000079c5 */ /* 0x000fcc0000000000 */
[----:B------:R-:W-:Y:S01]  /*9a60*/  HGMMA.64x96x16.F32.BF16 R24, gdesc[UR8].tnspB, R24, gsb0 ;  /* 0x41600000081879f0 */ /* 0x000fe20008001818 */
[----:B------:R-:W-:Y:S02]  /*9a70*/  UIADD3 UR8, UR4, 0x300, URZ ;  /* 0x0000030004087890 */ /* 0x000fe4000fffe03f */
[----:B------:R-:W-:Y:S01]  /*9a80*/  UIADD3 UR10, UR6, 0x80, URZ ;  /* 0x00000080060a7890 */ /* 0x000fe2000fffe03f */
[----:B------:R-:W-:Y:S01]  /*9a90*/  UMOV UR9, 0xc0000010 ;  /* 0xc000001000097882 */ /* 0x000fe20000000000 */
[----:B------:R-:W-:Y:S01]  /*9aa0*/  UMOV UR11, 0x80000020 ;  /* 0x80000020000b7882 */ /* 0x000fe20000000000 */
        /* <DEDUP_REMOVED lines=35> */
[----:B------:R-:W-:Y:S02]  /*9ce0*/  UIADD3 UR4, UR4, 0xc00, URZ ;  /* 0x00000c0004047890 */ /* 0x000fe4000fffe03f */
[----:B------:R-:W-:Y:S01]  /*9cf0*/  UIADD3 UR6, UR6, 0x200, URZ ;  /* 0x0000020006067890 */ /* 0x000fe2000fffe03f */
[----:B------:R-:W-:Y:S02]  /*9d00*/  WARPGROUP.DEPBAR.LE gsb0, 0x0 ;  /* 0x00008000000079c5 */ /* 0x000fe40000010000 */
[----:B------:R-:W-:-:S06]  /*9d10*/  WARPGROUP.ARRIVE ;  /* 0x00000000000079c5 */ /* 0x000fcc0000000000 */
[----:B------:R-:W-:Y:S01]  /*9d20*/  HGMMA.64x96x16.F32.BF16 R24, gdesc[UR8].tnspB, R24, gsb0 ;  /* 0x41600000081879f0 */ /* 0x000fe20008001818 */
[----:B------:R-:W-:Y:S01]  /*9d30*/  ULDC.64 UR8, c[0x0][0xb70] ;  /* 0x0002dc0000087ab9 */ /* 0x000fe20000000a00 */
[----:B------:R-:W-:Y:S01]  /*9d40*/  R2UR UR10, R144 ;  /* 0x00000000900a72ca */ /* 0x000fe200000e0000 */
[----:B------:R-:W-:Y:S02]  /*9d50*/  WARPGROUP.DEPBAR.LE gsb0, 0x0 ;  /* 0x00008000000079c5 */ /* 0x000fe40000010000 */
[----:B------:R-:W-:-:S06]  /*9d60*/  WARPGROUP.ARRIVE ;  /* 0x00000000000079c5 */ /* 0x000fcc0000000000 */
[----:B------:R-:W-:Y:S01]  /*9d70*/  HGMMA.64x96x16.F32.BF16 R24, gdesc[UR4].tnspB, R24, gsb0 ;  /* 0x41600000041879f0 */ /* 0x000fe20008001818 */
[----:B------:R-:W-:Y:S01]  /*9d80*/  ULDC UR4, c[0x0][0xdb4] ;  /* 0x00036d0000047ab9 */ /* 0x000fe20000000800 */
[----:B------:R-:W-:Y:S01]  /*9d90*/  ULDC UR5, c[0x0][0xda8] ;  /* 0x00036a0000057ab9 */ /* 0x000fe20000000800 */
[----:B------:R-:W-:Y:S02]  /*9da0*/  UIMAD UR35, UR4, UR35, UR14 ;  /* 0x00000023042372a4 */ /* 0x000fe4000f8e020e */
[----:B------:R-:W-:Y:S02]  /*9db0*/  UIMAD UR34, UR5, UR34, UR13 ;  /* 0x00000022052272a4 */ /* 0x000fe4000f8e020d */
[----:B------:R-:W-:Y:S02]  /*9dc0*/  USHF.R.S32.HI UR4, URZ, 0x1f, UR35 ;  /* 0x0000001f3f047899 */ /* 0x000fe40008011423 */
[----:B------:R-:W-:Y:S02]  /*9dd0*/  UIMAD UR34, UR34, 0xc0, URZ ;  /* 0x000000c0222278a4 */ /* 0x000fe4000f8e023f */
[----:B------:R-:W-:-:S02]  /*9de0*/  UIMAD UR6, UR4, UR8, URZ ;  /* 0x00000008040672a4 */ /* 0x000fc4000f8e023f */
[----:B------:R-:W-:Y:S02]  /*9df0*/  UIMAD.WIDE.U32 UR4, UR35, UR8, URZ ;  /* 0x00000008230472a5 */ /* 0x000fe4000f8e003f */
[----:B------:R-:W-:Y:S01]  /*9e00*/  UIMAD UR6, UR35, UR9, UR6 ;  /* 0x00000009230672a4 */ /* 0x000fe2000f8e0206 */
[----:B------:R-:W-:Y:S01]  /*9e10*/  VIADD R77, R151, UR34 ;  /* 0x00000022974d7c36 */ /* 0x000fe20008000000 */
[----:B------:R-:W-:Y:S01]  /*9e20*/  ULDC UR7, c[0x0][0xa88] ;  /* 0x0002a20000077ab9 */ /* 0x000fe20000000800 */
        /* <DEDUP_REMOVED lines=24> */
[-C--:B----4-:R-:W-:Y:S01]  /*9fb0*/  FMUL.FTZ R11, R24, R12.reuse ;  /* 0x0000000c180b7220 */ /* 0x090fe20000410000 */
[-C--:B------:R-:W-:Y:S01]  /*9fc0*/  FMUL.FTZ R48, R53, R12.reuse ;  /* 0x0000000c35307220 */ /* 0x080fe20000410000 */
[-C--:B------:R-:W-:Y:S01]  /*9fd0*/  FMUL.FTZ R49, R52, R12.reuse ;  /* 0x0000000c34317220 */ /* 0x080fe20000410000 */
[----:B------:R-:W-:Y:S01]  /*9fe0*/  FMUL.FTZ R27, R30, R9 ;  /* 0x000000091e1b7220 */ /* 0x000fe20000410000 */
[-C--:B------:R-:W-:Y:S01]  /*9ff0*/  FMUL.FTZ R52, R57, R12.reuse ;  /* 0x0000000c39347220 */ /* 0x080fe20000410000 */
[----:B------:R-:W-:Y:S01]  /*a000*/  FMUL.FTZ R53, R56, R12 ;  /* 0x0000000c38357220 */ /* 0x000fe20000410000 */
[----:B---3--:R-:W-:-:S02]  /*a010*/  IMAD R24, R6, UR4, RZ ;  /* 0x0000000406187c24 */ /* 0x008fc4000f8e02ff */
        /* <DEDUP_REMOVED lines=13> */
[----:B------:R-:W-:-:S02]  /*a0f0*/  IMAD R54, R7, UR36, R24 ;  /* 0x0000002407367c24 */ /* 0x000fc4000f8e0218 */
[-C--:B------:R-:W-:Y:S01]  /*a100*/  FMUL.FTZ R26, R35, R9.reuse ;  /* 0x00000009231a7220 */ /* 0x080fe20000410000 */
[----:B------:R-:W-:Y:S01]  /*a110*/  FMUL.FTZ R31, R34, R9 ;  /* 0x00000009221f7220 */ /* 0x000fe20000410000 */
[----:B------:R-:W-:-:S04]  /*a120*/  IMAD.WIDE.U32 R24, R6, UR36, R4 ;  /* 0x0000002406187c25 */ /* 0x000fc8000f8e0004 */
        /* <DEDUP_REMOVED lines=8> */
[----:B------:R-:W-:Y:S01]  /*a1b0*/  FMUL.FTZ R55, R58, R9 ;  /* 0x000000093a377220 */ /* 0x000fe20000410000 */
[----:B------:R-:W-:Y:S01]  /*a1c0*/  F2FP.BF16.F32.PACK_AB R7, R12, R27 ;  /* 0x0000001b0c07723e */ /* 0x000fe200000010ff */
[----:B------:R-:W-:Y:S01]  /*a1d0*/  FMUL.FTZ R58, R63, R9 ;  /* 0x000000093f3a7220 */ /* 0x000fe20000410000 */
[----:B------:R-:W-:Y:S01]  /*a1e0*/  F2FP.BF16.F32.PACK_AB R8, R28, R29 ;  /* 0x0000001d1c08723e */ /* 0x000fe200000010ff */
[-C--:B------:R-:W-:Y:S01]  /*a1f0*/  FMUL.FTZ R59, R62, R9.reuse ;  /* 0x000000093e3b7220 */ /* 0x080fe20000410000 */
[----:B------:R-:W-:Y:S01]  /*a200*/  SHF.R.S32.HI R27, RZ, 0x1f, R77 ;  /* 0x0000001fff1b7819 */ /* 0x000fe2000001144d */
[-C--:B------:R-:W-:Y:S01]  /*a210*/  FMUL.FTZ R62, R67, R9.reuse ;  /* 0x00000009433e7220 */ /* 0x080fe20000410000 */
[----:B------:R-:W-:Y:S01]  /*a220*/  IADD3 R28, P1, R77, R24, RZ ;  /* 0x000000184d1c7210 */ /* 0x000fe20007f3e0ff */
[-C--:B------:R-:W-:Y:S01]  /*a230*/  FMUL.FTZ R63, R66, R9.reuse ;  /* 0x00000009423f7220 */ /* 0x080fe20000410000 */
[-C--:B------:R-:W-:Y:S01]  /*a240*/  FMUL.FTZ R66, R71, R9.reuse ;  /* 0x0000000947427220 */ /* 0x080fe20000410000 */
[----:B------:R-:W-:Y:S01]  /*a250*/  FMUL.FTZ R67, R70, R9 ;  /* 0x0000000946437220 */ /* 0x000fe20000410000 */
[----:B------:R-:W-:Y:S01]  /*a260*/  F2FP.BF16.F32.PACK_AB R5, R10, R13 ;  /* 0x0000000d0a05723e */ /* 0x000fe200000010ff */
[----:B------:R-:W-:Y:S01]  /*a270*/  ULDC.64 UR4, c[0x0][0xb40] ;  /* 0x0002d00000047ab9 */ /* 0x000fe20000000a00 */
[----:B------:R-:W-:Y:S01]  /*a280*/  F2FP.BF16.F32.PACK_AB R6, R14, R15 ;  /* 0x0000000f0e06723e */ /* 0x000fe200000010ff */
[----:B------:R-:W-:Y:S01]  /*a290*/  BAR.SYNC.DEFER_BLOCKING 0x1, 0x180 ;  /* 0x0046000000007b1d */ /* 0x000fe20000010000 */
[----:B------:R-:W-:-:S02]  /*a2a0*/  F2FP.BF16.F32.PACK_AB R9, R26, R31 ;  /* 0x0000001f1a09723e */ /* 0x000fc400000010ff */
[----:B------:R-:W-:Y:S02]  /*a2b0*/  F2FP.BF16.F32.PACK_AB R10, R32, R33 ;  /* 0x00000021200a723e */ /* 0x000fe400000010ff */
[----:B------:R-:W-:Y:S02]  /*a2c0*/  F2FP.BF16.F32.PACK_AB R11, R30, R35 ;  /* 0x000000231e0b723e */ /* 0x000fe400000010ff */
[----:B------:R-:W-:Y:S02]  /*a2d0*/  F2FP.BF16.F32.PACK_AB R12, R36, R37 ;  /* 0x00000025240c723e */ /* 0x000fe400000010ff */
[----:B------:R-:W-:Y:S02]  /*a2e0*/  F2FP.BF16.F32.PACK_AB R13, R34, R39 ;  /* 0x00000027220d723e */ /* 0x000fe400000010ff */
[----:B------:R-:W-:Y:S02]  /*a2f0*/  F2FP.BF16.F32.PACK_AB R14, R40, R41 ;  /* 0x00000029280e723e */ /* 0x000fe400000010ff */
[----:B------:R-:W-:-:S02]  /*a300*/  F2FP.BF16.F32.PACK_AB R15, R38, R43 ;  /* 0x0000002b260f723e */ /* 0x000fc400000010ff */
[----:B------:R-:W-:Y:S02]  /*a310*/  IADD3.X R29, R27, R25, R54, P1, !PT ;  /* 0x000000191b1d7210 */ /* 0x000fe40000ffe436 */
        /* <DEDUP_REMOVED lines=8> */
[----:B------:R-:W-:Y:S02]  /*a3a0*/  F2FP.BF16.F32.PACK_AB R60, R60, R61 ;  /* 0x0000003d3c3c723e */ /* 0x000fe400000010ff */
[----:B------:R-:W-:Y:S01]  /*a3b0*/  F2FP.BF16.F32.PACK_AB R54, R56, R57 ;  /* 0x000000393836723e */ /* 0x000fe200000010ff */
[----:B------:R-:W-:Y:S01]  /*a3c0*/  STSM.16.M88.4 [R72], R12 ;  /* 0x0000000c48007844 */ /* 0x000fe20000000200 */
[----:B------:R-:W-:Y:S02]  /*a3d0*/  F2FP.BF16.F32.PACK_AB R55, R58, R59 ;  /* 0x0000003b3a37723e */ /* 0x000fe400000010ff */
[----:B------:R-:W-:Y:S01]  /*a3e0*/  F2FP.BF16.F32.PACK_AB R61, R62, R63 ;  /* 0x0000003f3e3d723e */ /* 0x000fe200000010ff */
[----:B------:R-:W-:Y:S01]  /*a3f0*/  STSM.16.M88.4 [R0], R24 ;  /* 0x0000001800007844 */ /* 0x000fe20000000200 */
[----:B------:R-:W-:-:S02]  /*a400*/  F2FP.BF16.F32.PACK_AB R62, R64, R65 ;  /* 0x00000041403e723e */ /* 0x000fc400000010ff */
[----:B------:R-:W-:Y:S01]  /*a410*/  F2FP.BF16.F32.PACK_AB R63, R66, R67 ;  /* 0x00000043423f723e */ /* 0x000fe200000010ff */
[----:B------:R-:W-:Y:S01]  /*a420*/  STSM.16.M88.4 [R3], R52 ;  /* 0x0000003403007844 */ /* 0x000fe20000000200 */
[C---:B-1----:R-:W-:Y:S01]  /*a430*/  LEA R4, P1, R28.reuse, UR4, 0x2 ;  /* 0x000000041c047c11 */ /* 0x042fe2000f8210ff */
[----:B------:R-:W-:Y:S02]  /*a440*/  ULDC UR4, c[0x0][0xc] ;  /* 0x0000030000047ab9 */ /* 0x000fe40000000800 */
[----:B------:R-:W-:Y:S01]  /*a450*/  STSM.16.M88.4 [R21], R60 ;  /* 0x0000003c15007844 */ /* 0x000fe20000000200 */
[----:B------:R-:W-:Y:S01]  /*a460*/  LEA.HI.X R5, R28, UR5, R29, 0x2, P1 ;  /* 0x000000051c057c11 */ /* 0x000fe200088f141d */
[----:B------:R-:W-:Y:S01]  /*a470*/  UIADD3 UR10, UR4, UR10, URZ ;  /* 0x0000000a040a7290 */ /* 0x000fe2000fffe03f */
[----:B------:R-:W-:Y:S01]  /*a480*/  @!PT LDS RZ, [RZ] ;  /* 0x00000000fffff984 */ /* 0x000fe20000000800 */
[----:B------:R-:W-:Y:S01]  /*a490*/  @!PT LDS RZ, [RZ] ;  /* 0x00000000fffff984 */ /* 0x000fe20000000800 */
[----:B------:R-:W-:Y:S01]  /*a4a0*/  @!PT LDS RZ, [RZ] ;  /* 0x00000000fffff984 */ /* 0x000fe20000000800 */
[----:B------:R-:W-:Y:S01]  /*a4b0*/  @!PT LDS RZ, [RZ] ;  /* 0x00000000fffff984 */ /* 0x000fe20000000800 */
[----:B------:R1:W-:Y:S06]  /*a4c0*/  MEMBAR.ALL.CTA ;  /* 0x0000000000007992 */ /* 0x0003ec0000008000 */
[----:B-1----:R-:W1:Y:S04]  /*a4d0*/  FENCE.VIEW.ASYNC.S ;  /* 0x00000000000073c6 */ /* 0x002e680000000000 */
[----:B-1----:R-:W1:Y:S01]  /*a4e0*/  SHFL.IDX PT, R6, R150, RZ, 0x1f ;  /* 0x00001fff96067589 */ /* 0x002e6200000e0000 */
        /* <DEDUP_REMOVED lines=32> */
.L_x_8281:
[----:B------:R-:W-:Y:S05]  /*a6f0*/  BSYNC B0 ;  /* 0x0000000000007941 */ /* 0x000fea0003800000 */
.L_x_8280:
[----:B------:R-:W1:Y:S01]  /*a700*/  LDC R0, c[0x0][0xda4] ;  /* 0x00036900ff007b82 */ /* 0x000e620000000800 */
[----:B------:R-:W-:Y:S01]  /*a710*/  R2UR UR5, R144 ;  /* 0x00000000900572ca */ /* 0x000fe200000e0000 */
[----:B------:R-:W-:Y:S01]  /*a720*/  UIADD3 UR38, UR38, 0x1, URZ ;  /* 0x0000000126267890 */ /* 0x000fe2000fffe03f */
[----:B------:R-:W-:-:S03]  /*a730*/  IADD3 R145, R145, 0x1, RZ ;  /* 0x0000000191917810 */ /* 0x000fc60007ffe0ff */
[----:B------:R-:W-:-:S04]  /*a740*/  UISETP.NE.AND UP0, UPT, UR38, 0x2, UPT ;  /* 0x000000022600788c */ /* 0x000fc8000bf05270 */
[----:B------:R-:W-:Y:S02]  /*a750*/  USEL UR4, URZ, 0x1, UP0 ;  /* 0x000000013f047887 */ /* 0x000fe40008000000 */
[----:B------:R-:W-:Y:S02]  /*a760*/  USEL UR38, UR38, URZ, UP0 ;  /* 0x0000003f26267287 */ /* 0x000fe40008000000 */
[----:B------:R-:W-:Y:S01]  /*a770*/  ULOP3.LUT UR60, UR60, UR4, URZ, 0x3c, !UPT ;  /* 0x000000043c3c7292 */ /* 0x000fe2000f8e3c3f */
[----:B-1----:R-:W-:-:S13]  /*a780*/  ISETP.LE.AND P0, PT, R0, UR5, PT ;  /* 0x0000000500007c0c */ /* 0x002fda000bf03270 */
[----:B------:R-:W-:Y:S05]  /*a790*/  @!P0 BRA `(.L_x_8282) ;  /* 0xffffff6400b88947 */ /* 0x000fea000383ffff */
[----:B------:R-:W-:Y:S05]  /*a7a0*/  EXIT ;  /* 0x000000000000794d */ /* 0x000fea0003800000 */
.L_x_8258:
[----:B------:R-:W-:-:S08]  /*a7b0*/  NOP ;  /* 0x0000000000007918 */ /* 0x000fd00000000000 */
[----:B---3--:R-:W1:-:S00]  /*a7c0*/  USETMAXREG.DEALLOC.CTAPOOL 0x20 ;  /* 0x00000020000079c8 */ /* 0x008e4000080e0500 */
[----:B-1----:R-:W-:-:S06]  /*a7d0*/  LOP3.LUT R0, R0, 0x3, RZ, 0xc0, !PT ;  /* 0x0000000300007812 */ /* 0x002fcc00078ec0ff */
[----:B------:R-:W1:Y:S02]  /*a7e0*/  SHFL.IDX PT, R0, R0, RZ, 0x1f ;  /* 0x00001fff00007589 */ /* 0x000e6400000e0000 */
[----:B-1----:R-:W-:-:S13]  /*a7f0*/  ISETP.NE.AND P0, PT, R0, RZ, PT ;  /* 0x000000ff0000720c */ /* 0x002fda0003f05270 */
[----:B------:R-:W-:Y:S05]  /*a800*/  @P0 EXIT ;  /* 0x000000000000094d */ /* 0x000fea0003800000 */
[----:B------:R-:W1:Y:S01]  /*a810*/  S2UR UR4, SR_CTAID.X ;  /* 0x00000000000479c3 */ /* 0x000e620000002500 */
[----:B------:R-:W-:Y:S02]  /*a820*/  IMAD.MOV.U32 R16, RZ, RZ, RZ ;  /* 0x000000ffff107224 */ /* 0x000fe400078e00ff */
[----:B------:R-:W-:Y:S02]  /*a830*/  IMAD.MOV.U32 R29, RZ, RZ, 0x1 ;  /* 0x00000001ff1d7424 */ /* 0x000fe400078e00ff */
[----:B------:R-:W-:-:S03]  /*a840*/  IMAD.MOV.U32 R17, RZ, RZ, 0x1 ;  /* 0x00000001ff117424 */ /* 0x000fc600078e00ff */
[----:B------:R-:W1:Y:S02]  /*a850*/  LDC R0, c[0x0][0xda4] ;  /* 0x00036900ff007b82 */ /* 0x000e640000000800 */
[----:B-1----:R-:W-:-:S13]  /*a860*/  ISETP.LE.AND P0, PT, R0, UR4, PT ;  /* 0x0000000400007c0c */ /* 0x002fda000bf03270 */
[----:B------:R-:W-:Y:S05]  /*a870*/  @P0 BRA `(.L_x_8283) ;  /* 0x0000002800640947 */ /* 0x000fea0003800000 */
[----:B------:R-:W1:Y:S01]  /*a880*/  S2R R2, SR_TID.X ;  /* 0x0000000000027919 */ /* 0x000e620000002100 */
[----:B------:R-:W-:Y:S01]  /*a890*/  MOV R26, UR4 ;  /* 0x00000004001a7c02 */ /* 0x000fe20008000f00 */
[----:B------:R-:W-:Y:S01]  /*a8a0*/  IMAD.MOV.U32 R16, RZ, RZ, RZ ;  /* 0x000000ffff107224 */ /* 0x000fe200078e00ff */
[----:B------:R-:W-:Y:S01]  /*a8b0*/  ULDC.64 UR36, c[0x0][0x198] ;  /* 0x0000660000247ab9 */ /* 0x000fe20000000a00 */
[----:B------:R-:W-:Y:S01]  /*a8c0*/  IMAD.MOV.U32 R17, RZ, RZ, 0x1 ;  /* 0x00000001ff117424 */ /* 0x000fe200078e00ff */
[----:B------:R-:W-:Y:S01]  /*a8d0*/  ULDC UR38, c[0x0][0xc] ;  /* 0x0000030000267ab9 */ /* 0x000fe20000000800 */
[----:B------:R-:W-:Y:S01]  /*a8e0*/  IMAD.MOV.U32 R29, RZ, RZ, RZ ;  /* 0x000000ffff1d7224 */ /* 0x000fe200078e00ff */
[----:B-1----:R-:W-:-:S07]  /*a8f0*/  LOP3.LUT R27, R2, 0x1f, RZ, 0xc0, !PT ;  /* 0x0000001f021b7812 */ /* 0x002fce00078ec0ff */
.L_x_8327:
[----:B-1----:R-:W1:Y:S01]  /*a900*/  LDC R0, c[0x0][0xda8] ;  /* 0x00036a00ff007b82 */ /* 0x002e620000000800 */
[----:B--2---:R-:W2:Y:S01]  /*a910*/  S2R R6, SR_CgaCtaId ;  /* 0x0000000000067919 */ /* 0x004ea20000008800 */
[----:B------:R-:W-:Y:S05]  /*a920*/  YIELD ;  /* 0x0000000000007946 */ /* 0x000fea0003800000 */
[----:B------:R-:W-:Y:S01]  /*a930*/  ULDC.64 UR4, c[0x0][0x3f8] ;  /* 0x0000fe0000047ab9 */ /* 0x000fe20000000a00 */
[----:B------:R-:W3:Y:S01]  /*a940*/  LDC R4, c[0x0][0xdb4] ;  /* 0x00036d00ff047b82 */ /* 0x000ee20000000800 */
[----:B------:R-:W-:Y:S01]  /*a950*/  MOV R25, R26 ;  /* 0x0000001a00197202 */ /* 0x000fe20000000f00 */
[----:B------:R-:W-:Y:S01]  /*a960*/  UISETP.NE.U32.AND UP0, UPT, UR4, URZ, UPT ;  /* 0x0000003f0400728c */ /* 0x000fe2000bf05070 */
[----:B------:R-:W-:-:S02]  /*a970*/  MOV R23, 0x400 ;  /* 0x0000040000177802 */ /* 0x000fc40000000f00 */
[----:B------:R-:W-:Y:S01]  /*a980*/  ULDC UR4, c[0x0][0x404] ;  /* 0x0001010000047ab9 */ /* 0x000fe20000000800 */
[----:B------:R-:W-:Y:S02]  /*a990*/  UISETP.NE.AND.EX UP0, UPT, UR5, URZ, UPT, UP0 ;  /* 0x0000003f0500728c */ /* 0x000fe4000bf05300 */
[----:B------:R-:W4:Y:S02]  /*a9a0*/  LDC R28, c[0x0][0x2e0] ;  /* 0x0000b800ff1c7b82 */ /* 0x000f240000000800 */
[----:B------:R-:W-:Y:S01]  /*a9b0*/  USEL UR4, UR4, 0x1, UP0 ;  /* 0x0000000104047887 */ /* 0x000fe20008000000 */
[----:B-1----:R-:W-:Y:S02]  /*a9c0*/  ISETP.NE.AND P0, PT, R0, 0x1, PT ;  /* 0x000000010000780c */ /* 0x002fe40003f05270 */
[----:B---3--:R-:W-:Y:S02]  /*a9d0*/  ISETP.NE.AND P1, PT, R4, 0x1, PT ;  /* 0x000000010400780c */ /* 0x008fe40003f25270 */
[----:B--2---:R-:W-:-:S09]  /*a9e0*/  LEA R23, R6, R23, 0x18 ;  /* 0x0000001706177211 */ /* 0x004fd200078ec0ff */
[----:B------:R-:W1:Y:S01]  /*a9f0*/  @P0 LDC R5, c[0x0][0xdac] ;  /* 0x00036b00ff050b82 */ /* 0x000e620000000800 */
[----:B----4-:R-:W-:-:S07]  /*aa00*/  IMAD R28, R28, UR4, RZ ;  /* 0x000000041c1c7c24 */ /* 0x010fce000f8e02ff */
[----:B------:R-:W2:Y:S08]  /*aa10*/  @P0 LDC R7, c[0x0][0xdb0] ;  /* 0x00036c00ff070b82 */ /* 0x000eb00000000800 */
[----:B------:R-:W3:Y:S01]  /*aa20*/  @P1 LDC.64 R2, c[0x0][0xdb8] ;  /* 0x00036e00ff021b82 */ /* 0x000ee20000000a00 */
[----:B-1----:R-:W-:-:S05]  /*aa30*/  @P0 IMAD.HI.U32 R0, R26, R5, RZ ;  /* 0x000000051a000227 */ /* 0x002fca00078e00ff */
[----:B--2---:R-:W-:Y:S01]  /*aa40*/  @P0 SHF.R.U32.HI R25, RZ, R7, R0 ;  /* 0x00000007ff190219 */ /* 0x004fe20000011600 */
[----:B------:R-:W-:-:S04]  /*aa50*/  VIADD R0, R28, 0x8f ;  /* 0x0000008f1c007836 */ /* 0x000fc80000000000 */
[----:B------:R-:W-:Y:S02]  /*aa60*/  IMAD.MOV.U32 R19, RZ, RZ, R25 ;  /* 0x000000ffff137224 */ /* 0x000fe400078e0019 */
[----:B------:R-:W-:-:S04]  /*aa70*/  IMAD.HI R0, R0, 0x38e38e39, RZ ;  /* 0x38e38e3900007827 */ /* 0x000fc800078e02ff */
[----:B---3--:R-:W-:-:S05]  /*aa80*/  @P1 IMAD.HI.U32 R2, R25, R2, RZ ;  /* 0x0000000219021227 */ /* 0x008fca00078e00ff */
[----:B------:R-:W-:Y:S01]  /*aa90*/  @P1 SHF.R.U32.HI R19, RZ, R3, R2 ;  /* 0x00000003ff131219 */ /* 0x000fe20000011602 */
[----:B------:R-:W-:Y:S01]  /*aaa0*/  VIADD R2, R23, 0x16a00 ;  /* 0x00016a0017027836 */ /* 0x000fe20000000000 */
[----:B------:R-:W-:Y:S02]  /*aab0*/  SHF.R.U32.HI R3, RZ, 0x1f, R0 ;  /* 0x0000001fff037819 */ /* 0x000fe40000011600 */
[----:B------:R-:W-:Y:S02]  /*aac0*/  IADD3 R22, -R19, RZ, RZ ;  /* 0x000000ff13167210 */ /* 0x000fe40007ffe1ff */
[----:B------:R-:W-:Y:S02]  /*aad0*/  LOP3.LUT P0, RZ, R2, 0x1bf, RZ, 0xc0, !PT ;  /* 0x000001bf02ff7812 */ /* 0x000fe4000780c0ff */
[----:B------:R-:W-:Y:S01]  /*aae0*/  LEA.HI.SX32 R24, R0, R3, 0x1b ;  /* 0x0000000300187211 */ /* 0x000fe200078fdaff */
[----:B------:R-:W-:-:S10]  /*aaf0*/  IMAD R22, R4, R22, R25 ;  /* 0x0000001604167224 */ /* 0x000fd400078e0219 */
[----:B------:R-:W-:Y:S05]  /*ab00*/  @!P0 BRA `(.L_x_8284) ;  /* 0x0000000000408947 */ /* 0x000fea0003800000 */
        /* <DEDUP_REMOVED lines=16> */
.L_x_8284:
        /* <DEDUP_REMOVED lines=19> */
.L_x_8286:
        /* <DEDUP_REMOVED lines=16> */
.L_x_8285:
[----:B------:R-:W-:Y:S01]  /*ae40*/  ULDC.64 UR4, c[0x0][0x9f8] ;  /* 0x00027e0000047ab9 */ /* 0x000fe20000000a00 */
[----:B------:R-:W1:Y:S01]  /*ae50*/  LDC R0, c[0x0][0x428] ;  /* 0x00010a00ff007b82 */ /* 0x000e620000000800 */
[----:B------:R-:W-:Y:S01]  /*ae60*/  ISETP.NE.U32.AND P0, PT, RZ, UR4, PT ;  /* 0x00000004ff007c0c */ /* 0x000fe2000bf05070 */
[----:B------:R-:W-:Y:S01]  /*ae70*/  IMAD.MOV.U32 R6, RZ, RZ, R19 ;  /* 0x000000ffff067224 */ /* 0x000fe200078e0013 */
[----:B------:R-:W-:Y:S01]  /*ae80*/  ULDC.64 UR6, c[0x0][0x208] ;  /* 0x0000820000067ab9 */ /* 0x000fe20000000a00 */
[----:B------:R-:W-:Y:S01]  /*ae90*/  ISETP.NE.AND P1, PT, R27, RZ, PT ;  /* 0x000000ff1b00720c */ /* 0x000fe20003f25270 */
[----:B------:R-:W-:Y:S01]  /*aea0*/  IMAD.MOV R9, RZ, RZ, -R25 ;  /* 0x000000ffff097224 */ /* 0x000fe200078e0a19 */
[----:B------:R-:W-:Y:S01]  /*aeb0*/  ISETP.NE.AND.EX P0, PT, RZ, UR5, PT, P0 ;  /* 0x00000005ff007c0c */ /* 0x000fe2000bf05300 */
[----:B------:R-:W-:-:S12]  /*aec0*/  ULDC UR4, c[0x0][0xda8] ;  /* 0x00036a0000047ab9 */ /* 0x000fd80000000800 */
[----:B------:R-:W2:Y:S02]  /*aed0*/  @P0 LDC.64 R2, c[0x0][0x9f8] ;  /* 0x00027e00ff020b82 */ /* 0x000ea40000000a00 */
[----:B--2---:R-:W-:-:S05]  /*aee0*/  @P0 IMAD.WIDE R2, R19, 0x4, R2 ;  /* 0x0000000413020825 */ /* 0x004fca00078e0202 */
[----:B------:R2:W5:Y:S01]  /*aef0*/  @P0 LDG.E R6, desc[UR6][R2.64] ;  /* 0x0000000602060981 */ /* 0x000562000c1e1900 */
[----:B-1----:R-:W-:Y:S01]  /*af00*/  ISETP.NE.AND P0, PT, R0, 0x1, PT ;  /* 0x000000010000780c */ /* 0x002fe20003f05270 */
[----:B------:R-:W-:Y:S01]  /*af10*/  VOTEU.ALL UP1, P1 ;  /* 0x00000000003f7886 */ /* 0x000fe20000820000 */
[----:B------:R-:W-:Y:S01]  /*af20*/  IMAD R9, R9, UR4, R26 ;  /* 0x0000000409097c24 */ /* 0x000fe2000f8e021a */
[----:B------:R-:W-:Y:S02]  /*af30*/  MOV R0, R22 ;  /* 0x0000001600007202 */ /* 0x000fe40000000f00 */
[----:B------:R-:W-:Y:S01]  /*af40*/  PLOP3.LUT P2, PT, P1, PT, PT, 0x8, 0x0 ;  /* 0x000000000000781c */ /* 0x000fe20000f4e170 */
[----:B------:R-:W-:Y:S01]  /*af50*/  @!UP1 UIADD3 UR8, UP0, UR36, 0x270, URZ ;  /* 0x0000027024089890 */ /* 0x000fe2000ff1e03f */
[----:B------:R-:W-:-:S03]  /*af60*/  IMAD R9, R9, 0xc0, RZ ;  /* 0x000000c009097824 */ /* 0x000fc600078e02ff */
[----:B------:R-:W-:-:S03]  /*af70*/  @!UP1 UIADD3.X UR9, URZ, UR37, URZ, UP0, !UPT ;  /* 0x000000253f099290 */ /* 0x000fc600087fe43f */
[----:B------:R-:W1:Y:S01]  /*af80*/  @P0 LDC R5, c[0x0][0x42c] ;  /* 0x00010b00ff050b82 */ /* 0x000e620000000800 */
[----:B------:R-:W-:-:S07]  /*af90*/  VOTEU.ALL UP0, P1 ;  /* 0x00000000003f7886 */ /* 0x000fce0000800000 */
[----:B------:R-:W3:Y:S01]  /*afa0*/  @P0 LDC R7, c[0x0][0x430] ;  /* 0x00010c00ff070b82 */ /* 0x000ee20000000800 */
[----:B-1----:R-:W-:-:S05]  /*afb0*/  @P0 IMAD.HI.U32 R4, R22, R5, RZ ;  /* 0x0000000516040227 */ /* 0x002fca00078e00ff */
[----:B--23--:R-:W-:-:S07]  /*afc0*/  @P0 SHF.R.U32.HI R0, RZ, R7, R4 ;  /* 0x00000007ff000219 */ /* 0x00cfce0000011604 */
.L_x_8287:
        /* <DEDUP_REMOVED lines=13> */
.L_x_8288:
        /* <DEDUP_REMOVED lines=12> */
.L_x_8289:
        /* <DEDUP_REMOVED lines=15> */
.L_x_8343:
[----:B------:R-:W-:Y:S01]  /*b250*/  UMOV UR4, 0xffffffff ;  /* 0xffffffff00047882 */ /* 0x000fe20000000000 */
[----:B------:R-:W-:Y:S01]  /*b260*/  SHF.R.S32.HI R8, RZ, 0x1f, R6 ;  /* 0x0000001fff087819 */ /* 0x000fe20000011406 */
[----:B------:R-:W-:Y:S01]  /*b270*/  VIADD R10, R24, 0xffffffff ;  /* 0xffffffff180a7836 */ /* 0x000fe20000000000 */
[----:B------:R-:W-:Y:S06]  /*b280*/  BRA.DIV UR4, `(.L_x_8291) ;  /* 0x00000026045c7947 */ /* 0x000fec000b800000 */
[----:B------:R-:W-:-:S13]  /*b290*/  ELECT P6, URZ, PT ;  /* 0x00000000003f782f */ /* 0x000fda00038c0000 */
.L_x_8346:
[----:B------:R-:W-:Y:S05]  /*b2a0*/  @!P6 BRA `(.L_x_8292) ;  /* 0x0000000000f8e947 */ /* 0x000fea0003800000 */
[----:B------:R-:W-:Y:S01]  /*b2b0*/  MOV R18, R10 ;  /* 0x0000000a00127202 */ /* 0x000fe20000000f00 */
[----:B------:R-:W-:Y:S01]  /*b2c0*/  IMAD.MOV.U32 R7, RZ, RZ, R6 ;  /* 0x000000ffff077224 */ /* 0x000fe200078e0006 */
        /* <DEDUP_REMOVED lines=18> */
[----:B------:R-:W-:-:S04]  /*b3f0*/  IMAD.MOV R5, RZ, RZ, -R11 ;  /* 0x000000ffff057224 */ /* 0x000fc800078e0a0b */
[----:B------:R-:W-:-:S07]  /*b400*/  IMAD R18, R18, R5, R10 ;  /* 0x0000000512127224 */ /* 0x000fce00078e020a */
.L_x_8293:
[----:B------:R-:W2:Y:S01]  /*b410*/  S2R R4, SR_TID.X ;  /* 0x0000000000047919 */ /* 0x000ea20000002100 */
[----:B------:R-:W-:Y:S02]  /*b420*/  LEA R5, R16, R23, 0x3 ;  /* 0x0000001710057211 */ /* 0x000fe400078e18ff */
[----:B--2---:R-:W-:Y:S02]  /*b430*/  LOP3.LUT R11, R4, 0x7f, RZ, 0xc0, !PT ;  /* 0x0000007f040b7812 */ /* 0x004fe400078ec0ff */
[----:B------:R-:W-:Y:S02]  /*b440*/  SHF.L.U32 R4, R17, 0x1f, RZ ;  /* 0x0000001f11047819 */ /* 0x000fe400000006ff */
[----:B------:R-:W-:Y:S02]  /*b450*/  ISETP.NE.AND P2, PT, R11, RZ, PT ;  /* 0x000000ff0b00720c */ /* 0x000fe40003f45270 */
[----:B------:R-:W2:Y:S02]  /*b460*/  SYNCS.PHASECHK.TRANS64.TRYWAIT P1, [R5+URZ+0x31c40], R4 ;  /* 0x031c4004050075a7 */ /* 0x000ea4000802017f */
[----:B--2---:R-:W-:Y:S09]  /*b470*/  @!P1 BRA `(.L_x_8294) ;  /* 0x0000002400009947 */ /* 0x004ff20003800000 */
.L_x_8347:
[----:B------:R-:W-:Y:S05]  /*b480*/  @P2 BRA `(.L_x_8295) ;  /* 0x0000000000142947 */ /* 0x000fea0003800000 */
[----:B------:R-:W-:Y:S01]  /*b490*/  ISETP.NE.AND P1, PT, R27, RZ, PT ;  /* 0x000000ff1b00720c */ /* 0x000fe20003f25270 */
[----:B--2---:R-:W-:-:S04]  /*b4a0*/  IMAD.MOV.U32 R4, RZ, RZ, 0x6c00 ;  /* 0x00006c00ff047424 */ /* 0x004fc800078e00ff */
[----:B------:R3:W-:Y:S08]  /*b4b0*/  SYNCS.ARRIVE.TRANS64 RZ, [R5+URZ+0x31c30], R4 ;  /* 0x031c300405ff79a7 */ /* 0x0007f0000800003f */
[----:B------:R-:W-:Y:S05]  /*b4c0*/  @!P1 BRA `(.L_x_8295) ;  /* 0x0000000000049947 */ /* 0x000fea0003800000 */
[----:B------:R-:W-:Y:S01]  /*b4d0*/  BPT.TRAP 0x1 ;  /* 0x000000040000795c */ /* 0x000fe20000300000 */
.L_x_8295:
[----:B--23--:R-:W-:Y:S01]  /*b4e0*/  IMAD R4, R16, 0x6c00, R23 ;  /* 0x00006c0010047824 */ /* 0x00cfe200078e0217 */
        /* <DEDUP_REMOVED lines=26> */
.L_x_8292:
[----:B------:R-:W-:Y:S05]  /*b690*/  WARPSYNC.ALL ;  /* 0x0000000000007948 */ /* 0x000fea0003800000 */
[----:B------:R-:W-:Y:S01]  /*b6a0*/  BAR.SYNC.DEFER_BLOCKING 0x8, 0x1a0 ;  /* 0x0206800000007b1d */ /* 0x000fe20000010000 */
[----:B------:R-:W-:Y:S02]  /*b6b0*/  R2UR UR24, R23 ;  /* 0x00000000171872ca */ /* 0x000fe400000e0000 */
        /* <DEDUP_REMOVED lines=12> */
[----:B------:R-:W-:Y:S01]  /*b780*/  UIADD3 UR8, UR24, 0xda00, URZ ;  /* 0x0000da0018087890 */ /* 0x000fe2000fffe03f */
[----:B------:R-:W-:Y:S01]  /*b790*/  @P1 IMAD.MOV.U32 R4, RZ, RZ, 0x9000 ;  /* 0x00009000ff041424 */ /* 0x000fe200078e00ff */
[----:B------:R-:W-:Y:S01]  /*b7a0*/  UIADD3 UR9, UR24, 0x31c00, URZ ;  /* 0x00031c0018097890 */ /* 0x000fe2000fffe03f */
[----:B------:R-:W-:Y:S01]  /*b7b0*/  @P1 R2UR UR19, R9 ;  /* 0x00000000091312ca */ /* 0x000fe200000e0000 */
[----:B------:R-:W-:Y:S01]  /*b7c0*/  UIADD3 UR16, UR24, 0x10a00, URZ ;  /* 0x00010a0018107890 */ /* 0x000fe2000fffe03f */
[----:B------:R-:W-:Y:S01]  /*b7d0*/  BSSY B0, `(.L_x_8296) ;  /* 0x0000014000007945 */ /* 0x000fe20003800000 */
[----:B------:R-:W-:Y:S01]  /*b7e0*/  UMOV UR15, 0x12f00000 ;  /* 0x12f00000000f7882 */ /* 0x000fe20000000000 */
[----:B------:R-:W-:Y:S01]  /*b7f0*/  UMOV UR18, 0x20 ;  /* 0x0000002000127882 */ /* 0x000fe20000000000 */
[----:B------:R-:W-:Y:S01]  /*b800*/  UMOV UR22, 0x0 ;  /* 0x0000000000167882 */ /* 0x000fe20000000000 */
[----:B------:R-:W-:Y:S01]  /*b810*/  UMOV UR17, UR9 ;  /* 0x0000000900117c82 */ /* 0x000fe20008000000 */
[----:B------:R2:W-:Y:S01]  /*b820*/  @P1 SYNCS.ARRIVE.TRANS64 RZ, [R23+URZ+0x31c00], R4 ;  /* 0x031c000417ff19a7 */ /* 0x0005e2000800003f */
[----:B------:R3:W-:Y:S01]  /*b830*/  UTMALDG.4D [UR8], [UR4], desc[UR6] ;  /* 0x00000608040075b4 */ /* 0x0007e20008019000 */
[----:B------:R-:W-:Y:S01]  /*b840*/  UMOV UR23, 0x12f00000 ;  /* 0x12f0000000177882 */ /* 0x000fe20000000000 */
[----:B------:R-:W-:-:S03]  /*b850*/  ISETP.GE.AND P2, PT, R28, 0x91, PT ;  /* 0x000000911c00780c */ /* 0x000fc60003f46270 */
[----:B------:R4:W-:Y:S01]  /*b860*/  UTMALDG.4D [UR16], [UR4], desc[UR14] ;  /* 0x00000e10040075b4 */ /* 0x0009e20008019000 */
[----:B--2---:R-:W-:-:S04]  /*b870*/  LOP3.LUT R4, R29, 0x1, RZ, 0xc, !PT ;  /* 0x000000011d047812 */ /* 0x004fc800078e0cff */
[----:B------:R-:W-:Y:S02]  /*b880*/  SHF.L.U32 R4, R4, 0x1f, RZ ;  /* 0x0000001f04047819 */ /* 0x000fe400000006ff */
[----:B---3--:R-:W-:Y:S01]  /*b890*/  @P1 R2UR UR13, R19 ;  /* 0x00000000130d12ca */ /* 0x008fe200000e0000 */
[----:B------:R-:W-:Y:S01]  /*b8a0*/  UIADD3 UR8, UR24, 0x13a00, URZ ;  /* 0x00013a0018087890 */ /* 0x000fe2000fffe03f */
[----:B------:R-:W-:Y:S01]  /*b8b0*/  @P1 R2UR UR12, R22 ;  /* 0x00000000160c12ca */ /* 0x000fe200000e0000 */
[----:B------:R-:W-:Y:S01]  /*b8c0*/  UMOV UR10, 0x40 ;  /* 0x00000040000a7882 */ /* 0x000fe20000000000 */
[----:B------:R-:W-:-:S13]  /*b8d0*/  @P1 R2UR UR11, R9 ;  /* 0x00000000090b12ca */ /* 0x000fda00000e0000 */
[----:B------:R4:W-:Y:S01]  /*b8e0*/  UTMALDG.4D [UR8], [UR4], desc[UR22] ;  /* 0x00001608040075b4 */ /* 0x0009e20008019000 */
[----:B------:R-:W2:Y:S02]  /*b8f0*/  SYNCS.PHASECHK.TRANS64.TRYWAIT P1, [R23+URZ+0x31c20], R4 ;  /* 0x031c2004170075a7 */ /* 0x000ea4000802017f */
[----:B--2-4-:R-:W-:Y:S05]  /*b900*/  @!P1 BRA `(.L_x_8297) ;  /* 0x0000001c00f09947 */ /* 0x014fea0003800000 */
.L_x_8348:
[----:B------:R-:W-:Y:S05]  /*b910*/  BSYNC B0 ;  /* 0x0000000000007941 */ /* 0x000fea0003800000 */
.L_x_8296:
[----:B------:R-:W-:Y:S05]  /*b920*/  @!P2 BRA `(.L_x_8298) ;  /* 0x000000140060a947 */ /* 0x000fea0003800000 */
[----:B--2---:R-:W-:Y:S01]  /*b930*/  IMAD.MOV.U32 R4, RZ, RZ, 0x1 ;  /* 0x00000001ff047424 */ /* 0x004fe200078e00ff */
[C---:B------:R-:W-:Y:S02]  /*b940*/  IADD3 R11, -R24.reuse, RZ, RZ ;  /* 0x000000ff180b7210 */ /* 0x040fe40007ffe1ff */
[----:B------:R-:W-:Y:S02]  /*b950*/  IADD3 R9, R24, -0x2, RZ ;  /* 0xfffffffe18097810 */ /* 0x000fe40007ffe0ff */
[----:B------:R-:W-:-:S05]  /*b960*/  VIADDMNMX R11, R11, R4, 0xffffffff, !PT ;  /* 0xffffffff0b0b7446 */ /* 0x000fca0007800104 */
[----:B------:R-:W-:-:S05]  /*b970*/  IMAD.IADD R4, R24, 0x1, R11 ;  /* 0x0000000118047824 */ /* 0x000fca00078e020b */
[----:B------:R-:W-:-:S04]  /*b980*/  LOP3.LUT R4, R4, 0x1, RZ, 0xc0, !PT ;  /* 0x0000000104047812 */ /* 0x000fc800078ec0ff */
[----:B------:R-:W-:-:S13]  /*b990*/  ISETP.NE.U32.AND P1, PT, R4, 0x1, PT ;  /* 0x000000010400780c */ /* 0x000fda0003f25070 */
[----:B------:R-:W-:Y:S05]  /*b9a0*/  @P1 BRA `(.L_x_8299) ;  /* 0x0000000400b81947 */ /* 0x000fea0003800000 */
[----:B-1----:R-:W-:Y:S01]  /*b9b0*/  VIADD R12, R16, 0x1 ;  /* 0x00000001100c7836 */ /* 0x002fe20000000000 */
        /* <DEDUP_REMOVED lines=26> */
.L_x_8302:
[----:B-1----:R-:W1:Y:S01]  /*bb60*/  S2R R2, SR_TID.X ;  /* 0x0000000000027919 */ /* 0x002e620000002100 */
[----:B------:R-:W-:Y:S02]  /*bb70*/  LEA R3, R12, R23, 0x3 ;  /* 0x000000170c037211 */ /* 0x000fe400078e18ff */
[----:B-1----:R-:W-:Y:S02]  /*bb80*/  LOP3.LUT R5, R2, 0x7f, RZ, 0xc0, !PT ;  /* 0x0000007f02057812 */ /* 0x002fe400078ec0ff */
[----:B------:R-:W-:Y:S02]  /*bb90*/  SHF.L.U32 R2, R13, 0x1f, RZ ;  /* 0x0000001f0d027819 */ /* 0x000fe400000006ff */
[----:B------:R-:W-:Y:S02]  /*bba0*/  ISETP.NE.AND P1, PT, R5, RZ, PT ;  /* 0x000000ff0500720c */ /* 0x000fe40003f25270 */
[----:B------:R-:W1:Y:S02]  /*bbb0*/  SYNCS.PHASECHK.TRANS64.TRYWAIT P2, [R3+URZ+0x31c40], R2 ;  /* 0x031c4002030075a7 */ /* 0x000e64000804017f */
[----:B-1----:R-:W-:Y:S09]  /*bbc0*/  @!P2 BRA `(.L_x_8303) ;  /* 0x0000001c0054a947 */ /* 0x002ff20003800000 */
.L_x_8349:
[----:B------:R-:W-:Y:S05]  /*bbd0*/  @P1 BRA `(.L_x_8304) ;  /* 0x0000000000141947 */ /* 0x000fea0003800000 */
[----:B------:R-:W-:Y:S01]  /*bbe0*/  ISETP.NE.AND P2, PT, R27, RZ, PT ;  /* 0x000000ff1b00720c */ /* 0x000fe20003f45270 */
[----:B-1----:R-:W-:-:S04]  /*bbf0*/  IMAD.MOV.U32 R2, RZ, RZ, 0x6c00 ;  /* 0x00006c00ff027424 */ /* 0x002fc800078e00ff */
[----:B------:R2:W-:Y:S08]  /*bc00*/  SYNCS.ARRIVE.TRANS64 RZ, [R3+URZ+0x31c30], R2 ;  /* 0x031c300203ff79a7 */ /* 0x0005f0000800003f */
[----:B------:R-:W-:Y:S05]  /*bc10*/  @!P2 BRA `(.L_x_8304) ;  /* 0x000000000004a947 */ /* 0x000fea0003800000 */
[----:B------:R-:W-:Y:S01]  /*bc20*/  BPT.TRAP 0x1 ;  /* 0x000000040000795c */ /* 0x000fe20000300000 */
.L_x_8304:
[----:B-12---:R-:W-:Y:S01]  /*bc30*/  IMAD R2, R12, 0x6c00, R23 ;  /* 0x00006c000c027824 */ /* 0x006fe200078e0217 */
        /* <DEDUP_REMOVED lines=29> */
.L_x_8350:
[----:B------:R-:W-:Y:S05]  /*be10*/  @P1 BRA `(.L_x_8306) ;  /* 0x0000000000181947 */ /* 0x000fea0003800000 */
[----:B------:R-:W-:Y:S01]  /*be20*/  ISETP.NE.AND P1, PT, R27, RZ, PT ;  /* 0x000000ff1b00720c */ /* 0x000fe20003f25270 */
[----:B-1----:R-:W-:Y:S02]  /*be30*/  IMAD R2, R16, 0x8, R23 ;  /* 0x0000000810027824 */ /* 0x002fe400078e0217 */
[----:B------:R-:W-:-:S04]  /*be40*/  IMAD.MOV.U32 R3, RZ, RZ, 0x6c00 ;  /* 0x00006c00ff037424 */ /* 0x000fc800078e00ff */
[----:B------:R2:W-:Y:S06]  /*be50*/  SYNCS.ARRIVE.TRANS64 RZ, [R2+URZ+0x31c50], R3 ;  /* 0x031c500302ff79a7 */ /* 0x0005ec000800003f */
[----:B------:R-:W-:Y:S05]  /*be60*/  @!P1 BRA `(.L_x_8306) ;  /* 0x0000000000049947 */ /* 0x000fea0003800000 */
[----:B------:R-:W-:Y:S01]  /*be70*/  BPT.TRAP 0x1 ;  /* 0x000000040000795c */ /* 0x000fe20000300000 */
.L_x_8306:
[C---:B--2---:R-:W-:Y:S01]  /*be80*/  IMAD R3, R16.reuse, 0x6c00, R23 ;  /* 0x00006c0010037824 */ /* 0x044fe200078e0217 */
[----:B-1----:R-:W-:Y:S01]  /*be90*/  LEA R2, R16, R23, 0x3 ;  /* 0x0000001710027211 */ /* 0x002fe200078e18ff */
        /* <DEDUP_REMOVED lines=9> */
[----:B------:R-:W-:Y:S01]  /*bf30*/  R2UR UR12, R0 ;  /* 0x00000000000c72ca */ /* 0x000fe200000e0000 */
[----:B------:R-:W-:Y:S01]  /*bf40*/  UMOV UR16, 0x20 ;  /* 0x0000002000107882 */ /* 0x000fe20000000000 */
[----:B------:R-:W-:-:S02]  /*bf50*/  IMAD.MOV.U32 R7, RZ, RZ, R4 ;  /* 0x000000ffff077224 */ /* 0x000fc400078e0004 */
[----:B------:R-:W-:Y:S01]  /*bf60*/  IMAD.MOV.U32 R18, RZ, RZ, R9 ;  /* 0x000000ffff127224 */ /* 0x000fe200078e0009 */
[----:B------:R-:W-:Y:S02]  /*bf70*/  UIMAD UR11, UR11, 0x90, URZ ;  /* 0x000000900b0b78a4 */ /* 0x000fe4000f8e023f */
[----:B------:R-:W-:Y:S02]  /*bf80*/  UIADD3 UR8, UR15, 0x200, URZ ;  /* 0x000002000f087890 */ /* 0x000fe4000fffe03f */
        /* <DEDUP_REMOVED lines=12> */
.L_x_8301:
[----:B------:R-:W-:Y:S05]  /*c050*/  BSYNC B0 ;  /* 0x0000000000007941 */ /* 0x000fea0003800000 */
.L_x_8300:
[----:B------:R-:W-:Y:S01]  /*c060*/  IADD3 R9, R24, -0x3, RZ ;  /* 0xfffffffd18097810 */ /* 0x000fe20007ffe0ff */
[----:B------:R-:W-:Y:S02]  /*c070*/  IMAD.MOV.U32 R16, RZ, RZ, R12 ;  /* 0x000000ffff107224 */ /* 0x000fe400078e000c */
[----:B------:R-:W-:-:S07]  /*c080*/  IMAD.MOV.U32 R17, RZ, RZ, R13 ;  /* 0x000000ffff117224 */ /* 0x000fce00078e000d */
.L_x_8299:
[----:B------:R-:W-:Y:S01]  /*c090*/  IADD3 R11, -R11, RZ, RZ ;  /* 0x000000ff0b0b7210 */ /* 0x000fe20007ffe1ff */
[----:B------:R-:W-:Y:S03]  /*c0a0*/  BSSY B0, `(.L_x_8298) ;  /* 0x00000e0000007945 */ /* 0x000fe60003800000 */
[----:B------:R-:W-:-:S13]  /*c0b0*/  ISETP.NE.AND P1, PT, R10, R11, PT ;  /* 0x0000000b0a00720c */ /* 0x000fda0003f25270 */
[----:B------:R-:W-:Y:S05]  /*c0c0*/  @!P1 BRA `(.L_x_8307) ;  /* 0x0000000c00749947 */ /* 0x000fea0003800000 */
[----:B------:R-:W-:-:S07]  /*c0d0*/  IMAD.MOV.U32 R4, RZ, RZ, R7 ;  /* 0x000000ffff047224 */ /* 0x000fce00078e0007 */
.L_x_8322:
[----:B------:R-:W-:Y:S01]  /*c0e0*/  VIADD R10, R16, 0x1 ;  /* 0x00000001100a7836 */ /* 0x000fe20000000000 */
[----:B------:R-:W-:Y:S04]  /*c0f0*/  BSSY B1, `(.L_x_8308) ;  /* 0x000006a000017945 */ /* 0x000fe80003800000 */
[----:B------:R-:W-:-:S04]  /*c100*/  ISETP.NE.AND P1, PT, R10, 0x2, PT ;  /* 0x000000020a00780c */ /* 0x000fc80003f25270 */
[----:B-12---:R-:W-:Y:S02]  /*c110*/  SEL R2, RZ, 0x1, P1 ;  /* 0x00000001ff027807 */ /* 0x006fe40000800000 */
[----:B------:R-:W-:Y:S02]  /*c120*/  SEL R10, R10, RZ, P1 ;  /* 0x000000ff0a0a7207 */ /* 0x000fe40000800000 */
[----:B------:R-:W-:Y:S01]  /*c130*/  LOP3.LUT R11, R17, R2, RZ, 0x3c, !PT ;  /* 0x00000002110b7212 */ /* 0x000fe200078e3cff */
[----:B------:R-:W-:Y:S06]  /*c140*/  @!P6 BRA `(.L_x_8309) ;  /* 0x000000040090e947 */ /* 0x000fec0003800000 */
[----:B-1----:R-:W-:Y:S01]  /*c150*/  MOV R12, R9 ;  /* 0x00000009000c7202 */ /* 0x002fe20000000f00 */
[----:B------:R-:W-:Y:S06]  /*c160*/  @!P0 BRA `(.L_x_8310) ;  /* 0x0000000000508947 */ /* 0x000fec0003800000 */
[----:B------:R-:W1:Y:S01]  /*c170*/  LDC R12, c[0x0][0x41c] ;  /* 0x00010700ff0c7b82 */ /* 0x000e620000000800 */
[----:B------:R-:W-:Y:S01]  /*c180*/  IMAD.MOV.U32 R13, RZ, RZ, R9 ;  /* 0x000000ffff0d7224 */ /* 0x000fe200078e0009 */
[----:B------:R-:W-:Y:S01]  /*c190*/  ULDC.64 UR4, c[0x0][0x408] ;  /* 0x0001020000047ab9 */ /* 0x000fe20000000a00 */
[----:B------:R-:W-:Y:S01]  /*c1a0*/  ULDC.64 UR6, c[0x0][0x208] ;  /* 0x0000820000067ab9 */ /* 0x000fe20000000a00 */
[----:B------:R-:W-:-:S04]  /*c1b0*/  IMAD R15, R8, UR4, RZ ;  /* 0x00000004080f7c24 */ /* 0x000fc8000f8e02ff */
[----:B------:R-:W2:Y:S01]  /*c1c0*/  LDC.64 R4, c[0x0][0x3f8] ;  /* 0x0000fe00ff047b82 */ /* 0x000ea20000000a00 */
[----:B------:R-:W-:Y:S01]  /*c1d0*/  IMAD R15, R6, UR5, R15 ;  /* 0x00000005060f7c24 */ /* 0x000fe2000f8e020f */
[----:B-1----:R-:W-:-:S13]  /*c1e0*/  ISETP.NE.AND P1, PT, R12, 0x1, PT ;  /* 0x000000010c00780c */ /* 0x002fda0003f25270 */
[----:B------:R-:W1:Y:S02]  /*c1f0*/  @P1 LDC.64 R2, c[0x0][0x420] ;  /* 0x00010800ff021b82 */ /* 0x000e640000000a00 */
[----:B-1----:R-:W-:-:S05]  /*c200*/  @P1 IMAD.HI.U32 R2, R9, R2, RZ ;  /* 0x0000000209021227 */ /* 0x002fca00078e00ff */
[----:B------:R-:W-:-:S04]  /*c210*/  @P1 SHF.R.U32.HI R13, RZ, R3, R2 ;  /* 0x00000003ff0d1219 */ /* 0x000fc80000011602 */
[--C-:B------:R-:W-:Y:S01]  /*c220*/  SHF.R.S32.HI R3, RZ, 0x1f, R13.reuse ;  /* 0x0000001fff037819 */ /* 0x100fe2000001140d */
[----:B------:R-:W-:-:S04]  /*c230*/  IMAD.MOV.U32 R2, RZ, RZ, R13 ;  /* 0x000000ffff027224 */ /* 0x000fc800078e000d */
[----:B------:R-:W-:-:S05]  /*c240*/  IMAD.WIDE.U32 R2, R6, UR4, R2 ;  /* 0x0000000406027c25 */ /* 0x000fca000f8e0002 */
[----:B------:R-:W-:Y:S02]  /*c250*/  IADD3 R3, R15, R3, RZ ;  /* 0x000000030f037210 */ /* 0x000fe40007ffe0ff */
[----:B--2---:R-:W-:-:S04]  /*c260*/  LEA R4, P1, R2, R4, 0x2 ;  /* 0x0000000402047211 */ /* 0x004fc800078210ff */
[----:B------:R-:W-:-:S05]  /*c270*/  LEA.HI.X R5, R2, R5, R3, 0x2, P1 ;  /* 0x0000000502057211 */ /* 0x000fca00008f1403 */
[----:B------:R1:W5:Y:S01]  /*c280*/  LDG.E R4, desc[UR6][R4.64] ;  /* 0x0000000604047981 */ /* 0x000362000c1e1900 */
[----:B------:R-:W-:-:S04]  /*c290*/  IMAD.MOV R2, RZ, RZ, -R13 ;  /* 0x000000ffff027224 */ /* 0x000fc800078e0a0d */
[----:B------:R-:W-:-:S07]  /*c2a0*/  IMAD R12, R12, R2, R9 ;  /* 0x000000020c0c7224 */ /* 0x000fce00078e0209 */
.L_x_8310:
[----:B------:R-:W1:Y:S01]  /*c2b0*/  S2R R2, SR_TID.X ;  /* 0x0000000000027919 */ /* 0x000e620000002100 */
[----:B------:R-:W-:Y:S01]  /*c2c0*/  IMAD R3, R10, 0x8, R23 ;  /* 0x000000080a037824 */ /* 0x000fe200078e0217 */
[----:B-1----:R-:W-:Y:S02]  /*c2d0*/  LOP3.LUT R5, R2, 0x7f, RZ, 0xc0, !PT ;  /* 0x0000007f02057812 */ /* 0x002fe400078ec0ff */
[----:B------:R-:W-:Y:S02]  /*c2e0*/  SHF.L.U32 R2, R11, 0x1f, RZ ;  /* 0x0000001f0b027819 */ /* 0x000fe400000006ff */
[----:B------:R-:W-:Y:S02]  /*c2f0*/  ISETP.NE.AND P1, PT, R5, RZ, PT ;  /* 0x000000ff0500720c */ /* 0x000fe40003f25270 */
[----:B------:R-:W1:Y:S02]  /*c300*/  SYNCS.PHASECHK.TRANS64.TRYWAIT P2, [R3+URZ+0x31c40], R2 ;  /* 0x031c4002030075a7 */ /* 0x000e64000804017f */
[----:B-1----:R-:W-:Y:S09]  /*c310*/  @!P2 BRA `(.L_x_8311) ;  /* 0x0000001400a8a947 */ /* 0x002ff20003800000 */
.L_x_8351:
[----:B------:R-:W-:Y:S05]  /*c320*/  @P1 BRA `(.L_x_8312) ;  /* 0x0000000000141947 */ /* 0x000fea0003800000 */
[----:B------:R-:W-:Y:S02]  /*c330*/  ISETP.NE.AND P2, PT, R27, RZ, PT ;  /* 0x000000ff1b00720c */ /* 0x000fe40003f45270 */
[----:B-1----:R-:W-:-:S04]  /*c340*/  MOV R2, 0x6c00 ;  /* 0x00006c0000027802 */ /* 0x002fc80000000f00 */
[----:B------:R2:W-:Y:S07]  /*c350*/  SYNCS.ARRIVE.TRANS64 RZ, [R3+URZ+0x31c30], R2 ;  /* 0x031c300203ff79a7 */ /* 0x0005ee000800003f */
[----:B------:R-:W-:Y:S05]  /*c360*/  @!P2 BRA `(.L_x_8312) ;  /* 0x000000000004a947 */ /* 0x000fea0003800000 */
[----:B------:R-:W-:Y:S01]  /*c370*/  BPT.TRAP 0x1 ;  /* 0x000000040000795c */ /* 0x000fe20000300000 */
.L_x_8312:
        /* <DEDUP_REMOVED lines=17> */
[----:B------:R-:W-:Y:S01]  /*c490*/  IMAD R2, R16, 0x8, R3 ;  /* 0x0000000810027824 */ /* 0x000fe200078e0203 */
        /* <DEDUP_REMOVED lines=12> */
.L_x_8352:
[----:B------:R-:W-:Y:S05]  /*c560*/  @P1 BRA `(.L_x_8314) ;  /* 0x0000000000141947 */ /* 0x000fea0003800000 */
[----:B------:R-:W-:Y:S02]  /*c570*/  ISETP.NE.AND P1, PT, R27, RZ, PT ;  /* 0x000000ff1b00720c */ /* 0x000fe40003f25270 */
[----:B------:R-:W-:-:S04]  /*c580*/  MOV R3, 0x6c00 ;  /* 0x00006c0000037802 */ /* 0x000fc80000000f00 */
[----:B------:R2:W-:Y:S07]  /*c590*/  SYNCS.ARRIVE.TRANS64 RZ, [R2+URZ+0x50], R3 ;  /* 0x0000500302ff79a7 */ /* 0x0005ee000800003f */
[----:B------:R-:W-:Y:S05]  /*c5a0*/  @!P1 BRA `(.L_x_8314) ;  /* 0x0000000000049947 */ /* 0x000fea0003800000 */
[----:B------:R-:W-:Y:S01]  /*c5b0*/  BPT.TRAP 0x1 ;  /* 0x000000040000795c */ /* 0x000fe20000300000 */
.L_x_8314:
        /* <DEDUP_REMOVED lines=13> */
[----:B------:R-:W-:Y:S01]  /*c690*/  UIMAD UR11, UR11, 0x90, URZ ;  /* 0x000000900b0b78a4 */ /* 0x000fe2000f8e023f */
[----:B------:R-:W-:Y:S01]  /*c6a0*/  IMAD.MOV.U32 R7, RZ, RZ, R4 ;  /* 0x000000ffff077224 */ /* 0x000fe200078e0004 */
[----:B------:R-:W-:Y:S02]  /*c6b0*/  UIADD3 UR9, UR9, 0x50, URZ ;  /* 0x0000005009097890 */ /* 0x000fe4000fffe03f */
[----:B------:R-:W-:Y:S02]  /*c6c0*/  UIADD3 UR14, UR8, 0x200, URZ ;  /* 0x00000200080e7890 */ /* 0x000fe4000fffe03f */
[----:B------:R-:W-:Y:S02]  /*c6d0*/  UIADD3 UR15, UR8, 0x2600, URZ ;  /* 0x00002600080f7890 */ /* 0x000fe4000fffe03f */
[----:B------:R-:W-:-:S03]  /*c6e0*/  UIADD3 UR16, UR8, 0x4a00, URZ ;  /* 0x00004a0008107890 */ /* 0x000fc6000fffe03f */
[----:B------:R-:W-:Y:S01]  /*c6f0*/  UMOV UR8, UR14 ;  /* 0x0000000e00087c82 */ /* 0x000fe20008000000 */
[----:B------:R-:W-:Y:S01]  /*c700*/  UMOV UR14, 0x40 ;  /* 0x00000040000e7882 */ /* 0x000fe20000000000 */
[----:B------:R3:W-:Y:S02]  /*c710*/  UTMALDG.4D [UR8], [UR4], desc[UR6] ;  /* 0x00000608040075b4 */ /* 0x0007e40008019000 */
[----:B---3--:R-:W-:Y:S01]  /*c720*/  UMOV UR8, UR15 ;  /* 0x0000000f00087c82 */ /* 0x008fe20008000000 */
[----:B------:R-:W-:Y:S02]  /*c730*/  UMOV UR10, UR17 ;  /* 0x00000011000a7c82 */ /* 0x000fe40008000000 */
[----:B------:R3:W-:Y:S02]  /*c740*/  UTMALDG.4D [UR8], [UR4], desc[UR6] ;  /* 0x00000608040075b4 */ /* 0x0007e40008019000 */
[----:B---3--:R-:W-:Y:S01]  /*c750*/  UMOV UR8, UR16 ;  /* 0x0000001000087c82 */ /* 0x008fe20008000000 */
[----:B------:R-:W-:-:S02]  /*c760*/  UMOV UR10, UR14 ;  /* 0x0000000e000a7c82 */ /* 0x000fc40008000000 */
[----:B------:R3:W-:Y:S02]  /*c770*/  UTMALDG.4D [UR8], [UR4], desc[UR6] ;  /* 0x00000608040075b4 */ /* 0x0007e40008019000 */
[----:B---3--:R-:W-:Y:S01]  /*c780*/  NOP ;  /* 0x0000000000007918 */ /* 0x008fe20000000000 */
.L_x_8309:
[----:B------:R-:W-:Y:S05]  /*c790*/  BSYNC B1 ;  /* 0x0000000000017941 */ /* 0x000fea0003800000 */
.L_x_8308:
[----:B------:R-:W-:Y:S01]  /*c7a0*/  IADD3 R16, R10, 0x1, RZ ;  /* 0x000000010a107810 */ /* 0x000fe20007ffe0ff */
[----:B------:R-:W-:Y:S03]  /*c7b0*/  BSSY B1, `(.L_x_8315) ;  /* 0x000006b000017945 */ /* 0x000fe60003800000 */
        /* <DEDUP_REMOVED lines=22> */
[----:B--2---:R-:W-:-:S04]  /*c920*/  LEA R4, P1, R2, R4, 0x2 ;  /* 0x0000000402047211 */ /* 0x004fc800078210ff */
[----:B------:R-:W-:-:S05]  /*c930*/  LEA.HI.X R5, R2, R5, R3, 0x2, P1 ;  /* 0x0000000502057211 */ /* 0x000fca00008f1403 */
[----:B------:R1:W5:Y:S01]  /*c940*/  LDG.E R4, desc[UR6][R4.64] ;  /* 0x0000000604047981 */ /* 0x000362000c1e1900 */
[----:B------:R-:W-:-:S04]  /*c950*/  IMAD.MOV R2, RZ, RZ, -R15 ;  /* 0x000000ffff027224 */ /* 0x000fc800078e0a0f */
[----:B------:R-:W-:-:S07]  /*c960*/  IMAD R13, R12, R2, R13 ;  /* 0x000000020c0d7224 */ /* 0x000fce00078e020d */
.L_x_8317:
[----:B------:R-:W1:Y:S01]  /*c970*/  S2R R2, SR_TID.X ;  /* 0x0000000000027919 */ /* 0x000e620000002100 */
[----:B------:R-:W-:Y:S02]  /*c980*/  SHF.L.U32 R3, R17, 0x1f, RZ ;  /* 0x0000001f11037819 */ /* 0x000fe400000006ff */
[----:B-1----:R-:W-:Y:S02]  /*c990*/  LOP3.LUT R5, R2, 0x7f, RZ, 0xc0, !PT ;  /* 0x0000007f02057812 */ /* 0x002fe400078ec0ff */
[----:B------:R-:W-:Y:S02]  /*c9a0*/  LEA R2, R16, R23, 0x3 ;  /* 0x0000001710027211 */ /* 0x000fe400078e18ff */
[----:B------:R-:W-:Y:S02]  /*c9b0*/  ISETP.NE.AND P1, PT, R5, RZ, PT ;  /* 0x000000ff0500720c */ /* 0x000fe40003f25270 */
[----:B------:R-:W1:Y:S02]  /*c9c0*/  SYNCS.PHASECHK.TRANS64.TRYWAIT P2, [R2+URZ+0x31c40], R3 ;  /* 0x031c4003020075a7 */ /* 0x000e64000804017f */
[----:B-1----:R-:W-:Y:S09]  /*c9d0*/  @!P2 BRA `(.L_x_8318) ;  /* 0x000000100020a947 */ /* 0x002ff20003800000 */
.L_x_8353:
[----:B------:R-:W-:Y:S05]  /*c9e0*/  @P1 BRA `(.L_x_8319) ;  /* 0x0000000000141947 */ /* 0x000fea0003800000 */
[----:B------:R-:W-:Y:S01]  /*c9f0*/  ISETP.NE.AND P2, PT, R27, RZ, PT ;  /* 0x000000ff1b00720c */ /* 0x000fe20003f45270 */
[----:B-1----:R-:W-:-:S04]  /*ca00*/  IMAD.MOV.U32 R3, RZ, RZ, 0x6c00 ;  /* 0x00006c00ff037424 */ /* 0x002fc800078e00ff */
[----:B------:R2:W-:Y:S08]  /*ca10*/  SYNCS.ARRIVE.TRANS64 RZ, [R2+URZ+0x31c30], R3 ;  /* 0x031c300302ff79a7 */ /* 0x0005f0000800003f */
[----:B------:R-:W-:Y:S05]  /*ca20*/  @!P2 BRA `(.L_x_8319) ;  /* 0x000000000004a947 */ /* 0x000fea0003800000 */
[----:B------:R-:W-:Y:S01]  /*ca30*/  BPT.TRAP 0x1 ;  /* 0x000000040000795c */ /* 0x000fe20000300000 */
.L_x_8319:
[----:B-12---:R-:W-:Y:S01]  /*ca40*/  IMAD R2, R16, 0x6c00, R23 ;  /* 0x00006c0010027824 */ /* 0x006fe200078e0217 */
[----:B------:R-:W-:Y:S01]  /*ca50*/  R2UR UR11, R13 ;  /* 0x000000000d0b72ca */ /* 0x000fe200000e0000 */
[----:B------:R-:W-:Y:S01]  /*ca60*/  VIADD R3, R23, 0x31c00 ;  /* 0x00031c0017037836 */ /* 0x000fe20000000000 */
[----:B------:R-:W-:Y:S01]  /*ca70*/  UIADD3 UR4, UP0, UR36, 0x370, URZ ;  /* 0x0000037024047890 */ /* 0x000fe2000ff1e03f */
[----:B------:R-:W-:Y:S01]  /*ca80*/  R2UR UR12, R0 ;  /* 0x00000000000c72ca */ /* 0x000fe200000e0000 */
[----:B------:R-:W-:Y:S01]  /*ca90*/  UMOV UR10, URZ ;  /* 0x0000003f000a7c82 */ /* 0x000fe20008000000 */
[----:B------:R-:W-:Y:S01]  /*caa0*/  R2UR UR8, R2 ;  /* 0x00000000020872ca */ /* 0x000fe200000e0000 */
[----:B------:R-:W-:Y:S01]  /*cab0*/  UIADD3.X UR5, URZ, UR37, URZ, UP0, !UPT ;  /* 0x000000253f057290 */ /* 0x000fe200087fe43f */
[----:B------:R-:W-:Y:S01]  /*cac0*/  LEA R2, R16, R3, 0x3 ;  /* 0x0000000310027211 */ /* 0x000fe200078e18ff */
[----:B------:R-:W-:Y:S01]  /*cad0*/  UMOV UR6, 0x0 ;  /* 0x0000000000067882 */ /* 0x000fe20000000000 */
[----:B-----5:R-:W-:Y:S01]  /*cae0*/  R2UR UR13, R4 ;  /* 0x00000000040d72ca */ /* 0x020fe200000e0000 */
[----:B------:R-:W-:Y:S01]  /*caf0*/  UMOV UR7, 0x14f00000 ;  /* 0x14f0000000077882 */ /* 0x000fe20000000000 */
[----:B------:R-:W-:Y:S01]  /*cb00*/  R2UR UR9, R2 ;  /* 0x00000000020972ca */ /* 0x000fe200000e0000 */
[----:B------:R-:W-:Y:S01]  /*cb10*/  UMOV UR17, 0x20 ;  /* 0x0000002000117882 */ /* 0x000fe20000000000 */
[----:B------:R-:W-:Y:S01]  /*cb20*/  UIMAD UR11, UR11, 0x90, URZ ;  /* 0x000000900b0b78a4 */ /* 0x000fe2000f8e023f */
[----:B------:R-:W-:Y:S01]  /*cb30*/  SHF.L.U32 R11, R11, 0x1f, RZ ;  /* 0x0000001f0b0b7819 */ /* 0x000fe200000006ff */
[----:B------:R-:W-:Y:S01]  /*cb40*/  UMOV UR18, 0x40 ;  /* 0x0000004000127882 */ /* 0x000fe20000000000 */
[----:B------:R-:W-:-:S02]  /*cb50*/  IMAD R2, R10, 0x8, R3 ;  /* 0x000000080a027824 */ /* 0x000fc400078e0203 */
[----:B------:R-:W-:Y:S02]  /*cb60*/  UIADD3 UR14, UR8, 0x16a00, URZ ;  /* 0x00016a00080e7890 */ /* 0x000fe4000fffe03f */
[----:B------:R-:W-:Y:S02]  /*cb70*/  UIADD3 UR15, UR8, 0x18e00, URZ ;  /* 0x00018e00080f7890 */ /* 0x000fe4000fffe03f */
[----:B------:R-:W-:Y:S02]  /*cb80*/  UIADD3 UR16, UR8, 0x1b200, URZ ;  /* 0x0001b20008107890 */ /* 0x000fe4000fffe03f */
[----:B------:R-:W-:Y:S01]  /*cb90*/  UIADD3 UR9, UR9, 0x30, URZ ;  /* 0x0000003009097890 */ /* 0x000fe2000fffe03f */
[----:B------:R-:W-:-:S08]  /*cba0*/  UMOV UR8, UR14 ;  /* 0x0000000e00087c82 */ /* 0x000fd00008000000 */
        /* <DEDUP_REMOVED lines=9> */
.L_x_8354:
[----:B------:R-:W-:Y:S05]  /*cc40*/  @P1 BRA `(.L_x_8321) ;  /* 0x0000000000141947 */ /* 0x000fea0003800000 */
[----:B------:R-:W-:Y:S01]  /*cc50*/  ISETP.NE.AND P1, PT, R27, RZ, PT ;  /* 0x000000ff1b00720c */ /* 0x000fe20003f25270 */
[----:B------:R-:W-:-:S04]  /*cc60*/  IMAD.MOV.U32 R3, RZ, RZ, 0x6c00 ;  /* 0x00006c00ff037424 */ /* 0x000fc800078e00ff */
[----:B------:R2:W-:Y:S08]  /*cc70*/  SYNCS.ARRIVE.TRANS64 RZ, [R2+URZ+0x50], R3 ;  /* 0x0000500302ff79a7 */ /* 0x0005f0000800003f */
[----:B------:R-:W-:Y:S05]  /*cc80*/  @!P1 BRA `(.L_x_8321) ;  /* 0x0000000000049947 */ /* 0x000fea0003800000 */
[----:B------:R-:W-:Y:S01]  /*cc90*/  BPT.TRAP 0x1 ;  /* 0x000000040000795c */ /* 0x000fe20000300000 */
.L_x_8321:
        /* <DEDUP_REMOVED lines=18> */
[----:B------:R-:W-:-:S05]  /*cdc0*/  UIADD3 UR15, UR15, 0x4a00, URZ ;  /* 0x00004a000f0f7890 */ /* 0x000fca000fffe03f */
[----:B------:R3:W-:Y:S02]  /*cdd0*/  UTMALDG.4D [UR8], [UR4], desc[UR6] ;  /* 0x00000608040075b4 */ /* 0x0007e40008019000 */
[----:B---3--:R-:W-:Y:S01]  /*cde0*/  UMOV UR8, UR14 ;  /* 0x0000000e00087c82 */ /* 0x008fe20008000000 */
[----:B------:R-:W-:Y:S01]  /*cdf0*/  UMOV UR10, UR16 ;  /* 0x00000010000a7c82 */ /* 0x000fe20008000000 */
[----:B------:R-:W-:Y:S01]  /*ce00*/  UMOV UR14, 0x40 ;  /* 0x00000040000e7882 */ /* 0x000fe20000000000 */
[----:B------:R3:W-:Y:S02]  /*ce10*/  UTMALDG.4D [UR8], [UR4], desc[UR6] ;  /* 0x00000608040075b4 */ /* 0x0007e40008019000 */
[----:B---3--:R-:W-:Y:S01]  /*ce20*/  UMOV UR8, UR15 ;  /* 0x0000000f00087c82 */ /* 0x008fe20008000000 */
[----:B------:R-:W-:Y:S02]  /*ce30*/  UMOV UR10, UR14 ;  /* 0x0000000e000a7c82 */ /* 0x000fe40008000000 */
[----:B------:R3:W-:Y:S02]  /*ce40*/  UTMALDG.4D [UR8], [UR4], desc[UR6] ;  /* 0x00000608040075b4 */ /* 0x0007e40008019000 */
[----:B---3--:R-:W-:Y:S01]  /*ce50*/  NOP ;  /* 0x0000000000007918 */ /* 0x008fe20000000000 */
.L_x_8316:
[----:B------:R-:W-:Y:S05]  /*ce60*/  BSYNC B1 ;  /* 0x0000000000017941 */ /* 0x000fea0003800000 */
.L_x_8315:
[C---:B------:R-:W-:Y:S01]  /*ce70*/  ISETP.GT.AND P1, PT, R9.reuse, 0x1, PT ;  /* 0x000000010900780c */ /* 0x040fe20003f24270 */
[----:B------:R-:W-:-:S12]  /*ce80*/  VIADD R9, R9, 0xfffffffe ;  /* 0xfffffffe09097836 */ /* 0x000fd80000000000 */
[----:B------:R-:W-:Y:S05]  /*ce90*/  @P1 BRA `(.L_x_8322) ;  /* 0xfffffff000901947 */ /* 0x000fea000383ffff */
.L_x_8307:
[----:B------:R-:W-:Y:S05]  /*cea0*/  BSYNC B0 ;  /* 0x0000000000007941 */ /* 0x000fea0003800000 */
.L_x_8298:
[----:B------:R-:W-:Y:S04]  /*ceb0*/  BSSY B0, `(.L_x_8323) ;  /* 0x000002a000007945 */ /* 0x000fe80003800000 */
[----:B------:R-:W-:Y:S05]  /*cec0*/  @!P6 BRA `(.L_x_8324) ;  /* 0x0000000000a0e947 */ /* 0x000fea0003800000 */
[----:B-12---:R-:W1:Y:S01]  /*ced0*/  S2R R2, SR_TID.X ;  /* 0x0000000000027919 */ /* 0x006e620000002100 */
[----:B------:R-:W-:Y:S02]  /*cee0*/  LEA R3, R16, R23, 0x3 ;  /* 0x0000001710037211 */ /* 0x000fe400078e18ff */
[----:B-1----:R-:W-:Y:S02]  /*cef0*/  LOP3.LUT R4, R2, 0x7f, RZ, 0xc0, !PT ;  /* 0x0000007f02047812 */ /* 0x002fe400078ec0ff */
[----:B------:R-:W-:Y:S02]  /*cf00*/  SHF.L.U32 R2, R17, 0x1f, RZ ;  /* 0x0000001f11027819 */ /* 0x000fe400000006ff */
[----:B------:R-:W-:Y:S02]  /*cf10*/  ISETP.NE.AND P1, PT, R4, RZ, PT ;  /* 0x000000ff0400720c */ /* 0x000fe40003f25270 */
[----:B------:R-:W1:Y:S02]  /*cf20*/  SYNCS.PHASECHK.TRANS64.TRYWAIT P0, [R3+URZ+0x31c60], R2 ;  /* 0x031c6002030075a7 */ /* 0x000e64000800017f */
[----:B-1----:R-:W-:Y:S09]  /*cf30*/  @!P0 BRA `(.L_x_8325) ;  /* 0x0000000800f08947 */ /* 0x002ff20003800000 */
.L_x_8355:
[----:B------:R-:W-:Y:S05]  /*cf40*/  @P1 BRA `(.L_x_8326) ;  /* 0x0000000000141947 */ /* 0x000fea0003800000 */
[----:B------:R-:W-:Y:S01]  /*cf50*/  ISETP.NE.AND P0, PT, R27, RZ, PT ;  /* 0x000000ff1b00720c */ /* 0x000fe20003f05270 */
[----:B-1----:R-:W-:-:S04]  /*cf60*/  IMAD.MOV.U32 R2, RZ, RZ, 0x6c00 ;  /* 0x00006c00ff027424 */ /* 0x002fc800078e00ff */
[----:B------:R2:W-:Y:S08]  /*cf70*/  SYNCS.ARRIVE.TRANS64 RZ, [R3+URZ+0x31c50], R2 ;  /* 0x031c500203ff79a7 */ /* 0x0005f0000800003f */
[----:B------:R-:W-:Y:S05]  /*cf80*/  @!P0 BRA `(.L_x_8326) ;  /* 0x0000000000048947 */ /* 0x000fea0003800000 */
[----:B------:R-:W-:Y:S01]  /*cf90*/  BPT.TRAP 0x1 ;  /* 0x000000040000795c */ /* 0x000fe20000300000 */
.L_x_8326:
        /* <DEDUP_REMOVED lines=27> */
.L_x_8324:
[----:B------:R-:W-:Y:S05]  /*d150*/  BSYNC B0 ;  /* 0x0000000000007941 */ /* 0x000fea0003800000 */
.L_x_8323:
[----:B------:R-:W-:Y:S01]  /*d160*/  IADD3 R26, R26, UR38, RZ ;  /* 0x000000261a1a7c10 */ /* 0x000fe2000fffe0ff */
[----:B------:R-:W-:Y:S01]  /*d170*/  ULDC UR4, c[0x0][0xda4] ;  /* 0x0003690000047ab9 */ /* 0x000fe20000000800 */
[----:B------:R-:W-:Y:S02]  /*d180*/  VIADD R16, R16, 0x1 ;  /* 0x0000000110107836 */ /* 0x000fe40000000000 */
[----:B------:R-:W-:Y:S01]  /*d190*/  ISETP.GE.AND P1, PT, R26, UR4, PT ;  /* 0x000000041a007c0c */ /* 0x000fe2000bf26270 */
[----:B------:R-:W-:Y:S02]  /*d1a0*/  VIADD R29, R29, 0x1 ;  /* 0x000000011d1d7836 */ /* 0x000fe40000000000 */
[----:B------:R-:W-:-:S04]  /*d1b0*/  ISETP.NE.AND P0, PT, R16, 0x2, PT ;  /* 0x000000021000780c */ /* 0x000fc80003f05270 */
[----:B------:R-:W-:Y:S02]  /*d1c0*/  SEL R0, RZ, 0x1, P0 ;  /* 0x00000001ff007807 */ /* 0x000fe40000000000 */
[----:B------:R-:W-:Y:S02]  /*d1d0*/  SEL R16, R16, RZ, P0 ;  /* 0x000000ff10107207 */ /* 0x000fe40000000000 */
[----:B------:R-:W-:Y:S02]  /*d1e0*/  LOP3.LUT R17, R17, R0, RZ, 0x3c, !PT ;  /* 0x0000000011117212 */ /* 0x000fe400078e3cff */
[----:B------:R-:W-:Y:S05]  /*d1f0*/  @!P1 BRA `(.L_x_8327) ;  /* 0xffffffd400c09947 */ /* 0x000fea000383ffff */
[----:B------:R-:W-:-:S07]  /*d200*/  LOP3.LUT R29, R29, 0x1, RZ, 0xc, !PT ;  /* 0x000000011d1d7812 */ /* 0x000fce00078e0cff */
.L_x_8283:
[----:B-12---:R-:W1:Y:S01]  /*d210*/  S2R R3, SR_CgaCtaId ;  /* 0x0000000000037919 */ /* 0x006e620000008800 */
[----:B------:R-:W-:Y:S01]  /*d220*/  MOV R0, 0x400 ;  /* 0x0000040000007802 */ /* 0x000fe20000000f00 */
[----:B------:R-:W-:Y:S01]  /*d230*/  BSSY B0, `(.L_x_8328) ;  /* 0x0000005000007945 */ /* 0x000fe20003800000 */
[----:B------:R-:W-:Y:S02]  /*d240*/  SHF.L.U32 R29, R29, 0x1f, RZ ;  /* 0x0000001f1d1d7819 */ /* 0x000fe400000006ff */
[----:B-1----:R-:W-:-:S04]  /*d250*/  LEA R8, R3, R0, 0x18 ;  /* 0x0000000003087211 */ /* 0x002fc800078ec0ff */
[----:B------:R-:W1:Y:S02]  /*d260*/  SYNCS.PHASECHK.TRANS64.TRYWAIT P0, [R8+URZ+0x31c20], R29 ;  /* 0x031c201d080075a7 */ /* 0x000e64000800017f */
[----:B-1----:R-:W-:Y:S05]  /*d270*/  @!P0 BRA `(.L_x_8329) ;  /* 0x0000000800348947 */ /* 0x002fea0003800000 */
.L_x_8356:
[----:B------:R-:W-:Y:S05]  /*d280*/  BSYNC B0 ;  /* 0x0000000000007941 */ /* 0x000fea0003800000 */
.L_x_8328:
[----:B------:R-:W-:-:S03]  /*d290*/  UMOV UR4, 0xffffffff ;  /* 0xffffffff00047882 */ /* 0x000fc60000000000 */
[----:B------:R-:W-:Y:S05]  /*d2a0*/  BRA.DIV UR4, `(.L_x_8330) ;  /* 0x0000000a043c7947 */ /* 0x000fea000b800000 */
[----:B------:R-:W2:Y:S02]  /*d2b0*/  S2R R0, SR_TID.X ;  /* 0x0000000000007919 */ /* 0x000ea40000002100 */
[----:B--2---:R-:W-:-:S04]  /*d2c0*/  SHF.R.U32.HI R0, RZ, 0x5, R0 ;  /* 0x00000005ff007819 */ /* 0x004fc80000011600 */
[----:B------:R-:W-:-:S05]  /*d2d0*/  LOP3.LUT R0, R0, 0x3, RZ, 0xc0, !PT ;  /* 0x0000000300007812 */ /* 0x000fca00078ec0ff */
[----:B------:R2:W3:Y:S02]  /*d2e0*/  SHFL.IDX PT, R14, R0, RZ, 0x1f ;  /* 0x00001fff000e7589 */ /* 0x0004e400000e0000 */
.L_x_8359:
[----:B---3--:R-:W-:Y:S01]  /*d2f0*/  ISETP.NE.AND P0, PT, R14, RZ, PT ;  /* 0x000000ff0e00720c */ /* 0x008fe20003f05270 */
[----:B------:R-:W-:-:S12]  /*d300*/  BSSY B0, `(.L_x_8331) ;  /* 0x0000024000007945 */ /* 0x000fd80003800000 */
[----:B------:R-:W-:Y:S05]  /*d310*/  @P0 BRA `(.L_x_8332) ;  /* 0x0000000000880947 */ /* 0x000fea0003800000 */
[----:B------:R-:W-:-:S03]  /*d320*/  UMOV UR4, 0xffffffff ;  /* 0xffffffff00047882 */ /* 0x000fc60000000000 */
[----:B------:R-:W-:Y:S05]  /*d330*/  BRA.DIV UR4, `(.L_x_8333) ;  /* 0x0000000a044c7947 */ /* 0x000fea000b800000 */
[----:B------:R-:W-:-:S13]  /*d340*/  ELECT P6, URZ, PT ;  /* 0x00000000003f782f */ /* 0x000fda00038c0000 */
.L_x_8362:
[----:B------:R-:W-:Y:S05]  /*d350*/  @!P6 BRA `(.L_x_8332) ;  /* 0x000000000078e947 */ /* 0x000fea0003800000 */
[----:B--2---:R-:W2:Y:S02]  /*d360*/  LDL.LU R0, [R1] ;  /* 0x0000000001007983 */ /* 0x004ea40000300800 */
[----:B--2---:R-:W-:-:S04]  /*d370*/  LOP3.LUT R0, R0, 0x2, RZ, 0xfc, !PT ;  /* 0x0000000200007812 */ /* 0x004fc800078efcff */
[----:B------:R-:W-:-:S13]  /*d380*/  ISETP.NE.AND P2, PT, R0, 0x3, PT ;  /* 0x000000030000780c */ /* 0x000fda0003f45270 */
[----:B------:R-:W-:Y:S05]  /*d390*/  @!P2 BRA `(.L_x_8334) ;  /* 0x000000000004a947 */ /* 0x000fea0003800000 */
[----:B------:R-:W-:Y:S01]  /*d3a0*/  BPT.TRAP 0x1 ;  /* 0x000000040000795c */ /* 0x000fe20000300000 */
.L_x_8334:
[----:B------:R-:W-:Y:S01]  /*d3b0*/  VIADD R3, R8, 0x31c40 ;  /* 0x00031c4008037836 */ /* 0x000fe20000000000 */
[----:B------:R-:W-:Y:S01]  /*d3c0*/  SHF.L.U32 R4, R17, 0x1f, RZ ;  /* 0x0000001f11047819 */ /* 0x000fe200000006ff */
[----:B------:R-:W-:-:S03]  /*d3d0*/  VIADD R0, R16, 0x1 ;  /* 0x0000000110007836 */ /* 0x000fc60000000000 */
[----:B------:R-:W-:Y:S02]  /*d3e0*/  LEA R5, R16, R3, 0x3 ;  /* 0x0000000310057211 */ /* 0x000fe400078e18ff */
[C---:B------:R-:W-:Y:S02]  /*d3f0*/  ISETP.NE.AND P1, PT, R0.reuse, 0x2, PT ;  /* 0x000000020000780c */ /* 0x040fe40003f25270 */
[----:B------:R-:W2:Y:S02]  /*d400*/  SYNCS.PHASECHK.TRANS64.TRYWAIT P0, [R5+URZ], R4 ;  /* 0x00000004050075a7 */ /* 0x000ea4000800017f */
[----:B------:R-:W-:Y:S02]  /*d410*/  SEL R2, RZ, 0x1, P1 ;  /* 0x00000001ff027807 */ /* 0x000fe40000800000 */
[----:B------:R-:W-:Y:S02]  /*d420*/  SEL R6, R0, RZ, P1 ;  /* 0x000000ff00067207 */ /* 0x000fe40000800000 */
[----:B------:R-:W-:-:S03]  /*d430*/  LOP3.LUT R0, R17, R2, RZ, 0x3c, !PT ;  /* 0x0000000211007212 */ /* 0x000fc600078e3cff */
[----:B------:R-:W-:Y:S01]  /*d440*/  IMAD R3, R6, 0x8, R3 ;  /* 0x0000000806037824 */ /* 0x000fe200078e0203 */
[----:B------:R-:W-:Y:S01]  /*d450*/  SHF.L.U32 R0, R0, 0x1f, RZ ;  /* 0x0000001f00007819 */ /* 0x000fe200000006ff */
[----:B--2---:R-:W-:Y:S06]  /*d460*/  @!P0 BRA `(.L_x_8335) ;  /* 0x0000000800208947 */ /* 0x004fec0003800000 */
.L_x_8363:
[----:B------:R-:W3:Y:S02]  /*d470*/  SYNCS.PHASECHK.TRANS64.TRYWAIT P0, [R3+URZ], R0 ;  /* 0x00000000030075a7 */ /* 0x000ee4000800017f */
[----:B---3--:R-:W-:Y:S05]  /*d480*/  @!P0 BRA `(.L_x_8336) ;  /* 0x00000008002c8947 */ /* 0x008fea0003800000 */
.L_x_8364:
[----:B------:R-:W-:Y:S05]  /*d490*/  @!P2 BRA `(.L_x_8337) ;  /* 0x000000000004a947 */ /* 0x000fea0003800000 */
[----:B------:R-:W-:Y:S01]  /*d4a0*/  BPT.TRAP 0x1 ;  /* 0x000000040000795c */ /* 0x000fe20000300000 */
.L_x_8337:
[----:B---3--:R-:W-:-:S05]  /*d4b0*/  IADD3 R3, R8, 0x31c60, RZ ;  /* 0x00031c6008037810 */ /* 0x008fca0007ffe0ff */
[----:B--2---:R-:W-:-:S04]  /*d4c0*/  IMAD R5, R16, 0x8, R3 ;  /* 0x0000000810057824 */ /* 0x004fc800078e0203 */
[----:B------:R-:W2:Y:S02]  /*d4d0*/  SYNCS.PHASECHK.TRANS64.TRYWAIT P0, [R5+URZ], R4 ;  /* 0x00000004050075a7 */ /* 0x000ea4000800017f */
[----:B--2---:R-:W-:Y:S05]  /*d4e0*/  @!P0 BRA `(.L_x_8338) ;  /* 0x0000000800288947 */ /* 0x004fea0003800000 */
.L_x_8365:
[----:B------:R-:W-:-:S07]  /*d4f0*/  IMAD R3, R6, 0x8, R3 ;  /* 0x0000000806037824 */ /* 0x000fce00078e0203 */
.L_x_8339:
[----:B---3--:R3:W4:Y:S02]  /*d500*/  SYNCS.PHASECHK.TRANS64.TRYWAIT P0, [R3+URZ], R0 ;  /* 0x00000000030075a7 */ /* 0x008724000800017f */
[----:B----4-:R-:W-:Y:S05]  /*d510*/  @!P0 NANOSLEEP.SYNCS 0x989680 ;  /* 0x009896800000895d */ /* 0x010fea0003900000 */
[----:B------:R-:W4:Y:S02]  /*d520*/  @!P0 SYNCS.PHASECHK.TRANS64 P0, [R3+URZ], R0 ;  /* 0x00000000030085a7 */ /* 0x000f24000800007f */
[----:B----4-:R-:W-:Y:S05]  /*d530*/  @!P0 BRA `(.L_x_8339) ;  /* 0xfffffffc00f08947 */ /* 0x010fea000383ffff */
.L_x_8332:
[----:B------:R-:W-:Y:S05]  /*d540*/  BSYNC B0 ;  /* 0x0000000000007941 */ /* 0x000fea0003800000 */
.L_x_8331:
[----:B------:R-:W-:Y:S05]  /*d550*/  EXIT ;  /* 0x000000000000794d */ /* 0x000fea0003800000 */
.L_x_8261:
[----:B-1----:R-:W-:-:S04]  /*d560*/  MOV R3, UR39 ;  /* 0x0000002700037c02 */ /* 0x002fc80008000f00 */
[----:B------:R1:W2:Y:S03]  /*d570*/  SYNCS.PHASECHK.TRANS64.TRYWAIT P1, [R3+URZ+0x31c00], R0 ;  /* 0x031c0000030075a7 */ /* 0x0002a6000802017f */
[----:B--2---:R-:W-:Y:S05]  /*d580*/  @!P1 NANOSLEEP.SYNCS 0x989680 ;  /* 0x009896800000995d */ /* 0x004fea0003900000 */
[----:B------:R-:W2:Y:S02]  /*d590*/  @!P1 SYNCS.PHASECHK.TRANS64 P1, [R3+URZ+0x31c00], R0 ;  /* 0x031c0000030095a7 */ /* 0x000ea4000802007f */
[----:B--2---:R-:W-:Y:S05]  /*d5a0*/  @!P1 BRA `(.L_x_8261) ;  /* 0xfffffffc00ec9947 */ /* 0x004fea000383ffff */
[----:B------:R-:W-:Y:S05]  /*d5b0*/  BRA `(.L_x_8340) ;  /* 0xffffff3c00287947 */ /* 0x000fea000383ffff */
.L_x_8265:
[----:B--2---:R2:W3:Y:S02]  /*d5c0*/  SYNCS.PHASECHK.TRANS64.TRYWAIT P2, [R0+URZ+0x31c30], R3 ;  /* 0x031c3003000075a7 */ /* 0x0044e4000804017f */
[----:B---3--:R-:W-:Y:S05]  /*d5d0*/  @!P2 NANOSLEEP.SYNCS 0x989680 ;  /* 0x009896800000a95d */ /* 0x008fea0003900000 */
[----:B------:R-:W3:Y:S02]  /*d5e0*/  @!P2 SYNCS.PHASECHK.TRANS64 P2, [R0+URZ+0x31c30], R3 ;  /* 0x031c30030000a5a7 */ /* 0x000ee4000804007f */
[----:B---3--:R-:W-:Y:S05]  /*d5f0*/  @!P2 BRA `(.L_x_8265) ;  /* 0xfffffffc00f0a947 */ /* 0x008fea000383ffff */
[----:B------:R-:W-:Y:S05]  /*d600*/  BRA `(.L_x_8264) ;  /* 0xffffff3c00507947 */ /* 0x000fea000383ffff */
.L_x_8270:
[----:B---3--:R-:W-:-:S04]  /*d610*/  IMAD.U32 R8, RZ, RZ, UR4 ;  /* 0x00000004ff087e24 */ /* 0x008fc8000f8e00ff */
[----:B------:R3:W4:Y:S03]  /*d620*/  SYNCS.PHASECHK.TRANS64.TRYWAIT P2, [R8+URZ+0x31c30], R7 ;  /* 0x031c3007080075a7 */ /* 0x000726000804017f */
[----:B----4-:R-:W-:Y:S05]  /*d630*/  @!P2 NANOSLEEP.SYNCS 0x989680 ;  /* 0x009896800000a95d */ /* 0x010fea0003900000 */
[----:B------:R-:W4:Y:S02]  /*d640*/  @!P2 SYNCS.PHASECHK.TRANS64 P2, [R8+URZ+0x31c30], R7 ;  /* 0x031c30070800a5a7 */ /* 0x000f24000804007f */
[----:B----4-:R-:W-:Y:S05]  /*d650*/  @!P2 BRA `(.L_x_8270) ;  /* 0xfffffffc00eca947 */ /* 0x010fea000383ffff */
[----:B------:R-:W-:Y:S05]  /*d660*/  BRA `(.L_x_8267) ;  /* 0xffffff7c00b47947 */ /* 0x000fea000383ffff */
.L_x_8274:
[----:B--2---:R-:W-:-:S04]  /*d670*/  IMAD.U32 R8, RZ, RZ, UR4 ;  /* 0x00000004ff087e24 */ /* 0x004fc8000f8e00ff */
[----:B------:R2:W3:Y:S03]  /*d680*/  SYNCS.PHASECHK.TRANS64.TRYWAIT P2, [R8+URZ+0x31c50], R7 ;  /* 0x031c5007080075a7 */ /* 0x0004e6000804017f */
[----:B---3--:R-:W-:Y:S05]  /*d690*/  @!P2 NANOSLEEP.SYNCS 0x989680 ;  /* 0x009896800000a95d */ /* 0x008fea0003900000 */
[----:B------:R-:W3:Y:S02]  /*d6a0*/  @!P2 SYNCS.PHASECHK.TRANS64 P2, [R8+URZ+0x31c50], R7 ;  /* 0x031c50070800a5a7 */ /* 0x000ee4000804007f */
[----:B---3--:R-:W-:Y:S05]  /*d6b0*/  @!P2 BRA `(.L_x_8274) ;  /* 0xfffffffc00eca947 */ /* 0x008fea000383ffff */
[----:B------:R-:W-:Y:S05]  /*d6c0*/  BRA `(.L_x_8271) ;  /* 0xffffff9400507947 */ /* 0x000fea000383ffff */
.L_x_8279:
[----:B----4-:R-:W-:-:S04]  /*d6d0*/  MOV R6, UR12 ;  /* 0x0000000c00067c02 */ /* 0x010fc80008000f00 */
[----:B------:R4:W1:Y:S03]  /*d6e0*/  SYNCS.PHASECHK.TRANS64.TRYWAIT P0, [R6+URZ+0x31c50], R3 ;  /* 0x031c5003060075a7 */ /* 0x000866000800017f */
[----:B-1----:R-:W-:Y:S05]  /*d6f0*/  @!P0 NANOSLEEP.SYNCS 0x989680 ;  /* 0x009896800000895d */ /* 0x002fea0003900000 */
[----:B------:R-:W1:Y:S02]  /*d700*/  @!P0 SYNCS.PHASECHK.TRANS64 P0, [R6+URZ+0x31c50], R3 ;  /* 0x031c5003060085a7 */ /* 0x000e64000800007f */
[----:B-1----:R-:W-:Y:S05]  /*d710*/  @!P0 BRA `(.L_x_8279) ;  /* 0xfffffffc00ec8947 */ /* 0x002fea000383ffff */
[----:B------:R-:W-:Y:S05]  /*d720*/  BRA `(.L_x_8278) ;  /* 0xffffffbc00707947 */ /* 0x000fea000383ffff */
.L_x_8290:
        /* <DEDUP_REMOVED lines=11> */
.L_x_8342:
[----:B------:R-:W-:Y:S05]  /*d7e0*/  BSYNC B0 ;  /* 0x0000000000007941 */ /* 0x000fea0003800000 */
.L_x_8341:
[----:B------:R-:W-:Y:S05]  /*d7f0*/  BRA `(.L_x_8343) ;  /* 0xffffffd800947947 */ /* 0x000fea000383ffff */
.L_x_8291:
[----:B------:R-:W-:Y:S01]  /*d800*/  BSSY B0, `(.L_x_8344) ;  /* 0x0000006000007945 */ /* 0x000fe20003800000 */
[----:B------:R-:W-:-:S07]  /*d810*/  IMAD.MOV.U32 R15, RZ, RZ, -0x1 ;  /* 0xffffffffff0f7424 */ /* 0x000fce00078e00ff */
[----:B------:R-:W-:Y:S05]  /*d820*/  WARPSYNC.COLLECTIVE R15, `(.L_x_8345) ;  /* 0x000000000f0c7348 */ /* 0x000fea0003c00000 */
[----:B------:R-:W-:Y:S02]  /*d830*/  ELECT P6, UR62, PT ;  /* 0x00000000003e782f */ /* 0x000fe400038c0000 */
[----:B------:R-:W-:Y:S01]  /*d840*/  MOV R14, UR62 ;  /* 0x0000003e000e7c02 */ /* 0x000fe20008000f00 */
[----:B------:R-:W-:Y:S10]  /*d850*/  ENDCOLLECTIVE ;  /* 0x000000000000791b */ /* 0x000ff40003800000 */
.L_x_8345:
[----:B------:R-:W-:Y:S05]  /*d860*/  BSYNC B0 ;  /* 0x0000000000007941 */ /* 0x000fea0003800000 */
.L_x_8344:
[----:B------:R-:W-:Y:S05]  /*d870*/  BRA `(.L_x_8346) ;  /* 0xffffffd800887947 */ /* 0x000fea000383ffff */
.L_x_8294:
[----:B--2---:R2:W3:Y:S02]  /*d880*/  SYNCS.PHASECHK.TRANS64.TRYWAIT P1, [R5+URZ+0x31c40], R4 ;  /* 0x031c4004050075a7 */ /* 0x0044e4000802017f */
[----:B---3--:R-:W-:Y:S05]  /*d890*/  @!P1 NANOSLEEP.SYNCS 0x989680 ;  /* 0x009896800000995d */ /* 0x008fea0003900000 */
[----:B------:R-:W3:Y:S02]  /*d8a0*/  @!P1 SYNCS.PHASECHK.TRANS64 P1, [R5+URZ+0x31c40], R4 ;  /* 0x031c4004050095a7 */ /* 0x000ee4000802007f */
[----:B---3--:R-:W-:Y:S05]  /*d8b0*/  @!P1 BRA `(.L_x_8294) ;  /* 0xfffffffc00f09947 */ /* 0x008fea000383ffff */
[----:B------:R-:W-:Y:S05]  /*d8c0*/  BRA `(.L_x_8347) ;  /* 0xffffffd800ec7947 */ /* 0x000fea000383ffff */
.L_x_8297:
[----:B--2---:R2:W3:Y:S02]  /*d8d0*/  SYNCS.PHASECHK.TRANS64.TRYWAIT P1, [R23+URZ+0x31c20], R4 ;  /* 0x031c2004170075a7 */ /* 0x0044e4000802017f */
[----:B---3--:R-:W-:Y:S05]  /*d8e0*/  @!P1 NANOSLEEP.SYNCS 0x989680 ;  /* 0x009896800000995d */ /* 0x008fea0003900000 */
[----:B------:R-:W3:Y:S02]  /*d8f0*/  @!P1 SYNCS.PHASECHK.TRANS64 P1, [R23+URZ+0x31c20], R4 ;  /* 0x031c2004170095a7 */ /* 0x000ee4000802007f */
[----:B---3--:R-:W-:Y:S05]  /*d900*/  @!P1 BRA `(.L_x_8297) ;  /* 0xfffffffc00f09947 */ /* 0x008fea000383ffff */
[----:B------:R-:W-:Y:S05]  /*d910*/  BRA `(.L_x_8348) ;  /* 0xffffffdc00fc7947 */ /* 0x000fea000383ffff */
.L_x_8303:
[----:B-1----:R1:W2:Y:S02]  /*d920*/  SYNCS.PHASECHK.TRANS64.TRYWAIT P2, [R3+URZ+0x31c40], R2 ;  /* 0x031c4002030075a7 */ /* 0x0022a4000804017f */
[----:B--2---:R-:W-:Y:S05]  /*d930*/  @!P2 NANOSLEEP.SYNCS 0x989680 ;  /* 0x009896800000a95d */ /* 0x004fea0003900000 */
[----:B------:R-:W2:Y:S02]  /*d940*/  @!P2 SYNCS.PHASECHK.TRANS64 P2, [R3+URZ+0x31c40], R2 ;  /* 0x031c40020300a5a7 */ /* 0x000ea4000804007f */
[----:B--2---:R-:W-:Y:S05]  /*d950*/  @!P2 BRA `(.L_x_8303) ;  /* 0xfffffffc00f0a947 */ /* 0x004fea000383ffff */
[----:B------:R-:W-:Y:S05]  /*d960*/  BRA `(.L_x_8349) ;  /* 0xffffffe000987947 */ /* 0x000fea000383ffff */
.L_x_8305:
[----:B-1----:R1:W2:Y:S02]  /*d970*/  SYNCS.PHASECHK.TRANS64.TRYWAIT P2, [R2+URZ+0x60], R5 ;  /* 0x00006005020075a7 */ /* 0x0022a4000804017f */
[----:B--2---:R-:W-:Y:S05]  /*d980*/  @!P2 NANOSLEEP.SYNCS 0x989680 ;  /* 0x009896800000a95d */ /* 0x004fea0003900000 */
[----:B------:R-:W2:Y:S02]  /*d990*/  @!P2 SYNCS.PHASECHK.TRANS64 P2, [R2+URZ+0x60], R5 ;  /* 0x000060050200a5a7 */ /* 0x000ea4000804007f */
[----:B--2---:R-:W-:Y:S05]  /*d9a0*/  @!P2 BRA `(.L_x_8305) ;  /* 0xfffffffc00f0a947 */ /* 0x004fea000383ffff */
[----:B------:R-:W-:Y:S05]  /*d9b0*/  BRA `(.L_x_8350) ;  /* 0xffffffe400147947 */ /* 0x000fea000383ffff */
.L_x_8311:
[----:B-1----:R1:W2:Y:S02]  /*d9c0*/  SYNCS.PHASECHK.TRANS64.TRYWAIT P2, [R3+URZ+0x31c40], R2 ;  /* 0x031c4002030075a7 */ /* 0x0022a4000804017f */
[----:B--2---:R-:W-:Y:S05]  /*d9d0*/  @!P2 NANOSLEEP.SYNCS 0x989680 ;  /* 0x009896800000a95d */ /* 0x004fea0003900000 */
[----:B------:R-:W2:Y:S02]  /*d9e0*/  @!P2 SYNCS.PHASECHK.TRANS64 P2, [R3+URZ+0x31c40], R2 ;  /* 0x031c40020300a5a7 */ /* 0x000ea4000804007f */
[----:B--2---:R-:W-:Y:S05]  /*d9f0*/  @!P2 BRA `(.L_x_8311) ;  /* 0xfffffffc00f0a947 */ /* 0x004fea000383ffff */
[----:B------:R-:W-:Y:S05]  /*da00*/  BRA `(.L_x_8351) ;  /* 0xffffffe800447947 */ /* 0x000fea000383ffff */
.L_x_8313:
[----:B-1----:R1:W2:Y:S02]  /*da10*/  SYNCS.PHASECHK.TRANS64.TRYWAIT P2, [R2+URZ+0x60], R17 ;  /* 0x00006011020075a7 */ /* 0x0022a4000804017f */
[----:B--2---:R-:W-:Y:S05]  /*da20*/  @!P2 NANOSLEEP.SYNCS 0x989680 ;  /* 0x009896800000a95d */ /* 0x004fea0003900000 */
[----:B------:R-:W2:Y:S02]  /*da30*/  @!P2 SYNCS.PHASECHK.TRANS64 P2, [R2+URZ+0x60], R17 ;  /* 0x000060110200a5a7 */ /* 0x000ea4000804007f */
[----:B--2---:R-:W-:Y:S05]  /*da40*/  @!P2 BRA `(.L_x_8313) ;  /* 0xfffffffc00f0a947 */ /* 0x004fea000383ffff */
[----:B------:R-:W-:Y:S05]  /*da50*/  BRA `(.L_x_8352) ;  /* 0xffffffe800c07947 */ /* 0x000fea000383ffff */
.L_x_8318:
[----:B-1----:R1:W2:Y:S02]  /*da60*/  SYNCS.PHASECHK.TRANS64.TRYWAIT P2, [R2+URZ+0x31c40], R3 ;  /* 0x031c4003020075a7 */ /* 0x0022a4000804017f */
[----:B--2---:R-:W-:Y:S05]  /*da70*/  @!P2 NANOSLEEP.SYNCS 0x989680 ;  /* 0x009896800000a95d */ /* 0x004fea0003900000 */
[----:B------:R-:W2:Y:S02]  /*da80*/  @!P2 SYNCS.PHASECHK.TRANS64 P2, [R2+URZ+0x31c40], R3 ;  /* 0x031c40030200a5a7 */ /* 0x000ea4000804007f */
[----:B--2---:R-:W-:Y:S05]  /*da90*/  @!P2 BRA `(.L_x_8318) ;  /* 0xfffffffc00f0a947 */ /* 0x004fea000383ffff */
[----:B------:R-:W-:Y:S05]  /*daa0*/  BRA `(.L_x_8353) ;  /* 0xffffffec00cc7947 */ /* 0x000fea000383ffff */
.L_x_8320:
[----:B-1----:R1:W2:Y:S02]  /*dab0*/  SYNCS.PHASECHK.TRANS64.TRYWAIT P2, [R2+URZ+0x60], R11 ;  /* 0x0000600b020075a7 */ /* 0x0022a4000804017f */
[----:B--2---:R-:W-:Y:S05]  /*dac0*/  @!P2 NANOSLEEP.SYNCS 0x989680 ;  /* 0x009896800000a95d */ /* 0x004fea0003900000 */
[----:B------:R-:W2:Y:S02]  /*dad0*/  @!P2 SYNCS.PHASECHK.TRANS64 P2, [R2+URZ+0x60], R11 ;  /* 0x0000600b0200a5a7 */ /* 0x000ea4000804007f */
[----:B--2---:R-:W-:Y:S05]  /*dae0*/  @!P2 BRA `(.L_x_8320) ;  /* 0xfffffffc00f0a947 */ /* 0x004fea000383ffff */
[----:B------:R-:W-:Y:S05]  /*daf0*/  BRA `(.L_x_8354) ;  /* 0xfffffff000507947 */ /* 0x000fea000383ffff */
.L_x_8325:
[----:B-1----:R1:W2:Y:S02]  /*db00*/  SYNCS.PHASECHK.TRANS64.TRYWAIT P0, [R3+URZ+0x31c60], R2 ;  /* 0x031c6002030075a7 */ /* 0x0022a4000800017f */
[----:B--2---:R-:W-:Y:S05]  /*db10*/  @!P0 NANOSLEEP.SYNCS 0x989680 ;  /* 0x009896800000895d */ /* 0x004fea0003900000 */
[----:B------:R-:W2:Y:S02]  /*db20*/  @!P0 SYNCS.PHASECHK.TRANS64 P0, [R3+URZ+0x31c60], R2 ;  /* 0x031c6002030085a7 */ /* 0x000ea4000800007f */
[----:B--2---:R-:W-:Y:S05]  /*db30*/  @!P0 BRA `(.L_x_8325) ;  /* 0xfffffffc00f08947 */ /* 0x004fea000383ffff */
[----:B------:R-:W-:Y:S05]  /*db40*/  BRA `(.L_x_8355) ;  /* 0xfffffff000fc7947 */ /* 0x000fea000383ffff */
.L_x_8329:
[----:B-1----:R1:W2:Y:S02]  /*db50*/  SYNCS.PHASECHK.TRANS64.TRYWAIT P0, [R8+URZ+0x31c20], R29 ;  /* 0x031c201d080075a7 */ /* 0x0022a4000800017f */
[----:B--2---:R-:W-:Y:S05]  /*db60*/  @!P0 NANOSLEEP.SYNCS 0x989680 ;  /* 0x009896800000895d */ /* 0x004fea0003900000 */
[----:B------:R-:W2:Y:S02]  /*db70*/  @!P0 SYNCS.PHASECHK.TRANS64 P0, [R8+URZ+0x31c20], R29 ;  /* 0x031c201d080085a7 */ /* 0x000ea4000800007f */
[----:B--2---:R-:W-:Y:S05]  /*db80*/  @!P0 BRA `(.L_x_8329) ;  /* 0xfffffffc00f08947 */ /* 0x004fea000383ffff */
[----:B------:R-:W-:Y:S05]  /*db90*/  BRA `(.L_x_8356) ;  /* 0xfffffff400b87947 */ /* 0x000fea000383ffff */
.L_x_8330:
[----:B------:R-:W2:Y:S01]  /*dba0*/  S2R R2, SR_TID.X ;  /* 0x0000000000027919 */ /* 0x000ea20000002100 */
[----:B------:R-:W-:Y:S01]  /*dbb0*/  BSSY B0, `(.L_x_8357) ;  /* 0x000000a000007945 */ /* 0x000fe20003800000 */
[----:B------:R-:W-:Y:S01]  /*dbc0*/  IMAD.MOV.U32 R12, RZ, RZ, RZ ;  /* 0x000000ffff0c7224 */ /* 0x000fe200078e00ff */
[----:B------:R-:W-:Y:S01]  /*dbd0*/  MOV R15, 0xffffffff ;  /* 0xffffffff000f7802 */ /* 0x000fe20000000f00 */
[----:B------:R-:W-:Y:S01]  /*dbe0*/  IMAD.MOV.U32 R11, RZ, RZ, 0x1f ;  /* 0x0000001fff0b7424 */ /* 0x000fe200078e00ff */
[----:B--2---:R-:W-:-:S04]  /*dbf0*/  SHF.R.U32.HI R2, RZ, 0x5, R2 ;  /* 0x00000005ff027819 */ /* 0x004fc80000011602 */
[----:B------:R-:W-:-:S04]  /*dc00*/  LOP3.LUT R2, R2, 0x3, RZ, 0xc0, !PT ;  /* 0x0000000302027812 */ /* 0x000fc800078ec0ff */
[----:B------:R-:W-:-:S07]  /*dc10*/  MOV R13, R2 ;  /* 0x00000002000d7202 */ /* 0x000fce0000000f00 */
[----:B-1----:R-:W-:Y:S05]  /*dc20*/  WARPSYNC.COLLECTIVE R15, `(.L_x_8358) ;  /* 0x000000000f087348 */ /* 0x002fea0003c00000 */
[----:B------:R2:W3:Y:S02]  /*dc30*/  SHFL.IDX P6, R14, R13, R12, R11 ;  /* 0x0000000c0d0e7389 */ /* 0x0004e400000c000b */
[----:B-123--:R-:W-:Y:S01]  /*dc40*/  ENDCOLLECTIVE ;  /* 0x000000000000791b */ /* 0x00efe20003800000 */
.L_x_8358:
[----:B------:R-:W-:Y:S05]  /*dc50*/  BSYNC B0 ;  /* 0x0000000000007941 */ /* 0x000fea0003800000 */
.L_x_8357:
[----:B------:R-:W-:Y:S05]  /*dc60*/  BRA `(.L_x_8359) ;  /* 0xfffffff400a07947 */ /* 0x000fea000383ffff */
.L_x_8333:
[----:B------:R-:W-:Y:S01]  /*dc70*/  BSSY B1, `(.L_x_8360) ;  /* 0x0000006000017945 */ /* 0x000fe20003800000 */
[----:B------:R-:W-:-:S07]  /*dc80*/  IMAD.MOV.U32 R15, RZ, RZ, -0x1 ;  /* 0xffffffffff0f7424 */ /* 0x000fce00078e00ff */
[----:B-12---:R-:W-:Y:S05]  /*dc90*/  WARPSYNC.COLLECTIVE R15, `(.L_x_8361) ;  /* 0x000000000f0c7348 */ /* 0x006fea0003c00000 */
[----:B------:R-:W-:Y:S02]  /*dca0*/  ELECT P6, UR62, PT ;  /* 0x00000000003e782f */ /* 0x000fe400038c0000 */
[----:B------:R-:W-:Y:S01]  /*dcb0*/  MOV R14, UR62 ;  /* 0x0000003e000e7c02 */ /* 0x000fe20008000f00 */
[----:B-12---:R-:W-:Y:S10]  /*dcc0*/  ENDCOLLECTIVE ;  /* 0x000000000000791b */ /* 0x006ff40003800000 */
.L_x_8361:
[----:B------:R-:W-:Y:S05]  /*dcd0*/  BSYNC B1 ;  /* 0x0000000000017941 */ /* 0x000fea0003800000 */
.L_x_8360:
[----:B------:R-:W-:Y:S05]  /*dce0*/  BRA `(.L_x_8362) ;  /* 0xfffffff400987947 */ /* 0x000fea000383ffff */
.L_x_8335:
[----:B--2---:R2:W3:Y:S02]  /*dcf0*/  SYNCS.PHASECHK.TRANS64.TRYWAIT P0, [R5+URZ], R4 ;  /* 0x00000004050075a7 */ /* 0x0044e4000800017f */
[----:B---3--:R-:W-:Y:S05]  /*dd00*/  @!P0 NANOSLEEP.SYNCS 0x989680 ;  /* 0x009896800000895d */ /* 0x008fea0003900000 */
[----:B------:R-:W3:Y:S02]  /*dd10*/  @!P0 SYNCS.PHASECHK.TRANS64 P0, [R5+URZ], R4 ;  /* 0x00000004050085a7 */ /* 0x000ee4000800007f */
[----:B---3--:R-:W-:Y:S05]  /*dd20*/  @!P0 BRA `(.L_x_8335) ;  /* 0xfffffffc00f08947 */ /* 0x008fea000383ffff */
[----:B------:R-:W-:Y:S05]  /*dd30*/  BRA `(.L_x_8363) ;  /* 0xfffffff400cc7947 */ /* 0x000fea000383ffff */
.L_x_8336:
[----:B---3--:R3:W4:Y:S02]  /*dd40*/  SYNCS.PHASECHK.TRANS64.TRYWAIT P0, [R3+URZ], R0 ;  /* 0x00000000030075a7 */ /* 0x008724000800017f */
[----:B----4-:R-:W-:Y:S05]  /*dd50*/  @!P0 NANOSLEEP.SYNCS 0x989680 ;  /* 0x009896800000895d */ /* 0x010fea0003900000 */
[----:B------:R-:W4:Y:S02]  /*dd60*/  @!P0 SYNCS.PHASECHK.TRANS64 P0, [R3+URZ], R0 ;  /* 0x00000000030085a7 */ /* 0x000f24000800007f */
[----:B----4-:R-:W-:Y:S05]  /*dd70*/  @!P0 BRA `(.L_x_8336) ;  /* 0xfffffffc00f08947 */ /* 0x010fea000383ffff */
[----:B------:R-:W-:Y:S05]  /*dd80*/  BRA `(.L_x_8364) ;  /* 0xfffffff400c07947 */ /* 0x000fea000383ffff */
.L_x_8338:
[----:B--2---:R2:W3:Y:S02]  /*dd90*/  SYNCS.PHASECHK.TRANS64.TRYWAIT P0, [R5+URZ], R4 ;  /* 0x00000004050075a7 */ /* 0x0044e4000800017f */
[----:B---3--:R-:W-:Y:S05]  /*dda0*/  @!P0 NANOSLEEP.SYNCS 0x989680 ;  /* 0x009896800000895d */ /* 0x008fea0003900000 */
[----:B------:R-:W3:Y:S02]  /*ddb0*/  @!P0 SYNCS.PHASECHK.TRANS64 P0, [R5+URZ], R4 ;  /* 0x00000004050085a7 */ /* 0x000ee4000800007f */
[----:B---3--:R-:W-:Y:S05]  /*ddc0*/  @!P0 BRA `(.L_x_8338) ;  /* 0xfffffffc00f08947 */ /* 0x008fea000383ffff */
[----:B------:R-:W-:Y:S05]  /*ddd0*/  BRA `(.L_x_8365) ;  /* 0xfffffff400c47947 */ /* 0x000fea000383ffff */
.L_x_8366:
        /* <DEDUP_REMOVED lines=10> */
.L_x_12773:


//--------------------- .text._ZN7cutlass13device_kernelIN5flash11enable_sm90INS1_16FlashAttnFwdSm90INS1_25CollectiveMainloopFwdSm90ILi2EN4cute5tupleIJNS5_1CILi1EEES8_S8_EEENS6_IJNS7_ILi192EEENS7_ILi144EEENS7_ILi96EEEEEELi96ENS_10bfloat16_tEfNS_4arch4Sm90ELb0ELb0ELb1ELb1ELb0ELb0ELb0ELb0ELb1ELb0ELb0ELb0EEENS1_21CollectiveEpilogueFwdINS6_IJSA_SC_SB_EEES9_SE_SG_Li384ELb1ELb0ELb0ELb0EEENS1_36VarlenDynamicPersistentTileSchedulerILi192ELi144ELi384ELi32ELb0ELb0ELb1ELb0ELb1ELb1EEEEEEEEEvNT_6ParamsE --------------------------
	.section	.text._ZN7cutlass13device_kernelIN5flash11enable_sm90INS1_16FlashAttnFwdSm90INS1_25CollectiveMainloopFwdSm90ILi2EN4cute5tupleIJNS5_1CILi1EEES8_S8_EEENS6_IJNS7_ILi192EEENS7_ILi144EEENS7_ILi96EEEEEELi96ENS_10bfloat16_tEfNS_4arch4Sm90ELb0ELb0ELb1ELb1ELb0ELb0ELb0ELb0ELb1ELb0ELb0ELb0EEENS1_21CollectiveEpilogueFwdINS6_IJSA_SC_SB_EEES9_SE_SG_Li384ELb1ELb0ELb0ELb0EEENS1_36VarlenDynamicPersistentTileSchedulerILi192ELi144ELi384ELi32ELb0ELb0ELb1ELb0ELb1ELb1EEEEEEEEEvNT_6ParamsE,"ax",@progbits
	.align	128
.text._ZN7cutlass13device_kernelIN5flash11enable_sm90INS1_16FlashAttnFwdSm90INS1_25CollectiveMainloopFwdSm90ILi2EN4cute5tupleIJNS5_1CILi1EEES8_S8_EEENS6_IJNS7_ILi192EEENS7_ILi144EEENS7_ILi96EEEEEELi96ENS_10bfloat16_tEfNS_4arch4Sm90ELb0ELb0ELb1ELb1ELb0ELb0ELb0ELb0ELb1ELb0ELb0ELb0EEENS1_21CollectiveEpilogueFwdINS6_IJSA_SC_SB_EEES9_SE_SG_Li384ELb1ELb0ELb0ELb0EEENS1_36VarlenDynamicPersistentTileSchedulerILi192ELi144ELi384ELi32ELb0ELb0ELb1ELb0ELb1ELb1EEEEEEEEEvNT_6ParamsE:
        .type           _ZN7cutlass13device_kernelIN5flash11enable_sm90INS1_16FlashAttnFwdSm90INS1_25CollectiveMainloopFwdSm90ILi2EN4cute5tupleIJNS5_1CILi1EEES8_S8_EEENS6_IJNS7_ILi192EEENS7_ILi144EEENS7_ILi96EEEEEELi96ENS_10bfloat16_tEfNS_4arch4Sm90ELb0ELb0ELb1ELb1ELb0ELb0ELb0ELb0ELb1ELb0ELb0ELb0EEENS1_21CollectiveEpilogueFwdINS6_IJSA_SC_SB_EEES9_SE_SG_Li384ELb1ELb0ELb0ELb0EEENS1_36VarlenDynamicPersistentTileSchedulerILi192ELi144ELi384ELi32ELb0ELb0ELb1ELb0ELb1ELb1EEEEEEEEEvNT_6ParamsE,@function
        .size           _ZN7cutlass13device_kernelIN5flash11enable_sm90INS1_16FlashAttnFwdSm90INS1_25CollectiveMainloopFwdSm90ILi2EN4cute5tupleIJNS5_1CILi1EEES8_S8_EEENS6_IJNS7_ILi192EEENS7_ILi144EEENS7_ILi96EEEEEELi96ENS_10bfloat16_tEfNS_4arch4Sm90ELb0ELb0ELb1ELb1ELb0ELb0ELb0ELb0ELb1ELb0ELb0ELb0EEENS1_21CollectiveEpilogueFwdINS6_IJSA_SC_SB_EEES9_SE_SG_Li384ELb1ELb0ELb0ELb0EEENS1_36VarlenDynamicPersistentTileSchedulerILi192ELi144ELi384ELi32ELb0ELb0ELb1ELb0ELb1ELb1EEEEEEEEEvNT_6ParamsE,(.L_x_12774 - _ZN7cutlass13device_kernelIN5flash11enable_sm90INS1_16FlashAttnFwdSm90INS1_25CollectiveMainloopFwdSm90ILi2EN4cute5tupleIJNS5_1CILi1EEES8_S8_EEENS6_IJNS7_ILi192EEENS7_ILi144EEENS7_ILi96EEEEEELi96ENS_10bfloat16_tEfNS_4arch4Sm90ELb0ELb0ELb1ELb1ELb0ELb0ELb0ELb0ELb1ELb0ELb0ELb0EEENS1_21CollectiveEpilogueFwdINS6_IJSA_SC_SB_EEES9_SE_SG_Li384ELb1ELb0ELb0ELb0EEENS1_36VarlenDynamicPersistentTileSchedulerILi192ELi144ELi384ELi32ELb0ELb0ELb1ELb0ELb1ELb1EEEEEEEEEvNT_6ParamsE)
        .other          _ZN7cutlass13device_kernelIN5flash11enable_sm90INS1_16FlashAttnFwdSm90INS1_25CollectiveMainloopFwdSm90ILi2EN4cute5tupleIJNS5_1CILi1EEES8_S8_EEENS6_IJNS7_ILi192EEENS7_ILi144EEENS7_ILi96EEEEEELi96ENS_10bfloat16_tEfNS_4arch4Sm90ELb0ELb0ELb1ELb1ELb0ELb0ELb0ELb0ELb1ELb0ELb0ELb0EEENS1_21CollectiveEpilogueFwdINS6_IJSA_SC_SB_EEES9_SE_SG_Li384ELb1ELb0ELb0ELb0EEENS1_36VarlenDynamicPersistentTileSchedulerILi192ELi144ELi384ELi32ELb0ELb0ELb1ELb0ELb1ELb1EEEEEEEEEvNT_6ParamsE,@"STO_CUDA_ENTRY STV_DEFAULT"
_ZN7cutlass13device_kernelIN5flash11enable_sm90INS1_16FlashAttnFwdSm90INS1_25CollectiveMainloopFwdSm90ILi2EN4cute5tupleIJNS5_1CILi1EEES8_S8_EEENS6_IJNS7_ILi192EEENS7_ILi144EEENS7_ILi96EEEEEELi96ENS_10bfloat16_tEfNS_4arch4Sm90ELb0ELb0ELb1ELb1ELb0ELb0ELb0ELb0ELb1ELb0ELb0ELb0EEENS1_21CollectiveEpilogueFwdINS6_IJSA_SC_SB_EEES9_SE_SG_Li384ELb1ELb0ELb0ELb0EEENS1_36VarlenDynamicPersistentTileSchedulerILi192ELi144ELi384ELi32ELb0ELb0ELb1ELb0ELb1ELb1EEEEEEEEEvNT_6ParamsE:
        /* <DEDUP_REMOVED lines=20> */
.L_x_8368:
[----:B------:R-:W-:Y:S05]  /*0140*/  BSYNC B0 ;  /* 0x0000000000007941 */ /* 0x000fea0003800000 */
.L_x_8367:
        /* <DEDUP_REMOVED lines=40> */
.L_x_8369:
        /* <DEDUP_REMOVED lines=22> */
.L_x_8370:
        /* <DEDUP_REMOVED lines=18> */
.L_x_8371:
        /* <DEDUP_REMOVED lines=22> */
.L_x_8372:
        /* <DEDUP_REMOVED lines=22> */
.L_x_8373:
[----:B--2---:R-:W-:Y:S01]  /*0910*/  ISETP.NE.AND P0, PT, R2, RZ, PT ;  /* 0x000000ff0200720c */ /* 0x004fe20003f05270 */
[----:B------:R-:W-:Y:S01]  /*0920*/  IMAD.MOV.U32 R2, RZ, RZ, 0x1 ;  /* 0x00000001ff027424 */ /* 0x000fe200078e00ff */
[----:B------:R-:W-:Y:S01]  /*0930*/  NOP ;  /* 0x0000000000007918 */ /* 0x000fe20000000000 */
[----:B------:R-:W-:-:S03]  /*0940*/  ULDC.64 UR60, c[0x0][0x208] ;  /* 0x00008200003c7ab9 */ /* 0x000fc60000000a00 */
[----:B------:R-:W-:-:S05]  /*0950*/  SEL R2, R2, 0x2, !P0 ;  /* 0x0000000202027807 */ /* 0x000fca0004000000 */
[----:B------:R2:W-:Y:S01]  /*0960*/  STL [R1+0x14], R2 ;  /* 0x0000140201007387 */ /* 0x0005e20000100800 */
[----:B01-34-:R-:W-:Y:S06]  /*0970*/  BAR.SYNC.DEFER_BLOCKING 0x0 ;  /* 0x0000000000007b1d */ /* 0x01bfec0000010000 */
[----:B------:R-:W-:Y:S05]  /*0980*/  @!P0 BRA `(.L_x_8374) ;  /* 0x000000ac00a88947 */ /* 0x000fea0003800000 */
.L_x_8375:
        /* <DEDUP_REMOVED lines=8> */
[----:B-1----:R-:W-:-:S03]  /*0a10*/  ULEA UR36, UR4, UR36, 0x18 ;  /* 0x0000002404247291 */ /* 0x002fc6000f8ec03f */
[----:B------:R-:W-:Y:S01]  /*0a20*/  ULDC UR4, c[0x0][0xc14] ;  /* 0x0003050000047ab9 */ /* 0x000fe20000000800 */
[----:B0-----:R-:W-:-:S04]  /*0a30*/  LOP3.LUT R0, R2, 0xffffff80, RZ, 0xc0, !PT ;  /* 0xffffff8002007812 */ /* 0x001fc800078ec0ff */
[----:B------:R-:W-:-:S13]  /*0a40*/  ISETP.NE.AND P0, PT, R0, 0x80, PT ;  /* 0x000000800000780c */ /* 0x000fda0003f05270 */
[----:B------:R-:W-:Y:S08]  /*0a50*/  @!P0 BAR.ARV 0x9, 0x100 ;  /* 0x0244000000008b1d */ /* 0x000ff00000002000 */
[----:B------:R-:W-:Y:S06]  /*0a60*/  BAR.SYNC.DEFER_BLOCKING 0x5, 0x1a0 ;  /* 0x0146800000007b1d */ /* 0x000fec0000010000 */
[----:B------:R-:W0:Y:S02]  /*0a70*/  LDS.128 R28, [UR36+0x31cd0] ;  /* 0x031cd024ff1c7984 */ /* 0x000e240008000c00 */
[----:B------:R-:W-:Y:S06]  /*0a80*/  BAR.ARV 0x4, 0x1a0 ;  /* 0x0106800000007b1d */ /* 0x000fec0000002000 */
[----:B0-----:R-:W-:-:S13]  /*0a90*/  ISETP.GE.AND P0, PT, R31, UR4, PT ;  /* 0x000000041f007c0c */ /* 0x001fda000bf06270 */
[----:B------:R-:W-:Y:S05]  /*0aa0*/  @P0 EXIT ;  /* 0x000000000000094d */ /* 0x000fea0003800000 */
[----:B------:R-:W2:Y:S01]  /*0ab0*/  LDL.LU R14, [R1+0x14] ;  /* 0x00001400010e7983 */ /* 0x000ea20000300800 */
[----:B------:R-:W-:-:S05]  /*0ac0*/  VIADD R155, R2, 0xffffff80 ;  /* 0xffffff80029b7836 */ /* 0x000fca0000000000 */
[----:B------:R-:W-:-:S04]  /*0ad0*/  SHF.R.S32.HI R0, RZ, 0x1f, R155 ;  /* 0x0000001fff007819 */ /* 0x000fc8000001149b */
[----:B------:R-:W-:-:S04]  /*0ae0*/  LEA.HI R2, R0, R155, RZ, 0x4 ;  /* 0x0000009b00027211 */ /* 0x000fc800078f20ff */
[----:B------:R-:W-:-:S04]  /*0af0*/  SHF.R.S32.HI R3, RZ, 0x4, R2 ;  /* 0x00000004ff037819 */ /* 0x000fc80000011402 */
[C---:B------:R-:W-:Y:S02]  /*0b00*/  LEA.HI R4, R2.reuse, R3, RZ, 0x1 ;  /* 0x0000000302047211 */ /* 0x040fe400078f08ff */
[----:B------:R-:W-:Y:S02]  /*0b10*/  LOP3.LUT R2, R2, 0xfffffff0, RZ, 0xc0, !PT ;  /* 0xfffffff002027812 */ /* 0x000fe400078ec0ff */
[----:B------:R-:W-:-:S03]  /*0b20*/  LOP3.LUT R4, R4, 0x1ffffffe, RZ, 0xc0, !PT ;  /* 0x1ffffffe04047812 */ /* 0x000fc600078ec0ff */
[----:B------:R-:W-:Y:S01]  /*0b30*/  IMAD.IADD R2, R155, 0x1, -R2 ;  /* 0x000000019b027824 */ /* 0x000fe200078e0a02 */
[CC--:B------:R-:W-:Y:S01]  /*0b40*/  LEA.HI R151, R0.reuse, R155.reuse, RZ, 0x7 ;  /* 0x0000009b00977211 */ /* 0x0c0fe200078f38ff */
[----:B------:R-:W-:Y:S01]  /*0b50*/  IMAD.IADD R4, R3, 0x1, -R4 ;  /* 0x0000000103047824 */ /* 0x000fe200078e0a04 */
[----:B------:R-:W-:Y:S02]  /*0b60*/  LEA.HI R5, R0, R155, RZ, 0x5 ;  /* 0x0000009b00057211 */ /* 0x000fe400078f28ff */
[----:B------:R-:W-:Y:S02]  /*0b70*/  SHF.R.S32.HI R3, RZ, 0x1f, R2 ;  /* 0x0000001fff037819 */ /* 0x000fe40000011402 */
[----:B------:R-:W-:Y:S02]  /*0b80*/  LOP3.LUT R150, R151, 0xffffff80, RZ, 0xc0, !PT ;  /* 0xffffff8097967812 */ /* 0x000fe400078ec0ff */
[----:B------:R-:W-:Y:S02]  /*0b90*/  SHF.R.S32.HI R7, RZ, 0x5, R5 ;  /* 0x00000005ff077819 */ /* 0x000fe40000011405 */
[-C--:B------:R-:W-:Y:S01]  /*0ba0*/  LEA.HI R5, R3, R2.reuse, RZ, 0x3 ;  /* 0x0000000203057211 */ /* 0x080fe200078f18ff */
[----:B------:R-:W-:Y:S01]  /*0bb0*/  IMAD.IADD R150, R155, 0x1, -R150 ;  /* 0x000000019b967824 */ /* 0x000fe200078e0a96 */
[----:B------:R-:W-:-:S03]  /*0bc0*/  LEA.HI R3, R3, R2, RZ, 0x2 ;  /* 0x0000000203037211 */ /* 0x000fc600078f10ff */
[----:B------:R-:W-:Y:S01]  /*0bd0*/  IMAD.SHL.U32 R6, R5, 0x10, RZ ;  /* 0x0000001005067824 */ /* 0x000fe200078e00ff */
[----:B------:R-:W-:Y:S02]  /*0be0*/  LOP3.LUT R5, R3, 0x7fffffc, RZ, 0xc0, !PT ;  /* 0x07fffffc03057812 */ /* 0x000fe400078ec0ff */
[----:B------:R-:W-:Y:S02]  /*0bf0*/  SHF.R.S32.HI R3, RZ, 0x2, R3 ;  /* 0x00000002ff037819 */ /* 0x000fe40000011403 */
[----:B------:R-:W-:-:S03]  /*0c00*/  SHF.R.S32.HI R9, RZ, 0x1f, R150 ;  /* 0x0000001fff097819 */ /* 0x000fc60000011496 */
[----:B------:R-:W-:Y:S01]  /*0c10*/  IMAD.SHL.U32 R3, R3, 0x40, RZ ;  /* 0x0000004003037824 */ /* 0x000fe200078e00ff */
[----:B------:R-:W-:Y:S01]  /*0c20*/  LEA.HI R10, R9, R150, RZ, 0x2 ;  /* 0x00000096090a7211 */ /* 0x000fe200078f10ff */
[----:B------:R-:W-:Y:S02]  /*0c30*/  IMAD R13, R7, 0x10, R2 ;  /* 0x00000010070d7824 */ /* 0x000fe400078e0202 */
[----:B------:R-:W-:Y:S01]  /*0c40*/  IMAD.SHL.U32 R4, R4, 0x8, RZ ;  /* 0x0000000804047824 */ /* 0x000fe200078e00ff */
[--C-:B------:R-:W-:Y:S02]  /*0c50*/  SHF.R.S32.HI R11, RZ, 0x2, R10.reuse ;  /* 0x00000002ff0b7819 */ /* 0x100fe4000001140a */
[----:B------:R-:W-:Y:S02]  /*0c60*/  SHF.R.S32.HI R12, RZ, 0x1f, R10 ;  /* 0x0000001fff0c7819 */ /* 0x000fe4000001140a */
[----:B------:R-:W-:Y:S02]  /*0c70*/  LOP3.LUT R3, R3, 0x40, RZ, 0xc0, !PT ;  /* 0x0000004003037812 */ /* 0x000fe400078ec0ff */
[----:B------:R-:W-:Y:S01]  /*0c80*/  SHF.R.S32.HI R151, RZ, 0x7, R151 ;  /* 0x00000007ff977819 */ /* 0x000fe20000011497 */
[----:B------:R-:W-:Y:S01]  /*0c90*/  IMAD.U32 R154, R13, 0x20, R4 ;  /* 0x000000200d9a7824 */ /* 0x000fe200078e0004 */
[----:B------:R-:W-:-:S02]  /*0ca0*/  LOP3.LUT R6, R6, 0x7fffff80, RZ, 0xc0, !PT ;  /* 0x7fffff8006067812 */ /* 0x000fc400078ec0ff */
[----:B------:R-:W-:Y:S02]  /*0cb0*/  LEA.HI R12, R12, R11, RZ, 0x3 ;  /* 0x0000000b0c0c7211 */ /* 0x000fe400078f18ff */
[----:B------:R-:W-:Y:S01]  /*0cc0*/  LOP3.LUT R4, R3, 0x8, R4, 0xf8, !PT ;  /* 0x0000000803047812 */ /* 0x000fe200078ef804 */
[----:B------:R-:W-:Y:S01]  /*0cd0*/  IMAD.HI R8, R151, 0x55555556, RZ ;  /* 0x5555555697087827 */ /* 0x000fe200078e02ff */
[----:B------:R-:W-:Y:S02]  /*0ce0*/  SHF.R.U32.HI R3, RZ, 0x3, R3 ;  /* 0x00000003ff037819 */ /* 0x000fe40000011603 */
[----:B------:R-:W-:Y:S01]  /*0cf0*/  IADD3 R5, R2, -R5, RZ ;  /* 0x8000000502057210 */ /* 0x000fe20007ffe0ff */
[----:B------:R-:W-:Y:S01]  /*0d00*/  IMAD R6, R7, 0x100, R6 ;  /* 0x0000010007067824 */ /* 0x000fe200078e0206 */
[----:B------:R-:W-:Y:S02]  /*0d10*/  LEA.HI R0, R0, R155, RZ, 0x2 ;  /* 0x0000009b00007211 */ /* 0x000fe400078f10ff */
[----:B------:R-:W-:-:S02]  /*0d20*/  LOP3.LUT R12, R12, 0xfffffff8, RZ, 0xc0, !PT ;  /* 0xfffffff80c0c7812 */ /* 0x000fc400078ec0ff */
[----:B------:R-:W-:Y:S02]  /*0d30*/  LEA.HI R9, R9, R150, RZ, 0x5 ;  /* 0x0000009609097211 */ /* 0x000fe400078f28ff */
[----:B------:R-:W-:Y:S01]  /*0d40*/  LOP3.LUT R3, R4, R3, RZ, 0x3c, !PT ;  /* 0x0000000304037212 */ /* 0x000fe200078e3cff */
[----:B------:R-:W-:Y:S01]  /*0d50*/  IMAD R6, R5, 0x10, R6 ;  /* 0x0000001005067824 */ /* 0x000fe200078e0206 */
[----:B------:R-:W-:Y:S01]  /*0d60*/  LOP3.LUT R4, R0, 0x1ffffffc, RZ, 0xc0, !PT ;  /* 0x1ffffffc00047812 */ /* 0x000fe200078ec0ff */
[----:B------:R-:W-:Y:S01]  /*0d70*/  IMAD.IADD R12, R11, 0x1, -R12 ;  /* 0x000000010b0c7824 */ /* 0x000fe200078e0a0c */
[----:B------:R-:W-:Y:S02]  /*0d80*/  LEA.HI R8, R8, R8, RZ, 0x1 ;  /* 0x0000000808087211 */ /* 0x000fe400078f08ff */
[----:B------:R-:W-:Y:S02]  /*0d90*/  LOP3.LUT R7, R10, 0x7ffffffc, RZ, 0xc0, !PT ;  /* 0x7ffffffc0a077812 */ /* 0x000fe400078ec0ff */
[----:B------:R-:W-:Y:S01]  /*0da0*/  SHF.R.S32.HI R9, RZ, 0x5, R9 ;  /* 0x00000005ff097819 */ /* 0x000fe20000011409 */
[----:B------:R-:W-:Y:S01]  /*0db0*/  IMAD.IADD R2, R3, 0x1, R6 ;  /* 0x0000000103027824 */ /* 0x000fe200078e0206 */
[----:B------:R-:W-:Y:S01]  /*0dc0*/  IADD3 R7, R150, -R7, RZ ;  /* 0x8000000796077210 */ /* 0x000fe20007ffe0ff */
[----:B------:R-:W-:-:S02]  /*0dd0*/  IMAD.IADD R4, R155, 0x1, -R4 ;  /* 0x000000019b047824 */ /* 0x000fc400078e0a04 */
[----:B------:R-:W-:Y:S02]  /*0de0*/  IMAD.MOV.U32 R152, RZ, RZ, -0x2 ;  /* 0xfffffffeff987424 */ /* 0x000fe400078e00ff */
[----:B------:R-:W-:Y:S02]  /*0df0*/  IMAD R8, R8, -0x3, R151 ;  /* 0xfffffffd08087824 */ /* 0x000fe400078e0297 */
[----:B------:R-:W-:Y:S01]  /*0e00*/  IMAD R9, R9, 0x10, R12 ;  /* 0x0000001009097824 */ /* 0x000fe200078e020c */
[----:B------:R-:W-:Y:S01]  /*0e10*/  SHF.R.S32.HI R18, RZ, 0x2, R0 ;  /* 0x00000002ff127819 */ /* 0x000fe20000011400 */
[----:B------:R-:W-:Y:S01]  /*0e20*/  IMAD R152, R7, R152, 0x90 ;  /* 0x0000009007987424 */ /* 0x000fe200078e0298 */
[----:B------:R-:W-:Y:S01]  /*0e30*/  SHF.L.U32 R17, R4, 0x3, RZ ;  /* 0x0000000304117819 */ /* 0x000fe200000006ff */
[----:B------:R-:W-:Y:S01]  /*0e40*/  IMAD R153, R8, 0x40, R9 ;  /* 0x0000004008997824 */ /* 0x000fe200078e0209 */
[----:B------:R-:W-:Y:S01]  /*0e50*/  LEA R2, R2, UR36, 0x1 ;  /* 0x0000002402027c11 */ /* 0x000fe2000f8e08ff */
[----:B------:R-:W-:-:S02]  /*0e60*/  IMAD.MOV.U32 R149, RZ, RZ, RZ ;  /* 0x000000ffff957224 */ /* 0x000fc400078e00ff */
[----:B------:R-:W-:Y:S01]  /*0e70*/  IMAD.MOV.U32 R16, RZ, RZ, RZ ;  /* 0x000000ffff107224 */ /* 0x000fe200078e00ff */
[----:B------:R-:W-:Y:S01]  /*0e80*/  UMOV UR39, URZ ;  /* 0x0000003f00277c82 */ /* 0x000fe20008000000 */
[----:B--2---:R-:W-:-:S07]  /*0e90*/  LOP3.LUT R144, R14, 0x1, RZ, 0xfc, !PT ;  /* 0x000000010e907812 */ /* 0x004fce00078efcff */
.L_x_8409:
[----:B---3-5:R-:W0:Y:S01]  /*0ea0*/  LDC.64 R4, c[0x0][0xc60] ;  /* 0x00031800ff047b82 */ /* 0x028e220000000a00 */
        /* <DEDUP_REMOVED lines=24> */
[----:B-1--4-:R-:W-:Y:S05]  /*1030*/  @P0 BRA `(.L_x_8376) ;  /* 0x0000000000240947 */ /* 0x012fea0003800000 */
        /* <DEDUP_REMOVED lines=8> */
[----:B--2---:R-:W-:-:S07]  /*10c0*/  IMAD.IADD R23, R6, 0x1, -R23 ;  /* 0x0000000106177824 */ /* 0x004fce00078e0a17 */
.L_x_8376:
[----:B-----5:R-:W-:Y:S01]  /*10d0*/  IMAD.IADD R23, R23, 0x1, -R0 ;  /* 0x0000000117177824 */ /* 0x020fe200078e0a00 */
[----:B------:R-:W-:Y:S01]  /*10e0*/  PLOP3.LUT P0, PT, PT, PT, PT, 0x80, 0x0 ;  /* 0x000000000000781c */ /* 0x000fe20003f0f070 */
[----:B------:R-:W-:Y:S01]  /*10f0*/  IMAD.MOV.U32 R147, RZ, RZ, R29 ;  /* 0x000000ffff937224 */ /* 0x000fe200078e001d */
[----:B------:R-:W-:Y:S01]  /*1100*/  CS2R R38, SRZ ;  /* 0x0000000000267805 */ /* 0x000fe2000001ff00 */
[C---:B------:R-:W-:Y:S01]  /*1110*/  VIADD R0, R23.reuse, 0x8f ;  /* 0x0000008f17007836 */ /* 0x040fe20000000000 */
[----:B------:R-:W-:Y:S01]  /*1120*/  ISETP.GE.AND P1, PT, R23, 0x1, PT ;  /* 0x000000011700780c */ /* 0x000fe20003f26270 */
[----:B------:R-:W-:Y:S01]  /*1130*/  IMAD.MOV.U32 R146, RZ, RZ, R30 ;  /* 0x000000ffff927224 */ /* 0x000fe200078e001e */
[----:B------:R-:W-:Y:S01]  /*1140*/  CS2R R34, SRZ ;  /* 0x0000000000227805 */ /* 0x000fe2000001ff00 */
[----:B------:R-:W-:Y:S01]  /*1150*/  IMAD.HI R0, R0, 0x38e38e39, RZ ;  /* 0x38e38e3900007827 */ /* 0x000fe200078e02ff */
[----:B------:R-:W-:Y:S02]  /*1160*/  CS2R R32, SRZ ;  /* 0x0000000000207805 */ /* 0x000fe4000001ff00 */
[----:B------:R-:W-:-:S02]  /*1170*/  CS2R R44, SRZ ;  /* 0x00000000002c7805 */ /* 0x000fc4000001ff00 */
[----:B------:R-:W-:Y:S02]  /*1180*/  CS2R R36, SRZ ;  /* 0x0000000000247805 */ /* 0x000fe4000001ff00 */
[----:B------:R-:W-:Y:S02]  /*1190*/  CS2R R42, SRZ ;  /* 0x00000000002a7805 */ /* 0x000fe4000001ff00 */
[----:B------:R-:W-:Y:S02]  /*11a0*/  SHF.R.U32.HI R3, RZ, 0x1f, R0 ;  /* 0x0000001fff037819 */ /* 0x000fe40000011600 */
[----:B------:R-:W-:Y:S02]  /*11b0*/  CS2R R48, SRZ ;  /* 0x0000000000307805 */ /* 0x000fe4000001ff00 */
[----:B------:R-:W-:Y:S02]  /*11c0*/  CS2R R46, SRZ ;  /* 0x00000000002e7805 */ /* 0x000fe4000001ff00 */
[----:B------:R-:W-:-:S02]  /*11d0*/  CS2R R40, SRZ ;  /* 0x0000000000287805 */ /* 0x000fc4000001ff00 */
[----:B------:R-:W-:Y:S01]  /*11e0*/  LEA.HI.SX32 R22, R0, R3, 0x1b ;  /* 0x0000000300167211 */ /* 0x000fe200078fdaff */
[----:B------:R-:W-:Y:S01]  /*11f0*/  IMAD.MOV.U32 R3, RZ, RZ, RZ ;  /* 0x000000ffff037224 */ /* 0x000fe200078e00ff */
        /* <DEDUP_REMOVED lines=12> */
[----:B0-----:R-:W-:Y:S01]  /*12c0*/  CS2R R6, SRZ ;  /* 0x0000000000067805 */ /* 0x001fe2000001ff00 */
[----:B------:R-:W-:Y:S01]  /*12d0*/  IMAD.MOV.U32 R8, RZ, RZ, RZ ;  /* 0x000000ffff087224 */ /* 0x000fe200078e00ff */
[----:B------:R-:W-:Y:S01]  /*12e0*/  CS2R R80, SRZ ;  /* 0x0000000000507805 */ /* 0x000fe2000001ff00 */
[----:B------:R-:W-:Y:S02]  /*12f0*/  IMAD.MOV.U32 R20, RZ, RZ, RZ ;  /* 0x000000ffff147224 */ /* 0x000fe400078e00ff */
[----:B------:R-:W-:Y:S02]  /*1300*/  IMAD.MOV.U32 R83, RZ, RZ, RZ ;  /* 0x000000ffff537224 */ /* 0x000fe400078e00ff */
[----:B------:R-:W-:Y:S01]  /*1310*/  IMAD.MOV.U32 R85, RZ, RZ, RZ ;  /* 0x000000ffff557224 */ /* 0x000fe200078e00ff */
[----:B------:R-:W-:Y:S06]  /*1320*/  @!P1 BRA `(.L_x_8377) ;  /* 0x0000008c00809947 */ /* 0x000fec0003800000 */
[----:B------:R-:W0:Y:S01]  /*1330*/  SHFL.IDX PT, R0, R151, RZ, 0x1f ;  /* 0x00001fff97007589 */ /* 0x000e2200000e0000 */
[----:B------:R-:W-:-:S04]  /*1340*/  UIADD3 UR6, UR36, 0x24300, URZ ;  /* 0x0002430024067890 */ /* 0x000fc8000fffe03f */
[----:B------:R-:W-:-:S06]  /*1350*/  ULOP3.LUT UP0, URZ, UR6, 0x9f, URZ, 0xc0, !UPT ;  /* 0x0000009f063f7892 */ /* 0x000fcc000f80c03f */
[----:B------:R-:W-:Y:S02]  /*1360*/  PLOP3.LUT P0, PT, PT, PT, UP0, 0x80, 0x0 ;  /* 0x000000000000781c */ /* 0x000fe40003f0f008 */
[----:B0-----:R-:W-:-:S13]  /*1370*/  R2UR UR38, R0 ;  /* 0x00000000002672ca */ /* 0x001fda00000e0000 */
[----:B------:R-:W-:-:S04]  /*1380*/  UIMAD.WIDE UR4, UR38, 0x55555556, URZ ;  /* 0x55555556260478a5 */ /* 0x000fc8000f8e023f */
[----:B------:R-:W-:-:S04]  /*1390*/  ULEA.HI UR5, UR5, UR5, URZ, 0x1 ;  /* 0x0000000505057291 */ /* 0x000fc8000f8f083f */
[----:B------:R-:W-:-:S04]  /*13a0*/  UIMAD UR40, UR5, -0x3, UR38 ;  /* 0xfffffffd052878a4 */ /* 0x000fc8000f8e0226 */
        /* <DEDUP_REMOVED lines=20> */
.L_x_8378:
[----:B------:R-:W-:Y:S02]  /*14f0*/  LEA.HI R0, R149, R149, RZ, 0x1 ;  /* 0x0000009595007211 */ /* 0x000fe400078f08ff */
[----:B------:R-:W-:Y:S02]  /*1500*/  ISETP.NE.AND P0, PT, R144, 0x3, PT ;  /* 0x000000039000780c */ /* 0x000fe40003f05270 */
[----:B------:R-:W-:-:S05]  /*1510*/  LOP3.LUT R0, R0, 0xfffffffe, RZ, 0xc0, !PT ;  /* 0xfffffffe00007812 */ /* 0x000fca00078ec0ff */
[----:B------:R-:W-:-:S05]  /*1520*/  IMAD.IADD R0, R149, 0x1, -R0 ;  /* 0x0000000195007824 */ /* 0x000fca00078e0a00 */
[----:B------:R-:W-:-:S04]  /*1530*/  SHF.L.U32 R0, R0, 0x1f, RZ ;  /* 0x0000001f00007819 */ /* 0x000fc800000006ff */
[----:B------:R-:W0:Y:S02]  /*1540*/  SYNCS.PHASECHK.TRANS64.TRYWAIT P1, [UR36+0x31c00], R0 ;  /* 0x031c0000ff0075a7 */ /* 0x000e240008020164 */
[----:B0-----:R-:W-:Y:S05]  /*1550*/  @!P1 BRA `(.L_x_8379) ;  /* 0x000000e800209947 */ /* 0x001fea0003800000 */
.L_x_8495:
[----:B------:R-:W-:Y:S05]  /*1560*/  @!P0 BRA `(.L_x_8380) ;  /* 0x0000000000048947 */ /* 0x000fea0003800000 */
[----:B------:R-:W-:Y:S01]  /*1570*/  BPT.TRAP 0x1 ;  /* 0x000000040000795c */ /* 0x000fe20000300000 */
.L_x_8380:
[----:B0-----:R-:W-:Y:S01]  /*1580*/  IMAD.U32 R0, RZ, RZ, UR39 ;  /* 0x00000027ff007e24 */ /* 0x001fe2000f8e00ff */
[----:B------:R-:W-:-:S04]  /*1590*/  SHF.L.U32 R3, R16, 0x1f, RZ ;  /* 0x0000001f10037819 */ /* 0x000fc800000006ff */
[----:B------:R-:W-:-:S04]  /*15a0*/  LEA R0, R0, UR36, 0x3 ;  /* 0x0000002400007c11 */ /* 0x000fc8000f8e18ff */
[----:B------:R0:W1:Y:S01]  /*15b0*/  SYNCS.PHASECHK.TRANS64.TRYWAIT P2, [R0+URZ+0x31c30], R3 ;  /* 0x031c3003000075a7 */ /* 0x000062000804017f */
[----:B------:R-:W-:Y:S05]  /*15c0*/  @!P0 BRA `(.L_x_8381) ;  /* 0x0000000000048947 */ /* 0x000fea0003800000 */
[----:B------:R-:W-:Y:S01]  /*15d0*/  BPT.TRAP 0x1 ;  /* 0x000000040000795c */ /* 0x000fe20000300000 */
.L_x_8381:
[----:B------:R-:W2:Y:S01]  /*15e0*/  S2R R4, SR_TID.X ;  /* 0x0000000000047919 */ /* 0x000ea20000002100 */
[----:B------:R-:W-:Y:S01]  /*15f0*/  IMAD.MOV.U32 R71, RZ, RZ, RZ ;  /* 0x000000ffff477224 */ /* 0x000fe200078e00ff */
[----:B--2---:R-:W-:Y:S01]  /*1600*/  LOP3.LUT P1, RZ, R4, 0x7f, RZ, 0xc0, !PT ;  /* 0x0000007f04ff7812 */ /* 0x004fe2000782c0ff */
[----:B-1----:R-:W-:-:S12]  /*1610*/  @P2 BRA `(.L_x_8382) ;  /* 0x0000000000082947 */ /* 0x002fd80003800000 */
[----:B------:R-:W1:Y:S02]  /*1620*/  SYNCS.PHASECHK.TRANS64.TRYWAIT P2, [R0+URZ+0x31c30], R3 ;  /* 0x031c3003000075a7 */ /* 0x000e64000804017f */
[----:B-1----:R-:W-:Y:S05]  /*1630*/  @!P2 BRA `(.L_x_8383) ;  /* 0x000000e80000a947 */ /* 0x002fea0003800000 */
.L_x_8382:
[----:B------:R-:W-:Y:S05]  /*1640*/  WARPSYNC.ALL ;  /* 0x0000000000007948 */ /* 0x000fea0003800000 */
[----:B------:R-:W-:Y:S01]  /*1650*/  UIADD3 UR4, UR36, 0x16a00, URZ ;  /* 0x00016a0024047890 */ /* 0x000fe2000fffe03f */
[----:B------:R-:W-:Y:S01]  /*1660*/  WARPGROUP.ARRIVE ;  /* 0x00000000000079c5 */ /* 0x000fe20000000000 */
[----:B------:R-:W-:Y:S01]  /*1670*/  ULEA UR40, UR40, UR36, 0xc ;  /* 0x0000002428287291 */ /* 0x000fe2000f8e603f */
[----:B------:R-:W-:Y:S01]  /*1680*/  P2R R20, PR, RZ, 0x1 ;  /* 0x00000001ff147803 */ /* 0x000fe20000000000 */
[----:B------:R-:W-:Y:S01]  /*1690*/  USHF.R.U32.HI UR4, URZ, 0x4, UR4 ;  /* 0x000000043f047899 */ /* 0x000fe20008011604 */
[----:B01----:R-:W-:Y:S01]  /*16a0*/  @!P1 VIADD R0, R0, 0x31c40 ;  /* 0x00031c4000009836 */ /* 0x003fe20000000000 */
        /* <DEDUP_REMOVED lines=9> */
[----:B------:R-:W-:Y:S01]  /*1740*/  UIADD3 UR6, UR26, 0x40, URZ ;  /* 0x000000401a067890 */ /* 0x000fe2000fffe03f */
[----:B------:R-:W-:-:S03]  /*1750*/  UMOV UR5, UR25 ;  /* 0x0000001900057c82 */ /* 0x000fc60008000000 */
[----:B------:R-:W-:Y:S01]  /*1760*/  UMOV UR4, UR24 ;  /* 0x0000001800047c82 */ /* 0x000fe20008000000 */
[----:B------:R-:W-:Y:S01]  /*1770*/  UMOV UR7, 0x80000020 ;  /* 0x8000002000077882 */ /* 0x000fe20000000000 */
[----:B------:R-:W-:Y:S01]  /*1780*/  HGMMA.64x16x16.F32.BF16 R96, gdesc[UR24], RZ, !UPT, gsb0 ;  /* 0x00200000186079f0 */ /* 0x000fe2000c0018ff */
        /* <DEDUP_REMOVED lines=321> */
[----:B------:R-:W3:Y:S01]  /*2ba0*/  MUFU.TANH R14, R14 ;  /* 0x0000000e000e7308 */ /* 0x000ee20000002400 */
[----:B------:R-:W-:Y:S01]  /*2bb0*/  UMOV UR23, 0x80000020 ;  /* 0x8000002000177882 */ /* 0x000fe20000000000 */
[----:B------:R-:W-:Y:S01]  /*2bc0*/  FMUL.FTZ R12, R93, UR6 ;  /* 0x000000065d0c7c20 */ /* 0x000fe20008410000 */
[----:B------:R-:W-:Y:S01]  /*2bd0*/  FMUL.FTZ R21, R94, UR6 ;  /* 0x000000065e157c20 */ /* 0x000fe20008410000 */
[----:B------:R-:W-:-:S04]  /*2be0*/  FMUL.FTZ R15, R95, UR6 ;  /* 0x000000065f0f7c20 */ /* 0x000fc80008410000 */
[----:B------:R-:W4:Y:S08]  /*2bf0*/  MUFU.TANH R65, R65 ;  /* 0x0000004100417308 */ /* 0x000f300000002400 */
[----:B------:R-:W5:Y:S08]  /*2c00*/  MUFU.TANH R67, R67 ;  /* 0x0000004300437308 */ /* 0x000f700000002400 */
[----:B------:R-:W5:Y:S08]  /*2c10*/  MUFU.TANH R69, R69 ;  /* 0x0000004500457308 */ /* 0x000f700000002400 */
[----:B------:R-:W5:Y:S08]  /*2c20*/  MUFU.TANH R10, R10 ;  /* 0x0000000a000a7308 */ /* 0x000f700000002400 */
        /* <DEDUP_REMOVED lines=15> */
[----:B------:R-:W-:-:S06]  /*2d20*/  FMUL.FTZ R85, R85, UR6 ;  /* 0x0000000655557c20 */ /* 0x000fcc0008410000 */
        /* <DEDUP_REMOVED lines=36> */
[----:B------:R-:W-:Y:S01]  /*2f70*/  FMUL.FTZ R56, R56, UR6 ;  /* 0x0000000638387c20 */ /* 0x000fe20008410000 */
[----:B------:R-:W-:Y:S01]  /*2f80*/  MUFU.TANH R72, R72 ;  /* 0x0000004800487308 */ /* 0x000fe20000002400 */
        /* <DEDUP_REMOVED lines=17> */
[----:B------:R-:W5:Y:S01]  /*30a0*/  MUFU.TANH R60, R60 ;  /* 0x0000003c003c7308 */ /* 0x000f620000002400 */
[----:B------:R-:W-:Y:S01]  /*30b0*/  FMUL.FTZ R48, R48, UR6 ;  /* 0x0000000630307c20 */ /* 0x000fe20008410000 */
[----:B------:R-:W-:Y:S01]  /*30c0*/  FMUL.FTZ R52, R52, UR6 ;  /* 0x0000000634347c20 */ /* 0x000fe20008410000 */
[C---:B------:R-:W-:Y:S01]  /*30d0*/  ISETP.GT.AND P2, PT, R6.reuse, RZ, PT ;  /* 0x000000ff0600720c */ /* 0x040fe20003f44270 */
[----:B------:R-:W-:Y:S01]  /*30e0*/  FMUL.FTZ R53, R53, UR6 ;  /* 0x0000000635357c20 */ /* 0x000fe20008410000 */
[C---:B------:R-:W-:Y:S01]  /*30f0*/  ISETP.GT.AND P6, PT, R6.reuse, 0x1, PT ;  /* 0x000000010600780c */ /* 0x040fe20003fc4270 */
[----:B------:R-:W-:Y:S01]  /*3100*/  FMUL.FTZ R55, R55, UR6 ;  /* 0x0000000637377c20 */ /* 0x000fe20008410000 */
[C---:B------:R-:W-:Y:S01]  /*3110*/  ISETP.GT.AND P4, PT, R6.reuse, 0x9, PT ;  /* 0x000000090600780c */ /* 0x040fe20003f84270 */
[----:B------:R-:W5:Y:S01]  /*3120*/  MUFU.TANH R76, R76 ;  /* 0x0000004c004c7308 */ /* 0x000f620000002400 */
[----:B------:R-:W-:-:S02]  /*3130*/  ISETP.GT.AND P3, PT, R6, 0x10, PT ;  /* 0x000000100600780c */ /* 0x000fc40003f64270 */
[----:B------:R-:W-:Y:S02]  /*3140*/  ISETP.GT.AND P5, PT, R6, 0x8, PT ;  /* 0x000000080600780c */ /* 0x000fe40003fa4270 */
[----:B0-----:R-:W-:Y:S02]  /*3150*/  FSEL R57, R4, -INF , P2 ;  /* 0xff80000004397808 */ /* 0x001fe40001000000 */
[----:B-1----:R-:W-:Y:S01]  /*3160*/  FSEL R8, R8, -INF , P6 ;  /* 0xff80000008087808 */ /* 0x002fe20003000000 */
[----:B------:R-:W0:Y:S01]  /*3170*/  MUFU.TANH R86, R86 ;  /* 0x0000005600567308 */ /* 0x000e220000002400 */
[----:B--2---:R-:W-:Y:S02]  /*3180*/  FSEL R63, R9, -INF , P4 ;  /* 0xff800000093f7808 */ /* 0x004fe40002000000 */
[----:B---3--:R-:W-:Y:S02]  /*3190*/  FSEL R9, R14, -INF , P3 ;  /* 0xff8000000e097808 */ /* 0x008fe40001800000 */
[----:B------:R-:W-:-:S02]  /*31a0*/  FSEL R59, R7, -INF , P5 ;  /* 0xff800000073b7808 */ /* 0x000fc40002800000 */
[----:B------:R-:W-:Y:S01]  /*31b0*/  FMNMX.FTZ R14, R57, R8, !PT ;  /* 0x00000008390e7209 */ /* 0x000fe20007810000 */
[----:B------:R-:W1:Y:S01]  /*31c0*/  MUFU.TANH R87, R87 ;  /* 0x0000005700577308 */ /* 0x000e620000002400 */
[----:B------:R-:W-:Y:S02]  /*31d0*/  FSEL R3, R3, -INF , P2 ;  /* 0xff80000003037808 */ /* 0x000fe40001000000 */
[----:B------:R-:W-:Y:S02]  /*31e0*/  FMNMX.FTZ R14, R59, R14, !PT ;  /* 0x0000000e3b0e7209 */ /* 0x000fe40007810000 */
[----:B------:R-:W-:Y:S02]  /*31f0*/  ISETP.GT.AND P2, PT, R6, 0x11, PT ;  /* 0x000000110600780c */ /* 0x000fe40003f44270 */
[----:B----4-:R-:W-:Y:S01]  /*3200*/  FSEL R65, R65, -INF , P3 ;  /* 0xff80000041417808 */ /* 0x010fe20001800000 */
[----:B------:R-:W2:Y:S01]  /*3210*/  MUFU.TANH R48, R48 ;  /* 0x0000003000307308 */ /* 0x000ea20000002400 */
[----:B------:R-:W-:-:S02]  /*3220*/  FMNMX.FTZ R14, R63, R14, !PT ;  /* 0x0000000e3f0e7209 */ /* 0x000fc40007810000 */
[----:B------:R-:W-:Y:S02]  /*3230*/  FSEL R4, R5, -INF , P6 ;  /* 0xff80000005047808 */ /* 0x000fe40003000000 */
[C---:B------:R-:W-:Y:S02]  /*3240*/  ISETP.GT.AND P6, PT, R6.reuse, 0x18, PT ;  /* 0x000000180600780c */ /* 0x040fe40003fc4270 */
[----:B-----5:R-:W-:Y:S01]  /*3250*/  FSEL R67, R67, -INF , P2 ;  /* 0xff80000043437808 */ /* 0x020fe20001000000 */
[----:B------:R-:W3:Y:S01]  /*3260*/  MUFU.TANH R58, R58 ;  /* 0x0000003a003a7308 */ /* 0x000ee20000002400 */
[----:B------:R-:W-:Y:S02]  /*3270*/  FMNMX.FTZ R14, R65, R14, !PT ;  /* 0x0000000e410e7209 */ /* 0x000fe40007810000 */
[----:B------:R-:W-:Y:S02]  /*3280*/  FSEL R5, R11, -INF , P5 ;  /* 0xff8000000b057808 */ /* 0x000fe40002800000 */
[----:B------:R-:W-:-:S02]  /*3290*/  ISETP.GT.AND P5, PT, R6, 0x19, PT ;  /* 0x000000190600780c */ /* 0x000fc40003fa4270 */
[----:B------:R-:W-:Y:S01]  /*32a0*/  FSEL R69, R69, -INF , P6 ;  /* 0xff80000045457808 */ /* 0x000fe20003000000 */
[----:B------:R-:W-:Y:S02]  /*32b0*/  WARPGROUP.DEPBAR.LE gsb0, 0x0 ;  /* 0x00008000000079c5 */ /* 0x000fe40000010000 */
[----:B------:R-:W-:Y:S01]  /*32c0*/  WARPGROUP.ARRIVE ;  /* 0x00000000000079c5 */ /* 0x000fe20000000000 */
[----:B------:R-:W-:Y:S01]  /*32d0*/  FMNMX.FTZ R14, R67, R14, !PT ;  /* 0x0000000e430e7209 */ /* 0x000fe20007810000 */
[----:B------:R-:W-:Y:S01]  /*32e0*/  FMUL.FTZ R93, R42, UR6 ;  /* 0x000000062a5d7c20 */ /* 0x000fe20008410000 */
[----:B------:R-:W-:Y:S01]  /*32f0*/  FSEL R7, R10, -INF , P4 ;  /* 0xff8000000a077808 */ /* 0x000fe20002000000 */
[----:B------:R4:W-:Y:S01]  /*3300*/  MUFU.TANH R42, R54 ;  /* 0x00000036002a7308 */ /* 0x0009e20000002400 */
[----:B------:R-:W-:Y:S01]  /*3310*/  ISETP.GT.AND P4, PT, R6, 0x20, PT ;  /* 0x000000200600780c */ /* 0x000fe20003f84270 */
[----:B------:R-:W-:Y:S01]  /*3320*/  HGMMA.64x16x16.F32.BF16 R32, gdesc[UR20], R32, gsb0 ;  /* 0x00200000142079f0 */ /* 0x000fe20008001820 */
[----:B------:R-:W-:Y:S01]  /*3330*/  FSEL R73, R12, -INF , P5 ;  /* 0xff8000000c497808 */ /* 0x000fe20002800000 */
[----:B------:R-:W-:Y:S01]  /*3340*/  UIADD3 UR22, UR26, 0x682, URZ ;  /* 0x000006821a167890 */ /* 0x000fe2000fffe03f */
[----:B------:R-:W-:Y:S01]  /*3350*/  FMNMX.FTZ R14, R69, R14, !PT ;  /* 0x0000000e450e7209 */ /* 0x000fe20007810000 */
[----:B------:R-:W-:Y:S01]  /*3360*/  FMUL.FTZ R41, R41, UR6 ;  /* 0x0000000629297c20 */ /* 0x000fe20008410000 */
[----:B------:R-:W-:Y:S01]  /*3370*/  ISETP.GT.AND P3, PT, R6, 0x21, PT ;  /* 0x000000210600780c */ /* 0x000fe20003f64270 */
[----:B------:R-:W-:Y:S01]  /*3380*/  UMOV UR23, 0x80000020 ;  /* 0x8000002000177882 */ /* 0x000fe20000000000 */
[----:B------:R-:W-:Y:S01]  /*3390*/  FSEL R79, R64, -INF , P4 ;  /* 0xff800000404f7808 */ /* 0x000fe20002000000 */
[----:B------:R5:W-:Y:S01]  /*33a0*/  MUFU.TANH R10, R41 ;  /* 0x00000029000a7308 */ /* 0x000be20000002400 */
[----:B------:R-:W-:Y:S01]  /*33b0*/  FMNMX.FTZ R14, R73, R14, !PT ;  /* 0x0000000e490e7209 */ /* 0x000fe20007810000 */
[----:B------:R-:W-:Y:S01]  /*33c0*/  FMUL.FTZ R135, R45, UR6 ;  /* 0x000000062d877c20 */ /* 0x000fe20008410000 */
[----:B------:R-:W-:Y:S01]  /*33d0*/  FSEL R11, R13, -INF , P2 ;  /* 0xff8000000d0b7808 */ /* 0x000fe20001000000 */
[----:B------:R-:W-:Y:S01]  /*33e0*/  FMUL.FTZ R51, R43, UR6 ;  /* 0x000000062b337c20 */ /* 0x000fe20008410000 */
[----:B------:R-:W-:Y:S01]  /*33f0*/  ISETP.GT.AND P2, PT, R6, 0x28, PT ;  /* 0x000000280600780c */ /* 0x000fe20003f44270 */
[----:B------:R-:W-:Y:S01]  /*3400*/  FMUL.FTZ R49, R40, UR6 ;  /* 0x0000000628317c20 */ /* 0x000fe20008410000 */
[----:B------:R-:W-:Y:S01]  /*3410*/  FSEL R81, R81, -INF , P3 ;  /* 0xff80000051517808 */ /* 0x000fe20001800000 */
[----:B------:R-:W-:Y:S01]  /*3420*/  FMUL.FTZ R97, R47, UR6 ;  /* 0x000000062f617c20 */ /* 0x000fe20008410000 */
[----:B------:R-:W-:Y:S01]  /*3430*/  FMNMX.FTZ R14, R79, R14, !PT ;  /* 0x0000000e4f0e7209 */ /* 0x000fe20007810000 */
[----:B------:R-:W-:Y:S01]  /*3440*/  FMUL.FTZ R95, R46, UR6 ;  /* 0x000000062e5f7c20 */ /* 0x000fe20008410000 */
[----:B------:R-:W-:Y:S01]  /*3450*/  FSEL R13, R21, -INF , P6 ;  /* 0xff800000150d7808 */ /* 0x000fe20003000000 */
[----:B------:R0:W-:Y:S01]  /*3460*/  MUFU.TANH R46, R49 ;  /* 0x00000031002e7308 */ /* 0x0001e20000002400 */
[----:B------:R-:W-:Y:S01]  /*3470*/  ISETP.GT.AND P6, PT, R6, 0x29, PT ;  /* 0x000000290600780c */ /* 0x000fe20003fc4270 */
[----:B------:R-:W-:Y:S01]  /*3480*/  FMUL.FTZ R133, R44, UR6 ;  /* 0x000000062c857c20 */ /* 0x000fe20008410000 */
[----:B------:R-:W-:-:S02]  /*3490*/  FSEL R83, R83, -INF , P2 ;  /* 0xff80000053537808 */ /* 0x000fc40001000000 */
[----:B------:R-:W-:Y:S02]  /*34a0*/  FMNMX.FTZ R14, R81, R14, !PT ;  /* 0x0000000e510e7209 */ /* 0x000fe40007810000 */
[----:B------:R-:W-:Y:S01]  /*34b0*/  FSEL R15, R15, -INF , P5 ;  /* 0xff8000000f0f7808 */ /* 0x000fe20002800000 */
[----:B------:R-:W3:Y:S01]  /*34c0*/  MUFU.TANH R88, R88 ;  /* 0x0000005800587308 */ /* 0x000ee20000002400 */
[----:B------:R-:W-:Y:S02]  /*34d0*/  ISETP.GT.AND P5, PT, R6, 0x30, PT ;  /* 0x000000300600780c */ /* 0x000fe40003fa4270 */
[----:B------:R-:W-:Y:S02]  /*34e0*/  FSEL R85, R85, -INF , P6 ;  /* 0xff80000055557808 */ /* 0x000fe40003000000 */
[----:B----4-:R-:W-:Y:S02]  /*34f0*/  FMNMX.FTZ R54, R83, R14, !PT ;  /* 0x0000000e53367209 */ /* 0x010fe40007810000 */
[----:B------:R-:W-:Y:S01]  /*3500*/  FSEL R21, R68, -INF , P4 ;  /* 0xff80000044157808 */ /* 0x000fe20002000000 */
[----:B------:R-:W4:Y:S01]  /*3510*/  MUFU.TANH R61, R61 ;  /* 0x0000003d003d7308 */ /* 0x000f220000002400 */
[----:B------:R-:W-:-:S02]  /*3520*/  ISETP.GT.AND P4, PT, R6, 0x31, PT ;  /* 0x000000310600780c */ /* 0x000fc40003f84270 */
[----:B------:R-:W-:Y:S02]  /*3530*/  FSEL R91, R91, -INF , P5 ;  /* 0xff8000005b5b7808 */ /* 0x000fe40002800000 */
[----:B------:R-:W-:Y:S02]  /*3540*/  FMNMX.FTZ R54, R85, R54, !PT ;  /* 0x0000003655367209 */ /* 0x000fe40007810000 */
[----:B-----5:R-:W-:Y:S01]  /*3550*/  FSEL R41, R66, -INF , P3 ;  /* 0xff80000042297808 */ /* 0x020fe20001800000 */
[----:B------:R5:W-:Y:S01]  /*3560*/  MUFU.TANH R12, R51 ;  /* 0x00000033000c7308 */ /* 0x000be20000002400 */
[----:B------:R-:W-:Y:S02]  /*3570*/  ISETP.GT.AND P3, PT, R6, 0x38, PT ;  /* 0x000000380600780c */ /* 0x000fe40003f64270 */
[----:B------:R-:W-:Y:S02]  /*3580*/  FSEL R103, R70, -INF , P4 ;  /* 0xff80000046677808 */ /* 0x000fe40002000000 */
[----:B------:R-:W-:-:S02]  /*3590*/  FMNMX.FTZ R54, R91, R54, !PT ;  /* 0x000000365b367209 */ /* 0x000fc40007810000 */
[----:B------:R-:W-:Y:S01]  /*35a0*/  FSEL R45, R80, -INF , P6 ;  /* 0xff800000502d7808 */ /* 0x000fe20003000000 */
[----:B------:R-:W-:Y:S02]  /*35b0*/  WARPGROUP.DEPBAR.LE gsb0, 0x0 ;  /* 0x00008000000079c5 */ /* 0x000fe40000010000 */
[----:B------:R-:W-:Y:S01]  /*35c0*/  WARPGROUP.ARRIVE ;  /* 0x00000000000079c5 */ /* 0x000fe20000000000 */
[----:B------:R-:W-:Y:S01]  /*35d0*/  FSEL R43, R82, -INF , P2 ;  /* 0xff800000522b7808 */ /* 0x000fe20001000000 */
[----:B------:R-:W4:Y:S01]  /*35e0*/  MUFU.TANH R52, R52 ;  /* 0x0000003400347308 */ /* 0x000f220000002400 */
[C---:B------:R-:W-:Y:S01]  /*35f0*/  ISETP.GT.AND P6, PT, R6.reuse, 0x40, PT ;  /* 0x000000400600780c */ /* 0x040fe20003fc4270 */
[----:B------:R-:W-:Y:S01]  /*3600*/  FMUL.FTZ R14, R33, UR6 ;  /* 0x00000006210e7c20 */ /* 0x000fe20008410000 */
[----:B------:R-:W-:Y:S01]  /*3610*/  ISETP.GT.AND P2, PT, R6, 0x39, PT ;  /* 0x000000390600780c */ /* 0x000fe20003f44270 */
[----:B------:R-:W-:Y:S01]  /*3620*/  HGMMA.64x16x16.F32.BF16 R24, gdesc[UR20], R24, gsb0 ;  /* 0x00200000141879f0 */ /* 0x000fe20008001818 */
[----:B------:R-:W-:Y:S01]  /*3630*/  FSEL R109, R74, -INF , P3 ;  /* 0xff8000004a6d7808 */ /* 0x000fe20001800000 */
[----:B------:R-:W-:Y:S01]  /*3640*/  FMUL.FTZ R32, R32, UR6 ;  /* 0x0000000620207c20 */ /* 0x000fe20008410000 */
[----:B------:R-:W-:Y:S01]  /*3650*/  FMNMX.FTZ R54, R103, R54, !PT ;  /* 0x0000003667367209 */ /* 0x000fe20007810000 */
[----:B------:R-:W4:Y:S01]  /*3660*/  MUFU.TANH R62, R62 ;  /* 0x0000003e003e7308 */ /* 0x000f220000002400 */
[----:B------:R-:W-:Y:S01]  /*3670*/  FSEL R113, R56, -INF , P6 ;  /* 0xff80000038717808 */ /* 0x000fe20003000000 */
[----:B------:R-:W-:Y:S01]  /*3680*/  FMUL.FTZ R36, R36, UR6 ;  /* 0x0000000624247c20 */ /* 0x000fe20008410000 */
[----:B------:R-:W-:Y:S01]  /*3690*/  FSEL R111, R72, -INF , P2 ;  /* 0xff800000486f7808 */ /* 0x000fe20001000000 */
[----:B------:R-:W-:Y:S01]  /*36a0*/  FMUL.FTZ R34, R34, UR6 ;  /* 0x0000000622227c20 */ /* 0x000fe20008410000 */
[----:B------:R-:W-:Y:S01]  /*36b0*/  FMNMX.FTZ R56, R109, R54, !PT ;  /* 0x000000366d387209 */ /* 0x000fe20007810000 */
[----:B------:R-:W-:Y:S01]  /*36c0*/  FMUL.FTZ R54, R35, UR6 ;  /* 0x0000000623367c20 */ /* 0x000fe20008410000 */
[----:B------:R-:W-:Y:S01]  /*36d0*/  FSEL R47, R84, -INF , P5 ;  /* 0xff800000542f7808 */ /* 0x000fe20002800000 */
[----:B------:R1:W4:Y:S01]  /*36e0*/  MUFU.TANH R40, R53 ;  /* 0x0000003500287308 */ /* 0x0003220000002400 */
[----:B------:R-:W-:Y:S01]  /*36f0*/  ISETP.GT.AND P5, PT, R6, 0x41, PT ;  /* 0x000000410600780c */ /* 0x000fe20003fa4270 */
[----:B------:R-:W-:Y:S01]  /*3700*/  FMUL.FTZ R38, R38, UR6 ;  /* 0x0000000626267c20 */ /* 0x000fe20008410000 */
[----:B------:R-:W-:Y:S01]  /*3710*/  FMNMX.FTZ R56, R111, R56, !PT ;  /* 0x000000386f387209 */ /* 0x000fe20007810000 */
[----:B------:R-:W-:Y:S01]  /*3720*/  IMAD.U32 R74, RZ, RZ, UR7 ;  /* 0x00000007ff4a7e24 */ /* 0x000fe2000f8e00ff */
[----:B0-----:R-:W-:-:S02]  /*3730*/  FSEL R49, R75, -INF , P4 ;  /* 0xff8000004b317808 */ /* 0x001fc40002000000 */
[----:B------:R-:W-:Y:S01]  /*3740*/  ISETP.GT.AND P4, PT, R6, 0x48, PT ;  /* 0x000000480600780c */ /* 0x000fe20003f84270 */
[----:B------:R-:W0:Y:S01]  /*3750*/  MUFU.TANH R89, R89 ;  /* 0x0000005900597308 */ /* 0x000e220000002400 */
[----:B------:R-:W-:Y:S02]  /*3760*/  FSEL R115, R77, -INF , P5 ;  /* 0xff8000004d737808 */ /* 0x000fe40002800000 */
[----:B------:R-:W-:Y:S02]  /*3770*/  FMNMX.FTZ R56, R113, R56, !PT ;  /* 0x0000003871387209 */ /* 0x000fe40007810000 */
[----:B-----5:R-:W-:Y:S02]  /*3780*/  FSEL R51, R78, -INF , P3 ;  /* 0xff8000004e337808 */ /* 0x020fe40001800000 */
[----:B------:R-:W-:Y:S01]  /*3790*/  ISETP.GT.AND P3, PT, R6, 0x49, PT ;  /* 0x000000490600780c */ /* 0x000fe20003f64270 */
[----:B------:R5:W-:Y:S01]  /*37a0*/  MUFU.TANH R44, R55 ;  /* 0x00000037002c7308 */ /* 0x000be20000002400 */
[----:B------:R-:W-:-:S02]  /*37b0*/  FSEL R117, R60, -INF , P4 ;  /* 0xff8000003c757808 */ /* 0x000fc40002000000 */
[----:B------:R-:W-:Y:S02]  /*37c0*/  FMNMX.FTZ R56, R115, R56, !PT ;  /* 0x0000003873387209 */ /* 0x000fe40007810000 */
[----:B-1----:R-:W-:Y:S02]  /*37d0*/  FSEL R53, R76, -INF , P2 ;  /* 0xff8000004c357808 */ /* 0x002fe40001000000 */
[----:B------:R-:W-:Y:S01]  /*37e0*/  ISETP.GT.AND P2, PT, R6, 0x50, PT ;  /* 0x000000500600780c */ /* 0x000fe20003f44270 */
[----:B------:R-:W1:Y:S01]  /*37f0*/  MUFU.TANH R50, R50 ;  /* 0x0000003200327308 */ /* 0x000e620000002400 */
[----:B------:R-:W-:Y:S02]  /*3800*/  FSEL R119, R86, -INF , P3 ;  /* 0xff80000056777808 */ /* 0x000fe40001800000 */
[----:B------:R-:W-:Y:S02]  /*3810*/  FMNMX.FTZ R56, R117, R56, !PT ;  /* 0x0000003875387209 */ /* 0x000fe40007810000 */
[----:B-----5:R-:W-:-:S02]  /*3820*/  FSEL R55, R87, -INF , P6 ;  /* 0xff80000057377808 */ /* 0x020fc40003000000 */
[----:B------:R-:W-:Y:S01]  /*3830*/  ISETP.GT.AND P6, PT, R6, 0x51, PT ;  /* 0x000000510600780c */ /* 0x000fe20003fc4270 */
[----:B------:R-:W5:Y:S01]  /*3840*/  MUFU.TANH R133, R133 ;  /* 0x0000008500857308 */ /* 0x000f620000002400 */
[----:B--2---:R-:W-:Y:S01]  /*3850*/  FSEL R121, R48, -INF , P2 ;  /* 0xff80000030797808 */ /* 0x004fe20001000000 */
[----:B------:R-:W-:Y:S01]  /*3860*/  FMUL.FTZ R48, R37, UR6 ;  /* 0x0000000625307c20 */ /* 0x000fe20008410000 */
[----:B------:R-:W-:Y:S02]  /*3870*/  FMNMX.FTZ R56, R119, R56, !PT ;  /* 0x0000003877387209 */ /* 0x000fe40007810000 */
[----:B---3--:R-:W-:Y:S02]  /*3880*/  FSEL R33, R58, -INF , P5 ;  /* 0xff8000003a217808 */ /* 0x008fe40002800000 */
[----:B------:R-:W-:Y:S01]  /*3890*/  ISETP.GT.AND P5, PT, R6, 0x58, PT ;  /* 0x000000580600780c */ /* 0x000fe20003fa4270 */
[----:B------:R-:W2:Y:S01]  /*38a0*/  MUFU.TANH R135, R135 ;  /* 0x0000008700877308 */ /* 0x000ea20000002400 */
[----:B------:R-:W-:Y:S01]  /*38b0*/  FSEL R123, R88, -INF , P6 ;  /* 0xff800000587b7808 */ /* 0x000fe20003000000 */
[----:B------:R-:W-:-:S02]  /*38c0*/  WARPGROUP.DEPBAR.LE gsb0, 0x0 ;  /* 0x00008000000079c5 */ /* 0x000fc40000010000 */
[----:B------:R-:W-:Y:S01]  /*38d0*/  FMNMX.FTZ R56, R121, R56, !PT ;  /* 0x0000003879387209 */ /* 0x000fe20007810000 */
[----:B------:R-:W-:Y:S01]  /*38e0*/  FMUL.FTZ R24, R24, UR6 ;  /* 0x0000000618187c20 */ /* 0x000fe20008410000 */
[----:B----4-:R-:W-:Y:S01]  /*38f0*/  FSEL R61, R61, -INF , P4 ;  /* 0xff8000003d3d7808 */ /* 0x010fe20002000000 */
[----:B------:R-:W-:Y:S01]  /*3900*/  FMUL.FTZ R28, R28, UR6 ;  /* 0x000000061c1c7c20 */ /* 0x000fe20008410000 */
[----:B------:R-:W-:Y:S01]  /*3910*/  ISETP.GT.AND P4, PT, R6, 0x59, PT ;  /* 0x000000590600780c */ /* 0x000fe20003f84270 */
[----:B------:R-:W3:Y:S01]  /*3920*/  MUFU.TANH R93, R93 ;  /* 0x0000005d005d7308 */ /* 0x000ee20000002400 */
[----:B------:R-:W-:Y:S01]  /*3930*/  FSEL R125, R52, -INF , P5 ;  /* 0xff800000347d7808 */ /* 0x000fe20002800000 */
[----:B------:R-:W-:Y:S01]  /*3940*/  FMUL.FTZ R29, R29, UR6 ;  /* 0x000000061d1d7c20 */ /* 0x000fe20008410000 */
[----:B------:R-:W-:Y:S02]  /*3950*/  FMNMX.FTZ R56, R123, R56, !PT ;  /* 0x000000387b387209 */ /* 0x000fe40007810000 */
[----:B------:R-:W-:-:S02]  /*3960*/  FSEL R35, R62, -INF , P3 ;  /* 0xff8000003e237808 */ /* 0x000fc40001800000 */
[----:B------:R-:W-:Y:S01]  /*3970*/  ISETP.GT.AND P3, PT, R6, 0x60, PT ;  /* 0x000000600600780c */ /* 0x000fe20003f64270 */
[----:B------:R-:W4:Y:S01]  /*3980*/  MUFU.TANH R32, R32 ;  /* 0x0000002000207308 */ /* 0x000f220000002400 */
[----:B------:R-:W-:Y:S01]  /*3990*/  FSEL R127, R40, -INF , P4 ;  /* 0xff800000287f7808 */ /* 0x000fe20002000000 */
[----:B------:R-:W-:Y:S01]  /*39a0*/  FMUL.FTZ R40, R39, UR6 ;  /* 0x0000000627287c20 */ /* 0x000fe20008410000 */
[----:B------:R-:W-:Y:S02]  /*39b0*/  FMNMX.FTZ R56, R125, R56, !PT ;  /* 0x000000387d387209 */ /* 0x000fe40007810000 */
[----:B0-----:R-:W-:Y:S02]  /*39c0*/  FSEL R77, R89, -INF , P2 ;  /* 0xff800000594d7808 */ /* 0x001fe40001000000 */
[----:B------:R-:W-:Y:S01]  /*39d0*/  ISETP.GT.AND P2, PT, R6, 0x61, PT ;  /* 0x000000610600780c */ /* 0x000fe20003f44270 */
[----:B------:R-:W0:Y:S01]  /*39e0*/  MUFU.TANH R14, R14 ;  /* 0x0000000e000e7308 */ /* 0x000e220000002400 */
[----:B------:R-:W-:-:S02]  /*39f0*/  FSEL R129, R46, -INF , P3 ;  /* 0xff8000002e817808 */ /* 0x000fc40001800000 */
[----:B------:R-:W-:Y:S02]  /*3a00*/  FMNMX.FTZ R56, R127, R56, !PT ;  /* 0x000000387f387209 */ /* 0x000fe40007810000 */
[----:B-1----:R-:W-:Y:S02]  /*3a10*/  FSEL R87, R50, -INF , P6 ;  /* 0xff80000032577808 */ /* 0x002fe40003000000 */
[----:B------:R-:W-:Y:S01]  /*3a20*/  ISETP.GT.AND P6, PT, R6, 0x68, PT ;  /* 0x000000680600780c */ /* 0x000fe20003fc4270 */
[----:B------:R-:W1:Y:S01]  /*3a30*/  MUFU.TANH R95, R95 ;  /* 0x0000005f005f7308 */ /* 0x000e620000002400 */
[----:B------:R-:W-:Y:S01]  /*3a40*/  FSEL R131, R10, -INF , P2 ;  /* 0xff8000000a837808 */ /* 0x000fe20001000000 */
[----:B------:R-:W-:Y:S01]  /*3a50*/  FMUL.FTZ R10, R25, UR6 ;  /* 0x00000006190a7c20 */ /* 0x000fe20008410000 */
[----:B------:R-:W-:Y:S02]  /*3a60*/  FMNMX.FTZ R56, R129, R56, !PT ;  /* 0x0000003881387209 */ /* 0x000fe40007810000 */
[----:B------:R-:W-:-:S02]  /*3a70*/  FSEL R37, R42, -INF , P5 ;  /* 0xff8000002a257808 */ /* 0x000fc40002800000 */
[----:B------:R-:W-:Y:S01]  /*3a80*/  ISETP.GT.AND P5, PT, R6, 0x69, PT ;  /* 0x000000690600780c */ /* 0x000fe20003fa4270 */
[----:B------:R-:W1:Y:S01]  /*3a90*/  MUFU.TANH R36, R36 ;  /* 0x0000002400247308 */ /* 0x000e620000002400 */
[----:B-----5:R-:W-:Y:S02]  /*3aa0*/  FSEL R133, R133, -INF , P6 ;  /* 0xff80000085857808 */ /* 0x020fe40003000000 */
[----:B------:R-:W-:Y:S02]  /*3ab0*/  FMNMX.FTZ R56, R131, R56, !PT ;  /* 0x0000003883387209 */ /* 0x000fe40007810000 */
[----:B------:R-:W-:Y:S02]  /*3ac0*/  FSEL R89, R44, -INF , P4 ;  /* 0xff8000002c597808 */ /* 0x000fe40002000000 */
[----:B------:R-:W-:Y:S01]  /*3ad0*/  ISETP.GT.AND P4, PT, R6, 0x70, PT ;  /* 0x000000700600780c */ /* 0x000fe20003f84270 */
[----:B------:R-:W5:Y:S01]  /*3ae0*/  MUFU.TANH R97, R97 ;  /* 0x0000006100617308 */ /* 0x000f620000002400 */
[----:B--2---:R-:W-:-:S02]  /*3af0*/  FSEL R135, R135, -INF , P5 ;  /* 0xff80000087877808 */ /* 0x004fc40002800000 */
[----:B------:R-:W-:Y:S02]  /*3b00*/  FMNMX.FTZ R56, R133, R56, !PT ;  /* 0x0000003885387209 */ /* 0x000fe40007810000 */
[----:B---3--:R-:W-:Y:S02]  /*3b10*/  FSEL R93, R93, -INF , P3 ;  /* 0xff8000005d5d7808 */ /* 0x008fe40001800000 */
[----:B------:R-:W-:Y:S01]  /*3b20*/  ISETP.GT.AND P3, PT, R6, 0x71, PT ;  /* 0x000000710600780c */ /* 0x000fe20003f64270 */
[----:B------:R-:W2:Y:S01]  /*3b30*/  MUFU.TANH R48, R48 ;  /* 0x0000003000307308 */ /* 0x000ea20000002400 */
[----:B----4-:R-:W-:Y:S01]  /*3b40*/  FSEL R137, R32, -INF , P4 ;  /* 0xff80000020897808 */ /* 0x010fe20002000000 */
[----:B------:R-:W-:Y:S01]  /*3b50*/  FMUL.FTZ R32, R31, UR6 ;  /* 0x000000061f207c20 */ /* 0x000fe20008410000 */
[----:B------:R-:W-:Y:S02]  /*3b60*/  FMNMX.FTZ R56, R135, R56, !PT ;  /* 0x0000003887387209 */ /* 0x000fe40007810000 */
[----:B------:R-:W-:-:S02]  /*3b70*/  FSEL R25, R12, -INF , P2 ;  /* 0xff8000000c197808 */ /* 0x000fc40001000000 */
[----:B------:R-:W-:Y:S01]  /*3b80*/  ISETP.GT.AND P2, PT, R6, 0x78, PT ;  /* 0x000000780600780c */ /* 0x000fe20003f44270 */
[----:B------:R-:W3:Y:S01]  /*3b90*/  MUFU.TANH R34, R34 ;  /* 0x0000002200227308 */ /* 0x000ee20000002400 */
[----:B0-----:R-:W-:Y:S02]  /*3ba0*/  FSEL R139, R14, -INF , P3 ;  /* 0xff8000000e8b7808 */ /* 0x001fe40001800000 */
[----:B------:R-:W-:Y:S02]  /*3bb0*/  FMNMX.FTZ R56, R137, R56, !PT ;  /* 0x0000003889387209 */ /* 0x000fe40007810000 */
[----:B-1----:R-:W-:Y:S02]  /*3bc0*/  FSEL R95, R95, -INF , P6 ;  /* 0xff8000005f5f7808 */ /* 0x002fe40003000000 */
[----:B------:R-:W-:Y:S01]  /*3bd0*/  ISETP.GT.AND P6, PT, R6, 0x79, PT ;  /* 0x000000790600780c */ /* 0x000fe20003fc4270 */
[----:B------:R-:W0:Y:S01]  /*3be0*/  MUFU.TANH R24, R24 ;  /* 0x0000001800187308 */ /* 0x000e220000002400 */
[----:B------:R-:W-:Y:S01]  /*3bf0*/  FSEL R141, R36, -INF , P2 ;  /* 0xff800000248d7808 */ /* 0x000fe20001000000 */
[----:B------:R-:W-:Y:S01]  /*3c00*/  FMUL.FTZ R36, R26, UR6 ;  /* 0x000000061a247c20 */ /* 0x000fe20008410000 */
[----:B------:R-:W-:-:S02]  /*3c10*/  FMNMX.FTZ R56, R139, R56, !PT ;  /* 0x000000388b387209 */ /* 0x000fc40007810000 */
[----:B-----5:R-:W-:Y:S02]  /*3c20*/  FSEL R97, R97, -INF , P5 ;  /* 0xff80000061617808 */ /* 0x020fe40002800000 */
[----:B------:R-:W-:Y:S01]  /*3c30*/  ISETP.GT.AND P5, PT, R6, 0x80, PT ;  /* 0x000000800600780c */ /* 0x000fe20003fa4270 */
[----:B------:R-:W1:Y:S01]  /*3c40*/  MUFU.TANH R54, R54 ;  /* 0x0000003600367308 */ /* 0x000e620000002400 */
[----:B--2---:R-:W-:Y:S02]  /*3c50*/  FSEL R143, R48, -INF , P6 ;  /* 0xff800000308f7808 */ /* 0x004fe40003000000 */
[----:B------:R-:W-:Y:S02]  /*3c60*/  FMNMX.FTZ R56, R141, R56, !PT ;  /* 0x000000388d387209 */ /* 0x000fe40007810000 */
[----:B---3--:R-:W-:Y:S01]  /*3c70*/  FSEL R99, R34, -INF , P4 ;  /* 0xff80000022637808 */ /* 0x008fe20002000000 */
[----:B------:R-:W-:Y:S01]  /*3c80*/  FMUL.FTZ R34, R30, UR6 ;  /* 0x000000061e227c20 */ /* 0x000fe20008410000 */
[----:B------:R-:W-:Y:S01]  /*3c90*/  ISETP.GT.AND P4, PT, R6, 0x81, PT ;  /* 0x000000810600780c */ /* 0x000fe20003f84270 */
[----:B------:R-:W2:Y:S01]  /*3ca0*/  MUFU.TANH R10, R10 ;  /* 0x0000000a000a7308 */ /* 0x000ea20000002400 */
[----:B0-----:R-:W-:-:S02]  /*3cb0*/  FSEL R157, R24, -INF , P5 ;  /* 0xff800000189d7808 */ /* 0x001fc40002800000 */
[----:B------:R-:W-:-:S04]  /*3cc0*/  FMNMX.FTZ R56, R143, R56, !PT ;  /* 0x000000388f387209 */ /* 0x000fc80007810000 */
[----:B------:R-:W-:Y:S01]  /*3cd0*/  FMNMX.FTZ R75, R157, R56, !PT ;  /* 0x000000389d4b7209 */ /* 0x000fe20007810000 */
[----:B------:R-:W0:Y:S01]  /*3ce0*/  MUFU.TANH R38, R38 ;  /* 0x0000002600267308 */ /* 0x000e220000002400 */
[----:B-1----:R-:W-:Y:S02]  /*3cf0*/  FSEL R101, R54, -INF , P3 ;  /* 0xff80000036657808 */ /* 0x002fe40001800000 */
[----:B------:R-:W-:-:S05]  /*3d00*/  ISETP.GT.AND P3, PT, R6, 0x88, PT ;  /* 0x000000880600780c */ /* 0x000fca0003f64270 */
[----:B------:R-:W1:Y:S01]  /*3d10*/  MUFU.TANH R28, R28 ;  /* 0x0000001c001c7308 */ /* 0x000e620000002400 */
[----:B--2---:R-:W-:-:S04]  /*3d20*/  FSEL R44, R10, -INF , P4 ;  /* 0xff8000000a2c7808 */ /* 0x004fc80002000000 */
[----:B------:R-:W-:-:S03]  /*3d30*/  FMNMX.FTZ R75, R44, R75, !PT ;  /* 0x0000004b2c4b7209 */ /* 0x000fc60007810000 */
[----:B------:R0:W2:Y:S08]  /*3d40*/  MUFU.TANH R52, R29 ;  /* 0x0000001d00347308 */ /* 0x0000b00000002400 */
[----:B------:R-:W-:Y:S01]  /*3d50*/  MUFU.TANH R40, R40 ;  /* 0x0000002800287308 */ /* 0x000fe20000002400 */
[----:B0-----:R-:W-:Y:S01]  /*3d60*/  FSEL R29, R38, -INF , P2 ;  /* 0xff800000261d7808 */ /* 0x001fe20001000000 */
[----:B------:R-:W-:Y:S01]  /*3d70*/  FMUL.FTZ R38, R27, UR6 ;  /* 0x000000061b267c20 */ /* 0x000fe20008410000 */
[----:B------:R-:W-:-:S02]  /*3d80*/  ISETP.GT.AND P2, PT, R6, 0x89, PT ;  /* 0x000000890600780c */ /* 0x000fc40003f44270 */
[----:B-1----:R-:W-:-:S03]  /*3d90*/  FSEL R50, R28, -INF , P3 ;  /* 0xff8000001c327808 */ /* 0x002fc60001800000 */
[----:B------:R-:W0:Y:S01]  /*3da0*/  MUFU.TANH R36, R36 ;  /* 0x0000002400247308 */ /* 0x000e220000002400 */
[----:B--2---:R-:W-:Y:S02]  /*3db0*/  FSEL R52, R52, -INF , P2 ;  /* 0xff80000034347808 */ /* 0x004fe40001000000 */
[----:B------:R-:W-:-:S04]  /*3dc0*/  FMNMX.FTZ R75, R50, R75, !PT ;  /* 0x0000004b324b7209 */ /* 0x000fc80007810000 */
[----:B------:R-:W-:Y:S01]  /*3dd0*/  FMNMX.FTZ R6, R52, R75, !PT ;  /* 0x0000004b34067209 */ /* 0x000fe20007810000 */
[----:B------:R-:W-:Y:S04]  /*3de0*/  MUFU.TANH R38, R38 ;  /* 0x0000002600267308 */ /* 0x000fe80000002400 */
[----:B------:R-:W1:Y:S04]  /*3df0*/  SHFL.BFLY PT, R75, R6, 0x2, 0x1f ;  /* 0x0c401f00064b7f89 */ /* 0x000e6800000e0000 */
[----:B------:R-:W2:Y:S08]  /*3e00*/  MUFU.TANH R34, R34 ;  /* 0x0000002200227308 */ /* 0x000eb00000002400 */
[----:B------:R-:W3:Y:S01]  /*3e10*/  MUFU.TANH R32, R32 ;  /* 0x0000002000207308 */ /* 0x000ee20000002400 */
[----:B-1----:R-:W-:-:S05]  /*3e20*/  FMNMX.FTZ R10, R6, R75, !PT ;  /* 0x0000004b060a7209 */ /* 0x002fca0007810000 */
[----:B------:R-:W1:Y:S02]  /*3e30*/  SHFL.BFLY PT, R75, R10, 0x1, 0x1f ;  /* 0x0c201f000a4b7f89 */ /* 0x000e6400000e0000 */
        /* <DEDUP_REMOVED lines=51> */
[----:B------:R-:W-:Y:S01]  /*4170*/  FFMA.FTZ R103, R52, R74, -R48 ;  /* 0x0000004a34677223 */ /* 0x000fe20000010830 */
[----:B------:R-:W-:Y:S01]  /*4180*/  FMNMX.FTZ R14, R53, R12, !PT ;  /* 0x0000000c350e7209 */ /* 0x000fe20007810000 */
[----:B------:R-:W-:Y:S03]  /*4190*/  MUFU.EX2 R6, R6 ;  /* 0x0000000600067308 */ /* 0x000fe60000000800 */
[----:B------:R-:W-:-:S04]  /*41a0*/  FMNMX.FTZ R14, R55, R14, !PT ;  /* 0x0000000e370e7209 */ /* 0x000fc80007810000 */
[----:B------:R-:W-:Y:S01]  /*41b0*/  FMNMX.FTZ R14, R33, R14, !PT ;  /* 0x0000000e210e7209 */ /* 0x000fe20007810000 */
[----:B------:R0:W-:Y:S03]  /*41c0*/  MUFU.EX2 R12, R91 ;  /* 0x0000005b000c7308 */ /* 0x0001e60000000800 */
[----:B------:R-:W-:-:S04]  /*41d0*/  FMNMX.FTZ R14, R61, R14, !PT ;  /* 0x0000000e3d0e7209 */ /* 0x000fc80007810000 */
[----:B------:R-:W-:Y:S01]  /*41e0*/  FMNMX.FTZ R24, R35, R14, !PT ;  /* 0x0000000e23187209 */ /* 0x000fe20007810000 */
[----:B------:R-:W1:Y:S01]  /*41f0*/  MUFU.EX2 R105, R105 ;  /* 0x0000006900697308 */ /* 0x000e620000000800 */
[----:B0-----:R-:W-:Y:S02]  /*4200*/  FFMA.FTZ R91, R123, R74, -R48 ;  /* 0x0000004a7b5b7223 */ /* 0x001fe40000010830 */
[----:B------:R-:W-:-:S04]  /*4210*/  FMNMX.FTZ R24, R77, R24, !PT ;  /* 0x000000184d187209 */ /* 0x000fc80007810000 */
[----:B------:R-:W-:Y:S01]  /*4220*/  FMNMX.FTZ R24, R87, R24, !PT ;  /* 0x0000001857187209 */ /* 0x000fe20007810000 */
[----:B------:R0:W-:Y:S03]  /*4230*/  MUFU.EX2 R14, R109 ;  /* 0x0000006d000e7308 */ /* 0x0001e60000000800 */
[----:B------:R-:W-:-:S04]  /*4240*/  FMNMX.FTZ R24, R37, R24, !PT ;  /* 0x0000001825187209 */ /* 0x000fc80007810000 */
[----:B------:R-:W-:Y:S01]  /*4250*/  FMNMX.FTZ R26, R89, R24, !PT ;  /* 0x00000018591a7209 */ /* 0x000fe20007810000 */
[----:B------:R-:W-:Y:S01]  /*4260*/  MUFU.EX2 R46, R46 ;  /* 0x0000002e002e7308 */ /* 0x000fe20000000800 */
[----:B0-----:R-:W-:Y:S01]  /*4270*/  FSEL R109, R40, -INF , P6 ;  /* 0xff800000286d7808 */ /* 0x001fe20003000000 */
[----:B------:R-:W-:Y:S01]  /*4280*/  FFMA.FTZ R40, R129, R74, -R48 ;  /* 0x0000004a81287223 */ /* 0x000fe20000010830 */
        /* <DEDUP_REMOVED lines=14> */
[----:B---3--:R-:W-:Y:S01]  /*4370*/  FSEL R117, R32, -INF , P2 ;  /* 0xff80000020757808 */ /* 0x008fe20001000000 */
[----:B------:R-:W-:Y:S01]  /*4380*/  FFMA.FTZ R32, R157, R74, -R48 ;  /* 0x0000004a9d207223 */ /* 0x000fe20000010830 */
[----:B------:R-:W-:-:S04]  /*4390*/  FMNMX.FTZ R36, R111, R36, !PT ;  /* 0x000000246f247209 */ /* 0x000fc80007810000 */
[----:B------:R-:W-:Y:S01]  /*43a0*/  FMNMX.FTZ R36, R113, R36, !PT ;  /* 0x0000002471247209 */ /* 0x000fe20007810000 */
[----:B------:R-:W-:Y:S03]  /*43b0*/  MUFU.EX2 R65, R65 ;  /* 0x0000004100417308 */ /* 0x000fe60000000800 */
        /* <DEDUP_REMOVED lines=33> */
[----:B------:R2:W3:Y:S01]  /*45d0*/  MUFU.EX2 R119, R4 ;  /* 0x0000000400777308 */ /* 0x0004e20000000800 */
[-CC-:B0-----:R-:W-:Y:S01]  /*45e0*/  FFMA.FTZ R3, R21, R74.reuse, -R48.reuse ;  /* 0x0000004a15037223 */ /* 0x181fe20000010830 */
[-CC-:B------:R-:W-:Y:S01]  /*45f0*/  FFMA.FTZ R56, R45, R74.reuse, -R48.reuse ;  /* 0x0000004a2d387223 */ /* 0x180fe20000010830 */
[-CC-:B------:R-:W-:Y:S01]  /*4600*/  FFMA.FTZ R15, R47, R74.reuse, -R48.reuse ;  /* 0x0000004a2f0f7223 */ /* 0x180fe20000010830 */
[-CC-:B------:R-:W-:Y:S01]  /*4610*/  FFMA.FTZ R58, R49, R74.reuse, -R48.reuse ;  /* 0x0000004a313a7223 */ /* 0x180fe20000010830 */
[-CC-:B------:R-:W-:Y:S01]  /*4620*/  FFMA.FTZ R41, R51, R74.reuse, -R48.reuse ;  /* 0x0000004a33297223 */ /* 0x180fe20000010830 */
[-CC-:B------:R-:W-:Y:S01]  /*4630*/  FFMA.FTZ R60, R53, R74.reuse, -R48.reuse ;  /* 0x0000004a353c7223 */ /* 0x180fe20000010830 */
[-C--:B------:R-:W-:Y:S01]  /*4640*/  FFMA.FTZ R21, R55, R74.reuse, -R48 ;  /* 0x0000004a37157223 */ /* 0x080fe20000010830 */
[----:B------:R1:W0:Y:S01]  /*4650*/  MUFU.EX2 R68, R5 ;  /* 0x0000000500447308 */ /* 0x0002220000000800 */
[----:B--2---:R-:W-:Y:S01]  /*4660*/  @!P1 PRMT R4, RZ, 0x654, R0 ;  /* 0x00000654ff049816 */ /* 0x004fe20000000000 */
[-CC-:B------:R-:W-:Y:S01]  /*4670*/  FFMA.FTZ R62, R33, R74.reuse, -R48.reuse ;  /* 0x0000004a213e7223 */ /* 0x180fe20000010830 */
[-CC-:B------:R-:W-:Y:S01]  /*4680*/  FFMA.FTZ R33, R61, R74.reuse, -R48.reuse ;  /* 0x0000004a3d217223 */ /* 0x180fe20000010830 */
[-CC-:B------:R-:W-:Y:S01]  /*4690*/  FFMA.FTZ R77, R77, R74.reuse, -R48.reuse ;  /* 0x0000004a4d4d7223 */ /* 0x180fe20000010830 */
[----:B------:R2:W-:Y:S01]  /*46a0*/  @!P1 SYNCS.ARRIVE.TRANS64.RED.A1T0 RZ, [R4+URZ], RZ ;  /* 0x000000ff04ff99a7 */ /* 0x0005e2000810043f */
[-CC-:B------:R-:W-:Y:S01]  /*46b0*/  FFMA.FTZ R23, R87, R74.reuse, -R48.reuse ;  /* 0x0000004a57177223 */ /* 0x180fe20000010830 */
[-CC-:B------:R-:W-:Y:S01]  /*46c0*/  FFMA.FTZ R93, R93, R74.reuse, -R48.reuse ;  /* 0x0000004a5d5d7223 */ /* 0x180fe20000010830 */
[----:B------:R-:W4:Y:S01]  /*46d0*/  MUFU.EX2 R7, R7 ;  /* 0x0000000700077308 */ /* 0x000f220000000800 */
[----:B-1----:R-:W-:Y:S01]  /*46e0*/  FADD.FTZ R5, R6, R105 ;  /* 0x0000006906057221 */ /* 0x002fe20000010000 */
[----:B---3--:R-:W-:Y:S01]  /*46f0*/  FADD.FTZ R35, R66, R119 ;  /* 0x0000007742237221 */ /* 0x008fe20000010000 */
[-CC-:B------:R-:W-:Y:S01]  /*4700*/  FFMA.FTZ R97, R97, R74.reuse, -R48.reuse ;  /* 0x0000004a61617223 */ /* 0x180fe20000010830 */
[--C-:B------:R-:W-:Y:S01]  /*4710*/  FFMA.FTZ R99, R99, R74, -R48.reuse ;  /* 0x0000004a63637223 */ /* 0x100fe20000010830 */
[----:B------:R-:W-:Y:S01]  /*4720*/  FADD.FTZ R70, R46, R5 ;  /* 0x000000052e467221 */ /* 0x000fe20000010000 */
[----:B------:R-:W-:Y:S01]  /*4730*/  F2FP.BF16.F32.PACK_AB R5, R119, R66 ;  /* 0x000000427705723e */ /* 0x000fe200000010ff */
[-C--:B------:R-:W-:Y:S01]  /*4740*/  FFMA.FTZ R66, R25, R74.reuse, -R48 ;  /* 0x0000004a19427223 */ /* 0x080fe20000010830 */
[----:B------:R-:W1:Y:S01]  /*4750*/  MUFU.EX2 R9, R9 ;  /* 0x0000000900097308 */ /* 0x000e620000000800 */
[----:B0-----:R-:W-:Y:S01]  /*4760*/  FADD.FTZ R76, R68, R35 ;  /* 0x00000023444c7221 */ /* 0x001fe20000010000 */
[----:B------:R-:W-:Y:S01]  /*4770*/  FADD.FTZ R43, R107, R70 ;  /* 0x000000466b2b7221 */ /* 0x000fe20000010000 */
[--C-:B------:R-:W-:Y:S01]  /*4780*/  FFMA.FTZ R35, R37, R74, -R48.reuse ;  /* 0x0000004a25237223 */ /* 0x100fe20000010830 */
[----:B--2---:R-:W-:Y:S01]  /*4790*/  F2FP.BF16.F32.PACK_AB R4, R105, R6 ;  /* 0x000000066904723e */ /* 0x004fe200000010ff */
[--C-:B------:R-:W-:Y:S01]  /*47a0*/  FFMA.FTZ R101, R101, R74, -R48.reuse ;  /* 0x0000004a65657223 */ /* 0x100fe20000010830 */
[----:B------:R-:W-:Y:S01]  /*47b0*/  F2FP.BF16.F32.PACK_AB R6, R107, R46 ;  /* 0x0000002e6b06723e */ /* 0x000fe200000010ff */
[----:B------:R-:W-:Y:S01]  /*47c0*/  FFMA.FTZ R46, R89, R74, -R48 ;  /* 0x0000004a592e7223 */ /* 0x000fe20000010830 */
[----:B------:R-:W0:Y:S01]  /*47d0*/  MUFU.EX2 R50, R50 ;  /* 0x0000003200327308 */ /* 0x000e220000000800 */
[C---:B----4-:R-:W-:Y:S01]  /*47e0*/  FADD.FTZ R76, R7.reuse, R76 ;  /* 0x0000004c074c7221 */ /* 0x050fe20000010000 */
[----:B------:R-:W-:Y:S01]  /*47f0*/  F2FP.BF16.F32.PACK_AB R7, R7, R68 ;  /* 0x000000440707723e */ /* 0x000fe200000010ff */
[----:B------:R-:W-:Y:S01]  /*4800*/  FADD.FTZ R68, R8, R43 ;  /* 0x0000002b08447221 */ /* 0x000fe20000010000 */
[----:B------:R-:W-:Y:S01]  /*4810*/  F2FP.BF16.F32.PACK_AB R8, R65, R8 ;  /* 0x000000084108723e */ /* 0x000fe200000010ff */
[-CC-:B------:R-:W-:Y:S01]  /*4820*/  FFMA.FTZ R43, R95, R74.reuse, -R48.reuse ;  /* 0x0000004a5f2b7223 */ /* 0x180fe20000010830 */
[----:B------:R-:W-:Y:S01]  /*4830*/  FFMA.FTZ R109, R109, R74, -R48 ;  /* 0x0000004a6d6d7223 */ /* 0x000fe20000010830 */
[----:B------:R-:W-:Y:S01]  /*4840*/  FADD.FTZ R37, R65, R68 ;  /* 0x0000004441257221 */ /* 0x000fe20000010000 */
[----:B------:R-:W2:Y:S01]  /*4850*/  MUFU.EX2 R11, R11 ;  /* 0x0000000b000b7308 */ /* 0x000ea20000000800 */
[----:B-1----:R-:W-:Y:S01]  /*4860*/  FADD.FTZ R25, R9, R76 ;  /* 0x0000004c09197221 */ /* 0x002fe20000010000 */
[----:B------:R1:W-:Y:S01]  /*4870*/  STSM.16.M88.4 [R2+0x24300], R4 ;  /* 0x0243000402007844 */ /* 0x0003e20000000200 */
[----:B------:R-:W-:Y:S01]  /*4880*/  FADD.FTZ R70, R10, R37 ;  /* 0x000000250a467221 */ /* 0x000fe20000010000 */
[----:B------:R-:W-:Y:S01]  /*4890*/  F2FP.BF16.F32.PACK_AB R10, R39, R10 ;  /* 0x0000000a270a723e */ /* 0x000fe200000010ff */
[-CC-:B------:R-:W-:Y:S01]  /*48a0*/  FFMA.FTZ R111, R111, R74.reuse, -R48.reuse ;  /* 0x0000004a6f6f7223 */ /* 0x180fe20000010830 */
[-C--:B------:R-:W-:Y:S01]  /*48b0*/  FFMA.FTZ R113, R113, R74.reuse, -R48 ;  /* 0x0000004a71717223 */ /* 0x080fe20000010830 */
[----:B------:R-:W-:Y:S01]  /*48c0*/  FADD.FTZ R70, R39, R70 ;  /* 0x0000004627467221 */ /* 0x000fe20000010000 */
[----:B------:R-:W3:Y:S01]  /*48d0*/  MUFU.EX2 R52, R52 ;  /* 0x0000003400347308 */ /* 0x000ee20000000800 */
[C---:B0-----:R-:W-:Y:S01]  /*48e0*/  FADD.FTZ R68, R50.reuse, R25 ;  /* 0x0000001932447221 */ /* 0x041fe20000010000 */
[-CC-:B------:R-:W-:Y:S01]  /*48f0*/  FFMA.FTZ R25, R29, R74.reuse, -R48.reuse ;  /* 0x0000004a1d197223 */ /* 0x180fe20000010830 */
[----:B------:R-:W-:Y:S01]  /*4900*/  F2FP.BF16.F32.PACK_AB R9, R50, R9 ;  /* 0x000000093209723e */ /* 0x000fe200000010ff */
[-CC-:B------:R-:W-:Y:S01]  /*4910*/  FFMA.FTZ R115, R115, R74.reuse, -R48.reuse ;  /* 0x0000004a73737223 */ /* 0x180fe20000010830 */
[----:B------:R-:W-:Y:S01]  /*4920*/  FFMA.FTZ R48, R117, R74, -R48 ;  /* 0x0000004a75307223 */ /* 0x000fe20000010830 */
[--C-:B------:R-:W-:Y:S01]  /*4930*/  IMAD.MOV.U32 R65, RZ, RZ, R71.reuse ;  /* 0x000000ffff417224 */ /* 0x100fe200078e0047 */
[----:B------:R-:W-:Y:S01]  /*4940*/  MOV R49, R71 ;  /* 0x0000004700317202 */ /* 0x000fe20000000f00 */
[----:B------:R-:W0:Y:S01]  /*4950*/  MUFU.EX2 R3, R3 ;  /* 0x0000000300037308 */ /* 0x000e220000000800 */
[----:B--2---:R-:W-:Y:S01]  /*4960*/  FADD.FTZ R37, R11, R68 ;  /* 0x000000440b257221 */ /* 0x004fe20000010000 */
[----:B-1----:R-:W-:Y:S01]  /*4970*/  F2FP.BF16.F32.PACK_AB R4, R28, R27 ;  /* 0x0000001b1c04723e */ /* 0x002fe200000010ff */
[----:B------:R-:W-:-:S02]  /*4980*/  IMAD.MOV.U32 R61, RZ, RZ, R71 ;  /* 0x000000ffff3d7224 */ /* 0x000fc400078e0047 */
[--C-:B------:R-:W-:Y:S02]  /*4990*/  IMAD.MOV.U32 R55, RZ, RZ, R71.reuse ;  /* 0x000000ffff377224 */ /* 0x100fe400078e0047 */
[----:B------:R-:W-:Y:S01]  /*49a0*/  IMAD.MOV.U32 R53, RZ, RZ, R71 ;  /* 0x000000ffff357224 */ /* 0x000fe200078e0047 */
[----:B------:R-:W1:Y:S01]  /*49b0*/  MUFU.EX2 R54, R54 ;  /* 0x0000003600367308 */ /* 0x000e620000000800 */
[C---:B---3--:R-:W-:Y:S01]  /*49c0*/  FADD.FTZ R68, R52.reuse, R37 ;  /* 0x0000002534447221 */ /* 0x048fe20000010000 */
[----:B------:R-:W-:Y:S01]  /*49d0*/  FADD.FTZ R37, R27, R70 ;  /* 0x000000461b257221 */ /* 0x000fe20000010000 */
[----:B------:R-:W-:Y:S01]  /*49e0*/  F2FP.BF16.F32.PACK_AB R11, R52, R11 ;  /* 0x0000000b340b723e */ /* 0x000fe200000010ff */
[----:B------:R-:W-:Y:S02]  /*49f0*/  IMAD.MOV.U32 R51, RZ, RZ, R71 ;  /* 0x000000ffff337224 */ /* 0x000fe400078e0047 */
[----:B------:R-:W-:Y:S01]  /*4a00*/  FADD.FTZ R37, R28, R37 ;  /* 0x000000251c257221 */ /* 0x000fe20000010000 */
[----:B------:R-:W-:Y:S01]  /*4a10*/  IMAD.MOV.U32 R47, RZ, RZ, R71 ;  /* 0x000000ffff2f7224 */ /* 0x000fe200078e0047 */
[----:B------:R-:W2:Y:S01]  /*4a20*/  MUFU.EX2 R13, R13 ;  /* 0x0000000d000d7308 */ /* 0x000ea20000000800 */
[----:B0-----:R-:W-:Y:S01]  /*4a30*/  FADD.FTZ R45, R3, R68 ;  /* 0x00000044032d7221 */ /* 0x001fe20000010000 */
[----:B------:R-:W-:Y:S01]  /*4a40*/  FADD.FTZ R70, R20, R37 ;  /* 0x0000002514467221 */ /* 0x000fe20000010000 */
[----:B------:R-:W-:Y:S05]  /*4a50*/  STSM.16.M88.4 [R2+0x25b00], R8 ;  /* 0x025b000802007844 */ /* 0x000fea0000000200 */
[----:B------:R-:W0:Y:S01]  /*4a60*/  MUFU.EX2 R56, R56 ;  /* 0x0000003800387308 */ /* 0x000e220000000800 */
[C---:B-1----:R-:W-:Y:S01]  /*4a70*/  FADD.FTZ R68, R54.reuse, R45 ;  /* 0x0000002d36447221 */ /* 0x042fe20000010000 */
[----:B------:R-:W-:Y:S01]  /*4a80*/  FADD.FTZ R45, R63, R70 ;  /* 0x000000463f2d7221 */ /* 0x000fe20000010000 */
[----:B------:R-:W-:-:S03]  /*4a90*/  F2FP.BF16.F32.PACK_AB R5, R54, R3 ;  /* 0x000000033605723e */ /* 0x000fc600000010ff */
[----:B------:R-:W-:Y:S01]  /*4aa0*/  FADD.FTZ R70, R12, R45 ;  /* 0x0000002d0c467221 */ /* 0x000fe20000010000 */
[----:B------:R-:W-:Y:S01]  /*4ab0*/  F2FP.BF16.F32.PACK_AB R12, R57, R12 ;  /* 0x0000000c390c723e */ /* 0x000fe200000010ff */
[----:B------:R-:W1:Y:S01]  /*4ac0*/  MUFU.EX2 R15, R15 ;  /* 0x0000000f000f7308 */ /* 0x000e620000000800 */
[----:B--2---:R-:W-:Y:S01]  /*4ad0*/  FADD.FTZ R37, R13, R68 ;  /* 0x000000440d257221 */ /* 0x004fe20000010000 */
[----:B------:R-:W-:Y:S01]  /*4ae0*/  FADD.FTZ R45, R57, R70 ;  /* 0x00000046392d7221 */ /* 0x000fe20000010000 */
[-C--:B------:R-:W-:Y:S01]  /*4af0*/  MOV R70, R71.reuse ;  /* 0x0000004700467202 */ /* 0x080fe20000000f00 */
[----:B------:R-:W-:Y:S02]  /*4b00*/  IMAD.MOV.U32 R57, RZ, RZ, R71 ;  /* 0x000000ffff397224 */ /* 0x000fe400078e0047 */
[----:B------:R-:W-:Y:S01]  /*4b10*/  FADD.FTZ R6, R14, R45 ;  /* 0x0000002d0e067221 */ /* 0x000fe20000010000 */
[C---:B------:R-:W-:Y:S01]  /*4b20*/  F2FP.BF16.F32.PACK_AB R14, R31.reuse, R14 ;  /* 0x0000000e1f0e723e */ /* 0x040fe200000010ff */
[----:B------:R-:W2:Y:S01]  /*4b30*/  MUFU.EX2 R58, R58 ;  /* 0x0000003a003a7308 */ /* 0x000ea20000000800 */
[----:B0-----:R-:W-:Y:S01]  /*4b40*/  FADD.FTZ R68, R56, R37 ;  /* 0x0000002538447221 */ /* 0x001fe20000010000 */
[----:B------:R-:W-:Y:S01]  /*4b50*/  FADD.FTZ R27, R31, R6 ;  /* 0x000000061f1b7221 */ /* 0x000fe20000010000 */
[----:B------:R-:W-:Y:S01]  /*4b60*/  F2FP.BF16.F32.PACK_AB R6, R63, R20 ;  /* 0x000000143f06723e */ /* 0x000fe200000010ff */
[----:B------:R-:W-:Y:S01]  /*4b70*/  IMAD.MOV.U32 R45, RZ, RZ, R71 ;  /* 0x000000ffff2d7224 */ /* 0x000fe200078e0047 */
[----:B------:R-:W-:Y:S01]  /*4b80*/  MOV R63, R71 ;  /* 0x00000047003f7202 */ /* 0x000fe20000000f00 */
[----:B------:R-:W-:Y:S01]  /*4b90*/  FADD.FTZ R52, R24, R27 ;  /* 0x0000001b18347221 */ /* 0x000fe20000010000 */
[----:B------:R-:W-:Y:S01]  /*4ba0*/  F2FP.BF16.F32.PACK_AB R24, R59, R24 ;  /* 0x000000183b18723e */ /* 0x000fe200000010ff */
[----:B------:R-:W0:Y:S01]  /*4bb0*/  MUFU.EX2 R41, R41 ;  /* 0x0000002900297308 */ /* 0x000e220000000800 */
[----:B-1----:R-:W-:Y:S01]  /*4bc0*/  FADD.FTZ R37, R15, R68 ;  /* 0x000000440f257221 */ /* 0x002fe20000010000 */
[----:B------:R-:W-:-:S06]  /*4bd0*/  IMAD.MOV.U32 R31, RZ, RZ, R71 ;  /* 0x000000ffff1f7224 */ /* 0x000fcc00078e0047 */
[----:B------:R-:W1:Y:S01]  /*4be0*/  MUFU.EX2 R60, R60 ;  /* 0x0000003c003c7308 */ /* 0x000e620000000800 */
[----:B--2---:R-:W-:-:S07]  /*4bf0*/  FADD.FTZ R68, R58, R37 ;  /* 0x000000253a447221 */ /* 0x004fce0000010000 */
[----:B------:R-:W2:Y:S01]  /*4c00*/  MUFU.EX2 R21, R21 ;  /* 0x0000001500157308 */ /* 0x000ea20000000800 */
[----:B0-----:R-:W-:Y:S01]  /*4c10*/  FADD.FTZ R7, R41, R68 ;  /* 0x0000004429077221 */ /* 0x001fe20000010000 */
[----:B------:R-:W-:-:S06]  /*4c20*/  IMAD.MOV.U32 R68, RZ, RZ, R71 ;  /* 0x000000ffff447224 */ /* 0x000fcc00078e0047 */
[----:B------:R-:W0:Y:S01]  /*4c30*/  MUFU.EX2 R62, R62 ;  /* 0x0000003e003e7308 */ /* 0x000e220000000800 */
[----:B-1----:R-:W-:Y:S01]  /*4c40*/  FADD.FTZ R28, R60, R7 ;  /* 0x000000073c1c7221 */ /* 0x002fe20000010000 */
[----:B------:R-:W-:Y:S01]  /*4c50*/  F2FP.BF16.F32.PACK_AB R7, R56, R13 ;  /* 0x0000000d3807723e */ /* 0x000fe200000010ff */
[----:B------:R-:W-:Y:S01]  /*4c60*/  FADD.FTZ R13, R59, R52 ;  /* 0x000000343b0d7221 */ /* 0x000fe20000010000 */
[----:B------:R-:W-:Y:S01]  /*4c70*/  IMAD.MOV.U32 R59, RZ, RZ, R71 ;  /* 0x000000ffff3b7224 */ /* 0x000fe200078e0047 */
[----:B------:R-:W-:Y:S02]  /*4c80*/  MOV R56, R71 ;  /* 0x0000004700387202 */ /* 0x000fe40000000f00 */
[----:B------:R-:W-:Y:S01]  /*4c90*/  FADD.FTZ R52, R26, R13 ;  /* 0x0000000d1a347221 */ /* 0x000fe20000010000 */
[----:B------:R-:W1:Y:S01]  /*4ca0*/  MUFU.EX2 R33, R33 ;  /* 0x0000002100217308 */ /* 0x000e620000000800 */
[----:B--2---:R-:W-:Y:S01]  /*4cb0*/  FADD.FTZ R3, R21, R28 ;  /* 0x0000001c15037221 */ /* 0x004fe20000010000 */
[----:B------:R2:W-:Y:S01]  /*4cc0*/  STSM.16.M88.4 [R2+0x27300], R4 ;  /* 0x0273000402007844 */ /* 0x0005e20000000200 */
[----:B------:R-:W-:Y:S01]  /*4cd0*/  F2FP.BF16.F32.PACK_AB R13, R58, R15 ;  /* 0x0000000f3a0d723e */ /* 0x000fe200000010ff */
[--C-:B------:R-:W-:Y:S01]  /*4ce0*/  IMAD.MOV.U32 R58, RZ, RZ, R71.reuse ;  /* 0x000000ffff3a7224 */ /* 0x100fe200078e0047 */
[----:B------:R-:W-:Y:S01]  /*4cf0*/  F2FP.BF16.F32.PACK_AB R15, R60, R41 ;  /* 0x000000293c0f723e */ /* 0x000fe200000010ff */
[----:B------:R-:W-:-:S02]  /*4d00*/  IMAD.MOV.U32 R60, RZ, RZ, R71 ;  /* 0x000000ffff3c7224 */ /* 0x000fc400078e0047 */
[----:B------:R-:W3:Y:S01]  /*4d10*/  MUFU.EX2 R67, R67 ;  /* 0x0000004300437308 */ /* 0x000ee20000000800 */
[----:B0-----:R-:W-:Y:S01]  /*4d20*/  FADD.FTZ R28, R62, R3 ;  /* 0x000000033e1c7221 */ /* 0x001fe20000010000 */
[----:B------:R-:W-:Y:S06]  /*4d30*/  STSM.16.M88.4 [R2+0x28b00], R12 ;  /* 0x028b000c02007844 */ /* 0x000fec0000000200 */
[----:B------:R-:W0:Y:S01]  /*4d40*/  MUFU.EX2 R64, R64 ;  /* 0x0000004000407308 */ /* 0x000e220000000800 */
[----:B-1----:R-:W-:-:S07]  /*4d50*/  FADD.FTZ R3, R33, R28 ;  /* 0x0000001c21037221 */ /* 0x002fce0000010000 */
[----:B------:R-:W1:Y:S01]  /*4d60*/  MUFU.EX2 R30, R121 ;  /* 0x00000079001e7308 */ /* 0x000e620000000800 */
[C---:B---3--:R-:W-:Y:S01]  /*4d70*/  FADD.FTZ R27, R67.reuse, R52 ;  /* 0x00000034431b7221 */ /* 0x048fe20000010000 */
[----:B------:R-:W-:Y:S01]  /*4d80*/  F2FP.BF16.F32.PACK_AB R26, R67, R26 ;  /* 0x0000001a431a723e */ /* 0x000fe200000010ff */
[----:B------:R-:W-:-:S05]  /*4d90*/  IMAD.MOV.U32 R67, RZ, RZ, R71 ;  /* 0x000000ffff437224 */ /* 0x000fca00078e0047 */
[----:B------:R-:W3:Y:S01]  /*4da0*/  MUFU.EX2 R0, R77 ;  /* 0x0000004d00007308 */ /* 0x000ee20000000800 */
[----:B0-----:R-:W-:-:S07]  /*4db0*/  FADD.FTZ R3, R64, R3 ;  /* 0x0000000340037221 */ /* 0x001fce0000010000 */
[----:B------:R-:W0:Y:S01]  /*4dc0*/  MUFU.EX2 R91, R91 ;  /* 0x0000005b005b7308 */ /* 0x000e220000000800 */
[----:B-1----:R-:W-:Y:S01]  /*4dd0*/  FADD.FTZ R28, R30, R27 ;  /* 0x0000001b1e1c7221 */ /* 0x002fe20000010000 */
[----:B------:R-:W-:Y:S01]  /*4de0*/  F2FP.BF16.F32.PACK_AB R27, R64, R33 ;  /* 0x00000021401b723e */ /* 0x000fe200000010ff */
[----:B------:R-:W-:-:S05]  /*4df0*/  IMAD.MOV.U32 R64, RZ, RZ, R71 ;  /* 0x000000ffff407224 */ /* 0x000fca00078e0047 */
[----:B------:R-:W1:Y:S01]  /*4e00*/  MUFU.EX2 R42, R42 ;  /* 0x0000002a002a7308 */ /* 0x000e620000000800 */
[----:B---3--:R-:W-:-:S07]  /*4e10*/  FADD.FTZ R52, R0, R3 ;  /* 0x0000000300347221 */ /* 0x008fce0000010000 */
[----:B------:R-:W3:Y:S01]  /*4e20*/  MUFU.EX2 R23, R23 ;  /* 0x0000001700177308 */ /* 0x000ee20000000800 */
[----:B0-----:R-:W-:-:S07]  /*4e30*/  FADD.FTZ R3, R91, R28 ;  /* 0x0000001c5b037221 */ /* 0x001fce0000010000 */
[----:B------:R-:W0:Y:S01]  /*4e40*/  MUFU.EX2 R85, R85 ;  /* 0x0000005500557308 */ /* 0x000e220000000800 */
[----:B-1----:R-:W-:-:S07]  /*4e50*/  FADD.FTZ R54, R42, R3 ;  /* 0x000000032a367221 */ /* 0x002fce0000010000 */
[----:B------:R-:W1:Y:S01]  /*4e60*/  MUFU.EX2 R35, R35 ;  /* 0x0000002300237308 */ /* 0x000e620000000800 */
[C---:B---3--:R-:W-:Y:S01]  /*4e70*/  FADD.FTZ R52, R23.reuse, R52 ;  /* 0x0000003417347221 */ /* 0x048fe20000010000 */
[----:B--2---:R-:W-:-:S06]  /*4e80*/  F2FP.BF16.F32.PACK_AB R5, R23, R0 ;  /* 0x000000001705723e */ /* 0x004fcc00000010ff */
[----:B------:R-:W2:Y:S01]  /*4e90*/  MUFU.EX2 R40, R40 ;  /* 0x0000002800287308 */ /* 0x000ea20000000800 */
[----:B0-----:R-:W-:Y:S01]  /*4ea0*/  FADD.FTZ R9, R85, R54 ;  /* 0x0000003655097221 */ /* 0x001fe20000010000 */
[----:B------:R-:W-:-:S06]  /*4eb0*/  IMAD.MOV.U32 R54, RZ, RZ, R71 ;  /* 0x000000ffff367224 */ /* 0x000fcc00078e0047 */
[----:B------:R-:W0:Y:S01]  /*4ec0*/  MUFU.EX2 R46, R46 ;  /* 0x0000002e002e7308 */ /* 0x000e220000000800 */
[----:B-1----:R-:W-:Y:S01]  /*4ed0*/  FADD.FTZ R3, R35, R52 ;  /* 0x0000003423037221 */ /* 0x002fe20000010000 */
[----:B------:R-:W-:-:S06]  /*4ee0*/  IMAD.MOV.U32 R52, RZ, RZ, R71 ;  /* 0x000000ffff347224 */ /* 0x000fcc00078e0047 */
[----:B------:R-:W1:Y:S01]  /*4ef0*/  MUFU.EX2 R73, R73 ;  /* 0x0000004900497308 */ /* 0x000e620000000800 */
[----:B--2---:R-:W-:-:S07]  /*4f00*/  FADD.FTZ R6, R40, R9 ;  /* 0x0000000928067221 */ /* 0x004fce0000010000 */
[----:B------:R-:W2:Y:S01]  /*4f10*/  MUFU.EX2 R29, R93 ;  /* 0x0000005d001d7308 */ /* 0x000ea20000000800 */
[----:B0-----:R-:W-:-:S07]  /*4f20*/  FADD.FTZ R4, R46, R3 ;  /* 0x000000032e047221 */ /* 0x001fce0000010000 */
[----:B------:R-:W0:Y:S01]  /*4f30*/  MUFU.EX2 R38, R38 ;  /* 0x0000002600267308 */ /* 0x000e220000000800 */
[----:B-1----:R-:W-:Y:S01]  /*4f40*/  FADD.FTZ R7, R73, R6 ;  /* 0x0000000649077221 */ /* 0x002fe20000010000 */
[----:B------:R-:W-:Y:S02]  /*4f50*/  F2FP.BF16.F32.PACK_AB R6, R85, R42 ;  /* 0x0000002a5506723e */ /* 0x000fe400000010ff */
[----:B------:R-:W-:-:S04]  /*4f60*/  F2FP.BF16.F32.PACK_AB R40, R73, R40 ;  /* 0x000000284928723e */ /* 0x000fc800000010ff */
[----:B------:R-:W1:Y:S01]  /*4f70*/  MUFU.EX2 R66, R66 ;  /* 0x0000004200427308 */ /* 0x000e620000000800 */
[----:B--2---:R-:W-:Y:S01]  /*4f80*/  FADD.FTZ R3, R29, R4 ;  /* 0x000000041d037221 */ /* 0x004fe20000010000 */
[----:B------:R-:W-:Y:S01]  /*4f90*/  F2FP.BF16.F32.PACK_AB R4, R91, R30 ;  /* 0x0000001e5b04723e */ /* 0x000fe200000010ff */
[----:B------:R-:W-:-:S05]  /*4fa0*/  IMAD.MOV.U32 R30, RZ, RZ, R71 ;  /* 0x000000ffff1e7224 */ /* 0x000fca00078e0047 */
[----:B------:R-:W2:Y:S01]  /*4fb0*/  MUFU.EX2 R79, R79 ;  /* 0x0000004f004f7308 */ /* 0x000ea20000000800 */
[----:B0-----:R-:W-:Y:S01]  /*4fc0*/  FADD.FTZ R10, R38, R7 ;  /* 0x00000007260a7221 */ /* 0x001fe20000010000 */
        /* <DEDUP_REMOVED lines=25> */
[----:B------:R2:W3:Y:S01]  /*5160*/  MUFU.EX2 R39, R25 ;  /* 0x0000001900277308 */ /* 0x0004e20000000800 */
[C---:B0-----:R-:W-:Y:S01]  /*5170*/  FADD.FTZ R8, R20.reuse, R3 ;  /* 0x0000000314087221 */ /* 0x041fe20000010000 */
[----:B------:R-:W-:-:S06]  /*5180*/  F2FP.BF16.F32.PACK_AB R37, R20, R37 ;  /* 0x000000251425723e */ /* 0x000fcc00000010ff */
[----:B------:R-:W-:Y:S01]  /*5190*/  MUFU.EX2 R32, R32 ;  /* 0x0000002000207308 */ /* 0x000fe20000000800 */
[----:B--2---:R-:W-:Y:S01]  /*51a0*/  F2FP.BF16.F32.PACK_AB R25, R62, R21 ;  /* 0x000000153e19723e */ /* 0x004fe200000010ff */
[----:B------:R-:W-:Y:S01]  /*51b0*/  IMAD.MOV.U32 R62, RZ, RZ, R71 ;  /* 0x000000ffff3e7224 */ /* 0x000fe200078e0047 */
[----:B-1----:R-:W-:-:S03]  /*51c0*/  F2FP.BF16.F32.PACK_AB R38, R69, R34 ;  /* 0x000000224526723e */ /* 0x002fc600000010ff */
[----:B------:R0:W-:Y:S02]  /*51d0*/  STSM.16.M88.4 [R2+0x2a300], R24 ;  /* 0x02a3001802007844 */ /* 0x0001e40000000200 */
[----:B------:R-:W1:Y:S01]  /*51e0*/  MUFU.EX2 R28, R109 ;  /* 0x0000006d001c7308 */ /* 0x000e620000000800 */
[----:B---3--:R-:W-:Y:S01]  /*51f0*/  FADD.FTZ R3, R39, R8 ;  /* 0x0000000827037221 */ /* 0x008fe20000010000 */
[----:B------:R2:W-:Y:S04]  /*5200*/  STSM.16.M88.4 [R2+0x2bb00], R4 ;  /* 0x02bb000402007844 */ /* 0x0005e80000000200 */
[----:B------:R3:W-:Y:S02]  /*5210*/  STSM.16.M88.4 [R2+0x2d300], R40 ;  /* 0x02d3002802007844 */ /* 0x0007e40000000200 */
[----:B------:R-:W-:Y:S01]  /*5220*/  MUFU.EX2 R44, R44 ;  /* 0x0000002c002c7308 */ /* 0x000fe20000000800 */
[----:B0-----:R-:W-:-:S07]  /*5230*/  IMAD.MOV.U32 R27, RZ, RZ, R71 ;  /* 0x000000ffff1b7224 */ /* 0x001fce00078e0047 */
[----:B------:R-:W0:Y:S01]  /*5240*/  MUFU.EX2 R103, R103 ;  /* 0x0000006700677308 */ /* 0x000e220000000800 */
[C---:B-1----:R-:W-:Y:S01]  /*5250*/  F2FP.BF16.F32.PACK_AB R39, R28.reuse, R39 ;  /* 0x000000271c27723e */ /* 0x042fe200000010ff */
[----:B--2---:R-:W-:Y:S01]  /*5260*/  FADD.FTZ R5, R69, R10 ;  /* 0x0000000a45057221 */ /* 0x004fe20000010000 */
[----:B------:R-:W-:Y:S01]  /*5270*/  FADD.FTZ R4, R28, R3 ;  /* 0x000000031c047221 */ /* 0x000fe20000010000 */
[----:B------:R-:W-:Y:S01]  /*5280*/  IMAD.MOV.U32 R69, RZ, RZ, R71 ;  /* 0x000000ffff457224 */ /* 0x000fe200078e0047 */
[-C--:B------:R-:W-:Y:S01]  /*5290*/  MOV R28, R71.reuse ;  /* 0x00000047001c7202 */ /* 0x080fe20000000f00 */
[----:B------:R-:W-:Y:S01]  /*52a0*/  FADD.FTZ R6, R32, R5 ;  /* 0x0000000520067221 */ /* 0x000fe20000010000 */
[C---:B------:R-:W-:Y:S01]  /*52b0*/  F2FP.BF16.F32.PACK_AB R32, R83.reuse, R32 ;  /* 0x000000205320723e */ /* 0x040fe200000010ff */
[----:B------:R-:W1:Y:S01]  /*52c0*/  MUFU.EX2 R111, R111 ;  /* 0x0000006f006f7308 */ /* 0x000e620000000800 */
[----:B------:R2:W-:Y:S01]  /*52d0*/  STSM.16.M88.4 [R2+0x2eb00], R36 ;  /* 0x02eb002402007844 */ /* 0x0005e20000000200 */
[----:B------:R-:W-:Y:S01]  /*52e0*/  FADD.FTZ R5, R83, R6 ;  /* 0x0000000653057221 */ /* 0x000fe20000010000 */
[--C-:B---3--:R-:W-:Y:S01]  /*52f0*/  IMAD.MOV.U32 R43, RZ, RZ, R71.reuse ;  /* 0x000000ffff2b7224 */ /* 0x108fe200078e0047 */
[----:B------:R-:W-:Y:S01]  /*5300*/  MOV R42, R71 ;  /* 0x00000047002a7202 */ /* 0x000fe20000000f00 */
[----:B------:R-:W-:-:S02]  /*5310*/  IMAD.MOV.U32 R41, RZ, RZ, R71 ;  /* 0x000000ffff297224 */ /* 0x000fc400078e0047 */
[----:B------:R-:W-:Y:S01]  /*5320*/  IMAD.MOV.U32 R40, RZ, RZ, R71 ;  /* 0x000000ffff287224 */ /* 0x000fe200078e0047 */
[----:B------:R-:W3:Y:S01]  /*5330*/  MUFU.EX2 R0, R113 ;  /* 0x0000007100007308 */ /* 0x000ee20000000800 */
[----:B0-----:R-:W-:Y:S01]  /*5340*/  F2FP.BF16.F32.PACK_AB R34, R103, R44 ;  /* 0x0000002c6722723e */ /* 0x001fe200000010ff */
[----:B------:R-:W-:Y:S01]  /*5350*/  FADD.FTZ R44, R44, R5 ;  /* 0x000000052c2c7221 */ /* 0x000fe20000010000 */
[--C-:B------:R-:W-:Y:S02]  /*5360*/  IMAD.MOV.U32 R26, RZ, RZ, R71.reuse ;  /* 0x000000ffff1a7224 */ /* 0x100fe400078e0047 */
[--C-:B------:R-:W-:Y:S02]  /*5370*/  IMAD.MOV.U32 R25, RZ, RZ, R71.reuse ;  /* 0x000000ffff197224 */ /* 0x100fe400078e0047 */
[--C-:B------:R-:W-:Y:S01]  /*5380*/  IMAD.MOV.U32 R24, RZ, RZ, R71.reuse ;  /* 0x000000ffff187224 */ /* 0x100fe200078e0047 */
[----:B------:R-:W0:Y:S01]  /*5390*/  MUFU.EX2 R115, R115 ;  /* 0x0000007300737308 */ /* 0x000e220000000800 */
[----:B-1----:R-:W-:Y:S01]  /*53a0*/  FADD.FTZ R3, R111, R4 ;  /* 0x000000046f037221 */ /* 0x002fe20000010000 */
[----:B--2---:R-:W-:-:S02]  /*53b0*/  IMAD.MOV.U32 R39, RZ, RZ, R71 ;  /* 0x000000ffff277224 */ /* 0x004fc400078e0047 */
[--C-:B------:R-:W-:Y:S02]  /*53c0*/  IMAD.MOV.U32 R38, RZ, RZ, R71.reuse ;  /* 0x000000ffff267224 */ /* 0x100fe400078e0047 */
[----:B------:R-:W-:Y:S02]  /*53d0*/  IMAD.MOV.U32 R37, RZ, RZ, R71 ;  /* 0x000000ffff257224 */ /* 0x000fe400078e0047 */
[----:B------:R-:W1:Y:S01]  /*53e0*/  MUFU.EX2 R48, R48 ;  /* 0x0000003000307308 */ /* 0x000e620000000800 */
[C---:B---3--:R-:W-:Y:S01]  /*53f0*/  F2FP.BF16.F32.PACK_AB R33, R0.reuse, R111 ;  /* 0x0000006f0021723e */ /* 0x048fe200000010ff */
[----:B------:R-:W-:Y:S01]  /*5400*/  FADD.FTZ R4, R0, R3 ;  /* 0x0000000300047221 */ /* 0x000fe20000010000 */
[----:B------:R-:W-:-:S03]  /*5410*/  IMAD.MOV.U32 R36, RZ, RZ, R71 ;  /* 0x000000ffff247224 */ /* 0x000fc600078e0047 */
[----:B0-----:R-:W-:Y:S01]  /*5420*/  FADD.FTZ R3, R115, R4 ;  /* 0x0000000473037221 */ /* 0x001fe20000010000 */
[----:B------:R-:W-:Y:S01]  /*5430*/  FADD.FTZ R4, R103, R44 ;  /* 0x0000002c67047221 */ /* 0x000fe20000010000 */
[----:B------:R-:W-:Y:S01]  /*5440*/  IMAD.MOV.U32 R44, RZ, RZ, R71 ;  /* 0x000000ffff2c7224 */ /* 0x000fe200078e0047 */
[C---:B-1----:R-:W-:Y:S01]  /*5450*/  F2FP.BF16.F32.PACK_AB R35, R48.reuse, R115 ;  /* 0x000000733023723e */ /* 0x042fe200000010ff */
[----:B------:R-:W-:Y:S01]  /*5460*/  FADD.FTZ R3, R48, R3 ;  /* 0x0000000330037221 */ /* 0x000fe20000010000 */
[----:B------:R-:W-:-:S03]  /*5470*/  IMAD.MOV.U32 R48, RZ, RZ, R71 ;  /* 0x000000ffff307224 */ /* 0x000fc600078e0047 */
[----:B------:R0:W-:Y:S01]  /*5480*/  STSM.16.M88.4 [R2+0x30300], R32 ;  /* 0x0303002002007844 */ /* 0x0001e20000000200 */
[----:B------:R1:W-:Y:S06]  /*5490*/  MEMBAR.ALL.CTA ;  /* 0x0000000000007992 */ /* 0x0003ec0000008000 */
[----:B-1----:R-:W1:Y:S01]  /*54a0*/  FENCE.VIEW.ASYNC.S ;  /* 0x00000000000073c6 */ /* 0x002e620000000000 */
[----:B0-----:R-:W-:Y:S01]  /*54b0*/  MOV R35, R71 ;  /* 0x0000004700237202 */ /* 0x001fe20000000f00 */
[--C-:B------:R-:W-:Y:S02]  /*54c0*/  IMAD.MOV.U32 R34, RZ, RZ, R71.reuse ;  /* 0x000000ffff227224 */ /* 0x100fe400078e0047 */
[----:B------:R-:W-:-:S02]  /*54d0*/  IMAD.MOV.U32 R33, RZ, RZ, R71 ;  /* 0x000000ffff217224 */ /* 0x000fc400078e0047 */
[----:B------:R-:W-:Y:S01]  /*54e0*/  IMAD.MOV.U32 R32, RZ, RZ, R71 ;  /* 0x000000ffff207224 */ /* 0x000fe200078e0047 */
[----:B-1----:R-:W-:Y:S01]  /*54f0*/  NOP ;  /* 0x0000000000007918 */ /* 0x002fe20000000000 */
[----:B------:R-:W-:Y:S05]  /*5500*/  @!P2 BRA `(.L_x_8384) ;  /* 0x00000040007ca947 */ /* 0x000fea0003800000 */
[----:B------:R-:W-:Y:S01]  /*5510*/  VIADD R0, R22, 0xfffffffe ;  /* 0xfffffffe16007836 */ /* 0x000fe20000000000 */
[----:B------:R-:W-:Y:S01]  /*5520*/  MOV R5, R75 ;  /* 0x0000004b00057202 */ /* 0x000fe20000000f00 */
[----:B------:R-:W-:Y:S01]  /*5530*/  IMAD.MOV.U32 R6, RZ, RZ, R72 ;  /* 0x000000ffff067224 */ /* 0x000fe200078e0048 */
[----:B------:R-:W-:Y:S01]  /*5540*/  CS2R R70, SRZ ;  /* 0x0000000000467805 */ /* 0x000fe2000001ff00 */
[----:B------:R-:W-:Y:S01]  /*5550*/  IMAD.MOV.U32 R7, RZ, RZ, R16 ;  /* 0x000000ffff077224 */ /* 0x000fe200078e0010 */
        /* <DEDUP_REMOVED lines=25> */
.L_x_8393:
[----:B------:R-:W-:Y:S01]  /*56f0*/  UIADD3 UR39, UR58, 0x1, URZ ;  /* 0x000000013a277890 */ /* 0x000fe2000fffe03f */
[----:B------:R-:W-:-:S03]  /*5700*/  ISETP.NE.AND P3, PT, RZ, UR38, PT ;  /* 0x00000026ff007c0c */ /* 0x000fc6000bf65270 */
[----:B------:R-:W-:-:S04]  /*5710*/  UISETP.NE.AND UP0, UPT, UR39, 0x2, UPT ;  /* 0x000000022700788c */ /* 0x000fc8000bf05270 */
[----:B------:R-:W-:Y:S02]  /*5720*/  USEL UR6, URZ, 0x1, UP0 ;  /* 0x000000013f067887 */ /* 0x000fe40008000000 */
[----:B------:R-:W-:-:S04]  /*5730*/  USEL UR39, UR39, URZ, UP0 ;  /* 0x0000003f27277287 */ /* 0x000fc80008000000 */
[----:B------:R-:W-:Y:S01]  /*5740*/  LOP3.LUT R16, R7, UR6, RZ, 0x3c, !PT ;  /* 0x0000000607107c12 */ /* 0x000fe2000f8e3cff */
[----:B----4-:R-:W-:Y:S07]  /*5750*/  @P3 BRA `(.L_x_8385) ;  /* 0x0000000000283947 */ /* 0x010fee0003800000 */
[----:B------:R-:W-:Y:S05]  /*5760*/  @!P0 BRA `(.L_x_8386) ;  /* 0x0000000000048947 */ /* 0x000fea0003800000 */
[----:B------:R-:W-:Y:S01]  /*5770*/  BPT.TRAP 0x1 ;  /* 0x000000040000795c */ /* 0x000fe20000300000 */
.L_x_8386:
[----:B------:R-:W-:Y:S01]  /*5780*/  ULEA UR6, UR39, UR36, 0x3 ;  /* 0x0000002427067291 */ /* 0x000fe2000f8e183f */
[----:B------:R-:W-:-:S08]  /*5790*/  SHF.L.U32 R8, R16, 0x1f, RZ ;  /* 0x0000001f10087819 */ /* 0x000fd000000006ff */
[----:B------:R0:W1:Y:S01]  /*57a0*/  SYNCS.PHASECHK.TRANS64.TRYWAIT P2, [UR6+0x31c30], R8 ;  /* 0x031c3008ff0075a7 */ /* 0x0000620008040146 */
[----:B------:R-:W-:Y:S05]  /*57b0*/  @!P0 BRA `(.L_x_8387) ;  /* 0x0000000000048947 */ /* 0x000fea0003800000 */
[----:B------:R-:W-:Y:S01]  /*57c0*/  BPT.TRAP 0x1 ;  /* 0x000000040000795c */ /* 0x000fe20000300000 */
.L_x_8387:
[----:B-1----:R-:W-:Y:S05]  /*57d0*/  @P2 BRA `(.L_x_8385) ;  /* 0x0000000000082947 */ /* 0x002fea0003800000 */
[----:B------:R-:W1:Y:S02]  /*57e0*/  SYNCS.PHASECHK.TRANS64.TRYWAIT P2, [UR6+0x31c30], R8 ;  /* 0x031c3008ff0075a7 */ /* 0x000e640008040146 */
[----:B-1----:R-:W-:Y:S05]  /*57f0*/  @!P2 BRA `(.L_x_8388) ;  /* 0x000000a400a4a947 */ /* 0x002fea0003800000 */
.L_x_8385:
[----:B-1----:R-:W1:Y:S01]  /*5800*/  S2R R9, SR_TID.X ;  /* 0x0000000000097919 */ /* 0x002e620000002100 */
[----:B------:R-:W-:Y:S01]  /*5810*/  UIMAD UR26, UR39, 0x6c0, UR56 ;  /* 0x000006c0271a78a4 */ /* 0x000fe2000f8e0238 */
[----:B------:R-:W-:Y:S01]  /*5820*/  UMOV UR27, 0x80000020 ;  /* 0x80000020001b7882 */ /* 0x000fe20000000000 */
[----:B------:R-:W-:Y:S02]  /*5830*/  UMOV UR28, UR24 ;  /* 0x00000018001c7c82 */ /* 0x000fe40008000000 */
[----:B------:R-:W-:Y:S01]  /*5840*/  UIADD3 UR30, UR26, 0x40, URZ ;  /* 0x000000401a1e7890 */ /* 0x000fe2000fffe03f */
        /* <DEDUP_REMOVED lines=20> */
[----:B-1----:R-:W-:Y:S01]  /*5990*/  SHF.R.U32.HI R9, RZ, 0x7, R9 ;  /* 0x00000007ff097819 */ /* 0x002fe20000011609 */
[----:B------:R-:W-:Y:S01]  /*59a0*/  UMOV UR53, UR25 ;  /* 0x0000001900357c82 */ /* 0x000fe20008000000 */
[----:B------:R-:W-:Y:S01]  /*59b0*/  UMOV UR55, 0x80000020 ;  /* 0x8000002000377882 */ /* 0x000fe20000000000 */
[----:B------:R-:W-:-:S02]  /*59c0*/  UIADD3 UR6, UR26, 0x200, URZ ;  /* 0x000002001a067890 */ /* 0x000fc4000fffe03f */
[----:B0-----:R-:W-:Y:S01]  /*59d0*/  VIADD R8, R9, 0x8 ;  /* 0x0000000809087836 */ /* 0x001fe20000000000 */
[----:B------:R-:W-:Y:S01]  /*59e0*/  UMOV UR7, 0x80000020 ;  /* 0x8000002000077882 */ /* 0x000fe20000000000 */
[----:B------:R-:W-:Y:S01]  /*59f0*/  UIADD3 UR10, UR26, 0x202, URZ ;  /* 0x000002021a0a7890 */ /* 0x000fe2000fffe03f */
[----:B------:R-:W-:Y:S02]  /*5a00*/  UMOV UR11, 0x80000020 ;  /* 0x80000020000b7882 */ /* 0x000fe40000000000 */
        /* <DEDUP_REMOVED lines=8> */
[----:B------:R-:W-:Y:S03]  /*5a90*/  HGMMA.64x16x16.F32.BF16 R136, gdesc[UR24], RZ, !UPT, gsb0 ;  /* 0x00200000188879f0 */ /* 0x000fe6000c0018ff */
        /* <DEDUP_REMOVED lines=317> */
.L_x_8390:
[----:B------:R-:W-:Y:S01]  /*6e70*/  ULEA UR6, UR58, UR36, 0x3 ;  /* 0x000000243a067291 */ /* 0x000fe2000f8e183f */
[----:B------:R-:W-:-:S08]  /*6e80*/  SHF.L.U32 R7, R7, 0x1f, RZ ;  /* 0x0000001f07077819 */ /* 0x000fd000000006ff */
[----:B------:R0:W1:Y:S01]  /*6e90*/  SYNCS.PHASECHK.TRANS64.TRYWAIT P2, [UR6+0x31c50], R7 ;  /* 0x031c5007ff0075a7 */ /* 0x0000620008040146 */
[----:B------:R-:W-:Y:S05]  /*6ea0*/  @!P0 BRA `(.L_x_8391) ;  /* 0x0000000000048947 */ /* 0x000fea0003800000 */
[----:B------:R-:W-:Y:S01]  /*6eb0*/  BPT.TRAP 0x1 ;  /* 0x000000040000795c */ /* 0x000fe20000300000 */
.L_x_8391:
[----:B-1----:R-:W-:Y:S05]  /*6ec0*/  @P2 BRA `(.L_x_8389) ;  /* 0x0000000000082947 */ /* 0x002fea0003800000 */
[----:B------:R-:W1:Y:S02]  /*6ed0*/  SYNCS.PHASECHK.TRANS64.TRYWAIT P2, [UR6+0x31c50], R7 ;  /* 0x031c5007ff0075a7 */ /* 0x000e640008040146 */
[----:B-1----:R-:W-:Y:S05]  /*6ee0*/  @!P2 BRA `(.L_x_8392) ;  /* 0x000000900000a947 */ /* 0x002fea0003800000 */
.L_x_8389:
[----:B------:R-:W-:Y:S01]  /*6ef0*/  UIADD3 UR6, UR36, 0x200, URZ ;  /* 0x0000020024067890 */ /* 0x000fe2000fffe03f */
[----:B------:R-:W-:Y:S01]  /*6f00*/  WARPGROUP.ARRIVE ;  /* 0x00000000000079c5 */ /* 0x000fe20000000000 */
[----:B------:R-:W-:Y:S01]  /*6f10*/  ULOP3.LUT UR7, UR37, 0x10000, URZ, 0xfc, !UPT ;  /* 0x0001000025077892 */ /* 0x000fe2000f8efc3f */
[----:B01----:R-:W-:Y:S01]  /*6f20*/  FMUL.FTZ R7, R136, UR57 ;  /* 0x0000003988077c20 */ /* 0x003fe20008410000 */
[----:B------:R-:W-:Y:S01]  /*6f30*/  USHF.R.U32.HI UR6, URZ, 0x4, UR6 ;  /* 0x000000043f067899 */ /* 0x000fe20008011606 */
[----:B------:R-:W-:Y:S01]  /*6f40*/  FMUL.FTZ R8, R137, UR57 ;  /* 0x0000003989087c20 */ /* 0x000fe20008410000 */
[----:B------:R-:W-:Y:S01]  /*6f50*/  UMOV UR29, 0xc0000010 ;  /* 0xc0000010001d7882 */ /* 0x000fe20000000000 */
[----:B------:R-:W-:Y:S01]  /*6f60*/  UMOV UR31, 0x80000020 ;  /* 0x80000020001f7882 */ /* 0x000fe20000000000 */
[----:B------:R-:W-:Y:S01]  /*6f70*/  ULOP3.LUT UR6, UR6, 0x3fff, URZ, 0xc0, !UPT ;  /* 0x00003fff06067892 */ /* 0x000fe2000f8ec03f */
[----:B------:R-:W0:Y:S01]  /*6f80*/  MUFU.TANH R7, R7 ;  /* 0x0000000700077308 */ /* 0x000e220000002400 */
[----:B------:R-:W-:Y:S01]  /*6f90*/  UMOV UR28, UR7 ;  /* 0x00000007001c7c82 */ /* 0x000fe20008000000 */
        /* <DEDUP_REMOVED lines=14> */
[----:B------:R-:W-:Y:S01]  /*7080*/  HGMMA.64x96x16.F32.BF16 R24, gdesc[UR28].tnspB, R24, gsb0 ;  /* 0x416000001c1879f0 */ /* 0x000fe20008001818 */
[----:B------:R-:W-:Y:S01]  /*7090*/  UIADD3 UR28, UR7, 0x180, URZ ;  /* 0x00000180071c7890 */ /* 0x000fe2000fffe03f */
[----:B------:R-:W2:Y:S01]  /*70a0*/  MUFU.TANH R11, R11 ;  /* 0x0000000b000b7308 */ /* 0x000ea20000002400 */
[----:B------:R-:W-:Y:S01]  /*70b0*/  UIADD3 UR30, UR6, 0x40, URZ ;  /* 0x00000040061e7890 */ /* 0x000fe2000fffe03f */
[----:B0-----:R-:W-:Y:S01]  /*70c0*/  FMNMX.FTZ R131, R7, R5, !PT ;  /* 0x0000000507837209 */ /* 0x001fe20007810000 */
[----:B------:R-:W-:Y:S01]  /*70d0*/  UMOV UR29, 0xc0000010 ;  /* 0xc0000010001d7882 */ /* 0x000fe20000000000 */
[----:B------:R-:W-:Y:S01]  /*70e0*/  UMOV UR31, 0x80000020 ;  /* 0x80000020001f7882 */ /* 0x000fe20000000000 */
        /* <DEDUP_REMOVED lines=78> */
[----:B------:R-:W1:Y:S05]  /*75d0*/  S2R R140, SR_TID.X ;  /* 0x00000000008c7919 */ /* 0x000e6a0000002100 */
[----:B------:R-:W3:Y:S01]  /*75e0*/  MUFU.TANH R113, R113 ;  /* 0x0000007100717308 */ /* 0x000ee20000002400 */
[----:B--2---:R-:W-:-:S07]  /*75f0*/  FMNMX.FTZ R131, R125, R132, !PT ;  /* 0x000000847d837209 */ /* 0x004fce0007810000 */
[----:B------:R-:W2:Y:S01]  /*7600*/  MUFU.TANH R116, R116 ;  /* 0x0000007400747308 */ /* 0x000ea20000002400 */
[----:B0-----:R-:W-:Y:S01]  /*7610*/  FMNMX.FTZ R132, R112, R131, !PT ;  /* 0x0000008370847209 */ /* 0x001fe20007810000 */
[----:B------:R-:W-:Y:S02]  /*7620*/  WARPGROUP.DEPBAR.LE gsb0, 0x0 ;  /* 0x00008000000079c5 */ /* 0x000fe40000010000 */
[----:B------:R-:W-:-:S04]  /*7630*/  WARPGROUP.ARRIVE ;  /* 0x00000000000079c5 */ /* 0x000fc80000000000 */
[----:B------:R-:W0:Y:S01]  /*7640*/  MUFU.TANH R117, R117 ;  /* 0x0000007500757308 */ /* 0x000e220000002400 */
[----:B---3--:R-:W-:Y:S01]  /*7650*/  FMNMX.FTZ R131, R113, R132, !PT ;  /* 0x0000008471837209 */ /* 0x008fe20007810000 */
[----:B------:R-:W-:Y:S01]  /*7660*/  HGMMA.64x96x16.F32.BF16 R24, gdesc[UR28].tnspB, R24, gsb0 ;  /* 0x416000001c1879f0 */ /* 0x000fe20008001818 */
[----:B------:R-:W-:Y:S02]  /*7670*/  UIADD3 UR28, UR7, 0x300, URZ ;  /* 0x00000300071c7890 */ /* 0x000fe4000fffe03f */
[----:B------:R-:W-:-:S03]  /*7680*/  UIADD3 UR30, UR6, 0x80, URZ ;  /* 0x00000080061e7890 */ /* 0x000fc6000fffe03f */
[----:B------:R-:W3:Y:S01]  /*7690*/  MUFU.TANH R104, R104 ;  /* 0x0000006800687308 */ /* 0x000ee20000002400 */
[----:B------:R-:W-:Y:S01]  /*76a0*/  UMOV UR29, 0xc0000010 ;  /* 0xc0000010001d7882 */ /* 0x000fe20000000000 */
[----:B------:R-:W-:Y:S01]  /*76b0*/  UMOV UR31, 0x80000020 ;  /* 0x80000020001f7882 */ /* 0x000fe20000000000 */
[----:B--2---:R-:W-:Y:S02]  /*76c0*/  FMNMX.FTZ R132, R116, R131, !PT ;  /* 0x0000008374847209 */ /* 0x004fe40007810000 */
[----:B-1----:R-:W-:Y:S02]  /*76d0*/  SHF.R.U32.HI R139, RZ, 0x7, R140 ;  /* 0x00000007ff8b7819 */ /* 0x002fe4000001168c */
[----:B------:R-:W-:Y:S01]  /*76e0*/  ISETP.GE.U32.AND P2, PT, R140, 0x180, PT ;  /* 0x000001808c00780c */ /* 0x000fe20003f46070 */
[----:B------:R-:W1:Y:S01]  /*76f0*/  MUFU.TANH R105, R105 ;  /* 0x0000006900697308 */ /* 0x000e620000002400 */
[----:B0-----:R-:W-:-:S07]  /*7700*/  FMNMX.FTZ R131, R117, R132, !PT ;  /* 0x0000008475837209 */ /* 0x001fce0007810000 */
[----:B------:R-:W0:Y:S01]  /*7710*/  MUFU.TANH R108, R108 ;  /* 0x0000006c006c7308 */ /* 0x000e220000002400 */
[----:B---3--:R-:W-:-:S07]  /*7720*/  FMNMX.FTZ R132, R104, R131, !PT ;  /* 0x0000008368847209 */ /* 0x008fce0007810000 */
        /* <DEDUP_REMOVED lines=20> */
[----:B------:R-:W-:Y:S02]  /*7870*/  WARPGROUP.DEPBAR.LE gsb0, 0x0 ;  /* 0x00008000000079c5 */ /* 0x000fe40000010000 */
[----:B------:R-:W-:-:S04]  /*7880*/  WARPGROUP.ARRIVE ;  /* 0x00000000000079c5 */ /* 0x000fc80000000000 */
[----:B------:R-:W1:Y:S01]  /*7890*/  MUFU.TANH R81, R81 ;  /* 0x0000005100517308 */ /* 0x000e620000002400 */
[----:B0-----:R-:W-:Y:S01]  /*78a0*/  FMNMX.FTZ R131, R93, R132, !PT ;  /* 0x000000845d837209 */ /* 0x001fe20007810000 */
[----:B------:R-:W-:Y:S01]  /*78b0*/  HGMMA.64x96x16.F32.BF16 R24, gdesc[UR28].tnspB, R24, gsb0 ;  /* 0x416000001c1879f0 */ /* 0x000fe20008001818 */
[----:B------:R-:W-:Y:S02]  /*78c0*/  UIADD3 UR28, UR7, 0x480, URZ ;  /* 0x00000480071c7890 */ /* 0x000fe4000fffe03f */
[----:B------:R-:W-:Y:S01]  /*78d0*/  UIADD3 UR30, UR6, 0xc0, URZ ;  /* 0x000000c0061e7890 */ /* 0x000fe2000fffe03f */
[----:B------:R-:W-:Y:S01]  /*78e0*/  UMOV UR29, 0xc0000010 ;  /* 0xc0000010001d7882 */ /* 0x000fe20000000000 */
[----:B------:R-:W-:Y:S01]  /*78f0*/  UMOV UR31, 0x80000020 ;  /* 0x80000020001f7882 */ /* 0x000fe20000000000 */
        /* <DEDUP_REMOVED lines=15> */
[----:B-1----:R-:W-:-:S05]  /*79f0*/  FMNMX.FTZ R132, R77, R132, !PT ;  /* 0x000000844d847209 */ /* 0x002fca0007810000 */
[----:B------:R-:W1:Y:S02]  /*7a00*/  SHFL.BFLY PT, R131, R132, 0x2, 0x1f ;  /* 0x0c401f0084837f89 */ /* 0x000e6400000e0000 */
[----:B------:R-:W3:Y:S01]  /*7a10*/  MUFU.TANH R13, R13 ;  /* 0x0000000d000d7308 */ /* 0x000ee20000002400 */
[----:B0-----:R-:W-:-:S07]  /*7a20*/  FMNMX.FTZ R135, R9, R6, !PT ;  /* 0x0000000609877209 */ /* 0x001fce0007810000 */
[----:B------:R-:W0:Y:S08]  /*7a30*/  MUFU.TANH R14, R14 ;  /* 0x0000000e000e7308 */ /* 0x000e300000002400 */
[----:B------:R-:W4:Y:S01]  /*7a40*/  MUFU.TANH R21, R21 ;  /* 0x0000001500157308 */ /* 0x000f220000002400 */
[----:B-1----:R-:W-:Y:S01]  /*7a50*/  FMNMX.FTZ R133, R132, R131, !PT ;  /* 0x0000008384857209 */ /* 0x002fe20007810000 */
[----:B------:R-:W-:Y:S01]  /*7a60*/  FMUL.FTZ R131, R74, UR57 ;  /* 0x000000394a837c20 */ /* 0x000fe20008410000 */
[----:B------:R-:W-:Y:S01]  /*7a70*/  FMUL.FTZ R132, R75, UR57 ;  /* 0x000000394b847c20 */ /* 0x000fe20008410000 */
[----:B------:R-:W1:Y:S04]  /*7a80*/  LDC R74, c[0x0][0x988] ;  /* 0x00026200ff4a7b82 */ /* 0x000e680000000800 */
[----:B------:R-:W5:Y:S01]  /*7a90*/  MUFU.TANH R22, R22 ;  /* 0x0000001600167308 */ /* 0x000f620000002400 */
[----:B------:R-:W2:Y:S01]  /*7aa0*/  SHFL.BFLY PT, R134, R133, 0x1, 0x1f ;  /* 0x0c201f0085867f89 */ /* 0x000ea200000e0000 */
        /* <DEDUP_REMOVED lines=9> */
[----:B--2---:R-:W-:-:S05]  /*7b40*/  FMNMX.FTZ R75, R133, R134, !PT ;  /* 0x00000086854b7209 */ /* 0x004fca0007810000 */
[----:B------:R-:W2:Y:S01]  /*7b50*/  MUFU.TANH R122, R122 ;  /* 0x0000007a007a7308 */ /* 0x000ea20000002400 */
[C---:B-1----:R-:W-:Y:S01]  /*7b60*/  FMUL.FTZ R133, R75.reuse, R74 ;  /* 0x0000004a4b857220 */ /* 0x042fe20000410000 */
[----:B------:R-:W-:-:S03]  /*7b70*/  FADD.FTZ R5, -R75, R5 ;  /* 0x000000054b057221 */ /* 0x000fc60000010100 */
[-CC-:B------:R-:W-:Y:S01]  /*7b80*/  FFMA.FTZ R134, R12, R74.reuse, -R133.reuse ;  /* 0x0000004a0c867223 */ /* 0x180fe20000010885 */
[-CC-:B------:R-:W-:Y:S01]  /*7b90*/  FFMA.FTZ R12, R15, R74.reuse, -R133.reuse ;  /* 0x0000004a0f0c7223 */ /* 0x180fe20000010885 */
[-CC-:B------:R-:W-:Y:S01]  /*7ba0*/  FFMA.FTZ R15, R20, R74.reuse, -R133.reuse ;  /* 0x0000004a140f7223 */ /* 0x180fe20000010885 */
[-CC-:B------:R-:W-:Y:S01]  /*7bb0*/  FFMA.FTZ R20, R23, R74.reuse, -R133.reuse ;  /* 0x0000004a17147223 */ /* 0x180fe20000010885 */
[-CC-:B------:R-:W-:Y:S01]  /*7bc0*/  FFMA.FTZ R23, R128, R74.reuse, -R133.reuse ;  /* 0x0000004a80177223 */ /* 0x180fe20000010885 */
[----:B------:R-:W-:Y:S01]  /*7bd0*/  FMNMX.FTZ R128, R10, R135, !PT ;  /* 0x000000870a807209 */ /* 0x000fe20007810000 */
[----:B------:R-:W1:Y:S01]  /*7be0*/  MUFU.TANH R123, R123 ;  /* 0x0000007b007b7308 */ /* 0x000e620000002400 */
[-CC-:B------:R-:W-:Y:S01]  /*7bf0*/  FFMA.FTZ R7, R7, R74.reuse, -R133.reuse ;  /* 0x0000004a07077223 */ /* 0x180fe20000010885 */
[--C-:B------:R-:W-:Y:S01]  /*7c00*/  FFMA.FTZ R8, R8, R74, -R133.reuse ;  /* 0x0000004a08087223 */ /* 0x100fe20000010885 */
[----:B---3--:R-:W-:Y:S01]  /*7c10*/  FMNMX.FTZ R135, R13, R128, !PT ;  /* 0x000000800d877209 */ /* 0x008fe20007810000 */
[-CC-:B------:R-:W-:Y:S01]  /*7c20*/  FFMA.FTZ R11, R11, R74.reuse, -R133.reuse ;  /* 0x0000004a0b0b7223 */ /* 0x180fe20000010885 */
[-CC-:B------:R-:W-:Y:S01]  /*7c30*/  FFMA.FTZ R120, R120, R74.reuse, -R133.reuse ;  /* 0x0000004a78787223 */ /* 0x180fe20000010885 */
[-CC-:B------:R-:W-:Y:S01]  /*7c40*/  FFMA.FTZ R121, R121, R74.reuse, -R133.reuse ;  /* 0x0000004a79797223 */ /* 0x180fe20000010885 */
[----:B0-----:R-:W-:Y:S01]  /*7c50*/  FMNMX.FTZ R128, R14, R135, !PT ;  /* 0x000000870e807209 */ /* 0x001fe20007810000 */
[----:B------:R-:W0:Y:S01]  /*7c60*/  MUFU.TANH R126, R126 ;  /* 0x0000007e007e7308 */ /* 0x000e220000002400 */
[-CC-:B------:R-:W-:Y:S01]  /*7c70*/  FFMA.FTZ R124, R124, R74.reuse, -R133.reuse ;  /* 0x0000004a7c7c7223 */ /* 0x180fe20000010885 */
[--C-:B------:R-:W-:Y:S01]  /*7c80*/  FFMA.FTZ R125, R125, R74, -R133.reuse ;  /* 0x0000004a7d7d7223 */ /* 0x100fe20000010885 */
[----:B----4-:R-:W-:Y:S01]  /*7c90*/  FMNMX.FTZ R135, R21, R128, !PT ;  /* 0x0000008015877209 */ /* 0x010fe20007810000 */
[-CC-:B------:R-:W-:Y:S01]  /*7ca0*/  FFMA.FTZ R112, R112, R74.reuse, -R133.reuse ;  /* 0x0000004a70707223 */ /* 0x180fe20000010885 */
[-CC-:B------:R-:W-:Y:S01]  /*7cb0*/  FFMA.FTZ R113, R113, R74.reuse, -R133.reuse ;  /* 0x0000004a71717223 */ /* 0x180fe20000010885 */
[-CC-:B------:R-:W-:Y:S01]  /*7cc0*/  FFMA.FTZ R116, R116, R74.reuse, -R133.reuse ;  /* 0x0000004a74747223 */ /* 0x180fe20000010885 */
[----:B-----5:R-:W-:Y:S01]  /*7cd0*/  FMNMX.FTZ R128, R22, R135, !PT ;  /* 0x0000008716807209 */ /* 0x020fe20007810000 */
[----:B------:R-:W3:Y:S01]  /*7ce0*/  MUFU.TANH R127, R127 ;  /* 0x0000007f007f7308 */ /* 0x000ee20000002400 */
[-CC-:B------:R-:W-:Y:S01]  /*7cf0*/  FFMA.FTZ R117, R117, R74.reuse, -R133.reuse ;  /* 0x0000004a75757223 */ /* 0x180fe20000010885 */
[--C-:B------:R-:W-:Y:S01]  /*7d00*/  FFMA.FTZ R104, R104, R74, -R133.reuse ;  /* 0x0000004a68687223 */ /* 0x100fe20000010885 */
[----:B------:R-:W-:Y:S01]  /*7d10*/  FMNMX.FTZ R135, R129, R128, !PT ;  /* 0x0000008081877209 */ /* 0x000fe20007810000 */
[-CC-:B------:R-:W-:Y:S01]  /*7d20*/  FFMA.FTZ R105, R105, R74.reuse, -R133.reuse ;  /* 0x0000004a69697223 */ /* 0x180fe20000010885 */
[-CC-:B------:R-:W-:Y:S01]  /*7d30*/  FFMA.FTZ R108, R108, R74.reuse, -R133.reuse ;  /* 0x0000004a6c6c7223 */ /* 0x180fe20000010885 */
[-CC-:B------:R-:W-:Y:S01]  /*7d40*/  FFMA.FTZ R109, R109, R74.reuse, -R133.reuse ;  /* 0x0000004a6d6d7223 */ /* 0x180fe20000010885 */
[----:B------:R-:W-:Y:S01]  /*7d50*/  FMNMX.FTZ R135, R130, R135, !PT ;  /* 0x0000008782877209 */ /* 0x000fe20007810000 */
[----:B------:R-:W4:Y:S01]  /*7d60*/  MUFU.TANH R114, R114 ;  /* 0x0000007200727308 */ /* 0x000f220000002400 */
[-CC-:B------:R-:W-:Y:S01]  /*7d70*/  FFMA.FTZ R96, R96, R74.reuse, -R133.reuse ;  /* 0x0000004a60607223 */ /* 0x180fe20000010885 */
[-CC-:B------:R-:W-:Y:S01]  /*7d80*/  FFMA.FTZ R97, R97, R74.reuse, -R133.reuse ;  /* 0x0000004a61617223 */ /* 0x180fe20000010885 */
[----:B--2---:R-:W-:Y:S01]  /*7d90*/  FMNMX.FTZ R128, R122, R135, !PT ;  /* 0x000000877a807209 */ /* 0x004fe20007810000 */
[-CC-:B------:R-:W-:Y:S01]  /*7da0*/  FFMA.FTZ R100, R100, R74.reuse, -R133.reuse ;  /* 0x0000004a64647223 */ /* 0x180fe20000010885 */
[-CC-:B------:R-:W-:Y:S01]  /*7db0*/  FFMA.FTZ R101, R101, R74.reuse, -R133.reuse ;  /* 0x0000004a65657223 */ /* 0x180fe20000010885 */
[--C-:B------:R-:W-:Y:S01]  /*7dc0*/  FFMA.FTZ R88, R88, R74, -R133.reuse ;  /* 0x0000004a58587223 */ /* 0x100fe20000010885 */
[----:B-1----:R-:W-:Y:S01]  /*7dd0*/  FMNMX.FTZ R135, R123, R128, !PT ;  /* 0x000000807b877209 */ /* 0x002fe20007810000 */
[----:B------:R-:W1:Y:S01]  /*7de0*/  MUFU.TANH R115, R115 ;  /* 0x0000007300737308 */ /* 0x000e620000002400 */
[-CC-:B------:R-:W-:Y:S01]  /*7df0*/  FFMA.FTZ R89, R89, R74.reuse, -R133.reuse ;  /* 0x0000004a59597223 */ /* 0x180fe20000010885 */
[-CC-:B------:R-:W-:Y:S01]  /*7e00*/  FFMA.FTZ R92, R92, R74.reuse, -R133.reuse ;  /* 0x0000004a5c5c7223 */ /* 0x180fe20000010885 */
[----:B0-----:R-:W-:Y:S01]  /*7e10*/  FMNMX.FTZ R128, R126, R135, !PT ;  /* 0x000000877e807209 */ /* 0x001fe20007810000 */
[-CC-:B------:R-:W-:Y:S01]  /*7e20*/  FFMA.FTZ R93, R93, R74.reuse, -R133.reuse ;  /* 0x0000004a5d5d7223 */ /* 0x180fe20000010885 */
[-CC-:B------:R-:W-:Y:S01]  /*7e30*/  FFMA.FTZ R80, R80, R74.reuse, -R133.reuse ;  /* 0x0000004a50507223 */ /* 0x180fe20000010885 */
[--C-:B------:R-:W-:Y:S01]  /*7e40*/  FFMA.FTZ R81, R81, R74, -R133.reuse ;  /* 0x0000004a51517223 */ /* 0x100fe20000010885 */
[----:B---3--:R-:W-:Y:S01]  /*7e50*/  FMNMX.FTZ R135, R127, R128, !PT ;  /* 0x000000807f877209 */ /* 0x008fe20007810000 */
[----:B------:R-:W0:Y:S01]  /*7e60*/  MUFU.TANH R118, R118 ;  /* 0x0000007600767308 */ /* 0x000e220000002400 */
[-CC-:B------:R-:W-:Y:S01]  /*7e70*/  FFMA.FTZ R84, R84, R74.reuse, -R133.reuse ;  /* 0x0000004a54547223 */ /* 0x180fe20000010885 */
[-CC-:B------:R-:W-:Y:S01]  /*7e80*/  FFMA.FTZ R85, R85, R74.reuse, -R133.reuse ;  /* 0x0000004a55557223 */ /* 0x180fe20000010885 */
[----:B----4-:R-:W-:Y:S01]  /*7e90*/  FMNMX.FTZ R128, R114, R135, !PT ;  /* 0x0000008772807209 */ /* 0x010fe20007810000 */
[-CC-:B------:R-:W-:Y:S01]  /*7ea0*/  FFMA.FTZ R73, R73, R74.reuse, -R133.reuse ;  /* 0x0000004a49497223 */ /* 0x180fe20000010885 */
[-CC-:B------:R-:W-:Y:S01]  /*7eb0*/  FFMA.FTZ R76, R76, R74.reuse, -R133.reuse ;  /* 0x0000004a4c4c7223 */ /* 0x180fe20000010885 */
[-C--:B------:R-:W-:Y:S01]  /*7ec0*/  FFMA.FTZ R137, R77, R74.reuse, -R133 ;  /* 0x0000004a4d897223 */ /* 0x080fe20000010885 */
[----:B------:R-:W-:Y:S01]  /*7ed0*/  FMUL.FTZ R5, R5, R74 ;  /* 0x0000004a05057220 */ /* 0x000fe20000410000 */
        /* <DEDUP_REMOVED lines=18> */
[----:B--2---:R-:W-:-:S04]  /*8000*/  FMNMX.FTZ R128, R110, R135, !PT ;  /* 0x000000876e807209 */ /* 0x004fc80007810000 */
[----:B-1----:R-:W-:-:S03]  /*8010*/  FMNMX.FTZ R135, R111, R128, !PT ;  /* 0x000000806f877209 */ /* 0x002fc60007810000 */
[----:B------:R-:W1:Y:S08]  /*8020*/  MUFU.TANH R99, R99 ;  /* 0x0000006300637308 */ /* 0x000e700000002400 */
        /* <DEDUP_REMOVED lines=22> */
[----:B------:R-:W0:Y:S01]  /*8190*/  MUFU.TANH R131, R131 ;  /* 0x0000008300837308 */ /* 0x000e220000002400 */
[----:B-1----:R-:W-:Y:S01]  /*81a0*/  FMNMX.FTZ R128, R86, R135, !PT ;  /* 0x0000008756807209 */ /* 0x002fe20007810000 */
[----:B------:R-:W-:Y:S01]  /*81b0*/  HGMMA.64x96x16.F32.BF16 R24, gdesc[UR28].tnspB, R24, gsb0 ;  /* 0x416000001c1879f0 */ /* 0x000fe20008001818 */
[----:B------:R-:W-:Y:S02]  /*81c0*/  UIADD3 UR28, UR7, 0x900, URZ ;  /* 0x00000900071c7890 */ /* 0x000fe4000fffe03f */
[----:B--2---:R-:W-:Y:S01]  /*81d0*/  FMNMX.FTZ R128, R87, R128, !PT ;  /* 0x0000008057807209 */ /* 0x004fe20007810000 */
[----:B------:R-:W-:Y:S02]  /*81e0*/  UIADD3 UR30, UR6, 0x180, URZ ;  /* 0x00000180061e7890 */ /* 0x000fe4000fffe03f */
[----:B------:R-:W1:Y:S01]  /*81f0*/  MUFU.TANH R132, R132 ;  /* 0x0000008400847308 */ /* 0x000e620000002400 */
[----:B------:R-:W-:Y:S01]  /*8200*/  UMOV UR29, 0xc0000010 ;  /* 0xc0000010001d7882 */ /* 0x000fe20000000000 */
[----:B------:R-:W-:-:S06]  /*8210*/  UMOV UR31, 0x80000020 ;  /* 0x80000020001f7882 */ /* 0x000fcc0000000000 */
[----:B------:R-:W2:Y:S01]  /*8220*/  MUFU.TANH R78, R78 ;  /* 0x0000004e004e7308 */ /* 0x000ea20000002400 */
[----:B0-----:R-:W-:-:S07]  /*8230*/  FMNMX.FTZ R135, R131, R128, !PT ;  /* 0x0000008083877209 */ /* 0x001fce0007810000 */
[----:B------:R-:W0:Y:S01]  /*8240*/  MUFU.TANH R79, R79 ;  /* 0x0000004f004f7308 */ /* 0x000e220000002400 */
[----:B-1----:R-:W-:-:S07]  /*8250*/  FMNMX.FTZ R135, R132, R135, !PT ;  /* 0x0000008784877209 */ /* 0x002fce0007810000 */
[----:B------:R-:W-:Y:S01]  /*8260*/  MUFU.EX2 R5, R5 ;  /* 0x0000000500057308 */ /* 0x000fe20000000800 */
[----:B--2---:R-:W-:-:S07]  /*8270*/  FMNMX.FTZ R128, R78, R135, !PT ;  /* 0x000000874e807209 */ /* 0x004fce0007810000 */
[----:B------:R-:W1:Y:S01]  /*8280*/  MUFU.EX2 R7, R7 ;  /* 0x0000000700077308 */ /* 0x000e620000000800 */
[----:B0-----:R-:W-:-:S05]  /*8290*/  FMNMX.FTZ R128, R79, R128, !PT ;  /* 0x000000804f807209 */ /* 0x001fca0007810000 */
[----:B------:R-:W0:Y:S02]  /*82a0*/  SHFL.BFLY PT, R135, R128, 0x2, 0x1f ;  /* 0x0c401f0080877f89 */ /* 0x000e2400000e0000 */
[----:B------:R-:W2:Y:S08]  /*82b0*/  MUFU.EX2 R8, R8 ;  /* 0x0000000800087308 */ /* 0x000eb00000000800 */
[----:B------:R-:W-:Y:S08]  /*82c0*/  MUFU.EX2 R11, R11 ;  /* 0x0000000b000b7308 */ /* 0x000ff00000000800 */
[----:B------:R-:W-:Y:S01]  /*82d0*/  MUFU.EX2 R134, R134 ;  /* 0x0000008600867308 */ /* 0x000fe20000000800 */
[----:B0-----:R-:W-:Y:S01]  /*82e0*/  FMNMX.FTZ R135, R128, R135, !PT ;  /* 0x0000008780877209 */ /* 0x001fe20007810000 */
[----:B------:R-:W-:-:S06]  /*82f0*/  FFMA.FTZ R128, R72, R74, -R133 ;  /* 0x0000004a48807223 */ /* 0x000fcc0000010885 */
[----:B------:R-:W-:Y:S01]  /*8300*/  MUFU.EX2 R12, R12 ;  /* 0x0000000c000c7308 */ /* 0x000fe20000000800 */
[----:B------:R-:W0:Y:S07]  /*8310*/  SHFL.BFLY PT, R136, R135, 0x1, 0x1f ;  /* 0x0c201f0087887f89 */ /* 0x000e2e00000e0000 */
[----:B------:R-:W-:Y:S08]  /*8320*/  MUFU.EX2 R15, R15 ;  /* 0x0000000f000f7308 */ /* 0x000ff00000000800 */
[----:B------:R-:W-:Y:S08]  /*8330*/  MUFU.EX2 R20, R20 ;  /* 0x0000001400147308 */ /* 0x000ff00000000800 */
[----:B------:R-:W-:Y:S01]  /*8340*/  MUFU.EX2 R23, R23 ;  /* 0x0000001700177308 */ /* 0x000fe20000000800 */
[----:B0-----:R-:W-:-:S05]  /*8350*/  FMNMX.FTZ R72, R135, R136, !PT ;  /* 0x0000008887487209 */ /* 0x001fca0007810000 */
[CC--:B------:R-:W-:Y:S01]  /*8360*/  FMUL.FTZ R133, R72.reuse, R74.reuse ;  /* 0x0000004a48857220 */ /* 0x0c0fe20000410000 */
[----:B------:R-:W-:Y:S01]  /*8370*/  FADD.FTZ R77, -R72, R6 ;  /* 0x00000006484d7221 */ /* 0x000fe20000010100 */
[----:B------:R-:W-:Y:S02]  /*8380*/  WARPGROUP.DEPBAR.LE gsb0, 0x0 ;  /* 0x00008000000079c5 */ /* 0x000fe40000010000 */
[----:B------:R-:W-:Y:S01]  /*8390*/  WARPGROUP.ARRIVE ;  /* 0x00000000000079c5 */ /* 0x000fe20000000000 */
[-CC-:B------:R-:W-:Y:S01]  /*83a0*/  FFMA.FTZ R135, R10, R74.reuse, -R133.reuse ;  /* 0x0000004a0a877223 */ /* 0x180fe20000010885 */
[----:B------:R-:W-:Y:S02]  /*83b0*/  VIADD R10, R139, 0x9 ;  /* 0x000000098b0a7836 */ /* 0x000fe40000000000 */
[-CC-:B------:R-:W-:Y:S01]  /*83c0*/  FFMA.FTZ R136, R13, R74.reuse, -R133.reuse ;  /* 0x0000004a0d887223 */ /* 0x180fe20000010885 */
[-CC-:B------:R-:W-:Y:S01]  /*83d0*/  FFMA.FTZ R13, R21, R74.reuse, -R133.reuse ;  /* 0x0000004a150d7223 */ /* 0x180fe20000010885 */
[----:B------:R-:W-:Y:S01]  /*83e0*/  IMAD.U32 R21, RZ, RZ, UR39 ;  /* 0x00000027ff157e24 */ /* 0x000fe2000f8e00ff */
[----:B------:R-:W-:Y:S01]  /*83f0*/  HGMMA.64x96x16.F32.BF16 R24, gdesc[UR28].tnspB, R24, gsb0 ;  /* 0x416000001c1879f0 */ /* 0x000fe20008001818 */
[----:B------:R-:W-:Y:S01]  /*8400*/  UIADD3 UR28, UR7, 0xa80, URZ ;  /* 0x00000a80071c7890 */ /* 0x000fe2000fffe03f */
[----:B------:R-:W-:Y:S01]  /*8410*/  SEL R10, R10, 0x9, !P2 ;  /* 0x000000090a0a7807 */ /* 0x000fe20005000000 */
[----:B------:R-:W-:Y:S01]  /*8420*/  UIADD3 UR30, UR6, 0x1c0, URZ ;  /* 0x000001c0061e7890 */ /* 0x000fe2000fffe03f */
[-C--:B------:R-:W-:Y:S01]  /*8430*/  FMUL.FTZ R77, R77, R74.reuse ;  /* 0x0000004a4d4d7220 */ /* 0x080fe20000410000 */
[----:B------:R-:W-:Y:S01]  /*8440*/  UMOV UR29, 0xc0000010 ;  /* 0xc0000010001d7882 */ /* 0x000fe20000000000 */
[----:B------:R-:W-:Y:S01]  /*8450*/  UMOV UR31, 0x80000020 ;  /* 0x80000020001f7882 */ /* 0x000fe20000000000 */
[-CC-:B------:R-:W-:Y:S01]  /*8460*/  FFMA.FTZ R9, R9, R74.reuse, -R133.reuse ;  /* 0x0000004a09097223 */ /* 0x180fe20000010885 */
[----:B------:R-:W-:Y:S01]  /*8470*/  @!P1 LEA R21, R21, UR36, 0x3 ;  /* 0x0000002415159c11 */ /* 0x000fe2000f8e18ff */
[----:B------:R0:W-:Y:S01]  /*8480*/  MUFU.EX2 R6, R137 ;  /* 0x0000008900067308 */ /* 0x0001e20000000800 */
        /* <DEDUP_REMOVED lines=8> */
[-CC-:B0-----:R-:W-:Y:S01]  /*8510*/  FFMA.FTZ R137, R22, R74.reuse, -R133.reuse ;  /* 0x0000004a16897223 */ /* 0x181fe20000010885 */
[-CC-:B------:R-:W-:Y:S01]  /*8520*/  FFMA.FTZ R22, R114, R74.reuse, -R133.reuse ;  /* 0x0000004a72167223 */ /* 0x180fe20000010885 */
[-CC-:B------:R-:W-:Y:S01]  /*8530*/  FFMA.FTZ R114, R115, R74.reuse, -R133.reuse ;  /* 0x0000004a73727223 */ /* 0x180fe20000010885 */
[-C--:B------:R-:W-:Y:S01]  /*8540*/  FFMA.FTZ R115, R118, R74.reuse, -R133 ;  /* 0x0000004a76737223 */ /* 0x080fe20000010885 */
[----:B------:R-:W-:Y:S01]  /*8550*/  @!P1 PRMT R21, RZ, 0x654, R21 ;  /* 0x00000654ff159816 */ /* 0x000fe20000000015 */
[----:B------:R-:W-:Y:S01]  /*8560*/  FFMA.FTZ R118, R119, R74, -R133 ;  /* 0x0000004a77767223 */ /* 0x000fe20000010885 */
[----:B-1----:R-:W-:Y:S01]  /*8570*/  FFMA.FTZ R119, R5, R4, R7 ;  /* 0x0000000405777223 */ /* 0x002fe20000010007 */
        /* <DEDUP_REMOVED lines=10> */
[----:B------:R-:W-:Y:S01]  /*8620*/  FFMA.FTZ R132, R132, R74, -R133 ;  /* 0x0000004a84847223 */ /* 0x000fe20000010885 */
[C---:B------:R-:W-:Y:S01]  /*8630*/  ISETP.GT.AND P2, PT, R0.reuse, RZ, PT ;  /* 0x000000ff0000720c */ /* 0x040fe20003f44270 */
[----:B------:R-:W-:-:S04]  /*8640*/  VIADD R0, R0, 0xffffffff ;  /* 0xffffffff00007836 */ /* 0x000fc80000000000 */
[----:B------:R-:W3:Y:S08]  /*8650*/  MUFU.EX2 R136, R136 ;  /* 0x0000008800887308 */ /* 0x000ef00000000800 */
[----:B------:R-:W4:Y:S08]  /*8660*/  MUFU.EX2 R14, R14 ;  /* 0x0000000e000e7308 */ /* 0x000f300000000800 */
[----:B------:R-:W5:Y:S08]  /*8670*/  MUFU.EX2 R13, R13 ;  /* 0x0000000d000d7308 */ /* 0x000f700000000800 */
[----:B------:R-:W5:Y:S08]  /*8680*/  MUFU.EX2 R137, R137 ;  /* 0x0000008900897308 */ /* 0x000f700000000800 */
[----:B------:R-:W5:Y:S08]  /*8690*/  MUFU.EX2 R129, R129 ;  /* 0x0000008100817308 */ /* 0x000f700000000800 */
[----:B------:R-:W-:Y:S08]  /*86a0*/  MUFU.EX2 R130, R130 ;  /* 0x0000008200827308 */ /* 0x000ff00000000800 */
[----:B------:R-:W5:Y:S08]  /*86b0*/  MUFU.EX2 R120, R120 ;  /* 0x0000007800787308 */ /* 0x000f700000000800 */
[----:B------:R-:W-:Y:S01]  /*86c0*/  MUFU.EX2 R122, R122 ;  /* 0x0000007a007a7308 */ /* 0x000fe20000000800 */
[----:B------:R-:W-:-:S02]  /*86d0*/  WARPGROUP.DEPBAR.LE gsb0, 0x0 ;  /* 0x00008000000079c5 */ /* 0x000fc40000010000 */
[----:B------:R-:W-:-:S05]  /*86e0*/  WARPGROUP.ARRIVE ;  /* 0x00000000000079c5 */ /* 0x000fca0000000000 */
[----:B------:R-:W5:Y:S01]  /*86f0*/  MUFU.EX2 R121, R121 ;  /* 0x0000007900797308 */ /* 0x000f620000000800 */
[----:B------:R-:W-:Y:S01]  /*8700*/  HGMMA.64x96x16.F32.BF16 R24, gdesc[UR28].tnspB, R24, gsb0 ;  /* 0x416000001c1879f0 */ /* 0x000fe20008001818 */
[----:B------:R-:W-:Y:S02]  /*8710*/  UIADD3 UR28, UR7, 0xc00, URZ ;  /* 0x00000c00071c7890 */ /* 0x000fe4000fffe03f */
[----:B------:R-:W-:-:S04]  /*8720*/  UIADD3 UR30, UR6, 0x200, URZ ;  /* 0x00000200061e7890 */ /* 0x000fc8000fffe03f */
[----:B------:R-:W-:Y:S01]  /*8730*/  MUFU.EX2 R138, R138 ;  /* 0x0000008a008a7308 */ /* 0x000fe20000000800 */
[----:B------:R-:W-:Y:S01]  /*8740*/  UMOV UR29, 0xc0000010 ;  /* 0xc0000010001d7882 */ /* 0x000fe20000000000 */
[----:B------:R-:W-:-:S06]  /*8750*/  UMOV UR31, 0x80000020 ;  /* 0x80000020001f7882 */ /* 0x000fcc0000000000 */
[----:B------:R-:W5:Y:S08]  /*8760*/  MUFU.EX2 R124, R124 ;  /* 0x0000007c007c7308 */ /* 0x000f700000000800 */
[----:B------:R-:W-:Y:S08]  /*8770*/  MUFU.EX2 R123, R123 ;  /* 0x0000007b007b7308 */ /* 0x000ff00000000800 */
        /* <DEDUP_REMOVED lines=9> */
[----:B------:R-:W-:Y:S01]  /*8810*/  MUFU.EX2 R118, R118 ;  /* 0x0000007600767308 */ /* 0x000fe20000000800 */
[----:B------:R-:W-:-:S02]  /*8820*/  WARPGROUP.DEPBAR.LE gsb0, 0x0 ;  /* 0x00008000000079c5 */ /* 0x000fc40000010000 */
[----:B------:R-:W-:-:S05]  /*8830*/  WARPGROUP.ARRIVE ;  /* 0x00000000000079c5 */ /* 0x000fca0000000000 */
[----:B------:R-:W5:Y:S01]  /*8840*/  MUFU.EX2 R104, R104 ;  /* 0x0000006800687308 */ /* 0x000f620000000800 */
[----:B------:R-:W-:Y:S07]  /*8850*/  HGMMA.64x96x16.F32.BF16 R24, gdesc[UR28].tnspB, R24, gsb0 ;  /* 0x416000001c1879f0 */ /* 0x000fee0008001818 */
        /* <DEDUP_REMOVED lines=16> */
[----:B--2---:R-:W-:Y:S01]  /*8960*/  IMAD.U32 R10, RZ, RZ, UR58 ;  /* 0x0000003aff0a7e24 */ /* 0x004fe2000f8e00ff */
[----:B------:R-:W-:Y:S01]  /*8970*/  UMOV UR58, UR39 ;  /* 0x00000027003a7c82 */ /* 0x000fe20008000000 */
[-C--:B------:R-:W-:Y:S01]  /*8980*/  FMUL.FTZ R24, R24, R5.reuse ;  /* 0x0000000518187220 */ /* 0x080fe20000410000 */
[-C--:B------:R-:W-:Y:S01]  /*8990*/  FMUL.FTZ R25, R25, R5.reuse ;  /* 0x0000000519197220 */ /* 0x080fe20000410000 */
[-C--:B------:R-:W-:Y:S01]  /*89a0*/  FMUL.FTZ R28, R28, R5.reuse ;  /* 0x000000051c1c7220 */ /* 0x080fe20000410000 */
[----:B------:R-:W-:Y:S01]  /*89b0*/  @!P1 LEA R10, R10, UR36, 0x3 ;  /* 0x000000240a0a9c11 */ /* 0x000fe2000f8e18ff */
[-CC-:B0-----:R-:W-:Y:S01]  /*89c0*/  FFMA.FTZ R21, R106, R74.reuse, -R133.reuse ;  /* 0x0000004a6a157223 */ /* 0x181fe20000010885 */
[-CC-:B------:R-:W-:Y:S01]  /*89d0*/  FFMA.FTZ R106, R107, R74.reuse, -R133.reuse ;  /* 0x0000004a6b6a7223 */ /* 0x180fe20000010885 */
[-C--:B------:R-:W-:Y:S01]  /*89e0*/  FFMA.FTZ R107, R110, R74.reuse, -R133 ;  /* 0x0000004a6e6b7223 */ /* 0x080fe20000010885 */
[----:B------:R-:W-:Y:S01]  /*89f0*/  @!P1 IADD3 R10, R10, 0x31c60, RZ ;  /* 0x00031c600a0a9810 */ /* 0x000fe20007ffe0ff */
[----:B------:R-:W-:Y:S01]  /*8a00*/  MUFU.EX2 R81, R81 ;  /* 0x0000005100517308 */ /* 0x000fe20000000800 */
[-C--:B------:R-:W-:Y:S01]  /*8a10*/  FMUL.FTZ R29, R29, R5.reuse ;  /* 0x000000051d1d7220 */ /* 0x080fe20000410000 */
[-C--:B------:R-:W-:Y:S01]  /*8a20*/  FMUL.FTZ R32, R32, R5.reuse ;  /* 0x0000000520207220 */ /* 0x080fe20000410000 */
[----:B------:R-:W-:Y:S01]  /*8a30*/  @!P1 PRMT R10, RZ, 0x654, R10 ;  /* 0x00000654ff0a9816 */ /* 0x000fe2000000000a */
[-C--:B------:R-:W-:Y:S01]  /*8a40*/  FMUL.FTZ R33, R33, R5.reuse ;  /* 0x0000000521217220 */ /* 0x080fe20000410000 */
[-C--:B------:R-:W-:Y:S01]  /*8a50*/  FMUL.FTZ R36, R36, R5.reuse ;  /* 0x0000000524247220 */ /* 0x080fe20000410000 */
[-C--:B------:R-:W-:Y:S01]  /*8a60*/  FMUL.FTZ R37, R37, R5.reuse ;  /* 0x0000000525257220 */ /* 0x080fe20000410000 */
[----:B------:R0:W-:Y:S01]  /*8a70*/  @!P1 SYNCS.ARRIVE.TRANS64.RED.A1T0 RZ, [R10+URZ], RZ ;  /* 0x000000ff0aff99a7 */ /* 0x0001e2000810043f */
[----:B------:R-:W2:Y:S01]  /*8a80*/  MUFU.EX2 R21, R21 ;  /* 0x0000001500157308 */ /* 0x000ea20000000800 */
[-C--:B------:R-:W-:Y:S01]  /*8a90*/  FMUL.FTZ R40, R40, R5.reuse ;  /* 0x0000000528287220 */ /* 0x080fe20000410000 */
[-C--:B------:R-:W-:Y:S01]  /*8aa0*/  FMUL.FTZ R41, R41, R5.reuse ;  /* 0x0000000529297220 */ /* 0x080fe20000410000 */
[-C--:B------:R-:W-:Y:S01]  /*8ab0*/  FMUL.FTZ R44, R44, R5.reuse ;  /* 0x000000052c2c7220 */ /* 0x080fe20000410000 */
[-C--:B------:R-:W-:Y:S01]  /*8ac0*/  FMUL.FTZ R45, R45, R5.reuse ;  /* 0x000000052d2d7220 */ /* 0x080fe20000410000 */
[-C--:B------:R-:W-:Y:S01]  /*8ad0*/  FMUL.FTZ R48, R48, R5.reuse ;  /* 0x0000000530307220 */ /* 0x080fe20000410000 */
[----:B------:R-:W-:Y:S01]  /*8ae0*/  FMUL.FTZ R49, R49, R5 ;  /* 0x0000000531317220 */ /* 0x000fe20000410000 */
[C---:B0-----:R-:W-:Y:S01]  /*8af0*/  FADD.FTZ R10, R8.reuse, R119 ;  /* 0x00000077080a7221 */ /* 0x041fe20000010000 */
[----:B------:R-:W-:Y:S01]  /*8b00*/  F2FP.BF16.F32.PACK_AB R8, R8, R7 ;  /* 0x000000070808723e */ /* 0x000fe200000010ff */
[-C--:B------:R-:W-:Y:S01]  /*8b10*/  FFMA.FTZ R7, R98, R74.reuse, -R133 ;  /* 0x0000004a62077223 */ /* 0x080fe20000010885 */
[----:B------:R-:W-:Y:S01]  /*8b20*/  FFMA.FTZ R98, R77, R3, R9 ;  /* 0x000000034d627223 */ /* 0x000fe20000010009 */
[----:B------:R-:W-:Y:S01]  /*8b30*/  FADD.FTZ R111, R11, R10 ;  /* 0x0000000a0b6f7221 */ /* 0x000fe20000010000 */
[C---:B------:R-:W-:Y:S01]  /*8b40*/  F2FP.BF16.F32.PACK_AB R10, R134.reuse, R11 ;  /* 0x0000000b860a723e */ /* 0x040fe200000010ff */
[-C--:B------:R-:W-:Y:S01]  /*8b50*/  FFMA.FTZ R3, R99, R74.reuse, -R133 ;  /* 0x0000004a63037223 */ /* 0x080fe20000010885 */
[C---:B-1----:R-:W-:Y:S01]  /*8b60*/  FADD.FTZ R11, R135.reuse, R98 ;  /* 0x00000062870b7221 */ /* 0x042fe20000010000 */
[----:B------:R-:W-:Y:S01]  /*8b70*/  FADD.FTZ R111, R134, R111 ;  /* 0x0000006f866f7221 */ /* 0x000fe20000010000 */
[-CC-:B------:R-:W-:Y:S01]  /*8b80*/  FFMA.FTZ R99, R102, R74.reuse, -R133.reuse ;  /* 0x0000004a66637223 */ /* 0x180fe20000010885 */
[----:B------:R-:W-:Y:S01]  /*8b90*/  FFMA.FTZ R102, R90, R74, -R133 ;  /* 0x0000004a5a667223 */ /* 0x000fe20000010885 */
[----:B---3--:R-:W-:Y:S01]  /*8ba0*/  FADD.FTZ R11, R136, R11 ;  /* 0x0000000b880b7221 */ /* 0x008fe20000010000 */
[----:B------:R-:W-:Y:S01]  /*8bb0*/  FADD.FTZ R90, R12, R111 ;  /* 0x0000006f0c5a7221 */ /* 0x000fe20000010000 */
[----:B------:R-:W-:Y:S01]  /*8bc0*/  F2FP.BF16.F32.PACK_AB R9, R135, R9 ;  /* 0x000000098709723e */ /* 0x000fe200000010ff */
[----:B------:R-:W0:Y:S01]  /*8bd0*/  MUFU.EX2 R106, R106 ;  /* 0x0000006a006a7308 */ /* 0x000e220000000800 */
[C---:B----4-:R-:W-:Y:S01]  /*8be0*/  FADD.FTZ R98, R14.reuse, R11 ;  /* 0x0000000b0e627221 */ /* 0x050fe20000010000 */
[----:B------:R-:W-:Y:S01]  /*8bf0*/  FADD.FTZ R111, R15, R90 ;  /* 0x0000005a0f6f7221 */ /* 0x000fe20000010000 */
[----:B------:R-:W-:Y:S01]  /*8c00*/  F2FP.BF16.F32.PACK_AB R11, R14, R136 ;  /* 0x000000880e0b723e */ /* 0x000fe200000010ff */
[-C--:B------:R-:W-:Y:S01]  /*8c10*/  FFMA.FTZ R14, R91, R74.reuse, -R133 ;  /* 0x0000004a5b0e7223 */ /* 0x080fe20000010885 */
[----:B-----5:R-:W-:Y:S01]  /*8c20*/  FADD.FTZ R110, R13, R98 ;  /* 0x000000620d6e7221 */ /* 0x020fe20000010000 */
[----:B------:R-:W-:Y:S01]  /*8c30*/  FADD.FTZ R134, R20, R111 ;  /* 0x0000006f14867221 */ /* 0x000fe20000010000 */
[-CC-:B------:R-:W-:Y:S01]  /*8c40*/  FFMA.FTZ R91, R94, R74.reuse, -R133.reuse ;  /* 0x0000004a5e5b7223 */ /* 0x180fe20000010885 */
[-CC-:B------:R-:W-:Y:S01]  /*8c50*/  FFMA.FTZ R94, R83, R74.reuse, -R133.reuse ;  /* 0x0000004a535e7223 */ /* 0x180fe20000010885 */
[----:B------:R-:W-:Y:S01]  /*8c60*/  FADD.FTZ R110, R137, R110 ;  /* 0x0000006e896e7221 */ /* 0x000fe20000010000 */
[----:B------:R-:W-:Y:S01]  /*8c70*/  FADD.FTZ R83, R23, R134 ;  /* 0x0000008617537221 */ /* 0x000fe20000010000 */
[----:B------:R1:W-:Y:S01]  /*8c80*/  MUFU.EX2 R90, R103 ;  /* 0x00000067005a7308 */ /* 0x0003e20000000800 */
[-C--:B------:R-:W-:Y:S01]  /*8c90*/  FFMA.FTZ R98, R95, R74.reuse, -R133 ;  /* 0x0000004a5f627223 */ /* 0x080fe20000010885 */
[----:B------:R-:W-:Y:S01]  /*8ca0*/  FADD.FTZ R111, R129, R110 ;  /* 0x0000006e816f7221 */ /* 0x000fe20000010000 */
[----:B------:R-:W-:Y:S01]  /*8cb0*/  FADD.FTZ R110, R120, R83 ;  /* 0x00000053786e7221 */ /* 0x000fe20000010000 */
[----:B------:R-:W-:Y:S01]  /*8cc0*/  FFMA.FTZ R95, R82, R74, -R133 ;  /* 0x0000004a525f7223 */ /* 0x000fe20000010885 */
[----:B------:R-:W-:Y:S01]  /*8cd0*/  F2FP.BF16.F32.PACK_AB R12, R15, R12 ;  /* 0x0000000c0f0c723e */ /* 0x000fe200000010ff */
[----:B------:R-:W-:Y:S01]  /*8ce0*/  FADD.FTZ R111, R130, R111 ;  /* 0x0000006f826f7221 */ /* 0x000fe20000010000 */
[----:B------:R3:W-:Y:S01]  /*8cf0*/  STSM.16.M88.4 [R2+0x24300], R8 ;  /* 0x0243000802007844 */ /* 0x0007e20000000200 */
[----:B------:R4:W-:Y:S01]  /*8d00*/  MUFU.EX2 R82, R102 ;  /* 0x0000006600527308 */ /* 0x0009e20000000800 */
[C---:B-1----:R-:W-:Y:S01]  /*8d10*/  FADD.FTZ R103, R121.reuse, R110 ;  /* 0x0000006e79677221 */ /* 0x042fe20000010000 */
[----:B------:R-:W-:Y:S01]  /*8d20*/  FADD.FTZ R111, R122, R111 ;  /* 0x0000006f7a6f7221 */ /* 0x000fe20000010000 */
[----:B------:R-:W-:Y:S01]  /*8d30*/  F2FP.BF16.F32.PACK_AB R120, R121, R120 ;  /* 0x000000787978723e */ /* 0x000fe200000010ff */
[----:B------:R-:W-:Y:S01]  /*8d40*/  FMUL.FTZ R52, R52, R5 ;  /* 0x0000000534347220 */ /* 0x000fe20000410000 */
[----:B------:R-:W-:Y:S01]  /*8d50*/  FADD.FTZ R134, R124, R103 ;  /* 0x000000677c867221 */ /* 0x000fe20000010000 */
[C---:B------:R-:W-:Y:S01]  /*8d60*/  FADD.FTZ R110, R138.reuse, R111 ;  /* 0x0000006f8a6e7221 */ /* 0x040fe20000010000 */
[----:B------:R-:W-:Y:S01]  /*8d70*/  F2FP.BF16.F32.PACK_AB R13, R137, R13 ;  /* 0x0000000d890d723e */ /* 0x000fe200000010ff */
[----:B------:R-:W1:Y:S01]  /*8d80*/  MUFU.EX2 R107, R107 ;  /* 0x0000006b006b7308 */ /* 0x000e620000000800 */
[----:B------:R-:W-:Y:S01]  /*8d90*/  FADD.FTZ R111, R125, R134 ;  /* 0x000000867d6f7221 */ /* 0x000fe20000010000 */
[----:B------:R-:W-:Y:S01]  /*8da0*/  FADD.FTZ R103, R123, R110 ;  /* 0x0000006e7b677221 */ /* 0x000fe20000010000 */
[----:B------:R-:W-:Y:S01]  /*8db0*/  F2FP.BF16.F32.PACK_AB R121, R138, R122 ;  /* 0x0000007a8a79723e */ /* 0x000fe200000010ff */
[-C--:B------:R-:W-:Y:S01]  /*8dc0*/  FMUL.FTZ R53, R53, R5.reuse ;  /* 0x0000000535357220 */ /* 0x080fe20000410000 */
[----:B----4-:R-:W-:Y:S01]  /*8dd0*/  FADD.FTZ R102, R112, R111 ;  /* 0x0000006f70667221 */ /* 0x010fe20000010000 */
[----:B------:R-:W-:Y:S01]  /*8de0*/  FADD.FTZ R103, R126, R103 ;  /* 0x000000677e677221 */ /* 0x000fe20000010000 */
[C---:B------:R-:W-:Y:S01]  /*8df0*/  F2FP.BF16.F32.PACK_AB R112, R113.reuse, R112 ;  /* 0x000000707170723e */ /* 0x040fe200000010ff */
[----:B------:R-:W4:Y:S01]  /*8e00*/  MUFU.EX2 R7, R7 ;  /* 0x0000000700077308 */ /* 0x000f220000000800 */
[----:B------:R-:W-:Y:S01]  /*8e10*/  FADD.FTZ R15, R113, R102 ;  /* 0x00000066710f7221 */ /* 0x000fe20000010000 */
[----:B------:R-:W-:Y:S01]  /*8e20*/  FADD.FTZ R103, R22, R103 ;  /* 0x0000006716677221 */ /* 0x000fe20000010000 */
[----:B------:R-:W-:Y:S01]  /*8e30*/  F2FP.BF16.F32.PACK_AB R122, R125, R124 ;  /* 0x0000007c7d7a723e */ /* 0x000fe200000010ff */
[----:B------:R-:W-:Y:S01]  /*8e40*/  FMUL.FTZ R56, R56, R5 ;  /* 0x0000000538387220 */ /* 0x000fe20000410000 */
[----:B---3--:R-:W-:Y:S01]  /*8e50*/  FADD.FTZ R8, R116, R15 ;  /* 0x0000000f74087221 */ /* 0x008fe20000010000 */
[----:B------:R-:W-:Y:S01]  /*8e60*/  FADD.FTZ R102, R114, R103 ;  /* 0x0000006772667221 */ /* 0x000fe20000010000 */
[----:B------:R-:W-:Y:S01]  /*8e70*/  F2FP.BF16.F32.PACK_AB R15, R130, R129 ;  /* 0x00000081820f723e */ /* 0x000fe200000010ff */
[----:B------:R-:W3:Y:S01]  /*8e80*/  MUFU.EX2 R3, R3 ;  /* 0x0000000300037308 */ /* 0x000ee20000000800 */
[----:B------:R-:W-:Y:S01]  /*8e90*/  FADD.FTZ R11, R117, R8 ;  /* 0x00000008750b7221 */ /* 0x000fe20000010000 */
[----:B------:R-:W-:Y:S01]  /*8ea0*/  FADD.FTZ R9, R115, R102 ;  /* 0x0000006673097221 */ /* 0x000fe20000010000 */
[----:B------:R-:W-:Y:S01]  /*8eb0*/  F2FP.BF16.F32.PACK_AB R123, R126, R123 ;  /* 0x0000007b7e7b723e */ /* 0x000fe200000010ff */
[-C--:B------:R-:W-:Y:S01]  /*8ec0*/  FMUL.FTZ R57, R57, R5.reuse ;  /* 0x0000000539397220 */ /* 0x080fe20000410000 */
[----:B------:R-:W-:Y:S01]  /*8ed0*/  FADD.FTZ R10, R104, R11 ;  /* 0x0000000b680a7221 */ /* 0x000fe20000010000 */
[----:B------:R-:W-:Y:S01]  /*8ee0*/  FADD.FTZ R8, R118, R9 ;  /* 0x0000000976087221 */ /* 0x000fe20000010000 */
[----:B------:R-:W-:Y:S01]  /*8ef0*/  F2FP.BF16.F32.PACK_AB R113, R114, R22 ;  /* 0x000000167271723e */ /* 0x000fe200000010ff */
[----:B------:R-:W5:Y:S01]  /*8f00*/  MUFU.EX2 R99, R99 ;  /* 0x0000006300637308 */ /* 0x000f620000000800 */
[----:B------:R-:W-:Y:S01]  /*8f10*/  FADD.FTZ R11, R105, R10 ;  /* 0x0000000a690b7221 */ /* 0x000fe20000010000 */
[----:B--2---:R-:W-:Y:S01]  /*8f20*/  FADD.FTZ R9, R21, R8 ;  /* 0x0000000815097221 */ /* 0x004fe20000010000 */
[----:B------:R-:W-:Y:S01]  /*8f30*/  F2FP.BF16.F32.PACK_AB R104, R105, R104 ;  /* 0x000000686968723e */ /* 0x000fe200000010ff */
[----:B------:R-:W-:Y:S01]  /*8f40*/  FMUL.FTZ R60, R60, R5 ;  /* 0x000000053c3c7220 */ /* 0x000fe20000410000 */
[----:B------:R-:W-:Y:S01]  /*8f50*/  FADD.FTZ R10, R108, R11 ;  /* 0x0000000b6c0a7221 */ /* 0x000fe20000010000 */
[----:B0-----:R-:W-:Y:S01]  /*8f60*/  FADD.FTZ R8, R106, R9 ;  /* 0x000000096a087221 */ /* 0x001fe20000010000 */
[----:B------:R-:W-:Y:S01]  /*8f70*/  F2FP.BF16.F32.PACK_AB R114, R117, R116 ;  /* 0x000000747572723e */ /* 0x000fe200000010ff */
[----:B------:R0:W2:Y:S01]  /*8f80*/  MUFU.EX2 R83, R14 ;  /* 0x0000000e00537308 */ /* 0x0000a20000000800 */
[----:B------:R-:W-:Y:S01]  /*8f90*/  FADD.FTZ R11, R109, R10 ;  /* 0x0000000a6d0b7221 */ /* 0x000fe20000010000 */
[----:B-1----:R-:W-:Y:S01]  /*8fa0*/  FADD.FTZ R9, R107, R8 ;  /* 0x000000086b097221 */ /* 0x002fe20000010000 */
[----:B------:R-:W-:Y:S01]  /*8fb0*/  F2FP.BF16.F32.PACK_AB R107, R4, R107 ;  /* 0x0000006b046b723e */ /* 0x000fe200000010ff */
[-C--:B------:R-:W-:Y:S01]  /*8fc0*/  FMUL.FTZ R61, R61, R5.reuse ;  /* 0x000000053d3d7220 */ /* 0x080fe20000410000 */
[----:B------:R-:W-:Y:S01]  /*8fd0*/  FADD.FTZ R10, R96, R11 ;  /* 0x0000000b600a7221 */ /* 0x000fe20000010000 */
[----:B------:R-:W-:Y:S01]  /*8fe0*/  FADD.FTZ R8, R4, R9 ;  /* 0x0000000904087221 */ /* 0x000fe20000010000 */
[C---:B------:R-:W-:Y:S01]  /*8ff0*/  F2FP.BF16.F32.PACK_AB R96, R97.reuse, R96 ;  /* 0x000000606160723e */ /* 0x040fe200000010ff */
[----:B------:R-:W1:Y:S01]  /*9000*/  MUFU.EX2 R91, R91 ;  /* 0x0000005b005b7308 */ /* 0x000e620000000800 */
[----:B------:R-:W-:Y:S01]  /*9010*/  FADD.FTZ R9, R97, R10 ;  /* 0x0000000a61097221 */ /* 0x000fe20000010000 */
[----:B----4-:R-:W-:Y:S01]  /*9020*/  FADD.FTZ R8, R7, R8 ;  /* 0x0000000807087221 */ /* 0x010fe20000010000 */
[----:B0-----:R-:W-:Y:S01]  /*9030*/  F2FP.BF16.F32.PACK_AB R14, R23, R20 ;  /* 0x00000014170e723e */ /* 0x001fe200000010ff */
[----:B------:R-:W-:Y:S01]  /*9040*/  FMUL.FTZ R64, R64, R5 ;  /* 0x0000000540407220 */ /* 0x000fe20000410000 */
[----:B------:R-:W-:Y:S01]  /*9050*/  FADD.FTZ R10, R100, R9 ;  /* 0x00000009640a7221 */ /* 0x000fe20000010000 */
[C---:B---3--:R-:W-:Y:S01]  /*9060*/  FADD.FTZ R8, R3.reuse, R8 ;  /* 0x0000000803087221 */ /* 0x048fe20000010000 */
[----:B------:R-:W-:Y:S01]  /*9070*/  F2FP.BF16.F32.PACK_AB R97, R3, R7 ;  /* 0x000000070361723e */ /* 0x000fe200000010ff */
[----:B------:R0:W3:Y:S01]  /*9080*/  MUFU.EX2 R20, R98 ;  /* 0x0000006200147308 */ /* 0x0000e20000000800 */
[----:B------:R-:W-:Y:S01]  /*9090*/  FADD.FTZ R11, R101, R10 ;  /* 0x0000000a650b7221 */ /* 0x000fe20000010000 */
[----:B-----5:R-:W-:Y:S01]  /*90a0*/  FADD.FTZ R9, R99, R8 ;  /* 0x0000000863097221 */ /* 0x020fe20000010000 */
[----:B------:R-:W-:Y:S01]  /*90b0*/  F2FP.BF16.F32.PACK_AB R115, R118, R115 ;  /* 0x000000737673723e */ /* 0x000fe200000010ff */
[----:B------:R4:W-:Y:S01]  /*90c0*/  STSM.16.M88.4 [R2+0x25b00], R12 ;  /* 0x025b000c02007844 */ /* 0x0009e20000000200 */
[----:B------:R-:W-:Y:S01]  /*90d0*/  FADD.FTZ R8, R88, R11 ;  /* 0x0000000b58087221 */ /* 0x000fe20000010000 */
[----:B------:R-:W-:Y:S01]  /*90e0*/  FADD.FTZ R9, R90, R9 ;  /* 0x000000095a097221 */ /* 0x000fe20000010000 */
[----:B------:R-:W-:Y:S01]  /*90f0*/  F2FP.BF16.F32.PACK_AB R105, R106, R21 ;  /* 0x000000156a69723e */ /* 0x000fe200000010ff */
[----:B------:R-:W5:Y:S01]  /*9100*/  MUFU.EX2 R95, R95 ;  /* 0x0000005f005f7308 */ /* 0x000f620000000800 */
[----:B------:R-:W-:Y:S01]  /*9110*/  F2FP.BF16.F32.PACK_AB R106, R109, R108 ;  /* 0x0000006c6d6a723e */ /* 0x000fe200000010ff */
[----:B------:R-:W-:Y:S01]  /*9120*/  FADD.FTZ R4, R82, R9 ;  /* 0x0000000952047221 */ /* 0x000fe20000010000 */
[----:B------:R-:W-:Y:S01]  /*9130*/  FADD.FTZ R9, R89, R8 ;  /* 0x0000000859097221 */ /* 0x000fe20000010000 */
[----:B0-----:R-:W-:Y:S01]  /*9140*/  F2FP.BF16.F32.PACK_AB R98, R101, R100 ;  /* 0x000000646562723e */ /* 0x001fe200000010ff */
[----:B------:R4:W-:Y:S01]  /*9150*/  STSM.16.M88.4 [R2+0x27300], R120 ;  /* 0x0273007802007844 */ /* 0x0009e20000000200 */
[----:B--2---:R-:W-:Y:S01]  /*9160*/  FADD.FTZ R4, R83, R4 ;  /* 0x0000000453047221 */ /* 0x004fe20000010000 */
[----:B------:R-:W-:Y:S01]  /*9170*/  FADD.FTZ R8, R92, R9 ;  /* 0x000000095c087221 */ /* 0x000fe20000010000 */
[----:B------:R-:W0:Y:S01]  /*9180*/  MUFU.EX2 R94, R94 ;  /* 0x0000005e005e7308 */ /* 0x000e220000000800 */
[----:B------:R-:W-:Y:S01]  /*9190*/  F2FP.BF16.F32.PACK_AB R99, R90, R99 ;  /* 0x000000635a63723e */ /* 0x000fe200000010ff */
[----:B-1----:R-:W-:Y:S01]  /*91a0*/  FADD.FTZ R3, R91, R4 ;  /* 0x000000045b037221 */ /* 0x002fe20000010000 */
[----:B------:R-:W-:Y:S01]  /*91b0*/  FADD.FTZ R7, R93, R8 ;  /* 0x000000085d077221 */ /* 0x000fe20000010000 */
[----:B------:R-:W-:Y:S01]  /*91c0*/  F2FP.BF16.F32.PACK_AB R88, R89, R88 ;  /* 0x000000585958723e */ /* 0x000fe200000010ff */
[----:B------:R4:W-:Y:S01]  /*91d0*/  STSM.16.M88.4 [R2+0x28b00], R112 ;  /* 0x028b007002007844 */ /* 0x0009e20000000200 */
[----:B---3--:R-:W-:Y:S01]  /*91e0*/  FADD.FTZ R4, R20, R3 ;  /* 0x0000000314047221 */ /* 0x008fe20000010000 */
[----:B------:R-:W-:Y:S01]  /*91f0*/  FADD.FTZ R8, R80, R7 ;  /* 0x0000000750087221 */ /* 0x000fe20000010000 */
[----:B------:R-:W1:Y:S01]  /*9200*/  MUFU.EX2 R86, R86 ;  /* 0x0000005600567308 */ /* 0x000e620000000800 */
[----:B------:R-:W-:Y:S01]  /*9210*/  F2FP.BF16.F32.PACK_AB R89, R83, R82 ;  /* 0x000000525359723e */ /* 0x000fe200000010ff */
[----:B-----5:R-:W-:Y:S01]  /*9220*/  FADD.FTZ R3, R95, R4 ;  /* 0x000000045f037221 */ /* 0x020fe20000010000 */
[----:B------:R-:W-:Y:S01]  /*9230*/  FADD.FTZ R7, R81, R8 ;  /* 0x0000000851077221 */ /* 0x000fe20000010000 */
[----:B------:R-:W-:Y:S01]  /*9240*/  F2FP.BF16.F32.PACK_AB R90, R93, R92 ;  /* 0x0000005c5d5a723e */ /* 0x000fe200000010ff */
[----:B------:R4:W-:Y:S01]  /*9250*/  STSM.16.M88.4 [R2+0x2a300], R104 ;  /* 0x02a3006802007844 */ /* 0x0009e20000000200 */
[----:B------:R-:W-:Y:S01]  /*9260*/  F2FP.BF16.F32.PACK_AB R91, R20, R91 ;  /* 0x0000005b145b723e */ /* 0x000fe200000010ff */
[----:B------:R-:W-:Y:S01]  /*9270*/  FMUL.FTZ R65, R65, R5 ;  /* 0x0000000541417220 */ /* 0x000fe20000410000 */
[----:B------:R-:W2:Y:S01]  /*9280*/  MUFU.EX2 R84, R84 ;  /* 0x0000005400547308 */ /* 0x000ea20000000800 */
[C---:B0-----:R-:W-:Y:S01]  /*9290*/  FADD.FTZ R3, R94.reuse, R3 ;  /* 0x000000035e037221 */ /* 0x041fe20000010000 */
[----:B------:R-:W-:Y:S01]  /*92a0*/  F2FP.BF16.F32.PACK_AB R80, R81, R80 ;  /* 0x000000505150723e */ /* 0x000fe200000010ff */
[----:B------:R4:W-:Y:S01]  /*92b0*/  STSM.16.M88.4 [R2+0x2bb00], R96 ;  /* 0x02bb006002007844 */ /* 0x0009e20000000200 */
[----:B------:R-:W-:Y:S01]  /*92c0*/  F2FP.BF16.F32.PACK_AB R81, R94, R95 ;  /* 0x0000005f5e51723e */ /* 0x000fe200000010ff */
[-C--:B------:R-:W-:Y:S01]  /*92d0*/  FMUL.FTZ R68, R68, R5.reuse ;  /* 0x0000000544447220 */ /* 0x080fe20000410000 */
[----:B------:R-:W-:Y:S01]  /*92e0*/  FMUL.FTZ R69, R69, R5 ;  /* 0x0000000545457220 */ /* 0x000fe20000410000 */
[----:B------:R4:W-:Y:S01]  /*92f0*/  STSM.16.M88.4 [R2+0x2d300], R88 ;  /* 0x02d3005802007844 */ /* 0x0009e20000000200 */
        /* <DEDUP_REMOVED lines=17> */
[C---:B0-----:R-:W-:Y:S01]  /*9410*/  FADD.FTZ R3, R87.reuse, R3 ;  /* 0x0000000357037221 */ /* 0x041fe20000010000 */
[----:B------:R-:W-:Y:S01]  /*9420*/  F2FP.BF16.F32.PACK_AB R83, R87, R86 ;  /* 0x000000565753723e */ /* 0x000fe200000010ff */
[-C--:B------:R-:W-:Y:S01]  /*9430*/  FMUL.FTZ R50, R50, R77.reuse ;  /* 0x0000004d32327220 */ /* 0x080fe20000410000 */
[-C--:B------:R-:W-:Y:S01]  /*9440*/  FMUL.FTZ R51, R51, R77.reuse ;  /* 0x0000004d33337220 */ /* 0x080fe20000410000 */
[-C--:B------:R-:W-:Y:S01]  /*9450*/  FMUL.FTZ R54, R54, R77.reuse ;  /* 0x0000004d36367220 */ /* 0x080fe20000410000 */
[-C--:B------:R-:W-:Y:S01]  /*9460*/  FMUL.FTZ R55, R55, R77.reuse ;  /* 0x0000004d37377220 */ /* 0x080fe20000410000 */
[-C--:B------:R-:W-:Y:S01]  /*9470*/  FMUL.FTZ R58, R58, R77.reuse ;  /* 0x0000004d3a3a7220 */ /* 0x080fe20000410000 */
[----:B------:R-:W0:Y:S01]  /*9480*/  MUFU.EX2 R128, R128 ;  /* 0x0000008000807308 */ /* 0x000e220000000800 */
[C---:B-1----:R-:W-:Y:S01]  /*9490*/  FADD.FTZ R7, R85.reuse, R4 ;  /* 0x0000000455077221 */ /* 0x042fe20000010000 */
[----:B------:R-:W-:Y:S01]  /*94a0*/  F2FP.BF16.F32.PACK_AB R82, R85, R84 ;  /* 0x000000545552723e */ /* 0x000fe200000010ff */
[-C--:B------:R-:W-:Y:S01]  /*94b0*/  FMUL.FTZ R59, R59, R77.reuse ;  /* 0x0000004d3b3b7220 */ /* 0x080fe20000410000 */
[-C--:B------:R-:W-:Y:S01]  /*94c0*/  FMUL.FTZ R62, R62, R77.reuse ;  /* 0x0000004d3e3e7220 */ /* 0x080fe20000410000 */
[-C--:B------:R-:W-:Y:S01]  /*94d0*/  FMUL.FTZ R63, R63, R77.reuse ;  /* 0x0000004d3f3f7220 */ /* 0x080fe20000410000 */
[-C--:B------:R-:W-:Y:S01]  /*94e0*/  FMUL.FTZ R66, R66, R77.reuse ;  /* 0x0000004d42427220 */ /* 0x080fe20000410000 */
[----:B------:R4:W-:Y:S01]  /*94f0*/  STSM.16.M88.4 [R2+0x2eb00], R80 ;  /* 0x02eb005002007844 */ /* 0x0009e20000000200 */
[----:B------:R-:W1:Y:S01]  /*9500*/  MUFU.EX2 R129, R132 ;  /* 0x0000008400817308 */ /* 0x000e620000000800 */
[----:B--2---:R-:W-:Y:S01]  /*9510*/  FADD.FTZ R3, R10, R3 ;  /* 0x000000030a037221 */ /* 0x004fe20000010000 */
[-C--:B------:R-:W-:Y:S01]  /*9520*/  FMUL.FTZ R67, R67, R77.reuse ;  /* 0x0000004d43437220 */ /* 0x080fe20000410000 */
[-C--:B------:R-:W-:Y:S01]  /*9530*/  FMUL.FTZ R70, R70, R77.reuse ;  /* 0x0000004d46467220 */ /* 0x080fe20000410000 */
[----:B------:R-:W-:Y:S01]  /*9540*/  FMUL.FTZ R71, R71, R77 ;  /* 0x0000004d47477220 */ /* 0x000fe20000410000 */
[----:B------:R-:W-:-:S03]  /*9550*/  IMAD.MOV.U32 R5, RZ, RZ, R75 ;  /* 0x000000ffff057224 */ /* 0x000fc600078e004b */
[----:B------:R-:W2:Y:S01]  /*9560*/  MUFU.EX2 R73, R73 ;  /* 0x0000004900497308 */ /* 0x000ea20000000800 */
[----:B0-----:R-:W-:-:S07]  /*9570*/  FADD.FTZ R4, R128, R7 ;  /* 0x0000000780047221 */ /* 0x001fce0000010000 */
[----:B------:R-:W0:Y:S01]  /*9580*/  MUFU.EX2 R76, R76 ;  /* 0x0000004c004c7308 */ /* 0x000e220000000800 */
[C---:B-1----:R-:W-:Y:S01]  /*9590*/  FADD.FTZ R3, R129.reuse, R3 ;  /* 0x0000000381037221 */ /* 0x042fe20000010000 */
[----:B------:R-:W-:-:S06]  /*95a0*/  F2FP.BF16.F32.PACK_AB R129, R129, R10 ;  /* 0x0000000a8181723e */ /* 0x000fcc00000010ff */
[----:B------:R-:W1:Y:S01]  /*95b0*/  MUFU.EX2 R78, R78 ;  /* 0x0000004e004e7308 */ /* 0x000e620000000800 */
[C---:B--2---:R-:W-:Y:S01]  /*95c0*/  F2FP.BF16.F32.PACK_AB R128, R73.reuse, R128 ;  /* 0x000000804980723e */ /* 0x044fe200000010ff */
[----:B------:R-:W-:-:S06]  /*95d0*/  FADD.FTZ R7, R73, R4 ;  /* 0x0000000449077221 */ /* 0x000fcc0000010000 */
[----:B------:R-:W2:Y:S01]  /*95e0*/  MUFU.EX2 R79, R79 ;  /* 0x0000004f004f7308 */ /* 0x000ea20000000800 */
[----:B0-----:R-:W-:Y:S01]  /*95f0*/  F2FP.BF16.F32.PACK_AB R130, R6, R76 ;  /* 0x0000004c0682723e */ /* 0x001fe200000010ff */
[----:B------:R-:W-:-:S04]  /*9600*/  FADD.FTZ R7, R76, R7 ;  /* 0x000000074c077221 */ /* 0x000fc80000010000 */
[----:B------:R-:W-:Y:S01]  /*9610*/  FADD.FTZ R4, R6, R7 ;  /* 0x0000000706047221 */ /* 0x000fe20000010000 */
[----:B------:R-:W-:Y:S02]  /*9620*/  IMAD.MOV.U32 R7, RZ, RZ, R16 ;  /* 0x000000ffff077224 */ /* 0x000fe400078e0010 */
[----:B-1----:R-:W-:Y:S01]  /*9630*/  FADD.FTZ R3, R78, R3 ;  /* 0x000000034e037221 */ /* 0x002fe20000010000 */
[----:B------:R-:W-:Y:S01]  /*9640*/  IMAD.MOV.U32 R6, RZ, RZ, R72 ;  /* 0x000000ffff067224 */ /* 0x000fe200078e0048 */
[C---:B--2---:R-:W-:Y:S02]  /*9650*/  F2FP.BF16.F32.PACK_AB R131, R79.reuse, R78 ;  /* 0x0000004e4f83723e */ /* 0x044fe400000010ff */
[----:B------:R-:W-:-:S03]  /*9660*/  FADD.FTZ R3, R79, R3 ;  /* 0x000000034f037221 */ /* 0x000fc60000010000 */
[----:B------:R4:W-:Y:S01]  /*9670*/  STSM.16.M88.4 [R2+0x30300], R128 ;  /* 0x0303008002007844 */ /* 0x0009e20000000200 */
[----:B------:R-:W-:Y:S01]  /*9680*/  @!PT LDS RZ, [RZ] ;  /* 0x00000000fffff984 */ /* 0x000fe20000000800 */
[----:B------:R-:W-:Y:S01]  /*9690*/  @!PT LDS RZ, [RZ] ;  /* 0x00000000fffff984 */ /* 0x000fe20000000800 */
[----:B------:R-:W-:Y:S01]  /*96a0*/  @!PT LDS RZ, [RZ] ;  /* 0x00000000fffff984 */ /* 0x000fe20000000800 */
[----:B------:R-:W-:Y:S01]  /*96b0*/  @!PT LDS RZ, [RZ] ;  /* 0x00000000fffff984 */ /* 0x000fe20000000800 */
[----:B------:R0:W-:Y:S06]  /*96c0*/  MEMBAR.ALL.CTA ;  /* 0x0000000000007992 */ /* 0x0001ec0000008000 */
[----:B0-----:R-:W0:Y:S02]  /*96d0*/  FENCE.VIEW.ASYNC.S ;  /* 0x00000000000073c6 */ /* 0x001e240000000000 */
[----:B0-----:R-:W-:Y:S01]  /*96e0*/  NOP ;  /* 0x0000000000007918 */ /* 0x001fe20000000000 */
[----:B------:R-:W-:Y:S05]  /*96f0*/  @P2 BRA `(.L_x_8393) ;  /* 0xffffffbc00fc2947 */ /* 0x000fea000383ffff */
.L_x_8384:
[----:B------:R-:W-:Y:S06]  /*9700*/  BAR.ARV 0x8, 0x1a0 ;  /* 0x0206800000007b1d */ /* 0x000fec0000002000 */
[----:B------:R-:W-:Y:S05]  /*9710*/  @!P0 BRA `(.L_x_8394) ;  /* 0x0000000000048947 */ /* 0x000fea0003800000 */
[----:B------:R-:W-:Y:S01]  /*9720*/  BPT.TRAP 0x1 ;  /* 0x000000040000795c */ /* 0x000fe20000300000 */
.L_x_8394:
[----:B------:R-:W-:Y:S01]  /*9730*/  ULEA UR9, UR39, UR36, 0x3 ;  /* 0x0000002427097291 */ /* 0x000fe2000f8e183f */
[----:B------:R-:W-:-:S08]  /*9740*/  SHF.L.U32 R0, R16, 0x1f, RZ ;  /* 0x0000001f10007819 */ /* 0x000fd000000006ff */
[----:B------:R0:W1:Y:S01]  /*9750*/  SYNCS.PHASECHK.TRANS64.TRYWAIT P2, [UR9+0x31c50], R0 ;  /* 0x031c5000ff0075a7 */ /* 0x0000620008040149 */
[----:B------:R-:W-:Y:S05]  /*9760*/  @!P0 BRA `(.L_x_8395) ;  /* 0x0000000000048947 */ /* 0x000fea0003800000 */
[----:B------:R-:W-:Y:S01]  /*9770*/  BPT.TRAP 0x1 ;  /* 0x000000040000795c */ /* 0x000fe20000300000 */
.L_x_8395:
[----:B-1----:R-:W-:Y:S05]  /*9780*/  @P2 BRA `(.L_x_8396) ;  /* 0x0000000000082947 */ /* 0x002fea0003800000 */
[----:B------:R-:W1:Y:S02]  /*9790*/  SYNCS.PHASECHK.TRANS64.TRYWAIT P0, [UR9+0x31c50], R0 ;  /* 0x031c5000ff0075a7 */ /* 0x000e640008000149 */
[----:B-1----:R-:W-:Y:S05]  /*97a0*/  @!P0 BRA `(.L_x_8397) ;  /* 0x0000006400e88947 */ /* 0x002fea0003800000 */
.L_x_8396:
[----:B------:R-:W-:Y:S01]  /*97b0*/  UIADD3 UR36, UR36, 0x200, URZ ;  /* 0x0000020024247890 */ /* 0x000fe2000fffe03f */
[----:B------:R-:W-:Y:S01]  /*97c0*/  WARPGROUP.ARRIVE ;  /* 0x00000000000079c5 */ /* 0x000fe20000000000 */
[----:B------:R-:W-:Y:S01]  /*97d0*/  ULOP3.LUT UR37, UR37, 0x10000, URZ, 0xfc, !UPT ;  /* 0x0001000025257892 */ /* 0x000fe2000f8efc3f */
[----:B01----:R-:W0:Y:S01]  /*97e0*/  SHFL.BFLY PT, R0, R3, 0x2, 0x1f ;  /* 0x0c401f0003007f89 */ /* 0x003e2200000e0000 */
[----:B------:R-:W-:Y:S01]  /*97f0*/  USHF.R.U32.HI UR36, URZ, 0x4, UR36 ;  /* 0x000000043f247899 */ /* 0x000fe20008011624 */
[----:B------:R-:W-:Y:S01]  /*9800*/  IMAD.MOV.U32 R9, RZ, RZ, RZ ;  /* 0x000000ffff097224 */ /* 0x000fe200078e00ff */
[----:B------:R-:W-:Y:S01]  /*9810*/  UMOV UR5, 0xc0000010 ;  /* 0xc000001000057882 */ /* 0x000fe20000000000 */
[----:B------:R-:W-:Y:S01]  /*9820*/  UMOV UR7, 0x80000020 ;  /* 0x8000002000077882 */ /* 0x000fe20000000000 */
[----:B------:R-:W-:Y:S01]  /*9830*/  ULOP3.LUT UR36, UR36, 0x3fff, URZ, 0xc0, !UPT ;  /* 0x00003fff24247892 */ /* 0x000fe2000f8ec03f */
[----:B------:R-:W1:Y:S01]  /*9840*/  SHFL.BFLY PT, R5, R4, 0x2, 0x1f ;  /* 0x0c401f0004057f89 */ /* 0x000e6200000e0000 */
[----:B------:R-:W-:Y:S01]  /*9850*/  UMOV UR4, UR37 ;  /* 0x0000002500047c82 */ /* 0x000fe20008000000 */
[----:B----4-:R-:W-:Y:S01]  /*9860*/  IMAD.U32 R12, RZ, RZ, UR9 ;  /* 0x00000009ff0c7e24 */ /* 0x010fe2000f8e00ff */
[----:B------:R-:W-:Y:S01]  /*9870*/  ULOP3.LUT UR8, UR36, 0x2400000, URZ, 0xfc, !UPT ;  /* 0x0240000024087892 */ /* 0x000fe2000f8efc3f */
[----:B------:R-:W-:-:S03]  /*9880*/  VIADD R149, R149, 0x1 ;  /* 0x0000000195957836 */ /* 0x000fc60000000000 */
[----:B------:R-:W-:Y:S02]  /*9890*/  UIMAD UR8, UR39, 0x6c0, UR8 ;  /* 0x000006c0270878a4 */ /* 0x000fe4000f8e0208 */
[----:B------:R-:W-:-:S04]  /*98a0*/  UIADD3 UR39, UR39, 0x1, URZ ;  /* 0x0000000127277890 */ /* 0x000fc8000fffe03f */
[----:B------:R-:W-:Y:S01]  /*98b0*/  UISETP.NE.AND UP0, UPT, UR39, 0x2, UPT ;  /* 0x000000022700788c */ /* 0x000fe2000bf05270 */
[----:B------:R-:W-:Y:S02]  /*98c0*/  UMOV UR6, UR8 ;  /* 0x0000000800067c82 */ /* 0x000fe40008000000 */
[----:B------:R-:W-:Y:S01]  /*98d0*/  HGMMA.64x96x16.F32.BF16 R24, gdesc[UR4].tnspB, R24, gsb0 ;  /* 0x41600000041879f0 */ /* 0x000fe20008001818 */
[----:B------:R-:W-:Y:S01]  /*98e0*/  UIADD3 UR4, UR37, 0x180, URZ ;  /* 0x0000018025047890 */ /* 0x000fe2000fffe03f */
[----:B0-----:R-:W-:Y:S01]  /*98f0*/  FADD.FTZ R6, R0, R3 ;  /* 0x0000000300067221 */ /* 0x001fe20000010000 */
[----:B------:R-:W-:Y:S01]  /*9900*/  UIADD3 UR6, UR8, 0x40, URZ ;  /* 0x0000004008067890 */ /* 0x000fe2000fffe03f */
[----:B------:R-:W-:Y:S01]  /*9910*/  MOV R3, 0xff800000 ;  /* 0xff80000000037802 */ /* 0x000fe20000000f00 */
[----:B------:R-:W-:Y:S01]  /*9920*/  UMOV UR5, 0xc0000010 ;  /* 0xc000001000057882 */ /* 0x000fe20000000000 */
[----:B------:R-:W-:Y:S01]  /*9930*/  UMOV UR7, 0x80000020 ;  /* 0x8000002000077882 */ /* 0x000fe20000000000 */
[----:B-1----:R-:W-:Y:S01]  /*9940*/  FADD.FTZ R5, R5, R4 ;  /* 0x0000000405057221 */ /* 0x002fe20000010000 */
[----:B------:R-:W0:Y:S01]  /*9950*/  SHFL.BFLY PT, R7, R6, 0x1, 0x1f ;  /* 0x0c201f0006077f89 */ /* 0x000e2200000e0000 */
[----:B------:R-:W-:Y:S01]  /*9960*/  IMAD.MOV.U32 R4, RZ, RZ, RZ ;  /* 0x000000ffff047224 */ /* 0x000fe200078e00ff */
[----:B------:R-:W-:-:S02]  /*9970*/  USEL UR39, UR39, URZ, UP0 ;  /* 0x0000003f27277287 */ /* 0x000fc40008000000 */
[----:B------:R-:W1:Y:S01]  /*9980*/  SHFL.BFLY PT, R0, R5, 0x1, 0x1f ;  /* 0x0c201f0005007f89 */ /* 0x000e6200000e0000 */
[----:B0-----:R-:W-:Y:S01]  /*9990*/  FADD.FTZ R11, R6, R7 ;  /* 0x00000007060b7221 */ /* 0x001fe20000010000 */
[----:B-1----:R-:W-:-:S04]  /*99a0*/  FADD.FTZ R10, R5, R0 ;  /* 0x00000000050a7221 */ /* 0x002fc80000010000 */
[----:B------:R-:W-:Y:S01]  /*99b0*/  FSETP.NE.FTZ.AND P2, PT, R11, RZ, PT ;  /* 0x000000ff0b00720b */ /* 0x000fe20003f55000 */
[----:B------:R-:W-:Y:S01]  /*99c0*/  IMAD.MOV.U32 R0, RZ, RZ, -0x800000 ;  /* 0xff800000ff007424 */ /* 0x000fe200078e00ff */
[----:B------:R-:W-:-:S11]  /*99d0*/  FSETP.NE.FTZ.AND P0, PT, R10, RZ, PT ;  /* 0x000000ff0a00720b */ /* 0x000fd60003f15000 */
[----:B------:R-:W0:Y:S02]  /*99e0*/  @P2 MUFU.LG2 R8, R11 ;  /* 0x0000000b00082308 */ /* 0x000e240000000c00 */
[C---:B------:R-:W-:Y:S01]  /*99f0*/  @P0 FMUL.FTZ R6, R74.reuse, 0.69314718246459960938 ;  /* 0x3f3172184a060820 */ /* 0x040fe20000410000 */
[----:B------:R-:W-:-:S05]  /*9a00*/  @P2 FMUL.FTZ R74, R74, 0.69314718246459960938 ;  /* 0x3f3172184a4a2820 */ /* 0x000fca0000410000 */
        /* <DEDUP_REMOVED lines=62> */
[----:B------:R-:W-:-:S06]  /*9df0*/  USEL UR4, URZ, 0x1, UP0 ;  /* 0x000000013f047887 */ /* 0x000fcc0008000000 */
[----:B------:R-:W-:Y:S01]  /*9e00*/  LOP3.LUT R16, R16, UR4, RZ, 0x3c, !PT ;  /* 0x0000000410107c12 */ /* 0x000fe2000f8e3cff */
        /* <DEDUP_REMOVED lines=50> */
.L_x_8377:
[----:B------:R-:W0:Y:S08]  /*a130*/  S2UR UR4, SR_CgaCtaId ;  /* 0x00000000000479c3 */ /* 0x000e300000008800 */
[----:B------:R-:W-:Y:S06]  /*a140*/  BAR.SYNC.DEFER_BLOCKING 0x5, 0x1a0 ;  /* 0x0146800000007b1d */ /* 0x000fec0000010000 */
[----:B------:R-:W-:Y:S01]  /*a150*/  UMOV UR36, 0x400 ;  /* 0x0000040000247882 */ /* 0x000fe20000000000 */
[----:B------:R-:W-:Y:S01]  /*a160*/  BSSY B0, `(.L_x_8398) ;  /* 0x0000168000007945 */ /* 0x000fe20003800000 */
[----:B0-----:R-:W-:-:S09]  /*a170*/  ULEA UR36, UR4, UR36, 0x18 ;  /* 0x0000002404247291 */ /* 0x001fd2000f8ec03f */
[----:B------:R-:W0:Y:S01]  /*a180*/  LDS.128 R28, [UR36+0x31cd0] ;  /* 0x031cd024ff1c7984 */ /* 0x000e220008000c00 */
[----:B------:R-:W-:Y:S06]  /*a190*/  BAR.ARV 0x4, 0x1a0 ;  /* 0x0106800000007b1d */ /* 0x000fec0000002000 */
[----:B------:R-:W-:Y:S05]  /*a1a0*/  @P0 BRA `(.L_x_8399) ;  /* 0x0000000c00ac0947 */ /* 0x000fea0003800000 */
[----:B------:R-:W1:Y:S08]  /*a1b0*/  S2UR UR6, SR_SWINHI ;  /* 0x00000000000679c3 */ /* 0x000e700000002f00 */
[----:B------:R-:W-:Y:S01]  /*a1c0*/  BAR.SYNC.DEFER_BLOCKING 0x1, 0x180 ;  /* 0x0046000000007b1d */ /* 0x000fe20000010000 */
[----:B------:R-:W-:Y:S02]  /*a1d0*/  F2FP.BF16.F32.PACK_AB R7, R7, R8 ;  /* 0x000000080707723e */ /* 0x000fe400000010ff */
[----:B------:R-:W-:-:S02]  /*a1e0*/  F2FP.BF16.F32.PACK_AB R6, R6, R81 ;  /* 0x000000510606723e */ /* 0x000fc400000010ff */
[----:B------:R-:W-:Y:S02]  /*a1f0*/  F2FP.BF16.F32.PACK_AB R36, R45, R36 ;  /* 0x000000242d24723e */ /* 0x000fe400000010ff */
[----:B------:R-:W-:Y:S01]  /*a200*/  F2FP.BF16.F32.PACK_AB R39, R39, R34 ;  /* 0x000000222727723e */ /* 0x000fe200000010ff */
[----:B------:R-:W-:Y:S01]  /*a210*/  UMOV UR4, UR36 ;  /* 0x0000002400047c82 */ /* 0x000fe20008000000 */
[----:B-1----:R-:W-:Y:S01]  /*a220*/  UMOV UR5, UR6 ;  /* 0x0000000600057c82 */ /* 0x002fe20008000000 */
[----:B------:R-:W-:Y:S02]  /*a230*/  IMAD.U32 R24, RZ, RZ, UR4 ;  /* 0x00000004ff187e24 */ /* 0x000fe4000f8e00ff */
[----:B------:R-:W-:Y:S01]  /*a240*/  IMAD.U32 R25, RZ, RZ, UR5 ;  /* 0x00000005ff197e24 */ /* 0x000fe2000f8e00ff */
[----:B------:R-:W-:Y:S01]  /*a250*/  ULDC.64 UR4, c[0x0][0xbe0] ;  /* 0x0002f80000047ab9 */ /* 0x000fe20000000a00 */
[----:B------:R-:W-:-:S03]  /*a260*/  IMAD.WIDE R4, R154, 0x2, R24 ;  /* 0x000000029a047825 */ /* 0x000fc600078e0218 */
[C---:B------:R-:W-:Y:S02]  /*a270*/  LOP3.LUT R21, R4.reuse, 0x180, RZ, 0xc0, !PT ;  /* 0x0000018004157812 */ /* 0x040fe400078ec0ff */
[C---:B------:R-:W-:Y:S02]  /*a280*/  IADD3 R27, P4, R4.reuse, 0x20, RZ ;  /* 0x00000020041b7810 */ /* 0x040fe40007f9e0ff */
[----:B------:R-:W-:Y:S02]  /*a290*/  SHF.R.U64 R21, R21, 0x3, RZ ;  /* 0x0000000315157819 */ /* 0x000fe400000012ff */
[C---:B------:R-:W-:Y:S02]  /*a2a0*/  IADD3 R55, P3, R4.reuse, 0x3000, RZ ;  /* 0x0000300004377810 */ /* 0x040fe40007f7e0ff */
[C---:B------:R-:W-:Y:S02]  /*a2b0*/  IADD3 R59, P2, R4.reuse, 0x3020, RZ ;  /* 0x00003020043b7810 */ /* 0x040fe40007f5e0ff */
[C---:B------:R-:W-:Y:S01]  /*a2c0*/  IADD3 R63, P1, R4.reuse, 0x6000, RZ ;  /* 0x00006000043f7810 */ /* 0x040fe20007f3e0ff */
[--C-:B------:R-:W-:Y:S01]  /*a2d0*/  IMAD.X R13, RZ, RZ, R5.reuse, P3 ;  /* 0x000000ffff0d7224 */ /* 0x100fe200018e0605 */
[----:B------:R-:W-:Y:S01]  /*a2e0*/  IADD3 R67, P0, R4, 0x6020, RZ ;  /* 0x0000602004437810 */ /* 0x000fe20007f1e0ff */
[--C-:B------:R-:W-:Y:S01]  /*a2f0*/  IMAD.X R9, RZ, RZ, R5.reuse, P2 ;  /* 0x000000ffff097224 */ /* 0x100fe200010e0605 */
[----:B------:R-:W-:Y:S01]  /*a300*/  LOP3.LUT R4, R21, R4, RZ, 0x3c, !PT ;  /* 0x0000000415047212 */ /* 0x000fe200078e3cff */
[--C-:B------:R-:W-:Y:S01]  /*a310*/  IMAD.X R21, RZ, RZ, R5.reuse, P1 ;  /* 0x000000ffff157224 */ /* 0x100fe200008e0605 */
[-C--:B------:R-:W-:Y:S01]  /*a320*/  IADD3.X R11, RZ, R5.reuse, RZ, P4, !PT ;  /* 0x00000005ff0b7210 */ /* 0x080fe200027fe4ff */
[----:B------:R-:W-:Y:S01]  /*a330*/  IMAD.X R23, RZ, RZ, R5, P0 ;  /* 0x000000ffff177224 */ /* 0x000fe200000e0605 */
[----:B------:R-:W-:-:S02]  /*a340*/  MOV R54, R4 ;  /* 0x0000000400367202 */ /* 0x000fc40000000f00 */
[----:B------:R-:W-:Y:S02]  /*a350*/  F2FP.BF16.F32.PACK_AB R5, R20, R83 ;  /* 0x000000531405723e */ /* 0x000fe400000010ff */
[----:B------:R-:W-:Y:S02]  /*a360*/  LOP3.LUT R20, R59, 0x180, RZ, 0xc0, !PT ;  /* 0x000001803b147812 */ /* 0x000fe400078ec0ff */
[----:B------:R-:W-:Y:S02]  /*a370*/  LOP3.LUT R22, R63, 0x180, RZ, 0xc0, !PT ;  /* 0x000001803f167812 */ /* 0x000fe400078ec0ff */
[----:B------:R-:W-:Y:S02]  /*a380*/  LOP3.LUT R26, R67, 0x180, RZ, 0xc0, !PT ;  /* 0x00000180431a7812 */ /* 0x000fe400078ec0ff */
[----:B------:R-:W-:Y:S02]  /*a390*/  LOP3.LUT R10, R27, 0x180, RZ, 0xc0, !PT ;  /* 0x000001801b0a7812 */ /* 0x000fe400078ec0ff */
[----:B------:R-:W-:-:S02]  /*a3a0*/  SHF.R.U64 R20, R20, 0x3, RZ ;  /* 0x0000000314147819 */ /* 0x000fc400000012ff */
[----:B------:R-:W-:Y:S02]  /*a3b0*/  SHF.R.U64 R22, R22, 0x3, RZ ;  /* 0x0000000316167819 */ /* 0x000fe400000012ff */
[----:B------:R-:W-:Y:S02]  /*a3c0*/  SHF.R.U64 R26, R26, 0x3, RZ ;  /* 0x000000031a1a7819 */ /* 0x000fe400000012ff */
[----:B------:R-:W-:Y:S02]  /*a3d0*/  SHF.R.U64 R10, R10, 0x3, RZ ;  /* 0x000000030a0a7819 */ /* 0x000fe400000012ff */
[----:B------:R-:W-:Y:S02]  /*a3e0*/  LOP3.LUT R8, R20, R59, RZ, 0x3c, !PT ;  /* 0x0000003b14087212 */ /* 0x000fe400078e3cff */
[----:B------:R-:W-:Y:S02]  /*a3f0*/  LOP3.LUT R20, R22, R63, RZ, 0x3c, !PT ;  /* 0x0000003f16147212 */ /* 0x000fe400078e3cff */
[----:B------:R-:W-:-:S02]  /*a400*/  LOP3.LUT R10, R10, R27, RZ, 0x3c, !PT ;  /* 0x0000001b0a0a7212 */ /* 0x000fc400078e3cff */
[----:B------:R-:W-:Y:S02]  /*a410*/  LOP3.LUT R22, R26, R67, RZ, 0x3c, !PT ;  /* 0x000000431a167212 */ /* 0x000fe400078e3cff */
[----:B------:R-:W1:Y:S01]  /*a420*/  LDC.64 R26, c[0x0][0xbd8] ;  /* 0x0002f600ff1a7b82 */ /* 0x000e620000000a00 */
[----:B------:R-:W-:Y:S02]  /*a430*/  LOP3.LUT R12, R55, 0x180, RZ, 0xc0, !PT ;  /* 0x00000180370c7812 */ /* 0x000fe400078ec0ff */
[----:B------:R-:W-:Y:S02]  /*a440*/  F2FP.BF16.F32.PACK_AB R4, R80, R85 ;  /* 0x000000555004723e */ /* 0x000fe400000010ff */
[----:B------:R-:W-:Y:S02]  /*a450*/  MOV R59, R10 ;  /* 0x0000000a003b7202 */ /* 0x000fe40000000f00 */
[----:B------:R-:W-:Y:S01]  /*a460*/  MOV R58, R8 ;  /* 0x00000008003a7202 */ /* 0x000fe20000000f00 */
[----:B------:R2:W-:Y:S01]  /*a470*/  STSM.16.M88.4 [R54], R4 ;  /* 0x0000000436007844 */ /* 0x0005e20000000200 */
[----:B------:R-:W-:-:S02]  /*a480*/  F2FP.BF16.F32.PACK_AB R8, R75, R14 ;  /* 0x0000000e4b08723e */ /* 0x000fc400000010ff */
[----:B------:R-:W-:Y:S02]  /*a490*/  F2FP.BF16.F32.PACK_AB R9, R69, R78 ;  /* 0x0000004e4509723e */ /* 0x000fe400000010ff */
[----:B------:R-:W-:Y:S02]  /*a4a0*/  F2FP.BF16.F32.PACK_AB R10, R77, R74 ;  /* 0x0000004a4d0a723e */ /* 0x000fe400000010ff */
[----:B------:R-:W-:Y:S02]  /*a4b0*/  F2FP.BF16.F32.PACK_AB R11, R65, R68 ;  /* 0x00000044410b723e */ /* 0x000fe400000010ff */
[----:B------:R-:W-:Y:S02]  /*a4c0*/  SHF.R.U64 R12, R12, 0x3, RZ ;  /* 0x000000030c0c7819 */ /* 0x000fe400000012ff */
[----:B------:R-:W-:Y:S01]  /*a4d0*/  F2FP.BF16.F32.PACK_AB R14, R76, R15 ;  /* 0x0000000f4c0e723e */ /* 0x000fe200000010ff */
[----:B------:R3:W-:Y:S01]  /*a4e0*/  STSM.16.M88.4 [R59], R8 ;  /* 0x000000083b007844 */ /* 0x0007e20000000200 */
[----:B------:R-:W-:-:S02]  /*a4f0*/  LOP3.LUT R12, R12, R55, RZ, 0x3c, !PT ;  /* 0x000000370c0c7212 */ /* 0x000fc400078e3cff */
[----:B------:R-:W-:Y:S02]  /*a500*/  F2FP.BF16.F32.PACK_AB R15, R57, R60 ;  /* 0x0000003c390f723e */ /* 0x000fe400000010ff */
[----:B0-----:R-:W-:Y:S02]  /*a510*/  MOV R28, R12 ;  /* 0x0000000c001c7202 */ /* 0x001fe40000000f00 */
[----:B------:R-:W-:Y:S02]  /*a520*/  F2FP.BF16.F32.PACK_AB R12, R79, R72 ;  /* 0x000000484f0c723e */ /* 0x000fe400000010ff */
[----:B------:R-:W-:Y:S02]  /*a530*/  F2FP.BF16.F32.PACK_AB R13, R61, R64 ;  /* 0x000000403d0d723e */ /* 0x000fe400000010ff */
[----:B--2---:R-:W-:Y:S02]  /*a540*/  MOV R54, R22 ;  /* 0x0000001600367202 */ /* 0x004fe40000000f00 */
[----:B-1----:R-:W-:Y:S01]  /*a550*/  ISETP.NE.U32.AND P0, PT, R26, RZ, PT ;  /* 0x000000ff1a00720c */ /* 0x002fe20003f05070 */
[----:B------:R0:W-:Y:S01]  /*a560*/  STSM.16.M88.4 [R28], R12 ;  /* 0x0000000c1c007844 */ /* 0x0001e20000000200 */
[----:B------:R-:W-:Y:S01]  /*a570*/  MOV R55, R20 ;  /* 0x0000001400377202 */ /* 0x000fe20000000f00 */
[----:B---3--:R-:W-:Y:S01]  /*a580*/  IMAD.SHL.U32 R9, R145, 0x4, RZ ;  /* 0x0000000491097824 */ /* 0x008fe200078e00ff */
[----:B------:R-:W-:-:S02]  /*a590*/  F2FP.BF16.F32.PACK_AB R4, R73, R44 ;  /* 0x0000002c4904723e */ /* 0x000fc400000010ff */
[----:B------:R-:W-:Y:S02]  /*a5a0*/  F2FP.BF16.F32.PACK_AB R5, R53, R56 ;  /* 0x000000383505723e */ /* 0x000fe400000010ff */
[----:B------:R-:W-:Y:S02]  /*a5b0*/  F2FP.BF16.F32.PACK_AB R6, R52, R41 ;  /* 0x000000293406723e */ /* 0x000fe400000010ff */
[----:B------:R-:W-:Y:S02]  /*a5c0*/  F2FP.BF16.F32.PACK_AB R7, R50, R51 ;  /* 0x000000333207723e */ /* 0x000fe400000010ff */
[----:B------:R-:W-:Y:S02]  /*a5d0*/  F2FP.BF16.F32.PACK_AB R22, R48, R37 ;  /* 0x000000253016723e */ /* 0x000fe400000010ff */
[----:B------:R-:W-:Y:S01]  /*a5e0*/  SHF.L.U64.HI R10, R145, 0x2, R148 ;  /* 0x00000002910a7819 */ /* 0x000fe20000010294 */
[----:B------:R1:W-:Y:S01]  /*a5f0*/  STSM.16.M88.4 [R58], R4 ;  /* 0x000000043a007844 */ /* 0x0003e20000000200 */
[----:B------:R-:W-:-:S02]  /*a600*/  IADD3 R26, P1, R9, R26, RZ ;  /* 0x0000001a091a7210 */ /* 0x000fc40007f3e0ff */
[----:B------:R-:W-:Y:S02]  /*a610*/  F2FP.BF16.F32.PACK_AB R20, R49, R40 ;  /* 0x000000283114723e */ /* 0x000fe400000010ff */
[----:B------:R-:W-:Y:S02]  /*a620*/  F2FP.BF16.F32.PACK_AB R21, R46, R47 ;  /* 0x0000002f2e15723e */ /* 0x000fe400000010ff */
[----:B------:R-:W-:Y:S02]  /*a630*/  F2FP.BF16.F32.PACK_AB R23, R42, R43 ;  /* 0x0000002b2a17723e */ /* 0x000fe400000010ff */
[----:B------:R-:W-:Y:S02]  /*a640*/  F2FP.BF16.F32.PACK_AB R37, R35, R38 ;  /* 0x000000262325723e */ /* 0x000fe400000010ff */
[----:B------:R-:W-:Y:S01]  /*a650*/  F2FP.BF16.F32.PACK_AB R38, R33, R32 ;  /* 0x000000202126723e */ /* 0x000fe200000010ff */
[----:B------:R2:W-:Y:S01]  /*a660*/  STSM.16.M88.4 [R55], R20 ;  /* 0x0000001437007844 */ /* 0x0005e20000000200 */
[----:B------:R-:W-:Y:S01]  /*a670*/  ISETP.NE.AND.EX P0, PT, R27, RZ, PT, P0 ;  /* 0x000000ff1b00720c */ /* 0x000fe20003f05300 */
[----:B------:R-:W-:Y:S01]  /*a680*/  IMAD.X R27, R10, 0x1, R27, P1 ;  /* 0x000000010a1b7824 */ /* 0x000fe200008e061b */
[----:B------:R-:W-:Y:S01]  /*a690*/  ISETP.NE.U32.AND P1, PT, RZ, UR4, PT ;  /* 0x00000004ff007c0c */ /* 0x000fe2000bf25070 */
[----:B------:R2:W-:Y:S01]  /*a6a0*/  STSM.16.M88.4 [R54], R36 ;  /* 0x0000002436007844 */ /* 0x0005e20000000200 */
[----:B0-----:R-:W0:Y:S01]  /*a6b0*/  LDC R28, c[0x0][0xa88] ;  /* 0x0002a200ff1c7b82 */ /* 0x001e220000000800 */
[----:B------:R-:W-:-:S07]  /*a6c0*/  MOV R43, RZ ;  /* 0x000000ff002b7202 */ /* 0x000fce0000000f00 */
[----:B------:R-:W-:Y:S01]  /*a6d0*/  BAR.SYNC.DEFER_BLOCKING 0x1, 0x180 ;  /* 0x0046000000007b1d */ /* 0x000fe20000010000 */
[----:B------:R-:W-:-:S13]  /*a6e0*/  ISETP.NE.AND.EX P1, PT, RZ, UR5, PT, P1 ;  /* 0x00000005ff007c0c */ /* 0x000fda000bf25310 */
[----:B------:R-:W-:-:S04]  /*a6f0*/  @P1 IADD3 R8, P2, R9, UR4, RZ ;  /* 0x0000000409081c10 */ /* 0x000fc8000ff5e0ff */
[----:B------:R-:W-:Y:S01]  /*a700*/  @P1 IADD3.X R9, R10, UR5, RZ, P2, !PT ;  /* 0x000000050a091c10 */ /* 0x000fe200097fe4ff */
[----:B------:R2:W5:Y:S01]  /*a710*/  @P0 LDG.E R43, desc[UR60][R26.64] ;  /* 0x0000003c1a2b0981 */ /* 0x000562000c1e1900 */
[----:B-1----:R-:W-:Y:S01]  /*a720*/  IMAD R5, R18, 0x20, R17 ;  /* 0x0000002012057824 */ /* 0x002fe200078e0211 */
[----:B------:R-:W-:Y:S02]  /*a730*/  SHF.R.S32.HI R44, RZ, 0x1f, R146 ;  /* 0x0000001fff2c7819 */ /* 0x000fe40000011492 */
[----:B0-----:R2:W5:Y:S01]  /*a740*/  @P1 LDG.E R28, desc[UR60][R8.64] ;  /* 0x0000003c081c1981 */ /* 0x001562000c1e1900 */
[----:B------:R-:W-:Y:S01]  /*a750*/  IMAD.WIDE R24, R5, 0x2, R24 ;  /* 0x0000000205187825 */ /* 0x000fe200078e0218 */
[----:B------:R-:W-:Y:S06]  /*a760*/  @P1 BRA `(.L_x_8400) ;  /* 0x0000000000101947 */ /* 0x000fec0003800000 */
[----:B------:R-:W-:Y:S05]  /*a770*/  @!P0 BRA `(.L_x_8400) ;  /* 0x00000000000c8947 */ /* 0x000fea0003800000 */
[----:B------:R-:W3:Y:S04]  /*a780*/  LDG.E R5, desc[UR60][R26.64] ;  /* 0x0000003c1a057981 */ /* 0x000ee8000c1e1900 */
[----:B-----5:R-:W3:Y:S02]  /*a790*/  LDG.E R28, desc[UR60][R26.64+0x4] ;  /* 0x0000043c1a1c7981 */ /* 0x020ee4000c1e1900 */
[----:B---3--:R-:W-:-:S07]  /*a7a0*/  IMAD.IADD R28, R28, 0x1, -R5 ;  /* 0x000000011c1c7824 */ /* 0x008fce00078e0a05 */
.L_x_8400:
[----:B------:R-:W-:Y:S01]  /*a7b0*/  ULDC.64 UR4, c[0x0][0xb70] ;  /* 0x0002dc0000047ab9 */ /* 0x000fe20000000a00 */
[--C-:B--2--5:R-:W-:Y:S01]  /*a7c0*/  SHF.R.S32.HI R37, RZ, 0x1f, R43.reuse ;  /* 0x0000001fff257819 */ /* 0x124fe2000001142b */
[----:B------:R-:W-:Y:S01]  /*a7d0*/  IMAD R5, R44, UR4, RZ ;  /* 0x000000042c057c24 */ /* 0x000fe2000f8e02ff */
[----:B------:R-:W-:Y:S01]  /*a7e0*/  IADD3 R7, P1, R24, 0x1800, RZ ;  /* 0x0000180018077810 */ /* 0x000fe20007f3e0ff */
[----:B------:R-:W-:Y:S01]  /*a7f0*/  IMAD.MOV.U32 R36, RZ, RZ, R43 ;  /* 0x000000ffff247224 */ /* 0x000fe200078e002b */
[----:B------:R-:W-:Y:S01]  /*a800*/  SEL R148, R148, RZ, !P0 ;  /* 0x000000ff94947207 */ /* 0x000fe20004000000 */
[C---:B------:R-:W-:Y:S01]  /*a810*/  IMAD R9, R146.reuse, UR5, R5 ;  /* 0x0000000592097c24 */ /* 0x040fe2000f8e0205 */
[----:B------:R-:W-:Y:S01]  /*a820*/  LOP3.LUT R6, R7, 0x180, RZ, 0xc0, !PT ;  /* 0x0000018007067812 */ /* 0x000fe200078ec0ff */
[----:B------:R-:W-:Y:S01]  /*a830*/  IMAD.WIDE.U32 R4, R146, UR4, R36 ;  /* 0x0000000492047c25 */ /* 0x000fe2000f8e0024 */
[----:B------:R-:W-:Y:S01]  /*a840*/  SEL R145, R145, RZ, !P0 ;  /* 0x000000ff91917207 */ /* 0x000fe20004000000 */
[----:B------:R-:W-:Y:S01]  /*a850*/  ULDC.64 UR4, c[0x0][0xb78] ;  /* 0x0002de0000047ab9 */ /* 0x000fe20000000a00 */
[----:B------:R-:W-:Y:S01]  /*a860*/  SHF.R.U64 R6, R6, 0x3, RZ ;  /* 0x0000000306067819 */ /* 0x000fe200000012ff */
[----:B------:R-:W-:Y:S01]  /*a870*/  IMAD.IADD R5, R5, 0x1, R9 ;  /* 0x0000000105057824 */ /* 0x000fe200078e0209 */
[----:B------:R-:W-:Y:S01]  /*a880*/  LOP3.LUT P0, RZ, R150, 0x3, RZ, 0xc0, !PT ;  /* 0x0000000396ff7812 */ /* 0x000fe2000780c0ff */
[----:B------:R-:W-:Y:S01]  /*a890*/  IMAD R9, R147, 0xc0, R153 ;  /* 0x000000c093097824 */ /* 0x000fe200078e0299 */
[----:B------:R-:W-:Y:S01]  /*a8a0*/  LOP3.LUT R6, R6, R7, RZ, 0x3c, !PT ;  /* 0x0000000706067212 */ /* 0x000fe200078e3cff */
[----:B------:R-:W-:Y:S01]  /*a8b0*/  IMAD R7, R148, UR4, RZ ;  /* 0x0000000494077c24 */ /* 0x000fe2000f8e02ff */
[C---:B------:R-:W-:Y:S01]  /*a8c0*/  IADD3 R21, P4, R24.reuse, 0x3000, RZ ;  /* 0x0000300018157810 */ /* 0x040fe20007f9e0ff */
[C---:B------:R-:W-:Y:S01]  /*a8d0*/  IMAD.WIDE.U32 R4, R145.reuse, UR4, R4 ;  /* 0x0000000491047c25 */ /* 0x040fe2000f8e0004 */
[C---:B------:R-:W-:Y:S01]  /*a8e0*/  IADD3 R13, P3, R24.reuse, 0x4800, RZ ;  /* 0x00004800180d7810 */ /* 0x040fe20007f7e0ff */
[----:B------:R-:W-:Y:S01]  /*a8f0*/  ULDC.64 UR6, c[0x0][0xae0] ;  /* 0x0002b80000067ab9 */ /* 0x000fe20000000a00 */
[----:B------:R-:W-:Y:S01]  /*a900*/  IADD3 R33, P2, R24, 0x6000, RZ ;  /* 0x0000600018217810 */ /* 0x000fe20007f5e0ff */
[----:B------:R-:W-:Y:S01]  /*a910*/  IMAD R8, R145, UR5, R7 ;  /* 0x0000000591087c24 */ /* 0x000fe2000f8e0207 */
[----:B------:R-:W-:Y:S01]  /*a920*/  SHF.R.S32.HI R7, RZ, 0x1f, R9 ;  /* 0x0000001fff077819 */ /* 0x000fe20000011409 */
[----:B------:R-:W-:Y:S01]  /*a930*/  ULDC.64 UR4, c[0x0][0xb40] ;  /* 0x0002d00000047ab9 */ /* 0x000fe20000000a00 */
[----:B------:R-:W-:-:S02]  /*a940*/  IADD3 R4, P5, R9, R4, RZ ;  /* 0x0000000409047210 */ /* 0x000fc40007fbe0ff */
[----:B------:R-:W-:Y:S02]  /*a950*/  LOP3.LUT R20, R21, 0x180, RZ, 0xc0, !PT ;  /* 0x0000018015147812 */ /* 0x000fe400078ec0ff */
[----:B------:R-:W-:Y:S01]  /*a960*/  IADD3.X R7, R7, R5, R8, P5, !PT ;  /* 0x0000000507077210 */ /* 0x000fe20002ffe408 */
[C---:B------:R-:W-:Y:S01]  /*a970*/  VIADD R5, R9.reuse, 0x8 ;  /* 0x0000000809057836 */ /* 0x040fe20000000000 */
[C---:B------:R-:W-:Y:S02]  /*a980*/  LEA R40, P6, R4.reuse, UR4, 0x2 ;  /* 0x0000000404287c11 */ /* 0x040fe4000f8c10ff */
[----:B------:R-:W-:Y:S02]  /*a990*/  ISETP.GE.OR P5, PT, R9, R28, P0 ;  /* 0x0000001c0900720c */ /* 0x000fe400007a6670 */
[----:B------:R-:W-:Y:S01]  /*a9a0*/  LEA.HI.X R41, R4, UR5, R7, 0x2, P6 ;  /* 0x0000000504297c11 */ /* 0x000fe2000b0f1407 */
[----:B------:R-:W-:Y:S01]  /*a9b0*/  IMAD.X R7, RZ, RZ, R25, P1 ;  /* 0x000000ffff077224 */ /* 0x000fe200008e0619 */
[----:B------:R-:W-:Y:S01]  /*a9c0*/  IADD3 R11, P6, R24, 0x7800, RZ ;  /* 0x00007800180b7810 */ /* 0x000fe20007fde0ff */
[----:B------:R-:W-:Y:S01]  /*a9d0*/  ULDC.64 UR4, c[0x0][0xaa0] ;  /* 0x0002a80000047ab9 */ /* 0x000fe20000000a00 */
[----:B------:R-:W-:-:S02]  /*a9e0*/  LOP3.LUT R12, R13, 0x180, RZ, 0xc0, !PT ;  /* 0x000001800d0c7812 */ /* 0x000fc400078ec0ff */
[----:B------:R-:W-:Y:S01]  /*a9f0*/  LOP3.LUT R32, R33, 0x180, RZ, 0xc0, !PT ;  /* 0x0000018021207812 */ /* 0x000fe200078ec0ff */
[----:B------:R-:W-:Y:S01]  /*aa00*/  IMAD.X R27, RZ, RZ, R25, P6 ;  /* 0x000000ffff1b7224 */ /* 0x000fe200030e0619 */
[----:B------:R-:W-:Y:S02]  /*aa10*/  LOP3.LUT R9, R24, 0x180, RZ, 0xc0, !PT ;  /* 0x0000018018097812 */ /* 0x000fe400078ec0ff */
[----:B------:R-:W-:Y:S01]  /*aa20*/  ISETP.GE.OR P0, PT, R5, R28, P0 ;  /* 0x0000001c0500720c */ /* 0x000fe20000706670 */
[----:B------:R0:W-:Y:S01]  /*aa30*/  @!P5 STG.E desc[UR60][R40.64], R3 ;  /* 0x000000032800d986 */ /* 0x0001e2000c10193c */
[----:B------:R-:W-:Y:S02]  /*aa40*/  LOP3.LUT R4, R11, 0x180, RZ, 0xc0, !PT ;  /* 0x000001800b047812 */ /* 0x000fe400078ec0ff */
[----:B------:R-:W-:Y:S02]  /*aa50*/  SHF.R.U64 R20, R20, 0x3, RZ ;  /* 0x0000000314147819 */ /* 0x000fe400000012ff */
[----:B------:R-:W-:-:S02]  /*aa60*/  SHF.R.U64 R12, R12, 0x3, RZ ;  /* 0x000000030c0c7819 */ /* 0x000fc400000012ff */
[----:B------:R-:W-:Y:S02]  /*aa70*/  SHF.R.U64 R32, R32, 0x3, RZ ;  /* 0x0000000320207819 */ /* 0x000fe400000012ff */
[----:B------:R-:W-:Y:S02]  /*aa80*/  SHF.R.U64 R9, R9, 0x3, RZ ;  /* 0x0000000309097819 */ /* 0x000fe400000012ff */
[----:B------:R-:W-:Y:S01]  /*aa90*/  SHF.R.U64 R4, R4, 0x3, RZ ;  /* 0x0000000304047819 */ /* 0x000fe200000012ff */
[----:B------:R1:W-:Y:S01]  /*aaa0*/  @!P0 STG.E desc[UR60][R40.64+0x20], R0 ;  /* 0x0000200028008986 */ /* 0x0003e2000c10193c */
[----:B------:R-:W-:Y:S02]  /*aab0*/  LOP3.LUT R20, R20, R21, RZ, 0x3c, !PT ;  /* 0x0000001514147212 */ /* 0x000fe400078e3cff */
[----:B------:R-:W-:Y:S01]  /*aac0*/  LOP3.LUT R12, R12, R13, RZ, 0x3c, !PT ;  /* 0x0000000d0c0c7212 */ /* 0x000fe200078e3cff */
[--C-:B------:R-:W-:Y:S01]  /*aad0*/  IMAD.X R13, RZ, RZ, R25.reuse, P3 ;  /* 0x000000ffff0d7224 */ /* 0x100fe200018e0619 */
[----:B------:R-:W-:Y:S01]  /*aae0*/  LOP3.LUT R32, R32, R33, RZ, 0x3c, !PT ;  /* 0x0000002120207212 */ /* 0x000fe200078e3cff */
[--C-:B------:R-:W-:Y:S01]  /*aaf0*/  IMAD.X R33, RZ, RZ, R25.reuse, P2 ;  /* 0x000000ffff217224 */ /* 0x100fe200010e0619 */
[----:B------:R-:W-:Y:S01]  /*ab00*/  LOP3.LUT R8, R9, R24, RZ, 0x3c, !PT ;  /* 0x0000001809087212 */ /* 0x000fe200078e3cff */
[----:B------:R-:W-:Y:S01]  /*ab10*/  IMAD.MOV.U32 R9, RZ, RZ, R25 ;  /* 0x000000ffff097224 */ /* 0x000fe200078e0019 */
[----:B------:R-:W-:Y:S01]  /*ab20*/  IADD3.X R21, RZ, R25, RZ, P4, !PT ;  /* 0x00000019ff157210 */ /* 0x000fe200027fe4ff */
[----:B------:R-:W5:Y:S01]  /*ab30*/  LD.E.128 R12, desc[UR60][R12.64] ;  /* 0x0000003c0c0c7980 */ /* 0x000f62000c101d00 */
[----:B------:R-:W-:-:S03]  /*ab40*/  LOP3.LUT R26, R4, R11, RZ, 0x3c, !PT ;  /* 0x0000000b041a7212 */ /* 0x000fc600078e3cff */
[----:B------:R-:W5:Y:S01]  /*ab50*/  LD.E.128 R8, desc[UR60][R8.64] ;  /* 0x0000003c08087980 */ /* 0x000f62000c101d00 */
[----:B------:R-:W-:-:S03]  /*ab60*/  SHF.R.S32.HI R39, RZ, 0x1f, R17 ;  /* 0x0000001fff277819 */ /* 0x000fc60000011411 */
[----:B------:R-:W5:Y:S01]  /*ab70*/  LD.E.128 R4, desc[UR60][R6.64] ;  /* 0x0000003c06047980 */ /* 0x000f62000c101d00 */
[----:B------:R-:W-:-:S03]  /*ab80*/  IMAD.MOV.U32 R38, RZ, RZ, R17 ;  /* 0x000000ffff267224 */ /* 0x000fc600078e0011 */
[----:B------:R-:W5:Y:S04]  /*ab90*/  LD.E.128 R20, desc[UR60][R20.64] ;  /* 0x0000003c14147980 */ /* 0x000f68000c101d00 */
[----:B------:R-:W5:Y:S04]  /*aba0*/  LD.E.128 R32, desc[UR60][R32.64] ;  /* 0x0000003c20207980 */ /* 0x000f68000c101d00 */
        /* <DEDUP_REMOVED lines=9> */
[----:B------:R-:W-:Y:S02]  /*ac40*/  IMAD R43, R43, UR5, R42 ;  /* 0x000000052b2b7c24 */ /* 0x000fe4000f8e022a */
[----:B------:R-:W-:Y:S01]  /*ac50*/  IMAD R19, R147, -0xc0, R28 ;  /* 0xffffff4093137824 */ /* 0x000fe200078e021c */
[----:B------:R-:W-:Y:S01]  /*ac60*/  UIADD3 UR4, UR36, 0x31c20, URZ ;  /* 0x00031c2024047890 */ /* 0x000fe2000fffe03f */
[----:B------:R-:W-:Y:S02]  /*ac70*/  IMAD.IADD R37, R37, 0x1, R43 ;  /* 0x0000000125257824 */ /* 0x000fe400078e022b */
[----:B0-----:R-:W-:Y:S01]  /*ac80*/  IMAD R3, R44, UR6, RZ ;  /* 0x000000062c037c24 */ /* 0x001fe2000f8e02ff */
[----:B------:R-:W-:Y:S01]  /*ac90*/  ISETP.GE.AND P0, PT, R18, R19, PT ;  /* 0x000000131200720c */ /* 0x000fe20003f06270 */
[----:B------:R-:W-:Y:S01]  /*aca0*/  IMAD.WIDE.U32 R36, R146, UR6, R36 ;  /* 0x0000000692247c25 */ /* 0x000fe2000f8e0024 */
[----:B-1----:R-:W-:Y:S01]  /*acb0*/  IADD3 R0, R18, 0x60, RZ ;  /* 0x0000006012007810 */ /* 0x002fe20007ffe0ff */
[----:B------:R-:W-:-:S02]  /*acc0*/  UPRMT UR4, URZ, 0x654, UR4 ;  /* 0x000006543f047896 */ /* 0x000fc40008000004 */
[----:B------:R-:W-:Y:S01]  /*acd0*/  IMAD R3, R146, UR7, R3 ;  /* 0x0000000792037c24 */ /* 0x000fe2000f8e0203 */
[----:B------:R-:W-:Y:S01]  /*ace0*/  ULDC.64 UR6, c[0x0][0xae8] ;  /* 0x0002ba0000067ab9 */ /* 0x000fe20000000a00 */
[----:B------:R-:W-:Y:S01]  /*acf0*/  ISETP.GE.AND P3, PT, R0, R19, PT ;  /* 0x000000130000720c */ /* 0x000fe20003f66270 */
[----:B------:R-:W-:Y:S02]  /*ad00*/  IMAD R0, R148, UR6, RZ ;  /* 0x0000000694007c24 */ /* 0x000fe4000f8e02ff */
[----:B------:R-:W-:Y:S01]  /*ad10*/  IMAD.IADD R37, R37, 0x1, R3 ;  /* 0x0000000125257824 */ /* 0x000fe200078e0203 */
[----:B------:R-:W-:Y:S01]  /*ad20*/  SHF.R.S32.HI R19, RZ, 0x1f, R18 ;  /* 0x0000001fff137819 */ /* 0x000fe20000011412 */
[C---:B------:R-:W-:Y:S01]  /*ad30*/  IMAD R3, R145.reuse, UR7, R0 ;  /* 0x0000000791037c24 */ /* 0x040fe2000f8e0200 */
[----:B--2---:R-:W-:Y:S01]  /*ad40*/  SYNCS.ARRIVE.TRANS64.RED.A1T0 RZ, [UR4], RZ ;  /* 0x000000ffffff79a7 */ /* 0x004fe20008100404 */
[----:B------:R-:W-:Y:S01]  /*ad50*/  IMAD.WIDE.U32 R40, R145, UR6, R36 ;  /* 0x0000000691287c25 */ /* 0x000fe2000f8e0024 */
[----:B------:R-:W-:Y:S03]  /*ad60*/  BSSY B1, `(.L_x_8401) ;  /* 0x0000017000017945 */ /* 0x000fe60003800000 */
        /* <DEDUP_REMOVED lines=15> */
[----:B------:R-:W-:Y:S02]  /*ae60*/  ULDC.64 UR6, c[0x0][0xa80] ;  /* 0x0002a00000067ab9 */ /* 0x000fe40000000a00 */
[----:B------:R-:W-:Y:S02]  /*ae70*/  LEA R42, P4, R36, UR6, 0x1 ;  /* 0x00000006242a7c11 */ /* 0x000fe4000f8808ff */
[----:B------:R-:W-:-:S04]  /*ae80*/  IADD3 R3, R37, R3, RZ ;  /* 0x0000000325037210 */ /* 0x000fc80007ffe0ff */
[----:B------:R-:W-:-:S05]  /*ae90*/  LEA.HI.X R43, R36, UR7, R3, 0x1, P4 ;  /* 0x00000007242b7c11 */ /* 0x000fca000a0f0c03 */
[----:B-----5:R0:W-:Y:S04]  /*aea0*/  @!P0 STG.E.128 desc[UR60][R42.64], R8 ;  /* 0x000000082a008986 */ /* 0x0201e8000c101d3c */
[----:B------:R0:W-:Y:S04]  /*aeb0*/  @!P1 STG.E.128 desc[UR60][R42.64+0x40], R20 ;  /* 0x000040142a009986 */ /* 0x0001e8000c101d3c */
[----:B------:R0:W-:Y:S02]  /*aec0*/  @!P2 STG.E.128 desc[UR60][R42.64+0x80], R32 ;  /* 0x000080202a00a986 */ /* 0x0001e4000c101d3c */
.L_x_8402:
[----:B------:R-:W-:Y:S05]  /*aed0*/  BSYNC B1 ;  /* 0x0000000000017941 */ /* 0x000fea0003800000 */
.L_x_8401:
[----:B------:R-:W-:Y:S05]  /*aee0*/  @P3 BRA `(.L_x_8403) ;  /* 0x00000008003c3947 */ /* 0x000fea0003800000 */
[----:B------:R-:W-:Y:S01]  /*aef0*/  IADD3 R3, P0, R38, 0x60, RZ ;  /* 0x0000006026037810 */ /* 0x000fe20007f1e0ff */
[----:B------:R-:W-:Y:S01]  /*af00*/  ULDC.64 UR4, c[0x0][0xad8] ;  /* 0x0002b60000047ab9 */ /* 0x000fe20000000a00 */
[----:B0----5:R-:W-:Y:S01]  /*af10*/  IMAD.MOV.U32 R8, RZ, RZ, R40 ;  /* 0x000000ffff087224 */ /* 0x021fe200078e0028 */
        /* <DEDUP_REMOVED lines=20> */
.L_x_8399:
[----:B------:R-:W1:Y:S01]  /*b060*/  LDC.64 R6, c[0x0][0xbd8] ;  /* 0x0002f600ff067b82 */ /* 0x000e620000000a00 */
[C---:B------:R-:W-:Y:S01]  /*b070*/  SHF.L.U32 R5, R145.reuse, 0x2, RZ ;  /* 0x0000000291057819 */ /* 0x040fe200000006ff */
[----:B------:R-:W-:Y:S01]  /*b080*/  ULDC.64 UR4, c[0x0][0xbe0] ;  /* 0x0002f80000047ab9 */ /* 0x000fe20000000a00 */
[----:B------:R-:W-:Y:S01]  /*b090*/  SHF.L.U64.HI R8, R145, 0x2, R148 ;  /* 0x0000000291087819 */ /* 0x000fe20000010294 */
[----:B------:R-:W-:-:S04]  /*b0a0*/  IMAD.MOV.U32 R3, RZ, RZ, RZ ;  /* 0x000000ffff037224 */ /* 0x000fc800078e00ff */
[----:B------:R-:W2:Y:S01]  /*b0b0*/  LDC R0, c[0x0][0xa88] ;  /* 0x0002a200ff007b82 */ /* 0x000ea20000000800 */
[----:B-1----:R-:W-:Y:S02]  /*b0c0*/  ISETP.NE.U32.AND P0, PT, R6, RZ, PT ;  /* 0x000000ff0600720c */ /* 0x002fe40003f05070 */
        /* <DEDUP_REMOVED lines=8> */
[----:B--2---:R1:W5:Y:S01]  /*b150*/  @P1 LDG.E R0, desc[UR60][R4.64] ;  /* 0x0000003c04001981 */ /* 0x004362000c1e1900 */
[----:B------:R-:W-:Y:S01]  /*b160*/  ISETP.GT.AND P2, PT, R155, 0xbf, PT ;  /* 0x000000bf9b00780c */ /* 0x000fe20003f44270 */
[----:B------:R-:W-:-:S12]  /*b170*/  @P1 BRA `(.L_x_8404) ;  /* 0x0000000000101947 */ /* 0x000fd80003800000 */
[----:B------:R-:W-:Y:S05]  /*b180*/  @!P0 BRA `(.L_x_8404) ;  /* 0x00000000000c8947 */ /* 0x000fea0003800000 */
[----:B-1----:R-:W2:Y:S04]  /*b190*/  LDG.E R5, desc[UR60][R6.64] ;  /* 0x0000003c06057981 */ /* 0x002ea8000c1e1900 */
[----:B-----5:R-:W2:Y:S02]  /*b1a0*/  LDG.E R0, desc[UR60][R6.64+0x4] ;  /* 0x0000043c06007981 */ /* 0x020ea4000c1e1900 */
[----:B--2---:R-:W-:-:S07]  /*b1b0*/  IMAD.IADD R0, R0, 0x1, -R5 ;  /* 0x0000000100007824 */ /* 0x004fce00078e0a05 */
.L_x_8404:
[----:B------:R-:W-:Y:S01]  /*b1c0*/  BSSY B1, `(.L_x_8405) ;  /* 0x000001d000017945 */ /* 0x000fe20003800000 */
[----:B------:R-:W-:Y:S02]  /*b1d0*/  SHF.R.S32.HI R9, RZ, 0x1f, R146 ;  /* 0x0000001fff097819 */ /* 0x000fe40000011492 */
[----:B------:R-:W-:Y:S02]  /*b1e0*/  SHF.R.S32.HI R10, RZ, 0x1f, R17 ;  /* 0x0000001fff0a7819 */ /* 0x000fe40000011411 */
[----:B------:R-:W-:Y:S02]  /*b1f0*/  SEL R145, R145, RZ, !P0 ;  /* 0x000000ff91917207 */ /* 0x000fe40004000000 */
[----:B------:R-:W-:Y:S02]  /*b200*/  SEL R148, R148, RZ, !P0 ;  /* 0x000000ff94947207 */ /* 0x000fe40004000000 */
[----:B-----5:R-:W-:Y:S01]  /*b210*/  SHF.R.S32.HI R8, RZ, 0x1f, R3 ;  /* 0x0000001fff087819 */ /* 0x020fe20000011403 */
[----:B------:R-:W-:Y:S06]  /*b220*/  @P2 BRA `(.L_x_8406) ;  /* 0x0000000000582947 */ /* 0x000fec0003800000 */
[----:B-1----:R-:W1:Y:S02]  /*b230*/  S2R R4, SR_TID.X ;  /* 0x0000000000047919 */ /* 0x002e640000002100 */
[----:B-1----:R-:W-:-:S04]  /*b240*/  IMAD R4, R147, 0xc0, R4 ;  /* 0x000000c093047824 */ /* 0x002fc800078e0204 */
        /* <DEDUP_REMOVED lines=20> */
.L_x_8406:
[----:B------:R-:W-:Y:S05]  /*b390*/  BSYNC B1 ;  /* 0x0000000000017941 */ /* 0x000fea0003800000 */
.L_x_8405:
[----:B------:R-:W-:Y:S01]  /*b3a0*/  ULDC.64 UR4, c[0x0][0xaa0] ;  /* 0x0002a80000047ab9 */ /* 0x000fe20000000a00 */
[----:B-1----:R-:W-:Y:S01]  /*b3b0*/  IMAD.MOV.U32 R4, RZ, RZ, R17 ;  /* 0x000000ffff047224 */ /* 0x002fe200078e0011 */
[----:B------:R-:W-:Y:S01]  /*b3c0*/  BSSY B1, `(.L_x_8407) ;  /* 0x000002b000017945 */ /* 0x000fe20003800000 */
[----:B--2---:R-:W-:Y:S02]  /*b3d0*/  IMAD.MOV.U32 R5, RZ, RZ, R10 ;  /* 0x000000ffff057224 */ /* 0x004fe400078e000a */
[----:B------:R-:W-:Y:S02]  /*b3e0*/  IMAD R6, R8, UR4, RZ ;  /* 0x0000000408067c24 */ /* 0x000fe4000f8e02ff */
[----:B------:R-:W-:-:S04]  /*b3f0*/  IMAD.WIDE.U32 R4, R3, UR4, R4 ;  /* 0x0000000403047c25 */ /* 0x000fc8000f8e0004 */
[----:B------:R-:W-:Y:S01]  /*b400*/  IMAD R3, R3, UR5, R6 ;  /* 0x0000000503037c24 */ /* 0x000fe2000f8e0206 */
[----:B------:R-:W-:Y:S01]  /*b410*/  ULDC.64 UR4, c[0x0][0xae0] ;  /* 0x0002b80000047ab9 */ /* 0x000fe20000000a00 */
[----:B------:R-:W-:Y:S02]  /*b420*/  IMAD.MOV.U32 R8, RZ, RZ, R18 ;  /* 0x000000ffff087224 */ /* 0x000fe400078e0012 */
[----:B------:R-:W-:Y:S02]  /*b430*/  IMAD.IADD R5, R5, 0x1, R3 ;  /* 0x0000000105057824 */ /* 0x000fe400078e0203 */
[----:B------:R-:W-:Y:S02]  /*b440*/  IMAD R3, R147, -0xc0, R0 ;  /* 0xffffff4093037824 */ /* 0x000fe400078e0200 */
[----:B------:R-:W-:Y:S01]  /*b450*/  IMAD R7, R9, UR4, RZ ;  /* 0x0000000409077c24 */ /* 0x000fe2000f8e02ff */
[----:B------:R-:W-:Y:S01]  /*b460*/  SHF.R.S32.HI R9, RZ, 0x1f, R18 ;  /* 0x0000001fff097819 */ /* 0x000fe20000011412 */
[C---:B------:R-:W-:Y:S01]  /*b470*/  VIADD R0, R18.reuse, 0x60 ;  /* 0x0000006012007836 */ /* 0x040fe20000000000 */
[----:B------:R-:W-:Y:S01]  /*b480*/  ISETP.GE.AND P0, PT, R18, R3, PT ;  /* 0x000000031200720c */ /* 0x000fe20003f06270 */
[----:B------:R-:W-:-:S02]  /*b490*/  IMAD R7, R146, UR5, R7 ;  /* 0x0000000592077c24 */ /* 0x000fc4000f8e0207 */
[----:B------:R-:W-:Y:S01]  /*b4a0*/  IMAD.WIDE.U32 R4, R146, UR4, R4 ;  /* 0x0000000492047c25 */ /* 0x000fe2000f8e0004 */
[----:B------:R-:W-:Y:S01]  /*b4b0*/  ULDC.64 UR4, c[0x0][0xae8] ;  /* 0x0002ba0000047ab9 */ /* 0x000fe20000000a00 */
[----:B------:R-:W-:Y:S02]  /*b4c0*/  ISETP.GE.AND P1, PT, R0, R3, PT ;  /* 0x000000030000720c */ /* 0x000fe40003f26270 */
[----:B------:R-:W-:Y:S02]  /*b4d0*/  IMAD.IADD R5, R5, 0x1, R7 ;  /* 0x0000000105057824 */ /* 0x000fe400078e0207 */
[----:B------:R-:W-:Y:S02]  /*b4e0*/  IMAD R0, R148, UR4, RZ ;  /* 0x0000000494007c24 */ /* 0x000fe4000f8e02ff */
[----:B------:R-:W-:-:S04]  /*b4f0*/  IMAD.WIDE.U32 R6, R145, UR4, R4 ;  /* 0x0000000491067c25 */ /* 0x000fc8000f8e0004 */
[----:B------:R-:W-:Y:S02]  /*b500*/  IMAD R3, R145, UR5, R0 ;  /* 0x0000000591037c24 */ /* 0x000fe4000f8e0200 */
[----:B------:R-:W-:-:S03]  /*b510*/  IMAD.WIDE R8, R147, 0xc0, R8 ;  /* 0x000000c093087825 */ /* 0x000fc600078e0208 */
[----:B------:R-:W-:Y:S01]  /*b520*/  IADD3 R11, R7, R3, RZ ;  /* 0x00000003070b7210 */ /* 0x000fe20007ffe0ff */
        /* <DEDUP_REMOVED lines=20> */
.L_x_8408:
[----:B------:R-:W-:Y:S05]  /*b670*/  BSYNC B1 ;  /* 0x0000000000017941 */ /* 0x000fea0003800000 */
.L_x_8407:
[----:B------:R-:W-:Y:S05]  /*b680*/  @P1 BRA `(.L_x_8403) ;  /* 0x0000000000541947 */ /* 0x000fea0003800000 */
[----:B------:R-:W-:Y:S01]  /*b690*/  IADD3 R3, P0, R8, 0x60, RZ ;  /* 0x0000006008037810 */ /* 0x000fe20007f1e0ff */
[C---:B------:R-:W-:Y:S01]  /*b6a0*/  VIADD R0, R17.reuse, 0x20 ;  /* 0x0000002011007836 */ /* 0x040fe20000000000 */
[----:B------:R-:W-:Y:S01]  /*b6b0*/  ULDC UR4, c[0x0][0xa8c] ;  /* 0x0002a30000047ab9 */ /* 0x000fe20000000800 */
[----:B------:R-:W-:Y:S01]  /*b6c0*/  MOV R4, R6 ;  /* 0x0000000600047202 */ /* 0x000fe20000000f00 */
[----:B------:R-:W-:Y:S01]  /*b6d0*/  ULDC.64 UR6, c[0x0][0xad8] ;  /* 0x0002b60000067ab9 */ /* 0x000fe20000000a00 */
[----:B------:R-:W-:Y:S01]  /*b6e0*/  IMAD.X R8, RZ, RZ, R9, P0 ;  /* 0x000000ffff087224 */ /* 0x000fe200000e0609 */
[----:B------:R-:W-:Y:S01]  /*b6f0*/  ISETP.GE.AND P2, PT, R0, UR4, PT ;  /* 0x0000000400007c0c */ /* 0x000fe2000bf46270 */
[----:B------:R-:W-:Y:S01]  /*b700*/  IMAD.MOV.U32 R5, RZ, RZ, R11 ;  /* 0x000000ffff057224 */ /* 0x000fe200078e000b */
[C---:B------:R-:W-:Y:S01]  /*b710*/  ISETP.GE.AND P1, PT, R17.reuse, UR4, PT ;  /* 0x0000000411007c0c */ /* 0x040fe2000bf26270 */
[----:B------:R-:W-:Y:S02]  /*b720*/  IMAD R8, R8, UR6, RZ ;  /* 0x0000000608087c24 */ /* 0x000fe4000f8e02ff */
        /* <DEDUP_REMOVED lines=11> */
.L_x_8403:
[----:B------:R-:W-:Y:S05]  /*b7e0*/  BSYNC B0 ;  /* 0x0000000000007941 */ /* 0x000fea0003800000 */
.L_x_8398:
[----:B------:R-:W-:Y:S02]  /*b7f0*/  ULDC UR4, c[0x0][0xc14] ;  /* 0x0003050000047ab9 */ /* 0x000fe40000000800 */
[----:B0-----:R-:W-:-:S13]  /*b800*/  ISETP.GE.AND P0, PT, R31, UR4, PT ;  /* 0x000000041f007c0c */ /* 0x001fda000bf06270 */
[----:B------:R-:W-:Y:S05]  /*b810*/  @!P0 BRA `(.L_x_8409) ;  /* 0xffffff5400a08947 */ /* 0x000fea000383ffff */
[----:B------:R-:W-:Y:S05]  /*b820*/  EXIT ;  /* 0x000000000000794d */ /* 0x000fea0003800000 */
.L_x_8374:
        /* <DEDUP_REMOVED lines=61> */
.L_x_8414:
[----:B------:R-:W-:Y:S02]  /*bc00*/  VIADD R4, R4, 0x1f ;  /* 0x0000001f04047836 */ /* 0x000fe40000000000 */
[----:B------:R-:W-:-:S03]  /*bc10*/  IMAD.U32 R19, RZ, RZ, UR7 ;  /* 0x00000007ff137e24 */ /* 0x000fc6000f8e00ff */
[----:B------:R-:W-:-:S13]  /*bc20*/  ISETP.GE.AND P0, PT, R4, UR5, PT ;  /* 0x0000000504007c0c */ /* 0x000fda000bf06270 */
[----:B------:R-:W-:Y:S05]  /*bc30*/  @P0 BRA `(.L_x_8411) ;  /* 0x0000000400380947 */ /* 0x000fea0003800000 */
[C---:B------:R-:W-:Y:S01]  /*bc40*/  IMAD.IADD R7, R27.reuse, 0x1, R4 ;  /* 0x000000011b077824 */ /* 0x040fe200078e0204 */
[----:B------:R-:W-:Y:S01]  /*bc50*/  ISETP.NE.AND P1, PT, R27, 0x1f, PT ;  /* 0x0000001f1b00780c */ /* 0x000fe20003f25270 */
[----:B------:R-:W-:Y:S01]  /*bc60*/  BSSY B0, `(.L_x_8412) ;  /* 0x0000007000007945 */ /* 0x000fe20003800000 */
[----:B------:R-:W-:Y:S02]  /*bc70*/  IMAD.MOV.U32 R0, RZ, RZ, RZ ;  /* 0x000000ffff007224 */ /* 0x000fe400078e00ff */
[----:B------:R-:W-:-:S13]  /*bc80*/  ISETP.GE.OR P0, PT, R7, UR5, !P1 ;  /* 0x0000000507007c0c */ /* 0x000fda000cf06670 */
[----:B------:R-:W-:Y:S05]  /*bc90*/  @P0 BRA `(.L_x_8413) ;  /* 0x00000000000c0947 */ /* 0x000fea0003800000 */
[----:B------:R-:W0:Y:S02]  /*bca0*/  LDC.64 R2, c[0x0][0xc58] ;  /* 0x00031600ff027b82 */ /* 0x000e240000000a00 */
[----:B0-----:R-:W-:-:S05]  /*bcb0*/  IMAD.WIDE R2, R7, 0x4, R2 ;  /* 0x0000000407027825 */ /* 0x001fca00078e0202 */
[----:B------:R0:W5:Y:S02]  /*bcc0*/  LDG.E R0, desc[UR60][R2.64] ;  /* 0x0000003c02007981 */ /* 0x000164000c1e1900 */
.L_x_8413:
[----:B------:R-:W-:Y:S05]  /*bcd0*/  BSYNC B0 ;  /* 0x0000000000007941 */ /* 0x000fea0003800000 */
.L_x_8412:
        /* <DEDUP_REMOVED lines=25> */
.L_x_8410:
        /* <DEDUP_REMOVED lines=11> */
[----:B------:R0:W1:Y:S01]  /*bf20*/  F2I.FTZ.U32.TRUNC.NTZ R3, R2 ;  /* 0x0000000200037305 */ /* 0x000062000021f000 */
[----:B------:R-:W-:Y:S05]  /*bf30*/  @!P0 BRA `(.L_x_8415) ;  /* 0x0000000000088947 */ /* 0x000fea0003800000 */
[----:B------:R-:W-:-:S05]  /*bf40*/  IADD3 R7, R19, -0x1, RZ ;  /* 0xffffffff13077810 */ /* 0x000fca0007ffe0ff */
[----:B------:R2:W3:Y:S02]  /*bf50*/  SHFL.IDX PT, R16, R8, R7, 0x1f ;  /* 0x00001f0708107589 */ /* 0x0004e400000e0000 */
.L_x_8415:
[----:B---3--:R-:W-:Y:S01]  /*bf60*/  IMAD R16, R16, UR4, R11 ;  /* 0x0000000410107c24 */ /* 0x008fe2000f8e020b */
[----:B------:R-:W-:Y:S01]  /*bf70*/  IABS R10, R0 ;  /* 0x00000000000a7213 */ /* 0x000fe20000000000 */
[----:B01----:R-:W-:Y:S02]  /*bf80*/  IMAD.MOV R2, RZ, RZ, -R3 ;  /* 0x000000ffff027224 */ /* 0x003fe400078e0a03 */
[----:B------:R-:W-:Y:S01]  /*bf90*/  IMAD.IADD R19, R19, 0x1, R4 ;  /* 0x0000000113137824 */ /* 0x000fe200078e0204 */
[----:B------:R-:W-:Y:S01]  /*bfa0*/  IADD3 R9, -R16, UR6, RZ ;  /* 0x0000000610097c10 */ /* 0x000fe2000fffe1ff */
[----:B--2---:R-:W-:Y:S02]  /*bfb0*/  IMAD R7, R2, R5, RZ ;  /* 0x0000000502077224 */ /* 0x004fe400078e02ff */
[----:B------:R-:W-:Y:S01]  /*bfc0*/  IMAD.MOV.U32 R2, RZ, RZ, RZ ;  /* 0x000000ffff027224 */ /* 0x000fe200078e00ff */
[----:B------:R-:W-:Y:S01]  /*bfd0*/  IABS R8, R9 ;  /* 0x0000000900087213 */ /* 0x000fe20000000000 */
[----:B------:R-:W-:-:S02]  /*bfe0*/  IMAD.MOV R10, RZ, RZ, -R10 ;  /* 0x000000ffff0a7224 */ /* 0x000fc400078e0a0a */
[----:B------:R-:W-:-:S04]  /*bff0*/  IMAD.HI.U32 R2, R3, R7, R2 ;  /* 0x0000000703027227 */ /* 0x000fc800078e0002 */
[----:B------:R-:W-:Y:S02]  /*c000*/  IMAD.MOV.U32 R3, RZ, RZ, R8 ;  /* 0x000000ffff037224 */ /* 0x000fe400078e0008 */
[----:B------:R-:W-:Y:S02]  /*c010*/  IMAD.MOV.U32 R8, RZ, RZ, R10 ;  /* 0x000000ffff087224 */ /* 0x000fe400078e000a */
        /* <DEDUP_REMOVED lines=16> */
.L_x_8411:
[----:B------:R-:W-:Y:S01]  /*c120*/  IMAD.MOV.U32 R17, RZ, RZ, RZ ;  /* 0x000000ffff117224 */ /* 0x000fe200078e00ff */
[----:B------:R-:W-:Y:S01]  /*c130*/  MOV R16, UR6 ;  /* 0x0000000600107c02 */ /* 0x000fe20008000f00 */
[----:B------:R-:W-:-:S07]  /*c140*/  IMAD.MOV.U32 R18, RZ, RZ, RZ ;  /* 0x000000ffff127224 */ /* 0x000fce00078e00ff */
.L_x_8416:
[----:B------:R-:W-:Y:S01]  /*c150*/  ISETP.NE.AND P0, PT, R27, RZ, PT ;  /* 0x000000ff1b00720c */ /* 0x000fe20003f05270 */
[----:B------:R0:W-:Y:S01]  /*c160*/  STL [R1+0xc], RZ ;  /* 0x00000cff01007387 */ /* 0x0001e20000100800 */
[----:B------:R-:W-:Y:S02]  /*c170*/  IMAD.MOV.U32 R24, RZ, RZ, 0x1 ;  /* 0x00000001ff187424 */ /* 0x000fe400078e00ff */
[----:B------:R-:W-:-:S09]  /*c180*/  IMAD.MOV.U32 R22, RZ, RZ, RZ ;  /* 0x000000ffff167224 */ /* 0x000fd200078e00ff */
[----:B------:R-:W1:Y:S01]  /*c190*/  @!P0 S2R R3, SR_CgaCtaId ;  /* 0x0000000000038919 */ /* 0x000e620000008800 */
[----:B------:R-:W-:-:S04]  /*c1a0*/  @!P0 MOV R0, 0x400 ;  /* 0x0000040000008802 */ /* 0x000fc80000000f00 */
[----:B-1----:R-:W-:-:S05]  /*c1b0*/  @!P0 LEA R0, R3, R0, 0x18 ;  /* 0x0000000003008211 */ /* 0x002fca00078ec0ff */
[----:B------:R0:W-:Y:S01]  /*c1c0*/  @!P0 STS.128 [R0+0x31cd0], R16 ;  /* 0x031cd01000008388 */ /* 0x0001e20000000c00 */
[----:B------:R-:W-:Y:S06]  /*c1d0*/  BAR.ARV 0x5, 0x1a0 ;  /* 0x0146800000007b1d */ /* 0x000fec0000002000 */
[----:B------:R-:W-:-:S13]  /*c1e0*/  ISETP.GE.AND P0, PT, R19, UR5, PT ;  /* 0x0000000513007c0c */ /* 0x000fda000bf06270 */
[----:B------:R-:W-:Y:S05]  /*c1f0*/  @P0 BRA `(.L_x_8417) ;  /* 0x0000003800100947 */ /* 0x000fea0003800000 */
[----:B------:R1:W-:Y:S01]  /*c200*/  STL [R1+0xc], RZ ;  /* 0x00000cff01007387 */ /* 0x0003e20000100800 */
[----:B------:R-:W-:Y:S01]  /*c210*/  IMAD.MOV.U32 R24, RZ, RZ, 0x1 ;  /* 0x00000001ff187424 */ /* 0x000fe200078e00ff */
[----:B------:R-:W-:Y:S01]  /*c220*/  ULDC UR36, c[0x0][0xc] ;  /* 0x0000030000247ab9 */ /* 0x000fe20000000800 */
[----:B------:R-:W-:Y:S01]  /*c230*/  IMAD.MOV.U32 R22, RZ, RZ, RZ ;  /* 0x000000ffff167224 */ /* 0x000fe200078e00ff */
[----:B------:R-:W-:-:S06]  /*c240*/  ULDC.64 UR38, c[0x0][0x198] ;  /* 0x0000660000267ab9 */ /* 0x000fcc0000000a00 */
.L_x_8482:
[----:B--2---:R-:W2:Y:S02]  /*c250*/  LDC.64 R28, c[0x0][0xc60] ;  /* 0x00031800ff1c7b82 */ /* 0x004ea40000000a00 */
[----:B--2---:R-:W-:-:S06]  /*c260*/  IMAD.WIDE R28, R19, 0x4, R28 ;  /* 0x00000004131c7825 */ /* 0x004fcc00078e021c */
[----:B------:R-:W2:Y:S01]  /*c270*/  LDG.E R28, desc[UR60][R28.64] ;  /* 0x0000003c1c1c7981 */ /* 0x000ea2000c1e1900 */
[----:B------:R-:W-:Y:S05]  /*c280*/  YIELD ;  /* 0x0000000000007946 */ /* 0x000fea0003800000 */
[----:B------:R-:W-:Y:S01]  /*c290*/  ULDC.64 UR4, c[0x0][0xa28] ;  /* 0x00028a0000047ab9 */ /* 0x000fe20000000a00 */
[----:B------:R-:W-:Y:S01]  /*c2a0*/  IMAD.MOV.U32 R23, RZ, RZ, RZ ;  /* 0x000000ffff177224 */ /* 0x000fe200078e00ff */
[----:B------:R-:W-:-:S04]  /*c2b0*/  ISETP.NE.U32.AND P0, PT, RZ, UR4, PT ;  /* 0x00000004ff007c0c */ /* 0x000fc8000bf05070 */
[----:B------:R-:W-:Y:S02]  /*c2c0*/  ISETP.NE.AND.EX P0, PT, RZ, UR5, PT, P0 ;  /* 0x00000005ff007c0c */ /* 0x000fe4000bf05300 */
[----:B0-----:R-:W-:Y:S02]  /*c2d0*/  MOV R0, RZ ;  /* 0x000000ff00007202 */ /* 0x001fe40000000f00 */
[----:B--2---:R-:W-:-:S09]  /*c2e0*/  SHF.R.S32.HI R5, RZ, 0x1f, R28 ;  /* 0x0000001fff057819 */ /* 0x004fd2000001141c */
        /* <DEDUP_REMOVED lines=11> */
[----:B------:R-:W-:-:S03]  /*c3a0*/  IMAD.SHL.U32 R6, R28, 0x4, RZ ;  /* 0x000000041c067824 */ /* 0x000fc600078e00ff */
[----:B------:R-:W-:-:S13]  /*c3b0*/  ISETP.NE.AND.EX P0, PT, RZ, UR5, PT, P0 ;  /* 0x00000005ff007c0c */ /* 0x000fda000bf05300 */
[----:B------:R-:W-:Y:S01]  /*c3c0*/  @P0 IADD3 R4, P1, R6, UR4, RZ ;  /* 0x0000000406040c10 */ /* 0x000fe2000ff3e0ff */
[----:B--2---:R0:W-:Y:S04]  /*c3d0*/  STL [R1+0x10], R0 ;  /* 0x0000100001007387 */ /* 0x0041e80000100800 */
[----:B------:R2:W-:Y:S01]  /*c3e0*/  STL [R1], R6 ;  /* 0x0000000601007387 */ /* 0x0005e20000100800 */
[----:B0-----:R-:W-:-:S04]  /*c3f0*/  SHF.L.U64.HI R0, R28, 0x2, R5 ;  /* 0x000000021c007819 */ /* 0x001fc80000010205 */
[----:B------:R-:W-:Y:S01]  /*c400*/  @P0 IADD3.X R5, R0, UR5, RZ, P1, !PT ;  /* 0x0000000500050c10 */ /* 0x000fe20008ffe4ff */
[----:B------:R-:W-:Y:S01]  /*c410*/  ULDC.64 UR4, c[0x0][0xa08] ;  /* 0x0002820000047ab9 */ /* 0x000fe20000000a00 */
[----:B------:R0:W-:Y:S01]  /*c420*/  STL [R1+0x4], R0 ;  /* 0x0000040001007387 */ /* 0x0001e20000100800 */
[----:B------:R-:W-:Y:S01]  /*c430*/  IADD3 R2, P1, R6, UR4, RZ ;  /* 0x0000000406027c10 */ /* 0x000fe2000ff3e0ff */
[----:B--2---:R-:W-:-:S03]  /*c440*/  IMAD.MOV.U32 R6, RZ, RZ, RZ ;  /* 0x000000ffff067224 */ /* 0x004fc600078e00ff */
        /* <DEDUP_REMOVED lines=15> */
[----:B--2---:R-:W2:Y:S04]  /*c540*/  LDG.E R5, desc[UR60][R2.64] ;  /* 0x0000003c02057981 */ /* 0x004ea8000c1e1900 */
[----:B-----5:R-:W2:Y:S02]  /*c550*/  LDG.E R0, desc[UR60][R2.64+0x4] ;  /* 0x0000043c02007981 */ /* 0x020ea4000c1e1900 */
[----:B--2---:R-:W-:-:S07]  /*c560*/  IMAD.IADD R0, R0, 0x1, -R5 ;  /* 0x0000000100007824 */ /* 0x004fce00078e0a05 */
.L_x_8418:
[----:B--2--5:R-:W-:Y:S01]  /*c570*/  IMAD.IADD R2, R0, 0x1, -R23 ;  /* 0x0000000100027824 */ /* 0x024fe200078e0a17 */
[----:B------:R-:W-:Y:S01]  /*c580*/  BSSY B6, `(.L_x_8419) ;  /* 0x00002b4000067945 */ /* 0x000fe20003800000 */
[----:B------:R-:W-:Y:S02]  /*c590*/  IADD3 R23, R6, R23, RZ ;  /* 0x0000001706177210 */ /* 0x000fe40007ffe0ff */
[C---:B------:R-:W-:Y:S01]  /*c5a0*/  VIADD R0, R2.reuse, 0x8f ;  /* 0x0000008f02007836 */ /* 0x040fe20000000000 */
[----:B------:R0:W-:Y:S01]  /*c5b0*/  STL [R1+0x8], R2 ;  /* 0x0000080201007387 */ /* 0x0001e20000100800 */
[----:B------:R-:W-:Y:S02]  /*c5c0*/  ISETP.GT.AND P0, PT, R2, RZ, PT ;  /* 0x000000ff0200720c */ /* 0x000fe40003f04270 */
[----:B------:R-:W-:-:S05]  /*c5d0*/  IMAD.HI R0, R0, 0x38e38e39, RZ ;  /* 0x38e38e3900007827 */ /* 0x000fca00078e02ff */
[----:B------:R-:W-:-:S04]  /*c5e0*/  SHF.R.U32.HI R29, RZ, 0x1f, R0 ;  /* 0x0000001fff1d7819 */ /* 0x000fc80000011600 */
[----:B------:R-:W-:Y:S02]  /*c5f0*/  LEA.HI.SX32 R29, R0, R29, 0x1b ;  /* 0x0000001d001d7211 */ /* 0x000fe400078fdaff */
[----:B0-----:R-:W-:Y:S05]  /*c600*/  @P0 BRA `(.L_x_8420) ;  /* 0x00000000003c0947 */ /* 0x001fea0003800000 */
[----:B------:R-:W-:-:S13]  /*c610*/  ISETP.NE.AND P1, PT, R27, RZ, PT ;  /* 0x000000ff1b00720c */ /* 0x000fda0003f25270 */
[----:B------:R-:W-:Y:S05]  /*c620*/  @P1 BRA `(.L_x_8421) ;  /* 0x0000002800a41947 */ /* 0x000fea0003800000 */
[----:B------:R-:W0:Y:S01]  /*c630*/  S2R R7, SR_LANEID ;  /* 0x0000000000077919 */ /* 0x000e220000000000 */
[----:B------:R-:W-:Y:S01]  /*c640*/  VOTEU.ANY UR4, UPT, PT ;  /* 0x0000000000047886 */ /* 0x000fe200038e0100 */
[----:B------:R-:W2:Y:S01]  /*c650*/  LDC.64 R2, c[0x0][0xc38] ;  /* 0x00030e00ff027b82 */ /* 0x000ea20000000a00 */
[----:B------:R-:W0:Y:S08]  /*c660*/  FLO.U32 R0, UR4 ;  /* 0x0000000400007d00 */ /* 0x000e3000080e0000 */
[----:B------:R-:W2:Y:S01]  /*c670*/  POPC R5, UR4 ;  /* 0x0000000400057d09 */ /* 0x000ea20008000000 */
[----:B0-----:R-:W-:-:S13]  /*c680*/  ISETP.EQ.U32.AND P0, PT, R0, R7, PT ;  /* 0x000000070000720c */ /* 0x001fda0003f02070 */
[----:B--2---:R-:W2:Y:S01]  /*c690*/  @P0 ATOMG.E.ADD.STRONG.GPU PT, R3, desc[UR60][R2.64], R5 ;  /* 0x00000005020309a8 */ /* 0x004ea200081ee1fc */
[----:B------:R-:W0:Y:S02]  /*c6a0*/  S2R R4, SR_LTMASK ;  /* 0x0000000000047919 */ /* 0x000e240000003900 */
[----:B0-----:R-:W-:-:S04]  /*c6b0*/  LOP3.LUT R4, R4, UR4, RZ, 0xc0, !PT ;  /* 0x0000000404047c12 */ /* 0x001fc8000f8ec0ff */
[----:B------:R-:W0:Y:S01]  /*c6c0*/  POPC R7, R4 ;  /* 0x0000000400077309 */ /* 0x000e220000000000 */
[----:B--2---:R-:W0:Y:S02]  /*c6d0*/  SHFL.IDX PT, R0, R3, R0, 0x1f ;  /* 0x00001f0003007589 */ /* 0x004e2400000e0000 */
[----:B0-----:R-:W-:Y:S01]  /*c6e0*/  IADD3 R16, R0, UR36, R7 ;  /* 0x0000002400107c10 */ /* 0x001fe2000fffe007 */
[----:B------:R-:W-:Y:S06]  /*c6f0*/  BRA `(.L_x_8421) ;  /* 0x0000002800707947 */ /* 0x000fec0003800000 */
.L_x_8420:
[----:B------:R-:W0:Y:S01]  /*c700*/  S2R R3, SR_CgaCtaId ;  /* 0x0000000000037919 */ /* 0x000e220000008800 */
[----:B------:R-:W-:-:S04]  /*c710*/  MOV R26, 0x400 ;  /* 0x00000400001a7802 */ /* 0x000fc80000000f00 */
[----:B0-----:R-:W-:-:S05]  /*c720*/  LEA R26, R3, R26, 0x18 ;  /* 0x0000001a031a7211 */ /* 0x001fca00078ec0ff */
[----:B------:R-:W-:-:S05]  /*c730*/  VIADD R0, R26, 0x16a00 ;  /* 0x00016a001a007836 */ /* 0x000fca0000000000 */
[----:B------:R-:W-:-:S13]  /*c740*/  LOP3.LUT P0, RZ, R0, 0x1bf, RZ, 0xc0, !PT ;  /* 0x000001bf00ff7812 */ /* 0x000fda000780c0ff */
[----:B------:R-:W-:Y:S05]  /*c750*/  @!P0 BRA `(.L_x_8422) ;  /* 0x0000000000408947 */ /* 0x000fea0003800000 */
        /* <DEDUP_REMOVED lines=15> */
[----:B01----:R-:W-:Y:S05]  /*c850*/  CALL.ABS.NOINC R2 ;  /* 0x0000000002007343 */ /* 0x003fea0003c00000 */
.L_x_8422:
        /* <DEDUP_REMOVED lines=18> */
[----:B-12---:R-:W-:Y:S05]  /*c980*/  CALL.ABS.NOINC R2 ;  /* 0x0000000002007343 */ /* 0x006fea0003c00000 */
.L_x_8424:
[----:B------:R-:W-:Y:S01]  /*c990*/  MOV R2, 0x0 ;  /* 0x0000000000027802 */ /* 0x000fe20000000f00 */
[----:B------:R-:W-:Y:S01]  /*c9a0*/  ULDC.64 UR6, c[0x4][0x1b8] ;  /* 0x01006e0000067ab9 */ /* 0x000fe20000000a00 */
[----:B------:R-:W-:Y:S01]  /*c9b0*/  ULDC.64 UR8, c[0x4][0x1c0] ;  /* 0x0100700000087ab9 */ /* 0x000fe20000000a00 */
[----:B------:R-:W-:Y:S01]  /*c9c0*/  ULDC.64 UR4, c[0x4][0x60] ;  /* 0x0100180000047ab9 */ /* 0x000fe20000000a00 */
[----:B------:R-:W-:Y:S01]  /*c9d0*/  MOV R4, UR6 ;  /* 0x0000000600047c02 */ /* 0x000fe20008000f00 */
[----:B------:R-:W-:Y:S01]  /*c9e0*/  IMAD.U32 R5, RZ, RZ, UR7 ;  /* 0x00000007ff057e24 */ /* 0x000fe2000f8e00ff */
[----:B------:R-:W0:Y:S01]  /*c9f0*/  LDC.64 R2, c[0x4][R2] ;  /* 0x0100000002027b82 */ /* 0x000e220000000a00 */
        /* <DEDUP_REMOVED lines=8> */
[----:B0-----:R-:W-:Y:S05]  /*ca80*/  CALL.ABS.NOINC R2 ;  /* 0x0000000002007343 */ /* 0x001fea0003c00000 */
.L_x_8423:
[----:B------:R-:W2:Y:S01]  /*ca90*/  LDL.LU R2, [R1] ;  /* 0x0000000001027983 */ /* 0x000ea20000300800 */
[----:B------:R-:W-:Y:S01]  /*caa0*/  ULDC.64 UR4, c[0x0][0x9f8] ;  /* 0x00027e0000047ab9 */ /* 0x000fe20000000a00 */
[----:B------:R-:W0:Y:S02]  /*cab0*/  LDC R0, c[0x0][0x428] ;  /* 0x00010a00ff007b82 */ /* 0x000e240000000800 */
[----:B------:R-:W3:Y:S04]  /*cac0*/  LDL.LU R21, [R1+0x4] ;  /* 0x0000040001157983 */ /* 0x000ee80000300800 */
[----:B------:R-:W4:Y:S01]  /*cad0*/  LDL.LU R20, [R1+0x10] ;  /* 0x0000100001147983 */ /* 0x000f220000300800 */
[----:B------:R-:W-:Y:S01]  /*cae0*/  ISETP.NE.U32.AND P0, PT, RZ, UR4, PT ;  /* 0x00000004ff007c0c */ /* 0x000fe2000bf05070 */
[----:B------:R-:W-:-:S03]  /*caf0*/  IMAD.MOV.U32 R6, RZ, RZ, R28 ;  /* 0x000000ffff067224 */ /* 0x000fc600078e001c */
[----:B------:R-:W-:Y:S02]  /*cb00*/  ISETP.NE.AND.EX P0, PT, RZ, UR5, PT, P0 ;  /* 0x00000005ff007c0c */ /* 0x000fe4000bf05300 */
[----:B------:R-:W-:-:S13]  /*cb10*/  ISETP.NE.AND P6, PT, R27, RZ, PT ;  /* 0x000000ff1b00720c */ /* 0x000fda0003fc5270 */
[----:B------:R-:W-:-:S05]  /*cb20*/  VOTEU.ALL UP1, P6 ;  /* 0x00000000003f7886 */ /* 0x000fca0003020000 */
[----:B------:R-:W-:-:S04]  /*cb30*/  @!UP1 UIADD3 UR8, UP0, UR38, 0x270, URZ ;  /* 0x0000027026089890 */ /* 0x000fc8000ff1e03f */
[----:B------:R-:W-:-:S03]  /*cb40*/  @!UP1 UIADD3.X UR9, URZ, UR39, URZ, UP0, !UPT ;  /* 0x000000273f099290 */ /* 0x000fc600087fe43f */
[----:B------:R-:W-:Y:S01]  /*cb50*/  VOTEU.ALL UP0, P6 ;  /* 0x00000000003f7886 */ /* 0x000fe20003000000 */
[----:B--2---:R-:W-:-:S04]  /*cb60*/  @P0 IADD3 R2, P1, R2, UR4, RZ ;  /* 0x0000000402020c10 */ /* 0x004fc8000ff3e0ff */
[----:B---3--:R-:W-:Y:S01]  /*cb70*/  @P0 IADD3.X R3, R21, UR5, RZ, P1, !PT ;  /* 0x0000000515030c10 */ /* 0x008fe20008ffe4ff */
[----:B------:R-:W-:-:S04]  /*cb80*/  ULDC.64 UR4, c[0x0][0xa00] ;  /* 0x0002800000047ab9 */ /* 0x000fc80000000a00 */
[----:B------:R2:W5:Y:S01]  /*cb90*/  @P0 LDG.E R6, desc[UR60][R2.64] ;  /* 0x0000003c02060981 */ /* 0x000562000c1e1900 */
[----:B0-----:R-:W-:Y:S01]  /*cba0*/  ISETP.NE.AND P0, PT, R0, 0x1, PT ;  /* 0x000000010000780c */ /* 0x001fe20003f05270 */
[----:B------:R-:W-:Y:S01]  /*cbb0*/  IMAD.MOV.U32 R0, RZ, RZ, R18 ;  /* 0x000000ffff007224 */ /* 0x000fe200078e0012 */
[----:B------:R-:W-:Y:S01]  /*cbc0*/  PLOP3.LUT P1, PT, P6, PT, PT, 0x8, 0x0 ;  /* 0x000000000000781c */ /* 0x000fe2000372e170 */
[----:B----4-:R-:W-:-:S10]  /*cbd0*/  IMAD R17, R17, 0xc0, R20 ;  /* 0x000000c011117824 */ /* 0x010fd400078e0214 */
[----:B------:R-:W0:Y:S08]  /*cbe0*/  @P0 LDC R5, c[0x0][0x42c] ;  /* 0x00010b00ff050b82 */ /* 0x000e300000000800 */
[----:B------:R-:W3:Y:S01]  /*cbf0*/  @P0 LDC R7, c[0x0][0x430] ;  /* 0x00010c00ff070b82 */ /* 0x000ee20000000800 */
[----:B0-----:R-:W-:-:S05]  /*cc00*/  @P0 IMAD.HI.U32 R4, R18, R5, RZ ;  /* 0x0000000512040227 */ /* 0x001fca00078e00ff */
[----:B---3--:R-:W-:Y:S02]  /*cc10*/  @P0 SHF.R.U32.HI R0, RZ, R7, R4 ;  /* 0x00000007ff000219 */ /* 0x008fe40000011604 */
[----:B------:R-:W-:-:S04]  /*cc20*/  ISETP.NE.U32.AND P0, PT, RZ, UR4, PT ;  /* 0x00000004ff007c0c */ /* 0x000fc8000bf05070 */
[----:B------:R-:W-:-:S04]  /*cc30*/  ISETP.NE.AND.EX P0, PT, RZ, UR5, PT, P0 ;  /* 0x00000005ff007c0c */ /* 0x000fc8000bf05300 */
[----:B--2---:R-:W-:-:S09]  /*cc40*/  SEL R9, R28, RZ, !P0 ;  /* 0x000000ff1c097207 */ /* 0x004fd20004000000 */
.L_x_8425:
        /* <DEDUP_REMOVED lines=10> */
[----:B------:R-:W-:Y:S01]  /*ccf0*/  ISETP.NE.AND P2, PT, R27, RZ, PT ;  /* 0x000000ff1b00720c */ /* 0x000fe20003f45270 */
[----:B------:R-:W-:-:S03]  /*cd00*/  UMOV UR4, 0x20 ;  /* 0x0000002000047882 */ /* 0x000fc60000000000 */
[----:B------:R-:W-:-:S09]  /*cd10*/  PLOP3.LUT P1, PT, P2, PT, PT, 0x8, 0x0 ;  /* 0x000000000000781c */ /* 0x000fd2000172e170 */
[----:B------:R-:W-:-:S05]  /*cd20*/  VOTEU.ALL UP0, P2 ;  /* 0x00000000003f7886 */ /* 0x000fca0001000000 */
.L_x_8426:
        /* <DEDUP_REMOVED lines=13> */
.L_x_8427:
        /* <DEDUP_REMOVED lines=16> */
.L_x_8498:
[----:B------:R-:W-:Y:S01]  /*cf00*/  UMOV UR4, 0xffffffff ;  /* 0xffffffff00047882 */ /* 0x000fe20000000000 */
[----:B------:R-:W-:Y:S01]  /*cf10*/  SHF.R.S32.HI R8, RZ, 0x1f, R6 ;  /* 0x0000001fff087819 */ /* 0x000fe20000011406 */
[----:B------:R-:W-:Y:S01]  /*cf20*/  VIADD R10, R29, 0xffffffff ;  /* 0xffffffff1d0a7836 */ /* 0x000fe20000000000 */
[----:B------:R-:W-:Y:S06]  /*cf30*/  BRA.DIV UR4, `(.L_x_8429) ;  /* 0x0000003204507947 */ /* 0x000fec000b800000 */
[----:B------:R-:W-:-:S13]  /*cf40*/  ELECT P6, URZ, PT ;  /* 0x00000000003f782f */ /* 0x000fda00038c0000 */
.L_x_8501:
[----:B------:R-:W-:Y:S05]  /*cf50*/  @!P6 BRA `(.L_x_8430) ;  /* 0x0000000000fce947 */ /* 0x000fea0003800000 */
[----:B------:R-:W-:Y:S01]  /*cf60*/  ISETP.NE.U32.AND P0, PT, R2, RZ, PT ;  /* 0x000000ff0200720c */ /* 0x000fe20003f05070 */
[----:B------:R-:W-:-:S03]  /*cf70*/  IMAD.MOV.U32 R25, RZ, RZ, R10 ;  /* 0x000000ffff197224 */ /* 0x000fc600078e000a */
        /* <DEDUP_REMOVED lines=11> */
[----:B------:R-:W-:Y:S02]  /*d030*/  SHF.R.S32.HI R5, RZ, 0x1f, R7 ;  /* 0x0000001fff057819 */ /* 0x000fe40000011407 */
[----:B------:R-:W-:-:S05]  /*d040*/  MOV R4, R7 ;  /* 0x0000000700047202 */ /* 0x000fca0000000f00 */
[----:B------:R-:W-:-:S04]  /*d050*/  IMAD.WIDE.U32 R4, R6, UR4, R4 ;  /* 0x0000000406047c25 */ /* 0x000fc8000f8e0004 */
[----:B------:R-:W-:Y:S01]  /*d060*/  IMAD.IADD R5, R5, 0x1, R11 ;  /* 0x0000000105057824 */ /* 0x000fe200078e020b */
[----:B------:R-:W-:-:S04]  /*d070*/  LEA R12, P0, R4, R2, 0x2 ;  /* 0x00000002040c7211 */ /* 0x000fc800078010ff */
[----:B------:R-:W-:Y:S01]  /*d080*/  LEA.HI.X R13, R4, R3, R5, 0x2, P0 ;  /* 0x00000003040d7211 */ /* 0x000fe200000f1405 */
[----:B------:R-:W-:-:S04]  /*d090*/  IMAD.MOV R4, RZ, RZ, -R7 ;  /* 0x000000ffff047224 */ /* 0x000fc800078e0a07 */
[----:B------:R0:W5:Y:S01]  /*d0a0*/  LDG.E R7, desc[UR60][R12.64] ;  /* 0x0000003c0c077981 */ /* 0x000162000c1e1900 */
[----:B------:R-:W-:-:S07]  /*d0b0*/  IMAD R25, R25, R4, R10 ;  /* 0x0000000419197224 */ /* 0x000fce00078e020a */
.L_x_8431:
[----:B------:R-:W-:Y:S01]  /*d0c0*/  IMAD R5, R22, 0x8, R26 ;  /* 0x0000000816057824 */ /* 0x000fe200078e021a */
[----:B------:R-:W-:-:S04]  /*d0d0*/  SHF.L.U32 R4, R24, 0x1f, RZ ;  /* 0x0000001f18047819 */ /* 0x000fc800000006ff */
[----:B------:R-:W2:Y:S02]  /*d0e0*/  SYNCS.PHASECHK.TRANS64.TRYWAIT P0, [R5+URZ+0x31c40], R4 ;  /* 0x031c4004050075a7 */ /* 0x000ea4000800017f */
[----:B--2---:R-:W-:Y:S05]  /*d0f0*/  @!P0 BRA `(.L_x_8432) ;  /* 0x0000003000008947 */ /* 0x004fea0003800000 */
.L_x_8502:
[----:B------:R-:W3:Y:S02]  /*d100*/  S2R R11, SR_TID.X ;  /* 0x00000000000b7919 */ /* 0x000ee40000002100 */
[----:B---3--:R-:W-:-:S04]  /*d110*/  LOP3.LUT R11, R11, 0x7f, RZ, 0xc0, !PT ;  /* 0x0000007f0b0b7812 */ /* 0x008fc800078ec0ff */
[----:B------:R-:W-:-:S13]  /*d120*/  ISETP.NE.AND P0, PT, R11, RZ, PT ;  /* 0x000000ff0b00720c */ /* 0x000fda0003f05270 */
[----:B------:R-:W-:Y:S05]  /*d130*/  @P0 BRA `(.L_x_8433) ;  /* 0x0000000000140947 */ /* 0x000fea0003800000 */
[----:B------:R-:W-:Y:S01]  /*d140*/  ISETP.NE.AND P1, PT, R27, RZ, PT ;  /* 0x000000ff1b00720c */ /* 0x000fe20003f25270 */
[----:B--2---:R-:W-:-:S04]  /*d150*/  IMAD.MOV.U32 R4, RZ, RZ, 0x6c00 ;  /* 0x00006c00ff047424 */ /* 0x004fc800078e00ff */
[----:B------:R3:W-:Y:S08]  /*d160*/  SYNCS.ARRIVE.TRANS64 RZ, [R5+URZ+0x31c30], R4 ;  /* 0x031c300405ff79a7 */ /* 0x0007f0000800003f */
[----:B------:R-:W-:Y:S05]  /*d170*/  @!P1 BRA `(.L_x_8433) ;  /* 0x0000000000049947 */ /* 0x000fea0003800000 */
[----:B------:R-:W-:Y:S01]  /*d180*/  BPT.TRAP 0x1 ;  /* 0x000000040000795c */ /* 0x000fe20000300000 */
.L_x_8433:
[----:B--23--:R-:W-:Y:S01]  /*d190*/  IMAD R4, R22, 0x6c00, R26 ;  /* 0x00006c0016047824 */ /* 0x00cfe200078e021a */
        /* <DEDUP_REMOVED lines=11> */
[----:B------:R-:W-:Y:S02]  /*d250*/  UIMAD UR11, UR11, 0x90, UR5 ;  /* 0x000000900b0b78a4 */ /* 0x000fe4000f8e0205 */
[----:B------:R-:W-:Y:S02]  /*d260*/  UIADD3 UR9, UR9, 0x31c30, URZ ;  /* 0x00031c3009097890 */ /* 0x000fe4000fffe03f */
[----:B------:R-:W-:Y:S02]  /*d270*/  UIADD3 UR14, UR8, 0x16a00, URZ ;  /* 0x00016a00080e7890 */ /* 0x000fe4000fffe03f */
[----:B------:R-:W-:Y:S02]  /*d280*/  UIADD3.X UR5, URZ, UR39, URZ, UP0, !UPT ;  /* 0x000000273f057290 */ /* 0x000fe400087fe43f */
        /* <DEDUP_REMOVED lines=12> */
.L_x_8430:
[----:B------:R-:W2:Y:S01]  /*d350*/  LDL.LU R11, [R1+0xc] ;  /* 0x00000c00010b7983 */ /* 0x000ea20000300800 */
[----:B------:R-:W-:Y:S05]  /*d360*/  WARPSYNC.ALL ;  /* 0x0000000000007948 */ /* 0x000fea0003800000 */
        /* <DEDUP_REMOVED lines=15> */
[----:B------:R-:W-:Y:S01]  /*d460*/  BAR.SYNC.DEFER_BLOCKING 0x8, 0x1a0 ;  /* 0x0206800000007b1d */ /* 0x000fe20000010000 */
[----:B------:R-:W-:Y:S01]  /*d470*/  UIADD3 UR9, UR24, 0x31c00, URZ ;  /* 0x00031c0018097890 */ /* 0x000fe2000fffe03f */
[----:B------:R-:W-:Y:S01]  /*d480*/  @P0 R2UR UR19, R17 ;  /* 0x00000000111302ca */ /* 0x000fe200000e0000 */
[----:B------:R-:W-:-:S03]  /*d490*/  UIADD3 UR16, UR24, 0x10a00, URZ ;  /* 0x00010a0018107890 */ /* 0x000fc6000fffe03f */
[----:B------:R-:W-:Y:S01]  /*d4a0*/  UMOV UR15, 0x12f00000 ;  /* 0x12f00000000f7882 */ /* 0x000fe20000000000 */
[----:B------:R-:W-:Y:S01]  /*d4b0*/  UMOV UR18, 0x20 ;  /* 0x0000002000127882 */ /* 0x000fe20000000000 */
[----:B------:R-:W-:Y:S01]  /*d4c0*/  UMOV UR17, UR9 ;  /* 0x0000000900117c82 */ /* 0x000fe20008000000 */
[----:B------:R-:W-:Y:S01]  /*d4d0*/  UMOV UR22, 0x0 ;  /* 0x0000000000167882 */ /* 0x000fe20000000000 */
[----:B------:R-:W-:Y:S01]  /*d4e0*/  UMOV UR23, 0x12f00000 ;  /* 0x12f0000000177882 */ /* 0x000fe20000000000 */
[----:B------:R-:W-:Y:S01]  /*d4f0*/  BSSY B0, `(.L_x_8434) ;  /* 0x0000012000007945 */ /* 0x000fe20003800000 */
[----:B------:R3:W-:Y:S01]  /*d500*/  @P0 SYNCS.ARRIVE.TRANS64 RZ, [R26+URZ+0x31c00], R5 ;  /* 0x031c00051aff09a7 */ /* 0x0007e2000800003f */
[----:B------:R4:W-:Y:S02]  /*d510*/  UTMALDG.4D [UR8], [UR4], desc[UR6] ;  /* 0x00000608040075b4 */ /* 0x0009e40008019000 */
[----:B------:R0:W-:Y:S01]  /*d520*/  UTMALDG.4D [UR16], [UR4], desc[UR14] ;  /* 0x00000e10040075b4 */ /* 0x0001e20008019000 */
[----:B----4-:R-:W-:Y:S01]  /*d530*/  @P0 R2UR UR13, R9 ;  /* 0x00000000090d02ca */ /* 0x010fe200000e0000 */
        /* <DEDUP_REMOVED lines=10> */
[----:B---3--:R-:W-:-:S04]  /*d5e0*/  SHF.L.U32 R5, R4, 0x1f, RZ ;  /* 0x0000001f04057819 */ /* 0x008fc800000006ff */
[----:B------:R-:W2:Y:S02]  /*d5f0*/  SYNCS.PHASECHK.TRANS64.TRYWAIT P0, [R26+URZ+0x31c20], R5 ;  /* 0x031c20051a0075a7 */ /* 0x000ea4000800017f */
[----:B0-2---:R-:W-:Y:S05]  /*d600*/  @!P0 BRA `(.L_x_8435) ;  /* 0x0000002800d08947 */ /* 0x005fea0003800000 */
.L_x_8503:
[----:B------:R-:W-:Y:S05]  /*d610*/  BSYNC B0 ;  /* 0x0000000000007941 */ /* 0x000fea0003800000 */
.L_x_8434:
[----:B------:R-:W2:Y:S01]  /*d620*/  LDL.LU R4, [R1+0x8] ;  /* 0x0000080001047983 */ /* 0x000ea20000300800 */
[----:B------:R-:W-:Y:S01]  /*d630*/  BSSY B0, `(.L_x_8436) ;  /* 0x0000167000007945 */ /* 0x000fe20003800000 */
[----:B--2---:R-:W-:-:S13]  /*d640*/  ISETP.GE.AND P0, PT, R4, 0x91, PT ;  /* 0x000000910400780c */ /* 0x004fda0003f06270 */
[----:B------:R-:W-:Y:S05]  /*d650*/  @!P0 BRA `(.L_x_8437) ;  /* 0x0000001400908947 */ /* 0x000fea0003800000 */
[----:B------:R-:W-:Y:S01]  /*d660*/  IMAD.MOV R11, RZ, RZ, -R29 ;  /* 0x000000ffff0b7224 */ /* 0x000fe200078e0a1d */
[----:B------:R-:W-:Y:S01]  /*d670*/  BSSY B1, `(.L_x_8438) ;  /* 0x000007a000017945 */ /* 0x000fe20003800000 */
[----:B------:R-:W-:Y:S02]  /*d680*/  IMAD.MOV.U32 R4, RZ, RZ, 0x1 ;  /* 0x00000001ff047424 */ /* 0x000fe400078e00ff */
[----:B------:R-:W-:-:S03]  /*d690*/  VIADD R9, R29, 0xfffffffe ;  /* 0xfffffffe1d097836 */ /* 0x000fc60000000000 */
[----:B------:R-:W-:-:S05]  /*d6a0*/  VIADDMNMX R11, R11, R4, 0xffffffff, !PT ;  /* 0xffffffff0b0b7446 */ /* 0x000fca0007800104 */
        /* <DEDUP_REMOVED lines=15> */
[----:B------:R-:W2:Y:S01]  /*d7a0*/  LDC R17, c[0x0][0x41c] ;  /* 0x00010700ff117b82 */ /* 0x000ea20000000800 */
[----:B------:R-:W-:Y:S01]  /*d7b0*/  MOV R14, R9 ;  /* 0x00000009000e7202 */ /* 0x000fe20000000f00 */
[----:B------:R-:W-:Y:S02]  /*d7c0*/  ULDC.64 UR4, c[0x0][0x408] ;  /* 0x0001020000047ab9 */ /* 0x000fe40000000a00 */
[----:B------:R-:W-:-:S04]  /*d7d0*/  IMAD R15, R8, UR4, RZ ;  /* 0x00000004080f7c24 */ /* 0x000fc8000f8e02ff */
[----:B------:R-:W-:Y:S01]  /*d7e0*/  IMAD R15, R6, UR5, R15 ;  /* 0x00000005060f7c24 */ /* 0x000fe2000f8e020f */
[----:B--2---:R-:W-:-:S13]  /*d7f0*/  ISETP.NE.AND P0, PT, R17, 0x1, PT ;  /* 0x000000011100780c */ /* 0x004fda0003f05270 */
[----:B0-----:R-:W0:Y:S02]  /*d800*/  @P0 LDC.64 R4, c[0x0][0x420] ;  /* 0x00010800ff040b82 */ /* 0x001e240000000a00 */
        /* <DEDUP_REMOVED lines=9> */
[----:B------:R-:W-:Y:S02]  /*d8a0*/  IMAD R9, R17, R4, R9 ;  /* 0x0000000411097224 */ /* 0x000fe400078e0209 */
[----:B------:R2:W5:Y:S05]  /*d8b0*/  LDG.E R4, desc[UR60][R2.64] ;  /* 0x0000003c02047981 */ /* 0x00056a000c1e1900 */
.L_x_8442:
[----:B--2---:R-:W-:Y:S01]  /*d8c0*/  IMAD R3, R12, 0x8, R26 ;  /* 0x000000080c037824 */ /* 0x004fe200078e021a */
[----:B------:R-:W-:-:S04]  /*d8d0*/  SHF.L.U32 R2, R13, 0x1f, RZ ;  /* 0x0000001f0d027819 */ /* 0x000fc800000006ff */
[----:B------:R-:W2:Y:S02]  /*d8e0*/  SYNCS.PHASECHK.TRANS64.TRYWAIT P0, [R3+URZ+0x31c40], R2 ;  /* 0x031c4002030075a7 */ /* 0x000ea4000800017f */
[----:B--2---:R-:W-:Y:S05]  /*d8f0*/  @!P0 BRA `(.L_x_8443) ;  /* 0x0000002800288947 */ /* 0x004fea0003800000 */
.L_x_8504:
[----:B0-----:R-:W0:Y:S02]  /*d900*/  S2R R5, SR_TID.X ;  /* 0x0000000000057919 */ /* 0x001e240000002100 */
[----:B0-----:R-:W-:-:S04]  /*d910*/  LOP3.LUT R5, R5, 0x7f, RZ, 0xc0, !PT ;  /* 0x0000007f05057812 */ /* 0x001fc800078ec0ff */
[----:B------:R-:W-:-:S13]  /*d920*/  ISETP.NE.AND P1, PT, R5, RZ, PT ;  /* 0x000000ff0500720c */ /* 0x000fda0003f25270 */
[----:B------:R-:W-:Y:S05]  /*d930*/  @P1 BRA `(.L_x_8444) ;  /* 0x0000000000141947 */ /* 0x000fea0003800000 */
[----:B------:R-:W-:Y:S01]  /*d940*/  ISETP.NE.AND P0, PT, R27, RZ, PT ;  /* 0x000000ff1b00720c */ /* 0x000fe20003f05270 */
[----:B--2---:R-:W-:-:S04]  /*d950*/  IMAD.MOV.U32 R2, RZ, RZ, 0x6c00 ;  /* 0x00006c00ff027424 */ /* 0x004fc800078e00ff */
[----:B------:R0:W-:Y:S08]  /*d960*/  SYNCS.ARRIVE.TRANS64 RZ, [R3+URZ+0x31c30], R2 ;  /* 0x031c300203ff79a7 */ /* 0x0001f0000800003f */
[----:B------:R-:W-:Y:S05]  /*d970*/  @!P0 BRA `(.L_x_8444) ;  /* 0x0000000000048947 */ /* 0x000fea0003800000 */
[----:B------:R-:W-:Y:S01]  /*d980*/  BPT.TRAP 0x1 ;  /* 0x000000040000795c */ /* 0x000fe20000300000 */
.L_x_8444:
[----:B0-2---:R-:W-:Y:S01]  /*d990*/  IMAD R2, R12, 0x6c00, R26 ;  /* 0x00006c000c027824 */ /* 0x005fe200078e021a */
        /* <DEDUP_REMOVED lines=9> */
[----:B------:R-:W-:Y:S01]  /*da30*/  VIADD R3, R26, 0x31c00 ;  /* 0x00031c001a037836 */ /* 0x000fe20000000000 */
[----:B-----5:R-:W-:Y:S01]  /*da40*/  R2UR UR13, R4 ;  /* 0x00000000040d72ca */ /* 0x020fe200000e0000 */
[----:B------:R-:W-:Y:S01]  /*da50*/  UMOV UR16, 0x20 ;  /* 0x0000002000107882 */ /* 0x000fe20000000000 */
[----:B------:R-:W-:Y:S01]  /*da60*/  UMOV UR17, 0x40 ;  /* 0x0000004000117882 */ /* 0x000fe20000000000 */
[----:B------:R-:W-:-:S02]  /*da70*/  SHF.L.U32 R5, R24, 0x1f, RZ ;  /* 0x0000001f18057819 */ /* 0x000fc400000006ff */
[----:B------:R-:W-:Y:S01]  /*da80*/  UIMAD UR11, UR11, 0x90, UR5 ;  /* 0x000000900b0b78a4 */ /* 0x000fe2000f8e0205 */
[----:B------:R-:W-:Y:S01]  /*da90*/  LEA R2, R22, R3, 0x3 ;  /* 0x0000000316027211 */ /* 0x000fe200078e18ff */
[----:B------:R-:W-:Y:S02]  /*daa0*/  UIADD3 UR9, UR9, 0x31c30, URZ ;  /* 0x00031c3009097890 */ /* 0x000fe4000fffe03f */
[----:B------:R-:W-:Y:S02]  /*dab0*/  UIADD3 UR8, UR14, 0x16a00, URZ ;  /* 0x00016a000e087890 */ /* 0x000fe4000fffe03f */
[----:B------:R-:W-:Y:S02]  /*dac0*/  UIADD3.X UR5, URZ, UR39, URZ, UP0, !UPT ;  /* 0x000000273f057290 */ /* 0x000fe400087fe43f */
[----:B------:R-:W-:Y:S02]  /*dad0*/  UIADD3 UR15, UR14, 0x18e00, URZ ;  /* 0x00018e000e0f7890 */ /* 0x000fe4000fffe03f */
[----:B------:R-:W-:-:S05]  /*dae0*/  UIADD3 UR14, UR14, 0x1b200, URZ ;  /* 0x0001b2000e0e7890 */ /* 0x000fca000fffe03f */
[----:B------:R0:W-:Y:S02]  /*daf0*/  UTMALDG.4D [UR8], [UR4], desc[UR6] ;  /* 0x00000608040075b4 */ /* 0x0001e40008019000 */
[----:B0-----:R-:W-:Y:S01]  /*db00*/  UMOV UR8, UR15 ;  /* 0x0000000f00087c82 */ /* 0x001fe20008000000 */
[----:B------:R-:W-:Y:S02]  /*db10*/  UMOV UR10, UR16 ;  /* 0x00000010000a7c82 */ /* 0x000fe40008000000 */
[----:B------:R0:W-:Y:S02]  /*db20*/  UTMALDG.4D [UR8], [UR4], desc[UR6] ;  /* 0x00000608040075b4 */ /* 0x0001e40008019000 */
[----:B0-----:R-:W-:Y:S01]  /*db30*/  UMOV UR8, UR14 ;  /* 0x0000000e00087c82 */ /* 0x001fe20008000000 */
[----:B------:R-:W-:Y:S02]  /*db40*/  UMOV UR10, UR17 ;  /* 0x00000011000a7c82 */ /* 0x000fe40008000000 */
[----:B------:R0:W-:Y:S01]  /*db50*/  UTMALDG.4D [UR8], [UR4], desc[UR6] ;  /* 0x00000608040075b4 */ /* 0x0001e20008019000 */
[----:B------:R-:W2:Y:S02]  /*db60*/  SYNCS.PHASECHK.TRANS64.TRYWAIT P0, [R2+URZ+0x60], R5 ;  /* 0x00006005020075a7 */ /* 0x000ea4000800017f */
[----:B0-2---:R-:W-:Y:S05]  /*db70*/  @!P0 BRA `(.L_x_8445) ;  /* 0x00000024009c8947 */ /* 0x005fea0003800000 */
.L_x_8505:
[----:B------:R-:W-:Y:S05]  /*db80*/  @P1 BRA `(.L_x_8446) ;  /* 0x0000000000181947 */ /* 0x000fea0003800000 */
[----:B------:R-:W-:Y:S01]  /*db90*/  ISETP.NE.AND P0, PT, R27, RZ, PT ;  /* 0x000000ff1b00720c */ /* 0x000fe20003f05270 */
[----:B0-----:R-:W-:Y:S02]  /*dba0*/  IMAD R2, R22, 0x8, R26 ;  /* 0x0000000816027824 */ /* 0x001fe400078e021a */
[----:B------:R-:W-:-:S04]  /*dbb0*/  IMAD.MOV.U32 R3, RZ, RZ, 0x6c00 ;  /* 0x00006c00ff037424 */ /* 0x000fc800078e00ff */
[----:B------:R2:W-:Y:S06]  /*dbc0*/  SYNCS.ARRIVE.TRANS64 RZ, [R2+URZ+0x31c50], R3 ;  /* 0x031c500302ff79a7 */ /* 0x0005ec000800003f */
[----:B------:R-:W-:Y:S05]  /*dbd0*/  @!P0 BRA `(.L_x_8446) ;  /* 0x0000000000048947 */ /* 0x000fea0003800000 */
[----:B------:R-:W-:Y:S01]  /*dbe0*/  BPT.TRAP 0x1 ;  /* 0x000000040000795c */ /* 0x000fe20000300000 */
.L_x_8446:
[C-C-:B0-2---:R-:W-:Y:S01]  /*dbf0*/  IMAD R2, R22.reuse, 0x8, R26.reuse ;  /* 0x0000000816027824 */ /* 0x145fe200078e021a */
[----:B------:R-:W-:Y:S01]  /*dc00*/  R2UR UR11, R25 ;  /* 0x00000000190b72ca */ /* 0x000fe200000e0000 */
        /* <DEDUP_REMOVED lines=13> */
[----:B------:R-:W-:Y:S02]  /*dce0*/  UIMAD UR11, UR11, 0x90, UR5 ;  /* 0x000000900b0b78a4 */ /* 0x000fe4000f8e0205 */
[----:B------:R-:W-:Y:S02]  /*dcf0*/  UIADD3 UR9, UR9, 0x31c50, URZ ;  /* 0x00031c5009097890 */ /* 0x000fe4000fffe03f */
[----:B------:R-:W-:Y:S02]  /*dd00*/  UIADD3 UR8, UR15, 0x200, URZ ;  /* 0x000002000f087890 */ /* 0x000fe4000fffe03f */
[----:B------:R-:W-:Y:S02]  /*dd10*/  UIADD3.X UR5, URZ, UR39, URZ, UP0, !UPT ;  /* 0x000000273f057290 */ /* 0x000fe400087fe43f */
        /* <DEDUP_REMOVED lines=10> */
[----:B--2---:R-:W-:Y:S01]  /*ddc0*/  NOP ;  /* 0x0000000000007918 */ /* 0x004fe20000000000 */
.L_x_8441:
[----:B------:R-:W-:Y:S05]  /*ddd0*/  BSYNC B2 ;  /* 0x0000000000027941 */ /* 0x000fea0003800000 */
.L_x_8440:
[----:B------:R-:W-:Y:S01]  /*dde0*/  VIADD R9, R29, 0xfffffffd ;  /* 0xfffffffd1d097836 */ /* 0x000fe20000000000 */
[----:B------:R-:W-:Y:S01]  /*ddf0*/  MOV R22, R12 ;  /* 0x0000000c00167202 */ /* 0x000fe20000000f00 */
[----:B------:R-:W-:-:S07]  /*de00*/  IMAD.MOV.U32 R24, RZ, RZ, R13 ;  /* 0x000000ffff187224 */ /* 0x000fce00078e000d */
.L_x_8439:
[----:B------:R-:W-:Y:S05]  /*de10*/  BSYNC B1 ;  /* 0x0000000000017941 */ /* 0x000fea0003800000 */
.L_x_8438:
[----:B------:R-:W-:-:S05]  /*de20*/  IMAD.MOV R11, RZ, RZ, -R11 ;  /* 0x000000ffff0b7224 */ /* 0x000fca00078e0a0b */
[----:B------:R-:W-:-:S13]  /*de30*/  ISETP.NE.AND P0, PT, R10, R11, PT ;  /* 0x0000000b0a00720c */ /* 0x000fda0003f05270 */
[----:B------:R-:W-:Y:S05]  /*de40*/  @!P0 BRA `(.L_x_8437) ;  /* 0x0000000c00948947 */ /* 0x000fea0003800000 */
[----:B------:R-:W-:-:S07]  /*de50*/  IMAD.MOV.U32 R4, RZ, RZ, R7 ;  /* 0x000000ffff047224 */ /* 0x000fce00078e0007 */
.L_x_8461:
        /* <DEDUP_REMOVED lines=13> */
[----:B------:R-:W2:Y:S01]  /*df30*/  LDC R12, c[0x0][0x41c] ;  /* 0x00010700ff0c7b82 */ /* 0x000ea20000000800 */
[----:B------:R-:W-:Y:S01]  /*df40*/  IMAD.MOV.U32 R13, RZ, RZ, R9 ;  /* 0x000000ffff0d7224 */ /* 0x000fe200078e0009 */
[----:B------:R-:W-:Y:S02]  /*df50*/  ULDC.64 UR6, c[0x0][0x408] ;  /* 0x0001020000067ab9 */ /* 0x000fe40000000a00 */
[----:B0-----:R-:W-:-:S04]  /*df60*/  IMAD R5, R8, UR6, RZ ;  /* 0x0000000608057c24 */ /* 0x001fc8000f8e02ff */
[----:B------:R-:W-:Y:S01]  /*df70*/  IMAD R5, R6, UR7, R5 ;  /* 0x0000000706057c24 */ /* 0x000fe2000f8e0205 */
[----:B--2---:R-:W-:-:S13]  /*df80*/  ISETP.NE.AND P0, PT, R12, 0x1, PT ;  /* 0x000000010c00780c */ /* 0x004fda0003f05270 */
[----:B------:R-:W0:Y:S02]  /*df90*/  @P0 LDC.64 R2, c[0x0][0x420] ;  /* 0x00010800ff020b82 */ /* 0x000e240000000a00 */
[----:B0-----:R-:W-:-:S05]  /*dfa0*/  @P0 IMAD.HI.U32 R2, R9, R2, RZ ;  /* 0x0000000209020227 */ /* 0x001fca00078e00ff */
[----:B------:R-:W-:-:S04]  /*dfb0*/  @P0 SHF.R.U32.HI R13, RZ, R3, R2 ;  /* 0x00000003ff0d0219 */ /* 0x000fc80000011602 */
[----:B------:R-:W-:Y:S02]  /*dfc0*/  SHF.R.S32.HI R3, RZ, 0x1f, R13 ;  /* 0x0000001fff037819 */ /* 0x000fe4000001140d */
[----:B------:R-:W-:-:S05]  /*dfd0*/  MOV R2, R13 ;  /* 0x0000000d00027202 */ /* 0x000fca0000000f00 */
[----:B------:R-:W-:-:S04]  /*dfe0*/  IMAD.WIDE.U32 R2, R6, UR6, R2 ;  /* 0x0000000606027c25 */ /* 0x000fc8000f8e0002 */
[----:B------:R-:W-:Y:S01]  /*dff0*/  IMAD.IADD R3, R5, 0x1, R3 ;  /* 0x0000000105037824 */ /* 0x000fe200078e0203 */
[----:B------:R-:W-:-:S04]  /*e000*/  LEA R4, P0, R2, UR4, 0x2 ;  /* 0x0000000402047c11 */ /* 0x000fc8000f8010ff */
[----:B------:R-:W-:-:S05]  /*e010*/  LEA.HI.X R5, R2, UR5, R3, 0x2, P0 ;  /* 0x0000000502057c11 */ /* 0x000fca00080f1403 */
[----:B------:R2:W5:Y:S01]  /*e020*/  LDG.E R4, desc[UR60][R4.64] ;  /* 0x0000003c04047981 */ /* 0x000562000c1e1900 */
[----:B------:R-:W-:-:S04]  /*e030*/  IMAD.MOV R2, RZ, RZ, -R13 ;  /* 0x000000ffff027224 */ /* 0x000fc800078e0a0d */
[----:B------:R-:W-:-:S07]  /*e040*/  IMAD R12, R12, R2, R9 ;  /* 0x000000020c0c7224 */ /* 0x000fce00078e0209 */
.L_x_8449:
[----:B------:R-:W-:Y:S01]  /*e050*/  IMAD R3, R10, 0x8, R26 ;  /* 0x000000080a037824 */ /* 0x000fe200078e021a */
[----:B------:R-:W-:-:S04]  /*e060*/  SHF.L.U32 R2, R11, 0x1f, RZ ;  /* 0x0000001f0b027819 */ /* 0x000fc800000006ff */
[----:B------:R-:W3:Y:S02]  /*e070*/  SYNCS.PHASECHK.TRANS64.TRYWAIT P0, [R3+URZ+0x31c40], R2 ;  /* 0x031c4002030075a7 */ /* 0x000ee4000800017f */
[----:B---3--:R-:W-:Y:S05]  /*e080*/  @!P0 BRA `(.L_x_8450) ;  /* 0x00000020006c8947 */ /* 0x008fea0003800000 */
.L_x_8506:
[----:B0-2---:R-:W0:Y:S02]  /*e090*/  S2R R5, SR_TID.X ;  /* 0x0000000000057919 */ /* 0x005e240000002100 */
[----:B0-----:R-:W-:-:S04]  /*e0a0*/  LOP3.LUT R5, R5, 0x7f, RZ, 0xc0, !PT ;  /* 0x0000007f05057812 */ /* 0x001fc800078ec0ff */
[----:B------:R-:W-:-:S13]  /*e0b0*/  ISETP.NE.AND P0, PT, R5, RZ, PT ;  /* 0x000000ff0500720c */ /* 0x000fda0003f05270 */
[----:B------:R-:W-:Y:S05]  /*e0c0*/  @P0 BRA `(.L_x_8451) ;  /* 0x0000000000140947 */ /* 0x000fea0003800000 */
[----:B------:R-:W-:Y:S01]  /*e0d0*/  ISETP.NE.AND P1, PT, R27, RZ, PT ;  /* 0x000000ff1b00720c */ /* 0x000fe20003f25270 */
[----:B---3--:R-:W-:-:S04]  /*e0e0*/  IMAD.MOV.U32 R2, RZ, RZ, 0x6c00 ;  /* 0x00006c00ff027424 */ /* 0x008fc800078e00ff */
[----:B------:R0:W-:Y:S08]  /*e0f0*/  SYNCS.ARRIVE.TRANS64 RZ, [R3+URZ+0x31c30], R2 ;  /* 0x031c300203ff79a7 */ /* 0x0001f0000800003f */
[----:B------:R-:W-:Y:S05]  /*e100*/  @!P1 BRA `(.L_x_8451) ;  /* 0x0000000000049947 */ /* 0x000fea0003800000 */
[----:B------:R-:W-:Y:S01]  /*e110*/  BPT.TRAP 0x1 ;  /* 0x000000040000795c */ /* 0x000fe20000300000 */
.L_x_8451:
[----:B0--3--:R-:W-:Y:S01]  /*e120*/  IMAD R2, R10, 0x6c00, R26 ;  /* 0x00006c000a027824 */ /* 0x009fe200078e021a */
        /* <DEDUP_REMOVED lines=11> */
[----:B------:R-:W-:Y:S01]  /*e1e0*/  VIADD R3, R26, 0x31c00 ;  /* 0x00031c001a037836 */ /* 0x000fe20000000000 */
[----:B------:R-:W-:Y:S01]  /*e1f0*/  UMOV UR17, 0x40 ;  /* 0x0000004000117882 */ /* 0x000fe20000000000 */
[----:B------:R-:W-:-:S02]  /*e200*/  SHF.L.U32 R24, R24, 0x1f, RZ ;  /* 0x0000001f18187819 */ /* 0x000fc400000006ff */
[----:B------:R-:W-:Y:S01]  /*e210*/  UIMAD UR11, UR11, 0x90, UR5 ;  /* 0x000000900b0b78a4 */ /* 0x000fe2000f8e0205 */
[----:B------:R-:W-:Y:S01]  /*e220*/  IMAD R3, R22, 0x8, R3 ;  /* 0x0000000816037824 */ /* 0x000fe200078e0203 */
        /* <DEDUP_REMOVED lines=14> */
.L_x_8507:
[----:B------:R-:W-:Y:S05]  /*e310*/  @P0 BRA `(.L_x_8453) ;  /* 0x0000000000140947 */ /* 0x000fea0003800000 */
[----:B------:R-:W-:Y:S02]  /*e320*/  ISETP.NE.AND P1, PT, R27, RZ, PT ;  /* 0x000000ff1b00720c */ /* 0x000fe40003f25270 */
[----:B------:R-:W-:-:S04]  /*e330*/  MOV R2, 0x6c00 ;  /* 0x00006c0000027802 */ /* 0x000fc80000000f00 */
[----:B------:R2:W-:Y:S07]  /*e340*/  SYNCS.ARRIVE.TRANS64 RZ, [R3+URZ+0x50], R2 ;  /* 0x0000500203ff79a7 */ /* 0x0005ee000800003f */
[----:B------:R-:W-:Y:S05]  /*e350*/  @!P1 BRA `(.L_x_8453) ;  /* 0x0000000000049947 */ /* 0x000fea0003800000 */
[----:B------:R-:W-:Y:S01]  /*e360*/  BPT.TRAP 0x1 ;  /* 0x000000040000795c */ /* 0x000fe20000300000 */
.L_x_8453:
        /* <DEDUP_REMOVED lines=13> */
[----:B------:R-:W-:Y:S02]  /*e440*/  IMAD.MOV.U32 R7, RZ, RZ, R4 ;  /* 0x000000ffff077224 */ /* 0x000fe400078e0004 */
[----:B------:R-:W-:Y:S02]  /*e450*/  UIMAD UR11, UR11, 0x90, UR5 ;  /* 0x000000900b0b78a4 */ /* 0x000fe4000f8e0205 */
[----:B------:R-:W-:Y:S02]  /*e460*/  UIADD3 UR9, UR9, 0x50, URZ ;  /* 0x0000005009097890 */ /* 0x000fe4000fffe03f */
[----:B------:R-:W-:Y:S02]  /*e470*/  UIADD3 UR14, UR8, 0x200, URZ ;  /* 0x00000200080e7890 */ /* 0x000fe4000fffe03f */
[----:B------:R-:W-:Y:S02]  /*e480*/  UIADD3.X UR5, URZ, UR39, URZ, UP0, !UPT ;  /* 0x000000273f057290 */ /* 0x000fe400087fe43f */
[----:B------:R-:W-:-:S02]  /*e490*/  UIADD3 UR15, UR8, 0x2600, URZ ;  /* 0x00002600080f7890 */ /* 0x000fc4000fffe03f */
        /* <DEDUP_REMOVED lines=11> */
.L_x_8448:
[----:B------:R-:W-:Y:S05]  /*e550*/  BSYNC B1 ;  /* 0x0000000000017941 */ /* 0x000fea0003800000 */
.L_x_8447:
[----:B------:R-:W-:Y:S01]  /*e560*/  VIADD R22, R10, 0x1 ;  /* 0x000000010a167836 */ /* 0x000fe20000000000 */
[----:B------:R-:W-:Y:S04]  /*e570*/  BSSY B1, `(.L_x_8454) ;  /* 0x000006e000017945 */ /* 0x000fe80003800000 */
[----:B------:R-:W-:-:S04]  /*e580*/  ISETP.NE.AND P0, PT, R22, 0x2, PT ;  /* 0x000000021600780c */ /* 0x000fc80003f05270 */
[----:B0-----:R-:W-:Y:S02]  /*e590*/  SEL R24, RZ, 0x1, P0 ;  /* 0x00000001ff187807 */ /* 0x001fe40000000000 */
[----:B------:R-:W-:Y:S02]  /*e5a0*/  SEL R22, R22, RZ, P0 ;  /* 0x000000ff16167207 */ /* 0x000fe40000000000 */
[----:B------:R-:W-:Y:S01]  /*e5b0*/  LOP3.LUT R24, R11, R24, RZ, 0x3c, !PT ;  /* 0x000000180b187212 */ /* 0x000fe200078e3cff */
[----:B------:R-:W-:Y:S06]  /*e5c0*/  @!P6 BRA `(.L_x_8455) ;  /* 0x0000000400a0e947 */ /* 0x000fec0003800000 */
[----:B------:R-:W-:Y:S01]  /*e5d0*/  ULDC.64 UR4, c[0x0][0x3f8] ;  /* 0x0000fe0000047ab9 */ /* 0x000fe20000000a00 */
[----:B------:R-:W-:Y:S01]  /*e5e0*/  VIADD R13, R9, 0xffffffff ;  /* 0xffffffff090d7836 */ /* 0x000fe20000000000 */
[----:B------:R-:W-:-:S04]  /*e5f0*/  ISETP.NE.U32.AND P0, PT, RZ, UR4, PT ;  /* 0x00000004ff007c0c */ /* 0x000fc8000bf05070 */
[----:B------:R-:W-:-:S13]  /*e600*/  ISETP.NE.AND.EX P0, PT, RZ, UR5, PT, P0 ;  /* 0x00000005ff007c0c */ /* 0x000fda000bf05300 */
[----:B------:R-:W-:Y:S05]  /*e610*/  @!P0 BRA `(.L_x_8456) ;  /* 0x0000000000488947 */ /* 0x000fea0003800000 */
[----:B------:R-:W0:Y:S01]  /*e620*/  LDC R12, c[0x0][0x41c] ;  /* 0x00010700ff0c7b82 */ /* 0x000e220000000800 */
[----:B------:R-:W-:Y:S01]  /*e630*/  IMAD.MOV.U32 R15, RZ, RZ, R13 ;  /* 0x000000ffff0f7224 */ /* 0x000fe200078e000d */
[----:B------:R-:W-:Y:S02]  /*e640*/  ULDC.64 UR6, c[0x0][0x408] ;  /* 0x0001020000067ab9 */ /* 0x000fe40000000a00 */
[----:B------:R-:W-:-:S04]  /*e650*/  IMAD R5, R8, UR6, RZ ;  /* 0x0000000608057c24 */ /* 0x000fc8000f8e02ff */
[----:B------:R-:W-:Y:S01]  /*e660*/  IMAD R5, R6, UR7, R5 ;  /* 0x0000000706057c24 */ /* 0x000fe2000f8e0205 */
[----:B0-----:R-:W-:-:S13]  /*e670*/  ISETP.NE.AND P0, PT, R12, 0x1, PT ;  /* 0x000000010c00780c */ /* 0x001fda0003f05270 */
[----:B--2---:R-:W0:Y:S02]  /*e680*/  @P0 LDC.64 R2, c[0x0][0x420] ;  /* 0x00010800ff020b82 */ /* 0x004e240000000a00 */
[----:B0-----:R-:W-:-:S05]  /*e690*/  @P0 IMAD.HI.U32 R2, R13, R2, RZ ;  /* 0x000000020d020227 */ /* 0x001fca00078e00ff */
[----:B------:R-:W-:-:S04]  /*e6a0*/  @P0 SHF.R.U32.HI R15, RZ, R3, R2 ;  /* 0x00000003ff0f0219 */ /* 0x000fc80000011602 */
[--C-:B------:R-:W-:Y:S01]  /*e6b0*/  SHF.R.S32.HI R3, RZ, 0x1f, R15.reuse ;  /* 0x0000001fff037819 */ /* 0x100fe2000001140f */
[----:B------:R-:W-:-:S04]  /*e6c0*/  IMAD.MOV.U32 R2, RZ, RZ, R15 ;  /* 0x000000ffff027224 */ /* 0x000fc800078e000f */
[----:B------:R-:W-:-:S05]  /*e6d0*/  IMAD.WIDE.U32 R2, R6, UR6, R2 ;  /* 0x0000000606027c25 */ /* 0x000fca000f8e0002 */
[----:B------:R-:W-:Y:S02]  /*e6e0*/  IADD3 R3, R5, R3, RZ ;  /* 0x0000000305037210 */ /* 0x000fe40007ffe0ff */
[----:B------:R-:W-:-:S04]  /*e6f0*/  LEA R4, P0, R2, UR4, 0x2 ;  /* 0x0000000402047c11 */ /* 0x000fc8000f8010ff */
[----:B------:R-:W-:-:S05]  /*e700*/  LEA.HI.X R5, R2, UR5, R3, 0x2, P0 ;  /* 0x0000000502057c11 */ /* 0x000fca00080f1403 */
[----:B------:R0:W5:Y:S01]  /*e710*/  LDG.E R4, desc[UR60][R4.64] ;  /* 0x0000003c04047981 */ /* 0x000162000c1e1900 */
[----:B------:R-:W-:-:S04]  /*e720*/  IMAD.MOV R2, RZ, RZ, -R15 ;  /* 0x000000ffff027224 */ /* 0x000fc800078e0a0f */
[----:B------:R-:W-:-:S07]  /*e730*/  IMAD R13, R12, R2, R13 ;  /* 0x000000020c0d7224 */ /* 0x000fce00078e020d */
.L_x_8456:
[----:B--2---:R-:W-:Y:S01]  /*e740*/  IMAD R2, R22, 0x8, R26 ;  /* 0x0000000816027824 */ /* 0x004fe200078e021a */
[----:B------:R-:W-:-:S04]  /*e750*/  SHF.L.U32 R3, R24, 0x1f, RZ ;  /* 0x0000001f18037819 */ /* 0x000fc800000006ff */
[----:B------:R-:W2:Y:S02]  /*e760*/  SYNCS.PHASECHK.TRANS64.TRYWAIT P0, [R2+URZ+0x31c40], R3 ;  /* 0x031c4003020075a7 */ /* 0x000ea4000800017f */
[----:B--2---:R-:W-:Y:S05]  /*e770*/  @!P0 BRA `(.L_x_8457) ;  /* 0x0000001800d88947 */ /* 0x004fea0003800000 */
.L_x_8508:
        /* <DEDUP_REMOVED lines=9> */
.L_x_8458:
[----:B0-2---:R-:W-:Y:S01]  /*e810*/  IMAD R2, R22, 0x6c00, R26 ;  /* 0x00006c0016027824 */ /* 0x005fe200078e021a */
[----:B------:R-:W-:Y:S01]  /*e820*/  R2UR UR11, R13 ;  /* 0x000000000d0b72ca */ /* 0x000fe200000e0000 */
[----:B------:R-:W-:Y:S01]  /*e830*/  VIADD R3, R26, 0x31c00 ;  /* 0x00031c001a037836 */ /* 0x000fe20000000000 */
[----:B------:R-:W-:Y:S01]  /*e840*/  R2UR UR5, R23 ;  /* 0x00000000170572ca */ /* 0x000fe200000e0000 */
[----:B------:R-:W-:Y:S01]  /*e850*/  UIADD3 UR4, UP0, UR38, 0x370, URZ ;  /* 0x0000037026047890 */ /* 0x000fe2000ff1e03f */
[----:B------:R-:W-:Y:S01]  /*e860*/  R2UR UR8, R2 ;  /* 0x00000000020872ca */ /* 0x000fe200000e0000 */
[--C-:B------:R-:W-:Y:S01]  /*e870*/  IMAD R2, R22, 0x8, R3.reuse ;  /* 0x0000000816027824 */ /* 0x100fe200078e0203 */
[----:B------:R-:W-:Y:S01]  /*e880*/  R2UR UR12, R0 ;  /* 0x00000000000c72ca */ /* 0x000fe200000e0000 */
[----:B------:R-:W-:Y:S01]  /*e890*/  UMOV UR10, URZ ;  /* 0x0000003f000a7c82 */ /* 0x000fe20008000000 */
[----:B-----5:R-:W-:Y:S01]  /*e8a0*/  R2UR UR13, R4 ;  /* 0x00000000040d72ca */ /* 0x020fe200000e0000 */
[----:B------:R-:W-:Y:S01]  /*e8b0*/  UMOV UR6, 0x0 ;  /* 0x0000000000067882 */ /* 0x000fe20000000000 */
[----:B------:R-:W-:Y:S01]  /*e8c0*/  R2UR UR9, R2 ;  /* 0x00000000020972ca */ /* 0x000fe200000e0000 */
[----:B------:R-:W-:Y:S01]  /*e8d0*/  UMOV UR7, 0x14f00000 ;  /* 0x14f0000000077882 */ /* 0x000fe20000000000 */
[----:B------:R-:W-:Y:S01]  /*e8e0*/  UMOV UR17, 0x20 ;  /* 0x0000002000117882 */ /* 0x000fe20000000000 */
[----:B------:R-:W-:Y:S01]  /*e8f0*/  UMOV UR18, 0x40 ;  /* 0x0000004000127882 */ /* 0x000fe20000000000 */
[----:B------:R-:W-:Y:S01]  /*e900*/  SHF.L.U32 R11, R11, 0x1f, RZ ;  /* 0x0000001f0b0b7819 */ /* 0x000fe200000006ff */
[----:B------:R-:W-:Y:S01]  /*e910*/  UIMAD UR11, UR11, 0x90, UR5 ;  /* 0x000000900b0b78a4 */ /* 0x000fe2000f8e0205 */
[----:B------:R-:W-:Y:S01]  /*e920*/  IMAD R2, R10, 0x8, R3 ;  /* 0x000000080a027824 */ /* 0x000fe200078e0203 */
[----:B------:R-:W-:-:S02]  /*e930*/  UIADD3 UR14, UR8, 0x16a00, URZ ;  /* 0x00016a00080e7890 */ /* 0x000fc4000fffe03f */
[----:B------:R-:W-:Y:S02]  /*e940*/  UIADD3.X UR5, URZ, UR39, URZ, UP0, !UPT ;  /* 0x000000273f057290 */ /* 0x000fe400087fe43f */
[----:B------:R-:W-:Y:S02]  /*e950*/  UIADD3 UR15, UR8, 0x18e00, URZ ;  /* 0x00018e00080f7890 */ /* 0x000fe4000fffe03f */
[----:B------:R-:W-:Y:S02]  /*e960*/  UIADD3 UR9, UR9, 0x30, URZ ;  /* 0x0000003009097890 */ /* 0x000fe4000fffe03f */
[----:B------:R-:W-:-:S03]  /*e970*/  UIADD3 UR16, UR8, 0x1b200, URZ ;  /* 0x0001b20008107890 */ /* 0x000fc6000fffe03f */
[----:B------:R-:W-:-:S04]  /*e980*/  UMOV UR8, UR14 ;  /* 0x0000000e00087c82 */ /* 0x000fc80008000000 */
        /* <DEDUP_REMOVED lines=9> */
.L_x_8509:
[----:B------:R-:W-:Y:S05]  /*ea20*/  @P0 BRA `(.L_x_8460) ;  /* 0x0000000000140947 */ /* 0x000fea0003800000 */
[----:B------:R-:W-:Y:S02]  /*ea30*/  ISETP.NE.AND P1, PT, R27, RZ, PT ;  /* 0x000000ff1b00720c */ /* 0x000fe40003f25270 */
[----:B------:R-:W-:-:S04]  /*ea40*/  MOV R3, 0x6c00 ;  /* 0x00006c0000037802 */ /* 0x000fc80000000f00 */
[----:B------:R2:W-:Y:S07]  /*ea50*/  SYNCS.ARRIVE.TRANS64 RZ, [R2+URZ+0x50], R3 ;  /* 0x0000500302ff79a7 */ /* 0x0005ee000800003f */
[----:B------:R-:W-:Y:S05]  /*ea60*/  @!P1 BRA `(.L_x_8460) ;  /* 0x0000000000049947 */ /* 0x000fea0003800000 */
[----:B------:R-:W-:Y:S01]  /*ea70*/  BPT.TRAP 0x1 ;  /* 0x000000040000795c */ /* 0x000fe20000300000 */
.L_x_8460:
        /* <DEDUP_REMOVED lines=29> */
.L_x_8455:
[----:B------:R-:W-:Y:S05]  /*ec50*/  BSYNC B1 ;  /* 0x0000000000017941 */ /* 0x000fea0003800000 */
.L_x_8454:
[C---:B------:R-:W-:Y:S01]  /*ec60*/  ISETP.GT.AND P0, PT, R9.reuse, 0x1, PT ;  /* 0x000000010900780c */ /* 0x040fe20003f04270 */
[----:B0-2---:R-:W-:-:S04]  /*ec70*/  VIADD R2, R9, 0xfffffffe ;  /* 0xfffffffe09027836 */ /* 0x005fc80000000000 */
[----:B------:R-:W-:-:S08]  /*ec80*/  IMAD.MOV.U32 R9, RZ, RZ, R2 ;  /* 0x000000ffff097224 */ /* 0x000fd000078e0002 */
[----:B------:R-:W-:Y:S05]  /*ec90*/  @P0 BRA `(.L_x_8461) ;  /* 0xfffffff000700947 */ /* 0x000fea000383ffff */
.L_x_8437:
[----:B------:R-:W-:Y:S05]  /*eca0*/  BSYNC B0 ;  /* 0x0000000000007941 */ /* 0x000fea0003800000 */
.L_x_8436:
[----:B------:R-:W-:Y:S01]  /*ecb0*/  ISETP.NE.AND P0, PT, R27, RZ, PT ;  /* 0x000000ff1b00720c */ /* 0x000fe20003f05270 */
[----:B------:R-:W-:-:S12]  /*ecc0*/  BSSY B0, `(.L_x_8462) ;  /* 0x000000e000007945 */ /* 0x000fd80003800000 */
[----:B------:R-:W-:Y:S05]  /*ecd0*/  @P0 BRA `(.L_x_8463) ;  /* 0x0000000000300947 */ /* 0x000fea0003800000 */
[----:B------:R-:W2:Y:S01]  /*ece0*/  S2R R9, SR_LANEID ;  /* 0x0000000000097919 */ /* 0x000ea20000000000 */
[----:B------:R-:W-:Y:S01]  /*ecf0*/  VOTEU.ANY UR4, UPT, PT ;  /* 0x0000000000047886 */ /* 0x000fe200038e0100 */
[----:B------:R-:W3:Y:S01]  /*ed00*/  LDC.64 R2, c[0x0][0xc38] ;  /* 0x00030e00ff027b82 */ /* 0x000ee20000000a00 */
[----:B------:R-:W2:Y:S08]  /*ed10*/  FLO.U32 R4, UR4 ;  /* 0x0000000400047d00 */ /* 0x000eb000080e0000 */
[----:B0-----:R-:W3:Y:S01]  /*ed20*/  POPC R5, UR4 ;  /* 0x0000000400057d09 */ /* 0x001ee20008000000 */
[----:B--2---:R-:W-:-:S13]  /*ed30*/  ISETP.EQ.U32.AND P0, PT, R4, R9, PT ;  /* 0x000000090400720c */ /* 0x004fda0003f02070 */
[----:B---3--:R-:W2:Y:S01]  /*ed40*/  @P0 ATOMG.E.ADD.STRONG.GPU PT, R3, desc[UR60][R2.64], R5 ;  /* 0x00000005020309a8 */ /* 0x008ea200081ee1fc */
[----:B------:R-:W0:Y:S02]  /*ed50*/  S2R R6, SR_LTMASK ;  /* 0x0000000000067919 */ /* 0x000e240000003900 */
[----:B0-----:R-:W-:-:S04]  /*ed60*/  LOP3.LUT R6, R6, UR4, RZ, 0xc0, !PT ;  /* 0x0000000406067c12 */ /* 0x001fc8000f8ec0ff */
[----:B------:R-:W0:Y:S01]  /*ed70*/  POPC R9, R6 ;  /* 0x0000000600097309 */ /* 0x000e220000000000 */
[----:B--2---:R-:W0:Y:S02]  /*ed80*/  SHFL.IDX PT, R4, R3, R4, 0x1f ;  /* 0x00001f0403047589 */ /* 0x004e2400000e0000 */
[----:B0-----:R-:W-:-:S07]  /*ed90*/  IADD3 R16, R4, UR36, R9 ;  /* 0x0000002404107c10 */ /* 0x001fce000fffe009 */
.L_x_8463:
[----:B------:R-:W-:Y:S05]  /*eda0*/  BSYNC B0 ;  /* 0x0000000000007941 */ /* 0x000fea0003800000 */
.L_x_8462:
[----:B------:R-:W-:Y:S04]  /*edb0*/  BSSY B0, `(.L_x_8464) ;  /* 0x000002b000007945 */ /* 0x000fe80003800000 */
[----:B------:R-:W-:Y:S05]  /*edc0*/  @!P6 BRA `(.L_x_8465) ;  /* 0x0000000000a4e947 */ /* 0x000fea0003800000 */
[----:B------:R-:W-:Y:S01]  /*edd0*/  IMAD R3, R22, 0x8, R26 ;  /* 0x0000000816037824 */ /* 0x000fe200078e021a */
[----:B------:R-:W-:-:S04]  /*ede0*/  SHF.L.U32 R2, R24, 0x1f, RZ ;  /* 0x0000001f18027819 */ /* 0x000fc800000006ff */
[----:B------:R-:W2:Y:S02]  /*edf0*/  SYNCS.PHASECHK.TRANS64.TRYWAIT P0, [R3+URZ+0x31c60], R2 ;  /* 0x031c6002030075a7 */ /* 0x000ea4000800017f */
[----:B--2---:R-:W-:Y:S05]  /*ee00*/  @!P0 BRA `(.L_x_8466) ;  /* 0x00000014005c8947 */ /* 0x004fea0003800000 */
.L_x_8510:
        /* <DEDUP_REMOVED lines=9> */
.L_x_8467:
[----:B0-----:R-:W-:Y:S01]  /*eea0*/  IMAD R26, R22, 0x6c00, R26 ;  /* 0x00006c00161a7824 */ /* 0x001fe200078e021a */
        /* <DEDUP_REMOVED lines=10> */
[----:B------:R-:W-:-:S05]  /*ef50*/  R2UR UR13, R7 ;  /* 0x00000000070d72ca */ /* 0x000fca00000e0000 */
        /* <DEDUP_REMOVED lines=15> */
[----:B----4-:R-:W-:Y:S01]  /*f050*/  NOP ;  /* 0x0000000000007918 */ /* 0x010fe20000000000 */
.L_x_8465:
[----:B------:R-:W-:Y:S05]  /*f060*/  BSYNC B0 ;  /* 0x0000000000007941 */ /* 0x000fea0003800000 */
.L_x_8464:
[----:B------:R-:W-:-:S04]  /*f070*/  IADD3 R22, R22, 0x1, RZ ;  /* 0x0000000116167810 */ /* 0x000fc80007ffe0ff */
[----:B------:R-:W-:-:S04]  /*f080*/  ISETP.NE.AND P0, PT, R22, 0x2, PT ;  /* 0x000000021600780c */ /* 0x000fc80003f05270 */
[----:B--23--:R-:W-:Y:S02]  /*f090*/  SEL R3, RZ, 0x1, P0 ;  /* 0x00000001ff037807 */ /* 0x00cfe40000000000 */
[----:B------:R-:W-:Y:S02]  /*f0a0*/  SEL R22, R22, RZ, P0 ;  /* 0x000000ff16167207 */ /* 0x000fe40000000000 */
[----:B------:R-:W-:-:S07]  /*f0b0*/  LOP3.LUT R24, R24, R3, RZ, 0x3c, !PT ;  /* 0x0000000318187212 */ /* 0x000fce00078e3cff */
.L_x_8421:
[----:B------:R-:W-:Y:S05]  /*f0c0*/  BSYNC B6 ;  /* 0x0000000000067941 */ /* 0x000fea0003800000 */
.L_x_8419:
[----:B------:R-:W-:-:S03]  /*f0d0*/  UMOV UR4, 0xffffffff ;  /* 0xffffffff00047882 */ /* 0x000fc60000000000 */
[----:B------:R-:W-:Y:S05]  /*f0e0*/  BRA.DIV UR4, `(.L_x_8468) ;  /* 0x0000001204b87947 */ /* 0x000fea000b800000 */
[----:B0-----:R0:W2:Y:S04]  /*f0f0*/  SHFL.IDX PT, R5, R16, RZ, 0x1f ;  /* 0x00001fff10057589 */ /* 0x0010a800000e0000 */
[----:B------:R0:W3:Y:S02]  /*f100*/  SHFL.IDX PT, R4, R16, 0x1, 0x1f ;  /* 0x00201f0010047f89 */ /* 0x0000e400000e0000 */
.L_x_8514:
[----:B------:R-:W-:Y:S01]  /*f110*/  ULDC UR4, c[0x0][0xc14] ;  /* 0x0003050000047ab9 */ /* 0x000fe20000000800 */
[C---:B------:R-:W-:Y:S01]  /*f120*/  IMAD.IADD R7, R27.reuse, 0x1, R19 ;  /* 0x000000011b077824 */ /* 0x040fe200078e0213 */
[----:B------:R-:W-:Y:S01]  /*f130*/  ISETP.NE.AND P0, PT, R27, 0x1f, PT ;  /* 0x0000001f1b00780c */ /* 0x000fe20003f05270 */
[----:B------:R-:W-:Y:S01]  /*f140*/  IMAD.U32 R0, RZ, RZ, UR4 ;  /* 0x00000004ff007e24 */ /* 0x000fe2000f8e00ff */
[----:B------:R-:W-:Y:S01]  /*f150*/  BSSY B0, `(.L_x_8469) ;  /* 0x0000007000007945 */ /* 0x000fe20003800000 */
[----:B------:R-:W-:-:S03]  /*f160*/  IMAD.MOV.U32 R2, RZ, RZ, RZ ;  /* 0x000000ffff027224 */ /* 0x000fc600078e00ff */
[----:B------:R-:W-:-:S13]  /*f170*/  ISETP.GE.OR P0, PT, R7, R0, !P0 ;  /* 0x000000000700720c */ /* 0x000fda0004706670 */
[----:B------:R-:W-:Y:S05]  /*f180*/  @P0 BRA `(.L_x_8470) ;  /* 0x00000000000c0947 */ /* 0x000fea0003800000 */
[----:B------:R-:W4:Y:S02]  /*f190*/  LDC.64 R2, c[0x0][0xc58] ;  /* 0x00031600ff027b82 */ /* 0x000f240000000a00 */
[----:B----4-:R-:W-:-:S06]  /*f1a0*/  IMAD.WIDE R2, R7, 0x4, R2 ;  /* 0x0000000407027825 */ /* 0x010fcc00078e0202 */
[----:B------:R4:W5:Y:S02]  /*f1b0*/  LDG.E R2, desc[UR60][R2.64] ;  /* 0x0000003c02027981 */ /* 0x000964000c1e1900 */
.L_x_8470:
[----:B------:R-:W-:Y:S05]  /*f1c0*/  BSYNC B0 ;  /* 0x0000000000007941 */ /* 0x000fea0003800000 */
.L_x_8469:
[----:B------:R-:W-:-:S03]  /*f1d0*/  UMOV UR4, 0xffffffff ;  /* 0xffffffff00047882 */ /* 0x000fc60000000000 */
[----:B------:R-:W-:Y:S05]  /*f1e0*/  BRA.DIV UR4, `(.L_x_8471) ;  /* 0x0000001204c47947 */ /* 0x000fea000b800000 */
[----:B-----5:R-:W0:Y:S01]  /*f1f0*/  SHFL.UP PT, R14, R2, 0x1, RZ ;  /* 0x04200000020e7989 */ /* 0x020e2200000e00ff */
        /* <DEDUP_REMOVED lines=8> */
[----:B----4-:R-:W-:-:S05]  /*f280*/  IMAD.IADD R3, R13, 0x1, R14 ;  /* 0x000000010d037824 */ /* 0x010fca00078e020e */
        /* <DEDUP_REMOVED lines=10> */
[----:B------:R0:W4:Y:S02]  /*f330*/  SHFL.IDX PT, R14, R8, 0x1f, 0x1f ;  /* 0x03e01f00080e7f89 */ /* 0x00012400000e0000 */
.L_x_8522:
[----:B------:R-:W-:Y:S02]  /*f340*/  ULDC UR4, c[0x0][0xc10] ;  /* 0x0003040000047ab9 */ /* 0x000fe40000000800 */
[----:B------:R-:W-:-:S04]  /*f350*/  IMAD.U32 R7, RZ, RZ, UR4 ;  /* 0x00000004ff077e24 */ /* 0x000fc8000f8e00ff */
[----:B----4-:R-:W-:-:S04]  /*f360*/  IMAD R3, R14, R7, RZ ;  /* 0x000000070e037224 */ /* 0x010fc800078e02ff */
[----:B---3--:R-:W-:-:S05]  /*f370*/  IMAD.IADD R4, R4, 0x1, R3 ;  /* 0x0000000104047824 */ /* 0x008fca00078e0203 */
[----:B--2---:R-:W-:-:S13]  /*f380*/  ISETP.GT.AND P0, PT, R4, R5, PT ;  /* 0x000000050400720c */ /* 0x004fda0003f04270 */
[----:B------:R-:W-:Y:S05]  /*f390*/  @P0 BRA `(.L_x_8472) ;  /* 0x0000000000ac0947 */ /* 0x000fea0003800000 */
[----:B------:R-:W2:Y:S02]  /*f3a0*/  LDC R0, c[0x0][0xc14] ;  /* 0x00030500ff007b82 */ /* 0x000ea40000000800 */
.L_x_8477:
[----:B------:R-:W-:-:S05]  /*f3b0*/  VIADD R19, R19, 0x1f ;  /* 0x0000001f13137836 */ /* 0x000fca0000000000 */
[----:B--2---:R-:W-:-:S13]  /*f3c0*/  ISETP.GE.AND P0, PT, R19, R0, PT ;  /* 0x000000001300720c */ /* 0x004fda0003f06270 */
[----:B------:R-:W-:Y:S05]  /*f3d0*/  @P0 BRA `(.L_x_8473) ;  /* 0x0000000400540947 */ /* 0x000fea0003800000 */
[C---:B------:R-:W-:Y:S01]  /*f3e0*/  IMAD.IADD R7, R27.reuse, 0x1, R19 ;  /* 0x000000011b077824 */ /* 0x040fe200078e0213 */
[----:B------:R-:W-:Y:S01]  /*f3f0*/  ISETP.NE.AND P1, PT, R27, 0x1f, PT ;  /* 0x0000001f1b00780c */ /* 0x000fe20003f25270 */
[----:B------:R-:W-:Y:S01]  /*f400*/  BSSY B0, `(.L_x_8474) ;  /* 0x0000007000007945 */ /* 0x000fe20003800000 */
[----:B------:R-:W-:Y:S02]  /*f410*/  IMAD.MOV.U32 R2, RZ, RZ, RZ ;  /* 0x000000ffff027224 */ /* 0x000fe400078e00ff */
[----:B------:R-:W-:-:S13]  /*f420*/  ISETP.GE.OR P0, PT, R7, R0, !P1 ;  /* 0x000000000700720c */ /* 0x000fda0004f06670 */
[----:B------:R-:W-:Y:S05]  /*f430*/  @P0 BRA `(.L_x_8475) ;  /* 0x00000000000c0947 */ /* 0x000fea0003800000 */
[----:B------:R-:W2:Y:S02]  /*f440*/  LDC.64 R2, c[0x0][0xc58] ;  /* 0x00031600ff027b82 */ /* 0x000ea40000000a00 */
[----:B--2---:R-:W-:-:S06]  /*f450*/  IMAD.WIDE R2, R7, 0x4, R2 ;  /* 0x0000000407027825 */ /* 0x004fcc00078e0202 */
[----:B------:R2:W5:Y:S02]  /*f460*/  LDG.E R2, desc[UR60][R2.64] ;  /* 0x0000003c02027981 */ /* 0x000564000c1e1900 */
.L_x_8475:
[----:B------:R-:W-:Y:S05]  /*f470*/  BSYNC B0 ;  /* 0x0000000000007941 */ /* 0x000fea0003800000 */
.L_x_8474:
[----:B------:R-:W-:-:S03]  /*f480*/  UMOV UR4, 0xffffffff ;  /* 0xffffffff00047882 */ /* 0x000fc60000000000 */
[----:B------:R-:W-:Y:S05]  /*f490*/  BRA.DIV UR4, `(.L_x_8476) ;  /* 0x0000001204e87947 */ /* 0x000fea000b800000 */
[----:B-----5:R-:W3:Y:S01]  /*f4a0*/  SHFL.UP PT, R14, R2, 0x1, RZ ;  /* 0x04200000020e7989 */ /* 0x020ee200000e00ff */
[C---:B------:R-:W-:Y:S02]  /*f4b0*/  ISETP.NE.AND P0, PT, R27.reuse, RZ, PT ;  /* 0x000000ff1b00720c */ /* 0x040fe40003f05270 */
[C---:B------:R-:W-:Y:S02]  /*f4c0*/  ISETP.GE.U32.AND P1, PT, R27.reuse, 0x2, PT ;  /* 0x000000021b00780c */ /* 0x040fe40003f26070 */
[----:B---3--:R-:W-:Y:S02]  /*f4d0*/  SEL R13, R14, RZ, P0 ;  /* 0x000000ff0e0d7207 */ /* 0x008fe40000000000 */
[----:B------:R-:W-:Y:S02]  /*f4e0*/  ISETP.GE.U32.AND P0, PT, R27, 0x4, PT ;  /* 0x000000041b00780c */ /* 0x000fe40003f06070 */
[----:B------:R-:W-:-:S05]  /*f4f0*/  IADD3 R13, R2, R13, RZ ;  /* 0x0000000d020d7210 */ /* 0x000fca0007ffe0ff */
[----:B------:R-:W3:Y:S02]  /*f500*/  SHFL.UP PT, R14, R13, 0x2, RZ ;  /* 0x044000000d0e7989 */ /* 0x000ee400000e00ff */
[----:B---3--:R-:W-:Y:S02]  /*f510*/  SEL R14, R14, RZ, P1 ;  /* 0x000000ff0e0e7207 */ /* 0x008fe40000800000 */
[----:B------:R-:W-:-:S03]  /*f520*/  ISETP.GE.U32.AND P1, PT, R27, 0x8, PT ;  /* 0x000000081b00780c */ /* 0x000fc60003f26070 */
[----:B--2---:R-:W-:-:S05]  /*f530*/  IMAD.IADD R3, R13, 0x1, R14 ;  /* 0x000000010d037824 */ /* 0x004fca00078e020e */
[----:B------:R-:W2:Y:S02]  /*f540*/  SHFL.UP PT, R14, R3, 0x4, RZ ;  /* 0x04800000030e7989 */ /* 0x000ea400000e00ff */
[----:B--2---:R-:W-:Y:S02]  /*f550*/  SEL R6, R14, RZ, P0 ;  /* 0x000000ff0e067207 */ /* 0x004fe40000000000 */
[----:B------:R-:W-:-:S03]  /*f560*/  ISETP.GE.U32.AND P0, PT, R27, 0x10, PT ;  /* 0x000000101b00780c */ /* 0x000fc60003f06070 */
[----:B------:R-:W-:-:S05]  /*f570*/  IMAD.IADD R6, R3, 0x1, R6 ;  /* 0x0000000103067824 */ /* 0x000fca00078e0206 */
[----:B------:R-:W2:Y:S02]  /*f580*/  SHFL.UP PT, R14, R6, 0x8, RZ ;  /* 0x05000000060e7989 */ /* 0x000ea400000e00ff */
[----:B--2---:R-:W-:-:S05]  /*f590*/  SEL R7, R14, RZ, P1 ;  /* 0x000000ff0e077207 */ /* 0x004fca0000800000 */
[----:B------:R-:W-:-:S05]  /*f5a0*/  IMAD.IADD R7, R6, 0x1, R7 ;  /* 0x0000000106077824 */ /* 0x000fca00078e0207 */
[----:B------:R-:W0:Y:S02]  /*f5b0*/  SHFL.UP PT, R14, R7, 0x10, RZ ;  /* 0x06000000070e7989 */ /* 0x000e2400000e00ff */
[----:B0-----:R-:W-:-:S05]  /*f5c0*/  SEL R8, R14, RZ, P0 ;  /* 0x000000ff0e087207 */ /* 0x001fca0000000000 */
[----:B------:R-:W-:-:S05]  /*f5d0*/  IMAD.IADD R8, R7, 0x1, R8 ;  /* 0x0000000107087824 */ /* 0x000fca00078e0208 */
[----:B------:R0:W2:Y:S02]  /*f5e0*/  SHFL.IDX PT, R14, R8, 0x1f, 0x1f ;  /* 0x03e01f00080e7f89 */ /* 0x0000a400000e0000 */
.L_x_8530:
[----:B------:R-:W-:Y:S02]  /*f5f0*/  ULDC UR4, c[0x0][0xc10] ;  /* 0x0003040000047ab9 */ /* 0x000fe40000000800 */
[----:B------:R-:W-:-:S04]  /*f600*/  IMAD.U32 R7, RZ, RZ, UR4 ;  /* 0x00000004ff077e24 */ /* 0x000fc8000f8e00ff */
[----:B--2---:R-:W-:-:S04]  /*f610*/  IMAD R3, R14, R7, RZ ;  /* 0x000000070e037224 */ /* 0x004fc800078e02ff */
[----:B------:R-:W-:-:S05]  /*f620*/  IMAD.IADD R4, R3, 0x1, R4 ;  /* 0x0000000103047824 */ /* 0x000fca00078e0204 */
[----:B------:R-:W-:-:S13]  /*f630*/  ISETP.GT.AND P0, PT, R4, R5, PT ;  /* 0x000000050400720c */ /* 0x000fda0003f04270 */
[----:B------:R-:W-:Y:S05]  /*f640*/  @!P0 BRA `(.L_x_8477) ;  /* 0xfffffffc00588947 */ /* 0x000fea000383ffff */
.L_x_8472:
[----:B------:R-:W-:Y:S01]  /*f650*/  IADD3 R16, -R3, R4, RZ ;  /* 0x0000000403107210 */ /* 0x000fe20007ffe1ff */
[----:B------:R-:W-:-:S04]  /*f660*/  UMOV UR4, 0xffffffff ;  /* 0xffffffff00047882 */ /* 0x000fc80000000000 */
[----:B------:R-:W-:-:S05]  /*f670*/  IMAD R4, R8, R7, R16 ;  /* 0x0000000708047224 */ /* 0x000fca00078e0210 */
[----:B------:R-:W-:Y:S01]  /*f680*/  ISETP.GT.AND P6, PT, R4, R5, PT ;  /* 0x000000050400720c */ /* 0x000fe20003fc4270 */
[----:B------:R-:W-:-:S12]  /*f690*/  BRA.DIV UR4, `(.L_x_8478) ;  /* 0x0000001604387947 */ /* 0x000fd8000b800000 */
[----:B------:R-:W-:-:S04]  /*f6a0*/  VOTE.ANY R3, PT, !P6 ;  /* 0x0000000000037806 */ /* 0x000fc800070e0100 */
[----:B------:R-:W2:Y:S02]  /*f6b0*/  POPC R4, R3 ;  /* 0x0000000300047309 */ /* 0x000ea40000000000 */
[----:B--2---:R2:W3:Y:S02]  /*f6c0*/  SHFL.IDX PT, R17, R2, R4, 0x1f ;  /* 0x00001f0402117589 */ /* 0x0044e400000e0000 */
.L_x_8534:
[----:B------:R-:W-:Y:S01]  /*f6d0*/  ISETP.NE.AND P0, PT, R3, RZ, PT ;  /* 0x000000ff0300720c */ /* 0x000fe20003f05270 */
[----:B------:R-:W-:-:S12]  /*f6e0*/  IMAD.MOV.U32 R14, RZ, RZ, RZ ;  /* 0x000000ffff0e7224 */ /* 0x000fd800078e00ff */
[----:B------:R-:W-:Y:S05]  /*f6f0*/  @!P0 BRA `(.L_x_8479) ;  /* 0x0000000000108947 */ /* 0x000fea0003800000 */
[----:B------:R-:W-:Y:S01]  /*f700*/  UMOV UR4, 0xffffffff ;  /* 0xffffffff00047882 */ /* 0x000fe20000000000 */
[----:B------:R-:W-:Y:S02]  /*f710*/  VIADD R12, R4, 0xffffffff ;  /* 0xffffffff040c7836 */ /* 0x000fe40000000000 */
[----:B------:R-:W-:Y:S05]  /*f720*/  BRA.DIV UR4, `(.L_x_8480) ;  /* 0x00000016045c7947 */ /* 0x000fea000b800000 */
[----:B------:R4:W0:Y:S02]  /*f730*/  SHFL.IDX PT, R14, R8, R12, 0x1f ;  /* 0x00001f0c080e7589 */ /* 0x00082400000e0000 */
.L_x_8479:
[----:B---3--:R-:W-:Y:S01]  /*f740*/  IABS R6, R17 ;  /* 0x0000001100067213 */ /* 0x008fe20000000000 */
[----:B0-----:R-:W-:Y:S02]  /*f750*/  IMAD R16, R14, R7, R16 ;  /* 0x000000070e107224 */ /* 0x001fe400078e0210 */
[----:B------:R-:W-:Y:S01]  /*f760*/  IMAD.IADD R19, R4, 0x1, R19 ;  /* 0x0000000104137824 */ /* 0x000fe200078e0213 */
[----:B----4-:R-:W0:Y:S01]  /*f770*/  I2F.RP R8, R6 ;  /* 0x0000000600087306 */ /* 0x010e220000209400 */
[----:B------:R-:W-:Y:S01]  /*f780*/  IMAD.IADD R10, R5, 0x1, -R16 ;  /* 0x00000001050a7824 */ /* 0x000fe200078e0a10 */
[----:B------:R-:W-:-:S04]  /*f790*/  IABS R5, R17 ;  /* 0x0000001100057213 */ /* 0x000fc80000000000 */
[----:B------:R-:W-:Y:S02]  /*f7a0*/  IADD3 R5, RZ, -R5, RZ ;  /* 0x80000005ff057210 */ /* 0x000fe40007ffe0ff */
[----:B0-----:R-:W2:Y:S02]  /*f7b0*/  MUFU.RCP R8, R8 ;  /* 0x0000000800087308 */ /* 0x001ea40000001000 */
[----:B--2---:R-:W-:-:S06]  /*f7c0*/  VIADD R2, R8, 0xffffffe ;  /* 0x0ffffffe08027836 */ /* 0x004fcc0000000000 */
[----:B------:R0:W2:Y:S02]  /*f7d0*/  F2I.FTZ.U32.TRUNC.NTZ R3, R2 ;  /* 0x0000000200037305 */ /* 0x0000a4000021f000 */
[----:B0-----:R-:W-:Y:S02]  /*f7e0*/  IMAD.MOV.U32 R2, RZ, RZ, RZ ;  /* 0x000000ffff027224 */ /* 0x001fe400078e00ff */
[----:B--2---:R-:W-:-:S04]  /*f7f0*/  IMAD.MOV R7, RZ, RZ, -R3 ;  /* 0x000000ffff077224 */ /* 0x004fc800078e0a03 */
        /* <DEDUP_REMOVED lines=19> */
.L_x_8473:
[----:B------:R-:W-:Y:S01]  /*f930*/  UMOV UR4, URZ ;  /* 0x0000003f00047c82 */ /* 0x000fe20008000000 */
[----:B------:R-:W-:Y:S01]  /*f940*/  UMOV UR5, URZ ;  /* 0x0000003f00057c82 */ /* 0x000fe20008000000 */
[----:B------:R-:W-:Y:S01]  /*f950*/  ULDC UR6, c[0x0][0xc14] ;  /* 0x0003050000067ab9 */ /* 0x000fe20000000800 */
[----:B------:R-:W-:Y:S02]  /*f960*/  IMAD.MOV.U32 R16, RZ, RZ, R5 ;  /* 0x000000ffff107224 */ /* 0x000fe400078e0005 */
[----:B------:R-:W-:Y:S02]  /*f970*/  IMAD.U32 R17, RZ, RZ, UR4 ;  /* 0x00000004ff117e24 */ /* 0x000fe4000f8e00ff */
[----:B------:R-:W-:Y:S02]  /*f980*/  IMAD.U32 R18, RZ, RZ, UR5 ;  /* 0x00000005ff127e24 */ /* 0x000fe4000f8e00ff */
[----:B------:R-:W-:-:S07]  /*f990*/  IMAD.U32 R19, RZ, RZ, UR6 ;  /* 0x00000006ff137e24 */ /* 0x000fce000f8e00ff */
.L_x_8481:
[----:B------:R-:W-:Y:S01]  /*f9a0*/  ISETP.NE.AND P0, PT, R27, RZ, PT ;  /* 0x000000ff1b00720c */ /* 0x000fe20003f05270 */
[----:B------:R-:W-:Y:S05]  /*f9b0*/  WARPSYNC.ALL ;  /* 0x0000000000007948 */ /* 0x000fea0003800000 */
[----:B------:R-:W-:Y:S07]  /*f9c0*/  BAR.SYNC.DEFER_BLOCKING 0x4, 0x1a0 ;  /* 0x0106800000007b1d */ /* 0x000fee0000010000 */
[----:B------:R-:W-:Y:S01]  /*f9d0*/  @!P0 MOV R2, 0x400 ;  /* 0x0000040000028802 */ /* 0x000fe20000000f00 */
[----:B------:R-:W2:Y:S03]  /*f9e0*/  @!P0 S2R R3, SR_CgaCtaId ;  /* 0x0000000000038919 */ /* 0x000ea60000008800 */
[----:B--2---:R-:W-:-:S05]  /*f9f0*/  @!P0 LEA R2, R3, R2, 0x18 ;  /* 0x0000000203028211 */ /* 0x004fca00078ec0ff */
[----:B------:R2:W-:Y:S01]  /*fa00*/  @!P0 STS.128 [R2+0x31cd0], R16 ;  /* 0x031cd01002008388 */ /* 0x0005e20000000c00 */
[----:B------:R-:W-:Y:S06]  /*fa10*/  BAR.ARV 0x5, 0x1a0 ;  /* 0x0146800000007b1d */ /* 0x000fec0000002000 */
[----:B------:R-:W-:-:S13]  /*fa20*/  ISETP.GE.AND P0, PT, R19, R0, PT ;  /* 0x000000001300720c */ /* 0x000fda0003f06270 */
[----:B------:R-:W-:Y:S05]  /*fa30*/  @!P0 BRA `(.L_x_8482) ;  /* 0xffffffc800048947 */ /* 0x000fea000383ffff */
.L_x_8417:
[----:B0-----:R-:W3:Y:S01]  /*fa40*/  LDL.LU R0, [R1+0xc] ;  /* 0x00000c0001007983 */ /* 0x001ee20000300800 */
[----:B------:R-:W-:Y:S01]  /*fa50*/  BSSY B0, `(.L_x_8483) ;  /* 0x000000b000007945 */ /* 0x000fe20003800000 */
[----:B------:R-:W0:Y:S01]  /*fa60*/  S2R R5, SR_CgaCtaId ;  /* 0x0000000000057919 */ /* 0x000e220000008800 */
[----:B---3--:R-:W-:-:S05]  /*fa70*/  VIADD R0, R0, 0x1 ;  /* 0x0000000100007836 */ /* 0x008fca0000000000 */
[----:B--2---:R-:W-:-:S04]  /*fa80*/  LEA.HI R2, R0, R0, RZ, 0x1 ;  /* 0x0000000000027211 */ /* 0x004fc800078f08ff */
[----:B------:R-:W-:Y:S02]  /*fa90*/  LOP3.LUT R3, R2, 0xfffffffe, RZ, 0xc0, !PT ;  /* 0xfffffffe02037812 */ /* 0x000fe400078ec0ff */
[----:B------:R-:W-:-:S03]  /*faa0*/  MOV R2, 0x400 ;  /* 0x0000040000027802 */ /* 0x000fc60000000f00 */
[----:B------:R-:W-:Y:S01]  /*fab0*/  IMAD.IADD R0, R0, 0x1, -R3 ;  /* 0x0000000100007824 */ /* 0x000fe200078e0a03 */
[----:B0-----:R-:W-:-:S04]  /*fac0*/  LEA R9, R5, R2, 0x18 ;  /* 0x0000000205097211 */ /* 0x001fc800078ec0ff */
[----:B------:R-:W-:-:S04]  /*fad0*/  SHF.L.U32 R0, R0, 0x1f, RZ ;  /* 0x0000001f00007819 */ /* 0x000fc800000006ff */
[----:B------:R-:W0:Y:S02]  /*fae0*/  SYNCS.PHASECHK.TRANS64.TRYWAIT P0, [R9+URZ+0x31c20], R0 ;  /* 0x031c2000090075a7 */ /* 0x000e24000800017f */
[----:B0-----:R-:W-:Y:S05]  /*faf0*/  @!P0 BRA `(.L_x_8484) ;  /* 0x00000010008c8947 */ /* 0x001fea0003800000 */
.L_x_8537:
[----:B------:R-:W-:Y:S05]  /*fb00*/  BSYNC B0 ;  /* 0x0000000000007941 */ /* 0x000fea0003800000 */
.L_x_8483:
[----:B------:R-:W-:-:S03]  /*fb10*/  UMOV UR4, 0xffffffff ;  /* 0xffffffff00047882 */ /* 0x000fc60000000000 */
[----:B------:R-:W-:Y:S05]  /*fb20*/  BRA.DIV UR4, `(.L_x_8485) ;  /* 0x0000001204947947 */ /* 0x000fea000b800000 */
[----:B0-----:R-:W0:Y:S02]  /*fb30*/  S2R R0, SR_TID.X ;  /* 0x0000000000007919 */ /* 0x001e240000002100 */
[----:B0-----:R-:W-:-:S04]  /*fb40*/  SHF.R.U32.HI R0, RZ, 0x5, R0 ;  /* 0x00000005ff007819 */ /* 0x001fc80000011600 */
[----:B------:R-:W-:-:S05]  /*fb50*/  LOP3.LUT R0, R0, 0x3, RZ, 0xc0, !PT ;  /* 0x0000000300007812 */ /* 0x000fca00078ec0ff */
[----:B------:R0:W2:Y:S02]  /*fb60*/  SHFL.IDX PT, R14, R0, RZ, 0x1f ;  /* 0x00001fff000e7589 */ /* 0x0000a400000e0000 */
.L_x_8540:
[----:B--2---:R-:W-:Y:S01]  /*fb70*/  ISETP.NE.AND P0, PT, R14, RZ, PT ;  /* 0x000000ff0e00720c */ /* 0x004fe20003f05270 */
[----:B------:R-:W-:-:S12]  /*fb80*/  BSSY B0, `(.L_x_8486) ;  /* 0x0000024000007945 */ /* 0x000fd80003800000 */
[----:B------:R-:W-:Y:S05]  /*fb90*/  @P0 BRA `(.L_x_8487) ;  /* 0x0000000000880947 */ /* 0x000fea0003800000 */
[----:B------:R-:W-:-:S03]  /*fba0*/  UMOV UR4, 0xffffffff ;  /* 0xffffffff00047882 */ /* 0x000fc60000000000 */
[----:B------:R-:W-:Y:S05]  /*fbb0*/  BRA.DIV UR4, `(.L_x_8488) ;  /* 0x0000001204a47947 */ /* 0x000fea000b800000 */
[----:B------:R-:W-:-:S13]  /*fbc0*/  ELECT P6, URZ, PT ;  /* 0x00000000003f782f */ /* 0x000fda00038c0000 */
.L_x_8543:
[----:B------:R-:W-:Y:S05]  /*fbd0*/  @!P6 BRA `(.L_x_8487) ;  /* 0x000000000078e947 */ /* 0x000fea0003800000 */
[----:B0-----:R-:W2:Y:S02]  /*fbe0*/  LDL.LU R0, [R1+0x14] ;  /* 0x0000140001007983 */ /* 0x001ea40000300800 */
[----:B--2---:R-:W-:-:S04]  /*fbf0*/  LOP3.LUT R0, R0, 0x2, RZ, 0xfc, !PT ;  /* 0x0000000200007812 */ /* 0x004fc800078efcff */
[----:B------:R-:W-:-:S13]  /*fc00*/  ISETP.NE.AND P2, PT, R0, 0x3, PT ;  /* 0x000000030000780c */ /* 0x000fda0003f45270 */
[----:B------:R-:W-:Y:S05]  /*fc10*/  @!P2 BRA `(.L_x_8489) ;  /* 0x000000000004a947 */ /* 0x000fea0003800000 */
[----:B------:R-:W-:Y:S01]  /*fc20*/  BPT.TRAP 0x1 ;  /* 0x000000040000795c */ /* 0x000fe20000300000 */
.L_x_8489:
[----:B------:R-:W-:Y:S01]  /*fc30*/  IADD3 R3, R9, 0x31c40, RZ ;  /* 0x00031c4009037810 */ /* 0x000fe20007ffe0ff */
[----:B------:R-:W-:Y:S01]  /*fc40*/  VIADD R0, R22, 0x1 ;  /* 0x0000000116007836 */ /* 0x000fe20000000000 */
[----:B------:R-:W-:-:S03]  /*fc50*/  SHF.L.U32 R2, R24, 0x1f, RZ ;  /* 0x0000001f18027819 */ /* 0x000fc600000006ff */
[----:B------:R-:W-:Y:S01]  /*fc60*/  IMAD R7, R22, 0x8, R3 ;  /* 0x0000000816077824 */ /* 0x000fe200078e0203 */
[----:B------:R-:W-:-:S03]  /*fc70*/  ISETP.NE.AND P1, PT, R0, 0x2, PT ;  /* 0x000000020000780c */ /* 0x000fc60003f25270 */
[----:B------:R-:W0:Y:S01]  /*fc80*/  SYNCS.PHASECHK.TRANS64.TRYWAIT P0, [R7+URZ], R2 ;  /* 0x00000002070075a7 */ /* 0x000e22000800017f */
[----:B------:R-:W-:Y:S02]  /*fc90*/  SEL R5, RZ, 0x1, P1 ;  /* 0x00000001ff057807 */ /* 0x000fe40000800000 */
[----:B------:R-:W-:Y:S02]  /*fca0*/  SEL R4, R0, RZ, P1 ;  /* 0x000000ff00047207 */ /* 0x000fe40000800000 */
[----:B------:R-:W-:-:S03]  /*fcb0*/  LOP3.LUT R0, R24, R5, RZ, 0x3c, !PT ;  /* 0x0000000518007212 */ /* 0x000fc600078e3cff */
[----:B------:R-:W-:Y:S01]  /*fcc0*/  IMAD R3, R4, 0x8, R3 ;  /* 0x0000000804037824 */ /* 0x000fe200078e0203 */
[----:B------:R-:W-:Y:S01]  /*fcd0*/  SHF.L.U32 R0, R0, 0x1f, RZ ;  /* 0x0000001f00007819 */ /* 0x000fe200000006ff */
[----:B0-----:R-:W-:Y:S06]  /*fce0*/  @!P0 BRA `(.L_x_8490) ;  /* 0x0000001000788947 */ /* 0x001fec0003800000 */
.L_x_8544:
[----:B------:R-:W2:Y:S02]  /*fcf0*/  SYNCS.PHASECHK.TRANS64.TRYWAIT P0, [R3+URZ], R0 ;  /* 0x00000000030075a7 */ /* 0x000ea4000800017f */
[----:B--2---:R-:W-:Y:S05]  /*fd00*/  @!P0 BRA `(.L_x_8491) ;  /* 0x0000001000848947 */ /* 0x004fea0003800000 */
.L_x_8545:
[----:B------:R-:W-:Y:S05]  /*fd10*/  @!P2 BRA `(.L_x_8492) ;  /* 0x000000000004a947 */ /* 0x000fea0003800000 */
[----:B------:R-:W-:Y:S01]  /*fd20*/  BPT.TRAP 0x1 ;  /* 0x000000040000795c */ /* 0x000fe20000300000 */
.L_x_8492:
[----:B--2---:R-:W-:-:S04]  /*fd30*/  VIADD R3, R9, 0x31c60 ;  /* 0x00031c6009037836 */ /* 0x004fc80000000000 */
[----:B------:R-:W-:-:S04]  /*fd40*/  IMAD R5, R22, 0x8, R3 ;  /* 0x0000000816057824 */ /* 0x000fc800078e0203 */
[----:B------:R-:W2:Y:S02]  /*fd50*/  SYNCS.PHASECHK.TRANS64.TRYWAIT P0, [R5+URZ], R2 ;  /* 0x00000002050075a7 */ /* 0x000ea4000800017f */
[----:B--2---:R-:W-:Y:S05]  /*fd60*/  @!P0 BRA `(.L_x_8493) ;  /* 0x0000001000808947 */ /* 0x004fea0003800000 */
.L_x_8546:
[----:B------:R-:W-:-:S07]  /*fd70*/  IMAD R3, R4, 0x8, R3 ;  /* 0x0000000804037824 */ /* 0x000fce00078e0203 */
.L_x_8494:
[----:B---3--:R3:W4:Y:S02]  /*fd80*/  SYNCS.PHASECHK.TRANS64.TRYWAIT P0, [R3+URZ], R0 ;  /* 0x00000000030075a7 */ /* 0x008724000800017f */
[----:B----4-:R-:W-:Y:S05]  /*fd90*/  @!P0 NANOSLEEP.SYNCS 0x989680 ;  /* 0x009896800000895d */ /* 0x010fea0003900000 */
[----:B------:R-:W4:Y:S02]  /*fda0*/  @!P0 SYNCS.PHASECHK.TRANS64 P0, [R3+URZ], R0 ;  /* 0x00000000030085a7 */ /* 0x000f24000800007f */
[----:B----4-:R-:W-:Y:S05]  /*fdb0*/  @!P0 BRA `(.L_x_8494) ;  /* 0xfffffffc00f08947 */ /* 0x010fea000383ffff */
.L_x_8487:
[----:B------:R-:W-:Y:S05]  /*fdc0*/  BSYNC B0 ;  /* 0x0000000000007941 */ /* 0x000fea0003800000 */
.L_x_8486:
[----:B------:R-:W-:Y:S05]  /*fdd0*/  EXIT ;  /* 0x000000000000794d */ /* 0x000fea0003800000 */
.L_x_8379:
[----:B0-----:R-:W-:-:S04]  /*fde0*/  MOV R3, UR36 ;  /* 0x0000002400037c02 */ /* 0x001fc80008000f00 */
[----:B------:R0:W1:Y:S03]  /*fdf0*/  SYNCS.PHASECHK.TRANS64.TRYWAIT P1, [R3+URZ+0x31c00], R0 ;  /* 0x031c0000030075a7 */ /* 0x000066000802017f */
[----:B-1----:R-:W-:Y:S05]  /*fe00*/  @!P1 NANOSLEEP.SYNCS 0x989680 ;  /* 0x009896800000995d */ /* 0x002fea0003900000 */
[----:B------:R-:W1:Y:S02]  /*fe10*/  @!P1 SYNCS.PHASECHK.TRANS64 P1, [R3+URZ+0x31c00], R0 ;  /* 0x031c0000030095a7 */ /* 0x000e64000802007f */
[----:B-1----:R-:W-:Y:S05]  /*fe20*/  @!P1 BRA `(.L_x_8379) ;  /* 0xfffffffc00ec9947 */ /* 0x002fea000383ffff */
[----:B------:R-:W-:Y:S05]  /*fe30*/  BRA `(.L_x_8495) ;  /* 0xffffff1400c87947 */ /* 0x000fea000383ffff */
.L_x_8383:
[----:B-1----:R1:W2:Y:S02]  /*fe40*/  SYNCS.PHASECHK.TRANS64.TRYWAIT P2, [R0+URZ+0x31c30], R3 ;  /* 0x031c3003000075a7 */ /* 0x0022a4000804017f */
[----:B--2---:R-:W-:Y:S05]  /*fe50*/  @!P2 NANOSLEEP.SYNCS 0x989680 ;  /* 0x009896800000a95d */ /* 0x004fea0003900000 */
[----:B------:R-:W2:Y:S02]  /*fe60*/  @!P2 SYNCS.PHASECHK.TRANS64 P2, [R0+URZ+0x31c30], R3 ;  /* 0x031c30030000a5a7 */ /* 0x000ea4000804007f */
[----:B--2---:R-:W-:Y:S05]  /*fe70*/  @!P2 BRA `(.L_x_8383) ;  /* 0xfffffffc00f0a947 */ /* 0x004fea000383ffff */
[----:B------:R-:W-:Y:S05]  /*fe80*/  BRA `(.L_x_8382) ;  /* 0xffffff1400ec7947 */ /* 0x000fea000383ffff */
.L_x_8388:
[----:B-1----:R-:W-:-:S04]  /*fe90*/  IMAD.U32 R9, RZ, RZ, UR6 ;  /* 0x00000006ff097e24 */ /* 0x002fc8000f8e00ff */
[----:B------:R1:W2:Y:S03]  /*fea0*/  SYNCS.PHASECHK.TRANS64.TRYWAIT P2, [R9+URZ+0x31c30], R8 ;  /* 0x031c3008090075a7 */ /* 0x0002a6000804017f */
[----:B--2---:R-:W-:Y:S05]  /*feb0*/  @!P2 NANOSLEEP.SYNCS 0x989680 ;  /* 0x009896800000a95d */ /* 0x004fea0003900000 */
[----:B------:R-:W2:Y:S02]  /*fec0*/  @!P2 SYNCS.PHASECHK.TRANS64 P2, [R9+URZ+0x31c30], R8 ;  /* 0x031c30080900a5a7 */ /* 0x000ea4000804007f */
[----:B--2---:R-:W-:Y:S05]  /*fed0*/  @!P2 BRA `(.L_x_8388) ;  /* 0xfffffffc00eca947 */ /* 0x004fea000383ffff */
[----:B------:R-:W-:Y:S05]  /*fee0*/  BRA `(.L_x_8385) ;  /* 0xffffff5800447947 */ /* 0x000fea000383ffff */
.L_x_8392:
[----:B-1----:R-:W-:-:S04]  /*fef0*/  IMAD.U32 R8, RZ, RZ, UR6 ;  /* 0x00000006ff087e24 */ /* 0x002fc8000f8e00ff */
[----:B------:R1:W2:Y:S03]  /*ff00*/  SYNCS.PHASECHK.TRANS64.TRYWAIT P2, [R8+URZ+0x31c50], R7 ;  /* 0x031c5007080075a7 */ /* 0x0002a6000804017f */
[----:B--2---:R-:W-:Y:S05]  /*ff10*/  @!P2 NANOSLEEP.SYNCS 0x989680 ;  /* 0x009896800000a95d */ /* 0x004fea0003900000 */
[----:B------:R-:W2:Y:S02]  /*ff20*/  @!P2 SYNCS.PHASECHK.TRANS64 P2, [R8+URZ+0x31c50], R7 ;  /* 0x031c50070800a5a7 */ /* 0x000ea4000804007f */
[----:B--2---:R-:W-:Y:S05]  /*ff30*/  @!P2 BRA `(.L_x_8392) ;  /* 0xfffffffc00eca947 */ /* 0x004fea000383ffff */
[----:B------:R-:W-:Y:S05]  /*ff40*/  BRA `(.L_x_8389) ;  /* 0xffffff6c00e87947 */ /* 0x000fea000383ffff */
.L_x_8397:
[----:B-1----:R-:W-:-:S04]  /*ff50*/  IMAD.U32 R5, RZ, RZ, UR9 ;  /* 0x00000009ff057e24 */ /* 0x002fc8000f8e00ff */
[----:B------:R1:W2:Y:S03]  /*ff60*/  SYNCS.PHASECHK.TRANS64.TRYWAIT P0, [R5+URZ+0x31c50], R0 ;  /* 0x031c5000050075a7 */ /* 0x0002a6000800017f */
[----:B--2---:R-:W-:Y:S05]  /*ff70*/  @!P0 NANOSLEEP.SYNCS 0x989680 ;  /* 0x009896800000895d */ /* 0x004fea0003900000 */
[----:B------:R-:W2:Y:S02]  /*ff80*/  @!P0 SYNCS.PHASECHK.TRANS64 P0, [R5+URZ+0x31c50], R0 ;  /* 0x031c5000050085a7 */ /* 0x000ea4000800007f */
[----:B--2---:R-:W-:Y:S05]  /*ff90*/  @!P0 BRA `(.L_x_8397) ;  /* 0xfffffffc00ec8947 */ /* 0x004fea000383ffff */
[----:B------:R-:W-:Y:S05]  /*ffa0*/  BRA `(.L_x_8396) ;  /* 0xffffff9800007947 */ /* 0x000fea000383ffff */
.L_x_8428:
        /* <DEDUP_REMOVED lines=8> */
[----:B-1----:R-:W-:Y:S05]  /*10030*/  WARPSYNC.COLLECTIVE R15, `(.L_x_8497) ;  /* 0x000000000f087348 */ /* 0x002fea0003c00000 */
[----:B------:R0:W2:Y:S02]  /*10040*/  SHFL.IDX P6, R14, R13, R12, R11 ;  /* 0x0000000c0d0e7389 */ /* 0x0000a400000c000b */
[----:B012---:R-:W-:Y:S01]  /*10050*/  ENDCOLLECTIVE ;  /* 0x000000000000791b */ /* 0x007fe20003800000 */
.L_x_8497:
[----:B------:R-:W-:Y:S05]  /*10060*/  BSYNC B0 ;  /* 0x0000000000007941 */ /* 0x000fea0003800000 */
.L_x_8496:
[----:B------:R-:W-:Y:S05]  /*10070*/  BRA `(.L_x_8498) ;  /* 0xffffffcc00a07947 */ /* 0x000fea000383ffff */
.L_x_8429:
[----:B------:R-:W-:Y:S01]  /*10080*/  BSSY B0, `(.L_x_8499) ;  /* 0x0000006000007945 */ /* 0x000fe20003800000 */
[----:B------:R-:W-:-:S07]  /*10090*/  IMAD.MOV.U32 R15, RZ, RZ, -0x1 ;  /* 0xffffffffff0f7424 */ /* 0x000fce00078e00ff */
[----:B-1----:R-:W-:Y:S05]  /*100a0*/  WARPSYNC.COLLECTIVE R15, `(.L_x_8500) ;  /* 0x000000000f0c7348 */ /* 0x002fea0003c00000 */
[----:B------:R-:W-:Y:S02]  /*100b0*/  ELECT P6, UR62, PT ;  /* 0x00000000003e782f */ /* 0x000fe400038c0000 */
[----:B------:R-:W-:Y:S01]  /*100c0*/  MOV R14, UR62 ;  /* 0x0000003e000e7c02 */ /* 0x000fe20008000f00 */
[----:B-1----:R-:W-:Y:S10]  /*100d0*/  ENDCOLLECTIVE ;  /* 0x000000000000791b */ /* 0x002ff40003800000 */
.L_x_8500:
[----:B------:R-:W-:Y:S05]  /*100e0*/  BSYNC B0 ;  /* 0x0000000000007941 */ /* 0x000fea0003800000 */
.L_x_8499:
[----:B------:R-:W-:Y:S05]  /*100f0*/  BRA `(.L_x_8501) ;  /* 0xffffffcc00947947 */ /* 0x000fea000383ffff */
.L_x_8432:
[----:B--2---:R2:W3:Y:S02]  /*10100*/  SYNCS.PHASECHK.TRANS64.TRYWAIT P0, [R5+URZ+0x31c40], R4 ;  /* 0x031c4004050075a7 */ /* 0x0044e4000800017f */
[----:B---3--:R-:W-:Y:S05]  /*10110*/  @!P0 NANOSLEEP.SYNCS 0x989680 ;  /* 0x009896800000895d */ /* 0x008fea0003900000 */
[----:B------:R-:W3:Y:S02]  /*10120*/  @!P0 SYNCS.PHASECHK.TRANS64 P0, [R5+URZ+0x31c40], R4 ;  /* 0x031c4004050085a7 */ /* 0x000ee4000800007f */
[----:B---3--:R-:W-:Y:S05]  /*10130*/  @!P0 BRA `(.L_x_8432) ;  /* 0xfffffffc00f08947 */ /* 0x008fea000383ffff */
[----:B------:R-:W-:Y:S05]  /*10140*/  BRA `(.L_x_8502) ;  /* 0xffffffcc00ec7947 */ /* 0x000fea000383ffff */
.L_x_8435:
[----:B0-----:R0:W2:Y:S02]  /*10150*/  SYNCS.PHASECHK.TRANS64.TRYWAIT P0, [R26+URZ+0x31c20], R5 ;  /* 0x031c20051a0075a7 */ /* 0x0010a4000800017f */
[----:B--2---:R-:W-:Y:S05]  /*10160*/  @!P0 NANOSLEEP.SYNCS 0x989680 ;  /* 0x009896800000895d */ /* 0x004fea0003900000 */
[----:B------:R-:W2:Y:S02]  /*10170*/  @!P0 SYNCS.PHASECHK.TRANS64 P0, [R26+URZ+0x31c20], R5 ;  /* 0x031c20051a0085a7 */ /* 0x000ea4000800007f */
[----:B--2---:R-:W-:Y:S05]  /*10180*/  @!P0 BRA `(.L_x_8435) ;  /* 0xfffffffc00f08947 */ /* 0x004fea000383ffff */
[----:B------:R-:W-:Y:S05]  /*10190*/  BRA `(.L_x_8503) ;  /* 0xffffffd4001c7947 */ /* 0x000fea000383ffff */
.L_x_8443:
[----:B--2---:R2:W3:Y:S02]  /*101a0*/  SYNCS.PHASECHK.TRANS64.TRYWAIT P0, [R3+URZ+0x31c40], R2 ;  /* 0x031c4002030075a7 */ /* 0x0044e4000800017f */
[----:B---3--:R-:W-:Y:S05]  /*101b0*/  @!P0 NANOSLEEP.SYNCS 0x989680 ;  /* 0x009896800000895d */ /* 0x008fea0003900000 */
[----:B------:R-:W3:Y:S02]  /*101c0*/  @!P0 SYNCS.PHASECHK.TRANS64 P0, [R3+URZ+0x31c40], R2 ;  /* 0x031c4002030085a7 */ /* 0x000ee4000800007f */
[----:B---3--:R-:W-:Y:S05]  /*101d0*/  @!P0 BRA `(.L_x_8443) ;  /* 0xfffffffc00f08947 */ /* 0x008fea000383ffff */
[----:B------:R-:W-:Y:S05]  /*101e0*/  BRA `(.L_x_8504) ;  /* 0xffffffd400c47947 */ /* 0x000fea000383ffff */
.L_x_8445:
[----:B0-----:R0:W2:Y:S02]  /*101f0*/  SYNCS.PHASECHK.TRANS64.TRYWAIT P0, [R2+URZ+0x60], R5 ;  /* 0x00006005020075a7 */ /* 0x0010a4000800017f */
[----:B--2---:R-:W-:Y:S05]  /*10200*/  @!P0 NANOSLEEP.SYNCS 0x989680 ;  /* 0x009896800000895d */ /* 0x004fea0003900000 */
[----:B------:R-:W2:Y:S02]  /*10210*/  @!P0 SYNCS.PHASECHK.TRANS64 P0, [R2+URZ+0x60], R5 ;  /* 0x00006005020085a7 */ /* 0x000ea4000800007f */
[----:B--2---:R-:W-:Y:S05]  /*10220*/  @!P0 BRA `(.L_x_8445) ;  /* 0xfffffffc00f08947 */ /* 0x004fea000383ffff */
[----:B------:R-:W-:Y:S05]  /*10230*/  BRA `(.L_x_8505) ;  /* 0xffffffd800507947 */ /* 0x000fea000383ffff */
.L_x_8450:
[----:B---3--:R3:W4:Y:S02]  /*10240*/  SYNCS.PHASECHK.TRANS64.TRYWAIT P0, [R3+URZ+0x31c40], R2 ;  /* 0x031c4002030075a7 */ /* 0x008724000800017f */
[----:B----4-:R-:W-:Y:S05]  /*10250*/  @!P0 NANOSLEEP.SYNCS 0x989680 ;  /* 0x009896800000895d */ /* 0x010fea0003900000 */
[----:B------:R-:W4:Y:S02]  /*10260*/  @!P0 SYNCS.PHASECHK.TRANS64 P0, [R3+URZ+0x31c40], R2 ;  /* 0x031c4002030085a7 */ /* 0x000f24000800007f */
[----:B----4-:R-:W-:Y:S05]  /*10270*/  @!P0 BRA `(.L_x_8450) ;  /* 0xfffffffc00f08947 */ /* 0x010fea000383ffff */
[----:B------:R-:W-:Y:S05]  /*10280*/  BRA `(.L_x_8506) ;  /* 0xffffffdc00807947 */ /* 0x000fea000383ffff */
.L_x_8452:
[----:B0-----:R0:W2:Y:S02]  /*10290*/  SYNCS.PHASECHK.TRANS64.TRYWAIT P1, [R3+URZ+0x60], R24 ;  /* 0x00006018030075a7 */ /* 0x0010a4000802017f */
[----:B--2---:R-:W-:Y:S05]  /*102a0*/  @!P1 NANOSLEEP.SYNCS 0x989680 ;  /* 0x009896800000995d */ /* 0x004fea0003900000 */
[----:B------:R-:W2:Y:S02]  /*102b0*/  @!P1 SYNCS.PHASECHK.TRANS64 P1, [R3+URZ+0x60], R24 ;  /* 0x00006018030095a7 */ /* 0x000ea4000802007f */
[----:B--2---:R-:W-:Y:S05]  /*102c0*/  @!P1 BRA `(.L_x_8452) ;  /* 0xfffffffc00f09947 */ /* 0x004fea000383ffff */
[----:B------:R-:W-:Y:S05]  /*102d0*/  BRA `(.L_x_8507) ;  /* 0xffffffe0000c7947 */ /* 0x000fea000383ffff */
.L_x_8457:
[----:B--2---:R2:W3:Y:S02]  /*102e0*/  SYNCS.PHASECHK.TRANS64.TRYWAIT P0, [R2+URZ+0x31c40], R3 ;  /* 0x031c4003020075a7 */ /* 0x0044e4000800017f */
[----:B---3--:R-:W-:Y:S05]  /*102f0*/  @!P0 NANOSLEEP.SYNCS 0x989680 ;  /* 0x009896800000895d */ /* 0x008fea0003900000 */
[----:B------:R-:W3:Y:S02]  /*10300*/  @!P0 SYNCS.PHASECHK.TRANS64 P0, [R2+URZ+0x31c40], R3 ;  /* 0x031c4003020085a7 */ /* 0x000ee4000800007f */
[----:B---3--:R-:W-:Y:S05]  /*10310*/  @!P0 BRA `(.L_x_8457) ;  /* 0xfffffffc00f08947 */ /* 0x008fea000383ffff */
[----:B------:R-:W-:Y:S05]  /*10320*/  BRA `(.L_x_8508) ;  /* 0xffffffe400147947 */ /* 0x000fea000383ffff */
.L_x_8459:
[----:B0-----:R0:W2:Y:S02]  /*10330*/  SYNCS.PHASECHK.TRANS64.TRYWAIT P1, [R2+URZ+0x60], R11 ;  /* 0x0000600b020075a7 */ /* 0x0010a4000802017f */
[----:B--2---:R-:W-:Y:S05]  /*10340*/  @!P1 NANOSLEEP.SYNCS 0x989680 ;  /* 0x009896800000995d */ /* 0x004fea0003900000 */
[----:B------:R-:W2:Y:S02]  /*10350*/  @!P1 SYNCS.PHASECHK.TRANS64 P1, [R2+URZ+0x60], R11 ;  /* 0x0000600b020095a7 */ /* 0x000ea4000802007f */
[----:B--2---:R-:W-:Y:S05]  /*10360*/  @!P1 BRA `(.L_x_8459) ;  /* 0xfffffffc00f09947 */ /* 0x004fea000383ffff */
[----:B------:R-:W-:Y:S05]  /*10370*/  BRA `(.L_x_8509) ;  /* 0xffffffe400a87947 */ /* 0x000fea000383ffff */
.L_x_8466:
[----:B--2---:R2:W3:Y:S02]  /*10380*/  SYNCS.PHASECHK.TRANS64.TRYWAIT P0, [R3+URZ+0x31c60], R2 ;  /* 0x031c6002030075a7 */ /* 0x0044e4000800017f */
[----:B---3--:R-:W-:Y:S05]  /*10390*/  @!P0 NANOSLEEP.SYNCS 0x989680 ;  /* 0x009896800000895d */ /* 0x008fea0003900000 */
[----:B------:R-:W3:Y:S02]  /*103a0*/  @!P0 SYNCS.PHASECHK.TRANS64 P0, [R3+URZ+0x31c60], R2 ;  /* 0x031c6002030085a7 */ /* 0x000ee4000800007f */
[----:B---3--:R-:W-:Y:S05]  /*103b0*/  @!P0 BRA `(.L_x_8466) ;  /* 0xfffffffc00f08947 */ /* 0x008fea000383ffff */
[----:B------:R-:W-:Y:S05]  /*103c0*/  BRA `(.L_x_8510) ;  /* 0xffffffe800907947 */ /* 0x000fea000383ffff */
.L_x_8468:
[----:B------:R-:W-:Y:S01]  /*103d0*/  BSSY B0, `(.L_x_8511) ;  /* 0x0000008000007945 */ /* 0x000fe20003800000 */
[----:B------:R-:W-:Y:S02]  /*103e0*/  IMAD.MOV.U32 R13, RZ, RZ, R16 ;  /* 0x000000ffff0d7224 */ /* 0x000fe400078e0010 */
[----:B------:R-:W-:Y:S02]  /*103f0*/  IMAD.MOV.U32 R12, RZ, RZ, RZ ;  /* 0x000000ffff0c7224 */ /* 0x000fe400078e00ff */
[----:B------:R-:W-:Y:S02]  /*10400*/  IMAD.MOV.U32 R11, RZ, RZ, 0x1f ;  /* 0x0000001fff0b7424 */ /* 0x000fe400078e00ff */
[----:B------:R-:W-:-:S07]  /*10410*/  IMAD.MOV.U32 R15, RZ, RZ, -0x1 ;  /* 0xffffffffff0f7424 */ /* 0x000fce00078e00ff */
[----:B01----:R-:W-:Y:S05]  /*10420*/  WARPSYNC.COLLECTIVE R15, `(.L_x_8512) ;  /* 0x000000000f087348 */ /* 0x003fea0003c00000 */
[----:B------:R2:W3:Y:S02]  /*10430*/  SHFL.IDX P6, R14, R13, R12, R11 ;  /* 0x0000000c0d0e7389 */ /* 0x0004e400000c000b */
[----:B0123--:R-:W-:Y:S01]  /*10440*/  ENDCOLLECTIVE ;  /* 0x000000000000791b */ /* 0x00ffe20003800000 */
.L_x_8512:
[----:B------:R-:W-:Y:S05]  /*10450*/  BSYNC B0 ;  /* 0x0000000000007941 */ /* 0x000fea0003800000 */
.L_x_8511:
[----:B------:R-:W-:Y:S01]  /*10460*/  MOV R13, R16 ;  /* 0x00000010000d7202 */ /* 0x000fe20000000f00 */
[----:B------:R-:W-:Y:S02]  /*10470*/  IMAD.MOV.U32 R12, RZ, RZ, 0x1 ;  /* 0x00000001ff0c7424 */ /* 0x000fe400078e00ff */
[----:B------:R-:W-:Y:S02]  /*10480*/  IMAD.MOV.U32 R11, RZ, RZ, 0x1f ;  /* 0x0000001fff0b7424 */ /* 0x000fe400078e00ff */
[----:B------:R-:W-:Y:S02]  /*10490*/  IMAD.MOV.U32 R15, RZ, RZ, -0x1 ;  /* 0xffffffffff0f7424 */ /* 0x000fe400078e00ff */
[----:B------:R-:W-:-:S07]  /*104a0*/  IMAD.MOV.U32 R5, RZ, RZ, R14 ;  /* 0x000000ffff057224 */ /* 0x000fce00078e000e */
[----:B------:R-:W-:Y:S05]  /*104b0*/  WARPSYNC.COLLECTIVE R15, `(.L_x_8513) ;  /* 0x000000000f087348 */ /* 0x000fea0003c00000 */
[----:B------:R0:W1:Y:S02]  /*104c0*/  SHFL.IDX P6, R14, R13, R12, R11 ;  /* 0x0000000c0d0e7389 */ /* 0x00006400000c000b */
[----:B01----:R-:W-:Y:S01]  /*104d0*/  ENDCOLLECTIVE ;  /* 0x000000000000791b */ /* 0x003fe20003800000 */
.L_x_8513:
[----:B------:R-:W-:Y:S01]  /*104e0*/  IMAD.MOV.U32 R4, RZ, RZ, R14 ;  /* 0x000000ffff047224 */ /* 0x000fe200078e000e */
[----:B------:R-:W-:Y:S06]  /*104f0*/  BRA `(.L_x_8514) ;  /* 0xffffffec00047947 */ /* 0x000fec000383ffff */
.L_x_8471:
[----:B------:R-:W-:Y:S01]  /*10500*/  BSSY B0, `(.L_x_8515) ;  /* 0x0000008000007945 */ /* 0x000fe20003800000 */
[----:B-----5:R-:W-:Y:S01]  /*10510*/  IMAD.MOV.U32 R13, RZ, RZ, R2 ;  /* 0x000000ffff0d7224 */ /* 0x020fe200078e0002 */
[----:B------:R-:W-:Y:S01]  /*10520*/  MOV R11, RZ ;  /* 0x000000ff000b7202 */ /* 0x000fe20000000f00 */
[----:B------:R-:W-:Y:S02]  /*10530*/  IMAD.MOV.U32 R12, RZ, RZ, 0x1 ;  /* 0x00000001ff0c7424 */ /* 0x000fe400078e00ff */
[----:B------:R-:W-:-:S07]  /*10540*/  IMAD.MOV.U32 R15, RZ, RZ, -0x1 ;  /* 0xffffffffff0f7424 */ /* 0x000fce00078e00ff */
[----:B01234-:R-:W-:Y:S05]  /*10550*/  WARPSYNC.COLLECTIVE R15, `(.L_x_8516) ;  /* 0x000000000f087348 */ /* 0x01ffea0003c00000 */
[----:B------:R0:W0:Y:S02]  /*10560*/  SHFL.UP P6, R14, R13, R12, R11 ;  /* 0x0400000c0d0e7389 */ /* 0x00002400000c000b */
[----:B01234-:R-:W-:Y:S01]  /*10570*/  ENDCOLLECTIVE ;  /* 0x000000000000791b */ /* 0x01ffe20003800000 */
.L_x_8516:
[----:B------:R-:W-:Y:S05]  /*10580*/  BSYNC B0 ;  /* 0x0000000000007941 */ /* 0x000fea0003800000 */
.L_x_8515:
        /* <DEDUP_REMOVED lines=10> */
.L_x_8517:
        /* <DEDUP_REMOVED lines=8> */
.L_x_8518:
        /* <DEDUP_REMOVED lines=8> */
.L_x_8519:
        /* <DEDUP_REMOVED lines=8> */
.L_x_8520:
        /* <DEDUP_REMOVED lines=8> */
.L_x_8521:
[----:B------:R-:W-:Y:S05]  /*10830*/  BRA `(.L_x_8522) ;  /* 0xffffffe800c07947 */ /* 0x000fea000383ffff */
.L_x_8476:
[----:B------:R-:W-:Y:S01]  /*10840*/  BSSY B0, `(.L_x_8523) ;  /* 0x0000008000007945 */ /* 0x000fe20003800000 */
[----:B-----5:R-:W-:Y:S01]  /*10850*/  IMAD.MOV.U32 R13, RZ, RZ, R2 ;  /* 0x000000ffff0d7224 */ /* 0x020fe200078e0002 */
[----:B------:R-:W-:Y:S01]  /*10860*/  MOV R11, RZ ;  /* 0x000000ff000b7202 */ /* 0x000fe20000000f00 */
[----:B------:R-:W-:Y:S02]  /*10870*/  IMAD.MOV.U32 R12, RZ, RZ, 0x1 ;  /* 0x00000001ff0c7424 */ /* 0x000fe400078e00ff */
[----:B------:R-:W-:-:S07]  /*10880*/  IMAD.MOV.U32 R15, RZ, RZ, -0x1 ;  /* 0xffffffffff0f7424 */ /* 0x000fce00078e00ff */
[----:B012---:R-:W-:Y:S05]  /*10890*/  WARPSYNC.COLLECTIVE R15, `(.L_x_8524) ;  /* 0x000000000f087348 */ /* 0x007fea0003c00000 */
[----:B------:R3:W4:Y:S02]  /*108a0*/  SHFL.UP P6, R14, R13, R12, R11 ;  /* 0x0400000c0d0e7389 */ /* 0x00072400000c000b */
[----:B01234-:R-:W-:Y:S01]  /*108b0*/  ENDCOLLECTIVE ;  /* 0x000000000000791b */ /* 0x01ffe20003800000 */
.L_x_8524:
[----:B------:R-:W-:Y:S05]  /*108c0*/  BSYNC B0 ;  /* 0x0000000000007941 */ /* 0x000fea0003800000 */
.L_x_8523:
        /* <DEDUP_REMOVED lines=10> */
.L_x_8525:
        /* <DEDUP_REMOVED lines=8> */
.L_x_8526:
        /* <DEDUP_REMOVED lines=8> */
.L_x_8527:
        /* <DEDUP_REMOVED lines=8> */
.L_x_8528:
        /* <DEDUP_REMOVED lines=8> */
.L_x_8529:
[----:B------:R-:W-:Y:S05]  /*10b70*/  BRA `(.L_x_8530) ;  /* 0xffffffe8009c7947 */ /* 0x000fea000383ffff */
.L_x_8478:
[----:B------:R-:W-:Y:S01]  /*10b80*/  BSSY B0, `(.L_x_8531) ;  /* 0x0000006000007945 */ /* 0x000fe20003800000 */
[----:B------:R-:W-:Y:S01]  /*10b90*/  PLOP3.LUT P6, PT, P6, PT, PT, 0x8, 0x0 ;  /* 0x000000000000781c */ /* 0x000fe200037ce170 */
[----:B------:R-:W-:-:S12]  /*10ba0*/  IMAD.MOV.U32 R15, RZ, RZ, -0x1 ;  /* 0xffffffffff0f7424 */ /* 0x000fd800078e00ff */
[----:B01----:R-:W-:Y:S05]  /*10bb0*/  WARPSYNC.COLLECTIVE R15, `(.L_x_8532) ;  /* 0x000000000f087348 */ /* 0x003fea0003c00000 */
[----:B------:R-:W-:Y:S01]  /*10bc0*/  VOTE.ANY R14, PT, P6 ;  /* 0x00000000000e7806 */ /* 0x000fe200030e0100 */
[----:B01----:R-:W-:Y:S06]  /*10bd0*/  ENDCOLLECTIVE ;  /* 0x000000000000791b */ /* 0x003fec0003800000 */
.L_x_8532:
[----:B------:R-:W-:Y:S05]  /*10be0*/  BSYNC B0 ;  /* 0x0000000000007941 */ /* 0x000fea0003800000 */
.L_x_8531:
        /* <DEDUP_REMOVED lines=9> */
.L_x_8533:
[----:B------:R-:W-:Y:S01]  /*10c80*/  IMAD.MOV.U32 R17, RZ, RZ, R14 ;  /* 0x000000ffff117224 */ /* 0x000fe200078e000e */
[----:B------:R-:W-:Y:S06]  /*10c90*/  BRA `(.L_x_8534) ;  /* 0xffffffe8008c7947 */ /* 0x000fec000383ffff */
.L_x_8480:
[----:B------:R-:W-:Y:S01]  /*10ca0*/  BSSY B0, `(.L_x_8535) ;  /* 0x0000007000007945 */ /* 0x000fe20003800000 */
[----:B------:R-:W-:Y:S01]  /*10cb0*/  IMAD.MOV.U32 R13, RZ, RZ, R8 ;  /* 0x000000ffff0d7224 */ /* 0x000fe200078e0008 */
[----:B------:R-:W-:Y:S01]  /*10cc0*/  MOV R15, 0xffffffff ;  /* 0xffffffff000f7802 */ /* 0x000fe20000000f00 */
[----:B------:R-:W-:-:S07]  /*10cd0*/  IMAD.MOV.U32 R11, RZ, RZ, 0x1f ;  /* 0x0000001fff0b7424 */ /* 0x000fce00078e00ff */
[----:B0123--:R-:W-:Y:S05]  /*10ce0*/  WARPSYNC.COLLECTIVE R15, `(.L_x_8536) ;  /* 0x000000000f087348 */ /* 0x00ffea0003c00000 */
[----:B------:R4:W0:Y:S02]  /*10cf0*/  SHFL.IDX P6, R14, R13, R12, R11 ;  /* 0x0000000c0d0e7389 */ /* 0x00082400000c000b */
[----:B01234-:R-:W-:Y:S01]  /*10d00*/  ENDCOLLECTIVE ;  /* 0x000000000000791b */ /* 0x01ffe20003800000 */
.L_x_8536:
[----:B------:R-:W-:Y:S05]  /*10d10*/  BSYNC B0 ;  /* 0x0000000000007941 */ /* 0x000fea0003800000 */
.L_x_8535:
[----:B------:R-:W-:Y:S05]  /*10d20*/  BRA `(.L_x_8479) ;  /* 0xffffffe800847947 */ /* 0x000fea000383ffff */
.L_x_8484:
[----:B0-----:R0:W2:Y:S02]  /*10d30*/  SYNCS.PHASECHK.TRANS64.TRYWAIT P0, [R9+URZ+0x31c20], R0 ;  /* 0x031c2000090075a7 */ /* 0x0010a4000800017f */
[----:B--2---:R-:W-:Y:S05]  /*10d40*/  @!P0 NANOSLEEP.SYNCS 0x989680 ;  /* 0x009896800000895d */ /* 0x004fea0003900000 */
[----:B------:R-:W2:Y:S02]  /*10d50*/  @!P0 SYNCS.PHASECHK.TRANS64 P0, [R9+URZ+0x31c20], R0 ;  /* 0x031c2000090085a7 */ /* 0x000ea4000800007f */
[----:B--2---:R-:W-:Y:S05]  /*10d60*/  @!P0 BRA `(.L_x_8484) ;  /* 0xfffffffc00f08947 */ /* 0x004fea000383ffff */
[----:B------:R-:W-:Y:S05]  /*10d70*/  BRA `(.L_x_8537) ;  /* 0xffffffec00607947 */ /* 0x000fea000383ffff */
.L_x_8485:
[----:B------:R-:W2:Y:S01]  /*10d80*/  S2R R2, SR_TID.X ;  /* 0x0000000000027919 */ /* 0x000ea20000002100 */
[----:B------:R-:W-:Y:S01]  /*10d90*/  BSSY B0, `(.L_x_8538) ;  /* 0x000000a000007945 */ /* 0x000fe20003800000 */
[----:B------:R-:W-:Y:S02]  /*10da0*/  IMAD.MOV.U32 R12, RZ, RZ, RZ ;  /* 0x000000ffff0c7224 */ /* 0x000fe400078e00ff */
[----:B------:R-:W-:Y:S02]  /*10db0*/  IMAD.MOV.U32 R11, RZ, RZ, 0x1f ;  /* 0x0000001fff0b7424 */ /* 0x000fe400078e00ff */
[----:B------:R-:W-:Y:S01]  /*10dc0*/  IMAD.MOV.U32 R15, RZ, RZ, -0x1 ;  /* 0xffffffffff0f7424 */ /* 0x000fe200078e00ff */
[----:B--2---:R-:W-:-:S04]  /*10dd0*/  SHF.R.U32.HI R2, RZ, 0x5, R2 ;  /* 0x00000005ff027819 */ /* 0x004fc80000011602 */
[----:B------:R-:W-:-:S05]  /*10de0*/  LOP3.LUT R2, R2, 0x3, RZ, 0xc0, !PT ;  /* 0x0000000302027812 */ /* 0x000fca00078ec0ff */
[----:B------:R-:W-:-:S07]  /*10df0*/  IMAD.MOV.U32 R13, RZ, RZ, R2 ;  /* 0x000000ffff0d7224 */ /* 0x000fce00078e0002 */
[----:B01----:R-:W-:Y:S05]  /*10e00*/  WARPSYNC.COLLECTIVE R15, `(.L_x_8539) ;  /* 0x000000000f087348 */ /* 0x003fea0003c00000 */
[----:B------:R2:W3:Y:S02]  /*10e10*/  SHFL.IDX P6, R14, R13, R12, R11 ;  /* 0x0000000c0d0e7389 */ /* 0x0004e400000c000b */
[----:B0123--:R-:W-:Y:S01]  /*10e20*/  ENDCOLLECTIVE ;  /* 0x000000000000791b */ /* 0x00ffe20003800000 */
.L_x_8539:
[----:B------:R-:W-:Y:S05]  /*10e30*/  BSYNC B0 ;  /* 0x0000000000007941 */ /* 0x000fea0003800000 */
.L_x_8538:
[----:B------:R-:W-:Y:S05]  /*10e40*/  BRA `(.L_x_8540) ;  /* 0xffffffec00487947 */ /* 0x000fea000383ffff */
.L_x_8488:
[----:B------:R-:W-:Y:S01]  /*10e50*/  BSSY B1, `(.L_x_8541) ;  /* 0x0000006000017945 */ /* 0x000fe20003800000 */
[----:B------:R-:W-:-:S07]  /*10e60*/  IMAD.MOV.U32 R15, RZ, RZ, -0x1 ;  /* 0xffffffffff0f7424 */ /* 0x000fce00078e00ff */
[----:B01----:R-:W-:Y:S05]  /*10e70*/  WARPSYNC.COLLECTIVE R15, `(.L_x_8542) ;  /* 0x000000000f0c7348 */ /* 0x003fea0003c00000 */
[----:B------:R-:W-:Y:S02]  /*10e80*/  ELECT P6, UR62, PT ;  /* 0x00000000003e782f */ /* 0x000fe400038c0000 */
[----:B------:R-:W-:Y:S01]  /*10e90*/  MOV R14, UR62 ;  /* 0x0000003e000e7c02 */ /* 0x000fe20008000f00 */
[----:B01----:R-:W-:Y:S10]  /*10ea0*/  ENDCOLLECTIVE ;  /* 0x000000000000791b */ /* 0x003ff40003800000 */
.L_x_8542:
[----:B------:R-:W-:Y:S05]  /*10eb0*/  BSYNC B1 ;  /* 0x0000000000017941 */ /* 0x000fea0003800000 */
.L_x_8541:
[----:B------:R-:W-:Y:S05]  /*10ec0*/  BRA `(.L_x_8543) ;  /* 0xffffffec00407947 */ /* 0x000fea000383ffff */
.L_x_8490:
[----:B0-----:R0:W2:Y:S02]  /*10ed0*/  SYNCS.PHASECHK.TRANS64.TRYWAIT P0, [R7+URZ], R2 ;  /* 0x00000002070075a7 */ /* 0x0010a4000800017f */
[----:B--2---:R-:W-:Y:S05]  /*10ee0*/  @!P0 NANOSLEEP.SYNCS 0x989680 ;  /* 0x009896800000895d */ /* 0x004fea0003900000 */
[----:B------:R-:W2:Y:S02]  /*10ef0*/  @!P0 SYNCS.PHASECHK.TRANS64 P0, [R7+URZ], R2 ;  /* 0x00000002070085a7 */ /* 0x000ea4000800007f */
[----:B--2---:R-:W-:Y:S05]  /*10f00*/  @!P0 BRA `(.L_x_8490) ;  /* 0xfffffffc00f08947 */ /* 0x004fea000383ffff */
[----:B------:R-:W-:Y:S05]  /*10f10*/  BRA `(.L_x_8544) ;  /* 0xffffffec00747947 */ /* 0x000fea000383ffff */
.L_x_8491:
[----:B--2---:R2:W3:Y:S02]  /*10f20*/  SYNCS.PHASECHK.TRANS64.TRYWAIT P0, [R3+URZ], R0 ;  /* 0x00000000030075a7 */ /* 0x0044e4000800017f */
[----:B---3--:R-:W-:Y:S05]  /*10f30*/  @!P0 NANOSLEEP.SYNCS 0x989680 ;  /* 0x009896800000895d */ /* 0x008fea0003900000 */
[----:B------:R-:W3:Y:S02]  /*10f40*/  @!P0 SYNCS.PHASECHK.TRANS64 P0, [R3+URZ], R0 ;  /* 0x00000000030085a7 */ /* 0x000ee4000800007f */
[----:B---3--:R-:W-:Y:S05]  /*10f50*/  @!P0 BRA `(.L_x_8491) ;  /* 0xfffffffc00f08947 */ /* 0x008fea000383ffff */
[----:B------:R-:W-:Y:S05]  /*10f60*/  BRA `(.L_x_8545) ;  /* 0xffffffec00687947 */ /* 0x000fea000383ffff */
.L_x_8493:
[----:B--2---:R2:W3:Y:S02]  /*10f70*/  SYNCS.PHASECHK.TRANS64.TRYWAIT P0, [R5+URZ], R2 ;  /* 0x00000002050075a7 */ /* 0x0044e4000800017f */
[----:B---3--:R-:W-:Y:S05]  /*10f80*/  @!P0 NANOSLEEP.SYNCS 0x989680 ;  /* 0x009896800000895d */ /* 0x008fea0003900000 */
[----:B------:R-:W3:Y:S02]  /*10f90*/  @!P0 SYNCS.PHASECHK.TRANS64 P0, [R5+URZ], R2 ;  /* 0x00000002050085a7 */ /* 0x000ee4000800007f */
[----:B---3--:R-:W-:Y:S05]  /*10fa0*/  @!P0 BRA `(.L_x_8493) ;  /* 0xfffffffc00f08947 */ /* 0x008fea000383ffff */
[----:B------:R-:W-:Y:S05]  /*10fb0*/  BRA `(.L_x_8546) ;  /* 0xffffffec006c7947 */ /* 0x000fea000383ffff */
.L_x_8547:
        /* <DEDUP_REMOVED lines=12> */
.L_x_12774:


//--------------------- .text._ZN7cutlass13device_kernelIN5flash11enable_sm90INS1_16FlashAttnFwdSm90INS1_25CollectiveMainloopFwdSm90ILi2EN4cute5tupleIJNS5_1CILi1EEES8_S8_EEENS6_IJNS7_ILi192EEENS7_ILi144EEENS7_ILi96EEEEEELi96ENS_10bfloat16_tEfNS_4arch4Sm90ELb0ELb0ELb1ELb1ELb0ELb1ELb0ELb0ELb1ELb0ELb0ELb0EEENS1_21CollectiveEpilogueFwdINS6_IJSA_SC_SB_EEES9_SE_SG_Li384ELb1ELb0ELb0ELb0EEENS1_36VarlenDynamicPersistentTileSchedulerILi192ELi144ELi384ELi32ELb0ELb0ELb1ELb0ELb1ELb1EEEEEEEEEvNT_6ParamsE --------------------------
	.section	.text._ZN7cutlass13device_kernelIN5flash11enable_sm90INS1_16FlashAttnFwdSm90INS1_25CollectiveMainloopFwdSm90ILi2EN4cute5tupleIJNS5_1CILi1EEES8_S8_EEENS6_IJNS7_ILi192EEENS7_ILi144EEENS7_ILi96EEEEEELi96ENS_10bfloat16_tEfNS_4arch4Sm90ELb0ELb0ELb1ELb1ELb0ELb1ELb0ELb0ELb1ELb0ELb0ELb0EEENS1_21CollectiveEpilogueFwdINS6_IJSA_SC_SB_EEES9_SE_SG_Li384ELb1ELb0ELb0ELb0EEENS1_36VarlenDynamicPersistentTileSchedulerILi192ELi144ELi384ELi32ELb0ELb0ELb1ELb0ELb1ELb1EEEEEEEEEvNT_6ParamsE,"ax",@progbits
	.align	128
.text._ZN7cutlass13device_kernelIN5flash11enable_sm90INS1_16FlashAttnFwdSm90INS1_25CollectiveMainloopFwdSm90ILi2EN4cute5tupleIJNS5_1CILi1EEES8_S8_EEENS6_IJNS7_ILi192EEENS7_ILi144EEENS7_ILi96EEEEEELi96ENS_10bfloat16_tEfNS_4arch4Sm90ELb0ELb0ELb1ELb1ELb0ELb1ELb0ELb0ELb1ELb0ELb0ELb0EEENS1_21CollectiveEpilogueFwdINS6_IJSA_SC_SB_EEES9_SE_SG_Li384ELb1ELb0ELb0ELb0EEENS1_36VarlenDynamicPersistentTileSchedulerILi192ELi144ELi384ELi32ELb0ELb0ELb1ELb0ELb1ELb1EEEEEEEEEvNT_6ParamsE:
        .type           _ZN7cutlass13device_kernelIN5flash11enable_sm90INS1_16FlashAttnFwdSm90INS1_25CollectiveMainloopFwdSm90ILi2EN4cute5tupleIJNS5_1CILi1EEES8_S8_EEENS6_IJNS7_ILi192EEENS7_ILi144EEENS7_ILi96EEEEEELi96ENS_10bfloat16_tEfNS_4arch4Sm90ELb0ELb0ELb1ELb1ELb0ELb1ELb0ELb0ELb1ELb0ELb0ELb0EEENS1_21CollectiveEpilogueFwdINS6_IJSA_SC_SB_EEES9_SE_SG_Li384ELb1ELb0ELb0ELb0EEENS1_36VarlenDynamicPersistentTileSchedulerILi192ELi144ELi384ELi32ELb0ELb0ELb1ELb0ELb1ELb1EEEEEEEEEvNT_6ParamsE,@function
        .size           _ZN7cutlass13device_kernelIN5flash11enable_sm90INS1_16FlashAttnFwdSm90INS1_25CollectiveMainloopFwdSm90ILi2EN4cute5tupleIJNS5_1CILi1EEES8_S8_EEENS6_IJNS7_ILi192EEENS7_ILi144EEENS7_ILi96EEEEEELi96ENS_10bfloat16_tEfNS_4arch4Sm90ELb0ELb0ELb1ELb1ELb0ELb1ELb0ELb0ELb1ELb0ELb0ELb0EEENS1_21CollectiveEpilogueFwdINS6_IJSA_SC_SB_EEES9_SE_SG_Li384ELb1ELb0ELb0ELb0EEENS1_36VarlenDynamicPersistentTileSchedulerILi192ELi144ELi384ELi32ELb0ELb0ELb1ELb0ELb1ELb1EEEEEEEEEvNT_6ParamsE,(.L_x_12775 - _ZN7cutlass13device_kernelIN5flash11enable_sm90INS1_16FlashAttnFwdSm90INS1_25CollectiveMainloopFwdSm90ILi2EN4cute5tupleIJNS5_1CILi1EEES8_S8_EEENS6_IJNS7_ILi192EEENS7_ILi144EEENS7_ILi96EEEEEELi96ENS_10bfloat16_tEfNS_4arch4Sm90ELb0ELb0ELb1ELb1ELb0ELb1ELb0ELb0ELb1ELb0ELb0ELb0EEENS1_21CollectiveEpilogueFwdINS6_IJSA_SC_SB_EEES9_SE_SG_Li384ELb1ELb0ELb0ELb0EEENS1_36VarlenDynamicPersistentTileSchedulerILi192ELi144ELi384ELi32ELb0ELb0ELb1ELb0ELb1ELb1EEEEEEEEEvNT_6ParamsE)
        .other          _ZN7cutlass13device_kernelIN5flash11enable_sm90INS1_16FlashAttnFwdSm90INS1_25CollectiveMainloopFwdSm90ILi2EN4cute5tupleIJNS5_1CILi1EEES8_S8_EEENS6_IJNS7_ILi192EEENS7_ILi144EEENS7_ILi96EEEEEELi96ENS_10bfloat16_tEfNS_4arch4Sm90ELb0ELb0ELb1ELb1ELb0ELb1ELb0ELb0ELb1ELb0ELb0ELb0EEENS1_21CollectiveEpilogueFwdINS6_IJSA_SC_SB_EEES9_SE_SG_Li384ELb1ELb0ELb0ELb0EEENS1_36VarlenDynamicPersistentTileSchedulerILi192ELi144ELi384ELi32ELb0ELb0ELb1ELb0ELb1ELb1EEEEEEEEEvNT_6ParamsE,@"STO_CUDA_ENTRY STV_DEFAULT"
_ZN7cutlass13device_kernelIN5flash11enable_sm90INS1_16FlashAttnFwdSm90INS1_25CollectiveMainloopFwdSm90ILi2EN4cute5tupleIJNS5_1CILi1EEES8_S8_EEENS6_IJNS7_ILi192EEENS7_ILi144EEENS7_ILi96EEEEEELi96ENS_10bfloat16_tEfNS_4arch4Sm90ELb0ELb0ELb1ELb1ELb0ELb1ELb0ELb0ELb1ELb0ELb0ELb0EEENS1_21CollectiveEpilogueFwdINS6_IJSA_SC_SB_EEES9_SE_SG_Li384ELb1ELb0ELb0ELb0EEENS1_36VarlenDynamicPersistentTileSchedulerILi192ELi144ELi384ELi32ELb0ELb0ELb1ELb0ELb1ELb1EEEEEEEEEvNT_6ParamsE:
        /* <DEDUP_REMOVED lines=27> */
.L_x_8549:
[----:B------:R-:W-:Y:S05]  /*01b0*/  BSYNC B0 ;  /* 0x0000000000007941 */ /* 0x000fea0003800000 */
.L_x_8548:
        /* <DEDUP_REMOVED lines=41> */
.L_x_8550:
        /* <DEDUP_REMOVED lines=22> */
.L_x_8551:
        /* <DEDUP_REMOVED lines=18> */
.L_x_8552:
        /* <DEDUP_REMOVED lines=22> */
.L_x_8553:
        /* <DEDUP_REMOVED lines=22> */
.L_x_8554:
        /* <DEDUP_REMOVED lines=10> */
.L_x_8557:
[----:B------:R-:W-:-:S08]  /*0a30*/  NOP ;  /* 0x0000000000007918 */ /* 0x000fd00000000000 */
[----:B------:R-:W1:Y:S02]  /*0a40*/  USETMAXREG.TRY_ALLOC.CTAPOOL UP0, 0xa0 ;  /* 0x000000a0000079c8 */ /* 0x000e640008000600 */
[----:B-1----:R-:W-:-:S13]  /*0a50*/  PLOP3.LUT P0, PT, PT, PT, UP0, 0x80, 0x0 ;  /* 0x000000000000781c */ /* 0x002fda0003f0f008 */
[----:B------:R-:W-:Y:S05]  /*0a60*/  @!P0 BRA `(.L_x_8557) ;  /* 0xfffffffc00f08947 */ /* 0x000fea000383ffff */
[----:B------:R-:W2:Y:S01]  /*0a70*/  LDL.LU R0, [R1+0x2c] ;  /* 0x00002c0001007983 */ /* 0x000ea20000300800 */
[----:B0-----:R-:W0:Y:S01]  /*0a80*/  S2R R2, SR_TID.X ;  /* 0x0000000000027919 */ /* 0x001e220000002100 */
[----:B------:R-:W1:Y:S01]  /*0a90*/  S2UR UR5, SR_CgaCtaId ;  /* 0x00000000000579c3 */ /* 0x000e620000008800 */
[----:B------:R-:W-:Y:S01]  /*0aa0*/  UMOV UR4, 0x400 ;  /* 0x0000040000047882 */ /* 0x000fe20000000000 */
[----:B0-----:R-:W-:-:S06]  /*0ab0*/  SHF.R.U32.HI R2, RZ, 0x7, R2 ;  /* 0x00000007ff027819 */ /* 0x001fcc0000011602 */
[----:B------:R-:W-:Y:S06]  /*0ac0*/  BAR.ARV 0x8, 0x1a0 ;  /* 0x0206800000007b1d */ /* 0x000fec0000002000 */
[----:B------:R-:W-:-:S13]  /*0ad0*/  ISETP.NE.AND P0, PT, R2, 0x1, PT ;  /* 0x000000010200780c */ /* 0x000fda0003f05270 */
[----:B------:R-:W-:Y:S08]  /*0ae0*/  @!P0 BAR.ARV 0x9, 0x100 ;  /* 0x0244000000008b1d */ /* 0x000ff00000002000 */
[----:B------:R-:W-:Y:S01]  /*0af0*/  BAR.SYNC.DEFER_BLOCKING 0x5, 0x1a0 ;  /* 0x0146800000007b1d */ /* 0x000fe20000010000 */
[----:B-1----:R-:W-:-:S06]  /*0b00*/  ULEA UR4, UR5, UR4, 0x18 ;  /* 0x0000000405047291 */ /* 0x002fcc000f8ec03f */
[----:B------:R-:W-:Y:S01]  /*0b10*/  IMAD.U32 R18, RZ, RZ, UR4 ;  /* 0x00000004ff127e24 */ /* 0x000fe2000f8e00ff */
[----:B------:R-:W-:-:S04]  /*0b20*/  ULDC UR4, c[0x0][0xc14] ;  /* 0x0003050000047ab9 */ /* 0x000fc80000000800 */
[----:B------:R-:W0:Y:S01]  /*0b30*/  LDS.128 R108, [R18+0x31cd0] ;  /* 0x031cd000126c7984 */ /* 0x000e220000000c00 */
[----:B------:R-:W-:Y:S06]  /*0b40*/  BAR.ARV 0x4, 0x1a0 ;  /* 0x0106800000007b1d */ /* 0x000fec0000002000 */
[----:B--2---:R-:W-:-:S04]  /*0b50*/  LOP3.LUT R0, R0, 0xfffffffb, RZ, 0xc0, !PT ;  /* 0xfffffffb00007812 */ /* 0x004fc800078ec0ff */
[----:B------:R-:W-:-:S05]  /*0b60*/  @P0 LOP3.LUT R0, R0, 0x4, RZ, 0xfc, !PT ;  /* 0x0000000400000812 */ /* 0x000fca00078efcff */
[----:B------:R3:W-:Y:S01]  /*0b70*/  STL [R1+0x2c], R0 ;  /* 0x00002c0001007387 */ /* 0x0007e20000100800 */
[----:B0-----:R-:W-:-:S13]  /*0b80*/  ISETP.GE.AND P0, PT, R111, UR4, PT ;  /* 0x000000046f007c0c */ /* 0x001fda000bf06270 */
[----:B---3--:R-:W-:Y:S05]  /*0b90*/  @P0 BRA `(.L_x_8558) ;  /* 0x000001bc009c0947 */ /* 0x008fea0003800000 */
[----:B------:R-:W2:Y:S01]  /*0ba0*/  LDL R2, [R1+0xa8] ;  /* 0x0000a80001027983 */ /* 0x000ea20000100800 */
[----:B------:R-:W-:Y:S01]  /*0bb0*/  IMAD.MOV.U32 R16, RZ, RZ, -0x2 ;  /* 0xfffffffeff107424 */ /* 0x000fe200078e00ff */
[----:B------:R-:W-:Y:S02]  /*0bc0*/  R2UR UR4, R18 ;  /* 0x00000000120472ca */ /* 0x000fe400000e0000 */
[----:B------:R-:W-:Y:S01]  /*0bd0*/  CS2R R146, SRZ ;  /* 0x0000000000927805 */ /* 0x000fe2000001ff00 */
[----:B------:R-:W0:Y:S10]  /*0be0*/  S2R R0, SR_TID.X ;  /* 0x0000000000007919 */ /* 0x000e340000002100 */
[----:B------:R-:W-:Y:S01]  /*0bf0*/  UIADD3 UR4, UR4, 0xda00, URZ ;  /* 0x0000da0004047890 */ /* 0x000fe2000fffe03f */
[----:B0-----:R-:W-:-:S05]  /*0c00*/  VIADD R21, R0, 0xffffff80 ;  /* 0xffffff8000157836 */ /* 0x001fca0000000000 */
[----:B------:R-:W-:Y:S02]  /*0c10*/  SHF.R.S32.HI R0, RZ, 0x1f, R21 ;  /* 0x0000001fff007819 */ /* 0x000fe40000011415 */
[-C--:B------:R-:W-:Y:S02]  /*0c20*/  LEA.HI R12, R21, R21.reuse, RZ, 0x1 ;  /* 0x00000015150c7211 */ /* 0x080fe400078f08ff */
[CC--:B------:R-:W-:Y:S02]  /*0c30*/  LEA.HI R3, R0.reuse, R21.reuse, RZ, 0x4 ;  /* 0x0000001500037211 */ /* 0x0c0fe400078f20ff */
[----:B------:R-:W-:Y:S02]  /*0c40*/  LEA.HI R5, R0, R21, RZ, 0x5 ;  /* 0x0000001500057211 */ /* 0x000fe400078f28ff */
[----:B------:R-:W-:Y:S02]  /*0c50*/  LOP3.LUT R4, R3, 0xfffffff0, RZ, 0xc0, !PT ;  /* 0xfffffff003047812 */ /* 0x000fe400078ec0ff */
[----:B------:R-:W-:-:S02]  /*0c60*/  SHF.R.S32.HI R23, RZ, 0x1, R12 ;  /* 0x00000001ff177819 */ /* 0x000fc4000001140c */
[----:B------:R-:W-:Y:S01]  /*0c70*/  SHF.R.S32.HI R9, RZ, 0x5, R5 ;  /* 0x00000005ff097819 */ /* 0x000fe20000011405 */
[----:B------:R-:W-:Y:S01]  /*0c80*/  IMAD.IADD R4, R21, 0x1, -R4 ;  /* 0x0000000115047824 */ /* 0x000fe200078e0a04 */
[----:B------:R-:W-:-:S03]  /*0c90*/  SHF.R.S32.HI R6, RZ, 0x4, R3 ;  /* 0x00000004ff067819 */ /* 0x000fc60000011403 */
[--C-:B------:R-:W-:Y:S01]  /*0ca0*/  IMAD R17, R9, 0x10, R4.reuse ;  /* 0x0000001009117824 */ /* 0x100fe200078e0204 */
[----:B------:R-:W-:Y:S02]  /*0cb0*/  SHF.R.S32.HI R5, RZ, 0x1f, R4 ;  /* 0x0000001fff057819 */ /* 0x000fe40000011404 */
[----:B------:R-:W-:-:S04]  /*0cc0*/  LEA.HI R3, R3, R6, RZ, 0x1 ;  /* 0x0000000603037211 */ /* 0x000fc800078f08ff */
[----:B------:R-:W-:-:S05]  /*0cd0*/  LOP3.LUT R3, R3, 0x1ffffffe, RZ, 0xc0, !PT ;  /* 0x1ffffffe03037812 */ /* 0x000fca00078ec0ff */
[----:B------:R-:W-:Y:S01]  /*0ce0*/  IMAD.IADD R3, R6, 0x1, -R3 ;  /* 0x0000000106037824 */ /* 0x000fe200078e0a03 */
[----:B--2---:R-:W-:Y:S02]  /*0cf0*/  R2UR UR5, R2 ;  /* 0x00000000020572ca */ /* 0x004fe400000e0000 */
[----:B------:R-:W-:-:S04]  /*0d00*/  LEA.HI R2, R0, R21, RZ, 0x7 ;  /* 0x0000001500027211 */ /* 0x000fc800078f38ff */
[----:B------:R-:W-:Y:S02]  /*0d10*/  LOP3.LUT R7, R2, 0xffffff80, RZ, 0xc0, !PT ;  /* 0xffffff8002077812 */ /* 0x000fe400078ec0ff */
[----:B------:R-:W-:-:S03]  /*0d20*/  SHF.R.S32.HI R19, RZ, 0x7, R2 ;  /* 0x00000007ff137819 */ /* 0x000fc60000011402 */
[----:B------:R-:W-:Y:S01]  /*0d30*/  IMAD.IADD R22, R21, 0x1, -R7 ;  /* 0x0000000115167824 */ /* 0x000fe200078e0a07 */
[C---:B------:R-:W-:Y:S01]  /*0d40*/  LEA.HI R7, R12.reuse, R23, RZ, 0x1 ;  /* 0x000000170c077211 */ /* 0x040fe200078f08ff */
[----:B------:R-:W-:Y:S01]  /*0d50*/  IMAD.HI R2, R19, 0x55555556, RZ ;  /* 0x5555555613027827 */ /* 0x000fe200078e02ff */
[----:B------:R-:W-:Y:S01]  /*0d60*/  LOP3.LUT R12, R12, 0xfffffffe, RZ, 0xc0, !PT ;  /* 0xfffffffe0c0c7812 */ /* 0x000fe200078ec0ff */
[----:B------:R-:W-:Y:S01]  /*0d70*/  ULOP3.LUT UR5, UR5, 0x1, URZ, 0xfc, !UPT ;  /* 0x0000000105057892 */ /* 0x000fe2000f8efc3f */
[----:B------:R-:W-:Y:S02]  /*0d80*/  SHF.R.S32.HI R10, RZ, 0x1f, R22 ;  /* 0x0000001fff0a7819 */ /* 0x000fe40000011416 */
[----:B------:R-:W-:Y:S01]  /*0d90*/  LOP3.LUT R14, R7, 0x7fffffe, RZ, 0xc0, !PT ;  /* 0x07fffffe070e7812 */ /* 0x000fe200078ec0ff */
[----:B------:R-:W-:Y:S01]  /*0da0*/  IMAD.IADD R20, R21, 0x1, -R12 ;  /* 0x0000000115147824 */ /* 0x000fe200078e0a0c */
[----:B------:R-:W-:Y:S02]  /*0db0*/  LEA.HI R11, R10, R22, RZ, 0x2 ;  /* 0x000000160a0b7211 */ /* 0x000fe400078f10ff */
[-C--:B------:R-:W-:Y:S01]  /*0dc0*/  LEA.HI R7, R5, R4.reuse, RZ, 0x3 ;  /* 0x0000000405077211 */ /* 0x080fe200078f18ff */
[----:B------:R-:W-:Y:S01]  /*0dd0*/  IMAD.IADD R13, R23, 0x1, -R14 ;  /* 0x00000001170d7824 */ /* 0x000fe200078e0a0e */
[----:B------:R-:W-:Y:S01]  /*0de0*/  LEA.HI R5, R5, R4, RZ, 0x2 ;  /* 0x0000000405057211 */ /* 0x000fe200078f10ff */
[----:B------:R-:W-:Y:S01]  /*0df0*/  IMAD.SHL.U32 R144, R20, 0x8, RZ ;  /* 0x0000000814907824 */ /* 0x000fe200078e00ff */
[----:B------:R-:W-:Y:S01]  /*0e00*/  LOP3.LUT R15, R11, 0x7ffffffc, RZ, 0xc0, !PT ;  /* 0x7ffffffc0b0f7812 */ /* 0x000fe200078ec0ff */
[----:B------:R-:W-:Y:S01]  /*0e10*/  IMAD.SHL.U32 R8, R7, 0x10, RZ ;  /* 0x0000001007087824 */ /* 0x000fe200078e00ff */
[----:B------:R-:W-:Y:S01]  /*0e20*/  LOP3.LUT R7, R5, 0x7fffffc, RZ, 0xc0, !PT ;  /* 0x07fffffc05077812 */ /* 0x000fe200078ec0ff */
[----:B------:R-:W-:Y:S01]  /*0e30*/  IMAD R13, R6, 0x8, R13 ;  /* 0x00000008060d7824 */ /* 0x000fe200078e020d */
[----:B------:R-:W-:Y:S01]  /*0e40*/  SHF.R.S32.HI R5, RZ, 0x2, R5 ;  /* 0x00000002ff057819 */ /* 0x000fe20000011405 */
[----:B------:R-:W-:Y:S01]  /*0e50*/  IMAD.IADD R15, R22, 0x1, -R15 ;  /* 0x00000001160f7824 */ /* 0x000fe200078e0a0f */
[----:B------:R-:W-:Y:S01]  /*0e60*/  LOP3.LUT R8, R8, 0x7fffff80, RZ, 0xc0, !PT ;  /* 0x7fffff8008087812 */ /* 0x000fe200078ec0ff */
[----:B------:R-:W-:Y:S01]  /*0e70*/  IMAD.IADD R7, R4, 0x1, -R7 ;  /* 0x0000000104077824 */ /* 0x000fe200078e0a07 */
[--C-:B------:R-:W-:Y:S01]  /*0e80*/  SHF.R.S32.HI R6, RZ, 0x2, R11.reuse ;  /* 0x00000002ff067819 */ /* 0x100fe2000001140b */
[----:B------:R-:W-:Y:S01]  /*0e90*/  IMAD R4, R15, R16, 0x90 ;  /* 0x000000900f047424 */ /* 0x000fe200078e0210 */
[----:B------:R-:W-:Y:S01]  /*0ea0*/  SHF.R.S32.HI R11, RZ, 0x1f, R11 ;  /* 0x0000001fff0b7819 */ /* 0x000fe2000001140b */
[----:B------:R-:W-:Y:S01]  /*0eb0*/  IMAD R8, R9, 0x100, R8 ;  /* 0x0000010009087824 */ /* 0x000fe200078e0208 */
[----:B------:R-:W-:Y:S01]  /*0ec0*/  LEA.HI R10, R10, R22, RZ, 0x5 ;  /* 0x000000160a0a7211 */ /* 0x000fe200078f28ff */
[----:B------:R-:W-:Y:S01]  /*0ed0*/  IMAD.SHL.U32 R5, R5, 0x40, RZ ;  /* 0x0000004005057824 */ /* 0x000fe200078e00ff */
[----:B------:R0:W-:Y:S01]  /*0ee0*/  STL [R1+0x98], R4 ;  /* 0x0000980401007387 */ /* 0x0001e20000100800 */
[----:B------:R-:W-:Y:S01]  /*0ef0*/  IMAD R7, R7, 0x10, R8 ;  /* 0x0000001007077824 */ /* 0x000fe200078e0208 */
[----:B------:R-:W-:Y:S01]  /*0f00*/  LEA.HI R11, R11, R6, RZ, 0x3 ;  /* 0x000000060b0b7211 */ /* 0x000fe200078f18ff */
[C---:B------:R-:W-:Y:S01]  /*0f10*/  VIADD R12, R144.reuse, 0x10 ;  /* 0x00000010900c7836 */ /* 0x040fe20000000000 */
[----:B------:R-:W-:Y:S01]  /*0f20*/  LOP3.LUT R5, R5, 0x40, RZ, 0xc0, !PT ;  /* 0x0000004005057812 */ /* 0x000fe200078ec0ff */
[----:B------:R-:W-:Y:S01]  /*0f30*/  VIADD R9, R144, 0x20 ;  /* 0x0000002090097836 */ /* 0x000fe20000000000 */
[----:B------:R-:W-:Y:S01]  /*0f40*/  LOP3.LUT R11, R11, 0xfffffff8, RZ, 0xc0, !PT ;  /* 0xfffffff80b0b7812 */ /* 0x000fe200078ec0ff */
[----:B------:R-:W-:Y:S01]  /*0f50*/  IMAD.SHL.U32 R14, R13, 0x20, RZ ;  /* 0x000000200d0e7824 */ /* 0x000fe200078e00ff */
[----:B------:R-:W-:-:S02]  /*0f60*/  LEA.HI R2, R2, R2, RZ, 0x1 ;  /* 0x0000000202027211 */ /* 0x000fc400078f08ff */
[----:B0-----:R-:W-:Y:S01]  /*0f70*/  LEA.HI R4, R0, R21, RZ, 0x2 ;  /* 0x0000001500047211 */ /* 0x001fe200078f10ff */
[----:B------:R-:W-:Y:S01]  /*0f80*/  IMAD.SHL.U32 R0, R3, 0x8, RZ ;  /* 0x0000000803007824 */ /* 0x000fe200078e00ff */
[----:B------:R-:W-:Y:S01]  /*0f90*/  SHF.R.S32.HI R10, RZ, 0x5, R10 ;  /* 0x00000005ff0a7819 */ /* 0x000fe2000001140a */
[----:B------:R-:W-:Y:S01]  /*0fa0*/  IMAD.IADD R11, R6, 0x1, -R11 ;  /* 0x00000001060b7824 */ /* 0x000fe200078e0a0b */
[----:B------:R-:W-:Y:S01]  /*0fb0*/  SHF.R.S32.HI R24, RZ, 0x2, R4 ;  /* 0x00000002ff187819 */ /* 0x000fe20000011404 */
[----:B------:R-:W-:Y:S01]  /*0fc0*/  IMAD.U32 R3, R17, 0x20, R0 ;  /* 0x0000002011037824 */ /* 0x000fe200078e0000 */
[----:B------:R-:W-:Y:S01]  /*0fd0*/  SHF.R.S32.HI R8, RZ, 0x1f, R4 ;  /* 0x0000001fff087819 */ /* 0x000fe20000011404 */
[----:B------:R-:W-:Y:S01]  /*0fe0*/  IMAD R11, R10, 0x10, R11 ;  /* 0x000000100a0b7824 */ /* 0x000fe200078e020b */
[----:B------:R-:W-:Y:S01]  /*0ff0*/  LOP3.LUT R0, R5, 0x8, R0, 0xf8, !PT ;  /* 0x0000000805007812 */ /* 0x000fe200078ef800 */
[----:B------:R-:W-:Y:S01]  /*1000*/  STL [R1+0x68], R24 ;  /* 0x0000681801007387 */ /* 0x000fe20000100800 */
[----:B------:R-:W-:Y:S01]  /*1010*/  LEA.HI R8, R8, R24, RZ, 0x2 ;  /* 0x0000001808087211 */ /* 0x000fe200078f10ff */
[----:B------:R-:W-:Y:S01]  /*1020*/  IMAD R2, R2, -0x3, R19 ;  /* 0xfffffffd02027824 */ /* 0x000fe200078e0213 */
[----:B------:R-:W-:Y:S01]  /*1030*/  SHF.R.U32.HI R5, RZ, 0x3, R5 ;  /* 0x00000003ff057819 */ /* 0x000fe20000011605 */
[----:B------:R0:W-:Y:S01]  /*1040*/  STL [R1+0xa0], R3 ;  /* 0x0000a00301007387 */ /* 0x0001e20000100800 */
[----:B------:R-:W-:Y:S01]  /*1050*/  LOP3.LUT R8, R8, 0xfffffffc, RZ, 0xc0, !PT ;  /* 0xfffffffc08087812 */ /* 0x000fe200078ec0ff */
[----:B------:R-:W-:Y:S01]  /*1060*/  IMAD.MOV.U32 R19, RZ, RZ, RZ ;  /* 0x000000ffff137224 */ /* 0x000fe200078e00ff */
[----:B------:R-:W-:Y:S01]  /*1070*/  LOP3.LUT R0, R0, R5, RZ, 0x3c, !PT ;  /* 0x0000000500007212 */ /* 0x000fe200078e3cff */
[----:B------:R1:W-:Y:S01]  /*1080*/  STL [R1+0x38], R12 ;  /* 0x0000380c01007387 */ /* 0x0003e20000100800 */
[----:B------:R-:W-:-:S02]  /*1090*/  SHF.R.S32.HI R5, RZ, 0x1f, R12 ;  /* 0x0000001fff057819 */ /* 0x000fc4000001140c */
[----:B------:R-:W-:Y:S01]  /*10a0*/  LOP3.LUT R4, R4, 0x1ffffffc, RZ, 0xc0, !PT ;  /* 0x1ffffffc04047812 */ /* 0x000fe200078ec0ff */
[----:B------:R2:W-:Y:S01]  /*10b0*/  STL [R1+0x3c], R9 ;  /* 0x00003c0901007387 */ /* 0x0005e20000100800 */
[CC--:B------:R-:W-:Y:S01]  /*10c0*/  LEA.HI R6, R5.reuse, R12.reuse, RZ, 0x3 ;  /* 0x0000000c05067211 */ /* 0x0c0fe200078f18ff */
[----:B0-----:R-:W-:Y:S01]  /*10d0*/  IMAD.IADD R3, R24, 0x1, -R8 ;  /* 0x0000000118037824 */ /* 0x001fe200078e0a08 */
[----:B------:R-:W-:Y:S01]  /*10e0*/  SHF.R.S32.HI R8, RZ, 0x1f, R9 ;  /* 0x0000001fff087819 */ /* 0x000fe20000011409 */
[----:B------:R-:W-:Y:S01]  /*10f0*/  IMAD.IADD R7, R0, 0x1, R7 ;  /* 0x0000000100077824 */ /* 0x000fe200078e0207 */
[----:B------:R-:W-:Y:S01]  /*1100*/  LEA.HI R5, R5, R12, RZ, 0x5 ;  /* 0x0000000c05057211 */ /* 0x000fe200078f28ff */
[----:B------:R-:W-:Y:S01]  /*1110*/  IMAD R0, R2, 0x40, R11 ;  /* 0x0000004002007824 */ /* 0x000fe200078e020b */
[----:B------:R0:W-:Y:S01]  /*1120*/  STL [R1+0x80], R3 ;  /* 0x0000800301007387 */ /* 0x0001e20000100800 */
[CC--:B-1----:R-:W-:Y:S01]  /*1130*/  LEA.HI R12, R8.reuse, R9.reuse, RZ, 0x5 ;  /* 0x00000009080c7211 */ /* 0x0c2fe200078f28ff */
[----:B------:R-:W-:Y:S01]  /*1140*/  IMAD.IADD R4, R21, 0x1, -R4 ;  /* 0x0000000115047824 */ /* 0x000fe200078e0a04 */
[----:B--2---:R-:W-:Y:S01]  /*1150*/  LEA.HI R9, R8, R9, RZ, 0x3 ;  /* 0x0000000908097211 */ /* 0x004fe200078f18ff */
[----:B------:R-:W-:Y:S01]  /*1160*/  STL [R1+0x44], R14 ;  /* 0x0000440e01007387 */ /* 0x000fe20000100800 */
[----:B------:R-:W-:Y:S01]  /*1170*/  SHF.R.S32.HI R8, RZ, 0x5, R12 ;  /* 0x00000005ff087819 */ /* 0x000fe2000001140c */
[----:B------:R-:W-:Y:S01]  /*1180*/  IMAD R22, R7, 0x2, R18 ;  /* 0x0000000207167824 */ /* 0x000fe200078e0212 */
[----:B------:R-:W-:Y:S01]  /*1190*/  SHF.R.S32.HI R5, RZ, 0x5, R5 ;  /* 0x00000005ff057819 */ /* 0x000fe20000011405 */
[----:B0-----:R-:W-:-:S02]  /*11a0*/  IMAD.SHL.U32 R3, R3, 0x40, RZ ;  /* 0x0000004003037824 */ /* 0x001fc400078e00ff */
[--C-:B------:R-:W-:Y:S02]  /*11b0*/  IMAD R13, R8, 0x1800, R14.reuse ;  /* 0x00001800080d7824 */ /* 0x100fe400078e020e */
[----:B------:R-:W-:Y:S01]  /*11c0*/  IMAD R5, R5, 0x1800, R14 ;  /* 0x0000180005057824 */ /* 0x000fe200078e020e */
[----:B------:R-:W-:-:S04]  /*11d0*/  LOP3.LUT R16, R3, 0xc0, RZ, 0xc0, !PT ;  /* 0x000000c003107812 */ /* 0x000fc800078ec0ff */
[----:B------:R-:W-:Y:S01]  /*11e0*/  SHF.R.U32.HI R15, RZ, 0x3, R16 ;  /* 0x00000003ff0f7819 */ /* 0x000fe20000011610 */
[----:B------:R-:W-:Y:S01]  /*11f0*/  STL [R1+0x34], R16 ;  /* 0x0000341001007387 */ /* 0x000fe20000100800 */
[C---:B------:R-:W-:Y:S02]  /*1200*/  LOP3.LUT R3, R16.reuse, 0x18, R6, 0xf8, !PT ;  /* 0x0000001810037812 */ /* 0x040fe400078ef806 */
[C---:B------:R-:W-:Y:S01]  /*1210*/  LOP3.LUT R12, R16.reuse, 0x18, R9, 0xf8, !PT ;  /* 0x00000018100c7812 */ /* 0x040fe200078ef809 */
[----:B------:R-:W-:Y:S01]  /*1220*/  STL [R1+0x40], R15 ;  /* 0x0000400f01007387 */ /* 0x000fe20000100800 */
[-C--:B------:R-:W-:Y:S01]  /*1230*/  LOP3.LUT R8, R3, R15.reuse, RZ, 0x3c, !PT ;  /* 0x0000000f03087212 */ /* 0x080fe200078e3cff */
[----:B------:R-:W-:Y:S01]  /*1240*/  IMAD.U32 R3, RZ, RZ, UR4 ;  /* 0x00000004ff037e24 */ /* 0x000fe2000f8e00ff */
[----:B------:R-:W-:Y:S01]  /*1250*/  LOP3.LUT R2, R16, 0x18, R144, 0xf8, !PT ;  /* 0x0000001810027812 */ /* 0x000fe200078ef890 */
[----:B------:R0:W-:Y:S01]  /*1260*/  STL [R1+0x9c], R0 ;  /* 0x00009c0001007387 */ /* 0x0001e20000100800 */
[-C--:B------:R-:W-:Y:S01]  /*1270*/  LOP3.LUT R12, R12, R15.reuse, RZ, 0x3c, !PT ;  /* 0x0000000f0c0c7212 */ /* 0x080fe200078e3cff */
[----:B------:R-:W-:Y:S01]  /*1280*/  IMAD.IADD R5, R5, 0x1, R8 ;  /* 0x0000000105057824 */ /* 0x000fe200078e0208 */
[----:B------:R-:W-:Y:S01]  /*1290*/  LOP3.LUT R2, R2, R15, RZ, 0x3c, !PT ;  /* 0x0000000f02027212 */ /* 0x000fe200078e3cff */
[----:B------:R-:W-:Y:S02]  /*12a0*/  STL [R1+0x78], RZ ;  /* 0x000078ff01007387 */ /* 0x000fe40000100800 */
[----:B------:R-:W-:-:S02]  /*12b0*/  IMAD.IADD R12, R13, 0x1, R12 ;  /* 0x000000010d0c7824 */ /* 0x000fc400078e020c */
[----:B------:R-:W-:Y:S02]  /*12c0*/  IMAD.IADD R2, R14, 0x1, R2 ;  /* 0x000000010e027824 */ /* 0x000fe400078e0202 */
[----:B0-----:R-:W-:-:S05]  /*12d0*/  IMAD.U32 R0, RZ, RZ, UR5 ;  /* 0x00000005ff007e24 */ /* 0x001fca000f8e00ff */
[----:B------:R0:W-:Y:S04]  /*12e0*/  STL [R1+0x4c], R0 ;  /* 0x00004c0001007387 */ /* 0x0001e80000100800 */
[----:B------:R-:W-:Y:S04]  /*12f0*/  STL [R1+0x48], RZ ;  /* 0x000048ff01007387 */ /* 0x000fe80000100800 */
[----:B------:R1:W-:Y:S01]  /*1300*/  STL [R1+0xa4], R3 ;  /* 0x0000a40301007387 */ /* 0x0003e20000100800 */
[----:B0-----:R-:W-:Y:S02]  /*1310*/  SHF.R.S32.HI R0, RZ, 0x1f, R23 ;  /* 0x0000001fff007819 */ /* 0x001fe40000011417 */
[----:B------:R-:W-:Y:S01]  /*1320*/  LOP3.LUT R0, R16, 0x8, R144, 0xf8, !PT ;  /* 0x0000000810007812 */ /* 0x000fe200078ef890 */
[----:B------:R-:W-:-:S03]  /*1330*/  IMAD.SHL.U32 R16, R20, 0x4, RZ ;  /* 0x0000000414107824 */ /* 0x000fc600078e00ff */
[----:B------:R-:W-:Y:S01]  /*1340*/  LOP3.LUT R0, R0, R15, RZ, 0x3c, !PT ;  /* 0x0000000f00007212 */ /* 0x000fe200078e3cff */
[----:B-1----:R-:W-:Y:S01]  /*1350*/  IMAD.SHL.U32 R3, R4, 0x8, RZ ;  /* 0x0000000804037824 */ /* 0x002fe200078e00ff */
[----:B------:R-:W-:-:S03]  /*1360*/  SHF.R.S32.HI R4, RZ, 0x3, R6 ;  /* 0x00000003ff047819 */ /* 0x000fc60000011406 */
[----:B------:R-:W-:Y:S01]  /*1370*/  IMAD.IADD R0, R14, 0x1, R0 ;  /* 0x000000010e007824 */ /* 0x000fe200078e0200 */
[----:B------:R0:W-:Y:S04]  /*1380*/  STL [R1+0x5c], R3 ;  /* 0x00005c0301007387 */ /* 0x0001e80000100800 */
[----:B------:R1:W-:Y:S01]  /*1390*/  STL [R1+0x94], R4 ;  /* 0x0000940401007387 */ /* 0x0003e20000100800 */
[----:B0-----:R-:W-:Y:S02]  /*13a0*/  SHF.R.S32.HI R3, RZ, 0x3, R9 ;  /* 0x00000003ff037819 */ /* 0x001fe40000011409 */
[----:B-1----:R-:W-:-:S03]  /*13b0*/  LEA R4, R5, UR4, 0x1 ;  /* 0x0000000405047c11 */ /* 0x002fc6000f8e08ff */
[----:B------:R0:W-:Y:S04]  /*13c0*/  STL [R1+0x90], R3 ;  /* 0x0000900301007387 */ /* 0x0001e80000100800 */
[----:B------:R1:W-:Y:S04]  /*13d0*/  STL [R1+0x60], R0 ;  /* 0x0000600001007387 */ /* 0x0003e80000100800 */
[----:B------:R2:W-:Y:S01]  /*13e0*/  STL [R1+0x88], R4 ;  /* 0x0000880401007387 */ /* 0x0005e20000100800 */
[----:B0-----:R-:W-:Y:S02]  /*13f0*/  LEA R3, R12, UR4, 0x1 ;  /* 0x000000040c037c11 */ /* 0x001fe4000f8e08ff */
[----:B-1----:R-:W-:-:S03]  /*1400*/  LEA R0, R2, UR4, 0x1 ;  /* 0x0000000402007c11 */ /* 0x002fc6000f8e08ff */
[----:B------:R2:W-:Y:S04]  /*1410*/  STL [R1+0x84], R3 ;  /* 0x0000840301007387 */ /* 0x0005e80000100800 */
[----:B------:R2:W-:Y:S02]  /*1420*/  STL [R1+0x8c], R0 ;  /* 0x00008c0001007387 */ /* 0x0005e40000100800 */
.L_x_8697:
[----:B0-2---:R-:W0:Y:S02]  /*1430*/  LDC.64 R2, c[0x0][0xc60] ;  /* 0x00031800ff027b82 */ /* 0x005e240000000a00 */
[----:B0-----:R-:W-:-:S05]  /*1440*/  IMAD.WIDE R2, R111, 0x4, R2 ;  /* 0x000000046f027825 */ /* 0x001fca00078e0202 */
[----:B-----5:R0:W2:Y:S01]  /*1450*/  LDG.E R10, desc[UR60][R2.64] ;  /* 0x0000003c020a7981 */ /* 0x0200a2000c1e1900 */
[----:B------:R-:W-:Y:S05]  /*1460*/  YIELD ;  /* 0x0000000000007946 */ /* 0x000fea0003800000 */
[----:B------:R-:W-:Y:S01]  /*1470*/  ULDC.64 UR4, c[0x0][0xa28] ;  /* 0x00028a0000047ab9 */ /* 0x000fe20000000a00 */
[----:B------:R-:W-:Y:S01]  /*1480*/  ULDC.64 UR8, c[0x0][0xa18] ;  /* 0x0002860000087ab9 */ /* 0x000fe20000000a00 */
[----:B------:R-:W-:Y:S01]  /*1490*/  ISETP.NE.U32.AND P1, PT, RZ, UR4, PT ;  /* 0x00000004ff007c0c */ /* 0x000fe2000bf25070 */
[----:B------:R-:W-:Y:S01]  /*14a0*/  ULDC.64 UR6, c[0x0][0xa08] ;  /* 0x0002820000067ab9 */ /* 0x000fe20000000a00 */
[----:B0-----:R-:W-:Y:S01]  /*14b0*/  IMAD.MOV.U32 R3, RZ, RZ, RZ ;  /* 0x000000ffff037224 */ /* 0x001fe200078e00ff */
[----:B------:R-:W-:Y:S01]  /*14c0*/  ISETP.NE.U32.AND P0, PT, RZ, UR6, PT ;  /* 0x00000006ff007c0c */ /* 0x000fe2000bf05070 */
[----:B------:R-:W-:Y:S01]  /*14d0*/  IMAD.MOV.U32 R29, RZ, RZ, RZ ;  /* 0x000000ffff1d7224 */ /* 0x000fe200078e00ff */
[----:B------:R-:W-:-:S02]  /*14e0*/  ISETP.NE.AND.EX P1, PT, RZ, UR5, PT, P1 ;  /* 0x00000005ff007c0c */ /* 0x000fc4000bf25310 */
[----:B------:R-:W-:Y:S02]  /*14f0*/  ISETP.NE.AND.EX P0, PT, RZ, UR7, PT, P0 ;  /* 0x00000007ff007c0c */ /* 0x000fe4000bf05300 */
[----:B--2---:R-:W-:Y:S01]  /*1500*/  SHF.R.S32.HI R0, RZ, 0x1f, R10 ;  /* 0x0000001fff007819 */ /* 0x004fe2000001140a */
[----:B------:R-:W-:-:S08]  /*1510*/  IMAD.SHL.U32 R28, R10, 0x4, RZ ;  /* 0x000000040a1c7824 */ /* 0x000fd000078e00ff */
[C---:B-1-3--:R-:W-:Y:S01]  /*1520*/  @P1 LEA R4, P2, R10.reuse, UR4, 0x2 ;  /* 0x000000040a041c11 */ /* 0x04afe2000f8410ff */
[----:B------:R0:W-:Y:S01]  /*1530*/  STL [R1+0x70], R10 ;  /* 0x0000700a01007387 */ /* 0x0001e20000100800 */
        /* <DEDUP_REMOVED lines=34> */
.L_x_8559:
[----:B------:R-:W-:Y:S01]  /*1760*/  ULDC.64 UR4, c[0x0][0xa20] ;  /* 0x0002880000047ab9 */ /* 0x000fe20000000a00 */
[----:B------:R0:W-:Y:S01]  /*1770*/  STL [R1+0x7c], R109 ;  /* 0x00007c6d01007387 */ /* 0x0001e20000100800 */
[----:B------:R-:W-:-:S03]  /*1780*/  ISETP.NE.U32.AND P1, PT, RZ, UR4, PT ;  /* 0x00000004ff007c0c */ /* 0x000fc6000bf25070 */
[----:B------:R0:W-:Y:S01]  /*1790*/  STL [R1+0x74], R110 ;  /* 0x0000746e01007387 */ /* 0x0001e20000100800 */
[----:B------:R-:W-:-:S13]  /*17a0*/  ISETP.NE.AND.EX P1, PT, RZ, UR5, PT, P1 ;  /* 0x00000005ff007c0c */ /* 0x000fda000bf25310 */
[----:B0-----:R-:W-:Y:S05]  /*17b0*/  @!P1 BRA `(.L_x_8560) ;  /* 0x0000000000109947 */ /* 0x001fea0003800000 */
[----:B------:R-:W-:-:S04]  /*17c0*/  IADD3 R4, P0, R28, UR4, RZ ;  /* 0x000000041c047c10 */ /* 0x000fc8000ff1e0ff */
[----:B------:R-:W-:-:S05]  /*17d0*/  IADD3.X R5, R30, UR5, RZ, P0, !PT ;  /* 0x000000051e057c10 */ /* 0x000fca00087fe4ff */
[----:B------:R0:W5:Y:S01]  /*17e0*/  LDG.E R26, desc[UR60][R4.64] ;  /* 0x0000003c041a7981 */ /* 0x000162000c1e1900 */
[----:B------:R-:W-:Y:S05]  /*17f0*/  BRA `(.L_x_8561) ;  /* 0x0000000000107947 */ /* 0x000fea0003800000 */
.L_x_8560:
[----:B------:R-:W-:Y:S05]  /*1800*/  @!P0 BRA `(.L_x_8561) ;  /* 0x00000000000c8947 */ /* 0x000fea0003800000 */
[----:B------:R-:W2:Y:S04]  /*1810*/  LDG.E R5, desc[UR60][R8.64] ;  /* 0x0000003c08057981 */ /* 0x000ea8000c1e1900 */
[----:B------:R-:W2:Y:S02]  /*1820*/  LDG.E R26, desc[UR60][R8.64+0x4] ;  /* 0x0000043c081a7981 */ /* 0x000ea4000c1e1900 */
[----:B--2---:R-:W-:-:S07]  /*1830*/  IMAD.IADD R26, R26, 0x1, -R5 ;  /* 0x000000011a1a7824 */ /* 0x004fce00078e0a05 */
.L_x_8561:
        /* <DEDUP_REMOVED lines=26> */
[----:B------:R-:W-:-:S05]  /*19e0*/  IMAD.WIDE.U32 R80, R80, 0x38e38e39, RZ ;  /* 0x38e38e3950507825 */ /* 0x000fca00078e00ff */
        /* <DEDUP_REMOVED lines=29> */
.L_x_8564:
[----:B------:R-:W-:Y:S05]  /*1bc0*/  BSYNC B6 ;  /* 0x0000000000067941 */ /* 0x000fea0003800000 */
.L_x_8563:
        /* <DEDUP_REMOVED lines=20> */
.L_x_8566:
[----:B------:R-:W-:Y:S05]  /*1d10*/  BSYNC B6 ;  /* 0x0000000000067941 */ /* 0x000fea0003800000 */
.L_x_8565:
[----:B------:R-:W-:Y:S01]  /*1d20*/  ULDC.64 UR4, c[0x0][0x9f8] ;  /* 0x00027e0000047ab9 */ /* 0x000fe20000000a00 */
[----:B------:R-:W2:Y:S01]  /*1d30*/  LDL R33, [R1+0x38] ;  /* 0x0000380001217983 */ /* 0x000ea20000100800 */
[----:B------:R-:W-:Y:S01]  /*1d40*/  ISETP.NE.U32.AND P0, PT, RZ, UR4, PT ;  /* 0x00000004ff007c0c */ /* 0x000fe2000bf05070 */
[----:B------:R-:W0:Y:S01]  /*1d50*/  LDC R0, c[0x0][0x428] ;  /* 0x00010a00ff007b82 */ /* 0x000e220000000800 */
[----:B------:R-:W-:Y:S01]  /*1d60*/  IMAD.IADD R76, R29, 0x1, R26 ;  /* 0x000000011d4c7824 */ /* 0x000fe200078e021a */
[----:B------:R-:W1:Y:S01]  /*1d70*/  S2R R20, SR_TID.X ;  /* 0x0000000000147919 */ /* 0x000e620000002100 */
[----:B------:R-:W-:Y:S01]  /*1d80*/  ISETP.NE.AND.EX P0, PT, RZ, UR5, PT, P0 ;  /* 0x00000005ff007c0c */ /* 0x000fe2000bf05300 */
[----:B------:R-:W-:Y:S01]  /*1d90*/  ULDC.64 UR6, c[0x0][0xa08] ;  /* 0x0002820000067ab9 */ /* 0x000fe20000000a00 */
[----:B------:R-:W3:Y:S04]  /*1da0*/  LDL R14, [R1+0x3c] ;  /* 0x00003c00010e7983 */ /* 0x000ee80000100800 */
[----:B------:R-:W4:Y:S04]  /*1db0*/  LDL R38, [R1+0x44] ;  /* 0x0000440001267983 */ /* 0x000f280000100800 */
[----:B------:R-:W4:Y:S01]  /*1dc0*/  LDL R37, [R1+0x40] ;  /* 0x0000400001257983 */ /* 0x000f220000100800 */
[----:B------:R-:W-:Y:S01]  /*1dd0*/  SHF.R.S32.HI R145, RZ, 0x1f, R144 ;  /* 0x0000001fff917819 */ /* 0x000fe20000011490 */
[----:B------:R-:W1:Y:S01]  /*1de0*/  LDC.64 R68, c[0x0][0x3e8] ;  /* 0x0000fa00ff447b82 */ /* 0x000e620000000a00 */
[----:B------:R-:W-:-:S04]  /*1df0*/  @P0 IADD3 R4, P1, R28, UR4, RZ ;  /* 0x000000041c040c10 */ /* 0x000fc8000ff3e0ff */
[----:B------:R-:W-:Y:S01]  /*1e00*/  @P0 IADD3.X R5, R30, UR5, RZ, P1, !PT ;  /* 0x000000051e050c10 */ /* 0x000fe20008ffe4ff */
[----:B------:R-:W-:Y:S02]  /*1e10*/  ULDC.64 UR4, c[0x0][0x2f8] ;  /* 0x0000be0000047ab9 */ /* 0x000fe40000000a00 */
[----:B------:R-:W1:Y:S02]  /*1e20*/  LDC.64 R30, c[0x0][0x2f0] ;  /* 0x0000bc00ff1e7b82 */ /* 0x000e640000000a00 */
[----:B------:R1:W2:Y:S01]  /*1e30*/  @P0 LDG.E R27, desc[UR60][R4.64] ;  /* 0x0000003c041b0981 */ /* 0x0002a2000c1e1900 */
[----:B0-----:R-:W-:Y:S02]  /*1e40*/  ISETP.NE.AND P0, PT, R0, 0x1, PT ;  /* 0x000000010000780c */ /* 0x001fe40003f05270 */
[----:B------:R-:W-:Y:S02]  /*1e50*/  SHF.R.S32.HI R9, RZ, 0x1f, R76 ;  /* 0x0000001fff097819 */ /* 0x000fe4000001144c */
[----:B------:R-:W-:Y:S01]  /*1e60*/  SHF.R.S32.HI R32, RZ, 0x1f, R23 ;  /* 0x0000001fff207819 */ /* 0x000fe20000011417 */
[----:B------:R-:W0:Y:S01]  /*1e70*/  LDC R13, c[0x0][0x3d4] ;  /* 0x0000f500ff0d7b82 */ /* 0x000e220000000800 */
[----:B-1----:R-:W-:-:S02]  /*1e80*/  SHF.R.U32.HI R34, RZ, 0x7, R20 ;  /* 0x00000007ff227819 */ /* 0x002fc40000011614 */
[----:B------:R-:W4:Y:S04]  /*1e90*/  LDL R20, [R1+0x34] ;  /* 0x0000340001147983 */ /* 0x000f280000100800 */
[----:B------:R-:W4:Y:S01]  /*1ea0*/  LDL.LU R35, [R1+0x2c] ;  /* 0x00002c0001237983 */ /* 0x000f220000300800 */
[----:B------:R-:W1:Y:S03]  /*1eb0*/  @P0 LDC R3, c[0x0][0x42c] ;  /* 0x00010b00ff030b82 */ /* 0x000e660000000800 */
[----:B------:R-:W4:Y:S01]  /*1ec0*/  LDL R36, [R1+0x80] ;  /* 0x0000800001247983 */ /* 0x000f220000100800 */
[----:B------:R-:W-:-:S04]  /*1ed0*/  IMAD.WIDE.U32 R4, R76, R30, RZ ;  /* 0x0000001e4c047225 */ /* 0x000fc800078e00ff */
[----:B------:R-:W0:Y:S01]  /*1ee0*/  @P0 LDC R7, c[0x0][0x430] ;  /* 0x00010c00ff070b82 */ /* 0x000e220000000800 */
[----:B------:R-:W-:-:S07]  /*1ef0*/  ISETP.NE.AND P6, PT, R34, 0x1, PT ;  /* 0x000000012200780c */ /* 0x000fce0003fc5270 */
[----:B------:R-:W0:Y:S01]  /*1f00*/  LDC.64 R74, c[0x0][0x3d8] ;  /* 0x0000f600ff4a7b82 */ /* 0x000e220000000a00 */
[----:B-1----:R-:W-:-:S04]  /*1f10*/  @P0 IMAD.HI.U32 R0, R110, R3, RZ ;  /* 0x000000036e000227 */ /* 0x002fc800078e00ff */
[----:B------:R-:W-:Y:S01]  /*1f20*/  IMAD R3, R9, R30, RZ ;  /* 0x0000001e09037224 */ /* 0x000fe200078e02ff */
[----:B0-----:R-:W-:-:S03]  /*1f30*/  @P0 SHF.R.U32.HI R110, RZ, R7, R0 ;  /* 0x00000007ff6e0219 */ /* 0x001fc60000011600 */
[----:B------:R-:W-:Y:S01]  /*1f40*/  IMAD R3, R76, R31, R3 ;  /* 0x0000001f4c037224 */ /* 0x000fe200078e0203 */
[----:B------:R-:W-:Y:S02]  /*1f50*/  ISETP.NE.U32.AND P0, PT, RZ, UR6, PT ;  /* 0x00000006ff007c0c */ /* 0x000fe4000bf05070 */
[----:B------:R-:W-:Y:S01]  /*1f60*/  SHF.R.S32.HI R6, RZ, 0x1f, R110 ;  /* 0x0000001fff067819 */ /* 0x000fe2000001146e */
[----:B------:R-:W-:Y:S01]  /*1f70*/  IMAD.IADD R5, R5, 0x1, R3 ;  /* 0x0000000105057824 */ /* 0x000fe200078e0203 */
[----:B------:R-:W-:-:S03]  /*1f80*/  ISETP.NE.AND.EX P0, PT, RZ, UR7, PT, P0 ;  /* 0x00000007ff007c0c */ /* 0x000fc6000bf05300 */
[----:B------:R-:W-:Y:S02]  /*1f90*/  IMAD R3, R6, UR4, RZ ;  /* 0x0000000406037c24 */ /* 0x000fe4000f8e02ff */
[----:B------:R-:W-:-:S04]  /*1fa0*/  IMAD.WIDE.U32 R4, R110, UR4, R4 ;  /* 0x000000046e047c25 */ /* 0x000fc8000f8e0004 */
[----:B------:R-:W-:Y:S01]  /*1fb0*/  IMAD R3, R110, UR5, R3 ;  /* 0x000000056e037c24 */ /* 0x000fe2000f8e0203 */
[----:B------:R-:W-:-:S03]  /*1fc0*/  ULDC.64 UR4, c[0x0][0x300] ;  /* 0x0000c00000047ab9 */ /* 0x000fc60000000a00 */
[----:B------:R-:W-:Y:S01]  /*1fd0*/  IMAD.IADD R5, R5, 0x1, R3 ;  /* 0x0000000105057824 */ /* 0x000fe200078e0203 */
[----:B------:R-:W-:Y:S01]  /*1fe0*/  SHF.R.S32.HI R17, RZ, 0x1f, R16 ;  /* 0x0000001fff117819 */ /* 0x000fe20000011410 */
[----:B------:R-:W-:-:S04]  /*1ff0*/  IMAD.WIDE.U32 R64, R23, R68, R144 ;  /* 0x0000004417407225 */ /* 0x000fc800078e0090 */
[----:B------:R-:W-:-:S04]  /*2000*/  IMAD.WIDE.U32 R66, R23, R68, R16 ;  /* 0x0000004417427225 */ /* 0x000fc800078e0010 */
[----:B------:R-:W-:-:S04]  /*2010*/  IMAD.WIDE.U32 R70, R23, R74, R144 ;  /* 0x0000004a17467225 */ /* 0x000fc800078e0090 */
[----:B------:R-:W-:-:S04]  /*2020*/  IMAD.WIDE.U32 R72, R23, R74, R16 ;  /* 0x0000004a17487225 */ /* 0x000fc800078e0010 */
[----:B------:R-:W-:Y:S02]  /*2030*/  VIADD R79, R144, 0x50 ;  /* 0x00000050904f7836 */ /* 0x000fe40000000000 */
[----:B------:R-:W-:Y:S02]  /*2040*/  IMAD.SHL.U32 R106, R13, 0x2, RZ ;  /* 0x000000020d6a7824 */ /* 0x000fe400078e00ff */
[----:B------:R-:W-:Y:S02]  /*2050*/  IMAD R91, R31, 0x90, RZ ;  /* 0x000000901f5b7824 */ /* 0x000fe400078e02ff */
[----:B------:R-:W-:Y:S01]  /*2060*/  IMAD R93, R75, 0x90, RZ ;  /* 0x000000904b5d7824 */ /* 0x000fe200078e02ff */
[----:B--2---:R-:W-:-:S04]  /*2070*/  SHF.R.S32.HI R0, RZ, 0x1f, R27 ;  /* 0x0000001fff007819 */ /* 0x004fc8000001141b */
[----:B------:R-:W-:Y:S02]  /*2080*/  SEL R11, R0, RZ, !P0 ;  /* 0x000000ff000b7207 */ /* 0x000fe40004000000 */
[----:B------:R-:W-:-:S03]  /*2090*/  SEL R21, R27, RZ, !P0 ;  /* 0x000000ff1b157207 */ /* 0x000fc60004000000 */
[----:B------:R-:W-:Y:S02]  /*20a0*/  IMAD R0, R11, UR4, RZ ;  /* 0x000000040b007c24 */ /* 0x000fe4000f8e02ff */
[----:B------:R-:W-:-:S04]  /*20b0*/  IMAD.WIDE.U32 R26, R21, UR4, R4 ;  /* 0x00000004151a7c25 */ /* 0x000fc8000f8e0004 */
[----:B------:R-:W-:Y:S01]  /*20c0*/  IMAD R3, R21, UR5, R0 ;  /* 0x0000000515037c24 */ /* 0x000fe2000f8e0200 */
[----:B------:R-:W-:Y:S05]  /*20d0*/  @!P6 WARPSYNC.ALL ;  /* 0x000000000000e948 */ /* 0x000fea0003800000 */
[----:B------:R-:W-:Y:S01]  /*20e0*/  ULDC.64 UR4, c[0x0][0x320] ;  /* 0x0000c80000047ab9 */ /* 0x000fe20000000a00 */
[----:B------:R-:W-:Y:S01]  /*20f0*/  IMAD R0, R32, R30, RZ ;  /* 0x0000001e20007224 */ /* 0x000fe200078e02ff */
[----:B------:R-:W-:Y:S01]  /*2100*/  @!P6 BAR.SYNC.DEFER_BLOCKING 0x9, 0x100 ;  /* 0x024400000000eb1d */ /* 0x000fe20000010000 */
[----:B------:R-:W-:Y:S02]  /*2110*/  IMAD R5, R6, UR4, RZ ;  /* 0x0000000406057c24 */ /* 0x000fe4000f8e02ff */
[----:B------:R-:W-:-:S03]  /*2120*/  IMAD.WIDE.U32 R28, R110, UR4, R144 ;  /* 0x000000046e1c7c25 */ /* 0x000fc6000f8e0090 */
[----:B------:R-:W-:Y:S01]  /*2130*/  ULDC UR4, c[0x0][0x2e4] ;  /* 0x0000b90000047ab9 */ /* 0x000fe20000000800 */
[----:B---3--:R-:W-:Y:S01]  /*2140*/  ISETP.GE.AND P2, PT, R14, R13, PT ;  /* 0x0000000d0e00720c */ /* 0x008fe20003f46270 */
[----:B------:R-:W-:Y:S01]  /*2150*/  ULDC.64 UR6, c[0x0][0x328] ;  /* 0x0000ca0000067ab9 */ /* 0x000fe20000000a00 */
[----:B------:R-:W-:Y:S01]  /*2160*/  ISETP.GE.AND P1, PT, R33, UR4, PT ;  /* 0x0000000421007c0c */ /* 0x000fe2000bf26270 */
[----:B------:R-:W-:Y:S02]  /*2170*/  IMAD R7, R110, UR5, R5 ;  /* 0x000000056e077c24 */ /* 0x000fe4000f8e0205 */
[C---:B------:R-:W-:Y:S01]  /*2180*/  IMAD.WIDE.U32 R4, R23.reuse, R30, R144 ;  /* 0x0000001e17047225 */ /* 0x040fe200078e0090 */
[----:B------:R-:W-:Y:S02]  /*2190*/  SEL R6, RZ, 0xffffffff, P1 ;  /* 0xffffffffff067807 */ /* 0x000fe40000800000 */
[----:B------:R-:W-:Y:S01]  /*21a0*/  ISETP.GE.AND P0, PT, R144, UR4, PT ;  /* 0x0000000490007c0c */ /* 0x000fe2000bf06270 */
[----:B------:R-:W-:Y:S01]  /*21b0*/  IMAD R87, R23, R31, R0 ;  /* 0x0000001f17577224 */ /* 0x000fe200078e0200 */
[----:B------:R-:W-:Y:S01]  /*21c0*/  IADD3 R90, P1, R26, R4, RZ ;  /* 0x000000041a5a7210 */ /* 0x000fe20007f3e0ff */
[----:B------:R-:W-:Y:S01]  /*21d0*/  IMAD.IADD R0, R27, 0x1, R3 ;  /* 0x000000011b007824 */ /* 0x000fe200078e0203 */
[----:B------:R-:W-:Y:S01]  /*21e0*/  SEL R3, RZ, 0x1, P0 ;  /* 0x00000001ff037807 */ /* 0x000fe20000000000 */
[----:B------:R-:W-:-:S03]  /*21f0*/  IMAD.SHL.U32 R6, R6, 0x2, RZ ;  /* 0x0000000206067824 */ /* 0x000fc600078e00ff */
[----:B------:R-:W-:Y:S02]  /*2200*/  IADD3.X R87, R0, R5, R87, P1, !PT ;  /* 0x0000000500577210 */ /* 0x000fe40000ffe457 */
[----:B------:R-:W-:Y:S01]  /*2210*/  LOP3.LUT R5, R6, 0x2, R3, 0xe2, !PT ;  /* 0x0000000206057812 */ /* 0x000fe200078ee203 */
[----:B------:R-:W-:Y:S01]  /*2220*/  VIADD R3, R144, 0x30 ;  /* 0x0000003090037836 */ /* 0x000fe20000000000 */
[----:B------:R-:W-:Y:S01]  /*2230*/  ISETP.GE.AND P0, PT, R14, UR4, PT ;  /* 0x000000040e007c0c */ /* 0x000fe2000bf06270 */
[----:B------:R-:W-:Y:S02]  /*2240*/  IMAD R6, R32, R68, RZ ;  /* 0x0000004420067224 */ /* 0x000fe400078e02ff */
[----:B------:R-:W-:Y:S01]  /*2250*/  VIADD R4, R144, 0x40 ;  /* 0x0000004090047836 */ /* 0x000fe20000000000 */
[----:B------:R-:W-:Y:S01]  /*2260*/  ISETP.GE.AND P1, PT, R3, UR4, PT ;  /* 0x0000000403007c0c */ /* 0x000fe2000bf26270 */
[----:B------:R-:W-:Y:S01]  /*2270*/  IMAD R15, R23, R69, R6 ;  /* 0x00000045170f7224 */ /* 0x000fe200078e0206 */
[----:B------:R-:W-:Y:S01]  /*2280*/  SEL R6, RZ, 0x4, P0 ;  /* 0x00000004ff067807 */ /* 0x000fe20000000000 */
[----:B------:R-:W-:Y:S01]  /*2290*/  IMAD.IADD R29, R29, 0x1, R7 ;  /* 0x000000011d1d7824 */ /* 0x000fe200078e0207 */
[----:B------:R-:W-:-:S02]  /*22a0*/  SEL R7, RZ, 0x8, P1 ;  /* 0x00000008ff077807 */ /* 0x000fc40000800000 */
[----:B------:R-:W-:Y:S02]  /*22b0*/  ISETP.GE.AND P0, PT, R4, UR4, PT ;  /* 0x0000000404007c0c */ /* 0x000fe4000bf06270 */
[----:B------:R-:W-:Y:S02]  /*22c0*/  LOP3.LUT R5, R7, R5, R6, 0xfe, !PT ;  /* 0x0000000507057212 */ /* 0x000fe400078efe06 */
[----:B------:R-:W-:Y:S02]  /*22d0*/  SEL R10, RZ, 0x10, P0 ;  /* 0x00000010ff0a7807 */ /* 0x000fe40000000000 */
[-C--:B------:R-:W-:Y:S02]  /*22e0*/  ISETP.GE.AND P0, PT, R144, R13.reuse, PT ;  /* 0x0000000d9000720c */ /* 0x080fe40003f06270 */
[----:B------:R-:W-:Y:S01]  /*22f0*/  ISETP.GE.AND P1, PT, R33, R13, PT ;  /* 0x0000000d2100720c */ /* 0x000fe20003f26270 */
[----:B------:R-:W-:Y:S01]  /*2300*/  IMAD R6, R32, R74, RZ ;  /* 0x0000004a20067224 */ /* 0x000fe200078e02ff */
[----:B------:R-:W-:-:S02]  /*2310*/  LOP3.LUT R10, R5, R10, RZ, 0xfc, !PT ;  /* 0x0000000a050a7212 */ /* 0x000fc400078efcff */
[C---:B------:R-:W-:Y:S02]  /*2320*/  SEL R5, R13.reuse, RZ, P0 ;  /* 0x000000ff0d057207 */ /* 0x040fe40000000000 */
[----:B------:R-:W-:Y:S01]  /*2330*/  SEL R8, R13, RZ, P2 ;  /* 0x000000ff0d087207 */ /* 0x000fe20001000000 */
[----:B------:R-:W-:Y:S01]  /*2340*/  IMAD.IADD R65, R65, 0x1, R15 ;  /* 0x0000000141417824 */ /* 0x000fe200078e020f */
[----:B------:R-:W-:Y:S01]  /*2350*/  SEL R7, R13, RZ, P1 ;  /* 0x000000ff0d077207 */ /* 0x000fe20000800000 */
[----:B------:R-:W-:Y:S01]  /*2360*/  IMAD.IADD R67, R15, 0x1, R67 ;  /* 0x000000010f437824 */ /* 0x000fe200078e0243 */
[----:B----4-:R-:W-:Y:S01]  /*2370*/  LOP3.LUT P3, RZ, R36, 0x2, RZ, 0xc0, !PT ;  /* 0x0000000224ff7812 */ /* 0x010fe2000786c0ff */
[----:B------:R-:W-:Y:S01]  /*2380*/  IMAD R15, R23, R75, R6 ;  /* 0x0000004b170f7224 */ /* 0x000fe200078e0206 */
[----:B------:R-:W-:Y:S01]  /*2390*/  LOP3.LUT R35, R35, 0xfffffffe, RZ, 0xc0, !PT ;  /* 0xfffffffe23237812 */ /* 0x000fe200078ec0ff */
[----:B------:R-:W-:Y:S02]  /*23a0*/  IMAD.IADD R6, R144, 0x1, R5 ;  /* 0x0000000190067824 */ /* 0x000fe400078e0205 */
[----:B------:R-:W-:-:S02]  /*23b0*/  IMAD R11, R11, UR6, RZ ;  /* 0x000000060b0b7c24 */ /* 0x000fc4000f8e02ff */
[----:B------:R-:W-:Y:S02]  /*23c0*/  IMAD.IADD R14, R14, 0x1, R8 ;  /* 0x000000010e0e7824 */ /* 0x000fe400078e0208 */
[----:B------:R-:W-:Y:S01]  /*23d0*/  IMAD.IADD R12, R33, 0x1, R7 ;  /* 0x00000001210c7824 */ /* 0x000fe200078e0207 */
[----:B------:R-:W-:Y:S01]  /*23e0*/  @P2 LOP3.LUT R35, R35, 0x1, RZ, 0xfc, !PT ;  /* 0x0000000123232812 */ /* 0x000fe200078efcff */
[C---:B------:R-:W-:Y:S01]  /*23f0*/  IMAD R11, R21.reuse, UR7, R11 ;  /* 0x00000007150b7c24 */ /* 0x040fe2000f8e020b */
[----:B------:R-:W-:Y:S01]  /*2400*/  SHF.R.S32.HI R7, RZ, 0x1f, R6 ;  /* 0x0000001fff077819 */ /* 0x000fe20000011406 */
[----:B------:R-:W-:Y:S01]  /*2410*/  IMAD.WIDE.U32 R28, R21, UR6, R28 ;  /* 0x00000006151c7c25 */ /* 0x000fe2000f8e001c */
[----:B------:R-:W-:-:S03]  /*2420*/  SHF.R.S32.HI R21, RZ, 0x1f, R14 ;  /* 0x0000001fff157819 */ /* 0x000fc6000001140e */
[----:B------:R-:W-:Y:S02]  /*2430*/  IMAD.IADD R71, R71, 0x1, R15 ;  /* 0x0000000147477824 */ /* 0x000fe400078e020f */
[----:B------:R-:W-:Y:S01]  /*2440*/  IMAD.IADD R73, R15, 0x1, R73 ;  /* 0x000000010f497824 */ /* 0x000fe200078e0249 */
[----:B------:R-:W-:Y:S02]  /*2450*/  SHF.R.S32.HI R15, RZ, 0x1f, R12 ;  /* 0x0000001fff0f7819 */ /* 0x000fe4000001140c */
[----:B------:R-:W-:Y:S02]  /*2460*/  LOP3.LUT R35, R35, 0xfffffffd, RZ, 0xc0, !PT ;  /* 0xfffffffd23237812 */ /* 0x000fe400078ec0ff */
[CC--:B------:R-:W-:Y:S02]  /*2470*/  LEA.HI R5, R7.reuse, R6.reuse, RZ, 0x3 ;  /* 0x0000000607057211 */ /* 0x0c0fe400078f18ff */
[----:B------:R-:W-:Y:S02]  /*2480*/  LEA.HI R8, R7, R6, RZ, 0x5 ;  /* 0x0000000607087211 */ /* 0x000fe400078f28ff */
[----:B------:R-:W-:-:S02]  /*2490*/  LEA.HI R7, R21, R14, RZ, 0x3 ;  /* 0x0000000e15077211 */ /* 0x000fc400078f18ff */
[----:B------:R-:W-:Y:S02]  /*24a0*/  LEA.HI R6, R15, R12, RZ, 0x3 ;  /* 0x0000000c0f067211 */ /* 0x000fe400078f18ff */
[----:B------:R-:W-:Y:S02]  /*24b0*/  LEA.HI R14, R21, R14, RZ, 0x5 ;  /* 0x0000000e150e7211 */ /* 0x000fe400078f28ff */
[----:B------:R-:W-:Y:S02]  /*24c0*/  LEA.HI R15, R15, R12, RZ, 0x5 ;  /* 0x0000000c0f0f7211 */ /* 0x000fe400078f28ff */
[----:B------:R-:W-:Y:S02]  /*24d0*/  @P3 LOP3.LUT R35, R35, 0x2, RZ, 0xfc, !PT ;  /* 0x0000000223233812 */ /* 0x000fe400078efcff */
[----:B------:R-:W-:Y:S02]  /*24e0*/  SHF.R.S32.HI R21, RZ, 0x5, R14 ;  /* 0x00000005ff157819 */ /* 0x000fe4000001140e */
[----:B------:R-:W-:Y:S01]  /*24f0*/  SHF.R.S32.HI R12, RZ, 0x5, R8 ;  /* 0x00000005ff0c7819 */ /* 0x000fe20000011408 */
[----:B------:R0:W-:Y:S01]  /*2500*/  STL [R1+0x2c], R35 ;  /* 0x00002c2301007387 */ /* 0x0001e20000100800 */
[----:B------:R-:W-:-:S02]  /*2510*/  SHF.R.S32.HI R15, RZ, 0x5, R15 ;  /* 0x00000005ff0f7819 */ /* 0x000fc4000001140f */
[C---:B------:R-:W-:Y:S02]  /*2520*/  LOP3.LUT R14, R20.reuse, 0x18, R6, 0xf8, !PT ;  /* 0x00000018140e7812 */ /* 0x040fe400078ef806 */
[----:B-----5:R-:W-:Y:S02]  /*2530*/  SHF.R.S32.HI R33, RZ, 0x1f, R104 ;  /* 0x0000001fff217819 */ /* 0x020fe40000011468 */
[----:B------:R-:W-:Y:S02]  /*2540*/  LOP3.LUT R8, R20, 0x18, R5, 0xf8, !PT ;  /* 0x0000001814087812 */ /* 0x000fe400078ef805 */
[----:B------:R-:W-:Y:S01]  /*2550*/  IADD3 R76, P2, R23, R76, RZ ;  /* 0x0000004c174c7210 */ /* 0x000fe20007f5e0ff */
[----:B------:R-:W-:Y:S01]  /*2560*/  IMAD R15, R15, 0x1200, R38 ;  /* 0x000012000f0f7824 */ /* 0x000fe200078e0226 */
[-C--:B------:R-:W-:Y:S02]  /*2570*/  LOP3.LUT R14, R14, R37.reuse, RZ, 0x3c, !PT ;  /* 0x000000250e0e7212 */ /* 0x080fe400078e3cff */
[----:B------:R-:W-:Y:S01]  /*2580*/  LOP3.LUT R103, R8, R37, RZ, 0x3c, !PT ;  /* 0x0000002508677212 */ /* 0x000fe200078e3cff */
[----:B------:R-:W-:-:S02]  /*2590*/  IMAD R8, R33, R68, RZ ;  /* 0x0000004421087224 */ /* 0x000fc400078e02ff */
[----:B------:R-:W-:Y:S01]  /*25a0*/  IMAD.X R77, R32, 0x1, R9, P2 ;  /* 0x00000001204d7824 */ /* 0x000fe200010e0609 */
[----:B------:R-:W-:Y:S01]  /*25b0*/  ISETP.GE.AND P2, PT, R79, UR4, PT ;  /* 0x000000044f007c0c */ /* 0x000fe2000bf46270 */
[----:B------:R-:W-:Y:S02]  /*25c0*/  IMAD.IADD R102, R15, 0x1, R14 ;  /* 0x000000010f667824 */ /* 0x000fe400078e020e */
[C---:B------:R-:W-:Y:S02]  /*25d0*/  IMAD R83, R104.reuse, R69, R8 ;  /* 0x0000004568537224 */ /* 0x040fe400078e0208 */
[----:B------:R-:W-:Y:S02]  /*25e0*/  IMAD R15, R69, 0x90, RZ ;  /* 0x00000090450f7824 */ /* 0x000fe400078e02ff */
[----:B------:R-:W-:Y:S01]  /*25f0*/  IMAD.WIDE.U32 R64, R104, R68, R64 ;  /* 0x0000004468407225 */ /* 0x000fe200078e0040 */
[----:B------:R-:W-:-:S03]  /*2600*/  LOP3.LUT R20, R20, 0x18, R7, 0xf8, !PT ;  /* 0x0000001814147812 */ /* 0x000fc600078ef807 */
[----:B------:R-:W-:Y:S01]  /*2610*/  IMAD.WIDE.U32 R66, R104, R68, R66 ;  /* 0x0000004468427225 */ /* 0x000fe200078e0042 */
[----:B------:R-:W-:-:S03]  /*2620*/  SEL R13, RZ, 0x20, P2 ;  /* 0x00000020ff0d7807 */ /* 0x000fc60001000000 */
[----:B------:R-:W-:-:S04]  /*2630*/  IMAD.WIDE.U32 R68, R68, 0x90, RZ ;  /* 0x0000009044447825 */ /* 0x000fc800078e00ff */
[-C--:B------:R-:W-:Y:S01]  /*2640*/  IMAD R33, R33, R74.reuse, RZ ;  /* 0x0000004a21217224 */ /* 0x080fe200078e02ff */
[----:B------:R-:W-:Y:S01]  /*2650*/  LOP3.LUT R20, R20, R37, RZ, 0x3c, !PT ;  /* 0x0000002514147212 */ /* 0x000fe200078e3cff */
[----:B------:R-:W-:Y:S02]  /*2660*/  IMAD R12, R12, 0x1200, R38 ;  /* 0x000012000c0c7824 */ /* 0x000fe400078e0226 */
[----:B------:R-:W-:Y:S01]  /*2670*/  IMAD.IADD R92, R69, 0x1, R15 ;  /* 0x00000001455c7824 */ /* 0x000fe200078e020f */
[----:B------:R-:W-:Y:S01]  /*2680*/  LOP3.LUT R15, R10, R13, RZ, 0xfc, !PT ;  /* 0x0000000d0a0f7212 */ /* 0x000fe200078efcff */
[C---:B------:R-:W-:Y:S01]  /*2690*/  IMAD R33, R104.reuse, R75, R33 ;  /* 0x0000004b68217224 */ /* 0x040fe200078e0221 */
[----:B------:R-:W-:Y:S01]  /*26a0*/  LOP3.LUT R78, R5, 0xfffffff8, RZ, 0xc0, !PT ;  /* 0xfffffff8054e7812 */ /* 0x000fe200078ec0ff */
[-C--:B------:R-:W-:Y:S01]  /*26b0*/  IMAD.WIDE.U32 R70, R104, R74.reuse, R70 ;  /* 0x0000004a68467225 */ /* 0x080fe200078e0046 */
[----:B------:R-:W-:Y:S02]  /*26c0*/  LOP3.LUT R8, R6, 0xfffffff8, RZ, 0xc0, !PT ;  /* 0xfffffff806087812 */ /* 0x000fe400078ec0ff */
[----:B------:R-:W-:Y:S01]  /*26d0*/  LOP3.LUT R9, R7, 0xfffffff8, RZ, 0xc0, !PT ;  /* 0xfffffff807097812 */ /* 0x000fe200078ec0ff */
[----:B------:R-:W-:Y:S01]  /*26e0*/  IMAD.WIDE.U32 R72, R104, R74, R72 ;  /* 0x0000004a68487225 */ /* 0x000fe200078e0048 */
[----:B------:R-:W-:-:S03]  /*26f0*/  LOP3.LUT R13, R15, 0x8, RZ, 0xc0, !PT ;  /* 0x000000080f0d7812 */ /* 0x000fc600078ec0ff */
[----:B------:R-:W-:Y:S02]  /*2700*/  IMAD R21, R21, 0x1200, R38 ;  /* 0x0000120015157824 */ /* 0x000fe400078e0226 */
[----:B------:R-:W-:Y:S01]  /*2710*/  IMAD.WIDE.U32 R30, R30, 0x90, RZ ;  /* 0x000000901e1e7825 */ /* 0x000fe200078e00ff */
[----:B------:R-:W-:-:S03]  /*2720*/  LOP3.LUT R14, R15, 0x10, RZ, 0xc0, !PT ;  /* 0x000000100f0e7812 */ /* 0x000fc600078ec0ff */
[----:B------:R-:W-:Y:S01]  /*2730*/  IMAD.WIDE.U32 R74, R74, 0x90, RZ ;  /* 0x000000904a4a7825 */ /* 0x000fe200078e00ff */
[----:B------:R-:W-:-:S03]  /*2740*/  SHF.R.S32.HI R100, RZ, 0x1f, R78 ;  /* 0x0000001fff647819 */ /* 0x000fc6000001144e */
[----:B------:R-:W-:Y:S01]  /*2750*/  IMAD.IADD R103, R12, 0x1, R103 ;  /* 0x000000010c677824 */ /* 0x000fe200078e0267 */
[----:B------:R-:W-:Y:S01]  /*2760*/  LOP3.LUT R12, R15, 0x4, RZ, 0xc0, !PT ;  /* 0x000000040f0c7812 */ /* 0x000fe200078ec0ff */
[----:B------:R-:W-:Y:S01]  /*2770*/  IMAD.IADD R86, R29, 0x1, R11 ;  /* 0x000000011d567824 */ /* 0x000fe200078e020b */
[----:B------:R-:W-:Y:S01]  /*2780*/  LOP3.LUT R11, R15, 0x2, RZ, 0xc0, !PT ;  /* 0x000000020f0b7812 */ /* 0x000fe200078ec0ff */
[----:B------:R-:W-:Y:S01]  /*2790*/  IMAD.IADD R85, R65, 0x1, R83 ;  /* 0x0000000141557824 */ /* 0x000fe200078e0253 */
[----:B------:R-:W-:Y:S01]  /*27a0*/  SHF.R.S32.HI R99, RZ, 0x1f, R8 ;  /* 0x0000001fff637819 */ /* 0x000fe20000011408 */
[----:B------:R-:W-:Y:S01]  /*27b0*/  IMAD.IADD R101, R21, 0x1, R20 ;  /* 0x0000000115657824 */ /* 0x000fe200078e0214 */
[----:B------:R-:W-:Y:S01]  /*27c0*/  SHF.R.S32.HI R98, RZ, 0x1f, R9 ;  /* 0x0000001fff627819 */ /* 0x000fe20000011409 */
[----:B------:R-:W-:Y:S01]  /*27d0*/  VIADD R110, R34, 0x8 ;  /* 0x00000008226e7836 */ /* 0x000fe20000000000 */
[----:B------:R-:W-:Y:S01]  /*27e0*/  LOP3.LUT R10, R10, 0x1, RZ, 0xc0, !PT ;  /* 0x000000010a0a7812 */ /* 0x000fe200078ec0ff */
[----:B------:R-:W-:Y:S01]  /*27f0*/  IMAD.IADD R91, R31, 0x1, R91 ;  /* 0x000000011f5b7824 */ /* 0x000fe200078e025b */
[----:B------:R-:W-:Y:S01]  /*2800*/  LOP3.LUT R15, R15, 0x20, RZ, 0xc0, !PT ;  /* 0x000000200f0f7812 */ /* 0x000fe200078ec0ff */
[----:B------:R-:W-:-:S02]  /*2810*/  IMAD.IADD R93, R75, 0x1, R93 ;  /* 0x000000014b5d7824 */ /* 0x000fc400078e025d */
[----:B------:R-:W-:Y:S02]  /*2820*/  IMAD.IADD R83, R83, 0x1, R67 ;  /* 0x0000000153537824 */ /* 0x000fe400078e0243 */
[----:B------:R-:W-:Y:S02]  /*2830*/  IMAD.IADD R84, R71, 0x1, R33 ;  /* 0x0000000147547824 */ /* 0x000fe400078e0221 */
[----:B0-----:R-:W-:-:S07]  /*2840*/  IMAD.IADD R82, R33, 0x1, R73 ;  /* 0x0000000121527824 */ /* 0x001fce00078e0249 */
.L_x_8622:
[----:B------:R-:W2:Y:S01]  /*2850*/  LDL R21, [R1+0x2c] ;  /* 0x00002c0001157983 */ /* 0x000ea20000100800 */
[----:B------:R-:W0:Y:S03]  /*2860*/  LDC.64 R94, c[0x0][0x2d8] ;  /* 0x0000b600ff5e7b82 */ /* 0x000e260000000a00 */
[----:B---3--:R-:W3:Y:S01]  /*2870*/  LDL R20, [R1+0x60] ;  /* 0x0000600001147983 */ /* 0x008ee20000100800 */
[----:B------:R-:W-:Y:S01]  /*2880*/  VIADD R39, R24, 0xffffffff ;  /* 0xffffffff18277836 */ /* 0x000fe20000000000 */
[----:B------:R-:W-:Y:S05]  /*2890*/  YIELD ;  /* 0x0000000000007946 */ /* 0x000fea0003800000 */
[----:B-1----:R-:W1:Y:S01]  /*28a0*/  LDC R105, c[0x0][0x3d4] ;  /* 0x0000f500ff697b82 */ /* 0x002e620000000800 */
[----:B------:R-:W-:Y:S01]  /*28b0*/  SHF.R.S32.HI R34, RZ, 0x1f, R39 ;  /* 0x0000001fff227819 */ /* 0x000fe20000011427 */
[----:B------:R-:W-:Y:S01]  /*28c0*/  IMAD.WIDE.U32 R60, R30, R39, RZ ;  /* 0x000000271e3c7225 */ /* 0x000fe200078e00ff */
[----:B------:R-:W-:Y:S01]  /*28d0*/  BSSY B0, `(.L_x_8567) ;  /* 0x0000415000007945 */ /* 0x000fe20003800000 */
[----:B--2---:R-:W-:-:S02]  /*28e0*/  LOP3.LUT P4, RZ, R21, 0x2, RZ, 0xc0, !PT ;  /* 0x0000000215ff7812 */ /* 0x004fc4000788c0ff */
[----:B------:R-:W-:Y:S02]  /*28f0*/  IMAD R21, R91, R39, RZ ;  /* 0x000000275b157224 */ /* 0x000fe400078e02ff */
[----:B---3--:R-:W-:Y:S02]  /*2900*/  IMAD R20, R19, 0x3600, R20 ;  /* 0x0000360013147824 */ /* 0x008fe400078e0214 */
[----:B------:R-:W-:Y:S01]  /*2910*/  IMAD R33, R34, R30, R21 ;  /* 0x0000001e22217224 */ /* 0x000fe200078e0215 */
[----:B------:R-:W-:Y:S01]  /*2920*/  IADD3 R21, P2, R90, R60, RZ ;  /* 0x0000003c5a157210 */ /* 0x000fe20007f5e0ff */
[C---:B------:R-:W-:Y:S02]  /*2930*/  VIADD R32, R20.reuse, 0x10 ;  /* 0x0000001014207836 */ /* 0x040fe40000000000 */
[----:B------:R-:W-:Y:S01]  /*2940*/  IMAD.IADD R96, R61, 0x1, R33 ;  /* 0x000000013d607824 */ /* 0x000fe200078e0221 */
[----:B0-----:R-:W-:Y:S01]  /*2950*/  LEA R36, P3, R21, R94, 0x1 ;  /* 0x0000005e15247211 */ /* 0x001fe200078608ff */
[----:B------:R-:W-:-:S02]  /*2960*/  IMAD R81, R20, 0x2, R25 ;  /* 0x0000000214517824 */ /* 0x000fc400078e0219 */
[----:B------:R-:W-:Y:S01]  /*2970*/  IMAD.X R24, R96, 0x1, R87, P2 ;  /* 0x0000000160187824 */ /* 0x000fe200010e0657 */
[----:B------:R-:W-:Y:S01]  /*2980*/  ISETP.GT.AND P2, PT, R39, R80, PT ;  /* 0x000000502700720c */ /* 0x000fe20003f44270 */
[----:B------:R-:W-:-:S03]  /*2990*/  @P4 VIADD R32, R20, 0xfffffff0 ;  /* 0xfffffff014204836 */ /* 0x000fc60000000000 */
[----:B------:R-:W-:Y:S01]  /*29a0*/  LEA.HI.X R37, R21, R95, R24, 0x1, P3 ;  /* 0x0000005f15257211 */ /* 0x000fe200018f0c18 */
[----:B------:R-:W-:Y:S01]  /*29b0*/  IMAD.MOV.U32 R24, RZ, RZ, R39 ;  /* 0x000000ffff187224 */ /* 0x000fe200078e0027 */
[----:B-1----:R-:W-:Y:S01]  /*29c0*/  ISETP.GE.AND P3, PT, R105, 0x1, PT ;  /* 0x000000016900780c */ /* 0x002fe20003f66270 */
[----:B------:R-:W-:-:S12]  /*29d0*/  IMAD R21, R32, 0x2, R25 ;  /* 0x0000000220157824 */ /* 0x000fd800078e0219 */
[----:B------:R-:W-:Y:S05]  /*29e0*/  @!P3 BRA `(.L_x_8568) ;  /* 0x0000003c0084b947 */ /* 0x000fea0003800000 */
[----:B------:R-:W-:Y:S01]  /*29f0*/  ULDC.U8 UR4, c[0x0][0x3f0] ;  /* 0x0000fc0000047ab9 */ /* 0x000fe20000000000 */
[-C--:B------:R-:W-:Y:S01]  /*2a00*/  IMAD R33, R93, R39.reuse, RZ ;  /* 0x000000275d217224 */ /* 0x080fe200078e02ff */
[----:B------:R-:W-:Y:S01]  /*2a10*/  ISETP.NE.AND P3, PT, RZ, UR4, PT ;  /* 0x00000004ff007c0c */ /* 0x000fe2000bf65270 */
[-C--:B------:R-:W-:Y:S02]  /*2a20*/  IMAD R35, R92, R39.reuse, RZ ;  /* 0x000000275c237224 */ /* 0x080fe400078e02ff */
[----:B------:R-:W-:Y:S02]  /*2a30*/  IMAD R88, R24, -0x90, R2 ;  /* 0xffffff7018587824 */ /* 0x000fe400078e0202 */
[C---:B------:R-:W-:Y:S02]  /*2a40*/  IMAD R33, R34.reuse, R74, R33 ;  /* 0x0000004a22217224 */ /* 0x040fe400078e0221 */
[----:B------:R-:W-:Y:S01]  /*2a50*/  IMAD R35, R34, R68, R35 ;  /* 0x0000004422237224 */ /* 0x000fe200078e0223 */
[----:B------:R-:W-:Y:S01]  /*2a60*/  VIMNMX R88, R88, 0x90, PT ;  /* 0x0000009058587848 */ /* 0x000fe20003fe0100 */
[----:B------:R-:W-:-:S04]  /*2a70*/  IMAD.WIDE.U32 R58, R74, R39, RZ ;  /* 0x000000274a3a7225 */ /* 0x000fc800078e00ff */
        /* <DEDUP_REMOVED lines=19> */
[----:B------:R-:W-:Y:S01]  /*2bb0*/  IADD3 R58, P3, R72, R58, RZ ;  /* 0x0000003a483a7210 */ /* 0x000fe20007f7e0ff */
[----:B------:R-:W-:Y:S01]  /*2bc0*/  ULDC.64 UR4, c[0x0][0x3c8] ;  /* 0x0000f20000047ab9 */ /* 0x000fe20000000a00 */
[----:B------:R-:W-:Y:S02]  /*2bd0*/  CS2R R62, SRZ ;  /* 0x00000000003e7805 */ /* 0x000fe4000001ff00 */
[----:B------:R-:W-:Y:S01]  /*2be0*/  CS2R R94, SRZ ;  /* 0x00000000005e7805 */ /* 0x000fe2000001ff00 */
[----:B------:R-:W-:Y:S01]  /*2bf0*/  IMAD.X R33, R20, 0x1, R82, P3 ;  /* 0x0000000114217824 */ /* 0x000fe200018e0652 */
[----:B------:R-:W-:-:S05]  /*2c00*/  IADD3 R56, P3, R66, R56, RZ ;  /* 0x0000003842387210 */ /* 0x000fca0007f7e0ff */
[----:B------:R-:W-:Y:S01]  /*2c10*/  IMAD.X R89, R89, 0x1, R83, P3 ;  /* 0x0000000159597824 */ /* 0x000fe200018e0653 */
        /* <DEDUP_REMOVED lines=38> */
.L_x_8571:
[----:B------:R-:W-:Y:S05]  /*2e80*/  BSYNC B1 ;  /* 0x0000000000017941 */ /* 0x000fea0003800000 */
.L_x_8570:
[----:B------:R-:W2:Y:S01]  /*2e90*/  LDL R20, [R1+0x4c] ;  /* 0x00004c0001147983 */ /* 0x000ea20000100800 */
[----:B0----5:R-:W-:Y:S02]  /*2ea0*/  IMAD.MOV.U32 R32, RZ, RZ, R39 ;  /* 0x000000ffff207224 */ /* 0x021fe400078e0027 */
        /* <DEDUP_REMOVED lines=45> */
[----:B------:R-:W-:-:S03]  /*3180*/  IMAD.MOV.U32 R20, RZ, RZ, R53 ;  /* 0x000000ffff147224 */ /* 0x000fc600078e0035 */
[----:B------:R-:W-:Y:S02]  /*3190*/  PRMT R114, R114, 0x5410, R32 ;  /* 0x0000541072727816 */ /* 0x000fe40000000020 */
[----:B------:R-:W-:Y:S01]  /*31a0*/  PRMT R128, R20, 0x7610, R128 ;  /* 0x0000761014807816 */ /* 0x000fe20000000080 */
[----:B------:R-:W-:-:S05]  /*31b0*/  IMAD.MOV.U32 R20, RZ, RZ, R60 ;  /* 0x000000ffff147224 */ /* 0x000fca00078e003c */
[----:B------:R-:W-:Y:S01]  /*31c0*/  PRMT R113, R113, 0x5410, R20 ;  /* 0x0000541071717816 */ /* 0x000fe20000000014 */
[----:B------:R-:W-:Y:S06]  /*31d0*/  @!P3 BRA `(.L_x_8572) ;  /* 0x000000000004b947 */ /* 0x000fec0003800000 */
[----:B------:R-:W-:Y:S01]  /*31e0*/  BPT.TRAP 0x1 ;  /* 0x000000040000795c */ /* 0x000fe20000300000 */
.L_x_8572:
[----:B------:R-:W-:Y:S01]  /*31f0*/  IMAD R20, R19, 0x8, R18 ;  /* 0x0000000813147824 */ /* 0x000fe200078e0212 */
[----:B------:R-:W-:Y:S01]  /*3200*/  SHF.L.U32 R89, R147, 0x1f, RZ ;  /* 0x0000001f93597819 */ /* 0x000fe200000006ff */
[----:B------:R-:W-:Y:S03]  /*3210*/  BSSY B1, `(.L_x_8573) ;  /* 0x0000003000017945 */ /* 0x000fe60003800000 */
[----:B------:R-:W0:Y:S02]  /*3220*/  SYNCS.PHASECHK.TRANS64.TRYWAIT P5, [R20+URZ+0x31c90], R89 ;  /* 0x031c9059140075a7 */ /* 0x000e2400080a017f */
[----:B0-----:R-:W-:Y:S05]  /*3230*/  @!P5 BRA `(.L_x_8574) ;  /* 0x0000019400fcd947 */ /* 0x001fea0003800000 */
.L_x_8804:
[----:B------:R-:W-:Y:S05]  /*3240*/  BSYNC B1 ;  /* 0x0000000000017941 */ /* 0x000fea0003800000 */
.L_x_8573:
        /* <DEDUP_REMOVED lines=11> */
[C---:B------:R-:W-:Y:S02]  /*3300*/  PRMT R57, R58.reuse, 0x5410, R57 ;  /* 0x000054103a397816 */ /* 0x040fe40000000039 */
[----:B------:R-:W-:Y:S02]  /*3310*/  PRMT R56, R58, 0x5432, R56 ;  /* 0x000054323a387816 */ /* 0x000fe40000000038 */
[----:B------:R-:W-:Y:S02]  /*3320*/  SHF.R.U32.HI R59, RZ, 0x10, R63 ;  /* 0x00000010ff3b7819 */ /* 0x000fe4000001163f */
[----:B------:R-:W-:-:S02]  /*3330*/  SHF.R.U32.HI R62, RZ, 0x10, R95 ;  /* 0x00000010ff3e7819 */ /* 0x000fc4000001165f */
[----:B------:R-:W-:Y:S02]  /*3340*/  LOP3.LUT R96, R33, 0xffff0000, RZ, 0xc0, !PT ;  /* 0xffff000021607812 */ /* 0x000fe400078ec0ff */
[----:B------:R-:W-:Y:S02]  /*3350*/  LOP3.LUT R63, R57, 0xffff0000, RZ, 0xc0, !PT ;  /* 0xffff0000393f7812 */ /* 0x000fe400078ec0ff */
[C---:B------:R-:W-:Y:S01]  /*3360*/  LOP3.LUT R95, R56.reuse, 0xffff0000, RZ, 0xc0, !PT ;  /* 0xffff0000385f7812 */ /* 0x040fe200078ec0ff */
[----:B------:R-:W-:Y:S01]  /*3370*/  IMAD.U32 R56, R56, 0x10000, RZ ;  /* 0x0001000038387824 */ /* 0x000fe200078e00ff */
[C---:B------:R-:W-:Y:S01]  /*3380*/  PRMT R62, R97.reuse, 0x5432, R62 ;  /* 0x00005432613e7816 */ /* 0x040fe2000000003e */
[C---:B------:R-:W-:Y:S01]  /*3390*/  FMUL.FTZ R33, R96.reuse, R63 ;  /* 0x0000003f60217220 */ /* 0x040fe20000410000 */
[----:B------:R-:W-:Y:S01]  /*33a0*/  PRMT R59, R97, 0x5410, R59 ;  /* 0x00005410613b7816 */ /* 0x000fe2000000003b */
[-C--:B------:R-:W-:Y:S02]  /*33b0*/  FMUL.FTZ R96, R96, R95.reuse ;  /* 0x0000005f60607220 */ /* 0x080fe40000410000 */
[----:B------:R-:W-:-:S02]  /*33c0*/  FFMA.FTZ R58, R94, R95, -R33 ;  /* 0x0000005f5e3a7223 */ /* 0x000fc40000010821 */
[----:B------:R-:W-:Y:S01]  /*33d0*/  FFMA.FTZ R33, R94, R63, R96 ;  /* 0x0000003f5e217223 */ /* 0x000fe20000010060 */
[----:B------:R-:W-:Y:S01]  /*33e0*/  LOP3.LUT R96, R34, 0xffff0000, RZ, 0xc0, !PT ;  /* 0xffff000022607812 */ /* 0x000fe200078ec0ff */
[C---:B------:R-:W-:Y:S01]  /*33f0*/  IMAD.U32 R63, R62.reuse, 0x10000, RZ ;  /* 0x000100003e3f7824 */ /* 0x040fe200078e00ff */
[----:B------:R-:W-:Y:S01]  /*3400*/  LOP3.LUT R62, R62, 0xffff0000, RZ, 0xc0, !PT ;  /* 0xffff00003e3e7812 */ /* 0x000fe200078ec0ff */
[C---:B------:R-:W-:Y:S01]  /*3410*/  IMAD.U32 R95, R59.reuse, 0x10000, RZ ;  /* 0x000100003b5f7824 */ /* 0x040fe200078e00ff */
[----:B------:R-:W-:Y:S01]  /*3420*/  LOP3.LUT R59, R59, 0xffff0000, RZ, 0xc0, !PT ;  /* 0xffff00003b3b7812 */ /* 0x000fe200078ec0ff */
[----:B------:R-:W-:Y:S01]  /*3430*/  FMUL.FTZ R97, R96, R63 ;  /* 0x0000003f60617220 */ /* 0x000fe20000410000 */
[----:B------:R-:W-:Y:S02]  /*3440*/  IMAD.U32 R94, R34, 0x10000, RZ ;  /* 0x00010000225e7824 */ /* 0x000fe400078e00ff */
[-C--:B------:R-:W-:Y:S01]  /*3450*/  FMUL.FTZ R96, R96, R95.reuse ;  /* 0x0000005f60607220 */ /* 0x080fe20000410000 */
[----:B------:R-:W-:Y:S01]  /*3460*/  F2FP.BF16.F32.PACK_AB R33, R33, R58 ;  /* 0x0000003a2121723e */ /* 0x000fe200000010ff */
[----:B------:R-:W-:-:S02]  /*3470*/  FFMA.FTZ R34, R94, R95, -R97 ;  /* 0x0000005f5e227223 */ /* 0x000fc40000010861 */
[----:B------:R-:W-:Y:S01]  /*3480*/  FFMA.FTZ R63, R94, R63, R96 ;  /* 0x0000003f5e3f7223 */ /* 0x000fe20000010060 */
[C---:B------:R-:W-:Y:S01]  /*3490*/  LOP3.LUT R94, R35.reuse, 0xffff0000, RZ, 0xc0, !PT ;  /* 0xffff0000235e7812 */ /* 0x040fe200078ec0ff */
[----:B------:R-:W-:-:S03]  /*34a0*/  IMAD.U32 R35, R35, 0x10000, RZ ;  /* 0x0001000023237824 */ /* 0x000fc600078e00ff */
[----:B------:R-:W-:Y:S01]  /*34b0*/  F2FP.BF16.F32.PACK_AB R34, R63, R34 ;  /* 0x000000223f22723e */ /* 0x000fe200000010ff */
[CC--:B------:R-:W-:Y:S01]  /*34c0*/  FMUL.FTZ R96, R94.reuse, R62.reuse ;  /* 0x0000003e5e607220 */ /* 0x0c0fe20000410000 */
[-C--:B------:R-:W-:Y:S01]  /*34d0*/  FMUL.FTZ R95, R94, R59.reuse ;  /* 0x0000003b5e5f7220 */ /* 0x080fe20000410000 */
[----:B------:R-:W-:Y:S02]  /*34e0*/  IMAD.U32 R94, R57, 0x10000, RZ ;  /* 0x00010000395e7824 */ /* 0x000fe400078e00ff */
[C---:B------:R-:W-:Y:S01]  /*34f0*/  FFMA.FTZ R59, R35.reuse, R59, -R96 ;  /* 0x0000003b233b7223 */ /* 0x040fe20000010860 */
[----:B------:R-:W-:Y:S01]  /*3500*/  FFMA.FTZ R62, R35, R62, R95 ;  /* 0x0000003e233e7223 */ /* 0x000fe2000001005f */
[C---:B------:R-:W-:Y:S01]  /*3510*/  LOP3.LUT R35, R32.reuse, 0xffff0000, RZ, 0xc0, !PT ;  /* 0xffff000020237812 */ /* 0x040fe200078ec0ff */
[----:B------:R-:W-:-:S03]  /*3520*/  IMAD.U32 R57, R32, 0x10000, RZ ;  /* 0x0001000020397824 */ /* 0x000fc600078e00ff */
[----:B------:R-:W-:Y:S01]  /*3530*/  F2FP.BF16.F32.PACK_AB R59, R62, R59 ;  /* 0x0000003b3e3b723e */ /* 0x000fe200000010ff */
[C---:B------:R-:W-:Y:S01]  /*3540*/  FMUL.FTZ R32, R35.reuse, R94 ;  /* 0x0000005e23207220 */ /* 0x040fe20000410000 */
[----:B------:R-:W-:-:S03]  /*3550*/  FMUL.FTZ R35, R35, R56 ;  /* 0x0000003823237220 */ /* 0x000fc60000410000 */
[C---:B------:R-:W-:Y:S01]  /*3560*/  FFMA.FTZ R32, R57.reuse, R56, -R32 ;  /* 0x0000003839207223 */ /* 0x040fe20000010820 */
[----:B------:R-:W-:-:S05]  /*3570*/  FFMA.FTZ R35, R57, R94, R35 ;  /* 0x0000005e39237223 */ /* 0x000fca0000010023 */
[----:B------:R-:W-:Y:S01]  /*3580*/  F2FP.BF16.F32.PACK_AB R32, R35, R32 ;  /* 0x000000202320723e */ /* 0x000fe200000010ff */
[----:B------:R-:W-:-:S07]  /*3590*/  IMAD.MOV.U32 R35, RZ, RZ, R59 ;  /* 0x000000ffff237224 */ /* 0x000fce00078e003b */
.L_x_8579:
[----:B------:R-:W-:Y:S05]  /*35a0*/  BSYNC B2 ;  /* 0x0000000000027941 */ /* 0x000fea0003800000 */
.L_x_8578:
[----:B--2---:R1:W-:Y:S02]  /*35b0*/  STG.E.128 desc[UR60][R36.64], R32 ;  /* 0x0000002024007986 */ /* 0x0043e4000c101d3c */
.L_x_8577:
[----:B------:R-:W-:Y:S05]  /*35c0*/  BSYNC B1 ;  /* 0x0000000000017941 */ /* 0x000fea0003800000 */
.L_x_8576:
        /* <DEDUP_REMOVED lines=8> */
[----:B------:R-:W-:Y:S02]  /*3650*/  SHF.R.U64 R56, R60, 0x10, R61 ;  /* 0x000000103c387819 */ /* 0x000fe4000000123d */
[--C-:B------:R-:W-:Y:S02]  /*3660*/  SHF.R.U64 R54, R54, 0x10, R55.reuse ;  /* 0x0000001036367819 */ /* 0x100fe40000001237 */
[----:B------:R-:W-:Y:S02]  /*3670*/  PRMT R56, R113, 0x5432, R56 ;  /* 0x0000543271387816 */ /* 0x000fe40000000038 */
[----:B------:R-:W-:Y:S02]  /*3680*/  PRMT R54, R111, 0x5432, R54 ;  /* 0x000054326f367816 */ /* 0x000fe40000000036 */
[C---:B--2---:R-:W-:Y:S02]  /*3690*/  LOP3.LUT R59, R33.reuse, 0xffff0000, RZ, 0xc0, !PT ;  /* 0xffff0000213b7812 */ /* 0x044fe400078ec0ff */
[C---:B------:R-:W-:Y:S01]  /*36a0*/  LOP3.LUT R62, R56.reuse, 0xffff0000, RZ, 0xc0, !PT ;  /* 0xffff0000383e7812 */ /* 0x040fe200078ec0ff */
[----:B------:R-:W-:Y:S01]  /*36b0*/  IMAD.U32 R56, R56, 0x10000, RZ ;  /* 0x0001000038387824 */ /* 0x000fe200078e00ff */
[C---:B------:R-:W-:Y:S01]  /*36c0*/  LOP3.LUT R58, R54.reuse, 0xffff0000, RZ, 0xc0, !PT ;  /* 0xffff0000363a7812 */ /* 0x040fe200078ec0ff */
[----:B------:R-:W-:Y:S01]  /*36d0*/  IMAD.U32 R54, R54, 0x10000, RZ ;  /* 0x0001000036367824 */ /* 0x000fe200078e00ff */
[----:B------:R-:W-:Y:S01]  /*36e0*/  SHF.R.U32.HI R57, RZ, 0x10, R55 ;  /* 0x00000010ff397819 */ /* 0x000fe20000011637 */
[----:B------:R-:W-:-:S02]  /*36f0*/  IMAD.U32 R55, R33, 0x10000, RZ ;  /* 0x0001000021377824 */ /* 0x000fc400078e00ff */
[C---:B------:R-:W-:Y:S01]  /*3700*/  FMUL.FTZ R94, R59.reuse, R62 ;  /* 0x0000003e3b5e7220 */ /* 0x040fe20000410000 */
[-C--:B------:R-:W-:Y:S01]  /*3710*/  FMUL.FTZ R33, R59, R58.reuse ;  /* 0x0000003a3b217220 */ /* 0x080fe20000410000 */
[----:B------:R-:W-:Y:S02]  /*3720*/  SHF.R.U32.HI R60, RZ, 0x10, R61 ;  /* 0x00000010ff3c7819 */ /* 0x000fe4000001163d */
[C---:B------:R-:W-:Y:S01]  /*3730*/  FFMA.FTZ R58, R55.reuse, R58, -R94 ;  /* 0x0000003a373a7223 */ /* 0x040fe2000001085e */
[----:B------:R-:W-:Y:S01]  /*3740*/  FFMA.FTZ R55, R55, R62, R33 ;  /* 0x0000003e37377223 */ /* 0x000fe20000010021 */
[----:B------:R-:W-:Y:S01]  /*3750*/  PRMT R33, R126, 0x5410, R57 ;  /* 0x000054107e217816 */ /* 0x000fe20000000039 */
[----:B------:R-:W-:Y:S01]  /*3760*/  IMAD.U32 R62, R35, 0x10000, RZ ;  /* 0x00010000233e7824 */ /* 0x000fe200078e00ff */
[----:B------:R-:W-:Y:S02]  /*3770*/  PRMT R57, R114, 0x5432, R60 ;  /* 0x0000543272397816 */ /* 0x000fe4000000003c */
[C---:B------:R-:W-:Y:S01]  /*3780*/  LOP3.LUT R60, R34.reuse, 0xffff0000, RZ, 0xc0, !PT ;  /* 0xffff0000223c7812 */ /* 0x040fe200078ec0ff */
        /* <DEDUP_REMOVED lines=21> */
[----:B------:R-:W-:Y:S02]  /*38e0*/  F2FP.BF16.F32.PACK_AB R33, R55, R58 ;  /* 0x0000003a3721723e */ /* 0x000fe400000010ff */
[----:B------:R-:W-:Y:S02]  /*38f0*/  F2FP.BF16.F32.PACK_AB R34, R60, R63 ;  /* 0x0000003f3c22723e */ /* 0x000fe400000010ff */
[----:B------:R-:W-:-:S07]  /*3900*/  F2FP.BF16.F32.PACK_AB R32, R57, R32 ;  /* 0x000000203920723e */ /* 0x000fce00000010ff */
.L_x_8583:
[----:B------:R-:W-:Y:S05]  /*3910*/  BSYNC B2 ;  /* 0x0000000000027941 */ /* 0x000fea0003800000 */
.L_x_8582:
[----:B--2---:R2:W-:Y:S02]  /*3920*/  STG.E.128 desc[UR60][R36.64+0x20], R32 ;  /* 0x0000202024007986 */ /* 0x0045e4000c101d3c */
.L_x_8581:
[----:B------:R-:W-:Y:S05]  /*3930*/  BSYNC B1 ;  /* 0x0000000000017941 */ /* 0x000fea0003800000 */
.L_x_8580:
        /* <DEDUP_REMOVED lines=12> */
[----:B------:R-:W-:Y:S01]  /*3a00*/  SHF.R.U32.HI R54, RZ, 0x10, R51 ;  /* 0x00000010ff367819 */ /* 0x000fe20000011633 */
[----:B------:R-:W-:Y:S01]  /*3a10*/  IMAD.U32 R56, R32, 0x10000, RZ ;  /* 0x0001000020387824 */ /* 0x000fe200078e00ff */
[----:B------:R-:W-:Y:S02]  /*3a20*/  PRMT R127, R127, 0x5410, R50 ;  /* 0x000054107f7f7816 */ /* 0x000fe40000000032 */
[----:B------:R-:W-:Y:S02]  /*3a30*/  PRMT R124, R124, 0x5410, R55 ;  /* 0x000054107c7c7816 */ /* 0x000fe40000000037 */
[----:B------:R-:W-:-:S02]  /*3a40*/  SHF.R.U32.HI R53, RZ, 0x10, R53 ;  /* 0x00000010ff357819 */ /* 0x000fc40000011635 */
[----:B------:R-:W-:Y:S01]  /*3a50*/  LOP3.LUT R51, R35, 0xffff0000, RZ, 0xc0, !PT ;  /* 0xffff000023337812 */ /* 0x000fe200078ec0ff */
[C---:B------:R-:W-:Y:S01]  /*3a60*/  IMAD.U32 R35, R33.reuse, 0x10000, RZ ;  /* 0x0001000021237824 */ /* 0x040fe200078e00ff */
[----:B------:R-:W-:Y:S02]  /*3a70*/  LOP3.LUT R33, R33, 0xffff0000, RZ, 0xc0, !PT ;  /* 0xffff000021217812 */ /* 0x000fe400078ec0ff */
[C---:B------:R-:W-:Y:S01]  /*3a80*/  LOP3.LUT R50, R127.reuse, 0xffff0000, RZ, 0xc0, !PT ;  /* 0xffff00007f327812 */ /* 0x040fe200078ec0ff */
[----:B------:R-:W-:Y:S01]  /*3a90*/  IMAD.U32 R127, R127, 0x10000, RZ ;  /* 0x000100007f7f7824 */ /* 0x000fe200078e00ff */
[----:B------:R-:W-:Y:S02]  /*3aa0*/  LOP3.LUT R60, R124, 0xffff0000, RZ, 0xc0, !PT ;  /* 0xffff00007c3c7812 */ /* 0x000fe400078ec0ff */
[----:B------:R-:W-:Y:S01]  /*3ab0*/  PRMT R128, R128, 0x5410, R53 ;  /* 0x0000541080807816 */ /* 0x000fe20000000035 */
[----:B------:R-:W-:Y:S01]  /*3ac0*/  FMUL.FTZ R58, R33, R50 ;  /* 0x00000032213a7220 */ /* 0x000fe20000410000 */
[----:B------:R-:W-:Y:S01]  /*3ad0*/  PRMT R125, R125, 0x5410, R54 ;  /* 0x000054107d7d7816 */ /* 0x000fe20000000036 */
[----:B------:R-:W-:Y:S01]  /*3ae0*/  FMUL.FTZ R33, R33, R60 ;  /* 0x0000003c21217220 */ /* 0x000fe20000410000 */
[----:B------:R-:W-:Y:S01]  /*3af0*/  LOP3.LUT R34, R34, 0xffff0000, RZ, 0xc0, !PT ;  /* 0xffff000022227812 */ /* 0x000fe200078ec0ff */
[----:B------:R-:W-:-:S02]  /*3b00*/  IMAD.U32 R53, R128, 0x10000, RZ ;  /* 0x0001000080357824 */ /* 0x000fc400078e00ff */
[----:B------:R-:W-:Y:S01]  /*3b10*/  FFMA.FTZ R58, R35, R60, -R58 ;  /* 0x0000003c233a7223 */ /* 0x000fe2000001083a */
[----:B------:R-:W-:Y:S02]  /*3b20*/  IMAD.U32 R55, R125, 0x10000, RZ ;  /* 0x000100007d377824 */ /* 0x000fe400078e00ff */
[----:B------:R-:W-:Y:S01]  /*3b30*/  FFMA.FTZ R33, R35, R50, R33 ;  /* 0x0000003223217223 */ /* 0x000fe20000010021 */
[----:B------:R-:W-:Y:S01]  /*3b40*/  FMUL.FTZ R59, R34, R53 ;  /* 0x00000035223b7220 */ /* 0x000fe20000410000 */
[----:B------:R-:W-:Y:S01]  /*3b50*/  LOP3.LUT R128, R128, 0xffff0000, RZ, 0xc0, !PT ;  /* 0xffff000080807812 */ /* 0x000fe200078ec0ff */
[-C--:B------:R-:W-:Y:S01]  /*3b60*/  FMUL.FTZ R35, R34, R55.reuse ;  /* 0x0000003722237220 */ /* 0x080fe20000410000 */
[----:B------:R-:W-:Y:S01]  /*3b70*/  LOP3.LUT R34, R125, 0xffff0000, RZ, 0xc0, !PT ;  /* 0xffff00007d227812 */ /* 0x000fe200078ec0ff */
[----:B------:R-:W-:Y:S01]  /*3b80*/  FFMA.FTZ R59, R52, R55, -R59 ;  /* 0x00000037343b7223 */ /* 0x000fe2000001083b */
[----:B------:R-:W-:Y:S01]  /*3b90*/  LOP3.LUT R32, R32, 0xffff0000, RZ, 0xc0, !PT ;  /* 0xffff000020207812 */ /* 0x000fe200078ec0ff */
[----:B------:R-:W-:Y:S01]  /*3ba0*/  FMUL.FTZ R50, R51, R128 ;  /* 0x0000008033327220 */ /* 0x000fe20000410000 */
[----:B------:R-:W-:-:S02]  /*3bb0*/  IMAD.U32 R55, R124, 0x10000, RZ ;  /* 0x000100007c377824 */ /* 0x000fc400078e00ff */
        /* <DEDUP_REMOVED lines=13> */
.L_x_8587:
[----:B------:R-:W-:Y:S05]  /*3c90*/  BSYNC B2 ;  /* 0x0000000000027941 */ /* 0x000fea0003800000 */
.L_x_8586:
[----:B--2---:R3:W-:Y:S02]  /*3ca0*/  STG.E.128 desc[UR60][R36.64+0x40], R32 ;  /* 0x0000402024007986 */ /* 0x0047e4000c101d3c */
.L_x_8585:
[----:B------:R-:W-:Y:S05]  /*3cb0*/  BSYNC B1 ;  /* 0x0000000000017941 */ /* 0x000fea0003800000 */
.L_x_8584:
        /* <DEDUP_REMOVED lines=13> */
[----:B------:R-:W-:Y:S02]  /*3d90*/  PRMT R123, R123, 0x5410, R50 ;  /* 0x000054107b7b7816 */ /* 0x000fe40000000032 */
[----:B------:R-:W-:-:S02]  /*3da0*/  SHF.R.U32.HI R51, RZ, 0x10, R47 ;  /* 0x00000010ff337819 */ /* 0x000fc4000001162f */
[----:B------:R-:W-:Y:S02]  /*3db0*/  PRMT R122, R122, 0x5410, R49 ;  /* 0x000054107a7a7816 */ /* 0x000fe40000000031 */
[----:B------:R-:W-:Y:S02]  /*3dc0*/  LOP3.LUT R49, R33, 0xffff0000, RZ, 0xc0, !PT ;  /* 0xffff000021317812 */ /* 0x000fe400078ec0ff */
[----:B------:R-:W-:Y:S01]  /*3dd0*/  LOP3.LUT R54, R121, 0xffff0000, RZ, 0xc0, !PT ;  /* 0xffff000079367812 */ /* 0x000fe200078ec0ff */
[----:B------:R-:W-:Y:S01]  /*3de0*/  IMAD.U32 R48, R122, 0x10000, RZ ;  /* 0x000100007a307824 */ /* 0x000fe200078e00ff */
[----:B------:R-:W-:Y:S02]  /*3df0*/  LOP3.LUT R50, R123, 0xffff0000, RZ, 0xc0, !PT ;  /* 0xffff00007b327812 */ /* 0x000fe400078ec0ff */
[----:B------:R-:W-:Y:S01]  /*3e00*/  PRMT R120, R120, 0x5410, R51 ;  /* 0x0000541078787816 */ /* 0x000fe20000000033 */
[----:B------:R-:W-:Y:S01]  /*3e10*/  IMAD.U32 R51, R33, 0x10000, RZ ;  /* 0x0001000021337824 */ /* 0x000fe200078e00ff */
[----:B------:R-:W-:Y:S01]  /*3e20*/  LOP3.LUT R47, R34, 0xffff0000, RZ, 0xc0, !PT ;  /* 0xffff0000222f7812 */ /* 0x000fe200078ec0ff */
[C---:B------:R-:W-:Y:S01]  /*3e30*/  FMUL.FTZ R56, R49.reuse, R54 ;  /* 0x0000003631387220 */ /* 0x040fe20000410000 */
[----:B------:R-:W-:Y:S01]  /*3e40*/  FMUL.FTZ R53, R49, R50 ;  /* 0x0000003231357220 */ /* 0x000fe20000410000 */
[----:B------:R-:W-:Y:S01]  /*3e50*/  IMAD.U32 R52, R120, 0x10000, RZ ;  /* 0x0001000078347824 */ /* 0x000fe200078e00ff */
[C---:B------:R-:W-:Y:S01]  /*3e60*/  LOP3.LUT R49, R32.reuse, 0xffff0000, RZ, 0xc0, !PT ;  /* 0xffff000020317812 */ /* 0x040fe200078ec0ff */
[----:B------:R-:W-:-:S02]  /*3e70*/  IMAD.U32 R33, R32, 0x10000, RZ ;  /* 0x0001000020217824 */ /* 0x000fc400078e00ff */
[----:B------:R-:W-:Y:S01]  /*3e80*/  FMUL.FTZ R55, R47, R48 ;  /* 0x000000302f377220 */ /* 0x000fe20000410000 */
[C---:B------:R-:W-:Y:S01]  /*3e90*/  FFMA.FTZ R32, R51.reuse, R50, -R56 ;  /* 0x0000003233207223 */ /* 0x040fe20000010838 */
[----:B------:R-:W-:Y:S01]  /*3ea0*/  FFMA.FTZ R51, R51, R54, R53 ;  /* 0x0000003633337223 */ /* 0x000fe20000010035 */
[----:B------:R-:W-:Y:S01]  /*3eb0*/  LOP3.LUT R34, R35, 0xffff0000, RZ, 0xc0, !PT ;  /* 0xffff000023227812 */ /* 0x000fe200078ec0ff */
[-C--:B------:R-:W-:Y:S01]  /*3ec0*/  FMUL.FTZ R53, R47, R52.reuse ;  /* 0x000000342f357220 */ /* 0x080fe20000410000 */
[----:B------:R-:W-:Y:S01]  /*3ed0*/  LOP3.LUT R122, R122, 0xffff0000, RZ, 0xc0, !PT ;  /* 0xffff00007a7a7812 */ /* 0x000fe200078ec0ff */
[----:B------:R-:W-:Y:S01]  /*3ee0*/  FFMA.FTZ R47, R46, R52, -R55 ;  /* 0x000000342e2f7223 */ /* 0x000fe20000010837 */
[----:B------:R-:W-:Y:S01]  /*3ef0*/  LOP3.LUT R120, R120, 0xffff0000, RZ, 0xc0, !PT ;  /* 0xffff000078787812 */ /* 0x000fe200078ec0ff */
[----:B------:R-:W-:Y:S02]  /*3f00*/  IMAD.U32 R52, R121, 0x10000, RZ ;  /* 0x0001000079347824 */ /* 0x000fe400078e00ff */
[----:B------:R-:W-:Y:S01]  /*3f10*/  FFMA.FTZ R46, R46, R48, R53 ;  /* 0x000000302e2e7223 */ /* 0x000fe20000010035 */
[----:B------:R-:W-:-:S02]  /*3f20*/  IMAD.U32 R50, R123, 0x10000, RZ ;  /* 0x000100007b327824 */ /* 0x000fc400078e00ff */
[C---:B------:R-:W-:Y:S01]  /*3f30*/  FMUL.FTZ R48, R34.reuse, R122 ;  /* 0x0000007a22307220 */ /* 0x040fe20000410000 */
[----:B------:R-:W-:Y:S01]  /*3f40*/  FMUL.FTZ R53, R34, R120 ;  /* 0x0000007822357220 */ /* 0x000fe20000410000 */
[C---:B------:R-:W-:Y:S01]  /*3f50*/  FMUL.FTZ R34, R49.reuse, R52 ;  /* 0x0000003431227220 */ /* 0x040fe20000410000 */
[-C--:B------:R-:W-:Y:S01]  /*3f60*/  FMUL.FTZ R49, R49, R50.reuse ;  /* 0x0000003231317220 */ /* 0x080fe20000410000 */
[----:B------:R-:W-:Y:S01]  /*3f70*/  IMAD.U32 R35, R35, 0x10000, RZ ;  /* 0x0001000023237824 */ /* 0x000fe200078e00ff */
[----:B------:R-:W-:Y:S01]  /*3f80*/  F2FP.BF16.F32.PACK_AB R46, R46, R47 ;  /* 0x0000002f2e2e723e */ /* 0x000fe200000010ff */
[C---:B------:R-:W-:Y:S01]  /*3f90*/  FFMA.FTZ R34, R33.reuse, R50, -R34 ;  /* 0x0000003221227223 */ /* 0x040fe20000010822 */
[----:B------:R-:W-:Y:S01]  /*3fa0*/  FFMA.FTZ R49, R33, R52, R49 ;  /* 0x0000003421317223 */ /* 0x000fe20000010031 */
[C---:B------:R-:W-:Y:S01]  /*3fb0*/  FFMA.FTZ R48, R35.reuse, R120, -R48 ;  /* 0x0000007823307223 */ /* 0x040fe20000010830 */
[----:B------:R-:W-:Y:S01]  /*3fc0*/  FFMA.FTZ R53, R35, R122, R53 ;  /* 0x0000007a23357223 */ /* 0x000fe20000010035 */
[----:B------:R-:W-:-:S02]  /*3fd0*/  F2FP.BF16.F32.PACK_AB R33, R51, R32 ;  /* 0x000000203321723e */ /* 0x000fc400000010ff */
[----:B------:R-:W-:Y:S01]  /*3fe0*/  F2FP.BF16.F32.PACK_AB R32, R49, R34 ;  /* 0x000000223120723e */ /* 0x000fe200000010ff */
[----:B------:R-:W-:Y:S01]  /*3ff0*/  IMAD.MOV.U32 R34, RZ, RZ, R46 ;  /* 0x000000ffff227224 */ /* 0x000fe200078e002e */
[----:B------:R-:W-:-:S07]  /*4000*/  F2FP.BF16.F32.PACK_AB R35, R53, R48 ;  /* 0x000000303523723e */ /* 0x000fce00000010ff */
.L_x_8591:
[----:B------:R-:W-:Y:S05]  /*4010*/  BSYNC B2 ;  /* 0x0000000000027941 */ /* 0x000fea0003800000 */
.L_x_8590:
[----:B--2---:R4:W-:Y:S02]  /*4020*/  STG.E.128 desc[UR60][R36.64+0x60], R32 ;  /* 0x0000602024007986 */ /* 0x0049e4000c101d3c */
.L_x_8589:
[----:B------:R-:W-:Y:S05]  /*4030*/  BSYNC B1 ;  /* 0x0000000000017941 */ /* 0x000fea0003800000 */
.L_x_8588:
        /* <DEDUP_REMOVED lines=11> */
[--C-:B------:R-:W-:Y:S02]  /*40f0*/  SHF.R.U64 R43, R44, 0x10, R45.reuse ;  /* 0x000000102c2b7819 */ /* 0x100fe4000000122d */
[----:B------:R-:W-:Y:S02]  /*4100*/  SHF.R.U32.HI R44, RZ, 0x10, R45 ;  /* 0x00000010ff2c7819 */ /* 0x000fe4000001162d */
[----:B------:R-:W-:Y:S01]  /*4110*/  PRMT R118, R118, 0x5410, R43 ;  /* 0x0000541076767816 */ /* 0x000fe2000000002b */
[----:B------:R-:W-:Y:S01]  /*4120*/  IMAD.U32 R43, R33, 0x10000, RZ ;  /* 0x00010000212b7824 */ /* 0x000fe200078e00ff */
        /* <DEDUP_REMOVED lines=18> */
[----:B------:R-:W-:-:S02]  /*4250*/  IMAD.U32 R118, R118, 0x10000, RZ ;  /* 0x0001000076767824 */ /* 0x000fc400078e00ff */
[C---:B------:R-:W-:Y:S01]  /*4260*/  FFMA.FTZ R50, R43.reuse, R46, -R50 ;  /* 0x0000002e2b327223 */ /* 0x040fe20000010832 */
[----:B------:R-:W-:Y:S02]  /*4270*/  IMAD.U32 R116, R116, 0x10000, RZ ;  /* 0x0001000074747824 */ /* 0x000fe400078e00ff */
[----:B------:R-:W-:Y:S01]  /*4280*/  FFMA.FTZ R51, R43, R48, R51 ;  /* 0x000000302b337223 */ /* 0x000fe20000010033 */
[----:B------:R-:W-:Y:S01]  /*4290*/  FFMA.FTZ R53, R42, R47, -R53 ;  /* 0x0000002f2a357223 */ /* 0x000fe20000010835 */
[C---:B------:R-:W-:Y:S01]  /*42a0*/  FMUL.FTZ R44, R34.reuse, R119 ;  /* 0x00000077222c7220 */ /* 0x040fe20000410000 */
[----:B------:R-:W-:Y:S01]  /*42b0*/  FMUL.FTZ R46, R34, R117 ;  /* 0x00000075222e7220 */ /* 0x000fe20000410000 */
[----:B------:R-:W-:Y:S02]  /*42c0*/  IMAD.U32 R35, R35, 0x10000, RZ ;  /* 0x0001000023237824 */ /* 0x000fe400078e00ff */
        /* <DEDUP_REMOVED lines=12> */
.L_x_8595:
[----:B------:R-:W-:Y:S05]  /*4390*/  BSYNC B2 ;  /* 0x0000000000027941 */ /* 0x000fea0003800000 */
.L_x_8594:
[----:B--2---:R1:W-:Y:S02]  /*43a0*/  STG.E.128 desc[UR60][R36.64+0x80], R32 ;  /* 0x0000802024007986 */ /* 0x0043e4000c101d3c */
.L_x_8593:
[----:B------:R-:W-:Y:S05]  /*43b0*/  BSYNC B1 ;  /* 0x0000000000017941 */ /* 0x000fea0003800000 */
.L_x_8592:
        /* <DEDUP_REMOVED lines=14> */
[----:B------:R-:W-:Y:S02]  /*44a0*/  PRMT R115, R115, 0x5410, R38 ;  /* 0x0000541073737816 */ /* 0x000fe40000000026 */
[----:B------:R-:W-:Y:S02]  /*44b0*/  PRMT R111, R111, 0x5410, R42 ;  /* 0x000054106f6f7816 */ /* 0x000fe4000000002a */
[----:B------:R-:W-:Y:S01]  /*44c0*/  LOP3.LUT R38, R33, 0xffff0000, RZ, 0xc0, !PT ;  /* 0xffff000021267812 */ /* 0x000fe200078ec0ff */
[----:B------:R-:W-:Y:S01]  /*44d0*/  IMAD.U32 R45, R115, 0x10000, RZ ;  /* 0x00010000732d7824 */ /* 0x000fe200078e00ff */
[C---:B------:R-:W-:Y:S01]  /*44e0*/  LOP3.LUT R44, R114.reuse, 0xffff0000, RZ, 0xc0, !PT ;  /* 0xffff0000722c7812 */ /* 0x040fe200078ec0ff */
[----:B------:R-:W-:Y:S01]  /*44f0*/  IMAD.U32 R43, R111, 0x10000, RZ ;  /* 0x000100006f2b7824 */ /* 0x000fe200078e00ff */
[----:B------:R-:W-:Y:S01]  /*4500*/  LOP3.LUT R42, R113, 0xffff0000, RZ, 0xc0, !PT ;  /* 0xffff0000712a7812 */ /* 0x000fe200078ec0ff */
[----:B------:R-:W-:Y:S01]  /*4510*/  IMAD.U32 R114, R114, 0x10000, RZ ;  /* 0x0001000072727824 */ /* 0x000fe200078e00ff */
[----:B------:R-:W-:Y:S01]  /*4520*/  LOP3.LUT R40, R34, 0xffff0000, RZ, 0xc0, !PT ;  /* 0xffff000022287812 */ /* 0x000fe200078ec0ff */
[C---:B------:R-:W-:Y:S01]  /*4530*/  FMUL.FTZ R46, R38.reuse, R44 ;  /* 0x0000002c262e7220 */ /* 0x040fe20000410000 */
[C---:B------:R-:W-:Y:S01]  /*4540*/  LOP3.LUT R41, R35.reuse, 0xffff0000, RZ, 0xc0, !PT ;  /* 0xffff000023297812 */ /* 0x040fe200078ec0ff */
[----:B------:R-:W-:Y:S01]  /*4550*/  FMUL.FTZ R47, R38, R42 ;  /* 0x0000002a262f7220 */ /* 0x000fe20000410000 */
[----:B------:R-:W-:-:S02]  /*4560*/  IMAD.U32 R34, R35, 0x10000, RZ ;  /* 0x0001000023227824 */ /* 0x000fc400078e00ff */
[C---:B------:R-:W-:Y:S01]  /*4570*/  FMUL.FTZ R38, R40.reuse, R45 ;  /* 0x0000002d28267220 */ /* 0x040fe20000410000 */
[----:B------:R-:W-:Y:S02]  /*4580*/  IMAD.U32 R35, R33, 0x10000, RZ ;  /* 0x0001000021237824 */ /* 0x000fe400078e00ff */
[-C--:B------:R-:W-:Y:S01]  /*4590*/  FMUL.FTZ R40, R40, R43.reuse ;  /* 0x0000002b28287220 */ /* 0x080fe20000410000 */
[----:B------:R-:W-:Y:S01]  /*45a0*/  LOP3.LUT R115, R115, 0xffff0000, RZ, 0xc0, !PT ;  /* 0xffff000073737812 */ /* 0x000fe200078ec0ff */
[C---:B------:R-:W-:Y:S01]  /*45b0*/  IMAD.U32 R33, R32.reuse, 0x10000, RZ ;  /* 0x0001000020217824 */ /* 0x040fe200078e00ff */
[----:B------:R-:W-:Y:S01]  /*45c0*/  LOP3.LUT R111, R111, 0xffff0000, RZ, 0xc0, !PT ;  /* 0xffff00006f6f7812 */ /* 0x000fe200078ec0ff */
[----:B------:R-:W-:Y:S01]  /*45d0*/  FFMA.FTZ R46, R35, R42, -R46 ;  /* 0x0000002a232e7223 */ /* 0x000fe2000001082e */
[----:B------:R-:W-:Y:S01]  /*45e0*/  LOP3.LUT R32, R32, 0xffff0000, RZ, 0xc0, !PT ;  /* 0xffff000020207812 */ /* 0x000fe200078ec0ff */
[C---:B------:R-:W-:Y:S01]  /*45f0*/  FFMA.FTZ R43, R39.reuse, R43, -R38 ;  /* 0x0000002b272b7223 */ /* 0x040fe20000010826 */
        /* <DEDUP_REMOVED lines=16> */
.L_x_8597:
[----:B------:R-:W-:Y:S05]  /*4700*/  BSYNC B1 ;  /* 0x0000000000017941 */ /* 0x000fea0003800000 */
.L_x_8596:
[----:B--2---:R1:W-:Y:S01]  /*4710*/  STG.E.128 desc[UR60][R36.64+0xa0], R32 ;  /* 0x0000a02024007986 */ /* 0x0043e2000c101d3c */
[----:B------:R-:W-:Y:S05]  /*4720*/  BRA `(.L_x_8575) ;  /* 0x0000002000bc7947 */ /* 0x000fea0003800000 */
.L_x_8569:
        /* <DEDUP_REMOVED lines=15> */
[----:B------:R-:W2:Y:S04]  /*4820*/  LDL R63, [R1+0x38] ;  /* 0x00003800013f7983 */ /* 0x000ea80000100800 */
[----:B------:R-:W3:Y:S01]  /*4830*/  LDL R62, [R1+0x3c] ;  /* 0x00003c00013e7983 */ /* 0x000ee20000100800 */
[----:B------:R-:W-:Y:S01]  /*4840*/  IADD3 R58, P3, R70, R58, RZ ;  /* 0x0000003a463a7210 */ /* 0x000fe20007f7e0ff */
[----:B------:R-:W-:Y:S01]  /*4850*/  ULDC.64 UR4, c[0x0][0x3c8] ;  /* 0x0000f20000047ab9 */ /* 0x000fe20000000a00 */
[----:B------:R-:W-:Y:S02]  /*4860*/  CS2R R42, SRZ ;  /* 0x00000000002a7805 */ /* 0x000fe4000001ff00 */
[----:B------:R-:W-:Y:S02]  /*4870*/  CS2R R40, SRZ ;  /* 0x0000000000287805 */ /* 0x000fe4000001ff00 */
[----:B------:R-:W-:Y:S01]  /*4880*/  CS2R R54, SRZ ;  /* 0x0000000000367805 */ /* 0x000fe2000001ff00 */
[----:B------:R-:W-:Y:S01]  /*4890*/  IMAD.X R33, R20, 0x1, R84, P3 ;  /* 0x0000000114217824 */ /* 0x000fe200018e0654 */
[----:B------:R-:W-:-:S02]  /*48a0*/  IADD3 R20, P3, R64, R56, RZ ;  /* 0x0000003840147210 */ /* 0x000fc40007f7e0ff */
[----:B------:R-:W-:-:S03]  /*48b0*/  CS2R R52, SRZ ;  /* 0x0000000000347805 */ /* 0x000fc6000001ff00 */
[----:B------:R-:W-:Y:S01]  /*48c0*/  IMAD.X R89, R89, 0x1, R85, P3 ;  /* 0x0000000159597824 */ /* 0x000fe200018e0655 */
        /* <DEDUP_REMOVED lines=12> */
[----:B------:R-:W-:Y:S02]  /*4990*/  CS2R R34, SRZ ;  /* 0x0000000000227805 */ /* 0x000fe4000001ff00 */
[----:B------:R-:W-:Y:S02]  /*49a0*/  CS2R R32, SRZ ;  /* 0x0000000000207805 */ /* 0x000fe4000001ff00 */
[----:B------:R-:W-:Y:S02]  /*49b0*/  CS2R R46, SRZ ;  /* 0x00000000002e7805 */ /* 0x000fe4000001ff00 */
[----:B------:R-:W-:-:S02]  /*49c0*/  CS2R R44, SRZ ;  /* 0x00000000002c7805 */ /* 0x000fc4000001ff00 */
[----:B--2---:R-:W-:-:S13]  /*49d0*/  ISETP.GE.AND P3, PT, R63, R105, PT ;  /* 0x000000693f00720c */ /* 0x004fda0003f66270 */
[----:B------:R0:W5:Y:S04]  /*49e0*/  @!P3 LDG.E.128 R36, desc[UR60][R56.64+0x20] ;  /* 0x0000203c3824b981 */ /* 0x000168000c1e1d00 */
[----:B------:R0:W5:Y:S01]  /*49f0*/  @!P3 LDG.E.128 R48, desc[UR60][R58.64+0x20] ;  /* 0x0000203c3a30b981 */ /* 0x000162000c1e1d00 */
[----:B---3--:R-:W-:-:S13]  /*4a00*/  ISETP.GE.AND P3, PT, R62, R105, PT ;  /* 0x000000693e00720c */ /* 0x008fda0003f66270 */
[----:B------:R0:W5:Y:S04]  /*4a10*/  @!P3 LDG.E.128 R32, desc[UR60][R56.64+0x40] ;  /* 0x0000403c3820b981 */ /* 0x000168000c1e1d00 */
[----:B------:R0:W5:Y:S02]  /*4a20*/  @!P3 LDG.E.128 R44, desc[UR60][R58.64+0x40] ;  /* 0x0000403c3a2cb981 */ /* 0x000164000c1e1d00 */
.L_x_8599:
[----:B------:R-:W-:Y:S05]  /*4a30*/  BSYNC B1 ;  /* 0x0000000000017941 */ /* 0x000fea0003800000 */
.L_x_8598:
[----:B------:R-:W2:Y:S01]  /*4a40*/  LDL R20, [R1+0x4c] ;  /* 0x00004c0001147983 */ /* 0x000ea20000100800 */
[----:B0----5:R-:W-:Y:S02]  /*4a50*/  IMAD.MOV.U32 R56, RZ, RZ, R35 ;  /* 0x000000ffff387224 */ /* 0x021fe400078e0023 */
[----:B------:R-:W-:Y:S02]  /*4a60*/  IMAD.MOV.U32 R57, RZ, RZ, R32 ;  /* 0x000000ffff397224 */ /* 0x000fe400078e0020 */
[----:B------:R-:W-:-:S05]  /*4a70*/  IMAD.MOV.U32 R58, RZ, RZ, R39 ;  /* 0x000000ffff3a7224 */ /* 0x000fca00078e0027 */
[----:B------:R-:W-:Y:S01]  /*4a80*/  PRMT R127, R58, 0x7610, R127 ;  /* 0x000076103a7f7816 */ /* 0x000fe2000000007f */
[----:B------:R-:W-:Y:S01]  /*4a90*/  IMAD.MOV.U32 R58, RZ, RZ, R43 ;  /* 0x000000ffff3a7224 */ /* 0x000fe200078e002b */
[----:B--2---:R-:W-:Y:S01]  /*4aa0*/  R2UR UR4, R20 ;  /* 0x00000000140472ca */ /* 0x004fe200000e0000 */
[----:B------:R-:W-:-:S05]  /*4ab0*/  IMAD.MOV.U32 R20, RZ, RZ, R34 ;  /* 0x000000ffff147224 */ /* 0x000fca00078e0022 */
[----:B------:R-:W-:Y:S01]  /*4ac0*/  PRMT R121, R20, 0x5410, R56 ;  /* 0x0000541014797816 */ /* 0x000fe20000000038 */
[----:B------:R-:W-:Y:S02]  /*4ad0*/  IMAD.MOV.U32 R20, RZ, RZ, R33 ;  /* 0x000000ffff147224 */ /* 0x000fe400078e0021 */
[----:B------:R-:W-:-:S03]  /*4ae0*/  IMAD.MOV.U32 R56, RZ, RZ, R38 ;  /* 0x000000ffff387224 */ /* 0x000fc600078e0026 */
        /* <DEDUP_REMOVED lines=37> */
.L_x_8600:
[----:B------:R-:W-:Y:S01]  /*4d40*/  IMAD R20, R19, 0x8, R18 ;  /* 0x0000000813147824 */ /* 0x000fe200078e0212 */
[----:B------:R-:W-:Y:S01]  /*4d50*/  SHF.L.U32 R89, R147, 0x1f, RZ ;  /* 0x0000001f93597819 */ /* 0x000fe200000006ff */
[----:B------:R-:W-:Y:S03]  /*4d60*/  BSSY B1, `(.L_x_8601) ;  /* 0x0000003000017945 */ /* 0x000fe60003800000 */
[----:B------:R-:W0:Y:S02]  /*4d70*/  SYNCS.PHASECHK.TRANS64.TRYWAIT P5, [R20+URZ+0x31c90], R89 ;  /* 0x031c9059140075a7 */ /* 0x000e2400080a017f */
[----:B0-----:R-:W-:Y:S05]  /*4d80*/  @!P5 BRA `(.L_x_8602) ;  /* 0x0000017c003cd947 */ /* 0x001fea0003800000 */
.L_x_8805:
[----:B------:R-:W-:Y:S05]  /*4d90*/  BSYNC B1 ;  /* 0x0000000000017941 */ /* 0x000fea0003800000 */
.L_x_8601:
[----:B------:R-:W-:Y:S05]  /*4da0*/  @P4 BRA `(.L_x_8575) ;  /* 0x0000001c001c4947 */ /* 0x000fea0003800000 */
[----:B------:R-:W1:Y:S01]  /*4db0*/  LDC R111, c[0x0][0x2e4] ;  /* 0x0000b900ff6f7b82 */ /* 0x000e620000000800 */
[----:B------:R-:W-:Y:S01]  /*4dc0*/  ISETP.NE.AND P4, PT, R10, RZ, PT ;  /* 0x000000ff0a00720c */ /* 0x000fe20003f85270 */
[----:B------:R-:W-:Y:S01]  /*4dd0*/  ULDC.64 UR4, c[0x0][0x2f0] ;  /* 0x0000bc0000047ab9 */ /* 0x000fe20000000a00 */
[----:B------:R-:W-:Y:S01]  /*4de0*/  SHF.R.S32.HI R56, RZ, 0x1f, R23 ;  /* 0x0000001fff387819 */ /* 0x000fe20000011417 */
[----:B------:R-:W-:Y:S01]  /*4df0*/  IMAD.MOV.U32 R97, RZ, RZ, R96 ;  /* 0x000000ffff617224 */ /* 0x000fe200078e0060 */
[----:B------:R-:W-:Y:S01]  /*4e00*/  BSSY B1, `(.L_x_8603) ;  /* 0x000008d000017945 */ /* 0x000fe20003800000 */
[----:B------:R-:W-:Y:S02]  /*4e10*/  IMAD.MOV.U32 R96, RZ, RZ, R60 ;  /* 0x000000ffff607224 */ /* 0x000fe400078e003c */
[----:B------:R-:W-:Y:S02]  /*4e20*/  IMAD R56, R56, UR4, RZ ;  /* 0x0000000438387c24 */ /* 0x000fe4000f8e02ff */
[----:B------:R-:W-:-:S04]  /*4e30*/  IMAD.WIDE.U32 R96, R23, UR4, R96 ;  /* 0x0000000417607c25 */ /* 0x000fc8000f8e0060 */
[----:B------:R-:W-:-:S04]  /*4e40*/  IMAD R56, R23, UR5, R56 ;  /* 0x0000000517387c24 */ /* 0x000fc8000f8e0238 */
[----:B------:R-:W-:Y:S02]  /*4e50*/  IMAD.IADD R113, R56, 0x1, R97 ;  /* 0x0000000138717824 */ /* 0x000fe400078e0261 */
[----:B-1----:R-:W-:Y:S01]  /*4e60*/  IMAD.IADD R114, R111, 0x1, -R106 ;  /* 0x000000016f727824 */ /* 0x002fe200078e0a6a */
[----:B------:R-:W-:Y:S06]  /*4e70*/  @!P4 BRA `(.L_x_8604) ;  /* 0x000000080014c947 */ /* 0x000fec0003800000 */
[----:B------:R-:W2:Y:S04]  /*4e80*/  LDL R62, [R1+0x34] ;  /* 0x00003400013e7983 */ /* 0x000ea80000100800 */
[----:B------:R-:W3:Y:S04]  /*4e90*/  LDL R58, [R1+0x40] ;  /* 0x00004000013a7983 */ /* 0x000ee80000100800 */
[----:B------:R-:W4:Y:S01]  /*4ea0*/  LDL R59, [R1+0x44] ;  /* 0x00004400013b7983 */ /* 0x000f220000100800 */
[----:B------:R-:W-:-:S04]  /*4eb0*/  SEL R56, R106, R114, !P0 ;  /* 0x000000726a387207 */ /* 0x000fc80004000000 */
[----:B------:R-:W-:-:S04]  /*4ec0*/  SHF.R.S32.HI R57, RZ, 0x1f, R56 ;  /* 0x0000001fff397819 */ /* 0x000fc80000011438 */
[----:B------:R-:W-:-:S04]  /*4ed0*/  LEA.HI R57, R57, R56, RZ, 0x4 ;  /* 0x0000003839397211 */ /* 0x000fc800078f20ff */
[----:B------:R-:W-:-:S04]  /*4ee0*/  SHF.R.S32.HI R57, RZ, 0x4, R57 ;  /* 0x00000004ff397819 */ /* 0x000fc80000011439 */
[----:B------:R-:W-:-:S04]  /*4ef0*/  LEA.HI.SX32 R115, R5, R57, 0x1d ;  /* 0x0000003905737211 */ /* 0x000fc800078feaff */
[----:B------:R-:W-:-:S04]  /*4f00*/  SHF.R.S32.HI R57, RZ, 0x1f, R115 ;  /* 0x0000001fff397819 */ /* 0x000fc80000011473 */
[----:B------:R-:W-:Y:S01]  /*4f10*/  LEA.HI R57, R57, R115, RZ, 0x2 ;  /* 0x0000007339397211 */ /* 0x000fe200078f10ff */
[----:B------:R-:W-:-:S03]  /*4f20*/  IMAD.SHL.U32 R115, R115, 0x8, RZ ;  /* 0x0000000873737824 */ /* 0x000fc600078e00ff */
[----:B------:R-:W-:Y:S02]  /*4f30*/  SHF.R.S32.HI R57, RZ, 0x2, R57 ;  /* 0x00000002ff397819 */ /* 0x000fe40000011439 */
[----:B------:R-:W-:Y:S01]  /*4f40*/  ISETP.GE.AND P4, PT, R144, R105, PT ;  /* 0x000000699000720c */ /* 0x000fe20003f86270 */
[----:B------:R-:W-:Y:S01]  /*4f50*/  BSSY B2, `(.L_x_8605) ;  /* 0x000006b000027945 */ /* 0x000fe20003800000 */
[----:B--2---:R-:W-:-:S04]  /*4f60*/  LOP3.LUT R56, R62, 0x18, R115, 0xf8, !PT ;  /* 0x000000183e387812 */ /* 0x004fc800078ef873 */
[----:B---3--:R-:W-:Y:S01]  /*4f70*/  LOP3.LUT R56, R56, R58, RZ, 0x3c, !PT ;  /* 0x0000003a38387212 */ /* 0x008fe200078e3cff */
[----:B----4-:R-:W-:-:S04]  /*4f80*/  IMAD R57, R57, 0x1200, R59 ;  /* 0x0000120039397824 */ /* 0x010fc800078e023b */
[----:B------:R-:W-:-:S04]  /*4f90*/  IMAD.IADD R56, R57, 0x1, R56 ;  /* 0x0000000139387824 */ /* 0x000fc800078e0238 */
[C---:B------:R-:W-:Y:S02]  /*4fa0*/  IMAD R60, R19.reuse, 0x3600, R56 ;  /* 0x00003600133c7824 */ /* 0x040fe400078e0238 */
[----:B------:R-:W-:Y:S02]  /*4fb0*/  IMAD R56, R19, 0x3600, R103 ;  /* 0x0000360013387824 */ /* 0x000fe400078e0267 */
[--C-:B------:R-:W-:Y:S02]  /*4fc0*/  IMAD R60, R60, 0x2, R18.reuse ;  /* 0x000000023c3c7824 */ /* 0x100fe400078e0212 */
[----:B------:R-:W-:-:S04]  /*4fd0*/  IMAD R56, R56, 0x2, R18 ;  /* 0x0000000238387824 */ /* 0x000fc800078e0212 */
[----:B------:R-:W1:Y:S04]  /*4fe0*/  LDS.128 R60, [R60+0x16a00] ;  /* 0x016a00003c3c7984 */ /* 0x000e680000000c00 */
[----:B------:R-:W2:Y:S01]  /*4ff0*/  LDS.128 R56, [R56+0x16a00] ;  /* 0x016a000038387984 */ /* 0x000ea20000000c00 */
[----:B------:R-:W-:Y:S05]  /*5000*/  @P4 BRA `(.L_x_8606) ;  /* 0x00000004007c4947 */ /* 0x000fea0003800000 */
[--C-:B------:R-:W-:Y:S02]  /*5010*/  SHF.R.U64 R40, R40, 0x10, R41.reuse ;  /* 0x0000001028287819 */ /* 0x100fe40000001229 */
[----:B------:R-:W-:Y:S02]  /*5020*/  SHF.R.U32.HI R41, RZ, 0x10, R41 ;  /* 0x00000010ff297819 */ /* 0x000fe40000011629 */
[C---:B------:R-:W-:Y:S02]  /*5030*/  PRMT R40, R116.reuse, 0x5432, R40 ;  /* 0x0000543274287816 */ /* 0x040fe40000000028 */
[----:B------:R-:W-:Y:S02]  /*5040*/  PRMT R41, R116, 0x5410, R41 ;  /* 0x0000541074297816 */ /* 0x000fe40000000029 */
[----:B------:R-:W-:Y:S02]  /*5050*/  SHF.R.U64 R42, R42, 0x10, R43 ;  /* 0x000000102a2a7819 */ /* 0x000fe4000000122b */
[----:B------:R-:W-:-:S02]  /*5060*/  SHF.R.U32.HI R116, RZ, 0x10, R53 ;  /* 0x00000010ff747819 */ /* 0x000fc40000011635 */
[----:B------:R-:W-:Y:S02]  /*5070*/  SHF.R.U64 R52, R52, 0x10, R53 ;  /* 0x0000001034347819 */ /* 0x000fe40000001235 */
[--C-:B------:R-:W-:Y:S02]  /*5080*/  SHF.R.U64 R53, R54, 0x10, R55.reuse ;  /* 0x0000001036357819 */ /* 0x100fe40000001237 */
[----:B------:R-:W-:Y:S02]  /*5090*/  PRMT R54, R118, 0x5432, R42 ;  /* 0x0000543276367816 */ /* 0x000fe4000000002a */
[----:B------:R-:W-:Y:S01]  /*50a0*/  SHF.R.U32.HI R117, RZ, 0x10, R55 ;  /* 0x00000010ff757819 */ /* 0x000fe20000011637 */
[----:B------:R-:W-:Y:S01]  /*50b0*/  IMAD.U32 R55, R41, 0x10000, RZ ;  /* 0x0001000029377824 */ /* 0x000fe200078e00ff */
[----:B------:R-:W-:Y:S02]  /*50c0*/  PRMT R42, R120, 0x5432, R116 ;  /* 0x00005432782a7816 */ /* 0x000fe40000000074 */
[----:B------:R-:W-:-:S02]  /*50d0*/  SHF.R.U32.HI R43, RZ, 0x10, R43 ;  /* 0x00000010ff2b7819 */ /* 0x000fc4000001162b */
[C---:B------:R-:W-:Y:S02]  /*50e0*/  PRMT R52, R119.reuse, 0x5432, R52 ;  /* 0x0000543277347816 */ /* 0x040fe40000000034 */
[----:B------:R-:W-:Y:S01]  /*50f0*/  PRMT R53, R119, 0x5410, R53 ;  /* 0x0000541077357816 */ /* 0x000fe20000000035 */
[----:B------:R-:W-:Y:S01]  /*5100*/  IMAD.U32 R119, R42, 0x10000, RZ ;  /* 0x000100002a777824 */ /* 0x000fe200078e00ff */
[----:B------:R-:W-:Y:S01]  /*5110*/  PRMT R117, R120, 0x5410, R117 ;  /* 0x0000541078757816 */ /* 0x000fe20000000075 */
[----:B-1----:R-:W-:Y:S01]  /*5120*/  IMAD.U32 R120, R61, 0x10000, RZ ;  /* 0x000100003d787824 */ /* 0x002fe200078e00ff */
[----:B------:R-:W-:Y:S01]  /*5130*/  PRMT R43, R118, 0x5410, R43 ;  /* 0x00005410762b7816 */ /* 0x000fe2000000002b */
[----:B--2---:R-:W-:Y:S01]  /*5140*/  IMAD.U32 R118, R57, 0x10000, RZ ;  /* 0x0001000039767824 */ /* 0x004fe200078e00ff */
[----:B------:R-:W-:Y:S01]  /*5150*/  LOP3.LUT R42, R42, 0xffff0000, RZ, 0xc0, !PT ;  /* 0xffff00002a2a7812 */ /* 0x000fe200078ec0ff */
[----:B------:R-:W-:Y:S01]  /*5160*/  FMUL.FTZ R116, R120, R119 ;  /* 0x0000007778747220 */ /* 0x000fe20000410000 */
[----:B------:R-:W-:-:S02]  /*5170*/  LOP3.LUT R61, R61, 0xffff0000, RZ, 0xc0, !PT ;  /* 0xffff00003d3d7812 */ /* 0x000fc400078ec0ff */
[----:B------:R-:W-:Y:S01]  /*5180*/  LOP3.LUT R57, R57, 0xffff0000, RZ, 0xc0, !PT ;  /* 0xffff000039397812 */ /* 0x000fe200078ec0ff */
[-C--:B------:R-:W-:Y:S01]  /*5190*/  FFMA.FTZ R116, R118, R55.reuse, -R116 ;  /* 0x0000003776747223 */ /* 0x080fe20000010874 */
[----:B------:R-:W-:Y:S01]  /*51a0*/  FMUL.FTZ R55, R120, R55 ;  /* 0x0000003778377220 */ /* 0x000fe20000410000 */
[C---:B------:R-:W-:Y:S01]  /*51b0*/  IMAD.U32 R120, R43.reuse, 0x10000, RZ ;  /* 0x000100002b787824 */ /* 0x040fe200078e00ff */
[----:B------:R-:W-:Y:S02]  /*51c0*/  LOP3.LUT R43, R43, 0xffff0000, RZ, 0xc0, !PT ;  /* 0xffff00002b2b7812 */ /* 0x000fe400078ec0ff */
[----:B------:R-:W-:Y:S01]  /*51d0*/  FFMA.FTZ R55, R118, R119, R55 ;  /* 0x0000007776377223 */ /* 0x000fe20000010037 */
[----:B------:R-:W-:Y:S01]  /*51e0*/  LOP3.LUT R118, R41, 0xffff0000, RZ, 0xc0, !PT ;  /* 0xffff000029767812 */ /* 0x000fe200078ec0ff */
[----:B------:R-:W-:Y:S01]  /*51f0*/  FMUL.FTZ R41, R61, R42 ;  /* 0x0000002a3d297220 */ /* 0x000fe20000410000 */
[C---:B------:R-:W-:Y:S01]  /*5200*/  IMAD.U32 R119, R59.reuse, 0x10000, RZ ;  /* 0x000100003b777824 */ /* 0x040fe200078e00ff */
[----:B------:R-:W-:-:S02]  /*5210*/  LOP3.LUT R59, R59, 0xffff0000, RZ, 0xc0, !PT ;  /* 0xffff00003b3b7812 */ /* 0x000fc400078ec0ff */
[-C--:B------:R-:W-:Y:S01]  /*5220*/  FMUL.FTZ R61, R61, R118.reuse ;  /* 0x000000763d3d7220 */ /* 0x080fe20000410000 */
[----:B------:R-:W-:Y:S01]  /*5230*/  FFMA.FTZ R41, R57, R118, -R41 ;  /* 0x0000007639297223 */ /* 0x000fe20000010829 */
[C---:B------:R-:W-:Y:S01]  /*5240*/  IMAD.U32 R118, R117.reuse, 0x10000, RZ ;  /* 0x0001000075767824 */ /* 0x040fe200078e00ff */
[----:B------:R-:W-:Y:S01]  /*5250*/  LOP3.LUT R117, R117, 0xffff0000, RZ, 0xc0, !PT ;  /* 0xffff000075757812 */ /* 0x000fe200078ec0ff */
[----:B------:R-:W-:Y:S01]  /*5260*/  FFMA.FTZ R42, R57, R42, R61 ;  /* 0x0000002a392a7223 */ /* 0x000fe2000001003d */
[C---:B------:R-:W-:Y:S01]  /*5270*/  IMAD.U32 R61, R63.reuse, 0x10000, RZ ;  /* 0x000100003f3d7824 */ /* 0x040fe200078e00ff */
[----:B------:R-:W-:Y:S02]  /*5280*/  LOP3.LUT R63, R63, 0xffff0000, RZ, 0xc0, !PT ;  /* 0xffff00003f3f7812 */ /* 0x000fe400078ec0ff */
[----:B------:R-:W-:Y:S01]  /*5290*/  F2FP.BF16.F32.PACK_AB R41, R41, R116 ;  /* 0x000000742929723e */ /* 0x000fe200000010ff */
[C---:B------:R-:W-:Y:S01]  /*52a0*/  FMUL.FTZ R57, R61.reuse, R118 ;  /* 0x000000763d397220 */ /* 0x040fe20000410000 */
[----:B------:R-:W-:Y:S01]  /*52b0*/  FMUL.FTZ R61, R61, R120 ;  /* 0x000000783d3d7220 */ /* 0x000fe20000410000 */
[----:B------:R-:W-:Y:S01]  /*52c0*/  F2FP.BF16.F32.PACK_AB R42, R42, R55 ;  /* 0x000000372a2a723e */ /* 0x000fe200000010ff */
[----:B------:R-:W-:-:S02]  /*52d0*/  IMAD.U32 R55, R56, 0x10000, RZ ;  /* 0x0001000038377824 */ /* 0x000fc400078e00ff */
[C---:B------:R-:W-:Y:S01]  /*52e0*/  FFMA.FTZ R57, R119.reuse, R120, -R57 ;  /* 0x0000007877397223 */ /* 0x040fe20000010839 */
[----:B------:R-:W-:Y:S01]  /*52f0*/  FFMA.FTZ R61, R119, R118, R61 ;  /* 0x00000076773d7223 */ /* 0x000fe2000001003d */
[----:B------:R-:W-:Y:S01]  /*5300*/  FMUL.FTZ R118, R63, R117 ;  /* 0x000000753f767220 */ /* 0x000fe20000410000 */
[----:B------:R-:W-:-:S03]  /*5310*/  LOP3.LUT R56, R56, 0xffff0000, RZ, 0xc0, !PT ;  /* 0xffff000038387812 */ /* 0x000fc600078ec0ff */
[-C--:B------:R-:W-:Y:S01]  /*5320*/  FFMA.FTZ R118, R59, R43.reuse, -R118 ;  /* 0x0000002b3b767223 */ /* 0x080fe20000010876 */
[----:B------:R-:W-:-:S04]  /*5330*/  FMUL.FTZ R43, R63, R43 ;  /* 0x0000002b3f2b7220 */ /* 0x000fc80000410000 */
[----:B------:R-:W-:Y:S01]  /*5340*/  FFMA.FTZ R43, R59, R117, R43 ;  /* 0x000000753b2b7223 */ /* 0x000fe2000001002b */
[----:B------:R-:W-:Y:S01]  /*5350*/  F2FP.BF16.F32.PACK_AB R118, R118, R57 ;  /* 0x000000397676723e */ /* 0x000fe200000010ff */
[----:B------:R-:W-:Y:S02]  /*5360*/  IMAD.U32 R59, R60, 0x10000, RZ ;  /* 0x000100003c3b7824 */ /* 0x000fe400078e00ff */
[----:B------:R-:W-:Y:S01]  /*5370*/  IMAD.U32 R57, R52, 0x10000, RZ ;  /* 0x0001000034397824 */ /* 0x000fe200078e00ff */
[----:B------:R-:W-:Y:S01]  /*5380*/  F2FP.BF16.F32.PACK_AB R43, R43, R61 ;  /* 0x0000003d2b2b723e */ /* 0x000fe200000010ff */
[----:B------:R-:W-:Y:S01]  /*5390*/  IMAD.U32 R61, R40, 0x10000, RZ ;  /* 0x00010000283d7824 */ /* 0x000fe200078e00ff */
[----:B------:R-:W-:Y:S01]  /*53a0*/  LOP3.LUT R52, R52, 0xffff0000, RZ, 0xc0, !PT ;  /* 0xffff000034347812 */ /* 0x000fe200078ec0ff */
[C---:B------:R-:W-:Y:S01]  /*53b0*/  FMUL.FTZ R63, R59.reuse, R57 ;  /* 0x000000393b3f7220 */ /* 0x040fe20000410000 */
[----:B------:R-:W-:Y:S01]  /*53c0*/  LOP3.LUT R40, R40, 0xffff0000, RZ, 0xc0, !PT ;  /* 0xffff000028287812 */ /* 0x000fe200078ec0ff */
[----:B------:R-:W-:-:S02]  /*53d0*/  FMUL.FTZ R59, R59, R61 ;  /* 0x0000003d3b3b7220 */ /* 0x000fc40000410000 */
[C---:B------:R-:W-:Y:S01]  /*53e0*/  FFMA.FTZ R63, R55.reuse, R61, -R63 ;  /* 0x0000003d373f7223 */ /* 0x040fe2000001083f */
[----:B------:R-:W-:Y:S02]  /*53f0*/  IMAD.U32 R61, R62, 0x10000, RZ ;  /* 0x000100003e3d7824 */ /* 0x000fe400078e00ff */
[----:B------:R-:W-:Y:S01]  /*5400*/  FFMA.FTZ R59, R55, R57, R59 ;  /* 0x00000039373b7223 */ /* 0x000fe2000001003b */
[----:B------:R-:W-:-:S05]  /*5410*/  LOP3.LUT R55, R60, 0xffff0000, RZ, 0xc0, !PT ;  /* 0xffff00003c377812 */ /* 0x000fca00078ec0ff */
[C---:B------:R-:W-:Y:S01]  /*5420*/  FMUL.FTZ R57, R55.reuse, R52 ;  /* 0x0000003437397220 */ /* 0x040fe20000410000 */
[----:B------:R-:W-:-:S03]  /*5430*/  FMUL.FTZ R55, R55, R40 ;  /* 0x0000002837377220 */ /* 0x000fc60000410000 */
[C---:B------:R-:W-:Y:S01]  /*5440*/  FFMA.FTZ R40, R56.reuse, R40, -R57 ;  /* 0x0000002838287223 */ /* 0x040fe20000010839 */
[----:B------:R-:W-:Y:S01]  /*5450*/  FFMA.FTZ R52, R56, R52, R55 ;  /* 0x0000003438347223 */ /* 0x000fe20000010037 */
[C---:B------:R-:W-:Y:S01]  /*5460*/  IMAD.U32 R56, R53.reuse, 0x10000, RZ ;  /* 0x0001000035387824 */ /* 0x040fe200078e00ff */
[----:B------:R-:W-:Y:S01]  /*5470*/  LOP3.LUT R53, R53, 0xffff0000, RZ, 0xc0, !PT ;  /* 0xffff000035357812 */ /* 0x000fe200078ec0ff */
[C---:B------:R-:W-:Y:S01]  /*5480*/  IMAD.U32 R57, R54.reuse, 0x10000, RZ ;  /* 0x0001000036397824 */ /* 0x040fe200078e00ff */
[----:B------:R-:W-:Y:S01]  /*5490*/  LOP3.LUT R54, R54, 0xffff0000, RZ, 0xc0, !PT ;  /* 0xffff000036367812 */ /* 0x000fe200078ec0ff */
[C---:B------:R-:W-:Y:S01]  /*54a0*/  FMUL.FTZ R60, R61.reuse, R56 ;  /* 0x000000383d3c7220 */ /* 0x040fe20000410000 */
[----:B------:R-:W-:Y:S02]  /*54b0*/  IMAD.U32 R55, R58, 0x10000, RZ ;  /* 0x000100003a377824 */ /* 0x000fe400078e00ff */
[----:B------:R-:W-:Y:S01]  /*54c0*/  FMUL.FTZ R61, R61, R57 ;  /* 0x000000393d3d7220 */ /* 0x000fe20000410000 */
[----:B------:R-:W-:Y:S01]  /*54d0*/  F2FP.BF16.F32.PACK_AB R40, R40, R63 ;  /* 0x0000003f2828723e */ /* 0x000fe200000010ff */
[----:B------:R-:W-:-:S02]  /*54e0*/  IMAD.MOV.U32 R63, RZ, RZ, R43 ;  /* 0x000000ffff3f7224 */ /* 0x000fc400078e002b */
[C---:B------:R-:W-:Y:S01]  /*54f0*/  FFMA.FTZ R60, R55.reuse, R57, -R60 ;  /* 0x00000039373c7223 */ /* 0x040fe2000001083c */
[----:B------:R-:W-:Y:S01]  /*5500*/  FFMA.FTZ R61, R55, R56, R61 ;  /* 0x00000038373d7223 */ /* 0x000fe2000001003d */
[----:B------:R-:W-:Y:S02]  /*5510*/  LOP3.LUT R55, R62, 0xffff0000, RZ, 0xc0, !PT ;  /* 0xffff00003e377812 */ /* 0x000fe400078ec0ff */
[----:B------:R-:W-:Y:S02]  /*5520*/  LOP3.LUT R56, R58, 0xffff0000, RZ, 0xc0, !PT ;  /* 0xffff00003a387812 */ /* 0x000fe400078ec0ff */
[----:B------:R-:W-:Y:S01]  /*5530*/  F2FP.BF16.F32.PACK_AB R52, R52, R59 ;  /* 0x0000003b3434723e */ /* 0x000fe200000010ff */
[CC--:B------:R-:W-:Y:S01]  /*5540*/  FMUL.FTZ R57, R55.reuse, R53.reuse ;  /* 0x0000003537397220 */ /* 0x0c0fe20000410000 */
[-C--:B------:R-:W-:Y:S01]  /*5550*/  FMUL.FTZ R55, R55, R54.reuse ;  /* 0x0000003637377220 */ /* 0x080fe20000410000 */
[----:B------:R-:W-:Y:S02]  /*5560*/  IMAD.MOV.U32 R59, RZ, RZ, R118 ;  /* 0x000000ffff3b7224 */ /* 0x000fe400078e0076 */
[C---:B------:R-:W-:Y:S01]  /*5570*/  FFMA.FTZ R57, R56.reuse, R54, -R57 ;  /* 0x0000003638397223 */ /* 0x040fe20000010839 */
[----:B------:R-:W-:Y:S01]  /*5580*/  FFMA.FTZ R55, R56, R53, R55 ;  /* 0x0000003538377223 */ /* 0x000fe20000010037 */
[----:B------:R-:W-:-:S03]  /*5590*/  IMAD.MOV.U32 R56, RZ, RZ, R40 ;  /* 0x000000ffff387224 */ /* 0x000fc600078e0028 */
[----:B------:R-:W-:Y:S01]  /*55a0*/  F2FP.BF16.F32.PACK_AB R58, R57, R60 ;  /* 0x0000003c393a723e */ /* 0x000fe200000010ff */
[----:B------:R-:W-:Y:S01]  /*55b0*/  IMAD.MOV.U32 R57, RZ, RZ, R41 ;  /* 0x000000ffff397224 */ /* 0x000fe200078e0029 */
[----:B------:R-:W-:Y:S01]  /*55c0*/  F2FP.BF16.F32.PACK_AB R55, R55, R61 ;  /* 0x0000003d3737723e */ /* 0x000fe200000010ff */
[----:B------:R-:W-:Y:S02]  /*55d0*/  IMAD.MOV.U32 R60, RZ, RZ, R52 ;  /* 0x000000ffff3c7224 */ /* 0x000fe400078e0034 */
[----:B------:R-:W-:Y:S02]  /*55e0*/  IMAD.MOV.U32 R61, RZ, RZ, R42 ;  /* 0x000000ffff3d7224 */ /* 0x000fe400078e002a */
[----:B------:R-:W-:-:S07]  /*55f0*/  IMAD.MOV.U32 R62, RZ, RZ, R55 ;  /* 0x000000ffff3e7224 */ /* 0x000fce00078e0037 */
.L_x_8606:
[----:B------:R-:W-:Y:S05]  /*5600*/  BSYNC B2 ;  /* 0x0000000000027941 */ /* 0x000fea0003800000 */
.L_x_8605:
[----:B------:R-:W-:-:S13]  /*5610*/  ISETP.GE.AND P4, PT, R115, R111, PT ;  /* 0x0000006f7300720c */ /* 0x000fda0003f86270 */
[--C-:B------:R-:W-:Y:S02]  /*5620*/  @!P4 SHF.R.S32.HI R43, RZ, 0x1f, R115.reuse ;  /* 0x0000001fff2bc819 */ /* 0x100fe40000011473 */
[----:B------:R-:W-:-:S04]  /*5630*/  @!P4 IADD3 R115, P5, P6, R26, R96, R115 ;  /* 0x000000601a73c210 */ /* 0x000fc80007ebe073 */
[----:B------:R-:W-:Y:S02]  /*5640*/  @!P4 IADD3.X R43, R0, R113, R43, P5, P6 ;  /* 0x00000071002bc210 */ /* 0x000fe40002fec42b */
[----:B------:R-:W-:-:S04]  /*5650*/  IADD3 R41, P5, P6, R26, R96, R78 ;  /* 0x000000601a297210 */ /* 0x000fc80007ebe04e */
[----:B------:R-:W-:Y:S02]  /*5660*/  IADD3.X R42, R0, R113, R100, P5, P6 ;  /* 0x00000071002a7210 */ /* 0x000fe40002fec464 */
[----:B------:R-:W-:-:S04]  /*5670*/  LEA R40, P5, R41, R94, 0x1 ;  /* 0x0000005e29287211 */ /* 0x000fc800078a08ff */
[----:B------:R-:W-:Y:S02]  /*5680*/  LEA.HI.X R41, R41, R95, R42, 0x1, P5 ;  /* 0x0000005f29297211 */ /* 0x000fe400028f0c2a */
[----:B------:R-:W-:-:S03]  /*5690*/  @!P4 LEA R42, P5, R115, R94, 0x1 ;  /* 0x0000005e732ac211 */ /* 0x000fc600078a08ff */
[----:B--2---:R2:W-:Y:S01]  /*56a0*/  STG.E.128 desc[UR60][R40.64], R56 ;  /* 0x0000003828007986 */ /* 0x0045e2000c101d3c */
[----:B------:R-:W-:-:S05]  /*56b0*/  @!P4 LEA.HI.X R43, R115, R95, R43, 0x1, P5 ;  /* 0x0000005f732bc211 */ /* 0x000fca00028f0c2b */
[----:B-1----:R2:W-:Y:S04]  /*56c0*/  @!P4 STG.E.128 desc[UR60][R42.64], R60 ;  /* 0x0000003c2a00c986 */ /* 0x0025e8000c101d3c */
.L_x_8604:
[----:B------:R-:W-:Y:S05]  /*56d0*/  BSYNC B1 ;  /* 0x0000000000017941 */ /* 0x000fea0003800000 */
.L_x_8603:
[----:B------:R-:W-:Y:S01]  /*56e0*/  ISETP.NE.AND P4, PT, R11, RZ, PT ;  /* 0x000000ff0b00720c */ /* 0x000fe20003f85270 */
[----:B------:R-:W-:-:S12]  /*56f0*/  BSSY B1, `(.L_x_8607) ;  /* 0x0000083000017945 */ /* 0x000fd80003800000 */
[----:B------:R-:W-:Y:S05]  /*5700*/  @!P4 BRA `(.L_x_8608) ;  /* 0x000000080004c947 */ /* 0x000fea0003800000 */
[----:B------:R-:W3:Y:S04]  /*5710*/  LDL R52, [R1+0x34] ;  /* 0x0000340001347983 */ /* 0x000ee80000100800 */
[----:B--2---:R-:W2:Y:S04]  /*5720*/  LDL R42, [R1+0x40] ;  /* 0x00004000012a7983 */ /* 0x004ea80000100800 */
[----:B------:R-:W4:Y:S04]  /*5730*/  LDL R43, [R1+0x44] ;  /* 0x00004400012b7983 */ /* 0x000f280000100800 */
[----:B------:R-:W5:Y:S01]  /*5740*/  LDL R59, [R1+0x38] ;  /* 0x00003800013b7983 */ /* 0x000f620000100800 */
        /* <DEDUP_REMOVED lines=9> */
[----:B------:R-:W-:-:S04]  /*57e0*/  IADD3 R56, P4, P5, R26, R96, R8 ;  /* 0x000000601a387210 */ /* 0x000fc80007d9e008 */
[----:B------:R-:W-:Y:S01]  /*57f0*/  IADD3.X R57, R0, R113, R99, P4, P5 ;  /* 0x0000007100397210 */ /* 0x000fe200027ea463 */
[----:B------:R-:W-:Y:S01]  /*5800*/  BSSY B2, `(.L_x_8609) ;  /* 0x0000067000027945 */ /* 0x000fe20003800000 */
[----:B---3--:R-:W-:-:S04]  /*5810*/  LOP3.LUT R40, R52, 0x18, R58, 0xf8, !PT ;  /* 0x0000001834287812 */ /* 0x008fc800078ef83a */
[----:B--2---:R-:W-:Y:S01]  /*5820*/  LOP3.LUT R40, R40, R42, RZ, 0x3c, !PT ;  /* 0x0000002a28287212 */ /* 0x004fe200078e3cff */
[----:B----4-:R-:W-:-:S04]  /*5830*/  IMAD R41, R41, 0x1200, R43 ;  /* 0x0000120029297824 */ /* 0x010fc800078e022b */
[----:B------:R-:W-:Y:S02]  /*5840*/  IMAD.IADD R41, R41, 0x1, R40 ;  /* 0x0000000129297824 */ /* 0x000fe400078e0228 */
[C---:B------:R-:W-:Y:S02]  /*5850*/  IMAD R40, R19.reuse, 0x3600, R102 ;  /* 0x0000360013287824 */ /* 0x040fe400078e0266 */
[----:B------:R-:W-:Y:S02]  /*5860*/  IMAD R52, R19, 0x3600, R41 ;  /* 0x0000360013347824 */ /* 0x000fe400078e0229 */
[--C-:B------:R-:W-:Y:S02]  /*5870*/  IMAD R40, R40, 0x2, R18.reuse ;  /* 0x0000000228287824 */ /* 0x100fe400078e0212 */
[----:B------:R-:W-:-:S04]  /*5880*/  IMAD R52, R52, 0x2, R18 ;  /* 0x0000000234347824 */ /* 0x000fc800078e0212 */
[----:B------:R-:W1:Y:S04]  /*5890*/  LDS.128 R40, [R40+0x16a00] ;  /* 0x016a000028287984 */ /* 0x000e680000000c00 */
[----:B------:R-:W2:Y:S01]  /*58a0*/  LDS.128 R52, [R52+0x16a00] ;  /* 0x016a000034347984 */ /* 0x000ea20000000c00 */
[----:B-----5:R-:W-:-:S13]  /*58b0*/  ISETP.GE.AND P4, PT, R59, R105, PT ;  /* 0x000000693b00720c */ /* 0x020fda0003f86270 */
[----:B------:R-:W-:Y:S05]  /*58c0*/  @P4 BRA `(.L_x_8610) ;  /* 0x0000000400684947 */ /* 0x000fea0003800000 */
[--C-:B------:R-:W-:Y:S01]  /*58d0*/  SHF.R.U64 R60, R36, 0x10, R37.reuse ;  /* 0x00000010243c7819 */ /* 0x100fe20000001225 */
[----:B--2---:R-:W-:Y:S01]  /*58e0*/  IMAD.U32 R63, R53, 0x10000, RZ ;  /* 0x00010000353f7824 */ /* 0x004fe200078e00ff */
[----:B------:R-:W-:Y:S02]  /*58f0*/  SHF.R.U32.HI R37, RZ, 0x10, R37 ;  /* 0x00000010ff257819 */ /* 0x000fe40000011625 */
[--C-:B------:R-:W-:Y:S02]  /*5900*/  SHF.R.U64 R36, R38, 0x10, R39.reuse ;  /* 0x0000001026247819 */ /* 0x100fe40000001227 */
[----:B------:R-:W-:Y:S02]  /*5910*/  SHF.R.U32.HI R61, RZ, 0x10, R39 ;  /* 0x00000010ff3d7819 */ /* 0x000fe40000011627 */
[----:B------:R-:W-:Y:S02]  /*5920*/  SHF.R.U32.HI R39, RZ, 0x10, R49 ;  /* 0x00000010ff277819 */ /* 0x000fe40000011631 */
[----:B------:R-:W-:-:S02]  /*5930*/  PRMT R38, R128, 0x5432, R37 ;  /* 0x0000543280267816 */ /* 0x000fc40000000025 */
[----:B------:R-:W-:Y:S01]  /*5940*/  PRMT R37, R128, 0x5410, R39 ;  /* 0x0000541080257816 */ /* 0x000fe20000000027 */
[----:B-1----:R-:W-:Y:S01]  /*5950*/  IMAD.U32 R39, R41, 0x10000, RZ ;  /* 0x0001000029277824 */ /* 0x002fe200078e00ff */
[----:B------:R-:W-:Y:S01]  /*5960*/  PRMT R61, R127, 0x5410, R61 ;  /* 0x000054107f3d7816 */ /* 0x000fe2000000003d */
[C---:B------:R-:W-:Y:S01]  /*5970*/  IMAD.U32 R59, R38.reuse, 0x10000, RZ ;  /* 0x00010000263b7824 */ /* 0x040fe200078e00ff */
[----:B------:R-:W-:Y:S01]  /*5980*/  LOP3.LUT R38, R38, 0xffff0000, RZ, 0xc0, !PT ;  /* 0xffff000026267812 */ /* 0x000fe200078ec0ff */
[----:B------:R-:W-:Y:S01]  /*5990*/  IMAD.U32 R62, R37, 0x10000, RZ ;  /* 0x00010000253e7824 */ /* 0x000fe200078e00ff */
[----:B------:R-:W-:Y:S01]  /*59a0*/  SHF.R.U64 R48, R48, 0x10, R49 ;  /* 0x0000001030307819 */ /* 0x000fe20000001231 */
[----:B------:R-:W-:Y:S01]  /*59b0*/  IMAD.U32 R49, R43, 0x10000, RZ ;  /* 0x000100002b317824 */ /* 0x000fe200078e00ff */
[----:B------:R-:W-:Y:S01]  /*59c0*/  PRMT R60, R127, 0x5432, R60 ;  /* 0x000054327f3c7816 */ /* 0x000fe2000000003c */
[C---:B------:R-:W-:Y:S01]  /*59d0*/  FMUL.FTZ R115, R63.reuse, R62 ;  /* 0x0000003e3f737220 */ /* 0x040fe20000410000 */
[----:B------:R-:W-:Y:S01]  /*59e0*/  FMUL.FTZ R63, R63, R59 ;  /* 0x0000003b3f3f7220 */ /* 0x000fe20000410000 */
[----:B------:R-:W-:-:S02]  /*59f0*/  PRMT R48, R126, 0x5432, R48 ;  /* 0x000054327e307816 */ /* 0x000fc40000000030 */
[C---:B------:R-:W-:Y:S01]  /*5a00*/  FFMA.FTZ R59, R39.reuse, R59, -R115 ;  /* 0x0000003b273b7223 */ /* 0x040fe20000010873 */
[----:B------:R-:W-:Y:S01]  /*5a10*/  FFMA.FTZ R39, R39, R62, R63 ;  /* 0x0000003e27277223 */ /* 0x000fe2000001003f */
[----:B------:R-:W-:Y:S02]  /*5a20*/  LOP3.LUT R62, R37, 0xffff0000, RZ, 0xc0, !PT ;  /* 0xffff0000253e7812 */ /* 0x000fe400078ec0ff */
[----:B------:R-:W-:Y:S02]  /*5a30*/  LOP3.LUT R63, R53, 0xffff0000, RZ, 0xc0, !PT ;  /* 0xffff0000353f7812 */ /* 0x000fe400078ec0ff */
[----:B------:R-:W-:Y:S02]  /*5a40*/  LOP3.LUT R37, R41, 0xffff0000, RZ, 0xc0, !PT ;  /* 0xffff000029257812 */ /* 0x000fe400078ec0ff */
[----:B------:R-:W-:Y:S01]  /*5a50*/  SHF.R.U64 R50, R50, 0x10, R51 ;  /* 0x0000001032327819 */ /* 0x000fe20000001233 */
[C---:B------:R-:W-:Y:S01]  /*5a60*/  FMUL.FTZ R53, R63.reuse, R62 ;  /* 0x0000003e3f357220 */ /* 0x040fe20000410000 */
[-C--:B------:R-:W-:Y:S01]  /*5a70*/  FMUL.FTZ R41, R63, R38.reuse ;  /* 0x000000263f297220 */ /* 0x080fe20000410000 */
[C---:B------:R-:W-:Y:S01]  /*5a80*/  IMAD.U32 R63, R55.reuse, 0x10000, RZ ;  /* 0x00010000373f7824 */ /* 0x040fe200078e00ff */
[----:B------:R-:W-:Y:S01]  /*5a90*/  LOP3.LUT R55, R55, 0xffff0000, RZ, 0xc0, !PT ;  /* 0xffff000037377812 */ /* 0x000fe200078ec0ff */
[C---:B------:R-:W-:Y:S01]  /*5aa0*/  FFMA.FTZ R38, R37.reuse, R38, -R53 ;  /* 0x0000002625267223 */ /* 0x040fe20000010835 */
[----:B------:R-:W-:Y:S01]  /*5ab0*/  FFMA.FTZ R37, R37, R62, R41 ;  /* 0x0000003e25257223 */ /* 0x000fe20000010029 */
[----:B------:R-:W-:Y:S01]  /*5ac0*/  SHF.R.U32.HI R41, RZ, 0x10, R51 ;  /* 0x00000010ff297819 */ /* 0x000fe20000011633 */
[----:B------:R-:W-:Y:S01]  /*5ad0*/  IMAD.U32 R53, R61, 0x10000, RZ ;  /* 0x000100003d357824 */ /* 0x000fe200078e00ff */
[----:B------:R-:W-:-:S02]  /*5ae0*/  PRMT R50, R125, 0x5432, R50 ;  /* 0x000054327d327816 */ /* 0x000fc40000000032 */
[----:B------:R-:W-:Y:S02]  /*5af0*/  PRMT R41, R126, 0x5410, R41 ;  /* 0x000054107e297816 */ /* 0x000fe40000000029 */
[----:B------:R-:W-:Y:S02]  /*5b00*/  PRMT R36, R125, 0x5410, R36 ;  /* 0x000054107d247816 */ /* 0x000fe40000000024 */
[----:B------:R-:W-:Y:S01]  /*5b10*/  F2FP.BF16.F32.PACK_AB R38, R38, R59 ;  /* 0x0000003b2626723e */ /* 0x000fe200000010ff */
[----:B------:R-:W-:-:S04]  /*5b20*/  IMAD.U32 R62, R41, 0x10000, RZ ;  /* 0x00010000293e7824 */ /* 0x000fc800078e00ff */
[C---:B------:R-:W-:Y:S01]  /*5b30*/  FMUL.FTZ R115, R63.reuse, R62 ;  /* 0x0000003e3f737220 */ /* 0x040fe20000410000 */
[----:B------:R-:W-:-:S03]  /*5b40*/  FMUL.FTZ R63, R63, R53 ;  /* 0x000000353f3f7220 */ /* 0x000fc60000410000 */
[C---:B------:R-:W-:Y:S01]  /*5b50*/  FFMA.FTZ R53, R49.reuse, R53, -R115 ;  /* 0x0000003531357223 */ /* 0x040fe20000010873 */
[----:B------:R-:W-:Y:S01]  /*5b60*/  FFMA.FTZ R49, R49, R62, R63 ;  /* 0x0000003e31317223 */ /* 0x000fe2000001003f */
[----:B------:R-:W-:Y:S01]  /*5b70*/  LOP3.LUT R62, R61, 0xffff0000, RZ, 0xc0, !PT ;  /* 0xffff00003d3e7812 */ /* 0x000fe200078ec0ff */
[C---:B------:R-:W-:Y:S01]  /*5b80*/  IMAD.U32 R63, R60.reuse, 0x10000, RZ ;  /* 0x000100003c3f7824 */ /* 0x040fe200078e00ff */
[----:B------:R-:W-:Y:S02]  /*5b90*/  LOP3.LUT R61, R41, 0xffff0000, RZ, 0xc0, !PT ;  /* 0xffff0000293d7812 */ /* 0x000fe400078ec0ff */
[----:B------:R-:W-:Y:S02]  /*5ba0*/  LOP3.LUT R41, R43, 0xffff0000, RZ, 0xc0, !PT ;  /* 0xffff00002b297812 */ /* 0x000fe400078ec0ff */
[----:B------:R-:W-:Y:S01]  /*5bb0*/  LOP3.LUT R60, R60, 0xffff0000, RZ, 0xc0, !PT ;  /* 0xffff00003c3c7812 */ /* 0x000fe200078ec0ff */
        /* <DEDUP_REMOVED lines=8> */
[C---:B------:R-:W-:Y:S01]  /*5c40*/  IMAD.U32 R55, R40.reuse, 0x10000, RZ ;  /* 0x0001000028377824 */ /* 0x040fe200078e00ff */
[----:B------:R-:W-:Y:S01]  /*5c50*/  LOP3.LUT R40, R40, 0xffff0000, RZ, 0xc0, !PT ;  /* 0xffff000028287812 */ /* 0x000fe200078ec0ff */
[C---:B------:R-:W-:Y:S01]  /*5c60*/  FMUL.FTZ R115, R62.reuse, R61 ;  /* 0x0000003d3e737220 */ /* 0x040fe20000410000 */
[-C--:B------:R-:W-:Y:S01]  /*5c70*/  FMUL.FTZ R62, R62, R63.reuse ;  /* 0x0000003f3e3e7220 */ /* 0x080fe20000410000 */
[C---:B------:R-:W-:Y:S01]  /*5c80*/  FMUL.FTZ R51, R52.reuse, R48 ;  /* 0x0000003034337220 */ /* 0x040fe20000410000 */
[----:B------:R-:W-:Y:S01]  /*5c90*/  FMUL.FTZ R52, R52, R60 ;  /* 0x0000003c34347220 */ /* 0x000fe20000410000 */
[C---:B------:R-:W-:Y:S01]  /*5ca0*/  FFMA.FTZ R115, R55.reuse, R63, -R115 ;  /* 0x0000003f37737223 */ /* 0x040fe20000010873 */
[----:B------:R-:W-:Y:S01]  /*5cb0*/  FFMA.FTZ R62, R55, R61, R62 ;  /* 0x0000003d373e7223 */ /* 0x000fe2000001003e */
[----:B------:R-:W-:-:S02]  /*5cc0*/  IMAD.U32 R61, R54, 0x10000, RZ ;  /* 0x00010000363d7824 */ /* 0x000fc400078e00ff */
[----:B------:R-:W-:Y:S01]  /*5cd0*/  FFMA.FTZ R52, R40, R48, R52 ;  /* 0x0000003028347223 */ /* 0x000fe20000010034 */
[----:B------:R-:W-:Y:S02]  /*5ce0*/  IMAD.U32 R48, R50, 0x10000, RZ ;  /* 0x0001000032307824 */ /* 0x000fe400078e00ff */
[----:B------:R-:W-:Y:S01]  /*5cf0*/  FFMA.FTZ R51, R40, R60, -R51 ;  /* 0x0000003c28337223 */ /* 0x000fe20000010833 */
[----:B------:R-:W-:Y:S01]  /*5d00*/  IMAD.U32 R55, R36, 0x10000, RZ ;  /* 0x0001000024377824 */ /* 0x000fe200078e00ff */
[----:B------:R-:W-:Y:S01]  /*5d10*/  LOP3.LUT R54, R54, 0xffff0000, RZ, 0xc0, !PT ;  /* 0xffff000036367812 */ /* 0x000fe200078ec0ff */
[C---:B------:R-:W-:Y:S01]  /*5d20*/  FMUL.FTZ R60, R61.reuse, R48 ;  /* 0x000000303d3c7220 */ /* 0x040fe20000410000 */
[----:B------:R-:W-:Y:S02]  /*5d30*/  IMAD.U32 R40, R42, 0x10000, RZ ;  /* 0x000100002a287824 */ /* 0x000fe400078e00ff */
[----:B------:R-:W-:Y:S01]  /*5d40*/  FMUL.FTZ R61, R61, R55 ;  /* 0x000000373d3d7220 */ /* 0x000fe20000410000 */
[----:B------:R-:W-:-:S02]  /*5d50*/  LOP3.LUT R50, R50, 0xffff0000, RZ, 0xc0, !PT ;  /* 0xffff000032327812 */ /* 0x000fc400078ec0ff */
[----:B------:R-:W-:Y:S01]  /*5d60*/  LOP3.LUT R36, R36, 0xffff0000, RZ, 0xc0, !PT ;  /* 0xffff000024247812 */ /* 0x000fe200078ec0ff */
[C---:B------:R-:W-:Y:S01]  /*5d70*/  FFMA.FTZ R60, R40.reuse, R55, -R60 ;  /* 0x00000037283c7223 */ /* 0x040fe2000001083c */
[----:B------:R-:W-:Y:S01]  /*5d80*/  FFMA.FTZ R61, R40, R48, R61 ;  /* 0x00000030283d7223 */ /* 0x000fe2000001003d */
[----:B------:R-:W-:Y:S01]  /*5d90*/  LOP3.LUT R42, R42, 0xffff0000, RZ, 0xc0, !PT ;  /* 0xffff00002a2a7812 */ /* 0x000fe200078ec0ff */
[C---:B------:R-:W-:Y:S01]  /*5da0*/  FMUL.FTZ R40, R54.reuse, R50 ;  /* 0x0000003236287220 */ /* 0x040fe20000410000 */
[-C--:B------:R-:W-:Y:S01]  /*5db0*/  FMUL.FTZ R54, R54, R36.reuse ;  /* 0x0000002436367220 */ /* 0x080fe20000410000 */
[----:B------:R-:W-:Y:S02]  /*5dc0*/  F2FP.BF16.F32.PACK_AB R51, R51, R115 ;  /* 0x000000733333723e */ /* 0x000fe400000010ff */
[C---:B------:R-:W-:Y:S01]  /*5dd0*/  FFMA.FTZ R40, R42.reuse, R36, -R40 ;  /* 0x000000242a287223 */ /* 0x040fe20000010828 */
[----:B------:R-:W-:Y:S01]  /*5de0*/  FFMA.FTZ R54, R42, R50, R54 ;  /* 0x000000322a367223 */ /* 0x000fe20000010036 */
[----:B------:R-:W-:-:S02]  /*5df0*/  F2FP.BF16.F32.PACK_AB R43, R43, R53 ;  /* 0x000000352b2b723e */ /* 0x000fc400000010ff */
[----:B------:R-:W-:Y:S01]  /*5e00*/  F2FP.BF16.F32.PACK_AB R55, R41, R49 ;  /* 0x000000312937723e */ /* 0x000fe200000010ff */
[----:B------:R-:W-:Y:S01]  /*5e10*/  IMAD.MOV.U32 R41, RZ, RZ, R38 ;  /* 0x000000ffff297224 */ /* 0x000fe200078e0026 */
[----:B------:R-:W-:Y:S01]  /*5e20*/  F2FP.BF16.F32.PACK_AB R42, R40, R60 ;  /* 0x0000003c282a723e */ /* 0x000fe200000010ff */
[----:B------:R-:W-:Y:S01]  /*5e30*/  IMAD.MOV.U32 R40, RZ, RZ, R51 ;  /* 0x000000ffff287224 */ /* 0x000fe200078e0033 */
[----:B------:R-:W-:Y:S02]  /*5e40*/  F2FP.BF16.F32.PACK_AB R53, R37, R39 ;  /* 0x000000272535723e */ /* 0x000fe400000010ff */
[----:B------:R-:W-:Y:S02]  /*5e50*/  F2FP.BF16.F32.PACK_AB R52, R52, R62 ;  /* 0x0000003e3434723e */ /* 0x000fe400000010ff */
[----:B------:R-:W-:-:S07]  /*5e60*/  F2FP.BF16.F32.PACK_AB R54, R54, R61 ;  /* 0x0000003d3636723e */ /* 0x000fce00000010ff */
.L_x_8610:
[----:B------:R-:W-:Y:S05]  /*5e70*/  BSYNC B2 ;  /* 0x0000000000027941 */ /* 0x000fea0003800000 */
.L_x_8609:
[----:B------:R-:W-:-:S13]  /*5e80*/  ISETP.GE.AND P4, PT, R58, R111, PT ;  /* 0x0000006f3a00720c */ /* 0x000fda0003f86270 */
[--C-:B------:R-:W-:Y:S02]  /*5e90*/  @!P4 SHF.R.S32.HI R36, RZ, 0x1f, R58.reuse ;  /* 0x0000001fff24c819 */ /* 0x100fe4000001143a */
[----:B------:R-:W-:-:S04]  /*5ea0*/  @!P4 IADD3 R58, P5, P6, R26, R96, R58 ;  /* 0x000000601a3ac210 */ /* 0x000fc80007ebe03a */
[----:B------:R-:W-:Y:S02]  /*5eb0*/  @!P4 IADD3.X R39, R0, R113, R36, P5, P6 ;  /* 0x000000710027c210 */ /* 0x000fe40002fec424 */
[----:B------:R-:W-:-:S04]  /*5ec0*/  LEA R36, P5, R56, R94, 0x1 ;  /* 0x0000005e38247211 */ /* 0x000fc800078a08ff */
[----:B------:R-:W-:Y:S02]  /*5ed0*/  LEA.HI.X R37, R56, R95, R57, 0x1, P5 ;  /* 0x0000005f38257211 */ /* 0x000fe400028f0c39 */
[----:B------:R-:W-:-:S03]  /*5ee0*/  @!P4 LEA R38, P5, R58, R94, 0x1 ;  /* 0x0000005e3a26c211 */ /* 0x000fc600078a08ff */
[----:B-1----:R1:W-:Y:S01]  /*5ef0*/  STG.E.128 desc[UR60][R36.64], R40 ;  /* 0x0000002824007986 */ /* 0x0023e2000c101d3c */
[----:B------:R-:W-:-:S05]  /*5f00*/  @!P4 LEA.HI.X R39, R58, R95, R39, 0x1, P5 ;  /* 0x0000005f3a27c211 */ /* 0x000fca00028f0c27 */
[----:B--2---:R1:W-:Y:S04]  /*5f10*/  @!P4 STG.E.128 desc[UR60][R38.64], R52 ;  /* 0x000000342600c986 */ /* 0x0043e8000c101d3c */
.L_x_8608:
[----:B------:R-:W-:Y:S05]  /*5f20*/  BSYNC B1 ;  /* 0x0000000000017941 */ /* 0x000fea0003800000 */
.L_x_8607:
[----:B------:R-:W-:-:S13]  /*5f30*/  ISETP.NE.AND P4, PT, R12, RZ, PT ;  /* 0x000000ff0c00720c */ /* 0x000fda0003f85270 */
[----:B------:R-:W-:Y:S05]  /*5f40*/  @!P4 BRA `(.L_x_8575) ;  /* 0x0000000800b4c947 */ /* 0x000fea0003800000 */
[----:B-1----:R-:W3:Y:S04]  /*5f50*/  LDL R36, [R1+0x2c] ;  /* 0x00002c0001247983 */ /* 0x002ee80000100800 */
[----:B------:R-:W2:Y:S04]  /*5f60*/  LDL R39, [R1+0x34] ;  /* 0x0000340001277983 */ /* 0x000ea80000100800 */
[----:B------:R-:W4:Y:S04]  /*5f70*/  LDL R38, [R1+0x44] ;  /* 0x0000440001267983 */ /* 0x000f280000100800 */
[----:B------:R-:W5:Y:S04]  /*5f80*/  LDL R37, [R1+0x40] ;  /* 0x0000400001257983 */ /* 0x000f680000100800 */
[----:B------:R-:W5:Y:S01]  /*5f90*/  LDL R50, [R1+0x3c] ;  /* 0x00003c0001327983 */ /* 0x000f620000100800 */
[----:B------:R-:W-:Y:S01]  /*5fa0*/  BSSY B1, `(.L_x_8611) ;  /* 0x000007b000017945 */ /* 0x000fe20003800000 */
[----:B---3--:R-:W-:-:S02]  /*5fb0*/  LOP3.LUT P6, RZ, R36, 0x1, RZ, 0xc0, !PT ;  /* 0x0000000124ff7812 */ /* 0x008fc400078cc0ff */
[----:B------:R-:W-:Y:S01]  /*5fc0*/  IADD3 R36, P4, P5, R26, R96, R9 ;  /* 0x000000601a247210 */ /* 0x000fe20007d9e009 */
[----:B--2---:R-:W-:Y:S02]  /*5fd0*/  IMAD.MOV.U32 R40, RZ, RZ, R39 ;  /* 0x000000ffff287224 */ /* 0x004fe400078e0027 */
[----:B----4-:R-:W-:Y:S01]  /*5fe0*/  IMAD.MOV.U32 R39, RZ, RZ, R38 ;  /* 0x000000ffff277224 */ /* 0x010fe200078e0026 */
[----:B------:R-:W-:Y:S01]  /*5ff0*/  SEL R114, R106, R114, !P6 ;  /* 0x000000726a727207 */ /* 0x000fe20007000000 */
[----:B-----5:R-:W-:Y:S01]  /*6000*/  IMAD.MOV.U32 R38, RZ, RZ, R37 ;  /* 0x000000ffff267224 */ /* 0x020fe200078e0025 */
[----:B------:R-:W-:Y:S02]  /*6010*/  IADD3.X R37, R0, R113, R98, P4, P5 ;  /* 0x0000007100257210 */ /* 0x000fe400027ea462 */
[----:B------:R-:W-:-:S04]  /*6020*/  LEA R48, P4, R36, R94, 0x1 ;  /* 0x0000005e24307211 */ /* 0x000fc800078808ff */
[----:B------:R-:W-:Y:S02]  /*6030*/  LEA.HI.X R49, R36, R95, R37, 0x1, P4 ;  /* 0x0000005f24317211 */ /* 0x000fe400020f0c25 */
[----:B------:R-:W-:-:S04]  /*6040*/  SHF.R.S32.HI R37, RZ, 0x1f, R114 ;  /* 0x0000001fff257819 */ /* 0x000fc80000011472 */
[----:B------:R-:W-:-:S04]  /*6050*/  LEA.HI R37, R37, R114, RZ, 0x4 ;  /* 0x0000007225257211 */ /* 0x000fc800078f20ff */
[----:B------:R-:W-:-:S04]  /*6060*/  SHF.R.S32.HI R36, RZ, 0x4, R37 ;  /* 0x00000004ff247819 */ /* 0x000fc80000011425 */
        /* <DEDUP_REMOVED lines=12> */
[----:B------:R-:W-:-:S04]  /*6130*/  IMAD R40, R39, 0x2, R18 ;  /* 0x0000000227287824 */ /* 0x000fc800078e0212 */
[----:B------:R-:W1:Y:S04]  /*6140*/  LDS.128 R36, [R37+0x16a00] ;  /* 0x016a000025247984 */ /* 0x000e680000000c00 */
[----:B------:R-:W2:Y:S01]  /*6150*/  LDS.128 R40, [R40+0x16a00] ;  /* 0x016a000028287984 */ /* 0x000ea20000000c00 */
[----:B------:R-:W-:-:S13]  /*6160*/  ISETP.GE.AND P4, PT, R50, R105, PT ;  /* 0x000000693200720c */ /* 0x000fda0003f86270 */
[----:B------:R-:W-:Y:S05]  /*6170*/  @P4 BRA `(.L_x_8612) ;  /* 0x0000000400744947 */ /* 0x000fea0003800000 */
[----:B------:R-:W-:Y:S01]  /*6180*/  SHF.R.U64 R53, R32, 0x10, R33 ;  /* 0x0000001020357819 */ /* 0x000fe20000001221 */
[----:B--2---:R-:W-:Y:S01]  /*6190*/  IMAD.U32 R52, R41, 0x10000, RZ ;  /* 0x0001000029347824 */ /* 0x004fe200078e00ff */
[--C-:B------:R-:W-:Y:S01]  /*61a0*/  SHF.R.U64 R32, R34, 0x10, R35.reuse ;  /* 0x0000001022207819 */ /* 0x100fe20000001223 */
[----:B------:R-:W-:Y:S01]  /*61b0*/  IMAD.U32 R58, R43, 0x10000, RZ ;  /* 0x000100002b3a7824 */ /* 0x000fe200078e00ff */
[----:B------:R-:W-:Y:S01]  /*61c0*/  SHF.R.U32.HI R34, RZ, 0x10, R35 ;  /* 0x00000010ff227819 */ /* 0x000fe20000011623 */
[----:B-1----:R-:W-:Y:S01]  /*61d0*/  IMAD.U32 R56, R39, 0x10000, RZ ;  /* 0x0001000027387824 */ /* 0x002fe200078e00ff */
[--C-:B------:R-:W-:Y:S01]  /*61e0*/  SHF.R.U64 R35, R44, 0x10, R45.reuse ;  /* 0x000000102c237819 */ /* 0x100fe2000000122d */
[----:B------:R-:W-:Y:S01]  /*61f0*/  IMAD.U32 R55, R38, 0x10000, RZ ;  /* 0x0001000026377824 */ /* 0x000fe200078e00ff */
[----:B------:R-:W-:Y:S02]  /*6200*/  SHF.R.U32.HI R45, RZ, 0x10, R45 ;  /* 0x00000010ff2d7819 */ /* 0x000fe4000001162d */
[----:B------:R-:W-:-:S02]  /*6210*/  SHF.R.U32.HI R33, RZ, 0x10, R33 ;  /* 0x00000010ff217819 */ /* 0x000fc40000011621 */
[----:B------:R-:W-:Y:S02]  /*6220*/  PRMT R59, R124, 0x5432, R45 ;  /* 0x000054327c3b7816 */ /* 0x000fe4000000002d */
[----:B------:R-:W-:Y:S02]  /*6230*/  PRMT R33, R122, 0x5432, R33 ;  /* 0x000054327a217816 */ /* 0x000fe40000000021 */
[--C-:B------:R-:W-:Y:S01]  /*6240*/  SHF.R.U64 R44, R46, 0x10, R47.reuse ;  /* 0x000000102e2c7819 */ /* 0x100fe2000000122f */
[----:B------:R-:W-:Y:S01]  /*6250*/  IMAD.U32 R45, R59, 0x10000, RZ ;  /* 0x000100003b2d7824 */ /* 0x000fe200078e00ff */
[----:B------:R-:W-:Y:S01]  /*6260*/  SHF.R.U32.HI R46, RZ, 0x10, R47 ;  /* 0x00000010ff2e7819 */ /* 0x000fe2000001162f */
[----:B------:R-:W-:Y:S01]  /*6270*/  IMAD.U32 R47, R37, 0x10000, RZ ;  /* 0x00010000252f7824 */ /* 0x000fe200078e00ff */
[----:B------:R-:W-:Y:S01]  /*6280*/  PRMT R124, R124, 0x5410, R35 ;  /* 0x000054107c7c7816 */ /* 0x000fe20000000023 */
[----:B------:R-:W-:Y:S01]  /*6290*/  IMAD.U32 R35, R33, 0x10000, RZ ;  /* 0x0001000021237824 */ /* 0x000fe200078e00ff */
[----:B------:R-:W-:Y:S01]  /*62a0*/  LOP3.LUT R54, R41, 0xffff0000, RZ, 0xc0, !PT ;  /* 0xffff000029367812 */ /* 0x000fe200078ec0ff */
[C---:B------:R-:W-:Y:S01]  /*62b0*/  FMUL.FTZ R60, R52.reuse, R45 ;  /* 0x0000002d343c7220 */ /* 0x040fe20000410000 */
[----:B------:R-:W-:Y:S01]  /*62c0*/  PRMT R44, R123, 0x5410, R44 ;  /* 0x000054107b2c7816 */ /* 0x000fe2000000002c */
[-C--:B------:R-:W-:Y:S01]  /*62d0*/  FMUL.FTZ R52, R52, R35.reuse ;  /* 0x0000002334347220 */ /* 0x080fe20000410000 */
[----:B------:R-:W-:Y:S01]  /*62e0*/  LOP3.LUT R59, R59, 0xffff0000, RZ, 0xc0, !PT ;  /* 0xffff00003b3b7812 */ /* 0x000fe200078ec0ff */
[----:B------:R-:W-:Y:S01]  /*62f0*/  FFMA.FTZ R35, R47, R35, -R60 ;  /* 0x000000232f237223 */ /* 0x000fe2000001083c */
        /* <DEDUP_REMOVED lines=13> */
[C---:B------:R-:W-:Y:S01]  /*63d0*/  FMUL.FTZ R33, R58.reuse, R61 ;  /* 0x0000003d3a217220 */ /* 0x040fe20000410000 */
[-C--:B------:R-:W-:Y:S01]  /*63e0*/  FMUL.FTZ R58, R58, R45.reuse ;  /* 0x0000002d3a3a7220 */ /* 0x080fe20000410000 */
[----:B------:R-:W-:Y:S01]  /*63f0*/  PRMT R53, R122, 0x5410, R53 ;  /* 0x000054107a357816 */ /* 0x000fe20000000035 */
[----:B------:R-:W-:Y:S01]  /*6400*/  FMUL.FTZ R60, R43, R52 ;  /* 0x000000342b3c7220 */ /* 0x000fe20000410000 */
[----:B------:R-:W-:Y:S01]  /*6410*/  LOP3.LUT R34, R34, 0xffff0000, RZ, 0xc0, !PT ;  /* 0xffff000022227812 */ /* 0x000fe200078ec0ff */
[C---:B------:R-:W-:Y:S01]  /*6420*/  FFMA.FTZ R33, R56.reuse, R45, -R33 ;  /* 0x0000002d38217223 */ /* 0x040fe20000010821 */
[----:B------:R-:W-:Y:S01]  /*6430*/  LOP3.LUT R39, R39, 0xffff0000, RZ, 0xc0, !PT ;  /* 0xffff000027277812 */ /* 0x000fe200078ec0ff */
[----:B------:R-:W-:Y:S01]  /*6440*/  FFMA.FTZ R56, R56, R61, R58 ;  /* 0x0000003d38387223 */ /* 0x000fe2000001003a */
[----:B------:R-:W-:-:S02]  /*6450*/  IMAD.U32 R58, R124, 0x10000, RZ ;  /* 0x000100007c3a7824 */ /* 0x000fc400078e00ff */
[-C--:B------:R-:W-:Y:S01]  /*6460*/  FMUL.FTZ R62, R43, R34.reuse ;  /* 0x000000222b3e7220 */ /* 0x080fe20000410000 */
[----:B------:R-:W-:Y:S02]  /*6470*/  IMAD.U32 R54, R53, 0x10000, RZ ;  /* 0x0001000035367824 */ /* 0x000fe400078e00ff */
[----:B------:R-:W-:Y:S01]  /*6480*/  FFMA.FTZ R34, R39, R34, -R60 ;  /* 0x0000002227227223 */ /* 0x000fe2000001083c */
[----:B------:R-:W-:Y:S02]  /*6490*/  IMAD.U32 R37, R36, 0x10000, RZ ;  /* 0x0001000024257824 */ /* 0x000fe400078e00ff */
[C---:B------:R-:W-:Y:S01]  /*64a0*/  FMUL.FTZ R60, R41.reuse, R58 ;  /* 0x0000003a293c7220 */ /* 0x040fe20000410000 */
[----:B------:R-:W-:Y:S01]  /*64b0*/  LOP3.LUT R40, R40, 0xffff0000, RZ, 0xc0, !PT ;  /* 0xffff000028287812 */ /* 0x000fe200078ec0ff */
[-C--:B------:R-:W-:Y:S01]  /*64c0*/  FMUL.FTZ R45, R41, R54.reuse ;  /* 0x00000036292d7220 */ /* 0x080fe20000410000 */
[----:B------:R-:W-:Y:S01]  /*64d0*/  PRMT R32, R121, 0x5410, R32 ;  /* 0x0000541079207816 */ /* 0x000fe20000000020 */
[----:B------:R-:W-:Y:S01]  /*64e0*/  FFMA.FTZ R41, R37, R54, -R60 ;  /* 0x0000003625297223 */ /* 0x000fe2000001083c */
[----:B------:R-:W-:Y:S01]  /*64f0*/  LOP3.LUT R43, R124, 0xffff0000, RZ, 0xc0, !PT ;  /* 0xffff00007c2b7812 */ /* 0x000fe200078ec0ff */
[----:B------:R-:W-:Y:S01]  /*6500*/  FFMA.FTZ R50, R50, R59, R105 ;  /* 0x0000003b32327223 */ /* 0x000fe20000010069 */
[----:B------:R-:W-:Y:S01]  /*6510*/  LOP3.LUT R53, R53, 0xffff0000, RZ, 0xc0, !PT ;  /* 0xffff000035357812 */ /* 0x000fe200078ec0ff */
[----:B------:R-:W-:Y:S01]  /*6520*/  FFMA.FTZ R37, R37, R58, R45 ;  /* 0x0000003a25257223 */ /* 0x000fe2000001002d */
[----:B------:R-:W-:Y:S01]  /*6530*/  LOP3.LUT R36, R36, 0xffff0000, RZ, 0xc0, !PT ;  /* 0xffff000024247812 */ /* 0x000fe200078ec0ff */
[----:B------:R-:W-:Y:S01]  /*6540*/  FFMA.FTZ R39, R39, R52, R62 ;  /* 0x0000003427277223 */ /* 0x000fe2000001003e */
[----:B------:R-:W-:Y:S01]  /*6550*/  LOP3.LUT R57, R38, 0xffff0000, RZ, 0xc0, !PT ;  /* 0xffff000026397812 */ /* 0x000fe200078ec0ff */
[----:B------:R-:W-:-:S02]  /*6560*/  IMAD.U32 R38, R42, 0x10000, RZ ;  /* 0x000100002a267824 */ /* 0x000fc400078e00ff */
[----:B------:R-:W-:Y:S01]  /*6570*/  FMUL.FTZ R59, R40, R43 ;  /* 0x0000002b283b7220 */ /* 0x000fe20000410000 */
[----:B------:R-:W-:Y:S01]  /*6580*/  IMAD.U32 R45, R32, 0x10000, RZ ;  /* 0x00010000202d7824 */ /* 0x000fe200078e00ff */
[----:B------:R-:W-:Y:S01]  /*6590*/  LOP3.LUT R42, R42, 0xffff0000, RZ, 0xc0, !PT ;  /* 0xffff00002a2a7812 */ /* 0x000fe200078ec0ff */
[-C--:B------:R-:W-:Y:S01]  /*65a0*/  FMUL.FTZ R61, R40, R53.reuse ;  /* 0x00000035283d7220 */ /* 0x080fe20000410000 */
        /* <DEDUP_REMOVED lines=11> */
[C---:B------:R-:W-:Y:S01]  /*6660*/  FFMA.FTZ R44, R57.reuse, R44, R53 ;  /* 0x0000002c392c7223 */ /* 0x040fe20000010035 */
[----:B------:R-:W-:Y:S01]  /*6670*/  F2FP.BF16.F32.PACK_AB R33, R34, R33 ;  /* 0x000000212221723e */ /* 0x000fe200000010ff */
[----:B------:R-:W-:Y:S01]  /*6680*/  FFMA.FTZ R45, R57, R32, -R38 ;  /* 0x00000020392d7223 */ /* 0x000fe20000010826 */
        /* <DEDUP_REMOVED lines=12> */
.L_x_8612:
[----:B------:R-:W-:Y:S05]  /*6750*/  BSYNC B1 ;  /* 0x0000000000017941 */ /* 0x000fea0003800000 */
.L_x_8611:
[----:B-1----:R3:W-:Y:S01]  /*6760*/  STG.E.128 desc[UR60][R48.64], R36 ;  /* 0x0000002430007986 */ /* 0x0027e2000c101d3c */
[----:B------:R-:W-:-:S13]  /*6770*/  ISETP.GE.AND P4, PT, R51, R111, PT ;  /* 0x0000006f3300720c */ /* 0x000fda0003f86270 */
[----:B------:R-:W-:Y:S05]  /*6780*/  @P4 BRA `(.L_x_8575) ;  /* 0x0000000000a44947 */ /* 0x000fea0003800000 */
[--C-:B------:R-:W-:Y:S02]  /*6790*/  SHF.R.S32.HI R32, RZ, 0x1f, R51.reuse ;  /* 0x0000001fff207819 */ /* 0x100fe40000011433 */
[----:B------:R-:W-:-:S04]  /*67a0*/  IADD3 R51, P4, P5, R26, R96, R51 ;  /* 0x000000601a337210 */ /* 0x000fc80007d9e033 */
[----:B------:R-:W-:Y:S02]  /*67b0*/  IADD3.X R32, R0, R113, R32, P4, P5 ;  /* 0x0000007100207210 */ /* 0x000fe400027ea420 */
[----:B------:R-:W-:-:S04]  /*67c0*/  LEA R94, P4, R51, R94, 0x1 ;  /* 0x0000005e335e7211 */ /* 0x000fc800078808ff */
[----:B------:R-:W-:-:S05]  /*67d0*/  LEA.HI.X R95, R51, R95, R32, 0x1, P4 ;  /* 0x0000005f335f7211 */ /* 0x000fca00020f0c20 */
[----:B--2---:R4:W-:Y:S01]  /*67e0*/  STG.E.128 desc[UR60][R94.64], R40 ;  /* 0x000000285e007986 */ /* 0x0049e2000c101d3c */
[----:B------:R-:W-:Y:S05]  /*67f0*/  BRA `(.L_x_8575) ;  /* 0x0000000000887947 */ /* 0x000fea0003800000 */
.L_x_8568:
[----:B------:R-:W2:Y:S02]  /*6800*/  LDL R32, [R1+0x4c] ;  /* 0x00004c0001207983 */ /* 0x000ea40000100800 */
[----:B--2---:R-:W-:-:S13]  /*6810*/  R2UR UR4, R32 ;  /* 0x00000000200472ca */ /* 0x004fda00000e0000 */
[----:B------:R-:W-:-:S06]  /*6820*/  UISETP.NE.AND UP0, UPT, UR4, 0x3, UPT ;  /* 0x000000030400788c */ /* 0x000fcc000bf05270 */
[----:B------:R-:W-:-:S13]  /*6830*/  PLOP3.LUT P3, PT, PT, PT, UP0, 0x80, 0x0 ;  /* 0x000000000000781c */ /* 0x000fda0003f6f008 */
[----:B------:R-:W-:Y:S05]  /*6840*/  @!P3 BRA `(.L_x_8613) ;  /* 0x000000000004b947 */ /* 0x000fea0003800000 */
[----:B------:R-:W-:Y:S01]  /*6850*/  BPT.TRAP 0x1 ;  /* 0x000000040000795c */ /* 0x000fe20000300000 */
.L_x_8613:
[----:B------:R-:W-:Y:S01]  /*6860*/  IMAD R20, R19, 0x8, R18 ;  /* 0x0000000813147824 */ /* 0x000fe200078e0212 */
[----:B------:R-:W-:Y:S01]  /*6870*/  SHF.L.U32 R89, R147, 0x1f, RZ ;  /* 0x0000001f93597819 */ /* 0x000fe200000006ff */
[----:B------:R-:W-:Y:S01]  /*6880*/  IMAD R88, R24, -0x90, R2 ;  /* 0xffffff7018587824 */ /* 0x000fe200078e0202 */
[----:B------:R-:W-:Y:S02]  /*6890*/  BSSY B1, `(.L_x_8614) ;  /* 0x0000004000017945 */ /* 0x000fe40003800000 */
[----:B------:R-:W0:Y:S02]  /*68a0*/  SYNCS.PHASECHK.TRANS64.TRYWAIT P4, [R20+URZ+0x31c90], R89 ;  /* 0x031c9059140075a7 */ /* 0x000e24000808017f */
[----:B------:R-:W-:Y:S01]  /*68b0*/  VIMNMX R88, R88, 0x90, PT ;  /* 0x0000009058587848 */ /* 0x000fe20003fe0100 */
[----:B0-----:R-:W-:Y:S06]  /*68c0*/  @!P4 BRA `(.L_x_8615) ;  /* 0x000001600080c947 */ /* 0x001fec0003800000 */
.L_x_8806:
[----:B------:R-:W-:Y:S05]  /*68d0*/  BSYNC B1 ;  /* 0x0000000000017941 */ /* 0x000fea0003800000 */
.L_x_8614:
[----:B------:R-:W-:-:S13]  /*68e0*/  ISETP.GE.AND P4, PT, R23, R88, PT ;  /* 0x000000581700720c */ /* 0x000fda0003f86270 */
[----:B------:R-:W-:Y:S05]  /*68f0*/  @P4 BRA `(.L_x_8575) ;  /* 0x0000000000484947 */ /* 0x000fea0003800000 */
[----:B------:R-:W-:-:S13]  /*6900*/  ISETP.NE.AND P4, PT, R10, RZ, PT ;  /* 0x000000ff0a00720c */ /* 0x000fda0003f85270 */
[----:B------:R-:W1:Y:S04]  /*6910*/  @P4 LDS.128 R32, [R81+0x16800] ;  /* 0x0168000051204984 */ /* 0x000e680000000c00 */
[----:B-1----:R-:W-:Y:S01]  /*6920*/  @P4 STG.E.128 desc[UR60][R36.64], R32 ;  /* 0x0000002024004986 */ /* 0x002fe2000c101d3c */
        /* <DEDUP_REMOVED lines=14> */
[----:B-1----:R1:W-:Y:S02]  /*6a10*/  @P4 STG.E.128 desc[UR60][R36.64+0xa0], R32 ;  /* 0x0000a02024004986 */ /* 0x0023e4000c101d3c */
.L_x_8575:
[----:B------:R-:W-:Y:S05]  /*6a20*/  BSYNC B0 ;  /* 0x0000000000007941 */ /* 0x000fea0003800000 */
.L_x_8567:
        /* <DEDUP_REMOVED lines=17> */
.L_x_8617:
[----:B------:R-:W-:Y:S05]  /*6b40*/  BSYNC B0 ;  /* 0x0000000000007941 */ /* 0x000fea0003800000 */
.L_x_8616:
[----:B------:R-:W2:Y:S01]  /*6b50*/  SYNCS.PHASECHK.TRANS64.TRYWAIT P3, [R20+URZ+0x31cb0], R89 ;  /* 0x031cb059140075a7 */ /* 0x000ea2000806017f */
[----:B------:R-:W-:Y:S04]  /*6b60*/  BSSY B0, `(.L_x_8618) ;  /* 0x0000002000007945 */ /* 0x000fe80003800000 */
[----:B--2---:R-:W-:Y:S05]  /*6b70*/  @!P3 BRA `(.L_x_8619) ;  /* 0x0000015c00e8b947 */ /* 0x004fea0003800000 */
.L_x_8807:
[----:B------:R-:W-:Y:S05]  /*6b80*/  BSYNC B0 ;  /* 0x0000000000007941 */ /* 0x000fea0003800000 */
.L_x_8618:
[----:B------:R-:W-:Y:S01]  /*6b90*/  ISETP.GE.AND P3, PT, R23, R88, PT ;  /* 0x000000581700720c */ /* 0x000fe20003f66270 */
[----:B------:R-:W-:-:S12]  /*6ba0*/  BSSY B0, `(.L_x_8620) ;  /* 0x0000022000007945 */ /* 0x000fd80003800000 */
[----:B------:R-:W-:Y:S05]  /*6bb0*/  @P3 BRA `(.L_x_8621) ;  /* 0x0000000000803947 */ /* 0x000fea0003800000 */
[----:B------:R-:W3:Y:S04]  /*6bc0*/  LDL R39, [R1+0x3c] ;  /* 0x00003c0001277983 */ /* 0x000ee80000100800 */
[----:B------:R-:W4:Y:S01]  /*6bd0*/  LDL R38, [R1+0x38] ;  /* 0x0000380001267983 */ /* 0x000f220000100800 */
[----:B------:R-:W-:Y:S01]  /*6be0*/  IMAD.WIDE R34, R24, 0x90, R76 ;  /* 0x0000009018227825 */ /* 0x000fe200078e024c */
[----:B------:R-:W-:-:S03]  /*6bf0*/  ULDC.64 UR4, c[0x0][0x318] ;  /* 0x0000c60000047ab9 */ /* 0x000fc60000000a00 */
[----:B------:R-:W-:Y:S02]  /*6c00*/  IMAD R35, R35, UR4, RZ ;  /* 0x0000000423237c24 */ /* 0x000fe4000f8e02ff */
[----:B-1----:R-:W-:Y:S02]  /*6c10*/  IMAD.MOV.U32 R32, RZ, RZ, R28 ;  /* 0x000000ffff207224 */ /* 0x002fe400078e001c */
[----:B------:R-:W-:Y:S02]  /*6c20*/  IMAD.MOV.U32 R33, RZ, RZ, R86 ;  /* 0x000000ffff217224 */ /* 0x000fe400078e0056 */
[C---:B------:R-:W-:Y:S02]  /*6c30*/  IMAD R35, R34.reuse, UR5, R35 ;  /* 0x0000000522237c24 */ /* 0x040fe4000f8e0223 */
[----:B------:R-:W-:Y:S01]  /*6c40*/  IMAD.WIDE.U32 R32, R34, UR4, R32 ;  /* 0x0000000422207c25 */ /* 0x000fe2000f8e0020 */
[----:B------:R-:W-:-:S03]  /*6c50*/  ULDC.64 UR4, c[0x0][0x308] ;  /* 0x0000c20000047ab9 */ /* 0x000fc60000000a00 */
[----:B------:R-:W-:Y:S01]  /*6c60*/  IMAD.IADD R33, R33, 0x1, R35 ;  /* 0x0000000121217824 */ /* 0x000fe200078e0223 */
[----:B------:R-:W-:Y:S01]  /*6c70*/  LEA R36, P3, R32, UR4, 0x1 ;  /* 0x0000000420247c11 */ /* 0x000fe2000f8608ff */
[----:B------:R-:W-:-:S03]  /*6c80*/  ULDC UR4, c[0x0][0x2e4] ;  /* 0x0000b90000047ab9 */ /* 0x000fc60000000800 */
[----:B------:R-:W-:Y:S02]  /*6c90*/  LEA.HI.X R37, R32, UR5, R33, 0x1, P3 ;  /* 0x0000000520257c11 */ /* 0x000fe400098f0c21 */
[----:B------:R-:W-:-:S13]  /*6ca0*/  ISETP.GE.AND P3, PT, R144, UR4, PT ;  /* 0x0000000490007c0c */ /* 0x000fda000bf66270 */
[----:B------:R-:W1:Y:S04]  /*6cb0*/  @!P3 LDS.128 R32, [R81] ;  /* 0x000000005120b984 */ /* 0x000e680000000c00 */
[----:B-1----:R-:W-:Y:S01]  /*6cc0*/  @!P3 STG.E.128 desc[UR60][R36.64], R32 ;  /* 0x000000202400b986 */ /* 0x002fe2000c101d3c */
[----:B---3--:R-:W-:-:S13]  /*6cd0*/  ISETP.GE.AND P3, PT, R39, UR4, PT ;  /* 0x0000000427007c0c */ /* 0x008fda000bf66270 */
[----:B------:R-:W1:Y:S04]  /*6ce0*/  @!P3 LDS.128 R32, [R81+0x2400] ;  /* 0x002400005120b984 */ /* 0x000e680000000c00 */
[----:B-1----:R-:W-:Y:S01]  /*6cf0*/  @!P3 STG.E.128 desc[UR60][R36.64+0x40], R32 ;  /* 0x000040202400b986 */ /* 0x002fe2000c101d3c */
[----:B------:R-:W-:-:S13]  /*6d00*/  ISETP.GE.AND P3, PT, R4, UR4, PT ;  /* 0x0000000404007c0c */ /* 0x000fda000bf66270 */
[----:B------:R-:W1:Y:S04]  /*6d10*/  @!P3 LDS.128 R32, [R81+0x4800] ;  /* 0x004800005120b984 */ /* 0x000e680000000c00 */
[----:B-1----:R-:W-:Y:S01]  /*6d20*/  @!P3 STG.E.128 desc[UR60][R36.64+0x80], R32 ;  /* 0x000080202400b986 */ /* 0x002fe2000c101d3c */
[----:B----4-:R-:W-:-:S13]  /*6d30*/  ISETP.GE.AND P3, PT, R38, UR4, PT ;  /* 0x0000000426007c0c */ /* 0x010fda000bf66270 */
[----:B------:R-:W1:Y:S04]  /*6d40*/  @!P3 LDS.128 R32, [R21] ;  /* 0x000000001520b984 */ /* 0x000e680000000c00 */
[----:B-1----:R-:W-:Y:S01]  /*6d50*/  @!P3 STG.E.128 desc[UR60][R36.64+0x20], R32 ;  /* 0x000020202400b986 */ /* 0x002fe2000c101d3c */
[----:B------:R-:W-:-:S13]  /*6d60*/  ISETP.GE.AND P3, PT, R3, UR4, PT ;  /* 0x0000000403007c0c */ /* 0x000fda000bf66270 */
[----:B------:R-:W1:Y:S04]  /*6d70*/  @!P3 LDS.128 R32, [R21+0x2400] ;  /* 0x002400001520b984 */ /* 0x000e680000000c00 */
[----:B-1----:R-:W-:Y:S01]  /*6d80*/  @!P3 STG.E.128 desc[UR60][R36.64+0x60], R32 ;  /* 0x000060202400b986 */ /* 0x002fe2000c101d3c */
[----:B------:R-:W-:-:S13]  /*6d90*/  ISETP.GE.AND P3, PT, R79, UR4, PT ;  /* 0x000000044f007c0c */ /* 0x000fda000bf66270 */
[----:B------:R-:W1:Y:S04]  /*6da0*/  @!P3 LDS.128 R32, [R21+0x4800] ;  /* 0x004800001520b984 */ /* 0x000e680000000c00 */
[----:B-1----:R3:W-:Y:S02]  /*6db0*/  @!P3 STG.E.128 desc[UR60][R36.64+0xa0], R32 ;  /* 0x0000a0202400b986 */ /* 0x0027e4000c101d3c */
.L_x_8621:
[----:B------:R-:W-:Y:S05]  /*6dc0*/  BSYNC B0 ;  /* 0x0000000000007941 */ /* 0x000fea0003800000 */
.L_x_8620:
[----:B------:R-:W-:Y:S01]  /*6dd0*/  @!PT LDS RZ, [RZ] ;  /* 0x00000000fffff984 */ /* 0x000fe20000000800 */
[----:B------:R-:W-:Y:S01]  /*6de0*/  @!PT LDS RZ, [RZ] ;  /* 0x00000000fffff984 */ /* 0x000fe20000000800 */
[----:B------:R-:W-:Y:S01]  /*6df0*/  @!PT LDS RZ, [RZ] ;  /* 0x00000000fffff984 */ /* 0x000fe20000000800 */
[----:B------:R-:W-:Y:S01]  /*6e00*/  @!PT LDS RZ, [RZ] ;  /* 0x00000000fffff984 */ /* 0x000fe20000000800 */
[----:B------:R4:W-:Y:S06]  /*6e10*/  MEMBAR.ALL.CTA ;  /* 0x0000000000007992 */ /* 0x0009ec0000008000 */
[----:B----4-:R-:W4:Y:S01]  /*6e20*/  FENCE.VIEW.ASYNC.S ;  /* 0x00000000000073c6 */ /* 0x010f220000000000 */
[----:B0-2---:R-:W-:Y:S02]  /*6e30*/  @!P4 VIADD R20, R20, 0x31cc0 ;  /* 0x00031cc01414c836 */ /* 0x005fe40000000000 */
[----:B------:R-:W-:-:S03]  /*6e40*/  VIADD R19, R19, 0x1 ;  /* 0x0000000113137836 */ /* 0x000fc60000000000 */
[----:B------:R-:W-:Y:S01]  /*6e50*/  @!P4 PRMT R20, RZ, 0x654, R20 ;  /* 0x00000654ff14c816 */ /* 0x000fe20000000014 */
[----:B----4-:R0:W-:Y:S01]  /*6e60*/  BAR.SYNC.DEFER_BLOCKING R110, 0x80 ;  /* 0x0002006e0000751d */ /* 0x0101e20000010000 */
[----:B------:R-:W-:-:S04]  /*6e70*/  ISETP.NE.AND P3, PT, R19, 0x2, PT ;  /* 0x000000021300780c */ /* 0x000fc80003f65270 */
[----:B------:R-:W-:Y:S01]  /*6e80*/  SEL R19, R19, RZ, P3 ;  /* 0x000000ff13137207 */ /* 0x000fe20001800000 */
[----:B------:R2:W-:Y:S02]  /*6e90*/  @!P4 SYNCS.ARRIVE.TRANS64.RED.A1T0 RZ, [R20+URZ], RZ ;  /* 0x000000ff14ffc9a7 */ /* 0x0005e4000810043f */
[----:B--2---:R-:W-:-:S04]  /*6ea0*/  SEL R20, RZ, 0x1, P3 ;  /* 0x00000001ff147807 */ /* 0x004fc80001800000 */
[----:B------:R-:W-:Y:S01]  /*6eb0*/  LOP3.LUT R147, R147, R20, RZ, 0x3c, !PT ;  /* 0x0000001493937212 */ /* 0x000fe200078e3cff */
[----:B0-----:R-:W-:Y:S06]  /*6ec0*/  @P2 BRA `(.L_x_8622) ;  /* 0xffffffb800602947 */ /* 0x001fec000383ffff */
[----:B------:R-:W0:Y:S01]  /*6ed0*/  S2R R21, SR_TID.X ;  /* 0x0000000000157919 */ /* 0x000e220000002100 */
[----:B------:R-:W-:Y:S02]  /*6ee0*/  PLOP3.LUT P0, PT, PT, PT, PT, 0x8, 0x0 ;  /* 0x000000000000781c */ /* 0x000fe40003f0e170 */
[----:B0-----:R-:W-:-:S04]  /*6ef0*/  SHF.R.U32.HI R21, RZ, 0x7, R21 ;  /* 0x00000007ff157819 */ /* 0x001fc80000011615 */
[----:B------:R-:W-:-:S13]  /*6f00*/  ISETP.NE.AND P5, PT, R21, 0x1, PT ;  /* 0x000000011500780c */ /* 0x000fda0003fa5270 */
[----:B------:R-:W-:Y:S06]  /*6f10*/  @!P5 BAR.ARV 0x9, 0x100 ;  /* 0x024400000000db1d */ /* 0x000fec0000002000 */
.L_x_8562:
[----:B------:R-:W-:Y:S02]  /*6f20*/  ISETP.GE.AND P2, PT, R108, 0x1, PT ;  /* 0x000000016c00780c */ /* 0x000fe40003f46270 */
[----:B------:R-:W-:Y:S02]  /*6f30*/  CS2R R2, SRZ ;  /* 0x0000000000027805 */ /* 0x000fe4000001ff00 */
[----:B------:R-:W-:Y:S01]  /*6f40*/  PLOP3.LUT P1, PT, PT, PT, PT, 0x80, 0x0 ;  /* 0x000000000000781c */ /* 0x000fe20003f2f070 */
[----:B------:R-:W-:Y:S01]  /*6f50*/  IMAD.MOV.U32 R0, RZ, RZ, RZ ;  /* 0x000000ffff007224 */ /* 0x000fe200078e00ff */
[----:B------:R-:W-:Y:S02]  /*6f60*/  CS2R R38, SRZ ;  /* 0x0000000000267805 */ /* 0x000fe4000001ff00 */
[----:B---3--:R-:W-:Y:S02]  /*6f70*/  CS2R R34, SRZ ;  /* 0x0000000000227805 */ /* 0x008fe4000001ff00 */
[----:B------:R-:W-:-:S02]  /*6f80*/  CS2R R48, SRZ ;  /* 0x0000000000307805 */ /* 0x000fc4000001ff00 */
[----:B------:R-:W-:Y:S02]  /*6f90*/  CS2R R36, SRZ ;  /* 0x0000000000247805 */ /* 0x000fe4000001ff00 */
[----:B------:R-:W-:Y:S02]  /*6fa0*/  CS2R R56, SRZ ;  /* 0x0000000000387805 */ /* 0x000fe4000001ff00 */
[----:B-1----:R-:W-:Y:S01]  /*6fb0*/  CS2R R32, SRZ ;  /* 0x0000000000207805 */ /* 0x002fe2000001ff00 */
[----:B------:R-:W-:Y:S01]  /*6fc0*/  IMAD.MOV.U32 R51, RZ, RZ, RZ ;  /* 0x000000ffff337224 */ /* 0x000fe200078e00ff */
[----:B------:R-:W-:Y:S02]  /*6fd0*/  CS2R R42, SRZ ;  /* 0x00000000002a7805 */ /* 0x000fe4000001ff00 */
        /* <DEDUP_REMOVED lines=18> */
[----:B------:R-:W0:Y:S01]  /*7100*/  FENCE.VIEW.ASYNC.G ;  /* 0x00000000000073c6 */ /* 0x000e220000000100 */
[----:B------:R-:W-:Y:S05]  /*7110*/  WARPSYNC.ALL ;  /* 0x0000000000007948 */ /* 0x000fea0003800000 */
[----:B0-----:R-:W-:Y:S06]  /*7120*/  BAR.ARV 0xc, 0x1a0 ;  /* 0x0306800000007b1d */ /* 0x001fec0000002000 */
.L_x_8623:
        /* <DEDUP_REMOVED lines=12> */
.L_x_8810:
[----:B------:R-:W1:Y:S01]  /*71f0*/  LDL R3, [R1+0x50] ;  /* 0x0000500001037983 */ /* 0x000e620000100800 */
[----:B------:R-:W-:Y:S01]  /*7200*/  BSSY B6, `(.L_x_8626) ;  /* 0x000001b000067945 */ /* 0x000fe20003800000 */
[----:B-1----:R-:W-:-:S05]  /*7210*/  IMAD.HI R0, R3, 0x55555556, RZ ;  /* 0x5555555603007827 */ /* 0x002fca00078e02ff */
[----:B------:R-:W-:-:S05]  /*7220*/  LEA.HI R2, R0, R0, RZ, 0x1 ;  /* 0x0000000000027211 */ /* 0x000fca00078f08ff */
[----:B------:R-:W-:Y:S02]  /*7230*/  IMAD R2, R2, -0x3, R3 ;  /* 0xfffffffd02027824 */ /* 0x000fe400078e0203 */
[----:B------:R-:W-:-:S04]  /*7240*/  VIADD R3, R18, 0x24300 ;  /* 0x0002430012037836 */ /* 0x000fc80000000000 */
[----:B------:R-:W-:Y:S01]  /*7250*/  IMAD R0, R2, 0x800, R3 ;  /* 0x0000080002007824 */ /* 0x000fe200078e0203 */
[----:B------:R-:W-:-:S04]  /*7260*/  LOP3.LUT P0, RZ, R3, 0x9f, RZ, 0xc0, !PT ;  /* 0x0000009f03ff7812 */ /* 0x000fc8000780c0ff */
[----:B------:R-:W-:-:S04]  /*7270*/  SHF.R.U32.HI R0, RZ, 0x4, R0 ;  /* 0x00000004ff007819 */ /* 0x000fc80000011600 */
[----:B------:R-:W-:-:S05]  /*7280*/  LOP3.LUT R0, R0, 0x3fff, RZ, 0xc0, !PT ;  /* 0x00003fff00007812 */ /* 0x000fca00078ec0ff */
[----:B------:R1:W-:Y:S01]  /*7290*/  STL [R1+0x58], R0 ;  /* 0x0000580001007387 */ /* 0x0003e20000100800 */
[----:B------:R-:W-:Y:S05]  /*72a0*/  @!P0 BRA `(.L_x_8627) ;  /* 0x0000000000408947 */ /* 0x000fea0003800000 */
[----:B-1----:R-:W-:Y:S01]  /*72b0*/  MOV R0, 0x0 ;  /* 0x0000000000007802 */ /* 0x002fe20000000f00 */
[----:B------:R-:W-:Y:S01]  /*72c0*/  ULDC.64 UR4, c[0x4][0x1b8] ;  /* 0x01006e0000047ab9 */ /* 0x000fe20000000a00 */
[----:B------:R-:W-:Y:S01]  /*72d0*/  ULDC.64 UR6, c[0x4][0x1c0] ;  /* 0x0100700000067ab9 */ /* 0x000fe20000000a00 */
[----:B------:R-:W-:Y:S01]  /*72e0*/  IMAD.U32 R4, RZ, RZ, UR4 ;  /* 0x00000004ff047e24 */ /* 0x000fe2000f8e00ff */
[----:B0-----:R0:W1:Y:S01]  /*72f0*/  LDC.64 R14, c[0x4][R0] ;  /* 0x01000000000e7b82 */ /* 0x0010620000000a00 */
        /* <DEDUP_REMOVED lines=11> */
.L_x_8627:
[----:B------:R-:W-:Y:S05]  /*73b0*/  BSYNC B6 ;  /* 0x0000000000067941 */ /* 0x000fea0003800000 */
.L_x_8626:
[----:B------:R-:W-:Y:S02]  /*73c0*/  ULDC UR4, c[0x0][0x3d4] ;  /* 0x0000f50000047ab9 */ /* 0x000fe40000000800 */
[----:B------:R-:W-:-:S13]  /*73d0*/  ISETP.LT.AND P0, PT, RZ, UR4, PT ;  /* 0x00000004ff007c0c */ /* 0x000fda000bf01270 */
[----:B------:R-:W-:Y:S05]  /*73e0*/  @P0 BRA `(.L_x_8628) ;  /* 0x0000000000400947 */ /* 0x000fea0003800000 */
[----:B------:R-:W1:Y:S02]  /*73f0*/  LDL R20, [R1+0x78] ;  /* 0x0000780001147983 */ /* 0x000e640000100800 */
[----:B-1----:R-:W-:-:S04]  /*7400*/  LEA.HI R0, R20, R20, RZ, 0x1 ;  /* 0x0000001414007211 */ /* 0x002fc800078f08ff */
        /* <DEDUP_REMOVED lines=8> */
.L_x_8631:
[----:B--2---:R2:W3:Y:S02]  /*7490*/  SYNCS.PHASECHK.TRANS64.TRYWAIT P0, [R18+URZ+0x31c00], R3 ;  /* 0x031c0003120075a7 */ /* 0x0044e4000800017f */
[----:B---3--:R-:W-:Y:S05]  /*74a0*/  @!P0 NANOSLEEP.SYNCS 0x989680 ;  /* 0x009896800000895d */ /* 0x008fea0003900000 */
[----:B------:R-:W3:Y:S02]  /*74b0*/  @!P0 SYNCS.PHASECHK.TRANS64 P0, [R18+URZ+0x31c00], R3 ;  /* 0x031c0003120085a7 */ /* 0x000ee4000800007f */
[----:B---3--:R-:W-:Y:S05]  /*74c0*/  @!P0 BRA `(.L_x_8631) ;  /* 0xfffffffc00f08947 */ /* 0x008fea000383ffff */
.L_x_8630:
[----:B------:R-:W-:Y:S05]  /*74d0*/  BSYNC B0 ;  /* 0x0000000000007941 */ /* 0x000fea0003800000 */
.L_x_8629:
[----:B------:R-:W-:Y:S05]  /*74e0*/  BRA `(.L_x_8632) ;  /* 0x0000003800a47947 */ /* 0x000fea0003800000 */
.L_x_8628:
[----:B-1----:R-:W2:Y:S01]  /*74f0*/  LDL R0, [R1+0xa4] ;  /* 0x0000a40001007983 */ /* 0x002ea20000100800 */
[----:B------:R-:W-:Y:S01]  /*7500*/  ULDC.64 UR4, c[0x0][0x3d8] ;  /* 0x0000f60000047ab9 */ /* 0x000fe20000000a00 */
[----:B------:R-:W-:Y:S01]  /*7510*/  ULDC.64 UR6, c[0x0][0x3e8] ;  /* 0x0000fa0000067ab9 */ /* 0x000fe20000000a00 */
[----:B-----5:R-:W-:Y:S01]  /*7520*/  IMAD.WIDE.U32 R50, R104, UR4, RZ ;  /* 0x0000000468327c25 */ /* 0x020fe2000f8e00ff */
[----:B------:R-:W-:Y:S02]  /*7530*/  SHF.R.S32.HI R8, RZ, 0x1f, R16 ;  /* 0x0000001fff087819 */ /* 0x000fe40000011410 */
[----:B------:R-:W-:Y:S02]  /*7540*/  SHF.R.S32.HI R10, RZ, 0x1f, R144 ;  /* 0x0000001fff0a7819 */ /* 0x000fe40000011490 */
[----:B--2---:R-:W-:Y:S02]  /*7550*/  R2UR UR8, R0 ;  /* 0x00000000000872ca */ /* 0x004fe400000e0000 */
[----:B------:R-:W-:-:S05]  /*7560*/  SHF.R.S32.HI R0, RZ, 0x1f, R104 ;  /* 0x0000001fff007819 */ /* 0x000fca0000011468 */
[C---:B------:R-:W-:Y:S02]  /*7570*/  IMAD R3, R0.reuse, UR4, RZ ;  /* 0x0000000400037c24 */ /* 0x040fe4000f8e02ff */
[----:B------:R-:W-:Y:S01]  /*7580*/  IMAD R5, R0, UR6, RZ ;  /* 0x0000000600057c24 */ /* 0x000fe2000f8e02ff */
[----:B------:R-:W-:Y:S01]  /*7590*/  IADD3 R0, P0, R16, R50, RZ ;  /* 0x0000003210007210 */ /* 0x000fe20007f1e0ff */
[C---:B------:R-:W-:Y:S01]  /*75a0*/  IMAD R3, R104.reuse, UR5, R3 ;  /* 0x0000000568037c24 */ /* 0x040fe2000f8e0203 */
[----:B------:R-:W-:Y:S01]  /*75b0*/  ULDC.64 UR4, c[0x0][0x3c8] ;  /* 0x0000f20000047ab9 */ /* 0x000fe20000000a00 */
[----:B------:R-:W-:Y:S01]  /*75c0*/  IMAD R7, R104, UR7, R5 ;  /* 0x0000000768077c24 */ /* 0x000fe2000f8e0205 */
[----:B------:R-:W-:Y:S01]  /*75d0*/  ULOP3.LUT UP0, URZ, UR8, 0x1bf, URZ, 0xc0, !UPT ;  /* 0x000001bf083f7892 */ /* 0x000fe2000f80c03f */
[----:B------:R-:W-:Y:S01]  /*75e0*/  IMAD.IADD R5, R3, 0x1, R51 ;  /* 0x0000000103057824 */ /* 0x000fe200078e0233 */
[----:B------:R-:W-:Y:S01]  /*75f0*/  LEA R48, P1, R50, UR4, 0x1 ;  /* 0x0000000432307c11 */ /* 0x000fe2000f8208ff */
[----:B------:R-:W-:Y:S01]  /*7600*/  IMAD.WIDE.U32 R104, R104, UR6, RZ ;  /* 0x0000000668687c25 */ /* 0x000fe2000f8e00ff */
[----:B------:R-:W-:Y:S01]  /*7610*/  LEA R28, P2, R0, UR4, 0x1 ;  /* 0x00000004001c7c11 */ /* 0x000fe2000f8408ff */
[----:B------:R-:W-:-:S02]  /*7620*/  ULDC.64 UR6, c[0x0][0x3e0] ;  /* 0x0000f80000067ab9 */ /* 0x000fc40000000a00 */
[----:B------:R-:W-:Y:S01]  /*7630*/  IMAD.X R3, R8, 0x1, R5, P0 ;  /* 0x0000000108037824 */ /* 0x000fe200000e0605 */
[----:B------:R-:W-:Y:S01]  /*7640*/  IADD3 R4, P0, R144, R50, RZ ;  /* 0x0000003290047210 */ /* 0x000fe20007f1e0ff */
[----:B------:R-:W-:Y:S01]  /*7650*/  IMAD.IADD R51, R7, 0x1, R105 ;  /* 0x0000000107337824 */ /* 0x000fe200078e0269 */
[--C-:B------:R-:W-:Y:S02]  /*7660*/  LEA.HI.X R50, R50, UR5, R5.reuse, 0x1, P1 ;  /* 0x0000000532327c11 */ /* 0x100fe400088f0c05 */
[----:B------:R-:W-:Y:S01]  /*7670*/  PLOP3.LUT P1, PT, PT, PT, UP0, 0x80, 0x0 ;  /* 0x000000000000781c */ /* 0x000fe20003f2f008 */
[----:B------:R-:W-:Y:S01]  /*7680*/  IMAD.X R5, R10, 0x1, R5, P0 ;  /* 0x000000010a057824 */ /* 0x000fe200000e0605 */
[----:B------:R-:W-:Y:S02]  /*7690*/  LEA.HI.X R29, R0, UR5, R3, 0x1, P2 ;  /* 0x00000005001d7c11 */ /* 0x000fe400090f0c03 */
[-C--:B------:R-:W-:Y:S02]  /*76a0*/  IADD3 R6, P4, R16, R104.reuse, RZ ;  /* 0x0000006810067210 */ /* 0x080fe40007f9e0ff */
[----:B------:R-:W-:-:S02]  /*76b0*/  IADD3 R0, P3, R144, R104, RZ ;  /* 0x0000006890007210 */ /* 0x000fc40007f7e0ff */
[----:B------:R-:W-:Y:S01]  /*76c0*/  LEA R30, P2, R6, UR6, 0x1 ;  /* 0x00000006061e7c11 */ /* 0x000fe2000f8408ff */
[--C-:B------:R-:W-:Y:S01]  /*76d0*/  IMAD.X R7, R8, 0x1, R51.reuse, P4 ;  /* 0x0000000108077824 */ /* 0x100fe200020e0633 */
[----:B------:R-:W-:Y:S01]  /*76e0*/  LEA R44, P0, R4, UR4, 0x1 ;  /* 0x00000004042c7c11 */ /* 0x000fe2000f8008ff */
        /* <DEDUP_REMOVED lines=24> */
.L_x_8633:
        /* <DEDUP_REMOVED lines=24> */
[----:B------:R-:W-:Y:S02]  /*79f0*/  ISETP.GE.AND P5, PT, R16, UR4, PT ;  /* 0x0000000410007c0c */ /* 0x000fe4000bfa6270 */
[----:B------:R-:W-:Y:S02]  /*7a00*/  CS2R R44, SRZ ;  /* 0x00000000002c7805 */ /* 0x000fe4000001ff00 */
[----:B------:R-:W-:Y:S01]  /*7a10*/  ISETP.GE.AND P4, PT, R0, UR4, PT ;  /* 0x0000000400007c0c */ /* 0x000fe2000bf86270 */
[C---:B------:R-:W-:Y:S01]  /*7a20*/  VIADD R0, R16.reuse, 0x18 ;  /* 0x0000001810007836 */ /* 0x040fe20000000000 */
[----:B------:R-:W-:Y:S02]  /*7a30*/  CS2R R46, SRZ ;  /* 0x00000000002e7805 */ /* 0x000fe4000001ff00 */
[----:B------:R-:W-:Y:S01]  /*7a40*/  ISETP.GE.AND P3, PT, R3, UR4, PT ;  /* 0x0000000403007c0c */ /* 0x000fe2000bf66270 */
[----:B------:R-:W-:Y:S01]  /*7a50*/  VIADD R3, R16, 0x20 ;  /* 0x0000002010037836 */ /* 0x000fe20000000000 */
[----:B------:R-:W-:Y:S01]  /*7a60*/  ISETP.GE.AND P2, PT, R0, UR4, PT ;  /* 0x0000000400007c0c */ /* 0x000fe2000bf46270 */
[----:B------:R-:W-:-:S03]  /*7a70*/  VIADD R0, R16, 0x28 ;  /* 0x0000002810007836 */ /* 0x000fc60000000000 */
[----:B------:R-:W-:Y:S01]  /*7a80*/  ISETP.GE.AND P1, PT, R3, UR4, PT ;  /* 0x0000000403007c0c */ /* 0x000fe2000bf26270 */
[----:B------:R1:W5:Y:S04]  /*7a90*/  @!P5 LDG.E.64 R44, desc[UR60][R28.64] ;  /* 0x0000003c1c2cd981 */ /* 0x000368000c1e1b00 */
[----:B------:R1:W5:Y:S01]  /*7aa0*/  @!P5 LDG.E.64 R46, desc[UR60][R30.64] ;  /* 0x0000003c1e2ed981 */ /* 0x000362000c1e1b00 */
[----:B------:R-:W-:Y:S02]  /*7ab0*/  ISETP.GE.AND P5, PT, R0, UR4, PT ;  /* 0x0000000400007c0c */ /* 0x000fe4000bfa6270 */
        /* <DEDUP_REMOVED lines=20> */
.L_x_8637:
[----:B------:R-:W-:Y:S05]  /*7c00*/  BSYNC B1 ;  /* 0x0000000000017941 */ /* 0x000fea0003800000 */
.L_x_8636:
[----:B------:R-:W2:Y:S01]  /*7c10*/  LDL R6, [R1+0x78] ;  /* 0x0000780001067983 */ /* 0x000ea20000100800 */
[----:B-----5:R-:W-:Y:S01]  /*7c20*/  IMAD.MOV.U32 R0, RZ, RZ, R46 ;  /* 0x000000ffff007224 */ /* 0x020fe200078e002e */
[----:B------:R-:W-:Y:S01]  /*7c30*/  UMOV UR4, 0xffffffff ;  /* 0xffffffff00047882 */ /* 0x000fe20000000000 */
[----:B------:R-:W-:Y:S02]  /*7c40*/  IMAD.MOV.U32 R3, RZ, RZ, R47 ;  /* 0x000000ffff037224 */ /* 0x000fe400078e002f */
[----:B------:R-:W-:Y:S01]  /*7c50*/  IMAD.MOV.U32 R4, RZ, RZ, R42 ;  /* 0x000000ffff047224 */ /* 0x000fe200078e002a */
[----:B-1----:R-:W-:Y:S01]  /*7c60*/  PRMT R28, R28, 0x5410, R0 ;  /* 0x000054101c1c7816 */ /* 0x002fe20000000000 */
        /* <DEDUP_REMOVED lines=8> */
[----:B--2---:R-:W-:Y:S01]  /*7cf0*/  LEA.HI R0, R6, R6, RZ, 0x1 ;  /* 0x0000000606007211 */ /* 0x004fe200078f08ff */
[----:B------:R-:W-:Y:S06]  /*7d00*/  BRA.DIV UR4, `(.L_x_8638) ;  /* 0x0000014e04d87947 */ /* 0x000fec000b800000 */
.L_x_8813:
[----:B------:R-:W-:Y:S01]  /*7d10*/  UMOV UR4, 0xffffffff ;  /* 0xffffffff00047882 */ /* 0x000fe20000000000 */
[----:B------:R-:W-:Y:S02]  /*7d20*/  LOP3.LUT R0, R0, 0xfffffffe, RZ, 0xc0, !PT ;  /* 0xfffffffe00007812 */ /* 0x000fe400078ec0ff */
[----:B------:R-:W-:Y:S05]  /*7d30*/  BRA.DIV UR4, `(.L_x_8639) ;  /* 0x0000014e04f47947 */ /* 0x000fea000b800000 */
.L_x_8816:
[----:B------:R-:W-:Y:S01]  /*7d40*/  UMOV UR4, 0xffffffff ;  /* 0xffffffff00047882 */ /* 0x000fe20000000000 */
[----:B------:R-:W-:Y:S02]  /*7d50*/  IMAD.IADD R0, R6, 0x1, -R0 ;  /* 0x0000000106007824 */ /* 0x000fe400078e0a00 */
[----:B------:R-:W-:Y:S05]  /*7d60*/  BRA.DIV UR4, `(.L_x_8640) ;  /* 0x0000015204107947 */ /* 0x000fea000b800000 */
.L_x_8819:
[----:B------:R-:W-:Y:S01]  /*7d70*/  UMOV UR4, 0xffffffff ;  /* 0xffffffff00047882 */ /* 0x000fe20000000000 */
[----:B------:R-:W-:Y:S02]  /*7d80*/  SHF.L.U32 R3, R0, 0x1f, RZ ;  /* 0x0000001f00037819 */ /* 0x000fe400000006ff */
[----:B------:R-:W-:Y:S05]  /*7d90*/  BRA.DIV UR4, `(.L_x_8641) ;  /* 0x00000152042c7947 */ /* 0x000fea000b800000 */
.L_x_8822:
[----:B------:R-:W1:Y:S01]  /*7da0*/  SYNCS.PHASECHK.TRANS64.TRYWAIT P1, [R18+URZ+0x31c00], R3 ;  /* 0x031c0003120075a7 */ /* 0x000e62000802017f */
        /* <DEDUP_REMOVED lines=34> */
[----:B-1----:R-:W-:Y:S06]  /*7fd0*/  @!P1 BRA `(.L_x_8643) ;  /* 0x0000014c00c49947 */ /* 0x002fec0003800000 */
.L_x_8823:
[----:B------:R-:W-:Y:S05]  /*7fe0*/  BSYNC B1 ;  /* 0x0000000000017941 */ /* 0x000fea0003800000 */
.L_x_8642:
[----:B------:R-:W-:Y:S02]  /*7ff0*/  PRMT R12, R0, 0x7610, R12 ;  /* 0x00007610000c7816 */ /* 0x000fe4000000000c */
[----:B------:R-:W-:Y:S01]  /*8000*/  PRMT R13, R4, 0x7610, R13 ;  /* 0x00007610040d7816 */ /* 0x000fe2000000000d */
[----:B------:R-:W-:Y:S06]  /*8010*/  @P0 BRA `(.L_x_8644) ;  /* 0x0000002c00b40947 */ /* 0x000fec0003800000 */
[----:B------:R-:W0:Y:S01]  /*8020*/  LDL R54, [R1+0x60] ;  /* 0x0000600001367983 */ /* 0x000e220000100800 */
[----:B------:R-:W1:Y:S03]  /*8030*/  LDC R5, c[0x0][0x3d4] ;  /* 0x0000f500ff057b82 */ /* 0x000e660000000800 */
[----:B------:R-:W2:Y:S01]  /*8040*/  LDL R7, [R1+0x80] ;  /* 0x0000800001077983 */ /* 0x000ea20000100800 */
[C---:B------:R-:W-:Y:S01]  /*8050*/  VIADD R0, R16.reuse, 0x8 ;  /* 0x0000000810007836 */ /* 0x040fe20000000000 */
[----:B------:R-:W-:Y:S01]  /*8060*/  BSSY B1, `(.L_x_8645) ;  /* 0x000003d000017945 */ /* 0x000fe20003800000 */
[C---:B------:R-:W-:Y:S02]  /*8070*/  VIADD R4, R16.reuse, 0x10 ;  /* 0x0000001010047836 */ /* 0x040fe40000000000 */
[C---:B------:R-:W-:Y:S01]  /*8080*/  VIADD R6, R16.reuse, 0x18 ;  /* 0x0000001810067836 */ /* 0x040fe20000000000 */
[----:B-1----:R-:W-:-:S02]  /*8090*/  ISETP.GE.AND P6, PT, R16, R5, PT ;  /* 0x000000051000720c */ /* 0x002fc40003fc6270 */
[-C--:B------:R-:W-:Y:S01]  /*80a0*/  ISETP.GE.AND P0, PT, R0, R5.reuse, PT ;  /* 0x000000050000720c */ /* 0x080fe20003f06270 */
[----:B------:R-:W-:Y:S01]  /*80b0*/  VIADD R0, R16, 0x20 ;  /* 0x0000002010007836 */ /* 0x000fe20000000000 */
[-C--:B------:R-:W-:Y:S01]  /*80c0*/  ISETP.GE.AND P1, PT, R4, R5.reuse, PT ;  /* 0x000000050400720c */ /* 0x080fe20003f26270 */
[----:B------:R-:W-:Y:S01]  /*80d0*/  VIADD R4, R16, 0x28 ;  /* 0x0000002810047836 */ /* 0x000fe20000000000 */
[-C--:B------:R-:W-:Y:S02]  /*80e0*/  ISETP.GE.AND P2, PT, R6, R5.reuse, PT ;  /* 0x000000050600720c */ /* 0x080fe40003f46270 */
[-C--:B------:R-:W-:Y:S02]  /*80f0*/  ISETP.GE.AND P3, PT, R0, R5.reuse, PT ;  /* 0x000000050000720c */ /* 0x080fe40003f66270 */
[----:B------:R-:W-:Y:S01]  /*8100*/  ISETP.GE.AND P4, PT, R4, R5, PT ;  /* 0x000000050400720c */ /* 0x000fe20003f86270 */
[----:B0-----:R-:W-:-:S04]  /*8110*/  IMAD R3, R54, 0x2, R18 ;  /* 0x0000000236037824 */ /* 0x001fc800078e0212 */
[----:B------:R-:W-:Y:S01]  /*8120*/  VIADD R0, R3, 0x20 ;  /* 0x0000002003007836 */ /* 0x000fe20000000000 */
[----:B--2---:R-:W-:Y:S01]  /*8130*/  LOP3.LUT P5, RZ, R7, 0x2, RZ, 0xc0, !PT ;  /* 0x0000000207ff7812 */ /* 0x004fe200078ac0ff */
[----:B------:R-:W-:-:S12]  /*8140*/  @P6 BRA `(.L_x_8646) ;  /* 0x0000000000b86947 */ /* 0x000fd80003800000 */
[----:B------:R-:W0:Y:S01]  /*8150*/  LDS.128 R4, [R3+0xda00] ;  /* 0x00da000003047984 */ /* 0x000e220000000c00 */
        /* <DEDUP_REMOVED lines=8> */
[----:B------:R-:W-:-:S02]  /*81e0*/  LOP3.LUT R58, R58, 0xffff0000, RZ, 0xc0, !PT ;  /* 0xffff00003a3a7812 */ /* 0x000fc400078ec0ff */
[----:B------:R-:W-:Y:S02]  /*81f0*/  LOP3.LUT R55, R55, 0xffff0000, RZ, 0xc0, !PT ;  /* 0xffff000037377812 */ /* 0x000fe400078ec0ff */
[----:B------:R-:W-:Y:S02]  /*8200*/  PRMT R54, R11, 0x5432, R54 ;  /* 0x000054320b367816 */ /* 0x000fe40000000036 */
        /* <DEDUP_REMOVED lines=34> */
.L_x_8646:
[----:B------:R-:W-:Y:S05]  /*8430*/  BSYNC B1 ;  /* 0x0000000000017941 */ /* 0x000fea0003800000 */
.L_x_8645:
[----:B------:R-:W-:Y:S01]  /*8440*/  BSSY B1, `(.L_x_8647) ;  /* 0x0000031000017945 */ /* 0x000fe20003800000 */
[----:B------:R-:W-:-:S03]  /*8450*/  @P5 VIADD R0, R3, 0xffffffe0 ;  /* 0xffffffe003005836 */ /* 0x000fc60000000000 */
[----:B------:R-:W-:Y:S05]  /*8460*/  @P0 BRA `(.L_x_8648) ;  /* 0x0000000000b80947 */ /* 0x000fea0003800000 */
[----:B0-----:R-:W0:Y:S01]  /*8470*/  LDS.128 R4, [R0+0xda00] ;  /* 0x00da000000047984 */ /* 0x001e220000000c00 */
        /* <DEDUP_REMOVED lines=45> */
.L_x_8648:
[----:B------:R-:W-:Y:S05]  /*8750*/  BSYNC B1 ;  /* 0x0000000000017941 */ /* 0x000fea0003800000 */
.L_x_8647:
        /* <DEDUP_REMOVED lines=48> */
.L_x_8650:
[----:B------:R-:W-:Y:S05]  /*8a60*/  BSYNC B1 ;  /* 0x0000000000017941 */ /* 0x000fea0003800000 */
.L_x_8649:
[----:B------:R-:W-:Y:S04]  /*8a70*/  BSSY B1, `(.L_x_8651) ;  /* 0x0000030000017945 */ /* 0x000fe80003800000 */
[----:B------:R-:W-:Y:S05]  /*8a80*/  @P2 BRA `(.L_x_8652) ;  /* 0x0000000000b82947 */ /* 0x000fea0003800000 */
[----:B012---:R-:W0:Y:S01]  /*8a90*/  LDS.128 R4, [R0+0x10a00] ;  /* 0x010a000000047984 */ /* 0x007e220000000c00 */
        /* <DEDUP_REMOVED lines=10> */
[----:B------:R-:W-:Y:S02]  /*8b40*/  PRMT R35, R30, 0x5410, R35 ;  /* 0x000054101e237816 */ /* 0x000fe40000000023 */
[----:B------:R-:W-:Y:S02]  /*8b50*/  LOP3.LUT R49, R49, 0xffff0000, RZ, 0xc0, !PT ;  /* 0xffff000031317812 */ /* 0x000fe400078ec0ff */
        /* <DEDUP_REMOVED lines=33> */
.L_x_8652:
[----:B------:R-:W-:Y:S05]  /*8d70*/  BSYNC B1 ;  /* 0x0000000000017941 */ /* 0x000fea0003800000 */
.L_x_8651:
[----:B------:R-:W-:Y:S04]  /*8d80*/  BSSY B1, `(.L_x_8653) ;  /* 0x0000030000017945 */ /* 0x000fe80003800000 */
[----:B------:R-:W-:Y:S05]  /*8d90*/  @P3 BRA `(.L_x_8654) ;  /* 0x0000000000b83947 */ /* 0x000fea0003800000 */
[----:B0123--:R-:W0:Y:S01]  /*8da0*/  LDS.128 R4, [R3+0x13a00] ;  /* 0x013a000003047984 */ /* 0x00fe220000000c00 */
[----:B------:R-:W-:Y:S02]  /*8db0*/  SHF.R.U64 R31, R26, 0x10, R27 ;  /* 0x000000101a1f7819 */ /* 0x000fe4000000121b */
[----:B------:R-:W-:Y:S02]  /*8dc0*/  SHF.R.U32.HI R30, RZ, 0x10, R25 ;  /* 0x00000010ff1e7819 */ /* 0x000fe40000011619 */
[----:B------:R-:W-:Y:S02]  /*8dd0*/  SHF.R.U32.HI R26, RZ, 0x10, R27 ;  /* 0x00000010ff1a7819 */ /* 0x000fe4000001161b */
[----:B------:R-:W-:Y:S02]  /*8de0*/  PRMT R30, R15, 0x5410, R30 ;  /* 0x000054100f1e7816 */ /* 0x000fe4000000001e */
[----:B------:R-:W-:Y:S02]  /*8df0*/  PRMT R29, R29, 0x5410, R26 ;  /* 0x000054101d1d7816 */ /* 0x000fe4000000001a */
[----:B------:R-:W-:Y:S01]  /*8e00*/  PRMT R28, R28, 0x5410, R31 ;  /* 0x000054101c1c7816 */ /* 0x000fe2000000001f */
[----:B------:R-:W-:Y:S01]  /*8e10*/  IMAD.U32 R31, R30, 0x10000, RZ ;  /* 0x000100001e1f7824 */ /* 0x000fe200078e00ff */
[----:B------:R-:W-:Y:S01]  /*8e20*/  SHF.R.U64 R27, R24, 0x10, R25 ;  /* 0x00000010181b7819 */ /* 0x000fe20000001219 */
[----:B------:R-:W-:Y:S01]  /*8e30*/  IMAD.U32 R26, R29, 0x10000, RZ ;  /* 0x000100001d1a7824 */ /* 0x000fe200078e00ff */
        /* <DEDUP_REMOVED lines=36> */
.L_x_8654:
[----:B------:R-:W-:Y:S05]  /*9080*/  BSYNC B1 ;  /* 0x0000000000017941 */ /* 0x000fea0003800000 */
.L_x_8653:
        /* <DEDUP_REMOVED lines=15> */
[C---:B------:R-:W-:Y:S01]  /*9180*/  IMAD.U32 R10, R7.reuse, 0x10000, RZ ;  /* 0x00010000070a7824 */ /* 0x040fe200078e00ff */
[----:B------:R-:W-:Y:S01]  /*9190*/  LOP3.LUT R7, R7, 0xffff0000, RZ, 0xc0, !PT ;  /* 0xffff000007077812 */ /* 0x000fe200078ec0ff */
        /* <DEDUP_REMOVED lines=31> */
.L_x_8635:
        /* <DEDUP_REMOVED lines=15> */
[----:B------:R-:W2:Y:S01]  /*9480*/  LDL R8, [R1+0x38] ;  /* 0x0000380001087983 */ /* 0x000ea20000100800 */
[----:B------:R-:W-:-:S03]  /*9490*/  ULDC UR4, c[0x0][0x3d4] ;  /* 0x0000f50000047ab9 */ /* 0x000fc60000000800 */
[----:B------:R-:W3:Y:S01]  /*94a0*/  LDL R3, [R1+0x3c] ;  /* 0x00003c0001037983 */ /* 0x000ee20000100800 */
        /* <DEDUP_REMOVED lines=13> */
[----:B------:R1:W5:Y:S04]  /*9580*/  @!P1 LDG.E.128 R32, desc[UR60][R44.64] ;  /* 0x0000003c2c209981 */ /* 0x000368000c1e1d00 */
[----:B------:R1:W5:Y:S01]  /*9590*/  @!P1 LDG.E.128 R4, desc[UR60][R46.64] ;  /* 0x0000003c2e049981 */ /* 0x000362000c1e1d00 */
[----:B--2---:R-:W-:Y:S02]  /*95a0*/  ISETP.GE.AND P2, PT, R8, UR4, PT ;  /* 0x0000000408007c0c */ /* 0x004fe4000bf46270 */
[----:B---3--:R-:W-:-:S11]  /*95b0*/  ISETP.GE.AND P3, PT, R3, UR4, PT ;  /* 0x0000000403007c0c */ /* 0x008fd6000bf66270 */
[----:B------:R1:W5:Y:S04]  /*95c0*/  @!P2 LDG.E.128 R36, desc[UR60][R44.64+0x20] ;  /* 0x0000203c2c24a981 */ /* 0x000368000c1e1d00 */
[----:B------:R1:W5:Y:S04]  /*95d0*/  @!P3 LDG.E.128 R40, desc[UR60][R44.64+0x40] ;  /* 0x0000403c2c28b981 */ /* 0x000368000c1e1d00 */
[----:B------:R1:W5:Y:S04]  /*95e0*/  @!P2 LDG.E.128 R24, desc[UR60][R46.64+0x20] ;  /* 0x0000203c2e18a981 */ /* 0x000368000c1e1d00 */
[----:B------:R1:W5:Y:S02]  /*95f0*/  @!P3 LDG.E.128 R28, desc[UR60][R46.64+0x40] ;  /* 0x0000403c2e1cb981 */ /* 0x000364000c1e1d00 */
.L_x_8656:
[----:B------:R-:W-:Y:S05]  /*9600*/  BSYNC B1 ;  /* 0x0000000000017941 */ /* 0x000fea0003800000 */
.L_x_8655:
[----:B------:R-:W2:Y:S01]  /*9610*/  LDL R10, [R1+0x78] ;  /* 0x00007800010a7983 */ /* 0x000ea20000100800 */
[----:B-----5:R-:W-:Y:S01]  /*9620*/  IMAD.MOV.U32 R0, RZ, RZ, R4 ;  /* 0x000000ffff007224 */ /* 0x020fe200078e0004 */
[----:B------:R-:W-:Y:S01]  /*9630*/  UMOV UR4, 0xffffffff ;  /* 0xffffffff00047882 */ /* 0x000fe20000000000 */
        /* <DEDUP_REMOVED lines=13> */
.L_x_8826:
[----:B------:R-:W-:Y:S01]  /*9710*/  UMOV UR4, 0xffffffff ;  /* 0xffffffff00047882 */ /* 0x000fe20000000000 */
[----:B------:R-:W-:Y:S02]  /*9720*/  LOP3.LUT R0, R0, 0xfffffffe, RZ, 0xc0, !PT ;  /* 0xfffffffe00007812 */ /* 0x000fe400078ec0ff */
[----:B------:R-:W-:Y:S05]  /*9730*/  BRA.DIV UR4, `(.L_x_8658) ;  /* 0x0000013a04287947 */ /* 0x000fea000b800000 */
.L_x_8829:
[----:B------:R-:W-:Y:S01]  /*9740*/  UMOV UR4, 0xffffffff ;  /* 0xffffffff00047882 */ /* 0x000fe20000000000 */
[----:B------:R-:W-:Y:S02]  /*9750*/  IMAD.IADD R0, R10, 0x1, -R0 ;  /* 0x000000010a007824 */ /* 0x000fe400078e0a00 */
[----:B------:R-:W-:Y:S05]  /*9760*/  BRA.DIV UR4, `(.L_x_8659) ;  /* 0x0000013a04447947 */ /* 0x000fea000b800000 */
.L_x_8832:
[----:B------:R-:W-:Y:S01]  /*9770*/  UMOV UR4, 0xffffffff ;  /* 0xffffffff00047882 */ /* 0x000fe20000000000 */
[----:B------:R-:W-:Y:S02]  /*9780*/  SHF.L.U32 R3, R0, 0x1f, RZ ;  /* 0x0000001f00037819 */ /* 0x000fe400000006ff */
[----:B------:R-:W-:Y:S05]  /*9790*/  BRA.DIV UR4, `(.L_x_8660) ;  /* 0x0000013a04607947 */ /* 0x000fea000b800000 */
.L_x_8835:
[----:B------:R-:W2:Y:S01]  /*97a0*/  SYNCS.PHASECHK.TRANS64.TRYWAIT P1, [R18+URZ+0x31c00], R3 ;  /* 0x031c0003120075a7 */ /* 0x000ea2000802017f */
        /* <DEDUP_REMOVED lines=12> */
[----:B-1----:R-:W-:Y:S01]  /*9870*/  PRMT R44, R0, 0x7610, R44 ;  /* 0x00007610002c7816 */ /* 0x002fe2000000002c */
        /* <DEDUP_REMOVED lines=22> */
[----:B--2---:R-:W-:Y:S06]  /*99e0*/  @!P1 BRA `(.L_x_8662) ;  /* 0x0000013400f49947 */ /* 0x004fec0003800000 */
.L_x_8836:
[----:B------:R-:W-:Y:S05]  /*99f0*/  BSYNC B1 ;  /* 0x0000000000017941 */ /* 0x000fea0003800000 */
.L_x_8661:
[----:B------:R-:W-:Y:S02]  /*9a00*/  PRMT R48, R0, 0x7610, R48 ;  /* 0x0000761000307816 */ /* 0x000fe40000000030 */
[----:B------:R-:W-:Y:S01]  /*9a10*/  PRMT R49, R8, 0x7610, R49 ;  /* 0x0000761008317816 */ /* 0x000fe20000000031 */
[----:B------:R-:W-:Y:S06]  /*9a20*/  @P0 BRA `(.L_x_8644) ;  /* 0x0000001400300947 */ /* 0x000fec0003800000 */
[----:B------:R-:W2:Y:S01]  /*9a30*/  LDL R10, [R1+0x38] ;  /* 0x00003800010a7983 */ /* 0x000ea20000100800 */
[----:B-1----:R-:W1:Y:S03]  /*9a40*/  LDC R3, c[0x0][0x3d4] ;  /* 0x0000f500ff037b82 */ /* 0x002e660000000800 */
[----:B------:R-:W3:Y:S04]  /*9a50*/  LDL R9, [R1+0x3c] ;  /* 0x00003c0001097983 */ /* 0x000ee80000100800 */
[----:B------:R4:W5:Y:S04]  /*9a60*/  LDL R74, [R1+0x34] ;  /* 0x00003400014a7983 */ /* 0x0009680000100800 */
[----:B------:R4:W5:Y:S04]  /*9a70*/  LDL R73, [R1+0x44] ;  /* 0x0000440001497983 */ /* 0x0009680000100800 */
[----:B------:R4:W5:Y:S01]  /*9a80*/  LDL R71, [R1+0x40] ;  /* 0x0000400001477983 */ /* 0x0009620000100800 */
[----:B------:R-:W-:Y:S01]  /*9a90*/  BSSY B1, `(.L_x_8663) ;  /* 0x0000071000017945 */ /* 0x000fe20003800000 */
[----:B-1----:R-:W-:-:S02]  /*9aa0*/  ISETP.GE.AND P0, PT, R144, R3, PT ;  /* 0x000000039000720c */ /* 0x002fc40003f06270 */
[-C--:B--2---:R-:W-:Y:S02]  /*9ab0*/  ISETP.GE.AND P1, PT, R10, R3.reuse, PT ;  /* 0x000000030a00720c */ /* 0x084fe40003f26270 */
[----:B---3--:R-:W-:-:S09]  /*9ac0*/  ISETP.GE.AND P2, PT, R9, R3, PT ;  /* 0x000000030900720c */ /* 0x008fd20003f46270 */
[----:B----4-:R-:W-:Y:S05]  /*9ad0*/  @P0 BRA `(.L_x_8664) ;  /* 0x0000000400b00947 */ /* 0x010fea0003800000 */
[----:B------:R-:W2:Y:S01]  /*9ae0*/  LDL R75, [R1+0x8c] ;  /* 0x00008c00014b7983 */ /* 0x000ea20000100800 */
[----:B------:R-:W1:Y:S02]  /*9af0*/  S2R R9, SR_TID.X ;  /* 0x0000000000097919 */ /* 0x000e640000002100 */
[----:B-1----:R-:W-:-:S05]  /*9b00*/  VIADD R10, R9, 0xffffff80 ;  /* 0xffffff80090a7836 */ /* 0x002fca0000000000 */
[----:B------:R-:W-:-:S04]  /*9b10*/  LEA.HI R9, R10, R10, RZ, 0x1 ;  /* 0x0000000a0a097211 */ /* 0x000fc800078f08ff */
[----:B------:R-:W-:-:S05]  /*9b20*/  LOP3.LUT R9, R9, 0xfffffffe, RZ, 0xc0, !PT ;  /* 0xfffffffe09097812 */ /* 0x000fca00078ec0ff */
[----:B------:R-:W-:-:S05]  /*9b30*/  IMAD.IADD R9, R10, 0x1, -R9 ;  /* 0x000000010a097824 */ /* 0x000fca00078e0a09 */
[----:B------:R-:W-:-:S04]  /*9b40*/  LEA.HI R0, R3, R9, RZ, 0x1d ;  /* 0x0000000903007211 */ /* 0x000fc800078fe8ff */
[----:B------:R-:W-:-:S04]  /*9b50*/  SHF.R.S32.HI R9, RZ, 0x1f, R0 ;  /* 0x0000001fff097819 */ /* 0x000fc80000011400 */
[----:B------:R-:W-:Y:S01]  /*9b60*/  LEA.HI R9, R9, R0, RZ, 0x2 ;  /* 0x0000000009097211 */ /* 0x000fe200078f10ff */
[----:B------:R-:W-:-:S03]  /*9b70*/  IMAD.SHL.U32 R0, R0, 0x8, RZ ;  /* 0x0000000800007824 */ /* 0x000fc600078e00ff */
[----:B------:R-:W-:Y:S02]  /*9b80*/  SHF.R.S32.HI R9, RZ, 0x2, R9 ;  /* 0x00000002ff097819 */ /* 0x000fe40000011409 */
[----:B-----5:R-:W-:-:S03]  /*9b90*/  LOP3.LUT R0, R74, 0x18, R0, 0xf8, !PT ;  /* 0x000000184a007812 */ /* 0x020fc600078ef800 */
[----:B------:R-:W-:Y:S01]  /*9ba0*/  IMAD R9, R9, 0x1800, R73 ;  /* 0x0000180009097824 */ /* 0x000fe200078e0249 */
[----:B------:R-:W-:-:S05]  /*9bb0*/  LOP3.LUT R0, R0, R71, RZ, 0x3c, !PT ;  /* 0x0000004700007212 */ /* 0x000fca00078e3cff */
[----:B------:R-:W-:-:S04]  /*9bc0*/  IMAD.IADD R13, R9, 0x1, R0 ;  /* 0x00000001090d7824 */ /* 0x000fc800078e0200 */
[----:B------:R-:W-:-:S05]  /*9bd0*/  IMAD R0, R13, 0x2, R18 ;  /* 0x000000020d007824 */ /* 0x000fca00078e0212 */
[----:B0-----:R-:W0:Y:S01]  /*9be0*/  LDS.128 R12, [R0+0xda00] ;  /* 0x00da0000000c7984 */ /* 0x001e220000000c00 */
[----:B------:R-:W-:Y:S02]  /*9bf0*/  SHF.R.U64 R63, R4, 0x10, R5 ;  /* 0x00000010043f7819 */ /* 0x000fe40000001205 */
[----:B------:R-:W-:Y:S02]  /*9c00*/  SHF.R.U64 R60, R32, 0x10, R33 ;  /* 0x00000010203c7819 */ /* 0x000fe40000001221 */
[--C-:B------:R-:W-:Y:S02]  /*9c10*/  SHF.R.U64 R32, R34, 0x10, R35.reuse ;  /* 0x0000001022207819 */ /* 0x100fe40000001223 */
[----:B------:R-:W-:Y:S02]  /*9c20*/  SHF.R.U32.HI R34, RZ, 0x10, R35 ;  /* 0x00000010ff227819 */ /* 0x000fe40000011623 */
[----:B------:R-:W-:Y:S02]  /*9c30*/  SHF.R.U32.HI R61, RZ, 0x10, R33 ;  /* 0x00000010ff3d7819 */ /* 0x000fe40000011621 */
[----:B------:R-:W-:-:S02]  /*9c40*/  SHF.R.U32.HI R65, RZ, 0x10, R5 ;  /* 0x00000010ff417819 */ /* 0x000fc40000011605 */
[----:B------:R-:W-:Y:S02]  /*9c50*/  PRMT R63, R58, 0x5410, R63 ;  /* 0x000054103a3f7816 */ /* 0x000fe4000000003f */
[----:B------:R-:W-:Y:S02]  /*9c60*/  SHF.R.U64 R67, R6, 0x10, R7 ;  /* 0x0000001006437819 */ /* 0x000fe40000001207 */
[----:B------:R-:W-:Y:S02]  /*9c70*/  PRMT R60, R21, 0x5432, R60 ;  /* 0x00005432153c7816 */ /* 0x000fe4000000003c */
[----:B------:R-:W-:Y:S02]  /*9c80*/  PRMT R5, R45, 0x5432, R34 ;  /* 0x000054322d057816 */ /* 0x000fe40000000022 */
[----:B------:R-:W-:Y:S01]  /*9c90*/  PRMT R61, R64, 0x5410, R61 ;  /* 0x00005410403d7816 */ /* 0x000fe2000000003d */
[----:B------:R-:W-:Y:S01]  /*9ca0*/  IMAD.U32 R64, R63, 0x10000, RZ ;  /* 0x000100003f407824 */ /* 0x000fe200078e00ff */
[----:B------:R-:W-:-:S02]  /*9cb0*/  PRMT R65, R59, 0x5410, R65 ;  /* 0x000054103b417816 */ /* 0x000fc40000000041 */
[----:B------:R-:W-:Y:S02]  /*9cc0*/  SHF.R.U32.HI R68, RZ, 0x10, R7 ;  /* 0x00000010ff447819 */ /* 0x000fe40000011607 */
[----:B------:R-:W-:Y:S01]  /*9cd0*/  PRMT R67, R62, 0x5410, R67 ;  /* 0x000054103e437816 */ /* 0x000fe20000000043 */
[----:B------:R-:W-:Y:S01]  /*9ce0*/  IMAD.U32 R62, R60, 0x10000, RZ ;  /* 0x000100003c3e7824 */ /* 0x000fe200078e00ff */
[----:B------:R-:W-:Y:S01]  /*9cf0*/  PRMT R68, R20, 0x5432, R68 ;  /* 0x0000543214447816 */ /* 0x000fe20000000044 */
[----:B------:R-:W-:Y:S01]  /*9d00*/  IMAD.U32 R66, R65, 0x10000, RZ ;  /* 0x0001000041427824 */ /* 0x000fe200078e00ff */
[----:B------:R-:W-:Y:S01]  /*9d10*/  PRMT R6, R44, 0x5432, R32 ;  /* 0x000054322c067816 */ /* 0x000fe20000000020 */
[----:B0-----:R-:W-:Y:S02]  /*9d20*/  IMAD.U32 R35, R13, 0x10000, RZ ;  /* 0x000100000d237824 */ /* 0x001fe400078e00ff */
[----:B------:R-:W-:Y:S02]  /*9d30*/  IMAD.U32 R59, R15, 0x10000, RZ ;  /* 0x000100000f3b7824 */ /* 0x000fe400078e00ff */
[----:B------:R-:W-:Y:S01]  /*9d40*/  FMUL.FTZ R69, R35, R66 ;  /* 0x0000004223457220 */ /* 0x000fe20000410000 */
[----:B------:R-:W-:-:S02]  /*9d50*/  LOP3.LUT R63, R63, 0xffff0000, RZ, 0xc0, !PT ;  /* 0xffff00003f3f7812 */ /* 0x000fc400078ec0ff */
[----:B------:R-:W-:Y:S01]  /*9d60*/  LOP3.LUT R13, R13, 0xffff0000, RZ, 0xc0, !PT ;  /* 0xffff00000d0d7812 */ /* 0x000fe200078ec0ff */
[C---:B------:R-:W-:Y:S01]  /*9d70*/  IMAD.U32 R58, R14.reuse, 0x10000, RZ ;  /* 0x000100000e3a7824 */ /* 0x040fe200078e00ff */
[----:B------:R-:W-:Y:S02]  /*9d80*/  LOP3.LUT R14, R14, 0xffff0000, RZ, 0xc0, !PT ;  /* 0xffff00000e0e7812 */ /* 0x000fe400078ec0ff */
[----:B------:R-:W-:Y:S01]  /*9d90*/  LOP3.LUT R15, R15, 0xffff0000, RZ, 0xc0, !PT ;  /* 0xffff00000f0f7812 */ /* 0x000fe200078ec0ff */
[----:B--2---:R-:W0:Y:S02]  /*9da0*/  LDS.128 R8, [R75] ;  /* 0x000000004b087984 */ /* 0x004e240000000c00 */
[C---:B0-----:R-:W-:Y:S01]  /*9db0*/  IMAD.U32 R33, R10.reuse, 0x10000, RZ ;  /* 0x000100000a217824 */ /* 0x041fe200078e00ff */
[----:B------:R-:W-:Y:S01]  /*9dc0*/  LOP3.LUT R4, R10, 0xffff0000, RZ, 0xc0, !PT ;  /* 0xffff00000a047812 */ /* 0x000fe200078ec0ff */
[C---:B------:R-:W-:Y:S01]  /*9dd0*/  IMAD.U32 R34, R11.reuse, 0x10000, RZ ;  /* 0x000100000b227824 */ /* 0x040fe200078e00ff */
[----:B------:R-:W-:Y:S01]  /*9de0*/  LOP3.LUT R10, R11, 0xffff0000, RZ, 0xc0, !PT ;  /* 0xffff00000b0a7812 */ /* 0x000fe200078ec0ff */
[----:B------:R-:W-:-:S02]  /*9df0*/  IMAD.U32 R11, R12, 0x10000, RZ ;  /* 0x000100000c0b7824 */ /* 0x000fc400078e00ff */
[----:B------:R-:W-:Y:S02]  /*9e00*/  IMAD.U32 R7, R8, 0x10000, RZ ;  /* 0x0001000008077824 */ /* 0x000fe400078e00ff */
[C---:B------:R-:W-:Y:S01]  /*9e10*/  FMUL.FTZ R70, R11.reuse, R64 ;  /* 0x000000400b467220 */ /* 0x040fe20000410000 */
[-C--:B------:R-:W-:Y:S01]  /*9e20*/  FMUL.FTZ R72, R11, R62.reuse ;  /* 0x0000003e0b487220 */ /* 0x080fe20000410000 */
[----:B------:R-:W-:Y:S02]  /*9e30*/  IMAD.U32 R32, R9, 0x10000, RZ ;  /* 0x0001000009207824 */ /* 0x000fe400078e00ff */
[----:B------:R-:W-:Y:S01]  /*9e40*/  FFMA.FTZ R70, R7, R62, -R70 ;  /* 0x0000003e07467223 */ /* 0x000fe20000010846 */
[----:B------:R-:W-:Y:S02]  /*9e50*/  IMAD.U32 R11, R61, 0x10000, RZ ;  /* 0x000100003d0b7824 */ /* 0x000fe400078e00ff */
[----:B------:R-:W-:Y:S02]  /*9e60*/  IMAD.U32 R62, R68, 0x10000, RZ ;  /* 0x00010000443e7824 */ /* 0x000fe400078e00ff */
[----:B------:R-:W-:Y:S01]  /*9e70*/  FFMA.FTZ R72, R7, R64, R72 ;  /* 0x0000004007487223 */ /* 0x000fe20000010048 */
[----:B------:R-:W-:-:S02]  /*9e80*/  IMAD.U32 R7, R5, 0x10000, RZ ;  /* 0x0001000005077824 */ /* 0x000fc400078e00ff */
[-C--:B------:R-:W-:Y:S01]  /*9e90*/  FMUL.FTZ R35, R35, R11.reuse ;  /* 0x0000000b23237220 */ /* 0x080fe20000410000 */
[----:B------:R-:W-:Y:S01]  /*9ea0*/  FFMA.FTZ R69, R32, R11, -R69 ;  /* 0x0000000b20457223 */ /* 0x000fe20000010845 */
[CC--:B------:R-:W-:Y:S01]  /*9eb0*/  FMUL.FTZ R11, R59.reuse, R62.reuse ;  /* 0x0000003e3b0b7220 */ /* 0x0c0fe20000410000 */
[----:B------:R-:W-:Y:S01]  /*9ec0*/  LOP3.LUT R12, R12, 0xffff0000, RZ, 0xc0, !PT ;  /* 0xffff00000c0c7812 */ /* 0x000fe200078ec0ff */
[-C--:B------:R-:W-:Y:S01]  /*9ed0*/  FMUL.FTZ R59, R59, R7.reuse ;  /* 0x000000073b3b7220 */ /* 0x080fe20000410000 */
[----:B------:R-:W-:Y:S01]  /*9ee0*/  LOP3.LUT R8, R8, 0xffff0000, RZ, 0xc0, !PT ;  /* 0xffff000008087812 */ /* 0x000fe200078ec0ff */
[----:B------:R-:W-:Y:S01]  /*9ef0*/  FFMA.FTZ R64, R34, R7, -R11 ;  /* 0x0000000722407223 */ /* 0x000fe2000001080b */
[----:B------:R-:W-:Y:S01]  /*9f00*/  LOP3.LUT R7, R60, 0xffff0000, RZ, 0xc0, !PT ;  /* 0xffff00003c077812 */ /* 0x000fe200078ec0ff */
[----:B------:R-:W-:Y:S01]  /*9f10*/  FMUL.FTZ R11, R12, R63 ;  /* 0x0000003f0c0b7220 */ /* 0x000fe20000410000 */
[----:B------:R-:W-:Y:S01]  /*9f20*/  FFMA.FTZ R62, R34, R62, R59 ;  /* 0x0000003e223e7223 */ /* 0x000fe2000001003b */
[----:B------:R-:W-:Y:S01]  /*9f30*/  FFMA.FTZ R66, R32, R66, R35 ;  /* 0x0000004220427223 */ /* 0x000fe20000010023 */
[----:B------:R-:W-:Y:S01]  /*9f40*/  LOP3.LUT R34, R65, 0xffff0000, RZ, 0xc0, !PT ;  /* 0xffff000041227812 */ /* 0x000fe200078ec0ff */
[-C--:B------:R-:W-:Y:S01]  /*9f50*/  FMUL.FTZ R59, R12, R7.reuse ;  /* 0x000000070c3b7220 */ /* 0x080fe20000410000 */
[----:B------:R-:W-:Y:S01]  /*9f60*/  LOP3.LUT R32, R61, 0xffff0000, RZ, 0xc0, !PT ;  /* 0xffff00003d207812 */ /* 0x000fe200078ec0ff */
[----:B------:R-:W-:Y:S01]  /*9f70*/  FFMA.FTZ R35, R8, R7, -R11 ;  /* 0x0000000708237223 */ /* 0x000fe2000001080b */
[----:B------:R-:W-:Y:S01]  /*9f80*/  IMAD.U32 R11, R67, 0x10000, RZ ;  /* 0x00010000430b7824 */ /* 0x000fe200078e00ff */
[----:B------:R-:W-:Y:S01]  /*9f90*/  LOP3.LUT R9, R9, 0xffff0000, RZ, 0xc0, !PT ;  /* 0xffff000009097812 */ /* 0x000fe200078ec0ff */
[----:B------:R-:W-:Y:S01]  /*9fa0*/  FMUL.FTZ R12, R13, R34 ;  /* 0x000000220d0c7220 */ /* 0x000fe20000410000 */
[----:B------:R-:W-:-:S02]  /*9fb0*/  IMAD.U32 R7, R6, 0x10000, RZ ;  /* 0x0001000006077824 */ /* 0x000fc400078e00ff */
[-C--:B------:R-:W-:Y:S01]  /*9fc0*/  FMUL.FTZ R13, R13, R32.reuse ;  /* 0x000000200d0d7220 */ /* 0x080fe20000410000 */
[----:B------:R-:W-:Y:S01]  /*9fd0*/  FFMA.FTZ R59, R8, R63, R59 ;  /* 0x0000003f083b7223 */ /* 0x000fe2000001003b */
[C---:B------:R-:W-:Y:S01]  /*9fe0*/  FMUL.FTZ R8, R58.reuse, R11 ;  /* 0x0000000b3a087220 */ /* 0x040fe20000410000 */
[C---:B------:R-:W-:Y:S01]  /*9ff0*/  FFMA.FTZ R12, R9.reuse, R32, -R12 ;  /* 0x00000020090c7223 */ /* 0x040fe2000001080c */
[----:B------:R-:W-:Y:S01]  /*a000*/  FFMA.FTZ R9, R9, R34, R13 ;  /* 0x0000002209097223 */ /* 0x000fe2000001000d */
[-C--:B------:R-:W-:Y:S01]  /*a010*/  FMUL.FTZ R58, R58, R7.reuse ;  /* 0x000000073a3a7220 */ /* 0x080fe20000410000 */
[----:B------:R-:W-:Y:S01]  /*a020*/  LOP3.LUT R67, R67, 0xffff0000, RZ, 0xc0, !PT ;  /* 0xffff000043437812 */ /* 0x000fe200078ec0ff */
[----:B------:R-:W-:Y:S01]  /*a030*/  FFMA.FTZ R13, R33, R7, -R8 ;  /* 0x00000007210d7223 */ /* 0x000fe20000010808 */
[----:B------:R-:W-:Y:S02]  /*a040*/  LOP3.LUT R68, R68, 0xffff0000, RZ, 0xc0, !PT ;  /* 0xffff000044447812 */ /* 0x000fe400078ec0ff */
[----:B------:R-:W-:-:S02]  /*a050*/  LOP3.LUT R7, R6, 0xffff0000, RZ, 0xc0, !PT ;  /* 0xffff000006077812 */ /* 0x000fc400078ec0ff */
[----:B------:R-:W-:Y:S01]  /*a060*/  LOP3.LUT R5, R5, 0xffff0000, RZ, 0xc0, !PT ;  /* 0xffff000005057812 */ /* 0x000fe200078ec0ff */
[----:B------:R-:W-:Y:S01]  /*a070*/  FFMA.FTZ R58, R33, R11, R58 ;  /* 0x0000000b213a7223 */ /* 0x000fe2000001003a */
[C---:B------:R-:W-:Y:S01]  /*a080*/  FMUL.FTZ R11, R14.reuse, R67 ;  /* 0x000000430e0b7220 */ /* 0x040fe20000410000 */
[CC--:B------:R-:W-:Y:S01]  /*a090*/  FMUL.FTZ R33, R15.reuse, R68.reuse ;  /* 0x000000440f217220 */ /* 0x0c0fe20000410000 */
        /* <DEDUP_REMOVED lines=12> */
[----:B------:R-:W-:-:S02]  /*a160*/  F2FP.BF16.F32.PACK_AB R10, R67, R58 ;  /* 0x0000003a430a723e */ /* 0x000fc400000010ff */
[----:B------:R-:W-:Y:S01]  /*a170*/  F2FP.BF16.F32.PACK_AB R11, R11, R62 ;  /* 0x0000003e0b0b723e */ /* 0x000fe200000010ff */
[----:B------:R1:W-:Y:S04]  /*a180*/  STS.128 [R75], R4 ;  /* 0x000000044b007388 */ /* 0x0003e80000000c00 */
[----:B------:R1:W-:Y:S02]  /*a190*/  STS.128 [R0+0xda00], R8 ;  /* 0x00da000800007388 */ /* 0x0003e40000000c00 */
.L_x_8664:
[----:B------:R-:W-:Y:S05]  /*a1a0*/  BSYNC B1 ;  /* 0x0000000000017941 */ /* 0x000fea0003800000 */
.L_x_8663:
        /* <DEDUP_REMOVED lines=23> */
[C---:B------:R-:W-:Y:S01]  /*a320*/  IMAD.U32 R34, R54.reuse, 0x10000, RZ ;  /* 0x0001000036227824 */ /* 0x040fe200078e00ff */
[----:B------:R-:W-:-:S02]  /*a330*/  LOP3.LUT R54, R54, 0xffff0000, RZ, 0xc0, !PT ;  /* 0xffff000036367812 */ /* 0x000fc400078ec0ff */
[----:B--2---:R-:W-:-:S04]  /*a340*/  LEA.HI R0, R3, R0, RZ, 0x1d ;  /* 0x0000000003007211 */ /* 0x004fc800078fe8ff */
[----:B------:R-:W-:-:S04]  /*a350*/  SHF.R.S32.HI R5, RZ, 0x1f, R0 ;  /* 0x0000001fff057819 */ /* 0x000fc80000011400 */
[----:B------:R-:W-:Y:S01]  /*a360*/  LEA.HI R5, R5, R0, RZ, 0x2 ;  /* 0x0000000005057211 */ /* 0x000fe200078f10ff */
[----:B------:R-:W-:-:S03]  /*a370*/  IMAD.SHL.U32 R0, R0, 0x8, RZ ;  /* 0x0000000800007824 */ /* 0x000fc600078e00ff */
[----:B------:R-:W-:Y:S02]  /*a380*/  SHF.R.S32.HI R5, RZ, 0x2, R5 ;  /* 0x00000002ff057819 */ /* 0x000fe40000011405 */
[----:B-----5:R-:W-:-:S03]  /*a390*/  LOP3.LUT R0, R74, 0x18, R0, 0xf8, !PT ;  /* 0x000000184a007812 */ /* 0x020fc600078ef800 */
[----:B------:R-:W-:Y:S01]  /*a3a0*/  IMAD R5, R5, 0x1800, R73 ;  /* 0x0000180005057824 */ /* 0x000fe200078e0249 */
[----:B------:R-:W-:-:S05]  /*a3b0*/  LOP3.LUT R0, R0, R71, RZ, 0x3c, !PT ;  /* 0x0000004700007212 */ /* 0x000fca00078e3cff */
[----:B------:R-:W-:Y:S02]  /*a3c0*/  IMAD.IADD R9, R5, 0x1, R0 ;  /* 0x0000000105097824 */ /* 0x000fe400078e0200 */
[----:B---3--:R-:W1:Y:S02]  /*a3d0*/  LDS.128 R4, [R58] ;  /* 0x000000003a047984 */ /* 0x008e640000000c00 */
[----:B------:R-:W-:-:S05]  /*a3e0*/  IMAD R0, R9, 0x2, R18 ;  /* 0x0000000209007824 */ /* 0x000fca00078e0212 */
[----:B------:R-:W2:Y:S01]  /*a3f0*/  LDS.128 R8, [R0+0xda00] ;  /* 0x00da000000087984 */ /* 0x000ea20000000c00 */
[C---:B-1----:R-:W-:Y:S01]  /*a400*/  IMAD.U32 R12, R4.reuse, 0x10000, RZ ;  /* 0x00010000040c7824 */ /* 0x042fe200078e00ff */
[----:B------:R-:W-:Y:S01]  /*a410*/  LOP3.LUT R4, R4, 0xffff0000, RZ, 0xc0, !PT ;  /* 0xffff000004047812 */ /* 0x000fe200078ec0ff */
[C---:B------:R-:W-:Y:S01]  /*a420*/  IMAD.U32 R13, R5.reuse, 0x10000, RZ ;  /* 0x00010000050d7824 */ /* 0x040fe200078e00ff */
[----:B------:R-:W-:Y:S01]  /*a430*/  LOP3.LUT R5, R5, 0xffff0000, RZ, 0xc0, !PT ;  /* 0xffff000005057812 */ /* 0x000fe200078ec0ff */
[C---:B------:R-:W-:Y:S01]  /*a440*/  IMAD.U32 R15, R7.reuse, 0x10000, RZ ;  /* 0x00010000070f7824 */ /* 0x040fe200078e00ff */
[----:B------:R-:W-:Y:S01]  /*a450*/  LOP3.LUT R7, R7, 0xffff0000, RZ, 0xc0, !PT ;  /* 0xffff000007077812 */ /* 0x000fe200078ec0ff */
[C---:B0-----:R-:W-:Y:S01]  /*a460*/  IMAD.U32 R14, R6.reuse, 0x10000, RZ ;  /* 0x00010000060e7824 */ /* 0x041fe200078e00ff */
[----:B------:R-:W-:Y:S01]  /*a470*/  LOP3.LUT R6, R6, 0xffff0000, RZ, 0xc0, !PT ;  /* 0xffff000006067812 */ /* 0x000fe200078ec0ff */
[C---:B--2---:R-:W-:Y:S01]  /*a480*/  IMAD.U32 R24, R8.reuse, 0x10000, RZ ;  /* 0x0001000008187824 */ /* 0x044fe200078e00ff */
        /* <DEDUP_REMOVED lines=22> */
[-C--:B------:R-:W-:Y:S01]  /*a5f0*/  FMUL.FTZ R27, R8, R13.reuse ;  /* 0x0000000d081b7220 */ /* 0x080fe20000410000 */
[----:B------:R-:W-:Y:S01]  /*a600*/  LOP3.LUT R24, R53, 0xffff0000, RZ, 0xc0, !PT ;  /* 0xffff000035187812 */ /* 0x000fe200078ec0ff */
[----:B------:R-:W-:Y:S01]  /*a610*/  FFMA.FTZ R8, R4, R13, -R15 ;  /* 0x0000000d04087223 */ /* 0x000fe2000001080f */
[----:B------:R-:W-:-:S02]  /*a620*/  IMAD.U32 R26, R10, 0x10000, RZ ;  /* 0x000100000a1a7824 */ /* 0x000fc400078e00ff */
[----:B------:R-:W-:Y:S01]  /*a630*/  FMUL.FTZ R33, R9, R12 ;  /* 0x0000000c09217220 */ /* 0x000fe20000410000 */
[----:B------:R-:W-:Y:S02]  /*a640*/  IMAD.U32 R15, R55, 0x10000, RZ ;  /* 0x00010000370f7824 */ /* 0x000fe400078e00ff */
[----:B------:R-:W-:Y:S01]  /*a650*/  FMUL.FTZ R34, R9, R24 ;  /* 0x0000001809227220 */ /* 0x000fe20000410000 */
[----:B------:R-:W-:Y:S02]  /*a660*/  IMAD.U32 R13, R56, 0x10000, RZ ;  /* 0x00010000380d7824 */ /* 0x000fe400078e00ff */
[----:B------:R-:W-:Y:S01]  /*a670*/  FFMA.FTZ R32, R4, R25, R27 ;  /* 0x0000001904207223 */ /* 0x000fe2000001001b */
[----:B------:R-:W-:Y:S01]  /*a680*/  LOP3.LUT R10, R10, 0xffff0000, RZ, 0xc0, !PT ;  /* 0xffff00000a0a7812 */ /* 0x000fe200078ec0ff */
[C---:B------:R-:W-:Y:S01]  /*a690*/  FMUL.FTZ R25, R26.reuse, R15 ;  /* 0x0000000f1a197220 */ /* 0x040fe20000410000 */
[----:B------:R-:W-:Y:S01]  /*a6a0*/  LOP3.LUT R11, R11, 0xffff0000, RZ, 0xc0, !PT ;  /* 0xffff00000b0b7812 */ /* 0x000fe200078ec0ff */
[C---:B------:R-:W-:Y:S01]  /*a6b0*/  FFMA.FTZ R9, R5.reuse, R12, -R34 ;  /* 0x0000000c05097223 */ /* 0x040fe20000010822 */
        /* <DEDUP_REMOVED lines=25> */
.L_x_8666:
[----:B------:R-:W-:Y:S05]  /*a850*/  BSYNC B1 ;  /* 0x0000000000017941 */ /* 0x000fea0003800000 */
.L_x_8665:
        /* <DEDUP_REMOVED lines=10> */
[----:B------:R-:W-:Y:S01]  /*a900*/  PRMT R27, R21, 0x5410, R28 ;  /* 0x00005410151b7816 */ /* 0x000fe2000000001c */
[----:B------:R-:W-:Y:S01]  /*a910*/  IMAD.U32 R28, R25, 0x10000, RZ ;  /* 0x00010000191c7824 */ /* 0x000fe200078e00ff */
[--C-:B------:R-:W-:Y:S02]  /*a920*/  SHF.R.U64 R13, R42, 0x10, R43.reuse ;  /* 0x000000102a0d7819 */ /* 0x100fe4000000122b */
[----:B------:R-:W-:Y:S01]  /*a930*/  SHF.R.U32.HI R42, RZ, 0x10, R43 ;  /* 0x00000010ff2a7819 */ /* 0x000fe2000001162b */
[----:B------:R-:W-:Y:S01]  /*a940*/  IMAD.U32 R29, R27, 0x10000, RZ ;  /* 0x000100001b1d7824 */ /* 0x000fe200078e00ff */
[----:B------:R-:W-:-:S02]  /*a950*/  PRMT R47, R47, 0x5410, R40 ;  /* 0x000054102f2f7816 */ /* 0x000fc40000000028 */
[----:B------:R-:W-:Y:S02]  /*a960*/  PRMT R49, R49, 0x5410, R42 ;  /* 0x0000541031317816 */ /* 0x000fe4000000002a */
[----:B------:R-:W-:Y:S02]  /*a970*/  LOP3.LUT R25, R25, 0xffff0000, RZ, 0xc0, !PT ;  /* 0xffff000019197812 */ /* 0x000fe400078ec0ff */
[----:B------:R-:W-:Y:S02]  /*a980*/  PRMT R48, R48, 0x5410, R13 ;  /* 0x0000541030307816 */ /* 0x000fe4000000000d */
[----:B--2---:R-:W-:-:S04]  /*a990*/  LEA.HI R3, R3, R0, RZ, 0x1d ;  /* 0x0000000003037211 */ /* 0x004fc800078fe8ff */
[----:B------:R-:W-:Y:S01]  /*a9a0*/  SHF.R.S32.HI R0, RZ, 0x1f, R3 ;  /* 0x0000001fff007819 */ /* 0x000fe20000011403 */
[----:B---3--:R-:W1:Y:S03]  /*a9b0*/  LDS.128 R4, [R34] ;  /* 0x0000000022047984 */ /* 0x008e660000000c00 */
[----:B------:R-:W-:Y:S01]  /*a9c0*/  LEA.HI R0, R0, R3, RZ, 0x2 ;  /* 0x0000000300007211 */ /* 0x000fe200078f10ff */
[----:B------:R-:W-:-:S03]  /*a9d0*/  IMAD.SHL.U32 R3, R3, 0x8, RZ ;  /* 0x0000000803037824 */ /* 0x000fc600078e00ff */
[----:B------:R-:W-:Y:S02]  /*a9e0*/  SHF.R.S32.HI R0, RZ, 0x2, R0 ;  /* 0x00000002ff007819 */ /* 0x000fe40000011400 */
[----:B-----5:R-:W-:-:S03]  /*a9f0*/  LOP3.LUT R3, R74, 0x18, R3, 0xf8, !PT ;  /* 0x000000184a037812 */ /* 0x020fc600078ef803 */
[----:B------:R-:W-:Y:S01]  /*aa00*/  IMAD R0, R0, 0x1800, R73 ;  /* 0x0000180000007824 */ /* 0x000fe200078e0249 */
[----:B------:R-:W-:-:S05]  /*aa10*/  LOP3.LUT R3, R3, R71, RZ, 0x3c, !PT ;  /* 0x0000004703037212 */ /* 0x000fca00078e3cff */
[----:B------:R-:W-:-:S04]  /*aa20*/  IMAD.IADD R3, R0, 0x1, R3 ;  /* 0x0000000100037824 */ /* 0x000fc800078e0203 */
[----:B------:R-:W-:Y:S01]  /*aa30*/  IMAD R0, R3, 0x2, R18 ;  /* 0x0000000203007824 */ /* 0x000fe200078e0212 */
[--C-:B------:R-:W-:Y:S02]  /*aa40*/  SHF.R.U64 R3, R30, 0x10, R31.reuse ;  /* 0x000000101e037819 */ /* 0x100fe4000000121f */
[----:B------:R-:W-:Y:S02]  /*aa50*/  SHF.R.U32.HI R30, RZ, 0x10, R31 ;  /* 0x00000010ff1e7819 */ /* 0x000fe4000001161f */
[----:B------:R-:W2:Y:S01]  /*aa60*/  LDS.128 R8, [R0+0xda00] ;  /* 0x00da000000087984 */ /* 0x000ea20000000c00 */
[----:B------:R-:W-:Y:S02]  /*aa70*/  PRMT R44, R44, 0x5410, R3 ;  /* 0x000054102c2c7816 */ /* 0x000fe40000000003 */
[----:B------:R-:W-:-:S05]  /*aa80*/  PRMT R45, R45, 0x5410, R30 ;  /* 0x000054102d2d7816 */ /* 0x000fca000000001e */
[----:B------:R-:W-:Y:S02]  /*aa90*/  IMAD.U32 R31, R45, 0x10000, RZ ;  /* 0x000100002d1f7824 */ /* 0x000fe400078e00ff */
        /* <DEDUP_REMOVED lines=29> */
[----:B------:R-:W-:Y:S01]  /*ac70*/  LOP3.LUT R14, R27, 0xffff0000, RZ, 0xc0, !PT ;  /* 0xffff00001b0e7812 */ /* 0x000fe200078ec0ff */
[----:B------:R-:W-:Y:S01]  /*ac80*/  FMUL.FTZ R15, R8, R25 ;  /* 0x00000019080f7220 */ /* 0x000fe20000410000 */
[----:B------:R-:W-:-:S02]  /*ac90*/  IMAD.U32 R21, R10, 0x10000, RZ ;  /* 0x000100000a157824 */ /* 0x000fc400078e00ff */
[-C--:B------:R-:W-:Y:S01]  /*aca0*/  FMUL.FTZ R27, R8, R3.reuse ;  /* 0x00000003081b7220 */ /* 0x080fe20000410000 */
[----:B------:R-:W-:Y:S02]  /*acb0*/  IMAD.U32 R20, R44, 0x10000, RZ ;  /* 0x000100002c147824 */ /* 0x000fe400078e00ff */
        /* <DEDUP_REMOVED lines=33> */
[----:B------:R0:W-:Y:S04]  /*aed0*/  STS.128 [R34], R4 ;  /* 0x0000000422007388 */ /* 0x0001e80000000c00 */
[----:B------:R0:W-:Y:S02]  /*aee0*/  STS.128 [R0+0xda00], R8 ;  /* 0x00da000800007388 */ /* 0x0001e40000000c00 */
.L_x_8644:
[----:B------:R-:W-:Y:S05]  /*aef0*/  BSYNC B0 ;  /* 0x0000000000007941 */ /* 0x000fea0003800000 */
.L_x_8634:
        /* <DEDUP_REMOVED lines=8> */
.L_x_8632:
[----:B0-23--:R-:W2:Y:S02]  /*af80*/  LDL R0, [R1+0x4c] ;  /* 0x00004c0001007983 */ /* 0x00dea40000100800 */
[----:B--2---:R-:W-:-:S13]  /*af90*/  R2UR UR4, R0 ;  /* 0x00000000000472ca */ /* 0x004fda00000e0000 */
[----:B------:R-:W-:-:S05]  /*afa0*/  IMAD.U32 R0, RZ, RZ, UR4 ;  /* 0x00000004ff007e24 */ /* 0x000fca000f8e00ff */
[----:B------:R-:W-:-:S13]  /*afb0*/  ISETP.NE.AND P0, PT, R0, 0x3, PT ;  /* 0x000000030000780c */ /* 0x000fda0003f05270 */
[----:B------:R-:W-:Y:S05]  /*afc0*/  @!P0 BRA `(.L_x_8667) ;  /* 0x0000000000048947 */ /* 0x000fea0003800000 */
[----:B------:R-:W-:Y:S01]  /*afd0*/  BPT.TRAP 0x1 ;  /* 0x000000040000795c */ /* 0x000fe20000300000 */
.L_x_8667:
[----:B-1--4-:R-:W2:Y:S01]  /*afe0*/  LDL R3, [R1+0x48] ;  /* 0x0000480001037983 */ /* 0x012ea20000100800 */
[----:B------:R-:W-:Y:S01]  /*aff0*/  IMAD R0, R146, 0x8, R18 ;  /* 0x0000000892007824 */ /* 0x000fe200078e0212 */
[----:B--2---:R-:W-:-:S04]  /*b000*/  SHF.L.U32 R5, R3, 0x1f, RZ ;  /* 0x0000001f03057819 */ /* 0x004fc800000006ff */
[----:B------:R0:W1:Y:S01]  /*b010*/  SYNCS.PHASECHK.TRANS64.TRYWAIT P1, [R0+URZ+0x31c30], R5 ;  /* 0x031c3005000075a7 */ /* 0x000062000802017f */
[----:B------:R-:W-:Y:S05]  /*b020*/  @!P0 BRA `(.L_x_8668) ;  /* 0x0000000000048947 */ /* 0x000fea0003800000 */
[----:B------:R-:W-:Y:S01]  /*b030*/  BPT.TRAP 0x1 ;  /* 0x000000040000795c */ /* 0x000fe20000300000 */
.L_x_8668:
[----:B------:R-:W-:Y:S02]  /*b040*/  IMAD R2, R2, 0x1000, R18 ;  /* 0x0000100002027824 */ /* 0x000fe400078e0212 */
[----:B------:R-:W-:Y:S02]  /*b050*/  VIADD R4, R18, 0x16a00 ;  /* 0x00016a0012047836 */ /* 0x000fe40000000000 */
[----:B------:R-:W-:-:S03]  /*b060*/  VIADD R3, R2, 0xda00 ;  /* 0x0000da0002037836 */ /* 0x000fc60000000000 */
[----:B------:R-:W-:Y:S02]  /*b070*/  SHF.R.U32.HI R2, RZ, 0x4, R4 ;  /* 0x00000004ff027819 */ /* 0x000fe40000011604 */
[----:B------:R-:W-:Y:S02]  /*b080*/  SHF.R.U32.HI R3, RZ, 0x4, R3 ;  /* 0x00000004ff037819 */ /* 0x000fe40000011603 */
[----:B------:R-:W-:Y:S02]  /*b090*/  LOP3.LUT R2, R2, 0x3fff, RZ, 0xc0, !PT ;  /* 0x00003fff02027812 */ /* 0x000fe400078ec0ff */
[----:B------:R-:W-:Y:S02]  /*b0a0*/  LOP3.LUT R3, R3, 0x3fff, RZ, 0xc0, !PT ;  /* 0x00003fff03037812 */ /* 0x000fe400078ec0ff */
[----:B------:R-:W-:-:S05]  /*b0b0*/  LOP3.LUT R2, R2, 0x10000, RZ, 0xfc, !PT ;  /* 0x0001000002027812 */ /* 0x000fca00078efcff */
[----:B------:R2:W-:Y:S01]  /*b0c0*/  STL [R1+0x54], R2 ;  /* 0x0000540201007387 */ /* 0x0005e20000100800 */
[----:B-1----:R-:W-:Y:S05]  /*b0d0*/  @P1 BRA `(.L_x_8669) ;  /* 0x0000000000081947 */ /* 0x002fea0003800000 */
[----:B------:R-:W1:Y:S02]  /*b0e0*/  SYNCS.PHASECHK.TRANS64.TRYWAIT P1, [R0+URZ+0x31c30], R5 ;  /* 0x031c3005000075a7 */ /* 0x000e64000802017f */
[----:B-1----:R-:W-:Y:S05]  /*b0f0*/  @!P1 BRA `(.L_x_8670) ;  /* 0x0000012000449947 */ /* 0x002fea0003800000 */
.L_x_8669:
[----:B------:R-:W3:Y:S01]  /*b100*/  LDL R4, [R1+0x54] ;  /* 0x0000540001047983 */ /* 0x000ee20000100800 */
[----:B--2---:R-:W-:Y:S01]  /*b110*/  LOP3.LUT R2, R3, 0x10000, RZ, 0xfc, !PT ;  /* 0x0001000003027812 */ /* 0x004fe200078efcff */
[----:B------:R-:W-:Y:S02]  /*b120*/  IMAD.MOV.U32 R15, RZ, RZ, -0x7fffffe0 ;  /* 0x80000020ff0f7424 */ /* 0x000fe400078e00ff */
[----:B------:R-:W-:Y:S01]  /*b130*/  IMAD.MOV.U32 R3, RZ, RZ, -0x7fffffe0 ;  /* 0x80000020ff037424 */ /* 0x000fe200078e00ff */
[----:B------:R-:W-:Y:S05]  /*b140*/  WARPSYNC.ALL ;  /* 0x0000000000007948 */ /* 0x000fea0003800000 */
[----:B------:R-:W-:Y:S01]  /*b150*/  R2UR UR7, R15 ;  /* 0x000000000f0772ca */ /* 0x000fe200000e0000 */
[----:B------:R-:W2:Y:S01]  /*b160*/  LDL R98, [R1+0x98] ;  /* 0x0000980001627983 */ /* 0x000ea20000100800 */
[----:B------:R-:W-:-:S02]  /*b170*/  R2UR UR4, R2 ;  /* 0x00000000020472ca */ /* 0x000fc400000e0000 */
[C---:B------:R-:W-:Y:S01]  /*b180*/  R2UR UR5, R3.reuse ;  /* 0x00000000030572ca */ /* 0x040fe200000e0000 */
[----:B------:R-:W-:Y:S01]  /*b190*/  WARPGROUP.ARRIVE ;  /* 0x00000000000079c5 */ /* 0x000fe20000000000 */
[----:B01----:R-:W-:Y:S02]  /*b1a0*/  IMAD.MOV.U32 R5, RZ, RZ, -0x7fffffe0 ;  /* 0x80000020ff057424 */ /* 0x003fe400078e00ff */
[----:B------:R-:W-:Y:S01]  /*b1b0*/  IMAD.MOV.U32 R7, RZ, RZ, -0x7fffffe0 ;  /* 0x80000020ff077424 */ /* 0x000fe200078e00ff */
[C---:B------:R-:W-:Y:S02]  /*b1c0*/  R2UR UR8, R2.reuse ;  /* 0x00000000020872ca */ /* 0x040fe400000e0000 */
[----:B------:R-:W-:Y:S02]  /*b1d0*/  R2UR UR9, R3 ;  /* 0x00000000030972ca */ /* 0x000fe400000e0000 */
[----:B------:R-:W-:Y:S02]  /*b1e0*/  R2UR UR11, R7 ;  /* 0x00000000070b72ca */ /* 0x000fe400000e0000 */
[----:B------:R-:W-:-:S02]  /*b1f0*/  R2UR UR12, R2 ;  /* 0x00000000020c72ca */ /* 0x000fc400000e0000 */
[C---:B------:R-:W-:Y:S01]  /*b200*/  R2UR UR13, R3.reuse ;  /* 0x00000000030d72ca */ /* 0x040fe200000e0000 */
[----:B------:R-:W-:Y:S01]  /*b210*/  IMAD.MOV.U32 R9, RZ, RZ, -0x7fffffe0 ;  /* 0x80000020ff097424 */ /* 0x000fe200078e00ff */
[----:B------:R-:W-:Y:S02]  /*b220*/  R2UR UR16, R2 ;  /* 0x00000000021072ca */ /* 0x000fe400000e0000 */
[----:B------:R-:W-:Y:S02]  /*b230*/  R2UR UR17, R3 ;  /* 0x00000000031172ca */ /* 0x000fe400000e0000 */
[----:B------:R-:W-:Y:S01]  /*b240*/  R2UR UR19, R9 ;  /* 0x00000000091372ca */ /* 0x000fe200000e0000 */
[----:B---3--:R-:W-:-:S05]  /*b250*/  IMAD R14, R146, 0x6c0, R4 ;  /* 0x000006c0920e7824 */ /* 0x008fca00078e0204 */
[----:B------:R-:W-:-:S13]  /*b260*/  R2UR UR6, R14 ;  /* 0x000000000e0672ca */ /* 0x000fda00000e0000 */
[----:B------:R-:W-:Y:S01]  /*b270*/  HGMMA.64x16x16.F32.BF16 R88, gdesc[UR4], RZ, !UPT, gsb0 ;  /* 0x00200000045879f0 */ /* 0x000fe2000c0018ff */
[----:B------:R-:W-:Y:S01]  /*b280*/  VIADD R4, R14, 0x40 ;  /* 0x000000400e047836 */ /* 0x000fe20000000000 */
[----:B------:R-:W-:Y:S02]  /*b290*/  R2UR UR7, R5 ;  /* 0x00000000050772ca */ /* 0x000fe400000e0000 */
[----:B------:R-:W-:Y:S02]  /*b2a0*/  R2UR UR4, R2 ;  /* 0x00000000020472ca */ /* 0x000fe400000e0000 */
[----:B------:R-:W-:Y:S02]  /*b2b0*/  R2UR UR6, R4 ;  /* 0x00000000040672ca */ /* 0x000fe400000e0000 */
[----:B------:R-:W-:Y:S01]  /*b2c0*/  R2UR UR5, R3 ;  /* 0x00000000030572ca */ /* 0x000fe200000e0000 */
[----:B------:R-:W-:Y:S02]  /*b2d0*/  WARPGROUP.DEPBAR.LE gsb0, 0x0 ;  /* 0x00008000000079c5 */ /* 0x000fe40000010000 */
[----:B------:R-:W-:-:S10]  /*b2e0*/  WARPGROUP.ARRIVE ;  /* 0x00000000000079c5 */ /* 0x000fd40000000000 */
[----:B------:R-:W-:Y:S01]  /*b2f0*/  HGMMA.64x16x16.F32.BF16 R80, gdesc[UR4], RZ, !UPT, gsb0 ;  /* 0x00200000045079f0 */ /* 0x000fe2000c0018ff */
[----:B------:R-:W-:-:S05]  /*b300*/  VIADD R6, R14, 0x80 ;  /* 0x000000800e067836 */ /* 0x000fca0000000000 */
[----:B------:R-:W-:Y:S01]  /*b310*/  R2UR UR10, R6 ;  /* 0x00000000060a72ca */ /* 0x000fe200000e0000 */
[----:B------:R-:W-:Y:S02]  /*b320*/  WARPGROUP.DEPBAR.LE gsb0, 0x0 ;  /* 0x00008000000079c5 */ /* 0x000fe40000010000 */
[----:B-----5:R-:W-:-:S10]  /*b330*/  WARPGROUP.ARRIVE ;  /* 0x00000000000079c5 */ /* 0x020fd40000000000 */
[----:B------:R-:W-:Y:S01]  /*b340*/  HGMMA.64x16x16.F32.BF16 R72, gdesc[UR8], RZ, !UPT, gsb0 ;  /* 0x00200000084879f0 */ /* 0x000fe2000c0018ff */
[----:B------:R-:W-:Y:S02]  /*b350*/  VIADD R4, R14, 0xc0 ;  /* 0x000000c00e047836 */ /* 0x000fe40000000000 */
[----:B------:R-:W-:-:S03]  /*b360*/  IMAD.MOV.U32 R5, RZ, RZ, -0x7fffffe0 ;  /* 0x80000020ff057424 */ /* 0x000fc600078e00ff */
        /* <DEDUP_REMOVED lines=8> */
[----:B------:R-:W-:-:S10]  /*b3f0*/  WARPGROUP.ARRIVE ;  /* 0x00000000000079c5 */ /* 0x000fd40000000000 */
[----:B------:R-:W-:Y:S01]  /*b400*/  HGMMA.64x16x16.F32.BF16 R56, gdesc[UR16], RZ, !UPT, gsb0 ;  /* 0x00200000103879f0 */ /* 0x000fe2000c0018ff */
[----:B------:R-:W-:Y:S02]  /*b410*/  VIADD R6, R14, 0x140 ;  /* 0x000001400e067836 */ /* 0x000fe40000000000 */
[----:B------:R-:W-:Y:S01]  /*b420*/  IMAD.MOV.U32 R7, RZ, RZ, -0x7fffffe0 ;  /* 0x80000020ff077424 */ /* 0x000fe200078e00ff */
[----:B------:R-:W-:Y:S02]  /*b430*/  R2UR UR20, R2 ;  /* 0x00000000021472ca */ /* 0x000fe400000e0000 */
[----:B------:R-:W-:Y:S02]  /*b440*/  R2UR UR22, R6 ;  /* 0x00000000061672ca */ /* 0x000fe400000e0000 */
[----:B------:R-:W-:Y:S02]  /*b450*/  R2UR UR23, R7 ;  /* 0x00000000071772ca */ /* 0x000fe400000e0000 */
[----:B------:R-:W-:Y:S01]  /*b460*/  R2UR UR21, R3 ;  /* 0x00000000031572ca */ /* 0x000fe200000e0000 */
[----:B------:R-:W-:-:S02]  /*b470*/  WARPGROUP.DEPBAR.LE gsb0, 0x0 ;  /* 0x00008000000079c5 */ /* 0x000fc40000010000 */
        /* <DEDUP_REMOVED lines=30> */
[----:B------:R-:W-:Y:S02]  /*b660*/  IMAD.MOV.U32 R5, RZ, RZ, -0x7fffffe0 ;  /* 0x80000020ff057424 */ /* 0x000fe400078e00ff */
[----:B------:R-:W-:Y:S02]  /*b670*/  VIADD R8, R2, 0x2 ;  /* 0x0000000202087836 */ /* 0x000fe40000000000 */
[----:B------:R-:W-:Y:S01]  /*b680*/  IMAD.MOV.U32 R9, RZ, RZ, -0x7fffffe0 ;  /* 0x80000020ff097424 */ /* 0x000fe200078e00ff */
[----:B------:R-:W-:Y:S02]  /*b690*/  R2UR UR38, R4 ;  /* 0x00000000042672ca */ /* 0x000fe400000e0000 */
[----:B------:R-:W-:-:S02]  /*b6a0*/  R2UR UR39, R5 ;  /* 0x00000000052772ca */ /* 0x000fc400000e0000 */
[----:B------:R-:W-:Y:S02]  /*b6b0*/  R2UR UR36, R8 ;  /* 0x00000000082472ca */ /* 0x000fe400000e0000 */
[----:B------:R-:W-:Y:S01]  /*b6c0*/  R2UR UR37, R9 ;  /* 0x00000000092572ca */ /* 0x000fe200000e0000 */
[----:B------:R-:W-:Y:S02]  /*b6d0*/  WARPGROUP.DEPBAR.LE gsb0, 0x0 ;  /* 0x00008000000079c5 */ /* 0x000fe40000010000 */
[----:B------:R-:W-:-:S10]  /*b6e0*/  WARPGROUP.ARRIVE ;  /* 0x00000000000079c5 */ /* 0x000fd40000000000 */
[----:B------:R-:W-:Y:S01]  /*b6f0*/  HGMMA.64x16x16.F32.BF16 R88, gdesc[UR36], R88, gsb0 ;  /* 0x00200000245879f0 */ /* 0x000fe20008001858 */
        /* <DEDUP_REMOVED lines=239> */
[----:B------:R-:W-:-:S03]  /*c5f0*/  IMAD.MOV.U32 R7, RZ, RZ, -0x7fffffe0 ;  /* 0x80000020ff077424 */ /* 0x000fc600078e00ff */
[----:B------:R-:W-:Y:S01]  /*c600*/  R2UR UR38, R6 ;  /* 0x00000000062672ca */ /* 0x000fe200000e0000 */
[----:B------:R-:W-:Y:S01]  /*c610*/  VIADD R6, R2, 0x600 ;  /* 0x0000060002067836 */ /* 0x000fe20000000000 */
[----:B------:R-:W-:Y:S01]  /*c620*/  R2UR UR39, R7 ;  /* 0x00000000072772ca */ /* 0x000fe200000e0000 */
[----:B------:R-:W-:-:S03]  /*c630*/  IMAD.MOV.U32 R7, RZ, RZ, -0x7fffffe0 ;  /* 0x80000020ff077424 */ /* 0x000fc600078e00ff */
        /* <DEDUP_REMOVED lines=78> */
[----:B------:R-:W-:Y:S02]  /*cb20*/  VIADD R4, R2, 0x602 ;  /* 0x0000060202047836 */ /* 0x000fe40000000000 */
[----:B------:R-:W-:Y:S02]  /*cb30*/  IMAD.MOV.U32 R97, RZ, RZ, -0x7fffffe0 ;  /* 0x80000020ff617424 */ /* 0x000fe400078e00ff */
        /* <DEDUP_REMOVED lines=17> */
[----:B------:R-:W-:Y:S01]  /*cc50*/  VIADD R20, R14, 0x502 ;  /* 0x000005020e147836 */ /* 0x000fe20000000000 */
[----:B------:R-:W-:Y:S01]  /*cc60*/  R2UR UR8, R4 ;  /* 0x00000000040872ca */ /* 0x000fe200000e0000 */
[----:B------:R-:W-:Y:S01]  /*cc70*/  IMAD.MOV.U32 R21, RZ, RZ, -0x7fffffe0 ;  /* 0x80000020ff157424 */ /* 0x000fe200078e00ff */
[----:B------:R-:W-:Y:S01]  /*cc80*/  R2UR UR9, R5 ;  /* 0x00000000050972ca */ /* 0x000fe200000e0000 */
[----:B------:R-:W-:Y:S01]  /*cc90*/  ULDC UR4, c[0x0][0x9d8] ;  /* 0x0002760000047ab9 */ /* 0x000fe20000000800 */
[----:B------:R-:W-:Y:S01]  /*cca0*/  R2UR UR10, R20 ;  /* 0x00000000140a72ca */ /* 0x000fe200000e0000 */
[----:B------:R-:W-:Y:S01]  /*ccb0*/  ULDC UR5, c[0x0][0x988] ;  /* 0x0002620000057ab9 */ /* 0x000fe20000000800 */
        /* <DEDUP_REMOVED lines=40> */
[----:B--2---:R-:W-:Y:S02]  /*cf40*/  IMAD.IADD R21, R98, 0x1, R108 ;  /* 0x0000000162157824 */ /* 0x004fe400078e026c */
[----:B------:R-:W-:Y:S01]  /*cf50*/  VIADD R20, R14, 0x642 ;  /* 0x000006420e147836 */ /* 0x000fe20000000000 */
[----:B------:R-:W-:Y:S01]  /*cf60*/  R2UR UR8, R4 ;  /* 0x00000000040872ca */ /* 0x000fe200000e0000 */
[----:B------:R-:W-:Y:S01]  /*cf70*/  FMUL.FTZ R15, R88, UR4 ;  /* 0x00000004580f7c20 */ /* 0x000fe20008410000 */
[----:B------:R-:W-:Y:S02]  /*cf80*/  R2UR UR9, R5 ;  /* 0x00000000050972ca */ /* 0x000fe400000e0000 */
        /* <DEDUP_REMOVED lines=9> */
[----:B------:R-:W-:Y:S08]  /*d020*/  MUFU.TANH R15, R15 ;  /* 0x0000000f000f7308 */ /* 0x000ff00000002400 */
[----:B------:R-:W-:Y:S01]  /*d030*/  MUFU.TANH R92, R92 ;  /* 0x0000005c005c7308 */ /* 0x000fe20000002400 */
[----:B------:R-:W-:-:S02]  /*d040*/  WARPGROUP.DEPBAR.LE gsb0, 0x0 ;  /* 0x00008000000079c5 */ /* 0x000fc40000010000 */
[----:B------:R-:W-:Y:S01]  /*d050*/  FMUL.FTZ R98, R40, UR4 ;  /* 0x0000000428627c20 */ /* 0x000fe20008410000 */
[----:B------:R-:W-:Y:S02]  /*d060*/  VIADD R40, R14, 0x682 ;  /* 0x000006820e287836 */ /* 0x000fe40000000000 */
[----:B------:R-:W-:Y:S02]  /*d070*/  IMAD R14, R112, -0x90, R21 ;  /* 0xffffff70700e7824 */ /* 0x000fe400078e0215 */
[----:B------:R-:W-:-:S05]  /*d080*/  IMAD.MOV.U32 R21, RZ, RZ, -0x7fffffe0 ;  /* 0x80000020ff157424 */ /* 0x000fca00078e00ff */
[----:B------:R-:W-:Y:S01]  /*d090*/  R2UR UR11, R21 ;  /* 0x00000000150b72ca */ /* 0x000fe200000e0000 */
[----:B------:R-:W-:Y:S01]  /*d0a0*/  WARPGROUP.ARRIVE ;  /* 0x00000000000079c5 */ /* 0x000fe20000000000 */
[----:B------:R-:W0:Y:S01]  /*d0b0*/  MUFU.TANH R94, R94 ;  /* 0x0000005e005e7308 */ /* 0x000e220000002400 */
[----:B------:R-:W-:-:S07]  /*d0c0*/  FMUL.FTZ R80, R80, UR4 ;  /* 0x0000000450507c20 */ /* 0x000fce0008410000 */
[----:B------:R-:W1:Y:S03]  /*d0d0*/  MUFU.TANH R88, R88 ;  /* 0x0000005800587308 */ /* 0x000e660000002400 */
[----:B------:R-:W-:Y:S05]  /*d0e0*/  HGMMA.64x16x16.F32.BF16 R32, gdesc[UR8], R32, gsb0 ;  /* 0x00200000082079f0 */ /* 0x000fea0008001820 */
[----:B------:R-:W-:Y:S01]  /*d0f0*/  MUFU.TANH R74, R74 ;  /* 0x0000004a004a7308 */ /* 0x000fe20000002400 */
[----:B------:R-:W-:-:S07]  /*d100*/  FMUL.FTZ R81, R81, UR4 ;  /* 0x0000000451517c20 */ /* 0x000fce0008410000 */
[----:B------:R-:W2:Y:S01]  /*d110*/  MUFU.TANH R91, R91 ;  /* 0x0000005b005b7308 */ /* 0x000ea20000002400 */
[----:B------:R-:W-:Y:S01]  /*d120*/  FMUL.FTZ R97, R55, UR4 ;  /* 0x0000000437617c20 */ /* 0x000fe20008410000 */
[C---:B------:R-:W-:Y:S01]  /*d130*/  ISETP.GT.AND P3, PT, R14.reuse, 0x9, PT ;  /* 0x000000090e00780c */ /* 0x040fe20003f64270 */
[----:B------:R-:W-:Y:S01]  /*d140*/  FMUL.FTZ R55, R41, UR4 ;  /* 0x0000000429377c20 */ /* 0x000fe20008410000 */
[----:B------:R-:W-:Y:S01]  /*d150*/  IMAD.MOV.U32 R41, RZ, RZ, -0x7fffffe0 ;  /* 0x80000020ff297424 */ /* 0x000fe200078e00ff */
[----:B------:R-:W-:-:S03]  /*d160*/  ISETP.GT.AND P5, PT, R14, RZ, PT ;  /* 0x000000ff0e00720c */ /* 0x000fc60003fa4270 */
[----:B------:R-:W3:Y:S01]  /*d170*/  MUFU.TANH R89, R89 ;  /* 0x0000005900597308 */ /* 0x000ee20000002400 */
[----:B------:R-:W-:Y:S01]  /*d180*/  ISETP.GT.AND P1, PT, R14, 0x1, PT ;  /* 0x000000010e00780c */ /* 0x000fe20003f24270 */
[----:B------:R-:W-:Y:S01]  /*d190*/  FMUL.FTZ R84, R84, UR4 ;  /* 0x0000000454547c20 */ /* 0x000fe20008410000 */
[----:B------:R-:W-:Y:S01]  /*d1a0*/  FMUL.FTZ R95, R53, UR4 ;  /* 0x00000004355f7c20 */ /* 0x000fe20008410000 */
[----:B------:R-:W-:Y:S01]  /*d1b0*/  FMUL.FTZ R53, R42, UR4 ;  /* 0x000000042a357c20 */ /* 0x000fe20008410000 */
[----:B0-----:R-:W-:-:S03]  /*d1c0*/  FSEL R94, R94, -INF , P3 ;  /* 0xff8000005e5e7808 */ /* 0x001fc60001800000 */
[----:B------:R-:W0:Y:S01]  /*d1d0*/  MUFU.TANH R80, R80 ;  /* 0x0000005000507308 */ /* 0x000e220000002400 */
[----:B------:R-:W-:Y:S02]  /*d1e0*/  FSEL R92, R92, -INF , P3 ;  /* 0xff8000005c5c7808 */ /* 0x000fe40001800000 */
[C---:B------:R-:W-:Y:S01]  /*d1f0*/  ISETP.GT.AND P3, PT, R14.reuse, 0x20, PT ;  /* 0x000000200e00780c */ /* 0x040fe20003f64270 */
[----:B------:R-:W-:Y:S01]  /*d200*/  FMUL.FTZ R85, R85, UR4 ;  /* 0x0000000455557c20 */ /* 0x000fe20008410000 */
[----:B------:R-:W-:-:S03]  /*d210*/  ISETP.GT.AND P2, PT, R14, 0x8, PT ;  /* 0x000000080e00780c */ /* 0x000fc60003f44270 */
[----:B------:R-:W4:Y:S01]  /*d220*/  MUFU.TANH R90, R90 ;  /* 0x0000005a005a7308 */ /* 0x000f220000002400 */
[----:B------:R-:W-:Y:S02]  /*d230*/  FSEL R21, R15, -INF , P5 ;  /* 0xff8000000f157808 */ /* 0x000fe40002800000 */
[----:B-1----:R-:W-:Y:S02]  /*d240*/  FSEL R88, R88, -INF , P1 ;  /* 0xff80000058587808 */ /* 0x002fe40000800000 */
[----:B------:R-:W-:-:S03]  /*d250*/  R2UR UR15, R41 ;  /* 0x00000000290f72ca */ /* 0x000fc600000e0000 */
[----:B------:R-:W1:Y:S01]  /*d260*/  MUFU.TANH R81, R81 ;  /* 0x0000005100517308 */ /* 0x000e620000002400 */
[----:B------:R-:W-:Y:S01]  /*d270*/  FMUL.FTZ R82, R82, UR4 ;  /* 0x0000000452527c20 */ /* 0x000fe20008410000 */
[----:B--2---:R-:W-:Y:S01]  /*d280*/  FSEL R91, R91, -INF , P2 ;  /* 0xff8000005b5b7808 */ /* 0x004fe20001000000 */
[----:B------:R-:W-:Y:S01]  /*d290*/  FMUL.FTZ R72, R72, UR4 ;  /* 0x0000000448487c20 */ /* 0x000fe20008410000 */
[----:B------:R-:W-:-:S04]  /*d2a0*/  R2UR UR14, R40 ;  /* 0x00000000280e72ca */ /* 0x000fc800000e0000 */
[----:B------:R-:W2:Y:S01]  /*d2b0*/  MUFU.TANH R93, R93 ;  /* 0x0000005d005d7308 */ /* 0x000ea20000002400 */
[----:B------:R-:W-:Y:S01]  /*d2c0*/  FMUL.FTZ R83, R83, UR4 ;  /* 0x0000000453537c20 */ /* 0x000fe20008410000 */
[----:B------:R-:W-:-:S06]  /*d2d0*/  ISETP.GT.AND P4, PT, R14, 0x10, PT ;  /* 0x000000100e00780c */ /* 0x000fcc0003f84270 */
[----:B------:R3:W-:Y:S01]  /*d2e0*/  MUFU.TANH R41, R53 ;  /* 0x0000003500297308 */ /* 0x0007e20000002400 */
[----:B------:R-:W-:-:S07]  /*d2f0*/  FMUL.FTZ R73, R73, UR4 ;  /* 0x0000000449497c20 */ /* 0x000fce0008410000 */
[----:B------:R-:W2:Y:S01]  /*d300*/  MUFU.TANH R84, R84 ;  /* 0x0000005400547308 */ /* 0x000ea20000002400 */
[----:B---3--:R-:W-:Y:S02]  /*d310*/  FSEL R53, R74, -INF , P3 ;  /* 0xff8000004a357808 */ /* 0x008fe40001800000 */
[----:B------:R-:W-:-:S05]  /*d320*/  FMNMX.FTZ R74, R21, R88, !PT ;  /* 0x00000058154a7209 */ /* 0x000fca0007810000 */
[----:B------:R-:W3:Y:S01]  /*d330*/  MUFU.TANH R85, R85 ;  /* 0x0000005500557308 */ /* 0x000ee20000002400 */
[----:B------:R-:W-:Y:S01]  /*d340*/  FSEL R89, R89, -INF , P5 ;  /* 0xff80000059597808 */ /* 0x000fe20002800000 */
[----:B------:R-:W-:Y:S01]  /*d350*/  FMUL.FTZ R86, R86, UR4 ;  /* 0x0000000456567c20 */ /* 0x000fe20008410000 */
[----:B------:R-:W-:-:S05]  /*d360*/  ISETP.GT.AND P5, PT, R14, 0x11, PT ;  /* 0x000000110e00780c */ /* 0x000fca0003fa4270 */
[----:B------:R4:W-:Y:S01]  /*d370*/  MUFU.TANH R40, R55 ;  /* 0x0000003700287308 */ /* 0x0009e20000002400 */
[----:B0-----:R-:W-:Y:S01]  /*d380*/  FSEL R80, R80, -INF , P4 ;  /* 0xff80000050507808 */ /* 0x001fe20002000000 */
[----:B------:R-:W-:Y:S01]  /*d390*/  FMUL.FTZ R76, R76, UR4 ;  /* 0x000000044c4c7c20 */ /* 0x000fe20008410000 */
[----:B----4-:R-:W-:-:S05]  /*d3a0*/  FMNMX.FTZ R55, R91, R74, !PT ;  /* 0x0000004a5b377209 */ /* 0x010fca0007810000 */
[----:B------:R-:W0:Y:S01]  /*d3b0*/  MUFU.TANH R82, R82 ;  /* 0x0000005200527308 */ /* 0x000e220000002400 */
[----:B------:R-:W-:-:S07]  /*d3c0*/  FMNMX.FTZ R55, R92, R55, !PT ;  /* 0x000000375c377209 */ /* 0x000fce0007810000 */
[----:B------:R-:W4:Y:S01]  /*d3d0*/  MUFU.TANH R72, R72 ;  /* 0x0000004800487308 */ /* 0x000f220000002400 */
[----:B------:R-:W-:Y:S01]  /*d3e0*/  FSEL R90, R90, -INF , P1 ;  /* 0xff8000005a5a7808 */ /* 0x000fe20000800000 */
[----:B------:R-:W-:Y:S01]  /*d3f0*/  FMUL.FTZ R87, R87, UR4 ;  /* 0x0000000457577c20 */ /* 0x000fe20008410000 */
[----:B------:R-:W-:Y:S01]  /*d400*/  ISETP.GT.AND P1, PT, R14, 0x18, PT ;  /* 0x000000180e00780c */ /* 0x000fe20003f24270 */
[----:B------:R-:W-:Y:S01]  /*d410*/  FMUL.FTZ R77, R77, UR4 ;  /* 0x000000044d4d7c20 */ /* 0x000fe20008410000 */
[----:B-1----:R-:W-:-:S03]  /*d420*/  FSEL R81, R81, -INF , P5 ;  /* 0xff80000051517808 */ /* 0x002fc60002800000 */
[----:B------:R-:W1:Y:S01]  /*d430*/  MUFU.TANH R83, R83 ;  /* 0x0000005300537308 */ /* 0x000e620000002400 */
[----:B------:R-:W-:Y:S02]  /*d440*/  FMNMX.FTZ R74, R80, R55, !PT ;  /* 0x00000037504a7209 */ /* 0x000fe40007810000 */
[----:B--2---:R-:W-:-:S05]  /*d450*/  FSEL R93, R93, -INF , P2 ;  /* 0xff8000005d5d7808 */ /* 0x004fca0001000000 */
[----:B------:R-:W2:Y:S01]  /*d460*/  MUFU.TANH R73, R73 ;  /* 0x0000004900497308 */ /* 0x000ea20000002400 */
[----:B------:R-:W-:Y:S01]  /*d470*/  ISETP.GT.AND P2, PT, R14, 0x19, PT ;  /* 0x000000190e00780c */ /* 0x000fe20003f44270 */
[----:B------:R-:W-:Y:S01]  /*d480*/  FMUL.FTZ R64, R64, UR4 ;  /* 0x0000000440407c20 */ /* 0x000fe20008410000 */
[----:B------:R-:W-:Y:S02]  /*d490*/  FSEL R84, R84, -INF , P1 ;  /* 0xff80000054547808 */ /* 0x000fe40000800000 */
[----:B------:R-:W-:-:S03]  /*d4a0*/  FMNMX.FTZ R55, R81, R74, !PT ;  /* 0x0000004a51377209 */ /* 0x000fc60007810000 */
[----:B------:R-:W2:Y:S01]  /*d4b0*/  MUFU.TANH R86, R86 ;  /* 0x0000005600567308 */ /* 0x000ea20000002400 */
[----:B------:R-:W-:Y:S01]  /*d4c0*/  FMUL.FTZ R75, R75, UR4 ;  /* 0x000000044b4b7c20 */ /* 0x000fe20008410000 */
[----:B---3--:R-:W-:-:S06]  /*d4d0*/  FSEL R85, R85, -INF , P2 ;  /* 0xff80000055557808 */ /* 0x008fcc0001000000 */
[----:B------:R-:W3:Y:S01]  /*d4e0*/  MUFU.TANH R76, R76 ;  /* 0x0000004c004c7308 */ /* 0x000ee20000002400 */
[----:B------:R-:W-:Y:S01]  /*d4f0*/  FMNMX.FTZ R74, R84, R55, !PT ;  /* 0x00000037544a7209 */ /* 0x000fe20007810000 */
[----:B------:R-:W-:Y:S01]  /*d500*/  FMUL.FTZ R65, R65, UR4 ;  /* 0x0000000441417c20 */ /* 0x000fe20008410000 */
[----:B------:R-:W-:-:S05]  /*d510*/  R2UR UR12, R4 ;  /* 0x00000000040c72ca */ /* 0x000fca00000e0000 */
[----:B------:R-:W3:Y:S01]  /*d520*/  MUFU.TANH R87, R87 ;  /* 0x0000005700577308 */ /* 0x000ee20000002400 */
[----:B------:R-:W-:Y:S01]  /*d530*/  R2UR UR13, R5 ;  /* 0x00000000050d72ca */ /* 0x000fe200000e0000 */
[----:B------:R-:W-:Y:S01]  /*d540*/  FMUL.FTZ R78, R78, UR4 ;  /* 0x000000044e4e7c20 */ /* 0x000fe20008410000 */
[----:B0-----:R-:W-:-:S05]  /*d550*/  FSEL R82, R82, -INF , P4 ;  /* 0xff80000052527808 */ /* 0x001fca0002000000 */
[----:B------:R-:W0:Y:S01]  /*d560*/  MUFU.TANH R77, R77 ;  /* 0x0000004d004d7308 */ /* 0x000e220000002400 */
[----:B------:R-:W-:Y:S01]  /*d570*/  ISETP.GT.AND P4, PT, R14, 0x21, PT ;  /* 0x000000210e00780c */ /* 0x000fe20003f84270 */
[----:B------:R-:W-:Y:S01]  /*d580*/  FMUL.FTZ R68, R68, UR4 ;  /* 0x0000000444447c20 */ /* 0x000fe20008410000 */
[----:B----4-:R-:W-:Y:S02]  /*d590*/  FSEL R72, R72, -INF , P3 ;  /* 0xff80000048487808 */ /* 0x010fe40001800000 */
[----:B------:R-:W-:-:S03]  /*d5a0*/  FMNMX.FTZ R55, R85, R74, !PT ;  /* 0x0000004a55377209 */ /* 0x000fc60007810000 */
[----:B------:R-:W4:Y:S01]  /*d5b0*/  MUFU.TANH R64, R64 ;  /* 0x0000004000407308 */ /* 0x000f220000002400 */
[----:B-1----:R-:W-:Y:S01]  /*d5c0*/  FSEL R83, R83, -INF , P5 ;  /* 0xff80000053537808 */ /* 0x002fe20002800000 */
[----:B------:R-:W-:Y:S01]  /*d5d0*/  FMUL.FTZ R79, R79, UR4 ;  /* 0x000000044f4f7c20 */ /* 0x000fe20008410000 */
[----:B------:R-:W-:Y:S02]  /*d5e0*/  WARPGROUP.DEPBAR.LE gsb0, 0x0 ;  /* 0x00008000000079c5 */ /* 0x000fe40000010000 */
[----:B------:R-:W-:-:S03]  /*d5f0*/  ISETP.GT.AND P5, PT, R14, 0x28, PT ;  /* 0x000000280e00780c */ /* 0x000fc60003fa4270 */
[----:B------:R-:W1:Y:S01]  /*d600*/  MUFU.TANH R75, R75 ;  /* 0x0000004b004b7308 */ /* 0x000e620000002400 */
[----:B--2---:R-:W-:Y:S01]  /*d610*/  FSEL R73, R73, -INF , P4 ;  /* 0xff80000049497808 */ /* 0x004fe20002000000 */
[----:B------:R-:W-:Y:S01]  /*d620*/  FMUL.FTZ R69, R69, UR4 ;  /* 0x0000000445457c20 */ /* 0x000fe20008410000 */
[----:B------:R-:W-:Y:S01]  /*d630*/  FMNMX.FTZ R74, R72, R55, !PT ;  /* 0x00000037484a7209 */ /* 0x000fe20007810000 */
[----:B------:R-:W-:-:S04]  /*d640*/  WARPGROUP.ARRIVE ;  /* 0x00000000000079c5 */ /* 0x000fc80000000000 */
[----:B------:R-:W2:Y:S01]  /*d650*/  MUFU.TANH R65, R65 ;  /* 0x0000004100417308 */ /* 0x000ea20000002400 */
[----:B------:R-:W-:Y:S01]  /*d660*/  FSEL R86, R86, -INF , P1 ;  /* 0xff80000056567808 */ /* 0x000fe20000800000 */
[----:B------:R-:W-:Y:S01]  /*d670*/  FMUL.FTZ R66, R66, UR4 ;  /* 0x0000000442427c20 */ /* 0x000fe20008410000 */
[----:B------:R-:W-:Y:S01]  /*d680*/  ISETP.GT.AND P1, PT, R14, 0x29, PT ;  /* 0x000000290e00780c */ /* 0x000fe20003f24270 */
[----:B------:R-:W-:Y:S01]  /*d690*/  FMUL.FTZ R56, R56, UR4 ;  /* 0x0000000438387c20 */ /* 0x000fe20008410000 */
[----:B---3--:R-:W-:Y:S01]  /*d6a0*/  FSEL R76, R76, -INF , P5 ;  /* 0xff8000004c4c7808 */ /* 0x008fe20002800000 */
[----:B------:R-:W-:Y:S02]  /*d6b0*/  HGMMA.64x16x16.F32.BF16 R24, gdesc[UR12], R24, gsb0 ;  /* 0x002000000c1879f0 */ /* 0x000fe40008001818 */
[----:B------:R-:W3:Y:S01]  /*d6c0*/  MUFU.TANH R78, R78 ;  /* 0x0000004e004e7308 */ /* 0x000ee20000002400 */
[----:B------:R-:W-:Y:S01]  /*d6d0*/  FMNMX.FTZ R55, R73, R74, !PT ;  /* 0x0000004a49377209 */ /* 0x000fe20007810000 */
[----:B------:R-:W-:Y:S01]  /*d6e0*/  FMUL.FTZ R67, R67, UR4 ;  /* 0x0000000443437c20 */ /* 0x000fe20008410000 */
[----:B------:R-:W-:-:S05]  /*d6f0*/  FSEL R87, R87, -INF , P2 ;  /* 0xff80000057577808 */ /* 0x000fca0001000000 */
[----:B------:R-:W3:Y:S01]  /*d700*/  MUFU.TANH R68, R68 ;  /* 0x0000004400447308 */ /* 0x000ee20000002400 */
[----:B------:R-:W-:Y:S01]  /*d710*/  ISETP.GT.AND P2, PT, R14, 0x30, PT ;  /* 0x000000300e00780c */ /* 0x000fe20003f44270 */
[----:B------:R-:W-:Y:S01]  /*d720*/  FMUL.FTZ R57, R57, UR4 ;  /* 0x0000000439397c20 */ /* 0x000fe20008410000 */
[----:B0-----:R-:W-:Y:S02]  /*d730*/  FSEL R77, R77, -INF , P1 ;  /* 0xff8000004d4d7808 */ /* 0x001fe40000800000 */
[----:B------:R-:W-:-:S03]  /*d740*/  FMNMX.FTZ R74, R76, R55, !PT ;  /* 0x000000374c4a7209 */ /* 0x000fc60007810000 */
[----:B------:R-:W0:Y:S01]  /*d750*/  MUFU.TANH R79, R79 ;  /* 0x0000004f004f7308 */ /* 0x000e220000002400 */
[----:B------:R-:W-:Y:S01]  /*d760*/  FMUL.FTZ R70, R70, UR4 ;  /* 0x0000000446467c20 */ /* 0x000fe20008410000 */
[----:B------:R-:W-:-:S06]  /*d770*/  ISETP.GT.AND P3, PT, R14, 0x31, PT ;  /* 0x000000310e00780c */ /* 0x000fcc0003f64270 */
[----:B------:R-:W0:Y:S01]  /*d780*/  MUFU.TANH R69, R69 ;  /* 0x0000004500457308 */ /* 0x000e220000002400 */
[----:B----4-:R-:W-:Y:S01]  /*d790*/  FSEL R64, R64, -INF , P2 ;  /* 0xff80000040407808 */ /* 0x010fe20001000000 */
[----:B------:R-:W-:Y:S01]  /*d7a0*/  FMUL.FTZ R60, R60, UR4 ;  /* 0x000000043c3c7c20 */ /* 0x000fe20008410000 */
[----:B------:R-:W-:-:S05]  /*d7b0*/  FMNMX.FTZ R55, R77, R74, !PT ;  /* 0x0000004a4d377209 */ /* 0x000fca0007810000 */
[----:B------:R-:W4:Y:S01]  /*d7c0*/  MUFU.TANH R66, R66 ;  /* 0x0000004200427308 */ /* 0x000f220000002400 */
[----:B-1----:R-:W-:Y:S01]  /*d7d0*/  FSEL R75, R75, -INF , P4 ;  /* 0xff8000004b4b7808 */ /* 0x002fe20002000000 */
[----:B------:R-:W-:Y:S01]  /*d7e0*/  FMUL.FTZ R71, R71, UR4 ;  /* 0x0000000447477c20 */ /* 0x000fe20008410000 */
[----:B------:R-:W-:-:S05]  /*d7f0*/  ISETP.GT.AND P4, PT, R14, 0x38, PT ;  /* 0x000000380e00780c */ /* 0x000fca0003f84270 */
[----:B------:R-:W1:Y:S01]  /*d800*/  MUFU.TANH R56, R56 ;  /* 0x0000003800387308 */ /* 0x000e620000002400 */
[----:B--2---:R-:W-:Y:S01]  /*d810*/  FSEL R65, R65, -INF , P3 ;  /* 0xff80000041417808 */ /* 0x004fe20001800000 */
[----:B------:R-:W-:Y:S01]  /*d820*/  FMUL.FTZ R61, R61, UR4 ;  /* 0x000000043d3d7c20 */ /* 0x000fe20008410000 */
[----:B------:R-:W-:-:S05]  /*d830*/  FMNMX.FTZ R74, R64, R55, !PT ;  /* 0x00000037404a7209 */ /* 0x000fca0007810000 */
[----:B------:R-:W2:Y:S01]  /*d840*/  MUFU.TANH R67, R67 ;  /* 0x0000004300437308 */ /* 0x000ea20000002400 */
[----:B---3--:R-:W-:Y:S01]  /*d850*/  FSEL R78, R78, -INF , P5 ;  /* 0xff8000004e4e7808 */ /* 0x008fe20002800000 */
[----:B------:R-:W-:Y:S01]  /*d860*/  FMUL.FTZ R58, R58, UR4 ;  /* 0x000000043a3a7c20 */ /* 0x000fe20008410000 */
[----:B------:R-:W-:-:S05]  /*d870*/  ISETP.GT.AND P5, PT, R14, 0x39, PT ;  /* 0x000000390e00780c */ /* 0x000fca0003fa4270 */
[----:B------:R-:W3:Y:S01]  /*d880*/  MUFU.TANH R57, R57 ;  /* 0x0000003900397308 */ /* 0x000ee20000002400 */
[----:B------:R-:W-:Y:S01]  /*d890*/  FSEL R68, R68, -INF , P4 ;  /* 0xff80000044447808 */ /* 0x000fe20002000000 */
[----:B------:R-:W-:Y:S01]  /*d8a0*/  FMUL.FTZ R48, R48, UR4 ;  /* 0x0000000430307c20 */ /* 0x000fe20008410000 */
[----:B------:R-:W-:-:S05]  /*d8b0*/  FMNMX.FTZ R55, R65, R74, !PT ;  /* 0x0000004a41377209 */ /* 0x000fca0007810000 */
[----:B------:R-:W3:Y:S01]  /*d8c0*/  MUFU.TANH R70, R70 ;  /* 0x0000004600467308 */ /* 0x000ee20000002400 */
[----:B0-----:R-:W-:Y:S01]  /*d8d0*/  FSEL R79, R79, -INF , P1 ;  /* 0xff8000004f4f7808 */ /* 0x001fe20000800000 */
[----:B------:R-:W-:Y:S01]  /*d8e0*/  FMUL.FTZ R59, R59, UR4 ;  /* 0x000000043b3b7c20 */ /* 0x000fe20008410000 */
[----:B------:R-:W-:-:S05]  /*d8f0*/  ISETP.GT.AND P1, PT, R14, 0x40, PT ;  /* 0x000000400e00780c */ /* 0x000fca0003f24270 */
[----:B------:R-:W0:Y:S01]  /*d900*/  MUFU.TANH R60, R60 ;  /* 0x0000003c003c7308 */ /* 0x000e220000002400 */
[----:B------:R-:W-:Y:S01]  /*d910*/  FSEL R69, R69, -INF , P5 ;  /* 0xff80000045457808 */ /* 0x000fe20002800000 */
[----:B------:R-:W-:Y:S01]  /*d920*/  FMUL.FTZ R49, R49, UR4 ;  /* 0x0000000431317c20 */ /* 0x000fe20008410000 */
[----:B----4-:R-:W-:-:S05]  /*d930*/  FSEL R66, R66, -INF , P2 ;  /* 0xff80000042427808 */ /* 0x010fca0001000000 */
[----:B------:R-:W4:Y:S01]  /*d940*/  MUFU.TANH R71, R71 ;  /* 0x0000004700477308 */ /* 0x000f220000002400 */
[----:B------:R-:W-:Y:S01]  /*d950*/  FMUL.FTZ R62, R62, UR4 ;  /* 0x000000043e3e7c20 */ /* 0x000fe20008410000 */
[----:B------:R-:W-:-:S06]  /*d960*/  ISETP.GT.AND P2, PT, R14, 0x41, PT ;  /* 0x000000410e00780c */ /* 0x000fcc0003f44270 */
[----:B------:R2:W-:Y:S01]  /*d970*/  MUFU.TANH R42, R95 ;  /* 0x0000005f002a7308 */ /* 0x0005e20000002400 */
[----:B-1----:R-:W-:Y:S01]  /*d980*/  FSEL R56, R56, -INF , P1 ;  /* 0xff80000038387808 */ /* 0x002fe20000800000 */
[----:B------:R-:W-:-:S06]  /*d990*/  FMUL.FTZ R52, R52, UR4 ;  /* 0x0000000434347c20 */ /* 0x000fcc0008410000 */
[----:B------:R-:W1:Y:S01]  /*d9a0*/  MUFU.TANH R61, R61 ;  /* 0x0000003d003d7308 */ /* 0x000e620000002400 */
[----:B--2---:R-:W-:Y:S01]  /*d9b0*/  FMUL.FTZ R95, R34, UR4 ;  /* 0x00000004225f7c20 */ /* 0x004fe20008410000 */
[----:B------:R-:W-:-:S04]  /*d9c0*/  FMNMX.FTZ R34, R68, R55, !PT ;  /* 0x0000003744227209 */ /* 0x000fc80007810000 */
[----:B------:R-:W-:Y:S02]  /*d9d0*/  FMNMX.FTZ R55, R69, R34, !PT ;  /* 0x0000002245377209 */ /* 0x000fe40007810000 */
[----:B------:R-:W2:Y:S01]  /*d9e0*/  MUFU.TANH R58, R58 ;  /* 0x0000003a003a7308 */ /* 0x000ea20000002400 */
[----:B------:R-:W-:Y:S01]  /*d9f0*/  FSEL R67, R67, -INF , P3 ;  /* 0xff80000043437808 */ /* 0x000fe20001800000 */
[----:B------:R-:W-:Y:S01]  /*da00*/  FMUL.FTZ R63, R63, UR4 ;  /* 0x000000043f3f7c20 */ /* 0x000fe20008410000 */
[----:B------:R-:W-:-:S05]  /*da10*/  ISETP.GT.AND P3, PT, R14, 0x48, PT ;  /* 0x000000480e00780c */ /* 0x000fca0003f64270 */
[----:B------:R-:W2:Y:S01]  /*da20*/  MUFU.TANH R48, R48 ;  /* 0x0000003000307308 */ /* 0x000ea20000002400 */
[----:B---3--:R-:W-:Y:S02]  /*da30*/  FSEL R57, R57, -INF , P2 ;  /* 0xff80000039397808 */ /* 0x008fe40001000000 */
[----:B------:R-:W-:-:S05]  /*da40*/  FMNMX.FTZ R34, R56, R55, !PT ;  /* 0x0000003738227209 */ /* 0x000fca0007810000 */
[----:B------:R-:W3:Y:S01]  /*da50*/  MUFU.TANH R59, R59 ;  /* 0x0000003b003b7308 */ /* 0x000ee20000002400 */
[----:B------:R-:W-:Y:S01]  /*da60*/  FSEL R70, R70, -INF , P4 ;  /* 0xff80000046467808 */ /* 0x000fe20002000000 */
[----:B------:R-:W-:Y:S01]  /*da70*/  FMUL.FTZ R50, R50, UR4 ;  /* 0x0000000432327c20 */ /* 0x000fe20008410000 */
[----:B------:R-:W-:-:S05]  /*da80*/  ISETP.GT.AND P4, PT, R14, 0x49, PT ;  /* 0x000000490e00780c */ /* 0x000fca0003f84270 */
[----:B------:R-:W3:Y:S01]  /*da90*/  MUFU.TANH R49, R49 ;  /* 0x0000003100317308 */ /* 0x000ee20000002400 */
[----:B0-----:R-:W-:Y:S01]  /*daa0*/  FSEL R60, R60, -INF , P3 ;  /* 0xff8000003c3c7808 */ /* 0x001fe20001800000 */
[----:B------:R-:W-:Y:S01]  /*dab0*/  FMUL.FTZ R51, R51, UR4 ;  /* 0x0000000433337c20 */ /* 0x000fe20008410000 */
[----:B----4-:R-:W-:-:S05]  /*dac0*/  FSEL R71, R71, -INF , P5 ;  /* 0xff80000047477808 */ /* 0x010fca0002800000 */
[----:B------:R-:W0:Y:S01]  /*dad0*/  MUFU.TANH R62, R62 ;  /* 0x0000003e003e7308 */ /* 0x000e220000002400 */
[----:B------:R-:W-:Y:S02]  /*dae0*/  ISETP.GT.AND P5, PT, R14, 0x50, PT ;  /* 0x000000500e00780c */ /* 0x000fe40003fa4270 */
[----:B-1----:R-:W-:-:S05]  /*daf0*/  FSEL R61, R61, -INF , P4 ;  /* 0xff8000003d3d7808 */ /* 0x002fca0002000000 */
[----:B------:R-:W1:Y:S08]  /*db00*/  MUFU.TANH R52, R52 ;  /* 0x0000003400347308 */ /* 0x000e700000002400 */
[----:B------:R4:W-:Y:S01]  /*db10*/  MUFU.TANH R20, R97 ;  /* 0x0000006100147308 */ /* 0x0009e20000002400 */
[----:B--2---:R-:W-:Y:S01]  /*db20*/  FSEL R58, R58, -INF , P1 ;  /* 0xff8000003a3a7808 */ /* 0x004fe20000800000 */
[----:B------:R-:W-:Y:S01]  /*db30*/  FMUL.FTZ R55, R37, UR4 ;  /* 0x0000000425377c20 */ /* 0x000fe20008410000 */
[----:B----4-:R-:W-:-:S05]  /*db40*/  FMNMX.FTZ R97, R57, R34, !PT ;  /* 0x0000002239617209 */ /* 0x010fca0007810000 */
[----:B------:R-:W2:Y:S01]  /*db50*/  MUFU.TANH R63, R63 ;  /* 0x0000003f003f7308 */ /* 0x000ea20000002400 */
[----:B------:R-:W-:Y:S01]  /*db60*/  FMNMX.FTZ R34, R60, R97, !PT ;  /* 0x000000613c227209 */ /* 0x000fe20007810000 */
[----:B------:R-:W-:Y:S01]  /*db70*/  FMUL.FTZ R44, R44, UR4 ;  /* 0x000000042c2c7c20 */ /* 0x000fe20008410000 */
[----:B------:R-:W-:-:S05]  /*db80*/  ISETP.GT.AND P1, PT, R14, 0x51, PT ;  /* 0x000000510e00780c */ /* 0x000fca0003f24270 */
[----:B------:R-:W4:Y:S01]  /*db90*/  MUFU.TANH R50, R50 ;  /* 0x0000003200327308 */ /* 0x000f220000002400 */
[----:B------:R-:W-:Y:S02]  /*dba0*/  FSEL R48, R48, -INF , P5 ;  /* 0xff80000030307808 */ /* 0x000fe40002800000 */
[----:B------:R-:W-:Y:S01]  /*dbb0*/  FMNMX.FTZ R37, R61, R34, !PT ;  /* 0x000000223d257209 */ /* 0x000fe20007810000 */
[----:B------:R-:W-:-:S04]  /*dbc0*/  FMUL.FTZ R96, R54, UR4 ;  /* 0x0000000436607c20 */ /* 0x000fc80008410000 */
[----:B------:R-:W4:Y:S01]  /*dbd0*/  MUFU.TANH R15, R98 ;  /* 0x00000062000f7308 */ /* 0x000f220000002400 */
[----:B---3--:R-:W-:Y:S01]  /*dbe0*/  FSEL R59, R59, -INF , P2 ;  /* 0xff8000003b3b7808 */ /* 0x008fe20001000000 */
[----:B------:R-:W-:Y:S01]  /*dbf0*/  FMUL.FTZ R54, R43, UR4 ;  /* 0x000000042b367c20 */ /* 0x000fe20008410000 */
[----:B------:R-:W-:Y:S01]  /*dc00*/  ISETP.GT.AND P2, PT, R14, 0x58, PT ;  /* 0x000000580e00780c */ /* 0x000fe20003f44270 */
[----:B------:R-:W-:Y:S01]  /*dc10*/  FMUL.FTZ R45, R45, UR4 ;  /* 0x000000042d2d7c20 */ /* 0x000fe20008410000 */
[----:B------:R-:W-:-:S03]  /*dc20*/  FSEL R49, R49, -INF , P1 ;  /* 0xff80000031317808 */ /* 0x000fc60000800000 */
[----:B------:R-:W3:Y:S01]  /*dc30*/  MUFU.TANH R51, R51 ;  /* 0x0000003300337308 */ /* 0x000ee20000002400 */
[----:B------:R-:W-:Y:S02]  /*dc40*/  FMNMX.FTZ R34, R48, R37, !PT ;  /* 0x0000002530227209 */ /* 0x000fe40007810000 */
[----:B0-----:R-:W-:Y:S01]  /*dc50*/  FSEL R62, R62, -INF , P3 ;  /* 0xff8000003e3e7808 */ /* 0x001fe20001800000 */
[----:B------:R-:W-:Y:S01]  /*dc60*/  FMUL.FTZ R32, R32, UR4 ;  /* 0x0000000420207c20 */ /* 0x000fe20008410000 */
[----:B------:R-:W-:-:S03]  /*dc70*/  ISETP.GT.AND P3, PT, R14, 0x59, PT ;  /* 0x000000590e00780c */ /* 0x000fc60003f64270 */
[----:B------:R-:W0:Y:S01]  /*dc80*/  MUFU.TANH R43, R96 ;  /* 0x00000060002b7308 */ /* 0x000e220000002400 */
[----:B-1----:R-:W-:Y:S02]  /*dc90*/  FSEL R52, R52, -INF , P2 ;  /* 0xff80000034347808 */ /* 0x002fe40001000000 */
[----:B------:R-:W-:-:S05]  /*dca0*/  FMNMX.FTZ R37, R49, R34, !PT ;  /* 0x0000002231257209 */ /* 0x000fca0007810000 */
[----:B------:R-:W1:Y:S01]  /*dcb0*/  MUFU.TANH R44, R44 ;  /* 0x0000002c002c7308 */ /* 0x000e620000002400 */
[----:B--2---:R-:W-:Y:S01]  /*dcc0*/  FSEL R63, R63, -INF , P4 ;  /* 0xff8000003f3f7808 */ /* 0x004fe20002000000 */
[----:B------:R-:W-:Y:S01]  /*dcd0*/  FMUL.FTZ R33, R33, UR4 ;  /* 0x0000000421217c20 */ /* 0x000fe20008410000 */
[----:B------:R-:W-:Y:S02]  /*dce0*/  ISETP.GT.AND P4, PT, R14, 0x60, PT ;  /* 0x000000600e00780c */ /* 0x000fe40003f84270 */
[----:B------:R-:W-:Y:S02]  /*dcf0*/  FSEL R42, R42, -INF , P3 ;  /* 0xff8000002a2a7808 */ /* 0x000fe40001800000 */
[----:B------:R-:W-:Y:S01]  /*dd00*/  FMNMX.FTZ R37, R52, R37, !PT ;  /* 0x0000002534257209 */ /* 0x000fe20007810000 */
[----:B------:R-:W2:Y:S01]  /*dd10*/  MUFU.TANH R45, R45 ;  /* 0x0000002d002d7308 */ /* 0x000ea20000002400 */
[----:B------:R-:W-:Y:S02]  /*dd20*/  WARPGROUP.DEPBAR.LE gsb0, 0x0 ;  /* 0x00008000000079c5 */ /* 0x000fe40000010000 */
[----:B----4-:R-:W-:Y:S01]  /*dd30*/  FSEL R50, R50, -INF , P5 ;  /* 0xff80000032327808 */ /* 0x010fe20002800000 */
[----:B------:R-:W-:Y:S01]  /*dd40*/  FMUL.FTZ R34, R24, UR4 ;  /* 0x0000000418227c20 */ /* 0x000fe20008410000 */
[----:B------:R-:W-:Y:S01]  /*dd50*/  FMUL.FTZ R46, R46, UR4 ;  /* 0x000000042e2e7c20 */ /* 0x000fe20008410000 */
[----:B------:R-:W-:Y:S01]  /*dd60*/  FMUL.FTZ R47, R47, UR4 ;  /* 0x000000042f2f7c20 */ /* 0x000fe20008410000 */
[----:B------:R-:W-:Y:S01]  /*dd70*/  ISETP.GT.AND P5, PT, R14, 0x61, PT ;  /* 0x000000610e00780c */ /* 0x000fe20003fa4270 */
[----:B------:R-:W-:Y:S01]  /*dd80*/  MUFU.TANH R32, R32 ;  /* 0x0000002000207308 */ /* 0x000fe20000002400 */
[----:B------:R-:W-:Y:S01]  /*dd90*/  FSEL R24, R15, -INF , P4 ;  /* 0xff8000000f187808 */ /* 0x000fe20002000000 */
[----:B------:R-:W-:Y:S01]  /*dda0*/  FMUL.FTZ R74, R36, UR4 ;  /* 0x00000004244a7c20 */ /* 0x000fe20008410000 */
[----:B------:R-:W-:-:S02]  /*ddb0*/  FMNMX.FTZ R37, R42, R37, !PT ;  /* 0x000000252a257209 */ /* 0x000fc40007810000 */
[----:B---3--:R-:W-:-:S03]  /*ddc0*/  FSEL R51, R51, -INF , P1 ;  /* 0xff80000033337808 */ /* 0x008fc60000800000 */
[----:B------:R-:W3:Y:S01]  /*ddd0*/  MUFU.TANH R54, R54 ;  /* 0x0000003600367308 */ /* 0x000ee20000002400 */
[----:B------:R-:W-:Y:S02]  /*dde0*/  ISETP.GT.AND P1, PT, R14, 0x68, PT ;  /* 0x000000680e00780c */ /* 0x000fe40003f24270 */
[----:B------:R-:W-:Y:S02]  /*ddf0*/  FSEL R40, R40, -INF , P5 ;  /* 0xff80000028287808 */ /* 0x000fe40002800000 */
[----:B------:R-:W-:-:S03]  /*de00*/  FMNMX.FTZ R37, R24, R37, !PT ;  /* 0x0000002518257209 */ /* 0x000fc60007810000 */
[----:B------:R-:W4:Y:S01]  /*de10*/  MUFU.TANH R33, R33 ;  /* 0x0000002100217308 */ /* 0x000f220000002400 */
[----:B0-----:R-:W-:Y:S02]  /*de20*/  FSEL R43, R43, -INF , P2 ;  /* 0xff8000002b2b7808 */ /* 0x001fe40001000000 */
[----:B------:R-:W-:Y:S02]  /*de30*/  ISETP.GT.AND P2, PT, R14, 0x69, PT ;  /* 0x000000690e00780c */ /* 0x000fe40003f44270 */
[----:B-1----:R-:W-:-:S03]  /*de40*/  FSEL R44, R44, -INF , P1 ;  /* 0xff8000002c2c7808 */ /* 0x002fc60000800000 */
[----:B------:R-:W0:Y:S01]  /*de50*/  MUFU.TANH R46, R46 ;  /* 0x0000002e002e7308 */ /* 0x000e220000002400 */
[----:B------:R-:W-:Y:S01]  /*de60*/  FMNMX.FTZ R37, R40, R37, !PT ;  /* 0x0000002528257209 */ /* 0x000fe20007810000 */
[----:B------:R-:W-:Y:S01]  /*de70*/  FMUL.FTZ R36, R38, UR4 ;  /* 0x0000000426247c20 */ /* 0x000fe20008410000 */
[----:B------:R-:W-:-:S05]  /*de80*/  FSEL R20, R20, -INF , P3 ;  /* 0xff80000014147808 */ /* 0x000fca0001800000 */
[----:B------:R-:W1:Y:S01]  /*de90*/  MUFU.TANH R47, R47 ;  /* 0x0000002f002f7308 */ /* 0x000e620000002400 */
[----:B------:R-:W-:Y:S01]  /*dea0*/  FMUL.FTZ R35, R35, UR4 ;  /* 0x0000000423237c20 */ /* 0x000fe20008410000 */
[----:B------:R-:W-:-:S06]  /*deb0*/  ISETP.GT.AND P3, PT, R14, 0x70, PT ;  /* 0x000000700e00780c */ /* 0x000fcc0003f64270 */
[----:B------:R-:W1:Y:S01]  /*dec0*/  MUFU.TANH R74, R74 ;  /* 0x0000004a004a7308 */ /* 0x000e620000002400 */
[----:B--2---:R-:W-:Y:S01]  /*ded0*/  FSEL R45, R45, -INF , P2 ;  /* 0xff8000002d2d7808 */ /* 0x004fe20001000000 */
[----:B------:R-:W-:Y:S01]  /*dee0*/  FMUL.FTZ R25, R25, UR4 ;  /* 0x0000000419197c20 */ /* 0x000fe20008410000 */
[----:B------:R-:W-:-:S05]  /*def0*/  FMNMX.FTZ R38, R44, R37, !PT ;  /* 0x000000252c267209 */ /* 0x000fca0007810000 */
[----:B------:R-:W2:Y:S01]  /*df00*/  MUFU.TANH R55, R55 ;  /* 0x0000003700377308 */ /* 0x000ea20000002400 */
[----:B------:R-:W-:Y:S02]  /*df10*/  FSEL R41, R41, -INF , P4 ;  /* 0xff80000029297808 */ /* 0x000fe40002000000 */
[----:B------:R-:W-:Y:S02]  /*df20*/  ISETP.GT.AND P4, PT, R14, 0x71, PT ;  /* 0x000000710e00780c */ /* 0x000fe40003f84270 */
[----:B------:R-:W-:-:S03]  /*df30*/  FMNMX.FTZ R97, R45, R38, !PT ;  /* 0x000000262d617209 */ /* 0x000fc60007810000 */
[----:B------:R-:W2:Y:S01]  /*df40*/  MUFU.TANH R95, R95 ;  /* 0x0000005f005f7308 */ /* 0x000ea20000002400 */
[----:B---3--:R-:W-:Y:S01]  /*df50*/  FSEL R54, R54, -INF , P5 ;  /* 0xff80000036367808 */ /* 0x008fe20002800000 */
[----:B------:R-:W-:Y:S01]  /*df60*/  FMUL.FTZ R28, R28, UR4 ;  /* 0x000000041c1c7c20 */ /* 0x000fe20008410000 */
[----:B------:R-:W-:-:S05]  /*df70*/  ISETP.GT.AND P5, PT, R14, 0x78, PT ;  /* 0x000000780e00780c */ /* 0x000fca0003fa4270 */
[----:B------:R3:W2:Y:S01]  /*df80*/  MUFU.TANH R15, R34 ;  /* 0x00000022000f7308 */ /* 0x0006a20000002400 */
[----:B----4-:R-:W-:Y:S01]  /*df90*/  FSEL R33, R33, -INF , P4 ;  /* 0xff80000021217808 */ /* 0x010fe20002000000 */
[----:B------:R-:W-:Y:S01]  /*dfa0*/  FMUL.FTZ R96, R29, UR4 ;  /* 0x000000041d607c20 */ /* 0x000fe20008410000 */
[----:B---3--:R-:W-:-:S05]  /*dfb0*/  FSEL R34, R32, -INF , P3 ;  /* 0xff80000020227808 */ /* 0x008fca0001800000 */
[----:B------:R-:W3:Y:S01]  /*dfc0*/  MUFU.TANH R35, R35 ;  /* 0x0000002300237308 */ /* 0x000ee20000002400 */
[----:B------:R-:W-:-:S07]  /*dfd0*/  FMNMX.FTZ R32, R34, R97, !PT ;  /* 0x0000006122207209 */ /* 0x000fce0007810000 */
[----:B------:R-:W4:Y:S01]  /*dfe0*/  MUFU.TANH R25, R25 ;  /* 0x0000001900197308 */ /* 0x000f220000002400 */
[----:B0-----:R-:W-:Y:S02]  /*dff0*/  FSEL R46, R46, -INF , P1 ;  /* 0xff8000002e2e7808 */ /* 0x001fe40000800000 */
[----:B-1----:R-:W-:Y:S02]  /*e000*/  FSEL R29, R47, -INF , P2 ;  /* 0xff8000002f1d7808 */ /* 0x002fe40001000000 */
[----:B------:R-:W-:-:S03]  /*e010*/  ISETP.GT.AND P1, PT, R14, 0x79, PT ;  /* 0x000000790e00780c */ /* 0x000fc60003f24270 */
[----:B------:R-:W0:Y:S01]  /*e020*/  MUFU.TANH R36, R36 ;  /* 0x0000002400247308 */ /* 0x000e220000002400 */
[----:B------:R-:W-:Y:S02]  /*e030*/  FSEL R74, R74, -INF , P5 ;  /* 0xff8000004a4a7808 */ /* 0x000fe40002800000 */
[----:B------:R-:W-:-:S05]  /*e040*/  FMNMX.FTZ R47, R33, R32, !PT ;  /* 0x00000020212f7209 */ /* 0x000fca0007810000 */
[----:B------:R3:W1:Y:S01]  /*e050*/  MUFU.TANH R37, R28 ;  /* 0x0000001c00257308 */ /* 0x0006620000002400 */
[----:B------:R-:W-:Y:S02]  /*e060*/  ISETP.GT.AND P2, PT, R14, 0x80, PT ;  /* 0x000000800e00780c */ /* 0x000fe40003f44270 */
[----:B--2---:R-:W-:Y:S02]  /*e070*/  FSEL R55, R55, -INF , P1 ;  /* 0xff80000037377808 */ /* 0x004fe40000800000 */
[----:B------:R-:W-:-:S03]  /*e080*/  FMNMX.FTZ R38, R74, R47, !PT ;  /* 0x0000002f4a267209 */ /* 0x000fc60007810000 */
[----:B------:R-:W2:Y:S01]  /*e090*/  MUFU.TANH R96, R96 ;  /* 0x0000006000607308 */ /* 0x000ea20000002400 */
[----:B------:R-:W-:Y:S02]  /*e0a0*/  FSEL R32, R95, -INF , P3 ;  /* 0xff8000005f207808 */ /* 0x000fe40001800000 */
[C---:B------:R-:W-:Y:S02]  /*e0b0*/  ISETP.GT.AND P3, PT, R14.reuse, 0x81, PT ;  /* 0x000000810e00780c */ /* 0x040fe40003f64270 */
[----:B------:R-:W-:Y:S02]  /*e0c0*/  FSEL R47, R15, -INF , P2 ;  /* 0xff8000000f2f7808 */ /* 0x000fe40001000000 */
[----:B------:R-:W-:Y:S02]  /*e0d0*/  FMNMX.FTZ R98, R55, R38, !PT ;  /* 0x0000002637627209 */ /* 0x000fe40007810000 */
[----:B---3--:R-:W-:Y:S02]  /*e0e0*/  FSEL R28, R35, -INF , P4 ;  /* 0xff800000231c7808 */ /* 0x008fe40002000000 */
[----:B------:R-:W-:-:S02]  /*e0f0*/  ISETP.GT.AND P4, PT, R14, 0x88, PT ;  /* 0x000000880e00780c */ /* 0x000fc40003f84270 */
[----:B----4-:R-:W-:Y:S02]  /*e100*/  FSEL R38, R25, -INF , P3 ;  /* 0xff80000019267808 */ /* 0x010fe40001800000 */
[----:B------:R-:W-:Y:S02]  /*e110*/  FMNMX.FTZ R15, R47, R98, !PT ;  /* 0x000000622f0f7209 */ /* 0x000fe40007810000 */
[----:B0-----:R-:W-:Y:S02]  /*e120*/  FSEL R25, R36, -INF , P5 ;  /* 0xff80000024197808 */ /* 0x001fe40002800000 */
[----:B------:R-:W-:Y:S02]  /*e130*/  ISETP.GT.AND P5, PT, R14, 0x89, PT ;  /* 0x000000890e00780c */ /* 0x000fe40003fa4270 */
[----:B-1----:R-:W-:Y:S02]  /*e140*/  FSEL R37, R37, -INF , P4 ;  /* 0xff80000025257808 */ /* 0x002fe40002000000 */
[----:B------:R-:W-:-:S02]  /*e150*/  FMNMX.FTZ R14, R38, R15, !PT ;  /* 0x0000000f260e7209 */ /* 0x000fc40007810000 */
[----:B--2---:R-:W-:Y:S02]  /*e160*/  FSEL R35, R96, -INF , P5 ;  /* 0xff80000060237808 */ /* 0x004fe40002800000 */
[----:B------:R-:W-:-:S04]  /*e170*/  FMNMX.FTZ R14, R37, R14, !PT ;  /* 0x0000000e250e7209 */ /* 0x000fc80007810000 */
[----:B------:R-:W-:-:S05]  /*e180*/  FMNMX.FTZ R95, R35, R14, !PT ;  /* 0x0000000e235f7209 */ /* 0x000fca0007810000 */
[----:B------:R-:W0:Y:S02]  /*e190*/  SHFL.BFLY PT, R14, R95, 0x2, 0x1f ;  /* 0x0c401f005f0e7f89 */ /* 0x000e2400000e0000 */
[----:B0-----:R-:W-:-:S05]  /*e1a0*/  FMNMX.FTZ R98, R95, R14, !PT ;  /* 0x0000000e5f627209 */ /* 0x001fca0007810000 */
[----:B------:R-:W0:Y:S01]  /*e1b0*/  SHFL.BFLY PT, R15, R98, 0x1, 0x1f ;  /* 0x0c201f00620f7f89 */ /* 0x000e2200000e0000 */
[----:B------:R-:W-:Y:S01]  /*e1c0*/  FMUL.FTZ R97, R26, UR4 ;  /* 0x000000041a617c20 */ /* 0x000fe20008410000 */
[----:B0-----:R-:W-:Y:S01]  /*e1d0*/  FMNMX.FTZ R14, R98, R15, !PT ;  /* 0x0000000f620e7209 */ /* 0x001fe20007810000 */
[----:B------:R-:W-:-:S03]  /*e1e0*/  IMAD.U32 R15, RZ, RZ, UR5 ;  /* 0x00000005ff0f7e24 */ /* 0x000fc6000f8e00ff */
[C---:B------:R-:W-:Y:S01]  /*e1f0*/  FSETP.NEU.FTZ.AND P6, PT, R14.reuse, -INF , PT ;  /* 0xff8000000e00780b */ /* 0x040fe20003fdd000 */
[----:B------:R-:W-:Y:S01]  /*e200*/  FMUL.FTZ R36, R14, R15 ;  /* 0x0000000f0e247220 */ /* 0x000fe20000410000 */
[----:B------:R-:W-:-:S04]  /*e210*/  FMUL.FTZ R98, R27, UR4 ;  /* 0x000000041b627c20 */ /* 0x000fc80008410000 */
[----:B------:R-:W-:-:S05]  /*e220*/  FSEL R36, R36, RZ, P6 ;  /* 0x000000ff24247208 */ /* 0x000fca0003000000 */
[-CC-:B------:R-:W-:Y:S01]  /*e230*/  FFMA.FTZ R27, R88, R15.reuse, -R36.reuse ;  /* 0x0000000f581b7223 */ /* 0x180fe20000010824 */
[----:B------:R-:W-:Y:S01]  /*e240*/  FMNMX.FTZ R88, R89, R90, !PT ;  /* 0x0000005a59587209 */ /* 0x000fe20007810000 */
[----:B------:R-:W-:-:S03]  /*e250*/  FFMA.FTZ R26, R21, R15, -R36 ;  /* 0x0000000f151a7223 */ /* 0x000fc60000010824 */
[----:B------:R-:W-:-:S04]  /*e260*/  FMNMX.FTZ R21, R93, R88, !PT ;  /* 0x000000585d157209 */ /* 0x000fc80007810000 */
[----:B------:R-:W-:-:S04]  /*e270*/  FMNMX.FTZ R21, R94, R21, !PT ;  /* 0x000000155e157209 */ /* 0x000fc80007810000 */
[----:B------:R-:W-:-:S04]  /*e280*/  FMNMX.FTZ R88, R82, R21, !PT ;  /* 0x0000001552587209 */ /* 0x000fc80007810000 */
[----:B------:R-:W-:Y:S01]  /*e290*/  FMNMX.FTZ R21, R83, R88, !PT ;  /* 0x0000005853157209 */ /* 0x000fe20007810000 */
[----:B------:R-:W-:-:S03]  /*e2a0*/  FMUL.FTZ R96, R39, UR4 ;  /* 0x0000000427607c20 */ /* 0x000fc60008410000 */
[----:B------:R-:W-:Y:S01]  /*e2b0*/  FMNMX.FTZ R88, R86, R21, !PT ;  /* 0x0000001556587209 */ /* 0x000fe20007810000 */
[----:B------:R-:W-:-:S03]  /*e2c0*/  FFMA.FTZ R39, R72, R15, -R36 ;  /* 0x0000000f48277223 */ /* 0x000fc60000010824 */
        /* <DEDUP_REMOVED lines=8> */
[----:B------:R0:W-:Y:S03]  /*e350*/  MUFU.EX2 R88, R39 ;  /* 0x0000002700587308 */ /* 0x0001e60000000800 */
[----:B------:R-:W-:Y:S01]  /*e360*/  FMNMX.FTZ R21, R71, R72, !PT ;  /* 0x0000004847157209 */ /* 0x000fe20007810000 */
[----:B0-----:R-:W-:-:S03]  /*e370*/  FFMA.FTZ R39, R64, R15, -R36 ;  /* 0x0000000f40277223 */ /* 0x001fc60000010824 */
[----:B------:R-:W-:-:S04]  /*e380*/  FMNMX.FTZ R64, R58, R21, !PT ;  /* 0x000000153a407209 */ /* 0x000fc80007810000 */
[----:B------:R-:W-:Y:S01]  /*e390*/  FMNMX.FTZ R21, R59, R64, !PT ;  /* 0x000000403b157209 */ /* 0x000fe20007810000 */
[----:B------:R-:W-:-:S03]  /*e3a0*/  FMUL.FTZ R99, R30, UR4 ;  /* 0x000000041e637c20 */ /* 0x000fc60008410000 */
[----:B------:R-:W-:Y:S01]  /*e3b0*/  FMNMX.FTZ R72, R62, R21, !PT ;  /* 0x000000153e487209 */ /* 0x000fe20007810000 */
[-CC-:B------:R-:W-:Y:S01]  /*e3c0*/  FFMA.FTZ R30, R91, R15.reuse, -R36.reuse ;  /* 0x0000000f5b1e7223 */ /* 0x180fe20000010824 */
[-CC-:B------:R-:W-:Y:S02]  /*e3d0*/  FFMA.FTZ R91, R73, R15.reuse, -R36.reuse ;  /* 0x0000000f495b7223 */ /* 0x180fe40000010824 */
[----:B------:R-:W-:Y:S01]  /*e3e0*/  FMNMX.FTZ R21, R63, R72, !PT ;  /* 0x000000483f157209 */ /* 0x000fe20007810000 */
[-CC-:B------:R-:W-:Y:S01]  /*e3f0*/  FFMA.FTZ R73, R65, R15.reuse, -R36.reuse ;  /* 0x0000000f41497223 */ /* 0x180fe20000010824 */
[----:B------:R-:W-:Y:S02]  /*e400*/  FFMA.FTZ R65, R68, R15, -R36 ;  /* 0x0000000f44417223 */ /* 0x000fe40000010824 */
        /* <DEDUP_REMOVED lines=8> */
[----:B------:R-:W-:-:S04]  /*e490*/  FMNMX.FTZ R56, R20, R21, !PT ;  /* 0x0000001514387209 */ /* 0x000fc80007810000 */
[----:B------:R-:W-:Y:S01]  /*e4a0*/  FMNMX.FTZ R21, R41, R56, !PT ;  /* 0x0000003829157209 */ /* 0x000fe20007810000 */
[----:B------:R-:W0:Y:S03]  /*e4b0*/  MUFU.TANH R96, R96 ;  /* 0x0000006000607308 */ /* 0x000e260000002400 */
[----:B------:R-:W-:-:S04]  /*e4c0*/  FMNMX.FTZ R21, R54, R21, !PT ;  /* 0x0000001536157209 */ /* 0x000fc80007810000 */
[----:B------:R-:W-:Y:S01]  /*e4d0*/  FMNMX.FTZ R56, R46, R21, !PT ;  /* 0x000000152e387209 */ /* 0x000fe20007810000 */
[----:B------:R-:W1:Y:S03]  /*e4e0*/  MUFU.TANH R97, R97 ;  /* 0x0000006100617308 */ /* 0x000e660000002400 */
[----:B------:R-:W-:-:S04]  /*e4f0*/  FMNMX.FTZ R21, R29, R56, !PT ;  /* 0x000000381d157209 */ /* 0x000fc80007810000 */
[----:B------:R-:W-:Y:S01]  /*e500*/  FMNMX.FTZ R21, R32, R21, !PT ;  /* 0x0000001520157209 */ /* 0x000fe20007810000 */
[----:B------:R-:W2:Y:S03]  /*e510*/  MUFU.TANH R98, R98 ;  /* 0x0000006200627308 */ /* 0x000ea60000002400 */
[----:B------:R-:W-:-:S05]  /*e520*/  FMNMX.FTZ R56, R28, R21, !PT ;  /* 0x000000151c387209 */ /* 0x000fca0007810000 */
[----:B------:R-:W3:Y:S01]  /*e530*/  MUFU.TANH R99, R99 ;  /* 0x0000006300637308 */ /* 0x000ee20000002400 */
[----:B0-----:R-:W-:Y:S02]  /*e540*/  FSEL R96, R96, -INF , P1 ;  /* 0xff80000060607808 */ /* 0x001fe40000800000 */
[----:B------:R-:W-:-:S05]  /*e550*/  FMNMX.FTZ R21, R25, R56, !PT ;  /* 0x0000003819157209 */ /* 0x000fca0007810000 */
[----:B------:R-:W0:Y:S01]  /*e560*/  MUFU.TANH R100, R100 ;  /* 0x0000006400647308 */ /* 0x000e220000002400 */
[----:B-1----:R-:W-:Y:S02]  /*e570*/  FSEL R97, R97, -INF , P2 ;  /* 0xff80000061617808 */ /* 0x002fe40001000000 */
[----:B------:R-:W-:Y:S02]  /*e580*/  FMNMX.FTZ R56, R96, R21, !PT ;  /* 0x0000001560387209 */ /* 0x000fe40007810000 */
[----:B--2---:R-:W-:Y:S02]  /*e590*/  FSEL R98, R98, -INF , P3 ;  /* 0xff80000062627808 */ /* 0x004fe40001800000 */
[----:B------:R-:W-:Y:S02]  /*e5a0*/  FMNMX.FTZ R21, R97, R56, !PT ;  /* 0x0000003861157209 */ /* 0x000fe40007810000 */
[----:B---3--:R-:W-:Y:S02]  /*e5b0*/  FSEL R99, R99, -INF , P4 ;  /* 0xff80000063637808 */ /* 0x008fe40002000000 */
[----:B------:R-:W-:-:S04]  /*e5c0*/  FMNMX.FTZ R56, R98, R21, !PT ;  /* 0x0000001562387209 */ /* 0x000fc80007810000 */
[----:B------:R-:W-:Y:S02]  /*e5d0*/  FMNMX.FTZ R21, R99, R56, !PT ;  /* 0x0000003863157209 */ /* 0x000fe40007810000 */
[----:B0-----:R-:W-:-:S04]  /*e5e0*/  FSEL R100, R100, -INF , P5 ;  /* 0xff80000064647808 */ /* 0x001fc80002800000 */
[----:B------:R-:W-:Y:S01]  /*e5f0*/  FMNMX.FTZ R21, R100, R21, !PT ;  /* 0x0000001564157209 */ /* 0x000fe20007810000 */
[----:B------:R-:W-:-:S04]  /*e600*/  FFMA.FTZ R56, R42, R15, -R36 ;  /* 0x0000000f2a387223 */ /* 0x000fc80000010824 */
[----:B------:R-:W0:Y:S01]  /*e610*/  SHFL.BFLY PT, R42, R21, 0x2, 0x1f ;  /* 0x0c401f00152a7f89 */ /* 0x000e2200000e0000 */
[-CC-:B------:R-:W-:Y:S01]  /*e620*/  FFMA.FTZ R72, R57, R15.reuse, -R36.reuse ;  /* 0x0000000f39487223 */ /* 0x180fe20000010824 */
[----:B------:R-:W-:Y:S01]  /*e630*/  FFMA.FTZ R57, R24, R15, -R36 ;  /* 0x0000000f18397223 */ /* 0x000fe20000010824 */
[----:B0-----:R-:W-:-:S05]  /*e640*/  FMNMX.FTZ R24, R21, R42, !PT ;  /* 0x0000002a15187209 */ /* 0x001fca0007810000 */
[----:B------:R-:W0:Y:S01]  /*e650*/  SHFL.BFLY PT, R21, R24, 0x1, 0x1f ;  /* 0x0c201f0018157f89 */ /* 0x000e2200000e0000 */
[----:B------:R-:W1:Y:S01]  /*e660*/  S2R R101, SR_TID.X ;  /* 0x0000000000657919 */ /* 0x000e620000002100 */
[----:B------:R2:W-:Y:S02]  /*e670*/  MUFU.EX2 R64, R73 ;  /* 0x0000004900407308 */ /* 0x0005e40000000800 */
[-CC-:B--2---:R-:W-:Y:S01]  /*e680*/  FFMA.FTZ R73, R44, R15.reuse, -R36.reuse ;  /* 0x0000000f2c497223 */ /* 0x184fe20000010824 */
[----:B------:R-:W-:Y:S01]  /*e690*/  FFMA.FTZ R44, R74, R15, -R36 ;  /* 0x0000000f4a2c7223 */ /* 0x000fe20000010824 */
[----:B0-----:R-:W-:-:S04]  /*e6a0*/  FMNMX.FTZ R74, R24, R21, !PT ;  /* 0x00000015184a7209 */ /* 0x001fc80007810000 */
[C---:B------:R-:W-:Y:S01]  /*e6b0*/  FSETP.NEU.FTZ.AND P1, PT, R74.reuse, -INF , PT ;  /* 0xff8000004a00780b */ /* 0x040fe20003f3d000 */
[-C--:B------:R-:W-:Y:S01]  /*e6c0*/  FMUL.FTZ R24, R74, R15.reuse ;  /* 0x0000000f4a187220 */ /* 0x080fe20000410000 */
[----:B------:R0:W-:Y:S01]  /*e6d0*/  MUFU.EX2 R68, R76 ;  /* 0x0000004c00447308 */ /* 0x0001e20000000800 */
[-CC-:B------:R-:W-:Y:S01]  /*e6e0*/  FFMA.FTZ R95, R77, R15.reuse, -R36.reuse ;  /* 0x0000000f4d5f7223 */ /* 0x180fe20000010824 */
[-CC-:B------:R-:W-:Y:S02]  /*e6f0*/  FFMA.FTZ R77, R45, R15.reuse, -R36.reuse ;  /* 0x0000000f2d4d7223 */ /* 0x180fe40000010824 */
[----:B------:R-:W-:Y:S01]  /*e700*/  FSEL R24, R24, RZ, P1 ;  /* 0x000000ff18187208 */ /* 0x000fe20000800000 */
[-CC-:B------:R-:W-:Y:S01]  /*e710*/  FFMA.FTZ R80, R80, R15.reuse, -R36.reuse ;  /* 0x0000000f50507223 */ /* 0x180fe20000010824 */
[-CC-:B------:R-:W-:Y:S01]  /*e720*/  FFMA.FTZ R81, R81, R15.reuse, -R36.reuse ;  /* 0x0000000f51517223 */ /* 0x180fe20000010824 */
[-CC-:B------:R-:W-:Y:S01]  /*e730*/  FFMA.FTZ R84, R84, R15.reuse, -R36.reuse ;  /* 0x0000000f54547223 */ /* 0x180fe20000010824 */
[-CC-:B0-----:R-:W-:Y:S01]  /*e740*/  FFMA.FTZ R76, R61, R15.reuse, -R36.reuse ;  /* 0x0000000f3d4c7223 */ /* 0x181fe20000010824 */
        /* <DEDUP_REMOVED lines=13> */
[-CC-:B------:R-:W-:Y:S01]  /*e820*/  FFMA.FTZ R33, R89, R15.reuse, -R24.reuse ;  /* 0x0000000f59217223 */ /* 0x180fe20000010818 */
[-CC-:B------:R-:W-:Y:S01]  /*e830*/  FFMA.FTZ R35, R90, R15.reuse, -R24.reuse ;  /* 0x0000000f5a237223 */ /* 0x180fe20000010818 */
[----:B------:R-:W-:Y:S01]  /*e840*/  MUFU.EX2 R26, R26 ;  /* 0x0000001a001a7308 */ /* 0x000fe20000000800 */
[-CC-:B------:R-:W-:Y:S01]  /*e850*/  FFMA.FTZ R37, R93, R15.reuse, -R24.reuse ;  /* 0x0000000f5d257223 */ /* 0x180fe20000010818 */
[----:B------:R-:W-:Y:S01]  /*e860*/  FFMA.FTZ R55, R94, R15, -R24 ;  /* 0x0000000f5e377223 */ /* 0x000fe20000010818 */
[----:B-1----:R-:W-:-:S05]  /*e870*/  LOP3.LUT R101, R101, 0x7f, RZ, 0xc0, !PT ;  /* 0x0000007f65657812 */ /* 0x002fca00078ec0ff */
[----:B------:R-:W0:Y:S01]  /*e880*/  MUFU.EX2 R27, R27 ;  /* 0x0000001b001b7308 */ /* 0x000e220000000800 */
[----:B------:R-:W-:-:S07]  /*e890*/  FFMA.FTZ R82, R82, R15, -R24 ;  /* 0x0000000f52527223 */ /* 0x000fce0000010818 */
[----:B------:R-:W-:Y:S01]  /*e8a0*/  MUFU.EX2 R33, R33 ;  /* 0x0000002100217308 */ /* 0x000fe20000000800 */
[----:B------:R-:W-:-:S07]  /*e8b0*/  ISETP.NE.AND P1, PT, R101, RZ, PT ;  /* 0x000000ff6500720c */ /* 0x000fce0003f25270 */
[----:B------:R-:W1:Y:S08]  /*e8c0*/  MUFU.EX2 R35, R35 ;  /* 0x0000002300237308 */ /* 0x000e700000000800 */
[----:B------:R-:W2:Y:S01]  /*e8d0*/  MUFU.EX2 R30, R30 ;  /* 0x0000001e001e7308 */ /* 0x000ea20000000800 */
[----:B------:R-:W-:-:S07]  /*e8e0*/  FFMA.FTZ R83, R83, R15, -R24 ;  /* 0x0000000f53537223 */ /* 0x000fce0000010818 */
[----:B------:R-:W3:Y:S08]  /*e8f0*/  MUFU.EX2 R37, R37 ;  /* 0x0000002500257308 */ /* 0x000ef00000000800 */
[----:B------:R-:W4:Y:S01]  /*e900*/  MUFU.EX2 R31, R31 ;  /* 0x0000001f001f7308 */ /* 0x000f220000000800 */
[-CC-:B------:R-:W-:Y:S01]  /*e910*/  FFMA.FTZ R86, R86, R15.reuse, -R24.reuse ;  /* 0x0000000f56567223 */ /* 0x180fe20000010818 */
[----:B------:R-:W-:-:S06]  /*e920*/  FFMA.FTZ R94, R51, R15, -R24 ;  /* 0x0000000f335e7223 */ /* 0x000fcc0000010818 */
[----:B------:R-:W4:Y:S01]  /*e930*/  MUFU.EX2 R55, R55 ;  /* 0x0000003700377308 */ /* 0x000f220000000800 */
[----:B------:R-:W-:Y:S01]  /*e940*/  FFMA.FTZ R101, R43, R15, -R24 ;  /* 0x0000000f2b657223 */ /* 0x000fe20000010818 */
[----:B0-----:R-:W-:-:S06]  /*e950*/  FADD.FTZ R51, R26, R27 ;  /* 0x0000001b1a337221 */ /* 0x001fcc0000010000 */
[----:B------:R-:W0:Y:S01]  /*e960*/  MUFU.EX2 R80, R80 ;  /* 0x0000005000507308 */ /* 0x000e220000000800 */
[----:B------:R-:W-:Y:S01]  /*e970*/  FFMA.FTZ R43, R20, R15, -R24 ;  /* 0x0000000f142b7223 */ /* 0x000fe20000010818 */
[----:B-1----:R-:W-:-:S06]  /*e980*/  FADD.FTZ R20, R33, R35 ;  /* 0x0000002321147221 */ /* 0x002fcc0000010000 */
[----:B------:R-:W1:Y:S01]  /*e990*/  MUFU.EX2 R82, R82 ;  /* 0x0000005200527308 */ /* 0x000e620000000800 */
[-CC-:B------:R-:W-:Y:S01]  /*e9a0*/  FFMA.FTZ R87, R87, R15.reuse, -R24.reuse ;  /* 0x0000000f57577223 */ /* 0x180fe20000010818 */
[-CC-:B------:R-:W-:Y:S01]  /*e9b0*/  FFMA.FTZ R93, R54, R15.reuse, -R24.reuse ;  /* 0x0000000f365d7223 */ /* 0x180fe20000010818 */
[----:B------:R-:W-:-:S05]  /*e9c0*/  FFMA.FTZ R89, R53, R15, -R24 ;  /* 0x0000000f35597223 */ /* 0x000fca0000010818 */
[----:B------:R-:W1:Y:S01]  /*e9d0*/  MUFU.EX2 R81, R81 ;  /* 0x0000005100517308 */ /* 0x000e620000000800 */
[----:B--2---:R-:W-:Y:S01]  /*e9e0*/  FADD.FTZ R54, R30, R51 ;  /* 0x000000331e367221 */ /* 0x004fe20000010000 */
[----:B------:R-:W-:Y:S01]  /*e9f0*/  FFMA.FTZ R53, R66, R15, -R24 ;  /* 0x0000000f42357223 */ /* 0x000fe20000010818 */
[----:B------:R-:W-:-:S05]  /*ea00*/  @!P1 VIADD R0, R0, 0x31c40 ;  /* 0x00031c4000009836 */ /* 0x000fca0000000000 */
[----:B------:R-:W2:Y:S01]  /*ea10*/  MUFU.EX2 R83, R83 ;  /* 0x0000005300537308 */ /* 0x000ea20000000800 */
[-C--:B------:R-:W-:Y:S01]  /*ea20*/  FFMA.FTZ R66, R67, R15.reuse, -R24 ;  /* 0x0000000f43427223 */ /* 0x080fe20000010818 */
[----:B---3--:R-:W-:Y:S01]  /*ea30*/  FADD.FTZ R20, R37, R20 ;  /* 0x0000001425147221 */ /* 0x008fe20000010000 */
[----:B------:R-:W-:-:S05]  /*ea40*/  FFMA.FTZ R67, R70, R15, -R24 ;  /* 0x0000000f46437223 */ /* 0x000fca0000010818 */
[----:B------:R-:W3:Y:S01]  /*ea50*/  MUFU.EX2 R84, R84 ;  /* 0x0000005400547308 */ /* 0x000ee20000000800 */
[-C--:B------:R-:W-:Y:S01]  /*ea60*/  FFMA.FTZ R70, R71, R15.reuse, -R24 ;  /* 0x0000000f47467223 */ /* 0x080fe20000010818 */
[----:B----4-:R-:W-:Y:S01]  /*ea70*/  FADD.FTZ R103, R31, R54 ;  /* 0x000000361f677221 */ /* 0x010fe20000010000 */
[----:B------:R-:W-:-:S05]  /*ea80*/  FFMA.FTZ R71, R29, R15, -R24 ;  /* 0x0000000f1d477223 */ /* 0x000fca0000010818 */
[----:B------:R-:W4:Y:S01]  /*ea90*/  MUFU.EX2 R86, R86 ;  /* 0x0000005600567308 */ /* 0x000f220000000800 */
[----:B------:R-:W-:Y:S01]  /*eaa0*/  @!P1 PRMT R0, RZ, 0x654, R0 ;  /* 0x00000654ff009816 */ /* 0x000fe20000000000 */
[----:B------:R-:W-:Y:S01]  /*eab0*/  FADD.FTZ R29, R55, R20 ;  /* 0x00000014371d7221 */ /* 0x000fe20000010000 */
[-CC-:B------:R-:W-:Y:S01]  /*eac0*/  FFMA.FTZ R75, R75, R15.reuse, -R24.reuse ;  /* 0x0000000f4b4b7223 */ /* 0x180fe20000010818 */
[----:B------:R-:W-:-:S04]  /*ead0*/  FFMA.FTZ R51, R32, R15, -R24 ;  /* 0x0000000f20337223 */ /* 0x000fc80000010818 */
[----:B------:R-:W4:Y:S01]  /*eae0*/  MUFU.EX2 R85, R85 ;  /* 0x0000005500557308 */ /* 0x000f220000000800 */
[-CC-:B------:R-:W-:Y:S01]  /*eaf0*/  FFMA.FTZ R50, R50, R15.reuse, -R24.reuse ;  /* 0x0000000f32327223 */ /* 0x180fe20000010818 */
[----:B0-----:R-:W-:Y:S01]  /*eb00*/  FADD.FTZ R32, R80, R103 ;  /* 0x0000006750207221 */ /* 0x001fe20000010000 */
[----:B------:R-:W-:-:S05]  /*eb10*/  FFMA.FTZ R54, R28, R15, -R24 ;  /* 0x0000000f1c367223 */ /* 0x000fca0000010818 */
[----:B------:R-:W0:Y:S01]  /*eb20*/  MUFU.EX2 R87, R87 ;  /* 0x0000005700577308 */ /* 0x000e220000000800 */
[----:B-1----:R-:W-:Y:S01]  /*eb30*/  FADD.FTZ R28, R82, R29 ;  /* 0x0000001d521c7221 */ /* 0x002fe20000010000 */
[----:B------:R-:W-:Y:S01]  /*eb40*/  FFMA.FTZ R78, R78, R15, -R24 ;  /* 0x0000000f4e4e7223 */ /* 0x000fe20000010818 */
[----:B------:R1:W-:Y:S01]  /*eb50*/  @!P1 SYNCS.ARRIVE.TRANS64.RED.A1T0 RZ, [R0+URZ], RZ ;  /* 0x000000ff00ff99a7 */ /* 0x0003e2000810043f */
[----:B------:R-:W-:-:S04]  /*eb60*/  FADD.FTZ R29, R81, R32 ;  /* 0x00000020511d7221 */ /* 0x000fc80000010000 */
[----:B------:R-:W0:Y:S01]  /*eb70*/  MUFU.EX2 R89, R89 ;  /* 0x0000005900597308 */ /* 0x000e220000000800 */
[----:B------:R-:W-:-:S07]  /*eb80*/  FFMA.FTZ R79, R79, R15, -R24 ;  /* 0x0000000f4f4f7223 */ /* 0x000fce0000010818 */
[----:B------:R-:W0:Y:S08]  /*eb90*/  MUFU.EX2 R91, R91 ;  /* 0x0000005b005b7308 */ /* 0x000e300000000800 */
[----:B-1----:R1:W-:Y:S08]  /*eba0*/  MUFU.EX2 R0, R50 ;  /* 0x0000003200007308 */ /* 0x0023f00000000800 */
[----:B------:R-:W0:Y:S01]  /*ebb0*/  MUFU.EX2 R75, R75 ;  /* 0x0000004b004b7308 */ /* 0x000e220000000800 */
[----:B-1----:R-:W-:Y:S01]  /*ebc0*/  FFMA.FTZ R50, R25, R15, -R24 ;  /* 0x0000000f19327223 */ /* 0x002fe20000010818 */
[----:B--2---:R-:W-:Y:S01]  /*ebd0*/  FADD.FTZ R25, R83, R28 ;  /* 0x0000001c53197221 */ /* 0x004fe20000010000 */
[----:B---3--:R-:W-:-:S05]  /*ebe0*/  FADD.FTZ R28, R84, R29 ;  /* 0x0000001d541c7221 */ /* 0x008fca0000010000 */
[----:B------:R-:W1:Y:S01]  /*ebf0*/  MUFU.EX2 R92, R92 ;  /* 0x0000005c005c7308 */ /* 0x000e620000000800 */
[----:B----4-:R-:W-:Y:S01]  /*ec00*/  FADD.FTZ R32, R86, R25 ;  /* 0x0000001956207221 */ /* 0x010fe20000010000 */
[----:B------:R-:W-:-:S06]  /*ec10*/  FADD.FTZ R25, R85, R28 ;  /* 0x0000001c55197221 */ /* 0x000fcc0000010000 */
[----:B------:R-:W2:Y:S01]  /*ec20*/  MUFU.EX2 R78, R78 ;  /* 0x0000004e004e7308 */ /* 0x000ea20000000800 */
[----:B0-----:R-:W-:Y:S01]  /*ec30*/  FADD.FTZ R32, R87, R32 ;  /* 0x0000002057207221 */ /* 0x001fe20000010000 */
[----:B------:R-:W-:-:S06]  /*ec40*/  FADD.FTZ R28, R88, R25 ;  /* 0x00000019581c7221 */ /* 0x000fcc0000010000 */
[----:B------:R-:W0:Y:S01]  /*ec50*/  MUFU.EX2 R95, R95 ;  /* 0x0000005f005f7308 */ /* 0x000e220000000800 */
[----:B------:R-:W-:-:S07]  /*ec60*/  FADD.FTZ R32, R89, R32 ;  /* 0x0000002059207221 */ /* 0x000fce0000010000 */
[----:B------:R-:W3:Y:S01]  /*ec70*/  MUFU.EX2 R79, R79 ;  /* 0x0000004f004f7308 */ /* 0x000ee20000000800 */
[-CC-:B------:R-:W-:Y:S01]  /*ec80*/  FFMA.FTZ R58, R58, R15.reuse, -R24.reuse ;  /* 0x0000000f3a3a7223 */ /* 0x180fe20000010818 */
[-CC-:B------:R-:W-:Y:S01]  /*ec90*/  FFMA.FTZ R59, R59, R15.reuse, -R24.reuse ;  /* 0x0000000f3b3b7223 */ /* 0x180fe20000010818 */
[----:B------:R-:W-:-:S05]  /*eca0*/  FFMA.FTZ R62, R62, R15, -R24 ;  /* 0x0000000f3e3e7223 */ /* 0x000fca0000010818 */
[----:B------:R-:W4:Y:S01]  /*ecb0*/  MUFU.EX2 R39, R39 ;  /* 0x0000002700277308 */ /* 0x000f220000000800 */
        /* <DEDUP_REMOVED lines=9> */
[----:B------:R-:W-:Y:S01]  /*ed50*/  FADD.FTZ R25, R91, R28 ;  /* 0x0000001c5b197221 */ /* 0x000fe20000010000 */
[----:B------:R-:W-:Y:S01]  /*ed60*/  F2FP.BF16.F32.PACK_AB R24, R27, R26 ;  /* 0x0000001a1b18723e */ /* 0x000fe200000010ff */
[----:B------:R-:W-:Y:S02]  /*ed70*/  FADD.FTZ R27, R75, R32 ;  /* 0x000000204b1b7221 */ /* 0x000fe40000010000 */
[----:B------:R-:W4:Y:S01]  /*ed80*/  MUFU.EX2 R66, R66 ;  /* 0x0000004200427308 */ /* 0x000f220000000800 */
[----:B------:R-:W-:Y:S01]  /*ed90*/  F2FP.BF16.F32.PACK_AB R26, R31, R30 ;  /* 0x0000001e1f1a723e */ /* 0x000fe200000010ff */
[----:B-1----:R-:W-:Y:S01]  /*eda0*/  FADD.FTZ R30, R92, R25 ;  /* 0x000000195c1e7221 */ /* 0x002fe20000010000 */
[----:B------:R-:W-:Y:S01]  /*edb0*/  F2FP.BF16.F32.PACK_AB R28, R81, R80 ;  /* 0x00000050511c723e */ /* 0x000fe200000010ff */
[----:B--2---:R-:W-:-:S04]  /*edc0*/  FADD.FTZ R80, R78, R27 ;  /* 0x0000001b4e507221 */ /* 0x004fc80000010000 */
[----:B------:R-:W1:Y:S08]  /*edd0*/  MUFU.EX2 R65, R65 ;  /* 0x0000004100417308 */ /* 0x000e700000000800 */
[----:B------:R-:W2:Y:S08]  /*ede0*/  MUFU.EX2 R67, R67 ;  /* 0x0000004300437308 */ /* 0x000eb00000000800 */
[----:B------:R0:W-:Y:S08]  /*edf0*/  MUFU.EX2 R41, R94 ;  /* 0x0000005e00297308 */ /* 0x0001f00000000800 */
[----:B------:R-:W2:Y:S01]  /*ee00*/  MUFU.EX2 R70, R70 ;  /* 0x0000004600467308 */ /* 0x000ea20000000800 */
[----:B0-----:R-:W-:Y:S01]  /*ee10*/  FADD.FTZ R94, R95, R30 ;  /* 0x0000001e5f5e7221 */ /* 0x001fe20000010000 */
[----:B------:R-:W-:Y:S01]  /*ee20*/  F2FP.BF16.F32.PACK_AB R30, R85, R84 ;  /* 0x00000054551e723e */ /* 0x000fe200000010ff */
[----:B---3--:R-:W-:-:S02]  /*ee30*/  FADD.FTZ R84, R79, R80 ;  /* 0x000000504f547221 */ /* 0x008fc40000010000 */
[----:B----4-:R-:W-:-:S03]  /*ee40*/  FADD.FTZ R25, R39, R94 ;  /* 0x0000005e27197221 */ /* 0x010fc60000010000 */
[----:B------:R-:W0:Y:S01]  /*ee50*/  MUFU.EX2 R69, R69 ;  /* 0x0000004500457308 */ /* 0x000e220000000800 */
[----:B------:R-:W-:Y:S01]  /*ee60*/  FADD.FTZ R29, R53, R84 ;  /* 0x00000054351d7221 */ /* 0x000fe20000010000 */
[----:B------:R-:W-:Y:S01]  /*ee70*/  FADD.FTZ R84, R64, R25 ;  /* 0x0000001940547221 */ /* 0x000fe20000010000 */
[----:B------:R-:W-:-:S05]  /*ee80*/  F2FP.BF16.F32.PACK_AB R32, R91, R88 ;  /* 0x000000585b20723e */ /* 0x000fca00000010ff */
[----:B------:R-:W3:Y:S01]  /*ee90*/  MUFU.EX2 R58, R58 ;  /* 0x0000003a003a7308 */ /* 0x000ee20000000800 */
[----:B------:R-:W-:Y:S01]  /*eea0*/  FADD.FTZ R88, R66, R29 ;  /* 0x0000001d42587221 */ /* 0x000fe20000010000 */
[----:B-1----:R-:W-:-:S06]  /*eeb0*/  FADD.FTZ R31, R65, R84 ;  /* 0x00000054411f7221 */ /* 0x002fcc0000010000 */
[----:B------:R-:W1:Y:S01]  /*eec0*/  MUFU.EX2 R72, R72 ;  /* 0x0000004800487308 */ /* 0x000e620000000800 */
[----:B------:R-:W-:Y:S01]  /*eed0*/  F2FP.BF16.F32.PACK_AB R25, R35, R33 ;  /* 0x000000212319723e */ /* 0x000fe200000010ff */
[----:B--2---:R-:W-:-:S06]  /*eee0*/  FADD.FTZ R35, R67, R88 ;  /* 0x0000005843237221 */ /* 0x004fcc0000010000 */
[----:B------:R-:W2:Y:S01]  /*eef0*/  MUFU.EX2 R59, R59 ;  /* 0x0000003b003b7308 */ /* 0x000ea20000000800 */
[----:B------:R-:W-:Y:S01]  /*ef00*/  F2FP.BF16.F32.PACK_AB R29, R83, R82 ;  /* 0x00000052531d723e */ /* 0x000fe200000010ff */
[----:B------:R-:W-:-:S06]  /*ef10*/  FADD.FTZ R82, R68, R31 ;  /* 0x0000001f44527221 */ /* 0x000fcc0000010000 */
[----:B------:R-:W4:Y:S01]  /*ef20*/  MUFU.EX2 R60, R60 ;  /* 0x0000003c003c7308 */ /* 0x000f220000000800 */
[----:B------:R-:W-:Y:S01]  /*ef30*/  F2FP.BF16.F32.PACK_AB R27, R55, R37 ;  /* 0x00000025371b723e */ /* 0x000fe200000010ff */
[----:B------:R-:W-:-:S06]  /*ef40*/  FADD.FTZ R37, R70, R35 ;  /* 0x0000002346257221 */ /* 0x000fcc0000010000 */
[----:B------:R-:W4:Y:S01]  /*ef50*/  MUFU.EX2 R62, R62 ;  /* 0x0000003e003e7308 */ /* 0x000f220000000800 */
[----:B0-----:R-:W-:Y:S01]  /*ef60*/  FADD.FTZ R55, R69, R82 ;  /* 0x0000005245377221 */ /* 0x001fe20000010000 */
[----:B------:R-:W-:-:S06]  /*ef70*/  F2FP.BF16.F32.PACK_AB R35, R79, R78 ;  /* 0x0000004e4f23723e */ /* 0x000fcc00000010ff */
[----:B------:R-:W0:Y:S01]  /*ef80*/  MUFU.EX2 R76, R76 ;  /* 0x0000004c004c7308 */ /* 0x000e220000000800 */
[----:B---3--:R-:W-:-:S07]  /*ef90*/  FADD.FTZ R78, R58, R37 ;  /* 0x000000253a4e7221 */ /* 0x008fce0000010000 */
[----:B------:R-:W3:Y:S01]  /*efa0*/  MUFU.EX2 R63, R63 ;  /* 0x0000003f003f7308 */ /* 0x000ee20000000800 */
[----:B-1----:R-:W-:-:S07]  /*efb0*/  FADD.FTZ R55, R72, R55 ;  /* 0x0000003748377221 */ /* 0x002fce0000010000 */
[----:B------:R-:W1:Y:S01]  /*efc0*/  MUFU.EX2 R48, R48 ;  /* 0x0000003000307308 */ /* 0x000e620000000800 */
[----:B--2---:R-:W-:Y:S01]  /*efd0*/  FADD.FTZ R37, R59, R78 ;  /* 0x0000004e3b257221 */ /* 0x004fe20000010000 */
[----:B----4-:R-:W-:-:S06]  /*efe0*/  FADD.FTZ R55, R60, R55 ;  /* 0x000000373c377221 */ /* 0x010fcc0000010000 */
[----:B------:R-:W2:Y:S01]  /*eff0*/  MUFU.EX2 R49, R49 ;  /* 0x0000003100317308 */ /* 0x000ea20000000800 */
[----:B------:R-:W-:Y:S01]  /*f000*/  FADD.FTZ R78, R62, R37 ;  /* 0x000000253e4e7221 */ /* 0x000fe20000010000 */
[----:B0-----:R-:W-:-:S06]  /*f010*/  FADD.FTZ R55, R76, R55 ;  /* 0x000000374c377221 */ /* 0x001fcc0000010000 */
[----:B------:R-:W0:Y:S01]  /*f020*/  MUFU.EX2 R52, R52 ;  /* 0x0000003400347308 */ /* 0x000e220000000800 */
[----:B------:R4:W-:Y:S01]  /*f030*/  STSM.16.M88.4 [R22+0x24300], R24 ;  /* 0x0243001816007844 */ /* 0x0009e20000000200 */
[----:B---3--:R-:W-:-:S06]  /*f040*/  FADD.FTZ R37, R63, R78 ;  /* 0x0000004e3f257221 */ /* 0x008fcc0000010000 */
[----:B------:R-:W3:Y:S01]  /*f050*/  MUFU.EX2 R20, R101 ;  /* 0x0000006500147308 */ /* 0x000ee20000000800 */
[----:B------:R-:W-:-:S07]  /*f060*/  F2FP.BF16.F32.PACK_AB R31, R87, R86 ;  /* 0x00000056571f723e */ /* 0x000fce00000010ff */
[----:B------:R-:W3:Y:S01]  /*f070*/  MUFU.EX2 R56, R56 ;  /* 0x0000003800387308 */ /* 0x000ee20000000800 */
[----:B----4-:R-:W-:Y:S01]  /*f080*/  F2FP.BF16.F32.PACK_AB R24, R64, R39 ;  /* 0x000000274018723e */ /* 0x010fe200000010ff */
[----:B-1----:R-:W-:Y:S01]  /*f090*/  FADD.FTZ R64, R48, R55 ;  /* 0x0000003730407221 */ /* 0x002fe20000010000 */
[----:B------:R-:W-:-:S05]  /*f0a0*/  F2FP.BF16.F32.PACK_AB R26, R68, R65 ;  /* 0x00000041441a723e */ /* 0x000fca00000010ff */
[----:B------:R-:W1:Y:S01]  /*f0b0*/  MUFU.EX2 R43, R43 ;  /* 0x0000002b002b7308 */ /* 0x000e620000000800 */
[----:B------:R-:W-:Y:S01]  /*f0c0*/  FADD.FTZ R68, R0, R37 ;  /* 0x0000002500447221 */ /* 0x000fe20000010000 */
[----:B------:R-:W-:Y:S01]  /*f0d0*/  F2FP.BF16.F32.PACK_AB R33, R75, R89 ;  /* 0x000000594b21723e */ /* 0x000fe200000010ff */
[----:B--2---:R-:W-:-:S05]  /*f0e0*/  FADD.FTZ R27, R49, R64 ;  /* 0x00000040311b7221 */ /* 0x004fca0000010000 */
[----:B------:R-:W2:Y:S01]  /*f0f0*/  MUFU.EX2 R57, R57 ;  /* 0x0000003900397308 */ /* 0x000ea20000000800 */
[----:B------:R4:W-:Y:S07]  /*f100*/  STSM.16.M88.4 [R22+0x25b00], R28 ;  /* 0x025b001c16007844 */ /* 0x0009ee0000000200 */
[----:B------:R0:W2:Y:S08]  /*f110*/  MUFU.EX2 R46, R34 ;  /* 0x00000022002e7308 */ /* 0x0000b00000000800 */
[----:B------:R-:W2:Y:S01]  /*f120*/  MUFU.EX2 R61, R61 ;  /* 0x0000003d003d7308 */ /* 0x000ea20000000800 */
[----:B0-----:R-:W-:Y:S01]  /*f130*/  F2FP.BF16.F32.PACK_AB R34, R95, R92 ;  /* 0x0000005c5f22723e */ /* 0x001fe200000010ff */
[----:B----4-:R-:W-:Y:S01]  /*f140*/  FADD.FTZ R29, R41, R68 ;  /* 0x00000044291d7221 */ /* 0x010fe20000010000 */
[----:B------:R-:W-:-:S05]  /*f150*/  FADD.FTZ R31, R52, R27 ;  /* 0x0000001b341f7221 */ /* 0x000fca0000010000 */
[----:B------:R-:W0:Y:S01]  /*f160*/  MUFU.EX2 R81, R93 ;  /* 0x0000005d00517308 */ /* 0x000e220000000800 */
[----:B------:R3:W-:Y:S07]  /*f170*/  STSM.16.M88.4 [R22+0x27300], R32 ;  /* 0x0273002016007844 */ /* 0x0007ee0000000200 */
[----:B------:R-:W4:Y:S08]  /*f180*/  MUFU.EX2 R73, R73 ;  /* 0x0000004900497308 */ /* 0x000f300000000800 */
[----:B------:R-:W4:Y:S01]  /*f190*/  MUFU.EX2 R80, R90 ;  /* 0x0000005a00507308 */ /* 0x000f220000000800 */
[----:B---3--:R-:W-:Y:S01]  /*f1a0*/  FADD.FTZ R32, R20, R29 ;  /* 0x0000001d14207221 */ /* 0x008fe20000010000 */
[----:B------:R-:W-:-:S03]  /*f1b0*/  FADD.FTZ R34, R56, R31 ;  /* 0x0000001f38227221 */ /* 0x000fc60000010000 */
[----:B-1----:R-:W-:-:S03]  /*f1c0*/  FADD.FTZ R33, R43, R32 ;  /* 0x000000202b217221 */ /* 0x002fc60000010000 */
[----:B------:R-:W1:Y:S01]  /*f1d0*/  MUFU.EX2 R77, R77 ;  /* 0x0000004d004d7308 */ /* 0x000e620000000800 */
[----:B--2---:R-:W-:Y:S01]  /*f1e0*/  FADD.FTZ R34, R57, R34 ;  /* 0x0000002239227221 */ /* 0x004fe20000010000 */
[----:B------:R-:W-:-:S06]  /*f1f0*/  FADD.FTZ R32, R46, R33 ;  /* 0x000000212e207221 */ /* 0x000fcc0000010000 */
[----:B------:R-:W2:Y:S01]  /*f200*/  MUFU.EX2 R71, R71 ;  /* 0x0000004700477308 */ /* 0x000ea20000000800 */
[----:B------:R-:W-:-:S07]  /*f210*/  FADD.FTZ R34, R61, R34 ;  /* 0x000000223d227221 */ /* 0x000fce0000010000 */
[----:B------:R-:W3:Y:S01]  /*f220*/  MUFU.EX2 R40, R40 ;  /* 0x0000002800287308 */ /* 0x000ee20000000800 */
[----:B------:R-:W-:Y:S01]  /*f230*/  F2FP.BF16.F32.PACK_AB R25, R66, R53 ;  /* 0x000000354219723e */ /* 0x000fe200000010ff */
[----:B0-----:R-:W-:Y:S01]  /*f240*/  FADD.FTZ R33, R81, R32 ;  /* 0x0000002051217221 */ /* 0x001fe20000010000 */
[----:B------:R-:W-:-:S05]  /*f250*/  F2FP.BF16.F32.PACK_AB R27, R70, R67 ;  /* 0x00000043461b723e */ /* 0x000fca00000010ff */
[----:B------:R-:W-:Y:S01]  /*f260*/  MUFU.EX2 R51, R51 ;  /* 0x0000003300337308 */ /* 0x000fe20000000800 */
[----:B----4-:R-:W-:-:S07]  /*f270*/  FADD.FTZ R34, R73, R34 ;  /* 0x0000002249227221 */ /* 0x010fce0000010000 */
[----:B------:R-:W0:Y:S01]  /*f280*/  MUFU.EX2 R42, R42 ;  /* 0x0000002a002a7308 */ /* 0x000e220000000800 */
[----:B------:R-:W-:Y:S01]  /*f290*/  FADD.FTZ R32, R80, R33 ;  /* 0x0000002150207221 */ /* 0x000fe20000010000 */
[----:B------:R1:W-:Y:S06]  /*f2a0*/  STSM.16.M88.4 [R22+0x28b00], R24 ;  /* 0x028b001816007844 */ /* 0x0003ec0000000200 */
[----:B------:R-:W4:Y:S01]  /*f2b0*/  MUFU.EX2 R54, R54 ;  /* 0x0000003600367308 */ /* 0x000f220000000800 */
[----:B------:R-:W-:Y:S02]  /*f2c0*/  F2FP.BF16.F32.PACK_AB R28, R72, R69 ;  /* 0x00000045481c723e */ /* 0x000fe400000010ff */
[----:B------:R-:W-:-:S05]  /*f2d0*/  F2FP.BF16.F32.PACK_AB R30, R76, R60 ;  /* 0x0000003c4c1e723e */ /* 0x000fca00000010ff */
[----:B------:R-:W4:Y:S01]  /*f2e0*/  MUFU.EX2 R44, R44 ;  /* 0x0000002c002c7308 */ /* 0x000f220000000800 */
[----:B------:R-:W-:Y:S01]  /*f2f0*/  F2FP.BF16.F32.PACK_AB R29, R59, R58 ;  /* 0x0000003a3b1d723e */ /* 0x000fe200000010ff */
[----:B-1----:R-:W-:Y:S01]  /*f300*/  FADD.FTZ R25, R77, R34 ;  /* 0x000000224d197221 */ /* 0x002fe20000010000 */
[----:B------:R-:W-:-:S05]  /*f310*/  F2FP.BF16.F32.PACK_AB R31, R63, R62 ;  /* 0x0000003e3f1f723e */ /* 0x000fca00000010ff */
[----:B------:R-:W1:Y:S01]  /*f320*/  MUFU.EX2 R50, R50 ;  /* 0x0000003200327308 */ /* 0x000e620000000800 */
[----:B--2---:R-:W-:Y:S01]  /*f330*/  FADD.FTZ R32, R71, R32 ;  /* 0x0000002047207221 */ /* 0x004fe20000010000 */
[----:B---3--:R-:W-:-:S06]  /*f340*/  FADD.FTZ R27, R40, R25 ;  /* 0x00000019281b7221 */ /* 0x008fcc0000010000 */
[----:B------:R-:W2:Y:S01]  /*f350*/  MUFU.EX2 R45, R45 ;  /* 0x0000002d002d7308 */ /* 0x000ea20000000800 */
[----:B------:R3:W-:Y:S07]  /*f360*/  STSM.16.M88.4 [R22+0x2a300], R28 ;  /* 0x02a3001c16007844 */ /* 0x0007ee0000000200 */
[----:B------:R-:W2:Y:S01]  /*f370*/  MUFU.EX2 R35, R96 ;  /* 0x0000006000237308 */ /* 0x000ea20000000800 */
[----:B0-----:R-:W-:-:S07]  /*f380*/  FADD.FTZ R33, R42, R27 ;  /* 0x0000001b2a217221 */ /* 0x001fce0000010000 */
[----:B------:R-:W0:Y:S01]  /*f390*/  MUFU.EX2 R47, R47 ;  /* 0x0000002f002f7308 */ /* 0x000e220000000800 */
[----:B---3--:R-:W-:Y:S01]  /*f3a0*/  FADD.FTZ R31, R51, R32 ;  /* 0x00000020331f7221 */ /* 0x008fe20000010000 */
[----:B------:R-:W-:-:S06]  /*f3b0*/  F2FP.BF16.F32.PACK_AB R25, R41, R0 ;  /* 0x000000002919723e */ /* 0x000fcc00000010ff */
[----:B------:R-:W3:Y:S01]  /*f3c0*/  MUFU.EX2 R97, R97 ;  /* 0x0000006100617308 */ /* 0x000ee20000000800 */
[----:B----4-:R-:W-:Y:S01]  /*f3d0*/  FADD.FTZ R37, R54, R31 ;  /* 0x0000001f36257221 */ /* 0x010fe20000010000 */
[----:B------:R-:W-:-:S06]  /*f3e0*/  FADD.FTZ R0, R44, R33 ;  /* 0x000000212c007221 */ /* 0x000fcc0000010000 */
[----:B------:R-:W4:Y:S01]  /*f3f0*/  MUFU.EX2 R38, R38 ;  /* 0x0000002600267308 */ /* 0x000f220000000800 */
[----:B------:R-:W-:Y:S01]  /*f400*/  F2FP.BF16.F32.PACK_AB R27, R43, R20 ;  /* 0x000000142b1b723e */ /* 0x000fe200000010ff */
[----:B-1----:R-:W-:-:S06]  /*f410*/  FADD.FTZ R20, R50, R37 ;  /* 0x0000002532147221 */ /* 0x002fcc0000010000 */
[----:B------:R-:W-:Y:S01]  /*f420*/  MUFU.EX2 R21, R21 ;  /* 0x0000001500157308 */ /* 0x000fe20000000800 */
[----:B--2---:R-:W-:-:S07]  /*f430*/  FADD.FTZ R0, R45, R0 ;  /* 0x000000002d007221 */ /* 0x004fce0000010000 */
[----:B------:R-:W-:Y:S08]  /*f440*/  MUFU.EX2 R36, R36 ;  /* 0x0000002400247308 */ /* 0x000ff00000000800 */
[----:B------:R-:W1:Y:S08]  /*f450*/  MUFU.EX2 R98, R98 ;  /* 0x0000006200627308 */ /* 0x000e700000000800 */
[----:B------:R-:W-:Y:S08]  /*f460*/  MUFU.EX2 R99, R99 ;  /* 0x0000006300637308 */ /* 0x000ff00000000800 */
[----:B------:R-:W2:Y:S01]  /*f470*/  MUFU.EX2 R100, R100 ;  /* 0x0000006400647308 */ /* 0x000ea20000000800 */
[----:B------:R-:W-:Y:S01]  /*f480*/  FADD.FTZ R20, R35, R20 ;  /* 0x0000001423147221 */ /* 0x000fe20000010000 */
[----:B------:R-:W-:Y:S01]  /*f490*/  F2FP.BF16.F32.PACK_AB R24, R49, R48 ;  /* 0x000000303118723e */ /* 0x000fe200000010ff */
[----:B0-----:R-:W-:Y:S01]  /*f4a0*/  FADD.FTZ R33, R47, R0 ;  /* 0x000000002f217221 */ /* 0x001fe20000010000 */
[----:B------:R-:W-:Y:S01]  /*f4b0*/  F2FP.BF16.F32.PACK_AB R26, R56, R52 ;  /* 0x00000034381a723e */ /* 0x000fe200000010ff */
[----:B---3--:R-:W-:Y:S01]  /*f4c0*/  FADD.FTZ R37, R97, R20 ;  /* 0x0000001461257221 */ /* 0x008fe20000010000 */
[----:B------:R-:W-:Y:S01]  /*f4d0*/  F2FP.BF16.F32.PACK_AB R28, R61, R57 ;  /* 0x000000393d1c723e */ /* 0x000fe200000010ff */
[----:B----4-:R-:W-:Y:S01]  /*f4e0*/  FADD.FTZ R0, R38, R33 ;  /* 0x0000002126007221 */ /* 0x010fe20000010000 */
[----:B------:R-:W-:Y:S01]  /*f4f0*/  F2FP.BF16.F32.PACK_AB R30, R77, R73 ;  /* 0x000000494d1e723e */ /* 0x000fe200000010ff */
[----:B------:R0:W-:Y:S01]  /*f500*/  STSM.16.M88.4 [R22+0x2bb00], R24 ;  /* 0x02bb001816007844 */ /* 0x0001e20000000200 */
[----:B------:R-:W-:-:S02]  /*f510*/  F2FP.BF16.F32.PACK_AB R29, R81, R46 ;  /* 0x0000002e511d723e */ /* 0x000fc400000010ff */
[----:B------:R-:W-:Y:S01]  /*f520*/  F2FP.BF16.F32.PACK_AB R31, R71, R80 ;  /* 0x00000050471f723e */ /* 0x000fe200000010ff */
[----:B-1----:R-:W-:Y:S01]  /*f530*/  FADD.FTZ R20, R98, R37 ;  /* 0x0000002562147221 */ /* 0x002fe20000010000 */
[----:B------:R-:W-:Y:S02]  /*f540*/  F2FP.BF16.F32.PACK_AB R32, R42, R40 ;  /* 0x000000282a20723e */ /* 0x000fe400000010ff */
[----:B------:R-:W-:Y:S02]  /*f550*/  F2FP.BF16.F32.PACK_AB R34, R45, R44 ;  /* 0x0000002c2d22723e */ /* 0x000fe400000010ff */
[----:B------:R-:W-:Y:S02]  /*f560*/  F2FP.BF16.F32.PACK_AB R33, R54, R51 ;  /* 0x000000333621723e */ /* 0x000fe400000010ff */
[----:B------:R-:W-:Y:S01]  /*f570*/  F2FP.BF16.F32.PACK_AB R35, R35, R50 ;  /* 0x000000322323723e */ /* 0x000fe200000010ff */
[----:B------:R-:W-:Y:S01]  /*f580*/  STSM.16.M88.4 [R22+0x2d300], R28 ;  /* 0x02d3001c16007844 */ /* 0x000fe20000000200 */
[----:B0-----:R-:W-:-:S02]  /*f590*/  F2FP.BF16.F32.PACK_AB R24, R38, R47 ;  /* 0x0000002f2618723e */ /* 0x001fc400000010ff */
[----:B------:R-:W-:Y:S02]  /*f5a0*/  F2FP.BF16.F32.PACK_AB R25, R98, R97 ;  /* 0x000000616219723e */ /* 0x000fe400000010ff */
[----:B------:R-:W-:Y:S02]  /*f5b0*/  F2FP.BF16.F32.PACK_AB R26, R36, R21 ;  /* 0x00000015241a723e */ /* 0x000fe400000010ff */
[----:B--2---:R-:W-:Y:S01]  /*f5c0*/  F2FP.BF16.F32.PACK_AB R27, R100, R99 ;  /* 0x00000063641b723e */ /* 0x004fe200000010ff */
[----:B------:R-:W-:Y:S01]  /*f5d0*/  FADD.FTZ R21, R21, R0 ;  /* 0x0000000015157221 */ /* 0x000fe20000010000 */
[----:B------:R0:W-:Y:S01]  /*f5e0*/  STSM.16.M88.4 [R22+0x2eb00], R32 ;  /* 0x02eb002016007844 */ /* 0x0001e20000000200 */
[----:B------:R-:W-:-:S03]  /*f5f0*/  FADD.FTZ R99, R99, R20 ;  /* 0x0000001463637221 */ /* 0x000fc60000010000 */
[----:B------:R1:W-:Y:S01]  /*f600*/  STSM.16.M88.4 [R22+0x30300], R24 ;  /* 0x0303001816007844 */ /* 0x0003e20000000200 */
[----:B------:R-:W-:Y:S01]  /*f610*/  FADD.FTZ R20, R36, R21 ;  /* 0x0000001524147221 */ /* 0x000fe20000010000 */
[----:B------:R-:W-:Y:S01]  /*f620*/  FADD.FTZ R0, R100, R99 ;  /* 0x0000006364007221 */ /* 0x000fe20000010000 */
[----:B------:R2:W-:Y:S06]  /*f630*/  MEMBAR.ALL.CTA ;  /* 0x0000000000007992 */ /* 0x0005ec0000008000 */
[----:B--2---:R-:W2:Y:S04]  /*f640*/  FENCE.VIEW.ASYNC.S ;  /* 0x00000000000073c6 */ /* 0x004ea80000000000 */
[----:B------:R3:W-:Y:S04]  /*f650*/  STL [R1+0x20], R20 ;  /* 0x0000201401007387 */ /* 0x0007e80000100800 */
[----:B------:R3:W-:Y:S01]  /*f660*/  STL [R1+0x28], R0 ;  /* 0x0000280001007387 */ /* 0x0007e20000100800 */
[----:B------:R-:W-:Y:S01]  /*f670*/  ISETP.GE.AND P2, PT, R108, 0x91, PT ;  /* 0x000000916c00780c */ /* 0x000fe20003f46270 */
[----:B------:R-:W-:-:S04]  /*f680*/  IMAD.MOV.U32 R71, RZ, RZ, RZ ;  /* 0x000000ffff477224 */ /* 0x000fc800078e00ff */
        /* <DEDUP_REMOVED lines=35> */
[----:B0-----:R-:W-:-:S02]  /*f8c0*/  IMAD.MOV.U32 R35, RZ, RZ, R71 ;  /* 0x000000ffff237224 */ /* 0x001fc400078e0047 */
[--C-:B------:R-:W-:Y:S02]  /*f8d0*/  IMAD.MOV.U32 R34, RZ, RZ, R71.reuse ;  /* 0x000000ffff227224 */ /* 0x100fe400078e0047 */
[--C-:B------:R-:W-:Y:S02]  /*f8e0*/  IMAD.MOV.U32 R33, RZ, RZ, R71.reuse ;  /* 0x000000ffff217224 */ /* 0x100fe400078e0047 */
[--C-:B------:R-:W-:Y:S02]  /*f8f0*/  IMAD.MOV.U32 R32, RZ, RZ, R71.reuse ;  /* 0x000000ffff207224 */ /* 0x100fe400078e0047 */
[--C-:B------:R-:W-:Y:S02]  /*f900*/  IMAD.MOV.U32 R31, RZ, RZ, R71.reuse ;  /* 0x000000ffff1f7224 */ /* 0x100fe400078e0047 */
[--C-:B------:R-:W-:Y:S02]  /*f910*/  IMAD.MOV.U32 R30, RZ, RZ, R71.reuse ;  /* 0x000000ffff1e7224 */ /* 0x100fe400078e0047 */
[----:B------:R-:W-:-:S02]  /*f920*/  IMAD.MOV.U32 R29, RZ, RZ, R71 ;  /* 0x000000ffff1d7224 */ /* 0x000fc400078e0047 */
[--C-:B------:R-:W-:Y:S02]  /*f930*/  IMAD.MOV.U32 R28, RZ, RZ, R71.reuse ;  /* 0x000000ffff1c7224 */ /* 0x100fe400078e0047 */
[--C-:B-1----:R-:W-:Y:S02]  /*f940*/  IMAD.MOV.U32 R27, RZ, RZ, R71.reuse ;  /* 0x000000ffff1b7224 */ /* 0x102fe400078e0047 */
[--C-:B------:R-:W-:Y:S02]  /*f950*/  IMAD.MOV.U32 R26, RZ, RZ, R71.reuse ;  /* 0x000000ffff1a7224 */ /* 0x100fe400078e0047 */
[--C-:B------:R-:W-:Y:S02]  /*f960*/  IMAD.MOV.U32 R25, RZ, RZ, R71.reuse ;  /* 0x000000ffff197224 */ /* 0x100fe400078e0047 */
[----:B------:R-:W-:Y:S01]  /*f970*/  IMAD.MOV.U32 R24, RZ, RZ, R71 ;  /* 0x000000ffff187224 */ /* 0x000fe200078e0047 */
[----:B--2---:R-:W-:Y:S01]  /*f980*/  NOP ;  /* 0x0000000000007918 */ /* 0x004fe20000000000 */
[----:B---3--:R-:W-:Y:S05]  /*f990*/  @!P2 BRA `(.L_x_8671) ;  /* 0x00000054000ca947 */ /* 0x008fea0003800000 */
[----:B------:R-:W-:Y:S01]  /*f9a0*/  VIADD R0, R112, 0xfffffffe ;  /* 0xfffffffe70007836 */ /* 0x000fe20000000000 */
[----:B------:R-:W-:Y:S01]  /*f9b0*/  STL [R1+0x1c], R74 ;  /* 0x00001c4a01007387 */ /* 0x000fe20000100800 */
[----:B------:R-:W-:-:S03]  /*f9c0*/  IMAD.MOV.U32 R152, RZ, RZ, R14 ;  /* 0x000000ffff987224 */ /* 0x000fc600078e000e */
[----:B------:R0:W-:Y:S04]  /*f9d0*/  STL [R1+0x24], R0 ;  /* 0x0000240001007387 */ /* 0x0001e80000100800 */
[----:B------:R1:W5:Y:S01]  /*f9e0*/  LDL.LU R153, [R1+0x48] ;  /* 0x0000480001997983 */ /* 0x0003620000300800 */
[----:B------:R-:W-:Y:S02]  /*f9f0*/  CS2R R70, SRZ ;  /* 0x0000000000467805 */ /* 0x000fe4000001ff00 */
[----:B------:R-:W-:Y:S02]  /*fa00*/  CS2R R68, SRZ ;  /* 0x0000000000447805 */ /* 0x000fe4000001ff00 */
[----:B------:R-:W-:Y:S02]  /*fa10*/  CS2R R66, SRZ ;  /* 0x0000000000427805 */ /* 0x000fe4000001ff00 */
[----:B------:R-:W-:-:S02]  /*fa20*/  CS2R R64, SRZ ;  /* 0x0000000000407805 */ /* 0x000fc4000001ff00 */
[----:B------:R-:W-:Y:S01]  /*fa30*/  CS2R R62, SRZ ;  /* 0x00000000003e7805 */ /* 0x000fe2000001ff00 */
[----:B0-----:R-:W-:Y:S01]  /*fa40*/  IMAD.MOV.U32 R0, RZ, RZ, R146 ;  /* 0x000000ffff007224 */ /* 0x001fe200078e0092 */
        /* <DEDUP_REMOVED lines=18> */
[----:B-1----:R-:W-:-:S07]  /*fb70*/  CS2R R24, SRZ ;  /* 0x0000000000187805 */ /* 0x002fce000001ff00 */
.L_x_8681:
[----:B------:R-:W2:Y:S01]  /*fb80*/  LDL R15, [R1+0x50] ;  /* 0x00005000010f7983 */ /* 0x000ea20000100800 */
[----:B------:R-:W-:Y:S01]  /*fb90*/  VIADD R146, R0, 0x1 ;  /* 0x0000000100927836 */ /* 0x000fe20000000000 */
[----:B------:R-:W-:Y:S05]  /*fba0*/  YIELD ;  /* 0x0000000000007946 */ /* 0x000fea0003800000 */
[----:B------:R-:W-:-:S04]  /*fbb0*/  ISETP.NE.AND P3, PT, R146, 0x2, PT ;  /* 0x000000029200780c */ /* 0x000fc80003f65270 */
[----:B------:R-:W-:Y:S02]  /*fbc0*/  SEL R14, RZ, 0x1, P3 ;  /* 0x00000001ff0e7807 */ /* 0x000fe40001800000 */
[----:B------:R-:W-:Y:S02]  /*fbd0*/  SEL R146, R146, RZ, P3 ;  /* 0x000000ff92927207 */ /* 0x000fe40001800000 */
[----:B--2---:R-:W-:Y:S02]  /*fbe0*/  ISETP.NE.AND P2, PT, R15, RZ, PT ;  /* 0x000000ff0f00720c */ /* 0x004fe40003f45270 */
[----:B-----5:R-:W-:-:S05]  /*fbf0*/  LOP3.LUT R15, R153, R14, RZ, 0x3c, !PT ;  /* 0x0000000e990f7212 */ /* 0x020fca00078e3cff */
[----:B------:R0:W-:Y:S06]  /*fc00*/  STL [R1+0x48], R15 ;  /* 0x0000480f01007387 */ /* 0x0001ec0000100800 */
[----:B------:R-:W-:Y:S05]  /*fc10*/  @P2 BRA `(.L_x_8672) ;  /* 0x0000000000302947 */ /* 0x000fea0003800000 */
[----:B------:R-:W-:Y:S05]  /*fc20*/  @!P0 BRA `(.L_x_8673) ;  /* 0x0000000000048947 */ /* 0x000fea0003800000 */
[----:B------:R-:W-:Y:S01]  /*fc30*/  BPT.TRAP 0x1 ;  /* 0x000000040000795c */ /* 0x000fe20000300000 */
.L_x_8673:
[----:B------:R-:W-:Y:S01]  /*fc40*/  IMAD R14, R146, 0x8, R18 ;  /* 0x00000008920e7824 */ /* 0x000fe200078e0212 */
[----:B0-----:R-:W-:-:S04]  /*fc50*/  SHF.L.U32 R15, R15, 0x1f, RZ ;  /* 0x0000001f0f0f7819 */ /* 0x001fc800000006ff */
[----:B------:R0:W1:Y:S01]  /*fc60*/  SYNCS.PHASECHK.TRANS64.TRYWAIT P3, [R14+URZ+0x31c30], R15 ;  /* 0x031c300f0e0075a7 */ /* 0x000062000806017f */
[----:B------:R-:W-:Y:S05]  /*fc70*/  @!P0 BRA `(.L_x_8674) ;  /* 0x0000000000048947 */ /* 0x000fea0003800000 */
[----:B------:R-:W-:Y:S01]  /*fc80*/  BPT.TRAP 0x1 ;  /* 0x000000040000795c */ /* 0x000fe20000300000 */
.L_x_8674:
[----:B------:R-:W-:Y:S04]  /*fc90*/  BSSY B0, `(.L_x_8672) ;  /* 0x0000004000007945 */ /* 0x000fe80003800000 */
[----:B-1----:R-:W-:Y:S05]  /*fca0*/  @P3 BRA `(.L_x_8675) ;  /* 0x0000000000083947 */ /* 0x002fea0003800000 */
[----:B------:R-:W1:Y:S02]  /*fcb0*/  SYNCS.PHASECHK.TRANS64.TRYWAIT P3, [R14+URZ+0x31c30], R15 ;  /* 0x031c300f0e0075a7 */ /* 0x000e64000806017f */
[----:B-1----:R-:W-:Y:S05]  /*fcc0*/  @!P3 BRA `(.L_x_8676) ;  /* 0x000000d40064b947 */ /* 0x002fea0003800000 */
.L_x_8675:
[----:B------:R-:W-:Y:S05]  /*fcd0*/  BSYNC B0 ;  /* 0x0000000000007941 */ /* 0x000fea0003800000 */
.L_x_8672:
[----:B01----:R-:W2:Y:S01]  /*fce0*/  LDL R14, [R1+0x54] ;  /* 0x00005400010e7983 */ /* 0x003ea20000100800 */
[----:B------:R-:W-:Y:S01]  /*fcf0*/  IMAD.MOV.U32 R21, RZ, RZ, -0x7fffffe0 ;  /* 0x80000020ff157424 */ /* 0x000fe200078e00ff */
[----:B------:R-:W-:Y:S05]  /*fd00*/  WARPSYNC.ALL ;  /* 0x0000000000007948 */ /* 0x000fea0003800000 */
[----:B------:R-:W0:Y:S01]  /*fd10*/  S2R R20, SR_TID.X ;  /* 0x0000000000147919 */ /* 0x000e220000002100 */
[----:B------:R-:W-:Y:S01]  /*fd20*/  R2UR UR59, R21 ;  /* 0x00000000153b72ca */ /* 0x000fe200000e0000 */
[----:B------:R-:W-:Y:S01]  /*fd30*/  IMAD.MOV.U32 R149, RZ, RZ, -0x7fffffe0 ;  /* 0x80000020ff957424 */ /* 0x000fe200078e00ff */
[----:B------:R-:W-:Y:S01]  /*fd40*/  R2UR UR56, R2 ;  /* 0x00000000023872ca */ /* 0x000fe200000e0000 */
[----:B------:R-:W-:Y:S01]  /*fd50*/  IMAD.MOV.U32 R73, RZ, RZ, -0x7fffffe0 ;  /* 0x80000020ff497424 */ /* 0x000fe200078e00ff */
[----:B------:R-:W-:Y:S01]  /*fd60*/  R2UR UR57, R3 ;  /* 0x00000000033972ca */ /* 0x000fe200000e0000 */
[----:B------:R-:W-:Y:S01]  /*fd70*/  IMAD.MOV.U32 R15, RZ, RZ, -0x7fffffe0 ;  /* 0x80000020ff0f7424 */ /* 0x000fe200078e00ff */
[----:B------:R-:W-:Y:S01]  /*fd80*/  R2UR UR19, R21 ;  /* 0x00000000151372ca */ /* 0x000fe200000e0000 */
[----:B------:R-:W-:Y:S01]  /*fd90*/  STL [R1+0xc0], R22 ;  /* 0x0000c01601007387 */ /* 0x000fe20000100800 */
[C---:B------:R-:W-:Y:S01]  /*fda0*/  R2UR UR7, R73.reuse ;  /* 0x00000000490772ca */ /* 0x040fe200000e0000 */
[----:B------:R-:W-:Y:S01]  /*fdb0*/  IMAD.MOV.U32 R151, RZ, RZ, -0x7fffffe0 ;  /* 0x80000020ff977424 */ /* 0x000fe200078e00ff */
[----:B------:R-:W-:Y:S01]  /*fdc0*/  R2UR UR11, R73 ;  /* 0x00000000490b72ca */ /* 0x000fe200000e0000 */
[----:B------:R-:W-:Y:S01]  /*fdd0*/  STL [R1+0xbc], R19 ;  /* 0x0000bc1301007387 */ /* 0x000fe20000100800 */
[----:B------:R-:W-:-:S02]  /*fde0*/  R2UR UR9, R15 ;  /* 0x000000000f0972ca */ /* 0x000fc400000e0000 */
[----:B------:R-:W-:Y:S01]  /*fdf0*/  MOV R80, UR59 ;  /* 0x0000003b00507c02 */ /* 0x000fe20008000f00 */
[----:B------:R1:W-:Y:S01]  /*fe00*/  STL [R1+0xb8], R18 ;  /* 0x0000b81201007387 */ /* 0x0003e20000100800 */
[----:B------:R-:W-:Y:S02]  /*fe10*/  R2UR UR59, R149 ;  /* 0x00000000953b72ca */ /* 0x000fe400000e0000 */
[C---:B------:R-:W-:Y:S01]  /*fe20*/  R2UR UR5, R15.reuse ;  /* 0x000000000f0572ca */ /* 0x040fe200000e0000 */
[----:B------:R3:W-:Y:S01]  /*fe30*/  STL [R1+0xb4], R17 ;  /* 0x0000b41101007387 */ /* 0x0007e20000100800 */
[C---:B------:R-:W-:Y:S02]  /*fe40*/  R2UR UR15, R15.reuse ;  /* 0x000000000f0f72ca */ /* 0x040fe400000e0000 */
[C---:B------:R-:W-:Y:S01]  /*fe50*/  R2UR UR23, R15.reuse ;  /* 0x000000000f1772ca */ /* 0x040fe200000e0000 */
[----:B------:R-:W-:Y:S01]  /*fe60*/  STL [R1+0xb0], R16 ;  /* 0x0000b01001007387 */ /* 0x000fe20000100800 */
[----:B------:R-:W-:-:S02]  /*fe70*/  R2UR UR35, R15 ;  /* 0x000000000f2372ca */ /* 0x000fc400000e0000 */
[----:B------:R-:W-:Y:S01]  /*fe80*/  MOV R77, UR9 ;  /* 0x00000009004d7c02 */ /* 0x000fe20008000f00 */
[----:B------:R4:W-:Y:S01]  /*fe90*/  STL [R1+0xac], R0 ;  /* 0x0000ac0001007387 */ /* 0x0009e20000100800 */
[----:B------:R-:W-:Y:S02]  /*fea0*/  R2UR UR9, R3 ;  /* 0x00000000030972ca */ /* 0x000fe400000e0000 */
[C---:B------:R-:W-:Y:S02]  /*feb0*/  R2UR UR47, R15.reuse ;  /* 0x000000000f2f72ca */ /* 0x040fe400000e0000 */
[----:B0-----:R-:W-:Y:S02]  /*fec0*/  SHF.R.U32.HI R20, RZ, 0x7, R20 ;  /* 0x00000007ff147819 */ /* 0x001fe40000011614 */
[----:B------:R-:W-:Y:S02]  /*fed0*/  R2UR UR55, R15 ;  /* 0x000000000f3772ca */ /* 0x000fe400000e0000 */
[C---:B------:R-:W-:Y:S01]  /*fee0*/  R2UR UR31, R21.reuse ;  /* 0x00000000151f72ca */ /* 0x040fe200000e0000 */
[----:B------:R-:W-:Y:S01]  /*fef0*/  VIADD R74, R20, 0x8 ;  /* 0x00000008144a7836 */ /* 0x000fe20000000000 */
[----:B------:R-:W-:-:S02]  /*ff00*/  R2UR UR39, R21 ;  /* 0x00000000152772ca */ /* 0x000fc400000e0000 */
[C---:B------:R-:W-:Y:S02]  /*ff10*/  R2UR UR41, R21.reuse ;  /* 0x00000000152972ca */ /* 0x040fe400000e0000 */
[----:B------:R0:W-:Y:S01]  /*ff20*/  BAR.SYNC.DEFER_BLOCKING R74, 0x100 ;  /* 0x0004004a0000751d */ /* 0x0001e20000010000 */
[----:B------:R-:W-:Y:S02]  /*ff30*/  R2UR UR45, R21 ;  /* 0x00000000152d72ca */ /* 0x000fe400000e0000 */
[----:B------:R-:W-:Y:S02]  /*ff40*/  R2UR UR12, R2 ;  /* 0x00000000020c72ca */ /* 0x000fe400000e0000 */
[----:B------:R-:W-:Y:S02]  /*ff50*/  R2UR UR13, R3 ;  /* 0x00000000030d72ca */ /* 0x000fe400000e0000 */
[----:B------:R-:W-:Y:S02]  /*ff60*/  R2UR UR27, R73 ;  /* 0x00000000491b72ca */ /* 0x000fe400000e0000 */
[----:B0-----:R-:W-:Y:S01]  /*ff70*/  MOV R74, UR7 ;  /* 0x00000007004a7c02 */ /* 0x001fe20008000f00 */
[----:B------:R-:W-:Y:S01]  /*ff80*/  UMOV UR7, UR11 ;  /* 0x0000000b00077c82 */ /* 0x000fe20008000000 */
[----:B------:R-:W-:-:S02]  /*ff90*/  R2UR UR11, R21 ;  /* 0x00000000150b72ca */ /* 0x000fc400000e0000 */
[C---:B------:R-:W-:Y:S02]  /*ffa0*/  R2UR UR43, R73.reuse ;  /* 0x00000000492b72ca */ /* 0x040fe400000e0000 */
[C---:B------:R-:W-:Y:S02]  /*ffb0*/  R2UR UR51, R73.reuse ;  /* 0x00000000493372ca */ /* 0x040fe400000e0000 */
[C---:B------:R-:W-:Y:S02]  /*ffc0*/  R2UR UR29, R73.reuse ;  /* 0x00000000491d72ca */ /* 0x040fe400000e0000 */
[C---:B------:R-:W-:Y:S02]  /*ffd0*/  R2UR UR49, R73.reuse ;  /* 0x00000000493172ca */ /* 0x040fe400000e0000 */
[----:B------:R-:W-:Y:S01]  /*ffe0*/  R2UR UR37, R73 ;  /* 0x00000000492572ca */ /* 0x000fe200000e0000 */
[----:B------:R-:W-:Y:S01]  /*fff0*/  IMAD.MOV.U32 R73, RZ, RZ, -0x7fffffe0 ;  /* 0x80000020ff497424 */ /* 0x000fe200078e00ff */
[----:B-1----:R-:W-:Y:S01]  /*10000*/  MOV R18, UR61 ;  /* 0x0000003d00127c02 */ /* 0x002fe20008000f00 */
[----:B------:R-:W-:Y:S01]  /*10010*/  WARPGROUP.ARRIVE ;  /* 0x00000000000079c5 */ /* 0x000fe20000000000 */
[----:B------:R-:W-:Y:S01]  /*10020*/  MOV R78, UR11 ;  /* 0x0000000b004e7c02 */ /* 0x000fe20008000f00 */
[----:B------:R-:W-:Y:S01]  /*10030*/  UMOV UR11, UR5 ;  /* 0x00000005000b7c82 */ /* 0x000fe20008000000 */
[----:B------:R-:W-:Y:S01]  /*10040*/  R2UR UR5, R21 ;  /* 0x00000000150572ca */ /* 0x000fe200000e0000 */
[----:B------:R-:W-:Y:S01]  /*10050*/  IMAD.MOV.U32 R21, RZ, RZ, -0x7fffffe0 ;  /* 0x80000020ff157424 */ /* 0x000fe200078e00ff */
[----:B------:R-:W-:Y:S01]  /*10060*/  R2UR UR33, R73 ;  /* 0x00000000492172ca */ /* 0x000fe200000e0000 */
[----:B------:R-:W-:Y:S01]  /*10070*/  IMAD.MOV.U32 R73, RZ, RZ, -0x7fffffe0 ;  /* 0x80000020ff497424 */ /* 0x000fe200078e00ff */
[----:B---3--:R-:W-:-:S02]  /*10080*/  MOV R17, UR60 ;  /* 0x0000003c00117c02 */ /* 0x008fc40008000f00 */
[----:B------:R-:W-:Y:S01]  /*10090*/  R2UR UR25, R21 ;  /* 0x00000000151972ca */ /* 0x000fe200000e0000 */
[----:B------:R-:W-:Y:S01]  /*100a0*/  IMAD.MOV.U32 R21, RZ, RZ, -0x7fffffe0 ;  /* 0x80000020ff157424 */ /* 0x000fe200078e00ff */
[----:B------:R-:W-:Y:S01]  /*100b0*/  R2UR UR61, R73 ;  /* 0x00000000493d72ca */ /* 0x000fe200000e0000 */
[----:B------:R-:W-:Y:S01]  /*100c0*/  IMAD.MOV.U32 R73, RZ, RZ, -0x7fffffe0 ;  /* 0x80000020ff497424 */ /* 0x000fe200078e00ff */
[----:B------:R-:W-:Y:S02]  /*100d0*/  R2UR UR16, R2 ;  /* 0x00000000021072ca */ /* 0x000fe400000e0000 */
[C---:B------:R-:W-:Y:S01]  /*100e0*/  R2UR UR17, R3.reuse ;  /* 0x00000000031172ca */ /* 0x040fe200000e0000 */
[----:B------:R-:W-:Y:S01]  /*100f0*/  IMAD.U32 R15, RZ, RZ, UR5 ;  /* 0x00000005ff0f7e24 */ /* 0x000fe2000f8e00ff */
[----:B------:R-:W-:Y:S02]  /*10100*/  R2UR UR5, R3 ;  /* 0x00000000030572ca */ /* 0x000fe400000e0000 */
[----:B------:R-:W-:-:S02]  /*10110*/  R2UR UR20, R8 ;  /* 0x00000000081472ca */ /* 0x000fc400000e0000 */
[C---:B------:R-:W-:Y:S02]  /*10120*/  R2UR UR21, R9.reuse ;  /* 0x00000000091572ca */ /* 0x040fe400000e0000 */
[----:B------:R-:W-:Y:S02]  /*10130*/  R2UR UR52, R8 ;  /* 0x00000000083472ca */ /* 0x000fe400000e0000 */
[----:B------:R-:W-:Y:S01]  /*10140*/  R2UR UR53, R9 ;  /* 0x00000000093572ca */ /* 0x000fe200000e0000 */
[----:B--2---:R-:W-:-:S04]  /*10150*/  IMAD R148, R146, 0x6c0, R14 ;  /* 0x000006c092947824 */ /* 0x004fc800078e020e */
[C---:B------:R-:W-:Y:S02]  /*10160*/  VIADD R20, R148.reuse, 0xc0 ;  /* 0x000000c094147836 */ /* 0x040fe40000000000 */
[C---:B------:R-:W-:Y:S02]  /*10170*/  VIADD R72, R148.reuse, 0x80 ;  /* 0x0000008094487836 */ /* 0x040fe40000000000 */
[----:B------:R-:W-:Y:S01]  /*10180*/  VIADD R14, R148, 0x40 ;  /* 0x00000040940e7836 */ /* 0x000fe20000000000 */
[----:B------:R-:W-:Y:S01]  /*10190*/  R2UR UR58, R20 ;  /* 0x00000000143a72ca */ /* 0x000fe200000e0000 */
[----:B------:R-:W-:Y:S01]  /*101a0*/  VIADD R20, R148, 0x180 ;  /* 0x0000018094147836 */ /* 0x000fe20000000000 */
[----:B------:R-:W-:Y:S01]  /*101b0*/  R2UR UR10, R72 ;  /* 0x00000000480a72ca */ /* 0x000fe200000e0000 */
[----:B------:R-:W-:Y:S01]  /*101c0*/  VIADD R72, R148, 0x140 ;  /* 0x0000014094487836 */ /* 0x000fe20000000000 */
[----:B------:R-:W-:Y:S01]  /*101d0*/  R2UR UR4, R14 ;  /* 0x000000000e0472ca */ /* 0x000fe200000e0000 */
[----:B------:R-:W-:-:S02]  /*101e0*/  VIADD R14, R148, 0x100 ;  /* 0x00000100940e7836 */ /* 0x000fc40000000000 */
[----:B------:R-:W-:Y:S01]  /*101f0*/  VIADD R150, R148, 0x382 ;  /* 0x0000038294967836 */ /* 0x000fe20000000000 */
[----:B------:R-:W-:Y:S01]  /*10200*/  R2UR UR6, R72 ;  /* 0x00000000480672ca */ /* 0x000fe200000e0000 */
[----:B------:R-:W-:Y:S01]  /*10210*/  VIADD R72, R148, 0x42 ;  /* 0x0000004294487836 */ /* 0x000fe20000000000 */
[----:B------:R-:W-:Y:S01]  /*10220*/  R2UR UR8, R14 ;  /* 0x000000000e0872ca */ /* 0x000fe200000e0000 */
[C---:B------:R-:W-:Y:S02]  /*10230*/  VIADD R14, R148.reuse, 0x1c0 ;  /* 0x000001c0940e7836 */ /* 0x040fe40000000000 */
[----:B------:R-:W-:Y:S02]  /*10240*/  MOV R81, UR58 ;  /* 0x0000003a00517c02 */ /* 0x000fe40008000f00 */
[----:B------:R-:W-:Y:S02]  /*10250*/  R2UR UR58, R148 ;  /* 0x00000000943a72ca */ /* 0x000fe400000e0000 */
        /* <DEDUP_REMOVED lines=8> */
[----:B------:R-:W-:-:S02]  /*102e0*/  MOV R76, UR8 ;  /* 0x00000008004c7c02 */ /* 0x000fc40008000f00 */
[----:B------:R-:W-:Y:S01]  /*102f0*/  R2UR UR8, R2 ;  /* 0x00000000020872ca */ /* 0x000fe200000e0000 */
[----:B------:R-:W-:Y:S01]  /*10300*/  HGMMA.64x16x16.F32.BF16 R136, gdesc[UR56], RZ, !UPT, gsb0 ;  /* 0x00200000388879f0 */ /* 0x000fe2000c0018ff */
[----:B------:R-:W-:Y:S01]  /*10310*/  R2UR UR18, R20 ;  /* 0x00000000141272ca */ /* 0x000fe200000e0000 */
[----:B------:R-:W-:Y:S01]  /*10320*/  VIADD R20, R148, 0x82 ;  /* 0x0000008294147836 */ /* 0x000fe20000000000 */
[----:B------:R-:W-:Y:S01]  /*10330*/  R2UR UR22, R14 ;  /* 0x000000000e1672ca */ /* 0x000fe200000e0000 */
[----:B------:R-:W-:Y:S01]  /*10340*/  VIADD R14, R148, 0xc2 ;  /* 0x000000c2940e7836 */ /* 0x000fe20000000000 */
[----:B------:R-:W-:Y:S02]  /*10350*/  R2UR UR59, R80 ;  /* 0x00000000503b72ca */ /* 0x000fe400000e0000 */
        /* <DEDUP_REMOVED lines=8> */
[----:B------:R-:W-:-:S02]  /*103e0*/  R2UR UR58, R81 ;  /* 0x00000000513a72ca */ /* 0x000fc400000e0000 */
[----:B------:R-:W-:Y:S01]  /*103f0*/  R2UR UR46, R14 ;  /* 0x000000000e2e72ca */ /* 0x000fe200000e0000 */
[----:B------:R-:W-:Y:S01]  /*10400*/  VIADD R14, R148, 0x202 ;  /* 0x00000202940e7836 */ /* 0x000fe20000000000 */
[----:B------:R-:W-:Y:S01]  /*10410*/  R2UR UR4, R20 ;  /* 0x00000000140472ca */ /* 0x000fe200000e0000 */
[----:B------:R-:W-:Y:S01]  /*10420*/  VIADD R20, R148, 0x2c0 ;  /* 0x000002c094147836 */ /* 0x000fe20000000000 */
[----:B------:R-:W-:Y:S02]  /*10430*/  R2UR UR56, R2 ;  /* 0x00000000023872ca */ /* 0x000fe400000e0000 */
[----:B------:R-:W-:Y:S02]  /*10440*/  R2UR UR54, R14 ;  /* 0x000000000e3672ca */ /* 0x000fe400000e0000 */
[----:B------:R-:W-:Y:S02]  /*10450*/  R2UR UR57, R3 ;  /* 0x00000000033972ca */ /* 0x000fe400000e0000 */
[----:B------:R-:W-:Y:S01]  /*10460*/  R2UR UR40, R20 ;  /* 0x00000000142872ca */ /* 0x000fe200000e0000 */
[----:B------:R-:W-:Y:S01]  /*10470*/  VIADD R20, R148, 0x340 ;  /* 0x0000034094147836 */ /* 0x000fe20000000000 */
[----:B------:R-:W-:Y:S01]  /*10480*/  R2UR UR42, R72 ;  /* 0x00000000482a72ca */ /* 0x000fe200000e0000 */
[----:B------:R-:W-:-:S02]  /*10490*/  VIADD R72, R148, 0x1c2 ;  /* 0x000001c294487836 */ /* 0x000fc40000000000 */
[----:B------:R-:W-:Y:S01]  /*104a0*/  IMAD.U32 R14, RZ, RZ, UR4 ;  /* 0x00000004ff0e7e24 */ /* 0x000fe2000f8e00ff */
[----:B------:R-:W-:Y:S02]  /*104b0*/  R2UR UR4, R2 ;  /* 0x00000000020472ca */ /* 0x000fe400000e0000 */
[----:B------:R-:W-:Y:S01]  /*104c0*/  R2UR UR44, R20 ;  /* 0x00000000142c72ca */ /* 0x000fe200000e0000 */
[----:B------:R-:W-:Y:S01]  /*104d0*/  VIADD R20, R148, 0x3c0 ;  /* 0x000003c094147836 */ /* 0x000fe20000000000 */
[----:B------:R-:W-:Y:S01]  /*104e0*/  R2UR UR50, R72 ;  /* 0x00000000483272ca */ /* 0x000fe200000e0000 */
[----:B------:R-:W-:-:S03]  /*104f0*/  VIADD R72, R148, 0x280 ;  /* 0x0000028094487836 */ /* 0x000fc60000000000 */
[----:B------:R-:W-:Y:S01]  /*10500*/  R2UR UR24, R20 ;  /* 0x00000000141872ca */ /* 0x000fe200000e0000 */
[----:B------:R-:W-:Y:S01]  /*10510*/  VIADD R20, R148, 0x440 ;  /* 0x0000044094147836 */ /* 0x000fe20000000000 */
[----:B------:R-:W-:Y:S01]  /*10520*/  R2UR UR28, R72 ;  /* 0x00000000481c72ca */ /* 0x000fe200000e0000 */
[----:B------:R-:W-:-:S05]  /*10530*/  VIADD R72, R148, 0x300 ;  /* 0x0000030094487836 */ /* 0x000fca0000000000 */
[----:B------:R-:W-:Y:S01]  /*10540*/  R2UR UR48, R72 ;  /* 0x00000000483072ca */ /* 0x000fe200000e0000 */
[----:B------:R-:W-:Y:S01]  /*10550*/  VIADD R72, R148, 0x380 ;  /* 0x0000038094487836 */ /* 0x000fe20000000000 */
[----:B------:R-:W-:Y:S02]  /*10560*/  WARPGROUP.DEPBAR.LE gsb0, 0x0 ;  /* 0x00008000000079c5 */ /* 0x000fe40000010000 */
[----:B------:R-:W-:Y:S02]  /*10570*/  WARPGROUP.ARRIVE ;  /* 0x00000000000079c5 */ /* 0x000fe40000000000 */
[----:B------:R-:W-:Y:S01]  /*10580*/  R2UR UR36, R72 ;  /* 0x00000000482472ca */ /* 0x000fe200000e0000 */
[----:B------:R-:W-:-:S03]  /*10590*/  VIADD R72, R148, 0x400 ;  /* 0x0000040094487836 */ /* 0x000fc60000000000 */
[----:B------:R-:W-:Y:S01]  /*105a0*/  HGMMA.64x16x16.F32.BF16 R128, gdesc[UR8], RZ, !UPT, gsb0 ;  /* 0x00200000088079f0 */ /* 0x000fe2000c0018ff */
[----:B------:R-:W-:Y:S02]  /*105b0*/  R2UR UR9, R77 ;  /* 0x000000004d0972ca */ /* 0x000fe400000e0000 */
[----:B------:R-:W-:Y:S02]  /*105c0*/  R2UR UR8, R76 ;  /* 0x000000004c0872ca */ /* 0x000fe400000e0000 */
[----:B------:R-:W-:Y:S02]  /*105d0*/  R2UR UR11, R78 ;  /* 0x000000004e0b72ca */ /* 0x000fe400000e0000 */
[----:B------:R-:W-:Y:S02]  /*105e0*/  R2UR UR10, R79 ;  /* 0x000000004f0a72ca */ /* 0x000fe400000e0000 */
        /* <DEDUP_REMOVED lines=8> */
[----:B------:R-:W-:Y:S01]  /*10670*/  VIADD R74, R148, 0x302 ;  /* 0x00000302944a7836 */ /* 0x000fe20000000000 */
[----:B------:R-:W-:Y:S01]  /*10680*/  R2UR UR6, R75 ;  /* 0x000000004b0672ca */ /* 0x000fe200000e0000 */
[----:B------:R-:W-:Y:S01]  /*10690*/  IMAD.MOV.U32 R75, RZ, RZ, -0x7fffffe0 ;  /* 0x80000020ff4b7424 */ /* 0x000fe200078e00ff */
[----:B------:R-:W-:Y:S02]  /*106a0*/  R2UR UR4, R2 ;  /* 0x00000000020472ca */ /* 0x000fe400000e0000 */
[----:B------:R-:W-:Y:S01]  /*106b0*/  R2UR UR5, R3 ;  /* 0x00000000030572ca */ /* 0x000fe200000e0000 */
        /* <DEDUP_REMOVED lines=8> */
[----:B------:R-:W-:-:S07]  /*10740*/  R2UR UR57, R3 ;  /* 0x00000000033972ca */ /* 0x000fce00000e0000 */
[----:B------:R-:W-:Y:S01]  /*10750*/  MOV R22, UR58 ;  /* 0x0000003a00167c02 */ /* 0x000fe20008000f00 */
[----:B------:R-:W-:Y:S01]  /*10760*/  UMOV UR58, UR8 ;  /* 0x00000008003a7c82 */ /* 0x000fe20008000000 */
[----:B------:R-:W-:Y:S01]  /*10770*/  MOV R154, UR59 ;  /* 0x0000003b009a7c02 */ /* 0x000fe20008000f00 */
[----:B------:R-:W-:Y:S01]  /*10780*/  UMOV UR59, UR9 ;  /* 0x00000009003b7c82 */ /* 0x000fe20008000000 */
        /* <DEDUP_REMOVED lines=8> */
[----:B------:R-:W-:-:S03]  /*10810*/  IMAD.MOV.U32 R73, RZ, RZ, -0x7fffffe0 ;  /* 0x80000020ff497424 */ /* 0x000fc600078e00ff */
[----:B------:R-:W-:Y:S02]  /*10820*/  R2UR UR56, R72 ;  /* 0x00000000483872ca */ /* 0x000fe400000e0000 */
[----:B------:R-:W-:Y:S01]  /*10830*/  R2UR UR57, R73 ;  /* 0x00000000493972ca */ /* 0x000fe200000e0000 */
[----:B------:R-:W-:Y:S02]  /*10840*/  WARPGROUP.DEPBAR.LE gsb0, 0x0 ;  /* 0x00008000000079c5 */ /* 0x000fe40000010000 */
[----:B------:R-:W-:-:S06]  /*10850*/  WARPGROUP.ARRIVE ;  /* 0x00000000000079c5 */ /* 0x000fcc0000000000 */
[----:B------:R-:W-:Y:S01]  /*10860*/  HGMMA.64x16x16.F32.BF16 R96, gdesc[UR4], RZ, !UPT, gsb0 ;  /* 0x00200000046079f0 */ /* 0x000fe2000c0018ff */
[----:B------:R-:W-:Y:S02]  /*10870*/  R2UR UR4, R20 ;  /* 0x00000000140472ca */ /* 0x000fe400000e0000 */
[----:B------:R-:W-:Y:S02]  /*10880*/  R2UR UR5, R21 ;  /* 0x00000000150572ca */ /* 0x000fe400000e0000 */
[----:B------:R-:W-:Y:S01]  /*10890*/  R2UR UR6, R150 ;  /* 0x00000000960672ca */ /* 0x000fe200000e0000 */
[----:B------:R-:W-:Y:S01]  /*108a0*/  VIADD R150, R148, 0x3c2 ;  /* 0x000003c294967836 */ /* 0x000fe20000000000 */
[----:B------:R-:W-:Y:S01]  /*108b0*/  R2UR UR7, R151 ;  /* 0x00000000970772ca */ /* 0x000fe200000e0000 */
[----:B------:R-:W-:-:S06]  /*108c0*/  IMAD.MOV.U32 R151, RZ, RZ, -0x7fffffe0 ;  /* 0x80000020ff977424 */ /* 0x000fcc00078e00ff */
[----:B------:R-:W-:Y:S01]  /*108d0*/  IMAD.U32 R20, RZ, RZ, UR4 ;  /* 0x00000004ff147e24 */ /* 0x000fe2000f8e00ff */
[----:B------:R-:W-:Y:S01]  /*108e0*/  UMOV UR4, UR44 ;  /* 0x0000002c00047c82 */ /* 0x000fe20008000000 */
[----:B------:R-:W-:Y:S01]  /*108f0*/  IMAD.U32 R21, RZ, RZ, UR5 ;  /* 0x00000005ff157e24 */ /* 0x000fe2000f8e00ff */
[----:B------:R-:W-:Y:S01]  /*10900*/  UMOV UR5, UR45 ;  /* 0x0000002d00057c82 */ /* 0x000fe20008000000 */
[C---:B------:R-:W-:Y:S02]  /*10910*/  R2UR UR44, R8.reuse ;  /* 0x00000000082c72ca */ /* 0x040fe400000e0000 */
[----:B------:R-:W-:Y:S02]  /*10920*/  R2UR UR45, R9 ;  /* 0x00000000092d72ca */ /* 0x000fe400000e0000 */
[----:B------:R-:W-:Y:S01]  /*10930*/  MOV R19, UR7 ;  /* 0x0000000700137c02 */ /* 0x000fe20008000f00 */
[----:B------:R-:W-:Y:S01]  /*10940*/  UMOV UR7, UR49 ;  /* 0x0000003100077c82 */ /* 0x000fe20008000000 */
[----:B------:R-:W-:Y:S01]  /*10950*/  MOV R157, UR6 ;  /* 0x00000006009d7c02 */ /* 0x000fe20008000f00 */
[----:B------:R-:W-:Y:S01]  /*10960*/  UMOV UR6, UR48 ;  /* 0x0000003000067c82 */ /* 0x000fe20008000000 */
[----:B------:R-:W-:-:S02]  /*10970*/  R2UR UR48, R8 ;  /* 0x00000000083072ca */ /* 0x000fc400000e0000 */
        /* <DEDUP_REMOVED lines=9> */
[----:B------:R-:W-:Y:S01]  /*10a10*/  IMAD.MOV.U32 R151, RZ, RZ, -0x7fffffe0 ;  /* 0x80000020ff977424 */ /* 0x000fe200078e00ff */
[----:B------:R-:W-:Y:S02]  /*10a20*/  WARPGROUP.DEPBAR.LE gsb0, 0x0 ;  /* 0x00008000000079c5 */ /* 0x000fe40000010000 */
[----:B------:R-:W-:-:S06]  /*10a30*/  WARPGROUP.ARRIVE ;  /* 0x00000000000079c5 */ /* 0x000fcc0000000000 */
[----:B------:R-:W-:Y:S01]  /*10a40*/  HGMMA.64x16x16.F32.BF16 R80, gdesc[UR12], RZ, !UPT, gsb0 ;  /* 0x002000000c5079f0 */ /* 0x000fe2000c0018ff */
[----:B------:R-:W-:Y:S01]  /*10a50*/  UMOV UR12, UR36 ;  /* 0x00000024000c7c82 */ /* 0x000fe20008000000 */
[----:B------:R-:W-:Y:S01]  /*10a60*/  UMOV UR13, UR37 ;  /* 0x00000025000d7c82 */ /* 0x000fe20008000000 */
[----:B------:R-:W-:Y:S02]  /*10a70*/  R2UR UR36, R8 ;  /* 0x00000000082472ca */ /* 0x000fe400000e0000 */
[----:B------:R-:W-:Y:S02]  /*10a80*/  R2UR UR37, R9 ;  /* 0x00000000092572ca */ /* 0x000fe400000e0000 */
[----:B------:R-:W-:Y:S01]  /*10a90*/  R2UR UR14, R150 ;  /* 0x00000000960e72ca */ /* 0x000fe200000e0000 */
[----:B------:R-:W-:Y:S01]  /*10aa0*/  VIADD R150, R148, 0x442 ;  /* 0x0000044294967836 */ /* 0x000fe20000000000 */
[----:B------:R-:W-:Y:S01]  /*10ab0*/  R2UR UR15, R151 ;  /* 0x00000000970f72ca */ /* 0x000fe200000e0000 */
[----:B------:R-:W-:Y:S01]  /*10ac0*/  IMAD.MOV.U32 R151, RZ, RZ, -0x7fffffe0 ;  /* 0x80000020ff977424 */ /* 0x000fe200078e00ff */
[----:B------:R-:W-:-:S02]  /*10ad0*/  WARPGROUP.DEPBAR.LE gsb0, 0x0 ;  /* 0x00008000000079c5 */ /* 0x000fc40000010000 */
        /* <DEDUP_REMOVED lines=12> */
[----:B------:R-:W-:Y:S01]  /*10ba0*/  HGMMA.64x16x16.F32.BF16 R136, gdesc[UR20], R136, gsb0 ;  /* 0x00200000148879f0 */ /* 0x000fe20008001888 */
[----:B------:R-:W-:Y:S01]  /*10bb0*/  UMOV UR20, UR28 ;  /* 0x0000001c00147c82 */ /* 0x000fe20008000000 */
[----:B------:R-:W-:Y:S01]  /*10bc0*/  UMOV UR21, UR29 ;  /* 0x0000001d00157c82 */ /* 0x000fe20008000000 */
[C---:B------:R-:W-:Y:S01]  /*10bd0*/  R2UR UR28, R8.reuse ;  /* 0x00000000081c72ca */ /* 0x040fe200000e0000 */
[----:B------:R-:W-:Y:S01]  /*10be0*/  UMOV UR22, UR32 ;  /* 0x0000002000167c82 */ /* 0x000fe20008000000 */
[C---:B------:R-:W-:Y:S01]  /*10bf0*/  R2UR UR29, R9.reuse ;  /* 0x00000000091d72ca */ /* 0x040fe200000e0000 */
[----:B------:R-:W-:Y:S01]  /*10c00*/  UMOV UR23, UR33 ;  /* 0x0000002100177c82 */ /* 0x000fe20008000000 */
[----:B------:R-:W-:Y:S02]  /*10c10*/  R2UR UR32, R8 ;  /* 0x00000000082072ca */ /* 0x000fe400000e0000 */
[----:B------:R-:W-:Y:S01]  /*10c20*/  R2UR UR33, R9 ;  /* 0x00000000092172ca */ /* 0x000fe200000e0000 */
        /* <DEDUP_REMOVED lines=11> */
[----:B------:R-:W-:Y:S02]  /*10ce0*/  R2UR UR40, R8 ;  /* 0x00000000082872ca */ /* 0x000fe400000e0000 */
[----:B------:R-:W-:Y:S02]  /*10cf0*/  R2UR UR41, R9 ;  /* 0x00000000092972ca */ /* 0x000fe400000e0000 */
[----:B------:R-:W-:Y:S02]  /*10d00*/  R2UR UR32, R12 ;  /* 0x000000000c2072ca */ /* 0x000fe400000e0000 */
[----:B------:R-:W-:Y:S01]  /*10d10*/  R2UR UR33, R13 ;  /* 0x000000000d2172ca */ /* 0x000fe200000e0000 */
[----:B------:R-:W-:-:S02]  /*10d20*/  WARPGROUP.DEPBAR.LE gsb0, 0x0 ;  /* 0x00008000000079c5 */ /* 0x000fc40000010000 */
[----:B------:R-:W-:-:S06]  /*10d30*/  WARPGROUP.ARRIVE ;  /* 0x00000000000079c5 */ /* 0x000fcc0000000000 */
[----:B------:R-:W-:Y:S01]  /*10d40*/  HGMMA.64x16x16.F32.BF16 R104, gdesc[UR36], R104, gsb0 ;  /* 0x00200000246879f0 */ /* 0x000fe20008001868 */
[----:B------:R-:W-:Y:S02]  /*10d50*/  R2UR UR36, R12 ;  /* 0x000000000c2472ca */ /* 0x000fe400000e0000 */
[----:B------:R-:W-:Y:S01]  /*10d60*/  R2UR UR37, R13 ;  /* 0x000000000d2572ca */ /* 0x000fe200000e0000 */
[----:B------:R-:W-:Y:S02]  /*10d70*/  WARPGROUP.DEPBAR.LE gsb0, 0x0 ;  /* 0x00008000000079c5 */ /* 0x000fe40000010000 */
[----:B------:R-:W-:-:S06]  /*10d80*/  WARPGROUP.ARRIVE ;  /* 0x00000000000079c5 */ /* 0x000fcc0000000000 */
[----:B------:R-:W-:Y:S01]  /*10d90*/  HGMMA.64x16x16.F32.BF16 R96, gdesc[UR40], R96, gsb0 ;  /* 0x00200000286079f0 */ /* 0x000fe20008001860 */
[----:B------:R-:W-:Y:S01]  /*10da0*/  UMOV UR42, UR22 ;  /* 0x00000016002a7c82 */ /* 0x000fe20008000000 */
[----:B------:R-:W-:Y:S01]  /*10db0*/  UMOV UR43, UR23 ;  /* 0x00000017002b7c82 */ /* 0x000fe20008000000 */
[----:B------:R-:W-:Y:S01]  /*10dc0*/  R2UR UR22, R150 ;  /* 0x00000000961672ca */ /* 0x000fe200000e0000 */
[----:B------:R-:W-:Y:S01]  /*10dd0*/  VIADD R150, R148, 0x4c0 ;  /* 0x000004c094967836 */ /* 0x000fe20000000000 */
[----:B------:R-:W-:Y:S01]  /*10de0*/  R2UR UR23, R151 ;  /* 0x00000000971772ca */ /* 0x000fe200000e0000 */
[----:B------:R-:W-:-:S03]  /*10df0*/  IMAD.MOV.U32 R151, RZ, RZ, -0x7fffffe0 ;  /* 0x80000020ff977424 */ /* 0x000fc600078e00ff */
[----:B------:R-:W-:Y:S01]  /*10e00*/  R2UR UR38, R150 ;  /* 0x00000000962672ca */ /* 0x000fe200000e0000 */
[----:B------:R-:W-:Y:S01]  /*10e10*/  IMAD.MOV.U32 R150, RZ, RZ, R154 ;  /* 0x000000ffff967224 */ /* 0x000fe200078e009a */
[----:B------:R-:W-:-:S05]  /*10e20*/  R2UR UR39, R151 ;  /* 0x00000000972772ca */ /* 0x000fca00000e0000 */
[----:B----4-:R-:W-:Y:S01]  /*10e30*/  MOV R0, UR22 ;  /* 0x0000001600007c02 */ /* 0x010fe20008000f00 */
[----:B------:R-:W-:Y:S01]  /*10e40*/  UMOV UR22, UR20 ;  /* 0x0000001400167c82 */ /* 0x000fe20008000000 */
[----:B------:R-:W-:Y:S01]  /*10e50*/  MOV R16, UR23 ;  /* 0x0000001700107c02 */ /* 0x000fe20008000f00 */
[----:B------:R-:W-:Y:S01]  /*10e60*/  UMOV UR23, UR21 ;  /* 0x0000001500177c82 */ /* 0x000fe20008000000 */
[----:B------:R-:W-:Y:S02]  /*10e70*/  R2UR UR20, R12 ;  /* 0x000000000c1472ca */ /* 0x000fe400000e0000 */
[----:B------:R-:W-:Y:S02]  /*10e80*/  MOV R155, UR38 ;  /* 0x00000026009b7c02 */ /* 0x000fe40008000f00 */
[----:B------:R-:W-:Y:S02]  /*10e90*/  MOV R156, UR39 ;  /* 0x00000027009c7c02 */ /* 0x000fe40008000f00 */
[----:B------:R-:W-:Y:S01]  /*10ea0*/  R2UR UR38, R14 ;  /* 0x000000000e2672ca */ /* 0x000fe200000e0000 */
[----:B------:R-:W-:Y:S01]  /*10eb0*/  VIADD R14, R148, 0x500 ;  /* 0x00000500940e7836 */ /* 0x000fe20000000000 */
[----:B------:R-:W-:Y:S01]  /*10ec0*/  R2UR UR39, R15 ;  /* 0x000000000f2772ca */ /* 0x000fe200000e0000 */
[----:B------:R-:W-:Y:S01]  /*10ed0*/  IMAD.MOV.U32 R15, RZ, RZ, -0x7fffffe0 ;  /* 0x80000020ff0f7424 */ /* 0x000fe200078e00ff */
[----:B------:R-:W-:-:S02]  /*10ee0*/  R2UR UR21, R13 ;  /* 0x000000000d1572ca */ /* 0x000fc400000e0000 */
[----:B------:R-:W-:Y:S02]  /*10ef0*/  R2UR UR40, R12 ;  /* 0x000000000c2872ca */ /* 0x000fe400000e0000 */
[----:B------:R-:W-:Y:S02]  /*10f00*/  R2UR UR41, R13 ;  /* 0x000000000d2972ca */ /* 0x000fe400000e0000 */
[----:B------:R-:W-:Y:S01]  /*10f10*/  R2UR UR30, R14 ;  /* 0x000000000e1e72ca */ /* 0x000fe200000e0000 */
[----:B------:R-:W-:Y:S01]  /*10f20*/  VIADD R14, R148, 0x540 ;  /* 0x00000540940e7836 */ /* 0x000fe20000000000 */
[----:B------:R-:W-:Y:S01]  /*10f30*/  R2UR UR31, R15 ;  /* 0x000000000f1f72ca */ /* 0x000fe200000e0000 */
[----:B------:R-:W-:-:S03]  /*10f40*/  IMAD.MOV.U32 R15, RZ, RZ, -0x7fffffe0 ;  /* 0x80000020ff0f7424 */ /* 0x000fc600078e00ff */
[----:B------:R-:W-:Y:S01]  /*10f50*/  R2UR UR26, R14 ;  /* 0x000000000e1a72ca */ /* 0x000fe200000e0000 */
[----:B------:R-:W-:Y:S01]  /*10f60*/  IMAD.MOV.U32 R14, RZ, RZ, R150 ;  /* 0x000000ffff0e7224 */ /* 0x000fe200078e0096 */
[----:B------:R-:W-:-:S05]  /*10f70*/  R2UR UR27, R15 ;  /* 0x000000000f1b72ca */ /* 0x000fca00000e0000 */
[----:B------:R-:W-:Y:S01]  /*10f80*/  MOV R151, UR30 ;  /* 0x0000001e00977c02 */ /* 0x000fe20008000f00 */
[----:B------:R-:W-:Y:S01]  /*10f90*/  UMOV UR30, UR58 ;  /* 0x0000003a001e7c82 */ /* 0x000fe20008000000 */
[----:B------:R-:W-:Y:S01]  /*10fa0*/  MOV R154, UR31 ;  /* 0x0000001f009a7c02 */ /* 0x000fe20008000f00 */
[----:B------:R-:W-:Y:S02]  /*10fb0*/  WARPGROUP.DEPBAR.LE gsb0, 0x0 ;  /* 0x00008000000079c5 */ /* 0x000fe40000010000 */
[----:B------:R-:W-:Y:S01]  /*10fc0*/  WARPGROUP.ARRIVE ;  /* 0x00000000000079c5 */ /* 0x000fe20000000000 */
[----:B------:R-:W-:Y:S01]  /*10fd0*/  UMOV UR31, UR59 ;  /* 0x0000003b001f7c82 */ /* 0x000fe20008000000 */
[----:B------:R-:W-:Y:S02]  /*10fe0*/  R2UR UR59, R14 ;  /* 0x000000000e3b72ca */ /* 0x000fe400000e0000 */
[----:B------:R-:W-:Y:S02]  /*10ff0*/  R2UR UR58, R22 ;  /* 0x00000000163a72ca */ /* 0x000fe400000e0000 */
[----:B------:R-:W-:Y:S01]  /*11000*/  HGMMA.64x16x16.F32.BF16 R88, gdesc[UR44], R88, gsb0 ;  /* 0x002000002c5879f0 */ /* 0x000fe20008001858 */
[----:B------:R-:W-:Y:S01]  /*11010*/  R2UR UR44, R12 ;  /* 0x000000000c2c72ca */ /* 0x000fe200000e0000 */
[----:B------:R-:W-:Y:S01]  /*11020*/  UMOV UR46, UR16 ;  /* 0x00000010002e7c82 */ /* 0x000fe20008000000 */
[----:B------:R-:W-:Y:S01]  /*11030*/  R2UR UR45, R13 ;  /* 0x000000000d2d72ca */ /* 0x000fe200000e0000 */
[----:B------:R-:W-:Y:S01]  /*11040*/  UMOV UR47, UR17 ;  /* 0x00000011002f7c82 */ /* 0x000fe20008000000 */
[----:B------:R-:W-:-:S02]  /*11050*/  MOV R150, UR27 ;  /* 0x0000001b00967c02 */ /* 0x000fc40008000f00 */
[----:B------:R-:W-:Y:S02]  /*11060*/  MOV R149, UR26 ;  /* 0x0000001a00957c02 */ /* 0x000fe40008000f00 */
[C---:B------:R-:W-:Y:S02]  /*11070*/  R2UR UR24, R10.reuse ;  /* 0x000000000a1872ca */ /* 0x040fe400000e0000 */
[C---:B------:R-:W-:Y:S02]  /*11080*/  R2UR UR25, R11.reuse ;  /* 0x000000000b1972ca */ /* 0x040fe400000e0000 */
[----:B------:R-:W-:Y:S02]  /*11090*/  R2UR UR28, R10 ;  /* 0x000000000a1c72ca */ /* 0x000fe400000e0000 */
[----:B------:R-:W-:Y:S01]  /*110a0*/  R2UR UR29, R11 ;  /* 0x000000000b1d72ca */ /* 0x000fe200000e0000 */
[----:B------:R-:W-:Y:S01]  /*110b0*/  VIADD R14, R148, 0x580 ;  /* 0x00000580940e7836 */ /* 0x000fe20000000000 */
[----:B------:R-:W-:Y:S01]  /*110c0*/  R2UR UR26, R20 ;  /* 0x00000000141a72ca */ /* 0x000fe200000e0000 */
[----:B------:R-:W-:Y:S01]  /*110d0*/  IMAD.MOV.U32 R15, RZ, RZ, -0x7fffffe0 ;  /* 0x80000020ff0f7424 */ /* 0x000fe200078e00ff */
[----:B------:R-:W-:Y:S01]  /*110e0*/  R2UR UR27, R21 ;  /* 0x00000000151b72ca */ /* 0x000fe200000e0000 */
[----:B------:R0:W5:Y:S01]  /*110f0*/  LDL.LU R22, [R1+0xc0] ;  /* 0x0000c00001167983 */ /* 0x0001620000300800 */
        /* <DEDUP_REMOVED lines=10> */
[----:B------:R-:W-:Y:S01]  /*111a0*/  UMOV UR54, UR4 ;  /* 0x0000000400367c82 */ /* 0x000fe20008000000 */
[----:B------:R-:W-:Y:S01]  /*111b0*/  UMOV UR55, UR5 ;  /* 0x0000000500377c82 */ /* 0x000fe20008000000 */
[C---:B------:R-:W-:Y:S02]  /*111c0*/  R2UR UR4, R12.reuse ;  /* 0x000000000c0472ca */ /* 0x040fe400000e0000 */
[C---:B------:R-:W-:Y:S02]  /*111d0*/  R2UR UR5, R13.reuse ;  /* 0x000000000d0572ca */ /* 0x040fe400000e0000 */
        /* <DEDUP_REMOVED lines=29> */
[----:B------:R-:W-:Y:S01]  /*113b0*/  R2UR UR57, R13 ;  /* 0x000000000d3972ca */ /* 0x000fe200000e0000 */
[----:B------:R-:W-:Y:S02]  /*113c0*/  WARPGROUP.DEPBAR.LE gsb0, 0x0 ;  /* 0x00008000000079c5 */ /* 0x000fe40000010000 */
[----:B------:R-:W-:-:S10]  /*113d0*/  WARPGROUP.ARRIVE ;  /* 0x00000000000079c5 */ /* 0x000fd40000000000 */
[----:B------:R-:W-:Y:S01]  /*113e0*/  HGMMA.64x16x16.F32.BF16 R72, gdesc[UR56], R72, gsb0 ;  /* 0x00200000384879f0 */ /* 0x000fe20008001848 */
[----:B------:R-:W-:Y:S02]  /*113f0*/  R2UR UR56, R10 ;  /* 0x000000000a3872ca */ /* 0x000fe400000e0000 */
[----:B------:R-:W-:Y:S01]  /*11400*/  R2UR UR57, R11 ;  /* 0x000000000b3972ca */ /* 0x000fe200000e0000 */
[----:B------:R-:W-:Y:S01]  /*11410*/  UMOV UR58, UR60 ;  /* 0x0000003c003a7c82 */ /* 0x000fe20008000000 */
[----:B------:R-:W-:Y:S01]  /*11420*/  UMOV UR59, UR61 ;  /* 0x0000003d003b7c82 */ /* 0x000fe20008000000 */
[----:B------:R-:W-:Y:S02]  /*11430*/  WARPGROUP.DEPBAR.LE gsb0, 0x0 ;  /* 0x00008000000079c5 */ /* 0x000fe40000010000 */
[----:B------:R-:W-:-:S08]  /*11440*/  WARPGROUP.ARRIVE ;  /* 0x00000000000079c5 */ /* 0x000fd00000000000 */
        /* <DEDUP_REMOVED lines=21> */
[----:B------:R0:W5:Y:S01]  /*115a0*/  LDL.LU R19, [R1+0xbc] ;  /* 0x0000bc0001137983 */ /* 0x0001620000300800 */
[----:B------:R-:W-:Y:S02]  /*115b0*/  R2UR UR4, R10 ;  /* 0x000000000a0472ca */ /* 0x000fe400000e0000 */
[----:B------:R-:W-:Y:S01]  /*115c0*/  R2UR UR5, R11 ;  /* 0x000000000b0572ca */ /* 0x000fe200000e0000 */
[----:B------:R-:W-:Y:S02]  /*115d0*/  WARPGROUP.DEPBAR.LE gsb0, 0x0 ;  /* 0x00008000000079c5 */ /* 0x000fe40000010000 */
[----:B------:R-:W-:-:S10]  /*115e0*/  WARPGROUP.ARRIVE ;  /* 0x00000000000079c5 */ /* 0x000fd40000000000 */
        /* <DEDUP_REMOVED lines=17> */
[----:B------:R-:W-:Y:S02]  /*11700*/  R2UR UR22, R0 ;  /* 0x00000000001672ca */ /* 0x000fe400000e0000 */
        /* <DEDUP_REMOVED lines=110> */
[----:B------:R-:W-:-:S02]  /*11df0*/  R2UR UR17, R5 ;  /* 0x00000000051172ca */ /* 0x000fc400000e0000 */
[----:B------:R-:W-:Y:S02]  /*11e00*/  R2UR UR61, R18 ;  /* 0x00000000123d72ca */ /* 0x000fe400000e0000 */
[----:B------:R0:W5:Y:S01]  /*11e10*/  LDL.LU R18, [R1+0xb8] ;  /* 0x0000b80001127983 */ /* 0x0001620000300800 */
[----:B------:R-:W-:-:S03]  /*11e20*/  R2UR UR60, R17 ;  /* 0x00000000113c72ca */ /* 0x000fc600000e0000 */
[----:B------:R0:W5:Y:S04]  /*11e30*/  LDL.LU R17, [R1+0xb4] ;  /* 0x0000b40001117983 */ /* 0x0001680000300800 */
[----:B------:R0:W5:Y:S04]  /*11e40*/  LDL.LU R16, [R1+0xb0] ;  /* 0x0000b00001107983 */ /* 0x0001680000300800 */
[----:B------:R0:W5:Y:S01]  /*11e50*/  LDL.LU R0, [R1+0xac] ;  /* 0x0000ac0001007983 */ /* 0x0001620000300800 */
[----:B------:R-:W-:Y:S02]  /*11e60*/  WARPGROUP.DEPBAR.LE gsb0, 0x0 ;  /* 0x00008000000079c5 */ /* 0x000fe40000010000 */
[----:B------:R-:W-:-:S06]  /*11e70*/  WARPGROUP.ARRIVE ;  /* 0x00000000000079c5 */ /* 0x000fcc0000000000 */
        /* <DEDUP_REMOVED lines=36> */
[----:B------:R-:W-:Y:S03]  /*120c0*/  HGMMA.64x16x16.F32.BF16 R72, gdesc[UR32], R72, gsb0 ;  /* 0x00200000204879f0 */ /* 0x000fe60008001848 */
[----:B------:R-:W-:Y:S02]  /*120d0*/  WARPGROUP.DEPBAR.LE gsb0, 0x0 ;  /* 0x00008000000079c5 */ /* 0x000fe40000010000 */
[----:B0-----:R-:W-:Y:S05]  /*120e0*/  @P2 BRA `(.L_x_8677) ;  /* 0x0000000000282947 */ /* 0x001fea0003800000 */
[----:B------:R-:W-:Y:S05]  /*120f0*/  @!P0 BRA `(.L_x_8678) ;  /* 0x0000000000048947 */ /* 0x000fea0003800000 */
[----:B------:R-:W-:Y:S01]  /*12100*/  BPT.TRAP 0x1 ;  /* 0x000000040000795c */ /* 0x000fe20000300000 */
.L_x_8678:
[----:B------:R-:W-:Y:S01]  /*12110*/  SHF.L.U32 R14, R153, 0x1f, RZ ;  /* 0x0000001f990e7819 */ /* 0x000fe200000006ff */
[----:B-----5:R-:W-:-:S04]  /*12120*/  IMAD R15, R0, 0x8, R18 ;  /* 0x00000008000f7824 */ /* 0x020fc800078e0212 */
[----:B------:R0:W1:Y:S01]  /*12130*/  SYNCS.PHASECHK.TRANS64.TRYWAIT P2, [R15+URZ+0x31c50], R14 ;  /* 0x031c500e0f0075a7 */ /* 0x000062000804017f */
[----:B------:R-:W-:Y:S05]  /*12140*/  @!P0 BRA `(.L_x_8679) ;  /* 0x0000000000048947 */ /* 0x000fea0003800000 */
[----:B------:R-:W-:Y:S01]  /*12150*/  BPT.TRAP 0x1 ;  /* 0x000000040000795c */ /* 0x000fe20000300000 */
.L_x_8679:
[----:B-1----:R-:W-:Y:S05]  /*12160*/  @P2 BRA `(.L_x_8677) ;  /* 0x0000000000082947 */ /* 0x002fea0003800000 */
[----:B------:R-:W1:Y:S02]  /*12170*/  SYNCS.PHASECHK.TRANS64.TRYWAIT P2, [R15+URZ+0x31c50], R14 ;  /* 0x031c500e0f0075a7 */ /* 0x000e64000804017f */
[----:B-1----:R-:W-:Y:S05]  /*12180*/  @!P2 BRA `(.L_x_8680) ;  /* 0x000000b00048a947 */ /* 0x002fea0003800000 */
.L_x_8677:
[----:B------:R-:W-:Y:S05]  /*12190*/  WARPSYNC.ALL ;  /* 0x0000000000007948 */ /* 0x000fea0003800000 */
[----:B------:R-:W-:Y:S01]  /*121a0*/  ULDC UR4, c[0x0][0x9d8] ;  /* 0x0002760000047ab9 */ /* 0x000fe20000000800 */
[----:B------:R-:W-:Y:S01]  /*121b0*/  STL [R1+0xc4], R8 ;  /* 0x0000c40801007387 */ /* 0x000fe20000100800 */
[----:B------:R-:W-:Y:S01]  /*121c0*/  FMUL.FTZ R157, R136, UR4 ;  /* 0x00000004889d7c20 */ /* 0x000fe20008410000 */
[----:B------:R-:W-:Y:S01]  /*121d0*/  FMUL.FTZ R156, R137, UR4 ;  /* 0x00000004899c7c20 */ /* 0x000fe20008410000 */
[----:B------:R-:W-:Y:S01]  /*121e0*/  FMUL.FTZ R138, R138, UR4 ;  /* 0x000000048a8a7c20 */ /* 0x000fe20008410000 */
[----:B------:R-:W-:Y:S01]  /*121f0*/  STL [R1+0xc0], R7 ;  /* 0x0000c00701007387 */ /* 0x000fe20000100800 */
[----:B------:R-:W-:Y:S01]  /*12200*/  FMUL.FTZ R140, R140, UR4 ;  /* 0x000000048c8c7c20 */ /* 0x000fe20008410000 */
[----:B------:R-:W-:Y:S01]  /*12210*/  FMUL.FTZ R137, R128, UR4 ;  /* 0x0000000480897c20 */ /* 0x000fe20008410000 */
[----:B------:R-:W0:Y:S01]  /*12220*/  MUFU.TANH R157, R157 ;  /* 0x0000009d009d7308 */ /* 0x000e220000002400 */
[----:B------:R-:W-:Y:S01]  /*12230*/  STL [R1+0xbc], R6 ;  /* 0x0000bc0601007387 */ /* 0x000fe20000100800 */
[----:B------:R-:W-:Y:S01]  /*12240*/  FMUL.FTZ R136, R129, UR4 ;  /* 0x0000000481887c20 */ /* 0x000fe20008410000 */
[----:B------:R-:W-:Y:S01]  /*12250*/  FMUL.FTZ R129, R132, UR4 ;  /* 0x0000000484817c20 */ /* 0x000fe20008410000 */
[----:B------:R-:W-:Y:S01]  /*12260*/  FMUL.FTZ R128, R133, UR4 ;  /* 0x0000000485807c20 */ /* 0x000fe20008410000 */
[----:B------:R-:W-:Y:S01]  /*12270*/  STL [R1+0xb8], R5 ;  /* 0x0000b80501007387 */ /* 0x000fe20000100800 */
[----:B------:R-:W-:Y:S01]  /*12280*/  FMUL.FTZ R133, R120, UR4 ;  /* 0x0000000478857c20 */ /* 0x000fe20008410000 */
[----:B------:R-:W-:Y:S01]  /*12290*/  FMUL.FTZ R132, R121, UR4 ;  /* 0x0000000479847c20 */ /* 0x000fe20008410000 */
[----:B------:R-:W2:Y:S01]  /*122a0*/  MUFU.TANH R156, R156 ;  /* 0x0000009c009c7308 */ /* 0x000ea20000002400 */
[----:B------:R-:W-:Y:S01]  /*122b0*/  STL [R1+0xb4], R4 ;  /* 0x0000b40401007387 */ /* 0x000fe20000100800 */
[----:B------:R-:W-:Y:S01]  /*122c0*/  FMUL.FTZ R121, R124, UR4 ;  /* 0x000000047c797c20 */ /* 0x000fe20008410000 */
[----:B------:R-:W-:Y:S01]  /*122d0*/  FMUL.FTZ R124, R125, UR4 ;  /* 0x000000047d7c7c20 */ /* 0x000fe20008410000 */
[----:B------:R-:W-:Y:S01]  /*122e0*/  FMUL.FTZ R120, R112, UR4 ;  /* 0x0000000470787c20 */ /* 0x000fe20008410000 */
[----:B------:R-:W-:Y:S01]  /*122f0*/  STL [R1+0xb0], R3 ;  /* 0x0000b00301007387 */ /* 0x000fe20000100800 */
[----:B------:R-:W-:Y:S01]  /*12300*/  FMUL.FTZ R20, R113, UR4 ;  /* 0x0000000471147c20 */ /* 0x000fe20008410000 */
[----:B------:R-:W-:Y:S01]  /*12310*/  FMUL.FTZ R21, R116, UR4 ;  /* 0x0000000474157c20 */ /* 0x000fe20008410000 */
[----:B------:R-:W3:Y:S01]  /*12320*/  MUFU.TANH R140, R140 ;  /* 0x0000008c008c7308 */ /* 0x000ee20000002400 */
[----:B------:R4:W-:Y:S01]  /*12330*/  STL [R1+0xac], R2 ;  /* 0x0000ac0201007387 */ /* 0x0009e20000100800 */
[----:B01----:R-:W-:Y:S01]  /*12340*/  FMNMX.FTZ R14, R157, R152, !PT ;  /* 0x000000989d0e7209 */ /* 0x003fe20007810000 */
        /* <DEDUP_REMOVED lines=13> */
[----:B----4-:R0:W1:Y:S01]  /*12420*/  MUFU.TANH R2, R138 ;  /* 0x0000008a00027308 */ /* 0x0100620000002400 */
        /* <DEDUP_REMOVED lines=8> */
[----:B0-----:R-:W-:Y:S01]  /*124b0*/  FMUL.FTZ R138, R141, UR4 ;  /* 0x000000048d8a7c20 */ /* 0x001fe20008410000 */
[----:B------:R-:W-:Y:S01]  /*124c0*/  FMUL.FTZ R141, R80, UR4 ;  /* 0x00000004508d7c20 */ /* 0x000fe20008410000 */
[----:B------:R-:W-:Y:S01]  /*124d0*/  FMUL.FTZ R148, R73, UR4 ;  /* 0x0000000449947c20 */ /* 0x000fe20008410000 */
[----:B------:R-:W-:Y:S01]  /*124e0*/  FMUL.FTZ R154, R76, UR4 ;  /* 0x000000044c9a7c20 */ /* 0x000fe20008410000 */
[----:B------:R-:W-:Y:S01]  /*124f0*/  FMUL.FTZ R155, R77, UR4 ;  /* 0x000000044d9b7c20 */ /* 0x000fe20008410000 */
[----:B------:R-:W-:Y:S01]  /*12500*/  FMUL.FTZ R115, R115, UR4 ;  /* 0x0000000473737c20 */ /* 0x000fe20008410000 */
[----:B------:R-:W-:Y:S01]  /*12510*/  FMUL.FTZ R126, R126, UR4 ;  /* 0x000000047e7e7c20 */ /* 0x000fe20008410000 */
[----:B------:R-:W0:Y:S01]  /*12520*/  MUFU.TANH R138, R138 ;  /* 0x0000008a008a7308 */ /* 0x000e220000002400 */
[----:B------:R-:W-:Y:S01]  /*12530*/  ULDC UR5, c[0x0][0x988] ;  /* 0x0002620000057ab9 */ /* 0x000fe20000000800 */
[----:B------:R-:W-:Y:S01]  /*12540*/  FMUL.FTZ R134, R134, UR4 ;  /* 0x0000000486867c20 */ /* 0x000fe20008410000 */
[----:B-1----:R1:W-:Y:S01]  /*12550*/  STL [R1+0x30], R2 ;  /* 0x0000300201007387 */ /* 0x0023e20000100800 */
        /* <DEDUP_REMOVED lines=13> */
[----:B0-----:R-:W-:-:S04]  /*12630*/  FMNMX.FTZ R14, R138, R14, !PT ;  /* 0x0000000e8a0e7209 */ /* 0x001fc80007810000 */
[----:B------:R-:W-:-:S03]  /*12640*/  FMNMX.FTZ R14, R137, R14, !PT ;  /* 0x0000000e890e7209 */ /* 0x000fc60007810000 */
[----:B------:R-:W0:Y:S01]  /*12650*/  MUFU.TANH R133, R133 ;  /* 0x0000008500857308 */ /* 0x000e220000002400 */
[----:B------:R-:W-:-:S04]  /*12660*/  FMNMX.FTZ R14, R136, R14, !PT ;  /* 0x0000000e880e7209 */ /* 0x000fc80007810000 */
[----:B--2---:R-:W-:-:S03]  /*12670*/  FMNMX.FTZ R14, R129, R14, !PT ;  /* 0x0000000e810e7209 */ /* 0x004fc60007810000 */
[----:B------:R-:W2:Y:S01]  /*12680*/  MUFU.TANH R132, R132 ;  /* 0x0000008400847308 */ /* 0x000ea20000002400 */
[----:B---3--:R-:W-:-:S07]  /*12690*/  FMNMX.FTZ R14, R128, R14, !PT ;  /* 0x0000000e800e7209 */ /* 0x008fce0007810000 */
[----:B------:R-:W3:Y:S01]  /*126a0*/  MUFU.TANH R121, R121 ;  /* 0x0000007900797308 */ /* 0x000ee20000002400 */
[----:B0-----:R-:W-:-:S07]  /*126b0*/  FMNMX.FTZ R14, R133, R14, !PT ;  /* 0x0000000e850e7209 */ /* 0x001fce0007810000 */
[----:B------:R-:W0:Y:S01]  /*126c0*/  MUFU.TANH R124, R124 ;  /* 0x0000007c007c7308 */ /* 0x000e220000002400 */
[----:B--2---:R-:W-:-:S07]  /*126d0*/  FMNMX.FTZ R14, R132, R14, !PT ;  /* 0x0000000e840e7209 */ /* 0x004fce0007810000 */
        /* <DEDUP_REMOVED lines=51> */
[----:B0-----:R-:W-:-:S05]  /*12a10*/  FMNMX.FTZ R14, R155, R14, !PT ;  /* 0x0000000e9b0e7209 */ /* 0x001fca0007810000 */
[----:B------:R-:W0:Y:S02]  /*12a20*/  SHFL.BFLY PT, R15, R14, 0x2, 0x1f ;  /* 0x0c401f000e0f7f89 */ /* 0x000e2400000e0000 */
[----:B------:R4:W-:Y:S08]  /*12a30*/  MUFU.TANH R3, R134 ;  /* 0x0000008600037308 */ /* 0x0009f00000002400 */
[----:B-1----:R1:W-:Y:S08]  /*12a40*/  MUFU.TANH R2, R135 ;  /* 0x0000008700027308 */ /* 0x0023f00000002400 */
[----:B------:R3:W-:Y:S01]  /*12a50*/  MUFU.TANH R85, R114 ;  /* 0x0000007200557308 */ /* 0x0007e20000002400 */
[----:B0-----:R-:W-:-:S07]  /*12a60*/  FMNMX.FTZ R14, R14, R15, !PT ;  /* 0x0000000f0e0e7209 */ /* 0x001fce0007810000 */
[----:B------:R0:W-:Y:S01]  /*12a70*/  MUFU.TANH R92, R118 ;  /* 0x00000076005c7308 */ /* 0x0001e20000002400 */
[----:B------:R-:W2:Y:S07]  /*12a80*/  SHFL.BFLY PT, R15, R14, 0x1, 0x1f ;  /* 0x0c201f000e0f7f89 */ /* 0x000eae00000e0000 */
[----:B------:R0:W-:Y:S08]  /*12a90*/  MUFU.TANH R81, R122 ;  /* 0x0000007a00517308 */ /* 0x0001f00000002400 */
[----:B------:R-:W0:Y:S08]  /*12aa0*/  MUFU.TANH R93, R127 ;  /* 0x0000007f005d7308 */ /* 0x000e300000002400 */
[----:B------:R-:W0:Y:S01]  /*12ab0*/  MUFU.TANH R84, R123 ;  /* 0x0000007b00547308 */ /* 0x000e220000002400 */
[----:B--2---:R-:W-:Y:S01]  /*12ac0*/  FMNMX.FTZ R14, R14, R15, !PT ;  /* 0x0000000f0e0e7209 */ /* 0x004fe20007810000 */
[----:B------:R-:W-:-:S04]  /*12ad0*/  IMAD.U32 R15, RZ, RZ, UR5 ;  /* 0x00000005ff0f7e24 */ /* 0x000fc8000f8e00ff */
[CC--:B----4-:R-:W-:Y:S01]  /*12ae0*/  FMUL.FTZ R134, R14.reuse, R15.reuse ;  /* 0x0000000f0e867220 */ /* 0x0d0fe20000410000 */
[----:B-1----:R-:W-:Y:S01]  /*12af0*/  FADD.FTZ R135, -R14, R152 ;  /* 0x000000980e877221 */ /* 0x002fe20000010100 */
[----:B------:R-:W-:Y:S02]  /*12b00*/  MUFU.TANH R8, R139 ;  /* 0x0000008b00087308 */ /* 0x000fe40000002400 */
[-CC-:B------:R-:W-:Y:S01]  /*12b10*/  FFMA.FTZ R117, R138, R15.reuse, -R134.reuse ;  /* 0x0000000f8a757223 */ /* 0x180fe20000010886 */
[-CC-:B------:R-:W-:Y:S01]  /*12b20*/  FFMA.FTZ R115, R140, R15.reuse, -R134.reuse ;  /* 0x0000000f8c737223 */ /* 0x180fe20000010886 */
[-C--:B------:R-:W-:Y:S01]  /*12b30*/  FFMA.FTZ R126, R132, R15.reuse, -R134 ;  /* 0x0000000f847e7223 */ /* 0x080fe20000010886 */
[----:B------:R-:W-:Y:S01]  /*12b40*/  IMAD.MOV.U32 R138, RZ, RZ, R125 ;  /* 0x000000ffff8a7224 */ /* 0x000fe200078e007d */
[----:B------:R-:W2:Y:S01]  /*12b50*/  LDL.LU R140, [R1+0x1c] ;  /* 0x00001c00018c7983 */ /* 0x000ea20000300800 */
[----:B---3--:R-:W-:Y:S02]  /*12b60*/  IMAD.MOV.U32 R132, RZ, RZ, R80 ;  /* 0x000000ffff847224 */ /* 0x008fe400078e0050 */
[-CC-:B------:R-:W-:Y:S01]  /*12b70*/  FFMA.FTZ R125, R121, R15.reuse, -R134.reuse ;  /* 0x0000000f797d7223 */ /* 0x180fe20000010886 */
[-CC-:B------:R-:W-:Y:S01]  /*12b80*/  FFMA.FTZ R80, R105, R15.reuse, -R134.reuse ;  /* 0x0000000f69507223 */ /* 0x180fe20000010886 */
[----:B------:R-:W2:Y:S01]  /*12b90*/  LDL.LU R121, [R1+0x30] ;  /* 0x0000300001797983 */ /* 0x000ea20000300800 */
[-C--:B------:R-:W-:Y:S01]  /*12ba0*/  FMUL.FTZ R135, R135, R15.reuse ;  /* 0x0000000f87877220 */ /* 0x080fe20000410000 */
[-CC-:B------:R-:W-:Y:S01]  /*12bb0*/  FFMA.FTZ R114, R157, R15.reuse, -R134.reuse ;  /* 0x0000000f9d727223 */ /* 0x180fe20000010886 */
[-CC-:B0-----:R-:W-:Y:S01]  /*12bc0*/  FFMA.FTZ R118, R156, R15.reuse, -R134.reuse ;  /* 0x0000000f9c767223 */ /* 0x181fe20000010886 */
[----:B------:R-:W3:Y:S01]  /*12bd0*/  LDL.LU R105, [R1+0x20] ;  /* 0x0000200001697983 */ /* 0x000ee20000300800 */
[-CC-:B------:R-:W-:Y:S01]  /*12be0*/  FFMA.FTZ R122, R20, R15.reuse, -R134.reuse ;  /* 0x0000000f147a7223 */ /* 0x180fe20000010886 */
[-CC-:B------:R-:W-:Y:S01]  /*12bf0*/  FFMA.FTZ R73, R104, R15.reuse, -R134.reuse ;  /* 0x0000000f68497223 */ /* 0x180fe20000010886 */
[----:B------:R-:W-:Y:S08]  /*12c00*/  MUFU.EX2 R20, R135 ;  /* 0x0000008700147308 */ /* 0x000ff00000000800 */
[----:B------:R0:W3:Y:S01]  /*12c10*/  MUFU.EX2 R104, R114 ;  /* 0x0000007200687308 */ /* 0x0000e20000000800 */
[----:B------:R-:W-:-:S07]  /*12c20*/  FFMA.FTZ R72, R97, R15, -R134 ;  /* 0x0000000f61487223 */ /* 0x000fce0000010886 */
[----:B------:R-:W1:Y:S01]  /*12c30*/  MUFU.EX2 R118, R118 ;  /* 0x0000007600767308 */ /* 0x000e620000000800 */
[----:B0-----:R-:W-:Y:S01]  /*12c40*/  FMUL.FTZ R114, R106, UR4 ;  /* 0x000000046a727c20 */ /* 0x001fe20008410000 */
[----:B------:R-:W-:-:S06]  /*12c50*/  FFMA.FTZ R123, R120, R15, -R134 ;  /* 0x0000000f787b7223 */ /* 0x000fcc0000010886 */
[----:B------:R-:W0:Y:S01]  /*12c60*/  MUFU.EX2 R106, R115 ;  /* 0x00000073006a7308 */ /* 0x000e220000000800 */
[----:B------:R-:W-:Y:S02]  /*12c70*/  IMAD.MOV.U32 R120, RZ, RZ, R93 ;  /* 0x000000ffff787224 */ /* 0x000fe400078e005d */
[----:B------:R-:W-:-:S05]  /*12c80*/  FFMA.FTZ R93, R96, R15, -R134 ;  /* 0x0000000f605d7223 */ /* 0x000fca0000010886 */
[----:B------:R-:W4:Y:S08]  /*12c90*/  MUFU.EX2 R97, R117 ;  /* 0x0000007500617308 */ /* 0x000f300000000800 */
[----:B------:R-:W2:Y:S08]  /*12ca0*/  MUFU.TANH R7, R142 ;  /* 0x0000008e00077308 */ /* 0x000eb00000002400 */
[----:B------:R-:W2:Y:S08]  /*12cb0*/  MUFU.TANH R6, R143 ;  /* 0x0000008f00067308 */ /* 0x000eb00000002400 */
[----:B------:R-:W2:Y:S08]  /*12cc0*/  MUFU.TANH R5, R130 ;  /* 0x0000008200057308 */ /* 0x000eb00000002400 */
[----:B------:R1:W2:Y:S01]  /*12cd0*/  MUFU.TANH R4, R131 ;  /* 0x0000008300047308 */ /* 0x0002a20000002400 */
[----:B------:R-:W-:Y:S01]  /*12ce0*/  FFMA.FTZ R127, R133, R15, -R134 ;  /* 0x0000000f857f7223 */ /* 0x000fe20000010886 */
[----:B------:R-:W-:-:S02]  /*12cf0*/  IMAD.MOV.U32 R133, RZ, RZ, R81 ;  /* 0x000000ffff857224 */ /* 0x000fc400078e0051 */
[-C--:B-1----:R-:W-:Y:S01]  /*12d00*/  FFMA.FTZ R131, R137, R15.reuse, -R134 ;  /* 0x0000000f89837223 */ /* 0x082fe20000010886 */
[----:B------:R-:W-:Y:S02]  /*12d10*/  IMAD.MOV.U32 R137, RZ, RZ, R84 ;  /* 0x000000ffff897224 */ /* 0x000fe400078e0054 */
[-CC-:B------:R-:W-:Y:S01]  /*12d20*/  FFMA.FTZ R84, R89, R15.reuse, -R134.reuse ;  /* 0x0000000f59547223 */ /* 0x180fe20000010886 */
[-CC-:B------:R-:W-:Y:S01]  /*12d30*/  FFMA.FTZ R89, R113, R15.reuse, -R134.reuse ;  /* 0x0000000f71597223 */ /* 0x180fe20000010886 */
[----:B------:R-:W-:Y:S01]  /*12d40*/  FMUL.FTZ R113, R119, UR4 ;  /* 0x0000000477717c20 */ /* 0x000fe20008410000 */
[----:B------:R-:W-:Y:S01]  /*12d50*/  FMUL.FTZ R119, R99, UR4 ;  /* 0x0000000463777c20 */ /* 0x000fe20008410000 */
[----:B------:R-:W-:Y:S02]  /*12d60*/  IMAD.MOV.U32 R99, RZ, RZ, R137 ;  /* 0x000000ffff637224 */ /* 0x000fe400078e0089 */
[----:B------:R-:W-:Y:S01]  /*12d70*/  FFMA.FTZ R81, R112, R15, -R134 ;  /* 0x0000000f70517223 */ /* 0x000fe20000010886 */
[----:B------:R-:W-:-:S02]  /*12d80*/  IMAD.MOV.U32 R112, RZ, RZ, R92 ;  /* 0x000000ffff707224 */ /* 0x000fc400078e005c */
[-C--:B------:R-:W-:Y:S01]  /*12d90*/  FFMA.FTZ R92, R100, R15.reuse, -R134 ;  /* 0x0000000f645c7223 */ /* 0x080fe20000010886 */
[----:B------:R-:W-:Y:S02]  /*12da0*/  IMAD.MOV.U32 R100, RZ, RZ, R132 ;  /* 0x000000ffff647224 */ /* 0x000fe400078e0084 */
[-CC-:B------:R-:W-:Y:S01]  /*12db0*/  FFMA.FTZ R76, R21, R15.reuse, -R134.reuse ;  /* 0x0000000f154c7223 */ /* 0x180fe20000010886 */
[-CC-:B------:R-:W-:Y:S01]  /*12dc0*/  FFMA.FTZ R130, R136, R15.reuse, -R134.reuse ;  /* 0x0000000f88827223 */ /* 0x180fe20000010886 */
[----:B------:R-:W-:Y:S01]  /*12dd0*/  FFMA.FTZ R21, R101, R15, -R134 ;  /* 0x0000000f65157223 */ /* 0x000fe20000010886 */
[----:B------:R-:W-:Y:S02]  /*12de0*/  IMAD.MOV.U32 R136, RZ, RZ, R85 ;  /* 0x000000ffff887224 */ /* 0x000fe400078e0055 */
[----:B------:R-:W-:Y:S02]  /*12df0*/  IMAD.MOV.U32 R101, RZ, RZ, R120 ;  /* 0x000000ffff657224 */ /* 0x000fe400078e0078 */
[----:B------:R-:W-:Y:S01]  /*12e00*/  FMUL.FTZ R137, R102, UR4 ;  /* 0x0000000466897c20 */ /* 0x000fe20008410000 */
[----:B------:R-:W1:Y:S01]  /*12e10*/  MUFU.TANH R113, R113 ;  /* 0x0000007100717308 */ /* 0x000e620000002400 */
[----:B------:R-:W-:-:S02]  /*12e20*/  IMAD.MOV.U32 R102, RZ, RZ, R136 ;  /* 0x000000ffff667224 */ /* 0x000fc400078e0088 */
[-C--:B------:R-:W-:Y:S01]  /*12e30*/  FFMA.FTZ R85, R108, R15.reuse, -R134 ;  /* 0x0000000f6c557223 */ /* 0x080fe20000010886 */
[----:B------:R-:W-:Y:S01]  /*12e40*/  FMUL.FTZ R115, R107, UR4 ;  /* 0x000000046b737c20 */ /* 0x000fe20008410000 */
[----:B------:R-:W-:Y:S01]  /*12e50*/  FMUL.FTZ R108, R103, UR4 ;  /* 0x00000004676c7c20 */ /* 0x000fe20008410000 */
[----:B------:R-:W-:Y:S02]  /*12e60*/  IMAD.MOV.U32 R103, RZ, RZ, R138 ;  /* 0x000000ffff677224 */ /* 0x000fe400078e008a */
[----:B------:R-:W-:Y:S01]  /*12e70*/  FFMA.FTZ R139, R116, R15, -R134 ;  /* 0x0000000f748b7223 */ /* 0x000fe20000010886 */
[----:B------:R-:W1:Y:S01]  /*12e80*/  MUFU.TANH R114, R114 ;  /* 0x0000007200727308 */ /* 0x000e620000002400 */
[----:B------:R-:W-:Y:S01]  /*12e90*/  FMUL.FTZ R116, R110, UR4 ;  /* 0x000000046e747c20 */ /* 0x000fe20008410000 */
[----:B------:R-:W-:-:S06]  /*12ea0*/  FMUL.FTZ R117, R111, UR4 ;  /* 0x000000046f757c20 */ /* 0x000fcc0008410000 */
[----:B------:R-:W1:Y:S08]  /*12eb0*/  MUFU.TANH R115, R115 ;  /* 0x0000007300737308 */ /* 0x000e700000002400 */
[----:B------:R-:W1:Y:S08]  /*12ec0*/  MUFU.TANH R116, R116 ;  /* 0x0000007400747308 */ /* 0x000e700000002400 */
[----:B------:R-:W1:Y:S01]  /*12ed0*/  MUFU.TANH R117, R117 ;  /* 0x0000007500757308 */ /* 0x000e620000002400 */
[----:B------:R-:W-:Y:S01]  /*12ee0*/  FFMA.FTZ R77, R109, R15, -R134 ;  /* 0x0000000f6d4d7223 */ /* 0x000fe20000010886 */
[----:B------:R-:W-:-:S06]  /*12ef0*/  FMUL.FTZ R109, R90, UR4 ;  /* 0x000000045a6d7c20 */ /* 0x000fcc0008410000 */
[----:B------:R-:W-:Y:S01]  /*12f00*/  MUFU.TANH R119, R119 ;  /* 0x0000007700777308 */ /* 0x000fe20000002400 */
[----:B------:R-:W-:-:S07]  /*12f10*/  FMUL.FTZ R110, R91, UR4 ;  /* 0x000000045b6e7c20 */ /* 0x000fce0008410000 */
[----:B------:R-:W-:Y:S01]  /*12f20*/  MUFU.TANH R137, R137 ;  /* 0x0000008900897308 */ /* 0x000fe20000002400 */
[----:B------:R-:W-:-:S07]  /*12f30*/  FMUL.FTZ R111, R94, UR4 ;  /* 0x000000045e6f7c20 */ /* 0x000fce0008410000 */
[----:B------:R-:W-:Y:S01]  /*12f40*/  MUFU.TANH R108, R108 ;  /* 0x0000006c006c7308 */ /* 0x000fe20000002400 */
[----:B------:R-:W-:-:S07]  /*12f50*/  FMUL.FTZ R132, R95, UR4 ;  /* 0x000000045f847c20 */ /* 0x000fce0008410000 */
[----:B------:R-:W-:Y:S08]  /*12f60*/  MUFU.TANH R109, R109 ;  /* 0x0000006d006d7308 */ /* 0x000ff00000002400 */
[----:B------:R-:W-:Y:S01]  /*12f70*/  MUFU.TANH R110, R110 ;  /* 0x0000006e006e7308 */ /* 0x000fe20000002400 */
[-CC-:B------:R-:W-:Y:S01]  /*12f80*/  FFMA.FTZ R129, R129, R15.reuse, -R134.reuse ;  /* 0x0000000f81817223 */ /* 0x180fe20000010886 */
[-CC-:B------:R-:W-:Y:S01]  /*12f90*/  FFMA.FTZ R128, R128, R15.reuse, -R134.reuse ;  /* 0x0000000f80807223 */ /* 0x180fe20000010886 */
[----:B------:R-:W-:-:S05]  /*12fa0*/  FFMA.FTZ R124, R124, R15, -R134 ;  /* 0x0000000f7c7c7223 */ /* 0x000fca0000010886 */
        /* <DEDUP_REMOVED lines=10> */
[----:B------:R-:W-:Y:S01]  /*13050*/  FFMA.FTZ R155, R155, R15, -R134 ;  /* 0x0000000f9b9b7223 */ /* 0x000fe20000010886 */
[----:B------:R-:W-:Y:S01]  /*13060*/  FMUL.FTZ R134, R83, UR4 ;  /* 0x0000000453867c20 */ /* 0x000fe20008410000 */
[----:B------:R-:W-:Y:S01]  /*13070*/  FMUL.FTZ R135, R86, UR4 ;  /* 0x0000000456877c20 */ /* 0x000fe20008410000 */
[----:B---3--:R-:W-:-:S04]  /*13080*/  FFMA.FTZ R96, R20, R105, R104 ;  /* 0x0000006914607223 */ /* 0x008fc80000010068 */
[----:B------:R-:W-:-:S04]  /*13090*/  FADD.FTZ R96, R118, R96 ;  /* 0x0000006076607221 */ /* 0x000fc80000010000 */
[----:B0-----:R-:W-:-:S04]  /*130a0*/  FADD.FTZ R96, R106, R96 ;  /* 0x000000606a607221 */ /* 0x001fc80000010000 */
[----:B----4-:R-:W-:Y:S01]  /*130b0*/  FADD.FTZ R157, R97, R96 ;  /* 0x00000060619d7221 */ /* 0x010fe20000010000 */
[----:B--2---:R-:W-:-:S04]  /*130c0*/  FMNMX.FTZ R96, R121, R140, !PT ;  /* 0x0000008c79607209 */ /* 0x004fc80007810000 */
[----:B------:R-:W-:-:S04]  /*130d0*/  FMNMX.FTZ R96, R8, R96, !PT ;  /* 0x0000006008607209 */ /* 0x000fc80007810000 */
[----:B------:R-:W-:-:S04]  /*130e0*/  FMNMX.FTZ R96, R7, R96, !PT ;  /* 0x0000006007607209 */ /* 0x000fc80007810000 */
[----:B------:R-:W-:-:S04]  /*130f0*/  FMNMX.FTZ R96, R6, R96, !PT ;  /* 0x0000006006607209 */ /* 0x000fc80007810000 */
[----:B------:R-:W-:-:S04]  /*13100*/  FMNMX.FTZ R96, R5, R96, !PT ;  /* 0x0000006005607209 */ /* 0x000fc80007810000 */
[----:B------:R-:W-:Y:S02]  /*13110*/  FMNMX.FTZ R96, R4, R96, !PT ;  /* 0x0000006004607209 */ /* 0x000fe40007810000 */
[----:B------:R-:W-:Y:S02]  /*13120*/  F2FP.BF16.F32.PACK_AB R104, R118, R104 ;  /* 0x000000687668723e */ /* 0x000fe400000010ff */
[----:B------:R-:W-:Y:S01]  /*13130*/  FMNMX.FTZ R96, R3, R96, !PT ;  /* 0x0000006003607209 */ /* 0x000fe20007810000 */
[----:B------:R-:W-:Y:S01]  /*13140*/  FMUL.FTZ R118, R98, UR4 ;  /* 0x0000000462767c20 */ /* 0x000fe20008410000 */
[----:B------:R-:W-:Y:S02]  /*13150*/  IMAD.MOV.U32 R98, RZ, RZ, R133 ;  /* 0x000000ffff627224 */ /* 0x000fe400078e0085 */
        /* <DEDUP_REMOVED lines=8> */
[----:B------:R-:W0:Y:S03]  /*131e0*/  MUFU.TANH R118, R118 ;  /* 0x0000007600767308 */ /* 0x000e260000002400 */
[----:B-1----:R-:W-:-:S04]  /*131f0*/  FMNMX.FTZ R96, R113, R96, !PT ;  /* 0x0000006071607209 */ /* 0x002fc80007810000 */
[----:B------:R-:W-:-:S04]  /*13200*/  FMNMX.FTZ R96, R114, R96, !PT ;  /* 0x0000006072607209 */ /* 0x000fc80007810000 */
[----:B------:R-:W-:-:S04]  /*13210*/  FMNMX.FTZ R96, R115, R96, !PT ;  /* 0x0000006073607209 */ /* 0x000fc80007810000 */
[----:B------:R-:W-:-:S04]  /*13220*/  FMNMX.FTZ R96, R116, R96, !PT ;  /* 0x0000006074607209 */ /* 0x000fc80007810000 */
[----:B------:R-:W-:-:S04]  /*13230*/  FMNMX.FTZ R96, R117, R96, !PT ;  /* 0x0000006075607209 */ /* 0x000fc80007810000 */
[----:B0-----:R-:W-:-:S04]  /*13240*/  FMNMX.FTZ R96, R118, R96, !PT ;  /* 0x0000006076607209 */ /* 0x001fc80007810000 */
[----:B------:R-:W-:Y:S01]  /*13250*/  FMNMX.FTZ R96, R119, R96, !PT ;  /* 0x0000006077607209 */ /* 0x000fe20007810000 */
[----:B------:R-:W-:-:S03]  /*13260*/  FMUL.FTZ R133, R82, UR4 ;  /* 0x0000000452857c20 */ /* 0x000fc60008410000 */
[----:B------:R-:W-:-:S04]  /*13270*/  FMNMX.FTZ R96, R137, R96, !PT ;  /* 0x0000006089607209 */ /* 0x000fc80007810000 */
[----:B------:R-:W-:Y:S01]  /*13280*/  FMNMX.FTZ R96, R108, R96, !PT ;  /* 0x000000606c607209 */ /* 0x000fe20007810000 */
[----:B------:R-:W0:Y:S03]  /*13290*/  MUFU.TANH R133, R133 ;  /* 0x0000008500857308 */ /* 0x000e260000002400 */
[----:B------:R-:W-:Y:S01]  /*132a0*/  FMNMX.FTZ R96, R109, R96, !PT ;  /* 0x000000606d607209 */ /* 0x000fe20007810000 */
[----:B------:R-:W-:Y:S02]  /*132b0*/  IMAD.MOV.U32 R91, RZ, RZ, R140 ;  /* 0x000000ffff5b7224 */ /* 0x000fe400078e008c */
[----:B------:R-:W-:Y:S01]  /*132c0*/  FMUL.FTZ R140, R87, UR4 ;  /* 0x00000004578c7c20 */ /* 0x000fe20008410000 */
[----:B------:R-:W-:Y:S01]  /*132d0*/  FMNMX.FTZ R96, R110, R96, !PT ;  /* 0x000000606e607209 */ /* 0x000fe20007810000 */
[----:B------:R-:W1:Y:S01]  /*132e0*/  MUFU.TANH R134, R134 ;  /* 0x0000008600867308 */ /* 0x000e620000002400 */
[----:B------:R-:W-:-:S02]  /*132f0*/  FMUL.FTZ R148, R74, UR4 ;  /* 0x000000044a947c20 */ /* 0x000fc40008410000 */
[----:B------:R-:W-:-:S05]  /*13300*/  FMNMX.FTZ R96, R111, R96, !PT ;  /* 0x000000606f607209 */ /* 0x000fca0007810000 */
[----:B------:R-:W2:Y:S01]  /*13310*/  MUFU.TANH R135, R135 ;  /* 0x0000008700877308 */ /* 0x000ea20000002400 */
[----:B------:R-:W-:Y:S01]  /*13320*/  FMNMX.FTZ R96, R132, R96, !PT ;  /* 0x0000006084607209 */ /* 0x000fe20007810000 */
[----:B------:R-:W-:-:S06]  /*13330*/  FMUL.FTZ R150, R75, UR4 ;  /* 0x000000044b967c20 */ /* 0x000fcc0008410000 */
[----:B------:R-:W3:Y:S01]  /*13340*/  MUFU.TANH R140, R140 ;  /* 0x0000008c008c7308 */ /* 0x000ee20000002400 */
[----:B0-----:R-:W-:Y:S01]  /*13350*/  FMNMX.FTZ R96, R133, R96, !PT ;  /* 0x0000006085607209 */ /* 0x001fe20007810000 */
[----:B------:R-:W-:-:S06]  /*13360*/  FMUL.FTZ R153, R78, UR4 ;  /* 0x000000044e997c20 */ /* 0x000fcc0008410000 */
[----:B------:R-:W0:Y:S01]  /*13370*/  MUFU.TANH R148, R148 ;  /* 0x0000009400947308 */ /* 0x000e220000002400 */
[----:B-1----:R-:W-:Y:S01]  /*13380*/  FMNMX.FTZ R96, R134, R96, !PT ;  /* 0x0000006086607209 */ /* 0x002fe20007810000 */
[----:B------:R-:W-:-:S06]  /*13390*/  FMUL.FTZ R136, R79, UR4 ;  /* 0x000000044f887c20 */ /* 0x000fcc0008410000 */
[----:B------:R-:W1:Y:S01]  /*133a0*/  MUFU.TANH R150, R150 ;  /* 0x0000009600967308 */ /* 0x000e620000002400 */
[----:B--2---:R-:W-:-:S07]  /*133b0*/  FMNMX.FTZ R96, R135, R96, !PT ;  /* 0x0000006087607209 */ /* 0x004fce0007810000 */
[----:B------:R-:W2:Y:S01]  /*133c0*/  MUFU.TANH R153, R153 ;  /* 0x0000009900997308 */ /* 0x000ea20000002400 */
[----:B---3--:R-:W-:-:S07]  /*133d0*/  FMNMX.FTZ R96, R140, R96, !PT ;  /* 0x000000608c607209 */ /* 0x008fce0007810000 */
[----:B------:R-:W3:Y:S01]  /*133e0*/  MUFU.TANH R136, R136 ;  /* 0x0000008800887308 */ /* 0x000ee20000002400 */
[----:B0-----:R-:W-:-:S04]  /*133f0*/  FMNMX.FTZ R96, R148, R96, !PT ;  /* 0x0000006094607209 */ /* 0x001fc80007810000 */
[----:B-1----:R-:W-:-:S04]  /*13400*/  FMNMX.FTZ R96, R150, R96, !PT ;  /* 0x0000006096607209 */ /* 0x002fc80007810000 */
[----:B--2---:R-:W-:-:S04]  /*13410*/  FMNMX.FTZ R74, R153, R96, !PT ;  /* 0x00000060994a7209 */ /* 0x004fc80007810000 */
[----:B---3--:R-:W-:-:S05]  /*13420*/  FMNMX.FTZ R74, R136, R74, !PT ;  /* 0x0000004a884a7209 */ /* 0x008fca0007810000 */
[----:B------:R-:W0:Y:S02]  /*13430*/  SHFL.BFLY PT, R75, R74, 0x2, 0x1f ;  /* 0x0c401f004a4b7f89 */ /* 0x000e2400000e0000 */
[----:B0-----:R-:W-:-:S05]  /*13440*/  FMNMX.FTZ R74, R74, R75, !PT ;  /* 0x0000004b4a4a7209 */ /* 0x001fca0007810000 */
[----:B------:R-:W0:Y:S01]  /*13450*/  SHFL.BFLY PT, R75, R74, 0x1, 0x1f ;  /* 0x0c201f004a4b7f89 */ /* 0x000e2200000e0000 */
[----:B------:R-:W-:Y:S02]  /*13460*/  F2FP.BF16.F32.PACK_AB R106, R97, R106 ;  /* 0x0000006a616a723e */ /* 0x000fe400000010ff */
[----:B0-----:R-:W-:-:S05]  /*13470*/  FMNMX.FTZ R74, R74, R75, !PT ;  /* 0x0000004b4a4a7209 */ /* 0x001fca0007810000 */
[----:B------:R-:W-:-:S04]  /*13480*/  FMUL.FTZ R138, R74, R15 ;  /* 0x0000000f4a8a7220 */ /* 0x000fc80000410000 */
[-CC-:B------:R-:W-:Y:S01]  /*13490*/  FFMA.FTZ R107, R8, R15.reuse, -R138.reuse ;  /* 0x0000000f086b7223 */ /* 0x180fe2000001088a */
[-CC-:B------:R-:W-:Y:S01]  /*134a0*/  FFMA.FTZ R105, R121, R15.reuse, -R138.reuse ;  /* 0x0000000f79697223 */ /* 0x180fe2000001088a */
[----:B------:R0:W5:Y:S01]  /*134b0*/  LDL.LU R8, [R1+0xc4] ;  /* 0x0000c40001087983 */ /* 0x0001620000300800 */
[-CC-:B------:R-:W-:Y:S01]  /*134c0*/  FFMA.FTZ R120, R7, R15.reuse, -R138.reuse ;  /* 0x0000000f07787223 */ /* 0x180fe2000001088a */
[-CC-:B------:R-:W-:Y:S01]  /*134d0*/  FFMA.FTZ R121, R6, R15.reuse, -R138.reuse ;  /* 0x0000000f06797223 */ /* 0x180fe2000001088a */
[-CC-:B------:R-:W-:Y:S01]  /*134e0*/  FFMA.FTZ R94, R5, R15.reuse, -R138.reuse ;  /* 0x0000000f055e7223 */ /* 0x180fe2000001088a */
[----:B------:R0:W5:Y:S01]  /*134f0*/  LDL.LU R7, [R1+0xc0] ;  /* 0x0000c00001077983 */ /* 0x0001620000300800 */
[-CC-:B------:R-:W-:Y:S01]  /*13500*/  FFMA.FTZ R95, R4, R15.reuse, -R138.reuse ;  /* 0x0000000f045f7223 */ /* 0x180fe2000001088a */
[-CC-:B------:R-:W-:Y:S02]  /*13510*/  FFMA.FTZ R96, R3, R15.reuse, -R138.reuse ;  /* 0x0000000f03607223 */ /* 0x180fe4000001088a */
[----:B------:R0:W5:Y:S01]  /*13520*/  LDL.LU R6, [R1+0xbc] ;  /* 0x0000bc0001067983 */ /* 0x0001620000300800 */
[----:B------:R-:W-:-:S03]  /*13530*/  FFMA.FTZ R97, R2, R15, -R138 ;  /* 0x0000000f02617223 */ /* 0x000fc6000001088a */
[----:B------:R0:W5:Y:S01]  /*13540*/  LDL.LU R5, [R1+0xb8] ;  /* 0x0000b80001057983 */ /* 0x0001620000300800 */
[----:B------:R-:W-:-:S03]  /*13550*/  FFMA.FTZ R87, R132, R15, -R138 ;  /* 0x0000000f84577223 */ /* 0x000fc6000001088a */
[----:B------:R0:W5:Y:S04]  /*13560*/  LDL.LU R4, [R1+0xb4] ;  /* 0x0000b40001047983 */ /* 0x0001680000300800 */
[----:B------:R0:W5:Y:S04]  /*13570*/  LDL.LU R3, [R1+0xb0] ;  /* 0x0000b00001037983 */ /* 0x0001680000300800 */
[----:B------:R0:W5:Y:S04]  /*13580*/  LDL.LU R2, [R1+0xac] ;  /* 0x0000ac0001027983 */ /* 0x0001680000300800 */
[----:B------:R-:W2:Y:S01]  /*13590*/  LDL R132, [R1+0x58] ;  /* 0x0000580001847983 */ /* 0x000ea20000100800 */
[----:B------:R-:W-:Y:S01]  /*135a0*/  FFMA.FTZ R90, R137, R15, -R138 ;  /* 0x0000000f895a7223 */ /* 0x000fe2000001088a */
[----:B------:R-:W-:-:S02]  /*135b0*/  IMAD.MOV.U32 R137, RZ, RZ, R91 ;  /* 0x000000ffff897224 */ /* 0x000fc400078e005b */
[----:B------:R-:W-:Y:S01]  /*135c0*/  FFMA.FTZ R91, R108, R15, -R138 ;  /* 0x0000000f6c5b7223 */ /* 0x000fe2000001088a */
[----:B-----5:R-:W-:-:S05]  /*135d0*/  VIADD R108, R18, 0x200 ;  /* 0x00000200126c7836 */ /* 0x020fca0000000000 */
[----:B------:R-:W-:-:S04]  /*135e0*/  SHF.R.U32.HI R108, RZ, 0x4, R108 ;  /* 0x00000004ff6c7819 */ /* 0x000fc8000001166c */
[----:B------:R-:W-:-:S04]  /*135f0*/  LOP3.LUT R108, R108, 0x3fff, RZ, 0xc0, !PT ;  /* 0x00003fff6c6c7812 */ /* 0x000fc800078ec0ff */
[----:B------:R-:W-:Y:S01]  /*13600*/  LOP3.LUT R108, R108, 0x2400000, RZ, 0xfc, !PT ;  /* 0x024000006c6c7812 */ /* 0x000fe200078efcff */
[----:B------:R-:W-:-:S04]  /*13610*/  FFMA.FTZ R83, R110, R15, -R138 ;  /* 0x0000000f6e537223 */ /* 0x000fc8000001088a */
[----:B------:R-:W-:-:S04]  /*13620*/  IMAD R108, R0, 0x6c0, R108 ;  /* 0x000006c0006c7824 */ /* 0x000fc800078e026c */
[----:B------:R-:W-:-:S05]  /*13630*/  VIADD R110, R108, 0x40 ;  /* 0x000000406c6e7836 */ /* 0x000fca0000000000 */
[----:B------:R-:W-:Y:S01]  /*13640*/  R2UR UR10, R110 ;  /* 0x000000006e0a72ca */ /* 0x000fe200000e0000 */
        /* <DEDUP_REMOVED lines=8> */
[C---:B------:R-:W-:Y:S02]  /*136d0*/  VIADD R110, R108.reuse, 0x180 ;  /* 0x000001806c6e7836 */ /* 0x040fe40000000000 */
[----:B------:R-:W-:Y:S01]  /*136e0*/  FFMA.FTZ R82, R109, R15, -R138 ;  /* 0x0000000f6d527223 */ /* 0x000fe2000001088a */
[----:B------:R-:W-:Y:S01]  /*136f0*/  IMAD.MOV.U32 R109, RZ, RZ, -0x7fffffe0 ;  /* 0x80000020ff6d7424 */ /* 0x000fe200078e00ff */
[----:B------:R-:W-:Y:S02]  /*13700*/  R2UR UR6, R108 ;  /* 0x000000006c0672ca */ /* 0x000fe400000e0000 */
[----:B------:R-:W-:Y:S01]  /*13710*/  R2UR UR30, R110 ;  /* 0x000000006e1e72ca */ /* 0x000fe200000e0000 */
[C---:B------:R-:W-:Y:S02]  /*13720*/  VIADD R110, R108.reuse, 0x1c0 ;  /* 0x000001c06c6e7836 */ /* 0x040fe40000000000 */
[----:B------:R-:W-:Y:S01]  /*13730*/  VIADD R108, R108, 0x200 ;  /* 0x000002006c6c7836 */ /* 0x000fe20000000000 */
[----:B------:R-:W-:-:S02]  /*13740*/  R2UR UR7, R109 ;  /* 0x000000006d0772ca */ /* 0x000fc400000e0000 */
[----:B------:R-:W-:Y:S01]  /*13750*/  R2UR UR39, R109 ;  /* 0x000000006d2772ca */ /* 0x000fe200000e0000 */
[----:B------:R-:W-:Y:S01]  /*13760*/  IMAD.MOV.U32 R109, RZ, RZ, -0x3ffffff0 ;  /* 0xc0000010ff6d7424 */ /* 0x000fe200078e00ff */
[----:B------:R-:W-:-:S04]  /*13770*/  R2UR UR38, R108 ;  /* 0x000000006c2672ca */ /* 0x000fc800000e0000 */
[----:B------:R-:W-:Y:S01]  /*13780*/  R2UR UR5, R109 ;  /* 0x000000006d0572ca */ /* 0x000fe200000e0000 */
[----:B------:R-:W-:Y:S01]  /*13790*/  WARPGROUP.ARRIVE ;  /* 0x00000000000079c5 */ /* 0x000fe20000000000 */
[----:B------:R-:W-:Y:S01]  /*137a0*/  FFMA.FTZ R86, R111, R15, -R138 ;  /* 0x0000000f6f567223 */ /* 0x000fe2000001088a */
[----:B------:R-:W-:Y:S01]  /*137b0*/  IMAD.MOV.U32 R111, RZ, RZ, -0x7fffffe0 ;  /* 0x80000020ff6f7424 */ /* 0x000fe200078e00ff */
[----:B------:R-:W-:-:S04]  /*137c0*/  R2UR UR34, R110 ;  /* 0x000000006e2272ca */ /* 0x000fc800000e0000 */
[C---:B------:R-:W-:Y:S02]  /*137d0*/  R2UR UR11, R111.reuse ;  /* 0x000000006f0b72ca */ /* 0x040fe400000e0000 */
[C---:B------:R-:W-:Y:S02]  /*137e0*/  R2UR UR15, R111.reuse ;  /* 0x000000006f0f72ca */ /* 0x040fe400000e0000 */
[C---:B------:R-:W-:Y:S02]  /*137f0*/  R2UR UR19, R111.reuse ;  /* 0x000000006f1372ca */ /* 0x040fe400000e0000 */
[C---:B------:R-:W-:Y:S02]  /*13800*/  R2UR UR23, R111.reuse ;  /* 0x000000006f1772ca */ /* 0x040fe400000e0000 */
[C---:B------:R-:W-:Y:S02]  /*13810*/  R2UR UR27, R111.reuse ;  /* 0x000000006f1b72ca */ /* 0x040fe400000e0000 */
[----:B------:R-:W-:-:S02]  /*13820*/  R2UR UR31, R111 ;  /* 0x000000006f1f72ca */ /* 0x000fc400000e0000 */
[----:B------:R-:W-:Y:S01]  /*13830*/  R2UR UR35, R111 ;  /* 0x000000006f2372ca */ /* 0x000fe200000e0000 */
[----:B------:R-:W-:-:S05]  /*13840*/  IMAD.MOV.U32 R111, RZ, RZ, -0x3ffffff0 ;  /* 0xc0000010ff6f7424 */ /* 0x000fca00078e00ff */
[----:B------:R-:W-:Y:S01]  /*13850*/  R2UR UR9, R111 ;  /* 0x000000006f0972ca */ /* 0x000fe200000e0000 */
[----:B------:R-:W-:Y:S01]  /*13860*/  IMAD.MOV.U32 R111, RZ, RZ, -0x3ffffff0 ;  /* 0xc0000010ff6f7424 */ /* 0x000fe200078e00ff */
[----:B--2---:R-:W-:-:S04]  /*13870*/  LOP3.LUT R108, R132, 0x10000, RZ, 0xfc, !PT ;  /* 0x00010000846c7812 */ /* 0x004fc800078efcff */
[----:B------:R-:W-:Y:S01]  /*13880*/  R2UR UR13, R111 ;  /* 0x000000006f0d72ca */ /* 0x000fe200000e0000 */
[----:B------:R-:W2:Y:S01]  /*13890*/  LDL.LU R132, [R1+0x28] ;  /* 0x0000280001847983 */ /* 0x000ea20000300800 */
[----:B------:R-:W-:-:S13]  /*138a0*/  R2UR UR4, R108 ;  /* 0x000000006c0472ca */ /* 0x000fda00000e0000 */
[----:B------:R-:W-:Y:S01]  /*138b0*/  HGMMA.64x96x16.F32.BF16 R24, gdesc[UR4].tnspB, R24, gsb0 ;  /* 0x41600000041879f0 */ /* 0x000fe20008001818 */
[----:B------:R-:W-:-:S05]  /*138c0*/  VIADD R110, R108, 0x180 ;  /* 0x000001806c6e7836 */ /* 0x000fca0000000000 */
[----:B------:R-:W-:Y:S01]  /*138d0*/  R2UR UR8, R110 ;  /* 0x000000006e0872ca */ /* 0x000fe200000e0000 */
[----:B------:R-:W-:Y:S01]  /*138e0*/  VIADD R110, R108, 0x300 ;  /* 0x000003006c6e7836 */ /* 0x000fe20000000000 */
[----:B------:R-:W-:Y:S02]  /*138f0*/  WARPGROUP.DEPBAR.LE gsb0, 0x0 ;  /* 0x00008000000079c5 */ /* 0x000fe40000010000 */
[----:B------:R-:W-:-:S09]  /*13900*/  WARPGROUP.ARRIVE ;  /* 0x00000000000079c5 */ /* 0x000fd20000000000 */
[----:B------:R-:W-:Y:S01]  /*13910*/  HGMMA.64x96x16.F32.BF16 R24, gdesc[UR8].tnspB, R24, gsb0 ;  /* 0x41600000081879f0 */ /* 0x000fe20008001818 */
[----:B------:R-:W-:Y:S01]  /*13920*/  R2UR UR12, R110 ;  /* 0x000000006e0c72ca */ /* 0x000fe200000e0000 */
[----:B------:R-:W-:Y:S02]  /*13930*/  VIADD R110, R108, 0x480 ;  /* 0x000004806c6e7836 */ /* 0x000fe40000000000 */
[----:B------:R-:W-:-:S03]  /*13940*/  IMAD.MOV.U32 R111, RZ, RZ, -0x3ffffff0 ;  /* 0xc0000010ff6f7424 */ /* 0x000fc600078e00ff */
[----:B------:R-:W-:Y:S02]  /*13950*/  R2UR UR16, R110 ;  /* 0x000000006e1072ca */ /* 0x000fe400000e0000 */
[----:B------:R-:W-:Y:S01]  /*13960*/  R2UR UR17, R111 ;  /* 0x000000006f1172ca */ /* 0x000fe200000e0000 */
[----:B------:R-:W-:Y:S02]  /*13970*/  WARPGROUP.DEPBAR.LE gsb0, 0x0 ;  /* 0x00008000000079c5 */ /* 0x000fe40000010000 */
[----:B------:R-:W-:-:S06]  /*13980*/  WARPGROUP.ARRIVE ;  /* 0x00000000000079c5 */ /* 0x000fcc0000000000 */
[----:B------:R-:W-:Y:S01]  /*13990*/  HGMMA.64x96x16.F32.BF16 R24, gdesc[UR12].tnspB, R24, gsb0 ;  /* 0x416000000c1879f0 */ /* 0x000fe20008001818 */
        /* <DEDUP_REMOVED lines=28> */
[----:B------:R-:W-:-:S04]  /*13b60*/  FADD.FTZ R109, -R74, R137 ;  /* 0x000000894a6d7221 */ /* 0x000fc80000010100 */
[----:B------:R-:W-:Y:S01]  /*13b70*/  FMUL.FTZ R109, R109, R15 ;  /* 0x0000000f6d6d7220 */ /* 0x000fe20000410000 */
[----:B------:R-:W-:-:S03]  /*13b80*/  VIADD R108, R108, 0xc00 ;  /* 0x00000c006c6c7836 */ /* 0x000fc60000000000 */
[----:B------:R1:W-:Y:S01]  /*13b90*/  MUFU.EX2 R110, R109 ;  /* 0x0000006d006e7308 */ /* 0x0003e20000000800 */
[----:B------:R-:W-:Y:S02]  /*13ba0*/  WARPGROUP.DEPBAR.LE gsb0, 0x0 ;  /* 0x00008000000079c5 */ /* 0x000fe40000010000 */
[----:B------:R-:W-:-:S06]  /*13bb0*/  WARPGROUP.ARRIVE ;  /* 0x00000000000079c5 */ /* 0x000fcc0000000000 */
[----:B------:R-:W-:Y:S01]  /*13bc0*/  HGMMA.64x96x16.F32.BF16 R24, gdesc[UR32].tnspB, R24, gsb0 ;  /* 0x41600000201879f0 */ /* 0x000fe20008001818 */
[----:B-1----:R-:W-:Y:S01]  /*13bd0*/  IMAD.MOV.U32 R109, RZ, RZ, -0x3ffffff0 ;  /* 0xc0000010ff6d7424 */ /* 0x002fe200078e00ff */
[----:B------:R-:W-:-:S04]  /*13be0*/  R2UR UR36, R108 ;  /* 0x000000006c2472ca */ /* 0x000fc800000e0000 */
[----:B------:R-:W-:Y:S01]  /*13bf0*/  R2UR UR37, R109 ;  /* 0x000000006d2572ca */ /* 0x000fe200000e0000 */
[----:B------:R-:W1:Y:S01]  /*13c00*/  S2R R137, SR_TID.X ;  /* 0x0000000000897919 */ /* 0x000e620000002100 */
[----:B------:R-:W2:Y:S01]  /*13c10*/  MUFU.EX2 R105, R105 ;  /* 0x0000006900697308 */ /* 0x000ea20000000800 */
[----:B------:R-:W-:-:S07]  /*13c20*/  FFMA.FTZ R79, R133, R15, -R138 ;  /* 0x0000000f854f7223 */ /* 0x000fce000001088a */
[----:B------:R-:W3:Y:S01]  /*13c30*/  MUFU.EX2 R108, R107 ;  /* 0x0000006b006c7308 */ /* 0x000ee20000000800 */
[----:B------:R-:W-:Y:S02]  /*13c40*/  WARPGROUP.DEPBAR.LE gsb0, 0x0 ;  /* 0x00008000000079c5 */ /* 0x000fe40000010000 */
[----:B------:R-:W-:-:S06]  /*13c50*/  WARPGROUP.ARRIVE ;  /* 0x00000000000079c5 */ /* 0x000fcc0000000000 */
[----:B------:R-:W-:Y:S01]  /*13c60*/  HGMMA.64x96x16.F32.BF16 R24, gdesc[UR36].tnspB, R24, gsb0 ;  /* 0x41600000241879f0 */ /* 0x000fe20008001818 */
[----:B-1----:R-:W-:Y:S01]  /*13c70*/  SHF.R.U32.HI R133, RZ, 0x7, R137 ;  /* 0x00000007ff857819 */ /* 0x002fe20000011689 */
[----:B------:R-:W-:Y:S01]  /*13c80*/  MUFU.EX2 R107, R120 ;  /* 0x00000078006b7308 */ /* 0x000fe20000000800 */
[----:B------:R-:W-:-:S03]  /*13c90*/  ISETP.GE.U32.AND P2, PT, R137, 0x180, PT ;  /* 0x000001808900780c */ /* 0x000fc60003f46070 */
[----:B------:R-:W-:-:S04]  /*13ca0*/  VIADD R109, R133, 0x9 ;  /* 0x00000009856d7836 */ /* 0x000fc80000000000 */
[----:B------:R-:W1:Y:S01]  /*13cb0*/  MUFU.EX2 R131, R131 ;  /* 0x0000008300837308 */ /* 0x000e620000000800 */
[----:B------:R-:W-:Y:S01]  /*13cc0*/  SEL R109, R109, 0x9, !P2 ;  /* 0x000000096d6d7807 */ /* 0x000fe20005000000 */
[----:B--2---:R-:W-:-:S06]  /*13cd0*/  FFMA.FTZ R111, R110, R132, R105 ;  /* 0x000000846e6f7223 */ /* 0x004fcc0000010069 */
[----:B------:R-:W-:Y:S08]  /*13ce0*/  MUFU.EX2 R121, R121 ;  /* 0x0000007900797308 */ /* 0x000ff00000000800 */
[----:B------:R-:W2:Y:S08]  /*13cf0*/  MUFU.EX2 R130, R130 ;  /* 0x0000008200827308 */ /* 0x000eb00000000800 */
[----:B------:R-:W-:Y:S01]  /*13d00*/  MUFU.EX2 R120, R89 ;  /* 0x0000005900787308 */ /* 0x000fe20000000800 */
[----:B---3--:R-:W-:-:S07]  /*13d10*/  F2FP.BF16.F32.PACK_AB R105, R108, R105 ;  /* 0x000000696c69723e */ /* 0x008fce00000010ff */
[----:B------:R-:W-:Y:S08]  /*13d20*/  MUFU.EX2 R89, R94 ;  /* 0x0000005e00597308 */ /* 0x000ff00000000800 */
[----:B------:R-:W3:Y:S01]  /*13d30*/  MUFU.EX2 R129, R129 ;  /* 0x0000008100817308 */ /* 0x000ee20000000800 */
[----:B-1----:R-:W-:-:S07]  /*13d40*/  FADD.FTZ R157, R131, R157 ;  /* 0x0000009d839d7221 */ /* 0x002fce0000010000 */
[----:B------:R-:W-:Y:S01]  /*13d50*/  MUFU.EX2 R95, R95 ;  /* 0x0000005f005f7308 */ /* 0x000fe20000000800 */
[----:B------:R-:W-:-:S07]  /*13d60*/  FFMA.FTZ R98, R98, R15, -R138 ;  /* 0x0000000f62627223 */ /* 0x000fce000001088a */
[----:B------:R-:W1:Y:S01]  /*13d70*/  MUFU.EX2 R128, R128 ;  /* 0x0000008000807308 */ /* 0x000e620000000800 */
[----:B--2---:R-:W-:-:S07]  /*13d80*/  FADD.FTZ R157, R130, R157 ;  /* 0x0000009d829d7221 */ /* 0x004fce0000010000 */
[----:B------:R-:W2:Y:S01]  /*13d90*/  MUFU.EX2 R96, R96 ;  /* 0x0000006000607308 */ /* 0x000ea20000000800 */
[----:B------:R-:W-:-:S07]  /*13da0*/  FFMA.FTZ R75, R134, R15, -R138 ;  /* 0x0000000f864b7223 */ /* 0x000fce000001088a */
[----:B------:R-:W4:Y:S01]  /*13db0*/  MUFU.EX2 R127, R127 ;  /* 0x0000007f007f7308 */ /* 0x000f220000000800 */
[----:B---3--:R-:W-:-:S07]  /*13dc0*/  FADD.FTZ R157, R129, R157 ;  /* 0x0000009d819d7221 */ /* 0x008fce0000010000 */
[----:B------:R-:W-:Y:S01]  /*13dd0*/  MUFU.EX2 R97, R97 ;  /* 0x0000006100617308 */ /* 0x000fe20000000800 */
[----:B------:R-:W-:Y:S02]  /*13de0*/  WARPGROUP.DEPBAR.LE gsb0, 0x0 ;  /* 0x00008000000079c5 */ /* 0x000fe40000010000 */
[----:B------:R3:W-:Y:S06]  /*13df0*/  BAR.ARV R109, 0x100 ;  /* 0x0004006d0000751d */ /* 0x0007ec0000002000 */
[----:B---3--:R-:W-:Y:S01]  /*13e00*/  FADD.FTZ R109, R108, R111 ;  /* 0x0000006f6c6d7221 */ /* 0x008fe20000010000 */
[----:B------:R-:W-:-:S03]  /*13e10*/  @!P1 IMAD R108, R0, 0x8, R18 ;  /* 0x00000008006c9824 */ /* 0x000fc600078e0212 */
[----:B------:R-:W-:Y:S01]  /*13e20*/  FADD.FTZ R0, R107, R109 ;  /* 0x0000006d6b007221 */ /* 0x000fe20000010000 */
[C---:B------:R-:W-:Y:S01]  /*13e30*/  F2FP.BF16.F32.PACK_AB R107, R121.reuse, R107 ;  /* 0x0000006b796b723e */ /* 0x040fe200000010ff */
[----:B------:R-:W3:Y:S02]  /*13e40*/  MUFU.EX2 R126, R126 ;  /* 0x0000007e007e7308 */ /* 0x000ee40000000800 */
[----:B------:R-:W-:Y:S01]  /*13e50*/  FADD.FTZ R121, R121, R0 ;  /* 0x0000000079797221 */ /* 0x000fe20000010000 */
[----:B------:R-:W-:-:S05]  /*13e60*/  @!P1 IMAD R111, R146, 0x8, R18 ;  /* 0x00000008926f9824 */ /* 0x000fca00078e0212 */
[----:B------:R-:W-:Y:S01]  /*13e70*/  MUFU.EX2 R133, R81 ;  /* 0x0000005100857308 */ /* 0x000fe20000000800 */
[----:B------:R-:W-:Y:S01]  /*13e80*/  FFMA.FTZ R99, R99, R15, -R138 ;  /* 0x0000000f63637223 */ /* 0x000fe2000001088a */
[----:B------:R-:W-:-:S06]  /*13e90*/  @!P1 VIADD R111, R111, 0x31c40 ;  /* 0x00031c406f6f9836 */ /* 0x000fcc0000000000 */
[----:B------:R0:W-:Y:S01]  /*13ea0*/  MUFU.EX2 R134, R80 ;  /* 0x0000005000867308 */ /* 0x0001e20000000800 */
[----:B-1----:R-:W-:-:S07]  /*13eb0*/  FADD.FTZ R157, R128, R157 ;  /* 0x0000009d809d7221 */ /* 0x002fce0000010000 */
[----:B------:R-:W1:Y:S01]  /*13ec0*/  MUFU.EX2 R81, R98 ;  /* 0x0000006200517308 */ /* 0x000e620000000800 */
[----:B0-----:R-:W-:-:S07]  /*13ed0*/  FADD.FTZ R80, R89, R121 ;  /* 0x0000007959507221 */ /* 0x001fce0000010000 */
[----:B------:R-:W0:Y:S01]  /*13ee0*/  MUFU.EX2 R125, R125 ;  /* 0x0000007d007d7308 */ /* 0x000e220000000800 */
[----:B------:R-:W-:Y:S01]  /*13ef0*/  FADD.FTZ R80, R95, R80 ;  /* 0x000000505f507221 */ /* 0x000fe20000010000 */
[----:B------:R-:W-:Y:S01]  /*13f00*/  FFMA.FTZ R100, R100, R15, -R138 ;  /* 0x0000000f64647223 */ /* 0x000fe2000001088a */
[----:B------:R-:W-:-:S05]  /*13f10*/  @!P1 VIADD R108, R108, 0x31c60 ;  /* 0x00031c606c6c9836 */ /* 0x000fca0000000000 */
[----:B------:R-:W0:Y:S01]  /*13f20*/  MUFU.EX2 R124, R124 ;  /* 0x0000007c007c7308 */ /* 0x000e220000000800 */
[----:B--2---:R-:W-:Y:S01]  /*13f30*/  FADD.FTZ R80, R96, R80 ;  /* 0x0000005060507221 */ /* 0x004fe20000010000 */
[----:B----4-:R-:W-:Y:S01]  /*13f40*/  FADD.FTZ R157, R127, R157 ;  /* 0x0000009d7f9d7221 */ /* 0x010fe20000010000 */
[-CC-:B------:R-:W-:Y:S01]  /*13f50*/  FFMA.FTZ R101, R101, R15.reuse, -R138.reuse ;  /* 0x0000000f65657223 */ /* 0x180fe2000001088a */
[-CC-:B------:R-:W-:Y:S01]  /*13f60*/  FFMA.FTZ R102, R102, R15.reuse, -R138.reuse ;  /* 0x0000000f66667223 */ /* 0x180fe2000001088a */
[-CC-:B------:R-:W-:Y:S01]  /*13f70*/  FFMA.FTZ R103, R103, R15.reuse, -R138.reuse ;  /* 0x0000000f67677223 */ /* 0x180fe2000001088a */
[-CC-:B------:R-:W-:Y:S02]  /*13f80*/  FFMA.FTZ R112, R112, R15.reuse, -R138.reuse ;  /* 0x0000000f70707223 */ /* 0x180fe4000001088a */
        /* <DEDUP_REMOVED lines=14> */
[----:B------:R-:W-:Y:S01]  /*14070*/  FFMA.FTZ R156, R136, R15, -R138 ;  /* 0x0000000f889c7223 */ /* 0x000fe2000001088a */
[----:B------:R-:W-:Y:S01]  /*14080*/  @!P1 PRMT R111, RZ, 0x654, R111 ;  /* 0x00000654ff6f9816 */ /* 0x000fe2000000006f */
[----:B------:R4:W-:Y:S01]  /*14090*/  MUFU.EX2 R138, R84 ;  /* 0x00000054008a7308 */ /* 0x0009e20000000800 */
[----:B---3--:R-:W-:Y:S01]  /*140a0*/  FADD.FTZ R157, R126, R157 ;  /* 0x0000009d7e9d7221 */ /* 0x008fe20000010000 */
[----:B------:R-:W-:Y:S01]  /*140b0*/  @!P1 PRMT R108, RZ, 0x654, R108 ;  /* 0x00000654ff6c9816 */ /* 0x000fe2000000006c */
[----:B------:R3:W-:Y:S01]  /*140c0*/  @!P1 SYNCS.ARRIVE.TRANS64.RED.A1T0 RZ, [R111+URZ], RZ ;  /* 0x000000ff6fff99a7 */ /* 0x0007e2000810043f */
[----:B------:R-:W-:-:S04]  /*140d0*/  F2FP.BF16.F32.PACK_AB R89, R95, R89 ;  /* 0x000000595f59723e */ /* 0x000fc800000010ff */
[----:B------:R-:W-:Y:S01]  /*140e0*/  MUFU.EX2 R132, R122 ;  /* 0x0000007a00847308 */ /* 0x000fe20000000800 */
[----:B----4-:R-:W-:Y:S01]  /*140f0*/  FADD.FTZ R84, R97, R80 ;  /* 0x0000005061547221 */ /* 0x010fe20000010000 */
[----:B------:R4:W-:Y:S06]  /*14100*/  @!P1 SYNCS.ARRIVE.TRANS64.RED.A1T0 RZ, [R108+URZ], RZ ;  /* 0x000000ff6cff99a7 */ /* 0x0009ec000810043f */
[----:B------:R-:W4:Y:S08]  /*14110*/  MUFU.EX2 R100, R100 ;  /* 0x0000006400647308 */ /* 0x000f300000000800 */
[----:B------:R1:W-:Y:S08]  /*14120*/  MUFU.EX2 R95, R82 ;  /* 0x00000052005f7308 */ /* 0x0003f00000000800 */
[----:B---3--:R-:W3:Y:S01]  /*14130*/  MUFU.EX2 R111, R76 ;  /* 0x0000004c006f7308 */ /* 0x008ee20000000800 */
[----:B-1----:R-:W-:Y:S01]  /*14140*/  FADD.FTZ R82, R81, R84 ;  /* 0x0000005451527221 */ /* 0x002fe20000010000 */
[----:B0-----:R-:W-:-:S06]  /*14150*/  FADD.FTZ R84, R125, R157 ;  /* 0x0000009d7d547221 */ /* 0x001fcc0000010000 */
[----:B------:R-:W0:Y:S01]  /*14160*/  MUFU.EX2 R101, R101 ;  /* 0x0000006500657308 */ /* 0x000e220000000800 */
[----:B------:R-:W-:Y:S01]  /*14170*/  FADD.FTZ R84, R124, R84 ;  /* 0x000000547c547221 */ /* 0x000fe20000010000 */
[----:B--2---:R-:W-:-:S06]  /*14180*/  FADD.FTZ R82, R99, R82 ;  /* 0x0000005263527221 */ /* 0x004fcc0000010000 */
[----:B----4-:R-:W-:Y:S08]  /*14190*/  MUFU.EX2 R108, R85 ;  /* 0x00000055006c7308 */ /* 0x010ff00000000800 */
[----:B------:R-:W1:Y:S01]  /*141a0*/  MUFU.EX2 R85, R102 ;  /* 0x0000006600557308 */ /* 0x000e620000000800 */
[----:B------:R-:W-:-:S07]  /*141b0*/  FADD.FTZ R82, R100, R82 ;  /* 0x0000005264527221 */ /* 0x000fce0000010000 */
[----:B------:R-:W2:Y:S08]  /*141c0*/  MUFU.EX2 R109, R73 ;  /* 0x00000049006d7308 */ /* 0x000eb00000000800 */
[----:B------:R4:W-:Y:S08]  /*141d0*/  MUFU.EX2 R98, R83 ;  /* 0x0000005300627308 */ /* 0x0009f00000000800 */
[----:B------:R-:W2:Y:S01]  /*141e0*/  MUFU.EX2 R103, R103 ;  /* 0x0000006700677308 */ /* 0x000ea20000000800 */
[----:B----4-:R-:W-:-:S04]  /*141f0*/  FADD.FTZ R83, R123, R84 ;  /* 0x000000547b537221 */ /* 0x010fc80000010000 */
[----:B------:R-:W-:-:S03]  /*14200*/  FADD.FTZ R83, R132, R83 ;  /* 0x0000005384537221 */ /* 0x000fc60000010000 */
[----:B------:R-:W4:Y:S01]  /*14210*/  MUFU.EX2 R112, R112 ;  /* 0x0000007000707308 */ /* 0x000f220000000800 */
[----:B---3--:R-:W-:Y:S01]  /*14220*/  FADD.FTZ R83, R111, R83 ;  /* 0x000000536f537221 */ /* 0x008fe20000010000 */
[----:B0-----:R-:W-:-:S06]  /*14230*/  FADD.FTZ R82, R101, R82 ;  /* 0x0000005265527221 */ /* 0x001fcc0000010000 */
[----:B------:R-:W0:Y:S01]  /*14240*/  MUFU.EX2 R113, R113 ;  /* 0x0000007100717308 */ /* 0x000e220000000800 */
[----:B------:R-:W-:Y:S01]  /*14250*/  FADD.FTZ R83, R133, R83 ;  /* 0x0000005385537221 */ /* 0x000fe20000010000 */
[----:B-1----:R-:W-:Y:S01]  /*14260*/  FADD.FTZ R82, R85, R82 ;  /* 0x0000005255527221 */ /* 0x002fe20000010000 */
[----:B------:R1:W-:Y:S05]  /*14270*/  STSM.16.M88.4 [R22+0x24300], R104 ;  /* 0x0243006816007844 */ /* 0x0003ea0000000200 */
[----:B------:R-:W-:Y:S01]  /*14280*/  MUFU.EX2 R135, R77 ;  /* 0x0000004d00877308 */ /* 0x000fe20000000800 */
[----:B--2---:R-:W-:Y:S01]  /*14290*/  FADD.FTZ R83, R109, R83 ;  /* 0x000000536d537221 */ /* 0x004fe20000010000 */
[----:B------:R-:W-:-:S06]  /*142a0*/  FADD.FTZ R82, R103, R82 ;  /* 0x0000005267527221 */ /* 0x000fcc0000010000 */
[----:B------:R-:W2:Y:S01]  /*142b0*/  MUFU.EX2 R114, R114 ;  /* 0x0000007200727308 */ /* 0x000ea20000000800 */
[----:B------:R-:W-:Y:S01]  /*142c0*/  FADD.FTZ R83, R134, R83 ;  /* 0x0000005386537221 */ /* 0x000fe20000010000 */
[----:B----4-:R-:W-:-:S06]  /*142d0*/  FADD.FTZ R82, R112, R82 ;  /* 0x0000005270527221 */ /* 0x010fcc0000010000 */
[----:B-1----:R-:W1:Y:S01]  /*142e0*/  MUFU.EX2 R107, R93 ;  /* 0x0000005d006b7308 */ /* 0x002e620000000800 */
[----:B0-----:R-:W-:-:S07]  /*142f0*/  FADD.FTZ R82, R113, R82 ;  /* 0x0000005271527221 */ /* 0x001fce0000010000 */
[----:B------:R-:W0:Y:S08]  /*14300*/  MUFU.EX2 R136, R72 ;  /* 0x0000004800887308 */ /* 0x000e300000000800 */
[----:B------:R3:W-:Y:S01]  /*14310*/  MUFU.EX2 R94, R91 ;  /* 0x0000005b005e7308 */ /* 0x0007e20000000800 */
[----:B--2---:R-:W-:-:S07]  /*14320*/  FADD.FTZ R84, R114, R82 ;  /* 0x0000005272547221 */ /* 0x004fce0000010000 */
[----:B------:R-:W2:Y:S01]  /*14330*/  MUFU.EX2 R106, R92 ;  /* 0x0000005c006a7308 */ /* 0x000ea20000000800 */
[----:B---3--:R-:W-:-:S07]  /*14340*/  F2FP.BF16.F32.PACK_AB R91, R97, R96 ;  /* 0x00000060615b723e */ /* 0x008fce00000010ff */
[----:B------:R3:W-:Y:S01]  /*14350*/  MUFU.EX2 R96, R86 ;  /* 0x0000005600607308 */ /* 0x0007e20000000800 */
[----:B------:R-:W-:Y:S02]  /*14360*/  F2FP.BF16.F32.PACK_AB R80, R126, R127 ;  /* 0x0000007f7e50723e */ /* 0x000fe400000010ff */
[----:B------:R-:W-:Y:S01]  /*14370*/  F2FP.BF16.F32.PACK_AB R81, R99, R81 ;  /* 0x000000516351723e */ /* 0x000fe200000010ff */
[----:B---3--:R-:W-:-:S04]  /*14380*/  FADD.FTZ R86, R108, R83 ;  /* 0x000000536c567221 */ /* 0x008fc80000010000 */
[----:B------:R-:W-:Y:S01]  /*14390*/  MUFU.EX2 R137, R21 ;  /* 0x0000001500897308 */ /* 0x000fe20000000800 */
[----:B------:R-:W-:Y:S01]  /*143a0*/  F2FP.BF16.F32.PACK_AB R82, R124, R125 ;  /* 0x0000007d7c52723e */ /* 0x000fe200000010ff */
[----:B------:R-:W-:Y:S01]  /*143b0*/  FADD.FTZ R86, R135, R86 ;  /* 0x0000005687567221 */ /* 0x000fe20000010000 */
[----:B------:R-:W-:-:S05]  /*143c0*/  F2FP.BF16.F32.PACK_AB R83, R101, R100 ;  /* 0x000000646553723e */ /* 0x000fca00000010ff */
[----:B------:R3:W-:Y:S01]  /*143d0*/  MUFU.EX2 R105, R88 ;  /* 0x0000005800697308 */ /* 0x0007e20000000800 */
[----:B-1----:R-:W-:-:S07]  /*143e0*/  FADD.FTZ R86, R107, R86 ;  /* 0x000000566b567221 */ /* 0x002fce0000010000 */
[----:B------:R1:W-:Y:S01]  /*143f0*/  MUFU.EX2 R0, R90 ;  /* 0x0000005a00007308 */ /* 0x0003e20000000800 */
[----:B---3--:R-:W-:-:S07]  /*14400*/  F2FP.BF16.F32.PACK_AB R88, R130, R131 ;  /* 0x000000838258723e */ /* 0x008fce00000010ff */
[----:B------:R-:W3:Y:S01]  /*14410*/  MUFU.EX2 R115, R115 ;  /* 0x0000007300737308 */ /* 0x000ee20000000800 */
[----:B-1----:R-:W-:-:S05]  /*14420*/  F2FP.BF16.F32.PACK_AB R90, R128, R129 ;  /* 0x00000081805a723e */ /* 0x002fca00000010ff */
[----:B------:R-:W-:Y:S02]  /*14430*/  STSM.16.M88.4 [R22+0x25b00], R88 ;  /* 0x025b005816007844 */ /* 0x000fe40000000200 */
[----:B------:R-:W1:Y:S02]  /*14440*/  MUFU.EX2 R116, R116 ;  /* 0x0000007400747308 */ /* 0x000e640000000800 */
[----:B------:R0:W-:Y:S06]  /*14450*/  STSM.16.M88.4 [R22+0x27300], R80 ;  /* 0x0273005016007844 */ /* 0x0001ec0000000200 */
[----:B------:R-:W4:Y:S01]  /*14460*/  MUFU.EX2 R117, R117 ;  /* 0x0000007500757308 */ /* 0x000f220000000800 */
[----:B0-----:R-:W-:-:S07]  /*14470*/  FADD.FTZ R80, R136, R86 ;  /* 0x0000005688507221 */ /* 0x001fce0000010000 */
[----:B------:R-:W0:Y:S01]  /*14480*/  MUFU.EX2 R118, R118 ;  /* 0x0000007600767308 */ /* 0x000e220000000800 */
[----:B--2---:R-:W-:Y:S01]  /*14490*/  FADD.FTZ R80, R106, R80 ;  /* 0x000000506a507221 */ /* 0x004fe20000010000 */
[----:B---3--:R-:W-:-:S03]  /*144a0*/  FADD.FTZ R84, R115, R84 ;  /* 0x0000005473547221 */ /* 0x008fc60000010000 */
[----:B------:R-:W-:-:S03]  /*144b0*/  FADD.FTZ R80, R137, R80 ;  /* 0x0000005089507221 */ /* 0x000fc60000010000 */
[----:B------:R-:W2:Y:S01]  /*144c0*/  MUFU.EX2 R122, R139 ;  /* 0x0000008b007a7308 */ /* 0x000ea20000000800 */
[----:B------:R-:W-:-:S07]  /*144d0*/  FADD.FTZ R80, R105, R80 ;  /* 0x0000005069507221 */ /* 0x000fce0000010000 */
[----:B------:R-:W3:Y:S01]  /*144e0*/  MUFU.EX2 R119, R119 ;  /* 0x0000007700777308 */ /* 0x000ee20000000800 */
[----:B------:R-:W-:-:S07]  /*144f0*/  FADD.FTZ R83, R138, R80 ;  /* 0x000000508a537221 */ /* 0x000fce0000010000 */
[----:B------:R-:W3:Y:S01]  /*14500*/  MUFU.EX2 R93, R141 ;  /* 0x0000008d005d7308 */ /* 0x000ee20000000800 */
[----:B------:R-:W-:-:S07]  /*14510*/  FADD.FTZ R83, R120, R83 ;  /* 0x0000005378537221 */ /* 0x000fce0000010000 */
[----:B------:R1:W-:Y:S08]  /*14520*/  MUFU.EX2 R97, R87 ;  /* 0x0000005700617308 */ /* 0x0003f00000000800 */
[----:B------:R-:W3:Y:S01]  /*14530*/  MUFU.EX2 R104, R142 ;  /* 0x0000008e00687308 */ /* 0x000ee20000000800 */
[----:B-1----:R-:W-:-:S04]  /*14540*/  FADD.FTZ R87, R116, R84 ;  /* 0x0000005474577221 */ /* 0x002fc80000010000 */
[----:B----4-:R-:W-:-:S03]  /*14550*/  FADD.FTZ R87, R117, R87 ;  /* 0x0000005775577221 */ /* 0x010fc60000010000 */
[----:B------:R-:W1:Y:S01]  /*14560*/  MUFU.EX2 R77, R143 ;  /* 0x0000008f004d7308 */ /* 0x000e620000000800 */
[----:B0-----:R-:W-:Y:S01]  /*14570*/  FADD.FTZ R81, R118, R87 ;  /* 0x0000005776517221 */ /* 0x001fe20000010000 */
[----:B--2---:R-:W-:-:S06]  /*14580*/  FADD.FTZ R82, R122, R83 ;  /* 0x000000537a527221 */ /* 0x004fcc0000010000 */
[----:B------:R-:W0:Y:S01]  /*14590*/  MUFU.EX2 R92, R149 ;  /* 0x00000095005c7308 */ /* 0x000e220000000800 */
[----:B---3--:R-:W-:Y:S01]  /*145a0*/  FADD.FTZ R81, R119, R81 ;  /* 0x0000005177517221 */ /* 0x008fe20000010000 */
[----:B------:R-:W-:Y:S01]  /*145b0*/  FADD.FTZ R101, R93, R82 ;  /* 0x000000525d657221 */ /* 0x000fe20000010000 */
[----:B------:R-:W-:Y:S02]  /*145c0*/  F2FP.BF16.F32.PACK_AB R84, R132, R123 ;  /* 0x0000007b8454723e */ /* 0x000fe400000010ff */
[----:B------:R-:W-:-:S03]  /*145d0*/  F2FP.BF16.F32.PACK_AB R85, R103, R85 ;  /* 0x000000556755723e */ /* 0x000fc600000010ff */
[----:B------:R-:W-:Y:S01]  /*145e0*/  MUFU.EX2 R21, R151 ;  /* 0x0000009700157308 */ /* 0x000fe20000000800 */
[----:B------:R-:W-:Y:S02]  /*145f0*/  F2FP.BF16.F32.PACK_AB R86, R133, R111 ;  /* 0x0000006f8556723e */ /* 0x000fe400000010ff */
[----:B------:R-:W-:Y:S01]  /*14600*/  F2FP.BF16.F32.PACK_AB R87, R113, R112 ;  /* 0x000000707157723e */ /* 0x000fe200000010ff */
[----:B------:R-:W-:Y:S01]  /*14610*/  FADD.FTZ R81, R0, R81 ;  /* 0x0000005100517221 */ /* 0x000fe20000010000 */
[----:B------:R-:W-:-:S03]  /*14620*/  F2FP.BF16.F32.PACK_AB R88, R134, R109 ;  /* 0x0000006d8658723e */ /* 0x000fc600000010ff */
[----:B------:R-:W2:Y:S01]  /*14630*/  MUFU.EX2 R72, R152 ;  /* 0x0000009800487308 */ /* 0x000ea20000000800 */
[----:B------:R-:W-:Y:S02]  /*14640*/  F2FP.BF16.F32.PACK_AB R89, R115, R114 ;  /* 0x000000727359723e */ /* 0x000fe400000010ff */
[----:B------:R-:W-:Y:S02]  /*14650*/  F2FP.BF16.F32.PACK_AB R90, R135, R108 ;  /* 0x0000006c875a723e */ /* 0x000fe400000010ff */
[----:B------:R-:W-:Y:S02]  /*14660*/  F2FP.BF16.F32.PACK_AB R91, R117, R116 ;  /* 0x00000074755b723e */ /* 0x000fe400000010ff */
[----:B------:R-:W-:Y:S01]  /*14670*/  F2FP.BF16.F32.PACK_AB R83, R94, R0 ;  /* 0x000000005e53723e */ /* 0x000fe200000010ff */
[----:B------:R-:W-:Y:S01]  /*14680*/  FADD.FTZ R0, R104, R101 ;  /* 0x0000006568007221 */ /* 0x000fe20000010000 */
[----:B------:R-:W-:Y:S04]  /*14690*/  STSM.16.M88.4 [R22+0x28b00], R84 ;  /* 0x028b005416007844 */ /* 0x000fe80000000200 */
[----:B------:R1:W-:Y:S01]  /*146a0*/  STSM.16.M88.4 [R22+0x2a300], R88 ;  /* 0x02a3005816007844 */ /* 0x0003e20000000200 */
[----:B------:R-:W-:-:S04]  /*146b0*/  FADD.FTZ R81, R94, R81 ;  /* 0x000000515e517221 */ /* 0x000fc80000010000 */
[----:B------:R-:W-:Y:S01]  /*146c0*/  FADD.FTZ R81, R95, R81 ;  /* 0x000000515f517221 */ /* 0x000fe20000010000 */
[----:B-1----:R-:W-:Y:S01]  /*146d0*/  FADD.FTZ R89, R77, R0 ;  /* 0x000000004d597221 */ /* 0x002fe20000010000 */
[----:B------:R-:W-:-:S03]  /*146e0*/  F2FP.BF16.F32.PACK_AB R85, R98, R95 ;  /* 0x0000005f6255723e */ /* 0x000fc600000010ff */
[C---:B0-----:R-:W-:Y:S01]  /*146f0*/  FADD.FTZ R0, R92.reuse, R89 ;  /* 0x000000595c007221 */ /* 0x041fe20000010000 */
[----:B------:R-:W-:Y:S02]  /*14700*/  F2FP.BF16.F32.PACK_AB R90, R92, R77 ;  /* 0x0000004d5c5a723e */ /* 0x000fe400000010ff */
[----:B--2---:R-:W-:Y:S01]  /*14710*/  F2FP.BF16.F32.PACK_AB R92, R72, R21 ;  /* 0x00000015485c723e */ /* 0x004fe200000010ff */
[----:B------:R-:W-:Y:S02]  /*14720*/  FADD.FTZ R95, R21, R0 ;  /* 0x00000000155f7221 */ /* 0x000fe40000010000 */
[----:B------:R-:W2:Y:S01]  /*14730*/  LDL.LU R21, [R1+0x24] ;  /* 0x0000240001157983 */ /* 0x000ea20000300800 */
[----:B------:R-:W0:Y:S01]  /*14740*/  MUFU.EX2 R79, R79 ;  /* 0x0000004f004f7308 */ /* 0x000e220000000800 */
[----:B------:R-:W-:-:S07]  /*14750*/  FADD.FTZ R81, R98, R81 ;  /* 0x0000005162517221 */ /* 0x000fce0000010000 */
[----:B------:R-:W1:Y:S01]  /*14760*/  MUFU.EX2 R75, R75 ;  /* 0x0000004b004b7308 */ /* 0x000e620000000800 */
[----:B------:R-:W-:-:S07]  /*14770*/  FADD.FTZ R100, R96, R81 ;  /* 0x0000005160647221 */ /* 0x000fce0000010000 */
[----:B------:R-:W3:Y:S01]  /*14780*/  MUFU.EX2 R78, R78 ;  /* 0x0000004e004e7308 */ /* 0x000ee20000000800 */
[----:B------:R-:W-:-:S07]  /*14790*/  FADD.FTZ R100, R97, R100 ;  /* 0x0000006461647221 */ /* 0x000fce0000010000 */
[----:B------:R-:W4:Y:S01]  /*147a0*/  MUFU.EX2 R140, R140 ;  /* 0x0000008c008c7308 */ /* 0x000f220000000800 */
[----:B0-----:R-:W-:-:S07]  /*147b0*/  FADD.FTZ R100, R79, R100 ;  /* 0x000000644f647221 */ /* 0x001fce0000010000 */
[----:B------:R-:W0:Y:S01]  /*147c0*/  MUFU.EX2 R148, R148 ;  /* 0x0000009400947308 */ /* 0x000e220000000800 */
[----:B-1----:R-:W-:-:S07]  /*147d0*/  FADD.FTZ R87, R75, R100 ;  /* 0x000000644b577221 */ /* 0x002fce0000010000 */
[----:B------:R-:W1:Y:S01]  /*147e0*/  MUFU.EX2 R99, R150 ;  /* 0x0000009600637308 */ /* 0x000e620000000800 */
[----:B---3--:R-:W-:-:S07]  /*147f0*/  FADD.FTZ R89, R78, R87 ;  /* 0x000000574e597221 */ /* 0x008fce0000010000 */
[----:B------:R-:W3:Y:S01]  /*14800*/  MUFU.EX2 R73, R154 ;  /* 0x0000009a00497308 */ /* 0x000ee20000000800 */
[----:B----4-:R-:W-:-:S07]  /*14810*/  FADD.FTZ R91, R140, R89 ;  /* 0x000000598c5b7221 */ /* 0x010fce0000010000 */
[----:B------:R-:W-:Y:S08]  /*14820*/  MUFU.EX2 R153, R153 ;  /* 0x0000009900997308 */ /* 0x000ff00000000800 */
[----:B------:R-:W4:Y:S01]  /*14830*/  MUFU.EX2 R156, R156 ;  /* 0x0000009c009c7308 */ /* 0x000f220000000800 */
[----:B0-----:R-:W-:-:S07]  /*14840*/  FADD.FTZ R0, R148, R91 ;  /* 0x0000005b94007221 */ /* 0x001fce0000010000 */
[----:B------:R-:W0:Y:S01]  /*14850*/  MUFU.EX2 R76, R155 ;  /* 0x0000009b004c7308 */ /* 0x000e220000000800 */
[----:B------:R-:W-:Y:S01]  /*14860*/  FADD.FTZ R94, R72, R95 ;  /* 0x0000005f485e7221 */ /* 0x000fe20000010000 */
[----:B-1----:R-:W-:Y:S01]  /*14870*/  FADD.FTZ R0, R99, R0 ;  /* 0x0000000063007221 */ /* 0x002fe20000010000 */
[----:B------:R-:W-:Y:S02]  /*14880*/  F2FP.BF16.F32.PACK_AB R89, R75, R79 ;  /* 0x0000004f4b59723e */ /* 0x000fe400000010ff */
[----:B---3--:R-:W-:Y:S01]  /*14890*/  FADD.FTZ R75, R73, R94 ;  /* 0x0000005e494b7221 */ /* 0x008fe20000010000 */
[----:B------:R-:W-:Y:S02]  /*148a0*/  F2FP.BF16.F32.PACK_AB R80, R136, R107 ;  /* 0x0000006b8850723e */ /* 0x000fe400000010ff */
[----:B------:R-:W-:Y:S02]  /*148b0*/  F2FP.BF16.F32.PACK_AB R81, R119, R118 ;  /* 0x000000767751723e */ /* 0x000fe400000010ff */
[----:B----4-:R-:W-:Y:S01]  /*148c0*/  F2FP.BF16.F32.PACK_AB R95, R156, R153 ;  /* 0x000000999c5f723e */ /* 0x010fe200000010ff */
[----:B------:R-:W-:Y:S01]  /*148d0*/  FADD.FTZ R153, R153, R0 ;  /* 0x0000000099997221 */ /* 0x000fe20000010000 */
[----:B------:R-:W-:-:S02]  /*148e0*/  F2FP.BF16.F32.PACK_AB R82, R137, R106 ;  /* 0x0000006a8952723e */ /* 0x000fc400000010ff */
[----:B------:R-:W-:Y:S02]  /*148f0*/  F2FP.BF16.F32.PACK_AB R84, R138, R105 ;  /* 0x000000698a54723e */ /* 0x000fe400000010ff */
[----:B------:R-:W-:Y:S02]  /*14900*/  F2FP.BF16.F32.PACK_AB R86, R122, R120 ;  /* 0x000000787a56723e */ /* 0x000fe400000010ff */
[----:B------:R-:W-:Y:S01]  /*14910*/  F2FP.BF16.F32.PACK_AB R87, R97, R96 ;  /* 0x000000606157723e */ /* 0x000fe200000010ff */
[----:B0-----:R-:W-:Y:S01]  /*14920*/  FADD.FTZ R72, R76, R75 ;  /* 0x0000004b4c487221 */ /* 0x001fe20000010000 */
[----:B------:R-:W-:Y:S02]  /*14930*/  F2FP.BF16.F32.PACK_AB R88, R104, R93 ;  /* 0x0000005d6858723e */ /* 0x000fe400000010ff */
[----:B------:R-:W-:Y:S01]  /*14940*/  F2FP.BF16.F32.PACK_AB R91, R140, R78 ;  /* 0x0000004e8c5b723e */ /* 0x000fe200000010ff */
[----:B------:R-:W-:Y:S01]  /*14950*/  FADD.FTZ R0, R156, R153 ;  /* 0x000000999c007221 */ /* 0x000fe20000010000 */
[----:B------:R-:W-:-:S02]  /*14960*/  F2FP.BF16.F32.PACK_AB R93, R99, R148 ;  /* 0x00000094635d723e */ /* 0x000fc400000010ff */
[----:B------:R-:W-:Y:S01]  /*14970*/  F2FP.BF16.F32.PACK_AB R94, R76, R73 ;  /* 0x000000494c5e723e */ /* 0x000fe200000010ff */
[----:B------:R-:W-:Y:S04]  /*14980*/  STSM.16.M88.4 [R22+0x2bb00], R80 ;  /* 0x02bb005016007844 */ /* 0x000fe80000000200 */
[----:B------:R-:W-:Y:S04]  /*14990*/  STSM.16.M88.4 [R22+0x2d300], R84 ;  /* 0x02d3005416007844 */ /* 0x000fe80000000200 */
[----:B------:R-:W-:Y:S04]  /*149a0*/  STSM.16.M88.4 [R22+0x2eb00], R88 ;  /* 0x02eb005816007844 */ /* 0x000fe80000000200 */
[----:B------:R-:W-:Y:S04]  /*149b0*/  STL [R1+0x20], R72 ;  /* 0x0000204801007387 */ /* 0x000fe80000100800 */
[----:B------:R-:W-:Y:S04]  /*149c0*/  STSM.16.M88.4 [R22+0x30300], R92 ;  /* 0x0303005c16007844 */ /* 0x000fe80000000200 */
[----:B------:R2:W-:Y:S01]  /*149d0*/  STL [R1+0x28], R0 ;  /* 0x0000280001007387 */ /* 0x0005e20000100800 */
[----:B------:R-:W-:Y:S01]  /*149e0*/  @!PT LDS RZ, [RZ] ;  /* 0x00000000fffff984 */ /* 0x000fe20000000800 */
[----:B------:R-:W-:Y:S01]  /*149f0*/  @!PT LDS RZ, [RZ] ;  /* 0x00000000fffff984 */ /* 0x000fe20000000800 */
[----:B------:R-:W-:Y:S01]  /*14a00*/  @!PT LDS RZ, [RZ] ;  /* 0x00000000fffff984 */ /* 0x000fe20000000800 */
[----:B------:R-:W-:Y:S01]  /*14a10*/  @!PT LDS RZ, [RZ] ;  /* 0x00000000fffff984 */ /* 0x000fe20000000800 */
[----:B------:R0:W-:Y:S06]  /*14a20*/  MEMBAR.ALL.CTA ;  /* 0x0000000000007992 */ /* 0x0001ec0000008000 */
[----:B0-----:R-:W0:Y:S04]  /*14a30*/  FENCE.VIEW.ASYNC.S ;  /* 0x00000000000073c6 */ /* 0x001e280000000000 */
        /* <DEDUP_REMOVED lines=50> */
[----:B--2---:R-:W-:-:S05]  /*14d60*/  VIADD R0, R21, 0xffffffff ;  /* 0xffffffff15007836 */ /* 0x004fca0000000000 */
[----:B------:R2:W-:Y:S04]  /*14d70*/  STL [R1+0x24], R0 ;  /* 0x0000240001007387 */ /* 0x0005e80000100800 */
[----:B------:R1:W-:Y:S01]  /*14d80*/  STL [R1+0x1c], R74 ;  /* 0x00001c4a01007387 */ /* 0x0003e20000100800 */
[----:B------:R-:W-:Y:S01]  /*14d90*/  ISETP.GT.AND P2, PT, R21, RZ, PT ;  /* 0x000000ff1500720c */ /* 0x000fe20003f44270 */
[----:B--2---:R-:W-:Y:S01]  /*14da0*/  IMAD.MOV.U32 R0, RZ, RZ, R146 ;  /* 0x000000ffff007224 */ /* 0x004fe200078e0092 */
[----:B0-----:R-:W-:-:S11]  /*14db0*/  NOP ;  /* 0x0000000000007918 */ /* 0x001fd60000000000 */
[----:B-1----:R-:W-:Y:S05]  /*14dc0*/  @P2 BRA `(.L_x_8681) ;  /* 0xffffffac006c2947 */ /* 0x002fea000383ffff */
.L_x_8671:
[----:B------:R-:W-:Y:S05]  /*14dd0*/  WARPSYNC.ALL ;  /* 0x0000000000007948 */ /* 0x000fea0003800000 */
[----:B------:R-:W-:Y:S06]  /*14de0*/  BAR.ARV 0x8, 0x1a0 ;  /* 0x0206800000007b1d */ /* 0x000fec0000002000 */
[----:B------:R-:W-:Y:S05]  /*14df0*/  @!P0 BRA `(.L_x_8682) ;  /* 0x0000000000048947 */ /* 0x000fea0003800000 */
[----:B------:R-:W-:Y:S01]  /*14e00*/  BPT.TRAP 0x1 ;  /* 0x000000040000795c */ /* 0x000fe20000300000 */
.L_x_8682:
[----:B------:R-:W2:Y:S01]  /*14e10*/  LDL R0, [R1+0x48] ;  /* 0x0000480001007983 */ /* 0x000ea20000100800 */
[----:B------:R-:W-:Y:S01]  /*14e20*/  IMAD R9, R146, 0x8, R18 ;  /* 0x0000000892097824 */ /* 0x000fe200078e0212 */
[----:B--2---:R-:W-:-:S04]  /*14e30*/  SHF.L.U32 R0, R0, 0x1f, RZ ;  /* 0x0000001f00007819 */ /* 0x004fc800000006ff */
[----:B------:R0:W1:Y:S01]  /*14e40*/  SYNCS.PHASECHK.TRANS64.TRYWAIT P2, [R9+URZ+0x31c50], R0 ;  /* 0x031c5000090075a7 */ /* 0x000062000804017f */
[----:B------:R-:W-:Y:S05]  /*14e50*/  @!P0 BRA `(.L_x_8683) ;  /* 0x0000000000048947 */ /* 0x000fea0003800000 */
[----:B------:R-:W-:Y:S01]  /*14e60*/  BPT.TRAP 0x1 ;  /* 0x000000040000795c */ /* 0x000fe20000300000 */
.L_x_8683:
[----:B------:R-:W2:Y:S01]  /*14e70*/  LDL.LU R2, [R1+0x58] ;  /* 0x0000580001027983 */ /* 0x000ea20000300800 */
[----:B------:R-:W-:Y:S02]  /*14e80*/  VIADD R18, R18, 0x200 ;  /* 0x0000020012127836 */ /* 0x000fe40000000000 */
[----:B------:R-:W-:-:S03]  /*14e90*/  IMAD.MOV.U32 R3, RZ, RZ, -0x3ffffff0 ;  /* 0xc0000010ff037424 */ /* 0x000fc600078e00ff */
[----:B------:R-:W-:-:S04]  /*14ea0*/  SHF.R.U32.HI R18, RZ, 0x4, R18 ;  /* 0x00000004ff127819 */ /* 0x000fc80000011612 */
[----:B------:R-:W-:-:S04]  /*14eb0*/  LOP3.LUT R18, R18, 0x3fff, RZ, 0xc0, !PT ;  /* 0x00003fff12127812 */ /* 0x000fc800078ec0ff */
[----:B------:R-:W-:Y:S02]  /*14ec0*/  LOP3.LUT R5, R18, 0x2400000, RZ, 0xfc, !PT ;  /* 0x0240000012057812 */ /* 0x000fe400078efcff */
[----:B--2---:R-:W-:Y:S01]  /*14ed0*/  LOP3.LUT R2, R2, 0x10000, RZ, 0xfc, !PT ;  /* 0x0001000002027812 */ /* 0x004fe200078efcff */
[----:B-1----:R-:W-:Y:S06]  /*14ee0*/  @P2 BRA `(.L_x_8684) ;  /* 0x0000000000082947 */ /* 0x002fec0003800000 */
[----:B------:R-:W1:Y:S02]  /*14ef0*/  SYNCS.PHASECHK.TRANS64.TRYWAIT P0, [R9+URZ+0x31c50], R0 ;  /* 0x031c5000090075a7 */ /* 0x000e64000800017f */
[----:B-1----:R-:W-:Y:S05]  /*14f00*/  @!P0 BRA `(.L_x_8685) ;  /* 0x0000008000fc8947 */ /* 0x002fea0003800000 */
.L_x_8684:
[----:B------:R-:W-:Y:S01]  /*14f10*/  IMAD R4, R146, 0x6c0, R5 ;  /* 0x000006c092047824 */ /* 0x000fe200078e0205 */
[----:B------:R-:W0:Y:S01]  /*14f20*/  LDL.LU R13, [R1+0x20] ;  /* 0x00002000010d7983 */ /* 0x000e220000300800 */
[----:B------:R-:W-:Y:S01]  /*14f30*/  IMAD.MOV.U32 R5, RZ, RZ, -0x7fffffe0 ;  /* 0x80000020ff057424 */ /* 0x000fe200078e00ff */
[----:B------:R-:W-:Y:S05]  /*14f40*/  WARPSYNC.ALL ;  /* 0x0000000000007948 */ /* 0x000fea0003800000 */
[C---:B------:R-:W-:Y:S01]  /*14f50*/  R2UR UR4, R2.reuse ;  /* 0x00000000020472ca */ /* 0x040fe200000e0000 */
[----:B------:R-:W-:Y:S01]  /*14f60*/  VIADD R10, R2, 0x180 ;  /* 0x00000180020a7836 */ /* 0x000fe20000000000 */
[----:B------:R-:W-:Y:S01]  /*14f70*/  R2UR UR5, R3 ;  /* 0x00000000030572ca */ /* 0x000fe200000e0000 */
[C---:B------:R-:W-:Y:S01]  /*14f80*/  VIADD R6, R4.reuse, 0x40 ;  /* 0x0000004004067836 */ /* 0x040fe20000000000 */
[----:B------:R-:W-:Y:S01]  /*14f90*/  R2UR UR6, R4 ;  /* 0x00000000040672ca */ /* 0x000fe200000e0000 */
[----:B------:R-:W-:Y:S01]  /*14fa0*/  IMAD.MOV.U32 R11, RZ, RZ, -0x3ffffff0 ;  /* 0xc0000010ff0b7424 */ /* 0x000fe200078e00ff */
[----:B------:R-:W-:Y:S01]  /*14fb0*/  R2UR UR7, R5 ;  /* 0x00000000050772ca */ /* 0x000fe200000e0000 */
[----:B------:R-:W-:Y:S01]  /*14fc0*/  WARPGROUP.ARRIVE ;  /* 0x00000000000079c5 */ /* 0x000fe20000000000 */
[----:B------:R-:W-:Y:S01]  /*14fd0*/  IMAD.MOV.U32 R7, RZ, RZ, -0x7fffffe0 ;  /* 0x80000020ff077424 */ /* 0x000fe200078e00ff */
[----:B------:R-:W2:Y:S01]  /*14fe0*/  LDL.LU R12, [R1+0x28] ;  /* 0x00002800010c7983 */ /* 0x000ea20000300800 */
[----:B------:R-:W-:-:S02]  /*14ff0*/  IMAD.MOV.U32 R3, RZ, RZ, -0x3ffffff0 ;  /* 0xc0000010ff037424 */ /* 0x000fc400078e00ff */
[----:B------:R-:W-:Y:S01]  /*15000*/  IMAD.MOV.U32 R5, RZ, RZ, -0x7fffffe0 ;  /* 0x80000020ff057424 */ /* 0x000fe200078e00ff */
[----:B------:R-:W3:Y:S01]  /*15010*/  LDL.LU R8, [R1+0x48] ;  /* 0x0000480001087983 */ /* 0x000ee20000300800 */
[----:B------:R-:W-:-:S05]  /*15020*/  VIADD R146, R146, 0x1 ;  /* 0x0000000192927836 */ /* 0x000fca0000000000 */
[----:B------:R-:W-:Y:S01]  /*15030*/  HGMMA.64x96x16.F32.BF16 R24, gdesc[UR4].tnspB, R24, gsb0 ;  /* 0x41600000041879f0 */ /* 0x000fe20008001818 */
[----:B------:R-:W-:Y:S01]  /*15040*/  R2UR UR4, R10 ;  /* 0x000000000a0472ca */ /* 0x000fe200000e0000 */
[----:B------:R-:W-:Y:S01]  /*15050*/  VIADD R10, R2, 0x300 ;  /* 0x00000300020a7836 */ /* 0x000fe20000000000 */
[----:B------:R-:W-:Y:S01]  /*15060*/  R2UR UR5, R11 ;  /* 0x000000000b0572ca */ /* 0x000fe200000e0000 */
[----:B------:R-:W-:Y:S01]  /*15070*/  IMAD.MOV.U32 R11, RZ, RZ, -0x3ffffff0 ;  /* 0xc0000010ff0b7424 */ /* 0x000fe200078e00ff */
[----:B------:R-:W-:Y:S01]  /*15080*/  R2UR UR6, R6 ;  /* 0x00000000060672ca */ /* 0x000fe200000e0000 */
[----:B------:R-:W-:Y:S01]  /*15090*/  VIADD R6, R4, 0x80 ;  /* 0x0000008004067836 */ /* 0x000fe20000000000 */
[----:B------:R-:W-:Y:S01]  /*150a0*/  R2UR UR7, R7 ;  /* 0x00000000070772ca */ /* 0x000fe200000e0000 */
[----:B------:R-:W-:Y:S01]  /*150b0*/  IMAD.MOV.U32 R7, RZ, RZ, -0x7fffffe0 ;  /* 0x80000020ff077424 */ /* 0x000fe200078e00ff */
[----:B------:R-:W-:Y:S01]  /*150c0*/  ISETP.NE.AND P0, PT, R146, 0x2, PT ;  /* 0x000000029200780c */ /* 0x000fe20003f05270 */
[----:B------:R-:W-:-:S02]  /*150d0*/  WARPGROUP.DEPBAR.LE gsb0, 0x0 ;  /* 0x00008000000079c5 */ /* 0x000fc40000010000 */
[----:B------:R-:W-:-:S08]  /*150e0*/  WARPGROUP.ARRIVE ;  /* 0x00000000000079c5 */ /* 0x000fd00000000000 */
        /* <DEDUP_REMOVED lines=9> */
[----:B------:R-:W-:Y:S02]  /*15180*/  WARPGROUP.DEPBAR.LE gsb0, 0x0 ;  /* 0x00008000000079c5 */ /* 0x000fe40000010000 */
[----:B------:R-:W-:-:S09]  /*15190*/  WARPGROUP.ARRIVE ;  /* 0x00000000000079c5 */ /* 0x000fd20000000000 */
        /* <DEDUP_REMOVED lines=9> */
[----:B01----:R-:W0:Y:S02]  /*15230*/  SHFL.BFLY PT, R0, R13, 0x2, 0x1f ;  /* 0x0c401f000d007f89 */ /* 0x003e2400000e0000 */
[----:B0-----:R-:W-:Y:S01]  /*15240*/  FADD.FTZ R0, R0, R13 ;  /* 0x0000000d00007221 */ /* 0x001fe20000010000 */
[----:B------:R-:W-:-:S02]  /*15250*/  WARPGROUP.DEPBAR.LE gsb0, 0x0 ;  /* 0x00008000000079c5 */ /* 0x000fc40000010000 */
[----:B------:R-:W-:-:S06]  /*15260*/  WARPGROUP.ARRIVE ;  /* 0x00000000000079c5 */ /* 0x000fcc0000000000 */
        /* <DEDUP_REMOVED lines=30> */
[----:B------:R-:W-:Y:S02]  /*15450*/  IMAD.MOV.U32 R7, RZ, RZ, -0x7fffffe0 ;  /* 0x80000020ff077424 */ /* 0x000fe400078e00ff */
[----:B------:R-:W-:-:S02]  /*15460*/  VIADD R2, R2, 0xc00 ;  /* 0x00000c0002027836 */ /* 0x000fc40000000000 */
[----:B------:R-:W-:Y:S01]  /*15470*/  VIADD R4, R4, 0x200 ;  /* 0x0000020004047836 */ /* 0x000fe20000000000 */
[----:B------:R-:W-:Y:S02]  /*15480*/  WARPGROUP.DEPBAR.LE gsb0, 0x0 ;  /* 0x00008000000079c5 */ /* 0x000fe40000010000 */
[----:B------:R-:W-:-:S06]  /*15490*/  WARPGROUP.ARRIVE ;  /* 0x00000000000079c5 */ /* 0x000fcc0000000000 */
[----:B------:R-:W-:Y:S01]  /*154a0*/  HGMMA.64x96x16.F32.BF16 R24, gdesc[UR4].tnspB, R24, gsb0 ;  /* 0x41600000041879f0 */ /* 0x000fe20008001818 */
[----:B------:R-:W-:Y:S02]  /*154b0*/  R2UR UR4, R10 ;  /* 0x000000000a0472ca */ /* 0x000fe400000e0000 */
[----:B------:R-:W-:Y:S02]  /*154c0*/  R2UR UR5, R11 ;  /* 0x000000000b0572ca */ /* 0x000fe400000e0000 */
[----:B------:R-:W-:Y:S02]  /*154d0*/  R2UR UR6, R6 ;  /* 0x00000000060672ca */ /* 0x000fe400000e0000 */
[----:B------:R-:W-:Y:S01]  /*154e0*/  R2UR UR7, R7 ;  /* 0x00000000070772ca */ /* 0x000fe200000e0000 */
[----:B------:R-:W-:Y:S02]  /*154f0*/  WARPGROUP.DEPBAR.LE gsb0, 0x0 ;  /* 0x00008000000079c5 */ /* 0x000fe40000010000 */
[----:B------:R-:W-:-:S10]  /*15500*/  WARPGROUP.ARRIVE ;  /* 0x00000000000079c5 */ /* 0x000fd40000000000 */
[----:B------:R-:W-:Y:S01]  /*15510*/  HGMMA.64x96x16.F32.BF16 R24, gdesc[UR4].tnspB, R24, gsb0 ;  /* 0x41600000041879f0 */ /* 0x000fe20008001818 */
[----:B------:R-:W-:Y:S02]  /*15520*/  R2UR UR4, R2 ;  /* 0x00000000020472ca */ /* 0x000fe400000e0000 */
[----:B--2---:R-:W0:Y:S01]  /*15530*/  SHFL.BFLY PT, R2, R12, 0x2, 0x1f ;  /* 0x0c401f000c027f89 */ /* 0x004e2200000e0000 */
[----:B------:R-:W-:Y:S02]  /*15540*/  R2UR UR5, R3 ;  /* 0x00000000030572ca */ /* 0x000fe400000e0000 */
[----:B------:R-:W-:Y:S01]  /*15550*/  R2UR UR7, R5 ;  /* 0x00000000050772ca */ /* 0x000fe200000e0000 */
[----:B------:R-:W1:Y:S01]  /*15560*/  SHFL.BFLY PT, R3, R0, 0x1, 0x1f ;  /* 0x0c201f0000037f89 */ /* 0x000e6200000e0000 */
[----:B------:R-:W-:Y:S01]  /*15570*/  R2UR UR6, R4 ;  /* 0x00000000040672ca */ /* 0x000fe200000e0000 */
[----:B------:R-:W-:Y:S02]  /*15580*/  IMAD.MOV.U32 R4, RZ, RZ, RZ ;  /* 0x000000ffff047224 */ /* 0x000fe400078e00ff */
[----:B0-----:R-:W-:Y:S01]  /*15590*/  FADD.FTZ R2, R2, R12 ;  /* 0x0000000c02027221 */ /* 0x001fe20000010000 */
[----:B-1----:R-:W-:-:S04]  /*155a0*/  FADD.FTZ R10, R0, R3 ;  /* 0x00000003000a7221 */ /* 0x002fc80000010000 */
[----:B------:R-:W0:Y:S01]  /*155b0*/  SHFL.BFLY PT, R5, R2, 0x1, 0x1f ;  /* 0x0c201f0002057f89 */ /* 0x000e2200000e0000 */
[----:B------:R-:W-:Y:S02]  /*155c0*/  SEL R0, RZ, 0x1, P0 ;  /* 0x00000001ff007807 */ /* 0x000fe40000000000 */
[----:B------:R-:W-:Y:S02]  /*155d0*/  FSETP.NE.FTZ.AND P2, PT, R10, RZ, PT ;  /* 0x000000ff0a00720b */ /* 0x000fe40003f55000 */
[----:B---3--:R-:W-:-:S11]  /*155e0*/  LOP3.LUT R8, R8, R0, RZ, 0x3c, !PT ;  /* 0x0000000008087212 */ /* 0x008fd600078e3cff */
[----:B------:R-:W-:Y:S01]  /*155f0*/  @P2 MUFU.RCP R4, R10 ;  /* 0x0000000a00042308 */ /* 0x000fe20000001000 */
[----:B0-----:R-:W-:-:S07]  /*15600*/  FADD.FTZ R11, R2, R5 ;  /* 0x00000005020b7221 */ /* 0x001fce0000010000 */
[----:B------:R0:W1:Y:S01]  /*15610*/  @P2 MUFU.LG2 R5, R10 ;  /* 0x0000000a00052308 */ /* 0x0000620000000c00 */
[----:B------:R-:W-:Y:S01]  /*15620*/  FSETP.NE.FTZ.AND P3, PT, R11, RZ, PT ;  /* 0x000000ff0b00720b */ /* 0x000fe20003f75000 */
[----:B0-----:R-:W2:Y:S01]  /*15630*/  LDL.LU R10, [R1+0x78] ;  /* 0x00007800010a7983 */ /* 0x001ea20000300800 */
[----:B------:R-:W-:Y:S02]  /*15640*/  WARPGROUP.DEPBAR.LE gsb0, 0x0 ;  /* 0x00008000000079c5 */ /* 0x000fe40000010000 */
[----:B------:R-:W-:-:S09]  /*15650*/  WARPGROUP.ARRIVE ;  /* 0x00000000000079c5 */ /* 0x000fd20000000000 */
[----:B------:R-:W0:Y:S01]  /*15660*/  @P3 MUFU.LG2 R7, R11 ;  /* 0x0000000b00073308 */ /* 0x000e220000000c00 */
[----:B------:R-:W-:Y:S01]  /*15670*/  HGMMA.64x96x16.F32.BF16 R24, gdesc[UR4].tnspB, R24, gsb0 ;  /* 0x41600000041879f0 */ /* 0x000fe20008001818 */
[----:B------:R3:W-:Y:S02]  /*15680*/  STL [R1+0x48], R8 ;  /* 0x0000480801007387 */ /* 0x0007e40000100800 */
[----:B---3--:R-:W-:-:S06]  /*15690*/  IMAD.MOV.U32 R8, RZ, RZ, RZ ;  /* 0x000000ffff087224 */ /* 0x008fcc00078e00ff */
[----:B------:R-:W3:Y:S01]  /*156a0*/  @P3 MUFU.RCP R8, R11 ;  /* 0x0000000b00083308 */ /* 0x000ee20000001000 */
[----:B------:R-:W-:Y:S02]  /*156b0*/  @!P1 VIADD R9, R9, 0x31c60 ;  /* 0x00031c6009099836 */ /* 0x000fe40000000000 */
[----:B------:R-:W-:Y:S01]  /*156c0*/  @P2 FMUL.FTZ R3, R15, 0.69314718246459960938 ;  /* 0x3f3172180f032820 */ /* 0x000fe20000410000 */
[----:B-1----:R-:W-:Y:S01]  /*156d0*/  @P2 FMUL.FTZ R6, R5, 0.69314718246459960938 ;  /* 0x3f31721805062820 */ /* 0x002fe20000410000 */
[----:B------:R-:W-:Y:S01]  /*156e0*/  @P3 FMUL.FTZ R12, R15, 0.69314718246459960938 ;  /* 0x3f3172180f0c3820 */ /* 0x000fe20000410000 */
[----:B0-----:R-:W-:Y:S01]  /*156f0*/  @P3 FMUL.FTZ R7, R7, 0.69314718246459960938 ;  /* 0x3f31721807073820 */ /* 0x001fe20000410000 */
[----:B------:R-:W-:Y:S01]  /*15700*/  IMAD.MOV.U32 R0, RZ, RZ, -0x800000 ;  /* 0xff800000ff007424 */ /* 0x000fe200078e00ff */
[----:B------:R-:W-:Y:S01]  /*15710*/  @!P1 PRMT R9, RZ, 0x654, R9 ;  /* 0x00000654ff099816 */ /* 0x000fe20000000009 */
[----:B------:R-:W-:Y:S02]  /*15720*/  IMAD.MOV.U32 R2, RZ, RZ, -0x800000 ;  /* 0xff800000ff027424 */ /* 0x000fe400078e00ff */
[----:B------:R-:W-:Y:S01]  /*15730*/  @P2 FFMA.FTZ R0, R3, R14, R6 ;  /* 0x0000000e03002223 */ /* 0x000fe20000010006 */
[----:B------:R-:W-:Y:S01]  /*15740*/  @P3 FFMA.FTZ R2, R12, R74, R7 ;  /* 0x0000004a0c023223 */ /* 0x000fe20000010007 */
[----:B------:R-:W-:Y:S01]  /*15750*/  SEL R146, R146, RZ, P0 ;  /* 0x000000ff92927207 */ /* 0x000fe20000000000 */
        /* <DEDUP_REMOVED lines=12> */
[----:B---3--:R-:W-:Y:S01]  /*15820*/  FMUL.FTZ R81, R27, R8 ;  /* 0x000000081b517220 */ /* 0x008fe20000410000 */
        /* <DEDUP_REMOVED lines=10> */
[----:B------:R0:W-:Y:S01]  /*158d0*/  @!P1 SYNCS.ARRIVE.TRANS64.RED.A1T0 RZ, [R9+URZ], RZ ;  /* 0x000000ff09ff99a7 */ /* 0x0001e2000810043f */
        /* <DEDUP_REMOVED lines=27> */
[----:B--2---:R-:W-:-:S05]  /*15a90*/  VIADD R10, R10, 0x1 ;  /* 0x000000010a0a7836 */ /* 0x004fca0000000000 */
[----:B------:R0:W-:Y:S02]  /*15aa0*/  STL [R1+0x78], R10 ;  /* 0x0000780a01007387 */ /* 0x0001e40000100800 */
.L_x_8624:
        /* <DEDUP_REMOVED lines=15> */
[----:B------:R-:W1:Y:S01]  /*15ba0*/  S2R R5, SR_SWINHI ;  /* 0x0000000000057919 */ /* 0x000e620000002f00 */
[----:B------:R-:W-:Y:S05]  /*15bb0*/  WARPSYNC.ALL ;  /* 0x0000000000007948 */ /* 0x000fea0003800000 */
[----:B------:R-:W-:Y:S01]  /*15bc0*/  F2FP.BF16.F32.PACK_AB R6, R79, R6 ;  /* 0x000000064f06723e */ /* 0x000fe200000010ff */
[----:B------:R-:W-:Y:S01]  /*15bd0*/  ULDC.64 UR4, c[0x0][0xbd8] ;  /* 0x0002f60000047ab9 */ /* 0x000fe20000000a00 */
[----:B------:R-:W3:Y:S01]  /*15be0*/  LDL R70, [R1+0x74] ;  /* 0x0000740001467983 */ /* 0x000ee20000100800 */
[----:B------:R-:W-:-:S02]  /*15bf0*/  MOV R20, R18 ;  /* 0x0000001200147202 */ /* 0x000fc40000000f00 */
[----:B-1----:R-:W-:Y:S02]  /*15c00*/  MOV R21, R5 ;  /* 0x0000000500157202 */ /* 0x002fe40000000f00 */
[----:B------:R-:W-:Y:S01]  /*15c10*/  F2FP.BF16.F32.PACK_AB R27, R64, R27 ;  /* 0x0000001b401b723e */ /* 0x000fe200000010ff */
[----:B------:R-:W-:Y:S01]  /*15c20*/  BAR.SYNC.DEFER_BLOCKING 0x1, 0x180 ;  /* 0x0046000000007b1d */ /* 0x000fe20000010000 */
[----:B--2---:R-:W-:-:S03]  /*15c30*/  IMAD.WIDE R4, R4, 0x2, R20 ;  /* 0x0000000204047825 */ /* 0x004fc600078e0214 */
[----:B------:R-:W-:-:S04]  /*15c40*/  IADD3 R55, P4, R4, 0x20, RZ ;  /* 0x0000002004377810 */ /* 0x000fc80007f9e0ff */
[----:B------:R-:W-:Y:S02]  /*15c50*/  LOP3.LUT R8, R55, 0x180, RZ, 0xc0, !PT ;  /* 0x0000018037087812 */ /* 0x000fe400078ec0ff */
[----:B------:R-:W-:Y:S02]  /*15c60*/  IADD3 R63, P2, R4, 0x3020, RZ ;  /* 0x00003020043f7810 */ /* 0x000fe40007f5e0ff */
[----:B------:R-:W-:Y:S02]  /*15c70*/  SHF.R.U64 R8, R8, 0x3, RZ ;  /* 0x0000000308087819 */ /* 0x000fe400000012ff */
[C---:B------:R-:W-:Y:S02]  /*15c80*/  IADD3 R59, P3, R4.reuse, 0x3000, RZ ;  /* 0x00003000043b7810 */ /* 0x040fe40007f7e0ff */
[C---:B------:R-:W-:Y:S02]  /*15c90*/  IADD3 R67, P0, R4.reuse, 0x6020, RZ ;  /* 0x0000602004437810 */ /* 0x040fe40007f1e0ff */
[----:B0-----:R-:W-:-:S02]  /*15ca0*/  LOP3.LUT R9, R4, 0x180, RZ, 0xc0, !PT ;  /* 0x0000018004097812 */ /* 0x001fc400078ec0ff */
[----:B------:R-:W-:Y:S02]  /*15cb0*/  IADD3 R58, P1, R4, 0x6000, RZ ;  /* 0x00006000043a7810 */ /* 0x000fe40007f3e0ff */
[----:B------:R-:W-:Y:S02]  /*15cc0*/  LOP3.LUT R12, R8, R55, RZ, 0x3c, !PT ;  /* 0x00000037080c7212 */ /* 0x000fe400078e3cff */
[----:B------:R-:W-:Y:S02]  /*15cd0*/  LOP3.LUT R10, R63, 0x180, RZ, 0xc0, !PT ;  /* 0x000001803f0a7812 */ /* 0x000fe400078ec0ff */
[----:B------:R-:W-:Y:S02]  /*15ce0*/  LOP3.LUT R8, R59, 0x180, RZ, 0xc0, !PT ;  /* 0x000001803b087812 */ /* 0x000fe400078ec0ff */
[----:B------:R-:W-:Y:S02]  /*15cf0*/  LOP3.LUT R62, R67, 0x180, RZ, 0xc0, !PT ;  /* 0x00000180433e7812 */ /* 0x000fe400078ec0ff */
[----:B------:R-:W-:-:S02]  /*15d00*/  SHF.R.U64 R9, R9, 0x3, RZ ;  /* 0x0000000309097819 */ /* 0x000fc400000012ff */
[----:B------:R-:W-:Y:S02]  /*15d10*/  LOP3.LUT R55, R58, 0x180, RZ, 0xc0, !PT ;  /* 0x000001803a377812 */ /* 0x000fe400078ec0ff */
[----:B------:R-:W-:Y:S02]  /*15d20*/  SHF.R.U64 R10, R10, 0x3, RZ ;  /* 0x000000030a0a7819 */ /* 0x000fe400000012ff */
[----:B------:R-:W-:Y:S02]  /*15d30*/  SHF.R.U64 R8, R8, 0x3, RZ ;  /* 0x0000000308087819 */ /* 0x000fe400000012ff */
[----:B------:R-:W-:Y:S02]  /*15d40*/  SHF.R.U64 R62, R62, 0x3, RZ ;  /* 0x000000033e3e7819 */ /* 0x000fe400000012ff */
[----:B------:R-:W-:Y:S01]  /*15d50*/  LOP3.LUT R4, R9, R4, RZ, 0x3c, !PT ;  /* 0x0000000409047212 */ /* 0x000fe200078e3cff */
[--C-:B------:R-:W-:Y:S01]  /*15d60*/  IMAD.X R13, RZ, RZ, R5.reuse, P4 ;  /* 0x000000ffff0d7224 */ /* 0x100fe200020e0605 */
[----:B------:R-:W-:Y:S01]  /*15d70*/  SHF.R.U64 R55, R55, 0x3, RZ ;  /* 0x0000000337377819 */ /* 0x000fe200000012ff */
[--C-:B------:R-:W-:Y:S01]  /*15d80*/  IMAD.X R15, RZ, RZ, R5.reuse, P3 ;  /* 0x000000ffff0f7224 */ /* 0x100fe200018e0605 */
[----:B------:R-:W-:Y:S01]  /*15d90*/  LOP3.LUT R24, R10, R63, RZ, 0x3c, !PT ;  /* 0x0000003f0a187212 */ /* 0x000fe200078e3cff */
[----:B------:R-:W-:Y:S01]  /*15da0*/  IMAD.X R25, RZ, RZ, R5, P2 ;  /* 0x000000ffff197224 */ /* 0x000fe200010e0605 */
[----:B------:R-:W-:-:S02]  /*15db0*/  LOP3.LUT R14, R8, R59, RZ, 0x3c, !PT ;  /* 0x0000003b080e7212 */ /* 0x000fc400078e3cff */
[----:B------:R-:W-:Y:S01]  /*15dc0*/  LOP3.LUT R10, R62, R67, RZ, 0x3c, !PT ;  /* 0x000000433e0a7212 */ /* 0x000fe200078e3cff */
[--C-:B------:R-:W-:Y:S01]  /*15dd0*/  IMAD.X R9, RZ, RZ, R5.reuse, P1 ;  /* 0x000000ffff097224 */ /* 0x100fe200008e0605 */
[----:B------:R-:W-:Y:S01]  /*15de0*/  MOV R62, R4 ;  /* 0x00000004003e7202 */ /* 0x000fe20000000f00 */
[----:B------:R-:W-:Y:S01]  /*15df0*/  IMAD.X R11, RZ, RZ, R5, P0 ;  /* 0x000000ffff0b7224 */ /* 0x000fe200000e0605 */
[----:B------:R-:W-:Y:S02]  /*15e00*/  F2FP.BF16.F32.PACK_AB R4, R76, R7 ;  /* 0x000000074c04723e */ /* 0x000fe400000010ff */
[----:B------:R-:W-:Y:S02]  /*15e10*/  LOP3.LUT R8, R55, R58, RZ, 0x3c, !PT ;  /* 0x0000003a37087212 */ /* 0x000fe400078e3cff */
[----:B------:R-:W-:Y:S02]  /*15e20*/  F2FP.BF16.F32.PACK_AB R5, R81, R80 ;  /* 0x000000505105723e */ /* 0x000fe400000010ff */
[----:B------:R-:W-:-:S02]  /*15e30*/  F2FP.BF16.F32.PACK_AB R7, R82, R69 ;  /* 0x000000455207723e */ /* 0x000fc400000010ff */
[----:B------:R-:W-:Y:S02]  /*15e40*/  MOV R59, R12 ;  /* 0x0000000c003b7202 */ /* 0x000fe40000000f00 */
[----:B------:R-:W-:Y:S02]  /*15e50*/  MOV R58, R14 ;  /* 0x0000000e003a7202 */ /* 0x000fe40000000f00 */
[----:B------:R-:W-:Y:S02]  /*15e60*/  MOV R55, R24 ;  /* 0x0000001800377202 */ /* 0x000fe40000000f00 */
[----:B------:R-:W-:Y:S02]  /*15e70*/  F2FP.BF16.F32.PACK_AB R12, R74, R73 ;  /* 0x000000494a0c723e */ /* 0x000fe400000010ff */
[----:B------:R-:W-:Y:S02]  /*15e80*/  F2FP.BF16.F32.PACK_AB R13, R68, R61 ;  /* 0x0000003d440d723e */ /* 0x000fe400000010ff */
[----:B------:R-:W-:-:S02]  /*15e90*/  F2FP.BF16.F32.PACK_AB R14, R77, R72 ;  /* 0x000000484d0e723e */ /* 0x000fc400000010ff */
[----:B------:R-:W-:Y:S02]  /*15ea0*/  F2FP.BF16.F32.PACK_AB R15, R78, R57 ;  /* 0x000000394e0f723e */ /* 0x000fe400000010ff */
[----:B------:R-:W-:Y:S02]  /*15eb0*/  F2FP.BF16.F32.PACK_AB R25, R65, R26 ;  /* 0x0000001a4119723e */ /* 0x000fe400000010ff */
[----:B------:R-:W-:Y:S02]  /*15ec0*/  F2FP.BF16.F32.PACK_AB R24, R75, R40 ;  /* 0x000000284b18723e */ /* 0x000fe400000010ff */
[----:B------:R-:W-:Y:S01]  /*15ed0*/  F2FP.BF16.F32.PACK_AB R26, R44, R37 ;  /* 0x000000252c1a723e */ /* 0x000fe200000010ff */
[----:B------:R0:W-:Y:S01]  /*15ee0*/  STSM.16.M88.4 [R62], R4 ;  /* 0x000000043e007844 */ /* 0x0001e20000000200 */
[----:B------:R-:W-:Y:S02]  /*15ef0*/  MOV R44, R8 ;  /* 0x00000008002c7202 */ /* 0x000fe40000000f00 */
[----:B------:R-:W-:Y:S01]  /*15f00*/  MOV R37, R10 ;  /* 0x0000000a00257202 */ /* 0x000fe20000000f00 */
[----:B------:R1:W-:Y:S01]  /*15f10*/  STSM.16.M88.4 [R59], R12 ;  /* 0x0000000c3b007844 */ /* 0x0003e20000000200 */
[----:B------:R-:W-:-:S02]  /*15f20*/  F2FP.BF16.F32.PACK_AB R8, R52, R29 ;  /* 0x0000001d3408723e */ /* 0x000fc400000010ff */
[----:B------:R-:W-:Y:S01]  /*15f30*/  F2FP.BF16.F32.PACK_AB R9, R54, R43 ;  /* 0x0000002b3609723e */ /* 0x000fe200000010ff */
[----:B------:R2:W-:Y:S01]  /*15f40*/  STSM.16.M88.4 [R58], R24 ;  /* 0x000000183a007844 */ /* 0x0005e20000000200 */
[----:B------:R-:W-:Y:S02]  /*15f50*/  F2FP.BF16.F32.PACK_AB R10, R45, R32 ;  /* 0x000000202d0a723e */ /* 0x000fe400000010ff */
[----:B------:R-:W-:Y:S02]  /*15f60*/  F2FP.BF16.F32.PACK_AB R11, R51, R42 ;  /* 0x0000002a330b723e */ /* 0x000fe400000010ff */
[----:B------:R-:W-:Y:S02]  /*15f70*/  ISETP.NE.U32.AND P0, PT, RZ, UR4, PT ;  /* 0x00000004ff007c0c */ /* 0x000fe4000bf05070 */
[----:B0-----:R-:W-:Y:S02]  /*15f80*/  F2FP.BF16.F32.PACK_AB R4, R48, R3 ;  /* 0x000000033004723e */ /* 0x001fe400000010ff */
[----:B------:R-:W-:-:S02]  /*15f90*/  F2FP.BF16.F32.PACK_AB R5, R60, R47 ;  /* 0x0000002f3c05723e */ /* 0x000fc400000010ff */
[----:B------:R-:W-:Y:S02]  /*15fa0*/  F2FP.BF16.F32.PACK_AB R6, R41, R28 ;  /* 0x0000001c2906723e */ /* 0x000fe400000010ff */
[----:B------:R-:W-:Y:S02]  /*15fb0*/  F2FP.BF16.F32.PACK_AB R7, R53, R46 ;  /* 0x0000002e3507723e */ /* 0x000fe400000010ff */
[----:B-1----:R-:W-:Y:S02]  /*15fc0*/  F2FP.BF16.F32.PACK_AB R12, R56, R33 ;  /* 0x00000021380c723e */ /* 0x002fe400000010ff */
[----:B------:R-:W-:Y:S02]  /*15fd0*/  F2FP.BF16.F32.PACK_AB R13, R39, R34 ;  /* 0x00000022270d723e */ /* 0x000fe400000010ff */
[----:B------:R-:W-:Y:S02]  /*15fe0*/  F2FP.BF16.F32.PACK_AB R14, R49, R36 ;  /* 0x00000024310e723e */ /* 0x000fe400000010ff */
[----:B------:R-:W-:-:S02]  /*15ff0*/  F2FP.BF16.F32.PACK_AB R15, R38, R35 ;  /* 0x00000023260f723e */ /* 0x000fc400000010ff */
[----:B--2---:R-:W-:Y:S01]  /*16000*/  IADD3 R24, P1, R50, UR4, RZ ;  /* 0x0000000432187c10 */ /* 0x004fe2000ff3e0ff */
        /* <DEDUP_REMOVED lines=8> */
[----:B------:R-:W-:Y:S01]  /*16090*/  ISETP.NE.AND.EX P1, PT, RZ, UR5, PT, P1 ;  /* 0x00000005ff007c0c */ /* 0x000fe2000bf25310 */
[----:B------:R-:W-:-:S12]  /*160a0*/  IMAD.MOV.U32 R41, RZ, RZ, RZ ;  /* 0x000000ffff297224 */ /* 0x000fd800078e00ff */
[----:B------:R-:W-:Y:S01]  /*160b0*/  @P1 IADD3 R50, P2, R50, UR4, RZ ;  /* 0x0000000432321c10 */ /* 0x000fe2000ff5e0ff */
[----:B------:R-:W-:Y:S02]  /*160c0*/  ULDC UR4, c[0x0][0xa88] ;  /* 0x0002a20000047ab9 */ /* 0x000fe40000000800 */
[----:B------:R-:W-:Y:S01]  /*160d0*/  IMAD.U32 R40, RZ, RZ, UR4 ;  /* 0x00000004ff287e24 */ /* 0x000fe2000f8e00ff */
[----:B------:R-:W-:Y:S01]  /*160e0*/  @P1 IADD3.X R51, R31, UR5, RZ, P2, !PT ;  /* 0x000000051f331c10 */ /* 0x000fe200097fe4ff */
[----:B------:R-:W2:Y:S04]  /*160f0*/  @P0 LDG.E R41, desc[UR60][R24.64] ;  /* 0x0000003c18290981 */ /* 0x000ea8000c1e1900 */
[----:B------:R0:W5:Y:S01]  /*16100*/  @P1 LDG.E R40, desc[UR60][R50.64] ;  /* 0x0000003c32281981 */ /* 0x000162000c1e1900 */
[----:B---3--:R-:W-:-:S02]  /*16110*/  SHF.R.S32.HI R43, RZ, 0x1f, R70 ;  /* 0x0000001fff2b7819 */ /* 0x008fc40000011446 */
[----:B--2---:R-:W-:Y:S01]  /*16120*/  SHF.R.S32.HI R42, RZ, 0x1f, R41 ;  /* 0x0000001fff2a7819 */ /* 0x004fe20000011429 */
[----:B0-----:R-:W-:Y:S06]  /*16130*/  @P1 BRA `(.L_x_8688) ;  /* 0x0000000000101947 */ /* 0x001fec0003800000 */
[----:B------:R-:W-:Y:S05]  /*16140*/  @!P0 BRA `(.L_x_8688) ;  /* 0x00000000000c8947 */ /* 0x000fea0003800000 */
[----:B------:R-:W2:Y:S04]  /*16150*/  LDG.E R3, desc[UR60][R24.64] ;  /* 0x0000003c18037981 */ /* 0x000ea8000c1e1900 */
[----:B-----5:R-:W2:Y:S02]  /*16160*/  LDG.E R40, desc[UR60][R24.64+0x4] ;  /* 0x0000043c18287981 */ /* 0x020ea4000c1e1900 */
[----:B--2---:R-:W-:-:S07]  /*16170*/  IMAD.IADD R40, R40, 0x1, -R3 ;  /* 0x0000000128287824 */ /* 0x004fce00078e0a03 */
.L_x_8688:
[----:B------:R-:W2:Y:S01]  /*16180*/  LDL.64 R4, [R1+0x68] ;  /* 0x0000680001047983 */ /* 0x000ea20000100a00 */
[----:B------:R-:W-:-:S03]  /*16190*/  ULDC.64 UR4, c[0x0][0xb70] ;  /* 0x0002dc0000047ab9 */ /* 0x000fc60000000a00 */
[----:B------:R-:W3:Y:S04]  /*161a0*/  LDL.64 R48, [R1+0x68] ;  /* 0x0000680001307983 */ /* 0x000ee80000100a00 */
[----:B------:R-:W4:Y:S04]  /*161b0*/  LDL R8, [R1+0x9c] ;  /* 0x00009c0001087983 */ /* 0x000f280000100800 */
[----:B------:R-:W4:Y:S04]  /*161c0*/  LDL.LU R47, [R1+0x7c] ;  /* 0x00007c00012f7983 */ /* 0x000f280000300800 */
[----:B------:R-:W4:Y:S01]  /*161d0*/  LDL R46, [R1+0x5c] ;  /* 0x00005c00012e7983 */ /* 0x000f220000100800 */
[----:B------:R-:W0:Y:S01]  /*161e0*/  S2R R10, SR_TID.X ;  /* 0x00000000000a7919 */ /* 0x000e220000002100 */
[----:B------:R-:W-:Y:S01]  /*161f0*/  IMAD R6, R43, UR4, RZ ;  /* 0x000000042b067c24 */ /* 0x000fe2000f8e02ff */
[----:B------:R-:W-:-:S03]  /*16200*/  SEL R44, R30, RZ, !P0 ;  /* 0x000000ff1e2c7207 */ /* 0x000fc60004000000 */
[----:B------:R-:W-:Y:S01]  /*16210*/  IMAD R7, R70, UR5, R6 ;  /* 0x0000000546077c24 */ /* 0x000fe2000f8e0206 */
[----:B------:R-:W-:Y:S01]  /*16220*/  SEL R45, R66, RZ, !P0 ;  /* 0x000000ff422d7207 */ /* 0x000fe20004000000 */
[----:B0-----:R-:W-:-:S05]  /*16230*/  VIADD R11, R10, 0xffffff80 ;  /* 0xffffff800a0b7836 */ /* 0x001fca0000000000 */
[----:B------:R-:W-:-:S04]  /*16240*/  SHF.R.S32.HI R10, RZ, 0x1f, R11 ;  /* 0x0000001fff0a7819 */ /* 0x000fc8000001140b */
[----:B------:R-:W-:-:S04]  /*16250*/  LEA.HI R10, R10, R11, RZ, 0x7 ;  /* 0x0000000b0a0a7211 */ /* 0x000fc800078f38ff */
[----:B------:R-:W-:-:S05]  /*16260*/  LOP3.LUT R10, R10, 0xffffff80, RZ, 0xc0, !PT ;  /* 0xffffff800a0a7812 */ /* 0x000fca00078ec0ff */
[----:B------:R-:W-:Y:S01]  /*16270*/  IMAD.IADD R10, R11, 0x1, -R10 ;  /* 0x000000010b0a7824 */ /* 0x000fe200078e0a0a */
[----:B------:R-:W-:Y:S01]  /*16280*/  BSSY B1, `(.L_x_8689) ;  /* 0x0000070000017945 */ /* 0x000fe20003800000 */
[----:B--2---:R-:W-:Y:S02]  /*16290*/  IMAD.MOV.U32 R5, RZ, RZ, R42 ;  /* 0x000000ffff057224 */ /* 0x004fe400078e002a */
[----:B---3--:R-:W-:Y:S02]  /*162a0*/  IMAD.MOV.U32 R48, RZ, RZ, R4 ;  /* 0x000000ffff307224 */ /* 0x008fe400078e0004 */
[----:B------:R-:W-:-:S04]  /*162b0*/  IMAD.MOV.U32 R4, RZ, RZ, R41 ;  /* 0x000000ffff047224 */ /* 0x000fc800078e0029 */
[----:B------:R-:W-:Y:S01]  /*162c0*/  IMAD.WIDE.U32 R4, R70, UR4, R4 ;  /* 0x0000000446047c25 */ /* 0x000fe2000f8e0004 */
[----:B------:R-:W-:-:S03]  /*162d0*/  ULDC.64 UR4, c[0x0][0xb78] ;  /* 0x0002de0000047ab9 */ /* 0x000fc60000000a00 */
[----:B----4-:R-:W-:Y:S02]  /*162e0*/  IMAD R3, R48, 0x20, R46 ;  /* 0x0000002030037824 */ /* 0x010fe400078e022e */
[----:B------:R-:W-:Y:S02]  /*162f0*/  IMAD.IADD R5, R5, 0x1, R7 ;  /* 0x0000000105057824 */ /* 0x000fe400078e0207 */
[----:B------:R-:W-:-:S04]  /*16300*/  IMAD.WIDE R20, R3, 0x2, R20 ;  /* 0x0000000203147825 */ /* 0x000fc800078e0214 */
[----:B------:R-:W-:Y:S02]  /*16310*/  IMAD R3, R44, UR4, RZ ;  /* 0x000000042c037c24 */ /* 0x000fe4000f8e02ff */
[----:B------:R-:W-:Y:S02]  /*16320*/  IMAD R7, R47, 0xc0, R8 ;  /* 0x000000c02f077824 */ /* 0x000fe400078e0208 */
[----:B------:R-:W-:Y:S01]  /*16330*/  IMAD.WIDE.U32 R4, R45, UR4, R4 ;  /* 0x000000042d047c25 */ /* 0x000fe2000f8e0004 */
[----:B------:R-:W-:-:S03]  /*16340*/  IADD3 R9, P2, R20, 0x1800, RZ ;  /* 0x0000180014097810 */ /* 0x000fc60007f5e0ff */
[----:B------:R-:W-:Y:S01]  /*16350*/  IMAD R6, R45, UR5, R3 ;  /* 0x000000052d067c24 */ /* 0x000fe2000f8e0203 */
[----:B------:R-:W-:Y:S01]  /*16360*/  SHF.R.S32.HI R3, RZ, 0x1f, R7 ;  /* 0x0000001fff037819 */ /* 0x000fe20000011407 */
[----:B------:R-:W-:Y:S01]  /*16370*/  ULDC.64 UR4, c[0x0][0xb40] ;  /* 0x0002d00000047ab9 */ /* 0x000fe20000000a00 */
[----:B------:R-:W-:Y:S02]  /*16380*/  IADD3 R4, P0, R7, R4, RZ ;  /* 0x0000000407047210 */ /* 0x000fe40007f1e0ff */
[----:B------:R-:W-:Y:S02]  /*16390*/  LOP3.LUT R8, R9, 0x180, RZ, 0xc0, !PT ;  /* 0x0000018009087812 */ /* 0x000fe400078ec0ff */
[----:B------:R-:W-:Y:S02]  /*163a0*/  IADD3.X R3, R3, R5, R6, P0, !PT ;  /* 0x0000000503037210 */ /* 0x000fe400007fe406 */
[----:B------:R-:W-:Y:S02]  /*163b0*/  LEA R38, P1, R4, UR4, 0x2 ;  /* 0x0000000404267c11 */ /* 0x000fe4000f8210ff */
        /* <DEDUP_REMOVED lines=10> */
[----:B------:R-:W-:Y:S02]  /*16460*/  IADD3 R4, P2, R20, 0x7800, RZ ;  /* 0x0000780014047810 */ /* 0x000fe40007f5e0ff */
[-C--:B-----5:R-:W-:Y:S02]  /*16470*/  ISETP.GE.OR P1, PT, R7, R40.reuse, P0 ;  /* 0x000000280700720c */ /* 0x0a0fe40000726670 */
[----:B------:R-:W-:Y:S02]  /*16480*/  LOP3.LUT R12, R13, 0x180, RZ, 0xc0, !PT ;  /* 0x000001800d0c7812 */ /* 0x000fe400078ec0ff */
[----:B------:R-:W-:Y:S02]  /*16490*/  LOP3.LUT R24, R25, 0x180, RZ, 0xc0, !PT ;  /* 0x0000018019187812 */ /* 0x000fe400078ec0ff */
[----:B------:R-:W-:Y:S02]  /*164a0*/  LOP3.LUT R28, R29, 0x180, RZ, 0xc0, !PT ;  /* 0x000001801d1c7812 */ /* 0x000fe400078ec0ff */
[----:B------:R-:W-:-:S02]  /*164b0*/  ISETP.GE.OR P0, PT, R3, R40, P0 ;  /* 0x000000280300720c */ /* 0x000fc40000706670 */
[----:B------:R-:W-:Y:S02]  /*164c0*/  LOP3.LUT R3, R4, 0x180, RZ, 0xc0, !PT ;  /* 0x0000018004037812 */ /* 0x000fe400078ec0ff */
[----:B------:R-:W-:Y:S02]  /*164d0*/  LOP3.LUT R5, R20, 0x180, RZ, 0xc0, !PT ;  /* 0x0000018014057812 */ /* 0x000fe400078ec0ff */
[----:B------:R-:W-:Y:S02]  /*164e0*/  SHF.R.U64 R12, R12, 0x3, RZ ;  /* 0x000000030c0c7819 */ /* 0x000fe400000012ff */
[----:B------:R-:W-:Y:S02]  /*164f0*/  SHF.R.U64 R24, R24, 0x3, RZ ;  /* 0x0000000318187819 */ /* 0x000fe400000012ff */
[----:B------:R-:W-:Y:S02]  /*16500*/  SHF.R.U64 R28, R28, 0x3, RZ ;  /* 0x000000031c1c7819 */ /* 0x000fe400000012ff */
[----:B------:R-:W-:-:S02]  /*16510*/  SHF.R.U64 R3, R3, 0x3, RZ ;  /* 0x0000000303037819 */ /* 0x000fc400000012ff */
[----:B------:R-:W-:Y:S01]  /*16520*/  SHF.R.U64 R5, R5, 0x3, RZ ;  /* 0x0000000305057819 */ /* 0x000fe200000012ff */
[--C-:B------:R-:W-:Y:S01]  /*16530*/  IMAD.X R33, RZ, RZ, R21.reuse, P2 ;  /* 0x000000ffff217224 */ /* 0x100fe200010e0615 */
[----:B------:R-:W-:Y:S01]  /*16540*/  LOP3.LUT R12, R12, R13, RZ, 0x3c, !PT ;  /* 0x0000000d0c0c7212 */ /* 0x000fe200078e3cff */
[--C-:B------:R-:W-:Y:S01]  /*16550*/  IMAD.X R13, RZ, RZ, R21.reuse, P5 ;  /* 0x000000ffff0d7224 */ /* 0x100fe200028e0615 */
[----:B------:R-:W-:Y:S01]  /*16560*/  LOP3.LUT R24, R24, R25, RZ, 0x3c, !PT ;  /* 0x0000001918187212 */ /* 0x000fe200078e3cff */
[--C-:B------:R-:W-:Y:S01]  /*16570*/  IMAD.X R25, RZ, RZ, R21.reuse, P4 ;  /* 0x000000ffff197224 */ /* 0x100fe200020e0615 */
[----:B------:R-:W-:Y:S01]  /*16580*/  LOP3.LUT R28, R28, R29, RZ, 0x3c, !PT ;  /* 0x0000001d1c1c7212 */ /* 0x000fe200078e3cff */
[----:B------:R-:W-:Y:S01]  /*16590*/  IMAD.X R29, RZ, RZ, R21, P3 ;  /* 0x000000ffff1d7224 */ /* 0x000fe200018e0615 */
[----:B------:R-:W-:Y:S02]  /*165a0*/  LOP3.LUT R32, R3, R4, RZ, 0x3c, !PT ;  /* 0x0000000403207212 */ /* 0x000fe400078e3cff */
[----:B------:R-:W-:Y:S01]  /*165b0*/  LOP3.LUT R20, R5, R20, RZ, 0x3c, !PT ;  /* 0x0000001405147212 */ /* 0x000fe200078e3cff */
[----:B------:R-:W-:Y:S01]  /*165c0*/  @!P1 STG.E desc[UR60][R38.64], R0 ;  /* 0x0000000026009986 */ /* 0x000fe2000c10193c */
[----:B------:R-:W-:-:S03]  /*165d0*/  SHF.R.S32.HI R37, RZ, 0x1f, R46 ;  /* 0x0000001fff257819 */ /* 0x000fc6000001142e */
[----:B------:R0:W-:Y:S01]  /*165e0*/  @!P0 STG.E desc[UR60][R38.64+0x20], R2 ;  /* 0x0000200226008986 */ /* 0x0001e2000c10193c */
[----:B------:R-:W-:-:S03]  /*165f0*/  IMAD.MOV.U32 R36, RZ, RZ, R46 ;  /* 0x000000ffff247224 */ /* 0x000fc600078e002e */
[----:B------:R1:W5:Y:S01]  /*16600*/  LD.E.128 R4, desc[UR60][R20.64] ;  /* 0x0000003c14047980 */ /* 0x000362000c101d00 */
[----:B------:R-:W-:-:S03]  /*16610*/  SHF.R.S32.HI R49, RZ, 0x1f, R48 ;  /* 0x0000001fff317819 */ /* 0x000fc60000011430 */
[----:B------:R-:W5:Y:S04]  /*16620*/  LD.E.128 R8, desc[UR60][R8.64] ;  /* 0x0000003c08087980 */ /* 0x000f68000c101d00 */
[----:B------:R-:W5:Y:S04]  /*16630*/  LD.E.128 R12, desc[UR60][R12.64] ;  /* 0x0000003c0c0c7980 */ /* 0x000f68000c101d00 */
        /* <DEDUP_REMOVED lines=10> */
[----:B0-----:R-:W-:-:S03]  /*166e0*/  IMAD.WIDE.U32 R2, R41, UR4, R36 ;  /* 0x0000000429027c25 */ /* 0x001fc6000f8e0024 */
[----:B------:R0:W-:Y:S01]  /*166f0*/  STL [R1+0x6c], R49 ;  /* 0x00006c3101007387 */ /* 0x0001e20000100800 */
[----:B------:R-:W-:Y:S01]  /*16700*/  IMAD R41, R41, UR5, R42 ;  /* 0x0000000529297c24 */ /* 0x000fe2000f8e022a */
[----:B------:R-:W-:Y:S01]  /*16710*/  ULDC.64 UR4, c[0x0][0xae0] ;  /* 0x0002b80000047ab9 */ /* 0x000fe20000000a00 */
[----:B------:R-:W-:Y:S02]  /*16720*/  IMAD R37, R47, -0xc0, R40 ;  /* 0xffffff402f257824 */ /* 0x000fe400078e0228 */
[----:B------:R-:W-:Y:S02]  /*16730*/  IMAD.IADD R3, R3, 0x1, R41 ;  /* 0x0000000103037824 */ /* 0x000fe400078e0229 */
[----:B-1----:R-:W-:Y:S01]  /*16740*/  IMAD R21, R43, UR4, RZ ;  /* 0x000000042b157c24 */ /* 0x002fe2000f8e02ff */
[C---:B------:R-:W-:Y:S01]  /*16750*/  ISETP.GE.AND P0, PT, R48.reuse, R37, PT ;  /* 0x000000253000720c */ /* 0x040fe20003f06270 */
[----:B------:R-:W-:Y:S02]  /*16760*/  VIADD R20, R48, 0x60 ;  /* 0x0000006030147836 */ /* 0x000fe40000000000 */
[----:B------:R-:W-:-:S02]  /*16770*/  VIADD R0, R18, 0x31c20 ;  /* 0x00031c2012007836 */ /* 0x000fc40000000000 */
[C---:B------:R-:W-:Y:S02]  /*16780*/  IMAD R21, R70.reuse, UR5, R21 ;  /* 0x0000000546157c24 */ /* 0x040fe4000f8e0215 */
[----:B------:R-:W-:Y:S01]  /*16790*/  IMAD.WIDE.U32 R2, R70, UR4, R2 ;  /* 0x0000000446027c25 */ /* 0x000fe2000f8e0002 */
[----:B------:R-:W-:Y:S01]  /*167a0*/  ULDC.64 UR4, c[0x0][0xae8] ;  /* 0x0002ba0000047ab9 */ /* 0x000fe20000000a00 */
[----:B------:R-:W-:Y:S02]  /*167b0*/  ISETP.GE.AND P3, PT, R20, R37, PT ;  /* 0x000000251400720c */ /* 0x000fe40003f66270 */
[----:B------:R-:W-:Y:S01]  /*167c0*/  IMAD.IADD R3, R3, 0x1, R21 ;  /* 0x0000000103037824 */ /* 0x000fe200078e0215 */
[----:B------:R-:W-:Y:S01]  /*167d0*/  PRMT R0, RZ, 0x654, R0 ;  /* 0x00000654ff007816 */ /* 0x000fe20000000000 */
[----:B------:R-:W-:Y:S02]  /*167e0*/  IMAD R20, R44, UR4, RZ ;  /* 0x000000042c147c24 */ /* 0x000fe4000f8e02ff */
[C---:B------:R-:W-:Y:S01]  /*167f0*/  IMAD.WIDE.U32 R36, R45.reuse, UR4, R2 ;  /* 0x000000042d247c25 */ /* 0x040fe2000f8e0002 */
[----:B--2---:R0:W-:Y:S03]  /*16800*/  SYNCS.ARRIVE.TRANS64.RED.A1T0 RZ, [R0+URZ], RZ ;  /* 0x000000ff00ff79a7 */ /* 0x0041e6000810043f */
[----:B------:R-:W-:-:S02]  /*16810*/  IMAD R39, R45, UR5, R20 ;  /* 0x000000052d277c24 */ /* 0x000fc4000f8e0214 */
[----:B------:R-:W-:-:S04]  /*16820*/  IMAD.WIDE R20, R47, 0xc0, R48 ;  /* 0x000000c02f147825 */ /* 0x000fc800078e0230 */
[----:B------:R-:W-:Y:S01]  /*16830*/  IMAD.IADD R41, R37, 0x1, R39 ;  /* 0x0000000125297824 */ /* 0x000fe200078e0227 */
[----:B0-----:R-:W-:Y:S06]  /*16840*/  @P0 BRA `(.L_x_8690) ;  /* 0x00000000004c0947 */ /* 0x001fec0003800000 */
        /* <DEDUP_REMOVED lines=19> */
.L_x_8690:
[----:B------:R-:W-:Y:S05]  /*16980*/  BSYNC B1 ;  /* 0x0000000000017941 */ /* 0x000fea0003800000 */
.L_x_8689:
[----:B------:R-:W-:Y:S05]  /*16990*/  @P3 BRA `(.L_x_8691) ;  /* 0x0000000800503947 */ /* 0x000fea0003800000 */
[----:B0----5:R-:W-:Y:S01]  /*169a0*/  IADD3 R5, P0, R20, 0x60, RZ ;  /* 0x0000006014057810 */ /* 0x021fe20007f1e0ff */
        /* <DEDUP_REMOVED lines=22> */
.L_x_8687:
[----:B------:R-:W1:Y:S01]  /*16b10*/  S2R R0, SR_TID.X ;  /* 0x0000000000007919 */ /* 0x000e620000002100 */
[----:B------:R-:W-:Y:S01]  /*16b20*/  ULDC.64 UR4, c[0x0][0xbd8] ;  /* 0x0002f60000047ab9 */ /* 0x000fe20000000a00 */
[----:B------:R-:W-:Y:S01]  /*16b30*/  IMAD.MOV.U32 R7, RZ, RZ, RZ ;  /* 0x000000ffff077224 */ /* 0x000fe200078e00ff */
[----:B------:R-:W-:Y:S02]  /*16b40*/  ISETP.NE.U32.AND P0, PT, RZ, UR4, PT ;  /* 0x00000004ff007c0c */ /* 0x000fe4000bf05070 */
[----:B------:R-:W-:Y:S02]  /*16b50*/  IADD3 R2, P1, R50, UR4, RZ ;  /* 0x0000000432027c10 */ /* 0x000fe4000ff3e0ff */
[----:B------:R-:W-:Y:S02]  /*16b60*/  ISETP.NE.AND.EX P0, PT, RZ, UR5, PT, P0 ;  /* 0x00000005ff007c0c */ /* 0x000fe4000bf05300 */
[----:B------:R-:W-:Y:S01]  /*16b70*/  IADD3.X R3, R31, UR5, RZ, P1, !PT ;  /* 0x000000051f037c10 */ /* 0x000fe20008ffe4ff */
[----:B------:R-:W-:-:S02]  /*16b80*/  ULDC.64 UR4, c[0x0][0xbe0] ;  /* 0x0002f80000047ab9 */ /* 0x000fc40000000a00 */
[----:B------:R-:W-:-:S04]  /*16b90*/  ISETP.NE.U32.AND P1, PT, RZ, UR4, PT ;  /* 0x00000004ff007c0c */ /* 0x000fc8000bf25070 */
[----:B------:R-:W-:-:S04]  /*16ba0*/  ISETP.NE.AND.EX P1, PT, RZ, UR5, PT, P1 ;  /* 0x00000005ff007c0c */ /* 0x000fc8000bf25310 */
[----:B------:R2:W5:Y:S09]  /*16bb0*/  @P0 LDG.E R7, desc[UR60][R2.64] ;  /* 0x0000003c02070981 */ /* 0x000572000c1e1900 */
[----:B------:R-:W-:Y:S01]  /*16bc0*/  @P1 IADD3 R50, P2, R50, UR4, RZ ;  /* 0x0000000432321c10 */ /* 0x000fe2000ff5e0ff */
[----:B------:R-:W-:Y:S01]  /*16bd0*/  ULDC UR4, c[0x0][0xa88] ;  /* 0x0002a20000047ab9 */ /* 0x000fe20000000800 */
[----:B-1----:R-:W-:-:S02]  /*16be0*/  VIADD R4, R0, 0xffffff80 ;  /* 0xffffff8000047836 */ /* 0x002fc40000000000 */
[----:B------:R-:W-:Y:S01]  /*16bf0*/  @P1 IADD3.X R51, R31, UR5, RZ, P2, !PT ;  /* 0x000000051f331c10 */ /* 0x000fe200097fe4ff */
[----:B------:R-:W-:-:S06]  /*16c00*/  IMAD.U32 R0, RZ, RZ, UR4 ;  /* 0x00000004ff007e24 */ /* 0x000fcc000f8e00ff */
[----:B------:R2:W5:Y:S01]  /*16c10*/  @P1 LDG.E R0, desc[UR60][R50.64] ;  /* 0x0000003c32001981 */ /* 0x000562000c1e1900 */
[----:B------:R-:W-:Y:S01]  /*16c20*/  ISETP.GT.AND P2, PT, R4, 0xbf, PT ;  /* 0x000000bf0400780c */ /* 0x000fe20003f44270 */
[----:B------:R-:W-:-:S12]  /*16c30*/  @P1 BRA `(.L_x_8692) ;  /* 0x0000000000101947 */ /* 0x000fd80003800000 */
[----:B------:R-:W-:Y:S05]  /*16c40*/  @!P0 BRA `(.L_x_8692) ;  /* 0x00000000000c8947 */ /* 0x000fea0003800000 */
[----:B------:R-:W3:Y:S04]  /*16c50*/  LDG.E R5, desc[UR60][R2.64] ;  /* 0x0000003c02057981 */ /* 0x000ee8000c1e1900 */
[----:B-----5:R-:W3:Y:S02]  /*16c60*/  LDG.E R0, desc[UR60][R2.64+0x4] ;  /* 0x0000043c02007981 */ /* 0x020ee4000c1e1900 */
[----:B---3--:R-:W-:-:S07]  /*16c70*/  IMAD.IADD R0, R0, 0x1, -R5 ;  /* 0x0000000100007824 */ /* 0x008fce00078e0a05 */
.L_x_8692:
[----:B------:R-:W3:Y:S04]  /*16c80*/  LDL R13, [R1+0x74] ;  /* 0x00007400010d7983 */ /* 0x000ee80000100800 */
[----:B0-----:R-:W4:Y:S04]  /*16c90*/  LDL R10, [R1+0x5c] ;  /* 0x00005c00010a7983 */ /* 0x001f280000100800 */
[----:B------:R0:W5:Y:S01]  /*16ca0*/  LDL R12, [R1+0x7c] ;  /* 0x00007c00010c7983 */ /* 0x0001620000100800 */
[----:B------:R-:W-:Y:S01]  /*16cb0*/  BSSY B1, `(.L_x_8693) ;  /* 0x000001d000017945 */ /* 0x000fe20003800000 */
[----:B------:R-:W-:-:S02]  /*16cc0*/  SEL R11, R66, RZ, !P0 ;  /* 0x000000ff420b7207 */ /* 0x000fc40004000000 */
[----:B------:R-:W-:Y:S02]  /*16cd0*/  SEL R30, R30, RZ, !P0 ;  /* 0x000000ff1e1e7207 */ /* 0x000fe40004000000 */
[----:B-----5:R-:W-:Y:S02]  /*16ce0*/  SHF.R.S32.HI R6, RZ, 0x1f, R7 ;  /* 0x0000001fff067819 */ /* 0x020fe40000011407 */
[----:B---3--:R-:W-:Y:S02]  /*16cf0*/  SHF.R.S32.HI R8, RZ, 0x1f, R13 ;  /* 0x0000001fff087819 */ /* 0x008fe4000001140d */
[----:B----4-:R-:W-:Y:S01]  /*16d00*/  SHF.R.S32.HI R9, RZ, 0x1f, R10 ;  /* 0x0000001fff097819 */ /* 0x010fe2000001140a */
[----:B0-----:R-:W-:Y:S06]  /*16d10*/  @P2 BRA `(.L_x_8694) ;  /* 0x0000000000582947 */ /* 0x001fec0003800000 */
[----:B--2---:R-:W0:Y:S02]  /*16d20*/  S2R R2, SR_TID.X ;  /* 0x0000000000027919 */ /* 0x004e240000002100 */
[----:B0-----:R-:W-:-:S04]  /*16d30*/  IMAD R2, R12, 0xc0, R2 ;  /* 0x000000c00c027824 */ /* 0x001fc800078e0202 */
[----:B------:R-:W-:-:S05]  /*16d40*/  VIADD R3, R2, 0xffffff80 ;  /* 0xffffff8002037836 */ /* 0x000fca0000000000 */
[----:B------:R-:W-:-:S13]  /*16d50*/  ISETP.GE.AND P0, PT, R3, R0, PT ;  /* 0x000000000300720c */ /* 0x000fda0003f06270 */
[----:B------:R-:W-:Y:S05]  /*16d60*/  @P0 BRA `(.L_x_8694) ;  /* 0x0000000000440947 */ /* 0x000fea0003800000 */
[C---:B------:R-:W-:Y:S01]  /*16d70*/  IADD3 R2, P0, R3.reuse, R7, RZ ;  /* 0x0000000703027210 */ /* 0x040fe20007f1e0ff */
        /* <DEDUP_REMOVED lines=16> */
.L_x_8694:
[----:B------:R-:W-:Y:S05]  /*16e80*/  BSYNC B1 ;  /* 0x0000000000017941 */ /* 0x000fea0003800000 */
.L_x_8693:
[----:B------:R-:W3:Y:S01]  /*16e90*/  LDL.64 R14, [R1+0x68] ;  /* 0x00006800010e7983 */ /* 0x000ee20000100a00 */
[----:B------:R-:W-:Y:S01]  /*16ea0*/  ULDC.64 UR4, c[0x0][0xaa0] ;  /* 0x0002a80000047ab9 */ /* 0x000fe20000000a00 */
[----:B--2---:R-:W-:Y:S01]  /*16eb0*/  IMAD.MOV.U32 R2, RZ, RZ, R10 ;  /* 0x000000ffff027224 */ /* 0x004fe200078e000a */
[----:B------:R-:W-:Y:S01]  /*16ec0*/  BSSY B1, `(.L_x_8695) ;  /* 0x000002b000017945 */ /* 0x000fe20003800000 */
[----:B0-----:R-:W-:Y:S02]  /*16ed0*/  IMAD.MOV.U32 R3, RZ, RZ, R9 ;  /* 0x000000ffff037224 */ /* 0x001fe400078e0009 */
[----:B------:R-:W-:Y:S02]  /*16ee0*/  IMAD R4, R6, UR4, RZ ;  /* 0x0000000406047c24 */ /* 0x000fe4000f8e02ff */
[----:B------:R-:W-:-:S04]  /*16ef0*/  IMAD.WIDE.U32 R2, R7, UR4, R2 ;  /* 0x0000000407027c25 */ /* 0x000fc8000f8e0002 */
[----:B------:R-:W-:Y:S01]  /*16f00*/  IMAD R7, R7, UR5, R4 ;  /* 0x0000000507077c24 */ /* 0x000fe2000f8e0204 */
[----:B------:R-:W-:Y:S02]  /*16f10*/  ULDC.64 UR4, c[0x0][0xae0] ;  /* 0x0002b80000047ab9 */ /* 0x000fe40000000a00 */
[----:B------:R-:W-:Y:S02]  /*16f20*/  IMAD R4, R8, UR4, RZ ;  /* 0x0000000408047c24 */ /* 0x000fe4000f8e02ff */
[----:B------:R-:W-:Y:S02]  /*16f30*/  IMAD.IADD R3, R3, 0x1, R7 ;  /* 0x0000000103037824 */ /* 0x000fe400078e0207 */
[C---:B------:R-:W-:Y:S02]  /*16f40*/  IMAD R5, R13.reuse, UR5, R4 ;  /* 0x000000050d057c24 */ /* 0x040fe4000f8e0204 */
[----:B------:R-:W-:Y:S02]  /*16f50*/  IMAD R4, R12, -0xc0, R0 ;  /* 0xffffff400c047824 */ /* 0x000fe400078e0200 */
[----:B------:R-:W-:Y:S01]  /*16f60*/  IMAD.WIDE.U32 R2, R13, UR4, R2 ;  /* 0x000000040d027c25 */ /* 0x000fe2000f8e0002 */
[----:B------:R-:W-:-:S03]  /*16f70*/  ULDC.64 UR4, c[0x0][0xae8] ;  /* 0x0002ba0000047ab9 */ /* 0x000fc60000000a00 */
[----:B------:R-:W-:Y:S02]  /*16f80*/  IMAD.IADD R3, R3, 0x1, R5 ;  /* 0x0000000103037824 */ /* 0x000fe400078e0205 */
[----:B------:R-:W-:-:S04]  /*16f90*/  IMAD R0, R30, UR4, RZ ;  /* 0x000000041e007c24 */ /* 0x000fc8000f8e02ff */
[----:B------:R-:W-:Y:S01]  /*16fa0*/  IMAD R9, R11, UR5, R0 ;  /* 0x000000050b097c24 */ /* 0x000fe2000f8e0200 */
[C---:B---3--:R-:W-:Y:S01]  /*16fb0*/  ISETP.GE.AND P0, PT, R14.reuse, R4, PT ;  /* 0x000000040e00720c */ /* 0x048fe20003f06270 */
[----:B------:R-:W-:Y:S02]  /*16fc0*/  VIADD R7, R14, 0x60 ;  /* 0x000000600e077836 */ /* 0x000fe40000000000 */
[----:B------:R-:W-:-:S03]  /*16fd0*/  IMAD.MOV.U32 R6, RZ, RZ, R14 ;  /* 0x000000ffff067224 */ /* 0x000fc600078e000e */
[----:B------:R-:W-:Y:S01]  /*16fe0*/  ISETP.GE.AND P1, PT, R7, R4, PT ;  /* 0x000000040700720c */ /* 0x000fe20003f26270 */
[----:B------:R-:W-:Y:S01]  /*16ff0*/  IMAD.WIDE.U32 R4, R11, UR4, R2 ;  /* 0x000000040b047c25 */ /* 0x000fe2000f8e0002 */
[----:B------:R-:W-:-:S03]  /*17000*/  SHF.R.S32.HI R7, RZ, 0x1f, R14 ;  /* 0x0000001fff077819 */ /* 0x000fc6000001140e */
        /* <DEDUP_REMOVED lines=22> */
.L_x_8696:
[----:B------:R-:W-:Y:S05]  /*17170*/  BSYNC B1 ;  /* 0x0000000000017941 */ /* 0x000fea0003800000 */
.L_x_8695:
        /* <DEDUP_REMOVED lines=22> */
.L_x_8691:
[----:B------:R-:W-:Y:S05]  /*172e0*/  BSYNC B0 ;  /* 0x0000000000007941 */ /* 0x000fea0003800000 */
.L_x_8686:
[----:B------:R-:W-:Y:S02]  /*172f0*/  ULDC UR4, c[0x0][0xc14] ;  /* 0x0003050000047ab9 */ /* 0x000fe40000000800 */
[----:B------:R-:W-:-:S13]  /*17300*/  ISETP.GE.AND P0, PT, R111, UR4, PT ;  /* 0x000000046f007c0c */ /* 0x000fda000bf06270 */
[----:B------:R-:W-:Y:S05]  /*17310*/  @!P0 BRA `(.L_x_8697) ;  /* 0xfffffea000448947 */ /* 0x000fea000383ffff */
[----:B------:R-:W-:Y:S05]  /*17320*/  BRA `(.L_x_8558) ;  /* 0x0000005400b87947 */ /* 0x000fea0003800000 */
.L_x_8556:
        /* <DEDUP_REMOVED lines=9> */
[----:B------:R-:W-:Y:S01]  /*173c0*/  IMAD.MOV.U32 R0, RZ, RZ, RZ ;  /* 0x000000ffff007224 */ /* 0x000fe200078e00ff */
        /* <DEDUP_REMOVED lines=17> */
[----:B------:R-:W-:Y:S02]  /*174e0*/  IMAD.MOV.U32 R16, RZ, RZ, RZ ;  /* 0x000000ffff107224 */ /* 0x000fe400078e00ff */
        /* <DEDUP_REMOVED lines=35> */
.L_x_8702:
[----:B------:R-:W-:Y:S02]  /*17720*/  VIADD R0, R19, 0x1f ;  /* 0x0000001f13007836 */ /* 0x000fe40000000000 */
[----:B------:R-:W-:-:S03]  /*17730*/  IMAD.U32 R19, RZ, RZ, UR7 ;  /* 0x00000007ff137e24 */ /* 0x000fc6000f8e00ff */
[----:B------:R-:W-:-:S13]  /*17740*/  ISETP.GE.AND P0, PT, R0, UR5, PT ;  /* 0x0000000500007c0c */ /* 0x000fda000bf06270 */
[----:B------:R-:W-:Y:S05]  /*17750*/  @P0 BRA `(.L_x_8699) ;  /* 0x00000004003c0947 */ /* 0x000fea0003800000 */
[----:B------:R-:W-:Y:S01]  /*17760*/  IMAD.MOV.U32 R19, RZ, RZ, R0 ;  /* 0x000000ffff137224 */ /* 0x000fe200078e0000 */
[C---:B------:R-:W-:Y:S01]  /*17770*/  ISETP.NE.AND P1, PT, R28.reuse, 0x1f, PT ;  /* 0x0000001f1c00780c */ /* 0x040fe20003f25270 */
[----:B------:R-:W-:Y:S01]  /*17780*/  BSSY B0, `(.L_x_8700) ;  /* 0x0000008000007945 */ /* 0x000fe20003800000 */
[----:B------:R-:W-:Y:S02]  /*17790*/  IMAD.MOV.U32 R0, RZ, RZ, RZ ;  /* 0x000000ffff007224 */ /* 0x000fe400078e00ff */
[----:B------:R-:W-:-:S05]  /*177a0*/  IMAD.IADD R5, R28, 0x1, R19 ;  /* 0x000000011c057824 */ /* 0x000fca00078e0213 */
[----:B------:R-:W-:-:S13]  /*177b0*/  ISETP.GE.OR P0, PT, R5, UR5, !P1 ;  /* 0x0000000505007c0c */ /* 0x000fda000cf06670 */
[----:B------:R-:W-:Y:S05]  /*177c0*/  @P0 BRA `(.L_x_8701) ;  /* 0x00000000000c0947 */ /* 0x000fea0003800000 */
[----:B------:R-:W0:Y:S02]  /*177d0*/  LDC.64 R2, c[0x0][0xc58] ;  /* 0x00031600ff027b82 */ /* 0x000e240000000a00 */
[----:B0-----:R-:W-:-:S05]  /*177e0*/  IMAD.WIDE R2, R5, 0x4, R2 ;  /* 0x0000000405027825 */ /* 0x001fca00078e0202 */
[----:B------:R0:W5:Y:S02]  /*177f0*/  LDG.E R0, desc[UR60][R2.64] ;  /* 0x0000003c02007981 */ /* 0x000164000c1e1900 */
.L_x_8701:
[----:B------:R-:W-:Y:S05]  /*17800*/  BSYNC B0 ;  /* 0x0000000000007941 */ /* 0x000fea0003800000 */
.L_x_8700:
        /* <DEDUP_REMOVED lines=25> */
.L_x_8698:
        /* <DEDUP_REMOVED lines=13> */
[----:B------:R-:W-:-:S05]  /*17a70*/  VIADD R7, R4, 0xffffffff ;  /* 0xffffffff04077836 */ /* 0x000fca0000000000 */
[----:B------:R2:W3:Y:S02]  /*17a80*/  SHFL.IDX PT, R16, R6, R7, 0x1f ;  /* 0x00001f0706107589 */ /* 0x0004e400000e0000 */
.L_x_8703:
        /* <DEDUP_REMOVED lines=28> */
.L_x_8699:
[----:B------:R-:W-:Y:S02]  /*17c50*/  IMAD.MOV.U32 R17, RZ, RZ, RZ ;  /* 0x000000ffff117224 */ /* 0x000fe400078e00ff */
[----:B------:R-:W-:Y:S02]  /*17c60*/  IMAD.U32 R16, RZ, RZ, UR6 ;  /* 0x00000006ff107e24 */ /* 0x000fe4000f8e00ff */
[----:B------:R-:W-:-:S07]  /*17c70*/  IMAD.MOV.U32 R18, RZ, RZ, RZ ;  /* 0x000000ffff127224 */ /* 0x000fce00078e00ff */
.L_x_8704:
[----:B------:R-:W2:Y:S01]  /*17c80*/  LDL.LU R2, [R1+0x2c] ;  /* 0x00002c0001027983 */ /* 0x000ea20000300800 */
[----:B------:R-:W-:Y:S01]  /*17c90*/  ISETP.NE.AND P0, PT, R28, RZ, PT ;  /* 0x000000ff1c00720c */ /* 0x000fe20003f05270 */
[----:B------:R-:W-:Y:S02]  /*17ca0*/  IMAD.MOV.U32 R24, RZ, RZ, 0x1 ;  /* 0x00000001ff187424 */ /* 0x000fe400078e00ff */
[----:B------:R-:W-:-:S10]  /*17cb0*/  IMAD.MOV.U32 R22, RZ, RZ, RZ ;  /* 0x000000ffff167224 */ /* 0x000fd400078e00ff */
[----:B------:R-:W0:Y:S01]  /*17cc0*/  @!P0 S2R R3, SR_CgaCtaId ;  /* 0x0000000000038919 */ /* 0x000e220000008800 */
[----:B------:R-:W-:-:S04]  /*17cd0*/  @!P0 MOV R0, 0x400 ;  /* 0x0000040000008802 */ /* 0x000fc80000000f00 */
[----:B0-----:R-:W-:-:S05]  /*17ce0*/  @!P0 LEA R0, R3, R0, 0x18 ;  /* 0x0000000003008211 */ /* 0x001fca00078ec0ff */
[----:B------:R0:W-:Y:S01]  /*17cf0*/  @!P0 STS.128 [R0+0x31cd0], R16 ;  /* 0x031cd01000008388 */ /* 0x0001e20000000c00 */
[----:B------:R-:W-:Y:S06]  /*17d00*/  BAR.ARV 0x5, 0x1a0 ;  /* 0x0146800000007b1d */ /* 0x000fec0000002000 */
[----:B--2---:R-:W-:-:S04]  /*17d10*/  LOP3.LUT R2, R2, 0xfffffeff, RZ, 0xc0, !PT ;  /* 0xfffffeff02027812 */ /* 0x004fc800078ec0ff */
[----:B------:R-:W-:Y:S02]  /*17d20*/  @P0 LOP3.LUT R2, R2, 0x100, RZ, 0xfc, !PT ;  /* 0x0000010002020812 */ /* 0x000fe400078efcff */
[----:B------:R-:W-:-:S03]  /*17d30*/  ISETP.GE.AND P0, PT, R19, UR5, PT ;  /* 0x0000000513007c0c */ /* 0x000fc6000bf06270 */
[----:B------:R0:W-:Y:S04]  /*17d40*/  STL [R1+0x2c], R2 ;  /* 0x00002c0201007387 */ /* 0x0001e80000100800 */
[----:B------:R0:W-:Y:S06]  /*17d50*/  STL [R1+0x10], RZ ;  /* 0x000010ff01007387 */ /* 0x0001ec0000100800 */
[----:B------:R-:W-:Y:S05]  /*17d60*/  @P0 BRA `(.L_x_8705) ;  /* 0x0000004800440947 */ /* 0x000fea0003800000 */
[----:B------:R-:W2:Y:S01]  /*17d70*/  LDL R4, [R1+0xa8] ;  /* 0x0000a80001047983 */ /* 0x000ea20000100800 */
[----:B------:R-:W-:Y:S01]  /*17d80*/  ISETP.NE.AND P1, PT, R28, RZ, PT ;  /* 0x000000ff1c00720c */ /* 0x000fe20003f25270 */
[----:B------:R-:W-:Y:S01]  /*17d90*/  IMAD.MOV.U32 R27, RZ, RZ, 0x1 ;  /* 0x00000001ff1b7424 */ /* 0x000fe200078e00ff */
[----:B0-----:R-:W-:Y:S01]  /*17da0*/  LOP3.LUT R2, R2, 0xffffffbf, RZ, 0xc0, !PT ;  /* 0xffffffbf02027812 */ /* 0x001fe200078ec0ff */
[----:B------:R0:W-:Y:S01]  /*17db0*/  STL [R1+0x10], RZ ;  /* 0x000010ff01007387 */ /* 0x0001e20000100800 */
[----:B------:R-:W-:Y:S01]  /*17dc0*/  IMAD.MOV.U32 R26, RZ, RZ, RZ ;  /* 0x000000ffff1a7224 */ /* 0x000fe200078e00ff */
[----:B------:R-:W-:Y:S01]  /*17dd0*/  ULDC.64 UR36, c[0x0][0x198] ;  /* 0x0000660000247ab9 */ /* 0x000fe20000000a00 */
[----:B------:R-:W-:Y:S01]  /*17de0*/  LOP3.LUT R2, R2, 0xfffffffd, RZ, 0xc0, !PT ;  /* 0xfffffffd02027812 */ /* 0x000fe200078ec0ff */
[----:B------:R-:W-:Y:S01]  /*17df0*/  IMAD.MOV.U32 R24, RZ, RZ, 0x1 ;  /* 0x00000001ff187424 */ /* 0x000fe200078e00ff */
[----:B------:R-:W-:Y:S01]  /*17e00*/  ULDC UR39, c[0x0][0xc] ;  /* 0x0000030000277ab9 */ /* 0x000fe20000000800 */
[----:B------:R-:W-:Y:S01]  /*17e10*/  IMAD.MOV.U32 R22, RZ, RZ, RZ ;  /* 0x000000ffff167224 */ /* 0x000fe200078e00ff */
        /* <DEDUP_REMOVED lines=9> */
.L_x_8793:
[----:B01----:R-:W0:Y:S02]  /*17eb0*/  LDC.64 R2, c[0x0][0xc60] ;  /* 0x00031800ff027b82 */ /* 0x003e240000000a00 */
[----:B0-----:R-:W-:-:S05]  /*17ec0*/  IMAD.WIDE R2, R19, 0x4, R2 ;  /* 0x0000000413027825 */ /* 0x001fca00078e0202 */
[----:B------:R-:W2:Y:S01]  /*17ed0*/  LDG.E R9, desc[UR60][R2.64] ;  /* 0x0000003c02097981 */ /* 0x000ea2000c1e1900 */
[----:B------:R-:W-:Y:S05]  /*17ee0*/  YIELD ;  /* 0x0000000000007946 */ /* 0x000fea0003800000 */
[----:B------:R-:W-:Y:S01]  /*17ef0*/  ULDC.64 UR4, c[0x0][0xa28] ;  /* 0x00028a0000047ab9 */ /* 0x000fe20000000a00 */
[----:B------:R-:W-:Y:S01]  /*17f00*/  IMAD.MOV.U32 R6, RZ, RZ, RZ ;  /* 0x000000ffff067224 */ /* 0x000fe200078e00ff */
[----:B------:R-:W-:Y:S01]  /*17f10*/  ISETP.NE.U32.AND P1, PT, RZ, UR4, PT ;  /* 0x00000004ff007c0c */ /* 0x000fe2000bf25070 */
[----:B------:R-:W-:Y:S01]  /*17f20*/  IMAD.MOV.U32 R23, RZ, RZ, RZ ;  /* 0x000000ffff177224 */ /* 0x000fe200078e00ff */
[----:B------:R-:W-:-:S02]  /*17f30*/  ULDC.64 UR6, c[0x0][0xa10] ;  /* 0x0002840000067ab9 */ /* 0x000fc40000000a00 */
[----:B------:R-:W-:Y:S02]  /*17f40*/  ISETP.NE.AND.EX P1, PT, RZ, UR5, PT, P1 ;  /* 0x00000005ff007c0c */ /* 0x000fe4000bf25310 */
[----:B--2---:R-:W-:Y:S01]  /*17f50*/  SHF.R.S32.HI R0, RZ, 0x1f, R9 ;  /* 0x0000001fff007819 */ /* 0x004fe20000011409 */
[----:B------:R-:W-:Y:S10]  /*17f60*/  STL [R1], R9 ;  /* 0x0000000901007387 */ /* 0x000ff40000100800 */
[----:B------:R-:W-:-:S04]  /*17f70*/  @P1 LEA R4, P0, R9, UR4, 0x2 ;  /* 0x0000000409041c11 */ /* 0x000fc8000f8010ff */
[----:B------:R-:W-:Y:S01]  /*17f80*/  @P1 LEA.HI.X R5, R9, UR5, R0, 0x2, P0 ;  /* 0x0000000509051c11 */ /* 0x000fe200080f1400 */
[----:B------:R-:W-:Y:S02]  /*17f90*/  ULDC.64 UR4, c[0x0][0xa00] ;  /* 0x0002800000047ab9 */ /* 0x000fe40000000a00 */
[----:B------:R-:W-:Y:S02]  /*17fa0*/  ISETP.NE.U32.AND P0, PT, RZ, UR4, PT ;  /* 0x00000004ff007c0c */ /* 0x000fe4000bf05070 */
[----:B------:R0:W5:Y:S02]  /*17fb0*/  @P1 LDG.E R23, desc[UR60][R4.64] ;  /* 0x0000003c04171981 */ /* 0x000164000c1e1900 */
[----:B------:R-:W-:-:S13]  /*17fc0*/  ISETP.NE.AND.EX P0, PT, RZ, UR5, PT, P0 ;  /* 0x00000005ff007c0c */ /* 0x000fda000bf05300 */
[----:B------:R-:W-:-:S04]  /*17fd0*/  @P0 LEA R2, P2, R9, UR4, 0x2 ;  /* 0x0000000409020c11 */ /* 0x000fc8000f8410ff */
[----:B------:R-:W-:Y:S01]  /*17fe0*/  @P0 LEA.HI.X R3, R9, UR5, R0, 0x2, P2 ;  /* 0x0000000509030c11 */ /* 0x000fe200090f1400 */
[----:B------:R-:W-:-:S04]  /*17ff0*/  ULDC.64 UR4, c[0x0][0xa20] ;  /* 0x0002880000047ab9 */ /* 0x000fc80000000a00 */
[----:B------:R-:W2:Y:S01]  /*18000*/  @P0 LDG.E R6, desc[UR60][R2.64] ;  /* 0x0000003c02060981 */ /* 0x000ea2000c1e1900 */
[----:B------:R-:W-:-:S04]  /*18010*/  ISETP.NE.U32.AND P1, PT, RZ, UR4, PT ;  /* 0x00000004ff007c0c */ /* 0x000fc8000bf25070 */
[----:B------:R-:W-:Y:S01]  /*18020*/  ISETP.NE.AND.EX P1, PT, RZ, UR5, PT, P1 ;  /* 0x00000005ff007c0c */ /* 0x000fe2000bf25310 */
[C---:B0-----:R-:W-:Y:S01]  /*18030*/  IMAD.SHL.U32 R4, R9.reuse, 0x4, RZ ;  /* 0x0000000409047824 */ /* 0x041fe200078e00ff */
[----:B------:R-:W-:-:S04]  /*18040*/  SHF.L.U64.HI R0, R9, 0x2, R0 ;  /* 0x0000000209007819 */ /* 0x000fc80000010200 */
[----:B------:R-:W-:Y:S01]  /*18050*/  STL [R1+0x8], R4 ;  /* 0x0000080401007387 */ /* 0x000fe20000100800 */
[----:B------:R-:W-:-:S03]  /*18060*/  IMAD.MOV.U32 R8, RZ, RZ, RZ ;  /* 0x000000ffff087224 */ /* 0x000fc600078e00ff */
[----:B--2---:R0:W-:Y:S03]  /*18070*/  STL [R1+0x18], R6 ;  /* 0x0000180601007387 */ /* 0x0041e60000100800 */
[----:B0-----:R-:W-:-:S04]  /*18080*/  @P1 IADD3 R6, P0, R4, UR4, RZ ;  /* 0x0000000404061c10 */ /* 0x001fc8000ff1e0ff */
[----:B------:R-:W-:Y:S01]  /*18090*/  @P1 IADD3.X R7, R0, UR5, RZ, P0, !PT ;  /* 0x0000000500071c10 */ /* 0x000fe200087fe4ff */
[----:B------:R-:W-:Y:S02]  /*180a0*/  ULDC.64 UR4, c[0x0][0xa08] ;  /* 0x0002820000047ab9 */ /* 0x000fe40000000a00 */
[----:B------:R-:W-:Y:S02]  /*180b0*/  IADD3 R2, P0, R4, UR4, RZ ;  /* 0x0000000404027c10 */ /* 0x000fe4000ff1e0ff */
[----:B------:R-:W-:Y:S02]  /*180c0*/  ISETP.NE.U32.AND P2, PT, RZ, UR4, PT ;  /* 0x00000004ff007c0c */ /* 0x000fe4000bf45070 */
[----:B------:R-:W-:Y:S02]  /*180d0*/  IADD3.X R3, R0, UR5, RZ, P0, !PT ;  /* 0x0000000500037c10 */ /* 0x000fe400087fe4ff */
[----:B------:R-:W-:Y:S01]  /*180e0*/  ISETP.NE.AND.EX P2, PT, RZ, UR5, PT, P2 ;  /* 0x00000005ff007c0c */ /* 0x000fe2000bf45320 */
[----:B------:R-:W-:-:S02]  /*180f0*/  ULDC.64 UR4, c[0x0][0x3f8] ;  /* 0x0000fe0000047ab9 */ /* 0x000fc40000000a00 */
[----:B------:R-:W-:-:S03]  /*18100*/  UISETP.NE.U32.AND UP0, UPT, UR4, URZ, UPT ;  /* 0x0000003f0400728c */ /* 0x000fc6000bf05070 */
[----:B------:R-:W-:Y:S01]  /*18110*/  ULDC UR4, c[0x0][0x404] ;  /* 0x0001010000047ab9 */ /* 0x000fe20000000800 */
[----:B------:R-:W-:-:S03]  /*18120*/  UISETP.NE.AND.EX UP0, UPT, UR5, URZ, UPT, UP0 ;  /* 0x0000003f0500728c */ /* 0x000fc6000bf05300 */
[----:B------:R-:W-:Y:S01]  /*18130*/  ULDC UR5, c[0x0][0x2e0] ;  /* 0x0000b80000057ab9 */ /* 0x000fe20000000800 */
[----:B------:R-:W-:Y:S02]  /*18140*/  USEL UR4, UR4, 0x1, UP0 ;  /* 0x0000000104047887 */ /* 0x000fe40008000000 */
[----:B------:R0:W5:Y:S02]  /*18150*/  @P2 LDG.E R8, desc[UR60][R2.64] ;  /* 0x0000003c02082981 */ /* 0x000164000c1e1900 */
[----:B------:R-:W-:-:S06]  /*18160*/  UIMAD UR4, UR4, UR5, URZ ;  /* 0x00000005040472a4 */ /* 0x000fcc000f8e023f */
[----:B------:R-:W-:-:S06]  /*18170*/  IMAD.U32 R10, RZ, RZ, UR4 ;  /* 0x00000004ff0a7e24 */ /* 0x000fcc000f8e00ff */
[----:B------:R0:W5:Y:S01]  /*18180*/  @P1 LDG.E R10, desc[UR60][R6.64] ;  /* 0x0000003c060a1981 */ /* 0x000162000c1e1900 */
[----:B------:R-:W-:Y:S01]  /*18190*/  IADD3 R4, P0, R4, UR6, RZ ;  /* 0x0000000604047c10 */ /* 0x000fe2000ff1e0ff */
[----:B------:R-:W-:-:S03]  /*181a0*/  ULDC UR4, c[0x0][0x338] ;  /* 0x0000ce0000047ab9 */ /* 0x000fc60000000800 */
[----:B------:R-:W-:Y:S02]  /*181b0*/  IADD3.X R5, R0, UR7, RZ, P0, !PT ;  /* 0x0000000700057c10 */ /* 0x000fe400087fe4ff */
[----:B------:R-:W-:Y:S01]  /*181c0*/  ISETP.NE.U32.AND P0, PT, RZ, UR6, PT ;  /* 0x00000006ff007c0c */ /* 0x000fe2000bf05070 */
[----:B------:R1:W-:Y:S03]  /*181d0*/  STL [R1+0xc], R0 ;  /* 0x00000c0001007387 */ /* 0x0003e60000100800 */
[----:B------:R-:W-:Y:S01]  /*181e0*/  ISETP.NE.AND.EX P0, PT, RZ, UR7, PT, P0 ;  /* 0x00000007ff007c0c */ /* 0x000fe2000bf05300 */
[----:B-1----:R-:W-:Y:S01]  /*181f0*/  IMAD.U32 R0, RZ, RZ, UR4 ;  /* 0x00000004ff007e24 */ /* 0x002fe2000f8e00ff */
[----:B0-----:R-:W-:Y:S11]  /*18200*/  @P1 BRA `(.L_x_8706) ;  /* 0x0000000000101947 */ /* 0x001ff60003800000 */
[----:B------:R-:W-:Y:S05]  /*18210*/  @!P2 BRA `(.L_x_8706) ;  /* 0x00000000000ca947 */ /* 0x000fea0003800000 */
[----:B------:R-:W2:Y:S04]  /*18220*/  LDG.E R7, desc[UR60][R2.64] ;  /* 0x0000003c02077981 */ /* 0x000ea8000c1e1900 */
[----:B-----5:R-:W2:Y:S02]  /*18230*/  LDG.E R10, desc[UR60][R2.64+0x4] ;  /* 0x0000043c020a7981 */ /* 0x020ea4000c1e1900 */
[----:B--2---:R-:W-:-:S07]  /*18240*/  IMAD.IADD R10, R10, 0x1, -R7 ;  /* 0x000000010a0a7824 */ /* 0x004fce00078e0a07 */
.L_x_8706:
[----:B------:R-:W2:Y:S04]  /*18250*/  @P0 LDG.E R3, desc[UR60][R4.64] ;  /* 0x0000003c04030981 */ /* 0x000ea8000c1e1900 */
[----:B------:R-:W2:Y:S02]  /*18260*/  @P0 LDG.E R2, desc[UR60][R4.64+0x4] ;  /* 0x0000043c04020981 */ /* 0x000ea4000c1e1900 */
[----:B--2---:R-:W-:Y:S02]  /*18270*/  @P0 IMAD.IADD R0, R2, 0x1, -R3 ;  /* 0x0000000102000824 */ /* 0x004fe400078e0a03 */
[----:B-----5:R-:W-:-:S04]  /*18280*/  IMAD.IADD R3, R10, 0x1, -R23 ;  /* 0x000000010a037824 */ /* 0x020fc800078e0a17 */
[----:B------:R-:W-:-:S04]  /*18290*/  IMAD.IADD R6, R3, 0x1, R0 ;  /* 0x0000000103067824 */ /* 0x000fc800078e0200 */
[----:B------:R-:W-:Y:S01]  /*182a0*/  VIADD R2, R6, 0x8f ;  /* 0x0000008f06027836 */ /* 0x000fe20000000000 */
[----:B------:R0:W-:Y:S03]  /*182b0*/  STL [R1+0x14], R6 ;  /* 0x0000140601007387 */ /* 0x0001e60000100800 */
[----:B------:R-:W-:-:S05]  /*182c0*/  IMAD.HI R2, R2, 0x38e38e39, RZ ;  /* 0x38e38e3902027827 */ /* 0x000fca00078e02ff */
[----:B------:R-:W-:-:S04]  /*182d0*/  SHF.R.U32.HI R7, RZ, 0x1f, R2 ;  /* 0x0000001fff077819 */ /* 0x000fc80000011602 */
[----:B0-----:R-:W-:Y:S01]  /*182e0*/  LEA.HI.SX32 R6, R2, R7, 0x1b ;  /* 0x0000000702067211 */ /* 0x001fe200078fdaff */
[----:B------:R-:W-:-:S04]  /*182f0*/  IMAD.MOV R2, RZ, RZ, -R3 ;  /* 0x000000ffff027224 */ /* 0x000fc800078e0a03 */
[----:B------:R-:W-:Y:S01]  /*18300*/  IMAD R7, R6, 0x90, -R3 ;  /* 0x0000009006077824 */ /* 0x000fe200078e0a03 */
[----:B------:R-:W-:Y:S01]  /*18310*/  VIMNMX R2, RZ, R2, !PT ;  /* 0x00000002ff027248 */ /* 0x000fe20007fe0100 */
[----:B------:R0:W-:Y:S03]  /*18320*/  STL [R1+0x4], R6 ;  /* 0x0000040601007387 */ /* 0x0001e60000100800 */
[----:B------:R-:W-:-:S04]  /*18330*/  VIMNMX R7, R7, R0, PT ;  /* 0x0000000007077248 */ /* 0x000fc80003fe0100 */
[----:B------:R-:W-:Y:S01]  /*18340*/  ISETP.GT.AND P1, PT, R7, R2, PT ;  /* 0x000000020700720c */ /* 0x000fe20003f24270 */
[----:B------:R-:W-:-:S05]  /*18350*/  IMAD.WIDE.U32 R2, R2, 0x38e38e39, RZ ;  /* 0x38e38e3902027825 */ /* 0x000fca00078e00ff */
[----:B------:R-:W-:-:S05]  /*18360*/  SHF.R.U32.HI R0, RZ, 0x5, R3 ;  /* 0x00000005ff007819 */ /* 0x000fca0000011603 */
[----:B------:R-:W-:Y:S02]  /*18370*/  IMAD.MOV.U32 R2, RZ, RZ, R0 ;  /* 0x000000ffff027224 */ /* 0x000fe400078e0000 */
[----:B0-----:R-:W-:-:S04]  /*18380*/  @P1 VIADD R6, R7, 0x8f ;  /* 0x0000008f07061836 */ /* 0x001fc80000000000 */
[----:B------:R-:W-:-:S05]  /*18390*/  @P1 IMAD.HI R6, R6, 0x38e38e39, RZ ;  /* 0x38e38e3906061827 */ /* 0x000fca00078e02ff */
[----:B------:R-:W-:-:S04]  /*183a0*/  @P1 SHF.R.U32.HI R3, RZ, 0x1f, R6 ;  /* 0x0000001fff031819 */ /* 0x000fc80000011606 */
[----:B------:R-:W-:Y:S01]  /*183b0*/  @P1 LEA.HI.SX32 R2, R6, R3, 0x1b ;  /* 0x0000000306021211 */ /* 0x000fe200078fdaff */
[----:B------:R-:W-:-:S06]  /*183c0*/  IMAD.MOV.U32 R3, RZ, RZ, RZ ;  /* 0x000000ffff037224 */ /* 0x000fcc00078e00ff */
[----:B------:R0:W5:Y:S01]  /*183d0*/  @P0 LDG.E R3, desc[UR60][R4.64] ;  /* 0x0000003c04030981 */ /* 0x000162000c1e1900 */
[----:B------:R-:W-:Y:S01]  /*183e0*/  ISETP.GT.AND P1, PT, R2, R0, PT ;  /* 0x000000000200720c */ /* 0x000fe20003f24270 */
[----:B------:R-:W-:Y:S01]  /*183f0*/  BSSY B0, `(.L_x_8707) ;  /* 0x00000c3000007945 */ /* 0x000fe20003800000 */
[----:B------:R-:W-:Y:S01]  /*18400*/  IMAD.IADD R23, R8, 0x1, R23 ;  /* 0x0000000108177824 */ /* 0x000fe200078e0217 */
[----:B------:R-:W-:-:S10]  /*18410*/  PLOP3.LUT P2, PT, PT, PT, PT, 0x80, 0x0 ;  /* 0x000000000000781c */ /* 0x000fd40003f4f070 */
[----:B0-----:R-:W-:Y:S05]  /*18420*/  @!P1 BRA `(.L_x_8708) ;  /* 0x0000000800fc9947 */ /* 0x001fea0003800000 */
[----:B------:R-:W0:Y:S01]  /*18430*/  LDC R4, c[0x0][0x428] ;  /* 0x00010a00ff047b82 */ /* 0x000e220000000800 */
[----:B------:R-:W-:Y:S01]  /*18440*/  UMOV UR4, 0xffffffff ;  /* 0xffffffff00047882 */ /* 0x000fe20000000000 */
[----:B0-----:R-:W-:-:S13]  /*18450*/  ISETP.NE.AND P1, PT, R4, 0x1, PT ;  /* 0x000000010400780c */ /* 0x001fda0003f25270 */
[----:B------:R-:W0:Y:S08]  /*18460*/  @P1 LDC R5, c[0x0][0x42c] ;  /* 0x00010b00ff051b82 */ /* 0x000e300000000800 */
[----:B------:R-:W1:Y:S01]  /*18470*/  @P1 LDC R7, c[0x0][0x430] ;  /* 0x00010c00ff071b82 */ /* 0x000e620000000800 */
[----:B0-----:R-:W-:-:S04]  /*18480*/  @P1 IMAD.HI.U32 R4, R18, R5, RZ ;  /* 0x0000000512041227 */ /* 0x001fc800078e00ff */
[----:B------:R-:W-:Y:S01]  /*18490*/  IMAD.MOV.U32 R5, RZ, RZ, R18 ;  /* 0x000000ffff057224 */ /* 0x000fe200078e0012 */
[----:B-1----:R-:W-:Y:S02]  /*184a0*/  @P1 SHF.R.U32.HI R5, RZ, R7, R4 ;  /* 0x00000007ff051219 */ /* 0x002fe40000011604 */
[----:B------:R-:W-:Y:S01]  /*184b0*/  SEL R4, R9, RZ, !P0 ;  /* 0x000000ff09047207 */ /* 0x000fe20004000000 */
[----:B------:R-:W-:Y:S06]  /*184c0*/  BRA.DIV UR4, `(.L_x_8709) ;  /* 0x0000004e04a07947 */ /* 0x000fec000b800000 */
.L_x_8839:
[----:B------:R-:W-:-:S03]  /*184d0*/  UMOV UR4, 0xffffffff ;  /* 0xffffffff00047882 */ /* 0x000fc60000000000 */
[----:B------:R-:W-:Y:S05]  /*184e0*/  BRA.DIV UR4, `(.L_x_8710) ;  /* 0x0000004e04cc7947 */ /* 0x000fea000b800000 */
[----:B------:R-:W-:-:S13]  /*184f0*/  ELECT P6, URZ, PT ;  /* 0x00000000003f782f */ /* 0x000fda00038c0000 */
.L_x_8842:
[----:B------:R-:W2:Y:S01]  /*18500*/  LDL R6, [R1+0x10] ;  /* 0x0000100001067983 */ /* 0x000ea20000100800 */
[----:B------:R-:W-:Y:S01]  /*18510*/  MOV R8, 0x400 ;  /* 0x0000040000087802 */ /* 0x000fe20000000f00 */
[----:B------:R-:W-:Y:S01]  /*18520*/  BSSY B1, `(.L_x_8711) ;  /* 0x000000a000017945 */ /* 0x000fe20003800000 */
[----:B--2---:R-:W-:-:S05]  /*18530*/  VIADD R7, R6, 0x1 ;  /* 0x0000000106077836 */ /* 0x004fca0000000000 */
[----:B------:R-:W-:-:S04]  /*18540*/  LEA.HI R6, R7, R7, RZ, 0x1 ;  /* 0x0000000707067211 */ /* 0x000fc800078f08ff */
[----:B------:R-:W-:-:S05]  /*18550*/  LOP3.LUT R6, R6, 0xfffffffe, RZ, 0xc0, !PT ;  /* 0xfffffffe06067812 */ /* 0x000fca00078ec0ff */
[----:B------:R-:W-:Y:S02]  /*18560*/  IMAD.IADD R7, R7, 0x1, -R6 ;  /* 0x0000000107077824 */ /* 0x000fe400078e0a06 */
[----:B------:R-:W0:Y:S03]  /*18570*/  S2R R6, SR_CgaCtaId ;  /* 0x0000000000067919 */ /* 0x000e260000008800 */
[----:B------:R-:W-:Y:S02]  /*18580*/  SHF.L.U32 R7, R7, 0x1f, RZ ;  /* 0x0000001f07077819 */ /* 0x000fe400000006ff */
[----:B0-----:R-:W-:-:S04]  /*18590*/  LEA R6, R6, R8, 0x18 ;  /* 0x0000000806067211 */ /* 0x001fc800078ec0ff */
[----:B------:R-:W0:Y:S02]  /*185a0*/  SYNCS.PHASECHK.TRANS64.TRYWAIT P0, [R6+URZ+0x31c20], R7 ;  /* 0x031c2007060075a7 */ /* 0x000e24000800017f */
[----:B0-----:R-:W-:Y:S05]  /*185b0*/  @!P0 BRA `(.L_x_8712) ;  /* 0x0000004c00b88947 */ /* 0x001fea0003800000 */
.L_x_8843:
[----:B------:R-:W-:Y:S05]  /*185c0*/  BSYNC B1 ;  /* 0x0000000000017941 */ /* 0x000fea0003800000 */
.L_x_8711:
[----:B------:R-:W-:Y:S04]  /*185d0*/  BSSY B1, `(.L_x_8713) ;  /* 0x0000049000017945 */ /* 0x000fe80003800000 */
[----:B------:R-:W-:Y:S05]  /*185e0*/  @!P6 BRA `(.L_x_8714) ;  /* 0x00000004001ce947 */ /* 0x000fea0003800000 */
[----:B0-----:R-:W-:Y:S01]  /*185f0*/  IMAD R7, R26, 0x8, R6 ;  /* 0x000000081a077824 */ /* 0x001fe200078e0206 */
[----:B------:R-:W-:-:S04]  /*18600*/  SHF.L.U32 R8, R27, 0x1f, RZ ;  /* 0x0000001f1b087819 */ /* 0x000fc800000006ff */
[----:B------:R-:W0:Y:S02]  /*18610*/  SYNCS.PHASECHK.TRANS64.TRYWAIT P0, [R7+URZ+0x31ca0], R8 ;  /* 0x031ca008070075a7 */ /* 0x000e24000800017f */
[----:B0-----:R-:W-:Y:S05]  /*18620*/  @!P0 BRA `(.L_x_8715) ;  /* 0x0000004c00b08947 */ /* 0x001fea0003800000 */
.L_x_8844:
[----:B------:R-:W1:Y:S02]  /*18630*/  S2R R9, SR_TID.X ;  /* 0x0000000000097919 */ /* 0x000e640000002100 */
[----:B-1----:R-:W-:-:S04]  /*18640*/  LOP3.LUT R9, R9, 0x7f, RZ, 0xc0, !PT ;  /* 0x0000007f09097812 */ /* 0x002fc800078ec0ff */
[----:B------:R-:W-:-:S13]  /*18650*/  ISETP.NE.AND P1, PT, R9, RZ, PT ;  /* 0x000000ff0900720c */ /* 0x000fda0003f25270 */
[----:B------:R-:W-:Y:S05]  /*18660*/  @P1 BRA `(.L_x_8716) ;  /* 0x0000000000141947 */ /* 0x000fea0003800000 */
[----:B------:R-:W-:Y:S01]  /*18670*/  ISETP.NE.AND P0, PT, R28, RZ, PT ;  /* 0x000000ff1c00720c */ /* 0x000fe20003f05270 */
[----:B------:R-:W-:-:S04]  /*18680*/  IMAD.MOV.U32 R9, RZ, RZ, 0x6c00 ;  /* 0x00006c00ff097424 */ /* 0x000fc800078e00ff */
[----:B------:R1:W-:Y:S08]  /*18690*/  SYNCS.ARRIVE.TRANS64 RZ, [R7+URZ+0x31c90], R9 ;  /* 0x031c900907ff79a7 */ /* 0x0003f0000800003f */
[----:B------:R-:W-:Y:S05]  /*186a0*/  @!P0 BRA `(.L_x_8716) ;  /* 0x0000000000048947 */ /* 0x000fea0003800000 */
[----:B------:R-:W-:Y:S01]  /*186b0*/  BPT.TRAP 0x1 ;  /* 0x000000040000795c */ /* 0x000fe20000300000 */
.L_x_8716:
[----:B-1----:R-:W-:Y:S01]  /*186c0*/  IMAD R9, R26, 0x6c00, R6 ;  /* 0x00006c001a097824 */ /* 0x002fe200078e0206 */
[----:B------:R-:W-:Y:S01]  /*186d0*/  R2UR UR9, R7 ;  /* 0x00000000070972ca */ /* 0x000fe200000e0000 */
[----:B-----5:R-:W-:Y:S01]  /*186e0*/  IMAD R10, R2, 0x90, R3 ;  /* 0x00000090020a7824 */ /* 0x020fe200078e0203 */
[----:B------:R-:W-:Y:S01]  /*186f0*/  UIADD3 UR4, UP0, UR36, 0x570, URZ ;  /* 0x0000057024047890 */ /* 0x000fe2000ff1e03f */
[----:B------:R-:W-:Y:S01]  /*18700*/  R2UR UR12, R5 ;  /* 0x00000000050c72ca */ /* 0x000fe200000e0000 */
[----:B------:R-:W-:Y:S01]  /*18710*/  UMOV UR10, URZ ;  /* 0x0000003f000a7c82 */ /* 0x000fe20008000000 */
[----:B------:R-:W-:Y:S01]  /*18720*/  R2UR UR15, R9 ;  /* 0x00000000090f72ca */ /* 0x000fe200000e0000 */
[----:B------:R-:W-:Y:S01]  /*18730*/  VIADD R10, R10, 0xffffff70 ;  /* 0xffffff700a0a7836 */ /* 0x000fe20000000000 */
[----:B------:R-:W-:Y:S01]  /*18740*/  R2UR UR13, R4 ;  /* 0x00000000040d72ca */ /* 0x000fe200000e0000 */
[----:B------:R-:W-:Y:S01]  /*18750*/  UIADD3.X UR5, URZ, UR37, URZ, UP0, !UPT ;  /* 0x000000253f057290 */ /* 0x000fe200087fe43f */
[----:B------:R-:W-:-:S02]  /*18760*/  UMOV UR6, 0x0 ;  /* 0x0000000000067882 */ /* 0x000fc40000000000 */
[----:B------:R-:W-:Y:S01]  /*18770*/  R2UR UR11, R10 ;  /* 0x000000000a0b72ca */ /* 0x000fe200000e0000 */
[----:B------:R-:W-:Y:S01]  /*18780*/  UMOV UR7, 0x12f00000 ;  /* 0x12f0000000077882 */ /* 0x000fe20000000000 */
[----:B------:R-:W-:Y:S01]  /*18790*/  UIADD3 UR9, UR9, 0x31c90, URZ ;  /* 0x00031c9009097890 */ /* 0x000fe2000fffe03f */
[----:B------:R-:W-:-:S04]  /*187a0*/  UMOV UR16, 0x20 ;  /* 0x0000002000107882 */ /* 0x000fc80000000000 */
        /* <DEDUP_REMOVED lines=13> */
.L_x_8845:
[----:B------:R-:W-:Y:S05]  /*18880*/  @P1 BRA `(.L_x_8718) ;  /* 0x0000000000141947 */ /* 0x000fea0003800000 */
[----:B------:R-:W-:Y:S01]  /*18890*/  ISETP.NE.AND P0, PT, R28, RZ, PT ;  /* 0x000000ff1c00720c */ /* 0x000fe20003f05270 */
[----:B01----:R-:W-:-:S04]  /*188a0*/  IMAD.MOV.U32 R8, RZ, RZ, 0x6c00 ;  /* 0x00006c00ff087424 */ /* 0x003fc800078e00ff */
[----:B------:R2:W-:Y:S08]  /*188b0*/  SYNCS.ARRIVE.TRANS64 RZ, [R7+URZ+0x31cb0], R8 ;  /* 0x031cb00807ff79a7 */ /* 0x0005f0000800003f */
[----:B------:R-:W-:Y:S05]  /*188c0*/  @!P0 BRA `(.L_x_8718) ;  /* 0x0000000000048947 */ /* 0x000fea0003800000 */
[----:B------:R-:W-:Y:S01]  /*188d0*/  BPT.TRAP 0x1 ;  /* 0x000000040000795c */ /* 0x000fe20000300000 */
.L_x_8718:
        /* <DEDUP_REMOVED lines=24> */
.L_x_8714:
[----:B------:R-:W-:Y:S05]  /*18a60*/  BSYNC B1 ;  /* 0x0000000000017941 */ /* 0x000fea0003800000 */
.L_x_8713:
[----:B------:R-:W-:Y:S01]  /*18a70*/  VIADD R26, R26, 0x1 ;  /* 0x000000011a1a7836 */ /* 0x000fe20000000000 */
[----:B------:R-:W-:Y:S01]  /*18a80*/  PLOP3.LUT P2, PT, PT, PT, PT, 0x8, 0x0 ;  /* 0x000000000000781c */ /* 0x000fe20003f4e170 */
[----:B------:R-:W-:-:S03]  /*18a90*/  VIADD R2, R2, 0xfffffffe ;  /* 0xfffffffe02027836 */ /* 0x000fc60000000000 */
[----:B------:R-:W-:-:S04]  /*18aa0*/  ISETP.NE.AND P0, PT, R26, 0x2, PT ;  /* 0x000000021a00780c */ /* 0x000fc80003f05270 */
[----:B------:R-:W-:Y:S02]  /*18ab0*/  SEL R26, R26, RZ, P0 ;  /* 0x000000ff1a1a7207 */ /* 0x000fe40000000000 */
[----:B012---:R-:W-:Y:S02]  /*18ac0*/  SEL R8, RZ, 0x1, P0 ;  /* 0x00000001ff087807 */ /* 0x007fe40000000000 */
[----:B------:R-:W-:Y:S02]  /*18ad0*/  ISETP.GE.AND P0, PT, R2, R0, PT ;  /* 0x000000000200720c */ /* 0x000fe40003f06270 */
[----:B------:R-:W-:-:S11]  /*18ae0*/  LOP3.LUT R27, R27, R8, RZ, 0x3c, !PT ;  /* 0x000000081b1b7212 */ /* 0x000fd600078e3cff */
[----:B------:R-:W-:Y:S05]  /*18af0*/  @!P0 BRA `(.L_x_8708) ;  /* 0x0000000400488947 */ /* 0x000fea0003800000 */
.L_x_8725:
[----:B------:R-:W-:Y:S05]  /*18b00*/  YIELD ;  /* 0x0000000000007946 */ /* 0x000fea0003800000 */
[----:B------:R-:W-:Y:S04]  /*18b10*/  BSSY B1, `(.L_x_8719) ;  /* 0x0000048000017945 */ /* 0x000fe80003800000 */
[----:B------:R-:W-:Y:S05]  /*18b20*/  @!P6 BRA `(.L_x_8720) ;  /* 0x000000040018e947 */ /* 0x000fea0003800000 */
[----:B------:R-:W-:Y:S01]  /*18b30*/  IMAD R7, R26, 0x8, R6 ;  /* 0x000000081a077824 */ /* 0x000fe200078e0206 */
[----:B------:R-:W-:-:S04]  /*18b40*/  SHF.L.U32 R8, R27, 0x1f, RZ ;  /* 0x0000001f1b087819 */ /* 0x000fc800000006ff */
[----:B------:R-:W0:Y:S02]  /*18b50*/  SYNCS.PHASECHK.TRANS64.TRYWAIT P0, [R7+URZ+0x31ca0], R8 ;  /* 0x031ca008070075a7 */ /* 0x000e24000800017f */
[----:B0-----:R-:W-:Y:S05]  /*18b60*/  @!P0 BRA `(.L_x_8721) ;  /* 0x0000004800888947 */ /* 0x001fea0003800000 */
.L_x_8846:
        /* <DEDUP_REMOVED lines=9> */
.L_x_8722:
[----:B-1----:R-:W-:Y:S01]  /*18c00*/  IMAD R9, R26, 0x6c00, R6 ;  /* 0x00006c001a097824 */ /* 0x002fe200078e0206 */
[----:B------:R-:W-:Y:S01]  /*18c10*/  R2UR UR9, R7 ;  /* 0x00000000070972ca */ /* 0x000fe200000e0000 */
[----:B-----5:R-:W-:Y:S01]  /*18c20*/  IMAD R10, R2, 0x90, R3 ;  /* 0x00000090020a7824 */ /* 0x020fe200078e0203 */
        /* <DEDUP_REMOVED lines=9> */
[----:B------:R-:W-:-:S02]  /*18cc0*/  UMOV UR16, 0x20 ;  /* 0x0000002000107882 */ /* 0x000fc40000000000 */
[----:B------:R-:W-:-:S05]  /*18cd0*/  UIADD3 UR9, UR9, 0x31c90, URZ ;  /* 0x00031c9009097890 */ /* 0x000fca000fffe03f */
        /* <DEDUP_REMOVED lines=13> */
.L_x_8847:
[----:B------:R-:W-:Y:S05]  /*18db0*/  @P0 BRA `(.L_x_8724) ;  /* 0x0000000000140947 */ /* 0x000fea0003800000 */
[----:B------:R-:W-:Y:S01]  /*18dc0*/  ISETP.NE.AND P1, PT, R28, RZ, PT ;  /* 0x000000ff1c00720c */ /* 0x000fe20003f25270 */
[----:B01----:R-:W-:-:S04]  /*18dd0*/  IMAD.MOV.U32 R8, RZ, RZ, 0x6c00 ;  /* 0x00006c00ff087424 */ /* 0x003fc800078e00ff */
[----:B------:R2:W-:Y:S08]  /*18de0*/  SYNCS.ARRIVE.TRANS64 RZ, [R7+URZ+0x31cb0], R8 ;  /* 0x031cb00807ff79a7 */ /* 0x0005f0000800003f */
[----:B------:R-:W-:Y:S05]  /*18df0*/  @!P1 BRA `(.L_x_8724) ;  /* 0x0000000000049947 */ /* 0x000fea0003800000 */
[----:B------:R-:W-:Y:S01]  /*18e00*/  BPT.TRAP 0x1 ;  /* 0x000000040000795c */ /* 0x000fe20000300000 */
.L_x_8724:
        /* <DEDUP_REMOVED lines=24> */
.L_x_8720:
[----:B------:R-:W-:Y:S05]  /*18f90*/  BSYNC B1 ;  /* 0x0000000000017941 */ /* 0x000fea0003800000 */
.L_x_8719:
[----:B------:R-:W-:-:S05]  /*18fa0*/  VIADD R26, R26, 0x1 ;  /* 0x000000011a1a7836 */ /* 0x000fca0000000000 */
[----:B------:R-:W-:-:S04]  /*18fb0*/  ISETP.NE.AND P0, PT, R26, 0x2, PT ;  /* 0x000000021a00780c */ /* 0x000fc80003f05270 */
[----:B012---:R-:W-:Y:S02]  /*18fc0*/  SEL R8, RZ, 0x1, P0 ;  /* 0x00000001ff087807 */ /* 0x007fe40000000000 */
[----:B------:R-:W-:Y:S02]  /*18fd0*/  SEL R26, R26, RZ, P0 ;  /* 0x000000ff1a1a7207 */ /* 0x000fe40000000000 */
[C---:B------:R-:W-:Y:S01]  /*18fe0*/  ISETP.GT.AND P0, PT, R2.reuse, R0, PT ;  /* 0x000000000200720c */ /* 0x040fe20003f04270 */
[----:B------:R-:W-:Y:S01]  /*18ff0*/  VIADD R2, R2, 0xffffffff ;  /* 0xffffffff02027836 */ /* 0x000fe20000000000 */
[----:B------:R-:W-:-:S11]  /*19000*/  LOP3.LUT R27, R27, R8, RZ, 0x3c, !PT ;  /* 0x000000081b1b7212 */ /* 0x000fd600078e3cff */
[----:B------:R-:W-:Y:S05]  /*19010*/  @P0 BRA `(.L_x_8725) ;  /* 0xfffffff800b80947 */ /* 0x000fea000383ffff */
.L_x_8708:
[----:B------:R-:W-:Y:S05]  /*19020*/  BSYNC B0 ;  /* 0x0000000000007941 */ /* 0x000fea0003800000 */
.L_x_8707:
[----:B------:R-:W2:Y:S01]  /*19030*/  LDL R7, [R1+0x14] ;  /* 0x0000140001077983 */ /* 0x000ea20000100800 */
[----:B------:R-:W-:Y:S05]  /*19040*/  @!P2 WARPSYNC.ALL ;  /* 0x000000000000a948 */ /* 0x000fea0003800000 */
[----:B------:R-:W-:Y:S01]  /*19050*/  BSSY B6, `(.L_x_8726) ;  /* 0x00002cb000067945 */ /* 0x000fe20003800000 */
[----:B------:R-:W-:Y:S01]  /*19060*/  @!P2 BAR.SYNC.DEFER_BLOCKING 0xc, 0x1a0 ;  /* 0x030680000000ab1d */ /* 0x000fe20000010000 */
[----:B--2---:R-:W-:-:S13]  /*19070*/  ISETP.GT.AND P0, PT, R7, RZ, PT ;  /* 0x000000ff0700720c */ /* 0x004fda0003f04270 */
[----:B------:R-:W-:Y:S05]  /*19080*/  @P0 BRA `(.L_x_8727) ;  /* 0x00000000003c0947 */ /* 0x000fea0003800000 */
[----:B------:R-:W-:-:S13]  /*19090*/  ISETP.NE.AND P1, PT, R28, RZ, PT ;  /* 0x000000ff1c00720c */ /* 0x000fda0003f25270 */
[----:B------:R-:W-:Y:S05]  /*190a0*/  @P1 BRA `(.L_x_8728) ;  /* 0x0000002c00141947 */ /* 0x000fea0003800000 */
[----:B------:R-:W0:Y:S01]  /*190b0*/  S2R R7, SR_LANEID ;  /* 0x0000000000077919 */ /* 0x000e220000000000 */
[----:B------:R-:W-:Y:S01]  /*190c0*/  VOTEU.ANY UR4, UPT, PT ;  /* 0x0000000000047886 */ /* 0x000fe200038e0100 */
[----:B-----5:R-:W1:Y:S01]  /*190d0*/  LDC.64 R2, c[0x0][0xc38] ;  /* 0x00030e00ff027b82 */ /* 0x020e620000000a00 */
        /* <DEDUP_REMOVED lines=10> */
.L_x_8727:
        /* <DEDUP_REMOVED lines=10> */
[----:B------:R-:W-:Y:S02]  /*19220*/  IMAD.U32 R4, RZ, RZ, UR6 ;  /* 0x00000006ff047e24 */ /* 0x000fe4000f8e00ff */
[----:B-----5:R-:W0:Y:S01]  /*19230*/  LDC.64 R2, c[0x4][R2] ;  /* 0x0100000002027b82 */ /* 0x020e220000000a00 */
        /* <DEDUP_REMOVED lines=10> */
.L_x_8729:
[----:B------:R-:W-:-:S05]  /*192e0*/  VIADD R0, R29, 0x200 ;  /* 0x000002001d007836 */ /* 0x000fca0000000000 */
[----:B------:R-:W-:-:S13]  /*192f0*/  LOP3.LUT P0, RZ, R0, 0x1bf, RZ, 0xc0, !PT ;  /* 0x000001bf00ff7812 */ /* 0x000fda000780c0ff */
[----:B------:R-:W-:Y:S05]  /*19300*/  @!P0 BRA `(.L_x_8730) ;  /* 0x0000000000808947 */ /* 0x000fea0003800000 */
[----:B------:R-:W-:Y:S01]  /*19310*/  MOV R0, 0x0 ;  /* 0x0000000000007802 */ /* 0x000fe20000000f00 */
[----:B------:R-:W-:Y:S01]  /*19320*/  ULDC.64 UR6, c[0x4][0x1b8] ;  /* 0x01006e0000067ab9 */ /* 0x000fe20000000a00 */
[----:B------:R-:W-:Y:S01]  /*19330*/  ULDC.64 UR8, c[0x4][0x1c0] ;  /* 0x0100700000087ab9 */ /* 0x000fe20000000a00 */
[----:B------:R-:W-:Y:S01]  /*19340*/  ULDC.64 UR4, c[0x4][0x58] ;  /* 0x0100160000047ab9 */ /* 0x000fe20000000a00 */
[----:B-----5:R0:W1:Y:S01]  /*19350*/  LDC.64 R2, c[0x4][R0] ;  /* 0x0100000000027b82 */ /* 0x0200620000000a00 */
        /* <DEDUP_REMOVED lines=11> */
.L_x_8731:
        /* <DEDUP_REMOVED lines=16> */
.L_x_8730:
[----:B------:R-:W2:Y:S01]  /*19510*/  LDL.LU R2, [R1+0x8] ;  /* 0x0000080001027983 */ /* 0x000ea20000300800 */
[----:B------:R-:W-:-:S03]  /*19520*/  ULDC.64 UR4, c[0x0][0x9f8] ;  /* 0x00027e0000047ab9 */ /* 0x000fc60000000a00 */
[----:B------:R-:W3:Y:S04]  /*19530*/  LDL.LU R0, [R1+0xc] ;  /* 0x00000c0001007983 */ /* 0x000ee80000300800 */
[----:B------:R-:W4:Y:S04]  /*19540*/  LDL.LU R21, [R1] ;  /* 0x0000000001157983 */ /* 0x000f280000300800 */
[----:B------:R-:W4:Y:S01]  /*19550*/  LDL.LU R20, [R1+0x18] ;  /* 0x0000180001147983 */ /* 0x000f220000300800 */
[----:B------:R-:W-:-:S04]  /*19560*/  ISETP.NE.U32.AND P0, PT, RZ, UR4, PT ;  /* 0x00000004ff007c0c */ /* 0x000fc8000bf05070 */
[----:B------:R-:W-:Y:S02]  /*19570*/  ISETP.NE.AND.EX P0, PT, RZ, UR5, PT, P0 ;  /* 0x00000005ff007c0c */ /* 0x000fe4000bf05300 */
[----:B------:R-:W-:-:S13]  /*19580*/  ISETP.NE.AND P6, PT, R28, RZ, PT ;  /* 0x000000ff1c00720c */ /* 0x000fda0003fc5270 */
[----:B------:R-:W-:-:S05]  /*19590*/  VOTEU.ALL UP1, P6 ;  /* 0x00000000003f7886 */ /* 0x000fca0003020000 */
[----:B------:R-:W-:-:S04]  /*195a0*/  @!UP1 UIADD3 UR8, UP0, UR36, 0x270, URZ ;  /* 0x0000027024089890 */ /* 0x000fc8000ff1e03f */
[----:B------:R-:W-:-:S03]  /*195b0*/  @!UP1 UIADD3.X UR9, URZ, UR37, URZ, UP0, !UPT ;  /* 0x000000253f099290 */ /* 0x000fc600087fe43f */
[----:B------:R-:W-:Y:S01]  /*195c0*/  VOTEU.ALL UP0, P6 ;  /* 0x00000000003f7886 */ /* 0x000fe20003000000 */
[----:B--2---:R-:W-:-:S04]  /*195d0*/  @P0 IADD3 R2, P1, R2, UR4, RZ ;  /* 0x0000000402020c10 */ /* 0x004fc8000ff3e0ff */
[----:B---3-5:R-:W-:Y:S01]  /*195e0*/  @P0 IADD3.X R3, R0, UR5, RZ, P1, !PT ;  /* 0x0000000500030c10 */ /* 0x028fe20008ffe4ff */
[----:B------:R-:W-:Y:S01]  /*195f0*/  ULDC.64 UR4, c[0x0][0xa00] ;  /* 0x0002800000047ab9 */ /* 0x000fe20000000a00 */
[----:B------:R-:W0:Y:S01]  /*19600*/  LDC R0, c[0x0][0x428] ;  /* 0x00010a00ff007b82 */ /* 0x000e220000000800 */
[----:B----4-:R-:W-:-:S06]  /*19610*/  IMAD.MOV.U32 R6, RZ, RZ, R21 ;  /* 0x000000ffff067224 */ /* 0x010fcc00078e0015 */
[----:B------:R1:W5:Y:S01]  /*19620*/  @P0 LDG.E R6, desc[UR60][R2.64] ;  /* 0x0000003c02060981 */ /* 0x000362000c1e1900 */
[----:B------:R-:W-:Y:S01]  /*19630*/  IMAD R17, R17, 0xc0, R20 ;  /* 0x000000c011117824 */ /* 0x000fe200078e0214 */
        /* <DEDUP_REMOVED lines=10> */
.L_x_8732:
        /* <DEDUP_REMOVED lines=14> */
.L_x_8733:
        /* <DEDUP_REMOVED lines=13> */
.L_x_8734:
        /* <DEDUP_REMOVED lines=16> */
.L_x_8850:
[----:B------:R-:W2:Y:S01]  /*19990*/  LDL R4, [R1+0x4] ;  /* 0x0000040001047983 */ /* 0x000ea20000100800 */
[----:B------:R-:W-:Y:S01]  /*199a0*/  UMOV UR4, 0xffffffff ;  /* 0xffffffff00047882 */ /* 0x000fe20000000000 */
[----:B------:R-:W-:Y:S01]  /*199b0*/  SHF.R.S32.HI R11, RZ, 0x1f, R6 ;  /* 0x0000001fff0b7819 */ /* 0x000fe20000011406 */
[----:B--2---:R-:W-:Y:S01]  /*199c0*/  VIADD R9, R4, 0xffffffff ;  /* 0xffffffff04097836 */ /* 0x004fe20000000000 */
[----:B------:R-:W-:Y:S06]  /*199d0*/  BRA.DIV UR4, `(.L_x_8736) ;  /* 0x0000003e04487947 */ /* 0x000fec000b800000 */
[----:B------:R-:W-:-:S13]  /*199e0*/  ELECT P6, URZ, PT ;  /* 0x00000000003f782f */ /* 0x000fda00038c0000 */
.L_x_8853:
[----:B------:R-:W-:Y:S05]  /*199f0*/  @!P6 BRA `(.L_x_8737) ;  /* 0x0000000000f8e947 */ /* 0x000fea0003800000 */
[----:B------:R-:W-:Y:S01]  /*19a00*/  ISETP.NE.U32.AND P0, PT, R2, RZ, PT ;  /* 0x000000ff0200720c */ /* 0x000fe20003f05070 */
[----:B------:R-:W-:-:S03]  /*19a10*/  IMAD.MOV.U32 R25, RZ, RZ, R9 ;  /* 0x000000ffff197224 */ /* 0x000fc600078e0009 */
[----:B------:R-:W-:-:S13]  /*19a20*/  ISETP.NE.AND.EX P0, PT, R3, RZ, PT, P0 ;  /* 0x000000ff0300720c */ /* 0x000fda0003f05300 */
[----:B------:R-:W-:Y:S05]  /*19a30*/  @!P0 BRA `(.L_x_8738) ;  /* 0x0000000000448947 */ /* 0x000fea0003800000 */
[----:B------:R-:W0:Y:S01]  /*19a40*/  LDC R10, c[0x0][0x41c] ;  /* 0x00010700ff0a7b82 */ /* 0x000e220000000800 */
[----:B------:R-:W-:Y:S02]  /*19a50*/  ULDC.64 UR4, c[0x0][0x408] ;  /* 0x0001020000047ab9 */ /* 0x000fe40000000a00 */
[----:B------:R-:W-:-:S04]  /*19a60*/  IMAD R7, R11, UR4, RZ ;  /* 0x000000040b077c24 */ /* 0x000fc8000f8e02ff */
[----:B------:R-:W-:Y:S01]  /*19a70*/  IMAD R7, R6, UR5, R7 ;  /* 0x0000000506077c24 */ /* 0x000fe2000f8e0207 */
[----:B0-----:R-:W-:-:S13]  /*19a80*/  ISETP.NE.AND P0, PT, R10, 0x1, PT ;  /* 0x000000010a00780c */ /* 0x001fda0003f05270 */
[----:B------:R-:W0:Y:S02]  /*19a90*/  @P0 LDC.64 R4, c[0x0][0x420] ;  /* 0x00010800ff040b82 */ /* 0x000e240000000a00 */
[----:B0-----:R-:W-:-:S04]  /*19aa0*/  @P0 IMAD.HI.U32 R12, R9, R4, RZ ;  /* 0x00000004090c0227 */ /* 0x001fc800078e00ff */
[----:B------:R-:W-:Y:S01]  /*19ab0*/  IMAD.MOV.U32 R4, RZ, RZ, R9 ;  /* 0x000000ffff047224 */ /* 0x000fe200078e0009 */
[----:B------:R-:W-:-:S04]  /*19ac0*/  @P0 SHF.R.U32.HI R4, RZ, R5, R12 ;  /* 0x00000005ff040219 */ /* 0x000fc8000001160c */
[--C-:B------:R-:W-:Y:S01]  /*19ad0*/  SHF.R.S32.HI R5, RZ, 0x1f, R4.reuse ;  /* 0x0000001fff057819 */ /* 0x100fe20000011404 */
[--C-:B------:R-:W-:Y:S02]  /*19ae0*/  IMAD.MOV R25, RZ, RZ, -R4.reuse ;  /* 0x000000ffff197224 */ /* 0x100fe400078e0a04 */
[----:B------:R-:W-:-:S04]  /*19af0*/  IMAD.WIDE.U32 R4, R6, UR4, R4 ;  /* 0x0000000406047c25 */ /* 0x000fc8000f8e0004 */
[----:B------:R-:W-:Y:S01]  /*19b00*/  IMAD.IADD R7, R5, 0x1, R7 ;  /* 0x0000000105077824 */ /* 0x000fe200078e0207 */
[----:B------:R-:W-:Y:S01]  /*19b10*/  LEA R12, P0, R4, R2, 0x2 ;  /* 0x00000002040c7211 */ /* 0x000fe200078010ff */
[----:B------:R-:W-:-:S03]  /*19b20*/  IMAD R25, R10, R25, R9 ;  /* 0x000000190a197224 */ /* 0x000fc600078e0209 */
[----:B------:R-:W-:-:S05]  /*19b30*/  LEA.HI.X R13, R4, R3, R7, 0x2, P0 ;  /* 0x00000003040d7211 */ /* 0x000fca00000f1407 */
[----:B------:R0:W5:Y:S04]  /*19b40*/  LDG.E R7, desc[UR60][R12.64] ;  /* 0x0000003c0c077981 */ /* 0x000168000c1e1900 */
.L_x_8738:
[----:B------:R-:W-:Y:S01]  /*19b50*/  IMAD R4, R22, 0x8, R29 ;  /* 0x0000000816047824 */ /* 0x000fe200078e021d */
[----:B------:R-:W-:-:S04]  /*19b60*/  SHF.L.U32 R5, R24, 0x1f, RZ ;  /* 0x0000001f18057819 */ /* 0x000fc800000006ff */
[----:B------:R-:W1:Y:S02]  /*19b70*/  SYNCS.PHASECHK.TRANS64.TRYWAIT P0, [R4+URZ+0x31c40], R5 ;  /* 0x031c4005040075a7 */ /* 0x000e64000800017f */
[----:B-1----:R-:W-:Y:S05]  /*19b80*/  @!P0 BRA `(.L_x_8739) ;  /* 0x0000003800fc8947 */ /* 0x002fea0003800000 */
.L_x_8854:
[----:B------:R-:W2:Y:S02]  /*19b90*/  S2R R10, SR_TID.X ;  /* 0x00000000000a7919 */ /* 0x000ea40000002100 */
[----:B--2---:R-:W-:-:S04]  /*19ba0*/  LOP3.LUT R10, R10, 0x7f, RZ, 0xc0, !PT ;  /* 0x0000007f0a0a7812 */ /* 0x004fc800078ec0ff */
[----:B------:R-:W-:-:S13]  /*19bb0*/  ISETP.NE.AND P0, PT, R10, RZ, PT ;  /* 0x000000ff0a00720c */ /* 0x000fda0003f05270 */
[----:B------:R-:W-:Y:S05]  /*19bc0*/  @P0 BRA `(.L_x_8740) ;  /* 0x0000000000140947 */ /* 0x000fea0003800000 */
[----:B------:R-:W-:Y:S01]  /*19bd0*/  ISETP.NE.AND P1, PT, R28, RZ, PT ;  /* 0x000000ff1c00720c */ /* 0x000fe20003f25270 */
[----:B-1----:R-:W-:-:S04]  /*19be0*/  IMAD.MOV.U32 R5, RZ, RZ, 0x6c00 ;  /* 0x00006c00ff057424 */ /* 0x002fc800078e00ff */
[----:B------:R2:W-:Y:S08]  /*19bf0*/  SYNCS.ARRIVE.TRANS64 RZ, [R4+URZ+0x31c30], R5 ;  /* 0x031c300504ff79a7 */ /* 0x0005f0000800003f */
[----:B------:R-:W-:Y:S05]  /*19c00*/  @!P1 BRA `(.L_x_8740) ;  /* 0x0000000000049947 */ /* 0x000fea0003800000 */
[----:B------:R-:W-:Y:S01]  /*19c10*/  BPT.TRAP 0x1 ;  /* 0x000000040000795c */ /* 0x000fe20000300000 */
.L_x_8740:
[----:B------:R-:W-:Y:S01]  /*19c20*/  R2UR UR9, R4 ;  /* 0x00000000040972ca */ /* 0x000fe200000e0000 */
[----:B-12---:R-:W-:Y:S01]  /*19c30*/  IMAD R4, R22, 0x6c00, R29 ;  /* 0x00006c0016047824 */ /* 0x006fe200078e021d */
        /* <DEDUP_REMOVED lines=8> */
[----:B-----5:R-:W-:Y:S01]  /*19cc0*/  R2UR UR13, R7 ;  /* 0x00000000070d72ca */ /* 0x020fe200000e0000 */
[----:B------:R-:W-:-:S02]  /*19cd0*/  UMOV UR17, 0x20 ;  /* 0x0000002000117882 */ /* 0x000fc40000000000 */
[----:B------:R-:W-:-:S04]  /*19ce0*/  UIADD3 UR9, UR9, 0x31c30, URZ ;  /* 0x00031c3009097890 */ /* 0x000fc8000fffe03f */
[----:B------:R-:W-:Y:S02]  /*19cf0*/  UIMAD UR11, UR11, 0x90, UR5 ;  /* 0x000000900b0b78a4 */ /* 0x000fe4000f8e0205 */
[----:B------:R-:W-:Y:S02]  /*19d00*/  UIADD3 UR14, UR8, 0x16a00, URZ ;  /* 0x00016a00080e7890 */ /* 0x000fe4000fffe03f */
[----:B------:R-:W-:Y:S02]  /*19d10*/  UIADD3.X UR5, URZ, UR37, URZ, UP0, !UPT ;  /* 0x000000253f057290 */ /* 0x000fe400087fe43f */
        /* <DEDUP_REMOVED lines=12> */
.L_x_8737:
[----:B------:R-:W2:Y:S01]  /*19de0*/  LDL.LU R5, [R1+0x10] ;  /* 0x0000100001057983 */ /* 0x000ea20000300800 */
[----:B------:R-:W-:Y:S05]  /*19df0*/  WARPSYNC.ALL ;  /* 0x0000000000007948 */ /* 0x000fea0003800000 */
[----:B------:R-:W-:Y:S02]  /*19e00*/  R2UR UR24, R29 ;  /* 0x000000001d1872ca */ /* 0x000fe400000e0000 */
        /* <DEDUP_REMOVED lines=27> */
[----:B---3--:R-:W-:Y:S01]  /*19fc0*/  @P0 R2UR UR13, R8 ;  /* 0x00000000080d02ca */ /* 0x008fe200000e0000 */
[----:B------:R-:W-:Y:S01]  /*19fd0*/  UIADD3 UR8, UR24, 0x13a00, URZ ;  /* 0x00013a0018087890 */ /* 0x000fe2000fffe03f */
[----:B------:R-:W-:Y:S01]  /*19fe0*/  @P0 R2UR UR12, R18 ;  /* 0x00000000120c02ca */ /* 0x000fe200000e0000 */
[----:B------:R-:W-:Y:S01]  /*19ff0*/  UMOV UR10, 0x40 ;  /* 0x00000040000a7882 */ /* 0x000fe20000000000 */
[----:B------:R-:W-:-:S13]  /*1a000*/  @P0 R2UR UR11, R17 ;  /* 0x00000000110b02ca */ /* 0x000fda00000e0000 */
[----:B------:R4:W-:Y:S01]  /*1a010*/  UTMALDG.4D [UR8], [UR4], desc[UR22] ;  /* 0x00001608040075b4 */ /* 0x0009e20008019000 */
[----:B--2---:R-:W-:-:S05]  /*1a020*/  VIADD R5, R5, 0x1 ;  /* 0x0000000105057836 */ /* 0x004fca0000000000 */
[----:B-1----:R-:W-:Y:S01]  /*1a030*/  LEA.HI R4, R5, R5, RZ, 0x1 ;  /* 0x0000000505047211 */ /* 0x002fe200078f08ff */
[----:B------:R4:W-:Y:S03]  /*1a040*/  STL [R1+0x10], R5 ;  /* 0x0000100501007387 */ /* 0x0009e60000100800 */
[----:B------:R-:W-:-:S05]  /*1a050*/  LOP3.LUT R4, R4, 0xfffffffe, RZ, 0xc0, !PT ;  /* 0xfffffffe04047812 */ /* 0x000fca00078ec0ff */
[----:B------:R-:W-:-:S05]  /*1a060*/  IMAD.IADD R4, R5, 0x1, -R4 ;  /* 0x0000000105047824 */ /* 0x000fca00078e0a04 */
[----:B------:R-:W-:-:S04]  /*1a070*/  SHF.L.U32 R4, R4, 0x1f, RZ ;  /* 0x0000001f04047819 */ /* 0x000fc800000006ff */
[----:B------:R-:W1:Y:S02]  /*1a080*/  SYNCS.PHASECHK.TRANS64.TRYWAIT P0, [R29+URZ+0x31c20], R4 ;  /* 0x031c20041d0075a7 */ /* 0x000e64000800017f */
[----:B-1--4-:R-:W-:Y:S05]  /*1a090*/  @!P0 BRA `(.L_x_8742) ;  /* 0x0000003400cc8947 */ /* 0x012fea0003800000 */
.L_x_8855:
[----:B------:R-:W-:Y:S05]  /*1a0a0*/  BSYNC B0 ;  /* 0x0000000000007941 */ /* 0x000fea0003800000 */
.L_x_8741:
[----:B------:R-:W2:Y:S01]  /*1a0b0*/  LDL.LU R5, [R1+0x14] ;  /* 0x0000140001057983 */ /* 0x000ea20000300800 */
[----:B------:R-:W-:Y:S01]  /*1a0c0*/  BSSY B0, `(.L_x_8743) ;  /* 0x000017d000007945 */ /* 0x000fe20003800000 */
[----:B--2---:R-:W-:-:S13]  /*1a0d0*/  ISETP.GE.AND P0, PT, R5, 0x91, PT ;  /* 0x000000910500780c */ /* 0x004fda0003f06270 */
[----:B------:R-:W-:Y:S05]  /*1a0e0*/  @!P0 BRA `(.L_x_8744) ;  /* 0x0000001400e88947 */ /* 0x000fea0003800000 */
[----:B------:R-:W0:Y:S01]  /*1a0f0*/  LDL R5, [R1+0x4] ;  /* 0x0000040001057983 */ /* 0x000e220000100800 */
[----:B-1----:R-:W-:Y:S01]  /*1a100*/  IMAD.MOV.U32 R4, RZ, RZ, 0x1 ;  /* 0x00000001ff047424 */ /* 0x002fe200078e00ff */
[----:B------:R-:W-:Y:S01]  /*1a110*/  BSSY B1, `(.L_x_8745) ;  /* 0x0000081000017945 */ /* 0x000fe20003800000 */
[----:B0-----:R-:W-:Y:S02]  /*1a120*/  IMAD.MOV R13, RZ, RZ, -R5 ;  /* 0x000000ffff0d7224 */ /* 0x001fe400078e0a05 */
        /* <DEDUP_REMOVED lines=35> */
.L_x_8749:
[----:B0-----:R-:W-:Y:S01]  /*1a360*/  IMAD R3, R10, 0x8, R29 ;  /* 0x000000080a037824 */ /* 0x001fe200078e021d */
[----:B------:R-:W-:-:S04]  /*1a370*/  SHF.L.U32 R2, R14, 0x1f, RZ ;  /* 0x0000001f0e027819 */ /* 0x000fc800000006ff */
[----:B------:R-:W0:Y:S02]  /*1a380*/  SYNCS.PHASECHK.TRANS64.TRYWAIT P0, [R3+URZ+0x31c40], R2 ;  /* 0x031c4002030075a7 */ /* 0x000e24000800017f */
[----:B0-----:R-:W-:Y:S05]  /*1a390*/  @!P0 BRA `(.L_x_8750) ;  /* 0x0000003400208947 */ /* 0x001fea0003800000 */
.L_x_8856:
[----:B------:R-:W1:Y:S02]  /*1a3a0*/  S2R R5, SR_TID.X ;  /* 0x0000000000057919 */ /* 0x000e640000002100 */
[----:B-1----:R-:W-:-:S04]  /*1a3b0*/  LOP3.LUT R5, R5, 0x7f, RZ, 0xc0, !PT ;  /* 0x0000007f05057812 */ /* 0x002fc800078ec0ff */
[----:B------:R-:W-:-:S13]  /*1a3c0*/  ISETP.NE.AND P0, PT, R5, RZ, PT ;  /* 0x000000ff0500720c */ /* 0x000fda0003f05270 */
[----:B------:R-:W-:Y:S05]  /*1a3d0*/  @P0 BRA `(.L_x_8751) ;  /* 0x0000000000140947 */ /* 0x000fea0003800000 */
[----:B------:R-:W-:Y:S01]  /*1a3e0*/  ISETP.NE.AND P1, PT, R28, RZ, PT ;  /* 0x000000ff1c00720c */ /* 0x000fe20003f25270 */
[----:B0-----:R-:W-:-:S04]  /*1a3f0*/  IMAD.MOV.U32 R2, RZ, RZ, 0x6c00 ;  /* 0x00006c00ff027424 */ /* 0x001fc800078e00ff */
[----:B------:R1:W-:Y:S08]  /*1a400*/  SYNCS.ARRIVE.TRANS64 RZ, [R3+URZ+0x31c30], R2 ;  /* 0x031c300203ff79a7 */ /* 0x0003f0000800003f */
[----:B------:R-:W-:Y:S05]  /*1a410*/  @!P1 BRA `(.L_x_8751) ;  /* 0x0000000000049947 */ /* 0x000fea0003800000 */
[----:B------:R-:W-:Y:S01]  /*1a420*/  BPT.TRAP 0x1 ;  /* 0x000000040000795c */ /* 0x000fe20000300000 */
.L_x_8751:
[--C-:B01----:R-:W-:Y:S01]  /*1a430*/  IMAD R2, R10, 0x6c00, R29.reuse ;  /* 0x00006c000a027824 */ /* 0x103fe200078e021d */
        /* <DEDUP_REMOVED lines=12> */
[----:B------:R-:W-:Y:S01]  /*1a500*/  SHF.L.U32 R3, R24, 0x1f, RZ ;  /* 0x0000001f18037819 */ /* 0x000fe200000006ff */
[----:B------:R-:W-:-:S02]  /*1a510*/  IMAD R2, R22, 0x8, R29 ;  /* 0x0000000816027824 */ /* 0x000fc400078e021d */
[----:B------:R-:W-:Y:S02]  /*1a520*/  UIMAD UR11, UR11, 0x90, UR5 ;  /* 0x000000900b0b78a4 */ /* 0x000fe4000f8e0205 */
[----:B------:R-:W-:Y:S02]  /*1a530*/  UIADD3 UR9, UR9, 0x31c30, URZ ;  /* 0x00031c3009097890 */ /* 0x000fe4000fffe03f */
        /* <DEDUP_REMOVED lines=14> */
.L_x_8857:
        /* <DEDUP_REMOVED lines=10> */
.L_x_8753:
[----:B------:R-:W2:Y:S02]  /*1a6c0*/  LDL R3, [R1+0x2c] ;  /* 0x00002c0001037983 */ /* 0x000ea40000100800 */
[----:B--2---:R-:W-:-:S13]  /*1a6d0*/  LOP3.LUT P0, RZ, R3, 0x40, RZ, 0xc0, !PT ;  /* 0x0000004003ff7812 */ /* 0x004fda000780c0ff */
[----:B------:R-:W-:Y:S05]  /*1a6e0*/  @P0 BRA `(.L_x_8754) ;  /* 0x0000000000040947 */ /* 0x000fea0003800000 */
[----:B------:R-:W-:Y:S01]  /*1a6f0*/  BPT.TRAP 0x1 ;  /* 0x000000040000795c */ /* 0x000fe20000300000 */
.L_x_8754:
        /* <DEDUP_REMOVED lines=29> */
.L_x_8748:
[----:B------:R-:W-:Y:S05]  /*1a8d0*/  BSYNC B2 ;  /* 0x0000000000027941 */ /* 0x000fea0003800000 */
.L_x_8747:
[----:B------:R-:W2:Y:S01]  /*1a8e0*/  LDL.LU R2, [R1+0x4] ;  /* 0x0000040001027983 */ /* 0x000ea20000300800 */
[----:B------:R-:W-:Y:S02]  /*1a8f0*/  IMAD.MOV.U32 R22, RZ, RZ, R10 ;  /* 0x000000ffff167224 */ /* 0x000fe400078e000a */
[----:B------:R-:W-:Y:S02]  /*1a900*/  IMAD.MOV.U32 R24, RZ, RZ, R14 ;  /* 0x000000ffff187224 */ /* 0x000fe400078e000e */
[----:B--2---:R-:W-:-:S07]  /*1a910*/  VIADD R8, R2, 0xfffffffd ;  /* 0xfffffffd02087836 */ /* 0x004fce0000000000 */
.L_x_8746:
[----:B------:R-:W-:Y:S05]  /*1a920*/  BSYNC B1 ;  /* 0x0000000000017941 */ /* 0x000fea0003800000 */
.L_x_8745:
[----:B------:R-:W-:-:S05]  /*1a930*/  IMAD.MOV R2, RZ, RZ, -R13 ;  /* 0x000000ffff027224 */ /* 0x000fca00078e0a0d */
[----:B------:R-:W-:-:S13]  /*1a940*/  ISETP.NE.AND P0, PT, R9, R2, PT ;  /* 0x000000020900720c */ /* 0x000fda0003f05270 */
[----:B------:R-:W-:Y:S05]  /*1a950*/  @!P0 BRA `(.L_x_8744) ;  /* 0x0000000c00cc8947 */ /* 0x000fea0003800000 */
[----:B------:R-:W-:-:S07]  /*1a960*/  IMAD.MOV.U32 R4, RZ, RZ, R7 ;  /* 0x000000ffff047224 */ /* 0x000fce00078e0007 */
.L_x_8771:
        /* <DEDUP_REMOVED lines=26> */
[----:B------:R-:W-:-:S04]  /*1ab10*/  LEA R4, P0, R2, UR4, 0x2 ;  /* 0x0000000402047c11 */ /* 0x000fc8000f8010ff */
[----:B------:R-:W-:-:S05]  /*1ab20*/  LEA.HI.X R5, R2, UR5, R3, 0x2, P0 ;  /* 0x0000000502057c11 */ /* 0x000fca00080f1403 */
[----:B------:R0:W5:Y:S01]  /*1ab30*/  LDG.E R4, desc[UR60][R4.64] ;  /* 0x0000003c04047981 */ /* 0x000162000c1e1900 */
[----:B------:R-:W-:-:S04]  /*1ab40*/  IMAD.MOV R3, RZ, RZ, -R13 ;  /* 0x000000ffff037224 */ /* 0x000fc800078e0a0d */
[----:B------:R-:W-:-:S07]  /*1ab50*/  IMAD R12, R12, R3, R8 ;  /* 0x000000030c0c7224 */ /* 0x000fce00078e0208 */
.L_x_8757:
[----:B------:R-:W-:Y:S01]  /*1ab60*/  IMAD R3, R9, 0x8, R29 ;  /* 0x0000000809037824 */ /* 0x000fe200078e021d */
[----:B------:R-:W-:-:S04]  /*1ab70*/  SHF.L.U32 R2, R10, 0x1f, RZ ;  /* 0x0000001f0a027819 */ /* 0x000fc800000006ff */
[----:B------:R-:W1:Y:S02]  /*1ab80*/  SYNCS.PHASECHK.TRANS64.TRYWAIT P0, [R3+URZ+0x31c40], R2 ;  /* 0x031c4002030075a7 */ /* 0x000e64000800017f */
[----:B-1----:R-:W-:Y:S05]  /*1ab90*/  @!P0 BRA `(.L_x_8758) ;  /* 0x0000002c00488947 */ /* 0x002fea0003800000 */
.L_x_8858:
[----:B0-----:R-:W0:Y:S02]  /*1aba0*/  S2R R5, SR_TID.X ;  /* 0x0000000000057919 */ /* 0x001e240000002100 */
[----:B0-----:R-:W-:-:S04]  /*1abb0*/  LOP3.LUT R5, R5, 0x7f, RZ, 0xc0, !PT ;  /* 0x0000007f05057812 */ /* 0x001fc800078ec0ff */
[----:B------:R-:W-:-:S13]  /*1abc0*/  ISETP.NE.AND P0, PT, R5, RZ, PT ;  /* 0x000000ff0500720c */ /* 0x000fda0003f05270 */
[----:B------:R-:W-:Y:S05]  /*1abd0*/  @P0 BRA `(.L_x_8759) ;  /* 0x0000000000140947 */ /* 0x000fea0003800000 */
[----:B------:R-:W-:Y:S01]  /*1abe0*/  ISETP.NE.AND P1, PT, R28, RZ, PT ;  /* 0x000000ff1c00720c */ /* 0x000fe20003f25270 */
[----:B-1----:R-:W-:-:S04]  /*1abf0*/  IMAD.MOV.U32 R2, RZ, RZ, 0x6c00 ;  /* 0x00006c00ff027424 */ /* 0x002fc800078e00ff */
[----:B------:R0:W-:Y:S08]  /*1ac00*/  SYNCS.ARRIVE.TRANS64 RZ, [R3+URZ+0x31c30], R2 ;  /* 0x031c300203ff79a7 */ /* 0x0001f0000800003f */
[----:B------:R-:W-:Y:S05]  /*1ac10*/  @!P1 BRA `(.L_x_8759) ;  /* 0x0000000000049947 */ /* 0x000fea0003800000 */
[----:B------:R-:W-:Y:S01]  /*1ac20*/  BPT.TRAP 0x1 ;  /* 0x000000040000795c */ /* 0x000fe20000300000 */
.L_x_8759:
        /* <DEDUP_REMOVED lines=31> */
.L_x_8859:
        /* <DEDUP_REMOVED lines=10> */
.L_x_8761:
[----:B------:R-:W2:Y:S02]  /*1aec0*/  LDL R2, [R1+0x2c] ;  /* 0x00002c0001027983 */ /* 0x000ea40000100800 */
[----:B--2---:R-:W-:-:S13]  /*1aed0*/  LOP3.LUT P0, RZ, R2, 0x40, RZ, 0xc0, !PT ;  /* 0x0000004002ff7812 */ /* 0x004fda000780c0ff */
[----:B------:R-:W-:Y:S05]  /*1aee0*/  @P0 BRA `(.L_x_8762) ;  /* 0x0000000000040947 */ /* 0x000fea0003800000 */
[----:B------:R-:W-:Y:S01]  /*1aef0*/  BPT.TRAP 0x1 ;  /* 0x000000040000795c */ /* 0x000fe20000300000 */
.L_x_8762:
        /* <DEDUP_REMOVED lines=30> */
.L_x_8756:
[----:B------:R-:W-:Y:S05]  /*1b0e0*/  BSYNC B1 ;  /* 0x0000000000017941 */ /* 0x000fea0003800000 */
.L_x_8755:
        /* <DEDUP_REMOVED lines=26> */
[----:B------:R-:W-:Y:S01]  /*1b290*/  LEA.HI.X R5, R2, UR5, R3, 0x2, P0 ;  /* 0x0000000502057c11 */ /* 0x000fe200080f1403 */
[----:B------:R-:W-:-:S04]  /*1b2a0*/  IMAD.MOV R2, RZ, RZ, -R14 ;  /* 0x000000ffff027224 */ /* 0x000fc800078e0a0e */
[----:B------:R0:W5:Y:S01]  /*1b2b0*/  LDG.E R4, desc[UR60][R4.64] ;  /* 0x0000003c04047981 */ /* 0x000162000c1e1900 */
[----:B------:R-:W-:-:S07]  /*1b2c0*/  IMAD R13, R12, R2, R13 ;  /* 0x000000020c0d7224 */ /* 0x000fce00078e020d */
.L_x_8765:
[----:B------:R-:W-:Y:S01]  /*1b2d0*/  IMAD R2, R22, 0x8, R29 ;  /* 0x0000000816027824 */ /* 0x000fe200078e021d */
[----:B------:R-:W-:-:S04]  /*1b2e0*/  SHF.L.U32 R3, R24, 0x1f, RZ ;  /* 0x0000001f18037819 */ /* 0x000fc800000006ff */
[----:B------:R-:W1:Y:S02]  /*1b2f0*/  SYNCS.PHASECHK.TRANS64.TRYWAIT P0, [R2+URZ+0x31c40], R3 ;  /* 0x031c4003020075a7 */ /* 0x000e64000800017f */
[----:B-1----:R-:W-:Y:S05]  /*1b300*/  @!P0 BRA `(.L_x_8766) ;  /* 0x0000002400948947 */ /* 0x002fea0003800000 */
.L_x_8860:
        /* <DEDUP_REMOVED lines=9> */
.L_x_8767:
[----:B------:R-:W-:Y:S01]  /*1b3a0*/  R2UR UR9, R2 ;  /* 0x00000000020972ca */ /* 0x000fe200000e0000 */
        /* <DEDUP_REMOVED lines=12> */
[----:B------:R-:W-:Y:S01]  /*1b470*/  UIADD3 UR9, UR9, 0x31c30, URZ ;  /* 0x00031c3009097890 */ /* 0x000fe2000fffe03f */
[----:B------:R-:W-:Y:S01]  /*1b480*/  SHF.L.U32 R3, R10, 0x1f, RZ ;  /* 0x0000001f0a037819 */ /* 0x000fe200000006ff */
[----:B------:R-:W-:-:S02]  /*1b490*/  IMAD R2, R9, 0x8, R29 ;  /* 0x0000000809027824 */ /* 0x000fc400078e021d */
[----:B------:R-:W-:Y:S02]  /*1b4a0*/  UIMAD UR11, UR11, 0x90, UR5 ;  /* 0x000000900b0b78a4 */ /* 0x000fe4000f8e0205 */
        /* <DEDUP_REMOVED lines=14> */
.L_x_8861:
        /* <DEDUP_REMOVED lines=10> */
.L_x_8769:
[----:B------:R-:W2:Y:S02]  /*1b630*/  LDL R3, [R1+0x2c] ;  /* 0x00002c0001037983 */ /* 0x000ea40000100800 */
[----:B--2---:R-:W-:-:S13]  /*1b640*/  LOP3.LUT P0, RZ, R3, 0x40, RZ, 0xc0, !PT ;  /* 0x0000004003ff7812 */ /* 0x004fda000780c0ff */
[----:B------:R-:W-:Y:S05]  /*1b650*/  @P0 BRA `(.L_x_8770) ;  /* 0x0000000000040947 */ /* 0x000fea0003800000 */
[----:B------:R-:W-:Y:S01]  /*1b660*/  BPT.TRAP 0x1 ;  /* 0x000000040000795c */ /* 0x000fe20000300000 */
.L_x_8770:
        /* <DEDUP_REMOVED lines=29> */
.L_x_8764:
[----:B------:R-:W-:Y:S05]  /*1b840*/  BSYNC B1 ;  /* 0x0000000000017941 */ /* 0x000fea0003800000 */
.L_x_8763:
[C---:B------:R-:W-:Y:S01]  /*1b850*/  ISETP.GT.AND P0, PT, R8.reuse, 0x1, PT ;  /* 0x000000010800780c */ /* 0x040fe20003f04270 */
[----:B------:R-:W-:-:S04]  /*1b860*/  VIADD R2, R8, 0xfffffffe ;  /* 0xfffffffe08027836 */ /* 0x000fc80000000000 */
[----:B------:R-:W-:-:S08]  /*1b870*/  IMAD.MOV.U32 R8, RZ, RZ, R2 ;  /* 0x000000ffff087224 */ /* 0x000fd000078e0002 */
[----:B------:R-:W-:Y:S05]  /*1b880*/  @P0 BRA `(.L_x_8771) ;  /* 0xfffffff000380947 */ /* 0x000fea000383ffff */
.L_x_8744:
[----:B------:R-:W-:Y:S05]  /*1b890*/  BSYNC B0 ;  /* 0x0000000000007941 */ /* 0x000fea0003800000 */
.L_x_8743:
[----:B------:R-:W-:Y:S01]  /*1b8a0*/  ISETP.NE.AND P0, PT, R28, RZ, PT ;  /* 0x000000ff1c00720c */ /* 0x000fe20003f05270 */
[----:B------:R-:W-:-:S12]  /*1b8b0*/  BSSY B0, `(.L_x_8772) ;  /* 0x000000e000007945 */ /* 0x000fd80003800000 */
[----:B------:R-:W-:Y:S05]  /*1b8c0*/  @P0 BRA `(.L_x_8773) ;  /* 0x0000000000300947 */ /* 0x000fea0003800000 */
[----:B------:R-:W2:Y:S01]  /*1b8d0*/  S2R R9, SR_LANEID ;  /* 0x0000000000097919 */ /* 0x000ea20000000000 */
[----:B------:R-:W-:Y:S01]  /*1b8e0*/  VOTEU.ANY UR4, UPT, PT ;  /* 0x0000000000047886 */ /* 0x000fe200038e0100 */
[----:B------:R-:W3:Y:S01]  /*1b8f0*/  LDC.64 R2, c[0x0][0xc38] ;  /* 0x00030e00ff027b82 */ /* 0x000ee20000000a00 */
[----:B-1----:R-:W2:Y:S08]  /*1b900*/  FLO.U32 R4, UR4 ;  /* 0x0000000400047d00 */ /* 0x002eb000080e0000 */
[----:B------:R-:W3:Y:S01]  /*1b910*/  POPC R5, UR4 ;  /* 0x0000000400057d09 */ /* 0x000ee20008000000 */
[----:B--2---:R-:W-:-:S13]  /*1b920*/  ISETP.EQ.U32.AND P0, PT, R4, R9, PT ;  /* 0x000000090400720c */ /* 0x004fda0003f02070 */
[----:B---3--:R-:W2:Y:S01]  /*1b930*/  @P0 ATOMG.E.ADD.STRONG.GPU PT, R3, desc[UR60][R2.64], R5 ;  /* 0x00000005020309a8 */ /* 0x008ea200081ee1fc */
[----:B------:R-:W1:Y:S02]  /*1b940*/  S2R R6, SR_LTMASK ;  /* 0x0000000000067919 */ /* 0x000e640000003900 */
[----:B-1----:R-:W-:-:S04]  /*1b950*/  LOP3.LUT R6, R6, UR4, RZ, 0xc0, !PT ;  /* 0x0000000406067c12 */ /* 0x002fc8000f8ec0ff */
[----:B------:R-:W1:Y:S01]  /*1b960*/  POPC R9, R6 ;  /* 0x0000000600097309 */ /* 0x000e620000000000 */
[----:B--2---:R-:W1:Y:S02]  /*1b970*/  SHFL.IDX PT, R4, R3, R4, 0x1f ;  /* 0x00001f0403047589 */ /* 0x004e6400000e0000 */
[----:B-1----:R-:W-:-:S07]  /*1b980*/  IADD3 R16, R4, UR39, R9 ;  /* 0x0000002704107c10 */ /* 0x002fce000fffe009 */
.L_x_8773:
[----:B------:R-:W-:Y:S05]  /*1b990*/  BSYNC B0 ;  /* 0x0000000000007941 */ /* 0x000fea0003800000 */
.L_x_8772:
[----:B------:R-:W-:Y:S04]  /*1b9a0*/  BSSY B0, `(.L_x_8774) ;  /* 0x0000030000007945 */ /* 0x000fe80003800000 */
[----:B------:R-:W-:Y:S05]  /*1b9b0*/  @!P6 BRA `(.L_x_8775) ;  /* 0x0000000000b8e947 */ /* 0x000fea0003800000 */
[----:B------:R-:W-:Y:S01]  /*1b9c0*/  IMAD R3, R22, 0x8, R29 ;  /* 0x0000000816037824 */ /* 0x000fe200078e021d */
[----:B------:R-:W-:-:S04]  /*1b9d0*/  SHF.L.U32 R2, R24, 0x1f, RZ ;  /* 0x0000001f18027819 */ /* 0x000fc800000006ff */
[----:B------:R-:W2:Y:S02]  /*1b9e0*/  SYNCS.PHASECHK.TRANS64.TRYWAIT P0, [R3+URZ+0x31c60], R2 ;  /* 0x031c6002030075a7 */ /* 0x000ea4000800017f */
[----:B--2---:R-:W-:Y:S05]  /*1b9f0*/  @!P0 BRA `(.L_x_8776) ;  /* 0x0000002000008947 */ /* 0x004fea0003800000 */
.L_x_8862:
[----:B-1----:R-:W1:Y:S01]  /*1ba00*/  S2R R4, SR_TID.X ;  /* 0x0000000000047919 */ /* 0x002e620000002100 */
[----:B------:R-:W-:-:S04]  /*1ba10*/  UPRMT UR4, UR38, 0x9910, URZ ;  /* 0x0000991026047896 */ /* 0x000fc8000800003f */
[----:B------:R-:W-:Y:S01]  /*1ba20*/  UISETP.NE.AND UP0, UPT, UR4, 0x2, UPT ;  /* 0x000000020400788c */ /* 0x000fe2000bf05270 */
[----:B-1----:R-:W-:-:S04]  /*1ba30*/  LOP3.LUT R4, R4, 0x7f, RZ, 0xc0, !PT ;  /* 0x0000007f04047812 */ /* 0x002fc800078ec0ff */
[----:B------:R-:W-:-:S13]  /*1ba40*/  ISETP.NE.AND P0, PT, R4, RZ, PT ;  /* 0x000000ff0400720c */ /* 0x000fda0003f05270 */
[----:B--2---:R-:W-:-:S04]  /*1ba50*/  @!P0 IMAD.MOV.U32 R2, RZ, RZ, 0x6c00 ;  /* 0x00006c00ff028424 */ /* 0x004fc800078e00ff */
[----:B------:R1:W-:Y:S01]  /*1ba60*/  @!P0 SYNCS.ARRIVE.TRANS64 RZ, [R3+URZ+0x31c50], R2 ;  /* 0x031c500203ff89a7 */ /* 0x0003e2000800003f */
[----:B------:R-:W-:-:S13]  /*1ba70*/  PLOP3.LUT P0, PT, PT, PT, UP0, 0x40, 0x0 ;  /* 0x000000000000781c */ /* 0x000fda0003f0e808 */
[----:B-1----:R-:W-:Y:S05]  /*1ba80*/  @!P0 BRA `(.L_x_8777) ;  /* 0x0000000000048947 */ /* 0x002fea0003800000 */
[----:B------:R-:W-:Y:S01]  /*1ba90*/  BPT.TRAP 0x1 ;  /* 0x000000040000795c */ /* 0x000fe20000300000 */
.L_x_8777:
[----:B------:R-:W2:Y:S02]  /*1baa0*/  LDL R2, [R1+0x2c] ;  /* 0x00002c0001027983 */ /* 0x000ea40000100800 */
[----:B--2---:R-:W-:-:S13]  /*1bab0*/  LOP3.LUT P0, RZ, R2, 0x40, RZ, 0xc0, !PT ;  /* 0x0000004002ff7812 */ /* 0x004fda000780c0ff */
[----:B------:R-:W-:Y:S05]  /*1bac0*/  @P0 BRA `(.L_x_8778) ;  /* 0x0000000000040947 */ /* 0x000fea0003800000 */
[----:B------:R-:W-:Y:S01]  /*1bad0*/  BPT.TRAP 0x1 ;  /* 0x000000040000795c */ /* 0x000fe20000300000 */
.L_x_8778:
        /* <DEDUP_REMOVED lines=27> */
[----:B--2---:R-:W-:Y:S01]  /*1bc90*/  NOP ;  /* 0x0000000000007918 */ /* 0x004fe20000000000 */
.L_x_8775:
[----:B------:R-:W-:Y:S05]  /*1bca0*/  BSYNC B0 ;  /* 0x0000000000007941 */ /* 0x000fea0003800000 */
.L_x_8774:
[----:B------:R-:W-:-:S05]  /*1bcb0*/  VIADD R22, R22, 0x1 ;  /* 0x0000000116167836 */ /* 0x000fca0000000000 */
[----:B------:R-:W-:-:S04]  /*1bcc0*/  ISETP.NE.AND P0, PT, R22, 0x2, PT ;  /* 0x000000021600780c */ /* 0x000fc80003f05270 */
[----:B------:R-:W-:Y:S02]  /*1bcd0*/  SEL R3, RZ, 0x1, P0 ;  /* 0x00000001ff037807 */ /* 0x000fe40000000000 */
[----:B------:R-:W-:Y:S02]  /*1bce0*/  SEL R22, R22, RZ, P0 ;  /* 0x000000ff16167207 */ /* 0x000fe40000000000 */
[----:B------:R-:W-:-:S07]  /*1bcf0*/  LOP3.LUT R24, R24, R3, RZ, 0x3c, !PT ;  /* 0x0000000318187212 */ /* 0x000fce00078e3cff */
.L_x_8728:
[----:B------:R-:W-:Y:S05]  /*1bd00*/  BSYNC B6 ;  /* 0x0000000000067941 */ /* 0x000fea0003800000 */
.L_x_8726:
[----:B------:R-:W-:-:S03]  /*1bd10*/  UMOV UR4, 0xffffffff ;  /* 0xffffffff00047882 */ /* 0x000fc60000000000 */
[----:B------:R-:W-:Y:S05]  /*1bd20*/  BRA.DIV UR4, `(.L_x_8779) ;  /* 0x0000001e04487947 */ /* 0x000fea000b800000 */
[----:B-1----:R1:W2:Y:S04]  /*1bd30*/  SHFL.IDX PT, R4, R16, RZ, 0x1f ;  /* 0x00001fff10047589 */ /* 0x0022a800000e0000 */
[----:B------:R1:W3:Y:S02]  /*1bd40*/  SHFL.IDX PT, R5, R16, 0x1, 0x1f ;  /* 0x00201f0010057f89 */ /* 0x0002e400000e0000 */
.L_x_8866:
        /* <DEDUP_REMOVED lines=8> */
[----:B-----5:R-:W4:Y:S02]  /*1bdd0*/  LDC.64 R2, c[0x0][0xc58] ;  /* 0x00031600ff027b82 */ /* 0x020f240000000a00 */
[----:B----4-:R-:W-:-:S06]  /*1bde0*/  IMAD.WIDE R2, R7, 0x4, R2 ;  /* 0x0000000407027825 */ /* 0x010fcc00078e0202 */
[----:B------:R4:W5:Y:S02]  /*1bdf0*/  LDG.E R2, desc[UR60][R2.64] ;  /* 0x0000003c02027981 */ /* 0x000964000c1e1900 */
.L_x_8781:
[----:B------:R-:W-:Y:S05]  /*1be00*/  BSYNC B0 ;  /* 0x0000000000007941 */ /* 0x000fea0003800000 */
.L_x_8780:
[----:B------:R-:W-:-:S03]  /*1be10*/  UMOV UR4, 0xffffffff ;  /* 0xffffffff00047882 */ /* 0x000fc60000000000 */
[----:B------:R-:W-:Y:S05]  /*1be20*/  BRA.DIV UR4, `(.L_x_8782) ;  /* 0x0000001e04547947 */ /* 0x000fea000b800000 */
[----:B-----5:R-:W0:Y:S01]  /*1be30*/  SHFL.UP PT, R14, R2, 0x1, RZ ;  /* 0x04200000020e7989 */ /* 0x020e2200000e00ff */
        /* <DEDUP_REMOVED lines=19> */
[----:B------:R0:W4:Y:S02]  /*1bf70*/  SHFL.IDX PT, R14, R3, 0x1f, 0x1f ;  /* 0x03e01f00030e7f89 */ /* 0x00012400000e0000 */
.L_x_8874:
[----:B------:R-:W-:Y:S02]  /*1bf80*/  ULDC UR4, c[0x0][0xc10] ;  /* 0x0003040000047ab9 */ /* 0x000fe40000000800 */
[----:B-1----:R-:W-:-:S04]  /*1bf90*/  IMAD.U32 R16, RZ, RZ, UR4 ;  /* 0x00000004ff107e24 */ /* 0x002fc8000f8e00ff */
[----:B----4-:R-:W-:-:S04]  /*1bfa0*/  IMAD R14, R14, R16, RZ ;  /* 0x000000100e0e7224 */ /* 0x010fc800078e02ff */
[----:B---3--:R-:W-:-:S05]  /*1bfb0*/  IMAD.IADD R5, R5, 0x1, R14 ;  /* 0x0000000105057824 */ /* 0x008fca00078e020e */
[----:B--2---:R-:W-:-:S13]  /*1bfc0*/  ISETP.GT.AND P0, PT, R5, R4, PT ;  /* 0x000000040500720c */ /* 0x004fda0003f04270 */
[----:B------:R-:W-:Y:S05]  /*1bfd0*/  @P0 BRA `(.L_x_8783) ;  /* 0x0000000000ac0947 */ /* 0x000fea0003800000 */
[----:B------:R-:W1:Y:S02]  /*1bfe0*/  LDC R0, c[0x0][0xc14] ;  /* 0x00030500ff007b82 */ /* 0x000e640000000800 */
.L_x_8788:
[----:B------:R-:W-:-:S05]  /*1bff0*/  VIADD R19, R19, 0x1f ;  /* 0x0000001f13137836 */ /* 0x000fca0000000000 */
[----:B-1----:R-:W-:-:S13]  /*1c000*/  ISETP.GE.AND P0, PT, R19, R0, PT ;  /* 0x000000001300720c */ /* 0x002fda0003f06270 */
[----:B------:R-:W-:Y:S05]  /*1c010*/  @P0 BRA `(.L_x_8784) ;  /* 0x0000000400540947 */ /* 0x000fea0003800000 */
[C---:B------:R-:W-:Y:S01]  /*1c020*/  IMAD.IADD R7, R28.reuse, 0x1, R19 ;  /* 0x000000011c077824 */ /* 0x040fe200078e0213 */
[----:B------:R-:W-:Y:S01]  /*1c030*/  ISETP.NE.AND P1, PT, R28, 0x1f, PT ;  /* 0x0000001f1c00780c */ /* 0x000fe20003f25270 */
[----:B------:R-:W-:Y:S01]  /*1c040*/  BSSY B0, `(.L_x_8785) ;  /* 0x0000007000007945 */ /* 0x000fe20003800000 */
[----:B------:R-:W-:Y:S02]  /*1c050*/  IMAD.MOV.U32 R2, RZ, RZ, RZ ;  /* 0x000000ffff027224 */ /* 0x000fe400078e00ff */
[----:B------:R-:W-:-:S13]  /*1c060*/  ISETP.GE.OR P0, PT, R7, R0, !P1 ;  /* 0x000000000700720c */ /* 0x000fda0004f06670 */
[----:B------:R-:W-:Y:S05]  /*1c070*/  @P0 BRA `(.L_x_8786) ;  /* 0x00000000000c0947 */ /* 0x000fea0003800000 */
[----:B0-----:R-:W0:Y:S02]  /*1c080*/  LDC.64 R2, c[0x0][0xc58] ;  /* 0x00031600ff027b82 */ /* 0x001e240000000a00 */
[----:B0-----:R-:W-:-:S06]  /*1c090*/  IMAD.WIDE R2, R7, 0x4, R2 ;  /* 0x0000000407027825 */ /* 0x001fcc00078e0202 */
[----:B------:R1:W5:Y:S02]  /*1c0a0*/  LDG.E R2, desc[UR60][R2.64] ;  /* 0x0000003c02027981 */ /* 0x000364000c1e1900 */
.L_x_8786:
[----:B------:R-:W-:Y:S05]  /*1c0b0*/  BSYNC B0 ;  /* 0x0000000000007941 */ /* 0x000fea0003800000 */
.L_x_8785:
[----:B------:R-:W-:-:S03]  /*1c0c0*/  UMOV UR4, 0xffffffff ;  /* 0xffffffff00047882 */ /* 0x000fc60000000000 */
[----:B------:R-:W-:Y:S05]  /*1c0d0*/  BRA.DIV UR4, `(.L_x_8787) ;  /* 0x0000001e04787947 */ /* 0x000fea000b800000 */
[----:B-----5:R-:W2:Y:S01]  /*1c0e0*/  SHFL.UP PT, R14, R2, 0x1, RZ ;  /* 0x04200000020e7989 */ /* 0x020ea200000e00ff */
[C---:B------:R-:W-:Y:S02]  /*1c0f0*/  ISETP.NE.AND P0, PT, R28.reuse, RZ, PT ;  /* 0x000000ff1c00720c */ /* 0x040fe40003f05270 */
[----:B------:R-:W-:Y:S02]  /*1c100*/  ISETP.GE.U32.AND P1, PT, R28, 0x2, PT ;  /* 0x000000021c00780c */ /* 0x000fe40003f26070 */
[----:B--2---:R-:W-:Y:S02]  /*1c110*/  SEL R13, R14, RZ, P0 ;  /* 0x000000ff0e0d7207 */ /* 0x004fe40000000000 */
[----:B------:R-:W-:-:S03]  /*1c120*/  ISETP.GE.U32.AND P0, PT, R28, 0x4, PT ;  /* 0x000000041c00780c */ /* 0x000fc60003f06070 */
[----:B------:R-:W-:-:S05]  /*1c130*/  IMAD.IADD R13, R2, 0x1, R13 ;  /* 0x00000001020d7824 */ /* 0x000fca00078e020d */
[----:B------:R-:W2:Y:S02]  /*1c140*/  SHFL.UP PT, R14, R13, 0x2, RZ ;  /* 0x044000000d0e7989 */ /* 0x000ea400000e00ff */
[----:B--2---:R-:W-:Y:S02]  /*1c150*/  SEL R14, R14, RZ, P1 ;  /* 0x000000ff0e0e7207 */ /* 0x004fe40000800000 */
[----:B------:R-:W-:-:S03]  /*1c160*/  ISETP.GE.U32.AND P1, PT, R28, 0x8, PT ;  /* 0x000000081c00780c */ /* 0x000fc60003f26070 */
[----:B01----:R-:W-:-:S05]  /*1c170*/  IMAD.IADD R3, R13, 0x1, R14 ;  /* 0x000000010d037824 */ /* 0x003fca00078e020e */
        /* <DEDUP_REMOVED lines=11> */
.L_x_8882:
[----:B------:R-:W-:Y:S02]  /*1c230*/  ULDC UR4, c[0x0][0xc10] ;  /* 0x0003040000047ab9 */ /* 0x000fe40000000800 */
[----:B------:R-:W-:-:S04]  /*1c240*/  IMAD.U32 R16, RZ, RZ, UR4 ;  /* 0x00000004ff107e24 */ /* 0x000fc8000f8e00ff */
[----:B-1----:R-:W-:-:S04]  /*1c250*/  IMAD R14, R14, R16, RZ ;  /* 0x000000100e0e7224 */ /* 0x002fc800078e02ff */
[----:B------:R-:W-:-:S05]  /*1c260*/  IMAD.IADD R5, R14, 0x1, R5 ;  /* 0x000000010e057824 */ /* 0x000fca00078e0205 */
[----:B------:R-:W-:-:S13]  /*1c270*/  ISETP.GT.AND P0, PT, R5, R4, PT ;  /* 0x000000040500720c */ /* 0x000fda0003f04270 */
[----:B------:R-:W-:Y:S05]  /*1c280*/  @!P0 BRA `(.L_x_8788) ;  /* 0xfffffffc00588947 */ /* 0x000fea000383ffff */
.L_x_8783:
        /* <DEDUP_REMOVED lines=8> */
.L_x_8886:
[----:B------:R-:W-:Y:S01]  /*1c310*/  ISETP.NE.AND P0, PT, R6, RZ, PT ;  /* 0x000000ff0600720c */ /* 0x000fe20003f05270 */
[----:B------:R-:W-:-:S12]  /*1c320*/  IMAD.MOV.U32 R14, RZ, RZ, RZ ;  /* 0x000000ffff0e7224 */ /* 0x000fd800078e00ff */
[----:B------:R-:W-:Y:S05]  /*1c330*/  @!P0 BRA `(.L_x_8790) ;  /* 0x0000000000108947 */ /* 0x000fea0003800000 */
[----:B------:R-:W-:Y:S01]  /*1c340*/  UMOV UR4, 0xffffffff ;  /* 0xffffffff00047882 */ /* 0x000fe20000000000 */
[----:B------:R-:W-:Y:S02]  /*1c350*/  VIADD R12, R5, 0xffffffff ;  /* 0xffffffff050c7836 */ /* 0x000fe40000000000 */
[----:B------:R-:W-:Y:S05]  /*1c360*/  BRA.DIV UR4, `(.L_x_8791) ;  /* 0x0000001e04ec7947 */ /* 0x000fea000b800000 */
[----:B------:R3:W4:Y:S02]  /*1c370*/  SHFL.IDX PT, R14, R3, R12, 0x1f ;  /* 0x00001f0c030e7589 */ /* 0x00072400000e0000 */
.L_x_8790:
[-C--:B--2---:R-:W-:Y:S01]  /*1c380*/  IABS R6, R17.reuse ;  /* 0x0000001100067213 */ /* 0x084fe20000000000 */
[----:B----4-:R-:W-:Y:S01]  /*1c390*/  IMAD R16, R14, R16, R7 ;  /* 0x000000100e107224 */ /* 0x010fe200078e0207 */
[----:B------:R-:W-:Y:S01]  /*1c3a0*/  IABS R9, R17 ;  /* 0x0000001100097213 */ /* 0x000fe20000000000 */
[----:B-1----:R-:W-:Y:S01]  /*1c3b0*/  IMAD.MOV.U32 R2, RZ, RZ, RZ ;  /* 0x000000ffff027224 */ /* 0x002fe200078e00ff */
[----:B------:R-:W1:Y:S01]  /*1c3c0*/  I2F.RP R8, R6 ;  /* 0x0000000600087306 */ /* 0x000e620000209400 */
[----:B------:R-:W-:-:S07]  /*1c3d0*/  IMAD.IADD R19, R5, 0x1, R19 ;  /* 0x0000000105137824 */ /* 0x000fce00078e0213 */
[----:B-1----:R-:W0:Y:S02]  /*1c3e0*/  MUFU.RCP R8, R8 ;  /* 0x0000000800087308 */ /* 0x002e240000001000 */
[----:B0--3--:R-:W-:-:S06]  /*1c3f0*/  VIADD R3, R8, 0xffffffe ;  /* 0x0ffffffe08037836 */ /* 0x009fcc0000000000 */
[----:B------:R-:W0:Y:S02]  /*1c400*/  F2I.FTZ.U32.TRUNC.NTZ R3, R3 ;  /* 0x0000000300037305 */ /* 0x000e24000021f000 */
[----:B0-----:R-:W-:-:S04]  /*1c410*/  IMAD.MOV R7, RZ, RZ, -R3 ;  /* 0x000000ffff077224 */ /* 0x001fc800078e0a03 */
[----:B------:R-:W-:-:S04]  /*1c420*/  IMAD R7, R7, R6, RZ ;  /* 0x0000000607077224 */ /* 0x000fc800078e02ff */
[----:B------:R-:W-:-:S04]  /*1c430*/  IMAD.HI.U32 R7, R3, R7, R2 ;  /* 0x0000000703077227 */ /* 0x000fc800078e0002 */
[----:B------:R-:W-:Y:S02]  /*1c440*/  IMAD.IADD R2, R4, 0x1, -R16 ;  /* 0x0000000104027824 */ /* 0x000fe400078e0a10 */
[----:B------:R-:W-:-:S03]  /*1c450*/  IMAD.MOV R3, RZ, RZ, -R9 ;  /* 0x000000ffff037224 */ /* 0x000fc600078e0a09 */
        /* <DEDUP_REMOVED lines=17> */
.L_x_8784:
[----:B------:R-:W-:Y:S01]  /*1c570*/  UMOV UR4, URZ ;  /* 0x0000003f00047c82 */ /* 0x000fe20008000000 */
[----:B------:R-:W-:Y:S01]  /*1c580*/  UMOV UR5, URZ ;  /* 0x0000003f00057c82 */ /* 0x000fe20008000000 */
[----:B------:R-:W-:Y:S01]  /*1c590*/  ULDC UR6, c[0x0][0xc14] ;  /* 0x0003050000067ab9 */ /* 0x000fe20000000800 */
[----:B------:R-:W-:Y:S02]  /*1c5a0*/  IMAD.MOV.U32 R16, RZ, RZ, R4 ;  /* 0x000000ffff107224 */ /* 0x000fe400078e0004 */
[----:B------:R-:W-:Y:S02]  /*1c5b0*/  IMAD.U32 R17, RZ, RZ, UR4 ;  /* 0x00000004ff117e24 */ /* 0x000fe4000f8e00ff */
[----:B------:R-:W-:Y:S02]  /*1c5c0*/  IMAD.U32 R18, RZ, RZ, UR5 ;  /* 0x00000005ff127e24 */ /* 0x000fe4000f8e00ff */
[----:B------:R-:W-:-:S07]  /*1c5d0*/  IMAD.U32 R19, RZ, RZ, UR6 ;  /* 0x00000006ff137e24 */ /* 0x000fce000f8e00ff */
.L_x_8792:
[----:B------:R-:W-:Y:S01]  /*1c5e0*/  ISETP.NE.AND P0, PT, R28, RZ, PT ;  /* 0x000000ff1c00720c */ /* 0x000fe20003f05270 */
[----:B------:R-:W-:Y:S05]  /*1c5f0*/  WARPSYNC.ALL ;  /* 0x0000000000007948 */ /* 0x000fea0003800000 */
[----:B------:R-:W-:Y:S07]  /*1c600*/  BAR.SYNC.DEFER_BLOCKING 0x4, 0x1a0 ;  /* 0x0106800000007b1d */ /* 0x000fee0000010000 */
[----:B------:R-:W-:Y:S01]  /*1c610*/  @!P0 MOV R2, 0x400 ;  /* 0x0000040000028802 */ /* 0x000fe20000000f00 */
[----:B0-----:R-:W0:Y:S03]  /*1c620*/  @!P0 S2R R3, SR_CgaCtaId ;  /* 0x0000000000038919 */ /* 0x001e260000008800 */
[----:B0-----:R-:W-:-:S05]  /*1c630*/  @!P0 LEA R2, R3, R2, 0x18 ;  /* 0x0000000203028211 */ /* 0x001fca00078ec0ff */
[----:B------:R1:W-:Y:S01]  /*1c640*/  @!P0 STS.128 [R2+0x31cd0], R16 ;  /* 0x031cd01002008388 */ /* 0x0003e20000000c00 */
[----:B------:R-:W-:Y:S06]  /*1c650*/  BAR.ARV 0x5, 0x1a0 ;  /* 0x0146800000007b1d */ /* 0x000fec0000002000 */
[----:B------:R-:W-:-:S13]  /*1c660*/  ISETP.GE.AND P0, PT, R19, R0, PT ;  /* 0x000000001300720c */ /* 0x000fda0003f06270 */
[----:B------:R-:W-:Y:S05]  /*1c670*/  @!P0 BRA `(.L_x_8793) ;  /* 0xffffffb8000c8947 */ /* 0x000fea000383ffff */
.L_x_8705:
[----:B0-----:R-:W2:Y:S01]  /*1c680*/  LDL.LU R0, [R1+0x10] ;  /* 0x0000100001007983 */ /* 0x001ea20000300800 */
[----:B------:R-:W-:Y:S01]  /*1c690*/  BSSY B0, `(.L_x_8794) ;  /* 0x000000b000007945 */ /* 0x000fe20003800000 */
[----:B------:R-:W0:Y:S01]  /*1c6a0*/  S2R R5, SR_CgaCtaId ;  /* 0x0000000000057919 */ /* 0x000e220000008800 */
[----:B--2---:R-:W-:-:S05]  /*1c6b0*/  VIADD R0, R0, 0x1 ;  /* 0x0000000100007836 */ /* 0x004fca0000000000 */
[----:B-1----:R-:W-:-:S04]  /*1c6c0*/  LEA.HI R2, R0, R0, RZ, 0x1 ;  /* 0x0000000000027211 */ /* 0x002fc800078f08ff */
[----:B------:R-:W-:Y:S02]  /*1c6d0*/  LOP3.LUT R3, R2, 0xfffffffe, RZ, 0xc0, !PT ;  /* 0xfffffffe02037812 */ /* 0x000fe400078ec0ff */
[----:B------:R-:W-:-:S03]  /*1c6e0*/  MOV R2, 0x400 ;  /* 0x0000040000027802 */ /* 0x000fc60000000f00 */
[----:B------:R-:W-:Y:S01]  /*1c6f0*/  IMAD.IADD R0, R0, 0x1, -R3 ;  /* 0x0000000100007824 */ /* 0x000fe200078e0a03 */
[----:B0-----:R-:W-:-:S04]  /*1c700*/  LEA R9, R5, R2, 0x18 ;  /* 0x0000000205097211 */ /* 0x001fc800078ec0ff */
[----:B------:R-:W-:-:S04]  /*1c710*/  SHF.L.U32 R0, R0, 0x1f, RZ ;  /* 0x0000001f00007819 */ /* 0x000fc800000006ff */
[----:B------:R-:W0:Y:S02]  /*1c720*/  SYNCS.PHASECHK.TRANS64.TRYWAIT P0, [R9+URZ+0x31c20], R0 ;  /* 0x031c2000090075a7 */ /* 0x000e24000800017f */
[----:B0-----:R-:W-:Y:S05]  /*1c730*/  @!P0 BRA `(.L_x_8795) ;  /* 0x0000001c001c8947 */ /* 0x001fea0003800000 */
.L_x_8889:
[----:B------:R-:W-:Y:S05]  /*1c740*/  BSYNC B0 ;  /* 0x0000000000007941 */ /* 0x000fea0003800000 */
.L_x_8794:
[----:B------:R-:W-:-:S03]  /*1c750*/  UMOV UR4, 0xffffffff ;  /* 0xffffffff00047882 */ /* 0x000fc60000000000 */
[----:B------:R-:W-:Y:S05]  /*1c760*/  BRA.DIV UR4, `(.L_x_8796) ;  /* 0x0000001e04247947 */ /* 0x000fea000b800000 */
[----:B0-----:R-:W0:Y:S02]  /*1c770*/  S2R R0, SR_TID.X ;  /* 0x0000000000007919 */ /* 0x001e240000002100 */
[----:B0-----:R-:W-:-:S04]  /*1c780*/  SHF.R.U32.HI R0, RZ, 0x5, R0 ;  /* 0x00000005ff007819 */ /* 0x001fc80000011600 */
[----:B------:R-:W-:-:S05]  /*1c790*/  LOP3.LUT R0, R0, 0x3, RZ, 0xc0, !PT ;  /* 0x0000000300007812 */ /* 0x000fca00078ec0ff */
[----:B------:R0:W1:Y:S02]  /*1c7a0*/  SHFL.IDX PT, R14, R0, RZ, 0x1f ;  /* 0x00001fff000e7589 */ /* 0x00006400000e0000 */
.L_x_8892:
[----:B-1----:R-:W-:-:S13]  /*1c7b0*/  ISETP.NE.AND P0, PT, R14, RZ, PT ;  /* 0x000000ff0e00720c */ /* 0x002fda0003f05270 */
[----:B------:R-:W-:Y:S05]  /*1c7c0*/  @P0 BRA `(.L_x_8558) ;  /* 0x0000000000900947 */ /* 0x000fea0003800000 */
[----:B------:R-:W-:-:S03]  /*1c7d0*/  UMOV UR4, 0xffffffff ;  /* 0xffffffff00047882 */ /* 0x000fc60000000000 */
[----:B------:R-:W-:Y:S05]  /*1c7e0*/  BRA.DIV UR4, `(.L_x_8797) ;  /* 0x0000001e04387947 */ /* 0x000fea000b800000 */
[----:B------:R-:W-:-:S13]  /*1c7f0*/  ELECT P6, URZ, PT ;  /* 0x00000000003f782f */ /* 0x000fda00038c0000 */
.L_x_8895:
[----:B------:R-:W-:Y:S05]  /*1c800*/  @!P6 BRA `(.L_x_8558) ;  /* 0x000000000080e947 */ /* 0x000fea0003800000 */
[----:B0-----:R-:W2:Y:S02]  /*1c810*/  LDL R0, [R1+0xa8] ;  /* 0x0000a80001007983 */ /* 0x001ea40000100800 */
[----:B--2---:R-:W-:-:S13]  /*1c820*/  R2UR UR4, R0 ;  /* 0x00000000000472ca */ /* 0x004fda00000e0000 */
[----:B------:R-:W-:-:S06]  /*1c830*/  ULOP3.LUT UR4, UR4, 0x2, URZ, 0xfc, !UPT ;  /* 0x0000000204047892 */ /* 0x000fcc000f8efc3f */
[----:B------:R-:W-:-:S05]  /*1c840*/  IMAD.U32 R0, RZ, RZ, UR4 ;  /* 0x00000004ff007e24 */ /* 0x000fca000f8e00ff */
[----:B------:R-:W-:-:S13]  /*1c850*/  ISETP.NE.AND P2, PT, R0, 0x3, PT ;  /* 0x000000030000780c */ /* 0x000fda0003f45270 */
[----:B------:R-:W-:Y:S05]  /*1c860*/  @!P2 BRA `(.L_x_8798) ;  /* 0x000000000004a947 */ /* 0x000fea0003800000 */
[----:B------:R-:W-:Y:S01]  /*1c870*/  BPT.TRAP 0x1 ;  /* 0x000000040000795c */ /* 0x000fe20000300000 */
.L_x_8798:
[----:B------:R-:W-:Y:S01]  /*1c880*/  VIADD R3, R9, 0x31c40 ;  /* 0x00031c4009037836 */ /* 0x000fe20000000000 */
[----:B------:R-:W-:Y:S01]  /*1c890*/  SHF.L.U32 R2, R24, 0x1f, RZ ;  /* 0x0000001f18027819 */ /* 0x000fe200000006ff */
[C---:B------:R-:W-:Y:S02]  /*1c8a0*/  VIADD R0, R22.reuse, 0x1 ;  /* 0x0000000116007836 */ /* 0x040fe40000000000 */
        /* <DEDUP_REMOVED lines=9> */
.L_x_8896:
[----:B------:R-:W1:Y:S02]  /*1c940*/  SYNCS.PHASECHK.TRANS64.TRYWAIT P0, [R3+URZ], R0 ;  /* 0x00000000030075a7 */ /* 0x000e64000800017f */
[----:B-1----:R-:W-:Y:S05]  /*1c950*/  @!P0 BRA `(.L_x_8800) ;  /* 0x0000001c00108947 */ /* 0x002fea0003800000 */
.L_x_8897:
[----:B------:R-:W-:Y:S05]  /*1c960*/  @!P2 BRA `(.L_x_8801) ;  /* 0x000000000004a947 */ /* 0x000fea0003800000 */
[----:B------:R-:W-:Y:S01]  /*1c970*/  BPT.TRAP 0x1 ;  /* 0x000000040000795c */ /* 0x000fe20000300000 */
.L_x_8801:
[----:B-1----:R-:W-:-:S04]  /*1c980*/  VIADD R3, R9, 0x31c60 ;  /* 0x00031c6009037836 */ /* 0x002fc80000000000 */
[----:B------:R-:W-:-:S04]  /*1c990*/  IMAD R5, R22, 0x8, R3 ;  /* 0x0000000816057824 */ /* 0x000fc800078e0203 */
[----:B------:R-:W1:Y:S02]  /*1c9a0*/  SYNCS.PHASECHK.TRANS64.TRYWAIT P0, [R5+URZ], R2 ;  /* 0x00000002050075a7 */ /* 0x000e64000800017f */
[----:B-1----:R-:W-:Y:S05]  /*1c9b0*/  @!P0 BRA `(.L_x_8802) ;  /* 0x0000001c000c8947 */ /* 0x002fea0003800000 */
.L_x_8898:
[----:B------:R-:W-:-:S07]  /*1c9c0*/  IMAD R3, R4, 0x8, R3 ;  /* 0x0000000804037824 */ /* 0x000fce00078e0203 */
.L_x_8803:
[----:B--2---:R2:W3:Y:S02]  /*1c9d0*/  SYNCS.PHASECHK.TRANS64.TRYWAIT P0, [R3+URZ], R0 ;  /* 0x00000000030075a7 */ /* 0x0044e4000800017f */
[----:B---3--:R-:W-:Y:S05]  /*1c9e0*/  @!P0 NANOSLEEP.SYNCS 0x989680 ;  /* 0x009896800000895d */ /* 0x008fea0003900000 */
[----:B------:R-:W3:Y:S02]  /*1c9f0*/  @!P0 SYNCS.PHASECHK.TRANS64 P0, [R3+URZ], R0 ;  /* 0x00000000030085a7 */ /* 0x000ee4000800007f */
[----:B---3--:R-:W-:Y:S05]  /*1ca00*/  @!P0 BRA `(.L_x_8803) ;  /* 0xfffffffc00f08947 */ /* 0x008fea000383ffff */
.L_x_8558:
[----:B------:R-:W-:Y:S05]  /*1ca10*/  BSYNC B7 ;  /* 0x0000000000077941 */ /* 0x000fea0003800000 */
.L_x_8555:
[----:B------:R-:W-:Y:S05]  /*1ca20*/  EXIT ;  /* 0x000000000000794d */ /* 0x000fea0003800000 */
.L_x_8574:
[----:B0-----:R0:W1:Y:S02]  /*1ca30*/  SYNCS.PHASECHK.TRANS64.TRYWAIT P5, [R20+URZ+0x31c90], R89 ;  /* 0x031c9059140075a7 */ /* 0x00106400080a017f */
[----:B-1----:R-:W-:Y:S05]  /*1ca40*/  @!P5 NANOSLEEP.SYNCS 0x989680 ;  /* 0x009896800000d95d */ /* 0x002fea0003900000 */
[----:B------:R-:W1:Y:S02]  /*1ca50*/  @!P5 SYNCS.PHASECHK.TRANS64 P5, [R20+URZ+0x31c90], R89 ;  /* 0x031c90591400d5a7 */ /* 0x000e6400080a007f */
[----:B-1----:R-:W-:Y:S05]  /*1ca60*/  @!P5 BRA `(.L_x_8574) ;  /* 0xfffffffc00f0d947 */ /* 0x002fea000383ffff */
[----:B------:R-:W-:Y:S05]  /*1ca70*/  BRA `(.L_x_8804) ;  /* 0xfffffe6400f07947 */ /* 0x000fea000383ffff */
.L_x_8602:
[----:B0-----:R0:W1:Y:S02]  /*1ca80*/  SYNCS.PHASECHK.TRANS64.TRYWAIT P5, [R20+URZ+0x31c90], R89 ;  /* 0x031c9059140075a7 */ /* 0x00106400080a017f */
[----:B-1----:R-:W-:Y:S05]  /*1ca90*/  @!P5 NANOSLEEP.SYNCS 0x989680 ;  /* 0x009896800000d95d */ /* 0x002fea0003900000 */
[----:B------:R-:W1:Y:S02]  /*1caa0*/  @!P5 SYNCS.PHASECHK.TRANS64 P5, [R20+URZ+0x31c90], R89 ;  /* 0x031c90591400d5a7 */ /* 0x000e6400080a007f */
[----:B-1----:R-:W-:Y:S05]  /*1cab0*/  @!P5 BRA `(.L_x_8602) ;  /* 0xfffffffc00f0d947 */ /* 0x002fea000383ffff */
[----:B------:R-:W-:Y:S05]  /*1cac0*/  BRA `(.L_x_8805) ;  /* 0xfffffe8000b07947 */ /* 0x000fea000383ffff */
.L_x_8615:
[----:B0-----:R0:W1:Y:S02]  /*1cad0*/  SYNCS.PHASECHK.TRANS64.TRYWAIT P4, [R20+URZ+0x31c90], R89 ;  /* 0x031c9059140075a7 */ /* 0x001064000808017f */
[----:B-1----:R-:W-:Y:S05]  /*1cae0*/  @!P4 NANOSLEEP.SYNCS 0x989680 ;  /* 0x009896800000c95d */ /* 0x002fea0003900000 */
[----:B------:R-:W1:Y:S02]  /*1caf0*/  @!P4 SYNCS.PHASECHK.TRANS64 P4, [R20+URZ+0x31c90], R89 ;  /* 0x031c90591400c5a7 */ /* 0x000e64000808007f */
[----:B-1----:R-:W-:Y:S05]  /*1cb00*/  @!P4 BRA `(.L_x_8615) ;  /* 0xfffffffc00f0c947 */ /* 0x002fea000383ffff */
[----:B------:R-:W-:Y:S05]  /*1cb10*/  BRA `(.L_x_8806) ;  /* 0xfffffe9c006c7947 */ /* 0x000fea000383ffff */
.L_x_8619:
[----:B--2---:R2:W3:Y:S02]  /*1cb20*/  SYNCS.PHASECHK.TRANS64.TRYWAIT P3, [R20+URZ+0x31cb0], R89 ;  /* 0x031cb059140075a7 */ /* 0x0044e4000806017f */
[----:B---3--:R-:W-:Y:S05]  /*1cb30*/  @!P3 NANOSLEEP.SYNCS 0x989680 ;  /* 0x009896800000b95d */ /* 0x008fea0003900000 */
[----:B------:R-:W3:Y:S02]  /*1cb40*/  @!P3 SYNCS.PHASECHK.TRANS64 P3, [R20+URZ+0x31cb0], R89 ;  /* 0x031cb0591400b5a7 */ /* 0x000ee4000806007f */
[----:B---3--:R-:W-:Y:S05]  /*1cb50*/  @!P3 BRA `(.L_x_8619) ;  /* 0xfffffffc00f0b947 */ /* 0x008fea000383ffff */
[----:B------:R-:W-:Y:S05]  /*1cb60*/  BRA `(.L_x_8807) ;  /* 0xfffffea000047947 */ /* 0x000fea000383ffff */
.L_x_8625:
        /* <DEDUP_REMOVED lines=13> */
.L_x_8809:
[----:B------:R-:W-:Y:S05]  /*1cc40*/  BSYNC B0 ;  /* 0x0000000000007941 */ /* 0x000fea0003800000 */
.L_x_8808:
[----:B------:R0:W-:Y:S01]  /*1cc50*/  STL [R1+0x50], R14 ;  /* 0x0000500e01007387 */ /* 0x0001e20000100800 */
[----:B------:R-:W-:Y:S05]  /*1cc60*/  BRA `(.L_x_8810) ;  /* 0xfffffea400607947 */ /* 0x000fea000383ffff */
.L_x_8638:
[----:B------:R-:W-:Y:S01]  /*1cc70*/  BSSY B1, `(.L_x_8811) ;  /* 0x0000008000017945 */ /* 0x000fe20003800000 */
[----:B------:R-:W-:Y:S02]  /*1cc80*/  IMAD.MOV.U32 R13, RZ, RZ, R50 ;  /* 0x000000ffff0d7224 */ /* 0x000fe400078e0032 */
[----:B------:R-:W-:Y:S02]  /*1cc90*/  IMAD.MOV.U32 R12, RZ, RZ, RZ ;  /* 0x000000ffff0c7224 */ /* 0x000fe400078e00ff */
[----:B------:R-:W-:Y:S02]  /*1cca0*/  IMAD.MOV.U32 R11, RZ, RZ, 0x1e1f ;  /* 0x00001e1fff0b7424 */ /* 0x000fe400078e00ff */
[----:B------:R-:W-:-:S07]  /*1ccb0*/  IMAD.MOV.U32 R15, RZ, RZ, -0x1 ;  /* 0xffffffffff0f7424 */ /* 0x000fce00078e00ff */
[----:B0-----:R-:W-:Y:S05]  /*1ccc0*/  WARPSYNC.COLLECTIVE R15, `(.L_x_8812) ;  /* 0x000000000f087348 */ /* 0x001fea0003c00000 */
[----:B0-----:R0:W1:Y:S02]  /*1ccd0*/  SHFL.IDX P6, R14, R13, R12, R11 ;  /* 0x0000000c0d0e7389 */ /* 0x00106400000c000b */
[----:B01----:R-:W-:Y:S01]  /*1cce0*/  ENDCOLLECTIVE ;  /* 0x000000000000791b */ /* 0x003fe20003800000 */
.L_x_8812:
[----:B------:R-:W-:Y:S05]  /*1ccf0*/  BSYNC B1 ;  /* 0x0000000000017941 */ /* 0x000fea0003800000 */
.L_x_8811:
[----:B------:R-:W-:Y:S05]  /*1cd00*/  BRA `(.L_x_8813) ;  /* 0xfffffeb000007947 */ /* 0x000fea000383ffff */
.L_x_8639:
        /* <DEDUP_REMOVED lines=8> */
.L_x_8815:
[----:B------:R-:W-:Y:S05]  /*1cd90*/  BSYNC B1 ;  /* 0x0000000000017941 */ /* 0x000fea0003800000 */
.L_x_8814:
[----:B------:R-:W-:Y:S05]  /*1cda0*/  BRA `(.L_x_8816) ;  /* 0xfffffeac00e47947 */ /* 0x000fea000383ffff */
.L_x_8640:
        /* <DEDUP_REMOVED lines=8> */
.L_x_8818:
[----:B------:R-:W-:Y:S05]  /*1ce30*/  BSYNC B1 ;  /* 0x0000000000017941 */ /* 0x000fea0003800000 */
.L_x_8817:
[----:B------:R-:W-:Y:S05]  /*1ce40*/  BRA `(.L_x_8819) ;  /* 0xfffffeac00c87947 */ /* 0x000fea000383ffff */
.L_x_8641:
        /* <DEDUP_REMOVED lines=8> */
.L_x_8821:
[----:B------:R-:W-:Y:S05]  /*1ced0*/  BSYNC B1 ;  /* 0x0000000000017941 */ /* 0x000fea0003800000 */
.L_x_8820:
[----:B------:R-:W-:Y:S05]  /*1cee0*/  BRA `(.L_x_8822) ;  /* 0xfffffeac00ac7947 */ /* 0x000fea000383ffff */
.L_x_8643:
[----:B0-----:R0:W1:Y:S02]  /*1cef0*/  SYNCS.PHASECHK.TRANS64.TRYWAIT P1, [R18+URZ+0x31c00], R3 ;  /* 0x031c0003120075a7 */ /* 0x001064000802017f */
[----:B-1----:R-:W-:Y:S05]  /*1cf00*/  @!P1 NANOSLEEP.SYNCS 0x989680 ;  /* 0x009896800000995d */ /* 0x002fea0003900000 */
[----:B------:R-:W1:Y:S02]  /*1cf10*/  @!P1 SYNCS.PHASECHK.TRANS64 P1, [R18+URZ+0x31c00], R3 ;  /* 0x031c0003120095a7 */ /* 0x000e64000802007f */
[----:B-1----:R-:W-:Y:S05]  /*1cf20*/  @!P1 BRA `(.L_x_8643) ;  /* 0xfffffffc00f09947 */ /* 0x002fea000383ffff */
[----:B------:R-:W-:Y:S05]  /*1cf30*/  BRA `(.L_x_8823) ;  /* 0xfffffeb000287947 */ /* 0x000fea000383ffff */
.L_x_8657:
[----:B------:R-:W-:Y:S01]  /*1cf40*/  BSSY B1, `(.L_x_8824) ;  /* 0x0000008000017945 */ /* 0x000fe20003800000 */
[----:B------:R-:W-:Y:S02]  /*1cf50*/  IMAD.MOV.U32 R13, RZ, RZ, R50 ;  /* 0x000000ffff0d7224 */ /* 0x000fe400078e0032 */
[----:B------:R-:W-:Y:S02]  /*1cf60*/  IMAD.MOV.U32 R12, RZ, RZ, RZ ;  /* 0x000000ffff0c7224 */ /* 0x000fe400078e00ff */
[----:B------:R-:W-:Y:S02]  /*1cf70*/  IMAD.MOV.U32 R11, RZ, RZ, 0x1e1f ;  /* 0x00001e1fff0b7424 */ /* 0x000fe400078e00ff */
[----:B------:R-:W-:-:S07]  /*1cf80*/  IMAD.MOV.U32 R15, RZ, RZ, -0x1 ;  /* 0xffffffffff0f7424 */ /* 0x000fce00078e00ff */
[----:B01----:R-:W-:Y:S05]  /*1cf90*/  WARPSYNC.COLLECTIVE R15, `(.L_x_8825) ;  /* 0x000000000f087348 */ /* 0x003fea0003c00000 */
[----:B0-----:R0:W2:Y:S02]  /*1cfa0*/  SHFL.IDX P6, R14, R13, R12, R11 ;  /* 0x0000000c0d0e7389 */ /* 0x0010a400000c000b */
[----:B012---:R-:W-:Y:S01]  /*1cfb0*/  ENDCOLLECTIVE ;  /* 0x000000000000791b */ /* 0x007fe20003800000 */
.L_x_8825:
[----:B------:R-:W-:Y:S05]  /*1cfc0*/  BSYNC B1 ;  /* 0x0000000000017941 */ /* 0x000fea0003800000 */
.L_x_8824:
[----:B------:R-:W-:Y:S05]  /*1cfd0*/  BRA `(.L_x_8826) ;  /* 0xfffffec400cc7947 */ /* 0x000fea000383ffff */
.L_x_8658:
        /* <DEDUP_REMOVED lines=8> */
.L_x_8828:
[----:B------:R-:W-:Y:S05]  /*1d060*/  BSYNC B1 ;  /* 0x0000000000017941 */ /* 0x000fea0003800000 */
.L_x_8827:
[----:B------:R-:W-:Y:S05]  /*1d070*/  BRA `(.L_x_8829) ;  /* 0xfffffec400b07947 */ /* 0x000fea000383ffff */
.L_x_8659:
        /* <DEDUP_REMOVED lines=8> */
.L_x_8831:
[----:B------:R-:W-:Y:S05]  /*1d100*/  BSYNC B1 ;  /* 0x0000000000017941 */ /* 0x000fea0003800000 */
.L_x_8830:
[----:B------:R-:W-:Y:S05]  /*1d110*/  BRA `(.L_x_8832) ;  /* 0xfffffec400947947 */ /* 0x000fea000383ffff */
.L_x_8660:
        /* <DEDUP_REMOVED lines=8> */
.L_x_8834:
[----:B------:R-:W-:Y:S05]  /*1d1a0*/  BSYNC B1 ;  /* 0x0000000000017941 */ /* 0x000fea0003800000 */
.L_x_8833:
[----:B------:R-:W-:Y:S05]  /*1d1b0*/  BRA `(.L_x_8835) ;  /* 0xfffffec400787947 */ /* 0x000fea000383ffff */
.L_x_8662:
[----:B-1----:R1:W2:Y:S02]  /*1d1c0*/  SYNCS.PHASECHK.TRANS64.TRYWAIT P1, [R18+URZ+0x31c00], R3 ;  /* 0x031c0003120075a7 */ /* 0x0022a4000802017f */
[----:B--2---:R-:W-:Y:S05]  /*1d1d0*/  @!P1 NANOSLEEP.SYNCS 0x989680 ;  /* 0x009896800000995d */ /* 0x004fea0003900000 */
[----:B------:R-:W2:Y:S02]  /*1d1e0*/  @!P1 SYNCS.PHASECHK.TRANS64 P1, [R18+URZ+0x31c00], R3 ;  /* 0x031c0003120095a7 */ /* 0x000ea4000802007f */
[----:B--2---:R-:W-:Y:S05]  /*1d1f0*/  @!P1 BRA `(.L_x_8662) ;  /* 0xfffffffc00f09947 */ /* 0x004fea000383ffff */
[----:B------:R-:W-:Y:S05]  /*1d200*/  BRA `(.L_x_8836) ;  /* 0xfffffec400f87947 */ /* 0x000fea000383ffff */
.L_x_8670:
[----:B-1----:R1:W3:Y:S02]  /*1d210*/  SYNCS.PHASECHK.TRANS64.TRYWAIT P1, [R0+URZ+0x31c30], R5 ;  /* 0x031c3005000075a7 */ /* 0x0022e4000802017f */
[----:B---3--:R-:W-:Y:S05]  /*1d220*/  @!P1 NANOSLEEP.SYNCS 0x989680 ;  /* 0x009896800000995d */ /* 0x008fea0003900000 */
[----:B------:R-:W3:Y:S02]  /*1d230*/  @!P1 SYNCS.PHASECHK.TRANS64 P1, [R0+URZ+0x31c30], R5 ;  /* 0x031c3005000095a7 */ /* 0x000ee4000802007f */
[----:B---3--:R-:W-:Y:S05]  /*1d240*/  @!P1 BRA `(.L_x_8670) ;  /* 0xfffffffc00f09947 */ /* 0x008fea000383ffff */
[----:B------:R-:W-:Y:S05]  /*1d250*/  BRA `(.L_x_8669) ;  /* 0xfffffedc00a87947 */ /* 0x000fea000383ffff */
.L_x_8676:
[----:B-1----:R1:W2:Y:S02]  /*1d260*/  SYNCS.PHASECHK.TRANS64.TRYWAIT P3, [R14+URZ+0x31c30], R15 ;  /* 0x031c300f0e0075a7 */ /* 0x0022a4000806017f */
[----:B--2---:R-:W-:Y:S05]  /*1d270*/  @!P3 NANOSLEEP.SYNCS 0x989680 ;  /* 0x009896800000b95d */ /* 0x004fea0003900000 */
[----:B------:R-:W2:Y:S02]  /*1d280*/  @!P3 SYNCS.PHASECHK.TRANS64 P3, [R14+URZ+0x31c30], R15 ;  /* 0x031c300f0e00b5a7 */ /* 0x000ea4000806007f */
[----:B--2---:R-:W-:Y:S05]  /*1d290*/  @!P3 BRA `(.L_x_8676) ;  /* 0xfffffffc00f0b947 */ /* 0x004fea000383ffff */
[----:B------:R-:W-:Y:S05]  /*1d2a0*/  BRA `(.L_x_8675) ;  /* 0xffffff2800887947 */ /* 0x000fea000383ffff */
.L_x_8680:
[----:B-1----:R1:W2:Y:S02]  /*1d2b0*/  SYNCS.PHASECHK.TRANS64.TRYWAIT P2, [R15+URZ+0x31c50], R14 ;  /* 0x031c500e0f0075a7 */ /* 0x0022a4000804017f */
[----:B--2---:R-:W-:Y:S05]  /*1d2c0*/  @!P2 NANOSLEEP.SYNCS 0x989680 ;  /* 0x009896800000a95d */ /* 0x004fea0003900000 */
[----:B------:R-:W2:Y:S02]  /*1d2d0*/  @!P2 SYNCS.PHASECHK.TRANS64 P2, [R15+URZ+0x31c50], R14 ;  /* 0x031c500e0f00a5a7 */ /* 0x000ea4000804007f */
[----:B--2---:R-:W-:Y:S05]  /*1d2e0*/  @!P2 BRA `(.L_x_8680) ;  /* 0xfffffffc00f0a947 */ /* 0x004fea000383ffff */
[----:B------:R-:W-:Y:S05]  /*1d2f0*/  BRA `(.L_x_8677) ;  /* 0xffffff4c00a47947 */ /* 0x000fea000383ffff */
.L_x_8685:
[----:B-1----:R1:W2:Y:S02]  /*1d300*/  SYNCS.PHASECHK.TRANS64.TRYWAIT P0, [R9+URZ+0x31c50], R0 ;  /* 0x031c5000090075a7 */ /* 0x0022a4000800017f */
[----:B--2---:R-:W-:Y:S05]  /*1d310*/  @!P0 NANOSLEEP.SYNCS 0x989680 ;  /* 0x009896800000895d */ /* 0x004fea0003900000 */
[----:B------:R-:W2:Y:S02]  /*1d320*/  @!P0 SYNCS.PHASECHK.TRANS64 P0, [R9+URZ+0x31c50], R0 ;  /* 0x031c5000090085a7 */ /* 0x000ea4000800007f */
[----:B--2---:R-:W-:Y:S05]  /*1d330*/  @!P0 BRA `(.L_x_8685) ;  /* 0xfffffffc00f08947 */ /* 0x004fea000383ffff */
[----:B------:R-:W-:Y:S05]  /*1d340*/  BRA `(.L_x_8684) ;  /* 0xffffff7800f07947 */ /* 0x000fea000383ffff */
.L_x_8709:
        /* <DEDUP_REMOVED lines=8> */
[----:B-----5:R-:W-:Y:S05]  /*1d3d0*/  WARPSYNC.COLLECTIVE R15, `(.L_x_8838) ;  /* 0x000000000f087348 */ /* 0x020fea0003c00000 */
[----:B------:R0:W1:Y:S02]  /*1d3e0*/  SHFL.IDX P6, R14, R13, R12, R11 ;  /* 0x0000000c0d0e7389 */ /* 0x00006400000c000b */
[----:B01---5:R-:W-:Y:S01]  /*1d3f0*/  ENDCOLLECTIVE ;  /* 0x000000000000791b */ /* 0x023fe20003800000 */
.L_x_8838:
[----:B------:R-:W-:Y:S05]  /*1d400*/  BSYNC B1 ;  /* 0x0000000000017941 */ /* 0x000fea0003800000 */
.L_x_8837:
[----:B------:R-:W-:Y:S05]  /*1d410*/  BRA `(.L_x_8839) ;  /* 0xffffffb0002c7947 */ /* 0x000fea000383ffff */
.L_x_8710:
[----:B------:R-:W-:Y:S01]  /*1d420*/  BSSY B1, `(.L_x_8840) ;  /* 0x0000006000017945 */ /* 0x000fe20003800000 */
[----:B------:R-:W-:-:S07]  /*1d430*/  IMAD.MOV.U32 R15, RZ, RZ, -0x1 ;  /* 0xffffffffff0f7424 */ /* 0x000fce00078e00ff */
[----:B-----5:R-:W-:Y:S05]  /*1d440*/  WARPSYNC.COLLECTIVE R15, `(.L_x_8841) ;  /* 0x000000000f0c7348 */ /* 0x020fea0003c00000 */
[----:B------:R-:W-:Y:S02]  /*1d450*/  ELECT P6, UR62, PT ;  /* 0x00000000003e782f */ /* 0x000fe400038c0000 */
[----:B------:R-:W-:Y:S01]  /*1d460*/  MOV R14, UR62 ;  /* 0x0000003e000e7c02 */ /* 0x000fe20008000f00 */
[----:B-----5:R-:W-:Y:S10]  /*1d470*/  ENDCOLLECTIVE ;  /* 0x000000000000791b */ /* 0x020ff40003800000 */
.L_x_8841:
[----:B------:R-:W-:Y:S05]  /*1d480*/  BSYNC B1 ;  /* 0x0000000000017941 */ /* 0x000fea0003800000 */
.L_x_8840:
[----:B------:R-:W-:Y:S05]  /*1d490*/  BRA `(.L_x_8842) ;  /* 0xffffffb000187947 */ /* 0x000fea000383ffff */
.L_x_8712:
[----:B0-----:R0:W1:Y:S02]  /*1d4a0*/  SYNCS.PHASECHK.TRANS64.TRYWAIT P0, [R6+URZ+0x31c20], R7 ;  /* 0x031c2007060075a7 */ /* 0x001064000800017f */
[----:B-1----:R-:W-:Y:S05]  /*1d4b0*/  @!P0 NANOSLEEP.SYNCS 0x989680 ;  /* 0x009896800000895d */ /* 0x002fea0003900000 */
[----:B------:R-:W1:Y:S02]  /*1d4c0*/  @!P0 SYNCS.PHASECHK.TRANS64 P0, [R6+URZ+0x31c20], R7 ;  /* 0x031c2007060085a7 */ /* 0x000e64000800007f */
[----:B-1----:R-:W-:Y:S05]  /*1d4d0*/  @!P0 BRA `(.L_x_8712) ;  /* 0xfffffffc00f08947 */ /* 0x002fea000383ffff */
[----:B------:R-:W-:Y:S05]  /*1d4e0*/  BRA `(.L_x_8843) ;  /* 0xffffffb000347947 */ /* 0x000fea000383ffff */
.L_x_8715:
[----:B0-----:R0:W1:Y:S02]  /*1d4f0*/  SYNCS.PHASECHK.TRANS64.TRYWAIT P0, [R7+URZ+0x31ca0], R8 ;  /* 0x031ca008070075a7 */ /* 0x001064000800017f */
[----:B-1----:R-:W-:Y:S05]  /*1d500*/  @!P0 NANOSLEEP.SYNCS 0x989680 ;  /* 0x009896800000895d */ /* 0x002fea0003900000 */
[----:B------:R-:W1:Y:S02]  /*1d510*/  @!P0 SYNCS.PHASECHK.TRANS64 P0, [R7+URZ+0x31ca0], R8 ;  /* 0x031ca008070085a7 */ /* 0x000e64000800007f */
[----:B-1----:R-:W-:Y:S05]  /*1d520*/  @!P0 BRA `(.L_x_8715) ;  /* 0xfffffffc00f08947 */ /* 0x002fea000383ffff */
[----:B------:R-:W-:Y:S05]  /*1d530*/  BRA `(.L_x_8844) ;  /* 0xffffffb0003c7947 */ /* 0x000fea000383ffff */
.L_x_8717:
[----:B-1----:R1:W2:Y:S02]  /*1d540*/  SYNCS.PHASECHK.TRANS64.TRYWAIT P0, [R7+URZ+0x31cc0], R8 ;  /* 0x031cc008070075a7 */ /* 0x0022a4000800017f */
[----:B--2---:R-:W-:Y:S05]  /*1d550*/  @!P0 NANOSLEEP.SYNCS 0x989680 ;  /* 0x009896800000895d */ /* 0x004fea0003900000 */
[----:B------:R-:W2:Y:S02]  /*1d560*/  @!P0 SYNCS.PHASECHK.TRANS64 P0, [R7+URZ+0x31cc0], R8 ;  /* 0x031cc008070085a7 */ /* 0x000ea4000800007f */
[----:B--2---:R-:W-:Y:S05]  /*1d570*/  @!P0 BRA `(.L_x_8717) ;  /* 0xfffffffc00f08947 */ /* 0x004fea000383ffff */
[----:B------:R-:W-:Y:S05]  /*1d580*/  BRA `(.L_x_8845) ;  /* 0xffffffb000bc7947 */ /* 0x000fea000383ffff */
.L_x_8721:
[----:B0-----:R0:W1:Y:S02]  /*1d590*/  SYNCS.PHASECHK.TRANS64.TRYWAIT P0, [R7+URZ+0x31ca0], R8 ;  /* 0x031ca008070075a7 */ /* 0x001064000800017f */
[----:B-1----:R-:W-:Y:S05]  /*1d5a0*/  @!P0 NANOSLEEP.SYNCS 0x989680 ;  /* 0x009896800000895d */ /* 0x002fea0003900000 */
[----:B------:R-:W1:Y:S02]  /*1d5b0*/  @!P0 SYNCS.PHASECHK.TRANS64 P0, [R7+URZ+0x31ca0], R8 ;  /* 0x031ca008070085a7 */ /* 0x000e64000800007f */
[----:B-1----:R-:W-:Y:S05]  /*1d5c0*/  @!P0 BRA `(.L_x_8721) ;  /* 0xfffffffc00f08947 */ /* 0x002fea000383ffff */
[----:B------:R-:W-:Y:S05]  /*1d5d0*/  BRA `(.L_x_8846) ;  /* 0xffffffb400647947 */ /* 0x000fea000383ffff */
.L_x_8723:
[----:B-1----:R1:W2:Y:S02]  /*1d5e0*/  SYNCS.PHASECHK.TRANS64.TRYWAIT P1, [R7+URZ+0x31cc0], R8 ;  /* 0x031cc008070075a7 */ /* 0x0022a4000802017f */
[----:B--2---:R-:W-:Y:S05]  /*1d5f0*/  @!P1 NANOSLEEP.SYNCS 0x989680 ;  /* 0x009896800000995d */ /* 0x004fea0003900000 */
[----:B------:R-:W2:Y:S02]  /*1d600*/  @!P1 SYNCS.PHASECHK.TRANS64 P1, [R7+URZ+0x31cc0], R8 ;  /* 0x031cc008070095a7 */ /* 0x000ea4000802007f */
[----:B--2---:R-:W-:Y:S05]  /*1d610*/  @!P1 BRA `(.L_x_8723) ;  /* 0xfffffffc00f09947 */ /* 0x004fea000383ffff */
[----:B------:R-:W-:Y:S05]  /*1d620*/  BRA `(.L_x_8847) ;  /* 0xffffffb400e07947 */ /* 0x000fea000383ffff */
.L_x_8735:
        /* <DEDUP_REMOVED lines=11> */
.L_x_8849:
[----:B------:R-:W-:Y:S05]  /*1d6e0*/  BSYNC B0 ;  /* 0x0000000000007941 */ /* 0x000fea0003800000 */
.L_x_8848:
[----:B------:R-:W-:Y:S05]  /*1d6f0*/  BRA `(.L_x_8850) ;  /* 0xffffffc000a47947 */ /* 0x000fea000383ffff */
.L_x_8736:
[----:B------:R-:W-:Y:S01]  /*1d700*/  BSSY B0, `(.L_x_8851) ;  /* 0x0000006000007945 */ /* 0x000fe20003800000 */
[----:B------:R-:W-:-:S07]  /*1d710*/  IMAD.MOV.U32 R15, RZ, RZ, -0x1 ;  /* 0xffffffffff0f7424 */ /* 0x000fce00078e00ff */
[----:B------:R-:W-:Y:S05]  /*1d720*/  WARPSYNC.COLLECTIVE R15, `(.L_x_8852) ;  /* 0x000000000f0c7348 */ /* 0x000fea0003c00000 */
[----:B------:R-:W-:Y:S02]  /*1d730*/  ELECT P6, UR62, PT ;  /* 0x00000000003e782f */ /* 0x000fe400038c0000 */
[----:B------:R-:W-:Y:S01]  /*1d740*/  MOV R14, UR62 ;  /* 0x0000003e000e7c02 */ /* 0x000fe20008000f00 */
[----:B------:R-:W-:Y:S10]  /*1d750*/  ENDCOLLECTIVE ;  /* 0x000000000000791b */ /* 0x000ff40003800000 */
.L_x_8852:
[----:B------:R-:W-:Y:S05]  /*1d760*/  BSYNC B0 ;  /* 0x0000000000007941 */ /* 0x000fea0003800000 */
.L_x_8851:
[----:B------:R-:W-:Y:S05]  /*1d770*/  BRA `(.L_x_8853) ;  /* 0xffffffc0009c7947 */ /* 0x000fea000383ffff */
.L_x_8739:
[----:B-1----:R1:W2:Y:S02]  /*1d780*/  SYNCS.PHASECHK.TRANS64.TRYWAIT P0, [R4+URZ+0x31c40], R5 ;  /* 0x031c4005040075a7 */ /* 0x0022a4000800017f */
[----:B--2---:R-:W-:Y:S05]  /*1d790*/  @!P0 NANOSLEEP.SYNCS 0x989680 ;  /* 0x009896800000895d */ /* 0x004fea0003900000 */
[----:B------:R-:W2:Y:S02]  /*1d7a0*/  @!P0 SYNCS.PHASECHK.TRANS64 P0, [R4+URZ+0x31c40], R5 ;  /* 0x031c4005040085a7 */ /* 0x000ea4000800007f */
[----:B--2---:R-:W-:Y:S05]  /*1d7b0*/  @!P0 BRA `(.L_x_8739) ;  /* 0xfffffffc00f08947 */ /* 0x004fea000383ffff */
[----:B------:R-:W-:Y:S05]  /*1d7c0*/  BRA `(.L_x_8854) ;  /* 0xffffffc000f07947 */ /* 0x000fea000383ffff */
.L_x_8742:
[----:B-1----:R1:W2:Y:S02]  /*1d7d0*/  SYNCS.PHASECHK.TRANS64.TRYWAIT P0, [R29+URZ+0x31c20], R4 ;  /* 0x031c20041d0075a7 */ /* 0x0022a4000800017f */
[----:B--2---:R-:W-:Y:S05]  /*1d7e0*/  @!P0 NANOSLEEP.SYNCS 0x989680 ;  /* 0x009896800000895d */ /* 0x004fea0003900000 */
[----:B------:R-:W2:Y:S02]  /*1d7f0*/  @!P0 SYNCS.PHASECHK.TRANS64 P0, [R29+URZ+0x31c20], R4 ;  /* 0x031c20041d0085a7 */ /* 0x000ea4000800007f */
[----:B--2---:R-:W-:Y:S05]  /*1d800*/  @!P0 BRA `(.L_x_8742) ;  /* 0xfffffffc00f08947 */ /* 0x004fea000383ffff */
[----:B------:R-:W-:Y:S05]  /*1d810*/  BRA `(.L_x_8855) ;  /* 0xffffffc800207947 */ /* 0x000fea000383ffff */
.L_x_8750:
[----:B0-----:R0:W1:Y:S02]  /*1d820*/  SYNCS.PHASECHK.TRANS64.TRYWAIT P0, [R3+URZ+0x31c40], R2 ;  /* 0x031c4002030075a7 */ /* 0x001064000800017f */
[----:B-1----:R-:W-:Y:S05]  /*1d830*/  @!P0 NANOSLEEP.SYNCS 0x989680 ;  /* 0x009896800000895d */ /* 0x002fea0003900000 */
[----:B------:R-:W1:Y:S02]  /*1d840*/  @!P0 SYNCS.PHASECHK.TRANS64 P0, [R3+URZ+0x31c40], R2 ;  /* 0x031c4002030085a7 */ /* 0x000e64000800007f */
[----:B-1----:R-:W-:Y:S05]  /*1d850*/  @!P0 BRA `(.L_x_8750) ;  /* 0xfffffffc00f08947 */ /* 0x002fea000383ffff */
[----:B------:R-:W-:Y:S05]  /*1d860*/  BRA `(.L_x_8856) ;  /* 0xffffffc800cc7947 */ /* 0x000fea000383ffff */
.L_x_8752:
[----:B0-----:R0:W1:Y:S02]  /*1d870*/  SYNCS.PHASECHK.TRANS64.TRYWAIT P0, [R2+URZ+0x31c60], R3 ;  /* 0x031c6003020075a7 */ /* 0x001064000800017f */
[----:B-1----:R-:W-:Y:S05]  /*1d880*/  @!P0 NANOSLEEP.SYNCS 0x989680 ;  /* 0x009896800000895d */ /* 0x002fea0003900000 */
[----:B------:R-:W1:Y:S02]  /*1d890*/  @!P0 SYNCS.PHASECHK.TRANS64 P0, [R2+URZ+0x31c60], R3 ;  /* 0x031c6003020085a7 */ /* 0x000e64000800007f */
[----:B-1----:R-:W-:Y:S05]  /*1d8a0*/  @!P0 BRA `(.L_x_8752) ;  /* 0xfffffffc00f08947 */ /* 0x002fea000383ffff */
[----:B------:R-:W-:Y:S05]  /*1d8b0*/  BRA `(.L_x_8857) ;  /* 0xffffffcc00587947 */ /* 0x000fea000383ffff */
.L_x_8758:
[----:B-1----:R1:W2:Y:S02]  /*1d8c0*/  SYNCS.PHASECHK.TRANS64.TRYWAIT P0, [R3+URZ+0x31c40], R2 ;  /* 0x031c4002030075a7 */ /* 0x0022a4000800017f */
[----:B--2---:R-:W-:Y:S05]  /*1d8d0*/  @!P0 NANOSLEEP.SYNCS 0x989680 ;  /* 0x009896800000895d */ /* 0x004fea0003900000 */
[----:B------:R-:W2:Y:S02]  /*1d8e0*/  @!P0 SYNCS.PHASECHK.TRANS64 P0, [R3+URZ+0x31c40], R2 ;  /* 0x031c4002030085a7 */ /* 0x000ea4000800007f */
[----:B--2---:R-:W-:Y:S05]  /*1d8f0*/  @!P0 BRA `(.L_x_8758) ;  /* 0xfffffffc00f08947 */ /* 0x004fea000383ffff */
[----:B------:R-:W-:Y:S05]  /*1d900*/  BRA `(.L_x_8858) ;  /* 0xffffffd000a47947 */ /* 0x000fea000383ffff */
.L_x_8760:
[----:B0-----:R0:W1:Y:S02]  /*1d910*/  SYNCS.PHASECHK.TRANS64.TRYWAIT P0, [R3+URZ+0x31c60], R24 ;  /* 0x031c6018030075a7 */ /* 0x001064000800017f */
[----:B-1----:R-:W-:Y:S05]  /*1d920*/  @!P0 NANOSLEEP.SYNCS 0x989680 ;  /* 0x009896800000895d */ /* 0x002fea0003900000 */
[----:B------:R-:W1:Y:S02]  /*1d930*/  @!P0 SYNCS.PHASECHK.TRANS64 P0, [R3+URZ+0x31c60], R24 ;  /* 0x031c6018030085a7 */ /* 0x000e64000800007f */
[----:B-1----:R-:W-:Y:S05]  /*1d940*/  @!P0 BRA `(.L_x_8760) ;  /* 0xfffffffc00f08947 */ /* 0x002fea000383ffff */
[----:B------:R-:W-:Y:S05]  /*1d950*/  BRA `(.L_x_8859) ;  /* 0xffffffd400307947 */ /* 0x000fea000383ffff */
.L_x_8766:
[----:B-1----:R1:W2:Y:S02]  /*1d960*/  SYNCS.PHASECHK.TRANS64.TRYWAIT P0, [R2+URZ+0x31c40], R3 ;  /* 0x031c4003020075a7 */ /* 0x0022a4000800017f */
[----:B--2---:R-:W-:Y:S05]  /*1d970*/  @!P0 NANOSLEEP.SYNCS 0x989680 ;  /* 0x009896800000895d */ /* 0x004fea0003900000 */
[----:B------:R-:W2:Y:S02]  /*1d980*/  @!P0 SYNCS.PHASECHK.TRANS64 P0, [R2+URZ+0x31c40], R3 ;  /* 0x031c4003020085a7 */ /* 0x000ea4000800007f */
[----:B--2---:R-:W-:Y:S05]  /*1d990*/  @!P0 BRA `(.L_x_8766) ;  /* 0xfffffffc00f08947 */ /* 0x004fea000383ffff */
[----:B------:R-:W-:Y:S05]  /*1d9a0*/  BRA `(.L_x_8860) ;  /* 0xffffffd800587947 */ /* 0x000fea000383ffff */
.L_x_8768:
[----:B0-----:R0:W1:Y:S02]  /*1d9b0*/  SYNCS.PHASECHK.TRANS64.TRYWAIT P0, [R2+URZ+0x31c60], R3 ;  /* 0x031c6003020075a7 */ /* 0x001064000800017f */
[----:B-1----:R-:W-:Y:S05]  /*1d9c0*/  @!P0 NANOSLEEP.SYNCS 0x989680 ;  /* 0x009896800000895d */ /* 0x002fea0003900000 */
[----:B------:R-:W1:Y:S02]  /*1d9d0*/  @!P0 SYNCS.PHASECHK.TRANS64 P0, [R2+URZ+0x31c60], R3 ;  /* 0x031c6003020085a7 */ /* 0x000e64000800007f */
[----:B-1----:R-:W-:Y:S05]  /*1d9e0*/  @!P0 BRA `(.L_x_8768) ;  /* 0xfffffffc00f08947 */ /* 0x002fea000383ffff */
[----:B------:R-:W-:Y:S05]  /*1d9f0*/  BRA `(.L_x_8861) ;  /* 0xffffffd800e47947 */ /* 0x000fea000383ffff */
.L_x_8776:
[----:B--2---:R2:W3:Y:S02]  /*1da00*/  SYNCS.PHASECHK.TRANS64.TRYWAIT P0, [R3+URZ+0x31c60], R2 ;  /* 0x031c6002030075a7 */ /* 0x0044e4000800017f */
[----:B---3--:R-:W-:Y:S05]  /*1da10*/  @!P0 NANOSLEEP.SYNCS 0x989680 ;  /* 0x009896800000895d */ /* 0x008fea0003900000 */
[----:B------:R-:W3:Y:S02]  /*1da20*/  @!P0 SYNCS.PHASECHK.TRANS64 P0, [R3+URZ+0x31c60], R2 ;  /* 0x031c6002030085a7 */ /* 0x000ee4000800007f */
[----:B---3--:R-:W-:Y:S05]  /*1da30*/  @!P0 BRA `(.L_x_8776) ;  /* 0xfffffffc00f08947 */ /* 0x008fea000383ffff */
[----:B------:R-:W-:Y:S05]  /*1da40*/  BRA `(.L_x_8862) ;  /* 0xffffffdc00ec7947 */ /* 0x000fea000383ffff */
.L_x_8779:
        /* <DEDUP_REMOVED lines=8> */
.L_x_8864:
[----:B------:R-:W-:Y:S05]  /*1dad0*/  BSYNC B0 ;  /* 0x0000000000007941 */ /* 0x000fea0003800000 */
.L_x_8863:
        /* <DEDUP_REMOVED lines=8> */
.L_x_8865:
[----:B------:R-:W-:Y:S01]  /*1db60*/  IMAD.MOV.U32 R5, RZ, RZ, R14 ;  /* 0x000000ffff057224 */ /* 0x000fe200078e000e */
[----:B------:R-:W-:Y:S06]  /*1db70*/  BRA `(.L_x_8866) ;  /* 0xffffffe000747947 */ /* 0x000fec000383ffff */
.L_x_8782:
        /* <DEDUP_REMOVED lines=8> */
.L_x_8868:
[----:B------:R-:W-:Y:S05]  /*1dc00*/  BSYNC B0 ;  /* 0x0000000000007941 */ /* 0x000fea0003800000 */
.L_x_8867:
        /* <DEDUP_REMOVED lines=10> */
.L_x_8869:
        /* <DEDUP_REMOVED lines=8> */
.L_x_8870:
        /* <DEDUP_REMOVED lines=8> */
.L_x_8871:
        /* <DEDUP_REMOVED lines=8> */
.L_x_8872:
        /* <DEDUP_REMOVED lines=8> */
.L_x_8873:
[----:B------:R-:W-:Y:S05]  /*1deb0*/  BRA `(.L_x_8874) ;  /* 0xffffffe000307947 */ /* 0x000fea000383ffff */
.L_x_8787:
        /* <DEDUP_REMOVED lines=8> */
.L_x_8876:
[----:B------:R-:W-:Y:S05]  /*1df40*/  BSYNC B0 ;  /* 0x0000000000007941 */ /* 0x000fea0003800000 */
.L_x_8875:
        /* <DEDUP_REMOVED lines=10> */
.L_x_8877:
        /* <DEDUP_REMOVED lines=8> */
.L_x_8878:
        /* <DEDUP_REMOVED lines=8> */
.L_x_8879:
        /* <DEDUP_REMOVED lines=8> */
.L_x_8880:
        /* <DEDUP_REMOVED lines=8> */
.L_x_8881:
[----:B------:R-:W-:Y:S05]  /*1e1f0*/  BRA `(.L_x_8882) ;  /* 0xffffffe0000c7947 */ /* 0x000fea000383ffff */
.L_x_8789:
[----:B------:R-:W-:Y:S01]  /*1e200*/  BSSY B0, `(.L_x_8883) ;  /* 0x0000006000007945 */ /* 0x000fe20003800000 */
[----:B------:R-:W-:Y:S01]  /*1e210*/  PLOP3.LUT P6, PT, P6, PT, PT, 0x8, 0x0 ;  /* 0x000000000000781c */ /* 0x000fe200037ce170 */
[----:B------:R-:W-:-:S12]  /*1e220*/  IMAD.MOV.U32 R15, RZ, RZ, -0x1 ;  /* 0xffffffffff0f7424 */ /* 0x000fd800078e00ff */
[----:B0-----:R-:W-:Y:S05]  /*1e230*/  WARPSYNC.COLLECTIVE R15, `(.L_x_8884) ;  /* 0x000000000f087348 */ /* 0x001fea0003c00000 */
[----:B------:R-:W-:Y:S01]  /*1e240*/  VOTE.ANY R14, PT, P6 ;  /* 0x00000000000e7806 */ /* 0x000fe200030e0100 */
[----:B0-----:R-:W-:Y:S06]  /*1e250*/  ENDCOLLECTIVE ;  /* 0x000000000000791b */ /* 0x001fec0003800000 */
.L_x_8884:
[----:B------:R-:W-:Y:S05]  /*1e260*/  BSYNC B0 ;  /* 0x0000000000007941 */ /* 0x000fea0003800000 */
.L_x_8883:
        /* <DEDUP_REMOVED lines=9> */
.L_x_8885:
[----:B------:R-:W-:Y:S01]  /*1e300*/  IMAD.MOV.U32 R17, RZ, RZ, R14 ;  /* 0x000000ffff117224 */ /* 0x000fe200078e000e */
[----:B------:R-:W-:Y:S06]  /*1e310*/  BRA `(.L_x_8886) ;  /* 0xffffffdc00fc7947 */ /* 0x000fec000383ffff */
.L_x_8791:
[----:B------:R-:W-:Y:S01]  /*1e320*/  BSSY B0, `(.L_x_8887) ;  /* 0x0000007000007945 */ /* 0x000fe20003800000 */
[----:B------:R-:W-:Y:S02]  /*1e330*/  IMAD.MOV.U32 R13, RZ, RZ, R3 ;  /* 0x000000ffff0d7224 */ /* 0x000fe400078e0003 */
[----:B------:R-:W-:Y:S02]  /*1e340*/  IMAD.MOV.U32 R11, RZ, RZ, 0x1f ;  /* 0x0000001fff0b7424 */ /* 0x000fe400078e00ff */
[----:B------:R-:W-:-:S07]  /*1e350*/  IMAD.MOV.U32 R15, RZ, RZ, -0x1 ;  /* 0xffffffffff0f7424 */ /* 0x000fce00078e00ff */
[----:B012---:R-:W-:Y:S05]  /*1e360*/  WARPSYNC.COLLECTIVE R15, `(.L_x_8888) ;  /* 0x000000000f087348 */ /* 0x007fea0003c00000 */
[----:B------:R3:W4:Y:S02]  /*1e370*/  SHFL.IDX P6, R14, R13, R12, R11 ;  /* 0x0000000c0d0e7389 */ /* 0x00072400000c000b */
[----:B01234-:R-:W-:Y:S01]  /*1e380*/  ENDCOLLECTIVE ;  /* 0x000000000000791b */ /* 0x01ffe20003800000 */
.L_x_8888:
[----:B------:R-:W-:Y:S05]  /*1e390*/  BSYNC B0 ;  /* 0x0000000000007941 */ /* 0x000fea0003800000 */
.L_x_8887:
[----:B------:R-:W-:Y:S05]  /*1e3a0*/  BRA `(.L_x_8790) ;  /* 0xffffffdc00f47947 */ /* 0x000fea000383ffff */
.L_x_8795:
[----:B0-----:R0:W1:Y:S02]  /*1e3b0*/  SYNCS.PHASECHK.TRANS64.TRYWAIT P0, [R9+URZ+0x31c20], R0 ;  /* 0x031c2000090075a7 */ /* 0x001064000800017f */
[----:B-1----:R-:W-:Y:S05]  /*1e3c0*/  @!P0 NANOSLEEP.SYNCS 0x989680 ;  /* 0x009896800000895d */ /* 0x002fea0003900000 */
[----:B------:R-:W1:Y:S02]  /*1e3d0*/  @!P0 SYNCS.PHASECHK.TRANS64 P0, [R9+URZ+0x31c20], R0 ;  /* 0x031c2000090085a7 */ /* 0x000e64000800007f */
[----:B-1----:R-:W-:Y:S05]  /*1e3e0*/  @!P0 BRA `(.L_x_8795) ;  /* 0xfffffffc00f08947 */ /* 0x002fea000383ffff */
[----:B------:R-:W-:Y:S05]  /*1e3f0*/  BRA `(.L_x_8889) ;  /* 0xffffffe000d07947 */ /* 0x000fea000383ffff */
.L_x_8796:
        /* <DEDUP_REMOVED lines=11> */
.L_x_8891:
[----:B------:R-:W-:Y:S05]  /*1e4b0*/  BSYNC B0 ;  /* 0x0000000000007941 */ /* 0x000fea0003800000 */
.L_x_8890:
[----:B------:R-:W-:Y:S05]  /*1e4c0*/  BRA `(.L_x_8892) ;  /* 0xffffffe000b87947 */ /* 0x000fea000383ffff */
.L_x_8797:
[----:B------:R-:W-:Y:S01]  /*1e4d0*/  BSSY B0, `(.L_x_8893) ;  /* 0x0000006000007945 */ /* 0x000fe20003800000 */
[----:B------:R-:W-:-:S07]  /*1e4e0*/  IMAD.MOV.U32 R15, RZ, RZ, -0x1 ;  /* 0xffffffffff0f7424 */ /* 0x000fce00078e00ff */
[----:B0-----:R-:W-:Y:S05]  /*1e4f0*/  WARPSYNC.COLLECTIVE R15, `(.L_x_8894) ;  /* 0x000000000f0c7348 */ /* 0x001fea0003c00000 */
[----:B------:R-:W-:Y:S02]  /*1e500*/  ELECT P6, UR62, PT ;  /* 0x00000000003e782f */ /* 0x000fe400038c0000 */
[----:B------:R-:W-:Y:S01]  /*1e510*/  MOV R14, UR62 ;  /* 0x0000003e000e7c02 */ /* 0x000fe20008000f00 */
[----:B0-----:R-:W-:Y:S10]  /*1e520*/  ENDCOLLECTIVE ;  /* 0x000000000000791b */ /* 0x001ff40003800000 */
.L_x_8894:
[----:B------:R-:W-:Y:S05]  /*1e530*/  BSYNC B0 ;  /* 0x0000000000007941 */ /* 0x000fea0003800000 */
.L_x_8893:
[----:B------:R-:W-:Y:S05]  /*1e540*/  BRA `(.L_x_8895) ;  /* 0xffffffe000ac7947 */ /* 0x000fea000383ffff */
.L_x_8799:
[----:B0-----:R0:W1:Y:S02]  /*1e550*/  SYNCS.PHASECHK.TRANS64.TRYWAIT P0, [R7+URZ], R2 ;  /* 0x00000002070075a7 */ /* 0x001064000800017f */
[----:B-1----:R-:W-:Y:S05]  /*1e560*/  @!P0 NANOSLEEP.SYNCS 0x989680 ;  /* 0x009896800000895d */ /* 0x002fea0003900000 */
[----:B------:R-:W1:Y:S02]  /*1e570*/  @!P0 SYNCS.PHASECHK.TRANS64 P0, [R7+URZ], R2 ;  /* 0x00000002070085a7 */ /* 0x000e64000800007f */
[----:B-1----:R-:W-:Y:S05]  /*1e580*/  @!P0 BRA `(.L_x_8799) ;  /* 0xfffffffc00f08947 */ /* 0x002fea000383ffff */
[----:B------:R-:W-:Y:S05]  /*1e590*/  BRA `(.L_x_8896) ;  /* 0xffffffe000e87947 */ /* 0x000fea000383ffff */
.L_x_8800:
[----:B-1----:R1:W2:Y:S02]  /*1e5a0*/  SYNCS.PHASECHK.TRANS64.TRYWAIT P0, [R3+URZ], R0 ;  /* 0x00000000030075a7 */ /* 0x0022a4000800017f */
[----:B--2---:R-:W-:Y:S05]  /*1e5b0*/  @!P0 NANOSLEEP.SYNCS 0x989680 ;  /* 0x009896800000895d */ /* 0x004fea0003900000 */
[----:B------:R-:W2:Y:S02]  /*1e5c0*/  @!P0 SYNCS.PHASECHK.TRANS64 P0, [R3+URZ], R0 ;  /* 0x00000000030085a7 */ /* 0x000ea4000800007f */
[----:B--2---:R-:W-:Y:S05]  /*1e5d0*/  @!P0 BRA `(.L_x_8800) ;  /* 0xfffffffc00f08947 */ /* 0x004fea000383ffff */
[----:B------:R-:W-:Y:S05]  /*1e5e0*/  BRA `(.L_x_8897) ;  /* 0xffffffe000dc7947 */ /* 0x000fea000383ffff */
.L_x_8802:
[----:B-1----:R1:W2:Y:S02]  /*1e5f0*/  SYNCS.PHASECHK.TRANS64.TRYWAIT P0, [R5+URZ], R2 ;  /* 0x00000002050075a7 */ /* 0x0022a4000800017f */
[----:B--2---:R-:W-:Y:S05]  /*1e600*/  @!P0 NANOSLEEP.SYNCS 0x989680 ;  /* 0x009896800000895d */ /* 0x004fea0003900000 */
[----:B------:R-:W2:Y:S02]  /*1e610*/  @!P0 SYNCS.PHASECHK.TRANS64 P0, [R5+URZ], R2 ;  /* 0x00000002050085a7 */ /* 0x000ea4000800007f */
[----:B--2---:R-:W-:Y:S05]  /*1e620*/  @!P0 BRA `(.L_x_8802) ;  /* 0xfffffffc00f08947 */ /* 0x004fea000383ffff */
[----:B------:R-:W-:Y:S05]  /*1e630*/  BRA `(.L_x_8898) ;  /* 0xffffffe000e07947 */ /* 0x000fea000383ffff */
.L_x_8899:
        /* <DEDUP_REMOVED lines=12> */
.L_x_12775:


//--------------------- .text._ZN7cutlass13device_kernelIN5flash11enable_sm90INS1_16FlashAttnFwdSm90INS1_25CollectiveMainloopFwdSm90ILi2EN4cute5tupleIJNS5_1CILi1EEES8_S8_EEENS6_IJNS7_ILi192EEENS7_ILi128EEENS7_ILi96EEEEEELi96ENS_10bfloat16_tEfNS_4arch4Sm90ELb0ELb1ELb1ELb0ELb0ELb0ELb0ELb0ELb1ELb0ELb0ELb0EEENS1_21CollectiveEpilogueFwdINS6_IJSA_SC_SB_EEES9_SE_SG_Li384ELb0ELb0ELb0ELb0EEENS1_30DynamicPersistentTileSchedulerILi384ELi32ELb0ELb0ELb1EEEEEEEEEvNT_6ParamsE --------------------------
	.section	.text._ZN7cutlass13device_kernelIN5flash11enable_sm90INS1_16FlashAttnFwdSm90INS1_25CollectiveMainloopFwdSm90ILi2EN4cute5tupleIJNS5_1CILi1EEES8_S8_EEENS6_IJNS7_ILi192EEENS7_ILi128EEENS7_ILi96EEEEEELi96ENS_10bfloat16_tEfNS_4arch4Sm90ELb0ELb1ELb1ELb0ELb0ELb0ELb0ELb0ELb1ELb0ELb0ELb0EEENS1_21CollectiveEpilogueFwdINS6_IJSA_SC_SB_EEES9_SE_SG_Li384ELb0ELb0ELb0ELb0EEENS1_30DynamicPersistentTileSchedulerILi384ELi32ELb0ELb0ELb1EEEEEEEEEvNT_6ParamsE,"ax",@progbits
	.align	128
.text._ZN7cutlass13device_kernelIN5flash11enable_sm90INS1_16FlashAttnFwdSm90INS1_25CollectiveMainloopFwdSm90ILi2EN4cute5tupleIJNS5_1CILi1EEES8_S8_EEENS6_IJNS7_ILi192EEENS7_ILi128EEENS7_ILi96EEEEEELi96ENS_10bfloat16_tEfNS_4arch4Sm90ELb0ELb1ELb1ELb0ELb0ELb0ELb0ELb0ELb1ELb0ELb0ELb0EEENS1_21CollectiveEpilogueFwdINS6_IJSA_SC_SB_EEES9_SE_SG_Li384ELb0ELb0ELb0ELb0EEENS1_30DynamicPersistentTileSchedulerILi384ELi32ELb0ELb0ELb1EEEEEEEEEvNT_6ParamsE:
        .type           _ZN7cutlass13device_kernelIN5flash11enable_sm90INS1_16FlashAttnFwdSm90INS1_25CollectiveMainloopFwdSm90ILi2EN4cute5tupleIJNS5_1CILi1EEES8_S8_EEENS6_IJNS7_ILi192EEENS7_ILi128EEENS7_ILi96EEEEEELi96ENS_10bfloat16_tEfNS_4arch4Sm90ELb0ELb1ELb1ELb0ELb0ELb0ELb0ELb0ELb1ELb0ELb0ELb0EEENS1_21CollectiveEpilogueFwdINS6_IJSA_SC_SB_EEES9_SE_SG_Li384ELb0ELb0ELb0ELb0EEENS1_30DynamicPersistentTileSchedulerILi384ELi32ELb0ELb0ELb1EEEEEEEEEvNT_6ParamsE,@function
        .size           _ZN7cutlass13device_kernelIN5flash11enable_sm90INS1_16FlashAttnFwdSm90INS1_25CollectiveMainloopFwdSm90ILi2EN4cute5tupleIJNS5_1CILi1EEES8_S8_EEENS6_IJNS7_ILi192EEENS7_ILi128EEENS7_ILi96EEEEEELi96ENS_10bfloat16_tEfNS_4arch4Sm90ELb0ELb1ELb1ELb0ELb0ELb0ELb0ELb0ELb1ELb0ELb0ELb0EEENS1_21CollectiveEpilogueFwdINS6_IJSA_SC_SB_EEES9_SE_SG_Li384ELb0ELb0ELb0ELb0EEENS1_30DynamicPersistentTileSchedulerILi384ELi32ELb0ELb0ELb1EEEEEEEEEvNT_6ParamsE,(.L_x_12776 - _ZN7cutlass13device_kernelIN5flash11enable_sm90INS1_16FlashAttnFwdSm90INS1_25CollectiveMainloopFwdSm90ILi2EN4cute5tupleIJNS5_1CILi1EEES8_S8_EEENS6_IJNS7_ILi192EEENS7_ILi128EEENS7_ILi96EEEEEELi96ENS_10bfloat16_tEfNS_4arch4Sm90ELb0ELb1ELb1ELb0ELb0ELb0ELb0ELb0ELb1ELb0ELb0ELb0EEENS1_21CollectiveEpilogueFwdINS6_IJSA_SC_SB_EEES9_SE_SG_Li384ELb0ELb0ELb0ELb0EEENS1_30DynamicPersistentTileSchedulerILi384ELi32ELb0ELb0ELb1EEEEEEEEEvNT_6ParamsE)
        .other          _ZN7cutlass13device_kernelIN5flash11enable_sm90INS1_16FlashAttnFwdSm90INS1_25CollectiveMainloopFwdSm90ILi2EN4cute5tupleIJNS5_1CILi1EEES8_S8_EEENS6_IJNS7_ILi192EEENS7_ILi128EEENS7_ILi96EEEEEELi96ENS_10bfloat16_tEfNS_4arch4Sm90ELb0ELb1ELb1ELb0ELb0ELb0ELb0ELb0ELb1ELb0ELb0ELb0EEENS1_21CollectiveEpilogueFwdINS6_IJSA_SC_SB_EEES9_SE_SG_Li384ELb0ELb0ELb0ELb0EEENS1_30DynamicPersistentTileSchedulerILi384ELi32ELb0ELb0ELb1EEEEEEEEEvNT_6ParamsE,@"STO_CUDA_ENTRY STV_DEFAULT"
_ZN7cutlass13device_kernelIN5flash11enable_sm90INS1_16FlashAttnFwdSm90INS1_25CollectiveMainloopFwdSm90ILi2EN4cute5tupleIJNS5_1CILi1EEES8_S8_EEENS6_IJNS7_ILi192EEENS7_ILi128EEENS7_ILi96EEEEEELi96ENS_10bfloat16_tEfNS_4arch4Sm90ELb0ELb1ELb1ELb0ELb0ELb0ELb0ELb0ELb1ELb0ELb0ELb0EEENS1_21CollectiveEpilogueFwdINS6_IJSA_SC_SB_EEES9_SE_SG_Li384ELb0ELb0ELb0ELb0EEENS1_30DynamicPersistentTileSchedulerILi384ELi32ELb0ELb0ELb1EEEEEEEEEvNT_6ParamsE:
        /* <DEDUP_REMOVED lines=23> */
.L_x_8901:
[----:B------:R-:W-:Y:S05]  /*0170*/  BSYNC B0 ;  /* 0x0000000000007941 */ /* 0x000fea0003800000 */
.L_x_8900:
        /* <DEDUP_REMOVED lines=37> */
.L_x_8902:
        /* <DEDUP_REMOVED lines=22> */
.L_x_8903:
        /* <DEDUP_REMOVED lines=18> */
.L_x_8904:
        /* <DEDUP_REMOVED lines=22> */
.L_x_8905:
        /* <DEDUP_REMOVED lines=22> */
.L_x_8906:
[----:B------:R-:W-:Y:S01]  /*0910*/  PLOP3.LUT P0, PT, PT, PT, UP0, 0x80, 0x0 ;  /* 0x000000000000781c */ /* 0x000fe20003f0f008 */
[----:B------:R-:W-:Y:S01]  /*0920*/  UMOV UR46, 0x1 ;  /* 0x00000001002e7882 */ /* 0x000fe20000000000 */
[----:B------:R-:W-:Y:S01]  /*0930*/  NOP ;  /* 0x0000000000007918 */ /* 0x000fe20000000000 */
[----:B------:R-:W-:Y:S01]  /*0940*/  USEL UR46, UR46, 0x2, !UP0 ;  /* 0x000000022e2e7887 */ /* 0x000fe2000c000000 */
[----:B------:R-:W-:Y:S01]  /*0950*/  LOP3.LUT R17, R2, 0x7f, RZ, 0xc0, !PT ;  /* 0x0000007f02117812 */ /* 0x000fe200078ec0ff */
[----:B------:R-:W-:Y:S01]  /*0960*/  ULDC.64 UR50, c[0x0][0x208] ;  /* 0x0000820000327ab9 */ /* 0x000fe20000000a00 */
[----:B-123--:R-:W-:Y:S07]  /*0970*/  BAR.SYNC.DEFER_BLOCKING 0x0 ;  /* 0x0000000000007b1d */ /* 0x00efee0000010000 */
[----:B------:R-:W-:Y:S05]  /*0980*/  @!P0 BRA `(.L_x_8907) ;  /* 0x0000010000488947 */ /* 0x000fea0003800000 */
.L_x_8908:
[----:B------:R-:W-:-:S08]  /*0990*/  NOP ;  /* 0x0000000000007918 */ /* 0x000fd00000000000 */
[----:B------:R-:W1:Y:S02]  /*09a0*/  USETMAXREG.TRY_ALLOC.CTAPOOL UP0, 0xa0 ;  /* 0x000000a0000079c8 */ /* 0x000e640008000600 */
[----:B-1----:R-:W-:-:S13]  /*09b0*/  PLOP3.LUT P0, PT, PT, PT, UP0, 0x80, 0x0 ;  /* 0x000000000000781c */ /* 0x002fda0003f0f008 */
[----:B------:R-:W-:Y:S05]  /*09c0*/  @!P0 BRA `(.L_x_8908) ;  /* 0xfffffffc00f08947 */ /* 0x000fea000383ffff */
[----:B------:R-:W-:Y:S01]  /*09d0*/  LOP3.LUT R0, R2, 0xffffff80, RZ, 0xc0, !PT ;  /* 0xffffff8002007812 */ /* 0x000fe200078ec0ff */
[----:B------:R-:W1:Y:S08]  /*09e0*/  S2UR UR7, SR_CTAID.X ;  /* 0x00000000000779c3 */ /* 0x000e700000002500 */
[----:B------:R-:W-:Y:S08]  /*09f0*/  BAR.ARV 0x4, 0x1a0 ;  /* 0x0106800000007b1d */ /* 0x000ff00000002000 */
[----:B------:R-:W-:Y:S06]  /*0a00*/  BAR.ARV 0x8, 0x1a0 ;  /* 0x0206800000007b1d */ /* 0x000fec0000002000 */
[----:B------:R-:W-:-:S02]  /*0a10*/  ISETP.NE.AND P0, PT, R0, 0x80, PT ;  /* 0x000000800000780c */ /* 0x000fc40003f05270 */
[----:B------:R-:W1:Y:S11]  /*0a20*/  LDC R0, c[0x0][0xda8] ;  /* 0x00036a00ff007b82 */ /* 0x000e760000000800 */
[----:B------:R-:W-:Y:S06]  /*0a30*/  @!P0 BAR.ARV 0x9, 0x100 ;  /* 0x0244000000008b1d */ /* 0x000fec0000002000 */
[----:B-1----:R-:W-:-:S13]  /*0a40*/  ISETP.LE.AND P0, PT, R0, UR7, PT ;  /* 0x0000000700007c0c */ /* 0x002fda000bf03270 */
[----:B------:R-:W-:Y:S05]  /*0a50*/  @P0 EXIT ;  /* 0x000000000000094d */ /* 0x000fea0003800000 */
[----:B------:R-:W-:Y:S01]  /*0a60*/  VIADD R0, R2, 0xffffff80 ;  /* 0xffffff8002007836 */ /* 0x000fe20000000000 */
[----:B------:R-:W1:Y:S01]  /*0a70*/  S2UR UR4, SR_CgaCtaId ;  /* 0x00000000000479c3 */ /* 0x000e620000008800 */
[----:B------:R-:W-:Y:S01]  /*0a80*/  UMOV UR39, 0x400 ;  /* 0x0000040000277882 */ /* 0x000fe20000000000 */
[----:B------:R-:W-:Y:S01]  /*0a90*/  IMAD.MOV.U32 R18, RZ, RZ, 0x40 ;  /* 0x00000040ff127424 */ /* 0x000fe200078e00ff */
[----:B------:R-:W-:Y:S01]  /*0aa0*/  ULOP3.LUT UR38, UR46, 0x1, URZ, 0xfc, !UPT ;  /* 0x000000012e267892 */ /* 0x000fe2000f8efc3f */
[----:B------:R-:W-:Y:S01]  /*0ab0*/  SHF.R.S32.HI R3, RZ, 0x1f, R0 ;  /* 0x0000001fff037819 */ /* 0x000fe20000011400 */
[----:B------:R-:W-:Y:S01]  /*0ac0*/  UMOV UR37, URZ ;  /* 0x0000003f00257c82 */ /* 0x000fe20008000000 */
[----:B------:R-:W-:Y:S01]  /*0ad0*/  UMOV UR49, URZ ;  /* 0x0000003f00317c82 */ /* 0x000fe20008000000 */
[----:B------:R-:W-:Y:S01]  /*0ae0*/  UMOV UR36, URZ ;  /* 0x0000003f00247c82 */ /* 0x000fe20008000000 */
[CC--:B------:R-:W-:Y:S01]  /*0af0*/  LEA.HI R6, R3.reuse, R0.reuse, RZ, 0x4 ;  /* 0x0000000003067211 */ /* 0x0c0fe200078f20ff */
[----:B------:R-:W2:Y:S01]  /*0b00*/  S2UR UR6, SR_SWINHI ;  /* 0x00000000000679c3 */ /* 0x000ea20000002f00 */
[----:B------:R-:W-:-:S02]  /*0b10*/  LEA.HI R4, R3, R0, RZ, 0x7 ;  /* 0x0000000003047211 */ /* 0x000fc400078f38ff */
[----:B------:R-:W-:Y:S02]  /*0b20*/  LOP3.LUT R5, R6, 0xfffffff0, RZ, 0xc0, !PT ;  /* 0xfffffff006057812 */ /* 0x000fe400078ec0ff */
[----:B------:R-:W-:Y:S02]  /*0b30*/  LOP3.LUT R11, R4, 0xffffff80, RZ, 0xc0, !PT ;  /* 0xffffff80040b7812 */ /* 0x000fe400078ec0ff */
[----:B------:R-:W-:Y:S01]  /*0b40*/  SHF.R.S32.HI R9, RZ, 0x4, R6 ;  /* 0x00000004ff097819 */ /* 0x000fe20000011406 */
[C---:B------:R-:W-:Y:S01]  /*0b50*/  IMAD.IADD R7, R0.reuse, 0x1, -R5 ;  /* 0x0000000100077824 */ /* 0x040fe200078e0a05 */
[----:B------:R-:W-:Y:S01]  /*0b60*/  SHF.R.S32.HI R5, RZ, 0x7, R4 ;  /* 0x00000007ff057819 */ /* 0x000fe20000011404 */
[----:B------:R-:W-:Y:S01]  /*0b70*/  IMAD.IADD R11, R0, 0x1, -R11 ;  /* 0x00000001000b7824 */ /* 0x000fe200078e0a0b */
[----:B------:R-:W-:Y:S02]  /*0b80*/  LEA.HI R3, R3, R0, RZ, 0x5 ;  /* 0x0000000003037211 */ /* 0x000fe400078f28ff */
[----:B------:R-:W-:Y:S01]  /*0b90*/  SHF.R.S32.HI R4, RZ, 0x1f, R7 ;  /* 0x0000001fff047819 */ /* 0x000fe20000011407 */
[----:B------:R-:W-:Y:S01]  /*0ba0*/  IMAD.HI R8, R5, 0x55555556, RZ ;  /* 0x5555555605087827 */ /* 0x000fe200078e02ff */
[----:B------:R-:W-:Y:S01]  /*0bb0*/  LEA.HI R6, R6, R9, RZ, 0x1 ;  /* 0x0000000906067211 */ /* 0x000fe200078f08ff */
[----:B-1----:R-:W-:Y:S01]  /*0bc0*/  ULEA UR39, UR4, UR39, 0x18 ;  /* 0x0000002704277291 */ /* 0x002fe2000f8ec03f */
[----:B------:R-:W-:-:S02]  /*0bd0*/  LEA.HI R4, R4, R7, RZ, 0x3 ;  /* 0x0000000704047211 */ /* 0x000fc400078f18ff */
[----:B------:R-:W-:Y:S02]  /*0be0*/  LEA.HI R8, R8, R8, RZ, 0x1 ;  /* 0x0000000808087211 */ /* 0x000fe400078f08ff */
[C---:B------:R-:W-:Y:S01]  /*0bf0*/  LOP3.LUT R0, R4.reuse, 0xfffffff8, RZ, 0xc0, !PT ;  /* 0xfffffff804007812 */ /* 0x040fe200078ec0ff */
[----:B------:R-:W-:Y:S01]  /*0c00*/  IMAD.SHL.U32 R4, R4, 0x40, RZ ;  /* 0x0000004004047824 */ /* 0x000fe200078e00ff */
[----:B------:R-:W-:Y:S01]  /*0c10*/  LOP3.LUT R6, R6, 0x1ffffffe, RZ, 0xc0, !PT ;  /* 0x1ffffffe06067812 */ /* 0x000fe200078ec0ff */
[----:B------:R-:W-:Y:S01]  /*0c20*/  IMAD R137, R8, -0x3, R5 ;  /* 0xfffffffd08897824 */ /* 0x000fe200078e0205 */
[----:B------:R-:W-:Y:S01]  /*0c30*/  SHF.R.S32.HI R8, RZ, 0x5, R3 ;  /* 0x00000005ff087819 */ /* 0x000fe20000011403 */
[----:B------:R-:W-:Y:S01]  /*0c40*/  IMAD.IADD R0, R7, 0x1, -R0 ;  /* 0x0000000107007824 */ /* 0x000fe200078e0a00 */
[----:B------:R-:W-:Y:S01]  /*0c50*/  SHF.R.S32.HI R10, RZ, 0x1f, R11 ;  /* 0x0000001fff0a7819 */ /* 0x000fe2000001140b */
[----:B------:R-:W-:Y:S01]  /*0c60*/  IMAD.IADD R6, R9, 0x1, -R6 ;  /* 0x0000000109067824 */ /* 0x000fe200078e0a06 */
[----:B------:R-:W-:Y:S01]  /*0c70*/  LOP3.LUT R5, R4, 0x7ffffe00, RZ, 0xc0, !PT ;  /* 0x7ffffe0004057812 */ /* 0x000fe200078ec0ff */
[C---:B------:R-:W-:Y:S01]  /*0c80*/  IMAD.SHL.U32 R3, R0.reuse, 0x40, RZ ;  /* 0x0000004000037824 */ /* 0x040fe200078e00ff */
[----:B------:R-:W-:Y:S01]  /*0c90*/  R2P PR, R0, 0x6 ;  /* 0x0000000600007804 */ /* 0x000fe20000000000 */
[----:B------:R-:W-:Y:S01]  /*0ca0*/  IMAD.SHL.U32 R6, R6, 0x8, RZ ;  /* 0x0000000806067824 */ /* 0x000fe200078e00ff */
[----:B------:R-:W-:Y:S01]  /*0cb0*/  UMOV UR4, UR39 ;  /* 0x0000002700047c82 */ /* 0x000fe20008000000 */
[----:B--2---:R-:W-:Y:S01]  /*0cc0*/  UMOV UR5, UR6 ;  /* 0x0000000600057c82 */ /* 0x004fe20008000000 */
[C---:B------:R-:W-:Y:S01]  /*0cd0*/  IMAD R13, R8.reuse, 0x10, R7 ;  /* 0x00000010080d7824 */ /* 0x040fe200078e0207 */
[----:B------:R-:W-:Y:S01]  /*0ce0*/  LOP3.LUT R3, R3, 0x1c0, RZ, 0xc0, !PT ;  /* 0x000001c003037812 */ /* 0x000fe200078ec0ff */
[----:B------:R-:W-:Y:S01]  /*0cf0*/  IMAD R5, R8, 0x400, R5 ;  /* 0x0000040008057824 */ /* 0x000fe200078e0205 */
[----:B------:R-:W-:Y:S01]  /*0d00*/  LEA.HI R7, R10, R11, RZ, 0x2 ;  /* 0x0000000b0a077211 */ /* 0x000fe200078f10ff */
[----:B------:R-:W-:Y:S01]  /*0d10*/  IMAD.U32 R140, RZ, RZ, UR4 ;  /* 0x00000004ff8c7e24 */ /* 0x000fe2000f8e00ff */
[----:B------:R-:W-:Y:S01]  /*0d20*/  LOP3.LUT R4, R3, 0x8, R6, 0xf8, !PT ;  /* 0x0000000803047812 */ /* 0x000fe200078ef806 */
[----:B------:R-:W-:Y:S01]  /*0d30*/  IMAD.U32 R141, RZ, RZ, UR5 ;  /* 0x00000005ff8d7e24 */ /* 0x000fe2000f8e00ff */
[----:B------:R-:W-:Y:S01]  /*0d40*/  SHF.R.U32.HI R3, RZ, 0x3, R3 ;  /* 0x00000003ff037819 */ /* 0x000fe20000011603 */
[----:B------:R-:W-:Y:S01]  /*0d50*/  UMOV UR4, UR7 ;  /* 0x0000000700047c82 */ /* 0x000fe20008000000 */
[----:B------:R-:W-:-:S02]  /*0d60*/  SHF.R.S32.HI R9, RZ, 0x2, R7 ;  /* 0x00000002ff097819 */ /* 0x000fc40000011407 */
[----:B------:R-:W-:Y:S01]  /*0d70*/  LOP3.LUT R4, R4, R3, RZ, 0x3c, !PT ;  /* 0x0000000304047212 */ /* 0x000fe200078e3cff */
[----:B------:R-:W-:Y:S01]  /*0d80*/  IMAD.U32 R3, R13, 0x20, R6 ;  /* 0x000000200d037824 */ /* 0x000fe200078e0006 */
[----:B------:R-:W-:Y:S02]  /*0d90*/  SHF.R.S32.HI R12, RZ, 0x1f, R7 ;  /* 0x0000001fff0c7819 */ /* 0x000fe40000011407 */
[----:B------:R-:W-:Y:S01]  /*0da0*/  LEA.HI R10, R10, R11, RZ, 0x5 ;  /* 0x0000000b0a0a7211 */ /* 0x000fe200078f28ff */
[----:B------:R-:W-:Y:S01]  /*0db0*/  IMAD.IADD R4, R5, 0x1, R4 ;  /* 0x0000000105047824 */ /* 0x000fe200078e0204 */
[----:B------:R-:W-:Y:S01]  /*0dc0*/  LEA.HI R12, R12, R9, RZ, 0x3 ;  /* 0x000000090c0c7211 */ /* 0x000fe200078f18ff */
[----:B------:R-:W-:Y:S01]  /*0dd0*/  IMAD.WIDE R140, R3, 0x2, R140 ;  /* 0x00000002038c7825 */ /* 0x000fe200078e028c */
[----:B------:R-:W-:Y:S02]  /*0de0*/  SHF.R.S32.HI R10, RZ, 0x5, R10 ;  /* 0x00000005ff0a7819 */ /* 0x000fe4000001140a */
[----:B------:R-:W-:-:S02]  /*0df0*/  LOP3.LUT R12, R12, 0xfffffff8, RZ, 0xc0, !PT ;  /* 0xfffffff80c0c7812 */ /* 0x000fc400078ec0ff */
[----:B------:R-:W-:Y:S02]  /*0e00*/  LEA R136, R4, UR39, 0x1 ;  /* 0x0000002704887c11 */ /* 0x000fe4000f8e08ff */
[----:B------:R-:W-:Y:S01]  /*0e10*/  SEL R18, R18, 0xffffffc0, !P2 ;  /* 0xffffffc012127807 */ /* 0x000fe20005000000 */
[----:B------:R-:W-:Y:S01]  /*0e20*/  IMAD.IADD R9, R9, 0x1, -R12 ;  /* 0x0000000109097824 */ /* 0x000fe200078e0a0c */
[----:B------:R-:W-:Y:S01]  /*0e30*/  LOP3.LUT R0, R7, 0x7ffffffc, RZ, 0xc0, !PT ;  /* 0x7ffffffc07007812 */ /* 0x000fe200078ec0ff */
[C---:B------:R-:W-:Y:S02]  /*0e40*/  VIADD R22, R136.reuse, 0x21800 ;  /* 0x0002180088167836 */ /* 0x040fe40000000000 */
[----:B------:R-:W-:Y:S02]  /*0e50*/  VIADD R23, R136, 0x21820 ;  /* 0x0002182088177836 */ /* 0x000fe40000000000 */
[----:B------:R-:W-:Y:S02]  /*0e60*/  IMAD R10, R10, 0x10, R9 ;  /* 0x000000100a0a7824 */ /* 0x000fe400078e0209 */
[----:B------:R-:W-:-:S02]  /*0e70*/  @P1 VIADD R23, R22, 0xffffffe0 ;  /* 0xffffffe016171836 */ /* 0x000fc40000000000 */
[----:B------:R-:W-:Y:S02]  /*0e80*/  IMAD.IADD R22, R22, 0x1, R18 ;  /* 0x0000000116167824 */ /* 0x000fe400078e0212 */
[----:B------:R-:W-:Y:S02]  /*0e90*/  IMAD.IADD R19, R11, 0x1, -R0 ;  /* 0x000000010b137824 */ /* 0x000fe400078e0a00 */
[----:B------:R-:W-:Y:S02]  /*0ea0*/  IMAD R137, R137, 0x40, R10 ;  /* 0x0000004089897824 */ /* 0x000fe400078e020a */
[----:B------:R-:W-:Y:S02]  /*0eb0*/  IMAD.IADD R18, R18, 0x1, R23 ;  /* 0x0000000112127824 */ /* 0x000fe400078e0217 */
[----:B------:R-:W-:-:S07]  /*0ec0*/  VIADD R17, R23, 0x6000 ;  /* 0x0000600017117836 */ /* 0x000fce0000000000 */
.L_x_8997:
        /* <DEDUP_REMOVED lines=11> */
[----:B--2---:R-:W-:Y:S05]  /*0f80*/  @!P0 BRA `(.L_x_8909) ;  /* 0x0000000000208947 */ /* 0x004fea0003800000 */
        /* <DEDUP_REMOVED lines=8> */
.L_x_8909:
[----:B------:R-:W-:Y:S01]  /*1010*/  ULDC UR6, c[0x0][0xdc4] ;  /* 0x0003710000067ab9 */ /* 0x000fe20000000800 */
[----:B------:R-:W-:Y:S01]  /*1020*/  UMOV UR48, UR7 ;  /* 0x0000000700307c82 */ /* 0x000fe20008000000 */
[----:B------:R-:W-:-:S11]  /*1030*/  UISETP.NE.AND UP0, UPT, UR6, 0x1, UPT ;  /* 0x000000010600788c */ /* 0x000fd6000bf05270 */
[----:B------:R-:W-:Y:S02]  /*1040*/  @UP0 ULDC.64 UR10, c[0x0][0xdc8] ;  /* 0x00037200000a0ab9 */ /* 0x000fe40000000a00 */
[----:B------:R-:W-:-:S04]  /*1050*/  UIMAD.WIDE.U32 UR4, UR7, UR10, URZ ;  /* 0x0000000a070472a5 */ /* 0x000fc8000f8e003f */
[----:B------:R-:W-:-:S04]  /*1060*/  @UP0 USHF.R.U32.HI UR48, URZ, UR11, UR5 ;  /* 0x0000000b3f300299 */ /* 0x000fc80008011605 */
[----:B------:R-:W-:-:S12]  /*1070*/  UIMAD UR4, UR48, UR6, URZ ;  /* 0x00000006300472a4 */ /* 0x000fd8000f8e023f */
.L_x_8910:
        /* <DEDUP_REMOVED lines=12> */
[----:B------:R-:W-:Y:S01]  /*1140*/  UIMAD UR42, UR42, 0xc0, URZ ;  /* 0x000000c02a2a78a4 */ /* 0x000fe2000f8e023f */
        /* <DEDUP_REMOVED lines=28> */
.L_x_8912:
[----:B------:R-:W-:-:S11]  /*1310*/  UISETP.NE.AND UP0, UPT, UR5, 0x1, UPT ;  /* 0x000000010500788c */ /* 0x000fd6000bf05270 */
[----:B------:R-:W-:Y:S02]  /*1320*/  @UP0 ULDC.64 UR12, c[0x0][0x9e8] ;  /* 0x00027a00000c0ab9 */ /* 0x000fe40000000a00 */
[----:B------:R-:W-:-:S04]  /*1330*/  UIMAD.WIDE.U32 UR6, UR4, UR12, URZ ;  /* 0x0000000c040672a5 */ /* 0x000fc8000f8e003f */
[----:B------:R-:W-:-:S12]  /*1340*/  @UP0 USHF.R.U32.HI UR4, URZ, UR13, UR7 ;  /* 0x0000000d3f040299 */ /* 0x000fd80008011607 */
.L_x_8913:
[----:B------:R-:W-:-:S06]  /*1350*/  UIMAD UR4, UR4, UR5, UR5 ;  /* 0x00000005040472a4 */ /* 0x000fcc000f8e0205 */
[----:B------:R-:W-:-:S07]  /*1360*/  VIMNMX R0, R0, UR4, PT ;  /* 0x0000000400007c48 */ /* 0x000fce000bfe0100 */
.L_x_8911:
        /* <DEDUP_REMOVED lines=25> */
.L_x_8915:
[----:B------:R-:W-:-:S11]  /*1500*/  UISETP.NE.AND UP0, UPT, UR5, 0x1, UPT ;  /* 0x000000010500788c */ /* 0x000fd6000bf05270 */
[----:B------:R-:W-:Y:S02]  /*1510*/  @UP0 ULDC.64 UR10, c[0x0][0x9e8] ;  /* 0x00027a00000a0ab9 */ /* 0x000fe40000000a00 */
[----:B------:R-:W-:-:S04]  /*1520*/  UIMAD.WIDE.U32 UR6, UR4, UR10, URZ ;  /* 0x0000000a040672a5 */ /* 0x000fc8000f8e003f */
[----:B------:R-:W-:-:S12]  /*1530*/  @UP0 USHF.R.U32.HI UR4, URZ, UR11, UR7 ;  /* 0x0000000b3f040299 */ /* 0x000fd80008011607 */
.L_x_8916:
[----:B------:R-:W-:-:S04]  /*1540*/  UIMAD UR4, UR4, UR5, URZ ;  /* 0x00000005040472a4 */ /* 0x000fc8000f8e023f */
[----:B------:R-:W-:-:S04]  /*1550*/  UISETP.LT.AND UP0, UPT, UR8, UR4, UPT ;  /* 0x000000040800728c */ /* 0x000fc8000bf01270 */
[----:B------:R-:W-:-:S12]  /*1560*/  USEL UR8, UR8, UR4, !UP0 ;  /* 0x0000000408087287 */ /* 0x000fd8000c000000 */
.L_x_8914:
        /* <DEDUP_REMOVED lines=9> */
[----:B------:R-:W-:Y:S01]  /*1600*/  CS2R R128, SRZ ;  /* 0x0000000000807805 */ /* 0x000fe2000001ff00 */
[----:B------:R-:W-:Y:S01]  /*1610*/  IMAD.MOV.U32 R123, RZ, RZ, RZ ;  /* 0x000000ffff7b7224 */ /* 0x000fe200078e00ff */
[----:B------:R-:W-:Y:S01]  /*1620*/  CS2R R124, SRZ ;  /* 0x00000000007c7805 */ /* 0x000fe2000001ff00 */
[----:B------:R-:W-:Y:S01]  /*1630*/  UISETP.LT.AND UP0, UPT, URZ, UR4, UPT ;  /* 0x000000043f00728c */ /* 0x000fe2000bf01270 */
[----:B------:R-:W-:Y:S01]  /*1640*/  IMAD.MOV.U32 R126, RZ, RZ, RZ ;  /* 0x000000ffff7e7224 */ /* 0x000fe200078e00ff */
[----:B------:R-:W-:-:S02]  /*1650*/  CS2R R26, SRZ ;  /* 0x00000000001a7805 */ /* 0x000fc4000001ff00 */
[----:B------:R-:W-:Y:S01]  /*1660*/  CS2R R120, SRZ ;  /* 0x0000000000787805 */ /* 0x000fe2000001ff00 */
[----:B------:R-:W-:Y:S01]  /*1670*/  USEL UR40, URZ, UR4, !UP0 ;  /* 0x000000043f287287 */ /* 0x000fe2000c000000 */
[----:B------:R-:W-:Y:S01]  /*1680*/  CS2R R14, SRZ ;  /* 0x00000000000e7805 */ /* 0x000fe2000001ff00 */
[----:B------:R-:W-:Y:S01]  /*1690*/  IMAD.MOV.U32 R118, RZ, RZ, RZ ;  /* 0x000000ffff767224 */ /* 0x000fe200078e00ff */
[----:B------:R-:W-:Y:S01]  /*16a0*/  CS2R R114, SRZ ;  /* 0x0000000000727805 */ /* 0x000fe2000001ff00 */
[----:B------:R-:W-:Y:S01]  /*16b0*/  IMAD.MOV.U32 R117, RZ, RZ, RZ ;  /* 0x000000ffff757224 */ /* 0x000fe200078e00ff */
        /* <DEDUP_REMOVED lines=17> */
[----:B------:R-:W-:-:S05]  /*17d0*/  VIADD R0, R2, 0xffffff80 ;  /* 0xffffff8002007836 */ /* 0x000fca0000000000 */
[----:B------:R-:W-:-:S04]  /*17e0*/  SHF.R.S32.HI R3, RZ, 0x1f, R0 ;  /* 0x0000001fff037819 */ /* 0x000fc80000011400 */
[----:B------:R-:W-:-:S04]  /*17f0*/  LEA.HI R3, R3, R0, RZ, 0x7 ;  /* 0x0000000003037211 */ /* 0x000fc800078f38ff */
[----:B------:R-:W-:-:S06]  /*1800*/  SHF.R.S32.HI R3, RZ, 0x7, R3 ;  /* 0x00000007ff037819 */ /* 0x000fcc0000011403 */
[----:B------:R-:W1:Y:S02]  /*1810*/  SHFL.IDX PT, R3, R3, RZ, 0x1f ;  /* 0x00001fff03037589 */ /* 0x000e6400000e0000 */
[----:B-1----:R-:W-:-:S13]  /*1820*/  R2UR UR45, R3 ;  /* 0x00000000032d72ca */ /* 0x002fda00000e0000 */
[----:B------:R-:W-:-:S04]  /*1830*/  UIMAD.WIDE UR4, UR45, 0x55555556, URZ ;  /* 0x555555562d0478a5 */ /* 0x000fc8000f8e023f */
[----:B------:R-:W-:Y:S02]  /*1840*/  ULEA.HI UR52, UR5, UR5, URZ, 0x1 ;  /* 0x0000000505347291 */ /* 0x000fe4000f8f083f */
[----:B------:R-:W-:Y:S02]  /*1850*/  UIADD3 UR5, UR39, 0x21800, URZ ;  /* 0x0002180027057890 */ /* 0x000fe4000fffe03f */
[----:B------:R-:W-:Y:S02]  /*1860*/  UIMAD UR52, UR52, -0x3, UR45 ;  /* 0xfffffffd343478a4 */ /* 0x000fe4000f8e022d */
[----:B------:R-:W-:Y:S02]  /*1870*/  ULOP3.LUT UP0, URZ, UR5, 0x3ff, URZ, 0xc0, !UPT ;  /* 0x000003ff053f7892 */ /* 0x000fe4000f80c03f */
[----:B------:R-:W-:Y:S02]  /*1880*/  ULEA UR4, UR52, UR39, 0xc ;  /* 0x0000002734047291 */ /* 0x000fe4000f8e603f */
[----:B------:R-:W-:-:S02]  /*1890*/  ULEA UR5, UR52, UR5, 0xd ;  /* 0x0000000534057291 */ /* 0x000fc4000f8e683f */
[----:B------:R-:W-:Y:S01]  /*18a0*/  PLOP3.LUT P0, PT, PT, PT, UP0, 0x80, 0x0 ;  /* 0x000000000000781c */ /* 0x000fe20003f0f008 */
[----:B------:R-:W-:Y:S02]  /*18b0*/  UIADD3 UR4, UR4, 0xc400, URZ ;  /* 0x0000c40004047890 */ /* 0x000fe4000fffe03f */
[----:B------:R-:W-:Y:S02]  /*18c0*/  USHF.R.U32.HI UR5, URZ, 0x4, UR5 ;  /* 0x000000043f057899 */ /* 0x000fe40008011605 */
[----:B------:R-:W-:Y:S02]  /*18d0*/  USHF.R.U32.HI UR4, URZ, 0x4, UR4 ;  /* 0x000000043f047899 */ /* 0x000fe40008011604 */
[----:B------:R-:W-:Y:S02]  /*18e0*/  ULOP3.LUT UR41, UR5, 0x3fff, URZ, 0xc0, !UPT ;  /* 0x00003fff05297892 */ /* 0x000fe4000f8ec03f */
[----:B------:R-:W-:-:S04]  /*18f0*/  ULOP3.LUT UR54, UR4, 0x3fff, URZ, 0xc0, !UPT ;  /* 0x00003fff04367892 */ /* 0x000fc8000f8ec03f */
[----:B------:R-:W-:Y:S08]  /*1900*/  @!P0 BRA `(.L_x_8918) ;  /* 0x0000000000408947 */ /* 0x000ff00003800000 */
        /* <DEDUP_REMOVED lines=16> */
.L_x_8918:
        /* <DEDUP_REMOVED lines=9> */
.L_x_9062:
[----:B------:R-:W-:Y:S05]  /*1aa0*/  @!P0 BRA `(.L_x_8920) ;  /* 0x0000000000048947 */ /* 0x000fea0003800000 */
[----:B------:R-:W-:Y:S01]  /*1ab0*/  BPT.TRAP 0x1 ;  /* 0x000000040000795c */ /* 0x000fe20000300000 */
.L_x_8920:
[----:B-1----:R-:W-:Y:S02]  /*1ac0*/  IMAD.U32 R3, RZ, RZ, UR36 ;  /* 0x00000024ff037e24 */ /* 0x002fe4000f8e00ff */
[----:B------:R-:W-:-:S03]  /*1ad0*/  IMAD.U32 R0, RZ, RZ, UR49 ;  /* 0x00000031ff007e24 */ /* 0x000fc6000f8e00ff */
[----:B------:R-:W-:Y:S02]  /*1ae0*/  LEA R3, R3, UR39, 0x3 ;  /* 0x0000002703037c11 */ /* 0x000fe4000f8e18ff */
[----:B------:R-:W-:-:S04]  /*1af0*/  SHF.L.U32 R0, R0, 0x1f, RZ ;  /* 0x0000001f00007819 */ /* 0x000fc800000006ff */
[----:B------:R1:W2:Y:S01]  /*1b00*/  SYNCS.PHASECHK.TRANS64.TRYWAIT P2, [R3+URZ+0x2d830], R0 ;  /* 0x02d83000030075a7 */ /* 0x0002a2000804017f */
[----:B------:R-:W-:Y:S05]  /*1b10*/  @!P0 BRA `(.L_x_8921) ;  /* 0x0000000000048947 */ /* 0x000fea0003800000 */
[----:B------:R-:W-:Y:S01]  /*1b20*/  BPT.TRAP 0x1 ;  /* 0x000000040000795c */ /* 0x000fe20000300000 */
.L_x_8921:
[----:B------:R-:W-:Y:S01]  /*1b30*/  LOP3.LUT P1, RZ, R2, 0x7f, RZ, 0xc0, !PT ;  /* 0x0000007f02ff7812 */ /* 0x000fe2000782c0ff */
[----:B--2---:R-:W-:-:S12]  /*1b40*/  @P2 BRA `(.L_x_8922) ;  /* 0x0000000000082947 */ /* 0x004fd80003800000 */
[----:B------:R-:W2:Y:S02]  /*1b50*/  SYNCS.PHASECHK.TRANS64.TRYWAIT P2, [R3+URZ+0x2d830], R0 ;  /* 0x02d83000030075a7 */ /* 0x000ea4000804017f */
[----:B--2---:R-:W-:Y:S05]  /*1b60*/  @!P2 BRA `(.L_x_8923) ;  /* 0x0000012000b8a947 */ /* 0x004fea0003800000 */
.L_x_8922:
[----:B------:R-:W-:Y:S05]  /*1b70*/  WARPSYNC.ALL ;  /* 0x0000000000007948 */ /* 0x000fea0003800000 */
[----:B------:R-:W-:Y:S01]  /*1b80*/  UIADD3 UR4, UR39, 0x15400, URZ ;  /* 0x0001540027047890 */ /* 0x000fe2000fffe03f */
[----:B------:R-:W-:Y:S01]  /*1b90*/  WARPGROUP.ARRIVE ;  /* 0x00000000000079c5 */ /* 0x000fe20000000000 */
[----:B------:R-:W-:Y:S01]  /*1ba0*/  UMOV UR5, 0x80000020 ;  /* 0x8000002000057882 */ /* 0x000fe20000000000 */
[----:B------:R-:W-:Y:S01]  /*1bb0*/  UMOV UR7, 0x80000020 ;  /* 0x8000002000077882 */ /* 0x000fe20000000000 */
[----:B------:R-:W-:Y:S01]  /*1bc0*/  USHF.R.U32.HI UR4, URZ, 0x4, UR4 ;  /* 0x000000043f047899 */ /* 0x000fe20008011604 */
[----:B------:R-:W3:Y:S01]  /*1bd0*/  LDC R9, c[0x0][0x2e0] ;  /* 0x0000b800ff097b82 */ /* 0x000ee20000000800 */
[----:B------:R-:W-:Y:S01]  /*1be0*/  UMOV UR9, 0x80000020 ;  /* 0x8000002000097882 */ /* 0x000fe20000000000 */
[----:B------:R-:W-:Y:S01]  /*1bf0*/  UMOV UR11, 0x80000020 ;  /* 0x80000020000b7882 */ /* 0x000fe20000000000 */
[----:B------:R-:W-:Y:S01]  /*1c00*/  ULOP3.LUT UR4, UR4, 0x3fff, URZ, 0xc0, !UPT ;  /* 0x00003fff04047892 */ /* 0x000fe2000f8ec03f */
[----:B-12---:R-:W-:Y:S01]  /*1c10*/  @!P1 VIADD R3, R3, 0x2d840 ;  /* 0x0002d84003039836 */ /* 0x006fe20000000000 */
[----:B------:R-:W-:Y:S01]  /*1c20*/  UMOV UR13, 0x80000020 ;  /* 0x80000020000d7882 */ /* 0x000fe20000000000 */
[----:B------:R-:W-:Y:S01]  /*1c30*/  UMOV UR15, 0x80000020 ;  /* 0x80000020000f7882 */ /* 0x000fe20000000000 */
[----:B------:R-:W-:Y:S01]  /*1c40*/  ULOP3.LUT UR32, UR4, 0x10000, URZ, 0xfc, !UPT ;  /* 0x0001000004207892 */ /* 0x000fe2000f8efc3f */
[----:B------:R-:W1:Y:S01]  /*1c50*/  LDC R10, c[0x0][0x288] ;  /* 0x0000a200ff0a7b82 */ /* 0x000e620000000800 */
[----:B------:R-:W-:Y:S01]  /*1c60*/  ULOP3.LUT UR4, UR54, 0x10000, URZ, 0xfc, !UPT ;  /* 0x0001000036047892 */ /* 0x000fe2000f8efc3f */
[----:B------:R-:W-:Y:S01]  /*1c70*/  @!P1 PRMT R3, RZ, 0x654, R3 ;  /* 0x00000654ff039816 */ /* 0x000fe20000000003 */
[----:B------:R-:W-:-:S02]  /*1c80*/  UIMAD UR6, UR36, 0x600, UR32 ;  /* 0x00000600240678a4 */ /* 0x000fc4000f8e0220 */
[----:B------:R-:W-:Y:S02]  /*1c90*/  UIADD3 UR8, UR4, 0x2, URZ ;  /* 0x0000000204087890 */ /* 0x000fe4000fffe03f */
[----:B------:R-:W-:Y:S02]  /*1ca0*/  UIADD3 UR10, UR6, 0x2, URZ ;  /* 0x00000002060a7890 */ /* 0x000fe4000fffe03f */
[----:B------:R-:W-:Y:S02]  /*1cb0*/  UIADD3 UR12, UR4, 0x300, URZ ;  /* 0x00000300040c7890 */ /* 0x000fe4000fffe03f */
[----:B------:R-:W-:Y:S02]  /*1cc0*/  UIADD3 UR14, UR6, 0x200, URZ ;  /* 0x00000200060e7890 */ /* 0x000fe4000fffe03f */
[----:B------:R-:W-:Y:S01]  /*1cd0*/  HGMMA.64x128x16.F32.BF16 R24, gdesc[UR4], RZ, !UPT, gsb0 ;  /* 0x01e00000041879f0 */ /* 0x000fe2000c0018ff */
        /* <DEDUP_REMOVED lines=34> */
[----:B------:R-:W-:Y:S02]  /*1f00*/  IMAD.MOV.U32 R27, RZ, RZ, -0x80 ;  /* 0xffffff80ff1b7424 */ /* 0x000fe400078e00ff */
        /* <DEDUP_REMOVED lines=32> */
[----:B---3--:R-:W-:-:S02]  /*2110*/  IMAD R60, R9, UR47, R82 ;  /* 0x0000002f093c7c24 */ /* 0x008fc4000f8e0252 */
        /* <DEDUP_REMOVED lines=30> */
[----:B-1----:R-:W-:Y:S01]  /*2300*/  IADD3 R62, R60, 0x1, -R10 ;  /* 0x000000013c3e7810 */ /* 0x002fe20007ffe80a */
[----:B------:R-:W1:Y:S01]  /*2310*/  MUFU.TANH R0, R0 ;  /* 0x0000000000007308 */ /* 0x000e620000002400 */
[----:B------:R2:W-:Y:S01]  /*2320*/  @!P1 SYNCS.ARRIVE.TRANS64.RED.A1T0 RZ, [R3+URZ], RZ ;  /* 0x000000ff03ff99a7 */ /* 0x0005e2000810043f */
[----:B------:R-:W-:Y:S01]  /*2330*/  FMUL.FTZ R72, R72, UR10 ;  /* 0x0000000a48487c20 */ /* 0x000fe20008410000 */
[----:B------:R-:W-:Y:S01]  /*2340*/  FMUL.FTZ R73, R73, UR10 ;  /* 0x0000000a49497c20 */ /* 0x000fe20008410000 */
[C---:B------:R-:W-:Y:S01]  /*2350*/  IMAD R62, R19.reuse, -0x2, R62 ;  /* 0xfffffffe133e7824 */ /* 0x040fe200078e023e */
[----:B------:R-:W-:Y:S01]  /*2360*/  LEA R78, R88, 0xffffff80, 0x7 ;  /* 0xffffff80584e7811 */ /* 0x000fe200078e38ff */
[----:B------:R-:W-:-:S02]  /*2370*/  IMAD R79, R19, -0x2, R60 ;  /* 0xfffffffe134f7824 */ /* 0x000fc400078e023c */
[----:B------:R-:W3:Y:S01]  /*2380*/  MUFU.TANH R89, R89 ;  /* 0x0000005900597308 */ /* 0x000ee20000002400 */
[----:B--2---:R-:W-:Y:S02]  /*2390*/  VIADD R3, R137, UR42 ;  /* 0x0000002a89037c36 */ /* 0x004fe40008000000 */
[C---:B------:R-:W-:Y:S02]  /*23a0*/  VIADD R86, R62.reuse, UR6 ;  /* 0x000000063e567c36 */ /* 0x040fe40008000000 */
[----:B------:R-:W-:-:S03]  /*23b0*/  VIADD R83, R62, UR33 ;  /* 0x000000213e537c36 */ /* 0x000fc60008000000 */
        /* <DEDUP_REMOVED lines=62> */
[----:B-----5:R-:W-:Y:S01]  /*27a0*/  VIADDMNMX R72, R3, R86, R79, PT ;  /* 0x0000005603487246 */ /* 0x020fe2000380014f */
[----:B---3--:R-:W-:Y:S01]  /*27b0*/  IMAD.IADD R73, R83, 0x1, R3 ;  /* 0x0000000153497824 */ /* 0x008fe200078e0203 */
        /* <DEDUP_REMOVED lines=14> */
.L_x_8926:
[----:B------:R-:W-:-:S06]  /*28a0*/  UISETP.NE.AND UP1, UPT, UR7, 0x1, UPT ;  /* 0x000000010700788c */ /* 0x000fcc000bf25270 */
[----:B------:R-:W-:-:S05]  /*28b0*/  PLOP3.LUT P2, PT, PT, PT, UP1, 0x80, 0x0 ;  /* 0x000000000000781c */ /* 0x000fca0003f4f018 */
[----:B------:R-:W-:-:S08]  /*28c0*/  @UP1 ULDC.64 UR10, c[0x0][0x9e8] ;  /* 0x00027a00000a1ab9 */ /* 0x000fd00000000a00 */
[----:B------:R-:W-:-:S05]  /*28d0*/  @P2 IMAD.HI.U32 R60, R61, UR10, RZ ;  /* 0x0000000a3d3c2c27 */ /* 0x000fca000f8e00ff */
[----:B------:R-:W-:-:S07]  /*28e0*/  @P2 SHF.R.U32.HI R61, RZ, UR11, R60 ;  /* 0x0000000bff3d2c19 */ /* 0x000fce000801163c */
.L_x_8927:
[----:B------:R-:W-:Y:S05]  /*28f0*/  BSYNC B0 ;  /* 0x0000000000007941 */ /* 0x000fea0003800000 */
.L_x_8925:
[----:B------:R-:W-:-:S04]  /*2900*/  IMAD R60, R61, UR7, -R78 ;  /* 0x000000073d3c7c24 */ /* 0x000fc8000f8e0a4e */
[----:B------:R-:W-:-:S05]  /*2910*/  IMAD R60, R19, -0x2, R60 ;  /* 0xfffffffe133c7824 */ /* 0x000fca00078e023c */
[----:B------:R-:W-:Y:S02]  /*2920*/  VIMNMX R73, R73, R60, !PT ;  /* 0x0000003c49497248 */ /* 0x000fe40007fe0100 */
[----:B------:R-:W-:-:S07]  /*2930*/  VIADDMNMX R72, R60, UR7, R72, PT ;  /* 0x000000073c487c46 */ /* 0x000fce000b800148 */
.L_x_8924:
[C---:B------:R-:W-:Y:S02]  /*2940*/  ISETP.GE.AND P4, PT, R82.reuse, 0x9, PT ;  /* 0x000000095200780c */ /* 0x040fe40003f86270 */
[C---:B------:R-:W-:Y:S02]  /*2950*/  ISETP.GE.AND P2, PT, R82.reuse, 0x2, PT ;  /* 0x000000025200780c */ /* 0x040fe40003f46270 */
[----:B------:R-:W-:Y:S02]  /*2960*/  ISETP.GE.AND P5, PT, R82, 0xa, PT ;  /* 0x0000000a5200780c */ /* 0x000fe40003fa6270 */
[----:B------:R-:W-:Y:S02]  /*2970*/  LOP3.LUT R138, R138, 0xfffffffd, RZ, 0xc0, !PT ;  /* 0xfffffffd8a8a7812 */ /* 0x000fe400078ec0ff */
[----:B------:R-:W-:-:S04]  /*2980*/  ISETP.GT.AND P3, PT, R73, 0x1, !P2 ;  /* 0x000000014900780c */ /* 0x000fc80005764270 */
[----:B------:R-:W-:Y:S02]  /*2990*/  ISETP.LT.OR P3, PT, R72, 0x2, P3 ;  /* 0x000000024800780c */ /* 0x000fe40001f61670 */
[----:B------:R-:W-:Y:S02]  /*29a0*/  @P4 LOP3.LUT R138, R138, 0x2, RZ, 0xfc, !PT ;  /* 0x000000028a8a4812 */ /* 0x000fe400078efcff */
[----:B------:R-:W-:Y:S02]  /*29b0*/  FSEL R89, R89, -INF , !P3 ;  /* 0xff80000059597808 */ /* 0x000fe40005800000 */
[----:B------:R-:W-:Y:S02]  /*29c0*/  LOP3.LUT R138, R138, 0xfffffffb, RZ, 0xc0, !PT ;  /* 0xfffffffb8a8a7812 */ /* 0x000fe400078ec0ff */
[----:B------:R-:W-:Y:S02]  /*29d0*/  ISETP.GT.AND P4, PT, R73, 0x8, !P4 ;  /* 0x000000084900780c */ /* 0x000fe40006784270 */
[----:B------:R-:W-:-:S02]  /*29e0*/  @P5 LOP3.LUT R138, R138, 0x4, RZ, 0xfc, !PT ;  /* 0x000000048a8a5812 */ /* 0x000fc400078efcff */
[----:B------:R-:W-:Y:S02]  /*29f0*/  ISETP.GT.AND P3, PT, R73, 0x9, !P5 ;  /* 0x000000094900780c */ /* 0x000fe40006f64270 */
[----:B------:R-:W-:Y:S02]  /*2a00*/  ISETP.GE.AND P5, PT, R82, 0x11, PT ;  /* 0x000000115200780c */ /* 0x000fe40003fa6270 */
[C---:B------:R-:W-:Y:S02]  /*2a10*/  ISETP.LT.OR P4, PT, R72.reuse, 0x9, P4 ;  /* 0x000000094800780c */ /* 0x040fe40002781670 */
[----:B------:R-:W-:Y:S02]  /*2a20*/  ISETP.LT.OR P3, PT, R72, 0xa, P3 ;  /* 0x0000000a4800780c */ /* 0x000fe40001f61670 */
[----:B-1----:R-:W-:Y:S02]  /*2a30*/  FSEL R90, R90, -INF , !P4 ;  /* 0xff8000005a5a7808 */ /* 0x002fe40006000000 */
[----:B------:R-:W-:-:S02]  /*2a40*/  ISETP.GE.AND P4, PT, R82, 0x12, PT ;  /* 0x000000125200780c */ /* 0x000fc40003f86270 */
[----:B------:R-:W-:Y:S02]  /*2a50*/  LOP3.LUT R138, R138, 0xfffffff7, RZ, 0xc0, !PT ;  /* 0xfffffff78a8a7812 */ /* 0x000fe400078ec0ff */
[----:B------:R-:W-:Y:S02]  /*2a60*/  FSEL R91, R91, -INF , !P3 ;  /* 0xff8000005b5b7808 */ /* 0x000fe40005800000 */
[----:B------:R-:W-:Y:S02]  /*2a70*/  ISETP.GT.AND P3, PT, R73, 0x10, !P5 ;  /* 0x000000104900780c */ /* 0x000fe40006f64270 */
[----:B------:R-:W-:Y:S02]  /*2a80*/  @P5 LOP3.LUT R138, R138, 0x8, RZ, 0xfc, !PT ;  /* 0x000000088a8a5812 */ /* 0x000fe400078efcff */
[----:B------:R-:W-:Y:S02]  /*2a90*/  ISETP.LT.OR P3, PT, R72, 0x11, P3 ;  /* 0x000000114800780c */ /* 0x000fe40001f61670 */
[----:B------:R-:W-:-:S02]  /*2aa0*/  LOP3.LUT R138, R138, 0xfdffffff, RZ, 0xc0, !PT ;  /* 0xfdffffff8a8a7812 */ /* 0x000fc400078ec0ff */
[----:B------:R-:W-:Y:S02]  /*2ab0*/  FSEL R74, R32, -INF , !P3 ;  /* 0xff800000204a7808 */ /* 0x000fe40005800000 */
[----:B------:R-:W-:Y:S02]  /*2ac0*/  @P4 LOP3.LUT R138, R138, 0x2000000, RZ, 0xfc, !PT ;  /* 0x020000008a8a4812 */ /* 0x000fe400078efcff */
[----:B------:R-:W-:Y:S02]  /*2ad0*/  ISETP.GT.AND P3, PT, R73, 0x11, !P4 ;  /* 0x000000114900780c */ /* 0x000fe40006764270 */
[----:B------:R-:W-:Y:S02]  /*2ae0*/  ISETP.GE.AND P4, PT, R82, 0x19, PT ;  /* 0x000000195200780c */ /* 0x000fe40003f86270 */
[----:B------:R-:W-:Y:S02]  /*2af0*/  ISETP.LT.OR P3, PT, R72, 0x12, P3 ;  /* 0x000000124800780c */ /* 0x000fe40001f61670 */
[----:B------:R-:W-:-:S02]  /*2b00*/  LOP3.LUT R138, R138, 0xfeffffff, RZ, 0xc0, !PT ;  /* 0xfeffffff8a8a7812 */ /* 0x000fc400078ec0ff */
[----:B------:R-:W-:Y:S02]  /*2b10*/  FSEL R92, R92, -INF , !P3 ;  /* 0xff8000005c5c7808 */ /* 0x000fe40005800000 */
[----:B------:R-:W-:-:S04]  /*2b20*/  ISETP.GT.AND P3, PT, R73, 0x18, !P4 ;  /* 0x000000184900780c */ /* 0x000fc80006764270 */
[----:B------:R-:W-:Y:S02]  /*2b30*/  ISETP.LT.OR P3, PT, R72, 0x19, P3 ;  /* 0x000000194800780c */ /* 0x000fe40001f61670 */
        /* <DEDUP_REMOVED lines=146> */
[----:B------:R-:W-:Y:S01]  /*3460*/  FSEL R75, R0, -INF , !P6 ;  /* 0xff800000004b7808 */ /* 0x000fe20007000000 */
[----:B------:R-:W-:Y:S01]  /*3470*/  VIADD R0, R3, 0x8 ;  /* 0x0000000803007836 */ /* 0x000fe20000000000 */
[----:B------:R-:W-:-:S13]  /*3480*/  ISETP.GE.AND P6, PT, R82, 0x7a, PT ;  /* 0x0000007a5200780c */ /* 0x000fda0003fc6270 */
[----:B------:R-:W-:Y:S02]  /*3490*/  @P6 LOP3.LUT R138, R138, 0x8000000, RZ, 0xfc, !PT ;  /* 0x080000008a8a6812 */ /* 0x000fe400078efcff */
[----:B------:R-:W-:Y:S01]  /*34a0*/  ISETP.GT.AND P6, PT, R73, 0x79, !P6 ;  /* 0x000000794900780c */ /* 0x000fe200077c4270 */
[----:B------:R-:W-:-:S03]  /*34b0*/  IMAD.IADD R73, R83, 0x1, R0 ;  /* 0x0000000153497824 */ /* 0x000fc600078e0200 */
[----:B------:R-:W-:Y:S02]  /*34c0*/  ISETP.LT.OR P6, PT, R72, 0x7a, P6 ;  /* 0x0000007a4800780c */ /* 0x000fe400037c1670 */
[----:B------:R-:W-:Y:S02]  /*34d0*/  VIADDMNMX R72, R0, R86, R79, PT ;  /* 0x0000005600487246 */ /* 0x000fe4000380014f */
[----:B------:R-:W-:Y:S02]  /*34e0*/  FSEL R35, R85, -INF , !P6 ;  /* 0xff80000055237808 */ /* 0x000fe40007000000 */
        /* <DEDUP_REMOVED lines=16> */
.L_x_8930:
[----:B------:R-:W-:-:S06]  /*35f0*/  UISETP.NE.AND UP1, UPT, UR7, 0x1, UPT ;  /* 0x000000010700788c */ /* 0x000fcc000bf25270 */
[----:B------:R-:W-:-:S05]  /*3600*/  PLOP3.LUT P6, PT, PT, PT, UP1, 0x80, 0x0 ;  /* 0x000000000000781c */ /* 0x000fca0003fcf018 */
[----:B------:R-:W-:-:S08]  /*3610*/  @UP1 ULDC.64 UR10, c[0x0][0x9e8] ;  /* 0x00027a00000a1ab9 */ /* 0x000fd00000000a00 */
[----:B------:R-:W-:Y:S01]  /*3620*/  @P6 IMAD.HI.U32 R58, R59, UR10, RZ ;  /* 0x0000000a3b3a6c27 */ /* 0x000fe2000f8e00ff */
[----:B------:R-:W-:-:S13]  /*3630*/  PLOP3.LUT P6, PT, PT, PT, UP1, 0x80, 0x0 ;  /* 0x000000000000781c */ /* 0x000fda0003fcf018 */
[----:B------:R-:W-:-:S07]  /*3640*/  @P6 SHF.R.U32.HI R59, RZ, UR11, R58 ;  /* 0x0000000bff3b6c19 */ /* 0x000fce000801163a */
.L_x_8931:
[----:B------:R-:W-:Y:S05]  /*3650*/  BSYNC B0 ;  /* 0x0000000000007941 */ /* 0x000fea0003800000 */
.L_x_8929:
[----:B------:R-:W-:-:S04]  /*3660*/  IMAD R58, R59, UR7, -R78 ;  /* 0x000000073b3a7c24 */ /* 0x000fc8000f8e0a4e */
[----:B------:R-:W-:-:S05]  /*3670*/  IMAD R58, R19, -0x2, R58 ;  /* 0xfffffffe133a7824 */ /* 0x000fca00078e023a */
[----:B------:R-:W-:Y:S02]  /*3680*/  VIMNMX R73, R73, R58, !PT ;  /* 0x0000003a49497248 */ /* 0x000fe40007fe0100 */
[----:B------:R-:W-:-:S07]  /*3690*/  VIADDMNMX R72, R58, UR7, R72, PT ;  /* 0x000000073a487c46 */ /* 0x000fce000b800148 */
.L_x_8928:
[C---:B------:R-:W-:Y:S01]  /*36a0*/  ISETP.GT.AND P2, PT, R73.reuse, 0x1, !P2 ;  /* 0x000000014900780c */ /* 0x040fe20005744270 */
[----:B------:R-:W-:Y:S01]  /*36b0*/  ULDC UR34, c[0x0][0x988] ;  /* 0x0002620000227ab9 */ /* 0x000fe20000000800 */
[----:B------:R-:W-:Y:S02]  /*36c0*/  LOP3.LUT P6, RZ, R138, 0x8, RZ, 0xc0, !PT ;  /* 0x000000088aff7812 */ /* 0x000fe400078cc0ff */
[----:B------:R-:W-:Y:S02]  /*36d0*/  ISETP.LT.OR P2, PT, R72, 0x2, P2 ;  /* 0x000000024800780c */ /* 0x000fe40001741670 */
[----:B------:R-:W-:Y:S02]  /*36e0*/  ISETP.GT.AND P3, PT, R73, 0x70, !P3 ;  /* 0x000000704900780c */ /* 0x000fe40005f64270 */
[----:B------:R-:W-:Y:S02]  /*36f0*/  FSEL R5, R5, -INF , !P2 ;  /* 0xff80000005057808 */ /* 0x000fe40005000000 */
[----:B------:R-:W-:-:S02]  /*3700*/  LOP3.LUT P2, RZ, R138, 0x2, RZ, 0xc0, !PT ;  /* 0x000000028aff7812 */ /* 0x000fc4000784c0ff */
[C---:B------:R-:W-:Y:S02]  /*3710*/  ISETP.GT.AND P4, PT, R73.reuse, 0x71, !P4 ;  /* 0x000000714900780c */ /* 0x040fe40006784270 */
[C---:B------:R-:W-:Y:S02]  /*3720*/  ISETP.GT.AND P2, PT, R73.reuse, 0x8, !P2 ;  /* 0x000000084900780c */ /* 0x040fe40005744270 */
[----:B------:R-:W-:Y:S02]  /*3730*/  ISETP.GT.AND P5, PT, R73, 0x78, !P5 ;  /* 0x000000784900780c */ /* 0x000fe40006fa4270 */
[C---:B------:R-:W-:Y:S02]  /*3740*/  ISETP.LT.OR P2, PT, R72.reuse, 0x9, P2 ;  /* 0x000000094800780c */ /* 0x040fe40001741670 */
[----:B------:R-:W-:Y:S02]  /*3750*/  ISETP.LT.OR P3, PT, R72, 0x71, P3 ;  /* 0x000000714800780c */ /* 0x000fe40001f61670 */
[----:B------:R-:W-:-:S02]  /*3760*/  FSEL R7, R7, -INF , !P2 ;  /* 0xff80000007077808 */ /* 0x000fc40005000000 */
[----:B------:R-:W-:Y:S02]  /*3770*/  LOP3.LUT P2, RZ, R138, 0x4, RZ, 0xc0, !PT ;  /* 0x000000048aff7812 */ /* 0x000fe4000784c0ff */
[----:B------:R-:W-:Y:S02]  /*3780*/  ISETP.LT.OR P4, PT, R72, 0x72, P4 ;  /* 0x000000724800780c */ /* 0x000fe40002781670 */
[----:B------:R-:W-:Y:S02]  /*3790*/  ISETP.GT.AND P2, PT, R73, 0x9, !P2 ;  /* 0x000000094900780c */ /* 0x000fe40005744270 */
[----:B------:R-:W-:Y:S02]  /*37a0*/  FSEL R24, R24, -INF , !P3 ;  /* 0xff80000018187808 */ /* 0x000fe40005800000 */
[C---:B------:R-:W-:Y:S02]  /*37b0*/  ISETP.LT.OR P2, PT, R72.reuse, 0xa, P2 ;  /* 0x0000000a4800780c */ /* 0x040fe40001741670 */
[----:B------:R-:W-:-:S02]  /*37c0*/  ISETP.LT.OR P5, PT, R72, 0x79, P5 ;  /* 0x000000794800780c */ /* 0x000fc40002fa1670 */
[----:B------:R-:W-:Y:S02]  /*37d0*/  FSEL R6, R6, -INF , !P2 ;  /* 0xff80000006067808 */ /* 0x000fe40005000000 */
[----:B------:R-:W-:Y:S02]  /*37e0*/  ISETP.GT.AND P2, PT, R73, 0x10, !P6 ;  /* 0x000000104900780c */ /* 0x000fe40007744270 */
[----:B------:R-:W-:Y:S02]  /*37f0*/  LOP3.LUT P6, RZ, R138, 0x8000, RZ, 0xc0, !PT ;  /* 0x000080008aff7812 */ /* 0x000fe400078cc0ff */
[----:B------:R-:W-:Y:S02]  /*3800*/  ISETP.LT.OR P2, PT, R72, 0x11, P2 ;  /* 0x000000114800780c */ /* 0x000fe40001741670 */
[----:B------:R-:W-:Y:S02]  /*3810*/  FSEL R81, R15, -INF , !P4 ;  /* 0xff8000000f517808 */ /* 0x000fe40006000000 */
[----:B------:R-:W-:-:S02]  /*3820*/  FSEL R58, R11, -INF , !P2 ;  /* 0xff8000000b3a7808 */ /* 0x000fc40005000000 */
[----:B------:R-:W-:Y:S02]  /*3830*/  LOP3.LUT P2, RZ, R138, 0x2000000, RZ, 0xc0, !PT ;  /* 0x020000008aff7812 */ /* 0x000fe4000784c0ff */
[----:B------:R-:W-:Y:S02]  /*3840*/  FMNMX.FTZ R11, R75, R89, !PT ;  /* 0x000000594b0b7209 */ /* 0x000fe40007810000 */
[----:B------:R-:W-:Y:S02]  /*3850*/  ISETP.GT.AND P2, PT, R73, 0x11, !P2 ;  /* 0x000000114900780c */ /* 0x000fe40005744270 */
[----:B------:R-:W-:Y:S02]  /*3860*/  FSEL R28, R28, -INF , !P5 ;  /* 0xff8000001c1c7808 */ /* 0x000fe40006800000 */
[----:B------:R-:W-:-:S04]  /*3870*/  ISETP.LT.OR P2, PT, R72, 0x12, P2 ;  /* 0x000000124800780c */ /* 0x000fc80001741670 */
        /* <DEDUP_REMOVED lines=27> */
[----:B------:R-:W-:Y:S02]  /*3a30*/  FMNMX.FTZ R8, R63, R8, !PT ;  /* 0x000000083f087209 */ /* 0x000fe40007810000 */
[----:B------:R-:W-:Y:S02]  /*3a40*/  FSEL R20, R20, -INF , !P2 ;  /* 0xff80000014147808 */ /* 0x000fe40005000000 */
[----:B------:R-:W-:-:S02]  /*3a50*/  LOP3.LUT P2, RZ, R138, 0x100000, RZ, 0xc0, !PT ;  /* 0x001000008aff7812 */ /* 0x000fc4000784c0ff */
[----:B------:R-:W-:Y:S02]  /*3a60*/  FMNMX.FTZ R11, R65, R8, !PT ;  /* 0x00000008410b7209 */ /* 0x000fe40007810000 */
[----:B------:R-:W-:Y:S02]  /*3a70*/  ISETP.GT.AND P2, PT, R73, 0x28, !P2 ;  /* 0x000000284900780c */ /* 0x000fe40005744270 */
[----:B------:R-:W-:Y:S02]  /*3a80*/  FMNMX.FTZ R8, R64, R11, !PT ;  /* 0x0000000b40087209 */ /* 0x000fe40007810000 */
[----:B------:R-:W-:Y:S02]  /*3a90*/  ISETP.LT.OR P2, PT, R72, 0x29, P2 ;  /* 0x000000294800780c */ /* 0x000fe40001741670 */
[----:B------:R-:W-:Y:S02]  /*3aa0*/  FMNMX.FTZ R11, R61, R8, !PT ;  /* 0x000000083d0b7209 */ /* 0x000fe40007810000 */
        /* <DEDUP_REMOVED lines=37> */
[----:B------:R-:W-:Y:S01]  /*3d00*/  LOP3.LUT P6, RZ, R138, 0x10, RZ, 0xc0, !PT ;  /* 0x000000108aff7812 */ /* 0x000fe200078cc0ff */
[----:B------:R-:W1:Y:S01]  /*3d10*/  SHFL.BFLY PT, R8, R11, 0x2, 0x1f ;  /* 0x0c401f000b087f89 */ /* 0x000e6200000e0000 */
[----:B------:R-:W-:-:S04]  /*3d20*/  ISETP.LT.OR P2, PT, R72, 0x41, P2 ;  /* 0x000000414800780c */ /* 0x000fc80001741670 */
[----:B------:R-:W-:Y:S02]  /*3d30*/  FSEL R34, R34, -INF , !P2 ;  /* 0xff80000022227808 */ /* 0x000fe40005000000 */
[----:B------:R-:W-:-:S04]  /*3d40*/  LOP3.LUT P2, RZ, R138, 0x2000, RZ, 0xc0, !PT ;  /* 0x000020008aff7812 */ /* 0x000fc8000784c0ff */
[----:B------:R-:W-:-:S04]  /*3d50*/  ISETP.GT.AND P2, PT, R73, 0x41, !P2 ;  /* 0x000000414900780c */ /* 0x000fc80005744270 */
[----:B------:R-:W-:-:S04]  /*3d60*/  ISETP.LT.OR P2, PT, R72, 0x42, P2 ;  /* 0x000000424800780c */ /* 0x000fc80001741670 */
[----:B------:R-:W-:Y:S02]  /*3d70*/  FSEL R36, R36, -INF , !P2 ;  /* 0xff80000024247808 */ /* 0x000fe40005000000 */
[----:B------:R-:W-:Y:S02]  /*3d80*/  LOP3.LUT P2, RZ, R138, 0x1000, RZ, 0xc0, !PT ;  /* 0x000010008aff7812 */ /* 0x000fe4000784c0ff */
[----:B-1----:R-:W-:Y:S02]  /*3d90*/  FMNMX.FTZ R76, R11, R8, !PT ;  /* 0x000000080b4c7209 */ /* 0x002fe40007810000 */
[----:B------:R-:W-:-:S03]  /*3da0*/  ISETP.GT.AND P2, PT, R73, 0x48, !P2 ;  /* 0x000000484900780c */ /* 0x000fc60005744270 */
        /* <DEDUP_REMOVED lines=10> */
[----:B------:R-:W-:Y:S01]  /*3e50*/  FMUL.FTZ R80, R8, UR34 ;  /* 0x0000002208507c20 */ /* 0x000fe20008410000 */
[----:B------:R-:W-:-:S04]  /*3e60*/  ISETP.LT.OR P2, PT, R72, 0x51, P2 ;  /* 0x000000514800780c */ /* 0x000fc80001741670 */
[----:B------:R-:W-:Y:S02]  /*3e70*/  FSEL R42, R42, -INF , !P2 ;  /* 0xff8000002a2a7808 */ /* 0x000fe40005000000 */
[----:B------:R-:W-:-:S04]  /*3e80*/  LOP3.LUT P2, RZ, R138, 0x200, RZ, 0xc0, !PT ;  /* 0x000002008aff7812 */ /* 0x000fc8000784c0ff */
[----:B------:R-:W-:-:S04]  /*3e90*/  ISETP.GT.AND P2, PT, R73, 0x51, !P2 ;  /* 0x000000514900780c */ /* 0x000fc80005744270 */
        /* <DEDUP_REMOVED lines=18> */
[----:B------:R-:W-:Y:S02]  /*3fc0*/  ISETP.GT.AND P2, PT, R73, 0x68, !P6 ;  /* 0x000000684900780c */ /* 0x000fe40007744270 */
[----:B------:R-:W-:Y:S02]  /*3fd0*/  LOP3.LUT P6, RZ, R138, 0x1, RZ, 0xc0, !PT ;  /* 0x000000018aff7812 */ /* 0x000fe400078cc0ff */
[----:B------:R-:W-:-:S04]  /*3fe0*/  ISETP.LT.OR P2, PT, R72, 0x69, P2 ;  /* 0x000000694800780c */ /* 0x000fc80001741670 */
[----:B------:R-:W-:Y:S02]  /*3ff0*/  FSEL R54, R54, -INF , !P2 ;  /* 0xff80000036367808 */ /* 0x000fe40005000000 */
[----:B------:R-:W-:-:S04]  /*4000*/  FSETP.NEU.FTZ.AND P2, PT, R8, -INF , PT ;  /* 0xff8000000800780b */ /* 0x000fc80003f5d000 */
[----:B------:R-:W-:Y:S02]  /*4010*/  FSEL R80, R80, RZ, P2 ;  /* 0x000000ff50507208 */ /* 0x000fe40001000000 */
[----:B------:R-:W-:Y:S02]  /*4020*/  ISETP.GT.AND P2, PT, R73, RZ, !P6 ;  /* 0x000000ff4900720c */ /* 0x000fe40007744270 */
[----:B------:R-:W-:Y:S01]  /*4030*/  LOP3.LUT P6, RZ, R138, 0x8000000, RZ, 0xc0, !PT ;  /* 0x080000008aff7812 */ /* 0x000fe200078cc0ff */
[--C-:B------:R-:W-:Y:S01]  /*4040*/  FFMA.FTZ R75, R75, UR34, -R80.reuse ;  /* 0x000000224b4b7c23 */ /* 0x100fe20008010850 */
[----:B------:R-:W-:Y:S01]  /*4050*/  ISETP.LT.OR P2, PT, R72, 0x1, P2 ;  /* 0x000000014800780c */ /* 0x000fe20001741670 */
[--C-:B------:R-:W-:Y:S01]  /*4060*/  FFMA.FTZ R76, R89, UR34, -R80.reuse ;  /* 0x00000022594c7c23 */ /* 0x100fe20008010850 */
[----:B------:R-:W-:Y:S01]  /*4070*/  ISETP.GT.AND P6, PT, R73, 0x79, !P6 ;  /* 0x000000794900780c */ /* 0x000fe200077c4270 */
[--C-:B------:R-:W-:Y:S01]  /*4080*/  FFMA.FTZ R77, R90, UR34, -R80.reuse ;  /* 0x000000225a4d7c23 */ /* 0x100fe20008010850 */
[----:B------:R-:W-:Y:S01]  /*4090*/  FSEL R4, R4, -INF , !P2 ;  /* 0xff80000004047808 */ /* 0x000fe20005000000 */
[--C-:B------:R-:W-:Y:S01]  /*40a0*/  FFMA.FTZ R90, R37, UR34, -R80.reuse ;  /* 0x00000022255a7c23 */ /* 0x100fe20008010850 */
[----:B------:R-:W-:Y:S01]  /*40b0*/  LOP3.LUT P2, RZ, R138, 0x4000000, RZ, 0xc0, !PT ;  /* 0x040000008aff7812 */ /* 0x000fe2000784c0ff */
[--C-:B------:R-:W-:Y:S01]  /*40c0*/  FFMA.FTZ R78, R91, UR34, -R80.reuse ;  /* 0x000000225b4e7c23 */ /* 0x100fe20008010850 */
[----:B------:R-:W-:Y:S01]  /*40d0*/  FMNMX.FTZ R82, R4, R5, !PT ;  /* 0x0000000504527209 */ /* 0x000fe20007810000 */
        /* <DEDUP_REMOVED lines=40> */
[----:B------:R-:W-:Y:S03]  /*4360*/  MUFU.EX2 R75, R75 ;  /* 0x0000004b004b7308 */ /* 0x000fe60000000800 */
[----:B------:R-:W-:-:S04]  /*4370*/  FMNMX.FTZ R11, R29, R82, !PT ;  /* 0x000000521d0b7209 */ /* 0x000fc80007810000 */
[----:B------:R-:W-:Y:S01]  /*4380*/  FMNMX.FTZ R82, R30, R11, !PT ;  /* 0x0000000b1e527209 */ /* 0x000fe20007810000 */
[----:B------:R-:W1:Y:S03]  /*4390*/  MUFU.EX2 R76, R76 ;  /* 0x0000004c004c7308 */ /* 0x000e660000000800 */
[----:B------:R-:W-:-:S04]  /*43a0*/  FMNMX.FTZ R82, R31, R82, !PT ;  /* 0x000000521f527209 */ /* 0x000fc80007810000 */
[----:B------:R-:W-:Y:S01]  /*43b0*/  FMNMX.FTZ R11, R33, R82, !PT ;  /* 0x00000052210b7209 */ /* 0x000fe20007810000 */
[--C-:B------:R-:W-:Y:S01]  /*43c0*/  FFMA.FTZ R82, R45, UR34, -R80.reuse ;  /* 0x000000222d527c23 */ /* 0x100fe20008010850 */
[----:B------:R-:W-:Y:S01]  /*43d0*/  FFMA.FTZ R80, R35, UR34, -R80 ;  /* 0x0000002223507c23 */ /* 0x000fe20008010850 */
[----:B------:R-:W2:Y:S01]  /*43e0*/  MUFU.EX2 R77, R77 ;  /* 0x0000004d004d7308 */ /* 0x000ea20000000800 */
[----:B------:R-:W-:-:S04]  /*43f0*/  FMNMX.FTZ R11, R34, R11, !PT ;  /* 0x0000000b220b7209 */ /* 0x000fc80007810000 */
[----:B------:R-:W-:-:S03]  /*4400*/  FMNMX.FTZ R11, R36, R11, !PT ;  /* 0x0000000b240b7209 */ /* 0x000fc60007810000 */
[----:B------:R-:W3:Y:S01]  /*4410*/  MUFU.EX2 R78, R78 ;  /* 0x0000004e004e7308 */ /* 0x000ee20000000800 */
        /* <DEDUP_REMOVED lines=21> */
[----:B------:R-:W4:Y:S06]  /*4570*/  SHFL.BFLY PT, R11, R14, 0x2, 0x1f ;  /* 0x0c401f000e0b7f89 */ /* 0x000f2c00000e0000 */
[----:B------:R-:W-:Y:S08]  /*4580*/  MUFU.EX2 R68, R68 ;  /* 0x0000004400447308 */ /* 0x000ff00000000800 */
[----:B------:R-:W-:Y:S08]  /*4590*/  MUFU.EX2 R66, R66 ;  /* 0x0000004200427308 */ /* 0x000ff00000000800 */
[----:B------:R-:W-:Y:S01]  /*45a0*/  MUFU.EX2 R63, R63 ;  /* 0x0000003f003f7308 */ /* 0x000fe20000000800 */
[----:B----4-:R-:W-:-:S05]  /*45b0*/  FMNMX.FTZ R15, R14, R11, !PT ;  /* 0x0000000b0e0f7209 */ /* 0x010fca0007810000 */
[----:B------:R-:W4:Y:S02]  /*45c0*/  SHFL.BFLY PT, R14, R15, 0x1, 0x1f ;  /* 0x0c201f000f0e7f89 */ /* 0x000f2400000e0000 */
[----:B------:R-:W-:Y:S08]  /*45d0*/  MUFU.EX2 R65, R65 ;  /* 0x0000004100417308 */ /* 0x000ff00000000800 */
[----:B------:R-:W-:Y:S08]  /*45e0*/  MUFU.EX2 R64, R64 ;  /* 0x0000004000407308 */ /* 0x000ff00000000800 */
[----:B------:R-:W-:Y:S01]  /*45f0*/  MUFU.EX2 R61, R61 ;  /* 0x0000003d003d7308 */ /* 0x000fe20000000800 */
[----:B----4-:R-:W-:-:S07]  /*4600*/  FMNMX.FTZ R11, R15, R14, !PT ;  /* 0x0000000e0f0b7209 */ /* 0x010fce0007810000 */
[----:B------:R-:W-:Y:S01]  /*4610*/  MUFU.EX2 R60, R60 ;  /* 0x0000003c003c7308 */ /* 0x000fe20000000800 */
        /* <DEDUP_REMOVED lines=9> */
[----:B------:R1:W-:Y:S01]  /*46b0*/  MUFU.EX2 R15, R4 ;  /* 0x00000004000f7308 */ /* 0x0003e20000000800 */
[--C-:B------:R-:W-:Y:S01]  /*46c0*/  FFMA.FTZ R5, R58, UR34, -R35.reuse ;  /* 0x000000223a057c23 */ /* 0x100fe20008010823 */
[--C-:B------:R-:W-:Y:S01]  /*46d0*/  FFMA.FTZ R6, R59, UR34, -R35.reuse ;  /* 0x000000223b067c23 */ /* 0x100fe20008010823 */
[--C-:B------:R-:W-:Y:S01]  /*46e0*/  FFMA.FTZ R32, R13, UR34, -R35.reuse ;  /* 0x000000220d207c23 */ /* 0x100fe20008010823 */
[--C-:B------:R-:W-:Y:S01]  /*46f0*/  FFMA.FTZ R41, R12, UR34, -R35.reuse ;  /* 0x000000220c297c23 */ /* 0x100fe20008010823 */
[--C-:B------:R-:W-:Y:S01]  /*4700*/  FFMA.FTZ R94, R25, UR34, -R35.reuse ;  /* 0x00000022195e7c23 */ /* 0x100fe20008010823 */
        /* <DEDUP_REMOVED lines=8> */
[----:B------:R-:W-:-:S02]  /*4790*/  IMAD R4, R9, UR47, -R10 ;  /* 0x0000002f09047c24 */ /* 0x000fc4000f8e0a0a */
[----:B------:R-:W-:Y:S01]  /*47a0*/  FFMA.FTZ R33, R34, UR34, -R35 ;  /* 0x0000002222217c23 */ /* 0x000fe20008010823 */
[----:B------:R1:W2:Y:S01]  /*47b0*/  MUFU.EX2 R83, R7 ;  /* 0x0000000700537308 */ /* 0x0002a20000000800 */
[----:B---3--:R-:W-:Y:S01]  /*47c0*/  FADD.FTZ R13, R78, R13 ;  /* 0x0000000d4e0d7221 */ /* 0x008fe20000010000 */
[--C-:B------:R-:W-:Y:S01]  /*47d0*/  FFMA.FTZ R55, R40, UR34, -R35.reuse ;  /* 0x0000002228377c23 */ /* 0x100fe20008010823 */
[--C-:B------:R-:W-:Y:S01]  /*47e0*/  FFMA.FTZ R40, R28, UR34, -R35.reuse ;  /* 0x000000221c287c23 */ /* 0x100fe20008010823 */
[--C-:B------:R-:W-:Y:S01]  /*47f0*/  FFMA.FTZ R36, R36, UR34, -R35.reuse ;  /* 0x0000002224247c23 */ /* 0x100fe20008010823 */
[--C-:B------:R-:W-:Y:S01]  /*4800*/  FFMA.FTZ R9, R42, UR34, -R35.reuse ;  /* 0x000000222a097c23 */ /* 0x100fe20008010823 */
[----:B------:R-:W-:Y:S01]  /*4810*/  F2FP.BF16.F32.PACK_AB R12, R76, R75 ;  /* 0x0000004b4c0c723e */ /* 0x000fe200000010ff */
[--C-:B------:R-:W-:Y:S01]  /*4820*/  FFMA.FTZ R42, R27, UR34, -R35.reuse ;  /* 0x000000221b2a7c23 */ /* 0x100fe20008010823 */
[----:B------:R3:W5:Y:S01]  /*4830*/  MUFU.EX2 R98, R53 ;  /* 0x0000003500627308 */ /* 0x0007620000000800 */
[----:B----4-:R-:W-:Y:S01]  /*4840*/  FADD.FTZ R10, R15, R96 ;  /* 0x000000600f0a7221 */ /* 0x010fe20000010000 */
[--C-:B-1----:R-:W-:Y:S01]  /*4850*/  FFMA.FTZ R7, R29, UR34, -R35.reuse ;  /* 0x000000221d077c23 */ /* 0x102fe20008010823 */
[----:B------:R-:W-:Y:S01]  /*4860*/  F2FP.BF16.F32.PACK_AB R14, R78, R77 ;  /* 0x0000004d4e0e723e */ /* 0x000fe200000010ff */
[--C-:B------:R-:W-:Y:S01]  /*4870*/  FFMA.FTZ R38, R38, UR34, -R35.reuse ;  /* 0x0000002226267c23 */ /* 0x100fe20008010823 */
[--C-:B------:R-:W-:Y:S01]  /*4880*/  FFMA.FTZ R44, R44, UR34, -R35.reuse ;  /* 0x000000222c2c7c23 */ /* 0x100fe20008010823 */
[--C-:B------:R-:W-:Y:S01]  /*4890*/  FFMA.FTZ R46, R46, UR34, -R35.reuse ;  /* 0x000000222e2e7c23 */ /* 0x100fe20008010823 */
[--C-:B------:R-:W-:Y:S01]  /*48a0*/  FFMA.FTZ R48, R48, UR34, -R35.reuse ;  /* 0x0000002230307c23 */ /* 0x100fe20008010823 */
[----:B------:R-:W1:Y:S01]  /*48b0*/  MUFU.EX2 R5, R5 ;  /* 0x0000000500057308 */ /* 0x000e620000000800 */
[----:B---3--:R-:W-:Y:S01]  /*48c0*/  FFMA.FTZ R53, R26, UR34, -R35 ;  /* 0x000000221a357c23 */ /* 0x008fe20008010823 */
[----:B------:R-:W-:Y:S01]  /*48d0*/  FADD.FTZ R26, R74, R13 ;  /* 0x0000000d4a1a7221 */ /* 0x000fe20000010000 */
[----:B--2---:R-:W-:Y:S01]  /*48e0*/  FADD.FTZ R25, R83, R10 ;  /* 0x0000000a53197221 */ /* 0x004fe20000010000 */
[----:B------:R-:W-:Y:S01]  /*48f0*/  F2FP.BF16.F32.PACK_AB R13, R96, R15 ;  /* 0x0000000f600d723e */ /* 0x000fe200000010ff */
[--C-:B------:R-:W-:Y:S01]  /*4900*/  FFMA.FTZ R50, R50, UR34, -R35.reuse ;  /* 0x0000002232327c23 */ /* 0x100fe20008010823 */
[----:B------:R-:W-:Y:S01]  /*4910*/  FADD.FTZ R26, R79, R26 ;  /* 0x0000001a4f1a7221 */ /* 0x000fe20000010000 */
[----:B------:R-:W-:Y:S01]  /*4920*/  FFMA.FTZ R54, R54, UR34, -R35 ;  /* 0x0000002236367c23 */ /* 0x000fe20008010823 */
[----:B------:R-:W2:Y:S01]  /*4930*/  MUFU.EX2 R6, R6 ;  /* 0x0000000600067308 */ /* 0x000ea20000000800 */
[C---:B-----5:R-:W-:Y:S01]  /*4940*/  FADD.FTZ R10, R98.reuse, R25 ;  /* 0x00000019620a7221 */ /* 0x060fe20000010000 */
[----:B------:R-:W-:Y:S01]  /*4950*/  FADD.FTZ R29, R71, R26 ;  /* 0x0000001a471d7221 */ /* 0x000fe20000010000 */
[----:B------:R-:W-:Y:S01]  /*4960*/  F2FP.BF16.F32.PACK_AB R15, R98, R83 ;  /* 0x00000053620f723e */ /* 0x000fe200000010ff */
[--C-:B------:R-:W-:Y:S01]  /*4970*/  FFMA.FTZ R73, R73, UR34, -R35.reuse ;  /* 0x0000002249497c23 */ /* 0x100fe20008010823 */
[----:B------:R-:W-:Y:S01]  /*4980*/  FFMA.FTZ R81, R81, UR34, -R35 ;  /* 0x0000002251517c23 */ /* 0x000fe20008010823 */
[----:B------:R-:W-:Y:S01]  /*4990*/  FADD.FTZ R29, R62, R29 ;  /* 0x0000001d3e1d7221 */ /* 0x000fe20000010000 */
[----:B------:R-:W-:Y:S01]  /*49a0*/  FFMA.FTZ R52, R52, UR34, -R35 ;  /* 0x0000002234347c23 */ /* 0x000fe20008010823 */
[----:B------:R-:W3:Y:S01]  /*49b0*/  MUFU.EX2 R32, R32 ;  /* 0x0000002000207308 */ /* 0x000ee20000000800 */
[----:B-1----:R-:W-:Y:S01]  /*49c0*/  FADD.FTZ R25, R5, R10 ;  /* 0x0000000a05197221 */ /* 0x002fe20000010000 */
[----:B------:R-:W-:Y:S01]  /*49d0*/  FADD.FTZ R26, R70, R29 ;  /* 0x0000001d461a7221 */ /* 0x000fe20000010000 */
[----:B------:R1:W-:Y:S01]  /*49e0*/  STSM.16.M88.4 [R136+0x21800], R12 ;  /* 0x0218000c88007844 */ /* 0x0003e20000000200 */
[----:B------:R-:W-:-:S02]  /*49f0*/  R2UR UR10, R4 ;  /* 0x00000000040a72ca */ /* 0x000fc400000e0000 */
[----:B------:R-:W-:Y:S02]  /*4a00*/  FADD.FTZ R30, R67, R26 ;  /* 0x0000001a431e7221 */ /* 0x000fe40000010000 */
[----:B------:R-:W4:Y:S01]  /*4a10*/  MUFU.EX2 R41, R41 ;  /* 0x0000002900297308 */ /* 0x000f220000000800 */
[----:B--2---:R-:W-:Y:S01]  /*4a20*/  FADD.FTZ R25, R6, R25 ;  /* 0x0000001906197221 */ /* 0x004fe20000010000 */
[----:B------:R-:W-:-:S04]  /*4a30*/  FADD.FTZ R29, R69, R30 ;  /* 0x0000001e451d7221 */ /* 0x000fc80000010000 */
[----:B------:R-:W-:Y:S02]  /*4a40*/  FADD.FTZ R29, R68, R29 ;  /* 0x0000001d441d7221 */ /* 0x000fe40000010000 */
[----:B------:R-:W2:Y:S01]  /*4a50*/  MUFU.EX2 R45, R45 ;  /* 0x0000002d002d7308 */ /* 0x000ea20000000800 */
[----:B---3--:R-:W-:Y:S01]  /*4a60*/  FADD.FTZ R10, R32, R25 ;  /* 0x00000019200a7221 */ /* 0x008fe20000010000 */
[----:B------:R-:W-:Y:S01]  /*4a70*/  UIADD3 UR10, UR42, UR10, URZ ;  /* 0x0000000a2a0a7290 */ /* 0x000fe2000fffe03f */
[----:B-1----:R-:W-:-:S03]  /*4a80*/  F2FP.BF16.F32.PACK_AB R14, R64, R65 ;  /* 0x00000041400e723e */ /* 0x002fc600000010ff */
[----:B------:R-:W-:Y:S02]  /*4a90*/  UIADD3 UR6, UR10, UR6, URZ ;  /* 0x000000060a067290 */ /* 0x000fe4000fffe03f */
[----:B------:R-:W1:Y:S01]  /*4aa0*/  MUFU.EX2 R58, R58 ;  /* 0x0000003a003a7308 */ /* 0x000e620000000800 */
[----:B----4-:R-:W-:Y:S01]  /*4ab0*/  FADD.FTZ R26, R41, R10 ;  /* 0x0000000a291a7221 */ /* 0x010fe20000010000 */
[----:B------:R-:W-:-:S06]  /*4ac0*/  FFMA.FTZ R10, R24, UR34, -R35 ;  /* 0x00000022180a7c23 */ /* 0x000fcc0008010823 */
[----:B------:R-:W3:Y:S01]  /*4ad0*/  MUFU.EX2 R53, R53 ;  /* 0x0000003500357308 */ /* 0x000ee20000000800 */
[----:B--2---:R-:W-:Y:S01]  /*4ae0*/  FADD.FTZ R25, R45, R26 ;  /* 0x0000001a2d197221 */ /* 0x004fe20000010000 */
[----:B------:R-:W-:-:S04]  /*4af0*/  FADD.FTZ R26, R66, R29 ;  /* 0x0000001d421a7221 */ /* 0x000fc80000010000 */
[----:B------:R-:W-:Y:S01]  /*4b00*/  FADD.FTZ R30, R63, R26 ;  /* 0x0000001a3f1e7221 */ /* 0x000fe20000010000 */
[----:B------:R-:W-:Y:S01]  /*4b10*/  F2FP.BF16.F32.PACK_AB R26, R62, R71 ;  /* 0x000000473e1a723e */ /* 0x000fe200000010ff */
[----:B------:R-:W2:Y:S01]  /*4b20*/  MUFU.EX2 R94, R94 ;  /* 0x0000005e005e7308 */ /* 0x000ea20000000800 */
[----:B-1----:R-:W-:Y:S01]  /*4b30*/  FADD.FTZ R24, R58, R25 ;  /* 0x000000193a187221 */ /* 0x002fe20000010000 */
[----:B------:R-:W-:Y:S01]  /*4b40*/  FADD.FTZ R27, R65, R30 ;  /* 0x0000001e411b7221 */ /* 0x000fe20000010000 */
[----:B------:R-:W-:Y:S02]  /*4b50*/  F2FP.BF16.F32.PACK_AB R30, R68, R69 ;  /* 0x00000045441e723e */ /* 0x000fe400000010ff */
[----:B------:R-:W-:Y:S01]  /*4b60*/  F2FP.BF16.F32.PACK_AB R29, R58, R45 ;  /* 0x0000002d3a1d723e */ /* 0x000fe200000010ff */
[----:B------:R-:W-:Y:S01]  /*4b70*/  FADD.FTZ R34, R64, R27 ;  /* 0x0000001b40227221 */ /* 0x000fe20000010000 */
[----:B------:R-:W-:Y:S01]  /*4b80*/  F2FP.BF16.F32.PACK_AB R27, R41, R32 ;  /* 0x00000020291b723e */ /* 0x000fe200000010ff */
[----:B------:R-:W1:Y:S01]  /*4b90*/  MUFU.EX2 R7, R7 ;  /* 0x0000000700077308 */ /* 0x000e620000000800 */
[----:B---3--:R-:W-:Y:S01]  /*4ba0*/  FADD.FTZ R25, R53, R24 ;  /* 0x0000001835197221 */ /* 0x008fe20000010000 */
[----:B------:R-:W-:Y:S01]  /*4bb0*/  FADD.FTZ R13, R61, R34 ;  /* 0x000000223d0d7221 */ /* 0x000fe20000010000 */
[----:B------:R-:W-:-:S02]  /*4bc0*/  F2FP.BF16.F32.PACK_AB R24, R79, R74 ;  /* 0x0000004a4f18723e */ /* 0x000fc400000010ff */
[----:B------:R-:W-:-:S03]  /*4bd0*/  F2FP.BF16.F32.PACK_AB R32, R60, R61 ;  /* 0x0000003d3c20723e */ /* 0x000fc600000010ff */
[----:B------:R-:W3:Y:S01]  /*4be0*/  MUFU.EX2 R20, R20 ;  /* 0x0000001400147308 */ /* 0x000ee20000000800 */
[C---:B--2---:R-:W-:Y:S01]  /*4bf0*/  FADD.FTZ R28, R94.reuse, R25 ;  /* 0x000000195e1c7221 */ /* 0x044fe20000010000 */
[----:B------:R-:W-:-:S06]  /*4c00*/  F2FP.BF16.F32.PACK_AB R31, R94, R53 ;  /* 0x000000355e1f723e */ /* 0x000fcc00000010ff */
[----:B------:R-:W2:Y:S01]  /*4c10*/  MUFU.EX2 R21, R21 ;  /* 0x0000001500157308 */ /* 0x000ea20000000800 */
[----:B-1----:R-:W-:Y:S01]  /*4c20*/  FADD.FTZ R25, R7, R28 ;  /* 0x0000001c07197221 */ /* 0x002fe20000010000 */
[----:B------:R-:W-:-:S06]  /*4c30*/  F2FP.BF16.F32.PACK_AB R28, R67, R70 ;  /* 0x00000046431c723e */ /* 0x000fcc00000010ff */
[----:B------:R-:W1:Y:S01]  /*4c40*/  MUFU.EX2 R92, R92 ;  /* 0x0000005c005c7308 */ /* 0x000e620000000800 */
[----:B---3--:R-:W-:Y:S01]  /*4c50*/  FADD.FTZ R12, R20, R25 ;  /* 0x00000019140c7221 */ /* 0x008fe20000010000 */
[----:B------:R-:W-:-:S05]  /*4c60*/  F2FP.BF16.F32.PACK_AB R25, R6, R5 ;  /* 0x000000050619723e */ /* 0x000fca00000010ff */
[----:B------:R3:W-:Y:S01]  /*4c70*/  STSM.16.M88.4 [R23], R24 ;  /* 0x0000001817007844 */ /* 0x0007e20000000200 */
[----:B------:R-:W4:Y:S01]  /*4c80*/  MUFU.EX2 R33, R33 ;  /* 0x0000002100217308 */ /* 0x000f220000000800 */
[----:B--2---:R-:W-:Y:S01]  /*4c90*/  FADD.FTZ R5, R21, R12 ;  /* 0x0000000c15057221 */ /* 0x004fe20000010000 */
[----:B------:R-:W-:Y:S01]  /*4ca0*/  FADD.FTZ R12, R60, R13 ;  /* 0x0000000d3c0c7221 */ /* 0x000fe20000010000 */
[----:B------:R2:W-:Y:S03]  /*4cb0*/  STSM.16.M88.4 [R22], R28 ;  /* 0x0000001c16007844 */ /* 0x0005e60000000200 */
[----:B------:R-:W-:Y:S01]  /*4cc0*/  FADD.FTZ R13, R57, R12 ;  /* 0x0000000c390d7221 */ /* 0x000fe20000010000 */
[----:B------:R-:W-:Y:S01]  /*4cd0*/  F2FP.BF16.F32.PACK_AB R12, R63, R66 ;  /* 0x000000423f0c723e */ /* 0x000fe200000010ff */
[----:B------:R-:W5:Y:S01]  /*4ce0*/  MUFU.EX2 R72, R72 ;  /* 0x0000004800487308 */ /* 0x000f620000000800 */
[C---:B-1----:R-:W-:Y:S01]  /*4cf0*/  FADD.FTZ R6, R92.reuse, R5 ;  /* 0x000000055c067221 */ /* 0x042fe20000010000 */
[----:B------:R-:W-:-:S06]  /*4d00*/  F2FP.BF16.F32.PACK_AB R15, R92, R21 ;  /* 0x000000155c0f723e */ /* 0x000fcc00000010ff */
[----:B------:R-:W1:Y:S01]  /*4d10*/  MUFU.EX2 R36, R36 ;  /* 0x0000002400247308 */ /* 0x000e620000000800 */
[----:B----4-:R-:W-:-:S07]  /*4d20*/  FADD.FTZ R5, R33, R6 ;  /* 0x0000000621057221 */ /* 0x010fce0000010000 */
[----:B------:R-:W4:Y:S01]  /*4d30*/  MUFU.EX2 R49, R49 ;  /* 0x0000003100317308 */ /* 0x000f220000000800 */
[C---:B-----5:R-:W-:Y:S01]  /*4d40*/  FADD.FTZ R6, R72.reuse, R13 ;  /* 0x0000000d48067221 */ /* 0x060fe20000010000 */
[----:B------:R-:W-:-:S06]  /*4d50*/  F2FP.BF16.F32.PACK_AB R34, R72, R57 ;  /* 0x000000394822723e */ /* 0x000fcc00000010ff */
[----:B------:R-:W5:Y:S01]  /*4d60*/  MUFU.EX2 R38, R38 ;  /* 0x0000002600267308 */ /* 0x000f620000000800 */
[C---:B-1----:R-:W-:Y:S01]  /*4d70*/  FADD.FTZ R5, R36.reuse, R5 ;  /* 0x0000000524057221 */ /* 0x042fe20000010000 */
[----:B------:R-:W-:-:S06]  /*4d80*/  F2FP.BF16.F32.PACK_AB R33, R36, R33 ;  /* 0x000000212421723e */ /* 0x000fcc00000010ff */
[----:B------:R-:W1:Y:S01]  /*4d90*/  MUFU.EX2 R55, R55 ;  /* 0x0000003700377308 */ /* 0x000e620000000800 */
[----:B----4-:R-:W-:-:S07]  /*4da0*/  FADD.FTZ R13, R49, R6 ;  /* 0x00000006310d7221 */ /* 0x010fce0000010000 */
[----:B------:R-:W4:Y:S01]  /*4db0*/  MUFU.EX2 R9, R9 ;  /* 0x0000000900097308 */ /* 0x000f220000000800 */
[----:B-----5:R-:W-:-:S07]  /*4dc0*/  FADD.FTZ R6, R38, R5 ;  /* 0x0000000526067221 */ /* 0x020fce0000010000 */
[----:B------:R-:W3:Y:S01]  /*4dd0*/  MUFU.EX2 R56, R56 ;  /* 0x0000003800387308 */ /* 0x000ee20000000800 */
[C---:B-1----:R-:W-:Y:S01]  /*4de0*/  FADD.FTZ R6, R55.reuse, R6 ;  /* 0x0000000637067221 */ /* 0x042fe20000010000 */
[----:B------:R-:W-:-:S06]  /*4df0*/  F2FP.BF16.F32.PACK_AB R35, R55, R38 ;  /* 0x000000263723723e */ /* 0x000fcc00000010ff */
[----:B------:R-:W1:Y:S01]  /*4e00*/  MUFU.EX2 R44, R44 ;  /* 0x0000002c002c7308 */ /* 0x000e620000000800 */
[----:B----4-:R-:W-:-:S07]  /*4e10*/  FADD.FTZ R5, R9, R6 ;  /* 0x0000000609057221 */ /* 0x010fce0000010000 */
[----:B------:R-:W-:Y:S01]  /*4e20*/  MUFU.EX2 R51, R51 ;  /* 0x0000003300337308 */ /* 0x000fe20000000800 */
[----:B---3--:R-:W-:-:S07]  /*4e30*/  F2FP.BF16.F32.PACK_AB R24, R56, R49 ;  /* 0x000000313818723e */ /* 0x008fce00000010ff */
[----:B------:R-:W3:Y:S01]  /*4e40*/  MUFU.EX2 R84, R84 ;  /* 0x0000005400547308 */ /* 0x000ee20000000800 */
[C---:B-1----:R-:W-:Y:S01]  /*4e50*/  FADD.FTZ R5, R44.reuse, R5 ;  /* 0x000000052c057221 */ /* 0x042fe20000010000 */
[----:B------:R-:W-:-:S06]  /*4e60*/  F2FP.BF16.F32.PACK_AB R25, R44, R9 ;  /* 0x000000092c19723e */ /* 0x000fcc00000010ff */
[----:B------:R-:W1:Y:S08]  /*4e70*/  MUFU.EX2 R46, R46 ;  /* 0x0000002e002e7308 */ /* 0x000e700000000800 */
[----:B------:R-:W-:Y:S01]  /*4e80*/  MUFU.EX2 R47, R47 ;  /* 0x0000002f002f7308 */ /* 0x000fe20000000800 */
[----:B---3--:R-:W-:-:S07]  /*4e90*/  F2FP.BF16.F32.PACK_AB R26, R84, R51 ;  /* 0x00000033541a723e */ /* 0x008fce00000010ff */
[----:B------:R-:W-:Y:S01]  /*4ea0*/  MUFU.EX2 R82, R82 ;  /* 0x0000005200527308 */ /* 0x000fe20000000800 */
[----:B-1----:R-:W-:-:S07]  /*4eb0*/  FADD.FTZ R6, R46, R5 ;  /* 0x000000052e067221 */ /* 0x002fce0000010000 */
[----:B------:R1:W3:Y:S08]  /*4ec0*/  MUFU.EX2 R59, R48 ;  /* 0x00000030003b7308 */ /* 0x0002f00000000800 */
[----:B------:R-:W4:Y:S01]  /*4ed0*/  MUFU.EX2 R43, R43 ;  /* 0x0000002b002b7308 */ /* 0x000f220000000800 */
[----:B-1----:R-:W-:-:S04]  /*4ee0*/  FADD.FTZ R48, R56, R13 ;  /* 0x0000000d38307221 */ /* 0x002fc80000010000 */
[----:B------:R-:W-:-:S03]  /*4ef0*/  FADD.FTZ R13, R51, R48 ;  /* 0x00000030330d7221 */ /* 0x000fc60000010000 */
[----:B------:R-:W1:Y:S01]  /*4f00*/  MUFU.EX2 R86, R86 ;  /* 0x0000005600567308 */ /* 0x000e620000000800 */
[----:B--2---:R-:W-:Y:S01]  /*4f10*/  FADD.FTZ R28, R84, R13 ;  /* 0x0000000d541c7221 */ /* 0x004fe20000010000 */
[----:B------:R-:W-:Y:S01]  /*4f20*/  F2FP.BF16.F32.PACK_AB R13, R20, R7 ;  /* 0x00000007140d723e */ /* 0x000fe200000010ff */
[C---:B---3--:R-:W-:Y:S01]  /*4f30*/  FADD.FTZ R7, R59.reuse, R6 ;  /* 0x000000063b077221 */ /* 0x048fe20000010000 */
[----:B------:R-:W-:Y:S01]  /*4f40*/  F2FP.BF16.F32.PACK_AB R27, R59, R46 ;  /* 0x0000002e3b1b723e */ /* 0x000fe200000010ff */
[----:B------:R-:W-:Y:S01]  /*4f50*/  FADD.FTZ R9, R47, R28 ;  /* 0x0000001c2f097221 */ /* 0x000fe20000010000 */
[C---:B------:R-:W-:Y:S01]  /*4f60*/  F2FP.BF16.F32.PACK_AB R84, R82.reuse, R47 ;  /* 0x0000002f5254723e */ /* 0x040fe200000010ff */
[----:B------:R2:W-:Y:S01]  /*4f70*/  STSM.16.M88.4 [R18], R12 ;  /* 0x0000000c12007844 */ /* 0x0005e20000000200 */
[----:B------:R-:W3:Y:S01]  /*4f80*/  MUFU.EX2 R50, R50 ;  /* 0x0000003200327308 */ /* 0x000ee20000000800 */
[----:B------:R-:W-:Y:S02]  /*4f90*/  FADD.FTZ R20, R82, R9 ;  /* 0x0000000952147221 */ /* 0x000fe40000010000 */
[----:B------:R2:W-:Y:S02]  /*4fa0*/  STSM.16.M88.4 [R136+0x27800], R32 ;  /* 0x0278002088007844 */ /* 0x0005e40000000200 */
[----:B----4-:R-:W-:-:S02]  /*4fb0*/  FADD.FTZ R9, R43, R20 ;  /* 0x000000142b097221 */ /* 0x010fc40000010000 */
[----:B------:R4:W-:Y:S01]  /*4fc0*/  STSM.16.M88.4 [R17], R24 ;  /* 0x0000001811007844 */ /* 0x0009e20000000200 */
[----:B------:R-:W5:Y:S01]  /*4fd0*/  MUFU.EX2 R71, R52 ;  /* 0x0000003400477308 */ /* 0x000f620000000800 */
[C---:B-1----:R-:W-:Y:S01]  /*4fe0*/  FADD.FTZ R20, R86.reuse, R9 ;  /* 0x0000000956147221 */ /* 0x042fe20000010000 */
[----:B------:R-:W-:-:S06]  /*4ff0*/  F2FP.BF16.F32.PACK_AB R86, R86, R43 ;  /* 0x0000002b5656723e */ /* 0x000fcc00000010ff */
[----:B------:R-:W1:Y:S01]  /*5000*/  MUFU.EX2 R54, R54 ;  /* 0x0000003600367308 */ /* 0x000e620000000800 */
[----:B---3--:R-:W-:-:S07]  /*5010*/  FADD.FTZ R6, R50, R7 ;  /* 0x0000000732067221 */ /* 0x008fce0000010000 */
[----:B------:R-:W3:Y:S01]  /*5020*/  MUFU.EX2 R73, R73 ;  /* 0x0000004900497308 */ /* 0x000ee20000000800 */
[C---:B-----5:R-:W-:Y:S01]  /*5030*/  F2FP.BF16.F32.PACK_AB R85, R71.reuse, R50 ;  /* 0x000000324755723e */ /* 0x060fe200000010ff */
[----:B------:R-:W-:-:S06]  /*5040*/  FADD.FTZ R7, R71, R6 ;  /* 0x0000000647077221 */ /* 0x000fcc0000010000 */
[----:B------:R-:W-:Y:S01]  /*5050*/  MUFU.EX2 R39, R39 ;  /* 0x0000002700277308 */ /* 0x000fe20000000800 */
[----:B-1----:R-:W-:-:S07]  /*5060*/  FADD.FTZ R6, R54, R7 ;  /* 0x0000000736067221 */ /* 0x002fce0000010000 */
[----:B------:R-:W2:Y:S01]  /*5070*/  MUFU.EX2 R90, R90 ;  /* 0x0000005a005a7308 */ /* 0x000ea20000000800 */
[C---:B---3--:R-:W-:Y:S01]  /*5080*/  F2FP.BF16.F32.PACK_AB R87, R73.reuse, R54 ;  /* 0x000000364957723e */ /* 0x048fe200000010ff */
[----:B------:R-:W-:-:S04]  /*5090*/  FADD.FTZ R7, R73, R6 ;  /* 0x0000000649077221 */ /* 0x000fc80000010000 */
[----:B------:R4:W-:Y:S02]  /*50a0*/  STSM.16.M88.4 [R22+0x6000], R84 ;  /* 0x0060005416007844 */ /* 0x0009e40000000200 */
[----:B------:R-:W-:Y:S08]  /*50b0*/  MUFU.EX2 R37, R37 ;  /* 0x0000002500257308 */ /* 0x000ff00000000800 */
[----:B------:R-:W1:Y:S01]  /*50c0*/  MUFU.EX2 R80, R80 ;  /* 0x0000005000507308 */ /* 0x000e620000000800 */
[----:B--2---:R-:W-:Y:S01]  /*50d0*/  F2FP.BF16.F32.PACK_AB R12, R90, R39 ;  /* 0x000000275a0c723e */ /* 0x004fe200000010ff */
[----:B------:R-:W-:-:S04]  /*50e0*/  FADD.FTZ R39, R39, R20 ;  /* 0x0000001427277221 */ /* 0x000fc80000010000 */
[----:B------:R-:W-:Y:S02]  /*50f0*/  FADD.FTZ R90, R90, R39 ;  /* 0x000000275a5a7221 */ /* 0x000fe40000010000 */
[----:B------:R-:W-:Y:S08]  /*5100*/  MUFU.EX2 R10, R10 ;  /* 0x0000000a000a7308 */ /* 0x000ff00000000800 */
[----:B------:R-:W2:Y:S01]  /*5110*/  MUFU.EX2 R81, R81 ;  /* 0x0000005100517308 */ /* 0x000ea20000000800 */
[----:B-1----:R-:W-:Y:S01]  /*5120*/  F2FP.BF16.F32.PACK_AB R14, R80, R37 ;  /* 0x00000025500e723e */ /* 0x002fe200000010ff */
[----:B------:R-:W-:-:S04]  /*5130*/  FADD.FTZ R37, R37, R90 ;  /* 0x0000005a25257221 */ /* 0x000fc80000010000 */
[----:B------:R-:W-:Y:S02]  /*5140*/  FADD.FTZ R6, R80, R37 ;  /* 0x0000002550067221 */ /* 0x000fe40000010000 */
[----:B------:R-:W-:Y:S08]  /*5150*/  MUFU.EX2 R40, R40 ;  /* 0x0000002800287308 */ /* 0x000ff00000000800 */
[----:B------:R-:W1:Y:S01]  /*5160*/  MUFU.EX2 R5, R42 ;  /* 0x0000002a00057308 */ /* 0x000e620000000800 */
[----:B--2---:R-:W-:Y:S01]  /*5170*/  F2FP.BF16.F32.PACK_AB R13, R81, R10 ;  /* 0x0000000a510d723e */ /* 0x004fe200000010ff */
[----:B------:R-:W-:Y:S01]  /*5180*/  FADD.FTZ R10, R10, R7 ;  /* 0x000000070a0a7221 */ /* 0x000fe20000010000 */
[----:B------:R-:W-:-:S03]  /*5190*/  VIADD R7, R88, 0xfffffffe ;  /* 0xfffffffe58077836 */ /* 0x000fc60000000000 */
[----:B------:R-:W-:Y:S01]  /*51a0*/  FADD.FTZ R81, R81, R10 ;  /* 0x0000000a51517221 */ /* 0x000fe20000010000 */
[----:B-1----:R-:W-:-:S03]  /*51b0*/  F2FP.BF16.F32.PACK_AB R15, R5, R40 ;  /* 0x00000028050f723e */ /* 0x002fc600000010ff */
[----:B------:R-:W-:Y:S02]  /*51c0*/  FADD.FTZ R40, R40, R81 ;  /* 0x0000005128287221 */ /* 0x000fe40000010000 */
[----:B------:R4:W-:Y:S02]  /*51d0*/  STSM.16.M88.4 [R18+0x6000], R12 ;  /* 0x0060000c12007844 */ /* 0x0009e40000000200 */
[----:B------:R-:W-:Y:S01]  /*51e0*/  FADD.FTZ R5, R5, R40 ;  /* 0x0000002805057221 */ /* 0x000fe20000010000 */
[----:B------:R1:W-:Y:S06]  /*51f0*/  MEMBAR.ALL.CTA ;  /* 0x0000000000007992 */ /* 0x0003ec0000008000 */
[----:B-1----:R-:W1:Y:S02]  /*5200*/  FENCE.VIEW.ASYNC.S ;  /* 0x00000000000073c6 */ /* 0x002e640000000000 */
[----:B-1----:R-:W-:Y:S01]  /*5210*/  NOP ;  /* 0x0000000000007918 */ /* 0x002fe20000000000 */
[----:B------:R-:W-:Y:S05]  /*5220*/  @P2 BRA `(.L_x_8932) ;  /* 0x0000000000442947 */ /* 0x000fea0003800000 */
        /* <DEDUP_REMOVED lines=10> */
.L_x_8933:
[----:B------:R-:W-:-:S11]  /*52d0*/  UISETP.NE.AND UP1, UPT, UR7, 0x1, UPT ;  /* 0x000000010700788c */ /* 0x000fd6000bf25270 */
[----:B------:R-:W-:Y:S02]  /*52e0*/  @UP1 ULDC.64 UR10, c[0x0][0x9e8] ;  /* 0x00027a00000a1ab9 */ /* 0x000fe40000000a00 */
[----:B------:R-:W-:-:S04]  /*52f0*/  UIMAD.WIDE.U32 UR14, UR18, UR10, URZ ;  /* 0x0000000a120e72a5 */ /* 0x000fc8000f8e003f */
[----:B------:R-:W-:-:S12]  /*5300*/  @UP1 USHF.R.U32.HI UR18, URZ, UR11, UR15 ;  /* 0x0000000b3f121299 */ /* 0x000fd8000801160f */
.L_x_8934:
[----:B------:R-:W-:-:S04]  /*5310*/  UIMAD UR7, UR18, UR7, UR7 ;  /* 0x00000007120772a4 */ /* 0x000fc8000f8e0207 */
[----:B------:R-:W-:-:S04]  /*5320*/  UISETP.LT.AND UP1, UPT, UR6, UR7, UPT ;  /* 0x000000070600728c */ /* 0x000fc8000bf21270 */
[----:B------:R-:W-:-:S12]  /*5330*/  USEL UR6, UR6, UR7, UP1 ;  /* 0x0000000706067287 */ /* 0x000fd80008800000 */
.L_x_8932:
        /* <DEDUP_REMOVED lines=33> */
[----:B------:R-:W-:Y:S01]  /*5550*/  IMAD.MOV.U32 R135, RZ, RZ, RZ ;  /* 0x000000ffff877224 */ /* 0x000fe200078e00ff */
[----:B------:R-:W-:Y:S01]  /*5560*/  ULDC UR55, c[0x0][0x288] ;  /* 0x0000a20000377ab9 */ /* 0x000fe20000000800 */
[----:B------:R-:W-:Y:S01]  /*5570*/  ULDC UR34, c[0x0][0x988] ;  /* 0x0002620000227ab9 */ /* 0x000fe20000000800 */
[----:B------:R-:W-:Y:S01]  /*5580*/  ULDC UR56, c[0x0][0x9d8] ;  /* 0x0002760000387ab9 */ /* 0x000fe20000000800 */
[----:B------:R-:W-:-:S05]  /*5590*/  ULDC UR54, c[0x0][0x9e0] ;  /* 0x0002780000367ab9 */ /* 0x000fca0000000800 */
.L_x_8952:
[----:B------:R-:W-:Y:S01]  /*55a0*/  UIADD3 UR58, UR36, 0x1, URZ ;  /* 0x00000001243a7890 */ /* 0x000fe2000fffe03f */
[----:B------:R-:W-:-:S03]  /*55b0*/  ISETP.NE.AND P3, PT, RZ, UR45, PT ;  /* 0x0000002dff007c0c */ /* 0x000fc6000bf65270 */
[----:B------:R-:W-:-:S04]  /*55c0*/  UISETP.NE.AND UP1, UPT, UR58, 0x2, UPT ;  /* 0x000000023a00788c */ /* 0x000fc8000bf25270 */
[----:B------:R-:W-:Y:S02]  /*55d0*/  USEL UR57, URZ, 0x1, UP1 ;  /* 0x000000013f397887 */ /* 0x000fe40008800000 */
[----:B------:R-:W-:Y:S02]  /*55e0*/  USEL UR58, UR58, URZ, UP1 ;  /* 0x0000003f3a3a7287 */ /* 0x000fe40008800000 */
[----:B------:R-:W-:Y:S02]  /*55f0*/  ULOP3.LUT UR57, UR49, UR57, URZ, 0x3c, !UPT ;  /* 0x0000003931397292 */ /* 0x000fe4000f8e3c3f */
[----:B----4-:R-:W-:Y:S10]  /*5600*/  @P3 BRA `(.L_x_8936) ;  /* 0x00000000002c3947 */ /* 0x010ff40003800000 */
[----:B------:R-:W-:Y:S05]  /*5610*/  @!P0 BRA `(.L_x_8937) ;  /* 0x0000000000048947 */ /* 0x000fea0003800000 */
[----:B------:R-:W-:Y:S01]  /*5620*/  BPT.TRAP 0x1 ;  /* 0x000000040000795c */ /* 0x000fe20000300000 */
.L_x_8937:
[----:B------:R-:W-:Y:S01]  /*5630*/  ULEA UR6, UR58, UR39, 0x3 ;  /* 0x000000273a067291 */ /* 0x000fe2000f8e183f */
[----:B------:R-:W-:-:S05]  /*5640*/  IMAD.U32 R10, RZ, RZ, UR57 ;  /* 0x00000039ff0a7e24 */ /* 0x000fca000f8e00ff */
[----:B------:R-:W-:-:S04]  /*5650*/  SHF.L.U32 R10, R10, 0x1f, RZ ;  /* 0x0000001f0a0a7819 */ /* 0x000fc800000006ff */
[----:B------:R1:W2:Y:S01]  /*5660*/  SYNCS.PHASECHK.TRANS64.TRYWAIT P2, [UR6+0x2d830], R10 ;  /* 0x02d8300aff0075a7 */ /* 0x0002a20008040146 */
[----:B------:R-:W-:Y:S05]  /*5670*/  @!P0 BRA `(.L_x_8938) ;  /* 0x0000000000048947 */ /* 0x000fea0003800000 */
[----:B------:R-:W-:Y:S01]  /*5680*/  BPT.TRAP 0x1 ;  /* 0x000000040000795c */ /* 0x000fe20000300000 */
.L_x_8938:
[----:B--2---:R-:W-:Y:S05]  /*5690*/  @P2 BRA `(.L_x_8936) ;  /* 0x0000000000082947 */ /* 0x004fea0003800000 */
[----:B------:R-:W2:Y:S02]  /*56a0*/  SYNCS.PHASECHK.TRANS64.TRYWAIT P2, [UR6+0x2d830], R10 ;  /* 0x02d8300aff0075a7 */ /* 0x000ea40008040146 */
[----:B--2---:R-:W-:Y:S05]  /*56b0*/  @!P2 BRA `(.L_x_8939) ;  /* 0x000000e400f8a947 */ /* 0x004fea0003800000 */
.L_x_8936:
[----:B-12---:R-:W-:Y:S01]  /*56c0*/  VIADD R10, R16, 0x8 ;  /* 0x00000008100a7836 */ /* 0x006fe20000000000 */
[----:B------:R-:W-:Y:S01]  /*56d0*/  UIMAD UR6, UR58, 0x600, UR32 ;  /* 0x000006003a0678a4 */ /* 0x000fe2000f8e0220 */
        /* <DEDUP_REMOVED lines=12> */
[----:B----4-:R-:W-:-:S06]  /*57a0*/  WARPGROUP.ARRIVE ;  /* 0x00000000000079c5 */ /* 0x010fcc0000000000 */
        /* <DEDUP_REMOVED lines=20> */
.L_x_8941:
[----:B------:R-:W-:Y:S01]  /*58f0*/  ULEA UR6, UR36, UR39, 0x3 ;  /* 0x0000002724067291 */ /* 0x000fe2000f8e183f */
[----:B------:R-:W-:-:S05]  /*5900*/  IMAD.U32 R10, RZ, RZ, UR49 ;  /* 0x00000031ff0a7e24 */ /* 0x000fca000f8e00ff */
[----:B------:R-:W-:-:S04]  /*5910*/  SHF.L.U32 R10, R10, 0x1f, RZ ;  /* 0x0000001f0a0a7819 */ /* 0x000fc800000006ff */
[----:B------:R1:W2:Y:S01]  /*5920*/  SYNCS.PHASECHK.TRANS64.TRYWAIT P2, [UR6+0x2d850], R10 ;  /* 0x02d8500aff0075a7 */ /* 0x0002a20008040146 */
[----:B------:R-:W-:Y:S05]  /*5930*/  @!P0 BRA `(.L_x_8942) ;  /* 0x0000000000048947 */ /* 0x000fea0003800000 */
[----:B------:R-:W-:Y:S01]  /*5940*/  BPT.TRAP 0x1 ;  /* 0x000000040000795c */ /* 0x000fe20000300000 */
.L_x_8942:
[----:B--2---:R-:W-:Y:S05]  /*5950*/  @P2 BRA `(.L_x_8940) ;  /* 0x0000000000082947 */ /* 0x004fea0003800000 */
[----:B------:R-:W2:Y:S02]  /*5960*/  SYNCS.PHASECHK.TRANS64.TRYWAIT P2, [UR6+0x2d850], R10 ;  /* 0x02d8500aff0075a7 */ /* 0x000ea40008040146 */
[----:B--2---:R-:W-:Y:S05]  /*5970*/  @!P2 BRA `(.L_x_8943) ;  /* 0x000000e40060a947 */ /* 0x004fea0003800000 */
.L_x_8940:
[----:B------:R-:W-:Y:S01]  /*5980*/  UIADD3 UR6, UR39, 0x400, URZ ;  /* 0x0000040027067890 */ /* 0x000fe2000fffe03f */
[----:B------:R-:W-:Y:S01]  /*5990*/  WARPGROUP.ARRIVE ;  /* 0x00000000000079c5 */ /* 0x000fe20000000000 */
[----:B------:R-:W-:Y:S01]  /*59a0*/  ULEA UR7, UR52, UR39, 0xd ;  /* 0x0000002734077291 */ /* 0x000fe2000f8e683f */
[----:B------:R-:W3:Y:S01]  /*59b0*/  LDC R142, c[0x0][0x2e0] ;  /* 0x0000b800ff8e7b82 */ /* 0x000ee20000000800 */
[----:B------:R-:W-:Y:S01]  /*59c0*/  USHF.R.U32.HI UR6, URZ, 0x4, UR6 ;  /* 0x000000043f067899 */ /* 0x000fe20008011606 */
[----:B------:R-:W-:Y:S01]  /*59d0*/  FMUL.FTZ R14, R27, UR56 ;  /* 0x000000381b0e7c20 */ /* 0x000fe20008410000 */
[----:B------:R-:W-:Y:S01]  /*59e0*/  UIADD3 UR7, UR7, 0x21800, URZ ;  /* 0x0002180007077890 */ /* 0x000fe2000fffe03f */
[----:B------:R-:W-:Y:S01]  /*59f0*/  FMUL.FTZ R27, R34, UR56 ;  /* 0x00000038221b7c20 */ /* 0x000fe20008410000 */
[----:B------:R-:W-:Y:S01]  /*5a00*/  ULOP3.LUT UR6, UR6, 0x3fff, URZ, 0xc0, !UPT ;  /* 0x00003fff06067892 */ /* 0x000fe2000f8ec03f */
[----:B------:R-:W-:Y:S01]  /*5a10*/  FMUL.FTZ R34, R41, UR56 ;  /* 0x0000003829227c20 */ /* 0x000fe20008410000 */
[----:B------:R-:W-:Y:S01]  /*5a20*/  USHF.R.U32.HI UR7, URZ, 0x4, UR7 ;  /* 0x000000043f077899 */ /* 0x000fe20008011607 */
[----:B------:R-:W-:Y:S01]  /*5a30*/  FMUL.FTZ R41, R48, UR56 ;  /* 0x0000003830297c20 */ /* 0x000fe20008410000 */
[----:B------:R-:W-:Y:S01]  /*5a40*/  ULOP3.LUT UR10, UR6, 0x2000000, URZ, 0xfc, !UPT ;  /* 0x02000000060a7892 */ /* 0x000fe2000f8efc3f */
[----:B------:R-:W-:Y:S01]  /*5a50*/  FMUL.FTZ R12, R25, UR56 ;  /* 0x00000038190c7c20 */ /* 0x000fe20008410000 */
[----:B------:R-:W-:Y:S01]  /*5a60*/  ULOP3.LUT UR6, UR7, 0x3fff, URZ, 0xc0, !UPT ;  /* 0x00003fff07067892 */ /* 0x000fe2000f8ec03f */
[----:B------:R-:W-:Y:S01]  /*5a70*/  FMUL.FTZ R48, R55, UR56 ;  /* 0x0000003837307c20 */ /* 0x000fe20008410000 */
[----:B------:R-:W-:Y:S01]  /*5a80*/  UIMAD UR7, UR36, 0x600, UR10 ;  /* 0x00000600240778a4 */ /* 0x000fe2000f8e020a */
[----:B------:R-:W-:Y:S01]  /*5a90*/  FMUL.FTZ R25, R32, UR56 ;  /* 0x0000003820197c20 */ /* 0x000fe20008410000 */
[----:B------:R-:W-:Y:S01]  /*5aa0*/  ULOP3.LUT UR6, UR6, 0x10000, URZ, 0xfc, !UPT ;  /* 0x0001000006067892 */ /* 0x000fe2000f8efc3f */
[----:B------:R-:W-:Y:S01]  /*5ab0*/  FMUL.FTZ R55, R60, UR56 ;  /* 0x000000383c377c20 */ /* 0x000fe20008410000 */
[----:B------:R-:W-:Y:S01]  /*5ac0*/  UMOV UR31, 0x80000020 ;  /* 0x80000020001f7882 */ /* 0x000fe20000000000 */
[----:B------:R-:W-:Y:S01]  /*5ad0*/  UMOV UR29, 0x40000040 ;  /* 0x40000040001d7882 */ /* 0x000fe20000000000 */
[----:B------:R-:W-:Y:S01]  /*5ae0*/  FMUL.FTZ R32, R39, UR56 ;  /* 0x0000003827207c20 */ /* 0x000fe20008410000 */
[----:B------:R-:W-:Y:S01]  /*5af0*/  UMOV UR30, UR7 ;  /* 0x00000007001e7c82 */ /* 0x000fe20008000000 */
[----:B------:R-:W-:Y:S01]  /*5b00*/  FMUL.FTZ R60, R65, UR56 ;  /* 0x00000038413c7c20 */ /* 0x000fe20008410000 */
[----:B------:R-:W-:Y:S01]  /*5b10*/  UMOV UR28, UR6 ;  /* 0x00000006001c7c82 */ /* 0x000fe20008000000 */
[----:B------:R-:W-:Y:S01]  /*5b20*/  FMUL.FTZ R39, R46, UR56 ;  /* 0x000000382e277c20 */ /* 0x000fe20008410000 */
[----:B------:R-:W-:Y:S01]  /*5b30*/  HGMMA.64x96x16.F32.BF16 R88, gdesc[UR28].tnspB, R88, gsb0 ;  /* 0x416000001c5879f0 */ /* 0x000fe20008001858 */
[----:B------:R-:W-:Y:S01]  /*5b40*/  UIADD3 UR30, UR7, 0x40, URZ ;  /* 0x00000040071e7890 */ /* 0x000fe2000fffe03f */
[----:B------:R-:W-:Y:S01]  /*5b50*/  FMUL.FTZ R65, R70, UR56 ;  /* 0x0000003846417c20 */ /* 0x000fe20008410000 */
[----:B------:R-:W-:Y:S01]  /*5b60*/  UIADD3 UR28, UR6, 0x2, URZ ;  /* 0x00000002061c7890 */ /* 0x000fe2000fffe03f */
[----:B------:R-:W-:Y:S01]  /*5b70*/  FMUL.FTZ R46, R53, UR56 ;  /* 0x00000038352e7c20 */ /* 0x000fe20008410000 */
[----:B------:R-:W-:Y:S01]  /*5b80*/  UMOV UR31, 0x80000020 ;  /* 0x80000020001f7882 */ /* 0x000fe20000000000 */
[----:B------:R-:W-:Y:S01]  /*5b90*/  UMOV UR29, 0x40000040 ;  /* 0x40000040001d7882 */ /* 0x000fe20000000000 */
[----:B------:R-:W-:Y:S01]  /*5ba0*/  FMUL.FTZ R70, R75, UR56 ;  /* 0x000000384b467c20 */ /* 0x000fe20008410000 */
[----:B--2---:R-:W-:Y:S01]  /*5bb0*/  FMUL.FTZ R13, R26, UR56 ;  /* 0x000000381a0d7c20 */ /* 0x004fe20008410000 */
[----:B------:R-:W-:Y:S01]  /*5bc0*/  FMUL.FTZ R53, R58, UR56 ;  /* 0x000000383a357c20 */ /* 0x000fe20008410000 */
[----:B------:R-:W-:Y:S01]  /*5bd0*/  FMUL.FTZ R75, R80, UR56 ;  /* 0x00000038504b7c20 */ /* 0x000fe20008410000 */
[----:B-1----:R-:W-:Y:S01]  /*5be0*/  FMUL.FTZ R10, R24, UR56 ;  /* 0x00000038180a7c20 */ /* 0x002fe20008410000 */
[----:B------:R-:W-:Y:S01]  /*5bf0*/  FMUL.FTZ R26, R33, UR56 ;  /* 0x00000038211a7c20 */ /* 0x000fe20008410000 */
[----:B------:R-:W-:Y:S01]  /*5c00*/  FMUL.FTZ R58, R63, UR56 ;  /* 0x000000383f3a7c20 */ /* 0x000fe20008410000 */
[----:B------:R-:W-:-:S02]  /*5c10*/  IMAD.SHL.U32 R80, R7, 0x80, RZ ;  /* 0x0000008007507824 */ /* 0x000fc400078e00ff */
        /* <DEDUP_REMOVED lines=34> */
[----:B------:R-:W-:-:S02]  /*5e40*/  IMAD.U32 R51, RZ, RZ, UR58 ;  /* 0x0000003aff337e24 */ /* 0x000fc4000f8e00ff */
[----:B------:R-:W-:Y:S01]  /*5e50*/  FMUL.FTZ R66, R71, UR56 ;  /* 0x0000003847427c20 */ /* 0x000fe20008410000 */
[----:B------:R-:W-:Y:S01]  /*5e60*/  FMUL.FTZ R67, R72, UR56 ;  /* 0x0000003848437c20 */ /* 0x000fe20008410000 */
[----:B------:R-:W-:Y:S01]  /*5e70*/  FMUL.FTZ R74, R79, UR56 ;  /* 0x000000384f4a7c20 */ /* 0x000fe20008410000 */
[----:B------:R-:W-:Y:S02]  /*5e80*/  VIADD R50, R16, 0x9 ;  /* 0x0000000910327836 */ /* 0x000fe40000000000 */
[----:B------:R-:W-:Y:S01]  /*5e90*/  FMUL.FTZ R71, R76, UR56 ;  /* 0x000000384c477c20 */ /* 0x000fe20008410000 */
[----:B------:R-:W-:Y:S01]  /*5ea0*/  FMUL.FTZ R72, R77, UR56 ;  /* 0x000000384d487c20 */ /* 0x000fe20008410000 */
[----:B------:R-:W-:Y:S01]  /*5eb0*/  FMUL.FTZ R79, R84, UR56 ;  /* 0x00000038544f7c20 */ /* 0x000fe20008410000 */
[----:B------:R-:W-:Y:S01]  /*5ec0*/  ISETP.GE.U32.AND P2, PT, R2, 0x180, PT ;  /* 0x000001800200780c */ /* 0x000fe20003f46070 */
[----:B------:R-:W-:Y:S01]  /*5ed0*/  FMUL.FTZ R76, R81, UR56 ;  /* 0x00000038514c7c20 */ /* 0x000fe20008410000 */
[----:B------:R-:W-:Y:S01]  /*5ee0*/  FMUL.FTZ R77, R82, UR56 ;  /* 0x00000038524d7c20 */ /* 0x000fe20008410000 */
[----:B---3--:R-:W-:-:S02]  /*5ef0*/  IMAD R84, R142, UR47, R83 ;  /* 0x0000002f8e547c24 */ /* 0x008fc4000f8e0253 */
[----:B------:R-:W-:Y:S01]  /*5f00*/  FMUL.FTZ R81, R85, UR56 ;  /* 0x0000003855517c20 */ /* 0x000fe20008410000 */
[----:B------:R-:W-:Y:S01]  /*5f10*/  FMUL.FTZ R82, R86, UR56 ;  /* 0x0000003856527c20 */ /* 0x000fe20008410000 */
[----:B------:R-:W-:Y:S01]  /*5f20*/  FMUL.FTZ R83, R87, UR56 ;  /* 0x0000003857537c20 */ /* 0x000fe20008410000 */
[----:B------:R-:W-:Y:S01]  /*5f30*/  @!P1 LEA R51, R51, UR39, 0x3 ;  /* 0x0000002733339c11 */ /* 0x000fe2000f8e18ff */
[----:B------:R-:W1:Y:S01]  /*5f40*/  MUFU.TANH R10, R10 ;  /* 0x0000000a000a7308 */ /* 0x000e620000002400 */
[----:B------:R-:W-:Y:S01]  /*5f50*/  SEL R50, R50, 0x9, !P2 ;  /* 0x0000000932327807 */ /* 0x000fe20005000000 */
[----:B------:R-:W-:Y:S01]  /*5f60*/  VIADD R84, R84, -UR55 ;  /* 0x8000003754547c36 */ /* 0x000fe20008000000 */
[----:B------:R-:W-:Y:S01]  /*5f70*/  PLOP3.LUT P2, PT, PT, PT, UP0, 0x40, 0x0 ;  /* 0x000000000000781c */ /* 0x000fe20003f4e808 */
[----:B------:R-:W-:Y:S02]  /*5f80*/  @!P1 VIADD R51, R51, 0x2d840 ;  /* 0x0002d84033339836 */ /* 0x000fe40000000000 */
[----:B------:R-:W-:-:S02]  /*5f90*/  IMAD R84, R19, -0x2, R84 ;  /* 0xfffffffe13547824 */ /* 0x000fc400078e0254 */
[----:B------:R-:W2:Y:S01]  /*5fa0*/  MUFU.TANH R12, R12 ;  /* 0x0000000c000c7308 */ /* 0x000ea20000002400 */
[----:B------:R-:W-:Y:S01]  /*5fb0*/  @!P1 PRMT R51, RZ, 0x654, R51 ;  /* 0x00000654ff339816 */ /* 0x000fe20000000033 */
[C---:B------:R-:W-:Y:S02]  /*5fc0*/  VIADD R87, R84.reuse, UR54 ;  /* 0x0000003654577c36 */ /* 0x040fe40008000000 */
[----:B------:R-:W-:Y:S02]  /*5fd0*/  VIADD R86, R84, UR33 ;  /* 0x0000002154567c36 */ /* 0x000fe40008000000 */
[C---:B------:R-:W-:Y:S02]  /*5fe0*/  IMAD.IADD R85, R3.reuse, 0x1, R87 ;  /* 0x0000000103557824 */ /* 0x040fe400078e0257 */
[----:B------:R-:W3:Y:S01]  /*5ff0*/  MUFU.TANH R13, R13 ;  /* 0x0000000d000d7308 */ /* 0x000ee20000002400 */
[----:B------:R-:W-:-:S07]  /*6000*/  IMAD.IADD R84, R3, 0x1, R86 ;  /* 0x0000000103547824 */ /* 0x000fce00078e0256 */
[----:B------:R-:W4:Y:S08]  /*6010*/  MUFU.TANH R14, R14 ;  /* 0x0000000e000e7308 */ /* 0x000f300000002400 */
[----:B------:R-:W1:Y:S01]  /*6020*/  MUFU.TANH R15, R15 ;  /* 0x0000000f000f7308 */ /* 0x000e620000002400 */
[----:B------:R-:W-:Y:S02]  /*6030*/  WARPGROUP.DEPBAR.LE gsb0, 0x0 ;  /* 0x00008000000079c5 */ /* 0x000fe40000010000 */
[----:B------:R-:W-:-:S05]  /*6040*/  WARPGROUP.ARRIVE ;  /* 0x00000000000079c5 */ /* 0x000fca0000000000 */
[----:B------:R-:W1:Y:S01]  /*6050*/  MUFU.TANH R20, R20 ;  /* 0x0000001400147308 */ /* 0x000e620000002400 */
[----:B------:R-:W-:Y:S01]  /*6060*/  HGMMA.64x96x16.F32.BF16 R88, gdesc[UR28].tnspB, R88, gsb0 ;  /* 0x416000001c5879f0 */ /* 0x000fe20008001858 */
[----:B------:R-:W-:Y:S02]  /*6070*/  UIADD3 UR30, UR7, 0x80, URZ ;  /* 0x00000080071e7890 */ /* 0x000fe4000fffe03f */
[----:B------:R-:W-:-:S04]  /*6080*/  UIADD3 UR28, UR6, 0x4, URZ ;  /* 0x00000004061c7890 */ /* 0x000fc8000fffe03f */
[----:B------:R-:W1:Y:S01]  /*6090*/  MUFU.TANH R21, R21 ;  /* 0x0000001500157308 */ /* 0x000e620000002400 */
[----:B------:R-:W-:Y:S01]  /*60a0*/  UMOV UR31, 0x80000020 ;  /* 0x80000020001f7882 */ /* 0x000fe20000000000 */
[----:B------:R-:W-:-:S06]  /*60b0*/  UMOV UR29, 0x40000040 ;  /* 0x40000040001d7882 */ /* 0x000fcc0000000000 */
        /* <DEDUP_REMOVED lines=15> */
[----:B------:R-:W-:Y:S01]  /*61b0*/  HGMMA.64x96x16.F32.BF16 R88, gdesc[UR28].tnspB, R88, gsb0 ;  /* 0x416000001c5879f0 */ /* 0x000fe20008001858 */
[----:B------:R-:W-:Y:S02]  /*61c0*/  UIADD3 UR30, UR7, 0xc0, URZ ;  /* 0x000000c0071e7890 */ /* 0x000fe4000fffe03f */
[----:B------:R-:W-:Y:S01]  /*61d0*/  UIADD3 UR28, UR6, 0x6, URZ ;  /* 0x00000006061c7890 */ /* 0x000fe2000fffe03f */
[----:B------:R-:W-:Y:S01]  /*61e0*/  UMOV UR31, 0x80000020 ;  /* 0x80000020001f7882 */ /* 0x000fe20000000000 */
[----:B------:R-:W-:Y:S02]  /*61f0*/  UMOV UR29, 0x40000040 ;  /* 0x40000040001d7882 */ /* 0x000fe40000000000 */
        /* <DEDUP_REMOVED lines=64> */
[----:B------:R-:W1:Y:S01]  /*6600*/  MUFU.TANH R83, R83 ;  /* 0x0000005300537308 */ /* 0x000e620000002400 */
[----:B------:R-:W-:-:S02]  /*6610*/  WARPGROUP.DEPBAR.LE gsb0, 0x0 ;  /* 0x00008000000079c5 */ /* 0x000fc40000010000 */
        /* <DEDUP_REMOVED lines=8> */
[----:B------:R-:W-:Y:S03]  /*66a0*/  HGMMA.64x96x16.F32.BF16 R88, gdesc[UR28].tnspB, R88, gsb0 ;  /* 0x416000001c5879f0 */ /* 0x000fe60008001858 */
[----:B------:R-:W-:Y:S02]  /*66b0*/  WARPGROUP.DEPBAR.LE gsb0, 0x0 ;  /* 0x00008000000079c5 */ /* 0x000fe40000010000 */
[----:B------:R1:W-:Y:S06]  /*66c0*/  BAR.ARV R50, 0x100 ;  /* 0x000400320000751d */ /* 0x0003ec0000002000 */
[----:B------:R1:W-:Y:S01]  /*66d0*/  @!P1 SYNCS.ARRIVE.TRANS64.RED.A1T0 RZ, [R51+URZ], RZ ;  /* 0x000000ff33ff99a7 */ /* 0x0003e2000810043f */
        /* <DEDUP_REMOVED lines=12> */
.L_x_8946:
[----:B------:R-:W-:-:S05]  /*67a0*/  IMAD.U32 R142, RZ, RZ, UR35 ;  /* 0x00000023ff8e7e24 */ /* 0x000fca000f8e00ff */
[----:B------:R-:W-:-:S13]  /*67b0*/  ISETP.NE.AND P2, PT, R142, 0x1, PT ;  /* 0x000000018e00780c */ /* 0x000fda0003f45270 */
[----:B-1----:R-:W1:Y:S01]  /*67c0*/  @P2 LDC.64 R50, c[0x0][0x9e8] ;  /* 0x00027a00ff322b82 */ /* 0x002e620000000a00 */
[----:B------:R-:W-:-:S04]  /*67d0*/  @P2 IMAD.IADD R139, R3, 0x1, R4 ;  /* 0x00000001038b2824 */ /* 0x000fc800078e0204 */
[----:B-1----:R-:W-:-:S04]  /*67e0*/  @P2 IMAD.HI.U32 R50, R139, R50, RZ ;  /* 0x000000328b322227 */ /* 0x002fc800078e00ff */
[----:B------:R-:W-:Y:S01]  /*67f0*/  IMAD.MOV.U32 R139, RZ, RZ, R9 ;  /* 0x000000ffff8b7224 */ /* 0x000fe200078e0009 */
[----:B------:R-:W-:-:S07]  /*6800*/  @P2 SHF.R.U32.HI R139, RZ, R51, R50 ;  /* 0x00000033ff8b2219 */ /* 0x000fce0000011632 */
.L_x_8947:
[----:B------:R-:W-:Y:S05]  /*6810*/  BSYNC B0 ;  /* 0x0000000000007941 */ /* 0x000fea0003800000 */
.L_x_8945:
[----:B------:R-:W-:-:S04]  /*6820*/  IMAD R50, R139, R142, -R80 ;  /* 0x0000008e8b327224 */ /* 0x000fc800078e0a50 */
[----:B------:R-:W-:-:S05]  /*6830*/  IMAD R50, R19, -0x2, R50 ;  /* 0xfffffffe13327824 */ /* 0x000fca00078e0232 */
[----:B------:R-:W-:Y:S02]  /*6840*/  VIADDMNMX R85, R50, R142, R85, PT ;  /* 0x0000008e32557246 */ /* 0x000fe40003800155 */
[----:B------:R-:W-:-:S07]  /*6850*/  VIMNMX R84, R84, R50, !PT ;  /* 0x0000003254547248 */ /* 0x000fce0007fe0100 */
.L_x_8944:
[----:B------:R-:W-:Y:S01]  /*6860*/  ISETP.GT.AND P2, PT, R7, -0x1, PT ;  /* 0xffffffff0700780c */ /* 0x000fe20003f44270 */
[C---:B------:R-:W-:Y:S02]  /*6870*/  IMAD.IADD R87, R0.reuse, 0x1, R87 ;  /* 0x0000000100577824 */ /* 0x040fe400078e0257 */
[----:B------:R-:W-:Y:S01]  /*6880*/  IMAD.IADD R86, R0, 0x1, R86 ;  /* 0x0000000100567824 */ /* 0x000fe200078e0256 */
[C---:B------:R-:W-:Y:S02]  /*6890*/  ISETP.GT.AND P5, PT, R84.reuse, RZ, P2 ;  /* 0x000000ff5400720c */ /* 0x040fe400017a4270 */
[C---:B------:R-:W-:Y:S02]  /*68a0*/  ISETP.GT.AND P4, PT, R84.reuse, 0x1, P2 ;  /* 0x000000015400780c */ /* 0x040fe40001784270 */
[----:B------:R-:W-:Y:S02]  /*68b0*/  ISETP.LT.OR P5, PT, R85, 0x1, P5 ;  /* 0x000000015500780c */ /* 0x000fe40002fa1670 */
[----:B------:R-:W-:-:S02]  /*68c0*/  ISETP.GT.AND P6, PT, R84, 0x8, P2 ;  /* 0x000000085400780c */ /* 0x000fc400017c4270 */
[----:B-1----:R-:W-:Y:S02]  /*68d0*/  FSEL R139, R10, -INF , !P5 ;  /* 0xff8000000a8b7808 */ /* 0x002fe40006800000 */
[C---:B------:R-:W-:Y:S02]  /*68e0*/  ISETP.GT.AND P5, PT, R84.reuse, 0x10, P2 ;  /* 0x000000105400780c */ /* 0x040fe400017a4270 */
[----:B------:R-:W-:Y:S02]  /*68f0*/  ISETP.GT.AND P3, PT, R84, 0x9, P2 ;  /* 0x000000095400780c */ /* 0x000fe40001764270 */
[C---:B------:R-:W-:Y:S02]  /*6900*/  ISETP.LT.OR P5, PT, R85.reuse, 0x11, P5 ;  /* 0x000000115500780c */ /* 0x040fe40002fa1670 */
[----:B------:R-:W-:Y:S02]  /*6910*/  ISETP.LT.OR P4, PT, R85, 0x2, P4 ;  /* 0x000000025500780c */ /* 0x000fe40002781670 */
[----:B------:R-:W-:-:S02]  /*6920*/  FSEL R25, R25, -INF , !P5 ;  /* 0xff80000019197808 */ /* 0x000fc40006800000 */
        /* <DEDUP_REMOVED lines=9> */
[C---:B------:R-:W-:Y:S02]  /*69c0*/  ISETP.GT.AND P3, PT, R84.reuse, 0x19, P2 ;  /* 0x000000195400780c */ /* 0x040fe40001764270 */
[----:B------:R-:W-:Y:S02]  /*69d0*/  FSEL R33, R33, -INF , !P5 ;  /* 0xff80000021217808 */ /* 0x000fe40006800000 */
[----:B------:R-:W-:-:S02]  /*69e0*/  ISETP.GT.AND P5, PT, R84, 0x30, P2 ;  /* 0x000000305400780c */ /* 0x000fc400017a4270 */
[C---:B------:R-:W-:Y:S02]  /*69f0*/  ISETP.LT.OR P4, PT, R85.reuse, 0x12, P4 ;  /* 0x000000125500780c */ /* 0x040fe40002781670 */
        /* <DEDUP_REMOVED lines=57> */
[----:B------:R-:W-:Y:S02]  /*6d90*/  FSEL R75, R75, -INF , !P5 ;  /* 0xff8000004b4b7808 */ /* 0x000fe40006800000 */
[----:B------:R-:W-:-:S02]  /*6da0*/  PLOP3.LUT P5, PT, PT, PT, UP0, 0x40, 0x0 ;  /* 0x000000000000781c */ /* 0x000fc40003fae808 */
        /* <DEDUP_REMOVED lines=28> */
.L_x_8950:
[----:B------:R-:W-:-:S05]  /*6f70*/  IMAD.U32 R10, RZ, RZ, UR35 ;  /* 0x00000023ff0a7e24 */ /* 0x000fca000f8e00ff */
[----:B------:R-:W-:-:S13]  /*6f80*/  ISETP.NE.AND P3, PT, R10, 0x1, PT ;  /* 0x000000010a00780c */ /* 0x000fda0003f65270 */
[----:B------:R-:W1:Y:S02]  /*6f90*/  @P3 LDC.64 R50, c[0x0][0x9e8] ;  /* 0x00027a00ff323b82 */ /* 0x000e640000000a00 */
[----:B-1----:R-:W-:-:S05]  /*6fa0*/  @P3 IMAD.HI.U32 R50, R85, R50, RZ ;  /* 0x0000003255323227 */ /* 0x002fca00078e00ff */
[----:B------:R-:W-:-:S07]  /*6fb0*/  @P3 SHF.R.U32.HI R85, RZ, R51, R50 ;  /* 0x00000033ff553219 */ /* 0x000fce0000011632 */
.L_x_8951:
[----:B------:R-:W-:Y:S05]  /*6fc0*/  BSYNC B0 ;  /* 0x0000000000007941 */ /* 0x000fea0003800000 */
.L_x_8949:
[----:B------:R-:W-:-:S04]  /*6fd0*/  IMAD R80, R85, R10, -R80 ;  /* 0x0000000a55507224 */ /* 0x000fc800078e0a50 */
[----:B------:R-:W-:-:S05]  /*6fe0*/  IMAD R80, R19, -0x2, R80 ;  /* 0xfffffffe13507824 */ /* 0x000fca00078e0250 */
[----:B------:R-:W-:Y:S02]  /*6ff0*/  VIADDMNMX R87, R80, R10, R87, PT ;  /* 0x0000000a50577246 */ /* 0x000fe40003800157 */
[----:B------:R-:W-:-:S07]  /*7000*/  VIMNMX R86, R86, R80, !PT ;  /* 0x0000005056567248 */ /* 0x000fce0007fe0100 */
.L_x_8948:
        /* <DEDUP_REMOVED lines=24> */
[----:B------:R-:W-:-:S02]  /*7190*/  ISETP.GT.AND P4, PT, R86, 0x1, P2 ;  /* 0x000000015600780c */ /* 0x000fc40001784270 */
[----:B------:R-:W-:Y:S02]  /*71a0*/  FMNMX.FTZ R51, R41, R10, !PT ;  /* 0x0000000a29337209 */ /* 0x000fe40007810000 */
[C---:B------:R-:W-:Y:S02]  /*71b0*/  ISETP.LT.OR P5, PT, R87.reuse, 0x1, P5 ;  /* 0x000000015700780c */ /* 0x040fe40002fa1670 */
        /* <DEDUP_REMOVED lines=37> */
[----:B------:R-:W-:-:S03]  /*7410*/  ISETP.LT.OR P4, PT, R87, 0x29, P4 ;  /* 0x000000295700780c */ /* 0x000fc60002781670 */
[----:B------:R-:W1:Y:S01]  /*7420*/  SHFL.BFLY PT, R51, R50, 0x2, 0x1f ;  /* 0x0c401f0032337f89 */ /* 0x000e6200000e0000 */
[----:B------:R-:W-:Y:S02]  /*7430*/  FSEL R39, R39, -INF , !P4 ;  /* 0xff80000027277808 */ /* 0x000fe40006000000 */
[----:B------:R-:W-:-:S04]  /*7440*/  ISETP.GT.AND P4, PT, R86, 0x30, P2 ;  /* 0x000000305600780c */ /* 0x000fc80001784270 */
[----:B------:R-:W-:-:S04]  /*7450*/  ISETP.LT.OR P4, PT, R87, 0x31, P4 ;  /* 0x000000315700780c */ /* 0x000fc80002781670 */
[----:B------:R-:W-:Y:S02]  /*7460*/  FSEL R43, R43, -INF , !P4 ;  /* 0xff8000002b2b7808 */ /* 0x000fe40006000000 */
[----:B------:R-:W-:-:S04]  /*7470*/  ISETP.GT.AND P4, PT, R86, 0x39, P2 ;  /* 0x000000395600780c */ /* 0x000fc80001784270 */
[----:B------:R-:W-:-:S04]  /*7480*/  ISETP.LT.OR P4, PT, R87, 0x3a, P4 ;  /* 0x0000003a5700780c */ /* 0x000fc80002781670 */
[----:B------:R-:W-:Y:S02]  /*7490*/  FSEL R48, R48, -INF , !P4 ;  /* 0xff80000030307808 */ /* 0x000fe40006000000 */
[----:B------:R-:W-:Y:S02]  /*74a0*/  ISETP.GT.AND P4, PT, R86, 0x48, P2 ;  /* 0x000000485600780c */ /* 0x000fe40001784270 */
[----:B-1----:R-:W-:Y:S02]  /*74b0*/  FMNMX.FTZ R51, R50, R51, !PT ;  /* 0x0000003332337209 */ /* 0x002fe40007810000 */
        /* <DEDUP_REMOVED lines=11> */
[----:B------:R-:W-:Y:S02]  /*7570*/  ISETP.LT.OR P4, PT, R87, 0x6a, P4 ;  /* 0x0000006a5700780c */ /* 0x000fe40002781670 */
[C---:B------:R-:W-:Y:S01]  /*7580*/  FSETP.NEU.FTZ.AND P6, PT, R10.reuse, -INF , PT ;  /* 0xff8000000a00780b */ /* 0x040fe20003fdd000 */
[----:B------:R-:W-:-:S05]  /*7590*/  FMUL.FTZ R80, R10, UR34 ;  /* 0x000000220a507c20 */ /* 0x000fca0008410000 */
[----:B------:R-:W-:Y:S02]  /*75a0*/  FSEL R50, R80, RZ, P6 ;  /* 0x000000ff50327208 */ /* 0x000fe40003000000 */
[----:B------:R-:W-:Y:S02]  /*75b0*/  FSEL R80, R13, -INF , !P5 ;  /* 0xff8000000d507808 */ /* 0x000fe40006800000 */
[----:B------:R-:W-:Y:S01]  /*75c0*/  ISETP.LT.OR P5, PT, R87, 0x2a, P3 ;  /* 0x0000002a5700780c */ /* 0x000fe20001fa1670 */
[--C-:B------:R-:W-:Y:S01]  /*75d0*/  FFMA.FTZ R85, R25, UR34, -R50.reuse ;  /* 0x0000002219557c23 */ /* 0x100fe20008010832 */
[----:B------:R-:W-:Y:S01]  /*75e0*/  FMNMX.FTZ R25, R80, R11, !PT ;  /* 0x0000000b50197209 */ /* 0x000fe20007810000 */
[--C-:B------:R-:W-:Y:S01]  /*75f0*/  FFMA.FTZ R51, R139, UR34, -R50.reuse ;  /* 0x000000228b337c23 */ /* 0x100fe20008010832 */
[----:B------:R-:W-:Y:S01]  /*7600*/  FSEL R40, R40, -INF , !P5 ;  /* 0xff80000028287808 */ /* 0x000fe20006800000 */
[----:B------:R1:W-:Y:S01]  /*7610*/  MUFU.EX2 R13, R85 ;  /* 0x00000055000d7308 */ /* 0x0003e20000000800 */
        /* <DEDUP_REMOVED lines=9> */
[--C-:B-1----:R-:W-:Y:S01]  /*76b0*/  FFMA.FTZ R85, R29, UR34, -R50.reuse ;  /* 0x000000221d557c23 */ /* 0x102fe20008010832 */
[----:B------:R-:W-:Y:S01]  /*76c0*/  FSEL R47, R47, -INF , !P5 ;  /* 0xff8000002f2f7808 */ /* 0x000fe20006800000 */
[--C-:B------:R-:W-:Y:S01]  /*76d0*/  FFMA.FTZ R30, R30, UR34, -R50.reuse ;  /* 0x000000221e1e7c23 */ /* 0x100fe20008010832 */
[----:B------:R-:W-:Y:S01]  /*76e0*/  FMNMX.FTZ R29, R27, R84, !PT ;  /* 0x000000541b1d7209 */ /* 0x000fe20007810000 */
[----:B------:R1:W-:Y:S01]  /*76f0*/  MUFU.EX2 R25, R85 ;  /* 0x0000005500197308 */ /* 0x0003e20000000800 */
        /* <DEDUP_REMOVED lines=8> */
[--C-:B-1----:R-:W-:Y:S01]  /*7780*/  FFMA.FTZ R85, R33, UR34, -R50.reuse ;  /* 0x0000002221557c23 */ /* 0x102fe20008010832 */
[----:B------:R-:W-:Y:S01]  /*7790*/  ISETP.GT.AND P3, PT, R86, 0x31, P2 ;  /* 0x000000315600780c */ /* 0x000fe20001764270 */
        /* <DEDUP_REMOVED lines=28> */
[--C-:B------:R-:W-:Y:S01]  /*7960*/  FFMA.FTZ R72, R72, UR34, -R50.reuse ;  /* 0x0000002248487c23 */ /* 0x100fe20008010832 */
[----:B------:R-:W-:Y:S01]  /*7970*/  FMNMX.FTZ R37, R47, R38, !PT ;  /* 0x000000262f257209 */ /* 0x000fe20007810000 */
[----:B------:R-:W-:Y:S01]  /*7980*/  FFMA.FTZ R81, R81, UR34, -R50 ;  /* 0x0000002251517c23 */ /* 0x000fe20008010832 */
[----:B------:R-:W-:Y:S01]  /*7990*/  ISETP.GT.AND P5, PT, R86, 0x50, P2 ;  /* 0x000000505600780c */ /* 0x000fe200017a4270 */
[----:B------:R-:W-:Y:S01]  /*79a0*/  MUFU.EX2 R51, R51 ;  /* 0x0000003300337308 */ /* 0x000fe20000000800 */
[----:B------:R-:W-:-:S02]  /*79b0*/  FMNMX.FTZ R38, R48, R37, !PT ;  /* 0x0000002530267209 */ /* 0x000fc40007810000 */
[----:B------:R-:W-:Y:S02]  /*79c0*/  ISETP.LT.OR P3, PT, R87, 0x4a, P3 ;  /* 0x0000004a5700780c */ /* 0x000fe40001f61670 */
[----:B------:R-:W-:Y:S02]  /*79d0*/  FMNMX.FTZ R37, R53, R38, !PT ;  /* 0x0000002635257209 */ /* 0x000fe40007810000 */
[----:B------:R-:W-:Y:S01]  /*79e0*/  FSEL R58, R58, -INF , !P3 ;  /* 0xff8000003a3a7808 */ /* 0x000fe20005800000 */
[----:B------:R-:W-:Y:S01]  /*79f0*/  MUFU.EX2 R12, R12 ;  /* 0x0000000c000c7308 */ /* 0x000fe20000000800 */
[----:B------:R-:W-:Y:S02]  /*7a00*/  FMNMX.FTZ R38, R84, R37, !PT ;  /* 0x0000002554267209 */ /* 0x000fe40007810000 */
[----:B------:R-:W-:Y:S02]  /*7a10*/  ISETP.LT.OR P5, PT, R87, 0x51, P5 ;  /* 0x000000515700780c */ /* 0x000fe40002fa1670 */
[----:B------:R-:W-:-:S02]  /*7a20*/  FMNMX.FTZ R37, R57, R38, !PT ;  /* 0x0000002639257209 */ /* 0x000fc40007810000 */
[----:B------:R-:W-:Y:S01]  /*7a30*/  ISETP.GT.AND P3, PT, R86, 0x58, P2 ;  /* 0x000000585600780c */ /* 0x000fe20001764270 */
[----:B------:R-:W-:Y:S01]  /*7a40*/  MUFU.EX2 R15, R15 ;  /* 0x0000000f000f7308 */ /* 0x000fe20000000800 */
[----:B------:R-:W-:Y:S02]  /*7a50*/  FSEL R61, R61, -INF , !P5 ;  /* 0xff8000003d3d7808 */ /* 0x000fe40006800000 */
[----:B------:R-:W-:Y:S02]  /*7a60*/  FMNMX.FTZ R38, R58, R37, !PT ;  /* 0x000000253a267209 */ /* 0x000fe40007810000 */
[----:B------:R-:W-:Y:S02]  /*7a70*/  ISETP.GT.AND P5, PT, R86, 0x59, P2 ;  /* 0x000000595600780c */ /* 0x000fe400017a4270 */
[----:B------:R-:W-:Y:S01]  /*7a80*/  ISETP.LT.OR P3, PT, R87, 0x59, P3 ;  /* 0x000000595700780c */ /* 0x000fe20001f61670 */
[----:B------:R-:W-:Y:S01]  /*7a90*/  MUFU.EX2 R20, R20 ;  /* 0x0000001400147308 */ /* 0x000fe20000000800 */
[----:B------:R-:W-:-:S02]  /*7aa0*/  FMNMX.FTZ R37, R61, R38, !PT ;  /* 0x000000263d257209 */ /* 0x000fc40007810000 */
[----:B------:R-:W-:Y:S02]  /*7ab0*/  ISETP.LT.OR P5, PT, R87, 0x5a, P5 ;  /* 0x0000005a5700780c */ /* 0x000fe40002fa1670 */
[----:B------:R-:W-:Y:S02]  /*7ac0*/  FSEL R65, R65, -INF , !P3 ;  /* 0xff80000041417808 */ /* 0x000fe40005800000 */
[----:B------:R-:W-:Y:S01]  /*7ad0*/  FMNMX.FTZ R38, R62, R37, !PT ;  /* 0x000000253e267209 */ /* 0x000fe20007810000 */
[----:B------:R-:W-:Y:S01]  /*7ae0*/  MUFU.EX2 R26, R26 ;  /* 0x0000001a001a7308 */ /* 0x000fe20000000800 */
[----:B------:R-:W-:Y:S02]  /*7af0*/  ISETP.GT.AND P3, PT, R86, 0x61, P2 ;  /* 0x000000615600780c */ /* 0x000fe40001764270 */
[----:B------:R-:W-:Y:S02]  /*7b00*/  FSEL R66, R66, -INF , !P5 ;  /* 0xff80000042427808 */ /* 0x000fe40006800000 */
[----:B------:R-:W-:-:S02]  /*7b10*/  FMNMX.FTZ R37, R65, R38, !PT ;  /* 0x0000002641257209 */ /* 0x000fc40007810000 */
[----:B------:R-:W-:Y:S01]  /*7b20*/  ISETP.GT.AND P5, PT, R86, 0x68, P2 ;  /* 0x000000685600780c */ /* 0x000fe200017a4270 */
[----:B------:R-:W-:Y:S01]  /*7b30*/  MUFU.EX2 R30, R30 ;  /* 0x0000001e001e7308 */ /* 0x000fe20000000800 */
[C---:B------:R-:W-:Y:S02]  /*7b40*/  ISETP.LT.OR P3, PT, R87.reuse, 0x62, P3 ;  /* 0x000000625700780c */ /* 0x040fe40001f61670 */
[----:B------:R-:W-:Y:S02]  /*7b50*/  FMNMX.FTZ R38, R66, R37, !PT ;  /* 0x0000002542267209 */ /* 0x000fe40007810000 */
[----:B-1----:R-:W-:Y:S01]  /*7b60*/  FSEL R85, R70, -INF , !P3 ;  /* 0xff80000046557808 */ /* 0x002fe20005800000 */
[----:B------:R-:W-:Y:S01]  /*7b70*/  FFMA.FTZ R70, R52, UR34, -R50 ;  /* 0x0000002234467c23 */ /* 0x000fe20008010832 */
[----:B------:R-:W-:Y:S01]  /*7b80*/  ISETP.LT.OR P5, PT, R87, 0x69, P5 ;  /* 0x000000695700780c */ /* 0x000fe20002fa1670 */
[----:B------:R-:W-:Y:S01]  /*7b90*/  MUFU.EX2 R34, R34 ;  /* 0x0000002200227308 */ /* 0x000fe20000000800 */
[----:B------:R-:W-:-:S02]  /*7ba0*/  FMNMX.FTZ R38, R69, R38, !PT ;  /* 0x0000002645267209 */ /* 0x000fc40007810000 */
[C---:B------:R-:W-:Y:S02]  /*7bb0*/  ISETP.GT.AND P3, PT, R86.reuse, 0x70, P2 ;  /* 0x000000705600780c */ /* 0x040fe40001764270 */
[----:B------:R-:W-:Y:S01]  /*7bc0*/  FSEL R139, R73, -INF , !P5 ;  /* 0xff800000498b7808 */ /* 0x000fe20006800000 */
[--C-:B------:R-:W-:Y:S01]  /*7bd0*/  FFMA.FTZ R73, R55, UR34, -R50.reuse ;  /* 0x0000002237497c23 */ /* 0x100fe20008010832 */
[----:B------:R-:W-:Y:S01]  /*7be0*/  FMNMX.FTZ R38, R85, R38, !PT ;  /* 0x0000002655267209 */ /* 0x000fe20007810000 */
[----:B------:R-:W-:Y:S01]  /*7bf0*/  MUFU.EX2 R54, R54 ;  /* 0x0000003600367308 */ /* 0x000fe20000000800 */
[----:B------:R-:W-:Y:S02]  /*7c00*/  ISETP.GT.AND P5, PT, R86, 0x71, P2 ;  /* 0x000000715600780c */ /* 0x000fe400017a4270 */
[----:B------:R-:W-:Y:S01]  /*7c10*/  FSEL R142, R74, -INF , !P4 ;  /* 0xff8000004a8e7808 */ /* 0x000fe20006000000 */
[--C-:B------:R-:W-:Y:S01]  /*7c20*/  FFMA.FTZ R74, R75, UR34, -R50.reuse ;  /* 0x000000224b4a7c23 */ /* 0x100fe20008010832 */
[----:B------:R-:W-:Y:S01]  /*7c30*/  ISETP.LT.OR P3, PT, R87, 0x71, P3 ;  /* 0x000000715700780c */ /* 0x000fe20001f61670 */
[----:B------:R-:W-:Y:S01]  /*7c40*/  FFMA.FTZ R75, R79, UR34, -R50 ;  /* 0x000000224f4b7c23 */ /* 0x000fe20008010832 */
[----:B------:R-:W-:Y:S01]  /*7c50*/  FMNMX.FTZ R37, R139, R38, !PT ;  /* 0x000000268b257209 */ /* 0x000fe20007810000 */
[----:B------:R-:W-:Y:S01]  /*7c60*/  MUFU.EX2 R41, R41 ;  /* 0x0000002900297308 */ /* 0x000fe20000000800 */
[----:B------:R-:W-:-:S02]  /*7c70*/  ISETP.GT.AND P4, PT, R86, 0x78, P2 ;  /* 0x000000785600780c */ /* 0x000fc40001784270 */
[----:B------:R-:W-:Y:S02]  /*7c80*/  ISETP.LT.OR P5, PT, R87, 0x72, P5 ;  /* 0x000000725700780c */ /* 0x000fe40002fa1670 */
[----:B------:R-:W-:Y:S01]  /*7c90*/  FSEL R52, R77, -INF , !P3 ;  /* 0xff8000004d347808 */ /* 0x000fe20005800000 */
[----:B------:R-:W-:Y:S01]  /*7ca0*/  FFMA.FTZ R77, R76, UR34, -R50 ;  /* 0x000000224c4d7c23 */ /* 0x000fe20008010832 */
[----:B------:R-:W-:Y:S01]  /*7cb0*/  FMNMX.FTZ R37, R142, R37, !PT ;  /* 0x000000258e257209 */ /* 0x000fe20007810000 */
[----:B------:R-:W-:Y:S01]  /*7cc0*/  MUFU.EX2 R42, R42 ;  /* 0x0000002a002a7308 */ /* 0x000fe20000000800 */
[----:B------:R-:W-:Y:S02]  /*7cd0*/  ISETP.GT.AND P2, PT, R86, 0x79, P2 ;  /* 0x000000795600780c */ /* 0x000fe40001744270 */
[----:B------:R-:W-:Y:S02]  /*7ce0*/  ISETP.LT.OR P4, PT, R87, 0x79, P4 ;  /* 0x000000795700780c */ /* 0x000fe40002781670 */
[----:B------:R-:W-:-:S02]  /*7cf0*/  FSEL R78, R78, -INF , !P5 ;  /* 0xff8000004e4e7808 */ /* 0x000fc40006800000 */
[----:B------:R-:W-:Y:S01]  /*7d00*/  FMNMX.FTZ R37, R52, R37, !PT ;  /* 0x0000002534257209 */ /* 0x000fe20007810000 */
[----:B------:R-:W-:Y:S01]  /*7d10*/  MUFU.EX2 R45, R45 ;  /* 0x0000002d002d7308 */ /* 0x000fe20000000800 */
[----:B------:R-:W-:Y:S02]  /*7d20*/  ISETP.LT.OR P2, PT, R87, 0x7a, P2 ;  /* 0x0000007a5700780c */ /* 0x000fe40001741670 */
[----:B------:R-:W-:Y:S02]  /*7d30*/  FSEL R82, R82, -INF , !P4 ;  /* 0xff80000052527808 */ /* 0x000fe40006000000 */
[----:B------:R-:W-:Y:S02]  /*7d40*/  FMNMX.FTZ R37, R78, R37, !PT ;  /* 0x000000254e257209 */ /* 0x000fe40007810000 */
[----:B------:R-:W-:Y:S01]  /*7d50*/  FSEL R83, R83, -INF , !P2 ;  /* 0xff80000053537808 */ /* 0x000fe20005000000 */
[----:B------:R-:W-:Y:S01]  /*7d60*/  MUFU.EX2 R46, R46 ;  /* 0x0000002e002e7308 */ /* 0x000fe20000000800 */
[----:B------:R-:W-:-:S02]  /*7d70*/  FMNMX.FTZ R38, R82, R37, !PT ;  /* 0x0000002552267209 */ /* 0x000fc40007810000 */
[----:B------:R-:W-:Y:S02]  /*7d80*/  FSEL R55, R10, RZ, P6 ;  /* 0x000000ff0a377208 */ /* 0x000fe40003000000 */
[----:B------:R-:W-:-:S03]  /*7d90*/  FMNMX.FTZ R38, R83, R38, !PT ;  /* 0x0000002653267209 */ /* 0x000fc60007810000 */
[----:B------:R-:W-:Y:S01]  /*7da0*/  FADD.FTZ R55, -R55, R8 ;  /* 0x0000000837377221 */ /* 0x000fe20000010100 */
[----:B------:R-:W-:Y:S01]  /*7db0*/  MUFU.EX2 R49, R49 ;  /* 0x0000003100317308 */ /* 0x000fe20000000800 */
[----:B------:R-:W1:Y:S02]  /*7dc0*/  SHFL.BFLY PT, R37, R38, 0x2, 0x1f ;  /* 0x0c401f0026257f89 */ /* 0x000e6400000e0000 */
[----:B------:R-:W-:-:S05]  /*7dd0*/  FMUL.FTZ R76, R55, UR34 ;  /* 0x00000022374c7c20 */ /* 0x000fca0008410000 */
[----:B------:R-:W-:Y:S08]  /*7de0*/  MUFU.EX2 R8, R81 ;  /* 0x0000005100087308 */ /* 0x000ff00000000800 */
[----:B------:R-:W2:Y:S08]  /*7df0*/  MUFU.EX2 R76, R76 ;  /* 0x0000004c004c7308 */ /* 0x000eb00000000800 */
[----:B------:R-:W-:Y:S01]  /*7e00*/  MUFU.EX2 R70, R70 ;  /* 0x0000004600467308 */ /* 0x000fe20000000800 */
[----:B-1----:R-:W-:-:S05]  /*7e10*/  FMNMX.FTZ R37, R38, R37, !PT ;  /* 0x0000002526257209 */ /* 0x002fca0007810000 */
[----:B------:R-:W1:Y:S02]  /*7e20*/  SHFL.BFLY PT, R38, R37, 0x1, 0x1f ;  /* 0x0c201f0025267f89 */ /* 0x000e6400000e0000 */
[----:B------:R-:W-:Y:S01]  /*7e30*/  MUFU.EX2 R73, R73 ;  /* 0x0000004900497308 */ /* 0x000fe20000000800 */
[-C--:B--2---:R-:W-:Y:S01]  /*7e40*/  FMUL.FTZ R88, R88, R76.reuse ;  /* 0x0000004c58587220 */ /* 0x084fe20000410000 */
        /* <DEDUP_REMOVED lines=19> */
[----:B------:R-:W-:Y:S01]  /*7f80*/  FMUL.FTZ R124, R124, R76 ;  /* 0x0000004c7c7c7220 */ /* 0x000fe20000410000 */
[----:B-1----:R-:W-:Y:S01]  /*7f90*/  FMNMX.FTZ R50, R37, R38, !PT ;  /* 0x0000002625327209 */ /* 0x002fe20007810000 */
[-C--:B------:R-:W-:Y:S01]  /*7fa0*/  FMUL.FTZ R125, R125, R76.reuse ;  /* 0x0000004c7d7d7220 */ /* 0x080fe20000410000 */
[----:B------:R-:W-:Y:S01]  /*7fb0*/  MUFU.EX2 R60, R60 ;  /* 0x0000003c003c7308 */ /* 0x000fe20000000800 */
[----:B------:R-:W-:Y:S01]  /*7fc0*/  F2FP.BF16.F32.PACK_AB R38, R20, R15 ;  /* 0x0000000f1426723e */ /* 0x000fe200000010ff */
[-C--:B------:R-:W-:Y:S01]  /*7fd0*/  FMUL.FTZ R128, R128, R76.reuse ;  /* 0x0000004c80807220 */ /* 0x080fe20000410000 */
[C---:B------:R-:W-:Y:S01]  /*7fe0*/  FMUL.FTZ R37, R50.reuse, UR34 ;  /* 0x0000002232257c20 */ /* 0x040fe20008410000 */
[----:B------:R-:W-:Y:S01]  /*7ff0*/  FSETP.NEU.FTZ.AND P2, PT, R50, -INF , PT ;  /* 0xff8000003200780b */ /* 0x000fe20003f5d000 */
[-C--:B------:R-:W-:Y:S01]  /*8000*/  FMUL.FTZ R129, R129, R76.reuse ;  /* 0x0000004c81817220 */ /* 0x080fe20000410000 */
[-C--:B------:R-:W-:Y:S01]  /*8010*/  FMUL.FTZ R132, R132, R76.reuse ;  /* 0x0000004c84847220 */ /* 0x080fe20000410000 */
[----:B------:R-:W-:Y:S01]  /*8020*/  FMUL.FTZ R133, R133, R76 ;  /* 0x0000004c85857220 */ /* 0x000fe20000410000 */
[----:B------:R-:W-:Y:S01]  /*8030*/  FSEL R55, R37, RZ, P2 ;  /* 0x000000ff25377208 */ /* 0x000fe20001000000 */
[----:B------:R-:W-:Y:S04]  /*8040*/  MUFU.EX2 R63, R63 ;  /* 0x0000003f003f7308 */ /* 0x000fe80000000800 */
[--C-:B------:R-:W-:Y:S01]  /*8050*/  FFMA.FTZ R148, R24, UR34, -R55.reuse ;  /* 0x0000002218947c23 */ /* 0x100fe20008010837 */
[----:B------:R-:W-:Y:S01]  /*8060*/  FSEL R24, R50, RZ, P2 ;  /* 0x000000ff32187208 */ /* 0x000fe20001000000 */
[--C-:B------:R-:W-:Y:S01]  /*8070*/  FFMA.FTZ R37, R80, UR34, -R55.reuse ;  /* 0x0000002250257c23 */ /* 0x100fe20008010837 */
[--C-:B------:R-:W-:Y:S01]  /*8080*/  FFMA.FTZ R146, R14, UR34, -R55.reuse ;  /* 0x000000220e927c23 */ /* 0x100fe20008010837 */
[--C-:B------:R-:W-:Y:S01]  /*8090*/  FFMA.FTZ R14, R27, UR34, -R55.reuse ;  /* 0x000000221b0e7c23 */ /* 0x100fe20008010837 */
[----:B------:R-:W-:Y:S01]  /*80a0*/  FFMA.FTZ R27, R28, UR34, -R55 ;  /* 0x000000221c1b7c23 */ /* 0x000fe20008010837 */
[----:B------:R-:W-:Y:S01]  /*80b0*/  FADD.FTZ R24, -R24, R11 ;  /* 0x0000000b18187221 */ /* 0x000fe20000010100 */
[----:B------:R-:W-:Y:S01]  /*80c0*/  IMAD.U32 R28, RZ, RZ, UR36 ;  /* 0x00000024ff1c7e24 */ /* 0x000fe2000f8e00ff */
[----:B------:R-:W-:Y:S01]  /*80d0*/  MUFU.EX2 R37, R37 ;  /* 0x0000002500257308 */ /* 0x000fe20000000800 */
[--C-:B------:R-:W-:Y:S01]  /*80e0*/  FFMA.FTZ R21, R21, UR34, -R55.reuse ;  /* 0x0000002215157c23 */ /* 0x100fe20008010837 */
[----:B------:R-:W-:Y:S01]  /*80f0*/  FMUL.FTZ R24, R24, UR34 ;  /* 0x0000002218187c20 */ /* 0x000fe20008410000 */
[----:B------:R-:W-:Y:S01]  /*8100*/  FFMA.FTZ R79, R39, UR34, -R55 ;  /* 0x00000022274f7c23 */ /* 0x000fe20008010837 */
[----:B------:R-:W-:Y:S01]  /*8110*/  @!P1 LEA R28, R28, UR39, 0x3 ;  /* 0x000000271c1c9c11 */ /* 0x000fe2000f8e18ff */
[----:B------:R-:W-:Y:S01]  /*8120*/  FFMA.FTZ R39, R76, R6, R51 ;  /* 0x000000064c277223 */ /* 0x000fe20000010033 */
[--C-:B------:R-:W-:Y:S01]  /*8130*/  FFMA.FTZ R86, R36, UR34, -R55.reuse ;  /* 0x0000002224567c23 */ /* 0x100fe20008010837 */
[----:B------:R-:W-:Y:S01]  /*8140*/  FFMA.FTZ R31, R31, UR34, -R55 ;  /* 0x000000221f1f7c23 */ /* 0x000fe20008010837 */
[----:B------:R-:W1:Y:S01]  /*8150*/  MUFU.EX2 R24, R24 ;  /* 0x0000001800187308 */ /* 0x000e620000000800 */
[----:B------:R-:W-:-:S02]  /*8160*/  @!P1 VIADD R28, R28, 0x2d860 ;  /* 0x0002d8601c1c9836 */ /* 0x000fc40000000000 */
[--C-:B------:R-:W-:Y:S01]  /*8170*/  FFMA.FTZ R80, R32, UR34, -R55.reuse ;  /* 0x0000002220507c23 */ /* 0x100fe20008010837 */
[--C-:B------:R-:W-:Y:S01]  /*8180*/  FFMA.FTZ R35, R35, UR34, -R55.reuse ;  /* 0x0000002223237c23 */ /* 0x100fe20008010837 */
[--C-:B------:R-:W-:Y:S01]  /*8190*/  FFMA.FTZ R144, R40, UR34, -R55.reuse ;  /* 0x0000002228907c23 */ /* 0x100fe20008010837 */
[----:B------:R-:W-:Y:S01]  /*81a0*/  FFMA.FTZ R32, R44, UR34, -R55 ;  /* 0x000000222c207c23 */ /* 0x000fe20008010837 */
[----:B------:R-:W-:Y:S01]  /*81b0*/  @!P1 PRMT R36, RZ, 0x654, R28 ;  /* 0x00000654ff249816 */ /* 0x000fe2000000001c */
[----:B------:R-:W-:Y:S01]  /*81c0*/  FADD.FTZ R28, R12, R39 ;  /* 0x000000270c1c7221 */ /* 0x000fe20000010000 */
[----:B------:R-:W2:Y:S01]  /*81d0*/  MUFU.EX2 R146, R146 ;  /* 0x0000009200927308 */ /* 0x000ea20000000800 */
[--C-:B------:R-:W-:Y:S01]  /*81e0*/  FFMA.FTZ R11, R53, UR34, -R55.reuse ;  /* 0x00000022350b7c23 */ /* 0x100fe20008010837 */
[----:B------:R3:W-:Y:S01]  /*81f0*/  @!P1 SYNCS.ARRIVE.TRANS64.RED.A1T0 RZ, [R36+URZ], RZ ;  /* 0x000000ff24ff99a7 */ /* 0x0007e2000810043f */
[----:B------:R-:W-:Y:S01]  /*8200*/  FADD.FTZ R39, R15, R28 ;  /* 0x0000001c0f277221 */ /* 0x000fe20000010000 */
[--C-:B------:R-:W-:Y:S01]  /*8210*/  FFMA.FTZ R47, R47, UR34, -R55.reuse ;  /* 0x000000222f2f7c23 */ /* 0x100fe20008010837 */
[--C-:B------:R-:W-:Y:S01]  /*8220*/  FFMA.FTZ R40, R48, UR34, -R55.reuse ;  /* 0x0000002230287c23 */ /* 0x100fe20008010837 */
[----:B------:R-:W-:Y:S01]  /*8230*/  FFMA.FTZ R48, R84, UR34, -R55 ;  /* 0x0000002254307c23 */ /* 0x000fe20008010837 */
[----:B------:R-:W-:Y:S01]  /*8240*/  FADD.FTZ R28, R20, R39 ;  /* 0x00000027141c7221 */ /* 0x000fe20000010000 */
[----:B------:R4:W5:Y:S01]  /*8250*/  MUFU.EX2 R81, R21 ;  /* 0x0000001500517308 */ /* 0x0009620000000800 */
[----:B-1----:R-:W-:Y:S01]  /*8260*/  FFMA.FTZ R5, R24, R5, R37 ;  /* 0x0000000518057223 */ /* 0x002fe20000010025 */
[----:B---3--:R-:W-:Y:S01]  /*8270*/  F2FP.BF16.F32.PACK_AB R36, R12, R51 ;  /* 0x000000330c24723e */ /* 0x008fe200000010ff */
[--C-:B------:R-:W-:Y:S01]  /*8280*/  FFMA.FTZ R6, R57, UR34, -R55.reuse ;  /* 0x0000002239067c23 */ /* 0x100fe20008010837 */
[--C-:B------:R-:W-:Y:S01]  /*8290*/  FFMA.FTZ R58, R58, UR34, -R55.reuse ;  /* 0x000000223a3a7c23 */ /* 0x100fe20008010837 */
[--C-:B------:R-:W-:Y:S01]  /*82a0*/  FFMA.FTZ R61, R61, UR34, -R55.reuse ;  /* 0x000000223d3d7c23 */ /* 0x100fe20008010837 */
[--C-:B------:R-:W-:Y:S01]  /*82b0*/  FFMA.FTZ R20, R62, UR34, -R55.reuse ;  /* 0x000000223e147c23 */ /* 0x100fe20008010837 */
[----:B------:R-:W-:Y:S01]  /*82c0*/  FFMA.FTZ R69, R69, UR34, -R55 ;  /* 0x0000002245457c23 */ /* 0x000fe20008010837 */
[----:B------:R-:W1:Y:S01]  /*82d0*/  MUFU.EX2 R148, R148 ;  /* 0x0000009400947308 */ /* 0x000e620000000800 */
[C---:B--2---:R-:W-:Y:S01]  /*82e0*/  FADD.FTZ R12, R146.reuse, R5 ;  /* 0x00000005920c7221 */ /* 0x044fe20000010000 */
[--C-:B----4-:R-:W-:Y:S01]  /*82f0*/  FFMA.FTZ R21, R43, UR34, -R55.reuse ;  /* 0x000000222b157c23 */ /* 0x110fe20008010837 */
[----:B------:R-:W-:Y:S01]  /*8300*/  FADD.FTZ R43, R13, R28 ;  /* 0x0000001c0d2b7221 */ /* 0x000fe20000010000 */
[----:B------:R-:W-:Y:S01]  /*8310*/  F2FP.BF16.F32.PACK_AB R37, R146, R37 ;  /* 0x000000259225723e */ /* 0x000fe200000010ff */
[--C-:B------:R-:W-:Y:S01]  /*8320*/  FFMA.FTZ R139, R139, UR34, -R55.reuse ;  /* 0x000000228b8b7c23 */ /* 0x100fe20008010837 */
[----:B------:R-:W-:Y:S01]  /*8330*/  FFMA.FTZ R142, R142, UR34, -R55 ;  /* 0x000000228e8e7c23 */ /* 0x000fe20008010837 */
[----:B------:R-:W-:Y:S01]  /*8340*/  FADD.FTZ R28, R26, R43 ;  /* 0x0000002b1a1c7221 */ /* 0x000fe20000010000 */
[----:B------:R-:W2:Y:S01]  /*8350*/  MUFU.EX2 R14, R14 ;  /* 0x0000000e000e7308 */ /* 0x000ea20000000800 */
[----:B-----5:R-:W-:Y:S01]  /*8360*/  FADD.FTZ R5, R81, R12 ;  /* 0x0000000c51057221 */ /* 0x020fe20000010000 */
[--C-:B------:R-:W-:Y:S01]  /*8370*/  FFMA.FTZ R78, R78, UR34, -R55.reuse ;  /* 0x000000224e4e7c23 */ /* 0x100fe20008010837 */
[----:B------:R-:W-:Y:S01]  /*8380*/  FADD.FTZ R43, R25, R28 ;  /* 0x0000001c192b7221 */ /* 0x000fe20000010000 */
[--C-:B------:R-:W-:Y:S01]  /*8390*/  FFMA.FTZ R85, R85, UR34, -R55.reuse ;  /* 0x0000002255557c23 */ /* 0x100fe20008010837 */
[--C-:B------:R-:W-:Y:S01]  /*83a0*/  FFMA.FTZ R82, R82, UR34, -R55.reuse ;  /* 0x0000002252527c23 */ /* 0x100fe20008010837 */
[----:B------:R-:W-:Y:S01]  /*83b0*/  FFMA.FTZ R83, R83, UR34, -R55 ;  /* 0x0000002253537c23 */ /* 0x000fe20008010837 */
[----:B------:R-:W-:Y:S01]  /*83c0*/  FADD.FTZ R28, R30, R43 ;  /* 0x0000002b1e1c7221 */ /* 0x000fe20000010000 */
[----:B------:R-:W3:Y:S01]  /*83d0*/  MUFU.EX2 R27, R27 ;  /* 0x0000001b001b7308 */ /* 0x000ee20000000800 */
[----:B-1----:R-:W-:Y:S01]  /*83e0*/  FADD.FTZ R5, R148, R5 ;  /* 0x0000000594057221 */ /* 0x002fe20000010000 */
[----:B------:R-:W-:Y:S01]  /*83f0*/  F2FP.BF16.F32.PACK_AB R30, R30, R25 ;  /* 0x000000191e1e723e */ /* 0x000fe200000010ff */
[----:B------:R-:W-:Y:S01]  /*8400*/  FADD.FTZ R51, R29, R28 ;  /* 0x0000001c1d337221 */ /* 0x000fe20000010000 */
[----:B------:R-:W-:Y:S01]  /*8410*/  F2FP.BF16.F32.PACK_AB R39, R148, R81 ;  /* 0x000000519427723e */ /* 0x000fe200000010ff */
[----:B------:R-:W-:Y:S01]  /*8420*/  UMOV UR36, UR58 ;  /* 0x0000003a00247c82 */ /* 0x000fe20008000000 */
[----:B------:R-:W-:Y:S01]  /*8430*/  ISETP.GT.AND P2, PT, R7, UR59, PT ;  /* 0x0000003b07007c0c */ /* 0x000fe2000bf44270 */
[----:B------:R-:W-:Y:S01]  /*8440*/  FADD.FTZ R28, R34, R51 ;  /* 0x00000033221c7221 */ /* 0x000fe20000010000 */
[----:B------:R-:W1:Y:S01]  /*8450*/  MUFU.EX2 R31, R31 ;  /* 0x0000001f001f7308 */ /* 0x000e620000000800 */
[----:B--2---:R-:W-:Y:S01]  /*8460*/  FADD.FTZ R12, R14, R5 ;  /* 0x000000050e0c7221 */ /* 0x004fe20000010000 */
[----:B------:R-:W-:Y:S01]  /*8470*/  FFMA.FTZ R5, R65, UR34, -R55 ;  /* 0x0000002241057c23 */ /* 0x000fe20008010837 */
[----:B------:R-:W-:Y:S01]  /*8480*/  FADD.FTZ R53, R33, R28 ;  /* 0x0000001c21357221 */ /* 0x000fe20000010000 */
[----:B------:R-:W-:Y:S01]  /*8490*/  STSM.16.M88.4 [R136+0x21800], R36 ;  /* 0x0218002488007844 */ /* 0x000fe20000000200 */
[----:B------:R-:W-:-:S02]  /*84a0*/  VIADD R7, R7, 0xffffffff ;  /* 0xffffffff07077836 */ /* 0x000fc40000000000 */
[-C--:B------:R-:W-:Y:S01]  /*84b0*/  FMUL.FTZ R90, R90, R24.reuse ;  /* 0x000000185a5a7220 */ /* 0x080fe20000410000 */
[C---:B------:R-:W-:Y:S01]  /*84c0*/  FADD.FTZ R28, R54.reuse, R53 ;  /* 0x00000035361c7221 */ /* 0x040fe20000010000 */
[----:B------:R-:W2:Y:S01]  /*84d0*/  MUFU.EX2 R80, R80 ;  /* 0x0000005000507308 */ /* 0x000ea20000000800 */
[----:B---3--:R-:W-:Y:S01]  /*84e0*/  FADD.FTZ R12, R27, R12 ;  /* 0x0000000c1b0c7221 */ /* 0x008fe20000010000 */
[----:B------:R-:W-:Y:S01]  /*84f0*/  F2FP.BF16.F32.PACK_AB R54, R54, R33 ;  /* 0x000000213636723e */ /* 0x000fe200000010ff */
[----:B------:R-:W-:Y:S01]  /*8500*/  FADD.FTZ R53, R41, R28 ;  /* 0x0000001c29357221 */ /* 0x000fe20000010000 */
[----:B------:R-:W-:Y:S01]  /*8510*/  F2FP.BF16.F32.PACK_AB R28, R26, R13 ;  /* 0x0000000d1a1c723e */ /* 0x000fe200000010ff */
[-C--:B------:R-:W-:Y:S01]  /*8520*/  FMUL.FTZ R91, R91, R24.reuse ;  /* 0x000000185b5b7220 */ /* 0x080fe20000410000 */
[-C--:B------:R-:W-:Y:S01]  /*8530*/  FMUL.FTZ R94, R94, R24.reuse ;  /* 0x000000185e5e7220 */ /* 0x080fe20000410000 */
[----:B------:R-:W-:Y:S01]  /*8540*/  FADD.FTZ R44, R42, R53 ;  /* 0x000000352a2c7221 */ /* 0x000fe20000010000 */
        /* <DEDUP_REMOVED lines=10> */
[----:B------:R-:W-:Y:S01]  /*85f0*/  FFMA.FTZ R43, R52, UR34, -R55 ;  /* 0x00000022342b7c23 */ /* 0x000fe20008010837 */
[----:B------:R-:W-:Y:S01]  /*8600*/  F2FP.BF16.F32.PACK_AB R52, R34, R29 ;  /* 0x0000001d2234723e */ /* 0x000fe200000010ff */
[----:B------:R-:W-:Y:S01]  /*8610*/  FMUL.FTZ R107, R107, R24 ;  /* 0x000000186b6b7220 */ /* 0x000fe20000410000 */
[----:B------:R-:W-:Y:S01]  /*8620*/  F2FP.BF16.F32.PACK_AB R29, R27, R14 ;  /* 0x0000000e1b1d723e */ /* 0x000fe200000010ff */
[-C--:B------:R-:W-:Y:S01]  /*8630*/  FMUL.FTZ R110, R110, R24.reuse ;  /* 0x000000186e6e7220 */ /* 0x080fe20000410000 */
[----:B------:R-:W-:Y:S01]  /*8640*/  F2FP.BF16.F32.PACK_AB R31, R80, R31 ;  /* 0x0000001f501f723e */ /* 0x000fe200000010ff */
[----:B------:R-:W2:Y:S01]  /*8650*/  MUFU.EX2 R79, R79 ;  /* 0x0000004f004f7308 */ /* 0x000ea20000000800 */
[----:B---3--:R-:W-:Y:S01]  /*8660*/  FADD.FTZ R51, R35, R12 ;  /* 0x0000000c23337221 */ /* 0x008fe20000010000 */
[-C--:B------:R-:W-:Y:S01]  /*8670*/  FMUL.FTZ R111, R111, R24.reuse ;  /* 0x000000186f6f7220 */ /* 0x080fe20000410000 */
[-C--:B------:R-:W-:Y:S01]  /*8680*/  FMUL.FTZ R114, R114, R24.reuse ;  /* 0x0000001872727220 */ /* 0x080fe20000410000 */
[----:B------:R3:W-:Y:S01]  /*8690*/  STSM.16.M88.4 [R23], R28 ;  /* 0x0000001c17007844 */ /* 0x0007e20000000200 */
[-C--:B------:R-:W-:Y:S01]  /*86a0*/  FMUL.FTZ R115, R115, R24.reuse ;  /* 0x0000001873737220 */ /* 0x080fe20000410000 */
[-C--:B------:R-:W-:Y:S01]  /*86b0*/  FMUL.FTZ R118, R118, R24.reuse ;  /* 0x0000001876767220 */ /* 0x080fe20000410000 */
[-C--:B------:R-:W-:Y:S01]  /*86c0*/  FMUL.FTZ R119, R119, R24.reuse ;  /* 0x0000001877777220 */ /* 0x080fe20000410000 */
[----:B------:R-:W4:Y:S01]  /*86d0*/  MUFU.EX2 R144, R144 ;  /* 0x0000009000907308 */ /* 0x000f220000000800 */
        /* <DEDUP_REMOVED lines=11> */
[----:B------:R-:W-:-:S04]  /*8790*/  FMUL.FTZ R135, R135, R24 ;  /* 0x0000001887877220 */ /* 0x000fc80000410000 */
[----:B------:R-:W2:Y:S01]  /*87a0*/  MUFU.EX2 R32, R32 ;  /* 0x0000002000207308 */ /* 0x000ea20000000800 */
[----:B----4-:R-:W-:Y:S01]  /*87b0*/  FADD.FTZ R12, R144, R51 ;  /* 0x00000033900c7221 */ /* 0x010fe20000010000 */
[----:B------:R-:W-:Y:S01]  /*87c0*/  FADD.FTZ R51, R45, R44 ;  /* 0x0000002c2d337221 */ /* 0x000fe20000010000 */
[----:B------:R-:W-:-:S03]  /*87d0*/  F2FP.BF16.F32.PACK_AB R44, R42, R41 ;  /* 0x000000292a2c723e */ /* 0x000fc600000010ff */
[C---:B------:R-:W-:Y:S01]  /*87e0*/  FADD.FTZ R34, R46.reuse, R51 ;  /* 0x000000332e227221 */ /* 0x040fe20000010000 */
[----:B------:R-:W-:Y:S01]  /*87f0*/  F2FP.BF16.F32.PACK_AB R46, R46, R45 ;  /* 0x0000002d2e2e723e */ /* 0x000fe200000010ff */
[----:B------:R-:W4:Y:S01]  /*8800*/  MUFU.EX2 R47, R47 ;  /* 0x0000002f002f7308 */ /* 0x000f220000000800 */
[----:B-1----:R-:W-:Y:S01]  /*8810*/  FADD.FTZ R13, R21, R12 ;  /* 0x0000000c150d7221 */ /* 0x002fe20000010000 */
[----:B------:R-:W-:-:S04]  /*8820*/  FADD.FTZ R25, R49, R34 ;  /* 0x0000002231197221 */ /* 0x000fc80000010000 */
[----:B------:R-:W-:Y:S02]  /*8830*/  FADD.FTZ R14, R70, R25 ;  /* 0x00000019460e7221 */ /* 0x000fe40000010000 */
[----:B------:R-:W1:Y:S01]  /*8840*/  MUFU.EX2 R40, R40 ;  /* 0x0000002800287308 */ /* 0x000e620000000800 */
[C---:B--2---:R-:W-:Y:S01]  /*8850*/  FADD.FTZ R12, R32.reuse, R13 ;  /* 0x0000000d200c7221 */ /* 0x044fe20000010000 */
[----:B------:R-:W-:Y:S01]  /*8860*/  FADD.FTZ R25, R73, R14 ;  /* 0x0000000e49197221 */ /* 0x000fe20000010000 */
[----:B------:R-:W-:-:S03]  /*8870*/  F2FP.BF16.F32.PACK_AB R45, R32, R21 ;  /* 0x00000015202d723e */ /* 0x000fc600000010ff */
[----:B------:R-:W-:Y:S02]  /*8880*/  FADD.FTZ R14, R56, R25 ;  /* 0x00000019380e7221 */ /* 0x000fe40000010000 */
[----:B------:R-:W2:Y:S01]  /*8890*/  MUFU.EX2 R11, R11 ;  /* 0x0000000b000b7308 */ /* 0x000ea20000000800 */
[----:B----4-:R-:W-:-:S07]  /*88a0*/  FADD.FTZ R13, R47, R12 ;  /* 0x0000000c2f0d7221 */ /* 0x010fce0000010000 */
[----:B------:R-:W4:Y:S01]  /*88b0*/  MUFU.EX2 R48, R48 ;  /* 0x0000003000307308 */ /* 0x000f220000000800 */
[C---:B-1----:R-:W-:Y:S01]  /*88c0*/  FADD.FTZ R12, R40.reuse, R13 ;  /* 0x0000000d280c7221 */ /* 0x042fe20000010000 */
[----:B------:R-:W-:-:S06]  /*88d0*/  F2FP.BF16.F32.PACK_AB R47, R40, R47 ;  /* 0x0000002f282f723e */ /* 0x000fcc00000010ff */
[----:B------:R-:W1:Y:S01]  /*88e0*/  MUFU.EX2 R6, R6 ;  /* 0x0000000600067308 */ /* 0x000e620000000800 */
[----:B--2---:R-:W-:-:S07]  /*88f0*/  FADD.FTZ R13, R11, R12 ;  /* 0x0000000c0b0d7221 */ /* 0x004fce0000010000 */
[----:B------:R2:W5:Y:S01]  /*8900*/  MUFU.EX2 R15, R58 ;  /* 0x0000003a000f7308 */ /* 0x0005620000000800 */
[----:B----4-:R-:W-:-:S07]  /*8910*/  FADD.FTZ R13, R48, R13 ;  /* 0x0000000d300d7221 */ /* 0x010fce0000010000 */
[----:B------:R-:W3:Y:S01]  /*8920*/  MUFU.EX2 R64, R64 ;  /* 0x0000004000407308 */ /* 0x000ee20000000800 */
[----:B-1----:R-:W-:Y:S01]  /*8930*/  FADD.FTZ R12, R6, R13 ;  /* 0x0000000d060c7221 */ /* 0x002fe20000010000 */
[----:B------:R-:W-:Y:S01]  /*8940*/  FADD.FTZ R13, R59, R14 ;  /* 0x0000000e3b0d7221 */ /* 0x000fe20000010000 */
[----:B--2---:R-:W-:Y:S01]  /*8950*/  FFMA.FTZ R58, R66, UR34, -R55 ;  /* 0x00000022423a7c23 */ /* 0x004fe20008010837 */
[----:B------:R-:W-:Y:S02]  /*8960*/  F2FP.BF16.F32.PACK_AB R55, R144, R79 ;  /* 0x0000004f9037723e */ /* 0x000fe400000010ff */
[C---:B------:R-:W-:Y:S01]  /*8970*/  FADD.FTZ R34, R60.reuse, R13 ;  /* 0x0000000d3c227221 */ /* 0x040fe20000010000 */
[----:B------:R-:W-:Y:S01]  /*8980*/  F2FP.BF16.F32.PACK_AB R60, R60, R59 ;  /* 0x0000003b3c3c723e */ /* 0x000fe200000010ff */
[----:B------:R-:W1:Y:S01]  /*8990*/  MUFU.EX2 R61, R61 ;  /* 0x0000003d003d7308 */ /* 0x000e620000000800 */
[----:B-----5:R-:W-:Y:S01]  /*89a0*/  FADD.FTZ R14, R15, R12 ;  /* 0x0000000c0f0e7221 */ /* 0x020fe20000010000 */
[----:B------:R-:W-:Y:S01]  /*89b0*/  FADD.FTZ R25, R63, R34 ;  /* 0x000000223f197221 */ /* 0x000fe20000010000 */
[----:B------:R-:W-:Y:S01]  /*89c0*/  F2FP.BF16.F32.PACK_AB R15, R15, R6 ;  /* 0x000000060f0f723e */ /* 0x000fe200000010ff */
[----:B------:R-:W-:Y:S01]  /*89d0*/  STSM.16.M88.4 [R22], R52 ;  /* 0x0000003416007844 */ /* 0x000fe20000000200 */
[----:B------:R-:W-:-:S03]  /*89e0*/  F2FP.BF16.F32.PACK_AB R12, R70, R49 ;  /* 0x00000031460c723e */ /* 0x000fc600000010ff */
[----:B------:R-:W2:Y:S01]  /*89f0*/  MUFU.EX2 R67, R67 ;  /* 0x0000004300437308 */ /* 0x000ea20000000800 */
[C---:B---3--:R-:W-:Y:S01]  /*8a00*/  FADD.FTZ R30, R64.reuse, R25 ;  /* 0x00000019401e7221 */ /* 0x048fe20000010000 */
[----:B------:R-:W-:Y:S01]  /*8a10*/  F2FP.BF16.F32.PACK_AB R62, R64, R63 ;  /* 0x0000003f403e723e */ /* 0x000fe200000010ff */
[----:B------:R-:W-:Y:S05]  /*8a20*/  STSM.16.M88.4 [R18], R44 ;  /* 0x0000002c12007844 */ /* 0x000fea0000000200 */
[----:B------:R-:W3:Y:S01]  /*8a30*/  MUFU.EX2 R20, R20 ;  /* 0x0000001400147308 */ /* 0x000ee20000000800 */
[----:B-1----:R-:W-:Y:S01]  /*8a40*/  FADD.FTZ R13, R61, R14 ;  /* 0x0000000e3d0d7221 */ /* 0x002fe20000010000 */
[----:B------:R-:W-:-:S06]  /*8a50*/  F2FP.BF16.F32.PACK_AB R14, R56, R73 ;  /* 0x00000049380e723e */ /* 0x000fcc00000010ff */
[----:B------:R-:W1:Y:S01]  /*8a60*/  MUFU.EX2 R5, R5 ;  /* 0x0000000500057308 */ /* 0x000e620000000800 */
[----:B--2---:R-:W-:-:S07]  /*8a70*/  FADD.FTZ R25, R67, R30 ;  /* 0x0000001e43197221 */ /* 0x004fce0000010000 */
[----:B------:R-:W2:Y:S01]  /*8a80*/  MUFU.EX2 R68, R68 ;  /* 0x0000004400447308 */ /* 0x000ea20000000800 */
[----:B---3--:R-:W-:Y:S01]  /*8a90*/  FADD.FTZ R28, R20, R13 ;  /* 0x0000000d141c7221 */ /* 0x008fe20000010000 */
[----:B------:R-:W-:Y:S02]  /*8aa0*/  F2FP.BF16.F32.PACK_AB R13, R48, R11 ;  /* 0x0000000b300d723e */ /* 0x000fe400000010ff */
[----:B------:R-:W-:-:S03]  /*8ab0*/  F2FP.BF16.F32.PACK_AB R61, R20, R61 ;  /* 0x0000003d143d723e */ /* 0x000fc600000010ff */
[----:B------:R3:W-:Y:S01]  /*8ac0*/  STSM.16.M88.4 [R136+0x27800], R12 ;  /* 0x0278000c88007844 */ /* 0x0007e20000000200 */
[----:B------:R-:W4:Y:S01]  /*8ad0*/  MUFU.EX2 R58, R58 ;  /* 0x0000003a003a7308 */ /* 0x000f220000000800 */
[----:B-1----:R-:W-:-:S07]  /*8ae0*/  FADD.FTZ R21, R5, R28 ;  /* 0x0000001c05157221 */ /* 0x002fce0000010000 */
[----:B------:R-:W1:Y:S01]  /*8af0*/  MUFU.EX2 R71, R71 ;  /* 0x0000004700477308 */ /* 0x000e620000000800 */
[C---:B--2---:R-:W-:Y:S01]  /*8b00*/  FADD.FTZ R28, R68.reuse, R25 ;  /* 0x00000019441c7221 */ /* 0x044fe20000010000 */
[----:B------:R-:W-:-:S06]  /*8b10*/  F2FP.BF16.F32.PACK_AB R68, R68, R67 ;  /* 0x000000434444723e */ /* 0x000fcc00000010ff */
[----:B------:R-:W2:Y:S01]  /*8b20*/  MUFU.EX2 R72, R72 ;  /* 0x0000004800487308 */ /* 0x000ea20000000800 */
[C---:B----4-:R-:W-:Y:S01]  /*8b30*/  FADD.FTZ R6, R58.reuse, R21 ;  /* 0x000000153a067221 */ /* 0x050fe20000010000 */
[----:B------:R-:W-:-:S05]  /*8b40*/  F2FP.BF16.F32.PACK_AB R63, R58, R5 ;  /* 0x000000053a3f723e */ /* 0x000fca00000010ff */
[----:B------:R4:W-:Y:S01]  /*8b50*/  STSM.16.M88.4 [R17], R60 ;  /* 0x0000003c11007844 */ /* 0x0009e20000000200 */
[----:B------:R-:W5:Y:S01]  /*8b60*/  MUFU.EX2 R69, R69 ;  /* 0x0000004500457308 */ /* 0x000f620000000800 */
[----:B-1----:R-:W-:-:S07]  /*8b70*/  FADD.FTZ R21, R71, R28 ;  /* 0x0000001c47157221 */ /* 0x002fce0000010000 */
[----:B------:R-:W1:Y:S01]  /*8b80*/  MUFU.EX2 R26, R85 ;  /* 0x00000055001a7308 */ /* 0x000e620000000800 */
[C---:B--2---:R-:W-:Y:S01]  /*8b90*/  F2FP.BF16.F32.PACK_AB R70, R72.reuse, R71 ;  /* 0x000000474846723e */ /* 0x044fe200000010ff */
[----:B------:R-:W-:-:S06]  /*8ba0*/  FADD.FTZ R21, R72, R21 ;  /* 0x0000001548157221 */ /* 0x000fcc0000010000 */
[----:B------:R-:W2:Y:S01]  /*8bb0*/  MUFU.EX2 R139, R139 ;  /* 0x0000008b008b7308 */ /* 0x000ea20000000800 */
[----:B-----5:R-:W-:-:S07]  /*8bc0*/  FADD.FTZ R11, R69, R6 ;  /* 0x00000006450b7221 */ /* 0x020fce0000010000 */
[----:B------:R-:W5:Y:S01]  /*8bd0*/  MUFU.EX2 R142, R142 ;  /* 0x0000008e008e7308 */ /* 0x000f620000000800 */
[C---:B-1----:R-:W-:Y:S01]  /*8be0*/  F2FP.BF16.F32.PACK_AB R69, R26.reuse, R69 ;  /* 0x000000451a45723e */ /* 0x042fe200000010ff */
[----:B------:R-:W-:Y:S01]  /*8bf0*/  FADD.FTZ R6, R26, R11 ;  /* 0x0000000b1a067221 */ /* 0x000fe20000010000 */
[----:B------:R-:W-:-:S05]  /*8c00*/  IMAD.MOV.U32 R11, RZ, RZ, R50 ;  /* 0x000000ffff0b7224 */ /* 0x000fca00078e0032 */
[----:B------:R-:W1:Y:S01]  /*8c10*/  MUFU.EX2 R74, R74 ;  /* 0x0000004a004a7308 */ /* 0x000e620000000800 */
[----:B--2---:R-:W-:-:S07]  /*8c20*/  FADD.FTZ R6, R139, R6 ;  /* 0x000000068b067221 */ /* 0x004fce0000010000 */
[----:B------:R-:W3:Y:S01]  /*8c30*/  MUFU.EX2 R77, R77 ;  /* 0x0000004d004d7308 */ /* 0x000ee20000000800 */
[C---:B-----5:R-:W-:Y:S01]  /*8c40*/  F2FP.BF16.F32.PACK_AB R71, R142.reuse, R139 ;  /* 0x0000008b8e47723e */ /* 0x060fe200000010ff */
[----:B------:R-:W-:-:S04]  /*8c50*/  FADD.FTZ R6, R142, R6 ;  /* 0x000000068e067221 */ /* 0x000fc80000010000 */
[----:B------:R4:W-:Y:S02]  /*8c60*/  STSM.16.M88.4 [R22+0x6000], R68 ;  /* 0x0060004416007844 */ /* 0x0009e40000000200 */
[----:B------:R-:W2:Y:S01]  /*8c70*/  MUFU.EX2 R75, R75 ;  /* 0x0000004b004b7308 */ /* 0x000ea20000000800 */
[----:B-1----:R-:W-:-:S07]  /*8c80*/  FADD.FTZ R28, R74, R21 ;  /* 0x000000154a1c7221 */ /* 0x002fce0000010000 */
[----:B------:R-:W1:Y:S01]  /*8c90*/  MUFU.EX2 R43, R43 ;  /* 0x0000002b002b7308 */ /* 0x000e620000000800 */
[C---:B---3--:R-:W-:Y:S01]  /*8ca0*/  F2FP.BF16.F32.PACK_AB R12, R77.reuse, R74 ;  /* 0x0000004a4d0c723e */ /* 0x048fe200000010ff */
[----:B------:R-:W-:-:S06]  /*8cb0*/  FADD.FTZ R28, R77, R28 ;  /* 0x0000001c4d1c7221 */ /* 0x000fcc0000010000 */
[----:B------:R-:W3:Y:S01]  /*8cc0*/  MUFU.EX2 R78, R78 ;  /* 0x0000004e004e7308 */ /* 0x000ee20000000800 */
[----:B--2---:R-:W-:Y:S01]  /*8cd0*/  F2FP.BF16.F32.PACK_AB R14, R8, R75 ;  /* 0x0000004b080e723e */ /* 0x004fe200000010ff */
[----:B------:R-:W-:-:S06]  /*8ce0*/  FADD.FTZ R75, R75, R28 ;  /* 0x0000001c4b4b7221 */ /* 0x000fcc0000010000 */
[----:B------:R-:W2:Y:S01]  /*8cf0*/  MUFU.EX2 R25, R82 ;  /* 0x0000005200197308 */ /* 0x000ea20000000800 */
[----:B-1----:R-:W-:-:S07]  /*8d00*/  FADD.FTZ R6, R43, R6 ;  /* 0x000000062b067221 */ /* 0x002fce0000010000 */
[----:B------:R-:W1:Y:S01]  /*8d10*/  MUFU.EX2 R30, R83 ;  /* 0x00000053001e7308 */ /* 0x000e620000000800 */
[C---:B---3--:R-:W-:Y:S01]  /*8d20*/  F2FP.BF16.F32.PACK_AB R13, R78.reuse, R43 ;  /* 0x0000002b4e0d723e */ /* 0x048fe200000010ff */
[----:B------:R-:W-:-:S04]  /*8d30*/  FADD.FTZ R6, R78, R6 ;  /* 0x000000064e067221 */ /* 0x000fc80000010000 */
[----:B--2---:R-:W-:Y:S01]  /*8d40*/  FADD.FTZ R5, R25, R6 ;  /* 0x0000000619057221 */ /* 0x004fe20000010000 */
[----:B------:R-:W-:Y:S01]  /*8d50*/  FADD.FTZ R6, R8, R75 ;  /* 0x0000004b08067221 */ /* 0x000fe20000010000 */
[----:B------:R-:W-:Y:S01]  /*8d60*/  IMAD.MOV.U32 R8, RZ, RZ, R10 ;  /* 0x000000ffff087224 */ /* 0x000fe200078e000a */
[C---:B-1----:R-:W-:Y:S01]  /*8d70*/  F2FP.BF16.F32.PACK_AB R15, R30.reuse, R25 ;  /* 0x000000191e0f723e */ /* 0x042fe200000010ff */
[----:B------:R-:W-:-:S04]  /*8d80*/  FADD.FTZ R5, R30, R5 ;  /* 0x000000051e057221 */ /* 0x000fc80000010000 */
[----:B------:R4:W-:Y:S01]  /*8d90*/  STSM.16.M88.4 [R18+0x6000], R12 ;  /* 0x0060000c12007844 */ /* 0x0009e20000000200 */
[----:B------:R1:W-:Y:S06]  /*8da0*/  MEMBAR.ALL.CTA ;  /* 0x0000000000007992 */ /* 0x0003ec0000008000 */
[----:B-1----:R-:W1:Y:S02]  /*8db0*/  FENCE.VIEW.ASYNC.S ;  /* 0x00000000000073c6 */ /* 0x002e640000000000 */
[----:B-1----:R-:W-:Y:S01]  /*8dc0*/  NOP ;  /* 0x0000000000007918 */ /* 0x002fe20000000000 */
[----:B------:R-:W-:Y:S05]  /*8dd0*/  @P2 BRA `(.L_x_8952) ;  /* 0xffffffc400f02947 */ /* 0x000fea000383ffff */
[----:B------:R-:W-:Y:S01]  /*8de0*/  IMAD.MOV.U32 R11, RZ, RZ, R50 ;  /* 0x000000ffff0b7224 */ /* 0x000fe200078e0032 */
[----:B------:R-:W-:Y:S01]  /*8df0*/  UMOV UR36, UR58 ;  /* 0x0000003a00247c82 */ /* 0x000fe20008000000 */
[----:B------:R-:W-:Y:S01]  /*8e00*/  IMAD.MOV.U32 R8, RZ, RZ, R10 ;  /* 0x000000ffff087224 */ /* 0x000fe200078e000a */
[----:B------:R-:W-:-:S06]  /*8e10*/  UMOV UR49, UR57 ;  /* 0x0000003900317c82 */ /* 0x000fcc0008000000 */
.L_x_8935:
        /* <DEDUP_REMOVED lines=16> */
.L_x_8954:
[----:B------:R-:W-:-:S11]  /*8f20*/  UISETP.NE.AND UP0, UPT, UR11, 0x1, UPT ;  /* 0x000000010b00788c */ /* 0x000fd6000bf05270 */
[----:B------:R-:W-:Y:S02]  /*8f30*/  @UP0 ULDC.64 UR14, c[0x0][0x9e8] ;  /* 0x00027a00000e0ab9 */ /* 0x000fe40000000a00 */
[----:B------:R-:W-:-:S04]  /*8f40*/  UIMAD.WIDE.U32 UR6, UR53, UR14, URZ ;  /* 0x0000000e350672a5 */ /* 0x000fc8000f8e003f */
[----:B------:R-:W-:-:S12]  /*8f50*/  @UP0 USHF.R.U32.HI UR53, URZ, UR15, UR7 ;  /* 0x0000000f3f350299 */ /* 0x000fd80008011607 */
.L_x_8955:
[----:B------:R-:W-:-:S04]  /*8f60*/  UIMAD UR53, UR53, UR11, URZ ;  /* 0x0000000b353572a4 */ /* 0x000fc8000f8e023f */
[----:B------:R-:W-:-:S04]  /*8f70*/  UISETP.LT.AND UP0, UPT, UR10, UR53, UPT ;  /* 0x000000350a00728c */ /* 0x000fc8000bf01270 */
[----:B------:R-:W-:-:S12]  /*8f80*/  USEL UR10, UR10, UR53, !UP0 ;  /* 0x000000350a0a7287 */ /* 0x000fd8000c000000 */
.L_x_8953:
        /* <DEDUP_REMOVED lines=14> */
.L_x_8965:
        /* <DEDUP_REMOVED lines=9> */
.L_x_8958:
[----:B------:R-:W-:Y:S01]  /*9100*/  ULEA UR6, UR36, UR39, 0x3 ;  /* 0x0000002724067291 */ /* 0x000fe2000f8e183f */
[----:B------:R-:W-:-:S05]  /*9110*/  IMAD.U32 R8, RZ, RZ, UR49 ;  /* 0x00000031ff087e24 */ /* 0x000fca000f8e00ff */
[----:B------:R-:W-:-:S04]  /*9120*/  SHF.L.U32 R8, R8, 0x1f, RZ ;  /* 0x0000001f08087819 */ /* 0x000fc800000006ff */
[----:B------:R1:W2:Y:S01]  /*9130*/  SYNCS.PHASECHK.TRANS64.TRYWAIT P2, [UR6+0x2d830], R8 ;  /* 0x02d83008ff0075a7 */ /* 0x0002a20008040146 */
[----:B------:R-:W-:Y:S05]  /*9140*/  @!P0 BRA `(.L_x_8959) ;  /* 0x0000000000048947 */ /* 0x000fea0003800000 */
[----:B------:R-:W-:Y:S01]  /*9150*/  BPT.TRAP 0x1 ;  /* 0x000000040000795c */ /* 0x000fe20000300000 */
.L_x_8959:
[----:B--2---:R-:W-:Y:S05]  /*9160*/  @P2 BRA `(.L_x_8957) ;  /* 0x0000000000082947 */ /* 0x004fea0003800000 */
[----:B------:R-:W2:Y:S02]  /*9170*/  SYNCS.PHASECHK.TRANS64.TRYWAIT P2, [UR6+0x2d830], R8 ;  /* 0x02d83008ff0075a7 */ /* 0x000ea40008040146 */
[----:B--2---:R-:W-:Y:S05]  /*9180*/  @!P2 BRA `(.L_x_8960) ;  /* 0x000000ac0074a947 */ /* 0x004fea0003800000 */
.L_x_8957:
        /* <DEDUP_REMOVED lines=35> */
.L_x_8962:
[----:B------:R-:W-:Y:S01]  /*93c0*/  ULEA UR6, UR53, UR39, 0x3 ;  /* 0x0000002735067291 */ /* 0x000fe2000f8e183f */
[----:B------:R-:W-:-:S05]  /*93d0*/  IMAD.U32 R8, RZ, RZ, UR28 ;  /* 0x0000001cff087e24 */ /* 0x000fca000f8e00ff */
[----:B------:R-:W-:-:S04]  /*93e0*/  SHF.L.U32 R8, R8, 0x1f, RZ ;  /* 0x0000001f08087819 */ /* 0x000fc800000006ff */
[----:B------:R1:W2:Y:S01]  /*93f0*/  SYNCS.PHASECHK.TRANS64.TRYWAIT P2, [UR6+0x2d850], R8 ;  /* 0x02d85008ff0075a7 */ /* 0x0002a20008040146 */
[----:B------:R-:W-:Y:S05]  /*9400*/  @!P0 BRA `(.L_x_8963) ;  /* 0x0000000000048947 */ /* 0x000fea0003800000 */
[----:B------:R-:W-:Y:S01]  /*9410*/  BPT.TRAP 0x1 ;  /* 0x000000040000795c */ /* 0x000fe20000300000 */
.L_x_8963:
[----:B--2---:R-:W-:Y:S05]  /*9420*/  @P2 BRA `(.L_x_8961) ;  /* 0x0000000000082947 */ /* 0x004fea0003800000 */
[----:B------:R-:W2:Y:S02]  /*9430*/  SYNCS.PHASECHK.TRANS64.TRYWAIT P2, [UR6+0x2d850], R8 ;  /* 0x02d85008ff0075a7 */ /* 0x000ea40008040146 */
[----:B--2---:R-:W-:Y:S05]  /*9440*/  @!P2 BRA `(.L_x_8964) ;  /* 0x000000a800dca947 */ /* 0x004fea0003800000 */
.L_x_8961:
[----:B------:R-:W-:Y:S01]  /*9450*/  UIADD3 UR6, UR39, 0x400, URZ ;  /* 0x0000040027067890 */ /* 0x000fe2000fffe03f */
[----:B------:R-:W-:Y:S01]  /*9460*/  WARPGROUP.ARRIVE ;  /* 0x00000000000079c5 */ /* 0x000fe20000000000 */
[----:B------:R-:W-:Y:S01]  /*9470*/  UMOV UR29, 0x40000040 ;  /* 0x40000040001d7882 */ /* 0x000fe20000000000 */
[----:B------:R-:W-:Y:S01]  /*9480*/  UMOV UR31, 0x80000020 ;  /* 0x80000020001f7882 */ /* 0x000fe20000000000 */
[----:B------:R-:W-:Y:S01]  /*9490*/  USHF.R.U32.HI UR6, URZ, 0x4, UR6 ;  /* 0x000000043f067899 */ /* 0x000fe20008011606 */
[----:B------:R-:W-:Y:S01]  /*94a0*/  FMUL.FTZ R12, R24, UR35 ;  /* 0x00000023180c7c20 */ /* 0x000fe20008410000 */
[----:B--2---:R-:W-:Y:S01]  /*94b0*/  FMUL.FTZ R11, R25, UR35 ;  /* 0x00000023190b7c20 */ /* 0x004fe20008410000 */
        /* <DEDUP_REMOVED lines=80> */
[----:B------:R-:W-:-:S04]  /*99c0*/  ISETP.GE.U32.AND P2, PT, R2, 0x180, PT ;  /* 0x000001800200780c */ /* 0x000fc80003f46070 */
        /* <DEDUP_REMOVED lines=14> */
[----:B------:R-:W-:Y:S01]  /*9ab0*/  FMUL.FTZ R63, R76, UR35 ;  /* 0x000000234c3f7c20 */ /* 0x000fe20008410000 */
[----:B------:R-:W-:Y:S01]  /*9ac0*/  FMUL.FTZ R76, R79, UR35 ;  /* 0x000000234f4c7c20 */ /* 0x000fe20008410000 */
[----:B------:R-:W-:Y:S01]  /*9ad0*/  HGMMA.64x96x16.F32.BF16 R88, gdesc[UR28].tnspB, R88, gsb0 ;  /* 0x416000001c5879f0 */ /* 0x000fe20008001858 */
[----:B------:R-:W-:Y:S01]  /*9ae0*/  UIADD3 UR28, UR6, 0x4, URZ ;  /* 0x00000004061c7890 */ /* 0x000fe2000fffe03f */
[----:B------:R-:W-:Y:S01]  /*9af0*/  FMUL.FTZ R79, R86, UR35 ;  /* 0x00000023564f7c20 */ /* 0x000fe20008410000 */
[----:B------:R-:W-:Y:S01]  /*9b00*/  UIADD3 UR30, UR7, 0x80, URZ ;  /* 0x00000080071e7890 */ /* 0x000fe2000fffe03f */
[----:B------:R-:W2:Y:S01]  /*9b10*/  MUFU.TANH R49, R49 ;  /* 0x0000003100317308 */ /* 0x000ea20000002400 */
[----:B------:R-:W-:Y:S01]  /*9b20*/  UMOV UR29, 0x40000040 ;  /* 0x40000040001d7882 */ /* 0x000fe20000000000 */
[----:B------:R-:W-:Y:S01]  /*9b30*/  UMOV UR31, 0x80000020 ;  /* 0x80000020001f7882 */ /* 0x000fe20000000000 */
[----:B---3--:R-:W-:-:S05]  /*9b40*/  FMNMX.FTZ R8, R45, R8, !PT ;  /* 0x000000082d087209 */ /* 0x008fca0007810000 */
[----:B------:R-:W3:Y:S01]  /*9b50*/  MUFU.TANH R50, R50 ;  /* 0x0000003200327308 */ /* 0x000ee20000002400 */
[----:B-1----:R-:W-:-:S07]  /*9b60*/  FMNMX.FTZ R8, R47, R8, !PT ;  /* 0x000000082f087209 */ /* 0x002fce0007810000 */
[----:B------:R-:W1:Y:S01]  /*9b70*/  MUFU.TANH R53, R53 ;  /* 0x0000003500357308 */ /* 0x000e620000002400 */
[----:B--2---:R-:W-:-:S07]  /*9b80*/  FMNMX.FTZ R65, R49, R8, !PT ;  /* 0x0000000831417209 */ /* 0x004fce0007810000 */
[----:B------:R-:W2:Y:S01]  /*9b90*/  MUFU.TANH R54, R54 ;  /* 0x0000003600367308 */ /* 0x000ea20000002400 */
[----:B---3--:R-:W-:Y:S01]  /*9ba0*/  FMNMX.FTZ R8, R50, R65, !PT ;  /* 0x0000004132087209 */ /* 0x008fe20007810000 */
[----:B------:R-:W-:Y:S01]  /*9bb0*/  FMUL.FTZ R65, R80, UR35 ;  /* 0x0000002350417c20 */ /* 0x000fe20008410000 */
[----:B------:R-:W-:-:S05]  /*9bc0*/  FMUL.FTZ R80, R87, UR35 ;  /* 0x0000002357507c20 */ /* 0x000fca0008410000 */
        /* <DEDUP_REMOVED lines=11> */
[----:B---3--:R-:W-:Y:S01]  /*9c80*/  FMNMX.FTZ R8, R60, R69, !PT ;  /* 0x000000453c087209 */ /* 0x008fe20007810000 */
[----:B------:R-:W-:-:S06]  /*9c90*/  FMUL.FTZ R69, R85, UR35 ;  /* 0x0000002355457c20 */ /* 0x000fcc0008410000 */
[----:B------:R-:W3:Y:S01]  /*9ca0*/  MUFU.TANH R63, R63 ;  /* 0x0000003f003f7308 */ /* 0x000ee20000002400 */
[----:B-1----:R-:W-:-:S07]  /*9cb0*/  FMNMX.FTZ R73, R61, R8, !PT ;  /* 0x000000083d497209 */ /* 0x002fce0007810000 */
[----:B------:R-:W1:Y:S01]  /*9cc0*/  MUFU.TANH R64, R64 ;  /* 0x0000004000407308 */ /* 0x000e620000002400 */
[----:B--2---:R-:W-:-:S07]  /*9cd0*/  FMNMX.FTZ R8, R62, R73, !PT ;  /* 0x000000493e087209 */ /* 0x004fce0007810000 */
[----:B------:R-:W2:Y:S01]  /*9ce0*/  MUFU.TANH R65, R65 ;  /* 0x0000004100417308 */ /* 0x000ea20000002400 */
[----:B---3--:R-:W-:Y:S01]  /*9cf0*/  FMNMX.FTZ R73, R63, R8, !PT ;  /* 0x000000083f497209 */ /* 0x008fe20007810000 */
[----:B------:R-:W-:Y:S02]  /*9d00*/  WARPGROUP.DEPBAR.LE gsb0, 0x0 ;  /* 0x00008000000079c5 */ /* 0x000fe40000010000 */
[----:B------:R-:W-:-:S04]  /*9d10*/  WARPGROUP.ARRIVE ;  /* 0x00000000000079c5 */ /* 0x000fc80000000000 */
[----:B------:R-:W3:Y:S01]  /*9d20*/  MUFU.TANH R68, R68 ;  /* 0x0000004400447308 */ /* 0x000ee20000002400 */
[----:B-1----:R-:W-:Y:S01]  /*9d30*/  FMNMX.FTZ R8, R64, R73, !PT ;  /* 0x0000004940087209 */ /* 0x002fe20007810000 */
[----:B------:R-:W-:Y:S01]  /*9d40*/  HGMMA.64x96x16.F32.BF16 R88, gdesc[UR28].tnspB, R88, gsb0 ;  /* 0x416000001c5879f0 */ /* 0x000fe20008001858 */
[----:B------:R-:W-:Y:S02]  /*9d50*/  UIADD3 UR28, UR6, 0x6, URZ ;  /* 0x00000006061c7890 */ /* 0x000fe4000fffe03f */
[----:B------:R-:W-:Y:S01]  /*9d60*/  UIADD3 UR30, UR7, 0xc0, URZ ;  /* 0x000000c0071e7890 */ /* 0x000fe2000fffe03f */
[----:B------:R-:W-:Y:S01]  /*9d70*/  UMOV UR29, 0x40000040 ;  /* 0x40000040001d7882 */ /* 0x000fe20000000000 */
[----:B------:R-:W-:Y:S01]  /*9d80*/  UMOV UR31, 0x80000020 ;  /* 0x80000020001f7882 */ /* 0x000fe20000000000 */
[----:B------:R-:W1:Y:S01]  /*9d90*/  MUFU.TANH R72, R72 ;  /* 0x0000004800487308 */ /* 0x000e620000002400 */
[----:B--2---:R-:W-:-:S07]  /*9da0*/  FMNMX.FTZ R73, R65, R8, !PT ;  /* 0x0000000841497209 */ /* 0x004fce0007810000 */
[----:B------:R-:W2:Y:S01]  /*9db0*/  MUFU.TANH R69, R69 ;  /* 0x0000004500457308 */ /* 0x000ea20000002400 */
[----:B---3--:R-:W-:-:S07]  /*9dc0*/  FMNMX.FTZ R73, R68, R73, !PT ;  /* 0x0000004944497209 */ /* 0x008fce0007810000 */
[----:B------:R-:W3:Y:S01]  /*9dd0*/  MUFU.TANH R13, R13 ;  /* 0x0000000d000d7308 */ /* 0x000ee20000002400 */
[----:B-1----:R-:W-:Y:S01]  /*9de0*/  FMNMX.FTZ R8, R72, R73, !PT ;  /* 0x0000004948087209 */ /* 0x002fe20007810000 */
[----:B------:R-:W-:Y:S01]  /*9df0*/  FMUL.FTZ R73, R74, UR35 ;  /* 0x000000234a497c20 */ /* 0x000fe20008410000 */
[----:B------:R-:W-:Y:S01]  /*9e00*/  FMUL.FTZ R74, R75, UR35 ;  /* 0x000000234b4a7c20 */ /* 0x000fe20008410000 */
[----:B------:R-:W-:Y:S01]  /*9e10*/  FMUL.FTZ R75, R78, UR35 ;  /* 0x000000234e4b7c20 */ /* 0x000fe20008410000 */
[----:B------:R-:W-:-:S03]  /*9e20*/  FMUL.FTZ R78, R83, UR35 ;  /* 0x00000023534e7c20 */ /* 0x000fc60008410000 */
[----:B------:R-:W1:Y:S01]  /*9e30*/  MUFU.TANH R14, R14 ;  /* 0x0000000e000e7308 */ /* 0x000e620000002400 */
[----:B--2---:R-:W-:-:S05]  /*9e40*/  FMNMX.FTZ R8, R69, R8, !PT ;  /* 0x0000000845087209 */ /* 0x004fca0007810000 */
[----:B------:R-:W2:Y:S02]  /*9e50*/  SHFL.BFLY PT, R77, R8, 0x2, 0x1f ;  /* 0x0c401f00084d7f89 */ /* 0x000ea400000e0000 */
[----:B------:R-:W4:Y:S08]  /*9e60*/  MUFU.TANH R21, R21 ;  /* 0x0000001500157308 */ /* 0x000f300000002400 */
[----:B------:R-:W5:Y:S08]  /*9e70*/  MUFU.TANH R24, R24 ;  /* 0x0000001800187308 */ /* 0x000f700000002400 */
[----:B------:R-:W5:Y:S01]  /*9e80*/  MUFU.TANH R26, R26 ;  /* 0x0000001a001a7308 */ /* 0x000f620000002400 */
[----:B--2---:R-:W-:Y:S01]  /*9e90*/  FMNMX.FTZ R81, R8, R77, !PT ;  /* 0x0000004d08517209 */ /* 0x004fe20007810000 */
[----:B------:R-:W-:-:S06]  /*9ea0*/  FMUL.FTZ R77, R82, UR35 ;  /* 0x00000023524d7c20 */ /* 0x000fcc0008410000 */
[----:B------:R-:W2:Y:S01]  /*9eb0*/  MUFU.TANH R28, R28 ;  /* 0x0000001c001c7308 */ /* 0x000ea20000002400 */
[----:B------:R-:W3:Y:S07]  /*9ec0*/  SHFL.BFLY PT, R8, R81, 0x1, 0x1f ;  /* 0x0c201f0051087f89 */ /* 0x000eee00000e0000 */
[----:B------:R-:W2:Y:S08]  /*9ed0*/  MUFU.TANH R30, R30 ;  /* 0x0000001e001e7308 */ /* 0x000eb00000002400 */
[----:B------:R-:W2:Y:S08]  /*9ee0*/  MUFU.TANH R32, R32 ;  /* 0x0000002000207308 */ /* 0x000eb00000002400 */
[----:B------:R-:W2:Y:S01]  /*9ef0*/  MUFU.TANH R34, R34 ;  /* 0x0000002200227308 */ /* 0x000ea20000002400 */
[----:B---3--:R-:W-:-:S05]  /*9f00*/  FMNMX.FTZ R8, R81, R8, !PT ;  /* 0x0000000851087209 */ /* 0x008fca0007810000 */
[C---:B------:R-:W-:Y:S02]  /*9f10*/  FMUL.FTZ R82, R8.reuse, UR34 ;  /* 0x0000002208527c20 */ /* 0x040fe40008410000 */
[----:B------:R-:W3:Y:S01]  /*9f20*/  MUFU.TANH R36, R36 ;  /* 0x0000002400247308 */ /* 0x000ee20000002400 */
[----:B------:R-:W-:Y:S01]  /*9f30*/  FADD.FTZ R9, -R8, R9 ;  /* 0x0000000908097221 */ /* 0x000fe20000010100 */
[--C-:B------:R-:W-:Y:S01]  /*9f40*/  FFMA.FTZ R81, R11, UR34, -R82.reuse ;  /* 0x000000220b517c23 */ /* 0x100fe20008010852 */
[----:B------:R-:W-:Y:S02]  /*9f50*/  FMNMX.FTZ R11, R13, R10, !PT ;  /* 0x0000000a0d0b7209 */ /* 0x000fe40007810000 */
[----:B------:R-:W-:Y:S01]  /*9f60*/  FMUL.FTZ R9, R9, UR34 ;  /* 0x0000002209097c20 */ /* 0x000fe20008410000 */
[----:B------:R-:W-:Y:S02]  /*9f70*/  WARPGROUP.DEPBAR.LE gsb0, 0x0 ;  /* 0x00008000000079c5 */ /* 0x000fe40000010000 */
[----:B------:R-:W-:Y:S01]  /*9f80*/  WARPGROUP.ARRIVE ;  /* 0x00000000000079c5 */ /* 0x000fe20000000000 */
[----:B-1----:R-:W-:Y:S01]  /*9f90*/  FMNMX.FTZ R84, R14, R11, !PT ;  /* 0x0000000b0e547209 */ /* 0x002fe20007810000 */
[----:B------:R-:W1:Y:S01]  /*9fa0*/  MUFU.TANH R38, R38 ;  /* 0x0000002600267308 */ /* 0x000e620000002400 */
[--C-:B------:R-:W-:Y:S01]  /*9fb0*/  FFMA.FTZ R12, R12, UR34, -R82.reuse ;  /* 0x000000220c0c7c23 */ /* 0x100fe20008010852 */
[--C-:B------:R-:W-:Y:S01]  /*9fc0*/  FFMA.FTZ R47, R47, UR34, -R82.reuse ;  /* 0x000000222f2f7c23 */ /* 0x100fe20008010852 */
[----:B----4-:R-:W-:Y:S01]  /*9fd0*/  FMNMX.FTZ R11, R21, R84, !PT ;  /* 0x00000054150b7209 */ /* 0x010fe20007810000 */
[----:B------:R-:W-:Y:S01]  /*9fe0*/  HGMMA.64x96x16.F32.BF16 R88, gdesc[UR28].tnspB, R88, gsb0 ;  /* 0x416000001c5879f0 */ /* 0x000fe20008001858 */
[----:B------:R-:W-:Y:S01]  /*9ff0*/  UIADD3 UR28, UR6, 0x600, URZ ;  /* 0x00000600061c7890 */ /* 0x000fe2000fffe03f */
[--C-:B------:R-:W-:Y:S01]  /*a000*/  FFMA.FTZ R84, R27, UR34, -R82.reuse ;  /* 0x000000221b547c23 */ /* 0x100fe20008010852 */
[----:B------:R-:W-:Y:S01]  /*a010*/  UIADD3 UR30, UR7, 0x100, URZ ;  /* 0x00000100071e7890 */ /* 0x000fe2000fffe03f */
[----:B-----5:R-:W-:Y:S01]  /*a020*/  FMNMX.FTZ R11, R24, R11, !PT ;  /* 0x0000000b180b7209 */ /* 0x020fe20007810000 */
[----:B------:R-:W-:Y:S01]  /*a030*/  UMOV UR29, 0x40000040 ;  /* 0x40000040001d7882 */ /* 0x000fe20000000000 */
[----:B------:R-:W-:Y:S01]  /*a040*/  UMOV UR31, 0x80000020 ;  /* 0x80000020001f7882 */ /* 0x000fe20000000000 */
[----:B------:R-:W4:Y:S01]  /*a050*/  MUFU.TANH R40, R40 ;  /* 0x0000002800287308 */ /* 0x000f220000002400 */
[----:B------:R-:W-:Y:S01]  /*a060*/  FMNMX.FTZ R11, R26, R11, !PT ;  /* 0x0000000b1a0b7209 */ /* 0x000fe20007810000 */
[--C-:B------:R-:W-:Y:S01]  /*a070*/  FFMA.FTZ R27, R29, UR34, -R82.reuse ;  /* 0x000000221d1b7c23 */ /* 0x100fe20008010852 */
[--C-:B------:R-:W-:Y:S01]  /*a080*/  FFMA.FTZ R29, R33, UR34, -R82.reuse ;  /* 0x00000022211d7c23 */ /* 0x100fe20008010852 */
[--C-:B------:R-:W-:Y:S01]  /*a090*/  FFMA.FTZ R33, R41, UR34, -R82.reuse ;  /* 0x0000002229217c23 */ /* 0x100fe20008010852 */
[----:B--2---:R-:W-:Y:S01]  /*a0a0*/  FMNMX.FTZ R11, R28, R11, !PT ;  /* 0x0000000b1c0b7209 */ /* 0x004fe20007810000 */
[--C-:B------:R-:W-:Y:S01]  /*a0b0*/  FFMA.FTZ R41, R57, UR34, -R82.reuse ;  /* 0x0000002239297c23 */ /* 0x100fe20008010852 */
[--C-:B------:R-:W-:Y:S01]  /*a0c0*/  FFMA.FTZ R57, R65, UR34, -R82.reuse ;  /* 0x0000002241397c23 */ /* 0x100fe20008010852 */
[----:B------:R-:W2:Y:S01]  /*a0d0*/  MUFU.TANH R43, R43 ;  /* 0x0000002b002b7308 */ /* 0x000ea20000002400 */
[----:B------:R-:W-:Y:S01]  /*a0e0*/  FMNMX.FTZ R11, R30, R11, !PT ;  /* 0x0000000b1e0b7209 */ /* 0x000fe20007810000 */
[--C-:B------:R-:W-:Y:S01]  /*a0f0*/  FFMA.FTZ R86, R31, UR34, -R82.reuse ;  /* 0x000000221f567c23 */ /* 0x100fe20008010852 */
[--C-:B------:R-:W-:Y:S01]  /*a100*/  FFMA.FTZ R142, R35, UR34, -R82.reuse ;  /* 0x00000022238e7c23 */ /* 0x100fe20008010852 */
[--C-:B------:R-:W-:Y:S01]  /*a110*/  FFMA.FTZ R31, R37, UR34, -R82.reuse ;  /* 0x00000022251f7c23 */ /* 0x100fe20008010852 */
[----:B------:R-:W-:Y:S01]  /*a120*/  FMNMX.FTZ R11, R32, R11, !PT ;  /* 0x0000000b200b7209 */ /* 0x000fe20007810000 */
[--C-:B------:R-:W-:Y:S01]  /*a130*/  FFMA.FTZ R35, R45, UR34, -R82.reuse ;  /* 0x000000222d237c23 */ /* 0x100fe20008010852 */
[--C-:B------:R-:W-:Y:S01]  /*a140*/  FFMA.FTZ R37, R49, UR34, -R82.reuse ;  /* 0x0000002231257c23 */ /* 0x100fe20008010852 */
[----:B------:R-:W5:Y:S01]  /*a150*/  MUFU.TANH R44, R44 ;  /* 0x0000002c002c7308 */ /* 0x000f620000002400 */
[----:B------:R-:W-:Y:S01]  /*a160*/  FMNMX.FTZ R11, R34, R11, !PT ;  /* 0x0000000b220b7209 */ /* 0x000fe20007810000 */
[--C-:B------:R-:W-:Y:S01]  /*a170*/  FFMA.FTZ R45, R59, UR34, -R82.reuse ;  /* 0x000000223b2d7c23 */ /* 0x100fe20008010852 */
[--C-:B------:R-:W-:Y:S01]  /*a180*/  FFMA.FTZ R15, R15, UR34, -R82.reuse ;  /* 0x000000220f0f7c23 */ /* 0x100fe20008010852 */
[--C-:B------:R-:W-:Y:S01]  /*a190*/  FFMA.FTZ R20, R20, UR34, -R82.reuse ;  /* 0x0000002214147c23 */ /* 0x100fe20008010852 */
[----:B---3--:R-:W-:Y:S01]  /*a1a0*/  FMNMX.FTZ R11, R36, R11, !PT ;  /* 0x0000000b240b7209 */ /* 0x008fe20007810000 */
[--C-:B------:R-:W-:Y:S01]  /*a1b0*/  FFMA.FTZ R25, R25, UR34, -R82.reuse ;  /* 0x0000002219197c23 */ /* 0x100fe20008010852 */
[--C-:B------:R-:W-:Y:S01]  /*a1c0*/  FFMA.FTZ R42, R42, UR34, -R82.reuse ;  /* 0x000000222a2a7c23 */ /* 0x100fe20008010852 */
[----:B------:R-:W3:Y:S01]  /*a1d0*/  MUFU.TANH R46, R46 ;  /* 0x0000002e002e7308 */ /* 0x000ee20000002400 */
[----:B-1----:R-:W-:Y:S01]  /*a1e0*/  FMNMX.FTZ R11, R38, R11, !PT ;  /* 0x0000000b260b7209 */ /* 0x002fe20007810000 */
[--C-:B------:R-:W-:Y:S01]  /*a1f0*/  FFMA.FTZ R50, R50, UR34, -R82.reuse ;  /* 0x0000002232327c23 */ /* 0x100fe20008010852 */
[--C-:B------:R-:W-:Y:S01]  /*a200*/  FFMA.FTZ R54, R54, UR34, -R82.reuse ;  /* 0x0000002236367c23 */ /* 0x100fe20008010852 */
[--C-:B------:R-:W-:Y:S01]  /*a210*/  FFMA.FTZ R58, R58, UR34, -R82.reuse ;  /* 0x000000223a3a7c23 */ /* 0x100fe20008010852 */
[----:B----4-:R-:W-:Y:S01]  /*a220*/  FMNMX.FTZ R144, R40, R11, !PT ;  /* 0x0000000b28907209 */ /* 0x010fe20007810000 */
[--C-:B------:R-:W-:Y:S01]  /*a230*/  FFMA.FTZ R60, R60, UR34, -R82.reuse ;  /* 0x000000223c3c7c23 */ /* 0x100fe20008010852 */
[--C-:B------:R-:W-:Y:S01]  /*a240*/  FFMA.FTZ R62, R62, UR34, -R82.reuse ;  /* 0x000000223e3e7c23 */ /* 0x100fe20008010852 */
[----:B------:R-:W1:Y:S01]  /*a250*/  MUFU.TANH R48, R48 ;  /* 0x0000003000307308 */ /* 0x000e620000002400 */
[----:B--2---:R-:W-:Y:S01]  /*a260*/  FMNMX.FTZ R11, R43, R144, !PT ;  /* 0x000000902b0b7209 */ /* 0x004fe20007810000 */
[--C-:B------:R-:W-:Y:S01]  /*a270*/  FFMA.FTZ R144, R39, UR34, -R82.reuse ;  /* 0x0000002227907c23 */ /* 0x100fe20008010852 */
[--C-:B------:R-:W-:Y:S01]  /*a280*/  FFMA.FTZ R39, R53, UR34, -R82.reuse ;  /* 0x0000002235277c23 */ /* 0x100fe20008010852 */
[--C-:B------:R-:W-:Y:S01]  /*a290*/  FFMA.FTZ R49, R63, UR34, -R82.reuse ;  /* 0x000000223f317c23 */ /* 0x100fe20008010852 */
[----:B-----5:R-:W-:Y:S01]  /*a2a0*/  FMNMX.FTZ R11, R44, R11, !PT ;  /* 0x0000000b2c0b7209 */ /* 0x020fe20007810000 */
[--C-:B------:R-:W-:Y:S01]  /*a2b0*/  FFMA.FTZ R64, R64, UR34, -R82.reuse ;  /* 0x0000002240407c23 */ /* 0x100fe20008010852 */
[--C-:B------:R-:W-:Y:S01]  /*a2c0*/  FFMA.FTZ R68, R68, UR34, -R82.reuse ;  /* 0x0000002244447c23 */ /* 0x100fe20008010852 */
[----:B------:R-:W2:Y:S01]  /*a2d0*/  MUFU.TANH R51, R51 ;  /* 0x0000003300337308 */ /* 0x000ea20000002400 */
[----:B---3--:R-:W-:Y:S01]  /*a2e0*/  FMNMX.FTZ R11, R46, R11, !PT ;  /* 0x0000000b2e0b7209 */ /* 0x008fe20007810000 */
[--C-:B------:R-:W-:Y:S01]  /*a2f0*/  FFMA.FTZ R59, R72, UR34, -R82.reuse ;  /* 0x00000022483b7c23 */ /* 0x100fe20008010852 */
[----:B------:R-:W-:-:S05]  /*a300*/  FFMA.FTZ R69, R69, UR34, -R82 ;  /* 0x0000002245457c23 */ /* 0x000fca0008010852 */
        /* <DEDUP_REMOVED lines=37> */
[----:B------:R3:W-:Y:S01]  /*a560*/  MUFU.EX2 R146, R47 ;  /* 0x0000002f00927308 */ /* 0x0007e20000000800 */
[----:B-1----:R-:W-:-:S07]  /*a570*/  FMNMX.FTZ R11, R79, R148, !PT ;  /* 0x000000944f0b7209 */ /* 0x002fce0007810000 */
[----:B------:R-:W-:Y:S01]  /*a580*/  MUFU.EX2 R9, R9 ;  /* 0x0000000900097308 */ /* 0x000fe20000000800 */
[----:B--2---:R-:W-:Y:S01]  /*a590*/  FMNMX.FTZ R11, R80, R11, !PT ;  /* 0x0000000b500b7209 */ /* 0x004fe20007810000 */
[----:B---3--:R-:W-:-:S04]  /*a5a0*/  FFMA.FTZ R47, R61, UR34, -R82 ;  /* 0x000000223d2f7c23 */ /* 0x008fc80008010852 */
[----:B------:R-:W1:Y:S02]  /*a5b0*/  SHFL.BFLY PT, R148, R11, 0x2, 0x1f ;  /* 0x0c401f000b947f89 */ /* 0x000e6400000e0000 */
[----:B------:R-:W2:Y:S08]  /*a5c0*/  MUFU.EX2 R12, R12 ;  /* 0x0000000c000c7308 */ /* 0x000eb00000000800 */
[----:B------:R-:W3:Y:S08]  /*a5d0*/  MUFU.EX2 R81, R81 ;  /* 0x0000005100517308 */ /* 0x000ef00000000800 */
[----:B------:R-:W-:Y:S01]  /*a5e0*/  MUFU.EX2 R15, R15 ;  /* 0x0000000f000f7308 */ /* 0x000fe20000000800 */
[----:B--2---:R-:W-:Y:S01]  /*a5f0*/  FFMA.FTZ R6, R9, R6, R12 ;  /* 0x0000000609067223 */ /* 0x004fe2000001000c */
[----:B------:R-:W-:-:S02]  /*a600*/  WARPGROUP.DEPBAR.LE gsb0, 0x0 ;  /* 0x00008000000079c5 */ /* 0x000fc40000010000 */
[----:B------:R-:W-:Y:S01]  /*a610*/  WARPGROUP.ARRIVE ;  /* 0x00000000000079c5 */ /* 0x000fe20000000000 */
[----:B-1----:R-:W-:-:S03]  /*a620*/  FMNMX.FTZ R148, R11, R148, !PT ;  /* 0x000000940b947209 */ /* 0x002fc60007810000 */
[----:B------:R-:W-:Y:S01]  /*a630*/  MUFU.EX2 R20, R20 ;  /* 0x0000001400147308 */ /* 0x000fe20000000800 */
[----:B---3--:R-:W-:Y:S01]  /*a640*/  F2FP.BF16.F32.PACK_AB R12, R81, R12 ;  /* 0x0000000c510c723e */ /* 0x008fe200000010ff */
[----:B------:R-:W-:Y:S01]  /*a650*/  HGMMA.64x96x16.F32.BF16 R88, gdesc[UR28].tnspB, R88, gsb0 ;  /* 0x416000001c5879f0 */ /* 0x000fe20008001858 */
[----:B------:R-:W-:Y:S01]  /*a660*/  UIADD3 UR28, UR6, 0x604, URZ ;  /* 0x00000604061c7890 */ /* 0x000fe2000fffe03f */
[----:B------:R-:W1:Y:S01]  /*a670*/  SHFL.BFLY PT, R11, R148, 0x1, 0x1f ;  /* 0x0c201f00940b7f89 */ /* 0x000e6200000e0000 */
[----:B------:R-:W-:Y:S01]  /*a680*/  UIADD3 UR30, UR7, 0x180, URZ ;  /* 0x00000180071e7890 */ /* 0x000fe2000fffe03f */
[----:B------:R-:W-:Y:S01]  /*a690*/  UMOV UR29, 0x40000040 ;  /* 0x40000040001d7882 */ /* 0x000fe20000000000 */
[----:B------:R-:W-:Y:S01]  /*a6a0*/  UMOV UR31, 0x80000020 ;  /* 0x80000020001f7882 */ /* 0x000fe20000000000 */
[----:B------:R-:W-:Y:S08]  /*a6b0*/  MUFU.EX2 R25, R25 ;  /* 0x0000001900197308 */ /* 0x000ff00000000800 */
[----:B------:R-:W-:Y:S08]  /*a6c0*/  MUFU.EX2 R84, R84 ;  /* 0x0000005400547308 */ /* 0x000ff00000000800 */
[----:B------:R-:W-:Y:S01]  /*a6d0*/  MUFU.EX2 R27, R27 ;  /* 0x0000001b001b7308 */ /* 0x000fe20000000800 */
[----:B-1----:R-:W-:-:S05]  /*a6e0*/  FMNMX.FTZ R11, R148, R11, !PT ;  /* 0x0000000b940b7209 */ /* 0x002fca0007810000 */
[C---:B------:R-:W-:Y:S01]  /*a6f0*/  FMUL.FTZ R65, R11.reuse, UR34 ;  /* 0x000000220b417c20 */ /* 0x040fe20008410000 */
[----:B------:R-:W-:Y:S01]  /*a700*/  FADD.FTZ R53, -R11, R10 ;  /* 0x0000000a0b357221 */ /* 0x000fe20000010100 */
[----:B------:R-:W-:Y:S02]  /*a710*/  MUFU.EX2 R86, R86 ;  /* 0x0000005600567308 */ /* 0x000fe40000000800 */
[--C-:B------:R-:W-:Y:S01]  /*a720*/  FFMA.FTZ R13, R13, UR34, -R65.reuse ;  /* 0x000000220d0d7c23 */ /* 0x100fe20008010841 */
[----:B------:R-:W-:Y:S01]  /*a730*/  FMUL.FTZ R53, R53, UR34 ;  /* 0x0000002235357c20 */ /* 0x000fe20008410000 */
[--C-:B------:R-:W-:Y:S01]  /*a740*/  FFMA.FTZ R150, R24, UR34, -R65.reuse ;  /* 0x0000002218967c23 */ /* 0x100fe20008010841 */
[--C-:B------:R-:W-:Y:S01]  /*a750*/  FFMA.FTZ R24, R28, UR34, -R65.reuse ;  /* 0x000000221c187c23 */ /* 0x100fe20008010841 */
[--C-:B------:R-:W-:Y:S01]  /*a760*/  FFMA.FTZ R82, R14, UR34, -R65.reuse ;  /* 0x000000220e527c23 */ /* 0x100fe20008010841 */
[----:B------:R-:W-:Y:S01]  /*a770*/  IMAD.U32 R28, RZ, RZ, UR36 ;  /* 0x00000024ff1c7e24 */ /* 0x000fe2000f8e00ff */
[----:B------:R1:W-:Y:S01]  /*a780*/  MUFU.EX2 R72, R53 ;  /* 0x0000003500487308 */ /* 0x0003e20000000800 */
[----:B------:R-:W-:Y:S01]  /*a790*/  FFMA.FTZ R61, R21, UR34, -R65 ;  /* 0x00000022153d7c23 */ /* 0x000fe20008010841 */
[----:B------:R-:W-:-:S02]  /*a7a0*/  VIADD R14, R16, 0x9 ;  /* 0x00000009100e7836 */ /* 0x000fc40000000000 */
[--C-:B------:R-:W-:Y:S01]  /*a7b0*/  FFMA.FTZ R21, R38, UR34, -R65.reuse ;  /* 0x0000002226157c23 */ /* 0x100fe20008010841 */
[----:B------:R-:W-:Y:S01]  /*a7c0*/  @!P1 LEA R28, R28, UR39, 0x3 ;  /* 0x000000271c1c9c11 */ /* 0x000fe2000f8e18ff */
[--C-:B------:R-:W-:Y:S01]  /*a7d0*/  FFMA.FTZ R85, R26, UR34, -R65.reuse ;  /* 0x000000221a557c23 */ /* 0x100fe20008010841 */
[--C-:B------:R-:W-:Y:S01]  /*a7e0*/  FFMA.FTZ R87, R30, UR34, -R65.reuse ;  /* 0x000000221e577c23 */ /* 0x100fe20008010841 */
[----:B------:R-:W-:Y:S01]  /*a7f0*/  SEL R38, R14, 0x9, !P2 ;  /* 0x000000090e267807 */ /* 0x000fe20005000000 */
[----:B------:R-:W2:Y:S01]  /*a800*/  MUFU.EX2 R13, R13 ;  /* 0x0000000d000d7308 */ /* 0x000ea20000000800 */
[----:B------:R-:W-:Y:S02]  /*a810*/  @!P1 VIADD R14, R28, 0x2d840 ;  /* 0x0002d8401c0e9836 */ /* 0x000fe40000000000 */
[--C-:B------:R-:W-:Y:S01]  /*a820*/  FFMA.FTZ R30, R40, UR34, -R65.reuse ;  /* 0x00000022281e7c23 */ /* 0x100fe20008010841 */
[--C-:B------:R-:W-:Y:S01]  /*a830*/  FFMA.FTZ R148, R32, UR34, -R65.reuse ;  /* 0x0000002220947c23 */ /* 0x100fe20008010841 */
[--C-:B------:R-:W-:Y:S01]  /*a840*/  FFMA.FTZ R145, R43, UR34, -R65.reuse ;  /* 0x000000222b917c23 */ /* 0x100fe20008010841 */
[--C-:B------:R-:W-:Y:S01]  /*a850*/  FFMA.FTZ R26, R34, UR34, -R65.reuse ;  /* 0x00000022221a7c23 */ /* 0x100fe20008010841 */
[----:B------:R-:W-:Y:S01]  /*a860*/  @!P1 PRMT R14, RZ, 0x654, R14 ;  /* 0x00000654ff0e9816 */ /* 0x000fe2000000000e */
[--C-:B------:R-:W-:Y:S01]  /*a870*/  FFMA.FTZ R63, R36, UR34, -R65.reuse ;  /* 0x00000022243f7c23 */ /* 0x100fe20008010841 */
[----:B------:R-:W3:Y:S01]  /*a880*/  MUFU.EX2 R82, R82 ;  /* 0x0000005200527308 */ /* 0x000ee20000000800 */
[--C-:B-1----:R-:W-:Y:S01]  /*a890*/  FFMA.FTZ R53, R51, UR34, -R65.reuse ;  /* 0x0000002233357c23 */ /* 0x102fe20008010841 */
[--C-:B------:R-:W-:Y:S01]  /*a8a0*/  FFMA.FTZ R34, R44, UR34, -R65.reuse ;  /* 0x000000222c227c23 */ /* 0x100fe20008010841 */
[--C-:B------:R-:W-:Y:S01]  /*a8b0*/  FFMA.FTZ R147, R46, UR34, -R65.reuse ;  /* 0x000000222e937c23 */ /* 0x100fe20008010841 */
[----:B------:R-:W-:Y:S01]  /*a8c0*/  FFMA.FTZ R32, R48, UR34, -R65 ;  /* 0x0000002230207c23 */ /* 0x000fe20008010841 */
[----:B------:R-:W-:-:S02]  /*a8d0*/  IMAD.U32 R36, RZ, RZ, UR53 ;  /* 0x00000035ff247e24 */ /* 0x000fc4000f8e00ff */
[--C-:B------:R-:W-:Y:S01]  /*a8e0*/  FFMA.FTZ R28, R52, UR34, -R65.reuse ;  /* 0x00000022341c7c23 */ /* 0x100fe20008010841 */
[----:B------:R-:W-:Y:S01]  /*a8f0*/  FFMA.FTZ R55, R55, UR34, -R65 ;  /* 0x0000002237377c23 */ /* 0x000fe20008010841 */
[----:B------:R-:W1:Y:S01]  /*a900*/  MUFU.EX2 R61, R61 ;  /* 0x0000003d003d7308 */ /* 0x000e620000000800 */
[----:B--2---:R-:W-:Y:S01]  /*a910*/  FFMA.FTZ R5, R72, R5, R13 ;  /* 0x0000000548057223 */ /* 0x004fe2000001000d */
[----:B------:R-:W-:Y:S01]  /*a920*/  @!P1 LEA R36, R36, UR39, 0x3 ;  /* 0x0000002724249c11 */ /* 0x000fe2000f8e18ff */
[--C-:B------:R-:W-:Y:S01]  /*a930*/  FFMA.FTZ R56, R56, UR34, -R65.reuse ;  /* 0x0000002238387c23 */ /* 0x100fe20008010841 */
[--C-:B------:R-:W-:Y:S01]  /*a940*/  FFMA.FTZ R66, R66, UR34, -R65.reuse ;  /* 0x0000002242427c23 */ /* 0x100fe20008010841 */
[--C-:B------:R-:W-:Y:S01]  /*a950*/  FFMA.FTZ R71, R71, UR34, -R65.reuse ;  /* 0x0000002247477c23 */ /* 0x100fe20008010841 */
[----:B------:R-:W-:Y:S01]  /*a960*/  FFMA.FTZ R73, R73, UR34, -R65 ;  /* 0x0000002249497c23 */ /* 0x000fe20008010841 */
[----:B------:R-:W-:Y:S01]  /*a970*/  @!P1 VIADD R36, R36, 0x2d860 ;  /* 0x0002d86024249836 */ /* 0x000fe20000000000 */
[----:B------:R-:W2:Y:S01]  /*a980*/  MUFU.EX2 R150, R150 ;  /* 0x0000009600967308 */ /* 0x000ea20000000800 */
[C---:B---3--:R-:W-:Y:S01]  /*a990*/  FADD.FTZ R40, R82.reuse, R5 ;  /* 0x0000000552287221 */ /* 0x048fe20000010000 */
[----:B------:R-:W-:Y:S01]  /*a9a0*/  F2FP.BF16.F32.PACK_AB R13, R82, R13 ;  /* 0x0000000d520d723e */ /* 0x000fe200000010ff */
[--C-:B------:R-:W-:Y:S01]  /*a9b0*/  FFMA.FTZ R74, R74, UR34, -R65.reuse ;  /* 0x000000224a4a7c23 */ /* 0x100fe20008010841 */
[----:B------:R-:W-:Y:S01]  /*a9c0*/  @!P1 PRMT R36, RZ, 0x654, R36 ;  /* 0x00000654ff249816 */ /* 0x000fe20000000024 */
[--C-:B------:R-:W-:Y:S01]  /*a9d0*/  FFMA.FTZ R75, R75, UR34, -R65.reuse ;  /* 0x000000224b4b7c23 */ /* 0x100fe20008010841 */
[--C-:B------:R-:W-:Y:S01]  /*a9e0*/  FFMA.FTZ R76, R76, UR34, -R65.reuse ;  /* 0x000000224c4c7c23 */ /* 0x100fe20008010841 */
[--C-:B------:R-:W-:Y:S01]  /*a9f0*/  FFMA.FTZ R77, R77, UR34, -R65.reuse ;  /* 0x000000224d4d7c23 */ /* 0x100fe20008010841 */
[----:B------:R-:W3:Y:S01]  /*aa00*/  MUFU.EX2 R85, R85 ;  /* 0x0000005500557308 */ /* 0x000ee20000000800 */
[----:B-1----:R-:W-:Y:S01]  /*aa10*/  FADD.FTZ R43, R61, R40 ;  /* 0x000000283d2b7221 */ /* 0x002fe20000010000 */
[--C-:B------:R-:W-:Y:S01]  /*aa20*/  FFMA.FTZ R78, R78, UR34, -R65.reuse ;  /* 0x000000224e4e7c23 */ /* 0x100fe20008010841 */
[----:B------:R-:W-:Y:S01]  /*aa30*/  FFMA.FTZ R79, R79, UR34, -R65 ;  /* 0x000000224f4f7c23 */ /* 0x000fe20008010841 */
[C---:B------:R-:W-:Y:S01]  /*aa40*/  ISETP.GT.AND P2, PT, R7.reuse, UR52, PT ;  /* 0x0000003407007c0c */ /* 0x040fe2000bf44270 */
[----:B------:R-:W-:Y:S01]  /*aa50*/  UMOV UR53, UR36 ;  /* 0x0000002400357c82 */ /* 0x000fe20008000000 */
[----:B------:R-:W-:-:S02]  /*aa60*/  VIADD R7, R7, 0xffffffff ;  /* 0xffffffff07077836 */ /* 0x000fc40000000000 */
[----:B------:R-:W1:Y:S01]  /*aa70*/  MUFU.EX2 R24, R24 ;  /* 0x0000001800187308 */ /* 0x000e620000000800 */
[----:B--2---:R-:W-:-:S07]  /*aa80*/  FADD.FTZ R40, R150, R43 ;  /* 0x0000002b96287221 */ /* 0x004fce0000010000 */
[----:B------:R-:W2:Y:S01]  /*aa90*/  MUFU.EX2 R87, R87 ;  /* 0x0000005700577308 */ /* 0x000ea20000000800 */
[----:B---3--:R-:W-:Y:S01]  /*aaa0*/  FADD.FTZ R51, R85, R40 ;  /* 0x0000002855337221 */ /* 0x008fe20000010000 */
[----:B------:R-:W-:Y:S02]  /*aab0*/  WARPGROUP.DEPBAR.LE gsb0, 0x0 ;  /* 0x00008000000079c5 */ /* 0x000fe40000010000 */
[----:B------:R-:W-:-:S04]  /*aac0*/  WARPGROUP.ARRIVE ;  /* 0x00000000000079c5 */ /* 0x000fc80000000000 */
[----:B------:R-:W3:Y:S01]  /*aad0*/  MUFU.EX2 R148, R148 ;  /* 0x0000009400947308 */ /* 0x000ee20000000800 */
[C---:B-1----:R-:W-:Y:S01]  /*aae0*/  FADD.FTZ R40, R24.reuse, R51 ;  /* 0x0000003318287221 */ /* 0x042fe20000010000 */
[----:B------:R-:W-:Y:S01]  /*aaf0*/  F2FP.BF16.F32.PACK_AB R85, R24, R85 ;  /* 0x000000551855723e */ /* 0x000fe200000010ff */
[----:B------:R-:W-:Y:S01]  /*ab00*/  HGMMA.64x96x16.F32.BF16 R88, gdesc[UR28].tnspB, R88, gsb0 ;  /* 0x416000001c5879f0 */ /* 0x000fe20008001858 */
[----:B------:R-:W-:Y:S02]  /*ab10*/  UIADD3 UR28, UR6, 0x606, URZ ;  /* 0x00000606061c7890 */ /* 0x000fe4000fffe03f */
[----:B------:R-:W-:Y:S02]  /*ab20*/  UIADD3 UR30, UR7, 0x1c0, URZ ;  /* 0x000001c0071e7890 */ /* 0x000fe4000fffe03f */
[----:B------:R-:W-:Y:S01]  /*ab30*/  MUFU.EX2 R29, R29 ;  /* 0x0000001d001d7308 */ /* 0x000fe20000000800 */
[----:B------:R-:W-:Y:S01]  /*ab40*/  UMOV UR29, 0x40000040 ;  /* 0x40000040001d7882 */ /* 0x000fe20000000000 */
[----:B------:R-:W-:Y:S01]  /*ab50*/  UMOV UR31, 0x80000020 ;  /* 0x80000020001f7882 */ /* 0x000fe20000000000 */
[----:B--2---:R-:W-:-:S05]  /*ab60*/  FADD.FTZ R51, R87, R40 ;  /* 0x0000002857337221 */ /* 0x004fca0000010000 */
[----:B------:R-:W1:Y:S01]  /*ab70*/  MUFU.EX2 R26, R26 ;  /* 0x0000001a001a7308 */ /* 0x000e620000000800 */
[C---:B---3--:R-:W-:Y:S01]  /*ab80*/  FADD.FTZ R51, R148.reuse, R51 ;  /* 0x0000003394337221 */ /* 0x048fe20000010000 */
[----:B------:R-:W-:-:S06]  /*ab90*/  F2FP.BF16.F32.PACK_AB R87, R148, R87 ;  /* 0x000000579457723e */ /* 0x000fcc00000010ff */
[----:B------:R-:W-:Y:S08]  /*aba0*/  MUFU.EX2 R142, R142 ;  /* 0x0000008e008e7308 */ /* 0x000ff00000000800 */
[----:B------:R-:W2:Y:S01]  /*abb0*/  MUFU.EX2 R63, R63 ;  /* 0x0000003f003f7308 */ /* 0x000ea20000000800 */
[----:B-1----:R-:W-:-:S07]  /*abc0*/  FADD.FTZ R40, R26, R51 ;  /* 0x000000331a287221 */ /* 0x002fce0000010000 */
[----:B------:R-:W-:Y:S08]  /*abd0*/  MUFU.EX2 R31, R31 ;  /* 0x0000001f001f7308 */ /* 0x000ff00000000800 */
[----:B------:R-:W1:Y:S01]  /*abe0*/  MUFU.EX2 R21, R21 ;  /* 0x0000001500157308 */ /* 0x000e620000000800 */
[----:B--2---:R-:W-:-:S07]  /*abf0*/  FADD.FTZ R40, R63, R40 ;  /* 0x000000283f287221 */ /* 0x004fce0000010000 */
[----:B------:R-:W-:Y:S08]  /*ac00*/  MUFU.EX2 R144, R144 ;  /* 0x0000009000907308 */ /* 0x000ff00000000800 */
[----:B------:R-:W2:Y:S01]  /*ac10*/  MUFU.EX2 R30, R30 ;  /* 0x0000001e001e7308 */ /* 0x000ea20000000800 */
[----:B-1----:R-:W-:-:S07]  /*ac20*/  FADD.FTZ R51, R21, R40 ;  /* 0x0000002815337221 */ /* 0x002fce0000010000 */
[----:B------:R-:W-:Y:S08]  /*ac30*/  MUFU.EX2 R33, R33 ;  /* 0x0000002100217308 */ /* 0x000ff00000000800 */
[----:B------:R-:W-:Y:S01]  /*ac40*/  MUFU.EX2 R145, R145 ;  /* 0x0000009100917308 */ /* 0x000fe20000000800 */
[----:B--2---:R-:W-:-:S07]  /*ac50*/  FADD.FTZ R24, R30, R51 ;  /* 0x000000331e187221 */ /* 0x004fce0000010000 */
[----:B------:R-:W-:Y:S08]  /*ac60*/  MUFU.EX2 R42, R42 ;  /* 0x0000002a002a7308 */ /* 0x000ff00000000800 */
[----:B------:R-:W-:Y:S08]  /*ac70*/  MUFU.EX2 R34, R34 ;  /* 0x0000002200227308 */ /* 0x000ff00000000800 */
[----:B------:R-:W-:Y:S01]  /*ac80*/  MUFU.EX2 R35, R35 ;  /* 0x0000002300237308 */ /* 0x000fe20000000800 */
[----:B------:R-:W-:-:S02]  /*ac90*/  WARPGROUP.DEPBAR.LE gsb0, 0x0 ;  /* 0x00008000000079c5 */ /* 0x000fc40000010000 */
[----:B------:R-:W-:-:S05]  /*aca0*/  WARPGROUP.ARRIVE ;  /* 0x00000000000079c5 */ /* 0x000fca0000000000 */
[----:B------:R-:W-:Y:S01]  /*acb0*/  MUFU.EX2 R147, R147 ;  /* 0x0000009300937308 */ /* 0x000fe20000000800 */
[----:B------:R-:W-:Y:S01]  /*acc0*/  HGMMA.64x96x16.F32.BF16 R88, gdesc[UR28].tnspB, R88, gsb0 ;  /* 0x416000001c5879f0 */ /* 0x000fe20008001858 */
[----:B------:R-:W-:-:S06]  /*acd0*/  UMOV UR28, UR49 ;  /* 0x00000031001c7c82 */ /* 0x000fcc0008000000 */
[----:B------:R-:W-:Y:S08]  /*ace0*/  MUFU.EX2 R37, R37 ;  /* 0x0000002500257308 */ /* 0x000ff00000000800 */
[----:B------:R-:W-:Y:S08]  /*acf0*/  MUFU.EX2 R32, R32 ;  /* 0x0000002000207308 */ /* 0x000ff00000000800 */
[----:B------:R-:W1:Y:S08]  /*ad00*/  MUFU.EX2 R50, R50 ;  /* 0x0000003200327308 */ /* 0x000e700000000800 */
[----:B------:R-:W2:Y:S08]  /*ad10*/  MUFU.EX2 R53, R53 ;  /* 0x0000003500357308 */ /* 0x000eb00000000800 */
[----:B------:R-:W-:Y:S01]  /*ad20*/  MUFU.EX2 R39, R39 ;  /* 0x0000002700277308 */ /* 0x000fe20000000800 */
[----:B-1----:R-:W-:-:S07]  /*ad30*/  F2FP.BF16.F32.PACK_AB R52, R50, R37 ;  /* 0x000000253234723e */ /* 0x002fce00000010ff */
[----:B------:R-:W1:Y:S08]  /*ad40*/  MUFU.EX2 R28, R28 ;  /* 0x0000001c001c7308 */ /* 0x000e700000000800 */
[----:B------:R-:W-:Y:S08]  /*ad50*/  MUFU.EX2 R54, R54 ;  /* 0x0000003600367308 */ /* 0x000ff00000000800 */
[----:B------:R-:W3:Y:S08]  /*ad60*/  MUFU.EX2 R55, R55 ;  /* 0x0000003700377308 */ /* 0x000ef00000000800 */
        /* <DEDUP_REMOVED lines=8> */
[----:B----4-:R-:W-:Y:S01]  /*adf0*/  FFMA.FTZ R38, R70, UR34, -R65 ;  /* 0x0000002246267c23 */ /* 0x010fe20008010841 */
[-C--:B------:R-:W-:Y:S01]  /*ae00*/  FMUL.FTZ R88, R88, R9.reuse ;  /* 0x0000000958587220 */ /* 0x080fe20000410000 */
[-C--:B------:R-:W-:Y:S01]  /*ae10*/  FMUL.FTZ R89, R89, R9.reuse ;  /* 0x0000000959597220 */ /* 0x080fe20000410000 */
[-C--:B------:R-:W-:Y:S01]  /*ae20*/  FMUL.FTZ R92, R92, R9.reuse ;  /* 0x000000095c5c7220 */ /* 0x080fe20000410000 */
[-C--:B------:R-:W-:Y:S01]  /*ae30*/  FMUL.FTZ R93, R93, R9.reuse ;  /* 0x000000095d5d7220 */ /* 0x080fe20000410000 */
[-C--:B------:R-:W-:Y:S01]  /*ae40*/  FMUL.FTZ R96, R96, R9.reuse ;  /* 0x0000000960607220 */ /* 0x080fe20000410000 */
[----:B-----5:R-:W-:Y:S01]  /*ae50*/  FADD.FTZ R14, R81, R6 ;  /* 0x00000006510e7221 */ /* 0x020fe20000010000 */
[----:B------:R4:W-:Y:S01]  /*ae60*/  @!P1 SYNCS.ARRIVE.TRANS64.RED.A1T0 RZ, [R36+URZ], RZ ;  /* 0x000000ff24ff99a7 */ /* 0x0009e2000810043f */
[----:B------:R-:W5:Y:S01]  /*ae70*/  MUFU.EX2 R6, R56 ;  /* 0x0000003800067308 */ /* 0x000f620000000800 */
[-C--:B------:R-:W-:Y:S01]  /*ae80*/  FMUL.FTZ R97, R97, R9.reuse ;  /* 0x0000000961617220 */ /* 0x080fe20000410000 */
[----:B------:R-:W-:Y:S01]  /*ae90*/  FADD.FTZ R5, R15, R14 ;  /* 0x0000000e0f057221 */ /* 0x000fe20000010000 */
[-C--:B------:R-:W-:Y:S01]  /*aea0*/  FMUL.FTZ R100, R100, R9.reuse ;  /* 0x0000000964647220 */ /* 0x080fe20000410000 */
[-C--:B------:R-:W-:Y:S01]  /*aeb0*/  FMUL.FTZ R101, R101, R9.reuse ;  /* 0x0000000965657220 */ /* 0x080fe20000410000 */
[-C--:B------:R-:W-:Y:S01]  /*aec0*/  FMUL.FTZ R104, R104, R9.reuse ;  /* 0x0000000968687220 */ /* 0x080fe20000410000 */
[----:B------:R-:W-:Y:S01]  /*aed0*/  FADD.FTZ R14, R20, R5 ;  /* 0x00000005140e7221 */ /* 0x000fe20000010000 */
[--C-:B----4-:R-:W-:Y:S01]  /*aee0*/  FFMA.FTZ R36, R67, UR34, -R65.reuse ;  /* 0x0000002243247c23 */ /* 0x110fe20008010841 */
[----:B------:R-:W4:Y:S01]  /*aef0*/  MUFU.EX2 R5, R66 ;  /* 0x0000004200057308 */ /* 0x000f220000000800 */
[----:B------:R-:W-:Y:S01]  /*af00*/  FFMA.FTZ R65, R80, UR34, -R65 ;  /* 0x0000002250417c23 */ /* 0x000fe20008010841 */
[----:B------:R-:W-:Y:S01]  /*af10*/  FADD.FTZ R43, R25, R14 ;  /* 0x0000000e192b7221 */ /* 0x000fe20000010000 */
[-C--:B------:R-:W-:Y:S01]  /*af20*/  FMUL.FTZ R105, R105, R9.reuse ;  /* 0x0000000969697220 */ /* 0x080fe20000410000 */
[-C--:B------:R-:W-:Y:S01]  /*af30*/  FMUL.FTZ R108, R108, R9.reuse ;  /* 0x000000096c6c7220 */ /* 0x080fe20000410000 */
[----:B------:R-:W-:Y:S01]  /*af40*/  FMUL.FTZ R109, R109, R9 ;  /* 0x000000096d6d7220 */ /* 0x000fe20000410000 */
[C---:B------:R-:W-:Y:S01]  /*af50*/  FADD.FTZ R14, R84.reuse, R43 ;  /* 0x0000002b540e7221 */ /* 0x040fe20000010000 */
[----:B------:R-:W-:Y:S01]  /*af60*/  F2FP.BF16.F32.PACK_AB R84, R84, R25 ;  /* 0x000000195454723e */ /* 0x000fe200000010ff */
[----:B------:R-:W-:Y:S01]  /*af70*/  MUFU.EX2 R36, R36 ;  /* 0x0000002400247308 */ /* 0x000fe20000000800 */
[-C--:B------:R-:W-:Y:S01]  /*af80*/  FMUL.FTZ R112, R112, R9.reuse ;  /* 0x0000000970707220 */ /* 0x080fe20000410000 */
[----:B------:R-:W-:Y:S01]  /*af90*/  FADD.FTZ R43, R27, R14 ;  /* 0x0000000e1b2b7221 */ /* 0x000fe20000010000 */
[-C--:B------:R-:W-:Y:S01]  /*afa0*/  FMUL.FTZ R113, R113, R9.reuse ;  /* 0x0000000971717220 */ /* 0x080fe20000410000 */
[-C--:B------:R-:W-:Y:S01]  /*afb0*/  FMUL.FTZ R116, R116, R9.reuse ;  /* 0x0000000974747220 */ /* 0x080fe20000410000 */
[----:B------:R-:W-:Y:S01]  /*afc0*/  FMUL.FTZ R117, R117, R9 ;  /* 0x0000000975757220 */ /* 0x000fe20000410000 */
[C---:B------:R-:W-:Y:S01]  /*afd0*/  FADD.FTZ R14, R86.reuse, R43 ;  /* 0x0000002b560e7221 */ /* 0x040fe20000010000 */
        /* <DEDUP_REMOVED lines=8> */
[----:B------:R-:W-:Y:S01]  /*b060*/  MUFU.EX2 R38, R38 ;  /* 0x0000002600267308 */ /* 0x000fe20000000800 */
[----:B------:R-:W-:Y:S01]  /*b070*/  FADD.FTZ R29, R147, R40 ;  /* 0x00000028931d7221 */ /* 0x000fe20000010000 */
[----:B------:R-:W-:Y:S01]  /*b080*/  F2FP.BF16.F32.PACK_AB R145, R34, R145 ;  /* 0x000000912291723e */ /* 0x000fe200000010ff */
[----:B------:R-:W-:Y:S01]  /*b090*/  FADD.FTZ R43, R31, R20 ;  /* 0x000000141f2b7221 */ /* 0x000fe20000010000 */
[----:B------:R4:W-:Y:S01]  /*b0a0*/  STSM.16.M88.4 [R136+0x21800], R12 ;  /* 0x0218000c88007844 */ /* 0x0009e20000000200 */
[----:B------:R-:W-:Y:S01]  /*b0b0*/  F2FP.BF16.F32.PACK_AB R147, R32, R147 ;  /* 0x000000932093723e */ /* 0x000fe200000010ff */
[-C--:B------:R-:W-:Y:S01]  /*b0c0*/  FMUL.FTZ R120, R120, R9.reuse ;  /* 0x0000000978787220 */ /* 0x080fe20000410000 */
[----:B------:R-:W-:Y:S01]  /*b0d0*/  FADD.FTZ R20, R144, R43 ;  /* 0x0000002b90147221 */ /* 0x000fe20000010000 */
[----:B------:R-:W-:Y:S01]  /*b0e0*/  MUFU.EX2 R71, R71 ;  /* 0x0000004700477308 */ /* 0x000fe20000000800 */
[----:B------:R-:W-:Y:S01]  /*b0f0*/  STSM.16.M88.4 [R23], R84 ;  /* 0x0000005417007844 */ /* 0x000fe20000000200 */
[-C--:B------:R-:W-:Y:S01]  /*b100*/  FMUL.FTZ R121, R121, R9.reuse ;  /* 0x0000000979797220 */ /* 0x080fe20000410000 */
[----:B------:R-:W-:Y:S01]  /*b110*/  FADD.FTZ R25, R33, R20 ;  /* 0x0000001421197221 */ /* 0x000fe20000010000 */
[-C--:B------:R-:W-:Y:S01]  /*b120*/  FMUL.FTZ R124, R124, R9.reuse ;  /* 0x000000097c7c7220 */ /* 0x080fe20000410000 */
[-C--:B------:R-:W-:Y:S01]  /*b130*/  FMUL.FTZ R125, R125, R9.reuse ;  /* 0x000000097d7d7220 */ /* 0x080fe20000410000 */
[-C--:B------:R-:W-:Y:S01]  /*b140*/  FMUL.FTZ R128, R128, R9.reuse ;  /* 0x0000000980807220 */ /* 0x080fe20000410000 */
[----:B------:R-:W-:Y:S01]  /*b150*/  FADD.FTZ R20, R42, R25 ;  /* 0x000000192a147221 */ /* 0x000fe20000010000 */
[----:B------:R-:W4:Y:S01]  /*b160*/  MUFU.EX2 R62, R62 ;  /* 0x0000003e003e7308 */ /* 0x000f220000000800 */
[----:B------:R-:W-:Y:S01]  /*b170*/  F2FP.BF16.F32.PACK_AB R25, R63, R26 ;  /* 0x0000001a3f19723e */ /* 0x000fe200000010ff */
[----:B------:R-:W-:Y:S01]  /*b180*/  FMUL.FTZ R129, R129, R9 ;  /* 0x0000000981817220 */ /* 0x000fe20000410000 */
[----:B------:R-:W-:Y:S01]  /*b190*/  FADD.FTZ R27, R35, R20 ;  /* 0x00000014231b7221 */ /* 0x000fe20000010000 */
[----:B------:R-:W-:Y:S01]  /*b1a0*/  F2FP.BF16.F32.PACK_AB R26, R144, R31 ;  /* 0x0000001f901a723e */ /* 0x000fe200000010ff */
[----:B------:R-:W-:Y:S01]  /*b1b0*/  FMUL.FTZ R132, R132, R9 ;  /* 0x0000000984847220 */ /* 0x000fe20000410000 */
[----:B------:R-:W-:Y:S01]  /*b1c0*/  F2FP.BF16.F32.PACK_AB R144, R42, R33 ;  /* 0x000000212a90723e */ /* 0x000fe200000010ff */
[----:B------:R-:W-:Y:S01]  /*b1d0*/  FADD.FTZ R20, R146, R27 ;  /* 0x0000001b92147221 */ /* 0x000fe20000010000 */
[----:B------:R-:W-:Y:S01]  /*b1e0*/  F2FP.BF16.F32.PACK_AB R27, R30, R21 ;  /* 0x000000151e1b723e */ /* 0x000fe200000010ff */
[----:B------:R-:W-:Y:S01]  /*b1f0*/  FADD.FTZ R30, R32, R29 ;  /* 0x0000001d201e7221 */ /* 0x000fe20000010000 */
[----:B------:R-:W-:Y:S01]  /*b200*/  MUFU.EX2 R73, R73 ;  /* 0x0000004900497308 */ /* 0x000fe20000000800 */
[----:B------:R-:W-:Y:S01]  /*b210*/  FADD.FTZ R21, R37, R20 ;  /* 0x0000001425157221 */ /* 0x000fe20000010000 */
[----:B------:R-:W-:Y:S01]  /*b220*/  F2FP.BF16.F32.PACK_AB R146, R146, R35 ;  /* 0x000000239292723e */ /* 0x000fe200000010ff */
[----:B--2---:R-:W-:Y:S01]  /*b230*/  FADD.FTZ R29, R53, R30 ;  /* 0x0000001e351d7221 */ /* 0x004fe20000010000 */
[----:B-1----:R-:W-:Y:S01]  /*b240*/  F2FP.BF16.F32.PACK_AB R53, R28, R53 ;  /* 0x000000351c35723e */ /* 0x002fe200000010ff */
[----:B------:R-:W-:Y:S01]  /*b250*/  FADD.FTZ R20, R50, R21 ;  /* 0x0000001532147221 */ /* 0x000fe20000010000 */
[----:B------:R1:W-:Y:S01]  /*b260*/  STSM.16.M88.4 [R22], R24 ;  /* 0x0000001816007844 */ /* 0x0003e20000000200 */
[----:B------:R-:W-:Y:S01]  /*b270*/  FADD.FTZ R30, R28, R29 ;  /* 0x0000001d1c1e7221 */ /* 0x000fe20000010000 */
[----:B------:R-:W-:Y:S01]  /*b280*/  MUFU.EX2 R49, R49 ;  /* 0x0000003100317308 */ /* 0x000fe20000000800 */
[----:B------:R-:W-:Y:S01]  /*b290*/  FADD.FTZ R21, R39, R20 ;  /* 0x0000001427157221 */ /* 0x000fe20000010000 */
[----:B------:R2:W-:Y:S01]  /*b2a0*/  STSM.16.M88.4 [R18], R144 ;  /* 0x0000009012007844 */ /* 0x0005e20000000200 */
[----:B---3--:R-:W-:Y:S01]  /*b2b0*/  FADD.FTZ R29, R55, R30 ;  /* 0x0000001e371d7221 */ /* 0x008fe20000010000 */
[----:B-----5:R-:W-:Y:S01]  /*b2c0*/  F2FP.BF16.F32.PACK_AB R55, R6, R55 ;  /* 0x000000370637723e */ /* 0x020fe200000010ff */
[C---:B----4-:R-:W-:Y:S01]  /*b2d0*/  FADD.FTZ R12, R54.reuse, R21 ;  /* 0x00000015360c7221 */ /* 0x050fe20000010000 */
[----:B------:R-:W-:Y:S01]  /*b2e0*/  F2FP.BF16.F32.PACK_AB R54, R54, R39 ;  /* 0x000000273636723e */ /* 0x000fe200000010ff */
[----:B------:R-:W-:Y:S01]  /*b2f0*/  FADD.FTZ R14, R6, R29 ;  /* 0x0000001d060e7221 */ /* 0x000fe20000010000 */
[----:B------:R-:W3:Y:S01]  /*b300*/  MUFU.EX2 R74, R74 ;  /* 0x0000004a004a7308 */ /* 0x000ee20000000800 */
[----:B------:R-:W-:Y:S01]  /*b310*/  FADD.FTZ R13, R41, R12 ;  /* 0x0000000c290d7221 */ /* 0x000fe20000010000 */
[----:B------:R-:W-:Y:S01]  /*b320*/  FMUL.FTZ R133, R133, R9 ;  /* 0x0000000985857220 */ /* 0x000fe20000410000 */
[----:B------:R-:W-:Y:S01]  /*b330*/  FADD.FTZ R15, R5, R14 ;  /* 0x0000000e050f7221 */ /* 0x000fe20000010000 */
[----:B------:R-:W-:Y:S01]  /*b340*/  F2FP.BF16.F32.PACK_AB R14, R60, R45 ;  /* 0x0000002d3c0e723e */ /* 0x000fe200000010ff */
[----:B------:R-:W-:Y:S01]  /*b350*/  FADD.FTZ R12, R58, R13 ;  /* 0x0000000d3a0c7221 */ /* 0x000fe20000010000 */
[----:B-1----:R-:W-:Y:S01]  /*b360*/  F2FP.BF16.F32.PACK_AB R24, R62, R47 ;  /* 0x0000002f3e18723e */ /* 0x002fe200000010ff */
[----:B------:R-:W-:Y:S01]  /*b370*/  FADD.FTZ R15, R36, R15 ;  /* 0x0000000f240f7221 */ /* 0x000fe20000010000 */
[----:B------:R-:W1:Y:S01]  /*b380*/  MUFU.EX2 R64, R64 ;  /* 0x0000004000407308 */ /* 0x000e620000000800 */
[----:B------:R-:W-:Y:S01]  /*b390*/  FADD.FTZ R13, R45, R12 ;  /* 0x0000000c2d0d7221 */ /* 0x000fe20000010000 */
[----:B------:R2:W-:Y:S01]  /*b3a0*/  STSM.16.M88.4 [R136+0x27800], R52 ;  /* 0x0278003488007844 */ /* 0x0005e20000000200 */
[----:B------:R-:W-:Y:S01]  /*b3b0*/  FADD.FTZ R12, R38, R15 ;  /* 0x0000000f260c7221 */ /* 0x000fe20000010000 */
[-C--:B------:R-:W-:Y:S01]  /*b3c0*/  FMUL.FTZ R90, R90, R72.reuse ;  /* 0x000000485a5a7220 */ /* 0x080fe20000410000 */
[----:B------:R-:W-:Y:S01]  /*b3d0*/  FADD.FTZ R6, R60, R13 ;  /* 0x0000000d3c067221 */ /* 0x000fe20000010000 */
[----:B------:R-:W-:Y:S01]  /*b3e0*/  FMUL.FTZ R91, R91, R72 ;  /* 0x000000485b5b7220 */ /* 0x000fe20000410000 */
[----:B------:R-:W-:Y:S01]  /*b3f0*/  FADD.FTZ R12, R71, R12 ;  /* 0x0000000c470c7221 */ /* 0x000fe20000010000 */
[----:B------:R-:W4:Y:S01]  /*b400*/  MUFU.EX2 R75, R75 ;  /* 0x0000004b004b7308 */ /* 0x000f220000000800 */
[----:B------:R-:W-:Y:S01]  /*b410*/  FADD.FTZ R13, R47, R6 ;  /* 0x000000062f0d7221 */ /* 0x000fe20000010000 */
[----:B---3--:R-:W-:Y:S01]  /*b420*/  F2FP.BF16.F32.PACK_AB R25, R74, R73 ;  /* 0x000000494a19723e */ /* 0x008fe200000010ff */
[----:B------:R-:W-:Y:S01]  /*b430*/  FADD.FTZ R15, R73, R12 ;  /* 0x0000000c490f7221 */ /* 0x000fe20000010000 */
[----:B------:R-:W-:Y:S01]  /*b440*/  F2FP.BF16.F32.PACK_AB R12, R58, R41 ;  /* 0x000000293a0c723e */ /* 0x000fe200000010ff */
[----:B------:R-:W-:Y:S01]  /*b450*/  FADD.FTZ R6, R62, R13 ;  /* 0x0000000d3e067221 */ /* 0x000fe20000010000 */
[----:B------:R-:W-:Y:S01]  /*b460*/  F2FP.BF16.F32.PACK_AB R13, R36, R5 ;  /* 0x00000005240d723e */ /* 0x000fe200000010ff */
[----:B------:R-:W-:Y:S01]  /*b470*/  FADD.FTZ R20, R74, R15 ;  /* 0x0000000f4a147221 */ /* 0x000fe20000010000 */
[----:B------:R-:W3:Y:S01]  /*b480*/  MUFU.EX2 R57, R57 ;  /* 0x0000003900397308 */ /* 0x000ee20000000800 */
[----:B------:R-:W-:Y:S01]  /*b490*/  FADD.FTZ R5, R49, R6 ;  /* 0x0000000631057221 */ /* 0x000fe20000010000 */
[----:B------:R-:W-:Y:S01]  /*b4a0*/  F2FP.BF16.F32.PACK_AB R15, R71, R38 ;  /* 0x00000026470f723e */ /* 0x000fe200000010ff */
[-C--:B------:R-:W-:Y:S01]  /*b4b0*/  FMUL.FTZ R94, R94, R72.reuse ;  /* 0x000000485e5e7220 */ /* 0x080fe20000410000 */
[C---:B-1----:R-:W-:Y:S01]  /*b4c0*/  F2FP.BF16.F32.PACK_AB R26, R64.reuse, R49 ;  /* 0x00000031401a723e */ /* 0x042fe200000010ff */
[----:B------:R-:W-:Y:S01]  /*b4d0*/  FADD.FTZ R6, R64, R5 ;  /* 0x0000000540067221 */ /* 0x000fe20000010000 */
[-C--:B------:R-:W-:Y:S01]  /*b4e0*/  FMUL.FTZ R95, R95, R72.reuse ;  /* 0x000000485f5f7220 */ /* 0x080fe20000410000 */
[----:B------:R2:W-:Y:S01]  /*b4f0*/  STSM.16.M88.4 [R17], R12 ;  /* 0x0000000c11007844 */ /* 0x0005e20000000200 */
[----:B------:R-:W1:Y:S01]  /*b500*/  MUFU.EX2 R76, R76 ;  /* 0x0000004c004c7308 */ /* 0x000e620000000800 */
[----:B----4-:R-:W-:Y:S01]  /*b510*/  FADD.FTZ R20, R75, R20 ;  /* 0x000000144b147221 */ /* 0x010fe20000010000 */
[-C--:B------:R-:W-:Y:S01]  /*b520*/  FMUL.FTZ R98, R98, R72.reuse ;  /* 0x0000004862627220 */ /* 0x080fe20000410000 */
[-C--:B------:R-:W-:Y:S01]  /*b530*/  FMUL.FTZ R99, R99, R72.reuse ;  /* 0x0000004863637220 */ /* 0x080fe20000410000 */
[-C--:B------:R-:W-:Y:S01]  /*b540*/  FMUL.FTZ R102, R102, R72.reuse ;  /* 0x0000004866667220 */ /* 0x080fe20000410000 */
[-C--:B------:R-:W-:Y:S01]  /*b550*/  FMUL.FTZ R103, R103, R72.reuse ;  /* 0x0000004867677220 */ /* 0x080fe20000410000 */
[-C--:B------:R-:W-:Y:S01]  /*b560*/  FMUL.FTZ R106, R106, R72.reuse ;  /* 0x000000486a6a7220 */ /* 0x080fe20000410000 */
[-C--:B------:R-:W-:Y:S01]  /*b570*/  FMUL.FTZ R107, R107, R72.reuse ;  /* 0x000000486b6b7220 */ /* 0x080fe20000410000 */
[----:B------:R-:W-:Y:S01]  /*b580*/  MUFU.EX2 R10, R69 ;  /* 0x00000045000a7308 */ /* 0x000fe20000000800 */
        /* <DEDUP_REMOVED lines=16> */
[-C--:B------:R-:W-:Y:S01]  /*b690*/  FMUL.FTZ R130, R130, R72.reuse ;  /* 0x0000004882827220 */ /* 0x080fe20000410000 */
[-C--:B------:R-:W-:Y:S01]  /*b6a0*/  FMUL.FTZ R131, R131, R72.reuse ;  /* 0x0000004883837220 */ /* 0x080fe20000410000 */
[-C--:B------:R-:W-:Y:S01]  /*b6b0*/  FMUL.FTZ R134, R134, R72.reuse ;  /* 0x0000004886867220 */ /* 0x080fe20000410000 */
[----:B------:R-:W-:Y:S01]  /*b6c0*/  FMUL.FTZ R135, R135, R72 ;  /* 0x0000004887877220 */ /* 0x000fe20000410000 */
[----:B------:R-:W-:-:S03]  /*b6d0*/  IMAD.MOV.U32 R9, RZ, RZ, R8 ;  /* 0x000000ffff097224 */ /* 0x000fc600078e0008 */
[----:B------:R-:W4:Y:S01]  /*b6e0*/  MUFU.EX2 R59, R59 ;  /* 0x0000003b003b7308 */ /* 0x000f220000000800 */
[C---:B---3--:R-:W-:Y:S01]  /*b6f0*/  FADD.FTZ R6, R68.reuse, R5 ;  /* 0x0000000544067221 */ /* 0x048fe20000010000 */
[----:B------:R-:W-:-:S06]  /*b700*/  F2FP.BF16.F32.PACK_AB R68, R68, R57 ;  /* 0x000000394444723e */ /* 0x000fcc00000010ff */
[----:B------:R-:W3:Y:S01]  /*b710*/  MUFU.EX2 R78, R78 ;  /* 0x0000004e004e7308 */ /* 0x000ee20000000800 */
[----:B-1----:R-:W-:-:S07]  /*b720*/  FADD.FTZ R20, R69, R20 ;  /* 0x0000001445147221 */ /* 0x002fce0000010000 */
[----:B------:R-:W1:Y:S01]  /*b730*/  MUFU.EX2 R79, R79 ;  /* 0x0000004f004f7308 */ /* 0x000e620000000800 */
[----:B----4-:R-:W-:Y:S01]  /*b740*/  F2FP.BF16.F32.PACK_AB R70, R10, R59 ;  /* 0x0000003b0a46723e */ /* 0x010fe200000010ff */
[----:B------:R-:W-:-:S04]  /*b750*/  FADD.FTZ R59, R59, R6 ;  /* 0x000000063b3b7221 */ /* 0x000fc80000010000 */
[----:B------:R-:W-:Y:S01]  /*b760*/  FADD.FTZ R6, R10, R59 ;  /* 0x0000003b0a067221 */ /* 0x000fe20000010000 */
[----:B------:R-:W-:Y:S01]  /*b770*/  IMAD.MOV.U32 R10, RZ, RZ, R11 ;  /* 0x000000ffff0a7224 */ /* 0x000fe200078e000b */
[----:B------:R-:W4:Y:S01]  /*b780*/  MUFU.EX2 R65, R65 ;  /* 0x0000004100417308 */ /* 0x000f220000000800 */
[C---:B---3--:R-:W-:Y:S01]  /*b790*/  F2FP.BF16.F32.PACK_AB R69, R78.reuse, R69 ;  /* 0x000000454e45723e */ /* 0x048fe200000010ff */
[----:B------:R-:W-:-:S04]  /*b7a0*/  FADD.FTZ R20, R78, R20 ;  /* 0x000000144e147221 */ /* 0x000fc80000010000 */
[----:B-1----:R-:W-:Y:S01]  /*b7b0*/  FADD.FTZ R20, R79, R20 ;  /* 0x000000144f147221 */ /* 0x002fe20000010000 */
[----:B----4-:R-:W-:-:S03]  /*b7c0*/  F2FP.BF16.F32.PACK_AB R71, R65, R79 ;  /* 0x0000004f4147723e */ /* 0x010fc600000010ff */
        /* <DEDUP_REMOVED lines=10> */
.L_x_8956:
[----:B------:R-:W-:-:S13]  /*b870*/  ISETP.GE.AND P2, PT, R7, UR40, PT ;  /* 0x0000002807007c0c */ /* 0x000fda000bf46270 */
[----:B------:R-:W-:Y:S05]  /*b880*/  @!P2 BRA `(.L_x_8966) ;  /* 0x000000380020a947 */ /* 0x000fea0003800000 */
[----:B--2-4-:R-:W-:Y:S01]  /*b890*/  IMAD.MOV.U32 R12, RZ, RZ, R11 ;  /* 0x000000ffff0c7224 */ /* 0x014fe200078e000b */
[----:B------:R-:W-:Y:S01]  /*b8a0*/  UMOV UR28, UR49 ;  /* 0x00000031001c7c82 */ /* 0x000fe20008000000 */
[----:B------:R-:W-:Y:S01]  /*b8b0*/  IMAD.MOV.U32 R10, RZ, RZ, R8 ;  /* 0x000000ffff0a7224 */ /* 0x000fe200078e0008 */
[----:B------:R-:W-:Y:S01]  /*b8c0*/  UMOV UR55, UR36 ;  /* 0x0000002400377c82 */ /* 0x000fe20008000000 */
[----:B------:R-:W-:Y:S01]  /*b8d0*/  IMAD.IADD R9, R3, 0x1, R4 ;  /* 0x0000000103097824 */ /* 0x000fe200078e0204 */
[----:B------:R-:W-:Y:S01]  /*b8e0*/  ULDC UR35, c[0x0][0x9e4] ;  /* 0x0002790000237ab9 */ /* 0x000fe20000000800 */
[----:B------:R-:W-:Y:S01]  /*b8f0*/  ULDC UR53, c[0x0][0x288] ;  /* 0x0000a20000357ab9 */ /* 0x000fe20000000800 */
[----:B------:R-:W-:Y:S01]  /*b900*/  ULDC UR34, c[0x0][0x988] ;  /* 0x0002620000227ab9 */ /* 0x000fe20000000800 */
[----:B------:R-:W-:Y:S01]  /*b910*/  ULDC UR54, c[0x0][0x9d8] ;  /* 0x0002760000367ab9 */ /* 0x000fe20000000800 */
[----:B------:R-:W-:-:S05]  /*b920*/  ULDC UR52, c[0x0][0x9e0] ;  /* 0x0002780000347ab9 */ /* 0x000fca0000000800 */
.L_x_8983:
        /* <DEDUP_REMOVED lines=9> */
.L_x_8968:
[----:B------:R-:W-:Y:S01]  /*b9c0*/  ULEA UR6, UR36, UR39, 0x3 ;  /* 0x0000002724067291 */ /* 0x000fe2000f8e183f */
[----:B------:R-:W-:-:S05]  /*b9d0*/  IMAD.U32 R8, RZ, RZ, UR49 ;  /* 0x00000031ff087e24 */ /* 0x000fca000f8e00ff */
[----:B------:R-:W-:-:S04]  /*b9e0*/  SHF.L.U32 R8, R8, 0x1f, RZ ;  /* 0x0000001f08087819 */ /* 0x000fc800000006ff */
[----:B------:R1:W2:Y:S01]  /*b9f0*/  SYNCS.PHASECHK.TRANS64.TRYWAIT P2, [UR6+0x2d830], R8 ;  /* 0x02d83008ff0075a7 */ /* 0x0002a20008040146 */
[----:B------:R-:W-:Y:S05]  /*ba00*/  @!P0 BRA `(.L_x_8969) ;  /* 0x0000000000048947 */ /* 0x000fea0003800000 */
[----:B------:R-:W-:Y:S01]  /*ba10*/  BPT.TRAP 0x1 ;  /* 0x000000040000795c */ /* 0x000fe20000300000 */
.L_x_8969:
[----:B--2---:R-:W-:Y:S05]  /*ba20*/  @P2 BRA `(.L_x_8967) ;  /* 0x0000000000082947 */ /* 0x004fea0003800000 */
[----:B------:R-:W2:Y:S02]  /*ba30*/  SYNCS.PHASECHK.TRANS64.TRYWAIT P2, [UR6+0x2d830], R8 ;  /* 0x02d83008ff0075a7 */ /* 0x000ea40008040146 */
[----:B--2---:R-:W-:Y:S05]  /*ba40*/  @!P2 BRA `(.L_x_8970) ;  /* 0x000000840074a947 */ /* 0x004fea0003800000 */
.L_x_8967:
        /* <DEDUP_REMOVED lines=35> */
.L_x_8972:
[----:B------:R-:W-:Y:S01]  /*bc80*/  ULEA UR6, UR55, UR39, 0x3 ;  /* 0x0000002737067291 */ /* 0x000fe2000f8e183f */
[----:B------:R-:W-:-:S05]  /*bc90*/  IMAD.U32 R8, RZ, RZ, UR28 ;  /* 0x0000001cff087e24 */ /* 0x000fca000f8e00ff */
[----:B------:R-:W-:-:S04]  /*bca0*/  SHF.L.U32 R8, R8, 0x1f, RZ ;  /* 0x0000001f08087819 */ /* 0x000fc800000006ff */
[----:B------:R1:W2:Y:S01]  /*bcb0*/  SYNCS.PHASECHK.TRANS64.TRYWAIT P2, [UR6+0x2d850], R8 ;  /* 0x02d85008ff0075a7 */ /* 0x0002a20008040146 */
[----:B------:R-:W-:Y:S05]  /*bcc0*/  @!P0 BRA `(.L_x_8973) ;  /* 0x0000000000048947 */ /* 0x000fea0003800000 */
[----:B------:R-:W-:Y:S01]  /*bcd0*/  BPT.TRAP 0x1 ;  /* 0x000000040000795c */ /* 0x000fe20000300000 */
.L_x_8973:
[----:B--2---:R-:W-:Y:S05]  /*bce0*/  @P2 BRA `(.L_x_8971) ;  /* 0x0000000000082947 */ /* 0x004fea0003800000 */
[----:B------:R-:W2:Y:S02]  /*bcf0*/  SYNCS.PHASECHK.TRANS64.TRYWAIT P2, [UR6+0x2d850], R8 ;  /* 0x02d85008ff0075a7 */ /* 0x000ea40008040146 */
[----:B--2---:R-:W-:Y:S05]  /*bd00*/  @!P2 BRA `(.L_x_8974) ;  /* 0x0000008000dca947 */ /* 0x004fea0003800000 */
.L_x_8971:
[----:B------:R-:W-:Y:S01]  /*bd10*/  UIADD3 UR6, UR39, 0x400, URZ ;  /* 0x0000040027067890 */ /* 0x000fe2000fffe03f */
[----:B------:R-:W-:Y:S01]  /*bd20*/  WARPGROUP.ARRIVE ;  /* 0x00000000000079c5 */ /* 0x000fe20000000000 */
[----:B------:R-:W-:Y:S01]  /*bd30*/  UMOV UR29, 0x40000040 ;  /* 0x40000040001d7882 */ /* 0x000fe20000000000 */
[----:B------:R-:W-:Y:S01]  /*bd40*/  UMOV UR31, 0x80000020 ;  /* 0x80000020001f7882 */ /* 0x000fe20000000000 */
        /* <DEDUP_REMOVED lines=10> */
[----:B------:R-:W-:Y:S01]  /*bdf0*/  ULOP3.LUT UR6, UR41, 0x10000, URZ, 0xfc, !UPT ;  /* 0x0001000029067892 */ /* 0x000fe2000f8efc3f */
[----:B------:R-:W-:Y:S01]  /*be00*/  FMUL.FTZ R67, R72, UR54 ;  /* 0x0000003648437c20 */ /* 0x000fe20008410000 */
[----:B------:R-:W-:Y:S01]  /*be10*/  UIMAD UR7, UR55, 0x600, UR7 ;  /* 0x00000600370778a4 */ /* 0x000fe2000f8e0207 */
[----:B------:R-:W-:Y:S01]  /*be20*/  FMUL.FTZ R72, R78, UR54 ;  /* 0x000000364e487c20 */ /* 0x000fe20008410000 */
[----:B------:R-:W3:Y:S01]  /*be30*/  LDC R139, c[0x0][0x2e0] ;  /* 0x0000b800ff8b7b82 */ /* 0x000ee20000000800 */
[----:B------:R-:W-:Y:S01]  /*be40*/  FMUL.FTZ R78, R83, UR54 ;  /* 0x00000036534e7c20 */ /* 0x000fe20008410000 */
[----:B--2---:R-:W-:Y:S01]  /*be50*/  FMUL.FTZ R11, R26, UR54 ;  /* 0x000000361a0b7c20 */ /* 0x004fe20008410000 */
[----:B------:R-:W-:Y:S01]  /*be60*/  UMOV UR28, UR6 ;  /* 0x00000006001c7c82 */ /* 0x000fe20008000000 */
[----:B------:R-:W-:Y:S01]  /*be70*/  IMAD.U32 R83, RZ, RZ, UR36 ;  /* 0x00000024ff537e24 */ /* 0x000fe2000f8e00ff */
[----:B------:R-:W-:Y:S01]  /*be80*/  UMOV UR30, UR7 ;  /* 0x00000007001e7c82 */ /* 0x000fe20008000000 */
[----:B------:R-:W-:Y:S01]  /*be90*/  FMUL.FTZ R26, R33, UR54 ;  /* 0x00000036211a7c20 */ /* 0x000fe20008410000 */
[----:B------:R-:W-:Y:S01]  /*bea0*/  HGMMA.64x96x16.F32.BF16 R88, gdesc[UR28].tnspB, R88, gsb0 ;  /* 0x416000001c5879f0 */ /* 0x000fe20008001858 */
[----:B------:R-:W-:Y:S01]  /*beb0*/  UIADD3 UR28, UR6, 0x2, URZ ;  /* 0x00000002061c7890 */ /* 0x000fe2000fffe03f */
[----:B------:R-:W-:Y:S01]  /*bec0*/  FMUL.FTZ R33, R40, UR54 ;  /* 0x0000003628217c20 */ /* 0x000fe20008410000 */
[----:B------:R-:W-:Y:S01]  /*bed0*/  UIADD3 UR30, UR7, 0x40, URZ ;  /* 0x00000040071e7890 */ /* 0x000fe2000fffe03f */
[----:B-1----:R-:W-:Y:S01]  /*bee0*/  FMUL.FTZ R8, R24, UR54 ;  /* 0x0000003618087c20 */ /* 0x002fe20008410000 */
[----:B------:R-:W-:Y:S01]  /*bef0*/  UMOV UR29, 0x40000040 ;  /* 0x40000040001d7882 */ /* 0x000fe20000000000 */
[----:B------:R-:W-:Y:S01]  /*bf00*/  UMOV UR31, 0x80000020 ;  /* 0x80000020001f7882 */ /* 0x000fe20000000000 */
[----:B------:R-:W-:Y:S01]  /*bf10*/  FMUL.FTZ R40, R47, UR54 ;  /* 0x000000362f287c20 */ /* 0x000fe20008410000 */
        /* <DEDUP_REMOVED lines=8> */
[----:B------:R-:W-:Y:S01]  /*bfa0*/  FMUL.FTZ R61, R65, UR54 ;  /* 0x00000036413d7c20 */ /* 0x000fe20008410000 */
[----:B------:R-:W-:Y:S01]  /*bfb0*/  FMUL.FTZ R65, R69, UR54 ;  /* 0x0000003645417c20 */ /* 0x000fe20008410000 */
[----:B------:R-:W-:-:S02]  /*bfc0*/  VIADD R51, R16, 0x9 ;  /* 0x0000000910337836 */ /* 0x000fc40000000000 */
[----:B------:R-:W-:Y:S01]  /*bfd0*/  FMUL.FTZ R69, R73, UR54 ;  /* 0x0000003649457c20 */ /* 0x000fe20008410000 */
[----:B------:R-:W-:Y:S01]  /*bfe0*/  ISETP.GE.U32.AND P2, PT, R2, 0x180, PT ;  /* 0x000001800200780c */ /* 0x000fe20003f46070 */
[----:B------:R-:W-:Y:S01]  /*bff0*/  FMUL.FTZ R13, R25, UR54 ;  /* 0x00000036190d7c20 */ /* 0x000fe20008410000 */
[----:B------:R-:W-:Y:S01]  /*c000*/  FMUL.FTZ R15, R28, UR54 ;  /* 0x000000361c0f7c20 */ /* 0x000fe20008410000 */
[----:B------:R-:W-:Y:S01]  /*c010*/  FMUL.FTZ R73, R77, UR54 ;  /* 0x000000364d497c20 */ /* 0x000fe20008410000 */
[----:B------:R-:W-:Y:S02]  /*c020*/  @!P1 VIADD R83, R83, 0x2d840 ;  /* 0x0002d84053539836 */ /* 0x000fe40000000000 */
[----:B------:R-:W-:Y:S01]  /*c030*/  FMUL.FTZ R20, R30, UR54 ;  /* 0x000000361e147c20 */ /* 0x000fe20008410000 */
[----:B------:R-:W-:Y:S01]  /*c040*/  FMUL.FTZ R25, R32, UR54 ;  /* 0x0000003620197c20 */ /* 0x000fe20008410000 */
[----:B------:R-:W-:Y:S01]  /*c050*/  FMUL.FTZ R28, R35, UR54 ;  /* 0x00000036231c7c20 */ /* 0x000fe20008410000 */
[----:B------:R-:W-:Y:S01]  /*c060*/  FMUL.FTZ R77, R81, UR54 ;  /* 0x00000036514d7c20 */ /* 0x000fe20008410000 */
[----:B------:R-:W-:Y:S01]  /*c070*/  FMUL.FTZ R30, R38, UR54 ;  /* 0x00000036261e7c20 */ /* 0x000fe20008410000 */
[----:B------:R-:W-:Y:S01]  /*c080*/  FMUL.FTZ R32, R39, UR54 ;  /* 0x0000003627207c20 */ /* 0x000fe20008410000 */
[----:B------:R-:W-:Y:S01]  /*c090*/  FMUL.FTZ R35, R41, UR54 ;  /* 0x0000003629237c20 */ /* 0x000fe20008410000 */
[----:B------:R-:W-:-:S02]  /*c0a0*/  IMAD.SHL.U32 R81, R7, 0x80, RZ ;  /* 0x0000008007517824 */ /* 0x000fc400078e00ff */
[----:B------:R-:W-:Y:S01]  /*c0b0*/  FMUL.FTZ R14, R27, UR54 ;  /* 0x000000361b0e7c20 */ /* 0x000fe20008410000 */
[----:B------:R-:W-:Y:S01]  /*c0c0*/  FMUL.FTZ R39, R45, UR54 ;  /* 0x000000362d277c20 */ /* 0x000fe20008410000 */
[----:B------:R-:W-:Y:S01]  /*c0d0*/  FMUL.FTZ R38, R46, UR54 ;  /* 0x000000362e267c20 */ /* 0x000fe20008410000 */
[----:B------:R-:W-:Y:S01]  /*c0e0*/  FMUL.FTZ R41, R48, UR54 ;  /* 0x0000003630297c20 */ /* 0x000fe20008410000 */
[----:B------:R-:W-:Y:S01]  /*c0f0*/  SEL R51, R51, 0x9, !P2 ;  /* 0x0000000933337807 */ /* 0x000fe20005000000 */
        /* <DEDUP_REMOVED lines=26> */
[----:B---3--:R-:W-:Y:S01]  /*c2a0*/  IMAD R50, R139, UR47, R50 ;  /* 0x0000002f8b327c24 */ /* 0x008fe2000f8e0232 */
[----:B------:R-:W1:Y:S03]  /*c2b0*/  MUFU.TANH R8, R8 ;  /* 0x0000000800087308 */ /* 0x000e660000002400 */
[----:B------:R-:W-:-:S04]  /*c2c0*/  VIADD R50, R50, -UR53 ;  /* 0x8000003532327c36 */ /* 0x000fc80008000000 */
[----:B------:R-:W-:Y:S01]  /*c2d0*/  IMAD R50, R19, -0x2, R50 ;  /* 0xfffffffe13327824 */ /* 0x000fe200078e0232 */
[----:B------:R-:W2:Y:S03]  /*c2e0*/  MUFU.TANH R13, R13 ;  /* 0x0000000d000d7308 */ /* 0x000ea60000002400 */
[----:B------:R-:W-:-:S04]  /*c2f0*/  VIADD R139, R50, UR52 ;  /* 0x00000034328b7c36 */ /* 0x000fc80008000000 */
[----:B------:R-:W-:Y:S01]  /*c300*/  IMAD.IADD R86, R3, 0x1, R139 ;  /* 0x0000000103567824 */ /* 0x000fe200078e028b */
[----:B------:R-:W3:Y:S08]  /*c310*/  MUFU.TANH R11, R11 ;  /* 0x0000000b000b7308 */ /* 0x000ef00000002400 */
[----:B------:R-:W4:Y:S08]  /*c320*/  MUFU.TANH R14, R14 ;  /* 0x0000000e000e7308 */ /* 0x000f300000002400 */
        /* <DEDUP_REMOVED lines=93> */
[----:B------:R-:W1:Y:S01]  /*c900*/  MUFU.TANH R80, R80 ;  /* 0x0000005000507308 */ /* 0x000e620000002400 */
        /* <DEDUP_REMOVED lines=12> */
[----:B------:R5:W-:Y:S02]  /*c9d0*/  @!P1 SYNCS.ARRIVE.TRANS64.RED.A1T0 RZ, [R83+URZ], RZ ;  /* 0x000000ff53ff99a7 */ /* 0x000be4000810043f */
        /* <DEDUP_REMOVED lines=16> */
.L_x_8977:
[----:B------:R-:W-:-:S05]  /*cae0*/  IMAD.U32 R142, RZ, RZ, UR35 ;  /* 0x00000023ff8e7e24 */ /* 0x000fca000f8e00ff */
[----:B------:R-:W-:-:S13]  /*caf0*/  ISETP.NE.AND P2, PT, R142, 0x1, PT ;  /* 0x000000018e00780c */ /* 0x000fda0003f45270 */
[----:B-1----:R-:W1:Y:S01]  /*cb00*/  @P2 LDC.64 R50, c[0x0][0x9e8] ;  /* 0x00027a00ff322b82 */ /* 0x002e620000000a00 */
[----:B------:R-:W-:-:S04]  /*cb10*/  @P2 IMAD.IADD R85, R3, 0x1, R4 ;  /* 0x0000000103552824 */ /* 0x000fc800078e0204 */
[----:B-1----:R-:W-:-:S04]  /*cb20*/  @P2 IMAD.HI.U32 R144, R85, R50, RZ ;  /* 0x0000003255902227 */ /* 0x002fc800078e00ff */
[----:B------:R-:W-:Y:S01]  /*cb30*/  IMAD.MOV.U32 R50, RZ, RZ, R9 ;  /* 0x000000ffff327224 */ /* 0x000fe200078e0009 */
[----:B------:R-:W-:-:S07]  /*cb40*/  @P2 SHF.R.U32.HI R50, RZ, R51, R144 ;  /* 0x00000033ff322219 */ /* 0x000fce0000011690 */
.L_x_8978:
[----:B------:R-:W-:Y:S05]  /*cb50*/  BSYNC B0 ;  /* 0x0000000000007941 */ /* 0x000fea0003800000 */
.L_x_8976:
[----:B------:R-:W-:-:S04]  /*cb60*/  IMAD R50, R50, R142, -R81 ;  /* 0x0000008e32327224 */ /* 0x000fc800078e0a51 */
[----:B------:R-:W-:-:S05]  /*cb70*/  IMAD R51, R19, -0x2, R50 ;  /* 0xfffffffe13337824 */ /* 0x000fca00078e0232 */
[----:B------:R-:W-:Y:S02]  /*cb80*/  VIADDMNMX R86, R51, R142, R86, PT ;  /* 0x0000008e33567246 */ /* 0x000fe40003800156 */
[----:B------:R-:W-:-:S07]  /*cb90*/  VIMNMX R84, R84, R51, !PT ;  /* 0x0000003354547248 */ /* 0x000fce0007fe0100 */
.L_x_8975:
[----:B------:R-:W-:Y:S01]  /*cba0*/  ISETP.GT.AND P2, PT, R7, -0x1, PT ;  /* 0xffffffff0700780c */ /* 0x000fe20003f44270 */
[C---:B------:R-:W-:Y:S02]  /*cbb0*/  IMAD.IADD R139, R0.reuse, 0x1, R139 ;  /* 0x00000001008b7824 */ /* 0x040fe400078e028b */
[----:B------:R-:W-:Y:S01]  /*cbc0*/  IMAD.IADD R87, R0, 0x1, R87 ;  /* 0x0000000100577824 */ /* 0x000fe200078e0257 */
[C---:B------:R-:W-:Y:S02]  /*cbd0*/  ISETP.GT.AND P4, PT, R84.reuse, RZ, P2 ;  /* 0x000000ff5400720c */ /* 0x040fe40001784270 */
[----:B------:R-:W-:Y:S02]  /*cbe0*/  ISETP.GT.AND P6, PT, R84, 0x1, P2 ;  /* 0x000000015400780c */ /* 0x000fe400017c4270 */
[C---:B------:R-:W-:Y:S02]  /*cbf0*/  ISETP.LT.OR P4, PT, R86.reuse, 0x1, P4 ;  /* 0x000000015600780c */ /* 0x040fe40002781670 */
[----:B------:R-:W-:-:S02]  /*cc00*/  ISETP.LT.OR P6, PT, R86, 0x2, P6 ;  /* 0x000000025600780c */ /* 0x000fc400037c1670 */
[----:B-1----:R-:W-:Y:S02]  /*cc10*/  FSEL R85, R8, -INF , !P4 ;  /* 0xff80000008557808 */ /* 0x002fe40006000000 */
        /* <DEDUP_REMOVED lines=104> */
.L_x_8981:
[----:B------:R-:W-:-:S05]  /*d2a0*/  IMAD.U32 R84, RZ, RZ, UR35 ;  /* 0x00000023ff547e24 */ /* 0x000fca000f8e00ff */
[----:B------:R-:W-:-:S13]  /*d2b0*/  ISETP.NE.AND P3, PT, R84, 0x1, PT ;  /* 0x000000015400780c */ /* 0x000fda0003f65270 */
[----:B------:R-:W1:Y:S02]  /*d2c0*/  @P3 LDC.64 R50, c[0x0][0x9e8] ;  /* 0x00027a00ff323b82 */ /* 0x000e640000000a00 */
[----:B-1----:R-:W-:-:S05]  /*d2d0*/  @P3 IMAD.HI.U32 R50, R8, R50, RZ ;  /* 0x0000003208323227 */ /* 0x002fca00078e00ff */
[----:B------:R-:W-:-:S07]  /*d2e0*/  @P3 SHF.R.U32.HI R8, RZ, R51, R50 ;  /* 0x00000033ff083219 */ /* 0x000fce0000011632 */
.L_x_8982:
[----:B------:R-:W-:Y:S05]  /*d2f0*/  BSYNC B0 ;  /* 0x0000000000007941 */ /* 0x000fea0003800000 */
.L_x_8980:
[----:B------:R-:W-:-:S04]  /*d300*/  IMAD R8, R8, R84, -R81 ;  /* 0x0000005408087224 */ /* 0x000fc800078e0a51 */
[----:B------:R-:W-:-:S05]  /*d310*/  IMAD R8, R19, -0x2, R8 ;  /* 0xfffffffe13087824 */ /* 0x000fca00078e0208 */
[----:B------:R-:W-:Y:S02]  /*d320*/  VIADDMNMX R139, R8, R84, R139, PT ;  /* 0x00000054088b7246 */ /* 0x000fe4000380018b */
[----:B------:R-:W-:-:S07]  /*d330*/  VIMNMX R87, R87, R8, !PT ;  /* 0x0000000857577248 */ /* 0x000fce0007fe0100 */
.L_x_8979:
[----:B------:R-:W-:Y:S01]  /*d340*/  FMNMX.FTZ R8, R85, R10, !PT ;  /* 0x0000000a55087209 */ /* 0x000fe20007810000 */
[----:B------:R-:W-:Y:S01]  /*d350*/  UMOV UR28, UR49 ;  /* 0x00000031001c7c82 */ /* 0x000fe20008000000 */
[----:B------:R-:W-:Y:S02]  /*d360*/  ISETP.GT.AND P3, PT, R87, 0x9, P2 ;  /* 0x000000095700780c */ /* 0x000fe40001764270 */
[----:B------:R-:W-:Y:S02]  /*d370*/  FMNMX.FTZ R8, R13, R8, !PT ;  /* 0x000000080d087209 */ /* 0x000fe40007810000 */
[----:B------:R-:W-:Y:S02]  /*d380*/  ISETP.LT.OR P3, PT, R139, 0xa, P3 ;  /* 0x0000000a8b00780c */ /* 0x000fe40001f61670 */
        /* <DEDUP_REMOVED lines=11> */
[----:B------:R-:W-:Y:S02]  /*d440*/  ISETP.GT.AND P4, PT, R87, 0x1, P2 ;  /* 0x000000015700780c */ /* 0x000fe40001784270 */
[----:B------:R-:W-:Y:S02]  /*d450*/  FMNMX.FTZ R8, R33, R8, !PT ;  /* 0x0000000821087209 */ /* 0x000fe40007810000 */
[----:B------:R-:W-:-:S02]  /*d460*/  FSEL R20, R20, -INF , !P6 ;  /* 0xff80000014147808 */ /* 0x000fc40007000000 */
[----:B------:R-:W-:Y:S02]  /*d470*/  FMNMX.FTZ R8, R35, R8, !PT ;  /* 0x0000000823087209 */ /* 0x000fe40007810000 */
[----:B------:R-:W-:Y:S02]  /*d480*/  FSEL R28, R28, -INF , !P3 ;  /* 0xff8000001c1c7808 */ /* 0x000fe40005800000 */
[----:B------:R-:W-:Y:S02]  /*d490*/  FMNMX.FTZ R8, R37, R8, !PT ;  /* 0x0000000825087209 */ /* 0x000fe40007810000 */
[----:B------:R-:W-:Y:S02]  /*d4a0*/  ISETP.LT.OR P4, PT, R139, 0x2, P4 ;  /* 0x000000028b00780c */ /* 0x000fe40002781670 */
        /* <DEDUP_REMOVED lines=36> */
[----:B-1----:R-:W-:-:S05]  /*d6f0*/  FMNMX.FTZ R50, R51, R8, !PT ;  /* 0x0000000833327209 */ /* 0x002fca0007810000 */
[----:B------:R-:W1:Y:S02]  /*d700*/  SHFL.BFLY PT, R81, R50, 0x1, 0x1f ;  /* 0x0c201f0032517f89 */ /* 0x000e6400000e0000 */
[----:B-1----:R-:W-:-:S04]  /*d710*/  FMNMX.FTZ R8, R50, R81, !PT ;  /* 0x0000005132087209 */ /* 0x002fc80007810000 */
[C---:B------:R-:W-:Y:S01]  /*d720*/  FSETP.NEU.FTZ.AND P6, PT, R8.reuse, -INF , PT ;  /* 0xff8000000800780b */ /* 0x040fe20003fdd000 */
[----:B------:R-:W-:-:S05]  /*d730*/  FMUL.FTZ R50, R8, UR34 ;  /* 0x0000002208327c20 */ /* 0x000fca0008410000 */
[----:B------:R-:W-:-:S05]  /*d740*/  FSEL R50, R50, RZ, P6 ;  /* 0x000000ff32327208 */ /* 0x000fca0003000000 */
[--C-:B------:R-:W-:Y:S01]  /*d750*/  FFMA.FTZ R81, R13, UR34, -R50.reuse ;  /* 0x000000220d517c23 */ /* 0x100fe20008010832 */
[----:B------:R-:W-:Y:S01]  /*d760*/  FSEL R13, R32, -INF , !P3 ;  /* 0xff800000200d7808 */ /* 0x000fe20005800000 */
[--C-:B------:R-:W-:Y:S01]  /*d770*/  FFMA.FTZ R84, R21, UR34, -R50.reuse ;  /* 0x0000002215547c23 */ /* 0x100fe20008010832 */
[----:B------:R-:W-:Y:S01]  /*d780*/  ISETP.GT.AND P3, PT, R87, 0x21, P2 ;  /* 0x000000215700780c */ /* 0x000fe20001764270 */
[----:B------:R1:W-:Y:S01]  /*d790*/  MUFU.EX2 R32, R81 ;  /* 0x0000005100207308 */ /* 0x0003e20000000800 */
[----:B------:R-:W-:Y:S01]  /*d7a0*/  FSEL R21, R38, -INF , !P4 ;  /* 0xff80000026157808 */ /* 0x000fe20006000000 */
[--C-:B------:R-:W-:Y:S01]  /*d7b0*/  FFMA.FTZ R51, R85, UR34, -R50.reuse ;  /* 0x0000002255337c23 */ /* 0x100fe20008010832 */
[----:B------:R-:W-:Y:S01]  /*d7c0*/  ISETP.LT.OR P3, PT, R139, 0x22, P3 ;  /* 0x000000228b00780c */ /* 0x000fe20001f61670 */
[--C-:B------:R-:W-:Y:S01]  /*d7d0*/  FFMA.FTZ R15, R15, UR34, -R50.reuse ;  /* 0x000000220f0f7c23 */ /* 0x100fe20008010832 */
[----:B------:R-:W-:Y:S01]  /*d7e0*/  ISETP.GT.AND P4, PT, R87, 0x29, P2 ;  /* 0x000000295700780c */ /* 0x000fe20001784270 */
[--C-:B------:R-:W-:Y:S01]  /*d7f0*/  FFMA.FTZ R25, R25, UR34, -R50.reuse ;  /* 0x0000002219197c23 */ /* 0x100fe20008010832 */
[----:B------:R-:W-:Y:S01]  /*d800*/  FSEL R36, R36, -INF , !P3 ;  /* 0xff80000024247808 */ /* 0x000fe20005800000 */
[----:B------:R2:W-:Y:S01]  /*d810*/  MUFU.EX2 R38, R84 ;  /* 0x0000005400267308 */ /* 0x0005e20000000800 */
[----:B------:R-:W-:Y:S01]  /*d820*/  ISETP.GT.AND P3, PT, R87, RZ, P2 ;  /* 0x000000ff5700720c */ /* 0x000fe20001764270 */
[--C-:B------:R-:W-:Y:S01]  /*d830*/  FFMA.FTZ R26, R26, UR34, -R50.reuse ;  /* 0x000000221a1a7c23 */ /* 0x100fe20008010832 */
[----:B------:R-:W-:Y:S01]  /*d840*/  ISETP.LT.OR P4, PT, R139, 0x2a, P4 ;  /* 0x0000002a8b00780c */ /* 0x000fe20002781670 */
[--C-:B------:R-:W-:Y:S01]  /*d850*/  FFMA.FTZ R29, R29, UR34, -R50.reuse ;  /* 0x000000221d1d7c23 */ /* 0x100fe20008010832 */
[----:B------:R-:W-:Y:S01]  /*d860*/  ISETP.LT.OR P3, PT, R139, 0x1, P3 ;  /* 0x000000018b00780c */ /* 0x000fe20001f61670 */
[--C-:B------:R-:W-:Y:S01]  /*d870*/  FFMA.FTZ R37, R37, UR34, -R50.reuse ;  /* 0x0000002225257c23 */ /* 0x100fe20008010832 */
[----:B------:R-:W-:Y:S01]  /*d880*/  FSEL R40, R40, -INF , !P4 ;  /* 0xff80000028287808 */ /* 0x000fe20006000000 */
[----:B------:R-:W-:Y:S01]  /*d890*/  FFMA.FTZ R144, R77, UR34, -R50 ;  /* 0x000000224d907c23 */ /* 0x000fe20008010832 */
[----:B-1----:R-:W-:Y:S01]  /*d8a0*/  FSEL R81, R11, -INF , !P3 ;  /* 0xff8000000b517808 */ /* 0x002fe20005800000 */
[----:B------:R-:W-:Y:S01]  /*d8b0*/  MUFU.EX2 R51, R51 ;  /* 0x0000003300337308 */ /* 0x000fe20000000800 */
[----:B------:R-:W-:-:S02]  /*d8c0*/  ISETP.GT.AND P3, PT, R87, 0x30, P2 ;  /* 0x000000305700780c */ /* 0x000fc40001764270 */
[----:B------:R-:W-:Y:S02]  /*d8d0*/  FMNMX.FTZ R11, R81, R12, !PT ;  /* 0x0000000c510b7209 */ /* 0x000fe40007810000 */
[----:B------:R-:W-:Y:S02]  /*d8e0*/  ISETP.LT.OR P3, PT, R139, 0x31, P3 ;  /* 0x000000318b00780c */ /* 0x000fe40001f61670 */
[----:B------:R-:W-:Y:S01]  /*d8f0*/  FMNMX.FTZ R11, R14, R11, !PT ;  /* 0x0000000b0e0b7209 */ /* 0x000fe20007810000 */
[----:B------:R-:W-:Y:S01]  /*d900*/  MUFU.EX2 R15, R15 ;  /* 0x0000000f000f7308 */ /* 0x000fe20000000800 */
[----:B------:R-:W-:Y:S02]  /*d910*/  ISETP.GT.AND P4, PT, R87, 0x31, P2 ;  /* 0x000000315700780c */ /* 0x000fe40001784270 */
[----:B------:R-:W-:Y:S02]  /*d920*/  FMNMX.FTZ R11, R20, R11, !PT ;  /* 0x0000000b140b7209 */ /* 0x000fe40007810000 */
[----:B------:R-:W-:-:S02]  /*d930*/  FSEL R42, R42, -INF , !P3 ;  /* 0xff8000002a2a7808 */ /* 0x000fc40005800000 */
[----:B--2---:R-:W-:Y:S01]  /*d940*/  FMNMX.FTZ R84, R24, R11, !PT ;  /* 0x0000000b18547209 */ /* 0x004fe20007810000 */
[----:B------:R-:W-:Y:S01]  /*d950*/  MUFU.EX2 R25, R25 ;  /* 0x0000001900197308 */ /* 0x000fe20000000800 */
[----:B------:R-:W-:Y:S02]  /*d960*/  ISETP.GT.AND P3, PT, R87, 0x38, P2 ;  /* 0x000000385700780c */ /* 0x000fe40001764270 */
[----:B------:R-:W-:Y:S01]  /*d970*/  FMNMX.FTZ R11, R27, R84, !PT ;  /* 0x000000541b0b7209 */ /* 0x000fe20007810000 */
[--C-:B------:R-:W-:Y:S01]  /*d980*/  FFMA.FTZ R84, R31, UR34, -R50.reuse ;  /* 0x000000221f547c23 */ /* 0x100fe20008010832 */
[----:B------:R-:W-:Y:S01]  /*d990*/  ISETP.LT.OR P4, PT, R139, 0x32, P4 ;  /* 0x000000328b00780c */ /* 0x000fe20002781670 */
[----:B------:R-:W-:Y:S01]  /*d9a0*/  FFMA.FTZ R31, R33, UR34, -R50 ;  /* 0x00000022211f7c23 */ /* 0x000fe20008010832 */
[----:B------:R-:W-:Y:S01]  /*d9b0*/  FMNMX.FTZ R11, R28, R11, !PT ;  /* 0x0000000b1c0b7209 */ /* 0x000fe20007810000 */
[----:B------:R-:W-:Y:S01]  /*d9c0*/  MUFU.EX2 R26, R26 ;  /* 0x0000001a001a7308 */ /* 0x000fe20000000800 */
[----:B------:R-:W-:-:S02]  /*d9d0*/  ISETP.LT.OR P3, PT, R139, 0x39, P3 ;  /* 0x000000398b00780c */ /* 0x000fc40001f61670 */
[----:B------:R-:W-:Y:S02]  /*d9e0*/  FMNMX.FTZ R86, R30, R11, !PT ;  /* 0x0000000b1e567209 */ /* 0x000fe40007810000 */
[----:B------:R-:W-:Y:S02]  /*d9f0*/  FSEL R44, R44, -INF , !P4 ;  /* 0xff8000002c2c7808 */ /* 0x000fe40006000000 */
[----:B------:R-:W-:Y:S01]  /*da00*/  FMNMX.FTZ R11, R13, R86, !PT ;  /* 0x000000560d0b7209 */ /* 0x000fe20007810000 */
[----:B------:R-:W-:Y:S01]  /*da10*/  MUFU.EX2 R29, R29 ;  /* 0x0000001d001d7308 */ /* 0x000fe20000000800 */
[C---:B------:R-:W-:Y:S02]  /*da20*/  ISETP.GT.AND P4, PT, R87.reuse, 0x39, P2 ;  /* 0x000000395700780c */ /* 0x040fe40001784270 */
[----:B------:R-:W-:Y:S02]  /*da30*/  FSEL R46, R46, -INF , !P3 ;  /* 0xff8000002e2e7808 */ /* 0x000fe40005800000 */
[----:B------:R-:W-:-:S02]  /*da40*/  ISETP.GT.AND P3, PT, R87, 0x40, P2 ;  /* 0x000000405700780c */ /* 0x000fc40001764270 */
[----:B------:R-:W-:Y:S01]  /*da50*/  FMNMX.FTZ R11, R34, R11, !PT ;  /* 0x0000000b220b7209 */ /* 0x000fe20007810000 */
[----:B------:R-:W-:Y:S01]  /*da60*/  MUFU.EX2 R84, R84 ;  /* 0x0000005400547308 */ /* 0x000fe20000000800 */
[C---:B------:R-:W-:Y:S02]  /*da70*/  ISETP.LT.OR P4, PT, R139.reuse, 0x3a, P4 ;  /* 0x0000003a8b00780c */ /* 0x040fe40002781670 */
[----:B------:R-:W-:Y:S02]  /*da80*/  ISETP.LT.OR P3, PT, R139, 0x41, P3 ;  /* 0x000000418b00780c */ /* 0x000fe40001f61670 */
[----:B------:R-:W-:Y:S02]  /*da90*/  FMNMX.FTZ R86, R36, R11, !PT ;  /* 0x0000000b24567209 */ /* 0x000fe40007810000 */
[----:B------:R-:W-:Y:S01]  /*daa0*/  FSEL R85, R48, -INF , !P4 ;  /* 0xff80000030557808 */ /* 0x000fe20006000000 */
[----:B------:R-:W-:Y:S01]  /*dab0*/  FFMA.FTZ R48, R35, UR34, -R50 ;  /* 0x0000002223307c23 */ /* 0x000fe20008010832 */
[----:B------:R-:W-:Y:S01]  /*dac0*/  ISETP.GT.AND P4, PT, R87, 0x41, P2 ;  /* 0x000000415700780c */ /* 0x000fe20001784270 */
[----:B------:R-:W-:Y:S01]  /*dad0*/  MUFU.EX2 R31, R31 ;  /* 0x0000001f001f7308 */ /* 0x000fe20000000800 */
[----:B------:R-:W-:-:S02]  /*dae0*/  FSEL R52, R52, -INF , !P3 ;  /* 0xff80000034347808 */ /* 0x000fc40005800000 */
[----:B------:R-:W-:Y:S02]  /*daf0*/  FMNMX.FTZ R11, R21, R86, !PT ;  /* 0x00000056150b7209 */ /* 0x000fe40007810000 */
[----:B------:R-:W-:Y:S02]  /*db00*/  ISETP.GT.AND P3, PT, R87, 0x48, P2 ;  /* 0x000000485700780c */ /* 0x000fe40001764270 */
[C---:B------:R-:W-:Y:S01]  /*db10*/  ISETP.LT.OR P4, PT, R139.reuse, 0x42, P4 ;  /* 0x000000428b00780c */ /* 0x040fe20002781670 */
[----:B------:R-:W-:Y:S01]  /*db20*/  MUFU.EX2 R48, R48 ;  /* 0x0000003000307308 */ /* 0x000fe20000000800 */
[----:B------:R-:W-:Y:S02]  /*db30*/  FMNMX.FTZ R11, R40, R11, !PT ;  /* 0x0000000b280b7209 */ /* 0x000fe40007810000 */
[----:B------:R-:W-:Y:S02]  /*db40*/  ISETP.LT.OR P3, PT, R139, 0x49, P3 ;  /* 0x000000498b00780c */ /* 0x000fe40001f61670 */
[----:B------:R-:W-:-:S02]  /*db50*/  FSEL R54, R54, -INF , !P4 ;  /* 0xff80000036367808 */ /* 0x000fc40006000000 */
[----:B------:R-:W-:Y:S01]  /*db60*/  ISETP.GT.AND P4, PT, R87, 0x49, P2 ;  /* 0x000000495700780c */ /* 0x000fe20001784270 */
[----:B------:R-:W-:Y:S01]  /*db70*/  MUFU.EX2 R37, R37 ;  /* 0x0000002500257308 */ /* 0x000fe20000000800 */
[----:B------:R-:W-:Y:S02]  /*db80*/  FMNMX.FTZ R11, R42, R11, !PT ;  /* 0x0000000b2a0b7209 */ /* 0x000fe40007810000 */
[----:B------:R-:W-:Y:S01]  /*db90*/  FSEL R33, R56, -INF , !P3 ;  /* 0xff80000038217808 */ /* 0x000fe20005800000 */
[--C-:B------:R-:W-:Y:S01]  /*dba0*/  FFMA.FTZ R56, R39, UR34, -R50.reuse ;  /* 0x0000002227387c23 */ /* 0x100fe20008010832 */
[----:B------:R-:W-:Y:S01]  /*dbb0*/  ISETP.GT.AND P3, PT, R87, 0x50, P2 ;  /* 0x000000505700780c */ /* 0x000fe20001764270 */
[--C-:B------:R-:W-:Y:S01]  /*dbc0*/  FFMA.FTZ R39, R41, UR34, -R50.reuse ;  /* 0x0000002229277c23 */ /* 0x100fe20008010832 */
[----:B------:R-:W-:Y:S01]  /*dbd0*/  ISETP.LT.OR P4, PT, R139, 0x4a, P4 ;  /* 0x0000004a8b00780c */ /* 0x000fe20002781670 */
[----:B------:R-:W-:Y:S01]  /*dbe0*/  FFMA.FTZ R41, R45, UR34, -R50 ;  /* 0x000000222d297c23 */ /* 0x000fe20008010832 */
[----:B------:R-:W-:Y:S01]  /*dbf0*/  FMNMX.FTZ R11, R44, R11, !PT ;  /* 0x0000000b2c0b7209 */ /* 0x000fe20007810000 */
[----:B------:R-:W-:Y:S01]  /*dc00*/  MUFU.EX2 R56, R56 ;  /* 0x0000003800387308 */ /* 0x000fe20000000800 */
[----:B------:R-:W-:-:S02]  /*dc10*/  ISETP.LT.OR P3, PT, R139, 0x51, P3 ;  /* 0x000000518b00780c */ /* 0x000fc40001f61670 */
[----:B------:R-:W-:Y:S02]  /*dc20*/  FSEL R35, R58, -INF , !P4 ;  /* 0xff8000003a237808 */ /* 0x000fe40006000000 */
[----:B------:R-:W-:Y:S02]  /*dc30*/  FMNMX.FTZ R58, R46, R11, !PT ;  /* 0x0000000b2e3a7209 */ /* 0x000fe40007810000 */
[----:B------:R-:W-:Y:S01]  /*dc40*/  FSEL R60, R60, -INF , !P3 ;  /* 0xff8000003c3c7808 */ /* 0x000fe20005800000 */
        /* <DEDUP_REMOVED lines=8> */
[----:B------:R-:W-:-:S02]  /*dcd0*/  FSEL R86, R64, -INF , !P3 ;  /* 0xff80000040567808 */ /* 0x000fc40005800000 */
[----:B------:R-:W-:Y:S02]  /*dce0*/  ISETP.GT.AND P4, PT, R87, 0x51, P2 ;  /* 0x000000515700780c */ /* 0x000fe40001784270 */
[----:B------:R-:W-:Y:S02]  /*dcf0*/  FMNMX.FTZ R64, R54, R11, !PT ;  /* 0x0000000b36407209 */ /* 0x000fe40007810000 */
[----:B------:R-:W-:Y:S01]  /*dd00*/  ISETP.LT.OR P4, PT, R139, 0x52, P4 ;  /* 0x000000528b00780c */ /* 0x000fe20002781670 */
[----:B------:R-:W-:Y:S01]  /*dd10*/  MUFU.EX2 R58, R58 ;  /* 0x0000003a003a7308 */ /* 0x000fe20000000800 */
[----:B------:R-:W-:Y:S02]  /*dd20*/  FMNMX.FTZ R64, R33, R64, !PT ;  /* 0x0000004021407209 */ /* 0x000fe40007810000 */
[----:B------:R-:W-:Y:S02]  /*dd30*/  FSEL R62, R62, -INF , !P4 ;  /* 0xff8000003e3e7808 */ /* 0x000fe40006000000 */
[----:B------:R-:W-:Y:S01]  /*dd40*/  FMNMX.FTZ R11, R35, R64, !PT ;  /* 0x00000040230b7209 */ /* 0x000fe20007810000 */
[--C-:B------:R-:W-:Y:S01]  /*dd50*/  FFMA.FTZ R64, R47, UR34, -R50.reuse ;  /* 0x000000222f407c23 */ /* 0x100fe20008010832 */
[----:B------:R-:W-:Y:S01]  /*dd60*/  ISETP.GT.AND P4, PT, R87, 0x59, P2 ;  /* 0x000000595700780c */ /* 0x000fe20001784270 */
[--C-:B------:R-:W-:Y:S01]  /*dd70*/  FFMA.FTZ R47, R55, UR34, -R50.reuse ;  /* 0x00000022372f7c23 */ /* 0x100fe20008010832 */
[----:B------:R-:W-:Y:S01]  /*dd80*/  FMNMX.FTZ R11, R60, R11, !PT ;  /* 0x0000000b3c0b7209 */ /* 0x000fe20007810000 */
[--C-:B------:R-:W-:Y:S01]  /*dd90*/  FFMA.FTZ R55, R63, UR34, -R50.reuse ;  /* 0x000000223f377c23 */ /* 0x100fe20008010832 */
[----:B------:R-:W-:Y:S01]  /*dda0*/  ISETP.GT.AND P3, PT, R87, 0x60, P2 ;  /* 0x000000605700780c */ /* 0x000fe20001764270 */
[----:B------:R-:W-:Y:S01]  /*ddb0*/  FFMA.FTZ R63, R75, UR34, -R50 ;  /* 0x000000224b3f7c23 */ /* 0x000fe20008010832 */
        /* <DEDUP_REMOVED lines=14> */
[----:B------:R-:W-:Y:S02]  /*dea0*/  FSEL R70, R70, -INF , !P4 ;  /* 0xff80000046467808 */ /* 0x000fe40006000000 */
[----:B------:R-:W-:Y:S01]  /*deb0*/  ISETP.GT.AND P4, PT, R87, 0x69, P2 ;  /* 0x000000695700780c */ /* 0x000fe20001784270 */
[----:B------:R-:W-:Y:S01]  /*dec0*/  MUFU.EX2 R55, R55 ;  /* 0x0000003700377308 */ /* 0x000fe20000000800 */
[----:B------:R-:W-:Y:S01]  /*ded0*/  FMNMX.FTZ R11, R45, R68, !PT ;  /* 0x000000442d0b7209 */ /* 0x000fe20007810000 */
[--C-:B------:R-:W-:Y:S01]  /*dee0*/  FFMA.FTZ R68, R53, UR34, -R50.reuse ;  /* 0x0000002235447c23 */ /* 0x100fe20008010832 */
[----:B------:R-:W-:Y:S01]  /*def0*/  FSEL R72, R72, -INF , !P3 ;  /* 0xff80000048487808 */ /* 0x000fe20005800000 */
        /* <DEDUP_REMOVED lines=8> */
[----:B------:R-:W-:Y:S01]  /*df80*/  ISETP.GT.AND P4, PT, R87, 0x71, P2 ;  /* 0x000000715700780c */ /* 0x000fe20001784270 */
[----:B------:R-:W-:Y:S01]  /*df90*/  MUFU.EX2 R53, R53 ;  /* 0x0000003500357308 */ /* 0x000fe20000000800 */
[----:B------:R-:W-:Y:S02]  /*dfa0*/  FMNMX.FTZ R74, R72, R11, !PT ;  /* 0x0000000b484a7209 */ /* 0x000fe40007810000 */
[----:B------:R-:W-:Y:S01]  /*dfb0*/  FSEL R143, R76, -INF , !P3 ;  /* 0xff8000004c8f7808 */ /* 0x000fe20005800000 */
[----:B------:R-:W-:Y:S01]  /*dfc0*/  FFMA.FTZ R76, R65, UR34, -R50 ;  /* 0x00000022414c7c23 */ /* 0x000fe20008010832 */
[----:B------:R-:W-:-:S02]  /*dfd0*/  ISETP.GT.AND P3, PT, R87, 0x78, P2 ;  /* 0x000000785700780c */ /* 0x000fc40001764270 */
[----:B------:R-:W-:Y:S01]  /*dfe0*/  ISETP.LT.OR P4, PT, R139, 0x72, P4 ;  /* 0x000000728b00780c */ /* 0x000fe20002781670 */
[----:B------:R-:W-:Y:S01]  /*dff0*/  MUFU.EX2 R59, R59 ;  /* 0x0000003b003b7308 */ /* 0x000fe20000000800 */
[----:B------:R-:W-:Y:S02]  /*e000*/  FMNMX.FTZ R74, R49, R74, !PT ;  /* 0x0000004a314a7209 */ /* 0x000fe40007810000 */
[----:B------:R-:W-:Y:S02]  /*e010*/  ISETP.GT.AND P2, PT, R87, 0x79, P2 ;  /* 0x000000795700780c */ /* 0x000fe40001744270 */
[----:B------:R-:W-:Y:S02]  /*e020*/  ISETP.LT.OR P3, PT, R139, 0x79, P3 ;  /* 0x000000798b00780c */ /* 0x000fe40001f61670 */
[----:B------:R-:W-:Y:S01]  /*e030*/  FSEL R87, R78, -INF , !P4 ;  /* 0xff8000004e577808 */ /* 0x000fe20006000000 */
[--C-:B------:R-:W-:Y:S01]  /*e040*/  FFMA.FTZ R78, R57, UR34, -R50.reuse ;  /* 0x00000022394e7c23 */ /* 0x100fe20008010832 */
[----:B------:R-:W-:Y:S01]  /*e050*/  FMNMX.FTZ R74, R143, R74, !PT ;  /* 0x0000004a8f4a7209 */ /* 0x000fe20007810000 */
[--C-:B------:R-:W-:Y:S01]  /*e060*/  FFMA.FTZ R57, R67, UR34, -R50.reuse ;  /* 0x0000002243397c23 */ /* 0x100fe20008010832 */
[----:B------:R-:W-:Y:S01]  /*e070*/  ISETP.LT.OR P2, PT, R139, 0x7a, P2 ;  /* 0x0000007a8b00780c */ /* 0x000fe20001741670 */
[----:B------:R-:W-:Y:S01]  /*e080*/  MUFU.EX2 R76, R76 ;  /* 0x0000004c004c7308 */ /* 0x000fe20000000800 */
[----:B------:R-:W-:Y:S01]  /*e090*/  FSEL R139, R80, -INF , !P3 ;  /* 0xff800000508b7808 */ /* 0x000fe20005800000 */
[----:B------:R-:W-:Y:S01]  /*e0a0*/  FFMA.FTZ R80, R69, UR34, -R50 ;  /* 0x0000002245507c23 */ /* 0x000fe20008010832 */
[----:B------:R-:W-:-:S02]  /*e0b0*/  FMNMX.FTZ R74, R87, R74, !PT ;  /* 0x0000004a574a7209 */ /* 0x000fc40007810000 */
[----:B------:R-:W-:Y:S02]  /*e0c0*/  FSEL R83, R83, -INF , !P2 ;  /* 0xff80000053537808 */ /* 0x000fe40005000000 */
[----:B------:R-:W-:Y:S01]  /*e0d0*/  FMNMX.FTZ R74, R139, R74, !PT ;  /* 0x0000004a8b4a7209 */ /* 0x000fe20007810000 */
[----:B------:R-:W-:Y:S01]  /*e0e0*/  MUFU.EX2 R78, R78 ;  /* 0x0000004e004e7308 */ /* 0x000fe20000000800 */
[----:B------:R-:W-:Y:S02]  /*e0f0*/  FSEL R67, R8, RZ, P6 ;  /* 0x000000ff08437208 */ /* 0x000fe40003000000 */
[----:B------:R-:W-:Y:S01]  /*e100*/  FMNMX.FTZ R11, R83, R74, !PT ;  /* 0x0000004a530b7209 */ /* 0x000fe20007810000 */
[--C-:B------:R-:W-:Y:S01]  /*e110*/  FFMA.FTZ R74, R61, UR34, -R50.reuse ;  /* 0x000000223d4a7c23 */ /* 0x100fe20008010832 */
[----:B------:R-:W-:Y:S01]  /*e120*/  FFMA.FTZ R61, R79, UR34, -R50 ;  /* 0x000000224f3d7c23 */ /* 0x000fe20008010832 */
[----:B------:R-:W-:Y:S02]  /*e130*/  FADD.FTZ R67, -R67, R10 ;  /* 0x0000000a43437221 */ /* 0x000fe40000010100 */
[----:B------:R-:W1:Y:S01]  /*e140*/  SHFL.BFLY PT, R142, R11, 0x2, 0x1f ;  /* 0x0c401f000b8e7f89 */ /* 0x000e6200000e0000 */
[----:B------:R-:W-:Y:S01]  /*e150*/  MUFU.EX2 R57, R57 ;  /* 0x0000003900397308 */ /* 0x000fe20000000800 */
[----:B------:R-:W-:-:S07]  /*e160*/  FMUL.FTZ R67, R67, UR34 ;  /* 0x0000002243437c20 */ /* 0x000fce0008410000 */
[----:B------:R-:W-:Y:S08]  /*e170*/  MUFU.EX2 R74, R74 ;  /* 0x0000004a004a7308 */ /* 0x000ff00000000800 */
[----:B------:R-:W-:Y:S01]  /*e180*/  MUFU.EX2 R80, R80 ;  /* 0x0000005000507308 */ /* 0x000fe20000000800 */
[----:B-1----:R-:W-:Y:S01]  /*e190*/  FMNMX.FTZ R65, R11, R142, !PT ;  /* 0x0000008e0b417209 */ /* 0x002fe20007810000 */
[--C-:B------:R-:W-:Y:S01]  /*e1a0*/  FFMA.FTZ R142, R73, UR34, -R50.reuse ;  /* 0x00000022498e7c23 */ /* 0x100fe20008010832 */
[----:B------:R-:W-:-:S05]  /*e1b0*/  FFMA.FTZ R50, R82, UR34, -R50 ;  /* 0x0000002252327c23 */ /* 0x000fca0008010832 */
[----:B------:R-:W-:Y:S01]  /*e1c0*/  MUFU.EX2 R63, R63 ;  /* 0x0000003f003f7308 */ /* 0x000fe20000000800 */
[----:B------:R-:W1:Y:S07]  /*e1d0*/  SHFL.BFLY PT, R146, R65, 0x1, 0x1f ;  /* 0x0c201f0041927f89 */ /* 0x000e6e00000e0000 */
[----:B------:R-:W-:Y:S08]  /*e1e0*/  MUFU.EX2 R10, R50 ;  /* 0x00000032000a7308 */ /* 0x000ff00000000800 */
[----:B------:R-:W-:Y:S08]  /*e1f0*/  MUFU.EX2 R142, R142 ;  /* 0x0000008e008e7308 */ /* 0x000ff00000000800 */
[----:B------:R-:W-:Y:S01]  /*e200*/  MUFU.EX2 R144, R144 ;  /* 0x0000009000907308 */ /* 0x000fe20000000800 */
[----:B-1----:R-:W-:-:S04]  /*e210*/  FMNMX.FTZ R11, R65, R146, !PT ;  /* 0x00000092410b7209 */ /* 0x002fc80007810000 */
[C---:B------:R-:W-:Y:S01]  /*e220*/  FSETP.NEU.FTZ.AND P2, PT, R11.reuse, -INF , PT ;  /* 0xff8000000b00780b */ /* 0x040fe20003f5d000 */
[----:B------:R-:W-:Y:S02]  /*e230*/  FMUL.FTZ R65, R11, UR34 ;  /* 0x000000220b417c20 */ /* 0x000fe40008410000 */
[----:B------:R-:W1:Y:S03]  /*e240*/  MUFU.EX2 R146, R67 ;  /* 0x0000004300927308 */ /* 0x000e660000000800 */
[----:B------:R-:W-:-:S05]  /*e250*/  FSEL R65, R65, RZ, P2 ;  /* 0x000000ff41417208 */ /* 0x000fca0001000000 */
[----:B------:R-:W-:Y:S01]  /*e260*/  MUFU.EX2 R61, R61 ;  /* 0x0000003d003d7308 */ /* 0x000fe20000000800 */
[--C-:B------:R-:W-:Y:S01]  /*e270*/  FFMA.FTZ R69, R13, UR34, -R65.reuse ;  /* 0x000000220d457c23 */ /* 0x100fe20008010841 */
[----:B------:R-:W-:Y:S01]  /*e280*/  FSEL R13, R11, RZ, P2 ;  /* 0x000000ff0b0d7208 */ /* 0x000fe20001000000 */
[--C-:B------:R-:W-:Y:S01]  /*e290*/  FFMA.FTZ R77, R81, UR34, -R65.reuse ;  /* 0x00000022514d7c23 */ /* 0x100fe20008010841 */
[--C-:B------:R-:W-:Y:S01]  /*e2a0*/  FFMA.FTZ R20, R20, UR34, -R65.reuse ;  /* 0x0000002214147c23 */ /* 0x100fe20008010841 */
[--C-:B------:R-:W-:Y:S01]  /*e2b0*/  FFMA.FTZ R14, R14, UR34, -R65.reuse ;  /* 0x000000220e0e7c23 */ /* 0x100fe20008010841 */
[--C-:B------:R-:W-:Y:S01]  /*e2c0*/  FFMA.FTZ R81, R24, UR34, -R65.reuse ;  /* 0x0000002218517c23 */ /* 0x100fe20008010841 */
[----:B------:R-:W-:Y:S01]  /*e2d0*/  FADD.FTZ R13, -R13, R12 ;  /* 0x0000000c0d0d7221 */ /* 0x000fe20000010100 */
[----:B------:R-:W-:Y:S01]  /*e2e0*/  IMAD.U32 R12, RZ, RZ, UR55 ;  /* 0x00000037ff0c7e24 */ /* 0x000fe2000f8e00ff */
[----:B------:R-:W-:Y:S01]  /*e2f0*/  MUFU.EX2 R50, R20 ;  /* 0x0000001400327308 */ /* 0x000fe20000000800 */
[----:B------:R-:W-:Y:S01]  /*e300*/  FFMA.FTZ R24, R27, UR34, -R65 ;  /* 0x000000221b187c23 */ /* 0x000fe20008010841 */
[----:B------:R-:W-:Y:S01]  /*e310*/  FMUL.FTZ R13, R13, UR34 ;  /* 0x000000220d0d7c20 */ /* 0x000fe20008410000 */
[----:B-1----:R-:W-:Y:S01]  /*e320*/  FFMA.FTZ R79, R146, R6, R51 ;  /* 0x00000006924f7223 */ /* 0x002fe20000010033 */
[----:B------:R-:W-:Y:S01]  /*e330*/  @!P1 LEA R12, R12, UR39, 0x3 ;  /* 0x000000270c0c9c11 */ /* 0x000fe2000f8e18ff */
[--C-:B------:R-:W-:Y:S01]  /*e340*/  FFMA.FTZ R71, R34, UR34, -R65.reuse ;  /* 0x0000002222477c23 */ /* 0x100fe20008010841 */
[--C-:B------:R-:W-:Y:S01]  /*e350*/  FFMA.FTZ R67, R28, UR34, -R65.reuse ;  /* 0x000000221c437c23 */ /* 0x100fe20008010841 */
[----:B------:R-:W-:Y:S01]  /*e360*/  FFMA.FTZ R30, R30, UR34, -R65 ;  /* 0x000000221e1e7c23 */ /* 0x000fe20008010841 */
[----:B------:R-:W-:Y:S01]  /*e370*/  MUFU.EX2 R77, R77 ;  /* 0x0000004d004d7308 */ /* 0x000fe20000000800 */
[----:B------:R-:W-:-:S02]  /*e380*/  @!P1 VIADD R12, R12, 0x2d860 ;  /* 0x0002d8600c0c9836 */ /* 0x000fc40000000000 */
[--C-:B------:R-:W-:Y:S01]  /*e390*/  FFMA.FTZ R28, R44, UR34, -R65.reuse ;  /* 0x000000222c1c7c23 */ /* 0x100fe20008010841 */
[--C-:B------:R-:W-:Y:S01]  /*e3a0*/  FFMA.FTZ R6, R33, UR34, -R65.reuse ;  /* 0x0000002221067c23 */ /* 0x100fe20008010841 */
[--C-:B------:R-:W-:Y:S01]  /*e3b0*/  FFMA.FTZ R36, R36, UR34, -R65.reuse ;  /* 0x0000002224247c23 */ /* 0x100fe20008010841 */
[----:B------:R-:W-:Y:S01]  /*e3c0*/  FFMA.FTZ R73, R21, UR34, -R65 ;  /* 0x0000002215497c23 */ /* 0x000fe20008010841 */
[----:B------:R-:W-:Y:S01]  /*e3d0*/  @!P1 PRMT R34, RZ, 0x654, R12 ;  /* 0x00000654ff229816 */ /* 0x000fe2000000000c */
[----:B------:R-:W-:Y:S01]  /*e3e0*/  FADD.FTZ R12, R32, R79 ;  /* 0x0000004f200c7221 */ /* 0x000fe20000010000 */
[----:B------:R1:W2:Y:S01]  /*e3f0*/  MUFU.EX2 R20, R13 ;  /* 0x0000000d00147308 */ /* 0x0002a20000000800 */
[--C-:B------:R-:W-:Y:S01]  /*e400*/  FFMA.FTZ R82, R40, UR34, -R65.reuse ;  /* 0x0000002228527c23 */ /* 0x100fe20008010841 */
[----:B------:R3:W-:Y:S01]  /*e410*/  @!P1 SYNCS.ARRIVE.TRANS64.RED.A1T0 RZ, [R34+URZ], RZ ;  /* 0x000000ff22ff99a7 */ /* 0x0007e2000810043f */
[--C-:B------:R-:W-:Y:S01]  /*e420*/  FFMA.FTZ R21, R42, UR34, -R65.reuse ;  /* 0x000000222a157c23 */ /* 0x100fe20008010841 */
[--C-:B------:R-:W-:Y:S01]  /*e430*/  FFMA.FTZ R27, R46, UR34, -R65.reuse ;  /* 0x000000222e1b7c23 */ /* 0x100fe20008010841 */
[--C-:B------:R-:W-:Y:S01]  /*e440*/  FFMA.FTZ R40, R85, UR34, -R65.reuse ;  /* 0x0000002255287c23 */ /* 0x100fe20008010841 */
[--C-:B------:R-:W-:Y:S01]  /*e450*/  FFMA.FTZ R42, R52, UR34, -R65.reuse ;  /* 0x00000022342a7c23 */ /* 0x100fe20008010841 */
[--C-:B------:R-:W-:Y:S01]  /*e460*/  FFMA.FTZ R79, R35, UR34, -R65.reuse ;  /* 0x00000022234f7c23 */ /* 0x100fe20008010841 */
[----:B------:R-:W4:Y:S01]  /*e470*/  MUFU.EX2 R14, R14 ;  /* 0x0000000e000e7308 */ /* 0x000f220000000800 */
[----:B-1----:R-:W-:Y:S01]  /*e480*/  FADD.FTZ R13, R15, R12 ;  /* 0x0000000c0f0d7221 */ /* 0x002fe20000010000 */
[----:B---3--:R-:W-:Y:S01]  /*e490*/  F2FP.BF16.F32.PACK_AB R34, R38, R15 ;  /* 0x0000000f2622723e */ /* 0x008fe200000010ff */
[----:B------:R-:W-:Y:S01]  /*e4a0*/  FFMA.FTZ R75, R54, UR34, -R65 ;  /* 0x00000022364b7c23 */ /* 0x000fe20008010841 */
[----:B------:R-:W-:Y:S01]  /*e4b0*/  F2FP.BF16.F32.PACK_AB R32, R32, R51 ;  /* 0x000000332020723e */ /* 0x000fe200000010ff */
[----:B------:R-:W-:Y:S01]  /*e4c0*/  FADD.FTZ R44, R38, R13 ;  /* 0x0000000d262c7221 */ /* 0x000fe20000010000 */
[--C-:B------:R-:W-:Y:S01]  /*e4d0*/  FFMA.FTZ R38, R62, UR34, -R65.reuse ;  /* 0x000000223e267c23 */ /* 0x100fe20008010841 */
[----:B------:R-:W-:Y:S01]  /*e4e0*/  FFMA.FTZ R66, R66, UR34, -R65 ;  /* 0x0000002242427c23 */ /* 0x000fe20008010841 */
[----:B------:R-:W1:Y:S01]  /*e4f0*/  MUFU.EX2 R81, R81 ;  /* 0x0000005100517308 */ /* 0x000e620000000800 */
[----:B--2---:R-:W-:Y:S01]  /*e500*/  FFMA.FTZ R5, R20, R5, R77 ;  /* 0x0000000514057223 */ /* 0x004fe2000001004d */
[----:B------:R-:W-:Y:S01]  /*e510*/  FADD.FTZ R15, R25, R44 ;  /* 0x0000002c190f7221 */ /* 0x000fe20000010000 */
[--C-:B------:R-:W-:Y:S01]  /*e520*/  FFMA.FTZ R44, R86, UR34, -R65.reuse ;  /* 0x00000022562c7c23 */ /* 0x100fe20008010841 */
[--C-:B------:R-:W-:Y:S01]  /*e530*/  FFMA.FTZ R70, R70, UR34, -R65.reuse ;  /* 0x0000002246467c23 */ /* 0x100fe20008010841 */
[--C-:B------:R-:W-:Y:S01]  /*e540*/  FFMA.FTZ R72, R72, UR34, -R65.reuse ;  /* 0x0000002248487c23 */ /* 0x100fe20008010841 */
[--C-:B------:R-:W-:Y:S01]  /*e550*/  FFMA.FTZ R46, R49, UR34, -R65.reuse ;  /* 0x00000022312e7c23 */ /* 0x100fe20008010841 */
[----:B------:R-:W-:Y:S01]  /*e560*/  FFMA.FTZ R143, R143, UR34, -R65 ;  /* 0x000000228f8f7c23 */ /* 0x000fe20008010841 */
[----:B------:R-:W2:Y:S01]  /*e570*/  MUFU.EX2 R24, R24 ;  /* 0x0000001800187308 */ /* 0x000ea20000000800 */
[C---:B----4-:R-:W-:Y:S01]  /*e580*/  FADD.FTZ R5, R14.reuse, R5 ;  /* 0x000000050e057221 */ /* 0x050fe20000010000 */
[----:B------:R-:W-:Y:S01]  /*e590*/  F2FP.BF16.F32.PACK_AB R33, R14, R77 ;  /* 0x0000004d0e21723e */ /* 0x000fe200000010ff */
[----:B------:R-:W-:Y:S01]  /*e5a0*/  FADD.FTZ R14, R26, R15 ;  /* 0x0000000f1a0e7221 */ /* 0x000fe20000010000 */
[----:B------:R-:W-:Y:S01]  /*e5b0*/  FFMA.FTZ R87, R87, UR34, -R65 ;  /* 0x0000002257577c23 */ /* 0x000fe20008010841 */
[----:B------:R-:W-:Y:S01]  /*e5c0*/  FADD.FTZ R12, R50, R5 ;  /* 0x00000005320c7221 */ /* 0x000fe20000010000 */
[----:B------:R-:W-:Y:S01]  /*e5d0*/  FFMA.FTZ R5, R60, UR34, -R65 ;  /* 0x000000223c057c23 */ /* 0x000fe20008010841 */
[----:B------:R-:W-:Y:S01]  /*e5e0*/  FADD.FTZ R15, R29, R14 ;  /* 0x0000000e1d0f7221 */ /* 0x000fe20000010000 */
[----:B------:R-:W3:Y:S01]  /*e5f0*/  MUFU.EX2 R67, R67 ;  /* 0x0000004300437308 */ /* 0x000ee20000000800 */
[C---:B-1----:R-:W-:Y:S01]  /*e600*/  FADD.FTZ R13, R81.reuse, R12 ;  /* 0x0000000c510d7221 */ /* 0x042fe20000010000 */
[----:B------:R-:W-:Y:S01]  /*e610*/  F2FP.BF16.F32.PACK_AB R35, R81, R50 ;  /* 0x000000325123723e */ /* 0x000fe200000010ff */
[----:B------:R-:W-:Y:S01]  /*e620*/  FADD.FTZ R14, R84, R15 ;  /* 0x0000000f540e7221 */ /* 0x000fe20000010000 */
[--C-:B------:R-:W-:Y:S01]  /*e630*/  FFMA.FTZ R81, R45, UR34, -R65.reuse ;  /* 0x000000222d517c23 */ /* 0x100fe20008010841 */
[--C-:B------:R-:W-:Y:S01]  /*e640*/  FFMA.FTZ R139, R139, UR34, -R65.reuse ;  /* 0x000000228b8b7c23 */ /* 0x100fe20008010841 */
[----:B------:R-:W-:Y:S01]  /*e650*/  FFMA.FTZ R65, R83, UR34, -R65 ;  /* 0x0000002253417c23 */ /* 0x000fe20008010841 */
[----:B------:R1:W-:Y:S01]  /*e660*/  STSM.16.M88.4 [R136+0x21800], R32 ;  /* 0x0218002088007844 */ /* 0x0003e20000000200 */
[----:B------:R-:W4:Y:S01]  /*e670*/  MUFU.EX2 R30, R30 ;  /* 0x0000001e001e7308 */ /* 0x000f220000000800 */
[----:B--2---:R-:W-:Y:S01]  /*e680*/  FADD.FTZ R12, R24, R13 ;  /* 0x0000000d180c7221 */ /* 0x004fe20000010000 */
[----:B------:R-:W-:Y:S01]  /*e690*/  ISETP.GT.AND P2, PT, R7, UR40, PT ;  /* 0x0000002807007c0c */ /* 0x000fe2000bf44270 */
[----:B------:R-:W-:Y:S01]  /*e6a0*/  UMOV UR55, UR36 ;  /* 0x0000002400377c82 */ /* 0x000fe20008000000 */
        /* <DEDUP_REMOVED lines=13> */
[----:B----4-:R-:W-:Y:S01]  /*e780*/  FADD.FTZ R12, R30, R13 ;  /* 0x0000000d1e0c7221 */ /* 0x010fe20000010000 */
[----:B------:R-:W-:Y:S01]  /*e790*/  FADD.FTZ R13, R31, R14 ;  /* 0x0000000e1f0d7221 */ /* 0x000fe20000010000 */
[-C--:B------:R-:W-:Y:S01]  /*e7a0*/  FMUL.FTZ R108, R108, R146.reuse ;  /* 0x000000926c6c7220 */ /* 0x080fe20000410000 */
[-C--:B------:R-:W-:Y:S01]  /*e7b0*/  FMUL.FTZ R109, R109, R146.reuse ;  /* 0x000000926d6d7220 */ /* 0x080fe20000410000 */
[-C--:B------:R-:W-:Y:S01]  /*e7c0*/  FMUL.FTZ R112, R112, R146.reuse ;  /* 0x0000009270707220 */ /* 0x080fe20000410000 */
[C---:B------:R-:W-:Y:S01]  /*e7d0*/  FADD.FTZ R14, R48.reuse, R13 ;  /* 0x0000000d300e7221 */ /* 0x040fe20000010000 */
[----:B------:R-:W-:Y:S01]  /*e7e0*/  F2FP.BF16.F32.PACK_AB R48, R48, R31 ;  /* 0x0000001f3030723e */ /* 0x000fe200000010ff */
[----:B------:R-:W4:Y:S01]  /*e7f0*/  MUFU.EX2 R36, R36 ;  /* 0x0000002400247308 */ /* 0x000f220000000800 */
[----:B--2---:R-:W-:Y:S01]  /*e800*/  FADD.FTZ R12, R69, R12 ;  /* 0x0000000c450c7221 */ /* 0x004fe20000010000 */
[----:B------:R-:W-:Y:S01]  /*e810*/  FADD.FTZ R15, R37, R14 ;  /* 0x0000000e250f7221 */ /* 0x000fe20000010000 */
[-C--:B------:R-:W-:Y:S01]  /*e820*/  FMUL.FTZ R113, R113, R146.reuse ;  /* 0x0000009271717220 */ /* 0x080fe20000410000 */
[-C--:B------:R-:W-:Y:S01]  /*e830*/  FMUL.FTZ R116, R116, R146.reuse ;  /* 0x0000009274747220 */ /* 0x080fe20000410000 */
[-C--:B------:R-:W-:Y:S01]  /*e840*/  FMUL.FTZ R117, R117, R146.reuse ;  /* 0x0000009275757220 */ /* 0x080fe20000410000 */
[----:B------:R-:W-:Y:S01]  /*e850*/  FADD.FTZ R14, R56, R15 ;  /* 0x0000000f380e7221 */ /* 0x000fe20000010000 */
[-C--:B------:R-:W-:Y:S01]  /*e860*/  FMUL.FTZ R120, R120, R146.reuse ;  /* 0x0000009278787220 */ /* 0x080fe20000410000 */
[----:B------:R-:W2:Y:S01]  /*e870*/  MUFU.EX2 R73, R73 ;  /* 0x0000004900497308 */ /* 0x000ea20000000800 */
[----:B---3--:R-:W-:Y:S01]  /*e880*/  FADD.FTZ R13, R71, R12 ;  /* 0x0000000c470d7221 */ /* 0x008fe20000010000 */
[----:B------:R-:W-:Y:S01]  /*e890*/  FADD.FTZ R15, R39, R14 ;  /* 0x0000000e270f7221 */ /* 0x000fe20000010000 */
[-C--:B------:R-:W-:Y:S01]  /*e8a0*/  FMUL.FTZ R121, R121, R146.reuse ;  /* 0x0000009279797220 */ /* 0x080fe20000410000 */
[-C--:B------:R-:W-:Y:S01]  /*e8b0*/  FMUL.FTZ R124, R124, R146.reuse ;  /* 0x000000927c7c7220 */ /* 0x080fe20000410000 */
[-C--:B------:R-:W-:Y:S01]  /*e8c0*/  FMUL.FTZ R125, R125, R146.reuse ;  /* 0x000000927d7d7220 */ /* 0x080fe20000410000 */
[----:B------:R-:W-:Y:S01]  /*e8d0*/  FADD.FTZ R50, R58, R15 ;  /* 0x0000000f3a327221 */ /* 0x000fe20000010000 */
[-C--:B------:R-:W-:Y:S01]  /*e8e0*/  FMUL.FTZ R128, R128, R146.reuse ;  /* 0x0000009280807220 */ /* 0x080fe20000410000 */
[----:B------:R-:W3:Y:S01]  /*e8f0*/  MUFU.EX2 R82, R82 ;  /* 0x0000005200527308 */ /* 0x000ee20000000800 */
[C---:B----4-:R-:W-:Y:S01]  /*e900*/  FADD.FTZ R12, R36.reuse, R13 ;  /* 0x0000000d240c7221 */ /* 0x050fe20000010000 */
[----:B------:R-:W-:Y:S01]  /*e910*/  FADD.FTZ R15, R41, R50 ;  /* 0x00000032290f7221 */ /* 0x000fe20000010000 */
[----:B------:R-:W-:Y:S01]  /*e920*/  F2FP.BF16.F32.PACK_AB R49, R36, R71 ;  /* 0x000000472431723e */ /* 0x000fe200000010ff */
[----:B------:R-:W-:Y:S01]  /*e930*/  FMUL.FTZ R129, R129, R146 ;  /* 0x0000009281817220 */ /* 0x000fe20000410000 */
[----:B------:R-:W-:Y:S01]  /*e940*/  F2FP.BF16.F32.PACK_AB R50, R56, R37 ;  /* 0x000000253832723e */ /* 0x000fe200000010ff */
[----:B------:R-:W-:Y:S01]  /*e950*/  FADD.FTZ R52, R64, R15 ;  /* 0x0000000f40347221 */ /* 0x000fe20000010000 */
[----:B------:R-:W-:Y:S01]  /*e960*/  F2FP.BF16.F32.PACK_AB R15, R69, R30 ;  /* 0x0000001e450f723e */ /* 0x000fe200000010ff */
[----:B------:R-:W4:Y:S01]  /*e970*/  MUFU.EX2 R21, R21 ;  /* 0x0000001500157308 */ /* 0x000f220000000800 */
[----:B--2---:R-:W-:Y:S01]  /*e980*/  FADD.FTZ R13, R73, R12 ;  /* 0x0000000c490d7221 */ /* 0x004fe20000010000 */
[----:B------:R-:W-:Y:S01]  /*e990*/  F2FP.BF16.F32.PACK_AB R12, R26, R25 ;  /* 0x000000191a0c723e */ /* 0x000fe200000010ff */
[-C--:B------:R-:W-:Y:S01]  /*e9a0*/  FMUL.FTZ R132, R132, R146.reuse ;  /* 0x0000009284847220 */ /* 0x080fe20000410000 */
[----:B------:R-:W-:Y:S01]  /*e9b0*/  FMUL.FTZ R133, R133, R146 ;  /* 0x0000009285857220 */ /* 0x000fe20000410000 */
[----:B------:R-:W-:-:S02]  /*e9c0*/  VIADD R7, R7, 0xffffffff ;  /* 0xffffffff07077836 */ /* 0x000fc40000000000 */
[-C--:B------:R-:W-:Y:S01]  /*e9d0*/  FMUL.FTZ R90, R90, R20.reuse ;  /* 0x000000145a5a7220 */ /* 0x080fe20000410000 */
[-C--:B------:R-:W-:Y:S01]  /*e9e0*/  FMUL.FTZ R91, R91, R20.reuse ;  /* 0x000000145b5b7220 */ /* 0x080fe20000410000 */
[----:B------:R-:W2:Y:S01]  /*e9f0*/  MUFU.EX2 R28, R28 ;  /* 0x0000001c001c7308 */ /* 0x000ea20000000800 */
[C---:B---3--:R-:W-:Y:S01]  /*ea00*/  FADD.FTZ R14, R82.reuse, R13 ;  /* 0x0000000d520e7221 */ /* 0x048fe20000010000 */
[----:B------:R-:W-:Y:S01]  /*ea10*/  F2FP.BF16.F32.PACK_AB R51, R82, R73 ;  /* 0x000000495233723e */ /* 0x000fe200000010ff */
[-C--:B------:R-:W-:Y:S01]  /*ea20*/  FMUL.FTZ R94, R94, R20.reuse ;  /* 0x000000145e5e7220 */ /* 0x080fe20000410000 */
[----:B------:R-:W-:Y:S01]  /*ea30*/  F2FP.BF16.F32.PACK_AB R82, R142, R59 ;  /* 0x0000003b8e52723e */ /* 0x000fe200000010ff */
[-C--:B------:R-:W-:Y:S01]  /*ea40*/  FMUL.FTZ R95, R95, R20.reuse ;  /* 0x000000145f5f7220 */ /* 0x080fe20000410000 */
[-C--:B------:R-:W-:Y:S01]  /*ea50*/  FMUL.FTZ R98, R98, R20.reuse ;  /* 0x0000001462627220 */ /* 0x080fe20000410000 */
[-C--:B------:R-:W-:Y:S01]  /*ea60*/  FMUL.FTZ R99, R99, R20.reuse ;  /* 0x0000001463637220 */ /* 0x080fe20000410000 */
[----:B------:R-:W3:Y:S01]  /*ea70*/  MUFU.EX2 R27, R27 ;  /* 0x0000001b001b7308 */ /* 0x000ee20000000800 */
[----:B----4-:R-:W-:Y:S01]  /*ea80*/  FADD.FTZ R13, R21, R14 ;  /* 0x0000000e150d7221 */ /* 0x010fe20000010000 */
[----:B------:R-:W-:Y:S01]  /*ea90*/  F2FP.BF16.F32.PACK_AB R14, R84, R29 ;  /* 0x0000001d540e723e */ /* 0x000fe200000010ff */
[----:B------:R-:W-:Y:S01]  /*eaa0*/  FADD.FTZ R29, R43, R52 ;  /* 0x000000342b1d7221 */ /* 0x000fe20000010000 */
[-C--:B------:R-:W-:Y:S01]  /*eab0*/  FMUL.FTZ R102, R102, R20.reuse ;  /* 0x0000001466667220 */ /* 0x080fe20000410000 */
[-C--:B------:R-:W-:Y:S01]  /*eac0*/  FMUL.FTZ R103, R103, R20.reuse ;  /* 0x0000001467677220 */ /* 0x080fe20000410000 */
[-C--:B------:R-:W-:Y:S01]  /*ead0*/  FMUL.FTZ R106, R106, R20.reuse ;  /* 0x000000146a6a7220 */ /* 0x080fe20000410000 */
[----:B------:R-:W-:Y:S01]  /*eae0*/  FMUL.FTZ R107, R107, R20 ;  /* 0x000000146b6b7220 */ /* 0x000fe20000410000 */
[----:B------:R-:W4:Y:S01]  /*eaf0*/  MUFU.EX2 R40, R40 ;  /* 0x0000002800287308 */ /* 0x000f220000000800 */
[----:B--2---:R-:W-:Y:S01]  /*eb00*/  FADD.FTZ R26, R28, R13 ;  /* 0x0000000d1c1a7221 */ /* 0x004fe20000010000 */
[----:B------:R-:W-:Y:S01]  /*eb10*/  F2FP.BF16.F32.PACK_AB R13, R67, R24 ;  /* 0x00000018430d723e */ /* 0x000fe200000010ff */
[-C--:B------:R-:W-:Y:S01]  /*eb20*/  FMUL.FTZ R110, R110, R20.reuse ;  /* 0x000000146e6e7220 */ /* 0x080fe20000410000 */
[-C--:B------:R-:W-:Y:S01]  /*eb30*/  FMUL.FTZ R111, R111, R20.reuse ;  /* 0x000000146f6f7220 */ /* 0x080fe20000410000 */
[-C--:B------:R-:W-:Y:S01]  /*eb40*/  FMUL.FTZ R114, R114, R20.reuse ;  /* 0x0000001472727220 */ /* 0x080fe20000410000 */
[-C--:B------:R-:W-:Y:S01]  /*eb50*/  FMUL.FTZ R115, R115, R20.reuse ;  /* 0x0000001473737220 */ /* 0x080fe20000410000 */
[----:B------:R2:W-:Y:S01]  /*eb60*/  STSM.16.M88.4 [R23], R12 ;  /* 0x0000000c17007844 */ /* 0x0005e20000000200 */
[----:B------:R-:W5:Y:S01]  /*eb70*/  MUFU.EX2 R42, R42 ;  /* 0x0000002a002a7308 */ /* 0x000f620000000800 */
[----:B---3--:R-:W-:Y:S01]  /*eb80*/  FADD.FTZ R25, R27, R26 ;  /* 0x0000001a1b197221 */ /* 0x008fe20000010000 */
[C---:B------:R-:W-:Y:S01]  /*eb90*/  FADD.FTZ R26, R68.reuse, R29 ;  /* 0x0000001d441a7221 */ /* 0x040fe20000010000 */
[----:B------:R-:W-:Y:S01]  /*eba0*/  F2FP.BF16.F32.PACK_AB R68, R68, R43 ;  /* 0x0000002b4444723e */ /* 0x000fe200000010ff */
[----:B------:R-:W-:Y:S01]  /*ebb0*/  STSM.16.M88.4 [R22], R48 ;  /* 0x0000003016007844 */ /* 0x000fe20000000200 */
[-C--:B------:R-:W-:Y:S01]  /*ebc0*/  FMUL.FTZ R118, R118, R20.reuse ;  /* 0x0000001476767220 */ /* 0x080fe20000410000 */
[----:B------:R-:W-:Y:S01]  /*ebd0*/  FADD.FTZ R29, R47, R26 ;  /* 0x0000001a2f1d7221 */ /* 0x000fe20000010000 */
[----:B------:R-:W-:Y:S01]  /*ebe0*/  F2FP.BF16.F32.PACK_AB R26, R64, R41 ;  /* 0x00000029401a723e */ /* 0x000fe200000010ff */
[----:B------:R-:W3:Y:S01]  /*ebf0*/  MUFU.EX2 R75, R75 ;  /* 0x0000004b004b7308 */ /* 0x000ee20000000800 */
[C---:B----4-:R-:W-:Y:S01]  /*ec00*/  FADD.FTZ R25, R40.reuse, R25 ;  /* 0x0000001928197221 */ /* 0x050fe20000010000 */
[----:B------:R-:W-:Y:S01]  /*ec10*/  F2FP.BF16.F32.PACK_AB R27, R40, R27 ;  /* 0x0000001b281b723e */ /* 0x000fe200000010ff */
[-C--:B------:R-:W-:Y:S01]  /*ec20*/  FMUL.FTZ R119, R119, R20.reuse ;  /* 0x0000001477777220 */ /* 0x080fe20000410000 */
[-C--:B------:R-:W-:Y:S01]  /*ec30*/  FMUL.FTZ R122, R122, R20.reuse ;  /* 0x000000147a7a7220 */ /* 0x080fe20000410000 */
[-C--:B------:R-:W-:Y:S01]  /*ec40*/  FMUL.FTZ R123, R123, R20.reuse ;  /* 0x000000147b7b7220 */ /* 0x080fe20000410000 */
[-C--:B------:R-:W-:Y:S01]  /*ec50*/  FMUL.FTZ R126, R126, R20.reuse ;  /* 0x000000147e7e7220 */ /* 0x080fe20000410000 */
[-C--:B------:R-:W-:Y:S01]  /*ec60*/  FMUL.FTZ R127, R127, R20.reuse ;  /* 0x000000147f7f7220 */ /* 0x080fe20000410000 */
[----:B------:R-:W4:Y:S01]  /*ec70*/  MUFU.EX2 R6, R6 ;  /* 0x0000000600067308 */ /* 0x000f220000000800 */
[----:B-----5:R-:W-:Y:S01]  /*ec80*/  FADD.FTZ R24, R42, R25 ;  /* 0x000000192a187221 */ /* 0x020fe20000010000 */
[-C--:B------:R-:W-:Y:S01]  /*ec90*/  FMUL.FTZ R130, R130, R20.reuse ;  /* 0x0000001482827220 */ /* 0x080fe20000410000 */
[-C--:B------:R-:W-:Y:S01]  /*eca0*/  FMUL.FTZ R131, R131, R20.reuse ;  /* 0x0000001483837220 */ /* 0x080fe20000410000 */
[-C--:B------:R-:W-:Y:S01]  /*ecb0*/  FMUL.FTZ R134, R134, R20.reuse ;  /* 0x0000001486867220 */ /* 0x080fe20000410000 */
[----:B------:R-:W-:-:S03]  /*ecc0*/  FMUL.FTZ R135, R135, R20 ;  /* 0x0000001487877220 */ /* 0x000fc60000410000 */
[----:B------:R-:W5:Y:S01]  /*ecd0*/  MUFU.EX2 R79, R79 ;  /* 0x0000004f004f7308 */ /* 0x000f620000000800 */
[C---:B---3--:R-:W-:Y:S01]  /*ece0*/  FADD.FTZ R25, R75.reuse, R24 ;  /* 0x000000184b197221 */ /* 0x048fe20000010000 */
[----:B------:R-:W-:Y:S01]  /*ecf0*/  FADD.FTZ R24, R78, R29 ;  /* 0x0000001d4e187221 */ /* 0x000fe20000010000 */
[----:B------:R-:W-:-:S05]  /*ed00*/  F2FP.BF16.F32.PACK_AB R69, R75, R42 ;  /* 0x0000002a4b45723e */ /* 0x000fca00000010ff */
[----:B------:R-:W3:Y:S01]  /*ed10*/  MUFU.EX2 R5, R5 ;  /* 0x0000000500057308 */ /* 0x000ee20000000800 */
[----:B----4-:R-:W-:Y:S01]  /*ed20*/  FADD.FTZ R30, R6, R25 ;  /* 0x00000019061e7221 */ /* 0x010fe20000010000 */
[----:B------:R-:W-:Y:S01]  /*ed30*/  FADD.FTZ R25, R53, R24 ;  /* 0x0000001835197221 */ /* 0x000fe20000010000 */
[----:B------:R-:W-:-:S03]  /*ed40*/  F2FP.BF16.F32.PACK_AB R24, R58, R39 ;  /* 0x000000273a18723e */ /* 0x000fc600000010ff */
[----:B-1----:R-:W-:Y:S01]  /*ed50*/  FADD.FTZ R34, R74, R25 ;  /* 0x000000194a227221 */ /* 0x002fe20000010000 */
[----:B------:R-:W-:Y:S01]  /*ed60*/  F2FP.BF16.F32.PACK_AB R25, R28, R21 ;  /* 0x000000151c19723e */ /* 0x000fe200000010ff */
[----:B------:R-:W1:Y:S01]  /*ed70*/  MUFU.EX2 R38, R38 ;  /* 0x0000002600267308 */ /* 0x000e620000000800 */
[----:B-----5:R-:W-:Y:S01]  /*ed80*/  FADD.FTZ R30, R79, R30 ;  /* 0x0000001e4f1e7221 */ /* 0x020fe20000010000 */
[----:B--2---:R-:W-:Y:S01]  /*ed90*/  FADD.FTZ R15, R55, R34 ;  /* 0x00000022370f7221 */ /* 0x004fe20000010000 */
[----:B------:R-:W-:Y:S01]  /*eda0*/  F2FP.BF16.F32.PACK_AB R71, R79, R6 ;  /* 0x000000064f47723e */ /* 0x000fe200000010ff */
[----:B------:R2:W-:Y:S02]  /*edb0*/  STSM.16.M88.4 [R18], R24 ;  /* 0x0000001812007844 */ /* 0x0005e40000000200 */
[----:B------:R-:W-:Y:S02]  /*edc0*/  FADD.FTZ R14, R76, R15 ;  /* 0x0000000f4c0e7221 */ /* 0x000fe40000010000 */
[----:B------:R-:W4:Y:S01]  /*edd0*/  MUFU.EX2 R44, R44 ;  /* 0x0000002c002c7308 */ /* 0x000f220000000800 */
[----:B---3--:R-:W-:-:S07]  /*ede0*/  FADD.FTZ R13, R5, R30 ;  /* 0x0000001e050d7221 */ /* 0x008fce0000010000 */
[----:B------:R-:W3:Y:S01]  /*edf0*/  MUFU.EX2 R45, R66 ;  /* 0x00000042002d7308 */ /* 0x000ee20000000800 */
[----:B-1----:R-:W-:Y:S01]  /*ee00*/  FADD.FTZ R13, R38, R13 ;  /* 0x0000000d260d7221 */ /* 0x002fe20000010000 */
[----:B--2---:R-:W-:Y:S02]  /*ee10*/  F2FP.BF16.F32.PACK_AB R24, R144, R63 ;  /* 0x0000003f9018723e */ /* 0x004fe400000010ff */
[----:B------:R-:W-:-:S04]  /*ee20*/  F2FP.BF16.F32.PACK_AB R26, R10, R61 ;  /* 0x0000003d0a1a723e */ /* 0x000fc800000010ff */
[----:B------:R-:W1:Y:S01]  /*ee30*/  MUFU.EX2 R81, R81 ;  /* 0x0000005100517308 */ /* 0x000e620000000800 */
[----:B----4-:R-:W-:Y:S01]  /*ee40*/  FADD.FTZ R12, R44, R13 ;  /* 0x0000000d2c0c7221 */ /* 0x010fe20000010000 */
[----:B------:R-:W-:Y:S01]  /*ee50*/  FADD.FTZ R13, R57, R14 ;  /* 0x0000000e390d7221 */ /* 0x000fe20000010000 */
[----:B------:R-:W-:-:S03]  /*ee60*/  F2FP.BF16.F32.PACK_AB R14, R76, R55 ;  /* 0x000000374c0e723e */ /* 0x000fc600000010ff */
[C---:B------:R-:W-:Y:S01]  /*ee70*/  FADD.FTZ R6, R80.reuse, R13 ;  /* 0x0000000d50067221 */ /* 0x040fe20000010000 */
[----:B------:R-:W-:Y:S01]  /*ee80*/  F2FP.BF16.F32.PACK_AB R80, R80, R57 ;  /* 0x000000395050723e */ /* 0x000fe200000010ff */
[----:B------:R2:W4:Y:S01]  /*ee90*/  MUFU.EX2 R32, R70 ;  /* 0x0000004600207308 */ /* 0x0005220000000800 */
[----:B---3--:R-:W-:Y:S01]  /*eea0*/  FADD.FTZ R12, R45, R12 ;  /* 0x0000000c2d0c7221 */ /* 0x008fe20000010000 */
[----:B------:R-:W-:-:S04]  /*eeb0*/  FADD.FTZ R15, R59, R6 ;  /* 0x000000063b0f7221 */ /* 0x000fc80000010000 */
[----:B------:R-:W-:Y:S02]  /*eec0*/  FADD.FTZ R6, R142, R15 ;  /* 0x0000000f8e067221 */ /* 0x000fe40000010000 */
[----:B------:R-:W3:Y:S01]  /*eed0*/  MUFU.EX2 R72, R72 ;  /* 0x0000004800487308 */ /* 0x000ee20000000800 */
[----:B-1----:R-:W-:Y:S01]  /*eee0*/  FADD.FTZ R13, R81, R12 ;  /* 0x0000000c510d7221 */ /* 0x002fe20000010000 */
[----:B------:R-:W-:Y:S01]  /*eef0*/  FADD.FTZ R15, R63, R6 ;  /* 0x000000063f0f7221 */ /* 0x000fe20000010000 */
[----:B--2---:R-:W-:Y:S02]  /*ef00*/  F2FP.BF16.F32.PACK_AB R70, R78, R47 ;  /* 0x0000002f4e46723e */ /* 0x004fe400000010ff */
[----:B------:R-:W-:Y:S01]  /*ef10*/  F2FP.BF16.F32.PACK_AB R12, R74, R53 ;  /* 0x000000354a0c723e */ /* 0x000fe200000010ff */
[----:B------:R-:W-:Y:S01]  /*ef20*/  FADD.FTZ R28, R144, R15 ;  /* 0x0000000f901c7221 */ /* 0x000fe20000010000 */
[----:B------:R-:W-:Y:S01]  /*ef30*/  F2FP.BF16.F32.PACK_AB R15, R45, R44 ;  /* 0x0000002c2d0f723e */ /* 0x000fe200000010ff */
[----:B------:R-:W1:Y:S01]  /*ef40*/  MUFU.EX2 R46, R46 ;  /* 0x0000002e002e7308 */ /* 0x000e620000000800 */
[C---:B----4-:R-:W-:Y:S01]  /*ef50*/  FADD.FTZ R13, R32.reuse, R13 ;  /* 0x0000000d200d7221 */ /* 0x050fe20000010000 */
[----:B------:R-:W-:Y:S01]  /*ef60*/  F2FP.BF16.F32.PACK_AB R81, R32, R81 ;  /* 0x000000512051723e */ /* 0x000fe200000010ff */
[----:B------:R-:W-:Y:S01]  /*ef70*/  STSM.16.M88.4 [R136+0x27800], R68 ;  /* 0x0278004488007844 */ /* 0x000fe20000000200 */
[----:B------:R-:W-:-:S04]  /*ef80*/  FADD.FTZ R61, R61, R28 ;  /* 0x0000001c3d3d7221 */ /* 0x000fc80000010000 */
[----:B------:R-:W2:Y:S01]  /*ef90*/  MUFU.EX2 R143, R143 ;  /* 0x0000008f008f7308 */ /* 0x000ea20000000800 */
[----:B---3--:R-:W-:-:S07]  /*efa0*/  FADD.FTZ R13, R72, R13 ;  /* 0x0000000d480d7221 */ /* 0x008fce0000010000 */
[----:B------:R-:W3:Y:S01]  /*efb0*/  MUFU.EX2 R87, R87 ;  /* 0x0000005700577308 */ /* 0x000ee20000000800 */
[----:B-1----:R-:W-:Y:S01]  /*efc0*/  FADD.FTZ R6, R46, R13 ;  /* 0x0000000d2e067221 */ /* 0x002fe20000010000 */
[----:B------:R-:W-:Y:S02]  /*efd0*/  F2FP.BF16.F32.PACK_AB R13, R38, R5 ;  /* 0x00000005260d723e */ /* 0x000fe400000010ff */
[----:B------:R-:W-:-:S03]  /*efe0*/  F2FP.BF16.F32.PACK_AB R83, R46, R72 ;  /* 0x000000482e53723e */ /* 0x000fc600000010ff */
[----:B------:R1:W-:Y:S01]  /*eff0*/  STSM.16.M88.4 [R17], R12 ;  /* 0x0000000c11007844 */ /* 0x0003e20000000200 */
[----:B------:R-:W4:Y:S01]  /*f000*/  MUFU.EX2 R139, R139 ;  /* 0x0000008b008b7308 */ /* 0x000f220000000800 */
[----:B--2---:R-:W-:Y:S02]  /*f010*/  FADD.FTZ R6, R143, R6 ;  /* 0x000000068f067221 */ /* 0x004fe40000010000 */
[----:B------:R2:W-:Y:S05]  /*f020*/  STSM.16.M88.4 [R22+0x6000], R80 ;  /* 0x0060005016007844 */ /* 0x0005ea0000000200 */
[----:B------:R-:W5:Y:S01]  /*f030*/  MUFU.EX2 R30, R65 ;  /* 0x00000041001e7308 */ /* 0x000f620000000800 */
[C---:B---3--:R-:W-:Y:S01]  /*f040*/  F2FP.BF16.F32.PACK_AB R25, R87.reuse, R143 ;  /* 0x0000008f5719723e */ /* 0x048fe200000010ff */
[----:B------:R-:W-:Y:S01]  /*f050*/  FADD.FTZ R6, R87, R6 ;  /* 0x0000000657067221 */ /* 0x000fe20000010000 */
[----:B-1----:R-:W-:-:S03]  /*f060*/  IMAD.MOV.U32 R12, RZ, RZ, R11 ;  /* 0x000000ffff0c7224 */ /* 0x002fc600078e000b */
[----:B----4-:R-:W-:Y:S01]  /*f070*/  FADD.FTZ R5, R139, R6 ;  /* 0x000000068b057221 */ /* 0x010fe20000010000 */
[----:B------:R-:W-:Y:S01]  /*f080*/  FADD.FTZ R6, R10, R61 ;  /* 0x0000003d0a067221 */ /* 0x000fe20000010000 */
[----:B------:R-:W-:Y:S01]  /*f090*/  IMAD.MOV.U32 R10, RZ, RZ, R8 ;  /* 0x000000ffff0a7224 */ /* 0x000fe200078e0008 */
[C---:B-----5:R-:W-:Y:S01]  /*f0a0*/  F2FP.BF16.F32.PACK_AB R27, R30.reuse, R139 ;  /* 0x0000008b1e1b723e */ /* 0x060fe200000010ff */
[----:B------:R-:W-:-:S04]  /*f0b0*/  FADD.FTZ R5, R30, R5 ;  /* 0x000000051e057221 */ /* 0x000fc80000010000 */
[----:B------:R2:W-:Y:S01]  /*f0c0*/  STSM.16.M88.4 [R18+0x6000], R24 ;  /* 0x0060001812007844 */ /* 0x0005e20000000200 */
[----:B------:R1:W-:Y:S06]  /*f0d0*/  MEMBAR.ALL.CTA ;  /* 0x0000000000007992 */ /* 0x0003ec0000008000 */
[----:B-1----:R-:W1:Y:S02]  /*f0e0*/  FENCE.VIEW.ASYNC.S ;  /* 0x00000000000073c6 */ /* 0x002e640000000000 */
[----:B-1----:R-:W-:Y:S01]  /*f0f0*/  NOP ;  /* 0x0000000000007918 */ /* 0x002fe20000000000 */
[----:B------:R-:W-:Y:S05]  /*f100*/  @P2 BRA `(.L_x_8983) ;  /* 0xffffffc800082947 */ /* 0x000fea000383ffff */
.L_x_8966:
[----:B------:R-:W-:Y:S06]  /*f110*/  BAR.ARV 0x8, 0x1a0 ;  /* 0x0206800000007b1d */ /* 0x000fec0000002000 */
[----:B------:R-:W-:Y:S05]  /*f120*/  @!P0 BRA `(.L_x_8984) ;  /* 0x0000000000048947 */ /* 0x000fea0003800000 */
[----:B------:R-:W-:Y:S01]  /*f130*/  BPT.TRAP 0x1 ;  /* 0x000000040000795c */ /* 0x000fe20000300000 */
.L_x_8984:
[----:B------:R-:W-:Y:S01]  /*f140*/  ULEA UR9, UR36, UR39, 0x3 ;  /* 0x0000002724097291 */ /* 0x000fe2000f8e183f */
[----:B------:R-:W-:-:S05]  /*f150*/  IMAD.U32 R0, RZ, RZ, UR49 ;  /* 0x00000031ff007e24 */ /* 0x000fca000f8e00ff */
[----:B------:R-:W-:-:S04]  /*f160*/  SHF.L.U32 R0, R0, 0x1f, RZ ;  /* 0x0000001f00007819 */ /* 0x000fc800000006ff */
[----:B------:R1:W3:Y:S01]  /*f170*/  SYNCS.PHASECHK.TRANS64.TRYWAIT P2, [UR9+0x2d850], R0 ;  /* 0x02d85000ff0075a7 */ /* 0x0002e20008040149 */
[----:B------:R-:W-:Y:S05]  /*f180*/  @!P0 BRA `(.L_x_8985) ;  /* 0x0000000000048947 */ /* 0x000fea0003800000 */
[----:B------:R-:W-:Y:S01]  /*f190*/  BPT.TRAP 0x1 ;  /* 0x000000040000795c */ /* 0x000fe20000300000 */
.L_x_8985:
[----:B---3--:R-:W-:Y:S05]  /*f1a0*/  @P2 BRA `(.L_x_8986) ;  /* 0x0000000000082947 */ /* 0x008fea0003800000 */
[----:B------:R-:W3:Y:S02]  /*f1b0*/  SYNCS.PHASECHK.TRANS64.TRYWAIT P0, [UR9+0x2d850], R0 ;  /* 0x02d85000ff0075a7 */ /* 0x000ee40008000149 */
[----:B---3--:R-:W-:Y:S05]  /*f1c0*/  @!P0 BRA `(.L_x_8987) ;  /* 0x0000004c00c48947 */ /* 0x008fea0003800000 */
.L_x_8986:
[----:B------:R-:W-:Y:S01]  /*f1d0*/  UIADD3 UR39, UR39, 0x400, URZ ;  /* 0x0000040027277890 */ /* 0x000fe2000fffe03f */
[----:B------:R-:W-:Y:S01]  /*f1e0*/  WARPGROUP.ARRIVE ;  /* 0x00000000000079c5 */ /* 0x000fe20000000000 */
[----:B------:R-:W-:Y:S01]  /*f1f0*/  ULOP3.LUT UR41, UR41, 0x10000, URZ, 0xfc, !UPT ;  /* 0x0001000029297892 */ /* 0x000fe2000f8efc3f */
[----:B-1-3--:R-:W1:Y:S01]  /*f200*/  SHFL.BFLY PT, R0, R5, 0x2, 0x1f ;  /* 0x0c401f0005007f89 */ /* 0x00ae6200000e0000 */
[----:B------:R-:W-:Y:S01]  /*f210*/  USHF.R.U32.HI UR39, URZ, 0x4, UR39 ;  /* 0x000000043f277899 */ /* 0x000fe20008011627 */
[----:B--2-4-:R-:W-:Y:S01]  /*f220*/  IMAD.U32 R15, RZ, RZ, UR34 ;  /* 0x00000022ff0f7e24 */ /* 0x014fe2000f8e00ff */
[----:B------:R-:W-:Y:S01]  /*f230*/  UMOV UR5, 0x40000040 ;  /* 0x4000004000057882 */ /* 0x000fe20000000000 */
[----:B------:R-:W-:Y:S01]  /*f240*/  UMOV UR7, 0x80000020 ;  /* 0x8000002000077882 */ /* 0x000fe20000000000 */
[----:B------:R-:W-:Y:S01]  /*f250*/  ULOP3.LUT UR39, UR39, 0x3fff, URZ, 0xc0, !UPT ;  /* 0x00003fff27277892 */ /* 0x000fe2000f8ec03f */
[----:B------:R-:W2:Y:S01]  /*f260*/  SHFL.BFLY PT, R3, R6, 0x2, 0x1f ;  /* 0x0c401f0006037f89 */ /* 0x000ea200000e0000 */
[----:B------:R-:W-:Y:S01]  /*f270*/  UMOV UR4, UR41 ;  /* 0x0000002900047c82 */ /* 0x000fe20008000000 */
[----:B------:R-:W-:Y:S01]  /*f280*/  IMAD.U32 R14, RZ, RZ, UR9 ;  /* 0x00000009ff0e7e24 */ /* 0x000fe2000f8e00ff */
[----:B------:R-:W-:Y:S01]  /*f290*/  ULOP3.LUT UR8, UR39, 0x2000000, URZ, 0xfc, !UPT ;  /* 0x0200000027087892 */ /* 0x000fe2000f8efc3f */
[----:B------:R-:W-:Y:S01]  /*f2a0*/  IMAD.MOV.U32 R10, RZ, RZ, RZ ;  /* 0x000000ffff0a7224 */ /* 0x000fe200078e00ff */
[----:B------:R-:W-:-:S02]  /*f2b0*/  UIADD3 UR37, UR37, 0x1, URZ ;  /* 0x0000000125257890 */ /* 0x000fc4000fffe03f */
[----:B------:R-:W-:Y:S02]  /*f2c0*/  UIMAD UR8, UR36, 0x600, UR8 ;  /* 0x00000600240878a4 */ /* 0x000fe4000f8e0208 */
[----:B------:R-:W-:-:S04]  /*f2d0*/  UIADD3 UR36, UR36, 0x1, URZ ;  /* 0x0000000124247890 */ /* 0x000fc8000fffe03f */
[----:B------:R-:W-:Y:S01]  /*f2e0*/  UISETP.NE.AND UP0, UPT, UR36, 0x2, UPT ;  /* 0x000000022400788c */ /* 0x000fe2000bf05270 */
[----:B------:R-:W-:Y:S02]  /*f2f0*/  UMOV UR6, UR8 ;  /* 0x0000000800067c82 */ /* 0x000fe40008000000 */
[----:B------:R-:W-:Y:S01]  /*f300*/  HGMMA.64x96x16.F32.BF16 R88, gdesc[UR4].tnspB, R88, gsb0 ;  /* 0x41600000045879f0 */ /* 0x000fe20008001858 */
[----:B------:R-:W-:Y:S01]  /*f310*/  UIADD3 UR4, UR41, 0x2, URZ ;  /* 0x0000000229047890 */ /* 0x000fe2000fffe03f */
[----:B-1----:R-:W-:Y:S01]  /*f320*/  FADD.FTZ R4, R0, R5 ;  /* 0x0000000500047221 */ /* 0x002fe20000010000 */
[----:B------:R-:W-:Y:S01]  /*f330*/  UIADD3 UR6, UR8, 0x40, URZ ;  /* 0x0000004008067890 */ /* 0x000fe2000fffe03f */
[----:B------:R-:W-:Y:S01]  /*f340*/  IMAD.MOV.U32 R5, RZ, RZ, RZ ;  /* 0x000000ffff057224 */ /* 0x000fe200078e00ff */
[----:B------:R-:W-:Y:S01]  /*f350*/  UMOV UR5, 0x40000040 ;  /* 0x4000004000057882 */ /* 0x000fe20000000000 */
[----:B------:R-:W-:Y:S01]  /*f360*/  UMOV UR7, 0x80000020 ;  /* 0x8000002000077882 */ /* 0x000fe20000000000 */
[----:B------:R-:W1:Y:S01]  /*f370*/  SHFL.BFLY PT, R7, R4, 0x1, 0x1f ;  /* 0x0c201f0004077f89 */ /* 0x000e6200000e0000 */
[----:B--2---:R-:W-:Y:S01]  /*f380*/  FADD.FTZ R3, R3, R6 ;  /* 0x0000000603037221 */ /* 0x004fe20000010000 */
[----:B------:R-:W-:-:S04]  /*f390*/  USEL UR36, UR36, URZ, UP0 ;  /* 0x0000003f24247287 */ /* 0x000fc80008000000 */
[----:B------:R-:W2:Y:S01]  /*f3a0*/  SHFL.BFLY PT, R0, R3, 0x1, 0x1f ;  /* 0x0c201f0003007f89 */ /* 0x000ea200000e0000 */
[----:B-1----:R-:W-:Y:S01]  /*f3b0*/  FADD.FTZ R13, R4, R7 ;  /* 0x00000007040d7221 */ /* 0x002fe20000010000 */
[----:B------:R-:W-:-:S04]  /*f3c0*/  IMAD.U32 R7, RZ, RZ, UR34 ;  /* 0x00000022ff077e24 */ /* 0x000fc8000f8e00ff */
[----:B------:R-:W-:Y:S01]  /*f3d0*/  FSETP.NE.FTZ.AND P2, PT, R13, RZ, PT ;  /* 0x000000ff0d00720b */ /* 0x000fe20003f55000 */
[----:B--2---:R-:W-:Y:S01]  /*f3e0*/  FADD.FTZ R12, R3, R0 ;  /* 0x00000000030c7221 */ /* 0x004fe20000010000 */
[----:B------:R-:W-:Y:S02]  /*f3f0*/  IMAD.MOV.U32 R0, RZ, RZ, -0x800000 ;  /* 0xff800000ff007424 */ /* 0x000fe400078e00ff */
[----:B------:R-:W-:Y:S02]  /*f400*/  IMAD.MOV.U32 R3, RZ, RZ, -0x800000 ;  /* 0xff800000ff037424 */ /* 0x000fe400078e00ff */
[----:B------:R-:W-:-:S07]  /*f410*/  FSETP.NE.FTZ.AND P0, PT, R12, RZ, PT ;  /* 0x000000ff0c00720b */ /* 0x000fce0003f15000 */
[----:B------:R-:W1:Y:S01]  /*f420*/  @P2 MUFU.LG2 R9, R13 ;  /* 0x0000000d00092308 */ /* 0x000e620000000c00 */
[----:B------:R-:W-:-:S05]  /*f430*/  @P2 FMUL.FTZ R15, R15, 0.69314718246459960938 ;  /* 0x3f3172180f0f2820 */ /* 0x000fca0000410000 */
[----:B------:R-:W-:Y:S02]  /*f440*/  @P0 FMUL.FTZ R7, R7, 0.69314718246459960938 ;  /* 0x3f31721807070820 */ /* 0x000fe40000410000 */
[----:B------:R-:W2:Y:S08]  /*f450*/  @P0 MUFU.LG2 R6, R12 ;  /* 0x0000000c00060308 */ /* 0x000eb00000000c00 */
[----:B------:R-:W3:Y:S01]  /*f460*/  @P2 MUFU.RCP R10, R13 ;  /* 0x0000000d000a2308 */ /* 0x000ee20000001000 */
[----:B-1----:R-:W-:Y:S01]  /*f470*/  @P2 FMUL.FTZ R4, R9, 0.69314718246459960938 ;  /* 0x3f31721809042820 */ /* 0x002fe20000410000 */
[----:B------:R-:W-:-:S03]  /*f480*/  @!P1 VIADD R9, R14, 0x2d860 ;  /* 0x0002d8600e099836 */ /* 0x000fc60000000000 */
[----:B------:R-:W-:Y:S02]  /*f490*/  @P2 FFMA.FTZ R0, R15, R11, R4 ;  /* 0x0000000b0f002223 */ /* 0x000fe40000010004 */
[----:B------:R-:W-:Y:S01]  /*f4a0*/  @!P1 PRMT R4, RZ, 0x654, R9 ;  /* 0x00000654ff049816 */ /* 0x000fe20000000009 */
[----:B------:R-:W1:Y:S01]  /*f4b0*/  @P0 MUFU.RCP R5, R12 ;  /* 0x0000000c00050308 */ /* 0x000e620000001000 */
[----:B--2---:R-:W-:-:S04]  /*f4c0*/  @P0 FMUL.FTZ R6, R6, 0.69314718246459960938 ;  /* 0x3f31721806060820 */ /* 0x004fc80000410000 */
        /* <DEDUP_REMOVED lines=47> */
[----:B------:R-:W-:-:S04]  /*f7c0*/  USEL UR4, URZ, 0x1, UP0 ;  /* 0x000000013f047887 */ /* 0x000fc80008000000 */
[----:B------:R-:W-:Y:S01]  /*f7d0*/  ULOP3.LUT UR49, UR49, UR4, URZ, 0x3c, !UPT ;  /* 0x0000000431317292 */ /* 0x000fe2000f8e3c3f */
        /* <DEDUP_REMOVED lines=50> */
.L_x_8917:
[----:B------:R-:W1:Y:S08]  /*fb00*/  S2UR UR4, SR_CgaCtaId ;  /* 0x00000000000479c3 */ /* 0x000e700000008800 */
[----:B------:R-:W-:Y:S01]  /*fb10*/  BAR.SYNC.DEFER_BLOCKING 0x5, 0x1a0 ;  /* 0x0146800000007b1d */ /* 0x000fe20000010000 */
[----:B------:R-:W-:-:S05]  /*fb20*/  VIADD R29, R2, 0xffffff80 ;  /* 0xffffff80021d7836 */ /* 0x000fca0000000000 */
[----:B------:R-:W-:Y:S02]  /*fb30*/  UMOV UR39, 0x400 ;  /* 0x0000040000277882 */ /* 0x000fe40000000000 */
        /* <DEDUP_REMOVED lines=10> */
[----:B------:R-:W-:-:S03]  /*fbe0*/  IADD3 R25, P1, R140, 0x6020, RZ ;  /* 0x000060208c197810 */ /* 0x000fc60007f3e0ff */
[----:B------:R-:W1:Y:S01]  /*fbf0*/  LDC.64 R34, c[0x0][0xb78] ;  /* 0x0002de00ff227b82 */ /* 0x000e620000000a00 */
[----:B------:R-:W-:Y:S01]  /*fc00*/  SHF.R.U64 R8, R8, 0x3, RZ ;  /* 0x0000000308087819 */ /* 0x000fe200000012ff */
[----:B------:R-:W-:Y:S01]  /*fc10*/  ULDC.64 UR6, c[0x0][0xb70] ;  /* 0x0002dc0000067ab9 */ /* 0x000fe20000000a00 */
[----:B------:R-:W-:Y:S01]  /*fc20*/  IADD3 R13, P3, R140, 0x3020, RZ ;  /* 0x000030208c0d7810 */ /* 0x000fe20007f7e0ff */
[----:B------:R-:W-:Y:S01]  /*fc30*/  UIMAD UR5, UR5, UR6, URZ ;  /* 0x00000006050572a4 */ /* 0x000fe2000f8e023f */
[----:B------:R-:W-:Y:S01]  /*fc40*/  LOP3.LUT R8, R8, R5, RZ, 0x3c, !PT ;  /* 0x0000000508087212 */ /* 0x000fe200078e3cff */
[----:B------:R-:W-:Y:S01]  /*fc50*/  UIMAD.WIDE.U32 UR8, UR43, UR6, URZ ;  /* 0x000000062b0872a5 */ /* 0x000fe2000f8e003f */
[----:B------:R-:W-:Y:S01]  /*fc60*/  LOP3.LUT R5, R140, 0x180, RZ, 0xc0, !PT ;  /* 0x000001808c057812 */ /* 0x000fe200078ec0ff */
[----:B------:R-:W-:Y:S01]  /*fc70*/  UIMAD UR5, UR43, UR7, UR5 ;  /* 0x000000072b0572a4 */ /* 0x000fe2000f8e0205 */
[----:B------:R-:W-:Y:S01]  /*fc80*/  LOP3.LUT R10, R11, 0x180, RZ, 0xc0, !PT ;  /* 0x000001800b0a7812 */ /* 0x000fe200078ec0ff */
[----:B------:R-:W-:Y:S01]  /*fc90*/  USHF.R.S32.HI UR6, URZ, 0x1f, UR44 ;  /* 0x0000001f3f067899 */ /* 0x000fe2000801142c */
[----:B------:R-:W-:Y:S01]  /*fca0*/  SHF.R.U64 R5, R5, 0x3, RZ ;  /* 0x0000000305057819 */ /* 0x000fe200000012ff */
[----:B------:R-:W-:Y:S01]  /*fcb0*/  UIADD3 UR5, UR9, UR5, URZ ;  /* 0x0000000509057290 */ /* 0x000fe2000fffe03f */
[----:B------:R-:W-:-:S02]  /*fcc0*/  LOP3.LUT R24, R25, 0x180, RZ, 0xc0, !PT ;  /* 0x0000018019187812 */ /* 0x000fc400078ec0ff */
[----:B------:R-:W-:Y:S02]  /*fcd0*/  LOP3.LUT R12, R13, 0x180, RZ, 0xc0, !PT ;  /* 0x000001800d0c7812 */ /* 0x000fe400078ec0ff */
[----:B------:R-:W-:Y:S01]  /*fce0*/  LOP3.LUT R4, R5, R140, RZ, 0x3c, !PT ;  /* 0x0000008c05047212 */ /* 0x000fe200078e3cff */
[----:B------:R-:W-:Y:S01]  /*fcf0*/  IMAD.MOV.U32 R5, RZ, RZ, R141 ;  /* 0x000000ffff057224 */ /* 0x000fe200078e008d */
[----:B------:R-:W-:Y:S02]  /*fd00*/  SHF.R.U64 R10, R10, 0x3, RZ ;  /* 0x000000030a0a7819 */ /* 0x000fe400000012ff */
[----:B------:R-:W-:Y:S02]  /*fd10*/  SHF.R.U64 R24, R24, 0x3, RZ ;  /* 0x0000000318187819 */ /* 0x000fe400000012ff */
[----:B------:R-:W-:Y:S02]  /*fd20*/  SHF.R.S32.HI R30, RZ, 0x1f, R29 ;  /* 0x0000001fff1e7819 */ /* 0x000fe4000001141d */
[----:B------:R-:W-:-:S02]  /*fd30*/  SHF.R.U64 R12, R12, 0x3, RZ ;  /* 0x000000030c0c7819 */ /* 0x000fc400000012ff */
[----:B------:R-:W-:Y:S02]  /*fd40*/  LOP3.LUT R10, R10, R11, RZ, 0x3c, !PT ;  /* 0x0000000b0a0a7212 */ /* 0x000fe400078e3cff */
[----:B------:R-:W-:Y:S02]  /*fd50*/  IADD3 R21, P2, R140, 0x6000, RZ ;  /* 0x000060008c157810 */ /* 0x000fe40007f5e0ff */
[----:B------:R-:W-:Y:S02]  /*fd60*/  LOP3.LUT R24, R24, R25, RZ, 0x3c, !PT ;  /* 0x0000001918187212 */ /* 0x000fe400078e3cff */
[----:B------:R-:W-:Y:S02]  /*fd70*/  LEA.HI R11, R30, R29, RZ, 0x7 ;  /* 0x0000001d1e0b7211 */ /* 0x000fe400078f38ff */
[----:B------:R-:W-:Y:S02]  /*fd80*/  MOV R25, R4 ;  /* 0x0000000400197202 */ /* 0x000fe40000000f00 */
[----:B------:R-:W-:-:S02]  /*fd90*/  F2FP.BF16.F32.PACK_AB R4, R89, R28 ;  /* 0x0000001c5904723e */ /* 0x000fc400000010ff */
[----:B------:R-:W-:Y:S02]  /*fda0*/  F2FP.BF16.F32.PACK_AB R5, R91, R90 ;  /* 0x0000005a5b05723e */ /* 0x000fe400000010ff */
[----:B------:R-:W-:Y:S01]  /*fdb0*/  F2FP.BF16.F32.PACK_AB R6, R6, R9 ;  /* 0x000000090606723e */ /* 0x000fe200000010ff */
[--C-:B------:R-:W-:Y:S01]  /*fdc0*/  IMAD.X R9, RZ, RZ, R141.reuse, P5 ;  /* 0x000000ffff097224 */ /* 0x100fe200028e068d */
[----:B------:R-:W-:Y:S02]  /*fdd0*/  F2FP.BF16.F32.PACK_AB R7, R7, R94 ;  /* 0x0000005e0707723e */ /* 0x000fe400000010ff */
[----:B------:R-:W-:Y:S01]  /*fde0*/  LOP3.LUT R12, R12, R13, RZ, 0x3c, !PT ;  /* 0x0000000d0c0c7212 */ /* 0x000fe200078e3cff */
[--C-:B------:R-:W-:Y:S01]  /*fdf0*/  IMAD.X R13, RZ, RZ, R141.reuse, P3 ;  /* 0x000000ffff0d7224 */ /* 0x100fe200018e068d */
[----:B------:R-:W-:Y:S01]  /*fe00*/  LOP3.LUT R20, R21, 0x180, RZ, 0xc0, !PT ;  /* 0x0000018015147812 */ /* 0x000fe200078ec0ff */
[----:B------:R2:W-:Y:S01]  /*fe10*/  STSM.16.M88.4 [R25], R4 ;  /* 0x0000000419007844 */ /* 0x0005e20000000200 */
[----:B------:R-:W-:Y:S01]  /*fe20*/  LOP3.LUT R32, R11, 0xffffff80, RZ, 0xc0, !PT ;  /* 0xffffff800b207812 */ /* 0x000fe200078ec0ff */
[----:B------:R-:W-:Y:S01]  /*fe30*/  IMAD.X R11, RZ, RZ, R141, P4 ;  /* 0x000000ffff0b7224 */ /* 0x000fe200020e068d */
[----:B------:R-:W-:-:S02]  /*fe40*/  SHF.R.U64 R20, R20, 0x3, RZ ;  /* 0x0000000314147819 */ /* 0x000fc400000012ff */
[----:B------:R-:W-:Y:S01]  /*fe50*/  MOV R28, R12 ;  /* 0x0000000c001c7202 */ /* 0x000fe20000000f00 */
[----:B------:R-:W-:Y:S01]  /*fe60*/  IMAD.IADD R32, R29, 0x1, -R32 ;  /* 0x000000011d207824 */ /* 0x000fe200078e0a20 */
[----:B------:R-:W-:Y:S01]  /*fe70*/  LOP3.LUT R20, R20, R21, RZ, 0x3c, !PT ;  /* 0x0000001514147212 */ /* 0x000fe200078e3cff */
[----:B------:R-:W-:Y:S01]  /*fe80*/  IMAD.U32 R13, RZ, RZ, UR9 ;  /* 0x00000009ff0d7e24 */ /* 0x000fe2000f8e00ff */
[----:B------:R-:W-:Y:S01]  /*fe90*/  LEA.HI R31, R30, R29, RZ, 0x5 ;  /* 0x0000001d1e1f7211 */ /* 0x000fe200078f28ff */
[----:B------:R-:W-:Y:S01]  /*fea0*/  IMAD.U32 R12, RZ, RZ, UR8 ;  /* 0x00000008ff0c7e24 */ /* 0x000fe2000f8e00ff */
[----:B------:R-:W-:Y:S01]  /*feb0*/  LOP3.LUT P0, RZ, R32, 0x3, RZ, 0xc0, !PT ;  /* 0x0000000320ff7812 */ /* 0x000fe2000780c0ff */
[----:B------:R-:W-:Y:S01]  /*fec0*/  IMAD.U32 R13, RZ, RZ, UR5 ;  /* 0x00000005ff0d7e24 */ /* 0x000fe2000f8e00ff */
[----:B------:R-:W-:Y:S01]  /*fed0*/  ULDC UR5, c[0x0][0xa88] ;  /* 0x0002a20000057ab9 */ /* 0x000fe20000000800 */
[--C-:B------:R-:W-:Y:S01]  /*fee0*/  IMAD.X R21, RZ, RZ, R141.reuse, P2 ;  /* 0x000000ffff157224 */ /* 0x100fe200010e068d */
[----:B------:R-:W-:Y:S01]  /*fef0*/  MOV R30, R8 ;  /* 0x00000008001e7202 */ /* 0x000fe20000000f00 */
[----:B--2---:R-:W-:Y:S01]  /*ff00*/  IMAD.X R25, RZ, RZ, R141, P1 ;  /* 0x000000ffff197224 */ /* 0x004fe200008e068d */
[----:B------:R-:W-:Y:S01]  /*ff10*/  MOV R29, R10 ;  /* 0x0000000a001d7202 */ /* 0x000fe20000000f00 */
[C---:B-1----:R-:W-:Y:S01]  /*ff20*/  IMAD R4, R34.reuse, UR6, RZ ;  /* 0x0000000622047c24 */ /* 0x042fe2000f8e02ff */
[----:B------:R-:W-:Y:S01]  /*ff30*/  MOV R20, R20 ;  /* 0x0000001400147202 */ /* 0x000fe20000000f00 */
[----:B------:R-:W-:Y:S01]  /*ff40*/  IMAD.WIDE.U32 R12, R34, UR44, R12 ;  /* 0x0000002c220c7c25 */ /* 0x000fe2000f8e000c */
[----:B------:R-:W-:Y:S01]  /*ff50*/  MOV R24, R24 ;  /* 0x0000001800187202 */ /* 0x000fe20000000f00 */
[----:B------:R-:W-:Y:S01]  /*ff60*/  ULDC.64 UR6, c[0x0][0xb40] ;  /* 0x0002d00000067ab9 */ /* 0x000fe20000000a00 */
[----:B------:R-:W-:Y:S01]  /*ff70*/  F2FP.BF16.F32.PACK_AB R5, R99, R98 ;  /* 0x000000626305723e */ /* 0x000fe200000010ff */
[----:B------:R-:W-:Y:S01]  /*ff80*/  VIADD R25, R137, UR42 ;  /* 0x0000002a89197c36 */ /* 0x000fe20008000000 */
[----:B------:R-:W-:Y:S01]  /*ff90*/  F2FP.BF16.F32.PACK_AB R6, R101, R100 ;  /* 0x000000646506723e */ /* 0x000fe200000010ff */
[----:B------:R-:W-:Y:S01]  /*ffa0*/  IMAD R32, R35, UR44, R4 ;  /* 0x0000002c23207c24 */ /* 0x000fe2000f8e0204 */
[----:B------:R-:W-:Y:S01]  /*ffb0*/  F2FP.BF16.F32.PACK_AB R4, R97, R96 ;  /* 0x000000606104723e */ /* 0x000fe200000010ff */
[----:B------:R-:W-:Y:S01]  /*ffc0*/  VIADD R33, R25, 0x8 ;  /* 0x0000000819217836 */ /* 0x000fe20000000000 */
[----:B------:R-:W-:-:S02]  /*ffd0*/  SHF.R.S32.HI R21, RZ, 0x1f, R25 ;  /* 0x0000001fff157819 */ /* 0x000fc40000011419 */
[C---:B------:R-:W-:Y:S02]  /*ffe0*/  ISETP.GE.OR P1, PT, R25.reuse, UR5, P0 ;  /* 0x0000000519007c0c */ /* 0x040fe40008726670 */
[----:B------:R-:W-:Y:S02]  /*fff0*/  IADD3 R25, P2, R25, R12, RZ ;  /* 0x0000000c19197210 */ /* 0x000fe40007f5e0ff */
[----:B------:R-:W-:Y:S02]  /*10000*/  F2FP.BF16.F32.PACK_AB R7, R103, R102 ;  /* 0x000000666707723e */ /* 0x000fe400000010ff */
[----:B------:R-:W-:Y:S02]  /*10010*/  F2FP.BF16.F32.PACK_AB R8, R105, R104 ;  /* 0x000000686908723e */ /* 0x000fe400000010ff */
[----:B------:R-:W-:Y:S01]  /*10020*/  F2FP.BF16.F32.PACK_AB R9, R107, R106 ;  /* 0x0000006a6b09723e */ /* 0x000fe200000010ff */
[----:B------:R1:W-:Y:S01]  /*10030*/  STSM.16.M88.4 [R30], R4 ;  /* 0x000000041e007844 */ /* 0x0003e20000000200 */
[----:B------:R-:W-:-:S02]  /*10040*/  F2FP.BF16.F32.PACK_AB R10, R109, R108 ;  /* 0x0000006c6d0a723e */ /* 0x000fc400000010ff */
[----:B------:R-:W-:Y:S02]  /*10050*/  F2FP.BF16.F32.PACK_AB R11, R111, R110 ;  /* 0x0000006e6f0b723e */ /* 0x000fe400000010ff */
[----:B------:R-:W-:Y:S02]  /*10060*/  IADD3.X R32, R21, R13, R32, P2, !PT ;  /* 0x0000000d15207210 */ /* 0x000fe400017fe420 */
[----:B------:R-:W-:Y:S01]  /*10070*/  F2FP.BF16.F32.PACK_AB R12, R113, R112 ;  /* 0x00000070710c723e */ /* 0x000fe200000010ff */
[----:B------:R-:W-:Y:S01]  /*10080*/  STSM.16.M88.4 [R29], R8 ;  /* 0x000000081d007844 */ /* 0x000fe20000000200 */
        /* <DEDUP_REMOVED lines=9> */
[----:B------:R-:W-:-:S02]  /*10120*/  F2FP.BF16.F32.PACK_AB R129, R131, R130 ;  /* 0x000000828381723e */ /* 0x000fc400000010ff */
[----:B------:R-:W-:Y:S01]  /*10130*/  F2FP.BF16.F32.PACK_AB R130, R133, R132 ;  /* 0x000000848582723e */ /* 0x000fe200000010ff */
[----:B------:R-:W-:Y:S01]  /*10140*/  STSM.16.M88.4 [R20], R120 ;  /* 0x0000007814007844 */ /* 0x000fe20000000200 */
[----:B------:R-:W-:Y:S02]  /*10150*/  F2FP.BF16.F32.PACK_AB R131, R135, R134 ;  /* 0x000000868783723e */ /* 0x000fe400000010ff */
[----:B-1----:R-:W-:Y:S02]  /*10160*/  SHF.R.S32.HI R6, RZ, 0x5, R31 ;  /* 0x00000005ff067819 */ /* 0x002fe4000001141f */
[----:B------:R-:W-:Y:S01]  /*10170*/  ISETP.GE.OR P0, PT, R33, UR5, P0 ;  /* 0x0000000521007c0c */ /* 0x000fe20008706670 */
[----:B------:R-:W-:Y:S01]  /*10180*/  STSM.16.M88.4 [R24], R128 ;  /* 0x0000008018007844 */ /* 0x000fe20000000200 */
[C---:B------:R-:W-:Y:S01]  /*10190*/  LEA R4, P2, R25.reuse, UR6, 0x2 ;  /* 0x0000000619047c11 */ /* 0x040fe2000f8410ff */
[----:B------:R-:W-:Y:S01]  /*101a0*/  @!PT LDS RZ, [RZ] ;  /* 0x00000000fffff984 */ /* 0x000fe20000000800 */
[----:B------:R-:W-:Y:S01]  /*101b0*/  @!PT LDS RZ, [RZ] ;  /* 0x00000000fffff984 */ /* 0x000fe20000000800 */
[----:B------:R-:W-:Y:S01]  /*101c0*/  @!PT LDS RZ, [RZ] ;  /* 0x00000000fffff984 */ /* 0x000fe20000000800 */
[----:B------:R-:W-:Y:S01]  /*101d0*/  @!PT LDS RZ, [RZ] ;  /* 0x00000000fffff984 */ /* 0x000fe20000000800 */
[----:B------:R1:W-:Y:S06]  /*101e0*/  MEMBAR.ALL.CTA ;  /* 0x0000000000007992 */ /* 0x0003ec0000008000 */
[----:B-1----:R-:W1:Y:S01]  /*101f0*/  FENCE.VIEW.ASYNC.S ;  /* 0x00000000000073c6 */ /* 0x002e620000000000 */
[----:B------:R-:W-:-:S03]  /*10200*/  LEA.HI.X R5, R25, UR7, R32, 0x2, P2 ;  /* 0x0000000719057c11 */ /* 0x000fc600090f1420 */
[----:B-1----:R-:W1:Y:S01]  /*10210*/  SHFL.IDX PT, R6, R6, RZ, 0x1f ;  /* 0x00001fff06067589 */ /* 0x002e6200000e0000 */
[----:B------:R-:W-:Y:S06]  /*10220*/  BAR.ARV 0x1, 0x1a0 ;  /* 0x0046800000007b1d */ /* 0x000fec0000002000 */
[----:B------:R3:W-:Y:S04]  /*10230*/  @!P1 STG.E desc[UR50][R4.64], R3 ;  /* 0x0000000304009986 */ /* 0x0007e8000c101932 */
[----:B------:R3:W-:Y:S01]  /*10240*/  @!P0 STG.E desc[UR50][R4.64+0x20], R0 ;  /* 0x0000200004008986 */ /* 0x0007e2000c101932 */
[----:B-1----:R-:W-:-:S13]  /*10250*/  ISETP.NE.AND P0, PT, R6, 0xb, PT ;  /* 0x0000000b0600780c */ /* 0x002fda0003f05270 */
[----:B---3--:R-:W-:Y:S05]  /*10260*/  @P0 BRA `(.L_x_8989) ;  /* 0x0000000800000947 */ /* 0x008fea0003800000 */
        /* <DEDUP_REMOVED lines=26> */
.L_x_8991:
[----:B------:R-:W-:Y:S05]  /*10410*/  BSYNC B0 ;  /* 0x0000000000007941 */ /* 0x000fea0003800000 */
.L_x_8990:
[----:B------:R-:W-:Y:S05]  /*10420*/  BRA `(.L_x_8989) ;  /* 0x0000000400907947 */ /* 0x000fea0003800000 */
.L_x_8988:
[----:B------:R-:W1:Y:S01]  /*10430*/  LDC.64 R12, c[0x0][0xae0] ;  /* 0x0002b800ff0c7b82 */ /* 0x000e620000000a00 */
[----:B------:R-:W-:Y:S01]  /*10440*/  SHF.R.S32.HI R0, RZ, 0x1f, R29 ;  /* 0x0000001fff007819 */ /* 0x000fe2000001141d */
[----:B------:R-:W-:Y:S01]  /*10450*/  USHF.R.S32.HI UR5, URZ, 0x1f, UR43 ;  /* 0x0000001f3f057899 */ /* 0x000fe2000801142b */
[----:B------:R-:W-:Y:S01]  /*10460*/  ISETP.GT.AND P0, PT, R29, 0xbf, PT ;  /* 0x000000bf1d00780c */ /* 0x000fe20003f04270 */
[----:B------:R-:W-:Y:S01]  /*10470*/  USHF.R.S32.HI UR6, URZ, 0x1f, UR44 ;  /* 0x0000001f3f067899 */ /* 0x000fe2000801142c */
[----:B------:R-:W-:Y:S01]  /*10480*/  LEA.HI R25, R0, R29, RZ, 0x2 ;  /* 0x0000001d00197211 */ /* 0x000fe200078f10ff */
[----:B------:R-:W-:Y:S02]  /*10490*/  BSSY B0, `(.L_x_8992) ;  /* 0x000001e000007945 */ /* 0x000fe40003800000 */
[----:B------:R-:W2:Y:S01]  /*104a0*/  LDC R11, c[0x0][0xdac] ;  /* 0x00036b00ff0b7b82 */ /* 0x000ea20000000800 */
[----:B------:R-:W-:-:S05]  /*104b0*/  LOP3.LUT R0, R25, 0x1ffffffc, RZ, 0xc0, !PT ;  /* 0x1ffffffc19007812 */ /* 0x000fca00078ec0ff */
[----:B------:R-:W-:Y:S02]  /*104c0*/  IMAD.IADD R0, R29, 0x1, -R0 ;  /* 0x000000011d007824 */ /* 0x000fe400078e0a00 */
[----:B------:R-:W3:Y:S02]  /*104d0*/  LDC R24, c[0x0][0xa88] ;  /* 0x0002a200ff187b82 */ /* 0x000ee40000000800 */
[----:B------:R-:W-:-:S06]  /*104e0*/  IMAD.SHL.U32 R8, R0, 0x8, RZ ;  /* 0x0000000800087824 */ /* 0x000fcc00078e00ff */
[----:B------:R-:W4:Y:S01]  /*104f0*/  LDC.64 R14, c[0x0][0xae8] ;  /* 0x0002ba00ff0e7b82 */ /* 0x000f220000000a00 */
[----:B-1----:R-:W-:Y:S01]  /*10500*/  IMAD R10, R12, UR5, RZ ;  /* 0x000000050c0a7c24 */ /* 0x002fe2000f8e02ff */
[----:B------:R-:W-:Y:S06]  /*10510*/  @P0 BRA `(.L_x_8993) ;  /* 0x0000000000540947 */ /* 0x000fec0003800000 */
[----:B------:R-:W-:Y:S01]  /*10520*/  IMAD.U32 R5, RZ, RZ, UR42 ;  /* 0x0000002aff057e24 */ /* 0x000fe2000f8e00ff */
[----:B------:R-:W-:-:S04]  /*10530*/  ULDC UR7, c[0x0][0xa88] ;  /* 0x0002a20000077ab9 */ /* 0x000fc80000000800 */
[----:B------:R-:W-:-:S04]  /*10540*/  IADD3 R4, R5, -0x80, R2 ;  /* 0xffffff8005047810 */ /* 0x000fc80007ffe002 */
[----:B------:R-:W-:-:S13]  /*10550*/  ISETP.GE.AND P0, PT, R4, UR7, PT ;  /* 0x0000000704007c0c */ /* 0x000fda000bf06270 */
[----:B------:R-:W-:Y:S05]  /*10560*/  @P0 BRA `(.L_x_8993) ;  /* 0x0000000000400947 */ /* 0x000fea0003800000 */
[----:B------:R-:W1:Y:S01]  /*10570*/  LDC.64 R6, c[0x0][0xb70] ;  /* 0x0002dc00ff067b82 */ /* 0x000e620000000a00 */
[----:B------:R-:W-:Y:S01]  /*10580*/  SHF.R.S32.HI R5, RZ, 0x1f, R4 ;  /* 0x0000001fff057819 */ /* 0x000fe20000011404 */
[----:B------:R-:W-:-:S06]  /*10590*/  ULDC.64 UR8, c[0x0][0xb40] ;  /* 0x0002d00000087ab9 */ /* 0x000fcc0000000a00 */
[----:B------:R-:W5:Y:S01]  /*105a0*/  LDC.64 R20, c[0x0][0xb78] ;  /* 0x0002de00ff147b82 */ /* 0x000f620000000a00 */
[C---:B-1----:R-:W-:Y:S02]  /*105b0*/  IMAD R0, R6.reuse, UR5, RZ ;  /* 0x0000000506007c24 */ /* 0x042fe4000f8e02ff */
        /* <DEDUP_REMOVED lines=11> */
.L_x_8993:
[----:B------:R-:W-:Y:S05]  /*10670*/  BSYNC B0 ;  /* 0x0000000000007941 */ /* 0x000fea0003800000 */
.L_x_8992:
[----:B------:R-:W-:Y:S01]  /*10680*/  ULOP3.LUT UR48, URZ, UR48, URZ, 0x33, !UPT ;  /* 0x000000303f307292 */ /* 0x000fe2000f8e333f */
[----:B-1----:R-:W-:Y:S01]  /*10690*/  IMAD R3, R13, UR43, R10 ;  /* 0x0000002b0d037c24 */ /* 0x002fe2000f8e020a */
[----:B------:R-:W-:Y:S01]  /*106a0*/  SHF.R.S32.HI R4, RZ, 0x2, R25 ;  /* 0x00000002ff047819 */ /* 0x000fe20000011419 */
[----:B----4-:R-:W-:Y:S01]  /*106b0*/  IMAD R10, R14, UR6, RZ ;  /* 0x000000060e0a7c24 */ /* 0x010fe2000f8e02ff */
[----:B------:R-:W-:Y:S01]  /*106c0*/  SHF.R.S32.HI R9, RZ, 0x1f, R8 ;  /* 0x0000001fff097819 */ /* 0x000fe20000011408 */
[----:B------:R-:W-:Y:S01]  /*106d0*/  BSSY B0, `(.L_x_8994) ;  /* 0x0000021000007945 */ /* 0x000fe20003800000 */
[----:B--2---:R-:W-:Y:S02]  /*106e0*/  VIADD R13, R11, UR48 ;  /* 0x000000300b0d7c36 */ /* 0x004fe40008000000 */
[----:B------:R-:W-:Y:S02]  /*106f0*/  VIADD R0, R4, 0x60 ;  /* 0x0000006004007836 */ /* 0x000fe40000000000 */
[----:B---3--:R-:W-:-:S02]  /*10700*/  IMAD R5, R13, -0xc0, R24 ;  /* 0xffffff400d057824 */ /* 0x008fc400078e0218 */
[----:B------:R-:W-:-:S03]  /*10710*/  IMAD.WIDE.U32 R6, R12, UR43, R8 ;  /* 0x0000002b0c067c25 */ /* 0x000fc6000f8e0008 */
[-C--:B------:R-:W-:Y:S01]  /*10720*/  ISETP.GE.AND P0, PT, R4, R5.reuse, PT ;  /* 0x000000050400720c */ /* 0x080fe20003f06270 */
[----:B------:R-:W-:Y:S01]  /*10730*/  IMAD.IADD R7, R7, 0x1, R3 ;  /* 0x0000000107077824 */ /* 0x000fe200078e0203 */
[----:B------:R-:W-:Y:S01]  /*10740*/  ISETP.GE.AND P3, PT, R0, R5, PT ;  /* 0x000000050000720c */ /* 0x000fe20003f66270 */
[----:B------:R-:W-:Y:S01]  /*10750*/  IMAD R3, R15, UR44, R10 ;  /* 0x0000002c0f037c24 */ /* 0x000fe2000f8e020a */
[----:B------:R-:W-:Y:S01]  /*10760*/  SHF.R.S32.HI R5, RZ, 0x1f, R4 ;  /* 0x0000001fff057819 */ /* 0x000fe20000011404 */
        /* <DEDUP_REMOVED lines=23> */
.L_x_8995:
[----:B------:R-:W-:Y:S05]  /*108e0*/  BSYNC B0 ;  /* 0x0000000000007941 */ /* 0x000fea0003800000 */
.L_x_8994:
[----:B------:R-:W-:Y:S04]  /*108f0*/  BSSY B0, `(.L_x_8989) ;  /* 0x0000017000007945 */ /* 0x000fe80003800000 */
[----:B------:R-:W-:Y:S05]  /*10900*/  @P3 BRA `(.L_x_8996) ;  /* 0x0000000000543947 */ /* 0x000fea0003800000 */
[----:B------:R-:W-:Y:S01]  /*10910*/  IADD3 R3, P0, R6, 0x60, RZ ;  /* 0x0000006006037810 */ /* 0x000fe20007f1e0ff */
[----:B------:R-:W-:Y:S01]  /*10920*/  ULDC UR5, c[0x0][0xa8c] ;  /* 0x0002a30000057ab9 */ /* 0x000fe20000000800 */
[----:B------:R-:W-:Y:S01]  /*10930*/  ULDC.64 UR6, c[0x0][0xad8] ;  /* 0x0002b60000067ab9 */ /* 0x000fe20000000a00 */
[----:B------:R-:W-:Y:S01]  /*10940*/  IMAD.MOV.U32 R4, RZ, RZ, R10 ;  /* 0x000000ffff047224 */ /* 0x000fe200078e000a */
[C---:B------:R-:W-:Y:S01]  /*10950*/  ISETP.GE.AND P1, PT, R8.reuse, UR5, PT ;  /* 0x0000000508007c0c */ /* 0x040fe2000bf26270 */
[----:B------:R-:W-:Y:S02]  /*10960*/  IMAD.X R6, RZ, RZ, R7, P0 ;  /* 0x000000ffff067224 */ /* 0x000fe400000e0607 */
[----:B------:R-:W-:Y:S02]  /*10970*/  IMAD.MOV.U32 R5, RZ, RZ, R13 ;  /* 0x000000ffff057224 */ /* 0x000fe400078e000d */
[----:B------:R-:W-:Y:S02]  /*10980*/  VIADD R0, R8, 0x20 ;  /* 0x0000002008007836 */ /* 0x000fe40000000000 */
        /* <DEDUP_REMOVED lines=13> */
.L_x_8996:
[----:B------:R-:W-:Y:S05]  /*10a60*/  BSYNC B0 ;  /* 0x0000000000007941 */ /* 0x000fea0003800000 */
.L_x_8989:
[----:B------:R-:W3:Y:S02]  /*10a70*/  LDC R0, c[0x0][0xda8] ;  /* 0x00036a00ff007b82 */ /* 0x000ee40000000800 */
[----:B---3--:R-:W-:-:S13]  /*10a80*/  ISETP.LE.AND P0, PT, R0, UR4, PT ;  /* 0x0000000400007c0c */ /* 0x008fda000bf03270 */
[----:B------:R-:W-:Y:S05]  /*10a90*/  @!P0 BRA `(.L_x_8997) ;  /* 0xffffff04000c8947 */ /* 0x000fea000383ffff */
[----:B------:R-:W-:Y:S05]  /*10aa0*/  EXIT ;  /* 0x000000000000794d */ /* 0x000fea0003800000 */
.L_x_8907:
[----:B------:R-:W-:-:S08]  /*10ab0*/  NOP ;  /* 0x0000000000007918 */ /* 0x000fd00000000000 */
[----:B------:R-:W1:-:S00]  /*10ac0*/  USETMAXREG.DEALLOC.CTAPOOL 0x20 ;  /* 0x00000020000079c8 */ /* 0x000e4000080e0500 */
[----:B-1----:R-:W-:-:S05]  /*10ad0*/  LOP3.LUT R16, R0, 0x3, RZ, 0xc0, !PT ;  /* 0x0000000300107812 */ /* 0x002fca00078ec0ff */
        /* <DEDUP_REMOVED lines=10> */
[----:B------:R-:W-:Y:S01]  /*10b80*/  LOP3.LUT R23, R2, 0x1f, RZ, 0xc0, !PT ;  /* 0x0000001f02177812 */ /* 0x000fe200078ec0ff */
[----:B------:R-:W-:Y:S01]  /*10b90*/  IMAD.U32 R22, RZ, RZ, UR4 ;  /* 0x00000004ff167e24 */ /* 0x000fe2000f8e00ff */
[----:B------:R-:W-:Y:S01]  /*10ba0*/  ULDC UR45, c[0x0][0xc] ;  /* 0x00000300002d7ab9 */ /* 0x000fe20000000800 */
[----:B------:R-:W-:Y:S01]  /*10bb0*/  IMAD.MOV.U32 R18, RZ, RZ, 0x1 ;  /* 0x00000001ff127424 */ /* 0x000fe200078e00ff */
[----:B------:R-:W-:Y:S01]  /*10bc0*/  ULDC.64 UR48, c[0x0][0x198] ;  /* 0x0000660000307ab9 */ /* 0x000fe20000000a00 */
[----:B------:R-:W-:Y:S01]  /*10bd0*/  IMAD.MOV.U32 R19, RZ, RZ, RZ ;  /* 0x000000ffff137224 */ /* 0x000fe200078e00ff */
[----:B------:R-:W-:-:S06]  /*10be0*/  UMOV UR47, URZ ;  /* 0x0000003f002f7c82 */ /* 0x000fcc0008000000 */
.L_x_9052:
        /* <DEDUP_REMOVED lines=21> */
.L_x_8999:
[----:B------:R-:W-:Y:S01]  /*10d40*/  ULDC UR9, c[0x0][0xdc4] ;  /* 0x0003710000097ab9 */ /* 0x000fe20000000800 */
[----:B------:R-:W-:Y:S01]  /*10d50*/  UMOV UR7, UR8 ;  /* 0x0000000800077c82 */ /* 0x000fe20008000000 */
[----:B------:R-:W-:-:S11]  /*10d60*/  UISETP.NE.AND UP0, UPT, UR9, 0x1, UPT ;  /* 0x000000010900788c */ /* 0x000fd6000bf05270 */
[----:B------:R-:W-:Y:S02]  /*10d70*/  @UP0 ULDC.64 UR10, c[0x0][0xdc8] ;  /* 0x00037200000a0ab9 */ /* 0x000fe40000000a00 */
[----:B------:R-:W-:-:S04]  /*10d80*/  UIMAD.WIDE.U32 UR4, UR8, UR10, URZ ;  /* 0x0000000a080472a5 */ /* 0x000fc8000f8e003f */
[----:B------:R-:W-:-:S04]  /*10d90*/  @UP0 USHF.R.U32.HI UR7, URZ, UR11, UR5 ;  /* 0x0000000b3f070299 */ /* 0x000fc80008011605 */
[----:B------:R-:W-:-:S12]  /*10da0*/  UIMAD UR4, UR7, UR9, URZ ;  /* 0x00000009070472a4 */ /* 0x000fd8000f8e023f */
.L_x_9000:
        /* <DEDUP_REMOVED lines=15> */
[----:B------:R-:W-:Y:S02]  /*10ea0*/  UIMAD UR37, UR37, 0xc0, URZ ;  /* 0x000000c0252578a4 */ /* 0x000fe4000f8e023f */
        /* <DEDUP_REMOVED lines=24> */
.L_x_9002:
[----:B------:R-:W-:-:S11]  /*11030*/  UISETP.NE.AND UP0, UPT, UR5, 0x1, UPT ;  /* 0x000000010500788c */ /* 0x000fd6000bf05270 */
[----:B------:R-:W-:Y:S02]  /*11040*/  @UP0 ULDC.64 UR14, c[0x0][0x9e8] ;  /* 0x00027a00000e0ab9 */ /* 0x000fe40000000a00 */
[----:B------:R-:W-:-:S04]  /*11050*/  UIMAD.WIDE.U32 UR6, UR8, UR14, URZ ;  /* 0x0000000e080672a5 */ /* 0x000fc8000f8e003f */
[----:B------:R-:W-:-:S12]  /*11060*/  @UP0 USHF.R.U32.HI UR8, URZ, UR15, UR7 ;  /* 0x0000000f3f080299 */ /* 0x000fd80008011607 */
.L_x_9003:
[----:B------:R-:W-:-:S04]  /*11070*/  UIMAD UR8, UR8, UR5, UR5 ;  /* 0x00000005080872a4 */ /* 0x000fc8000f8e0205 */
[----:B------:R-:W-:-:S04]  /*11080*/  UISETP.LT.AND UP0, UPT, UR4, UR8, UPT ;  /* 0x000000080400728c */ /* 0x000fc8000bf01270 */
[----:B------:R-:W-:-:S12]  /*11090*/  USEL UR4, UR4, UR8, UP0 ;  /* 0x0000000804047287 */ /* 0x000fd80008000000 */
.L_x_9001:
        /* <DEDUP_REMOVED lines=25> */
.L_x_9005:
[----:B------:R-:W-:-:S11]  /*11230*/  UISETP.NE.AND UP0, UPT, UR5, 0x1, UPT ;  /* 0x000000010500788c */ /* 0x000fd6000bf05270 */
[----:B------:R-:W-:Y:S02]  /*11240*/  @UP0 ULDC.64 UR10, c[0x0][0x9e8] ;  /* 0x00027a00000a0ab9 */ /* 0x000fe40000000a00 */
[----:B------:R-:W-:-:S04]  /*11250*/  UIMAD.WIDE.U32 UR6, UR4, UR10, URZ ;  /* 0x0000000a040672a5 */ /* 0x000fc8000f8e003f */
[----:B------:R-:W-:-:S12]  /*11260*/  @UP0 USHF.R.U32.HI UR4, URZ, UR11, UR7 ;  /* 0x0000000b3f040299 */ /* 0x000fd80008011607 */
.L_x_9006:
[----:B------:R-:W-:-:S04]  /*11270*/  UIMAD UR4, UR4, UR5, URZ ;  /* 0x00000005040472a4 */ /* 0x000fc8000f8e023f */
[----:B------:R-:W-:-:S04]  /*11280*/  UISETP.LT.AND UP0, UPT, UR8, UR4, UPT ;  /* 0x000000040800728c */ /* 0x000fc8000bf01270 */
[----:B------:R-:W-:-:S12]  /*11290*/  USEL UR8, UR8, UR4, !UP0 ;  /* 0x0000000408087287 */ /* 0x000fd8000c000000 */
.L_x_9004:
        /* <DEDUP_REMOVED lines=9> */
[----:B------:R-:W-:Y:S01]  /*11330*/  ISETP.NE.AND P0, PT, R23, RZ, PT ;  /* 0x000000ff1700720c */ /* 0x000fe20003f05270 */
[----:B------:R-:W-:-:S12]  /*11340*/  IMAD.MOV.U32 R13, RZ, RZ, R22 ;  /* 0x000000ffff0d7224 */ /* 0x000fd800078e0016 */
        /* <DEDUP_REMOVED lines=14> */
.L_x_9008:
        /* <DEDUP_REMOVED lines=10> */
[----:B------:R-:W-:Y:S02]  /*114d0*/  IMAD.U32 R4, RZ, RZ, UR4 ;  /* 0x00000004ff047e24 */ /* 0x000fe4000f8e00ff */
[----:B------:R-:W-:Y:S01]  /*114e0*/  IMAD.U32 R5, RZ, RZ, UR5 ;  /* 0x00000005ff057e24 */ /* 0x000fe2000f8e00ff */
[----:B------:R-:W1:Y:S01]  /*114f0*/  LDC.64 R2, c[0x4][R2] ;  /* 0x0100000002027b82 */ /* 0x000e620000000a00 */
[----:B------:R-:W-:Y:S01]  /*11500*/  ULDC.64 UR4, c[0x4][0x78] ;  /* 0x01001e0000047ab9 */ /* 0x000fe20000000a00 */
        /* <DEDUP_REMOVED lines=9> */
.L_x_9010:
[----:B------:R-:W-:-:S04]  /*115a0*/  UIADD3 UR4, UR42, 0x400, URZ ;  /* 0x000004002a047890 */ /* 0x000fc8000fffe03f */
[----:B------:R-:W-:-:S06]  /*115b0*/  ULOP3.LUT UP0, URZ, UR4, 0x1bf, URZ, 0xc0, !UPT ;  /* 0x000001bf043f7892 */ /* 0x000fcc000f80c03f */
[----:B------:R-:W-:-:S13]  /*115c0*/  PLOP3.LUT P0, PT, PT, PT, UP0, 0x80, 0x0 ;  /* 0x000000000000781c */ /* 0x000fda0003f0f008 */
[----:B------:R-:W-:Y:S05]  /*115d0*/  @!P0 BRA `(.L_x_9011) ;  /* 0x00000000007c8947 */ /* 0x000fea0003800000 */
        /* <DEDUP_REMOVED lines=16> */
.L_x_9012:
[----:B------:R1:W2:Y:S01]  /*116e0*/  LDC.64 R2, c[0x4][R24] ;  /* 0x0100000018027b82 */ /* 0x0002a20000000a00 */
[----:B------:R-:W-:Y:S01]  /*116f0*/  ULDC.64 UR4, c[0x4][0x1b8] ;  /* 0x01006e0000047ab9 */ /* 0x000fe20000000a00 */
[----:B------:R-:W-:Y:S01]  /*11700*/  ULDC.64 UR6, c[0x4][0x1c0] ;  /* 0x0100700000067ab9 */ /* 0x000fe20000000a00 */
[----:B------:R-:W-:Y:S02]  /*11710*/  IMAD.U32 R4, RZ, RZ, UR4 ;  /* 0x00000004ff047e24 */ /* 0x000fe4000f8e00ff */
        /* <DEDUP_REMOVED lines=11> */
.L_x_9011:
[----:B------:R-:W-:Y:S01]  /*117d0*/  ULDC.64 UR4, c[0x0][0x9f8] ;  /* 0x00027e0000047ab9 */ /* 0x000fe20000000a00 */
[----:B------:R-:W-:Y:S01]  /*117e0*/  IMAD.U32 R5, RZ, RZ, UR39 ;  /* 0x00000027ff057e24 */ /* 0x000fe2000f8e00ff */
[----:B------:R-:W-:Y:S01]  /*117f0*/  ISETP.NE.U32.AND P0, PT, RZ, UR4, PT ;  /* 0x00000004ff007c0c */ /* 0x000fe2000bf05070 */
[----:B------:R-:W-:-:S03]  /*11800*/  IMAD.U32 R0, RZ, RZ, UR39 ;  /* 0x00000027ff007e24 */ /* 0x000fc6000f8e00ff */
[----:B------:R-:W-:-:S13]  /*11810*/  ISETP.NE.AND.EX P0, PT, RZ, UR5, PT, P0 ;  /* 0x00000005ff007c0c */ /* 0x000fda000bf05300 */
[----:B------:R-:W1:Y:S02]  /*11820*/  @P0 LDC.64 R2, c[0x0][0x9f8] ;  /* 0x00027e00ff020b82 */ /* 0x000e640000000a00 */
[----:B-1----:R-:W-:-:S06]  /*11830*/  @P0 IMAD.WIDE R4, R5, 0x4, R2 ;  /* 0x0000000405040825 */ /* 0x002fcc00078e0202 */
[----:B------:R-:W1:Y:S01]  /*11840*/  LDC R2, c[0x0][0x428] ;  /* 0x00010a00ff027b82 */ /* 0x000e620000000800 */
[----:B------:R2:W3:Y:S01]  /*11850*/  @P0 LDG.E R0, desc[UR50][R4.64] ;  /* 0x0000003204000981 */ /* 0x0004e2000c1e1900 */
[----:B------:R-:W-:Y:S01]  /*11860*/  ISETP.NE.AND P1, PT, R23, RZ, PT ;  /* 0x000000ff1700720c */ /* 0x000fe20003f25270 */
[----:B------:R-:W-:Y:S01]  /*11870*/  UMOV UR36, URZ ;  /* 0x0000003f00247c82 */ /* 0x000fe20008000000 */
[----:B------:R-:W-:Y:S01]  /*11880*/  UMOV UR12, 0x20 ;  /* 0x00000020000c7882 */ /* 0x000fe20000000000 */
[----:B------:R-:W-:Y:S01]  /*11890*/  UMOV UR13, UR37 ;  /* 0x00000025000d7c82 */ /* 0x000fe20008000000 */
[----:B------:R-:W-:Y:S01]  /*118a0*/  UMOV UR14, UR38 ;  /* 0x00000026000e7c82 */ /* 0x000fe20008000000 */
[----:B------:R-:W-:Y:S01]  /*118b0*/  UMOV UR15, UR39 ;  /* 0x00000027000f7c82 */ /* 0x000fe20008000000 */
[----:B------:R-:W-:Y:S01]  /*118c0*/  UMOV UR8, 0x40 ;  /* 0x0000004000087882 */ /* 0x000fe20000000000 */
[----:B------:R-:W-:Y:S01]  /*118d0*/  UMOV UR9, UR37 ;  /* 0x0000002500097c82 */ /* 0x000fe20008000000 */
[----:B------:R-:W-:Y:S01]  /*118e0*/  UMOV UR10, UR38 ;  /* 0x00000026000a7c82 */ /* 0x000fe20008000000 */
[----:B------:R-:W-:Y:S01]  /*118f0*/  UMOV UR11, UR39 ;  /* 0x00000027000b7c82 */ /* 0x000fe20008000000 */
[----:B------:R-:W-:Y:S01]  /*11900*/  UMOV UR6, 0xffffffff ;  /* 0xffffffff00067882 */ /* 0x000fe20000000000 */
[----:B------:R-:W-:-:S02]  /*11910*/  IMAD.U32 R7, RZ, RZ, UR44 ;  /* 0x0000002cff077e24 */ /* 0x000fc4000f8e00ff */
[----:B------:R-:W-:Y:S02]  /*11920*/  VOTEU.ALL UP1, P1 ;  /* 0x00000000003f7886 */ /* 0x000fe40000820000 */
[----:B------:R-:W-:-:S03]  /*11930*/  VIADD R7, R7, 0xffffffff ;  /* 0xffffffff07077836 */ /* 0x000fc60000000000 */
[----:B------:R-:W-:Y:S01]  /*11940*/  @!UP1 UIADD3 UR4, UP0, UR48, 0x270, URZ ;  /* 0x0000027030049890 */ /* 0x000fe2000ff1e03f */
[----:B-1----:R-:W-:Y:S02]  /*11950*/  ISETP.NE.AND P2, PT, R2, 0x1, PT ;  /* 0x000000010200780c */ /* 0x002fe40003f45270 */
[----:B------:R-:W1:Y:S01]  /*11960*/  LDC.64 R2, c[0x0][0x3f8] ;  /* 0x0000fe00ff027b82 */ /* 0x000e620000000a00 */
[----:B------:R-:W-:-:S09]  /*11970*/  @!UP1 UIADD3.X UR5, URZ, UR49, URZ, UP0, !UPT ;  /* 0x000000313f059290 */ /* 0x000fd200087fe43f */
[----:B------:R4:W-:Y:S01]  /*11980*/  @!UP1 UTMAPF.L2.4D [UR36], [UR4] ;  /* 0x00000024040095b8 */ /* 0x0009e20008018000 */
[----:B------:R-:W2:Y:S01]  /*11990*/  @P2 LDC R6, c[0x0][0x42c] ;  /* 0x00010b00ff062b82 */ /* 0x000ea20000000800 */
[----:B------:R4:W-:Y:S07]  /*119a0*/  @!UP1 UTMAPF.L2.4D [UR12], [UR4] ;  /* 0x0000000c040095b8 */ /* 0x0009ee0008018000 */
[----:B------:R-:W5:Y:S01]  /*119b0*/  @P2 LDC R9, c[0x0][0x430] ;  /* 0x00010c00ff092b82 */ /* 0x000f620000000800 */
[----:B-1----:R-:W-:Y:S01]  /*119c0*/  ISETP.NE.U32.AND P0, PT, R2, RZ, PT ;  /* 0x000000ff0200720c */ /* 0x002fe20003f05070 */
[----:B------:R4:W-:Y:S03]  /*119d0*/  @!UP1 UTMAPF.L2.4D [UR8], [UR4] ;  /* 0x00000008040095b8 */ /* 0x0009e60008018000 */
[----:B------:R-:W-:Y:S01]  /*119e0*/  ISETP.NE.AND.EX P0, PT, R3, RZ, PT, P0 ;  /* 0x000000ff0300720c */ /* 0x000fe20003f05300 */
[----:B--2---:R-:W-:-:S04]  /*119f0*/  @P2 IMAD.HI.U32 R4, R6, UR38, RZ ;  /* 0x0000002606042c27 */ /* 0x004fc8000f8e00ff */
[----:B------:R-:W-:Y:S01]  /*11a00*/  IMAD.U32 R6, RZ, RZ, UR38 ;  /* 0x00000026ff067e24 */ /* 0x000fe2000f8e00ff */
[----:B-----5:R-:W-:Y:S02]  /*11a10*/  @P2 SHF.R.U32.HI R6, RZ, R9, R4 ;  /* 0x00000009ff062219 */ /* 0x020fe40000011604 */
[----:B---3--:R-:W-:Y:S01]  /*11a20*/  SEL R9, R0, RZ, !P0 ;  /* 0x000000ff00097207 */ /* 0x008fe20004000000 */
[----:B----4-:R-:W-:Y:S06]  /*11a30*/  BRA.DIV UR6, `(.L_x_9013) ;  /* 0x0000002606c07947 */ /* 0x010fec000b800000 */
.L_x_9064:
[----:B------:R-:W-:Y:S01]  /*11a40*/  UMOV UR4, 0xffffffff ;  /* 0xffffffff00047882 */ /* 0x000fe20000000000 */
[----:B------:R-:W-:Y:S02]  /*11a50*/  SHF.R.S32.HI R8, RZ, 0x1f, R0 ;  /* 0x0000001fff087819 */ /* 0x000fe40000011400 */
[----:B------:R-:W-:Y:S05]  /*11a60*/  BRA.DIV UR4, `(.L_x_9014) ;  /* 0x0000002604d47947 */ /* 0x000fea000b800000 */
[----:B------:R-:W-:-:S13]  /*11a70*/  ELECT P6, URZ, PT ;  /* 0x00000000003f782f */ /* 0x000fda00038c0000 */
.L_x_9067:
[----:B------:R-:W-:Y:S05]  /*11a80*/  @!P6 BRA `(.L_x_9015) ;  /* 0x0000000000e8e947 */ /* 0x000fea0003800000 */
[----:B------:R-:W-:Y:S01]  /*11a90*/  LEA R13, R19, UR42, 0x3 ;  /* 0x0000002a130d7c11 */ /* 0x000fe2000f8e18ff */
[----:B------:R-:W-:Y:S01]  /*11aa0*/  IMAD.MOV.U32 R9, RZ, RZ, R0 ;  /* 0x000000ffff097224 */ /* 0x000fe200078e0000 */
[----:B------:R-:W-:Y:S01]  /*11ab0*/  SHF.L.U32 R12, R18, 0x1f, RZ ;  /* 0x0000001f120c7819 */ /* 0x000fe200000006ff */
        /* <DEDUP_REMOVED lines=19> */
.L_x_9016:
[----:B------:R-:W2:Y:S01]  /*11bf0*/  SYNCS.PHASECHK.TRANS64.TRYWAIT P2, [R13+URZ+0x2d840], R12 ;  /* 0x02d8400c0d0075a7 */ /* 0x000ea2000804017f */
[----:B------:R-:W-:Y:S01]  /*11c00*/  ISETP.NE.AND P3, PT, R17, RZ, PT ;  /* 0x000000ff1100720c */ /* 0x000fe20003f65270 */
[----:B--2---:R-:W-:-:S12]  /*11c10*/  @!P2 BRA `(.L_x_9017) ;  /* 0x000000240088a947 */ /* 0x004fd80003800000 */
.L_x_9068:
[----:B------:R-:W-:Y:S05]  /*11c20*/  @P3 BRA `(.L_x_9018) ;  /* 0x0000000000143947 */ /* 0x000fea0003800000 */
[----:B------:R-:W-:Y:S01]  /*11c30*/  ISETP.NE.AND P2, PT, R23, RZ, PT ;  /* 0x000000ff1700720c */ /* 0x000fe20003f45270 */
[----:B-1----:R-:W-:-:S04]  /*11c40*/  IMAD.MOV.U32 R4, RZ, RZ, 0x6000 ;  /* 0x00006000ff047424 */ /* 0x002fc800078e00ff */
[----:B------:R3:W-:Y:S08]  /*11c50*/  SYNCS.ARRIVE.TRANS64 RZ, [R13+URZ+0x2d830], R4 ;  /* 0x02d830040dff79a7 */ /* 0x0007f0000800003f */
[----:B------:R-:W-:Y:S05]  /*11c60*/  @!P2 BRA `(.L_x_9018) ;  /* 0x000000000004a947 */ /* 0x000fea0003800000 */
[----:B------:R-:W-:Y:S01]  /*11c70*/  BPT.TRAP 0x1 ;  /* 0x000000040000795c */ /* 0x000fe20000300000 */
.L_x_9018:
        /* <DEDUP_REMOVED lines=12> */
[----:B------:R-:W-:Y:S02]  /*11d40*/  USHF.L.U32 UR11, UR11, 0x7, URZ ;  /* 0x000000070b0b7899 */ /* 0x000fe4000800063f */
[----:B------:R-:W-:Y:S02]  /*11d50*/  UIADD3 UR9, UR9, 0x2d830, URZ ;  /* 0x0002d83009097890 */ /* 0x000fe4000fffe03f */
[----:B------:R-:W-:Y:S02]  /*11d60*/  UIADD3 UR14, UR8, 0x15400, URZ ;  /* 0x00015400080e7890 */ /* 0x000fe4000fffe03f */
[----:B------:R-:W-:Y:S02]  /*11d70*/  UIADD3 UR15, UR8, 0x17400, URZ ;  /* 0x00017400080f7890 */ /* 0x000fe4000fffe03f */
[----:B------:R-:W-:-:S03]  /*11d80*/  UIADD3 UR17, UR8, 0x19400, URZ ;  /* 0x0001940008117890 */ /* 0x000fc6000fffe03f */
[----:B------:R-:W-:Y:S01]  /*11d90*/  UMOV UR8, UR14 ;  /* 0x0000000e00087c82 */ /* 0x000fe20008000000 */
[----:B------:R-:W-:Y:S01]  /*11da0*/  UMOV UR14, 0x40 ;  /* 0x00000040000e7882 */ /* 0x000fe20000000000 */
[----:B------:R4:W-:Y:S02]  /*11db0*/  UTMALDG.4D [UR8], [UR4], desc[UR6] ;  /* 0x00000608040075b4 */ /* 0x0009e40008019000 */
[----:B----4-:R-:W-:Y:S01]  /*11dc0*/  UMOV UR8, UR15 ;  /* 0x0000000f00087c82 */ /* 0x010fe20008000000 */
[----:B------:R-:W-:Y:S02]  /*11dd0*/  UMOV UR10, UR16 ;  /* 0x00000010000a7c82 */ /* 0x000fe40008000000 */
[----:B------:R4:W-:Y:S02]  /*11de0*/  UTMALDG.4D [UR8], [UR4], desc[UR6] ;  /* 0x00000608040075b4 */ /* 0x0009e40008019000 */
[----:B----4-:R-:W-:Y:S01]  /*11df0*/  UMOV UR8, UR17 ;  /* 0x0000001100087c82 */ /* 0x010fe20008000000 */
[----:B------:R-:W-:-:S02]  /*11e00*/  UMOV UR10, UR14 ;  /* 0x0000000e000a7c82 */ /* 0x000fc40008000000 */
[----:B------:R4:W-:Y:S02]  /*11e10*/  UTMALDG.4D [UR8], [UR4], desc[UR6] ;  /* 0x00000608040075b4 */ /* 0x0009e40008019000 */
[----:B----4-:R-:W-:Y:S01]  /*11e20*/  NOP ;  /* 0x0000000000007918 */ /* 0x010fe20000000000 */
.L_x_9015:
        /* <DEDUP_REMOVED lines=9> */
[----:B-1-3--:R-:W-:Y:S01]  /*11ec0*/  @P2 IMAD.MOV.U32 R4, RZ, RZ, 0x9000 ;  /* 0x00009000ff042424 */ /* 0x00afe200078e00ff */
        /* <DEDUP_REMOVED lines=26> */
[----:B------:R-:W3:Y:S02]  /*12070*/  SYNCS.PHASECHK.TRANS64.TRYWAIT P2, [UR42+0x2d820], R4 ;  /* 0x02d82004ff0075a7 */ /* 0x000ee4000804016a */
[----:B-1-3--:R-:W-:Y:S05]  /*12080*/  @!P2 BRA `(.L_x_9019) ;  /* 0x000000200080a947 */ /* 0x00afea0003800000 */
.L_x_9069:
[----:B------:R-:W-:-:S04]  /*12090*/  UIADD3 UR4, UR44, -0x2, URZ ;  /* 0xfffffffe2c047890 */ /* 0x000fc8000fffe03f */
[----:B------:R-:W-:-:S06]  /*120a0*/  UISETP.GE.AND UP0, UPT, UR4, UR43, UPT ;  /* 0x0000002b0400728c */ /* 0x000fcc000bf06270 */
[----:B------:R-:W-:-:S13]  /*120b0*/  PLOP3.LUT P2, PT, PT, PT, UP0, 0x80, 0x0 ;  /* 0x000000000000781c */ /* 0x000fda0003f4f008 */
[----:B------:R-:W-:Y:S05]  /*120c0*/  @!P2 BRA `(.L_x_9020) ;  /* 0x00000014004ca947 */ /* 0x000fea0003800000 */
[----:B-1----:R-:W-:Y:S01]  /*120d0*/  IMAD R5, RZ, RZ, -UR44 ;  /* 0x8000002cff057e24 */ /* 0x002fe2000f8e02ff */
[----:B------:R-:W-:Y:S01]  /*120e0*/  LOP3.LUT R10, RZ, UR43, RZ, 0x33, !PT ;  /* 0x0000002bff0a7c12 */ /* 0x000fe2000f8e33ff */
[----:B------:R-:W-:Y:S01]  /*120f0*/  IMAD.U32 R11, RZ, RZ, UR4 ;  /* 0x00000004ff0b7e24 */ /* 0x000fe2000f8e00ff */
[----:B------:R-:W-:Y:S02]  /*12100*/  ULDC.64 UR40, c[0x0][0x408] ;  /* 0x0001020000287ab9 */ /* 0x000fe40000000a00 */
[----:B------:R-:W-:-:S05]  /*12110*/  VIADDMNMX R10, R5, 0x1, R10, !PT ;  /* 0x00000001050a7846 */ /* 0x000fca000780010a */
[----:B------:R-:W-:-:S05]  /*12120*/  VIADD R4, R10, UR44 ;  /* 0x0000002c0a047c36 */ /* 0x000fca0008000000 */
[----:B------:R-:W-:-:S04]  /*12130*/  LOP3.LUT R4, R4, 0x1, RZ, 0xc0, !PT ;  /* 0x0000000104047812 */ /* 0x000fc800078ec0ff */
[----:B------:R-:W-:-:S13]  /*12140*/  ISETP.NE.U32.AND P2, PT, R4, 0x1, PT ;  /* 0x000000010400780c */ /* 0x000fda0003f45070 */
[----:B------:R-:W-:Y:S05]  /*12150*/  @P2 BRA `(.L_x_9021) ;  /* 0x0000000400b42947 */ /* 0x000fea0003800000 */
[----:B--2---:R-:W-:Y:S01]  /*12160*/  VIADD R12, R19, 0x1 ;  /* 0x00000001130c7836 */ /* 0x004fe20000000000 */
        /* <DEDUP_REMOVED lines=26> */
.L_x_9024:
[----:B-1----:R-:W-:Y:S02]  /*12310*/  LEA R3, R12, UR42, 0x3 ;  /* 0x0000002a0c037c11 */ /* 0x002fe4000f8e18ff */
[----:B------:R-:W-:Y:S02]  /*12320*/  SHF.L.U32 R2, R13, 0x1f, RZ ;  /* 0x0000001f0d027819 */ /* 0x000fe400000006ff */
[----:B------:R-:W-:Y:S02]  /*12330*/  ISETP.NE.AND P2, PT, R17, RZ, PT ;  /* 0x000000ff1100720c */ /* 0x000fe40003f45270 */
[----:B------:R-:W1:Y:S02]  /*12340*/  SYNCS.PHASECHK.TRANS64.TRYWAIT P3, [R3+URZ+0x2d840], R2 ;  /* 0x02d84002030075a7 */ /* 0x000e64000806017f */
[----:B-1----:R-:W-:Y:S09]  /*12350*/  @!P3 BRA `(.L_x_9025) ;  /* 0x0000001c00e4b947 */ /* 0x002ff20003800000 */
.L_x_9070:
[----:B------:R-:W-:Y:S05]  /*12360*/  @P2 BRA `(.L_x_9026) ;  /* 0x0000000000142947 */ /* 0x000fea0003800000 */
[----:B------:R-:W-:Y:S01]  /*12370*/  ISETP.NE.AND P3, PT, R23, RZ, PT ;  /* 0x000000ff1700720c */ /* 0x000fe20003f65270 */
[----:B-1----:R-:W-:-:S04]  /*12380*/  IMAD.MOV.U32 R2, RZ, RZ, 0x6000 ;  /* 0x00006000ff027424 */ /* 0x002fc800078e00ff */
[----:B------:R2:W-:Y:S08]  /*12390*/  SYNCS.ARRIVE.TRANS64 RZ, [R3+URZ+0x2d830], R2 ;  /* 0x02d8300203ff79a7 */ /* 0x0005f0000800003f */
[----:B------:R-:W-:Y:S05]  /*123a0*/  @!P3 BRA `(.L_x_9026) ;  /* 0x000000000004b947 */ /* 0x000fea0003800000 */
[----:B------:R-:W-:Y:S01]  /*123b0*/  BPT.TRAP 0x1 ;  /* 0x000000040000795c */ /* 0x000fe20000300000 */
.L_x_9026:
        /* <DEDUP_REMOVED lines=14> */
[----:B-12---:R-:W-:Y:S01]  /*124a0*/  SHF.L.U32 R3, R18, 0x1f, RZ ;  /* 0x0000001f12037819 */ /* 0x006fe200000006ff */
[----:B------:R-:W-:Y:S01]  /*124b0*/  UIADD3 UR9, UR9, 0x2d830, URZ ;  /* 0x0002d83009097890 */ /* 0x000fe2000fffe03f */
[----:B------:R-:W-:Y:S01]  /*124c0*/  LEA R2, R19, UR19, 0x3 ;  /* 0x0000001313027c11 */ /* 0x000fe2000f8e18ff */
[----:B------:R-:W-:-:S02]  /*124d0*/  USHF.L.U32 UR11, UR11, 0x7, URZ ;  /* 0x000000070b0b7899 */ /* 0x000fc4000800063f */
        /* <DEDUP_REMOVED lines=13> */
.L_x_9071:
[----:B------:R-:W-:Y:S05]  /*125b0*/  @P2 BRA `(.L_x_9028) ;  /* 0x0000000000182947 */ /* 0x000fea0003800000 */
[----:B------:R-:W-:Y:S01]  /*125c0*/  ISETP.NE.AND P2, PT, R23, RZ, PT ;  /* 0x000000ff1700720c */ /* 0x000fe20003f45270 */
[----:B-1----:R-:W-:Y:S01]  /*125d0*/  IMAD.MOV.U32 R3, RZ, RZ, 0x6000 ;  /* 0x00006000ff037424 */ /* 0x002fe200078e00ff */
[----:B------:R-:W-:-:S04]  /*125e0*/  LEA R2, R19, UR42, 0x3 ;  /* 0x0000002a13027c11 */ /* 0x000fc8000f8e18ff */
[----:B------:R2:W-:Y:S07]  /*125f0*/  SYNCS.ARRIVE.TRANS64 RZ, [R2+URZ+0x2d850], R3 ;  /* 0x02d8500302ff79a7 */ /* 0x0005ee000800003f */
[----:B------:R-:W-:Y:S05]  /*12600*/  @!P2 BRA `(.L_x_9028) ;  /* 0x000000000004a947 */ /* 0x000fea0003800000 */
[----:B------:R-:W-:Y:S01]  /*12610*/  BPT.TRAP 0x1 ;  /* 0x000000040000795c */ /* 0x000fe20000300000 */
.L_x_9028:
        /* <DEDUP_REMOVED lines=14> */
[----:B------:R-:W-:Y:S02]  /*12700*/  USHF.L.U32 UR11, UR11, 0x7, URZ ;  /* 0x000000070b0b7899 */ /* 0x000fe4000800063f */
[----:B------:R-:W-:Y:S02]  /*12710*/  UIADD3 UR8, UR15, 0x400, URZ ;  /* 0x000004000f087890 */ /* 0x000fe4000fffe03f */
[----:B------:R-:W-:Y:S02]  /*12720*/  UIADD3 UR9, UR9, 0x2d850, URZ ;  /* 0x0002d85009097890 */ /* 0x000fe4000fffe03f */
        /* <DEDUP_REMOVED lines=11> */
.L_x_9023:
[----:B------:R-:W-:Y:S05]  /*127e0*/  BSYNC B0 ;  /* 0x0000000000007941 */ /* 0x000fea0003800000 */
.L_x_9022:
[----:B------:R-:W-:Y:S01]  /*127f0*/  UIADD3 UR4, UR44, -0x3, URZ ;  /* 0xfffffffd2c047890 */ /* 0x000fe2000fffe03f */
[----:B------:R-:W-:Y:S02]  /*12800*/  IMAD.MOV.U32 R19, RZ, RZ, R12 ;  /* 0x000000ffff137224 */ /* 0x000fe400078e000c */
[----:B------:R-:W-:-:S03]  /*12810*/  IMAD.MOV.U32 R18, RZ, RZ, R13 ;  /* 0x000000ffff127224 */ /* 0x000fc600078e000d */
[----:B------:R-:W-:-:S07]  /*12820*/  IMAD.U32 R11, RZ, RZ, UR4 ;  /* 0x00000004ff0b7e24 */ /* 0x000fce000f8e00ff */
.L_x_9021:
[----:B------:R-:W-:Y:S01]  /*12830*/  ULOP3.LUT UR4, URZ, UR44, URZ, 0x33, !UPT ;  /* 0x0000002c3f047292 */ /* 0x000fe2000f8e333f */
[----:B------:R-:W-:Y:S01]  /*12840*/  VIADD R10, R10, 0xfffffffe ;  /* 0xfffffffe0a0a7836 */ /* 0x000fe20000000000 */
[----:B------:R-:W-:Y:S04]  /*12850*/  BSSY B0, `(.L_x_9020) ;  /* 0x00000da000007945 */ /* 0x000fe80003800000 */
[----:B------:R-:W-:-:S13]  /*12860*/  ISETP.NE.AND P2, PT, R10, UR4, PT ;  /* 0x000000040a007c0c */ /* 0x000fda000bf45270 */
[----:B------:R-:W-:Y:S05]  /*12870*/  @!P2 BRA `(.L_x_9029) ;  /* 0x0000000c005ca947 */ /* 0x000fea0003800000 */
[----:B-12---:R-:W-:-:S07]  /*12880*/  IMAD.MOV.U32 R2, RZ, RZ, R9 ;  /* 0x000000ffff027224 */ /* 0x006fce00078e0009 */
.L_x_9044:
[----:B------:R-:W-:Y:S01]  /*12890*/  VIADD R10, R19, 0x1 ;  /* 0x00000001130a7836 */ /* 0x000fe20000000000 */
        /* <DEDUP_REMOVED lines=10> */
[----:B------:R-:W-:Y:S02]  /*12940*/  IMAD.MOV.U32 R13, RZ, RZ, R11 ;  /* 0x000000ffff0d7224 */ /* 0x000fe400078e000b */
[----:B------:R-:W-:-:S04]  /*12950*/  IMAD R15, R8, UR40, RZ ;  /* 0x00000028080f7c24 */ /* 0x000fc8000f8e02ff */
[----:B------:R-:W-:Y:S01]  /*12960*/  IMAD R15, R0, UR41, R15 ;  /* 0x00000029000f7c24 */ /* 0x000fe2000f8e020f */
[----:B------:R-:W2:Y:S01]  /*12970*/  LDC.64 R2, c[0x0][0x3f8] ;  /* 0x0000fe00ff027b82 */ /* 0x000ea20000000a00 */
        /* <DEDUP_REMOVED lines=8> */
[----:B--2---:R-:W-:-:S04]  /*12a00*/  LEA R2, P2, R4, R2, 0x2 ;  /* 0x0000000204027211 */ /* 0x004fc800078410ff */
[----:B------:R-:W-:-:S05]  /*12a10*/  LEA.HI.X R3, R4, R3, R5, 0x2, P2 ;  /* 0x0000000304037211 */ /* 0x000fca00010f1405 */
[----:B------:R1:W5:Y:S01]  /*12a20*/  LDG.E R2, desc[UR50][R2.64] ;  /* 0x0000003202027981 */ /* 0x000362000c1e1900 */
[----:B------:R-:W-:-:S04]  /*12a30*/  IMAD.MOV R4, RZ, RZ, -R13 ;  /* 0x000000ffff047224 */ /* 0x000fc800078e0a0d */
[----:B------:R-:W-:-:S07]  /*12a40*/  IMAD R14, R14, R4, R11 ;  /* 0x000000040e0e7224 */ /* 0x000fce00078e020b */
.L_x_9032:
[----:B------:R-:W-:Y:S02]  /*12a50*/  LEA R4, R10, UR42, 0x3 ;  /* 0x0000002a0a047c11 */ /* 0x000fe4000f8e18ff */
[----:B-1----:R-:W-:Y:S02]  /*12a60*/  SHF.L.U32 R3, R12, 0x1f, RZ ;  /* 0x0000001f0c037819 */ /* 0x002fe400000006ff */
[----:B------:R-:W-:Y:S02]  /*12a70*/  ISETP.NE.AND P2, PT, R17, RZ, PT ;  /* 0x000000ff1100720c */ /* 0x000fe40003f45270 */
[----:B------:R-:W1:Y:S02]  /*12a80*/  SYNCS.PHASECHK.TRANS64.TRYWAIT P3, [R4+URZ+0x2d840], R3 ;  /* 0x02d84003040075a7 */ /* 0x000e64000806017f */
[----:B-1----:R-:W-:Y:S09]  /*12a90*/  @!P3 BRA `(.L_x_9033) ;  /* 0x00000018003cb947 */ /* 0x002ff20003800000 */
.L_x_9072:
[----:B------:R-:W-:Y:S05]  /*12aa0*/  @P2 BRA `(.L_x_9034) ;  /* 0x0000000000142947 */ /* 0x000fea0003800000 */
[----:B------:R-:W-:Y:S01]  /*12ab0*/  ISETP.NE.AND P3, PT, R23, RZ, PT ;  /* 0x000000ff1700720c */ /* 0x000fe20003f65270 */
[----:B-1----:R-:W-:-:S04]  /*12ac0*/  IMAD.MOV.U32 R3, RZ, RZ, 0x6000 ;  /* 0x00006000ff037424 */ /* 0x002fc800078e00ff */
[----:B------:R2:W-:Y:S08]  /*12ad0*/  SYNCS.ARRIVE.TRANS64 RZ, [R4+URZ+0x2d830], R3 ;  /* 0x02d8300304ff79a7 */ /* 0x0005f0000800003f */
[----:B------:R-:W-:Y:S05]  /*12ae0*/  @!P3 BRA `(.L_x_9034) ;  /* 0x000000000004b947 */ /* 0x000fea0003800000 */
[----:B------:R-:W-:Y:S01]  /*12af0*/  BPT.TRAP 0x1 ;  /* 0x000000040000795c */ /* 0x000fe20000300000 */
.L_x_9034:
        /* <DEDUP_REMOVED lines=16> */
[----:B-12---:R-:W-:Y:S01]  /*12c00*/  LEA R3, R19, UR19, 0x3 ;  /* 0x0000001313037c11 */ /* 0x006fe2000f8e18ff */
        /* <DEDUP_REMOVED lines=14> */
.L_x_9073:
[----:B------:R-:W-:Y:S05]  /*12cf0*/  @P2 BRA `(.L_x_9036) ;  /* 0x0000000000142947 */ /* 0x000fea0003800000 */
[----:B------:R-:W-:Y:S01]  /*12d00*/  ISETP.NE.AND P2, PT, R23, RZ, PT ;  /* 0x000000ff1700720c */ /* 0x000fe20003f45270 */
[----:B------:R-:W-:-:S04]  /*12d10*/  IMAD.MOV.U32 R4, RZ, RZ, 0x6000 ;  /* 0x00006000ff047424 */ /* 0x000fc800078e00ff */
[----:B------:R2:W-:Y:S08]  /*12d20*/  SYNCS.ARRIVE.TRANS64 RZ, [R3+URZ+0x50], R4 ;  /* 0x0000500403ff79a7 */ /* 0x0005f0000800003f */
[----:B------:R-:W-:Y:S05]  /*12d30*/  @!P2 BRA `(.L_x_9036) ;  /* 0x000000000004a947 */ /* 0x000fea0003800000 */
[----:B------:R-:W-:Y:S01]  /*12d40*/  BPT.TRAP 0x1 ;  /* 0x000000040000795c */ /* 0x000fe20000300000 */
.L_x_9036:
        /* <DEDUP_REMOVED lines=29> */
.L_x_9031:
[----:B------:R-:W-:Y:S05]  /*12f20*/  BSYNC B1 ;  /* 0x0000000000017941 */ /* 0x000fea0003800000 */
.L_x_9030:
[----:B------:R-:W-:Y:S01]  /*12f30*/  VIADD R19, R10, 0x1 ;  /* 0x000000010a137836 */ /* 0x000fe20000000000 */
[----:B------:R-:W-:Y:S01]  /*12f40*/  BSSY B1, `(.L_x_9037) ;  /* 0x0000067000017945 */ /* 0x000fe20003800000 */
[----:B------:R-:W-:-:S03]  /*12f50*/  VIADD R13, R11, 0xffffffff ;  /* 0xffffffff0b0d7836 */ /* 0x000fc60000000000 */
[----:B------:R-:W-:-:S04]  /*12f60*/  ISETP.NE.AND P2, PT, R19, 0x2, PT ;  /* 0x000000021300780c */ /* 0x000fc80003f45270 */
[----:B-12---:R-:W-:Y:S02]  /*12f70*/  SEL R3, RZ, 0x1, P2 ;  /* 0x00000001ff037807 */ /* 0x006fe40001000000 */
        /* <DEDUP_REMOVED lines=9> */
[----:B-1----:R-:W-:-:S13]  /*13010*/  ISETP.NE.AND P2, PT, R14, 0x1, PT ;  /* 0x000000010e00780c */ /* 0x002fda0003f45270 */
[----:B------:R-:W1:Y:S02]  /*13020*/  @P2 LDC.64 R2, c[0x0][0x420] ;  /* 0x00010800ff022b82 */ /* 0x000e640000000a00 */
[----:B-1----:R-:W-:-:S05]  /*13030*/  @P2 IMAD.HI.U32 R2, R13, R2, RZ ;  /* 0x000000020d022227 */ /* 0x002fca00078e00ff */
[----:B------:R-:W-:Y:S02]  /*13040*/  @P2 SHF.R.U32.HI R15, RZ, R3, R2 ;  /* 0x00000003ff0f2219 */ /* 0x000fe40000011602 */
[----:B------:R-:W1:Y:S02]  /*13050*/  LDC.64 R2, c[0x0][0x3f8] ;  /* 0x0000fe00ff027b82 */ /* 0x000e640000000a00 */
[--C-:B------:R-:W-:Y:S01]  /*13060*/  SHF.R.S32.HI R5, RZ, 0x1f, R15.reuse ;  /* 0x0000001fff057819 */ /* 0x100fe2000001140f */
[----:B------:R-:W-:-:S04]  /*13070*/  IMAD.MOV.U32 R4, RZ, RZ, R15 ;  /* 0x000000ffff047224 */ /* 0x000fc800078e000f */
[----:B------:R-:W-:-:S04]  /*13080*/  IMAD.WIDE.U32 R4, R0, UR40, R4 ;  /* 0x0000002800047c25 */ /* 0x000fc8000f8e0004 */
[----:B------:R-:W-:Y:S01]  /*13090*/  IMAD.IADD R5, R21, 0x1, R5 ;  /* 0x0000000115057824 */ /* 0x000fe200078e0205 */
[----:B-1----:R-:W-:-:S04]  /*130a0*/  LEA R2, P2, R4, R2, 0x2 ;  /* 0x0000000204027211 */ /* 0x002fc800078410ff */
[----:B------:R-:W-:-:S05]  /*130b0*/  LEA.HI.X R3, R4, R3, R5, 0x2, P2 ;  /* 0x0000000304037211 */ /* 0x000fca00010f1405 */
[----:B------:R1:W5:Y:S01]  /*130c0*/  LDG.E R2, desc[UR50][R2.64] ;  /* 0x0000003202027981 */ /* 0x000362000c1e1900 */
[----:B------:R-:W-:-:S04]  /*130d0*/  IMAD.MOV R4, RZ, RZ, -R15 ;  /* 0x000000ffff047224 */ /* 0x000fc800078e0a0f */
[----:B------:R-:W-:-:S07]  /*130e0*/  IMAD R14, R14, R4, R13 ;  /* 0x000000040e0e7224 */ /* 0x000fce00078e020d */
.L_x_9039:
[----:B-1----:R-:W-:Y:S02]  /*130f0*/  LEA R3, R19, UR42, 0x3 ;  /* 0x0000002a13037c11 */ /* 0x002fe4000f8e18ff */
[----:B------:R-:W-:Y:S02]  /*13100*/  SHF.L.U32 R4, R18, 0x1f, RZ ;  /* 0x0000001f12047819 */ /* 0x000fe400000006ff */
[----:B------:R-:W-:Y:S02]  /*13110*/  ISETP.NE.AND P2, PT, R17, RZ, PT ;  /* 0x000000ff1100720c */ /* 0x000fe40003f45270 */
[----:B------:R-:W1:Y:S02]  /*13120*/  SYNCS.PHASECHK.TRANS64.TRYWAIT P3, [R3+URZ+0x2d840], R4 ;  /* 0x02d84004030075a7 */ /* 0x000e64000806017f */
[----:B-1----:R-:W-:Y:S09]  /*13130*/  @!P3 BRA `(.L_x_9040) ;  /* 0x0000001000bcb947 */ /* 0x002ff20003800000 */
.L_x_9074:
[----:B------:R-:W-:Y:S05]  /*13140*/  @P2 BRA `(.L_x_9041) ;  /* 0x0000000000142947 */ /* 0x000fea0003800000 */
[----:B------:R-:W-:Y:S01]  /*13150*/  ISETP.NE.AND P3, PT, R23, RZ, PT ;  /* 0x000000ff1700720c */ /* 0x000fe20003f65270 */
[----:B-1----:R-:W-:-:S04]  /*13160*/  IMAD.MOV.U32 R4, RZ, RZ, 0x6000 ;  /* 0x00006000ff047424 */ /* 0x002fc800078e00ff */
[----:B------:R2:W-:Y:S08]  /*13170*/  SYNCS.ARRIVE.TRANS64 RZ, [R3+URZ+0x2d830], R4 ;  /* 0x02d8300403ff79a7 */ /* 0x0005f0000800003f */
[----:B------:R-:W-:Y:S05]  /*13180*/  @!P3 BRA `(.L_x_9041) ;  /* 0x000000000004b947 */ /* 0x000fea0003800000 */
[----:B------:R-:W-:Y:S01]  /*13190*/  BPT.TRAP 0x1 ;  /* 0x000000040000795c */ /* 0x000fe20000300000 */
.L_x_9041:
        /* <DEDUP_REMOVED lines=16> */
[----:B------:R-:W-:Y:S02]  /*132a0*/  USHF.L.U32 UR11, UR11, 0x7, URZ ;  /* 0x000000070b0b7899 */ /* 0x000fe4000800063f */
        /* <DEDUP_REMOVED lines=14> */
.L_x_9075:
[----:B------:R-:W-:Y:S05]  /*13390*/  @P2 BRA `(.L_x_9043) ;  /* 0x0000000000142947 */ /* 0x000fea0003800000 */
[----:B------:R-:W-:Y:S01]  /*133a0*/  ISETP.NE.AND P2, PT, R23, RZ, PT ;  /* 0x000000ff1700720c */ /* 0x000fe20003f45270 */
[----:B------:R-:W-:-:S04]  /*133b0*/  IMAD.MOV.U32 R4, RZ, RZ, 0x6000 ;  /* 0x00006000ff047424 */ /* 0x000fc800078e00ff */
[----:B------:R2:W-:Y:S08]  /*133c0*/  SYNCS.ARRIVE.TRANS64 RZ, [R3+URZ+0x50], R4 ;  /* 0x0000500403ff79a7 */ /* 0x0005f0000800003f */
[----:B------:R-:W-:Y:S05]  /*133d0*/  @!P2 BRA `(.L_x_9043) ;  /* 0x000000000004a947 */ /* 0x000fea0003800000 */
[----:B------:R-:W-:Y:S01]  /*133e0*/  BPT.TRAP 0x1 ;  /* 0x000000040000795c */ /* 0x000fe20000300000 */
.L_x_9043:
        /* <DEDUP_REMOVED lines=28> */
.L_x_9038:
[----:B------:R-:W-:Y:S05]  /*135b0*/  BSYNC B1 ;  /* 0x0000000000017941 */ /* 0x000fea0003800000 */
.L_x_9037:
[----:B------:R-:W-:Y:S01]  /*135c0*/  ISETP.GT.AND P2, PT, R13, UR43, PT ;  /* 0x0000002b0d007c0c */ /* 0x000fe2000bf44270 */
[----:B------:R-:W-:-:S12]  /*135d0*/  VIADD R11, R11, 0xfffffffe ;  /* 0xfffffffe0b0b7836 */ /* 0x000fd80000000000 */
[----:B------:R-:W-:Y:S05]  /*135e0*/  @P2 BRA `(.L_x_9044) ;  /* 0xfffffff000a82947 */ /* 0x000fea000383ffff */
.L_x_9029:
[----:B------:R-:W-:Y:S05]  /*135f0*/  BSYNC B0 ;  /* 0x0000000000007941 */ /* 0x000fea0003800000 */
.L_x_9020:
[----:B------:R-:W-:Y:S04]  /*13600*/  BSSY B0, `(.L_x_9045) ;  /* 0x000000e000007945 */ /* 0x000fe80003800000 */
[----:B------:R-:W-:Y:S05]  /*13610*/  @P1 BRA `(.L_x_9046) ;  /* 0x0000000000301947 */ /* 0x000fea0003800000 */
[----:B------:R-:W3:Y:S01]  /*13620*/  S2R R11, SR_LANEID ;  /* 0x00000000000b7919 */ /* 0x000ee20000000000 */
[----:B------:R-:W-:Y:S01]  /*13630*/  VOTEU.ANY UR4, UPT, PT ;  /* 0x0000000000047886 */ /* 0x000fe200038e0100 */
[----:B-12---:R-:W1:Y:S01]  /*13640*/  LDC.64 R2, c[0x0][0xdf0] ;  /* 0x00037c00ff027b82 */ /* 0x006e620000000a00 */
[----:B------:R-:W3:Y:S08]  /*13650*/  FLO.U32 R0, UR4 ;  /* 0x0000000400007d00 */ /* 0x000ef000080e0000 */
[----:B------:R-:W1:Y:S01]  /*13660*/  POPC R5, UR4 ;  /* 0x0000000400057d09 */ /* 0x000e620008000000 */
[----:B---3--:R-:W-:-:S13]  /*13670*/  ISETP.EQ.U32.AND P0, PT, R0, R11, PT ;  /* 0x0000000b0000720c */ /* 0x008fda0003f02070 */
[----:B-1----:R-:W2:Y:S01]  /*13680*/  @P0 ATOMG.E.ADD.STRONG.GPU PT, R3, desc[UR50][R2.64], R5 ;  /* 0x00000005020309a8 */ /* 0x002ea200081ee1f2 */
[----:B------:R-:W1:Y:S02]  /*13690*/  S2R R4, SR_LTMASK ;  /* 0x0000000000047919 */ /* 0x000e640000003900 */
[----:B-1----:R-:W-:-:S04]  /*136a0*/  LOP3.LUT R4, R4, UR4, RZ, 0xc0, !PT ;  /* 0x0000000404047c12 */ /* 0x002fc8000f8ec0ff */
[----:B------:R-:W1:Y:S01]  /*136b0*/  POPC R11, R4 ;  /* 0x00000004000b7309 */ /* 0x000e620000000000 */
[----:B--2---:R-:W1:Y:S02]  /*136c0*/  SHFL.IDX PT, R0, R3, R0, 0x1f ;  /* 0x00001f0003007589 */ /* 0x004e6400000e0000 */
[----:B-1----:R-:W-:-:S07]  /*136d0*/  IADD3 R22, R0, UR45, R11 ;  /* 0x0000002d00167c10 */ /* 0x002fce000fffe00b */
.L_x_9046:
[----:B------:R-:W-:Y:S05]  /*136e0*/  BSYNC B0 ;  /* 0x0000000000007941 */ /* 0x000fea0003800000 */
.L_x_9045:
[----:B------:R-:W-:Y:S04]  /*136f0*/  BSSY B0, `(.L_x_9047) ;  /* 0x0000028000007945 */ /* 0x000fe80003800000 */
[----:B------:R-:W-:Y:S05]  /*13700*/  @!P6 BRA `(.L_x_9048) ;  /* 0x000000000098e947 */ /* 0x000fea0003800000 */
[----:B-12---:R-:W-:Y:S02]  /*13710*/  LEA R3, R19, UR42, 0x3 ;  /* 0x0000002a13037c11 */ /* 0x006fe4000f8e18ff */
[----:B------:R-:W-:Y:S02]  /*13720*/  SHF.L.U32 R0, R18, 0x1f, RZ ;  /* 0x0000001f12007819 */ /* 0x000fe400000006ff */
[----:B------:R-:W-:Y:S02]  /*13730*/  ISETP.NE.AND P1, PT, R17, RZ, PT ;  /* 0x000000ff1100720c */ /* 0x000fe40003f25270 */
[----:B------:R-:W1:Y:S02]  /*13740*/  SYNCS.PHASECHK.TRANS64.TRYWAIT P0, [R3+URZ+0x2d860], R0 ;  /* 0x02d86000030075a7 */ /* 0x000e64000800017f */
[----:B-1----:R-:W-:Y:S09]  /*13750*/  @!P0 BRA `(.L_x_9049) ;  /* 0x0000000c005c8947 */ /* 0x002ff20003800000 */
.L_x_9076:
[----:B------:R-:W-:Y:S05]  /*13760*/  @P1 BRA `(.L_x_9050) ;  /* 0x0000000000141947 */ /* 0x000fea0003800000 */
[----:B------:R-:W-:Y:S01]  /*13770*/  ISETP.NE.AND P0, PT, R23, RZ, PT ;  /* 0x000000ff1700720c */ /* 0x000fe20003f05270 */
[----:B-1----:R-:W-:-:S04]  /*13780*/  IMAD.MOV.U32 R0, RZ, RZ, 0x6000 ;  /* 0x00006000ff007424 */ /* 0x002fc800078e00ff */
[----:B------:R2:W-:Y:S08]  /*13790*/  SYNCS.ARRIVE.TRANS64 RZ, [R3+URZ+0x2d850], R0 ;  /* 0x02d8500003ff79a7 */ /* 0x0005f0000800003f */
[----:B------:R-:W-:Y:S05]  /*137a0*/  @!P0 BRA `(.L_x_9050) ;  /* 0x0000000000048947 */ /* 0x000fea0003800000 */
[----:B------:R-:W-:Y:S01]  /*137b0*/  BPT.TRAP 0x1 ;  /* 0x000000040000795c */ /* 0x000fe20000300000 */
.L_x_9050:
        /* <DEDUP_REMOVED lines=27> */
.L_x_9048:
[----:B------:R-:W-:Y:S05]  /*13970*/  BSYNC B0 ;  /* 0x0000000000007941 */ /* 0x000fea0003800000 */
.L_x_9047:
[----:B------:R-:W-:Y:S02]  /*13980*/  VIADD R19, R19, 0x1 ;  /* 0x0000000113137836 */ /* 0x000fe40000000000 */
[----:B--2---:R-:W-:-:S03]  /*13990*/  IMAD.MOV.U32 R13, RZ, RZ, R22 ;  /* 0x000000ffff0d7224 */ /* 0x004fc600078e0016 */
[----:B------:R-:W-:-:S04]  /*139a0*/  ISETP.NE.AND P0, PT, R19, 0x2, PT ;  /* 0x000000021300780c */ /* 0x000fc80003f05270 */
[----:B-1----:R-:W-:Y:S02]  /*139b0*/  SEL R3, RZ, 0x1, P0 ;  /* 0x00000001ff037807 */ /* 0x002fe40000000000 */
[----:B------:R-:W-:Y:S02]  /*139c0*/  SEL R19, R19, RZ, P0 ;  /* 0x000000ff13137207 */ /* 0x000fe40000000000 */
[----:B------:R-:W-:-:S07]  /*139d0*/  LOP3.LUT R18, R18, R3, RZ, 0x3c, !PT ;  /* 0x0000000312127212 */ /* 0x000fce00078e3cff */
.L_x_9009:
[----:B------:R-:W-:Y:S05]  /*139e0*/  BSYNC B6 ;  /* 0x0000000000067941 */ /* 0x000fea0003800000 */
.L_x_9007:
[----:B------:R-:W-:-:S03]  /*139f0*/  UMOV UR4, 0xffffffff ;  /* 0xffffffff00047882 */ /* 0x000fc60000000000 */
[----:B------:R-:W-:Y:S05]  /*13a00*/  BRA.DIV UR4, `(.L_x_9051) ;  /* 0x0000000a04c47947 */ /* 0x000fea000b800000 */
[----:B------:R1:W2:Y:S02]  /*13a10*/  SHFL.IDX PT, R14, R13, RZ, 0x1f ;  /* 0x00001fff0d0e7589 */ /* 0x0002a400000e0000 */
.L_x_9079:
        /* <DEDUP_REMOVED lines=12> */
.L_x_8998:
[----:B------:R-:W2:Y:S01]  /*13ae0*/  S2R R3, SR_CgaCtaId ;  /* 0x0000000000037919 */ /* 0x000ea20000008800 */
[----:B------:R-:W-:Y:S01]  /*13af0*/  UIADD3 UR47, UR47, 0x1, URZ ;  /* 0x000000012f2f7890 */ /* 0x000fe2000fffe03f */
[----:B------:R-:W-:-:S03]  /*13b00*/  MOV R0, 0x400 ;  /* 0x0000040000007802 */ /* 0x000fc60000000f00 */
[----:B------:R-:W-:-:S04]  /*13b10*/  ULEA.HI UR4, UR47, UR47, URZ, 0x1 ;  /* 0x0000002f2f047291 */ /* 0x000fc8000f8f083f */
[----:B------:R-:W-:-:S04]  /*13b20*/  ULOP3.LUT UR4, UR4, 0xfffffffe, URZ, 0xc0, !UPT ;  /* 0xfffffffe04047892 */ /* 0x000fc8000f8ec03f */
[----:B------:R-:W-:-:S06]  /*13b30*/  UIADD3 UR4, UR47, -UR4, URZ ;  /* 0x800000042f047290 */ /* 0x000fcc000fffe03f */
[----:B------:R-:W-:Y:S01]  /*13b40*/  IMAD.U32 R2, RZ, RZ, UR4 ;  /* 0x00000004ff027e24 */ /* 0x000fe2000f8e00ff */
[----:B--2---:R-:W-:-:S04]  /*13b50*/  LEA R9, R3, R0, 0x18 ;  /* 0x0000000003097211 */ /* 0x004fc800078ec0ff */
[----:B------:R-:W-:-:S04]  /*13b60*/  SHF.L.U32 R0, R2, 0x1f, RZ ;  /* 0x0000001f02007819 */ /* 0x000fc800000006ff */
[----:B------:R-:W2:Y:S02]  /*13b70*/  SYNCS.PHASECHK.TRANS64.TRYWAIT P0, [R9+URZ+0x2d820], R0 ;  /* 0x02d82000090075a7 */ /* 0x000ea4000800017f */
[----:B--2---:R-:W-:Y:S05]  /*13b80*/  @!P0 BRA `(.L_x_9053) ;  /* 0x0000000800888947 */ /* 0x004fea0003800000 */
.L_x_9080:
[----:B------:R-:W3:Y:S02]  /*13b90*/  SHFL.IDX PT, R16, R16, RZ, 0x1f ;  /* 0x00001fff10107589 */ /* 0x000ee400000e0000 */
[----:B---3--:R-:W-:-:S13]  /*13ba0*/  ISETP.NE.AND P0, PT, R16, RZ, PT ;  /* 0x000000ff1000720c */ /* 0x008fda0003f05270 */
[----:B------:R-:W-:Y:S05]  /*13bb0*/  @P0 EXIT ;  /* 0x000000000000094d */ /* 0x000fea0003800000 */
[----:B------:R-:W-:Y:S01]  /*13bc0*/  ELECT P0, URZ, PT ;  /* 0x00000000003f782f */ /* 0x000fe20003800000 */
[----:B------:R-:W-:-:S12]  /*13bd0*/  BSSY B0, `(.L_x_9054) ;  /* 0x0000020000007945 */ /* 0x000fd80003800000 */
[----:B------:R-:W-:Y:S05]  /*13be0*/  @!P0 BRA `(.L_x_9055) ;  /* 0x0000000000788947 */ /* 0x000fea0003800000 */
[----:B------:R-:W-:-:S06]  /*13bf0*/  ULOP3.LUT UR4, UR46, 0x2, URZ, 0xfc, !UPT ;  /* 0x000000022e047892 */ /* 0x000fcc000f8efc3f */
[----:B--2---:R-:W-:-:S05]  /*13c00*/  IMAD.U32 R0, RZ, RZ, UR4 ;  /* 0x00000004ff007e24 */ /* 0x004fca000f8e00ff */
[----:B------:R-:W-:-:S13]  /*13c10*/  ISETP.NE.AND P2, PT, R0, 0x3, PT ;  /* 0x000000030000780c */ /* 0x000fda0003f45270 */
[----:B------:R-:W-:Y:S05]  /*13c20*/  @!P2 BRA `(.L_x_9056) ;  /* 0x000000000004a947 */ /* 0x000fea0003800000 */
[----:B------:R-:W-:Y:S01]  /*13c30*/  BPT.TRAP 0x1 ;  /* 0x000000040000795c */ /* 0x000fe20000300000 */
.L_x_9056:
[----:B------:R-:W-:Y:S01]  /*13c40*/  VIADD R0, R9, 0x2d840 ;  /* 0x0002d84009007836 */ /* 0x000fe20000000000 */
[----:B------:R-:W-:Y:S01]  /*13c50*/  SHF.L.U32 R4, R18, 0x1f, RZ ;  /* 0x0000001f12047819 */ /* 0x000fe200000006ff */
[C---:B------:R-:W-:Y:S02]  /*13c60*/  VIADD R2, R19.reuse, 0x1 ;  /* 0x0000000113027836 */ /* 0x040fe40000000000 */
[----:B------:R-:W-:-:S03]  /*13c70*/  IMAD R5, R19, 0x8, R0 ;  /* 0x0000000813057824 */ /* 0x000fc600078e0200 */
[C---:B------:R-:W-:Y:S01]  /*13c80*/  ISETP.NE.AND P1, PT, R2.reuse, 0x2, PT ;  /* 0x000000020200780c */ /* 0x040fe20003f25270 */
[----:B------:R-:W2:Y:S03]  /*13c90*/  SYNCS.PHASECHK.TRANS64.TRYWAIT P0, [R5+URZ], R4 ;  /* 0x00000004050075a7 */ /* 0x000ea6000800017f */
[----:B------:R-:W-:Y:S02]  /*13ca0*/  SEL R3, RZ, 0x1, P1 ;  /* 0x00000001ff037807 */ /* 0x000fe40000800000 */
[----:B------:R-:W-:Y:S02]  /*13cb0*/  SEL R7, R2, RZ, P1 ;  /* 0x000000ff02077207 */ /* 0x000fe40000800000 */
[----:B------:R-:W-:-:S03]  /*13cc0*/  LOP3.LUT R2, R18, R3, RZ, 0x3c, !PT ;  /* 0x0000000312027212 */ /* 0x000fc600078e3cff */
[----:B------:R-:W-:Y:S01]  /*13cd0*/  IMAD R3, R7, 0x8, R0 ;  /* 0x0000000807037824 */ /* 0x000fe200078e0200 */
[----:B------:R-:W-:Y:S01]  /*13ce0*/  SHF.L.U32 R2, R2, 0x1f, RZ ;  /* 0x0000001f02027819 */ /* 0x000fe200000006ff */
[----:B--2---:R-:W-:Y:S06]  /*13cf0*/  @!P0 BRA `(.L_x_9057) ;  /* 0x0000000800408947 */ /* 0x004fec0003800000 */
.L_x_9081:
[----:B------:R-:W3:Y:S02]  /*13d00*/  SYNCS.PHASECHK.TRANS64.TRYWAIT P0, [R3+URZ], R2 ;  /* 0x00000002030075a7 */ /* 0x000ee4000800017f */
[----:B---3--:R-:W-:Y:S05]  /*13d10*/  @!P0 BRA `(.L_x_9058) ;  /* 0x00000008004c8947 */ /* 0x008fea0003800000 */
.L_x_9082:
[----:B------:R-:W-:Y:S05]  /*13d20*/  @!P2 BRA `(.L_x_9059) ;  /* 0x000000000004a947 */ /* 0x000fea0003800000 */
[----:B------:R-:W-:Y:S01]  /*13d30*/  BPT.TRAP 0x1 ;  /* 0x000000040000795c */ /* 0x000fe20000300000 */
.L_x_9059:
[----:B------:R-:W-:-:S04]  /*13d40*/  VIADD R0, R9, 0x2d860 ;  /* 0x0002d86009007836 */ /* 0x000fc80000000000 */
[----:B------:R-:W-:-:S04]  /*13d50*/  IMAD R19, R19, 0x8, R0 ;  /* 0x0000000813137824 */ /* 0x000fc800078e0200 */
[----:B------:R-:W4:Y:S02]  /*13d60*/  SYNCS.PHASECHK.TRANS64.TRYWAIT P0, [R19+URZ], R4 ;  /* 0x00000004130075a7 */ /* 0x000f24000800017f */
[----:B----4-:R-:W-:Y:S05]  /*13d70*/  @!P0 BRA `(.L_x_9060) ;  /* 0x0000000800488947 */ /* 0x010fea0003800000 */
.L_x_9083:
[----:B------:R-:W-:-:S07]  /*13d80*/  IMAD R7, R7, 0x8, R0 ;  /* 0x0000000807077824 */ /* 0x000fce00078e0200 */
.L_x_9061:
[----:B------:R1:W1:Y:S02]  /*13d90*/  SYNCS.PHASECHK.TRANS64.TRYWAIT P0, [R7+URZ], R2 ;  /* 0x00000002070075a7 */ /* 0x000264000800017f */
[----:B-1----:R-:W-:Y:S05]  /*13da0*/  @!P0 NANOSLEEP.SYNCS 0x989680 ;  /* 0x009896800000895d */ /* 0x002fea0003900000 */
[----:B------:R-:W1:Y:S02]  /*13db0*/  @!P0 SYNCS.PHASECHK.TRANS64 P0, [R7+URZ], R2 ;  /* 0x00000002070085a7 */ /* 0x000e64000800007f */
[----:B-1----:R-:W-:Y:S05]  /*13dc0*/  @!P0 BRA `(.L_x_9061) ;  /* 0xfffffffc00f08947 */ /* 0x002fea000383ffff */
.L_x_9055:
[----:B------:R-:W-:Y:S05]  /*13dd0*/  BSYNC B0 ;  /* 0x0000000000007941 */ /* 0x000fea0003800000 */
.L_x_9054:
[----:B------:R-:W-:Y:S05]  /*13de0*/  EXIT ;  /* 0x000000000000794d */ /* 0x000fea0003800000 */
.L_x_8919:
[----:B-1----:R-:W-:-:S04]  /*13df0*/  IMAD.U32 R3, RZ, RZ, UR39 ;  /* 0x00000027ff037e24 */ /* 0x002fc8000f8e00ff */
[----:B------:R1:W2:Y:S03]  /*13e00*/  SYNCS.PHASECHK.TRANS64.TRYWAIT P1, [R3+URZ+0x2d800], R0 ;  /* 0x02d80000030075a7 */ /* 0x0002a6000802017f */
[----:B--2---:R-:W-:Y:S05]  /*13e10*/  @!P1 NANOSLEEP.SYNCS 0x989680 ;  /* 0x009896800000995d */ /* 0x004fea0003900000 */
[----:B------:R-:W2:Y:S02]  /*13e20*/  @!P1 SYNCS.PHASECHK.TRANS64 P1, [R3+URZ+0x2d800], R0 ;  /* 0x02d80000030095a7 */ /* 0x000ea4000802007f */
[----:B--2---:R-:W-:Y:S05]  /*13e30*/  @!P1 BRA `(.L_x_8919) ;  /* 0xfffffffc00ec9947 */ /* 0x004fea000383ffff */
[----:B------:R-:W-:Y:S05]  /*13e40*/  BRA `(.L_x_9062) ;  /* 0xfffffedc00147947 */ /* 0x000fea000383ffff */
.L_x_8923:
[----:B--2---:R2:W3:Y:S02]  /*13e50*/  SYNCS.PHASECHK.TRANS64.TRYWAIT P2, [R3+URZ+0x2d830], R0 ;  /* 0x02d83000030075a7 */ /* 0x0044e4000804017f */
[----:B---3--:R-:W-:Y:S05]  /*13e60*/  @!P2 NANOSLEEP.SYNCS 0x989680 ;  /* 0x009896800000a95d */ /* 0x008fea0003900000 */
[----:B------:R-:W3:Y:S02]  /*13e70*/  @!P2 SYNCS.PHASECHK.TRANS64 P2, [R3+URZ+0x2d830], R0 ;  /* 0x02d830000300a5a7 */ /* 0x000ee4000804007f */
[----:B---3--:R-:W-:Y:S05]  /*13e80*/  @!P2 BRA `(.L_x_8923) ;  /* 0xfffffffc00f0a947 */ /* 0x008fea000383ffff */
[----:B------:R-:W-:Y:S05]  /*13e90*/  BRA `(.L_x_8922) ;  /* 0xfffffedc00347947 */ /* 0x000fea000383ffff */
.L_x_8939:
[----:B--2-4-:R-:W-:-:S04]  /*13ea0*/  IMAD.U32 R13, RZ, RZ, UR6 ;  /* 0x00000006ff0d7e24 */ /* 0x014fc8000f8e00ff */
[----:B------:R2:W3:Y:S03]  /*13eb0*/  SYNCS.PHASECHK.TRANS64.TRYWAIT P2, [R13+URZ+0x2d830], R10 ;  /* 0x02d8300a0d0075a7 */ /* 0x0004e6000804017f */
[----:B---3--:R-:W-:Y:S05]  /*13ec0*/  @!P2 NANOSLEEP.SYNCS 0x989680 ;  /* 0x009896800000a95d */ /* 0x008fea0003900000 */
[----:B------:R-:W3:Y:S02]  /*13ed0*/  @!P2 SYNCS.PHASECHK.TRANS64 P2, [R13+URZ+0x2d830], R10 ;  /* 0x02d8300a0d00a5a7 */ /* 0x000ee4000804007f */
[----:B---3--:R-:W-:Y:S05]  /*13ee0*/  @!P2 BRA `(.L_x_8939) ;  /* 0xfffffffc00eca947 */ /* 0x008fea000383ffff */
[----:B------:R-:W-:Y:S05]  /*13ef0*/  BRA `(.L_x_8936) ;  /* 0xffffff1400f07947 */ /* 0x000fea000383ffff */
.L_x_8943:
[----:B--2---:R-:W-:-:S04]  /*13f00*/  IMAD.U32 R13, RZ, RZ, UR6 ;  /* 0x00000006ff0d7e24 */ /* 0x004fc8000f8e00ff */
[----:B------:R2:W3:Y:S03]  /*13f10*/  SYNCS.PHASECHK.TRANS64.TRYWAIT P2, [R13+URZ+0x2d850], R10 ;  /* 0x02d8500a0d0075a7 */ /* 0x0004e6000804017f */
[----:B---3--:R-:W-:Y:S05]  /*13f20*/  @!P2 NANOSLEEP.SYNCS 0x989680 ;  /* 0x009896800000a95d */ /* 0x008fea0003900000 */
[----:B------:R-:W3:Y:S02]  /*13f30*/  @!P2 SYNCS.PHASECHK.TRANS64 P2, [R13+URZ+0x2d850], R10 ;  /* 0x02d8500a0d00a5a7 */ /* 0x000ee4000804007f */
[----:B---3--:R-:W-:Y:S05]  /*13f40*/  @!P2 BRA `(.L_x_8943) ;  /* 0xfffffffc00eca947 */ /* 0x008fea000383ffff */
[----:B------:R-:W-:Y:S05]  /*13f50*/  BRA `(.L_x_8940) ;  /* 0xffffff1800887947 */ /* 0x000fea000383ffff */
.L_x_8960:
[----:B--2---:R-:W-:-:S04]  /*13f60*/  IMAD.U32 R11, RZ, RZ, UR6 ;  /* 0x00000006ff0b7e24 */ /* 0x004fc8000f8e00ff */
[----:B------:R2:W3:Y:S03]  /*13f70*/  SYNCS.PHASECHK.TRANS64.TRYWAIT P2, [R11+URZ+0x2d830], R8 ;  /* 0x02d830080b0075a7 */ /* 0x0004e6000804017f */
[----:B---3--:R-:W-:Y:S05]  /*13f80*/  @!P2 NANOSLEEP.SYNCS 0x989680 ;  /* 0x009896800000a95d */ /* 0x008fea0003900000 */
[----:B------:R-:W3:Y:S02]  /*13f90*/  @!P2 SYNCS.PHASECHK.TRANS64 P2, [R11+URZ+0x2d830], R8 ;  /* 0x02d830080b00a5a7 */ /* 0x000ee4000804007f */
[----:B---3--:R-:W-:Y:S05]  /*13fa0*/  @!P2 BRA `(.L_x_8960) ;  /* 0xfffffffc00eca947 */ /* 0x008fea000383ffff */
[----:B------:R-:W-:Y:S05]  /*13fb0*/  BRA `(.L_x_8957) ;  /* 0xffffff5000747947 */ /* 0x000fea000383ffff */
.L_x_8964:
[----:B--2---:R-:W-:-:S04]  /*13fc0*/  IMAD.U32 R11, RZ, RZ, UR6 ;  /* 0x00000006ff0b7e24 */ /* 0x004fc8000f8e00ff */
[----:B------:R2:W3:Y:S03]  /*13fd0*/  SYNCS.PHASECHK.TRANS64.TRYWAIT P2, [R11+URZ+0x2d850], R8 ;  /* 0x02d850080b0075a7 */ /* 0x0004e6000804017f */
[----:B---3--:R-:W-:Y:S05]  /*13fe0*/  @!P2 NANOSLEEP.SYNCS 0x989680 ;  /* 0x009896800000a95d */ /* 0x008fea0003900000 */
[----:B------:R-:W3:Y:S02]  /*13ff0*/  @!P2 SYNCS.PHASECHK.TRANS64 P2, [R11+URZ+0x2d850], R8 ;  /* 0x02d850080b00a5a7 */ /* 0x000ee4000804007f */
[----:B---3--:R-:W-:Y:S05]  /*14000*/  @!P2 BRA `(.L_x_8964) ;  /* 0xfffffffc00eca947 */ /* 0x008fea000383ffff */
[----:B------:R-:W-:Y:S05]  /*14010*/  BRA `(.L_x_8961) ;  /* 0xffffff54000c7947 */ /* 0x000fea000383ffff */
.L_x_8970:
[----:B--2---:R-:W-:-:S04]  /*14020*/  IMAD.U32 R11, RZ, RZ, UR6 ;  /* 0x00000006ff0b7e24 */ /* 0x004fc8000f8e00ff */
[----:B------:R2:W3:Y:S03]  /*14030*/  SYNCS.PHASECHK.TRANS64.TRYWAIT P2, [R11+URZ+0x2d830], R8 ;  /* 0x02d830080b0075a7 */ /* 0x0004e6000804017f */
[----:B---3--:R-:W-:Y:S05]  /*14040*/  @!P2 NANOSLEEP.SYNCS 0x989680 ;  /* 0x009896800000a95d */ /* 0x008fea0003900000 */
[----:B------:R-:W3:Y:S02]  /*14050*/  @!P2 SYNCS.PHASECHK.TRANS64 P2, [R11+URZ+0x2d830], R8 ;  /* 0x02d830080b00a5a7 */ /* 0x000ee4000804007f */
[----:B---3--:R-:W-:Y:S05]  /*14060*/  @!P2 BRA `(.L_x_8970) ;  /* 0xfffffffc00eca947 */ /* 0x008fea000383ffff */
[----:B------:R-:W-:Y:S05]  /*14070*/  BRA `(.L_x_8967) ;  /* 0xffffff7800747947 */ /* 0x000fea000383ffff */
.L_x_8974:
[----:B--2---:R-:W-:-:S04]  /*14080*/  IMAD.U32 R11, RZ, RZ, UR6 ;  /* 0x00000006ff0b7e24 */ /* 0x004fc8000f8e00ff */
[----:B------:R2:W3:Y:S03]  /*14090*/  SYNCS.PHASECHK.TRANS64.TRYWAIT P2, [R11+URZ+0x2d850], R8 ;  /* 0x02d850080b0075a7 */ /* 0x0004e6000804017f */
[----:B---3--:R-:W-:Y:S05]  /*140a0*/  @!P2 NANOSLEEP.SYNCS 0x989680 ;  /* 0x009896800000a95d */ /* 0x008fea0003900000 */
[----:B------:R-:W3:Y:S02]  /*140b0*/  @!P2 SYNCS.PHASECHK.TRANS64 P2, [R11+URZ+0x2d850], R8 ;  /* 0x02d850080b00a5a7 */ /* 0x000ee4000804007f */
[----:B---3--:R-:W-:Y:S05]  /*140c0*/  @!P2 BRA `(.L_x_8974) ;  /* 0xfffffffc00eca947 */ /* 0x008fea000383ffff */
[----:B------:R-:W-:Y:S05]  /*140d0*/  BRA `(.L_x_8971) ;  /* 0xffffff7c000c7947 */ /* 0x000fea000383ffff */
.L_x_8987:
[----:B---3--:R-:W-:-:S04]  /*140e0*/  IMAD.U32 R3, RZ, RZ, UR9 ;  /* 0x00000009ff037e24 */ /* 0x008fc8000f8e00ff */
[----:B------:R3:W1:Y:S03]  /*140f0*/  SYNCS.PHASECHK.TRANS64.TRYWAIT P0, [R3+URZ+0x2d850], R0 ;  /* 0x02d85000030075a7 */ /* 0x000666000800017f */
[----:B-1----:R-:W-:Y:S05]  /*14100*/  @!P0 NANOSLEEP.SYNCS 0x989680 ;  /* 0x009896800000895d */ /* 0x002fea0003900000 */
[----:B------:R-:W1:Y:S02]  /*14110*/  @!P0 SYNCS.PHASECHK.TRANS64 P0, [R3+URZ+0x2d850], R0 ;  /* 0x02d85000030085a7 */ /* 0x000e64000800007f */
[----:B-1----:R-:W-:Y:S05]  /*14120*/  @!P0 BRA `(.L_x_8987) ;  /* 0xfffffffc00ec8947 */ /* 0x002fea000383ffff */
[----:B------:R-:W-:Y:S05]  /*14130*/  BRA `(.L_x_8986) ;  /* 0xffffffb000247947 */ /* 0x000fea000383ffff */
.L_x_9013:
[----:B------:R-:W-:Y:S02]  /*14140*/  IMAD.MOV.U32 R13, RZ, RZ, R16 ;  /* 0x000000ffff0d7224 */ /* 0x000fe400078e0010 */
[----:B------:R-:W-:Y:S02]  /*14150*/  IMAD.MOV.U32 R12, RZ, RZ, RZ ;  /* 0x000000ffff0c7224 */ /* 0x000fe400078e00ff */
[----:B------:R-:W-:Y:S02]  /*14160*/  IMAD.MOV.U32 R11, RZ, RZ, 0x1f ;  /* 0x0000001fff0b7424 */ /* 0x000fe400078e00ff */
[----:B------:R-:W-:-:S07]  /*14170*/  IMAD.MOV.U32 R15, RZ, RZ, -0x1 ;  /* 0xffffffffff0f7424 */ /* 0x000fce00078e00ff */
[----:B------:R-:W-:Y:S05]  /*14180*/  WARPSYNC.COLLECTIVE R15, `(.L_x_9063) ;  /* 0x000000000f087348 */ /* 0x000fea0003c00000 */
[----:B------:R1:W2:Y:S02]  /*14190*/  SHFL.IDX P6, R14, R13, R12, R11 ;  /* 0x0000000c0d0e7389 */ /* 0x0002a400000c000b */
[----:B-12---:R-:W-:Y:S01]  /*141a0*/  ENDCOLLECTIVE ;  /* 0x000000000000791b */ /* 0x006fe20003800000 */
.L_x_9063:
[----:B------:R-:W-:Y:S05]  /*141b0*/  BRA `(.L_x_9064) ;  /* 0xffffffd800207947 */ /* 0x000fea000383ffff */
.L_x_9014:
[----:B------:R-:W-:Y:S01]  /*141c0*/  BSSY B0, `(.L_x_9065) ;  /* 0x0000006000007945 */ /* 0x000fe20003800000 */
[----:B------:R-:W-:-:S07]  /*141d0*/  IMAD.MOV.U32 R15, RZ, RZ, -0x1 ;  /* 0xffffffffff0f7424 */ /* 0x000fce00078e00ff */
[----:B------:R-:W-:Y:S05]  /*141e0*/  WARPSYNC.COLLECTIVE R15, `(.L_x_9066) ;  /* 0x000000000f0c7348 */ /* 0x000fea0003c00000 */
[----:B------:R-:W-:Y:S02]  /*141f0*/  ELECT P6, UR62, PT ;  /* 0x00000000003e782f */ /* 0x000fe400038c0000 */
[----:B------:R-:W-:Y:S01]  /*14200*/  MOV R14, UR62 ;  /* 0x0000003e000e7c02 */ /* 0x000fe20008000f00 */
[----:B------:R-:W-:Y:S10]  /*14210*/  ENDCOLLECTIVE ;  /* 0x000000000000791b */ /* 0x000ff40003800000 */
.L_x_9066:
[----:B------:R-:W-:Y:S05]  /*14220*/  BSYNC B0 ;  /* 0x0000000000007941 */ /* 0x000fea0003800000 */
.L_x_9065:
[----:B------:R-:W-:Y:S05]  /*14230*/  BRA `(.L_x_9067) ;  /* 0xffffffd800107947 */ /* 0x000fea000383ffff */
.L_x_9017:
[----:B--2---:R2:W3:Y:S02]  /*14240*/  SYNCS.PHASECHK.TRANS64.TRYWAIT P2, [R13+URZ+0x2d840], R12 ;  /* 0x02d8400c0d0075a7 */ /* 0x0044e4000804017f */
[----:B---3--:R-:W-:Y:S05]  /*14250*/  @!P2 NANOSLEEP.SYNCS 0x989680 ;  /* 0x009896800000a95d */ /* 0x008fea0003900000 */
[----:B------:R-:W3:Y:S02]  /*14260*/  @!P2 SYNCS.PHASECHK.TRANS64 P2, [R13+URZ+0x2d840], R12 ;  /* 0x02d8400c0d00a5a7 */ /* 0x000ee4000804007f */
[----:B---3--:R-:W-:Y:S05]  /*14270*/  @!P2 BRA `(.L_x_9017) ;  /* 0xfffffffc00f0a947 */ /* 0x008fea000383ffff */
[----:B------:R-:W-:Y:S05]  /*14280*/  BRA `(.L_x_9068) ;  /* 0xffffffd800647947 */ /* 0x000fea000383ffff */
.L_x_9019:
[----:B-1----:R-:W-:-:S04]  /*14290*/  IMAD.U32 R5, RZ, RZ, UR42 ;  /* 0x0000002aff057e24 */ /* 0x002fc8000f8e00ff */
[----:B------:R1:W3:Y:S03]  /*142a0*/  SYNCS.PHASECHK.TRANS64.TRYWAIT P2, [R5+URZ+0x2d820], R4 ;  /* 0x02d82004050075a7 */ /* 0x0002e6000804017f */
[----:B---3--:R-:W-:Y:S05]  /*142b0*/  @!P2 NANOSLEEP.SYNCS 0x989680 ;  /* 0x009896800000a95d */ /* 0x008fea0003900000 */
[----:B------:R-:W3:Y:S02]  /*142c0*/  @!P2 SYNCS.PHASECHK.TRANS64 P2, [R5+URZ+0x2d820], R4 ;  /* 0x02d820040500a5a7 */ /* 0x000ee4000804007f */
[----:B---3--:R-:W-:Y:S05]  /*142d0*/  @!P2 BRA `(.L_x_9019) ;  /* 0xfffffffc00eca947 */ /* 0x008fea000383ffff */
[----:B------:R-:W-:Y:S05]  /*142e0*/  BRA `(.L_x_9069) ;  /* 0xffffffdc00687947 */ /* 0x000fea000383ffff */
.L_x_9025:
[----:B-1----:R1:W2:Y:S02]  /*142f0*/  SYNCS.PHASECHK.TRANS64.TRYWAIT P3, [R3+URZ+0x2d840], R2 ;  /* 0x02d84002030075a7 */ /* 0x0022a4000806017f */
[----:B--2---:R-:W-:Y:S05]  /*14300*/  @!P3 NANOSLEEP.SYNCS 0x989680 ;  /* 0x009896800000b95d */ /* 0x004fea0003900000 */
[----:B------:R-:W2:Y:S02]  /*14310*/  @!P3 SYNCS.PHASECHK.TRANS64 P3, [R3+URZ+0x2d840], R2 ;  /* 0x02d840020300b5a7 */ /* 0x000ea4000806007f */
[----:B--2---:R-:W-:Y:S05]  /*14320*/  @!P3 BRA `(.L_x_9025) ;  /* 0xfffffffc00f0b947 */ /* 0x004fea000383ffff */
[----:B------:R-:W-:Y:S05]  /*14330*/  BRA `(.L_x_9070) ;  /* 0xffffffe000087947 */ /* 0x000fea000383ffff */
.L_x_9027:
[----:B-1----:R1:W2:Y:S02]  /*14340*/  SYNCS.PHASECHK.TRANS64.TRYWAIT P3, [R2+URZ+0x60], R3 ;  /* 0x00006003020075a7 */ /* 0x0022a4000806017f */
[----:B--2---:R-:W-:Y:S05]  /*14350*/  @!P3 NANOSLEEP.SYNCS 0x989680 ;  /* 0x009896800000b95d */ /* 0x004fea0003900000 */
[----:B------:R-:W2:Y:S02]  /*14360*/  @!P3 SYNCS.PHASECHK.TRANS64 P3, [R2+URZ+0x60], R3 ;  /* 0x000060030200b5a7 */ /* 0x000ea4000806007f */
[----:B--2---:R-:W-:Y:S05]  /*14370*/  @!P3 BRA `(.L_x_9027) ;  /* 0xfffffffc00f0b947 */ /* 0x004fea000383ffff */
[----:B------:R-:W-:Y:S05]  /*14380*/  BRA `(.L_x_9071) ;  /* 0xffffffe000887947 */ /* 0x000fea000383ffff */
.L_x_9033:
[----:B-1----:R1:W2:Y:S02]  /*14390*/  SYNCS.PHASECHK.TRANS64.TRYWAIT P3, [R4+URZ+0x2d840], R3 ;  /* 0x02d84003040075a7 */ /* 0x0022a4000806017f */
[----:B--2---:R-:W-:Y:S05]  /*143a0*/  @!P3 NANOSLEEP.SYNCS 0x989680 ;  /* 0x009896800000b95d */ /* 0x004fea0003900000 */
[----:B------:R-:W2:Y:S02]  /*143b0*/  @!P3 SYNCS.PHASECHK.TRANS64 P3, [R4+URZ+0x2d840], R3 ;  /* 0x02d840030400b5a7 */ /* 0x000ea4000806007f */
[----:B--2---:R-:W-:Y:S05]  /*143c0*/  @!P3 BRA `(.L_x_9033) ;  /* 0xfffffffc00f0b947 */ /* 0x004fea000383ffff */
[----:B------:R-:W-:Y:S05]  /*143d0*/  BRA `(.L_x_9072) ;  /* 0xffffffe400b07947 */ /* 0x000fea000383ffff */
.L_x_9035:
[----:B-1----:R1:W2:Y:S02]  /*143e0*/  SYNCS.PHASECHK.TRANS64.TRYWAIT P3, [R3+URZ+0x60], R18 ;  /* 0x00006012030075a7 */ /* 0x0022a4000806017f */
[----:B--2---:R-:W-:Y:S05]  /*143f0*/  @!P3 NANOSLEEP.SYNCS 0x989680 ;  /* 0x009896800000b95d */ /* 0x004fea0003900000 */
[----:B------:R-:W2:Y:S02]  /*14400*/  @!P3 SYNCS.PHASECHK.TRANS64 P3, [R3+URZ+0x60], R18 ;  /* 0x000060120300b5a7 */ /* 0x000ea4000806007f */
[----:B--2---:R-:W-:Y:S05]  /*14410*/  @!P3 BRA `(.L_x_9035) ;  /* 0xfffffffc00f0b947 */ /* 0x004fea000383ffff */
[----:B------:R-:W-:Y:S05]  /*14420*/  BRA `(.L_x_9073) ;  /* 0xffffffe800307947 */ /* 0x000fea000383ffff */
.L_x_9040:
[----:B-1----:R1:W2:Y:S02]  /*14430*/  SYNCS.PHASECHK.TRANS64.TRYWAIT P3, [R3+URZ+0x2d840], R4 ;  /* 0x02d84004030075a7 */ /* 0x0022a4000806017f */
[----:B--2---:R-:W-:Y:S05]  /*14440*/  @!P3 NANOSLEEP.SYNCS 0x989680 ;  /* 0x009896800000b95d */ /* 0x004fea0003900000 */
[----:B------:R-:W2:Y:S02]  /*14450*/  @!P3 SYNCS.PHASECHK.TRANS64 P3, [R3+URZ+0x2d840], R4 ;  /* 0x02d840040300b5a7 */ /* 0x000ea4000806007f */
[----:B--2---:R-:W-:Y:S05]  /*14460*/  @!P3 BRA `(.L_x_9040) ;  /* 0xfffffffc00f0b947 */ /* 0x004fea000383ffff */
[----:B------:R-:W-:Y:S05]  /*14470*/  BRA `(.L_x_9074) ;  /* 0xffffffec00307947 */ /* 0x000fea000383ffff */
.L_x_9042:
[----:B-1----:R1:W2:Y:S02]  /*14480*/  SYNCS.PHASECHK.TRANS64.TRYWAIT P3, [R3+URZ+0x60], R12 ;  /* 0x0000600c030075a7 */ /* 0x0022a4000806017f */
[----:B--2---:R-:W-:Y:S05]  /*14490*/  @!P3 NANOSLEEP.SYNCS 0x989680 ;  /* 0x009896800000b95d */ /* 0x004fea0003900000 */
[----:B------:R-:W2:Y:S02]  /*144a0*/  @!P3 SYNCS.PHASECHK.TRANS64 P3, [R3+URZ+0x60], R12 ;  /* 0x0000600c0300b5a7 */ /* 0x000ea4000806007f */
[----:B--2---:R-:W-:Y:S05]  /*144b0*/  @!P3 BRA `(.L_x_9042) ;  /* 0xfffffffc00f0b947 */ /* 0x004fea000383ffff */
[----:B------:R-:W-:Y:S05]  /*144c0*/  BRA `(.L_x_9075) ;  /* 0xffffffec00b07947 */ /* 0x000fea000383ffff */
.L_x_9049:
[----:B-1----:R1:W2:Y:S02]  /*144d0*/  SYNCS.PHASECHK.TRANS64.TRYWAIT P0, [R3+URZ+0x2d860], R0 ;  /* 0x02d86000030075a7 */ /* 0x0022a4000800017f */
[----:B--2---:R-:W-:Y:S05]  /*144e0*/  @!P0 NANOSLEEP.SYNCS 0x989680 ;  /* 0x009896800000895d */ /* 0x004fea0003900000 */
[----:B------:R-:W2:Y:S02]  /*144f0*/  @!P0 SYNCS.PHASECHK.TRANS64 P0, [R3+URZ+0x2d860], R0 ;  /* 0x02d86000030085a7 */ /* 0x000ea4000800007f */
[----:B--2---:R-:W-:Y:S05]  /*14500*/  @!P0 BRA `(.L_x_9049) ;  /* 0xfffffffc00f08947 */ /* 0x004fea000383ffff */
[----:B------:R-:W-:Y:S05]  /*14510*/  BRA `(.L_x_9076) ;  /* 0xfffffff000907947 */ /* 0x000fea000383ffff */
.L_x_9051:
[----:B------:R-:W-:Y:S01]  /*14520*/  BSSY B0, `(.L_x_9077) ;  /* 0x0000007000007945 */ /* 0x000fe20003800000 */
[----:B------:R-:W-:Y:S02]  /*14530*/  IMAD.MOV.U32 R12, RZ, RZ, RZ ;  /* 0x000000ffff0c7224 */ /* 0x000fe400078e00ff */
[----:B------:R-:W-:Y:S02]  /*14540*/  IMAD.MOV.U32 R11, RZ, RZ, 0x1f ;  /* 0x0000001fff0b7424 */ /* 0x000fe400078e00ff */
[----:B------:R-:W-:-:S07]  /*14550*/  IMAD.MOV.U32 R15, RZ, RZ, -0x1 ;  /* 0xffffffffff0f7424 */ /* 0x000fce00078e00ff */
[----:B------:R-:W-:Y:S05]  /*14560*/  WARPSYNC.COLLECTIVE R15, `(.L_x_9078) ;  /* 0x000000000f087348 */ /* 0x000fea0003c00000 */
[----:B------:R1:W2:Y:S02]  /*14570*/  SHFL.IDX P6, R14, R13, R12, R11 ;  /* 0x0000000c0d0e7389 */ /* 0x0002a400000c000b */
[----:B-12---:R-:W-:Y:S01]  /*14580*/  ENDCOLLECTIVE ;  /* 0x000000000000791b */ /* 0x006fe20003800000 */
.L_x_9078:
[----:B------:R-:W-:Y:S05]  /*14590*/  BSYNC B0 ;  /* 0x0000000000007941 */ /* 0x000fea0003800000 */
.L_x_9077:
[----:B------:R-:W-:Y:S05]  /*145a0*/  BRA `(.L_x_9079) ;  /* 0xfffffff4001c7947 */ /* 0x000fea000383ffff */
.L_x_9053:
[----:B--2---:R2:W3:Y:S02]  /*145b0*/  SYNCS.PHASECHK.TRANS64.TRYWAIT P0, [R9+URZ+0x2d820], R0 ;  /* 0x02d82000090075a7 */ /* 0x0044e4000800017f */
[----:B---3--:R-:W-:Y:S05]  /*145c0*/  @!P0 NANOSLEEP.SYNCS 0x989680 ;  /* 0x009896800000895d */ /* 0x008fea0003900000 */
[----:B------:R-:W3:Y:S02]  /*145d0*/  @!P0 SYNCS.PHASECHK.TRANS64 P0, [R9+URZ+0x2d820], R0 ;  /* 0x02d82000090085a7 */ /* 0x000ee4000800007f */
[----:B---3--:R-:W-:Y:S05]  /*145e0*/  @!P0 BRA `(.L_x_9053) ;  /* 0xfffffffc00f08947 */ /* 0x008fea000383ffff */
[----:B------:R-:W-:Y:S05]  /*145f0*/  BRA `(.L_x_9080) ;  /* 0xfffffff400647947 */ /* 0x000fea000383ffff */
.L_x_9057:
[----:B--2---:R2:W3:Y:S02]  /*14600*/  SYNCS.PHASECHK.TRANS64.TRYWAIT P0, [R5+URZ], R4 ;  /* 0x00000004050075a7 */ /* 0x0044e4000800017f */
[----:B---3--:R-:W-:Y:S05]  /*14610*/  @!P0 NANOSLEEP.SYNCS 0x989680 ;  /* 0x009896800000895d */ /* 0x008fea0003900000 */
[----:B------:R-:W3:Y:S02]  /*14620*/  @!P0 SYNCS.PHASECHK.TRANS64 P0, [R5+URZ], R4 ;  /* 0x00000004050085a7 */ /* 0x000ee4000800007f */
[----:B---3--:R-:W-:Y:S05]  /*14630*/  @!P0 BRA `(.L_x_9057) ;  /* 0xfffffffc00f08947 */ /* 0x008fea000383ffff */
[----:B------:R-:W-:Y:S05]  /*14640*/  BRA `(.L_x_9081) ;  /* 0xfffffff400ac7947 */ /* 0x000fea000383ffff */
.L_x_9058:
[----:B---3--:R3:W4:Y:S02]  /*14650*/  SYNCS.PHASECHK.TRANS64.TRYWAIT P0, [R3+URZ], R2 ;  /* 0x00000002030075a7 */ /* 0x008724000800017f */
[----:B----4-:R-:W-:Y:S05]  /*14660*/  @!P0 NANOSLEEP.SYNCS 0x989680 ;  /* 0x009896800000895d */ /* 0x010fea0003900000 */
[----:B------:R-:W4:Y:S02]  /*14670*/  @!P0 SYNCS.PHASECHK.TRANS64 P0, [R3+URZ], R2 ;  /* 0x00000002030085a7 */ /* 0x000f24000800007f */
[----:B----4-:R-:W-:Y:S05]  /*14680*/  @!P0 BRA `(.L_x_9058) ;  /* 0xfffffffc00f08947 */ /* 0x010fea000383ffff */
[----:B------:R-:W-:Y:S05]  /*14690*/  BRA `(.L_x_9082) ;  /* 0xfffffff400a07947 */ /* 0x000fea000383ffff */
.L_x_9060:
[----:B----4-:R4:W1:Y:S02]  /*146a0*/  SYNCS.PHASECHK.TRANS64.TRYWAIT P0, [R19+URZ], R4 ;  /* 0x00000004130075a7 */ /* 0x010864000800017f */
[----:B-1----:R-:W-:Y:S05]  /*146b0*/  @!P0 NANOSLEEP.SYNCS 0x989680 ;  /* 0x009896800000895d */ /* 0x002fea0003900000 */
[----:B------:R-:W1:Y:S02]  /*146c0*/  @!P0 SYNCS.PHASECHK.TRANS64 P0, [R19+URZ], R4 ;  /* 0x00000004130085a7 */ /* 0x000e64000800007f */
[----:B-1----:R-:W-:Y:S05]  /*146d0*/  @!P0 BRA `(.L_x_9060) ;  /* 0xfffffffc00f08947 */ /* 0x002fea000383ffff */
[----:B------:R-:W-:Y:S05]  /*146e0*/  BRA `(.L_x_9083) ;  /* 0xfffffff400a47947 */ /* 0x000fea000383ffff */
.L_x_9084:
        /* <DEDUP_REMOVED lines=9> */
.L_x_12776:


//--------------------- .text._ZN7cutlass13device_kernelIN5flash11enable_sm90INS1_16FlashAttnFwdSm90INS1_25CollectiveMainloopFwdSm90ILi2EN4cute5tupleIJNS5_1CILi1EEES8_S8_EEENS6_IJNS7_ILi192EEENS7_ILi128EEENS7_ILi96EEEEEELi96ENS_10bfloat16_tEfNS_4arch4Sm90ELb0ELb1ELb1ELb1ELb0ELb0ELb0ELb0ELb1ELb0ELb0ELb0EEENS1_21CollectiveEpilogueFwdINS6_IJSA_SC_SB_EEES9_SE_SG_Li384ELb1ELb0ELb0ELb0EEENS1_36VarlenDynamicPersistentTileSchedulerILi192ELi128ELi384ELi32ELb0ELb0ELb1ELb1ELb0ELb1EEEEEEEEEvNT_6ParamsE --------------------------
	.section	.text._ZN7cutlass13device_kernelIN5flash11enable_sm90INS1_16FlashAttnFwdSm90INS1_25CollectiveMainloopFwdSm90ILi2EN4cute5tupleIJNS5_1CILi1EEES8_S8_EEENS6_IJNS7_ILi192EEENS7_ILi128EEENS7_ILi96EEEEEELi96ENS_10bfloat16_tEfNS_4arch4Sm90ELb0ELb1ELb1ELb1ELb0ELb0ELb0ELb0ELb1ELb0ELb0ELb0EEENS1_21CollectiveEpilogueFwdINS6_IJSA_SC_SB_EEES9_SE_SG_Li384ELb1ELb0ELb0ELb0EEENS1_36VarlenDynamicPersistentTileSchedulerILi192ELi128ELi384ELi32ELb0ELb0ELb1ELb1ELb0ELb1EEEEEEEEEvNT_6ParamsE,"ax",@progbits
	.align	128
.text._ZN7cutlass13device_kernelIN5flash11enable_sm90INS1_16FlashAttnFwdSm90INS1_25CollectiveMainloopFwdSm90ILi2EN4cute5tupleIJNS5_1CILi1EEES8_S8_EEENS6_IJNS7_ILi192EEENS7_ILi128EEENS7_ILi96EEEEEELi96ENS_10bfloat16_tEfNS_4arch4Sm90ELb0ELb1ELb1ELb1ELb0ELb0ELb0ELb0ELb1ELb0ELb0ELb0EEENS1_21CollectiveEpilogueFwdINS6_IJSA_SC_SB_EEES9_SE_SG_Li384ELb1ELb0ELb0ELb0EEENS1_36VarlenDynamicPersistentTileSchedulerILi192ELi128ELi384ELi32ELb0ELb0ELb1ELb1ELb0ELb1EEEEEEEEEvNT_6ParamsE:
        .type           _ZN7cutlass13device_kernelIN5flash11enable_sm90INS1_16FlashAttnFwdSm90INS1_25CollectiveMainloopFwdSm90ILi2EN4cute5tupleIJNS5_1CILi1EEES8_S8_EEENS6_IJNS7_ILi192EEENS7_ILi128EEENS7_ILi96EEEEEELi96ENS_10bfloat16_tEfNS_4arch4Sm90ELb0ELb1ELb1ELb1ELb0ELb0ELb0ELb0ELb1ELb0ELb0ELb0EEENS1_21CollectiveEpilogueFwdINS6_IJSA_SC_SB_EEES9_SE_SG_Li384ELb1ELb0ELb0ELb0EEENS1_36VarlenDynamicPersistentTileSchedulerILi192ELi128ELi384ELi32ELb0ELb0ELb1ELb1ELb0ELb1EEEEEEEEEvNT_6ParamsE,@function
        .size           _ZN7cutlass13device_kernelIN5flash11enable_sm90INS1_16FlashAttnFwdSm90INS1_25CollectiveMainloopFwdSm90ILi2EN4cute5tupleIJNS5_1CILi1EEES8_S8_EEENS6_IJNS7_ILi192EEENS7_ILi128EEENS7_ILi96EEEEEELi96ENS_10bfloat16_tEfNS_4arch4Sm90ELb0ELb1ELb1ELb1ELb0ELb0ELb0ELb0ELb1ELb0ELb0ELb0EEENS1_21CollectiveEpilogueFwdINS6_IJSA_SC_SB_EEES9_SE_SG_Li384ELb1ELb0ELb0ELb0EEENS1_36VarlenDynamicPersistentTileSchedulerILi192ELi128ELi384ELi32ELb0ELb0ELb1ELb1ELb0ELb1EEEEEEEEEvNT_6ParamsE,(.L_x_12777 - _ZN7cutlass13device_kernelIN5flash11enable_sm90INS1_16FlashAttnFwdSm90INS1_25CollectiveMainloopFwdSm90ILi2EN4cute5tupleIJNS5_1CILi1EEES8_S8_EEENS6_IJNS7_ILi192EEENS7_ILi128EEENS7_ILi96EEEEEELi96ENS_10bfloat16_tEfNS_4arch4Sm90ELb0ELb1ELb1ELb1ELb0ELb0ELb0ELb0ELb1ELb0ELb0ELb0EEENS1_21CollectiveEpilogueFwdINS6_IJSA_SC_SB_EEES9_SE_SG_Li384ELb1ELb0ELb0ELb0EEENS1_36VarlenDynamicPersistentTileSchedulerILi192ELi128ELi384ELi32ELb0ELb0ELb1ELb1ELb0ELb1EEEEEEEEEvNT_6ParamsE)
        .other          _ZN7cutlass13device_kernelIN5flash11enable_sm90INS1_16FlashAttnFwdSm90INS1_25CollectiveMainloopFwdSm90ILi2EN4cute5tupleIJNS5_1CILi1EEES8_S8_EEENS6_IJNS7_ILi192EEENS7_ILi128EEENS7_ILi96EEEEEELi96ENS_10bfloat16_tEfNS_4arch4Sm90ELb0ELb1ELb1ELb1ELb0ELb0ELb0ELb0ELb1ELb0ELb0ELb0EEENS1_21CollectiveEpilogueFwdINS6_IJSA_SC_SB_EEES9_SE_SG_Li384ELb1ELb0ELb0ELb0EEENS1_36VarlenDynamicPersistentTileSchedulerILi192ELi128ELi384ELi32ELb0ELb0ELb1ELb1ELb0ELb1EEEEEEEEEvNT_6ParamsE,@"STO_CUDA_ENTRY STV_DEFAULT"
_ZN7cutlass13device_kernelIN5flash11enable_sm90INS1_16FlashAttnFwdSm90INS1_25CollectiveMainloopFwdSm90ILi2EN4cute5tupleIJNS5_1CILi1EEES8_S8_EEENS6_IJNS7_ILi192EEENS7_ILi128EEENS7_ILi96EEEEEELi96ENS_10bfloat16_tEfNS_4arch4Sm90ELb0ELb1ELb1ELb1ELb0ELb0ELb0ELb0ELb1ELb0ELb0ELb0EEENS1_21CollectiveEpilogueFwdINS6_IJSA_SC_SB_EEES9_SE_SG_Li384ELb1ELb0ELb0ELb0EEENS1_36VarlenDynamicPersistentTileSchedulerILi192ELi128ELi384ELi32ELb0ELb0ELb1ELb1ELb0ELb1EEEEEEEEEvNT_6ParamsE:
        /* <DEDUP_REMOVED lines=21> */
.L_x_9086:
[----:B------:R-:W-:Y:S05]  /*0150*/  BSYNC B0 ;  /* 0x0000000000007941 */ /* 0x000fea0003800000 */
.L_x_9085:
        /* <DEDUP_REMOVED lines=41> */
.L_x_9087:
        /* <DEDUP_REMOVED lines=22> */
.L_x_9088:
        /* <DEDUP_REMOVED lines=18> */
.L_x_9089:
        /* <DEDUP_REMOVED lines=22> */
.L_x_9090:
        /* <DEDUP_REMOVED lines=22> */
.L_x_9091:
[----:B------:R-:W-:Y:S01]  /*0930*/  PLOP3.LUT P0, PT, PT, PT, UP0, 0x80, 0x0 ;  /* 0x000000000000781c */ /* 0x000fe20003f0f008 */
[----:B------:R-:W-:Y:S01]  /*0940*/  UMOV UR36, 0x1 ;  /* 0x0000000100247882 */ /* 0x000fe20000000000 */
[----:B------:R-:W-:Y:S01]  /*0950*/  NOP ;  /* 0x0000000000007918 */ /* 0x000fe20000000000 */
[----:B------:R-:W-:Y:S01]  /*0960*/  USEL UR36, UR36, 0x2, !UP0 ;  /* 0x0000000224247887 */ /* 0x000fe2000c000000 */
[----:B------:R-:W-:Y:S01]  /*0970*/  ULDC.64 UR48, c[0x0][0x208] ;  /* 0x0000820000307ab9 */ /* 0x000fe20000000a00 */
[----:B012-4-:R-:W-:Y:S08]  /*0980*/  BAR.SYNC.DEFER_BLOCKING 0x0 ;  /* 0x0000000000007b1d */ /* 0x017ff00000010000 */
[----:B------:R-:W-:Y:S05]  /*0990*/  @!P0 BRA `(.L_x_9092) ;  /* 0x0000010800bc8947 */ /* 0x000fea0003800000 */
.L_x_9093:
        /* <DEDUP_REMOVED lines=18> */
[----:B------:R-:W-:Y:S01]  /*0ac0*/  VIADD R154, R2, 0xffffff80 ;  /* 0xffffff80029a7836 */ /* 0x000fe20000000000 */
[----:B------:R-:W-:Y:S01]  /*0ad0*/  R2UR UR6, R146 ;  /* 0x00000000920672ca */ /* 0x000fe200000e0000 */
[----:B------:R-:W-:Y:S01]  /*0ae0*/  IMAD.MOV.U32 R18, RZ, RZ, 0x40 ;  /* 0x00000040ff127424 */ /* 0x000fe200078e00ff */
[----:B------:R-:W-:Y:S01]  /*0af0*/  R2UR UR5, R147 ;  /* 0x00000000930572ca */ /* 0x000fe200000e0000 */
[----:B------:R-:W-:Y:S01]  /*0b00*/  ULOP3.LUT UR45, UR36, 0x1, URZ, 0xfc, !UPT ;  /* 0x00000001242d7892 */ /* 0x000fe2000f8efc3f */
[----:B------:R-:W-:Y:S01]  /*0b10*/  SHF.R.S32.HI R3, RZ, 0x1f, R154 ;  /* 0x0000001fff037819 */ /* 0x000fe2000001149a */
[----:B------:R-:W-:Y:S01]  /*0b20*/  UMOV UR44, URZ ;  /* 0x0000003f002c7c82 */ /* 0x000fe20008000000 */
[----:B------:R-:W-:Y:S01]  /*0b30*/  UMOV UR46, URZ ;  /* 0x0000003f002e7c82 */ /* 0x000fe20008000000 */
[----:B------:R-:W-:Y:S01]  /*0b40*/  UMOV UR43, URZ ;  /* 0x0000003f002b7c82 */ /* 0x000fe20008000000 */
[CC--:B------:R-:W-:Y:S02]  /*0b50*/  LEA.HI R152, R3.reuse, R154.reuse, RZ, 0x7 ;  /* 0x0000009a03987211 */ /* 0x0c0fe400078f38ff */
[----:B------:R-:W-:-:S02]  /*0b60*/  LEA.HI R0, R3, R154, RZ, 0x4 ;  /* 0x0000009a03007211 */ /* 0x000fc400078f20ff */
[----:B------:R-:W-:Y:S02]  /*0b70*/  LOP3.LUT R5, R152, 0xffffff80, RZ, 0xc0, !PT ;  /* 0xffffff8098057812 */ /* 0x000fe400078ec0ff */
[----:B------:R-:W-:Y:S02]  /*0b80*/  SHF.R.S32.HI R7, RZ, 0x4, R0 ;  /* 0x00000004ff077819 */ /* 0x000fe40000011400 */
[----:B------:R-:W-:Y:S01]  /*0b90*/  LEA.HI R6, R3, R154, RZ, 0x5 ;  /* 0x0000009a03067211 */ /* 0x000fe200078f28ff */
[----:B------:R-:W-:Y:S01]  /*0ba0*/  IMAD.IADD R150, R154, 0x1, -R5 ;  /* 0x000000019a967824 */ /* 0x000fe200078e0a05 */
[C---:B------:R-:W-:Y:S02]  /*0bb0*/  LOP3.LUT R5, R0.reuse, 0xfffffff0, RZ, 0xc0, !PT ;  /* 0xfffffff000057812 */ /* 0x040fe400078ec0ff */
[----:B------:R-:W-:Y:S02]  /*0bc0*/  LEA.HI R0, R0, R7, RZ, 0x1 ;  /* 0x0000000700007211 */ /* 0x000fe400078f08ff */
[----:B------:R-:W-:Y:S01]  /*0bd0*/  SHF.R.S32.HI R9, RZ, 0x1f, R150 ;  /* 0x0000001fff097819 */ /* 0x000fe20000011496 */
[----:B------:R-:W-:Y:S01]  /*0be0*/  IMAD.IADD R5, R154, 0x1, -R5 ;  /* 0x000000019a057824 */ /* 0x000fe200078e0a05 */
[----:B------:R-:W-:-:S02]  /*0bf0*/  LOP3.LUT R4, R0, 0x1ffffffe, RZ, 0xc0, !PT ;  /* 0x1ffffffe00047812 */ /* 0x000fc400078ec0ff */
[----:B------:R-:W-:Y:S02]  /*0c00*/  LEA.HI R8, R9, R150, RZ, 0x2 ;  /* 0x0000009609087211 */ /* 0x000fe400078f10ff */
[----:B------:R-:W-:Y:S01]  /*0c10*/  SHF.R.S32.HI R2, RZ, 0x1f, R5 ;  /* 0x0000001fff027819 */ /* 0x000fe20000011405 */
[----:B------:R-:W-:Y:S01]  /*0c20*/  IMAD.IADD R4, R7, 0x1, -R4 ;  /* 0x0000000107047824 */ /* 0x000fe200078e0a04 */
[--C-:B------:R-:W-:Y:S02]  /*0c30*/  SHF.R.S32.HI R10, RZ, 0x2, R8.reuse ;  /* 0x00000002ff0a7819 */ /* 0x100fe40000011408 */
[----:B------:R-:W-:Y:S01]  /*0c40*/  LEA.HI R2, R2, R5, RZ, 0x3 ;  /* 0x0000000502027211 */ /* 0x000fe200078f18ff */
[----:B------:R-:W-:Y:S01]  /*0c50*/  IMAD.SHL.U32 R4, R4, 0x8, RZ ;  /* 0x0000000804047824 */ /* 0x000fe200078e00ff */
[----:B------:R-:W-:Y:S02]  /*0c60*/  SHF.R.S32.HI R11, RZ, 0x1f, R8 ;  /* 0x0000001fff0b7819 */ /* 0x000fe40000011408 */
[C---:B------:R-:W-:Y:S01]  /*0c70*/  LOP3.LUT R0, R2.reuse, 0xfffffff8, RZ, 0xc0, !PT ;  /* 0xfffffff802007812 */ /* 0x040fe200078ec0ff */
[----:B------:R-:W-:Y:S01]  /*0c80*/  IMAD.SHL.U32 R2, R2, 0x40, RZ ;  /* 0x0000004002027824 */ /* 0x000fe200078e00ff */
[----:B------:R-:W-:-:S02]  /*0c90*/  SHF.R.S32.HI R7, RZ, 0x5, R6 ;  /* 0x00000005ff077819 */ /* 0x000fc40000011406 */
[----:B------:R-:W-:Y:S01]  /*0ca0*/  LEA.HI R11, R11, R10, RZ, 0x3 ;  /* 0x0000000a0b0b7211 */ /* 0x000fe200078f18ff */
[----:B------:R-:W-:Y:S01]  /*0cb0*/  IMAD.IADD R0, R5, 0x1, -R0 ;  /* 0x0000000105007824 */ /* 0x000fe200078e0a00 */
[----:B------:R-:W-:Y:S01]  /*0cc0*/  SHF.R.S32.HI R152, RZ, 0x7, R152 ;  /* 0x00000007ff987819 */ /* 0x000fe20000011498 */
[----:B------:R-:W-:Y:S01]  /*0cd0*/  IMAD R153, R7, 0x10, R5 ;  /* 0x0000001007997824 */ /* 0x000fe200078e0205 */
[----:B------:R-:W-:Y:S01]  /*0ce0*/  LOP3.LUT R11, R11, 0xfffffff8, RZ, 0xc0, !PT ;  /* 0xfffffff80b0b7812 */ /* 0x000fe200078ec0ff */
[C---:B------:R-:W-:Y:S01]  /*0cf0*/  IMAD.SHL.U32 R5, R0.reuse, 0x40, RZ ;  /* 0x0000004000057824 */ /* 0x040fe200078e00ff */
[----:B------:R-:W-:Y:S01]  /*0d00*/  R2P PR, R0, 0x6 ;  /* 0x0000000600007804 */ /* 0x000fe20000000000 */
[----:B------:R-:W-:Y:S01]  /*0d10*/  IMAD.HI R6, R152, 0x55555556, RZ ;  /* 0x5555555698067827 */ /* 0x000fe200078e02ff */
[----:B------:R-:W-:Y:S02]  /*0d20*/  LEA.HI R3, R3, R154, RZ, 0x2 ;  /* 0x0000009a03037211 */ /* 0x000fe400078f10ff */
[----:B------:R-:W-:Y:S01]  /*0d30*/  LOP3.LUT R5, R5, 0x1c0, RZ, 0xc0, !PT ;  /* 0x000001c005057812 */ /* 0x000fe200078ec0ff */
[----:B------:R-:W-:Y:S01]  /*0d40*/  IMAD.IADD R11, R10, 0x1, -R11 ;  /* 0x000000010a0b7824 */ /* 0x000fe200078e0a0b */
[----:B------:R-:W-:Y:S01]  /*0d50*/  LEA.HI R10, R9, R150, RZ, 0x5 ;  /* 0x00000096090a7211 */ /* 0x000fe200078f28ff */
[----:B------:R-:W-:Y:S01]  /*0d60*/  IMAD.U32 R153, R153, 0x20, R4 ;  /* 0x0000002099997824 */ /* 0x000fe200078e0004 */
[----:B------:R-:W-:-:S02]  /*0d70*/  LEA.HI R9, R6, R6, RZ, 0x1 ;  /* 0x0000000606097211 */ /* 0x000fc400078f08ff */
[----:B------:R-:W-:Y:S02]  /*0d80*/  LOP3.LUT R6, R2, 0x7ffffe00, RZ, 0xc0, !PT ;  /* 0x7ffffe0002067812 */ /* 0x000fe400078ec0ff */
[----:B------:R-:W-:Y:S01]  /*0d90*/  LOP3.LUT R2, R5, 0x8, R4, 0xf8, !PT ;  /* 0x0000000805027812 */ /* 0x000fe200078ef804 */
[----:B------:R-:W-:Y:S01]  /*0da0*/  IMAD R9, R9, -0x3, R152 ;  /* 0xfffffffd09097824 */ /* 0x000fe200078e0298 */
[----:B------:R-:W-:Y:S01]  /*0db0*/  SHF.R.U32.HI R5, RZ, 0x3, R5 ;  /* 0x00000003ff057819 */ /* 0x000fe20000011605 */
[----:B------:R-:W-:Y:S01]  /*0dc0*/  IMAD R6, R7, 0x400, R6 ;  /* 0x0000040007067824 */ /* 0x000fe200078e0206 */
[----:B------:R-:W-:Y:S02]  /*0dd0*/  SHF.R.S32.HI R10, RZ, 0x5, R10 ;  /* 0x00000005ff0a7819 */ /* 0x000fe4000001140a */
[----:B------:R-:W-:Y:S02]  /*0de0*/  LOP3.LUT R5, R2, R5, RZ, 0x3c, !PT ;  /* 0x0000000502057212 */ /* 0x000fe400078e3cff */
[----:B------:R-:W-:Y:S01]  /*0df0*/  SHF.R.S32.HI R142, RZ, 0x2, R3 ;  /* 0x00000002ff8e7819 */ /* 0x000fe20000011403 */
[----:B------:R-:W-:Y:S01]  /*0e00*/  IMAD R10, R10, 0x10, R11 ;  /* 0x000000100a0a7824 */ /* 0x000fe200078e020b */
[----:B------:R-:W-:Y:S01]  /*0e10*/  SEL R18, R18, 0xffffffc0, !P2 ;  /* 0xffffffc012127807 */ /* 0x000fe20005000000 */
[----:B------:R-:W-:-:S02]  /*0e20*/  IMAD.IADD R5, R6, 0x1, R5 ;  /* 0x0000000106057824 */ /* 0x000fc400078e0205 */
[----:B------:R-:W-:-:S03]  /*0e30*/  IMAD R151, R9, 0x40, R10 ;  /* 0x0000004009977824 */ /* 0x000fc600078e020a */
[----:B------:R-:W-:Y:S02]  /*0e40*/  LEA R17, R5, UR42, 0x1 ;  /* 0x0000002a05117c11 */ /* 0x000fe4000f8e08ff */
[----:B------:R-:W-:Y:S02]  /*0e50*/  LOP3.LUT R5, R3, 0x1ffffffc, RZ, 0xc0, !PT ;  /* 0x1ffffffc03057812 */ /* 0x000fe400078ec0ff */
[----:B------:R-:W-:Y:S01]  /*0e60*/  LOP3.LUT R3, R8, 0x7ffffffc, RZ, 0xc0, !PT ;  /* 0x7ffffffc08037812 */ /* 0x000fe200078ec0ff */
[C---:B------:R-:W-:Y:S02]  /*0e70*/  VIADD R19, R17.reuse, 0x21800 ;  /* 0x0002180011137836 */ /* 0x040fe40000000000 */
[----:B------:R-:W-:Y:S02]  /*0e80*/  VIADD R23, R17, 0x21820 ;  /* 0x0002182011177836 */ /* 0x000fe40000000000 */
[----:B------:R-:W-:Y:S02]  /*0e90*/  IMAD.IADD R5, R154, 0x1, -R5 ;  /* 0x000000019a057824 */ /* 0x000fe400078e0a05 */
[----:B------:R-:W-:-:S02]  /*0ea0*/  @P1 VIADD R23, R19, 0xffffffe0 ;  /* 0xffffffe013171836 */ /* 0x000fc40000000000 */
[----:B------:R-:W-:Y:S02]  /*0eb0*/  IMAD.IADD R19, R19, 0x1, R18 ;  /* 0x0000000113137824 */ /* 0x000fe400078e0212 */
[----:B------:R-:W-:Y:S02]  /*0ec0*/  IMAD.SHL.U32 R140, R5, 0x8, RZ ;  /* 0x00000008058c7824 */ /* 0x000fe400078e00ff */
[----:B------:R-:W-:Y:S02]  /*0ed0*/  IMAD.IADD R16, R150, 0x1, -R3 ;  /* 0x0000000196107824 */ /* 0x000fe400078e0a03 */
[----:B------:R-:W-:Y:S02]  /*0ee0*/  IMAD.IADD R18, R18, 0x1, R23 ;  /* 0x0000000112127824 */ /* 0x000fe400078e0217 */
[----:B------:R-:W-:-:S07]  /*0ef0*/  VIADD R136, R23, 0x6000 ;  /* 0x0000600017887836 */ /* 0x000fce0000000000 */
.L_x_9185:
[----:B------:R-:W-:Y:S01]  /*0f00*/  ULDC.64 UR8, c[0x0][0xa28] ;  /* 0x00028a0000087ab9 */ /* 0x000fe20000000a00 */
[----:B0-----:R-:W0:Y:S01]  /*0f10*/  LDC R139, c[0x0][0x288] ;  /* 0x0000a200ff8b7b82 */ /* 0x001e220000000800 */
[----:B------:R-:W-:Y:S01]  /*0f20*/  UISETP.NE.U32.AND UP0, UPT, UR8, URZ, UPT ;  /* 0x0000003f0800728c */ /* 0x000fe2000bf05070 */
[----:B-1---5:R-:W-:-:S03]  /*0f30*/  IMAD.MOV.U32 R6, RZ, RZ, RZ ;  /* 0x000000ffff067224 */ /* 0x022fc600078e00ff */
[----:B------:R-:W-:-:S03]  /*0f40*/  UISETP.NE.AND.EX UP0, UPT, UR9, URZ, UPT, UP0 ;  /* 0x0000003f0900728c */ /* 0x000fc6000bf05300 */
[----:B------:R-:W-:Y:S01]  /*0f50*/  ULDC.64 UR8, c[0x0][0xa18] ;  /* 0x0002860000087ab9 */ /* 0x000fe20000000a00 */
[----:B--2---:R-:W1:Y:S01]  /*0f60*/  LDC.64 R8, c[0x0][0x3f8] ;  /* 0x0000fe00ff087b82 */ /* 0x004e620000000a00 */
        /* <DEDUP_REMOVED lines=12> */
[----:B----4-:R4:W5:Y:S02]  /*1030*/  @P0 LDG.E R6, desc[UR48][R2.64] ;  /* 0x0000003002060981 */ /* 0x010964000c1e1900 */
        /* <DEDUP_REMOVED lines=22> */
.L_x_9094:
        /* <DEDUP_REMOVED lines=10> */
.L_x_9095:
        /* <DEDUP_REMOVED lines=11> */
.L_x_9096:
[----:B------:R-:W1:Y:S01]  /*12f0*/  LDC.64 R8, c[0x0][0x9e0] ;  /* 0x00027800ff087b82 */ /* 0x000e620000000a00 */
[----:B------:R-:W-:Y:S02]  /*1300*/  IMAD.MOV.U32 R0, RZ, RZ, 0xc0 ;  /* 0x000000c0ff007424 */ /* 0x000fe400078e00ff */
[----:B-----5:R-:W-:Y:S02]  /*1310*/  IMAD.IADD R137, R137, 0x1, -R6 ;  /* 0x0000000189897824 */ /* 0x020fe400078e0a06 */
[----:B------:R-:W-:-:S05]  /*1320*/  IMAD R0, R145, R0, 0xc0 ;  /* 0x000000c091007424 */ /* 0x000fca00078e0200 */
        /* <DEDUP_REMOVED lines=14> */
.L_x_9098:
[----:B------:R-:W-:-:S13]  /*1410*/  ISETP.NE.AND P0, PT, R9, 0x1, PT ;  /* 0x000000010900780c */ /* 0x000fda0003f05270 */
[----:B------:R-:W0:Y:S02]  /*1420*/  @P0 LDC.64 R4, c[0x0][0x9e8] ;  /* 0x00027a00ff040b82 */ /* 0x000e240000000a00 */
[----:B0-----:R-:W-:-:S05]  /*1430*/  @P0 IMAD.HI.U32 R4, R2, R4, RZ ;  /* 0x0000000402040227 */ /* 0x001fca00078e00ff */
[----:B------:R-:W-:-:S07]  /*1440*/  @P0 SHF.R.U32.HI R2, RZ, R5, R4 ;  /* 0x00000005ff020219 */ /* 0x000fce0000011604 */
.L_x_9099:
[----:B------:R-:W-:-:S05]  /*1450*/  IMAD R3, R2, R9, R9 ;  /* 0x0000000902037224 */ /* 0x000fca00078e0209 */
[----:B------:R-:W-:-:S07]  /*1460*/  VIMNMX R0, R0, R3, PT ;  /* 0x0000000300007248 */ /* 0x000fce0003fe0100 */
.L_x_9097:
        /* <DEDUP_REMOVED lines=24> */
.L_x_9101:
[----:B------:R-:W-:-:S13]  /*15f0*/  ISETP.NE.AND P0, PT, R9, 0x1, PT ;  /* 0x000000010900780c */ /* 0x000fda0003f05270 */
[----:B------:R-:W0:Y:S02]  /*1600*/  @P0 LDC.64 R2, c[0x0][0x9e8] ;  /* 0x00027a00ff020b82 */ /* 0x000e240000000a00 */
[----:B0-----:R-:W-:-:S05]  /*1610*/  @P0 IMAD.HI.U32 R0, R4, R2, RZ ;  /* 0x0000000204000227 */ /* 0x001fca00078e00ff */
[----:B------:R-:W-:-:S07]  /*1620*/  @P0 SHF.R.U32.HI R4, RZ, R3, R0 ;  /* 0x00000003ff040219 */ /* 0x000fce0000011600 */
.L_x_9102:
[----:B------:R-:W-:-:S05]  /*1630*/  IMAD R4, R4, R9, RZ ;  /* 0x0000000904047224 */ /* 0x000fca00078e02ff */
[----:B------:R-:W-:-:S13]  /*1640*/  R2UR UR5, R4 ;  /* 0x00000000040572ca */ /* 0x000fda00000e0000 */
[----:B------:R-:W-:-:S04]  /*1650*/  UISETP.LT.AND UP0, UPT, UR4, UR5, UPT ;  /* 0x000000050400728c */ /* 0x000fc8000bf01270 */
[----:B------:R-:W-:-:S12]  /*1660*/  USEL UR4, UR4, UR5, !UP0 ;  /* 0x0000000504047287 */ /* 0x000fd8000c000000 */
.L_x_9100:
        /* <DEDUP_REMOVED lines=10> */
[----:B------:R-:W-:Y:S01]  /*1710*/  CS2R R26, SRZ ;  /* 0x00000000001a7805 */ /* 0x000fe2000001ff00 */
[----:B------:R-:W-:Y:S01]  /*1720*/  IMAD.MOV.U32 R126, RZ, RZ, RZ ;  /* 0x000000ffff7e7224 */ /* 0x000fe200078e00ff */
[----:B------:R-:W-:Y:S01]  /*1730*/  UISETP.LT.AND UP0, UPT, URZ, UR5, UPT ;  /* 0x000000053f00728c */ /* 0x000fe2000bf01270 */
[----:B------:R-:W-:Y:S01]  /*1740*/  IMAD.MOV.U32 R125, RZ, RZ, RZ ;  /* 0x000000ffff7d7224 */ /* 0x000fe200078e00ff */
[----:B------:R-:W-:Y:S02]  /*1750*/  CS2R R122, SRZ ;  /* 0x00000000007a7805 */ /* 0x000fe4000001ff00 */
[----:B------:R-:W-:Y:S01]  /*1760*/  CS2R R120, SRZ ;  /* 0x0000000000787805 */ /* 0x000fe2000001ff00 */
[----:B------:R-:W-:Y:S01]  /*1770*/  USEL UR39, URZ, UR5, !UP0 ;  /* 0x000000053f277287 */ /* 0x000fe2000c000000 */
[----:B------:R-:W-:Y:S02]  /*1780*/  CS2R R118, SRZ ;  /* 0x0000000000767805 */ /* 0x000fe4000001ff00 */
[----:B------:R-:W-:-:S02]  /*1790*/  CS2R R116, SRZ ;  /* 0x0000000000747805 */ /* 0x000fc4000001ff00 */
[----:B------:R-:W-:Y:S02]  /*17a0*/  CS2R R114, SRZ ;  /* 0x0000000000727805 */ /* 0x000fe4000001ff00 */
[----:B------:R-:W-:Y:S02]  /*17b0*/  CS2R R112, SRZ ;  /* 0x0000000000707805 */ /* 0x000fe4000001ff00 */
[----:B------:R-:W-:Y:S02]  /*17c0*/  CS2R R110, SRZ ;  /* 0x00000000006e7805 */ /* 0x000fe4000001ff00 */
[----:B------:R-:W-:Y:S02]  /*17d0*/  ISETP.GT.AND P1, PT, R88, UR39, PT ;  /* 0x0000002758007c0c */ /* 0x000fe4000bf24270 */
        /* <DEDUP_REMOVED lines=9> */
[----:B------:R-:W-:Y:S01]  /*1870*/  CS2R R90, SRZ ;  /* 0x00000000005a7805 */ /* 0x000fe2000001ff00 */
[----:B------:R-:W-:-:S02]  /*1880*/  IMAD.MOV.U32 R89, RZ, RZ, RZ ;  /* 0x000000ffff597224 */ /* 0x000fc400078e00ff */
[----:B------:R-:W-:Y:S01]  /*1890*/  IMAD.MOV.U32 R8, RZ, RZ, RZ ;  /* 0x000000ffff087224 */ /* 0x000fe200078e00ff */
[----:B------:R-:W-:Y:S06]  /*18a0*/  @!P1 BRA `(.L_x_9103) ;  /* 0x000000e000f09947 */ /* 0x000fec0003800000 */
[----:B------:R-:W0:Y:S02]  /*18b0*/  SHFL.IDX PT, R0, R152, RZ, 0x1f ;  /* 0x00001fff98007589 */ /* 0x000e2400000e0000 */
[----:B0-----:R-:W-:-:S13]  /*18c0*/  R2UR UR38, R0 ;  /* 0x00000000002672ca */ /* 0x001fda00000e0000 */
        /* <DEDUP_REMOVED lines=30> */
.L_x_9104:
        /* <DEDUP_REMOVED lines=9> */
.L_x_9281:
[----:B------:R-:W-:Y:S05]  /*1b40*/  @!P0 BRA `(.L_x_9106) ;  /* 0x0000000000048947 */ /* 0x000fea0003800000 */
[----:B------:R-:W-:Y:S01]  /*1b50*/  BPT.TRAP 0x1 ;  /* 0x000000040000795c */ /* 0x000fe20000300000 */
.L_x_9106:
[----:B------:R-:W-:Y:S02]  /*1b60*/  IMAD.U32 R4, RZ, RZ, UR43 ;  /* 0x0000002bff047e24 */ /* 0x000fe4000f8e00ff */
[----:B0-----:R-:W-:-:S03]  /*1b70*/  IMAD.U32 R3, RZ, RZ, UR46 ;  /* 0x0000002eff037e24 */ /* 0x001fc6000f8e00ff */
[----:B------:R-:W-:Y:S02]  /*1b80*/  LEA R4, R4, UR42, 0x3 ;  /* 0x0000002a04047c11 */ /* 0x000fe4000f8e18ff */
[----:B------:R-:W-:-:S04]  /*1b90*/  SHF.L.U32 R3, R3, 0x1f, RZ ;  /* 0x0000001f03037819 */ /* 0x000fc800000006ff */
[----:B------:R0:W1:Y:S01]  /*1ba0*/  SYNCS.PHASECHK.TRANS64.TRYWAIT P2, [R4+URZ+0x2d830], R3 ;  /* 0x02d83003040075a7 */ /* 0x000062000804017f */
[----:B------:R-:W-:Y:S05]  /*1bb0*/  @!P0 BRA `(.L_x_9107) ;  /* 0x0000000000048947 */ /* 0x000fea0003800000 */
[----:B------:R-:W-:Y:S01]  /*1bc0*/  BPT.TRAP 0x1 ;  /* 0x000000040000795c */ /* 0x000fe20000300000 */
.L_x_9107:
[----:B------:R-:W2:Y:S02]  /*1bd0*/  S2R R0, SR_TID.X ;  /* 0x0000000000007919 */ /* 0x000ea40000002100 */
[----:B--2---:R-:W-:Y:S01]  /*1be0*/  LOP3.LUT P1, RZ, R0, 0x7f, RZ, 0xc0, !PT ;  /* 0x0000007f00ff7812 */ /* 0x004fe2000782c0ff */
[----:B-1----:R-:W-:-:S12]  /*1bf0*/  @P2 BRA `(.L_x_9108) ;  /* 0x0000000000082947 */ /* 0x002fd80003800000 */
[----:B------:R-:W1:Y:S02]  /*1c00*/  SYNCS.PHASECHK.TRANS64.TRYWAIT P2, [R4+URZ+0x2d830], R3 ;  /* 0x02d83003040075a7 */ /* 0x000e64000804017f */
[----:B-1----:R-:W-:Y:S05]  /*1c10*/  @!P2 BRA `(.L_x_9109) ;  /* 0x00000144009ca947 */ /* 0x002fea0003800000 */
.L_x_9108:
[----:B------:R-:W-:Y:S05]  /*1c20*/  WARPSYNC.ALL ;  /* 0x0000000000007948 */ /* 0x000fea0003800000 */
[----:B------:R-:W-:Y:S01]  /*1c30*/  UIADD3 UR4, UR42, 0x15400, URZ ;  /* 0x000154002a047890 */ /* 0x000fe2000fffe03f */
[----:B------:R-:W-:Y:S01]  /*1c40*/  WARPGROUP.ARRIVE ;  /* 0x00000000000079c5 */ /* 0x000fe20000000000 */
[----:B------:R-:W-:Y:S01]  /*1c50*/  UMOV UR5, 0x80000020 ;  /* 0x8000002000057882 */ /* 0x000fe20000000000 */
[----:B------:R-:W-:Y:S01]  /*1c60*/  UMOV UR7, 0x80000020 ;  /* 0x8000002000077882 */ /* 0x000fe20000000000 */
[----:B------:R-:W-:Y:S01]  /*1c70*/  USHF.R.U32.HI UR4, URZ, 0x4, UR4 ;  /* 0x000000043f047899 */ /* 0x000fe20008011604 */
[----:B01----:R-:W-:Y:S01]  /*1c80*/  @!P1 VIADD R4, R4, 0x2d840 ;  /* 0x0002d84004049836 */ /* 0x003fe20000000000 */
[----:B------:R-:W-:Y:S01]  /*1c90*/  UMOV UR9, 0x80000020 ;  /* 0x8000002000097882 */ /* 0x000fe20000000000 */
[----:B------:R-:W-:Y:S01]  /*1ca0*/  UMOV UR11, 0x80000020 ;  /* 0x80000020000b7882 */ /* 0x000fe20000000000 */
[----:B------:R-:W-:Y:S01]  /*1cb0*/  ULOP3.LUT UR4, UR4, 0x3fff, URZ, 0xc0, !UPT ;  /* 0x00003fff04047892 */ /* 0x000fe2000f8ec03f */
[----:B------:R-:W-:Y:S01]  /*1cc0*/  UMOV UR13, 0x80000020 ;  /* 0x80000020000d7882 */ /* 0x000fe20000000000 */
[----:B------:R-:W-:-:S02]  /*1cd0*/  UMOV UR15, 0x80000020 ;  /* 0x80000020000f7882 */ /* 0x000fc40000000000 */
[----:B------:R-:W-:Y:S01]  /*1ce0*/  ULOP3.LUT UR32, UR4, 0x10000, URZ, 0xfc, !UPT ;  /* 0x0001000004207892 */ /* 0x000fe2000f8efc3f */
[----:B------:R-:W-:Y:S01]  /*1cf0*/  @!P1 PRMT R4, RZ, 0x654, R4 ;  /* 0x00000654ff049816 */ /* 0x000fe20000000004 */
[----:B------:R-:W-:Y:S02]  /*1d00*/  ULOP3.LUT UR4, UR50, 0x10000, URZ, 0xfc, !UPT ;  /* 0x0001000032047892 */ /* 0x000fe4000f8efc3f */
[----:B------:R-:W-:Y:S02]  /*1d10*/  UIMAD UR6, UR43, 0x600, UR32 ;  /* 0x000006002b0678a4 */ /* 0x000fe4000f8e0220 */
[----:B------:R-:W-:Y:S02]  /*1d20*/  UIADD3 UR8, UR4, 0x2, URZ ;  /* 0x0000000204087890 */ /* 0x000fe4000fffe03f */
[----:B------:R-:W-:Y:S02]  /*1d30*/  UIADD3 UR10, UR6, 0x2, URZ ;  /* 0x00000002060a7890 */ /* 0x000fe4000fffe03f */
[----:B------:R-:W-:-:S02]  /*1d40*/  UIADD3 UR12, UR4, 0x300, URZ ;  /* 0x00000300040c7890 */ /* 0x000fc4000fffe03f */
[----:B------:R-:W-:Y:S02]  /*1d50*/  UIADD3 UR14, UR6, 0x200, URZ ;  /* 0x00000200060e7890 */ /* 0x000fe4000fffe03f */
[----:B------:R-:W-:Y:S01]  /*1d60*/  HGMMA.64x128x16.F32.BF16 R24, gdesc[UR4], RZ, !UPT, gsb0 ;  /* 0x01e00000041879f0 */ /* 0x000fe2000c0018ff */
        /* <DEDUP_REMOVED lines=72> */
[----:B------:R-:W-:-:S02]  /*21f0*/  IMAD.IADD R56, R137, 0x1, R78 ;  /* 0x0000000189387824 */ /* 0x000fc400078e024e */
        /* <DEDUP_REMOVED lines=27> */
[--C-:B------:R-:W-:Y:S01]  /*23b0*/  IADD3 R59, -R139, 0x1, R56.reuse ;  /* 0x000000018b3b7810 */ /* 0x100fe20007ffe138 */
[----:B------:R-:W0:Y:S01]  /*23c0*/  MUFU.TANH R2, R2 ;  /* 0x0000000200027308 */ /* 0x000e220000002400 */
[----:B------:R1:W-:Y:S01]  /*23d0*/  @!P1 SYNCS.ARRIVE.TRANS64.RED.A1T0 RZ, [R4+URZ], RZ ;  /* 0x000000ff04ff99a7 */ /* 0x0003e2000810043f */
[----:B------:R-:W-:Y:S01]  /*23e0*/  IMAD R79, R16, -0x2, R56 ;  /* 0xfffffffe104f7824 */ /* 0x000fe200078e0238 */
[----:B------:R-:W-:Y:S01]  /*23f0*/  LEA R75, R88, 0xffffff80, 0x7 ;  /* 0xffffff80584b7811 */ /* 0x000fe200078e38ff */
[----:B------:R-:W-:-:S04]  /*2400*/  IMAD R59, R16, -0x2, R59 ;  /* 0xfffffffe103b7824 */ /* 0x000fc800078e023b */
[----:B------:R-:W2:Y:S01]  /*2410*/  MUFU.TANH R5, R5 ;  /* 0x0000000500057308 */ /* 0x000ea20000002400 */
[----:B-1----:R-:W-:Y:S02]  /*2420*/  IMAD R4, R145, 0xc0, R151 ;  /* 0x000000c091047824 */ /* 0x002fe400078e0297 */
[C---:B------:R-:W-:Y:S02]  /*2430*/  VIADD R82, R59.reuse, UR6 ;  /* 0x000000063b527c36 */ /* 0x040fe40008000000 */
[----:B------:R-:W-:-:S03]  /*2440*/  VIADD R83, R59, UR33 ;  /* 0x000000213b537c36 */ /* 0x000fc60008000000 */
[----:B------:R-:W1:Y:S01]  /*2450*/  MUFU.TANH R0, R0 ;  /* 0x0000000000007308 */ /* 0x000e620000002400 */
[----:B------:R-:W-:Y:S01]  /*2460*/  VIADDMNMX R72, R4, R82, R79, PT ;  /* 0x0000005204487246 */ /* 0x000fe2000380014f */
[----:B------:R-:W-:-:S06]  /*2470*/  IMAD.IADD R74, R83, 0x1, R4 ;  /* 0x00000001534a7824 */ /* 0x000fcc00078e0204 */
        /* <DEDUP_REMOVED lines=74> */
.L_x_9112:
[----:B------:R-:W-:-:S06]  /*2920*/  UISETP.NE.AND UP1, UPT, UR7, 0x1, UPT ;  /* 0x000000010700788c */ /* 0x000fcc000bf25270 */
[----:B------:R-:W-:-:S05]  /*2930*/  PLOP3.LUT P2, PT, PT, PT, UP1, 0x80, 0x0 ;  /* 0x000000000000781c */ /* 0x000fca0003f4f018 */
[----:B------:R-:W-:-:S08]  /*2940*/  @UP1 ULDC.64 UR10, c[0x0][0x9e8] ;  /* 0x00027a00000a1ab9 */ /* 0x000fd00000000a00 */
[----:B------:R-:W-:-:S05]  /*2950*/  @P2 IMAD.HI.U32 R59, R56, UR10, RZ ;  /* 0x0000000a383b2c27 */ /* 0x000fca000f8e00ff */
[----:B------:R-:W-:-:S07]  /*2960*/  @P2 SHF.R.U32.HI R56, RZ, UR11, R59 ;  /* 0x0000000bff382c19 */ /* 0x000fce000801163b */
.L_x_9113:
[----:B------:R-:W-:Y:S05]  /*2970*/  BSYNC B0 ;  /* 0x0000000000007941 */ /* 0x000fea0003800000 */
.L_x_9111:
[----:B------:R-:W-:-:S04]  /*2980*/  IMAD R59, R56, UR7, -R75 ;  /* 0x00000007383b7c24 */ /* 0x000fc8000f8e0a4b */
[----:B------:R-:W-:-:S05]  /*2990*/  IMAD R59, R16, -0x2, R59 ;  /* 0xfffffffe103b7824 */ /* 0x000fca00078e023b */
[----:B------:R-:W-:Y:S02]  /*29a0*/  VIMNMX R74, R74, R59, !PT ;  /* 0x0000003b4a4a7248 */ /* 0x000fe40007fe0100 */
[----:B------:R-:W-:-:S07]  /*29b0*/  VIADDMNMX R72, R59, UR7, R72, PT ;  /* 0x000000073b487c46 */ /* 0x000fce000b800148 */
.L_x_9110:
[C---:B------:R-:W-:Y:S02]  /*29c0*/  ISETP.GE.AND P4, PT, R78.reuse, 0x9, PT ;  /* 0x000000094e00780c */ /* 0x040fe40003f86270 */
[C---:B------:R-:W-:Y:S02]  /*29d0*/  ISETP.GE.AND P2, PT, R78.reuse, 0x2, PT ;  /* 0x000000024e00780c */ /* 0x040fe40003f46270 */
[----:B------:R-:W-:Y:S02]  /*29e0*/  ISETP.GE.AND P5, PT, R78, 0xa, PT ;  /* 0x0000000a4e00780c */ /* 0x000fe40003fa6270 */
[----:B------:R-:W-:Y:S02]  /*29f0*/  LOP3.LUT R22, R22, 0xfffffffd, RZ, 0xc0, !PT ;  /* 0xfffffffd16167812 */ /* 0x000fe400078ec0ff */
[----:B------:R-:W-:-:S04]  /*2a00*/  ISETP.GT.AND P3, PT, R74, 0x1, !P2 ;  /* 0x000000014a00780c */ /* 0x000fc80005764270 */
[----:B------:R-:W-:Y:S02]  /*2a10*/  ISETP.LT.OR P3, PT, R72, 0x2, P3 ;  /* 0x000000024800780c */ /* 0x000fe40001f61670 */
[----:B------:R-:W-:Y:S02]  /*2a20*/  @P4 LOP3.LUT R22, R22, 0x2, RZ, 0xfc, !PT ;  /* 0x0000000216164812 */ /* 0x000fe400078efcff */
[----:B------:R-:W-:Y:S01]  /*2a30*/  FSEL R69, R5, -INF , !P3 ;  /* 0xff80000005457808 */ /* 0x000fe20005800000 */
[----:B------:R-:W-:Y:S01]  /*2a40*/  VIADD R5, R4, 0x8 ;  /* 0x0000000804057836 */ /* 0x000fe20000000000 */
[----:B------:R-:W-:Y:S02]  /*2a50*/  LOP3.LUT R22, R22, 0xfffffffb, RZ, 0xc0, !PT ;  /* 0xfffffffb16167812 */ /* 0x000fe400078ec0ff */
[----:B------:R-:W-:Y:S02]  /*2a60*/  ISETP.GT.AND P4, PT, R74, 0x8, !P4 ;  /* 0x000000084a00780c */ /* 0x000fe40006784270 */
[----:B------:R-:W-:-:S02]  /*2a70*/  @P5 LOP3.LUT R22, R22, 0x4, RZ, 0xfc, !PT ;  /* 0x0000000416165812 */ /* 0x000fc400078efcff */
[----:B------:R-:W-:Y:S02]  /*2a80*/  ISETP.GT.AND P3, PT, R74, 0x9, !P5 ;  /* 0x000000094a00780c */ /* 0x000fe40006f64270 */
[----:B------:R-:W-:Y:S02]  /*2a90*/  ISETP.GE.AND P5, PT, R78, 0x11, PT ;  /* 0x000000114e00780c */ /* 0x000fe40003fa6270 */
[C---:B------:R-:W-:Y:S02]  /*2aa0*/  ISETP.LT.OR P4, PT, R72.reuse, 0x9, P4 ;  /* 0x000000094800780c */ /* 0x040fe40002781670 */
[----:B------:R-:W-:Y:S02]  /*2ab0*/  ISETP.LT.OR P3, PT, R72, 0xa, P3 ;  /* 0x0000000a4800780c */ /* 0x000fe40001f61670 */
[----:B------:R-:W-:Y:S02]  /*2ac0*/  FSEL R89, R89, -INF , !P4 ;  /* 0xff80000059597808 */ /* 0x000fe40006000000 */
[----:B------:R-:W-:-:S02]  /*2ad0*/  ISETP.GE.AND P4, PT, R78, 0x12, PT ;  /* 0x000000124e00780c */ /* 0x000fc40003f86270 */
[----:B------:R-:W-:Y:S02]  /*2ae0*/  LOP3.LUT R22, R22, 0xfffffff7, RZ, 0xc0, !PT ;  /* 0xfffffff716167812 */ /* 0x000fe400078ec0ff */
[----:B0-----:R-:W-:Y:S02]  /*2af0*/  FSEL R90, R90, -INF , !P3 ;  /* 0xff8000005a5a7808 */ /* 0x001fe40005800000 */
        /* <DEDUP_REMOVED lines=125> */
[----:B------:R-:W-:Y:S02]  /*32d0*/  ISETP.GT.AND P3, PT, R74, 0x61, !P4 ;  /* 0x000000614a00780c */ /* 0x000fe40006764270 */
[----:B------:R-:W-:-:S02]  /*32e0*/  VIADDMNMX R70, R5, R82, R79, PT ;  /* 0x0000005205467246 */ /* 0x000fc4000380014f */
[----:B------:R-:W-:-:S03]  /*32f0*/  ISETP.LT.OR P3, PT, R72, 0x62, P3 ;  /* 0x000000624800780c */ /* 0x000fc60001f61670 */
[----:B------:R-:W-:Y:S02]  /*3300*/  @P4 LOP3.LUT R22, R22, 0x20, RZ, 0xfc, !PT ;  /* 0x0000002016164812 */ /* 0x000fe400078efcff */
[----:B------:R-:W-:Y:S02]  /*3310*/  ISETP.GE.AND P4, PT, R78, 0x69, PT ;  /* 0x000000694e00780c */ /* 0x000fe40003f86270 */
[----:B------:R-:W-:Y:S01]  /*3320*/  FSEL R49, R71, -INF , !P3 ;  /* 0xff80000047317808 */ /* 0x000fe20005800000 */
[----:B------:R-:W-:Y:S01]  /*3330*/  IMAD.IADD R71, R83, 0x1, R5 ;  /* 0x0000000153477824 */ /* 0x000fe200078e0205 */
        /* <DEDUP_REMOVED lines=51> */
.L_x_9116:
[----:B------:R-:W-:-:S06]  /*3670*/  UISETP.NE.AND UP1, UPT, UR7, 0x1, UPT ;  /* 0x000000010700788c */ /* 0x000fcc000bf25270 */
[----:B------:R-:W-:-:S05]  /*3680*/  PLOP3.LUT P6, PT, PT, PT, UP1, 0x80, 0x0 ;  /* 0x000000000000781c */ /* 0x000fca0003fcf018 */
[----:B------:R-:W-:-:S08]  /*3690*/  @UP1 ULDC.64 UR10, c[0x0][0x9e8] ;  /* 0x00027a00000a1ab9 */ /* 0x000fd00000000a00 */
[----:B------:R-:W-:Y:S01]  /*36a0*/  @P6 IMAD.HI.U32 R57, R2, UR10, RZ ;  /* 0x0000000a02396c27 */ /* 0x000fe2000f8e00ff */
[----:B------:R-:W-:-:S13]  /*36b0*/  PLOP3.LUT P6, PT, PT, PT, UP1, 0x80, 0x0 ;  /* 0x000000000000781c */ /* 0x000fda0003fcf018 */
[----:B------:R-:W-:-:S07]  /*36c0*/  @P6 SHF.R.U32.HI R2, RZ, UR11, R57 ;  /* 0x0000000bff026c19 */ /* 0x000fce0008011639 */
.L_x_9117:
[----:B------:R-:W-:Y:S05]  /*36d0*/  BSYNC B0 ;  /* 0x0000000000007941 */ /* 0x000fea0003800000 */
.L_x_9115:
[----:B------:R-:W-:-:S04]  /*36e0*/  IMAD R57, R2, UR7, -R75 ;  /* 0x0000000702397c24 */ /* 0x000fc8000f8e0a4b */
[----:B------:R-:W-:-:S05]  /*36f0*/  IMAD R57, R16, -0x2, R57 ;  /* 0xfffffffe10397824 */ /* 0x000fca00078e0239 */
[----:B------:R-:W-:Y:S02]  /*3700*/  VIMNMX R71, R71, R57, !PT ;  /* 0x0000003947477248 */ /* 0x000fe40007fe0100 */
[----:B------:R-:W-:-:S07]  /*3710*/  VIADDMNMX R70, R57, UR7, R70, PT ;  /* 0x0000000739467c46 */ /* 0x000fce000b800146 */
.L_x_9114:
        /* <DEDUP_REMOVED lines=9> */
[C---:B------:R-:W-:Y:S02]  /*37b0*/  ISETP.LT.OR P3, PT, R70.reuse, 0x71, P3 ;  /* 0x000000714600780c */ /* 0x040fe40001f61670 */
[----:B------:R-:W-:Y:S02]  /*37c0*/  ISETP.LT.OR P2, PT, R70, 0x9, P2 ;  /* 0x000000094600780c */ /* 0x000fe40001741670 */
[----:B------:R-:W-:Y:S02]  /*37d0*/  ISETP.GT.AND P5, PT, R71, 0x78, !P5 ;  /* 0x000000784700780c */ /* 0x000fe40006fa4270 */
[----:B------:R-:W-:-:S02]  /*37e0*/  FSEL R7, R7, -INF , !P2 ;  /* 0xff80000007077808 */ /* 0x000fc40005000000 */
[----:B------:R-:W-:Y:S02]  /*37f0*/  LOP3.LUT P2, RZ, R22, 0x4, RZ, 0xc0, !PT ;  /* 0x0000000416ff7812 */ /* 0x000fe4000784c0ff */
[C---:B------:R-:W-:Y:S02]  /*3800*/  ISETP.LT.OR P4, PT, R70.reuse, 0x72, P4 ;  /* 0x000000724600780c */ /* 0x040fe40002781670 */
        /* <DEDUP_REMOVED lines=11> */
[----:B------:R-:W-:Y:S02]  /*38c0*/  FSEL R29, R29, -INF , !P5 ;  /* 0xff8000001d1d7808 */ /* 0x000fe40006800000 */
        /* <DEDUP_REMOVED lines=92> */
[C---:B------:R-:W-:Y:S01]  /*3e90*/  LOP3.LUT P6, RZ, R22.reuse, 0x10, RZ, 0xc0, !PT ;  /* 0x0000001016ff7812 */ /* 0x040fe200078cc0ff */
[----:B------:R-:W0:Y:S01]  /*3ea0*/  SHFL.BFLY PT, R12, R13, 0x2, 0x1f ;  /* 0x0c401f000d0c7f89 */ /* 0x000e2200000e0000 */
[----:B------:R-:W-:Y:S02]  /*3eb0*/  FSEL R35, R35, -INF , !P2 ;  /* 0xff80000023237808 */ /* 0x000fe40005000000 */
[----:B------:R-:W-:-:S04]  /*3ec0*/  LOP3.LUT P2, RZ, R22, 0x200, RZ, 0xc0, !PT ;  /* 0x0000020016ff7812 */ /* 0x000fc8000784c0ff */
[----:B------:R-:W-:-:S04]  /*3ed0*/  ISETP.GT.AND P2, PT, R71, 0x51, !P2 ;  /* 0x000000514700780c */ /* 0x000fc80005744270 */
[----:B------:R-:W-:-:S04]  /*3ee0*/  ISETP.LT.OR P2, PT, R70, 0x52, P2 ;  /* 0x000000524600780c */ /* 0x000fc80001741670 */
[----:B------:R-:W-:Y:S02]  /*3ef0*/  FSEL R36, R36, -INF , !P2 ;  /* 0xff80000024247808 */ /* 0x000fe40005000000 */
[----:B------:R-:W-:-:S04]  /*3f00*/  LOP3.LUT P2, RZ, R22, 0x100, RZ, 0xc0, !PT ;  /* 0x0000010016ff7812 */ /* 0x000fc8000784c0ff */
[----:B------:R-:W-:Y:S02]  /*3f10*/  ISETP.GT.AND P2, PT, R71, 0x58, !P2 ;  /* 0x000000584700780c */ /* 0x000fe40005744270 */
[----:B0-----:R-:W-:Y:S02]  /*3f20*/  FMNMX.FTZ R72, R13, R12, !PT ;  /* 0x0000000c0d487209 */ /* 0x001fe40007810000 */
[----:B------:R-:W-:-:S03]  /*3f30*/  ISETP.LT.OR P2, PT, R70, 0x59, P2 ;  /* 0x000000594600780c */ /* 0x000fc60001741670 */
        /* <DEDUP_REMOVED lines=10> */
[----:B------:R-:W-:Y:S01]  /*3fe0*/  FMUL.FTZ R78, R12, UR34 ;  /* 0x000000220c4e7c20 */ /* 0x000fe20008410000 */
        /* <DEDUP_REMOVED lines=16> */
[--C-:B------:R-:W-:Y:S01]  /*40f0*/  FFMA.FTZ R67, R60, UR34, -R78.reuse ;  /* 0x000000223c437c23 */ /* 0x100fe2000801084e */
        /* <DEDUP_REMOVED lines=16> */
[----:B------:R-:W0:Y:S01]  /*4200*/  MUFU.EX2 R73, R73 ;  /* 0x0000004900497308 */ /* 0x000e220000000800 */
[----:B------:R-:W-:Y:S01]  /*4210*/  FMNMX.FTZ R13, R9, R74, !PT ;  /* 0x0000004a090d7209 */ /* 0x000fe20007810000 */
[--C-:B------:R-:W-:Y:S01]  /*4220*/  FFMA.FTZ R93, R93, UR34, -R78.reuse ;  /* 0x000000225d5d7c23 */ /* 0x100fe2000801084e */
[----:B------:R-:W-:Y:S01]  /*4230*/  ISETP.GT.AND P6, PT, R71, 0x79, !P6 ;  /* 0x000000794700780c */ /* 0x000fe200077c4270 */
        /* <DEDUP_REMOVED lines=25> */
[----:B------:R-:W-:Y:S01]  /*43d0*/  FMNMX.FTZ R80, R14, R13, !PT ;  /* 0x0000000d0e507209 */ /* 0x000fe20007810000 */
[----:B------:R-:W-:-:S02]  /*43e0*/  FFMA.FTZ R38, R38, UR34, -R78 ;  /* 0x0000002226267c23 */ /* 0x000fc4000801084e */
[----:B------:R2:W-:Y:S01]  /*43f0*/  MUFU.EX2 R62, R79 ;  /* 0x0000004f003e7308 */ /* 0x0005e20000000800 */
[----:B------:R-:W-:Y:S01]  /*4400*/  FMNMX.FTZ R13, R21, R80, !PT ;  /* 0x00000050150d7209 */ /* 0x000fe20007810000 */
[----:B------:R-:W-:-:S03]  /*4410*/  FFMA.FTZ R80, R43, UR34, -R78 ;  /* 0x000000222b507c23 */ /* 0x000fc6000801084e */
        /* <DEDUP_REMOVED lines=29> */
[----:B------:R-:W-:Y:S01]  /*45f0*/  FMNMX.FTZ R13, R29, R68, !PT ;  /* 0x000000441d0d7209 */ /* 0x000fe20007810000 */
[----:B------:R-:W-:-:S03]  /*4600*/  FFMA.FTZ R68, R51, UR34, -R78 ;  /* 0x0000002233447c23 */ /* 0x000fc6000801084e */
[----:B------:R-:W-:-:S03]  /*4610*/  FMNMX.FTZ R13, R30, R13, !PT ;  /* 0x0000000d1e0d7209 */ /* 0x000fc60007810000 */
[----:B------:R-:W-:Y:S02]  /*4620*/  MUFU.EX2 R64, R64 ;  /* 0x0000004000407308 */ /* 0x000fe40000000800 */
[----:B------:R-:W2:Y:S06]  /*4630*/  SHFL.BFLY PT, R70, R13, 0x2, 0x1f ;  /* 0x0c401f000d467f89 */ /* 0x000eac00000e0000 */
[----:B------:R-:W-:Y:S08]  /*4640*/  MUFU.EX2 R59, R59 ;  /* 0x0000003b003b7308 */ /* 0x000ff00000000800 */
[----:B------:R-:W-:Y:S08]  /*4650*/  MUFU.EX2 R56, R56 ;  /* 0x0000003800387308 */ /* 0x000ff00000000800 */
[----:B------:R-:W-:Y:S01]  /*4660*/  MUFU.EX2 R53, R53 ;  /* 0x0000003500357308 */ /* 0x000fe20000000800 */
[----:B--2---:R-:W-:Y:S01]  /*4670*/  FMNMX.FTZ R51, R13, R70, !PT ;  /* 0x000000460d337209 */ /* 0x004fe20007810000 */
[----:B------:R-:W-:-:S04]  /*4680*/  FFMA.FTZ R70, R49, UR34, -R78 ;  /* 0x0000002231467c23 */ /* 0x000fc8000801084e */
[----:B------:R-:W2:Y:S02]  /*4690*/  SHFL.BFLY PT, R82, R51, 0x1, 0x1f ;  /* 0x0c201f0033527f89 */ /* 0x000ea400000e0000 */
[----:B------:R-:W-:Y:S08]  /*46a0*/  MUFU.EX2 R54, R54 ;  /* 0x0000003600367308 */ /* 0x000ff00000000800 */
[----:B------:R-:W-:Y:S08]  /*46b0*/  MUFU.EX2 R55, R55 ;  /* 0x0000003700377308 */ /* 0x000ff00000000800 */
[----:B------:R-:W-:Y:S01]  /*46c0*/  MUFU.EX2 R52, R52 ;  /* 0x0000003400347308 */ /* 0x000fe20000000800 */
[----:B--2---:R-:W-:-:S07]  /*46d0*/  FMNMX.FTZ R13, R51, R82, !PT ;  /* 0x00000052330d7209 */ /* 0x004fce0007810000 */
        /* <DEDUP_REMOVED lines=18> */
[----:B------:R3:W4:Y:S01]  /*4800*/  MUFU.EX2 R86, R49 ;  /* 0x0000003100567308 */ /* 0x0007220000000800 */
[--C-:B--2---:R-:W-:Y:S01]  /*4810*/  FFMA.FTZ R76, R10, UR34, -R43.reuse ;  /* 0x000000220a4c7c23 */ /* 0x104fe2000801082b */
[--C-:B------:R-:W-:Y:S01]  /*4820*/  FFMA.FTZ R15, R15, UR34, -R43.reuse ;  /* 0x000000220f0f7c23 */ /* 0x100fe2000801082b */
[--C-:B------:R-:W-:Y:S01]  /*4830*/  FFMA.FTZ R21, R21, UR34, -R43.reuse ;  /* 0x0000002215157c23 */ /* 0x100fe2000801082b */
[--C-:B------:R-:W-:Y:S01]  /*4840*/  FFMA.FTZ R20, R20, UR34, -R43.reuse ;  /* 0x0000002214147c23 */ /* 0x100fe2000801082b */
[--C-:B------:R-:W-:Y:S01]  /*4850*/  FFMA.FTZ R82, R33, UR34, -R43.reuse ;  /* 0x0000002221527c23 */ /* 0x100fe2000801082b */
[--C-:B------:R-:W-:Y:S01]  /*4860*/  FFMA.FTZ R35, R35, UR34, -R43.reuse ;  /* 0x0000002223237c23 */ /* 0x100fe2000801082b */
[--C-:B------:R-:W-:Y:S01]  /*4870*/  FFMA.FTZ R33, R25, UR34, -R43.reuse ;  /* 0x0000002219217c23 */ /* 0x100fe2000801082b */
[----:B------:R2:W5:Y:S01]  /*4880*/  MUFU.EX2 R81, R51 ;  /* 0x0000003300517308 */ /* 0x0005620000000800 */
[----:B---3--:R-:W-:Y:S01]  /*4890*/  FFMA.FTZ R49, R8, UR34, -R43 ;  /* 0x0000002208317c23 */ /* 0x008fe2000801082b */
[----:B0-----:R-:W-:Y:S01]  /*48a0*/  FADD.FTZ R8, R42, R73 ;  /* 0x000000492a087221 */ /* 0x001fe20000010000 */
[----:B-1----:R-:W-:Y:S01]  /*48b0*/  F2FP.BF16.F32.PACK_AB R10, R72, R69 ;  /* 0x00000045480a723e */ /* 0x002fe200000010ff */
[--C-:B------:R-:W-:Y:S01]  /*48c0*/  FFMA.FTZ R57, R34, UR34, -R43.reuse ;  /* 0x0000002222397c23 */ /* 0x100fe2000801082b */
[--C-:B------:R-:W-:Y:S01]  /*48d0*/  FFMA.FTZ R2, R2, UR34, -R43.reuse ;  /* 0x0000002202027c23 */ /* 0x100fe2000801082b */
[----:B------:R-:W-:Y:S01]  /*48e0*/  FADD.FTZ R9, R69, R8 ;  /* 0x0000000845097221 */ /* 0x000fe20000010000 */
[----:B------:R-:W-:Y:S01]  /*48f0*/  F2FP.BF16.F32.PACK_AB R8, R73, R42 ;  /* 0x0000002a4908723e */ /* 0x000fe200000010ff */
[----:B------:R0:W1:Y:S01]  /*4900*/  MUFU.EX2 R90, R71 ;  /* 0x00000047005a7308 */ /* 0x0000620000000800 */
[----:B--2---:R-:W-:Y:S01]  /*4910*/  FFMA.FTZ R51, R31, UR34, -R43 ;  /* 0x000000221f337c23 */ /* 0x004fe2000801082b */
[----:B------:R-:W-:Y:S01]  /*4920*/  FADD.FTZ R27, R72, R9 ;  /* 0x00000009481b7221 */ /* 0x000fe20000010000 */
[----:B----4-:R-:W-:Y:S01]  /*4930*/  F2FP.BF16.F32.PACK_AB R9, R86, R79 ;  /* 0x0000004f5609723e */ /* 0x010fe200000010ff */
[--C-:B------:R-:W-:Y:S01]  /*4940*/  FFMA.FTZ R69, R36, UR34, -R43.reuse ;  /* 0x0000002224457c23 */ /* 0x100fe2000801082b */
[----:B------:R-:W-:Y:S01]  /*4950*/  FFMA.FTZ R44, R44, UR34, -R43 ;  /* 0x000000222c2c7c23 */ /* 0x000fe2000801082b */
[----:B------:R-:W-:Y:S01]  /*4960*/  FADD.FTZ R32, R0, R27 ;  /* 0x0000001b00207221 */ /* 0x000fe20000010000 */
[--C-:B------:R-:W-:Y:S01]  /*4970*/  FFMA.FTZ R46, R46, UR34, -R43.reuse ;  /* 0x000000222e2e7c23 */ /* 0x100fe2000801082b */
[----:B------:R-:W2:Y:S01]  /*4980*/  MUFU.EX2 R3, R3 ;  /* 0x0000000300037308 */ /* 0x000ea20000000800 */
[--C-:B0-----:R-:W-:Y:S01]  /*4990*/  FFMA.FTZ R71, R28, UR34, -R43.reuse ;  /* 0x000000221c477c23 */ /* 0x101fe2000801082b */
[----:B------:R-:W-:Y:S01]  /*49a0*/  FADD.FTZ R28, R79, R86 ;  /* 0x000000564f1c7221 */ /* 0x000fe20000010000 */
[----:B------:R-:W-:Y:S01]  /*49b0*/  FADD.FTZ R31, R75, R32 ;  /* 0x000000204b1f7221 */ /* 0x000fe20000010000 */
[--C-:B------:R-:W-:Y:S01]  /*49c0*/  FFMA.FTZ R48, R48, UR34, -R43.reuse ;  /* 0x0000002230307c23 */ /* 0x100fe2000801082b */
[----:B------:R-:W-:Y:S01]  /*49d0*/  FFMA.FTZ R50, R50, UR34, -R43 ;  /* 0x0000002232327c23 */ /* 0x000fe2000801082b */
[----:B-----5:R-:W-:Y:S01]  /*49e0*/  FADD.FTZ R11, R81, R28 ;  /* 0x0000001c510b7221 */ /* 0x020fe20000010000 */
[----:B------:R-:W-:Y:S01]  /*49f0*/  FADD.FTZ R32, R74, R31 ;  /* 0x0000001f4a207221 */ /* 0x000fe20000010000 */
[----:B------:R-:W0:Y:S01]  /*4a00*/  MUFU.EX2 R6, R6 ;  /* 0x0000000600067308 */ /* 0x000e220000000800 */
[----:B------:R-:W-:Y:S01]  /*4a10*/  FFMA.FTZ R36, R29, UR34, -R43 ;  /* 0x000000221d247c23 */ /* 0x000fe2000801082b */
[----:B-1----:R-:W-:Y:S01]  /*4a20*/  FADD.FTZ R28, R90, R11 ;  /* 0x0000000b5a1c7221 */ /* 0x002fe20000010000 */
[----:B------:R-:W-:Y:S01]  /*4a30*/  FADD.FTZ R31, R77, R32 ;  /* 0x000000204d1f7221 */ /* 0x000fe20000010000 */
[--C-:B------:R-:W-:Y:S01]  /*4a40*/  FFMA.FTZ R32, R24, UR34, -R43.reuse ;  /* 0x0000002218207c23 */ /* 0x100fe2000801082b */
[----:B------:R-:W-:Y:S01]  /*4a50*/  F2FP.BF16.F32.PACK_AB R11, R90, R81 ;  /* 0x000000515a0b723e */ /* 0x000fe200000010ff */
[----:B------:R-:W-:Y:S01]  /*4a60*/  FFMA.FTZ R72, R30, UR34, -R43 ;  /* 0x000000221e487c23 */ /* 0x000fe2000801082b */
[----:B------:R-:W-:Y:S01]  /*4a70*/  F2FP.BF16.F32.PACK_AB R30, R61, R60 ;  /* 0x0000003c3d1e723e */ /* 0x000fe200000010ff */
[----:B------:R-:W1:Y:S01]  /*4a80*/  MUFU.EX2 R7, R7 ;  /* 0x0000000700077308 */ /* 0x000e620000000800 */
[----:B--2---:R-:W-:Y:S01]  /*4a90*/  FADD.FTZ R27, R3, R28 ;  /* 0x0000001c031b7221 */ /* 0x004fe20000010000 */
[----:B------:R2:W-:Y:S06]  /*4aa0*/  STSM.16.M88.4 [R17+0x21800], R8 ;  /* 0x0218000811007844 */ /* 0x0005ec0000000200 */
[----:B------:R-:W3:Y:S01]  /*4ab0*/  MUFU.EX2 R58, R58 ;  /* 0x0000003a003a7308 */ /* 0x000ee20000000800 */
[----:B0-----:R-:W-:-:S07]  /*4ac0*/  FADD.FTZ R28, R6, R27 ;  /* 0x0000001b061c7221 */ /* 0x001fce0000010000 */
[----:B------:R-:W0:Y:S01]  /*4ad0*/  MUFU.EX2 R49, R49 ;  /* 0x0000003100317308 */ /* 0x000e220000000800 */
[----:B-1----:R-:W-:Y:S01]  /*4ae0*/  FADD.FTZ R27, R7, R28 ;  /* 0x0000001c071b7221 */ /* 0x002fe20000010000 */
[----:B------:R-:W-:Y:S01]  /*4af0*/  FADD.FTZ R28, R62, R31 ;  /* 0x0000001f3e1c7221 */ /* 0x000fe20000010000 */
[----:B--2---:R-:W-:Y:S02]  /*4b00*/  F2FP.BF16.F32.PACK_AB R8, R66, R65 ;  /* 0x000000414208723e */ /* 0x004fe400000010ff */
[----:B------:R-:W-:-:S03]  /*4b10*/  F2FP.BF16.F32.PACK_AB R10, R64, R63 ;  /* 0x0000003f400a723e */ /* 0x000fc600000010ff */
[----:B------:R-:W1:Y:S01]  /*4b20*/  MUFU.EX2 R76, R76 ;  /* 0x0000004c004c7308 */ /* 0x000e620000000800 */
[----:B---3--:R-:W-:Y:S01]  /*4b30*/  FADD.FTZ R24, R58, R27 ;  /* 0x0000001b3a187221 */ /* 0x008fe20000010000 */
[----:B------:R-:W-:-:S06]  /*4b40*/  FADD.FTZ R27, R67, R28 ;  /* 0x0000001c431b7221 */ /* 0x000fcc0000010000 */
[----:B------:R-:W-:Y:S01]  /*4b50*/  MUFU.EX2 R15, R15 ;  /* 0x0000000f000f7308 */ /* 0x000fe20000000800 */
[----:B0-----:R-:W-:Y:S01]  /*4b60*/  FADD.FTZ R25, R49, R24 ;  /* 0x0000001831197221 */ /* 0x001fe20000010000 */
[----:B------:R-:W-:-:S04]  /*4b70*/  FADD.FTZ R24, R60, R27 ;  /* 0x0000001b3c187221 */ /* 0x000fc80000010000 */
[----:B------:R-:W-:Y:S01]  /*4b80*/  FADD.FTZ R28, R61, R24 ;  /* 0x000000183d1c7221 */ /* 0x000fe20000010000 */
[----:B------:R-:W-:Y:S01]  /*4b90*/  F2FP.BF16.F32.PACK_AB R24, R75, R0 ;  /* 0x000000004b18723e */ /* 0x000fe200000010ff */
[----:B------:R-:W0:Y:S01]  /*4ba0*/  MUFU.EX2 R78, R78 ;  /* 0x0000004e004e7308 */ /* 0x000e220000000800 */
[----:B-1----:R-:W-:Y:S01]  /*4bb0*/  F2FP.BF16.F32.PACK_AB R29, R76, R49 ;  /* 0x000000314c1d723e */ /* 0x002fe200000010ff */
[----:B------:R-:W-:Y:S01]  /*4bc0*/  FADD.FTZ R27, R65, R28 ;  /* 0x0000001c411b7221 */ /* 0x000fe20000010000 */
[----:B------:R-:W-:-:S03]  /*4bd0*/  F2FP.BF16.F32.PACK_AB R28, R67, R62 ;  /* 0x0000003e431c723e */ /* 0x000fc600000010ff */
[----:B------:R-:W-:Y:S01]  /*4be0*/  FADD.FTZ R34, R66, R27 ;  /* 0x0000001b42227221 */ /* 0x000fe20000010000 */
[----:B------:R-:W-:Y:S01]  /*4bf0*/  F2FP.BF16.F32.PACK_AB R27, R58, R7 ;  /* 0x000000073a1b723e */ /* 0x000fe200000010ff */
[----:B------:R-:W1:Y:S02]  /*4c00*/  MUFU.EX2 R21, R21 ;  /* 0x0000001500157308 */ /* 0x000e640000000800 */
[----:B------:R-:W-:-:S04]  /*4c10*/  FADD.FTZ R9, R63, R34 ;  /* 0x000000223f097221 */ /* 0x000fc80000010000 */
[----:B------:R-:W-:Y:S02]  /*4c20*/  FADD.FTZ R34, R64, R9 ;  /* 0x0000000940227221 */ /* 0x000fe40000010000 */
[----:B------:R2:W-:Y:S01]  /*4c30*/  MUFU.EX2 R42, R35 ;  /* 0x00000023002a7308 */ /* 0x0005e20000000800 */
[----:B0-----:R-:W-:Y:S01]  /*4c40*/  F2FP.BF16.F32.PACK_AB R31, R78, R15 ;  /* 0x0000000f4e1f723e */ /* 0x001fe200000010ff */
[----:B------:R-:W-:Y:S01]  /*4c50*/  FADD.FTZ R9, R59, R34 ;  /* 0x000000223b097221 */ /* 0x000fe20000010000 */
[----:B------:R-:W-:-:S05]  /*4c60*/  F2FP.BF16.F32.PACK_AB R34, R54, R53 ;  /* 0x000000353622723e */ /* 0x000fca00000010ff */
[----:B------:R-:W0:Y:S01]  /*4c70*/  MUFU.EX2 R20, R20 ;  /* 0x0000001400147308 */ /* 0x000e220000000800 */
[----:B--2---:R-:W-:Y:S01]  /*4c80*/  FFMA.FTZ R35, R26, UR34, -R43 ;  /* 0x000000221a237c23 */ /* 0x004fe2000801082b */
[----:B------:R-:W-:-:S04]  /*4c90*/  FADD.FTZ R26, R76, R25 ;  /* 0x000000194c1a7221 */ /* 0x000fc80000010000 */
[----:B------:R-:W-:Y:S01]  /*4ca0*/  FADD.FTZ R25, R15, R26 ;  /* 0x0000001a0f197221 */ /* 0x000fe20000010000 */
[----:B------:R-:W-:Y:S01]  /*4cb0*/  F2FP.BF16.F32.PACK_AB R26, R77, R74 ;  /* 0x0000004a4d1a723e */ /* 0x000fe200000010ff */
[----:B------:R-:W2:Y:S02]  /*4cc0*/  MUFU.EX2 R71, R71 ;  /* 0x0000004700477308 */ /* 0x000ea40000000800 */
[----:B------:R-:W-:-:S04]  /*4cd0*/  FADD.FTZ R0, R78, R25 ;  /* 0x000000194e007221 */ /* 0x000fc80000010000 */
[----:B-1----:R-:W-:Y:S02]  /*4ce0*/  FADD.FTZ R25, R21, R0 ;  /* 0x0000000015197221 */ /* 0x002fe40000010000 */
[----:B------:R-:W1:Y:S02]  /*4cf0*/  MUFU.EX2 R84, R84 ;  /* 0x0000005400547308 */ /* 0x000e640000000800 */
[----:B0-----:R-:W-:Y:S01]  /*4d00*/  FADD.FTZ R0, R20, R25 ;  /* 0x0000001914007221 */ /* 0x001fe20000010000 */
[----:B------:R-:W-:Y:S01]  /*4d10*/  F2FP.BF16.F32.PACK_AB R25, R6, R3 ;  /* 0x000000030619723e */ /* 0x000fe200000010ff */
[----:B------:R-:W-:Y:S01]  /*4d20*/  FADD.FTZ R6, R56, R9 ;  /* 0x0000000938067221 */ /* 0x000fe20000010000 */
[----:B------:R-:W-:-:S03]  /*4d30*/  F2FP.BF16.F32.PACK_AB R9, R20, R21 ;  /* 0x000000151409723e */ /* 0x000fc600000010ff */
[----:B------:R-:W0:Y:S01]  /*4d40*/  MUFU.EX2 R14, R14 ;  /* 0x0000000e000e7308 */ /* 0x000e220000000800 */
[----:B--2---:R-:W-:Y:S01]  /*4d50*/  FADD.FTZ R3, R71, R0 ;  /* 0x0000000047037221 */ /* 0x004fe20000010000 */
[----:B------:R2:W-:Y:S04]  /*4d60*/  STSM.16.M88.4 [R23], R24 ;  /* 0x0000001817007844 */ /* 0x0005e80000000200 */
[----:B------:R-:W-:Y:S02]  /*4d70*/  STSM.16.M88.4 [R19], R28 ;  /* 0x0000001c13007844 */ /* 0x000fe40000000200 */
[----:B------:R-:W3:Y:S01]  /*4d80*/  MUFU.EX2 R51, R51 ;  /* 0x0000003300337308 */ /* 0x000ee20000000800 */
[C---:B-1----:R-:W-:Y:S01]  /*4d90*/  FADD.FTZ R7, R84.reuse, R3 ;  /* 0x0000000354077221 */ /* 0x042fe20000010000 */
[----:B------:R-:W-:-:S05]  /*4da0*/  F2FP.BF16.F32.PACK_AB R11, R84, R71 ;  /* 0x00000047540b723e */ /* 0x000fca00000010ff */
[----:B------:R1:W-:Y:S01]  /*4db0*/  STSM.16.M88.4 [R18], R8 ;  /* 0x0000000812007844 */ /* 0x0003e20000000200 */
[----:B------:R-:W4:Y:S01]  /*4dc0*/  MUFU.EX2 R57, R57 ;  /* 0x0000003900397308 */ /* 0x000f220000000800 */
[----:B0-----:R-:W-:Y:S01]  /*4dd0*/  FADD.FTZ R0, R14, R7 ;  /* 0x000000070e007221 */ /* 0x001fe20000010000 */
[----:B------:R-:W-:Y:S01]  /*4de0*/  FADD.FTZ R7, R53, R6 ;  /* 0x0000000635077221 */ /* 0x000fe20000010000 */
[----:B--2---:R-:W-:Y:S02]  /*4df0*/  F2FP.BF16.F32.PACK_AB R24, R52, R55 ;  /* 0x000000373418723e */ /* 0x004fe400000010ff */
[----:B------:R-:W-:Y:S01]  /*4e00*/  F2FP.BF16.F32.PACK_AB R26, R68, R47 ;  /* 0x0000002f441a723e */ /* 0x000fe200000010ff */
[----:B------:R-:W-:Y:S02]  /*4e10*/  FADD.FTZ R20, R54, R7 ;  /* 0x0000000736147221 */ /* 0x000fe40000010000 */
[----:B------:R-:W0:Y:S01]  /*4e20*/  MUFU.EX2 R82, R82 ;  /* 0x0000005200527308 */ /* 0x000e220000000800 */
[----:B---3--:R-:W-:Y:S01]  /*4e30*/  FADD.FTZ R6, R51, R0 ;  /* 0x0000000033067221 */ /* 0x008fe20000010000 */
[----:B------:R-:W-:-:S04]  /*4e40*/  FADD.FTZ R21, R55, R20 ;  /* 0x0000001437157221 */ /* 0x000fc80000010000 */
[----:B------:R-:W-:Y:S02]  /*4e50*/  FADD.FTZ R20, R52, R21 ;  /* 0x0000001534147221 */ /* 0x000fe40000010000 */
[----:B------:R-:W2:Y:S01]  /*4e60*/  MUFU.EX2 R69, R69 ;  /* 0x0000004500457308 */ /* 0x000ea20000000800 */
[----:B----4-:R-:W-:Y:S01]  /*4e70*/  FADD.FTZ R7, R57, R6 ;  /* 0x0000000639077221 */ /* 0x010fe20000010000 */
[----:B------:R-:W-:-:S04]  /*4e80*/  FADD.FTZ R21, R47, R20 ;  /* 0x000000142f157221 */ /* 0x000fc80000010000 */
[----:B-1----:R-:W-:Y:S02]  /*4e90*/  FADD.FTZ R8, R68, R21 ;  /* 0x0000001544087221 */ /* 0x002fe40000010000 */
[----:B------:R-:W1:Y:S01]  /*4ea0*/  MUFU.EX2 R2, R2 ;  /* 0x0000000200027308 */ /* 0x000e620000000800 */
[----:B0-----:R-:W-:-:S04]  /*4eb0*/  FADD.FTZ R15, R82, R7 ;  /* 0x00000007520f7221 */ /* 0x001fc80000010000 */
[----:B------:R-:W-:-:S03]  /*4ec0*/  FADD.FTZ R6, R42, R15 ;  /* 0x0000000f2a067221 */ /* 0x000fc60000010000 */
        /* <DEDUP_REMOVED lines=20> */
[----:B------:R1:W3:Y:S01]  /*5010*/  MUFU.EX2 R3, R32 ;  /* 0x0000002000037308 */ /* 0x0002e20000000800 */
[C---:B0-----:R-:W-:Y:S01]  /*5020*/  F2FP.BF16.F32.PACK_AB R10, R41.reuse, R80 ;  /* 0x00000050290a723e */ /* 0x041fe200000010ff */
[----:B------:R-:W-:-:S06]  /*5030*/  FADD.FTZ R41, R41, R2 ;  /* 0x0000000229297221 */ /* 0x000fcc0000010000 */
[----:B------:R-:W-:Y:S01]  /*5040*/  MUFU.EX2 R40, R40 ;  /* 0x0000002800287308 */ /* 0x000fe20000000800 */
[----:B-1----:R-:W-:Y:S01]  /*5050*/  F2FP.BF16.F32.PACK_AB R32, R56, R59 ;  /* 0x0000003b3820723e */ /* 0x002fe200000010ff */
[----:B--2---:R-:W-:-:S06]  /*5060*/  FADD.FTZ R6, R50, R21 ;  /* 0x0000001532067221 */ /* 0x004fcc0000010000 */
[----:B------:R-:W0:Y:S01]  /*5070*/  MUFU.EX2 R39, R39 ;  /* 0x0000002700277308 */ /* 0x000e220000000800 */
[C---:B---3--:R-:W-:Y:S01]  /*5080*/  F2FP.BF16.F32.PACK_AB R11, R3.reuse, R50 ;  /* 0x00000032030b723e */ /* 0x048fe200000010ff */
[----:B------:R-:W-:-:S06]  /*5090*/  FADD.FTZ R3, R3, R6 ;  /* 0x0000000603037221 */ /* 0x000fcc0000010000 */
[----:B------:R-:W-:Y:S08]  /*50a0*/  MUFU.EX2 R37, R37 ;  /* 0x0000002500257308 */ /* 0x000ff00000000800 */
[----:B------:R-:W1:Y:S01]  /*50b0*/  MUFU.EX2 R38, R38 ;  /* 0x0000002600267308 */ /* 0x000e620000000800 */
[----:B0-----:R-:W-:Y:S01]  /*50c0*/  F2FP.BF16.F32.PACK_AB R28, R39, R40 ;  /* 0x00000028271c723e */ /* 0x001fe200000010ff */
[----:B------:R-:W-:-:S04]  /*50d0*/  FADD.FTZ R40, R40, R41 ;  /* 0x0000002928287221 */ /* 0x000fc80000010000 */
[----:B------:R-:W-:Y:S02]  /*50e0*/  FADD.FTZ R40, R39, R40 ;  /* 0x0000002827287221 */ /* 0x000fe40000010000 */
[----:B------:R0:W-:Y:S08]  /*50f0*/  MUFU.EX2 R0, R33 ;  /* 0x0000002100007308 */ /* 0x0001f00000000800 */
[----:B------:R2:W3:Y:S01]  /*5100*/  MUFU.EX2 R7, R35 ;  /* 0x0000002300077308 */ /* 0x0004e20000000800 */
[----:B0-----:R-:W-:Y:S01]  /*5110*/  F2FP.BF16.F32.PACK_AB R33, R51, R14 ;  /* 0x0000000e3321723e */ /* 0x001fe200000010ff */
[----:B------:R-:W-:Y:S01]  /*5120*/  IMAD.IADD R14, R137, 0x1, -R139 ;  /* 0x00000001890e7824 */ /* 0x000fe200078e0a8b */
[----:B-1----:R-:W-:-:S03]  /*5130*/  F2FP.BF16.F32.PACK_AB R30, R38, R37 ;  /* 0x00000025261e723e */ /* 0x002fc600000010ff */
[----:B------:R-:W-:Y:S02]  /*5140*/  IMAD R14, R145, 0xc0, R14 ;  /* 0x000000c0910e7824 */ /* 0x000fe400078e020e */
[----:B------:R-:W0:Y:S01]  /*5150*/  MUFU.EX2 R36, R36 ;  /* 0x0000002400247308 */ /* 0x000e220000000800 */
[----:B--2---:R-:W-:Y:S02]  /*5160*/  F2FP.BF16.F32.PACK_AB R35, R82, R57 ;  /* 0x000000395223723e */ /* 0x004fe400000010ff */
[----:B------:R-:W-:-:S03]  /*5170*/  R2UR UR10, R14 ;  /* 0x000000000e0a72ca */ /* 0x000fc600000e0000 */
[----:B------:R1:W-:Y:S02]  /*5180*/  STSM.16.M88.4 [R17+0x27800], R32 ;  /* 0x0278002011007844 */ /* 0x0003e40000000200 */
[----:B------:R-:W2:Y:S01]  /*5190*/  MUFU.EX2 R15, R72 ;  /* 0x00000048000f7308 */ /* 0x000ea20000000800 */
[----:B---3--:R-:W-:Y:S01]  /*51a0*/  F2FP.BF16.F32.PACK_AB R29, R7, R0 ;  /* 0x00000000071d723e */ /* 0x008fe200000010ff */
[----:B------:R1:W-:Y:S01]  /*51b0*/  STSM.16.M88.4 [R136], R24 ;  /* 0x0000001888007844 */ /* 0x0003e20000000200 */
[----:B------:R-:W-:Y:S01]  /*51c0*/  FADD.FTZ R0, R0, R3 ;  /* 0x0000000300007221 */ /* 0x000fe20000010000 */
[----:B------:R-:W-:Y:S02]  /*51d0*/  FADD.FTZ R3, R37, R40 ;  /* 0x0000002825037221 */ /* 0x000fe40000010000 */
[----:B------:R1:W-:Y:S01]  /*51e0*/  STSM.16.M88.4 [R19+0x6000], R8 ;  /* 0x0060000813007844 */ /* 0x0003e20000000200 */
[----:B------:R-:W-:Y:S01]  /*51f0*/  FADD.FTZ R7, R7, R0 ;  /* 0x0000000007077221 */ /* 0x000fe20000010000 */
[----:B------:R-:W-:Y:S01]  /*5200*/  UIADD3 UR6, UR10, UR6, URZ ;  /* 0x000000060a067290 */ /* 0x000fe2000fffe03f */
[----:B------:R-:W-:Y:S01]  /*5210*/  FADD.FTZ R3, R38, R3 ;  /* 0x0000000326037221 */ /* 0x000fe20000010000 */
[----:B------:R-:W-:-:S02]  /*5220*/  VIADD R0, R88, 0xfffffffe ;  /* 0xfffffffe58007836 */ /* 0x000fc40000000000 */
[----:B0-----:R-:W-:Y:S01]  /*5230*/  FADD.FTZ R2, R36, R7 ;  /* 0x0000000724027221 */ /* 0x001fe20000010000 */
[----:B--2---:R-:W-:-:S03]  /*5240*/  F2FP.BF16.F32.PACK_AB R31, R15, R36 ;  /* 0x000000240f1f723e */ /* 0x004fc600000010ff */
[----:B------:R-:W-:Y:S02]  /*5250*/  FADD.FTZ R2, R15, R2 ;  /* 0x000000020f027221 */ /* 0x000fe40000010000 */
[----:B------:R1:W-:Y:S01]  /*5260*/  STSM.16.M88.4 [R18+0x6000], R28 ;  /* 0x0060001c12007844 */ /* 0x0003e20000000200 */
[----:B------:R0:W-:Y:S06]  /*5270*/  MEMBAR.ALL.CTA ;  /* 0x0000000000007992 */ /* 0x0001ec0000008000 */
[----:B0-----:R-:W0:Y:S02]  /*5280*/  FENCE.VIEW.ASYNC.S ;  /* 0x00000000000073c6 */ /* 0x001e240000000000 */
[----:B0-----:R-:W-:Y:S01]  /*5290*/  NOP ;  /* 0x0000000000007918 */ /* 0x001fe20000000000 */
[----:B------:R-:W-:Y:S05]  /*52a0*/  @P2 BRA `(.L_x_9118) ;  /* 0x0000000000482947 */ /* 0x000fea0003800000 */
        /* <DEDUP_REMOVED lines=11> */
.L_x_9119:
[----:B------:R-:W-:-:S11]  /*5360*/  UISETP.NE.AND UP1, UPT, UR7, 0x1, UPT ;  /* 0x000000010700788c */ /* 0x000fd6000bf25270 */
[----:B------:R-:W-:Y:S02]  /*5370*/  @UP1 ULDC.64 UR18, c[0x0][0x9e8] ;  /* 0x00027a0000121ab9 */ /* 0x000fe40000000a00 */
[----:B------:R-:W-:-:S04]  /*5380*/  UIMAD.WIDE.U32 UR10, UR14, UR18, URZ ;  /* 0x000000120e0a72a5 */ /* 0x000fc8000f8e003f */
[----:B------:R-:W-:-:S12]  /*5390*/  @UP1 USHF.R.U32.HI UR14, URZ, UR19, UR11 ;  /* 0x000000133f0e1299 */ /* 0x000fd8000801160b */
.L_x_9120:
[----:B------:R-:W-:-:S04]  /*53a0*/  UIMAD UR7, UR14, UR7, UR7 ;  /* 0x000000070e0772a4 */ /* 0x000fc8000f8e0207 */
[----:B------:R-:W-:-:S04]  /*53b0*/  UISETP.LT.AND UP1, UPT, UR6, UR7, UPT ;  /* 0x000000070600728c */ /* 0x000fc8000bf21270 */
[----:B------:R-:W-:-:S12]  /*53c0*/  USEL UR6, UR6, UR7, UP1 ;  /* 0x0000000706067287 */ /* 0x000fd80008800000 */
.L_x_9118:
        /* <DEDUP_REMOVED lines=31> */
[----:B-1----:R-:W-:Y:S01]  /*55c0*/  IADD3 R9, R4, R137, -R139 ;  /* 0x0000008904097210 */ /* 0x002fe20007ffe88b */
[----:B------:R-:W-:Y:S01]  /*55d0*/  IMAD.MOV.U32 R135, RZ, RZ, RZ ;  /* 0x000000ffff877224 */ /* 0x000fe200078e00ff */
[----:B------:R-:W-:Y:S01]  /*55e0*/  ULDC UR35, c[0x0][0x9e4] ;  /* 0x0002790000237ab9 */ /* 0x000fe20000000800 */
[----:B------:R-:W-:Y:S01]  /*55f0*/  ULDC UR34, c[0x0][0x988] ;  /* 0x0002620000227ab9 */ /* 0x000fe20000000800 */
[----:B------:R-:W-:Y:S01]  /*5600*/  LOP3.LUT R7, RZ, R9, RZ, 0x33, !PT ;  /* 0x00000009ff077212 */ /* 0x000fe200078e33ff */
[----:B------:R-:W-:Y:S01]  /*5610*/  VIADD R8, R9, 0x8 ;  /* 0x0000000809087836 */ /* 0x000fe20000000000 */
[----:B------:R-:W-:Y:S01]  /*5620*/  ULDC UR51, c[0x0][0x9d8] ;  /* 0x0002760000337ab9 */ /* 0x000fe20000000800 */
[----:B------:R-:W-:-:S03]  /*5630*/  ULDC UR50, c[0x0][0x9e0] ;  /* 0x0002780000327ab9 */ /* 0x000fc60000000800 */
[----:B------:R-:W-:-:S07]  /*5640*/  LOP3.LUT R6, RZ, R8, RZ, 0x33, !PT ;  /* 0x00000008ff067212 */ /* 0x000fce00078e33ff */
.L_x_9138:
        /* <DEDUP_REMOVED lines=9> */
.L_x_9123:
[----:B------:R-:W-:Y:S01]  /*56e0*/  ULEA UR6, UR53, UR42, 0x3 ;  /* 0x0000002a35067291 */ /* 0x000fe2000f8e183f */
[----:B------:R-:W-:-:S05]  /*56f0*/  IMAD.U32 R10, RZ, RZ, UR52 ;  /* 0x00000034ff0a7e24 */ /* 0x000fca000f8e00ff */
[----:B------:R-:W-:-:S04]  /*5700*/  SHF.L.U32 R10, R10, 0x1f, RZ ;  /* 0x0000001f0a0a7819 */ /* 0x000fc800000006ff */
[----:B------:R0:W1:Y:S01]  /*5710*/  SYNCS.PHASECHK.TRANS64.TRYWAIT P2, [UR6+0x2d830], R10 ;  /* 0x02d8300aff0075a7 */ /* 0x0000620008040146 */
[----:B------:R-:W-:Y:S05]  /*5720*/  @!P0 BRA `(.L_x_9124) ;  /* 0x0000000000048947 */ /* 0x000fea0003800000 */
[----:B------:R-:W-:Y:S01]  /*5730*/  BPT.TRAP 0x1 ;  /* 0x000000040000795c */ /* 0x000fe20000300000 */
.L_x_9124:
[----:B-1----:R-:W-:Y:S05]  /*5740*/  @P2 BRA `(.L_x_9122) ;  /* 0x0000000000082947 */ /* 0x002fea0003800000 */
[----:B------:R-:W1:Y:S02]  /*5750*/  SYNCS.PHASECHK.TRANS64.TRYWAIT P2, [UR6+0x2d830], R10 ;  /* 0x02d8300aff0075a7 */ /* 0x000e640008040146 */
[----:B-1----:R-:W-:Y:S05]  /*5760*/  @!P2 BRA `(.L_x_9125) ;  /* 0x0000010800dca947 */ /* 0x002fea0003800000 */
.L_x_9122:
[----:B-1----:R-:W1:Y:S01]  /*5770*/  S2R R11, SR_TID.X ;  /* 0x00000000000b7919 */ /* 0x002e620000002100 */
[----:B------:R-:W-:Y:S01]  /*5780*/  UIMAD UR6, UR53, 0x600, UR32 ;  /* 0x00000600350678a4 */ /* 0x000fe2000f8e0220 */
        /* <DEDUP_REMOVED lines=35> */
.L_x_9127:
[----:B------:R-:W-:Y:S01]  /*59c0*/  ULEA UR6, UR43, UR42, 0x3 ;  /* 0x0000002a2b067291 */ /* 0x000fe2000f8e183f */
[----:B------:R-:W-:-:S05]  /*59d0*/  IMAD.U32 R10, RZ, RZ, UR46 ;  /* 0x0000002eff0a7e24 */ /* 0x000fca000f8e00ff */
[----:B------:R-:W-:-:S04]  /*59e0*/  SHF.L.U32 R10, R10, 0x1f, RZ ;  /* 0x0000001f0a0a7819 */ /* 0x000fc800000006ff */
[----:B------:R0:W1:Y:S01]  /*59f0*/  SYNCS.PHASECHK.TRANS64.TRYWAIT P2, [UR6+0x2d850], R10 ;  /* 0x02d8500aff0075a7 */ /* 0x0000620008040146 */
[----:B------:R-:W-:Y:S05]  /*5a00*/  @!P0 BRA `(.L_x_9128) ;  /* 0x0000000000048947 */ /* 0x000fea0003800000 */
[----:B------:R-:W-:Y:S01]  /*5a10*/  BPT.TRAP 0x1 ;  /* 0x000000040000795c */ /* 0x000fe20000300000 */
.L_x_9128:
[----:B-1----:R-:W-:Y:S05]  /*5a20*/  @P2 BRA `(.L_x_9126) ;  /* 0x0000000000082947 */ /* 0x002fea0003800000 */
[----:B------:R-:W1:Y:S02]  /*5a30*/  SYNCS.PHASECHK.TRANS64.TRYWAIT P2, [UR6+0x2d850], R10 ;  /* 0x02d8500aff0075a7 */ /* 0x000e640008040146 */
[----:B-1----:R-:W-:Y:S05]  /*5a40*/  @!P2 BRA `(.L_x_9129) ;  /* 0x00000108003ca947 */ /* 0x002fea0003800000 */
.L_x_9126:
[----:B------:R-:W-:Y:S01]  /*5a50*/  UIADD3 UR6, UR42, 0x400, URZ ;  /* 0x000004002a067890 */ /* 0x000fe2000fffe03f */
[----:B------:R-:W-:Y:S01]  /*5a60*/  WARPGROUP.ARRIVE ;  /* 0x00000000000079c5 */ /* 0x000fe20000000000 */
[----:B------:R-:W-:-:S05]  /*5a70*/  ULEA UR7, UR47, UR42, 0xd ;  /* 0x0000002a2f077291 */ /* 0x000fca000f8e683f */
[----:B------:R-:W2:Y:S01]  /*5a80*/  S2R R141, SR_TID.X ;  /* 0x00000000008d7919 */ /* 0x000ea20000002100 */
[----:B------:R-:W-:Y:S01]  /*5a90*/  USHF.R.U32.HI UR6, URZ, 0x4, UR6 ;  /* 0x000000043f067899 */ /* 0x000fe20008011606 */
[----:B------:R-:W-:Y:S01]  /*5aa0*/  FMUL.FTZ R21, R29, UR51 ;  /* 0x000000331d157c20 */ /* 0x000fe20008410000 */
[----:B------:R-:W-:Y:S01]  /*5ab0*/  UIADD3 UR7, UR7, 0x21800, URZ ;  /* 0x0002180007077890 */ /* 0x000fe2000fffe03f */
[----:B------:R-:W-:Y:S01]  /*5ac0*/  FMUL.FTZ R29, R35, UR51 ;  /* 0x00000033231d7c20 */ /* 0x000fe20008410000 */
[----:B------:R-:W-:Y:S01]  /*5ad0*/  ULOP3.LUT UR6, UR6, 0x3fff, URZ, 0xc0, !UPT ;  /* 0x00003fff06067892 */ /* 0x000fe2000f8ec03f */
[----:B-1----:R-:W-:Y:S01]  /*5ae0*/  FMUL.FTZ R11, R25, UR51 ;  /* 0x00000033190b7c20 */ /* 0x002fe20008410000 */
        /* <DEDUP_REMOVED lines=14> */
[----:B------:R-:W-:Y:S01]  /*5bd0*/  IMAD.U32 R53, RZ, RZ, UR53 ;  /* 0x00000035ff357e24 */ /* 0x000fe2000f8e00ff */
[----:B------:R-:W-:Y:S01]  /*5be0*/  UMOV UR28, UR6 ;  /* 0x00000006001c7c82 */ /* 0x000fe20008000000 */
[----:B0-----:R-:W-:Y:S01]  /*5bf0*/  FMUL.FTZ R10, R24, UR51 ;  /* 0x00000033180a7c20 */ /* 0x001fe20008410000 */
        /* <DEDUP_REMOVED lines=42> */
[----:B------:R-:W-:-:S02]  /*5ea0*/  VIADD R52, R138, 0x9 ;  /* 0x000000098a347836 */ /* 0x000fc40000000000 */
[----:B------:R-:W-:Y:S01]  /*5eb0*/  FMUL.FTZ R61, R65, UR51 ;  /* 0x00000033413d7c20 */ /* 0x000fe20008410000 */
[----:B------:R-:W-:Y:S01]  /*5ec0*/  FMUL.FTZ R62, R66, UR51 ;  /* 0x00000033423e7c20 */ /* 0x000fe20008410000 */
[----:B------:R-:W-:Y:S01]  /*5ed0*/  FMUL.FTZ R64, R68, UR51 ;  /* 0x0000003344407c20 */ /* 0x000fe20008410000 */
[----:B------:R-:W-:Y:S01]  /*5ee0*/  FMUL.FTZ R79, R83, UR51 ;  /* 0x00000033534f7c20 */ /* 0x000fe20008410000 */
[----:B------:R-:W-:Y:S01]  /*5ef0*/  ISETP.GE.U32.AND P2, PT, R141, 0x180, PT ;  /* 0x000001808d00780c */ /* 0x000fe20003f46070 */
[----:B------:R-:W-:Y:S01]  /*5f00*/  FMUL.FTZ R65, R69, UR51 ;  /* 0x0000003345417c20 */ /* 0x000fe20008410000 */
[----:B------:R-:W-:Y:S01]  /*5f10*/  FMUL.FTZ R66, R70, UR51 ;  /* 0x0000003346427c20 */ /* 0x000fe20008410000 */
[----:B------:R-:W-:Y:S01]  /*5f20*/  FMUL.FTZ R68, R72, UR51 ;  /* 0x0000003348447c20 */ /* 0x000fe20008410000 */
[----:B------:R-:W-:Y:S02]  /*5f30*/  @!P1 VIADD R53, R53, 0x2d840 ;  /* 0x0002d84035359836 */ /* 0x000fe40000000000 */
        /* <DEDUP_REMOVED lines=14> */
[----:B------:R-:W-:Y:S01]  /*6020*/  @!P1 PRMT R53, RZ, 0x654, R53 ;  /* 0x00000654ff359816 */ /* 0x000fe20000000035 */
[----:B------:R-:W0:Y:S01]  /*6030*/  MUFU.TANH R10, R10 ;  /* 0x0000000a000a7308 */ /* 0x000e220000002400 */
[----:B------:R-:W-:-:S02]  /*6040*/  IADD3 R86, R137, 0x1, -R83 ;  /* 0x0000000189567810 */ /* 0x000fc40007ffe853 */
[----:B------:R-:W-:-:S05]  /*6050*/  PLOP3.LUT P2, PT, PT, PT, UP0, 0x40, 0x0 ;  /* 0x000000000000781c */ /* 0x000fca0003f4e808 */
[----:B------:R-:W1:Y:S08]  /*6060*/  MUFU.TANH R11, R11 ;  /* 0x0000000b000b7308 */ /* 0x000e700000002400 */
[----:B------:R-:W2:Y:S08]  /*6070*/  MUFU.TANH R14, R14 ;  /* 0x0000000e000e7308 */ /* 0x000eb00000002400 */
[----:B------:R-:W3:Y:S08]  /*6080*/  MUFU.TANH R15, R15 ;  /* 0x0000000f000f7308 */ /* 0x000ef00000002400 */
[----:B------:R-:W4:Y:S01]  /*6090*/  MUFU.TANH R20, R20 ;  /* 0x0000001400147308 */ /* 0x000f220000002400 */
[----:B------:R-:W-:-:S02]  /*60a0*/  WARPGROUP.DEPBAR.LE gsb0, 0x0 ;  /* 0x00008000000079c5 */ /* 0x000fc40000010000 */
[----:B------:R-:W-:-:S05]  /*60b0*/  WARPGROUP.ARRIVE ;  /* 0x00000000000079c5 */ /* 0x000fca0000000000 */
[----:B------:R-:W0:Y:S01]  /*60c0*/  MUFU.TANH R21, R21 ;  /* 0x0000001500157308 */ /* 0x000e220000002400 */
[----:B------:R-:W-:Y:S01]  /*60d0*/  HGMMA.64x96x16.F32.BF16 R88, gdesc[UR28].tnspB, R88, gsb0 ;  /* 0x416000001c5879f0 */ /* 0x000fe20008001858 */
[----:B------:R-:W-:Y:S02]  /*60e0*/  UIADD3 UR30, UR7, 0x80, URZ ;  /* 0x00000080071e7890 */ /* 0x000fe4000fffe03f */
[----:B------:R-:W-:Y:S01]  /*60f0*/  UIADD3 UR28, UR6, 0x4, URZ ;  /* 0x00000004061c7890 */ /* 0x000fe2000fffe03f */
[----:B------:R-:W-:Y:S01]  /*6100*/  UMOV UR31, 0x80000020 ;  /* 0x80000020001f7882 */ /* 0x000fe20000000000 */
[----:B------:R-:W-:Y:S02]  /*6110*/  UMOV UR29, 0x40000040 ;  /* 0x40000040001d7882 */ /* 0x000fe40000000000 */
        /* <DEDUP_REMOVED lines=15> */
[----:B------:R-:W-:Y:S01]  /*6210*/  HGMMA.64x96x16.F32.BF16 R88, gdesc[UR28].tnspB, R88, gsb0 ;  /* 0x416000001c5879f0 */ /* 0x000fe20008001858 */
[----:B------:R-:W-:Y:S02]  /*6220*/  UIADD3 UR30, UR7, 0xc0, URZ ;  /* 0x000000c0071e7890 */ /* 0x000fe4000fffe03f */
[----:B------:R-:W-:-:S04]  /*6230*/  UIADD3 UR28, UR6, 0x6, URZ ;  /* 0x00000006061c7890 */ /* 0x000fc8000fffe03f */
[----:B------:R-:W0:Y:S01]  /*6240*/  MUFU.TANH R37, R37 ;  /* 0x0000002500257308 */ /* 0x000e220000002400 */
[----:B------:R-:W-:Y:S01]  /*6250*/  UMOV UR31, 0x80000020 ;  /* 0x80000020001f7882 */ /* 0x000fe20000000000 */
[----:B------:R-:W-:-:S06]  /*6260*/  UMOV UR29, 0x40000040 ;  /* 0x40000040001d7882 */ /* 0x000fcc0000000000 */
        /* <DEDUP_REMOVED lines=64> */
[----:B------:R-:W0:Y:S01]  /*6670*/  MUFU.TANH R84, R84 ;  /* 0x0000005400547308 */ /* 0x000e220000002400 */
        /* <DEDUP_REMOVED lines=13> */
[----:B-----5:R-:W-:-:S04]  /*6750*/  IMAD.IADD R53, R86, 0x1, -R139 ;  /* 0x0000000156357824 */ /* 0x020fc800078e0a8b */
[----:B------:R-:W-:-:S04]  /*6760*/  IMAD R53, R16, -0x2, R53 ;  /* 0xfffffffe10357824 */ /* 0x000fc800078e0235 */
[C---:B------:R-:W-:Y:S02]  /*6770*/  VIADD R138, R53.reuse, UR50 ;  /* 0x00000032358a7c36 */ /* 0x040fe40008000000 */
[----:B------:R-:W-:Y:S02]  /*6780*/  VIADD R87, R53, UR33 ;  /* 0x0000002135577c36 */ /* 0x000fe40008000000 */
[C---:B------:R-:W-:Y:S02]  /*6790*/  IMAD.IADD R86, R4.reuse, 0x1, R138 ;  /* 0x0000000104567824 */ /* 0x040fe400078e028a */
[----:B------:R-:W-:Y:S01]  /*67a0*/  IMAD.IADD R85, R4, 0x1, R87 ;  /* 0x0000000104557824 */ /* 0x000fe200078e0257 */
[----:B01234-:R-:W-:Y:S06]  /*67b0*/  @P2 BRA `(.L_x_9130) ;  /* 0x0000000000582947 */ /* 0x01ffec0003800000 */
        /* <DEDUP_REMOVED lines=11> */
.L_x_9132:
[----:B------:R-:W-:-:S05]  /*6870*/  IMAD.U32 R141, RZ, RZ, UR35 ;  /* 0x00000023ff8d7e24 */ /* 0x000fca000f8e00ff */
[----:B------:R-:W-:-:S13]  /*6880*/  ISETP.NE.AND P2, PT, R141, 0x1, PT ;  /* 0x000000018d00780c */ /* 0x000fda0003f45270 */
[----:B------:R-:W0:Y:S02]  /*6890*/  @P2 LDC.64 R52, c[0x0][0x9e8] ;  /* 0x00027a00ff342b82 */ /* 0x000e240000000a00 */
[----:B0-----:R-:W-:-:S04]  /*68a0*/  @P2 IMAD.HI.U32 R144, R9, R52, RZ ;  /* 0x0000003409902227 */ /* 0x001fc800078e00ff */
[----:B------:R-:W-:Y:S01]  /*68b0*/  IMAD.MOV.U32 R52, RZ, RZ, R9 ;  /* 0x000000ffff347224 */ /* 0x000fe200078e0009 */
[----:B------:R-:W-:-:S07]  /*68c0*/  @P2 SHF.R.U32.HI R52, RZ, R53, R144 ;  /* 0x00000035ff342219 */ /* 0x000fce0000011690 */
.L_x_9133:
[----:B------:R-:W-:Y:S05]  /*68d0*/  BSYNC B0 ;  /* 0x0000000000007941 */ /* 0x000fea0003800000 */
.L_x_9131:
[----:B------:R-:W-:-:S04]  /*68e0*/  IMAD R53, R52, R141, -R83 ;  /* 0x0000008d34357224 */ /* 0x000fc800078e0a53 */
[----:B------:R-:W-:-:S05]  /*68f0*/  IMAD R52, R16, -0x2, R53 ;  /* 0xfffffffe10347824 */ /* 0x000fca00078e0235 */
[----:B------:R-:W-:Y:S02]  /*6900*/  VIADDMNMX R86, R52, R141, R86, PT ;  /* 0x0000008d34567246 */ /* 0x000fe40003800156 */
[----:B------:R-:W-:-:S07]  /*6910*/  VIMNMX R85, R85, R52, !PT ;  /* 0x0000003455557248 */ /* 0x000fce0007fe0100 */
.L_x_9130:
[----:B------:R-:W-:Y:S01]  /*6920*/  ISETP.GT.AND P2, PT, R0, -0x1, PT ;  /* 0xffffffff0000780c */ /* 0x000fe20003f44270 */
[C---:B------:R-:W-:Y:S02]  /*6930*/  IMAD.IADD R138, R5.reuse, 0x1, R138 ;  /* 0x00000001058a7824 */ /* 0x040fe400078e028a */
[----:B------:R-:W-:Y:S01]  /*6940*/  IMAD.IADD R87, R5, 0x1, R87 ;  /* 0x0000000105577824 */ /* 0x000fe200078e0257 */
[C---:B------:R-:W-:Y:S02]  /*6950*/  ISETP.GT.AND P5, PT, R85.reuse, RZ, P2 ;  /* 0x000000ff5500720c */ /* 0x040fe400017a4270 */
[C---:B------:R-:W-:Y:S02]  /*6960*/  ISETP.GT.AND P4, PT, R85.reuse, 0x1, P2 ;  /* 0x000000015500780c */ /* 0x040fe40001784270 */
[----:B------:R-:W-:Y:S02]  /*6970*/  ISETP.LT.OR P5, PT, R86, 0x1, P5 ;  /* 0x000000015600780c */ /* 0x000fe40002fa1670 */
[----:B------:R-:W-:-:S02]  /*6980*/  ISETP.GT.AND P6, PT, R85, 0x8, P2 ;  /* 0x000000085500780c */ /* 0x000fc400017c4270 */
[----:B------:R-:W-:Y:S02]  /*6990*/  FSEL R10, R10, -INF , !P5 ;  /* 0xff8000000a0a7808 */ /* 0x000fe40006800000 */
        /* <DEDUP_REMOVED lines=104> */
.L_x_9136:
[----:B------:R-:W-:-:S05]  /*7020*/  IMAD.U32 R85, RZ, RZ, UR35 ;  /* 0x00000023ff557e24 */ /* 0x000fca000f8e00ff */
[----:B------:R-:W-:-:S13]  /*7030*/  ISETP.NE.AND P3, PT, R85, 0x1, PT ;  /* 0x000000015500780c */ /* 0x000fda0003f65270 */
[----:B------:R-:W0:Y:S02]  /*7040*/  @P3 LDC.64 R20, c[0x0][0x9e8] ;  /* 0x00027a00ff143b82 */ /* 0x000e240000000a00 */
[----:B0-----:R-:W-:-:S04]  /*7050*/  @P3 IMAD.HI.U32 R86, R8, R20, RZ ;  /* 0x0000001408563227 */ /* 0x001fc800078e00ff */
[----:B------:R-:W-:Y:S01]  /*7060*/  IMAD.MOV.U32 R20, RZ, RZ, R8 ;  /* 0x000000ffff147224 */ /* 0x000fe200078e0008 */
[----:B------:R-:W-:-:S07]  /*7070*/  @P3 SHF.R.U32.HI R20, RZ, R21, R86 ;  /* 0x00000015ff143219 */ /* 0x000fce0000011656 */
.L_x_9137:
[----:B------:R-:W-:Y:S05]  /*7080*/  BSYNC B0 ;  /* 0x0000000000007941 */ /* 0x000fea0003800000 */
.L_x_9135:
[----:B------:R-:W-:-:S04]  /*7090*/  IMAD R83, R20, R85, -R83 ;  /* 0x0000005514537224 */ /* 0x000fc800078e0a53 */
[----:B------:R-:W-:-:S05]  /*70a0*/  IMAD R20, R16, -0x2, R83 ;  /* 0xfffffffe10147824 */ /* 0x000fca00078e0253 */
[----:B------:R-:W-:Y:S02]  /*70b0*/  VIADDMNMX R138, R20, R85, R138, PT ;  /* 0x00000055148a7246 */ /* 0x000fe4000380018a */
[----:B------:R-:W-:-:S07]  /*70c0*/  VIMNMX R87, R87, R20, !PT ;  /* 0x0000001457577248 */ /* 0x000fce0007fe0100 */
.L_x_9134:
        /* <DEDUP_REMOVED lines=60> */
[----:B------:R-:W-:-:S02]  /*7490*/  FMNMX.FTZ R86, R14, R13, !PT ;  /* 0x0000000d0e567209 */ /* 0x000fc40007810000 */
[----:B------:R-:W-:Y:S02]  /*74a0*/  FMNMX.FTZ R20, R80, R21, !PT ;  /* 0x0000001550147209 */ /* 0x000fe40007810000 */
[----:B------:R-:W-:Y:S02]  /*74b0*/  ISETP.GT.AND P6, PT, R87, 0x10, P2 ;  /* 0x000000105700780c */ /* 0x000fe400017c4270 */
[----:B------:R-:W-:Y:S02]  /*74c0*/  FMNMX.FTZ R21, R81, R20, !PT ;  /* 0x0000001451157209 */ /* 0x000fe40007810000 */
[----:B------:R-:W-:Y:S02]  /*74d0*/  FSEL R24, R24, -INF , !P5 ;  /* 0xff80000018187808 */ /* 0x000fe40006800000 */
[----:B------:R-:W-:Y:S01]  /*74e0*/  ISETP.GT.AND P3, PT, R87, 0x11, P2 ;  /* 0x000000115700780c */ /* 0x000fe20001764270 */
[----:B------:R-:W0:Y:S01]  /*74f0*/  SHFL.BFLY PT, R20, R21, 0x2, 0x1f ;  /* 0x0c401f0015147f89 */ /* 0x000e2200000e0000 */
[----:B------:R-:W-:-:S02]  /*7500*/  ISETP.LT.OR P6, PT, R138, 0x11, P6 ;  /* 0x000000118a00780c */ /* 0x000fc400037c1670 */
[----:B------:R-:W-:Y:S02]  /*7510*/  ISETP.GT.AND P5, PT, R87, 0x18, P2 ;  /* 0x000000185700780c */ /* 0x000fe400017a4270 */
[----:B------:R-:W-:Y:S02]  /*7520*/  ISETP.LT.OR P3, PT, R138, 0x12, P3 ;  /* 0x000000128a00780c */ /* 0x000fe40001f61670 */
[----:B------:R-:W-:Y:S02]  /*7530*/  FSEL R28, R28, -INF , !P6 ;  /* 0xff8000001c1c7808 */ /* 0x000fe40007000000 */
        /* <DEDUP_REMOVED lines=8> */
[----:B0-----:R-:W-:-:S02]  /*75c0*/  FMNMX.FTZ R83, R21, R20, !PT ;  /* 0x0000001415537209 */ /* 0x001fc40007810000 */
[----:B------:R-:W-:Y:S02]  /*75d0*/  FSEL R36, R36, -INF , !P6 ;  /* 0xff80000024247808 */ /* 0x000fe40007000000 */
[----:B------:R-:W-:Y:S01]  /*75e0*/  ISETP.LT.OR P5, PT, R138, 0x29, P5 ;  /* 0x000000298a00780c */ /* 0x000fe20002fa1670 */
[----:B------:R-:W0:Y:S01]  /*75f0*/  SHFL.BFLY PT, R20, R83, 0x1, 0x1f ;  /* 0x0c201f0053147f89 */ /* 0x000e2200000e0000 */
[----:B------:R-:W-:Y:S02]  /*7600*/  FSEL R37, R37, -INF , !P3 ;  /* 0xff80000025257808 */ /* 0x000fe40005800000 */
[C---:B------:R-:W-:Y:S02]  /*7610*/  ISETP.GT.AND P6, PT, R87.reuse, 0x30, P2 ;  /* 0x000000305700780c */ /* 0x040fe400017c4270 */
[----:B------:R-:W-:Y:S02]  /*7620*/  FSEL R40, R40, -INF , !P5 ;  /* 0xff80000028287808 */ /* 0x000fe40006800000 */
[----:B------:R-:W-:-:S02]  /*7630*/  ISETP.GT.AND P3, PT, R87, 0x31, P2 ;  /* 0x000000315700780c */ /* 0x000fc40001764270 */
[C---:B------:R-:W-:Y:S02]  /*7640*/  ISETP.LT.OR P6, PT, R138.reuse, 0x31, P6 ;  /* 0x000000318a00780c */ /* 0x040fe400037c1670 */
[----:B------:R-:W-:Y:S02]  /*7650*/  ISETP.GT.AND P5, PT, R87, 0x38, P2 ;  /* 0x000000385700780c */ /* 0x000fe400017a4270 */
[----:B------:R-:W-:Y:S02]  /*7660*/  ISETP.LT.OR P3, PT, R138, 0x32, P3 ;  /* 0x000000328a00780c */ /* 0x000fe40001f61670 */
[----:B------:R-:W-:Y:S02]  /*7670*/  FSEL R44, R44, -INF , !P6 ;  /* 0xff8000002c2c7808 */ /* 0x000fe40007000000 */
[----:B------:R-:W-:Y:S02]  /*7680*/  ISETP.LT.OR P5, PT, R138, 0x39, P5 ;  /* 0x000000398a00780c */ /* 0x000fe40002fa1670 */
[----:B------:R-:W-:-:S02]  /*7690*/  FSEL R45, R45, -INF , !P3 ;  /* 0xff8000002d2d7808 */ /* 0x000fc40005800000 */
[----:B------:R-:W-:Y:S02]  /*76a0*/  ISETP.GT.AND P6, PT, R87, 0x40, P2 ;  /* 0x000000405700780c */ /* 0x000fe400017c4270 */
[----:B------:R-:W-:Y:S02]  /*76b0*/  FSEL R48, R48, -INF , !P5 ;  /* 0xff80000030307808 */ /* 0x000fe40006800000 */
[----:B0-----:R-:W-:Y:S02]  /*76c0*/  FMNMX.FTZ R20, R83, R20, !PT ;  /* 0x0000001453147209 */ /* 0x001fe40007810000 */
[----:B------:R-:W-:Y:S02]  /*76d0*/  FMNMX.FTZ R83, R15, R86, !PT ;  /* 0x000000560f537209 */ /* 0x000fe40007810000 */
[----:B------:R-:W-:Y:S01]  /*76e0*/  ISETP.GT.AND P3, PT, R87, 0x41, P2 ;  /* 0x000000415700780c */ /* 0x000fe20001764270 */
[----:B------:R-:W-:Y:S01]  /*76f0*/  FMUL.FTZ R21, R20, UR34 ;  /* 0x0000002214157c20 */ /* 0x000fe20008410000 */
[----:B------:R-:W-:-:S02]  /*7700*/  FMNMX.FTZ R86, R24, R83, !PT ;  /* 0x0000005318567209 */ /* 0x000fc40007810000 */
[----:B------:R-:W-:Y:S02]  /*7710*/  ISETP.LT.OR P6, PT, R138, 0x41, P6 ;  /* 0x000000418a00780c */ /* 0x000fe400037c1670 */
[----:B------:R-:W-:Y:S02]  /*7720*/  FMNMX.FTZ R83, R25, R86, !PT ;  /* 0x0000005619537209 */ /* 0x000fe40007810000 */
[----:B------:R-:W-:Y:S02]  /*7730*/  ISETP.GT.AND P5, PT, R87, 0x48, P2 ;  /* 0x000000485700780c */ /* 0x000fe400017a4270 */
[----:B------:R-:W-:Y:S02]  /*7740*/  FMNMX.FTZ R86, R28, R83, !PT ;  /* 0x000000531c567209 */ /* 0x000fe40007810000 */
[----:B------:R-:W-:Y:S02]  /*7750*/  ISETP.LT.OR P3, PT, R138, 0x42, P3 ;  /* 0x000000428a00780c */ /* 0x000fe40001f61670 */
[----:B------:R-:W-:-:S02]  /*7760*/  FMNMX.FTZ R83, R29, R86, !PT ;  /* 0x000000561d537209 */ /* 0x000fc40007810000 */
[----:B------:R-:W-:Y:S02]  /*7770*/  FSEL R54, R54, -INF , !P6 ;  /* 0xff80000036367808 */ /* 0x000fe40007000000 */
[----:B------:R-:W-:Y:S02]  /*7780*/  FMNMX.FTZ R86, R32, R83, !PT ;  /* 0x0000005320567209 */ /* 0x000fe40007810000 */
[----:B------:R-:W-:Y:S02]  /*7790*/  ISETP.LT.OR P5, PT, R138, 0x49, P5 ;  /* 0x000000498a00780c */ /* 0x000fe40002fa1670 */
[----:B------:R-:W-:Y:S02]  /*77a0*/  FMNMX.FTZ R83, R33, R86, !PT ;  /* 0x0000005621537209 */ /* 0x000fe40007810000 */
[----:B------:R-:W-:Y:S02]  /*77b0*/  FSEL R55, R55, -INF , !P3 ;  /* 0xff80000037377808 */ /* 0x000fe40005800000 */
[----:B------:R-:W-:-:S02]  /*77c0*/  FMNMX.FTZ R86, R36, R83, !PT ;  /* 0x0000005324567209 */ /* 0x000fc40007810000 */
[----:B------:R-:W-:Y:S02]  /*77d0*/  ISETP.GT.AND P6, PT, R87, 0x50, P2 ;  /* 0x000000505700780c */ /* 0x000fe400017c4270 */
[----:B------:R-:W-:Y:S02]  /*77e0*/  FMNMX.FTZ R83, R37, R86, !PT ;  /* 0x0000005625537209 */ /* 0x000fe40007810000 */
[----:B------:R-:W-:Y:S02]  /*77f0*/  FSEL R58, R58, -INF , !P5 ;  /* 0xff8000003a3a7808 */ /* 0x000fe40006800000 */
[----:B------:R-:W-:Y:S02]  /*7800*/  FMNMX.FTZ R86, R40, R83, !PT ;  /* 0x0000005328567209 */ /* 0x000fe40007810000 */
[----:B------:R-:W-:Y:S02]  /*7810*/  ISETP.GT.AND P3, PT, R87, 0x51, P2 ;  /* 0x000000515700780c */ /* 0x000fe40001764270 */
[----:B------:R-:W-:-:S02]  /*7820*/  FMNMX.FTZ R83, R41, R86, !PT ;  /* 0x0000005629537209 */ /* 0x000fc40007810000 */
[----:B------:R-:W-:Y:S02]  /*7830*/  ISETP.LT.OR P6, PT, R138, 0x51, P6 ;  /* 0x000000518a00780c */ /* 0x000fe400037c1670 */
        /* <DEDUP_REMOVED lines=26> */
[----:B------:R-:W-:Y:S02]  /*79e0*/  FSEL R74, R74, -INF , !P6 ;  /* 0xff8000004a4a7808 */ /* 0x000fe40007000000 */
[----:B------:R-:W-:Y:S02]  /*79f0*/  ISETP.GT.AND P6, PT, R87, 0x70, P2 ;  /* 0x000000705700780c */ /* 0x000fe400017c4270 */
[----:B------:R-:W-:-:S02]  /*7a00*/  FMNMX.FTZ R83, R71, R86, !PT ;  /* 0x0000005647537209 */ /* 0x000fc40007810000 */
[----:B------:R-:W-:Y:S02]  /*7a10*/  FSEL R75, R75, -INF , !P3 ;  /* 0xff8000004b4b7808 */ /* 0x000fe40005800000 */
[C---:B------:R-:W-:Y:S02]  /*7a20*/  ISETP.GT.AND P3, PT, R87.reuse, 0x71, P2 ;  /* 0x000000715700780c */ /* 0x040fe40001764270 */
[----:B------:R-:W-:Y:S02]  /*7a30*/  ISETP.LT.OR P6, PT, R138, 0x71, P6 ;  /* 0x000000718a00780c */ /* 0x000fe400037c1670 */
[----:B------:R-:W-:Y:S02]  /*7a40*/  FMNMX.FTZ R86, R74, R83, !PT ;  /* 0x000000534a567209 */ /* 0x000fe40007810000 */
[----:B------:R-:W-:Y:S02]  /*7a50*/  ISETP.GT.AND P4, PT, R87, 0x78, P2 ;  /* 0x000000785700780c */ /* 0x000fe40001784270 */
[----:B------:R-:W-:-:S02]  /*7a60*/  ISETP.LT.OR P3, PT, R138, 0x72, P3 ;  /* 0x000000728a00780c */ /* 0x000fc40001f61670 */
[----:B------:R-:W-:Y:S02]  /*7a70*/  FSEL R83, R78, -INF , !P6 ;  /* 0xff8000004e537808 */ /* 0x000fe40007000000 */
[----:B------:R-:W-:Y:S02]  /*7a80*/  FMNMX.FTZ R86, R75, R86, !PT ;  /* 0x000000564b567209 */ /* 0x000fe40007810000 */
[----:B------:R-:W-:Y:S02]  /*7a90*/  ISETP.GT.AND P2, PT, R87, 0x79, P2 ;  /* 0x000000795700780c */ /* 0x000fe40001744270 */
[----:B------:R-:W-:Y:S02]  /*7aa0*/  ISETP.LT.OR P4, PT, R138, 0x79, P4 ;  /* 0x000000798a00780c */ /* 0x000fe40002781670 */
[----:B------:R-:W-:Y:S02]  /*7ab0*/  FSEL R85, R79, -INF , !P3 ;  /* 0xff8000004f557808 */ /* 0x000fe40005800000 */
[----:B------:R-:W-:-:S02]  /*7ac0*/  FMNMX.FTZ R86, R83, R86, !PT ;  /* 0x0000005653567209 */ /* 0x000fc40007810000 */
[----:B------:R-:W-:Y:S02]  /*7ad0*/  ISETP.LT.OR P2, PT, R138, 0x7a, P2 ;  /* 0x0000007a8a00780c */ /* 0x000fe40001741670 */
[----:B------:R-:W-:Y:S02]  /*7ae0*/  FSEL R82, R82, -INF , !P4 ;  /* 0xff80000052527808 */ /* 0x000fe40006000000 */
[----:B------:R-:W-:Y:S02]  /*7af0*/  FMNMX.FTZ R79, R85, R86, !PT ;  /* 0x00000056554f7209 */ /* 0x000fe40007810000 */
[----:B------:R-:W-:Y:S02]  /*7b00*/  FSEL R84, R84, -INF , !P2 ;  /* 0xff80000054547808 */ /* 0x000fe40005000000 */
[----:B------:R-:W-:Y:S02]  /*7b10*/  FMNMX.FTZ R79, R82, R79, !PT ;  /* 0x0000004f524f7209 */ /* 0x000fe40007810000 */
[----:B------:R-:W-:-:S02]  /*7b20*/  FSETP.NEU.FTZ.AND P5, PT, R20, -INF , PT ;  /* 0xff8000001400780b */ /* 0x000fc40003fbd000 */
[----:B------:R-:W-:Y:S02]  /*7b30*/  FMNMX.FTZ R78, R84, R79, !PT ;  /* 0x0000004f544e7209 */ /* 0x000fe40007810000 */
[----:B------:R-:W-:-:S03]  /*7b40*/  FSEL R21, R21, RZ, P5 ;  /* 0x000000ff15157208 */ /* 0x000fc60002800000 */
[----:B------:R-:W0:Y:S02]  /*7b50*/  SHFL.BFLY PT, R79, R78, 0x2, 0x1f ;  /* 0x0c401f004e4f7f89 */ /* 0x000e2400000e0000 */
        /* <DEDUP_REMOVED lines=22> */
[----:B0-----:R-:W-:Y:S01]  /*7cc0*/  FMNMX.FTZ R79, R78, R79, !PT ;  /* 0x0000004f4e4f7209 */ /* 0x001fe20007810000 */
[--C-:B------:R-:W-:Y:S01]  /*7cd0*/  FFMA.FTZ R64, R64, UR34, -R21.reuse ;  /* 0x0000002240407c23 */ /* 0x100fe20008010815 */
[--C-:B------:R-:W-:Y:S01]  /*7ce0*/  FFMA.FTZ R65, R65, UR34, -R21.reuse ;  /* 0x0000002241417c23 */ /* 0x100fe20008010815 */
[--C-:B------:R-:W-:Y:S01]  /*7cf0*/  FFMA.FTZ R68, R68, UR34, -R21.reuse ;  /* 0x0000002244447c23 */ /* 0x100fe20008010815 */
[--C-:B------:R-:W-:Y:S01]  /*7d00*/  FFMA.FTZ R69, R69, UR34, -R21.reuse ;  /* 0x0000002245457c23 */ /* 0x100fe20008010815 */
[----:B------:R-:W0:Y:S01]  /*7d10*/  SHFL.BFLY PT, R86, R79, 0x1, 0x1f ;  /* 0x0c201f004f567f89 */ /* 0x000e2200000e0000 */
[--C-:B------:R-:W-:Y:S01]  /*7d20*/  FFMA.FTZ R72, R72, UR34, -R21.reuse ;  /* 0x0000002248487c23 */ /* 0x100fe20008010815 */
[--C-:B------:R-:W-:Y:S01]  /*7d30*/  FFMA.FTZ R73, R73, UR34, -R21.reuse ;  /* 0x0000002249497c23 */ /* 0x100fe20008010815 */
[--C-:B------:R-:W-:Y:S01]  /*7d40*/  FFMA.FTZ R76, R76, UR34, -R21.reuse ;  /* 0x000000224c4c7c23 */ /* 0x100fe20008010815 */
[--C-:B------:R-:W-:Y:S01]  /*7d50*/  FFMA.FTZ R77, R77, UR34, -R21.reuse ;  /* 0x000000224d4d7c23 */ /* 0x100fe20008010815 */
[--C-:B------:R-:W-:Y:S01]  /*7d60*/  FFMA.FTZ R78, R80, UR34, -R21.reuse ;  /* 0x00000022504e7c23 */ /* 0x100fe20008010815 */
[----:B------:R-:W-:Y:S01]  /*7d70*/  FFMA.FTZ R87, R81, UR34, -R21 ;  /* 0x0000002251577c23 */ /* 0x000fe20008010815 */
[----:B------:R-:W-:Y:S08]  /*7d80*/  MUFU.EX2 R10, R10 ;  /* 0x0000000a000a7308 */ /* 0x000ff00000000800 */
[----:B------:R-:W-:Y:S08]  /*7d90*/  MUFU.EX2 R11, R11 ;  /* 0x0000000b000b7308 */ /* 0x000ff00000000800 */
[----:B------:R-:W-:Y:S01]  /*7da0*/  MUFU.EX2 R52, R52 ;  /* 0x0000003400347308 */ /* 0x000fe20000000800 */
[----:B0-----:R-:W-:-:S02]  /*7db0*/  FMNMX.FTZ R21, R79, R86, !PT ;  /* 0x000000564f157209 */ /* 0x001fc40007810000 */
[----:B------:R-:W-:Y:S02]  /*7dc0*/  FSEL R79, R20, RZ, P5 ;  /* 0x000000ff144f7208 */ /* 0x000fe40002800000 */
[C---:B------:R-:W-:Y:S01]  /*7dd0*/  FSETP.NEU.FTZ.AND P2, PT, R21.reuse, -INF , PT ;  /* 0xff8000001500780b */ /* 0x040fe20003f5d000 */
[----:B------:R-:W-:Y:S02]  /*7de0*/  FMUL.FTZ R81, R21, UR34 ;  /* 0x0000002215517c20 */ /* 0x000fe40008410000 */
[----:B------:R-:W-:Y:S01]  /*7df0*/  FADD.FTZ R12, -R79, R12 ;  /* 0x0000000c4f0c7221 */ /* 0x000fe20000010100 */
[----:B------:R-:W-:Y:S02]  /*7e00*/  MUFU.EX2 R53, R53 ;  /* 0x0000003500357308 */ /* 0x000fe40000000800 */
[----:B------:R-:W-:Y:S01]  /*7e10*/  FSEL R81, R81, RZ, P2 ;  /* 0x000000ff51517208 */ /* 0x000fe20001000000 */
[----:B------:R-:W-:-:S04]  /*7e20*/  FMUL.FTZ R12, R12, UR34 ;  /* 0x000000220c0c7c20 */ /* 0x000fc80008410000 */
[--C-:B------:R-:W-:Y:S01]  /*7e30*/  FFMA.FTZ R141, R14, UR34, -R81.reuse ;  /* 0x000000220e8d7c23 */ /* 0x100fe20008010851 */
[----:B------:R0:W1:Y:S01]  /*7e40*/  MUFU.EX2 R80, R12 ;  /* 0x0000000c00507308 */ /* 0x0000620000000800 */
        /* <DEDUP_REMOVED lines=8> */
[----:B0-----:R-:W-:Y:S01]  /*7ed0*/  FSEL R12, R21, RZ, P2 ;  /* 0x000000ff150c7208 */ /* 0x001fe20001000000 */
[--C-:B------:R-:W-:Y:S01]  /*7ee0*/  FFMA.FTZ R40, R49, UR34, -R81.reuse ;  /* 0x0000002231287c23 */ /* 0x100fe20008010851 */
[--C-:B------:R-:W-:Y:S01]  /*7ef0*/  FFMA.FTZ R138, R36, UR34, -R81.reuse ;  /* 0x00000022248a7c23 */ /* 0x100fe20008010851 */
[--C-:B------:R-:W-:Y:S01]  /*7f00*/  FFMA.FTZ R37, R37, UR34, -R81.reuse ;  /* 0x0000002225257c23 */ /* 0x100fe20008010851 */
[----:B------:R-:W-:Y:S01]  /*7f10*/  FFMA.FTZ R148, R41, UR34, -R81 ;  /* 0x0000002229947c23 */ /* 0x000fe20008010851 */
[----:B------:R-:W-:Y:S01]  /*7f20*/  FADD.FTZ R12, -R12, R13 ;  /* 0x0000000d0c0c7221 */ /* 0x000fe20000010100 */
[----:B------:R-:W-:Y:S01]  /*7f30*/  IMAD.U32 R13, RZ, RZ, UR43 ;  /* 0x0000002bff0d7e24 */ /* 0x000fe2000f8e00ff */
[----:B------:R-:W-:Y:S01]  /*7f40*/  MUFU.EX2 R15, R15 ;  /* 0x0000000f000f7308 */ /* 0x000fe20000000800 */
[----:B-1----:R-:W-:Y:S01]  /*7f50*/  FFMA.FTZ R14, R80, R3, R10 ;  /* 0x00000003500e7223 */ /* 0x002fe2000001000a */
[----:B------:R-:W-:Y:S01]  /*7f60*/  FMUL.FTZ R12, R12, UR34 ;  /* 0x000000220c0c7c20 */ /* 0x000fe20008410000 */
[--C-:B------:R-:W-:Y:S01]  /*7f70*/  FFMA.FTZ R32, R44, UR34, -R81.reuse ;  /* 0x000000222c207c23 */ /* 0x100fe20008010851 */
[----:B------:R-:W-:Y:S01]  /*7f80*/  @!P1 LEA R13, R13, UR42, 0x3 ;  /* 0x0000002a0d0d9c11 */ /* 0x000fe2000f8e18ff */
[--C-:B------:R-:W-:Y:S01]  /*7f90*/  FFMA.FTZ R45, R45, UR34, -R81.reuse ;  /* 0x000000222d2d7c23 */ /* 0x100fe20008010851 */
[--C-:B------:R-:W-:Y:S01]  /*7fa0*/  FFMA.FTZ R41, R54, UR34, -R81.reuse ;  /* 0x0000002236297c23 */ /* 0x100fe20008010851 */
[----:B------:R-:W-:Y:S01]  /*7fb0*/  FFMA.FTZ R3, R58, UR34, -R81 ;  /* 0x000000223a037c23 */ /* 0x000fe20008010851 */
[----:B------:R0:W1:Y:S01]  /*7fc0*/  MUFU.EX2 R24, R12 ;  /* 0x0000000c00187308 */ /* 0x0000620000000800 */
[----:B------:R-:W-:-:S02]  /*7fd0*/  @!P1 VIADD R13, R13, 0x2d860 ;  /* 0x0002d8600d0d9836 */ /* 0x000fc40000000000 */
[--C-:B------:R-:W-:Y:S01]  /*7fe0*/  FFMA.FTZ R71, R71, UR34, -R81.reuse ;  /* 0x0000002247477c23 */ /* 0x100fe20008010851 */
[--C-:B------:R-:W-:Y:S01]  /*7ff0*/  FFMA.FTZ R74, R74, UR34, -R81.reuse ;  /* 0x000000224a4a7c23 */ /* 0x100fe20008010851 */
[--C-:B------:R-:W-:Y:S01]  /*8000*/  FFMA.FTZ R75, R75, UR34, -R81.reuse ;  /* 0x000000224b4b7c23 */ /* 0x100fe20008010851 */
[----:B------:R-:W-:Y:S01]  /*8010*/  FFMA.FTZ R83, R83, UR34, -R81 ;  /* 0x0000002253537c23 */ /* 0x000fe20008010851 */
[----:B------:R-:W-:Y:S01]  /*8020*/  @!P1 PRMT R13, RZ, 0x654, R13 ;  /* 0x00000654ff0d9816 */ /* 0x000fe2000000000d */
[--C-:B------:R-:W-:Y:S01]  /*8030*/  FFMA.FTZ R85, R85, UR34, -R81.reuse ;  /* 0x0000002255557c23 */ /* 0x100fe20008010851 */
[----:B------:R-:W2:Y:S01]  /*8040*/  MUFU.EX2 R146, R146 ;  /* 0x0000009200927308 */ /* 0x000ea20000000800 */
[----:B0-----:R-:W-:Y:S01]  /*8050*/  F2FP.BF16.F32.PACK_AB R12, R11, R10 ;  /* 0x0000000a0b0c723e */ /* 0x001fe200000010ff */
[----:B------:R0:W-:Y:S01]  /*8060*/  @!P1 SYNCS.ARRIVE.TRANS64.RED.A1T0 RZ, [R13+URZ], RZ ;  /* 0x000000ff0dff99a7 */ /* 0x0001e2000810043f */
[--C-:B------:R-:W-:Y:S01]  /*8070*/  FFMA.FTZ R10, R59, UR34, -R81.reuse ;  /* 0x000000223b0a7c23 */ /* 0x100fe20008010851 */
[----:B------:R-:W-:Y:S01]  /*8080*/  FFMA.FTZ R82, R82, UR34, -R81 ;  /* 0x0000002252527c23 */ /* 0x000fe20008010851 */
[----:B------:R-:W-:Y:S01]  /*8090*/  ISETP.GT.AND P2, PT, R0, UR54, PT ;  /* 0x0000003600007c0c */ /* 0x000fe2000bf44270 */
[----:B------:R-:W-:Y:S01]  /*80a0*/  UMOV UR43, UR53 ;  /* 0x00000035002b7c82 */ /* 0x000fe20008000000 */
[----:B------:R-:W-:Y:S01]  /*80b0*/  FMUL.FTZ R88, R88, R80 ;  /* 0x0000005058587220 */ /* 0x000fe20000410000 */
[----:B------:R-:W3:Y:S01]  /*80c0*/  MUFU.EX2 R26, R26 ;  /* 0x0000001a001a7308 */ /* 0x000ee20000000800 */
[----:B-1----:R-:W-:Y:S01]  /*80d0*/  FFMA.FTZ R2, R24, R2, R141 ;  /* 0x0000000218027223 */ /* 0x002fe2000001008d */
[----:B0-----:R-:W-:Y:S01]  /*80e0*/  FADD.FTZ R13, R11, R14 ;  /* 0x0000000e0b0d7221 */ /* 0x001fe20000010000 */
[-C--:B------:R-:W-:Y:S01]  /*80f0*/  FMUL.FTZ R89, R89, R80.reuse ;  /* 0x0000005059597220 */ /* 0x080fe20000410000 */
[----:B------:R-:W-:Y:S01]  /*8100*/  FMUL.FTZ R92, R92, R80 ;  /* 0x000000505c5c7220 */ /* 0x000fe20000410000 */
[C---:B------:R-:W-:Y:S01]  /*8110*/  FADD.FTZ R11, R15.reuse, R2 ;  /* 0x000000020f0b7221 */ /* 0x040fe20000010000 */
[----:B------:R-:W-:Y:S01]  /*8120*/  FADD.FTZ R14, R52, R13 ;  /* 0x0000000d340e7221 */ /* 0x000fe20000010000 */
[----:B------:R-:W-:Y:S01]  /*8130*/  F2FP.BF16.F32.PACK_AB R13, R15, R141 ;  /* 0x0000008d0f0d723e */ /* 0x000fe200000010ff */
[----:B------:R-:W0:Y:S01]  /*8140*/  MUFU.EX2 R147, R147 ;  /* 0x0000009300937308 */ /* 0x000e220000000800 */
[----:B--2---:R-:W-:Y:S01]  /*8150*/  FADD.FTZ R28, R146, R11 ;  /* 0x0000000b921c7221 */ /* 0x004fe20000010000 */
[C---:B------:R-:W-:Y:S01]  /*8160*/  FADD.FTZ R49, R53.reuse, R14 ;  /* 0x0000000e35317221 */ /* 0x040fe20000010000 */
[----:B------:R-:W-:Y:S01]  /*8170*/  F2FP.BF16.F32.PACK_AB R14, R53, R52 ;  /* 0x00000034350e723e */ /* 0x000fe200000010ff */
[--C-:B------:R-:W-:Y:S01]  /*8180*/  FFMA.FTZ R2, R62, UR34, -R81.reuse ;  /* 0x000000223e027c23 */ /* 0x100fe20008010851 */
[--C-:B------:R-:W-:Y:S01]  /*8190*/  FFMA.FTZ R11, R63, UR34, -R81.reuse ;  /* 0x000000223f0b7c23 */ /* 0x100fe20008010851 */
[--C-:B------:R-:W-:Y:S01]  /*81a0*/  FFMA.FTZ R63, R66, UR34, -R81.reuse ;  /* 0x00000022423f7c23 */ /* 0x100fe20008010851 */
[----:B------:R-:W-:Y:S01]  /*81b0*/  FFMA.FTZ R52, R67, UR34, -R81 ;  /* 0x0000002243347c23 */ /* 0x000fe20008010851 */
[----:B------:R-:W1:Y:S01]  /*81c0*/  MUFU.EX2 R27, R27 ;  /* 0x0000001b001b7308 */ /* 0x000e620000000800 */
[----:B---3--:R-:W-:Y:S01]  /*81d0*/  FADD.FTZ R36, R26, R49 ;  /* 0x000000311a247221 */ /* 0x008fe20000010000 */
[-C--:B------:R-:W-:Y:S01]  /*81e0*/  FMUL.FTZ R93, R93, R80.reuse ;  /* 0x000000505d5d7220 */ /* 0x080fe20000410000 */
[-C--:B------:R-:W-:Y:S01]  /*81f0*/  FMUL.FTZ R96, R96, R80.reuse ;  /* 0x0000005060607220 */ /* 0x080fe20000410000 */
[-C--:B------:R-:W-:Y:S01]  /*8200*/  FMUL.FTZ R97, R97, R80.reuse ;  /* 0x0000005061617220 */ /* 0x080fe20000410000 */
[-C--:B------:R-:W-:Y:S01]  /*8210*/  FMUL.FTZ R100, R100, R80.reuse ;  /* 0x0000005064647220 */ /* 0x080fe20000410000 */
[-C--:B------:R-:W-:Y:S01]  /*8220*/  FMUL.FTZ R101, R101, R80.reuse ;  /* 0x0000005065657220 */ /* 0x080fe20000410000 */
[----:B------:R-:W-:Y:S01]  /*8230*/  FMUL.FTZ R104, R104, R80 ;  /* 0x0000005068687220 */ /* 0x000fe20000410000 */
[----:B------:R-:W2:Y:S01]  /*8240*/  MUFU.EX2 R25, R25 ;  /* 0x0000001900197308 */ /* 0x000ea20000000800 */
[C---:B0-----:R-:W-:Y:S01]  /*8250*/  FADD.FTZ R28, R147.reuse, R28 ;  /* 0x0000001c931c7221 */ /* 0x041fe20000010000 */
[----:B------:R-:W-:Y:S01]  /*8260*/  F2FP.BF16.F32.PACK_AB R15, R147, R146 ;  /* 0x00000092930f723e */ /* 0x000fe200000010ff */
[-C--:B------:R-:W-:Y:S01]  /*8270*/  FMUL.FTZ R105, R105, R80.reuse ;  /* 0x0000005069697220 */ /* 0x080fe20000410000 */
[-C--:B------:R-:W-:Y:S01]  /*8280*/  FMUL.FTZ R108, R108, R80.reuse ;  /* 0x000000506c6c7220 */ /* 0x080fe20000410000 */
[-C--:B------:R-:W-:Y:S01]  /*8290*/  FMUL.FTZ R109, R109, R80.reuse ;  /* 0x000000506d6d7220 */ /* 0x080fe20000410000 */
[-C--:B------:R-:W-:Y:S01]  /*82a0*/  FMUL.FTZ R112, R112, R80.reuse ;  /* 0x0000005070707220 */ /* 0x080fe20000410000 */
[----:B------:R0:W-:Y:S01]  /*82b0*/  STSM.16.M88.4 [R17+0x21800], R12 ;  /* 0x0218000c11007844 */ /* 0x0001e20000000200 */
        /* <DEDUP_REMOVED lines=14> */
[----:B------:R-:W-:Y:S01]  /*83a0*/  FMUL.FTZ R133, R133, R80 ;  /* 0x0000005085857220 */ /* 0x000fe20000410000 */
[----:B------:R-:W-:Y:S01]  /*83b0*/  VIADD R0, R0, 0xffffffff ;  /* 0xffffffff00007836 */ /* 0x000fe20000000000 */
[----:B------:R2:W-:Y:S01]  /*83c0*/  MUFU.EX2 R79, R87 ;  /* 0x00000057004f7308 */ /* 0x0005e20000000800 */
[----:B---3--:R-:W-:Y:S01]  /*83d0*/  FADD.FTZ R36, R30, R49 ;  /* 0x000000311e247221 */ /* 0x008fe20000010000 */
[--C-:B------:R-:W-:Y:S01]  /*83e0*/  FFMA.FTZ R49, R70, UR34, -R81.reuse ;  /* 0x0000002246317c23 */ /* 0x100fe20008010851 */
[-C--:B------:R-:W-:Y:S01]  /*83f0*/  FMUL.FTZ R90, R90, R24.reuse ;  /* 0x000000185a5a7220 */ /* 0x080fe20000410000 */
[-C--:B------:R-:W-:Y:S01]  /*8400*/  FMUL.FTZ R91, R91, R24.reuse ;  /* 0x000000185b5b7220 */ /* 0x080fe20000410000 */
[-C--:B------:R-:W-:Y:S01]  /*8410*/  FMUL.FTZ R94, R94, R24.reuse ;  /* 0x000000185e5e7220 */ /* 0x080fe20000410000 */
[-C--:B------:R-:W-:Y:S01]  /*8420*/  FMUL.FTZ R95, R95, R24.reuse ;  /* 0x000000185f5f7220 */ /* 0x080fe20000410000 */
[-C--:B------:R-:W-:Y:S01]  /*8430*/  FMUL.FTZ R98, R98, R24.reuse ;  /* 0x0000001862627220 */ /* 0x080fe20000410000 */
[----:B------:R-:W3:Y:S01]  /*8440*/  MUFU.EX2 R31, R31 ;  /* 0x0000001f001f7308 */ /* 0x000ee20000000800 */
[--C-:B--2---:R-:W-:Y:S01]  /*8450*/  FFMA.FTZ R87, R33, UR34, -R81.reuse ;  /* 0x0000002221577c23 */ /* 0x104fe20008010851 */
[--C-:B------:R-:W-:Y:S01]  /*8460*/  FFMA.FTZ R33, R48, UR34, -R81.reuse ;  /* 0x0000002230217c23 */ /* 0x100fe20008010851 */
[----:B-1----:R-:W-:Y:S01]  /*8470*/  FADD.FTZ R53, R29, R28 ;  /* 0x0000001c1d357221 */ /* 0x002fe20000010000 */
[--C-:B------:R-:W-:Y:S01]  /*8480*/  FFMA.FTZ R48, R55, UR34, -R81.reuse ;  /* 0x0000002237307c23 */ /* 0x100fe20008010851 */
[----:B------:R-:W-:Y:S01]  /*8490*/  F2FP.BF16.F32.PACK_AB R29, R29, R25 ;  /* 0x000000191d1d723e */ /* 0x000fe200000010ff */
[----:B------:R-:W-:Y:S01]  /*84a0*/  FFMA.FTZ R81, R84, UR34, -R81 ;  /* 0x0000002254517c23 */ /* 0x000fe20008010851 */
[-C--:B------:R-:W-:Y:S01]  /*84b0*/  FMUL.FTZ R99, R99, R24.reuse ;  /* 0x0000001863637220 */ /* 0x080fe20000410000 */
[----:B------:R-:W1:Y:S01]  /*84c0*/  MUFU.EX2 R86, R86 ;  /* 0x0000005600567308 */ /* 0x000e620000000800 */
[-C--:B------:R-:W-:Y:S01]  /*84d0*/  FMUL.FTZ R102, R102, R24.reuse ;  /* 0x0000001866667220 */ /* 0x080fe20000410000 */
[-C--:B------:R-:W-:Y:S01]  /*84e0*/  FMUL.FTZ R103, R103, R24.reuse ;  /* 0x0000001867677220 */ /* 0x080fe20000410000 */
[-C--:B------:R-:W-:Y:S01]  /*84f0*/  FMUL.FTZ R106, R106, R24.reuse ;  /* 0x000000186a6a7220 */ /* 0x080fe20000410000 */
[-C--:B------:R-:W-:Y:S01]  /*8500*/  FMUL.FTZ R107, R107, R24.reuse ;  /* 0x000000186b6b7220 */ /* 0x080fe20000410000 */
[-C--:B------:R-:W-:Y:S01]  /*8510*/  FMUL.FTZ R110, R110, R24.reuse ;  /* 0x000000186e6e7220 */ /* 0x080fe20000410000 */
[-C--:B------:R-:W-:Y:S01]  /*8520*/  FMUL.FTZ R111, R111, R24.reuse ;  /* 0x000000186f6f7220 */ /* 0x080fe20000410000 */
[----:B------:R-:W-:Y:S01]  /*8530*/  FMUL.FTZ R114, R114, R24 ;  /* 0x0000001872727220 */ /* 0x000fe20000410000 */
[----:B------:R-:W2:Y:S01]  /*8540*/  MUFU.EX2 R34, R34 ;  /* 0x0000002200227308 */ /* 0x000ea20000000800 */
        /* <DEDUP_REMOVED lines=30> */
[----:B--2---:R-:W-:Y:S01]  /*8730*/  FADD.FTZ R55, R39, R36 ;  /* 0x0000002427377221 */ /* 0x004fe20000010000 */
[----:B------:R-:W-:Y:S02]  /*8740*/  F2FP.BF16.F32.PACK_AB R36, R35, R34 ;  /* 0x000000222324723e */ /* 0x000fe400000010ff */
[----:B------:R-:W-:-:S04]  /*8750*/  F2FP.BF16.F32.PACK_AB R38, R39, R38 ;  /* 0x000000262726723e */ /* 0x000fc800000010ff */
        /* <DEDUP_REMOVED lines=8> */
[----:B---3--:R-:W-:Y:S01]  /*87e0*/  FADD.FTZ R55, R43, R28 ;  /* 0x0000001c2b377221 */ /* 0x008fe20000010000 */
[----:B------:R-:W-:-:S05]  /*87f0*/  F2FP.BF16.F32.PACK_AB R28, R27, R26 ;  /* 0x0000001a1b1c723e */ /* 0x000fca00000010ff */
[----:B------:R3:W-:Y:S01]  /*8800*/  STSM.16.M88.4 [R23], R28 ;  /* 0x0000001c17007844 */ /* 0x0007e20000000200 */
[----:B------:R-:W4:Y:S01]  /*8810*/  MUFU.EX2 R45, R45 ;  /* 0x0000002d002d7308 */ /* 0x000f220000000800 */
[----:B-1----:R-:W-:Y:S02]  /*8820*/  FADD.FTZ R26, R32, R53 ;  /* 0x00000035201a7221 */ /* 0x002fe40000010000 */
[----:B------:R-:W-:Y:S05]  /*8830*/  STSM.16.M88.4 [R19], R36 ;  /* 0x0000002413007844 */ /* 0x000fea0000000200 */
[----:B------:R-:W1:Y:S01]  /*8840*/  MUFU.EX2 R47, R47 ;  /* 0x0000002f002f7308 */ /* 0x000e620000000800 */
[----:B--2---:R-:W-:-:S07]  /*8850*/  FADD.FTZ R44, R46, R55 ;  /* 0x000000372e2c7221 */ /* 0x004fce0000010000 */
[----:B------:R-:W0:Y:S01]  /*8860*/  MUFU.EX2 R33, R33 ;  /* 0x0000002100217308 */ /* 0x000e220000000800 */
[C---:B----4-:R-:W-:Y:S01]  /*8870*/  FADD.FTZ R34, R45.reuse, R26 ;  /* 0x0000001a2d227221 */ /* 0x050fe20000010000 */
[----:B------:R-:W-:-:S06]  /*8880*/  F2FP.BF16.F32.PACK_AB R45, R45, R32 ;  /* 0x000000202d2d723e */ /* 0x000fcc00000010ff */
[----:B------:R-:W2:Y:S01]  /*8890*/  MUFU.EX2 R50, R50 ;  /* 0x0000003200327308 */ /* 0x000ea20000000800 */
[C---:B-1----:R-:W-:Y:S01]  /*88a0*/  FADD.FTZ R27, R47.reuse, R44 ;  /* 0x0000002c2f1b7221 */ /* 0x042fe20000010000 */
[----:B------:R-:W-:Y:S02]  /*88b0*/  F2FP.BF16.F32.PACK_AB R46, R47, R46 ;  /* 0x0000002e2f2e723e */ /* 0x000fe400000010ff */
[----:B------:R-:W-:-:S04]  /*88c0*/  F2FP.BF16.F32.PACK_AB R44, R43, R42 ;  /* 0x0000002a2b2c723e */ /* 0x000fc800000010ff */
[----:B------:R-:W1:Y:S01]  /*88d0*/  MUFU.EX2 R40, R40 ;  /* 0x0000002800287308 */ /* 0x000e620000000800 */
[----:B0-----:R-:W-:-:S07]  /*88e0*/  FADD.FTZ R13, R33, R34 ;  /* 0x00000022210d7221 */ /* 0x001fce0000010000 */
[----:B------:R-:W0:Y:S01]  /*88f0*/  MUFU.EX2 R51, R51 ;  /* 0x0000003300337308 */ /* 0x000e220000000800 */
[----:B--2---:R-:W-:-:S07]  /*8900*/  FADD.FTZ R14, R50, R27 ;  /* 0x0000001b320e7221 */ /* 0x004fce0000010000 */
[----:B------:R-:W2:Y:S01]  /*8910*/  MUFU.EX2 R41, R41 ;  /* 0x0000002900297308 */ /* 0x000ea20000000800 */
[C---:B-1----:R-:W-:Y:S01]  /*8920*/  FADD.FTZ R12, R40.reuse, R13 ;  /* 0x0000000d280c7221 */ /* 0x042fe20000010000 */
[----:B------:R-:W-:-:S05]  /*8930*/  F2FP.BF16.F32.PACK_AB R47, R40, R33 ;  /* 0x00000021282f723e */ /* 0x000fca00000010ff */
[----:B------:R-:W-:Y:S01]  /*8940*/  STSM.16.M88.4 [R18], R44 ;  /* 0x0000002c12007844 */ /* 0x000fe20000000200 */
[----:B------:R-:W1:Y:S01]  /*8950*/  MUFU.EX2 R56, R56 ;  /* 0x0000003800387308 */ /* 0x000e620000000800 */
[----:B0-----:R-:W-:-:S07]  /*8960*/  FADD.FTZ R15, R51, R14 ;  /* 0x0000000e330f7221 */ /* 0x001fce0000010000 */
[----:B------:R-:W0:Y:S01]  /*8970*/  MUFU.EX2 R48, R48 ;  /* 0x0000003000307308 */ /* 0x000e220000000800 */
[----:B--2---:R-:W-:-:S07]  /*8980*/  FADD.FTZ R13, R41, R12 ;  /* 0x0000000c290d7221 */ /* 0x004fce0000010000 */
        /* <DEDUP_REMOVED lines=10> */
[----:B0-----:R-:W-:-:S07]  /*8a30*/  FADD.FTZ R12, R60, R15 ;  /* 0x0000000f3c0c7221 */ /* 0x001fce0000010000 */
[----:B------:R-:W3:Y:S01]  /*8a40*/  MUFU.EX2 R2, R2 ;  /* 0x0000000200027308 */ /* 0x000ee20000000800 */
[----:B--2---:R-:W-:-:S07]  /*8a50*/  FADD.FTZ R13, R10, R13 ;  /* 0x0000000d0a0d7221 */ /* 0x004fce0000010000 */
[----:B------:R-:W0:Y:S01]  /*8a60*/  MUFU.EX2 R64, R64 ;  /* 0x0000004000407308 */ /* 0x000e220000000800 */
[----:B-1----:R-:W-:Y:S01]  /*8a70*/  FADD.FTZ R15, R61, R12 ;  /* 0x0000000c3d0f7221 */ /* 0x002fe20000010000 */
[----:B------:R-:W-:Y:S02]  /*8a80*/  F2FP.BF16.F32.PACK_AB R12, R51, R50 ;  /* 0x00000032330c723e */ /* 0x000fe400000010ff */
[----:B------:R-:W-:-:S04]  /*8a90*/  F2FP.BF16.F32.PACK_AB R60, R61, R60 ;  /* 0x0000003c3d3c723e */ /* 0x000fc800000010ff */
[----:B------:R-:W1:Y:S01]  /*8aa0*/  MUFU.EX2 R11, R11 ;  /* 0x0000000b000b7308 */ /* 0x000e620000000800 */
[----:B---3--:R-:W-:-:S07]  /*8ab0*/  FADD.FTZ R28, R2, R13 ;  /* 0x0000000d021c7221 */ /* 0x008fce0000010000 */
[----:B------:R-:W2:Y:S01]  /*8ac0*/  MUFU.EX2 R65, R65 ;  /* 0x0000004100417308 */ /* 0x000ea20000000800 */
[----:B0-----:R-:W-:Y:S01]  /*8ad0*/  FADD.FTZ R30, R64, R15 ;  /* 0x0000000f401e7221 */ /* 0x001fe20000010000 */
[----:B------:R-:W-:-:S06]  /*8ae0*/  F2FP.BF16.F32.PACK_AB R15, R10, R3 ;  /* 0x000000030a0f723e */ /* 0x000fcc00000010ff */
        /* <DEDUP_REMOVED lines=9> */
[----:B-1----:R-:W-:Y:S01]  /*8b80*/  FADD.FTZ R28, R68, R13 ;  /* 0x0000000d441c7221 */ /* 0x002fe20000010000 */
[----:B------:R-:W-:-:S05]  /*8b90*/  F2FP.BF16.F32.PACK_AB R13, R48, R41 ;  /* 0x00000029300d723e */ /* 0x000fca00000010ff */
[----:B------:R1:W-:Y:S01]  /*8ba0*/  STSM.16.M88.4 [R17+0x27800], R12 ;  /* 0x0278000c11007844 */ /* 0x0003e20000000200 */
[----:B------:R-:W3:Y:S01]  /*8bb0*/  MUFU.EX2 R49, R49 ;  /* 0x0000003100317308 */ /* 0x000ee20000000800 */
[C---:B--2---:R-:W-:Y:S01]  /*8bc0*/  FADD.FTZ R10, R52.reuse, R25 ;  /* 0x00000019340a7221 */ /* 0x044fe20000010000 */
[----:B------:R-:W-:-:S05]  /*8bd0*/  F2FP.BF16.F32.PACK_AB R63, R52, R63 ;  /* 0x0000003f343f723e */ /* 0x000fca00000010ff */
[----:B------:R-:W-:Y:S01]  /*8be0*/  STSM.16.M88.4 [R136], R60 ;  /* 0x0000003c88007844 */ /* 0x000fe20000000200 */
[----:B------:R-:W2:Y:S01]  /*8bf0*/  MUFU.EX2 R72, R72 ;  /* 0x0000004800487308 */ /* 0x000ea20000000800 */
[C---:B0-----:R-:W-:Y:S01]  /*8c00*/  FADD.FTZ R25, R69.reuse, R28 ;  /* 0x0000001c45197221 */ /* 0x041fe20000010000 */
[----:B------:R-:W-:-:S06]  /*8c10*/  F2FP.BF16.F32.PACK_AB R68, R69, R68 ;  /* 0x000000444544723e */ /* 0x000fcc00000010ff */
[----:B------:R-:W0:Y:S01]  /*8c20*/  MUFU.EX2 R26, R71 ;  /* 0x00000047001a7308 */ /* 0x000e220000000800 */
[----:B---3--:R-:W-:-:S07]  /*8c30*/  FADD.FTZ R3, R49, R10 ;  /* 0x0000000a31037221 */ /* 0x008fce0000010000 */
[----:B------:R-:W3:Y:S01]  /*8c40*/  MUFU.EX2 R73, R73 ;  /* 0x0000004900497308 */ /* 0x000ee20000000800 */
[----:B--2---:R-:W-:-:S07]  /*8c50*/  FADD.FTZ R10, R72, R25 ;  /* 0x00000019480a7221 */ /* 0x004fce0000010000 */
[----:B------:R-:W2:Y:S01]  /*8c60*/  MUFU.EX2 R74, R74 ;  /* 0x0000004a004a7308 */ /* 0x000ea20000000800 */
[C---:B0-----:R-:W-:Y:S01]  /*8c70*/  FADD.FTZ R3, R26.reuse, R3 ;  /* 0x000000031a037221 */ /* 0x041fe20000010000 */
[----:B------:R-:W-:-:S06]  /*8c80*/  F2FP.BF16.F32.PACK_AB R69, R26, R49 ;  /* 0x000000311a45723e */ /* 0x000fcc00000010ff */
[----:B------:R-:W0:Y:S01]  /*8c90*/  MUFU.EX2 R71, R75 ;  /* 0x0000004b00477308 */ /* 0x000e220000000800 */
[C---:B---3--:R-:W-:Y:S01]  /*8ca0*/  FADD.FTZ R25, R73.reuse, R10 ;  /* 0x0000000a49197221 */ /* 0x048fe20000010000 */
[----:B------:R-:W-:-:S06]  /*8cb0*/  F2FP.BF16.F32.PACK_AB R70, R73, R72 ;  /* 0x000000484946723e */ /* 0x000fcc00000010ff */
[----:B------:R-:W3:Y:S01]  /*8cc0*/  MUFU.EX2 R76, R76 ;  /* 0x0000004c004c7308 */ /* 0x000ee20000000800 */
[----:B--2---:R-:W-:-:S07]  /*8cd0*/  FADD.FTZ R10, R74, R3 ;  /* 0x000000034a0a7221 */ /* 0x004fce0000010000 */
[----:B------:R-:W1:Y:S01]  /*8ce0*/  MUFU.EX2 R77, R77 ;  /* 0x0000004d004d7308 */ /* 0x000e620000000800 */
[C---:B0-----:R-:W-:Y:S01]  /*8cf0*/  FADD.FTZ R10, R71.reuse, R10 ;  /* 0x0000000a470a7221 */ /* 0x041fe20000010000 */
[----:B------:R-:W-:-:S05]  /*8d00*/  F2FP.BF16.F32.PACK_AB R71, R71, R74 ;  /* 0x0000004a4747723e */ /* 0x000fca00000010ff */
[----:B------:R-:W-:Y:S01]  /*8d10*/  STSM.16.M88.4 [R19+0x6000], R68 ;  /* 0x0060004413007844 */ /* 0x000fe20000000200 */
[----:B------:R-:W0:Y:S01]  /*8d20*/  MUFU.EX2 R78, R78 ;  /* 0x0000004e004e7308 */ /* 0x000e220000000800 */
[----:B---3--:R-:W-:-:S07]  /*8d30*/  FADD.FTZ R28, R76, R25 ;  /* 0x000000194c1c7221 */ /* 0x008fce0000010000 */
[----:B------:R-:W2:Y:S01]  /*8d40*/  MUFU.EX2 R83, R83 ;  /* 0x0000005300537308 */ /* 0x000ea20000000800 */
[C---:B-1----:R-:W-:Y:S01]  /*8d50*/  F2FP.BF16.F32.PACK_AB R12, R77.reuse, R76 ;  /* 0x0000004c4d0c723e */ /* 0x042fe200000010ff */
[----:B------:R-:W-:-:S06]  /*8d60*/  FADD.FTZ R3, R77, R28 ;  /* 0x0000001c4d037221 */ /* 0x000fcc0000010000 */
[----:B------:R-:W1:Y:S01]  /*8d70*/  MUFU.EX2 R85, R85 ;  /* 0x0000005500557308 */ /* 0x000e620000000800 */
[----:B0-----:R-:W-:Y:S01]  /*8d80*/  F2FP.BF16.F32.PACK_AB R14, R79, R78 ;  /* 0x0000004e4f0e723e */ /* 0x001fe200000010ff */
[----:B------:R-:W-:-:S04]  /*8d90*/  FADD.FTZ R78, R78, R3 ;  /* 0x000000034e4e7221 */ /* 0x000fc80000010000 */
[----:B------:R-:W-:Y:S02]  /*8da0*/  FADD.FTZ R3, R79, R78 ;  /* 0x0000004e4f037221 */ /* 0x000fe40000010000 */
[----:B------:R-:W0:Y:S01]  /*8db0*/  MUFU.EX2 R27, R82 ;  /* 0x00000052001b7308 */ /* 0x000e220000000800 */
[----:B--2---:R-:W-:-:S07]  /*8dc0*/  FADD.FTZ R10, R83, R10 ;  /* 0x0000000a530a7221 */ /* 0x004fce0000010000 */
[----:B------:R-:W2:Y:S01]  /*8dd0*/  MUFU.EX2 R81, R81 ;  /* 0x0000005100517308 */ /* 0x000ea20000000800 */
[C---:B-1----:R-:W-:Y:S01]  /*8de0*/  F2FP.BF16.F32.PACK_AB R13, R85.reuse, R83 ;  /* 0x00000053550d723e */ /* 0x042fe200000010ff */
[----:B------:R-:W-:-:S04]  /*8df0*/  FADD.FTZ R10, R85, R10 ;  /* 0x0000000a550a7221 */ /* 0x000fc80000010000 */
[----:B0-----:R-:W-:Y:S01]  /*8e00*/  FADD.FTZ R10, R27, R10 ;  /* 0x0000000a1b0a7221 */ /* 0x001fe20000010000 */
[----:B--2---:R-:W-:-:S03]  /*8e10*/  F2FP.BF16.F32.PACK_AB R15, R81, R27 ;  /* 0x0000001b510f723e */ /* 0x004fc600000010ff */
[----:B------:R-:W-:Y:S02]  /*8e20*/  FADD.FTZ R2, R81, R10 ;  /* 0x0000000a51027221 */ /* 0x000fe40000010000 */
[----:B------:R0:W-:Y:S01]  /*8e30*/  STSM.16.M88.4 [R18+0x6000], R12 ;  /* 0x0060000c12007844 */ /* 0x0001e20000000200 */
[----:B------:R1:W-:Y:S06]  /*8e40*/  MEMBAR.ALL.CTA ;  /* 0x0000000000007992 */ /* 0x0003ec0000008000 */
[----:B-1----:R-:W1:Y:S01]  /*8e50*/  FENCE.VIEW.ASYNC.S ;  /* 0x00000000000073c6 */ /* 0x002e620000000000 */
[----:B0-----:R-:W-:-:S02]  /*8e60*/  IMAD.MOV.U32 R12, RZ, RZ, R20 ;  /* 0x000000ffff0c7224 */ /* 0x001fc400078e0014 */
[----:B------:R-:W-:Y:S01]  /*8e70*/  IMAD.MOV.U32 R13, RZ, RZ, R21 ;  /* 0x000000ffff0d7224 */ /* 0x000fe200078e0015 */
[----:B-1----:R-:W-:Y:S01]  /*8e80*/  NOP ;  /* 0x0000000000007918 */ /* 0x002fe20000000000 */
[----:B------:R-:W-:Y:S05]  /*8e90*/  @P2 BRA `(.L_x_9138) ;  /* 0xffffffc400ec2947 */ /* 0x000fea000383ffff */
[----:B------:R-:W-:Y:S01]  /*8ea0*/  IMAD.MOV.U32 R13, RZ, RZ, R21 ;  /* 0x000000ffff0d7224 */ /* 0x000fe200078e0015 */
[----:B------:R-:W-:Y:S01]  /*8eb0*/  UMOV UR43, UR53 ;  /* 0x00000035002b7c82 */ /* 0x000fe20008000000 */
[----:B------:R-:W-:Y:S01]  /*8ec0*/  IMAD.MOV.U32 R12, RZ, RZ, R20 ;  /* 0x000000ffff0c7224 */ /* 0x000fe200078e0014 */
[----:B------:R-:W-:-:S06]  /*8ed0*/  UMOV UR46, UR52 ;  /* 0x00000034002e7c82 */ /* 0x000fcc0008000000 */
.L_x_9121:
        /* <DEDUP_REMOVED lines=19> */
.L_x_9140:
[----:B------:R-:W-:-:S11]  /*9010*/  UISETP.NE.AND UP0, UPT, UR14, 0x1, UPT ;  /* 0x000000010e00788c */ /* 0x000fd6000bf05270 */
[----:B------:R-:W-:Y:S02]  /*9020*/  @UP0 ULDC.64 UR18, c[0x0][0x9e8] ;  /* 0x00027a0000120ab9 */ /* 0x000fe40000000a00 */
[----:B------:R-:W-:-:S04]  /*9030*/  UIMAD.WIDE.U32 UR6, UR10, UR18, URZ ;  /* 0x000000120a0672a5 */ /* 0x000fc8000f8e003f */
[----:B------:R-:W-:-:S12]  /*9040*/  @UP0 USHF.R.U32.HI UR10, URZ, UR19, UR7 ;  /* 0x000000133f0a0299 */ /* 0x000fd80008011607 */
.L_x_9141:
[----:B------:R-:W-:-:S04]  /*9050*/  UIMAD UR10, UR10, UR14, URZ ;  /* 0x0000000e0a0a72a4 */ /* 0x000fc8000f8e023f */
[----:B------:R-:W-:-:S04]  /*9060*/  UISETP.LT.AND UP0, UPT, UR11, UR10, UPT ;  /* 0x0000000a0b00728c */ /* 0x000fc8000bf01270 */
[----:B------:R-:W-:-:S12]  /*9070*/  USEL UR11, UR11, UR10, !UP0 ;  /* 0x0000000a0b0b7287 */ /* 0x000fd8000c000000 */
.L_x_9139:
        /* <DEDUP_REMOVED lines=14> */
.L_x_9151:
        /* <DEDUP_REMOVED lines=9> */
.L_x_9144:
[----:B------:R-:W-:Y:S01]  /*91f0*/  ULEA UR6, UR43, UR42, 0x3 ;  /* 0x0000002a2b067291 */ /* 0x000fe2000f8e183f */
[----:B-1----:R-:W-:-:S05]  /*9200*/  IMAD.U32 R8, RZ, RZ, UR46 ;  /* 0x0000002eff087e24 */ /* 0x002fca000f8e00ff */
[----:B------:R-:W-:-:S04]  /*9210*/  SHF.L.U32 R8, R8, 0x1f, RZ ;  /* 0x0000001f08087819 */ /* 0x000fc800000006ff */
[----:B------:R0:W1:Y:S01]  /*9220*/  SYNCS.PHASECHK.TRANS64.TRYWAIT P2, [UR6+0x2d830], R8 ;  /* 0x02d83008ff0075a7 */ /* 0x0000620008040146 */
[----:B------:R-:W-:Y:S05]  /*9230*/  @!P0 BRA `(.L_x_9145) ;  /* 0x0000000000048947 */ /* 0x000fea0003800000 */
[----:B------:R-:W-:Y:S01]  /*9240*/  BPT.TRAP 0x1 ;  /* 0x000000040000795c */ /* 0x000fe20000300000 */
.L_x_9145:
[----:B-1----:R-:W-:Y:S05]  /*9250*/  @P2 BRA `(.L_x_9143) ;  /* 0x0000000000082947 */ /* 0x002fea0003800000 */
[----:B------:R-:W1:Y:S02]  /*9260*/  SYNCS.PHASECHK.TRANS64.TRYWAIT P2, [UR6+0x2d830], R8 ;  /* 0x02d83008ff0075a7 */ /* 0x000e640008040146 */
[----:B-1----:R-:W-:Y:S05]  /*9270*/  @!P2 BRA `(.L_x_9146) ;  /* 0x000000d00048a947 */ /* 0x002fea0003800000 */
.L_x_9143:
        /* <DEDUP_REMOVED lines=37> */
.L_x_9148:
[----:B------:R-:W-:Y:S01]  /*94d0*/  ULEA UR6, UR50, UR42, 0x3 ;  /* 0x0000002a32067291 */ /* 0x000fe2000f8e183f */
[----:B------:R-:W-:-:S05]  /*94e0*/  IMAD.U32 R8, RZ, RZ, UR28 ;  /* 0x0000001cff087e24 */ /* 0x000fca000f8e00ff */
[----:B------:R-:W-:-:S04]  /*94f0*/  SHF.L.U32 R8, R8, 0x1f, RZ ;  /* 0x0000001f08087819 */ /* 0x000fc800000006ff */
[----:B------:R0:W1:Y:S01]  /*9500*/  SYNCS.PHASECHK.TRANS64.TRYWAIT P2, [UR6+0x2d850], R8 ;  /* 0x02d85008ff0075a7 */ /* 0x0000620008040146 */
[----:B------:R-:W-:Y:S05]  /*9510*/  @!P0 BRA `(.L_x_9149) ;  /* 0x0000000000048947 */ /* 0x000fea0003800000 */
[----:B------:R-:W-:Y:S01]  /*9520*/  BPT.TRAP 0x1 ;  /* 0x000000040000795c */ /* 0x000fe20000300000 */
.L_x_9149:
[----:B-1----:R-:W-:Y:S05]  /*9530*/  @P2 BRA `(.L_x_9147) ;  /* 0x0000000000082947 */ /* 0x002fea0003800000 */
[----:B------:R-:W1:Y:S02]  /*9540*/  SYNCS.PHASECHK.TRANS64.TRYWAIT P2, [UR6+0x2d850], R8 ;  /* 0x02d85008ff0075a7 */ /* 0x000e640008040146 */
[----:B-1----:R-:W-:Y:S05]  /*9550*/  @!P2 BRA `(.L_x_9150) ;  /* 0x000000cc00a8a947 */ /* 0x002fea0003800000 */
.L_x_9147:
[----:B------:R-:W-:Y:S01]  /*9560*/  UIADD3 UR6, UR42, 0x400, URZ ;  /* 0x000004002a067890 */ /* 0x000fe2000fffe03f */
[----:B------:R-:W-:Y:S01]  /*9570*/  WARPGROUP.ARRIVE ;  /* 0x00000000000079c5 */ /* 0x000fe20000000000 */
[----:B------:R-:W-:Y:S01]  /*9580*/  UMOV UR29, 0x40000040 ;  /* 0x40000040001d7882 */ /* 0x000fe20000000000 */
[----:B------:R-:W-:Y:S01]  /*9590*/  UMOV UR31, 0x80000020 ;  /* 0x80000020001f7882 */ /* 0x000fe20000000000 */
[----:B------:R-:W-:Y:S01]  /*95a0*/  USHF.R.U32.HI UR6, URZ, 0x4, UR6 ;  /* 0x000000043f067899 */ /* 0x000fe20008011606 */
[----:B01----:R-:W-:Y:S01]  /*95b0*/  FMUL.FTZ R8, R24, UR35 ;  /* 0x0000002318087c20 */ /* 0x003fe20008410000 */
[----:B------:R-:W-:Y:S01]  /*95c0*/  FMUL.FTZ R10, R25, UR35 ;  /* 0x00000023190a7c20 */ /* 0x000fe20008410000 */
[----:B------:R-:W-:Y:S01]  /*95d0*/  FMUL.FTZ R13, R28, UR35 ;  /* 0x000000231c0d7c20 */ /* 0x000fe20008410000 */
[----:B------:R-:W-:Y:S01]  /*95e0*/  ULOP3.LUT UR6, UR6, 0x3fff, URZ, 0xc0, !UPT ;  /* 0x00003fff06067892 */ /* 0x000fe2000f8ec03f */
[----:B------:R-:W-:Y:S01]  /*95f0*/  FMUL.FTZ R14, R29, UR35 ;  /* 0x000000231d0e7c20 */ /* 0x000fe20008410000 */
[----:B------:R-:W-:Y:S01]  /*9600*/  FMUL.FTZ R21, R32, UR35 ;  /* 0x0000002320157c20 */ /* 0x000fe20008410000 */
[----:B------:R-:W0:Y:S01]  /*9610*/  MUFU.TANH R8, R8 ;  /* 0x0000000800087308 */ /* 0x000e220000002400 */
[----:B------:R-:W-:Y:S01]  /*9620*/  ULOP3.LUT UR7, UR6, 0x2000000, URZ, 0xfc, !UPT ;  /* 0x0200000006077892 */ /* 0x000fe2000f8efc3f */
[----:B------:R-:W-:Y:S01]  /*9630*/  FMUL.FTZ R11, R27, UR35 ;  /* 0x000000231b0b7c20 */ /* 0x000fe20008410000 */
[----:B------:R-:W-:Y:S01]  /*9640*/  ULOP3.LUT UR6, UR37, 0x10000, URZ, 0xfc, !UPT ;  /* 0x0001000025067892 */ /* 0x000fe2000f8efc3f */
[----:B------:R-:W-:Y:S01]  /*9650*/  FMUL.FTZ R25, R33, UR35 ;  /* 0x0000002321197c20 */ /* 0x000fe20008410000 */
[----:B------:R-:W-:Y:S01]  /*9660*/  UIMAD UR7, UR50, 0x600, UR7 ;  /* 0x00000600320778a4 */ /* 0x000fe2000f8e0207 */
[----:B------:R-:W-:Y:S01]  /*9670*/  FMUL.FTZ R27, R36, UR35 ;  /* 0x00000023241b7c20 */ /* 0x000fe20008410000 */
[----:B------:R-:W-:Y:S01]  /*9680*/  FMUL.FTZ R36, R46, UR35 ;  /* 0x000000232e247c20 */ /* 0x000fe20008410000 */
[----:B------:R-:W1:Y:S01]  /*9690*/  MUFU.TANH R10, R10 ;  /* 0x0000000a000a7308 */ /* 0x000e620000002400 */
[----:B------:R-:W-:Y:S01]  /*96a0*/  FMUL.FTZ R46, R55, UR35 ;  /* 0x00000023372e7c20 */ /* 0x000fe20008410000 */
[----:B------:R-:W-:Y:S01]  /*96b0*/  UMOV UR28, UR6 ;  /* 0x00000006001c7c82 */ /* 0x000fe20008000000 */
        /* <DEDUP_REMOVED lines=66> */
[----:B------:R-:W1:Y:S03]  /*9ae0*/  S2R R141, SR_TID.X ;  /* 0x00000000008d7919 */ /* 0x000e660000002100 */
[----:B------:R-:W3:Y:S01]  /*9af0*/  MUFU.TANH R35, R35 ;  /* 0x0000002300237308 */ /* 0x000ee20000002400 */
[----:B--2---:R-:W-:-:S07]  /*9b00*/  FMNMX.FTZ R12, R31, R12, !PT ;  /* 0x0000000c1f0c7209 */ /* 0x004fce0007810000 */
[----:B------:R-:W2:Y:S01]  /*9b10*/  MUFU.TANH R37, R37 ;  /* 0x0000002500257308 */ /* 0x000ea20000002400 */
[----:B0-----:R-:W-:-:S07]  /*9b20*/  FMNMX.FTZ R12, R33, R12, !PT ;  /* 0x0000000c210c7209 */ /* 0x001fce0007810000 */
[----:B------:R-:W0:Y:S01]  /*9b30*/  MUFU.TANH R39, R39 ;  /* 0x0000002700277308 */ /* 0x000e220000002400 */
[----:B---3--:R-:W-:-:S07]  /*9b40*/  FMNMX.FTZ R12, R35, R12, !PT ;  /* 0x0000000c230c7209 */ /* 0x008fce0007810000 */
[----:B------:R-:W3:Y:S01]  /*9b50*/  MUFU.TANH R40, R40 ;  /* 0x0000002800287308 */ /* 0x000ee20000002400 */
[----:B--2---:R-:W-:Y:S02]  /*9b60*/  FMNMX.FTZ R12, R37, R12, !PT ;  /* 0x0000000c250c7209 */ /* 0x004fe40007810000 */
[----:B-1----:R-:W-:Y:S02]  /*9b70*/  SHF.R.U32.HI R138, RZ, 0x7, R141 ;  /* 0x00000007ff8a7819 */ /* 0x002fe4000001168d */
[----:B------:R-:W-:-:S03]  /*9b80*/  ISETP.GE.U32.AND P2, PT, R141, 0x180, PT ;  /* 0x000001808d00780c */ /* 0x000fc60003f46070 */
[----:B------:R-:W1:Y:S01]  /*9b90*/  MUFU.TANH R43, R43 ;  /* 0x0000002b002b7308 */ /* 0x000e620000002400 */
[----:B0-----:R-:W-:Y:S01]  /*9ba0*/  FMNMX.FTZ R61, R39, R12, !PT ;  /* 0x0000000c273d7209 */ /* 0x001fe20007810000 */
[----:B------:R-:W-:Y:S02]  /*9bb0*/  WARPGROUP.DEPBAR.LE gsb0, 0x0 ;  /* 0x00008000000079c5 */ /* 0x000fe40000010000 */
[----:B------:R-:W-:-:S04]  /*9bc0*/  WARPGROUP.ARRIVE ;  /* 0x00000000000079c5 */ /* 0x000fc80000000000 */
[----:B------:R-:W0:Y:S01]  /*9bd0*/  MUFU.TANH R45, R45 ;  /* 0x0000002d002d7308 */ /* 0x000e220000002400 */
[----:B---3--:R-:W-:Y:S01]  /*9be0*/  FMNMX.FTZ R12, R40, R61, !PT ;  /* 0x0000003d280c7209 */ /* 0x008fe20007810000 */
[----:B------:R-:W-:Y:S01]  /*9bf0*/  FMUL.FTZ R61, R76, UR35 ;  /* 0x000000234c3d7c20 */ /* 0x000fe20008410000 */
[----:B------:R-:W-:Y:S01]  /*9c00*/  FMUL.FTZ R76, R83, UR35 ;  /* 0x00000023534c7c20 */ /* 0x000fe20008410000 */
[----:B------:R-:W-:Y:S01]  /*9c10*/  HGMMA.64x96x16.F32.BF16 R88, gdesc[UR28].tnspB, R88, gsb0 ;  /* 0x416000001c5879f0 */ /* 0x000fe20008001858 */
[----:B------:R-:W-:Y:S02]  /*9c20*/  UIADD3 UR28, UR6, 0x4, URZ ;  /* 0x00000004061c7890 */ /* 0x000fe4000fffe03f */
[----:B------:R-:W-:Y:S01]  /*9c30*/  UIADD3 UR30, UR7, 0x80, URZ ;  /* 0x00000080071e7890 */ /* 0x000fe2000fffe03f */
[----:B------:R-:W2:Y:S01]  /*9c40*/  MUFU.TANH R47, R47 ;  /* 0x0000002f002f7308 */ /* 0x000ea20000002400 */
[----:B------:R-:W-:Y:S01]  /*9c50*/  UMOV UR29, 0x40000040 ;  /* 0x40000040001d7882 */ /* 0x000fe20000000000 */
[----:B------:R-:W-:Y:S01]  /*9c60*/  UMOV UR31, 0x80000020 ;  /* 0x80000020001f7882 */ /* 0x000fe20000000000 */
[----:B-1----:R-:W-:-:S05]  /*9c70*/  FMNMX.FTZ R12, R43, R12, !PT ;  /* 0x0000000c2b0c7209 */ /* 0x002fca0007810000 */
        /* <DEDUP_REMOVED lines=40> */
[----:B0-----:R-:W-:Y:S01]  /*9f00*/  FMNMX.FTZ R12, R68, R69, !PT ;  /* 0x00000045440c7209 */ /* 0x001fe20007810000 */
[----:B------:R-:W-:Y:S01]  /*9f10*/  FMUL.FTZ R69, R70, UR35 ;  /* 0x0000002346457c20 */ /* 0x000fe20008410000 */
[----:B------:R-:W-:Y:S01]  /*9f20*/  FMUL.FTZ R70, R71, UR35 ;  /* 0x0000002347467c20 */ /* 0x000fe20008410000 */
[----:B------:R-:W-:Y:S01]  /*9f30*/  FMUL.FTZ R71, R74, UR35 ;  /* 0x000000234a477c20 */ /* 0x000fe20008410000 */
[----:B------:R-:W-:-:S03]  /*9f40*/  FMUL.FTZ R74, R79, UR35 ;  /* 0x000000234f4a7c20 */ /* 0x000fc60008410000 */
[----:B------:R-:W0:Y:S01]  /*9f50*/  MUFU.TANH R11, R11 ;  /* 0x0000000b000b7308 */ /* 0x000e220000002400 */
[----:B--2---:R-:W-:-:S05]  /*9f60*/  FMNMX.FTZ R12, R65, R12, !PT ;  /* 0x0000000c410c7209 */ /* 0x004fca0007810000 */
[----:B------:R-:W2:Y:S02]  /*9f70*/  SHFL.BFLY PT, R73, R12, 0x2, 0x1f ;  /* 0x0c401f000c497f89 */ /* 0x000ea400000e0000 */
[----:B------:R-:W3:Y:S01]  /*9f80*/  MUFU.TANH R15, R15 ;  /* 0x0000000f000f7308 */ /* 0x000ee20000002400 */
[----:B-1----:R-:W-:-:S07]  /*9f90*/  FMNMX.FTZ R82, R9, R7, !PT ;  /* 0x0000000709527209 */ /* 0x002fce0007810000 */
[----:B------:R-:W1:Y:S01]  /*9fa0*/  MUFU.TANH R20, R20 ;  /* 0x0000001400147308 */ /* 0x000e620000002400 */
[----:B0-----:R-:W-:-:S07]  /*9fb0*/  FMNMX.FTZ R82, R11, R82, !PT ;  /* 0x000000520b527209 */ /* 0x001fce0007810000 */
[----:B------:R-:W0:Y:S01]  /*9fc0*/  MUFU.TANH R24, R24 ;  /* 0x0000001800187308 */ /* 0x000e220000002400 */
[----:B--2---:R-:W-:Y:S01]  /*9fd0*/  FMNMX.FTZ R80, R12, R73, !PT ;  /* 0x000000490c507209 */ /* 0x004fe20007810000 */
[----:B------:R-:W-:-:S06]  /*9fe0*/  FMUL.FTZ R73, R78, UR35 ;  /* 0x000000234e497c20 */ /* 0x000fcc0008410000 */
[----:B------:R-:W2:Y:S01]  /*9ff0*/  MUFU.TANH R26, R26 ;  /* 0x0000001a001a7308 */ /* 0x000ea20000002400 */
[----:B------:R-:W-:Y:S01]  /*a000*/  FMUL.FTZ R78, R87, UR35 ;  /* 0x00000023574e7c20 */ /* 0x000fe20008410000 */
[----:B------:R-:W4:Y:S06]  /*a010*/  SHFL.BFLY PT, R81, R80, 0x1, 0x1f ;  /* 0x0c201f0050517f89 */ /* 0x000f2c00000e0000 */
[----:B------:R-:W5:Y:S08]  /*a020*/  MUFU.TANH R28, R28 ;  /* 0x0000001c001c7308 */ /* 0x000f700000002400 */
[----:B------:R-:W5:Y:S08]  /*a030*/  MUFU.TANH R30, R30 ;  /* 0x0000001e001e7308 */ /* 0x000f700000002400 */
[----:B------:R-:W5:Y:S01]  /*a040*/  MUFU.TANH R32, R32 ;  /* 0x0000002000207308 */ /* 0x000f620000002400 */
[----:B----4-:R-:W-:-:S05]  /*a050*/  FMNMX.FTZ R12, R80, R81, !PT ;  /* 0x00000051500c7209 */ /* 0x010fca0007810000 */
[C---:B------:R-:W-:Y:S02]  /*a060*/  FMUL.FTZ R80, R12.reuse, UR34 ;  /* 0x000000220c507c20 */ /* 0x040fe40008410000 */
[----:B------:R-:W4:Y:S01]  /*a070*/  MUFU.TANH R34, R34 ;  /* 0x0000002200227308 */ /* 0x000f220000002400 */
[----:B------:R-:W-:Y:S01]  /*a080*/  FADD.FTZ R6, -R12, R6 ;  /* 0x000000060c067221 */ /* 0x000fe20000010100 */
[--C-:B------:R-:W-:Y:S01]  /*a090*/  FFMA.FTZ R79, R13, UR34, -R80.reuse ;  /* 0x000000220d4f7c23 */ /* 0x100fe20008010850 */
[----:B---3--:R-:W-:Y:S02]  /*a0a0*/  FMNMX.FTZ R13, R15, R82, !PT ;  /* 0x000000520f0d7209 */ /* 0x008fe40007810000 */
[----:B------:R-:W-:Y:S01]  /*a0b0*/  FMUL.FTZ R6, R6, UR34 ;  /* 0x0000002206067c20 */ /* 0x000fe20008410000 */
[----:B------:R-:W-:Y:S02]  /*a0c0*/  WARPGROUP.DEPBAR.LE gsb0, 0x0 ;  /* 0x00008000000079c5 */ /* 0x000fe40000010000 */
[----:B------:R-:W-:Y:S01]  /*a0d0*/  WARPGROUP.ARRIVE ;  /* 0x00000000000079c5 */ /* 0x000fe20000000000 */
[----:B-1----:R-:W-:Y:S01]  /*a0e0*/  FMNMX.FTZ R13, R20, R13, !PT ;  /* 0x0000000d140d7209 */ /* 0x002fe20007810000 */
[----:B------:R-:W1:Y:S01]  /*a0f0*/  MUFU.TANH R36, R36 ;  /* 0x0000002400247308 */ /* 0x000e620000002400 */
[--C-:B------:R-:W-:Y:S01]  /*a100*/  FFMA.FTZ R8, R8, UR34, -R80.reuse ;  /* 0x0000002208087c23 */ /* 0x100fe20008010850 */
[--C-:B------:R-:W-:Y:S01]  /*a110*/  FFMA.FTZ R10, R10, UR34, -R80.reuse ;  /* 0x000000220a0a7c23 */ /* 0x100fe20008010850 */
[----:B0-----:R-:W-:Y:S01]  /*a120*/  FMNMX.FTZ R13, R24, R13, !PT ;  /* 0x0000000d180d7209 */ /* 0x001fe20007810000 */
[----:B------:R-:W-:Y:S01]  /*a130*/  HGMMA.64x96x16.F32.BF16 R88, gdesc[UR28].tnspB, R88, gsb0 ;  /* 0x416000001c5879f0 */ /* 0x000fe20008001858 */
[----:B------:R-:W-:Y:S01]  /*a140*/  UIADD3 UR28, UR6, 0x600, URZ ;  /* 0x00000600061c7890 */ /* 0x000fe2000fffe03f */
[--C-:B------:R-:W-:Y:S01]  /*a150*/  FFMA.FTZ R14, R14, UR34, -R80.reuse ;  /* 0x000000220e0e7c23 */ /* 0x100fe20008010850 */
[----:B------:R-:W-:Y:S01]  /*a160*/  UIADD3 UR30, UR7, 0x100, URZ ;  /* 0x00000100071e7890 */ /* 0x000fe2000fffe03f */
[----:B--2---:R-:W-:Y:S01]  /*a170*/  FMNMX.FTZ R13, R26, R13, !PT ;  /* 0x0000000d1a0d7209 */ /* 0x004fe20007810000 */
[----:B------:R-:W-:Y:S01]  /*a180*/  UMOV UR29, 0x40000040 ;  /* 0x40000040001d7882 */ /* 0x000fe20000000000 */
[----:B------:R-:W-:Y:S01]  /*a190*/  UMOV UR31, 0x80000020 ;  /* 0x80000020001f7882 */ /* 0x000fe20000000000 */
[----:B------:R-:W0:Y:S01]  /*a1a0*/  MUFU.TANH R38, R38 ;  /* 0x0000002600267308 */ /* 0x000e220000002400 */
[----:B-----5:R-:W-:Y:S01]  /*a1b0*/  FMNMX.FTZ R13, R28, R13, !PT ;  /* 0x0000000d1c0d7209 */ /* 0x020fe20007810000 */
[--C-:B------:R-:W-:Y:S01]  /*a1c0*/  FFMA.FTZ R21, R21, UR34, -R80.reuse ;  /* 0x0000002215157c23 */ /* 0x100fe20008010850 */
[--C-:B------:R-:W-:Y:S01]  /*a1d0*/  FFMA.FTZ R25, R25, UR34, -R80.reuse ;  /* 0x0000002219197c23 */ /* 0x100fe20008010850 */
[--C-:B------:R-:W-:Y:S01]  /*a1e0*/  FFMA.FTZ R27, R27, UR34, -R80.reuse ;  /* 0x000000221b1b7c23 */ /* 0x100fe20008010850 */
[----:B------:R-:W-:Y:S01]  /*a1f0*/  FMNMX.FTZ R13, R30, R13, !PT ;  /* 0x0000000d1e0d7209 */ /* 0x000fe20007810000 */
[--C-:B------:R-:W-:Y:S01]  /*a200*/  FFMA.FTZ R29, R29, UR34, -R80.reuse ;  /* 0x000000221d1d7c23 */ /* 0x100fe20008010850 */
[--C-:B------:R-:W-:Y:S01]  /*a210*/  FFMA.FTZ R31, R31, UR34, -R80.reuse ;  /* 0x000000221f1f7c23 */ /* 0x100fe20008010850 */
[----:B------:R-:W2:Y:S01]  /*a220*/  MUFU.TANH R41, R41 ;  /* 0x0000002900297308 */ /* 0x000ea20000002400 */
[----:B------:R-:W-:Y:S01]  /*a230*/  FMNMX.FTZ R13, R32, R13, !PT ;  /* 0x0000000d200d7209 */ /* 0x000fe20007810000 */
[--C-:B------:R-:W-:Y:S01]  /*a240*/  FFMA.FTZ R33, R33, UR34, -R80.reuse ;  /* 0x0000002221217c23 */ /* 0x100fe20008010850 */
[--C-:B------:R-:W-:Y:S01]  /*a250*/  FFMA.FTZ R35, R35, UR34, -R80.reuse ;  /* 0x0000002223237c23 */ /* 0x100fe20008010850 */
[--C-:B------:R-:W-:Y:S01]  /*a260*/  FFMA.FTZ R37, R37, UR34, -R80.reuse ;  /* 0x0000002225257c23 */ /* 0x100fe20008010850 */
[----:B----4-:R-:W-:Y:S01]  /*a270*/  FMNMX.FTZ R13, R34, R13, !PT ;  /* 0x0000000d220d7209 */ /* 0x010fe20007810000 */
[--C-:B------:R-:W-:Y:S01]  /*a280*/  FFMA.FTZ R39, R39, UR34, -R80.reuse ;  /* 0x0000002227277c23 */ /* 0x100fe20008010850 */
[--C-:B------:R-:W-:Y:S01]  /*a290*/  FFMA.FTZ R40, R40, UR34, -R80.reuse ;  /* 0x0000002228287c23 */ /* 0x100fe20008010850 */
[----:B------:R-:W3:Y:S01]  /*a2a0*/  MUFU.TANH R42, R42 ;  /* 0x0000002a002a7308 */ /* 0x000ee20000002400 */
[----:B-1----:R-:W-:Y:S01]  /*a2b0*/  FMNMX.FTZ R13, R36, R13, !PT ;  /* 0x0000000d240d7209 */ /* 0x002fe20007810000 */
[--C-:B------:R-:W-:Y:S01]  /*a2c0*/  FFMA.FTZ R43, R43, UR34, -R80.reuse ;  /* 0x000000222b2b7c23 */ /* 0x100fe20008010850 */
[--C-:B------:R-:W-:Y:S01]  /*a2d0*/  FFMA.FTZ R45, R45, UR34, -R80.reuse ;  /* 0x000000222d2d7c23 */ /* 0x100fe20008010850 */
[--C-:B------:R-:W-:Y:S01]  /*a2e0*/  FFMA.FTZ R47, R47, UR34, -R80.reuse ;  /* 0x000000222f2f7c23 */ /* 0x100fe20008010850 */
[----:B0-----:R-:W-:Y:S01]  /*a2f0*/  FMNMX.FTZ R82, R38, R13, !PT ;  /* 0x0000000d26527209 */ /* 0x001fe20007810000 */
[--C-:B------:R-:W-:Y:S01]  /*a300*/  FFMA.FTZ R48, R48, UR34, -R80.reuse ;  /* 0x0000002230307c23 */ /* 0x100fe20008010850 */
[--C-:B------:R-:W-:Y:S01]  /*a310*/  FFMA.FTZ R51, R51, UR34, -R80.reuse ;  /* 0x0000002233337c23 */ /* 0x100fe20008010850 */
[----:B------:R-:W0:Y:S01]  /*a320*/  MUFU.TANH R44, R44 ;  /* 0x0000002c002c7308 */ /* 0x000e220000002400 */
[----:B--2---:R-:W-:Y:S01]  /*a330*/  FMNMX.FTZ R13, R41, R82, !PT ;  /* 0x00000052290d7209 */ /* 0x004fe20007810000 */
[--C-:B------:R-:W-:Y:S01]  /*a340*/  FFMA.FTZ R52, R52, UR34, -R80.reuse ;  /* 0x0000002234347c23 */ /* 0x100fe20008010850 */
[--C-:B------:R-:W-:Y:S01]  /*a350*/  FFMA.FTZ R55, R55, UR34, -R80.reuse ;  /* 0x0000002237377c23 */ /* 0x100fe20008010850 */
[--C-:B------:R-:W-:Y:S01]  /*a360*/  FFMA.FTZ R56, R56, UR34, -R80.reuse ;  /* 0x0000002238387c23 */ /* 0x100fe20008010850 */
[--C-:B------:R-:W-:Y:S01]  /*a370*/  FFMA.FTZ R57, R57, UR34, -R80.reuse ;  /* 0x0000002239397c23 */ /* 0x100fe20008010850 */
[--C-:B------:R-:W-:Y:S01]  /*a380*/  FFMA.FTZ R58, R58, UR34, -R80.reuse ;  /* 0x000000223a3a7c23 */ /* 0x100fe20008010850 */
[--C-:B------:R-:W-:Y:S01]  /*a390*/  FFMA.FTZ R59, R59, UR34, -R80.reuse ;  /* 0x000000223b3b7c23 */ /* 0x100fe20008010850 */
[----:B------:R-:W1:Y:S01]  /*a3a0*/  MUFU.TANH R46, R46 ;  /* 0x0000002e002e7308 */ /* 0x000e620000002400 */
[----:B---3--:R-:W-:Y:S01]  /*a3b0*/  FMNMX.FTZ R13, R42, R13, !PT ;  /* 0x0000000d2a0d7209 */ /* 0x008fe20007810000 */
[--C-:B------:R-:W-:Y:S01]  /*a3c0*/  FFMA.FTZ R60, R60, UR34, -R80.reuse ;  /* 0x000000223c3c7c23 */ /* 0x100fe20008010850 */
[--C-:B------:R-:W-:Y:S01]  /*a3d0*/  FFMA.FTZ R61, R61, UR34, -R80.reuse ;  /* 0x000000223d3d7c23 */ /* 0x100fe20008010850 */
[--C-:B------:R-:W-:Y:S01]  /*a3e0*/  FFMA.FTZ R62, R62, UR34, -R80.reuse ;  /* 0x000000223e3e7c23 */ /* 0x100fe20008010850 */
[--C-:B------:R-:W-:Y:S01]  /*a3f0*/  FFMA.FTZ R63, R63, UR34, -R80.reuse ;  /* 0x000000223f3f7c23 */ /* 0x100fe20008010850 */
[--C-:B------:R-:W-:Y:S01]  /*a400*/  FFMA.FTZ R64, R64, UR34, -R80.reuse ;  /* 0x0000002240407c23 */ /* 0x100fe20008010850 */
[--C-:B------:R-:W-:Y:S01]  /*a410*/  FFMA.FTZ R68, R68, UR34, -R80.reuse ;  /* 0x0000002244447c23 */ /* 0x100fe20008010850 */
[----:B------:R-:W2:Y:S01]  /*a420*/  MUFU.TANH R49, R49 ;  /* 0x0000003100317308 */ /* 0x000ea20000002400 */
[----:B0-----:R-:W-:Y:S01]  /*a430*/  FMNMX.FTZ R13, R44, R13, !PT ;  /* 0x0000000d2c0d7209 */ /* 0x001fe20007810000 */
[----:B------:R-:W-:-:S06]  /*a440*/  FFMA.FTZ R65, R65, UR34, -R80 ;  /* 0x0000002241417c23 */ /* 0x000fcc0008010850 */
        /* <DEDUP_REMOVED lines=37> */
[----:B------:R-:W-:Y:S01]  /*a6a0*/  MUFU.EX2 R6, R6 ;  /* 0x0000000600067308 */ /* 0x000fe20000000800 */
[----:B-1----:R-:W-:-:S07]  /*a6b0*/  FMNMX.FTZ R13, R77, R82, !PT ;  /* 0x000000524d0d7209 */ /* 0x002fce0007810000 */
[----:B------:R-:W0:Y:S01]  /*a6c0*/  MUFU.EX2 R8, R8 ;  /* 0x0000000800087308 */ /* 0x000e220000000800 */
[----:B--2---:R-:W-:-:S05]  /*a6d0*/  FMNMX.FTZ R13, R78, R13, !PT ;  /* 0x0000000d4e0d7209 */ /* 0x004fca0007810000 */
[----:B------:R-:W1:Y:S02]  /*a6e0*/  SHFL.BFLY PT, R82, R13, 0x2, 0x1f ;  /* 0x0c401f000d527f89 */ /* 0x000e6400000e0000 */
[----:B------:R-:W2:Y:S08]  /*a6f0*/  MUFU.EX2 R10, R10 ;  /* 0x0000000a000a7308 */ /* 0x000eb00000000800 */
[----:B------:R-:W-:Y:S01]  /*a700*/  MUFU.EX2 R79, R79 ;  /* 0x0000004f004f7308 */ /* 0x000fe20000000800 */
[----:B0-----:R-:W-:-:S07]  /*a710*/  FFMA.FTZ R3, R6, R3, R8 ;  /* 0x0000000306037223 */ /* 0x001fce0000010008 */
[----:B------:R-:W-:Y:S01]  /*a720*/  MUFU.EX2 R14, R14 ;  /* 0x0000000e000e7308 */ /* 0x000fe20000000800 */
[----:B--2---:R-:W-:Y:S01]  /*a730*/  F2FP.BF16.F32.PACK_AB R8, R10, R8 ;  /* 0x000000080a08723e */ /* 0x004fe200000010ff */
[----:B------:R-:W-:Y:S02]  /*a740*/  WARPGROUP.DEPBAR.LE gsb0, 0x0 ;  /* 0x00008000000079c5 */ /* 0x000fe40000010000 */
[----:B------:R-:W-:Y:S01]  /*a750*/  WARPGROUP.ARRIVE ;  /* 0x00000000000079c5 */ /* 0x000fe20000000000 */
[----:B-1----:R-:W-:-:S03]  /*a760*/  FMNMX.FTZ R82, R13, R82, !PT ;  /* 0x000000520d527209 */ /* 0x002fc60007810000 */
[----:B------:R-:W-:Y:S02]  /*a770*/  MUFU.EX2 R21, R21 ;  /* 0x0000001500157308 */ /* 0x000fe40000000800 */
[----:B------:R-:W-:Y:S01]  /*a780*/  HGMMA.64x96x16.F32.BF16 R88, gdesc[UR28].tnspB, R88, gsb0 ;  /* 0x416000001c5879f0 */ /* 0x000fe20008001858 */
[----:B------:R-:W-:Y:S01]  /*a790*/  UIADD3 UR28, UR6, 0x604, URZ ;  /* 0x00000604061c7890 */ /* 0x000fe2000fffe03f */
[----:B------:R-:W0:Y:S01]  /*a7a0*/  SHFL.BFLY PT, R13, R82, 0x1, 0x1f ;  /* 0x0c201f00520d7f89 */ /* 0x000e2200000e0000 */
[----:B------:R-:W-:Y:S01]  /*a7b0*/  UIADD3 UR30, UR7, 0x180, URZ ;  /* 0x00000180071e7890 */ /* 0x000fe2000fffe03f */
[----:B------:R-:W-:Y:S01]  /*a7c0*/  UMOV UR29, 0x40000040 ;  /* 0x40000040001d7882 */ /* 0x000fe20000000000 */
[----:B------:R-:W-:Y:S01]  /*a7d0*/  UMOV UR31, 0x80000020 ;  /* 0x80000020001f7882 */ /* 0x000fe20000000000 */
[----:B------:R-:W-:Y:S08]  /*a7e0*/  MUFU.EX2 R25, R25 ;  /* 0x0000001900197308 */ /* 0x000ff00000000800 */
[----:B------:R-:W-:Y:S08]  /*a7f0*/  MUFU.EX2 R27, R27 ;  /* 0x0000001b001b7308 */ /* 0x000ff00000000800 */
[----:B------:R-:W-:Y:S01]  /*a800*/  MUFU.EX2 R29, R29 ;  /* 0x0000001d001d7308 */ /* 0x000fe20000000800 */
[----:B0-----:R-:W-:-:S05]  /*a810*/  FMNMX.FTZ R13, R82, R13, !PT ;  /* 0x0000000d520d7209 */ /* 0x001fca0007810000 */
[C---:B------:R-:W-:Y:S01]  /*a820*/  FADD.FTZ R7, -R13.reuse, R7 ;  /* 0x000000070d077221 */ /* 0x040fe20000010100 */
[----:B------:R-:W-:Y:S01]  /*a830*/  FMUL.FTZ R81, R13, UR34 ;  /* 0x000000220d517c20 */ /* 0x000fe20008410000 */
[----:B------:R-:W-:Y:S02]  /*a840*/  MUFU.EX2 R31, R31 ;  /* 0x0000001f001f7308 */ /* 0x000fe40000000800 */
[----:B------:R-:W-:Y:S01]  /*a850*/  FMUL.FTZ R7, R7, UR34 ;  /* 0x0000002207077c20 */ /* 0x000fe20008410000 */
[--C-:B------:R-:W-:Y:S01]  /*a860*/  FFMA.FTZ R9, R9, UR34, -R81.reuse ;  /* 0x0000002209097c23 */ /* 0x100fe20008010851 */
        /* <DEDUP_REMOVED lines=8> */
[----:B------:R-:W-:-:S02]  /*a8f0*/  IMAD.U32 R44, RZ, RZ, UR50 ;  /* 0x00000032ff2c7e24 */ /* 0x000fc4000f8e00ff */
[--C-:B------:R-:W-:Y:S01]  /*a900*/  FFMA.FTZ R80, R24, UR34, -R81.reuse ;  /* 0x0000002218507c23 */ /* 0x100fe20008010851 */
[----:B------:R-:W-:Y:S01]  /*a910*/  VIADD R24, R138, 0x9 ;  /* 0x000000098a187836 */ /* 0x000fe20000000000 */
[----:B------:R-:W-:Y:S01]  /*a920*/  @!P1 LEA R42, R42, UR42, 0x3 ;  /* 0x0000002a2a2a9c11 */ /* 0x000fe2000f8e18ff */
[--C-:B------:R-:W-:Y:S01]  /*a930*/  FFMA.FTZ R26, R26, UR34, -R81.reuse ;  /* 0x000000221a1a7c23 */ /* 0x100fe20008010851 */
[----:B------:R-:W-:Y:S01]  /*a940*/  @!P1 LEA R44, R44, UR42, 0x3 ;  /* 0x0000002a2c2c9c11 */ /* 0x000fe2000f8e18ff */
[--C-:B------:R-:W-:Y:S01]  /*a950*/  FFMA.FTZ R28, R28, UR34, -R81.reuse ;  /* 0x000000221c1c7c23 */ /* 0x100fe20008010851 */
[----:B------:R-:W0:Y:S01]  /*a960*/  MUFU.EX2 R9, R9 ;  /* 0x0000000900097308 */ /* 0x000e220000000800 */
[----:B------:R-:W-:Y:S01]  /*a970*/  SEL R85, R24, 0x9, !P2 ;  /* 0x0000000918557807 */ /* 0x000fe20005000000 */
[----:B------:R-:W-:Y:S02]  /*a980*/  @!P1 VIADD R24, R42, 0x2d840 ;  /* 0x0002d8402a189836 */ /* 0x000fe40000000000 */
[----:B------:R-:W-:Y:S01]  /*a990*/  FFMA.FTZ R84, R30, UR34, -R81 ;  /* 0x000000221e547c23 */ /* 0x000fe20008010851 */
[----:B------:R-:W-:-:S02]  /*a9a0*/  @!P1 VIADD R42, R44, 0x2d860 ;  /* 0x0002d8602c2a9836 */ /* 0x000fc40000000000 */
[--C-:B------:R-:W-:Y:S01]  /*a9b0*/  FFMA.FTZ R30, R32, UR34, -R81.reuse ;  /* 0x00000022201e7c23 */ /* 0x100fe20008010851 */
[--C-:B------:R-:W-:Y:S01]  /*a9c0*/  FFMA.FTZ R32, R34, UR34, -R81.reuse ;  /* 0x0000002222207c23 */ /* 0x100fe20008010851 */
[----:B------:R-:W-:Y:S01]  /*a9d0*/  @!P1 PRMT R24, RZ, 0x654, R24 ;  /* 0x00000654ff189816 */ /* 0x000fe20000000018 */
[----:B------:R-:W1:Y:S01]  /*a9e0*/  MUFU.EX2 R11, R11 ;  /* 0x0000000b000b7308 */ /* 0x000e620000000800 */
[----:B------:R-:W-:Y:S01]  /*a9f0*/  @!P1 PRMT R42, RZ, 0x654, R42 ;  /* 0x00000654ff2a9816 */ /* 0x000fe2000000002a */
[--C-:B------:R-:W-:Y:S01]  /*aa00*/  FFMA.FTZ R34, R38, UR34, -R81.reuse ;  /* 0x0000002226227c23 */ /* 0x100fe20008010851 */
[--C-:B------:R-:W-:Y:S01]  /*aa10*/  FFMA.FTZ R41, R41, UR34, -R81.reuse ;  /* 0x0000002229297c23 */ /* 0x100fe20008010851 */
[--C-:B------:R-:W-:Y:S01]  /*aa20*/  FFMA.FTZ R38, R46, UR34, -R81.reuse ;  /* 0x000000222e267c23 */ /* 0x100fe20008010851 */
[--C-:B------:R-:W-:Y:S01]  /*aa30*/  FFMA.FTZ R49, R49, UR34, -R81.reuse ;  /* 0x0000002231317c23 */ /* 0x100fe20008010851 */
        /* <DEDUP_REMOVED lines=9> */
[--C-:B------:R-:W-:Y:S01]  /*aad0*/  FFMA.FTZ R73, R73, UR34, -R81.reuse ;  /* 0x0000002249497c23 */ /* 0x100fe20008010851 */
[----:B------:R-:W-:Y:S01]  /*aae0*/  MUFU.EX2 R83, R83 ;  /* 0x0000005300537308 */ /* 0x000fe20000000800 */
[----:B-1----:R-:W-:Y:S01]  /*aaf0*/  F2FP.BF16.F32.PACK_AB R9, R11, R9 ;  /* 0x000000090b09723e */ /* 0x002fe200000010ff */
[--C-:B------:R-:W-:Y:S01]  /*ab00*/  FFMA.FTZ R74, R74, UR34, -R81.reuse ;  /* 0x000000224a4a7c23 */ /* 0x100fe20008010851 */
[--C-:B------:R-:W-:Y:S01]  /*ab10*/  FFMA.FTZ R75, R75, UR34, -R81.reuse ;  /* 0x000000224b4b7c23 */ /* 0x100fe20008010851 */
[--C-:B------:R-:W-:Y:S01]  /*ab20*/  FFMA.FTZ R78, R78, UR34, -R81.reuse ;  /* 0x000000224e4e7c23 */ /* 0x100fe20008010851 */
[--C-:B------:R-:W-:Y:S01]  /*ab30*/  FFMA.FTZ R76, R76, UR34, -R81.reuse ;  /* 0x000000224c4c7c23 */ /* 0x100fe20008010851 */
[----:B------:R-:W-:Y:S01]  /*ab40*/  FFMA.FTZ R77, R77, UR34, -R81 ;  /* 0x000000224d4d7c23 */ /* 0x000fe20008010851 */
[C---:B------:R-:W-:Y:S01]  /*ab50*/  ISETP.GT.AND P2, PT, R0.reuse, UR47, PT ;  /* 0x0000002f00007c0c */ /* 0x040fe2000bf44270 */
[----:B------:R-:W-:Y:S01]  /*ab60*/  MUFU.EX2 R80, R80 ;  /* 0x0000005000507308 */ /* 0x000fe20000000800 */
[----:B------:R-:W-:Y:S01]  /*ab70*/  UMOV UR50, UR43 ;  /* 0x0000002b00327c82 */ /* 0x000fe20008000000 */
[----:B------:R-:W-:-:S06]  /*ab80*/  VIADD R0, R0, 0xffffffff ;  /* 0xffffffff00007836 */ /* 0x000fcc0000000000 */
[----:B------:R-:W-:Y:S08]  /*ab90*/  MUFU.EX2 R26, R26 ;  /* 0x0000001a001a7308 */ /* 0x000ff00000000800 */
[----:B------:R-:W-:Y:S01]  /*aba0*/  MUFU.EX2 R28, R28 ;  /* 0x0000001c001c7308 */ /* 0x000fe20000000800 */
[----:B------:R-:W-:Y:S02]  /*abb0*/  WARPGROUP.DEPBAR.LE gsb0, 0x0 ;  /* 0x00008000000079c5 */ /* 0x000fe40000010000 */
[----:B------:R-:W-:-:S05]  /*abc0*/  WARPGROUP.ARRIVE ;  /* 0x00000000000079c5 */ /* 0x000fca0000000000 */
[----:B------:R-:W-:Y:S01]  /*abd0*/  MUFU.EX2 R84, R84 ;  /* 0x0000005400547308 */ /* 0x000fe20000000800 */
[----:B------:R-:W-:Y:S01]  /*abe0*/  HGMMA.64x96x16.F32.BF16 R88, gdesc[UR28].tnspB, R88, gsb0 ;  /* 0x416000001c5879f0 */ /* 0x000fe20008001858 */
[----:B------:R-:W-:Y:S02]  /*abf0*/  UIADD3 UR28, UR6, 0x606, URZ ;  /* 0x00000606061c7890 */ /* 0x000fe4000fffe03f */
[----:B------:R-:W-:Y:S01]  /*ac00*/  UIADD3 UR30, UR7, 0x1c0, URZ ;  /* 0x000001c0071e7890 */ /* 0x000fe2000fffe03f */
[----:B------:R-:W-:Y:S01]  /*ac10*/  UMOV UR29, 0x40000040 ;  /* 0x40000040001d7882 */ /* 0x000fe20000000000 */
[----:B------:R-:W-:Y:S02]  /*ac20*/  UMOV UR31, 0x80000020 ;  /* 0x80000020001f7882 */ /* 0x000fe40000000000 */
        /* <DEDUP_REMOVED lines=27> */
[----:B------:R-:W-:Y:S01]  /*ade0*/  MUFU.EX2 R53, R53 ;  /* 0x0000003500357308 */ /* 0x000fe20000000800 */
[----:B0-----:R-:W-:-:S07]  /*adf0*/  F2FP.BF16.F32.PACK_AB R50, R52, R51 ;  /* 0x000000333432723e */ /* 0x001fce00000010ff */
[----:B------:R-:W-:Y:S08]  /*ae00*/  MUFU.EX2 R56, R56 ;  /* 0x0000003800387308 */ /* 0x000ff00000000800 */
[----:B------:R-:W-:Y:S01]  /*ae10*/  MUFU.EX2 R57, R57 ;  /* 0x0000003900397308 */ /* 0x000fe20000000800 */
[----:B------:R-:W-:Y:S02]  /*ae20*/  WARPGROUP.DEPBAR.LE gsb0, 0x0 ;  /* 0x00008000000079c5 */ /* 0x000fe40000010000 */
[----:B------:R0:W-:Y:S06]  /*ae30*/  BAR.ARV R85, 0x100 ;  /* 0x000400550000751d */ /* 0x0001ec0000002000 */
[----:B------:R1:W-:Y:S01]  /*ae40*/  @!P1 SYNCS.ARRIVE.TRANS64.RED.A1T0 RZ, [R24+URZ], RZ ;  /* 0x000000ff18ff99a7 */ /* 0x0003e2000810043f */
[----:B------:R-:W-:Y:S01]  /*ae50*/  MUFU.EX2 R67, R67 ;  /* 0x0000004300437308 */ /* 0x000fe20000000800 */
[-C--:B------:R-:W-:Y:S01]  /*ae60*/  FMUL.FTZ R88, R88, R6.reuse ;  /* 0x0000000658587220 */ /* 0x080fe20000410000 */
[-C--:B------:R-:W-:Y:S01]  /*ae70*/  FMUL.FTZ R89, R89, R6.reuse ;  /* 0x0000000659597220 */ /* 0x080fe20000410000 */
[-C--:B------:R-:W-:Y:S01]  /*ae80*/  FMUL.FTZ R92, R92, R6.reuse ;  /* 0x000000065c5c7220 */ /* 0x080fe20000410000 */
[-C--:B------:R-:W-:Y:S01]  /*ae90*/  FMUL.FTZ R93, R93, R6.reuse ;  /* 0x000000065d5d7220 */ /* 0x080fe20000410000 */
[-C--:B------:R-:W-:Y:S01]  /*aea0*/  FMUL.FTZ R96, R96, R6.reuse ;  /* 0x0000000660607220 */ /* 0x080fe20000410000 */
[----:B------:R-:W-:Y:S01]  /*aeb0*/  FMUL.FTZ R97, R97, R6 ;  /* 0x0000000661617220 */ /* 0x000fe20000410000 */
[----:B------:R2:W-:Y:S01]  /*aec0*/  @!P1 SYNCS.ARRIVE.TRANS64.RED.A1T0 RZ, [R42+URZ], RZ ;  /* 0x000000ff2aff99a7 */ /* 0x0005e2000810043f */
[--C-:B-1----:R-:W-:Y:S01]  /*aed0*/  FFMA.FTZ R24, R54, UR34, -R81.reuse ;  /* 0x0000002236187c23 */ /* 0x102fe20008010851 */
[----:B------:R-:W-:Y:S01]  /*aee0*/  FFMA.FTZ R54, R69, UR34, -R81 ;  /* 0x0000002245367c23 */ /* 0x000fe20008010851 */
[----:B------:R-:W-:Y:S01]  /*aef0*/  FADD.FTZ R69, R11, R2 ;  /* 0x000000020b457221 */ /* 0x000fe20000010000 */
[----:B------:R-:W-:Y:S01]  /*af00*/  F2FP.BF16.F32.PACK_AB R11, R83, R82 ;  /* 0x00000052530b723e */ /* 0x000fe200000010ff */
[----:B------:R-:W-:Y:S01]  /*af10*/  MUFU.EX2 R58, R58 ;  /* 0x0000003a003a7308 */ /* 0x000fe20000000800 */
[-C--:B------:R-:W-:Y:S01]  /*af20*/  FMUL.FTZ R100, R100, R6.reuse ;  /* 0x0000000664647220 */ /* 0x080fe20000410000 */
[----:B------:R-:W-:Y:S01]  /*af30*/  FADD.FTZ R2, R82, R69 ;  /* 0x0000004552027221 */ /* 0x000fe20000010000 */
[----:B--2---:R-:W-:Y:S01]  /*af40*/  FADD.FTZ R42, R10, R3 ;  /* 0x000000030a2a7221 */ /* 0x004fe20000010000 */
[----:B------:R-:W-:Y:S01]  /*af50*/  F2FP.BF16.F32.PACK_AB R10, R14, R79 ;  /* 0x0000004f0e0a723e */ /* 0x000fe200000010ff */
[-C--:B------:R-:W-:Y:S01]  /*af60*/  FMUL.FTZ R101, R101, R6.reuse ;  /* 0x0000000665657220 */ /* 0x080fe20000410000 */
[----:B------:R-:W-:Y:S01]  /*af70*/  FADD.FTZ R69, R83, R2 ;  /* 0x0000000253457221 */ /* 0x000fe20000010000 */
[----:B0-----:R-:W-:Y:S01]  /*af80*/  FADD.FTZ R85, R79, R42 ;  /* 0x0000002a4f557221 */ /* 0x001fe20000010000 */
[----:B------:R0:W1:Y:S01]  /*af90*/  MUFU.EX2 R3, R24 ;  /* 0x0000001800037308 */ /* 0x0000620000000800 */
[----:B------:R2:W-:Y:S01]  /*afa0*/  STSM.16.M88.4 [R17+0x21800], R8 ;  /* 0x0218000811007844 */ /* 0x0005e20000000200 */
[----:B------:R-:W-:Y:S01]  /*afb0*/  FADD.FTZ R69, R80, R69 ;  /* 0x0000004550457221 */ /* 0x000fe20000010000 */
[----:B------:R-:W-:Y:S01]  /*afc0*/  FADD.FTZ R42, R14, R85 ;  /* 0x000000550e2a7221 */ /* 0x000fe20000010000 */
[-C--:B------:R-:W-:Y:S01]  /*afd0*/  FMUL.FTZ R104, R104, R6.reuse ;  /* 0x0000000668687220 */ /* 0x080fe20000410000 */
[----:B------:R-:W-:Y:S01]  /*afe0*/  FMUL.FTZ R105, R105, R6 ;  /* 0x0000000669697220 */ /* 0x000fe20000410000 */
[----:B------:R-:W-:Y:S01]  /*aff0*/  FADD.FTZ R69, R26, R69 ;  /* 0x000000451a457221 */ /* 0x000fe20000010000 */
[----:B------:R-:W-:Y:S01]  /*b000*/  FADD.FTZ R42, R21, R42 ;  /* 0x0000002a152a7221 */ /* 0x000fe20000010000 */
[----:B------:R-:W3:Y:S01]  /*b010*/  MUFU.EX2 R2, R66 ;  /* 0x0000004200027308 */ /* 0x000ee20000000800 */
[C---:B0-----:R-:W-:Y:S01]  /*b020*/  F2FP.BF16.F32.PACK_AB R24, R25.reuse, R21 ;  /* 0x000000151918723e */ /* 0x041fe200000010ff */
[----:B------:R-:W-:Y:S01]  /*b030*/  FADD.FTZ R69, R28, R69 ;  /* 0x000000451c457221 */ /* 0x000fe20000010000 */
[----:B------:R-:W-:Y:S01]  /*b040*/  FADD.FTZ R42, R25, R42 ;  /* 0x0000002a192a7221 */ /* 0x000fe20000010000 */
[----:B------:R-:W-:Y:S01]  /*b050*/  F2FP.BF16.F32.PACK_AB R25, R26, R80 ;  /* 0x000000501a19723e */ /* 0x000fe200000010ff */
[----:B------:R-:W-:Y:S01]  /*b060*/  FMUL.FTZ R108, R108, R6 ;  /* 0x000000066c6c7220 */ /* 0x000fe20000410000 */
[----:B------:R-:W-:Y:S01]  /*b070*/  FADD.FTZ R69, R84, R69 ;  /* 0x0000004554457221 */ /* 0x000fe20000010000 */
[----:B------:R-:W-:Y:S01]  /*b080*/  FADD.FTZ R42, R27, R42 ;  /* 0x0000002a1b2a7221 */ /* 0x000fe20000010000 */
[C---:B------:R-:W-:Y:S01]  /*b090*/  F2FP.BF16.F32.PACK_AB R26, R29.reuse, R27 ;  /* 0x0000001b1d1a723e */ /* 0x040fe200000010ff */
[----:B------:R-:W-:Y:S01]  /*b0a0*/  MUFU.EX2 R54, R54 ;  /* 0x0000003600367308 */ /* 0x000fe20000000800 */
        /* <DEDUP_REMOVED lines=10> */
[C---:B------:R-:W-:Y:S01]  /*b150*/  F2FP.BF16.F32.PACK_AB R31, R34.reuse, R20 ;  /* 0x00000014221f723e */ /* 0x040fe200000010ff */
[----:B------:R0:W-:Y:S01]  /*b160*/  STSM.16.M88.4 [R23], R24 ;  /* 0x0000001817007844 */ /* 0x0001e20000000200 */
[----:B------:R-:W-:Y:S01]  /*b170*/  FADD.FTZ R14, R34, R69 ;  /* 0x00000045220e7221 */ /* 0x000fe20000010000 */
[----:B------:R-:W-:Y:S01]  /*b180*/  FADD.FTZ R42, R35, R42 ;  /* 0x0000002a232a7221 */ /* 0x000fe20000010000 */
[-C--:B------:R-:W-:Y:S01]  /*b190*/  FMUL.FTZ R112, R112, R6.reuse ;  /* 0x0000000670707220 */ /* 0x080fe20000410000 */
[----:B------:R-:W0:Y:S01]  /*b1a0*/  MUFU.EX2 R72, R72 ;  /* 0x0000004800487308 */ /* 0x000e220000000800 */
[----:B------:R-:W-:Y:S01]  /*b1b0*/  FADD.FTZ R29, R41, R14 ;  /* 0x0000000e291d7221 */ /* 0x000fe20000010000 */
[----:B------:R-:W-:Y:S01]  /*b1c0*/  FADD.FTZ R42, R37, R42 ;  /* 0x0000002a252a7221 */ /* 0x000fe20000010000 */
[----:B------:R-:W-:Y:S01]  /*b1d0*/  F2FP.BF16.F32.PACK_AB R41, R36, R41 ;  /* 0x000000292429723e */ /* 0x000fe200000010ff */
[-C--:B------:R-:W-:Y:S01]  /*b1e0*/  FMUL.FTZ R113, R113, R6.reuse ;  /* 0x0000000671717220 */ /* 0x080fe20000410000 */
[----:B------:R-:W-:Y:S01]  /*b1f0*/  FMUL.FTZ R116, R116, R6 ;  /* 0x0000000674747220 */ /* 0x000fe20000410000 */
        /* <DEDUP_REMOVED lines=11> */
[----:B------:R4:W-:Y:S01]  /*b2b0*/  STSM.16.M88.4 [R19], R28 ;  /* 0x0000001c13007844 */ /* 0x0009e20000000200 */
[----:B------:R-:W-:Y:S01]  /*b2c0*/  FADD.FTZ R14, R45, R14 ;  /* 0x0000000e2d0e7221 */ /* 0x000fe20000010000 */
[----:B------:R-:W-:Y:S01]  /*b2d0*/  FADD.FTZ R33, R49, R20 ;  /* 0x0000001431217221 */ /* 0x000fe20000010000 */
[----:B------:R-:W-:Y:S01]  /*b2e0*/  F2FP.BF16.F32.PACK_AB R42, R45, R43 ;  /* 0x0000002b2d2a723e */ /* 0x000fe200000010ff */
[-C--:B------:R-:W-:Y:S01]  /*b2f0*/  FMUL.FTZ R120, R120, R6.reuse ;  /* 0x0000000678787220 */ /* 0x080fe20000410000 */
[----:B------:R-:W-:Y:S01]  /*b300*/  FADD.FTZ R21, R47, R14 ;  /* 0x0000000e2f157221 */ /* 0x000fe20000010000 */
[----:B------:R-:W-:Y:S01]  /*b310*/  FADD.FTZ R33, R44, R33 ;  /* 0x000000212c217221 */ /* 0x000fe20000010000 */
[----:B------:R-:W5:Y:S01]  /*b320*/  MUFU.EX2 R74, R74 ;  /* 0x0000004a004a7308 */ /* 0x000f620000000800 */
[----:B------:R-:W-:Y:S01]  /*b330*/  F2FP.BF16.F32.PACK_AB R43, R38, R15 ;  /* 0x0000000f262b723e */ /* 0x000fe200000010ff */
[----:B------:R-:W-:Y:S01]  /*b340*/  FADD.FTZ R14, R48, R21 ;  /* 0x00000015300e7221 */ /* 0x000fe20000010000 */
[----:B------:R-:W-:Y:S01]  /*b350*/  F2FP.BF16.F32.PACK_AB R40, R40, R39 ;  /* 0x000000272828723e */ /* 0x000fe200000010ff */
[----:B------:R-:W-:Y:S01]  /*b360*/  FMUL.FTZ R121, R121, R6 ;  /* 0x0000000679797220 */ /* 0x000fe20000410000 */
[----:B------:R-:W-:Y:S01]  /*b370*/  F2FP.BF16.F32.PACK_AB R48, R48, R47 ;  /* 0x0000002f3030723e */ /* 0x000fe200000010ff */
[----:B------:R-:W-:Y:S01]  /*b380*/  FADD.FTZ R21, R51, R14 ;  /* 0x0000000e33157221 */ /* 0x000fe20000010000 */
[----:B------:R-:W-:Y:S01]  /*b390*/  FADD.FTZ R14, R46, R33 ;  /* 0x000000212e0e7221 */ /* 0x000fe20000010000 */
[----:B------:R-:W4:Y:S01]  /*b3a0*/  MUFU.EX2 R60, R60 ;  /* 0x0000003c003c7308 */ /* 0x000f220000000800 */
[C---:B-1----:R-:W-:Y:S01]  /*b3b0*/  F2FP.BF16.F32.PACK_AB R51, R3.reuse, R46 ;  /* 0x0000002e0333723e */ /* 0x042fe200000010ff */
[----:B--2---:R-:W-:Y:S01]  /*b3c0*/  FADD.FTZ R8, R52, R21 ;  /* 0x0000001534087221 */ /* 0x004fe20000010000 */
[----:B------:R-:W-:Y:S01]  /*b3d0*/  FADD.FTZ R9, R3, R14 ;  /* 0x0000000e03097221 */ /* 0x000fe20000010000 */
[----:B------:R-:W-:Y:S01]  /*b3e0*/  F2FP.BF16.F32.PACK_AB R49, R44, R49 ;  /* 0x000000312c31723e */ /* 0x000fe200000010ff */
[----:B------:R2:W-:Y:S01]  /*b3f0*/  STSM.16.M88.4 [R18], R40 ;  /* 0x0000002812007844 */ /* 0x0005e20000000200 */
[----:B------:R-:W-:Y:S01]  /*b400*/  FADD.FTZ R11, R55, R8 ;  /* 0x00000008370b7221 */ /* 0x000fe20000010000 */
[----:B---3--:R-:W-:Y:S01]  /*b410*/  FADD.FTZ R8, R2, R9 ;  /* 0x0000000902087221 */ /* 0x008fe20000010000 */
[----:B------:R-:W-:Y:S01]  /*b420*/  MUFU.EX2 R14, R75 ;  /* 0x0000004b000e7308 */ /* 0x000fe20000000800 */
[----:B0-----:R-:W-:Y:S01]  /*b430*/  F2FP.BF16.F32.PACK_AB R25, R72, R71 ;  /* 0x000000474819723e */ /* 0x001fe200000010ff */
[----:B------:R-:W-:Y:S01]  /*b440*/  FADD.FTZ R10, R56, R11 ;  /* 0x0000000b380a7221 */ /* 0x000fe20000010000 */
[----:B------:R-:W-:Y:S01]  /*b450*/  FADD.FTZ R9, R53, R8 ;  /* 0x0000000835097221 */ /* 0x000fe20000010000 */
[----:B-----5:R-:W-:Y:S01]  /*b460*/  F2FP.BF16.F32.PACK_AB R27, R74, R73 ;  /* 0x000000494a1b723e */ /* 0x020fe200000010ff */
[----:B------:R2:W-:Y:S01]  /*b470*/  STSM.16.M88.4 [R17+0x27800], R48 ;  /* 0x0278003011007844 */ /* 0x0005e20000000200 */
[----:B------:R-:W-:Y:S01]  /*b480*/  FADD.FTZ R11, R57, R10 ;  /* 0x0000000a390b7221 */ /* 0x000fe20000010000 */
[----:B------:R-:W-:Y:S01]  /*b490*/  FADD.FTZ R8, R54, R9 ;  /* 0x0000000936087221 */ /* 0x000fe20000010000 */
[----:B------:R-:W0:Y:S01]  /*b4a0*/  MUFU.EX2 R61, R61 ;  /* 0x0000003d003d7308 */ /* 0x000e220000000800 */
[----:B------:R-:W-:Y:S01]  /*b4b0*/  F2FP.BF16.F32.PACK_AB R9, R53, R2 ;  /* 0x000000023509723e */ /* 0x000fe200000010ff */
[----:B------:R-:W-:Y:S01]  /*b4c0*/  FADD.FTZ R10, R58, R11 ;  /* 0x0000000b3a0a7221 */ /* 0x000fe20000010000 */
[----:B------:R-:W-:Y:S01]  /*b4d0*/  FADD.FTZ R8, R67, R8 ;  /* 0x0000000843087221 */ /* 0x000fe20000010000 */
[----:B----4-:R-:W-:Y:S01]  /*b4e0*/  F2FP.BF16.F32.PACK_AB R24, R60, R59 ;  /* 0x0000003b3c18723e */ /* 0x010fe200000010ff */
[----:B------:R-:W-:Y:S01]  /*b4f0*/  FMUL.FTZ R124, R124, R6 ;  /* 0x000000067c7c7220 */ /* 0x000fe20000410000 */
        /* <DEDUP_REMOVED lines=8> */
[-C--:B------:R-:W-:Y:S01]  /*b580*/  FMUL.FTZ R128, R128, R6.reuse ;  /* 0x0000000680807220 */ /* 0x080fe20000410000 */
[----:B------:R-:W-:Y:S01]  /*b590*/  FADD.FTZ R15, R73, R2 ;  /* 0x00000002490f7221 */ /* 0x000fe20000010000 */
[----:B------:R-:W3:Y:S01]  /*b5a0*/  MUFU.EX2 R29, R76 ;  /* 0x0000004c001d7308 */ /* 0x000ee20000000800 */
[----:B0-----:R-:W-:Y:S01]  /*b5b0*/  FADD.FTZ R3, R61, R10 ;  /* 0x0000000a3d037221 */ /* 0x001fe20000010000 */
[----:B------:R-:W-:Y:S01]  /*b5c0*/  F2FP.BF16.F32.PACK_AB R10, R58, R57 ;  /* 0x000000393a0a723e */ /* 0x000fe200000010ff */
[----:B------:R-:W-:Y:S01]  /*b5d0*/  FADD.FTZ R15, R74, R15 ;  /* 0x0000000f4a0f7221 */ /* 0x000fe20000010000 */
[-C--:B------:R-:W-:Y:S01]  /*b5e0*/  FMUL.FTZ R129, R129, R6.reuse ;  /* 0x0000000681817220 */ /* 0x080fe20000410000 */
[-C--:B------:R-:W-:Y:S01]  /*b5f0*/  FMUL.FTZ R132, R132, R6.reuse ;  /* 0x0000000684847220 */ /* 0x080fe20000410000 */
[----:B------:R-:W-:Y:S01]  /*b600*/  FMUL.FTZ R133, R133, R6 ;  /* 0x0000000685857220 */ /* 0x000fe20000410000 */
[----:B------:R-:W-:Y:S01]  /*b610*/  FADD.FTZ R15, R14, R15 ;  /* 0x0000000f0e0f7221 */ /* 0x000fe20000010000 */
[----:B------:R-:W0:Y:S01]  /*b620*/  MUFU.EX2 R63, R63 ;  /* 0x0000003f003f7308 */ /* 0x000e220000000800 */
[C---:B-1----:R-:W-:Y:S01]  /*b630*/  F2FP.BF16.F32.PACK_AB R26, R62.reuse, R61 ;  /* 0x0000003d3e1a723e */ /* 0x042fe200000010ff */
[----:B------:R2:W-:Y:S01]  /*b640*/  STSM.16.M88.4 [R136], R8 ;  /* 0x0000000888007844 */ /* 0x0005e20000000200 */
[----:B------:R-:W-:Y:S01]  /*b650*/  FADD.FTZ R2, R62, R3 ;  /* 0x000000033e027221 */ /* 0x000fe20000010000 */
[-C--:B------:R-:W-:Y:S01]  /*b660*/  FMUL.FTZ R90, R90, R7.reuse ;  /* 0x000000075a5a7220 */ /* 0x080fe20000410000 */
[-C--:B------:R-:W-:Y:S01]  /*b670*/  FMUL.FTZ R91, R91, R7.reuse ;  /* 0x000000075b5b7220 */ /* 0x080fe20000410000 */
[----:B------:R2:W-:Y:S01]  /*b680*/  STSM.16.M88.4 [R19+0x6000], R24 ;  /* 0x0060001813007844 */ /* 0x0005e20000000200 */
        /* <DEDUP_REMOVED lines=9> */
[----:B------:R-:W-:Y:S01]  /*b720*/  MUFU.EX2 R68, R68 ;  /* 0x0000004400447308 */ /* 0x000fe20000000800 */
        /* <DEDUP_REMOVED lines=8> */
[C---:B-1----:R-:W-:Y:S01]  /*b7b0*/  F2FP.BF16.F32.PACK_AB R28, R64.reuse, R63 ;  /* 0x0000003f401c723e */ /* 0x042fe200000010ff */
[----:B------:R-:W-:Y:S01]  /*b7c0*/  FADD.FTZ R3, R64, R3 ;  /* 0x0000000340037221 */ /* 0x000fe20000010000 */
[-C--:B------:R-:W-:Y:S01]  /*b7d0*/  FMUL.FTZ R118, R118, R7.reuse ;  /* 0x0000000776767220 */ /* 0x080fe20000410000 */
[-C--:B------:R-:W-:Y:S01]  /*b7e0*/  FMUL.FTZ R119, R119, R7.reuse ;  /* 0x0000000777777220 */ /* 0x080fe20000410000 */
[-C--:B------:R-:W-:Y:S01]  /*b7f0*/  FMUL.FTZ R122, R122, R7.reuse ;  /* 0x000000077a7a7220 */ /* 0x080fe20000410000 */
[-C--:B------:R-:W-:Y:S01]  /*b800*/  FMUL.FTZ R123, R123, R7.reuse ;  /* 0x000000077b7b7220 */ /* 0x080fe20000410000 */
[-C--:B------:R-:W-:Y:S01]  /*b810*/  FMUL.FTZ R126, R126, R7.reuse ;  /* 0x000000077e7e7220 */ /* 0x080fe20000410000 */
[----:B------:R-:W1:Y:S01]  /*b820*/  MUFU.EX2 R20, R77 ;  /* 0x0000004d00147308 */ /* 0x000e620000000800 */
[-C--:B------:R-:W-:Y:S01]  /*b830*/  FMUL.FTZ R127, R127, R7.reuse ;  /* 0x000000077f7f7220 */ /* 0x080fe20000410000 */
[-C--:B------:R-:W-:Y:S01]  /*b840*/  FMUL.FTZ R130, R130, R7.reuse ;  /* 0x0000000782827220 */ /* 0x080fe20000410000 */
[-C--:B------:R-:W-:Y:S01]  /*b850*/  FMUL.FTZ R131, R131, R7.reuse ;  /* 0x0000000783837220 */ /* 0x080fe20000410000 */
[-C--:B------:R-:W-:Y:S01]  /*b860*/  FMUL.FTZ R134, R134, R7.reuse ;  /* 0x0000000786867220 */ /* 0x080fe20000410000 */
[----:B------:R-:W-:Y:S01]  /*b870*/  FMUL.FTZ R135, R135, R7 ;  /* 0x0000000787877220 */ /* 0x000fe20000410000 */
[----:B------:R-:W-:-:S02]  /*b880*/  IMAD.MOV.U32 R7, RZ, RZ, R13 ;  /* 0x000000ffff077224 */ /* 0x000fc400078e000d */
[----:B------:R-:W3:Y:S01]  /*b890*/  MUFU.EX2 R78, R78 ;  /* 0x0000004e004e7308 */ /* 0x000ee20000000800 */
[----:B0-----:R-:W-:Y:S01]  /*b8a0*/  F2FP.BF16.F32.PACK_AB R30, R65, R68 ;  /* 0x00000044411e723e */ /* 0x001fe200000010ff */
[----:B------:R-:W-:Y:S01]  /*b8b0*/  FADD.FTZ R68, R68, R3 ;  /* 0x0000000344447221 */ /* 0x000fe20000010000 */
[----:B------:R-:W-:-:S03]  /*b8c0*/  IMAD.MOV.U32 R6, RZ, RZ, R12 ;  /* 0x000000ffff067224 */ /* 0x000fc600078e000c */
[----:B------:R-:W-:Y:S01]  /*b8d0*/  FADD.FTZ R3, R65, R68 ;  /* 0x0000004441037221 */ /* 0x000fe20000010000 */
[----:B-1----:R-:W-:Y:S01]  /*b8e0*/  FADD.FTZ R15, R20, R15 ;  /* 0x0000000f140f7221 */ /* 0x002fe20000010000 */
[----:B---3--:R-:W-:-:S03]  /*b8f0*/  F2FP.BF16.F32.PACK_AB R31, R78, R20 ;  /* 0x000000144e1f723e */ /* 0x008fc600000010ff */
[----:B------:R-:W-:Y:S02]  /*b900*/  FADD.FTZ R2, R78, R15 ;  /* 0x0000000f4e027221 */ /* 0x000fe40000010000 */
        /* <DEDUP_REMOVED lines=9> */
.L_x_9142:
[----:B------:R-:W-:-:S13]  /*b9a0*/  ISETP.GE.AND P2, PT, R0, UR39, PT ;  /* 0x0000002700007c0c */ /* 0x000fda000bf46270 */
[----:B------:R-:W-:Y:S05]  /*b9b0*/  @!P2 BRA `(.L_x_9152) ;  /* 0x000000380030a947 */ /* 0x000fea0003800000 */
[----:B-12---:R-:W-:Y:S01]  /*b9c0*/  IMAD.IADD R8, R137, 0x1, -R139 ;  /* 0x0000000189087824 */ /* 0x006fe200078e0a8b */
[----:B------:R-:W-:Y:S01]  /*b9d0*/  UMOV UR28, UR46 ;  /* 0x0000002e001c7c82 */ /* 0x000fe20008000000 */
[----:B------:R-:W-:Y:S01]  /*b9e0*/  IMAD.MOV.U32 R11, RZ, RZ, R13 ;  /* 0x000000ffff0b7224 */ /* 0x000fe200078e000d */
[----:B------:R-:W-:Y:S01]  /*b9f0*/  UMOV UR51, UR43 ;  /* 0x0000002b00337c82 */ /* 0x000fe20008000000 */
[--C-:B------:R-:W-:Y:S01]  /*ba00*/  IMAD.IADD R9, R4, 0x1, R8.reuse ;  /* 0x0000000104097824 */ /* 0x100fe200078e0208 */
[----:B------:R-:W-:Y:S01]  /*ba10*/  ULDC UR35, c[0x0][0x9e4] ;  /* 0x0002790000237ab9 */ /* 0x000fe20000000800 */
[----:B------:R-:W-:Y:S01]  /*ba20*/  IMAD.IADD R8, R5, 0x1, R8 ;  /* 0x0000000105087824 */ /* 0x000fe200078e0208 */
[----:B------:R-:W-:Y:S01]  /*ba30*/  ULDC UR34, c[0x0][0x988] ;  /* 0x0002620000227ab9 */ /* 0x000fe20000000800 */
[----:B------:R-:W-:Y:S01]  /*ba40*/  IMAD.MOV.U32 R10, RZ, RZ, R12 ;  /* 0x000000ffff0a7224 */ /* 0x000fe200078e000c */
[----:B------:R-:W-:Y:S01]  /*ba50*/  LOP3.LUT R7, RZ, R9, RZ, 0x33, !PT ;  /* 0x00000009ff077212 */ /* 0x000fe200078e33ff */
[----:B------:R-:W-:Y:S01]  /*ba60*/  ULDC UR50, c[0x0][0x9d8] ;  /* 0x0002760000327ab9 */ /* 0x000fe20000000800 */
[----:B------:R-:W-:Y:S01]  /*ba70*/  LOP3.LUT R6, RZ, R8, RZ, 0x33, !PT ;  /* 0x00000008ff067212 */ /* 0x000fe200078e33ff */
[----:B------:R-:W-:-:S06]  /*ba80*/  ULDC UR47, c[0x0][0x9e0] ;  /* 0x00027800002f7ab9 */ /* 0x000fcc0000000800 */
.L_x_9169:
[----:B------:R-:W-:Y:S01]  /*ba90*/  UIADD3 UR43, UR51, 0x1, URZ ;  /* 0x00000001332b7890 */ /* 0x000fe2000fffe03f */
[----:B------:R-:W-:-:S03]  /*baa0*/  ISETP.NE.AND P3, PT, RZ, UR38, PT ;  /* 0x00000026ff007c0c */ /* 0x000fc6000bf65270 */
[----:B------:R-:W-:-:S04]  /*bab0*/  UISETP.NE.AND UP0, UPT, UR43, 0x2, UPT ;  /* 0x000000022b00788c */ /* 0x000fc8000bf05270 */
[----:B------:R-:W-:Y:S02]  /*bac0*/  USEL UR46, URZ, 0x1, UP0 ;  /* 0x000000013f2e7887 */ /* 0x000fe40008000000 */
[----:B------:R-:W-:Y:S02]  /*bad0*/  USEL UR43, UR43, URZ, UP0 ;  /* 0x0000003f2b2b7287 */ /* 0x000fe40008000000 */
[----:B------:R-:W-:Y:S02]  /*bae0*/  ULOP3.LUT UR46, UR28, UR46, URZ, 0x3c, !UPT ;  /* 0x0000002e1c2e7292 */ /* 0x000fe4000f8e3c3f */
[----:B---3--:R-:W-:Y:S10]  /*baf0*/  @P3 BRA `(.L_x_9153) ;  /* 0x00000000002c3947 */ /* 0x008ff40003800000 */
[----:B------:R-:W-:Y:S05]  /*bb00*/  @!P0 BRA `(.L_x_9154) ;  /* 0x0000000000048947 */ /* 0x000fea0003800000 */
[----:B------:R-:W-:Y:S01]  /*bb10*/  BPT.TRAP 0x1 ;  /* 0x000000040000795c */ /* 0x000fe20000300000 */
.L_x_9154:
[----:B------:R-:W-:Y:S01]  /*bb20*/  ULEA UR6, UR43, UR42, 0x3 ;  /* 0x0000002a2b067291 */ /* 0x000fe2000f8e183f */
[----:B------:R-:W-:-:S05]  /*bb30*/  IMAD.U32 R12, RZ, RZ, UR46 ;  /* 0x0000002eff0c7e24 */ /* 0x000fca000f8e00ff */
[----:B------:R-:W-:-:S04]  /*bb40*/  SHF.L.U32 R12, R12, 0x1f, RZ ;  /* 0x0000001f0c0c7819 */ /* 0x000fc800000006ff */
[----:B------:R0:W1:Y:S01]  /*bb50*/  SYNCS.PHASECHK.TRANS64.TRYWAIT P2, [UR6+0x2d830], R12 ;  /* 0x02d8300cff0075a7 */ /* 0x0000620008040146 */
[----:B------:R-:W-:Y:S05]  /*bb60*/  @!P0 BRA `(.L_x_9155) ;  /* 0x0000000000048947 */ /* 0x000fea0003800000 */
[----:B------:R-:W-:Y:S01]  /*bb70*/  BPT.TRAP 0x1 ;  /* 0x000000040000795c */ /* 0x000fe20000300000 */
.L_x_9155:
[----:B-1----:R-:W-:Y:S05]  /*bb80*/  @P2 BRA `(.L_x_9153) ;  /* 0x0000000000082947 */ /* 0x002fea0003800000 */
[----:B------:R-:W1:Y:S02]  /*bb90*/  SYNCS.PHASECHK.TRANS64.TRYWAIT P2, [UR6+0x2d830], R12 ;  /* 0x02d8300cff0075a7 */ /* 0x000e640008040146 */
[----:B-1----:R-:W-:Y:S05]  /*bba0*/  @!P2 BRA `(.L_x_9156) ;  /* 0x000000a8002ca947 */ /* 0x002fea0003800000 */
.L_x_9153:
        /* <DEDUP_REMOVED lines=37> */
.L_x_9158:
[----:B------:R-:W-:Y:S01]  /*be00*/  ULEA UR6, UR51, UR42, 0x3 ;  /* 0x0000002a33067291 */ /* 0x000fe2000f8e183f */
[----:B------:R-:W-:-:S05]  /*be10*/  IMAD.U32 R12, RZ, RZ, UR28 ;  /* 0x0000001cff0c7e24 */ /* 0x000fca000f8e00ff */
[----:B------:R-:W-:-:S04]  /*be20*/  SHF.L.U32 R12, R12, 0x1f, RZ ;  /* 0x0000001f0c0c7819 */ /* 0x000fc800000006ff */
[----:B------:R0:W1:Y:S01]  /*be30*/  SYNCS.PHASECHK.TRANS64.TRYWAIT P2, [UR6+0x2d850], R12 ;  /* 0x02d8500cff0075a7 */ /* 0x0000620008040146 */
[----:B------:R-:W-:Y:S05]  /*be40*/  @!P0 BRA `(.L_x_9159) ;  /* 0x0000000000048947 */ /* 0x000fea0003800000 */
[----:B------:R-:W-:Y:S01]  /*be50*/  BPT.TRAP 0x1 ;  /* 0x000000040000795c */ /* 0x000fe20000300000 */
.L_x_9159:
[----:B-1----:R-:W-:Y:S05]  /*be60*/  @P2 BRA `(.L_x_9157) ;  /* 0x0000000000082947 */ /* 0x002fea0003800000 */
[----:B------:R-:W1:Y:S02]  /*be70*/  SYNCS.PHASECHK.TRANS64.TRYWAIT P2, [UR6+0x2d850], R12 ;  /* 0x02d8500cff0075a7 */ /* 0x000e640008040146 */
[----:B-1----:R-:W-:Y:S05]  /*be80*/  @!P2 BRA `(.L_x_9160) ;  /* 0x000000a4008ca947 */ /* 0x002fea0003800000 */
.L_x_9157:
[----:B------:R-:W-:Y:S01]  /*be90*/  UIADD3 UR6, UR42, 0x400, URZ ;  /* 0x000004002a067890 */ /* 0x000fe2000fffe03f */
[----:B------:R-:W-:Y:S01]  /*bea0*/  WARPGROUP.ARRIVE ;  /* 0x00000000000079c5 */ /* 0x000fe20000000000 */
[----:B------:R-:W-:Y:S01]  /*beb0*/  UMOV UR29, 0x40000040 ;  /* 0x40000040001d7882 */ /* 0x000fe20000000000 */
[----:B------:R-:W-:Y:S01]  /*bec0*/  UMOV UR31, 0x80000020 ;  /* 0x80000020001f7882 */ /* 0x000fe20000000000 */
[----:B------:R-:W-:-:S03]  /*bed0*/  USHF.R.U32.HI UR6, URZ, 0x4, UR6 ;  /* 0x000000043f067899 */ /* 0x000fc60008011606 */
[----:B------:R-:W2:Y:S01]  /*bee0*/  S2R R141, SR_TID.X ;  /* 0x00000000008d7919 */ /* 0x000ea20000002100 */
[----:B------:R-:W-:Y:S01]  /*bef0*/  FMUL.FTZ R21, R29, UR50 ;  /* 0x000000321d157c20 */ /* 0x000fe20008410000 */
[----:B------:R-:W-:Y:S01]  /*bf00*/  FMUL.FTZ R29, R35, UR50 ;  /* 0x00000032231d7c20 */ /* 0x000fe20008410000 */
[----:B------:R-:W-:Y:S01]  /*bf10*/  ULOP3.LUT UR6, UR6, 0x3fff, URZ, 0xc0, !UPT ;  /* 0x00003fff06067892 */ /* 0x000fe2000f8ec03f */
[----:B-1----:R-:W-:Y:S01]  /*bf20*/  FMUL.FTZ R13, R25, UR50 ;  /* 0x00000032190d7c20 */ /* 0x002fe20008410000 */
        /* <DEDUP_REMOVED lines=8> */
[----:B------:R-:W-:Y:S01]  /*bfb0*/  FMUL.FTZ R47, R53, UR50 ;  /* 0x00000032352f7c20 */ /* 0x000fe20008410000 */
[----:B------:R-:W-:Y:S01]  /*bfc0*/  FMUL.FTZ R26, R32, UR50 ;  /* 0x00000032201a7c20 */ /* 0x000fe20008410000 */
        /* <DEDUP_REMOVED lines=56> */
[----:B------:R-:W-:Y:S02]  /*c350*/  IMAD.SHL.U32 R83, R0, 0x80, RZ ;  /* 0x0000008000537824 */ /* 0x000fe400078e00ff */
[----:B------:R-:W-:Y:S01]  /*c360*/  FMUL.FTZ R70, R73, UR50 ;  /* 0x0000003249467c20 */ /* 0x000fe20008410000 */
[----:B------:R-:W-:-:S02]  /*c370*/  @!P1 VIADD R53, R53, 0x2d840 ;  /* 0x0002d84035359836 */ /* 0x000fc40000000000 */
        /* <DEDUP_REMOVED lines=10> */
[----:B------:R-:W-:Y:S01]  /*c420*/  @!P1 PRMT R53, RZ, 0x654, R53 ;  /* 0x00000654ff359816 */ /* 0x000fe20000000035 */
[----:B------:R-:W0:Y:S01]  /*c430*/  MUFU.TANH R12, R12 ;  /* 0x0000000c000c7308 */ /* 0x000e220000002400 */
[----:B------:R-:W-:-:S07]  /*c440*/  IADD3 R52, R137, 0x1, -R83 ;  /* 0x0000000189347810 */ /* 0x000fce0007ffe853 */
        /* <DEDUP_REMOVED lines=111> */
[----:B-1----:R-:W-:-:S04]  /*cb40*/  IMAD.IADD R53, R52, 0x1, -R139 ;  /* 0x0000000134357824 */ /* 0x002fc800078e0a8b */
[----:B------:R-:W-:-:S04]  /*cb50*/  IMAD R53, R16, -0x2, R53 ;  /* 0xfffffffe10357824 */ /* 0x000fc800078e0235 */
[C---:B------:R-:W-:Y:S02]  /*cb60*/  VIADD R138, R53.reuse, UR47 ;  /* 0x0000002f358a7c36 */ /* 0x040fe40008000000 */
[----:B------:R-:W-:Y:S02]  /*cb70*/  VIADD R87, R53, UR33 ;  /* 0x0000002135577c36 */ /* 0x000fe40008000000 */
[C---:B------:R-:W-:Y:S02]  /*cb80*/  IMAD.IADD R86, R4.reuse, 0x1, R138 ;  /* 0x0000000104567824 */ /* 0x040fe400078e028a */
[----:B-----5:R-:W-:Y:S01]  /*cb90*/  IMAD.IADD R85, R4, 0x1, R87 ;  /* 0x0000000104557824 */ /* 0x020fe200078e0257 */
[----:B0-234-:R-:W-:Y:S06]  /*cba0*/  @!P5 BRA `(.L_x_9161) ;  /* 0x000000000058d947 */ /* 0x01dfec0003800000 */
        /* <DEDUP_REMOVED lines=11> */
.L_x_9163:
[----:B------:R-:W-:-:S05]  /*cc60*/  IMAD.U32 R141, RZ, RZ, UR35 ;  /* 0x00000023ff8d7e24 */ /* 0x000fca000f8e00ff */
[----:B------:R-:W-:-:S13]  /*cc70*/  ISETP.NE.AND P2, PT, R141, 0x1, PT ;  /* 0x000000018d00780c */ /* 0x000fda0003f45270 */
[----:B------:R-:W0:Y:S02]  /*cc80*/  @P2 LDC.64 R52, c[0x0][0x9e8] ;  /* 0x00027a00ff342b82 */ /* 0x000e240000000a00 */
[----:B0-----:R-:W-:-:S04]  /*cc90*/  @P2 IMAD.HI.U32 R144, R9, R52, RZ ;  /* 0x0000003409902227 */ /* 0x001fc800078e00ff */
[----:B------:R-:W-:Y:S01]  /*cca0*/  IMAD.MOV.U32 R52, RZ, RZ, R9 ;  /* 0x000000ffff347224 */ /* 0x000fe200078e0009 */
[----:B------:R-:W-:-:S07]  /*ccb0*/  @P2 SHF.R.U32.HI R52, RZ, R53, R144 ;  /* 0x00000035ff342219 */ /* 0x000fce0000011690 */
.L_x_9164:
[----:B------:R-:W-:Y:S05]  /*ccc0*/  BSYNC B0 ;  /* 0x0000000000007941 */ /* 0x000fea0003800000 */
.L_x_9162:
[----:B------:R-:W-:-:S04]  /*ccd0*/  IMAD R53, R52, R141, -R83 ;  /* 0x0000008d34357224 */ /* 0x000fc800078e0a53 */
[----:B------:R-:W-:-:S05]  /*cce0*/  IMAD R52, R16, -0x2, R53 ;  /* 0xfffffffe10347824 */ /* 0x000fca00078e0235 */
[----:B------:R-:W-:Y:S02]  /*ccf0*/  VIADDMNMX R86, R52, R141, R86, PT ;  /* 0x0000008d34567246 */ /* 0x000fe40003800156 */
[----:B------:R-:W-:-:S07]  /*cd00*/  VIMNMX R85, R85, R52, !PT ;  /* 0x0000003455557248 */ /* 0x000fce0007fe0100 */
.L_x_9161:
[----:B------:R-:W-:Y:S01]  /*cd10*/  ISETP.GT.AND P2, PT, R0, -0x1, PT ;  /* 0xffffffff0000780c */ /* 0x000fe20003f44270 */
[C---:B------:R-:W-:Y:S02]  /*cd20*/  IMAD.IADD R138, R5.reuse, 0x1, R138 ;  /* 0x00000001058a7824 */ /* 0x040fe400078e028a */
[----:B------:R-:W-:Y:S01]  /*cd30*/  IMAD.IADD R87, R5, 0x1, R87 ;  /* 0x0000000105577824 */ /* 0x000fe200078e0257 */
[C---:B------:R-:W-:Y:S02]  /*cd40*/  ISETP.GT.AND P4, PT, R85.reuse, RZ, P2 ;  /* 0x000000ff5500720c */ /* 0x040fe40001784270 */
[----:B------:R-:W-:Y:S02]  /*cd50*/  ISETP.GT.AND P6, PT, R85, 0x1, P2 ;  /* 0x000000015500780c */ /* 0x000fe400017c4270 */
[C---:B------:R-:W-:Y:S02]  /*cd60*/  ISETP.LT.OR P4, PT, R86.reuse, 0x1, P4 ;  /* 0x000000015600780c */ /* 0x040fe40002781670 */
[----:B------:R-:W-:-:S02]  /*cd70*/  ISETP.LT.OR P6, PT, R86, 0x2, P6 ;  /* 0x000000025600780c */ /* 0x000fc400037c1670 */
        /* <DEDUP_REMOVED lines=104> */
.L_x_9167:
[----:B------:R-:W-:-:S05]  /*d400*/  IMAD.U32 R85, RZ, RZ, UR35 ;  /* 0x00000023ff557e24 */ /* 0x000fca000f8e00ff */
[----:B------:R-:W-:-:S13]  /*d410*/  ISETP.NE.AND P3, PT, R85, 0x1, PT ;  /* 0x000000015500780c */ /* 0x000fda0003f65270 */
[----:B------:R-:W0:Y:S02]  /*d420*/  @P3 LDC.64 R12, c[0x0][0x9e8] ;  /* 0x00027a00ff0c3b82 */ /* 0x000e240000000a00 */
[----:B0-----:R-:W-:-:S04]  /*d430*/  @P3 IMAD.HI.U32 R86, R8, R12, RZ ;  /* 0x0000000c08563227 */ /* 0x001fc800078e00ff */
[----:B------:R-:W-:Y:S01]  /*d440*/  IMAD.MOV.U32 R12, RZ, RZ, R8 ;  /* 0x000000ffff0c7224 */ /* 0x000fe200078e0008 */
[----:B------:R-:W-:-:S07]  /*d450*/  @P3 SHF.R.U32.HI R12, RZ, R13, R86 ;  /* 0x0000000dff0c3219 */ /* 0x000fce0000011656 */
.L_x_9168:
[----:B------:R-:W-:Y:S05]  /*d460*/  BSYNC B0 ;  /* 0x0000000000007941 */ /* 0x000fea0003800000 */
.L_x_9166:
[----:B------:R-:W-:-:S04]  /*d470*/  IMAD R83, R12, R85, -R83 ;  /* 0x000000550c537224 */ /* 0x000fc800078e0a53 */
[----:B------:R-:W-:-:S05]  /*d480*/  IMAD R83, R16, -0x2, R83 ;  /* 0xfffffffe10537824 */ /* 0x000fca00078e0253 */
[----:B------:R-:W-:Y:S02]  /*d490*/  VIADDMNMX R138, R83, R85, R138, PT ;  /* 0x00000055538a7246 */ /* 0x000fe4000380018a */
[----:B------:R-:W-:-:S07]  /*d4a0*/  VIMNMX R87, R87, R83, !PT ;  /* 0x0000005357577248 */ /* 0x000fce0007fe0100 */
.L_x_9165:
        /* <DEDUP_REMOVED lines=36> */
[----:B------:R-:W-:-:S02]  /*d6f0*/  ISETP.GT.AND P4, PT, R87, 0x10, P2 ;  /* 0x000000105700780c */ /* 0x000fc40001784270 */
[----:B------:R-:W-:Y:S02]  /*d700*/  FMNMX.FTZ R13, R56, R13, !PT ;  /* 0x0000000d380d7209 */ /* 0x000fe40007810000 */
[----:B------:R-:W-:Y:S02]  /*d710*/  ISETP.LT.OR P3, PT, R138, 0x9, P3 ;  /* 0x000000098a00780c */ /* 0x000fe40001f61670 */
[----:B------:R-:W-:Y:S02]  /*d720*/  FMNMX.FTZ R13, R58, R13, !PT ;  /* 0x0000000d3a0d7209 */ /* 0x000fe40007810000 */
[----:B------:R-:W-:Y:S02]  /*d730*/  ISETP.LT.OR P6, PT, R138, 0x3a, P6 ;  /* 0x0000003a8a00780c */ /* 0x000fe400037c1670 */
        /* <DEDUP_REMOVED lines=11> */
[C---:B------:R-:W-:Y:S02]  /*d7f0*/  ISETP.GT.AND P6, PT, R87.reuse, 0x48, P2 ;  /* 0x000000485700780c */ /* 0x040fe400017c4270 */
        /* <DEDUP_REMOVED lines=12> */
[----:B------:R-:W-:Y:S01]  /*d8c0*/  ISETP.GT.AND P3, PT, R87, 0x20, P2 ;  /* 0x000000205700780c */ /* 0x000fe20001764270 */
[----:B------:R-:W0:Y:S01]  /*d8d0*/  SHFL.BFLY PT, R12, R13, 0x2, 0x1f ;  /* 0x0c401f000d0c7f89 */ /* 0x000e2200000e0000 */
[----:B------:R-:W-:-:S02]  /*d8e0*/  FSEL R33, R33, -INF , !P4 ;  /* 0xff80000021217808 */ /* 0x000fc40006000000 */
[C---:B------:R-:W-:Y:S02]  /*d8f0*/  ISETP.GT.AND P6, PT, R87.reuse, 0x51, P2 ;  /* 0x000000515700780c */ /* 0x040fe400017c4270 */
[----:B------:R-:W-:Y:S02]  /*d900*/  ISETP.GT.AND P4, PT, R87, 0x28, P2 ;  /* 0x000000285700780c */ /* 0x000fe40001784270 */
[C---:B------:R-:W-:Y:S02]  /*d910*/  ISETP.LT.OR P3, PT, R138.reuse, 0x21, P3 ;  /* 0x000000218a00780c */ /* 0x040fe40001f61670 */
[C---:B------:R-:W-:Y:S02]  /*d920*/  ISETP.LT.OR P6, PT, R138.reuse, 0x52, P6 ;  /* 0x000000528a00780c */ /* 0x040fe400037c1670 */
[----:B------:R-:W-:Y:S02]  /*d930*/  ISETP.LT.OR P4, PT, R138, 0x29, P4 ;  /* 0x000000298a00780c */ /* 0x000fe40002781670 */
[----:B------:R-:W-:-:S02]  /*d940*/  FSEL R36, R36, -INF , !P3 ;  /* 0xff80000024247808 */ /* 0x000fc40005800000 */
[----:B------:R-:W-:Y:S02]  /*d950*/  FSEL R63, R63, -INF , !P6 ;  /* 0xff8000003f3f7808 */ /* 0x000fe40007000000 */
[C---:B------:R-:W-:Y:S02]  /*d960*/  ISETP.GT.AND P3, PT, R87.reuse, 0x29, P2 ;  /* 0x000000295700780c */ /* 0x040fe40001764270 */
[----:B------:R-:W-:Y:S02]  /*d970*/  FSEL R40, R40, -INF , !P4 ;  /* 0xff80000028287808 */ /* 0x000fe40006000000 */
[C---:B------:R-:W-:Y:S02]  /*d980*/  ISETP.GT.AND P6, PT, R87.reuse, 0x59, P2 ;  /* 0x000000595700780c */ /* 0x040fe400017c4270 */
[----:B------:R-:W-:Y:S02]  /*d990*/  ISETP.GT.AND P4, PT, R87, 0x31, P2 ;  /* 0x000000315700780c */ /* 0x000fe40001784270 */
[----:B0-----:R-:W-:-:S02]  /*d9a0*/  FMNMX.FTZ R12, R13, R12, !PT ;  /* 0x0000000c0d0c7209 */ /* 0x001fc40007810000 */
[C---:B------:R-:W-:Y:S02]  /*d9b0*/  ISETP.LT.OR P3, PT, R138.reuse, 0x2a, P3 ;  /* 0x0000002a8a00780c */ /* 0x040fe40001f61670 */
[C---:B------:R-:W-:Y:S01]  /*d9c0*/  ISETP.LT.OR P6, PT, R138.reuse, 0x5a, P6 ;  /* 0x0000005a8a00780c */ /* 0x040fe200037c1670 */
[----:B------:R-:W0:Y:S01]  /*d9d0*/  SHFL.BFLY PT, R13, R12, 0x1, 0x1f ;  /* 0x0c201f000c0d7f89 */ /* 0x000e2200000e0000 */
[----:B------:R-:W-:Y:S02]  /*d9e0*/  ISETP.LT.OR P4, PT, R138, 0x32, P4 ;  /* 0x000000328a00780c */ /* 0x000fe40002781670 */
[----:B------:R-:W-:Y:S02]  /*d9f0*/  FSEL R41, R41, -INF , !P3 ;  /* 0xff80000029297808 */ /* 0x000fe40005800000 */
[----:B------:R-:W-:Y:S02]  /*da00*/  FSEL R67, R67, -INF , !P6 ;  /* 0xff80000043437808 */ /* 0x000fe40007000000 */
[----:B------:R-:W-:-:S02]  /*da10*/  ISETP.GT.AND P3, PT, R87, 0x38, P2 ;  /* 0x000000385700780c */ /* 0x000fc40001764270 */
[----:B------:R-:W-:Y:S02]  /*da20*/  FSEL R45, R45, -INF , !P4 ;  /* 0xff8000002d2d7808 */ /* 0x000fe40006000000 */
[C---:B------:R-:W-:Y:S02]  /*da30*/  ISETP.GT.AND P6, PT, R87.reuse, 0x61, P2 ;  /* 0x000000615700780c */ /* 0x040fe400017c4270 */
[----:B------:R-:W-:Y:S02]  /*da40*/  ISETP.GT.AND P4, PT, R87, 0x40, P2 ;  /* 0x000000405700780c */ /* 0x000fe40001784270 */
[C---:B------:R-:W-:Y:S02]  /*da50*/  ISETP.LT.OR P3, PT, R138.reuse, 0x39, P3 ;  /* 0x000000398a00780c */ /* 0x040fe40001f61670 */
[C---:B------:R-:W-:Y:S02]  /*da60*/  ISETP.LT.OR P6, PT, R138.reuse, 0x62, P6 ;  /* 0x000000628a00780c */ /* 0x040fe400037c1670 */
[----:B------:R-:W-:-:S02]  /*da70*/  ISETP.LT.OR P4, PT, R138, 0x41, P4 ;  /* 0x000000418a00780c */ /* 0x000fc40002781670 */
[----:B------:R-:W-:Y:S02]  /*da80*/  FSEL R48, R48, -INF , !P3 ;  /* 0xff80000030307808 */ /* 0x000fe40005800000 */
[----:B------:R-:W-:Y:S02]  /*da90*/  FSEL R71, R71, -INF , !P6 ;  /* 0xff80000047477808 */ /* 0x000fe40007000000 */
[C---:B------:R-:W-:Y:S02]  /*daa0*/  ISETP.GT.AND P3, PT, R87.reuse, 0x41, P2 ;  /* 0x000000415700780c */ /* 0x040fe40001764270 */
[----:B------:R-:W-:Y:S02]  /*dab0*/  FSEL R54, R54, -INF , !P4 ;  /* 0xff80000036367808 */ /* 0x000fe40006000000 */
[C---:B------:R-:W-:Y:S02]  /*dac0*/  ISETP.GT.AND P6, PT, R87.reuse, 0x69, P2 ;  /* 0x000000695700780c */ /* 0x040fe400017c4270 */
[----:B------:R-:W-:-:S02]  /*dad0*/  ISETP.GT.AND P4, PT, R87, 0x49, P2 ;  /* 0x000000495700780c */ /* 0x000fc40001784270 */
[----:B0-----:R-:W-:Y:S02]  /*dae0*/  FMNMX.FTZ R12, R12, R13, !PT ;  /* 0x0000000d0c0c7209 */ /* 0x001fe40007810000 */
[C---:B------:R-:W-:Y:S02]  /*daf0*/  ISETP.LT.OR P3, PT, R138.reuse, 0x42, P3 ;  /* 0x000000428a00780c */ /* 0x040fe40001f61670 */
[----:B------:R-:W-:Y:S01]  /*db00*/  ISETP.LT.OR P6, PT, R138, 0x6a, P6 ;  /* 0x0000006a8a00780c */ /* 0x000fe200037c1670 */
[----:B------:R-:W-:Y:S01]  /*db10*/  FMUL.FTZ R13, R12, UR34 ;  /* 0x000000220c0d7c20 */ /* 0x000fe20008410000 */
[----:B------:R-:W-:Y:S02]  /*db20*/  ISETP.LT.OR P4, PT, R138, 0x4a, P4 ;  /* 0x0000004a8a00780c */ /* 0x000fe40002781670 */
[----:B------:R-:W-:Y:S02]  /*db30*/  FSEL R55, R55, -INF , !P3 ;  /* 0xff80000037377808 */ /* 0x000fe40005800000 */
[----:B------:R-:W-:-:S02]  /*db40*/  FSEL R75, R75, -INF , !P6 ;  /* 0xff8000004b4b7808 */ /* 0x000fc40007000000 */
[----:B------:R-:W-:Y:S02]  /*db50*/  ISETP.GT.AND P3, PT, R87, 0x50, P2 ;  /* 0x000000505700780c */ /* 0x000fe40001764270 */
[----:B------:R-:W-:Y:S02]  /*db60*/  FSEL R59, R59, -INF , !P4 ;  /* 0xff8000003b3b7808 */ /* 0x000fe40006000000 */
[----:B------:R-:W-:Y:S02]  /*db70*/  ISETP.GT.AND P6, PT, R87, RZ, P2 ;  /* 0x000000ff5700720c */ /* 0x000fe400017c4270 */
[----:B------:R-:W-:Y:S02]  /*db80*/  FSETP.NEU.FTZ.AND P4, PT, R12, -INF , PT ;  /* 0xff8000000c00780b */ /* 0x000fe40003f9d000 */
[C---:B------:R-:W-:Y:S02]  /*db90*/  ISETP.LT.OR P3, PT, R138.reuse, 0x51, P3 ;  /* 0x000000518a00780c */ /* 0x040fe40001f61670 */
[----:B------:R-:W-:-:S02]  /*dba0*/  ISETP.LT.OR P6, PT, R138, 0x1, P6 ;  /* 0x000000018a00780c */ /* 0x000fc400037c1670 */
[----:B------:R-:W-:Y:S02]  /*dbb0*/  FSEL R13, R13, RZ, P4 ;  /* 0x000000ff0d0d7208 */ /* 0x000fe40002000000 */
[----:B------:R-:W-:Y:S02]  /*dbc0*/  FSEL R61, R61, -INF , !P3 ;  /* 0xff8000003d3d7808 */ /* 0x000fe40005800000 */
[----:B------:R-:W-:Y:S01]  /*dbd0*/  FSEL R85, R14, -INF , !P6 ;  /* 0xff8000000e557808 */ /* 0x000fe20007000000 */
        /* <DEDUP_REMOVED lines=11> */
[----:B------:R-:W-:Y:S01]  /*dc90*/  ISETP.GT.AND P3, PT, R87, 0x60, P2 ;  /* 0x000000605700780c */ /* 0x000fe20001764270 */
[--C-:B------:R-:W-:Y:S01]  /*dca0*/  FFMA.FTZ R52, R52, UR34, -R13.reuse ;  /* 0x0000002234347c23 */ /* 0x100fe2000801080d */
        /* <DEDUP_REMOVED lines=10> */
[----:B------:R0:W-:Y:S01]  /*dd50*/  MUFU.EX2 R27, R86 ;  /* 0x00000056001b7308 */ /* 0x0001e20000000800 */
[----:B------:R-:W-:Y:S01]  /*dd60*/  FMNMX.FTZ R31, R29, R30, !PT ;  /* 0x0000001e1d1f7209 */ /* 0x000fe20007810000 */
[----:B------:R-:W-:Y:S01]  /*dd70*/  FFMA.FTZ R30, R34, UR34, -R13 ;  /* 0x00000022221e7c23 */ /* 0x000fe2000801080d */
[----:B------:R-:W-:Y:S02]  /*dd80*/  FSEL R73, R73, -INF , !P3 ;  /* 0xff80000049497808 */ /* 0x000fe40005800000 */
[----:B------:R-:W-:-:S02]  /*dd90*/  ISETP.GT.AND P3, PT, R87, 0x70, P2 ;  /* 0x000000705700780c */ /* 0x000fc40001764270 */
[----:B------:R-:W-:Y:S01]  /*dda0*/  FMNMX.FTZ R34, R32, R31, !PT ;  /* 0x0000001f20227209 */ /* 0x000fe20007810000 */
[----:B------:R-:W-:Y:S01]  /*ddb0*/  MUFU.EX2 R53, R53 ;  /* 0x0000003500357308 */ /* 0x000fe20000000800 */
[----:B------:R-:W-:Y:S01]  /*ddc0*/  ISETP.LT.OR P3, PT, R138, 0x71, P3 ;  /* 0x000000718a00780c */ /* 0x000fe20001f61670 */
[----:B0-----:R-:W-:Y:S01]  /*ddd0*/  FFMA.FTZ R86, R39, UR34, -R13 ;  /* 0x0000002227567c23 */ /* 0x001fe2000801080d */
[----:B------:R-:W-:Y:S02]  /*dde0*/  FMNMX.FTZ R31, R33, R34, !PT ;  /* 0x00000022211f7209 */ /* 0x000fe40007810000 */
[----:B------:R-:W-:Y:S02]  /*ddf0*/  FSEL R77, R77, -INF , !P3 ;  /* 0xff8000004d4d7808 */ /* 0x000fe40005800000 */
[----:B------:R-:W-:Y:S01]  /*de00*/  FMNMX.FTZ R34, R36, R31, !PT ;  /* 0x0000001f24227209 */ /* 0x000fe20007810000 */
[----:B------:R-:W-:Y:S01]  /*de10*/  MUFU.EX2 R20, R20 ;  /* 0x0000001400147308 */ /* 0x000fe20000000800 */
[----:B------:R-:W-:-:S02]  /*de20*/  ISETP.GT.AND P3, PT, R87, 0x71, P2 ;  /* 0x000000715700780c */ /* 0x000fc40001764270 */
[C---:B------:R-:W-:Y:S02]  /*de30*/  ISETP.GT.AND P6, PT, R87.reuse, 0x78, P2 ;  /* 0x000000785700780c */ /* 0x040fe400017c4270 */
[----:B------:R-:W-:Y:S01]  /*de40*/  ISETP.GT.AND P2, PT, R87, 0x79, P2 ;  /* 0x000000795700780c */ /* 0x000fe20001744270 */
[--C-:B------:R-:W-:Y:S01]  /*de50*/  FFMA.FTZ R87, R35, UR34, -R13.reuse ;  /* 0x0000002223577c23 */ /* 0x100fe2000801080d */
[----:B------:R-:W-:Y:S01]  /*de60*/  FMNMX.FTZ R35, R37, R34, !PT ;  /* 0x0000002225237209 */ /* 0x000fe20007810000 */
[----:B------:R-:W-:Y:S01]  /*de70*/  FFMA.FTZ R34, R38, UR34, -R13 ;  /* 0x0000002226227c23 */ /* 0x000fe2000801080d */
[----:B------:R-:W-:Y:S01]  /*de80*/  ISETP.LT.OR P3, PT, R138, 0x72, P3 ;  /* 0x000000728a00780c */ /* 0x000fe20001f61670 */
[----:B------:R0:W-:Y:S01]  /*de90*/  MUFU.EX2 R31, R87 ;  /* 0x00000057001f7308 */ /* 0x0001e20000000800 */
[----:B------:R-:W-:Y:S02]  /*dea0*/  FMNMX.FTZ R38, R40, R35, !PT ;  /* 0x0000002328267209 */ /* 0x000fe40007810000 */
[----:B------:R-:W-:-:S02]  /*deb0*/  ISETP.LT.OR P6, PT, R138, 0x79, P6 ;  /* 0x000000798a00780c */ /* 0x000fc400037c1670 */
[----:B------:R-:W-:Y:S02]  /*dec0*/  FMNMX.FTZ R35, R41, R38, !PT ;  /* 0x0000002629237209 */ /* 0x000fe40007810000 */
[----:B------:R-:W-:Y:S01]  /*ded0*/  FSEL R79, R79, -INF , !P3 ;  /* 0xff8000004f4f7808 */ /* 0x000fe20005800000 */
[----:B------:R-:W-:Y:S01]  /*dee0*/  MUFU.EX2 R83, R83 ;  /* 0x0000005300537308 */ /* 0x000fe20000000800 */
[----:B------:R-:W-:Y:S01]  /*def0*/  FMNMX.FTZ R38, R44, R35, !PT ;  /* 0x000000232c267209 */ /* 0x000fe20007810000 */
[--C-:B0-----:R-:W-:Y:S01]  /*df00*/  FFMA.FTZ R87, R43, UR34, -R13.reuse ;  /* 0x000000222b577c23 */ /* 0x101fe2000801080d */
        /* <DEDUP_REMOVED lines=15> */
[--C-:B0-----:R-:W-:Y:S01]  /*e000*/  FFMA.FTZ R86, R50, UR34, -R13.reuse ;  /* 0x0000002232567c23 */ /* 0x101fe2000801080d */
[----:B------:R-:W-:Y:S01]  /*e010*/  MUFU.EX2 R39, R87 ;  /* 0x0000005700277308 */ /* 0x000fe20000000800 */
[--C-:B------:R-:W-:Y:S01]  /*e020*/  FFMA.FTZ R62, R66, UR34, -R13.reuse ;  /* 0x00000022423e7c23 */ /* 0x100fe2000801080d */
[----:B------:R-:W-:Y:S01]  /*e030*/  FMNMX.FTZ R42, R55, R42, !PT ;  /* 0x0000002a372a7209 */ /* 0x000fe20007810000 */
[--C-:B------:R-:W-:Y:S01]  /*e040*/  FFMA.FTZ R64, R68, UR34, -R13.reuse ;  /* 0x0000002244407c23 */ /* 0x100fe2000801080d */
[--C-:B------:R-:W-:Y:S01]  /*e050*/  FFMA.FTZ R66, R70, UR34, -R13.reuse ;  /* 0x0000002246427c23 */ /* 0x100fe2000801080d */
[--C-:B------:R-:W-:Y:S01]  /*e060*/  FFMA.FTZ R68, R72, UR34, -R13.reuse ;  /* 0x0000002248447c23 */ /* 0x100fe2000801080d */
[----:B------:R-:W-:Y:S01]  /*e070*/  FMNMX.FTZ R46, R57, R42, !PT ;  /* 0x0000002a392e7209 */ /* 0x000fe20007810000 */
[--C-:B------:R-:W-:Y:S01]  /*e080*/  FFMA.FTZ R70, R74, UR34, -R13.reuse ;  /* 0x000000224a467c23 */ /* 0x100fe2000801080d */
[----:B------:R0:W-:Y:S01]  /*e090*/  MUFU.EX2 R42, R141 ;  /* 0x0000008d002a7308 */ /* 0x0001e20000000800 */
[--C-:B------:R-:W-:Y:S01]  /*e0a0*/  FFMA.FTZ R72, R76, UR34, -R13.reuse ;  /* 0x000000224c487c23 */ /* 0x100fe2000801080d */
[----:B------:R-:W-:Y:S01]  /*e0b0*/  FMNMX.FTZ R46, R59, R46, !PT ;  /* 0x0000002e3b2e7209 */ /* 0x000fe20007810000 */
[--C-:B------:R-:W-:Y:S01]  /*e0c0*/  FFMA.FTZ R74, R78, UR34, -R13.reuse ;  /* 0x000000224e4a7c23 */ /* 0x100fe2000801080d */
[--C-:B------:R-:W-:Y:S01]  /*e0d0*/  FFMA.FTZ R76, R80, UR34, -R13.reuse ;  /* 0x00000022504c7c23 */ /* 0x100fe2000801080d */
[----:B------:R-:W-:Y:S01]  /*e0e0*/  FFMA.FTZ R78, R84, UR34, -R13 ;  /* 0x00000022544e7c23 */ /* 0x000fe2000801080d */
[----:B------:R-:W-:-:S02]  /*e0f0*/  FMNMX.FTZ R46, R61, R46, !PT ;  /* 0x0000002e3d2e7209 */ /* 0x000fc40007810000 */
[----:B------:R-:W-:Y:S01]  /*e100*/  MUFU.EX2 R21, R21 ;  /* 0x0000001500157308 */ /* 0x000fe20000000800 */
[----:B0-----:R-:W-:Y:S01]  /*e110*/  FFMA.FTZ R141, R56, UR34, -R13 ;  /* 0x00000022388d7c23 */ /* 0x001fe2000801080d */
        /* <DEDUP_REMOVED lines=8> */
[----:B------:R0:W-:Y:S02]  /*e1a0*/  MUFU.EX2 R50, R141 ;  /* 0x0000008d00327308 */ /* 0x0001e40000000800 */
[----:B------:R-:W-:-:S04]  /*e1b0*/  FMNMX.FTZ R56, R75, R56, !PT ;  /* 0x000000384b387209 */ /* 0x000fc80007810000 */
[----:B------:R-:W-:Y:S02]  /*e1c0*/  FMNMX.FTZ R56, R77, R56, !PT ;  /* 0x000000384d387209 */ /* 0x000fe40007810000 */
[----:B------:R-:W-:Y:S01]  /*e1d0*/  MUFU.EX2 R26, R26 ;  /* 0x0000001a001a7308 */ /* 0x000fe20000000800 */
[----:B0-----:R-:W-:Y:S02]  /*e1e0*/  FSEL R141, R12, RZ, P4 ;  /* 0x000000ff0c8d7208 */ /* 0x001fe40002000000 */
[----:B------:R-:W-:-:S03]  /*e1f0*/  FMNMX.FTZ R56, R79, R56, !PT ;  /* 0x000000384f387209 */ /* 0x000fc60007810000 */
[----:B------:R-:W-:Y:S01]  /*e200*/  FADD.FTZ R141, -R141, R10 ;  /* 0x0000000a8d8d7221 */ /* 0x000fe20000010100 */
[----:B------:R-:W-:Y:S01]  /*e210*/  FMNMX.FTZ R87, R81, R56, !PT ;  /* 0x0000003851577209 */ /* 0x000fe20007810000 */
[----:B------:R-:W-:Y:S02]  /*e220*/  MUFU.EX2 R30, R30 ;  /* 0x0000001e001e7308 */ /* 0x000fe40000000800 */
[----:B------:R-:W-:Y:S01]  /*e230*/  FMUL.FTZ R10, R141, UR34 ;  /* 0x000000228d0a7c20 */ /* 0x000fe20008410000 */
[----:B------:R-:W-:-:S05]  /*e240*/  FMNMX.FTZ R87, R82, R87, !PT ;  /* 0x0000005752577209 */ /* 0x000fca0007810000 */
[----:B------:R-:W0:Y:S01]  /*e250*/  SHFL.BFLY PT, R86, R87, 0x2, 0x1f ;  /* 0x0c401f0057567f89 */ /* 0x000e2200000e0000 */
[----:B------:R-:W1:Y:S08]  /*e260*/  MUFU.EX2 R10, R10 ;  /* 0x0000000a000a7308 */ /* 0x000e700000000800 */
[----:B------:R2:W-:Y:S08]  /*e270*/  MUFU.EX2 R56, R138 ;  /* 0x0000008a00387308 */ /* 0x0005f00000000800 */
[----:B------:R-:W-:Y:S01]  /*e280*/  MUFU.EX2 R34, R34 ;  /* 0x0000002200227308 */ /* 0x000fe20000000800 */
[-C--:B-1----:R-:W-:Y:S01]  /*e290*/  FMUL.FTZ R88, R88, R10.reuse ;  /* 0x0000000a58587220 */ /* 0x082fe20000410000 */
[-C--:B------:R-:W-:Y:S01]  /*e2a0*/  FMUL.FTZ R89, R89, R10.reuse ;  /* 0x0000000a59597220 */ /* 0x080fe20000410000 */
[-C--:B------:R-:W-:Y:S01]  /*e2b0*/  FMUL.FTZ R92, R92, R10.reuse ;  /* 0x0000000a5c5c7220 */ /* 0x080fe20000410000 */
[-C--:B------:R-:W-:Y:S01]  /*e2c0*/  FMUL.FTZ R93, R93, R10.reuse ;  /* 0x0000000a5d5d7220 */ /* 0x080fe20000410000 */
[-C--:B------:R-:W-:Y:S01]  /*e2d0*/  FMUL.FTZ R96, R96, R10.reuse ;  /* 0x0000000a60607220 */ /* 0x080fe20000410000 */
[----:B------:R-:W-:Y:S01]  /*e2e0*/  FMUL.FTZ R97, R97, R10 ;  /* 0x0000000a61617220 */ /* 0x000fe20000410000 */
[----:B0-----:R-:W-:Y:S01]  /*e2f0*/  FMNMX.FTZ R86, R87, R86, !PT ;  /* 0x0000005657567209 */ /* 0x001fe20007810000 */
[----:B------:R-:W-:Y:S01]  /*e300*/  MUFU.EX2 R38, R38 ;  /* 0x0000002600267308 */ /* 0x000fe20000000800 */
[-C--:B------:R-:W-:Y:S01]  /*e310*/  FMUL.FTZ R100, R100, R10.reuse ;  /* 0x0000000a64647220 */ /* 0x080fe20000410000 */
[-C--:B------:R-:W-:Y:S01]  /*e320*/  FMUL.FTZ R101, R101, R10.reuse ;  /* 0x0000000a65657220 */ /* 0x080fe20000410000 */
[-C--:B------:R-:W-:Y:S01]  /*e330*/  FMUL.FTZ R104, R104, R10.reuse ;  /* 0x0000000a68687220 */ /* 0x080fe20000410000 */
[----:B------:R-:W0:Y:S01]  /*e340*/  SHFL.BFLY PT, R87, R86, 0x1, 0x1f ;  /* 0x0c201f0056577f89 */ /* 0x000e2200000e0000 */
        /* <DEDUP_REMOVED lines=16> */
[----:B------:R-:W-:-:S03]  /*e450*/  FMUL.FTZ R133, R133, R10 ;  /* 0x0000000a85857220 */ /* 0x000fc60000410000 */
[----:B------:R-:W-:Y:S01]  /*e460*/  MUFU.EX2 R51, R51 ;  /* 0x0000003300337308 */ /* 0x000fe20000000800 */
[----:B0-----:R-:W-:-:S04]  /*e470*/  FMNMX.FTZ R13, R86, R87, !PT ;  /* 0x00000057560d7209 */ /* 0x001fc80007810000 */
        /* <DEDUP_REMOVED lines=10> */
[--C-:B--2---:R-:W-:Y:S01]  /*e520*/  FFMA.FTZ R138, R25, UR34, -R80.reuse ;  /* 0x00000022198a7c23 */ /* 0x104fe20008010850 */
[----:B------:R-:W-:Y:S01]  /*e530*/  FADD.FTZ R32, -R32, R11 ;  /* 0x0000000b20207221 */ /* 0x000fe20000010100 */
[--C-:B------:R-:W-:Y:S01]  /*e540*/  FFMA.FTZ R25, R28, UR34, -R80.reuse ;  /* 0x000000221c197c23 */ /* 0x100fe20008010850 */
[----:B------:R-:W-:Y:S01]  /*e550*/  MUFU.EX2 R85, R85 ;  /* 0x0000005500557308 */ /* 0x000fe20000000800 */
[----:B------:R-:W-:Y:S01]  /*e560*/  FFMA.FTZ R29, R29, UR34, -R80 ;  /* 0x000000221d1d7c23 */ /* 0x000fe20008010850 */
[----:B------:R-:W-:Y:S01]  /*e570*/  FMUL.FTZ R11, R32, UR34 ;  /* 0x00000022200b7c20 */ /* 0x000fe20008410000 */
[----:B------:R-:W-:-:S02]  /*e580*/  IMAD.U32 R32, RZ, RZ, UR51 ;  /* 0x00000033ff207e24 */ /* 0x000fc4000f8e00ff */
[--C-:B------:R-:W-:Y:S01]  /*e590*/  FFMA.FTZ R15, R45, UR34, -R80.reuse ;  /* 0x000000222d0f7c23 */ /* 0x100fe20008010850 */
[--C-:B------:R-:W-:Y:S01]  /*e5a0*/  FFMA.FTZ R45, R55, UR34, -R80.reuse ;  /* 0x00000022372d7c23 */ /* 0x100fe20008010850 */
[--C-:B------:R-:W-:Y:S01]  /*e5b0*/  FFMA.FTZ R33, R33, UR34, -R80.reuse ;  /* 0x0000002221217c23 */ /* 0x100fe20008010850 */
[--C-:B------:R-:W-:Y:S01]  /*e5c0*/  FFMA.FTZ R36, R36, UR34, -R80.reuse ;  /* 0x0000002224247c23 */ /* 0x100fe20008010850 */
[----:B------:R-:W-:Y:S01]  /*e5d0*/  @!P1 LEA R32, R32, UR42, 0x3 ;  /* 0x0000002a20209c11 */ /* 0x000fe2000f8e18ff */
[----:B------:R-:W0:Y:S01]  /*e5e0*/  MUFU.EX2 R11, R11 ;  /* 0x0000000b000b7308 */ /* 0x000e220000000800 */
[--C-:B------:R-:W-:Y:S01]  /*e5f0*/  FFMA.FTZ R37, R37, UR34, -R80.reuse ;  /* 0x0000002225257c23 */ /* 0x100fe20008010850 */
[--C-:B------:R-:W-:Y:S01]  /*e600*/  FFMA.FTZ R40, R40, UR34, -R80.reuse ;  /* 0x0000002228287c23 */ /* 0x100fe20008010850 */
[--C-:B------:R-:W-:Y:S01]  /*e610*/  FFMA.FTZ R87, R41, UR34, -R80.reuse ;  /* 0x0000002229577c23 */ /* 0x100fe20008010850 */
[----:B------:R-:W-:Y:S02]  /*e620*/  @!P1 VIADD R32, R32, 0x2d860 ;  /* 0x0002d86020209836 */ /* 0x000fe40000000000 */
[--C-:B------:R-:W-:Y:S01]  /*e630*/  FFMA.FTZ R41, R44, UR34, -R80.reuse ;  /* 0x000000222c297c23 */ /* 0x100fe20008010850 */
[--C-:B------:R-:W-:Y:S01]  /*e640*/  FFMA.FTZ R44, R49, UR34, -R80.reuse ;  /* 0x00000022312c7c23 */ /* 0x100fe20008010850 */
[----:B------:R-:W-:Y:S01]  /*e650*/  FFMA.FTZ R49, R54, UR34, -R80 ;  /* 0x0000002236317c23 */ /* 0x000fe20008010850 */
[----:B------:R-:W1:Y:S01]  /*e660*/  MUFU.EX2 R86, R86 ;  /* 0x0000005600567308 */ /* 0x000e620000000800 */
[----:B------:R-:W-:Y:S01]  /*e670*/  @!P1 PRMT R32, RZ, 0x654, R32 ;  /* 0x00000654ff209816 */ /* 0x000fe20000000020 */
[--C-:B------:R-:W-:Y:S01]  /*e680*/  FFMA.FTZ R28, R48, UR34, -R80.reuse ;  /* 0x00000022301c7c23 */ /* 0x100fe20008010850 */
[----:B------:R-:W-:Y:S01]  /*e690*/  F2FP.BF16.F32.PACK_AB R54, R83, R20 ;  /* 0x000000145336723e */ /* 0x000fe200000010ff */
[--C-:B------:R-:W-:Y:S01]  /*e6a0*/  FFMA.FTZ R71, R71, UR34, -R80.reuse ;  /* 0x0000002247477c23 */ /* 0x100fe20008010850 */
[----:B------:R2:W-:Y:S01]  /*e6b0*/  @!P1 SYNCS.ARRIVE.TRANS64.RED.A1T0 RZ, [R32+URZ], RZ ;  /* 0x000000ff20ff99a7 */ /* 0x0005e2000810043f */
[--C-:B------:R-:W-:Y:S01]  /*e6c0*/  FFMA.FTZ R73, R73, UR34, -R80.reuse ;  /* 0x0000002249497c23 */ /* 0x100fe20008010850 */
[--C-:B------:R-:W-:Y:S01]  /*e6d0*/  FFMA.FTZ R75, R75, UR34, -R80.reuse ;  /* 0x000000224b4b7c23 */ /* 0x100fe20008010850 */
[----:B------:R-:W3:Y:S01]  /*e6e0*/  MUFU.EX2 R24, R24 ;  /* 0x0000001800187308 */ /* 0x000ee20000000800 */
[----:B0-----:R-:W-:Y:S01]  /*e6f0*/  FFMA.FTZ R55, R11, R2, R85 ;  /* 0x000000020b377223 */ /* 0x001fe20000010055 */
[--C-:B------:R-:W-:Y:S01]  /*e700*/  FFMA.FTZ R2, R59, UR34, -R80.reuse ;  /* 0x000000223b027c23 */ /* 0x100fe20008010850 */
[--C-:B------:R-:W-:Y:S01]  /*e710*/  FFMA.FTZ R77, R77, UR34, -R80.reuse ;  /* 0x000000224d4d7c23 */ /* 0x100fe20008010850 */
[----:B------:R-:W-:Y:S01]  /*e720*/  FFMA.FTZ R79, R79, UR34, -R80 ;  /* 0x000000224f4f7c23 */ /* 0x000fe20008010850 */
[----:B--2---:R-:W-:Y:S01]  /*e730*/  FFMA.FTZ R32, R10, R3, R52 ;  /* 0x000000030a207223 */ /* 0x004fe20000010034 */
[----:B------:R-:W-:Y:S01]  /*e740*/  FFMA.FTZ R3, R57, UR34, -R80 ;  /* 0x0000002239037c23 */ /* 0x000fe20008010850 */
[C---:B------:R-:W-:Y:S01]  /*e750*/  F2FP.BF16.F32.PACK_AB R52, R53.reuse, R52 ;  /* 0x000000343534723e */ /* 0x040fe200000010ff */
[----:B------:R-:W0:Y:S01]  /*e760*/  MUFU.EX2 R138, R138 ;  /* 0x0000008a008a7308 */ /* 0x000e220000000800 */
[----:B------:R-:W-:Y:S01]  /*e770*/  FADD.FTZ R57, R53, R32 ;  /* 0x0000002035397221 */ /* 0x000fe20000010000 */
[C---:B-1----:R-:W-:Y:S01]  /*e780*/  FADD.FTZ R55, R86.reuse, R55 ;  /* 0x0000003756377221 */ /* 0x042fe20000010000 */
[----:B------:R-:W-:Y:S01]  /*e790*/  F2FP.BF16.F32.PACK_AB R53, R86, R85 ;  /* 0x000000555635723e */ /* 0x000fe200000010ff */
[--C-:B------:R-:W-:Y:S01]  /*e7a0*/  FFMA.FTZ R86, R67, UR34, -R80.reuse ;  /* 0x0000002243567c23 */ /* 0x100fe20008010850 */
[----:B------:R-:W-:Y:S01]  /*e7b0*/  FADD.FTZ R32, R20, R57 ;  /* 0x0000003914207221 */ /* 0x000fe20000010000 */
[--C-:B------:R-:W-:Y:S01]  /*e7c0*/  FFMA.FTZ R57, R61, UR34, -R80.reuse ;  /* 0x000000223d397c23 */ /* 0x100fe20008010850 */
[----:B------:R-:W-:Y:S01]  /*e7d0*/  FFMA.FTZ R20, R63, UR34, -R80 ;  /* 0x000000223f147c23 */ /* 0x000fe20008010850 */
[----:B------:R-:W1:Y:S01]  /*e7e0*/  MUFU.EX2 R25, R25 ;  /* 0x0000001900197308 */ /* 0x000e620000000800 */
[----:B------:R-:W-:Y:S01]  /*e7f0*/  FADD.FTZ R32, R83, R32 ;  /* 0x0000002053207221 */ /* 0x000fe20000010000 */
[----:B---3--:R-:W-:Y:S01]  /*e800*/  FADD.FTZ R55, R24, R55 ;  /* 0x0000003718377221 */ /* 0x008fe20000010000 */
[----:B------:R-:W-:Y:S01]  /*e810*/  FFMA.FTZ R81, R81, UR34, -R80 ;  /* 0x0000002251517c23 */ /* 0x000fe20008010850 */
[----:B------:R-:W-:Y:S01]  /*e820*/  ISETP.GT.AND P2, PT, R0, UR39, PT ;  /* 0x0000002700007c0c */ /* 0x000fe2000bf44270 */
[----:B------:R-:W-:Y:S01]  /*e830*/  FADD.FTZ R59, R21, R32 ;  /* 0x00000020153b7221 */ /* 0x000fe20000010000 */
[----:B------:R-:W-:Y:S01]  /*e840*/  UMOV UR51, UR43 ;  /* 0x0000002b00337c82 */ /* 0x000fe20008000000 */
[-C--:B------:R-:W-:Y:S01]  /*e850*/  FMUL.FTZ R90, R90, R11.reuse ;  /* 0x0000000b5a5a7220 */ /* 0x080fe20000410000 */
[----:B------:R-:W2:Y:S01]  /*e860*/  MUFU.EX2 R29, R29 ;  /* 0x0000001d001d7308 */ /* 0x000ea20000000800 */
[----:B0-----:R-:W-:Y:S01]  /*e870*/  FADD.FTZ R32, R138, R55 ;  /* 0x000000378a207221 */ /* 0x001fe20000010000 */
[----:B------:R-:W-:Y:S01]  /*e880*/  FADD.FTZ R59, R14, R59 ;  /* 0x0000003b0e3b7221 */ /* 0x000fe20000010000 */
[----:B------:R-:W-:Y:S01]  /*e890*/  F2FP.BF16.F32.PACK_AB R55, R138, R24 ;  /* 0x000000188a37723e */ /* 0x000fe200000010ff */
[-C--:B------:R-:W-:Y:S01]  /*e8a0*/  FMUL.FTZ R91, R91, R11.reuse ;  /* 0x0000000b5b5b7220 */ /* 0x080fe20000410000 */
[-C--:B------:R-:W-:Y:S01]  /*e8b0*/  FMUL.FTZ R94, R94, R11.reuse ;  /* 0x0000000b5e5e7220 */ /* 0x080fe20000410000 */
[----:B------:R-:W-:Y:S01]  /*e8c0*/  FADD.FTZ R24, R26, R59 ;  /* 0x0000003b1a187221 */ /* 0x000fe20000010000 */
[----:B------:R-:W-:Y:S01]  /*e8d0*/  F2FP.BF16.F32.PACK_AB R26, R27, R26 ;  /* 0x0000001a1b1a723e */ /* 0x000fe200000010ff */
[----:B------:R-:W0:Y:S01]  /*e8e0*/  MUFU.EX2 R84, R84 ;  /* 0x0000005400547308 */ /* 0x000e220000000800 */
[----:B-1----:R-:W-:Y:S01]  /*e8f0*/  FADD.FTZ R32, R25, R32 ;  /* 0x0000002019207221 */ /* 0x002fe20000010000 */
[----:B------:R-:W-:Y:S01]  /*e900*/  FADD.FTZ R63, R27, R24 ;  /* 0x000000181b3f7221 */ /* 0x000fe20000010000 */
[--C-:B------:R-:W-:Y:S01]  /*e910*/  FFMA.FTZ R59, R65, UR34, -R80.reuse ;  /* 0x00000022413b7c23 */ /* 0x100fe20008010850 */
[--C-:B------:R-:W-:Y:S01]  /*e920*/  FFMA.FTZ R65, R69, UR34, -R80.reuse ;  /* 0x0000002245417c23 */ /* 0x100fe20008010850 */
[----:B------:R-:W-:Y:S01]  /*e930*/  STSM.16.M88.4 [R17+0x21800], R52 ;  /* 0x0218003411007844 */ /* 0x000fe20000000200 */
[----:B------:R-:W-:Y:S01]  /*e940*/  FFMA.FTZ R80, R82, UR34, -R80 ;  /* 0x0000002252507c23 */ /* 0x000fe20008010850 */
[----:B------:R-:W-:Y:S01]  /*e950*/  FMUL.FTZ R95, R95, R11 ;  /* 0x0000000b5f5f7220 */ /* 0x000fe20000410000 */
[----:B------:R-:W1:Y:S01]  /*e960*/  MUFU.EX2 R33, R33 ;  /* 0x0000002100217308 */ /* 0x000e620000000800 */
[C---:B--2---:R-:W-:Y:S01]  /*e970*/  FADD.FTZ R61, R29.reuse, R32 ;  /* 0x000000201d3d7221 */ /* 0x044fe20000010000 */
[----:B------:R-:W-:Y:S01]  /*e980*/  FADD.FTZ R32, R30, R63 ;  /* 0x0000003f1e207221 */ /* 0x000fe20000010000 */
[----:B------:R-:W-:Y:S01]  /*e990*/  F2FP.BF16.F32.PACK_AB R25, R29, R25 ;  /* 0x000000191d19723e */ /* 0x000fe200000010ff */
[-C--:B------:R-:W-:Y:S01]  /*e9a0*/  FMUL.FTZ R98, R98, R11.reuse ;  /* 0x0000000b62627220 */ /* 0x080fe20000410000 */
[-C--:B------:R-:W-:Y:S01]  /*e9b0*/  FMUL.FTZ R99, R99, R11.reuse ;  /* 0x0000000b63637220 */ /* 0x080fe20000410000 */
[----:B------:R-:W-:Y:S01]  /*e9c0*/  FADD.FTZ R63, R31, R32 ;  /* 0x000000201f3f7221 */ /* 0x000fe20000010000 */
        /* <DEDUP_REMOVED lines=8> */
[-C--:B------:R-:W-:Y:S01]  /*ea50*/  FMUL.FTZ R107, R107, R11.reuse ;  /* 0x0000000b6b6b7220 */ /* 0x080fe20000410000 */
[----:B------:R-:W0:Y:S01]  /*ea60*/  MUFU.EX2 R37, R37 ;  /* 0x0000002500257308 */ /* 0x000e220000000800 */
[----:B-1----:R-:W-:Y:S01]  /*ea70*/  FADD.FTZ R61, R33, R24 ;  /* 0x00000018213d7221 */ /* 0x002fe20000010000 */
[----:B------:R-:W-:Y:S01]  /*ea80*/  FADD.FTZ R48, R38, R63 ;  /* 0x0000003f26307221 */ /* 0x000fe20000010000 */
        /* <DEDUP_REMOVED lines=17> */
[----:B------:R-:W-:Y:S01]  /*eba0*/  FMUL.FTZ R135, R135, R11 ;  /* 0x0000000b87877220 */ /* 0x000fe20000410000 */
[----:B------:R-:W-:-:S02]  /*ebb0*/  VIADD R0, R0, 0xffffffff ;  /* 0xffffffff00007836 */ /* 0x000fc40000000000 */
[----:B------:R-:W-:Y:S01]  /*ebc0*/  IMAD.MOV.U32 R10, RZ, RZ, R12 ;  /* 0x000000ffff0a7224 */ /* 0x000fe200078e000c */
[----:B------:R-:W0:Y:S01]  /*ebd0*/  MUFU.EX2 R41, R41 ;  /* 0x0000002900297308 */ /* 0x000e220000000800 */
[----:B-1----:R-:W-:Y:S01]  /*ebe0*/  FADD.FTZ R24, R40, R61 ;  /* 0x0000003d28187221 */ /* 0x002fe20000010000 */
[----:B------:R-:W-:Y:S01]  /*ebf0*/  FADD.FTZ R61, R39, R48 ;  /* 0x00000030273d7221 */ /* 0x000fe20000010000 */
[----:B------:R-:W-:-:S03]  /*ec00*/  IMAD.MOV.U32 R11, RZ, RZ, R13 ;  /* 0x000000ffff0b7224 */ /* 0x000fc600078e000d */
[----:B------:R-:W-:Y:S01]  /*ec10*/  FADD.FTZ R48, R42, R61 ;  /* 0x0000003d2a307221 */ /* 0x000fe20000010000 */
[----:B------:R-:W-:Y:S01]  /*ec20*/  F2FP.BF16.F32.PACK_AB R42, R43, R42 ;  /* 0x0000002a2b2a723e */ /* 0x000fe200000010ff */
[----:B------:R-:W1:Y:S01]  /*ec30*/  MUFU.EX2 R15, R15 ;  /* 0x0000000f000f7308 */ /* 0x000e620000000800 */
[----:B--2---:R-:W-:Y:S01]  /*ec40*/  FADD.FTZ R32, R87, R24 ;  /* 0x0000001857207221 */ /* 0x004fe20000010000 */
[----:B------:R-:W-:Y:S01]  /*ec50*/  F2FP.BF16.F32.PACK_AB R24, R14, R21 ;  /* 0x000000150e18723e */ /* 0x000fe200000010ff */
[----:B------:R-:W-:Y:S01]  /*ec60*/  FADD.FTZ R27, R43, R48 ;  /* 0x000000302b1b7221 */ /* 0x000fe20000010000 */
[----:B------:R-:W-:Y:S02]  /*ec70*/  F2FP.BF16.F32.PACK_AB R35, R87, R40 ;  /* 0x000000285723723e */ /* 0x000fe400000010ff */
[----:B------:R-:W-:Y:S01]  /*ec80*/  F2FP.BF16.F32.PACK_AB R40, R39, R38 ;  /* 0x000000262728723e */ /* 0x000fe200000010ff */
[----:B------:R-:W-:Y:S01]  /*ec90*/  FADD.FTZ R48, R46, R27 ;  /* 0x0000001b2e307221 */ /* 0x000fe20000010000 */
[----:B------:R-:W2:Y:S01]  /*eca0*/  MUFU.EX2 R28, R28 ;  /* 0x0000001c001c7308 */ /* 0x000ea20000000800 */
[----:B0-----:R-:W-:Y:S01]  /*ecb0*/  FADD.FTZ R14, R41, R32 ;  /* 0x00000020290e7221 */ /* 0x001fe20000010000 */
[----:B------:R-:W-:-:S02]  /*ecc0*/  F2FP.BF16.F32.PACK_AB R32, R31, R30 ;  /* 0x0000001e1f20723e */ /* 0x000fc400000010ff */
[----:B------:R-:W-:Y:S02]  /*ecd0*/  F2FP.BF16.F32.PACK_AB R27, R33, R84 ;  /* 0x00000054211b723e */ /* 0x000fe400000010ff */
[----:B------:R-:W-:Y:S02]  /*ece0*/  F2FP.BF16.F32.PACK_AB R33, R37, R36 ;  /* 0x000000242521723e */ /* 0x000fe400000010ff */
[----:B------:R-:W0:Y:S01]  /*ecf0*/  MUFU.EX2 R44, R44 ;  /* 0x0000002c002c7308 */ /* 0x000e220000000800 */
[C---:B-1----:R-:W-:Y:S01]  /*ed00*/  FADD.FTZ R21, R15.reuse, R14 ;  /* 0x0000000e0f157221 */ /* 0x042fe20000010000 */
[----:B------:R1:W-:Y:S01]  /*ed10*/  STSM.16.M88.4 [R23], R24 ;  /* 0x0000001817007844 */ /* 0x0003e20000000200 */
[----:B------:R-:W-:-:S03]  /*ed20*/  F2FP.BF16.F32.PACK_AB R41, R15, R41 ;  /* 0x000000290f29723e */ /* 0x000fc600000010ff */
[----:B------:R3:W-:Y:S02]  /*ed30*/  STSM.16.M88.4 [R19], R32 ;  /* 0x0000002013007844 */ /* 0x0007e40000000200 */
[----:B------:R-:W4:Y:S01]  /*ed40*/  MUFU.EX2 R49, R49 ;  /* 0x0000003100317308 */ /* 0x000f220000000800 */
[----:B--2---:R-:W-:-:S07]  /*ed50*/  FADD.FTZ R21, R28, R21 ;  /* 0x000000151c157221 */ /* 0x004fce0000010000 */
[----:B------:R-:W2:Y:S01]  /*ed60*/  MUFU.EX2 R45, R45 ;  /* 0x0000002d002d7308 */ /* 0x000ea20000000800 */
[C---:B0-----:R-:W-:Y:S01]  /*ed70*/  FADD.FTZ R30, R44.reuse, R21 ;  /* 0x000000152c1e7221 */ /* 0x041fe20000010000 */
[----:B------:R-:W-:Y:S01]  /*ed80*/  FADD.FTZ R21, R47, R48 ;  /* 0x000000302f157221 */ /* 0x000fe20000010000 */
[----:B------:R-:W-:-:S03]  /*ed90*/  F2FP.BF16.F32.PACK_AB R43, R44, R28 ;  /* 0x0000001c2c2b723e */ /* 0x000fc600000010ff */
[----:B------:R-:W-:Y:S01]  /*eda0*/  FADD.FTZ R48, R50, R21 ;  /* 0x0000001532307221 */ /* 0x000fe20000010000 */
[----:B------:R-:W-:Y:S01]  /*edb0*/  F2FP.BF16.F32.PACK_AB R50, R51, R50 ;  /* 0x000000323332723e */ /* 0x000fe200000010ff */
[----:B------:R-:W0:Y:S01]  /*edc0*/  MUFU.EX2 R3, R3 ;  /* 0x0000000300037308 */ /* 0x000e220000000800 */
[----:B----4-:R-:W-:Y:S01]  /*edd0*/  FADD.FTZ R30, R49, R30 ;  /* 0x0000001e311e7221 */ /* 0x010fe20000010000 */
[----:B------:R-:W-:Y:S01]  /*ede0*/  FADD.FTZ R29, R51, R48 ;  /* 0x00000030331d7221 */ /* 0x000fe20000010000 */
[----:B------:R-:W-:Y:S01]  /*edf0*/  F2FP.BF16.F32.PACK_AB R48, R47, R46 ;  /* 0x0000002e2f30723e */ /* 0x000fe200000010ff */
[----:B------:R3:W-:Y:S02]  /*ee00*/  STSM.16.M88.4 [R18], R40 ;  /* 0x0000002812007844 */ /* 0x0007e40000000200 */
[----:B------:R-:W-:Y:S01]  /*ee10*/  FADD.FTZ R29, R56, R29 ;  /* 0x0000001d381d7221 */ /* 0x000fe20000010000 */
[C---:B------:R-:W-:Y:S01]  /*ee20*/  F2FP.BF16.F32.PACK_AB R56, R58.reuse, R56 ;  /* 0x000000383a38723e */ /* 0x040fe200000010ff */
[----:B------:R-:W4:Y:S01]  /*ee30*/  MUFU.EX2 R2, R2 ;  /* 0x0000000200027308 */ /* 0x000f220000000800 */
[C---:B--2---:R-:W-:Y:S01]  /*ee40*/  FADD.FTZ R36, R45.reuse, R30 ;  /* 0x0000001e2d247221 */ /* 0x044fe20000010000 */
[----:B------:R-:W-:Y:S01]  /*ee50*/  FADD.FTZ R29, R58, R29 ;  /* 0x0000001d3a1d7221 */ /* 0x000fe20000010000 */
[----:B------:R-:W-:-:S03]  /*ee60*/  F2FP.BF16.F32.PACK_AB R49, R45, R49 ;  /* 0x000000312d31723e */ /* 0x000fc600000010ff */
[----:B------:R-:W-:Y:S02]  /*ee70*/  FADD.FTZ R29, R60, R29 ;  /* 0x0000001d3c1d7221 */ /* 0x000fe40000010000 */
[----:B------:R-:W2:Y:S01]  /*ee80*/  MUFU.EX2 R57, R57 ;  /* 0x0000003900397308 */ /* 0x000ea20000000800 */
[----:B0-----:R-:W-:-:S07]  /*ee90*/  FADD.FTZ R21, R3, R36 ;  /* 0x0000002403157221 */ /* 0x001fce0000010000 */
[----:B------:R-:W1:Y:S01]  /*eea0*/  MUFU.EX2 R20, R20 ;  /* 0x0000001400147308 */ /* 0x000e620000000800 */
[C---:B----4-:R-:W-:Y:S01]  /*eeb0*/  FADD.FTZ R36, R2.reuse, R21 ;  /* 0x0000001502247221 */ /* 0x050fe20000010000 */
[----:B------:R-:W-:-:S05]  /*eec0*/  F2FP.BF16.F32.PACK_AB R51, R2, R3 ;  /* 0x000000030233723e */ /* 0x000fca00000010ff */
[----:B------:R3:W-:Y:S01]  /*eed0*/  STSM.16.M88.4 [R17+0x27800], R48 ;  /* 0x0278003011007844 */ /* 0x0007e20000000200 */
        /* <DEDUP_REMOVED lines=11> */
[C---:B-1----:R-:W-:Y:S01]  /*ef90*/  FADD.FTZ R2, R86.reuse, R15 ;  /* 0x0000000f56027221 */ /* 0x042fe20000010000 */
[----:B------:R-:W-:-:S05]  /*efa0*/  F2FP.BF16.F32.PACK_AB R59, R86, R59 ;  /* 0x0000003b563b723e */ /* 0x000fca00000010ff */
[----:B------:R3:W-:Y:S01]  /*efb0*/  STSM.16.M88.4 [R136], R56 ;  /* 0x0000003888007844 */ /* 0x0007e20000000200 */
        /* <DEDUP_REMOVED lines=19> */
[----:B------:R-:W-:-:S05]  /*f0f0*/  F2FP.BF16.F32.PACK_AB R67, R30, R67 ;  /* 0x000000431e43723e */ /* 0x000fca00000010ff */
[----:B------:R3:W-:Y:S01]  /*f100*/  STSM.16.M88.4 [R19+0x6000], R64 ;  /* 0x0060004013007844 */ /* 0x0007e20000000200 */
        /* <DEDUP_REMOVED lines=10> */
[----:B------:R-:W1:Y:S01]  /*f1b0*/  MUFU.EX2 R24, R81 ;  /* 0x0000005100187308 */ /* 0x000e620000000800 */
[----:B0-----:R-:W-:-:S07]  /*f1c0*/  FADD.FTZ R29, R76, R29 ;  /* 0x0000001d4c1d7221 */ /* 0x001fce0000010000 */
[----:B------:R-:W0:Y:S01]  /*f1d0*/  MUFU.EX2 R15, R80 ;  /* 0x00000050000f7308 */ /* 0x000e220000000800 */
[----:B--2---:R-:W-:Y:S01]  /*f1e0*/  F2FP.BF16.F32.PACK_AB R74, R78, R76 ;  /* 0x0000004c4e4a723e */ /* 0x004fe200000010ff */
[----:B-1----:R-:W-:Y:S01]  /*f1f0*/  FADD.FTZ R2, R24, R3 ;  /* 0x0000000318027221 */ /* 0x002fe20000010000 */
[----:B------:R-:W-:Y:S01]  /*f200*/  FADD.FTZ R3, R78, R29 ;  /* 0x0000001d4e037221 */ /* 0x000fe20000010000 */
[C---:B0-----:R-:W-:Y:S02]  /*f210*/  F2FP.BF16.F32.PACK_AB R75, R15.reuse, R24 ;  /* 0x000000180f4b723e */ /* 0x041fe400000010ff */
[----:B------:R-:W-:-:S03]  /*f220*/  FADD.FTZ R2, R15, R2 ;  /* 0x000000020f027221 */ /* 0x000fc60000010000 */
[----:B------:R3:W-:Y:S01]  /*f230*/  STSM.16.M88.4 [R18+0x6000], R72 ;  /* 0x0060004812007844 */ /* 0x0007e20000000200 */
[----:B------:R0:W-:Y:S06]  /*f240*/  MEMBAR.ALL.CTA ;  /* 0x0000000000007992 */ /* 0x0001ec0000008000 */
[----:B0-----:R-:W0:Y:S02]  /*f250*/  FENCE.VIEW.ASYNC.S ;  /* 0x00000000000073c6 */ /* 0x001e240000000000 */
[----:B0-----:R-:W-:Y:S01]  /*f260*/  NOP ;  /* 0x0000000000007918 */ /* 0x001fe20000000000 */
[----:B------:R-:W-:Y:S05]  /*f270*/  @P2 BRA `(.L_x_9169) ;  /* 0xffffffc800042947 */ /* 0x000fea000383ffff */
.L_x_9152:
[----:B------:R-:W-:Y:S06]  /*f280*/  BAR.ARV 0x8, 0x1a0 ;  /* 0x0206800000007b1d */ /* 0x000fec0000002000 */
[----:B------:R-:W-:Y:S05]  /*f290*/  @!P0 BRA `(.L_x_9170) ;  /* 0x0000000000048947 */ /* 0x000fea0003800000 */
[----:B------:R-:W-:Y:S01]  /*f2a0*/  BPT.TRAP 0x1 ;  /* 0x000000040000795c */ /* 0x000fe20000300000 */
.L_x_9170:
[----:B------:R-:W-:Y:S01]  /*f2b0*/  ULEA UR9, UR43, UR42, 0x3 ;  /* 0x0000002a2b097291 */ /* 0x000fe2000f8e183f */
[----:B------:R-:W-:-:S05]  /*f2c0*/  IMAD.U32 R0, RZ, RZ, UR46 ;  /* 0x0000002eff007e24 */ /* 0x000fca000f8e00ff */
[----:B------:R-:W-:-:S04]  /*f2d0*/  SHF.L.U32 R0, R0, 0x1f, RZ ;  /* 0x0000001f00007819 */ /* 0x000fc800000006ff */
[----:B------:R0:W4:Y:S01]  /*f2e0*/  SYNCS.PHASECHK.TRANS64.TRYWAIT P2, [UR9+0x2d850], R0 ;  /* 0x02d85000ff0075a7 */ /* 0x0001220008040149 */
[----:B------:R-:W-:Y:S05]  /*f2f0*/  @!P0 BRA `(.L_x_9171) ;  /* 0x0000000000048947 */ /* 0x000fea0003800000 */
[----:B------:R-:W-:Y:S01]  /*f300*/  BPT.TRAP 0x1 ;  /* 0x000000040000795c */ /* 0x000fe20000300000 */
.L_x_9171:
[----:B----4-:R-:W-:Y:S05]  /*f310*/  @P2 BRA `(.L_x_9172) ;  /* 0x0000000000082947 */ /* 0x010fea0003800000 */
[----:B------:R-:W4:Y:S02]  /*f320*/  SYNCS.PHASECHK.TRANS64.TRYWAIT P0, [UR9+0x2d850], R0 ;  /* 0x02d85000ff0075a7 */ /* 0x000f240008000149 */
[----:B----4-:R-:W-:Y:S05]  /*f330*/  @!P0 BRA `(.L_x_9173) ;  /* 0x0000007000788947 */ /* 0x010fea0003800000 */
.L_x_9172:
[----:B------:R-:W-:Y:S01]  /*f340*/  UIADD3 UR42, UR42, 0x400, URZ ;  /* 0x000004002a2a7890 */ /* 0x000fe2000fffe03f */
[----:B------:R-:W-:Y:S01]  /*f350*/  WARPGROUP.ARRIVE ;  /* 0x00000000000079c5 */ /* 0x000fe20000000000 */
[----:B------:R-:W-:Y:S01]  /*f360*/  ULOP3.LUT UR37, UR37, 0x10000, URZ, 0xfc, !UPT ;  /* 0x0001000025257892 */ /* 0x000fe2000f8efc3f */
[----:B----4-:R-:W4:Y:S01]  /*f370*/  SHFL.BFLY PT, R5, R2, 0x2, 0x1f ;  /* 0x0c401f0002057f89 */ /* 0x010f2200000e0000 */
[----:B------:R-:W-:Y:S01]  /*f380*/  USHF.R.U32.HI UR42, URZ, 0x4, UR42 ;  /* 0x000000043f2a7899 */ /* 0x000fe2000801162a */
[----:B-12---:R-:W-:Y:S01]  /*f390*/  IMAD.MOV.U32 R9, RZ, RZ, RZ ;  /* 0x000000ffff097224 */ /* 0x006fe200078e00ff */
[----:B------:R-:W-:Y:S01]  /*f3a0*/  UMOV UR5, 0x40000040 ;  /* 0x4000004000057882 */ /* 0x000fe20000000000 */
[----:B------:R-:W-:Y:S01]  /*f3b0*/  UMOV UR7, 0x80000020 ;  /* 0x8000002000077882 */ /* 0x000fe20000000000 */
[----:B------:R-:W-:Y:S01]  /*f3c0*/  ULOP3.LUT UR42, UR42, 0x3fff, URZ, 0xc0, !UPT ;  /* 0x00003fff2a2a7892 */ /* 0x000fe2000f8ec03f */
[----:B0-----:R-:W0:Y:S01]  /*f3d0*/  SHFL.BFLY PT, R0, R3, 0x2, 0x1f ;  /* 0x0c401f0003007f89 */ /* 0x001e2200000e0000 */
[----:B------:R-:W-:Y:S01]  /*f3e0*/  UMOV UR4, UR37 ;  /* 0x0000002500047c82 */ /* 0x000fe20008000000 */
[----:B------:R-:W-:Y:S01]  /*f3f0*/  IMAD.U32 R14, RZ, RZ, UR9 ;  /* 0x00000009ff0e7e24 */ /* 0x000fe2000f8e00ff */
[----:B------:R-:W-:Y:S01]  /*f400*/  ULOP3.LUT UR8, UR42, 0x2000000, URZ, 0xfc, !UPT ;  /* 0x020000002a087892 */ /* 0x000fe2000f8efc3f */
[----:B------:R-:W-:Y:S01]  /*f410*/  IMAD.U32 R11, RZ, RZ, UR34 ;  /* 0x00000022ff0b7e24 */ /* 0x000fe2000f8e00ff */
[----:B------:R-:W-:-:S02]  /*f420*/  UIADD3 UR44, UR44, 0x1, URZ ;  /* 0x000000012c2c7890 */ /* 0x000fc4000fffe03f */
[----:B------:R-:W-:Y:S02]  /*f430*/  UIMAD UR8, UR43, 0x600, UR8 ;  /* 0x000006002b0878a4 */ /* 0x000fe4000f8e0208 */
[----:B------:R-:W-:-:S04]  /*f440*/  UIADD3 UR43, UR43, 0x1, URZ ;  /* 0x000000012b2b7890 */ /* 0x000fc8000fffe03f */
[----:B------:R-:W-:Y:S01]  /*f450*/  UISETP.NE.AND UP0, UPT, UR43, 0x2, UPT ;  /* 0x000000022b00788c */ /* 0x000fe2000bf05270 */
[----:B------:R-:W-:Y:S02]  /*f460*/  UMOV UR6, UR8 ;  /* 0x0000000800067c82 */ /* 0x000fe40008000000 */
[----:B------:R-:W-:Y:S01]  /*f470*/  HGMMA.64x96x16.F32.BF16 R88, gdesc[UR4].tnspB, R88, gsb0 ;  /* 0x41600000045879f0 */ /* 0x000fe20008001858 */
[----:B------:R-:W-:Y:S01]  /*f480*/  UIADD3 UR4, UR37, 0x2, URZ ;  /* 0x0000000225047890 */ /* 0x000fe2000fffe03f */
[----:B----4-:R-:W-:Y:S01]  /*f490*/  FADD.FTZ R4, R5, R2 ;  /* 0x0000000205047221 */ /* 0x010fe20000010000 */
[----:B------:R-:W-:Y:S01]  /*f4a0*/  UIADD3 UR6, UR8, 0x40, URZ ;  /* 0x0000004008067890 */ /* 0x000fe2000fffe03f */
[----:B------:R-:W-:Y:S01]  /*f4b0*/  IMAD.MOV.U32 R2, RZ, RZ, -0x800000 ;  /* 0xff800000ff027424 */ /* 0x000fe200078e00ff */
[----:B------:R-:W-:Y:S01]  /*f4c0*/  UMOV UR5, 0x40000040 ;  /* 0x4000004000057882 */ /* 0x000fe20000000000 */
[----:B------:R-:W-:Y:S01]  /*f4d0*/  UMOV UR7, 0x80000020 ;  /* 0x8000002000077882 */ /* 0x000fe20000000000 */
[----:B------:R-:W1:Y:S01]  /*f4e0*/  SHFL.BFLY PT, R7, R4, 0x1, 0x1f ;  /* 0x0c201f0004077f89 */ /* 0x000e6200000e0000 */
[----:B0-----:R-:W-:Y:S01]  /*f4f0*/  FADD.FTZ R0, R0, R3 ;  /* 0x0000000300007221 */ /* 0x001fe20000010000 */
[----:B------:R-:W-:Y:S01]  /*f500*/  IMAD.U32 R3, RZ, RZ, UR34 ;  /* 0x00000022ff037e24 */ /* 0x000fe2000f8e00ff */
[----:B------:R-:W-:-:S03]  /*f510*/  USEL UR43, UR43, URZ, UP0 ;  /* 0x0000003f2b2b7287 */ /* 0x000fc60008000000 */
[----:B------:R-:W0:Y:S01]  /*f520*/  SHFL.BFLY PT, R5, R0, 0x1, 0x1f ;  /* 0x0c201f0000057f89 */ /* 0x000e2200000e0000 */
[----:B-1----:R-:W-:-:S05]  /*f530*/  FADD.FTZ R10, R4, R7 ;  /* 0x00000007040a7221 */ /* 0x002fca0000010000 */
[----:B------:R-:W-:Y:S01]  /*f540*/  FSETP.NE.FTZ.AND P2, PT, R10, RZ, PT ;  /* 0x000000ff0a00720b */ /* 0x000fe20003f55000 */
[----:B0-----:R-:W-:Y:S01]  /*f550*/  FADD.FTZ R8, R0, R5 ;  /* 0x0000000500087221 */ /* 0x001fe20000010000 */
[----:B------:R-:W-:Y:S02]  /*f560*/  IMAD.MOV.U32 R5, RZ, RZ, RZ ;  /* 0x000000ffff057224 */ /* 0x000fe400078e00ff */
[----:B------:R-:W-:Y:S02]  /*f570*/  IMAD.MOV.U32 R0, RZ, RZ, -0x800000 ;  /* 0xff800000ff007424 */ /* 0x000fe400078e00ff */
[----:B------:R-:W-:-:S07]  /*f580*/  FSETP.NE.FTZ.AND P0, PT, R8, RZ, PT ;  /* 0x000000ff0800720b */ /* 0x000fce0003f15000 */
[----:B------:R-:W0:Y:S01]  /*f590*/  @P2 MUFU.LG2 R7, R10 ;  /* 0x0000000a00072308 */ /* 0x000e220000000c00 */
[----:B------:R-:W-:-:S05]  /*f5a0*/  @P2 FMUL.FTZ R11, R11, 0.69314718246459960938 ;  /* 0x3f3172180b0b2820 */ /* 0x000fca0000410000 */
[----:B------:R-:W-:Y:S02]  /*f5b0*/  @P0 FMUL.FTZ R3, R3, 0.69314718246459960938 ;  /* 0x3f31721803030820 */ /* 0x000fe40000410000 */
        /* <DEDUP_REMOVED lines=107> */
.L_x_9103:
[----:B------:R-:W0:Y:S08]  /*fc70*/  S2UR UR4, SR_CgaCtaId ;  /* 0x00000000000479c3 */ /* 0x000e300000008800 */
[----:B------:R-:W-:Y:S06]  /*fc80*/  BAR.SYNC.DEFER_BLOCKING 0x5, 0x1a0 ;  /* 0x0146800000007b1d */ /* 0x000fec0000010000 */
[----:B------:R-:W-:Y:S01]  /*fc90*/  UMOV UR42, 0x400 ;  /* 0x00000400002a7882 */ /* 0x000fe20000000000 */
[----:B------:R-:W-:Y:S01]  /*fca0*/  BSSY B0, `(.L_x_9174) ;  /* 0x0000179000007945 */ /* 0x000fe20003800000 */
[----:B0-----:R-:W-:-:S09]  /*fcb0*/  ULEA UR42, UR4, UR42, 0x18 ;  /* 0x0000002a042a7291 */ /* 0x001fd2000f8ec03f */
[----:B------:R-:W0:Y:S02]  /*fcc0*/  LDS.128 R144, [UR42+0x2d8d0] ;  /* 0x02d8d02aff907984 */ /* 0x000e240008000c00 */
[----:B0-----:R-:W-:Y:S02]  /*fcd0*/  R2UR UR6, R146 ;  /* 0x00000000920672ca */ /* 0x001fe400000e0000 */
[----:B------:R-:W-:Y:S01]  /*fce0*/  R2UR UR5, R147 ;  /* 0x00000000930572ca */ /* 0x000fe200000e0000 */
        /* <DEDUP_REMOVED lines=15> */
[----:B------:R-:W-:Y:S01]  /*fde0*/  IMAD.U32 R21, RZ, RZ, UR9 ;  /* 0x00000009ff157e24 */ /* 0x000fe2000f8e00ff */
[----:B------:R-:W-:Y:S02]  /*fdf0*/  ULDC.64 UR8, c[0x0][0xbd8] ;  /* 0x0002f60000087ab9 */ /* 0x000fe40000000a00 */
[----:B------:R-:W-:Y:S01]  /*fe00*/  UISETP.NE.U32.AND UP0, UPT, UR8, URZ, UPT ;  /* 0x0000003f0800728c */ /* 0x000fe2000bf05070 */
[----:B------:R-:W-:-:S03]  /*fe10*/  IMAD.WIDE R4, R153, 0x2, R20 ;  /* 0x0000000299047825 */ /* 0x000fc600078e0214 */
[----:B------:R-:W-:Y:S01]  /*fe20*/  UISETP.NE.AND.EX UP0, UPT, UR9, URZ, UPT, UP0 ;  /* 0x0000003f0900728c */ /* 0x000fe2000bf05300 */
[C---:B------:R-:W-:Y:S02]  /*fe30*/  LOP3.LUT R9, R4.reuse, 0x180, RZ, 0xc0, !PT ;  /* 0x0000018004097812 */ /* 0x040fe400078ec0ff */
[----:B------:R-:W-:Y:S01]  /*fe40*/  ULDC.64 UR8, c[0x0][0xbd8] ;  /* 0x0002f60000087ab9 */ /* 0x000fe20000000a00 */
[C---:B------:R-:W-:Y:S01]  /*fe50*/  IADD3 R25, P0, R4.reuse, 0x6020, RZ ;  /* 0x0000602004197810 */ /* 0x040fe20007f1e0ff */
[----:B------:R-:W-:Y:S01]  /*fe60*/  UIMAD.WIDE UR8, UR40, 0x4, UR8 ;  /* 0x00000004280878a5 */ /* 0x000fe2000f8e0208 */
[----:B------:R-:W-:Y:S02]  /*fe70*/  SHF.R.U64 R9, R9, 0x3, RZ ;  /* 0x0000000309097819 */ /* 0x000fe400000012ff */
[C---:B------:R-:W-:Y:S02]  /*fe80*/  IADD3 R11, P1, R4.reuse, 0x6000, RZ ;  /* 0x00006000040b7810 */ /* 0x040fe40007f3e0ff */
[----:B---3--:R-:W-:-:S02]  /*fe90*/  IADD3 R33, P2, R4, 0x3020, RZ ;  /* 0x0000302004217810 */ /* 0x008fc40007f5e0ff */
[C---:B------:R-:W-:Y:S02]  /*fea0*/  IADD3 R29, P3, R4.reuse, 0x3000, RZ ;  /* 0x00003000041d7810 */ /* 0x040fe40007f7e0ff */
[----:B------:R-:W-:Y:S01]  /*feb0*/  IADD3 R28, P4, R4, 0x20, RZ ;  /* 0x00000020041c7810 */ /* 0x000fe20007f9e0ff */
[--C-:B------:R-:W-:Y:S01]  /*fec0*/  IMAD.X R13, RZ, RZ, R5.reuse, P2 ;  /* 0x000000ffff0d7224 */ /* 0x100fe200010e0605 */
[----:B------:R-:W-:Y:S01]  /*fed0*/  LOP3.LUT R4, R9, R4, RZ, 0x3c, !PT ;  /* 0x0000000409047212 */ /* 0x000fe200078e3cff */
[--C-:B------:R-:W-:Y:S01]  /*fee0*/  IMAD.X R15, RZ, RZ, R5.reuse, P3 ;  /* 0x000000ffff0f7224 */ /* 0x100fe200018e0605 */
[----:B------:R-:W-:Y:S01]  /*fef0*/  LOP3.LUT R24, R25, 0x180, RZ, 0xc0, !PT ;  /* 0x0000018019187812 */ /* 0x000fe200078ec0ff */
[----:B------:R-:W-:Y:S01]  /*ff00*/  IMAD.X R9, RZ, RZ, R5, P4 ;  /* 0x000000ffff097224 */ /* 0x000fe200020e0605 */
[----:B------:R-:W-:Y:S02]  /*ff10*/  LOP3.LUT R10, R11, 0x180, RZ, 0xc0, !PT ;  /* 0x000001800b0a7812 */ /* 0x000fe400078ec0ff */
[----:B------:R-:W-:-:S02]  /*ff20*/  MOV R31, R4 ;  /* 0x00000004001f7202 */ /* 0x000fc40000000f00 */
[----:B------:R-:W-:Y:S02]  /*ff30*/  F2FP.BF16.F32.PACK_AB R4, R89, R8 ;  /* 0x000000085904723e */ /* 0x000fe400000010ff */
[----:B------:R-:W-:Y:S02]  /*ff40*/  LOP3.LUT R8, R28, 0x180, RZ, 0xc0, !PT ;  /* 0x000001801c087812 */ /* 0x000fe400078ec0ff */
[----:B------:R-:W-:Y:S02]  /*ff50*/  SHF.R.U64 R24, R24, 0x3, RZ ;  /* 0x0000000318187819 */ /* 0x000fe400000012ff */
[----:B------:R-:W-:Y:S02]  /*ff60*/  SHF.R.U64 R10, R10, 0x3, RZ ;  /* 0x000000030a0a7819 */ /* 0x000fe400000012ff */
[----:B------:R-:W-:Y:S02]  /*ff70*/  LOP3.LUT R12, R33, 0x180, RZ, 0xc0, !PT ;  /* 0x00000180210c7812 */ /* 0x000fe400078ec0ff */
[----:B------:R-:W-:-:S02]  /*ff80*/  LOP3.LUT R14, R29, 0x180, RZ, 0xc0, !PT ;  /* 0x000001801d0e7812 */ /* 0x000fc400078ec0ff */
[----:B------:R-:W-:Y:S02]  /*ff90*/  SHF.R.U64 R3, R8, 0x3, RZ ;  /* 0x0000000308037819 */ /* 0x000fe400000012ff */
[----:B------:R-:W-:Y:S01]  /*ffa0*/  LOP3.LUT R24, R24, R25, RZ, 0x3c, !PT ;  /* 0x0000001918187212 */ /* 0x000fe200078e3cff */
[--C-:B------:R-:W-:Y:S01]  /*ffb0*/  IMAD.X R25, RZ, RZ, R5.reuse, P0 ;  /* 0x000000ffff197224 */ /* 0x100fe200000e0605 */
[----:B------:R-:W-:Y:S01]  /*ffc0*/  LOP3.LUT R10, R10, R11, RZ, 0x3c, !PT ;  /* 0x0000000b0a0a7212 */ /* 0x000fe200078e3cff */
[----:B------:R-:W-:Y:S01]  /*ffd0*/  IMAD.X R11, RZ, RZ, R5, P1 ;  /* 0x000000ffff0b7224 */ /* 0x000fe200008e0605 */
[----:B------:R-:W-:Y:S02]  /*ffe0*/  SHF.R.U64 R12, R12, 0x3, RZ ;  /* 0x000000030c0c7819 */ /* 0x000fe400000012ff */
[----:B------:R-:W-:Y:S02]  /*fff0*/  SHF.R.U64 R14, R14, 0x3, RZ ;  /* 0x000000030e0e7819 */ /* 0x000fe400000012ff */
[----:B------:R-:W-:-:S02]  /*10000*/  F2FP.BF16.F32.PACK_AB R5, R91, R90 ;  /* 0x0000005a5b05723e */ /* 0x000fc400000010ff */
[----:B------:R-:W-:Y:S02]  /*10010*/  LOP3.LUT R8, R3, R28, RZ, 0x3c, !PT ;  /* 0x0000001c03087212 */ /* 0x000fe400078e3cff */
[----:B------:R-:W-:Y:S01]  /*10020*/  LOP3.LUT R12, R12, R33, RZ, 0x3c, !PT ;  /* 0x000000210c0c7212 */ /* 0x000fe200078e3cff */
[----:B------:R0:W-:Y:S01]  /*10030*/  STSM.16.M88.4 [R31], R4 ;  /* 0x000000041f007844 */ /* 0x0001e20000000200 */
[----:B------:R-:W-:Y:S02]  /*10040*/  LOP3.LUT R14, R14, R29, RZ, 0x3c, !PT ;  /* 0x0000001d0e0e7212 */ /* 0x000fe400078e3cff */
[----:B------:R-:W-:Y:S02]  /*10050*/  MOV R29, R10 ;  /* 0x0000000a001d7202 */ /* 0x000fe40000000f00 */
[----:B------:R-:W-:Y:S02]  /*10060*/  MOV R3, R8 ;  /* 0x0000000800037202 */ /* 0x000fe40000000f00 */
[----:B------:R-:W-:-:S02]  /*10070*/  F2FP.BF16.F32.PACK_AB R8, R97, R96 ;  /* 0x000000606108723e */ /* 0x000fc400000010ff */
[----:B------:R-:W-:Y:S02]  /*10080*/  F2FP.BF16.F32.PACK_AB R9, R99, R98 ;  /* 0x000000626309723e */ /* 0x000fe400000010ff */
[----:B------:R-:W-:Y:S02]  /*10090*/  F2FP.BF16.F32.PACK_AB R10, R101, R100 ;  /* 0x00000064650a723e */ /* 0x000fe400000010ff */
[----:B------:R-:W-:Y:S02]  /*100a0*/  F2FP.BF16.F32.PACK_AB R11, R103, R102 ;  /* 0x00000066670b723e */ /* 0x000fe400000010ff */
[----:B------:R-:W-:Y:S02]  /*100b0*/  MOV R30, R12 ;  /* 0x0000000c001e7202 */ /* 0x000fe40000000f00 */
[----:B0-----:R-:W-:Y:S01]  /*100c0*/  MOV R31, R14 ;  /* 0x0000000e001f7202 */ /* 0x001fe20000000f00 */
[----:B------:R0:W-:Y:S01]  /*100d0*/  STSM.16.M88.4 [R3], R8 ;  /* 0x0000000803007844 */ /* 0x0001e20000000200 */
[----:B------:R-:W-:-:S02]  /*100e0*/  F2FP.BF16.F32.PACK_AB R4, R105, R104 ;  /* 0x000000686904723e */ /* 0x000fc400000010ff */
[----:B------:R-:W-:Y:S02]  /*100f0*/  F2FP.BF16.F32.PACK_AB R5, R107, R106 ;  /* 0x0000006a6b05723e */ /* 0x000fe400000010ff */
[----:B------:R-:W-:Y:S02]  /*10100*/  F2FP.BF16.F32.PACK_AB R6, R109, R108 ;  /* 0x0000006c6d06723e */ /* 0x000fe400000010ff */
[----:B------:R-:W-:Y:S02]  /*10110*/  F2FP.BF16.F32.PACK_AB R7, R111, R110 ;  /* 0x0000006e6f07723e */ /* 0x000fe400000010ff */
[----:B------:R-:W-:Y:S02]  /*10120*/  MOV R28, R24 ;  /* 0x00000018001c7202 */ /* 0x000fe40000000f00 */
[----:B------:R-:W-:Y:S01]  /*10130*/  F2FP.BF16.F32.PACK_AB R12, R113, R112 ;  /* 0x00000070710c723e */ /* 0x000fe200000010ff */
[----:B------:R1:W-:Y:S01]  /*10140*/  STSM.16.M88.4 [R31], R4 ;  /* 0x000000041f007844 */ /* 0x0003e20000000200 */
[----:B------:R-:W-:-:S02]  /*10150*/  F2FP.BF16.F32.PACK_AB R13, R115, R114 ;  /* 0x00000072730d723e */ /* 0x000fc400000010ff */
[----:B------:R-:W-:Y:S01]  /*10160*/  F2FP.BF16.F32.PACK_AB R14, R117, R116 ;  /* 0x00000074750e723e */ /* 0x000fe200000010ff */
[----:B0-----:R-:W-:Y:S01]  /*10170*/  IMAD.U32 R8, RZ, RZ, UR8 ;  /* 0x00000008ff087e24 */ /* 0x001fe2000f8e00ff */
[----:B------:R-:W-:Y:S01]  /*10180*/  F2FP.BF16.F32.PACK_AB R15, R119, R118 ;  /* 0x00000076770f723e */ /* 0x000fe200000010ff */
[----:B------:R-:W-:Y:S01]  /*10190*/  IMAD.U32 R9, RZ, RZ, UR9 ;  /* 0x00000009ff097e24 */ /* 0x000fe2000f8e00ff */
[----:B------:R-:W-:Y:S01]  /*101a0*/  F2FP.BF16.F32.PACK_AB R24, R121, R120 ;  /* 0x000000787918723e */ /* 0x000fe200000010ff */
[----:B------:R-:W-:Y:S01]  /*101b0*/  ULDC.64 UR8, c[0x0][0xbe0] ;  /* 0x0002f80000087ab9 */ /* 0x000fe20000000a00 */
[----:B------:R-:W-:Y:S01]  /*101c0*/  F2FP.BF16.F32.PACK_AB R25, R123, R122 ;  /* 0x0000007a7b19723e */ /* 0x000fe200000010ff */
[----:B------:R0:W-:Y:S01]  /*101d0*/  STSM.16.M88.4 [R30], R12 ;  /* 0x0000000c1e007844 */ /* 0x0001e20000000200 */
[----:B------:R-:W2:Y:S01]  /*101e0*/  LDC R38, c[0x0][0xa88] ;  /* 0x0002a200ff267b82 */ /* 0x000ea20000000800 */
[----:B------:R-:W-:Y:S02]  /*101f0*/  PLOP3.LUT P0, PT, PT, PT, UP0, 0x80, 0x0 ;  /* 0x000000000000781c */ /* 0x000fe40003f0f008 */
[----:B------:R0:W-:Y:S04]  /*10200*/  STSM.16.M88.4 [R29], R24 ;  /* 0x000000181d007844 */ /* 0x0001e80000000200 */
[----:B------:R0:W-:Y:S01]  /*10210*/  STSM.16.M88.4 [R28], R128 ;  /* 0x000000801c007844 */ /* 0x0001e20000000200 */
[----:B------:R-:W-:Y:S01]  /*10220*/  UISETP.NE.U32.AND UP1, UPT, UR8, URZ, UPT ;  /* 0x0000003f0800728c */ /* 0x000fe2000bf25070 */
[----:B------:R-:W-:Y:S03]  /*10230*/  BAR.SYNC.DEFER_BLOCKING 0x1, 0x180 ;  /* 0x0046000000007b1d */ /* 0x000fe60000010000 */
[----:B------:R-:W-:-:S06]  /*10240*/  UISETP.NE.AND.EX UP1, UPT, UR9, URZ, UPT, UP1 ;  /* 0x0000003f0900728c */ /* 0x000fcc000bf25310 */
[----:B------:R-:W-:-:S05]  /*10250*/  PLOP3.LUT P1, PT, PT, PT, UP1, 0x80, 0x0 ;  /* 0x000000000000781c */ /* 0x000fca0003f2f018 */
[----:B------:R-:W-:Y:S02]  /*10260*/  @UP1 ULDC.64 UR8, c[0x0][0xbe0] ;  /* 0x0002f80000081ab9 */ /* 0x000fe40000000a00 */
[----:B------:R-:W-:-:S06]  /*10270*/  @UP1 UIMAD.WIDE UR8, UR40, 0x4, UR8 ;  /* 0x00000004280818a5 */ /* 0x000fcc000f8e0208 */
[----:B-1----:R-:W-:Y:S02]  /*10280*/  IMAD.U32 R6, RZ, RZ, UR8 ;  /* 0x00000008ff067e24 */ /* 0x002fe4000f8e00ff */
[----:B------:R-:W-:Y:S01]  /*10290*/  IMAD.U32 R7, RZ, RZ, UR9 ;  /* 0x00000009ff077e24 */ /* 0x000fe2000f8e00ff */
[----:B------:R-:W3:Y:S01]  /*102a0*/  @P0 LDG.E R3, desc[UR48][R8.64] ;  /* 0x0000003008030981 */ /* 0x000ee2000c1e1900 */
[----:B------:R-:W-:Y:S01]  /*102b0*/  IMAD R5, R142, 0x20, R140 ;  /* 0x000000208e057824 */ /* 0x000fe200078e028c */
[----:B------:R-:W-:Y:S02]  /*102c0*/  UMOV UR4, URZ ;  /* 0x0000003f00047c82 */ /* 0x000fe40008000000 */
[----:B--2---:R0:W5:Y:S01]  /*102d0*/  @P1 LDG.E R38, desc[UR48][R6.64] ;  /* 0x0000003006261981 */ /* 0x004162000c1e1900 */
[----:B------:R-:W-:-:S03]  /*102e0*/  IMAD.WIDE R20, R5, 0x2, R20 ;  /* 0x0000000205147825 */ /* 0x000fc600078e0214 */
[----:B------:R-:W-:Y:S02]  /*102f0*/  IADD3 R5, P6, R20, 0x1800, RZ ;  /* 0x0000180014057810 */ /* 0x000fe40007fde0ff */
[----:B---3--:R-:W-:Y:S01]  /*10300*/  @P0 R2UR UR4, R3 ;  /* 0x00000000030402ca */ /* 0x008fe200000e0000 */
[----:B0-----:R-:W-:-:S14]  /*10310*/  @P1 BRA `(.L_x_9176) ;  /* 0x0000000000101947 */ /* 0x001fdc0003800000 */
[----:B------:R-:W-:Y:S05]  /*10320*/  @!P0 BRA `(.L_x_9176) ;  /* 0x00000000000c8947 */ /* 0x000fea0003800000 */
[----:B------:R-:W2:Y:S04]  /*10330*/  LDG.E R3, desc[UR48][R8.64] ;  /* 0x0000003008037981 */ /* 0x000ea8000c1e1900 */
[----:B-----5:R-:W2:Y:S02]  /*10340*/  LDG.E R38, desc[UR48][R8.64+0x4] ;  /* 0x0000043008267981 */ /* 0x020ea4000c1e1900 */
[----:B--2---:R-:W-:-:S07]  /*10350*/  IMAD.IADD R38, R38, 0x1, -R3 ;  /* 0x0000000126267824 */ /* 0x004fce00078e0a03 */
.L_x_9176:
[----:B------:R-:W-:Y:S01]  /*10360*/  USHF.R.S32.HI UR14, URZ, 0x1f, UR41 ;  /* 0x0000001f3f0e7899 */ /* 0x000fe20008011429 */
[----:B------:R-:W-:Y:S01]  /*10370*/  LOP3.LUT R4, R5, 0x180, RZ, 0xc0, !PT ;  /* 0x0000018005047812 */ /* 0x000fe200078ec0ff */
[----:B------:R-:W-:Y:S01]  /*10380*/  ULDC.64 UR12, c[0x0][0xb70] ;  /* 0x0002dc00000c7ab9 */ /* 0x000fe20000000a00 */
[----:B------:R-:W-:Y:S01]  /*10390*/  USHF.R.S32.HI UR11, URZ, 0x1f, UR4 ;  /* 0x0000001f3f0b7899 */ /* 0x000fe20008011404 */
[----:B------:R-:W-:Y:S01]  /*103a0*/  IMAD R7, R149, 0xc0, R151 ;  /* 0x000000c095077824 */ /* 0x000fe200078e0297 */
[----:B------:R-:W-:Y:S01]  /*103b0*/  UIMAD UR7, UR14, UR12, URZ ;  /* 0x0000000c0e0772a4 */ /* 0x000fe2000f8e023f */
[----:B------:R-:W-:Y:S01]  /*103c0*/  SHF.R.U64 R4, R4, 0x3, RZ ;  /* 0x0000000304047819 */ /* 0x000fe200000012ff */
[----:B------:R-:W-:Y:S01]  /*103d0*/  UMOV UR10, UR4 ;  /* 0x00000004000a7c82 */ /* 0x000fe20008000000 */
[----:B------:R-:W-:Y:S01]  /*103e0*/  USEL UR16, UR40, URZ, !UP0 ;  /* 0x0000003f28107287 */ /* 0x000fe2000c000000 */
[----:B------:R-:W-:Y:S01]  /*103f0*/  SHF.R.S32.HI R3, RZ, 0x1f, R7 ;  /* 0x0000001fff037819 */ /* 0x000fe20000011407 */
[----:B------:R-:W-:Y:S01]  /*10400*/  UIMAD.WIDE.U32 UR8, UR41, UR12, UR10 ;  /* 0x0000000c290872a5 */ /* 0x000fe2000f8e000a */
[----:B------:R-:W-:Y:S01]  /*10410*/  LOP3.LUT R4, R4, R5, RZ, 0x3c, !PT ;  /* 0x0000000504047212 */ /* 0x000fe200078e3cff */
[----:B------:R-:W-:Y:S01]  /*10420*/  UIMAD UR10, UR41, UR13, UR7 ;  /* 0x0000000d290a72a4 */ /* 0x000fe2000f8e0207 */
[----:B------:R-:W-:Y:S01]  /*10430*/  LOP3.LUT P0, RZ, R150, 0x3, RZ, 0xc0, !PT ;  /* 0x0000000396ff7812 */ /* 0x000fe2000780c0ff */
[----:B------:R-:W-:Y:S01]  /*10440*/  USHF.R.S32.HI UR7, URZ, 0x1f, UR40 ;  /* 0x0000001f3f077899 */ /* 0x000fe20008011428 */
[C---:B------:R-:W-:Y:S01]  /*10450*/  IADD3 R25, P5, R20.reuse, 0x3000, RZ ;  /* 0x0000300014197810 */ /* 0x040fe20007fbe0ff */
[----:B------:R-:W-:Y:S01]  /*10460*/  ULDC.64 UR12, c[0x0][0xb78] ;  /* 0x0002de00000c7ab9 */ /* 0x000fe20000000a00 */
[----:B------:R-:W-:Y:S01]  /*10470*/  UIADD3 UR9, UR9, UR10, URZ ;  /* 0x0000000a09097290 */ /* 0x000fe2000fffe03f */
[C---:B------:R-:W-:Y:S01]  /*10480*/  IADD3 R13, P4, R20.reuse, 0x4800, RZ ;  /* 0x00004800140d7810 */ /* 0x040fe20007f9e0ff */
[----:B------:R-:W-:Y:S01]  /*10490*/  USEL UR15, UR7, URZ, !UP0 ;  /* 0x0000003f070f7287 */ /* 0x000fe2000c000000 */
[----:B------:R-:W-:Y:S01]  /*104a0*/  IADD3 R33, P3, R20, 0x6000, RZ ;  /* 0x0000600014217810 */ /* 0x000fe20007f7e0ff */
[----:B------:R-:W-:Y:S01]  /*104b0*/  UIMAD.WIDE.U32 UR8, UR16, UR12, UR8 ;  /* 0x0000000c100872a5 */ /* 0x000fe2000f8e0008 */
[----:B------:R-:W-:Y:S01]  /*104c0*/  LOP3.LUT R24, R25, 0x180, RZ, 0xc0, !PT ;  /* 0x0000018019187812 */ /* 0x000fe200078ec0ff */
[----:B------:R-:W-:Y:S01]  /*104d0*/  UIMAD UR7, UR15, UR12, URZ ;  /* 0x0000000c0f0772a4 */ /* 0x000fe2000f8e023f */
[----:B------:R-:W-:-:S02]  /*104e0*/  LOP3.LUT R12, R13, 0x180, RZ, 0xc0, !PT ;  /* 0x000001800d0c7812 */ /* 0x000fc400078ec0ff */
[----:B------:R-:W-:Y:S01]  /*104f0*/  LOP3.LUT R32, R33, 0x180, RZ, 0xc0, !PT ;  /* 0x0000018021207812 */ /* 0x000fe200078ec0ff */
[----:B------:R-:W-:Y:S01]  /*10500*/  UIMAD UR7, UR16, UR13, UR7 ;  /* 0x0000000d100772a4 */ /* 0x000fe2000f8e0207 */
[----:B------:R-:W-:Y:S02]  /*10510*/  IADD3 R5, P1, R7, UR8, RZ ;  /* 0x0000000807057c10 */ /* 0x000fe4000ff3e0ff */
[----:B------:R-:W-:Y:S01]  /*10520*/  ULDC.64 UR12, c[0x0][0xb40] ;  /* 0x0002d000000c7ab9 */ /* 0x000fe20000000a00 */
[----:B------:R-:W-:Y:S02]  /*10530*/  SHF.R.U64 R24, R24, 0x3, RZ ;  /* 0x0000000318187819 */ /* 0x000fe400000012ff */
[----:B------:R-:W-:Y:S01]  /*10540*/  IMAD.U32 R6, RZ, RZ, UR7 ;  /* 0x00000007ff067e24 */ /* 0x000fe2000f8e00ff */
[----:B------:R-:W-:Y:S02]  /*10550*/  LEA R36, P2, R5, UR12, 0x2 ;  /* 0x0000000c05247c11 */ /* 0x000fe4000f8410ff */
[----:B------:R-:W-:-:S02]  /*10560*/  SHF.R.U64 R12, R12, 0x3, RZ ;  /* 0x000000030c0c7819 */ /* 0x000fc400000012ff */
[----:B------:R-:W-:Y:S01]  /*10570*/  IADD3.X R6, R3, UR9, R6, P1, !PT ;  /* 0x0000000903067c10 */ /* 0x000fe20008ffe406 */
[C---:B------:R-:W-:Y:S01]  /*10580*/  VIADD R3, R7.reuse, 0x8 ;  /* 0x0000000807037836 */ /* 0x040fe20000000000 */
[-C--:B-----5:R-:W-:Y:S01]  /*10590*/  ISETP.GE.OR P1, PT, R7, R38.reuse, P0 ;  /* 0x000000260700720c */ /* 0x0a0fe20000726670 */
[----:B------:R-:W-:Y:S01]  /*105a0*/  ULDC.64 UR8, c[0x0][0xaa0] ;  /* 0x0002a80000087ab9 */ /* 0x000fe20000000a00 */
[----:B------:R-:W-:Y:S01]  /*105b0*/  LEA.HI.X R37, R5, UR13, R6, 0x2, P2 ;  /* 0x0000000d05257c11 */ /* 0x000fe200090f1406 */
[--C-:B------:R-:W-:Y:S01]  /*105c0*/  IMAD.X R5, RZ, RZ, R21.reuse, P6 ;  /* 0x000000ffff057224 */ /* 0x100fe200030e0615 */
[----:B------:R-:W-:Y:S02]  /*105d0*/  IADD3 R6, P2, R20, 0x7800, RZ ;  /* 0x0000780014067810 */ /* 0x000fe40007f5e0ff */
[----:B------:R-:W-:Y:S02]  /*105e0*/  ISETP.GE.OR P0, PT, R3, R38, P0 ;  /* 0x000000260300720c */ /* 0x000fe40000706670 */
[----:B------:R-:W-:Y:S01]  /*105f0*/  LOP3.LUT R3, R6, 0x180, RZ, 0xc0, !PT ;  /* 0x0000018006037812 */ /* 0x000fe200078ec0ff */
[----:B------:R-:W-:Y:S01]  /*10600*/  IMAD.X R29, RZ, RZ, R21, P2 ;  /* 0x000000ffff1d7224 */ /* 0x000fe200010e0615 */
[----:B------:R-:W-:-:S02]  /*10610*/  LOP3.LUT R7, R20, 0x180, RZ, 0xc0, !PT ;  /* 0x0000018014077812 */ /* 0x000fc400078ec0ff */
[----:B------:R-:W-:Y:S02]  /*10620*/  SHF.R.U64 R32, R32, 0x3, RZ ;  /* 0x0000000320207819 */ /* 0x000fe400000012ff */
[----:B------:R-:W-:Y:S01]  /*10630*/  LOP3.LUT R24, R24, R25, RZ, 0x3c, !PT ;  /* 0x0000001918187212 */ /* 0x000fe200078e3cff */
[--C-:B------:R-:W-:Y:S01]  /*10640*/  IMAD.X R25, RZ, RZ, R21.reuse, P5 ;  /* 0x000000ffff197224 */ /* 0x100fe200028e0615 */
[----:B------:R-:W-:Y:S02]  /*10650*/  SHF.R.U64 R3, R3, 0x3, RZ ;  /* 0x0000000303037819 */ /* 0x000fe400000012ff */
[----:B------:R-:W-:Y:S01]  /*10660*/  LOP3.LUT R12, R12, R13, RZ, 0x3c, !PT ;  /* 0x0000000d0c0c7212 */ /* 0x000fe200078e3cff */
[--C-:B------:R-:W-:Y:S01]  /*10670*/  IMAD.X R13, RZ, RZ, R21.reuse, P4 ;  /* 0x000000ffff0d7224 */ /* 0x100fe200020e0615 */
[----:B------:R-:W-:Y:S01]  /*10680*/  SHF.R.U64 R7, R7, 0x3, RZ ;  /* 0x0000000307077819 */ /* 0x000fe200000012ff */
[----:B------:R-:W-:Y:S01]  /*10690*/  UIMAD UR7, UR11, UR8, URZ ;  /* 0x000000080b0772a4 */ /* 0x000fe2000f8e023f */
[----:B------:R-:W-:Y:S01]  /*106a0*/  LOP3.LUT R32, R32, R33, RZ, 0x3c, !PT ;  /* 0x0000002120207212 */ /* 0x000fe200078e3cff */
[----:B------:R-:W-:Y:S01]  /*106b0*/  IMAD.X R33, RZ, RZ, R21, P3 ;  /* 0x000000ffff217224 */ /* 0x000fe200018e0615 */
[----:B------:R-:W-:Y:S01]  /*106c0*/  LOP3.LUT R28, R3, R6, RZ, 0x3c, !PT ;  /* 0x00000006031c7212 */ /* 0x000fe200078e3cff */
[----:B------:R-:W-:Y:S01]  /*106d0*/  @!P1 STG.E desc[UR48][R36.64], R0 ;  /* 0x0000000024009986 */ /* 0x000fe2000c101930 */
[----:B------:R-:W-:Y:S01]  /*106e0*/  LOP3.LUT R20, R7, R20, RZ, 0x3c, !PT ;  /* 0x0000001407147212 */ /* 0x000fe200078e3cff */
[----:B------:R-:W-:Y:S01]  /*106f0*/  IMAD.U32 R3, RZ, RZ, UR8 ;  /* 0x00000008ff037e24 */ /* 0x000fe2000f8e00ff */
[----:B------:R-:W-:Y:S01]  /*10700*/  SHF.R.S32.HI R141, RZ, 0x1f, R140 ;  /* 0x0000001fff8d7819 */ /* 0x000fe2000001148c */
[----:B------:R0:W-:Y:S01]  /*10710*/  @!P0 STG.E desc[UR48][R36.64+0x20], R2 ;  /* 0x0000200224008986 */ /* 0x0001e2000c101930 */
[----:B------:R-:W-:-:S03]  /*10720*/  UIMAD UR7, UR4, UR9, UR7 ;  /* 0x00000009040772a4 */ /* 0x000fc6000f8e0207 */
[----:B------:R1:W5:Y:S01]  /*10730*/  LD.E.128 R8, desc[UR48][R20.64] ;  /* 0x0000003014087980 */ /* 0x000362000c101d00 */
[----:B------:R-:W-:-:S03]  /*10740*/  ULDC.64 UR8, c[0x0][0xae0] ;  /* 0x0002b80000087ab9 */ /* 0x000fc60000000a00 */
[----:B------:R-:W5:Y:S04]  /*10750*/  LD.E.128 R4, desc[UR48][R4.64] ;  /* 0x0000003004047980 */ /* 0x000f68000c101d00 */
[----:B------:R-:W5:Y:S01]  /*10760*/  LD.E.128 R24, desc[UR48][R24.64] ;  /* 0x0000003018187980 */ /* 0x000f62000c101d00 */
[----:B0-----:R-:W-:-:S03]  /*10770*/  IMAD.WIDE.U32 R2, R3, UR4, R140 ;  /* 0x0000000403027c25 */ /* 0x001fc6000f8e008c */
[----:B------:R-:W5:Y:S04]  /*10780*/  LD.E.128 R12, desc[UR48][R12.64] ;  /* 0x000000300c0c7980 */ /* 0x000f68000c101d00 */
[----:B------:R-:W5:Y:S04]  /*10790*/  LD.E.128 R32, desc[UR48][R32.64] ;  /* 0x0000003020207980 */ /* 0x000f68000c101d00 */
[----:B------:R-:W5:Y:S01]  /*107a0*/  LD.E.128 R28, desc[UR48][R28.64] ;  /* 0x000000301c1c7980 */ /* 0x000f62000c101d00 */
[----:B------:R-:W-:Y:S01]  /*107b0*/  UIMAD UR4, UR14, UR8, URZ ;  /* 0x000000080e0472a4 */ /* 0x000fe2000f8e023f */
[----:B------:R-:W-:Y:S01]  /*107c0*/  VIADD R3, R3, UR7 ;  /* 0x0000000703037c36 */ /* 0x000fe20008000000 */
[----:B------:R-:W-:Y:S01]  /*107d0*/  SHF.R.S32.HI R143, RZ, 0x1f, R142 ;  /* 0x0000001fff8f7819 */ /* 0x000fe2000001148e */
[----:B------:R-:W-:Y:S01]  /*107e0*/  @!PT LDS RZ, [RZ] ;  /* 0x00000000fffff984 */ /* 0x000fe20000000800 */
[----:B------:R-:W-:Y:S01]  /*107f0*/  @!PT LDS RZ, [RZ] ;  /* 0x00000000fffff984 */ /* 0x000fe20000000800 */
[----:B------:R-:W-:Y:S01]  /*10800*/  @!PT LDS RZ, [RZ] ;  /* 0x00000000fffff984 */ /* 0x000fe20000000800 */
[----:B------:R-:W-:Y:S01]  /*10810*/  @!PT LDS RZ, [RZ] ;  /* 0x00000000fffff984 */ /* 0x000fe20000000800 */
[----:B------:R0:W-:Y:S06]  /*10820*/  MEMBAR.ALL.CTA ;  /* 0x0000000000007992 */ /* 0x0001ec0000008000 */
[----:B0-----:R-:W0:Y:S01]  /*10830*/  FENCE.VIEW.ASYNC.S ;  /* 0x00000000000073c6 */ /* 0x001e220000000000 */
[----:B------:R-:W-:Y:S01]  /*10840*/  IMAD.U32 R37, RZ, RZ, UR8 ;  /* 0x00000008ff257e24 */ /* 0x000fe2000f8e00ff */
[----:B------:R-:W-:Y:S01]  /*10850*/  UIMAD UR7, UR41, UR9, UR4 ;  /* 0x00000009290772a4 */ /* 0x000fe2000f8e0204 */
[----:B-1----:R-:W-:Y:S01]  /*10860*/  IMAD R21, R149, -0xc0, R38 ;  /* 0xffffff4095157824 */ /* 0x002fe200078e0226 */
[----:B------:R-:W-:Y:S01]  /*10870*/  UIADD3 UR4, UR42, 0x2d820, URZ ;  /* 0x0002d8202a047890 */ /* 0x000fe2000fffe03f */
[----:B------:R-:W-:Y:S01]  /*10880*/  IMAD.WIDE.U32 R2, R37, UR41, R2 ;  /* 0x0000002925027c25 */ /* 0x000fe2000f8e0002 */
[----:B------:R-:W-:Y:S01]  /*10890*/  ULDC.64 UR8, c[0x0][0xae8] ;  /* 0x0002ba0000087ab9 */ /* 0x000fe20000000a00 */
[----:B------:R-:W-:Y:S01]  /*108a0*/  BSSY B1, `(.L_x_9177) ;  /* 0x0000021000017945 */ /* 0x000fe20003800000 */
[----:B------:R-:W-:Y:S01]  /*108b0*/  ISETP.GE.AND P0, PT, R142, R21, PT ;  /* 0x000000158e00720c */ /* 0x000fe20003f06270 */
[----:B------:R-:W-:Y:S01]  /*108c0*/  VIADD R3, R3, UR7 ;  /* 0x0000000703037c36 */ /* 0x000fe20008000000 */
[----:B------:R-:W-:-:S02]  /*108d0*/  UIMAD UR7, UR15, UR8, URZ ;  /* 0x000000080f0772a4 */ /* 0x000fc4000f8e023f */
[----:B------:R-:W-:Y:S01]  /*108e0*/  IMAD.U32 R37, RZ, RZ, UR8 ;  /* 0x00000008ff257e24 */ /* 0x000fe2000f8e00ff */
[----:B------:R-:W-:Y:S01]  /*108f0*/  UPRMT UR4, URZ, 0x654, UR4 ;  /* 0x000006543f047896 */ /* 0x000fe20008000004 */
[----:B------:R-:W-:Y:S01]  /*10900*/  VIADD R0, R142, 0x60 ;  /* 0x000000608e007836 */ /* 0x000fe20000000000 */
[----:B------:R-:W-:Y:S02]  /*10910*/  UIMAD UR7, UR16, UR9, UR7 ;  /* 0x00000009100772a4 */ /* 0x000fe4000f8e0207 */
[----:B------:R-:W-:Y:S02]  /*10920*/  IMAD.WIDE.U32 R36, R37, UR16, R2 ;  /* 0x0000001025247c25 */ /* 0x000fe4000f8e0002 */
[----:B------:R-:W-:Y:S02]  /*10930*/  ISETP.GE.AND P3, PT, R0, R21, PT ;  /* 0x000000150000720c */ /* 0x000fe40003f66270 */
[----:B------:R-:W-:-:S04]  /*10940*/  IMAD.WIDE R20, R149, 0xc0, R142 ;  /* 0x000000c095147825 */ /* 0x000fc800078e028e */
[----:B------:R-:W-:Y:S01]  /*10950*/  VIADD R41, R37, UR7 ;  /* 0x0000000725297c36 */ /* 0x000fe20008000000 */
[----:B0-----:R-:W-:Y:S01]  /*10960*/  SYNCS.ARRIVE.TRANS64.RED.A1T0 RZ, [UR4], RZ ;  /* 0x000000ffffff79a7 */ /* 0x001fe20008100404 */
[----:B------:R-:W-:Y:S05]  /*10970*/  @P0 BRA `(.L_x_9178) ;  /* 0x00000000004c0947 */ /* 0x000fea0003800000 */
        /* <DEDUP_REMOVED lines=19> */
.L_x_9178:
[----:B------:R-:W-:Y:S05]  /*10ab0*/  BSYNC B1 ;  /* 0x0000000000017941 */ /* 0x000fea0003800000 */
.L_x_9177:
[----:B------:R-:W-:Y:S05]  /*10ac0*/  @P3 BRA `(.L_x_9179) ;  /* 0x0000000800583947 */ /* 0x000fea0003800000 */
[----:B0----5:R-:W-:Y:S01]  /*10ad0*/  IADD3 R9, P0, R20, 0x60, RZ ;  /* 0x0000006014097810 */ /* 0x021fe20007f1e0ff */
        /* <DEDUP_REMOVED lines=22> */
.L_x_9175:
        /* <DEDUP_REMOVED lines=24> */
[----:B-1----:R-:W2:Y:S04]  /*10dc0*/  LDG.E R5, desc[UR48][R2.64] ;  /* 0x0000003002057981 */ /* 0x002ea8000c1e1900 */
[----:B-----5:R-:W2:Y:S02]  /*10dd0*/  LDG.E R0, desc[UR48][R2.64+0x4] ;  /* 0x0000043002007981 */ /* 0x020ea4000c1e1900 */
[----:B--2---:R-:W-:-:S07]  /*10de0*/  IMAD.IADD R0, R0, 0x1, -R5 ;  /* 0x0000000100007824 */ /* 0x004fce00078e0a05 */
.L_x_9180:
[----:B------:R-:W-:Y:S01]  /*10df0*/  USHF.R.S32.HI UR4, URZ, 0x1f, UR40 ;  /* 0x0000001f3f047899 */ /* 0x000fe20008011428 */
[----:B------:R-:W-:Y:S01]  /*10e00*/  BSSY B1, `(.L_x_9181) ;  /* 0x000001e000017945 */ /* 0x000fe20003800000 */
[----:B------:R-:W-:Y:S01]  /*10e10*/  USEL UR10, UR40, URZ, !UP0 ;  /* 0x0000003f280a7287 */ /* 0x000fe2000c000000 */
[----:B------:R-:W-:Y:S01]  /*10e20*/  SHF.R.S32.HI R141, RZ, 0x1f, R140 ;  /* 0x0000001fff8d7819 */ /* 0x000fe2000001148c */
[----:B------:R-:W-:Y:S01]  /*10e30*/  USEL UR9, UR4, URZ, !UP0 ;  /* 0x0000003f04097287 */ /* 0x000fe2000c000000 */
[----:B-----5:R-:W-:Y:S01]  /*10e40*/  SHF.R.S32.HI R6, RZ, 0x1f, R7 ;  /* 0x0000001fff067819 */ /* 0x020fe20000011407 */
[----:B------:R-:W-:Y:S10]  /*10e50*/  @P0 BRA `(.L_x_9182) ;  /* 0x0000000000600947 */ /* 0x000ff40003800000 */
[----:B-1----:R-:W0:Y:S02]  /*10e60*/  S2R R2, SR_TID.X ;  /* 0x0000000000027919 */ /* 0x002e240000002100 */
[----:B0-----:R-:W-:-:S04]  /*10e70*/  IMAD R2, R149, 0xc0, R2 ;  /* 0x000000c095027824 */ /* 0x001fc800078e0202 */
[----:B------:R-:W-:-:S05]  /*10e80*/  VIADD R3, R2, 0xffffff80 ;  /* 0xffffff8002037836 */ /* 0x000fca0000000000 */
[----:B------:R-:W-:-:S13]  /*10e90*/  ISETP.GE.AND P0, PT, R3, R0, PT ;  /* 0x000000000300720c */ /* 0x000fda0003f06270 */
        /* <DEDUP_REMOVED lines=20> */
.L_x_9182:
[----:B------:R-:W-:Y:S05]  /*10fe0*/  BSYNC B1 ;  /* 0x0000000000017941 */ /* 0x000fea0003800000 */
.L_x_9181:
[----:B------:R-:W-:Y:S01]  /*10ff0*/  ULDC.64 UR12, c[0x0][0xaa0] ;  /* 0x0002a800000c7ab9 */ /* 0x000fe20000000a00 */
[----:B------:R-:W-:Y:S01]  /*11000*/  BSSY B1, `(.L_x_9183) ;  /* 0x000002c000017945 */ /* 0x000fe20003800000 */
[----:B01----:R-:W-:Y:S02]  /*11010*/  IMAD R4, R6, UR12, RZ ;  /* 0x0000000c06047c24 */ /* 0x003fe4000f8e02ff */
[----:B------:R-:W-:-:S04]  /*11020*/  IMAD.WIDE.U32 R2, R7, UR12, R140 ;  /* 0x0000000c07027c25 */ /* 0x000fc8000f8e008c */
[----:B------:R-:W-:Y:S01]  /*11030*/  IMAD R7, R7, UR13, R4 ;  /* 0x0000000d07077c24 */ /* 0x000fe2000f8e0204 */
[----:B------:R-:W-:Y:S01]  /*11040*/  ULDC.64 UR12, c[0x0][0xae0] ;  /* 0x0002b800000c7ab9 */ /* 0x000fe20000000a00 */
[--C-:B------:R-:W-:Y:S01]  /*11050*/  IMAD.MOV.U32 R6, RZ, RZ, R142.reuse ;  /* 0x000000ffff067224 */ /* 0x100fe200078e008e */
[----:B------:R-:W-:Y:S01]  /*11060*/  UIMAD UR4, UR8, UR12, URZ ;  /* 0x0000000c080472a4 */ /* 0x000fe2000f8e023f */
[----:B------:R-:W-:Y:S01]  /*11070*/  IMAD.IADD R3, R3, 0x1, R7 ;  /* 0x0000000103037824 */ /* 0x000fe200078e0207 */
[----:B------:R-:W-:Y:S01]  /*11080*/  SHF.R.S32.HI R7, RZ, 0x1f, R142 ;  /* 0x0000001fff077819 */ /* 0x000fe2000001148e */
[----:B------:R-:W-:Y:S01]  /*11090*/  IMAD.U32 R5, RZ, RZ, UR12 ;  /* 0x0000000cff057e24 */ /* 0x000fe2000f8e00ff */
[----:B------:R-:W-:-:S03]  /*110a0*/  UIMAD UR4, UR41, UR13, UR4 ;  /* 0x0000000d290472a4 */ /* 0x000fc6000f8e0204 */
[----:B------:R-:W-:Y:S01]  /*110b0*/  IMAD.WIDE.U32 R2, R5, UR41, R2 ;  /* 0x0000002905027c25 */ /* 0x000fe2000f8e0002 */
[----:B------:R-:W-:-:S03]  /*110c0*/  ULDC.64 UR12, c[0x0][0xae8] ;  /* 0x0002ba00000c7ab9 */ /* 0x000fc60000000a00 */
[----:B------:R-:W-:Y:S02]  /*110d0*/  IMAD R5, R149, -0xc0, R0 ;  /* 0xffffff4095057824 */ /* 0x000fe400078e0200 */
[----:B------:R-:W-:Y:S01]  /*110e0*/  VIADD R3, R3, UR4 ;  /* 0x0000000403037c36 */ /* 0x000fe20008000000 */
[----:B------:R-:W-:Y:S01]  /*110f0*/  UIMAD UR4, UR9, UR12, URZ ;  /* 0x0000000c090472a4 */ /* 0x000fe2000f8e023f */
[C---:B------:R-:W-:Y:S01]  /*11100*/  VIADD R0, R142.reuse, 0x60 ;  /* 0x000000608e007836 */ /* 0x040fe20000000000 */
[-C--:B------:R-:W-:Y:S01]  /*11110*/  ISETP.GE.AND P0, PT, R142, R5.reuse, PT ;  /* 0x000000058e00720c */ /* 0x080fe20003f06270 */
[----:B------:R-:W-:Y:S01]  /*11120*/  IMAD.U32 R9, RZ, RZ, UR12 ;  /* 0x0000000cff097e24 */ /* 0x000fe2000f8e00ff */
[----:B------:R-:W-:Y:S01]  /*11130*/  UIMAD UR4, UR10, UR13, UR4 ;  /* 0x0000000d0a0472a4 */ /* 0x000fe2000f8e0204 */
[----:B------:R-:W-:Y:S01]  /*11140*/  IMAD.WIDE R6, R149, 0xc0, R6 ;  /* 0x000000c095067825 */ /* 0x000fe200078e0206 */
[----:B------:R-:W-:-:S03]  /*11150*/  ISETP.GE.AND P1, PT, R0, R5, PT ;  /* 0x000000050000720c */ /* 0x000fc60003f26270 */
[----:B------:R-:W-:-:S04]  /*11160*/  IMAD.WIDE.U32 R4, R9, UR10, R2 ;  /* 0x0000000a09047c25 */ /* 0x000fc8000f8e0002 */
[----:B------:R-:W-:Y:S02]  /*11170*/  VIADD R11, R5, UR4 ;  /* 0x00000004050b7c36 */ /* 0x000fe40008000000 */
        /* <DEDUP_REMOVED lines=20> */
.L_x_9184:
[----:B------:R-:W-:Y:S05]  /*112c0*/  BSYNC B1 ;  /* 0x0000000000017941 */ /* 0x000fea0003800000 */
.L_x_9183:
        /* <DEDUP_REMOVED lines=22> */
.L_x_9179:
[----:B------:R-:W-:Y:S05]  /*11430*/  BSYNC B0 ;  /* 0x0000000000007941 */ /* 0x000fea0003800000 */
.L_x_9174:
[----:B------:R-:W-:Y:S02]  /*11440*/  ULDC UR4, c[0x0][0xc14] ;  /* 0x0003050000047ab9 */ /* 0x000fe40000000800 */
[----:B------:R-:W-:-:S06]  /*11450*/  UISETP.GE.AND UP0, UPT, UR5, UR4, UPT ;  /* 0x000000040500728c */ /* 0x000fcc000bf06270 */
[----:B------:R-:W-:-:S13]  /*11460*/  PLOP3.LUT P0, PT, PT, PT, UP0, 0x80, 0x0 ;  /* 0x000000000000781c */ /* 0x000fda0003f0f008 */
[----:B------:R-:W-:Y:S05]  /*11470*/  @!P0 BRA `(.L_x_9185) ;  /* 0xfffffef800a08947 */ /* 0x000fea000383ffff */
[----:B------:R-:W-:Y:S05]  /*11480*/  EXIT ;  /* 0x000000000000794d */ /* 0x000fea0003800000 */
.L_x_9092:
        /* <DEDUP_REMOVED lines=61> */
.L_x_9190:
        /* <DEDUP_REMOVED lines=13> */
.L_x_9189:
[----:B------:R-:W-:Y:S05]  /*11930*/  BSYNC B0 ;  /* 0x0000000000007941 */ /* 0x000fea0003800000 */
.L_x_9188:
        /* <DEDUP_REMOVED lines=26> */
.L_x_9186:
        /* <DEDUP_REMOVED lines=18> */
[----:B------:R-:W-:-:S06]  /*11c00*/  VIADD R16, R13, 0xffffffff ;  /* 0xffffffff0d107836 */ /* 0x000fcc0000000000 */
[----:B------:R2:W3:Y:S02]  /*11c10*/  SHFL.IDX PT, R16, R5, R16, 0x1f ;  /* 0x00001f1005107589 */ /* 0x0004e400000e0000 */
.L_x_9191:
[----:B---3--:R-:W-:Y:S01]  /*11c20*/  IMAD R16, R16, UR4, R11 ;  /* 0x0000000410107c24 */ /* 0x008fe2000f8e020b */
[----:B------:R-:W-:Y:S01]  /*11c30*/  IABS R2, R4 ;  /* 0x0000000400027213 */ /* 0x000fe20000000000 */
[----:B-1----:R-:W-:-:S03]  /*11c40*/  IMAD.MOV R9, RZ, RZ, -R3 ;  /* 0x000000ffff097224 */ /* 0x002fc600078e0a03 */
[----:B--2---:R-:W-:Y:S01]  /*11c50*/  IADD3 R5, -R16, UR6, RZ ;  /* 0x0000000610057c10 */ /* 0x004fe2000fffe1ff */
[----:B0-----:R-:W-:Y:S02]  /*11c60*/  IMAD.MOV R10, RZ, RZ, -R2 ;  /* 0x000000ffff0a7224 */ /* 0x001fe400078e0a02 */
[----:B------:R-:W-:Y:S01]  /*11c70*/  IMAD R9, R9, R6, RZ ;  /* 0x0000000609097224 */ /* 0x000fe200078e02ff */
[----:B------:R-:W-:Y:S01]  /*11c80*/  IABS R8, R5 ;  /* 0x0000000500087213 */ /* 0x000fe20000000000 */
[----:B------:R-:W-:-:S04]  /*11c90*/  IMAD.MOV.U32 R2, RZ, RZ, RZ ;  /* 0x000000ffff027224 */ /* 0x000fc800078e00ff */
[----:B------:R-:W-:-:S04]  /*11ca0*/  IMAD.HI.U32 R2, R3, R9, R2 ;  /* 0x0000000903027227 */ /* 0x000fc800078e0002 */
[----:B------:R-:W-:Y:S02]  /*11cb0*/  IMAD.MOV.U32 R3, RZ, RZ, R8 ;  /* 0x000000ffff037224 */ /* 0x000fe400078e0008 */
[----:B------:R-:W-:Y:S02]  /*11cc0*/  IMAD.MOV.U32 R8, RZ, RZ, R10 ;  /* 0x000000ffff087224 */ /* 0x000fe400078e000a */
        /* <DEDUP_REMOVED lines=17> */
[----:B------:R-:W-:Y:S02]  /*11de0*/  VIADDMNMX R7, R8, UR4, R7, PT ;  /* 0x0000000408077c46 */ /* 0x000fe4000b800107 */
[----:B------:R-:W-:-:S02]  /*11df0*/  IABS R11, R4 ;  /* 0x00000004000b7213 */ /* 0x000fc40000000000 */
[----:B------:R-:W-:-:S04]  /*11e00*/  IABS R8, R7 ;  /* 0x0000000700087213 */ /* 0x000fc80000000000 */
[----:B------:R-:W0:Y:S08]  /*11e10*/  I2F.RP R9, R8 ;  /* 0x0000000800097306 */ /* 0x000e300000209400 */
[----:B0-----:R-:W0:Y:S02]  /*11e20*/  MUFU.RCP R9, R9 ;  /* 0x0000000900097308 */ /* 0x001e240000001000 */
[----:B0-----:R-:W-:-:S06]  /*11e30*/  VIADD R3, R9, 0xffffffe ;  /* 0x0ffffffe09037836 */ /* 0x001fcc0000000000 */
[----:B------:R-:W0:Y:S02]  /*11e40*/  F2I.FTZ.U32.TRUNC.NTZ R3, R3 ;  /* 0x0000000300037305 */ /* 0x000e24000021f000 */
[----:B0-----:R-:W-:-:S04]  /*11e50*/  IMAD.MOV R10, RZ, RZ, -R3 ;  /* 0x000000ffff0a7224 */ /* 0x001fc800078e0a03 */
[----:B------:R-:W-:Y:S01]  /*11e60*/  IMAD.MOV.U32 R5, RZ, RZ, R10 ;  /* 0x000000ffff057224 */ /* 0x000fe200078e000a */
[----:B------:R-:W-:-:S03]  /*11e70*/  IABS R10, R7 ;  /* 0x00000007000a7213 */ /* 0x000fc60000000000 */
        /* <DEDUP_REMOVED lines=11> */
[----:B------:R-:W-:Y:S01]  /*11f30*/  ISETP.GE.AND P0, PT, R3, RZ, PT ;  /* 0x000000ff0300720c */ /* 0x000fe20003f06270 */
[----:B------:R-:W-:-:S12]  /*11f40*/  IMAD.IADD R3, R4, 0x1, R6 ;  /* 0x0000000104037824 */ /* 0x000fd800078e0206 */
        /* <DEDUP_REMOVED lines=8> */
.L_x_9187:
[----:B------:R-:W-:Y:S02]  /*11fd0*/  IMAD.MOV.U32 R17, RZ, RZ, RZ ;  /* 0x000000ffff117224 */ /* 0x000fe400078e00ff */
[----:B------:R-:W-:Y:S02]  /*11fe0*/  IMAD.U32 R16, RZ, RZ, UR6 ;  /* 0x00000006ff107e24 */ /* 0x000fe4000f8e00ff */
[----:B------:R-:W-:-:S07]  /*11ff0*/  IMAD.MOV.U32 R18, RZ, RZ, RZ ;  /* 0x000000ffff127224 */ /* 0x000fce00078e00ff */
.L_x_9192:
[----:B------:R-:W-:Y:S01]  /*12000*/  ISETP.NE.AND P0, PT, R27, RZ, PT ;  /* 0x000000ff1b00720c */ /* 0x000fe20003f05270 */
[----:B------:R-:W-:Y:S02]  /*12010*/  IMAD.MOV.U32 R24, RZ, RZ, 0x1 ;  /* 0x00000001ff187424 */ /* 0x000fe400078e00ff */
[----:B------:R-:W-:Y:S02]  /*12020*/  IMAD.MOV.U32 R22, RZ, RZ, RZ ;  /* 0x000000ffff167224 */ /* 0x000fe400078e00ff */
[----:B------:R-:W-:-:S08]  /*12030*/  IMAD.MOV.U32 R29, RZ, RZ, RZ ;  /* 0x000000ffff1d7224 */ /* 0x000fd000078e00ff */
[----:B------:R-:W0:Y:S01]  /*12040*/  @!P0 S2R R3, SR_CgaCtaId ;  /* 0x0000000000038919 */ /* 0x000e220000008800 */
[----:B------:R-:W-:-:S04]  /*12050*/  @!P0 MOV R0, 0x400 ;  /* 0x0000040000008802 */ /* 0x000fc80000000f00 */
[----:B0-----:R-:W-:-:S05]  /*12060*/  @!P0 LEA R0, R3, R0, 0x18 ;  /* 0x0000000003008211 */ /* 0x001fca00078ec0ff */
[----:B------:R0:W-:Y:S01]  /*12070*/  @!P0 STS.128 [R0+0x2d8d0], R16 ;  /* 0x02d8d01000008388 */ /* 0x0001e20000000c00 */
[----:B------:R-:W-:Y:S06]  /*12080*/  BAR.ARV 0x5, 0x1a0 ;  /* 0x0146800000007b1d */ /* 0x000fec0000002000 */
[----:B------:R-:W-:-:S13]  /*12090*/  ISETP.GE.AND P0, PT, R19, UR5, PT ;  /* 0x0000000513007c0c */ /* 0x000fda000bf06270 */
[----:B------:R-:W-:Y:S05]  /*120a0*/  @P0 BRA `(.L_x_9193) ;  /* 0x0000003c007c0947 */ /* 0x000fea0003800000 */
[----:B------:R-:W-:Y:S01]  /*120b0*/  IMAD.MOV.U32 R24, RZ, RZ, 0x1 ;  /* 0x00000001ff187424 */ /* 0x000fe200078e00ff */
[----:B------:R-:W-:Y:S01]  /*120c0*/  ULDC UR37, c[0x0][0xc] ;  /* 0x0000030000257ab9 */ /* 0x000fe20000000800 */
[----:B------:R-:W-:Y:S01]  /*120d0*/  IMAD.MOV.U32 R29, RZ, RZ, RZ ;  /* 0x000000ffff1d7224 */ /* 0x000fe200078e00ff */
[----:B------:R-:W-:Y:S01]  /*120e0*/  ULDC.64 UR38, c[0x0][0x198] ;  /* 0x0000660000267ab9 */ /* 0x000fe20000000a00 */
[----:B------:R-:W-:-:S07]  /*120f0*/  IMAD.MOV.U32 R22, RZ, RZ, RZ ;  /* 0x000000ffff167224 */ /* 0x000fce00078e00ff */
.L_x_9268:
[----:B------:R-:W-:Y:S05]  /*12100*/  YIELD ;  /* 0x0000000000007946 */ /* 0x000fea0003800000 */
[----:B------:R-:W-:Y:S01]  /*12110*/  ULDC.64 UR4, c[0x0][0xa28] ;  /* 0x00028a0000047ab9 */ /* 0x000fe20000000a00 */
[----:B0-----:R-:W-:Y:S01]  /*12120*/  IMAD.MOV.U32 R0, RZ, RZ, RZ ;  /* 0x000000ffff007224 */ /* 0x001fe200078e00ff */
[----:B------:R-:W-:-:S04]  /*12130*/  ISETP.NE.U32.AND P0, PT, RZ, UR4, PT ;  /* 0x00000004ff007c0c */ /* 0x000fc8000bf05070 */
[----:B------:R-:W-:Y:S01]  /*12140*/  ISETP.NE.AND.EX P0, PT, RZ, UR5, PT, P0 ;  /* 0x00000005ff007c0c */ /* 0x000fe2000bf05300 */
[----:B------:R-:W-:-:S12]  /*12150*/  ULDC.64 UR4, c[0x0][0xa00] ;  /* 0x0002800000047ab9 */ /* 0x000fd80000000a00 */
[----:B-1----:R-:W0:Y:S01]  /*12160*/  @P0 LDC.64 R2, c[0x0][0xa28] ;  /* 0x00028a00ff020b82 */ /* 0x002e220000000a00 */
[----:B------:R-:W-:Y:S01]  /*12170*/  ISETP.NE.U32.AND P2, PT, RZ, UR4, PT ;  /* 0x00000004ff007c0c */ /* 0x000fe2000bf45070 */
[----:B0-----:R-:W-:-:S05]  /*12180*/  @P0 IMAD.WIDE R2, R19, 0x4, R2 ;  /* 0x0000000413020825 */ /* 0x001fca00078e0202 */
[----:B------:R0:W5:Y:S01]  /*12190*/  @P0 LDG.E R0, desc[UR48][R2.64] ;  /* 0x0000003002000981 */ /* 0x000162000c1e1900 */
[----:B------:R-:W-:Y:S01]  /*121a0*/  ISETP.NE.AND.EX P2, PT, RZ, UR5, PT, P2 ;  /* 0x00000005ff007c0c */ /* 0x000fe2000bf45320 */
[----:B------:R-:W-:Y:S01]  /*121b0*/  IMAD.MOV.U32 R4, RZ, RZ, RZ ;  /* 0x000000ffff047224 */ /* 0x000fe200078e00ff */
[----:B------:R-:W-:Y:S01]  /*121c0*/  ULDC.64 UR4, c[0x0][0xa18] ;  /* 0x0002860000047ab9 */ /* 0x000fe20000000a00 */
[----:B0-----:R-:W0:Y:S02]  /*121d0*/  LDC.64 R2, c[0x0][0xa00] ;  /* 0x00028000ff027b82 */ /* 0x001e240000000a00 */
[----:B0-----:R-:W-:-:S08]  /*121e0*/  IMAD.WIDE R2, R19, 0x4, R2 ;  /* 0x0000000413027825 */ /* 0x001fd000078e0202 */
[----:B------:R-:W2:Y:S01]  /*121f0*/  @P2 LDG.E R4, desc[UR48][R2.64] ;  /* 0x0000003002042981 */ /* 0x000ea2000c1e1900 */
[----:B------:R-:W-:Y:S01]  /*12200*/  ISETP.NE.U32.AND P1, PT, RZ, UR4, PT ;  /* 0x00000004ff007c0c */ /* 0x000fe2000bf25070 */
[----:B------:R-:W-:Y:S02]  /*12210*/  ULDC UR6, c[0x0][0x288] ;  /* 0x0000a20000067ab9 */ /* 0x000fe40000000800 */
[----:B------:R-:W-:Y:S01]  /*12220*/  IMAD.U32 R6, RZ, RZ, UR6 ;  /* 0x00000006ff067e24 */ /* 0x000fe2000f8e00ff */
[----:B------:R-:W-:Y:S01]  /*12230*/  ISETP.NE.AND.EX P1, PT, RZ, UR5, PT, P1 ;  /* 0x00000005ff007c0c */ /* 0x000fe2000bf25310 */
[----:B------:R-:W-:Y:S01]  /*12240*/  ULDC.64 UR4, c[0x0][0x3f8] ;  /* 0x0000fe0000047ab9 */ /* 0x000fe20000000a00 */
[----:B------:R-:W-:Y:S01]  /*12250*/  ULDC.64 UR6, c[0x0][0xa08] ;  /* 0x0002820000067ab9 */ /* 0x000fe20000000a00 */
[----:B------:R-:W-:-:S03]  /*12260*/  UISETP.NE.U32.AND UP0, UPT, UR4, URZ, UPT ;  /* 0x0000003f0400728c */ /* 0x000fc6000bf05070 */
[----:B------:R-:W-:Y:S01]  /*12270*/  ULDC UR4, c[0x0][0x404] ;  /* 0x0001010000047ab9 */ /* 0x000fe20000000800 */
[----:B--2---:R0:W-:Y:S06]  /*12280*/  STL [R1], R4 ;  /* 0x0000000401007387 */ /* 0x0041ec0000100800 */
[----:B0-----:R-:W0:Y:S02]  /*12290*/  @P1 LDC.64 R4, c[0x0][0xa18] ;  /* 0x00028600ff041b82 */ /* 0x001e240000000a00 */
[----:B0-----:R-:W-:-:S05]  /*122a0*/  @P1 IMAD.WIDE R4, R19, 0x4, R4 ;  /* 0x0000000413041825 */ /* 0x001fca00078e0204 */
[----:B------:R0:W5:Y:S01]  /*122b0*/  @P1 LDG.E R6, desc[UR48][R4.64] ;  /* 0x0000003004061981 */ /* 0x000162000c1e1900 */
[----:B------:R-:W-:Y:S01]  /*122c0*/  UISETP.NE.AND.EX UP0, UPT, UR5, URZ, UPT, UP0 ;  /* 0x0000003f0500728c */ /* 0x000fe2000bf05300 */
[----:B------:R-:W-:Y:S02]  /*122d0*/  ISETP.NE.U32.AND P0, PT, RZ, UR6, PT ;  /* 0x00000006ff007c0c */ /* 0x000fe4000bf05070 */
[----:B------:R-:W-:Y:S01]  /*122e0*/  ULDC UR5, c[0x0][0x2e0] ;  /* 0x0000b80000057ab9 */ /* 0x000fe20000000800 */
[----:B------:R-:W-:Y:S01]  /*122f0*/  USEL UR4, UR4, 0x1, UP0 ;  /* 0x0000000104047887 */ /* 0x000fe20008000000 */
[----:B------:R-:W-:-:S03]  /*12300*/  ISETP.NE.AND.EX P0, PT, RZ, UR7, PT, P0 ;  /* 0x00000007ff007c0c */ /* 0x000fc6000bf05300 */
[----:B------:R-:W-:-:S06]  /*12310*/  UIMAD UR4, UR4, UR5, URZ ;  /* 0x00000005040472a4 */ /* 0x000fcc000f8e023f */
[----:B------:R-:W-:Y:S01]  /*12320*/  IMAD.U32 R7, RZ, RZ, UR4 ;  /* 0x00000004ff077e24 */ /* 0x000fe2000f8e00ff */
[----:B0--3--:R-:W-:Y:S06]  /*12330*/  @P1 BRA `(.L_x_9194) ;  /* 0x0000000000101947 */ /* 0x009fec0003800000 */
[----:B------:R-:W-:Y:S05]  /*12340*/  @!P2 BRA `(.L_x_9194) ;  /* 0x00000000000ca947 */ /* 0x000fea0003800000 */
[----:B------:R-:W2:Y:S04]  /*12350*/  LDG.E R5, desc[UR48][R2.64] ;  /* 0x0000003002057981 */ /* 0x000ea8000c1e1900 */
[----:B-----5:R-:W2:Y:S02]  /*12360*/  LDG.E R6, desc[UR48][R2.64+0x4] ;  /* 0x0000043002067981 */ /* 0x020ea4000c1e1900 */
[----:B--2---:R-:W-:-:S07]  /*12370*/  IMAD.IADD R6, R6, 0x1, -R5 ;  /* 0x0000000106067824 */ /* 0x004fce00078e0a05 */
.L_x_9194:
[----:B------:R-:W0:Y:S01]  /*12380*/  LDC.64 R2, c[0x0][0xa08] ;  /* 0x00028200ff027b82 */ /* 0x000e220000000a00 */
[----:B------:R-:W-:Y:S01]  /*12390*/  IMAD.MOV.U32 R23, RZ, RZ, RZ ;  /* 0x000000ffff177224 */ /* 0x000fe200078e00ff */
[----:B------:R-:W-:Y:S01]  /*123a0*/  ULDC.64 UR4, c[0x0][0xa20] ;  /* 0x0002880000047ab9 */ /* 0x000fe20000000a00 */
[----:B0-----:R-:W-:-:S05]  /*123b0*/  IMAD.WIDE R2, R19, 0x4, R2 ;  /* 0x0000000413027825 */ /* 0x001fca00078e0202 */
[----:B------:R-:W2:Y:S01]  /*123c0*/  @P0 LDG.E R23, desc[UR48][R2.64] ;  /* 0x0000003002170981 */ /* 0x000ea2000c1e1900 */
[----:B------:R-:W-:-:S04]  /*123d0*/  ISETP.NE.U32.AND P1, PT, RZ, UR4, PT ;  /* 0x00000004ff007c0c */ /* 0x000fc8000bf25070 */
[----:B------:R-:W-:Y:S01]  /*123e0*/  ISETP.NE.AND.EX P1, PT, RZ, UR5, PT, P1 ;  /* 0x00000005ff007c0c */ /* 0x000fe2000bf25310 */
[----:B--2--5:R-:W-:-:S12]  /*123f0*/  IMAD.IADD R23, R23, 0x1, R0 ;  /* 0x0000000117177824 */ /* 0x024fd800078e0200 */
[----:B------:R-:W-:Y:S05]  /*12400*/  @!P1 BRA `(.L_x_9195) ;  /* 0x0000000000109947 */ /* 0x000fea0003800000 */
[----:B------:R-:W0:Y:S02]  /*12410*/  LDC.64 R2, c[0x0][0xa20] ;  /* 0x00028800ff027b82 */ /* 0x000e240000000a00 */
[----:B0-----:R-:W-:-:S05]  /*12420*/  IMAD.WIDE R2, R19, 0x4, R2 ;  /* 0x0000000413027825 */ /* 0x001fca00078e0202 */
[----:B------:R0:W5:Y:S01]  /*12430*/  LDG.E R7, desc[UR48][R2.64] ;  /* 0x0000003002077981 */ /* 0x000162000c1e1900 */
[----:B------:R-:W-:Y:S05]  /*12440*/  BRA `(.L_x_9196) ;  /* 0x0000000000107947 */ /* 0x000fea0003800000 */
.L_x_9195:
[----:B------:R-:W-:Y:S05]  /*12450*/  @!P0 BRA `(.L_x_9196) ;  /* 0x00000000000c8947 */ /* 0x000fea0003800000 */
[----:B------:R-:W2:Y:S04]  /*12460*/  LDG.E R4, desc[UR48][R2.64] ;  /* 0x0000003002047981 */ /* 0x000ea8000c1e1900 */
[----:B------:R-:W2:Y:S02]  /*12470*/  LDG.E R7, desc[UR48][R2.64+0x4] ;  /* 0x0000043002077981 */ /* 0x000ea4000c1e1900 */
[----:B--2---:R-:W-:-:S07]  /*12480*/  IMAD.IADD R7, R7, 0x1, -R4 ;  /* 0x0000000107077824 */ /* 0x004fce00078e0a04 */
.L_x_9196:
[----:B0-----:R-:W0:Y:S01]  /*12490*/  LDC.64 R2, c[0x0][0x9e0] ;  /* 0x00027800ff027b82 */ /* 0x001e220000000a00 */
[----:B------:R-:W-:Y:S02]  /*124a0*/  IMAD R5, R17, 0xc0, RZ ;  /* 0x000000c011057824 */ /* 0x000fe400078e02ff */
[----:B-----5:R-:W-:-:S03]  /*124b0*/  IMAD.IADD R0, R7, 0x1, -R0 ;  /* 0x0000000107007824 */ /* 0x020fc600078e0a00 */
[----:B------:R-:W-:-:S05]  /*124c0*/  IADD3 R5, -R6, 0xc0, R5 ;  /* 0x000000c006057810 */ /* 0x000fca0007ffe105 */
[----:B------:R-:W-:Y:S01]  /*124d0*/  IMAD.IADD R9, R0, 0x1, R5 ;  /* 0x0000000100097824 */ /* 0x000fe200078e0205 */
        /* <DEDUP_REMOVED lines=14> */
.L_x_9199:
[----:B------:R-:W-:-:S13]  /*125c0*/  ISETP.NE.AND P1, PT, R3, 0x1, PT ;  /* 0x000000010300780c */ /* 0x000fda0003f25270 */
[----:B------:R-:W0:Y:S02]  /*125d0*/  @P1 LDC.64 R4, c[0x0][0x9e8] ;  /* 0x00027a00ff041b82 */ /* 0x000e240000000a00 */
[----:B0-----:R-:W-:-:S05]  /*125e0*/  @P1 IMAD.HI.U32 R4, R7, R4, RZ ;  /* 0x0000000407041227 */ /* 0x001fca00078e00ff */
[----:B------:R-:W-:-:S07]  /*125f0*/  @P1 SHF.R.U32.HI R7, RZ, R5, R4 ;  /* 0x00000005ff071219 */ /* 0x000fce0000011604 */
.L_x_9200:
[----:B------:R-:W-:Y:S05]  /*12600*/  BSYNC B0 ;  /* 0x0000000000007941 */ /* 0x000fea0003800000 */
.L_x_9198:
[----:B------:R-:W-:-:S05]  /*12610*/  IMAD R7, R7, R3, R3 ;  /* 0x0000000307077224 */ /* 0x000fca00078e0203 */
[----:B------:R-:W-:-:S07]  /*12620*/  VIMNMX R2, R2, R7, PT ;  /* 0x0000000702027248 */ /* 0x000fce0003fe0100 */
.L_x_9197:
[----:B------:R-:W-:Y:S01]  /*12630*/  VIADD R2, R2, 0x7f ;  /* 0x0000007f02027836 */ /* 0x000fe20000000000 */
[----:B------:R-:W-:Y:S01]  /*12640*/  ULDC UR4, c[0x0][0x9dc] ;  /* 0x0002770000047ab9 */ /* 0x000fe20000000800 */
[----:B------:R-:W-:-:S03]  /*12650*/  IMAD R7, R17, 0xc0, -R6 ;  /* 0x000000c011077824 */ /* 0x000fc600078e0a06 */
[----:B------:R-:W-:Y:S01]  /*12660*/  SHF.R.S32.HI R5, RZ, 0x1f, R2 ;  /* 0x0000001fff057819 */ /* 0x000fe20000011402 */
[----:B------:R-:W-:-:S03]  /*12670*/  IMAD.IADD R7, R0, 0x1, R7 ;  /* 0x0000000100077824 */ /* 0x000fc600078e0207 */
[----:B------:R-:W-:Y:S01]  /*12680*/  LEA.HI R4, R5, R2, RZ, 0x7 ;  /* 0x0000000205047211 */ /* 0x000fe200078f38ff */
[----:B------:R-:W-:Y:S02]  /*12690*/  VIADD R2, R0, 0x7f ;  /* 0x0000007f00027836 */ /* 0x000fe40000000000 */
[----:B------:R-:W-:Y:S01]  /*126a0*/  VIADD R0, R7, -UR4 ;  /* 0x8000000407007c36 */ /* 0x000fe20008000000 */
[----:B------:R-:W-:Y:S02]  /*126b0*/  SHF.R.S32.HI R4, RZ, 0x7, R4 ;  /* 0x00000007ff047819 */ /* 0x000fe40000011404 */
        /* <DEDUP_REMOVED lines=15> */
.L_x_9203:
[----:B------:R-:W-:-:S13]  /*127b0*/  ISETP.NE.AND P0, PT, R3, 0x1, PT ;  /* 0x000000010300780c */ /* 0x000fda0003f05270 */
[----:B------:R-:W0:Y:S02]  /*127c0*/  @P0 LDC.64 R4, c[0x0][0x9e8] ;  /* 0x00027a00ff040b82 */ /* 0x000e240000000a00 */
[----:B0-----:R-:W-:-:S05]  /*127d0*/  @P0 IMAD.HI.U32 R4, R7, R4, RZ ;  /* 0x0000000407040227 */ /* 0x001fca00078e00ff */
[----:B------:R-:W-:-:S07]  /*127e0*/  @P0 SHF.R.U32.HI R7, RZ, R5, R4 ;  /* 0x00000005ff070219 */ /* 0x000fce0000011604 */
.L_x_9204:
[----:B------:R-:W-:Y:S05]  /*127f0*/  BSYNC B0 ;  /* 0x0000000000007941 */ /* 0x000fea0003800000 */
.L_x_9202:
[----:B------:R-:W-:-:S05]  /*12800*/  IMAD R3, R7, R3, RZ ;  /* 0x0000000307037224 */ /* 0x000fca00078e02ff */
[----:B------:R-:W-:-:S07]  /*12810*/  VIMNMX R0, R0, R3, !PT ;  /* 0x0000000300007248 */ /* 0x000fce0007fe0100 */
.L_x_9201:
[----:B------:R-:W-:Y:S01]  /*12820*/  SHF.R.S32.HI R3, RZ, 0x1f, R0 ;  /* 0x0000001fff037819 */ /* 0x000fe20000011400 */
[----:B------:R-:W-:Y:S03]  /*12830*/  BSSY B6, `(.L_x_9205) ;  /* 0x00002ac000067945 */ /* 0x000fe60003800000 */
[----:B------:R-:W-:-:S04]  /*12840*/  LEA.HI R3, R3, R0, RZ, 0x7 ;  /* 0x0000000003037211 */ /* 0x000fc800078f38ff */
[----:B------:R-:W-:-:S04]  /*12850*/  SHF.R.S32.HI R3, RZ, 0x7, R3 ;  /* 0x00000007ff037819 */ /* 0x000fc80000011403 */
[----:B------:R-:W-:-:S04]  /*12860*/  VIMNMX R26, RZ, R3, !PT ;  /* 0x00000003ff1a7248 */ /* 0x000fc80007fe0100 */
[----:B------:R-:W-:-:S13]  /*12870*/  ISETP.GT.AND P0, PT, R28, R26, PT ;  /* 0x0000001a1c00720c */ /* 0x000fda0003f04270 */
[----:B------:R-:W-:Y:S05]  /*12880*/  @P0 BRA `(.L_x_9206) ;  /* 0x00000000003c0947 */ /* 0x000fea0003800000 */
[----:B------:R-:W-:-:S13]  /*12890*/  ISETP.NE.AND P1, PT, R27, RZ, PT ;  /* 0x000000ff1b00720c */ /* 0x000fda0003f25270 */
[----:B------:R-:W-:Y:S05]  /*128a0*/  @P1 BRA `(.L_x_9207) ;  /* 0x0000002800901947 */ /* 0x000fea0003800000 */
[----:B------:R-:W0:Y:S01]  /*128b0*/  S2R R7, SR_LANEID ;  /* 0x0000000000077919 */ /* 0x000e220000000000 */
        /* <DEDUP_REMOVED lines=12> */
.L_x_9206:
        /* <DEDUP_REMOVED lines=22> */
.L_x_9208:
[----:B------:R-:W-:-:S05]  /*12ae0*/  VIADD R0, R25, 0x400 ;  /* 0x0000040019007836 */ /* 0x000fca0000000000 */
[----:B------:R-:W-:-:S13]  /*12af0*/  LOP3.LUT P0, RZ, R0, 0x1bf, RZ, 0xc0, !PT ;  /* 0x000001bf00ff7812 */ /* 0x000fda000780c0ff */
[----:B------:R-:W-:Y:S05]  /*12b00*/  @!P0 BRA `(.L_x_9209) ;  /* 0x0000000000808947 */ /* 0x000fea0003800000 */
[----:B------:R-:W-:Y:S01]  /*12b10*/  MOV R0, 0x0 ;  /* 0x0000000000007802 */ /* 0x000fe20000000f00 */
[----:B------:R-:W-:Y:S01]  /*12b20*/  ULDC.64 UR6, c[0x4][0x1b8] ;  /* 0x01006e0000067ab9 */ /* 0x000fe20000000a00 */
[----:B------:R-:W-:Y:S01]  /*12b30*/  ULDC.64 UR8, c[0x4][0x1c0] ;  /* 0x0100700000087ab9 */ /* 0x000fe20000000a00 */
[----:B------:R-:W-:Y:S01]  /*12b40*/  ULDC.64 UR4, c[0x4][0x80] ;  /* 0x0100200000047ab9 */ /* 0x000fe20000000a00 */
[----:B------:R0:W1:Y:S01]  /*12b50*/  LDC.64 R2, c[0x4][R0] ;  /* 0x0100000000027b82 */ /* 0x0000620000000a00 */
        /* <DEDUP_REMOVED lines=11> */
.L_x_9210:
        /* <DEDUP_REMOVED lines=16> */
.L_x_9209:
[----:B------:R-:W2:Y:S01]  /*12d10*/  LDL.LU R20, [R1] ;  /* 0x0000000001147983 */ /* 0x000ea20000300800 */
[----:B------:R-:W-:Y:S01]  /*12d20*/  ULDC.64 UR4, c[0x0][0x9f8] ;  /* 0x00027e0000047ab9 */ /* 0x000fe20000000a00 */
[----:B------:R-:W0:Y:S01]  /*12d30*/  LDC R0, c[0x0][0x428] ;  /* 0x00010a00ff007b82 */ /* 0x000e220000000800 */
[----:B------:R-:W-:Y:S01]  /*12d40*/  ISETP.NE.U32.AND P0, PT, RZ, UR4, PT ;  /* 0x00000004ff007c0c */ /* 0x000fe2000bf05070 */
[----:B------:R-:W-:-:S03]  /*12d50*/  IMAD.MOV.U32 R6, RZ, RZ, R19 ;  /* 0x000000ffff067224 */ /* 0x000fc600078e0013 */
[----:B------:R-:W-:Y:S01]  /*12d60*/  ISETP.NE.AND.EX P0, PT, RZ, UR5, PT, P0 ;  /* 0x00000005ff007c0c */ /* 0x000fe2000bf05300 */
[----:B------:R-:W-:-:S12]  /*12d70*/  ULDC.64 UR4, c[0x0][0xa00] ;  /* 0x0002800000047ab9 */ /* 0x000fd80000000a00 */
[----:B------:R-:W1:Y:S02]  /*12d80*/  @P0 LDC.64 R2, c[0x0][0x9f8] ;  /* 0x00027e00ff020b82 */ /* 0x000e640000000a00 */
[----:B-1----:R-:W-:-:S05]  /*12d90*/  @P0 IMAD.WIDE R2, R19, 0x4, R2 ;  /* 0x0000000413020825 */ /* 0x002fca00078e0202 */
[----:B------:R1:W5:Y:S01]  /*12da0*/  @P0 LDG.E R6, desc[UR48][R2.64] ;  /* 0x0000003002060981 */ /* 0x000362000c1e1900 */
[----:B0-----:R-:W-:Y:S01]  /*12db0*/  ISETP.NE.AND P0, PT, R0, 0x1, PT ;  /* 0x000000010000780c */ /* 0x001fe20003f05270 */
[----:B------:R-:W-:Y:S01]  /*12dc0*/  IMAD.MOV.U32 R0, RZ, RZ, R18 ;  /* 0x000000ffff007224 */ /* 0x000fe200078e0012 */
[----:B------:R-:W-:-:S04]  /*12dd0*/  ISETP.NE.AND P6, PT, R27, RZ, PT ;  /* 0x000000ff1b00720c */ /* 0x000fc80003fc5270 */
[----:B------:R-:W-:-:S07]  /*12de0*/  PLOP3.LUT P1, PT, P6, PT, PT, 0x8, 0x0 ;  /* 0x000000000000781c */ /* 0x000fce000372e170 */
[----:B------:R-:W0:Y:S02]  /*12df0*/  @P0 LDC R5, c[0x0][0x42c] ;  /* 0x00010b00ff050b82 */ /* 0x000e240000000800 */
[----:B------:R-:W-:-:S05]  /*12e00*/  VOTEU.ALL UP1, P6 ;  /* 0x00000000003f7886 */ /* 0x000fca0003020000 */
[----:B------:R-:W-:Y:S01]  /*12e10*/  @!UP1 UIADD3 UR8, UP0, UR38, 0x270, URZ ;  /* 0x0000027026089890 */ /* 0x000fe2000ff1e03f */
[----:B------:R-:W3:Y:S03]  /*12e20*/  @P0 LDC R7, c[0x0][0x430] ;  /* 0x00010c00ff070b82 */ /* 0x000ee60000000800 */
[----:B------:R-:W-:-:S03]  /*12e30*/  @!UP1 UIADD3.X UR9, URZ, UR39, URZ, UP0, !UPT ;  /* 0x000000273f099290 */ /* 0x000fc600087fe43f */
[----:B------:R-:W-:Y:S01]  /*12e40*/  VOTEU.ALL UP0, P6 ;  /* 0x00000000003f7886 */ /* 0x000fe20003000000 */
[----:B0-----:R-:W-:-:S05]  /*12e50*/  @P0 IMAD.HI.U32 R4, R18, R5, RZ ;  /* 0x0000000512040227 */ /* 0x001fca00078e00ff */
[----:B---3--:R-:W-:Y:S02]  /*12e60*/  @P0 SHF.R.U32.HI R0, RZ, R7, R4 ;  /* 0x00000007ff000219 */ /* 0x008fe40000011604 */
[----:B------:R-:W-:-:S04]  /*12e70*/  ISETP.NE.U32.AND P0, PT, RZ, UR4, PT ;  /* 0x00000004ff007c0c */ /* 0x000fc8000bf05070 */
[----:B------:R-:W-:-:S04]  /*12e80*/  ISETP.NE.AND.EX P0, PT, RZ, UR5, PT, P0 ;  /* 0x00000005ff007c0c */ /* 0x000fc8000bf05300 */
[----:B------:R-:W-:Y:S01]  /*12e90*/  SEL R10, R19, RZ, !P0 ;  /* 0x000000ff130a7207 */ /* 0x000fe20004000000 */
[----:B-12---:R-:W-:-:S08]  /*12ea0*/  IMAD R17, R17, 0xc0, R20 ;  /* 0x000000c011117824 */ /* 0x006fd000078e0214 */
.L_x_9211:
        /* <DEDUP_REMOVED lines=14> */
.L_x_9212:
        /* <DEDUP_REMOVED lines=13> */
.L_x_9213:
        /* <DEDUP_REMOVED lines=10> */
[----:B------:R-:W-:Y:S01]  /*13100*/  ULDC.64 UR4, c[0x0][0xa08] ;  /* 0x0002820000047ab9 */ /* 0x000fe20000000a00 */
[----:B------:R-:W-:Y:S01]  /*13110*/  VIADD R7, R28, 0xffffffff ;  /* 0xffffffff1c077836 */ /* 0x000fe20000000000 */
[----:B0-----:R-:W-:Y:S01]  /*13120*/  LOP3.LUT P0, RZ, R2, UR4, RZ, 0xfc, !PT ;  /* 0x0000000402ff7c12 */ /* 0x001fe2000f80fcff */
[----:B------:R-:W-:-:S03]  /*13130*/  UMOV UR4, 0xffffffff ;  /* 0xffffffff00047882 */ /* 0x000fc60000000000 */
[----:B------:R-:W-:-:S04]  /*13140*/  LOP3.LUT P0, RZ, R3, UR5, RZ, 0xfc, P0 ;  /* 0x0000000503ff7c12 */ /* 0x000fc8000800fcff */
[----:B-----5:R-:W-:Y:S01]  /*13150*/  SEL R8, R6, RZ, !P0 ;  /* 0x000000ff06087207 */ /* 0x020fe20004000000 */
[----:B------:R-:W-:Y:S08]  /*13160*/  BRA.DIV UR4, `(.L_x_9214) ;  /* 0x0000003604047947 */ /* 0x000ff0000b800000 */
.L_x_9284:
[----:B------:R-:W-:Y:S01]  /*13170*/  UMOV UR4, 0xffffffff ;  /* 0xffffffff00047882 */ /* 0x000fe20000000000 */
[----:B------:R-:W-:Y:S02]  /*13180*/  SHF.R.S32.HI R9, RZ, 0x1f, R6 ;  /* 0x0000001fff097819 */ /* 0x000fe40000011406 */
[----:B------:R-:W-:Y:S05]  /*13190*/  BRA.DIV UR4, `(.L_x_9215) ;  /* 0x00000036042c7947 */ /* 0x000fea000b800000 */
[----:B------:R-:W-:-:S13]  /*131a0*/  ELECT P6, URZ, PT ;  /* 0x00000000003f782f */ /* 0x000fda00038c0000 */
.L_x_9287:
[----:B------:R-:W-:Y:S05]  /*131b0*/  @!P6 BRA `(.L_x_9216) ;  /* 0x0000000000f8e947 */ /* 0x000fea0003800000 */
[----:B------:R-:W-:-:S04]  /*131c0*/  ISETP.NE.U32.AND P0, PT, R2, RZ, PT ;  /* 0x000000ff0200720c */ /* 0x000fc80003f05070 */
        /* <DEDUP_REMOVED lines=20> */
.L_x_9217:
[----:B------:R-:W-:Y:S01]  /*13310*/  IMAD R5, R22, 0x8, R25 ;  /* 0x0000000816057824 */ /* 0x000fe200078e0219 */
[----:B------:R-:W-:-:S04]  /*13320*/  SHF.L.U32 R4, R24, 0x1f, RZ ;  /* 0x0000001f18047819 */ /* 0x000fc800000006ff */
[----:B------:R-:W1:Y:S02]  /*13330*/  SYNCS.PHASECHK.TRANS64.TRYWAIT P0, [R5+URZ+0x2d840], R4 ;  /* 0x02d84004050075a7 */ /* 0x000e64000800017f */
[----:B-1----:R-:W-:Y:S05]  /*13340*/  @!P0 BRA `(.L_x_9218) ;  /* 0x0000003000e08947 */ /* 0x002fea0003800000 */
.L_x_9288:
        /* <DEDUP_REMOVED lines=9> */
.L_x_9219:
        /* <DEDUP_REMOVED lines=12> */
[----:B------:R-:W-:Y:S02]  /*134a0*/  ULEA UR11, UR11, UR5, 0x7 ;  /* 0x000000050b0b7291 */ /* 0x000fe4000f8e383f */
        /* <DEDUP_REMOVED lines=15> */
.L_x_9216:
[----:B------:R-:W-:Y:S05]  /*135a0*/  WARPSYNC.ALL ;  /* 0x0000000000007948 */ /* 0x000fea0003800000 */
[----:B------:R-:W-:Y:S01]  /*135b0*/  BAR.SYNC.DEFER_BLOCKING 0x8, 0x1a0 ;  /* 0x0206800000007b1d */ /* 0x000fe20000010000 */
[----:B------:R-:W-:Y:S02]  /*135c0*/  R2UR UR24, R25 ;  /* 0x00000000191872ca */ /* 0x000fe400000e0000 */
[----:B------:R-:W-:-:S13]  /*135d0*/  ELECT P0, URZ, PT ;  /* 0x00000000003f782f */ /* 0x000fda0003800000 */
[----:B------:R-:W-:Y:S01]  /*135e0*/  @P0 R2UR UR13, R10 ;  /* 0x000000000a0d02ca */ /* 0x000fe200000e0000 */
[----:B------:R-:W-:Y:S01]  /*135f0*/  UIADD3 UR4, UP0, UR38, 0x270, URZ ;  /* 0x0000027026047890 */ /* 0x000fe2000ff1e03f */
[----:B------:R-:W-:Y:S01]  /*13600*/  @P0 R2UR UR12, R18 ;  /* 0x00000000120c02ca */ /* 0x000fe200000e0000 */
[----:B------:R-:W-:Y:S01]  /*13610*/  VIADD R29, R29, 0x1 ;  /* 0x000000011d1d7836 */ /* 0x000fe20000000000 */
[C---:B------:R-:W-:Y:S01]  /*13620*/  @P0 R2UR UR11, R17.reuse ;  /* 0x00000000110b02ca */ /* 0x040fe200000e0000 */
[----:B------:R-:W-:Y:S01]  /*13630*/  UIADD3.X UR5, URZ, UR39, URZ, UP0, !UPT ;  /* 0x000000273f057290 */ /* 0x000fe200087fe43f */
[----:B------:R-:W-:Y:S01]  /*13640*/  @P0 R2UR UR21, R10 ;  /* 0x000000000a1502ca */ /* 0x000fe200000e0000 */
[----:B------:R-:W-:Y:S01]  /*13650*/  UMOV UR6, 0x0 ;  /* 0x0000000000067882 */ /* 0x000fe20000000000 */
[----:B------:R-:W-:Y:S01]  /*13660*/  UMOV UR7, 0x12f00000 ;  /* 0x12f0000000077882 */ /* 0x000fe20000000000 */
[----:B------:R-:W-:Y:S01]  /*13670*/  UMOV UR10, URZ ;  /* 0x0000003f000a7c82 */ /* 0x000fe20008000000 */
[----:B------:R-:W-:Y:S01]  /*13680*/  @P0 R2UR UR20, R18 ;  /* 0x00000000121402ca */ /* 0x000fe200000e0000 */
        /* <DEDUP_REMOVED lines=13> */
[----:B------:R-:W-:-:S03]  /*13760*/  UMOV UR23, 0x12f00000 ;  /* 0x12f0000000177882 */ /* 0x000fc60000000000 */
[----:B------:R3:W-:Y:S01]  /*13770*/  UTMALDG.4D [UR16], [UR4], desc[UR14] ;  /* 0x00000e10040075b4 */ /* 0x0007e20008019000 */
[----:B-1----:R-:W-:-:S04]  /*13780*/  LEA.HI R4, R29, R29, RZ, 0x1 ;  /* 0x0000001d1d047211 */ /* 0x002fc800078f08ff */
[----:B------:R-:W-:-:S05]  /*13790*/  LOP3.LUT R4, R4, 0xfffffffe, RZ, 0xc0, !PT ;  /* 0xfffffffe04047812 */ /* 0x000fca00078ec0ff */
[----:B------:R-:W-:-:S05]  /*137a0*/  IMAD.IADD R4, R29, 0x1, -R4 ;  /* 0x000000011d047824 */ /* 0x000fca00078e0a04 */
[----:B------:R-:W-:Y:S02]  /*137b0*/  SHF.L.U32 R4, R4, 0x1f, RZ ;  /* 0x0000001f04047819 */ /* 0x000fe400000006ff */
[----:B--2---:R-:W-:Y:S01]  /*137c0*/  @P0 R2UR UR13, R10 ;  /* 0x000000000a0d02ca */ /* 0x004fe200000e0000 */
[----:B------:R-:W-:Y:S01]  /*137d0*/  UIADD3 UR8, UR24, 0x12400, URZ ;  /* 0x0001240018087890 */ /* 0x000fe2000fffe03f */
[----:B------:R-:W-:Y:S01]  /*137e0*/  @P0 R2UR UR12, R18 ;  /* 0x00000000120c02ca */ /* 0x000fe200000e0000 */
[----:B------:R-:W-:Y:S01]  /*137f0*/  UMOV UR10, 0x40 ;  /* 0x00000040000a7882 */ /* 0x000fe20000000000 */
[----:B------:R-:W-:-:S13]  /*13800*/  @P0 R2UR UR11, R17 ;  /* 0x00000000110b02ca */ /* 0x000fda00000e0000 */
[----:B------:R3:W-:Y:S01]  /*13810*/  UTMALDG.4D [UR8], [UR4], desc[UR22] ;  /* 0x00001608040075b4 */ /* 0x0007e20008019000 */
[----:B------:R-:W1:Y:S02]  /*13820*/  SYNCS.PHASECHK.TRANS64.TRYWAIT P0, [R25+URZ+0x2d820], R4 ;  /* 0x02d82004190075a7 */ /* 0x000e64000800017f */
[----:B-1-3--:R-:W-:Y:S05]  /*13830*/  @!P0 BRA `(.L_x_9221) ;  /* 0x0000002c00b88947 */ /* 0x00afea0003800000 */
.L_x_9289:
[----:B------:R-:W-:Y:S05]  /*13840*/  BSYNC B0 ;  /* 0x0000000000007941 */ /* 0x000fea0003800000 */
.L_x_9220:
[----:B------:R-:W-:Y:S01]  /*13850*/  VIADD R10, R28, 0xfffffffe ;  /* 0xfffffffe1c0a7836 */ /* 0x000fe20000000000 */
[----:B------:R-:W-:Y:S04]  /*13860*/  BSSY B0, `(.L_x_9222) ;  /* 0x0000167000007945 */ /* 0x000fe80003800000 */
[----:B------:R-:W-:-:S13]  /*13870*/  ISETP.GE.AND P0, PT, R10, R26, PT ;  /* 0x0000001a0a00720c */ /* 0x000fda0003f06270 */
[----:B------:R-:W-:Y:S05]  /*13880*/  @!P0 BRA `(.L_x_9223) ;  /* 0x0000001400908947 */ /* 0x000fea0003800000 */
[----:B-1----:R-:W-:Y:S01]  /*13890*/  IMAD.MOV R4, RZ, RZ, -R28 ;  /* 0x000000ffff047224 */ /* 0x002fe200078e0a1c */
[----:B------:R-:W-:Y:S01]  /*138a0*/  LOP3.LUT R11, RZ, R26, RZ, 0x33, !PT ;  /* 0x0000001aff0b7212 */ /* 0x000fe200078e33ff */
[----:B------:R-:W-:Y:S03]  /*138b0*/  BSSY B1, `(.L_x_9224) ;  /* 0x0000078000017945 */ /* 0x000fe60003800000 */
[----:B------:R-:W-:-:S05]  /*138c0*/  VIADDMNMX R11, R4, 0x1, R11, !PT ;  /* 0x00000001040b7846 */ /* 0x000fca000780010b */
[----:B------:R-:W-:-:S05]  /*138d0*/  IMAD.IADD R4, R28, 0x1, R11 ;  /* 0x000000011c047824 */ /* 0x000fca00078e020b */
[----:B------:R-:W-:-:S04]  /*138e0*/  LOP3.LUT R4, R4, 0x1, RZ, 0xc0, !PT ;  /* 0x0000000104047812 */ /* 0x000fc800078ec0ff */
[----:B------:R-:W-:-:S13]  /*138f0*/  ISETP.NE.U32.AND P0, PT, R4, 0x1, PT ;  /* 0x000000010400780c */ /* 0x000fda0003f05070 */
[----:B------:R-:W-:Y:S05]  /*13900*/  @P0 BRA `(.L_x_9225) ;  /* 0x0000000400c80947 */ /* 0x000fea0003800000 */
[----:B0-----:R-:W-:Y:S01]  /*13910*/  VIADD R12, R22, 0x1 ;  /* 0x00000001160c7836 */ /* 0x001fe20000000000 */
        /* <DEDUP_REMOVED lines=28> */
.L_x_9228:
[----:B0-----:R-:W-:Y:S01]  /*13ae0*/  IMAD R3, R12, 0x8, R25 ;  /* 0x000000080c037824 */ /* 0x001fe200078e0219 */
[----:B------:R-:W-:-:S04]  /*13af0*/  SHF.L.U32 R2, R13, 0x1f, RZ ;  /* 0x0000001f0d027819 */ /* 0x000fc800000006ff */
[----:B------:R-:W0:Y:S02]  /*13b00*/  SYNCS.PHASECHK.TRANS64.TRYWAIT P0, [R3+URZ+0x2d840], R2 ;  /* 0x02d84002030075a7 */ /* 0x000e24000800017f */
[----:B0-----:R-:W-:Y:S05]  /*13b10*/  @!P0 BRA `(.L_x_9229) ;  /* 0x0000002c00148947 */ /* 0x001fea0003800000 */
.L_x_9290:
        /* <DEDUP_REMOVED lines=9> */
.L_x_9230:
[----:B01----:R-:W-:Y:S01]  /*13bb0*/  IMAD R2, R12, 0x6000, R25 ;  /* 0x000060000c027824 */ /* 0x003fe200078e0219 */
        /* <DEDUP_REMOVED lines=14> */
[----:B------:R-:W-:Y:S01]  /*13ca0*/  ULEA UR11, UR11, UR5, 0x7 ;  /* 0x000000050b0b7291 */ /* 0x000fe2000f8e383f */
        /* <DEDUP_REMOVED lines=15> */
.L_x_9291:
[----:B------:R-:W-:Y:S05]  /*13da0*/  @P1 BRA `(.L_x_9232) ;  /* 0x0000000000181947 */ /* 0x000fea0003800000 */
[----:B------:R-:W-:Y:S01]  /*13db0*/  ISETP.NE.AND P0, PT, R27, RZ, PT ;  /* 0x000000ff1b00720c */ /* 0x000fe20003f05270 */
[----:B0-----:R-:W-:Y:S02]  /*13dc0*/  IMAD R2, R22, 0x8, R25 ;  /* 0x0000000816027824 */ /* 0x001fe400078e0219 */
[----:B------:R-:W-:-:S04]  /*13dd0*/  IMAD.MOV.U32 R3, RZ, RZ, 0x6000 ;  /* 0x00006000ff037424 */ /* 0x000fc800078e00ff */
[----:B------:R1:W-:Y:S06]  /*13de0*/  SYNCS.ARRIVE.TRANS64 RZ, [R2+URZ+0x2d850], R3 ;  /* 0x02d8500302ff79a7 */ /* 0x0003ec000800003f */
[----:B------:R-:W-:Y:S05]  /*13df0*/  @!P0 BRA `(.L_x_9232) ;  /* 0x0000000000048947 */ /* 0x000fea0003800000 */
[----:B------:R-:W-:Y:S01]  /*13e00*/  BPT.TRAP 0x1 ;  /* 0x000000040000795c */ /* 0x000fe20000300000 */
.L_x_9232:
[C-C-:B01----:R-:W-:Y:S01]  /*13e10*/  IMAD R2, R22.reuse, 0x8, R25.reuse ;  /* 0x0000000816027824 */ /* 0x143fe200078e0219 */
        /* <DEDUP_REMOVED lines=14> */
[----:B------:R-:W-:Y:S02]  /*13f00*/  ULEA UR11, UR11, UR5, 0x7 ;  /* 0x000000050b0b7291 */ /* 0x000fe4000f8e383f */
        /* <DEDUP_REMOVED lines=14> */
.L_x_9227:
[----:B------:R-:W-:Y:S05]  /*13ff0*/  BSYNC B2 ;  /* 0x0000000000027941 */ /* 0x000fea0003800000 */
.L_x_9226:
[----:B------:R-:W-:Y:S02]  /*14000*/  IMAD.MOV.U32 R22, RZ, RZ, R12 ;  /* 0x000000ffff167224 */ /* 0x000fe400078e000c */
[----:B------:R-:W-:Y:S02]  /*14010*/  IMAD.MOV.U32 R24, RZ, RZ, R13 ;  /* 0x000000ffff187224 */ /* 0x000fe400078e000d */
[----:B------:R-:W-:-:S07]  /*14020*/  VIADD R10, R28, 0xfffffffd ;  /* 0xfffffffd1c0a7836 */ /* 0x000fce0000000000 */
.L_x_9225:
[----:B------:R-:W-:Y:S05]  /*14030*/  BSYNC B1 ;  /* 0x0000000000017941 */ /* 0x000fea0003800000 */
.L_x_9224:
[----:B------:R-:W-:Y:S01]  /*14040*/  VIADD R11, R11, 0xfffffffe ;  /* 0xfffffffe0b0b7836 */ /* 0x000fe20000000000 */
[----:B------:R-:W-:-:S04]  /*14050*/  LOP3.LUT R28, RZ, R28, RZ, 0x33, !PT ;  /* 0x0000001cff1c7212 */ /* 0x000fc800078e33ff */
[----:B------:R-:W-:-:S13]  /*14060*/  ISETP.NE.AND P0, PT, R11, R28, PT ;  /* 0x0000001c0b00720c */ /* 0x000fda0003f05270 */
[----:B------:R-:W-:Y:S05]  /*14070*/  @!P0 BRA `(.L_x_9223) ;  /* 0x0000000c00948947 */ /* 0x000fea0003800000 */
[----:B------:R-:W-:-:S07]  /*14080*/  IMAD.MOV.U32 R4, RZ, RZ, R8 ;  /* 0x000000ffff047224 */ /* 0x000fce00078e0008 */
.L_x_9247:
[----:B------:R-:W-:Y:S01]  /*14090*/  VIADD R11, R22, 0x1 ;  /* 0x00000001160b7836 */ /* 0x000fe20000000000 */
[----:B------:R-:W-:Y:S05]  /*140a0*/  YIELD ;  /* 0x0000000000007946 */ /* 0x000fea0003800000 */
[----:B------:R-:W-:Y:S01]  /*140b0*/  ISETP.NE.AND P0, PT, R11, 0x2, PT ;  /* 0x000000020b00780c */ /* 0x000fe20003f05270 */
[----:B------:R-:W-:Y:S03]  /*140c0*/  BSSY B1, `(.L_x_9233) ;  /* 0x000006c000017945 */ /* 0x000fe60003800000 */
[----:B01----:R-:W-:-:S02]  /*140d0*/  SEL R3, RZ, 0x1, P0 ;  /* 0x00000001ff037807 */ /* 0x003fc40000000000 */
[----:B------:R-:W-:Y:S02]  /*140e0*/  SEL R11, R11, RZ, P0 ;  /* 0x000000ff0b0b7207 */ /* 0x000fe40000000000 */
[----:B0-----:R-:W-:Y:S01]  /*140f0*/  LOP3.LUT R12, R24, R3, RZ, 0x3c, !PT ;  /* 0x00000003180c7212 */ /* 0x001fe200078e3cff */
        /* <DEDUP_REMOVED lines=24> */
.L_x_9235:
[----:B------:R-:W-:Y:S01]  /*14280*/  IMAD R3, R11, 0x8, R25 ;  /* 0x000000080b037824 */ /* 0x000fe200078e0219 */
[----:B------:R-:W-:-:S04]  /*14290*/  SHF.L.U32 R2, R12, 0x1f, RZ ;  /* 0x0000001f0c027819 */ /* 0x000fc800000006ff */
[----:B------:R-:W1:Y:S02]  /*142a0*/  SYNCS.PHASECHK.TRANS64.TRYWAIT P0, [R3+URZ+0x2d840], R2 ;  /* 0x02d84002030075a7 */ /* 0x000e64000800017f */
[----:B-1----:R-:W-:Y:S05]  /*142b0*/  @!P0 BRA `(.L_x_9236) ;  /* 0x0000002400548947 */ /* 0x002fea0003800000 */
.L_x_9292:
        /* <DEDUP_REMOVED lines=9> */
.L_x_9237:
        /* <DEDUP_REMOVED lines=31> */
.L_x_9293:
[----:B------:R-:W-:Y:S05]  /*14540*/  @P0 BRA `(.L_x_9239) ;  /* 0x0000000000140947 */ /* 0x000fea0003800000 */
[----:B------:R-:W-:Y:S01]  /*14550*/  ISETP.NE.AND P1, PT, R27, RZ, PT ;  /* 0x000000ff1b00720c */ /* 0x000fe20003f25270 */
[----:B------:R-:W-:-:S04]  /*14560*/  IMAD.MOV.U32 R2, RZ, RZ, 0x6000 ;  /* 0x00006000ff027424 */ /* 0x000fc800078e00ff */
[----:B------:R1:W-:Y:S08]  /*14570*/  SYNCS.ARRIVE.TRANS64 RZ, [R3+URZ+0x50], R2 ;  /* 0x0000500203ff79a7 */ /* 0x0003f0000800003f */
[----:B------:R-:W-:Y:S05]  /*14580*/  @!P1 BRA `(.L_x_9239) ;  /* 0x0000000000049947 */ /* 0x000fea0003800000 */
[----:B------:R-:W-:Y:S01]  /*14590*/  BPT.TRAP 0x1 ;  /* 0x000000040000795c */ /* 0x000fe20000300000 */
.L_x_9239:
        /* <DEDUP_REMOVED lines=14> */
[----:B------:R-:W-:Y:S02]  /*14680*/  ULEA UR11, UR11, UR5, 0x7 ;  /* 0x000000050b0b7291 */ /* 0x000fe4000f8e383f */
        /* <DEDUP_REMOVED lines=15> */
.L_x_9234:
[----:B------:R-:W-:Y:S05]  /*14780*/  BSYNC B1 ;  /* 0x0000000000017941 */ /* 0x000fea0003800000 */
.L_x_9233:
[----:B------:R-:W-:Y:S01]  /*14790*/  VIADD R22, R11, 0x1 ;  /* 0x000000010b167836 */ /* 0x000fe20000000000 */
[----:B------:R-:W-:Y:S01]  /*147a0*/  BSSY B1, `(.L_x_9240) ;  /* 0x000006f000017945 */ /* 0x000fe20003800000 */
[----:B------:R-:W-:-:S03]  /*147b0*/  VIADD R13, R10, 0xffffffff ;  /* 0xffffffff0a0d7836 */ /* 0x000fc60000000000 */
[----:B------:R-:W-:-:S04]  /*147c0*/  ISETP.NE.AND P0, PT, R22, 0x2, PT ;  /* 0x000000021600780c */ /* 0x000fc80003f05270 */
[----:B01----:R-:W-:Y:S02]  /*147d0*/  SEL R3, RZ, 0x1, P0 ;  /* 0x00000001ff037807 */ /* 0x003fe40000000000 */
        /* <DEDUP_REMOVED lines=26> */
.L_x_9242:
[----:B------:R-:W-:Y:S01]  /*14980*/  IMAD R2, R22, 0x8, R25 ;  /* 0x0000000816027824 */ /* 0x000fe200078e0219 */
[----:B------:R-:W-:-:S04]  /*14990*/  SHF.L.U32 R3, R24, 0x1f, RZ ;  /* 0x0000001f18037819 */ /* 0x000fc800000006ff */
[----:B------:R-:W1:Y:S02]  /*149a0*/  SYNCS.PHASECHK.TRANS64.TRYWAIT P0, [R2+URZ+0x2d840], R3 ;  /* 0x02d84003020075a7 */ /* 0x000e64000800017f */
[----:B-1----:R-:W-:Y:S05]  /*149b0*/  @!P0 BRA `(.L_x_9243) ;  /* 0x0000001c00bc8947 */ /* 0x002fea0003800000 */
.L_x_9294:
        /* <DEDUP_REMOVED lines=9> */
.L_x_9244:
[----:B01----:R-:W-:Y:S01]  /*14a50*/  IMAD R2, R22, 0x6000, R25 ;  /* 0x0000600016027824 */ /* 0x003fe200078e0219 */
[----:B------:R-:W-:Y:S01]  /*14a60*/  R2UR UR11, R14 ;  /* 0x000000000e0b72ca */ /* 0x000fe200000e0000 */
[----:B------:R-:W-:Y:S01]  /*14a70*/  UIADD3 UR4, UP0, UR38, 0x370, URZ ;  /* 0x0000037026047890 */ /* 0x000fe2000ff1e03f */
[----:B------:R-:W-:Y:S01]  /*14a80*/  R2UR UR5, R23 ;  /* 0x00000000170572ca */ /* 0x000fe200000e0000 */
[----:B------:R-:W-:Y:S01]  /*14a90*/  UMOV UR10, URZ ;  /* 0x0000003f000a7c82 */ /* 0x000fe20008000000 */
[----:B------:R-:W-:Y:S01]  /*14aa0*/  R2UR UR8, R2 ;  /* 0x00000000020872ca */ /* 0x000fe200000e0000 */
[----:B------:R-:W-:Y:S01]  /*14ab0*/  VIADD R2, R25, 0x2d800 ;  /* 0x0002d80019027836 */ /* 0x000fe20000000000 */
[----:B------:R-:W-:Y:S01]  /*14ac0*/  R2UR UR12, R0 ;  /* 0x00000000000c72ca */ /* 0x000fe200000e0000 */
[----:B------:R-:W-:Y:S01]  /*14ad0*/  UMOV UR6, 0x0 ;  /* 0x0000000000067882 */ /* 0x000fe20000000000 */
[----:B-----5:R-:W-:Y:S01]  /*14ae0*/  R2UR UR13, R4 ;  /* 0x00000000040d72ca */ /* 0x020fe200000e0000 */
[--C-:B------:R-:W-:Y:S01]  /*14af0*/  IMAD R3, R22, 0x8, R2.reuse ;  /* 0x0000000816037824 */ /* 0x100fe200078e0202 */
[----:B------:R-:W-:Y:S01]  /*14b00*/  UMOV UR7, 0x14f00000 ;  /* 0x14f0000000077882 */ /* 0x000fe20000000000 */
[----:B------:R-:W-:Y:S01]  /*14b10*/  UMOV UR17, 0x20 ;  /* 0x0000002000117882 */ /* 0x000fe20000000000 */
[----:B------:R-:W-:Y:S01]  /*14b20*/  UMOV UR18, 0x40 ;  /* 0x0000004000127882 */ /* 0x000fe20000000000 */
[----:B------:R-:W-:Y:S01]  /*14b30*/  IMAD R2, R11, 0x8, R2 ;  /* 0x000000080b027824 */ /* 0x000fe200078e0202 */
[----:B------:R-:W-:Y:S01]  /*14b40*/  R2UR UR9, R3 ;  /* 0x00000000030972ca */ /* 0x000fe200000e0000 */
[----:B------:R-:W-:Y:S01]  /*14b50*/  ULEA UR11, UR11, UR5, 0x7 ;  /* 0x000000050b0b7291 */ /* 0x000fe2000f8e383f */
[----:B------:R-:W-:Y:S01]  /*14b60*/  SHF.L.U32 R3, R12, 0x1f, RZ ;  /* 0x0000001f0c037819 */ /* 0x000fe200000006ff */
[----:B------:R-:W-:-:S02]  /*14b70*/  UIADD3 UR14, UR8, 0x15400, URZ ;  /* 0x00015400080e7890 */ /* 0x000fc4000fffe03f */
[----:B------:R-:W-:Y:S02]  /*14b80*/  UIADD3.X UR5, URZ, UR39, URZ, UP0, !UPT ;  /* 0x000000273f057290 */ /* 0x000fe400087fe43f */
[----:B------:R-:W-:Y:S02]  /*14b90*/  UIADD3 UR15, UR8, 0x17400, URZ ;  /* 0x00017400080f7890 */ /* 0x000fe4000fffe03f */
[----:B------:R-:W-:-:S03]  /*14ba0*/  UIADD3 UR16, UR8, 0x19400, URZ ;  /* 0x0001940008107890 */ /* 0x000fc6000fffe03f */
[----:B------:R-:W-:Y:S01]  /*14bb0*/  UMOV UR8, UR14 ;  /* 0x0000000e00087c82 */ /* 0x000fe20008000000 */
[----:B------:R-:W-:-:S09]  /*14bc0*/  UIADD3 UR9, UR9, 0x30, URZ ;  /* 0x0000003009097890 */ /* 0x000fd2000fffe03f */
        /* <DEDUP_REMOVED lines=9> */
.L_x_9295:
[----:B------:R-:W-:Y:S05]  /*14c60*/  @P0 BRA `(.L_x_9246) ;  /* 0x0000000000140947 */ /* 0x000fea0003800000 */
[----:B------:R-:W-:Y:S01]  /*14c70*/  ISETP.NE.AND P1, PT, R27, RZ, PT ;  /* 0x000000ff1b00720c */ /* 0x000fe20003f25270 */
[----:B0-----:R-:W-:-:S04]  /*14c80*/  IMAD.MOV.U32 R3, RZ, RZ, 0x6000 ;  /* 0x00006000ff037424 */ /* 0x001fc800078e00ff */
[----:B------:R1:W-:Y:S08]  /*14c90*/  SYNCS.ARRIVE.TRANS64 RZ, [R2+URZ+0x50], R3 ;  /* 0x0000500302ff79a7 */ /* 0x0003f0000800003f */
[----:B------:R-:W-:Y:S05]  /*14ca0*/  @!P1 BRA `(.L_x_9246) ;  /* 0x0000000000049947 */ /* 0x000fea0003800000 */
[----:B------:R-:W-:Y:S01]  /*14cb0*/  BPT.TRAP 0x1 ;  /* 0x000000040000795c */ /* 0x000fe20000300000 */
.L_x_9246:
        /* <DEDUP_REMOVED lines=29> */
.L_x_9241:
[----:B------:R-:W-:Y:S05]  /*14e90*/  BSYNC B1 ;  /* 0x0000000000017941 */ /* 0x000fea0003800000 */
.L_x_9240:
[----:B------:R-:W-:Y:S01]  /*14ea0*/  ISETP.GT.AND P0, PT, R13, R26, PT ;  /* 0x0000001a0d00720c */ /* 0x000fe20003f04270 */
[----:B------:R-:W-:-:S12]  /*14eb0*/  VIADD R10, R10, 0xfffffffe ;  /* 0xfffffffe0a0a7836 */ /* 0x000fd80000000000 */
[----:B------:R-:W-:Y:S05]  /*14ec0*/  @P0 BRA `(.L_x_9247) ;  /* 0xfffffff000700947 */ /* 0x000fea000383ffff */
.L_x_9223:
[----:B------:R-:W-:Y:S05]  /*14ed0*/  BSYNC B0 ;  /* 0x0000000000007941 */ /* 0x000fea0003800000 */
.L_x_9222:
[----:B------:R-:W-:Y:S01]  /*14ee0*/  ISETP.NE.AND P0, PT, R27, RZ, PT ;  /* 0x000000ff1b00720c */ /* 0x000fe20003f05270 */
[----:B------:R-:W-:-:S12]  /*14ef0*/  BSSY B0, `(.L_x_9248) ;  /* 0x000000e000007945 */ /* 0x000fd80003800000 */
[----:B------:R-:W-:Y:S05]  /*14f00*/  @P0 BRA `(.L_x_9249) ;  /* 0x0000000000300947 */ /* 0x000fea0003800000 */
[----:B------:R-:W2:Y:S01]  /*14f10*/  S2R R9, SR_LANEID ;  /* 0x0000000000097919 */ /* 0x000ea20000000000 */
[----:B------:R-:W-:Y:S01]  /*14f20*/  VOTEU.ANY UR4, UPT, PT ;  /* 0x0000000000047886 */ /* 0x000fe200038e0100 */
[----:B01----:R-:W0:Y:S01]  /*14f30*/  LDC.64 R2, c[0x0][0xc38] ;  /* 0x00030e00ff027b82 */ /* 0x003e220000000a00 */
[----:B------:R-:W2:Y:S08]  /*14f40*/  FLO.U32 R4, UR4 ;  /* 0x0000000400047d00 */ /* 0x000eb000080e0000 */
[----:B------:R-:W0:Y:S01]  /*14f50*/  POPC R5, UR4 ;  /* 0x0000000400057d09 */ /* 0x000e220008000000 */
[----:B--2---:R-:W-:-:S13]  /*14f60*/  ISETP.EQ.U32.AND P0, PT, R4, R9, PT ;  /* 0x000000090400720c */ /* 0x004fda0003f02070 */
[----:B0-----:R-:W2:Y:S01]  /*14f70*/  @P0 ATOMG.E.ADD.STRONG.GPU PT, R3, desc[UR48][R2.64], R5 ;  /* 0x00000005020309a8 */ /* 0x001ea200081ee1f0 */
[----:B------:R-:W0:Y:S02]  /*14f80*/  S2R R6, SR_LTMASK ;  /* 0x0000000000067919 */ /* 0x000e240000003900 */
[----:B0-----:R-:W-:-:S04]  /*14f90*/  LOP3.LUT R6, R6, UR4, RZ, 0xc0, !PT ;  /* 0x0000000406067c12 */ /* 0x001fc8000f8ec0ff */
[----:B------:R-:W0:Y:S01]  /*14fa0*/  POPC R9, R6 ;  /* 0x0000000600097309 */ /* 0x000e220000000000 */
[----:B--2---:R-:W0:Y:S02]  /*14fb0*/  SHFL.IDX PT, R4, R3, R4, 0x1f ;  /* 0x00001f0403047589 */ /* 0x004e2400000e0000 */
[----:B0-----:R-:W-:-:S07]  /*14fc0*/  IADD3 R16, R4, UR37, R9 ;  /* 0x0000002504107c10 */ /* 0x001fce000fffe009 */
.L_x_9249:
[----:B------:R-:W-:Y:S05]  /*14fd0*/  BSYNC B0 ;  /* 0x0000000000007941 */ /* 0x000fea0003800000 */
.L_x_9248:
[----:B------:R-:W-:Y:S04]  /*14fe0*/  BSSY B0, `(.L_x_9250) ;  /* 0x000002b000007945 */ /* 0x000fe80003800000 */
[----:B------:R-:W-:Y:S05]  /*14ff0*/  @!P6 BRA `(.L_x_9251) ;  /* 0x0000000000a4e947 */ /* 0x000fea0003800000 */
[----:B01----:R-:W-:Y:S01]  /*15000*/  IMAD R3, R22, 0x8, R25 ;  /* 0x0000000816037824 */ /* 0x003fe200078e0219 */
[----:B------:R-:W-:-:S04]  /*15010*/  SHF.L.U32 R2, R24, 0x1f, RZ ;  /* 0x0000001f18027819 */ /* 0x000fc800000006ff */
[----:B------:R-:W0:Y:S02]  /*15020*/  SYNCS.PHASECHK.TRANS64.TRYWAIT P0, [R3+URZ+0x2d860], R2 ;  /* 0x02d86002030075a7 */ /* 0x000e24000800017f */
[----:B0-----:R-:W-:Y:S05]  /*15030*/  @!P0 BRA `(.L_x_9252) ;  /* 0x0000001800448947 */ /* 0x001fea0003800000 */
.L_x_9296:
        /* <DEDUP_REMOVED lines=9> */
.L_x_9253:
        /* <DEDUP_REMOVED lines=28> */
.L_x_9251:
[----:B------:R-:W-:Y:S05]  /*15290*/  BSYNC B0 ;  /* 0x0000000000007941 */ /* 0x000fea0003800000 */
.L_x_9250:
[----:B------:R-:W-:-:S05]  /*152a0*/  VIADD R22, R22, 0x1 ;  /* 0x0000000116167836 */ /* 0x000fca0000000000 */
[----:B------:R-:W-:-:S04]  /*152b0*/  ISETP.NE.AND P0, PT, R22, 0x2, PT ;  /* 0x000000021600780c */ /* 0x000fc80003f05270 */
[----:B01----:R-:W-:Y:S02]  /*152c0*/  SEL R3, RZ, 0x1, P0 ;  /* 0x00000001ff037807 */ /* 0x003fe40000000000 */
[----:B------:R-:W-:Y:S02]  /*152d0*/  SEL R22, R22, RZ, P0 ;  /* 0x000000ff16167207 */ /* 0x000fe40000000000 */
[----:B------:R-:W-:-:S07]  /*152e0*/  LOP3.LUT R24, R24, R3, RZ, 0x3c, !PT ;  /* 0x0000000318187212 */ /* 0x000fce00078e3cff */
.L_x_9207:
[----:B------:R-:W-:Y:S05]  /*152f0*/  BSYNC B6 ;  /* 0x0000000000067941 */ /* 0x000fea0003800000 */
.L_x_9205:
[----:B------:R-:W-:-:S03]  /*15300*/  UMOV UR4, 0xffffffff ;  /* 0xffffffff00047882 */ /* 0x000fc60000000000 */
[----:B------:R-:W-:Y:S05]  /*15310*/  BRA.DIV UR4, `(.L_x_9254) ;  /* 0x0000001604a07947 */ /* 0x000fea000b800000 */
[----:B------:R0:W1:Y:S04]  /*15320*/  SHFL.IDX PT, R5, R16, RZ, 0x1f ;  /* 0x00001fff10057589 */ /* 0x00006800000e0000 */
[----:B------:R0:W2:Y:S02]  /*15330*/  SHFL.IDX PT, R4, R16, 0x1, 0x1f ;  /* 0x00201f0010047f89 */ /* 0x0000a400000e0000 */
.L_x_9300:
        /* <DEDUP_REMOVED lines=8> */
[----:B------:R-:W3:Y:S02]  /*153c0*/  LDC.64 R2, c[0x0][0xc58] ;  /* 0x00031600ff027b82 */ /* 0x000ee40000000a00 */
[----:B---3--:R-:W-:-:S06]  /*153d0*/  IMAD.WIDE R2, R7, 0x4, R2 ;  /* 0x0000000407027825 */ /* 0x008fcc00078e0202 */
[----:B------:R3:W5:Y:S02]  /*153e0*/  LDG.E R2, desc[UR48][R2.64] ;  /* 0x0000003002027981 */ /* 0x000764000c1e1900 */
.L_x_9256:
[----:B------:R-:W-:Y:S05]  /*153f0*/  BSYNC B0 ;  /* 0x0000000000007941 */ /* 0x000fea0003800000 */
.L_x_9255:
[----:B------:R-:W-:-:S03]  /*15400*/  UMOV UR4, 0xffffffff ;  /* 0xffffffff00047882 */ /* 0x000fc60000000000 */
[----:B------:R-:W-:Y:S05]  /*15410*/  BRA.DIV UR4, `(.L_x_9257) ;  /* 0x0000001604ac7947 */ /* 0x000fea000b800000 */
[----:B-----5:R-:W4:Y:S01]  /*15420*/  SHFL.UP PT, R14, R2, 0x1, RZ ;  /* 0x04200000020e7989 */ /* 0x020f2200000e00ff */
[C---:B------:R-:W-:Y:S02]  /*15430*/  ISETP.NE.AND P0, PT, R27.reuse, RZ, PT ;  /* 0x000000ff1b00720c */ /* 0x040fe40003f05270 */
[C---:B------:R-:W-:Y:S02]  /*15440*/  ISETP.GE.U32.AND P1, PT, R27.reuse, 0x2, PT ;  /* 0x000000021b00780c */ /* 0x040fe40003f26070 */
[----:B----4-:R-:W-:Y:S02]  /*15450*/  SEL R13, R14, RZ, P0 ;  /* 0x000000ff0e0d7207 */ /* 0x010fe40000000000 */
[----:B------:R-:W-:-:S03]  /*15460*/  ISETP.GE.U32.AND P0, PT, R27, 0x4, PT ;  /* 0x000000041b00780c */ /* 0x000fc60003f06070 */
[----:B------:R-:W-:-:S05]  /*15470*/  IMAD.IADD R13, R2, 0x1, R13 ;  /* 0x00000001020d7824 */ /* 0x000fca00078e020d */
[----:B------:R-:W4:Y:S02]  /*15480*/  SHFL.UP PT, R14, R13, 0x2, RZ ;  /* 0x044000000d0e7989 */ /* 0x000f2400000e00ff */
[----:B----4-:R-:W-:Y:S02]  /*15490*/  SEL R14, R14, RZ, P1 ;  /* 0x000000ff0e0e7207 */ /* 0x010fe40000800000 */
[----:B------:R-:W-:-:S03]  /*154a0*/  ISETP.GE.U32.AND P1, PT, R27, 0x8, PT ;  /* 0x000000081b00780c */ /* 0x000fc60003f26070 */
[----:B---3--:R-:W-:-:S05]  /*154b0*/  IMAD.IADD R3, R13, 0x1, R14 ;  /* 0x000000010d037824 */ /* 0x008fca00078e020e */
[----:B------:R-:W3:Y:S02]  /*154c0*/  SHFL.UP PT, R14, R3, 0x4, RZ ;  /* 0x04800000030e7989 */ /* 0x000ee400000e00ff */
[----:B---3--:R-:W-:Y:S02]  /*154d0*/  SEL R6, R14, RZ, P0 ;  /* 0x000000ff0e067207 */ /* 0x008fe40000000000 */
[----:B------:R-:W-:-:S03]  /*154e0*/  ISETP.GE.U32.AND P0, PT, R27, 0x10, PT ;  /* 0x000000101b00780c */ /* 0x000fc60003f06070 */
[----:B------:R-:W-:-:S05]  /*154f0*/  IMAD.IADD R6, R3, 0x1, R6 ;  /* 0x0000000103067824 */ /* 0x000fca00078e0206 */
[----:B------:R-:W3:Y:S02]  /*15500*/  SHFL.UP PT, R14, R6, 0x8, RZ ;  /* 0x05000000060e7989 */ /* 0x000ee400000e00ff */
[----:B---3--:R-:W-:-:S05]  /*15510*/  SEL R7, R14, RZ, P1 ;  /* 0x000000ff0e077207 */ /* 0x008fca0000800000 */
[----:B------:R-:W-:-:S05]  /*15520*/  IMAD.IADD R7, R6, 0x1, R7 ;  /* 0x0000000106077824 */ /* 0x000fca00078e0207 */
[----:B------:R-:W3:Y:S02]  /*15530*/  SHFL.UP PT, R14, R7, 0x10, RZ ;  /* 0x06000000070e7989 */ /* 0x000ee400000e00ff */
[----:B---3--:R-:W-:-:S05]  /*15540*/  SEL R8, R14, RZ, P0 ;  /* 0x000000ff0e087207 */ /* 0x008fca0000000000 */
[----:B------:R-:W-:-:S05]  /*15550*/  IMAD.IADD R8, R7, 0x1, R8 ;  /* 0x0000000107087824 */ /* 0x000fca00078e0208 */
[----:B------:R3:W4:Y:S02]  /*15560*/  SHFL.IDX PT, R14, R8, 0x1f, 0x1f ;  /* 0x03e01f00080e7f89 */ /* 0x00072400000e0000 */
.L_x_9308:
[----:B------:R-:W-:Y:S02]  /*15570*/  ULDC UR4, c[0x0][0xc10] ;  /* 0x0003040000047ab9 */ /* 0x000fe40000000800 */
[----:B------:R-:W-:-:S04]  /*15580*/  IMAD.U32 R6, RZ, RZ, UR4 ;  /* 0x00000004ff067e24 */ /* 0x000fc8000f8e00ff */
[----:B----4-:R-:W-:-:S04]  /*15590*/  IMAD R7, R14, R6, RZ ;  /* 0x000000060e077224 */ /* 0x010fc800078e02ff */
[----:B--2---:R-:W-:-:S05]  /*155a0*/  IMAD.IADD R4, R4, 0x1, R7 ;  /* 0x0000000104047824 */ /* 0x004fca00078e0207 */
[----:B-1----:R-:W-:-:S13]  /*155b0*/  ISETP.GT.AND P0, PT, R4, R5, PT ;  /* 0x000000050400720c */ /* 0x002fda0003f04270 */
[----:B------:R-:W-:Y:S05]  /*155c0*/  @P0 BRA `(.L_x_9258) ;  /* 0x0000000000ac0947 */ /* 0x000fea0003800000 */
[----:B------:R-:W1:Y:S02]  /*155d0*/  LDC R0, c[0x0][0xc14] ;  /* 0x00030500ff007b82 */ /* 0x000e640000000800 */
.L_x_9263:
        /* <DEDUP_REMOVED lines=9> */
[----:B------:R-:W1:Y:S02]  /*15670*/  LDC.64 R2, c[0x0][0xc58] ;  /* 0x00031600ff027b82 */ /* 0x000e640000000a00 */
[----:B-1----:R-:W-:-:S06]  /*15680*/  IMAD.WIDE R2, R7, 0x4, R2 ;  /* 0x0000000407027825 */ /* 0x002fcc00078e0202 */
[----:B------:R1:W5:Y:S02]  /*15690*/  LDG.E R2, desc[UR48][R2.64] ;  /* 0x0000003002027981 */ /* 0x000364000c1e1900 */
.L_x_9261:
[----:B------:R-:W-:Y:S05]  /*156a0*/  BSYNC B0 ;  /* 0x0000000000007941 */ /* 0x000fea0003800000 */
.L_x_9260:
        /* <DEDUP_REMOVED lines=19> */
[----:B------:R-:W3:Y:S02]  /*157e0*/  SHFL.UP PT, R14, R7, 0x10, RZ ;  /* 0x06000000070e7989 */ /* 0x000ee400000e00ff */
[----:B---3--:R-:W-:-:S05]  /*157f0*/  SEL R8, R14, RZ, P0 ;  /* 0x000000ff0e087207 */ /* 0x008fca0000000000 */
[----:B------:R-:W-:-:S05]  /*15800*/  IMAD.IADD R8, R7, 0x1, R8 ;  /* 0x0000000107087824 */ /* 0x000fca00078e0208 */
[----:B------:R1:W2:Y:S02]  /*15810*/  SHFL.IDX PT, R14, R8, 0x1f, 0x1f ;  /* 0x03e01f00080e7f89 */ /* 0x0002a400000e0000 */
.L_x_9316:
[----:B------:R-:W-:Y:S02]  /*15820*/  ULDC UR4, c[0x0][0xc10] ;  /* 0x0003040000047ab9 */ /* 0x000fe40000000800 */
[----:B------:R-:W-:-:S04]  /*15830*/  IMAD.U32 R6, RZ, RZ, UR4 ;  /* 0x00000004ff067e24 */ /* 0x000fc8000f8e00ff */
[----:B--2---:R-:W-:-:S04]  /*15840*/  IMAD R7, R14, R6, RZ ;  /* 0x000000060e077224 */ /* 0x004fc800078e02ff */
[----:B------:R-:W-:-:S05]  /*15850*/  IMAD.IADD R4, R7, 0x1, R4 ;  /* 0x0000000107047824 */ /* 0x000fca00078e0204 */
[----:B------:R-:W-:-:S13]  /*15860*/  ISETP.GT.AND P0, PT, R4, R5, PT ;  /* 0x000000050400720c */ /* 0x000fda0003f04270 */
[----:B------:R-:W-:Y:S05]  /*15870*/  @!P0 BRA `(.L_x_9263) ;  /* 0xfffffffc00588947 */ /* 0x000fea000383ffff */
.L_x_9258:
[----:B------:R-:W-:Y:S01]  /*15880*/  IMAD.IADD R7, R4, 0x1, -R7 ;  /* 0x0000000104077824 */ /* 0x000fe200078e0a07 */
[----:B------:R-:W-:-:S03]  /*15890*/  UMOV UR4, 0xffffffff ;  /* 0xffffffff00047882 */ /* 0x000fc60000000000 */
[----:B------:R-:W-:-:S05]  /*158a0*/  IMAD R4, R8, R6, R7 ;  /* 0x0000000608047224 */ /* 0x000fca00078e0207 */
[----:B------:R-:W-:Y:S01]  /*158b0*/  ISETP.GT.AND P6, PT, R4, R5, PT ;  /* 0x000000050400720c */ /* 0x000fe20003fc4270 */
[----:B------:R-:W-:-:S12]  /*158c0*/  BRA.DIV UR4, `(.L_x_9264) ;  /* 0x0000001a04207947 */ /* 0x000fd8000b800000 */
[----:B------:R-:W-:-:S04]  /*158d0*/  VOTE.ANY R3, PT, !P6 ;  /* 0x0000000000037806 */ /* 0x000fc800070e0100 */
[----:B------:R-:W2:Y:S02]  /*158e0*/  POPC R4, R3 ;  /* 0x0000000300047309 */ /* 0x000ea40000000000 */
[----:B--2---:R2:W4:Y:S02]  /*158f0*/  SHFL.IDX PT, R17, R2, R4, 0x1f ;  /* 0x00001f0402117589 */ /* 0x00452400000e0000 */
.L_x_9320:
[----:B------:R-:W-:Y:S01]  /*15900*/  ISETP.NE.AND P0, PT, R3, RZ, PT ;  /* 0x000000ff0300720c */ /* 0x000fe20003f05270 */
[----:B------:R-:W-:-:S12]  /*15910*/  IMAD.MOV.U32 R14, RZ, RZ, RZ ;  /* 0x000000ffff0e7224 */ /* 0x000fd800078e00ff */
[----:B------:R-:W-:Y:S05]  /*15920*/  @!P0 BRA `(.L_x_9265) ;  /* 0x0000000000108947 */ /* 0x000fea0003800000 */
[----:B------:R-:W-:Y:S01]  /*15930*/  UMOV UR4, 0xffffffff ;  /* 0xffffffff00047882 */ /* 0x000fe20000000000 */
[----:B------:R-:W-:Y:S02]  /*15940*/  VIADD R12, R4, 0xffffffff ;  /* 0xffffffff040c7836 */ /* 0x000fe40000000000 */
[----:B------:R-:W-:Y:S05]  /*15950*/  BRA.DIV UR4, `(.L_x_9266) ;  /* 0x0000001a04447947 */ /* 0x000fea000b800000 */
[----:B------:R0:W0:Y:S02]  /*15960*/  SHFL.IDX PT, R14, R8, R12, 0x1f ;  /* 0x00001f0c080e7589 */ /* 0x00002400000e0000 */
.L_x_9265:
[----:B--2---:R-:W2:Y:S01]  /*15970*/  LDC.64 R2, c[0x0][0xc68] ;  /* 0x00031a00ff027b82 */ /* 0x004ea20000000a00 */
[----:B------:R-:W-:-:S04]  /*15980*/  IMAD.IADD R19, R4, 0x1, R19 ;  /* 0x0000000104137824 */ /* 0x000fc800078e0213 */
[----:B--2---:R-:W-:-:S05]  /*15990*/  IMAD.WIDE R2, R19, 0x4, R2 ;  /* 0x0000000413027825 */ /* 0x004fca00078e0202 */
[----:B01-3--:R0:W4:Y:S01]  /*159a0*/  LDG.E R8, desc[UR48][R2.64] ;  /* 0x0000003002087981 */ /* 0x00b122000c1e1900 */
[----:B------:R-:W-:-:S04]  /*159b0*/  IMAD R16, R14, R6, R7 ;  /* 0x000000060e107224 */ /* 0x000fc800078e0207 */
[----:B------:R-:W-:Y:S02]  /*159c0*/  IMAD.IADD R5, R5, 0x1, -R16 ;  /* 0x0000000105057824 */ /* 0x000fe400078e0a10 */
[----:B0-----:R-:W-:Y:S02]  /*159d0*/  IMAD.MOV.U32 R2, RZ, RZ, RZ ;  /* 0x000000ffff027224 */ /* 0x001fe400078e00ff */
[----:B----4-:R-:W-:-:S05]  /*159e0*/  IMAD R4, R17, R8, RZ ;  /* 0x0000000811047224 */ /* 0x010fca00078e02ff */
        /* <DEDUP_REMOVED lines=28> */
[----:B------:R-:W-:Y:S01]  /*15bb0*/  VIADDMNMX R6, R3, R6, R8, PT ;  /* 0x0000000603067246 */ /* 0x000fe20003800108 */
[----:B------:R-:W-:-:S03]  /*15bc0*/  IMAD.IADD R7, R4, 0x1, R7 ;  /* 0x0000000104077824 */ /* 0x000fc600078e0207 */
[----:B------:R-:W-:-:S04]  /*15bd0*/  IABS R8, R6 ;  /* 0x0000000600087213 */ /* 0x000fc80000000000 */
[----:B------:R-:W0:Y:S08]  /*15be0*/  I2F.RP R9, R8 ;  /* 0x0000000800097306 */ /* 0x000e300000209400 */
[----:B0-----:R-:W0:Y:S02]  /*15bf0*/  MUFU.RCP R9, R9 ;  /* 0x0000000900097308 */ /* 0x001e240000001000 */
[----:B0-----:R-:W-:Y:S01]  /*15c00*/  VIADD R3, R9, 0xffffffe ;  /* 0x0ffffffe09037836 */ /* 0x001fe20000000000 */
[----:B------:R-:W-:-:S05]  /*15c10*/  IABS R9, R6 ;  /* 0x0000000600097213 */ /* 0x000fca0000000000 */
[----:B------:R-:W0:Y:S02]  /*15c20*/  F2I.FTZ.U32.TRUNC.NTZ R3, R3 ;  /* 0x0000000300037305 */ /* 0x000e24000021f000 */
[----:B0-----:R-:W-:-:S04]  /*15c30*/  IMAD.MOV R11, RZ, RZ, -R3 ;  /* 0x000000ffff0b7224 */ /* 0x001fc800078e0a03 */
[----:B------:R-:W-:-:S04]  /*15c40*/  IMAD R5, R11, R8, RZ ;  /* 0x000000080b057224 */ /* 0x000fc800078e02ff */
[----:B------:R-:W-:Y:S01]  /*15c50*/  IMAD.HI.U32 R2, R3, R5, R2 ;  /* 0x0000000503027227 */ /* 0x000fe200078e0002 */
        /* <DEDUP_REMOVED lines=19> */
.L_x_9259:
[----:B------:R-:W-:Y:S01]  /*15d90*/  UMOV UR4, URZ ;  /* 0x0000003f00047c82 */ /* 0x000fe20008000000 */
[----:B------:R-:W-:Y:S01]  /*15da0*/  UMOV UR5, URZ ;  /* 0x0000003f00057c82 */ /* 0x000fe20008000000 */
[----:B------:R-:W-:Y:S01]  /*15db0*/  ULDC UR6, c[0x0][0xc14] ;  /* 0x0003050000067ab9 */ /* 0x000fe20000000800 */
[----:B0-----:R-:W-:Y:S02]  /*15dc0*/  IMAD.MOV.U32 R16, RZ, RZ, R5 ;  /* 0x000000ffff107224 */ /* 0x001fe400078e0005 */
[----:B------:R-:W-:Y:S02]  /*15dd0*/  IMAD.U32 R17, RZ, RZ, UR4 ;  /* 0x00000004ff117e24 */ /* 0x000fe4000f8e00ff */
[----:B------:R-:W-:Y:S02]  /*15de0*/  IMAD.U32 R18, RZ, RZ, UR5 ;  /* 0x00000005ff127e24 */ /* 0x000fe4000f8e00ff */
[----:B------:R-:W-:-:S07]  /*15df0*/  IMAD.U32 R19, RZ, RZ, UR6 ;  /* 0x00000006ff137e24 */ /* 0x000fce000f8e00ff */
.L_x_9267:
[----:B------:R-:W-:Y:S01]  /*15e00*/  ISETP.NE.AND P0, PT, R27, RZ, PT ;  /* 0x000000ff1b00720c */ /* 0x000fe20003f05270 */
[----:B------:R-:W-:Y:S05]  /*15e10*/  WARPSYNC.ALL ;  /* 0x0000000000007948 */ /* 0x000fea0003800000 */
[----:B------:R-:W-:Y:S07]  /*15e20*/  BAR.SYNC.DEFER_BLOCKING 0x4, 0x1a0 ;  /* 0x0106800000007b1d */ /* 0x000fee0000010000 */
[----:B------:R-:W-:Y:S01]  /*15e30*/  @!P0 MOV R2, 0x400 ;  /* 0x0000040000028802 */ /* 0x000fe20000000f00 */
[----:B------:R-:W0:Y:S03]  /*15e40*/  @!P0 S2R R3, SR_CgaCtaId ;  /* 0x0000000000038919 */ /* 0x000e260000008800 */
[----:B0-----:R-:W-:-:S05]  /*15e50*/  @!P0 LEA R2, R3, R2, 0x18 ;  /* 0x0000000203028211 */ /* 0x001fca00078ec0ff */
[----:B------:R1:W-:Y:S01]  /*15e60*/  @!P0 STS.128 [R2+0x2d8d0], R16 ;  /* 0x02d8d01002008388 */ /* 0x0003e20000000c00 */
[----:B------:R-:W-:Y:S06]  /*15e70*/  BAR.ARV 0x5, 0x1a0 ;  /* 0x0146800000007b1d */ /* 0x000fec0000002000 */
[----:B------:R-:W-:-:S13]  /*15e80*/  ISETP.GE.AND P0, PT, R19, R0, PT ;  /* 0x000000001300720c */ /* 0x000fda0003f06270 */
[----:B------:R-:W-:Y:S05]  /*15e90*/  @!P0 BRA `(.L_x_9268) ;  /* 0xffffffc000988947 */ /* 0x000fea000383ffff */
.L_x_9193:
[----:B------:R-:W2:Y:S01]  /*15ea0*/  S2R R3, SR_CgaCtaId ;  /* 0x0000000000037919 */ /* 0x000ea20000008800 */
[----:B------:R-:W-:Y:S01]  /*15eb0*/  VIADD R29, R29, 0x1 ;  /* 0x000000011d1d7836 */ /* 0x000fe20000000000 */
[----:B-1----:R-:W-:Y:S01]  /*15ec0*/  MOV R2, 0x400 ;  /* 0x0000040000027802 */ /* 0x002fe20000000f00 */
[----:B------:R-:W-:Y:S03]  /*15ed0*/  BSSY B0, `(.L_x_9269) ;  /* 0x0000008000007945 */ /* 0x000fe60003800000 */
[----:B0-----:R-:W-:-:S04]  /*15ee0*/  LEA.HI R0, R29, R29, RZ, 0x1 ;  /* 0x0000001d1d007211 */ /* 0x001fc800078f08ff */
[----:B------:R-:W-:-:S05]  /*15ef0*/  LOP3.LUT R0, R0, 0xfffffffe, RZ, 0xc0, !PT ;  /* 0xfffffffe00007812 */ /* 0x000fca00078ec0ff */
[----:B------:R-:W-:-:S05]  /*15f00*/  IMAD.IADD R0, R29, 0x1, -R0 ;  /* 0x000000011d007824 */ /* 0x000fca00078e0a00 */
[----:B------:R-:W-:Y:S02]  /*15f10*/  SHF.L.U32 R0, R0, 0x1f, RZ ;  /* 0x0000001f00007819 */ /* 0x000fe400000006ff */
[----:B--2---:R-:W-:-:S04]  /*15f20*/  LEA R9, R3, R2, 0x18 ;  /* 0x0000000203097211 */ /* 0x004fc800078ec0ff */
[----:B------:R-:W0:Y:S02]  /*15f30*/  SYNCS.PHASECHK.TRANS64.TRYWAIT P0, [R9+URZ+0x2d820], R0 ;  /* 0x02d82000090075a7 */ /* 0x000e24000800017f */
[----:B0-----:R-:W-:Y:S05]  /*15f40*/  @!P0 BRA `(.L_x_9270) ;  /* 0x0000001000ec8947 */ /* 0x001fea0003800000 */
.L_x_9323:
[----:B------:R-:W-:Y:S05]  /*15f50*/  BSYNC B0 ;  /* 0x0000000000007941 */ /* 0x000fea0003800000 */
.L_x_9269:
[----:B------:R-:W-:-:S03]  /*15f60*/  UMOV UR4, 0xffffffff ;  /* 0xffffffff00047882 */ /* 0x000fc60000000000 */
[----:B------:R-:W-:Y:S05]  /*15f70*/  BRA.DIV UR4, `(.L_x_9271) ;  /* 0x0000001204f47947 */ /* 0x000fea000b800000 */
[----:B0-----:R-:W0:Y:S02]  /*15f80*/  S2R R0, SR_TID.X ;  /* 0x0000000000007919 */ /* 0x001e240000002100 */
[----:B0-----:R-:W-:-:S04]  /*15f90*/  SHF.R.U32.HI R0, RZ, 0x5, R0 ;  /* 0x00000005ff007819 */ /* 0x001fc80000011600 */
[----:B------:R-:W-:-:S05]  /*15fa0*/  LOP3.LUT R0, R0, 0x3, RZ, 0xc0, !PT ;  /* 0x0000000300007812 */ /* 0x000fca00078ec0ff */
[----:B------:R0:W1:Y:S02]  /*15fb0*/  SHFL.IDX PT, R14, R0, RZ, 0x1f ;  /* 0x00001fff000e7589 */ /* 0x00006400000e0000 */
.L_x_9326:
[----:B-1----:R-:W-:Y:S01]  /*15fc0*/  ISETP.NE.AND P0, PT, R14, RZ, PT ;  /* 0x000000ff0e00720c */ /* 0x002fe20003f05270 */
[----:B------:R-:W-:-:S12]  /*15fd0*/  BSSY B0, `(.L_x_9272) ;  /* 0x0000024000007945 */ /* 0x000fd80003800000 */
[----:B------:R-:W-:Y:S05]  /*15fe0*/  @P0 BRA `(.L_x_9273) ;  /* 0x0000000000880947 */ /* 0x000fea0003800000 */
[----:B------:R-:W-:-:S03]  /*15ff0*/  UMOV UR4, 0xffffffff ;  /* 0xffffffff00047882 */ /* 0x000fc60000000000 */
[----:B------:R-:W-:Y:S05]  /*16000*/  BRA.DIV UR4, `(.L_x_9274) ;  /* 0x0000001604047947 */ /* 0x000fea000b800000 */
[----:B------:R-:W-:-:S13]  /*16010*/  ELECT P6, URZ, PT ;  /* 0x00000000003f782f */ /* 0x000fda00038c0000 */
.L_x_9329:
[----:B------:R-:W-:Y:S05]  /*16020*/  @!P6 BRA `(.L_x_9273) ;  /* 0x000000000078e947 */ /* 0x000fea0003800000 */
[----:B------:R-:W-:-:S06]  /*16030*/  ULOP3.LUT UR4, UR36, 0x2, URZ, 0xfc, !UPT ;  /* 0x0000000224047892 */ /* 0x000fcc000f8efc3f */
[----:B0-----:R-:W-:-:S05]  /*16040*/  IMAD.U32 R0, RZ, RZ, UR4 ;  /* 0x00000004ff007e24 */ /* 0x001fca000f8e00ff */
[----:B------:R-:W-:-:S13]  /*16050*/  ISETP.NE.AND P2, PT, R0, 0x3, PT ;  /* 0x000000030000780c */ /* 0x000fda0003f45270 */
[----:B------:R-:W-:Y:S05]  /*16060*/  @!P2 BRA `(.L_x_9275) ;  /* 0x000000000004a947 */ /* 0x000fea0003800000 */
[----:B------:R-:W-:Y:S01]  /*16070*/  BPT.TRAP 0x1 ;  /* 0x000000040000795c */ /* 0x000fe20000300000 */
.L_x_9275:
        /* <DEDUP_REMOVED lines=12> */
.L_x_9330:
[----:B------:R-:W1:Y:S02]  /*16140*/  SYNCS.PHASECHK.TRANS64.TRYWAIT P0, [R3+URZ], R0 ;  /* 0x00000000030075a7 */ /* 0x000e64000800017f */
[----:B-1----:R-:W-:Y:S05]  /*16150*/  @!P0 BRA `(.L_x_9277) ;  /* 0x0000001000e48947 */ /* 0x002fea0003800000 */
.L_x_9331:
[----:B------:R-:W-:Y:S05]  /*16160*/  @!P2 BRA `(.L_x_9278) ;  /* 0x000000000004a947 */ /* 0x000fea0003800000 */
[----:B------:R-:W-:Y:S01]  /*16170*/  BPT.TRAP 0x1 ;  /* 0x000000040000795c */ /* 0x000fe20000300000 */
.L_x_9278:
[----:B-1----:R-:W-:-:S04]  /*16180*/  VIADD R3, R9, 0x2d860 ;  /* 0x0002d86009037836 */ /* 0x002fc80000000000 */
[----:B------:R-:W-:-:S04]  /*16190*/  IMAD R5, R22, 0x8, R3 ;  /* 0x0000000816057824 */ /* 0x000fc800078e0203 */
[----:B------:R-:W1:Y:S02]  /*161a0*/  SYNCS.PHASECHK.TRANS64.TRYWAIT P0, [R5+URZ], R2 ;  /* 0x00000002050075a7 */ /* 0x000e64000800017f */
[----:B-1----:R-:W-:Y:S05]  /*161b0*/  @!P0 BRA `(.L_x_9279) ;  /* 0x0000001000e08947 */ /* 0x002fea0003800000 */
.L_x_9332:
[----:B------:R-:W-:-:S07]  /*161c0*/  IMAD R3, R4, 0x8, R3 ;  /* 0x0000000804037824 */ /* 0x000fce00078e0203 */
.L_x_9280:
[----:B--2---:R2:W4:Y:S02]  /*161d0*/  SYNCS.PHASECHK.TRANS64.TRYWAIT P0, [R3+URZ], R0 ;  /* 0x00000000030075a7 */ /* 0x004524000800017f */
[----:B----4-:R-:W-:Y:S05]  /*161e0*/  @!P0 NANOSLEEP.SYNCS 0x989680 ;  /* 0x009896800000895d */ /* 0x010fea0003900000 */
[----:B------:R-:W4:Y:S02]  /*161f0*/  @!P0 SYNCS.PHASECHK.TRANS64 P0, [R3+URZ], R0 ;  /* 0x00000000030085a7 */ /* 0x000f24000800007f */
[----:B----4-:R-:W-:Y:S05]  /*16200*/  @!P0 BRA `(.L_x_9280) ;  /* 0xfffffffc00f08947 */ /* 0x010fea000383ffff */
.L_x_9273:
[----:B------:R-:W-:Y:S05]  /*16210*/  BSYNC B0 ;  /* 0x0000000000007941 */ /* 0x000fea0003800000 */
.L_x_9272:
[----:B------:R-:W-:Y:S05]  /*16220*/  EXIT ;  /* 0x000000000000794d */ /* 0x000fea0003800000 */
.L_x_9105:
[----:B0-----:R-:W-:-:S04]  /*16230*/  IMAD.U32 R3, RZ, RZ, UR42 ;  /* 0x0000002aff037e24 */ /* 0x001fc8000f8e00ff */
[----:B------:R0:W1:Y:S03]  /*16240*/  SYNCS.PHASECHK.TRANS64.TRYWAIT P1, [R3+URZ+0x2d800], R0 ;  /* 0x02d80000030075a7 */ /* 0x000066000802017f */
[----:B-1----:R-:W-:Y:S05]  /*16250*/  @!P1 NANOSLEEP.SYNCS 0x989680 ;  /* 0x009896800000995d */ /* 0x002fea0003900000 */
[----:B------:R-:W1:Y:S02]  /*16260*/  @!P1 SYNCS.PHASECHK.TRANS64 P1, [R3+URZ+0x2d800], R0 ;  /* 0x02d80000030095a7 */ /* 0x000e64000802007f */
[----:B-1----:R-:W-:Y:S05]  /*16270*/  @!P1 BRA `(.L_x_9105) ;  /* 0xfffffffc00ec9947 */ /* 0x002fea000383ffff */
[----:B------:R-:W-:Y:S05]  /*16280*/  BRA `(.L_x_9281) ;  /* 0xfffffeb8002c7947 */ /* 0x000fea000383ffff */
.L_x_9109:
[----:B-1----:R1:W2:Y:S02]  /*16290*/  SYNCS.PHASECHK.TRANS64.TRYWAIT P2, [R4+URZ+0x2d830], R3 ;  /* 0x02d83003040075a7 */ /* 0x0022a4000804017f */
[----:B--2---:R-:W-:Y:S05]  /*162a0*/  @!P2 NANOSLEEP.SYNCS 0x989680 ;  /* 0x009896800000a95d */ /* 0x004fea0003900000 */
[----:B------:R-:W2:Y:S02]  /*162b0*/  @!P2 SYNCS.PHASECHK.TRANS64 P2, [R4+URZ+0x2d830], R3 ;  /* 0x02d830030400a5a7 */ /* 0x000ea4000804007f */
[----:B--2---:R-:W-:Y:S05]  /*162c0*/  @!P2 BRA `(.L_x_9109) ;  /* 0xfffffffc00f0a947 */ /* 0x004fea000383ffff */
[----:B------:R-:W-:Y:S05]  /*162d0*/  BRA `(.L_x_9108) ;  /* 0xfffffeb800507947 */ /* 0x000fea000383ffff */
.L_x_9125:
[----:B-1----:R-:W-:-:S04]  /*162e0*/  IMAD.U32 R11, RZ, RZ, UR6 ;  /* 0x00000006ff0b7e24 */ /* 0x002fc8000f8e00ff */
[----:B------:R1:W2:Y:S03]  /*162f0*/  SYNCS.PHASECHK.TRANS64.TRYWAIT P2, [R11+URZ+0x2d830], R10 ;  /* 0x02d8300a0b0075a7 */ /* 0x0002a6000804017f */
[----:B--2---:R-:W-:Y:S05]  /*16300*/  @!P2 NANOSLEEP.SYNCS 0x989680 ;  /* 0x009896800000a95d */ /* 0x004fea0003900000 */
[----:B------:R-:W2:Y:S02]  /*16310*/  @!P2 SYNCS.PHASECHK.TRANS64 P2, [R11+URZ+0x2d830], R10 ;  /* 0x02d8300a0b00a5a7 */ /* 0x000ea4000804007f */
[----:B--2---:R-:W-:Y:S05]  /*16320*/  @!P2 BRA `(.L_x_9125) ;  /* 0xfffffffc00eca947 */ /* 0x004fea000383ffff */
[----:B------:R-:W-:Y:S05]  /*16330*/  BRA `(.L_x_9122) ;  /* 0xfffffef4000c7947 */ /* 0x000fea000383ffff */
.L_x_9129:
[----:B-1----:R-:W-:-:S04]  /*16340*/  IMAD.U32 R11, RZ, RZ, UR6 ;  /* 0x00000006ff0b7e24 */ /* 0x002fc8000f8e00ff */
[----:B------:R1:W2:Y:S03]  /*16350*/  SYNCS.PHASECHK.TRANS64.TRYWAIT P2, [R11+URZ+0x2d850], R10 ;  /* 0x02d8500a0b0075a7 */ /* 0x0002a6000804017f */
[----:B--2---:R-:W-:Y:S05]  /*16360*/  @!P2 NANOSLEEP.SYNCS 0x989680 ;  /* 0x009896800000a95d */ /* 0x004fea0003900000 */
[----:B------:R-:W2:Y:S02]  /*16370*/  @!P2 SYNCS.PHASECHK.TRANS64 P2, [R11+URZ+0x2d850], R10 ;  /* 0x02d8500a0b00a5a7 */ /* 0x000ea4000804007f */
[----:B--2---:R-:W-:Y:S05]  /*16380*/  @!P2 BRA `(.L_x_9129) ;  /* 0xfffffffc00eca947 */ /* 0x004fea000383ffff */
[----:B------:R-:W-:Y:S05]  /*16390*/  BRA `(.L_x_9126) ;  /* 0xfffffef400ac7947 */ /* 0x000fea000383ffff */
.L_x_9146:
[----:B-1----:R-:W-:-:S04]  /*163a0*/  IMAD.U32 R9, RZ, RZ, UR6 ;  /* 0x00000006ff097e24 */ /* 0x002fc8000f8e00ff */
[----:B------:R1:W2:Y:S03]  /*163b0*/  SYNCS.PHASECHK.TRANS64.TRYWAIT P2, [R9+URZ+0x2d830], R8 ;  /* 0x02d83008090075a7 */ /* 0x0002a6000804017f */
[----:B--2---:R-:W-:Y:S05]  /*163c0*/  @!P2 NANOSLEEP.SYNCS 0x989680 ;  /* 0x009896800000a95d */ /* 0x004fea0003900000 */
[----:B------:R-:W2:Y:S02]  /*163d0*/  @!P2 SYNCS.PHASECHK.TRANS64 P2, [R9+URZ+0x2d830], R8 ;  /* 0x02d830080900a5a7 */ /* 0x000ea4000804007f */
[----:B--2---:R-:W-:Y:S05]  /*163e0*/  @!P2 BRA `(.L_x_9146) ;  /* 0xfffffffc00eca947 */ /* 0x004fea000383ffff */
[----:B------:R-:W-:Y:S05]  /*163f0*/  BRA `(.L_x_9143) ;  /* 0xffffff2c00a07947 */ /* 0x000fea000383ffff */
.L_x_9150:
[----:B-1----:R-:W-:-:S04]  /*16400*/  IMAD.U32 R9, RZ, RZ, UR6 ;  /* 0x00000006ff097e24 */ /* 0x002fc8000f8e00ff */
[----:B------:R1:W2:Y:S03]  /*16410*/  SYNCS.PHASECHK.TRANS64.TRYWAIT P2, [R9+URZ+0x2d850], R8 ;  /* 0x02d85008090075a7 */ /* 0x0002a6000804017f */
[----:B--2---:R-:W-:Y:S05]  /*16420*/  @!P2 NANOSLEEP.SYNCS 0x989680 ;  /* 0x009896800000a95d */ /* 0x004fea0003900000 */
[----:B------:R-:W2:Y:S02]  /*16430*/  @!P2 SYNCS.PHASECHK.TRANS64 P2, [R9+URZ+0x2d850], R8 ;  /* 0x02d850080900a5a7 */ /* 0x000ea4000804007f */
[----:B--2---:R-:W-:Y:S05]  /*16440*/  @!P2 BRA `(.L_x_9150) ;  /* 0xfffffffc00eca947 */ /* 0x004fea000383ffff */
[----:B------:R-:W-:Y:S05]  /*16450*/  BRA `(.L_x_9147) ;  /* 0xffffff3000407947 */ /* 0x000fea000383ffff */
.L_x_9156:
[----:B-1----:R-:W-:-:S04]  /*16460*/  IMAD.U32 R13, RZ, RZ, UR6 ;  /* 0x00000006ff0d7e24 */ /* 0x002fc8000f8e00ff */
[----:B------:R1:W2:Y:S03]  /*16470*/  SYNCS.PHASECHK.TRANS64.TRYWAIT P2, [R13+URZ+0x2d830], R12 ;  /* 0x02d8300c0d0075a7 */ /* 0x0002a6000804017f */
[----:B--2---:R-:W-:Y:S05]  /*16480*/  @!P2 NANOSLEEP.SYNCS 0x989680 ;  /* 0x009896800000a95d */ /* 0x004fea0003900000 */
[----:B------:R-:W2:Y:S02]  /*16490*/  @!P2 SYNCS.PHASECHK.TRANS64 P2, [R13+URZ+0x2d830], R12 ;  /* 0x02d8300c0d00a5a7 */ /* 0x000ea4000804007f */
[----:B--2---:R-:W-:Y:S05]  /*164a0*/  @!P2 BRA `(.L_x_9156) ;  /* 0xfffffffc00eca947 */ /* 0x004fea000383ffff */
[----:B------:R-:W-:Y:S05]  /*164b0*/  BRA `(.L_x_9153) ;  /* 0xffffff5400bc7947 */ /* 0x000fea000383ffff */
.L_x_9160:
[----:B-1----:R-:W-:-:S04]  /*164c0*/  IMAD.U32 R13, RZ, RZ, UR6 ;  /* 0x00000006ff0d7e24 */ /* 0x002fc8000f8e00ff */
[----:B------:R1:W2:Y:S03]  /*164d0*/  SYNCS.PHASECHK.TRANS64.TRYWAIT P2, [R13+URZ+0x2d850], R12 ;  /* 0x02d8500c0d0075a7 */ /* 0x0002a6000804017f */
[----:B--2---:R-:W-:Y:S05]  /*164e0*/  @!P2 NANOSLEEP.SYNCS 0x989680 ;  /* 0x009896800000a95d */ /* 0x004fea0003900000 */
[----:B------:R-:W2:Y:S02]  /*164f0*/  @!P2 SYNCS.PHASECHK.TRANS64 P2, [R13+URZ+0x2d850], R12 ;  /* 0x02d8500c0d00a5a7 */ /* 0x000ea4000804007f */
[----:B--2---:R-:W-:Y:S05]  /*16500*/  @!P2 BRA `(.L_x_9160) ;  /* 0xfffffffc00eca947 */ /* 0x004fea000383ffff */
[----:B------:R-:W-:Y:S05]  /*16510*/  BRA `(.L_x_9157) ;  /* 0xffffff58005c7947 */ /* 0x000fea000383ffff */
.L_x_9173:
[----:B----4-:R-:W-:-:S04]  /*16520*/  IMAD.U32 R5, RZ, RZ, UR9 ;  /* 0x00000009ff057e24 */ /* 0x010fc8000f8e00ff */
[----:B------:R4:W0:Y:S03]  /*16530*/  SYNCS.PHASECHK.TRANS64.TRYWAIT P0, [R5+URZ+0x2d850], R0 ;  /* 0x02d85000050075a7 */ /* 0x000826000800017f */
[----:B0-----:R-:W-:Y:S05]  /*16540*/  @!P0 NANOSLEEP.SYNCS 0x989680 ;  /* 0x009896800000895d */ /* 0x001fea0003900000 */
[----:B------:R-:W0:Y:S02]  /*16550*/  @!P0 SYNCS.PHASECHK.TRANS64 P0, [R5+URZ+0x2d850], R0 ;  /* 0x02d85000050085a7 */ /* 0x000e24000800007f */
[----:B0-----:R-:W-:Y:S05]  /*16560*/  @!P0 BRA `(.L_x_9173) ;  /* 0xfffffffc00ec8947 */ /* 0x001fea000383ffff */
[----:B------:R-:W-:Y:S05]  /*16570*/  BRA `(.L_x_9172) ;  /* 0xffffff8c00707947 */ /* 0x000fea000383ffff */
.L_x_9214:
        /* <DEDUP_REMOVED lines=11> */
.L_x_9283:
[----:B------:R-:W-:Y:S05]  /*16630*/  BSYNC B0 ;  /* 0x0000000000007941 */ /* 0x000fea0003800000 */
.L_x_9282:
[----:B------:R-:W-:Y:S05]  /*16640*/  BRA `(.L_x_9284) ;  /* 0xffffffc800c87947 */ /* 0x000fea000383ffff */
.L_x_9215:
[----:B------:R-:W-:Y:S01]  /*16650*/  BSSY B0, `(.L_x_9285) ;  /* 0x0000006000007945 */ /* 0x000fe20003800000 */
[----:B------:R-:W-:-:S07]  /*16660*/  IMAD.MOV.U32 R15, RZ, RZ, -0x1 ;  /* 0xffffffffff0f7424 */ /* 0x000fce00078e00ff */
[----:B------:R-:W-:Y:S05]  /*16670*/  WARPSYNC.COLLECTIVE R15, `(.L_x_9286) ;  /* 0x000000000f0c7348 */ /* 0x000fea0003c00000 */
[----:B------:R-:W-:Y:S02]  /*16680*/  ELECT P6, UR62, PT ;  /* 0x00000000003e782f */ /* 0x000fe400038c0000 */
[----:B------:R-:W-:Y:S01]  /*16690*/  MOV R14, UR62 ;  /* 0x0000003e000e7c02 */ /* 0x000fe20008000f00 */
[----:B------:R-:W-:Y:S10]  /*166a0*/  ENDCOLLECTIVE ;  /* 0x000000000000791b */ /* 0x000ff40003800000 */
.L_x_9286:
[----:B------:R-:W-:Y:S05]  /*166b0*/  BSYNC B0 ;  /* 0x0000000000007941 */ /* 0x000fea0003800000 */
.L_x_9285:
[----:B------:R-:W-:Y:S05]  /*166c0*/  BRA `(.L_x_9287) ;  /* 0xffffffc800b87947 */ /* 0x000fea000383ffff */
.L_x_9218:
[----:B-1----:R1:W2:Y:S02]  /*166d0*/  SYNCS.PHASECHK.TRANS64.TRYWAIT P0, [R5+URZ+0x2d840], R4 ;  /* 0x02d84004050075a7 */ /* 0x0022a4000800017f */
[----:B--2---:R-:W-:Y:S05]  /*166e0*/  @!P0 NANOSLEEP.SYNCS 0x989680 ;  /* 0x009896800000895d */ /* 0x004fea0003900000 */
[----:B------:R-:W2:Y:S02]  /*166f0*/  @!P0 SYNCS.PHASECHK.TRANS64 P0, [R5+URZ+0x2d840], R4 ;  /* 0x02d84004050085a7 */ /* 0x000ea4000800007f */
[----:B--2---:R-:W-:Y:S05]  /*16700*/  @!P0 BRA `(.L_x_9218) ;  /* 0xfffffffc00f08947 */ /* 0x004fea000383ffff */
[----:B------:R-:W-:Y:S05]  /*16710*/  BRA `(.L_x_9288) ;  /* 0xffffffcc000c7947 */ /* 0x000fea000383ffff */
.L_x_9221:
[----:B-1----:R1:W2:Y:S02]  /*16720*/  SYNCS.PHASECHK.TRANS64.TRYWAIT P0, [R25+URZ+0x2d820], R4 ;  /* 0x02d82004190075a7 */ /* 0x0022a4000800017f */
[----:B--2---:R-:W-:Y:S05]  /*16730*/  @!P0 NANOSLEEP.SYNCS 0x989680 ;  /* 0x009896800000895d */ /* 0x004fea0003900000 */
[----:B------:R-:W2:Y:S02]  /*16740*/  @!P0 SYNCS.PHASECHK.TRANS64 P0, [R25+URZ+0x2d820], R4 ;  /* 0x02d82004190085a7 */ /* 0x000ea4000800007f */
[----:B--2---:R-:W-:Y:S05]  /*16750*/  @!P0 BRA `(.L_x_9221) ;  /* 0xfffffffc00f08947 */ /* 0x004fea000383ffff */
[----:B------:R-:W-:Y:S05]  /*16760*/  BRA `(.L_x_9289) ;  /* 0xffffffd000347947 */ /* 0x000fea000383ffff */
.L_x_9229:
[----:B0-----:R0:W1:Y:S02]  /*16770*/  SYNCS.PHASECHK.TRANS64.TRYWAIT P0, [R3+URZ+0x2d840], R2 ;  /* 0x02d84002030075a7 */ /* 0x001064000800017f */
[----:B-1----:R-:W-:Y:S05]  /*16780*/  @!P0 NANOSLEEP.SYNCS 0x989680 ;  /* 0x009896800000895d */ /* 0x002fea0003900000 */
[----:B------:R-:W1:Y:S02]  /*16790*/  @!P0 SYNCS.PHASECHK.TRANS64 P0, [R3+URZ+0x2d840], R2 ;  /* 0x02d84002030085a7 */ /* 0x000e64000800007f */
[----:B-1----:R-:W-:Y:S05]  /*167a0*/  @!P0 BRA `(.L_x_9229) ;  /* 0xfffffffc00f08947 */ /* 0x002fea000383ffff */
[----:B------:R-:W-:Y:S05]  /*167b0*/  BRA `(.L_x_9290) ;  /* 0xffffffd000d87947 */ /* 0x000fea000383ffff */
.L_x_9231:
[----:B0-----:R0:W1:Y:S02]  /*167c0*/  SYNCS.PHASECHK.TRANS64.TRYWAIT P0, [R2+URZ+0x60], R5 ;  /* 0x00006005020075a7 */ /* 0x001064000800017f */
[----:B-1----:R-:W-:Y:S05]  /*167d0*/  @!P0 NANOSLEEP.SYNCS 0x989680 ;  /* 0x009896800000895d */ /* 0x002fea0003900000 */
[----:B------:R-:W1:Y:S02]  /*167e0*/  @!P0 SYNCS.PHASECHK.TRANS64 P0, [R2+URZ+0x60], R5 ;  /* 0x00006005020085a7 */ /* 0x000e64000800007f */
[----:B-1----:R-:W-:Y:S05]  /*167f0*/  @!P0 BRA `(.L_x_9231) ;  /* 0xfffffffc00f08947 */ /* 0x002fea000383ffff */
[----:B------:R-:W-:Y:S05]  /*16800*/  BRA `(.L_x_9291) ;  /* 0xffffffd400647947 */ /* 0x000fea000383ffff */
.L_x_9236:
[----:B-1----:R1:W2:Y:S02]  /*16810*/  SYNCS.PHASECHK.TRANS64.TRYWAIT P0, [R3+URZ+0x2d840], R2 ;  /* 0x02d84002030075a7 */ /* 0x0022a4000800017f */
[----:B--2---:R-:W-:Y:S05]  /*16820*/  @!P0 NANOSLEEP.SYNCS 0x989680 ;  /* 0x009896800000895d */ /* 0x004fea0003900000 */
[----:B------:R-:W2:Y:S02]  /*16830*/  @!P0 SYNCS.PHASECHK.TRANS64 P0, [R3+URZ+0x2d840], R2 ;  /* 0x02d84002030085a7 */ /* 0x000ea4000800007f */
[----:B--2---:R-:W-:Y:S05]  /*16840*/  @!P0 BRA `(.L_x_9236) ;  /* 0xfffffffc00f08947 */ /* 0x004fea000383ffff */
[----:B------:R-:W-:Y:S05]  /*16850*/  BRA `(.L_x_9292) ;  /* 0xffffffd800987947 */ /* 0x000fea000383ffff */
.L_x_9238:
[----:B0-----:R0:W1:Y:S02]  /*16860*/  SYNCS.PHASECHK.TRANS64.TRYWAIT P1, [R3+URZ+0x60], R24 ;  /* 0x00006018030075a7 */ /* 0x001064000802017f */
[----:B-1----:R-:W-:Y:S05]  /*16870*/  @!P1 NANOSLEEP.SYNCS 0x989680 ;  /* 0x009896800000995d */ /* 0x002fea0003900000 */
[----:B------:R-:W1:Y:S02]  /*16880*/  @!P1 SYNCS.PHASECHK.TRANS64 P1, [R3+URZ+0x60], R24 ;  /* 0x00006018030095a7 */ /* 0x000e64000802007f */
[----:B-1----:R-:W-:Y:S05]  /*16890*/  @!P1 BRA `(.L_x_9238) ;  /* 0xfffffffc00f09947 */ /* 0x002fea000383ffff */
[----:B------:R-:W-:Y:S05]  /*168a0*/  BRA `(.L_x_9293) ;  /* 0xffffffdc00247947 */ /* 0x000fea000383ffff */
.L_x_9243:
[----:B-1----:R1:W2:Y:S02]  /*168b0*/  SYNCS.PHASECHK.TRANS64.TRYWAIT P0, [R2+URZ+0x2d840], R3 ;  /* 0x02d84003020075a7 */ /* 0x0022a4000800017f */
[----:B--2---:R-:W-:Y:S05]  /*168c0*/  @!P0 NANOSLEEP.SYNCS 0x989680 ;  /* 0x009896800000895d */ /* 0x004fea0003900000 */
[----:B------:R-:W2:Y:S02]  /*168d0*/  @!P0 SYNCS.PHASECHK.TRANS64 P0, [R2+URZ+0x2d840], R3 ;  /* 0x02d84003020085a7 */ /* 0x000ea4000800007f */
[----:B--2---:R-:W-:Y:S05]  /*168e0*/  @!P0 BRA `(.L_x_9243) ;  /* 0xfffffffc00f08947 */ /* 0x004fea000383ffff */
[----:B------:R-:W-:Y:S05]  /*168f0*/  BRA `(.L_x_9294) ;  /* 0xffffffe000307947 */ /* 0x000fea000383ffff */
.L_x_9245:
[----:B0-----:R0:W1:Y:S02]  /*16900*/  SYNCS.PHASECHK.TRANS64.TRYWAIT P1, [R2+URZ+0x60], R3 ;  /* 0x00006003020075a7 */ /* 0x001064000802017f */
[----:B-1----:R-:W-:Y:S05]  /*16910*/  @!P1 NANOSLEEP.SYNCS 0x989680 ;  /* 0x009896800000995d */ /* 0x002fea0003900000 */
[----:B------:R-:W1:Y:S02]  /*16920*/  @!P1 SYNCS.PHASECHK.TRANS64 P1, [R2+URZ+0x60], R3 ;  /* 0x00006003020095a7 */ /* 0x000e64000802007f */
[----:B-1----:R-:W-:Y:S05]  /*16930*/  @!P1 BRA `(.L_x_9245) ;  /* 0xfffffffc00f09947 */ /* 0x002fea000383ffff */
[----:B------:R-:W-:Y:S05]  /*16940*/  BRA `(.L_x_9295) ;  /* 0xffffffe000c47947 */ /* 0x000fea000383ffff */
.L_x_9252:
[----:B0-----:R0:W1:Y:S02]  /*16950*/  SYNCS.PHASECHK.TRANS64.TRYWAIT P0, [R3+URZ+0x2d860], R2 ;  /* 0x02d86002030075a7 */ /* 0x001064000800017f */
[----:B-1----:R-:W-:Y:S05]  /*16960*/  @!P0 NANOSLEEP.SYNCS 0x989680 ;  /* 0x009896800000895d */ /* 0x002fea0003900000 */
[----:B------:R-:W1:Y:S02]  /*16970*/  @!P0 SYNCS.PHASECHK.TRANS64 P0, [R3+URZ+0x2d860], R2 ;  /* 0x02d86002030085a7 */ /* 0x000e64000800007f */
[----:B-1----:R-:W-:Y:S05]  /*16980*/  @!P0 BRA `(.L_x_9252) ;  /* 0xfffffffc00f08947 */ /* 0x002fea000383ffff */
[----:B------:R-:W-:Y:S05]  /*16990*/  BRA `(.L_x_9296) ;  /* 0xffffffe400a87947 */ /* 0x000fea000383ffff */
.L_x_9254:
        /* <DEDUP_REMOVED lines=8> */
.L_x_9298:
[----:B------:R-:W-:Y:S05]  /*16a20*/  BSYNC B0 ;  /* 0x0000000000007941 */ /* 0x000fea0003800000 */
.L_x_9297:
        /* <DEDUP_REMOVED lines=8> */
.L_x_9299:
[----:B------:R-:W-:Y:S01]  /*16ab0*/  IMAD.MOV.U32 R4, RZ, RZ, R14 ;  /* 0x000000ffff047224 */ /* 0x000fe200078e000e */
[----:B------:R-:W-:Y:S06]  /*16ac0*/  BRA `(.L_x_9300) ;  /* 0xffffffe8001c7947 */ /* 0x000fec000383ffff */
.L_x_9257:
[----:B------:R-:W-:Y:S01]  /*16ad0*/  BSSY B0, `(.L_x_9301) ;  /* 0x0000008000007945 */ /* 0x000fe20003800000 */
[----:B-----5:R-:W-:Y:S02]  /*16ae0*/  IMAD.MOV.U32 R13, RZ, RZ, R2 ;  /* 0x000000ffff0d7224 */ /* 0x020fe400078e0002 */
[----:B------:R-:W-:Y:S02]  /*16af0*/  IMAD.MOV.U32 R12, RZ, RZ, 0x1 ;  /* 0x00000001ff0c7424 */ /* 0x000fe400078e00ff */
[----:B------:R-:W-:Y:S02]  /*16b00*/  IMAD.MOV.U32 R11, RZ, RZ, RZ ;  /* 0x000000ffff0b7224 */ /* 0x000fe400078e00ff */
[----:B------:R-:W-:-:S07]  /*16b10*/  IMAD.MOV.U32 R15, RZ, RZ, -0x1 ;  /* 0xffffffffff0f7424 */ /* 0x000fce00078e00ff */
[----:B0123--:R-:W-:Y:S05]  /*16b20*/  WARPSYNC.COLLECTIVE R15, `(.L_x_9302) ;  /* 0x000000000f087348 */ /* 0x00ffea0003c00000 */
[----:B------:R4:W0:Y:S02]  /*16b30*/  SHFL.UP P6, R14, R13, R12, R11 ;  /* 0x0400000c0d0e7389 */ /* 0x00082400000c000b */
[----:B01234-:R-:W-:Y:S01]  /*16b40*/  ENDCOLLECTIVE ;  /* 0x000000000000791b */ /* 0x01ffe20003800000 */
.L_x_9302:
[----:B------:R-:W-:Y:S05]  /*16b50*/  BSYNC B0 ;  /* 0x0000000000007941 */ /* 0x000fea0003800000 */
.L_x_9301:
        /* <DEDUP_REMOVED lines=10> */
.L_x_9303:
        /* <DEDUP_REMOVED lines=8> */
.L_x_9304:
        /* <DEDUP_REMOVED lines=8> */
.L_x_9305:
        /* <DEDUP_REMOVED lines=8> */
.L_x_9306:
        /* <DEDUP_REMOVED lines=8> */
.L_x_9307:
[----:B------:R-:W-:Y:S05]  /*16e00*/  BRA `(.L_x_9308) ;  /* 0xffffffe400d87947 */ /* 0x000fea000383ffff */
.L_x_9262:
[----:B------:R-:W-:Y:S01]  /*16e10*/  BSSY B0, `(.L_x_9309) ;  /* 0x0000008000007945 */ /* 0x000fe20003800000 */
[----:B-----5:R-:W-:Y:S02]  /*16e20*/  IMAD.MOV.U32 R13, RZ, RZ, R2 ;  /* 0x000000ffff0d7224 */ /* 0x020fe400078e0002 */
[----:B------:R-:W-:Y:S02]  /*16e30*/  IMAD.MOV.U32 R12, RZ, RZ, 0x1 ;  /* 0x00000001ff0c7424 */ /* 0x000fe400078e00ff */
[----:B------:R-:W-:Y:S02]  /*16e40*/  IMAD.MOV.U32 R11, RZ, RZ, RZ ;  /* 0x000000ffff0b7224 */ /* 0x000fe400078e00ff */
[----:B------:R-:W-:-:S07]  /*16e50*/  IMAD.MOV.U32 R15, RZ, RZ, -0x1 ;  /* 0xffffffffff0f7424 */ /* 0x000fce00078e00ff */
[----:B01-3--:R-:W-:Y:S05]  /*16e60*/  WARPSYNC.COLLECTIVE R15, `(.L_x_9310) ;  /* 0x000000000f087348 */ /* 0x00bfea0003c00000 */
[----:B------:R2:W4:Y:S02]  /*16e70*/  SHFL.UP P6, R14, R13, R12, R11 ;  /* 0x0400000c0d0e7389 */ /* 0x00052400000c000b */
[----:B01234-:R-:W-:Y:S01]  /*16e80*/  ENDCOLLECTIVE ;  /* 0x000000000000791b */ /* 0x01ffe20003800000 */
.L_x_9310:
[----:B------:R-:W-:Y:S05]  /*16e90*/  BSYNC B0 ;  /* 0x0000000000007941 */ /* 0x000fea0003800000 */
.L_x_9309:
        /* <DEDUP_REMOVED lines=10> */
.L_x_9311:
        /* <DEDUP_REMOVED lines=8> */
.L_x_9312:
        /* <DEDUP_REMOVED lines=8> */
.L_x_9313:
        /* <DEDUP_REMOVED lines=8> */
.L_x_9314:
        /* <DEDUP_REMOVED lines=8> */
.L_x_9315:
[----:B------:R-:W-:Y:S05]  /*17140*/  BRA `(.L_x_9316) ;  /* 0xffffffe400b47947 */ /* 0x000fea000383ffff */
.L_x_9264:
[----:B------:R-:W-:Y:S01]  /*17150*/  BSSY B0, `(.L_x_9317) ;  /* 0x0000006000007945 */ /* 0x000fe20003800000 */
[----:B------:R-:W-:Y:S01]  /*17160*/  PLOP3.LUT P6, PT, P6, PT, PT, 0x8, 0x0 ;  /* 0x000000000000781c */ /* 0x000fe200037ce170 */
[----:B------:R-:W-:-:S12]  /*17170*/  IMAD.MOV.U32 R15, RZ, RZ, -0x1 ;  /* 0xffffffffff0f7424 */ /* 0x000fd800078e00ff */
[----:B01-3--:R-:W-:Y:S05]  /*17180*/  WARPSYNC.COLLECTIVE R15, `(.L_x_9318) ;  /* 0x000000000f087348 */ /* 0x00bfea0003c00000 */
[----:B------:R-:W-:Y:S01]  /*17190*/  VOTE.ANY R14, PT, P6 ;  /* 0x00000000000e7806 */ /* 0x000fe200030e0100 */
[----:B01-3--:R-:W-:Y:S06]  /*171a0*/  ENDCOLLECTIVE ;  /* 0x000000000000791b */ /* 0x00bfec0003800000 */
.L_x_9318:
[----:B------:R-:W-:Y:S05]  /*171b0*/  BSYNC B0 ;  /* 0x0000000000007941 */ /* 0x000fea0003800000 */
.L_x_9317:
        /* <DEDUP_REMOVED lines=9> */
.L_x_9319:
[----:B------:R-:W-:Y:S01]  /*17250*/  IMAD.MOV.U32 R17, RZ, RZ, R14 ;  /* 0x000000ffff117224 */ /* 0x000fe200078e000e */
[----:B------:R-:W-:Y:S06]  /*17260*/  BRA `(.L_x_9320) ;  /* 0xffffffe400a47947 */ /* 0x000fec000383ffff */
.L_x_9266:
[----:B------:R-:W-:Y:S01]  /*17270*/  BSSY B0, `(.L_x_9321) ;  /* 0x0000007000007945 */ /* 0x000fe20003800000 */
[----:B------:R-:W-:Y:S02]  /*17280*/  IMAD.MOV.U32 R13, RZ, RZ, R8 ;  /* 0x000000ffff0d7224 */ /* 0x000fe400078e0008 */
[----:B------:R-:W-:Y:S02]  /*17290*/  IMAD.MOV.U32 R11, RZ, RZ, 0x1f ;  /* 0x0000001fff0b7424 */ /* 0x000fe400078e00ff */
[----:B------:R-:W-:-:S07]  /*172a0*/  IMAD.MOV.U32 R15, RZ, RZ, -0x1 ;  /* 0xffffffffff0f7424 */ /* 0x000fce00078e00ff */
[----:B01234-:R-:W-:Y:S05]  /*172b0*/  WARPSYNC.COLLECTIVE R15, `(.L_x_9322) ;  /* 0x000000000f087348 */ /* 0x01ffea0003c00000 */
[----:B------:R0:W0:Y:S02]  /*172c0*/  SHFL.IDX P6, R14, R13, R12, R11 ;  /* 0x0000000c0d0e7389 */ /* 0x00002400000c000b */
[----:B01234-:R-:W-:Y:S01]  /*172d0*/  ENDCOLLECTIVE ;  /* 0x000000000000791b */ /* 0x01ffe20003800000 */
.L_x_9322:
[----:B------:R-:W-:Y:S05]  /*172e0*/  BSYNC B0 ;  /* 0x0000000000007941 */ /* 0x000fea0003800000 */
.L_x_9321:
[----:B------:R-:W-:Y:S05]  /*172f0*/  BRA `(.L_x_9265) ;  /* 0xffffffe4009c7947 */ /* 0x000fea000383ffff */
.L_x_9270:
[----:B0-----:R0:W1:Y:S02]  /*17300*/  SYNCS.PHASECHK.TRANS64.TRYWAIT P0, [R9+URZ+0x2d820], R0 ;  /* 0x02d82000090075a7 */ /* 0x001064000800017f */
[----:B-1----:R-:W-:Y:S05]  /*17310*/  @!P0 NANOSLEEP.SYNCS 0x989680 ;  /* 0x009896800000895d */ /* 0x002fea0003900000 */
[----:B------:R-:W1:Y:S02]  /*17320*/  @!P0 SYNCS.PHASECHK.TRANS64 P0, [R9+URZ+0x2d820], R0 ;  /* 0x02d82000090085a7 */ /* 0x000e64000800007f */
[----:B-1----:R-:W-:Y:S05]  /*17330*/  @!P0 BRA `(.L_x_9270) ;  /* 0xfffffffc00f08947 */ /* 0x002fea000383ffff */
[----:B------:R-:W-:Y:S05]  /*17340*/  BRA `(.L_x_9323) ;  /* 0xffffffec00007947 */ /* 0x000fea000383ffff */
.L_x_9271:
        /* <DEDUP_REMOVED lines=8> */
[----:B0--3--:R-:W-:Y:S05]  /*173d0*/  WARPSYNC.COLLECTIVE R15, `(.L_x_9325) ;  /* 0x000000000f087348 */ /* 0x009fea0003c00000 */
[----:B------:R1:W2:Y:S02]  /*173e0*/  SHFL.IDX P6, R14, R13, R12, R11 ;  /* 0x0000000c0d0e7389 */ /* 0x0002a400000c000b */
[----:B0123--:R-:W-:Y:S01]  /*173f0*/  ENDCOLLECTIVE ;  /* 0x000000000000791b */ /* 0x00ffe20003800000 */
.L_x_9325:
[----:B------:R-:W-:Y:S05]  /*17400*/  BSYNC B0 ;  /* 0x0000000000007941 */ /* 0x000fea0003800000 */
.L_x_9324:
[----:B------:R-:W-:Y:S05]  /*17410*/  BRA `(.L_x_9326) ;  /* 0xffffffe800e87947 */ /* 0x000fea000383ffff */
.L_x_9274:
[----:B------:R-:W-:Y:S01]  /*17420*/  BSSY B1, `(.L_x_9327) ;  /* 0x0000006000017945 */ /* 0x000fe20003800000 */
[----:B------:R-:W-:-:S07]  /*17430*/  IMAD.MOV.U32 R15, RZ, RZ, -0x1 ;  /* 0xffffffffff0f7424 */ /* 0x000fce00078e00ff */
[----:B0--3--:R-:W-:Y:S05]  /*17440*/  WARPSYNC.COLLECTIVE R15, `(.L_x_9328) ;  /* 0x000000000f0c7348 */ /* 0x009fea0003c00000 */
[----:B------:R-:W-:Y:S02]  /*17450*/  ELECT P6, UR62, PT ;  /* 0x00000000003e782f */ /* 0x000fe400038c0000 */
[----:B------:R-:W-:Y:S01]  /*17460*/  MOV R14, UR62 ;  /* 0x0000003e000e7c02 */ /* 0x000fe20008000f00 */
[----:B0--3--:R-:W-:Y:S10]  /*17470*/  ENDCOLLECTIVE ;  /* 0x000000000000791b */ /* 0x009ff40003800000 */
.L_x_9328:
[----:B------:R-:W-:Y:S05]  /*17480*/  BSYNC B1 ;  /* 0x0000000000017941 */ /* 0x000fea0003800000 */
.L_x_9327:
[----:B------:R-:W-:Y:S05]  /*17490*/  BRA `(.L_x_9329) ;  /* 0xffffffe800e07947 */ /* 0x000fea000383ffff */
.L_x_9276:
[----:B0-----:R0:W1:Y:S02]  /*174a0*/  SYNCS.PHASECHK.TRANS64.TRYWAIT P0, [R7+URZ], R2 ;  /* 0x00000002070075a7 */ /* 0x001064000800017f */
[----:B-1----:R-:W-:Y:S05]  /*174b0*/  @!P0 NANOSLEEP.SYNCS 0x989680 ;  /* 0x009896800000895d */ /* 0x002fea0003900000 */
[----:B------:R-:W1:Y:S02]  /*174c0*/  @!P0 SYNCS.PHASECHK.TRANS64 P0, [R7+URZ], R2 ;  /* 0x00000002070085a7 */ /* 0x000e64000800007f */
[----:B-1----:R-:W-:Y:S05]  /*174d0*/  @!P0 BRA `(.L_x_9276) ;  /* 0xfffffffc00f08947 */ /* 0x002fea000383ffff */
[----:B------:R-:W-:Y:S05]  /*174e0*/  BRA `(.L_x_9330) ;  /* 0xffffffec00147947 */ /* 0x000fea000383ffff */
.L_x_9277:
[----:B-1----:R1:W2:Y:S02]  /*174f0*/  SYNCS.PHASECHK.TRANS64.TRYWAIT P0, [R3+URZ], R0 ;  /* 0x00000000030075a7 */ /* 0x0022a4000800017f */
[----:B--2---:R-:W-:Y:S05]  /*17500*/  @!P0 NANOSLEEP.SYNCS 0x989680 ;  /* 0x009896800000895d */ /* 0x004fea0003900000 */
[----:B------:R-:W2:Y:S02]  /*17510*/  @!P0 SYNCS.PHASECHK.TRANS64 P0, [R3+URZ], R0 ;  /* 0x00000000030085a7 */ /* 0x000ea4000800007f */
[----:B--2---:R-:W-:Y:S05]  /*17520*/  @!P0 BRA `(.L_x_9277) ;  /* 0xfffffffc00f08947 */ /* 0x004fea000383ffff */
[----:B------:R-:W-:Y:S05]  /*17530*/  BRA `(.L_x_9331) ;  /* 0xffffffec00087947 */ /* 0x000fea000383ffff */
.L_x_9279:
[----:B-1----:R1:W2:Y:S02]  /*17540*/  SYNCS.PHASECHK.TRANS64.TRYWAIT P0, [R5+URZ], R2 ;  /* 0x00000002050075a7 */ /* 0x0022a4000800017f */
[----:B--2---:R-:W-:Y:S05]  /*17550*/  @!P0 NANOSLEEP.SYNCS 0x989680 ;  /* 0x009896800000895d */ /* 0x004fea0003900000 */
[----:B------:R-:W2:Y:S02]  /*17560*/  @!P0 SYNCS.PHASECHK.TRANS64 P0, [R5+URZ], R2 ;  /* 0x00000002050085a7 */ /* 0x000ea4000800007f */
[----:B--2---:R-:W-:Y:S05]  /*17570*/  @!P0 BRA `(.L_x_9279) ;  /* 0xfffffffc00f08947 */ /* 0x004fea000383ffff */
[----:B------:R-:W-:Y:S05]  /*17580*/  BRA `(.L_x_9332) ;  /* 0xffffffec000c7947 */ /* 0x000fea000383ffff */
.L_x_9333:
        /* <DEDUP_REMOVED lines=15> */
.L_x_12777:


//--------------------- .text._ZN7cutlass13device_kernelIN5flash11enable_sm90INS1_16FlashAttnFwdSm90INS1_25CollectiveMainloopFwdSm90ILi2EN4cute5tupleIJNS5_1CILi1EEES8_S8_EEENS6_IJNS7_ILi192EEENS7_ILi128EEENS7_ILi96EEEEEELi96ENS_10bfloat16_tEfNS_4arch4Sm90ELb0ELb1ELb1ELb1ELb0ELb1ELb0ELb0ELb1ELb0ELb0ELb0EEENS1_21CollectiveEpilogueFwdINS6_IJSA_SC_SB_EEES9_SE_SG_Li384ELb1ELb0ELb0ELb0EEENS1_36VarlenDynamicPersistentTileSchedulerILi192ELi128ELi384ELi32ELb0ELb0ELb1ELb1ELb0ELb1EEEEEEEEEvNT_6ParamsE --------------------------
	.section	.text._ZN7cutlass13device_kernelIN5flash11enable_sm90INS1_16FlashAttnFwdSm90INS1_25CollectiveMainloopFwdSm90ILi2EN4cute5tupleIJNS5_1CILi1EEES8_S8_EEENS6_IJNS7_ILi192EEENS7_ILi128EEENS7_ILi96EEEEEELi96ENS_10bfloat16_tEfNS_4arch4Sm90ELb0ELb1ELb1ELb1ELb0ELb1ELb0ELb0ELb1ELb0ELb0ELb0EEENS1_21CollectiveEpilogueFwdINS6_IJSA_SC_SB_EEES9_SE_SG_Li384ELb1ELb0ELb0ELb0EEENS1_36VarlenDynamicPersistentTileSchedulerILi192ELi128ELi384ELi32ELb0ELb0ELb1ELb1ELb0ELb1EEEEEEEEEvNT_6ParamsE,"ax",@progbits
	.align	128
.text._ZN7cutlass13device_kernelIN5flash11enable_sm90INS1_16FlashAttnFwdSm90INS1_25CollectiveMainloopFwdSm90ILi2EN4cute5tupleIJNS5_1CILi1EEES8_S8_EEENS6_IJNS7_ILi192EEENS7_ILi128EEENS7_ILi96EEEEEELi96ENS_10bfloat16_tEfNS_4arch4Sm90ELb0ELb1ELb1ELb1ELb0ELb1ELb0ELb0ELb1ELb0ELb0ELb0EEENS1_21CollectiveEpilogueFwdINS6_IJSA_SC_SB_EEES9_SE_SG_Li384ELb1ELb0ELb0ELb0EEENS1_36VarlenDynamicPersistentTileSchedulerILi192ELi128ELi384ELi32ELb0ELb0ELb1ELb1ELb0ELb1EEEEEEEEEvNT_6ParamsE:
        .type           _ZN7cutlass13device_kernelIN5flash11enable_sm90INS1_16FlashAttnFwdSm90INS1_25CollectiveMainloopFwdSm90ILi2EN4cute5tupleIJNS5_1CILi1EEES8_S8_EEENS6_IJNS7_ILi192EEENS7_ILi128EEENS7_ILi96EEEEEELi96ENS_10bfloat16_tEfNS_4arch4Sm90ELb0ELb1ELb1ELb1ELb0ELb1ELb0ELb0ELb1ELb0ELb0ELb0EEENS1_21CollectiveEpilogueFwdINS6_IJSA_SC_SB_EEES9_SE_SG_Li384ELb1ELb0ELb0ELb0EEENS1_36VarlenDynamicPersistentTileSchedulerILi192ELi128ELi384ELi32ELb0ELb0ELb1ELb1ELb0ELb1EEEEEEEEEvNT_6ParamsE,@function
        .size           _ZN7cutlass13device_kernelIN5flash11enable_sm90INS1_16FlashAttnFwdSm90INS1_25CollectiveMainloopFwdSm90ILi2EN4cute5tupleIJNS5_1CILi1EEES8_S8_EEENS6_IJNS7_ILi192EEENS7_ILi128EEENS7_ILi96EEEEEELi96ENS_10bfloat16_tEfNS_4arch4Sm90ELb0ELb1ELb1ELb1ELb0ELb1ELb0ELb0ELb1ELb0ELb0ELb0EEENS1_21CollectiveEpilogueFwdINS6_IJSA_SC_SB_EEES9_SE_SG_Li384ELb1ELb0ELb0ELb0EEENS1_36VarlenDynamicPersistentTileSchedulerILi192ELi128ELi384ELi32ELb0ELb0ELb1ELb1ELb0ELb1EEEEEEEEEvNT_6ParamsE,(.L_x_12778 - _ZN7cutlass13device_kernelIN5flash11enable_sm90INS1_16FlashAttnFwdSm90INS1_25CollectiveMainloopFwdSm90ILi2EN4cute5tupleIJNS5_1CILi1EEES8_S8_EEENS6_IJNS7_ILi192EEENS7_ILi128EEENS7_ILi96EEEEEELi96ENS_10bfloat16_tEfNS_4arch4Sm90ELb0ELb1ELb1ELb1ELb0ELb1ELb0ELb0ELb1ELb0ELb0ELb0EEENS1_21CollectiveEpilogueFwdINS6_IJSA_SC_SB_EEES9_SE_SG_Li384ELb1ELb0ELb0ELb0EEENS1_36VarlenDynamicPersistentTileSchedulerILi192ELi128ELi384ELi32ELb0ELb0ELb1ELb1ELb0ELb1EEEEEEEEEvNT_6ParamsE)
        .other          _ZN7cutlass13device_kernelIN5flash11enable_sm90INS1_16FlashAttnFwdSm90INS1_25CollectiveMainloopFwdSm90ILi2EN4cute5tupleIJNS5_1CILi1EEES8_S8_EEENS6_IJNS7_ILi192EEENS7_ILi128EEENS7_ILi96EEEEEELi96ENS_10bfloat16_tEfNS_4arch4Sm90ELb0ELb1ELb1ELb1ELb0ELb1ELb0ELb0ELb1ELb0ELb0ELb0EEENS1_21CollectiveEpilogueFwdINS6_IJSA_SC_SB_EEES9_SE_SG_Li384ELb1ELb0ELb0ELb0EEENS1_36VarlenDynamicPersistentTileSchedulerILi192ELi128ELi384ELi32ELb0ELb0ELb1ELb1ELb0ELb1EEEEEEEEEvNT_6ParamsE,@"STO_CUDA_ENTRY STV_DEFAULT"
_ZN7cutlass13device_kernelIN5flash11enable_sm90INS1_16FlashAttnFwdSm90INS1_25CollectiveMainloopFwdSm90ILi2EN4cute5tupleIJNS5_1CILi1EEES8_S8_EEENS6_IJNS7_ILi192EEENS7_ILi128EEENS7_ILi96EEEEEELi96ENS_10bfloat16_tEfNS_4arch4Sm90ELb0ELb1ELb1ELb1ELb0ELb1ELb0ELb0ELb1ELb0ELb0ELb0EEENS1_21CollectiveEpilogueFwdINS6_IJSA_SC_SB_EEES9_SE_SG_Li384ELb1ELb0ELb0ELb0EEENS1_36VarlenDynamicPersistentTileSchedulerILi192ELi128ELi384ELi32ELb0ELb0ELb1ELb1ELb0ELb1EEEEEEEEEvNT_6ParamsE:
        /* <DEDUP_REMOVED lines=27> */
.L_x_9335:
[----:B------:R-:W-:Y:S05]  /*01b0*/  BSYNC B0 ;  /* 0x0000000000007941 */ /* 0x000fea0003800000 */
.L_x_9334:
        /* <DEDUP_REMOVED lines=41> */
.L_x_9336:
        /* <DEDUP_REMOVED lines=22> */
.L_x_9337:
        /* <DEDUP_REMOVED lines=18> */
.L_x_9338:
        /* <DEDUP_REMOVED lines=22> */
.L_x_9339:
        /* <DEDUP_REMOVED lines=22> */
.L_x_9340:
        /* <DEDUP_REMOVED lines=8> */
.L_x_9343:
[----:B------:R-:W-:-:S08]  /*0a10*/  NOP ;  /* 0x0000000000007918 */ /* 0x000fd00000000000 */
[----:B------:R-:W0:Y:S02]  /*0a20*/  USETMAXREG.TRY_ALLOC.CTAPOOL UP0, 0xa0 ;  /* 0x000000a0000079c8 */ /* 0x000e240008000600 */
[----:B0-----:R-:W-:-:S13]  /*0a30*/  PLOP3.LUT P0, PT, PT, PT, UP0, 0x80, 0x0 ;  /* 0x000000000000781c */ /* 0x001fda0003f0f008 */
[----:B------:R-:W-:Y:S05]  /*0a40*/  @!P0 BRA `(.L_x_9343) ;  /* 0xfffffffc00f08947 */ /* 0x000fea000383ffff */
[----:B------:R-:W2:Y:S01]  /*0a50*/  LDL.LU R0, [R1] ;  /* 0x0000000001007983 */ /* 0x000ea20000300800 */
[----:B------:R-:W0:Y:S01]  /*0a60*/  S2R R2, SR_TID.X ;  /* 0x0000000000027919 */ /* 0x000e220000002100 */
        /* <DEDUP_REMOVED lines=14> */
[----:B------:R1:W-:Y:S01]  /*0b50*/  STL [R1], R0 ;  /* 0x0000000001007387 */ /* 0x0003e20000100800 */
[----:B0-----:R-:W-:-:S13]  /*0b60*/  ISETP.GE.AND P0, PT, R11, UR4, PT ;  /* 0x000000040b007c0c */ /* 0x001fda000bf06270 */
[----:B-1----:R-:W-:Y:S05]  /*0b70*/  @P0 BRA `(.L_x_9344) ;  /* 0x0000021800b00947 */ /* 0x002fea0003800000 */
[----:B------:R-:W0:Y:S01]  /*0b80*/  S2R R0, SR_TID.X ;  /* 0x0000000000007919 */ /* 0x000e220000002100 */
[----:B------:R-:W-:Y:S01]  /*0b90*/  IMAD.MOV.U32 R138, RZ, RZ, 0x40 ;  /* 0x00000040ff8a7424 */ /* 0x000fe200078e00ff */
[----:B------:R-:W-:Y:S01]  /*0ba0*/  R2UR UR38, R2 ;  /* 0x00000000022672ca */ /* 0x000fe200000e0000 */
[----:B------:R-:W-:Y:S01]  /*0bb0*/  IMAD.MOV.U32 R18, RZ, RZ, RZ ;  /* 0x000000ffff127224 */ /* 0x000fe200078e00ff */
[----:B------:R-:W-:Y:S01]  /*0bc0*/  STL [R1+0x34], R9 ;  /* 0x0000340901007387 */ /* 0x000fe20000100800 */
[----:B------:R-:W-:Y:S01]  /*0bd0*/  IMAD.MOV.U32 R157, RZ, RZ, RZ ;  /* 0x000000ffff9d7224 */ /* 0x000fe200078e00ff */
[----:B------:R-:W-:Y:S01]  /*0be0*/  ULOP3.LUT UR37, UR36, 0x1, URZ, 0xfc, !UPT ;  /* 0x0000000124257892 */ /* 0x000fe2000f8efc3f */
[----:B------:R-:W-:Y:S01]  /*0bf0*/  IMAD.MOV.U32 R22, RZ, RZ, RZ ;  /* 0x000000ffff167224 */ /* 0x000fe200078e00ff */
[----:B------:R-:W-:Y:S01]  /*0c00*/  STL [R1+0x38], R10 ;  /* 0x0000380a01007387 */ /* 0x000fe20000100800 */
[----:B------:R-:W-:-:S03]  /*0c10*/  IMAD.MOV.U32 R17, RZ, RZ, RZ ;  /* 0x000000ffff117224 */ /* 0x000fc600078e00ff */
[----:B------:R-:W-:Y:S03]  /*0c20*/  STL [R1+0x3c], R11 ;  /* 0x00003c0b01007387 */ /* 0x000fe60000100800 */
[----:B------:R-:W-:Y:S01]  /*0c30*/  UIADD3 UR38, UR38, 0xc400, URZ ;  /* 0x0000c40026267890 */ /* 0x000fe2000fffe03f */
[----:B------:R-:W-:Y:S01]  /*0c40*/  STL [R1+0x4c], RZ ;  /* 0x00004cff01007387 */ /* 0x000fe20000100800 */
[----:B0-----:R-:W-:-:S05]  /*0c50*/  VIADD R0, R0, 0xffffff80 ;  /* 0xffffff8000007836 */ /* 0x001fca0000000000 */
[----:B------:R-:W-:Y:S02]  /*0c60*/  SHF.R.S32.HI R3, RZ, 0x1f, R0 ;  /* 0x0000001fff037819 */ /* 0x000fe40000011400 */
[-C--:B------:R-:W-:Y:S02]  /*0c70*/  LEA.HI R12, R0, R0.reuse, RZ, 0x1 ;  /* 0x00000000000c7211 */ /* 0x080fe400078f08ff */
[CC--:B------:R-:W-:Y:S02]  /*0c80*/  LEA.HI R4, R3.reuse, R0.reuse, RZ, 0x4 ;  /* 0x0000000003047211 */ /* 0x0c0fe400078f20ff */
[CC--:B------:R-:W-:Y:S02]  /*0c90*/  LEA.HI R7, R3.reuse, R0.reuse, RZ, 0x5 ;  /* 0x0000000003077211 */ /* 0x0c0fe400078f28ff */
[----:B------:R-:W-:Y:S02]  /*0ca0*/  LOP3.LUT R5, R4, 0xfffffff0, RZ, 0xc0, !PT ;  /* 0xfffffff004057812 */ /* 0x000fe400078ec0ff */
[----:B------:R-:W-:-:S02]  /*0cb0*/  LEA.HI R6, R3, R0, RZ, 0x2 ;  /* 0x0000000003067211 */ /* 0x000fc400078f10ff */
[----:B------:R-:W-:Y:S01]  /*0cc0*/  LEA.HI R3, R3, R0, RZ, 0x7 ;  /* 0x0000000003037211 */ /* 0x000fe200078f38ff */
[C---:B------:R-:W-:Y:S01]  /*0cd0*/  IMAD.IADD R5, R0.reuse, 0x1, -R5 ;  /* 0x0000000100057824 */ /* 0x040fe200078e0a05 */
[--C-:B------:R-:W-:Y:S02]  /*0ce0*/  SHF.R.S32.HI R8, RZ, 0x2, R6.reuse ;  /* 0x00000002ff087819 */ /* 0x100fe40000011406 */
[----:B------:R-:W-:Y:S02]  /*0cf0*/  LOP3.LUT R3, R3, 0xffffff80, RZ, 0xc0, !PT ;  /* 0xffffff8003037812 */ /* 0x000fe400078ec0ff */
[----:B------:R-:W-:Y:S02]  /*0d00*/  SHF.R.S32.HI R15, RZ, 0x1f, R6 ;  /* 0x0000001fff0f7819 */ /* 0x000fe40000011406 */
[----:B------:R-:W-:Y:S01]  /*0d10*/  SHF.R.S32.HI R6, RZ, 0x1f, R5 ;  /* 0x0000001fff067819 */ /* 0x000fe20000011405 */
[----:B------:R-:W-:Y:S01]  /*0d20*/  IMAD.IADD R136, R0, 0x1, -R3 ;  /* 0x0000000100887824 */ /* 0x000fe200078e0a03 */
[----:B------:R-:W-:-:S02]  /*0d30*/  LOP3.LUT R13, R12, 0xfffffffe, RZ, 0xc0, !PT ;  /* 0xfffffffe0c0d7812 */ /* 0x000fc400078ec0ff */
[----:B------:R-:W-:Y:S02]  /*0d40*/  SHF.R.S32.HI R3, RZ, 0x4, R4 ;  /* 0x00000004ff037819 */ /* 0x000fe40000011404 */
[----:B------:R-:W-:Y:S01]  /*0d50*/  LEA.HI R6, R6, R5, RZ, 0x3 ;  /* 0x0000000506067211 */ /* 0x000fe200078f18ff */
[----:B------:R-:W-:Y:S01]  /*0d60*/  IMAD.IADD R16, R0, 0x1, -R13 ;  /* 0x0000000100107824 */ /* 0x000fe200078e0a0d */
[----:B------:R-:W-:Y:S02]  /*0d70*/  LEA.HI R4, R4, R3, RZ, 0x1 ;  /* 0x0000000304047211 */ /* 0x000fe400078f08ff */
[C---:B------:R-:W-:Y:S01]  /*0d80*/  LOP3.LUT R0, R6.reuse, 0xfffffff8, RZ, 0xc0, !PT ;  /* 0xfffffff806007812 */ /* 0x040fe200078ec0ff */
[----:B------:R-:W-:Y:S01]  /*0d90*/  IMAD.SHL.U32 R6, R6, 0x40, RZ ;  /* 0x0000004006067824 */ /* 0x000fe200078e00ff */
[----:B------:R-:W-:Y:S01]  /*0da0*/  LOP3.LUT R4, R4, 0x1ffffffe, RZ, 0xc0, !PT ;  /* 0x1ffffffe04047812 */ /* 0x000fe200078ec0ff */
[----:B------:R-:W-:Y:S01]  /*0db0*/  IMAD.SHL.U32 R19, R16, 0x8, RZ ;  /* 0x0000000810137824 */ /* 0x000fe200078e00ff */
[----:B------:R-:W-:Y:S01]  /*0dc0*/  LEA.HI R15, R15, R8, RZ, 0x2 ;  /* 0x000000080f0f7211 */ /* 0x000fe200078f10ff */
[----:B------:R-:W-:Y:S01]  /*0dd0*/  IMAD.IADD R0, R5, 0x1, -R0 ;  /* 0x0000000105007824 */ /* 0x000fe200078e0a00 */
[----:B------:R-:W-:Y:S01]  /*0de0*/  SHF.R.S32.HI R23, RZ, 0x1, R12 ;  /* 0x00000001ff177819 */ /* 0x000fe2000001140c */
[----:B------:R-:W-:Y:S01]  /*0df0*/  IMAD.IADD R4, R3, 0x1, -R4 ;  /* 0x0000000103047824 */ /* 0x000fe200078e0a04 */
[----:B------:R-:W-:Y:S01]  /*0e00*/  LOP3.LUT R15, R15, 0xfffffffc, RZ, 0xc0, !PT ;  /* 0xfffffffc0f0f7812 */ /* 0x000fe200078ec0ff */
[----:B------:R-:W-:Y:S01]  /*0e10*/  IMAD.SHL.U32 R5, R0, 0x40, RZ ;  /* 0x0000004000057824 */ /* 0x000fe200078e00ff */
[----:B------:R-:W-:Y:S01]  /*0e20*/  LEA.HI R12, R12, R23, RZ, 0x1 ;  /* 0x000000170c0c7211 */ /* 0x000fe200078f08ff */
[----:B------:R-:W-:Y:S01]  /*0e30*/  IMAD.SHL.U32 R4, R4, 0x8, RZ ;  /* 0x0000000804047824 */ /* 0x000fe200078e00ff */
[----:B------:R-:W-:Y:S01]  /*0e40*/  SHF.R.S32.HI R7, RZ, 0x5, R7 ;  /* 0x00000005ff077819 */ /* 0x000fe20000011407 */
[----:B------:R-:W-:Y:S01]  /*0e50*/  IMAD.IADD R15, R8, 0x1, -R15 ;  /* 0x00000001080f7824 */ /* 0x000fe200078e0a0f */
[----:B------:R-:W-:Y:S01]  /*0e60*/  LOP3.LUT R5, R5, 0x1c0, RZ, 0xc0, !PT ;  /* 0x000001c005057812 */ /* 0x000fe200078ec0ff */
[----:B------:R-:W-:Y:S01]  /*0e70*/  IMAD.SHL.U32 R16, R16, 0x4, RZ ;  /* 0x0000000410107824 */ /* 0x000fe200078e00ff */
[----:B------:R-:W-:Y:S01]  /*0e80*/  LOP3.LUT R12, R12, 0x7fffffe, RZ, 0xc0, !PT ;  /* 0x07fffffe0c0c7812 */ /* 0x000fe200078ec0ff */
[----:B------:R-:W-:Y:S01]  /*0e90*/  IMAD.SHL.U32 R15, R15, 0x40, RZ ;  /* 0x000000400f0f7824 */ /* 0x000fe200078e00ff */
[----:B------:R-:W-:-:S02]  /*0ea0*/  LOP3.LUT R4, R5, 0x8, R4, 0xf8, !PT ;  /* 0x0000000805047812 */ /* 0x000fc400078ef804 */
[----:B------:R-:W-:Y:S01]  /*0eb0*/  LOP3.LUT R6, R6, 0x7ffffe00, RZ, 0xc0, !PT ;  /* 0x7ffffe0006067812 */ /* 0x000fe200078ec0ff */
[----:B------:R-:W-:Y:S01]  /*0ec0*/  IMAD.IADD R12, R23, 0x1, -R12 ;  /* 0x00000001170c7824 */ /* 0x000fe200078e0a0c */
[----:B------:R-:W-:Y:S02]  /*0ed0*/  SHF.R.U32.HI R5, RZ, 0x3, R5 ;  /* 0x00000003ff057819 */ /* 0x000fe40000011605 */
[----:B------:R-:W-:Y:S01]  /*0ee0*/  R2P PR, R0, 0x6 ;  /* 0x0000000600007804 */ /* 0x000fe20000000000 */
[----:B------:R-:W-:Y:S01]  /*0ef0*/  IMAD R6, R7, 0x400, R6 ;  /* 0x0000040007067824 */ /* 0x000fe200078e0206 */
[----:B------:R-:W-:Y:S01]  /*0f00*/  LOP3.LUT R5, R4, R5, RZ, 0x3c, !PT ;  /* 0x0000000504057212 */ /* 0x000fe200078e3cff */
[----:B------:R-:W-:Y:S01]  /*0f10*/  IMAD R12, R3, 0x8, R12 ;  /* 0x00000008030c7824 */ /* 0x000fe200078e020c */
[----:B------:R-:W-:Y:S01]  /*0f20*/  LOP3.LUT R3, R15, 0xc0, RZ, 0xc0, !PT ;  /* 0x000000c00f037812 */ /* 0x000fe200078ec0ff */
[----:B------:R-:W-:Y:S01]  /*0f30*/  VIADD R4, R19, 0x10 ;  /* 0x0000001013047836 */ /* 0x000fe20000000000 */
[----:B------:R-:W-:Y:S01]  /*0f40*/  SHF.R.S32.HI R0, RZ, 0x1f, R23 ;  /* 0x0000001fff007819 */ /* 0x000fe20000011417 */
[----:B------:R-:W-:Y:S01]  /*0f50*/  IMAD.IADD R5, R6, 0x1, R5 ;  /* 0x0000000106057824 */ /* 0x000fe200078e0205 */
[----:B------:R-:W-:Y:S01]  /*0f60*/  LOP3.LUT R0, R3, 0x8, R19, 0xf8, !PT ;  /* 0x0000000803007812 */ /* 0x000fe200078ef813 */
[----:B------:R-:W-:Y:S01]  /*0f70*/  IMAD.SHL.U32 R4, R12, 0x20, RZ ;  /* 0x000000200c047824 */ /* 0x000fe200078e00ff */
[----:B------:R0:W-:Y:S01]  /*0f80*/  STL [R1+0xc], R3 ;  /* 0x00000c0301007387 */ /* 0x0001e20000100800 */
[----:B------:R-:W-:Y:S01]  /*0f90*/  IMAD R137, R5, 0x2, R2 ;  /* 0x0000000205897824 */ /* 0x000fe200078e0202 */
[----:B------:R-:W-:-:S02]  /*0fa0*/  SHF.R.U32.HI R5, RZ, 0x3, R3 ;  /* 0x00000003ff057819 */ /* 0x000fc40000011603 */
[----:B------:R-:W-:Y:S01]  /*0fb0*/  SHF.R.S32.HI R13, RZ, 0x1f, R136 ;  /* 0x0000001fff0d7819 */ /* 0x000fe20000011488 */
[----:B------:R-:W-:Y:S01]  /*0fc0*/  VIADD R139, R137, 0x21800 ;  /* 0x00021800898b7836 */ /* 0x000fe20000000000 */
[----:B------:R-:W-:Y:S01]  /*0fd0*/  LOP3.LUT R0, R0, R5, RZ, 0x3c, !PT ;  /* 0x0000000500007212 */ /* 0x000fe200078e3cff */
[----:B------:R1:W-:Y:S01]  /*0fe0*/  STL [R1+0x10], R5 ;  /* 0x0000100501007387 */ /* 0x0003e20000100800 */
[----:B------:R-:W-:Y:S01]  /*0ff0*/  LEA.HI R13, R13, R136, RZ, 0x2 ;  /* 0x000000880d0d7211 */ /* 0x000fe200078f10ff */
[----:B0-----:R-:W-:Y:S02]  /*1000*/  VIADD R3, R137, 0x21820 ;  /* 0x0002182089037836 */ /* 0x001fe40000000000 */
[----:B------:R-:W-:Y:S01]  /*1010*/  STL [R1+0x14], R4 ;  /* 0x0000140401007387 */ /* 0x000fe20000100800 */
[----:B------:R-:W-:Y:S01]  /*1020*/  @P1 VIADD R3, R139, 0xffffffe0 ;  /* 0xffffffe08b031836 */ /* 0x000fe20000000000 */
[----:B------:R-:W-:Y:S01]  /*1030*/  SEL R138, R138, 0xffffffc0, !P2 ;  /* 0xffffffc08a8a7807 */ /* 0x000fe20005000000 */
[----:B------:R-:W-:Y:S01]  /*1040*/  IMAD.IADD R0, R4, 0x1, R0 ;  /* 0x0000000104007824 */ /* 0x000fe200078e0200 */
[----:B------:R-:W-:-:S02]  /*1050*/  LOP3.LUT R13, R13, 0x7ffffffc, RZ, 0xc0, !PT ;  /* 0x7ffffffc0d0d7812 */ /* 0x000fc400078ec0ff */
[----:B------:R-:W-:Y:S01]  /*1060*/  STL [R1+0x1c], R3 ;  /* 0x00001c0301007387 */ /* 0x000fe20000100800 */
[----:B------:R-:W-:Y:S02]  /*1070*/  IMAD.IADD R139, R139, 0x1, R138 ;  /* 0x000000018b8b7824 */ /* 0x000fe400078e028a */
[----:B------:R-:W-:Y:S01]  /*1080*/  IMAD.IADD R136, R136, 0x1, -R13 ;  /* 0x0000000188887824 */ /* 0x000fe200078e0a0d */
[----:B------:R0:W-:Y:S01]  /*1090*/  STL [R1+0x40], R0 ;  /* 0x0000400001007387 */ /* 0x0001e20000100800 */
[----:B-1----:R-:W-:Y:S02]  /*10a0*/  VIADD R5, R19, 0x20 ;  /* 0x0000002013057836 */ /* 0x002fe40000000000 */
[----:B------:R-:W-:Y:S02]  /*10b0*/  IMAD.IADD R138, R138, 0x1, R3 ;  /* 0x000000018a8a7824 */ /* 0x000fe400078e0203 */
[----:B0-----:R-:W-:-:S05]  /*10c0*/  VIADD R0, R3, 0x6000 ;  /* 0x0000600003007836 */ /* 0x001fca0000000000 */
[----:B------:R0:W-:Y:S02]  /*10d0*/  STL [R1+0x20], R0 ;  /* 0x0000200001007387 */ /* 0x0001e40000100800 */
.L_x_9553:
[----:B0-2--5:R-:W2:Y:S01]  /*10e0*/  LDL R30, [R1+0x3c] ;  /* 0x00003c00011e7983 */ /* 0x025ea20000100800 */
[----:B------:R-:W-:Y:S05]  /*10f0*/  YIELD ;  /* 0x0000000000007946 */ /* 0x000fea0003800000 */
[----:B------:R-:W-:Y:S01]  /*1100*/  ULDC.64 UR4, c[0x0][0xa28] ;  /* 0x00028a0000047ab9 */ /* 0x000fe20000000a00 */
[----:B-1-3--:R-:W2:Y:S01]  /*1110*/  LDC.64 R6, c[0x0][0xa08] ;  /* 0x00028200ff067b82 */ /* 0x00aea20000000a00 */
[----:B------:R-:W-:Y:S01]  /*1120*/  ISETP.NE.U32.AND P1, PT, RZ, UR4, PT ;  /* 0x00000004ff007c0c */ /* 0x000fe2000bf25070 */
[----:B0-----:R-:W-:Y:S02]  /*1130*/  IMAD.MOV.U32 R0, RZ, RZ, RZ ;  /* 0x000000ffff007224 */ /* 0x001fe400078e00ff */
[----:B------:R-:W-:Y:S01]  /*1140*/  IMAD.MOV.U32 R72, RZ, RZ, RZ ;  /* 0x000000ffff487224 */ /* 0x000fe200078e00ff */
[----:B------:R-:W-:Y:S01]  /*1150*/  ISETP.NE.AND.EX P1, PT, RZ, UR5, PT, P1 ;  /* 0x00000005ff007c0c */ /* 0x000fe2000bf25310 */
[----:B------:R-:W-:-:S02]  /*1160*/  ULDC.64 UR4, c[0x0][0xa18] ;  /* 0x0002860000047ab9 */ /* 0x000fc40000000a00 */
[----:B------:R-:W-:-:S04]  /*1170*/  ISETP.NE.U32.AND P2, PT, RZ, UR4, PT ;  /* 0x00000004ff007c0c */ /* 0x000fc8000bf45070 */
[----:B------:R-:W-:Y:S01]  /*1180*/  ISETP.NE.AND.EX P2, PT, RZ, UR5, PT, P2 ;  /* 0x00000005ff007c0c */ /* 0x000fe2000bf45320 */
[----:B------:R-:W-:Y:S02]  /*1190*/  ULDC.64 UR4, c[0x0][0xa08] ;  /* 0x0002820000047ab9 */ /* 0x000fe40000000a00 */
[----:B------:R-:W-:-:S03]  /*11a0*/  ISETP.NE.U32.AND P0, PT, RZ, UR4, PT ;  /* 0x00000004ff007c0c */ /* 0x000fc6000bf05070 */
[----:B------:R-:W0:Y:S08]  /*11b0*/  @P1 LDC.64 R4, c[0x0][0xa28] ;  /* 0x00028a00ff041b82 */ /* 0x000e300000000a00 */
[----:B------:R-:W1:Y:S01]  /*11c0*/  @P2 LDC.64 R8, c[0x0][0xa18] ;  /* 0x00028600ff082b82 */ /* 0x000e620000000a00 */
[----:B------:R-:W-:Y:S01]  /*11d0*/  ULDC UR4, c[0x0][0x288] ;  /* 0x0000a20000047ab9 */ /* 0x000fe20000000800 */
[----:B------:R-:W-:Y:S01]  /*11e0*/  ISETP.NE.AND.EX P0, PT, RZ, UR5, PT, P0 ;  /* 0x00000005ff007c0c */ /* 0x000fe2000bf05300 */
[----:B------:R-:W-:Y:S01]  /*11f0*/  IMAD.U32 R3, RZ, RZ, UR4 ;  /* 0x00000004ff037e24 */ /* 0x000fe2000f8e00ff */
[----:B------:R-:W-:Y:S01]  /*1200*/  ULDC.64 UR4, c[0x0][0x3f8] ;  /* 0x0000fe0000047ab9 */ /* 0x000fe20000000a00 */
[----:B--2---:R-:W-:-:S04]  /*1210*/  IMAD.WIDE R10, R30, 0x4, R6 ;  /* 0x000000041e0a7825 */ /* 0x004fc800078e0206 */
[----:B-1----:R-:W-:-:S06]  /*1220*/  @P2 IMAD.WIDE R6, R30, 0x4, R8 ;  /* 0x000000041e062825 */ /* 0x002fcc00078e0208 */
[----:B------:R1:W5:Y:S01]  /*1230*/  @P0 LDG.E R72, desc[UR52][R10.64] ;  /* 0x000000340a480981 */ /* 0x000362000c1e1900 */
[----:B0-----:R-:W-:-:S03]  /*1240*/  @P1 IMAD.WIDE R4, R30, 0x4, R4 ;  /* 0x000000041e041825 */ /* 0x001fc600078e0204 */
[----:B------:R-:W2:Y:S04]  /*1250*/  @P2 LDG.E R3, desc[UR52][R6.64] ;  /* 0x0000003406032981 */ /* 0x000ea8000c1e1900 */
        /* <DEDUP_REMOVED lines=10> */
[----:B--2---:R1:W-:Y:S01]  /*1300*/  STL [R1+0x30], R3 ;  /* 0x0000300301007387 */ /* 0x0043e20000100800 */
[----:B------:R-:W-:Y:S01]  /*1310*/  IMAD.MOV.U32 R14, RZ, RZ, R3 ;  /* 0x000000ffff0e7224 */ /* 0x000fe200078e0003 */
[----:B------:R-:W-:Y:S06]  /*1320*/  @P2 BRA `(.L_x_9345) ;  /* 0x0000000000282947 */ /* 0x000fec0003800000 */
[----:B------:R-:W-:Y:S02]  /*1330*/  ULDC.64 UR4, c[0x0][0xa00] ;  /* 0x0002800000047ab9 */ /* 0x000fe40000000a00 */
[----:B------:R-:W-:-:S04]  /*1340*/  ISETP.NE.U32.AND P1, PT, RZ, UR4, PT ;  /* 0x00000004ff007c0c */ /* 0x000fc8000bf25070 */
[----:B------:R-:W-:-:S13]  /*1350*/  ISETP.NE.AND.EX P1, PT, RZ, UR5, PT, P1 ;  /* 0x00000005ff007c0c */ /* 0x000fda000bf25310 */
[----:B------:R-:W-:Y:S05]  /*1360*/  @!P1 BRA `(.L_x_9345) ;  /* 0x0000000000189947 */ /* 0x000fea0003800000 */
[----:B-1----:R-:W0:Y:S02]  /*1370*/  LDC.64 R4, c[0x0][0xa00] ;  /* 0x00028000ff047b82 */ /* 0x002e240000000a00 */
[----:B0-----:R-:W-:-:S05]  /*1380*/  IMAD.WIDE R4, R30, 0x4, R4 ;  /* 0x000000041e047825 */ /* 0x001fca00078e0204 */
[----:B------:R-:W2:Y:S04]  /*1390*/  LDG.E R3, desc[UR52][R4.64] ;  /* 0x0000003404037981 */ /* 0x000ea8000c1e1900 */
[----:B------:R-:W2:Y:S02]  /*13a0*/  LDG.E R6, desc[UR52][R4.64+0x4] ;  /* 0x0000043404067981 */ /* 0x000ea4000c1e1900 */
[----:B--2---:R-:W-:-:S05]  /*13b0*/  IMAD.IADD R14, R6, 0x1, -R3 ;  /* 0x00000001060e7824 */ /* 0x004fca00078e0a03 */
[----:B------:R0:W-:Y:S02]  /*13c0*/  STL [R1+0x30], R14 ;  /* 0x0000300e01007387 */ /* 0x0001e40000100800 */
.L_x_9345:
[----:B------:R-:W2:Y:S01]  /*13d0*/  LDL R13, [R1+0x34] ;  /* 0x00003400010d7983 */ /* 0x000ea20000100800 */
[----:B------:R-:W-:-:S03]  /*13e0*/  ULDC.64 UR4, c[0x0][0xa20] ;  /* 0x0002880000047ab9 */ /* 0x000fc60000000a00 */
[----:B------:R-:W3:Y:S01]  /*13f0*/  LDL R29, [R1+0x38] ;  /* 0x00003800011d7983 */ /* 0x000ee20000100800 */
[----:B------:R-:W-:-:S04]  /*1400*/  ISETP.NE.U32.AND P1, PT, RZ, UR4, PT ;  /* 0x00000004ff007c0c */ /* 0x000fc8000bf25070 */
[----:B------:R-:W-:Y:S01]  /*1410*/  ISETP.NE.AND.EX P1, PT, RZ, UR5, PT, P1 ;  /* 0x00000005ff007c0c */ /* 0x000fe2000bf25310 */
[----:B--2---:R2:W-:Y:S04]  /*1420*/  STL [R1+0x50], R13 ;  /* 0x0000500d01007387 */ /* 0x0045e80000100800 */
[----:B---3--:R2:W-:Y:S04]  /*1430*/  STL [R1+0x44], R29 ;  /* 0x0000441d01007387 */ /* 0x0085e80000100800 */
[----:B------:R2:W-:Y:S04]  /*1440*/  STL [R1+0x48], R30 ;  /* 0x0000481e01007387 */ /* 0x0005e80000100800 */
[----:B------:R-:W-:Y:S05]  /*1450*/  @!P1 BRA `(.L_x_9346) ;  /* 0x0000000000109947 */ /* 0x000fea0003800000 */
[----:B-1----:R-:W1:Y:S02]  /*1460*/  LDC.64 R4, c[0x0][0xa20] ;  /* 0x00028800ff047b82 */ /* 0x002e640000000a00 */
[----:B-1----:R-:W-:-:S05]  /*1470*/  IMAD.WIDE R4, R30, 0x4, R4 ;  /* 0x000000041e047825 */ /* 0x002fca00078e0204 */
[----:B------:R3:W5:Y:S01]  /*1480*/  LDG.E R27, desc[UR52][R4.64] ;  /* 0x00000034041b7981 */ /* 0x000762000c1e1900 */
[----:B------:R-:W-:Y:S05]  /*1490*/  BRA `(.L_x_9347) ;  /* 0x0000000000107947 */ /* 0x000fea0003800000 */
.L_x_9346:
[----:B------:R-:W-:Y:S05]  /*14a0*/  @!P0 BRA `(.L_x_9347) ;  /* 0x00000000000c8947 */ /* 0x000fea0003800000 */
[----:B-1----:R-:W3:Y:S04]  /*14b0*/  LDG.E R4, desc[UR52][R10.64] ;  /* 0x000000340a047981 */ /* 0x002ee8000c1e1900 */
[----:B------:R-:W3:Y:S02]  /*14c0*/  LDG.E R27, desc[UR52][R10.64+0x4] ;  /* 0x000004340a1b7981 */ /* 0x000ee4000c1e1900 */
[----:B---3--:R-:W-:-:S07]  /*14d0*/  IMAD.IADD R27, R27, 0x1, -R4 ;  /* 0x000000011b1b7824 */ /* 0x008fce00078e0a04 */
.L_x_9347:
[----:B------:R-:W-:Y:S01]  /*14e0*/  ULDC.64 UR4, c[0x0][0xa10] ;  /* 0x0002840000047ab9 */ /* 0x000fe20000000a00 */
[----:B-1----:R-:W1:Y:S01]  /*14f0*/  LDC.64 R10, c[0x0][0x9e0] ;  /* 0x00027800ff0a7b82 */ /* 0x002e620000000a00 */
[----:B------:R-:W-:-:S04]  /*1500*/  ISETP.NE.U32.AND P0, PT, RZ, UR4, PT ;  /* 0x00000004ff007c0c */ /* 0x000fc8000bf05070 */
[----:B------:R-:W-:Y:S01]  /*1510*/  ISETP.NE.AND.EX P0, PT, RZ, UR5, PT, P0 ;  /* 0x00000005ff007c0c */ /* 0x000fe2000bf05300 */
[----:B------:R-:W-:Y:S02]  /*1520*/  ULDC.64 UR4, c[0x0][0xa30] ;  /* 0x00028c0000047ab9 */ /* 0x000fe40000000a00 */
[----:B------:R-:W-:-:S04]  /*1530*/  ISETP.NE.U32.AND P1, PT, RZ, UR4, PT ;  /* 0x00000004ff007c0c */ /* 0x000fc8000bf25070 */
[----:B------:R-:W-:-:S06]  /*1540*/  ISETP.NE.AND.EX P1, PT, RZ, UR5, PT, P1 ;  /* 0x00000005ff007c0c */ /* 0x000fcc000bf25310 */
[----:B---3--:R-:W3:Y:S08]  /*1550*/  @P0 LDC.64 R4, c[0x0][0xa10] ;  /* 0x00028400ff040b82 */ /* 0x008ef00000000a00 */
[----:B------:R-:W4:Y:S01]  /*1560*/  @P1 LDC.64 R6, c[0x0][0xa30] ;  /* 0x00028c00ff061b82 */ /* 0x000f220000000a00 */
[----:B---3--:R-:W-:-:S05]  /*1570*/  @P0 IMAD.WIDE R4, R30, 0x4, R4 ;  /* 0x000000041e040825 */ /* 0x008fca00078e0204 */
[----:B------:R-:W3:Y:S04]  /*1580*/  @P0 LDG.E R3, desc[UR52][R4.64] ;  /* 0x0000003404030981 */ /* 0x000ee8000c1e1900 */
[----:B------:R-:W3:Y:S01]  /*1590*/  @P0 LDG.E R8, desc[UR52][R4.64+0x4] ;  /* 0x0000043404080981 */ /* 0x000ee2000c1e1900 */
[----:B-----5:R-:W-:Y:S02]  /*15a0*/  IMAD.IADD R9, R27, 0x1, -R0 ;  /* 0x000000011b097824 */ /* 0x020fe400078e0a00 */
[----:B------:R-:W-:Y:S02]  /*15b0*/  IMAD.MOV.U32 R105, RZ, RZ, R27 ;  /* 0x000000ffff697224 */ /* 0x000fe400078e001b */
[----:B----4-:R-:W-:-:S05]  /*15c0*/  @P1 IMAD.WIDE R6, R30, 0x4, R6 ;  /* 0x000000041e061825 */ /* 0x010fca00078e0206 */
[----:B------:R4:W5:Y:S01]  /*15d0*/  @P1 LDG.E R105, desc[UR52][R6.64] ;  /* 0x0000003406691981 */ /* 0x000962000c1e1900 */
[----:B-1----:R-:W-:Y:S01]  /*15e0*/  ISETP.GE.AND P1, PT, R11, 0x1, PT ;  /* 0x000000010b00780c */ /* 0x002fe20003f26270 */
[----:B------:R-:W-:-:S04]  /*15f0*/  IMAD.MOV.U32 R108, RZ, RZ, 0xc0 ;  /* 0x000000c0ff6c7424 */ /* 0x000fc800078e00ff */
[----:B------:R-:W-:Y:S02]  /*1600*/  IMAD R108, R13, R108, 0xc0 ;  /* 0x000000c00d6c7424 */ /* 0x000fe400078e026c */
[----:B---3--:R-:W-:-:S04]  /*1610*/  @P0 IMAD.IADD R24, R8, 0x1, -R3 ;  /* 0x0000000108180824 */ /* 0x008fc800078e0a03 */
[----:B------:R-:W-:-:S04]  /*1620*/  IMAD.IADD R12, R9, 0x1, R24 ;  /* 0x00000001090c7824 */ /* 0x000fc800078e0218 */
[C---:B------:R-:W-:Y:S01]  /*1630*/  VIADD R0, R12.reuse, 0x7f ;  /* 0x0000007f0c007836 */ /* 0x040fe20000000000 */
[----:B------:R4:W-:Y:S01]  /*1640*/  STL [R1+0x28], R12 ;  /* 0x0000280c01007387 */ /* 0x0009e20000100800 */
[----:B------:R-:W-:-:S03]  /*1650*/  IADD3 R108, R12, R108, -R14 ;  /* 0x0000006c0c6c7210 */ /* 0x000fc60007ffe80e */
[----:B------:R-:W-:-:S04]  /*1660*/  SHF.R.S32.HI R3, RZ, 0x1f, R0 ;  /* 0x0000001fff037819 */ /* 0x000fc80000011400 */
[----:B------:R-:W-:Y:S01]  /*1670*/  LEA.HI R3, R3, R0, RZ, 0x7 ;  /* 0x0000000003037211 */ /* 0x000fe200078f38ff */
[----:B------:R-:W-:-:S03]  /*1680*/  IMAD.IADD R0, R108, 0x1, R10 ;  /* 0x000000016c007824 */ /* 0x000fc600078e020a */
[----:B------:R-:W-:Y:S01]  /*1690*/  SHF.R.S32.HI R110, RZ, 0x7, R3 ;  /* 0x00000007ff6e7819 */ /* 0x000fe20000011403 */
[----:B----4-:R-:W-:Y:S06]  /*16a0*/  @!P1 BRA `(.L_x_9348) ;  /* 0x0000000000489947 */ /* 0x010fec0003800000 */
        /* <DEDUP_REMOVED lines=11> */
.L_x_9350:
[----:B------:R-:W-:-:S13]  /*1760*/  ISETP.NE.AND P0, PT, R11, 0x1, PT ;  /* 0x000000010b00780c */ /* 0x000fda0003f05270 */
[----:B------:R-:W1:Y:S02]  /*1770*/  @P0 LDC.64 R4, c[0x0][0x9e8] ;  /* 0x00027a00ff040b82 */ /* 0x000e640000000a00 */
[----:B-1----:R-:W-:-:S05]  /*1780*/  @P0 IMAD.HI.U32 R4, R3, R4, RZ ;  /* 0x0000000403040227 */ /* 0x002fca00078e00ff */
[----:B------:R-:W-:-:S07]  /*1790*/  @P0 SHF.R.U32.HI R3, RZ, R5, R4 ;  /* 0x00000005ff030219 */ /* 0x000fce0000011604 */
.L_x_9351:
[----:B------:R-:W-:Y:S05]  /*17a0*/  BSYNC B0 ;  /* 0x0000000000007941 */ /* 0x000fea0003800000 */
.L_x_9349:
[----:B------:R-:W-:-:S05]  /*17b0*/  IMAD R3, R3, R11, R11 ;  /* 0x0000000b03037224 */ /* 0x000fca00078e020b */
[----:B------:R-:W-:-:S07]  /*17c0*/  VIMNMX R0, R0, R3, PT ;  /* 0x0000000300007248 */ /* 0x000fce0003fe0100 */
.L_x_9348:
        /* <DEDUP_REMOVED lines=15> */
.L_x_9354:
[----:B------:R-:W-:Y:S01]  /*18c0*/  ISETP.NE.AND P0, PT, R11, 0x1, PT ;  /* 0x000000010b00780c */ /* 0x000fe20003f05270 */
[----:B------:R-:W-:-:S12]  /*18d0*/  IMAD.MOV.U32 R4, RZ, RZ, R106 ;  /* 0x000000ffff047224 */ /* 0x000fd800078e006a */
[----:B------:R-:W1:Y:S02]  /*18e0*/  @P0 LDC.64 R6, c[0x0][0x9e8] ;  /* 0x00027a00ff060b82 */ /* 0x000e640000000a00 */
[----:B-1----:R-:W-:-:S05]  /*18f0*/  @P0 IMAD.HI.U32 R6, R106, R6, RZ ;  /* 0x000000066a060227 */ /* 0x002fca00078e00ff */
[----:B------:R-:W-:-:S07]  /*1900*/  @P0 SHF.R.U32.HI R4, RZ, R7, R6 ;  /* 0x00000007ff040219 */ /* 0x000fce0000011606 */
.L_x_9355:
[----:B------:R-:W-:Y:S05]  /*1910*/  BSYNC B0 ;  /* 0x0000000000007941 */ /* 0x000fea0003800000 */
.L_x_9353:
[----:B------:R-:W-:-:S05]  /*1920*/  IMAD R4, R4, R11, RZ ;  /* 0x0000000b04047224 */ /* 0x000fca00078e02ff */
[----:B------:R-:W-:-:S07]  /*1930*/  VIMNMX R3, R3, R4, !PT ;  /* 0x0000000403037248 */ /* 0x000fce0007fe0100 */
.L_x_9352:
        /* <DEDUP_REMOVED lines=40> */
[----:B0-2---:R-:W-:-:S07]  /*1bc0*/  IMAD.MOV.U32 R13, RZ, RZ, RZ ;  /* 0x000000ffff0d7224 */ /* 0x005fce00078e00ff */
[----:B------:R-:W-:-:S07]  /*1bd0*/  LEPC R20, `(.L_x_9358) ;  /* 0x000000001014794e */ /* 0x000fce0000000000 */
[----:B-1---5:R-:W-:Y:S05]  /*1be0*/  CALL.ABS.NOINC R14 ;  /* 0x000000000e007343 */ /* 0x022fea0003c00000 */
.L_x_9358:
[----:B------:R-:W-:Y:S05]  /*1bf0*/  BSYNC B6 ;  /* 0x0000000000067941 */ /* 0x000fea0003800000 */
.L_x_9357:
        /* <DEDUP_REMOVED lines=20> */
.L_x_9360:
[----:B------:R-:W-:Y:S05]  /*1d40*/  BSYNC B6 ;  /* 0x0000000000067941 */ /* 0x000fea0003800000 */
.L_x_9359:
[----:B------:R-:W-:Y:S01]  /*1d50*/  ULDC.64 UR4, c[0x0][0x9f8] ;  /* 0x00027e0000047ab9 */ /* 0x000fe20000000a00 */
[----:B------:R-:W-:Y:S01]  /*1d60*/  IMAD.MOV.U32 R3, RZ, RZ, R30 ;  /* 0x000000ffff037224 */ /* 0x000fe200078e001e */
[----:B------:R-:W-:Y:S01]  /*1d70*/  ISETP.NE.U32.AND P0, PT, RZ, UR4, PT ;  /* 0x00000004ff007c0c */ /* 0x000fe2000bf05070 */
[----:B------:R-:W3:Y:S01]  /*1d80*/  LDL.LU R38, [R1] ;  /* 0x0000000001267983 */ /* 0x000ee20000300800 */
[----:B------:R-:W1:Y:S01]  /*1d90*/  LDC R0, c[0x0][0x428] ;  /* 0x00010a00ff007b82 */ /* 0x000e620000000800 */
[----:B------:R-:W4:Y:S01]  /*1da0*/  S2R R20, SR_TID.X ;  /* 0x0000000000147919 */ /* 0x000f220000002100 */
[----:B------:R-:W-:-:S06]  /*1db0*/  ISETP.NE.AND.EX P0, PT, RZ, UR5, PT, P0 ;  /* 0x00000005ff007c0c */ /* 0x000fcc000bf05300 */
[----:B------:R-:W0:Y:S01]  /*1dc0*/  LDC.64 R6, c[0x0][0x2f0] ;  /* 0x0000bc00ff067b82 */ /* 0x000e220000000a00 */
[----:B------:R-:W-:Y:S01]  /*1dd0*/  IMAD.IADD R72, R72, 0x1, R27 ;  /* 0x0000000148487824 */ /* 0x000fe200078e021b */
[----:B------:R-:W-:Y:S01]  /*1de0*/  ULDC.64 UR6, c[0x0][0xa08] ;  /* 0x0002820000067ab9 */ /* 0x000fe20000000a00 */
[----:B------:R-:W-:Y:S01]  /*1df0*/  IMAD.MOV.U32 R15, RZ, RZ, R29 ;  /* 0x000000ffff0f7224 */ /* 0x000fe200078e001d */
[----:B------:R-:W-:Y:S01]  /*1e00*/  ULDC.64 UR4, c[0x0][0x2f8] ;  /* 0x0000be0000047ab9 */ /* 0x000fe20000000a00 */
[----:B------:R-:W-:Y:S01]  /*1e10*/  SHF.R.S32.HI R32, RZ, 0x1f, R23 ;  /* 0x0000001fff207819 */ /* 0x000fe20000011417 */
[C---:B------:R-:W-:Y:S01]  /*1e20*/  VIADD R37, R19.reuse, 0x10 ;  /* 0x0000001013257836 */ /* 0x040fe20000000000 */
[----:B------:R-:W3:Y:S01]  /*1e30*/  LDL R36, [R1+0xc] ;  /* 0x00000c0001247983 */ /* 0x000ee20000100800 */
[C---:B------:R-:W-:Y:S01]  /*1e40*/  VIADD R103, R19.reuse, 0x30 ;  /* 0x0000003013677836 */ /* 0x040fe20000000000 */
[----:B------:R-:W2:Y:S01]  /*1e50*/  @P0 LDC.64 R4, c[0x0][0x9f8] ;  /* 0x00027e00ff040b82 */ /* 0x000ea20000000a00 */
[----:B------:R-:W-:Y:S01]  /*1e60*/  VIADD R31, R19, 0x20 ;  /* 0x00000020131f7836 */ /* 0x000fe20000000000 */
[----:B------:R-:W3:Y:S06]  /*1e70*/  LDL R35, [R1+0x10] ;  /* 0x0000100001237983 */ /* 0x000eec0000100800 */
[----:B------:R-:W3:Y:S01]  /*1e80*/  LDC R104, c[0x0][0x3d4] ;  /* 0x0000f500ff687b82 */ /* 0x000ee20000000800 */
[----:B--2---:R-:W-:-:S05]  /*1e90*/  @P0 IMAD.WIDE R4, R30, 0x4, R4 ;  /* 0x000000041e040825 */ /* 0x004fca00078e0204 */
[----:B------:R2:W3:Y:S01]  /*1ea0*/  @P0 LDG.E R3, desc[UR52][R4.64] ;  /* 0x0000003404030981 */ /* 0x0004e2000c1e1900 */
[----:B-1----:R-:W-:Y:S02]  /*1eb0*/  ISETP.NE.AND P0, PT, R0, 0x1, PT ;  /* 0x000000010000780c */ /* 0x002fe40003f05270 */
[----:B------:R-:W-:Y:S02]  /*1ec0*/  SHF.R.S32.HI R13, RZ, 0x1f, R72 ;  /* 0x0000001fff0d7819 */ /* 0x000fe40000011448 */
[----:B----4-:R-:W-:-:S03]  /*1ed0*/  SHF.R.U32.HI R34, RZ, 0x7, R20 ;  /* 0x00000007ff227819 */ /* 0x010fc60000011614 */
[-C--:B0-----:R-:W-:Y:S02]  /*1ee0*/  IMAD R8, R13, R6.reuse, RZ ;  /* 0x000000060d087224 */ /* 0x081fe400078e02ff */
[----:B--2---:R-:W-:-:S04]  /*1ef0*/  IMAD.WIDE.U32 R4, R72, R6, RZ ;  /* 0x0000000648047225 */ /* 0x004fc800078e00ff */
[----:B------:R-:W0:Y:S08]  /*1f00*/  @P0 LDC R0, c[0x0][0x42c] ;  /* 0x00010b00ff000b82 */ /* 0x000e300000000800 */
[----:B------:R-:W1:Y:S01]  /*1f10*/  @P0 LDC R9, c[0x0][0x430] ;  /* 0x00010c00ff090b82 */ /* 0x000e620000000800 */
[----:B0-----:R-:W-:-:S05]  /*1f20*/  @P0 IMAD.HI.U32 R0, R29, R0, RZ ;  /* 0x000000001d000227 */ /* 0x001fca00078e00ff */
[----:B-1----:R-:W-:Y:S01]  /*1f30*/  @P0 SHF.R.U32.HI R15, RZ, R9, R0 ;  /* 0x00000009ff0f0219 */ /* 0x002fe20000011600 */
[----:B------:R-:W-:Y:S01]  /*1f40*/  VIADD R0, R20, 0xffffff80 ;  /* 0xffffff8014007836 */ /* 0x000fe20000000000 */
[----:B------:R-:W-:Y:S01]  /*1f50*/  ISETP.NE.U32.AND P0, PT, RZ, UR6, PT ;  /* 0x00000006ff007c0c */ /* 0x000fe2000bf05070 */
[----:B------:R-:W-:Y:S01]  /*1f60*/  IMAD R9, R72, R7, R8 ;  /* 0x0000000748097224 */ /* 0x000fe200078e0208 */
[----:B------:R-:W-:Y:S02]  /*1f70*/  SHF.R.S32.HI R10, RZ, 0x1f, R15 ;  /* 0x0000001fff0a7819 */ /* 0x000fe4000001140f */
[----:B------:R-:W-:Y:S01]  /*1f80*/  SHF.R.S32.HI R11, RZ, 0x1f, R0 ;  /* 0x0000001fff0b7819 */ /* 0x000fe20000011400 */
[----:B------:R-:W-:Y:S01]  /*1f90*/  IMAD.IADD R5, R5, 0x1, R9 ;  /* 0x0000000105057824 */ /* 0x000fe200078e0209 */
[----:B------:R-:W-:Y:S01]  /*1fa0*/  ISETP.NE.AND.EX P0, PT, RZ, UR7, PT, P0 ;  /* 0x00000007ff007c0c */ /* 0x000fe2000bf05300 */
[----:B------:R-:W-:Y:S01]  /*1fb0*/  IMAD R8, R10, UR4, RZ ;  /* 0x000000040a087c24 */ /* 0x000fe2000f8e02ff */
[----:B------:R-:W-:Y:S01]  /*1fc0*/  LEA.HI R11, R11, R0, RZ, 0x2 ;  /* 0x000000000b0b7211 */ /* 0x000fe200078f10ff */
[----:B------:R-:W-:Y:S01]  /*1fd0*/  IMAD.WIDE.U32 R4, R15, UR4, R4 ;  /* 0x000000040f047c25 */ /* 0x000fe2000f8e0004 */
[----:B------:R-:W-:-:S02]  /*1fe0*/  ISETP.NE.AND P6, PT, R34, 0x1, PT ;  /* 0x000000012200780c */ /* 0x000fc40003fc5270 */
[--C-:B------:R-:W-:Y:S01]  /*1ff0*/  SHF.R.S32.HI R21, RZ, 0x2, R11.reuse ;  /* 0x00000002ff157819 */ /* 0x100fe2000001140b */
[----:B------:R-:W-:Y:S01]  /*2000*/  IMAD R9, R15, UR5, R8 ;  /* 0x000000050f097c24 */ /* 0x000fe2000f8e0208 */
[----:B------:R-:W-:Y:S01]  /*2010*/  ULDC.64 UR4, c[0x0][0x300] ;  /* 0x0000c00000047ab9 */ /* 0x000fe20000000a00 */
[----:B------:R-:W-:Y:S02]  /*2020*/  SHF.R.S32.HI R8, RZ, 0x1f, R11 ;  /* 0x0000001fff087819 */ /* 0x000fe4000001140b */
[----:B------:R-:W-:Y:S02]  /*2030*/  IMAD.IADD R5, R5, 0x1, R9 ;  /* 0x0000000105057824 */ /* 0x000fe400078e0209 */
[----:B------:R-:W-:-:S04]  /*2040*/  LEA.HI R8, R8, R21, RZ, 0x2 ;  /* 0x0000001508087211 */ /* 0x000fc800078f10ff */
[----:B------:R-:W-:-:S05]  /*2050*/  LOP3.LUT R8, R8, 0xfffffffc, RZ, 0xc0, !PT ;  /* 0xfffffffc08087812 */ /* 0x000fca00078ec0ff */
[----:B------:R-:W-:Y:S01]  /*2060*/  IMAD.IADD R21, R21, 0x1, -R8 ;  /* 0x0000000115157824 */ /* 0x000fe200078e0a08 */
[----:B---3--:R-:W-:Y:S02]  /*2070*/  LOP3.LUT R38, R38, 0xfffffffd, RZ, 0xc0, !PT ;  /* 0xfffffffd26267812 */ /* 0x008fe400078ec0ff */
[----:B------:R-:W-:Y:S02]  /*2080*/  SHF.R.S32.HI R0, RZ, 0x1f, R3 ;  /* 0x0000001fff007819 */ /* 0x000fe40000011403 */
[----:B------:R-:W-:Y:S02]  /*2090*/  SEL R63, R3, RZ, !P0 ;  /* 0x000000ff033f7207 */ /* 0x000fe40004000000 */
[----:B------:R-:W-:-:S05]  /*20a0*/  SEL R30, R0, RZ, !P0 ;  /* 0x000000ff001e7207 */ /* 0x000fca0004000000 */
[----:B------:R-:W-:Y:S02]  /*20b0*/  IMAD R0, R30, UR4, RZ ;  /* 0x000000041e007c24 */ /* 0x000fe4000f8e02ff */
[----:B------:R-:W-:-:S04]  /*20c0*/  IMAD.WIDE.U32 R60, R63, UR4, R4 ;  /* 0x000000043f3c7c25 */ /* 0x000fc8000f8e0004 */
[----:B------:R-:W-:Y:S01]  /*20d0*/  IMAD R3, R63, UR5, R0 ;  /* 0x000000053f037c24 */ /* 0x000fe2000f8e0200 */
[----:B------:R-:W-:Y:S05]  /*20e0*/  @!P6 WARPSYNC.ALL ;  /* 0x000000000000e948 */ /* 0x000fea0003800000 */
[----:B------:R-:W-:Y:S01]  /*20f0*/  ULDC.64 UR4, c[0x0][0x320] ;  /* 0x0000c80000047ab9 */ /* 0x000fe20000000a00 */
[--C-:B------:R-:W-:Y:S01]  /*2100*/  SHF.R.S32.HI R5, RZ, 0x1f, R19.reuse ;  /* 0x0000001fff057819 */ /* 0x100fe20000011413 */
[----:B------:R-:W-:Y:S01]  /*2110*/  IMAD R0, R10, UR4, RZ ;  /* 0x000000040a007c24 */ /* 0x000fe2000f8e02ff */
[----:B------:R-:W-:Y:S01]  /*2120*/  ULDC.64 UR6, c[0x0][0x328] ;  /* 0x0000ca0000067ab9 */ /* 0x000fe20000000a00 */
[----:B------:R-:W-:Y:S01]  /*2130*/  IMAD.MOV.U32 R4, RZ, RZ, R19 ;  /* 0x000000ffff047224 */ /* 0x000fe200078e0013 */
[----:B------:R-:W0:Y:S01]  /*2140*/  LDC.64 R10, c[0x0][0x3e8] ;  /* 0x0000fa00ff0a7b82 */ /* 0x000e220000000a00 */
[----:B------:R-:W-:-:S02]  /*2150*/  IMAD R27, R15, UR5, R0 ;  /* 0x000000050f1b7c24 */ /* 0x000fc4000f8e0200 */
[----:B------:R-:W-:Y:S01]  /*2160*/  IMAD.WIDE.U32 R14, R15, UR4, R4 ;  /* 0x000000040f0e7c25 */ /* 0x000fe2000f8e0004 */
[----:B------:R-:W-:-:S03]  /*2170*/  ULDC UR4, c[0x0][0x2e4] ;  /* 0x0000b90000047ab9 */ /* 0x000fc60000000800 */
[-C--:B------:R-:W-:Y:S01]  /*2180*/  IMAD R0, R32, R6.reuse, RZ ;  /* 0x0000000620007224 */ /* 0x080fe200078e02ff */
[----:B------:R-:W-:Y:S02]  /*2190*/  ISETP.GE.AND P0, PT, R19, UR4, PT ;  /* 0x0000000413007c0c */ /* 0x000fe4000bf06270 */
[----:B------:R-:W-:Y:S01]  /*21a0*/  ISETP.GE.AND P1, PT, R37, UR4, PT ;  /* 0x0000000425007c0c */ /* 0x000fe2000bf26270 */
[----:B------:R-:W-:Y:S02]  /*21b0*/  IMAD R83, R23, R7, R0 ;  /* 0x0000000717537224 */ /* 0x000fe400078e0200 */
[----:B------:R-:W-:Y:S01]  /*21c0*/  IMAD.IADD R0, R61, 0x1, R3 ;  /* 0x000000013d007824 */ /* 0x000fe200078e0203 */
[----:B------:R-:W-:Y:S02]  /*21d0*/  SEL R3, RZ, 0x1, P0 ;  /* 0x00000001ff037807 */ /* 0x000fe40000000000 */
[----:B------:R-:W-:Y:S02]  /*21e0*/  LOP3.LUT P0, RZ, R21, 0x2, RZ, 0xc0, !PT ;  /* 0x0000000215ff7812 */ /* 0x000fe4000780c0ff */
[----:B------:R-:W-:Y:S01]  /*21f0*/  SEL R12, RZ, 0xffffffff, P1 ;  /* 0xffffffffff0c7807 */ /* 0x000fe20000800000 */
[----:B------:R-:W-:-:S04]  /*2200*/  IMAD.WIDE.U32 R8, R23, R6, R4 ;  /* 0x0000000617087225 */ /* 0x000fc800078e0004 */
[----:B------:R-:W-:Y:S01]  /*2210*/  IMAD.SHL.U32 R12, R12, 0x2, RZ ;  /* 0x000000020c0c7824 */ /* 0x000fe200078e00ff */
[----:B------:R-:W-:-:S04]  /*2220*/  IADD3 R84, P1, R60, R8, RZ ;  /* 0x000000083c547210 */ /* 0x000fc80007f3e0ff */
[----:B------:R-:W-:Y:S01]  /*2230*/  LOP3.LUT R3, R12, 0x2, R3, 0xe2, !PT ;  /* 0x000000020c037812 */ /* 0x000fe200078ee203 */
[----:B0-----:R-:W-:Y:S01]  /*2240*/  IMAD R12, R32, R10, RZ ;  /* 0x0000000a200c7224 */ /* 0x001fe200078e02ff */
[----:B------:R-:W-:Y:S02]  /*2250*/  IADD3.X R83, R0, R9, R83, P1, !PT ;  /* 0x0000000900537210 */ /* 0x000fe40000ffe453 */
[----:B------:R-:W-:Y:S01]  /*2260*/  @P0 LOP3.LUT R38, R38, 0x2, RZ, 0xfc, !PT ;  /* 0x0000000226260812 */ /* 0x000fe200078efcff */
[----:B------:R-:W-:Y:S01]  /*2270*/  IMAD.IADD R15, R15, 0x1, R27 ;  /* 0x000000010f0f7824 */ /* 0x000fe200078e021b */
[----:B------:R-:W-:Y:S01]  /*2280*/  ISETP.GE.AND P0, PT, R31, UR4, PT ;  /* 0x000000041f007c0c */ /* 0x000fe2000bf06270 */
[----:B------:R-:W0:Y:S01]  /*2290*/  LDC.64 R8, c[0x0][0x3d8] ;  /* 0x0000f600ff087b82 */ /* 0x000e220000000a00 */
[----:B------:R-:W-:Y:S01]  /*22a0*/  ISETP.GE.AND P1, PT, R103, UR4, PT ;  /* 0x0000000467007c0c */ /* 0x000fe2000bf26270 */
[----:B------:R-:W-:Y:S01]  /*22b0*/  IMAD R27, R23, R11, R12 ;  /* 0x0000000b171b7224 */ /* 0x000fe200078e020c */
[----:B------:R-:W-:-:S02]  /*22c0*/  SEL R12, RZ, 0x4, P0 ;  /* 0x00000004ff0c7807 */ /* 0x000fc40000000000 */
[----:B------:R-:W-:-:S04]  /*22d0*/  SEL R20, RZ, 0x8, P1 ;  /* 0x00000008ff147807 */ /* 0x000fc80000800000 */
[----:B------:R-:W-:Y:S01]  /*22e0*/  LOP3.LUT R3, R20, R3, R12, 0xfe, !PT ;  /* 0x0000000314037212 */ /* 0x000fe200078efe0c */
[----:B------:R-:W-:Y:S02]  /*22f0*/  IMAD R20, R30, UR6, RZ ;  /* 0x000000061e147c24 */ /* 0x000fe4000f8e02ff */
[----:B------:R-:W2:Y:S01]  /*2300*/  LDL R30, [R1+0x14] ;  /* 0x00001400011e7983 */ /* 0x000ea20000100800 */
[----:B------:R-:W-:-:S05]  /*2310*/  VIADD R102, R19, 0x40 ;  /* 0x0000004013667836 */ /* 0x000fca0000000000 */
[----:B------:R-:W-:Y:S01]  /*2320*/  ISETP.GE.AND P0, PT, R102, UR4, PT ;  /* 0x0000000466007c0c */ /* 0x000fe2000bf06270 */
[----:B------:R-:W-:-:S03]  /*2330*/  IMAD R33, R63, UR7, R20 ;  /* 0x000000073f217c24 */ /* 0x000fc6000f8e0214 */
[----:B------:R-:W-:Y:S02]  /*2340*/  SEL R12, RZ, 0x10, P0 ;  /* 0x00000010ff0c7807 */ /* 0x000fe40000000000 */
[-C--:B------:R-:W-:Y:S01]  /*2350*/  ISETP.GE.AND P0, PT, R19, R104.reuse, PT ;  /* 0x000000681300720c */ /* 0x080fe20003f06270 */
[----:B------:R-:W-:Y:S01]  /*2360*/  IMAD.WIDE.U32 R62, R63, UR6, R14 ;  /* 0x000000063f3e7c25 */ /* 0x000fe2000f8e000e */
[--C-:B------:R-:W-:Y:S02]  /*2370*/  SHF.R.S32.HI R29, RZ, 0x1f, R16.reuse ;  /* 0x0000001fff1d7819 */ /* 0x100fe40000011410 */
[-C--:B------:R-:W-:Y:S01]  /*2380*/  ISETP.GE.AND P1, PT, R37, R104.reuse, PT ;  /* 0x000000682500720c */ /* 0x080fe20003f26270 */
[----:B------:R-:W-:Y:S01]  /*2390*/  IMAD.MOV.U32 R28, RZ, RZ, R16 ;  /* 0x000000ffff1c7224 */ /* 0x000fe200078e0010 */
[----:B------:R-:W-:Y:S01]  /*23a0*/  ISETP.GE.AND P2, PT, R31, R104, PT ;  /* 0x000000681f00720c */ /* 0x000fe20003f46270 */
[----:B------:R-:W-:Y:S01]  /*23b0*/  IMAD.WIDE.U32 R64, R23, R10, R4 ;  /* 0x0000000a17407225 */ /* 0x000fe200078e0004 */
[----:B------:R-:W-:-:S03]  /*23c0*/  LOP3.LUT R12, R3, R12, RZ, 0xfc, !PT ;  /* 0x0000000c030c7212 */ /* 0x000fc600078efcff */
[-C--:B0-----:R-:W-:Y:S02]  /*23d0*/  IMAD R14, R32, R8.reuse, RZ ;  /* 0x00000008200e7224 */ /* 0x081fe400078e02ff */
[CC--:B------:R-:W-:Y:S01]  /*23e0*/  IMAD.WIDE.U32 R68, R23.reuse, R8.reuse, R4 ;  /* 0x0000000817447225 */ /* 0x0c0fe200078e0004 */
[C---:B------:R-:W-:Y:S02]  /*23f0*/  SEL R4, R104.reuse, RZ, P0 ;  /* 0x000000ff68047207 */ /* 0x040fe40000000000 */
[C---:B------:R-:W-:Y:S01]  /*2400*/  SEL R3, R104.reuse, RZ, P1 ;  /* 0x000000ff68037207 */ /* 0x040fe20000800000 */
[C---:B------:R-:W-:Y:S01]  /*2410*/  IMAD R15, R23.reuse, R9, R14 ;  /* 0x00000009170f7224 */ /* 0x040fe200078e020e */
[----:B------:R-:W-:Y:S01]  /*2420*/  SEL R5, R104, RZ, P2 ;  /* 0x000000ff68057207 */ /* 0x000fe20001000000 */
[----:B------:R-:W-:-:S04]  /*2430*/  IMAD.WIDE.U32 R70, R23, R8, R28 ;  /* 0x0000000817467225 */ /* 0x000fc800078e001c */
[----:B------:R-:W-:-:S04]  /*2440*/  IMAD.WIDE.U32 R66, R23, R10, R28 ;  /* 0x0000000a17427225 */ /* 0x000fc800078e001c */
[----:B------:R-:W-:Y:S02]  /*2450*/  IMAD.IADD R4, R19, 0x1, R4 ;  /* 0x0000000113047824 */ /* 0x000fe400078e0204 */
[----:B------:R-:W-:Y:S02]  /*2460*/  IMAD.IADD R69, R69, 0x1, R15 ;  /* 0x0000000145457824 */ /* 0x000fe400078e020f */
[----:B------:R-:W-:Y:S02]  /*2470*/  IMAD.IADD R71, R15, 0x1, R71 ;  /* 0x000000010f477824 */ /* 0x000fe400078e0247 */
[----:B------:R-:W-:Y:S02]  /*2480*/  IMAD.IADD R65, R65, 0x1, R27 ;  /* 0x0000000141417824 */ /* 0x000fe400078e021b */
[----:B------:R-:W-:Y:S02]  /*2490*/  IMAD.IADD R67, R27, 0x1, R67 ;  /* 0x000000011b437824 */ /* 0x000fe400078e0243 */
[----:B------:R-:W-:-:S02]  /*24a0*/  IMAD.IADD R15, R37, 0x1, R3 ;  /* 0x00000001250f7824 */ /* 0x000fc400078e0203 */
[----:B------:R-:W-:Y:S01]  /*24b0*/  IMAD.IADD R27, R31, 0x1, R5 ;  /* 0x000000011f1b7824 */ /* 0x000fe200078e0205 */
[----:B------:R-:W-:Y:S02]  /*24c0*/  SHF.R.S32.HI R5, RZ, 0x1f, R4 ;  /* 0x0000001fff057819 */ /* 0x000fe40000011404 */
[----:B------:R-:W-:Y:S02]  /*24d0*/  SHF.R.S32.HI R20, RZ, 0x1f, R15 ;  /* 0x0000001fff147819 */ /* 0x000fe4000001140f */
[CC--:B------:R-:W-:Y:S02]  /*24e0*/  LEA.HI R14, R5.reuse, R4.reuse, RZ, 0x5 ;  /* 0x00000004050e7211 */ /* 0x0c0fe400078f28ff */
[----:B------:R-:W-:Y:S02]  /*24f0*/  LEA.HI R3, R5, R4, RZ, 0x3 ;  /* 0x0000000405037211 */ /* 0x000fe400078f18ff */
[CC--:B------:R-:W-:Y:S02]  /*2500*/  LEA.HI R4, R20.reuse, R15.reuse, RZ, 0x3 ;  /* 0x0000000f14047211 */ /* 0x0c0fe400078f18ff */
[----:B------:R-:W-:Y:S01]  /*2510*/  LEA.HI R20, R20, R15, RZ, 0x5 ;  /* 0x0000000f14147211 */ /* 0x000fe200078f28ff */
[----:B------:R-:W-:Y:S01]  /*2520*/  IMAD.SHL.U32 R15, R14, 0x80, RZ ;  /* 0x000000800e0f7824 */ /* 0x000fe200078e00ff */
[----:B------:R-:W-:-:S02]  /*2530*/  LOP3.LUT R38, R38, 0xfffffffe, RZ, 0xc0, !PT ;  /* 0xfffffffe26267812 */ /* 0x000fc400078ec0ff */
[----:B------:R-:W-:Y:S02]  /*2540*/  LOP3.LUT R14, R36, 0x18, R3, 0xf8, !PT ;  /* 0x00000018240e7812 */ /* 0x000fe400078ef803 */
[----:B------:R-:W-:Y:S02]  /*2550*/  @P2 LOP3.LUT R38, R38, 0x1, RZ, 0xfc, !PT ;  /* 0x0000000126262812 */ /* 0x000fe400078efcff */
[----:B-----5:R-:W-:Y:S02]  /*2560*/  SHF.R.S32.HI R31, RZ, 0x1f, R105 ;  /* 0x0000001fff1f7819 */ /* 0x020fe40000011469 */
[----:B------:R-:W-:Y:S02]  /*2570*/  LOP3.LUT R15, R15, 0xfffff000, RZ, 0xc0, !PT ;  /* 0xfffff0000f0f7812 */ /* 0x000fe400078ec0ff */
[----:B------:R-:W-:Y:S01]  /*2580*/  LOP3.LUT R14, R14, R35, RZ, 0x3c, !PT ;  /* 0x000000230e0e7212 */ /* 0x000fe200078e3cff */
[----:B------:R0:W-:Y:S01]  /*2590*/  STL [R1], R38 ;  /* 0x0000002601007387 */ /* 0x0001e20000100800 */
[----:B------:R-:W-:Y:S01]  /*25a0*/  SHF.R.S32.HI R28, RZ, 0x1f, R27 ;  /* 0x0000001fff1c7819 */ /* 0x000fe2000001141b */
[----:B------:R-:W-:Y:S01]  /*25b0*/  VIADD R101, R19, 0x50 ;  /* 0x0000005013657836 */ /* 0x000fe20000000000 */
[----:B------:R-:W-:-:S02]  /*25c0*/  IADD3 R72, P2, R23, R72, RZ ;  /* 0x0000004817487210 */ /* 0x000fc40007f5e0ff */
[CC--:B------:R-:W-:Y:S02]  /*25d0*/  LEA.HI R5, R28.reuse, R27.reuse, RZ, 0x3 ;  /* 0x0000001b1c057211 */ /* 0x0c0fe400078f18ff */
[----:B------:R-:W-:Y:S01]  /*25e0*/  LEA.HI R28, R28, R27, RZ, 0x5 ;  /* 0x0000001b1c1c7211 */ /* 0x000fe200078f28ff */
[----:B------:R-:W-:Y:S01]  /*25f0*/  IMAD.SHL.U32 R27, R20, 0x80, RZ ;  /* 0x00000080141b7824 */ /* 0x000fe200078e00ff */
[----:B------:R-:W-:Y:S01]  /*2600*/  LOP3.LUT R20, R36, 0x18, R4, 0xf8, !PT ;  /* 0x0000001824147812 */ /* 0x000fe200078ef804 */
[----:B------:R-:W-:Y:S01]  /*2610*/  IMAD.X R73, R32, 0x1, R13, P2 ;  /* 0x0000000120497824 */ /* 0x000fe200010e060d */
[----:B------:R-:W-:Y:S01]  /*2620*/  ISETP.GE.AND P2, PT, R101, UR4, PT ;  /* 0x0000000465007c0c */ /* 0x000fe2000bf46270 */
[----:B------:R-:W-:Y:S01]  /*2630*/  IMAD.SHL.U32 R29, R28, 0x80, RZ ;  /* 0x000000801c1d7824 */ /* 0x000fe200078e00ff */
[----:B------:R-:W-:Y:S02]  /*2640*/  SHF.L.U64.HI R93, R8, 0x7, R9 ;  /* 0x00000007085d7819 */ /* 0x000fe40000010209 */
[----:B------:R-:W-:-:S02]  /*2650*/  LOP3.LUT R27, R27, 0xfffff000, RZ, 0xc0, !PT ;  /* 0xfffff0001b1b7812 */ /* 0x000fc400078ec0ff */
[-C--:B------:R-:W-:Y:S02]  /*2660*/  LOP3.LUT R20, R20, R35.reuse, RZ, 0x3c, !PT ;  /* 0x0000002314147212 */ /* 0x080fe400078e3cff */
[----:B------:R-:W-:Y:S01]  /*2670*/  LOP3.LUT R28, R36, 0x18, R5, 0xf8, !PT ;  /* 0x00000018241c7812 */ /* 0x000fe200078ef805 */
[----:B------:R-:W-:Y:S01]  /*2680*/  IMAD.WIDE.U32 R68, R105, R8, R68 ;  /* 0x0000000869447225 */ /* 0x000fe200078e0044 */
[----:B------:R-:W-:Y:S02]  /*2690*/  LOP3.LUT R29, R29, 0xfffff000, RZ, 0xc0, !PT ;  /* 0xfffff0001d1d7812 */ /* 0x000fe400078ec0ff */
[----:B------:R-:W-:Y:S01]  /*26a0*/  LOP3.LUT R28, R28, R35, RZ, 0x3c, !PT ;  /* 0x000000231c1c7212 */ /* 0x000fe200078e3cff */
[-C--:B------:R-:W-:Y:S01]  /*26b0*/  IMAD.WIDE.U32 R64, R105, R10.reuse, R64 ;  /* 0x0000000a69407225 */ /* 0x080fe200078e0040 */
[----:B------:R-:W-:Y:S02]  /*26c0*/  LOP3.LUT R75, R3, 0xfffffff8, RZ, 0xc0, !PT ;  /* 0xfffffff8034b7812 */ /* 0x000fe400078ec0ff */
[----:B------:R-:W-:Y:S01]  /*26d0*/  LOP3.LUT R74, R4, 0xfffffff8, RZ, 0xc0, !PT ;  /* 0xfffffff8044a7812 */ /* 0x000fe200078ec0ff */
[----:B------:R-:W-:Y:S01]  /*26e0*/  IMAD.WIDE.U32 R66, R105, R10, R66 ;  /* 0x0000000a69427225 */ /* 0x000fe200078e0042 */
[----:B------:R-:W-:-:S03]  /*26f0*/  SHF.L.U64.HI R87, R6, 0x7, R7 ;  /* 0x0000000706577819 */ /* 0x000fc60000010207 */
[----:B------:R-:W-:Y:S01]  /*2700*/  IMAD.WIDE.U32 R70, R105, R8, R70 ;  /* 0x0000000869467225 */ /* 0x000fe200078e0046 */
[----:B------:R-:W-:-:S03]  /*2710*/  SHF.L.U64.HI R92, R10, 0x7, R11 ;  /* 0x000000070a5c7819 */ /* 0x000fc6000001020b */
[----:B------:R-:W-:Y:S01]  /*2720*/  IMAD.SHL.U32 R7, R10, 0x80, RZ ;  /* 0x000000800a077824 */ /* 0x000fe200078e00ff */
[----:B------:R-:W-:Y:S01]  /*2730*/  SHF.R.S32.HI R96, RZ, 0x1f, R75 ;  /* 0x0000001fff607819 */ /* 0x000fe2000001144b */
[----:B------:R-:W-:Y:S01]  /*2740*/  IMAD.SHL.U32 R6, R6, 0x80, RZ ;  /* 0x0000008006067824 */ /* 0x000fe200078e00ff */
[----:B------:R-:W-:Y:S01]  /*2750*/  SHF.R.S32.HI R95, RZ, 0x1f, R74 ;  /* 0x0000001fff5f7819 */ /* 0x000fe2000001144a */
[----:B------:R-:W-:Y:S02]  /*2760*/  VIADD R109, R34, 0x8 ;  /* 0x00000008226d7836 */ /* 0x000fe40000000000 */
[----:B------:R-:W-:Y:S02]  /*2770*/  IMAD.SHL.U32 R107, R104, 0x2, RZ ;  /* 0x00000002686b7824 */ /* 0x000fe400078e00ff */
[----:B------:R-:W-:Y:S01]  /*2780*/  IMAD.IADD R82, R63, 0x1, R33 ;  /* 0x000000013f527824 */ /* 0x000fe200078e0221 */
[----:B--2---:R-:W-:Y:S01]  /*2790*/  IADD3 R100, R14, R15, R30 ;  /* 0x0000000f0e647210 */ /* 0x004fe20007ffe01e */
[----:B------:R-:W-:-:S04]  /*27a0*/  IMAD R14, R31, R10, RZ ;  /* 0x0000000a1f0e7224 */ /* 0x000fc800078e02ff */
[----:B------:R-:W-:Y:S02]  /*27b0*/  IMAD R15, R105, R11, R14 ;  /* 0x0000000b690f7224 */ /* 0x000fe400078e020e */
[----:B------:R-:W-:-:S04]  /*27c0*/  IMAD R14, R31, R8, RZ ;  /* 0x000000081f0e7224 */ /* 0x000fc800078e02ff */
[----:B------:R-:W-:Y:S01]  /*27d0*/  IMAD R77, R105, R9, R14 ;  /* 0x00000009694d7224 */ /* 0x000fe200078e020e */
[----:B------:R-:W-:Y:S02]  /*27e0*/  SEL R9, RZ, 0x20, P2 ;  /* 0x00000020ff097807 */ /* 0x000fe40001000000 */
[----:B------:R-:W-:Y:S02]  /*27f0*/  IADD3 R98, R20, R27, R30 ;  /* 0x0000001b14627210 */ /* 0x000fe40007ffe01e */
[C---:B------:R-:W-:Y:S02]  /*2800*/  LOP3.LUT R14, R12.reuse, R9, RZ, 0xfc, !PT ;  /* 0x000000090c0e7212 */ /* 0x040fe400078efcff */
[----:B------:R-:W-:Y:S01]  /*2810*/  LOP3.LUT R27, R5, 0xfffffff8, RZ, 0xc0, !PT ;  /* 0xfffffff8051b7812 */ /* 0x000fe200078ec0ff */
[----:B------:R-:W-:Y:S01]  /*2820*/  IMAD.IADD R79, R69, 0x1, R77 ;  /* 0x00000001454f7824 */ /* 0x000fe200078e024d */
[----:B------:R-:W-:Y:S01]  /*2830*/  LOP3.LUT R9, R12, 0x1, RZ, 0xc0, !PT ;  /* 0x000000010c097812 */ /* 0x000fe200078ec0ff */
[----:B------:R-:W-:Y:S01]  /*2840*/  IMAD.SHL.U32 R8, R8, 0x80, RZ ;  /* 0x0000008008087824 */ /* 0x000fe200078e00ff */
[C---:B------:R-:W-:Y:S01]  /*2850*/  LOP3.LUT R10, R14.reuse, 0x2, RZ, 0xc0, !PT ;  /* 0x000000020e0a7812 */ /* 0x040fe200078ec0ff */
[----:B------:R-:W-:Y:S01]  /*2860*/  IMAD.IADD R81, R65, 0x1, R15 ;  /* 0x0000000141517824 */ /* 0x000fe200078e020f */
[C---:B------:R-:W-:Y:S01]  /*2870*/  LOP3.LUT R11, R14.reuse, 0x4, RZ, 0xc0, !PT ;  /* 0x000000040e0b7812 */ /* 0x040fe200078ec0ff */
[----:B------:R-:W-:Y:S01]  /*2880*/  IMAD.IADD R78, R15, 0x1, R67 ;  /* 0x000000010f4e7824 */ /* 0x000fe200078e0243 */
[C---:B------:R-:W-:Y:S01]  /*2890*/  LOP3.LUT R12, R14.reuse, 0x8, RZ, 0xc0, !PT ;  /* 0x000000080e0c7812 */ /* 0x040fe200078ec0ff */
[----:B------:R-:W-:Y:S01]  /*28a0*/  IMAD.IADD R77, R77, 0x1, R71 ;  /* 0x000000014d4d7824 */ /* 0x000fe200078e0247 */
[----:B------:R-:W-:-:S02]  /*28b0*/  LOP3.LUT R13, R14, 0x10, RZ, 0xc0, !PT ;  /* 0x000000100e0d7812 */ /* 0x000fc400078ec0ff */
[----:B------:R-:W-:Y:S02]  /*28c0*/  IADD3 R97, R28, R29, R30 ;  /* 0x0000001d1c617210 */ /* 0x000fe40007ffe01e */
[----:B------:R-:W-:Y:S02]  /*28d0*/  SHF.R.S32.HI R94, RZ, 0x1f, R27 ;  /* 0x0000001fff5e7819 */ /* 0x000fe4000001141b */
[----:B------:R-:W-:Y:S01]  /*28e0*/  LOP3.LUT R14, R14, 0x20, RZ, 0xc0, !PT ;  /* 0x000000200e0e7812 */ /* 0x000fe200078ec0ff */
[----:B0-----:R-:W-:Y:S06]  /*28f0*/  @!P6 BAR.SYNC.DEFER_BLOCKING 0x9, 0x100 ;  /* 0x024400000000eb1d */ /* 0x001fec0000010000 */
.L_x_9416:
[----:B-1-3--:R-:W2:Y:S01]  /*2900*/  LDL R28, [R1+0x40] ;  /* 0x00004000011c7983 */ /* 0x00aea20000100800 */
[----:B0-----:R-:W0:Y:S01]  /*2910*/  LDC.64 R88, c[0x0][0x2d8] ;  /* 0x0000b600ff587b82 */ /* 0x001e220000000a00 */
[----:B------:R-:W-:Y:S01]  /*2920*/  VIADD R31, R25, 0xffffffff ;  /* 0xffffffff191f7836 */ /* 0x000fe20000000000 */
[----:B------:R-:W-:Y:S01]  /*2930*/  LOP3.LUT P4, RZ, R21, 0x2, RZ, 0xc0, !PT ;  /* 0x0000000215ff7812 */ /* 0x000fe2000788c0ff */
[----:B------:R-:W-:Y:S05]  /*2940*/  YIELD ;  /* 0x0000000000007946 */ /* 0x000fea0003800000 */
[----:B------:R-:W1:Y:S01]  /*2950*/  LDC R99, c[0x0][0x3d4] ;  /* 0x0000f500ff637b82 */ /* 0x000e620000000800 */
[----:B------:R-:W-:Y:S01]  /*2960*/  SHF.R.S32.HI R30, RZ, 0x1f, R31 ;  /* 0x0000001fff1e7819 */ /* 0x000fe2000001141f */
[-C--:B------:R-:W-:Y:S01]  /*2970*/  IMAD R15, R87, R31.reuse, RZ ;  /* 0x0000001f570f7224 */ /* 0x080fe200078e02ff */
[----:B------:R-:W-:Y:S01]  /*2980*/  BSSY B0, `(.L_x_9361) ;  /* 0x0000413000007945 */ /* 0x000fe20003800000 */
[----:B------:R-:W-:-:S04]  /*2990*/  IMAD.WIDE.U32 R56, R6, R31, RZ ;  /* 0x0000001f06387225 */ /* 0x000fc800078e00ff */
[----:B------:R-:W-:Y:S01]  /*29a0*/  IMAD R15, R30, R6, R15 ;  /* 0x000000061e0f7224 */ /* 0x000fe200078e020f */
[----:B------:R-:W-:-:S03]  /*29b0*/  IADD3 R20, P2, R84, R56, RZ ;  /* 0x0000003854147210 */ /* 0x000fc60007f5e0ff */
[----:B------:R-:W-:-:S04]  /*29c0*/  IMAD.IADD R91, R57, 0x1, R15 ;  /* 0x00000001395b7824 */ /* 0x000fc800078e020f */
[----:B------:R-:W-:Y:S01]  /*29d0*/  IMAD.X R25, R91, 0x1, R83, P2 ;  /* 0x000000015b197824 */ /* 0x000fe200010e0653 */
[C---:B0-----:R-:W-:Y:S02]  /*29e0*/  LEA R32, P3, R20.reuse, R88, 0x1 ;  /* 0x0000005814207211 */ /* 0x041fe400078608ff */
[----:B------:R-:W-:Y:S02]  /*29f0*/  ISETP.GT.AND P2, PT, R31, R76, PT ;  /* 0x0000004c1f00720c */ /* 0x000fe40003f44270 */
[----:B------:R-:W-:Y:S01]  /*2a00*/  LEA.HI.X R33, R20, R89, R25, 0x1, P3 ;  /* 0x0000005914217211 */ /* 0x000fe200018f0c19 */
[----:B------:R-:W-:Y:S01]  /*2a10*/  IMAD.MOV.U32 R25, RZ, RZ, R31 ;  /* 0x000000ffff197224 */ /* 0x000fe200078e001f */
[----:B-1----:R-:W-:Y:S01]  /*2a20*/  ISETP.GE.AND P3, PT, R99, 0x1, PT ;  /* 0x000000016300780c */ /* 0x002fe20003f66270 */
[----:B--2---:R-:W-:-:S04]  /*2a30*/  IMAD R15, R18, 0x3000, R28 ;  /* 0x00003000120f7824 */ /* 0x004fc800078e021c */
[C---:B------:R-:W-:Y:S02]  /*2a40*/  VIADD R29, R15.reuse, 0x10 ;  /* 0x000000100f1d7836 */ /* 0x040fe40000000000 */
[C---:B------:R-:W-:Y:S02]  /*2a50*/  @P4 VIADD R29, R15.reuse, 0xfffffff0 ;  /* 0xfffffff00f1d4836 */ /* 0x040fe40000000000 */
[--C-:B------:R-:W-:Y:S02]  /*2a60*/  IMAD R80, R15, 0x2, R26.reuse ;  /* 0x000000020f507824 */ /* 0x100fe400078e021a */
[----:B------:R-:W-:Y:S02]  /*2a70*/  IMAD R20, R29, 0x2, R26 ;  /* 0x000000021d147824 */ /* 0x000fe400078e021a */
[----:B------:R-:W-:Y:S05]  /*2a80*/  @!P3 BRA `(.L_x_9362) ;  /* 0x0000003c0088b947 */ /* 0x000fea0003800000 */
[----:B------:R-:W-:Y:S01]  /*2a90*/  ULDC.U8 UR4, c[0x0][0x3f0] ;  /* 0x0000fc0000047ab9 */ /* 0x000fe20000000000 */
[-C--:B------:R-:W-:Y:S01]  /*2aa0*/  IMAD R15, R93, R31.reuse, RZ ;  /* 0x0000001f5d0f7224 */ /* 0x080fe200078e02ff */
[----:B------:R-:W-:Y:S01]  /*2ab0*/  ISETP.NE.AND P3, PT, RZ, UR4, PT ;  /* 0x00000004ff007c0c */ /* 0x000fe2000bf65270 */
[-C--:B------:R-:W-:Y:S02]  /*2ac0*/  IMAD R28, R92, R31.reuse, RZ ;  /* 0x0000001f5c1c7224 */ /* 0x080fe400078e02ff */
[----:B------:R-:W-:Y:S02]  /*2ad0*/  IMAD R15, R30, R8, R15 ;  /* 0x000000081e0f7224 */ /* 0x000fe400078e020f */
[----:B------:R-:W-:Y:S02]  /*2ae0*/  IMAD R85, R25, -0x80, R24 ;  /* 0xffffff8019557824 */ /* 0x000fe400078e0218 */
[----:B------:R-:W-:-:S03]  /*2af0*/  IMAD.WIDE.U32 R54, R8, R31, RZ ;  /* 0x0000001f08367225 */ /* 0x000fc600078e00ff */
[----:B------:R-:W-:Y:S01]  /*2b00*/  VIMNMX R85, R85, 0x80, PT ;  /* 0x0000008055557848 */ /* 0x000fe20003fe0100 */
[----:B------:R-:W-:Y:S02]  /*2b10*/  IMAD R29, R30, R7, R28 ;  /* 0x000000071e1d7224 */ /* 0x000fe400078e021c */
        /* <DEDUP_REMOVED lines=64> */
.L_x_9365:
[----:B------:R-:W-:Y:S05]  /*2f20*/  BSYNC B1 ;  /* 0x0000000000017941 */ /* 0x000fea0003800000 */
.L_x_9364:
[----:B-----5:R-:W-:Y:S01]  /*2f30*/  IMAD.MOV.U32 R15, RZ, RZ, R34 ;  /* 0x000000ffff0f7224 */ /* 0x020fe200078e0022 */
[----:B------:R-:W-:Y:S01]  /*2f40*/  UISETP.NE.AND UP0, UPT, UR37, 0x3, UPT ;  /* 0x000000032500788c */ /* 0x000fe2000bf05270 */
[----:B0-----:R-:W-:Y:S02]  /*2f50*/  IMAD.MOV.U32 R28, RZ, RZ, R35 ;  /* 0x000000ffff1c7224 */ /* 0x001fe400078e0023 */
        /* <DEDUP_REMOVED lines=49> */
.L_x_9366:
[----:B------:R-:W-:Y:S01]  /*3270*/  IMAD R15, R18, 0x8, R2 ;  /* 0x00000008120f7824 */ /* 0x000fe200078e0202 */
[----:B------:R-:W-:Y:S01]  /*3280*/  SHF.L.U32 R86, R157, 0x1f, RZ ;  /* 0x0000001f9d567819 */ /* 0x000fe200000006ff */
[----:B------:R-:W-:Y:S03]  /*3290*/  BSSY B1, `(.L_x_9367) ;  /* 0x0000003000017945 */ /* 0x000fe60003800000 */
[----:B------:R-:W0:Y:S02]  /*32a0*/  SYNCS.PHASECHK.TRANS64.TRYWAIT P5, [R15+URZ+0x2d890], R86 ;  /* 0x02d890560f0075a7 */ /* 0x000e2400080a017f */
[----:B0-----:R-:W-:Y:S05]  /*32b0*/  @!P5 BRA `(.L_x_9368) ;  /* 0x000001f000e8d947 */ /* 0x001fea0003800000 */
.L_x_9678:
[----:B------:R-:W-:Y:S05]  /*32c0*/  BSYNC B1 ;  /* 0x0000000000017941 */ /* 0x000fea0003800000 */
.L_x_9367:
        /* <DEDUP_REMOVED lines=10> */
[--C-:B------:R-:W-:Y:S01]  /*3370*/  SHF.R.U64 R53, R58, 0x10, R59.reuse ;  /* 0x000000103a357819 */ /* 0x100fe2000000123b */
[C---:B------:R-:W-:Y:S01]  /*3380*/  IMAD.U32 R54, R31.reuse, 0x10000, RZ ;  /* 0x000100001f367824 */ /* 0x040fe200078e00ff */
[----:B------:R-:W-:Y:S02]  /*3390*/  LOP3.LUT R58, R30, 0xffff0000, RZ, 0xc0, !PT ;  /* 0xffff00001e3a7812 */ /* 0x000fe400078ec0ff */
[----:B------:R-:W-:Y:S02]  /*33a0*/  LOP3.LUT R30, R31, 0xffff0000, RZ, 0xc0, !PT ;  /* 0xffff00001f1e7812 */ /* 0x000fe400078ec0ff */
[----:B------:R-:W-:Y:S02]  /*33b0*/  PRMT R31, R90, 0x5432, R88 ;  /* 0x000054325a1f7816 */ /* 0x000fe40000000058 */
[----:B------:R-:W-:-:S02]  /*33c0*/  SHF.R.U32.HI R55, RZ, 0x10, R59 ;  /* 0x00000010ff377819 */ /* 0x000fc4000001163b */
[----:B------:R-:W-:Y:S02]  /*33d0*/  PRMT R53, R117, 0x5410, R53 ;  /* 0x0000541075357816 */ /* 0x000fe40000000035 */
[----:B------:R-:W-:Y:S02]  /*33e0*/  SHF.R.U32.HI R59, RZ, 0x10, R89 ;  /* 0x00000010ff3b7819 */ /* 0x000fe40000011659 */
[----:B------:R-:W-:Y:S02]  /*33f0*/  LOP3.LUT R124, R29, 0xffff0000, RZ, 0xc0, !PT ;  /* 0xffff00001d7c7812 */ /* 0x000fe400078ec0ff */
[C---:B------:R-:W-:Y:S01]  /*3400*/  LOP3.LUT R117, R31.reuse, 0xffff0000, RZ, 0xc0, !PT ;  /* 0xffff00001f757812 */ /* 0x040fe200078ec0ff */
[----:B------:R-:W-:Y:S01]  /*3410*/  IMAD.U32 R31, R31, 0x10000, RZ ;  /* 0x000100001f1f7824 */ /* 0x000fe200078e00ff */
[C---:B------:R-:W-:Y:S01]  /*3420*/  LOP3.LUT R89, R53.reuse, 0xffff0000, RZ, 0xc0, !PT ;  /* 0xffff000035597812 */ /* 0x040fe200078ec0ff */
[----:B------:R-:W-:Y:S01]  /*3430*/  IMAD.U32 R53, R53, 0x10000, RZ ;  /* 0x0001000035357824 */ /* 0x000fe200078e00ff */
[----:B------:R-:W-:Y:S01]  /*3440*/  PRMT R55, R118, 0x5410, R55 ;  /* 0x0000541076377816 */ /* 0x000fe20000000037 */
[----:B------:R-:W-:Y:S01]  /*3450*/  IMAD.U32 R118, R29, 0x10000, RZ ;  /* 0x000100001d767824 */ /* 0x000fe200078e00ff */
[----:B------:R-:W-:Y:S01]  /*3460*/  PRMT R59, R123, 0x5410, R59 ;  /* 0x000054107b3b7816 */ /* 0x000fe2000000003b */
[C---:B------:R-:W-:Y:S01]  /*3470*/  FMUL.FTZ R123, R124.reuse, R117 ;  /* 0x000000757c7b7220 */ /* 0x040fe20000410000 */
[----:B------:R-:W-:-:S03]  /*3480*/  FMUL.FTZ R124, R124, R89 ;  /* 0x000000597c7c7220 */ /* 0x000fc60000410000 */
[----:B------:R-:W-:Y:S02]  /*3490*/  IMAD.U32 R29, R59, 0x10000, RZ ;  /* 0x000100003b1d7824 */ /* 0x000fe400078e00ff */
[C---:B------:R-:W-:Y:S01]  /*34a0*/  FFMA.FTZ R88, R118.reuse, R89, -R123 ;  /* 0x0000005976587223 */ /* 0x040fe2000001087b */
[----:B------:R-:W-:Y:S02]  /*34b0*/  IMAD.U32 R89, R55, 0x10000, RZ ;  /* 0x0001000037597824 */ /* 0x000fe400078e00ff */
[----:B------:R-:W-:Y:S01]  /*34c0*/  FFMA.FTZ R117, R118, R117, R124 ;  /* 0x0000007576757223 */ /* 0x000fe2000001007c */
[----:B------:R-:W-:Y:S01]  /*34d0*/  FMUL.FTZ R125, R58, R29 ;  /* 0x0000001d3a7d7220 */ /* 0x000fe20000410000 */
[C---:B------:R-:W-:Y:S01]  /*34e0*/  IMAD.U32 R118, R28.reuse, 0x10000, RZ ;  /* 0x000100001c767824 */ /* 0x040fe200078e00ff */
[----:B------:R-:W-:Y:S01]  /*34f0*/  LOP3.LUT R28, R28, 0xffff0000, RZ, 0xc0, !PT ;  /* 0xffff00001c1c7812 */ /* 0x000fe200078ec0ff */
[-C--:B------:R-:W-:Y:S01]  /*3500*/  FMUL.FTZ R123, R58, R89.reuse ;  /* 0x000000593a7b7220 */ /* 0x080fe20000410000 */
[----:B------:R-:W-:Y:S01]  /*3510*/  LOP3.LUT R59, R59, 0xffff0000, RZ, 0xc0, !PT ;  /* 0xffff00003b3b7812 */ /* 0x000fe200078ec0ff */
[C---:B------:R-:W-:Y:S01]  /*3520*/  FFMA.FTZ R125, R52.reuse, R89, -R125 ;  /* 0x00000059347d7223 */ /* 0x040fe2000001087d */
        /* <DEDUP_REMOVED lines=10> */
[----:B------:R-:W-:-:S03]  /*35d0*/  F2FP.BF16.F32.PACK_AB R88, R117, R88 ;  /* 0x000000587558723e */ /* 0x000fc600000010ff */
[----:B------:R-:W-:Y:S02]  /*35e0*/  F2FP.BF16.F32.PACK_AB R28, R28, R29 ;  /* 0x0000001d1c1c723e */ /* 0x000fe400000010ff */
[----:B------:R-:W-:Y:S01]  /*35f0*/  F2FP.BF16.F32.PACK_AB R31, R30, R55 ;  /* 0x000000371e1f723e */ /* 0x000fe200000010ff */
[----:B------:R-:W-:Y:S01]  /*3600*/  IMAD.MOV.U32 R29, RZ, RZ, R88 ;  /* 0x000000ffff1d7224 */ /* 0x000fe200078e0058 */
[----:B------:R-:W-:-:S07]  /*3610*/  F2FP.BF16.F32.PACK_AB R30, R52, R125 ;  /* 0x0000007d341e723e */ /* 0x000fce00000010ff */
.L_x_9373:
[----:B------:R-:W-:Y:S05]  /*3620*/  BSYNC B2 ;  /* 0x0000000000027941 */ /* 0x000fea0003800000 */
.L_x_9372:
[----:B--2---:R1:W-:Y:S02]  /*3630*/  STG.E.128 desc[UR52][R32.64], R28 ;  /* 0x0000001c20007986 */ /* 0x0043e4000c101d34 */
.L_x_9371:
[----:B------:R-:W-:Y:S05]  /*3640*/  BSYNC B1 ;  /* 0x0000000000017941 */ /* 0x000fea0003800000 */
.L_x_9370:
        /* <DEDUP_REMOVED lines=9> */
[----:B------:R-:W-:Y:S01]  /*36e0*/  SHF.R.U64 R55, R50, 0x10, R51 ;  /* 0x0000001032377819 */ /* 0x000fe20000001233 */
[----:B--2---:R-:W-:Y:S01]  /*36f0*/  IMAD.U32 R50, R30, 0x10000, RZ ;  /* 0x000100001e327824 */ /* 0x004fe200078e00ff */
[----:B------:R-:W-:Y:S02]  /*3700*/  PRMT R132, R132, 0x5410, R53 ;  /* 0x0000541084847816 */ /* 0x000fe40000000035 */
[----:B------:R-:W-:Y:S02]  /*3710*/  SHF.R.U32.HI R56, RZ, 0x10, R57 ;  /* 0x00000010ff387819 */ /* 0x000fe40000011639 */
[----:B------:R-:W-:Y:S01]  /*3720*/  PRMT R130, R130, 0x5410, R55 ;  /* 0x0000541082827816 */ /* 0x000fe20000000037 */
[----:B------:R-:W-:Y:S01]  /*3730*/  IMAD.U32 R55, R29, 0x10000, RZ ;  /* 0x000100001d377824 */ /* 0x000fe200078e00ff */
[----:B------:R-:W-:-:S02]  /*3740*/  SHF.R.U32.HI R52, RZ, 0x10, R51 ;  /* 0x00000010ff347819 */ /* 0x000fc40000011633 */
[----:B------:R-:W-:Y:S01]  /*3750*/  LOP3.LUT R53, R29, 0xffff0000, RZ, 0xc0, !PT ;  /* 0xffff00001d357812 */ /* 0x000fe200078ec0ff */
[----:B------:R-:W-:Y:S01]  /*3760*/  IMAD.U32 R29, R28, 0x10000, RZ ;  /* 0x000100001c1d7824 */ /* 0x000fe200078e00ff */
[C---:B------:R-:W-:Y:S01]  /*3770*/  LOP3.LUT R58, R132.reuse, 0xffff0000, RZ, 0xc0, !PT ;  /* 0xffff0000843a7812 */ /* 0x040fe200078ec0ff */
[----:B------:R-:W-:Y:S01]  /*3780*/  IMAD.U32 R132, R132, 0x10000, RZ ;  /* 0x0001000084847824 */ /* 0x000fe200078e00ff */
[----:B------:R-:W-:Y:S02]  /*3790*/  PRMT R133, R133, 0x5410, R56 ;  /* 0x0000541085857816 */ /* 0x000fe40000000038 */
[----:B------:R-:W-:Y:S01]  /*37a0*/  LOP3.LUT R54, R130, 0xffff0000, RZ, 0xc0, !PT ;  /* 0xffff000082367812 */ /* 0x000fe200078ec0ff */
[----:B------:R-:W-:Y:S01]  /*37b0*/  FMUL.FTZ R88, R53, R58 ;  /* 0x0000003a35587220 */ /* 0x000fe20000410000 */
[----:B------:R-:W-:Y:S01]  /*37c0*/  PRMT R131, R131, 0x5410, R52 ;  /* 0x0000541083837816 */ /* 0x000fe20000000034 */
[----:B------:R-:W-:Y:S01]  /*37d0*/  IMAD.U32 R52, R133, 0x10000, RZ ;  /* 0x0001000085347824 */ /* 0x000fe200078e00ff */
[----:B------:R-:W-:Y:S01]  /*37e0*/  LOP3.LUT R51, R30, 0xffff0000, RZ, 0xc0, !PT ;  /* 0xffff00001e337812 */ /* 0x000fe200078ec0ff */
[----:B------:R-:W-:Y:S01]  /*37f0*/  FMUL.FTZ R57, R53, R54 ;  /* 0x0000003635397220 */ /* 0x000fe20000410000 */
[----:B------:R-:W-:Y:S01]  /*3800*/  LOP3.LUT R53, R28, 0xffff0000, RZ, 0xc0, !PT ;  /* 0xffff00001c357812 */ /* 0x000fe200078ec0ff */
[----:B------:R-:W-:-:S02]  /*3810*/  IMAD.U32 R56, R131, 0x10000, RZ ;  /* 0x0001000083387824 */ /* 0x000fc400078e00ff */
[----:B------:R-:W-:Y:S01]  /*3820*/  FFMA.FTZ R28, R55, R54, -R88 ;  /* 0x00000036371c7223 */ /* 0x000fe20000010858 */
[----:B------:R-:W-:Y:S01]  /*3830*/  FMUL.FTZ R59, R51, R52 ;  /* 0x00000034333b7220 */ /* 0x000fe20000410000 */
        /* <DEDUP_REMOVED lines=8> */
[----:B------:R-:W-:Y:S01]  /*38c0*/  FMUL.FTZ R52, R30, R133 ;  /* 0x000000851e347220 */ /* 0x000fe20000410000 */
[----:B------:R-:W-:-:S02]  /*38d0*/  IMAD.U32 R31, R31, 0x10000, RZ ;  /* 0x000100001f1f7824 */ /* 0x000fc400078e00ff */
        /* <DEDUP_REMOVED lines=8> */
[----:B------:R-:W-:Y:S02]  /*3960*/  F2FP.BF16.F32.PACK_AB R29, R55, R28 ;  /* 0x0000001c371d723e */ /* 0x000fe400000010ff */
[----:B------:R-:W-:Y:S01]  /*3970*/  F2FP.BF16.F32.PACK_AB R28, R53, R30 ;  /* 0x0000001e351c723e */ /* 0x000fe200000010ff */
[----:B------:R-:W-:Y:S01]  /*3980*/  IMAD.MOV.U32 R30, RZ, RZ, R50 ;  /* 0x000000ffff1e7224 */ /* 0x000fe200078e0032 */
[----:B------:R-:W-:-:S07]  /*3990*/  F2FP.BF16.F32.PACK_AB R31, R31, R52 ;  /* 0x000000341f1f723e */ /* 0x000fce00000010ff */
.L_x_9377:
[----:B------:R-:W-:Y:S05]  /*39a0*/  BSYNC B2 ;  /* 0x0000000000027941 */ /* 0x000fea0003800000 */
.L_x_9376:
[----:B--2---:R2:W-:Y:S02]  /*39b0*/  STG.E.128 desc[UR52][R32.64+0x20], R28 ;  /* 0x0000201c20007986 */ /* 0x0045e4000c101d34 */
.L_x_9375:
[----:B------:R-:W-:Y:S05]  /*39c0*/  BSYNC B1 ;  /* 0x0000000000017941 */ /* 0x000fea0003800000 */
.L_x_9374:
        /* <DEDUP_REMOVED lines=53> */
.L_x_9381:
[----:B------:R-:W-:Y:S05]  /*3d20*/  BSYNC B2 ;  /* 0x0000000000027941 */ /* 0x000fea0003800000 */
.L_x_9380:
[----:B--2---:R3:W-:Y:S02]  /*3d30*/  STG.E.128 desc[UR52][R32.64+0x40], R28 ;  /* 0x0000401c20007986 */ /* 0x0047e4000c101d34 */
.L_x_9379:
[----:B------:R-:W-:Y:S05]  /*3d40*/  BSYNC B1 ;  /* 0x0000000000017941 */ /* 0x000fea0003800000 */
.L_x_9378:
        /* <DEDUP_REMOVED lines=53> */
.L_x_9385:
[----:B------:R-:W-:Y:S05]  /*40a0*/  BSYNC B2 ;  /* 0x0000000000027941 */ /* 0x000fea0003800000 */
.L_x_9384:
[----:B--2---:R4:W-:Y:S02]  /*40b0*/  STG.E.128 desc[UR52][R32.64+0x60], R28 ;  /* 0x0000601c20007986 */ /* 0x0049e4000c101d34 */
.L_x_9383:
[----:B------:R-:W-:Y:S05]  /*40c0*/  BSYNC B1 ;  /* 0x0000000000017941 */ /* 0x000fea0003800000 */
.L_x_9382:
        /* <DEDUP_REMOVED lines=54> */
.L_x_9389:
[----:B------:R-:W-:Y:S05]  /*4430*/  BSYNC B2 ;  /* 0x0000000000027941 */ /* 0x000fea0003800000 */
.L_x_9388:
[----:B--2---:R1:W-:Y:S02]  /*4440*/  STG.E.128 desc[UR52][R32.64+0x80], R28 ;  /* 0x0000801c20007986 */ /* 0x0043e4000c101d34 */
.L_x_9387:
[----:B------:R-:W-:Y:S05]  /*4450*/  BSYNC B1 ;  /* 0x0000000000017941 */ /* 0x000fea0003800000 */
.L_x_9386:
[----:B------:R-:W-:-:S13]  /*4460*/  ISETP.NE.AND P4, PT, R14, RZ, PT ;  /* 0x000000ff0e00720c */ /* 0x000fda0003f85270 */
        /* <DEDUP_REMOVED lines=52> */
.L_x_9391:
[----:B------:R-:W-:Y:S05]  /*47b0*/  BSYNC B1 ;  /* 0x0000000000017941 */ /* 0x000fea0003800000 */
.L_x_9390:
[----:B--2---:R1:W-:Y:S01]  /*47c0*/  STG.E.128 desc[UR52][R32.64+0xa0], R28 ;  /* 0x0000a01c20007986 */ /* 0x0043e2000c101d34 */
[----:B------:R-:W-:Y:S05]  /*47d0*/  BRA `(.L_x_9369) ;  /* 0x0000002000b47947 */ /* 0x000fea0003800000 */
.L_x_9363:
        /* <DEDUP_REMOVED lines=21> */
[----:B------:R-:W-:Y:S02]  /*4930*/  IADD3 R28, P3, R64, R52, RZ ;  /* 0x00000034401c7210 */ /* 0x000fe40007f7e0ff */
[----:B------:R-:W-:-:S03]  /*4940*/  CS2R R48, SRZ ;  /* 0x0000000000307805 */ /* 0x000fc6000001ff00 */
        /* <DEDUP_REMOVED lines=9> */
[----:B------:R-:W-:Y:S02]  /*49e0*/  CS2R R32, SRZ ;  /* 0x0000000000207805 */ /* 0x000fe4000001ff00 */
[----:B------:R-:W-:Y:S02]  /*49f0*/  CS2R R46, SRZ ;  /* 0x00000000002e7805 */ /* 0x000fe4000001ff00 */
[----:B------:R-:W-:-:S05]  /*4a00*/  CS2R R44, SRZ ;  /* 0x00000000002c7805 */ /* 0x000fca000001ff00 */
[----:B------:R0:W5:Y:S04]  /*4a10*/  @!P3 LDG.E.128 R36, desc[UR52][R52.64] ;  /* 0x000000343424b981 */ /* 0x000168000c1e1d00 */
[----:B------:R0:W5:Y:S01]  /*4a20*/  @!P3 LDG.E.128 R48, desc[UR52][R54.64] ;  /* 0x000000343630b981 */ /* 0x000162000c1e1d00 */
[----:B------:R-:W-:Y:S01]  /*4a30*/  ISETP.GE.AND P3, PT, R58, R99, PT ;  /* 0x000000633a00720c */ /* 0x000fe20003f66270 */
[----:B------:R-:W-:Y:S01]  /*4a40*/  VIADD R58, R19, 0x20 ;  /* 0x00000020133a7836 */ /* 0x000fe20000000000 */
        /* <DEDUP_REMOVED lines=9> */
.L_x_9393:
[----:B------:R-:W-:Y:S05]  /*4ae0*/  BSYNC B1 ;  /* 0x0000000000017941 */ /* 0x000fea0003800000 */
.L_x_9392:
        /* <DEDUP_REMOVED lines=52> */
.L_x_9394:
[----:B------:R-:W-:Y:S01]  /*4e30*/  IMAD R15, R18, 0x8, R2 ;  /* 0x00000008120f7824 */ /* 0x000fe200078e0202 */
[----:B------:R-:W-:Y:S01]  /*4e40*/  SHF.L.U32 R86, R157, 0x1f, RZ ;  /* 0x0000001f9d567819 */ /* 0x000fe200000006ff */
[----:B------:R-:W-:Y:S03]  /*4e50*/  BSSY B1, `(.L_x_9395) ;  /* 0x0000003000017945 */ /* 0x000fe60003800000 */
[----:B------:R-:W0:Y:S02]  /*4e60*/  SYNCS.PHASECHK.TRANS64.TRYWAIT P5, [R15+URZ+0x2d890], R86 ;  /* 0x02d890560f0075a7 */ /* 0x000e2400080a017f */
[----:B0-----:R-:W-:Y:S05]  /*4e70*/  @!P5 BRA `(.L_x_9396) ;  /* 0x000001d8000cd947 */ /* 0x001fea0003800000 */
.L_x_9679:
[----:B------:R-:W-:Y:S05]  /*4e80*/  BSYNC B1 ;  /* 0x0000000000017941 */ /* 0x000fea0003800000 */
.L_x_9395:
[----:B------:R-:W-:Y:S05]  /*4e90*/  @P4 BRA `(.L_x_9369) ;  /* 0x0000001c00044947 */ /* 0x000fea0003800000 */
[----:B------:R-:W1:Y:S01]  /*4ea0*/  LDC R111, c[0x0][0x2e4] ;  /* 0x0000b900ff6f7b82 */ /* 0x000e620000000800 */
[----:B------:R-:W-:Y:S01]  /*4eb0*/  ISETP.NE.AND P4, PT, R9, RZ, PT ;  /* 0x000000ff0900720c */ /* 0x000fe20003f85270 */
[----:B------:R-:W-:Y:S01]  /*4ec0*/  ULDC.64 UR4, c[0x0][0x2f0] ;  /* 0x0000bc0000047ab9 */ /* 0x000fe20000000a00 */
[----:B------:R-:W-:Y:S01]  /*4ed0*/  SHF.R.S32.HI R52, RZ, 0x1f, R23 ;  /* 0x0000001fff347819 */ /* 0x000fe20000011417 */
[----:B------:R-:W-:Y:S01]  /*4ee0*/  IMAD.MOV.U32 R90, RZ, RZ, R56 ;  /* 0x000000ffff5a7224 */ /* 0x000fe200078e0038 */
[----:B------:R-:W-:Y:S03]  /*4ef0*/  BSSY B1, `(.L_x_9397) ;  /* 0x0000089000017945 */ /* 0x000fe60003800000 */
        /* <DEDUP_REMOVED lines=16> */
[----:B------:R-:W-:-:S04]  /*5000*/  SHF.R.S32.HI R52, RZ, 0x4, R53 ;  /* 0x00000004ff347819 */ /* 0x000fc80000011435 */
[----:B------:R-:W-:-:S04]  /*5010*/  LEA.HI.SX32 R52, R3, R52, 0x1d ;  /* 0x0000003403347211 */ /* 0x000fc800078feaff */
[----:B------:R-:W-:Y:S01]  /*5020*/  SHF.R.S32.HI R53, RZ, 0x1f, R52 ;  /* 0x0000001fff357819 */ /* 0x000fe20000011434 */
[----:B------:R-:W-:-:S03]  /*5030*/  IMAD.SHL.U32 R123, R52, 0x8, RZ ;  /* 0x00000008347b7824 */ /* 0x000fc600078e00ff */
[----:B------:R-:W-:-:S05]  /*5040*/  LEA.HI R52, R53, R52, RZ, 0x2 ;  /* 0x0000003435347211 */ /* 0x000fca00078f10ff */
[----:B------:R-:W-:-:S05]  /*5050*/  IMAD.SHL.U32 R52, R52, 0x400, RZ ;  /* 0x0000040034347824 */ /* 0x000fca00078e00ff */
[----:B------:R-:W-:Y:S02]  /*5060*/  LOP3.LUT R52, R52, 0x7ffff000, RZ, 0xc0, !PT ;  /* 0x7ffff00034347812 */ /* 0x000fe400078ec0ff */
[----:B--2---:R-:W-:-:S04]  /*5070*/  LOP3.LUT R53, R58, 0x18, R123, 0xf8, !PT ;  /* 0x000000183a357812 */ /* 0x004fc800078ef87b */
[----:B---3--:R-:W-:Y:S01]  /*5080*/  LOP3.LUT R53, R53, R55, RZ, 0x3c, !PT ;  /* 0x0000003735357212 */ /* 0x008fe200078e3cff */
[----:B------:R-:W-:-:S03]  /*5090*/  IMAD R55, R18, 0x3000, R100 ;  /* 0x0000300012377824 */ /* 0x000fc600078e0264 */
[----:B----4-:R-:W-:Y:S01]  /*50a0*/  IADD3 R53, R53, R52, R54 ;  /* 0x0000003435357210 */ /* 0x010fe20007ffe036 */
[----:B------:R-:W-:-:S04]  /*50b0*/  IMAD R52, R55, 0x2, R2 ;  /* 0x0000000237347824 */ /* 0x000fc800078e0202 */
[----:B------:R-:W-:-:S04]  /*50c0*/  IMAD R53, R18, 0x3000, R53 ;  /* 0x0000300012357824 */ /* 0x000fc800078e0235 */
[----:B------:R-:W-:Y:S02]  /*50d0*/  IMAD R56, R53, 0x2, R2 ;  /* 0x0000000235387824 */ /* 0x000fe400078e0202 */
[----:B------:R-:W1:Y:S04]  /*50e0*/  LDS.128 R52, [R52+0x15400] ;  /* 0x0154000034347984 */ /* 0x000e680000000c00 */
[----:B------:R-:W2:Y:S01]  /*50f0*/  LDS.128 R56, [R56+0x15400] ;  /* 0x0154000038387984 */ /* 0x000ea20000000c00 */
[----:B------:R-:W-:Y:S05]  /*5100*/  @P4 BRA `(.L_x_9400) ;  /* 0x0000000400704947 */ /* 0x000fea0003800000 */
[----:B------:R-:W-:Y:S01]  /*5110*/  SHF.R.U64 R124, R36, 0x10, R37 ;  /* 0x00000010247c7819 */ /* 0x000fe20000001225 */
[----:B--2---:R-:W-:Y:S01]  /*5120*/  IMAD.U32 R135, R57, 0x10000, RZ ;  /* 0x0001000039877824 */ /* 0x004fe200078e00ff */
[----:B------:R-:W-:Y:S02]  /*5130*/  SHF.R.U32.HI R126, RZ, 0x10, R49 ;  /* 0x00000010ff7e7819 */ /* 0x000fe40000011631 */
[----:B------:R-:W-:Y:S02]  /*5140*/  SHF.R.U32.HI R125, RZ, 0x10, R37 ;  /* 0x00000010ff7d7819 */ /* 0x000fe40000011625 */
[--C-:B------:R-:W-:Y:S02]  /*5150*/  SHF.R.U64 R36, R38, 0x10, R39.reuse ;  /* 0x0000001026247819 */ /* 0x100fe40000001227 */
[----:B------:R-:W-:Y:S02]  /*5160*/  SHF.R.U32.HI R38, RZ, 0x10, R39 ;  /* 0x00000010ff267819 */ /* 0x000fe40000011627 */
[----:B------:R-:W-:-:S02]  /*5170*/  SHF.R.U64 R39, R48, 0x10, R49 ;  /* 0x0000001030277819 */ /* 0x000fc40000001231 */
[----:B------:R-:W-:Y:S02]  /*5180*/  PRMT R48, R117, 0x5432, R126 ;  /* 0x0000543275307816 */ /* 0x000fe4000000007e */
[----:B------:R-:W-:Y:S01]  /*5190*/  PRMT R49, R127, 0x5410, R125 ;  /* 0x000054107f317816 */ /* 0x000fe2000000007d */
[----:B-1----:R-:W-:Y:S01]  /*51a0*/  IMAD.U32 R125, R53, 0x10000, RZ ;  /* 0x00010000357d7824 */ /* 0x002fe200078e00ff */
[--C-:B------:R-:W-:Y:S01]  /*51b0*/  SHF.R.U64 R37, R50, 0x10, R51.reuse ;  /* 0x0000001032257819 */ /* 0x100fe20000001233 */
[----:B------:R-:W-:Y:S01]  /*51c0*/  IMAD.U32 R50, R48, 0x10000, RZ ;  /* 0x0001000030327824 */ /* 0x000fe200078e00ff */
[----:B------:R-:W-:Y:S01]  /*51d0*/  SHF.R.U32.HI R51, RZ, 0x10, R51 ;  /* 0x00000010ff337819 */ /* 0x000fe20000011633 */
        /* <DEDUP_REMOVED lines=8> */
[----:B------:R-:W-:Y:S01]  /*5260*/  FFMA.FTZ R125, R125, R50, R135 ;  /* 0x000000327d7d7223 */ /* 0x000fe20000010087 */
[----:B------:R-:W-:Y:S01]  /*5270*/  LOP3.LUT R135, R49, 0xffff0000, RZ, 0xc0, !PT ;  /* 0xffff000031877812 */ /* 0x000fe200078ec0ff */
[----:B------:R-:W-:Y:S01]  /*5280*/  IMAD.U32 R57, R59, 0x10000, RZ ;  /* 0x000100003b397824 */ /* 0x000fe200078e00ff */
[----:B------:R-:W-:-:S02]  /*5290*/  LOP3.LUT R49, R48, 0xffff0000, RZ, 0xc0, !PT ;  /* 0xffff000030317812 */ /* 0x000fc400078ec0ff */
[----:B------:R-:W-:-:S03]  /*52a0*/  LOP3.LUT R48, R53, 0xffff0000, RZ, 0xc0, !PT ;  /* 0xffff000035307812 */ /* 0x000fc600078ec0ff */
[C---:B------:R-:W-:Y:S01]  /*52b0*/  FMUL.FTZ R53, R126.reuse, R49 ;  /* 0x000000317e357220 */ /* 0x040fe20000410000 */
[----:B------:R-:W-:-:S03]  /*52c0*/  FMUL.FTZ R126, R126, R135 ;  /* 0x000000877e7e7220 */ /* 0x000fc60000410000 */
[C---:B------:R-:W-:Y:S01]  /*52d0*/  FFMA.FTZ R50, R48.reuse, R135, -R53 ;  /* 0x0000008730327223 */ /* 0x040fe20000010835 */
[----:B------:R-:W-:Y:S01]  /*52e0*/  FFMA.FTZ R48, R48, R49, R126 ;  /* 0x0000003130307223 */ /* 0x000fe2000001007e */
[----:B------:R-:W-:Y:S02]  /*52f0*/  PRMT R49, R115, 0x5432, R38 ;  /* 0x0000543273317816 */ /* 0x000fe40000000026 */
[----:B------:R-:W-:Y:S01]  /*5300*/  PRMT R38, R130, 0x5410, R51 ;  /* 0x0000541082267816 */ /* 0x000fe20000000033 */
[----:B------:R-:W-:Y:S01]  /*5310*/  IMAD.U32 R51, R55, 0x10000, RZ ;  /* 0x0001000037337824 */ /* 0x000fe200078e00ff */
[----:B------:R-:W-:Y:S01]  /*5320*/  PRMT R53, R116, 0x5432, R124 ;  /* 0x0000543274357816 */ /* 0x000fe2000000007c */
[C---:B------:R-:W-:Y:S01]  /*5330*/  IMAD.U32 R124, R49.reuse, 0x10000, RZ ;  /* 0x00010000317c7824 */ /* 0x040fe200078e00ff */
[----:B------:R-:W-:Y:S01]  /*5340*/  LOP3.LUT R49, R49, 0xffff0000, RZ, 0xc0, !PT ;  /* 0xffff000031317812 */ /* 0x000fe200078ec0ff */
[----:B------:R-:W-:Y:S01]  /*5350*/  IMAD.U32 R126, R38, 0x10000, RZ ;  /* 0x00010000267e7824 */ /* 0x000fe200078e00ff */
[----:B------:R-:W-:-:S03]  /*5360*/  F2FP.BF16.F32.PACK_AB R48, R48, R125 ;  /* 0x0000007d3030723e */ /* 0x000fc600000010ff */
[C---:B------:R-:W-:Y:S01]  /*5370*/  FMUL.FTZ R128, R57.reuse, R126 ;  /* 0x0000007e39807220 */ /* 0x040fe20000410000 */
[----:B------:R-:W-:-:S03]  /*5380*/  FMUL.FTZ R57, R57, R124 ;  /* 0x0000007c39397220 */ /* 0x000fc60000410000 */
[C---:B------:R-:W-:Y:S01]  /*5390*/  FFMA.FTZ R124, R51.reuse, R124, -R128 ;  /* 0x0000007c337c7223 */ /* 0x040fe20000010880 */
[----:B------:R-:W-:Y:S01]  /*53a0*/  FFMA.FTZ R51, R51, R126, R57 ;  /* 0x0000007e33337223 */ /* 0x000fe20000010039 */
[----:B------:R-:W-:Y:S01]  /*53b0*/  LOP3.LUT R57, R38, 0xffff0000, RZ, 0xc0, !PT ;  /* 0xffff000026397812 */ /* 0x000fe200078ec0ff */
[----:B------:R-:W-:Y:S01]  /*53c0*/  IMAD.U32 R128, R53, 0x10000, RZ ;  /* 0x0001000035807824 */ /* 0x000fe200078e00ff */
[----:B------:R-:W-:Y:S02]  /*53d0*/  LOP3.LUT R126, R59, 0xffff0000, RZ, 0xc0, !PT ;  /* 0xffff00003b7e7812 */ /* 0x000fe400078ec0ff */
[----:B------:R-:W-:-:S03]  /*53e0*/  LOP3.LUT R38, R55, 0xffff0000, RZ, 0xc0, !PT ;  /* 0xffff000037267812 */ /* 0x000fc600078ec0ff */
[C---:B------:R-:W-:Y:S01]  /*53f0*/  FMUL.FTZ R55, R126.reuse, R57 ;  /* 0x000000397e377220 */ /* 0x040fe20000410000 */
[----:B------:R-:W-:-:S03]  /*5400*/  FMUL.FTZ R126, R126, R49 ;  /* 0x000000317e7e7220 */ /* 0x000fc60000410000 */
[C---:B------:R-:W-:Y:S01]  /*5410*/  FFMA.FTZ R49, R38.reuse, R49, -R55 ;  /* 0x0000003126317223 */ /* 0x040fe20000010837 */
[----:B------:R-:W-:Y:S01]  /*5420*/  FFMA.FTZ R38, R38, R57, R126 ;  /* 0x0000003926267223 */ /* 0x000fe2000001007e */
[C---:B------:R-:W-:Y:S01]  /*5430*/  IMAD.U32 R57, R56.reuse, 0x10000, RZ ;  /* 0x0001000038397824 */ /* 0x040fe200078e00ff */
[----:B------:R-:W-:Y:S01]  /*5440*/  LOP3.LUT R56, R56, 0xffff0000, RZ, 0xc0, !PT ;  /* 0xffff000038387812 */ /* 0x000fe200078ec0ff */
[----:B------:R-:W-:Y:S01]  /*5450*/  IMAD.U32 R126, R39, 0x10000, RZ ;  /* 0x00010000277e7824 */ /* 0x000fe200078e00ff */
[----:B------:R-:W-:Y:S01]  /*5460*/  F2FP.BF16.F32.PACK_AB R49, R49, R124 ;  /* 0x0000007c3131723e */ /* 0x000fe200000010ff */
[C---:B------:R-:W-:Y:S01]  /*5470*/  IMAD.U32 R55, R52.reuse, 0x10000, RZ ;  /* 0x0001000034377824 */ /* 0x040fe200078e00ff */
[----:B------:R-:W-:Y:S01]  /*5480*/  LOP3.LUT R52, R52, 0xffff0000, RZ, 0xc0, !PT ;  /* 0xffff000034347812 */ /* 0x000fe200078ec0ff */
[C---:B------:R-:W-:Y:S01]  /*5490*/  FMUL.FTZ R130, R57.reuse, R126 ;  /* 0x0000007e39827220 */ /* 0x040fe20000410000 */
[----:B------:R-:W-:Y:S01]  /*54a0*/  FMUL.FTZ R57, R57, R128 ;  /* 0x0000008039397220 */ /* 0x000fe20000410000 */
[----:B------:R-:W-:-:S02]  /*54b0*/  F2FP.BF16.F32.PACK_AB R38, R38, R51 ;  /* 0x000000332626723e */ /* 0x000fc400000010ff */
[C---:B------:R-:W-:Y:S01]  /*54c0*/  FFMA.FTZ R130, R55.reuse, R128, -R130 ;  /* 0x0000008037827223 */ /* 0x040fe20000010882 */
[----:B------:R-:W-:Y:S01]  /*54d0*/  FFMA.FTZ R57, R55, R126, R57 ;  /* 0x0000007e37397223 */ /* 0x000fe20000010039 */
[----:B------:R-:W-:Y:S01]  /*54e0*/  LOP3.LUT R55, R39, 0xffff0000, RZ, 0xc0, !PT ;  /* 0xffff000027377812 */ /* 0x000fe200078ec0ff */
[----:B------:R-:W-:Y:S01]  /*54f0*/  IMAD.U32 R126, R36, 0x10000, RZ ;  /* 0x00010000247e7824 */ /* 0x000fe200078e00ff */
[----:B------:R-:W-:-:S03]  /*5500*/  LOP3.LUT R39, R53, 0xffff0000, RZ, 0xc0, !PT ;  /* 0xffff000035277812 */ /* 0x000fc600078ec0ff */
[C---:B------:R-:W-:Y:S02]  /*5510*/  FMUL.FTZ R53, R56.reuse, R55 ;  /* 0x0000003738357220 */ /* 0x040fe40000410000 */
[-C--:B------:R-:W-:Y:S02]  /*5520*/  FMUL.FTZ R56, R56, R39.reuse ;  /* 0x0000002738387220 */ /* 0x080fe40000410000 */
[----:B------:R-:W-:Y:S01]  /*5530*/  FFMA.FTZ R39, R52, R39, -R53 ;  /* 0x0000002734277223 */ /* 0x000fe20000010835 */
[----:B------:R-:W-:Y:S02]  /*5540*/  IMAD.U32 R53, R54, 0x10000, RZ ;  /* 0x0001000036357824 */ /* 0x000fe400078e00ff */
[----:B------:R-:W-:Y:S01]  /*5550*/  FFMA.FTZ R52, R52, R55, R56 ;  /* 0x0000003734347223 */ /* 0x000fe20000010038 */
[C---:B------:R-:W-:Y:S01]  /*5560*/  IMAD.U32 R55, R58.reuse, 0x10000, RZ ;  /* 0x000100003a377824 */ /* 0x040fe200078e00ff */
[----:B------:R-:W-:Y:S01]  /*5570*/  LOP3.LUT R58, R58, 0xffff0000, RZ, 0xc0, !PT ;  /* 0xffff00003a3a7812 */ /* 0x000fe200078ec0ff */
[C---:B------:R-:W-:Y:S01]  /*5580*/  IMAD.U32 R56, R37.reuse, 0x10000, RZ ;  /* 0x0001000025387824 */ /* 0x040fe200078e00ff */
[----:B------:R-:W-:-:S02]  /*5590*/  LOP3.LUT R37, R37, 0xffff0000, RZ, 0xc0, !PT ;  /* 0xffff000025257812 */ /* 0x000fc400078ec0ff */
[----:B------:R-:W-:Y:S01]  /*55a0*/  LOP3.LUT R54, R54, 0xffff0000, RZ, 0xc0, !PT ;  /* 0xffff000036367812 */ /* 0x000fe200078ec0ff */
[C---:B------:R-:W-:Y:S01]  /*55b0*/  FMUL.FTZ R128, R55.reuse, R56 ;  /* 0x0000003837807220 */ /* 0x040fe20000410000 */
[----:B------:R-:W-:Y:S01]  /*55c0*/  FMUL.FTZ R55, R55, R126 ;  /* 0x0000007e37377220 */ /* 0x000fe20000410000 */
[----:B------:R-:W-:Y:S01]  /*55d0*/  FMUL.FTZ R59, R58, R37 ;  /* 0x000000253a3b7220 */ /* 0x000fe20000410000 */
[----:B------:R-:W-:Y:S01]  /*55e0*/  F2FP.BF16.F32.PACK_AB R130, R39, R130 ;  /* 0x000000822782723e */ /* 0x000fe200000010ff */
[C---:B------:R-:W-:Y:S01]  /*55f0*/  FFMA.FTZ R128, R53.reuse, R126, -R128 ;  /* 0x0000007e35807223 */ /* 0x040fe20000010880 */
[----:B------:R-:W-:Y:S01]  /*5600*/  FFMA.FTZ R55, R53, R56, R55 ;  /* 0x0000003835377223 */ /* 0x000fe20000010037 */
[----:B------:R-:W-:Y:S02]  /*5610*/  LOP3.LUT R53, R36, 0xffff0000, RZ, 0xc0, !PT ;  /* 0xffff000024357812 */ /* 0x000fe400078ec0ff */
[----:B------:R-:W-:Y:S01]  /*5620*/  F2FP.BF16.F32.PACK_AB R56, R52, R57 ;  /* 0x000000393438723e */ /* 0x000fe200000010ff */
[----:B------:R-:W-:-:S02]  /*5630*/  IMAD.MOV.U32 R52, RZ, RZ, R130 ;  /* 0x000000ffff347224 */ /* 0x000fc400078e0082 */
[-C--:B------:R-:W-:Y:S01]  /*5640*/  FMUL.FTZ R58, R58, R53.reuse ;  /* 0x000000353a3a7220 */ /* 0x080fe20000410000 */
[----:B------:R-:W-:Y:S01]  /*5650*/  FFMA.FTZ R59, R54, R53, -R59 ;  /* 0x00000035363b7223 */ /* 0x000fe2000001083b */
[----:B------:R-:W-:Y:S01]  /*5660*/  F2FP.BF16.F32.PACK_AB R53, R50, R127 ;  /* 0x0000007f3235723e */ /* 0x000fe200000010ff */
[----:B------:R-:W-:Y:S02]  /*5670*/  IMAD.MOV.U32 R57, RZ, RZ, R48 ;  /* 0x000000ffff397224 */ /* 0x000fe400078e0030 */
[----:B------:R-:W-:Y:S01]  /*5680*/  FFMA.FTZ R58, R54, R37, R58 ;  /* 0x00000025363a7223 */ /* 0x000fe2000001003a */
[----:B------:R-:W-:Y:S01]  /*5690*/  F2FP.BF16.F32.PACK_AB R54, R59, R128 ;  /* 0x000000803b36723e */ /* 0x000fe200000010ff */
[----:B------:R-:W-:-:S03]  /*56a0*/  IMAD.MOV.U32 R59, RZ, RZ, R38 ;  /* 0x000000ffff3b7224 */ /* 0x000fc600078e0026 */
[----:B------:R-:W-:Y:S01]  /*56b0*/  F2FP.BF16.F32.PACK_AB R58, R58, R55 ;  /* 0x000000373a3a723e */ /* 0x000fe200000010ff */
[----:B------:R-:W-:-:S07]  /*56c0*/  IMAD.MOV.U32 R55, RZ, RZ, R49 ;  /* 0x000000ffff377224 */ /* 0x000fce00078e0031 */
.L_x_9400:
[----:B------:R-:W-:Y:S05]  /*56d0*/  BSYNC B2 ;  /* 0x0000000000027941 */ /* 0x000fea0003800000 */
.L_x_9399:
        /* <DEDUP_REMOVED lines=10> */
.L_x_9398:
[----:B------:R-:W-:Y:S05]  /*5780*/  BSYNC B1 ;  /* 0x0000000000017941 */ /* 0x000fea0003800000 */
.L_x_9397:
[----:B------:R-:W-:Y:S01]  /*5790*/  ISETP.NE.AND P4, PT, R10, RZ, PT ;  /* 0x000000ff0a00720c */ /* 0x000fe20003f85270 */
[----:B------:R-:W-:-:S12]  /*57a0*/  BSSY B1, `(.L_x_9401) ;  /* 0x0000086000017945 */ /* 0x000fd80003800000 */
[----:B------:R-:W-:Y:S05]  /*57b0*/  @!P4 BRA `(.L_x_9402) ;  /* 0x000000080010c947 */ /* 0x000fea0003800000 */
[----:B------:R-:W2:Y:S04]  /*57c0*/  LDL R48, [R1+0xc] ;  /* 0x00000c0001307983 */ /* 0x000ea80000100800 */
[----:B-1----:R-:W3:Y:S04]  /*57d0*/  LDL R39, [R1+0x10] ;  /* 0x0000100001277983 */ /* 0x002ee80000100800 */
[----:B------:R-:W4:Y:S01]  /*57e0*/  LDL R38, [R1+0x14] ;  /* 0x0000140001267983 */ /* 0x000f220000100800 */
[----:B------:R-:W-:Y:S01]  /*57f0*/  SEL R36, R107, R114, !P1 ;  /* 0x000000726b247207 */ /* 0x000fe20004800000 */
[----:B------:R-:W-:Y:S01]  /*5800*/  VIADD R54, R19, 0x10 ;  /* 0x0000001013367836 */ /* 0x000fe20000000000 */
[----:B------:R-:W-:Y:S01]  /*5810*/  IADD3 R52, P4, P5, R60, R90, R74 ;  /* 0x0000005a3c347210 */ /* 0x000fe20007d9e04a */
[----:B------:R-:W-:Y:S01]  /*5820*/  BSSY B2, `(.L_x_9403) ;  /* 0x0000073000027945 */ /* 0x000fe20003800000 */
[----:B------:R-:W-:-:S02]  /*5830*/  SHF.R.S32.HI R37, RZ, 0x1f, R36 ;  /* 0x0000001fff257819 */ /* 0x000fc40000011424 */
        /* <DEDUP_REMOVED lines=22> */
[----:B------:R-:W-:Y:S02]  /*59a0*/  SHF.R.U32.HI R54, RZ, 0x10, R33 ;  /* 0x00000010ff367819 */ /* 0x000fe40000011621 */
[--C-:B------:R-:W-:Y:S02]  /*59b0*/  SHF.R.U64 R33, R34, 0x10, R35.reuse ;  /* 0x0000001022217819 */ /* 0x100fe40000001223 */
[----:B------:R-:W-:Y:S02]  /*59c0*/  SHF.R.U32.HI R34, RZ, 0x10, R35 ;  /* 0x00000010ff227819 */ /* 0x000fe40000011623 */
[--C-:B------:R-:W-:Y:S02]  /*59d0*/  SHF.R.U32.HI R35, RZ, 0x10, R45.reuse ;  /* 0x00000010ff237819 */ /* 0x100fe4000001162d */
[----:B------:R-:W-:-:S02]  /*59e0*/  SHF.R.U64 R45, R44, 0x10, R45 ;  /* 0x000000102c2d7819 */ /* 0x000fc4000000122d */
[----:B------:R-:W-:Y:S02]  /*59f0*/  PRMT R142, R142, 0x5410, R35 ;  /* 0x000054108e8e7816 */ /* 0x000fe40000000023 */
[----:B------:R-:W-:Y:S01]  /*5a00*/  PRMT R143, R143, 0x5410, R54 ;  /* 0x000054108f8f7816 */ /* 0x000fe20000000036 */
[----:B-1----:R-:W-:Y:S01]  /*5a10*/  IMAD.U32 R54, R37, 0x10000, RZ ;  /* 0x0001000025367824 */ /* 0x002fe200078e00ff */
[--C-:B------:R-:W-:Y:S01]  /*5a20*/  SHF.R.U64 R44, R46, 0x10, R47.reuse ;  /* 0x000000102e2c7819 */ /* 0x100fe2000000122f */
[C---:B------:R-:W-:Y:S01]  /*5a30*/  IMAD.U32 R57, R142.reuse, 0x10000, RZ ;  /* 0x000100008e397824 */ /* 0x040fe200078e00ff */
[----:B------:R-:W-:Y:S01]  /*5a40*/  LOP3.LUT R46, R49, 0xffff0000, RZ, 0xc0, !PT ;  /* 0xffff0000312e7812 */ /* 0x000fe200078ec0ff */
[----:B------:R-:W-:Y:S01]  /*5a50*/  IMAD.U32 R59, R143, 0x10000, RZ ;  /* 0x000100008f3b7824 */ /* 0x000fe200078e00ff */
[----:B------:R-:W-:Y:S01]  /*5a60*/  LOP3.LUT R142, R142, 0xffff0000, RZ, 0xc0, !PT ;  /* 0xffff00008e8e7812 */ /* 0x000fe200078ec0ff */
[C---:B------:R-:W-:Y:S01]  /*5a70*/  FMUL.FTZ R121, R56.reuse, R57 ;  /* 0x0000003938797220 */ /* 0x040fe20000410000 */
[----:B------:R-:W-:Y:S01]  /*5a80*/  SHF.R.U32.HI R47, RZ, 0x10, R47 ;  /* 0x00000010ff2f7819 */ /* 0x000fe2000001162f */
        /* <DEDUP_REMOVED lines=8> */
[----:B------:R-:W-:Y:S01]  /*5b10*/  FFMA.FTZ R54, R54, R57, R58 ;  /* 0x0000003936367223 */ /* 0x000fe2000001003a */
[----:B------:R-:W-:Y:S01]  /*5b20*/  PRMT R133, R133, 0x5410, R34 ;  /* 0x0000541085857816 */ /* 0x000fe20000000022 */
[----:B------:R-:W-:Y:S01]  /*5b30*/  FFMA.FTZ R47, R35, R143, -R32 ;  /* 0x0000008f232f7223 */ /* 0x000fe20000010820 */
[----:B------:R-:W-:Y:S01]  /*5b40*/  PRMT R134, R134, 0x5410, R33 ;  /* 0x0000541086867816 */ /* 0x000fe20000000021 */
[C---:B------:R-:W-:Y:S01]  /*5b50*/  IMAD.U32 R32, R140.reuse, 0x10000, RZ ;  /* 0x000100008c207824 */ /* 0x040fe200078e00ff */
[----:B------:R-:W-:Y:S01]  /*5b60*/  LOP3.LUT R51, R51, 0xffff0000, RZ, 0xc0, !PT ;  /* 0xffff000033337812 */ /* 0x000fe200078ec0ff */
[----:B------:R-:W-:Y:S01]  /*5b70*/  IMAD.U32 R34, R133, 0x10000, RZ ;  /* 0x0001000085227824 */ /* 0x000fe200078e00ff */
[----:B------:R-:W-:Y:S01]  /*5b80*/  LOP3.LUT R140, R140, 0xffff0000, RZ, 0xc0, !PT ;  /* 0xffff00008c8c7812 */ /* 0x000fe200078ec0ff */
[----:B------:R-:W-:-:S02]  /*5b90*/  IMAD.U32 R58, R39, 0x10000, RZ ;  /* 0x00010000273a7824 */ /* 0x000fc400078e00ff */
[C---:B------:R-:W-:Y:S01]  /*5ba0*/  FMUL.FTZ R33, R121.reuse, R32 ;  /* 0x0000002079217220 */ /* 0x040fe20000410000 */
[-C--:B------:R-:W-:Y:S01]  /*5bb0*/  FMUL.FTZ R121, R121, R34.reuse ;  /* 0x0000002279797220 */ /* 0x080fe20000410000 */
[----:B------:R-:W-:Y:S01]  /*5bc0*/  PRMT R132, R132, 0x5410, R45 ;  /* 0x0000541084847816 */ /* 0x000fe2000000002d */
[----:B------:R-:W-:Y:S01]  /*5bd0*/  FMUL.FTZ R123, R46, R143 ;  /* 0x0000008f2e7b7220 */ /* 0x000fe20000410000 */
[C---:B------:R-:W-:Y:S01]  /*5be0*/  FFMA.FTZ R33, R58.reuse, R34, -R33 ;  /* 0x000000223a217223 */ /* 0x040fe20000010821 */
[----:B------:R-:W-:Y:S01]  /*5bf0*/  LOP3.LUT R34, R133, 0xffff0000, RZ, 0xc0, !PT ;  /* 0xffff000085227812 */ /* 0x000fe200078ec0ff */
[----:B------:R-:W-:Y:S01]  /*5c00*/  FFMA.FTZ R32, R58, R32, R121 ;  /* 0x000000203a207223 */ /* 0x000fe20000010079 */
[----:B------:R-:W-:Y:S01]  /*5c10*/  LOP3.LUT R39, R39, 0xffff0000, RZ, 0xc0, !PT ;  /* 0xffff000027277812 */ /* 0x000fe200078ec0ff */
[----:B------:R-:W-:Y:S01]  /*5c20*/  FMUL.FTZ R58, R51, R140 ;  /* 0x0000008c333a7220 */ /* 0x000fe20000410000 */
[----:B------:R-:W-:Y:S01]  /*5c30*/  IMAD.U32 R49, R48, 0x10000, RZ ;  /* 0x0001000030317824 */ /* 0x000fe200078e00ff */
[----:B------:R-:W-:Y:S01]  /*5c40*/  PRMT R131, R131, 0x5410, R44 ;  /* 0x0000541083837816 */ /* 0x000fe2000000002c */
[----:B------:R-:W-:-:S02]  /*5c50*/  IMAD.U32 R46, R132, 0x10000, RZ ;  /* 0x00010000842e7824 */ /* 0x000fc400078e00ff */
[-C--:B------:R-:W-:Y:S01]  /*5c60*/  FMUL.FTZ R122, R51, R34.reuse ;  /* 0x00000022337a7220 */ /* 0x080fe20000410000 */
[----:B------:R-:W-:Y:S01]  /*5c70*/  IMAD.U32 R44, R141, 0x10000, RZ ;  /* 0x000100008d2c7824 */ /* 0x000fe200078e00ff */
[----:B------:R-:W-:Y:S01]  /*5c80*/  LOP3.LUT R48, R48, 0xffff0000, RZ, 0xc0, !PT ;  /* 0xffff000030307812 */ /* 0x000fe200078ec0ff */
[----:B------:R-:W-:Y:S01]  /*5c90*/  FFMA.FTZ R34, R39, R34, -R58 ;  /* 0x0000002227227223 */ /* 0x000fe2000001083a */
[----:B------:R-:W-:Y:S01]  /*5ca0*/  LOP3.LUT R45, R132, 0xffff0000, RZ, 0xc0, !PT ;  /* 0xffff0000842d7812 */ /* 0x000fe200078ec0ff */
[C---:B------:R-:W-:Y:S01]  /*5cb0*/  IMAD.U32 R37, R36.reuse, 0x10000, RZ ;  /* 0x0001000024257824 */ /* 0x040fe200078e00ff */
[----:B------:R-:W-:Y:S01]  /*5cc0*/  LOP3.LUT R141, R141, 0xffff0000, RZ, 0xc0, !PT ;  /* 0xffff00008d8d7812 */ /* 0x000fe200078ec0ff */
[C---:B------:R-:W-:Y:S01]  /*5cd0*/  FMUL.FTZ R58, R49.reuse, R46 ;  /* 0x0000002e313a7220 */ /* 0x040fe20000410000 */
[-C--:B------:R-:W-:Y:S01]  /*5ce0*/  FMUL.FTZ R49, R49, R44.reuse ;  /* 0x0000002c31317220 */ /* 0x080fe20000410000 */
[----:B------:R-:W-:Y:S01]  /*5cf0*/  LOP3.LUT R36, R36, 0xffff0000, RZ, 0xc0, !PT ;  /* 0xffff000024247812 */ /* 0x000fe200078ec0ff */
[C---:B------:R-:W-:Y:S01]  /*5d00*/  IMAD.U32 R57, R38.reuse, 0x10000, RZ ;  /* 0x0001000026397824 */ /* 0x040fe200078e00ff */
[----:B------:R-:W-:Y:S01]  /*5d10*/  LOP3.LUT R59, R38, 0xffff0000, RZ, 0xc0, !PT ;  /* 0xffff0000263b7812 */ /* 0x000fe200078ec0ff */
[C---:B------:R-:W-:Y:S01]  /*5d20*/  FMUL.FTZ R51, R48.reuse, R45 ;  /* 0x0000002d30337220 */ /* 0x040fe20000410000 */
[----:B------:R-:W-:Y:S01]  /*5d30*/  FFMA.FTZ R44, R37, R44, -R58 ;  /* 0x0000002c252c7223 */ /* 0x000fe2000001083a */
[----:B------:R-:W-:Y:S01]  /*5d40*/  FMUL.FTZ R121, R48, R141 ;  /* 0x0000008d30797220 */ /* 0x000fe20000410000 */
[----:B------:R-:W-:-:S02]  /*5d50*/  IMAD.U32 R38, R50, 0x10000, RZ ;  /* 0x0001000032267824 */ /* 0x000fc400078e00ff */
[----:B------:R-:W-:Y:S01]  /*5d60*/  FFMA.FTZ R37, R37, R46, R49 ;  /* 0x0000002e25257223 */ /* 0x000fe20000010031 */
        /* <DEDUP_REMOVED lines=9> */
[----:B------:R-:W-:Y:S01]  /*5e00*/  FFMA.FTZ R35, R35, R142, R123 ;  /* 0x0000008e23237223 */ /* 0x000fe2000001007b */
        /* <DEDUP_REMOVED lines=20> */
.L_x_9404:
[----:B------:R-:W-:Y:S05]  /*5f50*/  BSYNC B2 ;  /* 0x0000000000027941 */ /* 0x000fea0003800000 */
.L_x_9403:
        /* <DEDUP_REMOVED lines=10> */
.L_x_9402:
[----:B------:R-:W-:Y:S05]  /*6000*/  BSYNC B1 ;  /* 0x0000000000017941 */ /* 0x000fea0003800000 */
.L_x_9401:
[----:B------:R-:W-:-:S13]  /*6010*/  ISETP.NE.AND P4, PT, R11, RZ, PT ;  /* 0x000000ff0b00720c */ /* 0x000fda0003f85270 */
[----:B------:R-:W-:Y:S05]  /*6020*/  @!P4 BRA `(.L_x_9369) ;  /* 0x0000000800a0c947 */ /* 0x000fea0003800000 */
[----:B-1-3--:R-:W2:Y:S04]  /*6030*/  LDL R36, [R1+0xc] ;  /* 0x00000c0001247983 */ /* 0x00aea80000100800 */
[----:B------:R-:W3:Y:S04]  /*6040*/  LDL R35, [R1+0x10] ;  /* 0x0000100001237983 */ /* 0x000ee80000100800 */
[----:B------:R-:W4:Y:S01]  /*6050*/  LDL R34, [R1+0x14] ;  /* 0x0000140001227983 */ /* 0x000f220000100800 */
[----:B------:R-:W-:Y:S01]  /*6060*/  VIADD R46, R19, 0x20 ;  /* 0x00000020132e7836 */ /* 0x000fe20000000000 */
[----:B------:R-:W-:Y:S01]  /*6070*/  IADD3 R32, P4, P5, R60, R90, R27 ;  /* 0x0000005a3c207210 */ /* 0x000fe20007d9e01b */
[----:B------:R-:W-:Y:S03]  /*6080*/  BSSY B1, `(.L_x_9405) ;  /* 0x0000078000017945 */ /* 0x000fe60003800000 */
[----:B------:R-:W-:-:S02]  /*6090*/  ISETP.GE.AND P6, PT, R46, R104, PT ;  /* 0x000000682e00720c */ /* 0x000fc40003fc6270 */
[----:B------:R-:W-:Y:S02]  /*60a0*/  IADD3.X R33, R0, R112, R94, P4, P5 ;  /* 0x0000007000217210 */ /* 0x000fe400027ea45e */
[C---:B------:R-:W-:Y:S02]  /*60b0*/  LEA R44, P4, R32.reuse, R88, 0x1 ;  /* 0x00000058202c7211 */ /* 0x040fe400078808ff */
[----:B------:R-:W-:Y:S02]  /*60c0*/  SEL R114, R107, R114, !P6 ;  /* 0x000000726b727207 */ /* 0x000fe40007000000 */
[----:B------:R-:W-:Y:S02]  /*60d0*/  LEA.HI.X R45, R32, R89, R33, 0x1, P4 ;  /* 0x00000059202d7211 */ /* 0x000fe400020f0c21 */
[----:B------:R-:W-:Y:S02]  /*60e0*/  SHF.R.S32.HI R33, RZ, 0x1f, R114 ;  /* 0x0000001fff217819 */ /* 0x000fe40000011472 */
[----:B------:R-:W-:-:S02]  /*60f0*/  ISETP.GE.AND P4, PT, R46, R99, PT ;  /* 0x000000632e00720c */ /* 0x000fc40003f86270 */
[----:B------:R-:W-:-:S04]  /*6100*/  LEA.HI R33, R33, R114, RZ, 0x4 ;  /* 0x0000007221217211 */ /* 0x000fc800078f20ff */
        /* <DEDUP_REMOVED lines=21> */
[----:B------:R-:W-:Y:S02]  /*6260*/  PRMT R129, R129, 0x5410, R52 ;  /* 0x0000541081817816 */ /* 0x000fe40000000034 */
[--C-:B------:R-:W-:Y:S01]  /*6270*/  SHF.R.U64 R49, R42, 0x10, R43.reuse ;  /* 0x000000102a317819 */ /* 0x100fe2000000122b */
[----:B-1----:R-:W-:Y:S01]  /*6280*/  IMAD.U32 R42, R33, 0x10000, RZ ;  /* 0x00010000212a7824 */ /* 0x002fe200078e00ff */
[----:B------:R-:W-:Y:S02]  /*6290*/  SHF.R.U32.HI R50, RZ, 0x10, R43 ;  /* 0x00000010ff327819 */ /* 0x000fe4000001162b */
[----:B------:R-:W-:-:S02]  /*62a0*/  LOP3.LUT R43, R37, 0xffff0000, RZ, 0xc0, !PT ;  /* 0xffff0000252b7812 */ /* 0x000fc400078ec0ff */
[----:B------:R-:W-:Y:S02]  /*62b0*/  PRMT R117, R117, 0x5410, R58 ;  /* 0x0000541075757816 */ /* 0x000fe4000000003a */
[----:B------:R-:W-:Y:S01]  /*62c0*/  LOP3.LUT R37, R39, 0xffff0000, RZ, 0xc0, !PT ;  /* 0xffff000027257812 */ /* 0x000fe200078ec0ff */
[----:B------:R-:W-:Y:S01]  /*62d0*/  IMAD.U32 R39, R129, 0x10000, RZ ;  /* 0x0001000081277824 */ /* 0x000fe200078e00ff */
[----:B------:R-:W-:Y:S01]  /*62e0*/  SHF.R.U64 R51, R40, 0x10, R41 ;  /* 0x0000001028337819 */ /* 0x000fe20000001229 */
[----:B------:R-:W-:Y:S01]  /*62f0*/  IMAD.U32 R41, R35, 0x10000, RZ ;  /* 0x0001000023297824 */ /* 0x000fe200078e00ff */
[----:B------:R-:W-:Y:S02]  /*6300*/  LOP3.LUT R40, R33, 0xffff0000, RZ, 0xc0, !PT ;  /* 0xffff000021287812 */ /* 0x000fe400078ec0ff */
[----:B------:R-:W-:Y:S02]  /*6310*/  SHF.R.U32.HI R54, RZ, 0x10, R31 ;  /* 0x00000010ff367819 */ /* 0x000fe4000001161f */
[----:B------:R-:W-:Y:S01]  /*6320*/  LOP3.LUT R33, R35, 0xffff0000, RZ, 0xc0, !PT ;  /* 0xffff000023217812 */ /* 0x000fe200078ec0ff */
[----:B------:R-:W-:Y:S01]  /*6330*/  IMAD.U32 R35, R117, 0x10000, RZ ;  /* 0x0001000075237824 */ /* 0x000fe200078e00ff */
[----:B------:R-:W-:Y:S01]  /*6340*/  PRMT R118, R118, 0x5410, R49 ;  /* 0x0000541076767816 */ /* 0x000fe20000000031 */
[----:B------:R-:W-:Y:S01]  /*6350*/  FMUL.FTZ R49, R48, R39 ;  /* 0x0000002730317220 */ /* 0x000fe20000410000 */
[----:B------:R-:W-:-:S02]  /*6360*/  PRMT R119, R119, 0x5410, R50 ;  /* 0x0000541077777816 */ /* 0x000fc40000000032 */
[----:B------:R-:W-:Y:S01]  /*6370*/  SHF.R.U64 R53, R28, 0x10, R29 ;  /* 0x000000101c357819 */ /* 0x000fe2000000121d */
[----:B------:R-:W-:Y:S01]  /*6380*/  IMAD.U32 R29, R36, 0x10000, RZ ;  /* 0x00010000241d7824 */ /* 0x000fe200078e00ff */
[----:B------:R-:W-:Y:S01]  /*6390*/  PRMT R115, R115, 0x5410, R54 ;  /* 0x0000541073737816 */ /* 0x000fe20000000036 */
[----:B------:R-:W-:Y:S01]  /*63a0*/  IMAD.U32 R28, R32, 0x10000, RZ ;  /* 0x00010000201c7824 */ /* 0x000fe200078e00ff */
[----:B------:R-:W-:Y:S01]  /*63b0*/  PRMT R120, R120, 0x5410, R51 ;  /* 0x0000541078787816 */ /* 0x000fe20000000033 */
[-C--:B------:R-:W-:Y:S01]  /*63c0*/  FMUL.FTZ R51, R48, R35.reuse ;  /* 0x0000002330337220 */ /* 0x080fe20000410000 */
[----:B------:R-:W-:Y:S01]  /*63d0*/  LOP3.LUT R129, R129, 0xffff0000, RZ, 0xc0, !PT ;  /* 0xffff000081817812 */ /* 0x000fe200078ec0ff */
[----:B------:R-:W-:Y:S01]  /*63e0*/  FFMA.FTZ R35, R42, R35, -R49 ;  /* 0x000000232a237223 */ /* 0x000fe20000010831 */
[----:B------:R-:W-:Y:S01]  /*63f0*/  LOP3.LUT R117, R117, 0xffff0000, RZ, 0xc0, !PT ;  /* 0xffff000075757812 */ /* 0x000fe200078ec0ff */
[----:B------:R-:W-:Y:S01]  /*6400*/  IMAD.U32 R49, R119, 0x10000, RZ ;  /* 0x0001000077317824 */ /* 0x000fe200078e00ff */
[----:B------:R-:W-:Y:S01]  /*6410*/  PRMT R116, R116, 0x5410, R53 ;  /* 0x0000541074747816 */ /* 0x000fe20000000035 */
[----:B------:R-:W-:Y:S01]  /*6420*/  FMUL.FTZ R53, R43, R129 ;  /* 0x000000812b357220 */ /* 0x000fe20000410000 */
[----:B------:R-:W-:-:S02]  /*6430*/  IMAD.U32 R48, R115, 0x10000, RZ ;  /* 0x0001000073307824 */ /* 0x000fc400078e00ff */
[----:B------:R-:W-:Y:S01]  /*6440*/  FMUL.FTZ R43, R43, R117 ;  /* 0x000000752b2b7220 */ /* 0x000fe20000410000 */
[----:B------:R-:W-:Y:S01]  /*6450*/  FMUL.FTZ R52, R46, R49 ;  /* 0x000000312e347220 */ /* 0x000fe20000410000 */
[----:B------:R-:W-:Y:S01]  /*6460*/  FFMA.FTZ R39, R42, R39, R51 ;  /* 0x000000272a277223 */ /* 0x000fe20000010033 */
[----:B------:R-:W-:Y:S01]  /*6470*/  LOP3.LUT R50, R119, 0xffff0000, RZ, 0xc0, !PT ;  /* 0xffff000077327812 */ /* 0x000fe200078ec0ff */
[----:B------:R-:W-:Y:S01]  /*6480*/  FFMA.FTZ R42, R40, R117, -R53 ;  /* 0x00000075282a7223 */ /* 0x000fe20000010835 */
[-C--:B------:R-:W-:Y:S01]  /*6490*/  FMUL.FTZ R46, R46, R48.reuse ;  /* 0x000000302e2e7220 */ /* 0x080fe20000410000 */
[----:B------:R-:W-:Y:S01]  /*64a0*/  FFMA.FTZ R40, R40, R129, R43 ;  /* 0x0000008128287223 */ /* 0x000fe2000001002b */
[----:B------:R-:W-:Y:S01]  /*64b0*/  FFMA.FTZ R43, R41, R48, -R52 ;  /* 0x00000030292b7223 */ /* 0x000fe20000010834 */
[----:B------:R-:W-:Y:S01]  /*64c0*/  LOP3.LUT R48, R115, 0xffff0000, RZ, 0xc0, !PT ;  /* 0xffff000073307812 */ /* 0x000fe200078ec0ff */
[----:B------:R-:W-:Y:S01]  /*64d0*/  FFMA.FTZ R41, R41, R49, R46 ;  /* 0x0000003129297223 */ /* 0x000fe2000001002e */
[C---:B------:R-:W-:Y:S01]  /*64e0*/  FMUL.FTZ R52, R37.reuse, R50 ;  /* 0x0000003225347220 */ /* 0x040fe20000410000 */
[----:B------:R-:W-:Y:S01]  /*64f0*/  IMAD.U32 R46, R116, 0x10000, RZ ;  /* 0x00010000742e7824 */ /* 0x000fe200078e00ff */
[----:B------:R-:W-:Y:S01]  /*6500*/  LOP3.LUT R36, R36, 0xffff0000, RZ, 0xc0, !PT ;  /* 0xffff000024247812 */ /* 0x000fe200078ec0ff */
[C---:B------:R-:W-:Y:S01]  /*6510*/  IMAD.U32 R49, R120.reuse, 0x10000, RZ ;  /* 0x0001000078317824 */ /* 0x040fe200078e00ff */
[----:B------:R-:W-:Y:S01]  /*6520*/  LOP3.LUT R51, R120, 0xffff0000, RZ, 0xc0, !PT ;  /* 0xffff000078337812 */ /* 0x000fe200078ec0ff */
[-C--:B------:R-:W-:Y:S01]  /*6530*/  FMUL.FTZ R54, R37, R48.reuse ;  /* 0x0000003025367220 */ /* 0x080fe20000410000 */
[----:B------:R-:W-:Y:S01]  /*6540*/  SHF.R.U64 R56, R30, 0x10, R31 ;  /* 0x000000101e387819 */ /* 0x000fe2000000121f */
[----:B------:R-:W-:Y:S01]  /*6550*/  FFMA.FTZ R52, R33, R48, -R52 ;  /* 0x0000003021347223 */ /* 0x000fe20000010834 */
[----:B------:R-:W-:Y:S01]  /*6560*/  LOP3.LUT R37, R116, 0xffff0000, RZ, 0xc0, !PT ;  /* 0xffff000074257812 */ /* 0x000fe200078ec0ff */
[C---:B------:R-:W-:Y:S01]  /*6570*/  FMUL.FTZ R48, R29.reuse, R46 ;  /* 0x0000002e1d307220 */ /* 0x040fe20000410000 */
[----:B------:R-:W-:Y:S01]  /*6580*/  LOP3.LUT R32, R32, 0xffff0000, RZ, 0xc0, !PT ;  /* 0xffff000020207812 */ /* 0x000fe200078ec0ff */
[----:B------:R-:W-:Y:S01]  /*6590*/  FMUL.FTZ R53, R29, R49 ;  /* 0x000000311d357220 */ /* 0x000fe20000410000 */
[----:B------:R-:W-:Y:S01]  /*65a0*/  PRMT R113, R113, 0x5410, R56 ;  /* 0x0000541071717816 */ /* 0x000fe20000000038 */
[----:B------:R-:W-:Y:S01]  /*65b0*/  FMUL.FTZ R29, R36, R51 ;  /* 0x00000033241d7220 */ /* 0x000fe20000410000 */
[----:B------:R-:W-:Y:S01]  /*65c0*/  FFMA.FTZ R48, R28, R49, R48 ;  /* 0x000000311c307223 */ /* 0x000fe20000010030 */
[----:B------:R-:W-:Y:S01]  /*65d0*/  FMUL.FTZ R49, R36, R37 ;  /* 0x0000002524317220 */ /* 0x000fe20000410000 */
[----:B------:R-:W-:-:S02]  /*65e0*/  IMAD.U32 R31, R38, 0x10000, RZ ;  /* 0x00010000261f7824 */ /* 0x000fc400078e00ff */
[----:B------:R-:W-:Y:S01]  /*65f0*/  FFMA.FTZ R54, R33, R50, R54 ;  /* 0x0000003221367223 */ /* 0x000fe20000010036 */
[----:B------:R-:W-:Y:S01]  /*6600*/  FFMA.FTZ R53, R28, R46, -R53 ;  /* 0x0000002e1c357223 */ /* 0x000fe20000010835 */
[----:B------:R-:W-:Y:S01]  /*6610*/  FFMA.FTZ R36, R32, R37, -R29 ;  /* 0x0000002520247223 */ /* 0x000fe2000001081d */
[----:B------:R-:W-:Y:S01]  /*6620*/  LOP3.LUT R38, R38, 0xffff0000, RZ, 0xc0, !PT ;  /* 0xffff000026267812 */ /* 0x000fe200078ec0ff */
[C---:B------:R-:W-:Y:S01]  /*6630*/  IMAD.U32 R29, R118.reuse, 0x10000, RZ ;  /* 0x00010000761d7824 */ /* 0x040fe200078e00ff */
[----:B------:R-:W-:Y:S01]  /*6640*/  LOP3.LUT R33, R118, 0xffff0000, RZ, 0xc0, !PT ;  /* 0xffff000076217812 */ /* 0x000fe200078ec0ff */
[C---:B------:R-:W-:Y:S01]  /*6650*/  IMAD.U32 R28, R113.reuse, 0x10000, RZ ;  /* 0x00010000711c7824 */ /* 0x040fe200078e00ff */
[----:B------:R-:W-:Y:S01]  /*6660*/  LOP3.LUT R113, R113, 0xffff0000, RZ, 0xc0, !PT ;  /* 0xffff000071717812 */ /* 0x000fe200078ec0ff */
[----:B------:R-:W-:Y:S02]  /*6670*/  IMAD.U32 R30, R34, 0x10000, RZ ;  /* 0x00010000221e7824 */ /* 0x000fe400078e00ff */
        /* <DEDUP_REMOVED lines=22> */
[----:B------:R-:W-:Y:S02]  /*67e0*/  IMAD.MOV.U32 R35, RZ, RZ, R43 ;  /* 0x000000ffff237224 */ /* 0x000fe400078e002b */
[----:B------:R-:W-:-:S07]  /*67f0*/  IMAD.MOV.U32 R39, RZ, RZ, R41 ;  /* 0x000000ffff277224 */ /* 0x000fce00078e0029 */
.L_x_9406:
[----:B------:R-:W-:Y:S05]  /*6800*/  BSYNC B1 ;  /* 0x0000000000017941 */ /* 0x000fea0003800000 */
.L_x_9405:
        /* <DEDUP_REMOVED lines=10> */
.L_x_9362:
[----:B------:R-:W-:-:S06]  /*68b0*/  UISETP.NE.AND UP0, UPT, UR37, 0x3, UPT ;  /* 0x000000032500788c */ /* 0x000fcc000bf05270 */
[----:B------:R-:W-:-:S13]  /*68c0*/  PLOP3.LUT P3, PT, PT, PT, UP0, 0x80, 0x0 ;  /* 0x000000000000781c */ /* 0x000fda0003f6f008 */
[----:B------:R-:W-:Y:S05]  /*68d0*/  @!P3 BRA `(.L_x_9407) ;  /* 0x000000000004b947 */ /* 0x000fea0003800000 */
[----:B------:R-:W-:Y:S01]  /*68e0*/  BPT.TRAP 0x1 ;  /* 0x000000040000795c */ /* 0x000fe20000300000 */
.L_x_9407:
[----:B------:R-:W-:Y:S01]  /*68f0*/  IMAD R15, R18, 0x8, R2 ;  /* 0x00000008120f7824 */ /* 0x000fe200078e0202 */
[----:B------:R-:W-:Y:S01]  /*6900*/  SHF.L.U32 R86, R157, 0x1f, RZ ;  /* 0x0000001f9d567819 */ /* 0x000fe200000006ff */
[----:B------:R-:W-:Y:S01]  /*6910*/  IMAD R85, R25, -0x80, R24 ;  /* 0xffffff8019557824 */ /* 0x000fe200078e0218 */
[----:B------:R-:W-:Y:S02]  /*6920*/  BSSY B1, `(.L_x_9408) ;  /* 0x0000004000017945 */ /* 0x000fe40003800000 */
[----:B------:R-:W0:Y:S02]  /*6930*/  SYNCS.PHASECHK.TRANS64.TRYWAIT P4, [R15+URZ+0x2d890], R86 ;  /* 0x02d890560f0075a7 */ /* 0x000e24000808017f */
[----:B------:R-:W-:Y:S01]  /*6940*/  VIMNMX R85, R85, 0x80, PT ;  /* 0x0000008055557848 */ /* 0x000fe20003fe0100 */
[----:B0-----:R-:W-:Y:S06]  /*6950*/  @!P4 BRA `(.L_x_9409) ;  /* 0x000001bc0068c947 */ /* 0x001fec0003800000 */
.L_x_9680:
[----:B------:R-:W-:Y:S05]  /*6960*/  BSYNC B1 ;  /* 0x0000000000017941 */ /* 0x000fea0003800000 */
.L_x_9408:
        /* <DEDUP_REMOVED lines=20> */
.L_x_9369:
[----:B------:R-:W-:Y:S05]  /*6ab0*/  BSYNC B0 ;  /* 0x0000000000007941 */ /* 0x000fea0003800000 */
.L_x_9361:
        /* <DEDUP_REMOVED lines=17> */
.L_x_9411:
[----:B------:R-:W-:Y:S05]  /*6bd0*/  BSYNC B0 ;  /* 0x0000000000007941 */ /* 0x000fea0003800000 */
.L_x_9410:
[----:B------:R-:W2:Y:S01]  /*6be0*/  SYNCS.PHASECHK.TRANS64.TRYWAIT P3, [R15+URZ+0x2d8b0], R86 ;  /* 0x02d8b0560f0075a7 */ /* 0x000ea2000806017f */
[----:B------:R-:W-:Y:S04]  /*6bf0*/  BSSY B0, `(.L_x_9412) ;  /* 0x0000002000007945 */ /* 0x000fe80003800000 */
[----:B--2---:R-:W-:Y:S05]  /*6c00*/  @!P3 BRA `(.L_x_9413) ;  /* 0x000001b800d0b947 */ /* 0x004fea0003800000 */
.L_x_9681:
[----:B------:R-:W-:Y:S05]  /*6c10*/  BSYNC B0 ;  /* 0x0000000000007941 */ /* 0x000fea0003800000 */
.L_x_9412:
[----:B------:R-:W-:Y:S01]  /*6c20*/  ISETP.GE.AND P3, PT, R23, R85, PT ;  /* 0x000000551700720c */ /* 0x000fe20003f66270 */
[----:B------:R-:W-:-:S12]  /*6c30*/  BSSY B0, `(.L_x_9414) ;  /* 0x0000022000007945 */ /* 0x000fd80003800000 */
[----:B------:R-:W-:Y:S05]  /*6c40*/  @P3 BRA `(.L_x_9415) ;  /* 0x0000000000803947 */ /* 0x000fea0003800000 */
        /* <DEDUP_REMOVED lines=9> */
[C---:B------:R-:W-:Y:S01]  /*6ce0*/  LEA R32, P3, R28.reuse, UR4, 0x1 ;  /* 0x000000041c207c11 */ /* 0x040fe2000f8608ff */
[----:B------:R-:W-:Y:S01]  /*6cf0*/  ULDC UR4, c[0x0][0x2e4] ;  /* 0x0000b90000047ab9 */ /* 0x000fe20000000800 */
[C---:B------:R-:W-:Y:S02]  /*6d00*/  VIADD R34, R19.reuse, 0x20 ;  /* 0x0000002013227836 */ /* 0x040fe40000000000 */
[----:B------:R-:W-:Y:S02]  /*6d10*/  LEA.HI.X R33, R28, UR5, R29, 0x1, P3 ;  /* 0x000000051c217c11 */ /* 0x000fe400098f0c1d */
[----:B------:R-:W-:-:S13]  /*6d20*/  ISETP.GE.AND P3, PT, R19, UR4, PT ;  /* 0x0000000413007c0c */ /* 0x000fda000bf66270 */
[----:B------:R-:W1:Y:S04]  /*6d30*/  @!P3 LDS.128 R28, [R80] ;  /* 0x00000000501cb984 */ /* 0x000e680000000c00 */
[----:B-1----:R-:W-:Y:S01]  /*6d40*/  @!P3 STG.E.128 desc[UR52][R32.64], R28 ;  /* 0x0000001c2000b986 */ /* 0x002fe2000c101d34 */
[----:B------:R-:W-:Y:S01]  /*6d50*/  ISETP.GE.AND P3, PT, R34, UR4, PT ;  /* 0x0000000422007c0c */ /* 0x000fe2000bf66270 */
[----:B------:R-:W-:-:S12]  /*6d60*/  VIADD R34, R19, 0x10 ;  /* 0x0000001013227836 */ /* 0x000fd80000000000 */
[----:B------:R-:W1:Y:S04]  /*6d70*/  @!P3 LDS.128 R28, [R80+0x2000] ;  /* 0x00200000501cb984 */ /* 0x000e680000000c00 */
[----:B-1----:R-:W-:Y:S01]  /*6d80*/  @!P3 STG.E.128 desc[UR52][R32.64+0x40], R28 ;  /* 0x0000401c2000b986 */ /* 0x002fe2000c101d34 */
[----:B------:R-:W-:-:S13]  /*6d90*/  ISETP.GE.AND P3, PT, R102, UR4, PT ;  /* 0x0000000466007c0c */ /* 0x000fda000bf66270 */
[----:B------:R-:W1:Y:S04]  /*6da0*/  @!P3 LDS.128 R28, [R80+0x4000] ;  /* 0x00400000501cb984 */ /* 0x000e680000000c00 */
        /* <DEDUP_REMOVED lines=10> */
.L_x_9415:
[----:B------:R-:W-:Y:S05]  /*6e50*/  BSYNC B0 ;  /* 0x0000000000007941 */ /* 0x000fea0003800000 */
.L_x_9414:
[----:B------:R-:W-:Y:S01]  /*6e60*/  @!PT LDS RZ, [RZ] ;  /* 0x00000000fffff984 */ /* 0x000fe20000000800 */
[----:B------:R-:W-:Y:S01]  /*6e70*/  @!PT LDS RZ, [RZ] ;  /* 0x00000000fffff984 */ /* 0x000fe20000000800 */
[----:B------:R-:W-:Y:S01]  /*6e80*/  @!PT LDS RZ, [RZ] ;  /* 0x00000000fffff984 */ /* 0x000fe20000000800 */
[----:B------:R-:W-:Y:S01]  /*6e90*/  @!PT LDS RZ, [RZ] ;  /* 0x00000000fffff984 */ /* 0x000fe20000000800 */
[----:B------:R4:W-:Y:S06]  /*6ea0*/  MEMBAR.ALL.CTA ;  /* 0x0000000000007992 */ /* 0x0009ec0000008000 */
[----:B----4-:R-:W4:Y:S01]  /*6eb0*/  FENCE.VIEW.ASYNC.S ;  /* 0x00000000000073c6 */ /* 0x010f220000000000 */
[----:B------:R-:W-:Y:S02]  /*6ec0*/  VIADD R18, R18, 0x1 ;  /* 0x0000000112127836 */ /* 0x000fe40000000000 */
[----:B0-2---:R-:W-:Y:S01]  /*6ed0*/  @!P4 VIADD R15, R15, 0x2d8c0 ;  /* 0x0002d8c00f0fc836 */ /* 0x005fe20000000000 */
[----:B----4-:R0:W-:Y:S02]  /*6ee0*/  BAR.SYNC.DEFER_BLOCKING R109, 0x80 ;  /* 0x0002006d0000751d */ /* 0x0101e40000010000 */
[----:B------:R-:W-:-:S02]  /*6ef0*/  ISETP.NE.AND P3, PT, R18, 0x2, PT ;  /* 0x000000021200780c */ /* 0x000fc40003f65270 */
[----:B------:R-:W-:Y:S02]  /*6f00*/  @!P4 PRMT R15, RZ, 0x654, R15 ;  /* 0x00000654ff0fc816 */ /* 0x000fe4000000000f */
[----:B------:R-:W-:Y:S02]  /*6f10*/  SEL R20, RZ, 0x1, P3 ;  /* 0x00000001ff147807 */ /* 0x000fe40001800000 */
[----:B------:R-:W-:Y:S02]  /*6f20*/  SEL R18, R18, RZ, P3 ;  /* 0x000000ff12127207 */ /* 0x000fe40001800000 */
[----:B------:R-:W-:Y:S01]  /*6f30*/  LOP3.LUT R157, R157, R20, RZ, 0x3c, !PT ;  /* 0x000000149d9d7212 */ /* 0x000fe200078e3cff */
[----:B------:R0:W-:Y:S01]  /*6f40*/  @!P4 SYNCS.ARRIVE.TRANS64.RED.A1T0 RZ, [R15+URZ], RZ ;  /* 0x000000ff0fffc9a7 */ /* 0x0001e2000810043f */
[----:B------:R-:W-:Y:S05]  /*6f50*/  @P2 BRA `(.L_x_9416) ;  /* 0xffffffb800682947 */ /* 0x000fea000383ffff */
[----:B-1-3--:R-:W1:Y:S01]  /*6f60*/  S2R R28, SR_TID.X ;  /* 0x00000000001c7919 */ /* 0x00ae620000002100 */
[----:B------:R-:W-:Y:S02]  /*6f70*/  PLOP3.LUT P0, PT, PT, PT, PT, 0x8, 0x0 ;  /* 0x000000000000781c */ /* 0x000fe40003f0e170 */
[----:B-1----:R-:W-:-:S04]  /*6f80*/  SHF.R.U32.HI R28, RZ, 0x7, R28 ;  /* 0x00000007ff1c7819 */ /* 0x002fc8000001161c */
[----:B------:R-:W-:-:S13]  /*6f90*/  ISETP.NE.AND P5, PT, R28, 0x1, PT ;  /* 0x000000011c00780c */ /* 0x000fda0003fa5270 */
[----:B------:R-:W-:Y:S06]  /*6fa0*/  @!P5 BAR.ARV 0x9, 0x100 ;  /* 0x024400000000db1d */ /* 0x000fec0000002000 */
.L_x_9356:
[----:B------:R-:W1:Y:S02]  /*6fb0*/  LDC.64 R4, c[0x0][0x9e0] ;  /* 0x00027800ff047b82 */ /* 0x000e640000000a00 */
[----:B-1----:R-:W-:Y:S01]  /*6fc0*/  ISETP.GE.AND P1, PT, R5, 0x1, PT ;  /* 0x000000010500780c */ /* 0x002fe20003f26270 */
[----:B------:R-:W-:-:S12]  /*6fd0*/  @P0 BRA `(.L_x_9417) ;  /* 0x00000000000c0947 */ /* 0x000fd80003800000 */
[----:B------:R-:W1:Y:S01]  /*6fe0*/  FENCE.VIEW.ASYNC.G ;  /* 0x00000000000073c6 */ /* 0x000e620000000100 */
[----:B------:R-:W-:Y:S05]  /*6ff0*/  WARPSYNC.ALL ;  /* 0x0000000000007948 */ /* 0x000fea0003800000 */
[----:B-1----:R-:W-:Y:S06]  /*7000*/  BAR.ARV 0xc, 0x1a0 ;  /* 0x0306800000007b1d */ /* 0x002fec0000002000 */
.L_x_9417:
        /* <DEDUP_REMOVED lines=13> */
.L_x_9420:
[----:B------:R-:W-:-:S13]  /*70e0*/  ISETP.NE.AND P0, PT, R5, 0x1, PT ;  /* 0x000000010500780c */ /* 0x000fda0003f05270 */
[----:B------:R-:W1:Y:S02]  /*70f0*/  @P0 LDC.64 R6, c[0x0][0x9e8] ;  /* 0x00027a00ff060b82 */ /* 0x000e640000000a00 */
[----:B-1----:R-:W-:-:S05]  /*7100*/  @P0 IMAD.HI.U32 R4, R3, R6, RZ ;  /* 0x0000000603040227 */ /* 0x002fca00078e00ff */
[----:B------:R-:W-:-:S07]  /*7110*/  @P0 SHF.R.U32.HI R3, RZ, R7, R4 ;  /* 0x00000007ff030219 */ /* 0x000fce0000011604 */
.L_x_9421:
[----:B------:R-:W-:Y:S05]  /*7120*/  BSYNC B0 ;  /* 0x0000000000007941 */ /* 0x000fea0003800000 */
.L_x_9419:
[----:B------:R-:W-:-:S05]  /*7130*/  IMAD R3, R3, R5, R5 ;  /* 0x0000000503037224 */ /* 0x000fca00078e0205 */
[----:B------:R-:W-:-:S07]  /*7140*/  VIMNMX R0, R0, R3, PT ;  /* 0x0000000300007248 */ /* 0x000fce0003fe0100 */
.L_x_9418:
[----:B------:R-:W-:Y:S01]  /*7150*/  VIADD R0, R0, 0x7f ;  /* 0x0000007f00007836 */ /* 0x000fe20000000000 */
[----:B------:R-:W-:-:S04]  /*7160*/  ULDC UR4, c[0x0][0x9dc] ;  /* 0x0002770000047ab9 */ /* 0x000fc80000000800 */
[----:B------:R-:W-:-:S04]  /*7170*/  SHF.R.S32.HI R3, RZ, 0x1f, R0 ;  /* 0x0000001fff037819 */ /* 0x000fc80000011400 */
[----:B------:R-:W-:Y:S01]  /*7180*/  LEA.HI R3, R3, R0, RZ, 0x7 ;  /* 0x0000000003037211 */ /* 0x000fe200078f38ff */
[----:B------:R-:W-:-:S03]  /*7190*/  VIADD R0, R106, -UR4 ;  /* 0x800000046a007c36 */ /* 0x000fc60008000000 */
        /* <DEDUP_REMOVED lines=13> */
.L_x_9424:
[----:B------:R-:W-:-:S13]  /*7270*/  ISETP.NE.AND P0, PT, R5, 0x1, PT ;  /* 0x000000010500780c */ /* 0x000fda0003f05270 */
[----:B------:R-:W1:Y:S02]  /*7280*/  @P0 LDC.64 R6, c[0x0][0x9e8] ;  /* 0x00027a00ff060b82 */ /* 0x000e640000000a00 */
[----:B-1----:R-:W-:-:S05]  /*7290*/  @P0 IMAD.HI.U32 R6, R106, R6, RZ ;  /* 0x000000066a060227 */ /* 0x002fca00078e00ff */
[----:B------:R-:W-:-:S07]  /*72a0*/  @P0 SHF.R.U32.HI R106, RZ, R7, R6 ;  /* 0x00000007ff6a0219 */ /* 0x000fce0000011606 */
.L_x_9425:
[----:B------:R-:W-:Y:S05]  /*72b0*/  BSYNC B0 ;  /* 0x0000000000007941 */ /* 0x000fea0003800000 */
.L_x_9423:
[----:B------:R-:W-:-:S05]  /*72c0*/  IMAD R3, R106, R5, RZ ;  /* 0x000000056a037224 */ /* 0x000fca00078e02ff */
[----:B------:R-:W-:-:S07]  /*72d0*/  VIMNMX R0, R0, R3, !PT ;  /* 0x0000000300007248 */ /* 0x000fce0007fe0100 */
.L_x_9422:
        /* <DEDUP_REMOVED lines=9> */
[----:B------:R-:W-:Y:S01]  /*7370*/  CS2R R128, SRZ ;  /* 0x0000000000807805 */ /* 0x000fe2000001ff00 */
[----:B------:R-:W-:Y:S01]  /*7380*/  IMAD.MOV.U32 R34, RZ, RZ, RZ ;  /* 0x000000ffff227224 */ /* 0x000fe200078e00ff */
[----:B------:R-:W-:Y:S02]  /*7390*/  CS2R R26, SRZ ;  /* 0x00000000001a7805 */ /* 0x000fe4000001ff00 */
[----:B------:R-:W-:Y:S01]  /*73a0*/  VIMNMX R4, RZ, R5, !PT ;  /* 0x00000005ff047248 */ /* 0x000fe20007fe0100 */
[----:B------:R-:W-:Y:S01]  /*73b0*/  IMAD.MOV.U32 R125, RZ, RZ, RZ ;  /* 0x000000ffff7d7224 */ /* 0x000fe200078e00ff */
[----:B------:R-:W-:Y:S02]  /*73c0*/  CS2R R122, SRZ ;  /* 0x00000000007a7805 */ /* 0x000fe4000001ff00 */
[----:B------:R-:W-:-:S02]  /*73d0*/  CS2R R120, SRZ ;  /* 0x0000000000787805 */ /* 0x000fc4000001ff00 */
[----:B------:R-:W-:Y:S01]  /*73e0*/  ISETP.GT.AND P1, PT, R88, R4, PT ;  /* 0x000000045800720c */ /* 0x000fe20003f24270 */
[----:B------:R1:W-:Y:S01]  /*73f0*/  STL [R1+0x3c], R4 ;  /* 0x00003c0401007387 */ /* 0x0003e20000100800 */
[----:B------:R-:W-:Y:S02]  /*7400*/  CS2R R118, SRZ ;  /* 0x0000000000767805 */ /* 0x000fe4000001ff00 */
[----:B------:R-:W-:Y:S02]  /*7410*/  CS2R R116, SRZ ;  /* 0x0000000000747805 */ /* 0x000fe4000001ff00 */
[----:B------:R-:W-:Y:S02]  /*7420*/  CS2R R114, SRZ ;  /* 0x0000000000727805 */ /* 0x000fe4000001ff00 */
[----:B------:R-:W-:Y:S02]  /*7430*/  CS2R R112, SRZ ;  /* 0x0000000000707805 */ /* 0x000fe4000001ff00 */
[----:B------:R-:W-:-:S02]  /*7440*/  CS2R R110, SRZ ;  /* 0x00000000006e7805 */ /* 0x000fc4000001ff00 */
[----:B0-----:R-:W-:Y:S02]  /*7450*/  CS2R R108, SRZ ;  /* 0x00000000006c7805 */ /* 0x001fe4000001ff00 */
[----:B------:R-:W-:Y:S01]  /*7460*/  CS2R R106, SRZ ;  /* 0x00000000006a7805 */ /* 0x000fe2000001ff00 */
[----:B------:R-:W-:Y:S01]  /*7470*/  IMAD.MOV.U32 R21, RZ, RZ, RZ ;  /* 0x000000ffff157224 */ /* 0x000fe200078e00ff */
[----:B------:R-:W-:Y:S01]  /*7480*/  CS2R R102, SRZ ;  /* 0x0000000000667805 */ /* 0x000fe2000001ff00 */
[----:B------:R-:W-:Y:S01]  /*7490*/  IMAD.MOV.U32 R104, RZ, RZ, RZ ;  /* 0x000000ffff687224 */ /* 0x000fe200078e00ff */
[----:B------:R-:W-:Y:S02]  /*74a0*/  CS2R R100, SRZ ;  /* 0x0000000000647805 */ /* 0x000fe4000001ff00 */
[----:B------:R-:W-:Y:S02]  /*74b0*/  CS2R R98, SRZ ;  /* 0x0000000000627805 */ /* 0x000fe4000001ff00 */
[----:B------:R-:W-:-:S02]  /*74c0*/  CS2R R96, SRZ ;  /* 0x0000000000607805 */ /* 0x000fc4000001ff00 */
[----:B------:R-:W-:Y:S01]  /*74d0*/  CS2R R94, SRZ ;  /* 0x00000000005e7805 */ /* 0x000fe2000001ff00 */
[----:B------:R-:W-:Y:S01]  /*74e0*/  IMAD.MOV.U32 R93, RZ, RZ, RZ ;  /* 0x000000ffff5d7224 */ /* 0x000fe200078e00ff */
[----:B------:R-:W-:Y:S02]  /*74f0*/  CS2R R6, SRZ ;  /* 0x0000000000067805 */ /* 0x000fe4000001ff00 */
[----:B------:R-:W-:Y:S01]  /*7500*/  CS2R R90, SRZ ;  /* 0x00000000005a7805 */ /* 0x000fe2000001ff00 */
[----:B--2---:R-:W-:Y:S01]  /*7510*/  IMAD.MOV.U32 R30, RZ, RZ, RZ ;  /* 0x000000ffff1e7224 */ /* 0x004fe200078e00ff */
[----:B-1----:R-:W-:Y:S06]  /*7520*/  @!P1 BRA `(.L_x_9426) ;  /* 0x0000013400609947 */ /* 0x002fec0003800000 */
[----:B------:R-:W0:Y:S01]  /*7530*/  S2R R4, SR_TID.X ;  /* 0x0000000000047919 */ /* 0x000e220000002100 */
[----:B------:R-:W-:Y:S01]  /*7540*/  UMOV UR4, 0xffffffff ;  /* 0xffffffff00047882 */ /* 0x000fe20000000000 */
[----:B0-----:R-:W-:-:S05]  /*7550*/  VIADD R46, R4, 0xffffff80 ;  /* 0xffffff80042e7836 */ /* 0x001fca0000000000 */
[----:B------:R-:W-:-:S04]  /*7560*/  SHF.R.S32.HI R59, RZ, 0x1f, R46 ;  /* 0x0000001fff3b7819 */ /* 0x000fc8000001142e */
[----:B------:R-:W-:-:S04]  /*7570*/  LEA.HI R47, R59, R46, RZ, 0x7 ;  /* 0x0000002e3b2f7211 */ /* 0x000fc800078f38ff */
[----:B------:R-:W-:Y:S01]  /*7580*/  SHF.R.S32.HI R44, RZ, 0x7, R47 ;  /* 0x00000007ff2c7819 */ /* 0x000fe2000001142f */
[----:B------:R-:W-:Y:S06]  /*7590*/  BRA.DIV UR4, `(.L_x_9427) ;  /* 0x000001b204807947 */ /* 0x000fec000b800000 */
[----:B------:R-:W0:Y:S04]  /*75a0*/  SHFL.IDX PT, R0, R44, RZ, 0x1f ;  /* 0x00001fff2c007589 */ /* 0x000e2800000e0000 */
[----:B0-----:R0:W-:Y:S02]  /*75b0*/  STL [R1+0x4], R0 ;  /* 0x0000040001007387 */ /* 0x0011e40000100800 */
.L_x_9684:
[----:B------:R-:W0:Y:S01]  /*75c0*/  LDL R3, [R1+0x4] ;  /* 0x0000040001037983 */ /* 0x000e220000100800 */
[----:B------:R-:W-:Y:S01]  /*75d0*/  BSSY B6, `(.L_x_9428) ;  /* 0x0000020000067945 */ /* 0x000fe20003800000 */
[----:B0-----:R-:W-:-:S05]  /*75e0*/  IMAD.HI R0, R3, 0x55555556, RZ ;  /* 0x5555555603007827 */ /* 0x001fca00078e02ff */
[----:B------:R-:W-:-:S05]  /*75f0*/  LEA.HI R0, R0, R0, RZ, 0x1 ;  /* 0x0000000000007211 */ /* 0x000fca00078f08ff */
[----:B------:R-:W-:Y:S02]  /*7600*/  IMAD R4, R0, -0x3, R3 ;  /* 0xfffffffd00047824 */ /* 0x000fe400078e0203 */
[----:B------:R-:W-:Y:S02]  /*7610*/  VIADD R3, R2, 0x21800 ;  /* 0x0002180002037836 */ /* 0x000fe40000000000 */
[----:B------:R-:W-:Y:S01]  /*7620*/  IMAD R0, R4, 0x1000, R2 ;  /* 0x0000100004007824 */ /* 0x000fe200078e0202 */
[----:B------:R0:W-:Y:S02]  /*7630*/  STL [R1+0x24], R4 ;  /* 0x0000240401007387 */ /* 0x0001e40000100800 */
[----:B------:R-:W-:Y:S01]  /*7640*/  LOP3.LUT P0, RZ, R3, 0x3ff, RZ, 0xc0, !PT ;  /* 0x000003ff03ff7812 */ /* 0x000fe2000780c0ff */
[----:B------:R-:W-:-:S05]  /*7650*/  VIADD R0, R0, 0xc400 ;  /* 0x0000c40000007836 */ /* 0x000fca0000000000 */
[----:B------:R-:W-:Y:S01]  /*7660*/  SHF.R.U32.HI R0, RZ, 0x4, R0 ;  /* 0x00000004ff007819 */ /* 0x000fe20000011600 */
[----:B0-----:R-:W-:-:S03]  /*7670*/  IMAD R4, R4, 0x2000, R3 ;  /* 0x0000200004047824 */ /* 0x001fc600078e0203 */
[----:B------:R-:W-:Y:S02]  /*7680*/  LOP3.LUT R45, R0, 0x3fff, RZ, 0xc0, !PT ;  /* 0x00003fff002d7812 */ /* 0x000fe400078ec0ff */
[----:B------:R-:W-:-:S04]  /*7690*/  SHF.R.U32.HI R4, RZ, 0x4, R4 ;  /* 0x00000004ff047819 */ /* 0x000fc80000011604 */
[----:B------:R-:W-:-:S05]  /*76a0*/  LOP3.LUT R3, R4, 0x3fff, RZ, 0xc0, !PT ;  /* 0x00003fff04037812 */ /* 0x000fca00078ec0ff */
[----:B------:R0:W-:Y:S01]  /*76b0*/  STL [R1+0x38], R3 ;  /* 0x0000380301007387 */ /* 0x0001e20000100800 */
[----:B------:R-:W-:Y:S05]  /*76c0*/  @!P0 BRA `(.L_x_9429) ;  /* 0x0000000000408947 */ /* 0x000fea0003800000 */
[----:B------:R-:W-:Y:S01]  /*76d0*/  MOV R0, 0x0 ;  /* 0x0000000000007802 */ /* 0x000fe20000000f00 */
[----:B------:R-:W-:Y:S01]  /*76e0*/  ULDC.64 UR4, c[0x4][0x1b8] ;  /* 0x01006e0000047ab9 */ /* 0x000fe20000000a00 */
[----:B------:R-:W-:Y:S01]  /*76f0*/  ULDC.64 UR6, c[0x4][0x1c0] ;  /* 0x0100700000067ab9 */ /* 0x000fe20000000a00 */
[----:B------:R-:W-:Y:S01]  /*7700*/  IMAD.U32 R4, RZ, RZ, UR4 ;  /* 0x00000004ff047e24 */ /* 0x000fe2000f8e00ff */
[----:B-1----:R1:W2:Y:S01]  /*7710*/  LDC.64 R14, c[0x4][R0] ;  /* 0x01000000000e7b82 */ /* 0x0022a20000000a00 */
        /* <DEDUP_REMOVED lines=11> */
.L_x_9429:
[----:B------:R-:W-:Y:S05]  /*77d0*/  BSYNC B6 ;  /* 0x0000000000067941 */ /* 0x000fea0003800000 */
.L_x_9428:
[----:B------:R-:W-:Y:S02]  /*77e0*/  ULDC UR4, c[0x0][0x3d4] ;  /* 0x0000f50000047ab9 */ /* 0x000fe40000000800 */
[----:B------:R-:W-:-:S13]  /*77f0*/  ISETP.LT.AND P0, PT, RZ, UR4, PT ;  /* 0x00000004ff007c0c */ /* 0x000fda000bf01270 */
[----:B------:R-:W-:Y:S05]  /*7800*/  @P0 BRA `(.L_x_9430) ;  /* 0x0000000000400947 */ /* 0x000fea0003800000 */
[----:B------:R-:W2:Y:S02]  /*7810*/  LDL R20, [R1+0x4c] ;  /* 0x00004c0001147983 */ /* 0x000ea40000100800 */
[----:B--2---:R-:W-:-:S04]  /*7820*/  LEA.HI R0, R20, R20, RZ, 0x1 ;  /* 0x0000001414007211 */ /* 0x004fc800078f08ff */
[----:B------:R-:W-:-:S05]  /*7830*/  LOP3.LUT R0, R0, 0xfffffffe, RZ, 0xc0, !PT ;  /* 0xfffffffe00007812 */ /* 0x000fca00078ec0ff */
[----:B------:R-:W-:-:S05]  /*7840*/  IMAD.IADD R0, R20, 0x1, -R0 ;  /* 0x0000000114007824 */ /* 0x000fca00078e0a00 */
[----:B0-----:R-:W-:-:S04]  /*7850*/  SHF.L.U32 R3, R0, 0x1f, RZ ;  /* 0x0000001f00037819 */ /* 0x001fc800000006ff */
[----:B------:R0:W2:Y:S03]  /*7860*/  SYNCS.PHASECHK.TRANS64.TRYWAIT P0, [R2+URZ+0x2d800], R3 ;  /* 0x02d80003020075a7 */ /* 0x0000a6000800017f */
[----:B--2---:R-:W-:Y:S05]  /*7870*/  @!P0 NANOSLEEP.SYNCS 0x989680 ;  /* 0x009896800000895d */ /* 0x004fea0003900000 */
[----:B------:R-:W2:Y:S01]  /*7880*/  @!P0 SYNCS.PHASECHK.TRANS64 P0, [R2+URZ+0x2d800], R3 ;  /* 0x02d80003020085a7 */ /* 0x000ea2000800007f */
[----:B------:R-:W-:Y:S04]  /*7890*/  BSSY B0, `(.L_x_9431) ;  /* 0x0000006000007945 */ /* 0x000fe80003800000 */
[----:B--2---:R-:W-:Y:S05]  /*78a0*/  @P0 BRA `(.L_x_9432) ;  /* 0x0000000000100947 */ /* 0x004fea0003800000 */
.L_x_9433:
[----:B--2---:R2:W3:Y:S02]  /*78b0*/  SYNCS.PHASECHK.TRANS64.TRYWAIT P0, [R2+URZ+0x2d800], R3 ;  /* 0x02d80003020075a7 */ /* 0x0044e4000800017f */
[----:B---3--:R-:W-:Y:S05]  /*78c0*/  @!P0 NANOSLEEP.SYNCS 0x989680 ;  /* 0x009896800000895d */ /* 0x008fea0003900000 */
[----:B------:R-:W3:Y:S02]  /*78d0*/  @!P0 SYNCS.PHASECHK.TRANS64 P0, [R2+URZ+0x2d800], R3 ;  /* 0x02d80003020085a7 */ /* 0x000ee4000800007f */
[----:B---3--:R-:W-:Y:S05]  /*78e0*/  @!P0 BRA `(.L_x_9433) ;  /* 0xfffffffc00f08947 */ /* 0x008fea000383ffff */
.L_x_9432:
[----:B------:R-:W-:Y:S05]  /*78f0*/  BSYNC B0 ;  /* 0x0000000000007941 */ /* 0x000fea0003800000 */
.L_x_9431:
[----:B------:R-:W-:Y:S05]  /*7900*/  BRA `(.L_x_9434) ;  /* 0x0000004000607947 */ /* 0x000fea0003800000 */
.L_x_9430:
[----:B------:R-:W-:Y:S01]  /*7910*/  ULOP3.LUT UP0, URZ, UR38, 0x1bf, URZ, 0xc0, !UPT ;  /* 0x000001bf263f7892 */ /* 0x000fe2000f80c03f */
[----:B-----5:R-:W-:Y:S01]  /*7920*/  SHF.R.S32.HI R0, RZ, 0x1f, R105 ;  /* 0x0000001fff007819 */ /* 0x020fe20000011469 */
[----:B------:R-:W-:Y:S01]  /*7930*/  ULDC.64 UR4, c[0x0][0x3d8] ;  /* 0x0000f60000047ab9 */ /* 0x000fe20000000a00 */
[----:B------:R-:W-:Y:S01]  /*7940*/  ULDC.64 UR6, c[0x0][0x3e8] ;  /* 0x0000fa0000067ab9 */ /* 0x000fe20000000a00 */
[----:B------:R-:W-:Y:S01]  /*7950*/  IMAD.WIDE.U32 R48, R105, UR4, RZ ;  /* 0x0000000469307c25 */ /* 0x000fe2000f8e00ff */
[----:B------:R-:W-:Y:S02]  /*7960*/  SHF.R.S32.HI R61, RZ, 0x1f, R16 ;  /* 0x0000001fff3d7819 */ /* 0x000fe40000011410 */
[----:B------:R-:W-:Y:S01]  /*7970*/  PLOP3.LUT P0, PT, PT, PT, UP0, 0x80, 0x0 ;  /* 0x000000000000781c */ /* 0x000fe20003f0f008 */
[C---:B------:R-:W-:Y:S01]  /*7980*/  IMAD R4, R0.reuse, UR4, RZ ;  /* 0x0000000400047c24 */ /* 0x040fe2000f8e02ff */
[----:B------:R-:W-:Y:S01]  /*7990*/  SHF.R.S32.HI R62, RZ, 0x1f, R19 ;  /* 0x0000001fff3e7819 */ /* 0x000fe20000011413 */
[----:B------:R-:W-:-:S02]  /*79a0*/  IMAD R0, R0, UR6, RZ ;  /* 0x0000000600007c24 */ /* 0x000fc4000f8e02ff */
[C---:B------:R-:W-:Y:S02]  /*79b0*/  IMAD R57, R105.reuse, UR5, R4 ;  /* 0x0000000569397c24 */ /* 0x040fe4000f8e0204 */
[C---:B------:R-:W-:Y:S02]  /*79c0*/  IMAD R55, R105.reuse, UR7, R0 ;  /* 0x0000000769377c24 */ /* 0x040fe4000f8e0200 */
[----:B------:R-:W-:-:S04]  /*79d0*/  IMAD.WIDE.U32 R50, R105, UR6, RZ ;  /* 0x0000000669327c25 */ /* 0x000fc8000f8e00ff */
[----:B------:R-:W-:Y:S02]  /*79e0*/  IMAD.IADD R57, R57, 0x1, R49 ;  /* 0x0000000139397824 */ /* 0x000fe400078e0231 */
[----:B------:R-:W-:Y:S01]  /*79f0*/  IMAD.IADD R55, R55, 0x1, R51 ;  /* 0x0000000137377824 */ /* 0x000fe200078e0233 */
[----:B------:R-:W-:Y:S06]  /*7a00*/  @!P0 BRA `(.L_x_9435) ;  /* 0x0000000000408947 */ /* 0x000fec0003800000 */
        /* <DEDUP_REMOVED lines=16> */
.L_x_9435:
[----:B------:R-:W0:Y:S01]  /*7b10*/  LDL R56, [R1+0x34] ;  /* 0x0000340001387983 */ /* 0x000e220000100800 */
[----:B------:R-:W2:Y:S01]  /*7b20*/  LDC.64 R12, c[0x0][0x3d8] ;  /* 0x0000f600ff0c7b82 */ /* 0x000ea20000000a00 */
[----:B------:R-:W-:Y:S02]  /*7b30*/  ULDC.U8 UR4, c[0x0][0x3f0] ;  /* 0x0000fc0000047ab9 */ /* 0x000fe40000000000 */
[----:B------:R-:W3:Y:S05]  /*7b40*/  LDL R20, [R1+0x30] ;  /* 0x0000300001147983 */ /* 0x000eea0000100800 */
[----:B------:R-:W4:Y:S01]  /*7b50*/  LDC.64 R10, c[0x0][0x3e8] ;  /* 0x0000fa00ff0a7b82 */ /* 0x000f220000000a00 */
[----:B------:R-:W-:Y:S01]  /*7b60*/  ISETP.NE.AND P0, PT, RZ, UR4, PT ;  /* 0x00000004ff007c0c */ /* 0x000fe2000bf05270 */
[----:B------:R-:W-:Y:S01]  /*7b70*/  BSSY B0, `(.L_x_9436) ;  /* 0x00003e9000007945 */ /* 0x000fe20003800000 */
[----:B0-----:R-:W-:Y:S01]  /*7b80*/  SHF.R.S32.HI R3, RZ, 0x1f, R56 ;  /* 0x0000001fff037819 */ /* 0x001fe20000011438 */
[----:B--2---:R-:W-:-:S04]  /*7b90*/  IMAD.WIDE.U32 R52, R56, R12, RZ ;  /* 0x0000000c38347225 */ /* 0x004fc800078e00ff */
[C---:B------:R-:W-:Y:S02]  /*7ba0*/  IMAD R4, R3.reuse, R12, RZ ;  /* 0x0000000c03047224 */ /* 0x040fe400078e02ff */
[-C--:B----4-:R-:W-:Y:S02]  /*7bb0*/  IMAD R6, R3, R10.reuse, RZ ;  /* 0x0000000a03067224 */ /* 0x090fe400078e02ff */
[C---:B---3--:R-:W-:Y:S02]  /*7bc0*/  IMAD R0, R56.reuse, -0xc0, R20 ;  /* 0xffffff4038007824 */ /* 0x048fe400078e0214 */
[----:B-1----:R-:W-:-:S04]  /*7bd0*/  IMAD.WIDE.U32 R14, R56, R10, RZ ;  /* 0x0000000a380e7225 */ /* 0x002fc800078e00ff */
[C---:B------:R-:W-:Y:S02]  /*7be0*/  IMAD R3, R56.reuse, R13, R4 ;  /* 0x0000000d38037224 */ /* 0x040fe400078e0204 */
[----:B------:R-:W-:Y:S01]  /*7bf0*/  IMAD R5, R56, R11, R6 ;  /* 0x0000000b38057224 */ /* 0x000fe200078e0206 */
[----:B------:R-:W-:Y:S01]  /*7c00*/  VIMNMX R4, R0, 0xc0, PT ;  /* 0x000000c000047848 */ /* 0x000fe20003fe0100 */
[----:B------:R-:W-:Y:S02]  /*7c10*/  IMAD.IADD R60, R53, 0x1, R3 ;  /* 0x00000001353c7824 */ /* 0x000fe400078e0203 */
[----:B------:R-:W-:Y:S01]  /*7c20*/  IMAD.IADD R0, R15, 0x1, R5 ;  /* 0x000000010f007824 */ /* 0x000fe200078e0205 */
        /* <DEDUP_REMOVED lines=17> */
[----:B------:R-:W-:Y:S01]  /*7d40*/  SHF.R.S32.HI R58, RZ, 0x1f, R23 ;  /* 0x0000001fff3a7819 */ /* 0x000fe20000011417 */
[----:B------:R-:W-:Y:S01]  /*7d50*/  IMAD.MOV.U32 R4, RZ, RZ, R16 ;  /* 0x000000ffff047224 */ /* 0x000fe200078e0010 */
[----:B------:R-:W-:Y:S01]  /*7d60*/  ULDC UR4, c[0x0][0x3d4] ;  /* 0x0000f50000047ab9 */ /* 0x000fe20000000800 */
[----:B------:R-:W-:Y:S01]  /*7d70*/  IMAD.MOV.U32 R5, RZ, RZ, R61 ;  /* 0x000000ffff057224 */ /* 0x000fe200078e003d */
[----:B------:R-:W-:Y:S01]  /*7d80*/  ISETP.GE.AND P4, PT, R16, UR4, PT ;  /* 0x0000000410007c0c */ /* 0x000fe2000bf86270 */
[CC--:B------:R-:W-:Y:S01]  /*7d90*/  IMAD R20, R58.reuse, R12.reuse, RZ ;  /* 0x0000000c3a147224 */ /* 0x0c0fe200078e02ff */
[----:B------:R-:W-:Y:S01]  /*7da0*/  ULDC.64 UR6, c[0x0][0x3c8] ;  /* 0x0000f20000067ab9 */ /* 0x000fe20000000a00 */
[----:B------:R-:W-:Y:S01]  /*7db0*/  IMAD.WIDE.U32 R6, R23, R12, R4 ;  /* 0x0000000c17067225 */ /* 0x000fe200078e0004 */
[----:B------:R-:W-:Y:S01]  /*7dc0*/  ULDC.64 UR8, c[0x0][0x3e0] ;  /* 0x0000f80000087ab9 */ /* 0x000fe20000000a00 */
[----:B------:R-:W-:Y:S02]  /*7dd0*/  CS2R R40, SRZ ;  /* 0x0000000000287805 */ /* 0x000fe4000001ff00 */
[----:B------:R-:W-:Y:S01]  /*7de0*/  CS2R R42, SRZ ;  /* 0x00000000002a7805 */ /* 0x000fe2000001ff00 */
[----:B------:R-:W-:-:S02]  /*7df0*/  IMAD R24, R58, R10, RZ ;  /* 0x0000000a3a187224 */ /* 0x000fc400078e02ff */
[----:B------:R-:W-:Y:S01]  /*7e00*/  IMAD.WIDE.U32 R8, R23, R10, R4 ;  /* 0x0000000a17087225 */ /* 0x000fe200078e0004 */
[----:B------:R-:W-:-:S03]  /*7e10*/  IADD3 R4, P1, R6, R48, RZ ;  /* 0x0000003006047210 */ /* 0x000fc60007f3e0ff */
[C---:B------:R-:W-:Y:S01]  /*7e20*/  IMAD R20, R23.reuse, R13, R20 ;  /* 0x0000000d17147224 */ /* 0x040fe200078e0214 */
[----:B------:R-:W-:Y:S01]  /*7e30*/  IADD3 R6, P2, R8, R50, RZ ;  /* 0x0000003208067210 */ /* 0x000fe20007f5e0ff */
[----:B------:R-:W-:Y:S02]  /*7e40*/  IMAD R24, R23, R11, R24 ;  /* 0x0000000b17187224 */ /* 0x000fe400078e0218 */
[C---:B------:R-:W-:Y:S01]  /*7e50*/  VIADD R3, R16.reuse, 0x8 ;  /* 0x0000000810037836 */ /* 0x040fe20000000000 */
[----:B------:R-:W-:Y:S01]  /*7e60*/  IADD3.X R5, R57, R20, R7, P1, !PT ;  /* 0x0000001439057210 */ /* 0x000fe20000ffe407 */
[----:B------:R-:W-:Y:S01]  /*7e70*/  VIADD R8, R16, 0x10 ;  /* 0x0000001010087836 */ /* 0x000fe20000000000 */
[----:B------:R-:W-:Y:S02]  /*7e80*/  IADD3.X R7, R55, R24, R9, P2, !PT ;  /* 0x0000001837077210 */ /* 0x000fe400017fe409 */
[----:B------:R-:W-:Y:S01]  /*7e90*/  ISETP.GE.AND P1, PT, R3, UR4, PT ;  /* 0x0000000403007c0c */ /* 0x000fe2000bf26270 */
[----:B------:R-:W-:Y:S01]  /*7ea0*/  IMAD.WIDE.U32 R52, R52, 0xc0, R4 ;  /* 0x000000c034347825 */ /* 0x000fe200078e0004 */
[----:B------:R-:W-:-:S03]  /*7eb0*/  ISETP.GE.AND P3, PT, R8, UR4, PT ;  /* 0x0000000408007c0c */ /* 0x000fc6000bf66270 */
[----:B------:R-:W-:Y:S01]  /*7ec0*/  IMAD R5, R60, 0xc0, RZ ;  /* 0x000000c03c057824 */ /* 0x000fe200078e02ff */
[----:B------:R-:W-:Y:S01]  /*7ed0*/  LEA R4, P2, R52, UR6, 0x1 ;  /* 0x0000000634047c11 */ /* 0x000fe2000f8408ff */
[----:B------:R-:W-:-:S04]  /*7ee0*/  IMAD.WIDE.U32 R14, R14, 0xc0, R6 ;  /* 0x000000c00e0e7825 */ /* 0x000fc800078e0006 */
[----:B------:R-:W-:Y:S01]  /*7ef0*/  IMAD R3, R0, 0xc0, RZ ;  /* 0x000000c000037824 */ /* 0x000fe200078e02ff */
[----:B------:R-:W-:Y:S01]  /*7f00*/  LEA R6, P5, R14, UR8, 0x1 ;  /* 0x000000080e067c11 */ /* 0x000fe2000f8a08ff */
[----:B------:R-:W-:Y:S02]  /*7f10*/  IMAD.IADD R5, R53, 0x1, R5 ;  /* 0x0000000135057824 */ /* 0x000fe400078e0205 */
[----:B------:R-:W-:Y:S02]  /*7f20*/  VIADD R0, R16, 0x18 ;  /* 0x0000001810007836 */ /* 0x000fe40000000000 */
[----:B------:R-:W-:Y:S01]  /*7f30*/  IMAD.IADD R3, R15, 0x1, R3 ;  /* 0x000000010f037824 */ /* 0x000fe200078e0203 */
[----:B------:R-:W-:Y:S01]  /*7f40*/  LEA.HI.X R5, R52, UR7, R5, 0x1, P2 ;  /* 0x0000000734057c11 */ /* 0x000fe200090f0c05 */
[----:B------:R-:W-:Y:S01]  /*7f50*/  VIADD R8, R16, 0x20 ;  /* 0x0000002010087836 */ /* 0x000fe20000000000 */
        /* <DEDUP_REMOVED lines=27> */
.L_x_9439:
[----:B------:R-:W-:Y:S05]  /*8110*/  BSYNC B1 ;  /* 0x0000000000017941 */ /* 0x000fea0003800000 */
.L_x_9438:
[----:B------:R-:W2:Y:S01]  /*8120*/  LDL R52, [R1+0x4c] ;  /* 0x00004c0001347983 */ /* 0x000ea20000100800 */
[----:B0-----:R-:W-:Y:S01]  /*8130*/  ISETP.NE.AND P1, PT, R54, 0x1, PT ;  /* 0x000000013600780c */ /* 0x001fe20003f25270 */
[----:B------:R-:W-:Y:S01]  /*8140*/  IMAD R3, R56, 0xc0, R23 ;  /* 0x000000c038037824 */ /* 0x000fe200078e0217 */
[----:B------:R-:W-:Y:S01]  /*8150*/  ULDC.64 UR4, c[0x0][0x3c8] ;  /* 0x0000f20000047ab9 */ /* 0x000fe20000000a00 */
[----:B-1---5:R-:W-:Y:S01]  /*8160*/  IMAD.MOV.U32 R4, RZ, RZ, R43 ;  /* 0x000000ffff047224 */ /* 0x022fe200078e002b */
[----:B------:R-:W-:-:S09]  /*8170*/  ULDC.64 UR6, c[0x0][0x3e0] ;  /* 0x0000f80000067ab9 */ /* 0x000fd20000000a00 */
[----:B------:R-:W0:Y:S08]  /*8180*/  @P1 LDC R0, c[0x0][0x42c] ;  /* 0x00010b00ff001b82 */ /* 0x000e300000000800 */
[----:B------:R-:W1:Y:S01]  /*8190*/  @P1 LDC R5, c[0x0][0x430] ;  /* 0x00010c00ff051b82 */ /* 0x000e620000000800 */
[----:B------:R-:W-:Y:S02]  /*81a0*/  IMAD.MOV.U32 R6, RZ, RZ, R38 ;  /* 0x000000ffff067224 */ /* 0x000fe400078e0026 */
[----:B------:R-:W-:-:S02]  /*81b0*/  IMAD.MOV.U32 R7, RZ, RZ, R39 ;  /* 0x000000ffff077224 */ /* 0x000fc400078e0027 */
[----:B0-----:R-:W-:-:S05]  /*81c0*/  @P1 IMAD.HI.U32 R0, R3, R0, RZ ;  /* 0x0000000003001227 */ /* 0x001fca00078e00ff */
[----:B-1----:R-:W-:Y:S01]  /*81d0*/  @P1 SHF.R.U32.HI R3, RZ, R5, R0 ;  /* 0x00000005ff031219 */ /* 0x002fe20000011600 */
[----:B------:R-:W-:-:S03]  /*81e0*/  IMAD.MOV.U32 R0, RZ, RZ, R42 ;  /* 0x000000ffff007224 */ /* 0x000fc600078e002a */
[----:B------:R-:W-:Y:S01]  /*81f0*/  SHF.R.S32.HI R5, RZ, 0x1f, R3 ;  /* 0x0000001fff057819 */ /* 0x000fe20000011403 */
[----:B------:R-:W-:Y:S01]  /*8200*/  IMAD.MOV.U32 R56, RZ, RZ, R48 ;  /* 0x000000ffff387224 */ /* 0x000fe200078e0030 */
[----:B------:R-:W-:Y:S01]  /*8210*/  PRMT R62, R0, 0x7610, R62 ;  /* 0x00007610003e7816 */ /* 0x000fe2000000003e */
[----:B------:R-:W-:Y:S01]  /*8220*/  IMAD.MOV.U32 R54, RZ, RZ, R50 ;  /* 0x000000ffff367224 */ /* 0x000fe200078e0032 */
[----:B------:R-:W-:Y:S01]  /*8230*/  PRMT R48, R48, 0x5410, R4 ;  /* 0x0000541030307816 */ /* 0x000fe20000000004 */
[C---:B------:R-:W-:Y:S02]  /*8240*/  IMAD R0, R5.reuse, R12, RZ ;  /* 0x0000000c05007224 */ /* 0x040fe400078e02ff */
[-C--:B------:R-:W-:Y:S01]  /*8250*/  IMAD R4, R5, R10.reuse, RZ ;  /* 0x0000000a05047224 */ /* 0x080fe200078e02ff */
[----:B------:R-:W-:Y:S01]  /*8260*/  PRMT R60, R6, 0x7610, R60 ;  /* 0x00007610063c7816 */ /* 0x000fe2000000003c */
[----:B------:R-:W-:Y:S01]  /*8270*/  IMAD.WIDE.U32 R14, R3, R10, R54 ;  /* 0x0000000a030e7225 */ /* 0x000fe200078e0036 */
[----:B------:R-:W-:-:S03]  /*8280*/  PRMT R58, R7, 0x7610, R58 ;  /* 0x00007610073a7816 */ /* 0x000fc6000000003a */
[----:B------:R-:W-:-:S04]  /*8290*/  IMAD.WIDE.U32 R6, R3, R12, R56 ;  /* 0x0000000c03067225 */ /* 0x000fc800078e0038 */
[C---:B------:R-:W-:Y:S02]  /*82a0*/  IMAD R13, R3.reuse, R13, R0 ;  /* 0x0000000d030d7224 */ /* 0x040fe400078e0200 */
[----:B------:R-:W-:Y:S01]  /*82b0*/  IMAD R3, R3, R11, R4 ;  /* 0x0000000b03037224 */ /* 0x000fe200078e0204 */
[----:B------:R-:W-:Y:S01]  /*82c0*/  LEA R4, P1, R6, UR4, 0x1 ;  /* 0x0000000406047c11 */ /* 0x000fe2000f8208ff */
[----:B------:R-:W-:Y:S01]  /*82d0*/  IMAD.IADD R13, R7, 0x1, R13 ;  /* 0x00000001070d7824 */ /* 0x000fe200078e020d */
[----:B------:R-:W-:Y:S01]  /*82e0*/  LEA R0, P2, R14, UR6, 0x1 ;  /* 0x000000060e007c11 */ /* 0x000fe2000f8408ff */
[----:B------:R-:W-:Y:S01]  /*82f0*/  IMAD.IADD R3, R15, 0x1, R3 ;  /* 0x000000010f037824 */ /* 0x000fe200078e0203 */
[----:B------:R-:W-:Y:S01]  /*8300*/  UMOV UR4, 0xffffffff ;  /* 0xffffffff00047882 */ /* 0x000fe20000000000 */
[----:B------:R-:W-:Y:S02]  /*8310*/  IMAD.MOV.U32 R5, RZ, RZ, R32 ;  /* 0x000000ffff057224 */ /* 0x000fe400078e0020 */
[----:B------:R-:W-:Y:S01]  /*8320*/  IMAD.MOV.U32 R10, RZ, RZ, R33 ;  /* 0x000000ffff0a7224 */ /* 0x000fe200078e0021 */
[----:B------:R-:W-:-:S02]  /*8330*/  LEA.HI.X R13, R6, UR5, R13, 0x1, P1 ;  /* 0x00000005060d7c11 */ /* 0x000fc400088f0c0d */
[----:B------:R-:W-:Y:S02]  /*8340*/  LEA.HI.X R3, R14, UR7, R3, 0x1, P2 ;  /* 0x000000070e037c11 */ /* 0x000fe400090f0c03 */
[----:B------:R-:W-:Y:S02]  /*8350*/  PRMT R50, R5, 0x7610, R50 ;  /* 0x0000761005327816 */ /* 0x000fe40000000032 */
[----:B------:R-:W-:Y:S02]  /*8360*/  PRMT R51, R10, 0x7610, R51 ;  /* 0x000076100a337816 */ /* 0x000fe40000000033 */
[----:B--2---:R-:W-:Y:S01]  /*8370*/  LEA.HI R5, R52, R52, RZ, 0x1 ;  /* 0x0000003434057211 */ /* 0x004fe200078f08ff */
[----:B------:R-:W-:Y:S06]  /*8380*/  BRA.DIV UR4, `(.L_x_9440) ;  /* 0x000001a604307947 */ /* 0x000fec000b800000 */
.L_x_9687:
[----:B------:R-:W-:Y:S01]  /*8390*/  UMOV UR4, 0xffffffff ;  /* 0xffffffff00047882 */ /* 0x000fe20000000000 */
[----:B------:R-:W-:Y:S02]  /*83a0*/  LOP3.LUT R5, R5, 0xfffffffe, RZ, 0xc0, !PT ;  /* 0xfffffffe05057812 */ /* 0x000fe400078ec0ff */
[----:B------:R-:W-:Y:S05]  /*83b0*/  BRA.DIV UR4, `(.L_x_9441) ;  /* 0x000001a604487947 */ /* 0x000fea000b800000 */
.L_x_9690:
[----:B------:R-:W-:Y:S01]  /*83c0*/  UMOV UR4, 0xffffffff ;  /* 0xffffffff00047882 */ /* 0x000fe20000000000 */
[----:B------:R-:W-:Y:S02]  /*83d0*/  IMAD.IADD R5, R52, 0x1, -R5 ;  /* 0x0000000134057824 */ /* 0x000fe400078e0a05 */
[----:B------:R-:W-:Y:S05]  /*83e0*/  BRA.DIV UR4, `(.L_x_9442) ;  /* 0x000001a604647947 */ /* 0x000fea000b800000 */
.L_x_9693:
[----:B------:R-:W-:Y:S01]  /*83f0*/  UMOV UR4, 0xffffffff ;  /* 0xffffffff00047882 */ /* 0x000fe20000000000 */
[----:B------:R-:W-:Y:S02]  /*8400*/  SHF.L.U32 R3, R5, 0x1f, RZ ;  /* 0x0000001f05037819 */ /* 0x000fe400000006ff */
[----:B------:R-:W-:Y:S05]  /*8410*/  BRA.DIV UR4, `(.L_x_9443) ;  /* 0x000001a604807947 */ /* 0x000fea000b800000 */
.L_x_9696:
        /* <DEDUP_REMOVED lines=37> */
.L_x_9697:
[----:B------:R-:W-:Y:S05]  /*8670*/  BSYNC B1 ;  /* 0x0000000000017941 */ /* 0x000fea0003800000 */
.L_x_9444:
[----:B------:R-:W-:Y:S02]  /*8680*/  PRMT R12, R0, 0x7610, R12 ;  /* 0x00007610000c7816 */ /* 0x000fe4000000000c */
[----:B------:R-:W-:Y:S01]  /*8690*/  PRMT R13, R4, 0x7610, R13 ;  /* 0x00007610040d7816 */ /* 0x000fe2000000000d */
[----:B------:R-:W-:Y:S06]  /*86a0*/  @P0 BRA `(.L_x_9446) ;  /* 0x0000003000d40947 */ /* 0x000fec0003800000 */
[----:B------:R-:W2:Y:S01]  /*86b0*/  LDL R6, [R1+0x40] ;  /* 0x0000400001067983 */ /* 0x000ea20000100800 */
[----:B------:R-:W1:Y:S01]  /*86c0*/  LDC R5, c[0x0][0x3d4] ;  /* 0x0000f500ff057b82 */ /* 0x000e620000000800 */
[----:B------:R-:W-:Y:S01]  /*86d0*/  LEA.HI R59, R59, R46, RZ, 0x2 ;  /* 0x0000002e3b3b7211 */ /* 0x000fe200078f10ff */
[----:B------:R-:W-:Y:S03]  /*86e0*/  BSSY B1, `(.L_x_9447) ;  /* 0x0000043000017945 */ /* 0x000fe60003800000 */
[--C-:B0-----:R-:W-:Y:S02]  /*86f0*/  SHF.R.S32.HI R3, RZ, 0x2, R59.reuse ;  /* 0x00000002ff037819 */ /* 0x101fe4000001143b */
[----:B------:R-:W-:-:S04]  /*8700*/  SHF.R.S32.HI R0, RZ, 0x1f, R59 ;  /* 0x0000001fff007819 */ /* 0x000fc8000001143b */
[----:B------:R-:W-:-:S04]  /*8710*/  LEA.HI R0, R0, R3, RZ, 0x2 ;  /* 0x0000000300007211 */ /* 0x000fc800078f10ff */
[----:B------:R-:W-:Y:S01]  /*8720*/  LOP3.LUT R4, R0, 0xfffffffc, RZ, 0xc0, !PT ;  /* 0xfffffffc00047812 */ /* 0x000fe200078ec0ff */
[----:B------:R-:W-:-:S04]  /*8730*/  VIADD R0, R16, 0x8 ;  /* 0x0000000810007836 */ /* 0x000fc80000000000 */
[----:B------:R-:W-:Y:S02]  /*8740*/  IMAD.IADD R3, R3, 0x1, -R4 ;  /* 0x0000000103037824 */ /* 0x000fe400078e0a04 */
[C---:B------:R-:W-:Y:S01]  /*8750*/  VIADD R4, R16.reuse, 0x10 ;  /* 0x0000001010047836 */ /* 0x040fe20000000000 */
[-C--:B-1----:R-:W-:Y:S02]  /*8760*/  ISETP.GE.AND P6, PT, R16, R5.reuse, PT ;  /* 0x000000051000720c */ /* 0x082fe40003fc6270 */
[-C--:B------:R-:W-:Y:S01]  /*8770*/  ISETP.GE.AND P0, PT, R0, R5.reuse, PT ;  /* 0x000000050000720c */ /* 0x080fe20003f06270 */
[----:B------:R-:W-:Y:S01]  /*8780*/  VIADD R0, R16, 0x18 ;  /* 0x0000001810007836 */ /* 0x000fe20000000000 */
[----:B------:R-:W-:Y:S02]  /*8790*/  LOP3.LUT P1, RZ, R3, 0x2, RZ, 0xc0, !PT ;  /* 0x0000000203ff7812 */ /* 0x000fe4000782c0ff */
[-C--:B------:R-:W-:Y:S01]  /*87a0*/  ISETP.GE.AND P2, PT, R4, R5.reuse, PT ;  /* 0x000000050400720c */ /* 0x080fe20003f46270 */
[----:B------:R-:W-:Y:S01]  /*87b0*/  VIADD R4, R16, 0x20 ;  /* 0x0000002010047836 */ /* 0x000fe20000000000 */
[----:B------:R-:W-:-:S04]  /*87c0*/  ISETP.GE.AND P3, PT, R0, R5, PT ;  /* 0x000000050000720c */ /* 0x000fc80003f66270 */
[----:B------:R-:W-:Y:S01]  /*87d0*/  ISETP.GE.AND P4, PT, R4, R5, PT ;  /* 0x000000050400720c */ /* 0x000fe20003f86270 */
[----:B--2---:R-:W-:Y:S02]  /*87e0*/  IMAD R3, R6, 0x2, R2 ;  /* 0x0000000206037824 */ /* 0x004fe400078e0202 */
[----:B------:R-:W-:Y:S02]  /*87f0*/  VIADD R6, R16, 0x28 ;  /* 0x0000002810067836 */ /* 0x000fe40000000000 */
[----:B------:R-:W-:-:S03]  /*8800*/  VIADD R0, R3, 0x20 ;  /* 0x0000002003007836 */ /* 0x000fc60000000000 */
[----:B------:R-:W-:Y:S01]  /*8810*/  ISETP.GE.AND P5, PT, R6, R5, PT ;  /* 0x000000050600720c */ /* 0x000fe20003fa6270 */
[----:B------:R-:W-:-:S12]  /*8820*/  @P6 BRA `(.L_x_9448) ;  /* 0x0000000000b86947 */ /* 0x000fd80003800000 */
[----:B------:R-:W0:Y:S01]  /*8830*/  LDS.128 R4, [R3+0xc400] ;  /* 0x00c4000003047984 */ /* 0x000e220000000c00 */
[----:B------:R-:W-:Y:S02]  /*8840*/  SHF.R.U32.HI R64, RZ, 0x10, R43 ;  /* 0x00000010ff407819 */ /* 0x000fe4000001162b */
[--C-:B------:R-:W-:Y:S02]  /*8850*/  SHF.R.U32.HI R61, RZ, 0x10, R41.reuse ;  /* 0x00000010ff3d7819 */ /* 0x100fe40000011629 */
[----:B------:R-:W-:Y:S02]  /*8860*/  SHF.R.U64 R59, R40, 0x10, R41 ;  /* 0x00000010283b7819 */ /* 0x000fe40000001229 */
[----:B------:R-:W-:Y:S02]  /*8870*/  PRMT R64, R48, 0x5432, R64 ;  /* 0x0000543230407816 */ /* 0x000fe40000000040 */
[----:B------:R-:W-:Y:S02]  /*8880*/  SHF.R.U64 R63, R42, 0x10, R43 ;  /* 0x000000102a3f7819 */ /* 0x000fe4000000122b */
        /* <DEDUP_REMOVED lines=16> */
[----:B------:R-:W-:Y:S02]  /*8990*/  IMAD.U32 R7, R5, 0x10000, RZ ;  /* 0x0001000005077824 */ /* 0x000fe400078e00ff */
[----:B------:R-:W-:Y:S01]  /*89a0*/  FFMA.FTZ R66, R40, R65, R66 ;  /* 0x0000004128427223 */ /* 0x000fe20000010042 */
[----:B------:R-:W-:Y:S01]  /*89b0*/  LOP3.LUT R4, R4, 0xffff0000, RZ, 0xc0, !PT ;  /* 0xffff000004047812 */ /* 0x000fe200078ec0ff */
[-C--:B------:R-:W-:Y:S01]  /*89c0*/  FMUL.FTZ R69, R43, R61.reuse ;  /* 0x0000003d2b457220 */ /* 0x080fe20000410000 */
        /* <DEDUP_REMOVED lines=15> */
[----:B------:R-:W-:Y:S02]  /*8ac0*/  F2FP.BF16.F32.PACK_AB R6, R66, R67 ;  /* 0x000000434206723e */ /* 0x000fe400000010ff */
[----:B------:R-:W-:-:S02]  /*8ad0*/  F2FP.BF16.F32.PACK_AB R7, R68, R65 ;  /* 0x000000414407723e */ /* 0x000fc400000010ff */
[----:B------:R-:W-:Y:S02]  /*8ae0*/  F2FP.BF16.F32.PACK_AB R4, R43, R4 ;  /* 0x000000042b04723e */ /* 0x000fe400000010ff */
[----:B------:R-:W-:-:S05]  /*8af0*/  F2FP.BF16.F32.PACK_AB R5, R62, R5 ;  /* 0x000000053e05723e */ /* 0x000fca00000010ff */
[----:B------:R0:W-:Y:S02]  /*8b00*/  STS.128 [R3+0xc400], R4 ;  /* 0x00c4000403007388 */ /* 0x0001e40000000c00 */
.L_x_9448:
[----:B------:R-:W-:Y:S05]  /*8b10*/  BSYNC B1 ;  /* 0x0000000000017941 */ /* 0x000fea0003800000 */
.L_x_9447:
[----:B------:R-:W-:Y:S01]  /*8b20*/  BSSY B1, `(.L_x_9449) ;  /* 0x0000031000017945 */ /* 0x000fe20003800000 */
[----:B------:R-:W-:-:S03]  /*8b30*/  @P1 VIADD R0, R3, 0xffffffe0 ;  /* 0xffffffe003001836 */ /* 0x000fc60000000000 */
        /* <DEDUP_REMOVED lines=47> */
.L_x_9450:
[----:B------:R-:W-:Y:S05]  /*8e30*/  BSYNC B1 ;  /* 0x0000000000017941 */ /* 0x000fea0003800000 */
.L_x_9449:
        /* <DEDUP_REMOVED lines=48> */
.L_x_9452:
[----:B------:R-:W-:Y:S05]  /*9140*/  BSYNC B1 ;  /* 0x0000000000017941 */ /* 0x000fea0003800000 */
.L_x_9451:
        /* <DEDUP_REMOVED lines=48> */
.L_x_9454:
[----:B------:R-:W-:Y:S05]  /*9450*/  BSYNC B1 ;  /* 0x0000000000017941 */ /* 0x000fea0003800000 */
.L_x_9453:
[----:B------:R-:W-:Y:S04]  /*9460*/  BSSY B1, `(.L_x_9455) ;  /* 0x0000030000017945 */ /* 0x000fe80003800000 */
[----:B------:R-:W-:Y:S05]  /*9470*/  @P4 BRA `(.L_x_9456) ;  /* 0x0000000000b84947 */ /* 0x000fea0003800000 */
[----:B0123--:R-:W0:Y:S01]  /*9480*/  LDS.128 R4, [R3+0x12400] ;  /* 0x0124000003047984 */ /* 0x00fe220000000c00 */
        /* <DEDUP_REMOVED lines=45> */
.L_x_9456:
[----:B------:R-:W-:Y:S05]  /*9760*/  BSYNC B1 ;  /* 0x0000000000017941 */ /* 0x000fea0003800000 */
.L_x_9455:
        /* <DEDUP_REMOVED lines=48> */
.L_x_9437:
[----:B------:R-:W2:Y:S01]  /*9a70*/  LDL R5, [R1+0x34] ;  /* 0x0000340001057983 */ /* 0x000ea20000100800 */
[----:B------:R-:W0:Y:S01]  /*9a80*/  LDC R3, c[0x0][0x428] ;  /* 0x00010a00ff037b82 */ /* 0x000e220000000800 */
[----:B------:R-:W-:Y:S01]  /*9a90*/  ISETP.GE.AND P0, PT, R23, R4, PT ;  /* 0x000000041700720c */ /* 0x000fe20003f06270 */
[----:B------:R-:W-:Y:S01]  /*9aa0*/  BSSY B1, `(.L_x_9457) ;  /* 0x0000046000017945 */ /* 0x000fe20003800000 */
        /* <DEDUP_REMOVED lines=13> */
[----:B0-----:R-:W-:-:S13]  /*9b80*/  ISETP.NE.AND P1, PT, R3, 0x1, PT ;  /* 0x000000010300780c */ /* 0x001fda0003f25270 */
[----:B------:R-:W0:Y:S08]  /*9b90*/  @P1 LDC R58, c[0x0][0x42c] ;  /* 0x00010b00ff3a1b82 */ /* 0x000e300000000800 */
[----:B------:R-:W1:Y:S01]  /*9ba0*/  @P1 LDC R59, c[0x0][0x430] ;  /* 0x00010c00ff3b1b82 */ /* 0x000e620000000800 */
[----:B--2---:R-:W-:Y:S01]  /*9bb0*/  IMAD R3, R5, 0xc0, R23 ;  /* 0x000000c005037824 */ /* 0x004fe200078e0217 */
[----:B------:R-:W-:-:S03]  /*9bc0*/  CS2R R4, SRZ ;  /* 0x0000000000047805 */ /* 0x000fc6000001ff00 */
[----:B0-----:R-:W-:Y:S01]  /*9bd0*/  @P1 IMAD.HI.U32 R58, R3, R58, RZ ;  /* 0x0000003a033a1227 */ /* 0x001fe200078e00ff */
[----:B-1----:R-:W-:Y:S06]  /*9be0*/  @P0 BRA `(.L_x_9458) ;  /* 0x0000000000c40947 */ /* 0x002fec0003800000 */
[----:B------:R-:W-:Y:S01]  /*9bf0*/  IMAD.MOV.U32 R4, RZ, RZ, R19 ;  /* 0x000000ffff047224 */ /* 0x000fe200078e0013 */
[----:B------:R-:W-:Y:S01]  /*9c00*/  SHF.R.S32.HI R9, RZ, 0x1f, R23 ;  /* 0x0000001fff097819 */ /* 0x000fe20000011417 */
[----:B------:R-:W-:Y:S01]  /*9c10*/  IMAD.MOV.U32 R5, RZ, RZ, R62 ;  /* 0x000000ffff057224 */ /* 0x000fe200078e003e */
[----:B------:R-:W-:Y:S01]  /*9c20*/  ULDC.64 UR4, c[0x0][0x3c8] ;  /* 0x0000f20000047ab9 */ /* 0x000fe20000000a00 */
[----:B------:R-:W-:Y:S01]  /*9c30*/  ULDC.64 UR6, c[0x0][0x3e0] ;  /* 0x0000f80000067ab9 */ /* 0x000fe20000000a00 */
[----:B------:R-:W-:Y:S01]  /*9c40*/  VIADD R63, R19, 0x10 ;  /* 0x00000010133f7836 */ /* 0x000fe20000000000 */
[----:B------:R-:W-:Y:S01]  /*9c50*/  CS2R R32, SRZ ;  /* 0x0000000000207805 */ /* 0x000fe2000001ff00 */
[----:B------:R-:W-:Y:S01]  /*9c60*/  IMAD.WIDE.U32 R6, R23, R12, R4 ;  /* 0x0000000c17067225 */ /* 0x000fe200078e0004 */
[----:B------:R-:W-:Y:S02]  /*9c70*/  CS2R R34, SRZ ;  /* 0x0000000000227805 */ /* 0x000fe4000001ff00 */
[----:B------:R-:W-:-:S02]  /*9c80*/  CS2R R36, SRZ ;  /* 0x0000000000247805 */ /* 0x000fc4000001ff00 */
[----:B------:R-:W-:Y:S01]  /*9c90*/  CS2R R38, SRZ ;  /* 0x0000000000267805 */ /* 0x000fe2000001ff00 */
[C---:B------:R-:W-:Y:S01]  /*9ca0*/  IMAD R8, R9.reuse, R12, RZ ;  /* 0x0000000c09087224 */ /* 0x040fe200078e02ff */
[----:B------:R-:W-:Y:S01]  /*9cb0*/  IADD3 R48, P2, R6, R48, RZ ;  /* 0x0000003006307210 */ /* 0x000fe20007f5e0ff */
[-C--:B------:R-:W-:Y:S01]  /*9cc0*/  IMAD R20, R9, R10.reuse, RZ ;  /* 0x0000000a09147224 */ /* 0x080fe200078e02ff */
[----:B------:R-:W-:Y:S01]  /*9cd0*/  CS2R R40, SRZ ;  /* 0x0000000000287805 */ /* 0x000fe2000001ff00 */
[C---:B------:R-:W-:Y:S01]  /*9ce0*/  IMAD.WIDE.U32 R4, R23.reuse, R10, R4 ;  /* 0x0000000a17047225 */ /* 0x040fe200078e0004 */
[----:B------:R-:W-:Y:S02]  /*9cf0*/  CS2R R42, SRZ ;  /* 0x00000000002a7805 */ /* 0x000fe4000001ff00 */
[----:B------:R-:W-:Y:S02]  /*9d00*/  CS2R R24, SRZ ;  /* 0x0000000000187805 */ /* 0x000fe4000001ff00 */
[----:B------:R-:W-:Y:S01]  /*9d10*/  CS2R R26, SRZ ;  /* 0x00000000001a7805 */ /* 0x000fe2000001ff00 */
[C---:B------:R-:W-:Y:S01]  /*9d20*/  IMAD R6, R23.reuse, R13, R8 ;  /* 0x0000000d17067224 */ /* 0x040fe200078e0208 */
[----:B------:R-:W-:Y:S01]  /*9d30*/  IADD3 R50, P3, R4, R50, RZ ;  /* 0x0000003204327210 */ /* 0x000fe20007f7e0ff */
[----:B------:R-:W-:Y:S01]  /*9d40*/  IMAD R20, R23, R11, R20 ;  /* 0x0000000b17147224 */ /* 0x000fe200078e0214 */
[----:B------:R-:W-:Y:S01]  /*9d50*/  CS2R R28, SRZ ;  /* 0x00000000001c7805 */ /* 0x000fe2000001ff00 */
[----:B------:R-:W-:Y:S01]  /*9d60*/  VIADD R61, R19, 0x20 ;  /* 0x00000020133d7836 */ /* 0x000fe20000000000 */
[----:B------:R-:W-:Y:S01]  /*9d70*/  IADD3.X R49, R57, R7, R6, P2, !PT ;  /* 0x0000000739317210 */ /* 0x000fe200017fe406 */
[----:B------:R-:W-:Y:S01]  /*9d80*/  IMAD R7, R60, 0xc0, RZ ;  /* 0x000000c03c077824 */ /* 0x000fe200078e02ff */
[----:B------:R-:W-:Y:S01]  /*9d90*/  IADD3.X R51, R55, R5, R20, P3, !PT ;  /* 0x0000000537337210 */ /* 0x000fe20001ffe414 */
[----:B------:R-:W-:Y:S01]  /*9da0*/  IMAD R5, R0, 0xc0, RZ ;  /* 0x000000c000057824 */ /* 0x000fe200078e02ff */
[----:B------:R-:W-:Y:S01]  /*9db0*/  CS2R R30, SRZ ;  /* 0x00000000001e7805 */ /* 0x000fe2000001ff00 */
[----:B------:R-:W-:-:S04]  /*9dc0*/  IMAD.WIDE.U32 R52, R52, 0xc0, R48 ;  /* 0x000000c034347825 */ /* 0x000fc800078e0030 */
[----:B------:R-:W-:Y:S01]  /*9dd0*/  IMAD.WIDE.U32 R14, R14, 0xc0, R50 ;  /* 0x000000c00e0e7825 */ /* 0x000fe200078e0032 */
[----:B------:R-:W-:Y:S01]  /*9de0*/  LEA R8, P2, R52, UR4, 0x1 ;  /* 0x0000000434087c11 */ /* 0x000fe2000f8408ff */
[----:B------:R-:W-:Y:S02]  /*9df0*/  ULDC UR4, c[0x0][0x3d4] ;  /* 0x0000f50000047ab9 */ /* 0x000fe40000000800 */
[----:B------:R-:W-:Y:S01]  /*9e00*/  IMAD.IADD R7, R7, 0x1, R53 ;  /* 0x0000000107077824 */ /* 0x000fe200078e0235 */
[----:B------:R-:W-:Y:S01]  /*9e10*/  LEA R20, P3, R14, UR6, 0x1 ;  /* 0x000000060e147c11 */ /* 0x000fe2000f8608ff */
[----:B------:R-:W-:Y:S01]  /*9e20*/  IMAD.IADD R5, R5, 0x1, R15 ;  /* 0x0000000105057824 */ /* 0x000fe200078e020f */
[----:B------:R-:W-:Y:S02]  /*9e30*/  ISETP.GE.AND P4, PT, R61, UR4, PT ;  /* 0x000000043d007c0c */ /* 0x000fe4000bf86270 */
[----:B------:R-:W-:Y:S02]  /*9e40*/  LEA.HI.X R9, R52, UR5, R7, 0x1, P2 ;  /* 0x0000000534097c11 */ /* 0x000fe400090f0c07 */
[----:B------:R-:W-:-:S02]  /*9e50*/  CS2R R6, SRZ ;  /* 0x0000000000067805 */ /* 0x000fc4000001ff00 */
[----:B------:R-:W-:Y:S02]  /*9e60*/  LEA.HI.X R21, R14, UR7, R5, 0x1, P3 ;  /* 0x000000070e157c11 */ /* 0x000fe400098f0c05 */
[----:B------:R-:W-:Y:S02]  /*9e70*/  CS2R R4, SRZ ;  /* 0x0000000000047805 */ /* 0x000fe4000001ff00 */
[----:B------:R-:W-:Y:S02]  /*9e80*/  ISETP.GE.AND P2, PT, R19, UR4, PT ;  /* 0x0000000413007c0c */ /* 0x000fe4000bf46270 */
[----:B------:R-:W-:Y:S01]  /*9e90*/  ISETP.GE.AND P3, PT, R63, UR4, PT ;  /* 0x000000043f007c0c */ /* 0x000fe2000bf66270 */
[----:B------:R0:W5:Y:S04]  /*9ea0*/  @!P4 LDG.E.128 R40, desc[UR52][R8.64+0x40] ;  /* 0x000040340828c981 */ /* 0x000168000c1e1d00 */
[----:B------:R0:W5:Y:S06]  /*9eb0*/  @!P4 LDG.E.128 R28, desc[UR52][R20.64+0x40] ;  /* 0x00004034141cc981 */ /* 0x00016c000c1e1d00 */
[----:B------:R0:W5:Y:S04]  /*9ec0*/  @!P2 LDG.E.128 R32, desc[UR52][R8.64] ;  /* 0x000000340820a981 */ /* 0x000168000c1e1d00 */
[----:B------:R0:W5:Y:S04]  /*9ed0*/  @!P3 LDG.E.128 R36, desc[UR52][R8.64+0x20] ;  /* 0x000020340824b981 */ /* 0x000168000c1e1d00 */
[----:B------:R0:W5:Y:S04]  /*9ee0*/  @!P2 LDG.E.128 R4, desc[UR52][R20.64] ;  /* 0x000000341404a981 */ /* 0x000168000c1e1d00 */
[----:B------:R0:W5:Y:S02]  /*9ef0*/  @!P3 LDG.E.128 R24, desc[UR52][R20.64+0x20] ;  /* 0x000020341418b981 */ /* 0x000164000c1e1d00 */
.L_x_9458:
[----:B------:R-:W-:Y:S05]  /*9f00*/  BSYNC B1 ;  /* 0x0000000000017941 */ /* 0x000fea0003800000 */
.L_x_9457:
[----:B------:R-:W2:Y:S01]  /*9f10*/  LDL R49, [R1+0x4c] ;  /* 0x00004c0001317983 */ /* 0x000ea20000100800 */
[----:B------:R-:W-:Y:S01]  /*9f20*/  @P1 SHF.R.U32.HI R3, RZ, R59, R58 ;  /* 0x0000003bff031219 */ /* 0x000fe2000001163a */
[----:B-----5:R-:W-:Y:S01]  /*9f30*/  IMAD.MOV.U32 R0, RZ, RZ, R4 ;  /* 0x000000ffff007224 */ /* 0x020fe200078e0004 */
[----:B------:R-:W-:Y:S01]  /*9f40*/  ULDC.64 UR4, c[0x0][0x3c8] ;  /* 0x0000f20000047ab9 */ /* 0x000fe20000000a00 */
[----:B0-----:R-:W-:Y:S01]  /*9f50*/  IMAD.MOV.U32 R8, RZ, RZ, R5 ;  /* 0x000000ffff087224 */ /* 0x001fe200078e0005 */
[----:B------:R-:W-:Y:S01]  /*9f60*/  SHF.R.S32.HI R9, RZ, 0x1f, R3 ;  /* 0x0000001fff097819 */ /* 0x000fe20000011403 */
[----:B------:R-:W-:Y:S01]  /*9f70*/  IMAD.MOV.U32 R14, RZ, RZ, R6 ;  /* 0x000000ffff0e7224 */ /* 0x000fe200078e0006 */
[----:B------:R-:W-:Y:S01]  /*9f80*/  PRMT R20, R20, 0x5410, R0 ;  /* 0x0000541014147816 */ /* 0x000fe20000000000 */
[----:B------:R-:W-:Y:S01]  /*9f90*/  IMAD.MOV.U32 R15, RZ, RZ, R7 ;  /* 0x000000ffff0f7224 */ /* 0x000fe200078e0007 */
[----:B------:R-:W-:Y:S01]  /*9fa0*/  PRMT R21, R21, 0x5410, R8 ;  /* 0x0000541015157816 */ /* 0x000fe20000000008 */
[C---:B------:R-:W-:Y:S01]  /*9fb0*/  IMAD R0, R9.reuse, R12, RZ ;  /* 0x0000000c09007224 */ /* 0x040fe200078e02ff */
[----:B------:R-:W-:Y:S01]  /*9fc0*/  PRMT R48, R48, 0x5410, R14 ;  /* 0x0000541030307816 */ /* 0x000fe2000000000e */
[----:B------:R-:W-:Y:S01]  /*9fd0*/  IMAD R8, R9, R10, RZ ;  /* 0x0000000a09087224 */ /* 0x000fe200078e02ff */
[----:B------:R-:W-:Y:S01]  /*9fe0*/  PRMT R64, R15, 0x7610, R64 ;  /* 0x000076100f407816 */ /* 0x000fe20000000040 */
[----:B------:R-:W-:Y:S01]  /*9ff0*/  IMAD.WIDE.U32 R56, R3, R12, R56 ;  /* 0x0000000c03387225 */ /* 0x000fe200078e0038 */
[----:B------:R-:W-:-:S03]  /*a000*/  ULDC.64 UR6, c[0x0][0x3e0] ;  /* 0x0000f80000067ab9 */ /* 0x000fc60000000a00 */
        /* <DEDUP_REMOVED lines=16> */
.L_x_9700:
[----:B------:R-:W-:Y:S01]  /*a110*/  UMOV UR4, 0xffffffff ;  /* 0xffffffff00047882 */ /* 0x000fe20000000000 */
[----:B------:R-:W-:Y:S02]  /*a120*/  LOP3.LUT R9, R9, 0xfffffffe, RZ, 0xc0, !PT ;  /* 0xfffffffe09097812 */ /* 0x000fe400078ec0ff */
[----:B------:R-:W-:Y:S05]  /*a130*/  BRA.DIV UR4, `(.L_x_9460) ;  /* 0x0000018a04987947 */ /* 0x000fea000b800000 */
.L_x_9703:
[----:B------:R-:W-:Y:S01]  /*a140*/  UMOV UR4, 0xffffffff ;  /* 0xffffffff00047882 */ /* 0x000fe20000000000 */
[----:B------:R-:W-:Y:S02]  /*a150*/  IMAD.IADD R9, R49, 0x1, -R9 ;  /* 0x0000000131097824 */ /* 0x000fe400078e0a09 */
[----:B------:R-:W-:Y:S05]  /*a160*/  BRA.DIV UR4, `(.L_x_9461) ;  /* 0x0000018a04b47947 */ /* 0x000fea000b800000 */
.L_x_9706:
[----:B------:R-:W-:Y:S01]  /*a170*/  UMOV UR4, 0xffffffff ;  /* 0xffffffff00047882 */ /* 0x000fe20000000000 */
[----:B------:R-:W-:Y:S02]  /*a180*/  SHF.L.U32 R9, R9, 0x1f, RZ ;  /* 0x0000001f09097819 */ /* 0x000fe400000006ff */
[----:B------:R-:W-:Y:S05]  /*a190*/  BRA.DIV UR4, `(.L_x_9462) ;  /* 0x0000018a04d07947 */ /* 0x000fea000b800000 */
.L_x_9709:
        /* <DEDUP_REMOVED lines=37> */
.L_x_9710:
[----:B------:R-:W-:Y:S05]  /*a3f0*/  BSYNC B1 ;  /* 0x0000000000017941 */ /* 0x000fea0003800000 */
.L_x_9463:
[----:B------:R-:W-:Y:S02]  /*a400*/  PRMT R51, R0, 0x7610, R51 ;  /* 0x0000761000337816 */ /* 0x000fe40000000033 */
[----:B------:R-:W-:Y:S01]  /*a410*/  PRMT R52, R8, 0x7610, R52 ;  /* 0x0000761008347816 */ /* 0x000fe20000000034 */
[----:B------:R-:W-:Y:S06]  /*a420*/  @P0 BRA `(.L_x_9446) ;  /* 0x0000001400740947 */ /* 0x000fec0003800000 */
[----:B------:R1:W5:Y:S01]  /*a430*/  LDL R80, [R1+0xc] ;  /* 0x00000c0001507983 */ /* 0x0003620000100800 */
[----:B------:R-:W2:Y:S03]  /*a440*/  LDC R0, c[0x0][0x3d4] ;  /* 0x0000f500ff007b82 */ /* 0x000ea60000000800 */
[----:B------:R1:W5:Y:S04]  /*a450*/  LDL R78, [R1+0x14] ;  /* 0x00001400014e7983 */ /* 0x0003680000100800 */
[----:B------:R1:W5:Y:S01]  /*a460*/  LDL R76, [R1+0x10] ;  /* 0x00001000014c7983 */ /* 0x0003620000100800 */
[C---:B------:R-:W-:Y:S01]  /*a470*/  VIADD R82, R19.reuse, 0x10 ;  /* 0x0000001013527836 */ /* 0x040fe20000000000 */
[----:B------:R-:W-:Y:S01]  /*a480*/  BSSY B1, `(.L_x_9465) ;  /* 0x0000073000017945 */ /* 0x000fe20003800000 */
[C---:B------:R-:W-:Y:S01]  /*a490*/  VIADD R81, R19.reuse, 0x20 ;  /* 0x0000002013517836 */ /* 0x040fe20000000000 */
[----:B--2---:R-:W-:-:S02]  /*a4a0*/  ISETP.GE.AND P0, PT, R19, R0, PT ;  /* 0x000000001300720c */ /* 0x004fc40003f06270 */
[-C--:B------:R-:W-:Y:S02]  /*a4b0*/  ISETP.GE.AND P1, PT, R82, R0.reuse, PT ;  /* 0x000000005200720c */ /* 0x080fe40003f26270 */
[----:B------:R-:W-:-:S09]  /*a4c0*/  ISETP.GE.AND P2, PT, R81, R0, PT ;  /* 0x000000005100720c */ /* 0x000fd20003f46270 */
[----:B-1----:R-:W-:Y:S05]  /*a4d0*/  @P0 BRA `(.L_x_9466) ;  /* 0x0000000400b40947 */ /* 0x002fea0003800000 */
[----:B------:R-:W-:Y:S02]  /*a4e0*/  LEA.HI R8, R46, R46, RZ, 0x1 ;  /* 0x0000002e2e087211 */ /* 0x000fe400078f08ff */
[----:B-----5:R-:W-:Y:S02]  /*a4f0*/  LOP3.LUT R10, R80, 0x18, R19, 0xf8, !PT ;  /* 0x00000018500a7812 */ /* 0x020fe400078ef813 */
[----:B0-----:R-:W-:Y:S02]  /*a500*/  LOP3.LUT R9, R8, 0xfffffffe, RZ, 0xc0, !PT ;  /* 0xfffffffe08097812 */ /* 0x001fe400078ec0ff */
[----:B------:R-:W-:Y:S02]  /*a510*/  LOP3.LUT R10, R10, R76, RZ, 0x3c, !PT ;  /* 0x0000004c0a0a7212 */ /* 0x000fe400078e3cff */
[----:B------:R-:W-:Y:S01]  /*a520*/  SHF.R.U64 R68, R4, 0x10, R5 ;  /* 0x0000001004447819 */ /* 0x000fe20000001205 */
[----:B------:R-:W-:Y:S01]  /*a530*/  IMAD.IADD R9, R46, 0x1, -R9 ;  /* 0x000000012e097824 */ /* 0x000fe200078e0a09 */
[----:B------:R-:W-:Y:S01]  /*a540*/  SHF.R.U64 R63, R32, 0x10, R33 ;  /* 0x00000010203f7819 */ /* 0x000fe20000001221 */
[----:B------:R-:W-:Y:S01]  /*a550*/  IMAD.IADD R10, R78, 0x1, R10 ;  /* 0x000000014e0a7824 */ /* 0x000fe200078e020a */
[----:B------:R-:W-:-:S02]  /*a560*/  SHF.R.U32.HI R70, RZ, 0x10, R5 ;  /* 0x00000010ff467819 */ /* 0x000fc40000011605 */
[----:B------:R-:W-:Y:S02]  /*a570*/  LEA.HI R8, R0, R9, RZ, 0x1d ;  /* 0x0000000900087211 */ /* 0x000fe400078fe8ff */
[----:B------:R-:W-:Y:S02]  /*a580*/  LEA R55, R10, UR38, 0x1 ;  /* 0x000000260a377c11 */ /* 0x000fe4000f8e08ff */
[----:B------:R-:W-:Y:S02]  /*a590*/  SHF.R.S32.HI R9, RZ, 0x1f, R8 ;  /* 0x0000001fff097819 */ /* 0x000fe40000011408 */
[----:B------:R-:W-:Y:S02]  /*a5a0*/  PRMT R68, R20, 0x5432, R68 ;  /* 0x0000543214447816 */ /* 0x000fe40000000044 */
[----:B------:R-:W-:Y:S01]  /*a5b0*/  LEA.HI R9, R9, R8, RZ, 0x2 ;  /* 0x0000000809097211 */ /* 0x000fe200078f10ff */
[----:B------:R-:W-:Y:S01]  /*a5c0*/  IMAD.SHL.U32 R8, R8, 0x8, RZ ;  /* 0x0000000808087824 */ /* 0x000fe200078e00ff */
[----:B------:R-:W-:-:S02]  /*a5d0*/  SHF.R.U64 R72, R6, 0x10, R7 ;  /* 0x0000001006487819 */ /* 0x000fc40000001207 */
[----:B------:R-:W-:Y:S02]  /*a5e0*/  SHF.R.S32.HI R9, RZ, 0x2, R9 ;  /* 0x00000002ff097819 */ /* 0x000fe40000011409 */
[----:B------:R-:W-:Y:S02]  /*a5f0*/  LOP3.LUT R8, R80, 0x18, R8, 0xf8, !PT ;  /* 0x0000001850087812 */ /* 0x000fe400078ef808 */
[----:B------:R-:W-:Y:S01]  /*a600*/  SHF.R.U32.HI R73, RZ, 0x10, R7 ;  /* 0x00000010ff497819 */ /* 0x000fe20000011607 */
[----:B------:R-:W-:Y:S01]  /*a610*/  IMAD R9, R9, 0x1800, R78 ;  /* 0x0000180009097824 */ /* 0x000fe200078e024e */
[----:B------:R-:W-:Y:S02]  /*a620*/  LOP3.LUT R8, R8, R76, RZ, 0x3c, !PT ;  /* 0x0000004c08087212 */ /* 0x000fe400078e3cff */
[----:B------:R-:W-:Y:S01]  /*a630*/  PRMT R63, R69, 0x5410, R63 ;  /* 0x00005410453f7816 */ /* 0x000fe2000000003f */
[----:B------:R-:W-:Y:S01]  /*a640*/  IMAD.U32 R69, R68, 0x10000, RZ ;  /* 0x0001000044457824 */ /* 0x000fe200078e00ff */
[----:B------:R-:W-:Y:S01]  /*a650*/  SHF.R.U32.HI R65, RZ, 0x10, R33 ;  /* 0x00000010ff417819 */ /* 0x000fe20000011621 */
[----:B------:R-:W-:Y:S01]  /*a660*/  IMAD.IADD R13, R9, 0x1, R8 ;  /* 0x00000001090d7824 */ /* 0x000fe200078e0208 */
[----:B------:R-:W-:Y:S01]  /*a670*/  PRMT R70, R21, 0x5432, R70 ;  /* 0x0000543215467816 */ /* 0x000fe20000000046 */
[----:B------:R-:W0:Y:S01]  /*a680*/  LDS.128 R8, [R55] ;  /* 0x0000000037087984 */ /* 0x000e220000000c00 */
[----:B------:R-:W-:Y:S01]  /*a690*/  PRMT R73, R64, 0x5410, R73 ;  /* 0x0000541040497816 */ /* 0x000fe20000000049 */
[----:B------:R-:W-:Y:S01]  /*a6a0*/  IMAD R56, R13, 0x2, R2 ;  /* 0x000000020d387824 */ /* 0x000fe200078e0202 */
[----:B------:R-:W-:Y:S01]  /*a6b0*/  SHF.R.U32.HI R67, RZ, 0x10, R35 ;  /* 0x00000010ff437819 */ /* 0x000fe20000011623 */
[----:B------:R-:W-:Y:S01]  /*a6c0*/  IMAD.U32 R64, R63, 0x10000, RZ ;  /* 0x000100003f407824 */ /* 0x000fe200078e00ff */
[----:B------:R-:W-:Y:S01]  /*a6d0*/  PRMT R65, R71, 0x5410, R65 ;  /* 0x0000541047417816 */ /* 0x000fe20000000041 */
[----:B------:R-:W-:Y:S01]  /*a6e0*/  IMAD.U32 R71, R70, 0x10000, RZ ;  /* 0x0001000046477824 */ /* 0x000fe200078e00ff */
[----:B------:R-:W1:Y:S01]  /*a6f0*/  LDS.128 R12, [R56+0xc400] ;  /* 0x00c40000380c7984 */ /* 0x000e620000000c00 */
[----:B------:R-:W-:-:S02]  /*a700*/  PRMT R67, R74, 0x5410, R67 ;  /* 0x000054104a437816 */ /* 0x000fc40000000043 */
[----:B------:R-:W-:Y:S02]  /*a710*/  SHF.R.U64 R66, R34, 0x10, R35 ;  /* 0x0000001022427819 */ /* 0x000fe40000001223 */
[----:B------:R-:W-:Y:S02]  /*a720*/  LOP3.LUT R68, R68, 0xffff0000, RZ, 0xc0, !PT ;  /* 0xffff000044447812 */ /* 0x000fe400078ec0ff */
[----:B------:R-:W-:Y:S02]  /*a730*/  LOP3.LUT R63, R63, 0xffff0000, RZ, 0xc0, !PT ;  /* 0xffff00003f3f7812 */ /* 0x000fe400078ec0ff */
        /* <DEDUP_REMOVED lines=71> */
.L_x_9466:
[----:B------:R-:W-:Y:S05]  /*abb0*/  BSYNC B1 ;  /* 0x0000000000017941 */ /* 0x000fea0003800000 */
.L_x_9465:
[----:B------:R-:W-:Y:S04]  /*abc0*/  BSSY B1, `(.L_x_9467) ;  /* 0x0000072000017945 */ /* 0x000fe80003800000 */
[----:B------:R-:W-:Y:S05]  /*abd0*/  @P1 BRA `(.L_x_9468) ;  /* 0x0000000400c01947 */ /* 0x000fea0003800000 */
[----:B-1----:R-:W-:Y:S02]  /*abe0*/  SHF.R.S32.HI R4, RZ, 0x1f, R82 ;  /* 0x0000001fff047819 */ /* 0x002fe40000011452 */
[----:B------:R-:W-:Y:S02]  /*abf0*/  SHF.R.U64 R34, R36, 0x10, R37 ;  /* 0x0000001024227819 */ /* 0x000fe40000001225 */
[CC--:B------:R-:W-:Y:S02]  /*ac00*/  LEA.HI R5, R4.reuse, R82.reuse, RZ, 0x3 ;  /* 0x0000005204057211 */ /* 0x0c0fe400078f18ff */
[----:B------:R-:W-:Y:S02]  /*ac10*/  LEA.HI R6, R4, R82, RZ, 0x5 ;  /* 0x0000005204067211 */ /* 0x000fe400078f28ff */
[----:B------:R-:W-:Y:S02]  /*ac20*/  SHF.R.S32.HI R7, RZ, 0x3, R5 ;  /* 0x00000003ff077819 */ /* 0x000fe40000011405 */
[----:B------:R-:W-:-:S02]  /*ac30*/  SHF.R.U64 R24, R24, 0x10, R25 ;  /* 0x0000001018187819 */ /* 0x000fc40000001219 */
[----:B------:R-:W-:Y:S02]  /*ac40*/  LEA.HI R4, R0, R7, RZ, 0x1d ;  /* 0x0000000700047211 */ /* 0x000fe400078fe8ff */
[----:B------:R-:W-:Y:S02]  /*ac50*/  SHF.R.S32.HI R7, RZ, 0x5, R6 ;  /* 0x00000005ff077819 */ /* 0x000fe40000011406 */
[----:B-----5:R-:W-:Y:S02]  /*ac60*/  LOP3.LUT R6, R80, 0x18, R5, 0xf8, !PT ;  /* 0x0000001850067812 */ /* 0x020fe400078ef805 */
[----:B------:R-:W-:Y:S01]  /*ac70*/  SHF.R.S32.HI R5, RZ, 0x1f, R4 ;  /* 0x0000001fff057819 */ /* 0x000fe20000011404 */
[----:B------:R-:W-:Y:S01]  /*ac80*/  IMAD R7, R7, 0x1800, R78 ;  /* 0x0000180007077824 */ /* 0x000fe200078e024e */
[----:B------:R-:W-:Y:S02]  /*ac90*/  LOP3.LUT R6, R6, R76, RZ, 0x3c, !PT ;  /* 0x0000004c06067212 */ /* 0x000fe400078e3cff */
[----:B------:R-:W-:Y:S01]  /*aca0*/  LEA.HI R5, R5, R4, RZ, 0x2 ;  /* 0x0000000405057211 */ /* 0x000fe200078f10ff */
[----:B------:R-:W-:Y:S01]  /*acb0*/  IMAD.SHL.U32 R4, R4, 0x8, RZ ;  /* 0x0000000804047824 */ /* 0x000fe200078e00ff */
[----:B------:R-:W-:Y:S01]  /*acc0*/  SHF.R.U32.HI R37, RZ, 0x10, R37 ;  /* 0x00000010ff257819 */ /* 0x000fe20000011625 */
[----:B------:R-:W-:Y:S01]  /*acd0*/  IMAD.IADD R6, R7, 0x1, R6 ;  /* 0x0000000107067824 */ /* 0x000fe200078e0206 */
[----:B------:R-:W-:-:S02]  /*ace0*/  SHF.R.S32.HI R5, RZ, 0x2, R5 ;  /* 0x00000002ff057819 */ /* 0x000fc40000011405 */
[----:B------:R-:W-:Y:S02]  /*acf0*/  LOP3.LUT R4, R80, 0x18, R4, 0xf8, !PT ;  /* 0x0000001850047812 */ /* 0x000fe400078ef804 */
[----:B------:R-:W-:Y:S01]  /*ad00*/  LEA R12, R6, UR38, 0x1 ;  /* 0x00000026060c7c11 */ /* 0x000fe2000f8e08ff */
[----:B------:R-:W-:Y:S01]  /*ad10*/  IMAD R5, R5, 0x1800, R78 ;  /* 0x0000180005057824 */ /* 0x000fe200078e024e */
[----:B------:R-:W-:Y:S02]  /*ad20*/  LOP3.LUT R4, R4, R76, RZ, 0x3c, !PT ;  /* 0x0000004c04047212 */ /* 0x000fe400078e3cff */
[----:B------:R-:W-:Y:S02]  /*ad30*/  PRMT R59, R59, 0x5410, R34 ;  /* 0x000054103b3b7816 */ /* 0x000fe40000000022 */
[----:B------:R-:W-:Y:S01]  /*ad40*/  PRMT R53, R53, 0x5410, R24 ;  /* 0x0000541035357816 */ /* 0x000fe20000000018 */
[----:B------:R-:W-:Y:S01]  /*ad50*/  IMAD.IADD R13, R5, 0x1, R4 ;  /* 0x00000001050d7824 */ /* 0x000fe200078e0204 */
[--C-:B------:R-:W-:Y:S01]  /*ad60*/  SHF.R.U64 R32, R38, 0x10, R39.reuse ;  /* 0x0000001026207819 */ /* 0x100fe20000001227 */
[----:B------:R-:W1:Y:S01]  /*ad70*/  LDS.128 R4, [R12] ;  /* 0x000000000c047984 */ /* 0x000e620000000c00 */
[----:B------:R-:W-:Y:S01]  /*ad80*/  SHF.R.U32.HI R39, RZ, 0x10, R39 ;  /* 0x00000010ff277819 */ /* 0x000fe20000011627 */
[----:B------:R-:W-:Y:S01]  /*ad90*/  IMAD R13, R13, 0x2, R2 ;  /* 0x000000020d0d7824 */ /* 0x000fe200078e0202 */
[----:B------:R-:W-:Y:S01]  /*ada0*/  SHF.R.U32.HI R25, RZ, 0x10, R25 ;  /* 0x00000010ff197819 */ /* 0x000fe20000011619 */
[----:B------:R-:W-:Y:S01]  /*adb0*/  IMAD.U32 R35, R59, 0x10000, RZ ;  /* 0x000100003b237824 */ /* 0x000fe200078e00ff */
[----:B------:R-:W-:-:S02]  /*adc0*/  SHF.R.U64 R14, R26, 0x10, R27 ;  /* 0x000000101a0e7819 */ /* 0x000fc4000000121b */
[----:B0-----:R-:W0:Y:S01]  /*add0*/  LDS.128 R8, [R13+0xc400] ;  /* 0x00c400000d087984 */ /* 0x001e220000000c00 */
[----:B------:R-:W-:Y:S01]  /*ade0*/  PRMT R60, R60, 0x5410, R37 ;  /* 0x000054103c3c7816 */ /* 0x000fe20000000025 */
[----:B------:R-:W-:Y:S01]  /*adf0*/  IMAD.U32 R37, R53, 0x10000, RZ ;  /* 0x0001000035257824 */ /* 0x000fe200078e00ff */
[----:B------:R-:W-:Y:S02]  /*ae00*/  SHF.R.U32.HI R27, RZ, 0x10, R27 ;  /* 0x00000010ff1b7819 */ /* 0x000fe4000001161b */
[----:B------:R-:W-:Y:S02]  /*ae10*/  PRMT R62, R62, 0x5410, R39 ;  /* 0x000054103e3e7816 */ /* 0x000fe40000000027 */
[----:B------:R-:W-:Y:S02]  /*ae20*/  PRMT R54, R54, 0x5410, R25 ;  /* 0x0000541036367816 */ /* 0x000fe40000000019 */
[----:B------:R-:W-:Y:S02]  /*ae30*/  PRMT R57, R57, 0x5410, R14 ;  /* 0x0000541039397816 */ /* 0x000fe4000000000e */
[----:B------:R-:W-:-:S02]  /*ae40*/  LOP3.LUT R53, R53, 0xffff0000, RZ, 0xc0, !PT ;  /* 0xffff000035357812 */ /* 0x000fc400078ec0ff */
[----:B------:R-:W-:Y:S02]  /*ae50*/  LOP3.LUT R59, R59, 0xffff0000, RZ, 0xc0, !PT ;  /* 0xffff00003b3b7812 */ /* 0x000fe400078ec0ff */
[----:B------:R-:W-:Y:S02]  /*ae60*/  PRMT R58, R58, 0x5410, R27 ;  /* 0x000054103a3a7816 */ /* 0x000fe4000000001b */
[----:B------:R-:W-:Y:S01]  /*ae70*/  PRMT R61, R61, 0x5410, R32 ;  /* 0x000054103d3d7816 */ /* 0x000fe20000000020 */
        /* <DEDUP_REMOVED lines=13> */
[-C--:B------:R-:W-:Y:S01]  /*af50*/  FMUL.FTZ R55, R26, R35.reuse ;  /* 0x000000231a377220 */ /* 0x080fe20000410000 */
[C---:B------:R-:W-:Y:S01]  /*af60*/  IMAD.U32 R26, R54.reuse, 0x10000, RZ ;  /* 0x00010000361a7824 */ /* 0x040fe200078e00ff */
[----:B------:R-:W-:Y:S01]  /*af70*/  LOP3.LUT R54, R54, 0xffff0000, RZ, 0xc0, !PT ;  /* 0xffff000036367812 */ /* 0x000fe200078ec0ff */
[C---:B------:R-:W-:Y:S01]  /*af80*/  FFMA.FTZ R39, R14.reuse, R35, -R39 ;  /* 0x000000230e277223 */ /* 0x040fe20000010827 */
[----:B------:R-:W-:Y:S01]  /*af90*/  FFMA.FTZ R55, R14, R37, R55 ;  /* 0x000000250e377223 */ /* 0x000fe20000010037 */
[----:B------:R-:W-:-:S02]  /*afa0*/  IMAD.U32 R14, R60, 0x10000, RZ ;  /* 0x000100003c0e7824 */ /* 0x000fc400078e00ff */
[C---:B------:R-:W-:Y:S01]  /*afb0*/  FMUL.FTZ R35, R8.reuse, R53 ;  /* 0x0000003508237220 */ /* 0x040fe20000410000 */
[-C--:B------:R-:W-:Y:S01]  /*afc0*/  FMUL.FTZ R37, R8, R59.reuse ;  /* 0x0000003b08257220 */ /* 0x080fe20000410000 */
[C---:B------:R-:W-:Y:S01]  /*afd0*/  FMUL.FTZ R8, R27.reuse, R26 ;  /* 0x0000001a1b087220 */ /* 0x040fe20000410000 */
[----:B------:R-:W-:Y:S01]  /*afe0*/  FMUL.FTZ R27, R27, R14 ;  /* 0x0000000e1b1b7220 */ /* 0x000fe20000410000 */
[----:B------:R-:W-:Y:S01]  /*aff0*/  LOP3.LUT R60, R60, 0xffff0000, RZ, 0xc0, !PT ;  /* 0xffff00003c3c7812 */ /* 0x000fe200078ec0ff */
[----:B------:R-:W-:Y:S02]  /*b000*/  IMAD.U32 R32, R10, 0x10000, RZ ;  /* 0x000100000a207824 */ /* 0x000fe400078e00ff */
[C---:B------:R-:W-:Y:S01]  /*b010*/  FFMA.FTZ R34, R4.reuse, R59, -R35 ;  /* 0x0000003b04227223 */ /* 0x040fe20000010823 */
[C---:B------:R-:W-:Y:S01]  /*b020*/  FFMA.FTZ R26, R15.reuse, R26, R27 ;  /* 0x0000001a0f1a7223 */ /* 0x040fe2000001001b */
[----:B------:R-:W-:Y:S01]  /*b030*/  FFMA.FTZ R36, R4, R53, R37 ;  /* 0x0000003504247223 */ /* 0x000fe20000010025 */
[----:B------:R-:W-:Y:S01]  /*b040*/  FFMA.FTZ R14, R15, R14, -R8 ;  /* 0x0000000e0f0e7223 */ /* 0x000fe20000010808 */
[----:B------:R-:W-:-:S02]  /*b050*/  IMAD.U32 R27, R57, 0x10000, RZ ;  /* 0x00010000391b7824 */ /* 0x000fc400078e00ff */
[----:B------:R-:W-:Y:S01]  /*b060*/  FMUL.FTZ R4, R9, R54 ;  /* 0x0000003609047220 */ /* 0x000fe20000410000 */
[----:B------:R-:W-:Y:S02]  /*b070*/  IMAD.U32 R15, R61, 0x10000, RZ ;  /* 0x000100003d0f7824 */ /* 0x000fe400078e00ff */
[-C--:B------:R-:W-:Y:S01]  /*b080*/  FMUL.FTZ R38, R9, R60.reuse ;  /* 0x0000003c09267220 */ /* 0x080fe20000410000 */
[C---:B------:R-:W-:Y:S01]  /*b090*/  FMUL.FTZ R37, R32.reuse, R27 ;  /* 0x0000001b20257220 */ /* 0x040fe20000410000 */
[----:B------:R-:W-:Y:S01]  /*b0a0*/  FFMA.FTZ R9, R5, R60, -R4 ;  /* 0x0000003c05097223 */ /* 0x000fe20000010804 */
[-C--:B------:R-:W-:Y:S01]  /*b0b0*/  FMUL.FTZ R32, R32, R15.reuse ;  /* 0x0000000f20207220 */ /* 0x080fe20000410000 */
[----:B------:R-:W-:Y:S02]  /*b0c0*/  IMAD.U32 R33, R11, 0x10000, RZ ;  /* 0x000100000b217824 */ /* 0x000fe400078e00ff */
[----:B------:R-:W-:Y:S01]  /*b0d0*/  FFMA.FTZ R37, R24, R15, -R37 ;  /* 0x0000000f18257223 */ /* 0x000fe20000010825 */
[----:B------:R-:W-:-:S02]  /*b0e0*/  IMAD.U32 R4, R62, 0x10000, RZ ;  /* 0x000100003e047824 */ /* 0x000fc400078e00ff */
[----:B------:R-:W-:Y:S01]  /*b0f0*/  FFMA.FTZ R32, R24, R27, R32 ;  /* 0x0000001b18207223 */ /* 0x000fe20000010020 */
[----:B------:R-:W-:Y:S01]  /*b100*/  IMAD.U32 R8, R58, 0x10000, RZ ;  /* 0x000100003a087824 */ /* 0x000fe200078e00ff */
[----:B------:R-:W-:Y:S01]  /*b110*/  LOP3.LUT R10, R10, 0xffff0000, RZ, 0xc0, !PT ;  /* 0xffff00000a0a7812 */ /* 0x000fe200078ec0ff */
[----:B------:R-:W-:Y:S01]  /*b120*/  FFMA.FTZ R35, R5, R54, R38 ;  /* 0x0000003605237223 */ /* 0x000fe20000010026 */
[----:B------:R-:W-:Y:S01]  /*b130*/  LOP3.LUT R11, R11, 0xffff0000, RZ, 0xc0, !PT ;  /* 0xffff00000b0b7812 */ /* 0x000fe200078ec0ff */
[----:B------:R-:W-:Y:S01]  /*b140*/  FMUL.FTZ R24, R33, R4 ;  /* 0x0000000421187220 */ /* 0x000fe20000410000 */
[----:B------:R-:W-:Y:S01]  /*b150*/  LOP3.LUT R57, R57, 0xffff0000, RZ, 0xc0, !PT ;  /* 0xffff000039397812 */ /* 0x000fe200078ec0ff */
[-C--:B------:R-:W-:Y:S01]  /*b160*/  FMUL.FTZ R38, R33, R8.reuse ;  /* 0x0000000821267220 */ /* 0x080fe20000410000 */
        /* <DEDUP_REMOVED lines=23> */
.L_x_9468:
[----:B------:R-:W-:Y:S05]  /*b2e0*/  BSYNC B1 ;  /* 0x0000000000017941 */ /* 0x000fea0003800000 */
.L_x_9467:
[----:B------:R-:W-:Y:S05]  /*b2f0*/  @P2 BRA `(.L_x_9446) ;  /* 0x0000000400c02947 */ /* 0x000fea0003800000 */
[----:B-12---:R-:W-:Y:S02]  /*b300*/  SHF.R.S32.HI R4, RZ, 0x1f, R81 ;  /* 0x0000001fff047819 */ /* 0x006fe40000011451 */
[----:B------:R-:W-:Y:S02]  /*b310*/  SHF.R.U64 R14, R28, 0x10, R29 ;  /* 0x000000101c0e7819 */ /* 0x000fe4000000121d */
[CC--:B------:R-:W-:Y:S02]  /*b320*/  LEA.HI R5, R4.reuse, R81.reuse, RZ, 0x3 ;  /* 0x0000005104057211 */ /* 0x0c0fe400078f18ff */
[----:B------:R-:W-:Y:S02]  /*b330*/  LEA.HI R4, R4, R81, RZ, 0x5 ;  /* 0x0000005104047211 */ /* 0x000fe400078f28ff */
[----:B------:R-:W-:Y:S02]  /*b340*/  SHF.R.S32.HI R7, RZ, 0x3, R5 ;  /* 0x00000003ff077819 */ /* 0x000fe40000011405 */
[----:B------:R-:W-:-:S02]  /*b350*/  SHF.R.S32.HI R6, RZ, 0x5, R4 ;  /* 0x00000005ff067819 */ /* 0x000fc40000011404 */
[----:B------:R-:W-:Y:S02]  /*b360*/  LEA.HI R0, R0, R7, RZ, 0x1d ;  /* 0x0000000700007211 */ /* 0x000fe400078fe8ff */
[----:B-----5:R-:W-:Y:S01]  /*b370*/  LOP3.LUT R4, R80, 0x18, R5, 0xf8, !PT ;  /* 0x0000001850047812 */ /* 0x020fe200078ef805 */
[----:B------:R-:W-:Y:S01]  /*b380*/  IMAD R6, R6, 0x1800, R78 ;  /* 0x0000180006067824 */ /* 0x000fe200078e024e */
[----:B------:R-:W-:Y:S02]  /*b390*/  SHF.R.S32.HI R5, RZ, 0x1f, R0 ;  /* 0x0000001fff057819 */ /* 0x000fe40000011400 */
[----:B------:R-:W-:Y:S02]  /*b3a0*/  LOP3.LUT R7, R4, R76, RZ, 0x3c, !PT ;  /* 0x0000004c04077212 */ /* 0x000fe400078e3cff */
[----:B------:R-:W-:Y:S01]  /*b3b0*/  LEA.HI R5, R5, R0, RZ, 0x2 ;  /* 0x0000000005057211 */ /* 0x000fe200078f10ff */
[----:B------:R-:W-:Y:S01]  /*b3c0*/  IMAD.SHL.U32 R0, R0, 0x8, RZ ;  /* 0x0000000800007824 */ /* 0x000fe200078e00ff */
[----:B------:R-:W-:Y:S01]  /*b3d0*/  SHF.R.U64 R26, R40, 0x10, R41 ;  /* 0x00000010281a7819 */ /* 0x000fe20000001229 */
[----:B------:R-:W-:Y:S01]  /*b3e0*/  IMAD.IADD R6, R6, 0x1, R7 ;  /* 0x0000000106067824 */ /* 0x000fe200078e0207 */
[----:B------:R-:W-:-:S02]  /*b3f0*/  SHF.R.S32.HI R5, RZ, 0x2, R5 ;  /* 0x00000002ff057819 */ /* 0x000fc40000011405 */
[----:B------:R-:W-:Y:S02]  /*b400*/  LOP3.LUT R4, R80, 0x18, R0, 0xf8, !PT ;  /* 0x0000001850047812 */ /* 0x000fe400078ef800 */
[----:B------:R-:W-:Y:S01]  /*b410*/  LEA R0, R6, UR38, 0x1 ;  /* 0x0000002606007c11 */ /* 0x000fe2000f8e08ff */
[----:B------:R-:W-:Y:S01]  /*b420*/  IMAD R5, R5, 0x1800, R78 ;  /* 0x0000180005057824 */ /* 0x000fe200078e024e */
[----:B------:R-:W-:Y:S02]  /*b430*/  LOP3.LUT R4, R4, R76, RZ, 0x3c, !PT ;  /* 0x0000004c04047212 */ /* 0x000fe400078e3cff */
[----:B------:R-:W-:Y:S02]  /*b440*/  SHF.R.U32.HI R29, RZ, 0x10, R29 ;  /* 0x00000010ff1d7819 */ /* 0x000fe4000001161d */
[----:B------:R-:W-:Y:S01]  /*b450*/  PRMT R27, R3, 0x5410, R14 ;  /* 0x00005410031b7816 */ /* 0x000fe2000000000e */
[----:B0-----:R-:W-:Y:S01]  /*b460*/  IMAD.IADD R9, R5, 0x1, R4 ;  /* 0x0000000105097824 */ /* 0x001fe200078e0204 */
[----:B------:R-:W-:Y:S01]  /*b470*/  PRMT R49, R49, 0x5410, R26 ;  /* 0x0000541031317816 */ /* 0x000fe2000000001a */
[----:B------:R-:W0:Y:S01]  /*b480*/  LDS.128 R4, [R0] ;  /* 0x0000000000047984 */ /* 0x000e220000000c00 */
[----:B------:R-:W-:Y:S01]  /*b490*/  PRMT R29, R20, 0x5410, R29 ;  /* 0x00005410141d7816 */ /* 0x000fe2000000001d */
[----:B------:R-:W-:Y:S01]  /*b4a0*/  IMAD R12, R9, 0x2, R2 ;  /* 0x00000002090c7824 */ /* 0x000fe200078e0202 */
[----:B------:R-:W-:Y:S01]  /*b4b0*/  SHF.R.U32.HI R41, RZ, 0x10, R41 ;  /* 0x00000010ff297819 */ /* 0x000fe20000011629 */
[----:B------:R-:W-:Y:S01]  /*b4c0*/  IMAD.U32 R28, R27, 0x10000, RZ ;  /* 0x000100001b1c7824 */ /* 0x000fe200078e00ff */
[----:B------:R-:W-:Y:S01]  /*b4d0*/  SHF.R.U64 R30, R30, 0x10, R31 ;  /* 0x000000101e1e7819 */ /* 0x000fe2000000121f */
[----:B------:R-:W-:Y:S01]  /*b4e0*/  IMAD.U32 R26, R49, 0x10000, RZ ;  /* 0x00010000311a7824 */ /* 0x000fe200078e00ff */
[----:B------:R-:W1:Y:S01]  /*b4f0*/  LDS.128 R8, [R12+0xc400] ;  /* 0x00c400000c087984 */ /* 0x000e620000000c00 */
[----:B------:R-:W-:-:S02]  /*b500*/  PRMT R50, R50, 0x5410, R41 ;  /* 0x0000541032327816 */ /* 0x000fc40000000029 */
[----:B------:R-:W-:Y:S02]  /*b510*/  PRMT R30, R21, 0x5410, R30 ;  /* 0x00005410151e7816 */ /* 0x000fe4000000001e */
[----:B------:R-:W-:Y:S02]  /*b520*/  SHF.R.U32.HI R31, RZ, 0x10, R31 ;  /* 0x00000010ff1f7819 */ /* 0x000fe4000001161f */
[----:B------:R-:W-:Y:S02]  /*b530*/  LOP3.LUT R27, R27, 0xffff0000, RZ, 0xc0, !PT ;  /* 0xffff00001b1b7812 */ /* 0x000fe400078ec0ff */
[----:B------:R-:W-:Y:S02]  /*b540*/  LOP3.LUT R49, R49, 0xffff0000, RZ, 0xc0, !PT ;  /* 0xffff000031317812 */ /* 0x000fe400078ec0ff */
[----:B------:R-:W-:Y:S02]  /*b550*/  SHF.R.U64 R24, R42, 0x10, R43 ;  /* 0x000000102a187819 */ /* 0x000fe4000000122b */
[----:B------:R-:W-:-:S02]  /*b560*/  PRMT R48, R48, 0x5410, R31 ;  /* 0x0000541030307816 */ /* 0x000fc4000000001f */
[----:B------:R-:W-:Y:S02]  /*b570*/  PRMT R51, R51, 0x5410, R24 ;  /* 0x0000541033337816 */ /* 0x000fe40000000018 */
[----:B------:R-:W-:-:S04]  /*b580*/  SHF.R.U32.HI R43, RZ, 0x10, R43 ;  /* 0x00000010ff2b7819 */ /* 0x000fc8000001162b */
        /* <DEDUP_REMOVED lines=17> */
[----:B------:R-:W-:Y:S01]  /*b6a0*/  FFMA.FTZ R32, R3, R26, -R32 ;  /* 0x0000001a03207223 */ /* 0x000fe20000010820 */
[----:B------:R-:W-:Y:S02]  /*b6b0*/  IMAD.U32 R26, R29, 0x10000, RZ ;  /* 0x000100001d1a7824 */ /* 0x000fe400078e00ff */
[----:B------:R-:W-:Y:S01]  /*b6c0*/  FFMA.FTZ R28, R3, R28, R20 ;  /* 0x0000001c031c7223 */ /* 0x000fe20000010014 */
[----:B------:R-:W-:Y:S02]  /*b6d0*/  IMAD.U32 R20, R50, 0x10000, RZ ;  /* 0x0001000032147824 */ /* 0x000fe400078e00ff */
[-C--:B------:R-:W-:Y:S01]  /*b6e0*/  FMUL.FTZ R3, R8, R49.reuse ;  /* 0x0000003108037220 */ /* 0x080fe20000410000 */
[----:B------:R-:W-:Y:S01]  /*b6f0*/  FMUL.FTZ R34, R21, R26 ;  /* 0x0000001a15227220 */ /* 0x000fe20000410000 */
[----:B------:R-:W-:Y:S01]  /*b700*/  LOP3.LUT R8, R29, 0xffff0000, RZ, 0xc0, !PT ;  /* 0xffff00001d087812 */ /* 0x000fe200078ec0ff */
[-C--:B------:R-:W-:Y:S01]  /*b710*/  FMUL.FTZ R21, R21, R20.reuse ;  /* 0x0000001415157220 */ /* 0x080fe20000410000 */
[----:B------:R-:W-:Y:S01]  /*b720*/  LOP3.LUT R50, R50, 0xffff0000, RZ, 0xc0, !PT ;  /* 0xffff000032327812 */ /* 0x000fe200078ec0ff */
[C---:B------:R-:W-:Y:S01]  /*b730*/  FFMA.FTZ R34, R13.reuse, R20, -R34 ;  /* 0x000000140d227223 */ /* 0x040fe20000010822 */
[----:B------:R-:W-:Y:S01]  /*b740*/  FFMA.FTZ R31, R4, R49, -R31 ;  /* 0x00000031041f7223 */ /* 0x000fe2000001081f */
[----:B------:R-:W-:Y:S01]  /*b750*/  FFMA.FTZ R21, R13, R26, R21 ;  /* 0x0000001a0d157223 */ /* 0x000fe20000010015 */
[----:B------:R-:W-:-:S02]  /*b760*/  IMAD.U32 R13, R30, 0x10000, RZ ;  /* 0x000100001e0d7824 */ /* 0x000fc400078e00ff */
[----:B------:R-:W-:Y:S01]  /*b770*/  FFMA.FTZ R27, R4, R27, R3 ;  /* 0x0000001b041b7223 */ /* 0x000fe20000010003 */
[----:B------:R-:W-:Y:S01]  /*b780*/  FMUL.FTZ R4, R9, R8 ;  /* 0x0000000809047220 */ /* 0x000fe20000410000 */
[----:B------:R-:W-:Y:S02]  /*b790*/  IMAD.U32 R3, R51, 0x10000, RZ ;  /* 0x0001000033037824 */ /* 0x000fe400078e00ff */
[-C--:B------:R-:W-:Y:S01]  /*b7a0*/  FMUL.FTZ R26, R9, R50.reuse ;  /* 0x00000032091a7220 */ /* 0x080fe20000410000 */
[----:B------:R-:W-:Y:S01]  /*b7b0*/  FMUL.FTZ R29, R24, R13 ;  /* 0x0000000d181d7220 */ /* 0x000fe20000410000 */
[----:B------:R-:W-:Y:S02]  /*b7c0*/  IMAD.U32 R25, R11, 0x10000, RZ ;  /* 0x000100000b197824 */ /* 0x000fe400078e00ff */
[C---:B------:R-:W-:Y:S01]  /*b7d0*/  FFMA.FTZ R9, R5.reuse, R50, -R4 ;  /* 0x0000003205097223 */ /* 0x040fe20000010804 */
[----:B------:R-:W-:Y:S02]  /*b7e0*/  IMAD.U32 R20, R48, 0x10000, RZ ;  /* 0x0001000030147824 */ /* 0x000fe400078e00ff */
[-C--:B------:R-:W-:Y:S01]  /*b7f0*/  FMUL.FTZ R24, R24, R3.reuse ;  /* 0x0000000318187220 */ /* 0x080fe20000410000 */
[----:B------:R-:W-:Y:S01]  /*b800*/  FFMA.FTZ R26, R5, R8, R26 ;  /* 0x00000008051a7223 */ /* 0x000fe2000001001a */
        /* <DEDUP_REMOVED lines=8> */
[-C--:B------:R-:W-:Y:S01]  /*b890*/  FFMA.FTZ R13, R15, R4.reuse, -R8 ;  /* 0x000000040f0d7223 */ /* 0x080fe20000010808 */
[----:B------:R-:W-:Y:S01]  /*b8a0*/  LOP3.LUT R51, R51, 0xffff0000, RZ, 0xc0, !PT ;  /* 0xffff000033337812 */ /* 0x000fe200078ec0ff */
[----:B------:R-:W-:Y:S01]  /*b8b0*/  FMUL.FTZ R14, R25, R4 ;  /* 0x00000004190e7220 */ /* 0x000fe20000410000 */
[----:B------:R-:W-:Y:S01]  /*b8c0*/  LOP3.LUT R52, R52, 0xffff0000, RZ, 0xc0, !PT ;  /* 0xffff000034347812 */ /* 0x000fe200078ec0ff */
[C---:B------:R-:W-:Y:S01]  /*b8d0*/  FMUL.FTZ R5, R10.reuse, R3 ;  /* 0x000000030a057220 */ /* 0x040fe20000410000 */
[----:B------:R-:W-:Y:S01]  /*b8e0*/  FMUL.FTZ R8, R11, R48 ;  /* 0x000000300b087220 */ /* 0x000fe20000410000 */
[-C--:B------:R-:W-:Y:S01]  /*b8f0*/  FMUL.FTZ R4, R10, R51.reuse ;  /* 0x000000330a047220 */ /* 0x080fe20000410000 */
[----:B------:R-:W-:Y:S01]  /*b900*/  FFMA.FTZ R14, R15, R20, R14 ;  /* 0x000000140f0e7223 */ /* 0x000fe2000001000e */
        /* <DEDUP_REMOVED lines=15> */
.L_x_9446:
[----:B------:R-:W-:Y:S05]  /*ba00*/  BSYNC B0 ;  /* 0x0000000000007941 */ /* 0x000fea0003800000 */
.L_x_9436:
        /* <DEDUP_REMOVED lines=8> */
.L_x_9434:
[----:B0--3--:R-:W-:-:S05]  /*ba90*/  IMAD.U32 R0, RZ, RZ, UR37 ;  /* 0x00000025ff007e24 */ /* 0x009fca000f8e00ff */
[----:B------:R-:W-:-:S13]  /*baa0*/  ISETP.NE.AND P0, PT, R0, 0x3, PT ;  /* 0x000000030000780c */ /* 0x000fda0003f05270 */
[----:B------:R-:W-:Y:S05]  /*bab0*/  @!P0 BRA `(.L_x_9469) ;  /* 0x0000000000048947 */ /* 0x000fea0003800000 */
[----:B------:R-:W-:Y:S01]  /*bac0*/  BPT.TRAP 0x1 ;  /* 0x000000040000795c */ /* 0x000fe20000300000 */
.L_x_9469:
[----:B------:R-:W-:Y:S01]  /*bad0*/  IMAD R0, R17, 0x8, R2 ;  /* 0x0000000811007824 */ /* 0x000fe200078e0202 */
[----:B--2-4-:R-:W-:-:S04]  /*bae0*/  SHF.L.U32 R3, R22, 0x1f, RZ ;  /* 0x0000001f16037819 */ /* 0x014fc800000006ff */
[----:B------:R0:W2:Y:S01]  /*baf0*/  SYNCS.PHASECHK.TRANS64.TRYWAIT P2, [R0+URZ+0x2d830], R3 ;  /* 0x02d83003000075a7 */ /* 0x0000a2000804017f */
[----:B------:R-:W-:Y:S05]  /*bb00*/  @!P0 BRA `(.L_x_9470) ;  /* 0x0000000000048947 */ /* 0x000fea0003800000 */
[----:B------:R-:W-:Y:S01]  /*bb10*/  BPT.TRAP 0x1 ;  /* 0x000000040000795c */ /* 0x000fe20000300000 */
.L_x_9470:
[----:B------:R-:W3:Y:S01]  /*bb20*/  S2R R8, SR_TID.X ;  /* 0x0000000000087919 */ /* 0x000ee20000002100 */
[----:B------:R-:W-:-:S05]  /*bb30*/  LOP3.LUT R47, R47, 0xffffff80, RZ, 0xc0, !PT ;  /* 0xffffff802f2f7812 */ /* 0x000fca00078ec0ff */
[----:B------:R-:W-:-:S05]  /*bb40*/  IMAD.IADD R47, R46, 0x1, -R47 ;  /* 0x000000012e2f7824 */ /* 0x000fca00078e0a2f */
[----:B------:R-:W-:-:S04]  /*bb50*/  SHF.R.S32.HI R6, RZ, 0x1f, R47 ;  /* 0x0000001fff067819 */ /* 0x000fc8000001142f */
[CC--:B------:R-:W-:Y:S02]  /*bb60*/  LEA.HI R4, R6.reuse, R47.reuse, RZ, 0x2 ;  /* 0x0000002f06047211 */ /* 0x0c0fe400078f10ff */
[----:B------:R-:W-:Y:S02]  /*bb70*/  LEA.HI R6, R6, R47, RZ, 0x5 ;  /* 0x0000002f06067211 */ /* 0x000fe400078f28ff */
[--C-:B------:R-:W-:Y:S02]  /*bb80*/  SHF.R.S32.HI R7, RZ, 0x2, R4.reuse ;  /* 0x00000002ff077819 */ /* 0x100fe40000011404 */
[----:B------:R-:W-:Y:S02]  /*bb90*/  SHF.R.S32.HI R4, RZ, 0x1f, R4 ;  /* 0x0000001fff047819 */ /* 0x000fe40000011404 */
[----:B------:R-:W-:Y:S02]  /*bba0*/  SHF.R.S32.HI R6, RZ, 0x5, R6 ;  /* 0x00000005ff067819 */ /* 0x000fe40000011406 */
[----:B------:R-:W-:Y:S01]  /*bbb0*/  LEA.HI R5, R4, R7, RZ, 0x3 ;  /* 0x0000000704057211 */ /* 0x000fe200078f18ff */
[----:B------:R-:W-:Y:S01]  /*bbc0*/  IMAD.HI R4, R44, 0x55555556, RZ ;  /* 0x555555562c047827 */ /* 0x000fe200078e02ff */
[----:B---3--:R-:W-:-:S02]  /*bbd0*/  LOP3.LUT R9, R8, 0x7f, RZ, 0xc0, !PT ;  /* 0x0000007f08097812 */ /* 0x008fc400078ec0ff */
[----:B------:R-:W-:Y:S02]  /*bbe0*/  LOP3.LUT R8, R5, 0xfffffff8, RZ, 0xc0, !PT ;  /* 0xfffffff805087812 */ /* 0x000fe400078ec0ff */
[----:B------:R-:W-:Y:S02]  /*bbf0*/  LEA.HI R5, R4, R4, RZ, 0x1 ;  /* 0x0000000404057211 */ /* 0x000fe400078f08ff */
[----:B------:R-:W-:Y:S01]  /*bc00*/  ISETP.NE.AND P1, PT, R9, RZ, PT ;  /* 0x000000ff0900720c */ /* 0x000fe20003f25270 */
[----:B------:R-:W-:Y:S02]  /*bc10*/  IMAD.IADD R7, R7, 0x1, -R8 ;  /* 0x0000000107077824 */ /* 0x000fe400078e0a08 */
[----:B------:R-:W-:Y:S02]  /*bc20*/  IMAD R5, R5, -0x3, R44 ;  /* 0xfffffffd05057824 */ /* 0x000fe400078e022c */
[----:B------:R-:W-:Y:S01]  /*bc30*/  IMAD R6, R6, 0x10, R7 ;  /* 0x0000001006067824 */ /* 0x000fe200078e0207 */
[----:B--2---:R-:W-:Y:S07]  /*bc40*/  @P2 BRA `(.L_x_9471) ;  /* 0x0000000000082947 */ /* 0x004fee0003800000 */
[----:B------:R-:W2:Y:S02]  /*bc50*/  SYNCS.PHASECHK.TRANS64.TRYWAIT P2, [R0+URZ+0x2d830], R3 ;  /* 0x02d83003000075a7 */ /* 0x000ea4000804017f */
[----:B--2---:R-:W-:Y:S05]  /*bc60*/  @!P2 BRA `(.L_x_9472) ;  /* 0x000001700058a947 */ /* 0x004fea0003800000 */
.L_x_9471:
[----:B------:R-:W-:Y:S05]  /*bc70*/  WARPSYNC.ALL ;  /* 0x0000000000007948 */ /* 0x000fea0003800000 */
[----:B------:R-:W-:Y:S02]  /*bc80*/  IMAD R20, R5, 0x40, R6 ;  /* 0x0000004005147824 */ /* 0x000fe400078e0206 */
[----:B0-2---:R-:W-:Y:S01]  /*bc90*/  VIADD R3, R2, 0x15400 ;  /* 0x0001540002037836 */ /* 0x005fe20000000000 */
[----:B------:R-:W-:-:S04]  /*bca0*/  LOP3.LUT R6, R45, 0x10000, RZ, 0xfc, !PT ;  /* 0x000100002d067812 */ /* 0x000fc800078efcff */
[----:B------:R-:W-:-:S04]  /*bcb0*/  SHF.R.U32.HI R3, RZ, 0x4, R3 ;  /* 0x00000004ff037819 */ /* 0x000fc80000011603 */
[----:B------:R-:W-:-:S04]  /*bcc0*/  LOP3.LUT R3, R3, 0x3fff, RZ, 0xc0, !PT ;  /* 0x00003fff03037812 */ /* 0x000fc800078ec0ff */
[----:B------:R-:W-:Y:S01]  /*bcd0*/  LOP3.LUT R4, R3, 0x10000, RZ, 0xfc, !PT ;  /* 0x0001000003047812 */ /* 0x000fe200078efcff */
[----:B------:R-:W-:Y:S02]  /*bce0*/  IMAD.MOV.U32 R7, RZ, RZ, -0x7fffffe0 ;  /* 0x80000020ff077424 */ /* 0x000fe400078e00ff */
[----:B------:R-:W-:Y:S02]  /*bcf0*/  IMAD.MOV.U32 R5, RZ, RZ, -0x7fffffe0 ;  /* 0x80000020ff057424 */ /* 0x000fe400078e00ff */
[----:B------:R0:W-:Y:S01]  /*bd00*/  STL [R1+0x8], R4 ;  /* 0x0000080401007387 */ /* 0x0001e20000100800 */
[C---:B------:R-:W-:Y:S02]  /*bd10*/  R2UR UR4, R6.reuse ;  /* 0x00000000060472ca */ /* 0x040fe400000e0000 */
[----:B------:R-:W-:Y:S01]  /*bd20*/  R2UR UR5, R7 ;  /* 0x00000000070572ca */ /* 0x000fe200000e0000 */
[----:B-----5:R-:W-:Y:S01]  /*bd30*/  WARPGROUP.ARRIVE ;  /* 0x00000000000079c5 */ /* 0x020fe20000000000 */
[----:B------:R-:W-:Y:S01]  /*bd40*/  R2UR UR7, R5 ;  /* 0x00000000050772ca */ /* 0x000fe200000e0000 */
[----:B------:R-:W-:Y:S01]  /*bd50*/  VIADD R154, R6, 0x2 ;  /* 0x00000002069a7836 */ /* 0x000fe20000000000 */
[----:B------:R-:W2:Y:S01]  /*bd60*/  LDL R97, [R1+0x28] ;  /* 0x0000280001617983 */ /* 0x000ea20000100800 */
[----:B0-----:R-:W-:-:S03]  /*bd70*/  IMAD R4, R17, 0x600, R4 ;  /* 0x0000060011047824 */ /* 0x001fc600078e0204 */
[----:B------:R-:W3:Y:S02]  /*bd80*/  LDL R98, [R1+0x30] ;  /* 0x0000300001627983 */ /* 0x000ee40000100800 */
[C---:B------:R-:W-:Y:S01]  /*bd90*/  R2UR UR6, R4.reuse ;  /* 0x00000000040672ca */ /* 0x040fe200000e0000 */
[----:B------:R-:W-:Y:S01]  /*bda0*/  IMAD.MOV.U32 R155, RZ, RZ, -0x7fffffe0 ;  /* 0x80000020ff9b7424 */ /* 0x000fe200078e00ff */
[----:B------:R-:W4:Y:S11]  /*bdb0*/  LDL R96, [R1+0x34] ;  /* 0x0000340001607983 */ /* 0x000f360000100800 */
[----:B------:R-:W-:Y:S01]  /*bdc0*/  HGMMA.64x128x16.F32.BF16 R24, gdesc[UR4], RZ, !UPT, gsb0 ;  /* 0x01e00000041879f0 */ /* 0x000fe2000c0018ff */
[----:B------:R-:W-:-:S02]  /*bdd0*/  VIADD R8, R4, 0x2 ;  /* 0x0000000204087836 */ /* 0x000fc40000000000 */
[----:B------:R-:W-:Y:S01]  /*bde0*/  IMAD.MOV.U32 R9, RZ, RZ, -0x7fffffe0 ;  /* 0x80000020ff097424 */ /* 0x000fe200078e00ff */
[----:B------:R-:W-:Y:S02]  /*bdf0*/  R2UR UR4, R154 ;  /* 0x000000009a0472ca */ /* 0x000fe400000e0000 */
[----:B------:R-:W-:Y:S02]  /*be00*/  R2UR UR5, R155 ;  /* 0x000000009b0572ca */ /* 0x000fe400000e0000 */
[----:B------:R-:W-:Y:S02]  /*be10*/  R2UR UR6, R8 ;  /* 0x00000000080672ca */ /* 0x000fe400000e0000 */
[----:B------:R-:W-:Y:S01]  /*be20*/  R2UR UR7, R9 ;  /* 0x00000000090772ca */ /* 0x000fe200000e0000 */
[----:B------:R-:W-:Y:S02]  /*be30*/  VIADD R152, R6, 0x300 ;  /* 0x0000030006987836 */ /* 0x000fe40000000000 */
[----:B------:R-:W-:-:S02]  /*be40*/  VIADD R8, R4, 0x200 ;  /* 0x0000020004087836 */ /* 0x000fc40000000000 */
[----:B------:R-:W-:Y:S02]  /*be50*/  IMAD.MOV.U32 R153, RZ, RZ, -0x7fffffe0 ;  /* 0x80000020ff997424 */ /* 0x000fe400078e00ff */
[----:B------:R-:W-:Y:S01]  /*be60*/  IMAD.MOV.U32 R9, RZ, RZ, -0x7fffffe0 ;  /* 0x80000020ff097424 */ /* 0x000fe200078e00ff */
[----:B------:R-:W-:Y:S02]  /*be70*/  WARPGROUP.DEPBAR.LE gsb0, 0x0 ;  /* 0x00008000000079c5 */ /* 0x000fe40000010000 */
[----:B------:R-:W-:-:S06]  /*be80*/  WARPGROUP.ARRIVE ;  /* 0x00000000000079c5 */ /* 0x000fcc0000000000 */
[----:B------:R-:W-:Y:S01]  /*be90*/  HGMMA.64x128x16.F32.BF16 R24, gdesc[UR4], R24, gsb0 ;  /* 0x01e00000041879f0 */ /* 0x000fe20008001818 */
        /* <DEDUP_REMOVED lines=37> */
[----:B------:R-:W-:Y:S01]  /*c0f0*/  @!P1 VIADD R0, R0, 0x2d840 ;  /* 0x0002d84000009836 */ /* 0x000fe20000000000 */
[----:B------:R-:W-:Y:S02]  /*c100*/  WARPGROUP.DEPBAR.LE gsb0, 0x0 ;  /* 0x00008000000079c5 */ /* 0x000fe40000010000 */
[----:B------:R-:W-:-:S09]  /*c110*/  WARPGROUP.ARRIVE ;  /* 0x00000000000079c5 */ /* 0x000fd20000000000 */
[----:B------:R-:W-:Y:S01]  /*c120*/  HGMMA.64x128x16.F32.BF16 R24, gdesc[UR4], R24, gsb0 ;  /* 0x01e00000041879f0 */ /* 0x000fe20008001818 */
[----:B------:R-:W-:Y:S01]  /*c130*/  ULDC.64 UR4, c[0x0][0x9d8] ;  /* 0x0002760000047ab9 */ /* 0x000fe20000000a00 */
[----:B------:R-:W-:Y:S02]  /*c140*/  ULDC.64 UR6, c[0x0][0x9e0] ;  /* 0x0002780000067ab9 */ /* 0x000fe40000000a00 */
[----:B------:R-:W-:-:S06]  /*c150*/  UISETP.GE.AND UP0, UPT, UR7, 0x1, UPT ;  /* 0x000000010700788c */ /* 0x000fcc000bf06270 */
[----:B------:R-:W-:Y:S01]  /*c160*/  PLOP3.LUT P2, PT, PT, PT, UP0, 0x40, 0x0 ;  /* 0x000000000000781c */ /* 0x000fe20003f4e808 */
[----:B------:R-:W-:Y:S01]  /*c170*/  ULOP3.LUT UR50, URZ, UR5, URZ, 0x33, !UPT ;  /* 0x000000053f327292 */ /* 0x000fe2000f8e333f */
[----:B----4-:R-:W-:Y:S01]  /*c180*/  IMAD R20, R96, 0xc0, R20 ;  /* 0x000000c060147824 */ /* 0x010fe200078e0214 */
[----:B------:R-:W-:Y:S02]  /*c190*/  WARPGROUP.DEPBAR.LE gsb0, 0x0 ;  /* 0x00008000000079c5 */ /* 0x000fe40000010000 */
[----:B------:R-:W-:Y:S01]  /*c1a0*/  FMUL.FTZ R12, R35, UR4 ;  /* 0x00000004230c7c20 */ /* 0x000fe20008410000 */
[----:B------:R-:W-:Y:S01]  /*c1b0*/  FMUL.FTZ R35, R55, UR4 ;  /* 0x0000000437237c20 */ /* 0x000fe20008410000 */
[----:B------:R-:W-:Y:S01]  /*c1c0*/  FMUL.FTZ R55, R60, UR4 ;  /* 0x000000043c377c20 */ /* 0x000fe20008410000 */
[----:B------:R-:W-:Y:S01]  /*c1d0*/  FMUL.FTZ R60, R69, UR4 ;  /* 0x00000004453c7c20 */ /* 0x000fe20008410000 */
[----:B------:R-:W-:Y:S02]  /*c1e0*/  IMAD.MOV.U32 R69, RZ, RZ, -0x80 ;  /* 0xffffff80ff457424 */ /* 0x000fe400078e00ff */
[----:B------:R-:W-:Y:S01]  /*c1f0*/  FMUL.FTZ R10, R25, UR4 ;  /* 0x00000004190a7c20 */ /* 0x000fe20008410000 */
[----:B------:R-:W-:Y:S01]  /*c200*/  FMUL.FTZ R25, R32, UR4 ;  /* 0x0000000420197c20 */ /* 0x000fe20008410000 */
[----:B------:R-:W-:Y:S01]  /*c210*/  FMUL.FTZ R32, R50, UR4 ;  /* 0x0000000432207c20 */ /* 0x000fe20008410000 */
[----:B------:R-:W-:Y:S01]  /*c220*/  IMAD R69, R88, R69, 0x80 ;  /* 0x0000008058457424 */ /* 0x000fe200078e0245 */
[----:B------:R-:W-:Y:S01]  /*c230*/  @!P1 PRMT R50, RZ, 0x654, R0 ;  /* 0x00000654ff329816 */ /* 0x000fe20000000000 */
[----:B------:R-:W-:Y:S01]  /*c240*/  FMUL.FTZ R5, R27, UR4 ;  /* 0x000000041b057c20 */ /* 0x000fe20008410000 */
[----:B-1----:R-:W-:Y:S01]  /*c250*/  FMUL.FTZ R14, R28, UR4 ;  /* 0x000000041c0e7c20 */ /* 0x002fe20008410000 */
        /* <DEDUP_REMOVED lines=37> */
[----:B--2---:R-:W-:Y:S01]  /*c4b0*/  IMAD.IADD R71, R97, 0x1, R69 ;  /* 0x0000000161477824 */ /* 0x004fe200078e0245 */
        /* <DEDUP_REMOVED lines=19> */
[----:B---3--:R-:W-:Y:S01]  /*c5f0*/  IADD3 R51, -R98, 0x1, R71 ;  /* 0x0000000162337810 */ /* 0x008fe20007ffe147 */
[----:B------:R-:W0:Y:S04]  /*c600*/  MUFU.TANH R4, R4 ;  /* 0x0000000400047308 */ /* 0x000e280000002400 */
[----:B------:R-:W-:-:S04]  /*c610*/  IMAD R51, R136, -0x2, R51 ;  /* 0xfffffffe88337824 */ /* 0x000fc800078e0233 */
[----:B------:R-:W1:Y:S01]  /*c620*/  MUFU.TANH R10, R10 ;  /* 0x0000000a000a7308 */ /* 0x000e620000002400 */
[----:B------:R-:W-:-:S07]  /*c630*/  IMAD R71, R136, -0x2, R71 ;  /* 0xfffffffe88477824 */ /* 0x000fce00078e0247 */
[----:B------:R-:W2:Y:S01]  /*c640*/  MUFU.TANH R3, R3 ;  /* 0x0000000300037308 */ /* 0x000ea20000002400 */
[----:B------:R-:W-:-:S07]  /*c650*/  VIADD R72, R51, UR6 ;  /* 0x0000000633487c36 */ /* 0x000fce0008000000 */
        /* <DEDUP_REMOVED lines=60> */
[----:B------:R-:W0:Y:S01]  /*ca20*/  MUFU.TANH R50, R50 ;  /* 0x0000003200327308 */ /* 0x000e220000002400 */
[----:B------:R-:W-:Y:S01]  /*ca30*/  VIADD R73, R51, UR50 ;  /* 0x0000003233497c36 */ /* 0x000fe20008000000 */
[----:B------:R-:W-:-:S02]  /*ca40*/  LEA R70, R88, 0xffffff80, 0x7 ;  /* 0xffffff8058467811 */ /* 0x000fc400078e38ff */
[----:B------:R-:W-:Y:S01]  /*ca50*/  VIADDMNMX R74, R20, R72, R71, PT ;  /* 0x00000048144a7246 */ /* 0x000fe20003800147 */
[----:B------:R-:W-:Y:S01]  /*ca60*/  IMAD.IADD R76, R73, 0x1, R20 ;  /* 0x00000001494c7824 */ /* 0x000fe200078e0214 */
        /* <DEDUP_REMOVED lines=13> */
.L_x_9475:
[----:B------:R-:W-:-:S06]  /*cb40*/  UISETP.NE.AND UP1, UPT, UR7, 0x1, UPT ;  /* 0x000000010700788c */ /* 0x000fcc000bf25270 */
[----:B------:R-:W-:-:S05]  /*cb50*/  PLOP3.LUT P2, PT, PT, PT, UP1, 0x80, 0x0 ;  /* 0x000000000000781c */ /* 0x000fca0003f4f018 */
[----:B------:R-:W-:-:S08]  /*cb60*/  @UP1 ULDC.64 UR4, c[0x0][0x9e8] ;  /* 0x00027a0000041ab9 */ /* 0x000fd00000000a00 */
[----:B------:R-:W-:-:S05]  /*cb70*/  @P2 IMAD.HI.U32 R75, R51, UR4, RZ ;  /* 0x00000004334b2c27 */ /* 0x000fca000f8e00ff */
[----:B------:R-:W-:-:S07]  /*cb80*/  @P2 SHF.R.U32.HI R51, RZ, UR5, R75 ;  /* 0x00000005ff332c19 */ /* 0x000fce000801164b */
.L_x_9476:
[----:B------:R-:W-:Y:S05]  /*cb90*/  BSYNC B0 ;  /* 0x0000000000007941 */ /* 0x000fea0003800000 */
.L_x_9474:
[----:B------:R-:W-:-:S04]  /*cba0*/  IMAD R51, R51, UR7, -R70 ;  /* 0x0000000733337c24 */ /* 0x000fc8000f8e0a46 */
[----:B------:R-:W-:-:S05]  /*cbb0*/  IMAD R51, R136, -0x2, R51 ;  /* 0xfffffffe88337824 */ /* 0x000fca00078e0233 */
[----:B------:R-:W-:Y:S02]  /*cbc0*/  VIMNMX R76, R76, R51, !PT ;  /* 0x000000334c4c7248 */ /* 0x000fe40007fe0100 */
[----:B------:R-:W-:-:S07]  /*cbd0*/  VIADDMNMX R74, R51, UR7, R74, PT ;  /* 0x00000007334a7c46 */ /* 0x000fce000b80014a */
.L_x_9473:
[----:B------:R-:W2:Y:S01]  /*cbe0*/  LDL.LU R77, [R1] ;  /* 0x00000000014d7983 */ /* 0x000ea20000300800 */
[C---:B------:R-:W-:Y:S02]  /*cbf0*/  ISETP.GE.AND P3, PT, R69.reuse, 0x9, PT ;  /* 0x000000094500780c */ /* 0x040fe40003f66270 */
[C---:B------:R-:W-:Y:S02]  /*cc00*/  ISETP.GE.AND P2, PT, R69.reuse, 0x2, PT ;  /* 0x000000024500780c */ /* 0x040fe40003f46270 */
[----:B------:R-:W-:Y:S02]  /*cc10*/  ISETP.GE.AND P5, PT, R69, 0xa, PT ;  /* 0x0000000a4500780c */ /* 0x000fe40003fa6270 */
[----:B------:R-:W-:-:S04]  /*cc20*/  ISETP.GT.AND P4, PT, R76, 0x1, !P2 ;  /* 0x000000014c00780c */ /* 0x000fc80005784270 */
[----:B------:R-:W-:-:S04]  /*cc30*/  ISETP.LT.OR P4, PT, R74, 0x2, P4 ;  /* 0x000000024a00780c */ /* 0x000fc80002781670 */
[----:B------:R-:W-:Y:S02]  /*cc40*/  FSEL R10, R10, -INF , !P4 ;  /* 0xff8000000a0a7808 */ /* 0x000fe40006000000 */
[----:B------:R-:W-:Y:S02]  /*cc50*/  ISETP.GE.AND P4, PT, R69, 0x11, PT ;  /* 0x000000114500780c */ /* 0x000fe40003f86270 */
[----:B--2---:R-:W-:-:S04]  /*cc60*/  LOP3.LUT R77, R77, 0xfffffffd, RZ, 0xc0, !PT ;  /* 0xfffffffd4d4d7812 */ /* 0x004fc800078ec0ff */
[----:B------:R-:W-:Y:S02]  /*cc70*/  @P3 LOP3.LUT R77, R77, 0x2, RZ, 0xfc, !PT ;  /* 0x000000024d4d3812 */ /* 0x000fe400078efcff */
[----:B------:R-:W-:Y:S02]  /*cc80*/  ISETP.GT.AND P3, PT, R76, 0x8, !P3 ;  /* 0x000000084c00780c */ /* 0x000fe40005f64270 */
[----:B------:R-:W-:Y:S02]  /*cc90*/  LOP3.LUT R77, R77, 0xfffffffb, RZ, 0xc0, !PT ;  /* 0xfffffffb4d4d7812 */ /* 0x000fe400078ec0ff */
[----:B------:R-:W-:Y:S02]  /*cca0*/  ISETP.LT.OR P3, PT, R74, 0x9, P3 ;  /* 0x000000094a00780c */ /* 0x000fe40001f61670 */
[----:B------:R-:W-:Y:S02]  /*ccb0*/  @P5 LOP3.LUT R77, R77, 0x4, RZ, 0xfc, !PT ;  /* 0x000000044d4d5812 */ /* 0x000fe400078efcff */
[----:B------:R-:W-:-:S02]  /*ccc0*/  FSEL R14, R14, -INF , !P3 ;  /* 0xff8000000e0e7808 */ /* 0x000fc40005800000 */
[----:B------:R-:W-:Y:S02]  /*ccd0*/  ISETP.GT.AND P3, PT, R76, 0x9, !P5 ;  /* 0x000000094c00780c */ /* 0x000fe40006f64270 */
[----:B------:R-:W-:Y:S02]  /*cce0*/  LOP3.LUT R77, R77, 0xfffffff7, RZ, 0xc0, !PT ;  /* 0xfffffff74d4d7812 */ /* 0x000fe400078ec0ff */
[----:B------:R-:W-:Y:S02]  /*ccf0*/  ISETP.LT.OR P3, PT, R74, 0xa, P3 ;  /* 0x0000000a4a00780c */ /* 0x000fe40001f61670 */
[----:B------:R-:W-:Y:S02]  /*cd00*/  @P4 LOP3.LUT R77, R77, 0x8, RZ, 0xfc, !PT ;  /* 0x000000084d4d4812 */ /* 0x000fe400078efcff */
[----:B0-----:R-:W-:Y:S02]  /*cd10*/  FSEL R13, R13, -INF , !P3 ;  /* 0xff8000000d0d7808 */ /* 0x001fe40005800000 */
[----:B------:R-:W-:-:S02]  /*cd20*/  ISETP.GT.AND P3, PT, R76, 0x10, !P4 ;  /* 0x000000104c00780c */ /* 0x000fc40006764270 */
[----:B------:R-:W-:Y:S02]  /*cd30*/  ISETP.GE.AND P4, PT, R69, 0x12, PT ;  /* 0x000000124500780c */ /* 0x000fe40003f86270 */
[----:B------:R-:W-:Y:S02]  /*cd40*/  ISETP.LT.OR P3, PT, R74, 0x11, P3 ;  /* 0x000000114a00780c */ /* 0x000fe40001f61670 */
[----:B------:R-:W-:Y:S02]  /*cd50*/  LOP3.LUT R77, R77, 0xfbffffff, RZ, 0xc0, !PT ;  /* 0xfbffffff4d4d7812 */ /* 0x000fe400078ec0ff */
[----:B------:R-:W-:Y:S02]  /*cd60*/  FSEL R25, R25, -INF , !P3 ;  /* 0xff80000019197808 */ /* 0x000fe40005800000 */
[----:B------:R-:W-:-:S04]  /*cd70*/  ISETP.GT.AND P3, PT, R76, 0x11, !P4 ;  /* 0x000000114c00780c */ /* 0x000fc80006764270 */
[----:B------:R-:W-:Y:S02]  /*cd80*/  ISETP.LT.OR P3, PT, R74, 0x12, P3 ;  /* 0x000000124a00780c */ /* 0x000fe40001f61670 */
[----:B------:R-:W-:Y:S02]  /*cd90*/  @P4 LOP3.LUT R77, R77, 0x4000000, RZ, 0xfc, !PT ;  /* 0x040000004d4d4812 */ /* 0x000fe400078efcff */
[----:B------:R-:W-:Y:S02]  /*cda0*/  ISETP.GE.AND P4, PT, R69, 0x19, PT ;  /* 0x000000194500780c */ /* 0x000fe40003f86270 */
[----:B------:R-:W-:Y:S02]  /*cdb0*/  LOP3.LUT R77, R77, 0xfdffffff, RZ, 0xc0, !PT ;  /* 0xfdffffff4d4d7812 */ /* 0x000fe400078ec0ff */
[----:B------:R-:W-:Y:S01]  /*cdc0*/  FSEL R51, R21, -INF , !P3 ;  /* 0xff80000015337808 */ /* 0x000fe20005800000 */
[----:B------:R-:W-:Y:S01]  /*cdd0*/  VIADD R21, R20, 0x8 ;  /* 0x0000000814157836 */ /* 0x000fe20000000000 */
        /* <DEDUP_REMOVED lines=149> */
[----:B------:R-:W-:Y:S02]  /*d730*/  ISETP.GE.AND P6, PT, R69, 0x7a, PT ;  /* 0x0000007a4500780c */ /* 0x000fe40003fc6270 */
[----:B------:R-:W-:-:S11]  /*d740*/  VIADDMNMX R69, R21, R72, R71, PT ;  /* 0x0000004815457246 */ /* 0x000fd60003800147 */
[----:B------:R-:W-:Y:S02]  /*d750*/  @P6 LOP3.LUT R77, R77, 0x8000000, RZ, 0xfc, !PT ;  /* 0x080000004d4d6812 */ /* 0x000fe400078efcff */
[----:B------:R-:W-:-:S03]  /*d760*/  ISETP.GT.AND P6, PT, R76, 0x79, !P6 ;  /* 0x000000794c00780c */ /* 0x000fc600077c4270 */
[----:B------:R0:W-:Y:S01]  /*d770*/  STL [R1], R77 ;  /* 0x0000004d01007387 */ /* 0x0001e20000100800 */
[----:B------:R-:W-:-:S04]  /*d780*/  ISETP.LT.OR P6, PT, R74, 0x7a, P6 ;  /* 0x0000007a4a00780c */ /* 0x000fc800037c1670 */
[----:B------:R-:W-:Y:S01]  /*d790*/  FSEL R4, R68, -INF , !P6 ;  /* 0xff80000044047808 */ /* 0x000fe20007000000 */
[----:B------:R-:W-:Y:S01]  /*d7a0*/  IMAD.IADD R68, R73, 0x1, R21 ;  /* 0x0000000149447824 */ /* 0x000fe200078e0215 */
[----:B------:R-:W-:-:S13]  /*d7b0*/  PLOP3.LUT P6, PT, PT, PT, UP0, 0x40, 0x0 ;  /* 0x000000000000781c */ /* 0x000fda0003fce808 */
[----:B0-----:R-:W-:Y:S05]  /*d7c0*/  @P6 BRA `(.L_x_9477) ;  /* 0x0000000000646947 */ /* 0x001fea0003800000 */
        /* <DEDUP_REMOVED lines=14> */
.L_x_9479:
[----:B------:R-:W-:-:S06]  /*d8b0*/  UISETP.NE.AND UP1, UPT, UR7, 0x1, UPT ;  /* 0x000000010700788c */ /* 0x000fcc000bf25270 */
[----:B------:R-:W-:-:S05]  /*d8c0*/  PLOP3.LUT P6, PT, PT, PT, UP1, 0x80, 0x0 ;  /* 0x000000000000781c */ /* 0x000fca0003fcf018 */
[----:B------:R-:W-:-:S08]  /*d8d0*/  @UP1 ULDC.64 UR4, c[0x0][0x9e8] ;  /* 0x00027a0000041ab9 */ /* 0x000fd00000000a00 */
[----:B------:R-:W-:Y:S01]  /*d8e0*/  @P6 IMAD.HI.U32 R72, R71, UR4, RZ ;  /* 0x0000000447486c27 */ /* 0x000fe2000f8e00ff */
[----:B------:R-:W-:-:S13]  /*d8f0*/  PLOP3.LUT P6, PT, PT, PT, UP1, 0x80, 0x0 ;  /* 0x000000000000781c */ /* 0x000fda0003fcf018 */
[----:B------:R-:W-:-:S07]  /*d900*/  @P6 SHF.R.U32.HI R71, RZ, UR5, R72 ;  /* 0x00000005ff476c19 */ /* 0x000fce0008011648 */
.L_x_9480:
[----:B------:R-:W-:Y:S05]  /*d910*/  BSYNC B0 ;  /* 0x0000000000007941 */ /* 0x000fea0003800000 */
.L_x_9478:
[----:B------:R-:W-:-:S04]  /*d920*/  IMAD R71, R71, UR7, -R70 ;  /* 0x0000000747477c24 */ /* 0x000fc8000f8e0a46 */
[----:B------:R-:W-:-:S05]  /*d930*/  IMAD R71, R136, -0x2, R71 ;  /* 0xfffffffe88477824 */ /* 0x000fca00078e0247 */
[----:B------:R-:W-:Y:S02]  /*d940*/  VIMNMX R68, R68, R71, !PT ;  /* 0x0000004744447248 */ /* 0x000fe40007fe0100 */
[----:B------:R-:W-:-:S07]  /*d950*/  VIADDMNMX R69, R71, UR7, R69, PT ;  /* 0x0000000747457c46 */ /* 0x000fce000b800145 */
.L_x_9477:
[----:B------:R-:W-:Y:S01]  /*d960*/  ISETP.GT.AND P2, PT, R68, 0x1, !P2 ;  /* 0x000000014400780c */ /* 0x000fe20005744270 */
[----:B------:R-:W-:Y:S01]  /*d970*/  ULDC UR39, c[0x0][0x988] ;  /* 0x0002620000277ab9 */ /* 0x000fe20000000800 */
[----:B------:R-:W-:Y:S01]  /*d980*/  LOP3.LUT P6, RZ, R77, 0x4000000, RZ, 0xc0, !PT ;  /* 0x040000004dff7812 */ /* 0x000fe200078cc0ff */
[----:B------:R-:W2:Y:S01]  /*d990*/  LDL R87, [R1+0x1c] ;  /* 0x00001c0001577983 */ /* 0x000ea20000100800 */
[----:B------:R-:W-:Y:S02]  /*d9a0*/  ISETP.LT.OR P2, PT, R69, 0x2, P2 ;  /* 0x000000024500780c */ /* 0x000fe40001741670 */
[----:B------:R-:W-:Y:S02]  /*d9b0*/  FMNMX.FTZ R71, R75, R10, !PT ;  /* 0x0000000a4b477209 */ /* 0x000fe40007810000 */
        /* <DEDUP_REMOVED lines=87> */
[----:B------:R-:W-:Y:S01]  /*df30*/  ISETP.GT.AND P2, PT, R68, 0x40, !P6 ;  /* 0x000000404400780c */ /* 0x000fe20007744270 */
[----:B------:R-:W0:Y:S01]  /*df40*/  SHFL.BFLY PT, R12, R71, 0x2, 0x1f ;  /* 0x0c401f00470c7f89 */ /* 0x000e2200000e0000 */
[----:B------:R-:W-:-:S02]  /*df50*/  LOP3.LUT P6, RZ, R77, 0x10, RZ, 0xc0, !PT ;  /* 0x000000104dff7812 */ /* 0x000fc400078cc0ff */
[----:B------:R-:W-:-:S04]  /*df60*/  ISETP.LT.OR P2, PT, R69, 0x41, P2 ;  /* 0x000000414500780c */ /* 0x000fc80001741670 */
[----:B------:R-:W-:Y:S02]  /*df70*/  FSEL R36, R36, -INF , !P2 ;  /* 0xff80000024247808 */ /* 0x000fe40005000000 */
[----:B------:R-:W-:-:S04]  /*df80*/  LOP3.LUT P2, RZ, R77, 0x4000, RZ, 0xc0, !PT ;  /* 0x000040004dff7812 */ /* 0x000fc8000784c0ff */
[----:B------:R-:W-:-:S04]  /*df90*/  ISETP.GT.AND P2, PT, R68, 0x41, !P2 ;  /* 0x000000414400780c */ /* 0x000fc80005744270 */
[----:B------:R-:W-:-:S04]  /*dfa0*/  ISETP.LT.OR P2, PT, R69, 0x42, P2 ;  /* 0x000000424500780c */ /* 0x000fc80001741670 */
[----:B------:R-:W-:Y:S02]  /*dfb0*/  FSEL R37, R37, -INF , !P2 ;  /* 0xff80000025257808 */ /* 0x000fe40005000000 */
[----:B------:R-:W-:Y:S02]  /*dfc0*/  LOP3.LUT P2, RZ, R77, 0x2000, RZ, 0xc0, !PT ;  /* 0x000020004dff7812 */ /* 0x000fe4000784c0ff */
[----:B0-----:R-:W-:Y:S02]  /*dfd0*/  FMNMX.FTZ R73, R71, R12, !PT ;  /* 0x0000000c47497209 */ /* 0x001fe40007810000 */
[----:B------:R-:W-:-:S03]  /*dfe0*/  ISETP.GT.AND P2, PT, R68, 0x48, !P2 ;  /* 0x000000484400780c */ /* 0x000fc60005744270 */
[----:B------:R-:W0:Y:S01]  /*dff0*/  SHFL.BFLY PT, R12, R73, 0x1, 0x1f ;  /* 0x0c201f00490c7f89 */ /* 0x000e2200000e0000 */
        /* <DEDUP_REMOVED lines=42> */
[C---:B------:R-:W-:Y:S02]  /*e2a0*/  ISETP.GT.AND P2, PT, R68.reuse, RZ, !P6 ;  /* 0x000000ff4400720c */ /* 0x040fe40007744270 */
[----:B------:R-:W-:Y:S02]  /*e2b0*/  ISETP.GT.AND P3, PT, R68, 0x70, !P3 ;  /* 0x000000704400780c */ /* 0x000fe40005f64270 */
[----:B------:R-:W-:Y:S01]  /*e2c0*/  ISETP.LT.OR P2, PT, R69, 0x1, P2 ;  /* 0x000000014500780c */ /* 0x000fe20001741670 */
[--C-:B------:R-:W-:Y:S01]  /*e2d0*/  FFMA.FTZ R74, R10, UR39, -R86.reuse ;  /* 0x000000270a4a7c23 */ /* 0x100fe20008010856 */
[--C-:B------:R-:W-:Y:S01]  /*e2e0*/  FFMA.FTZ R73, R13, UR39, -R86.reuse ;  /* 0x000000270d497c23 */ /* 0x100fe20008010856 */
[--C-:B------:R-:W-:Y:S01]  /*e2f0*/  FFMA.FTZ R80, R28, UR39, -R86.reuse ;  /* 0x000000271c507c23 */ /* 0x100fe20008010856 */
[----:B------:R-:W-:Y:S01]  /*e300*/  FSEL R72, R3, -INF , !P2 ;  /* 0xff80000003487808 */ /* 0x000fe20005000000 */
[----:B------:R-:W-:Y:S01]  /*e310*/  FFMA.FTZ R10, R14, UR39, -R86 ;  /* 0x000000270e0a7c23 */ /* 0x000fe20008010856 */
[----:B------:R-:W-:-:S02]  /*e320*/  LOP3.LUT P6, RZ, R77, 0x8000000, RZ, 0xc0, !PT ;  /* 0x080000004dff7812 */ /* 0x000fc400078cc0ff */
        /* <DEDUP_REMOVED lines=24> */
[----:B------:R-:W-:Y:S02]  /*e4b0*/  FMNMX.FTZ R13, R45, R82, !PT ;  /* 0x000000522d0d7209 */ /* 0x000fe40007810000 */
[----:B------:R-:W-:Y:S02]  /*e4c0*/  ISETP.GT.AND P4, PT, R68, 0x71, !P4 ;  /* 0x000000714400780c */ /* 0x000fe40006784270 */
[----:B------:R-:W-:Y:S02]  /*e4d0*/  ISETP.LT.OR P3, PT, R69, 0x71, P3 ;  /* 0x000000714500780c */ /* 0x000fe40001f61670 */
[----:B------:R-:W-:Y:S02]  /*e4e0*/  FMNMX.FTZ R82, R46, R13, !PT ;  /* 0x0000000d2e527209 */ /* 0x000fe40007810000 */
[C---:B------:R-:W-:Y:S02]  /*e4f0*/  ISETP.GT.AND P5, PT, R68.reuse, 0x78, !P5 ;  /* 0x000000784400780c */ /* 0x040fe40006fa4270 */
[----:B------:R-:W-:-:S02]  /*e500*/  ISETP.GT.AND P2, PT, R68, 0x79, !P6 ;  /* 0x000000794400780c */ /* 0x000fc40007744270 */
[----:B------:R-:W-:Y:S02]  /*e510*/  ISETP.LT.OR P4, PT, R69, 0x72, P4 ;  /* 0x000000724500780c */ /* 0x000fe40002781670 */
[----:B------:R-:W-:Y:S02]  /*e520*/  FSEL R68, R48, -INF , !P3 ;  /* 0xff80000030447808 */ /* 0x000fe40005800000 */
[----:B------:R-:W-:Y:S02]  /*e530*/  FMNMX.FTZ R13, R47, R82, !PT ;  /* 0x000000522f0d7209 */ /* 0x000fe40007810000 */
[----:B------:R-:W-:Y:S02]  /*e540*/  ISETP.LT.OR P5, PT, R69, 0x79, P5 ;  /* 0x000000794500780c */ /* 0x000fe40002fa1670 */
[----:B------:R-:W-:Y:S02]  /*e550*/  FSEL R79, R49, -INF , !P4 ;  /* 0xff800000314f7808 */ /* 0x000fe40006000000 */
[----:B------:R-:W-:-:S02]  /*e560*/  FMNMX.FTZ R48, R68, R13, !PT ;  /* 0x0000000d44307209 */ /* 0x000fc40007810000 */
[----:B------:R-:W-:Y:S02]  /*e570*/  ISETP.LT.OR P2, PT, R69, 0x7a, P2 ;  /* 0x0000007a4500780c */ /* 0x000fe40001741670 */
[----:B------:R-:W-:Y:S02]  /*e580*/  FSEL R83, R0, -INF , !P5 ;  /* 0xff80000000537808 */ /* 0x000fe40006800000 */
[----:B------:R-:W-:Y:S02]  /*e590*/  FMNMX.FTZ R48, R79, R48, !PT ;  /* 0x000000304f307209 */ /* 0x000fe40007810000 */
[----:B------:R-:W-:Y:S02]  /*e5a0*/  FSEL R84, R50, -INF , !P2 ;  /* 0xff80000032547808 */ /* 0x000fe40005000000 */
[----:B------:R-:W-:-:S04]  /*e5b0*/  FMNMX.FTZ R13, R83, R48, !PT ;  /* 0x00000030530d7209 */ /* 0x000fc80007810000 */
[----:B------:R-:W-:-:S05]  /*e5c0*/  FMNMX.FTZ R13, R84, R13, !PT ;  /* 0x0000000d540d7209 */ /* 0x000fca0007810000 */
[----:B------:R-:W0:Y:S02]  /*e5d0*/  SHFL.BFLY PT, R0, R13, 0x2, 0x1f ;  /* 0x0c401f000d007f89 */ /* 0x000e2400000e0000 */
[----:B0-----:R-:W-:-:S05]  /*e5e0*/  FMNMX.FTZ R48, R13, R0, !PT ;  /* 0x000000000d307209 */ /* 0x001fca0007810000 */
[----:B------:R-:W0:Y:S01]  /*e5f0*/  SHFL.BFLY PT, R13, R48, 0x1, 0x1f ;  /* 0x0c201f00300d7f89 */ /* 0x000e2200000e0000 */
[--C-:B------:R-:W-:Y:S01]  /*e600*/  FFMA.FTZ R71, R75, UR39, -R86.reuse ;  /* 0x000000274b477c23 */ /* 0x100fe20008010856 */
[--C-:B------:R-:W-:Y:S01]  /*e610*/  FFMA.FTZ R53, R53, UR39, -R86.reuse ;  /* 0x0000002735357c23 */ /* 0x100fe20008010856 */
[----:B------:R-:W-:Y:S08]  /*e620*/  MUFU.EX2 R74, R74 ;  /* 0x0000004a004a7308 */ /* 0x000ff00000000800 */
[----:B------:R1:W-:Y:S01]  /*e630*/  MUFU.EX2 R69, R53 ;  /* 0x0000003500457308 */ /* 0x0003e20000000800 */
[----:B0-----:R-:W-:Y:S01]  /*e640*/  FMNMX.FTZ R13, R48, R13, !PT ;  /* 0x0000000d300d7209 */ /* 0x001fe20007810000 */
[----:B------:R-:W-:-:S03]  /*e650*/  FFMA.FTZ R48, R62, UR39, -R86 ;  /* 0x000000273e307c23 */ /* 0x000fc60008010856 */
[C---:B------:R-:W-:Y:S01]  /*e660*/  FSETP.NEU.FTZ.AND P2, PT, R13.reuse, -INF , PT ;  /* 0xff8000000d00780b */ /* 0x040fe20003f5d000 */
[----:B------:R-:W-:Y:S01]  /*e670*/  FMUL.FTZ R62, R13, UR39 ;  /* 0x000000270d3e7c20 */ /* 0x000fe20008410000 */
[--C-:B-1----:R-:W-:Y:S01]  /*e680*/  FFMA.FTZ R53, R4, UR39, -R86.reuse ;  /* 0x0000002704357c23 */ /* 0x102fe20008010856 */
[----:B------:R-:W0:Y:S03]  /*e690*/  MUFU.EX2 R71, R71 ;  /* 0x0000004700477308 */ /* 0x000e260000000800 */
[----:B------:R-:W-:Y:S01]  /*e6a0*/  FSEL R4, R62, RZ, P2 ;  /* 0x000000ff3e047208 */ /* 0x000fe20001000000 */
[--C-:B------:R-:W-:Y:S01]  /*e6b0*/  FFMA.FTZ R25, R25, UR39, -R86.reuse ;  /* 0x0000002719197c23 */ /* 0x100fe20008010856 */
[----:B------:R-:W-:-:S03]  /*e6c0*/  FFMA.FTZ R82, R56, UR39, -R86 ;  /* 0x0000002738527c23 */ /* 0x000fc60008010856 */
[----:B------:R-:W1:Y:S01]  /*e6d0*/  MUFU.EX2 R10, R10 ;  /* 0x0000000a000a7308 */ /* 0x000e620000000800 */
[--C-:B------:R-:W-:Y:S01]  /*e6e0*/  FFMA.FTZ R62, R72, UR39, -R4.reuse ;  /* 0x00000027483e7c23 */ /* 0x100fe20008010804 */
[----:B------:R-:W-:Y:S01]  /*e6f0*/  FFMA.FTZ R5, R5, UR39, -R4 ;  /* 0x0000002705057c23 */ /* 0x000fe20008010804 */
[--C-:B------:R-:W-:Y:S01]  /*e700*/  FFMA.FTZ R56, R59, UR39, -R86.reuse ;  /* 0x000000273b387c23 */ /* 0x100fe20008010856 */
[----:B------:R-:W-:Y:S01]  /*e710*/  FFMA.FTZ R59, R63, UR39, -R86 ;  /* 0x000000273f3b7c23 */ /* 0x000fe20008010856 */
[----:B------:R-:W-:Y:S01]  /*e720*/  FFMA.FTZ R63, R8, UR39, -R4 ;  /* 0x00000027083f7c23 */ /* 0x000fe20008010804 */
[--C-:B------:R-:W-:Y:S02]  /*e730*/  FFMA.FTZ R76, R51, UR39, -R86.reuse ;  /* 0x00000027334c7c23 */ /* 0x100fe40008010856 */
[----:B------:R-:W3:Y:S01]  /*e740*/  MUFU.EX2 R73, R73 ;  /* 0x0000004900497308 */ /* 0x000ee20000000800 */
[--C-:B------:R-:W-:Y:S01]  /*e750*/  FFMA.FTZ R77, R29, UR39, -R86.reuse ;  /* 0x000000271d4d7c23 */ /* 0x100fe20008010856 */
[----:B------:R-:W-:Y:S01]  /*e760*/  FFMA.FTZ R0, R66, UR39, -R86 ;  /* 0x0000002742007c23 */ /* 0x000fe20008010856 */
[----:B------:R-:W-:-:S05]  /*e770*/  FFMA.FTZ R66, R9, UR39, -R4 ;  /* 0x0000002709427c23 */ /* 0x000fca0008010804 */
[----:B------:R-:W-:Y:S01]  /*e780*/  MUFU.EX2 R62, R62 ;  /* 0x0000003e003e7308 */ /* 0x000fe20000000800 */
[----:B0-----:R-:W-:-:S07]  /*e790*/  FADD.FTZ R9, R71, R74 ;  /* 0x0000004a47097221 */ /* 0x001fce0000010000 */
[----:B------:R-:W-:Y:S08]  /*e7a0*/  MUFU.EX2 R5, R5 ;  /* 0x0000000500057308 */ /* 0x000ff00000000800 */
[----:B------:R-:W0:Y:S01]  /*e7b0*/  MUFU.EX2 R25, R25 ;  /* 0x0000001900197308 */ /* 0x000e220000000800 */
[----:B-1----:R-:W-:-:S07]  /*e7c0*/  FADD.FTZ R8, R10, R9 ;  /* 0x000000090a087221 */ /* 0x002fce0000010000 */
[----:B------:R-:W1:Y:S01]  /*e7d0*/  MUFU.EX2 R63, R63 ;  /* 0x0000003f003f7308 */ /* 0x000e620000000800 */
[----:B------:R-:W-:-:S07]  /*e7e0*/  FFMA.FTZ R90, R90, UR39, -R86 ;  /* 0x000000275a5a7c23 */ /* 0x000fce0008010856 */
[----:B------:R-:W4:Y:S01]  /*e7f0*/  MUFU.EX2 R76, R76 ;  /* 0x0000004c004c7308 */ /* 0x000f220000000800 */
[--C-:B------:R-:W-:Y:S01]  /*e800*/  FFMA.FTZ R81, R55, UR39, -R86.reuse ;  /* 0x0000002737517c23 */ /* 0x100fe20008010856 */
[----:B------:R-:W-:Y:S01]  /*e810*/  FFMA.FTZ R55, R58, UR39, -R86 ;  /* 0x000000273a377c23 */ /* 0x000fe20008010856 */
[----:B---3--:R-:W-:-:S05]  /*e820*/  FADD.FTZ R8, R73, R8 ;  /* 0x0000000849087221 */ /* 0x008fca0000010000 */
[----:B------:R-:W3:Y:S01]  /*e830*/  MUFU.EX2 R77, R77 ;  /* 0x0000004d004d7308 */ /* 0x000ee20000000800 */
[--C-:B------:R-:W-:Y:S01]  /*e840*/  FFMA.FTZ R14, R89, UR39, -R86.reuse ;  /* 0x00000027590e7c23 */ /* 0x100fe20008010856 */
[--C-:B------:R-:W-:Y:S01]  /*e850*/  FFMA.FTZ R58, R61, UR39, -R86.reuse ;  /* 0x000000273d3a7c23 */ /* 0x100fe20008010856 */
[----:B------:R-:W-:Y:S01]  /*e860*/  FFMA.FTZ R61, R67, UR39, -R86 ;  /* 0x00000027433d7c23 */ /* 0x000fe20008010856 */
[----:B------:R-:W-:-:S04]  /*e870*/  FFMA.FTZ R67, R11, UR39, -R4 ;  /* 0x000000270b437c23 */ /* 0x000fc80008010804 */
[----:B------:R-:W5:Y:S01]  /*e880*/  MUFU.EX2 R80, R80 ;  /* 0x0000005000507308 */ /* 0x000f620000000800 */
[----:B0-----:R-:W-:Y:S01]  /*e890*/  FADD.FTZ R11, R25, R8 ;  /* 0x00000008190b7221 */ /* 0x001fe20000010000 */
[----:B------:R-:W-:-:S06]  /*e8a0*/  FFMA.FTZ R28, R92, UR39, -R86 ;  /* 0x000000275c1c7c23 */ /* 0x000fcc0008010856 */
[----:B------:R0:W2:Y:S01]  /*e8b0*/  MUFU.EX2 R3, R90 ;  /* 0x0000005a00037308 */ /* 0x0000a20000000800 */
[--C-:B------:R-:W-:Y:S01]  /*e8c0*/  FFMA.FTZ R72, R31, UR39, -R4.reuse ;  /* 0x000000271f487c23 */ /* 0x100fe20008010804 */
[--C-:B------:R-:W-:Y:S01]  /*e8d0*/  FFMA.FTZ R31, R32, UR39, -R4.reuse ;  /* 0x00000027201f7c23 */ /* 0x100fe20008010804 */
[----:B0-----:R-:W-:Y:S01]  /*e8e0*/  FFMA.FTZ R90, R24, UR39, -R4 ;  /* 0x00000027185a7c23 */ /* 0x001fe20008010804 */
[----:B------:R-:W-:-:S04]  /*e8f0*/  FADD.FTZ R24, R62, R5 ;  /* 0x000000053e187221 */ /* 0x000fc80000010000 */
[----:B------:R-:W0:Y:S01]  /*e900*/  MUFU.EX2 R66, R66 ;  /* 0x0000004200427308 */ /* 0x000e220000000800 */
[----:B------:R-:W-:Y:S01]  /*e910*/  FFMA.FTZ R29, R91, UR39, -R86 ;  /* 0x000000275b1d7c23 */ /* 0x000fe20008010856 */
[----:B-1----:R-:W-:Y:S01]  /*e920*/  FADD.FTZ R9, R63, R24 ;  /* 0x000000183f097221 */ /* 0x002fe20000010000 */
[----:B----4-:R-:W-:Y:S01]  /*e930*/  FADD.FTZ R24, R76, R11 ;  /* 0x0000000b4c187221 */ /* 0x010fe20000010000 */
[--C-:B------:R-:W-:Y:S01]  /*e940*/  FFMA.FTZ R70, R70, UR39, -R4.reuse ;  /* 0x0000002746467c23 */ /* 0x100fe20008010804 */
[----:B------:R-:W-:-:S03]  /*e950*/  FFMA.FTZ R32, R33, UR39, -R4 ;  /* 0x0000002721207c23 */ /* 0x000fc60008010804 */
[----:B------:R-:W1:Y:S01]  /*e960*/  MUFU.EX2 R14, R14 ;  /* 0x0000000e000e7308 */ /* 0x000e620000000800 */
[--C-:B------:R-:W-:Y:S01]  /*e970*/  FFMA.FTZ R33, R34, UR39, -R4.reuse ;  /* 0x0000002722217c23 */ /* 0x100fe20008010804 */
[--C-:B------:R-:W-:Y:S01]  /*e980*/  FFMA.FTZ R34, R35, UR39, -R4.reuse ;  /* 0x0000002723227c23 */ /* 0x100fe20008010804 */
[----:B------:R-:W-:Y:S01]  /*e990*/  FFMA.FTZ R35, R36, UR39, -R4 ;  /* 0x0000002724237c23 */ /* 0x000fe20008010804 */
[----:B---3--:R-:W-:Y:S01]  /*e9a0*/  FADD.FTZ R11, R77, R24 ;  /* 0x000000184d0b7221 */ /* 0x008fe20000010000 */
[----:B------:R-:W-:Y:S01]  /*e9b0*/  FFMA.FTZ R51, R94, UR39, -R86 ;  /* 0x000000275e337c23 */ /* 0x000fe20008010856 */
[--C-:B------:R-:W-:Y:S02]  /*e9c0*/  FFMA.FTZ R36, R37, UR39, -R4.reuse ;  /* 0x0000002725247c23 */ /* 0x100fe40008010804 */
[----:B------:R-:W-:Y:S01]  /*e9d0*/  MUFU.EX2 R28, R28 ;  /* 0x0000001c001c7308 */ /* 0x000fe20000000800 */
[----:B------:R-:W-:Y:S01]  /*e9e0*/  FFMA.FTZ R37, R38, UR39, -R4 ;  /* 0x0000002726257c23 */ /* 0x000fe20008010804 */
[----:B------:R-:W-:Y:S01]  /*e9f0*/  FFMA.FTZ R50, R57, UR39, -R86 ;  /* 0x0000002739327c23 */ /* 0x000fe20008010856 */
[----:B------:R-:W-:-:S05]  /*ea00*/  FFMA.FTZ R38, R40, UR39, -R4 ;  /* 0x0000002728267c23 */ /* 0x000fca0008010804 */
[----:B------:R-:W3:Y:S01]  /*ea10*/  MUFU.EX2 R67, R67 ;  /* 0x0000004300437308 */ /* 0x000ee20000000800 */
[--C-:B------:R-:W-:Y:S01]  /*ea20*/  FFMA.FTZ R57, R60, UR39, -R86.reuse ;  /* 0x000000273c397c23 */ /* 0x100fe20008010856 */
[----:B-----5:R-:W-:Y:S01]  /*ea30*/  FADD.FTZ R40, R80, R11 ;  /* 0x0000000b50287221 */ /* 0x020fe20000010000 */
[--C-:B------:R-:W-:Y:S01]  /*ea40*/  FFMA.FTZ R78, R93, UR39, -R86.reuse ;  /* 0x000000275d4e7c23 */ /* 0x100fe20008010856 */
[--C-:B------:R-:W-:Y:S01]  /*ea50*/  FFMA.FTZ R75, R95, UR39, -R86.reuse ;  /* 0x000000275f4b7c23 */ /* 0x100fe20008010856 */
[--C-:B------:R-:W-:Y:S01]  /*ea60*/  FFMA.FTZ R52, R52, UR39, -R86.reuse ;  /* 0x0000002734347c23 */ /* 0x100fe20008010856 */
[--C-:B------:R-:W-:Y:S02]  /*ea70*/  FFMA.FTZ R54, R54, UR39, -R86.reuse ;  /* 0x0000002736367c23 */ /* 0x100fe40008010856 */
[----:B------:R-:W-:Y:S01]  /*ea80*/  MUFU.EX2 R29, R29 ;  /* 0x0000001d001d7308 */ /* 0x000fe20000000800 */
[--C-:B------:R-:W-:Y:S01]  /*ea90*/  FFMA.FTZ R60, R65, UR39, -R86.reuse ;  /* 0x00000027413c7c23 */ /* 0x100fe20008010856 */
[----:B------:R-:W-:Y:S01]  /*eaa0*/  FFMA.FTZ R49, R64, UR39, -R86 ;  /* 0x0000002740317c23 */ /* 0x000fe20008010856 */
[--C-:B------:R-:W-:Y:S01]  /*eab0*/  FFMA.FTZ R86, R39, UR39, -R4.reuse ;  /* 0x0000002727567c23 */ /* 0x100fe20008010804 */
[----:B------:R-:W-:-:S04]  /*eac0*/  FFMA.FTZ R39, R41, UR39, -R4 ;  /* 0x0000002729277c23 */ /* 0x000fc80008010804 */
[----:B------:R-:W4:Y:S01]  /*ead0*/  MUFU.EX2 R70, R70 ;  /* 0x0000004600467308 */ /* 0x000f220000000800 */
[----:B--2---:R-:W-:Y:S01]  /*eae0*/  FADD.FTZ R41, R3, R40 ;  /* 0x0000002803297221 */ /* 0x004fe20000010000 */
[--C-:B------:R-:W-:Y:S01]  /*eaf0*/  FFMA.FTZ R85, R15, UR39, -R4.reuse ;  /* 0x000000270f557c23 */ /* 0x100fe20008010804 */
[----:B------:R-:W-:Y:S01]  /*eb00*/  FFMA.FTZ R15, R26, UR39, -R4 ;  /* 0x000000271a0f7c23 */ /* 0x000fe20008010804 */
[----:B0-----:R-:W-:-:S04]  /*eb10*/  F2FP.BF16.F32.PACK_AB R11, R66, R63 ;  /* 0x0000003f420b723e */ /* 0x001fc800000010ff */
[----:B------:R-:W0:Y:S01]  /*eb20*/  MUFU.EX2 R51, R51 ;  /* 0x0000003300337308 */ /* 0x000e220000000800 */
[----:B------:R-:W-:Y:S01]  /*eb30*/  FADD.FTZ R26, R66, R9 ;  /* 0x00000009421a7221 */ /* 0x000fe20000010000 */
[----:B-1----:R-:W-:Y:S01]  /*eb40*/  FADD.FTZ R63, R14, R41 ;  /* 0x000000290e3f7221 */ /* 0x002fe20000010000 */
[----:B------:R-:W-:-:S05]  /*eb50*/  FFMA.FTZ R41, R44, UR39, -R4 ;  /* 0x000000272c297c23 */ /* 0x000fca0008010804 */
[----:B------:R-:W1:Y:S01]  /*eb60*/  MUFU.EX2 R78, R78 ;  /* 0x0000004e004e7308 */ /* 0x000e620000000800 */
[----:B---3--:R-:W-:Y:S01]  /*eb70*/  FADD.FTZ R9, R67, R26 ;  /* 0x0000001a43097221 */ /* 0x008fe20000010000 */
[----:B------:R-:W-:Y:S01]  /*eb80*/  FADD.FTZ R44, R28, R63 ;  /* 0x0000003f1c2c7221 */ /* 0x000fe20000010000 */
[--C-:B------:R-:W-:Y:S01]  /*eb90*/  FFMA.FTZ R42, R42, UR39, -R4.reuse ;  /* 0x000000272a2a7c23 */ /* 0x100fe20008010804 */
[----:B------:R-:W-:-:S04]  /*eba0*/  FFMA.FTZ R65, R30, UR39, -R4 ;  /* 0x000000271e417c23 */ /* 0x000fc80008010804 */
[----:B------:R-:W2:Y:S01]  /*ebb0*/  MUFU.EX2 R75, R75 ;  /* 0x0000004b004b7308 */ /* 0x000ea20000000800 */
[----:B----4-:R-:W-:Y:S01]  /*ebc0*/  FADD.FTZ R30, R70, R9 ;  /* 0x00000009461e7221 */ /* 0x010fe20000010000 */
[----:B------:R-:W-:Y:S01]  /*ebd0*/  FADD.FTZ R44, R29, R44 ;  /* 0x0000002c1d2c7221 */ /* 0x000fe20000010000 */
[----:B------:R-:W-:-:S05]  /*ebe0*/  F2FP.BF16.F32.PACK_AB R9, R5, R62 ;  /* 0x0000003e0509723e */ /* 0x000fca00000010ff */
[----:B------:R3:W-:Y:S02]  /*ebf0*/  MUFU.EX2 R5, R42 ;  /* 0x0000002a00057308 */ /* 0x0007e40000000800 */
[----:B---3--:R-:W-:Y:S01]  /*ec00*/  FFMA.FTZ R42, R45, UR39, -R4 ;  /* 0x000000272d2a7c23 */ /* 0x008fe20008010804 */
[----:B0-----:R-:W-:-:S04]  /*ec10*/  FADD.FTZ R45, R51, R44 ;  /* 0x0000002c332d7221 */ /* 0x001fc80000010000 */
[----:B-1----:R-:W-:-:S04]  /*ec20*/  FADD.FTZ R44, R78, R45 ;  /* 0x0000002d4e2c7221 */ /* 0x002fc80000010000 */
[----:B--2---:R-:W-:Y:S02]  /*ec30*/  FADD.FTZ R45, R75, R44 ;  /* 0x0000002c4b2d7221 */ /* 0x004fe40000010000 */
[----:B------:R-:W2:Y:S01]  /*ec40*/  LDL R44, [R1+0x20] ;  /* 0x00002000012c7983 */ /* 0x000ea20000100800 */
[----:B------:R-:W0:Y:S01]  /*ec50*/  MUFU.EX2 R85, R85 ;  /* 0x0000005500557308 */ /* 0x000e220000000800 */
[----:B------:R-:W-:-:S07]  /*ec60*/  FFMA.FTZ R64, R27, UR39, -R4 ;  /* 0x000000271b407c23 */ /* 0x000fce0008010804 */
[----:B------:R-:W1:Y:S08]  /*ec70*/  MUFU.EX2 R90, R90 ;  /* 0x0000005a005a7308 */ /* 0x000e700000000800 */
[----:B------:R-:W3:Y:S01]  /*ec80*/  MUFU.EX2 R15, R15 ;  /* 0x0000000f000f7308 */ /* 0x000ee20000000800 */
[----:B0-----:R-:W-:-:S07]  /*ec90*/  FADD.FTZ R27, R85, R30 ;  /* 0x0000001e551b7221 */ /* 0x001fce0000010000 */
[----:B------:R-:W0:Y:S01]  /*eca0*/  MUFU.EX2 R64, R64 ;  /* 0x0000004000407308 */ /* 0x000e220000000800 */
[----:B-1----:R-:W-:-:S07]  /*ecb0*/  FADD.FTZ R30, R90, R27 ;  /* 0x0000001b5a1e7221 */ /* 0x002fce0000010000 */
[----:B------:R-:W1:Y:S01]  /*ecc0*/  MUFU.EX2 R65, R65 ;  /* 0x0000004100417308 */ /* 0x000e620000000800 */
[----:B------:R-:W-:Y:S01]  /*ecd0*/  FFMA.FTZ R40, R43, UR39, -R4 ;  /* 0x000000272b287c23 */ /* 0x000fe20008010804 */
[----:B---3--:R-:W-:-:S06]  /*ece0*/  FADD.FTZ R43, R15, R30 ;  /* 0x0000001e0f2b7221 */ /* 0x008fcc0000010000 */
[----:B------:R-:W3:Y:S01]  /*ecf0*/  MUFU.EX2 R72, R72 ;  /* 0x0000004800487308 */ /* 0x000ee20000000800 */
[----:B0-----:R-:W-:-:S07]  /*ed00*/  FADD.FTZ R30, R64, R43 ;  /* 0x0000002b401e7221 */ /* 0x001fce0000010000 */
[----:B------:R-:W0:Y:S01]  /*ed10*/  MUFU.EX2 R31, R31 ;  /* 0x0000001f001f7308 */ /* 0x000e220000000800 */
[----:B-1----:R-:W-:-:S07]  /*ed20*/  FADD.FTZ R43, R65, R30 ;  /* 0x0000001e412b7221 */ /* 0x002fce0000010000 */
[----:B------:R-:W1:Y:S08]  /*ed30*/  MUFU.EX2 R32, R32 ;  /* 0x0000002000207308 */ /* 0x000e700000000800 */
[----:B------:R-:W4:Y:S01]  /*ed40*/  MUFU.EX2 R52, R52 ;  /* 0x0000003400347308 */ /* 0x000f220000000800 */
[----:B---3--:R-:W-:-:S07]  /*ed50*/  FADD.FTZ R30, R72, R43 ;  /* 0x0000002b481e7221 */ /* 0x008fce0000010000 */
[----:B------:R-:W3:Y:S08]  /*ed60*/  MUFU.EX2 R33, R33 ;  /* 0x0000002100217308 */ /* 0x000ef00000000800 */
[----:B------:R-:W5:Y:S01]  /*ed70*/  MUFU.EX2 R54, R54 ;  /* 0x0000003600367308 */ /* 0x000f620000000800 */
[----:B0-----:R-:W-:-:S07]  /*ed80*/  FADD.FTZ R43, R31, R30 ;  /* 0x0000001e1f2b7221 */ /* 0x001fce0000010000 */
[----:B------:R-:W0:Y:S01]  /*ed90*/  MUFU.EX2 R34, R34 ;  /* 0x0000002200227308 */ /* 0x000e220000000800 */
[----:B-1----:R-:W-:Y:S01]  /*eda0*/  FADD.FTZ R30, R32, R43 ;  /* 0x0000002b201e7221 */ /* 0x002fe20000010000 */
[----:B------:R-:W-:-:S06]  /*edb0*/  F2FP.BF16.F32.PACK_AB R8, R74, R71 ;  /* 0x000000474a08723e */ /* 0x000fcc00000010ff */
[----:B------:R-:W1:Y:S01]  /*edc0*/  MUFU.EX2 R35, R35 ;  /* 0x0000002300237308 */ /* 0x000e620000000800 */
[----:B------:R-:W-:Y:S01]  /*edd0*/  F2FP.BF16.F32.PACK_AB R10, R73, R10 ;  /* 0x0000000a490a723e */ /* 0x000fe200000010ff */
[----:B----4-:R-:W-:-:S06]  /*ede0*/  FADD.FTZ R45, R52, R45 ;  /* 0x0000002d342d7221 */ /* 0x010fcc0000010000 */
[----:B------:R-:W4:Y:S01]  /*edf0*/  MUFU.EX2 R81, R81 ;  /* 0x0000005100517308 */ /* 0x000f220000000800 */
[----:B---3--:R-:W-:Y:S01]  /*ee00*/  FADD.FTZ R43, R33, R30 ;  /* 0x0000001e212b7221 */ /* 0x008fe20000010000 */
[----:B-----5:R-:W-:-:S06]  /*ee10*/  FADD.FTZ R30, R54, R45 ;  /* 0x0000002d361e7221 */ /* 0x020fcc0000010000 */
[----:B------:R-:W3:Y:S01]  /*ee20*/  MUFU.EX2 R36, R36 ;  /* 0x0000002400247308 */ /* 0x000ee20000000800 */
[----:B------:R5:W-:Y:S07]  /*ee30*/  STSM.16.M88.4 [R137+0x21800], R8 ;  /* 0x0218000889007844 */ /* 0x000bee0000000200 */
[----:B------:R-:W3:Y:S01]  /*ee40*/  MUFU.EX2 R82, R82 ;  /* 0x0000005200527308 */ /* 0x000ee20000000800 */
[----:B------:R-:W-:-:S07]  /*ee50*/  FADD.FTZ R30, R69, R30 ;  /* 0x0000001e451e7221 */ /* 0x000fce0000010000 */
[----:B------:R-:W3:Y:S01]  /*ee60*/  MUFU.EX2 R37, R37 ;  /* 0x0000002500257308 */ /* 0x000ee20000000800 */
[----:B-----5:R-:W-:Y:S01]  /*ee70*/  F2FP.BF16.F32.PACK_AB R8, R14, R3 ;  /* 0x000000030e08723e */ /* 0x020fe200000010ff */
[----:B0-----:R-:W-:-:S06]  /*ee80*/  FADD.FTZ R14, R34, R43 ;  /* 0x0000002b220e7221 */ /* 0x001fcc0000010000 */
[----:B------:R-:W0:Y:S01]  /*ee90*/  MUFU.EX2 R50, R50 ;  /* 0x0000003200327308 */ /* 0x000e220000000800 */
[----:B-1----:R-:W-:Y:S01]  /*eea0*/  FADD.FTZ R3, R35, R14 ;  /* 0x0000000e23037221 */ /* 0x002fe20000010000 */
[----:B----4-:R-:W-:-:S06]  /*eeb0*/  FADD.FTZ R9, R81, R30 ;  /* 0x0000001e51097221 */ /* 0x010fcc0000010000 */
[----:B------:R-:W1:Y:S08]  /*eec0*/  MUFU.EX2 R86, R86 ;  /* 0x0000005600567308 */ /* 0x000e700000000800 */
[----:B------:R-:W4:Y:S01]  /*eed0*/  MUFU.EX2 R55, R55 ;  /* 0x0000003700377308 */ /* 0x000f220000000800 */
[----:B---3--:R-:W-:Y:S01]  /*eee0*/  FADD.FTZ R14, R36, R3 ;  /* 0x00000003240e7221 */ /* 0x008fe20000010000 */
[----:B------:R-:W-:-:S06]  /*eef0*/  FADD.FTZ R11, R82, R9 ;  /* 0x00000009520b7221 */ /* 0x000fcc0000010000 */
[----:B------:R-:W3:Y:S08]  /*ef00*/  MUFU.EX2 R38, R38 ;  /* 0x0000002600267308 */ /* 0x000ef00000000800 */
[----:B------:R-:W-:Y:S01]  /*ef10*/  MUFU.EX2 R56, R56 ;  /* 0x0000003800387308 */ /* 0x000fe20000000800 */
[----:B------:R-:W-:Y:S01]  /*ef20*/  FADD.FTZ R3, R37, R14 ;  /* 0x0000000e25037221 */ /* 0x000fe20000010000 */
[----:B------:R-:W-:-:S06]  /*ef30*/  F2FP.BF16.F32.PACK_AB R24, R76, R25 ;  /* 0x000000194c18723e */ /* 0x000fcc00000010ff */
[----:B------:R-:W5:Y:S01]  /*ef40*/  MUFU.EX2 R39, R39 ;  /* 0x0000002700277308 */ /* 0x000f620000000800 */
[----:B0-----:R-:W-:Y:S01]  /*ef50*/  FADD.FTZ R14, R50, R11 ;  /* 0x0000000b320e7221 */ /* 0x001fe20000010000 */
[----:B------:R-:W-:-:S06]  /*ef60*/  F2FP.BF16.F32.PACK_AB R26, R80, R77 ;  /* 0x0000004d501a723e */ /* 0x000fcc00000010ff */
[----:B------:R-:W0:Y:S01]  /*ef70*/  MUFU.EX2 R57, R57 ;  /* 0x0000003900397308 */ /* 0x000e220000000800 */
[----:B------:R-:W-:Y:S02]  /*ef80*/  F2FP.BF16.F32.PACK_AB R25, R70, R67 ;  /* 0x000000434619723e */ /* 0x000fe400000010ff */
[----:B------:R-:W-:Y:S01]  /*ef90*/  F2FP.BF16.F32.PACK_AB R27, R90, R85 ;  /* 0x000000555a1b723e */ /* 0x000fe200000010ff */
[----:B-1----:R-:W-:-:S04]  /*efa0*/  FADD.FTZ R3, R86, R3 ;  /* 0x0000000356037221 */ /* 0x002fc80000010000 */
[----:B------:R-:W1:Y:S01]  /*efb0*/  MUFU.EX2 R58, R58 ;  /* 0x0000003a003a7308 */ /* 0x000e620000000800 */
[----:B------:R-:W-:Y:S01]  /*efc0*/  F2FP.BF16.F32.PACK_AB R9, R64, R15 ;  /* 0x0000000f4009723e */ /* 0x000fe200000010ff */
[----:B----4-:R-:W-:Y:S01]  /*efd0*/  FADD.FTZ R15, R55, R14 ;  /* 0x0000000e370f7221 */ /* 0x010fe20000010000 */
[----:B------:R4:W-:Y:S01]  /*efe0*/  STSM.16.M88.4 [R87], R24 ;  /* 0x0000001857007844 */ /* 0x0009e20000000200 */
[----:B---3--:R-:W-:-:S04]  /*eff0*/  FADD.FTZ R14, R38, R3 ;  /* 0x00000003260e7221 */ /* 0x008fc80000010000 */
[----:B------:R-:W3:Y:S01]  /*f000*/  MUFU.EX2 R59, R59 ;  /* 0x0000003b003b7308 */ /* 0x000ee20000000800 */
[----:B------:R-:W-:Y:S01]  /*f010*/  FFMA.FTZ R46, R46, UR39, -R4 ;  /* 0x000000272e2e7c23 */ /* 0x000fe20008010804 */
[----:B-----5:R-:W-:-:S06]  /*f020*/  FADD.FTZ R14, R39, R14 ;  /* 0x0000000e270e7221 */ /* 0x020fcc0000010000 */
[----:B------:R-:W5:Y:S01]  /*f030*/  MUFU.EX2 R40, R40 ;  /* 0x0000002800287308 */ /* 0x000f620000000800 */
[----:B----4-:R-:W-:Y:S01]  /*f040*/  F2FP.BF16.F32.PACK_AB R25, R32, R31 ;  /* 0x0000001f2019723e */ /* 0x010fe200000010ff */
[----:B------:R-:W-:-:S06]  /*f050*/  FADD.FTZ R32, R56, R15 ;  /* 0x0000000f38207221 */ /* 0x000fcc0000010000 */
[----:B------:R-:W4:Y:S01]  /*f060*/  MUFU.EX2 R41, R41 ;  /* 0x0000002900297308 */ /* 0x000f220000000800 */
[----:B0-----:R-:W-:Y:S01]  /*f070*/  FADD.FTZ R15, R57, R32 ;  /* 0x00000020390f7221 */ /* 0x001fe20000010000 */
[----:B------:R-:W-:Y:S01]  /*f080*/  FFMA.FTZ R47, R47, UR39, -R4 ;  /* 0x000000272f2f7c23 */ /* 0x000fe20008010804 */
[----:B------:R-:W-:Y:S01]  /*f090*/  FADD.FTZ R3, R5, R14 ;  /* 0x0000000e05037221 */ /* 0x000fe20000010000 */
[--C-:B------:R-:W-:Y:S01]  /*f0a0*/  FFMA.FTZ R68, R68, UR39, -R4.reuse ;  /* 0x0000002744447c23 */ /* 0x100fe20008010804 */
[----:B------:R-:W-:-:S03]  /*f0b0*/  FFMA.FTZ R79, R79, UR39, -R4 ;  /* 0x000000274f4f7c23 */ /* 0x000fc60008010804 */
[----:B------:R-:W0:Y:S01]  /*f0c0*/  MUFU.EX2 R42, R42 ;  /* 0x0000002a002a7308 */ /* 0x000e220000000800 */
[--C-:B------:R-:W-:Y:S01]  /*f0d0*/  FFMA.FTZ R83, R83, UR39, -R4.reuse ;  /* 0x0000002753537c23 */ /* 0x100fe20008010804 */
[----:B-1----:R-:W-:Y:S01]  /*f0e0*/  FADD.FTZ R14, R58, R15 ;  /* 0x0000000f3a0e7221 */ /* 0x002fe20000010000 */
[----:B------:R-:W-:-:S05]  /*f0f0*/  FFMA.FTZ R4, R84, UR39, -R4 ;  /* 0x0000002754047c23 */ /* 0x000fca0008010804 */
[----:B------:R-:W1:Y:S01]  /*f100*/  MUFU.EX2 R46, R46 ;  /* 0x0000002e002e7308 */ /* 0x000e620000000800 */
[----:B---3--:R-:W-:Y:S01]  /*f110*/  FADD.FTZ R15, R59, R14 ;  /* 0x0000000e3b0f7221 */ /* 0x008fe20000010000 */
[----:B-----5:R-:W-:Y:S01]  /*f120*/  FADD.FTZ R32, R40, R3 ;  /* 0x0000000328207221 */ /* 0x020fe20000010000 */
[----:B------:R-:W-:-:S05]  /*f130*/  F2FP.BF16.F32.PACK_AB R10, R29, R28 ;  /* 0x0000001c1d0a723e */ /* 0x000fca00000010ff */
[----:B------:R-:W-:Y:S01]  /*f140*/  MUFU.EX2 R60, R60 ;  /* 0x0000003c003c7308 */ /* 0x000fe20000000800 */
[----:B------:R-:W-:Y:S01]  /*f150*/  F2FP.BF16.F32.PACK_AB R11, R72, R65 ;  /* 0x00000041480b723e */ /* 0x000fe200000010ff */
[----:B----4-:R-:W-:-:S06]  /*f160*/  FADD.FTZ R3, R41, R32 ;  /* 0x0000002029037221 */ /* 0x010fcc0000010000 */
[----:B------:R-:W-:Y:S01]  /*f170*/  MUFU.EX2 R61, R61 ;  /* 0x0000003d003d7308 */ /* 0x000fe20000000800 */
[----:B------:R-:W-:-:S07]  /*f180*/  F2FP.BF16.F32.PACK_AB R24, R78, R51 ;  /* 0x000000334e18723e */ /* 0x000fce00000010ff */
[----:B------:R-:W3:Y:S01]  /*f190*/  MUFU.EX2 R47, R47 ;  /* 0x0000002f002f7308 */ /* 0x000ee20000000800 */
[----:B------:R-:W-:Y:S02]  /*f1a0*/  F2FP.BF16.F32.PACK_AB R26, R52, R75 ;  /* 0x0000004b341a723e */ /* 0x000fe400000010ff */
[----:B------:R-:W-:-:S05]  /*f1b0*/  F2FP.BF16.F32.PACK_AB R27, R34, R33 ;  /* 0x00000021221b723e */ /* 0x000fca00000010ff */
[----:B------:R-:W-:Y:S01]  /*f1c0*/  MUFU.EX2 R0, R0 ;  /* 0x0000000000007308 */ /* 0x000fe20000000800 */
[----:B------:R-:W-:-:S07]  /*f1d0*/  F2FP.BF16.F32.PACK_AB R28, R69, R54 ;  /* 0x00000036451c723e */ /* 0x000fce00000010ff */
[----:B------:R-:W4:Y:S01]  /*f1e0*/  MUFU.EX2 R49, R49 ;  /* 0x0000003100317308 */ /* 0x000f220000000800 */
[----:B------:R-:W-:-:S07]  /*f1f0*/  F2FP.BF16.F32.PACK_AB R30, R82, R81 ;  /* 0x00000051521e723e */ /* 0x000fce00000010ff */
[----:B------:R-:W-:Y:S01]  /*f200*/  MUFU.EX2 R48, R48 ;  /* 0x0000003000307308 */ /* 0x000fe20000000800 */
[----:B------:R-:W-:-:S07]  /*f210*/  F2FP.BF16.F32.PACK_AB R29, R36, R35 ;  /* 0x00000023241d723e */ /* 0x000fce00000010ff */
[----:B------:R-:W5:Y:S01]  /*f220*/  MUFU.EX2 R53, R53 ;  /* 0x0000003500357308 */ /* 0x000f620000000800 */
[----:B------:R-:W-:-:S07]  /*f230*/  F2FP.BF16.F32.PACK_AB R31, R86, R37 ;  /* 0x00000025561f723e */ /* 0x000fce00000010ff */
[----:B------:R-:W-:Y:S08]  /*f240*/  MUFU.EX2 R68, R68 ;  /* 0x0000004400447308 */ /* 0x000ff00000000800 */
[----:B------:R-:W2:Y:S08]  /*f250*/  MUFU.EX2 R79, R79 ;  /* 0x0000004f004f7308 */ /* 0x000eb00000000800 */
[----:B------:R-:W-:Y:S08]  /*f260*/  MUFU.EX2 R83, R83 ;  /* 0x0000005300537308 */ /* 0x000ff00000000800 */
[----:B------:R-:W2:Y:S01]  /*f270*/  MUFU.EX2 R14, R4 ;  /* 0x00000004000e7308 */ /* 0x000ea20000000800 */
[----:B0-----:R-:W-:Y:S01]  /*f280*/  FADD.FTZ R3, R42, R3 ;  /* 0x000000032a037221 */ /* 0x001fe20000010000 */
[----:B------:R0:W-:Y:S04]  /*f290*/  STSM.16.M88.4 [R139], R8 ;  /* 0x000000088b007844 */ /* 0x0001e80000000200 */
[----:B------:R-:W-:Y:S04]  /*f2a0*/  STSM.16.M88.4 [R138], R24 ;  /* 0x000000188a007844 */ /* 0x000fe80000000200 */
[----:B------:R1:W-:Y:S01]  /*f2b0*/  STSM.16.M88.4 [R137+0x27800], R28 ;  /* 0x0278001c89007844 */ /* 0x0003e20000000200 */
[----:B0-----:R-:W-:-:S02]  /*f2c0*/  F2FP.BF16.F32.PACK_AB R8, R55, R50 ;  /* 0x000000323708723e */ /* 0x001fc400000010ff */
[----:B------:R-:W-:Y:S02]  /*f2d0*/  F2FP.BF16.F32.PACK_AB R10, R57, R56 ;  /* 0x00000038390a723e */ /* 0x000fe400000010ff */
[----:B------:R-:W-:Y:S01]  /*f2e0*/  F2FP.BF16.F32.PACK_AB R9, R39, R38 ;  /* 0x000000262709723e */ /* 0x000fe200000010ff */
[----:B-1----:R-:W-:Y:S01]  /*f2f0*/  FADD.FTZ R28, R46, R3 ;  /* 0x000000032e1c7221 */ /* 0x002fe20000010000 */
[----:B------:R-:W-:Y:S02]  /*f300*/  F2FP.BF16.F32.PACK_AB R11, R40, R5 ;  /* 0x00000005280b723e */ /* 0x000fe400000010ff */
[----:B------:R-:W-:Y:S01]  /*f310*/  F2FP.BF16.F32.PACK_AB R24, R59, R58 ;  /* 0x0000003a3b18723e */ /* 0x000fe200000010ff */
[----:B---3--:R-:W-:Y:S01]  /*f320*/  FADD.FTZ R3, R47, R28 ;  /* 0x0000001c2f037221 */ /* 0x008fe20000010000 */
[----:B------:R-:W-:Y:S02]  /*f330*/  F2FP.BF16.F32.PACK_AB R26, R61, R60 ;  /* 0x0000003c3d1a723e */ /* 0x000fe400000010ff */
[----:B------:R-:W-:-:S02]  /*f340*/  F2FP.BF16.F32.PACK_AB R25, R42, R41 ;  /* 0x000000292a19723e */ /* 0x000fc400000010ff */
[----:B------:R-:W-:Y:S02]  /*f350*/  F2FP.BF16.F32.PACK_AB R27, R47, R46 ;  /* 0x0000002e2f1b723e */ /* 0x000fe400000010ff */
[----:B----4-:R-:W-:Y:S02]  /*f360*/  F2FP.BF16.F32.PACK_AB R28, R49, R0 ;  /* 0x00000000311c723e */ /* 0x010fe400000010ff */
[----:B-----5:R-:W-:Y:S02]  /*f370*/  F2FP.BF16.F32.PACK_AB R30, R53, R48 ;  /* 0x00000030351e723e */ /* 0x020fe400000010ff */
[----:B--2---:R-:W-:Y:S02]  /*f380*/  F2FP.BF16.F32.PACK_AB R29, R79, R68 ;  /* 0x000000444f1d723e */ /* 0x004fe400000010ff */
[----:B------:R-:W-:Y:S01]  /*f390*/  F2FP.BF16.F32.PACK_AB R31, R14, R83 ;  /* 0x000000530e1f723e */ /* 0x000fe200000010ff */
[----:B------:R0:W-:Y:S04]  /*f3a0*/  STSM.16.M88.4 [R44], R8 ;  /* 0x000000082c007844 */ /* 0x0001e80000000200 */
[----:B------:R1:W-:Y:S04]  /*f3b0*/  STSM.16.M88.4 [R139+0x6000], R24 ;  /* 0x006000188b007844 */ /* 0x0003e80000000200 */
[----:B------:R1:W-:Y:S01]  /*f3c0*/  STSM.16.M88.4 [R138+0x6000], R28 ;  /* 0x0060001c8a007844 */ /* 0x0003e20000000200 */
[----:B------:R2:W-:Y:S06]  /*f3d0*/  MEMBAR.ALL.CTA ;  /* 0x0000000000007992 */ /* 0x0005ec0000008000 */
[----:B--2---:R-:W2:Y:S01]  /*f3e0*/  FENCE.VIEW.ASYNC.S ;  /* 0x00000000000073c6 */ /* 0x004ea20000000000 */
[----:B------:R-:W-:Y:S01]  /*f3f0*/  FADD.FTZ R32, R60, R15 ;  /* 0x0000000f3c207221 */ /* 0x000fe20000010000 */
[----:B------:R-:W-:-:S03]  /*f400*/  PLOP3.LUT P2, PT, PT, PT, UP0, 0x40, 0x0 ;  /* 0x000000000000781c */ /* 0x000fc60003f4e808 */
[----:B------:R-:W-:Y:S01]  /*f410*/  FADD.FTZ R15, R61, R32 ;  /* 0x000000203d0f7221 */ /* 0x000fe20000010000 */
[----:B------:R-:W-:-:S03]  /*f420*/  FADD.FTZ R68, R68, R3 ;  /* 0x0000000344447221 */ /* 0x000fc60000010000 */
[----:B------:R-:W-:Y:S01]  /*f430*/  FADD.FTZ R0, R0, R15 ;  /* 0x0000000f00007221 */ /* 0x000fe20000010000 */
[----:B------:R-:W-:Y:S01]  /*f440*/  FADD.FTZ R68, R79, R68 ;  /* 0x000000444f447221 */ /* 0x000fe20000010000 */
[----:B------:R-:W-:Y:S02]  /*f450*/  IMAD.IADD R141, R97, 0x1, -R98 ;  /* 0x00000001618d7824 */ /* 0x000fe400078e0a62 */
[----:B------:R-:W-:Y:S01]  /*f460*/  FADD.FTZ R49, R49, R0 ;  /* 0x0000000031317221 */ /* 0x000fe20000010000 */
[----:B------:R-:W-:Y:S01]  /*f470*/  FADD.FTZ R3, R83, R68 ;  /* 0x0000004453037221 */ /* 0x000fe20000010000 */
[----:B0-----:R-:W-:Y:S02]  /*f480*/  IMAD R9, R96, 0xc0, R141 ;  /* 0x000000c060097824 */ /* 0x001fe400078e028d */
[----:B------:R-:W-:Y:S01]  /*f490*/  FADD.FTZ R4, R48, R49 ;  /* 0x0000003130047221 */ /* 0x000fe20000010000 */
[----:B------:R-:W-:Y:S01]  /*f4a0*/  FADD.FTZ R3, R14, R3 ;  /* 0x000000030e037221 */ /* 0x000fe20000010000 */
[----:B------:R-:W-:-:S02]  /*f4b0*/  VIADD R0, R88, 0xfffffffe ;  /* 0xfffffffe58007836 */ /* 0x000fc40000000000 */
[----:B------:R-:W-:Y:S01]  /*f4c0*/  FADD.FTZ R4, R53, R4 ;  /* 0x0000000435047221 */ /* 0x000fe20000010000 */
[----:B------:R-:W-:Y:S01]  /*f4d0*/  VIADD R5, R9, UR6 ;  /* 0x0000000609057c36 */ /* 0x000fe20008000000 */
[----:B--2---:R-:W-:Y:S01]  /*f4e0*/  NOP ;  /* 0x0000000000007918 */ /* 0x004fe20000000000 */
[----:B-1----:R-:W-:Y:S05]  /*f4f0*/  @P2 BRA `(.L_x_9481) ;  /* 0x0000000000542947 */ /* 0x002fea0003800000 */
[C---:B------:R-:W-:Y:S01]  /*f500*/  ISETP.GT.AND P2, PT, R9.reuse, RZ, PT ;  /* 0x000000ff0900720c */ /* 0x040fe20003f44270 */
[----:B------:R-:W-:Y:S01]  /*f510*/  BSSY B0, `(.L_x_9482) ;  /* 0x0000010000007945 */ /* 0x000fe20003800000 */
[----:B------:R-:W-:-:S11]  /*f520*/  VIADD R8, R9, 0xffffffff ;  /* 0xffffffff09087836 */ /* 0x000fd60000000000 */
[----:B------:R-:W-:Y:S05]  /*f530*/  @P2 BRA `(.L_x_9483) ;  /* 0x0000000000202947 */ /* 0x000fea0003800000 */
[----:B------:R-:W-:Y:S01]  /*f540*/  UISETP.NE.AND UP1, UPT, UR7, 0x1, UPT ;  /* 0x000000010700788c */ /* 0x000fe2000bf25270 */
[----:B------:R-:W-:-:S05]  /*f550*/  IMAD.MOV R8, RZ, RZ, -R9 ;  /* 0x000000ffff087224 */ /* 0x000fca00078e0a09 */
[----:B------:R-:W-:-:S05]  /*f560*/  PLOP3.LUT P2, PT, PT, PT, UP1, 0x80, 0x0 ;  /* 0x000000000000781c */ /* 0x000fca0003f4f018 */
[----:B------:R-:W-:-:S08]  /*f570*/  @UP1 ULDC.64 UR4, c[0x0][0x9e8] ;  /* 0x00027a0000041ab9 */ /* 0x000fd00000000a00 */
[----:B------:R-:W-:-:S05]  /*f580*/  @P2 IMAD.HI.U32 R9, R8, UR4, RZ ;  /* 0x0000000408092c27 */ /* 0x000fca000f8e00ff */
[----:B------:R-:W-:-:S04]  /*f590*/  @P2 SHF.R.U32.HI R8, RZ, UR5, R9 ;  /* 0x00000005ff082c19 */ /* 0x000fc80008011609 */
[----:B------:R-:W-:Y:S01]  /*f5a0*/  LOP3.LUT R8, RZ, R8, RZ, 0x33, !PT ;  /* 0x00000008ff087212 */ /* 0x000fe200078e33ff */
[----:B------:R-:W-:Y:S06]  /*f5b0*/  BRA `(.L_x_9484) ;  /* 0x0000000000147947 */ /* 0x000fec0003800000 */
.L_x_9483:
[----:B------:R-:W-:-:S06]  /*f5c0*/  UISETP.NE.AND UP1, UPT, UR7, 0x1, UPT ;  /* 0x000000010700788c */ /* 0x000fcc000bf25270 */
[----:B------:R-:W-:-:S05]  /*f5d0*/  PLOP3.LUT P2, PT, PT, PT, UP1, 0x80, 0x0 ;  /* 0x000000000000781c */ /* 0x000fca0003f4f018 */
[----:B------:R-:W-:-:S08]  /*f5e0*/  @UP1 ULDC.64 UR4, c[0x0][0x9e8] ;  /* 0x00027a0000041ab9 */ /* 0x000fd00000000a00 */
[----:B------:R-:W-:-:S05]  /*f5f0*/  @P2 IMAD.HI.U32 R9, R8, UR4, RZ ;  /* 0x0000000408092c27 */ /* 0x000fca000f8e00ff */
[----:B------:R-:W-:-:S07]  /*f600*/  @P2 SHF.R.U32.HI R8, RZ, UR5, R9 ;  /* 0x00000005ff082c19 */ /* 0x000fce0008011609 */
.L_x_9484:
[----:B------:R-:W-:Y:S05]  /*f610*/  BSYNC B0 ;  /* 0x0000000000007941 */ /* 0x000fea0003800000 */
.L_x_9482:
[----:B------:R-:W-:-:S04]  /*f620*/  IMAD.U32 R9, RZ, RZ, UR7 ;  /* 0x00000007ff097e24 */ /* 0x000fc8000f8e00ff */
[----:B------:R-:W-:-:S05]  /*f630*/  IMAD R8, R8, UR7, R9 ;  /* 0x0000000708087c24 */ /* 0x000fca000f8e0209 */
[----:B------:R-:W-:-:S07]  /*f640*/  VIMNMX R5, R5, R8, PT ;  /* 0x0000000805057248 */ /* 0x000fce0003fe0100 */
.L_x_9481:
[----:B------:R-:W2:Y:S01]  /*f650*/  LDL R9, [R1+0x3c] ;  /* 0x00003c0001097983 */ /* 0x000ea20000100800 */
        /* <DEDUP_REMOVED lines=12> */
[----:B------:R-:W-:Y:S01]  /*f720*/  ULDC UR45, c[0x0][0x9e0] ;  /* 0x00027800002d7ab9 */ /* 0x000fe20000000800 */
        /* <DEDUP_REMOVED lines=24> */
[----:B--2---:R-:W-:-:S04]  /*f8b0*/  VIMNMX R9, R9, R8, !PT ;  /* 0x0000000809097248 */ /* 0x004fc80007fe0100 */
[----:B------:R-:W-:Y:S01]  /*f8c0*/  ISETP.GE.AND P2, PT, R0, R9, PT ;  /* 0x000000090000720c */ /* 0x000fe20003f46270 */
[----:B------:R0:W-:-:S12]  /*f8d0*/  STL [R1+0x18], R9 ;  /* 0x0000180901007387 */ /* 0x0001d80000100800 */
[----:B0-----:R-:W-:Y:S05]  /*f8e0*/  @!P2 BRA `(.L_x_9485) ;  /* 0x0000003800dca947 */ /* 0x001fea0003800000 */
[----:B------:R-:W-:Y:S02]  /*f8f0*/  IMAD.IADD R141, R20, 0x1, R141 ;  /* 0x00000001148d7824 */ /* 0x000fe400078e028d */
[----:B------:R-:W-:Y:S02]  /*f900*/  IMAD.MOV.U32 R135, RZ, RZ, RZ ;  /* 0x000000ffff877224 */ /* 0x000fe400078e00ff */
[----:B------:R-:W-:Y:S01]  /*f910*/  VIADD R140, R141, 0x8 ;  /* 0x000000088d8c7836 */ /* 0x000fe20000000000 */
[----:B------:R-:W-:-:S04]  /*f920*/  LOP3.LUT R144, RZ, R141, RZ, 0x33, !PT ;  /* 0x0000008dff907212 */ /* 0x000fc800078e33ff */
[----:B------:R-:W-:-:S07]  /*f930*/  LOP3.LUT R15, RZ, R140, RZ, 0x33, !PT ;  /* 0x0000008cff0f7212 */ /* 0x000fce00078e33ff */
.L_x_9503:
[----:B------:R-:W2:Y:S01]  /*f940*/  LDL R8, [R1+0x4] ;  /* 0x0000040001087983 */ /* 0x000ea20000100800 */
[----:B------:R-:W-:Y:S01]  /*f950*/  VIADD R14, R17, 0x1 ;  /* 0x00000001110e7836 */ /* 0x000fe20000000000 */
[----:B------:R-:W-:Y:S05]  /*f960*/  YIELD ;  /* 0x0000000000007946 */ /* 0x000fea0003800000 */
[----:B------:R-:W-:-:S04]  /*f970*/  ISETP.NE.AND P3, PT, R14, 0x2, PT ;  /* 0x000000020e00780c */ /* 0x000fc80003f65270 */
[----:B------:R-:W-:Y:S02]  /*f980*/  SEL R5, RZ, 0x1, P3 ;  /* 0x00000001ff057807 */ /* 0x000fe40001800000 */
[----:B------:R-:W-:Y:S02]  /*f990*/  SEL R14, R14, RZ, P3 ;  /* 0x000000ff0e0e7207 */ /* 0x000fe40001800000 */
[----:B------:R-:W-:Y:S02]  /*f9a0*/  LOP3.LUT R5, R22, R5, RZ, 0x3c, !PT ;  /* 0x0000000516057212 */ /* 0x000fe400078e3cff */
[----:B--2---:R-:W-:-:S13]  /*f9b0*/  ISETP.NE.AND P2, PT, R8, RZ, PT ;  /* 0x000000ff0800720c */ /* 0x004fda0003f45270 */
[----:B------:R-:W-:Y:S05]  /*f9c0*/  @P2 BRA `(.L_x_9486) ;  /* 0x0000000000302947 */ /* 0x000fea0003800000 */
[----:B------:R-:W-:Y:S05]  /*f9d0*/  @!P0 BRA `(.L_x_9487) ;  /* 0x0000000000048947 */ /* 0x000fea0003800000 */
[----:B------:R-:W-:Y:S01]  /*f9e0*/  BPT.TRAP 0x1 ;  /* 0x000000040000795c */ /* 0x000fe20000300000 */
.L_x_9487:
[----:B------:R-:W-:Y:S01]  /*f9f0*/  IMAD R9, R14, 0x8, R2 ;  /* 0x000000080e097824 */ /* 0x000fe200078e0202 */
[----:B------:R-:W-:-:S04]  /*fa00*/  SHF.L.U32 R8, R5, 0x1f, RZ ;  /* 0x0000001f05087819 */ /* 0x000fc800000006ff */
[----:B------:R0:W1:Y:S01]  /*fa10*/  SYNCS.PHASECHK.TRANS64.TRYWAIT P3, [R9+URZ+0x2d830], R8 ;  /* 0x02d83008090075a7 */ /* 0x000062000806017f */
[----:B------:R-:W-:Y:S05]  /*fa20*/  @!P0 BRA `(.L_x_9488) ;  /* 0x0000000000048947 */ /* 0x000fea0003800000 */
[----:B------:R-:W-:Y:S01]  /*fa30*/  BPT.TRAP 0x1 ;  /* 0x000000040000795c */ /* 0x000fe20000300000 */
.L_x_9488:
[----:B------:R-:W-:Y:S04]  /*fa40*/  BSSY B0, `(.L_x_9486) ;  /* 0x0000004000007945 */ /* 0x000fe80003800000 */
[----:B-1----:R-:W-:Y:S05]  /*fa50*/  @P3 BRA `(.L_x_9489) ;  /* 0x0000000000083947 */ /* 0x002fea0003800000 */
[----:B------:R-:W1:Y:S02]  /*fa60*/  SYNCS.PHASECHK.TRANS64.TRYWAIT P3, [R9+URZ+0x2d830], R8 ;  /* 0x02d83008090075a7 */ /* 0x000e64000806017f */
[----:B-1----:R-:W-:Y:S05]  /*fa70*/  @!P3 BRA `(.L_x_9490) ;  /* 0x0000013000e8b947 */ /* 0x002fea0003800000 */
.L_x_9489:
[----:B------:R-:W-:Y:S05]  /*fa80*/  BSYNC B0 ;  /* 0x0000000000007941 */ /* 0x000fea0003800000 */
.L_x_9486:
[----:B01----:R-:W2:Y:S01]  /*fa90*/  LDL R8, [R1+0x8] ;  /* 0x0000080001087983 */ /* 0x003ea20000100800 */
[----:B------:R-:W0:Y:S01]  /*faa0*/  S2R R10, SR_TID.X ;  /* 0x00000000000a7919 */ /* 0x000e220000002100 */
[----:B------:R-:W-:Y:S05]  /*fab0*/  WARPSYNC.ALL ;  /* 0x0000000000007948 */ /* 0x000fea0003800000 */
[----:B------:R-:W-:Y:S01]  /*fac0*/  IMAD.MOV.U32 R9, RZ, RZ, -0x7fffffe0 ;  /* 0x80000020ff097424 */ /* 0x000fe200078e00ff */
[----:B0-----:R-:W-:-:S05]  /*fad0*/  SHF.R.U32.HI R10, RZ, 0x7, R10 ;  /* 0x00000007ff0a7819 */ /* 0x001fca000001160a */
[----:B------:R-:W-:Y:S01]  /*fae0*/  VIADD R28, R10, 0x8 ;  /* 0x000000080a1c7836 */ /* 0x000fe20000000000 */
[----:B------:R-:W-:Y:S01]  /*faf0*/  R2UR UR11, R9 ;  /* 0x00000000090b72ca */ /* 0x000fe200000e0000 */
[----:B------:R-:W-:Y:S01]  /*fb00*/  IMAD.MOV.U32 R25, RZ, RZ, -0x7fffffe0 ;  /* 0x80000020ff197424 */ /* 0x000fe200078e00ff */
[----:B------:R-:W-:Y:S01]  /*fb10*/  R2UR UR8, R6 ;  /* 0x00000000060872ca */ /* 0x000fe200000e0000 */
[----:B------:R-:W-:Y:S01]  /*fb20*/  IMAD.MOV.U32 R27, RZ, RZ, -0x7fffffe0 ;  /* 0x80000020ff1b7424 */ /* 0x000fe200078e00ff */
[----:B------:R-:W-:Y:S02]  /*fb30*/  R2UR UR9, R7 ;  /* 0x00000000070972ca */ /* 0x000fe400000e0000 */
[C---:B------:R-:W-:Y:S02]  /*fb40*/  R2UR UR15, R25.reuse ;  /* 0x00000000190f72ca */ /* 0x040fe400000e0000 */
[----:B------:R-:W-:Y:S02]  /*fb50*/  R2UR UR23, R25 ;  /* 0x00000000191772ca */ /* 0x000fe400000e0000 */
[----:B------:R-:W-:-:S02]  /*fb60*/  R2UR UR27, R27 ;  /* 0x000000001b1b72ca */ /* 0x000fc400000e0000 */
[----:B------:R-:W-:Y:S02]  /*fb70*/  R2UR UR12, R154 ;  /* 0x000000009a0c72ca */ /* 0x000fe400000e0000 */
[----:B------:R-:W-:Y:S01]  /*fb80*/  R2UR UR13, R155 ;  /* 0x000000009b0d72ca */ /* 0x000fe200000e0000 */
[----:B------:R0:W-:Y:S01]  /*fb90*/  BAR.SYNC.DEFER_BLOCKING R28, 0x100 ;  /* 0x0004001c0000751d */ /* 0x0001e20000010000 */
[----:B------:R-:W-:Y:S01]  /*fba0*/  IMAD.MOV.U32 R11, RZ, RZ, -0x7fffffe0 ;  /* 0x80000020ff0b7424 */ /* 0x000fe200078e00ff */
[----:B------:R-:W-:Y:S02]  /*fbb0*/  R2UR UR16, R152 ;  /* 0x00000000981072ca */ /* 0x000fe400000e0000 */
[----:B------:R-:W-:Y:S01]  /*fbc0*/  R2UR UR17, R153 ;  /* 0x00000000991172ca */ /* 0x000fe200000e0000 */
[----:B--2---:R-:W-:-:S04]  /*fbd0*/  IMAD R8, R14, 0x600, R8 ;  /* 0x000006000e087824 */ /* 0x004fc800078e0208 */
[C---:B------:R-:W-:Y:S01]  /*fbe0*/  VIADD R24, R8.reuse, 0x2 ;  /* 0x0000000208187836 */ /* 0x040fe20000000000 */
[C---:B------:R-:W-:Y:S01]  /*fbf0*/  R2UR UR10, R8.reuse ;  /* 0x00000000080a72ca */ /* 0x040fe200000e0000 */
[----:B------:R-:W-:-:S03]  /*fc00*/  VIADD R26, R8, 0x400 ;  /* 0x00000400081a7836 */ /* 0x000fc60000000000 */
[----:B------:R-:W-:Y:S01]  /*fc10*/  R2UR UR14, R24 ;  /* 0x00000000180e72ca */ /* 0x000fe200000e0000 */
[----:B------:R-:W-:Y:S01]  /*fc20*/  VIADD R24, R8, 0x202 ;  /* 0x0000020208187836 */ /* 0x000fe20000000000 */
[----:B------:R-:W-:-:S04]  /*fc30*/  R2UR UR26, R26 ;  /* 0x000000001a1a72ca */ /* 0x000fc800000e0000 */
[----:B------:R-:W-:Y:S02]  /*fc40*/  R2UR UR22, R24 ;  /* 0x00000000181672ca */ /* 0x000fe400000e0000 */
[----:B0-----:R-:W-:-:S06]  /*fc50*/  WARPGROUP.ARRIVE ;  /* 0x00000000000079c5 */ /* 0x001fcc0000000000 */
[----:B------:R-:W-:Y:S01]  /*fc60*/  HGMMA.64x128x16.F32.BF16 R24, gdesc[UR8], RZ, !UPT, gsb0 ;  /* 0x01e00000081879f0 */ /* 0x000fe2000c0018ff */
[----:B------:R-:W-:Y:S01]  /*fc70*/  VIADD R10, R8, 0x200 ;  /* 0x00000200080a7836 */ /* 0x000fe20000000000 */
[----:B------:R-:W-:-:S04]  /*fc80*/  R2UR UR19, R11 ;  /* 0x000000000b1372ca */ /* 0x000fc800000e0000 */
[----:B------:R-:W-:Y:S01]  /*fc90*/  R2UR UR18, R10 ;  /* 0x000000000a1272ca */ /* 0x000fe200000e0000 */
[----:B------:R-:W-:Y:S02]  /*fca0*/  WARPGROUP.DEPBAR.LE gsb0, 0x0 ;  /* 0x00008000000079c5 */ /* 0x000fe40000010000 */
[----:B------:R-:W-:-:S06]  /*fcb0*/  WARPGROUP.ARRIVE ;  /* 0x00000000000079c5 */ /* 0x000fcc0000000000 */
[----:B------:R-:W-:Y:S01]  /*fcc0*/  HGMMA.64x128x16.F32.BF16 R24, gdesc[UR12], R24, gsb0 ;  /* 0x01e000000c1879f0 */ /* 0x000fe20008001818 */
[----:B------:R-:W-:Y:S02]  /*fcd0*/  R2UR UR20, R150 ;  /* 0x00000000961472ca */ /* 0x000fe400000e0000 */
        /* <DEDUP_REMOVED lines=9> */
[----:B------:R-:W-:Y:S01]  /*fd70*/  VIADD R8, R8, 0x402 ;  /* 0x0000040208087836 */ /* 0x000fe20000000000 */
[----:B------:R-:W-:Y:S02]  /*fd80*/  R2UR UR31, R9 ;  /* 0x00000000091f72ca */ /* 0x000fe400000e0000 */
[----:B------:R-:W-:Y:S02]  /*fd90*/  R2UR UR28, R146 ;  /* 0x00000000921c72ca */ /* 0x000fe400000e0000 */
        /* <DEDUP_REMOVED lines=12> */
.L_x_9492:
[----:B------:R-:W-:Y:S01]  /*fe60*/  SHF.L.U32 R8, R22, 0x1f, RZ ;  /* 0x0000001f16087819 */ /* 0x000fe200000006ff */
[----:B------:R-:W-:-:S04]  /*fe70*/  IMAD R9, R17, 0x8, R2 ;  /* 0x0000000811097824 */ /* 0x000fc800078e0202 */
[----:B------:R0:W1:Y:S01]  /*fe80*/  SYNCS.PHASECHK.TRANS64.TRYWAIT P2, [R9+URZ+0x2d850], R8 ;  /* 0x02d85008090075a7 */ /* 0x000062000804017f */
[----:B------:R-:W-:Y:S05]  /*fe90*/  @!P0 BRA `(.L_x_9493) ;  /* 0x0000000000048947 */ /* 0x000fea0003800000 */
[----:B------:R-:W-:Y:S01]  /*fea0*/  BPT.TRAP 0x1 ;  /* 0x000000040000795c */ /* 0x000fe20000300000 */
.L_x_9493:
[----:B-1----:R-:W-:Y:S05]  /*feb0*/  @P2 BRA `(.L_x_9491) ;  /* 0x0000000000082947 */ /* 0x002fea0003800000 */
[----:B------:R-:W1:Y:S02]  /*fec0*/  SYNCS.PHASECHK.TRANS64.TRYWAIT P2, [R9+URZ+0x2d850], R8 ;  /* 0x02d85008090075a7 */ /* 0x000e64000804017f */
[----:B-1----:R-:W-:Y:S05]  /*fed0*/  @!P2 BRA `(.L_x_9494) ;  /* 0x0000012c00e4a947 */ /* 0x002fea0003800000 */
.L_x_9491:
[----:B------:R-:W2:Y:S01]  /*fee0*/  LDL R22, [R1+0x24] ;  /* 0x0000240001167983 */ /* 0x000ea20000100800 */
[----:B01----:R-:W-:Y:S01]  /*fef0*/  VIADD R8, R2, 0x400 ;  /* 0x0000040002087836 */ /* 0x003fe20000000000 */
[----:B------:R-:W-:Y:S05]  /*ff00*/  WARPSYNC.ALL ;  /* 0x0000000000007948 */ /* 0x000fea0003800000 */
[----:B------:R-:W-:Y:S01]  /*ff10*/  SHF.R.U32.HI R8, RZ, 0x4, R8 ;  /* 0x00000004ff087819 */ /* 0x000fe20000011608 */
[----:B------:R-:W-:Y:S01]  /*ff20*/  IMAD.MOV.U32 R9, RZ, RZ, -0x7fffffe0 ;  /* 0x80000020ff097424 */ /* 0x000fe200078e00ff */
[----:B------:R-:W3:Y:S01]  /*ff30*/  LDL R143, [R1+0x28] ;  /* 0x00002800018f7983 */ /* 0x000ee20000100800 */
[----:B------:R-:W-:Y:S01]  /*ff40*/  IMAD.MOV.U32 R11, RZ, RZ, -0x7fffffe0 ;  /* 0x80000020ff0b7424 */ /* 0x000fe200078e00ff */
[----:B------:R-:W-:-:S02]  /*ff50*/  LOP3.LUT R8, R8, 0x3fff, RZ, 0xc0, !PT ;  /* 0x00003fff08087812 */ /* 0x000fc400078ec0ff */
[----:B------:R-:W-:Y:S01]  /*ff60*/  R2UR UR11, R9 ;  /* 0x00000000090b72ca */ /* 0x000fe200000e0000 */
[----:B------:R-:W4:Y:S01]  /*ff70*/  LDL R142, [R1+0x30] ;  /* 0x00003000018e7983 */ /* 0x000f220000100800 */
[----:B------:R-:W-:Y:S01]  /*ff80*/  LOP3.LUT R8, R8, 0x2000000, RZ, 0xfc, !PT ;  /* 0x0200000008087812 */ /* 0x000fe200078efcff */
[----:B------:R-:W-:Y:S01]  /*ff90*/  WARPGROUP.ARRIVE ;  /* 0x00000000000079c5 */ /* 0x000fe20000000000 */
[----:B------:R-:W-:Y:S01]  /*ffa0*/  UMOV UR9, 0x40000040 ;  /* 0x4000004000097882 */ /* 0x000fe20000000000 */
[----:B------:R-:W-:Y:S02]  /*ffb0*/  R2UR UR15, R11 ;  /* 0x000000000b0f72ca */ /* 0x000fe400000e0000 */
[----:B------:R-:W-:Y:S01]  /*ffc0*/  IMAD R8, R17, 0x600, R8 ;  /* 0x0000060011087824 */ /* 0x000fe200078e0208 */
[----:B------:R-:W-:Y:S01]  /*ffd0*/  UMOV UR13, 0x40000040 ;  /* 0x40000040000d7882 */ /* 0x000fe20000000000 */
[C---:B------:R-:W-:Y:S02]  /*ffe0*/  R2UR UR19, R11.reuse ;  /* 0x000000000b1372ca */ /* 0x040fe400000e0000 */
[C---:B------:R-:W-:Y:S01]  /*fff0*/  VIADD R10, R8.reuse, 0x40 ;  /* 0x00000040080a7836 */ /* 0x040fe20000000000 */
[----:B------:R-:W-:Y:S01]  /*10000*/  R2UR UR10, R8 ;  /* 0x00000000080a72ca */ /* 0x000fe200000e0000 */
[----:B------:R-:W-:Y:S01]  /*10010*/  UMOV UR17, 0x40000040 ;  /* 0x4000004000117882 */ /* 0x000fe20000000000 */
[----:B------:R-:W-:-:S02]  /*10020*/  R2UR UR23, R11 ;  /* 0x000000000b1772ca */ /* 0x000fc400000e0000 */
[----:B------:R-:W-:Y:S01]  /*10030*/  R2UR UR14, R10 ;  /* 0x000000000a0e72ca */ /* 0x000fe200000e0000 */
[----:B------:R-:W-:Y:S01]  /*10040*/  VIADD R10, R8, 0x80 ;  /* 0x00000080080a7836 */ /* 0x000fe20000000000 */
[----:B------:R-:W-:Y:S01]  /*10050*/  UMOV UR21, 0x40000040 ;  /* 0x4000004000157882 */ /* 0x000fe20000000000 */
[C---:B------:R-:W-:Y:S01]  /*10060*/  R2UR UR27, R11.reuse ;  /* 0x000000000b1b72ca */ /* 0x040fe200000e0000 */
[----:B------:R-:W-:Y:S01]  /*10070*/  UMOV UR25, 0x40000040 ;  /* 0x4000004000197882 */ /* 0x000fe20000000000 */
[C---:B------:R-:W-:Y:S02]  /*10080*/  R2UR UR31, R11.reuse ;  /* 0x000000000b1f72ca */ /* 0x040fe400000e0000 */
[----:B------:R-:W-:Y:S01]  /*10090*/  R2UR UR18, R10 ;  /* 0x000000000a1272ca */ /* 0x000fe200000e0000 */
[----:B------:R-:W-:Y:S01]  /*100a0*/  VIADD R10, R8, 0xc0 ;  /* 0x000000c0080a7836 */ /* 0x000fe20000000000 */
[----:B------:R-:W-:Y:S01]  /*100b0*/  UMOV UR29, 0x40000040 ;  /* 0x40000040001d7882 */ /* 0x000fe20000000000 */
[----:B------:R-:W-:Y:S01]  /*100c0*/  R2UR UR35, R11 ;  /* 0x000000000b2372ca */ /* 0x000fe200000e0000 */
[----:B------:R-:W-:Y:S01]  /*100d0*/  UMOV UR33, 0x40000040 ;  /* 0x4000004000217882 */ /* 0x000fe20000000000 */
[----:B------:R-:W-:-:S02]  /*100e0*/  R2UR UR43, R9 ;  /* 0x00000000092b72ca */ /* 0x000fc400000e0000 */
[----:B------:R-:W-:Y:S01]  /*100f0*/  R2UR UR22, R10 ;  /* 0x000000000a1672ca */ /* 0x000fe200000e0000 */
[----:B------:R-:W-:-:S05]  /*10100*/  VIADD R10, R8, 0x100 ;  /* 0x00000100080a7836 */ /* 0x000fca0000000000 */
[----:B------:R-:W-:Y:S01]  /*10110*/  R2UR UR26, R10 ;  /* 0x000000000a1a72ca */ /* 0x000fe200000e0000 */
[----:B------:R-:W-:-:S05]  /*10120*/  VIADD R10, R8, 0x140 ;  /* 0x00000140080a7836 */ /* 0x000fca0000000000 */
[----:B------:R-:W-:Y:S01]  /*10130*/  R2UR UR30, R10 ;  /* 0x000000000a1e72ca */ /* 0x000fe200000e0000 */
[C---:B------:R-:W-:Y:S02]  /*10140*/  VIADD R10, R8.reuse, 0x180 ;  /* 0x00000180080a7836 */ /* 0x040fe40000000000 */
[----:B------:R-:W-:-:S03]  /*10150*/  VIADD R8, R8, 0x1c0 ;  /* 0x000001c008087836 */ /* 0x000fc60000000000 */
[----:B------:R-:W-:Y:S02]  /*10160*/  R2UR UR34, R10 ;  /* 0x000000000a2272ca */ /* 0x000fe400000e0000 */
[----:B------:R-:W-:Y:S01]  /*10170*/  R2UR UR42, R8 ;  /* 0x00000000082a72ca */ /* 0x000fe200000e0000 */
[----:B--2---:R-:W-:-:S05]  /*10180*/  IMAD R8, R22, 0x2000, R2 ;  /* 0x0000200016087824 */ /* 0x004fca00078e0202 */
[----:B------:R-:W-:-:S13]  /*10190*/  R2UR UR8, R8 ;  /* 0x00000000080872ca */ /* 0x000fda00000e0000 */
[----:B------:R-:W-:-:S04]  /*101a0*/  UIADD3 UR8, UR8, 0x21800, URZ ;  /* 0x0002180008087890 */ /* 0x000fc8000fffe03f */
[----:B------:R-:W-:-:S04]  /*101b0*/  USHF.R.U32.HI UR8, URZ, 0x4, UR8 ;  /* 0x000000043f087899 */ /* 0x000fc80008011608 */
[----:B------:R-:W-:-:S04]  /*101c0*/  ULOP3.LUT UR8, UR8, 0x3fff, URZ, 0xc0, !UPT ;  /* 0x00003fff08087892 */ /* 0x000fc8000f8ec03f */
[----:B------:R-:W-:-:S09]  /*101d0*/  ULOP3.LUT UR8, UR8, 0x10000, URZ, 0xfc, !UPT ;  /* 0x0001000008087892 */ /* 0x000fd2000f8efc3f */
[----:B------:R-:W-:Y:S01]  /*101e0*/  HGMMA.64x96x16.F32.BF16 R88, gdesc[UR8].tnspB, R88, gsb0 ;  /* 0x41600000085879f0 */ /* 0x000fe20008001858 */
[----:B------:R-:W-:Y:S02]  /*101f0*/  UIADD3 UR12, UR8, 0x2, URZ ;  /* 0x00000002080c7890 */ /* 0x000fe4000fffe03f */
[----:B------:R-:W-:Y:S01]  /*10200*/  UIADD3 UR16, UR8, 0x4, URZ ;  /* 0x0000000408107890 */ /* 0x000fe2000fffe03f */
[----:B------:R-:W-:Y:S02]  /*10210*/  WARPGROUP.DEPBAR.LE gsb0, 0x0 ;  /* 0x00008000000079c5 */ /* 0x000fe40000010000 */
[----:B------:R-:W-:-:S06]  /*10220*/  WARPGROUP.ARRIVE ;  /* 0x00000000000079c5 */ /* 0x000fcc0000000000 */
[----:B------:R-:W-:Y:S01]  /*10230*/  HGMMA.64x96x16.F32.BF16 R88, gdesc[UR12].tnspB, R88, gsb0 ;  /* 0x416000000c5879f0 */ /* 0x000fe20008001858 */
[----:B------:R-:W-:Y:S02]  /*10240*/  UIADD3 UR20, UR8, 0x6, URZ ;  /* 0x0000000608147890 */ /* 0x000fe4000fffe03f */
        /* <DEDUP_REMOVED lines=19> */
[----:B------:R-:W-:Y:S01]  /*10380*/  UMOV UR41, 0x40000040 ;  /* 0x4000004000297882 */ /* 0x000fe20000000000 */
[----:B------:R-:W-:Y:S01]  /*10390*/  FMUL.FTZ R22, R28, UR49 ;  /* 0x000000311c167c20 */ /* 0x000fe20008410000 */
[----:B------:R-:W-:Y:S01]  /*103a0*/  FMUL.FTZ R28, R33, UR49 ;  /* 0x00000031211c7c20 */ /* 0x000fe20008410000 */
[----:B------:R-:W-:Y:S01]  /*103b0*/  FMUL.FTZ R33, R38, UR49 ;  /* 0x0000003126217c20 */ /* 0x000fe20008410000 */
[----:B------:R-:W-:Y:S01]  /*103c0*/  FMUL.FTZ R38, R43, UR49 ;  /* 0x000000312b267c20 */ /* 0x000fe20008410000 */
[----:B------:R-:W-:Y:S02]  /*103d0*/  FMUL.FTZ R43, R48, UR49 ;  /* 0x00000031302b7c20 */ /* 0x000fe40008410000 */
[----:B------:R-:W0:Y:S01]  /*103e0*/  S2R R48, SR_TID.X ;  /* 0x0000000000307919 */ /* 0x000e220000002100 */
[----:B------:R-:W-:Y:S02]  /*103f0*/  WARPGROUP.DEPBAR.LE gsb0, 0x0 ;  /* 0x00008000000079c5 */ /* 0x000fe40000010000 */
[----:B------:R-:W-:-:S06]  /*10400*/  WARPGROUP.ARRIVE ;  /* 0x00000000000079c5 */ /* 0x000fcc0000000000 */
[----:B------:R-:W-:Y:S01]  /*10410*/  HGMMA.64x96x16.F32.BF16 R88, gdesc[UR40].tnspB, R88, gsb0 ;  /* 0x41600000285879f0 */ /* 0x000fe20008001858 */
[----:B0-----:R-:W-:Y:S02]  /*10420*/  SHF.R.U32.HI R145, RZ, 0x7, R48 ;  /* 0x00000007ff917819 */ /* 0x001fe40000011630 */
[----:B------:R-:W-:-:S03]  /*10430*/  ISETP.GE.U32.AND P2, PT, R48, 0x180, PT ;  /* 0x000001803000780c */ /* 0x000fc60003f46070 */
[----:B------:R-:W-:Y:S02]  /*10440*/  VIADD R48, R145, 0x9 ;  /* 0x0000000991307836 */ /* 0x000fe40000000000 */
        /* <DEDUP_REMOVED lines=63> */
[----:B------:R-:W1:Y:S01]  /*10840*/  MUFU.TANH R9, R9 ;  /* 0x0000000900097308 */ /* 0x000e620000002400 */
[----:B------:R-:W-:-:S02]  /*10850*/  WARPGROUP.DEPBAR.LE gsb0, 0x0 ;  /* 0x00008000000079c5 */ /* 0x000fc40000010000 */
[----:B------:R2:W-:Y:S06]  /*10860*/  BAR.ARV R48, 0x100 ;  /* 0x000400300000751d */ /* 0x0005ec0000002000 */
[----:B--2---:R-:W-:-:S04]  /*10870*/  @!P1 IMAD R48, R14, 0x8, R2 ;  /* 0x000000080e309824 */ /* 0x004fc800078e0202 */
[----:B------:R-:W-:-:S05]  /*10880*/  @!P1 VIADD R48, R48, 0x2d840 ;  /* 0x0002d84030309836 */ /* 0x000fca0000000000 */
[----:B------:R-:W-:-:S04]  /*10890*/  @!P1 PRMT R48, RZ, 0x654, R48 ;  /* 0x00000654ff309816 */ /* 0x000fc80000000030 */
[----:B------:R3:W-:Y:S01]  /*108a0*/  @!P1 SYNCS.ARRIVE.TRANS64.RED.A1T0 RZ, [R48+URZ], RZ ;  /* 0x000000ff30ff99a7 */ /* 0x0007e2000810043f */
[----:B------:R-:W2:Y:S01]  /*108b0*/  MUFU.TANH R10, R10 ;  /* 0x0000000a000a7308 */ /* 0x000ea20000002400 */
[----:B---3--:R-:W-:-:S07]  /*108c0*/  IADD3 R48, R143, 0x1, -R82 ;  /* 0x000000018f307810 */ /* 0x008fce0007ffe852 */
[----:B------:R-:W3:Y:S01]  /*108d0*/  MUFU.TANH R11, R11 ;  /* 0x0000000b000b7308 */ /* 0x000ee20000002400 */
[----:B----4-:R-:W-:-:S07]  /*108e0*/  IMAD.IADD R48, R48, 0x1, -R142 ;  /* 0x0000000130307824 */ /* 0x010fce00078e0a8e */
[----:B------:R-:W4:Y:S01]  /*108f0*/  MUFU.TANH R22, R22 ;  /* 0x0000001600167308 */ /* 0x000f220000002400 */
[----:B------:R-:W-:-:S07]  /*10900*/  IMAD R48, R136, -0x2, R48 ;  /* 0xfffffffe88307824 */ /* 0x000fce00078e0230 */
        /* <DEDUP_REMOVED lines=60> */
[----:B------:R-:W-:Y:S02]  /*10cd0*/  VIADD R142, R48, UR50 ;  /* 0x00000032308e7c36 */ /* 0x000fe40008000000 */
[C---:B------:R-:W-:Y:S02]  /*10ce0*/  IMAD.IADD R87, R20.reuse, 0x1, R143 ;  /* 0x0000000114577824 */ /* 0x040fe400078e028f */
[----:B------:R-:W-:Y:S01]  /*10cf0*/  IMAD.IADD R86, R20, 0x1, R142 ;  /* 0x0000000114567824 */ /* 0x000fe200078e028e */
[----:B-1234-:R-:W-:Y:S06]  /*10d00*/  @P2 BRA `(.L_x_9495) ;  /* 0x0000000000582947 */ /* 0x01efec0003800000 */
[----:B------:R-:W-:Y:S01]  /*10d10*/  ISETP.GT.AND P2, PT, R141, -0x1, PT ;  /* 0xffffffff8d00780c */ /* 0x000fe20003f44270 */
[----:B------:R-:W-:-:S12]  /*10d20*/  BSSY B0, `(.L_x_9496) ;  /* 0x0000010000007945 */ /* 0x000fd80003800000 */
[----:B------:R-:W-:Y:S05]  /*10d30*/  @P2 BRA `(.L_x_9497) ;  /* 0x0000000000202947 */ /* 0x000fea0003800000 */
[----:B------:R-:W-:Y:S02]  /*10d40*/  IMAD.U32 R145, RZ, RZ, UR44 ;  /* 0x0000002cff917e24 */ /* 0x000fe4000f8e00ff */
[----:B------:R-:W-:-:S03]  /*10d50*/  IMAD.MOV.U32 R156, RZ, RZ, R144 ;  /* 0x000000ffff9c7224 */ /* 0x000fc600078e0090 */
[----:B------:R-:W-:-:S13]  /*10d60*/  ISETP.NE.AND P2, PT, R145, 0x1, PT ;  /* 0x000000019100780c */ /* 0x000fda0003f45270 */
[----:B------:R-:W1:Y:S02]  /*10d70*/  @P2 LDC.64 R48, c[0x0][0x9e8] ;  /* 0x00027a00ff302b82 */ /* 0x000e640000000a00 */
[----:B-1----:R-:W-:-:S05]  /*10d80*/  @P2 IMAD.HI.U32 R48, R144, R48, RZ ;  /* 0x0000003090302227 */ /* 0x002fca00078e00ff */
[----:B------:R-:W-:-:S04]  /*10d90*/  @P2 SHF.R.U32.HI R156, RZ, R49, R48 ;  /* 0x00000031ff9c2219 */ /* 0x000fc80000011630 */
[----:B------:R-:W-:Y:S01]  /*10da0*/  LOP3.LUT R48, RZ, R156, RZ, 0x33, !PT ;  /* 0x0000009cff307212 */ /* 0x000fe200078e33ff */
[----:B------:R-:W-:Y:S06]  /*10db0*/  BRA `(.L_x_9498) ;  /* 0x0000000000187947 */ /* 0x000fec0003800000 */
.L_x_9497:
[----:B------:R-:W-:-:S05]  /*10dc0*/  IMAD.U32 R145, RZ, RZ, UR44 ;  /* 0x0000002cff917e24 */ /* 0x000fca000f8e00ff */
[----:B------:R-:W-:-:S13]  /*10dd0*/  ISETP.NE.AND P2, PT, R145, 0x1, PT ;  /* 0x000000019100780c */ /* 0x000fda0003f45270 */
[----:B------:R-:W1:Y:S02]  /*10de0*/  @P2 LDC.64 R48, c[0x0][0x9e8] ;  /* 0x00027a00ff302b82 */ /* 0x000e640000000a00 */
[----:B-1----:R-:W-:-:S04]  /*10df0*/  @P2 IMAD.HI.U32 R156, R141, R48, RZ ;  /* 0x000000308d9c2227 */ /* 0x002fc800078e00ff */
[----:B------:R-:W-:Y:S01]  /*10e00*/  IMAD.MOV.U32 R48, RZ, RZ, R141 ;  /* 0x000000ffff307224 */ /* 0x000fe200078e008d */
[----:B------:R-:W-:-:S07]  /*10e10*/  @P2 SHF.R.U32.HI R48, RZ, R49, R156 ;  /* 0x00000031ff302219 */ /* 0x000fce000001169c */
.L_x_9498:
[----:B------:R-:W-:Y:S05]  /*10e20*/  BSYNC B0 ;  /* 0x0000000000007941 */ /* 0x000fea0003800000 */
.L_x_9496:
[----:B------:R-:W-:-:S04]  /*10e30*/  IMAD R48, R48, R145, -R82 ;  /* 0x0000009130307224 */ /* 0x000fc800078e0a52 */
[----:B------:R-:W-:-:S05]  /*10e40*/  IMAD R48, R136, -0x2, R48 ;  /* 0xfffffffe88307824 */ /* 0x000fca00078e0230 */
[----:B------:R-:W-:Y:S02]  /*10e50*/  VIMNMX R86, R86, R48, !PT ;  /* 0x0000003056567248 */ /* 0x000fe40007fe0100 */
[----:B------:R-:W-:-:S07]  /*10e60*/  VIADDMNMX R87, R48, R145, R87, PT ;  /* 0x0000009130577246 */ /* 0x000fce0003800157 */
.L_x_9495:
[----:B------:R-:W-:Y:S01]  /*10e70*/  ISETP.GT.AND P2, PT, R0, -0x1, PT ;  /* 0xffffffff0000780c */ /* 0x000fe20003f44270 */
[C---:B------:R-:W-:Y:S02]  /*10e80*/  IMAD.IADD R143, R21.reuse, 0x1, R143 ;  /* 0x00000001158f7824 */ /* 0x040fe400078e028f */
[----:B------:R-:W-:Y:S01]  /*10e90*/  IMAD.IADD R142, R21, 0x1, R142 ;  /* 0x00000001158e7824 */ /* 0x000fe200078e028e */
[C---:B------:R-:W-:Y:S02]  /*10ea0*/  ISETP.GT.AND P5, PT, R86.reuse, 0x8, P2 ;  /* 0x000000085600780c */ /* 0x040fe400017a4270 */
[C---:B------:R-:W-:Y:S02]  /*10eb0*/  ISETP.GT.AND P4, PT, R86.reuse, RZ, P2 ;  /* 0x000000ff5600720c */ /* 0x040fe40001784270 */
        /* <DEDUP_REMOVED lines=9> */
[C---:B------:R-:W-:Y:S02]  /*10f50*/  ISETP.GT.AND P4, PT, R86.reuse, 0x9, P2 ;  /* 0x000000095600780c */ /* 0x040fe40001784270 */
[----:B------:R-:W-:Y:S02]  /*10f60*/  ISETP.GT.AND P3, PT, R86, 0x10, P2 ;  /* 0x000000105600780c */ /* 0x000fe40001764270 */
[----:B------:R-:W-:Y:S02]  /*10f70*/  FSEL R28, R28, -INF , !P5 ;  /* 0xff8000001c1c7808 */ /* 0x000fe40006800000 */
[----:B------:R-:W-:Y:S02]  /*10f80*/  ISETP.GT.AND P5, PT, R86, 0x20, P2 ;  /* 0x000000205600780c */ /* 0x000fe400017a4270 */
[----:B------:R-:W-:-:S02]  /*10f90*/  ISETP.LT.OR P4, PT, R87, 0xa, P4 ;  /* 0x0000000a5700780c */ /* 0x000fc40002781670 */
[C---:B------:R-:W-:Y:S02]  /*10fa0*/  ISETP.LT.OR P3, PT, R87.reuse, 0x11, P3 ;  /* 0x000000115700780c */ /* 0x040fe40001f61670 */
[----:B------:R-:W-:Y:S02]  /*10fb0*/  ISETP.LT.OR P5, PT, R87, 0x21, P5 ;  /* 0x000000215700780c */ /* 0x000fe40002fa1670 */
[----:B------:R-:W-:Y:S02]  /*10fc0*/  FSEL R24, R24, -INF , !P4 ;  /* 0xff80000018187808 */ /* 0x000fe40006000000 */
[----:B------:R-:W-:Y:S02]  /*10fd0*/  FSEL R27, R27, -INF , !P3 ;  /* 0xff8000001b1b7808 */ /* 0x000fe40005800000 */
[C---:B------:R-:W-:Y:S02]  /*10fe0*/  ISETP.GT.AND P4, PT, R86.reuse, 0x18, P2 ;  /* 0x000000185600780c */ /* 0x040fe40001784270 */
[----:B------:R-:W-:-:S02]  /*10ff0*/  ISETP.GT.AND P3, PT, R86, 0x19, P2 ;  /* 0x000000195600780c */ /* 0x000fc40001764270 */
[----:B------:R-:W-:Y:S02]  /*11000*/  FSEL R35, R35, -INF , !P5 ;  /* 0xff80000023237808 */ /* 0x000fe40006800000 */
[----:B------:R-:W-:Y:S02]  /*11010*/  ISETP.GT.AND P5, PT, R86, 0x29, P2 ;  /* 0x000000295600780c */ /* 0x000fe400017a4270 */
[C---:B------:R-:W-:Y:S02]  /*11020*/  ISETP.LT.OR P4, PT, R87.reuse, 0x19, P4 ;  /* 0x000000195700780c */ /* 0x040fe40002781670 */
[C---:B------:R-:W-:Y:S02]  /*11030*/  ISETP.LT.OR P3, PT, R87.reuse, 0x1a, P3 ;  /* 0x0000001a5700780c */ /* 0x040fe40001f61670 */
[----:B------:R-:W-:Y:S02]  /*11040*/  ISETP.LT.OR P5, PT, R87, 0x2a, P5 ;  /* 0x0000002a5700780c */ /* 0x000fe40002fa1670 */
[----:B------:R-:W-:-:S02]  /*11050*/  FSEL R31, R31, -INF , !P4 ;  /* 0xff8000001f1f7808 */ /* 0x000fc40006000000 */
        /* <DEDUP_REMOVED lines=58> */
[----:B------:R-:W-:Y:S02]  /*11400*/  PLOP3.LUT P5, PT, PT, PT, UP0, 0x40, 0x0 ;  /* 0x000000000000781c */ /* 0x000fe40003fae808 */
[----:B------:R-:W-:-:S02]  /*11410*/  ISETP.LT.OR P4, PT, R87, 0x6a, P4 ;  /* 0x0000006a5700780c */ /* 0x000fc40002781670 */
[----:B------:R-:W-:Y:S02]  /*11420*/  ISETP.LT.OR P3, PT, R87, 0x71, P3 ;  /* 0x000000715700780c */ /* 0x000fe40001f61670 */
[----:B------:R-:W-:Y:S02]  /*11430*/  FSEL R74, R74, -INF , !P4 ;  /* 0xff8000004a4a7808 */ /* 0x000fe40006000000 */
[----:B------:R-:W-:Y:S02]  /*11440*/  FSEL R79, R79, -INF , !P3 ;  /* 0xff8000004f4f7808 */ /* 0x000fe40005800000 */
[C---:B------:R-:W-:Y:S02]  /*11450*/  ISETP.GT.AND P4, PT, R86.reuse, 0x78, P2 ;  /* 0x000000785600780c */ /* 0x040fe40001784270 */
[----:B------:R-:W-:Y:S02]  /*11460*/  ISETP.GT.AND P3, PT, R86, 0x79, P2 ;  /* 0x000000795600780c */ /* 0x000fe40001764270 */
[----:B------:R-:W-:-:S02]  /*11470*/  ISETP.LT.OR P4, PT, R87, 0x79, P4 ;  /* 0x000000795700780c */ /* 0x000fc40002781670 */
[----:B------:R-:W-:Y:S02]  /*11480*/  ISETP.LT.OR P3, PT, R87, 0x7a, P3 ;  /* 0x0000007a5700780c */ /* 0x000fe40001f61670 */
[----:B------:R-:W-:Y:S02]  /*11490*/  FSEL R84, R84, -INF , !P4 ;  /* 0xff80000054547808 */ /* 0x000fe40006000000 */
[----:B------:R-:W-:Y:S01]  /*114a0*/  FSEL R85, R85, -INF , !P3 ;  /* 0xff80000055557808 */ /* 0x000fe20005800000 */
[----:B------:R-:W-:Y:S08]  /*114b0*/  @P5 BRA `(.L_x_9499) ;  /* 0x0000000000585947 */ /* 0x000ff00003800000 */
        /* <DEDUP_REMOVED lines=11> */
.L_x_9501:
[----:B------:R-:W-:-:S05]  /*11570*/  IMAD.U32 R86, RZ, RZ, UR44 ;  /* 0x0000002cff567e24 */ /* 0x000fca000f8e00ff */
[----:B------:R-:W-:-:S13]  /*11580*/  ISETP.NE.AND P3, PT, R86, 0x1, PT ;  /* 0x000000015600780c */ /* 0x000fda0003f65270 */
[----:B------:R-:W0:Y:S02]  /*11590*/  @P3 LDC.64 R8, c[0x0][0x9e8] ;  /* 0x00027a00ff083b82 */ /* 0x000e240000000a00 */
[----:B0-----:R-:W-:-:S04]  /*115a0*/  @P3 IMAD.HI.U32 R87, R140, R8, RZ ;  /* 0x000000088c573227 */ /* 0x001fc800078e00ff */
[----:B------:R-:W-:Y:S01]  /*115b0*/  IMAD.MOV.U32 R8, RZ, RZ, R140 ;  /* 0x000000ffff087224 */ /* 0x000fe200078e008c */
[----:B------:R-:W-:-:S07]  /*115c0*/  @P3 SHF.R.U32.HI R8, RZ, R9, R87 ;  /* 0x00000009ff083219 */ /* 0x000fce0000011657 */
.L_x_9502:
[----:B------:R-:W-:Y:S05]  /*115d0*/  BSYNC B0 ;  /* 0x0000000000007941 */ /* 0x000fea0003800000 */
.L_x_9500:
[----:B------:R-:W-:-:S04]  /*115e0*/  IMAD R82, R8, R86, -R82 ;  /* 0x0000005608527224 */ /* 0x000fc800078e0a52 */
[----:B------:R-:W-:-:S05]  /*115f0*/  IMAD R82, R136, -0x2, R82 ;  /* 0xfffffffe88527824 */ /* 0x000fca00078e0252 */
[----:B------:R-:W-:Y:S02]  /*11600*/  VIMNMX R142, R142, R82, !PT ;  /* 0x000000528e8e7248 */ /* 0x000fe40007fe0100 */
[----:B------:R-:W-:-:S07]  /*11610*/  VIADDMNMX R143, R82, R86, R143, PT ;  /* 0x00000056528f7246 */ /* 0x000fce000380018f */
.L_x_9499:
[----:B------:R-:W-:Y:S01]  /*11620*/  @!P1 IMAD R8, R17, 0x8, R2 ;  /* 0x0000000811089824 */ /* 0x000fe200078e0202 */
[----:B------:R-:W2:Y:S01]  /*11630*/  LDL R86, [R1+0x1c] ;  /* 0x00001c0001567983 */ /* 0x000ea20000100800 */
[----:B------:R-:W-:Y:S01]  /*11640*/  UMOV UR39, UR7 ;  /* 0x0000000700277c82 */ /* 0x000fe20008000000 */
[----:B------:R-:W-:Y:S01]  /*11650*/  ISETP.GT.AND P4, PT, R142, 0x8, P2 ;  /* 0x000000088e00780c */ /* 0x000fe20001784270 */
[----:B------:R-:W-:Y:S01]  /*11660*/  @!P1 VIADD R8, R8, 0x2d860 ;  /* 0x0002d86008089836 */ /* 0x000fe20000000000 */
[----:B------:R-:W-:Y:S02]  /*11670*/  ISETP.GT.AND P5, PT, R142, 0x9, P2 ;  /* 0x000000098e00780c */ /* 0x000fe400017a4270 */
[C---:B------:R-:W-:Y:S02]  /*11680*/  ISETP.LT.OR P4, PT, R143.reuse, 0x9, P4 ;  /* 0x000000098f00780c */ /* 0x040fe40002781670 */
[----:B------:R-:W-:Y:S02]  /*11690*/  @!P1 PRMT R8, RZ, 0x654, R8 ;  /* 0x00000654ff089816 */ /* 0x000fe40000000008 */
[----:B------:R-:W-:-:S02]  /*116a0*/  ISETP.LT.OR P5, PT, R143, 0xa, P5 ;  /* 0x0000000a8f00780c */ /* 0x000fc40002fa1670 */
[----:B------:R0:W-:Y:S01]  /*116b0*/  @!P1 SYNCS.ARRIVE.TRANS64.RED.A1T0 RZ, [R8+URZ], RZ ;  /* 0x000000ff08ff99a7 */ /* 0x0001e2000810043f */
[----:B------:R-:W-:Y:S02]  /*116c0*/  FSEL R25, R25, -INF , !P4 ;  /* 0xff80000019197808 */ /* 0x000fe40006000000 */
[----:B------:R-:W-:Y:S02]  /*116d0*/  ISETP.GT.AND P4, PT, R142, 0x11, P2 ;  /* 0x000000118e00780c */ /* 0x000fe40001784270 */
[----:B------:R-:W-:Y:S02]  /*116e0*/  FSEL R26, R26, -INF , !P5 ;  /* 0xff8000001a1a7808 */ /* 0x000fe40006800000 */
[----:B------:R-:W-:Y:S02]  /*116f0*/  ISETP.GT.AND P5, PT, R142, 0x18, P2 ;  /* 0x000000188e00780c */ /* 0x000fe400017a4270 */
[----:B0-----:R-:W-:Y:S02]  /*11700*/  FMNMX.FTZ R8, R48, R12, !PT ;  /* 0x0000000c30087209 */ /* 0x001fe40007810000 */
        /* <DEDUP_REMOVED lines=63> */
[----:B------:R-:W-:Y:S01]  /*11b00*/  FSEL R63, R63, -INF , !P4 ;  /* 0xff8000003f3f7808 */ /* 0x000fe20006000000 */
[----:B------:R-:W0:Y:S01]  /*11b10*/  SHFL.BFLY PT, R9, R8, 0x2, 0x1f ;  /* 0x0c401f0008097f89 */ /* 0x000e2200000e0000 */
[----:B------:R-:W-:Y:S02]  /*11b20*/  ISETP.GT.AND P4, PT, R142, 0x59, P2 ;  /* 0x000000598e00780c */ /* 0x000fe40001784270 */
[----:B------:R-:W-:Y:S02]  /*11b30*/  FSEL R64, R64, -INF , !P5 ;  /* 0xff80000040407808 */ /* 0x000fe40006800000 */
[----:B------:R-:W-:-:S02]  /*11b40*/  ISETP.GT.AND P5, PT, R142, 0x60, P2 ;  /* 0x000000608e00780c */ /* 0x000fc400017a4270 */
[C---:B------:R-:W-:Y:S02]  /*11b50*/  ISETP.LT.OR P4, PT, R143.reuse, 0x5a, P4 ;  /* 0x0000005a8f00780c */ /* 0x040fe40002781670 */
[----:B------:R-:W-:Y:S02]  /*11b60*/  ISETP.LT.OR P5, PT, R143, 0x61, P5 ;  /* 0x000000618f00780c */ /* 0x000fe40002fa1670 */
[----:B------:R-:W-:Y:S02]  /*11b70*/  FSEL R68, R68, -INF , !P4 ;  /* 0xff80000044447808 */ /* 0x000fe40006000000 */
[C---:B------:R-:W-:Y:S02]  /*11b80*/  ISETP.GT.AND P4, PT, R142.reuse, 0x68, P2 ;  /* 0x000000688e00780c */ /* 0x040fe40001784270 */
[----:B------:R-:W-:Y:S02]  /*11b90*/  FSEL R71, R71, -INF , !P5 ;  /* 0xff80000047477808 */ /* 0x000fe40006800000 */
[----:B------:R-:W-:-:S02]  /*11ba0*/  ISETP.GT.AND P5, PT, R142, 0x69, P2 ;  /* 0x000000698e00780c */ /* 0x000fc400017a4270 */
[C---:B------:R-:W-:Y:S02]  /*11bb0*/  ISETP.LT.OR P4, PT, R143.reuse, 0x69, P4 ;  /* 0x000000698f00780c */ /* 0x040fe40002781670 */
[----:B------:R-:W-:Y:S02]  /*11bc0*/  ISETP.LT.OR P5, PT, R143, 0x6a, P5 ;  /* 0x0000006a8f00780c */ /* 0x000fe40002fa1670 */
[----:B------:R-:W-:Y:S02]  /*11bd0*/  FSEL R75, R75, -INF , !P4 ;  /* 0xff8000004b4b7808 */ /* 0x000fe40006000000 */
[----:B0-----:R-:W-:Y:S02]  /*11be0*/  FMNMX.FTZ R9, R8, R9, !PT ;  /* 0x0000000908097209 */ /* 0x001fe40007810000 */
[----:B------:R-:W-:Y:S02]  /*11bf0*/  ISETP.GT.AND P4, PT, R142, 0x70, P2 ;  /* 0x000000708e00780c */ /* 0x000fe40001784270 */
[----:B------:R-:W-:Y:S01]  /*11c00*/  FSEL R76, R76, -INF , !P5 ;  /* 0xff8000004c4c7808 */ /* 0x000fe20006800000 */
[----:B------:R-:W0:Y:S01]  /*11c10*/  SHFL.BFLY PT, R82, R9, 0x1, 0x1f ;  /* 0x0c201f0009527f89 */ /* 0x000e2200000e0000 */
[----:B------:R-:W-:-:S02]  /*11c20*/  ISETP.GT.AND P5, PT, R142, 0x71, P2 ;  /* 0x000000718e00780c */ /* 0x000fc400017a4270 */
[C---:B------:R-:W-:Y:S02]  /*11c30*/  ISETP.LT.OR P4, PT, R143.reuse, 0x71, P4 ;  /* 0x000000718f00780c */ /* 0x040fe40002781670 */
[----:B------:R-:W-:Y:S02]  /*11c40*/  ISETP.LT.OR P5, PT, R143, 0x72, P5 ;  /* 0x000000728f00780c */ /* 0x000fe40002fa1670 */
[----:B------:R-:W-:Y:S02]  /*11c50*/  FSEL R77, R77, -INF , !P4 ;  /* 0xff8000004d4d7808 */ /* 0x000fe40006000000 */
[----:B------:R-:W-:Y:S02]  /*11c60*/  FSEL R78, R78, -INF , !P5 ;  /* 0xff8000004e4e7808 */ /* 0x000fe40006800000 */
[----:B0-----:R-:W-:-:S04]  /*11c70*/  FMNMX.FTZ R82, R9, R82, !PT ;  /* 0x0000005209527209 */ /* 0x001fc80007810000 */
[C---:B------:R-:W-:Y:S01]  /*11c80*/  FSETP.NEU.FTZ.AND P3, PT, R82.reuse, -INF , PT ;  /* 0xff8000005200780b */ /* 0x040fe20003f7d000 */
[----:B------:R-:W-:-:S03]  /*11c90*/  FMUL.FTZ R9, R82, UR39 ;  /* 0x0000002752097c20 */ /* 0x000fc60008410000 */
[----:B------:R-:W-:Y:S02]  /*11ca0*/  FSEL R8, R82, RZ, P3 ;  /* 0x000000ff52087208 */ /* 0x000fe40001800000 */
[----:B------:R-:W-:Y:S02]  /*11cb0*/  FSEL R9, R9, RZ, P3 ;  /* 0x000000ff09097208 */ /* 0x000fe40001800000 */
[----:B------:R-:W-:Y:S01]  /*11cc0*/  ISETP.GT.AND P3, PT, R142, 0x1, P2 ;  /* 0x000000018e00780c */ /* 0x000fe20001764270 */
[----:B------:R-:W-:Y:S02]  /*11cd0*/  FADD.FTZ R8, -R8, R12 ;  /* 0x0000000c08087221 */ /* 0x000fe40000010100 */
[--C-:B------:R-:W-:Y:S01]  /*11ce0*/  FFMA.FTZ R48, R48, UR39, -R9.reuse ;  /* 0x0000002730307c23 */ /* 0x100fe20008010809 */
[----:B------:R-:W-:Y:S01]  /*11cf0*/  ISETP.LT.OR P3, PT, R143, 0x2, P3 ;  /* 0x000000028f00780c */ /* 0x000fe20001f61670 */
[--C-:B------:R-:W-:Y:S01]  /*11d00*/  FFMA.FTZ R49, R49, UR39, -R9.reuse ;  /* 0x0000002731317c23 */ /* 0x100fe20008010809 */
[--C-:B------:R-:W-:Y:S01]  /*11d10*/  FFMA.FTZ R22, R22, UR39, -R9.reuse ;  /* 0x0000002716167c23 */ /* 0x100fe20008010809 */
[--C-:B------:R-:W-:Y:S01]  /*11d20*/  FFMA.FTZ R24, R24, UR39, -R9.reuse ;  /* 0x0000002718187c23 */ /* 0x100fe20008010809 */
[----:B------:R-:W-:Y:S01]  /*11d30*/  FSEL R11, R11, -INF , !P3 ;  /* 0xff8000000b0b7808 */ /* 0x000fe20005800000 */
[--C-:B------:R-:W-:Y:S01]  /*11d40*/  FFMA.FTZ R27, R27, UR39, -R9.reuse ;  /* 0x000000271b1b7c23 */ /* 0x100fe20008010809 */
[----:B------:R-:W-:Y:S01]  /*11d50*/  ISETP.GT.AND P3, PT, R142, 0x10, P2 ;  /* 0x000000108e00780c */ /* 0x000fe20001764270 */
[--C-:B------:R-:W-:Y:S01]  /*11d60*/  FFMA.FTZ R28, R28, UR39, -R9.reuse ;  /* 0x000000271c1c7c23 */ /* 0x100fe20008010809 */
[--C-:B------:R-:W-:Y:S01]  /*11d70*/  FFMA.FTZ R31, R31, UR39, -R9.reuse ;  /* 0x000000271f1f7c23 */ /* 0x100fe20008010809 */
        /* <DEDUP_REMOVED lines=34> */
[----:B------:R-:W-:Y:S01]  /*11fa0*/  FFMA.FTZ R85, R85, UR39, -R9 ;  /* 0x0000002755557c23 */ /* 0x000fe20008010809 */
[----:B------:R-:W-:Y:S01]  /*11fb0*/  FSEL R46, R46, -INF , !P3 ;  /* 0xff8000002e2e7808 */ /* 0x000fe20005800000 */
[----:B------:R-:W-:Y:S01]  /*11fc0*/  FMUL.FTZ R8, R8, UR39 ;  /* 0x0000002708087c20 */ /* 0x000fe20008410000 */
[----:B------:R-:W-:Y:S01]  /*11fd0*/  ISETP.GT.AND P3, PT, R142, 0x40, P2 ;  /* 0x000000408e00780c */ /* 0x000fe20001764270 */
[----:B------:R-:W-:Y:S03]  /*11fe0*/  MUFU.EX2 R48, R48 ;  /* 0x0000003000307308 */ /* 0x000fe60000000800 */
[----:B------:R-:W-:-:S04]  /*11ff0*/  ISETP.LT.OR P3, PT, R143, 0x41, P3 ;  /* 0x000000418f00780c */ /* 0x000fc80001f61670 */
[----:B------:R-:W-:Y:S01]  /*12000*/  FSEL R55, R55, -INF , !P3 ;  /* 0xff80000037377808 */ /* 0x000fe20005800000 */
[----:B------:R-:W0:Y:S01]  /*12010*/  MUFU.EX2 R12, R8 ;  /* 0x00000008000c7308 */ /* 0x000e220000000800 */
[----:B------:R-:W-:-:S04]  /*12020*/  ISETP.GT.AND P3, PT, R142, 0x49, P2 ;  /* 0x000000498e00780c */ /* 0x000fc80001764270 */
[----:B------:R-:W-:-:S03]  /*12030*/  ISETP.LT.OR P3, PT, R143, 0x4a, P3 ;  /* 0x0000004a8f00780c */ /* 0x000fc60001f61670 */
[----:B------:R-:W1:Y:S01]  /*12040*/  MUFU.EX2 R8, R49 ;  /* 0x0000003100087308 */ /* 0x000e620000000800 */
[----:B------:R-:W-:Y:S02]  /*12050*/  FSEL R60, R60, -INF , !P3 ;  /* 0xff8000003c3c7808 */ /* 0x000fe40005800000 */
[----:B------:R-:W-:-:S04]  /*12060*/  ISETP.GT.AND P3, PT, R142, 0x58, P2 ;  /* 0x000000588e00780c */ /* 0x000fc80001764270 */
[----:B------:R-:W-:Y:S01]  /*12070*/  ISETP.LT.OR P3, PT, R143, 0x59, P3 ;  /* 0x000000598f00780c */ /* 0x000fe20001f61670 */
[----:B------:R-:W-:Y:S01]  /*12080*/  MUFU.EX2 R28, R28 ;  /* 0x0000001c001c7308 */ /* 0x000fe20000000800 */
[----:B0-----:R-:W-:Y:S02]  /*12090*/  FFMA.FTZ R4, R12, R4, R48 ;  /* 0x000000040c047223 */ /* 0x001fe40000010030 */
[----:B------:R-:W-:Y:S02]  /*120a0*/  FSEL R67, R67, -INF , !P3 ;  /* 0xff80000043437808 */ /* 0x000fe40005800000 */
[----:B------:R-:W-:-:S03]  /*120b0*/  ISETP.GT.AND P3, PT, R142, 0x61, P2 ;  /* 0x000000618e00780c */ /* 0x000fc60001764270 */
[----:B------:R-:W-:Y:S01]  /*120c0*/  MUFU.EX2 R35, R35 ;  /* 0x0000002300237308 */ /* 0x000fe20000000800 */
[C---:B------:R-:W-:Y:S01]  /*120d0*/  ISETP.LT.OR P3, PT, R143.reuse, 0x62, P3 ;  /* 0x000000628f00780c */ /* 0x040fe20001f61670 */
[C---:B-1----:R-:W-:Y:S01]  /*120e0*/  FADD.FTZ R4, R8.reuse, R4 ;  /* 0x0000000408047221 */ /* 0x042fe20000010000 */
[----:B------:R-:W-:Y:S02]  /*120f0*/  F2FP.BF16.F32.PACK_AB R8, R8, R48 ;  /* 0x000000300808723e */ /* 0x000fe400000010ff */
[----:B------:R-:W-:Y:S02]  /*12100*/  FSEL R72, R72, -INF , !P3 ;  /* 0xff80000048487808 */ /* 0x000fe40005800000 */
[----:B------:R-:W-:Y:S01]  /*12110*/  ISETP.GT.AND P3, PT, R142, RZ, P2 ;  /* 0x000000ff8e00720c */ /* 0x000fe20001764270 */
[----:B------:R-:W-:Y:S03]  /*12120*/  MUFU.EX2 R36, R36 ;  /* 0x0000002400247308 */ /* 0x000fe60000000800 */
[----:B------:R-:W-:-:S04]  /*12130*/  ISETP.LT.OR P3, PT, R143, 0x1, P3 ;  /* 0x000000018f00780c */ /* 0x000fc80001f61670 */
[----:B------:R-:W-:Y:S01]  /*12140*/  FSEL R9, R10, -INF , !P3 ;  /* 0xff8000000a097808 */ /* 0x000fe20005800000 */
[----:B------:R-:W-:Y:S01]  /*12150*/  MUFU.EX2 R39, R39 ;  /* 0x0000002700277308 */ /* 0x000fe20000000800 */
[C---:B------:R-:W-:Y:S02]  /*12160*/  ISETP.GT.AND P3, PT, R142.reuse, 0x78, P2 ;  /* 0x000000788e00780c */ /* 0x040fe40001764270 */
[----:B------:R-:W-:Y:S02]  /*12170*/  FMNMX.FTZ R10, R9, R13, !PT ;  /* 0x0000000d090a7209 */ /* 0x000fe40007810000 */
[----:B------:R-:W-:Y:S02]  /*12180*/  ISETP.GT.AND P2, PT, R142, 0x79, P2 ;  /* 0x000000798e00780c */ /* 0x000fe40001744270 */
[----:B------:R-:W-:Y:S01]  /*12190*/  FMNMX.FTZ R10, R11, R10, !PT ;  /* 0x0000000a0b0a7209 */ /* 0x000fe20007810000 */
[----:B------:R-:W-:Y:S01]  /*121a0*/  MUFU.EX2 R40, R40 ;  /* 0x0000002800287308 */ /* 0x000fe20000000800 */
[----:B------:R-:W-:-:S02]  /*121b0*/  ISETP.LT.OR P3, PT, R143, 0x79, P3 ;  /* 0x000000798f00780c */ /* 0x000fc40001f61670 */
[----:B------:R-:W-:Y:S02]  /*121c0*/  FMNMX.FTZ R10, R25, R10, !PT ;  /* 0x0000000a190a7209 */ /* 0x000fe40007810000 */
[----:B------:R-:W-:Y:S02]  /*121d0*/  ISETP.LT.OR P2, PT, R143, 0x7a, P2 ;  /* 0x0000007a8f00780c */ /* 0x000fe40001741670 */
[----:B------:R-:W-:Y:S01]  /*121e0*/  FMNMX.FTZ R10, R26, R10, !PT ;  /* 0x0000000a1a0a7209 */ /* 0x000fe20007810000 */
[----:B------:R-:W-:Y:S01]  /*121f0*/  MUFU.EX2 R44, R44 ;  /* 0x0000002c002c7308 */ /* 0x000fe20000000800 */
[----:B------:R-:W-:Y:S02]  /*12200*/  FSEL R81, R81, -INF , !P3 ;  /* 0xff80000051517808 */ /* 0x000fe40005800000 */
[----:B------:R-:W-:Y:S02]  /*12210*/  FMNMX.FTZ R10, R29, R10, !PT ;  /* 0x0000000a1d0a7209 */ /* 0x000fe40007810000 */
[----:B------:R-:W-:-:S02]  /*12220*/  FSEL R83, R83, -INF , !P2 ;  /* 0xff80000053537808 */ /* 0x000fc40005000000 */
        /* <DEDUP_REMOVED lines=45> */
[----:B0-----:R-:W-:-:S07]  /*12500*/  FMNMX.FTZ R17, R17, R10, !PT ;  /* 0x0000000a11117209 */ /* 0x001fce0007810000 */
[----:B------:R-:W0:Y:S01]  /*12510*/  MUFU.EX2 R10, R22 ;  /* 0x00000016000a7308 */ /* 0x000e220000000800 */
[----:B------:R-:W1:Y:S07]  /*12520*/  SHFL.BFLY PT, R48, R17, 0x1, 0x1f ;  /* 0x0c201f0011307f89 */ /* 0x000e6e00000e0000 */
[----:B------:R1:W3:Y:S08]  /*12530*/  MUFU.EX2 R22, R24 ;  /* 0x0000001800167308 */ /* 0x0002f00000000800 */
[----:B------:R-:W-:Y:S01]  /*12540*/  MUFU.EX2 R85, R85 ;  /* 0x0000005500557308 */ /* 0x000fe20000000800 */
[----:B0-----:R-:W-:Y:S01]  /*12550*/  FADD.FTZ R4, R10, R4 ;  /* 0x000000040a047221 */ /* 0x001fe20000010000 */
[----:B-1----:R-:W-:-:S03]  /*12560*/  FMNMX.FTZ R24, R17, R48, !PT ;  /* 0x0000003011187209 */ /* 0x002fc60007810000 */
[C---:B---3--:R-:W-:Y:S01]  /*12570*/  FADD.FTZ R17, R22.reuse, R4 ;  /* 0x0000000416117221 */ /* 0x048fe20000010000 */
[----:B------:R-:W-:Y:S02]  /*12580*/  F2FP.BF16.F32.PACK_AB R10, R22, R10 ;  /* 0x0000000a160a723e */ /* 0x000fe400000010ff */
[C---:B------:R-:W-:Y:S01]  /*12590*/  FSETP.NEU.FTZ.AND P2, PT, R24.reuse, -INF , PT ;  /* 0xff8000001800780b */ /* 0x040fe20003f5d000 */
[----:B------:R-:W-:-:S05]  /*125a0*/  FMUL.FTZ R4, R24, UR39 ;  /* 0x0000002718047c20 */ /* 0x000fca0008410000 */
[----:B------:R-:W-:-:S05]  /*125b0*/  FSEL R4, R4, RZ, P2 ;  /* 0x000000ff04047208 */ /* 0x000fca0001000000 */
        /* <DEDUP_REMOVED lines=14> */
[----:B------:R-:W0:Y:S01]  /*126a0*/  MUFU.EX2 R48, R48 ;  /* 0x0000003000307308 */ /* 0x000e220000000800 */
[--C-:B------:R-:W-:Y:S01]  /*126b0*/  FFMA.FTZ R75, R75, UR39, -R4.reuse ;  /* 0x000000274b4b7c23 */ /* 0x100fe20008010804 */
[--C-:B------:R-:W-:Y:S01]  /*126c0*/  FFMA.FTZ R76, R76, UR39, -R4.reuse ;  /* 0x000000274c4c7c23 */ /* 0x100fe20008010804 */
[--C-:B------:R-:W-:Y:S01]  /*126d0*/  FFMA.FTZ R77, R77, UR39, -R4.reuse ;  /* 0x000000274d4d7c23 */ /* 0x100fe20008010804 */
[--C-:B------:R-:W-:Y:S01]  /*126e0*/  FFMA.FTZ R78, R78, UR39, -R4.reuse ;  /* 0x000000274e4e7c23 */ /* 0x100fe20008010804 */
[----:B------:R-:W-:-:S03]  /*126f0*/  FFMA.FTZ R81, R81, UR39, -R4 ;  /* 0x0000002751517c23 */ /* 0x000fc60008010804 */
[----:B------:R-:W-:Y:S08]  /*12700*/  MUFU.EX2 R25, R25 ;  /* 0x0000001900197308 */ /* 0x000ff00000000800 */
[----:B------:R-:W1:Y:S01]  /*12710*/  MUFU.EX2 R26, R26 ;  /* 0x0000001a001a7308 */ /* 0x000e620000000800 */
[----:B0-----:R-:W-:-:S07]  /*12720*/  F2FP.BF16.F32.PACK_AB R9, R48, R22 ;  /* 0x000000163009723e */ /* 0x001fce00000010ff */
[----:B------:R-:W-:Y:S08]  /*12730*/  MUFU.EX2 R41, R41 ;  /* 0x0000002900297308 */ /* 0x000ff00000000800 */
[----:B------:R-:W-:Y:S01]  /*12740*/  MUFU.EX2 R42, R42 ;  /* 0x0000002a002a7308 */ /* 0x000fe20000000800 */
[----:B-1----:R-:W-:-:S05]  /*12750*/  F2FP.BF16.F32.PACK_AB R11, R26, R25 ;  /* 0x000000191a0b723e */ /* 0x002fca00000010ff */
[----:B------:R0:W-:Y:S02]  /*12760*/  STSM.16.M88.4 [R137+0x21800], R8 ;  /* 0x0218000889007844 */ /* 0x0001e40000000200 */
[----:B------:R-:W-:Y:S08]  /*12770*/  MUFU.EX2 R67, R67 ;  /* 0x0000004300437308 */ /* 0x000ff00000000800 */
[----:B------:R-:W-:Y:S01]  /*12780*/  MUFU.EX2 R68, R68 ;  /* 0x0000004400447308 */ /* 0x000fe20000000800 */
[--C-:B0-----:R-:W-:Y:S01]  /*12790*/  FFMA.FTZ R11, R29, UR39, -R4.reuse ;  /* 0x000000271d0b7c23 */ /* 0x101fe20008010804 */
[----:B------:R-:W-:-:S06]  /*127a0*/  FFMA.FTZ R29, R33, UR39, -R4 ;  /* 0x00000027211d7c23 */ /* 0x000fcc0008010804 */
[----:B------:R0:W1:Y:S01]  /*127b0*/  MUFU.EX2 R8, R27 ;  /* 0x0000001b00087308 */ /* 0x0000620000000800 */
[--C-:B------:R-:W-:Y:S01]  /*127c0*/  FFMA.FTZ R33, R45, UR39, -R4.reuse ;  /* 0x000000272d217c23 */ /* 0x100fe20008010804 */
[----:B------:R-:W-:-:S06]  /*127d0*/  FFMA.FTZ R45, R59, UR39, -R4 ;  /* 0x000000273b2d7c23 */ /* 0x000fcc0008010804 */
[----:B------:R3:W-:Y:S01]  /*127e0*/  MUFU.EX2 R10, R31 ;  /* 0x0000001f000a7308 */ /* 0x0007e20000000800 */
[----:B0-----:R-:W-:Y:S01]  /*127f0*/  FFMA.FTZ R27, R30, UR39, -R4 ;  /* 0x000000271e1b7c23 */ /* 0x001fe20008010804 */
[----:B------:R-:W-:-:S05]  /*12800*/  FSEL R30, R24, RZ, P2 ;  /* 0x000000ff181e7208 */ /* 0x000fca0001000000 */
[----:B------:R-:W-:Y:S01]  /*12810*/  FADD.FTZ R30, -R30, R13 ;  /* 0x0000000d1e1e7221 */ /* 0x000fe20000010100 */
[----:B------:R-:W-:Y:S01]  /*12820*/  MUFU.EX2 R11, R11 ;  /* 0x0000000b000b7308 */ /* 0x000fe20000000800 */
[--C-:B---3--:R-:W-:Y:S01]  /*12830*/  FFMA.FTZ R31, R34, UR39, -R4.reuse ;  /* 0x00000027221f7c23 */ /* 0x108fe20008010804 */
[----:B-1----:R-:W-:Y:S01]  /*12840*/  FADD.FTZ R17, R8, R17 ;  /* 0x0000001108117221 */ /* 0x002fe20000010000 */
[----:B------:R-:W-:Y:S01]  /*12850*/  FMUL.FTZ R13, R30, UR39 ;  /* 0x000000271e0d7c20 */ /* 0x000fe20008410000 */
[--C-:B------:R-:W-:Y:S01]  /*12860*/  FFMA.FTZ R34, R37, UR39, -R4.reuse ;  /* 0x0000002725227c23 */ /* 0x100fe20008010804 */
[--C-:B------:R-:W-:Y:S01]  /*12870*/  FFMA.FTZ R37, R46, UR39, -R4.reuse ;  /* 0x000000272e257c23 */ /* 0x100fe20008010804 */
[C---:B------:R-:W-:Y:S01]  /*12880*/  FADD.FTZ R17, R28.reuse, R17 ;  /* 0x000000111c117221 */ /* 0x040fe20000010000 */
[----:B------:R-:W-:Y:S01]  /*12890*/  F2FP.BF16.F32.PACK_AB R8, R28, R8 ;  /* 0x000000081c08723e */ /* 0x000fe200000010ff */
[----:B------:R-:W-:Y:S01]  /*128a0*/  MUFU.EX2 R9, R32 ;  /* 0x0000002000097308 */ /* 0x000fe20000000800 */
[----:B------:R-:W-:Y:S01]  /*128b0*/  F2FP.BF16.F32.PACK_AB R28, R36, R35 ;  /* 0x00000023241c723e */ /* 0x000fe200000010ff */
[----:B------:R-:W-:-:S06]  /*128c0*/  FFMA.FTZ R46, R60, UR39, -R4 ;  /* 0x000000273c2e7c23 */ /* 0x000fcc0008010804 */
[----:B------:R-:W0:Y:S08]  /*128d0*/  MUFU.EX2 R13, R13 ;  /* 0x0000000d000d7308 */ /* 0x000e300000000800 */
[----:B------:R-:W1:Y:S08]  /*128e0*/  MUFU.EX2 R27, R27 ;  /* 0x0000001b001b7308 */ /* 0x000e700000000800 */
[----:B------:R-:W3:Y:S01]  /*128f0*/  MUFU.EX2 R29, R29 ;  /* 0x0000001d001d7308 */ /* 0x000ee20000000800 */
[----:B0-----:R-:W-:Y:S01]  /*12900*/  FFMA.FTZ R22, R13, R3, R22 ;  /* 0x000000030d167223 */ /* 0x001fe20000010016 */
[----:B------:R-:W-:-:S03]  /*12910*/  FFMA.FTZ R3, R52, UR39, -R4 ;  /* 0x0000002734037c23 */ /* 0x000fc60008010804 */
[----:B------:R-:W-:-:S03]  /*12920*/  FADD.FTZ R22, R48, R22 ;  /* 0x0000001630167221 */ /* 0x000fc60000010000 */
[----:B------:R-:W0:Y:S01]  /*12930*/  MUFU.EX2 R31, R31 ;  /* 0x0000001f001f7308 */ /* 0x000e220000000800 */
[----:B------:R-:W-:Y:S01]  /*12940*/  FADD.FTZ R30, R25, R22 ;  /* 0x00000016191e7221 */ /* 0x000fe20000010000 */
[----:B------:R-:W-:-:S03]  /*12950*/  FFMA.FTZ R25, R56, UR39, -R4 ;  /* 0x0000002738197c23 */ /* 0x000fc60008010804 */
[----:B------:R-:W-:Y:S01]  /*12960*/  FADD.FTZ R30, R26, R30 ;  /* 0x0000001e1a1e7221 */ /* 0x000fe20000010000 */
[----:B------:R-:W-:Y:S01]  /*12970*/  FADD.FTZ R26, R10, R17 ;  /* 0x000000110a1a7221 */ /* 0x000fe20000010000 */
[----:B------:R-:W-:Y:S01]  /*12980*/  F2FP.BF16.F32.PACK_AB R10, R9, R10 ;  /* 0x0000000a090a723e */ /* 0x000fe200000010ff */
[----:B------:R4:W5:Y:S01]  /*12990*/  MUFU.EX2 R32, R43 ;  /* 0x0000002b00207308 */ /* 0x0009620000000800 */
[----:B------:R-:W-:Y:S01]  /*129a0*/  FADD.FTZ R30, R11, R30 ;  /* 0x0000001e0b1e7221 */ /* 0x000fe20000010000 */
[----:B------:R-:W-:-:S03]  /*129b0*/  FADD.FTZ R26, R9, R26 ;  /* 0x0000001a091a7221 */ /* 0x000fc60000010000 */
[----:B-1----:R-:W-:Y:S01]  /*129c0*/  FADD.FTZ R30, R27, R30 ;  /* 0x0000001e1b1e7221 */ /* 0x002fe20000010000 */
[----:B------:R-:W-:Y:S02]  /*129d0*/  FADD.FTZ R9, R35, R26 ;  /* 0x0000001a23097221 */ /* 0x000fe40000010000 */
[----:B------:R-:W1:Y:S01]  /*129e0*/  MUFU.EX2 R34, R34 ;  /* 0x0000002200227308 */ /* 0x000e620000000800 */
[----:B----4-:R-:W-:Y:S01]  /*129f0*/  FFMA.FTZ R43, R38, UR39, -R4 ;  /* 0x00000027262b7c23 */ /* 0x010fe20008010804 */
[----:B---3--:R-:W-:Y:S01]  /*12a00*/  FADD.FTZ R30, R29, R30 ;  /* 0x0000001e1d1e7221 */ /* 0x008fe20000010000 */
[----:B------:R-:W-:Y:S01]  /*12a10*/  FADD.FTZ R9, R36, R9 ;  /* 0x0000000924097221 */ /* 0x000fe20000010000 */
[--C-:B------:R-:W-:Y:S01]  /*12a20*/  FFMA.FTZ R38, R51, UR39, -R4.reuse ;  /* 0x0000002733267c23 */ /* 0x100fe20008010804 */
[----:B------:R-:W-:Y:S01]  /*12a30*/  FFMA.FTZ R4, R83, UR39, -R4 ;  /* 0x0000002753047c23 */ /* 0x000fe20008010804 */
[----:B0-----:R-:W-:Y:S01]  /*12a40*/  FADD.FTZ R30, R31, R30 ;  /* 0x0000001e1f1e7221 */ /* 0x001fe20000010000 */
[----:B------:R-:W-:Y:S01]  /*12a50*/  FADD.FTZ R9, R39, R9 ;  /* 0x0000000927097221 */ /* 0x000fe20000010000 */
[----:B------:R-:W0:Y:S03]  /*12a60*/  MUFU.EX2 R43, R43 ;  /* 0x0000002b002b7308 */ /* 0x000e260000000800 */
[----:B------:R-:W-:-:S04]  /*12a70*/  FADD.FTZ R9, R40, R9 ;  /* 0x0000000928097221 */ /* 0x000fc80000010000 */
[----:B-----5:R-:W-:Y:S01]  /*12a80*/  FADD.FTZ R9, R32, R9 ;  /* 0x0000000920097221 */ /* 0x020fe20000010000 */
[----:B------:R-:W3:Y:S01]  /*12a90*/  MUFU.EX2 R33, R33 ;  /* 0x0000002100217308 */ /* 0x000ee20000000800 */
[----:B-1----:R-:W-:Y:S01]  /*12aa0*/  FADD.FTZ R35, R34, R30 ;  /* 0x0000001e22237221 */ /* 0x002fe20000010000 */
[----:B------:R-:W-:Y:S01]  /*12ab0*/  F2FP.BF16.F32.PACK_AB R30, R40, R39 ;  /* 0x00000027281e723e */ /* 0x000fe200000010ff */
[----:B------:R-:W-:Y:S01]  /*12ac0*/  FADD.FTZ R9, R44, R9 ;  /* 0x000000092c097221 */ /* 0x000fe20000010000 */
[----:B------:R-:W4:Y:S03]  /*12ad0*/  LDL R39, [R1+0x20] ;  /* 0x0000200001277983 */ /* 0x000f260000100800 */
[----:B------:R-:W-:Y:S01]  /*12ae0*/  FADD.FTZ R36, R47, R9 ;  /* 0x000000092f247221 */ /* 0x000fe20000010000 */
[----:B------:R-:W1:Y:S01]  /*12af0*/  MUFU.EX2 R37, R37 ;  /* 0x0000002500257308 */ /* 0x000e620000000800 */
[----:B0-----:R-:W-:Y:S01]  /*12b00*/  FADD.FTZ R35, R43, R35 ;  /* 0x000000232b237221 */ /* 0x001fe20000010000 */
[----:B------:R-:W-:Y:S01]  /*12b10*/  F2FP.BF16.F32.PACK_AB R9, R27, R11 ;  /* 0x0000000b1b09723e */ /* 0x000fe200000010ff */
[----:B------:R-:W-:Y:S01]  /*12b20*/  FADD.FTZ R36, R50, R36 ;  /* 0x0000002432247221 */ /* 0x000fe20000010000 */
[----:B------:R-:W-:Y:S01]  /*12b30*/  F2FP.BF16.F32.PACK_AB R11, R31, R29 ;  /* 0x0000001d1f0b723e */ /* 0x000fe200000010ff */
[----:B------:R-:W-:Y:S01]  /*12b40*/  FADD.FTZ R35, R41, R35 ;  /* 0x0000002329237221 */ /* 0x000fe20000010000 */
[----:B------:R-:W-:Y:S01]  /*12b50*/  F2FP.BF16.F32.PACK_AB R29, R43, R34 ;  /* 0x000000222b1d723e */ /* 0x000fe200000010ff */
[----:B------:R-:W-:Y:S01]  /*12b60*/  FADD.FTZ R36, R53, R36 ;  /* 0x0000002435247221 */ /* 0x000fe20000010000 */
[----:B------:R-:W0:Y:S01]  /*12b70*/  MUFU.EX2 R38, R38 ;  /* 0x0000002600267308 */ /* 0x000e220000000800 */
[C---:B------:R-:W-:Y:S01]  /*12b80*/  FADD.FTZ R35, R42.reuse, R35 ;  /* 0x000000232a237221 */ /* 0x040fe20000010000 */
[----:B------:R-:W-:Y:S01]  /*12b90*/  F2FP.BF16.F32.PACK_AB R31, R42, R41 ;  /* 0x000000292a1f723e */ /* 0x000fe200000010ff */
[----:B------:R-:W-:Y:S01]  /*12ba0*/  FADD.FTZ R36, R54, R36 ;  /* 0x0000002436247221 */ /* 0x000fe20000010000 */
[----:B--2---:R2:W-:Y:S01]  /*12bb0*/  STSM.16.M88.4 [R86], R8 ;  /* 0x0000000856007844 */ /* 0x0045e20000000200 */
[----:B---3--:R-:W-:-:S02]  /*12bc0*/  FADD.FTZ R35, R33, R35 ;  /* 0x0000002321237221 */ /* 0x008fc40000010000 */
[----:B------:R-:W-:Y:S01]  /*12bd0*/  FADD.FTZ R36, R57, R36 ;  /* 0x0000002439247221 */ /* 0x000fe20000010000 */
[----:B------:R-:W3:Y:S01]  /*12be0*/  MUFU.EX2 R3, R3 ;  /* 0x0000000300037308 */ /* 0x000ee20000000800 */
[----:B-1----:R-:W-:-:S07]  /*12bf0*/  FADD.FTZ R35, R37, R35 ;  /* 0x0000002325237221 */ /* 0x002fce0000010000 */
[----:B------:R-:W1:Y:S01]  /*12c00*/  MUFU.EX2 R22, R55 ;  /* 0x0000003700167308 */ /* 0x000e620000000800 */
[----:B0-----:R-:W-:-:S07]  /*12c10*/  FADD.FTZ R35, R38, R35 ;  /* 0x0000002326237221 */ /* 0x001fce0000010000 */
[----:B------:R-:W0:Y:S01]  /*12c20*/  MUFU.EX2 R25, R25 ;  /* 0x0000001900197308 */ /* 0x000e220000000800 */
[----:B---3--:R-:W-:-:S07]  /*12c30*/  FADD.FTZ R35, R3, R35 ;  /* 0x0000002303237221 */ /* 0x008fce0000010000 */
[----:B------:R-:W3:Y:S01]  /*12c40*/  MUFU.EX2 R45, R45 ;  /* 0x0000002d002d7308 */ /* 0x000ee20000000800 */
[----:B-1----:R-:W-:-:S07]  /*12c50*/  FADD.FTZ R35, R22, R35 ;  /* 0x0000002316237221 */ /* 0x002fce0000010000 */
[----:B------:R-:W1:Y:S01]  /*12c60*/  MUFU.EX2 R46, R46 ;  /* 0x0000002e002e7308 */ /* 0x000e620000000800 */
[----:B0-----:R-:W-:Y:S01]  /*12c70*/  FADD.FTZ R34, R25, R35 ;  /* 0x0000002319227221 */ /* 0x001fe20000010000 */
[----:B------:R-:W-:-:S06]  /*12c80*/  FADD.FTZ R36, R58, R36 ;  /* 0x000000243a247221 */ /* 0x000fcc0000010000 */
[----:B------:R-:W0:Y:S01]  /*12c90*/  MUFU.EX2 R17, R63 ;  /* 0x0000003f00117308 */ /* 0x000e220000000800 */
[----:B---3--:R-:W-:Y:S01]  /*12ca0*/  FADD.FTZ R27, R45, R34 ;  /* 0x000000222d1b7221 */ /* 0x008fe20000010000 */
[----:B------:R-:W-:-:S06]  /*12cb0*/  FADD.FTZ R35, R61, R36 ;  /* 0x000000243d237221 */ /* 0x000fcc0000010000 */
[----:B------:R-:W3:Y:S01]  /*12cc0*/  MUFU.EX2 R26, R64 ;  /* 0x00000040001a7308 */ /* 0x000ee20000000800 */
[----:B-1----:R-:W-:Y:S01]  /*12cd0*/  FADD.FTZ R36, R46, R27 ;  /* 0x0000001b2e247221 */ /* 0x002fe20000010000 */
[----:B------:R-:W-:Y:S01]  /*12ce0*/  FADD.FTZ R40, R62, R35 ;  /* 0x000000233e287221 */ /* 0x000fe20000010000 */
[----:B------:R3:W-:Y:S03]  /*12cf0*/  STSM.16.M88.4 [R139], R28 ;  /* 0x0000001c8b007844 */ /* 0x0007e60000000200 */
[----:B--2---:R-:W-:Y:S02]  /*12d00*/  FADD.FTZ R11, R65, R40 ;  /* 0x00000028410b7221 */ /* 0x004fe40000010000 */
[----:B------:R-:W-:Y:S01]  /*12d10*/  MUFU.EX2 R71, R71 ;  /* 0x0000004700477308 */ /* 0x000fe20000000800 */
[----:B0-----:R-:W-:Y:S01]  /*12d20*/  FADD.FTZ R9, R17, R36 ;  /* 0x0000002411097221 */ /* 0x001fe20000010000 */
[----:B------:R-:W-:-:S02]  /*12d30*/  F2FP.BF16.F32.PACK_AB R32, R44, R32 ;  /* 0x000000202c20723e */ /* 0x000fc400000010ff */
[----:B------:R-:W-:Y:S02]  /*12d40*/  F2FP.BF16.F32.PACK_AB R34, R50, R47 ;  /* 0x0000002f3222723e */ /* 0x000fe400000010ff */
[----:B------:R-:W-:Y:S02]  /*12d50*/  F2FP.BF16.F32.PACK_AB R33, R37, R33 ;  /* 0x000000212521723e */ /* 0x000fe400000010ff */
[----:B------:R-:W-:Y:S01]  /*12d60*/  F2FP.BF16.F32.PACK_AB R35, R3, R38 ;  /* 0x000000260323723e */ /* 0x000fe200000010ff */
[----:B------:R-:W0:Y:S01]  /*12d70*/  MUFU.EX2 R72, R72 ;  /* 0x0000004800487308 */ /* 0x000e220000000800 */
[----:B------:R-:W-:Y:S01]  /*12d80*/  F2FP.BF16.F32.PACK_AB R8, R54, R53 ;  /* 0x000000353608723e */ /* 0x000fe200000010ff */
[----:B---3--:R-:W-:Y:S01]  /*12d90*/  FADD.FTZ R28, R26, R9 ;  /* 0x000000091a1c7221 */ /* 0x008fe20000010000 */
[----:B------:R-:W-:Y:S01]  /*12da0*/  FADD.FTZ R30, R66, R11 ;  /* 0x0000000b421e7221 */ /* 0x000fe20000010000 */
[----:B------:R-:W-:Y:S02]  /*12db0*/  F2FP.BF16.F32.PACK_AB R10, R58, R57 ;  /* 0x000000393a0a723e */ /* 0x000fe400000010ff */
[----:B------:R-:W-:-:S02]  /*12dc0*/  F2FP.BF16.F32.PACK_AB R9, R25, R22 ;  /* 0x000000161909723e */ /* 0x000fc400000010ff */
[----:B------:R-:W-:Y:S01]  /*12dd0*/  F2FP.BF16.F32.PACK_AB R11, R46, R45 ;  /* 0x0000002d2e0b723e */ /* 0x000fe200000010ff */
[----:B------:R-:W-:Y:S01]  /*12de0*/  STSM.16.M88.4 [R138], R32 ;  /* 0x000000208a007844 */ /* 0x000fe20000000200 */
[----:B------:R-:W-:Y:S03]  /*12df0*/  MUFU.EX2 R75, R75 ;  /* 0x0000004b004b7308 */ /* 0x000fe60000000800 */
[----:B------:R1:W-:Y:S02]  /*12e00*/  STSM.16.M88.4 [R137+0x27800], R8 ;  /* 0x0278000889007844 */ /* 0x0003e40000000200 */
[----:B-1----:R-:W-:Y:S02]  /*12e10*/  F2FP.BF16.F32.PACK_AB R9, R26, R17 ;  /* 0x000000111a09723e */ /* 0x002fe400000010ff */
[----:B------:R-:W2:Y:S01]  /*12e20*/  LDL R17, [R1+0x18] ;  /* 0x0000180001117983 */ /* 0x000ea20000100800 */
[----:B------:R-:W1:Y:S01]  /*12e30*/  MUFU.EX2 R76, R76 ;  /* 0x0000004c004c7308 */ /* 0x000e620000000800 */
[----:B------:R-:W-:Y:S01]  /*12e40*/  FADD.FTZ R27, R69, R30 ;  /* 0x0000001e451b7221 */ /* 0x000fe20000010000 */
[----:B------:R-:W-:-:S03]  /*12e50*/  FADD.FTZ R3, R67, R28 ;  /* 0x0000001c43037221 */ /* 0x000fc60000010000 */
[----:B------:R-:W-:-:S03]  /*12e60*/  FADD.FTZ R28, R70, R27 ;  /* 0x0000001b461c7221 */ /* 0x000fc60000010000 */
[----:B------:R-:W-:Y:S01]  /*12e70*/  MUFU.EX2 R77, R77 ;  /* 0x0000004d004d7308 */ /* 0x000fe20000000800 */
[----:B------:R-:W-:-:S07]  /*12e80*/  FADD.FTZ R25, R73, R28 ;  /* 0x0000001c49197221 */ /* 0x000fce0000010000 */
[----:B------:R-:W3:Y:S08]  /*12e90*/  MUFU.EX2 R78, R78 ;  /* 0x0000004e004e7308 */ /* 0x000ef00000000800 */
[----:B------:R-:W-:Y:S08]  /*12ea0*/  MUFU.EX2 R81, R81 ;  /* 0x0000005100517308 */ /* 0x000ff00000000800 */
[----:B------:R-:W5:Y:S01]  /*12eb0*/  MUFU.EX2 R36, R4 ;  /* 0x0000000400247308 */ /* 0x000f620000000800 */
[----:B------:R-:W-:Y:S01]  /*12ec0*/  FADD.FTZ R28, R74, R25 ;  /* 0x000000194a1c7221 */ /* 0x000fe20000010000 */
[----:B------:R-:W-:-:S02]  /*12ed0*/  F2FP.BF16.F32.PACK_AB R8, R62, R61 ;  /* 0x0000003d3e08723e */ /* 0x000fc400000010ff */
[----:B------:R-:W-:Y:S01]  /*12ee0*/  F2FP.BF16.F32.PACK_AB R10, R66, R65 ;  /* 0x00000041420a723e */ /* 0x000fe200000010ff */
[----:B------:R-:W-:Y:S01]  /*12ef0*/  FADD.FTZ R25, R79, R28 ;  /* 0x0000001c4f197221 */ /* 0x000fe20000010000 */
[----:B------:R-:W-:Y:S02]  /*12f00*/  F2FP.BF16.F32.PACK_AB R11, R68, R67 ;  /* 0x00000043440b723e */ /* 0x000fe400000010ff */
[----:B------:R-:W-:Y:S02]  /*12f10*/  F2FP.BF16.F32.PACK_AB R28, R70, R69 ;  /* 0x00000045461c723e */ /* 0x000fe400000010ff */
[----:B------:R-:W-:Y:S02]  /*12f20*/  F2FP.BF16.F32.PACK_AB R30, R74, R73 ;  /* 0x000000494a1e723e */ /* 0x000fe400000010ff */
[----:B0-----:R-:W-:Y:S02]  /*12f30*/  F2FP.BF16.F32.PACK_AB R29, R72, R71 ;  /* 0x00000047481d723e */ /* 0x001fe400000010ff */
[----:B-1----:R-:W-:Y:S01]  /*12f40*/  F2FP.BF16.F32.PACK_AB R31, R76, R75 ;  /* 0x0000004b4c1f723e */ /* 0x002fe200000010ff */
[----:B------:R-:W-:Y:S01]  /*12f50*/  FADD.FTZ R22, R68, R3 ;  /* 0x0000000344167221 */ /* 0x000fe20000010000 */
[----:B------:R-:W-:-:S02]  /*12f60*/  F2FP.BF16.F32.PACK_AB R32, R80, R79 ;  /* 0x0000004f5020723e */ /* 0x000fc400000010ff */
[----:B---3--:R-:W-:Y:S02]  /*12f70*/  F2FP.BF16.F32.PACK_AB R33, R78, R77 ;  /* 0x0000004d4e21723e */ /* 0x008fe400000010ff */
[----:B------:R-:W-:Y:S02]  /*12f80*/  F2FP.BF16.F32.PACK_AB R34, R85, R84 ;  /* 0x000000545522723e */ /* 0x000fe400000010ff */
[----:B-----5:R-:W-:Y:S01]  /*12f90*/  F2FP.BF16.F32.PACK_AB R35, R36, R81 ;  /* 0x000000512423723e */ /* 0x020fe200000010ff */
[----:B------:R-:W-:-:S04]  /*12fa0*/  FADD.FTZ R3, R71, R22 ;  /* 0x0000001647037221 */ /* 0x000fc80000010000 */
[----:B------:R-:W-:-:S04]  /*12fb0*/  FADD.FTZ R22, R72, R3 ;  /* 0x0000000348167221 */ /* 0x000fc80000010000 */
[----:B------:R-:W-:-:S04]  /*12fc0*/  FADD.FTZ R3, R75, R22 ;  /* 0x000000164b037221 */ /* 0x000fc80000010000 */
[----:B------:R-:W-:-:S04]  /*12fd0*/  FADD.FTZ R22, R76, R3 ;  /* 0x000000034c167221 */ /* 0x000fc80000010000 */
[----:B------:R-:W-:Y:S01]  /*12fe0*/  FADD.FTZ R3, R77, R22 ;  /* 0x000000164d037221 */ /* 0x000fe20000010000 */
[----:B------:R-:W-:-:S03]  /*12ff0*/  FADD.FTZ R25, R80, R25 ;  /* 0x0000001950197221 */ /* 0x000fc60000010000 */
[----:B------:R-:W-:Y:S01]  /*13000*/  FADD.FTZ R4, R78, R3 ;  /* 0x000000034e047221 */ /* 0x000fe20000010000 */
[----:B------:R-:W-:-:S03]  /*13010*/  FADD.FTZ R84, R84, R25 ;  /* 0x0000001954547221 */ /* 0x000fc60000010000 */
        /* <DEDUP_REMOVED lines=49> */
[----:B------:R-:W-:Y:S01]  /*13330*/  FADD.FTZ R4, R85, R84 ;  /* 0x0000005455047221 */ /* 0x000fe20000010000 */
[----:B------:R-:W-:Y:S01]  /*13340*/  FADD.FTZ R3, R36, R3 ;  /* 0x0000000324037221 */ /* 0x000fe20000010000 */
[----:B------:R-:W-:-:S02]  /*13350*/  IMAD.MOV.U32 R22, RZ, RZ, R5 ;  /* 0x000000ffff167224 */ /* 0x000fc400078e0005 */
[----:B------:R-:W-:Y:S02]  /*13360*/  IMAD.MOV.U32 R12, RZ, RZ, R82 ;  /* 0x000000ffff0c7224 */ /* 0x000fe400078e0052 */
[----:B------:R-:W-:Y:S01]  /*13370*/  IMAD.MOV.U32 R13, RZ, RZ, R24 ;  /* 0x000000ffff0d7224 */ /* 0x000fe200078e0018 */
[----:B----4-:R0:W-:Y:S04]  /*13380*/  STSM.16.M88.4 [R39], R8 ;  /* 0x0000000827007844 */ /* 0x0101e80000000200 */
[----:B------:R0:W-:Y:S04]  /*13390*/  STSM.16.M88.4 [R139+0x6000], R28 ;  /* 0x0060001c8b007844 */ /* 0x0001e80000000200 */
[----:B------:R0:W-:Y:S01]  /*133a0*/  STSM.16.M88.4 [R138+0x6000], R32 ;  /* 0x006000208a007844 */ /* 0x0001e20000000200 */
[----:B------:R1:W-:Y:S06]  /*133b0*/  MEMBAR.ALL.CTA ;  /* 0x0000000000007992 */ /* 0x0003ec0000008000 */
[----:B-1----:R-:W1:Y:S01]  /*133c0*/  FENCE.VIEW.ASYNC.S ;  /* 0x00000000000073c6 */ /* 0x002e620000000000 */
[C---:B--2---:R-:W-:Y:S01]  /*133d0*/  ISETP.GT.AND P2, PT, R0.reuse, R17, PT ;  /* 0x000000110000720c */ /* 0x044fe20003f44270 */
[----:B------:R-:W-:-:S02]  /*133e0*/  VIADD R0, R0, 0xffffffff ;  /* 0xffffffff00007836 */ /* 0x000fc40000000000 */
[----:B------:R-:W-:Y:S01]  /*133f0*/  IMAD.MOV.U32 R17, RZ, RZ, R14 ;  /* 0x000000ffff117224 */ /* 0x000fe200078e000e */
[----:B-1----:R-:W-:-:S09]  /*13400*/  NOP ;  /* 0x0000000000007918 */ /* 0x002fd20000000000 */
[----:B0-----:R-:W-:Y:S05]  /*13410*/  @P2 BRA `(.L_x_9503) ;  /* 0xffffffc400482947 */ /* 0x001fea000383ffff */
[----:B------:R-:W-:Y:S02]  /*13420*/  IMAD.MOV.U32 R13, RZ, RZ, R24 ;  /* 0x000000ffff0d7224 */ /* 0x000fe400078e0018 */
[----:B------:R-:W-:Y:S02]  /*13430*/  IMAD.MOV.U32 R12, RZ, RZ, R82 ;  /* 0x000000ffff0c7224 */ /* 0x000fe400078e0052 */
[----:B------:R-:W-:Y:S02]  /*13440*/  IMAD.MOV.U32 R17, RZ, RZ, R14 ;  /* 0x000000ffff117224 */ /* 0x000fe400078e000e */
[----:B------:R-:W-:-:S07]  /*13450*/  IMAD.MOV.U32 R22, RZ, RZ, R5 ;  /* 0x000000ffff167224 */ /* 0x000fce00078e0005 */
.L_x_9485:
[----:B------:R-:W2:Y:S01]  /*13460*/  LDL R9, [R1+0x30] ;  /* 0x0000300001097983 */ /* 0x000ea20000100800 */
[----:B------:R-:W0:Y:S01]  /*13470*/  LDC R14, c[0x0][0x9e4] ;  /* 0x00027900ff0e7b82 */ /* 0x000e220000000800 */
[----:B------:R-:W-:Y:S02]  /*13480*/  ULDC UR8, c[0x0][0x9dc] ;  /* 0x0002770000087ab9 */ /* 0x000fe40000000800 */
[----:B------:R-:W2:Y:S04]  /*13490*/  LDL R5, [R1+0x28] ;  /* 0x0000280001057983 */ /* 0x000ea80000100800 */
[----:B------:R-:W3:Y:S01]  /*134a0*/  LDL.LU R8, [R1+0x34] ;  /* 0x0000340001087983 */ /* 0x000ee20000300800 */
[----:B0-----:R-:W-:Y:S02]  /*134b0*/  ISETP.GE.AND P5, PT, R14, 0x1, PT ;  /* 0x000000010e00780c */ /* 0x001fe40003fa6270 */
[----:B--2---:R-:W-:-:S05]  /*134c0*/  IADD3 R5, R5, 0xc0, -R9 ;  /* 0x000000c005057810 */ /* 0x004fca0007ffe809 */
[----:B---3--:R-:W-:-:S04]  /*134d0*/  IMAD R5, R8, 0xc0, R5 ;  /* 0x000000c008057824 */ /* 0x008fc800078e0205 */
[----:B------:R-:W-:Y:S02]  /*134e0*/  VIADD R8, R5, -UR8 ;  /* 0x8000000805087c36 */ /* 0x000fe40008000000 */
        /* <DEDUP_REMOVED lines=11> */
.L_x_9506:
[----:B------:R-:W-:-:S13]  /*135a0*/  ISETP.NE.AND P2, PT, R14, 0x1, PT ;  /* 0x000000010e00780c */ /* 0x000fda0003f45270 */
[----:B------:R-:W0:Y:S02]  /*135b0*/  @P2 LDC.64 R10, c[0x0][0x9e8] ;  /* 0x00027a00ff0a2b82 */ /* 0x000e240000000a00 */
[----:B0-----:R-:W-:-:S05]  /*135c0*/  @P2 IMAD.HI.U32 R10, R5, R10, RZ ;  /* 0x0000000a050a2227 */ /* 0x001fca00078e00ff */
[----:B------:R-:W-:-:S07]  /*135d0*/  @P2 SHF.R.U32.HI R5, RZ, R11, R10 ;  /* 0x0000000bff052219 */ /* 0x000fce000001160a */
.L_x_9507:
[----:B------:R-:W-:Y:S05]  /*135e0*/  BSYNC B0 ;  /* 0x0000000000007941 */ /* 0x000fea0003800000 */
.L_x_9505:
[----:B------:R-:W-:-:S05]  /*135f0*/  IMAD R5, R5, R14, RZ ;  /* 0x0000000e05057224 */ /* 0x000fca00078e02ff */
[----:B------:R-:W-:-:S07]  /*13600*/  VIMNMX R8, R8, R5, !PT ;  /* 0x0000000508087248 */ /* 0x000fce0007fe0100 */
.L_x_9504:
[----:B------:R-:W2:Y:S01]  /*13610*/  LDL R9, [R1+0x3c] ;  /* 0x00003c0001097983 */ /* 0x000ea20000100800 */
[----:B------:R-:W-:-:S05]  /*13620*/  VIADD R8, R8, 0x7f ;  /* 0x0000007f08087836 */ /* 0x000fca0000000000 */
[----:B------:R-:W-:-:S04]  /*13630*/  SHF.R.S32.HI R5, RZ, 0x1f, R8 ;  /* 0x0000001fff057819 */ /* 0x000fc80000011408 */
[----:B------:R-:W-:-:S04]  /*13640*/  LEA.HI R5, R5, R8, RZ, 0x7 ;  /* 0x0000000805057211 */ /* 0x000fc800078f38ff */
[----:B------:R-:W-:-:S04]  /*13650*/  SHF.R.S32.HI R5, RZ, 0x7, R5 ;  /* 0x00000007ff057819 */ /* 0x000fc80000011405 */
[----:B--2---:R-:W-:-:S04]  /*13660*/  VIMNMX R140, R9, R5, !PT ;  /* 0x00000005098c7248 */ /* 0x004fc80007fe0100 */
[----:B------:R-:W-:-:S13]  /*13670*/  ISETP.GE.AND P2, PT, R0, R140, PT ;  /* 0x0000008c0000720c */ /* 0x000fda0003f46270 */
[----:B------:R-:W-:Y:S05]  /*13680*/  @!P2 BRA `(.L_x_9508) ;  /* 0x0000002800f4a947 */ /* 0x000fea0003800000 */
[----:B------:R-:W-:Y:S02]  /*13690*/  IMAD.MOV.U32 R5, RZ, RZ, R13 ;  /* 0x000000ffff057224 */ /* 0x000fe400078e000d */
[----:B------:R-:W-:Y:S02]  /*136a0*/  IMAD.MOV.U32 R8, RZ, RZ, R12 ;  /* 0x000000ffff087224 */ /* 0x000fe400078e000c */
[----:B------:R-:W-:Y:S02]  /*136b0*/  IMAD.MOV.U32 R10, RZ, RZ, R22 ;  /* 0x000000ffff0a7224 */ /* 0x000fe400078e0016 */
[----:B------:R-:W-:-:S07]  /*136c0*/  IMAD.MOV.U32 R9, RZ, RZ, R17 ;  /* 0x000000ffff097224 */ /* 0x000fce00078e0011 */
.L_x_9518:
        /* <DEDUP_REMOVED lines=11> */
.L_x_9510:
[----:B------:R-:W-:Y:S01]  /*13780*/  IMAD R11, R17, 0x8, R2 ;  /* 0x00000008110b7824 */ /* 0x000fe200078e0202 */
[----:B------:R-:W-:-:S04]  /*13790*/  SHF.L.U32 R12, R22, 0x1f, RZ ;  /* 0x0000001f160c7819 */ /* 0x000fc800000006ff */
[----:B------:R0:W1:Y:S01]  /*137a0*/  SYNCS.PHASECHK.TRANS64.TRYWAIT P3, [R11+URZ+0x2d830], R12 ;  /* 0x02d8300c0b0075a7 */ /* 0x000062000806017f */
[----:B------:R-:W-:Y:S05]  /*137b0*/  @!P0 BRA `(.L_x_9511) ;  /* 0x0000000000048947 */ /* 0x000fea0003800000 */
[----:B------:R-:W-:Y:S01]  /*137c0*/  BPT.TRAP 0x1 ;  /* 0x000000040000795c */ /* 0x000fe20000300000 */
.L_x_9511:
[----:B------:R-:W-:Y:S04]  /*137d0*/  BSSY B0, `(.L_x_9509) ;  /* 0x0000004000007945 */ /* 0x000fe80003800000 */
[----:B-1----:R-:W-:Y:S05]  /*137e0*/  @P3 BRA `(.L_x_9512) ;  /* 0x0000000000083947 */ /* 0x002fea0003800000 */
[----:B------:R-:W1:Y:S02]  /*137f0*/  SYNCS.PHASECHK.TRANS64.TRYWAIT P3, [R11+URZ+0x2d830], R12 ;  /* 0x02d8300c0b0075a7 */ /* 0x000e64000806017f */
[----:B-1----:R-:W-:Y:S05]  /*13800*/  @!P3 BRA `(.L_x_9513) ;  /* 0x000000f400acb947 */ /* 0x002fea0003800000 */
.L_x_9512:
[----:B------:R-:W-:Y:S05]  /*13810*/  BSYNC B0 ;  /* 0x0000000000007941 */ /* 0x000fea0003800000 */
.L_x_9509:
        /* <DEDUP_REMOVED lines=28> */
[----:B------:R-:W-:-:S06]  /*139e0*/  WARPGROUP.ARRIVE ;  /* 0x00000000000079c5 */ /* 0x000fcc0000000000 */
        /* <DEDUP_REMOVED lines=32> */
.L_x_9515:
[----:B------:R-:W-:Y:S01]  /*13bf0*/  SHF.L.U32 R10, R10, 0x1f, RZ ;  /* 0x0000001f0a0a7819 */ /* 0x000fe200000006ff */
[----:B------:R-:W-:-:S04]  /*13c00*/  IMAD R11, R9, 0x8, R2 ;  /* 0x00000008090b7824 */ /* 0x000fc800078e0202 */
[----:B------:R0:W1:Y:S01]  /*13c10*/  SYNCS.PHASECHK.TRANS64.TRYWAIT P2, [R11+URZ+0x2d850], R10 ;  /* 0x02d8500a0b0075a7 */ /* 0x000062000804017f */
[----:B------:R-:W-:Y:S05]  /*13c20*/  @!P0 BRA `(.L_x_9516) ;  /* 0x0000000000048947 */ /* 0x000fea0003800000 */
[----:B------:R-:W-:Y:S01]  /*13c30*/  BPT.TRAP 0x1 ;  /* 0x000000040000795c */ /* 0x000fe20000300000 */
.L_x_9516:
[----:B-1----:R-:W-:Y:S05]  /*13c40*/  @P2 BRA `(.L_x_9514) ;  /* 0x0000000000082947 */ /* 0x002fea0003800000 */
[----:B------:R-:W1:Y:S02]  /*13c50*/  SYNCS.PHASECHK.TRANS64.TRYWAIT P2, [R11+URZ+0x2d850], R10 ;  /* 0x02d8500a0b0075a7 */ /* 0x000e64000804017f */
[----:B-1----:R-:W-:Y:S05]  /*13c60*/  @!P2 BRA `(.L_x_9517) ;  /* 0x000000f000a8a947 */ /* 0x002fea0003800000 */
.L_x_9514:
[----:B01----:R-:W-:Y:S01]  /*13c70*/  VIADD R10, R2, 0x400 ;  /* 0x00000400020a7836 */ /* 0x003fe20000000000 */
[----:B------:R-:W-:Y:S05]  /*13c80*/  WARPSYNC.ALL ;  /* 0x0000000000007948 */ /* 0x000fea0003800000 */
[----:B------:R-:W-:-:S04]  /*13c90*/  SHF.R.U32.HI R10, RZ, 0x4, R10 ;  /* 0x00000004ff0a7819 */ /* 0x000fc8000001160a */
[----:B------:R-:W-:-:S04]  /*13ca0*/  LOP3.LUT R10, R10, 0x3fff, RZ, 0xc0, !PT ;  /* 0x00003fff0a0a7812 */ /* 0x000fc800078ec0ff */
[----:B------:R-:W-:-:S05]  /*13cb0*/  LOP3.LUT R10, R10, 0x2000000, RZ, 0xfc, !PT ;  /* 0x020000000a0a7812 */ /* 0x000fca00078efcff */
[----:B------:R-:W-:Y:S01]  /*13cc0*/  IMAD R10, R9, 0x600, R10 ;  /* 0x00000600090a7824 */ /* 0x000fe200078e020a */
[----:B------:R-:W2:Y:S01]  /*13cd0*/  LDL R141, [R1+0x38] ;  /* 0x00003800018d7983 */ /* 0x000ea20000100800 */
[----:B------:R-:W-:Y:S02]  /*13ce0*/  IMAD.MOV.U32 R11, RZ, RZ, -0x7fffffe0 ;  /* 0x80000020ff0b7424 */ /* 0x000fe400078e00ff */
[----:B------:R-:W-:Y:S01]  /*13cf0*/  FMUL.FTZ R14, R29, UR47 ;  /* 0x0000002f1d0e7c20 */ /* 0x000fe20008410000 */
[C---:B------:R-:W-:Y:S01]  /*13d00*/  VIADD R12, R10.reuse, 0x40 ;  /* 0x000000400a0c7836 */ /* 0x040fe20000000000 */
[----:B------:R-:W-:Y:S01]  /*13d10*/  R2UR UR10, R10 ;  /* 0x000000000a0a72ca */ /* 0x000fe200000e0000 */
[----:B------:R-:W-:Y:S01]  /*13d20*/  IMAD.MOV.U32 R13, RZ, RZ, -0x7fffffe0 ;  /* 0x80000020ff0d7424 */ /* 0x000fe200078e00ff */
[C---:B------:R-:W-:Y:S01]  /*13d30*/  R2UR UR11, R11.reuse ;  /* 0x000000000b0b72ca */ /* 0x040fe200000e0000 */
[----:B------:R-:W-:Y:S01]  /*13d40*/  FMUL.FTZ R15, R32, UR47 ;  /* 0x0000002f200f7c20 */ /* 0x000fe20008410000 */
[----:B------:R-:W-:Y:S01]  /*13d50*/  R2UR UR14, R12 ;  /* 0x000000000c0e72ca */ /* 0x000fe200000e0000 */
[----:B------:R-:W-:Y:S01]  /*13d60*/  VIADD R12, R10, 0x80 ;  /* 0x000000800a0c7836 */ /* 0x000fe20000000000 */
[----:B------:R-:W-:Y:S01]  /*13d70*/  R2UR UR43, R11 ;  /* 0x000000000b2b72ca */ /* 0x000fe200000e0000 */
[----:B------:R-:W-:Y:S01]  /*13d80*/  FMUL.FTZ R11, R25, UR47 ;  /* 0x0000002f190b7c20 */ /* 0x000fe20008410000 */
[C---:B------:R-:W-:Y:S01]  /*13d90*/  R2UR UR15, R13.reuse ;  /* 0x000000000d0f72ca */ /* 0x040fe200000e0000 */
[----:B------:R-:W-:Y:S01]  /*13da0*/  MUFU.TANH R14, R14 ;  /* 0x0000000e000e7308 */ /* 0x000fe20000002400 */
[----:B------:R-:W-:Y:S01]  /*13db0*/  R2UR UR18, R12 ;  /* 0x000000000c1272ca */ /* 0x000fe200000e0000 */
[----:B------:R-:W-:Y:S01]  /*13dc0*/  VIADD R12, R10, 0xc0 ;  /* 0x000000c00a0c7836 */ /* 0x000fe20000000000 */
[C---:B------:R-:W-:Y:S01]  /*13dd0*/  R2UR UR19, R13.reuse ;  /* 0x000000000d1372ca */ /* 0x040fe200000e0000 */
[----:B------:R-:W-:Y:S01]  /*13de0*/  FMUL.FTZ R25, R36, UR47 ;  /* 0x0000002f24197c20 */ /* 0x000fe20008410000 */
[C---:B------:R-:W-:Y:S01]  /*13df0*/  R2UR UR23, R13.reuse ;  /* 0x000000000d1772ca */ /* 0x040fe200000e0000 */
[----:B------:R-:W-:Y:S01]  /*13e00*/  FMUL.FTZ R29, R40, UR47 ;  /* 0x0000002f281d7c20 */ /* 0x000fe20008410000 */
[----:B------:R-:W-:Y:S01]  /*13e10*/  R2UR UR22, R12 ;  /* 0x000000000c1672ca */ /* 0x000fe200000e0000 */
[----:B------:R-:W-:Y:S01]  /*13e20*/  VIADD R12, R10, 0x100 ;  /* 0x000001000a0c7836 */ /* 0x000fe20000000000 */
[C---:B------:R-:W-:Y:S01]  /*13e30*/  R2UR UR27, R13.reuse ;  /* 0x000000000d1b72ca */ /* 0x040fe200000e0000 */
[----:B------:R-:W-:Y:S01]  /*13e40*/  MUFU.TANH R11, R11 ;  /* 0x0000000b000b7308 */ /* 0x000fe20000002400 */
[----:B------:R-:W-:Y:S01]  /*13e50*/  R2UR UR31, R13 ;  /* 0x000000000d1f72ca */ /* 0x000fe200000e0000 */
[----:B------:R-:W-:Y:S01]  /*13e60*/  FMUL.FTZ R32, R41, UR47 ;  /* 0x0000002f29207c20 */ /* 0x000fe20008410000 */
[----:B------:R-:W-:Y:S01]  /*13e70*/  R2UR UR26, R12 ;  /* 0x000000000c1a72ca */ /* 0x000fe200000e0000 */
[----:B------:R-:W-:Y:S01]  /*13e80*/  VIADD R12, R10, 0x140 ;  /* 0x000001400a0c7836 */ /* 0x000fe20000000000 */
[----:B------:R-:W-:Y:S01]  /*13e90*/  R2UR UR35, R13 ;  /* 0x000000000d2372ca */ /* 0x000fe200000e0000 */
[----:B------:R-:W-:Y:S01]  /*13ea0*/  FMUL.FTZ R13, R28, UR47 ;  /* 0x0000002f1c0d7c20 */ /* 0x000fe20008410000 */
[----:B------:R-:W-:Y:S01]  /*13eb0*/  FMUL.FTZ R28, R37, UR47 ;  /* 0x0000002f251c7c20 */ /* 0x000fe20008410000 */
[----:B------:R-:W-:Y:S01]  /*13ec0*/  MUFU.TANH R15, R15 ;  /* 0x0000000f000f7308 */ /* 0x000fe20000002400 */
[----:B------:R-:W-:Y:S01]  /*13ed0*/  R2UR UR30, R12 ;  /* 0x000000000c1e72ca */ /* 0x000fe200000e0000 */
[----:B------:R-:W-:-:S02]  /*13ee0*/  VIADD R12, R10, 0x180 ;  /* 0x000001800a0c7836 */ /* 0x000fc40000000000 */
[----:B------:R-:W-:Y:S01]  /*13ef0*/  FMUL.FTZ R36, R45, UR47 ;  /* 0x0000002f2d247c20 */ /* 0x000fe20008410000 */
[----:B------:R-:W-:Y:S02]  /*13f00*/  VIADD R10, R10, 0x1c0 ;  /* 0x000001c00a0a7836 */ /* 0x000fe40000000000 */
[----:B------:R-:W-:Y:S01]  /*13f10*/  FMUL.FTZ R37, R48, UR47 ;  /* 0x0000002f30257c20 */ /* 0x000fe20008410000 */
[----:B------:R-:W-:Y:S01]  /*13f20*/  FMUL.FTZ R40, R49, UR47 ;  /* 0x0000002f31287c20 */ /* 0x000fe20008410000 */
[----:B------:R-:W-:Y:S01]  /*13f30*/  R2UR UR34, R12 ;  /* 0x000000000c2272ca */ /* 0x000fe200000e0000 */
[----:B------:R-:W-:Y:S01]  /*13f40*/  MUFU.TANH R13, R13 ;  /* 0x0000000d000d7308 */ /* 0x000fe20000002400 */
[----:B------:R-:W-:Y:S01]  /*13f50*/  R2UR UR42, R10 ;  /* 0x000000000a2a72ca */ /* 0x000fe200000e0000 */
        /* <DEDUP_REMOVED lines=23> */
[----:B0-----:R-:W-:Y:S01]  /*140d0*/  FMNMX.FTZ R12, R10, R8, !PT ;  /* 0x000000080a0c7209 */ /* 0x001fe20007810000 */
[----:B------:R-:W-:Y:S01]  /*140e0*/  FMUL.FTZ R76, R85, UR47 ;  /* 0x0000002f554c7c20 */ /* 0x000fe20008410000 */
[----:B------:R-:W-:Y:S01]  /*140f0*/  UMOV UR39, UR6 ;  /* 0x0000000600277c82 */ /* 0x000fe20008000000 */
        /* <DEDUP_REMOVED lines=9> */
[----:B------:R-:W-:Y:S01]  /*14190*/  FMNMX.FTZ R12, R14, R12, !PT ;  /* 0x0000000c0e0c7209 */ /* 0x000fe20007810000 */
[----:B------:R-:W-:Y:S01]  /*141a0*/  FMUL.FTZ R38, R38, UR47 ;  /* 0x0000002f26267c20 */ /* 0x000fe20008410000 */
[----:B------:R-:W-:Y:S01]  /*141b0*/  FMUL.FTZ R39, R39, UR47 ;  /* 0x0000002f27277c20 */ /* 0x000fe20008410000 */
[----:B------:R-:W4:Y:S01]  /*141c0*/  MUFU.TANH R29, R29 ;  /* 0x0000001d001d7308 */ /* 0x000f220000002400 */
        /* <DEDUP_REMOVED lines=8> */
[----:B---3--:R-:W-:Y:S01]  /*14250*/  FMNMX.FTZ R12, R25, R12, !PT ;  /* 0x0000000c190c7209 */ /* 0x008fe20007810000 */
[----:B------:R-:W-:Y:S01]  /*14260*/  FMUL.FTZ R63, R63, UR47 ;  /* 0x0000002f3f3f7c20 */ /* 0x000fe20008410000 */
[----:B------:R-:W-:Y:S01]  /*14270*/  FMUL.FTZ R81, R66, UR47 ;  /* 0x0000002f42517c20 */ /* 0x000fe20008410000 */
[----:B------:R-:W-:Y:S01]  /*14280*/  FMUL.FTZ R67, R67, UR47 ;  /* 0x0000002f43437c20 */ /* 0x000fe20008410000 */
[----:B0-----:R-:W-:Y:S01]  /*14290*/  FMNMX.FTZ R12, R28, R12, !PT ;  /* 0x0000000c1c0c7209 */ /* 0x001fe20007810000 */
[----:B------:R-:W-:Y:S01]  /*142a0*/  FMUL.FTZ R70, R70, UR47 ;  /* 0x0000002f46467c20 */ /* 0x000fe20008410000 */
[----:B------:R-:W-:Y:S01]  /*142b0*/  FMUL.FTZ R71, R71, UR47 ;  /* 0x0000002f47477c20 */ /* 0x000fe20008410000 */
[----:B------:R-:W0:Y:S01]  /*142c0*/  MUFU.TANH R33, R33 ;  /* 0x0000002100217308 */ /* 0x000e220000002400 */
[----:B----4-:R-:W-:Y:S01]  /*142d0*/  FMNMX.FTZ R12, R29, R12, !PT ;  /* 0x0000000c1d0c7209 */ /* 0x010fe20007810000 */
        /* <DEDUP_REMOVED lines=10> */
[----:B------:R-:W-:-:S04]  /*14380*/  WARPGROUP.ARRIVE ;  /* 0x00000000000079c5 */ /* 0x000fc80000000000 */
[----:B------:R-:W1:Y:S01]  /*14390*/  MUFU.TANH R37, R37 ;  /* 0x0000002500257308 */ /* 0x000e620000002400 */
[----:B0-----:R-:W-:-:S07]  /*143a0*/  FMNMX.FTZ R12, R33, R12, !PT ;  /* 0x0000000c210c7209 */ /* 0x001fce0007810000 */
[----:B------:R-:W0:Y:S01]  /*143b0*/  MUFU.TANH R40, R40 ;  /* 0x0000002800287308 */ /* 0x000e220000002400 */
[----:B---3--:R-:W-:-:S07]  /*143c0*/  FMNMX.FTZ R12, R36, R12, !PT ;  /* 0x0000000c240c7209 */ /* 0x008fce0007810000 */
[----:B------:R-:W3:Y:S01]  /*143d0*/  MUFU.TANH R41, R41 ;  /* 0x0000002900297308 */ /* 0x000ee20000002400 */
[----:B-1----:R-:W-:-:S07]  /*143e0*/  FMNMX.FTZ R12, R37, R12, !PT ;  /* 0x0000000c250c7209 */ /* 0x002fce0007810000 */
        /* <DEDUP_REMOVED lines=34> */
[----:B------:R-:W-:Y:S01]  /*14610*/  MUFU.TANH R26, R26 ;  /* 0x0000001a001a7308 */ /* 0x000fe20000002400 */
[----:B-1----:R-:W-:-:S07]  /*14620*/  FMNMX.FTZ R12, R73, R12, !PT ;  /* 0x0000000c490c7209 */ /* 0x002fce0007810000 */
        /* <DEDUP_REMOVED lines=8> */
[----:B------:R-:W0:Y:S07]  /*146b0*/  SHFL.BFLY PT, R77, R12, 0x1, 0x1f ;  /* 0x0c201f000c4d7f89 */ /* 0x000e2e00000e0000 */
[----:B------:R-:W-:Y:S08]  /*146c0*/  MUFU.TANH R38, R38 ;  /* 0x0000002600267308 */ /* 0x000ff00000002400 */
[----:B------:R-:W-:Y:S08]  /*146d0*/  MUFU.TANH R39, R39 ;  /* 0x0000002700277308 */ /* 0x000ff00000002400 */
[----:B------:R-:W-:Y:S01]  /*146e0*/  MUFU.TANH R42, R42 ;  /* 0x0000002a002a7308 */ /* 0x000fe20000002400 */
[----:B0-----:R-:W-:-:S05]  /*146f0*/  FMNMX.FTZ R12, R12, R77, !PT ;  /* 0x0000004d0c0c7209 */ /* 0x001fca0007810000 */
[C---:B------:R-:W-:Y:S01]  /*14700*/  FADD.FTZ R8, -R12.reuse, R8 ;  /* 0x000000080c087221 */ /* 0x040fe20000010100 */
[----:B------:R-:W-:Y:S01]  /*14710*/  FMUL.FTZ R77, R12, UR39 ;  /* 0x000000270c4d7c20 */ /* 0x000fe20008410000 */
[----:B------:R-:W-:Y:S02]  /*14720*/  MUFU.TANH R43, R43 ;  /* 0x0000002b002b7308 */ /* 0x000fe40000002400 */
        /* <DEDUP_REMOVED lines=24> */
[--C-:B------:R-:W-:Y:S01]  /*148b0*/  FFMA.FTZ R53, R53, UR39, -R77.reuse ;  /* 0x0000002735357c23 */ /* 0x100fe2000801084d */
[--C-:B------:R-:W-:Y:S01]  /*148c0*/  FFMA.FTZ R56, R56, UR39, -R77.reuse ;  /* 0x0000002738387c23 */ /* 0x100fe2000801084d */
[--C-:B------:R-:W-:Y:S01]  /*148d0*/  FFMA.FTZ R57, R57, UR39, -R77.reuse ;  /* 0x0000002739397c23 */ /* 0x100fe2000801084d */
[--C-:B------:R-:W-:Y:S01]  /*148e0*/  FFMA.FTZ R60, R60, UR39, -R77.reuse ;  /* 0x000000273c3c7c23 */ /* 0x100fe2000801084d */
[--C-:B------:R-:W-:Y:S01]  /*148f0*/  FFMA.FTZ R61, R61, UR39, -R77.reuse ;  /* 0x000000273d3d7c23 */ /* 0x100fe2000801084d */
[--C-:B------:R-:W-:Y:S01]  /*14900*/  FFMA.FTZ R64, R64, UR39, -R77.reuse ;  /* 0x0000002740407c23 */ /* 0x100fe2000801084d */
[----:B------:R-:W-:Y:S01]  /*14910*/  MUFU.TANH R46, R46 ;  /* 0x0000002e002e7308 */ /* 0x000fe20000002400 */
[----:B0-----:R-:W-:Y:S01]  /*14920*/  FFMA.FTZ R4, R80, R4, R8 ;  /* 0x0000000450047223 */ /* 0x001fe20000010008 */
[----:B-1----:R-:W-:Y:S01]  /*14930*/  FMUL.FTZ R11, R51, UR47 ;  /* 0x0000002f330b7c20 */ /* 0x002fe20008410000 */
[----:B------:R-:W-:Y:S01]  /*14940*/  FMUL.FTZ R51, R54, UR47 ;  /* 0x0000002f36337c20 */ /* 0x000fe20008410000 */
[----:B------:R-:W-:Y:S01]  /*14950*/  FMUL.FTZ R54, R58, UR47 ;  /* 0x0000002f3a367c20 */ /* 0x000fe20008410000 */
[----:B------:R-:W-:Y:S01]  /*14960*/  FMUL.FTZ R58, R59, UR47 ;  /* 0x0000002f3b3a7c20 */ /* 0x000fe20008410000 */
[--C-:B------:R-:W-:Y:S01]  /*14970*/  FFMA.FTZ R65, R65, UR39, -R77.reuse ;  /* 0x0000002741417c23 */ /* 0x100fe2000801084d */
[--C-:B------:R-:W-:Y:S01]  /*14980*/  FFMA.FTZ R68, R68, UR39, -R77.reuse ;  /* 0x0000002744447c23 */ /* 0x100fe2000801084d */
[----:B------:R-:W-:Y:S01]  /*14990*/  MUFU.TANH R47, R47 ;  /* 0x0000002f002f7308 */ /* 0x000fe20000002400 */
[C---:B---3--:R-:W-:Y:S01]  /*149a0*/  FADD.FTZ R4, R10.reuse, R4 ;  /* 0x000000040a047221 */ /* 0x048fe20000010000 */
[----:B------:R-:W-:Y:S01]  /*149b0*/  F2FP.BF16.F32.PACK_AB R8, R10, R8 ;  /* 0x000000080a08723e */ /* 0x000fe200000010ff */
[--C-:B------:R-:W-:Y:S01]  /*149c0*/  FFMA.FTZ R69, R69, UR39, -R77.reuse ;  /* 0x0000002745457c23 */ /* 0x100fe2000801084d */
[--C-:B------:R-:W-:Y:S01]  /*149d0*/  FFMA.FTZ R72, R72, UR39, -R77.reuse ;  /* 0x0000002748487c23 */ /* 0x100fe2000801084d */
[--C-:B------:R-:W-:Y:S01]  /*149e0*/  FFMA.FTZ R73, R73, UR39, -R77.reuse ;  /* 0x0000002749497c23 */ /* 0x100fe2000801084d */
[----:B------:R-:W-:Y:S01]  /*149f0*/  FFMA.FTZ R76, R76, UR39, -R77 ;  /* 0x000000274c4c7c23 */ /* 0x000fe2000801084d */
[----:B------:R-:W-:Y:S01]  /*14a00*/  FMUL.FTZ R77, R62, UR47 ;  /* 0x0000002f3e4d7c20 */ /* 0x000fe20008410000 */
[----:B------:R-:W0:Y:S08]  /*14a10*/  MUFU.EX2 R10, R13 ;  /* 0x0000000d000a7308 */ /* 0x000e300000000800 */
[----:B------:R1:W3:Y:S08]  /*14a20*/  MUFU.EX2 R13, R14 ;  /* 0x0000000e000d7308 */ /* 0x0002f00000000800 */
[----:B------:R-:W4:Y:S01]  /*14a30*/  MUFU.TANH R50, R50 ;  /* 0x0000003200327308 */ /* 0x000f220000002400 */
[----:B0-----:R-:W-:Y:S01]  /*14a40*/  FADD.FTZ R4, R10, R4 ;  /* 0x000000040a047221 */ /* 0x001fe20000010000 */
[----:B-1----:R-:W-:-:S06]  /*14a50*/  FMUL.FTZ R14, R55, UR47 ;  /* 0x0000002f370e7c20 */ /* 0x002fcc0008410000 */
[----:B------:R-:W0:Y:S01]  /*14a60*/  MUFU.TANH R11, R11 ;  /* 0x0000000b000b7308 */ /* 0x000e220000002400 */
[C---:B---3--:R-:W-:Y:S01]  /*14a70*/  FADD.FTZ R4, R13.reuse, R4 ;  /* 0x000000040d047221 */ /* 0x048fe20000010000 */
[----:B------:R-:W-:Y:S02]  /*14a80*/  F2FP.BF16.F32.PACK_AB R10, R13, R10 ;  /* 0x0000000a0d0a723e */ /* 0x000fe400000010ff */
[----:B------:R-:W-:-:S04]  /*14a90*/  FMNMX.FTZ R13, R26, R5, !PT ;  /* 0x000000051a0d7209 */ /* 0x000fc80007810000 */
[----:B------:R-:W-:Y:S01]  /*14aa0*/  FMNMX.FTZ R13, R27, R13, !PT ;  /* 0x0000000d1b0d7209 */ /* 0x000fe20007810000 */
[----:B------:R-:W1:Y:S03]  /*14ab0*/  MUFU.TANH R51, R51 ;  /* 0x0000003300337308 */ /* 0x000e660000002400 */
[----:B------:R-:W-:-:S04]  /*14ac0*/  FMNMX.FTZ R13, R30, R13, !PT ;  /* 0x0000000d1e0d7209 */ /* 0x000fc80007810000 */
[----:B------:R-:W-:Y:S01]  /*14ad0*/  FMNMX.FTZ R13, R31, R13, !PT ;  /* 0x0000000d1f0d7209 */ /* 0x000fe20007810000 */
[----:B------:R-:W3:Y:S03]  /*14ae0*/  MUFU.TANH R14, R14 ;  /* 0x0000000e000e7308 */ /* 0x000ee60000002400 */
[----:B------:R-:W-:-:S04]  /*14af0*/  FMNMX.FTZ R13, R34, R13, !PT ;  /* 0x0000000d220d7209 */ /* 0x000fc80007810000 */
[----:B------:R-:W-:Y:S01]  /*14b00*/  FMNMX.FTZ R13, R35, R13, !PT ;  /* 0x0000000d230d7209 */ /* 0x000fe20007810000 */
[----:B------:R-:W5:Y:S03]  /*14b10*/  MUFU.TANH R54, R54 ;  /* 0x0000003600367308 */ /* 0x000f660000002400 */
[----:B------:R-:W-:-:S04]  /*14b20*/  FMNMX.FTZ R13, R38, R13, !PT ;  /* 0x0000000d260d7209 */ /* 0x000fc80007810000 */
[----:B------:R-:W-:Y:S01]  /*14b30*/  FMNMX.FTZ R13, R39, R13, !PT ;  /* 0x0000000d270d7209 */ /* 0x000fe20007810000 */
[----:B------:R-:W2:Y:S03]  /*14b40*/  MUFU.TANH R58, R58 ;  /* 0x0000003a003a7308 */ /* 0x000ea60000002400 */
[----:B------:R-:W-:-:S04]  /*14b50*/  FMNMX.FTZ R13, R42, R13, !PT ;  /* 0x0000000d2a0d7209 */ /* 0x000fc80007810000 */
[----:B------:R-:W-:Y:S01]  /*14b60*/  FMNMX.FTZ R13, R43, R13, !PT ;  /* 0x0000000d2b0d7209 */ /* 0x000fe20007810000 */
[----:B------:R-:W2:Y:S03]  /*14b70*/  MUFU.TANH R77, R77 ;  /* 0x0000004d004d7308 */ /* 0x000ea60000002400 */
[----:B------:R-:W-:-:S04]  /*14b80*/  FMNMX.FTZ R13, R46, R13, !PT ;  /* 0x0000000d2e0d7209 */ /* 0x000fc80007810000 */
[----:B------:R-:W-:Y:S01]  /*14b90*/  FMNMX.FTZ R13, R47, R13, !PT ;  /* 0x0000000d2f0d7209 */ /* 0x000fe20007810000 */
[----:B------:R-:W2:Y:S03]  /*14ba0*/  MUFU.TANH R63, R63 ;  /* 0x0000003f003f7308 */ /* 0x000ea60000002400 */
[----:B----4-:R-:W-:-:S04]  /*14bb0*/  FMNMX.FTZ R13, R50, R13, !PT ;  /* 0x0000000d320d7209 */ /* 0x010fc80007810000 */
[----:B0-----:R-:W-:Y:S01]  /*14bc0*/  FMNMX.FTZ R13, R11, R13, !PT ;  /* 0x0000000d0b0d7209 */ /* 0x001fe20007810000 */
[----:B------:R-:W0:Y:S03]  /*14bd0*/  MUFU.TANH R81, R81 ;  /* 0x0000005100517308 */ /* 0x000e260000002400 */
[----:B-1----:R-:W-:-:S04]  /*14be0*/  FMNMX.FTZ R13, R51, R13, !PT ;  /* 0x0000000d330d7209 */ /* 0x002fc80007810000 */
[----:B---3--:R-:W-:Y:S01]  /*14bf0*/  FMNMX.FTZ R13, R14, R13, !PT ;  /* 0x0000000d0e0d7209 */ /* 0x008fe20007810000 */
[----:B------:R-:W1:Y:S03]  /*14c00*/  MUFU.TANH R67, R67 ;  /* 0x0000004300437308 */ /* 0x000e660000002400 */
[----:B-----5:R-:W-:-:S04]  /*14c10*/  FMNMX.FTZ R13, R54, R13, !PT ;  /* 0x0000000d360d7209 */ /* 0x020fc80007810000 */
[----:B--2---:R-:W-:Y:S01]  /*14c20*/  FMNMX.FTZ R13, R58, R13, !PT ;  /* 0x0000000d3a0d7209 */ /* 0x004fe20007810000 */
[----:B------:R-:W2:Y:S03]  /*14c30*/  MUFU.TANH R70, R70 ;  /* 0x0000004600467308 */ /* 0x000ea60000002400 */
[----:B------:R-:W-:-:S04]  /*14c40*/  FMNMX.FTZ R13, R77, R13, !PT ;  /* 0x0000000d4d0d7209 */ /* 0x000fc80007810000 */
[----:B------:R-:W-:Y:S01]  /*14c50*/  FMNMX.FTZ R13, R63, R13, !PT ;  /* 0x0000000d3f0d7209 */ /* 0x000fe20007810000 */
[----:B------:R-:W3:Y:S03]  /*14c60*/  MUFU.TANH R71, R71 ;  /* 0x0000004700477308 */ /* 0x000ee60000002400 */
[----:B0-----:R-:W-:-:S04]  /*14c70*/  FMNMX.FTZ R13, R81, R13, !PT ;  /* 0x0000000d510d7209 */ /* 0x001fc80007810000 */
[----:B-1----:R-:W-:Y:S01]  /*14c80*/  FMNMX.FTZ R13, R67, R13, !PT ;  /* 0x0000000d430d7209 */ /* 0x002fe20007810000 */
[----:B------:R-:W0:Y:S03]  /*14c90*/  MUFU.TANH R74, R74 ;  /* 0x0000004a004a7308 */ /* 0x000e260000002400 */
[----:B--2---:R-:W-:-:S05]  /*14ca0*/  FMNMX.FTZ R13, R70, R13, !PT ;  /* 0x0000000d460d7209 */ /* 0x004fca0007810000 */
[----:B------:R-:W1:Y:S01]  /*14cb0*/  MUFU.TANH R75, R75 ;  /* 0x0000004b004b7308 */ /* 0x000e620000002400 */
[----:B---3--:R-:W-:-:S07]  /*14cc0*/  FMNMX.FTZ R13, R71, R13, !PT ;  /* 0x0000000d470d7209 */ /* 0x008fce0007810000 */
        /* <DEDUP_REMOVED lines=11> */
[----:B--2---:R-:W-:-:S04]  /*14d80*/  FMNMX.FTZ R13, R83, R13, !PT ;  /* 0x0000000d530d7209 */ /* 0x004fc80007810000 */
[----:B0-----:R-:W-:-:S04]  /*14d90*/  FMNMX.FTZ R13, R85, R13, !PT ;  /* 0x0000000d550d7209 */ /* 0x001fc80007810000 */
[----:B-1----:R-:W-:-:S05]  /*14da0*/  FMNMX.FTZ R13, R87, R13, !PT ;  /* 0x0000000d570d7209 */ /* 0x002fca0007810000 */
[----:B------:R-:W0:Y:S02]  /*14db0*/  SHFL.BFLY PT, R55, R13, 0x2, 0x1f ;  /* 0x0c401f000d377f89 */ /* 0x000e2400000e0000 */
[----:B0-----:R-:W-:-:S05]  /*14dc0*/  FMNMX.FTZ R13, R13, R55, !PT ;  /* 0x000000370d0d7209 */ /* 0x001fca0007810000 */
[----:B------:R-:W0:Y:S02]  /*14dd0*/  SHFL.BFLY PT, R55, R13, 0x1, 0x1f ;  /* 0x0c201f000d377f89 */ /* 0x000e2400000e0000 */
[----:B0-----:R-:W-:-:S05]  /*14de0*/  FMNMX.FTZ R13, R13, R55, !PT ;  /* 0x000000370d0d7209 */ /* 0x001fca0007810000 */
[C---:B------:R-:W-:Y:S01]  /*14df0*/  FMUL.FTZ R86, R13.reuse, UR39 ;  /* 0x000000270d567c20 */ /* 0x040fe20008410000 */
[----:B------:R-:W-:-:S03]  /*14e00*/  FADD.FTZ R5, -R13, R5 ;  /* 0x000000050d057221 */ /* 0x000fc60000010100 */
[--C-:B------:R-:W-:Y:S01]  /*14e10*/  FFMA.FTZ R59, R27, UR39, -R86.reuse ;  /* 0x000000271b3b7c23 */ /* 0x100fe20008010856 */
[--C-:B------:R-:W-:Y:S01]  /*14e20*/  FFMA.FTZ R55, R26, UR39, -R86.reuse ;  /* 0x000000271a377c23 */ /* 0x100fe20008010856 */
[----:B------:R-:W-:Y:S01]  /*14e30*/  IMAD.MOV.U32 R27, RZ, RZ, 0x40000040 ;  /* 0x40000040ff1b7424 */ /* 0x000fe200078e00ff */
[----:B------:R-:W-:Y:S01]  /*14e40*/  LOP3.LUT R26, R141, 0x10000, RZ, 0xfc, !PT ;  /* 0x000100008d1a7812 */ /* 0x000fe200078efcff */
[--C-:B------:R-:W-:Y:S01]  /*14e50*/  FFMA.FTZ R62, R30, UR39, -R86.reuse ;  /* 0x000000271e3e7c23 */ /* 0x100fe20008010856 */
[----:B------:R-:W-:Y:S01]  /*14e60*/  FFMA.FTZ R66, R31, UR39, -R86 ;  /* 0x000000271f427c23 */ /* 0x000fe20008010856 */
[----:B------:R-:W-:Y:S01]  /*14e70*/  IMAD.MOV.U32 R31, RZ, RZ, 0x40000040 ;  /* 0x40000040ff1f7424 */ /* 0x000fe200078e00ff */
[C---:B------:R-:W-:Y:S01]  /*14e80*/  R2UR UR8, R26.reuse ;  /* 0x000000001a0872ca */ /* 0x040fe200000e0000 */
[----:B------:R-:W-:Y:S01]  /*14e90*/  VIADD R30, R26, 0x2 ;  /* 0x000000021a1e7836 */ /* 0x000fe20000000000 */
[----:B------:R-:W-:Y:S01]  /*14ea0*/  R2UR UR9, R27 ;  /* 0x000000001b0972ca */ /* 0x000fe200000e0000 */
[----:B------:R-:W-:Y:S01]  /*14eb0*/  IMAD.MOV.U32 R27, RZ, RZ, 0x40000040 ;  /* 0x40000040ff1b7424 */ /* 0x000fe200078e00ff */
[----:B------:R-:W-:Y:S01]  /*14ec0*/  R2UR UR13, R31 ;  /* 0x000000001f0d72ca */ /* 0x000fe200000e0000 */
[----:B------:R-:W-:Y:S01]  /*14ed0*/  IMAD.MOV.U32 R31, RZ, RZ, 0x40000040 ;  /* 0x40000040ff1f7424 */ /* 0x000fe200078e00ff */
[----:B------:R-:W-:Y:S01]  /*14ee0*/  R2UR UR12, R30 ;  /* 0x000000001e0c72ca */ /* 0x000fe200000e0000 */
[----:B------:R-:W-:Y:S01]  /*14ef0*/  VIADD R30, R26, 0x4 ;  /* 0x000000041a1e7836 */ /* 0x000fe20000000000 */
[----:B------:R-:W-:Y:S01]  /*14f00*/  R2UR UR41, R27 ;  /* 0x000000001b2972ca */ /* 0x000fe200000e0000 */
[----:B------:R-:W0:Y:S01]  /*14f10*/  S2R R141, SR_TID.X ;  /* 0x00000000008d7919 */ /* 0x000e220000002100 */
[----:B------:R-:W-:Y:S01]  /*14f20*/  R2UR UR17, R31 ;  /* 0x000000001f1172ca */ /* 0x000fe200000e0000 */
[----:B------:R-:W-:Y:S01]  /*14f30*/  IMAD.MOV.U32 R31, RZ, RZ, 0x40000040 ;  /* 0x40000040ff1f7424 */ /* 0x000fe200078e00ff */
[----:B------:R-:W-:Y:S01]  /*14f40*/  R2UR UR16, R30 ;  /* 0x000000001e1072ca */ /* 0x000fe200000e0000 */
[----:B------:R-:W-:-:S02]  /*14f50*/  VIADD R30, R26, 0x6 ;  /* 0x000000061a1e7836 */ /* 0x000fc40000000000 */
[--C-:B------:R-:W-:Y:S01]  /*14f60*/  FFMA.FTZ R82, R11, UR39, -R86.reuse ;  /* 0x000000270b527c23 */ /* 0x100fe20008010856 */
[----:B------:R-:W-:Y:S01]  /*14f70*/  HGMMA.64x96x16.F32.BF16 R88, gdesc[UR8].tnspB, R88, gsb0 ;  /* 0x41600000085879f0 */ /* 0x000fe20008001858 */
[----:B------:R-:W-:Y:S01]  /*14f80*/  R2UR UR21, R31 ;  /* 0x000000001f1572ca */ /* 0x000fe200000e0000 */
[----:B------:R-:W-:Y:S01]  /*14f90*/  IMAD.MOV.U32 R31, RZ, RZ, 0x40000040 ;  /* 0x40000040ff1f7424 */ /* 0x000fe200078e00ff */
[----:B------:R-:W-:Y:S01]  /*14fa0*/  R2UR UR20, R30 ;  /* 0x000000001e1472ca */ /* 0x000fe200000e0000 */
[----:B------:R-:W-:Y:S01]  /*14fb0*/  VIADD R30, R26, 0x600 ;  /* 0x000006001a1e7836 */ /* 0x000fe20000000000 */
[----:B------:R-:W-:Y:S01]  /*14fc0*/  MUFU.EX2 R55, R55 ;  /* 0x0000003700377308 */ /* 0x000fe20000000800 */
[----:B------:R-:W-:Y:S01]  /*14fd0*/  FFMA.FTZ R34, R34, UR39, -R86 ;  /* 0x0000002722227c23 */ /* 0x000fe20008010856 */
[----:B------:R-:W-:Y:S01]  /*14fe0*/  R2UR UR25, R31 ;  /* 0x000000001f1972ca */ /* 0x000fe200000e0000 */
[----:B------:R-:W-:Y:S01]  /*14ff0*/  IMAD.MOV.U32 R31, RZ, RZ, 0x40000040 ;  /* 0x40000040ff1f7424 */ /* 0x000fe200078e00ff */
[----:B------:R-:W-:Y:S01]  /*15000*/  R2UR UR24, R30 ;  /* 0x000000001e1872ca */ /* 0x000fe200000e0000 */
[----:B------:R-:W-:-:S02]  /*15010*/  VIADD R30, R26, 0x602 ;  /* 0x000006021a1e7836 */ /* 0x000fc40000000000 */
[--C-:B------:R-:W-:Y:S01]  /*15020*/  FFMA.FTZ R35, R35, UR39, -R86.reuse ;  /* 0x0000002723237c23 */ /* 0x100fe20008010856 */
[--C-:B------:R-:W-:Y:S01]  /*15030*/  FFMA.FTZ R38, R38, UR39, -R86.reuse ;  /* 0x0000002726267c23 */ /* 0x100fe20008010856 */
[----:B------:R-:W-:Y:S01]  /*15040*/  R2UR UR29, R31 ;  /* 0x000000001f1d72ca */ /* 0x000fe200000e0000 */
[----:B------:R-:W-:Y:S01]  /*15050*/  IMAD.MOV.U32 R31, RZ, RZ, 0x40000040 ;  /* 0x40000040ff1f7424 */ /* 0x000fe200078e00ff */
[----:B------:R-:W-:Y:S01]  /*15060*/  R2UR UR28, R30 ;  /* 0x000000001e1c72ca */ /* 0x000fe200000e0000 */
[C---:B------:R-:W-:Y:S01]  /*15070*/  VIADD R30, R26.reuse, 0x604 ;  /* 0x000006041a1e7836 */ /* 0x040fe20000000000 */
[----:B------:R-:W-:Y:S01]  /*15080*/  MUFU.EX2 R59, R59 ;  /* 0x0000003b003b7308 */ /* 0x000fe20000000800 */
[----:B------:R-:W-:Y:S01]  /*15090*/  VIADD R26, R26, 0x606 ;  /* 0x000006061a1a7836 */ /* 0x000fe20000000000 */
[----:B------:R-:W-:Y:S01]  /*150a0*/  R2UR UR33, R31 ;  /* 0x000000001f2172ca */ /* 0x000fe200000e0000 */
[--C-:B------:R-:W-:Y:S01]  /*150b0*/  FFMA.FTZ R39, R39, UR39, -R86.reuse ;  /* 0x0000002727277c23 */ /* 0x100fe20008010856 */
[----:B------:R-:W-:Y:S01]  /*150c0*/  R2UR UR32, R30 ;  /* 0x000000001e2072ca */ /* 0x000fe200000e0000 */
[--C-:B------:R-:W-:Y:S01]  /*150d0*/  FFMA.FTZ R42, R42, UR39, -R86.reuse ;  /* 0x000000272a2a7c23 */ /* 0x100fe20008010856 */
[----:B------:R-:W-:Y:S01]  /*150e0*/  R2UR UR40, R26 ;  /* 0x000000001a2872ca */ /* 0x000fe200000e0000 */
[--C-:B------:R-:W-:Y:S01]  /*150f0*/  FFMA.FTZ R43, R43, UR39, -R86.reuse ;  /* 0x000000272b2b7c23 */ /* 0x100fe20008010856 */
[--C-:B------:R-:W-:Y:S01]  /*15100*/  FFMA.FTZ R46, R46, UR39, -R86.reuse ;  /* 0x000000272e2e7c23 */ /* 0x100fe20008010856 */
[----:B0-----:R-:W-:Y:S01]  /*15110*/  SHF.R.U32.HI R11, RZ, 0x7, R141 ;  /* 0x00000007ff0b7819 */ /* 0x001fe2000001168d */
[--C-:B------:R-:W-:Y:S01]  /*15120*/  FFMA.FTZ R47, R47, UR39, -R86.reuse ;  /* 0x000000272f2f7c23 */ /* 0x100fe20008010856 */
[----:B------:R-:W-:Y:S01]  /*15130*/  ISETP.GE.U32.AND P2, PT, R141, 0x180, PT ;  /* 0x000001808d00780c */ /* 0x000fe20003f46070 */
[--C-:B------:R-:W-:Y:S01]  /*15140*/  FFMA.FTZ R50, R50, UR39, -R86.reuse ;  /* 0x0000002732327c23 */ /* 0x100fe20008010856 */
[----:B------:R-:W-:Y:S01]  /*15150*/  FFMA.FTZ R51, R51, UR39, -R86 ;  /* 0x0000002733337c23 */ /* 0x000fe20008010856 */
[----:B------:R-:W-:-:S02]  /*15160*/  VIADD R11, R11, 0x9 ;  /* 0x000000090b0b7836 */ /* 0x000fc40000000000 */
        /* <DEDUP_REMOVED lines=15> */
[----:B------:R-:W-:Y:S01]  /*15260*/  FFMA.FTZ R85, R85, UR39, -R86 ;  /* 0x0000002755557c23 */ /* 0x000fe20008010856 */
[----:B------:R-:W-:-:S02]  /*15270*/  @!P1 IMAD R9, R9, 0x8, R2 ;  /* 0x0000000809099824 */ /* 0x000fc400078e0202 */
[----:B------:R-:W-:Y:S01]  /*15280*/  FMUL.FTZ R5, R5, UR39 ;  /* 0x0000002705057c20 */ /* 0x000fe20008410000 */
[----:B------:R-:W-:Y:S02]  /*15290*/  WARPGROUP.DEPBAR.LE gsb0, 0x0 ;  /* 0x00008000000079c5 */ /* 0x000fe40000010000 */
[----:B------:R-:W-:Y:S01]  /*152a0*/  WARPGROUP.ARRIVE ;  /* 0x00000000000079c5 */ /* 0x000fe20000000000 */
[----:B------:R-:W-:Y:S01]  /*152b0*/  SEL R11, R11, 0x9, !P2 ;  /* 0x000000090b0b7807 */ /* 0x000fe20005000000 */
[----:B------:R-:W-:Y:S01]  /*152c0*/  MUFU.EX2 R62, R62 ;  /* 0x0000003e003e7308 */ /* 0x000fe20000000800 */
[----:B------:R-:W-:Y:S02]  /*152d0*/  FFMA.FTZ R86, R87, UR39, -R86 ;  /* 0x0000002757567c23 */ /* 0x000fe40008010856 */
[----:B------:R-:W2:Y:S01]  /*152e0*/  LDL R87, [R1+0x1c] ;  /* 0x00001c0001577983 */ /* 0x000ea20000100800 */
[----:B------:R-:W-:Y:S04]  /*152f0*/  HGMMA.64x96x16.F32.BF16 R88, gdesc[UR12].tnspB, R88, gsb0 ;  /* 0x416000000c5879f0 */ /* 0x000fe80008001858 */
[----:B------:R-:W-:Y:S01]  /*15300*/  MUFU.EX2 R66, R66 ;  /* 0x0000004200427308 */ /* 0x000fe20000000800 */
[----:B------:R-:W-:-:S07]  /*15310*/  @!P1 VIADD R9, R9, 0x2d860 ;  /* 0x0002d86009099836 */ /* 0x000fce0000000000 */
[----:B------:R-:W0:Y:S01]  /*15320*/  MUFU.EX2 R5, R5 ;  /* 0x0000000500057308 */ /* 0x000e220000000800 */
[----:B------:R-:W-:Y:S02]  /*15330*/  WARPGROUP.DEPBAR.LE gsb0, 0x0 ;  /* 0x00008000000079c5 */ /* 0x000fe40000010000 */
[----:B------:R-:W-:-:S06]  /*15340*/  WARPGROUP.ARRIVE ;  /* 0x00000000000079c5 */ /* 0x000fcc0000000000 */
[----:B------:R-:W-:Y:S03]  /*15350*/  HGMMA.64x96x16.F32.BF16 R88, gdesc[UR16].tnspB, R88, gsb0 ;  /* 0x41600000105879f0 */ /* 0x000fe60008001858 */
        /* <DEDUP_REMOVED lines=14> */
[----:B------:R-:W-:Y:S01]  /*15440*/  HGMMA.64x96x16.F32.BF16 R88, gdesc[UR40].tnspB, R88, gsb0 ;  /* 0x41600000285879f0 */ /* 0x000fe20008001858 */
[----:B------:R-:W-:Y:S01]  /*15450*/  @!P1 PRMT R9, RZ, 0x654, R9 ;  /* 0x00000654ff099816 */ /* 0x000fe20000000009 */
[----:B------:R-:W1:Y:S01]  /*15460*/  MUFU.EX2 R34, R34 ;  /* 0x0000002200227308 */ /* 0x000e620000000800 */
[----:B0-----:R-:W-:-:S04]  /*15470*/  FFMA.FTZ R3, R5, R3, R55 ;  /* 0x0000000305037223 */ /* 0x001fc80000010037 */
[----:B------:R-:W-:-:S03]  /*15480*/  FADD.FTZ R3, R59, R3 ;  /* 0x000000033b037221 */ /* 0x000fc60000010000 */
[----:B------:R-:W0:Y:S01]  /*15490*/  MUFU.EX2 R35, R35 ;  /* 0x0000002300237308 */ /* 0x000e220000000800 */
[----:B------:R-:W-:-:S07]  /*154a0*/  FADD.FTZ R3, R62, R3 ;  /* 0x000000033e037221 */ /* 0x000fce0000010000 */
[----:B------:R-:W3:Y:S01]  /*154b0*/  MUFU.EX2 R38, R38 ;  /* 0x0000002600267308 */ /* 0x000ee20000000800 */
[----:B------:R-:W-:-:S07]  /*154c0*/  FADD.FTZ R3, R66, R3 ;  /* 0x0000000342037221 */ /* 0x000fce0000010000 */
[----:B------:R-:W-:Y:S01]  /*154d0*/  MUFU.EX2 R39, R39 ;  /* 0x0000002700277308 */ /* 0x000fe20000000800 */
[----:B-1----:R-:W-:-:S04]  /*154e0*/  FADD.FTZ R3, R34, R3 ;  /* 0x0000000322037221 */ /* 0x002fc80000010000 */
[----:B0-----:R-:W-:-:S04]  /*154f0*/  FADD.FTZ R3, R35, R3 ;  /* 0x0000000323037221 */ /* 0x001fc80000010000 */
[----:B---3--:R-:W-:Y:S01]  /*15500*/  FADD.FTZ R3, R38, R3 ;  /* 0x0000000326037221 */ /* 0x008fe20000010000 */
[----:B------:R-:W-:Y:S02]  /*15510*/  WARPGROUP.DEPBAR.LE gsb0, 0x0 ;  /* 0x00008000000079c5 */ /* 0x000fe40000010000 */
[----:B------:R0:W-:Y:S06]  /*15520*/  BAR.ARV R11, 0x100 ;  /* 0x0004000b0000751d */ /* 0x0001ec0000002000 */
[----:B0-----:R-:W-:-:S04]  /*15530*/  @!P1 IMAD R11, R17, 0x8, R2 ;  /* 0x00000008110b9824 */ /* 0x001fc800078e0202 */
[----:B------:R-:W-:-:S05]  /*15540*/  @!P1 VIADD R11, R11, 0x2d840 ;  /* 0x0002d8400b0b9836 */ /* 0x000fca0000000000 */
[----:B------:R-:W-:-:S04]  /*15550*/  @!P1 PRMT R11, RZ, 0x654, R11 ;  /* 0x00000654ff0b9816 */ /* 0x000fc8000000000b */
[----:B------:R0:W-:Y:S01]  /*15560*/  @!P1 SYNCS.ARRIVE.TRANS64.RED.A1T0 RZ, [R11+URZ], RZ ;  /* 0x000000ff0bff99a7 */ /* 0x0001e2000810043f */
[----:B------:R1:W-:Y:S01]  /*15570*/  @!P1 SYNCS.ARRIVE.TRANS64.RED.A1T0 RZ, [R9+URZ], RZ ;  /* 0x000000ff09ff99a7 */ /* 0x0003e2000810043f */
[----:B0-----:R-:W-:Y:S02]  /*15580*/  F2FP.BF16.F32.PACK_AB R11, R66, R62 ;  /* 0x0000003e420b723e */ /* 0x001fe400000010ff */
[----:B-1----:R-:W-:-:S05]  /*15590*/  F2FP.BF16.F32.PACK_AB R9, R59, R55 ;  /* 0x000000373b09723e */ /* 0x002fca00000010ff */
[----:B------:R0:W-:Y:S02]  /*155a0*/  STSM.16.M88.4 [R137+0x21800], R8 ;  /* 0x0218000889007844 */ /* 0x0001e40000000200 */
[----:B0-----:R-:W0:Y:S08]  /*155b0*/  MUFU.EX2 R8, R15 ;  /* 0x0000000f00087308 */ /* 0x001e300000000800 */
[----:B------:R-:W1:Y:S08]  /*155c0*/  MUFU.EX2 R9, R24 ;  /* 0x0000001800097308 */ /* 0x000e700000000800 */
[----:B------:R-:W3:Y:S01]  /*155d0*/  MUFU.EX2 R10, R25 ;  /* 0x00000019000a7308 */ /* 0x000ee20000000800 */
[----:B0-----:R-:W-:-:S07]  /*155e0*/  FADD.FTZ R4, R8, R4 ;  /* 0x0000000408047221 */ /* 0x001fce0000010000 */
[----:B------:R-:W0:Y:S01]  /*155f0*/  MUFU.EX2 R11, R28 ;  /* 0x0000001c000b7308 */ /* 0x000e220000000800 */
[----:B-1----:R-:W-:-:S04]  /*15600*/  FADD.FTZ R4, R9, R4 ;  /* 0x0000000409047221 */ /* 0x002fc80000010000 */
[----:B---3--:R-:W-:-:S04]  /*15610*/  FADD.FTZ R4, R10, R4 ;  /* 0x000000040a047221 */ /* 0x008fc80000010000 */
[C---:B0-----:R-:W-:Y:S01]  /*15620*/  FADD.FTZ R4, R11.reuse, R4 ;  /* 0x000000040b047221 */ /* 0x041fe20000010000 */
[----:B------:R-:W-:Y:S02]  /*15630*/  F2FP.BF16.F32.PACK_AB R10, R11, R10 ;  /* 0x0000000a0b0a723e */ /* 0x000fe400000010ff */
[----:B------:R-:W-:Y:S02]  /*15640*/  F2FP.BF16.F32.PACK_AB R11, R39, R38 ;  /* 0x00000026270b723e */ /* 0x000fe400000010ff */
[----:B------:R-:W3:Y:S01]  /*15650*/  LDL R38, [R1+0x20] ;  /* 0x0000200001267983 */ /* 0x000ee20000100800 */
[----:B------:R-:W0:Y:S08]  /*15660*/  MUFU.EX2 R24, R29 ;  /* 0x0000001d00187308 */ /* 0x000e300000000800 */
[----:B------:R-:W1:Y:S08]  /*15670*/  MUFU.EX2 R15, R32 ;  /* 0x00000020000f7308 */ /* 0x000e700000000800 */
[----:B------:R-:W4:Y:S08]  /*15680*/  MUFU.EX2 R25, R42 ;  /* 0x0000002a00197308 */ /* 0x000f300000000800 */
[----:B------:R-:W5:Y:S01]  /*15690*/  MUFU.EX2 R26, R33 ;  /* 0x00000021001a7308 */ /* 0x000f620000000800 */
[----:B0-----:R-:W-:-:S07]  /*156a0*/  FADD.FTZ R4, R24, R4 ;  /* 0x0000000418047221 */ /* 0x001fce0000010000 */
[----:B------:R-:W0:Y:S08]  /*156b0*/  MUFU.EX2 R43, R43 ;  /* 0x0000002b002b7308 */ /* 0x000e300000000800 */
[----:B------:R-:W0:Y:S01]  /*156c0*/  MUFU.EX2 R36, R36 ;  /* 0x0000002400247308 */ /* 0x000e220000000800 */
[----:B------:R-:W-:Y:S01]  /*156d0*/  FADD.FTZ R3, R39, R3 ;  /* 0x0000000327037221 */ /* 0x000fe20000010000 */
[----:B-1----:R-:W-:-:S06]  /*156e0*/  FADD.FTZ R4, R15, R4 ;  /* 0x000000040f047221 */ /* 0x002fcc0000010000 */
[----:B------:R-:W1:Y:S08]  /*156f0*/  MUFU.EX2 R27, R46 ;  /* 0x0000002e001b7308 */ /* 0x000e700000000800 */
[----:B------:R-:W1:Y:S01]  /*15700*/  MUFU.EX2 R37, R37 ;  /* 0x0000002500257308 */ /* 0x000e620000000800 */
[----:B----4-:R-:W-:Y:S01]  /*15710*/  FADD.FTZ R3, R25, R3 ;  /* 0x0000000319037221 */ /* 0x010fe20000010000 */
[----:B-----5:R-:W-:-:S06]  /*15720*/  FADD.FTZ R4, R26, R4 ;  /* 0x000000041a047221 */ /* 0x020fcc0000010000 */
[----:B------:R-:W4:Y:S08]  /*15730*/  MUFU.EX2 R47, R47 ;  /* 0x0000002f002f7308 */ /* 0x000f300000000800 */
[----:B------:R-:W5:Y:S01]  /*15740*/  MUFU.EX2 R40, R40 ;  /* 0x0000002800287308 */ /* 0x000f620000000800 */
[----:B0-----:R-:W-:Y:S01]  /*15750*/  FADD.FTZ R3, R43, R3 ;  /* 0x000000032b037221 */ /* 0x001fe20000010000 */
[----:B------:R-:W-:-:S06]  /*15760*/  FADD.FTZ R4, R36, R4 ;  /* 0x0000000424047221 */ /* 0x000fcc0000010000 */
[----:B------:R-:W0:Y:S08]  /*15770*/  MUFU.EX2 R50, R50 ;  /* 0x0000003200327308 */ /* 0x000e300000000800 */
[----:B------:R-:W0:Y:S01]  /*15780*/  MUFU.EX2 R41, R41 ;  /* 0x0000002900297308 */ /* 0x000e220000000800 */
[----:B-1----:R-:W-:Y:S01]  /*15790*/  FADD.FTZ R3, R27, R3 ;  /* 0x000000031b037221 */ /* 0x002fe20000010000 */
[----:B------:R-:W-:-:S06]  /*157a0*/  FADD.FTZ R4, R37, R4 ;  /* 0x0000000425047221 */ /* 0x000fcc0000010000 */
        /* <DEDUP_REMOVED lines=9> */
[----:B------:R-:W2:Y:S01]  /*15840*/  MUFU.EX2 R48, R48 ;  /* 0x0000003000307308 */ /* 0x000ea20000000800 */
        /* <DEDUP_REMOVED lines=9> */
[----:B--2---:R-:W-:-:S06]  /*158e0*/  FADD.FTZ R33, R48, R33 ;  /* 0x0000002130217221 */ /* 0x004fcc0000010000 */
[----:B------:R-:W0:Y:S01]  /*158f0*/  MUFU.EX2 R31, R77 ;  /* 0x0000004d001f7308 */ /* 0x000e220000000800 */
[----:B------:R-:W-:-:S07]  /*15900*/  F2FP.BF16.F32.PACK_AB R8, R9, R8 ;  /* 0x000000080908723e */ /* 0x000fce00000010ff */
[----:B------:R-:W2:Y:S01]  /*15910*/  MUFU.EX2 R53, R53 ;  /* 0x0000003500357308 */ /* 0x000ea20000000800 */
[----:B------:R-:W-:Y:S01]  /*15920*/  F2FP.BF16.F32.PACK_AB R9, R35, R34 ;  /* 0x000000222309723e */ /* 0x000fe200000010ff */
[----:B-1----:R-:W-:-:S06]  /*15930*/  FADD.FTZ R3, R29, R4 ;  /* 0x000000041d037221 */ /* 0x002fcc0000010000 */
[----:B------:R-:W1:Y:S01]  /*15940*/  MUFU.EX2 R63, R63 ;  /* 0x0000003f003f7308 */ /* 0x000e620000000800 */
[----:B------:R-:W-:-:S07]  /*15950*/  FADD.FTZ R33, R30, R33 ;  /* 0x000000211e217221 */ /* 0x000fce0000010000 */
[----:B------:R-:W1:Y:S01]  /*15960*/  MUFU.EX2 R56, R56 ;  /* 0x0000003800387308 */ /* 0x000e620000000800 */
[----:B------:R5:W-:Y:S01]  /*15970*/  STSM.16.M88.4 [R87], R8 ;  /* 0x0000000857007844 */ /* 0x000be20000000200 */
[----:B----4-:R-:W-:-:S06]  /*15980*/  FADD.FTZ R4, R58, R3 ;  /* 0x000000033a047221 */ /* 0x010fcc0000010000 */
[----:B------:R-:W4:Y:S08]  /*15990*/  MUFU.EX2 R81, R81 ;  /* 0x0000005100517308 */ /* 0x000f300000000800 */
[----:B------:R-:W4:Y:S01]  /*159a0*/  MUFU.EX2 R57, R57 ;  /* 0x0000003900397308 */ /* 0x000f220000000800 */
[----:B-----5:R-:W-:Y:S01]  /*159b0*/  FADD.FTZ R10, R52, R33 ;  /* 0x00000021340a7221 */ /* 0x020fe20000010000 */
[----:B0-----:R-:W-:-:S06]  /*159c0*/  FADD.FTZ R4, R31, R4 ;  /* 0x000000041f047221 */ /* 0x001fcc0000010000 */
[----:B------:R-:W0:Y:S01]  /*159d0*/  MUFU.EX2 R67, R67 ;  /* 0x0000004300437308 */ /* 0x000e220000000800 */
[----:B--2---:R-:W-:-:S07]  /*159e0*/  FADD.FTZ R3, R53, R10 ;  /* 0x0000000a35037221 */ /* 0x004fce0000010000 */
[----:B------:R-:W2:Y:S01]  /*159f0*/  MUFU.EX2 R60, R60 ;  /* 0x0000003c003c7308 */ /* 0x000ea20000000800 */
[----:B-1----:R-:W-:Y:S01]  /*15a00*/  FADD.FTZ R4, R63, R4 ;  /* 0x000000043f047221 */ /* 0x002fe20000010000 */
[----:B------:R-:W-:-:S06]  /*15a10*/  F2FP.BF16.F32.PACK_AB R11, R14, R51 ;  /* 0x000000330e0b723e */ /* 0x000fcc00000010ff */
[----:B------:R-:W1:Y:S01]  /*15a20*/  MUFU.EX2 R70, R70 ;  /* 0x0000004600467308 */ /* 0x000e620000000800 */
[----:B------:R-:W-:-:S07]  /*15a30*/  FADD.FTZ R14, R56, R3 ;  /* 0x00000003380e7221 */ /* 0x000fce0000010000 */
[----:B------:R-:W5:Y:S01]  /*15a40*/  MUFU.EX2 R61, R61 ;  /* 0x0000003d003d7308 */ /* 0x000f620000000800 */
[----:B------:R-:W-:Y:S01]  /*15a50*/  F2FP.BF16.F32.PACK_AB R24, R15, R24 ;  /* 0x000000180f18723e */ /* 0x000fe200000010ff */
[----:B----4-:R-:W-:-:S06]  /*15a60*/  FADD.FTZ R4, R81, R4 ;  /* 0x0000000451047221 */ /* 0x010fcc0000010000 */
[----:B------:R-:W4:Y:S01]  /*15a70*/  MUFU.EX2 R71, R71 ;  /* 0x0000004700477308 */ /* 0x000f220000000800 */
[----:B------:R-:W-:-:S07]  /*15a80*/  FADD.FTZ R15, R57, R14 ;  /* 0x0000000e390f7221 */ /* 0x000fce0000010000 */
[----:B------:R-:W4:Y:S01]  /*15a90*/  MUFU.EX2 R64, R64 ;  /* 0x0000004000407308 */ /* 0x000f220000000800 */
[----:B0-----:R-:W-:Y:S01]  /*15aa0*/  FADD.FTZ R3, R67, R4 ;  /* 0x0000000443037221 */ /* 0x001fe20000010000 */
[----:B--2---:R-:W-:-:S06]  /*15ab0*/  FADD.FTZ R34, R60, R15 ;  /* 0x0000000f3c227221 */ /* 0x004fcc0000010000 */
[----:B------:R-:W-:Y:S08]  /*15ac0*/  MUFU.EX2 R65, R65 ;  /* 0x0000004100417308 */ /* 0x000ff00000000800 */
[----:B------:R-:W0:Y:S01]  /*15ad0*/  MUFU.EX2 R74, R74 ;  /* 0x0000004a004a7308 */ /* 0x000e220000000800 */
[----:B-1----:R-:W-:Y:S01]  /*15ae0*/  FADD.FTZ R14, R70, R3 ;  /* 0x00000003460e7221 */ /* 0x002fe20000010000 */
[----:B-----5:R-:W-:-:S06]  /*15af0*/  FADD.FTZ R15, R61, R34 ;  /* 0x000000223d0f7221 */ /* 0x020fcc0000010000 */
[----:B------:R-:W-:Y:S01]  /*15b00*/  MUFU.EX2 R68, R68 ;  /* 0x0000004400447308 */ /* 0x000fe20000000800 */
[----:B------:R-:W-:-:S07]  /*15b10*/  F2FP.BF16.F32.PACK_AB R25, R43, R25 ;  /* 0x000000192b19723e */ /* 0x000fce00000010ff */
[----:B------:R-:W1:Y:S01]  /*15b20*/  MUFU.EX2 R75, R75 ;  /* 0x0000004b004b7308 */ /* 0x000e620000000800 */
[----:B------:R-:W-:Y:S02]  /*15b30*/  F2FP.BF16.F32.PACK_AB R26, R36, R26 ;  /* 0x0000001a241a723e */ /* 0x000fe400000010ff */
[----:B------:R-:W-:Y:S01]  /*15b40*/  F2FP.BF16.F32.PACK_AB R27, R47, R27 ;  /* 0x0000001b2f1b723e */ /* 0x000fe200000010ff */
[----:B----4-:R-:W-:Y:S01]  /*15b50*/  FADD.FTZ R3, R71, R14 ;  /* 0x0000000e47037221 */ /* 0x010fe20000010000 */
[----:B------:R-:W-:-:S03]  /*15b60*/  F2FP.BF16.F32.PACK_AB R8, R40, R37 ;  /* 0x000000252808723e */ /* 0x000fc600000010ff */
[----:B------:R-:W-:Y:S01]  /*15b70*/  MUFU.EX2 R32, R69 ;  /* 0x0000004500207308 */ /* 0x000fe20000000800 */
[----:B------:R-:W-:Y:S02]  /*15b80*/  F2FP.BF16.F32.PACK_AB R9, R82, R50 ;  /* 0x000000325209723e */ /* 0x000fe400000010ff */
[----:B------:R-:W-:-:S05]  /*15b90*/  F2FP.BF16.F32.PACK_AB R10, R44, R41 ;  /* 0x000000292c0a723e */ /* 0x000fca00000010ff */
[----:B------:R-:W2:Y:S01]  /*15ba0*/  MUFU.EX2 R78, R78 ;  /* 0x0000004e004e7308 */ /* 0x000ea20000000800 */
[----:B------:R-:W-:Y:S01]  /*15bb0*/  FADD.FTZ R14, R64, R15 ;  /* 0x0000000f400e7221 */ /* 0x000fe20000010000 */
[----:B------:R-:W-:Y:S06]  /*15bc0*/  STSM.16.M88.4 [R139], R24 ;  /* 0x000000188b007844 */ /* 0x000fec0000000200 */
[----:B------:R-:W-:Y:S01]  /*15bd0*/  MUFU.EX2 R72, R72 ;  /* 0x0000004800487308 */ /* 0x000fe20000000800 */
[----:B------:R0:W-:Y:S07]  /*15be0*/  STSM.16.M88.4 [R138], R8 ;  /* 0x000000088a007844 */ /* 0x0001ee0000000200 */
[----:B------:R-:W4:Y:S08]  /*15bf0*/  MUFU.EX2 R79, R79 ;  /* 0x0000004f004f7308 */ /* 0x000f300000000800 */
[----:B------:R-:W-:Y:S01]  /*15c00*/  MUFU.EX2 R73, R73 ;  /* 0x0000004900497308 */ /* 0x000fe20000000800 */
[----:B0-----:R-:W-:Y:S01]  /*15c10*/  FADD.FTZ R10, R74, R3 ;  /* 0x000000034a0a7221 */ /* 0x001fe20000010000 */
[----:B------:R-:W-:-:S06]  /*15c20*/  FADD.FTZ R11, R65, R14 ;  /* 0x0000000e410b7221 */ /* 0x000fcc0000010000 */
[----:B------:R-:W0:Y:S01]  /*15c30*/  MUFU.EX2 R33, R84 ;  /* 0x0000005400217308 */ /* 0x000e220000000800 */
[----:B-1----:R-:W-:Y:S01]  /*15c40*/  FADD.FTZ R3, R75, R10 ;  /* 0x0000000a4b037221 */ /* 0x002fe20000010000 */
[----:B------:R-:W-:-:S06]  /*15c50*/  FADD.FTZ R15, R68, R11 ;  /* 0x0000000b440f7221 */ /* 0x000fcc0000010000 */
[----:B------:R-:W-:Y:S08]  /*15c60*/  MUFU.EX2 R76, R76 ;  /* 0x0000004c004c7308 */ /* 0x000ff00000000800 */
[----:B------:R-:W1:Y:S08]  /*15c70*/  MUFU.EX2 R4, R83 ;  /* 0x0000005300047308 */ /* 0x000e700000000800 */
[----:B------:R-:W-:Y:S08]  /*15c80*/  MUFU.EX2 R85, R85 ;  /* 0x0000005500557308 */ /* 0x000ff00000000800 */
[----:B------:R-:W5:Y:S01]  /*15c90*/  MUFU.EX2 R86, R86 ;  /* 0x0000005600567308 */ /* 0x000f620000000800 */
[----:B--2---:R-:W-:Y:S01]  /*15ca0*/  FADD.FTZ R14, R78, R3 ;  /* 0x000000034e0e7221 */ /* 0x004fe20000010000 */
[----:B------:R-:W-:Y:S01]  /*15cb0*/  FADD.FTZ R15, R32, R15 ;  /* 0x0000000f200f7221 */ /* 0x000fe20000010000 */
[----:B------:R-:W-:-:S02]  /*15cc0*/  F2FP.BF16.F32.PACK_AB R28, R48, R28 ;  /* 0x0000001c301c723e */ /* 0x000fc400000010ff */
[----:B----4-:R-:W-:Y:S01]  /*15cd0*/  FADD.FTZ R14, R79, R14 ;  /* 0x0000000e4f0e7221 */ /* 0x010fe20000010000 */
[----:B------:R-:W-:Y:S01]  /*15ce0*/  FADD.FTZ R34, R72, R15 ;  /* 0x0000000f48227221 */ /* 0x000fe20000010000 */
[----:B------:R-:W-:Y:S02]  /*15cf0*/  F2FP.BF16.F32.PACK_AB R29, R58, R29 ;  /* 0x0000001d3a1d723e */ /* 0x000fe400000010ff */
[----:B------:R-:W-:Y:S02]  /*15d00*/  F2FP.BF16.F32.PACK_AB R30, R52, R30 ;  /* 0x0000001e341e723e */ /* 0x000fe400000010ff */
[----:B------:R-:W-:Y:S01]  /*15d10*/  F2FP.BF16.F32.PACK_AB R31, R63, R31 ;  /* 0x0000001f3f1f723e */ /* 0x000fe200000010ff */
[----:B0-----:R-:W-:Y:S01]  /*15d20*/  FADD.FTZ R3, R33, R14 ;  /* 0x0000000e21037221 */ /* 0x001fe20000010000 */
[----:B------:R-:W-:Y:S01]  /*15d30*/  F2FP.BF16.F32.PACK_AB R8, R56, R53 ;  /* 0x000000353808723e */ /* 0x000fe200000010ff */
[----:B------:R-:W-:Y:S01]  /*15d40*/  FADD.FTZ R15, R73, R34 ;  /* 0x00000022490f7221 */ /* 0x000fe20000010000 */
        /* <DEDUP_REMOVED lines=8> */
[----:B-1----:R-:W-:Y:S02]  /*15dd0*/  F2FP.BF16.F32.PACK_AB R33, R4, R33 ;  /* 0x000000210421723e */ /* 0x002fe400000010ff */
[----:B------:R-:W-:Y:S02]  /*15de0*/  F2FP.BF16.F32.PACK_AB R34, R76, R73 ;  /* 0x000000494c22723e */ /* 0x000fe400000010ff */
[----:B-----5:R-:W-:Y:S01]  /*15df0*/  F2FP.BF16.F32.PACK_AB R35, R86, R85 ;  /* 0x000000555623723e */ /* 0x020fe200000010ff */
[----:B------:R-:W-:Y:S04]  /*15e00*/  STSM.16.M88.4 [R137+0x27800], R28 ;  /* 0x0278001c89007844 */ /* 0x000fe80000000200 */
[----:B---3--:R0:W-:Y:S04]  /*15e10*/  STSM.16.M88.4 [R38], R8 ;  /* 0x0000000826007844 */ /* 0x0081e80000000200 */
[----:B------:R1:W-:Y:S04]  /*15e20*/  STSM.16.M88.4 [R139+0x6000], R24 ;  /* 0x006000188b007844 */ /* 0x0003e80000000200 */
[----:B------:R1:W-:Y:S01]  /*15e30*/  STSM.16.M88.4 [R138+0x6000], R32 ;  /* 0x006000208a007844 */ /* 0x0003e20000000200 */
[----:B------:R-:W-:Y:S01]  /*15e40*/  @!PT LDS RZ, [RZ] ;  /* 0x00000000fffff984 */ /* 0x000fe20000000800 */
[----:B------:R-:W-:Y:S01]  /*15e50*/  @!PT LDS RZ, [RZ] ;  /* 0x00000000fffff984 */ /* 0x000fe20000000800 */
[----:B------:R-:W-:Y:S01]  /*15e60*/  @!PT LDS RZ, [RZ] ;  /* 0x00000000fffff984 */ /* 0x000fe20000000800 */
[----:B------:R-:W-:Y:S01]  /*15e70*/  @!PT LDS RZ, [RZ] ;  /* 0x00000000fffff984 */ /* 0x000fe20000000800 */
[----:B------:R2:W-:Y:S06]  /*15e80*/  MEMBAR.ALL.CTA ;  /* 0x0000000000007992 */ /* 0x0005ec0000008000 */
[----:B--2---:R-:W2:Y:S01]  /*15e90*/  FENCE.VIEW.ASYNC.S ;  /* 0x00000000000073c6 */ /* 0x004ea20000000000 */
[----:B------:R-:W-:Y:S01]  /*15ea0*/  ISETP.GT.AND P2, PT, R0, R140, PT ;  /* 0x0000008c0000720c */ /* 0x000fe20003f44270 */
[----:B------:R-:W-:Y:S01]  /*15eb0*/  FADD.FTZ R14, R4, R3 ;  /* 0x00000003040e7221 */ /* 0x000fe20000010000 */
[----:B------:R-:W-:-:S03]  /*15ec0*/  FMUL.FTZ R90, R90, R5 ;  /* 0x000000055a5a7220 */ /* 0x000fc60000410000 */
        /* <DEDUP_REMOVED lines=50> */
[----:B------:R-:W-:-:S02]  /*161f0*/  VIADD R0, R0, 0xffffffff ;  /* 0xffffffff00007836 */ /* 0x000fc40000000000 */
[----:B0-----:R-:W-:Y:S02]  /*16200*/  IMAD.MOV.U32 R10, RZ, RZ, R22 ;  /* 0x000000ffff0a7224 */ /* 0x001fe400078e0016 */
[----:B------:R-:W-:Y:S02]  /*16210*/  IMAD.MOV.U32 R9, RZ, RZ, R17 ;  /* 0x000000ffff097224 */ /* 0x000fe400078e0011 */
[----:B------:R-:W-:Y:S02]  /*16220*/  IMAD.MOV.U32 R5, RZ, RZ, R13 ;  /* 0x000000ffff057224 */ /* 0x000fe400078e000d */
[----:B------:R-:W-:Y:S01]  /*16230*/  IMAD.MOV.U32 R8, RZ, RZ, R12 ;  /* 0x000000ffff087224 */ /* 0x000fe200078e000c */
[----:B--2---:R-:W-:Y:S01]  /*16240*/  NOP ;  /* 0x0000000000007918 */ /* 0x004fe20000000000 */
[----:B-1----:R-:W-:Y:S05]  /*16250*/  @P2 BRA `(.L_x_9518) ;  /* 0xffffffd4001c2947 */ /* 0x002fea000383ffff */
.L_x_9508:
[----:B------:R-:W2:Y:S02]  /*16260*/  LDL R5, [R1+0x3c] ;  /* 0x00003c0001057983 */ /* 0x000ea40000100800 */
[----:B--2---:R-:W-:-:S13]  /*16270*/  ISETP.GE.AND P2, PT, R0, R5, PT ;  /* 0x000000050000720c */ /* 0x004fda0003f46270 */
[----:B------:R-:W-:Y:S05]  /*16280*/  @!P2 BRA `(.L_x_9519) ;  /* 0x0000003c0008a947 */ /* 0x000fea0003800000 */
[----:B------:R-:W2:Y:S04]  /*16290*/  LDL R8, [R1+0x30] ;  /* 0x0000300001087983 */ /* 0x000ea80000100800 */
[----:B------:R-:W2:Y:S01]  /*162a0*/  LDL R5, [R1+0x28] ;  /* 0x0000280001057983 */ /* 0x000ea20000100800 */
[----:B------:R-:W-:Y:S02]  /*162b0*/  IMAD.MOV.U32 R14, RZ, RZ, R22 ;  /* 0x000000ffff0e7224 */ /* 0x000fe400078e0016 */
[----:B------:R-:W-:Y:S02]  /*162c0*/  IMAD.MOV.U32 R11, RZ, RZ, R17 ;  /* 0x000000ffff0b7224 */ /* 0x000fe400078e0011 */
[----:B--2---:R-:W-:Y:S02]  /*162d0*/  IMAD.IADD R10, R5, 0x1, -R8 ;  /* 0x00000001050a7824 */ /* 0x004fe400078e0a08 */
[----:B------:R-:W-:-:S02]  /*162e0*/  IMAD.MOV.U32 R5, RZ, RZ, R13 ;  /* 0x000000ffff057224 */ /* 0x000fc400078e000d */
[--C-:B------:R-:W-:Y:S02]  /*162f0*/  IMAD.IADD R9, R20, 0x1, R10.reuse ;  /* 0x0000000114097824 */ /* 0x100fe400078e020a */
[----:B------:R-:W-:Y:S02]  /*16300*/  IMAD.IADD R10, R21, 0x1, R10 ;  /* 0x00000001150a7824 */ /* 0x000fe400078e020a */
[----:B------:R-:W-:Y:S01]  /*16310*/  IMAD.MOV.U32 R8, RZ, RZ, R12 ;  /* 0x000000ffff087224 */ /* 0x000fe200078e000c */
[----:B------:R-:W-:Y:S02]  /*16320*/  LOP3.LUT R145, RZ, R9, RZ, 0x33, !PT ;  /* 0x00000009ff917212 */ /* 0x000fe400078e33ff */
[----:B------:R-:W-:-:S07]  /*16330*/  LOP3.LUT R140, RZ, R10, RZ, 0x33, !PT ;  /* 0x0000000aff8c7212 */ /* 0x000fce00078e33ff */
.L_x_9537:
        /* <DEDUP_REMOVED lines=11> */
.L_x_9521:
[----:B------:R-:W-:Y:S01]  /*163f0*/  IMAD R12, R17, 0x8, R2 ;  /* 0x00000008110c7824 */ /* 0x000fe200078e0202 */
[----:B------:R-:W-:-:S04]  /*16400*/  SHF.L.U32 R13, R22, 0x1f, RZ ;  /* 0x0000001f160d7819 */ /* 0x000fc800000006ff */
[----:B------:R0:W1:Y:S01]  /*16410*/  SYNCS.PHASECHK.TRANS64.TRYWAIT P3, [R12+URZ+0x2d830], R13 ;  /* 0x02d8300d0c0075a7 */ /* 0x000062000806017f */
[----:B------:R-:W-:Y:S05]  /*16420*/  @!P0 BRA `(.L_x_9522) ;  /* 0x0000000000048947 */ /* 0x000fea0003800000 */
[----:B------:R-:W-:Y:S01]  /*16430*/  BPT.TRAP 0x1 ;  /* 0x000000040000795c */ /* 0x000fe20000300000 */
.L_x_9522:
[----:B------:R-:W-:Y:S04]  /*16440*/  BSSY B0, `(.L_x_9520) ;  /* 0x0000004000007945 */ /* 0x000fe80003800000 */
[----:B-1----:R-:W-:Y:S05]  /*16450*/  @P3 BRA `(.L_x_9523) ;  /* 0x0000000000083947 */ /* 0x002fea0003800000 */
[----:B------:R-:W1:Y:S02]  /*16460*/  SYNCS.PHASECHK.TRANS64.TRYWAIT P3, [R12+URZ+0x2d830], R13 ;  /* 0x02d8300d0c0075a7 */ /* 0x000e64000806017f */
[----:B-1----:R-:W-:Y:S05]  /*16470*/  @!P3 BRA `(.L_x_9524) ;  /* 0x000000c800b8b947 */ /* 0x002fea0003800000 */
.L_x_9523:
[----:B------:R-:W-:Y:S05]  /*16480*/  BSYNC B0 ;  /* 0x0000000000007941 */ /* 0x000fea0003800000 */
.L_x_9520:
        /* <DEDUP_REMOVED lines=10> */
[----:B------:R-:W-:Y:S01]  /*16530*/  R2UR UR9, R7 ;  /* 0x00000000070972ca */ /* 0x000fe200000e0000 */
[----:B------:R-:W-:Y:S01]  /*16540*/  IMAD.MOV.U32 R29, RZ, RZ, -0x7fffffe0 ;  /* 0x80000020ff1d7424 */ /* 0x000fe200078e00ff */
[----:B------:R-:W-:Y:S02]  /*16550*/  R2UR UR15, R27 ;  /* 0x000000001b0f72ca */ /* 0x000fe400000e0000 */
[----:B------:R-:W-:Y:S02]  /*16560*/  R2UR UR19, R25 ;  /* 0x00000000191372ca */ /* 0x000fe400000e0000 */
[----:B------:R-:W-:-:S02]  /*16570*/  R2UR UR23, R27 ;  /* 0x000000001b1772ca */ /* 0x000fc400000e0000 */
[----:B------:R-:W-:Y:S02]  /*16580*/  R2UR UR27, R29 ;  /* 0x000000001d1b72ca */ /* 0x000fe400000e0000 */
[----:B------:R-:W-:Y:S02]  /*16590*/  R2UR UR12, R154 ;  /* 0x000000009a0c72ca */ /* 0x000fe400000e0000 */
[----:B------:R-:W-:Y:S01]  /*165a0*/  R2UR UR13, R155 ;  /* 0x000000009b0d72ca */ /* 0x000fe200000e0000 */
[----:B------:R0:W-:Y:S01]  /*165b0*/  BAR.SYNC.DEFER_BLOCKING R15, 0x100 ;  /* 0x0004000f0000751d */ /* 0x0001e20000010000 */
[----:B------:R-:W-:Y:S01]  /*165c0*/  R2UR UR16, R152 ;  /* 0x00000000981072ca */ /* 0x000fe200000e0000 */
[----:B--2---:R-:W-:-:S04]  /*165d0*/  IMAD R12, R17, 0x600, R12 ;  /* 0x00000600110c7824 */ /* 0x004fc800078e020c */
[C---:B------:R-:W-:Y:S01]  /*165e0*/  VIADD R26, R12.reuse, 0x2 ;  /* 0x000000020c1a7836 */ /* 0x040fe20000000000 */
[C---:B------:R-:W-:Y:S01]  /*165f0*/  R2UR UR10, R12.reuse ;  /* 0x000000000c0a72ca */ /* 0x040fe200000e0000 */
[C---:B------:R-:W-:Y:S02]  /*16600*/  VIADD R24, R12.reuse, 0x200 ;  /* 0x000002000c187836 */ /* 0x040fe40000000000 */
[----:B------:R-:W-:Y:S01]  /*16610*/  VIADD R28, R12, 0x400 ;  /* 0x000004000c1c7836 */ /* 0x000fe20000000000 */
[----:B------:R-:W-:Y:S01]  /*16620*/  R2UR UR14, R26 ;  /* 0x000000001a0e72ca */ /* 0x000fe200000e0000 */
[----:B------:R-:W-:Y:S01]  /*16630*/  VIADD R26, R12, 0x202 ;  /* 0x000002020c1a7836 */ /* 0x000fe20000000000 */
[----:B------:R-:W-:Y:S02]  /*16640*/  R2UR UR18, R24 ;  /* 0x00000000181272ca */ /* 0x000fe400000e0000 */
[----:B------:R-:W-:Y:S02]  /*16650*/  R2UR UR26, R28 ;  /* 0x000000001c1a72ca */ /* 0x000fe400000e0000 */
[----:B------:R-:W-:-:S02]  /*16660*/  R2UR UR22, R26 ;  /* 0x000000001a1672ca */ /* 0x000fc400000e0000 */
[----:B------:R-:W-:-:S06]  /*16670*/  WARPGROUP.ARRIVE ;  /* 0x00000000000079c5 */ /* 0x000fcc0000000000 */
[----:B------:R-:W-:Y:S01]  /*16680*/  HGMMA.64x128x16.F32.BF16 R24, gdesc[UR8], RZ, !UPT, gsb0 ;  /* 0x01e00000081879f0 */ /* 0x000fe2000c0018ff */
[----:B------:R-:W-:Y:S02]  /*16690*/  R2UR UR17, R153 ;  /* 0x00000000991172ca */ /* 0x000fe400000e0000 */
[----:B------:R-:W-:Y:S02]  /*166a0*/  WARPGROUP.DEPBAR.LE gsb0, 0x0 ;  /* 0x00008000000079c5 */ /* 0x000fe40000010000 */
[----:B------:R-:W-:-:S07]  /*166b0*/  WARPGROUP.ARRIVE ;  /* 0x00000000000079c5 */ /* 0x000fce0000000000 */
        /* <DEDUP_REMOVED lines=26> */
.L_x_9526:
[----:B------:R-:W-:Y:S01]  /*16860*/  SHF.L.U32 R12, R14, 0x1f, RZ ;  /* 0x0000001f0e0c7819 */ /* 0x000fe200000006ff */
[----:B------:R-:W-:-:S04]  /*16870*/  IMAD R13, R11, 0x8, R2 ;  /* 0x000000080b0d7824 */ /* 0x000fc800078e0202 */
[----:B------:R0:W1:Y:S01]  /*16880*/  SYNCS.PHASECHK.TRANS64.TRYWAIT P2, [R13+URZ+0x2d850], R12 ;  /* 0x02d8500c0d0075a7 */ /* 0x000062000804017f */
[----:B------:R-:W-:Y:S05]  /*16890*/  @!P0 BRA `(.L_x_9527) ;  /* 0x0000000000048947 */ /* 0x000fea0003800000 */
[----:B------:R-:W-:Y:S01]  /*168a0*/  BPT.TRAP 0x1 ;  /* 0x000000040000795c */ /* 0x000fe20000300000 */
.L_x_9527:
[----:B-1----:R-:W-:Y:S05]  /*168b0*/  @P2 BRA `(.L_x_9525) ;  /* 0x0000000000082947 */ /* 0x002fea0003800000 */
[----:B------:R-:W1:Y:S02]  /*168c0*/  SYNCS.PHASECHK.TRANS64.TRYWAIT P2, [R13+URZ+0x2d850], R12 ;  /* 0x02d8500c0d0075a7 */ /* 0x000e64000804017f */
[----:B-1----:R-:W-:Y:S05]  /*168d0*/  @!P2 BRA `(.L_x_9528) ;  /* 0x000000c400b4a947 */ /* 0x002fea0003800000 */
.L_x_9525:
        /* <DEDUP_REMOVED lines=8> */
[C---:B------:R-:W-:Y:S01]  /*16960*/  R2UR UR11, R13.reuse ;  /* 0x000000000d0b72ca */ /* 0x040fe200000e0000 */
[----:B------:R-:W4:Y:S01]  /*16970*/  LDL R142, [R1+0x30] ;  /* 0x00003000018e7983 */ /* 0x000f220000100800 */
[----:B------:R-:W-:Y:S02]  /*16980*/  LOP3.LUT R12, R12, 0x2000000, RZ, 0xfc, !PT ;  /* 0x020000000c0c7812 */ /* 0x000fe400078efcff */
[----:B------:R-:W-:Y:S01]  /*16990*/  R2UR UR43, R13 ;  /* 0x000000000d2b72ca */ /* 0x000fe200000e0000 */
[----:B------:R-:W-:Y:S01]  /*169a0*/  WARPGROUP.ARRIVE ;  /* 0x00000000000079c5 */ /* 0x000fe20000000000 */
[----:B------:R-:W-:Y:S01]  /*169b0*/  R2UR UR15, R15 ;  /* 0x000000000f0f72ca */ /* 0x000fe200000e0000 */
[----:B------:R-:W-:Y:S01]  /*169c0*/  IMAD R12, R11, 0x600, R12 ;  /* 0x000006000b0c7824 */ /* 0x000fe200078e020c */
[C---:B------:R-:W-:Y:S02]  /*169d0*/  R2UR UR19, R15.reuse ;  /* 0x000000000f1372ca */ /* 0x040fe400000e0000 */
[----:B------:R-:W-:Y:S01]  /*169e0*/  R2UR UR23, R15 ;  /* 0x000000000f1772ca */ /* 0x000fe200000e0000 */
[C---:B------:R-:W-:Y:S01]  /*169f0*/  VIADD R14, R12.reuse, 0x40 ;  /* 0x000000400c0e7836 */ /* 0x040fe20000000000 */
[----:B------:R-:W-:-:S02]  /*16a00*/  R2UR UR10, R12 ;  /* 0x000000000c0a72ca */ /* 0x000fc400000e0000 */
[C---:B------:R-:W-:Y:S02]  /*16a10*/  R2UR UR27, R15.reuse ;  /* 0x000000000f1b72ca */ /* 0x040fe400000e0000 */
[----:B------:R-:W-:Y:S01]  /*16a20*/  R2UR UR14, R14 ;  /* 0x000000000e0e72ca */ /* 0x000fe200000e0000 */
[----:B------:R-:W-:Y:S01]  /*16a30*/  VIADD R14, R12, 0x80 ;  /* 0x000000800c0e7836 */ /* 0x000fe20000000000 */
[C---:B------:R-:W-:Y:S02]  /*16a40*/  R2UR UR31, R15.reuse ;  /* 0x000000000f1f72ca */ /* 0x040fe400000e0000 */
[----:B------:R-:W-:Y:S02]  /*16a50*/  R2UR UR35, R15 ;  /* 0x000000000f2372ca */ /* 0x000fe400000e0000 */
        /* <DEDUP_REMOVED lines=8> */
[----:B------:R-:W-:Y:S02]  /*16ae0*/  VIADD R12, R12, 0x1c0 ;  /* 0x000001c00c0c7836 */ /* 0x000fe40000000000 */
[----:B------:R-:W-:Y:S01]  /*16af0*/  IMAD.MOV.U32 R13, RZ, RZ, 0x40000040 ;  /* 0x40000040ff0d7424 */ /* 0x000fe200078e00ff */
[----:B------:R-:W-:Y:S02]  /*16b00*/  R2UR UR34, R14 ;  /* 0x000000000e2272ca */ /* 0x000fe400000e0000 */
[----:B------:R-:W-:Y:S02]  /*16b10*/  R2UR UR42, R12 ;  /* 0x000000000c2a72ca */ /* 0x000fe400000e0000 */
[----:B------:R-:W-:Y:S01]  /*16b20*/  R2UR UR9, R13 ;  /* 0x000000000d0972ca */ /* 0x000fe200000e0000 */
[----:B------:R-:W-:-:S05]  /*16b30*/  IMAD.MOV.U32 R15, RZ, RZ, 0x40000040 ;  /* 0x40000040ff0f7424 */ /* 0x000fca00078e00ff */
[----:B------:R-:W-:Y:S01]  /*16b40*/  R2UR UR13, R15 ;  /* 0x000000000f0d72ca */ /* 0x000fe200000e0000 */
[----:B------:R-:W-:-:S05]  /*16b50*/  IMAD.MOV.U32 R15, RZ, RZ, 0x40000040 ;  /* 0x40000040ff0f7424 */ /* 0x000fca00078e00ff */
[----:B------:R-:W-:Y:S02]  /*16b60*/  R2UR UR17, R15 ;  /* 0x000000000f1172ca */ /* 0x000fe400000e0000 */
[----:B--2---:R-:W-:-:S04]  /*16b70*/  LOP3.LUT R12, R141, 0x10000, RZ, 0xfc, !PT ;  /* 0x000100008d0c7812 */ /* 0x004fc800078efcff */
        /* <DEDUP_REMOVED lines=10> */
[----:B------:R-:W-:-:S03]  /*16c20*/  IMAD.MOV.U32 R15, RZ, RZ, 0x40000040 ;  /* 0x40000040ff0f7424 */ /* 0x000fc600078e00ff */
[----:B------:R-:W-:Y:S02]  /*16c30*/  R2UR UR20, R14 ;  /* 0x000000000e1472ca */ /* 0x000fe400000e0000 */
[----:B------:R-:W-:Y:S01]  /*16c40*/  R2UR UR21, R15 ;  /* 0x000000000f1572ca */ /* 0x000fe200000e0000 */
[----:B------:R-:W-:Y:S02]  /*16c50*/  WARPGROUP.DEPBAR.LE gsb0, 0x0 ;  /* 0x00008000000079c5 */ /* 0x000fe40000010000 */
[----:B------:R-:W-:-:S06]  /*16c60*/  WARPGROUP.ARRIVE ;  /* 0x00000000000079c5 */ /* 0x000fcc0000000000 */
[----:B------:R-:W-:Y:S01]  /*16c70*/  HGMMA.64x96x16.F32.BF16 R88, gdesc[UR16].tnspB, R88, gsb0 ;  /* 0x41600000105879f0 */ /* 0x000fe20008001858 */
        /* <DEDUP_REMOVED lines=28> */
[----:B------:R-:W-:Y:S01]  /*16e40*/  FMUL.FTZ R14, R25, UR46 ;  /* 0x0000002e190e7c20 */ /* 0x000fe20008410000 */
[----:B------:R-:W-:Y:S01]  /*16e50*/  FMUL.FTZ R25, R30, UR46 ;  /* 0x0000002e1e197c20 */ /* 0x000fe20008410000 */
[----:B------:R-:W-:Y:S01]  /*16e60*/  FMUL.FTZ R30, R34, UR46 ;  /* 0x0000002e221e7c20 */ /* 0x000fe20008410000 */
[----:B------:R-:W-:Y:S01]  /*16e70*/  FMUL.FTZ R34, R37, UR46 ;  /* 0x0000002e25227c20 */ /* 0x000fe20008410000 */
[----:B------:R-:W-:Y:S01]  /*16e80*/  FMUL.FTZ R37, R42, UR46 ;  /* 0x0000002e2a257c20 */ /* 0x000fe20008410000 */
[----:B------:R-:W-:Y:S01]  /*16e90*/  FMUL.FTZ R42, R45, UR46 ;  /* 0x0000002e2d2a7c20 */ /* 0x000fe20008410000 */
[----:B------:R-:W-:Y:S02]  /*16ea0*/  FMUL.FTZ R45, R50, UR46 ;  /* 0x0000002e322d7c20 */ /* 0x000fe40008410000 */
[----:B------:R-:W0:Y:S01]  /*16eb0*/  S2R R50, SR_TID.X ;  /* 0x0000000000327919 */ /* 0x000e220000002100 */
[----:B------:R-:W-:Y:S01]  /*16ec0*/  FMUL.FTZ R12, R24, UR46 ;  /* 0x0000002e180c7c20 */ /* 0x000fe20008410000 */
[----:B------:R-:W-:Y:S01]  /*16ed0*/  FMUL.FTZ R24, R28, UR46 ;  /* 0x0000002e1c187c20 */ /* 0x000fe20008410000 */
[----:B------:R-:W-:Y:S01]  /*16ee0*/  FMUL.FTZ R28, R32, UR46 ;  /* 0x0000002e201c7c20 */ /* 0x000fe20008410000 */
[----:B------:R-:W-:-:S02]  /*16ef0*/  WARPGROUP.DEPBAR.LE gsb0, 0x0 ;  /* 0x00008000000079c5 */ /* 0x000fc40000010000 */
[----:B------:R-:W-:-:S06]  /*16f00*/  WARPGROUP.ARRIVE ;  /* 0x00000000000079c5 */ /* 0x000fcc0000000000 */
[----:B------:R-:W-:Y:S01]  /*16f10*/  HGMMA.64x96x16.F32.BF16 R88, gdesc[UR40].tnspB, R88, gsb0 ;  /* 0x41600000285879f0 */ /* 0x000fe20008001858 */
[----:B0-----:R-:W-:Y:S01]  /*16f20*/  SHF.R.U32.HI R144, RZ, 0x7, R50 ;  /* 0x00000007ff907819 */ /* 0x001fe20000011632 */
[----:B------:R-:W-:Y:S01]  /*16f30*/  FMUL.FTZ R32, R36, UR46 ;  /* 0x0000002e24207c20 */ /* 0x000fe20008410000 */
[----:B------:R-:W-:Y:S01]  /*16f40*/  ISETP.GE.U32.AND P2, PT, R50, 0x180, PT ;  /* 0x000001803200780c */ /* 0x000fe20003f46070 */
[----:B------:R-:W-:Y:S02]  /*16f50*/  FMUL.FTZ R36, R40, UR46 ;  /* 0x0000002e28247c20 */ /* 0x000fe40008410000 */
[----:B------:R-:W-:Y:S02]  /*16f60*/  VIADD R50, R144, 0x9 ;  /* 0x0000000990327836 */ /* 0x000fe40000000000 */
        /* <DEDUP_REMOVED lines=56> */
[----:B------:R-:W2:Y:S01]  /*172f0*/  MUFU.TANH R13, R13 ;  /* 0x0000000d000d7308 */ /* 0x000ea20000002400 */
[----:B------:R-:W-:-:S02]  /*17300*/  WARPGROUP.DEPBAR.LE gsb0, 0x0 ;  /* 0x00008000000079c5 */ /* 0x000fc40000010000 */
[----:B------:R5:W-:Y:S06]  /*17310*/  BAR.ARV R50, 0x100 ;  /* 0x000400320000751d */ /* 0x000bec0000002000 */
[----:B-----5:R-:W-:-:S04]  /*17320*/  @!P1 IMAD R50, R17, 0x8, R2 ;  /* 0x0000000811329824 */ /* 0x020fc800078e0202 */
[----:B------:R-:W-:-:S05]  /*17330*/  @!P1 VIADD R50, R50, 0x2d840 ;  /* 0x0002d84032329836 */ /* 0x000fca0000000000 */
[----:B------:R-:W-:-:S04]  /*17340*/  @!P1 PRMT R50, RZ, 0x654, R50 ;  /* 0x00000654ff329816 */ /* 0x000fc80000000032 */
[----:B------:R3:W-:Y:S01]  /*17350*/  @!P1 SYNCS.ARRIVE.TRANS64.RED.A1T0 RZ, [R50+URZ], RZ ;  /* 0x000000ff32ff99a7 */ /* 0x0007e2000810043f */
[----:B------:R-:W0:Y:S01]  /*17360*/  MUFU.TANH R15, R15 ;  /* 0x0000000f000f7308 */ /* 0x000e220000002400 */
[----:B---3--:R-:W-:-:S07]  /*17370*/  IADD3 R50, R143, 0x1, -R83 ;  /* 0x000000018f327810 */ /* 0x008fce0007ffe853 */
[----:B------:R-:W3:Y:S01]  /*17380*/  MUFU.TANH R24, R24 ;  /* 0x0000001800187308 */ /* 0x000ee20000002400 */
[----:B----4-:R-:W-:-:S07]  /*17390*/  IMAD.IADD R50, R50, 0x1, -R142 ;  /* 0x0000000132327824 */ /* 0x010fce00078e0a8e */
[----:B------:R-:W4:Y:S01]  /*173a0*/  MUFU.TANH R26, R26 ;  /* 0x0000001a001a7308 */ /* 0x000f220000002400 */
[----:B------:R-:W-:-:S07]  /*173b0*/  IMAD R142, R136, -0x2, R50 ;  /* 0xfffffffe888e7824 */ /* 0x000fce00078e0232 */
        /* <DEDUP_REMOVED lines=74> */
.L_x_9531:
[----:B------:R-:W-:-:S05]  /*17860*/  IMAD.U32 R144, RZ, RZ, UR4 ;  /* 0x00000004ff907e24 */ /* 0x000fca000f8e00ff */
[----:B------:R-:W-:-:S13]  /*17870*/  ISETP.NE.AND P2, PT, R144, 0x1, PT ;  /* 0x000000019000780c */ /* 0x000fda0003f45270 */
[----:B------:R-:W1:Y:S02]  /*17880*/  @P2 LDC.64 R50, c[0x0][0x9e8] ;  /* 0x00027a00ff322b82 */ /* 0x000e640000000a00 */
[----:B-1----:R-:W-:-:S04]  /*17890*/  @P2 IMAD.HI.U32 R156, R9, R50, RZ ;  /* 0x00000032099c2227 */ /* 0x002fc800078e00ff */
[----:B------:R-:W-:Y:S01]  /*178a0*/  IMAD.MOV.U32 R50, RZ, RZ, R9 ;  /* 0x000000ffff327224 */ /* 0x000fe200078e0009 */
[----:B------:R-:W-:-:S07]  /*178b0*/  @P2 SHF.R.U32.HI R50, RZ, R51, R156 ;  /* 0x00000033ff322219 */ /* 0x000fce000001169c */
.L_x_9532:
[----:B------:R-:W-:Y:S05]  /*178c0*/  BSYNC B0 ;  /* 0x0000000000007941 */ /* 0x000fea0003800000 */
.L_x_9530:
[----:B------:R-:W-:-:S04]  /*178d0*/  IMAD R50, R50, R144, -R83 ;  /* 0x0000009032327224 */ /* 0x000fc800078e0a53 */
[----:B------:R-:W-:-:S05]  /*178e0*/  IMAD R50, R136, -0x2, R50 ;  /* 0xfffffffe88327824 */ /* 0x000fca00078e0232 */
[----:B------:R-:W-:Y:S02]  /*178f0*/  VIMNMX R86, R86, R50, !PT ;  /* 0x0000003256567248 */ /* 0x000fe40007fe0100 */
[----:B------:R-:W-:-:S07]  /*17900*/  VIADDMNMX R87, R50, R144, R87, PT ;  /* 0x0000009032577246 */ /* 0x000fce0003800157 */
.L_x_9529:
[----:B------:R-:W-:Y:S01]  /*17910*/  ISETP.GT.AND P2, PT, R0, -0x1, PT ;  /* 0xffffffff0000780c */ /* 0x000fe20003f44270 */
[C---:B------:R-:W-:Y:S02]  /*17920*/  IMAD.IADD R143, R21.reuse, 0x1, R143 ;  /* 0x00000001158f7824 */ /* 0x040fe400078e028f */
[----:B------:R-:W-:Y:S01]  /*17930*/  IMAD.IADD R142, R21, 0x1, R142 ;  /* 0x00000001158e7824 */ /* 0x000fe200078e028e */
        /* <DEDUP_REMOVED lines=95> */
[----:B------:R-:W-:Y:S01]  /*17f30*/  FSEL R85, R85, -INF , !P3 ;  /* 0xff80000055557808 */ /* 0x000fe20005800000 */
[----:B------:R-:W-:Y:S08]  /*17f40*/  @!P5 BRA `(.L_x_9533) ;  /* 0x000000000058d947 */ /* 0x000ff00003800000 */
        /* <DEDUP_REMOVED lines=11> */
.L_x_9535:
[----:B------:R-:W-:-:S05]  /*18000*/  IMAD.U32 R12, RZ, RZ, UR4 ;  /* 0x00000004ff0c7e24 */ /* 0x000fca000f8e00ff */
[----:B------:R-:W-:-:S13]  /*18010*/  ISETP.NE.AND P3, PT, R12, 0x1, PT ;  /* 0x000000010c00780c */ /* 0x000fda0003f65270 */
[----:B------:R-:W0:Y:S02]  /*18020*/  @P3 LDC.64 R28, c[0x0][0x9e8] ;  /* 0x00027a00ff1c3b82 */ /* 0x000e240000000a00 */
[----:B0-----:R-:W-:-:S04]  /*18030*/  @P3 IMAD.HI.U32 R86, R10, R28, RZ ;  /* 0x0000001c0a563227 */ /* 0x001fc800078e00ff */
[----:B------:R-:W-:Y:S01]  /*18040*/  IMAD.MOV.U32 R28, RZ, RZ, R10 ;  /* 0x000000ffff1c7224 */ /* 0x000fe200078e000a */
[----:B------:R-:W-:-:S07]  /*18050*/  @P3 SHF.R.U32.HI R28, RZ, R29, R86 ;  /* 0x0000001dff1c3219 */ /* 0x000fce0000011656 */
.L_x_9536:
[----:B------:R-:W-:Y:S05]  /*18060*/  BSYNC B0 ;  /* 0x0000000000007941 */ /* 0x000fea0003800000 */
.L_x_9534:
[----:B------:R-:W-:-:S04]  /*18070*/  IMAD R83, R28, R12, -R83 ;  /* 0x0000000c1c537224 */ /* 0x000fc800078e0a53 */
[----:B------:R-:W-:-:S05]  /*18080*/  IMAD R83, R136, -0x2, R83 ;  /* 0xfffffffe88537824 */ /* 0x000fca00078e0253 */
[----:B------:R-:W-:Y:S02]  /*18090*/  VIMNMX R142, R142, R83, !PT ;  /* 0x000000538e8e7248 */ /* 0x000fe40007fe0100 */
[----:B------:R-:W-:-:S07]  /*180a0*/  VIADDMNMX R143, R83, R12, R143, PT ;  /* 0x0000000c538f7246 */ /* 0x000fce000380018f */
.L_x_9533:
[----:B------:R-:W-:Y:S01]  /*180b0*/  @!P1 IMAD R11, R11, 0x8, R2 ;  /* 0x000000080b0b9824 */ /* 0x000fe200078e0202 */
[----:B------:R-:W2:Y:S01]  /*180c0*/  LDL R83, [R1+0x1c] ;  /* 0x00001c0001537983 */ /* 0x000ea20000100800 */
[----:B------:R-:W-:Y:S02]  /*180d0*/  UMOV UR39, UR5 ;  /* 0x0000000500277c82 */ /* 0x000fe40008000000 */
[----:B------:R-:W-:-:S05]  /*180e0*/  @!P1 VIADD R11, R11, 0x2d860 ;  /* 0x0002d8600b0b9836 */ /* 0x000fca0000000000 */
[----:B------:R-:W-:-:S04]  /*180f0*/  @!P1 PRMT R11, RZ, 0x654, R11 ;  /* 0x00000654ff0b9816 */ /* 0x000fc8000000000b */
[----:B------:R0:W-:Y:S02]  /*18100*/  @!P1 SYNCS.ARRIVE.TRANS64.RED.A1T0 RZ, [R11+URZ], RZ ;  /* 0x000000ff0bff99a7 */ /* 0x0001e4000810043f */
        /* <DEDUP_REMOVED lines=36> */
[----:B------:R-:W-:-:S04]  /*18350*/  FSETP.NEU.FTZ.AND P3, PT, R12, -INF , PT ;  /* 0xff8000000c00780b */ /* 0x000fc80003f7d000 */
[----:B------:R-:W-:-:S05]  /*18360*/  FSEL R11, R12, RZ, P3 ;  /* 0x000000ff0c0b7208 */ /* 0x000fca0001800000 */
[----:B------:R-:W-:Y:S01]  /*18370*/  FADD.FTZ R8, -R11, R8 ;  /* 0x000000080b087221 */ /* 0x000fe20000010100 */
[----:B------:R-:W-:-:S03]  /*18380*/  FMUL.FTZ R11, R12, UR39 ;  /* 0x000000270c0b7c20 */ /* 0x000fc60008410000 */
[----:B------:R-:W-:Y:S02]  /*18390*/  FMUL.FTZ R8, R8, UR39 ;  /* 0x0000002708087c20 */ /* 0x000fe40008410000 */
[----:B------:R-:W-:Y:S02]  /*183a0*/  FSEL R11, R11, RZ, P3 ;  /* 0x000000ff0b0b7208 */ /* 0x000fe40001800000 */
[----:B------:R-:W-:Y:S02]  /*183b0*/  ISETP.GT.AND P3, PT, R142, 0x1, P2 ;  /* 0x000000018e00780c */ /* 0x000fe40001764270 */
[----:B------:R-:W-:Y:S01]  /*183c0*/  MUFU.EX2 R8, R8 ;  /* 0x0000000800087308 */ /* 0x000fe20000000800 */
[--C-:B------:R-:W-:Y:S01]  /*183d0*/  FFMA.FTZ R50, R50, UR39, -R11.reuse ;  /* 0x0000002732327c23 */ /* 0x100fe2000801080b */
[----:B------:R-:W-:Y:S01]  /*183e0*/  ISETP.LT.OR P4, PT, R143, 0x2, P3 ;  /* 0x000000028f00780c */ /* 0x000fe20001f81670 */
[--C-:B------:R-:W-:Y:S01]  /*183f0*/  FFMA.FTZ R14, R14, UR39, -R11.reuse ;  /* 0x000000270e0e7c23 */ /* 0x100fe2000801080b */
[----:B------:R-:W-:Y:S01]  /*18400*/  ISETP.GT.AND P3, PT, R142, 0x8, P2 ;  /* 0x000000088e00780c */ /* 0x000fe20001764270 */
[--C-:B------:R-:W-:Y:S01]  /*18410*/  FFMA.FTZ R28, R24, UR39, -R11.reuse ;  /* 0x00000027181c7c23 */ /* 0x100fe2000801080b */
[----:B------:R-:W-:Y:S01]  /*18420*/  FSEL R15, R15, -INF , !P4 ;  /* 0xff8000000f0f7808 */ /* 0x000fe20006000000 */
[--C-:B------:R-:W-:Y:S01]  /*18430*/  FFMA.FTZ R26, R26, UR39, -R11.reuse ;  /* 0x000000271a1a7c23 */ /* 0x100fe2000801080b */
[----:B------:R-:W-:Y:S01]  /*18440*/  ISETP.GT.AND P4, PT, R142, 0x9, P2 ;  /* 0x000000098e00780c */ /* 0x000fe20001784270 */
[----:B------:R-:W0:Y:S01]  /*18450*/  MUFU.EX2 R24, R50 ;  /* 0x0000003200187308 */ /* 0x000e220000000800 */
[----:B------:R-:W-:Y:S01]  /*18460*/  ISETP.LT.OR P3, PT, R143, 0x9, P3 ;  /* 0x000000098f00780c */ /* 0x000fe20001f61670 */
[--C-:B------:R-:W-:Y:S01]  /*18470*/  FFMA.FTZ R51, R51, UR39, -R11.reuse ;  /* 0x0000002733337c23 */ /* 0x100fe2000801080b */
[----:B------:R-:W-:Y:S01]  /*18480*/  ISETP.LT.OR P4, PT, R143, 0xa, P4 ;  /* 0x0000000a8f00780c */ /* 0x000fe20002781670 */
[--C-:B------:R-:W-:Y:S01]  /*18490*/  FFMA.FTZ R144, R144, UR39, -R11.reuse ;  /* 0x0000002790907c23 */ /* 0x100fe2000801080b */
[----:B------:R-:W-:Y:S01]  /*184a0*/  FSEL R25, R25, -INF , !P3 ;  /* 0xff80000019197808 */ /* 0x000fe20005800000 */
[--C-:B------:R-:W-:Y:S01]  /*184b0*/  FFMA.FTZ R32, R32, UR39, -R11.reuse ;  /* 0x0000002720207c23 */ /* 0x100fe2000801080b */
[----:B------:R-:W-:Y:S01]  /*184c0*/  FSEL R27, R27, -INF , !P4 ;  /* 0xff8000001b1b7808 */ /* 0x000fe20006000000 */
[----:B------:R-:W1:Y:S01]  /*184d0*/  MUFU.EX2 R14, R14 ;  /* 0x0000000e000e7308 */ /* 0x000e620000000800 */
[----:B------:R-:W-:Y:S01]  /*184e0*/  ISETP.GT.AND P4, PT, R142, 0x11, P2 ;  /* 0x000000118e00780c */ /* 0x000fe20001784270 */
[--C-:B------:R-:W-:Y:S01]  /*184f0*/  FFMA.FTZ R34, R34, UR39, -R11.reuse ;  /* 0x0000002722227c23 */ /* 0x100fe2000801080b */
[----:B------:R-:W-:Y:S01]  /*18500*/  ISETP.GT.AND P3, PT, R142, 0x10, P2 ;  /* 0x000000108e00780c */ /* 0x000fe20001764270 */
[--C-:B------:R-:W-:Y:S01]  /*18510*/  FFMA.FTZ R36, R36, UR39, -R11.reuse ;  /* 0x0000002724247c23 */ /* 0x100fe2000801080b */
[C---:B------:R-:W-:Y:S01]  /*18520*/  ISETP.LT.OR P4, PT, R143.reuse, 0x12, P4 ;  /* 0x000000128f00780c */ /* 0x040fe20002781670 */
[--C-:B------:R-:W-:Y:S01]  /*18530*/  FFMA.FTZ R38, R38, UR39, -R11.reuse ;  /* 0x0000002726267c23 */ /* 0x100fe2000801080b */
[----:B------:R-:W-:Y:S01]  /*18540*/  ISETP.LT.OR P3, PT, R143, 0x11, P3 ;  /* 0x000000118f00780c */ /* 0x000fe20001f61670 */
[----:B------:R-:W3:Y:S01]  /*18550*/  MUFU.EX2 R28, R28 ;  /* 0x0000001c001c7308 */ /* 0x000ee20000000800 */
[----:B------:R-:W-:Y:S01]  /*18560*/  FSEL R31, R31, -INF , !P4 ;  /* 0xff8000001f1f7808 */ /* 0x000fe20006000000 */
[----:B0-----:R-:W-:Y:S01]  /*18570*/  FFMA.FTZ R4, R8, R4, R24 ;  /* 0x0000000408047223 */ /* 0x001fe20000010018 */
[----:B------:R-:W-:Y:S01]  /*18580*/  ISETP.GT.AND P4, PT, R142, 0x19, P2 ;  /* 0x000000198e00780c */ /* 0x000fe20001784270 */
[--C-:B------:R-:W-:Y:S01]  /*18590*/  FFMA.FTZ R40, R40, UR39, -R11.reuse ;  /* 0x0000002728287c23 */ /* 0x100fe2000801080b */
[----:B------:R-:W-:Y:S01]  /*185a0*/  FSEL R30, R30, -INF , !P3 ;  /* 0xff8000001e1e7808 */ /* 0x000fe20005800000 */
[--C-:B------:R-:W-:Y:S01]  /*185b0*/  FFMA.FTZ R42, R42, UR39, -R11.reuse ;  /* 0x000000272a2a7c23 */ /* 0x100fe2000801080b */
[----:B------:R-:W-:Y:S01]  /*185c0*/  ISETP.LT.OR P4, PT, R143, 0x1a, P4 ;  /* 0x0000001a8f00780c */ /* 0x000fe20002781670 */
[----:B------:R-:W0:Y:S01]  /*185d0*/  MUFU.EX2 R26, R26 ;  /* 0x0000001a001a7308 */ /* 0x000e220000000800 */
[----:B------:R-:W-:Y:S01]  /*185e0*/  ISETP.GT.AND P3, PT, R142, 0x18, P2 ;  /* 0x000000188e00780c */ /* 0x000fe20001764270 */
[----:B-1----:R-:W-:Y:S01]  /*185f0*/  FADD.FTZ R4, R14, R4 ;  /* 0x000000040e047221 */ /* 0x002fe20000010000 */
[----:B------:R-:W-:Y:S01]  /*18600*/  FSEL R35, R35, -INF , !P4 ;  /* 0xff80000023237808 */ /* 0x000fe20006000000 */
[--C-:B------:R-:W-:Y:S01]  /*18610*/  FFMA.FTZ R44, R44, UR39, -R11.reuse ;  /* 0x000000272c2c7c23 */ /* 0x100fe2000801080b */
[----:B------:R-:W-:Y:S01]  /*18620*/  ISETP.GT.AND P4, PT, R142, 0x21, P2 ;  /* 0x000000218e00780c */ /* 0x000fe20001784270 */
[--C-:B------:R-:W-:Y:S01]  /*18630*/  FFMA.FTZ R46, R46, UR39, -R11.reuse ;  /* 0x000000272e2e7c23 */ /* 0x100fe2000801080b */
[C---:B------:R-:W-:Y:S01]  /*18640*/  ISETP.LT.OR P3, PT, R143.reuse, 0x19, P3 ;  /* 0x000000198f00780c */ /* 0x040fe20001f61670 */
[----:B------:R-:W1:Y:S01]  /*18650*/  MUFU.EX2 R51, R51 ;  /* 0x0000003300337308 */ /* 0x000e620000000800 */
[----:B------:R-:W-:Y:S01]  /*18660*/  ISETP.LT.OR P4, PT, R143, 0x22, P4 ;  /* 0x000000228f00780c */ /* 0x000fe20002781670 */
[----:B---3--:R-:W-:Y:S01]  /*18670*/  FADD.FTZ R4, R28, R4 ;  /* 0x000000041c047221 */ /* 0x008fe20000010000 */
[----:B------:R-:W-:Y:S01]  /*18680*/  FSEL R33, R33, -INF , !P3 ;  /* 0xff80000021217808 */ /* 0x000fe20005800000 */
[--C-:B------:R-:W-:Y:S01]  /*18690*/  FFMA.FTZ R48, R48, UR39, -R11.reuse ;  /* 0x0000002730307c23 */ /* 0x100fe2000801080b */
[----:B------:R-:W-:Y:S01]  /*186a0*/  FSEL R39, R39, -INF , !P4 ;  /* 0xff80000027277808 */ /* 0x000fe20006000000 */
[--C-:B------:R-:W-:Y:S01]  /*186b0*/  FFMA.FTZ R52, R52, UR39, -R11.reuse ;  /* 0x0000002734347c23 */ /* 0x100fe2000801080b */
[C---:B------:R-:W-:Y:S01]  /*186c0*/  ISETP.GT.AND P4, PT, R142.reuse, 0x29, P2 ;  /* 0x000000298e00780c */ /* 0x040fe20001784270 */
[----:B------:R-:W-:Y:S01]  /*186d0*/  MUFU.EX2 R34, R34 ;  /* 0x0000002200227308 */ /* 0x000fe20000000800 */
[----:B------:R-:W-:Y:S01]  /*186e0*/  ISETP.GT.AND P3, PT, R142, 0x20, P2 ;  /* 0x000000208e00780c */ /* 0x000fe20001764270 */
[--C-:B------:R-:W-:Y:S01]  /*186f0*/  FFMA.FTZ R54, R54, UR39, -R11.reuse ;  /* 0x0000002736367c23 */ /* 0x100fe2000801080b */
[C---:B------:R-:W-:Y:S01]  /*18700*/  ISETP.LT.OR P4, PT, R143.reuse, 0x2a, P4 ;  /* 0x0000002a8f00780c */ /* 0x040fe20002781670 */
[--C-:B------:R-:W-:Y:S01]  /*18710*/  FFMA.FTZ R56, R56, UR39, -R11.reuse ;  /* 0x0000002738387c23 */ /* 0x100fe2000801080b */
[----:B------:R-:W-:Y:S01]  /*18720*/  ISETP.LT.OR P3, PT, R143, 0x21, P3 ;  /* 0x000000218f00780c */ /* 0x000fe20001f61670 */
[--C-:B------:R-:W-:Y:S01]  /*18730*/  FFMA.FTZ R58, R58, UR39, -R11.reuse ;  /* 0x000000273a3a7c23 */ /* 0x100fe2000801080b */
[----:B------:R-:W-:Y:S01]  /*18740*/  FSEL R43, R43, -INF , !P4 ;  /* 0xff8000002b2b7808 */ /* 0x000fe20006000000 */
[----:B------:R-:W-:Y:S01]  /*18750*/  MUFU.EX2 R36, R36 ;  /* 0x0000002400247308 */ /* 0x000fe20000000800 */
[----:B------:R-:W-:Y:S01]  /*18760*/  ISETP.GT.AND P4, PT, R142, 0x31, P2 ;  /* 0x000000318e00780c */ /* 0x000fe20001784270 */
[--C-:B------:R-:W-:Y:S01]  /*18770*/  FFMA.FTZ R60, R60, UR39, -R11.reuse ;  /* 0x000000273c3c7c23 */ /* 0x100fe2000801080b */
[----:B------:R-:W-:Y:S01]  /*18780*/  FSEL R37, R37, -INF , !P3 ;  /* 0xff80000025257808 */ /* 0x000fe20005800000 */
[--C-:B------:R-:W-:Y:S01]  /*18790*/  FFMA.FTZ R62, R62, UR39, -R11.reuse ;  /* 0x000000273e3e7c23 */ /* 0x100fe2000801080b */
[----:B------:R-:W-:Y:S01]  /*187a0*/  ISETP.LT.OR P4, PT, R143, 0x32, P4 ;  /* 0x000000328f00780c */ /* 0x000fe20002781670 */
[--C-:B------:R-:W-:Y:S01]  /*187b0*/  FFMA.FTZ R64, R64, UR39, -R11.reuse ;  /* 0x0000002740407c23 */ /* 0x100fe2000801080b */
[----:B------:R-:W-:Y:S01]  /*187c0*/  ISETP.GT.AND P3, PT, R142, 0x28, P2 ;  /* 0x000000288e00780c */ /* 0x000fe20001764270 */
[----:B------:R-:W-:Y:S01]  /*187d0*/  MUFU.EX2 R38, R38 ;  /* 0x0000002600267308 */ /* 0x000fe20000000800 */
[----:B------:R-:W-:Y:S01]  /*187e0*/  FSEL R47, R47, -INF , !P4 ;  /* 0xff8000002f2f7808 */ /* 0x000fe20006000000 */
[--C-:B------:R-:W-:Y:S01]  /*187f0*/  FFMA.FTZ R66, R66, UR39, -R11.reuse ;  /* 0x0000002742427c23 */ /* 0x100fe2000801080b */
[----:B------:R-:W-:Y:S01]  /*18800*/  ISETP.GT.AND P4, PT, R142, 0x39, P2 ;  /* 0x000000398e00780c */ /* 0x000fe20001784270 */
[--C-:B------:R-:W-:Y:S01]  /*18810*/  FFMA.FTZ R68, R68, UR39, -R11.reuse ;  /* 0x0000002744447c23 */ /* 0x100fe2000801080b */
[C---:B------:R-:W-:Y:S01]  /*18820*/  ISETP.LT.OR P3, PT, R143.reuse, 0x29, P3 ;  /* 0x000000298f00780c */ /* 0x040fe20001f61670 */
[--C-:B------:R-:W-:Y:S01]  /*18830*/  FFMA.FTZ R70, R70, UR39, -R11.reuse ;  /* 0x0000002746467c23 */ /* 0x100fe2000801080b */
[----:B------:R-:W-:Y:S01]  /*18840*/  ISETP.LT.OR P4, PT, R143, 0x3a, P4 ;  /* 0x0000003a8f00780c */ /* 0x000fe20002781670 */
[----:B------:R-:W-:Y:S01]  /*18850*/  MUFU.EX2 R40, R40 ;  /* 0x0000002800287308 */ /* 0x000fe20000000800 */
[----:B------:R-:W-:Y:S01]  /*18860*/  FSEL R41, R41, -INF , !P3 ;  /* 0xff80000029297808 */ /* 0x000fe20005800000 */
[--C-:B------:R-:W-:Y:S01]  /*18870*/  FFMA.FTZ R72, R72, UR39, -R11.reuse ;  /* 0x0000002748487c23 */ /* 0x100fe2000801080b */
[----:B------:R-:W-:Y:S01]  /*18880*/  FSEL R53, R53, -INF , !P4 ;  /* 0xff80000035357808 */ /* 0x000fe20006000000 */
[--C-:B------:R-:W-:Y:S01]  /*18890*/  FFMA.FTZ R74, R74, UR39, -R11.reuse ;  /* 0x000000274a4a7c23 */ /* 0x100fe2000801080b */
[----:B------:R-:W-:Y:S01]  /*188a0*/  ISETP.GT.AND P4, PT, R142, 0x41, P2 ;  /* 0x000000418e00780c */ /* 0x000fe20001784270 */
[--C-:B------:R-:W-:Y:S01]  /*188b0*/  FFMA.FTZ R76, R76, UR39, -R11.reuse ;  /* 0x000000274c4c7c23 */ /* 0x100fe2000801080b */
[----:B------:R-:W-:Y:S01]  /*188c0*/  ISETP.GT.AND P3, PT, R142, 0x30, P2 ;  /* 0x000000308e00780c */ /* 0x000fe20001764270 */
[----:B------:R-:W-:Y:S01]  /*188d0*/  MUFU.EX2 R42, R42 ;  /* 0x0000002a002a7308 */ /* 0x000fe20000000800 */
[C---:B------:R-:W-:Y:S01]  /*188e0*/  ISETP.LT.OR P4, PT, R143.reuse, 0x42, P4 ;  /* 0x000000428f00780c */ /* 0x040fe20002781670 */
[--C-:B------:R-:W-:Y:S01]  /*188f0*/  FFMA.FTZ R80, R80, UR39, -R11.reuse ;  /* 0x0000002750507c23 */ /* 0x100fe2000801080b */
[----:B------:R-:W-:Y:S01]  /*18900*/  ISETP.LT.OR P3, PT, R143, 0x31, P3 ;  /* 0x000000318f00780c */ /* 0x000fe20001f61670 */
[--C-:B------:R-:W-:Y:S01]  /*18910*/  FFMA.FTZ R141, R141, UR39, -R11.reuse ;  /* 0x000000278d8d7c23 */ /* 0x100fe2000801080b */
[----:B------:R-:W-:Y:S01]  /*18920*/  FSEL R57, R57, -INF , !P4 ;  /* 0xff80000039397808 */ /* 0x000fe20006000000 */
[--C-:B------:R-:W-:Y:S01]  /*18930*/  FFMA.FTZ R84, R84, UR39, -R11.reuse ;  /* 0x0000002754547c23 */ /* 0x100fe2000801080b */
[----:B------:R-:W-:Y:S01]  /*18940*/  ISETP.GT.AND P4, PT, R142, 0x49, P2 ;  /* 0x000000498e00780c */ /* 0x000fe20001784270 */
[----:B------:R-:W-:Y:S01]  /*18950*/  MUFU.EX2 R44, R44 ;  /* 0x0000002c002c7308 */ /* 0x000fe20000000800 */
[----:B------:R-:W-:Y:S01]  /*18960*/  FSEL R45, R45, -INF , !P3 ;  /* 0xff8000002d2d7808 */ /* 0x000fe20005800000 */
[----:B------:R-:W-:Y:S01]  /*18970*/  FFMA.FTZ R11, R85, UR39, -R11 ;  /* 0x00000027550b7c23 */ /* 0x000fe2000801080b */
[----:B------:R-:W-:-:S02]  /*18980*/  ISETP.LT.OR P4, PT, R143, 0x4a, P4 ;  /* 0x0000004a8f00780c */ /* 0x000fc40002781670 */
[C---:B------:R-:W-:Y:S02]  /*18990*/  ISETP.GT.AND P3, PT, R142.reuse, 0x38, P2 ;  /* 0x000000388e00780c */ /* 0x040fe40001764270 */
[----:B------:R-:W-:Y:S01]  /*189a0*/  FSEL R61, R61, -INF , !P4 ;  /* 0xff8000003d3d7808 */ /* 0x000fe20006000000 */
[----:B------:R-:W-:Y:S01]  /*189b0*/  MUFU.EX2 R46, R46 ;  /* 0x0000002e002e7308 */ /* 0x000fe20000000800 */
[----:B------:R-:W-:Y:S02]  /*189c0*/  ISETP.GT.AND P4, PT, R142, 0x51, P2 ;  /* 0x000000518e00780c */ /* 0x000fe40001784270 */
[C---:B------:R-:W-:Y:S02]  /*189d0*/  ISETP.LT.OR P3, PT, R143.reuse, 0x39, P3 ;  /* 0x000000398f00780c */ /* 0x040fe40001f61670 */
[----:B------:R-:W-:Y:S02]  /*189e0*/  ISETP.LT.OR P4, PT, R143, 0x52, P4 ;  /* 0x000000528f00780c */ /* 0x000fe40002781670 */
[----:B------:R-:W-:Y:S01]  /*189f0*/  FSEL R49, R49, -INF , !P3 ;  /* 0xff80000031317808 */ /* 0x000fe20005800000 */
[----:B------:R-:W-:Y:S01]  /*18a00*/  MUFU.EX2 R48, R48 ;  /* 0x0000003000307308 */ /* 0x000fe20000000800 */
[----:B------:R-:W-:-:S02]  /*18a10*/  FSEL R65, R65, -INF , !P4 ;  /* 0xff80000041417808 */ /* 0x000fc40006000000 */
[C---:B------:R-:W-:Y:S02]  /*18a20*/  ISETP.GT.AND P4, PT, R142.reuse, 0x59, P2 ;  /* 0x000000598e00780c */ /* 0x040fe40001784270 */
[C---:B------:R-:W-:Y:S02]  /*18a30*/  ISETP.GT.AND P3, PT, R142.reuse, 0x40, P2 ;  /* 0x000000408e00780c */ /* 0x040fe40001764270 */
[C---:B------:R-:W-:Y:S01]  /*18a40*/  ISETP.LT.OR P4, PT, R143.reuse, 0x5a, P4 ;  /* 0x0000005a8f00780c */ /* 0x040fe20002781670 */
[----:B------:R-:W-:Y:S01]  /*18a50*/  MUFU.EX2 R52, R52 ;  /* 0x0000003400347308 */ /* 0x000fe20000000800 */
[----:B------:R-:W-:Y:S02]  /*18a60*/  ISETP.LT.OR P3, PT, R143, 0x41, P3 ;  /* 0x000000418f00780c */ /* 0x000fe40001f61670 */
[----:B------:R-:W-:Y:S02]  /*18a70*/  FSEL R69, R69, -INF , !P4 ;  /* 0xff80000045457808 */ /* 0x000fe40006000000 */
[----:B------:R-:W-:-:S02]  /*18a80*/  ISETP.GT.AND P4, PT, R142, 0x61, P2 ;  /* 0x000000618e00780c */ /* 0x000fc40001784270 */
[----:B------:R-:W-:Y:S01]  /*18a90*/  FSEL R55, R55, -INF , !P3 ;  /* 0xff80000037377808 */ /* 0x000fe20005800000 */
[----:B------:R-:W-:Y:S01]  /*18aa0*/  MUFU.EX2 R54, R54 ;  /* 0x0000003600367308 */ /* 0x000fe20000000800 */
[----:B------:R-:W-:Y:S02]  /*18ab0*/  ISETP.LT.OR P4, PT, R143, 0x62, P4 ;  /* 0x000000628f00780c */ /* 0x000fe40002781670 */
[C---:B------:R-:W-:Y:S02]  /*18ac0*/  ISETP.GT.AND P3, PT, R142.reuse, 0x48, P2 ;  /* 0x000000488e00780c */ /* 0x040fe40001764270 */
[----:B------:R-:W-:Y:S02]  /*18ad0*/  FSEL R73, R73, -INF , !P4 ;  /* 0xff80000049497808 */ /* 0x000fe40006000000 */
[----:B------:R-:W-:Y:S01]  /*18ae0*/  ISETP.GT.AND P4, PT, R142, 0x69, P2 ;  /* 0x000000698e00780c */ /* 0x000fe20001784270 */
[----:B------:R-:W-:Y:S01]  /*18af0*/  MUFU.EX2 R56, R56 ;  /* 0x0000003800387308 */ /* 0x000fe20000000800 */
[----:B------:R-:W-:-:S02]  /*18b00*/  ISETP.LT.OR P3, PT, R143, 0x49, P3 ;  /* 0x000000498f00780c */ /* 0x000fc40001f61670 */
[----:B------:R-:W-:Y:S02]  /*18b10*/  ISETP.LT.OR P4, PT, R143, 0x6a, P4 ;  /* 0x0000006a8f00780c */ /* 0x000fe40002781670 */
[----:B------:R-:W-:Y:S02]  /*18b20*/  FSEL R59, R59, -INF , !P3 ;  /* 0xff8000003b3b7808 */ /* 0x000fe40005800000 */
[----:B------:R-:W-:Y:S01]  /*18b30*/  FSEL R77, R77, -INF , !P4 ;  /* 0xff8000004d4d7808 */ /* 0x000fe20006000000 */
[----:B------:R-:W-:Y:S01]  /*18b40*/  MUFU.EX2 R58, R58 ;  /* 0x0000003a003a7308 */ /* 0x000fe20000000800 */
[C---:B------:R-:W-:Y:S02]  /*18b50*/  ISETP.GT.AND P4, PT, R142.reuse, RZ, P2 ;  /* 0x000000ff8e00720c */ /* 0x040fe40001784270 */
[----:B------:R-:W-:Y:S02]  /*18b60*/  ISETP.GT.AND P3, PT, R142, 0x50, P2 ;  /* 0x000000508e00780c */ /* 0x000fe40001764270 */
[----:B------:R-:W-:-:S02]  /*18b70*/  ISETP.LT.OR P4, PT, R143, 0x1, P4 ;  /* 0x000000018f00780c */ /* 0x000fc40002781670 */
[----:B------:R-:W-:Y:S01]  /*18b80*/  ISETP.LT.OR P3, PT, R143, 0x51, P3 ;  /* 0x000000518f00780c */ /* 0x000fe20001f61670 */
[----:B------:R-:W-:Y:S01]  /*18b90*/  MUFU.EX2 R60, R60 ;  /* 0x0000003c003c7308 */ /* 0x000fe20000000800 */
[----:B------:R-:W-:Y:S02]  /*18ba0*/  FSEL R29, R13, -INF , !P4 ;  /* 0xff8000000d1d7808 */ /* 0x000fe40006000000 */
[----:B------:R-:W-:Y:S02]  /*18bb0*/  FSEL R63, R63, -INF , !P3 ;  /* 0xff8000003f3f7808 */ /* 0x000fe40005800000 */
[----:B------:R-:W-:Y:S02]  /*18bc0*/  FMNMX.FTZ R13, R29, R5, !PT ;  /* 0x000000051d0d7209 */ /* 0x000fe40007810000 */
        /* <DEDUP_REMOVED lines=8> */
[----:B------:R-:W-:Y:S02]  /*18c50*/  ISETP.GT.AND P3, PT, R142, 0x60, P2 ;  /* 0x000000608e00780c */ /* 0x000fe40001764270 */
[----:B------:R-:W-:-:S02]  /*18c60*/  FMNMX.FTZ R13, R30, R13, !PT ;  /* 0x0000000d1e0d7209 */ /* 0x000fc40007810000 */
[----:B------:R-:W-:Y:S01]  /*18c70*/  ISETP.LT.OR P3, PT, R143, 0x61, P3 ;  /* 0x000000618f00780c */ /* 0x000fe20001f61670 */
[----:B------:R-:W-:Y:S01]  /*18c80*/  MUFU.EX2 R66, R66 ;  /* 0x0000004200427308 */ /* 0x000fe20000000800 */
[----:B------:R-:W-:Y:S02]  /*18c90*/  FMNMX.FTZ R13, R31, R13, !PT ;  /* 0x0000000d1f0d7209 */ /* 0x000fe40007810000 */
        /* <DEDUP_REMOVED lines=20> */
[C---:B------:R-:W-:Y:S02]  /*18de0*/  ISETP.GT.AND P4, PT, R142.reuse, 0x78, P2 ;  /* 0x000000788e00780c */ /* 0x040fe40001784270 */
[----:B------:R-:W-:Y:S02]  /*18df0*/  FMNMX.FTZ R13, R49, R13, !PT ;  /* 0x0000000d310d7209 */ /* 0x000fe40007810000 */
[----:B------:R-:W-:Y:S01]  /*18e00*/  ISETP.LT.OR P3, PT, R143, 0x72, P3 ;  /* 0x000000728f00780c */ /* 0x000fe20001f61670 */
        /* <DEDUP_REMOVED lines=16> */
[----:B------:R-:W-:Y:S02]  /*18f10*/  FMNMX.FTZ R13, R65, R13, !PT ;  /* 0x0000000d410d7209 */ /* 0x000fe40007810000 */
[----:B------:R-:W-:Y:S02]  /*18f20*/  F2FP.BF16.F32.PACK_AB R24, R14, R24 ;  /* 0x000000180e18723e */ /* 0x000fe400000010ff */
        /* <DEDUP_REMOVED lines=10> */
[----:B------:R-:W3:Y:S02]  /*18fd0*/  SHFL.BFLY PT, R14, R13, 0x2, 0x1f ;  /* 0x0c401f000d0e7f89 */ /* 0x000ee400000e0000 */
[----:B---3--:R-:W-:-:S05]  /*18fe0*/  FMNMX.FTZ R13, R13, R14, !PT ;  /* 0x0000000e0d0d7209 */ /* 0x008fca0007810000 */
[----:B------:R-:W3:Y:S02]  /*18ff0*/  SHFL.BFLY PT, R14, R13, 0x1, 0x1f ;  /* 0x0c201f000d0e7f89 */ /* 0x000ee400000e0000 */
[----:B---3--:R-:W-:Y:S01]  /*19000*/  FMNMX.FTZ R13, R13, R14, !PT ;  /* 0x0000000e0d0d7209 */ /* 0x008fe20007810000 */
[C---:B0-----:R-:W-:Y:S01]  /*19010*/  FADD.FTZ R14, R26.reuse, R4 ;  /* 0x000000041a0e7221 */ /* 0x041fe20000010000 */
[----:B------:R-:W-:Y:S02]  /*19020*/  F2FP.BF16.F32.PACK_AB R26, R26, R28 ;  /* 0x0000001c1a1a723e */ /* 0x000fe400000010ff */
[C---:B------:R-:W-:Y:S01]  /*19030*/  FSETP.NEU.FTZ.AND P2, PT, R13.reuse, -INF , PT ;  /* 0xff8000000d00780b */ /* 0x040fe20003f5d000 */
[----:B------:R-:W-:Y:S01]  /*19040*/  FMUL.FTZ R4, R13, UR39 ;  /* 0x000000270d047c20 */ /* 0x000fe20008410000 */
[----:B-1----:R-:W-:-:S04]  /*19050*/  FADD.FTZ R14, R51, R14 ;  /* 0x0000000e330e7221 */ /* 0x002fc80000010000 */
        /* <DEDUP_REMOVED lines=21> */
[----:B------:R-:W-:-:S02]  /*191b0*/  FFMA.FTZ R79, R79, UR39, -R4 ;  /* 0x000000274f4f7c23 */ /* 0x000fc40008010804 */
        /* <DEDUP_REMOVED lines=10> */
[----:B------:R-:W-:Y:S01]  /*19260*/  FSEL R30, R13, RZ, P2 ;  /* 0x000000ff0d1e7208 */ /* 0x000fe20001000000 */
[----:B------:R-:W-:-:S05]  /*19270*/  FFMA.FTZ R27, R31, UR39, -R4 ;  /* 0x000000271f1b7c23 */ /* 0x000fca0008010804 */
[----:B------:R-:W0:Y:S01]  /*19280*/  MUFU.EX2 R24, R144 ;  /* 0x0000009000187308 */ /* 0x000e220000000800 */
[--C-:B------:R-:W-:Y:S01]  /*19290*/  FFMA.FTZ R31, R33, UR39, -R4.reuse ;  /* 0x00000027211f7c23 */ /* 0x100fe20008010804 */
[--C-:B------:R-:W-:Y:S01]  /*192a0*/  FFMA.FTZ R33, R35, UR39, -R4.reuse ;  /* 0x0000002723217c23 */ /* 0x100fe20008010804 */
[----:B------:R-:W-:Y:S01]  /*192b0*/  FADD.FTZ R30, -R30, R5 ;  /* 0x000000051e1e7221 */ /* 0x000fe20000010100 */
[--C-:B------:R-:W-:Y:S01]  /*192c0*/  FFMA.FTZ R35, R37, UR39, -R4.reuse ;  /* 0x0000002725237c23 */ /* 0x100fe20008010804 */
[--C-:B------:R-:W-:Y:S01]  /*192d0*/  FFMA.FTZ R37, R47, UR39, -R4.reuse ;  /* 0x000000272f257c23 */ /* 0x100fe20008010804 */
[--C-:B------:R-:W-:Y:S01]  /*192e0*/  FFMA.FTZ R47, R49, UR39, -R4.reuse ;  /* 0x00000027312f7c23 */ /* 0x100fe20008010804 */
[----:B------:R-:W-:Y:S01]  /*192f0*/  FMUL.FTZ R5, R30, UR39 ;  /* 0x000000271e057c20 */ /* 0x000fe20008410000 */
[----:B------:R-:W-:Y:S01]  /*19300*/  MUFU.EX2 R25, R25 ;  /* 0x0000001900197308 */ /* 0x000fe20000000800 */
[----:B------:R-:W-:-:S07]  /*19310*/  FFMA.FTZ R49, R57, UR39, -R4 ;  /* 0x0000002739317c23 */ /* 0x000fce0008010804 */
[----:B------:R-:W1:Y:S01]  /*19320*/  MUFU.EX2 R5, R5 ;  /* 0x0000000500057308 */ /* 0x000e620000000800 */
[C---:B0-----:R-:W-:Y:S01]  /*19330*/  FADD.FTZ R14, R24.reuse, R14 ;  /* 0x0000000e180e7221 */ /* 0x041fe20000010000 */
[----:B------:R-:W-:-:S06]  /*19340*/  F2FP.BF16.F32.PACK_AB R24, R24, R51 ;  /* 0x000000331818723e */ /* 0x000fcc00000010ff */
[----:B------:R-:W0:Y:S08]  /*19350*/  MUFU.EX2 R26, R32 ;  /* 0x00000020001a7308 */ /* 0x000e300000000800 */
[----:B------:R-:W3:Y:S01]  /*19360*/  MUFU.EX2 R27, R27 ;  /* 0x0000001b001b7308 */ /* 0x000ee20000000800 */
[----:B-1----:R-:W-:Y:S01]  /*19370*/  FFMA.FTZ R28, R5, R3, R28 ;  /* 0x00000003051c7223 */ /* 0x002fe2000001001c */
[--C-:B------:R-:W-:Y:S01]  /*19380*/  FFMA.FTZ R3, R53, UR39, -R4.reuse ;  /* 0x0000002735037c23 */ /* 0x100fe20008010804 */
[----:B------:R-:W-:-:S02]  /*19390*/  FFMA.FTZ R53, R59, UR39, -R4 ;  /* 0x000000273b357c23 */ /* 0x000fc40008010804 */
[----:B------:R-:W-:Y:S01]  /*193a0*/  FADD.FTZ R28, R15, R28 ;  /* 0x0000001c0f1c7221 */ /* 0x000fe20000010000 */
[--C-:B------:R-:W-:Y:S01]  /*193b0*/  FFMA.FTZ R15, R55, UR39, -R4.reuse ;  /* 0x00000027370f7c23 */ /* 0x100fe20008010804 */
[----:B------:R-:W-:Y:S01]  /*193c0*/  FFMA.FTZ R55, R61, UR39, -R4 ;  /* 0x000000273d377c23 */ /* 0x000fe20008010804 */
[----:B------:R-:W1:Y:S01]  /*193d0*/  MUFU.EX2 R31, R31 ;  /* 0x0000001f001f7308 */ /* 0x000e620000000800 */
[----:B------:R-:W-:Y:S01]  /*193e0*/  FADD.FTZ R29, R29, R28 ;  /* 0x0000001c1d1d7221 */ /* 0x000fe20000010000 */
[----:B0-----:R-:W-:Y:S01]  /*193f0*/  FADD.FTZ R28, R26, R14 ;  /* 0x0000000e1a1c7221 */ /* 0x001fe20000010000 */
[----:B------:R-:W-:Y:S01]  /*19400*/  F2FP.BF16.F32.PACK_AB R26, R34, R26 ;  /* 0x0000001a221a723e */ /* 0x000fe200000010ff */
[----:B------:R-:W-:Y:S01]  /*19410*/  FFMA.FTZ R4, R82, UR39, -R4 ;  /* 0x0000002752047c23 */ /* 0x000fe20008010804 */
[----:B------:R-:W-:Y:S01]  /*19420*/  FADD.FTZ R29, R50, R29 ;  /* 0x0000001d321d7221 */ /* 0x000fe20000010000 */
[----:B------:R-:W-:Y:S02]  /*19430*/  FADD.FTZ R28, R34, R28 ;  /* 0x0000001c221c7221 */ /* 0x000fe40000010000 */
[----:B------:R-:W0:Y:S01]  /*19440*/  MUFU.EX2 R33, R33 ;  /* 0x0000002100217308 */ /* 0x000e220000000800 */
[----:B------:R-:W-:Y:S01]  /*19450*/  FADD.FTZ R29, R25, R29 ;  /* 0x0000001d191d7221 */ /* 0x000fe20000010000 */
[----:B------:R-:W-:Y:S01]  /*19460*/  FADD.FTZ R28, R36, R28 ;  /* 0x0000001c241c7221 */ /* 0x000fe20000010000 */
[----:B---3--:R-:W-:-:S02]  /*19470*/  F2FP.BF16.F32.PACK_AB R25, R27, R25 ;  /* 0x000000191b19723e */ /* 0x008fc400000010ff */
[----:B------:R-:W-:Y:S01]  /*19480*/  FADD.FTZ R29, R27, R29 ;  /* 0x0000001d1b1d7221 */ /* 0x000fe20000010000 */
[C---:B------:R-:W-:Y:S01]  /*19490*/  FADD.FTZ R30, R38.reuse, R28 ;  /* 0x0000001c261e7221 */ /* 0x040fe20000010000 */
[----:B------:R-:W-:Y:S01]  /*194a0*/  F2FP.BF16.F32.PACK_AB R28, R38, R36 ;  /* 0x00000024261c723e */ /* 0x000fe200000010ff */
[----:B------:R-:W3:Y:S01]  /*194b0*/  MUFU.EX2 R35, R35 ;  /* 0x0000002300237308 */ /* 0x000ee20000000800 */
[----:B-1----:R-:W-:Y:S01]  /*194c0*/  FADD.FTZ R29, R31, R29 ;  /* 0x0000001d1f1d7221 */ /* 0x002fe20000010000 */
[----:B------:R-:W-:-:S04]  /*194d0*/  FADD.FTZ R30, R40, R30 ;  /* 0x0000001e281e7221 */ /* 0x000fc80000010000 */
[----:B------:R-:W-:Y:S02]  /*194e0*/  FADD.FTZ R30, R42, R30 ;  /* 0x0000001e2a1e7221 */ /* 0x000fe40000010000 */
[----:B------:R-:W1:Y:S01]  /*194f0*/  MUFU.EX2 R37, R37 ;  /* 0x0000002500257308 */ /* 0x000e620000000800 */
[C---:B0-----:R-:W-:Y:S01]  /*19500*/  FADD.FTZ R29, R33.reuse, R29 ;  /* 0x0000001d211d7221 */ /* 0x041fe20000010000 */
[----:B------:R-:W-:Y:S01]  /*19510*/  FADD.FTZ R30, R44, R30 ;  /* 0x0000001e2c1e7221 */ /* 0x000fe20000010000 */
[----:B------:R-:W-:-:S05]  /*19520*/  F2FP.BF16.F32.PACK_AB R27, R33, R31 ;  /* 0x0000001f211b723e */ /* 0x000fca00000010ff */
[----:B------:R-:W0:Y:S01]  /*19530*/  MUFU.EX2 R47, R47 ;  /* 0x0000002f002f7308 */ /* 0x000e220000000800 */
[----:B---3--:R-:W-:-:S07]  /*19540*/  FADD.FTZ R29, R35, R29 ;  /* 0x0000001d231d7221 */ /* 0x008fce0000010000 */
[----:B------:R-:W3:Y:S01]  /*19550*/  MUFU.EX2 R3, R3 ;  /* 0x0000000300037308 */ /* 0x000ee20000000800 */
[----:B------:R-:W-:-:S07]  /*19560*/  FADD.FTZ R29, R39, R29 ;  /* 0x0000001d271d7221 */ /* 0x000fce0000010000 */
[----:B------:R-:W4:Y:S01]  /*19570*/  MUFU.EX2 R15, R15 ;  /* 0x0000000f000f7308 */ /* 0x000f220000000800 */
[----:B------:R-:W-:-:S07]  /*19580*/  FADD.FTZ R29, R41, R29 ;  /* 0x0000001d291d7221 */ /* 0x000fce0000010000 */
[----:B------:R-:W5:Y:S01]  /*19590*/  MUFU.EX2 R49, R49 ;  /* 0x0000003100317308 */ /* 0x000f620000000800 */
[----:B------:R-:W-:Y:S01]  /*195a0*/  FADD.FTZ R51, R43, R29 ;  /* 0x0000001d2b337221 */ /* 0x000fe20000010000 */
[----:B------:R-:W-:Y:S01]  /*195b0*/  FADD.FTZ R29, R46, R30 ;  /* 0x0000001e2e1d7221 */ /* 0x000fe20000010000 */
[----:B------:R-:W-:Y:S01]  /*195c0*/  F2FP.BF16.F32.PACK_AB R30, R42, R40 ;  /* 0x000000282a1e723e */ /* 0x000fe200000010ff */
[----:B--2---:R2:W-:Y:S01]  /*195d0*/  STSM.16.M88.4 [R83], R24 ;  /* 0x0000001853007844 */ /* 0x0045e20000000200 */
[----:B------:R-:W-:Y:S01]  /*195e0*/  FADD.FTZ R51, R45, R51 ;  /* 0x000000332d337221 */ /* 0x000fe20000010000 */
[----:B------:R-:W-:Y:S02]  /*195f0*/  FADD.FTZ R29, R48, R29 ;  /* 0x0000001d301d7221 */ /* 0x000fe40000010000 */
[----:B------:R-:W2:Y:S01]  /*19600*/  MUFU.EX2 R53, R53 ;  /* 0x0000003500357308 */ /* 0x000ea20000000800 */
[----:B-1----:R-:W-:Y:S01]  /*19610*/  FADD.FTZ R51, R37, R51 ;  /* 0x0000003325337221 */ /* 0x002fe20000010000 */
[----:B------:R-:W-:-:S03]  /*19620*/  FADD.FTZ R40, R52, R29 ;  /* 0x0000001d34287221 */ /* 0x000fc60000010000 */
[----:B0-----:R-:W-:-:S03]  /*19630*/  FADD.FTZ R29, R47, R51 ;  /* 0x000000332f1d7221 */ /* 0x001fc60000010000 */
[----:B------:R-:W0:Y:S01]  /*19640*/  MUFU.EX2 R55, R55 ;  /* 0x0000003700377308 */ /* 0x000e220000000800 */
[----:B---3--:R-:W-:Y:S01]  /*19650*/  FADD.FTZ R31, R3, R29 ;  /* 0x0000001d031f7221 */ /* 0x008fe20000010000 */
[----:B------:R-:W-:Y:S01]  /*19660*/  F2FP.BF16.F32.PACK_AB R29, R39, R35 ;  /* 0x00000023271d723e */ /* 0x000fe200000010ff */
[----:B------:R-:W-:Y:S02]  /*19670*/  FADD.FTZ R40, R54, R40 ;  /* 0x0000002836287221 */ /* 0x000fe40000010000 */
[----:B----4-:R-:W-:Y:S01]  /*19680*/  FADD.FTZ R33, R15, R31 ;  /* 0x0000001f0f217221 */ /* 0x010fe20000010000 */
[----:B------:R-:W-:Y:S01]  /*19690*/  F2FP.BF16.F32.PACK_AB R31, R43, R41 ;  /* 0x000000292b1f723e */ /* 0x000fe200000010ff */
[----:B------:R-:W-:Y:S01]  /*196a0*/  FADD.FTZ R40, R56, R40 ;  /* 0x0000002838287221 */ /* 0x000fe20000010000 */
[----:B------:R-:W1:Y:S01]  /*196b0*/  MUFU.EX2 R14, R63 ;  /* 0x0000003f000e7308 */ /* 0x000e620000000800 */
[----:B------:R-:W3:Y:S01]  /*196c0*/  LDL R41, [R1+0x20] ;  /* 0x0000200001297983 */ /* 0x000ee20000100800 */
[----:B-----5:R-:W-:-:S06]  /*196d0*/  FADD.FTZ R42, R49, R33 ;  /* 0x00000021312a7221 */ /* 0x020fcc0000010000 */
[----:B------:R-:W4:Y:S01]  /*196e0*/  MUFU.EX2 R34, R65 ;  /* 0x0000004100227308 */ /* 0x000f220000000800 */
[----:B--2---:R-:W-:Y:S01]  /*196f0*/  FADD.FTZ R42, R53, R42 ;  /* 0x0000002a352a7221 */ /* 0x004fe20000010000 */
[----:B------:R-:W-:Y:S02]  /*19700*/  F2FP.BF16.F32.PACK_AB R44, R46, R44 ;  /* 0x0000002c2e2c723e */ /* 0x000fe400000010ff */
[----:B------:R-:W-:Y:S02]  /*19710*/  F2FP.BF16.F32.PACK_AB R45, R37, R45 ;  /* 0x0000002d252d723e */ /* 0x000fe400000010ff */
[----:B------:R-:W-:Y:S02]  /*19720*/  F2FP.BF16.F32.PACK_AB R47, R3, R47 ;  /* 0x0000002f032f723e */ /* 0x000fe400000010ff */
[----:B------:R-:W-:Y:S01]  /*19730*/  F2FP.BF16.F32.PACK_AB R24, R56, R54 ;  /* 0x000000363818723e */ /* 0x000fe200000010ff */
[----:B------:R-:W2:Y:S01]  /*19740*/  MUFU.EX2 R38, R67 ;  /* 0x0000004300267308 */ /* 0x000ea20000000800 */
[----:B------:R-:W-:-:S02]  /*19750*/  F2FP.BF16.F32.PACK_AB R46, R52, R48 ;  /* 0x00000030342e723e */ /* 0x000fc400000010ff */
[----:B------:R-:W-:Y:S02]  /*19760*/  F2FP.BF16.F32.PACK_AB R26, R60, R58 ;  /* 0x0000003a3c1a723e */ /* 0x000fe400000010ff */
[----:B------:R-:W-:Y:S02]  /*19770*/  F2FP.BF16.F32.PACK_AB R25, R49, R15 ;  /* 0x0000000f3119723e */ /* 0x000fe400000010ff */
[C---:B0-----:R-:W-:Y:S01]  /*19780*/  F2FP.BF16.F32.PACK_AB R27, R55.reuse, R53 ;  /* 0x00000035371b723e */ /* 0x041fe200000010ff */
[----:B------:R-:W-:Y:S01]  /*19790*/  FADD.FTZ R35, R55, R42 ;  /* 0x0000002a37237221 */ /* 0x000fe20000010000 */
[----:B------:R-:W-:Y:S01]  /*197a0*/  STSM.16.M88.4 [R139], R28 ;  /* 0x0000001c8b007844 */ /* 0x000fe20000000200 */
[----:B------:R-:W-:Y:S01]  /*197b0*/  FADD.FTZ R40, R58, R40 ;  /* 0x000000283a287221 */ /* 0x000fe20000010000 */
[----:B------:R-:W0:Y:S02]  /*197c0*/  MUFU.EX2 R50, R69 ;  /* 0x0000004500327308 */ /* 0x000e240000000800 */
[----:B------:R-:W-:Y:S01]  /*197d0*/  STSM.16.M88.4 [R138], R44 ;  /* 0x0000002c8a007844 */ /* 0x000fe20000000200 */
[----:B-1----:R-:W-:-:S03]  /*197e0*/  FADD.FTZ R35, R14, R35 ;  /* 0x000000230e237221 */ /* 0x002fc60000010000 */
[----:B------:R4:W-:Y:S02]  /*197f0*/  STSM.16.M88.4 [R137+0x27800], R24 ;  /* 0x0278001889007844 */ /* 0x0009e40000000200 */
[----:B------:R-:W1:Y:S08]  /*19800*/  MUFU.EX2 R36, R71 ;  /* 0x0000004700247308 */ /* 0x000e700000000800 */
[----:B------:R-:W5:Y:S01]  /*19810*/  MUFU.EX2 R73, R73 ;  /* 0x0000004900497308 */ /* 0x000f620000000800 */
[----:B----4-:R-:W-:-:S02]  /*19820*/  F2FP.BF16.F32.PACK_AB R25, R34, R14 ;  /* 0x0000000e2219723e */ /* 0x010fc400000010ff */
[----:B------:R-:W4:Y:S01]  /*19830*/  LDL R14, [R1+0x3c] ;  /* 0x00003c00010e7983 */ /* 0x000f220000100800 */
[----:B------:R-:W-:-:S04]  /*19840*/  FADD.FTZ R33, R60, R40 ;  /* 0x000000283c217221 */ /* 0x000fc80000010000 */
[----:B------:R-:W5:Y:S01]  /*19850*/  MUFU.EX2 R75, R75 ;  /* 0x0000004b004b7308 */ /* 0x000f620000000800 */
[----:B------:R-:W-:Y:S01]  /*19860*/  FADD.FTZ R33, R62, R33 ;  /* 0x000000213e217221 */ /* 0x000fe20000010000 */
[----:B------:R-:W-:-:S03]  /*19870*/  FADD.FTZ R35, R34, R35 ;  /* 0x0000002322237221 */ /* 0x000fc60000010000 */
[----:B------:R-:W-:Y:S01]  /*19880*/  FADD.FTZ R39, R64, R33 ;  /* 0x0000002140277221 */ /* 0x000fe20000010000 */
[----:B--2---:R-:W-:Y:S02]  /*19890*/  FADD.FTZ R35, R38, R35 ;  /* 0x0000002326237221 */ /* 0x004fe40000010000 */
[----:B------:R-:W2:Y:S01]  /*198a0*/  MUFU.EX2 R77, R77 ;  /* 0x0000004d004d7308 */ /* 0x000ea20000000800 */
[----:B------:R-:W-:Y:S01]  /*198b0*/  FADD.FTZ R39, R66, R39 ;  /* 0x0000002742277221 */ /* 0x000fe20000010000 */
[----:B0-----:R-:W-:-:S03]  /*198c0*/  FADD.FTZ R35, R50, R35 ;  /* 0x0000002332237221 */ /* 0x001fc60000010000 */
[----:B------:R-:W-:Y:S01]  /*198d0*/  FADD.FTZ R39, R68, R39 ;  /* 0x0000002744277221 */ /* 0x000fe20000010000 */
[----:B-1----:R-:W-:Y:S02]  /*198e0*/  FADD.FTZ R28, R36, R35 ;  /* 0x00000023241c7221 */ /* 0x002fe40000010000 */
[----:B------:R-:W0:Y:S01]  /*198f0*/  MUFU.EX2 R32, R80 ;  /* 0x0000005000207308 */ /* 0x000e220000000800 */
[----:B------:R-:W-:Y:S01]  /*19900*/  FADD.FTZ R39, R70, R39 ;  /* 0x0000002746277221 */ /* 0x000fe20000010000 */
[----:B-----5:R-:W-:-:S06]  /*19910*/  FADD.FTZ R28, R73, R28 ;  /* 0x0000001c491c7221 */ /* 0x020fcc0000010000 */
[----:B------:R-:W1:Y:S01]  /*19920*/  MUFU.EX2 R33, R78 ;  /* 0x0000004e00217308 */ /* 0x000e620000000800 */
[----:B------:R-:W-:-:S07]  /*19930*/  FADD.FTZ R39, R72, R39 ;  /* 0x0000002748277221 */ /* 0x000fce0000010000 */
[----:B------:R-:W5:Y:S08]  /*19940*/  MUFU.EX2 R40, R79 ;  /* 0x0000004f00287308 */ /* 0x000f700000000800 */
[----:B------:R-:W-:Y:S08]  /*19950*/  MUFU.EX2 R81, R81 ;  /* 0x0000005100517308 */ /* 0x000ff00000000800 */
[----:B------:R-:W5:Y:S01]  /*19960*/  MUFU.EX2 R52, R4 ;  /* 0x0000000400347308 */ /* 0x000f620000000800 */
[----:B------:R-:W-:Y:S01]  /*19970*/  FADD.FTZ R39, R74, R39 ;  /* 0x000000274a277221 */ /* 0x000fe20000010000 */
[----:B------:R-:W-:-:S03]  /*19980*/  FADD.FTZ R42, R75, R28 ;  /* 0x0000001c4b2a7221 */ /* 0x000fc60000010000 */
[----:B------:R-:W-:Y:S01]  /*19990*/  FADD.FTZ R39, R76, R39 ;  /* 0x000000274c277221 */ /* 0x000fe20000010000 */
[----:B--2---:R-:W-:Y:S01]  /*199a0*/  FADD.FTZ R42, R77, R42 ;  /* 0x0000002a4d2a7221 */ /* 0x004fe20000010000 */
[----:B------:R-:W-:Y:S02]  /*199b0*/  F2FP.BF16.F32.PACK_AB R24, R64, R62 ;  /* 0x0000003e4018723e */ /* 0x000fe400000010ff */
[----:B------:R-:W-:Y:S01]  /*199c0*/  F2FP.BF16.F32.PACK_AB R26, R68, R66 ;  /* 0x00000042441a723e */ /* 0x000fe200000010ff */
[----:B0-----:R-:W-:Y:S01]  /*199d0*/  FADD.FTZ R48, R32, R39 ;  /* 0x0000002720307221 */ /* 0x001fe20000010000 */
[----:B------:R-:W-:Y:S01]  /*199e0*/  F2FP.BF16.F32.PACK_AB R27, R50, R38 ;  /* 0x00000026321b723e */ /* 0x000fe200000010ff */
[----:B-1----:R-:W-:Y:S01]  /*199f0*/  FADD.FTZ R3, R33, R42 ;  /* 0x0000002a21037221 */ /* 0x002fe20000010000 */
[----:B------:R-:W-:Y:S02]  /*19a00*/  F2FP.BF16.F32.PACK_AB R28, R72, R70 ;  /* 0x00000046481c723e */ /* 0x000fe400000010ff */
[----:B------:R-:W-:-:S02]  /*19a10*/  F2FP.BF16.F32.PACK_AB R30, R76, R74 ;  /* 0x0000004a4c1e723e */ /* 0x000fc400000010ff */
[----:B------:R-:W-:Y:S02]  /*19a20*/  F2FP.BF16.F32.PACK_AB R29, R73, R36 ;  /* 0x00000024491d723e */ /* 0x000fe400000010ff */
[----:B------:R-:W-:Y:S02]  /*19a30*/  F2FP.BF16.F32.PACK_AB R31, R77, R75 ;  /* 0x0000004b4d1f723e */ /* 0x000fe400000010ff */
[----:B------:R-:W-:Y:S02]  /*19a40*/  F2FP.BF16.F32.PACK_AB R32, R141, R32 ;  /* 0x000000208d20723e */ /* 0x000fe400000010ff */
[----:B-----5:R-:W-:Y:S02]  /*19a50*/  F2FP.BF16.F32.PACK_AB R33, R40, R33 ;  /* 0x000000212821723e */ /* 0x020fe400000010ff */
[----:B------:R-:W-:Y:S02]  /*19a60*/  F2FP.BF16.F32.PACK_AB R34, R11, R84 ;  /* 0x000000540b22723e */ /* 0x000fe400000010ff */
[----:B------:R-:W-:Y:S01]  /*19a70*/  F2FP.BF16.F32.PACK_AB R35, R52, R81 ;  /* 0x000000513423723e */ /* 0x000fe200000010ff */
[----:B------:R-:W-:Y:S01]  /*19a80*/  FADD.FTZ R15, R141, R48 ;  /* 0x000000308d0f7221 */ /* 0x000fe20000010000 */
[----:B------:R-:W-:-:S03]  /*19a90*/  FADD.FTZ R4, R40, R3 ;  /* 0x0000000328047221 */ /* 0x000fc60000010000 */
        /* <DEDUP_REMOVED lines=52> */
[----:B------:R-:W-:-:S02]  /*19de0*/  IMAD.MOV.U32 R11, RZ, RZ, R17 ;  /* 0x000000ffff0b7224 */ /* 0x000fc400078e0011 */
[----:B------:R-:W-:Y:S02]  /*19df0*/  IMAD.MOV.U32 R8, RZ, RZ, R12 ;  /* 0x000000ffff087224 */ /* 0x000fe400078e000c */
[----:B------:R-:W-:Y:S01]  /*19e00*/  IMAD.MOV.U32 R5, RZ, RZ, R13 ;  /* 0x000000ffff057224 */ /* 0x000fe200078e000d */
[----:B---3--:R0:W-:Y:S04]  /*19e10*/  STSM.16.M88.4 [R41], R24 ;  /* 0x0000001829007844 */ /* 0x0081e80000000200 */
[----:B------:R0:W-:Y:S04]  /*19e20*/  STSM.16.M88.4 [R139+0x6000], R28 ;  /* 0x0060001c8b007844 */ /* 0x0001e80000000200 */
[----:B------:R0:W-:Y:S01]  /*19e30*/  STSM.16.M88.4 [R138+0x6000], R32 ;  /* 0x006000208a007844 */ /* 0x0001e20000000200 */
[----:B------:R1:W-:Y:S06]  /*19e40*/  MEMBAR.ALL.CTA ;  /* 0x0000000000007992 */ /* 0x0003ec0000008000 */
[----:B-1----:R-:W1:Y:S01]  /*19e50*/  FENCE.VIEW.ASYNC.S ;  /* 0x00000000000073c6 */ /* 0x002e620000000000 */
[C---:B----4-:R-:W-:Y:S01]  /*19e60*/  ISETP.GT.AND P2, PT, R0.reuse, R14, PT ;  /* 0x0000000e0000720c */ /* 0x050fe20003f44270 */
[----:B------:R-:W-:-:S02]  /*19e70*/  VIADD R0, R0, 0xffffffff ;  /* 0xffffffff00007836 */ /* 0x000fc40000000000 */
[----:B------:R-:W-:Y:S01]  /*19e80*/  IMAD.MOV.U32 R14, RZ, RZ, R22 ;  /* 0x000000ffff0e7224 */ /* 0x000fe200078e0016 */
[----:B-1----:R-:W-:-:S09]  /*19e90*/  NOP ;  /* 0x0000000000007918 */ /* 0x002fd20000000000 */
[----:B0-----:R-:W-:Y:S05]  /*19ea0*/  @P2 BRA `(.L_x_9537) ;  /* 0xffffffc400242947 */ /* 0x001fea000383ffff */
.L_x_9519:
[----:B------:R-:W-:Y:S05]  /*19eb0*/  WARPSYNC.ALL ;  /* 0x0000000000007948 */ /* 0x000fea0003800000 */
[----:B------:R-:W-:Y:S06]  /*19ec0*/  BAR.ARV 0x8, 0x1a0 ;  /* 0x0206800000007b1d */ /* 0x000fec0000002000 */
[----:B------:R-:W-:Y:S05]  /*19ed0*/  @!P0 BRA `(.L_x_9538) ;  /* 0x0000000000048947 */ /* 0x000fea0003800000 */
[----:B------:R-:W-:Y:S01]  /*19ee0*/  BPT.TRAP 0x1 ;  /* 0x000000040000795c */ /* 0x000fe20000300000 */
.L_x_9538:
[----:B------:R-:W-:Y:S01]  /*19ef0*/  IMAD R11, R17, 0x8, R2 ;  /* 0x00000008110b7824 */ /* 0x000fe200078e0202 */
[----:B------:R-:W-:-:S04]  /*19f00*/  SHF.L.U32 R0, R22, 0x1f, RZ ;  /* 0x0000001f16007819 */ /* 0x000fc800000006ff */
[----:B------:R0:W1:Y:S01]  /*19f10*/  SYNCS.PHASECHK.TRANS64.TRYWAIT P2, [R11+URZ+0x2d850], R0 ;  /* 0x02d850000b0075a7 */ /* 0x000062000804017f */
[----:B------:R-:W-:Y:S05]  /*19f20*/  @!P0 BRA `(.L_x_9539) ;  /* 0x0000000000048947 */ /* 0x000fea0003800000 */
[----:B------:R-:W-:Y:S01]  /*19f30*/  BPT.TRAP 0x1 ;  /* 0x000000040000795c */ /* 0x000fe20000300000 */
.L_x_9539:
[----:B------:R-:W2:Y:S01]  /*19f40*/  LDL.LU R5, [R1+0x38] ;  /* 0x0000380001057983 */ /* 0x000ea20000300800 */
[----:B------:R-:W-:Y:S02]  /*19f50*/  VIADD R2, R2, 0x400 ;  /* 0x0000040002027836 */ /* 0x000fe40000000000 */
[----:B------:R-:W-:-:S03]  /*19f60*/  IMAD.MOV.U32 R9, RZ, RZ, 0x40000040 ;  /* 0x40000040ff097424 */ /* 0x000fc600078e00ff */
[----:B------:R-:W-:-:S04]  /*19f70*/  SHF.R.U32.HI R2, RZ, 0x4, R2 ;  /* 0x00000004ff027819 */ /* 0x000fc80000011602 */
[----:B------:R-:W-:-:S04]  /*19f80*/  LOP3.LUT R2, R2, 0x3fff, RZ, 0xc0, !PT ;  /* 0x00003fff02027812 */ /* 0x000fc800078ec0ff */
[----:B------:R-:W-:Y:S02]  /*19f90*/  LOP3.LUT R2, R2, 0x2000000, RZ, 0xfc, !PT ;  /* 0x0200000002027812 */ /* 0x000fe400078efcff */
[----:B--2---:R-:W-:Y:S01]  /*19fa0*/  LOP3.LUT R8, R5, 0x10000, RZ, 0xfc, !PT ;  /* 0x0001000005087812 */ /* 0x004fe200078efcff */
[----:B-1----:R-:W-:Y:S06]  /*19fb0*/  @P2 BRA `(.L_x_9540) ;  /* 0x0000000000082947 */ /* 0x002fec0003800000 */
[----:B------:R-:W1:Y:S02]  /*19fc0*/  SYNCS.PHASECHK.TRANS64.TRYWAIT P0, [R11+URZ+0x2d850], R0 ;  /* 0x02d850000b0075a7 */ /* 0x000e64000800017f */
[----:B-1----:R-:W-:Y:S05]  /*19fd0*/  @!P0 BRA `(.L_x_9541) ;  /* 0x0000009000088947 */ /* 0x002fea0003800000 */
.L_x_9540:
[----:B------:R-:W-:Y:S01]  /*19fe0*/  IMAD R6, R17, 0x600, R2 ;  /* 0x0000060011067824 */ /* 0x000fe200078e0202 */
[----:B------:R-:W2:Y:S01]  /*19ff0*/  LDL.LU R24, [R1+0x4c] ;  /* 0x00004c0001187983 */ /* 0x000ea20000300800 */
[----:B------:R-:W-:Y:S01]  /*1a000*/  IMAD.MOV.U32 R7, RZ, RZ, -0x7fffffe0 ;  /* 0x80000020ff077424 */ /* 0x000fe200078e00ff */
[----:B------:R-:W-:Y:S05]  /*1a010*/  WARPSYNC.ALL ;  /* 0x0000000000007948 */ /* 0x000fea0003800000 */
[C---:B------:R-:W-:Y:S01]  /*1a020*/  R2UR UR4, R8.reuse ;  /* 0x00000000080472ca */ /* 0x040fe200000e0000 */
[----:B------:R-:W-:Y:S01]  /*1a030*/  WARPGROUP.ARRIVE ;  /* 0x00000000000079c5 */ /* 0x000fe20000000000 */
[----:B------:R-:W-:Y:S01]  /*1a040*/  R2UR UR5, R9 ;  /* 0x00000000090572ca */ /* 0x000fe200000e0000 */
[----:B------:R-:W-:Y:S01]  /*1a050*/  VIADD R20, R8, 0x2 ;  /* 0x0000000208147836 */ /* 0x000fe20000000000 */
[C---:B------:R-:W-:Y:S01]  /*1a060*/  R2UR UR6, R6.reuse ;  /* 0x00000000060672ca */ /* 0x040fe200000e0000 */
[----:B------:R-:W-:Y:S01]  /*1a070*/  VIADD R14, R6, 0x40 ;  /* 0x00000040060e7836 */ /* 0x000fe20000000000 */
[----:B------:R-:W-:Y:S01]  /*1a080*/  R2UR UR7, R7 ;  /* 0x00000000070772ca */ /* 0x000fe200000e0000 */
[----:B------:R-:W-:Y:S01]  /*1a090*/  IMAD.MOV.U32 R21, RZ, RZ, 0x40000040 ;  /* 0x40000040ff157424 */ /* 0x000fe200078e00ff */
[----:B------:R-:W3:Y:S01]  /*1a0a0*/  SHFL.BFLY PT, R5, R4, 0x2, 0x1f ;  /* 0x0c401f0004057f89 */ /* 0x000ee200000e0000 */
[----:B------:R-:W-:-:S02]  /*1a0b0*/  IMAD.MOV.U32 R15, RZ, RZ, -0x7fffffe0 ;  /* 0x80000020ff0f7424 */ /* 0x000fc400078e00ff */
[----:B------:R-:W-:Y:S01]  /*1a0c0*/  IMAD.MOV.U32 R9, RZ, RZ, 0x40000040 ;  /* 0x40000040ff097424 */ /* 0x000fe200078e00ff */
[----:B01----:R-:W0:Y:S01]  /*1a0d0*/  SHFL.BFLY PT, R0, R3, 0x2, 0x1f ;  /* 0x0c401f0003007f89 */ /* 0x003e2200000e0000 */
[----:B------:R-:W-:Y:S02]  /*1a0e0*/  IMAD.MOV.U32 R7, RZ, RZ, -0x7fffffe0 ;  /* 0x80000020ff077424 */ /* 0x000fe400078e00ff */
[----:B------:R-:W-:-:S04]  /*1a0f0*/  VIADD R17, R17, 0x1 ;  /* 0x0000000111117836 */ /* 0x000fc80000000000 */
[----:B------:R-:W-:Y:S01]  /*1a100*/  HGMMA.64x96x16.F32.BF16 R88, gdesc[UR4].tnspB, R88, gsb0 ;  /* 0x41600000045879f0 */ /* 0x000fe20008001858 */
[----:B------:R-:W-:Y:S01]  /*1a110*/  R2UR UR4, R20 ;  /* 0x00000000140472ca */ /* 0x000fe200000e0000 */
[----:B------:R-:W-:Y:S01]  /*1a120*/  VIADD R20, R8, 0x4 ;  /* 0x0000000408147836 */ /* 0x000fe20000000000 */
[----:B------:R-:W-:Y:S01]  /*1a130*/  R2UR UR5, R21 ;  /* 0x00000000150572ca */ /* 0x000fe200000e0000 */
[----:B------:R-:W-:Y:S01]  /*1a140*/  IMAD.MOV.U32 R21, RZ, RZ, 0x40000040 ;  /* 0x40000040ff157424 */ /* 0x000fe200078e00ff */
[----:B------:R-:W-:Y:S01]  /*1a150*/  R2UR UR6, R14 ;  /* 0x000000000e0672ca */ /* 0x000fe200000e0000 */
[----:B------:R-:W-:Y:S01]  /*1a160*/  VIADD R14, R6, 0x80 ;  /* 0x00000080060e7836 */ /* 0x000fe20000000000 */
[----:B------:R-:W-:Y:S01]  /*1a170*/  R2UR UR7, R15 ;  /* 0x000000000f0772ca */ /* 0x000fe200000e0000 */
[----:B------:R-:W-:Y:S01]  /*1a180*/  IMAD.MOV.U32 R15, RZ, RZ, -0x7fffffe0 ;  /* 0x80000020ff0f7424 */ /* 0x000fe200078e00ff */
[----:B------:R-:W-:Y:S01]  /*1a190*/  ISETP.NE.AND P2, PT, R17, 0x2, PT ;  /* 0x000000021100780c */ /* 0x000fe20003f45270 */
[----:B---3--:R-:W-:Y:S01]  /*1a1a0*/  FADD.FTZ R5, R5, R4 ;  /* 0x0000000405057221 */ /* 0x008fe20000010000 */
[----:B------:R-:W-:-:S02]  /*1a1b0*/  IMAD.MOV.U32 R4, RZ, RZ, RZ ;  /* 0x000000ffff047224 */ /* 0x000fc400078e00ff */
[----:B------:R-:W-:Y:S01]  /*1a1c0*/  SEL R17, R17, RZ, P2 ;  /* 0x000000ff11117207 */ /* 0x000fe20001000000 */
[----:B0-----:R-:W-:Y:S01]  /*1a1d0*/  FADD.FTZ R2, R0, R3 ;  /* 0x0000000300027221 */ /* 0x001fe20000010000 */
[----:B------:R-:W-:Y:S01]  /*1a1e0*/  SEL R3, RZ, 0x1, P2 ;  /* 0x00000001ff037807 */ /* 0x000fe20001000000 */
[----:B------:R-:W0:Y:S03]  /*1a1f0*/  SHFL.BFLY PT, R0, R5, 0x1, 0x1f ;  /* 0x0c201f0005007f89 */ /* 0x000e2600000e0000 */
[----:B------:R-:W-:Y:S01]  /*1a200*/  LOP3.LUT R22, R22, R3, RZ, 0x3c, !PT ;  /* 0x0000000316167212 */ /* 0x000fe200078e3cff */
[----:B------:R-:W-:Y:S01]  /*1a210*/  IMAD.MOV.U32 R3, RZ, RZ, -0x800000 ;  /* 0xff800000ff037424 */ /* 0x000fe200078e00ff */
[----:B------:R-:W-:Y:S02]  /*1a220*/  WARPGROUP.DEPBAR.LE gsb0, 0x0 ;  /* 0x00008000000079c5 */ /* 0x000fe40000010000 */
[----:B------:R-:W-:-:S06]  /*1a230*/  WARPGROUP.ARRIVE ;  /* 0x00000000000079c5 */ /* 0x000fcc0000000000 */
        /* <DEDUP_REMOVED lines=19> */
[----:B------:R-:W-:Y:S02]  /*1a370*/  IMAD.MOV.U32 R15, RZ, RZ, -0x7fffffe0 ;  /* 0x80000020ff0f7424 */ /* 0x000fe400078e00ff */
[----:B--2---:R-:W-:-:S05]  /*1a380*/  VIADD R24, R24, 0x1 ;  /* 0x0000000118187836 */ /* 0x004fca0000000000 */
[----:B------:R-:W-:Y:S01]  /*1a390*/  STL [R1+0x4c], R24 ;  /* 0x00004c1801007387 */ /* 0x000fe20000100800 */
        /* <DEDUP_REMOVED lines=34> */
[----:B------:R-:W-:Y:S01]  /*1a5c0*/  R2UR UR4, R8 ;  /* 0x00000000080472ca */ /* 0x000fe200000e0000 */
[----:B0-----:R-:W-:Y:S01]  /*1a5d0*/  FADD.FTZ R8, R5, R0 ;  /* 0x0000000005087221 */ /* 0x001fe20000010000 */
[----:B------:R-:W-:Y:S01]  /*1a5e0*/  R2UR UR5, R9 ;  /* 0x00000000090572ca */ /* 0x000fe200000e0000 */
[----:B------:R-:W-:Y:S01]  /*1a5f0*/  @!P1 VIADD R9, R11, 0x2d860 ;  /* 0x0002d8600b099836 */ /* 0x000fe20000000000 */
[----:B------:R-:W-:Y:S01]  /*1a600*/  R2UR UR6, R6 ;  /* 0x00000000060672ca */ /* 0x000fe200000e0000 */
[----:B------:R-:W-:Y:S01]  /*1a610*/  IMAD.U32 R5, RZ, RZ, UR39 ;  /* 0x00000027ff057e24 */ /* 0x000fe2000f8e00ff */
[----:B------:R-:W-:Y:S01]  /*1a620*/  R2UR UR7, R7 ;  /* 0x00000000070772ca */ /* 0x000fe200000e0000 */
[----:B------:R-:W-:Y:S01]  /*1a630*/  IMAD.U32 R11, RZ, RZ, UR39 ;  /* 0x00000027ff0b7e24 */ /* 0x000fe2000f8e00ff */
[----:B------:R-:W0:Y:S01]  /*1a640*/  SHFL.BFLY PT, R7, R2, 0x1, 0x1f ;  /* 0x0c201f0002077f89 */ /* 0x000e2200000e0000 */
[----:B------:R-:W-:Y:S01]  /*1a650*/  FSETP.NE.FTZ.AND P0, PT, R8, RZ, PT ;  /* 0x000000ff0800720b */ /* 0x000fe20003f15000 */
[----:B------:R-:W-:Y:S01]  /*1a660*/  IMAD.MOV.U32 R0, RZ, RZ, -0x800000 ;  /* 0xff800000ff007424 */ /* 0x000fe200078e00ff */
[----:B------:R-:W-:-:S11]  /*1a670*/  @!P1 PRMT R9, RZ, 0x654, R9 ;  /* 0x00000654ff099816 */ /* 0x000fd60000000009 */
[----:B------:R-:W1:Y:S01]  /*1a680*/  @P0 MUFU.LG2 R6, R8 ;  /* 0x0000000800060308 */ /* 0x000e620000000c00 */
[----:B------:R-:W-:-:S07]  /*1a690*/  @P0 FMUL.FTZ R5, R5, 0.69314718246459960938 ;  /* 0x3f31721805050820 */ /* 0x000fce0000410000 */
[----:B------:R-:W-:Y:S01]  /*1a6a0*/  @P0 MUFU.RCP R4, R8 ;  /* 0x0000000800040308 */ /* 0x000fe20000001000 */
[----:B0-----:R-:W-:Y:S01]  /*1a6b0*/  FADD.FTZ R10, R2, R7 ;  /* 0x00000007020a7221 */ /* 0x001fe20000010000 */
[----:B------:R-:W-:-:S04]  /*1a6c0*/  IMAD.MOV.U32 R2, RZ, RZ, RZ ;  /* 0x000000ffff027224 */ /* 0x000fc800078e00ff */
[----:B------:R-:W-:Y:S01]  /*1a6d0*/  FSETP.NE.FTZ.AND P3, PT, R10, RZ, PT ;  /* 0x000000ff0a00720b */ /* 0x000fe20003f75000 */
[----:B-1----:R-:W-:-:S04]  /*1a6e0*/  @P0 FMUL.FTZ R6, R6, 0.69314718246459960938 ;  /* 0x3f31721806060820 */ /* 0x002fc80000410000 */
        /* <DEDUP_REMOVED lines=9> */
[----:B------:R-:W-:Y:S03]  /*1a780*/  HGMMA.64x96x16.F32.BF16 R88, gdesc[UR4].tnspB, R88, gsb0 ;  /* 0x41600000045879f0 */ /* 0x000fe60008001858 */
        /* <DEDUP_REMOVED lines=50> */
.L_x_9426:
[----:B------:R-:W-:Y:S05]  /*1aab0*/  WARPSYNC.ALL ;  /* 0x0000000000007948 */ /* 0x000fea0003800000 */
[----:B------:R-:W0:Y:S08]  /*1aac0*/  S2UR UR5, SR_CgaCtaId ;  /* 0x00000000000579c3 */ /* 0x000e300000008800 */
[----:B------:R-:W-:Y:S06]  /*1aad0*/  BAR.SYNC.DEFER_BLOCKING 0x5, 0x1a0 ;  /* 0x0146800000007b1d */ /* 0x000fec0000010000 */
[----:B------:R-:W-:Y:S01]  /*1aae0*/  UMOV UR4, 0x400 ;  /* 0x0000040000047882 */ /* 0x000fe20000000000 */
[----:B------:R-:W-:Y:S01]  /*1aaf0*/  BSSY B0, `(.L_x_9542) ;  /* 0x0000190000007945 */ /* 0x000fe20003800000 */
[----:B------:R-:W1:Y:S01]  /*1ab00*/  S2R R46, SR_TID.X ;  /* 0x00000000002e7919 */ /* 0x000e620000002100 */
[----:B0-----:R-:W-:-:S06]  /*1ab10*/  ULEA UR4, UR5, UR4, 0x18 ;  /* 0x0000000405047291 */ /* 0x001fcc000f8ec03f */
[----:B------:R-:W-:-:S05]  /*1ab20*/  IMAD.U32 R2, RZ, RZ, UR4 ;  /* 0x00000004ff027e24 */ /* 0x000fca000f8e00ff */
[----:B------:R-:W0:Y:S01]  /*1ab30*/  LDS.128 R8, [R2+0x2d8d0] ;  /* 0x02d8d00002087984 */ /* 0x000e220000000c00 */
[----:B-1----:R-:W-:-:S05]  /*1ab40*/  VIADD R32, R46, 0xffffff80 ;  /* 0xffffff802e207836 */ /* 0x002fca0000000000 */
[----:B------:R-:W-:-:S04]  /*1ab50*/  SHF.R.S32.HI R33, RZ, 0x1f, R32 ;  /* 0x0000001fff217819 */ /* 0x000fc80000011420 */
[----:B------:R-:W-:-:S04]  /*1ab60*/  LEA.HI R20, R33, R32, RZ, 0x2 ;  /* 0x0000002021147211 */ /* 0x000fc800078f10ff */
[----:B------:R-:W-:Y:S02]  /*1ab70*/  LOP3.LUT R5, R20, 0x1ffffffc, RZ, 0xc0, !PT ;  /* 0x1ffffffc14057812 */ /* 0x000fe400078ec0ff */
[----:B------:R-:W-:-:S03]  /*1ab80*/  SHF.R.S32.HI R20, RZ, 0x2, R20 ;  /* 0x00000002ff147819 */ /* 0x000fc60000011414 */
[----:B------:R-:W-:-:S04]  /*1ab90*/  IMAD.IADD R5, R32, 0x1, -R5 ;  /* 0x0000000120057824 */ /* 0x000fc800078e0a05 */
[----:B------:R-:W-:Y:S01]  /*1aba0*/  IMAD.SHL.U32 R36, R5, 0x8, RZ ;  /* 0x0000000805247824 */ /* 0x000fe200078e00ff */
[----:B0-----:R0:W-:Y:S04]  /*1abb0*/  STL.64 [R1+0x30], R8 ;  /* 0x0000300801007387 */ /* 0x0011e80000100a00 */
[----:B------:R0:W-:Y:S01]  /*1abc0*/  STL.64 [R1+0x38], R10 ;  /* 0x0000380a01007387 */ /* 0x0001e20000100a00 */
[----:B------:R-:W-:Y:S06]  /*1abd0*/  BAR.ARV 0x4, 0x1a0 ;  /* 0x0106800000007b1d */ /* 0x000fec0000002000 */
[----:B------:R-:W-:Y:S05]  /*1abe0*/  @P0 BRA `(.L_x_9543) ;  /* 0x0000001000240947 */ /* 0x000fea0003800000 */
[----:B------:R-:W2:Y:S01]  /*1abf0*/  LDL R45, [R1+0x48] ;  /* 0x00004800012d7983 */ /* 0x000ea20000100800 */
[CC--:B------:R-:W-:Y:S01]  /*1ac00*/  LEA.HI R4, R33.reuse, R32.reuse, RZ, 0x4 ;  /* 0x0000002021047211 */ /* 0x0c0fe200078f20ff */
[----:B------:R-:W-:Y:S05]  /*1ac10*/  WARPSYNC.ALL ;  /* 0x0000000000007948 */ /* 0x000fea0003800000 */
[----:B------:R-:W1:Y:S01]  /*1ac20*/  S2R R5, SR_SWINHI ;  /* 0x0000000000057919 */ /* 0x000e620000002f00 */
[----:B0-----:R-:W-:Y:S01]  /*1ac30*/  SHF.R.S32.HI R11, RZ, 0x4, R4 ;  /* 0x00000004ff0b7819 */ /* 0x001fe20000011404 */
[----:B------:R-:W-:Y:S01]  /*1ac40*/  ULDC.64 UR4, c[0x0][0xbd8] ;  /* 0x0002f60000047ab9 */ /* 0x000fe20000000a00 */
[----:B------:R-:W-:-:S02]  /*1ac50*/  LEA.HI R10, R33, R32, RZ, 0x5 ;  /* 0x00000020210a7211 */ /* 0x000fc400078f28ff */
[C---:B------:R-:W-:Y:S02]  /*1ac60*/  LEA.HI R8, R4.reuse, R11, RZ, 0x1 ;  /* 0x0000000b04087211 */ /* 0x040fe400078f08ff */
[----:B------:R-:W-:Y:S02]  /*1ac70*/  LOP3.LUT R9, R4, 0xfffffff0, RZ, 0xc0, !PT ;  /* 0xfffffff004097812 */ /* 0x000fe400078ec0ff */
[----:B------:R-:W-:Y:S02]  /*1ac80*/  LOP3.LUT R8, R8, 0x1ffffffe, RZ, 0xc0, !PT ;  /* 0x1ffffffe08087812 */ /* 0x000fe400078ec0ff */
[----:B------:R-:W-:Y:S01]  /*1ac90*/  SHF.R.S32.HI R10, RZ, 0x5, R10 ;  /* 0x00000005ff0a7819 */ /* 0x000fe2000001140a */
[----:B------:R-:W-:Y:S01]  /*1aca0*/  IMAD.IADD R9, R32, 0x1, -R9 ;  /* 0x0000000120097824 */ /* 0x000fe200078e0a09 */
[----:B------:R-:W-:Y:S01]  /*1acb0*/  F2FP.BF16.F32.PACK_AB R6, R93, R6 ;  /* 0x000000065d06723e */ /* 0x000fe200000010ff */
[----:B------:R-:W-:Y:S01]  /*1acc0*/  IMAD.IADD R8, R11, 0x1, -R8 ;  /* 0x000000010b087824 */ /* 0x000fe200078e0a08 */
[----:B------:R-:W-:Y:S01]  /*1acd0*/  F2FP.BF16.F32.PACK_AB R26, R125, R26 ;  /* 0x0000001a7d1a723e */ /* 0x000fe200000010ff */
[----:B------:R-:W-:Y:S01]  /*1ace0*/  IMAD R9, R10, 0x10, R9 ;  /* 0x000000100a097824 */ /* 0x000fe200078e0209 */
[----:B------:R-:W-:Y:S01]  /*1acf0*/  F2FP.BF16.F32.PACK_AB R27, R34, R27 ;  /* 0x0000001b221b723e */ /* 0x000fe200000010ff */
[----:B------:R-:W-:Y:S01]  /*1ad00*/  IMAD.SHL.U32 R8, R8, 0x8, RZ ;  /* 0x0000000808087824 */ /* 0x000fe200078e00ff */
[----:B------:R-:W-:-:S02]  /*1ad10*/  MOV R28, R2 ;  /* 0x00000002001c7202 */ /* 0x000fc40000000f00 */
[----:B-1----:R-:W-:Y:S01]  /*1ad20*/  MOV R29, R5 ;  /* 0x00000005001d7202 */ /* 0x002fe20000000f00 */
[----:B------:R-:W-:-:S04]  /*1ad30*/  IMAD.U32 R5, R9, 0x20, R8 ;  /* 0x0000002009057824 */ /* 0x000fc800078e0008 */
[----:B------:R-:W-:Y:S01]  /*1ad40*/  IMAD.WIDE R4, R5, 0x2, R28 ;  /* 0x0000000205047825 */ /* 0x000fe200078e021c */
[----:B------:R-:W-:Y:S02]  /*1ad50*/  BAR.SYNC.DEFER_BLOCKING 0x1, 0x180 ;  /* 0x0046000000007b1d */ /* 0x000fe40000010000 */
[C---:B------:R-:W-:Y:S02]  /*1ad60*/  IADD3 R39, P1, R4.reuse, 0x6000, RZ ;  /* 0x0000600004277810 */ /* 0x040fe40007f3e0ff */
[C---:B------:R-:W-:Y:S02]  /*1ad70*/  IADD3 R31, P4, R4.reuse, 0x20, RZ ;  /* 0x00000020041f7810 */ /* 0x040fe40007f9e0ff */
[C---:B------:R-:W-:Y:S01]  /*1ad80*/  IADD3 R35, P3, R4.reuse, 0x3000, RZ ;  /* 0x0000300004237810 */ /* 0x040fe20007f7e0ff */
[--C-:B------:R-:W-:Y:S01]  /*1ad90*/  IMAD.X R15, RZ, RZ, R5.reuse, P1 ;  /* 0x000000ffff0f7224 */ /* 0x100fe200008e0605 */
[C---:B------:R-:W-:Y:S01]  /*1ada0*/  IADD3 R37, P2, R4.reuse, 0x3020, RZ ;  /* 0x0000302004257810 */ /* 0x040fe20007f5e0ff */
[--C-:B------:R-:W-:Y:S01]  /*1adb0*/  IMAD.X R9, RZ, RZ, R5.reuse, P4 ;  /* 0x000000ffff097224 */ /* 0x100fe200020e0605 */
[----:B------:R-:W-:Y:S01]  /*1adc0*/  LOP3.LUT R13, R4, 0x180, RZ, 0xc0, !PT ;  /* 0x00000180040d7812 */ /* 0x000fe200078ec0ff */
[----:B------:R-:W-:Y:S01]  /*1add0*/  IMAD.X R11, RZ, RZ, R5, P3 ;  /* 0x000000ffff0b7224 */ /* 0x000fe200018e0605 */
[----:B------:R-:W-:-:S02]  /*1ade0*/  ISETP.NE.U32.AND P1, PT, RZ, UR4, PT ;  /* 0x00000004ff007c0c */ /* 0x000fc4000bf25070 */
[----:B------:R-:W-:Y:S02]  /*1adf0*/  IADD3 R41, P0, R4, 0x6020, RZ ;  /* 0x0000602004297810 */ /* 0x000fe40007f1e0ff */
[----:B------:R-:W-:Y:S02]  /*1ae00*/  LOP3.LUT R8, R31, 0x180, RZ, 0xc0, !PT ;  /* 0x000001801f087812 */ /* 0x000fe400078ec0ff */
[----:B------:R-:W-:Y:S01]  /*1ae10*/  LOP3.LUT R10, R35, 0x180, RZ, 0xc0, !PT ;  /* 0x00000180230a7812 */ /* 0x000fe200078ec0ff */
[----:B------:R-:W-:Y:S01]  /*1ae20*/  IMAD.X R25, RZ, RZ, R5, P0 ;  /* 0x000000ffff197224 */ /* 0x000fe200000e0605 */
[----:B------:R-:W-:Y:S02]  /*1ae30*/  LOP3.LUT R12, R37, 0x180, RZ, 0xc0, !PT ;  /* 0x00000180250c7812 */ /* 0x000fe400078ec0ff */
[----:B------:R-:W-:Y:S02]  /*1ae40*/  LOP3.LUT R14, R39, 0x180, RZ, 0xc0, !PT ;  /* 0x00000180270e7812 */ /* 0x000fe400078ec0ff */
[----:B------:R-:W-:-:S02]  /*1ae50*/  SHF.R.U64 R13, R13, 0x3, RZ ;  /* 0x000000030d0d7819 */ /* 0x000fc400000012ff */
[----:B------:R-:W-:Y:S01]  /*1ae60*/  ISETP.NE.AND.EX P1, PT, RZ, UR5, PT, P1 ;  /* 0x00000005ff007c0c */ /* 0x000fe2000bf25310 */
[----:B------:R-:W-:Y:S01]  /*1ae70*/  ULDC.64 UR4, c[0x0][0xbe0] ;  /* 0x0002f80000047ab9 */ /* 0x000fe20000000a00 */
[----:B------:R-:W-:Y:S02]  /*1ae80*/  SHF.R.U64 R8, R8, 0x3, RZ ;  /* 0x0000000308087819 */ /* 0x000fe400000012ff */
[----:B------:R-:W-:Y:S02]  /*1ae90*/  SHF.R.U64 R10, R10, 0x3, RZ ;  /* 0x000000030a0a7819 */ /* 0x000fe400000012ff */
[----:B------:R-:W-:Y:S02]  /*1aea0*/  SHF.R.U64 R12, R12, 0x3, RZ ;  /* 0x000000030c0c7819 */ /* 0x000fe400000012ff */
[----:B------:R-:W-:Y:S02]  /*1aeb0*/  SHF.R.U64 R14, R14, 0x3, RZ ;  /* 0x000000030e0e7819 */ /* 0x000fe400000012ff */
[----:B------:R-:W-:Y:S01]  /*1aec0*/  LOP3.LUT R4, R13, R4, RZ, 0x3c, !PT ;  /* 0x000000040d047212 */ /* 0x000fe200078e3cff */
[----:B------:R-:W-:Y:S01]  /*1aed0*/  IMAD.X R13, RZ, RZ, R5, P2 ;  /* 0x000000ffff0d7224 */ /* 0x000fe200010e0605 */
[----:B------:R-:W-:-:S02]  /*1aee0*/  ISETP.NE.U32.AND P0, PT, RZ, UR4, PT ;  /* 0x00000004ff007c0c */ /* 0x000fc4000bf05070 */
[----:B------:R-:W-:Y:S02]  /*1aef0*/  LOP3.LUT R8, R8, R31, RZ, 0x3c, !PT ;  /* 0x0000001f08087212 */ /* 0x000fe400078e3cff */
[----:B------:R-:W-:Y:S02]  /*1af00*/  LOP3.LUT R24, R41, 0x180, RZ, 0xc0, !PT ;  /* 0x0000018029187812 */ /* 0x000fe400078ec0ff */
[----:B------:R-:W-:Y:S02]  /*1af10*/  LOP3.LUT R10, R10, R35, RZ, 0x3c, !PT ;  /* 0x000000230a0a7212 */ /* 0x000fe400078e3cff */
[----:B------:R-:W-:Y:S02]  /*1af20*/  LOP3.LUT R12, R12, R37, RZ, 0x3c, !PT ;  /* 0x000000250c0c7212 */ /* 0x000fe400078e3cff */
[----:B------:R-:W-:Y:S02]  /*1af30*/  LOP3.LUT R14, R14, R39, RZ, 0x3c, !PT ;  /* 0x000000270e0e7212 */ /* 0x000fe400078e3cff */
[----:B------:R-:W-:-:S02]  /*1af40*/  MOV R35, R4 ;  /* 0x0000000400237202 */ /* 0x000fc40000000f00 */
[----:B------:R-:W-:Y:S02]  /*1af50*/  ISETP.NE.AND.EX P0, PT, RZ, UR5, PT, P0 ;  /* 0x00000005ff007c0c */ /* 0x000fe4000bf05300 */
[----:B------:R-:W-:Y:S02]  /*1af60*/  F2FP.BF16.F32.PACK_AB R4, R30, R7 ;  /* 0x000000071e04723e */ /* 0x000fe400000010ff */
[----:B------:R-:W-:Y:S01]  /*1af70*/  SHF.R.U64 R24, R24, 0x3, RZ ;  /* 0x0000000318187819 */ /* 0x000fe200000012ff */
[----:B------:R-:W2:Y:S01]  /*1af80*/  LDC.64 R30, c[0x0][0xbd8] ;  /* 0x0002f600ff1e7b82 */ /* 0x000ea20000000a00 */
[----:B------:R-:W-:Y:S02]  /*1af90*/  F2FP.BF16.F32.PACK_AB R5, R91, R90 ;  /* 0x0000005a5b05723e */ /* 0x000fe400000010ff */
[----:B------:R-:W-:Y:S02]  /*1afa0*/  F2FP.BF16.F32.PACK_AB R7, R95, R94 ;  /* 0x0000005e5f07723e */ /* 0x000fe400000010ff */
[----:B------:R-:W-:-:S02]  /*1afb0*/  MOV R40, R8 ;  /* 0x0000000800287202 */ /* 0x000fc40000000f00 */
[----:B------:R-:W-:Y:S01]  /*1afc0*/  MOV R38, R10 ;  /* 0x0000000a00267202 */ /* 0x000fe20000000f00 */
[----:B------:R0:W-:Y:S01]  /*1afd0*/  STSM.16.M88.4 [R35], R4 ;  /* 0x0000000423007844 */ /* 0x0001e20000000200 */
[----:B------:R-:W-:Y:S02]  /*1afe0*/  MOV R39, R12 ;  /* 0x0000000c00277202 */ /* 0x000fe40000000f00 */
[----:B------:R-:W-:Y:S02]  /*1aff0*/  MOV R37, R14 ;  /* 0x0000000e00257202 */ /* 0x000fe40000000f00 */
[----:B------:R-:W-:Y:S02]  /*1b000*/  F2FP.BF16.F32.PACK_AB R8, R97, R96 ;  /* 0x000000606108723e */ /* 0x000fe400000010ff */
        /* <DEDUP_REMOVED lines=8> */
[----:B------:R-:W-:-:S02]  /*1b090*/  LOP3.LUT R24, R24, R41, RZ, 0x3c, !PT ;  /* 0x0000002918187212 */ /* 0x000fc400078e3cff */
[----:B------:R-:W-:Y:S01]  /*1b0a0*/  LEA.HI R33, R33, R32, RZ, 0x7 ;  /* 0x0000002021217211 */ /* 0x000fe200078f38ff */
[----:B------:R3:W-:Y:S01]  /*1b0b0*/  STSM.16.M88.4 [R38], R12 ;  /* 0x0000000c26007844 */ /* 0x0007e20000000200 */
[----:B0-----:R-:W-:Y:S02]  /*1b0c0*/  MOV R35, R24 ;  /* 0x0000001800237202 */ /* 0x001fe40000000f00 */
[----:B------:R-:W-:Y:S02]  /*1b0d0*/  F2FP.BF16.F32.PACK_AB R4, R113, R112 ;  /* 0x000000707104723e */ /* 0x000fe400000010ff */
[----:B------:R-:W-:Y:S02]  /*1b0e0*/  F2FP.BF16.F32.PACK_AB R5, R115, R114 ;  /* 0x000000727305723e */ /* 0x000fe400000010ff */
[----:B------:R-:W-:Y:S02]  /*1b0f0*/  F2FP.BF16.F32.PACK_AB R6, R117, R116 ;  /* 0x000000747506723e */ /* 0x000fe400000010ff */
[----:B------:R-:W-:-:S02]  /*1b100*/  F2FP.BF16.F32.PACK_AB R7, R119, R118 ;  /* 0x000000767707723e */ /* 0x000fc400000010ff */
[----:B------:R-:W-:Y:S02]  /*1b110*/  F2FP.BF16.F32.PACK_AB R24, R121, R120 ;  /* 0x000000787918723e */ /* 0x000fe400000010ff */
[----:B------:R-:W-:Y:S01]  /*1b120*/  F2FP.BF16.F32.PACK_AB R25, R123, R122 ;  /* 0x0000007a7b19723e */ /* 0x000fe200000010ff */
[----:B------:R0:W-:Y:S01]  /*1b130*/  STSM.16.M88.4 [R39], R4 ;  /* 0x0000000427007844 */ /* 0x0001e20000000200 */
[----:B-1----:R-:W-:Y:S01]  /*1b140*/  F2FP.BF16.F32.PACK_AB R8, R129, R128 ;  /* 0x000000808108723e */ /* 0x002fe200000010ff */
[----:B---3--:R-:W1:Y:S01]  /*1b150*/  @P0 LDC.64 R12, c[0x0][0xbe0] ;  /* 0x0002f800ff0c0b82 */ /* 0x008e620000000a00 */
[----:B------:R-:W-:Y:S01]  /*1b160*/  LOP3.LUT R15, R33, 0xffffff80, RZ, 0xc0, !PT ;  /* 0xffffff80210f7812 */ /* 0x000fe200078ec0ff */
[----:B------:R3:W-:Y:S01]  /*1b170*/  STSM.16.M88.4 [R37], R24 ;  /* 0x0000001825007844 */ /* 0x0007e20000000200 */
[----:B------:R-:W-:Y:S01]  /*1b180*/  F2FP.BF16.F32.PACK_AB R9, R131, R130 ;  /* 0x000000828309723e */ /* 0x000fe200000010ff */
[----:B------:R-:W-:Y:S01]  /*1b190*/  ULDC UR4, c[0x0][0xa88] ;  /* 0x0002a20000047ab9 */ /* 0x000fe20000000800 */
[----:B------:R-:W-:-:S02]  /*1b1a0*/  F2FP.BF16.F32.PACK_AB R10, R133, R132 ;  /* 0x00000084850a723e */ /* 0x000fc400000010ff */
[----:B------:R-:W-:Y:S01]  /*1b1b0*/  F2FP.BF16.F32.PACK_AB R11, R135, R134 ;  /* 0x00000086870b723e */ /* 0x000fe200000010ff */
[----:B------:R-:W-:Y:S02]  /*1b1c0*/  IMAD.IADD R15, R32, 0x1, -R15 ;  /* 0x00000001200f7824 */ /* 0x000fe400078e0a0f */
[----:B------:R-:W-:Y:S02]  /*1b1d0*/  IMAD.MOV.U32 R38, RZ, RZ, RZ ;  /* 0x000000ffff267224 */ /* 0x000fe400078e00ff */
[----:B------:R3:W-:Y:S01]  /*1b1e0*/  STSM.16.M88.4 [R35], R8 ;  /* 0x0000000823007844 */ /* 0x0007e20000000200 */
[----:B------:R-:W-:-:S04]  /*1b1f0*/  SHF.R.S32.HI R14, RZ, 0x1f, R15 ;  /* 0x0000001fff0e7819 */ /* 0x000fc8000001140f */
[----:B0-----:R-:W-:-:S04]  /*1b200*/  LEA.HI R4, R14, R15, RZ, 0x2 ;  /* 0x0000000f0e047211 */ /* 0x001fc800078f10ff */
[--C-:B------:R-:W-:Y:S02]  /*1b210*/  SHF.R.S32.HI R6, RZ, 0x2, R4.reuse ;  /* 0x00000002ff067819 */ /* 0x100fe40000011404 */
[----:B------:R-:W-:-:S04]  /*1b220*/  SHF.R.S32.HI R5, RZ, 0x1f, R4 ;  /* 0x0000001fff057819 */ /* 0x000fc80000011404 */
[----:B------:R-:W-:Y:S01]  /*1b230*/  LEA.HI R5, R5, R6, RZ, 0x3 ;  /* 0x0000000605057211 */ /* 0x000fe200078f18ff */
[----:B------:R-:W-:-:S03]  /*1b240*/  IMAD.U32 R42, RZ, RZ, UR4 ;  /* 0x00000004ff2a7e24 */ /* 0x000fc6000f8e00ff */
[----:B------:R-:W-:Y:S01]  /*1b250*/  LOP3.LUT R7, R5, 0xfffffff8, RZ, 0xc0, !PT ;  /* 0xfffffff805077812 */ /* 0x000fe200078ec0ff */
[C---:B--2---:R-:W-:Y:S01]  /*1b260*/  IMAD.WIDE R30, R45.reuse, 0x4, R30 ;  /* 0x000000042d1e7825 */ /* 0x044fe200078e021e */
[----:B------:R-:W-:Y:S03]  /*1b270*/  BAR.SYNC.DEFER_BLOCKING 0x1, 0x180 ;  /* 0x0046000000007b1d */ /* 0x000fe60000010000 */
[----:B-1----:R-:W-:-:S03]  /*1b280*/  @P0 IMAD.WIDE R4, R45, 0x4, R12 ;  /* 0x000000042d040825 */ /* 0x002fc600078e020c */
[----:B------:R3:W5:Y:S01]  /*1b290*/  @P1 LDG.E R38, desc[UR52][R30.64] ;  /* 0x000000341e261981 */ /* 0x000762000c1e1900 */
[----:B------:R-:W-:Y:S01]  /*1b2a0*/  SHF.R.S32.HI R33, RZ, 0x7, R33 ;  /* 0x00000007ff217819 */ /* 0x000fe20000011421 */
[----:B------:R-:W-:Y:S01]  /*1b2b0*/  IMAD.IADD R7, R6, 0x1, -R7 ;  /* 0x0000000106077824 */ /* 0x000fe200078e0a07 */
[----:B------:R-:W-:Y:S01]  /*1b2c0*/  LEA.HI R14, R14, R15, RZ, 0x5 ;  /* 0x0000000f0e0e7211 */ /* 0x000fe200078f28ff */
[----:B------:R3:W5:Y:S02]  /*1b2d0*/  @P0 LDG.E R42, desc[UR52][R4.64] ;  /* 0x00000034042a0981 */ /* 0x000764000c1e1900 */
[----:B------:R-:W-:Y:S01]  /*1b2e0*/  IMAD.HI R6, R33, 0x55555556, RZ ;  /* 0x5555555621067827 */ /* 0x000fe200078e02ff */
[----:B------:R-:W-:Y:S06]  /*1b2f0*/  @P0 BRA `(.L_x_9544) ;  /* 0x0000000000100947 */ /* 0x000fec0003800000 */
[----:B------:R-:W-:Y:S05]  /*1b300*/  @!P1 BRA `(.L_x_9544) ;  /* 0x00000000000c9947 */ /* 0x000fea0003800000 */
[----:B---3--:R-:W2:Y:S04]  /*1b310*/  LDG.E R5, desc[UR52][R30.64] ;  /* 0x000000341e057981 */ /* 0x008ea8000c1e1900 */
[----:B-----5:R-:W2:Y:S02]  /*1b320*/  LDG.E R42, desc[UR52][R30.64+0x4] ;  /* 0x000004341e2a7981 */ /* 0x020ea4000c1e1900 */
[----:B--2---:R-:W-:-:S07]  /*1b330*/  IMAD.IADD R42, R42, 0x1, -R5 ;  /* 0x000000012a2a7824 */ /* 0x004fce00078e0a05 */
.L_x_9544:
[----:B------:R-:W2:Y:S01]  /*1b340*/  LDL.LU R47, [R1+0x44] ;  /* 0x00004400012f7983 */ /* 0x000ea20000300800 */
[----:B------:R-:W-:Y:S01]  /*1b350*/  LEA.HI R6, R6, R6, RZ, 0x1 ;  /* 0x0000000606067211 */ /* 0x000fe200078f08ff */
[----:B------:R-:W-:Y:S02]  /*1b360*/  ULDC.64 UR4, c[0x0][0xb70] ;  /* 0x0002dc0000047ab9 */ /* 0x000fe40000000a00 */
[----:B------:R-:W4:Y:S01]  /*1b370*/  LDL.LU R46, [R1+0x50] ;  /* 0x00005000012e7983 */ /* 0x000f220000300800 */
[----:B------:R-:W-:Y:S01]  /*1b380*/  SHF.R.S32.HI R14, RZ, 0x5, R14 ;  /* 0x00000005ff0e7819 */ /* 0x000fe2000001140e */
[----:B------:R-:W-:Y:S01]  /*1b390*/  IMAD R33, R6, -0x3, R33 ;  /* 0xfffffffd06217824 */ /* 0x000fe200078e0221 */
[----:B-----5:R-:W-:Y:S02]  /*1b3a0*/  SHF.R.S32.HI R39, RZ, 0x1f, R38 ;  /* 0x0000001fff277819 */ /* 0x020fe40000011426 */
[----:B------:R-:W-:Y:S01]  /*1b3b0*/  SHF.R.S32.HI R6, RZ, 0x1f, R45 ;  /* 0x0000001fff067819 */ /* 0x000fe2000001142d */
[----:B------:R-:W-:Y:S01]  /*1b3c0*/  IMAD R14, R14, 0x10, R7 ;  /* 0x000000100e0e7824 */ /* 0x000fe200078e0207 */
[----:B------:R-:W-:Y:S01]  /*1b3d0*/  SEL R45, R45, RZ, !P1 ;  /* 0x000000ff2d2d7207 */ /* 0x000fe20004800000 */
[----:B------:R-:W-:Y:S01]  /*1b3e0*/  IMAD R7, R20, 0x20, R36 ;  /* 0x0000002014077824 */ /* 0x000fe200078e0224 */
[----:B------:R-:W-:Y:S01]  /*1b3f0*/  SEL R44, R6, RZ, !P1 ;  /* 0x000000ff062c7207 */ /* 0x000fe20004800000 */
[----:B---3--:R-:W-:Y:S01]  /*1b400*/  IMAD R11, R33, 0x40, R14 ;  /* 0x00000040210b7824 */ /* 0x008fe200078e020e */
[----:B------:R-:W-:Y:S01]  /*1b410*/  LOP3.LUT P0, RZ, R15, 0x3, RZ, 0xc0, !PT ;  /* 0x000000030fff7812 */ /* 0x000fe2000780c0ff */
[----:B------:R-:W-:-:S03]  /*1b420*/  IMAD.WIDE R28, R7, 0x2, R28 ;  /* 0x00000002071c7825 */ /* 0x000fc600078e021c */
[C---:B------:R-:W-:Y:S02]  /*1b430*/  IADD3 R13, P5, R28.reuse, 0x3000, RZ ;  /* 0x000030001c0d7810 */ /* 0x040fe40007fbe0ff */
[C---:B------:R-:W-:Y:S02]  /*1b440*/  IADD3 R25, P4, R28.reuse, 0x4800, RZ ;  /* 0x000048001c197810 */ /* 0x040fe40007f9e0ff */
[----:B------:R-:W-:Y:S02]  /*1b450*/  IADD3 R31, P3, R28, 0x6000, RZ ;  /* 0x000060001c1f7810 */ /* 0x000fe40007f7e0ff */
[----:B------:R-:W-:Y:S02]  /*1b460*/  LOP3.LUT R12, R13, 0x180, RZ, 0xc0, !PT ;  /* 0x000001800d0c7812 */ /* 0x000fe400078ec0ff */
[----:B------:R-:W-:Y:S02]  /*1b470*/  LOP3.LUT R24, R25, 0x180, RZ, 0xc0, !PT ;  /* 0x0000018019187812 */ /* 0x000fe400078ec0ff */
[----:B------:R-:W-:-:S02]  /*1b480*/  LOP3.LUT R30, R31, 0x180, RZ, 0xc0, !PT ;  /* 0x000001801f1e7812 */ /* 0x000fc400078ec0ff */
        /* <DEDUP_REMOVED lines=9> */
[----:B------:R-:W-:Y:S01]  /*1b520*/  SHF.R.S32.HI R37, RZ, 0x1f, R36 ;  /* 0x0000001fff257819 */ /* 0x000fe20000011424 */
[----:B------:R-:W-:Y:S01]  /*1b530*/  BSSY B1, `(.L_x_9545) ;  /* 0x000005c000017945 */ /* 0x000fe20003800000 */
[----:B--2---:R-:W-:Y:S01]  /*1b540*/  SHF.R.S32.HI R43, RZ, 0x1f, R47 ;  /* 0x0000001fff2b7819 */ /* 0x004fe2000001142f */
[----:B----4-:R-:W-:-:S04]  /*1b550*/  IMAD R11, R46, 0xc0, R11 ;  /* 0x000000c02e0b7824 */ /* 0x010fc800078e020b */
[----:B------:R-:W-:Y:S01]  /*1b560*/  IMAD R4, R43, UR4, RZ ;  /* 0x000000042b047c24 */ /* 0x000fe2000f8e02ff */
[----:B------:R-:W-:-:S03]  /*1b570*/  SHF.R.S32.HI R7, RZ, 0x1f, R11 ;  /* 0x0000001fff077819 */ /* 0x000fc6000001140b */
[C---:B------:R-:W-:Y:S02]  /*1b580*/  IMAD R9, R47.reuse, UR5, R4 ;  /* 0x000000052f097c24 */ /* 0x040fe4000f8e0204 */
[----:B------:R-:W-:Y:S01]  /*1b590*/  IMAD.WIDE.U32 R4, R47, UR4, R38 ;  /* 0x000000042f047c25 */ /* 0x000fe2000f8e0026 */
[----:B------:R-:W-:-:S03]  /*1b5a0*/  ULDC.64 UR4, c[0x0][0xb78] ;  /* 0x0002de0000047ab9 */ /* 0x000fc60000000a00 */
[----:B------:R-:W-:Y:S01]  /*1b5b0*/  IMAD.IADD R5, R5, 0x1, R9 ;  /* 0x0000000105057824 */ /* 0x000fe200078e0209 */
[----:B------:R-:W-:Y:S01]  /*1b5c0*/  IADD3 R9, P2, R28, 0x1800, RZ ;  /* 0x000018001c097810 */ /* 0x000fe20007f5e0ff */
[----:B------:R-:W-:Y:S02]  /*1b5d0*/  IMAD R6, R44, UR4, RZ ;  /* 0x000000042c067c24 */ /* 0x000fe4000f8e02ff */
[----:B------:R-:W-:Y:S01]  /*1b5e0*/  IMAD.WIDE.U32 R4, R45, UR4, R4 ;  /* 0x000000042d047c25 */ /* 0x000fe2000f8e0004 */
[----:B------:R-:W-:-:S03]  /*1b5f0*/  LOP3.LUT R8, R9, 0x180, RZ, 0xc0, !PT ;  /* 0x0000018009087812 */ /* 0x000fc600078ec0ff */
[----:B------:R-:W-:Y:S01]  /*1b600*/  IMAD R6, R45, UR5, R6 ;  /* 0x000000052d067c24 */ /* 0x000fe2000f8e0206 */
[----:B------:R-:W-:Y:S01]  /*1b610*/  IADD3 R4, P1, R11, R4, RZ ;  /* 0x000000040b047210 */ /* 0x000fe20007f3e0ff */
[----:B------:R-:W-:Y:S01]  /*1b620*/  ULDC.64 UR4, c[0x0][0xb40] ;  /* 0x0002d00000047ab9 */ /* 0x000fe20000000a00 */
[----:B------:R-:W-:Y:S02]  /*1b630*/  SHF.R.U64 R8, R8, 0x3, RZ ;  /* 0x0000000308087819 */ /* 0x000fe400000012ff */
[----:B------:R-:W-:Y:S01]  /*1b640*/  IADD3.X R7, R7, R5, R6, P1, !PT ;  /* 0x0000000507077210 */ /* 0x000fe20000ffe406 */
[----:B------:R-:W-:Y:S01]  /*1b650*/  VIADD R5, R11, 0x8 ;  /* 0x000000080b057836 */ /* 0x000fe20000000000 */
[----:B------:R-:W-:Y:S02]  /*1b660*/  LEA R40, P1, R4, UR4, 0x2 ;  /* 0x0000000404287c11 */ /* 0x000fe4000f8210ff */
[----:B------:R-:W-:Y:S01]  /*1b670*/  LOP3.LUT R8, R8, R9, RZ, 0x3c, !PT ;  /* 0x0000000908087212 */ /* 0x000fe200078e3cff */
[----:B------:R-:W-:Y:S01]  /*1b680*/  IMAD.X R9, RZ, RZ, R29, P2 ;  /* 0x000000ffff097224 */ /* 0x000fe200010e061d */
[----:B------:R-:W-:Y:S01]  /*1b690*/  LEA.HI.X R41, R4, UR5, R7, 0x2, P1 ;  /* 0x0000000504297c11 */ /* 0x000fe200088f1407 */
[----:B------:R-:W-:Y:S01]  /*1b6a0*/  ULDC.64 UR4, c[0x0][0xaa0] ;  /* 0x0002a80000047ab9 */ /* 0x000fe20000000a00 */
[----:B------:R-:W-:-:S02]  /*1b6b0*/  IADD3 R7, P2, R28, 0x7800, RZ ;  /* 0x000078001c077810 */ /* 0x000fc40007f5e0ff */
[----:B------:R-:W-:Y:S02]  /*1b6c0*/  LOP3.LUT R4, R28, 0x180, RZ, 0xc0, !PT ;  /* 0x000001801c047812 */ /* 0x000fe400078ec0ff */
[-C--:B------:R-:W-:Y:S01]  /*1b6d0*/  ISETP.GE.OR P1, PT, R11, R42.reuse, P0 ;  /* 0x0000002a0b00720c */ /* 0x080fe20000726670 */
[----:B------:R-:W-:Y:S01]  /*1b6e0*/  IMAD.X R33, RZ, RZ, R29, P2 ;  /* 0x000000ffff217224 */ /* 0x000fe200010e061d */
[----:B------:R-:W-:Y:S02]  /*1b6f0*/  ISETP.GE.OR P0, PT, R5, R42, P0 ;  /* 0x0000002a0500720c */ /* 0x000fe40000706670 */
[----:B------:R-:W-:Y:S02]  /*1b700*/  LOP3.LUT R6, R7, 0x180, RZ, 0xc0, !PT ;  /* 0x0000018007067812 */ /* 0x000fe400078ec0ff */
[----:B------:R-:W-:Y:S02]  /*1b710*/  SHF.R.U64 R5, R4, 0x3, RZ ;  /* 0x0000000304057819 */ /* 0x000fe400000012ff */
[----:B------:R-:W-:-:S02]  /*1b720*/  SHF.R.U64 R6, R6, 0x3, RZ ;  /* 0x0000000306067819 */ /* 0x000fc400000012ff */
[----:B------:R-:W-:Y:S01]  /*1b730*/  LOP3.LUT R4, R5, R28, RZ, 0x3c, !PT ;  /* 0x0000001c05047212 */ /* 0x000fe200078e3cff */
[----:B------:R-:W-:Y:S01]  /*1b740*/  IMAD.MOV.U32 R5, RZ, RZ, R29 ;  /* 0x000000ffff057224 */ /* 0x000fe200078e001d */
[----:B------:R-:W-:Y:S01]  /*1b750*/  LOP3.LUT R32, R6, R7, RZ, 0x3c, !PT ;  /* 0x0000000706207212 */ /* 0x000fe200078e3cff */
[----:B------:R-:W-:Y:S04]  /*1b760*/  @!P1 STG.E desc[UR52][R40.64], R0 ;  /* 0x0000000028009986 */ /* 0x000fe8000c101934 */
[----:B------:R0:W-:Y:S01]  /*1b770*/  @!P0 STG.E desc[UR52][R40.64+0x20], R3 ;  /* 0x0000200328008986 */ /* 0x0001e2000c101934 */
[----:B------:R-:W-:-:S03]  /*1b780*/  IMAD R21, R39, UR4, RZ ;  /* 0x0000000427157c24 */ /* 0x000fc6000f8e02ff */
[----:B------:R-:W5:Y:S04]  /*1b790*/  LD.E.128 R4, desc[UR52][R4.64] ;  /* 0x0000003404047980 */ /* 0x000f68000c101d00 */
[----:B------:R-:W5:Y:S04]  /*1b7a0*/  LD.E.128 R8, desc[UR52][R8.64] ;  /* 0x0000003408087980 */ /* 0x000f68000c101d00 */
[----:B------:R-:W5:Y:S04]  /*1b7b0*/  LD.E.128 R12, desc[UR52][R12.64] ;  /* 0x000000340c0c7980 */ /* 0x000f68000c101d00 */
[----:B------:R-:W5:Y:S04]  /*1b7c0*/  LD.E.128 R24, desc[UR52][R24.64] ;  /* 0x0000003418187980 */ /* 0x000f68000c101d00 */
[----:B------:R-:W5:Y:S04]  /*1b7d0*/  LD.E.128 R28, desc[UR52][R30.64] ;  /* 0x000000341e1c7980 */ /* 0x000f68000c101d00 */
[----:B------:R-:W5:Y:S01]  /*1b7e0*/  LD.E.128 R32, desc[UR52][R32.64] ;  /* 0x0000003420207980 */ /* 0x000f62000c101d00 */
[C---:B0-----:R-:W-:Y:S01]  /*1b7f0*/  IMAD.WIDE.U32 R40, R38.reuse, UR4, R36 ;  /* 0x0000000426287c25 */ /* 0x041fe2000f8e0024 */
[----:B------:R-:W-:Y:S01]  /*1b800*/  @!PT LDS RZ, [RZ] ;  /* 0x00000000fffff984 */ /* 0x000fe20000000800 */
[----:B------:R-:W-:Y:S01]  /*1b810*/  @!PT LDS RZ, [RZ] ;  /* 0x00000000fffff984 */ /* 0x000fe20000000800 */
[----:B------:R-:W-:Y:S01]  /*1b820*/  @!PT LDS RZ, [RZ] ;  /* 0x00000000fffff984 */ /* 0x000fe20000000800 */
[----:B------:R-:W-:Y:S01]  /*1b830*/  @!PT LDS RZ, [RZ] ;  /* 0x00000000fffff984 */ /* 0x000fe20000000800 */
[----:B------:R0:W-:Y:S06]  /*1b840*/  MEMBAR.ALL.CTA ;  /* 0x0000000000007992 */ /* 0x0001ec0000008000 */
[----:B0-----:R-:W0:Y:S01]  /*1b850*/  FENCE.VIEW.ASYNC.S ;  /* 0x00000000000073c6 */ /* 0x001e220000000000 */
[----:B------:R-:W-:Y:S01]  /*1b860*/  IMAD R21, R38, UR5, R21 ;  /* 0x0000000526157c24 */ /* 0x000fe2000f8e0215 */
[----:B------:R-:W-:Y:S01]  /*1b870*/  ULDC.64 UR4, c[0x0][0xae0] ;  /* 0x0002b80000047ab9 */ /* 0x000fe20000000a00 */
[----:B------:R-:W-:-:S02]  /*1b880*/  IMAD R42, R46, -0xc0, R42 ;  /* 0xffffff402e2a7824 */ /* 0x000fc400078e022a */
[----:B------:R-:W-:Y:S02]  /*1b890*/  IMAD.IADD R41, R41, 0x1, R21 ;  /* 0x0000000129297824 */ /* 0x000fe400078e0215 */
[----:B------:R-:W-:Y:S01]  /*1b8a0*/  IMAD R21, R43, UR4, RZ ;  /* 0x000000042b157c24 */ /* 0x000fe2000f8e02ff */
[CC--:B------:R-:W-:Y:S01]  /*1b8b0*/  ISETP.GE.AND P0, PT, R20.reuse, R42.reuse, PT ;  /* 0x0000002a1400720c */ /* 0x0c0fe20003f06270 */
[----:B------:R-:W-:Y:S02]  /*1b8c0*/  VIADD R3, R20, 0x60 ;  /* 0x0000006014037836 */ /* 0x000fe40000000000 */
[----:B------:R-:W-:Y:S02]  /*1b8d0*/  VIADD R0, R2, 0x2d820 ;  /* 0x0002d82002007836 */ /* 0x000fe40000000000 */
[----:B------:R-:W-:Y:S01]  /*1b8e0*/  IMAD R21, R47, UR5, R21 ;  /* 0x000000052f157c24 */ /* 0x000fe2000f8e0215 */
[----:B------:R-:W-:Y:S01]  /*1b8f0*/  ISETP.GE.AND P3, PT, R3, R42, PT ;  /* 0x0000002a0300720c */ /* 0x000fe20003f66270 */
[----:B------:R-:W-:Y:S01]  /*1b900*/  IMAD.WIDE.U32 R38, R47, UR4, R40 ;  /* 0x000000042f267c25 */ /* 0x000fe2000f8e0028 */
[----:B------:R-:W-:Y:S01]  /*1b910*/  ULDC.64 UR4, c[0x0][0xae8] ;  /* 0x0002ba0000047ab9 */ /* 0x000fe20000000a00 */
[----:B------:R-:W-:-:S02]  /*1b920*/  PRMT R0, RZ, 0x654, R0 ;  /* 0x00000654ff007816 */ /* 0x000fc40000000000 */
[----:B------:R-:W-:Y:S01]  /*1b930*/  IMAD.IADD R39, R39, 0x1, R21 ;  /* 0x0000000127277824 */ /* 0x000fe200078e0215 */
[----:B------:R-:W-:Y:S01]  /*1b940*/  SHF.R.S32.HI R21, RZ, 0x1f, R20 ;  /* 0x0000001fff157819 */ /* 0x000fe20000011414 */
[----:B------:R-:W-:Y:S02]  /*1b950*/  IMAD R3, R44, UR4, RZ ;  /* 0x000000042c037c24 */ /* 0x000fe4000f8e02ff */
[C---:B------:R-:W-:Y:S01]  /*1b960*/  IMAD.WIDE.U32 R40, R45.reuse, UR4, R38 ;  /* 0x000000042d287c25 */ /* 0x040fe2000f8e0026 */
[----:B0-----:R0:W-:Y:S03]  /*1b970*/  SYNCS.ARRIVE.TRANS64.RED.A1T0 RZ, [R0+URZ], RZ ;  /* 0x000000ff00ff79a7 */ /* 0x0011e6000810043f */
[----:B------:R-:W-:Y:S02]  /*1b980*/  IMAD R3, R45, UR5, R3 ;  /* 0x000000052d037c24 */ /* 0x000fe4000f8e0203 */
        /* <DEDUP_REMOVED lines=22> */
.L_x_9546:
[----:B------:R-:W-:Y:S05]  /*1baf0*/  BSYNC B1 ;  /* 0x0000000000017941 */ /* 0x000fea0003800000 */
.L_x_9545:
        /* <DEDUP_REMOVED lines=24> */
.L_x_9543:
[----:B0-----:R-:W2:Y:S01]  /*1bc80*/  LDL R8, [R1+0x48] ;  /* 0x0000480001087983 */ /* 0x001ea20000100800 */
[----:B------:R-:W-:Y:S01]  /*1bc90*/  ULDC.64 UR4, c[0x0][0xbd8] ;  /* 0x0002f60000047ab9 */ /* 0x000fe20000000a00 */
[----:B------:R-:W2:Y:S01]  /*1bca0*/  LDC.64 R4, c[0x0][0xbd8] ;  /* 0x0002f600ff047b82 */ /* 0x000ea20000000a00 */
[----:B------:R-:W-:Y:S01]  /*1bcb0*/  ISETP.NE.U32.AND P0, PT, RZ, UR4, PT ;  /* 0x00000004ff007c0c */ /* 0x000fe2000bf05070 */
[----:B------:R-:W-:-:S03]  /*1bcc0*/  IMAD.MOV.U32 R3, RZ, RZ, RZ ;  /* 0x000000ffff037224 */ /* 0x000fc600078e00ff */
[----:B------:R-:W-:Y:S01]  /*1bcd0*/  ISETP.NE.AND.EX P0, PT, RZ, UR5, PT, P0 ;  /* 0x00000005ff007c0c */ /* 0x000fe2000bf05300 */
[----:B------:R-:W-:Y:S02]  /*1bce0*/  ULDC.64 UR4, c[0x0][0xbe0] ;  /* 0x0002f80000047ab9 */ /* 0x000fe40000000a00 */
[----:B------:R-:W-:-:S04]  /*1bcf0*/  ISETP.NE.U32.AND P1, PT, RZ, UR4, PT ;  /* 0x00000004ff007c0c */ /* 0x000fc8000bf25070 */
[----:B------:R-:W-:-:S13]  /*1bd00*/  ISETP.NE.AND.EX P1, PT, RZ, UR5, PT, P1 ;  /* 0x00000005ff007c0c */ /* 0x000fda000bf25310 */
[----:B------:R-:W0:Y:S01]  /*1bd10*/  @P1 LDC.64 R6, c[0x0][0xbe0] ;  /* 0x0002f800ff061b82 */ /* 0x000e220000000a00 */
[----:B------:R-:W-:Y:S02]  /*1bd20*/  ULDC UR4, c[0x0][0xa88] ;  /* 0x0002a20000047ab9 */ /* 0x000fe40000000800 */
[----:B------:R-:W-:Y:S02]  /*1bd30*/  IMAD.U32 R0, RZ, RZ, UR4 ;  /* 0x00000004ff007e24 */ /* 0x000fe4000f8e00ff */
[----:B--2---:R-:W-:-:S04]  /*1bd40*/  IMAD.WIDE R4, R8, 0x4, R4 ;  /* 0x0000000408047825 */ /* 0x004fc800078e0204 */
[----:B0-----:R-:W-:Y:S01]  /*1bd50*/  @P1 IMAD.WIDE R6, R8, 0x4, R6 ;  /* 0x0000000408061825 */ /* 0x001fe200078e0206 */
[----:B------:R0:W5:Y:S04]  /*1bd60*/  @P0 LDG.E R3, desc[UR52][R4.64] ;  /* 0x0000003404030981 */ /* 0x000168000c1e1900 */
[----:B------:R0:W5:Y:S01]  /*1bd70*/  @P1 LDG.E R0, desc[UR52][R6.64] ;  /* 0x0000003406001981 */ /* 0x000162000c1e1900 */
[----:B------:R-:W-:Y:S01]  /*1bd80*/  ISETP.GT.AND P2, PT, R32, 0xbf, PT ;  /* 0x000000bf2000780c */ /* 0x000fe20003f44270 */
[----:B------:R-:W-:-:S12]  /*1bd90*/  @P1 BRA `(.L_x_9548) ;  /* 0x0000000000101947 */ /* 0x000fd80003800000 */
[----:B------:R-:W-:Y:S05]  /*1bda0*/  @!P0 BRA `(.L_x_9548) ;  /* 0x00000000000c8947 */ /* 0x000fea0003800000 */
[----:B0-----:R-:W2:Y:S04]  /*1bdb0*/  LDG.E R7, desc[UR52][R4.64] ;  /* 0x0000003404077981 */ /* 0x001ea8000c1e1900 */
[----:B-----5:R-:W2:Y:S02]  /*1bdc0*/  LDG.E R0, desc[UR52][R4.64+0x4] ;  /* 0x0000043404007981 */ /* 0x020ea4000c1e1900 */
[----:B--2---:R-:W-:-:S07]  /*1bdd0*/  IMAD.IADD R0, R0, 0x1, -R7 ;  /* 0x0000000100007824 */ /* 0x004fce00078e0a07 */
.L_x_9548:
[----:B------:R-:W2:Y:S04]  /*1bde0*/  LDL R13, [R1+0x44] ;  /* 0x00004400010d7983 */ /* 0x000ea80000100800 */
[----:B------:R1:W5:Y:S01]  /*1bdf0*/  LDL R12, [R1+0x50] ;  /* 0x00005000010c7983 */ /* 0x0003620000100800 */
[----:B0-----:R-:W-:Y:S01]  /*1be00*/  SHF.R.S32.HI R4, RZ, 0x1f, R8 ;  /* 0x0000001fff047819 */ /* 0x001fe20000011408 */
[----:B------:R-:W-:Y:S01]  /*1be10*/  BSSY B1, `(.L_x_9549) ;  /* 0x000001c000017945 */ /* 0x000fe20003800000 */
[----:B------:R-:W-:Y:S02]  /*1be20*/  SEL R11, R8, RZ, !P0 ;  /* 0x000000ff080b7207 */ /* 0x000fe40004000000 */
[----:B------:R-:W-:Y:S02]  /*1be30*/  SHF.R.S32.HI R37, RZ, 0x1f, R36 ;  /* 0x0000001fff257819 */ /* 0x000fe40000011424 */
[----:B------:R-:W-:-:S02]  /*1be40*/  SEL R10, R4, RZ, !P0 ;  /* 0x000000ff040a7207 */ /* 0x000fc40004000000 */
[----:B-----5:R-:W-:Y:S02]  /*1be50*/  SHF.R.S32.HI R8, RZ, 0x1f, R3 ;  /* 0x0000001fff087819 */ /* 0x020fe40000011403 */
[----:B--2---:R-:W-:Y:S01]  /*1be60*/  SHF.R.S32.HI R9, RZ, 0x1f, R13 ;  /* 0x0000001fff097819 */ /* 0x004fe2000001140d */
[----:B-1----:R-:W-:Y:S06]  /*1be70*/  @P2 BRA `(.L_x_9550) ;  /* 0x0000000000542947 */ /* 0x002fec0003800000 */
        /* <DEDUP_REMOVED lines=21> */
.L_x_9550:
[----:B------:R-:W-:Y:S05]  /*1bfd0*/  BSYNC B1 ;  /* 0x0000000000017941 */ /* 0x000fea0003800000 */
.L_x_9549:
[----:B------:R-:W-:Y:S01]  /*1bfe0*/  ULDC.64 UR4, c[0x0][0xaa0] ;  /* 0x0002a80000047ab9 */ /* 0x000fe20000000a00 */
[----:B0-----:R-:W-:Y:S01]  /*1bff0*/  IMAD R7, R12, -0xc0, R0 ;  /* 0xffffff400c077824 */ /* 0x001fe200078e0200 */
[----:B------:R-:W-:Y:S01]  /*1c000*/  SHF.R.S32.HI R21, RZ, 0x1f, R20 ;  /* 0x0000001fff157819 */ /* 0x000fe20000011414 */
[----:B------:R-:W-:Y:S01]  /*1c010*/  IMAD R6, R8, UR4, RZ ;  /* 0x0000000408067c24 */ /* 0x000fe2000f8e02ff */
[----:B------:R-:W-:Y:S01]  /*1c020*/  BSSY B1, `(.L_x_9551) ;  /* 0x0000026000017945 */ /* 0x000fe20003800000 */
[----:B------:R-:W-:Y:S01]  /*1c030*/  IMAD.WIDE.U32 R4, R3, UR4, R36 ;  /* 0x0000000403047c25 */ /* 0x000fe2000f8e0024 */
[----:B------:R-:W-:-:S03]  /*1c040*/  ISETP.GE.AND P0, PT, R20, R7, PT ;  /* 0x000000071400720c */ /* 0x000fc60003f06270 */
[----:B------:R-:W-:Y:S01]  /*1c050*/  IMAD R3, R3, UR5, R6 ;  /* 0x0000000503037c24 */ /* 0x000fe2000f8e0206 */
[----:B------:R-:W-:Y:S01]  /*1c060*/  ULDC.64 UR4, c[0x0][0xae0] ;  /* 0x0002b80000047ab9 */ /* 0x000fe20000000a00 */
[----:B------:R-:W-:Y:S02]  /*1c070*/  VIADD R0, R20, 0x60 ;  /* 0x0000006014007836 */ /* 0x000fe40000000000 */
[----:B------:R-:W-:Y:S02]  /*1c080*/  IMAD R6, R9, UR4, RZ ;  /* 0x0000000409067c24 */ /* 0x000fe4000f8e02ff */
[----:B------:R-:W-:Y:S01]  /*1c090*/  IMAD.IADD R5, R5, 0x1, R3 ;  /* 0x0000000105057824 */ /* 0x000fe200078e0203 */
[----:B------:R-:W-:Y:S01]  /*1c0a0*/  ISETP.GE.AND P1, PT, R0, R7, PT ;  /* 0x000000070000720c */ /* 0x000fe20003f26270 */
[C---:B------:R-:W-:Y:S02]  /*1c0b0*/  IMAD R3, R13.reuse, UR5, R6 ;  /* 0x000000050d037c24 */ /* 0x040fe4000f8e0206 */
[----:B------:R-:W-:Y:S01]  /*1c0c0*/  IMAD.WIDE.U32 R4, R13, UR4, R4 ;  /* 0x000000040d047c25 */ /* 0x000fe2000f8e0004 */
[----:B------:R-:W-:-:S03]  /*1c0d0*/  ULDC.64 UR4, c[0x0][0xae8] ;  /* 0x0002ba0000047ab9 */ /* 0x000fc60000000a00 */
[----:B------:R-:W-:Y:S02]  /*1c0e0*/  IMAD.IADD R5, R5, 0x1, R3 ;  /* 0x0000000105057824 */ /* 0x000fe400078e0203 */
[----:B------:R-:W-:Y:S02]  /*1c0f0*/  IMAD R0, R10, UR4, RZ ;  /* 0x000000040a007c24 */ /* 0x000fe4000f8e02ff */
        /* <DEDUP_REMOVED lines=24> */
.L_x_9552:
[----:B------:R-:W-:Y:S05]  /*1c280*/  BSYNC B1 ;  /* 0x0000000000017941 */ /* 0x000fea0003800000 */
.L_x_9551:
        /* <DEDUP_REMOVED lines=22> */
.L_x_9547:
[----:B------:R-:W-:Y:S05]  /*1c3f0*/  BSYNC B0 ;  /* 0x0000000000007941 */ /* 0x000fea0003800000 */
.L_x_9542:
[----:B------:R-:W4:Y:S01]  /*1c400*/  LDL R0, [R1+0x3c] ;  /* 0x00003c0001007983 */ /* 0x000f220000100800 */
[----:B------:R-:W-:Y:S02]  /*1c410*/  ULDC UR4, c[0x0][0xc14] ;  /* 0x0003050000047ab9 */ /* 0x000fe40000000800 */
[----:B----4-:R-:W-:-:S13]  /*1c420*/  ISETP.GE.AND P0, PT, R0, UR4, PT ;  /* 0x0000000400007c0c */ /* 0x010fda000bf06270 */
[----:B------:R-:W-:Y:S05]  /*1c430*/  @!P0 BRA `(.L_x_9553) ;  /* 0xfffffe4c00288947 */ /* 0x000fea000383ffff */
[----:B------:R-:W-:Y:S05]  /*1c440*/  BRA `(.L_x_9344) ;  /* 0x00000060007c7947 */ /* 0x000fea0003800000 */
.L_x_9342:
[----:B------:R-:W-:-:S08]  /*1c450*/  NOP ;  /* 0x0000000000007918 */ /* 0x000fd00000000000 */
[----:B------:R-:W0:-:S00]  /*1c460*/  USETMAXREG.DEALLOC.CTAPOOL 0x20 ;  /* 0x00000020000079c8 */ /* 0x000e0000080e0500 */
[----:B0-----:R-:W-:-:S06]  /*1c470*/  LOP3.LUT R0, R0, 0x3, RZ, 0xc0, !PT ;  /* 0x0000000300007812 */ /* 0x001fcc00078ec0ff */
[----:B------:R-:W0:Y:S02]  /*1c480*/  SHFL.IDX PT, R0, R0, RZ, 0x1f ;  /* 0x00001fff00007589 */ /* 0x000e2400000e0000 */
[----:B0-----:R-:W-:-:S13]  /*1c490*/  ISETP.NE.AND P0, PT, R0, RZ, PT ;  /* 0x000000ff0000720c */ /* 0x001fda0003f05270 */
[----:B------:R-:W-:Y:S05]  /*1c4a0*/  @P0 BRA `(.L_x_9344) ;  /* 0x0000006000640947 */ /* 0x000fea0003800000 */
[----:B------:R-:W2:Y:S01]  /*1c4b0*/  LDL.LU R7, [R1] ;  /* 0x0000000001077983 */ /* 0x000ea20000300800 */
        /* <DEDUP_REMOVED lines=46> */
[----:B------:R2:W-:Y:S01]  /*1c7a0*/  STL [R1], R7 ;  /* 0x0000000701007387 */ /* 0x0005e20000100800 */
        /* <DEDUP_REMOVED lines=9> */
.L_x_9558:
        /* <DEDUP_REMOVED lines=14> */
.L_x_9557:
[----:B------:R-:W-:Y:S05]  /*1c920*/  BSYNC B0 ;  /* 0x0000000000007941 */ /* 0x000fea0003800000 */
.L_x_9556:
        /* <DEDUP_REMOVED lines=26> */
.L_x_9554:
        /* <DEDUP_REMOVED lines=20> */
.L_x_9559:
        /* <DEDUP_REMOVED lines=59> */
.L_x_9555:
[----:B------:R-:W-:Y:S02]  /*1cfc0*/  IMAD.MOV.U32 R17, RZ, RZ, RZ ;  /* 0x000000ffff117224 */ /* 0x000fe400078e00ff */
[----:B------:R-:W-:Y:S02]  /*1cfd0*/  IMAD.U32 R16, RZ, RZ, UR6 ;  /* 0x00000006ff107e24 */ /* 0x000fe4000f8e00ff */
[----:B------:R-:W-:-:S07]  /*1cfe0*/  IMAD.MOV.U32 R18, RZ, RZ, RZ ;  /* 0x000000ffff127224 */ /* 0x000fce00078e00ff */
.L_x_9560:
[----:B------:R-:W2:Y:S01]  /*1cff0*/  LDL.LU R2, [R1] ;  /* 0x0000000001027983 */ /* 0x000ea20000300800 */
        /* <DEDUP_REMOVED lines=11> */
[----:B------:R0:W-:Y:S04]  /*1d0b0*/  STL [R1], R2 ;  /* 0x0000000201007387 */ /* 0x0001e80000100800 */
[----:B------:R0:W-:Y:S06]  /*1d0c0*/  STL [R1+0x8], RZ ;  /* 0x000008ff01007387 */ /* 0x0001ec0000100800 */
[----:B------:R-:W-:Y:S05]  /*1d0d0*/  @P0 BRA `(.L_x_9561) ;  /* 0x00000050007c0947 */ /* 0x000fea0003800000 */
[----:B------:R-:W1:Y:S01]  /*1d0e0*/  S2R R4, SR_TID.X ;  /* 0x0000000000047919 */ /* 0x000e620000002100 */
        /* <DEDUP_REMOVED lines=10> */
[----:B------:R-:W-:Y:S01]  /*1d190*/  ULOP3.LUT UR38, UR36, 0x2, URZ, 0xfc, !UPT ;  /* 0x0000000224267892 */ /* 0x000fe2000f8efc3f */
[----:B-1----:R-:W-:-:S04]  /*1d1a0*/  LOP3.LUT R4, R4, 0x7f, RZ, 0xc0, !PT ;  /* 0x0000007f04047812 */ /* 0x002fc800078ec0ff */
[C---:B------:R-:W-:Y:S02]  /*1d1b0*/  ISETP.NE.AND P2, PT, R4.reuse, RZ, PT ;  /* 0x000000ff0400720c */ /* 0x040fe40003f45270 */
[----:B------:R-:W-:-:S11]  /*1d1c0*/  ISETP.NE.OR P0, PT, R4, RZ, !P1 ;  /* 0x000000ff0400720c */ /* 0x000fd60004f05670 */
[----:B------:R-:W-:-:S04]  /*1d1d0*/  @P2 LOP3.LUT R2, R2, 0x2, RZ, 0xfc, !PT ;  /* 0x0000000202022812 */ /* 0x000fc800078efcff */
[----:B------:R-:W-:-:S05]  /*1d1e0*/  @P0 LOP3.LUT R2, R2, 0x40, RZ, 0xfc, !PT ;  /* 0x0000004002020812 */ /* 0x000fca00078efcff */
[----:B------:R0:W-:Y:S02]  /*1d1f0*/  STL [R1], R2 ;  /* 0x0000000201007387 */ /* 0x0001e40000100800 */
.L_x_9667:
        /* <DEDUP_REMOVED lines=9> */
[----:B01----:R-:W0:Y:S01]  /*1d290*/  @P0 LDC.64 R2, c[0x0][0xa28] ;  /* 0x00028a00ff020b82 */ /* 0x003e220000000a00 */
[----:B------:R-:W-:-:S04]  /*1d2a0*/  ISETP.NE.U32.AND P2, PT, RZ, UR4, PT ;  /* 0x00000004ff007c0c */ /* 0x000fc8000bf45070 */
[----:B------:R-:W-:Y:S01]  /*1d2b0*/  ISETP.NE.AND.EX P2, PT, RZ, UR5, PT, P2 ;  /* 0x00000005ff007c0c */ /* 0x000fe2000bf45320 */
[----:B------:R-:W-:Y:S01]  /*1d2c0*/  ULDC.64 UR4, c[0x0][0xa18] ;  /* 0x0002860000047ab9 */ /* 0x000fe20000000a00 */
[----:B0-----:R-:W-:-:S05]  /*1d2d0*/  @P0 IMAD.WIDE R2, R19, 0x4, R2 ;  /* 0x0000000413020825 */ /* 0x001fca00078e0202 */
[----:B------:R0:W5:Y:S01]  /*1d2e0*/  @P0 LDG.E R11, desc[UR52][R2.64] ;  /* 0x00000034020b0981 */ /* 0x000162000c1e1900 */
[----:B------:R-:W-:Y:S01]  /*1d2f0*/  ISETP.NE.U32.AND P0, PT, RZ, UR4, PT ;  /* 0x00000004ff007c0c */ /* 0x000fe2000bf05070 */
[----:B0-----:R-:W0:Y:S03]  /*1d300*/  LDC.64 R2, c[0x0][0xa00] ;  /* 0x00028000ff027b82 */ /* 0x001e260000000a00 */
[----:B------:R-:W-:-:S13]  /*1d310*/  ISETP.NE.AND.EX P0, PT, RZ, UR5, PT, P0 ;  /* 0x00000005ff007c0c */ /* 0x000fda000bf05300 */
[----:B------:R-:W1:Y:S01]  /*1d320*/  @P0 LDC.64 R4, c[0x0][0xa18] ;  /* 0x00028600ff040b82 */ /* 0x000e620000000a00 */
[----:B0-----:R-:W-:-:S05]  /*1d330*/  IMAD.WIDE R2, R19, 0x4, R2 ;  /* 0x0000000413027825 */ /* 0x001fca00078e0202 */
[----:B------:R-:W2:Y:S01]  /*1d340*/  @P2 LDG.E R0, desc[UR52][R2.64] ;  /* 0x0000003402002981 */ /* 0x000ea2000c1e1900 */
[----:B------:R-:W-:Y:S02]  /*1d350*/  ULDC UR4, c[0x0][0x288] ;  /* 0x0000a20000047ab9 */ /* 0x000fe40000000800 */
[----:B------:R-:W-:Y:S01]  /*1d360*/  IMAD.U32 R10, RZ, RZ, UR4 ;  /* 0x00000004ff0a7e24 */ /* 0x000fe2000f8e00ff */
[----:B------:R-:W-:Y:S01]  /*1d370*/  ULDC.64 UR4, c[0x0][0x3f8] ;  /* 0x0000fe0000047ab9 */ /* 0x000fe20000000a00 */
[----:B-1----:R-:W-:-:S05]  /*1d380*/  @P0 IMAD.WIDE R4, R19, 0x4, R4 ;  /* 0x0000000413040825 */ /* 0x002fca00078e0204 */
[----:B------:R0:W5:Y:S01]  /*1d390*/  @P0 LDG.E R10, desc[UR52][R4.64] ;  /* 0x00000034040a0981 */ /* 0x000162000c1e1900 */
[----:B------:R-:W-:Y:S01]  /*1d3a0*/  UISETP.NE.U32.AND UP0, UPT, UR4, URZ, UPT ;  /* 0x0000003f0400728c */ /* 0x000fe2000bf05070 */
[----:B------:R-:W-:Y:S01]  /*1d3b0*/  ISETP.NE.U32.AND P1, PT, RZ, UR8, PT ;  /* 0x00000008ff007c0c */ /* 0x000fe2000bf25070 */
[----:B------:R-:W-:Y:S01]  /*1d3c0*/  ULDC UR6, c[0x0][0x338] ;  /* 0x0000ce0000067ab9 */ /* 0x000fe20000000800 */
[----:B------:R-:W-:Y:S01]  /*1d3d0*/  ULDC UR4, c[0x0][0x404] ;  /* 0x0001010000047ab9 */ /* 0x000fe20000000800 */
[----:B------:R-:W-:Y:S01]  /*1d3e0*/  UISETP.NE.AND.EX UP0, UPT, UR5, URZ, UPT, UP0 ;  /* 0x0000003f0500728c */ /* 0x000fe2000bf05300 */
[----:B------:R-:W-:Y:S01]  /*1d3f0*/  ISETP.NE.AND.EX P3, PT, RZ, UR9, PT, P1 ;  /* 0x00000009ff007c0c */ /* 0x000fe2000bf65310 */
[----:B------:R-:W-:Y:S01]  /*1d400*/  IMAD.U32 R8, RZ, RZ, UR6 ;  /* 0x00000006ff087e24 */ /* 0x000fe2000f8e00ff */
[----:B------:R-:W-:Y:S01]  /*1d410*/  ULDC UR5, c[0x0][0x2e0] ;  /* 0x0000b80000057ab9 */ /* 0x000fe20000000800 */
[----:B------:R-:W-:Y:S01]  /*1d420*/  USEL UR4, UR4, 0x1, UP0 ;  /* 0x0000000104047887 */ /* 0x000fe20008000000 */
[----:B------:R-:W-:-:S03]  /*1d430*/  ISETP.NE.U32.AND P1, PT, RZ, UR10, PT ;  /* 0x0000000aff007c0c */ /* 0x000fc6000bf25070 */
[----:B------:R-:W-:Y:S01]  /*1d440*/  UIMAD UR4, UR4, UR5, URZ ;  /* 0x00000005040472a4 */ /* 0x000fe2000f8e023f */
[----:B------:R-:W-:-:S05]  /*1d450*/  ISETP.NE.AND.EX P1, PT, RZ, UR11, PT, P1 ;  /* 0x0000000bff007c0c */ /* 0x000fca000bf25310 */
[----:B------:R-:W-:Y:S01]  /*1d460*/  IMAD.U32 R6, RZ, RZ, UR4 ;  /* 0x00000004ff067e24 */ /* 0x000fe2000f8e00ff */
[----:B--2---:R0:W-:Y:S01]  /*1d470*/  STL [R1+0xc], R0 ;  /* 0x00000c0001007387 */ /* 0x0041e20000100800 */
[----:B------:R-:W-:Y:S06]  /*1d480*/  @P0 BRA `(.L_x_9562) ;  /* 0x0000000000100947 */ /* 0x000fec0003800000 */
[----:B------:R-:W-:Y:S05]  /*1d490*/  @!P2 BRA `(.L_x_9562) ;  /* 0x00000000000ca947 */ /* 0x000fea0003800000 */
[----:B0-----:R-:W2:Y:S04]  /*1d4a0*/  LDG.E R5, desc[UR52][R2.64] ;  /* 0x0000003402057981 */ /* 0x001ea8000c1e1900 */
[----:B-----5:R-:W2:Y:S02]  /*1d4b0*/  LDG.E R10, desc[UR52][R2.64+0x4] ;  /* 0x00000434020a7981 */ /* 0x020ea4000c1e1900 */
[----:B--2---:R-:W-:-:S07]  /*1d4c0*/  IMAD.IADD R10, R10, 0x1, -R5 ;  /* 0x000000010a0a7824 */ /* 0x004fce00078e0a05 */
.L_x_9562:
[----:B0-----:R-:W0:Y:S01]  /*1d4d0*/  LDC.64 R4, c[0x0][0xa08] ;  /* 0x00028200ff047b82 */ /* 0x001e220000000a00 */
        /* <DEDUP_REMOVED lines=16> */
.L_x_9563:
[----:B------:R-:W-:Y:S05]  /*1d5e0*/  @!P3 BRA `(.L_x_9564) ;  /* 0x00000000000cb947 */ /* 0x000fea0003800000 */
[----:B------:R-:W2:Y:S04]  /*1d5f0*/  LDG.E R7, desc[UR52][R4.64] ;  /* 0x0000003404077981 */ /* 0x000ea8000c1e1900 */
[----:B------:R-:W2:Y:S02]  /*1d600*/  LDG.E R6, desc[UR52][R4.64+0x4] ;  /* 0x0000043404067981 */ /* 0x000ea4000c1e1900 */
[----:B--2---:R-:W-:-:S07]  /*1d610*/  IMAD.IADD R6, R6, 0x1, -R7 ;  /* 0x0000000106067824 */ /* 0x004fce00078e0a07 */
.L_x_9564:
[----:B0-----:R-:W2:Y:S04]  /*1d620*/  @P1 LDG.E R5, desc[UR52][R2.64] ;  /* 0x0000003402051981 */ /* 0x001ea8000c1e1900 */
[----:B------:R-:W2:Y:S01]  /*1d630*/  @P1 LDG.E R4, desc[UR52][R2.64+0x4] ;  /* 0x0000043402041981 */ /* 0x000ea2000c1e1900 */
[----:B-----5:R-:W-:Y:S02]  /*1d640*/  IMAD.IADD R11, R6, 0x1, -R11 ;  /* 0x00000001060b7824 */ /* 0x020fe400078e0a0b */
[----:B------:R-:W-:-:S05]  /*1d650*/  IMAD R7, R17, 0xc0, RZ ;  /* 0x000000c011077824 */ /* 0x000fca00078e02ff */
[----:B------:R-:W-:Y:S01]  /*1d660*/  IADD3 R9, -R10, 0xc0, R7 ;  /* 0x000000c00a097810 */ /* 0x000fe20007ffe107 */
[----:B--2---:R-:W-:Y:S02]  /*1d670*/  @P1 IMAD.IADD R8, R4, 0x1, -R5 ;  /* 0x0000000104081824 */ /* 0x004fe400078e0a05 */
[----:B------:R-:W0:Y:S02]  /*1d680*/  LDC.64 R4, c[0x0][0x9e0] ;  /* 0x00027800ff047b82 */ /* 0x000e240000000a00 */
[----:B------:R-:W-:-:S04]  /*1d690*/  IMAD.IADD R12, R11, 0x1, R8 ;  /* 0x000000010b0c7824 */ /* 0x000fc800078e0208 */
[C---:B------:R-:W-:Y:S02]  /*1d6a0*/  VIADD R6, R12.reuse, 0x7f ;  /* 0x0000007f0c067836 */ /* 0x040fe40000000000 */
[----:B------:R-:W-:-:S03]  /*1d6b0*/  IMAD.IADD R2, R12, 0x1, R9 ;  /* 0x000000010c027824 */ /* 0x000fc600078e0209 */
[----:B------:R-:W-:-:S04]  /*1d6c0*/  SHF.R.S32.HI R7, RZ, 0x1f, R6 ;  /* 0x0000001fff077819 */ /* 0x000fc80000011406 */
[----:B------:R-:W-:-:S04]  /*1d6d0*/  LEA.HI R7, R7, R6, RZ, 0x7 ;  /* 0x0000000607077211 */ /* 0x000fc800078f38ff */
[----:B------:R-:W-:Y:S02]  /*1d6e0*/  SHF.R.S32.HI R9, RZ, 0x7, R7 ;  /* 0x00000007ff097819 */ /* 0x000fe40000011407 */
[----:B0-----:R-:W-:Y:S01]  /*1d6f0*/  ISETP.GE.AND P2, PT, R5, 0x1, PT ;  /* 0x000000010500780c */ /* 0x001fe20003f46270 */
        /* <DEDUP_REMOVED lines=13> */
.L_x_9567:
[----:B------:R-:W-:-:S13]  /*1d7d0*/  ISETP.NE.AND P0, PT, R5, 0x1, PT ;  /* 0x000000010500780c */ /* 0x000fda0003f05270 */
[----:B------:R-:W0:Y:S02]  /*1d7e0*/  @P0 LDC.64 R6, c[0x0][0x9e8] ;  /* 0x00027a00ff060b82 */ /* 0x000e240000000a00 */
[----:B0-----:R-:W-:-:S05]  /*1d7f0*/  @P0 IMAD.HI.U32 R6, R3, R6, RZ ;  /* 0x0000000603060227 */ /* 0x001fca00078e00ff */
[----:B------:R-:W-:-:S07]  /*1d800*/  @P0 SHF.R.U32.HI R3, RZ, R7, R6 ;  /* 0x00000007ff030219 */ /* 0x000fce0000011606 */
.L_x_9568:
[----:B------:R-:W-:Y:S05]  /*1d810*/  BSYNC B0 ;  /* 0x0000000000007941 */ /* 0x000fea0003800000 */
.L_x_9566:
[----:B------:R-:W-:-:S05]  /*1d820*/  IMAD R3, R3, R5, R5 ;  /* 0x0000000503037224 */ /* 0x000fca00078e0205 */
[----:B------:R-:W-:-:S07]  /*1d830*/  VIMNMX R4, R4, R3, PT ;  /* 0x0000000304047248 */ /* 0x000fce0003fe0100 */
.L_x_9565:
        /* <DEDUP_REMOVED lines=15> */
.L_x_9571:
[----:B------:R-:W-:-:S13]  /*1d930*/  ISETP.NE.AND P0, PT, R5, 0x1, PT ;  /* 0x000000010500780c */ /* 0x000fda0003f05270 */
[----:B------:R-:W0:Y:S02]  /*1d940*/  @P0 LDC.64 R6, c[0x0][0x9e8] ;  /* 0x00027a00ff060b82 */ /* 0x000e240000000a00 */
[----:B0-----:R-:W-:-:S04]  /*1d950*/  @P0 IMAD.HI.U32 R12, R3, R6, RZ ;  /* 0x00000006030c0227 */ /* 0x001fc800078e00ff */
[----:B------:R-:W-:Y:S01]  /*1d960*/  IMAD.MOV.U32 R6, RZ, RZ, R3 ;  /* 0x000000ffff067224 */ /* 0x000fe200078e0003 */
[----:B------:R-:W-:-:S07]  /*1d970*/  @P0 SHF.R.U32.HI R6, RZ, R7, R12 ;  /* 0x00000007ff060219 */ /* 0x000fce000001160c */
.L_x_9572:
[----:B------:R-:W-:Y:S05]  /*1d980*/  BSYNC B0 ;  /* 0x0000000000007941 */ /* 0x000fea0003800000 */
.L_x_9570:
[----:B------:R-:W-:-:S05]  /*1d990*/  IMAD R5, R6, R5, RZ ;  /* 0x0000000506057224 */ /* 0x000fca00078e02ff */
[----:B------:R-:W-:-:S07]  /*1d9a0*/  VIMNMX R10, R10, R5, !PT ;  /* 0x000000050a0a7248 */ /* 0x000fce0007fe0100 */
.L_x_9569:
[----:B------:R-:W-:Y:S01]  /*1d9b0*/  VIADD R4, R4, 0x7f ;  /* 0x0000007f04047836 */ /* 0x000fe20000000000 */
[----:B------:R-:W-:Y:S01]  /*1d9c0*/  SHF.R.S32.HI R7, RZ, 0x1f, R10 ;  /* 0x0000001fff077819 */ /* 0x000fe2000001140a */
[----:B------:R-:W-:Y:S01]  /*1d9d0*/  BSSY B0, `(.L_x_9573) ;  /* 0x00000d6000007945 */ /* 0x000fe20003800000 */
[----:B------:R-:W-:Y:S02]  /*1d9e0*/  PLOP3.LUT P2, PT, PT, PT, PT, 0x80, 0x0 ;  /* 0x000000000000781c */ /* 0x000fe40003f4f070 */
[----:B------:R-:W-:Y:S02]  /*1d9f0*/  SHF.R.S32.HI R5, RZ, 0x1f, R4 ;  /* 0x0000001fff057819 */ /* 0x000fe40000011404 */
[----:B------:R-:W-:Y:S02]  /*1da00*/  LEA.HI R7, R7, R10, RZ, 0x7 ;  /* 0x0000000a07077211 */ /* 0x000fe400078f38ff */
[----:B------:R-:W-:Y:S02]  /*1da10*/  LEA.HI R5, R5, R4, RZ, 0x7 ;  /* 0x0000000405057211 */ /* 0x000fe400078f38ff */
[----:B------:R-:W-:-:S02]  /*1da20*/  SHF.R.S32.HI R7, RZ, 0x7, R7 ;  /* 0x00000007ff077819 */ /* 0x000fc40000011407 */
[----:B------:R-:W-:-:S04]  /*1da30*/  SHF.R.S32.HI R4, RZ, 0x7, R5 ;  /* 0x00000007ff047819 */ /* 0x000fc80000011405 */
[----:B------:R-:W-:Y:S02]  /*1da40*/  VIMNMX R6, R9, R4, PT ;  /* 0x0000000409067248 */ /* 0x000fe40003fe0100 */
[----:B------:R-:W-:-:S03]  /*1da50*/  VIMNMX R4, RZ, R7, !PT ;  /* 0x00000007ff047248 */ /* 0x000fc60007fe0100 */
[--C-:B------:R-:W-:Y:S02]  /*1da60*/  IMAD R5, R6, 0x80, -R11.reuse ;  /* 0x0000008006057824 */ /* 0x100fe400078e0a0b */
[----:B------:R-:W-:-:S03]  /*1da70*/  IMAD R4, R4, 0x80, -R11 ;  /* 0x0000008004047824 */ /* 0x000fc600078e0a0b */
[----:B------:R-:W-:Y:S02]  /*1da80*/  VIMNMX R5, R5, R8, PT ;  /* 0x0000000805057248 */ /* 0x000fe40003fe0100 */
[----:B------:R-:W-:-:S04]  /*1da90*/  VIMNMX R4, RZ, R4, !PT ;  /* 0x00000004ff047248 */ /* 0x000fc80007fe0100 */
[----:B------:R-:W-:Y:S02]  /*1daa0*/  ISETP.GT.AND P0, PT, R5, R4, PT ;  /* 0x000000040500720c */ /* 0x000fe40003f04270 */
[----:B------:R-:W-:-:S11]  /*1dab0*/  SHF.R.U32.HI R6, RZ, 0x7, R4 ;  /* 0x00000007ff067819 */ /* 0x000fd60000011604 */
[----:B------:R-:W-:-:S05]  /*1dac0*/  @P0 VIADD R5, R5, 0x7f ;  /* 0x0000007f05050836 */ /* 0x000fca0000000000 */
[----:B------:R-:W-:-:S04]  /*1dad0*/  @P0 SHF.R.S32.HI R4, RZ, 0x1f, R5 ;  /* 0x0000001fff040819 */ /* 0x000fc80000011405 */
[----:B------:R-:W-:Y:S01]  /*1dae0*/  @P0 LEA.HI R4, R4, R5, RZ, 0x7 ;  /* 0x0000000504040211 */ /* 0x000fe200078f38ff */
[----:B------:R-:W-:-:S03]  /*1daf0*/  IMAD.MOV.U32 R5, RZ, RZ, R6 ;  /* 0x000000ffff057224 */ /* 0x000fc600078e0006 */
[----:B------:R-:W-:-:S04]  /*1db00*/  @P0 SHF.R.S32.HI R5, RZ, 0x7, R4 ;  /* 0x00000007ff050819 */ /* 0x000fc80000011404 */
[----:B------:R-:W-:-:S13]  /*1db10*/  ISETP.GT.AND P0, PT, R5, R6, PT ;  /* 0x000000060500720c */ /* 0x000fda0003f04270 */
[----:B------:R-:W-:Y:S05]  /*1db20*/  @!P0 BRA `(.L_x_9574) ;  /* 0x0000000c00008947 */ /* 0x000fea0003800000 */
        /* <DEDUP_REMOVED lines=10> */
.L_x_9713:
[----:B------:R-:W-:-:S03]  /*1dbd0*/  UMOV UR4, 0xffffffff ;  /* 0xffffffff00047882 */ /* 0x000fc60000000000 */
[----:B------:R-:W-:Y:S05]  /*1dbe0*/  BRA.DIV UR4, `(.L_x_9576) ;  /* 0x00000056044c7947 */ /* 0x000fea000b800000 */
[----:B------:R-:W-:-:S13]  /*1dbf0*/  ELECT P6, URZ, PT ;  /* 0x00000000003f782f */ /* 0x000fda00038c0000 */
.L_x_9716:
        /* <DEDUP_REMOVED lines=12> */
.L_x_9717:
[----:B------:R-:W-:Y:S05]  /*1dcc0*/  BSYNC B1 ;  /* 0x0000000000017941 */ /* 0x000fea0003800000 */
.L_x_9577:
[----:B------:R-:W-:Y:S04]  /*1dcd0*/  BSSY B1, `(.L_x_9579) ;  /* 0x0000049000017945 */ /* 0x000fe80003800000 */
[----:B------:R-:W-:Y:S05]  /*1dce0*/  @!P6 BRA `(.L_x_9580) ;  /* 0x00000004001ce947 */ /* 0x000fea0003800000 */
[----:B0-----:R-:W-:Y:S01]  /*1dcf0*/  IMAD R11, R25, 0x8, R8 ;  /* 0x00000008190b7824 */ /* 0x001fe200078e0208 */
[----:B------:R-:W-:-:S04]  /*1dd00*/  SHF.L.U32 R10, R26, 0x1f, RZ ;  /* 0x0000001f1a0a7819 */ /* 0x000fc800000006ff */
[----:B------:R-:W0:Y:S02]  /*1dd10*/  SYNCS.PHASECHK.TRANS64.TRYWAIT P0, [R11+URZ+0x2d8a0], R10 ;  /* 0x02d8a00a0b0075a7 */ /* 0x000e24000800017f */
[----:B0-----:R-:W-:Y:S05]  /*1dd20*/  @!P0 BRA `(.L_x_9581) ;  /* 0x0000005400308947 */ /* 0x001fea0003800000 */
.L_x_9718:
        /* <DEDUP_REMOVED lines=9> */
.L_x_9582:
[----:B------:R-:W-:Y:S01]  /*1ddc0*/  IMAD R13, R25, 0x6000, R8 ;  /* 0x00006000190d7824 */ /* 0x000fe200078e0208 */
[----:B------:R-:W-:Y:S01]  /*1ddd0*/  R2UR UR9, R11 ;  /* 0x000000000b0972ca */ /* 0x000fe200000e0000 */
[----:B-1----:R-:W-:Y:S01]  /*1dde0*/  IMAD R12, R5, 0x80, R0 ;  /* 0x00000080050c7824 */ /* 0x002fe200078e0200 */
        /* <DEDUP_REMOVED lines=25> */
.L_x_9719:
[----:B------:R-:W-:Y:S05]  /*1df80*/  @P1 BRA `(.L_x_9584) ;  /* 0x0000000000141947 */ /* 0x000fea0003800000 */
[----:B------:R-:W-:Y:S01]  /*1df90*/  ISETP.NE.AND P0, PT, R28, RZ, PT ;  /* 0x000000ff1c00720c */ /* 0x000fe20003f05270 */
[----:B01----:R-:W-:-:S04]  /*1dfa0*/  IMAD.MOV.U32 R10, RZ, RZ, 0x6000 ;  /* 0x00006000ff0a7424 */ /* 0x003fc800078e00ff */
[----:B------:R2:W-:Y:S08]  /*1dfb0*/  SYNCS.ARRIVE.TRANS64 RZ, [R11+URZ+0x2d8b0], R10 ;  /* 0x02d8b00a0bff79a7 */ /* 0x0005f0000800003f */
[----:B------:R-:W-:Y:S05]  /*1dfc0*/  @!P0 BRA `(.L_x_9584) ;  /* 0x0000000000048947 */ /* 0x000fea0003800000 */
[----:B------:R-:W-:Y:S01]  /*1dfd0*/  BPT.TRAP 0x1 ;  /* 0x000000040000795c */ /* 0x000fe20000300000 */
.L_x_9584:
        /* <DEDUP_REMOVED lines=24> */
.L_x_9580:
[----:B------:R-:W-:Y:S05]  /*1e160*/  BSYNC B1 ;  /* 0x0000000000017941 */ /* 0x000fea0003800000 */
.L_x_9579:
        /* <DEDUP_REMOVED lines=9> */
.L_x_9591:
[----:B------:R-:W-:Y:S05]  /*1e200*/  YIELD ;  /* 0x0000000000007946 */ /* 0x000fea0003800000 */
[----:B------:R-:W-:Y:S04]  /*1e210*/  BSSY B1, `(.L_x_9585) ;  /* 0x0000048000017945 */ /* 0x000fe80003800000 */
[----:B------:R-:W-:Y:S05]  /*1e220*/  @!P6 BRA `(.L_x_9586) ;  /* 0x000000040018e947 */ /* 0x000fea0003800000 */
[----:B------:R-:W-:Y:S01]  /*1e230*/  IMAD R10, R25, 0x8, R8 ;  /* 0x00000008190a7824 */ /* 0x000fe200078e0208 */
[----:B------:R-:W-:-:S04]  /*1e240*/  SHF.L.U32 R11, R26, 0x1f, RZ ;  /* 0x0000001f1a0b7819 */ /* 0x000fc800000006ff */
[----:B------:R-:W0:Y:S02]  /*1e250*/  SYNCS.PHASECHK.TRANS64.TRYWAIT P0, [R10+URZ+0x2d8a0], R11 ;  /* 0x02d8a00b0a0075a7 */ /* 0x000e24000800017f */
[----:B0-----:R-:W-:Y:S05]  /*1e260*/  @!P0 BRA `(.L_x_9587) ;  /* 0x0000005000088947 */ /* 0x001fea0003800000 */
.L_x_9720:
        /* <DEDUP_REMOVED lines=9> */
.L_x_9588:
[----:B-1----:R-:W-:Y:S01]  /*1e300*/  IMAD R13, R25, 0x6000, R8 ;  /* 0x00006000190d7824 */ /* 0x002fe200078e0208 */
        /* <DEDUP_REMOVED lines=26> */
.L_x_9721:
[----:B------:R-:W-:Y:S05]  /*1e4b0*/  @P0 BRA `(.L_x_9590) ;  /* 0x0000000000140947 */ /* 0x000fea0003800000 */
[----:B------:R-:W-:Y:S01]  /*1e4c0*/  ISETP.NE.AND P1, PT, R28, RZ, PT ;  /* 0x000000ff1c00720c */ /* 0x000fe20003f25270 */
[----:B01----:R-:W-:-:S04]  /*1e4d0*/  IMAD.MOV.U32 R11, RZ, RZ, 0x6000 ;  /* 0x00006000ff0b7424 */ /* 0x003fc800078e00ff */
[----:B------:R2:W-:Y:S08]  /*1e4e0*/  SYNCS.ARRIVE.TRANS64 RZ, [R10+URZ+0x2d8b0], R11 ;  /* 0x02d8b00b0aff79a7 */ /* 0x0005f0000800003f */
[----:B------:R-:W-:Y:S05]  /*1e4f0*/  @!P1 BRA `(.L_x_9590) ;  /* 0x0000000000049947 */ /* 0x000fea0003800000 */
[----:B------:R-:W-:Y:S01]  /*1e500*/  BPT.TRAP 0x1 ;  /* 0x000000040000795c */ /* 0x000fe20000300000 */
.L_x_9590:
        /* <DEDUP_REMOVED lines=24> */
.L_x_9586:
[----:B------:R-:W-:Y:S05]  /*1e690*/  BSYNC B1 ;  /* 0x0000000000017941 */ /* 0x000fea0003800000 */
.L_x_9585:
[----:B------:R-:W-:Y:S02]  /*1e6a0*/  VIADD R25, R25, 0x1 ;  /* 0x0000000119197836 */ /* 0x000fe40000000000 */
[----:B012---:R-:W-:-:S03]  /*1e6b0*/  VIADD R10, R5, 0xffffffff ;  /* 0xffffffff050a7836 */ /* 0x007fc60000000000 */
[----:B------:R-:W-:-:S04]  /*1e6c0*/  ISETP.NE.AND P0, PT, R25, 0x2, PT ;  /* 0x000000021900780c */ /* 0x000fc80003f05270 */
[----:B------:R-:W-:Y:S02]  /*1e6d0*/  SEL R11, RZ, 0x1, P0 ;  /* 0x00000001ff0b7807 */ /* 0x000fe40000000000 */
[----:B------:R-:W-:Y:S02]  /*1e6e0*/  SEL R25, R25, RZ, P0 ;  /* 0x000000ff19197207 */ /* 0x000fe40000000000 */
[----:B------:R-:W-:Y:S01]  /*1e6f0*/  ISETP.GT.AND P0, PT, R5, R6, PT ;  /* 0x000000060500720c */ /* 0x000fe20003f04270 */
[----:B------:R-:W-:Y:S01]  /*1e700*/  IMAD.MOV.U32 R5, RZ, RZ, R10 ;  /* 0x000000ffff057224 */ /* 0x000fe200078e000a */
[----:B------:R-:W-:-:S11]  /*1e710*/  LOP3.LUT R26, R26, R11, RZ, 0x3c, !PT ;  /* 0x0000000b1a1a7212 */ /* 0x000fd600078e3cff */
[----:B------:R-:W-:Y:S05]  /*1e720*/  @P0 BRA `(.L_x_9591) ;  /* 0xfffffff800b40947 */ /* 0x000fea000383ffff */
.L_x_9574:
[----:B------:R-:W-:Y:S05]  /*1e730*/  BSYNC B0 ;  /* 0x0000000000007941 */ /* 0x000fea0003800000 */
.L_x_9573:
[----:B------:R-:W0:Y:S01]  /*1e740*/  LDC.64 R4, c[0x0][0x9e0] ;  /* 0x00027800ff047b82 */ /* 0x000e220000000a00 */
[----:B------:R-:W-:Y:S07]  /*1e750*/  @!P2 WARPSYNC.ALL ;  /* 0x000000000000a948 */ /* 0x000fee0003800000 */
[----:B------:R-:W-:Y:S01]  /*1e760*/  @!P2 BAR.SYNC.DEFER_BLOCKING 0xc, 0x1a0 ;  /* 0x030680000000ab1d */ /* 0x000fe20000010000 */
        /* <DEDUP_REMOVED lines=14> */
.L_x_9594:
[----:B------:R-:W-:-:S13]  /*1e850*/  ISETP.NE.AND P0, PT, R5, 0x1, PT ;  /* 0x000000010500780c */ /* 0x000fda0003f05270 */
[----:B------:R-:W0:Y:S02]  /*1e860*/  @P0 LDC.64 R6, c[0x0][0x9e8] ;  /* 0x00027a00ff060b82 */ /* 0x000e240000000a00 */
[----:B0-----:R-:W-:-:S05]  /*1e870*/  @P0 IMAD.HI.U32 R6, R0, R6, RZ ;  /* 0x0000000600060227 */ /* 0x001fca00078e00ff */
[----:B------:R-:W-:-:S07]  /*1e880*/  @P0 SHF.R.U32.HI R0, RZ, R7, R6 ;  /* 0x00000007ff000219 */ /* 0x000fce0000011606 */
.L_x_9595:
[----:B------:R-:W-:Y:S05]  /*1e890*/  BSYNC B0 ;  /* 0x0000000000007941 */ /* 0x000fea0003800000 */
.L_x_9593:
[----:B------:R-:W-:-:S05]  /*1e8a0*/  IMAD R7, R0, R5, R5 ;  /* 0x0000000500077224 */ /* 0x000fca00078e0205 */
[----:B------:R-:W-:-:S07]  /*1e8b0*/  VIMNMX R4, R4, R7, PT ;  /* 0x0000000704047248 */ /* 0x000fce0003fe0100 */
.L_x_9592:
        /* <DEDUP_REMOVED lines=19> */
.L_x_9598:
[----:B------:R-:W-:-:S13]  /*1e9f0*/  ISETP.NE.AND P0, PT, R5, 0x1, PT ;  /* 0x000000010500780c */ /* 0x000fda0003f05270 */
[----:B------:R-:W1:Y:S02]  /*1ea00*/  @P0 LDC.64 R6, c[0x0][0x9e8] ;  /* 0x00027a00ff060b82 */ /* 0x000e640000000a00 */
[----:B-1----:R-:W-:-:S05]  /*1ea10*/  @P0 IMAD.HI.U32 R6, R3, R6, RZ ;  /* 0x0000000603060227 */ /* 0x002fca00078e00ff */
[----:B------:R-:W-:-:S07]  /*1ea20*/  @P0 SHF.R.U32.HI R3, RZ, R7, R6 ;  /* 0x00000007ff030219 */ /* 0x000fce0000011606 */
.L_x_9599:
[----:B------:R-:W-:Y:S05]  /*1ea30*/  BSYNC B0 ;  /* 0x0000000000007941 */ /* 0x000fea0003800000 */
.L_x_9597:
[----:B------:R-:W-:-:S05]  /*1ea40*/  IMAD R3, R3, R5, RZ ;  /* 0x0000000503037224 */ /* 0x000fca00078e02ff */
[----:B------:R-:W-:-:S07]  /*1ea50*/  VIMNMX R0, R0, R3, !PT ;  /* 0x0000000300007248 */ /* 0x000fce0007fe0100 */
.L_x_9596:
        /* <DEDUP_REMOVED lines=9> */
[----:B------:R-:W1:Y:S01]  /*1eaf0*/  S2R R7, SR_LANEID ;  /* 0x0000000000077919 */ /* 0x000e620000000000 */
[----:B------:R-:W-:Y:S01]  /*1eb00*/  VOTEU.ANY UR4, UPT, PT ;  /* 0x0000000000047886 */ /* 0x000fe200038e0100 */
[----:B0-----:R-:W0:Y:S01]  /*1eb10*/  LDC.64 R2, c[0x0][0xc38] ;  /* 0x00030e00ff027b82 */ /* 0x001e220000000a00 */
[----:B------:R-:W1:Y:S08]  /*1eb20*/  FLO.U32 R0, UR4 ;  /* 0x0000000400007d00 */ /* 0x000e7000080e0000 */
[----:B------:R-:W0:Y:S01]  /*1eb30*/  POPC R5, UR4 ;  /* 0x0000000400057d09 */ /* 0x000e220008000000 */
[----:B-1----:R-:W-:-:S13]  /*1eb40*/  ISETP.EQ.U32.AND P0, PT, R0, R7, PT ;  /* 0x000000070000720c */ /* 0x002fda0003f02070 */
[----:B0-----:R-:W2:Y:S01]  /*1eb50*/  @P0 ATOMG.E.ADD.STRONG.GPU PT, R3, desc[UR52][R2.64], R5 ;  /* 0x00000005020309a8 */ /* 0x001ea200081ee1f4 */
[----:B------:R-:W0:Y:S02]  /*1eb60*/  S2R R4, SR_LTMASK ;  /* 0x0000000000047919 */ /* 0x000e240000003900 */
[----:B0-----:R-:W-:-:S04]  /*1eb70*/  LOP3.LUT R4, R4, UR4, RZ, 0xc0, !PT ;  /* 0x0000000404047c12 */ /* 0x001fc8000f8ec0ff */
[----:B------:R-:W0:Y:S01]  /*1eb80*/  POPC R7, R4 ;  /* 0x0000000400077309 */ /* 0x000e220000000000 */
[----:B--2---:R-:W0:Y:S02]  /*1eb90*/  SHFL.IDX PT, R0, R3, R0, 0x1f ;  /* 0x00001f0003007589 */ /* 0x004e2400000e0000 */
[----:B0-----:R-:W-:Y:S01]  /*1eba0*/  IADD3 R16, R0, UR37, R7 ;  /* 0x0000002500107c10 */ /* 0x001fe2000fffe007 */
[----:B------:R-:W-:Y:S06]  /*1ebb0*/  BRA `(.L_x_9602) ;  /* 0x0000002800d47947 */ /* 0x000fec0003800000 */
.L_x_9601:
[----:B------:R-:W1:Y:S01]  /*1ebc0*/  S2R R0, SR_CgaCtaId ;  /* 0x0000000000007919 */ /* 0x000e620000008800 */
[----:B------:R-:W-:-:S04]  /*1ebd0*/  MOV R29, 0x400 ;  /* 0x00000400001d7802 */ /* 0x000fc80000000f00 */
[----:B-1----:R-:W-:-:S05]  /*1ebe0*/  LEA R29, R0, R29, 0x18 ;  /* 0x0000001d001d7211 */ /* 0x002fca00078ec0ff */
[----:B------:R-:W-:-:S05]  /*1ebf0*/  VIADD R0, R29, 0x15400 ;  /* 0x000154001d007836 */ /* 0x000fca0000000000 */
[----:B------:R-:W-:-:S13]  /*1ec00*/  LOP3.LUT P0, RZ, R0, 0x1bf, RZ, 0xc0, !PT ;  /* 0x000001bf00ff7812 */ /* 0x000fda000780c0ff */
[----:B------:R-:W-:Y:S05]  /*1ec10*/  @!P0 BRA `(.L_x_9603) ;  /* 0x0000000000408947 */ /* 0x000fea0003800000 */
[----:B0-----:R-:W-:Y:S01]  /*1ec20*/  MOV R2, 0x0 ;  /* 0x0000000000027802 */ /* 0x001fe20000000f00 */
        /* <DEDUP_REMOVED lines=15> */
.L_x_9603:
[----:B------:R-:W-:-:S05]  /*1ed20*/  VIADD R0, R29, 0x400 ;  /* 0x000004001d007836 */ /* 0x000fca0000000000 */
[----:B------:R-:W-:-:S13]  /*1ed30*/  LOP3.LUT P0, RZ, R0, 0x1bf, RZ, 0xc0, !PT ;  /* 0x000001bf00ff7812 */ /* 0x000fda000780c0ff */
[----:B------:R-:W-:Y:S05]  /*1ed40*/  @!P0 BRA `(.L_x_9604) ;  /* 0x0000000000808947 */ /* 0x000fea0003800000 */
[----:B------:R-:W-:Y:S01]  /*1ed50*/  MOV R0, 0x0 ;  /* 0x0000000000007802 */ /* 0x000fe20000000f00 */
[----:B------:R-:W-:Y:S01]  /*1ed60*/  ULDC.64 UR6, c[0x4][0x1b8] ;  /* 0x01006e0000067ab9 */ /* 0x000fe20000000a00 */
[----:B------:R-:W-:Y:S01]  /*1ed70*/  ULDC.64 UR8, c[0x4][0x1c0] ;  /* 0x0100700000087ab9 */ /* 0x000fe20000000a00 */
[----:B------:R-:W-:Y:S01]  /*1ed80*/  ULDC.64 UR4, c[0x4][0x80] ;  /* 0x0100200000047ab9 */ /* 0x000fe20000000a00 */
[----:B0-----:R0:W1:Y:S01]  /*1ed90*/  LDC.64 R2, c[0x4][R0] ;  /* 0x0100000000027b82 */ /* 0x0010620000000a00 */
        /* <DEDUP_REMOVED lines=11> */
.L_x_9605:
        /* <DEDUP_REMOVED lines=16> */
.L_x_9604:
[----:B------:R-:W2:Y:S01]  /*1ef50*/  LDL.LU R20, [R1+0xc] ;  /* 0x00000c0001147983 */ /* 0x000ea20000300800 */
[----:B------:R-:W-:Y:S01]  /*1ef60*/  ULDC.64 UR4, c[0x0][0x9f8] ;  /* 0x00027e0000047ab9 */ /* 0x000fe20000000a00 */
[----:B------:R-:W1:Y:S01]  /*1ef70*/  LDC R0, c[0x0][0x428] ;  /* 0x00010a00ff007b82 */ /* 0x000e620000000800 */
[----:B------:R-:W-:Y:S01]  /*1ef80*/  ISETP.NE.U32.AND P0, PT, RZ, UR4, PT ;  /* 0x00000004ff007c0c */ /* 0x000fe2000bf05070 */
[----:B------:R-:W-:-:S03]  /*1ef90*/  IMAD.MOV.U32 R6, RZ, RZ, R19 ;  /* 0x000000ffff067224 */ /* 0x000fc600078e0013 */
[----:B------:R-:W-:Y:S01]  /*1efa0*/  ISETP.NE.AND.EX P0, PT, RZ, UR5, PT, P0 ;  /* 0x00000005ff007c0c */ /* 0x000fe2000bf05300 */
[----:B------:R-:W-:-:S12]  /*1efb0*/  ULDC.64 UR4, c[0x0][0xa00] ;  /* 0x0002800000047ab9 */ /* 0x000fd80000000a00 */
[----:B0-----:R-:W0:Y:S02]  /*1efc0*/  @P0 LDC.64 R2, c[0x0][0x9f8] ;  /* 0x00027e00ff020b82 */ /* 0x001e240000000a00 */
[----:B0-----:R-:W-:-:S05]  /*1efd0*/  @P0 IMAD.WIDE R2, R19, 0x4, R2 ;  /* 0x0000000413020825 */ /* 0x001fca00078e0202 */
[----:B------:R0:W5:Y:S01]  /*1efe0*/  @P0 LDG.E R6, desc[UR52][R2.64] ;  /* 0x0000003402060981 */ /* 0x000162000c1e1900 */
[----:B-1----:R-:W-:Y:S01]  /*1eff0*/  ISETP.NE.AND P0, PT, R0, 0x1, PT ;  /* 0x000000010000780c */ /* 0x002fe20003f05270 */
[----:B------:R-:W-:Y:S01]  /*1f000*/  IMAD.MOV.U32 R0, RZ, RZ, R18 ;  /* 0x000000ffff007224 */ /* 0x000fe200078e0012 */
[----:B------:R-:W-:-:S04]  /*1f010*/  ISETP.NE.AND P6, PT, R28, RZ, PT ;  /* 0x000000ff1c00720c */ /* 0x000fc80003fc5270 */
[----:B------:R-:W-:-:S07]  /*1f020*/  PLOP3.LUT P1, PT, P6, PT, PT, 0x8, 0x0 ;  /* 0x000000000000781c */ /* 0x000fce000372e170 */
[----:B------:R-:W1:Y:S02]  /*1f030*/  @P0 LDC R5, c[0x0][0x42c] ;  /* 0x00010b00ff050b82 */ /* 0x000e640000000800 */
[----:B------:R-:W-:-:S05]  /*1f040*/  VOTEU.ALL UP1, P6 ;  /* 0x00000000003f7886 */ /* 0x000fca0003020000 */
[----:B------:R-:W-:Y:S01]  /*1f050*/  @!UP1 UIADD3 UR8, UP0, UR40, 0x270, URZ ;  /* 0x0000027028089890 */ /* 0x000fe2000ff1e03f */
[----:B------:R-:W3:Y:S03]  /*1f060*/  @P0 LDC R4, c[0x0][0x430] ;  /* 0x00010c00ff040b82 */ /* 0x000ee60000000800 */
[----:B------:R-:W-:-:S03]  /*1f070*/  @!UP1 UIADD3.X UR9, URZ, UR41, URZ, UP0, !UPT ;  /* 0x000000293f099290 */ /* 0x000fc600087fe43f */
[----:B------:R-:W-:Y:S01]  /*1f080*/  VOTEU.ALL UP0, P6 ;  /* 0x00000000003f7886 */ /* 0x000fe20003000000 */
[----:B-1----:R-:W-:-:S05]  /*1f090*/  @P0 IMAD.HI.U32 R5, R18, R5, RZ ;  /* 0x0000000512050227 */ /* 0x002fca00078e00ff */
[----:B---3--:R-:W-:Y:S02]  /*1f0a0*/  @P0 SHF.R.U32.HI R0, RZ, R4, R5 ;  /* 0x00000004ff000219 */ /* 0x008fe40000011605 */
[----:B------:R-:W-:-:S04]  /*1f0b0*/  ISETP.NE.U32.AND P0, PT, RZ, UR4, PT ;  /* 0x00000004ff007c0c */ /* 0x000fc8000bf05070 */
[----:B------:R-:W-:-:S04]  /*1f0c0*/  ISETP.NE.AND.EX P0, PT, RZ, UR5, PT, P0 ;  /* 0x00000005ff007c0c */ /* 0x000fc8000bf05300 */
[----:B------:R-:W-:Y:S01]  /*1f0d0*/  SEL R9, R19, RZ, !P0 ;  /* 0x000000ff13097207 */ /* 0x000fe20004000000 */
[----:B0-2---:R-:W-:-:S08]  /*1f0e0*/  IMAD R17, R17, 0xc0, R20 ;  /* 0x000000c011117824 */ /* 0x005fd000078e0214 */
.L_x_9606:
        /* <DEDUP_REMOVED lines=14> */
.L_x_9607:
        /* <DEDUP_REMOVED lines=13> */
.L_x_9608:
        /* <DEDUP_REMOVED lines=18> */
.L_x_9724:
[----:B------:R-:W-:Y:S01]  /*1f3c0*/  UMOV UR4, 0xffffffff ;  /* 0xffffffff00047882 */ /* 0x000fe20000000000 */
[----:B------:R-:W-:Y:S02]  /*1f3d0*/  SHF.R.S32.HI R12, RZ, 0x1f, R6 ;  /* 0x0000001fff0c7819 */ /* 0x000fe40000011406 */
[----:B------:R-:W-:Y:S05]  /*1f3e0*/  BRA.DIV UR4, `(.L_x_9610) ;  /* 0x0000004204047947 */ /* 0x000fea000b800000 */
[----:B------:R-:W-:-:S13]  /*1f3f0*/  ELECT P6, URZ, PT ;  /* 0x00000000003f782f */ /* 0x000fda00038c0000 */
.L_x_9727:
[----:B------:R-:W-:Y:S05]  /*1f400*/  @!P6 BRA `(.L_x_9611) ;  /* 0x0000000000f4e947 */ /* 0x000fea0003800000 */
[----:B------:R-:W-:-:S04]  /*1f410*/  ISETP.NE.U32.AND P0, PT, R2, RZ, PT ;  /* 0x000000ff0200720c */ /* 0x000fc80003f05070 */
        /* <DEDUP_REMOVED lines=19> */
.L_x_9612:
[----:B------:R-:W-:Y:S01]  /*1f550*/  IMAD R5, R22, 0x8, R29 ;  /* 0x0000000816057824 */ /* 0x000fe200078e021d */
[----:B------:R-:W-:-:S04]  /*1f560*/  SHF.L.U32 R4, R24, 0x1f, RZ ;  /* 0x0000001f18047819 */ /* 0x000fc800000006ff */
[----:B------:R-:W1:Y:S02]  /*1f570*/  SYNCS.PHASECHK.TRANS64.TRYWAIT P0, [R5+URZ+0x2d840], R4 ;  /* 0x02d84004050075a7 */ /* 0x000e64000800017f */
[----:B-1----:R-:W-:Y:S05]  /*1f580*/  @!P0 BRA `(.L_x_9613) ;  /* 0x0000003c00bc8947 */ /* 0x002fea0003800000 */
.L_x_9728:
        /* <DEDUP_REMOVED lines=9> */
.L_x_9614:
        /* <DEDUP_REMOVED lines=28> */
.L_x_9611:
        /* <DEDUP_REMOVED lines=37> */
[----:B0-----:R-:W-:Y:S01]  /*1fa30*/  LEA.HI R4, R5, R5, RZ, 0x1 ;  /* 0x0000000505047211 */ /* 0x001fe200078f08ff */
[----:B------:R3:W-:Y:S03]  /*1fa40*/  STL [R1+0x8], R5 ;  /* 0x0000080501007387 */ /* 0x0007e60000100800 */
[----:B------:R-:W-:-:S05]  /*1fa50*/  LOP3.LUT R4, R4, 0xfffffffe, RZ, 0xc0, !PT ;  /* 0xfffffffe04047812 */ /* 0x000fca00078ec0ff */
[----:B------:R-:W-:-:S05]  /*1fa60*/  IMAD.IADD R4, R5, 0x1, -R4 ;  /* 0x0000000105047824 */ /* 0x000fca00078e0a04 */
[----:B------:R-:W-:-:S04]  /*1fa70*/  SHF.L.U32 R4, R4, 0x1f, RZ ;  /* 0x0000001f04047819 */ /* 0x000fc800000006ff */
[----:B------:R-:W0:Y:S02]  /*1fa80*/  SYNCS.PHASECHK.TRANS64.TRYWAIT P0, [R29+URZ+0x2d820], R4 ;  /* 0x02d820041d0075a7 */ /* 0x000e24000800017f */
[----:B0--3--:R-:W-:Y:S05]  /*1fa90*/  @!P0 BRA `(.L_x_9616) ;  /* 0x00000038008c8947 */ /* 0x009fea0003800000 */
.L_x_9729:
[----:B------:R-:W-:Y:S05]  /*1faa0*/  BSYNC B0 ;  /* 0x0000000000007941 */ /* 0x000fea0003800000 */
.L_x_9615:
[----:B------:R-:W2:Y:S01]  /*1fab0*/  LDL R5, [R1+0x4] ;  /* 0x0000040001057983 */ /* 0x000ea20000100800 */
[----:B------:R-:W-:Y:S01]  /*1fac0*/  BSSY B0, `(.L_x_9617) ;  /* 0x000017e000007945 */ /* 0x000fe20003800000 */
[----:B--2---:R-:W-:-:S05]  /*1fad0*/  VIADD R9, R5, 0xfffffffe ;  /* 0xfffffffe05097836 */ /* 0x004fca0000000000 */
[----:B------:R-:W-:-:S13]  /*1fae0*/  ISETP.GE.AND P0, PT, R9, R27, PT ;  /* 0x0000001b0900720c */ /* 0x000fda0003f06270 */
[----:B------:R-:W-:Y:S05]  /*1faf0*/  @!P0 BRA `(.L_x_9618) ;  /* 0x0000001400e88947 */ /* 0x000fea0003800000 */
[----:B0-----:R-:W-:Y:S01]  /*1fb00*/  IMAD.MOV R4, RZ, RZ, -R5 ;  /* 0x000000ffff047224 */ /* 0x001fe200078e0a05 */
        /* <DEDUP_REMOVED lines=36> */
.L_x_9623:
[----:B0-----:R-:W-:Y:S01]  /*1fd50*/  IMAD R3, R10, 0x8, R29 ;  /* 0x000000080a037824 */ /* 0x001fe200078e021d */
[----:B------:R-:W-:-:S04]  /*1fd60*/  SHF.L.U32 R2, R14, 0x1f, RZ ;  /* 0x0000001f0e027819 */ /* 0x000fc800000006ff */
[----:B------:R-:W0:Y:S02]  /*1fd70*/  SYNCS.PHASECHK.TRANS64.TRYWAIT P0, [R3+URZ+0x2d840], R2 ;  /* 0x02d84002030075a7 */ /* 0x000e24000800017f */
[----:B0-----:R-:W-:Y:S05]  /*1fd80*/  @!P0 BRA `(.L_x_9624) ;  /* 0x0000003400e48947 */ /* 0x001fea0003800000 */
.L_x_9730:
        /* <DEDUP_REMOVED lines=9> */
.L_x_9625:
        /* <DEDUP_REMOVED lines=15> */
[----:B------:R-:W-:Y:S02]  /*1ff10*/  ULEA UR11, UR11, UR5, 0x7 ;  /* 0x000000050b0b7291 */ /* 0x000fe4000f8e383f */
        /* <DEDUP_REMOVED lines=15> */
.L_x_9731:
        /* <DEDUP_REMOVED lines=10> */
.L_x_9627:
[----:B------:R-:W2:Y:S02]  /*200b0*/  LDL R3, [R1] ;  /* 0x0000000001037983 */ /* 0x000ea40000100800 */
[----:B--2---:R-:W-:-:S13]  /*200c0*/  LOP3.LUT P0, RZ, R3, 0x40, RZ, 0xc0, !PT ;  /* 0x0000004003ff7812 */ /* 0x004fda000780c0ff */
[----:B------:R-:W-:Y:S05]  /*200d0*/  @P0 BRA `(.L_x_9628) ;  /* 0x0000000000040947 */ /* 0x000fea0003800000 */
[----:B------:R-:W-:Y:S01]  /*200e0*/  BPT.TRAP 0x1 ;  /* 0x000000040000795c */ /* 0x000fe20000300000 */
.L_x_9628:
        /* <DEDUP_REMOVED lines=29> */
.L_x_9622:
[----:B------:R-:W-:Y:S05]  /*202c0*/  BSYNC B2 ;  /* 0x0000000000027941 */ /* 0x000fea0003800000 */
.L_x_9621:
[----:B------:R-:W2:Y:S01]  /*202d0*/  LDL R2, [R1+0x4] ;  /* 0x0000040001027983 */ /* 0x000ea20000100800 */
[----:B------:R-:W-:Y:S02]  /*202e0*/  IMAD.MOV.U32 R24, RZ, RZ, R14 ;  /* 0x000000ffff187224 */ /* 0x000fe400078e000e */
[----:B------:R-:W-:Y:S02]  /*202f0*/  IMAD.MOV.U32 R22, RZ, RZ, R10 ;  /* 0x000000ffff167224 */ /* 0x000fe400078e000a */
[----:B--2---:R-:W-:-:S07]  /*20300*/  VIADD R9, R2, 0xfffffffd ;  /* 0xfffffffd02097836 */ /* 0x004fce0000000000 */
.L_x_9620:
[----:B------:R-:W-:Y:S05]  /*20310*/  BSYNC B1 ;  /* 0x0000000000017941 */ /* 0x000fea0003800000 */
.L_x_9619:
[----:B------:R-:W2:Y:S01]  /*20320*/  LDL.LU R2, [R1+0x4] ;  /* 0x0000040001027983 */ /* 0x000ea20000300800 */
[----:B------:R-:W-:Y:S01]  /*20330*/  VIADD R13, R13, 0xfffffffe ;  /* 0xfffffffe0d0d7836 */ /* 0x000fe20000000000 */
[----:B--2---:R-:W-:-:S04]  /*20340*/  LOP3.LUT R2, RZ, R2, RZ, 0x33, !PT ;  /* 0x00000002ff027212 */ /* 0x004fc800078e33ff */
[----:B------:R-:W-:-:S13]  /*20350*/  ISETP.NE.AND P0, PT, R13, R2, PT ;  /* 0x000000020d00720c */ /* 0x000fda0003f05270 */
[----:B------:R-:W-:Y:S05]  /*20360*/  @!P0 BRA `(.L_x_9618) ;  /* 0x0000000c00cc8947 */ /* 0x000fea0003800000 */
[----:B------:R-:W-:-:S07]  /*20370*/  IMAD.MOV.U32 R4, RZ, RZ, R8 ;  /* 0x000000ffff047224 */ /* 0x000fce00078e0008 */
.L_x_9645:
[----:B------:R-:W-:Y:S01]  /*20380*/  VIADD R10, R22, 0x1 ;  /* 0x00000001160a7836 */ /* 0x000fe20000000000 */
[----:B------:R-:W-:Y:S05]  /*20390*/  YIELD ;  /* 0x0000000000007946 */ /* 0x000fea0003800000 */
[----:B------:R-:W-:Y:S01]  /*203a0*/  ISETP.NE.AND P0, PT, R10, 0x2, PT ;  /* 0x000000020a00780c */ /* 0x000fe20003f05270 */
[----:B------:R-:W-:Y:S03]  /*203b0*/  BSSY B1, `(.L_x_9629) ;  /* 0x0000074000017945 */ /* 0x000fe60003800000 */
[----:B0-----:R-:W-:-:S02]  /*203c0*/  SEL R11, RZ, 0x1, P0 ;  /* 0x00000001ff0b7807 */ /* 0x001fc40000000000 */
        /* <DEDUP_REMOVED lines=26> */
.L_x_9631:
[----:B------:R-:W-:Y:S01]  /*20570*/  IMAD R3, R10, 0x8, R29 ;  /* 0x000000080a037824 */ /* 0x000fe200078e021d */
[----:B------:R-:W-:-:S04]  /*20580*/  SHF.L.U32 R2, R11, 0x1f, RZ ;  /* 0x0000001f0b027819 */ /* 0x000fc800000006ff */
[----:B------:R-:W1:Y:S02]  /*20590*/  SYNCS.PHASECHK.TRANS64.TRYWAIT P0, [R3+URZ+0x2d840], R2 ;  /* 0x02d84002030075a7 */ /* 0x000e64000800017f */
[----:B-1----:R-:W-:Y:S05]  /*205a0*/  @!P0 BRA `(.L_x_9632) ;  /* 0x0000003000048947 */ /* 0x002fea0003800000 */
.L_x_9732:
        /* <DEDUP_REMOVED lines=9> */
.L_x_9633:
        /* <DEDUP_REMOVED lines=31> */
.L_x_9733:
        /* <DEDUP_REMOVED lines=10> */
.L_x_9635:
[----:B------:R-:W2:Y:S02]  /*208d0*/  LDL R2, [R1] ;  /* 0x0000000001027983 */ /* 0x000ea40000100800 */
[----:B--2---:R-:W-:-:S13]  /*208e0*/  LOP3.LUT P0, RZ, R2, 0x40, RZ, 0xc0, !PT ;  /* 0x0000004002ff7812 */ /* 0x004fda000780c0ff */
[----:B------:R-:W-:Y:S05]  /*208f0*/  @P0 BRA `(.L_x_9636) ;  /* 0x0000000000040947 */ /* 0x000fea0003800000 */
[----:B------:R-:W-:Y:S01]  /*20900*/  BPT.TRAP 0x1 ;  /* 0x000000040000795c */ /* 0x000fe20000300000 */
.L_x_9636:
        /* <DEDUP_REMOVED lines=30> */
.L_x_9630:
[----:B------:R-:W-:Y:S05]  /*20af0*/  BSYNC B1 ;  /* 0x0000000000017941 */ /* 0x000fea0003800000 */
.L_x_9629:
        /* <DEDUP_REMOVED lines=31> */
.L_x_9639:
[----:B------:R-:W-:Y:S01]  /*20cf0*/  IMAD R2, R22, 0x8, R29 ;  /* 0x0000000816027824 */ /* 0x000fe200078e021d */
[----:B------:R-:W-:-:S04]  /*20d00*/  SHF.L.U32 R3, R24, 0x1f, RZ ;  /* 0x0000001f18037819 */ /* 0x000fc800000006ff */
[----:B------:R-:W1:Y:S02]  /*20d10*/  SYNCS.PHASECHK.TRANS64.TRYWAIT P0, [R2+URZ+0x2d840], R3 ;  /* 0x02d84003020075a7 */ /* 0x000e64000800017f */
[----:B-1----:R-:W-:Y:S05]  /*20d20*/  @!P0 BRA `(.L_x_9640) ;  /* 0x00000028004c8947 */ /* 0x002fea0003800000 */
.L_x_9734:
        /* <DEDUP_REMOVED lines=9> */
.L_x_9641:
        /* <DEDUP_REMOVED lines=16> */
[----:B------:R-:W-:Y:S02]  /*20ec0*/  ULEA UR11, UR11, UR5, 0x7 ;  /* 0x000000050b0b7291 */ /* 0x000fe4000f8e383f */
        /* <DEDUP_REMOVED lines=14> */
.L_x_9735:
        /* <DEDUP_REMOVED lines=10> */
.L_x_9643:
[----:B------:R-:W2:Y:S02]  /*21050*/  LDL R3, [R1] ;  /* 0x0000000001037983 */ /* 0x000ea40000100800 */
[----:B--2---:R-:W-:-:S13]  /*21060*/  LOP3.LUT P0, RZ, R3, 0x40, RZ, 0xc0, !PT ;  /* 0x0000004003ff7812 */ /* 0x004fda000780c0ff */
[----:B------:R-:W-:Y:S05]  /*21070*/  @P0 BRA `(.L_x_9644) ;  /* 0x0000000000040947 */ /* 0x000fea0003800000 */
[----:B------:R-:W-:Y:S01]  /*21080*/  BPT.TRAP 0x1 ;  /* 0x000000040000795c */ /* 0x000fe20000300000 */
.L_x_9644:
        /* <DEDUP_REMOVED lines=29> */
.L_x_9638:
[----:B------:R-:W-:Y:S05]  /*21260*/  BSYNC B1 ;  /* 0x0000000000017941 */ /* 0x000fea0003800000 */
.L_x_9637:
[----:B------:R-:W-:Y:S01]  /*21270*/  ISETP.GT.AND P0, PT, R13, R27, PT ;  /* 0x0000001b0d00720c */ /* 0x000fe20003f04270 */
[----:B------:R-:W-:-:S12]  /*21280*/  VIADD R9, R9, 0xfffffffe ;  /* 0xfffffffe09097836 */ /* 0x000fd80000000000 */
[----:B------:R-:W-:Y:S05]  /*21290*/  @P0 BRA `(.L_x_9645) ;  /* 0xfffffff000380947 */ /* 0x000fea000383ffff */
.L_x_9618:
[----:B------:R-:W-:Y:S05]  /*212a0*/  BSYNC B0 ;  /* 0x0000000000007941 */ /* 0x000fea0003800000 */
.L_x_9617:
[----:B------:R-:W-:Y:S01]  /*212b0*/  ISETP.NE.AND P0, PT, R28, RZ, PT ;  /* 0x000000ff1c00720c */ /* 0x000fe20003f05270 */
[----:B------:R-:W-:-:S12]  /*212c0*/  BSSY B0, `(.L_x_9646) ;  /* 0x000000e000007945 */ /* 0x000fd80003800000 */
        /* <DEDUP_REMOVED lines=12> */
[----:B0-----:R-:W-:-:S07]  /*21390*/  IADD3 R16, R4, UR37, R9 ;  /* 0x0000002504107c10 */ /* 0x001fce000fffe009 */
.L_x_9647:
[----:B------:R-:W-:Y:S05]  /*213a0*/  BSYNC B0 ;  /* 0x0000000000007941 */ /* 0x000fea0003800000 */
.L_x_9646:
[----:B------:R-:W-:Y:S04]  /*213b0*/  BSSY B0, `(.L_x_9648) ;  /* 0x0000030000007945 */ /* 0x000fe80003800000 */
[----:B------:R-:W-:Y:S05]  /*213c0*/  @!P6 BRA `(.L_x_9649) ;  /* 0x0000000000b8e947 */ /* 0x000fea0003800000 */
[----:B------:R-:W-:Y:S01]  /*213d0*/  IMAD R3, R22, 0x8, R29 ;  /* 0x0000000816037824 */ /* 0x000fe200078e021d */
[----:B0-----:R-:W-:-:S04]  /*213e0*/  SHF.L.U32 R2, R24, 0x1f, RZ ;  /* 0x0000001f18027819 */ /* 0x001fc800000006ff */
[----:B------:R-:W0:Y:S02]  /*213f0*/  SYNCS.PHASECHK.TRANS64.TRYWAIT P0, [R3+URZ+0x2d860], R2 ;  /* 0x02d86002030075a7 */ /* 0x000e24000800017f */
[----:B0-----:R-:W-:Y:S05]  /*21400*/  @!P0 BRA `(.L_x_9650) ;  /* 0x0000002000bc8947 */ /* 0x001fea0003800000 */
.L_x_9736:
        /* <DEDUP_REMOVED lines=10> */
.L_x_9651:
[----:B------:R-:W2:Y:S02]  /*214b0*/  LDL R2, [R1] ;  /* 0x0000000001027983 */ /* 0x000ea40000100800 */
[----:B--2---:R-:W-:-:S13]  /*214c0*/  LOP3.LUT P0, RZ, R2, 0x40, RZ, 0xc0, !PT ;  /* 0x0000004002ff7812 */ /* 0x004fda000780c0ff */
[----:B------:R-:W-:Y:S05]  /*214d0*/  @P0 BRA `(.L_x_9652) ;  /* 0x0000000000040947 */ /* 0x000fea0003800000 */
[----:B------:R-:W-:Y:S01]  /*214e0*/  BPT.TRAP 0x1 ;  /* 0x000000040000795c */ /* 0x000fe20000300000 */
.L_x_9652:
        /* <DEDUP_REMOVED lines=28> */
.L_x_9649:
[----:B------:R-:W-:Y:S05]  /*216b0*/  BSYNC B0 ;  /* 0x0000000000007941 */ /* 0x000fea0003800000 */
.L_x_9648:
[----:B------:R-:W-:-:S05]  /*216c0*/  VIADD R22, R22, 0x1 ;  /* 0x0000000116167836 */ /* 0x000fca0000000000 */
[----:B------:R-:W-:-:S04]  /*216d0*/  ISETP.NE.AND P0, PT, R22, 0x2, PT ;  /* 0x000000021600780c */ /* 0x000fc80003f05270 */
[----:B------:R-:W-:Y:S02]  /*216e0*/  SEL R3, RZ, 0x1, P0 ;  /* 0x00000001ff037807 */ /* 0x000fe40000000000 */
[----:B------:R-:W-:Y:S02]  /*216f0*/  SEL R22, R22, RZ, P0 ;  /* 0x000000ff16167207 */ /* 0x000fe40000000000 */
[----:B------:R-:W-:-:S07]  /*21700*/  LOP3.LUT R24, R24, R3, RZ, 0x3c, !PT ;  /* 0x0000000318187212 */ /* 0x000fce00078e3cff */
.L_x_9602:
[----:B------:R-:W-:Y:S05]  /*21710*/  BSYNC B6 ;  /* 0x0000000000067941 */ /* 0x000fea0003800000 */
.L_x_9600:
[----:B------:R-:W-:-:S03]  /*21720*/  UMOV UR4, 0xffffffff ;  /* 0xffffffff00047882 */ /* 0x000fc60000000000 */
[----:B------:R-:W-:Y:S05]  /*21730*/  BRA.DIV UR4, `(.L_x_9653) ;  /* 0x0000002204047947 */ /* 0x000fea000b800000 */
[----:B0-----:R0:W1:Y:S04]  /*21740*/  SHFL.IDX PT, R4, R16, RZ, 0x1f ;  /* 0x00001fff10047589 */ /* 0x00106800000e0000 */
[----:B------:R0:W2:Y:S02]  /*21750*/  SHFL.IDX PT, R5, R16, 0x1, 0x1f ;  /* 0x00201f0010057f89 */ /* 0x0000a400000e0000 */
.L_x_9740:
        /* <DEDUP_REMOVED lines=11> */
.L_x_9655:
[----:B------:R-:W-:Y:S05]  /*21810*/  BSYNC B0 ;  /* 0x0000000000007941 */ /* 0x000fea0003800000 */
.L_x_9654:
[----:B------:R-:W-:-:S03]  /*21820*/  UMOV UR4, 0xffffffff ;  /* 0xffffffff00047882 */ /* 0x000fc60000000000 */
[----:B------:R-:W-:Y:S05]  /*21830*/  BRA.DIV UR4, `(.L_x_9656) ;  /* 0x0000002204107947 */ /* 0x000fea000b800000 */
[----:B-----5:R-:W4:Y:S01]  /*21840*/  SHFL.UP PT, R14, R2, 0x1, RZ ;  /* 0x04200000020e7989 */ /* 0x020f2200000e00ff */
[C---:B------:R-:W-:Y:S02]  /*21850*/  ISETP.NE.AND P0, PT, R28.reuse, RZ, PT ;  /* 0x000000ff1c00720c */ /* 0x040fe40003f05270 */
[----:B------:R-:W-:Y:S02]  /*21860*/  ISETP.GE.U32.AND P1, PT, R28, 0x2, PT ;  /* 0x000000021c00780c */ /* 0x000fe40003f26070 */
        /* <DEDUP_REMOVED lines=18> */
.L_x_9748:
[----:B------:R-:W-:Y:S02]  /*21990*/  ULDC UR4, c[0x0][0xc10] ;  /* 0x0003040000047ab9 */ /* 0x000fe40000000800 */
[----:B------:R-:W-:-:S04]  /*219a0*/  IMAD.U32 R6, RZ, RZ, UR4 ;  /* 0x00000004ff067e24 */ /* 0x000fc8000f8e00ff */
[----:B----4-:R-:W-:-:S04]  /*219b0*/  IMAD R14, R14, R6, RZ ;  /* 0x000000060e0e7224 */ /* 0x010fc800078e02ff */
[----:B--2---:R-:W-:-:S05]  /*219c0*/  IMAD.IADD R5, R5, 0x1, R14 ;  /* 0x0000000105057824 */ /* 0x004fca00078e020e */
[----:B-1----:R-:W-:-:S13]  /*219d0*/  ISETP.GT.AND P0, PT, R5, R4, PT ;  /* 0x000000040500720c */ /* 0x002fda0003f04270 */
[----:B------:R-:W-:Y:S05]  /*219e0*/  @P0 BRA `(.L_x_9657) ;  /* 0x0000000000ac0947 */ /* 0x000fea0003800000 */
[----:B------:R-:W1:Y:S02]  /*219f0*/  LDC R0, c[0x0][0xc14] ;  /* 0x00030500ff007b82 */ /* 0x000e640000000800 */
.L_x_9662:
        /* <DEDUP_REMOVED lines=9> */
[----:B---3--:R-:W1:Y:S02]  /*21a90*/  LDC.64 R2, c[0x0][0xc58] ;  /* 0x00031600ff027b82 */ /* 0x008e640000000a00 */
[----:B-1----:R-:W-:-:S06]  /*21aa0*/  IMAD.WIDE R2, R7, 0x4, R2 ;  /* 0x0000000407027825 */ /* 0x002fcc00078e0202 */
[----:B------:R1:W5:Y:S02]  /*21ab0*/  LDG.E R2, desc[UR52][R2.64] ;  /* 0x0000003402027981 */ /* 0x000364000c1e1900 */
.L_x_9660:
[----:B------:R-:W-:Y:S05]  /*21ac0*/  BSYNC B0 ;  /* 0x0000000000007941 */ /* 0x000fea0003800000 */
.L_x_9659:
        /* <DEDUP_REMOVED lines=11> */
[----:B-1-3--:R-:W-:-:S05]  /*21b80*/  IMAD.IADD R3, R13, 0x1, R14 ;  /* 0x000000010d037824 */ /* 0x00afca00078e020e */
        /* <DEDUP_REMOVED lines=11> */
.L_x_9756:
[----:B------:R-:W-:Y:S02]  /*21c40*/  ULDC UR4, c[0x0][0xc10] ;  /* 0x0003040000047ab9 */ /* 0x000fe40000000800 */
[----:B------:R-:W-:-:S04]  /*21c50*/  IMAD.U32 R6, RZ, RZ, UR4 ;  /* 0x00000004ff067e24 */ /* 0x000fc8000f8e00ff */
[----:B--2---:R-:W-:-:S04]  /*21c60*/  IMAD R14, R14, R6, RZ ;  /* 0x000000060e0e7224 */ /* 0x004fc800078e02ff */
[----:B------:R-:W-:-:S05]  /*21c70*/  IMAD.IADD R5, R14, 0x1, R5 ;  /* 0x000000010e057824 */ /* 0x000fca00078e0205 */
[----:B------:R-:W-:-:S13]  /*21c80*/  ISETP.GT.AND P0, PT, R5, R4, PT ;  /* 0x000000040500720c */ /* 0x000fda0003f04270 */
[----:B------:R-:W-:Y:S05]  /*21c90*/  @!P0 BRA `(.L_x_9662) ;  /* 0xfffffffc00588947 */ /* 0x000fea000383ffff */
.L_x_9657:
        /* <DEDUP_REMOVED lines=8> */
.L_x_9760:
[----:B------:R-:W-:Y:S01]  /*21d20*/  ISETP.NE.AND P0, PT, R5, RZ, PT ;  /* 0x000000ff0500720c */ /* 0x000fe20003f05270 */
[----:B------:R-:W-:-:S12]  /*21d30*/  IMAD.MOV.U32 R14, RZ, RZ, RZ ;  /* 0x000000ffff0e7224 */ /* 0x000fd800078e00ff */
[----:B------:R-:W-:Y:S05]  /*21d40*/  @!P0 BRA `(.L_x_9664) ;  /* 0x0000000000108947 */ /* 0x000fea0003800000 */
[----:B------:R-:W-:Y:S01]  /*21d50*/  UMOV UR4, 0xffffffff ;  /* 0xffffffff00047882 */ /* 0x000fe20000000000 */
[----:B------:R-:W-:Y:S02]  /*21d60*/  VIADD R12, R8, 0xffffffff ;  /* 0xffffffff080c7836 */ /* 0x000fe40000000000 */
[----:B------:R-:W-:Y:S05]  /*21d70*/  BRA.DIV UR4, `(.L_x_9665) ;  /* 0x0000002204a87947 */ /* 0x000fea000b800000 */
[----:B------:R0:W0:Y:S02]  /*21d80*/  SHFL.IDX PT, R14, R3, R12, 0x1f ;  /* 0x00001f0c030e7589 */ /* 0x00002400000e0000 */
.L_x_9664:
[----:B0123--:R-:W0:Y:S01]  /*21d90*/  LDC.64 R2, c[0x0][0xc68] ;  /* 0x00031a00ff027b82 */ /* 0x00fe220000000a00 */
[----:B------:R-:W-:-:S04]  /*21da0*/  IMAD.IADD R19, R8, 0x1, R19 ;  /* 0x0000000108137824 */ /* 0x000fc800078e0213 */
[----:B0-----:R-:W-:-:S05]  /*21db0*/  IMAD.WIDE R2, R19, 0x4, R2 ;  /* 0x0000000413027825 */ /* 0x001fca00078e0202 */
[----:B------:R0:W4:Y:S01]  /*21dc0*/  LDG.E R8, desc[UR52][R2.64] ;  /* 0x0000003402087981 */ /* 0x000122000c1e1900 */
[----:B------:R-:W-:Y:S02]  /*21dd0*/  IMAD R16, R14, R6, R7 ;  /* 0x000000060e107224 */ /* 0x000fe400078e0207 */
        /* <DEDUP_REMOVED lines=35> */
[----:B0-----:R-:W-:Y:S01]  /*22010*/  VIADD R3, R8, 0xffffffe ;  /* 0x0ffffffe08037836 */ /* 0x001fe20000000000 */
[----:B------:R-:W-:-:S05]  /*22020*/  IABS R8, R6 ;  /* 0x0000000600087213 */ /* 0x000fca0000000000 */
[----:B------:R-:W0:Y:S01]  /*22030*/  F2I.FTZ.U32.TRUNC.NTZ R3, R3 ;  /* 0x0000000300037305 */ /* 0x000e22000021f000 */
[----:B------:R-:W-:Y:S02]  /*22040*/  IMAD.MOV R8, RZ, RZ, -R8 ;  /* 0x000000ffff087224 */ /* 0x000fe400078e0a08 */
[----:B0-----:R-:W-:-:S04]  /*22050*/  IMAD.MOV R2, RZ, RZ, -R3 ;  /* 0x000000ffff027224 */ /* 0x001fc800078e0a03 */
        /* <DEDUP_REMOVED lines=22> */
.L_x_9658:
[----:B------:R-:W-:Y:S01]  /*221c0*/  UMOV UR4, URZ ;  /* 0x0000003f00047c82 */ /* 0x000fe20008000000 */
[----:B------:R-:W-:Y:S01]  /*221d0*/  UMOV UR5, URZ ;  /* 0x0000003f00057c82 */ /* 0x000fe20008000000 */
[----:B------:R-:W-:Y:S01]  /*221e0*/  ULDC UR6, c[0x0][0xc14] ;  /* 0x0003050000067ab9 */ /* 0x000fe20000000800 */
[----:B0-----:R-:W-:Y:S02]  /*221f0*/  IMAD.MOV.U32 R16, RZ, RZ, R4 ;  /* 0x000000ffff107224 */ /* 0x001fe400078e0004 */
[----:B------:R-:W-:Y:S02]  /*22200*/  IMAD.U32 R17, RZ, RZ, UR4 ;  /* 0x00000004ff117e24 */ /* 0x000fe4000f8e00ff */
[----:B------:R-:W-:Y:S02]  /*22210*/  IMAD.U32 R18, RZ, RZ, UR5 ;  /* 0x00000005ff127e24 */ /* 0x000fe4000f8e00ff */
[----:B------:R-:W-:-:S07]  /*22220*/  IMAD.U32 R19, RZ, RZ, UR6 ;  /* 0x00000006ff137e24 */ /* 0x000fce000f8e00ff */
.L_x_9666:
[----:B------:R-:W-:Y:S01]  /*22230*/  ISETP.NE.AND P0, PT, R28, RZ, PT ;  /* 0x000000ff1c00720c */ /* 0x000fe20003f05270 */
[----:B------:R-:W-:Y:S05]  /*22240*/  WARPSYNC.ALL ;  /* 0x0000000000007948 */ /* 0x000fea0003800000 */
[----:B------:R-:W-:Y:S07]  /*22250*/  BAR.SYNC.DEFER_BLOCKING 0x4, 0x1a0 ;  /* 0x0106800000007b1d */ /* 0x000fee0000010000 */
[----:B------:R-:W-:Y:S01]  /*22260*/  @!P0 MOV R2, 0x400 ;  /* 0x0000040000028802 */ /* 0x000fe20000000f00 */
[----:B---3--:R-:W0:Y:S03]  /*22270*/  @!P0 S2R R3, SR_CgaCtaId ;  /* 0x0000000000038919 */ /* 0x008e260000008800 */
[----:B0-----:R-:W-:-:S05]  /*22280*/  @!P0 LEA R2, R3, R2, 0x18 ;  /* 0x0000000203028211 */ /* 0x001fca00078ec0ff */
[----:B------:R1:W-:Y:S01]  /*22290*/  @!P0 STS.128 [R2+0x2d8d0], R16 ;  /* 0x02d8d01002008388 */ /* 0x0003e20000000c00 */
[----:B------:R-:W-:Y:S06]  /*222a0*/  BAR.ARV 0x5, 0x1a0 ;  /* 0x0146800000007b1d */ /* 0x000fec0000002000 */
[----:B------:R-:W-:-:S13]  /*222b0*/  ISETP.GE.AND P0, PT, R19, R0, PT ;  /* 0x000000001300720c */ /* 0x000fda0003f06270 */
[----:B------:R-:W-:Y:S05]  /*222c0*/  @!P0 BRA `(.L_x_9667) ;  /* 0xffffffac00cc8947 */ /* 0x000fea000383ffff */
.L_x_9561:
        /* <DEDUP_REMOVED lines=12> */
.L_x_9763:
[----:B------:R-:W-:Y:S05]  /*22390*/  BSYNC B0 ;  /* 0x0000000000007941 */ /* 0x000fea0003800000 */
.L_x_9668:
[----:B------:R-:W-:-:S03]  /*223a0*/  UMOV UR4, 0xffffffff ;  /* 0xffffffff00047882 */ /* 0x000fc60000000000 */
[----:B------:R-:W-:Y:S05]  /*223b0*/  BRA.DIV UR4, `(.L_x_9670) ;  /* 0x0000001e04507947 */ /* 0x000fea000b800000 */
[----:B0-----:R-:W0:Y:S02]  /*223c0*/  S2R R0, SR_TID.X ;  /* 0x0000000000007919 */ /* 0x001e240000002100 */
[----:B0-----:R-:W-:-:S04]  /*223d0*/  SHF.R.U32.HI R0, RZ, 0x5, R0 ;  /* 0x00000005ff007819 */ /* 0x001fc80000011600 */
[----:B------:R-:W-:-:S05]  /*223e0*/  LOP3.LUT R0, R0, 0x3, RZ, 0xc0, !PT ;  /* 0x0000000300007812 */ /* 0x000fca00078ec0ff */
[----:B------:R0:W1:Y:S02]  /*223f0*/  SHFL.IDX PT, R14, R0, RZ, 0x1f ;  /* 0x00001fff000e7589 */ /* 0x00006400000e0000 */
.L_x_9766:
[----:B-1----:R-:W-:-:S13]  /*22400*/  ISETP.NE.AND P0, PT, R14, RZ, PT ;  /* 0x000000ff0e00720c */ /* 0x002fda0003f05270 */
[----:B------:R-:W-:Y:S05]  /*22410*/  @P0 BRA `(.L_x_9344) ;  /* 0x0000000000880947 */ /* 0x000fea0003800000 */
[----:B------:R-:W-:-:S03]  /*22420*/  UMOV UR4, 0xffffffff ;  /* 0xffffffff00047882 */ /* 0x000fc60000000000 */
[----:B------:R-:W-:Y:S05]  /*22430*/  BRA.DIV UR4, `(.L_x_9671) ;  /* 0x0000001e04647947 */ /* 0x000fea000b800000 */
[----:B------:R-:W-:-:S13]  /*22440*/  ELECT P6, URZ, PT ;  /* 0x00000000003f782f */ /* 0x000fda00038c0000 */
.L_x_9769:
[----:B------:R-:W-:Y:S05]  /*22450*/  @!P6 BRA `(.L_x_9344) ;  /* 0x000000000078e947 */ /* 0x000fea0003800000 */
[----:B------:R-:W-:-:S06]  /*22460*/  ULOP3.LUT UR4, UR36, 0x2, URZ, 0xfc, !UPT ;  /* 0x0000000224047892 */ /* 0x000fcc000f8efc3f */
[----:B0-----:R-:W-:-:S05]  /*22470*/  IMAD.U32 R0, RZ, RZ, UR4 ;  /* 0x00000004ff007e24 */ /* 0x001fca000f8e00ff */
[----:B------:R-:W-:-:S13]  /*22480*/  ISETP.NE.AND P2, PT, R0, 0x3, PT ;  /* 0x000000030000780c */ /* 0x000fda0003f45270 */
[----:B------:R-:W-:Y:S05]  /*22490*/  @!P2 BRA `(.L_x_9672) ;  /* 0x000000000004a947 */ /* 0x000fea0003800000 */
[----:B------:R-:W-:Y:S01]  /*224a0*/  BPT.TRAP 0x1 ;  /* 0x000000040000795c */ /* 0x000fe20000300000 */
.L_x_9672:
        /* <DEDUP_REMOVED lines=12> */
.L_x_9770:
[----:B------:R-:W1:Y:S02]  /*22570*/  SYNCS.PHASECHK.TRANS64.TRYWAIT P0, [R3+URZ], R0 ;  /* 0x00000000030075a7 */ /* 0x000e64000800017f */
[----:B-1----:R-:W-:Y:S05]  /*22580*/  @!P0 BRA `(.L_x_9674) ;  /* 0x0000001c00448947 */ /* 0x002fea0003800000 */
.L_x_9771:
[----:B------:R-:W-:Y:S05]  /*22590*/  @!P2 BRA `(.L_x_9675) ;  /* 0x000000000004a947 */ /* 0x000fea0003800000 */
[----:B------:R-:W-:Y:S01]  /*225a0*/  BPT.TRAP 0x1 ;  /* 0x000000040000795c */ /* 0x000fe20000300000 */
.L_x_9675:
[----:B-1----:R-:W-:-:S04]  /*225b0*/  VIADD R3, R9, 0x2d860 ;  /* 0x0002d86009037836 */ /* 0x002fc80000000000 */
[----:B------:R-:W-:-:S04]  /*225c0*/  IMAD R5, R22, 0x8, R3 ;  /* 0x0000000816057824 */ /* 0x000fc800078e0203 */
[----:B------:R-:W1:Y:S02]  /*225d0*/  SYNCS.PHASECHK.TRANS64.TRYWAIT P0, [R5+URZ], R2 ;  /* 0x00000002050075a7 */ /* 0x000e64000800017f */
[----:B-1----:R-:W-:Y:S05]  /*225e0*/  @!P0 BRA `(.L_x_9676) ;  /* 0x0000001c00408947 */ /* 0x002fea0003800000 */
.L_x_9772:
[----:B------:R-:W-:-:S07]  /*225f0*/  IMAD R3, R4, 0x8, R3 ;  /* 0x0000000804037824 */ /* 0x000fce00078e0203 */
.L_x_9677:
[----:B--2---:R2:W3:Y:S02]  /*22600*/  SYNCS.PHASECHK.TRANS64.TRYWAIT P0, [R3+URZ], R0 ;  /* 0x00000000030075a7 */ /* 0x0044e4000800017f */
[----:B---3--:R-:W-:Y:S05]  /*22610*/  @!P0 NANOSLEEP.SYNCS 0x989680 ;  /* 0x009896800000895d */ /* 0x008fea0003900000 */
[----:B------:R-:W3:Y:S02]  /*22620*/  @!P0 SYNCS.PHASECHK.TRANS64 P0, [R3+URZ], R0 ;  /* 0x00000000030085a7 */ /* 0x000ee4000800007f */
[----:B---3--:R-:W-:Y:S05]  /*22630*/  @!P0 BRA `(.L_x_9677) ;  /* 0xfffffffc00f08947 */ /* 0x008fea000383ffff */
.L_x_9344:
[----:B------:R-:W-:Y:S05]  /*22640*/  BSYNC B7 ;  /* 0x0000000000077941 */ /* 0x000fea0003800000 */
.L_x_9341:
[----:B------:R-:W-:Y:S05]  /*22650*/  EXIT ;  /* 0x000000000000794d */ /* 0x000fea0003800000 */
.L_x_9368:
[----:B0-----:R0:W1:Y:S02]  /*22660*/  SYNCS.PHASECHK.TRANS64.TRYWAIT P5, [R15+URZ+0x2d890], R86 ;  /* 0x02d890560f0075a7 */ /* 0x00106400080a017f */
[----:B-1----:R-:W-:Y:S05]  /*22670*/  @!P5 NANOSLEEP.SYNCS 0x989680 ;  /* 0x009896800000d95d */ /* 0x002fea0003900000 */
[----:B------:R-:W1:Y:S02]  /*22680*/  @!P5 SYNCS.PHASECHK.TRANS64 P5, [R15+URZ+0x2d890], R86 ;  /* 0x02d890560f00d5a7 */ /* 0x000e6400080a007f */
[----:B-1----:R-:W-:Y:S05]  /*22690*/  @!P5 BRA `(.L_x_9368) ;  /* 0xfffffffc00f0d947 */ /* 0x002fea000383ffff */
[----:B------:R-:W-:Y:S05]  /*226a0*/  BRA `(.L_x_9678) ;  /* 0xfffffe0c00047947 */ /* 0x000fea000383ffff */
.L_x_9396:
[----:B0-----:R0:W1:Y:S02]  /*226b0*/  SYNCS.PHASECHK.TRANS64.TRYWAIT P5, [R15+URZ+0x2d890], R86 ;  /* 0x02d890560f0075a7 */ /* 0x00106400080a017f */
[----:B-1----:R-:W-:Y:S05]  /*226c0*/  @!P5 NANOSLEEP.SYNCS 0x989680 ;  /* 0x009896800000d95d */ /* 0x002fea0003900000 */
[----:B------:R-:W1:Y:S02]  /*226d0*/  @!P5 SYNCS.PHASECHK.TRANS64 P5, [R15+URZ+0x2d890], R86 ;  /* 0x02d890560f00d5a7 */ /* 0x000e6400080a007f */
[----:B-1----:R-:W-:Y:S05]  /*226e0*/  @!P5 BRA `(.L_x_9396) ;  /* 0xfffffffc00f0d947 */ /* 0x002fea000383ffff */
[----:B------:R-:W-:Y:S05]  /*226f0*/  BRA `(.L_x_9679) ;  /* 0xfffffe2400e07947 */ /* 0x000fea000383ffff */
.L_x_9409:
[----:B0-----:R0:W1:Y:S02]  /*22700*/  SYNCS.PHASECHK.TRANS64.TRYWAIT P4, [R15+URZ+0x2d890], R86 ;  /* 0x02d890560f0075a7 */ /* 0x001064000808017f */
[----:B-1----:R-:W-:Y:S05]  /*22710*/  @!P4 NANOSLEEP.SYNCS 0x989680 ;  /* 0x009896800000c95d */ /* 0x002fea0003900000 */
[----:B------:R-:W1:Y:S02]  /*22720*/  @!P4 SYNCS.PHASECHK.TRANS64 P4, [R15+URZ+0x2d890], R86 ;  /* 0x02d890560f00c5a7 */ /* 0x000e64000808007f */
[----:B-1----:R-:W-:Y:S05]  /*22730*/  @!P4 BRA `(.L_x_9409) ;  /* 0xfffffffc00f0c947 */ /* 0x002fea000383ffff */
[----:B------:R-:W-:Y:S05]  /*22740*/  BRA `(.L_x_9680) ;  /* 0xfffffe4000847947 */ /* 0x000fea000383ffff */
.L_x_9413:
[----:B--2---:R2:W3:Y:S02]  /*22750*/  SYNCS.PHASECHK.TRANS64.TRYWAIT P3, [R15+URZ+0x2d8b0], R86 ;  /* 0x02d8b0560f0075a7 */ /* 0x0044e4000806017f */
[----:B---3--:R-:W-:Y:S05]  /*22760*/  @!P3 NANOSLEEP.SYNCS 0x989680 ;  /* 0x009896800000b95d */ /* 0x008fea0003900000 */
[----:B------:R-:W3:Y:S02]  /*22770*/  @!P3 SYNCS.PHASECHK.TRANS64 P3, [R15+URZ+0x2d8b0], R86 ;  /* 0x02d8b0560f00b5a7 */ /* 0x000ee4000806007f */
[----:B---3--:R-:W-:Y:S05]  /*22780*/  @!P3 BRA `(.L_x_9413) ;  /* 0xfffffffc00f0b947 */ /* 0x008fea000383ffff */
[----:B------:R-:W-:Y:S05]  /*22790*/  BRA `(.L_x_9681) ;  /* 0xfffffe44001c7947 */ /* 0x000fea000383ffff */
.L_x_9427:
        /* <DEDUP_REMOVED lines=8> */
.L_x_9683:
[----:B------:R-:W-:Y:S05]  /*22820*/  BSYNC B0 ;  /* 0x0000000000007941 */ /* 0x000fea0003800000 */
.L_x_9682:
[----:B------:R1:W-:Y:S01]  /*22830*/  STL [R1+0x4], R14 ;  /* 0x0000040e01007387 */ /* 0x0003e20000100800 */
[----:B------:R-:W-:Y:S05]  /*22840*/  BRA `(.L_x_9684) ;  /* 0xfffffe4c005c7947 */ /* 0x000fea000383ffff */
.L_x_9440:
[----:B------:R-:W-:Y:S01]  /*22850*/  BSSY B1, `(.L_x_9685) ;  /* 0x0000007000017945 */ /* 0x000fe20003800000 */
[----:B------:R-:W-:Y:S02]  /*22860*/  IMAD.MOV.U32 R12, RZ, RZ, RZ ;  /* 0x000000ffff0c7224 */ /* 0x000fe400078e00ff */
[----:B------:R-:W-:Y:S02]  /*22870*/  IMAD.MOV.U32 R11, RZ, RZ, 0x1e1f ;  /* 0x00001e1fff0b7424 */ /* 0x000fe400078e00ff */
[----:B------:R-:W-:-:S07]  /*22880*/  IMAD.MOV.U32 R15, RZ, RZ, -0x1 ;  /* 0xffffffffff0f7424 */ /* 0x000fce00078e00ff */
[----:B------:R-:W-:Y:S05]  /*22890*/  WARPSYNC.COLLECTIVE R15, `(.L_x_9686) ;  /* 0x000000000f087348 */ /* 0x000fea0003c00000 */
[----:B------:R0:W1:Y:S02]  /*228a0*/  SHFL.IDX P6, R14, R13, R12, R11 ;  /* 0x0000000c0d0e7389 */ /* 0x00006400000c000b */
[----:B01----:R-:W-:Y:S01]  /*228b0*/  ENDCOLLECTIVE ;  /* 0x000000000000791b */ /* 0x003fe20003800000 */
.L_x_9686:
[----:B------:R-:W-:Y:S05]  /*228c0*/  BSYNC B1 ;  /* 0x0000000000017941 */ /* 0x000fea0003800000 */
.L_x_9685:
[----:B------:R-:W-:Y:S05]  /*228d0*/  BRA `(.L_x_9687) ;  /* 0xfffffe5800ac7947 */ /* 0x000fea000383ffff */
.L_x_9441:
        /* <DEDUP_REMOVED lines=8> */
.L_x_9689:
[----:B------:R-:W-:Y:S05]  /*22960*/  BSYNC B1 ;  /* 0x0000000000017941 */ /* 0x000fea0003800000 */
.L_x_9688:
[----:B------:R-:W-:Y:S05]  /*22970*/  BRA `(.L_x_9690) ;  /* 0xfffffe5800907947 */ /* 0x000fea000383ffff */
.L_x_9442:
        /* <DEDUP_REMOVED lines=8> */
.L_x_9692:
[----:B------:R-:W-:Y:S05]  /*22a00*/  BSYNC B1 ;  /* 0x0000000000017941 */ /* 0x000fea0003800000 */
.L_x_9691:
[----:B------:R-:W-:Y:S05]  /*22a10*/  BRA `(.L_x_9693) ;  /* 0xfffffe5800747947 */ /* 0x000fea000383ffff */
.L_x_9443:
        /* <DEDUP_REMOVED lines=8> */
.L_x_9695:
[----:B------:R-:W-:Y:S05]  /*22aa0*/  BSYNC B1 ;  /* 0x0000000000017941 */ /* 0x000fea0003800000 */
.L_x_9694:
[----:B------:R-:W-:Y:S05]  /*22ab0*/  BRA `(.L_x_9696) ;  /* 0xfffffe5800587947 */ /* 0x000fea000383ffff */
.L_x_9445:
[----:B0-----:R0:W1:Y:S02]  /*22ac0*/  SYNCS.PHASECHK.TRANS64.TRYWAIT P1, [R2+URZ+0x2d800], R3 ;  /* 0x02d80003020075a7 */ /* 0x001064000802017f */
[----:B-1----:R-:W-:Y:S05]  /*22ad0*/  @!P1 NANOSLEEP.SYNCS 0x989680 ;  /* 0x009896800000995d */ /* 0x002fea0003900000 */
[----:B------:R-:W1:Y:S02]  /*22ae0*/  @!P1 SYNCS.PHASECHK.TRANS64 P1, [R2+URZ+0x2d800], R3 ;  /* 0x02d80003020095a7 */ /* 0x000e64000802007f */
[----:B-1----:R-:W-:Y:S05]  /*22af0*/  @!P1 BRA `(.L_x_9445) ;  /* 0xfffffffc00f09947 */ /* 0x002fea000383ffff */
[----:B------:R-:W-:Y:S05]  /*22b00*/  BRA `(.L_x_9697) ;  /* 0xfffffe5800d87947 */ /* 0x000fea000383ffff */
.L_x_9459:
[----:B------:R-:W-:Y:S01]  /*22b10*/  BSSY B1, `(.L_x_9698) ;  /* 0x0000007000017945 */ /* 0x000fe20003800000 */
[----:B------:R-:W-:Y:S02]  /*22b20*/  IMAD.MOV.U32 R12, RZ, RZ, RZ ;  /* 0x000000ffff0c7224 */ /* 0x000fe400078e00ff */
[----:B------:R-:W-:Y:S02]  /*22b30*/  IMAD.MOV.U32 R11, RZ, RZ, 0x1e1f ;  /* 0x00001e1fff0b7424 */ /* 0x000fe400078e00ff */
[----:B------:R-:W-:-:S07]  /*22b40*/  IMAD.MOV.U32 R15, RZ, RZ, -0x1 ;  /* 0xffffffffff0f7424 */ /* 0x000fce00078e00ff */
[----:B------:R-:W-:Y:S05]  /*22b50*/  WARPSYNC.COLLECTIVE R15, `(.L_x_9699) ;  /* 0x000000000f087348 */ /* 0x000fea0003c00000 */
[----:B------:R0:W1:Y:S02]  /*22b60*/  SHFL.IDX P6, R14, R13, R12, R11 ;  /* 0x0000000c0d0e7389 */ /* 0x00006400000c000b */
[----:B01----:R-:W-:Y:S01]  /*22b70*/  ENDCOLLECTIVE ;  /* 0x000000000000791b */ /* 0x003fe20003800000 */
.L_x_9699:
[----:B------:R-:W-:Y:S05]  /*22b80*/  BSYNC B1 ;  /* 0x0000000000017941 */ /* 0x000fea0003800000 */
.L_x_9698:
[----:B------:R-:W-:Y:S05]  /*22b90*/  BRA `(.L_x_9700) ;  /* 0xfffffe74005c7947 */ /* 0x000fea000383ffff */
.L_x_9460:
        /* <DEDUP_REMOVED lines=8> */
.L_x_9702:
[----:B------:R-:W-:Y:S05]  /*22c20*/  BSYNC B1 ;  /* 0x0000000000017941 */ /* 0x000fea0003800000 */
.L_x_9701:
[----:B------:R-:W-:Y:S05]  /*22c30*/  BRA `(.L_x_9703) ;  /* 0xfffffe7400407947 */ /* 0x000fea000383ffff */
.L_x_9461:
        /* <DEDUP_REMOVED lines=8> */
.L_x_9705:
[----:B------:R-:W-:Y:S05]  /*22cc0*/  BSYNC B1 ;  /* 0x0000000000017941 */ /* 0x000fea0003800000 */
.L_x_9704:
[----:B------:R-:W-:Y:S05]  /*22cd0*/  BRA `(.L_x_9706) ;  /* 0xfffffe7400247947 */ /* 0x000fea000383ffff */
.L_x_9462:
        /* <DEDUP_REMOVED lines=8> */
.L_x_9708:
[----:B------:R-:W-:Y:S05]  /*22d60*/  BSYNC B1 ;  /* 0x0000000000017941 */ /* 0x000fea0003800000 */
.L_x_9707:
[----:B------:R-:W-:Y:S05]  /*22d70*/  BRA `(.L_x_9709) ;  /* 0xfffffe7400087947 */ /* 0x000fea000383ffff */
.L_x_9464:
[----:B0-----:R0:W1:Y:S02]  /*22d80*/  SYNCS.PHASECHK.TRANS64.TRYWAIT P1, [R2+URZ+0x2d800], R9 ;  /* 0x02d80009020075a7 */ /* 0x001064000802017f */
[----:B-1----:R-:W-:Y:S05]  /*22d90*/  @!P1 NANOSLEEP.SYNCS 0x989680 ;  /* 0x009896800000995d */ /* 0x002fea0003900000 */
[----:B------:R-:W1:Y:S02]  /*22da0*/  @!P1 SYNCS.PHASECHK.TRANS64 P1, [R2+URZ+0x2d800], R9 ;  /* 0x02d80009020095a7 */ /* 0x000e64000802007f */
[----:B-1----:R-:W-:Y:S05]  /*22db0*/  @!P1 BRA `(.L_x_9464) ;  /* 0xfffffffc00f09947 */ /* 0x002fea000383ffff */
[----:B------:R-:W-:Y:S05]  /*22dc0*/  BRA `(.L_x_9710) ;  /* 0xfffffe7400887947 */ /* 0x000fea000383ffff */
.L_x_9472:
[----:B--2---:R2:W3:Y:S02]  /*22dd0*/  SYNCS.PHASECHK.TRANS64.TRYWAIT P2, [R0+URZ+0x2d830], R3 ;  /* 0x02d83003000075a7 */ /* 0x0044e4000804017f */
[----:B---3--:R-:W-:Y:S05]  /*22de0*/  @!P2 NANOSLEEP.SYNCS 0x989680 ;  /* 0x009896800000a95d */ /* 0x008fea0003900000 */
[----:B------:R-:W3:Y:S02]  /*22df0*/  @!P2 SYNCS.PHASECHK.TRANS64 P2, [R0+URZ+0x2d830], R3 ;  /* 0x02d830030000a5a7 */ /* 0x000ee4000804007f */
[----:B---3--:R-:W-:Y:S05]  /*22e00*/  @!P2 BRA `(.L_x_9472) ;  /* 0xfffffffc00f0a947 */ /* 0x008fea000383ffff */
[----:B------:R-:W-:Y:S05]  /*22e10*/  BRA `(.L_x_9471) ;  /* 0xfffffe8c00947947 */ /* 0x000fea000383ffff */
.L_x_9490:
[----:B-1----:R1:W2:Y:S02]  /*22e20*/  SYNCS.PHASECHK.TRANS64.TRYWAIT P3, [R9+URZ+0x2d830], R8 ;  /* 0x02d83008090075a7 */ /* 0x0022a4000806017f */
[----:B--2---:R-:W-:Y:S05]  /*22e30*/  @!P3 NANOSLEEP.SYNCS 0x989680 ;  /* 0x009896800000b95d */ /* 0x004fea0003900000 */
[----:B------:R-:W2:Y:S02]  /*22e40*/  @!P3 SYNCS.PHASECHK.TRANS64 P3, [R9+URZ+0x2d830], R8 ;  /* 0x02d830080900b5a7 */ /* 0x000ea4000806007f */
[----:B--2---:R-:W-:Y:S05]  /*22e50*/  @!P3 BRA `(.L_x_9490) ;  /* 0xfffffffc00f0b947 */ /* 0x004fea000383ffff */
[----:B------:R-:W-:Y:S05]  /*22e60*/  BRA `(.L_x_9489) ;  /* 0xfffffecc00047947 */ /* 0x000fea000383ffff */
.L_x_9494:
[----:B-1----:R1:W2:Y:S02]  /*22e70*/  SYNCS.PHASECHK.TRANS64.TRYWAIT P2, [R9+URZ+0x2d850], R8 ;  /* 0x02d85008090075a7 */ /* 0x0022a4000804017f */
[----:B--2---:R-:W-:Y:S05]  /*22e80*/  @!P2 NANOSLEEP.SYNCS 0x989680 ;  /* 0x009896800000a95d */ /* 0x004fea0003900000 */
[----:B------:R-:W2:Y:S02]  /*22e90*/  @!P2 SYNCS.PHASECHK.TRANS64 P2, [R9+URZ+0x2d850], R8 ;  /* 0x02d850080900a5a7 */ /* 0x000ea4000804007f */
[----:B--2---:R-:W-:Y:S05]  /*22ea0*/  @!P2 BRA `(.L_x_9494) ;  /* 0xfffffffc00f0a947 */ /* 0x004fea000383ffff */
[----:B------:R-:W-:Y:S05]  /*22eb0*/  BRA `(.L_x_9491) ;  /* 0xfffffed000087947 */ /* 0x000fea000383ffff */
.L_x_9513:
[----:B-1----:R1:W2:Y:S02]  /*22ec0*/  SYNCS.PHASECHK.TRANS64.TRYWAIT P3, [R11+URZ+0x2d830], R12 ;  /* 0x02d8300c0b0075a7 */ /* 0x0022a4000806017f */
[----:B--2---:R-:W-:Y:S05]  /*22ed0*/  @!P3 NANOSLEEP.SYNCS 0x989680 ;  /* 0x009896800000b95d */ /* 0x004fea0003900000 */
[----:B------:R-:W2:Y:S02]  /*22ee0*/  @!P3 SYNCS.PHASECHK.TRANS64 P3, [R11+URZ+0x2d830], R12 ;  /* 0x02d8300c0b00b5a7 */ /* 0x000ea4000806007f */
[----:B--2---:R-:W-:Y:S05]  /*22ef0*/  @!P3 BRA `(.L_x_9513) ;  /* 0xfffffffc00f0b947 */ /* 0x004fea000383ffff */
[----:B------:R-:W-:Y:S05]  /*22f00*/  BRA `(.L_x_9512) ;  /* 0xffffff0800407947 */ /* 0x000fea000383ffff */
.L_x_9517:
[----:B-1----:R1:W2:Y:S02]  /*22f10*/  SYNCS.PHASECHK.TRANS64.TRYWAIT P2, [R11+URZ+0x2d850], R10 ;  /* 0x02d8500a0b0075a7 */ /* 0x0022a4000804017f */
[----:B--2---:R-:W-:Y:S05]  /*22f20*/  @!P2 NANOSLEEP.SYNCS 0x989680 ;  /* 0x009896800000a95d */ /* 0x004fea0003900000 */
[----:B------:R-:W2:Y:S02]  /*22f30*/  @!P2 SYNCS.PHASECHK.TRANS64 P2, [R11+URZ+0x2d850], R10 ;  /* 0x02d8500a0b00a5a7 */ /* 0x000ea4000804007f */
[----:B--2---:R-:W-:Y:S05]  /*22f40*/  @!P2 BRA `(.L_x_9517) ;  /* 0xfffffffc00f0a947 */ /* 0x004fea000383ffff */
[----:B------:R-:W-:Y:S05]  /*22f50*/  BRA `(.L_x_9514) ;  /* 0xffffff0c00447947 */ /* 0x000fea000383ffff */
.L_x_9524:
[----:B-1----:R1:W2:Y:S02]  /*22f60*/  SYNCS.PHASECHK.TRANS64.TRYWAIT P3, [R12+URZ+0x2d830], R13 ;  /* 0x02d8300d0c0075a7 */ /* 0x0022a4000806017f */
[----:B--2---:R-:W-:Y:S05]  /*22f70*/  @!P3 NANOSLEEP.SYNCS 0x989680 ;  /* 0x009896800000b95d */ /* 0x004fea0003900000 */
[----:B------:R-:W2:Y:S02]  /*22f80*/  @!P3 SYNCS.PHASECHK.TRANS64 P3, [R12+URZ+0x2d830], R13 ;  /* 0x02d8300d0c00b5a7 */ /* 0x000ea4000806007f */
[----:B--2---:R-:W-:Y:S05]  /*22f90*/  @!P3 BRA `(.L_x_9524) ;  /* 0xfffffffc00f0b947 */ /* 0x004fea000383ffff */
[----:B------:R-:W-:Y:S05]  /*22fa0*/  BRA `(.L_x_9523) ;  /* 0xffffff3400347947 */ /* 0x000fea000383ffff */
.L_x_9528:
[----:B-1----:R1:W2:Y:S02]  /*22fb0*/  SYNCS.PHASECHK.TRANS64.TRYWAIT P2, [R13+URZ+0x2d850], R12 ;  /* 0x02d8500c0d0075a7 */ /* 0x0022a4000804017f */
[----:B--2---:R-:W-:Y:S05]  /*22fc0*/  @!P2 NANOSLEEP.SYNCS 0x989680 ;  /* 0x009896800000a95d */ /* 0x004fea0003900000 */
[----:B------:R-:W2:Y:S02]  /*22fd0*/  @!P2 SYNCS.PHASECHK.TRANS64 P2, [R13+URZ+0x2d850], R12 ;  /* 0x02d8500c0d00a5a7 */ /* 0x000ea4000804007f */
[----:B--2---:R-:W-:Y:S05]  /*22fe0*/  @!P2 BRA `(.L_x_9528) ;  /* 0xfffffffc00f0a947 */ /* 0x004fea000383ffff */
[----:B------:R-:W-:Y:S05]  /*22ff0*/  BRA `(.L_x_9525) ;  /* 0xffffff3800387947 */ /* 0x000fea000383ffff */
.L_x_9541:
[----:B-1----:R1:W2:Y:S02]  /*23000*/  SYNCS.PHASECHK.TRANS64.TRYWAIT P0, [R11+URZ+0x2d850], R0 ;  /* 0x02d850000b0075a7 */ /* 0x0022a4000800017f */
[----:B--2---:R-:W-:Y:S05]  /*23010*/  @!P0 NANOSLEEP.SYNCS 0x989680 ;  /* 0x009896800000895d */ /* 0x004fea0003900000 */
[----:B------:R-:W2:Y:S02]  /*23020*/  @!P0 SYNCS.PHASECHK.TRANS64 P0, [R11+URZ+0x2d850], R0 ;  /* 0x02d850000b0085a7 */ /* 0x000ea4000800007f */
[----:B--2---:R-:W-:Y:S05]  /*23030*/  @!P0 BRA `(.L_x_9541) ;  /* 0xfffffffc00f08947 */ /* 0x004fea000383ffff */
[----:B------:R-:W-:Y:S05]  /*23040*/  BRA `(.L_x_9540) ;  /* 0xffffff6c00e47947 */ /* 0x000fea000383ffff */
.L_x_9575:
[----:B------:R-:W0:Y:S01]  /*23050*/  S2R R12, SR_TID.X ;  /* 0x00000000000c7919 */ /* 0x000e220000002100 */
[----:B------:R-:W-:Y:S01]  /*23060*/  BSSY B1, `(.L_x_9711) ;  /* 0x000000a000017945 */ /* 0x000fe20003800000 */
[----:B------:R-:W-:Y:S02]  /*23070*/  IMAD.MOV.U32 R11, RZ, RZ, 0x1f ;  /* 0x0000001fff0b7424 */ /* 0x000fe400078e00ff */
[----:B------:R-:W-:Y:S01]  /*23080*/  IMAD.MOV.U32 R15, RZ, RZ, -0x1 ;  /* 0xffffffffff0f7424 */ /* 0x000fe200078e00ff */
[----:B0-----:R-:W-:-:S04]  /*23090*/  SHF.R.U32.HI R12, RZ, 0x5, R12 ;  /* 0x00000005ff0c7819 */ /* 0x001fc8000001160c */
[----:B------:R-:W-:-:S05]  /*230a0*/  LOP3.LUT R12, R12, 0x3, RZ, 0xc0, !PT ;  /* 0x000000030c0c7812 */ /* 0x000fca00078ec0ff */
[----:B------:R-:W-:Y:S02]  /*230b0*/  IMAD.MOV.U32 R13, RZ, RZ, R12 ;  /* 0x000000ffff0d7224 */ /* 0x000fe400078e000c */
[----:B------:R-:W-:-:S07]  /*230c0*/  IMAD.MOV.U32 R12, RZ, RZ, RZ ;  /* 0x000000ffff0c7224 */ /* 0x000fce00078e00ff */
[----:B------:R-:W-:Y:S05]  /*230d0*/  WARPSYNC.COLLECTIVE R15, `(.L_x_9712) ;  /* 0x000000000f087348 */ /* 0x000fea0003c00000 */
[----:B------:R0:W1:Y:S02]  /*230e0*/  SHFL.IDX P6, R14, R13, R12, R11 ;  /* 0x0000000c0d0e7389 */ /* 0x00006400000c000b */
[----:B01----:R-:W-:Y:S01]  /*230f0*/  ENDCOLLECTIVE ;  /* 0x000000000000791b */ /* 0x003fe20003800000 */
.L_x_9712:
[----:B------:R-:W-:Y:S05]  /*23100*/  BSYNC B1 ;  /* 0x0000000000017941 */ /* 0x000fea0003800000 */
.L_x_9711:
[----:B------:R-:W-:Y:S05]  /*23110*/  BRA `(.L_x_9713) ;  /* 0xffffffa800ac7947 */ /* 0x000fea000383ffff */
.L_x_9576:
[----:B------:R-:W-:Y:S01]  /*23120*/  BSSY B1, `(.L_x_9714) ;  /* 0x0000006000017945 */ /* 0x000fe20003800000 */
[----:B------:R-:W-:-:S07]  /*23130*/  IMAD.MOV.U32 R15, RZ, RZ, -0x1 ;  /* 0xffffffffff0f7424 */ /* 0x000fce00078e00ff */
[----:B------:R-:W-:Y:S05]  /*23140*/  WARPSYNC.COLLECTIVE R15, `(.L_x_9715) ;  /* 0x000000000f0c7348 */ /* 0x000fea0003c00000 */
[----:B------:R-:W-:Y:S02]  /*23150*/  ELECT P6, UR62, PT ;  /* 0x00000000003e782f */ /* 0x000fe400038c0000 */
[----:B------:R-:W-:Y:S01]  /*23160*/  MOV R14, UR62 ;  /* 0x0000003e000e7c02 */ /* 0x000fe20008000f00 */
[----:B------:R-:W-:Y:S10]  /*23170*/  ENDCOLLECTIVE ;  /* 0x000000000000791b */ /* 0x000ff40003800000 */
.L_x_9715:
[----:B------:R-:W-:Y:S05]  /*23180*/  BSYNC B1 ;  /* 0x0000000000017941 */ /* 0x000fea0003800000 */
.L_x_9714:
[----:B------:R-:W-:Y:S05]  /*23190*/  BRA `(.L_x_9716) ;  /* 0xffffffa800987947 */ /* 0x000fea000383ffff */
.L_x_9578:
[----:B0-----:R0:W1:Y:S02]  /*231a0*/  SYNCS.PHASECHK.TRANS64.TRYWAIT P0, [R8+URZ+0x2d820], R11 ;  /* 0x02d8200b080075a7 */ /* 0x001064000800017f */
[----:B-1----:R-:W-:Y:S05]  /*231b0*/  @!P0 NANOSLEEP.SYNCS 0x989680 ;  /* 0x009896800000895d */ /* 0x002fea0003900000 */
[----:B------:R-:W1:Y:S02]  /*231c0*/  @!P0 SYNCS.PHASECHK.TRANS64 P0, [R8+URZ+0x2d820], R11 ;  /* 0x02d8200b080085a7 */ /* 0x000e64000800007f */
[----:B-1----:R-:W-:Y:S05]  /*231d0*/  @!P0 BRA `(.L_x_9578) ;  /* 0xfffffffc00f08947 */ /* 0x002fea000383ffff */
[----:B------:R-:W-:Y:S05]  /*231e0*/  BRA `(.L_x_9717) ;  /* 0xffffffa800b47947 */ /* 0x000fea000383ffff */
.L_x_9581:
[----:B0-----:R0:W1:Y:S02]  /*231f0*/  SYNCS.PHASECHK.TRANS64.TRYWAIT P0, [R11+URZ+0x2d8a0], R10 ;  /* 0x02d8a00a0b0075a7 */ /* 0x001064000800017f */
[----:B-1----:R-:W-:Y:S05]  /*23200*/  @!P0 NANOSLEEP.SYNCS 0x989680 ;  /* 0x009896800000895d */ /* 0x002fea0003900000 */
[----:B------:R-:W1:Y:S02]  /*23210*/  @!P0 SYNCS.PHASECHK.TRANS64 P0, [R11+URZ+0x2d8a0], R10 ;  /* 0x02d8a00a0b0085a7 */ /* 0x000e64000800007f */
[----:B-1----:R-:W-:Y:S05]  /*23220*/  @!P0 BRA `(.L_x_9581) ;  /* 0xfffffffc00f08947 */ /* 0x002fea000383ffff */
[----:B------:R-:W-:Y:S05]  /*23230*/  BRA `(.L_x_9718) ;  /* 0xffffffa800bc7947 */ /* 0x000fea000383ffff */
.L_x_9583:
[----:B-1----:R1:W2:Y:S02]  /*23240*/  SYNCS.PHASECHK.TRANS64.TRYWAIT P0, [R11+URZ+0x2d8c0], R10 ;  /* 0x02d8c00a0b0075a7 */ /* 0x0022a4000800017f */
[----:B--2---:R-:W-:Y:S05]  /*23250*/  @!P0 NANOSLEEP.SYNCS 0x989680 ;  /* 0x009896800000895d */ /* 0x004fea0003900000 */
[----:B------:R-:W2:Y:S02]  /*23260*/  @!P0 SYNCS.PHASECHK.TRANS64 P0, [R11+URZ+0x2d8c0], R10 ;  /* 0x02d8c00a0b0085a7 */ /* 0x000ea4000800007f */
[----:B--2---:R-:W-:Y:S05]  /*23270*/  @!P0 BRA `(.L_x_9583) ;  /* 0xfffffffc00f08947 */ /* 0x004fea000383ffff */
[----:B------:R-:W-:Y:S05]  /*23280*/  BRA `(.L_x_9719) ;  /* 0xffffffac003c7947 */ /* 0x000fea000383ffff */
.L_x_9587:
[----:B0-----:R0:W1:Y:S02]  /*23290*/  SYNCS.PHASECHK.TRANS64.TRYWAIT P0, [R10+URZ+0x2d8a0], R11 ;  /* 0x02d8a00b0a0075a7 */ /* 0x001064000800017f */
[----:B-1----:R-:W-:Y:S05]  /*232a0*/  @!P0 NANOSLEEP.SYNCS 0x989680 ;  /* 0x009896800000895d */ /* 0x002fea0003900000 */
[----:B------:R-:W1:Y:S02]  /*232b0*/  @!P0 SYNCS.PHASECHK.TRANS64 P0, [R10+URZ+0x2d8a0], R11 ;  /* 0x02d8a00b0a0085a7 */ /* 0x000e64000800007f */
[----:B-1----:R-:W-:Y:S05]  /*232c0*/  @!P0 BRA `(.L_x_9587) ;  /* 0xfffffffc00f08947 */ /* 0x002fea000383ffff */
[----:B------:R-:W-:Y:S05]  /*232d0*/  BRA `(.L_x_9720) ;  /* 0xffffffac00e47947 */ /* 0x000fea000383ffff */
.L_x_9589:
[----:B-1----:R1:W2:Y:S02]  /*232e0*/  SYNCS.PHASECHK.TRANS64.TRYWAIT P1, [R10+URZ+0x2d8c0], R11 ;  /* 0x02d8c00b0a0075a7 */ /* 0x0022a4000802017f */
[----:B--2---:R-:W-:Y:S05]  /*232f0*/  @!P1 NANOSLEEP.SYNCS 0x989680 ;  /* 0x009896800000995d */ /* 0x004fea0003900000 */
[----:B------:R-:W2:Y:S02]  /*23300*/  @!P1 SYNCS.PHASECHK.TRANS64 P1, [R10+URZ+0x2d8c0], R11 ;  /* 0x02d8c00b0a0095a7 */ /* 0x000ea4000802007f */
[----:B--2---:R-:W-:Y:S05]  /*23310*/  @!P1 BRA `(.L_x_9589) ;  /* 0xfffffffc00f09947 */ /* 0x004fea000383ffff */
[----:B------:R-:W-:Y:S05]  /*23320*/  BRA `(.L_x_9721) ;  /* 0xffffffb000607947 */ /* 0x000fea000383ffff */
.L_x_9609:
        /* <DEDUP_REMOVED lines=11> */
.L_x_9723:
[----:B------:R-:W-:Y:S05]  /*233e0*/  BSYNC B0 ;  /* 0x0000000000007941 */ /* 0x000fea0003800000 */
.L_x_9722:
[----:B------:R-:W-:Y:S05]  /*233f0*/  BRA `(.L_x_9724) ;  /* 0xffffffbc00f07947 */ /* 0x000fea000383ffff */
.L_x_9610:
[----:B------:R-:W-:Y:S01]  /*23400*/  BSSY B0, `(.L_x_9725) ;  /* 0x0000006000007945 */ /* 0x000fe20003800000 */
[----:B------:R-:W-:-:S07]  /*23410*/  IMAD.MOV.U32 R15, RZ, RZ, -0x1 ;  /* 0xffffffffff0f7424 */ /* 0x000fce00078e00ff */
[----:B------:R-:W-:Y:S05]  /*23420*/  WARPSYNC.COLLECTIVE R15, `(.L_x_9726) ;  /* 0x000000000f0c7348 */ /* 0x000fea0003c00000 */
[----:B------:R-:W-:Y:S02]  /*23430*/  ELECT P6, UR62, PT ;  /* 0x00000000003e782f */ /* 0x000fe400038c0000 */
[----:B------:R-:W-:Y:S01]  /*23440*/  MOV R14, UR62 ;  /* 0x0000003e000e7c02 */ /* 0x000fe20008000f00 */
[----:B------:R-:W-:Y:S10]  /*23450*/  ENDCOLLECTIVE ;  /* 0x000000000000791b */ /* 0x000ff40003800000 */
.L_x_9726:
[----:B------:R-:W-:Y:S05]  /*23460*/  BSYNC B0 ;  /* 0x0000000000007941 */ /* 0x000fea0003800000 */
.L_x_9725:
[----:B------:R-:W-:Y:S05]  /*23470*/  BRA `(.L_x_9727) ;  /* 0xffffffbc00e07947 */ /* 0x000fea000383ffff */
.L_x_9613:
[----:B-1----:R1:W2:Y:S02]  /*23480*/  SYNCS.PHASECHK.TRANS64.TRYWAIT P0, [R5+URZ+0x2d840], R4 ;  /* 0x02d84004050075a7 */ /* 0x0022a4000800017f */
[----:B--2---:R-:W-:Y:S05]  /*23490*/  @!P0 NANOSLEEP.SYNCS 0x989680 ;  /* 0x009896800000895d */ /* 0x004fea0003900000 */
[----:B------:R-:W2:Y:S02]  /*234a0*/  @!P0 SYNCS.PHASECHK.TRANS64 P0, [R5+URZ+0x2d840], R4 ;  /* 0x02d84004050085a7 */ /* 0x000ea4000800007f */
[----:B--2---:R-:W-:Y:S05]  /*234b0*/  @!P0 BRA `(.L_x_9613) ;  /* 0xfffffffc00f08947 */ /* 0x004fea000383ffff */
[----:B------:R-:W-:Y:S05]  /*234c0*/  BRA `(.L_x_9728) ;  /* 0xffffffc000307947 */ /* 0x000fea000383ffff */
.L_x_9616:
[----:B0-----:R0:W1:Y:S02]  /*234d0*/  SYNCS.PHASECHK.TRANS64.TRYWAIT P0, [R29+URZ+0x2d820], R4 ;  /* 0x02d820041d0075a7 */ /* 0x001064000800017f */
[----:B-1----:R-:W-:Y:S05]  /*234e0*/  @!P0 NANOSLEEP.SYNCS 0x989680 ;  /* 0x009896800000895d */ /* 0x002fea0003900000 */
[----:B------:R-:W1:Y:S02]  /*234f0*/  @!P0 SYNCS.PHASECHK.TRANS64 P0, [R29+URZ+0x2d820], R4 ;  /* 0x02d820041d0085a7 */ /* 0x000e64000800007f */
[----:B-1----:R-:W-:Y:S05]  /*23500*/  @!P0 BRA `(.L_x_9616) ;  /* 0xfffffffc00f08947 */ /* 0x002fea000383ffff */
[----:B------:R-:W-:Y:S05]  /*23510*/  BRA `(.L_x_9729) ;  /* 0xffffffc400607947 */ /* 0x000fea000383ffff */
.L_x_9624:
[----:B0-----:R0:W1:Y:S02]  /*23520*/  SYNCS.PHASECHK.TRANS64.TRYWAIT P0, [R3+URZ+0x2d840], R2 ;  /* 0x02d84002030075a7 */ /* 0x001064000800017f */
[----:B-1----:R-:W-:Y:S05]  /*23530*/  @!P0 NANOSLEEP.SYNCS 0x989680 ;  /* 0x009896800000895d */ /* 0x002fea0003900000 */
[----:B------:R-:W1:Y:S02]  /*23540*/  @!P0 SYNCS.PHASECHK.TRANS64 P0, [R3+URZ+0x2d840], R2 ;  /* 0x02d84002030085a7 */ /* 0x000e64000800007f */
[----:B-1----:R-:W-:Y:S05]  /*23550*/  @!P0 BRA `(.L_x_9624) ;  /* 0xfffffffc00f08947 */ /* 0x002fea000383ffff */
[----:B------:R-:W-:Y:S05]  /*23560*/  BRA `(.L_x_9730) ;  /* 0xffffffc800087947 */ /* 0x000fea000383ffff */
.L_x_9626:
[----:B0-----:R0:W1:Y:S02]  /*23570*/  SYNCS.PHASECHK.TRANS64.TRYWAIT P0, [R2+URZ+0x2d860], R3 ;  /* 0x02d86003020075a7 */ /* 0x001064000800017f */
[----:B-1----:R-:W-:Y:S05]  /*23580*/  @!P0 NANOSLEEP.SYNCS 0x989680 ;  /* 0x009896800000895d */ /* 0x002fea0003900000 */
[----:B------:R-:W1:Y:S02]  /*23590*/  @!P0 SYNCS.PHASECHK.TRANS64 P0, [R2+URZ+0x2d860], R3 ;  /* 0x02d86003020085a7 */ /* 0x000e64000800007f */
[----:B-1----:R-:W-:Y:S05]  /*235a0*/  @!P0 BRA `(.L_x_9626) ;  /* 0xfffffffc00f08947 */ /* 0x002fea000383ffff */
[----:B------:R-:W-:Y:S05]  /*235b0*/  BRA `(.L_x_9731) ;  /* 0xffffffc800947947 */ /* 0x000fea000383ffff */
.L_x_9632:
[----:B-1----:R1:W2:Y:S02]  /*235c0*/  SYNCS.PHASECHK.TRANS64.TRYWAIT P0, [R3+URZ+0x2d840], R2 ;  /* 0x02d84002030075a7 */ /* 0x0022a4000800017f */
[----:B--2---:R-:W-:Y:S05]  /*235d0*/  @!P0 NANOSLEEP.SYNCS 0x989680 ;  /* 0x009896800000895d */ /* 0x004fea0003900000 */
[----:B------:R-:W2:Y:S02]  /*235e0*/  @!P0 SYNCS.PHASECHK.TRANS64 P0, [R3+URZ+0x2d840], R2 ;  /* 0x02d84002030085a7 */ /* 0x000ea4000800007f */
[----:B--2---:R-:W-:Y:S05]  /*235f0*/  @!P0 BRA `(.L_x_9632) ;  /* 0xfffffffc00f08947 */ /* 0x004fea000383ffff */
[----:B------:R-:W-:Y:S05]  /*23600*/  BRA `(.L_x_9732) ;  /* 0xffffffcc00e87947 */ /* 0x000fea000383ffff */
.L_x_9634:
[----:B0-----:R0:W1:Y:S02]  /*23610*/  SYNCS.PHASECHK.TRANS64.TRYWAIT P0, [R3+URZ+0x2d860], R24 ;  /* 0x02d86018030075a7 */ /* 0x001064000800017f */
[----:B-1----:R-:W-:Y:S05]  /*23620*/  @!P0 NANOSLEEP.SYNCS 0x989680 ;  /* 0x009896800000895d */ /* 0x002fea0003900000 */
[----:B------:R-:W1:Y:S02]  /*23630*/  @!P0 SYNCS.PHASECHK.TRANS64 P0, [R3+URZ+0x2d860], R24 ;  /* 0x02d86018030085a7 */ /* 0x000e64000800007f */
[----:B-1----:R-:W-:Y:S05]  /*23640*/  @!P0 BRA `(.L_x_9634) ;  /* 0xfffffffc00f08947 */ /* 0x002fea000383ffff */
[----:B------:R-:W-:Y:S05]  /*23650*/  BRA `(.L_x_9733) ;  /* 0xffffffd000747947 */ /* 0x000fea000383ffff */
.L_x_9640:
[----:B-1----:R1:W2:Y:S02]  /*23660*/  SYNCS.PHASECHK.TRANS64.TRYWAIT P0, [R2+URZ+0x2d840], R3 ;  /* 0x02d84003020075a7 */ /* 0x0022a4000800017f */
[----:B--2---:R-:W-:Y:S05]  /*23670*/  @!P0 NANOSLEEP.SYNCS 0x989680 ;  /* 0x009896800000895d */ /* 0x004fea0003900000 */
[----:B------:R-:W2:Y:S02]  /*23680*/  @!P0 SYNCS.PHASECHK.TRANS64 P0, [R2+URZ+0x2d840], R3 ;  /* 0x02d84003020085a7 */ /* 0x000ea4000800007f */
[----:B--2---:R-:W-:Y:S05]  /*23690*/  @!P0 BRA `(.L_x_9640) ;  /* 0xfffffffc00f08947 */ /* 0x004fea000383ffff */
[----:B------:R-:W-:Y:S05]  /*236a0*/  BRA `(.L_x_9734) ;  /* 0xffffffd400a07947 */ /* 0x000fea000383ffff */
.L_x_9642:
[----:B0-----:R0:W1:Y:S02]  /*236b0*/  SYNCS.PHASECHK.TRANS64.TRYWAIT P0, [R2+URZ+0x2d860], R11 ;  /* 0x02d8600b020075a7 */ /* 0x001064000800017f */
[----:B-1----:R-:W-:Y:S05]  /*236c0*/  @!P0 NANOSLEEP.SYNCS 0x989680 ;  /* 0x009896800000895d */ /* 0x002fea0003900000 */
[----:B------:R-:W1:Y:S02]  /*236d0*/  @!P0 SYNCS.PHASECHK.TRANS64 P0, [R2+URZ+0x2d860], R11 ;  /* 0x02d8600b020085a7 */ /* 0x000e64000800007f */
[----:B-1----:R-:W-:Y:S05]  /*236e0*/  @!P0 BRA `(.L_x_9642) ;  /* 0xfffffffc00f08947 */ /* 0x002fea000383ffff */
[----:B------:R-:W-:Y:S05]  /*236f0*/  BRA `(.L_x_9735) ;  /* 0xffffffd8002c7947 */ /* 0x000fea000383ffff */
.L_x_9650:
[----:B0-----:R0:W1:Y:S02]  /*23700*/  SYNCS.PHASECHK.TRANS64.TRYWAIT P0, [R3+URZ+0x2d860], R2 ;  /* 0x02d86002030075a7 */ /* 0x001064000800017f */
[----:B-1----:R-:W-:Y:S05]  /*23710*/  @!P0 NANOSLEEP.SYNCS 0x989680 ;  /* 0x009896800000895d */ /* 0x002fea0003900000 */
[----:B------:R-:W1:Y:S02]  /*23720*/  @!P0 SYNCS.PHASECHK.TRANS64 P0, [R3+URZ+0x2d860], R2 ;  /* 0x02d86002030085a7 */ /* 0x000e64000800007f */
[----:B-1----:R-:W-:Y:S05]  /*23730*/  @!P0 BRA `(.L_x_9650) ;  /* 0xfffffffc00f08947 */ /* 0x002fea000383ffff */
[----:B------:R-:W-:Y:S05]  /*23740*/  BRA `(.L_x_9736) ;  /* 0xffffffdc00307947 */ /* 0x000fea000383ffff */
.L_x_9653:
[----:B------:R-:W-:Y:S01]  /*23750*/  BSSY B0, `(.L_x_9737) ;  /* 0x0000008000007945 */ /* 0x000fe20003800000 */
[----:B------:R-:W-:Y:S02]  /*23760*/  IMAD.MOV.U32 R13, RZ, RZ, R16 ;  /* 0x000000ffff0d7224 */ /* 0x000fe400078e0010 */
[----:B------:R-:W-:Y:S02]  /*23770*/  IMAD.MOV.U32 R12, RZ, RZ, RZ ;  /* 0x000000ffff0c7224 */ /* 0x000fe400078e00ff */
[----:B0-----:R-:W-:Y:S02]  /*23780*/  IMAD.MOV.U32 R11, RZ, RZ, 0x1f ;  /* 0x0000001fff0b7424 */ /* 0x001fe400078e00ff */
[----:B------:R-:W-:-:S07]  /*23790*/  IMAD.MOV.U32 R15, RZ, RZ, -0x1 ;  /* 0xffffffffff0f7424 */ /* 0x000fce00078e00ff */
[----:B------:R-:W-:Y:S05]  /*237a0*/  WARPSYNC.COLLECTIVE R15, `(.L_x_9738) ;  /* 0x000000000f087348 */ /* 0x000fea0003c00000 */
[----:B------:R0:W1:Y:S02]  /*237b0*/  SHFL.IDX P6, R14, R13, R12, R11 ;  /* 0x0000000c0d0e7389 */ /* 0x00006400000c000b */
[----:B01----:R-:W-:Y:S01]  /*237c0*/  ENDCOLLECTIVE ;  /* 0x000000000000791b */ /* 0x003fe20003800000 */
.L_x_9738:
[----:B------:R-:W-:Y:S05]  /*237d0*/  BSYNC B0 ;  /* 0x0000000000007941 */ /* 0x000fea0003800000 */
.L_x_9737:
        /* <DEDUP_REMOVED lines=8> */
.L_x_9739:
[----:B------:R-:W-:Y:S01]  /*23860*/  IMAD.MOV.U32 R5, RZ, RZ, R14 ;  /* 0x000000ffff057224 */ /* 0x000fe200078e000e */
[----:B------:R-:W-:Y:S06]  /*23870*/  BRA `(.L_x_9740) ;  /* 0xffffffdc00b87947 */ /* 0x000fec000383ffff */
.L_x_9656:
        /* <DEDUP_REMOVED lines=8> */
.L_x_9742:
[----:B------:R-:W-:Y:S05]  /*23900*/  BSYNC B0 ;  /* 0x0000000000007941 */ /* 0x000fea0003800000 */
.L_x_9741:
        /* <DEDUP_REMOVED lines=10> */
.L_x_9743:
        /* <DEDUP_REMOVED lines=8> */
.L_x_9744:
        /* <DEDUP_REMOVED lines=8> */
.L_x_9745:
        /* <DEDUP_REMOVED lines=8> */
.L_x_9746:
        /* <DEDUP_REMOVED lines=8> */
.L_x_9747:
[----:B------:R-:W-:Y:S05]  /*23bb0*/  BRA `(.L_x_9748) ;  /* 0xffffffdc00747947 */ /* 0x000fea000383ffff */
.L_x_9661:
        /* <DEDUP_REMOVED lines=8> */
.L_x_9750:
[----:B------:R-:W-:Y:S05]  /*23c40*/  BSYNC B0 ;  /* 0x0000000000007941 */ /* 0x000fea0003800000 */
.L_x_9749:
        /* <DEDUP_REMOVED lines=10> */
.L_x_9751:
        /* <DEDUP_REMOVED lines=8> */
.L_x_9752:
        /* <DEDUP_REMOVED lines=8> */
.L_x_9753:
        /* <DEDUP_REMOVED lines=8> */
.L_x_9754:
        /* <DEDUP_REMOVED lines=8> */
.L_x_9755:
[----:B------:R-:W-:Y:S05]  /*23ef0*/  BRA `(.L_x_9756) ;  /* 0xffffffdc00507947 */ /* 0x000fea000383ffff */
.L_x_9663:
[----:B------:R-:W-:Y:S01]  /*23f00*/  BSSY B0, `(.L_x_9757) ;  /* 0x0000006000007945 */ /* 0x000fe20003800000 */
[----:B------:R-:W-:Y:S01]  /*23f10*/  PLOP3.LUT P6, PT, P6, PT, PT, 0x8, 0x0 ;  /* 0x000000000000781c */ /* 0x000fe200037ce170 */
[----:B------:R-:W-:-:S12]  /*23f20*/  IMAD.MOV.U32 R15, RZ, RZ, -0x1 ;  /* 0xffffffffff0f7424 */ /* 0x000fd800078e00ff */
[----:B01-3--:R-:W-:Y:S05]  /*23f30*/  WARPSYNC.COLLECTIVE R15, `(.L_x_9758) ;  /* 0x000000000f087348 */ /* 0x00bfea0003c00000 */
[----:B------:R-:W-:Y:S01]  /*23f40*/  VOTE.ANY R14, PT, P6 ;  /* 0x00000000000e7806 */ /* 0x000fe200030e0100 */
[----:B01-3--:R-:W-:Y:S06]  /*23f50*/  ENDCOLLECTIVE ;  /* 0x000000000000791b */ /* 0x00bfec0003800000 */
.L_x_9758:
[----:B------:R-:W-:Y:S05]  /*23f60*/  BSYNC B0 ;  /* 0x0000000000007941 */ /* 0x000fea0003800000 */
.L_x_9757:
        /* <DEDUP_REMOVED lines=9> */
.L_x_9759:
[----:B------:R-:W-:Y:S01]  /*24000*/  IMAD.MOV.U32 R17, RZ, RZ, R14 ;  /* 0x000000ffff117224 */ /* 0x000fe200078e000e */
[----:B------:R-:W-:Y:S06]  /*24010*/  BRA `(.L_x_9760) ;  /* 0xffffffdc00407947 */ /* 0x000fec000383ffff */
.L_x_9665:
[----:B------:R-:W-:Y:S01]  /*24020*/  BSSY B0, `(.L_x_9761) ;  /* 0x0000007000007945 */ /* 0x000fe20003800000 */
[----:B------:R-:W-:Y:S02]  /*24030*/  IMAD.MOV.U32 R13, RZ, RZ, R3 ;  /* 0x000000ffff0d7224 */ /* 0x000fe400078e0003 */
[----:B------:R-:W-:Y:S02]  /*24040*/  IMAD.MOV.U32 R11, RZ, RZ, 0x1f ;  /* 0x0000001fff0b7424 */ /* 0x000fe400078e00ff */
[----:B------:R-:W-:-:S07]  /*24050*/  IMAD.MOV.U32 R15, RZ, RZ, -0x1 ;  /* 0xffffffffff0f7424 */ /* 0x000fce00078e00ff */
[----:B01234-:R-:W-:Y:S05]  /*24060*/  WARPSYNC.COLLECTIVE R15, `(.L_x_9762) ;  /* 0x000000000f087348 */ /* 0x01ffea0003c00000 */
[----:B------:R0:W0:Y:S02]  /*24070*/  SHFL.IDX P6, R14, R13, R12, R11 ;  /* 0x0000000c0d0e7389 */ /* 0x00002400000c000b */
[----:B01234-:R-:W-:Y:S01]  /*24080*/  ENDCOLLECTIVE ;  /* 0x000000000000791b */ /* 0x01ffe20003800000 */
.L_x_9762:
[----:B------:R-:W-:Y:S05]  /*24090*/  BSYNC B0 ;  /* 0x0000000000007941 */ /* 0x000fea0003800000 */
.L_x_9761:
[----:B------:R-:W-:Y:S05]  /*240a0*/  BRA `(.L_x_9664) ;  /* 0xffffffdc00387947 */ /* 0x000fea000383ffff */
.L_x_9669:
[----:B0-----:R0:W1:Y:S02]  /*240b0*/  SYNCS.PHASECHK.TRANS64.TRYWAIT P0, [R9+URZ+0x2d820], R0 ;  /* 0x02d82000090075a7 */ /* 0x001064000800017f */
[----:B-1----:R-:W-:Y:S05]  /*240c0*/  @!P0 NANOSLEEP.SYNCS 0x989680 ;  /* 0x009896800000895d */ /* 0x002fea0003900000 */
[----:B------:R-:W1:Y:S02]  /*240d0*/  @!P0 SYNCS.PHASECHK.TRANS64 P0, [R9+URZ+0x2d820], R0 ;  /* 0x02d82000090085a7 */ /* 0x000e64000800007f */
[----:B-1----:R-:W-:Y:S05]  /*240e0*/  @!P0 BRA `(.L_x_9669) ;  /* 0xfffffffc00f08947 */ /* 0x002fea000383ffff */
[----:B------:R-:W-:Y:S05]  /*240f0*/  BRA `(.L_x_9763) ;  /* 0xffffffe000a47947 */ /* 0x000fea000383ffff */
.L_x_9670:
        /* <DEDUP_REMOVED lines=11> */
.L_x_9765:
[----:B------:R-:W-:Y:S05]  /*241b0*/  BSYNC B0 ;  /* 0x0000000000007941 */ /* 0x000fea0003800000 */
.L_x_9764:
[----:B------:R-:W-:Y:S05]  /*241c0*/  BRA `(.L_x_9766) ;  /* 0xffffffe0008c7947 */ /* 0x000fea000383ffff */
.L_x_9671:
[----:B------:R-:W-:Y:S01]  /*241d0*/  BSSY B0, `(.L_x_9767) ;  /* 0x0000006000007945 */ /* 0x000fe20003800000 */
[----:B------:R-:W-:-:S07]  /*241e0*/  IMAD.MOV.U32 R15, RZ, RZ, -0x1 ;  /* 0xffffffffff0f7424 */ /* 0x000fce00078e00ff */
[----:B0-----:R-:W-:Y:S05]  /*241f0*/  WARPSYNC.COLLECTIVE R15, `(.L_x_9768) ;  /* 0x000000000f0c7348 */ /* 0x001fea0003c00000 */
[----:B------:R-:W-:Y:S02]  /*24200*/  ELECT P6, UR62, PT ;  /* 0x00000000003e782f */ /* 0x000fe400038c0000 */
[----:B------:R-:W-:Y:S01]  /*24210*/  MOV R14, UR62 ;  /* 0x0000003e000e7c02 */ /* 0x000fe20008000f00 */
[----:B0-----:R-:W-:Y:S10]  /*24220*/  ENDCOLLECTIVE ;  /* 0x000000000000791b */ /* 0x001ff40003800000 */
.L_x_9768:
[----:B------:R-:W-:Y:S05]  /*24230*/  BSYNC B0 ;  /* 0x0000000000007941 */ /* 0x000fea0003800000 */
.L_x_9767:
[----:B------:R-:W-:Y:S05]  /*24240*/  BRA `(.L_x_9769) ;  /* 0xffffffe000807947 */ /* 0x000fea000383ffff */
.L_x_9673:
[----:B0-----:R0:W1:Y:S02]  /*24250*/  SYNCS.PHASECHK.TRANS64.TRYWAIT P0, [R7+URZ], R2 ;  /* 0x00000002070075a7 */ /* 0x001064000800017f */
[----:B-1----:R-:W-:Y:S05]  /*24260*/  @!P0 NANOSLEEP.SYNCS 0x989680 ;  /* 0x009896800000895d */ /* 0x002fea0003900000 */
[----:B------:R-:W1:Y:S02]  /*24270*/  @!P0 SYNCS.PHASECHK.TRANS64 P0, [R7+URZ], R2 ;  /* 0x00000002070085a7 */ /* 0x000e64000800007f */
[----:B-1----:R-:W-:Y:S05]  /*24280*/  @!P0 BRA `(.L_x_9673) ;  /* 0xfffffffc00f08947 */ /* 0x002fea000383ffff */
[----:B------:R-:W-:Y:S05]  /*24290*/  BRA `(.L_x_9770) ;  /* 0xffffffe000b47947 */ /* 0x000fea000383ffff */
.L_x_9674:
[----:B-1----:R1:W2:Y:S02]  /*242a0*/  SYNCS.PHASECHK.TRANS64.TRYWAIT P0, [R3+URZ], R0 ;  /* 0x00000000030075a7 */ /* 0x0022a4000800017f */
[----:B--2---:R-:W-:Y:S05]  /*242b0*/  @!P0 NANOSLEEP.SYNCS 0x989680 ;  /* 0x009896800000895d */ /* 0x004fea0003900000 */
[----:B------:R-:W2:Y:S02]  /*242c0*/  @!P0 SYNCS.PHASECHK.TRANS64 P0, [R3+URZ], R0 ;  /* 0x00000000030085a7 */ /* 0x000ea4000800007f */
[----:B--2---:R-:W-:Y:S05]  /*242d0*/  @!P0 BRA `(.L_x_9674) ;  /* 0xfffffffc00f08947 */ /* 0x004fea000383ffff */
[----:B------:R-:W-:Y:S05]  /*242e0*/  BRA `(.L_x_9771) ;  /* 0xffffffe000a87947 */ /* 0x000fea000383ffff */
.L_x_9676:
[----:B-1----:R1:W2:Y:S02]  /*242f0*/  SYNCS.PHASECHK.TRANS64.TRYWAIT P0, [R5+URZ], R2 ;  /* 0x00000002050075a7 */ /* 0x0022a4000800017f */
[----:B--2---:R-:W-:Y:S05]  /*24300*/  @!P0 NANOSLEEP.SYNCS 0x989680 ;  /* 0x009896800000895d */ /* 0x004fea0003900000 */
[----:B------:R-:W2:Y:S02]  /*24310*/  @!P0 SYNCS.PHASECHK.TRANS64 P0, [R5+URZ], R2 ;  /* 0x00000002050085a7 */ /* 0x000ea4000800007f */
[----:B--2---:R-:W-:Y:S05]  /*24320*/  @!P0 BRA `(.L_x_9676) ;  /* 0xfffffffc00f08947 */ /* 0x004fea000383ffff */
[----:B------:R-:W-:Y:S05]  /*24330*/  BRA `(.L_x_9772) ;  /* 0xffffffe000ac7947 */ /* 0x000fea000383ffff */
.L_x_9773:
        /* <DEDUP_REMOVED lines=12> */
.L_x_12778:


//--------------------- .text._ZN7cutlass13device_kernelIN5flash11enable_sm90INS1_16FlashAttnFwdSm90INS1_25CollectiveMainloopFwdSm90ILi2EN4cute5tupleIJNS5_1CILi1EEES8_S8_EEENS6_IJNS7_ILi192EEENS7_ILi144EEENS7_ILi96EEEEEELi96ENS_10bfloat16_tEfNS_4arch4Sm90ELb1ELb0ELb1ELb0ELb0ELb0ELb0ELb0ELb1ELb0ELb0ELb0EEENS1_21CollectiveEpilogueFwdINS6_IJSA_SC_SB_EEES9_SE_SG_Li384ELb0ELb0ELb0ELb0EEENS1_30DynamicPersistentTileSchedulerILi384ELi32ELb0ELb0ELb1EEEEEEEEEvNT_6ParamsE --------------------------
	.section	.text._ZN7cutlass13device_kernelIN5flash11enable_sm90INS1_16FlashAttnFwdSm90INS1_25CollectiveMainloopFwdSm90ILi2EN4cute5tupleIJNS5_1CILi1EEES8_S8_EEENS6_IJNS7_ILi192EEENS7_ILi144EEENS7_ILi96EEEEEELi96ENS_10bfloat16_tEfNS_4arch4Sm90ELb1ELb0ELb1ELb0ELb0ELb0ELb0ELb0ELb1ELb0ELb0ELb0EEENS1_21CollectiveEpilogueFwdINS6_IJSA_SC_SB_EEES9_SE_SG_Li384ELb0ELb0ELb0ELb0EEENS1_30DynamicPersistentTileSchedulerILi384ELi32ELb0ELb0ELb1EEEEEEEEEvNT_6ParamsE,"ax",@progbits
	.align	128
.text._ZN7cutlass13device_kernelIN5flash11enable_sm90INS1_16FlashAttnFwdSm90INS1_25CollectiveMainloopFwdSm90ILi2EN4cute5tupleIJNS5_1CILi1EEES8_S8_EEENS6_IJNS7_ILi192EEENS7_ILi144EEENS7_ILi96EEEEEELi96ENS_10bfloat16_tEfNS_4arch4Sm90ELb1ELb0ELb1ELb0ELb0ELb0ELb0ELb0ELb1ELb0ELb0ELb0EEENS1_21CollectiveEpilogueFwdINS6_IJSA_SC_SB_EEES9_SE_SG_Li384ELb0ELb0ELb0ELb0EEENS1_30DynamicPersistentTileSchedulerILi384ELi32ELb0ELb0ELb1EEEEEEEEEvNT_6ParamsE:
        .type           _ZN7cutlass13device_kernelIN5flash11enable_sm90INS1_16FlashAttnFwdSm90INS1_25CollectiveMainloopFwdSm90ILi2EN4cute5tupleIJNS5_1CILi1EEES8_S8_EEENS6_IJNS7_ILi192EEENS7_ILi144EEENS7_ILi96EEEEEELi96ENS_10bfloat16_tEfNS_4arch4Sm90ELb1ELb0ELb1ELb0ELb0ELb0ELb0ELb0ELb1ELb0ELb0ELb0EEENS1_21CollectiveEpilogueFwdINS6_IJSA_SC_SB_EEES9_SE_SG_Li384ELb0ELb0ELb0ELb0EEENS1_30DynamicPersistentTileSchedulerILi384ELi32ELb0ELb0ELb1EEEEEEEEEvNT_6ParamsE,@function
        .size           _ZN7cutlass13device_kernelIN5flash11enable_sm90INS1_16FlashAttnFwdSm90INS1_25CollectiveMainloopFwdSm90ILi2EN4cute5tupleIJNS5_1CILi1EEES8_S8_EEENS6_IJNS7_ILi192EEENS7_ILi144EEENS7_ILi96EEEEEELi96ENS_10bfloat16_tEfNS_4arch4Sm90ELb1ELb0ELb1ELb0ELb0ELb0ELb0ELb0ELb1ELb0ELb0ELb0EEENS1_21CollectiveEpilogueFwdINS6_IJSA_SC_SB_EEES9_SE_SG_Li384ELb0ELb0ELb0ELb0EEENS1_30DynamicPersistentTileSchedulerILi384ELi32ELb0ELb0ELb1EEEEEEEEEvNT_6ParamsE,(.L_x_12779 - _ZN7cutlass13device_kernelIN5flash11enable_sm90INS1_16FlashAttnFwdSm90INS1_25CollectiveMainloopFwdSm90ILi2EN4cute5tupleIJNS5_1CILi1EEES8_S8_EEENS6_IJNS7_ILi192EEENS7_ILi144EEENS7_ILi96EEEEEELi96ENS_10bfloat16_tEfNS_4arch4Sm90ELb1ELb0ELb1ELb0ELb0ELb0ELb0ELb0ELb1ELb0ELb0ELb0EEENS1_21CollectiveEpilogueFwdINS6_IJSA_SC_SB_EEES9_SE_SG_Li384ELb0ELb0ELb0ELb0EEENS1_30DynamicPersistentTileSchedulerILi384ELi32ELb0ELb0ELb1EEEEEEEEEvNT_6ParamsE)
        .other          _ZN7cutlass13device_kernelIN5flash11enable_sm90INS1_16FlashAttnFwdSm90INS1_25CollectiveMainloopFwdSm90ILi2EN4cute5tupleIJNS5_1CILi1EEES8_S8_EEENS6_IJNS7_ILi192EEENS7_ILi144EEENS7_ILi96EEEEEELi96ENS_10bfloat16_tEfNS_4arch4Sm90ELb1ELb0ELb1ELb0ELb0ELb0ELb0ELb0ELb1ELb0ELb0ELb0EEENS1_21CollectiveEpilogueFwdINS6_IJSA_SC_SB_EEES9_SE_SG_Li384ELb0ELb0ELb0ELb0EEENS1_30DynamicPersistentTileSchedulerILi384ELi32ELb0ELb0ELb1EEEEEEEEEvNT_6ParamsE,@"STO_CUDA_ENTRY STV_DEFAULT"
_ZN7cutlass13device_kernelIN5flash11enable_sm90INS1_16FlashAttnFwdSm90INS1_25CollectiveMainloopFwdSm90ILi2EN4cute5tupleIJNS5_1CILi1EEES8_S8_EEENS6_IJNS7_ILi192EEENS7_ILi144EEENS7_ILi96EEEEEELi96ENS_10bfloat16_tEfNS_4arch4Sm90ELb1ELb0ELb1ELb0ELb0ELb0ELb0ELb0ELb1ELb0ELb0ELb0EEENS1_21CollectiveEpilogueFwdINS6_IJSA_SC_SB_EEES9_SE_SG_Li384ELb0ELb0ELb0ELb0EEENS1_30DynamicPersistentTileSchedulerILi384ELi32ELb0ELb0ELb1EEEEEEEEEvNT_6ParamsE:
[----:B------:R-:W1:Y:S01]  /*0000*/  LDC R1, c[0x0][0x28] ;  /* 0x00000a00ff017b82 */ /* 0x000e620000000800 */
[----:B------:R-:W2:Y:S01]  /*0010*/  S2R R2, SR_TID.X ;  /* 0x0000000000027919 */ /* 0x000ea20000002100 */
[----:B------:R-:W-:Y:S01]  /*0020*/  ELECT P0, URZ, PT ;  /* 0x00000000003f782f */ /* 0x000fe20003800000 */
[----:B------:R-:W-:Y:S01]  /*0030*/  BSSY B0, `(.L_x_9774) ;  /* 0x0000013000007945 */ /* 0x000fe20003800000 */
[----:B--2---:R-:W-:-:S05]  /*0040*/  SHF.R.U32.HI R0, RZ, 0x5, R2 ;  /* 0x00000005ff007819 */ /* 0x004fca0000011602 */
        /* <DEDUP_REMOVED lines=17> */
.L_x_9775:
[----:B------:R-:W-:Y:S05]  /*0160*/  BSYNC B0 ;  /* 0x0000000000007941 */ /* 0x000fea0003800000 */
.L_x_9774:
        /* <DEDUP_REMOVED lines=36> */
.L_x_9776:
        /* <DEDUP_REMOVED lines=22> */
.L_x_9777:
        /* <DEDUP_REMOVED lines=18> */
.L_x_9778:
        /* <DEDUP_REMOVED lines=22> */
.L_x_9779:
        /* <DEDUP_REMOVED lines=22> */
.L_x_9780:
[----:B---3--:R-:W-:Y:S01]  /*08f0*/  ISETP.NE.AND P0, PT, R3, RZ, PT ;  /* 0x000000ff0300720c */ /* 0x008fe20003f05270 */
[----:B------:R-:W-:Y:S01]  /*0900*/  IMAD.MOV.U32 R17, RZ, RZ, 0x1 ;  /* 0x00000001ff117424 */ /* 0x000fe200078e00ff */
[----:B------:R-:W-:Y:S01]  /*0910*/  NOP ;  /* 0x0000000000007918 */ /* 0x000fe20000000000 */
[----:B------:R-:W-:-:S03]  /*0920*/  LOP3.LUT R18, R2, 0x7f, RZ, 0xc0, !PT ;  /* 0x0000007f02127812 */ /* 0x000fc600078ec0ff */
[----:B------:R-:W-:Y:S01]  /*0930*/  SEL R17, R17, 0x2, !P0 ;  /* 0x0000000211117807 */ /* 0x000fe20004000000 */
[----:B-12-4-:R-:W-:Y:S06]  /*0940*/  BAR.SYNC.DEFER_BLOCKING 0x0 ;  /* 0x0000000000007b1d */ /* 0x016fec0000010000 */
[----:B------:R-:W-:Y:S05]  /*0950*/  @!P0 BRA `(.L_x_9781) ;  /* 0x000000f800508947 */ /* 0x000fea0003800000 */
.L_x_9782:
        /* <DEDUP_REMOVED lines=16> */
[----:B------:R-:W-:Y:S01]  /*0a60*/  LOP3.LUT R144, R17, 0x1, RZ, 0xfc, !PT ;  /* 0x0000000111907812 */ /* 0x000fe200078efcff */
[----:B------:R-:W-:Y:S01]  /*0a70*/  IMAD.MOV.U32 R18, RZ, RZ, RZ ;  /* 0x000000ffff127224 */ /* 0x000fe200078e00ff */
[----:B------:R-:W-:Y:S01]  /*0a80*/  SHF.R.S32.HI R3, RZ, 0x1f, R0 ;  /* 0x0000001fff037819 */ /* 0x000fe20000011400 */
[----:B------:R-:W-:-:S03]  /*0a90*/  UMOV UR46, URZ ;  /* 0x0000003f002e7c82 */ /* 0x000fc60008000000 */
[CC--:B------:R-:W-:Y:S01]  /*0aa0*/  LEA.HI R6, R3.reuse, R0.reuse, RZ, 0x4 ;  /* 0x0000000003067211 */ /* 0x0c0fe200078f20ff */
[----:B------:R-:W2:Y:S01]  /*0ab0*/  S2UR UR6, SR_SWINHI ;  /* 0x00000000000679c3 */ /* 0x000ea20000002f00 */
[CC--:B------:R-:W-:Y:S02]  /*0ac0*/  LEA.HI R4, R3.reuse, R0.reuse, RZ, 0x7 ;  /* 0x0000000003047211 */ /* 0x0c0fe400078f38ff */
[----:B------:R-:W-:Y:S02]  /*0ad0*/  LEA.HI R8, R3, R0, RZ, 0x5 ;  /* 0x0000000003087211 */ /* 0x000fe400078f28ff */
[----:B------:R-:W-:Y:S02]  /*0ae0*/  SHF.R.S32.HI R7, RZ, 0x4, R6 ;  /* 0x00000004ff077819 */ /* 0x000fe40000011406 */
[----:B------:R-:W-:Y:S02]  /*0af0*/  LOP3.LUT R3, R6, 0xfffffff0, RZ, 0xc0, !PT ;  /* 0xfffffff006037812 */ /* 0x000fe400078ec0ff */
[----:B------:R-:W-:-:S02]  /*0b00*/  SHF.R.S32.HI R5, RZ, 0x7, R4 ;  /* 0x00000007ff057819 */ /* 0x000fc40000011404 */
[----:B------:R-:W-:Y:S01]  /*0b10*/  LOP3.LUT R9, R4, 0xffffff80, RZ, 0xc0, !PT ;  /* 0xffffff8004097812 */ /* 0x000fe200078ec0ff */
[----:B------:R-:W-:Y:S01]  /*0b20*/  IMAD.IADD R3, R0, 0x1, -R3 ;  /* 0x0000000100037824 */ /* 0x000fe200078e0a03 */
[----:B------:R-:W-:Y:S01]  /*0b30*/  LEA.HI R4, R6, R7, RZ, 0x1 ;  /* 0x0000000706047211 */ /* 0x000fe200078f08ff */
[----:B------:R-:W-:Y:S01]  /*0b40*/  IMAD.HI R10, R5, 0x55555556, RZ ;  /* 0x55555556050a7827 */ /* 0x000fe200078e02ff */
[----:B------:R-:W-:Y:S01]  /*0b50*/  SHF.R.S32.HI R8, RZ, 0x5, R8 ;  /* 0x00000005ff087819 */ /* 0x000fe20000011408 */
[----:B-1----:R-:W-:Y:S01]  /*0b60*/  ULEA UR47, UR4, UR47, 0x18 ;  /* 0x0000002f042f7291 */ /* 0x002fe2000f8ec03f */
[----:B------:R-:W-:Y:S01]  /*0b70*/  LOP3.LUT R4, R4, 0x1ffffffe, RZ, 0xc0, !PT ;  /* 0x1ffffffe04047812 */ /* 0x000fe200078ec0ff */
[----:B------:R-:W-:Y:S01]  /*0b80*/  IMAD.IADD R9, R0, 0x1, -R9 ;  /* 0x0000000100097824 */ /* 0x000fe200078e0a09 */
[--C-:B------:R-:W-:Y:S01]  /*0b90*/  SHF.R.S32.HI R0, RZ, 0x1f, R3.reuse ;  /* 0x0000001fff007819 */ /* 0x100fe20000011403 */
[----:B------:R-:W-:Y:S01]  /*0ba0*/  IMAD R14, R8, 0x10, R3 ;  /* 0x00000010080e7824 */ /* 0x000fe200078e0203 */
[----:B------:R-:W-:Y:S01]  /*0bb0*/  LEA.HI R10, R10, R10, RZ, 0x1 ;  /* 0x0000000a0a0a7211 */ /* 0x000fe200078f08ff */
[----:B------:R-:W-:Y:S01]  /*0bc0*/  IMAD.IADD R7, R7, 0x1, -R4 ;  /* 0x0000000107077824 */ /* 0x000fe200078e0a04 */
[CC--:B------:R-:W-:Y:S01]  /*0bd0*/  LEA.HI R4, R0.reuse, R3.reuse, RZ, 0x2 ;  /* 0x0000000300047211 */ /* 0x0c0fe200078f10ff */
[----:B------:R-:W-:Y:S01]  /*0be0*/  UMOV UR4, UR47 ;  /* 0x0000002f00047c82 */ /* 0x000fe20008000000 */
[----:B--2---:R-:W-:Y:S01]  /*0bf0*/  UMOV UR5, UR6 ;  /* 0x0000000600057c82 */ /* 0x004fe20008000000 */
[----:B------:R-:W-:Y:S01]  /*0c00*/  LEA.HI R0, R0, R3, RZ, 0x3 ;  /* 0x0000000300007211 */ /* 0x000fe200078f18ff */
[----:B------:R-:W-:Y:S01]  /*0c10*/  IMAD R10, R10, -0x3, R5 ;  /* 0xfffffffd0a0a7824 */ /* 0x000fe200078e0205 */
[----:B------:R-:W-:Y:S01]  /*0c20*/  SHF.R.S32.HI R6, RZ, 0x1f, R9 ;  /* 0x0000001fff067819 */ /* 0x000fe20000011409 */
[----:B------:R-:W-:Y:S01]  /*0c30*/  IMAD.U32 R150, RZ, RZ, UR4 ;  /* 0x00000004ff967e24 */ /* 0x000fe2000f8e00ff */
[----:B------:R-:W-:Y:S01]  /*0c40*/  SHF.L.U32 R5, R0, 0x4, RZ ;  /* 0x0000000400057819 */ /* 0x000fe200000006ff */
[----:B------:R-:W-:Y:S01]  /*0c50*/  IMAD.U32 R151, RZ, RZ, UR5 ;  /* 0x00000005ff977e24 */ /* 0x000fe2000f8e00ff */
[----:B------:R-:W-:Y:S01]  /*0c60*/  LOP3.LUT R0, R4, 0x7fffffc, RZ, 0xc0, !PT ;  /* 0x07fffffc04007812 */ /* 0x000fe200078ec0ff */
[----:B------:R-:W-:Y:S01]  /*0c70*/  UMOV UR5, URZ ;  /* 0x0000003f00057c82 */ /* 0x000fe20008000000 */
[----:B------:R-:W-:Y:S01]  /*0c80*/  SHF.R.S32.HI R4, RZ, 0x2, R4 ;  /* 0x00000002ff047819 */ /* 0x000fe20000011404 */
[----:B------:R-:W-:Y:S01]  /*0c90*/  IMAD.U32 R148, RZ, RZ, UR5 ;  /* 0x00000005ff947e24 */ /* 0x000fe2000f8e00ff */
[----:B------:R-:W-:Y:S01]  /*0ca0*/  LEA.HI R11, R6, R9, RZ, 0x2 ;  /* 0x00000009060b7211 */ /* 0x000fe200078f10ff */
[----:B------:R-:W-:Y:S01]  /*0cb0*/  IMAD.IADD R0, R3, 0x1, -R0 ;  /* 0x0000000103007824 */ /* 0x000fe200078e0a00 */
[----:B------:R-:W-:Y:S01]  /*0cc0*/  SHF.L.U32 R7, R7, 0x3, RZ ;  /* 0x0000000307077819 */ /* 0x000fe200000006ff */
[----:B------:R-:W-:Y:S01]  /*0cd0*/  IMAD.SHL.U32 R4, R4, 0x40, RZ ;  /* 0x0000004004047824 */ /* 0x000fe200078e00ff */
[--C-:B------:R-:W-:Y:S01]  /*0ce0*/  SHF.R.S32.HI R12, RZ, 0x2, R11.reuse ;  /* 0x00000002ff0c7819 */ /* 0x100fe2000001140b */
[----:B------:R-:W-:Y:S01]  /*0cf0*/  UMOV UR4, UR7 ;  /* 0x0000000700047c82 */ /* 0x000fe20008000000 */
[----:B------:R-:W-:Y:S01]  /*0d00*/  SHF.R.S32.HI R13, RZ, 0x1f, R11 ;  /* 0x0000001fff0d7819 */ /* 0x000fe2000001140b */
[----:B------:R-:W-:Y:S01]  /*0d10*/  IMAD.U32 R3, R14, 0x20, R7 ;  /* 0x000000200e037824 */ /* 0x000fe200078e0007 */
[----:B------:R-:W-:-:S02]  /*0d20*/  LOP3.LUT R4, R4, 0x40, RZ, 0xc0, !PT ;  /* 0x0000004004047812 */ /* 0x000fc400078ec0ff */
[----:B------:R-:W-:Y:S01]  /*0d30*/  LOP3.LUT R5, R5, 0x7fffff80, RZ, 0xc0, !PT ;  /* 0x7fffff8005057812 */ /* 0x000fe200078ec0ff */
[----:B------:R-:W-:Y:S01]  /*0d40*/  IMAD.WIDE R150, R3, 0x2, R150 ;  /* 0x0000000203967825 */ /* 0x000fe200078e0296 */
[----:B------:R-:W-:Y:S02]  /*0d50*/  LEA.HI R13, R13, R12, RZ, 0x3 ;  /* 0x0000000c0d0d7211 */ /* 0x000fe400078f18ff */
[----:B------:R-:W-:Y:S01]  /*0d60*/  LOP3.LUT R7, R4, 0x8, R7, 0xf8, !PT ;  /* 0x0000000804077812 */ /* 0x000fe200078ef807 */
[----:B------:R-:W-:Y:S01]  /*0d70*/  IMAD R5, R8, 0x100, R5 ;  /* 0x0000010008057824 */ /* 0x000fe200078e0205 */
[----:B------:R-:W-:Y:S02]  /*0d80*/  SHF.R.U32.HI R4, RZ, 0x3, R4 ;  /* 0x00000003ff047819 */ /* 0x000fe40000011604 */
[----:B------:R-:W-:Y:S01]  /*0d90*/  LOP3.LUT R13, R13, 0xfffffff8, RZ, 0xc0, !PT ;  /* 0xfffffff80d0d7812 */ /* 0x000fe200078ec0ff */
[----:B------:R-:W-:Y:S01]  /*0da0*/  IMAD R5, R0, 0x10, R5 ;  /* 0x0000001000057824 */ /* 0x000fe200078e0205 */
[----:B------:R-:W-:-:S02]  /*0db0*/  LEA.HI R6, R6, R9, RZ, 0x5 ;  /* 0x0000000906067211 */ /* 0x000fc400078f28ff */
[----:B------:R-:W-:Y:S01]  /*0dc0*/  LOP3.LUT R4, R7, R4, RZ, 0x3c, !PT ;  /* 0x0000000407047212 */ /* 0x000fe200078e3cff */
[----:B------:R-:W-:Y:S01]  /*0dd0*/  IMAD.IADD R13, R12, 0x1, -R13 ;  /* 0x000000010c0d7824 */ /* 0x000fe200078e0a0d */
[----:B------:R-:W-:Y:S02]  /*0de0*/  SHF.R.S32.HI R6, RZ, 0x5, R6 ;  /* 0x00000005ff067819 */ /* 0x000fe40000011406 */
[----:B------:R-:W-:Y:S01]  /*0df0*/  LOP3.LUT R8, R11, 0x7ffffffc, RZ, 0xc0, !PT ;  /* 0x7ffffffc0b087812 */ /* 0x000fe200078ec0ff */
[----:B------:R-:W-:Y:S02]  /*0e00*/  IMAD.IADD R4, R4, 0x1, R5 ;  /* 0x0000000104047824 */ /* 0x000fe400078e0205 */
[----:B------:R-:W-:Y:S01]  /*0e10*/  IMAD R13, R6, 0x10, R13 ;  /* 0x00000010060d7824 */ /* 0x000fe200078e020d */
[----:B------:R-:W-:Y:S02]  /*0e20*/  IADD3 R19, R9, -R8, RZ ;  /* 0x8000000809137210 */ /* 0x000fe40007ffe0ff */
[----:B------:R-:W-:Y:S01]  /*0e30*/  LEA R22, R4, UR47, 0x1 ;  /* 0x0000002f04167c11 */ /* 0x000fe2000f8e08ff */
[----:B------:R-:W-:-:S07]  /*0e40*/  IMAD R23, R10, 0x40, R13 ;  /* 0x000000400a177824 */ /* 0x000fce00078e020d */
.L_x_9825:
        /* <DEDUP_REMOVED lines=21> */
.L_x_9783:
[----:B------:R-:W-:Y:S01]  /*0fa0*/  ULDC UR6, c[0x0][0xdc4] ;  /* 0x0003710000067ab9 */ /* 0x000fe20000000800 */
[----:B------:R-:W-:Y:S01]  /*0fb0*/  UMOV UR9, UR7 ;  /* 0x0000000700097c82 */ /* 0x000fe20008000000 */
[----:B------:R-:W-:-:S11]  /*0fc0*/  UISETP.NE.AND UP0, UPT, UR6, 0x1, UPT ;  /* 0x000000010600788c */ /* 0x000fd6000bf05270 */
[----:B------:R-:W-:Y:S02]  /*0fd0*/  @UP0 ULDC.64 UR10, c[0x0][0xdc8] ;  /* 0x00037200000a0ab9 */ /* 0x000fe40000000a00 */
[----:B------:R-:W-:-:S04]  /*0fe0*/  UIMAD.WIDE.U32 UR4, UR7, UR10, URZ ;  /* 0x0000000a070472a5 */ /* 0x000fc8000f8e003f */
[----:B------:R-:W-:-:S04]  /*0ff0*/  @UP0 USHF.R.U32.HI UR9, URZ, UR11, UR5 ;  /* 0x0000000b3f090299 */ /* 0x000fc80008011605 */
[----:B------:R-:W-:Y:S02]  /*1000*/  UIMAD UR4, UR9, UR6, URZ ;  /* 0x00000006090472a4 */ /* 0x000fe4000f8e023f */
[----:B------:R-:W-:-:S10]  /*1010*/  MOV R147, UR9 ;  /* 0x0000000900937c02 */ /* 0x000fd40008000f00 */
.L_x_9784:
[----:B------:R-:W-:Y:S01]  /*1020*/  R2UR UR5, R147 ;  /* 0x00000000930572ca */ /* 0x000fe200000e0000 */
[----:B------:R-:W1:Y:S01]  /*1030*/  LDC R4, c[0x0][0x288] ;  /* 0x0000a200ff047b82 */ /* 0x000e620000000800 */
[----:B------:R-:W-:Y:S01]  /*1040*/  ULDC UR6, c[0x0][0xdac] ;  /* 0x00036b0000067ab9 */ /* 0x000fe20000000800 */
[----:B------:R-:W-:Y:S01]  /*1050*/  ULDC.64 UR10, c[0x0][0x3f8] ;  /* 0x0000fe00000a7ab9 */ /* 0x000fe20000000a00 */
[----:B------:R-:W-:Y:S01]  /*1060*/  ULDC UR43, c[0x0][0xdb8] ;  /* 0x00036e00002b7ab9 */ /* 0x000fe20000000800 */
[----:B------:R-:W-:Y:S01]  /*1070*/  UISETP.NE.U32.AND UP0, UPT, UR10, URZ, UPT ;  /* 0x0000003f0a00728c */ /* 0x000fe2000bf05070 */
[----:B------:R-:W-:Y:S01]  /*1080*/  PLOP3.LUT P0, PT, PT, PT, PT, 0x80, 0x0 ;  /* 0x000000000000781c */ /* 0x000fe20003f0f070 */
[----:B------:R-:W-:Y:S01]  /*1090*/  UIADD3 UR4, UR7, -UR4, URZ ;  /* 0x8000000407047290 */ /* 0x000fe2000fffe03f */
[----:B------:R-:W-:Y:S01]  /*10a0*/  MOV R71, RZ ;  /* 0x000000ff00477202 */ /* 0x000fe20000000f00 */
[----:B------:R-:W2:Y:S01]  /*10b0*/  LDC R65, c[0x0][0x2e0] ;  /* 0x0000b800ff417b82 */ /* 0x000ea20000000800 */
[----:B------:R-:W-:Y:S01]  /*10c0*/  UISETP.NE.AND.EX UP0, UPT, UR11, URZ, UPT, UP0 ;  /* 0x0000003f0b00728c */ /* 0x000fe2000bf05300 */
[----:B------:R-:W-:-:S02]  /*10d0*/  CS2R R38, SRZ ;  /* 0x0000000000267805 */ /* 0x000fc4000001ff00 */
[----:B------:R-:W-:Y:S01]  /*10e0*/  CS2R R20, SRZ ;  /* 0x0000000000147805 */ /* 0x000fe2000001ff00 */
[----:B------:R-:W-:Y:S01]  /*10f0*/  ULOP3.LUT UR5, URZ, UR5, URZ, 0x33, !UPT ;  /* 0x000000053f057292 */ /* 0x000fe2000f8e333f */
[----:B------:R-:W-:Y:S02]  /*1100*/  CS2R R42, SRZ ;  /* 0x00000000002a7805 */ /* 0x000fe4000001ff00 */
[----:B------:R-:W-:Y:S02]  /*1110*/  CS2R R28, SRZ ;  /* 0x00000000001c7805 */ /* 0x000fe4000001ff00 */
[----:B------:R-:W-:Y:S01]  /*1120*/  CS2R R24, SRZ ;  /* 0x0000000000187805 */ /* 0x000fe2000001ff00 */
[----:B------:R-:W-:Y:S01]  /*1130*/  UIADD3 UR5, UR5, UR6, URZ ;  /* 0x0000000605057290 */ /* 0x000fe2000fffe03f */
[----:B------:R-:W-:Y:S02]  /*1140*/  CS2R R44, SRZ ;  /* 0x00000000002c7805 */ /* 0x000fe4000001ff00 */
[----:B------:R-:W-:Y:S01]  /*1150*/  CS2R R32, SRZ ;  /* 0x0000000000207805 */ /* 0x000fe2000001ff00 */
[----:B------:R-:W-:Y:S01]  /*1160*/  ULDC UR6, c[0x0][0x404] ;  /* 0x0001010000067ab9 */ /* 0x000fe20000000800 */
[----:B------:R-:W-:Y:S01]  /*1170*/  UIMAD UR42, UR5, 0xc0, URZ ;  /* 0x000000c0052a78a4 */ /* 0x000fe2000f8e023f */
[----:B------:R-:W-:Y:S01]  /*1180*/  CS2R R46, SRZ ;  /* 0x00000000002e7805 */ /* 0x000fe2000001ff00 */
[----:B------:R-:W-:Y:S01]  /*1190*/  USEL UR5, UR6, 0x1, UP0 ;  /* 0x0000000106057887 */ /* 0x000fe20008000000 */
[----:B------:R-:W-:Y:S01]  /*11a0*/  CS2R R48, SRZ ;  /* 0x0000000000307805 */ /* 0x000fe2000001ff00 */
[----:B------:R-:W-:Y:S01]  /*11b0*/  UISETP.NE.AND UP0, UPT, UR43, 0x1, UPT ;  /* 0x000000012b00788c */ /* 0x000fe2000bf05270 */
[----:B------:R-:W-:Y:S01]  /*11c0*/  CS2R R14, SRZ ;  /* 0x00000000000e7805 */ /* 0x000fe2000001ff00 */
[----:B------:R-:W-:Y:S01]  /*11d0*/  IMAD.U32 R17, RZ, RZ, UR42 ;  /* 0x0000002aff117e24 */ /* 0x000fe2000f8e00ff */
[----:B------:R-:W-:Y:S01]  /*11e0*/  CS2R R12, SRZ ;  /* 0x00000000000c7805 */ /* 0x000fe2000001ff00 */
[----:B------:R-:W-:Y:S01]  /*11f0*/  IMAD.MOV.U32 R50, RZ, RZ, RZ ;  /* 0x000000ffff327224 */ /* 0x000fe200078e00ff */
[----:B------:R-:W-:-:S02]  /*1200*/  CS2R R52, SRZ ;  /* 0x0000000000347805 */ /* 0x000fc4000001ff00 */
[----:B------:R-:W-:Y:S02]  /*1210*/  CS2R R40, SRZ ;  /* 0x0000000000287805 */ /* 0x000fe4000001ff00 */
[----:B-1----:R-:W-:Y:S01]  /*1220*/  IADD3 R4, R17, 0x14f, -R4 ;  /* 0x0000014f11047810 */ /* 0x002fe20007ffe804 */
[----:B--2---:R-:W-:Y:S01]  /*1230*/  IMAD R65, R65, UR5, RZ ;  /* 0x0000000541417c24 */ /* 0x004fe2000f8e02ff */
[----:B------:R-:W-:Y:S01]  /*1240*/  ULDC UR5, c[0x0][0xdc4] ;  /* 0x0003710000057ab9 */ /* 0x000fe20000000800 */
[----:B------:R-:W-:Y:S01]  /*1250*/  CS2R R36, SRZ ;  /* 0x0000000000247805 */ /* 0x000fe2000001ff00 */
[----:B------:R-:W-:Y:S01]  /*1260*/  UIMAD UR8, UR8, UR5, UR4 ;  /* 0x00000005080872a4 */ /* 0x000fe2000f8e0204 */
[C---:B------:R-:W-:Y:S01]  /*1270*/  VIADD R0, R65.reuse, 0x8f ;  /* 0x0000008f41007836 */ /* 0x040fe20000000000 */
[----:B------:R-:W-:Y:S01]  /*1280*/  @UP0 ULDC UR6, c[0x0][0xdc0] ;  /* 0x0003700000060ab9 */ /* 0x000fe20000000800 */
[----:B------:R-:W-:Y:S01]  /*1290*/  IMAD.IADD R4, R65, 0x1, R4 ;  /* 0x0000000141047824 */ /* 0x000fe200078e0204 */
[----:B------:R-:W-:Y:S01]  /*12a0*/  @UP0 ULDC UR4, c[0x0][0xdbc] ;  /* 0x00036f0000040ab9 */ /* 0x000fe20000000800 */
[----:B------:R-:W-:Y:S01]  /*12b0*/  IMAD.HI R0, R0, 0x38e38e39, RZ ;  /* 0x38e38e3900007827 */ /* 0x000fe200078e02ff */
[----:B------:R-:W-:Y:S01]  /*12c0*/  UIMAD.WIDE.U32 UR4, UR8, UR4, URZ ;  /* 0x00000004080472a5 */ /* 0x000fe2000f8e003f */
[----:B------:R-:W-:Y:S01]  /*12d0*/  CS2R R56, SRZ ;  /* 0x0000000000387805 */ /* 0x000fe2000001ff00 */
[----:B------:R-:W-:Y:S01]  /*12e0*/  UMOV UR44, UR8 ;  /* 0x00000008002c7c82 */ /* 0x000fe20008000000 */
[----:B------:R-:W-:Y:S01]  /*12f0*/  IMAD.HI R4, R4, 0x38e38e39, RZ ;  /* 0x38e38e3904047827 */ /* 0x000fe200078e02ff */
[----:B------:R-:W-:Y:S01]  /*1300*/  SHF.R.U32.HI R3, RZ, 0x1f, R0 ;  /* 0x0000001fff037819 */ /* 0x000fe20000011600 */
[----:B------:R-:W-:Y:S01]  /*1310*/  @UP0 USHF.R.U32.HI UR44, URZ, UR6, UR5 ;  /* 0x000000063f2c0299 */ /* 0x000fe20008011605 */
[----:B------:R-:W-:-:S02]  /*1320*/  CS2R R60, SRZ ;  /* 0x00000000003c7805 */ /* 0x000fc4000001ff00 */
[----:B------:R-:W-:Y:S02]  /*1330*/  CS2R R74, SRZ ;  /* 0x00000000004a7805 */ /* 0x000fe4000001ff00 */
[----:B------:R-:W-:Y:S01]  /*1340*/  SHF.R.U32.HI R5, RZ, 0x1f, R4 ;  /* 0x0000001fff057819 */ /* 0x000fe20000011604 */
[----:B------:R-:W-:Y:S01]  /*1350*/  UIADD3 UR4, -UR44, URZ, URZ ;  /* 0x0000003f2c047290 */ /* 0x000fe2000fffe13f */
[----:B------:R-:W-:Y:S01]  /*1360*/  LEA.HI.SX32 R3, R0, R3, 0x1b ;  /* 0x0000000300037211 */ /* 0x000fe200078fdaff */
[----:B------:R-:W-:Y:S01]  /*1370*/  IMAD.MOV.U32 R0, RZ, RZ, RZ ;  /* 0x000000ffff007224 */ /* 0x000fe200078e00ff */
[----:B------:R-:W-:Y:S01]  /*1380*/  LEA.HI.SX32 R64, R4, R5, 0x1b ;  /* 0x0000000504407211 */ /* 0x000fe200078fdaff */
[----:B------:R-:W-:Y:S01]  /*1390*/  UIMAD UR43, UR43, UR4, UR8 ;  /* 0x000000042b2b72a4 */ /* 0x000fe2000f8e0208 */
[----:B------:R-:W-:Y:S02]  /*13a0*/  CS2R R72, SRZ ;  /* 0x0000000000487805 */ /* 0x000fe4000001ff00 */
[----:B------:R-:W-:-:S02]  /*13b0*/  CS2R R68, SRZ ;  /* 0x0000000000447805 */ /* 0x000fc4000001ff00 */
[----:B------:R-:W-:Y:S01]  /*13c0*/  VIMNMX R64, R3, R64, PT ;  /* 0x0000004003407248 */ /* 0x000fe20003fe0100 */
[----:B------:R-:W-:Y:S01]  /*13d0*/  IMAD.MOV.U32 R3, RZ, RZ, RZ ;  /* 0x000000ffff037224 */ /* 0x000fe200078e00ff */
[----:B------:R-:W-:Y:S02]  /*13e0*/  CS2R R6, SRZ ;  /* 0x0000000000067805 */ /* 0x000fe4000001ff00 */
[----:B------:R-:W-:Y:S02]  /*13f0*/  CS2R R76, SRZ ;  /* 0x00000000004c7805 */ /* 0x000fe4000001ff00 */
[----:B------:R-:W-:Y:S01]  /*1400*/  ISETP.GE.AND P1, PT, R64, 0x1, PT ;  /* 0x000000014000780c */ /* 0x000fe20003f26270 */
[----:B------:R-:W-:Y:S02]  /*1410*/  IMAD.MOV.U32 R9, RZ, RZ, RZ ;  /* 0x000000ffff097224 */ /* 0x000fe400078e00ff */
[----:B------:R-:W-:Y:S02]  /*1420*/  IMAD.MOV.U32 R11, RZ, RZ, RZ ;  /* 0x000000ffff0b7224 */ /* 0x000fe400078e00ff */
[----:B------:R-:W-:-:S02]  /*1430*/  IMAD.MOV.U32 R78, RZ, RZ, RZ ;  /* 0x000000ffff4e7224 */ /* 0x000fc400078e00ff */
[----:B------:R-:W-:-:S06]  /*1440*/  IMAD.MOV.U32 R80, RZ, RZ, RZ ;  /* 0x000000ffff507224 */ /* 0x000fcc00078e00ff */
[----:B------:R-:W-:Y:S05]  /*1450*/  @!P1 BRA `(.L_x_9785) ;  /* 0x000000dc00949947 */ /* 0x000fea0003800000 */
[----:B------:R-:W-:Y:S01]  /*1460*/  IADD3 R0, R2, -0x80, RZ ;  /* 0xffffff8002007810 */ /* 0x000fe20007ffe0ff */
[----:B------:R-:W-:-:S03]  /*1470*/  UIADD3 UR6, UR47, 0x24300, URZ ;  /* 0x000243002f067890 */ /* 0x000fc6000fffe03f */
[----:B------:R-:W-:Y:S01]  /*1480*/  SHF.R.S32.HI R3, RZ, 0x1f, R0 ;  /* 0x0000001fff037819 */ /* 0x000fe20000011400 */
[----:B------:R-:W-:-:S03]  /*1490*/  ULOP3.LUT UP0, URZ, UR6, 0x9f, URZ, 0xc0, !UPT ;  /* 0x0000009f063f7892 */ /* 0x000fc6000f80c03f */
[----:B------:R-:W-:-:S03]  /*14a0*/  LEA.HI R3, R3, R0, RZ, 0x7 ;  /* 0x0000000003037211 */ /* 0x000fc600078f38ff */
[----:B------:R-:W-:Y:S02]  /*14b0*/  PLOP3.LUT P0, PT, PT, PT, UP0, 0x80, 0x0 ;  /* 0x000000000000781c */ /* 0x000fe40003f0f008 */
[----:B------:R-:W-:-:S06]  /*14c0*/  SHF.R.S32.HI R3, RZ, 0x7, R3 ;  /* 0x00000007ff037819 */ /* 0x000fcc0000011403 */
[----:B------:R-:W1:Y:S02]  /*14d0*/  SHFL.IDX PT, R3, R3, RZ, 0x1f ;  /* 0x00001fff03037589 */ /* 0x000e6400000e0000 */
[----:B-1----:R-:W-:-:S13]  /*14e0*/  R2UR UR7, R3 ;  /* 0x00000000030772ca */ /* 0x002fda00000e0000 */
[----:B------:R-:W-:Y:S02]  /*14f0*/  UIMAD.WIDE UR4, UR7, 0x55555556, URZ ;  /* 0x55555556070478a5 */ /* 0x000fe4000f8e023f */
[----:B------:R-:W-:Y:S02]  /*1500*/  IMAD.U32 R146, RZ, RZ, UR7 ;  /* 0x00000007ff927e24 */ /* 0x000fe4000f8e00ff */
[----:B------:R-:W-:-:S04]  /*1510*/  ULEA.HI UR5, UR5, UR5, URZ, 0x1 ;  /* 0x0000000505057291 */ /* 0x000fc8000f8f083f */
[----:B------:R-:W-:-:S04]  /*1520*/  UIMAD UR5, UR5, -0x3, UR7 ;  /* 0xfffffffd050578a4 */ /* 0x000fc8000f8e0207 */
[----:B------:R-:W-:Y:S02]  /*1530*/  ULEA UR4, UR5, UR47, 0xc ;  /* 0x0000002f05047291 */ /* 0x000fe4000f8e603f */
[----:B------:R-:W-:Y:S02]  /*1540*/  ULEA UR5, UR5, UR6, 0xb ;  /* 0x0000000605057291 */ /* 0x000fe4000f8e583f */
[----:B------:R-:W-:Y:S02]  /*1550*/  UIADD3 UR4, UR4, 0xda00, URZ ;  /* 0x0000da0004047890 */ /* 0x000fe4000fffe03f */
[----:B------:R-:W-:Y:S02]  /*1560*/  USHF.R.U32.HI UR5, URZ, 0x4, UR5 ;  /* 0x000000043f057899 */ /* 0x000fe40008011605 */
[----:B------:R-:W-:Y:S02]  /*1570*/  USHF.R.U32.HI UR4, URZ, 0x4, UR4 ;  /* 0x000000043f047899 */ /* 0x000fe40008011604 */
[----:B------:R-:W-:-:S02]  /*1580*/  ULOP3.LUT UR5, UR5, 0x3fff, URZ, 0xc0, !UPT ;  /* 0x00003fff05057892 */ /* 0x000fc4000f8ec03f */
[----:B------:R-:W-:-:S04]  /*1590*/  ULOP3.LUT UR36, UR4, 0x3fff, URZ, 0xc0, !UPT ;  /* 0x00003fff04247892 */ /* 0x000fc8000f8ec03f */
        /* <DEDUP_REMOVED lines=18> */
.L_x_9786:
[----:B------:R-:W-:Y:S02]  /*16c0*/  LEA.HI R0, R18, R18, RZ, 0x1 ;  /* 0x0000001212007211 */ /* 0x000fe400078f08ff */
[----:B------:R-:W-:Y:S02]  /*16d0*/  ISETP.NE.AND P0, PT, R144, 0x3, PT ;  /* 0x000000039000780c */ /* 0x000fe40003f05270 */
[----:B------:R-:W-:-:S04]  /*16e0*/  LOP3.LUT R3, R0, 0xfffffffe, RZ, 0xc0, !PT ;  /* 0xfffffffe00037812 */ /* 0x000fc800078ec0ff */
[----:B------:R-:W-:-:S04]  /*16f0*/  IADD3 R0, R18, -R3, RZ ;  /* 0x8000000312007210 */ /* 0x000fc80007ffe0ff */
[----:B------:R-:W-:-:S04]  /*1700*/  SHF.L.U32 R0, R0, 0x1f, RZ ;  /* 0x0000001f00007819 */ /* 0x000fc800000006ff */
[----:B------:R-:W1:Y:S02]  /*1710*/  SYNCS.PHASECHK.TRANS64.TRYWAIT P1, [UR47+0x31c00], R0 ;  /* 0x031c0000ff0075a7 */ /* 0x000e64000802016f */
[----:B-1----:R-:W-:Y:S05]  /*1720*/  @!P1 BRA `(.L_x_9787) ;  /* 0x0000011800d89947 */ /* 0x002fea0003800000 */
.L_x_9884:
[----:B------:R-:W-:Y:S05]  /*1730*/  @!P0 BRA `(.L_x_9788) ;  /* 0x0000000000048947 */ /* 0x000fea0003800000 */
[----:B------:R-:W-:Y:S01]  /*1740*/  BPT.TRAP 0x1 ;  /* 0x000000040000795c */ /* 0x000fe20000300000 */
.L_x_9788:
[----:B------:R-:W-:Y:S01]  /*1750*/  R2UR UR4, R148 ;  /* 0x00000000940472ca */ /* 0x000fe200000e0000 */
[----:B-1----:R-:W-:-:S05]  /*1760*/  IMAD.U32 R0, RZ, RZ, UR46 ;  /* 0x0000002eff007e24 */ /* 0x002fca000f8e00ff */
[----:B------:R-:W-:-:S07]  /*1770*/  LEA R0, R0, UR47, 0x3 ;  /* 0x0000002f00007c11 */ /* 0x000fce000f8e18ff */
[----:B------:R-:W-:-:S05]  /*1780*/  IMAD.U32 R3, RZ, RZ, UR4 ;  /* 0x00000004ff037e24 */ /* 0x000fca000f8e00ff */
[----:B------:R-:W-:-:S04]  /*1790*/  SHF.L.U32 R3, R3, 0x1f, RZ ;  /* 0x0000001f03037819 */ /* 0x000fc800000006ff */
[----:B------:R1:W2:Y:S01]  /*17a0*/  SYNCS.PHASECHK.TRANS64.TRYWAIT P2, [R0+URZ+0x31c30], R3 ;  /* 0x031c3003000075a7 */ /* 0x0002a2000804017f */
[----:B------:R-:W-:Y:S05]  /*17b0*/  @!P0 BRA `(.L_x_9789) ;  /* 0x0000000000048947 */ /* 0x000fea0003800000 */
[----:B------:R-:W-:Y:S01]  /*17c0*/  BPT.TRAP 0x1 ;  /* 0x000000040000795c */ /* 0x000fe20000300000 */
.L_x_9789:
[----:B------:R-:W-:Y:S01]  /*17d0*/  LOP3.LUT P1, RZ, R2, 0x7f, RZ, 0xc0, !PT ;  /* 0x0000007f02ff7812 */ /* 0x000fe2000782c0ff */
[----:B------:R-:W-:Y:S01]  /*17e0*/  IMAD.MOV.U32 R71, RZ, RZ, RZ ;  /* 0x000000ffff477224 */ /* 0x000fe200078e00ff */
[----:B--2---:R-:W-:Y:S11]  /*17f0*/  @P2 BRA `(.L_x_9790) ;  /* 0x0000000000082947 */ /* 0x004ff60003800000 */
[----:B------:R-:W2:Y:S02]  /*1800*/  SYNCS.PHASECHK.TRANS64.TRYWAIT P2, [R0+URZ+0x31c30], R3 ;  /* 0x031c3003000075a7 */ /* 0x000ea4000804017f */
[----:B--2---:R-:W-:Y:S05]  /*1810*/  @!P2 BRA `(.L_x_9791) ;  /* 0x0000011800b4a947 */ /* 0x004fea0003800000 */
.L_x_9790:
[----:B------:R-:W-:Y:S05]  /*1820*/  WARPSYNC.ALL ;  /* 0x0000000000007948 */ /* 0x000fea0003800000 */
[----:B------:R-:W-:Y:S01]  /*1830*/  UIADD3 UR4, UR47, 0x16a00, URZ ;  /* 0x00016a002f047890 */ /* 0x000fe2000fffe03f */
[----:B------:R-:W-:Y:S01]  /*1840*/  WARPGROUP.ARRIVE ;  /* 0x00000000000079c5 */ /* 0x000fe20000000000 */
[----:B------:R-:W-:Y:S01]  /*1850*/  UMOV UR5, 0x80000020 ;  /* 0x8000002000057882 */ /* 0x000fe20000000000 */
[----:B------:R-:W-:Y:S01]  /*1860*/  UMOV UR7, 0x80000020 ;  /* 0x8000002000077882 */ /* 0x000fe20000000000 */
[----:B------:R-:W-:Y:S01]  /*1870*/  USHF.R.U32.HI UR4, URZ, 0x4, UR4 ;  /* 0x000000043f047899 */ /* 0x000fe20008011604 */
[----:B------:R-:W3:Y:S01]  /*1880*/  LDC R14, c[0x0][0x288] ;  /* 0x0000a200ff0e7b82 */ /* 0x000ee20000000800 */
[----:B------:R-:W-:Y:S01]  /*1890*/  UMOV UR9, UR5 ;  /* 0x0000000500097c82 */ /* 0x000fe20008000000 */
[----:B------:R-:W-:Y:S01]  /*18a0*/  UMOV UR11, 0x80000020 ;  /* 0x80000020000b7882 */ /* 0x000fe20000000000 */
[----:B------:R-:W-:Y:S01]  /*18b0*/  ULOP3.LUT UR4, UR4, 0x3fff, URZ, 0xc0, !UPT ;  /* 0x00003fff04047892 */ /* 0x000fe2000f8ec03f */
[----:B------:R-:W-:Y:S01]  /*18c0*/  UMOV UR13, UR5 ;  /* 0x00000005000d7c82 */ /* 0x000fe20008000000 */
[----:B------:R-:W-:-:S02]  /*18d0*/  UMOV UR15, 0x80000020 ;  /* 0x80000020000f7882 */ /* 0x000fc40000000000 */
[----:B------:R-:W-:Y:S02]  /*18e0*/  ULOP3.LUT UR41, UR4, 0x10000, URZ, 0xfc, !UPT ;  /* 0x0001000004297892 */ /* 0x000fe4000f8efc3f */
[----:B------:R-:W-:Y:S02]  /*18f0*/  ULOP3.LUT UR4, UR36, 0x10000, URZ, 0xfc, !UPT ;  /* 0x0001000024047892 */ /* 0x000fe4000f8efc3f */
[----:B------:R-:W-:Y:S01]  /*1900*/  UIMAD UR6, UR46, 0x6c0, UR41 ;  /* 0x000006c02e0678a4 */ /* 0x000fe2000f8e0229 */
[----:B------:R-:W-:Y:S01]  /*1910*/  UMOV UR17, UR5 ;  /* 0x0000000500117c82 */ /* 0x000fe20008000000 */
[----:B------:R-:W-:Y:S02]  /*1920*/  UMOV UR19, 0x80000020 ;  /* 0x8000002000137882 */ /* 0x000fe40000000000 */
[----:B------:R-:W-:Y:S01]  /*1930*/  UIADD3 UR10, UR6, 0x40, URZ ;  /* 0x00000040060a7890 */ /* 0x000fe2000fffe03f */
[----:B------:R-:W-:Y:S01]  /*1940*/  UMOV UR8, UR4 ;  /* 0x0000000400087c82 */ /* 0x000fe20008000000 */
[----:B------:R-:W-:-:S03]  /*1950*/  UIADD3 UR14, UR6, 0x80, URZ ;  /* 0x00000080060e7890 */ /* 0x000fc6000fffe03f */
[----:B------:R-:W-:Y:S01]  /*1960*/  HGMMA.64x16x16.F32.BF16 R96, gdesc[UR4], RZ, !UPT, gsb0 ;  /* 0x00200000046079f0 */ /* 0x000fe2000c0018ff */
[----:B------:R-:W-:Y:S01]  /*1970*/  UMOV UR12, UR4 ;  /* 0x00000004000c7c82 */ /* 0x000fe20008000000 */
[----:B------:R-:W-:Y:S01]  /*1980*/  UIADD3 UR18, UR6, 0xc0, URZ ;  /* 0x000000c006127890 */ /* 0x000fe2000fffe03f */
        /* <DEDUP_REMOVED lines=312> */
[----:B-12---:R-:W-:Y:S01]  /*2d10*/  FMUL.FTZ R3, R99, UR7 ;  /* 0x0000000763037c20 */ /* 0x006fe20008410000 */
[----:B------:R-:W-:Y:S01]  /*2d20*/  FMUL.FTZ R4, R98, UR7 ;  /* 0x0000000762047c20 */ /* 0x000fe20008410000 */
[----:B------:R-:W-:-:S04]  /*2d30*/  FMUL.FTZ R5, R102, UR7 ;  /* 0x0000000766057c20 */ /* 0x000fc80008410000 */
[----:B------:R-:W1:Y:S08]  /*2d40*/  MUFU.TANH R69, R69 ;  /* 0x0000004500457308 */ /* 0x000e700000002400 */
[----:B------:R-:W2:Y:S08]  /*2d50*/  MUFU.TANH R70, R70 ;  /* 0x0000004600467308 */ /* 0x000eb00000002400 */
        /* <DEDUP_REMOVED lines=55> */
[----:B------:R-:W5:Y:S01]  /*30d0*/  MUFU.TANH R82, R82 ;  /* 0x0000005200527308 */ /* 0x000f620000002400 */
[----:B------:R-:W-:-:S07]  /*30e0*/  FMUL.FTZ R75, R76, UR7 ;  /* 0x000000074c4b7c20 */ /* 0x000fce0008410000 */
[----:B------:R-:W5:Y:S08]  /*30f0*/  MUFU.TANH R73, R73 ;  /* 0x0000004900497308 */ /* 0x000f700000002400 */
[----:B------:R-:W-:Y:S08]  /*3100*/  MUFU.TANH R75, R75 ;  /* 0x0000004b004b7308 */ /* 0x000ff00000002400 */
[----:B------:R-:W5:Y:S08]  /*3110*/  MUFU.TANH R74, R74 ;  /* 0x0000004a004a7308 */ /* 0x000f700000002400 */
[----:B------:R-:W-:Y:S08]  /*3120*/  MUFU.TANH R11, R11 ;  /* 0x0000000b000b7308 */ /* 0x000ff00000002400 */
[----:B------:R-:W-:Y:S01]  /*3130*/  MUFU.TANH R12, R12 ;  /* 0x0000000c000c7308 */ /* 0x000fe20000002400 */
[----:B------:R-:W-:-:S02]  /*3140*/  WARPGROUP.DEPBAR.LE gsb0, 0x0 ;  /* 0x00008000000079c5 */ /* 0x000fc40000010000 */
[----:B------:R-:W-:Y:S01]  /*3150*/  WARPGROUP.ARRIVE ;  /* 0x00000000000079c5 */ /* 0x000fe20000000000 */
[----:B------:R-:W-:Y:S01]  /*3160*/  FMUL.FTZ R78, R61, UR7 ;  /* 0x000000073d4e7c20 */ /* 0x000fe20008410000 */
[----:B------:R-:W-:Y:S02]  /*3170*/  IMAD R61, R64, -0x90, R65 ;  /* 0xffffff70403d7824 */ /* 0x000fe400078e0241 */
[----:B------:R-:W-:Y:S01]  /*3180*/  FMUL.FTZ R77, R56, UR7 ;  /* 0x00000007384d7c20 */ /* 0x000fe20008410000 */
[----:B------:R-:W-:Y:S01]  /*3190*/  FMUL.FTZ R56, R58, UR7 ;  /* 0x000000073a387c20 */ /* 0x000fe20008410000 */
[----:B------:R-:W-:Y:S01]  /*31a0*/  FMUL.FTZ R58, R62, UR7 ;  /* 0x000000073e3a7c20 */ /* 0x000fe20008410000 */
[----:B------:R-:W-:Y:S01]  /*31b0*/  HGMMA.64x16x16.F32.BF16 R48, gdesc[UR24], R48, gsb0 ;  /* 0x00200000183079f0 */ /* 0x000fe20008001830 */
[----:B------:R-:W-:Y:S01]  /*31c0*/  UIADD3 UR26, UR6, 0x602, URZ ;  /* 0x00000602061a7890 */ /* 0x000fe2000fffe03f */
[----:B---3--:R-:W-:Y:S01]  /*31d0*/  IADD3 R62, -R14, 0x91, R61 ;  /* 0x000000910e3e7810 */ /* 0x008fe20007ffe13d */
[----:B------:R-:W-:Y:S01]  /*31e0*/  UMOV UR27, 0x80000020 ;  /* 0x80000020001b7882 */ /* 0x000fe20000000000 */
[----:B------:R-:W-:Y:S01]  /*31f0*/  FMUL.FTZ R79, R60, UR7 ;  /* 0x000000073c4f7c20 */ /* 0x000fe20008410000 */
[----:B------:R-:W-:-:S02]  /*3200*/  VIADD R60, R61, 0x90 ;  /* 0x000000903d3c7836 */ /* 0x000fc40000000000 */
[----:B------:R-:W-:Y:S01]  /*3210*/  FMUL.FTZ R76, R57, UR7 ;  /* 0x00000007394c7c20 */ /* 0x000fe20008410000 */
[C---:B------:R-:W-:Y:S01]  /*3220*/  IMAD R101, R19.reuse, -0x2, R62 ;  /* 0xfffffffe13657824 */ /* 0x040fe200078e023e */
[----:B------:R-:W3:Y:S01]  /*3230*/  MUFU.TANH R77, R77 ;  /* 0x0000004d004d7308 */ /* 0x000ee20000002400 */
[----:B------:R-:W-:Y:S02]  /*3240*/  IMAD R60, R19, -0x2, R60 ;  /* 0xfffffffe133c7824 */ /* 0x000fe400078e023c */
[----:B------:R-:W-:Y:S01]  /*3250*/  FMUL.FTZ R57, R59, UR7 ;  /* 0x000000073b397c20 */ /* 0x000fe20008410000 */
[----:B------:R-:W-:Y:S02]  /*3260*/  VIADD R62, R23, UR42 ;  /* 0x0000002a173e7c36 */ /* 0x000fe40008000000 */
[----:B------:R-:W-:Y:S01]  /*3270*/  FMUL.FTZ R59, R63, UR7 ;  /* 0x000000073f3b7c20 */ /* 0x000fe20008410000 */
[----:B------:R-:W-:Y:S01]  /*3280*/  IADD3 R14, -R14, UR42, R65 ;  /* 0x0000002a0e0e7c10 */ /* 0x000fe2000fffe141 */
[----:B------:R-:W-:Y:S01]  /*3290*/  IMAD.MOV.U32 R65, RZ, RZ, R71 ;  /* 0x000000ffff417224 */ /* 0x000fe200078e0047 */
[----:B------:R-:W-:Y:S01]  /*32a0*/  VIADDMNMX R72, R62, R101, R60, PT ;  /* 0x000000653e487246 */ /* 0x000fe2000380013c */
[----:B------:R-:W3:Y:S01]  /*32b0*/  MUFU.TANH R76, R76 ;  /* 0x0000004c004c7308 */ /* 0x000ee20000002400 */
[----:B------:R-:W-:Y:S01]  /*32c0*/  IADD3 R101, R101, 0x8, R62 ;  /* 0x0000000865657810 */ /* 0x000fe20007ffe03e */
[----:B------:R-:W-:Y:S01]  /*32d0*/  IMAD.HI R14, R14, 0x38e38e39, RZ ;  /* 0x38e38e390e0e7827 */ /* 0x000fe200078e02ff */
[----:B------:R-:W-:-:S02]  /*32e0*/  ISETP.GT.AND P3, PT, R72, RZ, PT ;  /* 0x000000ff4800720c */ /* 0x000fc40003f64270 */
[C---:B------:R-:W-:Y:S02]  /*32f0*/  ISETP.GT.AND P4, PT, R72.reuse, 0x1, PT ;  /* 0x000000014800780c */ /* 0x040fe40003f84270 */
[----:B------:R-:W-:Y:S01]  /*3300*/  ISETP.GT.AND P5, PT, R72, 0x8, PT ;  /* 0x000000084800780c */ /* 0x000fe20003fa4270 */
[----:B------:R-:W3:Y:S01]  /*3310*/  MUFU.TANH R79, R79 ;  /* 0x0000004f004f7308 */ /* 0x000ee20000002400 */
[----:B----4-:R-:W-:Y:S02]  /*3320*/  FSEL R109, R68, -INF , P3 ;  /* 0xff800000446d7808 */ /* 0x010fe40001800000 */
[----:B-1----:R-:W-:Y:S02]  /*3330*/  FSEL R115, R69, -INF , P4 ;  /* 0xff80000045737808 */ /* 0x002fe40002000000 */
[----:B------:R-:W-:Y:S02]  /*3340*/  ISETP.GT.AND P6, PT, R72, 0x9, PT ;  /* 0x000000094800780c */ /* 0x000fe40003fc4270 */
[----:B--2---:R-:W-:Y:S01]  /*3350*/  FSEL R117, R70, -INF , P5 ;  /* 0xff80000046757808 */ /* 0x004fe20002800000 */
[----:B------:R-:W1:Y:S01]  /*3360*/  MUFU.TANH R78, R78 ;  /* 0x0000004e004e7308 */ /* 0x000e620000002400 */
[----:B------:R-:W-:-:S02]  /*3370*/  ISETP.GT.AND P2, PT, R72, 0x10, PT ;  /* 0x000000104800780c */ /* 0x000fc40003f44270 */
[----:B-----5:R-:W-:Y:S02]  /*3380*/  FSEL R123, R96, -INF , P6 ;  /* 0xff800000607b7808 */ /* 0x020fe40003000000 */
[----:B------:R-:W-:Y:S02]  /*3390*/  ISETP.GT.AND P3, PT, R72, 0x11, PT ;  /* 0x000000114800780c */ /* 0x000fe40003f64270 */
[----:B------:R-:W-:Y:S01]  /*33a0*/  FSEL R121, R88, -INF , P2 ;  /* 0xff80000058797808 */ /* 0x000fe20001000000 */
[----:B------:R-:W-:Y:S01]  /*33b0*/  MUFU.TANH R13, R13 ;  /* 0x0000000d000d7308 */ /* 0x000fe20000002400 */
[C---:B------:R-:W-:Y:S02]  /*33c0*/  ISETP.GT.AND P4, PT, R72.reuse, 0x18, PT ;  /* 0x000000184800780c */ /* 0x040fe40003f84270 */
[----:B------:R-:W-:Y:S02]  /*33d0*/  FSEL R119, R89, -INF , P3 ;  /* 0xff80000059777808 */ /* 0x000fe40001800000 */
[----:B------:R-:W-:-:S02]  /*33e0*/  ISETP.GT.AND P5, PT, R72, 0x19, PT ;  /* 0x000000194800780c */ /* 0x000fc40003fa4270 */
[----:B------:R-:W-:Y:S01]  /*33f0*/  FSEL R113, R90, -INF , P4 ;  /* 0xff8000005a717808 */ /* 0x000fe20002000000 */
[----:B------:R-:W-:Y:S01]  /*3400*/  MUFU.TANH R15, R15 ;  /* 0x0000000f000f7308 */ /* 0x000fe20000002400 */
[----:B------:R-:W-:Y:S01]  /*3410*/  ISETP.GT.AND P6, PT, R72, 0x20, PT ;  /* 0x000000204800780c */ /* 0x000fe20003fc4270 */
[----:B------:R-:W-:Y:S02]  /*3420*/  WARPGROUP.DEPBAR.LE gsb0, 0x0 ;  /* 0x00008000000079c5 */ /* 0x000fe40000010000 */
[----:B------:R-:W-:Y:S01]  /*3430*/  WARPGROUP.ARRIVE ;  /* 0x00000000000079c5 */ /* 0x000fe20000000000 */
[----:B------:R-:W-:Y:S01]  /*3440*/  FMUL.FTZ R48, R48, UR7 ;  /* 0x0000000730307c20 */ /* 0x000fe20008410000 */
[----:B------:R-:W-:Y:S01]  /*3450*/  FSEL R111, R91, -INF , P5 ;  /* 0xff8000005b6f7808 */ /* 0x000fe20002800000 */
[----:B------:R-:W-:Y:S01]  /*3460*/  FMUL.FTZ R49, R49, UR7 ;  /* 0x0000000731317c20 */ /* 0x000fe20008410000 */
[----:B------:R-:W-:Y:S01]  /*3470*/  ISETP.GT.AND P2, PT, R72, 0x21, PT ;  /* 0x000000214800780c */ /* 0x000fe20003f44270 */
[----:B------:R2:W4:Y:S01]  /*3480*/  MUFU.TANH R83, R48 ;  /* 0x0000003000537308 */ /* 0x0005220000002400 */
[----:B------:R-:W-:Y:S01]  /*3490*/  HGMMA.64x16x16.F32.BF16 R40, gdesc[UR24], R40, gsb0 ;  /* 0x00200000182879f0 */ /* 0x000fe20008001828 */
[----:B------:R-:W-:Y:S01]  /*34a0*/  UIADD3 UR26, UR6, 0x642, URZ ;  /* 0x00000642061a7890 */ /* 0x000fe2000fffe03f */
[----:B------:R-:W-:Y:S01]  /*34b0*/  FSEL R107, R80, -INF , P6 ;  /* 0xff800000506b7808 */ /* 0x000fe20003000000 */
[----:B------:R-:W-:Y:S01]  /*34c0*/  UMOV UR27, 0x80000020 ;  /* 0x80000020001b7882 */ /* 0x000fe20000000000 */
[----:B------:R-:W-:Y:S01]  /*34d0*/  ISETP.GT.AND P3, PT, R72, 0x28, PT ;  /* 0x000000284800780c */ /* 0x000fe20003f64270 */
[----:B------:R-:W-:Y:S01]  /*34e0*/  FMUL.FTZ R53, R53, UR7 ;  /* 0x0000000735357c20 */ /* 0x000fe20008410000 */
[----:B------:R-:W-:Y:S01]  /*34f0*/  FSEL R105, R81, -INF , P2 ;  /* 0xff80000051697808 */ /* 0x000fe20001000000 */
[----:B------:R5:W4:Y:S01]  /*3500*/  MUFU.TANH R84, R49 ;  /* 0x0000003100547308 */ /* 0x000b220000002400 */
[----:B--2---:R-:W-:Y:S01]  /*3510*/  FMUL.FTZ R48, R50, UR7 ;  /* 0x0000000732307c20 */ /* 0x004fe20008410000 */
[----:B------:R-:W-:Y:S01]  /*3520*/  FMNMX.FTZ R50, R109, R115, !PT ;  /* 0x000000736d327209 */ /* 0x000fe20007810000 */
[----:B------:R-:W-:Y:S01]  /*3530*/  FMUL.FTZ R52, R52, UR7 ;  /* 0x0000000734347c20 */ /* 0x000fe20008410000 */
[----:B------:R-:W-:Y:S01]  /*3540*/  ISETP.GT.AND P4, PT, R72, 0x29, PT ;  /* 0x000000294800780c */ /* 0x000fe20003f84270 */
[----:B------:R-:W-:Y:S01]  /*3550*/  ULDC UR6, c[0x0][0x988] ;  /* 0x0002620000067ab9 */ /* 0x000fe20000000800 */
[----:B------:R-:W-:-:S02]  /*3560*/  FMNMX.FTZ R50, R117, R50, !PT ;  /* 0x0000003275327209 */ /* 0x000fc40007810000 */
[----:B------:R-:W-:Y:S01]  /*3570*/  FSEL R103, R103, -INF , P3 ;  /* 0xff80000067677808 */ /* 0x000fe20001800000 */
[----:B-----5:R-:W-:Y:S01]  /*3580*/  FMUL.FTZ R49, R51, UR7 ;  /* 0x0000000733317c20 */ /* 0x020fe20008410000 */
[----:B------:R-:W-:Y:S01]  /*3590*/  FMNMX.FTZ R50, R123, R50, !PT ;  /* 0x000000327b327209 */ /* 0x000fe20007810000 */
[----:B------:R-:W2:Y:S01]  /*35a0*/  MUFU.TANH R52, R52 ;  /* 0x0000003400347308 */ /* 0x000ea20000002400 */
[C---:B------:R-:W-:Y:S02]  /*35b0*/  ISETP.GT.AND P5, PT, R72.reuse, 0x30, PT ;  /* 0x000000304800780c */ /* 0x040fe40003fa4270 */
[----:B------:R-:W-:Y:S02]  /*35c0*/  FMNMX.FTZ R50, R121, R50, !PT ;  /* 0x0000003279327209 */ /* 0x000fe40007810000 */
[----:B------:R-:W-:Y:S02]  /*35d0*/  FSEL R99, R99, -INF , P4 ;  /* 0xff80000063637808 */ /* 0x000fe40002000000 */
[----:B------:R-:W-:Y:S01]  /*35e0*/  FMNMX.FTZ R68, R119, R50, !PT ;  /* 0x0000003277447209 */ /* 0x000fe20007810000 */
[----:B------:R-:W-:Y:S01]  /*35f0*/  MUFU.TANH R20, R20 ;  /* 0x0000001400147308 */ /* 0x000fe20000002400 */
[----:B------:R-:W-:-:S02]  /*3600*/  ISETP.GT.AND P2, PT, R72, 0x31, PT ;  /* 0x000000314800780c */ /* 0x000fc40003f44270 */
[----:B------:R-:W-:Y:S02]  /*3610*/  FMNMX.FTZ R68, R113, R68, !PT ;  /* 0x0000004471447209 */ /* 0x000fe40007810000 */
[----:B------:R-:W-:Y:S02]  /*3620*/  FSEL R51, R82, -INF , P5 ;  /* 0xff80000052337808 */ /* 0x000fe40002800000 */
[----:B------:R-:W-:Y:S01]  /*3630*/  FMNMX.FTZ R68, R111, R68, !PT ;  /* 0x000000446f447209 */ /* 0x000fe20007810000 */
[----:B------:R5:W2:Y:S01]  /*3640*/  MUFU.TANH R50, R53 ;  /* 0x0000003500327308 */ /* 0x000aa20000002400 */
[----:B------:R-:W-:Y:S02]  /*3650*/  ISETP.GT.AND P3, PT, R72, 0x38, PT ;  /* 0x000000384800780c */ /* 0x000fe40003f64270 */
[----:B------:R-:W-:Y:S02]  /*3660*/  FMNMX.FTZ R68, R107, R68, !PT ;  /* 0x000000446b447209 */ /* 0x000fe40007810000 */
[----:B------:R-:W-:-:S02]  /*3670*/  MOV R82, UR6 ;  /* 0x0000000600527c02 */ /* 0x000fc40008000f00 */
[----:B------:R-:W-:Y:S01]  /*3680*/  FMNMX.FTZ R70, R105, R68, !PT ;  /* 0x0000004469467209 */ /* 0x000fe20007810000 */
[----:B------:R-:W-:Y:S01]  /*3690*/  MUFU.TANH R21, R21 ;  /* 0x0000001500157308 */ /* 0x000fe20000002400 */
[----:B------:R-:W-:Y:S02]  /*36a0*/  VIMNMX R60, R60, R101, PT ;  /* 0x000000653c3c7248 */ /* 0x000fe40003fe0100 */
[----:B------:R-:W-:Y:S02]  /*36b0*/  FMNMX.FTZ R70, R103, R70, !PT ;  /* 0x0000004667467209 */ /* 0x000fe40007810000 */
[----:B------:R-:W-:Y:S02]  /*36c0*/  ISETP.GT.AND P4, PT, R60, 0x8, PT ;  /* 0x000000083c00780c */ /* 0x000fe40003f84270 */
[----:B------:R-:W-:Y:S01]  /*36d0*/  FMNMX.FTZ R70, R99, R70, !PT ;  /* 0x0000004663467209 */ /* 0x000fe20007810000 */
[----:B------:R-:W-:Y:S01]  /*36e0*/  MUFU.TANH R66, R66 ;  /* 0x0000004200427308 */ /* 0x000fe20000002400 */
[----:B------:R-:W-:-:S02]  /*36f0*/  WARPGROUP.DEPBAR.LE gsb0, 0x0 ;  /* 0x00008000000079c5 */ /* 0x000fc40000010000 */
[----:B------:R-:W-:Y:S01]  /*3700*/  WARPGROUP.ARRIVE ;  /* 0x00000000000079c5 */ /* 0x000fe20000000000 */
[----:B-----5:R-:W-:Y:S01]  /*3710*/  FMUL.FTZ R53, R41, UR7 ;  /* 0x0000000729357c20 */ /* 0x020fe20008410000 */
[----:B------:R-:W-:Y:S01]  /*3720*/  FSEL R41, R73, -INF , P2 ;  /* 0xff80000049297808 */ /* 0x000fe20001000000 */
[----:B------:R-:W-:Y:S01]  /*3730*/  FMUL.FTZ R69, R45, UR7 ;  /* 0x000000072d457c20 */ /* 0x000fe20008410000 */
[----:B------:R-:W-:Y:S01]  /*3740*/  FMNMX.FTZ R70, R51, R70, !PT ;  /* 0x0000004633467209 */ /* 0x000fe20007810000 */
[----:B------:R5:W-:Y:S01]  /*3750*/  MUFU.TANH R68, R53 ;  /* 0x0000003500447308 */ /* 0x000be20000002400 */
[----:B------:R-:W-:Y:S01]  /*3760*/  HGMMA.64x16x16.F32.BF16 R32, gdesc[UR24], R32, gsb0 ;  /* 0x00200000182079f0 */ /* 0x000fe20008001820 */
[----:B------:R-:W-:Y:S01]  /*3770*/  ISETP.GT.AND P2, PT, R72, 0x39, PT ;  /* 0x000000394800780c */ /* 0x000fe20003f44270 */
[----:B------:R-:W-:Y:S01]  /*3780*/  FMUL.FTZ R40, R40, UR7 ;  /* 0x0000000728287c20 */ /* 0x000fe20008410000 */
[----:B------:R-:W-:Y:S01]  /*3790*/  FMNMX.FTZ R70, R41, R70, !PT ;  /* 0x0000004629467209 */ /* 0x000fe20007810000 */
[----:B------:R-:W-:Y:S01]  /*37a0*/  FMUL.FTZ R44, R44, UR7 ;  /* 0x000000072c2c7c20 */ /* 0x000fe20008410000 */
[----:B------:R-:W-:Y:S01]  /*37b0*/  FSEL R45, R74, -INF , P2 ;  /* 0xff8000004a2d7808 */ /* 0x000fe20001000000 */
[----:B------:R-:W-:Y:S01]  /*37c0*/  FMUL.FTZ R42, R42, UR7 ;  /* 0x000000072a2a7c20 */ /* 0x000fe20008410000 */
[----:B------:R-:W-:Y:S01]  /*37d0*/  ISETP.GT.AND P2, PT, R72, 0x41, PT ;  /* 0x000000414800780c */ /* 0x000fe20003f44270 */
[----:B------:R1:W-:Y:S01]  /*37e0*/  MUFU.TANH R85, R69 ;  /* 0x0000004500557308 */ /* 0x0003e20000002400 */
[----:B-----5:R-:W-:Y:S01]  /*37f0*/  FSEL R53, R75, -INF , P3 ;  /* 0xff8000004b357808 */ /* 0x020fe20001800000 */
[----:B------:R-:W-:Y:S01]  /*3800*/  FMUL.FTZ R46, R46, UR7 ;  /* 0x000000072e2e7c20 */ /* 0x000fe20008410000 */
[----:B------:R-:W-:-:S02]  /*3810*/  ISETP.GT.AND P3, PT, R72, 0x40, PT ;  /* 0x000000404800780c */ /* 0x000fc40003f64270 */
[----:B------:R-:W-:Y:S02]  /*3820*/  FMNMX.FTZ R70, R53, R70, !PT ;  /* 0x0000004635467209 */ /* 0x000fe40007810000 */
[----:B---3--:R-:W-:Y:S01]  /*3830*/  FSEL R63, R77, -INF , P3 ;  /* 0xff8000004d3f7808 */ /* 0x008fe20001800000 */
        /* <DEDUP_REMOVED lines=11> */
[----:B-1----:R-:W-:Y:S02]  /*38f0*/  FSEL R69, R78, -INF , P2 ;  /* 0xff8000004e457808 */ /* 0x002fe40001000000 */
[----:B------:R-:W-:Y:S02]  /*3900*/  FMNMX.FTZ R74, R79, R74, !PT ;  /* 0x0000004a4f4a7209 */ /* 0x000fe40007810000 */
[----:B------:R-:W-:-:S02]  /*3910*/  ISETP.GT.AND P2, PT, R72, 0x51, PT ;  /* 0x000000514800780c */ /* 0x000fc40003f44270 */
[----:B----4-:R-:W-:Y:S01]  /*3920*/  FSEL R73, R83, -INF , P3 ;  /* 0xff80000053497808 */ /* 0x010fe20001800000 */
[----:B------:R-:W-:Y:S01]  /*3930*/  MUFU.TANH R56, R56 ;  /* 0x0000003800387308 */ /* 0x000fe20000002400 */
[----:B------:R-:W-:Y:S02]  /*3940*/  FMNMX.FTZ R74, R69, R74, !PT ;  /* 0x0000004a454a7209 */ /* 0x000fe40007810000 */
[----:B------:R-:W-:Y:S02]  /*3950*/  ISETP.GT.AND P3, PT, R72, 0x58, PT ;  /* 0x000000584800780c */ /* 0x000fe40003f64270 */
[----:B------:R-:W-:-:S03]  /*3960*/  FMNMX.FTZ R76, R73, R74, !PT ;  /* 0x0000004a494c7209 */ /* 0x000fc60007810000 */
        /* <DEDUP_REMOVED lines=9> */
[----:B--2---:R-:W-:Y:S01]  /*3a00*/  FSEL R37, R52, -INF , P3 ;  /* 0xff80000034257808 */ /* 0x004fe20001800000 */
[----:B------:R-:W-:Y:S01]  /*3a10*/  FMUL.FTZ R36, R36, UR7 ;  /* 0x0000000724247c20 */ /* 0x000fe20008410000 */
[----:B------:R-:W-:Y:S01]  /*3a20*/  FMNMX.FTZ R76, R33, R76, !PT ;  /* 0x0000004c214c7209 */ /* 0x000fe20007810000 */
[----:B------:R-:W1:Y:S01]  /*3a30*/  MUFU.TANH R70, R70 ;  /* 0x0000004600467308 */ /* 0x000e620000002400 */
[----:B------:R-:W-:Y:S01]  /*3a40*/  ISETP.GT.AND P3, PT, R72, 0x60, PT ;  /* 0x000000604800780c */ /* 0x000fe20003f64270 */
[----:B------:R-:W-:Y:S01]  /*3a50*/  FMUL.FTZ R52, R47, UR7 ;  /* 0x000000072f347c20 */ /* 0x000fe20008410000 */
[----:B------:R-:W-:Y:S01]  /*3a60*/  FSEL R77, R50, -INF , P2 ;  /* 0xff800000324d7808 */ /* 0x000fe20001000000 */
[----:B------:R-:W-:Y:S01]  /*3a70*/  FMUL.FTZ R50, R43, UR7 ;  /* 0x000000072b327c20 */ /* 0x000fe20008410000 */
[----:B------:R-:W-:-:S02]  /*3a80*/  FMNMX.FTZ R76, R37, R76, !PT ;  /* 0x0000004c254c7209 */ /* 0x000fc40007810000 */
[----:B------:R-:W-:Y:S01]  /*3a90*/  ISETP.GT.AND P2, PT, R72, 0x61, PT ;  /* 0x000000614800780c */ /* 0x000fe20003f44270 */
[----:B------:R-:W-:Y:S01]  /*3aa0*/  MUFU.TANH R32, R32 ;  /* 0x0000002000207308 */ /* 0x000fe20000002400 */
[----:B---3--:R-:W-:Y:S02]  /*3ab0*/  FSEL R81, R40, -INF , P3 ;  /* 0xff80000028517808 */ /* 0x008fe40001800000 */
[----:B------:R-:W-:Y:S02]  /*3ac0*/  FMNMX.FTZ R76, R77, R76, !PT ;  /* 0x0000004c4d4c7209 */ /* 0x000fe40007810000 */
[----:B------:R-:W-:Y:S02]  /*3ad0*/  ISETP.GT.AND P3, PT, R72, 0x68, PT ;  /* 0x000000684800780c */ /* 0x000fe40003f64270 */
[----:B------:R-:W-:Y:S01]  /*3ae0*/  FSEL R83, R68, -INF , P2 ;  /* 0xff80000044537808 */ /* 0x000fe20001000000 */
[----:B------:R-:W-:Y:S01]  /*3af0*/  MUFU.TANH R36, R36 ;  /* 0x0000002400247308 */ /* 0x000fe20000002400 */
[----:B------:R-:W-:Y:S01]  /*3b00*/  FMNMX.FTZ R76, R81, R76, !PT ;  /* 0x0000004c514c7209 */ /* 0x000fe20007810000 */
[----:B------:R-:W-:Y:S01]  /*3b10*/  FMUL.FTZ R68, R38, UR7 ;  /* 0x0000000726447c20 */ /* 0x000fe20008410000 */
[----:B------:R-:W-:-:S02]  /*3b20*/  ISETP.GT.AND P2, PT, R72, 0x69, PT ;  /* 0x000000694800780c */ /* 0x000fc40003f44270 */
[----:B------:R-:W-:Y:S02]  /*3b30*/  FMNMX.FTZ R76, R83, R76, !PT ;  /* 0x0000004c534c7209 */ /* 0x000fe40007810000 */
[----:B------:R-:W-:Y:S01]  /*3b40*/  FSEL R85, R85, -INF , P2 ;  /* 0xff80000055557808 */ /* 0x000fe20001000000 */
[----:B------:R-:W2:Y:S01]  /*3b50*/  MUFU.TANH R74, R74 ;  /* 0x0000004a004a7308 */ /* 0x000ea20000002400 */
[----:B------:R-:W-:-:S04]  /*3b60*/  ISETP.GT.AND P2, PT, R72, 0x71, PT ;  /* 0x000000714800780c */ /* 0x000fc80003f44270 */
[----:B-1----:R-:W-:Y:S01]  /*3b70*/  FSEL R87, R70, -INF , P2 ;  /* 0xff80000046577808 */ /* 0x002fe20001000000 */
[----:B------:R-:W-:Y:S01]  /*3b80*/  FMUL.FTZ R70, R35, UR7 ;  /* 0x0000000723467c20 */ /* 0x000fe20008410000 */
[----:B------:R-:W-:Y:S01]  /*3b90*/  ISETP.GT.AND P2, PT, R72, 0x79, PT ;  /* 0x000000794800780c */ /* 0x000fe20003f44270 */
[----:B------:R-:W-:Y:S08]  /*3ba0*/  MUFU.TANH R58, R58 ;  /* 0x0000003a003a7308 */ /* 0x000ff00000002400 */
[----:B------:R-:W-:Y:S01]  /*3bb0*/  MUFU.TANH R59, R59 ;  /* 0x0000003b003b7308 */ /* 0x000fe20000002400 */
[----:B--2---:R-:W-:Y:S01]  /*3bc0*/  FSEL R91, R74, -INF , P2 ;  /* 0xff8000004a5b7808 */ /* 0x004fe20001000000 */
[----:B------:R-:W-:Y:S01]  /*3bd0*/  FMUL.FTZ R74, R39, UR7 ;  /* 0x00000007274a7c20 */ /* 0x000fe20008410000 */
[----:B------:R-:W-:-:S02]  /*3be0*/  ISETP.GT.AND P2, PT, R72, 0x81, PT ;  /* 0x000000814800780c */ /* 0x000fc40003f44270 */
[----:B------:R-:W-:Y:S01]  /*3bf0*/  FSEL R39, R5, -INF , P4 ;  /* 0xff80000005277808 */ /* 0x000fe20002000000 */
[----:B------:R-:W-:Y:S02]  /*3c00*/  WARPGROUP.DEPBAR.LE gsb0, 0x0 ;  /* 0x00008000000079c5 */ /* 0x000fe40000010000 */
[----:B------:R-:W-:Y:S01]  /*3c10*/  FMUL.FTZ R40, R25, UR7 ;  /* 0x0000000719287c20 */ /* 0x000fe20008410000 */
[----:B------:R-:W-:Y:S01]  /*3c20*/  FSEL R25, R44, -INF , P3 ;  /* 0xff8000002c197808 */ /* 0x000fe20001800000 */
[----:B------:R-:W-:Y:S01]  /*3c30*/  FMUL.FTZ R24, R24, UR7 ;  /* 0x0000000718187c20 */ /* 0x000fe20008410000 */
[----:B------:R-:W-:Y:S01]  /*3c40*/  ISETP.GT.AND P3, PT, R72, 0x70, PT ;  /* 0x000000704800780c */ /* 0x000fe20003f64270 */
[----:B------:R-:W-:Y:S01]  /*3c50*/  FMUL.FTZ R28, R28, UR7 ;  /* 0x000000071c1c7c20 */ /* 0x000fe20008410000 */
[----:B------:R-:W-:Y:S01]  /*3c60*/  FMNMX.FTZ R76, R25, R76, !PT ;  /* 0x0000004c194c7209 */ /* 0x000fe20007810000 */
[----:B------:R1:W2:Y:S01]  /*3c70*/  MUFU.TANH R95, R40 ;  /* 0x00000028005f7308 */ /* 0x0002a20000002400 */
[----:B------:R-:W-:Y:S01]  /*3c80*/  FSEL R89, R32, -INF , P3 ;  /* 0xff80000020597808 */ /* 0x000fe20001800000 */
[----:B------:R-:W-:Y:S01]  /*3c90*/  FMUL.FTZ R32, R29, UR7 ;  /* 0x000000071d207c20 */ /* 0x000fe20008410000 */
[----:B------:R-:W-:Y:S01]  /*3ca0*/  FMNMX.FTZ R76, R85, R76, !PT ;  /* 0x0000004c554c7209 */ /* 0x000fe20007810000 */
[----:B------:R-:W-:Y:S01]  /*3cb0*/  FMUL.FTZ R44, R55, UR7 ;  /* 0x00000007372c7c20 */ /* 0x000fe20008410000 */
[----:B------:R-:W-:Y:S01]  /*3cc0*/  ISETP.GT.AND P3, PT, R72, 0x78, PT ;  /* 0x000000784800780c */ /* 0x000fe20003f64270 */
[----:B------:R-:W-:Y:S01]  /*3cd0*/  FMUL.FTZ R78, R30, UR7 ;  /* 0x000000071e4e7c20 */ /* 0x000fe20008410000 */
[----:B------:R-:W-:Y:S01]  /*3ce0*/  FMNMX.FTZ R76, R89, R76, !PT ;  /* 0x0000004c594c7209 */ /* 0x000fe20007810000 */
[----:B------:R-:W3:Y:S01]  /*3cf0*/  MUFU.TANH R24, R24 ;  /* 0x0000001800187308 */ /* 0x000ee20000002400 */
[----:B------:R-:W-:Y:S01]  /*3d00*/  FSEL R29, R36, -INF , P3 ;  /* 0xff800000241d7808 */ /* 0x000fe20001800000 */
[----:B-1----:R-:W-:Y:S01]  /*3d10*/  FMUL.FTZ R40, R54, UR7 ;  /* 0x0000000736287c20 */ /* 0x002fe20008410000 */
[----:B------:R-:W-:Y:S01]  /*3d20*/  FMNMX.FTZ R76, R87, R76, !PT ;  /* 0x0000004c574c7209 */ /* 0x000fe20007810000 */
[----:B------:R-:W-:Y:S01]  /*3d30*/  FMUL.FTZ R54, R34, UR7 ;  /* 0x0000000722367c20 */ /* 0x000fe20008410000 */
[----:B------:R-:W-:Y:S01]  /*3d40*/  ISETP.GT.AND P3, PT, R72, 0x80, PT ;  /* 0x000000804800780c */ /* 0x000fe20003f64270 */
[----:B------:R-:W-:Y:S01]  /*3d50*/  FMUL.FTZ R80, R31, UR7 ;  /* 0x000000071f507c20 */ /* 0x000fe20008410000 */
[----:B------:R-:W-:Y:S01]  /*3d60*/  FMNMX.FTZ R76, R29, R76, !PT ;  /* 0x0000004c1d4c7209 */ /* 0x000fe20007810000 */
[----:B------:R-:W1:Y:S01]  /*3d70*/  MUFU.TANH R28, R28 ;  /* 0x0000001c001c7308 */ /* 0x000e620000002400 */
[----:B--2---:R-:W-:-:S02]  /*3d80*/  FSEL R95, R95, -INF , P2 ;  /* 0xff8000005f5f7808 */ /* 0x004fc40001000000 */
[----:B------:R-:W-:Y:S02]  /*3d90*/  FMNMX.FTZ R76, R91, R76, !PT ;  /* 0x0000004c5b4c7209 */ /* 0x000fe40007810000 */
[----:B------:R-:W-:-:S03]  /*3da0*/  ISETP.GT.AND P2, PT, R72, 0x89, PT ;  /* 0x000000894800780c */ /* 0x000fc60003f44270 */
[----:B------:R-:W2:Y:S01]  /*3db0*/  MUFU.TANH R32, R32 ;  /* 0x0000002000207308 */ /* 0x000ea20000002400 */
[----:B---3--:R-:W-:Y:S02]  /*3dc0*/  FSEL R93, R24, -INF , P3 ;  /* 0xff800000185d7808 */ /* 0x008fe40001800000 */
[----:B------:R-:W-:Y:S01]  /*3dd0*/  ISETP.GT.AND P3, PT, R72, 0x88, PT ;  /* 0x000000884800780c */ /* 0x000fe20003f64270 */
[----:B------:R-:W-:Y:S01]  /*3de0*/  FMUL.FTZ R72, R26, UR7 ;  /* 0x000000071a487c20 */ /* 0x000fe20008410000 */
[----:B------:R-:W-:-:S03]  /*3df0*/  FMNMX.FTZ R76, R93, R76, !PT ;  /* 0x0000004c5d4c7209 */ /* 0x000fc60007810000 */
[----:B------:R-:W3:Y:S01]  /*3e00*/  MUFU.TANH R48, R48 ;  /* 0x0000003000307308 */ /* 0x000ee20000002400 */
[----:B-1----:R-:W-:Y:S02]  /*3e10*/  FSEL R55, R28, -INF , P3 ;  /* 0xff8000001c377808 */ /* 0x002fe40001800000 */
[----:B------:R-:W-:Y:S02]  /*3e20*/  FMNMX.FTZ R76, R95, R76, !PT ;  /* 0x0000004c5f4c7209 */ /* 0x000fe40007810000 */
[----:B------:R-:W-:Y:S02]  /*3e30*/  ISETP.GT.AND P3, PT, R60, 0x1, PT ;  /* 0x000000013c00780c */ /* 0x000fe40003f64270 */
[----:B------:R-:W-:Y:S01]  /*3e40*/  FMNMX.FTZ R76, R55, R76, !PT ;  /* 0x0000004c374c7209 */ /* 0x000fe20007810000 */
[----:B------:R-:W1:Y:S01]  /*3e50*/  MUFU.TANH R49, R49 ;  /* 0x0000003100317308 */ /* 0x000e620000002400 */
[----:B--2---:R-:W-:-:S04]  /*3e60*/  FSEL R97, R32, -INF , P2 ;  /* 0xff80000020617808 */ /* 0x004fc80001000000 */
[----:B------:R-:W-:-:S03]  /*3e70*/  FMNMX.FTZ R76, R97, R76, !PT ;  /* 0x0000004c614c7209 */ /* 0x000fc60007810000 */
[----:B------:R-:W2:Y:S02]  /*3e80*/  MUFU.TANH R40, R40 ;  /* 0x0000002800287308 */ /* 0x000ea40000002400 */
[----:B------:R-:W4:Y:S06]  /*3e90*/  SHFL.BFLY PT, R75, R76, 0x2, 0x1f ;  /* 0x0c401f004c4b7f89 */ /* 0x000f2c00000e0000 */
[----:B------:R-:W5:Y:S08]  /*3ea0*/  MUFU.TANH R44, R44 ;  /* 0x0000002c002c7308 */ /* 0x000f700000002400 */
[----:B------:R-:W5:Y:S08]  /*3eb0*/  MUFU.TANH R42, R42 ;  /* 0x0000002a002a7308 */ /* 0x000f700000002400 */
[----:B------:R-:W5:Y:S01]  /*3ec0*/  MUFU.TANH R50, R50 ;  /* 0x0000003200327308 */ /* 0x000f620000002400 */
[----:B----4-:R-:W-:Y:S01]  /*3ed0*/  FMNMX.FTZ R24, R76, R75, !PT ;  /* 0x0000004b4c187209 */ /* 0x010fe20007810000 */
[----:B------:R-:W-:-:S04]  /*3ee0*/  FMUL.FTZ R76, R27, UR7 ;  /* 0x000000071b4c7c20 */ /* 0x000fc80008410000 */
[----:B------:R-:W4:Y:S02]  /*3ef0*/  SHFL.BFLY PT, R75, R24, 0x1, 0x1f ;  /* 0x0c201f00184b7f89 */ /* 0x000f2400000e0000 */
[----:B------:R-:W5:Y:S08]  /*3f00*/  MUFU.TANH R46, R46 ;  /* 0x0000002e002e7308 */ /* 0x000f700000002400 */
[----:B------:R-:W5:Y:S08]  /*3f10*/  MUFU.TANH R52, R52 ;  /* 0x0000003400347308 */ /* 0x000f700000002400 */
[----:B------:R-:W5:Y:S01]  /*3f20*/  MUFU.TANH R54, R54 ;  /* 0x0000003600367308 */ /* 0x000f620000002400 */
[----:B----4-:R-:W-:-:S07]  /*3f30*/  FMNMX.FTZ R75, R24, R75, !PT ;  /* 0x0000004b184b7209 */ /* 0x010fce0007810000 */
[----:B------:R-:W4:Y:S01]  /*3f40*/  MUFU.TANH R70, R70 ;  /* 0x0000004600467308 */ /* 0x000f220000002400 */
[C---:B------:R-:W-:Y:S01]  /*3f50*/  FSETP.NEU.FTZ.AND P2, PT, R75.reuse, -INF , PT ;  /* 0xff8000004b00780b */ /* 0x040fe20003f5d000 */
[----:B------:R-:W-:-:S06]  /*3f60*/  FMUL.FTZ R24, R75, R82 ;  /* 0x000000524b187220 */ /* 0x000fcc0000410000 */
[----:B------:R-:W4:Y:S01]  /*3f70*/  MUFU.TANH R68, R68 ;  /* 0x0000004400447308 */ /* 0x000f220000002400 */
[----:B------:R-:W-:Y:S02]  /*3f80*/  FSEL R24, R24, RZ, P2 ;  /* 0x000000ff18187208 */ /* 0x000fe40001000000 */
[----:B------:R-:W-:-:S03]  /*3f90*/  ISETP.GT.AND P2, PT, R60, RZ, PT ;  /* 0x000000ff3c00720c */ /* 0x000fc60003f44270 */
[-CC-:B------:R-:W-:Y:S01]  /*3fa0*/  FFMA.FTZ R26, R109, R82.reuse, -R24.reuse ;  /* 0x000000526d1a7223 */ /* 0x180fe20000010818 */
[----:B------:R-:W-:Y:S01]  /*3fb0*/  FSEL R35, R4, -INF , P2 ;  /* 0xff80000004237808 */ /* 0x000fe20001000000 */
[-CC-:B------:R-:W-:Y:S01]  /*3fc0*/  FFMA.FTZ R5, R113, R82.reuse, -R24.reuse ;  /* 0x0000005271057223 */ /* 0x180fe20000010818 */
[----:B------:R-:W-:Y:S01]  /*3fd0*/  FSEL R4, R3, -INF , P3 ;  /* 0xff80000003047808 */ /* 0x000fe20001800000 */
[-CC-:B------:R-:W-:Y:S01]  /*3fe0*/  FFMA.FTZ R28, R117, R82.reuse, -R24.reuse ;  /* 0x00000052751c7223 */ /* 0x180fe20000010818 */
[C---:B------:R-:W-:Y:S01]  /*3ff0*/  ISETP.GT.AND P2, PT, R60.reuse, 0x9, PT ;  /* 0x000000093c00780c */ /* 0x040fe20003f44270 */
        /* <DEDUP_REMOVED lines=14> */
[----:B------:R-:W4:Y:S01]  /*40e0*/  MUFU.TANH R74, R74 ;  /* 0x0000004a004a7308 */ /* 0x000f220000002400 */
[C---:B------:R-:W-:Y:S01]  /*40f0*/  ISETP.GT.AND P3, PT, R60.reuse, 0x18, PT ;  /* 0x000000183c00780c */ /* 0x040fe20003f64270 */
[-CC-:B------:R-:W-:Y:S01]  /*4100*/  FFMA.FTZ R34, R51, R82.reuse, -R24.reuse ;  /* 0x0000005233227223 */ /* 0x180fe20000010818 */
[----:B------:R-:W-:Y:S01]  /*4110*/  FSEL R101, R7, -INF , P2 ;  /* 0xff80000007657808 */ /* 0x000fe20001000000 */
[--C-:B------:R-:W-:Y:S01]  /*4120*/  FFMA.FTZ R7, R107, R82, -R24.reuse ;  /* 0x000000526b077223 */ /* 0x100fe20000010818 */
[----:B------:R-:W-:Y:S01]  /*4130*/  FMNMX.FTZ R32, R47, R32, !PT ;  /* 0x000000202f207209 */ /* 0x000fe20007810000 */
[-CC-:B------:R-:W-:Y:S01]  /*4140*/  FFMA.FTZ R51, R69, R82.reuse, -R24.reuse ;  /* 0x0000005245337223 */ /* 0x180fe20000010818 */
[C---:B------:R-:W-:Y:S01]  /*4150*/  ISETP.GT.AND P2, PT, R60.reuse, 0x19, PT ;  /* 0x000000193c00780c */ /* 0x040fe20003f44270 */
[----:B------:R-:W4:Y:S01]  /*4160*/  MUFU.TANH R72, R72 ;  /* 0x0000004800487308 */ /* 0x000f220000002400 */
        /* <DEDUP_REMOVED lines=16> */
[----:B------:R-:W-:Y:S01]  /*4270*/  ISETP.GT.AND P3, PT, R60, 0x28, PT ;  /* 0x000000283c00780c */ /* 0x000fe20003f64270 */
[----:B------:R-:W4:Y:S01]  /*4280*/  MUFU.TANH R78, R78 ;  /* 0x0000004e004e7308 */ /* 0x000f220000002400 */
[----:B------:R-:W-:Y:S01]  /*4290*/  FSEL R107, R12, -INF , P2 ;  /* 0xff8000000c6b7808 */ /* 0x000fe20001000000 */
[----:B------:R-:W-:Y:S01]  /*42a0*/  FFMA.FTZ R55, R55, R82, -R24 ;  /* 0x0000005237377223 */ /* 0x000fe20000010818 */
[----:B------:R-:W-:-:S02]  /*42b0*/  FMNMX.FTZ R32, R11, R32, !PT ;  /* 0x000000200b207209 */ /* 0x000fc40007810000 */
[C---:B------:R-:W-:Y:S02]  /*42c0*/  ISETP.GT.AND P2, PT, R60.reuse, 0x29, PT ;  /* 0x000000293c00780c */ /* 0x040fe40003f44270 */
[----:B------:R-:W-:Y:S01]  /*42d0*/  FSEL R13, R13, -INF , P3 ;  /* 0xff8000000d0d7808 */ /* 0x000fe20001800000 */
[----:B------:R-:W4:Y:S01]  /*42e0*/  MUFU.TANH R80, R80 ;  /* 0x0000005000507308 */ /* 0x000f220000002400 */
[----:B------:R-:W-:Y:S02]  /*42f0*/  FMNMX.FTZ R8, R107, R32, !PT ;  /* 0x000000206b087209 */ /* 0x000fe40007810000 */
[C---:B------:R-:W-:Y:S02]  /*4300*/  ISETP.GT.AND P3, PT, R60.reuse, 0x30, PT ;  /* 0x000000303c00780c */ /* 0x040fe40003f64270 */
[----:B------:R-:W-:Y:S02]  /*4310*/  FSEL R15, R15, -INF , P2 ;  /* 0xff8000000f0f7808 */ /* 0x000fe40001000000 */
[----:B------:R-:W-:Y:S01]  /*4320*/  FMNMX.FTZ R8, R13, R8, !PT ;  /* 0x000000080d087209 */ /* 0x000fe20007810000 */
[----:B------:R4:W-:Y:S01]  /*4330*/  MUFU.EX2 R32, R10 ;  /* 0x0000000a00207308 */ /* 0x0009e20000000800 */
[----:B------:R-:W-:-:S02]  /*4340*/  ISETP.GT.AND P2, PT, R60, 0x31, PT ;  /* 0x000000313c00780c */ /* 0x000fc40003f44270 */
[----:B------:R-:W-:Y:S01]  /*4350*/  FSEL R105, R20, -INF , P3 ;  /* 0xff80000014697808 */ /* 0x000fe20001800000 */
[--C-:B------:R-:W-:Y:S01]  /*4360*/  FFMA.FTZ R20, R103, R82, -R24.reuse ;  /* 0x0000005267147223 */ /* 0x100fe20000010818 */
[----:B------:R-:W-:Y:S02]  /*4370*/  FMNMX.FTZ R8, R15, R8, !PT ;  /* 0x000000080f087209 */ /* 0x000fe40007810000 */
[C---:B------:R-:W-:Y:S01]  /*4380*/  ISETP.GT.AND P3, PT, R60.reuse, 0x38, PT ;  /* 0x000000383c00780c */ /* 0x040fe20003f64270 */
[----:B------:R-:W-:Y:S01]  /*4390*/  MUFU.EX2 R26, R26 ;  /* 0x0000001a001a7308 */ /* 0x000fe20000000800 */
[----:B------:R-:W-:Y:S01]  /*43a0*/  FSEL R103, R21, -INF , P2 ;  /* 0xff80000015677808 */ /* 0x000fe20001000000 */
[----:B------:R-:W-:Y:S01]  /*43b0*/  FFMA.FTZ R21, R99, R82, -R24 ;  /* 0x0000005263157223 */ /* 0x000fe20000010818 */
[----:B------:R-:W-:Y:S02]  /*43c0*/  FMNMX.FTZ R8, R105, R8, !PT ;  /* 0x0000000869087209 */ /* 0x000fe40007810000 */
[----:B------:R-:W-:-:S02]  /*43d0*/  ISETP.GT.AND P2, PT, R60, 0x39, PT ;  /* 0x000000393c00780c */ /* 0x000fc40003f44270 */
[----:B------:R-:W-:Y:S01]  /*43e0*/  FSEL R111, R66, -INF , P3 ;  /* 0xff800000426f7808 */ /* 0x000fe20001800000 */
[----:B------:R-:W4:Y:S01]  /*43f0*/  MUFU.EX2 R27, R27 ;  /* 0x0000001b001b7308 */ /* 0x000f220000000800 */
[----:B------:R-:W-:Y:S02]  /*4400*/  FMNMX.FTZ R8, R103, R8, !PT ;  /* 0x0000000867087209 */ /* 0x000fe40007810000 */
[C---:B------:R-:W-:Y:S02]  /*4410*/  ISETP.GT.AND P3, PT, R60.reuse, 0x40, PT ;  /* 0x000000403c00780c */ /* 0x040fe40003f64270 */
[----:B------:R-:W-:Y:S02]  /*4420*/  FSEL R67, R67, -INF , P2 ;  /* 0xff80000043437808 */ /* 0x000fe40001000000 */
[----:B------:R-:W-:Y:S01]  /*4430*/  FMNMX.FTZ R8, R111, R8, !PT ;  /* 0x000000086f087209 */ /* 0x000fe20007810000 */
[----:B------:R-:W-:Y:S01]  /*4440*/  MUFU.EX2 R28, R28 ;  /* 0x0000001c001c7308 */ /* 0x000fe20000000800 */
[----:B------:R-:W-:-:S02]  /*4450*/  ISETP.GT.AND P2, PT, R60, 0x41, PT ;  /* 0x000000413c00780c */ /* 0x000fc40003f44270 */
[----:B------:R-:W-:Y:S01]  /*4460*/  FSEL R99, R56, -INF , P3 ;  /* 0xff80000038637808 */ /* 0x000fe20001800000 */
[----:B------:R-:W-:Y:S01]  /*4470*/  FFMA.FTZ R56, R97, R82, -R24 ;  /* 0x0000005261387223 */ /* 0x000fe20000010818 */
[----:B------:R-:W-:Y:S02]  /*4480*/  FMNMX.FTZ R8, R67, R8, !PT ;  /* 0x0000000843087209 */ /* 0x000fe40007810000 */
[C---:B------:R-:W-:Y:S01]  /*4490*/  ISETP.GT.AND P3, PT, R60.reuse, 0x48, PT ;  /* 0x000000483c00780c */ /* 0x040fe20003f64270 */
[----:B------:R-:W-:Y:S01]  /*44a0*/  MUFU.EX2 R31, R31 ;  /* 0x0000001f001f7308 */ /* 0x000fe20000000800 */
[----:B------:R-:W-:Y:S02]  /*44b0*/  FSEL R57, R57, -INF , P2 ;  /* 0xff80000039397808 */ /* 0x000fe40001000000 */
[----:B------:R-:W-:Y:S02]  /*44c0*/  FMNMX.FTZ R8, R99, R8, !PT ;  /* 0x0000000863087209 */ /* 0x000fe40007810000 */
[----:B------:R-:W-:-:S02]  /*44d0*/  ISETP.GT.AND P2, PT, R60, 0x49, PT ;  /* 0x000000493c00780c */ /* 0x000fc40003f44270 */
[----:B------:R-:W-:Y:S01]  /*44e0*/  FSEL R113, R58, -INF , P3 ;  /* 0xff8000003a717808 */ /* 0x000fe20001800000 */
[----:B------:R-:W-:Y:S01]  /*44f0*/  MUFU.EX2 R30, R30 ;  /* 0x0000001e001e7308 */ /* 0x000fe20000000800 */
[----:B------:R-:W-:Y:S02]  /*4500*/  FMNMX.FTZ R8, R57, R8, !PT ;  /* 0x0000000839087209 */ /* 0x000fe40007810000 */
[C---:B------:R-:W-:Y:S02]  /*4510*/  ISETP.GT.AND P3, PT, R60.reuse, 0x50, PT ;  /* 0x000000503c00780c */ /* 0x040fe40003f64270 */
[----:B------:R-:W-:Y:S02]  /*4520*/  FSEL R117, R59, -INF , P2 ;  /* 0xff8000003b757808 */ /* 0x000fe40001000000 */
[----:B------:R-:W-:Y:S01]  /*4530*/  FMNMX.FTZ R8, R113, R8, !PT ;  /* 0x0000000871087209 */ /* 0x000fe20007810000 */
[----:B------:R-:W-:Y:S01]  /*4540*/  MUFU.EX2 R3, R3 ;  /* 0x0000000300037308 */ /* 0x000fe20000000800 */
[----:B------:R-:W-:-:S02]  /*4550*/  ISETP.GT.AND P2, PT, R60, 0x51, PT ;  /* 0x000000513c00780c */ /* 0x000fc40003f44270 */
[----:B---3--:R-:W-:Y:S01]  /*4560*/  FSEL R59, R48, -INF , P3 ;  /* 0xff800000303b7808 */ /* 0x008fe20001800000 */
[--C-:B------:R-:W-:Y:S01]  /*4570*/  FFMA.FTZ R48, R77, R82, -R24.reuse ;  /* 0x000000524d307223 */ /* 0x100fe20000010818 */
[----:B------:R-:W-:Y:S02]  /*4580*/  FMNMX.FTZ R8, R117, R8, !PT ;  /* 0x0000000875087209 */ /* 0x000fe40007810000 */
[C---:B------:R-:W-:Y:S01]  /*4590*/  ISETP.GT.AND P3, PT, R60.reuse, 0x58, PT ;  /* 0x000000583c00780c */ /* 0x040fe20003f64270 */
[----:B------:R-:W-:Y:S01]  /*45a0*/  MUFU.EX2 R5, R5 ;  /* 0x0000000500057308 */ /* 0x000fe20000000800 */
[----:B-1----:R-:W-:Y:S01]  /*45b0*/  FSEL R119, R49, -INF , P2 ;  /* 0xff80000031777808 */ /* 0x002fe20001000000 */
[----:B------:R-:W-:Y:S01]  /*45c0*/  FFMA.FTZ R49, R61, R82, -R24 ;  /* 0x000000523d317223 */ /* 0x000fe20000010818 */
[----:B------:R-:W-:Y:S02]  /*45d0*/  FMNMX.FTZ R8, R59, R8, !PT ;  /* 0x000000083b087209 */ /* 0x000fe40007810000 */
[----:B------:R-:W-:-:S02]  /*45e0*/  ISETP.GT.AND P2, PT, R60, 0x59, PT ;  /* 0x000000593c00780c */ /* 0x000fc40003f44270 */
[----:B--2---:R-:W-:Y:S01]  /*45f0*/  FSEL R53, R40, -INF , P3 ;  /* 0xff80000028357808 */ /* 0x004fe20001800000 */
[--C-:B------:R-:W-:Y:S01]  /*4600*/  FFMA.FTZ R40, R79, R82, -R24.reuse ;  /* 0x000000524f287223 */ /* 0x100fe20000010818 */
[----:B------:R-:W-:Y:S01]  /*4610*/  FMNMX.FTZ R8, R119, R8, !PT ;  /* 0x0000000877087209 */ /* 0x000fe20007810000 */
[----:B------:R-:W-:Y:S01]  /*4620*/  MUFU.EX2 R6, R6 ;  /* 0x0000000600067308 */ /* 0x000fe20000000800 */
[----:B------:R-:W-:Y:S02]  /*4630*/  ISETP.GT.AND P3, PT, R60, 0x60, PT ;  /* 0x000000603c00780c */ /* 0x000fe40003f64270 */
[----:B-----5:R-:W-:Y:S01]  /*4640*/  FSEL R115, R44, -INF , P2 ;  /* 0xff8000002c737808 */ /* 0x020fe20001000000 */
        /* <DEDUP_REMOVED lines=8> */
[----:B------:R-:W-:Y:S01]  /*46d0*/  FFMA.FTZ R73, R85, R82, -R24 ;  /* 0x0000005255497223 */ /* 0x000fe20000010818 */
[----:B------:R-:W-:-:S02]  /*46e0*/  ISETP.GT.AND P3, PT, R60, 0x68, PT ;  /* 0x000000683c00780c */ /* 0x000fc40003f64270 */
[----:B------:R-:W-:Y:S01]  /*46f0*/  FSEL R63, R50, -INF , P2 ;  /* 0xff800000323f7808 */ /* 0x000fe20001000000 */
[--C-:B------:R-:W-:Y:S01]  /*4700*/  FFMA.FTZ R50, R89, R82, -R24.reuse ;  /* 0x0000005259327223 */ /* 0x100fe20000010818 */
[----:B------:R-:W-:Y:S01]  /*4710*/  FMNMX.FTZ R8, R121, R8, !PT ;  /* 0x0000000879087209 */ /* 0x000fe20007810000 */
[----:B------:R-:W-:Y:S01]  /*4720*/  MUFU.EX2 R20, R20 ;  /* 0x0000001400147308 */ /* 0x000fe20000000800 */
[----:B------:R-:W-:Y:S02]  /*4730*/  ISETP.GT.AND P2, PT, R60, 0x69, PT ;  /* 0x000000693c00780c */ /* 0x000fe40003f44270 */
[----:B------:R-:W-:Y:S01]  /*4740*/  FSEL R123, R46, -INF , P3 ;  /* 0xff8000002e7b7808 */ /* 0x000fe20001800000 */
[--C-:B------:R-:W-:Y:S01]  /*4750*/  FFMA.FTZ R46, R25, R82, -R24.reuse ;  /* 0x00000052192e7223 */ /* 0x100fe20000010818 */
[----:B------:R-:W-:Y:S02]  /*4760*/  FMNMX.FTZ R8, R63, R8, !PT ;  /* 0x000000083f087209 */ /* 0x000fe40007810000 */
[----:B------:R-:W-:Y:S01]  /*4770*/  ISETP.GT.AND P3, PT, R60, 0x70, PT ;  /* 0x000000703c00780c */ /* 0x000fe20003f64270 */
[----:B------:R-:W-:Y:S01]  /*4780*/  MUFU.EX2 R21, R21 ;  /* 0x0000001500157308 */ /* 0x000fe20000000800 */
[----:B------:R-:W-:Y:S01]  /*4790*/  FSEL R61, R52, -INF , P2 ;  /* 0xff800000343d7808 */ /* 0x000fe20001000000 */
[----:B------:R-:W-:Y:S01]  /*47a0*/  FFMA.FTZ R52, R29, R82, -R24 ;  /* 0x000000521d347223 */ /* 0x000fe20000010818 */
[----:B------:R-:W-:-:S02]  /*47b0*/  FMNMX.FTZ R8, R123, R8, !PT ;  /* 0x000000087b087209 */ /* 0x000fc40007810000 */
[----:B------:R-:W-:Y:S02]  /*47c0*/  ISETP.GT.AND P2, PT, R60, 0x71, PT ;  /* 0x000000713c00780c */ /* 0x000fe40003f44270 */
[----:B------:R-:W-:Y:S01]  /*47d0*/  FSEL R125, R54, -INF , P3 ;  /* 0xff800000367d7808 */ /* 0x000fe20001800000 */
[----:B------:R-:W-:Y:S01]  /*47e0*/  FFMA.FTZ R54, R93, R82, -R24 ;  /* 0x000000525d367223 */ /* 0x000fe20000010818 */
[----:B------:R-:W-:Y:S01]  /*47f0*/  FMNMX.FTZ R8, R61, R8, !PT ;  /* 0x000000083d087209 */ /* 0x000fe20007810000 */
[----:B------:R-:W-:Y:S01]  /*4800*/  MUFU.EX2 R34, R34 ;  /* 0x0000002200227308 */ /* 0x000fe20000000800 */
[----:B------:R-:W-:Y:S02]  /*4810*/  ISETP.GT.AND P3, PT, R60, 0x78, PT ;  /* 0x000000783c00780c */ /* 0x000fe40003f64270 */
[----:B----4-:R-:W-:Y:S02]  /*4820*/  FSEL R79, R70, -INF , P2 ;  /* 0xff800000464f7808 */ /* 0x010fe40001000000 */
[----:B------:R-:W-:-:S02]  /*4830*/  FMNMX.FTZ R8, R125, R8, !PT ;  /* 0x000000087d087209 */ /* 0x000fc40007810000 */
[----:B------:R-:W-:Y:S01]  /*4840*/  ISETP.GT.AND P2, PT, R60, 0x79, PT ;  /* 0x000000793c00780c */ /* 0x000fe20003f44270 */
[----:B------:R-:W-:Y:S01]  /*4850*/  MUFU.EX2 R41, R41 ;  /* 0x0000002900297308 */ /* 0x000fe20000000800 */
[----:B------:R-:W-:Y:S02]  /*4860*/  FSEL R127, R68, -INF , P3 ;  /* 0xff800000447f7808 */ /* 0x000fe40001800000 */
[----:B------:R-:W-:Y:S02]  /*4870*/  FMNMX.FTZ R8, R79, R8, !PT ;  /* 0x000000084f087209 */ /* 0x000fe40007810000 */
[----:B------:R-:W-:Y:S02]  /*4880*/  ISETP.GT.AND P3, PT, R60, 0x80, PT ;  /* 0x000000803c00780c */ /* 0x000fe40003f64270 */
[----:B------:R-:W-:Y:S01]  /*4890*/  FSEL R129, R74, -INF , P2 ;  /* 0xff8000004a817808 */ /* 0x000fe20001000000 */
[----:B------:R-:W-:Y:S01]  /*48a0*/  MUFU.EX2 R36, R36 ;  /* 0x0000002400247308 */ /* 0x000fe20000000800 */
[----:B------:R-:W-:-:S02]  /*48b0*/  FMNMX.FTZ R8, R127, R8, !PT ;  /* 0x000000087f087209 */ /* 0x000fc40007810000 */
[----:B------:R-:W-:Y:S02]  /*48c0*/  ISETP.GT.AND P2, PT, R60, 0x81, PT ;  /* 0x000000813c00780c */ /* 0x000fe40003f44270 */
[----:B------:R-:W-:Y:S02]  /*48d0*/  FSEL R131, R72, -INF , P3 ;  /* 0xff80000048837808 */ /* 0x000fe40001800000 */
[----:B------:R-:W-:Y:S01]  /*48e0*/  FMNMX.FTZ R8, R129, R8, !PT ;  /* 0x0000000881087209 */ /* 0x000fe20007810000 */
[----:B------:R-:W-:Y:S01]  /*48f0*/  MUFU.EX2 R45, R45 ;  /* 0x0000002d002d7308 */ /* 0x000fe20000000800 */
[----:B------:R-:W-:Y:S02]  /*4900*/  ISETP.GT.AND P3, PT, R60, 0x88, PT ;  /* 0x000000883c00780c */ /* 0x000fe40003f64270 */
[----:B------:R-:W-:Y:S02]  /*4910*/  FSEL R133, R76, -INF , P2 ;  /* 0xff8000004c857808 */ /* 0x000fe40001000000 */
[----:B------:R-:W-:-:S02]  /*4920*/  FMNMX.FTZ R8, R131, R8, !PT ;  /* 0x0000000883087209 */ /* 0x000fc40007810000 */
[----:B------:R-:W-:Y:S01]  /*4930*/  ISETP.GT.AND P2, PT, R60, 0x89, PT ;  /* 0x000000893c00780c */ /* 0x000fe20003f44270 */
[----:B------:R-:W-:Y:S01]  /*4940*/  MUFU.EX2 R38, R38 ;  /* 0x0000002600267308 */ /* 0x000fe20000000800 */
[----:B------:R-:W-:Y:S02]  /*4950*/  FSEL R135, R78, -INF , P3 ;  /* 0xff8000004e877808 */ /* 0x000fe40001800000 */
[----:B------:R-:W-:Y:S02]  /*4960*/  FMNMX.FTZ R8, R133, R8, !PT ;  /* 0x0000000885087209 */ /* 0x000fe40007810000 */
[----:B------:R-:W-:Y:S02]  /*4970*/  FSEL R137, R80, -INF , P2 ;  /* 0xff80000050897808 */ /* 0x000fe40001000000 */
        /* <DEDUP_REMOVED lines=8> */
[----:B------:R-:W-:Y:S01]  /*4a00*/  FFMA.FTZ R77, R87, R82, -R24 ;  /* 0x00000052574d7223 */ /* 0x000fe20000010818 */
[----:B------:R-:W-:-:S05]  /*4a10*/  F2FP.BF16.F32.PACK_AB R8, R27, R26 ;  /* 0x0000001a1b08723e */ /* 0x000fca00000010ff */
        /* <DEDUP_REMOVED lines=14> */
[-CC-:B------:R-:W-:Y:S01]  /*4b00*/  FFMA.FTZ R25, R9, R82.reuse, -R12.reuse ;  /* 0x0000005209197223 */ /* 0x180fe2000001080c */
[-C--:B------:R-:W-:Y:S01]  /*4b10*/  FFMA.FTZ R43, R43, R82.reuse, -R12 ;  /* 0x000000522b2b7223 */ /* 0x080fe2000001080c */
[----:B------:R-:W-:Y:S01]  /*4b20*/  SHF.R.U32.HI R9, RZ, 0x1f, R14 ;  /* 0x0000001fff097819 */ /* 0x000fe2000001160e */
[-CC-:B------:R-:W-:Y:S01]  /*4b30*/  FFMA.FTZ R24, R47, R82.reuse, -R12.reuse ;  /* 0x000000522f187223 */ /* 0x180fe2000001080c */
[----:B------:R1:W-:Y:S01]  /*4b40*/  MUFU.EX2 R72, R35 ;  /* 0x0000002300487308 */ /* 0x0003e20000000800 */
[-CC-:B------:R-:W-:Y:S01]  /*4b50*/  FFMA.FTZ R29, R101, R82.reuse, -R12.reuse ;  /* 0x00000052651d7223 */ /* 0x180fe2000001080c */
[----:B------:R-:W-:Y:S01]  /*4b60*/  LEA.HI.SX32 R9, R14, R9, 0x1b ;  /* 0x000000090e097211 */ /* 0x000fe200078fdaff */
[-CC-:B------:R-:W-:Y:S01]  /*4b70*/  FFMA.FTZ R58, R109, R82.reuse, -R12.reuse ;  /* 0x000000526d3a7223 */ /* 0x180fe2000001080c */
[-CC-:B------:R-:W-:Y:S01]  /*4b80*/  FFMA.FTZ R62, R15, R82.reuse, -R12.reuse ;  /* 0x000000520f3e7223 */ /* 0x180fe2000001080c */
[-CC-:B------:R-:W-:Y:S01]  /*4b90*/  FFMA.FTZ R60, R107, R82.reuse, -R12.reuse ;  /* 0x000000526b3c7223 */ /* 0x180fe2000001080c */
[-CC-:B------:R-:W-:Y:S01]  /*4ba0*/  FFMA.FTZ R66, R103, R82.reuse, -R12.reuse ;  /* 0x0000005267427223 */ /* 0x180fe2000001080c */
[-CC-:B------:R-:W-:Y:S01]  /*4bb0*/  FFMA.FTZ R68, R111, R82.reuse, -R12.reuse ;  /* 0x000000526f447223 */ /* 0x180fe2000001080c */
[----:B------:R2:W3:Y:S01]  /*4bc0*/  MUFU.EX2 R85, R4 ;  /* 0x0000000400557308 */ /* 0x0004e20000000800 */
[----:B-1----:R-:W-:Y:S01]  /*4bd0*/  FFMA.FTZ R35, R11, R82, -R12 ;  /* 0x000000520b237223 */ /* 0x002fe2000001080c */
[----:B------:R-:W-:-:S02]  /*4be0*/  VIADD R11, R64, 0xfffffffe ;  /* 0xfffffffe400b7836 */ /* 0x000fc40000000000 */
[-CC-:B------:R-:W-:Y:S01]  /*4bf0*/  FFMA.FTZ R67, R67, R82.reuse, -R12.reuse ;  /* 0x0000005243437223 */ /* 0x180fe2000001080c */
[-CC-:B------:R-:W-:Y:S01]  /*4c00*/  FFMA.FTZ R47, R99, R82.reuse, -R12.reuse ;  /* 0x00000052632f7223 */ /* 0x180fe2000001080c */
[-CC-:B------:R-:W-:Y:S01]  /*4c10*/  FFMA.FTZ R70, R57, R82.reuse, -R12.reuse ;  /* 0x0000005239467223 */ /* 0x180fe2000001080c */
[-CC-:B------:R-:W-:Y:S01]  /*4c20*/  FFMA.FTZ R57, R113, R82.reuse, -R12.reuse ;  /* 0x0000005271397223 */ /* 0x180fe2000001080c */
[----:B------:R-:W-:Y:S01]  /*4c30*/  R2UR UR61, R11 ;  /* 0x000000000b3d72ca */ /* 0x000fe200000e0000 */
[----:B------:R1:W4:Y:S01]  /*4c40*/  MUFU.EX2 R74, R39 ;  /* 0x00000027004a7308 */ /* 0x0003220000000800 */
[----:B--2---:R-:W-:Y:S02]  /*4c50*/  @!P1 VIADD R4, R0, 0x31c40 ;  /* 0x00031c4000049836 */ /* 0x004fe40000000000 */
[-CC-:B------:R-:W-:Y:S01]  /*4c60*/  FFMA.FTZ R117, R117, R82.reuse, -R12.reuse ;  /* 0x0000005275757223 */ /* 0x180fe2000001080c */
[-CC-:B------:R-:W-:Y:S01]  /*4c70*/  FFMA.FTZ R59, R59, R82.reuse, -R12.reuse ;  /* 0x000000523b3b7223 */ /* 0x180fe2000001080c */
[-CC-:B------:R-:W-:Y:S01]  /*4c80*/  FFMA.FTZ R64, R119, R82.reuse, -R12.reuse ;  /* 0x0000005277407223 */ /* 0x180fe2000001080c */
[-C--:B------:R-:W-:Y:S01]  /*4c90*/  FFMA.FTZ R53, R53, R82.reuse, -R12 ;  /* 0x0000005235357223 */ /* 0x080fe2000001080c */
[----:B------:R-:W-:Y:S01]  /*4ca0*/  @!P1 PRMT R4, RZ, 0x654, R4 ;  /* 0x00000654ff049816 */ /* 0x000fe20000000004 */
[-CC-:B------:R-:W-:Y:S01]  /*4cb0*/  FFMA.FTZ R121, R121, R82.reuse, -R12.reuse ;  /* 0x0000005279797223 */ /* 0x180fe2000001080c */
[----:B------:R2:W5:Y:S01]  /*4cc0*/  MUFU.EX2 R87, R43 ;  /* 0x0000002b00577308 */ /* 0x0005620000000800 */
[-CC-:B-1----:R-:W-:Y:S01]  /*4cd0*/  FFMA.FTZ R39, R13, R82.reuse, -R12.reuse ;  /* 0x000000520d277223 */ /* 0x182fe2000001080c */
[----:B------:R1:W-:Y:S01]  /*4ce0*/  @!P1 SYNCS.ARRIVE.TRANS64.RED.A1T0 RZ, [R4+URZ], RZ ;  /* 0x000000ff04ff99a7 */ /* 0x0003e2000810043f */
[-CC-:B------:R-:W-:Y:S01]  /*4cf0*/  FFMA.FTZ R123, R123, R82.reuse, -R12.reuse ;  /* 0x000000527b7b7223 */ /* 0x180fe2000001080c */
[-CC-:B------:R-:W-:Y:S01]  /*4d00*/  FFMA.FTZ R125, R125, R82.reuse, -R12.reuse ;  /* 0x000000527d7d7223 */ /* 0x180fe2000001080c */
[-CC-:B------:R-:W-:Y:S01]  /*4d10*/  FFMA.FTZ R79, R79, R82.reuse, -R12.reuse ;  /* 0x000000524f4f7223 */ /* 0x180fe2000001080c */
[-CC-:B------:R-:W-:Y:S01]  /*4d20*/  FFMA.FTZ R127, R127, R82.reuse, -R12.reuse ;  /* 0x000000527f7f7223 */ /* 0x180fe2000001080c */
[-CC-:B------:R-:W-:Y:S01]  /*4d30*/  FFMA.FTZ R129, R129, R82.reuse, -R12.reuse ;  /* 0x0000005281817223 */ /* 0x180fe2000001080c */
[----:B------:R-:W5:Y:S01]  /*4d40*/  MUFU.EX2 R24, R24 ;  /* 0x0000001800187308 */ /* 0x000f620000000800 */
[-CC-:B--2---:R-:W-:Y:S01]  /*4d50*/  FFMA.FTZ R43, R105, R82.reuse, -R12.reuse ;  /* 0x00000052692b7223 */ /* 0x184fe2000001080c */
[----:B-1----:R-:W-:Y:S01]  /*4d60*/  VIMNMX R4, RZ, R9, !PT ;  /* 0x00000009ff047248 */ /* 0x002fe20007fe0100 */
[----:B------:R-:W-:Y:S01]  /*4d70*/  FADD.FTZ R9, R26, R27 ;  /* 0x0000001b1a097221 */ /* 0x000fe20000010000 */
[-CC-:B------:R-:W-:Y:S01]  /*4d80*/  FFMA.FTZ R26, R61, R82.reuse, -R12.reuse ;  /* 0x000000523d1a7223 */ /* 0x180fe2000001080c */
[----:B------:R-:W-:Y:S01]  /*4d90*/  FFMA.FTZ R131, R131, R82, -R12 ;  /* 0x0000005283837223 */ /* 0x000fe2000001080c */
[----:B------:R-:W-:Y:S01]  /*4da0*/  ISETP.GE.AND P2, PT, R11, R4, PT ;  /* 0x000000040b00720c */ /* 0x000fe20003f46270 */
[----:B---3--:R-:W-:Y:S01]  /*4db0*/  FADD.FTZ R11, R72, R85 ;  /* 0x00000055480b7221 */ /* 0x008fe20000010000 */
[----:B------:R-:W1:Y:S01]  /*4dc0*/  MUFU.EX2 R29, R29 ;  /* 0x0000001d001d7308 */ /* 0x000e620000000800 */
[----:B------:R-:W-:Y:S01]  /*4dd0*/  FADD.FTZ R10, R28, R9 ;  /* 0x000000091c0a7221 */ /* 0x000fe20000010000 */
[----:B------:R-:W-:Y:S01]  /*4de0*/  F2FP.BF16.F32.PACK_AB R9, R85, R72 ;  /* 0x000000485509723e */ /* 0x000fe200000010ff */
[----:B----4-:R-:W-:Y:S01]  /*4df0*/  FADD.FTZ R14, R74, R11 ;  /* 0x0000000b4a0e7221 */ /* 0x010fe20000010000 */
[----:B-----5:R-:W-:Y:S01]  /*4e00*/  F2FP.BF16.F32.PACK_AB R11, R87, R74 ;  /* 0x0000004a570b723e */ /* 0x020fe200000010ff */
[C---:B------:R-:W-:Y:S01]  /*4e10*/  FADD.FTZ R13, R31.reuse, R10 ;  /* 0x0000000a1f0d7221 */ /* 0x040fe20000010000 */
[----:B------:R-:W-:Y:S01]  /*4e20*/  F2FP.BF16.F32.PACK_AB R10, R31, R28 ;  /* 0x0000001c1f0a723e */ /* 0x000fe200000010ff */
[----:B------:R-:W-:Y:S01]  /*4e30*/  FADD.FTZ R15, R87, R14 ;  /* 0x0000000e570f7221 */ /* 0x000fe20000010000 */
[----:B------:R-:W2:Y:S01]  /*4e40*/  MUFU.EX2 R25, R25 ;  /* 0x0000001900197308 */ /* 0x000ea20000000800 */
[----:B------:R-:W-:Y:S01]  /*4e50*/  FADD.FTZ R14, R30, R13 ;  /* 0x0000000d1e0e7221 */ /* 0x000fe20000010000 */
[-CC-:B------:R-:W-:Y:S01]  /*4e60*/  FFMA.FTZ R72, R115, R82.reuse, -R12.reuse ;  /* 0x0000005273487223 */ /* 0x180fe2000001080c */
[----:B------:R-:W-:Y:S01]  /*4e70*/  FADD.FTZ R28, R24, R15 ;  /* 0x0000000f181c7221 */ /* 0x000fe20000010000 */
[-C--:B------:R-:W-:Y:S01]  /*4e80*/  FFMA.FTZ R74, R63, R82.reuse, -R12 ;  /* 0x000000523f4a7223 */ /* 0x080fe2000001080c */
[----:B------:R-:W-:Y:S01]  /*4e90*/  FADD.FTZ R14, R3, R14 ;  /* 0x0000000e030e7221 */ /* 0x000fe20000010000 */
[-CC-:B------:R-:W-:Y:S01]  /*4ea0*/  FFMA.FTZ R133, R133, R82.reuse, -R12.reuse ;  /* 0x0000005285857223 */ /* 0x180fe2000001080c */
[-C--:B------:R-:W-:Y:S01]  /*4eb0*/  FFMA.FTZ R135, R135, R82.reuse, -R12 ;  /* 0x0000005287877223 */ /* 0x080fe2000001080c */
[----:B------:R-:W3:Y:S01]  /*4ec0*/  MUFU.EX2 R58, R58 ;  /* 0x0000003a003a7308 */ /* 0x000ee20000000800 */
[----:B-1----:R-:W-:Y:S01]  /*4ed0*/  FADD.FTZ R28, R29, R28 ;  /* 0x0000001c1d1c7221 */ /* 0x002fe20000010000 */
[----:B------:R-:W-:Y:S01]  /*4ee0*/  FADD.FTZ R13, R5, R14 ;  /* 0x0000000e050d7221 */ /* 0x000fe20000010000 */
[----:B------:R-:W-:Y:S01]  /*4ef0*/  FFMA.FTZ R137, R137, R82, -R12 ;  /* 0x0000005289897223 */ /* 0x000fe2000001080c */
[----:B------:R-:W-:Y:S01]  /*4f00*/  F2FP.BF16.F32.PACK_AB R12, R3, R30 ;  /* 0x0000001e030c723e */ /* 0x000fe200000010ff */
[----:B------:R1:W-:Y:S01]  /*4f10*/  STSM.16.M88.4 [R22+0x24300], R8 ;  /* 0x0243000816007844 */ /* 0x0003e20000000200 */
[----:B------:R-:W-:Y:S01]  /*4f20*/  FADD.FTZ R14, R6, R13 ;  /* 0x0000000d060e7221 */ /* 0x000fe20000010000 */
[----:B------:R-:W-:Y:S01]  /*4f30*/  IMAD.MOV.U32 R63, RZ, RZ, R71 ;  /* 0x000000ffff3f7224 */ /* 0x000fe200078e0047 */
[----:B------:R-:W4:Y:S01]  /*4f40*/  MUFU.EX2 R35, R35 ;  /* 0x0000002300237308 */ /* 0x000f220000000800 */
[----:B--2---:R-:W-:Y:S01]  /*4f50*/  FADD.FTZ R15, R25, R28 ;  /* 0x0000001c190f7221 */ /* 0x004fe20000010000 */
[----:B------:R-:W-:-:S04]  /*4f60*/  FADD.FTZ R13, R7, R14 ;  /* 0x0000000e070d7221 */ /* 0x000fc80000010000 */
[----:B------:R-:W-:Y:S02]  /*4f70*/  FADD.FTZ R13, R32, R13 ;  /* 0x0000000d200d7221 */ /* 0x000fe40000010000 */
[----:B------:R-:W2:Y:S01]  /*4f80*/  MUFU.EX2 R60, R60 ;  /* 0x0000003c003c7308 */ /* 0x000ea20000000800 */
[----:B---3--:R-:W-:Y:S01]  /*4f90*/  FADD.FTZ R28, R58, R15 ;  /* 0x0000000f3a1c7221 */ /* 0x008fe20000010000 */
[----:B-1----:R-:W-:-:S06]  /*4fa0*/  F2FP.BF16.F32.PACK_AB R8, R32, R7 ;  /* 0x000000072008723e */ /* 0x002fcc00000010ff */
[----:B------:R-:W1:Y:S01]  /*4fb0*/  MUFU.EX2 R39, R39 ;  /* 0x0000002700277308 */ /* 0x000e620000000800 */
[----:B----4-:R-:W-:Y:S01]  /*4fc0*/  FADD.FTZ R15, R35, R28 ;  /* 0x0000001c230f7221 */ /* 0x010fe20000010000 */
[----:B------:R-:W-:-:S06]  /*4fd0*/  FADD.FTZ R28, R20, R13 ;  /* 0x0000000d141c7221 */ /* 0x000fcc0000010000 */
[----:B------:R-:W3:Y:S01]  /*4fe0*/  MUFU.EX2 R62, R62 ;  /* 0x0000003e003e7308 */ /* 0x000ee20000000800 */
[C---:B--2---:R-:W-:Y:S01]  /*4ff0*/  FADD.FTZ R14, R60.reuse, R15 ;  /* 0x0000000f3c0e7221 */ /* 0x044fe20000010000 */
[----:B------:R-:W-:Y:S01]  /*5000*/  FADD.FTZ R15, R21, R28 ;  /* 0x0000001c150f7221 */ /* 0x000fe20000010000 */
[----:B------:R-:W-:Y:S01]  /*5010*/  F2FP.BF16.F32.PACK_AB R9, R60, R35 ;  /* 0x000000233c09723e */ /* 0x000fe200000010ff */
[----:B------:R-:W-:Y:S02]  /*5020*/  IMAD.MOV.U32 R60, RZ, RZ, R71 ;  /* 0x000000ffff3c7224 */ /* 0x000fe400078e0047 */
[----:B------:R-:W-:Y:S01]  /*5030*/  FADD.FTZ R28, R34, R15 ;  /* 0x0000000f221c7221 */ /* 0x000fe20000010000 */
[----:B------:R-:W-:Y:S01]  /*5040*/  IMAD.MOV.U32 R35, RZ, RZ, R71 ;  /* 0x000000ffff237224 */ /* 0x000fe200078e0047 */
[----:B------:R-:W2:Y:S01]  /*5050*/  MUFU.EX2 R43, R43 ;  /* 0x0000002b002b7308 */ /* 0x000ea20000000800 */
[----:B-1----:R-:W-:Y:S01]  /*5060*/  FADD.FTZ R13, R39, R14 ;  /* 0x0000000e270d7221 */ /* 0x002fe20000010000 */
[----:B------:R-:W-:-:S04]  /*5070*/  FADD.FTZ R15, R41, R28 ;  /* 0x0000001c290f7221 */ /* 0x000fc80000010000 */
[----:B------:R-:W-:Y:S01]  /*5080*/  FADD.FTZ R10, R36, R15 ;  /* 0x0000000f240a7221 */ /* 0x000fe20000010000 */
[----:B------:R-:W-:Y:S01]  /*5090*/  F2FP.BF16.F32.PACK_AB R15, R58, R25 ;  /* 0x000000193a0f723e */ /* 0x000fe200000010ff */
[----:B------:R-:W1:Y:S01]  /*50a0*/  MUFU.EX2 R66, R66 ;  /* 0x0000004200427308 */ /* 0x000e620000000800 */
[C---:B---3--:R-:W-:Y:S01]  /*50b0*/  FADD.FTZ R14, R62.reuse, R13 ;  /* 0x0000000d3e0e7221 */ /* 0x048fe20000010000 */
[----:B------:R-:W-:Y:S01]  /*50c0*/  F2FP.BF16.F32.PACK_AB R13, R29, R24 ;  /* 0x000000181d0d723e */ /* 0x000fe200000010ff */
[--C-:B------:R-:W-:Y:S01]  /*50d0*/  IMAD.MOV.U32 R58, RZ, RZ, R71.reuse ;  /* 0x000000ffff3a7224 */ /* 0x100fe200078e0047 */
[----:B------:R-:W-:Y:S01]  /*50e0*/  F2FP.BF16.F32.PACK_AB R11, R62, R39 ;  /* 0x000000273e0b723e */ /* 0x000fe200000010ff */
[--C-:B------:R-:W-:Y:S02]  /*50f0*/  IMAD.MOV.U32 R62, RZ, RZ, R71.reuse ;  /* 0x000000ffff3e7224 */ /* 0x100fe400078e0047 */
[----:B------:R-:W-:Y:S01]  /*5100*/  IMAD.MOV.U32 R39, RZ, RZ, R71 ;  /* 0x000000ffff277224 */ /* 0x000fe200078e0047 */
[----:B------:R-:W3:Y:S01]  /*5110*/  MUFU.EX2 R68, R68 ;  /* 0x0000004400447308 */ /* 0x000ee20000000800 */
[----:B--2---:R-:W-:Y:S01]  /*5120*/  FADD.FTZ R3, R43, R14 ;  /* 0x0000000e2b037221 */ /* 0x004fe20000010000 */
[----:B------:R-:W-:-:S05]  /*5130*/  F2FP.BF16.F32.PACK_AB R14, R6, R5 ;  /* 0x00000005060e723e */ /* 0x000fca00000010ff */
[----:B------:R-:W-:Y:S01]  /*5140*/  STSM.16.M88.4 [R22+0x25b00], R12 ;  /* 0x025b000c16007844 */ /* 0x000fe20000000200 */
[----:B------:R-:W2:Y:S01]  /*5150*/  MUFU.EX2 R67, R67 ;  /* 0x0000004300437308 */ /* 0x000ea20000000800 */
[C---:B-1----:R-:W-:Y:S01]  /*5160*/  FADD.FTZ R3, R66.reuse, R3 ;  /* 0x0000000342037221 */ /* 0x042fe20000010000 */
[----:B------:R-:W-:Y:S01]  /*5170*/  F2FP.BF16.F32.PACK_AB R25, R66, R43 ;  /* 0x0000002b4219723e */ /* 0x000fe200000010ff */
[----:B------:R-:W-:Y:S01]  /*5180*/  IMAD.MOV.U32 R66, RZ, RZ, R71 ;  /* 0x000000ffff427224 */ /* 0x000fe200078e0047 */
[----:B------:R-:W-:-:S04]  /*5190*/  MOV R43, R71 ;  /* 0x00000047002b7202 */ /* 0x000fc80000000f00 */
[----:B------:R-:W1:Y:S01]  /*51a0*/  MUFU.EX2 R47, R47 ;  /* 0x0000002f002f7308 */ /* 0x000e620000000800 */
[----:B---3--:R-:W-:Y:S01]  /*51b0*/  FADD.FTZ R24, R68, R3 ;  /* 0x0000000344187221 */ /* 0x008fe20000010000 */
[----:B------:R-:W-:Y:S01]  /*51c0*/  FADD.FTZ R3, R45, R10 ;  /* 0x0000000a2d037221 */ /* 0x000fe20000010000 */
[----:B------:R-:W-:-:S03]  /*51d0*/  F2FP.BF16.F32.PACK_AB R10, R21, R20 ;  /* 0x00000014150a723e */ /* 0x000fc600000010ff */
[----:B------:R-:W-:Y:S02]  /*51e0*/  FADD.FTZ R28, R38, R3 ;  /* 0x00000003261c7221 */ /* 0x000fe40000010000 */
[----:B------:R-:W3:Y:S01]  /*51f0*/  MUFU.EX2 R70, R70 ;  /* 0x0000004600467308 */ /* 0x000ee20000000800 */
[----:B--2---:R-:W-:Y:S01]  /*5200*/  FADD.FTZ R24, R67, R24 ;  /* 0x0000001843187221 */ /* 0x004fe20000010000 */
[----:B------:R-:W-:Y:S01]  /*5210*/  FADD.FTZ R5, R49, R28 ;  /* 0x0000001c31057221 */ /* 0x000fe20000010000 */
[----:B------:R2:W-:Y:S01]  /*5220*/  STSM.16.M88.4 [R22+0x27300], R8 ;  /* 0x0273000816007844 */ /* 0x0005e20000000200 */
[----:B------:R-:W-:Y:S01]  /*5230*/  F2FP.BF16.F32.PACK_AB R27, R67, R68 ;  /* 0x00000044431b723e */ /* 0x000fe200000010ff */
[----:B------:R-:W-:Y:S02]  /*5240*/  IMAD.MOV.U32 R68, RZ, RZ, R71 ;  /* 0x000000ffff447224 */ /* 0x000fe400078e0047 */
[----:B------:R-:W-:Y:S01]  /*5250*/  FADD.FTZ R28, R40, R5 ;  /* 0x00000005281c7221 */ /* 0x000fe20000010000 */
[----:B------:R-:W-:Y:S01]  /*5260*/  MOV R67, R71 ;  /* 0x0000004700437202 */ /* 0x000fe20000000f00 */
[----:B------:R-:W-:Y:S01]  /*5270*/  MUFU.EX2 R57, R57 ;  /* 0x0000003900397308 */ /* 0x000fe20000000800 */
[----:B-1----:R-:W-:Y:S01]  /*5280*/  FADD.FTZ R3, R47, R24 ;  /* 0x000000182f037221 */ /* 0x002fe20000010000 */
[----:B------:R-:W-:Y:S01]  /*5290*/  FADD.FTZ R5, R51, R28 ;  /* 0x0000001c33057221 */ /* 0x000fe20000010000 */
[----:B------:R-:W-:Y:S01]  /*52a0*/  F2FP.BF16.F32.PACK_AB R24, R41, R34 ;  /* 0x000000222918723e */ /* 0x000fe200000010ff */
[----:B------:R-:W-:-:S02]  /*52b0*/  IMAD.MOV.U32 R41, RZ, RZ, R71 ;  /* 0x000000ffff297224 */ /* 0x000fc400078e0047 */
[----:B------:R-:W-:Y:S02]  /*52c0*/  FADD.FTZ R30, R42, R5 ;  /* 0x000000052a1e7221 */ /* 0x000fe40000010000 */
[----:B------:R-:W1:Y:S01]  /*52d0*/  MUFU.EX2 R0, R117 ;  /* 0x0000007500007308 */ /* 0x000e620000000800 */
[----:B---3--:R-:W-:Y:S01]  /*52e0*/  F2FP.BF16.F32.PACK_AB R29, R70, R47 ;  /* 0x0000002f461d723e */ /* 0x008fe200000010ff */
[----:B------:R-:W-:-:S06]  /*52f0*/  FADD.FTZ R30, R33, R30 ;  /* 0x0000001e211e7221 */ /* 0x000fcc0000010000 */
[----:B------:R-:W-:Y:S08]  /*5300*/  MUFU.EX2 R59, R59 ;  /* 0x0000003b003b7308 */ /* 0x000ff00000000800 */
[----:B------:R-:W2:Y:S01]  /*5310*/  MUFU.EX2 R64, R64 ;  /* 0x0000004000407308 */ /* 0x000ea20000000800 */
[----:B-1----:R-:W-:-:S07]  /*5320*/  F2FP.BF16.F32.PACK_AB R31, R0, R57 ;  /* 0x00000039001f723e */ /* 0x002fce00000010ff */
[----:B------:R1:W-:Y:S08]  /*5330*/  MUFU.EX2 R6, R26 ;  /* 0x0000001a00067308 */ /* 0x0003f00000000800 */
[----:B------:R-:W3:Y:S01]  /*5340*/  MUFU.EX2 R53, R53 ;  /* 0x0000003500357308 */ /* 0x000ee20000000800 */
[----:B-1----:R-:W-:Y:S01]  /*5350*/  FADD.FTZ R26, R70, R3 ;  /* 0x00000003461a7221 */ /* 0x002fe20000010000 */
[----:B--2---:R-:W-:Y:S01]  /*5360*/  F2FP.BF16.F32.PACK_AB R9, R64, R59 ;  /* 0x0000003b4009723e */ /* 0x004fe200000010ff */
[----:B------:R-:W-:-:S02]  /*5370*/  IMAD.MOV.U32 R70, RZ, RZ, R71 ;  /* 0x000000ffff467224 */ /* 0x000fc400078e0047 */
[----:B------:R-:W-:Y:S01]  /*5380*/  FADD.FTZ R3, R57, R26 ;  /* 0x0000001a39037221 */ /* 0x000fe20000010000 */
[----:B------:R-:W-:Y:S01]  /*5390*/  F2FP.BF16.F32.PACK_AB R26, R45, R36 ;  /* 0x000000242d1a723e */ /* 0x000fe200000010ff */
[----:B------:R-:W-:Y:S01]  /*53a0*/  IMAD.MOV.U32 R57, RZ, RZ, R71 ;  /* 0x000000ffff397224 */ /* 0x000fe200078e0047 */
[----:B------:R-:W1:Y:S01]  /*53b0*/  MUFU.EX2 R72, R72 ;  /* 0x0000004800487308 */ /* 0x000e620000000800 */
[----:B------:R-:W-:Y:S01]  /*53c0*/  FADD.FTZ R28, R0, R3 ;  /* 0x00000003001c7221 */ /* 0x000fe20000010000 */
[--C-:B------:R-:W-:Y:S01]  /*53d0*/  IMAD.MOV.U32 R36, RZ, RZ, R71.reuse ;  /* 0x000000ffff247224 */ /* 0x100fe200078e0047 */
[----:B------:R-:W-:Y:S02]  /*53e0*/  STSM.16.M88.4 [R22+0x28b00], R24 ;  /* 0x028b001816007844 */ /* 0x000fe40000000200 */
[----:B------:R-:W-:Y:S01]  /*53f0*/  FADD.FTZ R3, R59, R28 ;  /* 0x0000001c3b037221 */ /* 0x000fe20000010000 */
[----:B------:R-:W-:Y:S01]  /*5400*/  F2FP.BF16.F32.PACK_AB R28, R49, R38 ;  /* 0x00000026311c723e */ /* 0x000fe200000010ff */
[----:B------:R-:W-:Y:S01]  /*5410*/  IMAD.MOV.U32 R59, RZ, RZ, R71 ;  /* 0x000000ffff3b7224 */ /* 0x000fe200078e0047 */
[----:B------:R-:W2:Y:S01]  /*5420*/  MUFU.EX2 R61, R121 ;  /* 0x00000079003d7308 */ /* 0x000ea20000000800 */
[----:B------:R-:W-:Y:S01]  /*5430*/  FADD.FTZ R34, R64, R3 ;  /* 0x0000000340227221 */ /* 0x000fe20000010000 */
[----:B------:R-:W-:Y:S01]  /*5440*/  FADD.FTZ R3, R37, R30 ;  /* 0x0000001e25037221 */ /* 0x000fe20000010000 */
[----:B------:R-:W-:Y:S01]  /*5450*/  F2FP.BF16.F32.PACK_AB R30, R51, R40 ;  /* 0x00000028331e723e */ /* 0x000fe200000010ff */
[----:B------:R-:W-:-:S02]  /*5460*/  IMAD.MOV.U32 R64, RZ, RZ, R71 ;  /* 0x000000ffff407224 */ /* 0x000fc400078e0047 */
[----:B---3--:R-:W-:Y:S01]  /*5470*/  FADD.FTZ R5, R53, R34 ;  /* 0x0000002235057221 */ /* 0x008fe20000010000 */
[----:B------:R-:W-:Y:S01]  /*5480*/  FADD.FTZ R3, R48, R3 ;  /* 0x0000000330037221 */ /* 0x000fe20000010000 */
[----:B------:R-:W-:Y:S01]  /*5490*/  IMAD.MOV.U32 R51, RZ, RZ, R71 ;  /* 0x000000ffff337224 */ /* 0x000fe200078e0047 */
[----:B------:R-:W3:Y:S01]  /*54a0*/  MUFU.EX2 R74, R74 ;  /* 0x0000004a004a7308 */ /* 0x000ee20000000800 */
[----:B-1----:R-:W-:Y:S01]  /*54b0*/  FADD.FTZ R8, R72, R5 ;  /* 0x0000000548087221 */ /* 0x002fe20000010000 */
[----:B------:R-:W-:Y:S01]  /*54c0*/  FADD.FTZ R10, R44, R3 ;  /* 0x000000032c0a7221 */ /* 0x000fe20000010000 */
[----:B------:R-:W-:Y:S01]  /*54d0*/  F2FP.BF16.F32.PACK_AB R11, R72, R53 ;  /* 0x00000035480b723e */ /* 0x000fe200000010ff */
[----:B------:R1:W-:Y:S01]  /*54e0*/  STSM.16.M88.4 [R22+0x2a300], R28 ;  /* 0x02a3001c16007844 */ /* 0x0003e20000000200 */
[C---:B------:R-:W-:Y:S01]  /*54f0*/  F2FP.BF16.F32.PACK_AB R44, R69.reuse, R44 ;  /* 0x0000002c452c723e */ /* 0x040fe200000010ff */
[----:B------:R-:W-:Y:S01]  /*5500*/  FADD.FTZ R5, R69, R10 ;  /* 0x0000000a45057221 */ /* 0x000fe20000010000 */
[----:B------:R-:W-:Y:S01]  /*5510*/  F2FP.BF16.F32.PACK_AB R10, R48, R37 ;  /* 0x00000025300a723e */ /* 0x000fe200000010ff */
[----:B------:R-:W4:Y:S01]  /*5520*/  MUFU.EX2 R123, R123 ;  /* 0x0000007b007b7308 */ /* 0x000f220000000800 */
[----:B--2---:R-:W-:Y:S01]  /*5530*/  FADD.FTZ R3, R61, R8 ;  /* 0x000000083d037221 */ /* 0x004fe20000010000 */
[----:B------:R-:W-:Y:S01]  /*5540*/  FADD.FTZ R14, R46, R5 ;  /* 0x000000052e0e7221 */ /* 0x000fe20000010000 */
[----:B------:R-:W-:Y:S01]  /*5550*/  F2FP.BF16.F32.PACK_AB R8, R33, R42 ;  /* 0x0000002a2108723e */ /* 0x000fe200000010ff */
[--C-:B------:R-:W-:Y:S01]  /*5560*/  IMAD.MOV.U32 R69, RZ, RZ, R71.reuse ;  /* 0x000000ffff457224 */ /* 0x100fe200078e0047 */
[-C--:B------:R-:W-:Y:S01]  /*5570*/  MOV R49, R71.reuse ;  /* 0x0000004700317202 */ /* 0x080fe20000000f00 */
[----:B------:R-:W-:Y:S01]  /*5580*/  IMAD.MOV.U32 R53, RZ, RZ, R71 ;  /* 0x000000ffff357224 */ /* 0x000fe200078e0047 */
[----:B------:R-:W-:Y:S01]  /*5590*/  MOV R37, R71 ;  /* 0x0000004700257202 */ /* 0x000fe20000000f00 */
[----:B------:R-:W2:Y:S01]  /*55a0*/  MUFU.EX2 R125, R125 ;  /* 0x0000007d007d7308 */ /* 0x000ea20000000800 */
[C---:B---3--:R-:W-:Y:S01]  /*55b0*/  FADD.FTZ R12, R74.reuse, R3 ;  /* 0x000000034a0c7221 */ /* 0x048fe20000010000 */
[----:B------:R3:W-:Y:S01]  /*55c0*/  STSM.16.M88.4 [R22+0x2bb00], R8 ;  /* 0x02bb000816007844 */ /* 0x0007e20000000200 */
[----:B------:R-:W-:Y:S01]  /*55d0*/  F2FP.BF16.F32.PACK_AB R45, R74, R61 ;  /* 0x0000003d4a2d723e */ /* 0x000fe200000010ff */
[--C-:B------:R-:W-:Y:S01]  /*55e0*/  IMAD.MOV.U32 R48, RZ, RZ, R71.reuse ;  /* 0x000000ffff307224 */ /* 0x100fe200078e0047 */
[-C--:B------:R-:W-:Y:S01]  /*55f0*/  MOV R61, R71.reuse ;  /* 0x00000047003d7202 */ /* 0x080fe20000000f00 */
[--C-:B------:R-:W-:Y:S01]  /*5600*/  IMAD.MOV.U32 R42, RZ, RZ, R71.reuse ;  /* 0x000000ffff2a7224 */ /* 0x100fe200078e0047 */
[----:B-1----:R-:W-:Y:S01]  /*5610*/  MOV R31, R71 ;  /* 0x00000047001f7202 */ /* 0x002fe20000000f00 */
[----:B------:R-:W1:Y:S01]  /*5620*/  MUFU.EX2 R73, R73 ;  /* 0x0000004900497308 */ /* 0x000e620000000800 */
[----:B----4-:R-:W-:Y:S01]  /*5630*/  FADD.FTZ R3, R123, R12 ;  /* 0x0000000c7b037221 */ /* 0x010fe20000010000 */
[----:B------:R-:W-:Y:S01]  /*5640*/  F2FP.BF16.F32.PACK_AB R47, R6, R123 ;  /* 0x0000007b062f723e */ /* 0x000fe200000010ff */
[----:B------:R-:W-:-:S02]  /*5650*/  IMAD.MOV.U32 R40, RZ, RZ, R71 ;  /* 0x000000ffff287224 */ /* 0x000fc400078e0047 */
[----:B------:R-:W-:Y:S01]  /*5660*/  FADD.FTZ R12, R6, R3 ;  /* 0x00000003060c7221 */ /* 0x000fe20000010000 */
[--C-:B------:R-:W-:Y:S02]  /*5670*/  IMAD.MOV.U32 R38, RZ, RZ, R71.reuse ;  /* 0x000000ffff267224 */ /* 0x100fe400078e0047 */
[----:B------:R-:W4:Y:S01]  /*5680*/  MUFU.EX2 R50, R50 ;  /* 0x0000003200327308 */ /* 0x000f220000000800 */
[----:B--2---:R-:W-:Y:S01]  /*5690*/  FADD.FTZ R3, R125, R12 ;  /* 0x0000000c7d037221 */ /* 0x004fe20000010000 */
[--C-:B------:R-:W-:Y:S02]  /*56a0*/  IMAD.MOV.U32 R34, RZ, RZ, R71.reuse ;  /* 0x000000ffff227224 */ /* 0x100fe400078e0047 */
[--C-:B------:R-:W-:Y:S02]  /*56b0*/  IMAD.MOV.U32 R33, RZ, RZ, R71.reuse ;  /* 0x000000ffff217224 */ /* 0x100fe400078e0047 */
[--C-:B------:R-:W-:Y:S02]  /*56c0*/  IMAD.MOV.U32 R30, RZ, RZ, R71.reuse ;  /* 0x000000ffff1e7224 */ /* 0x100fe400078e0047 */
[----:B------:R-:W2:Y:S01]  /*56d0*/  MUFU.EX2 R77, R77 ;  /* 0x0000004d004d7308 */ /* 0x000ea20000000800 */
[C---:B-1----:R-:W-:Y:S01]  /*56e0*/  FADD.FTZ R5, R73.reuse, R14 ;  /* 0x0000000e49057221 */ /* 0x042fe20000010000 */
[----:B------:R-:W-:Y:S01]  /*56f0*/  F2FP.BF16.F32.PACK_AB R46, R73, R46 ;  /* 0x0000002e492e723e */ /* 0x000fe200000010ff */
[----:B------:R-:W-:-:S02]  /*5700*/  IMAD.MOV.U32 R29, RZ, RZ, R71 ;  /* 0x000000ffff1d7224 */ /* 0x000fc400078e0047 */
[----:B------:R-:W-:Y:S02]  /*5710*/  IMAD.MOV.U32 R28, RZ, RZ, R71 ;  /* 0x000000ffff1c7224 */ /* 0x000fe400078e0047 */
[----:B------:R1:W-:Y:S01]  /*5720*/  STSM.16.M88.4 [R22+0x2d300], R44 ;  /* 0x02d3002c16007844 */ /* 0x0003e20000000200 */
[----:B------:R-:W5:Y:S01]  /*5730*/  MUFU.EX2 R52, R52 ;  /* 0x0000003400347308 */ /* 0x000f620000000800 */
[----:B----4-:R-:W-:-:S07]  /*5740*/  FADD.FTZ R14, R50, R5 ;  /* 0x00000005320e7221 */ /* 0x010fce0000010000 */
[----:B------:R-:W4:Y:S01]  /*5750*/  MUFU.EX2 R81, R81 ;  /* 0x0000005100517308 */ /* 0x000f220000000800 */
[C---:B--2---:R-:W-:Y:S01]  /*5760*/  FADD.FTZ R5, R77.reuse, R14 ;  /* 0x0000000e4d057221 */ /* 0x044fe20000010000 */
[----:B---3--:R-:W-:Y:S01]  /*5770*/  F2FP.BF16.F32.PACK_AB R8, R77, R50 ;  /* 0x000000324d08723e */ /* 0x008fe200000010ff */
[--C-:B------:R-:W-:Y:S02]  /*5780*/  IMAD.MOV.U32 R50, RZ, RZ, R71.reuse ;  /* 0x000000ffff327224 */ /* 0x100fe400078e0047 */
[----:B-1----:R-:W-:-:S03]  /*5790*/  IMAD.MOV.U32 R47, RZ, RZ, R71 ;  /* 0x000000ffff2f7224 */ /* 0x002fc600078e0047 */
[----:B------:R-:W1:Y:S01]  /*57a0*/  MUFU.EX2 R20, R79 ;  /* 0x0000004f00147308 */ /* 0x000e620000000800 */
[----:B-----5:R-:W-:Y:S01]  /*57b0*/  FADD.FTZ R24, R52, R5 ;  /* 0x0000000534187221 */ /* 0x020fe20000010000 */
[--C-:B------:R-:W-:Y:S02]  /*57c0*/  IMAD.MOV.U32 R46, RZ, RZ, R71.reuse ;  /* 0x000000ffff2e7224 */ /* 0x100fe400078e0047 */
[--C-:B------:R-:W-:Y:S02]  /*57d0*/  IMAD.MOV.U32 R45, RZ, RZ, R71.reuse ;  /* 0x000000ffff2d7224 */ /* 0x100fe400078e0047 */
[--C-:B------:R-:W-:Y:S02]  /*57e0*/  IMAD.MOV.U32 R44, RZ, RZ, R71.reuse ;  /* 0x000000ffff2c7224 */ /* 0x100fe400078e0047 */
[----:B------:R-:W2:Y:S01]  /*57f0*/  MUFU.EX2 R127, R127 ;  /* 0x0000007f007f7308 */ /* 0x000ea20000000800 */
[C---:B----4-:R-:W-:Y:S01]  /*5800*/  FADD.FTZ R5, R81.reuse, R24 ;  /* 0x0000001851057221 */ /* 0x050fe20000010000 */
[----:B------:R-:W-:Y:S01]  /*5810*/  F2FP.BF16.F32.PACK_AB R10, R81, R52 ;  /* 0x00000034510a723e */ /* 0x000fe200000010ff */
[----:B------:R-:W-:-:S05]  /*5820*/  IMAD.MOV.U32 R52, RZ, RZ, R71 ;  /* 0x000000ffff347224 */ /* 0x000fca00078e0047 */
[----:B------:R-:W3:Y:S01]  /*5830*/  MUFU.EX2 R32, R129 ;  /* 0x0000008100207308 */ /* 0x000ee20000000800 */
[C---:B-1----:R-:W-:Y:S01]  /*5840*/  F2FP.BF16.F32.PACK_AB R9, R20.reuse, R125 ;  /* 0x0000007d1409723e */ /* 0x042fe200000010ff */
[----:B------:R-:W-:-:S06]  /*5850*/  FADD.FTZ R14, R20, R3 ;  /* 0x00000003140e7221 */ /* 0x000fcc0000010000 */
[----:B------:R-:W1:Y:S01]  /*5860*/  MUFU.EX2 R54, R54 ;  /* 0x0000003600367308 */ /* 0x000e620000000800 */
[----:B--2---:R-:W-:-:S07]  /*5870*/  FADD.FTZ R3, R127, R14 ;  /* 0x0000000e7f037221 */ /* 0x004fce0000010000 */
[----:B------:R-:W2:Y:S01]  /*5880*/  MUFU.EX2 R83, R83 ;  /* 0x0000005300537308 */ /* 0x000ea20000000800 */
[C---:B---3--:R-:W-:Y:S01]  /*5890*/  F2FP.BF16.F32.PACK_AB R11, R32.reuse, R127 ;  /* 0x0000007f200b723e */ /* 0x048fe200000010ff */
[----:B------:R-:W-:Y:S01]  /*58a0*/  FADD.FTZ R6, R32, R3 ;  /* 0x0000000320067221 */ /* 0x000fe20000010000 */
[----:B------:R-:W-:-:S03]  /*58b0*/  IMAD.MOV.U32 R32, RZ, RZ, R71 ;  /* 0x000000ffff207224 */ /* 0x000fc600078e0047 */
[----:B------:R-:W-:Y:S02]  /*58c0*/  STSM.16.M88.4 [R22+0x2eb00], R8 ;  /* 0x02eb000816007844 */ /* 0x000fe40000000200 */
[----:B------:R-:W-:Y:S01]  /*58d0*/  MUFU.EX2 R55, R55 ;  /* 0x0000003700377308 */ /* 0x000fe20000000800 */
[----:B-1----:R-:W-:-:S07]  /*58e0*/  FADD.FTZ R14, R54, R5 ;  /* 0x00000005360e7221 */ /* 0x002fce0000010000 */
[----:B------:R-:W1:Y:S01]  /*58f0*/  MUFU.EX2 R56, R56 ;  /* 0x0000003800387308 */ /* 0x000e620000000800 */
[C---:B--2---:R-:W-:Y:S01]  /*5900*/  F2FP.BF16.F32.PACK_AB R24, R83.reuse, R54 ;  /* 0x000000365318723e */ /* 0x044fe200000010ff */
[----:B------:R-:W-:Y:S01]  /*5910*/  FADD.FTZ R14, R83, R14 ;  /* 0x0000000e530e7221 */ /* 0x000fe20000010000 */
[----:B------:R-:W-:-:S05]  /*5920*/  IMAD.MOV.U32 R54, RZ, RZ, R71 ;  /* 0x000000ffff367224 */ /* 0x000fca00078e0047 */
[----:B------:R-:W2:Y:S08]  /*5930*/  MUFU.EX2 R131, R131 ;  /* 0x0000008300837308 */ /* 0x000eb00000000800 */
[----:B------:R-:W3:Y:S01]  /*5940*/  MUFU.EX2 R0, R133 ;  /* 0x0000008500007308 */ /* 0x000ee20000000800 */
[----:B-1----:R-:W-:-:S07]  /*5950*/  F2FP.BF16.F32.PACK_AB R26, R56, R55 ;  /* 0x00000037381a723e */ /* 0x002fce00000010ff */
[----:B------:R-:W-:Y:S01]  /*5960*/  MUFU.EX2 R135, R135 ;  /* 0x0000008700877308 */ /* 0x000fe20000000800 */
[----:B--2---:R-:W-:-:S07]  /*5970*/  FADD.FTZ R3, R131, R6 ;  /* 0x0000000683037221 */ /* 0x004fce0000010000 */
[----:B------:R-:W1:Y:S01]  /*5980*/  MUFU.EX2 R12, R137 ;  /* 0x00000089000c7308 */ /* 0x000e620000000800 */
[C---:B---3--:R-:W-:Y:S01]  /*5990*/  F2FP.BF16.F32.PACK_AB R25, R0.reuse, R131 ;  /* 0x000000830019723e */ /* 0x048fe200000010ff */
[----:B------:R-:W-:Y:S01]  /*59a0*/  FADD.FTZ R6, R0, R3 ;  /* 0x0000000300067221 */ /* 0x000fe20000010000 */
[----:B------:R-:W-:Y:S01]  /*59b0*/  FADD.FTZ R3, R55, R14 ;  /* 0x0000000e37037221 */ /* 0x000fe20000010000 */
[----:B------:R-:W-:-:S03]  /*59c0*/  MOV R55, R71 ;  /* 0x0000004700377202 */ /* 0x000fc60000000f00 */
[----:B------:R-:W-:Y:S01]  /*59d0*/  FADD.FTZ R3, R56, R3 ;  /* 0x0000000338037221 */ /* 0x000fe20000010000 */
[----:B------:R-:W-:Y:S01]  /*59e0*/  IMAD.MOV.U32 R56, RZ, RZ, R71 ;  /* 0x000000ffff387224 */ /* 0x000fe200078e0047 */
[----:B-1----:R-:W-:Y:S01]  /*59f0*/  F2FP.BF16.F32.PACK_AB R27, R12, R135 ;  /* 0x000000870c1b723e */ /* 0x002fe200000010ff */
[----:B------:R-:W-:-:S04]  /*5a00*/  FADD.FTZ R135, R135, R6 ;  /* 0x0000000687877221 */ /* 0x000fc80000010000 */
[----:B------:R1:W-:Y:S01]  /*5a10*/  STSM.16.M88.4 [R22+0x30300], R24 ;  /* 0x0303001816007844 */ /* 0x0003e20000000200 */
[----:B------:R-:W-:Y:S01]  /*5a20*/  FADD.FTZ R0, R12, R135 ;  /* 0x000000870c007221 */ /* 0x000fe20000010000 */
[----:B------:R2:W-:Y:S06]  /*5a30*/  MEMBAR.ALL.CTA ;  /* 0x0000000000007992 */ /* 0x0005ec0000008000 */
[----:B--2---:R-:W2:Y:S01]  /*5a40*/  FENCE.VIEW.ASYNC.S ;  /* 0x00000000000073c6 */ /* 0x004ea20000000000 */
[--C-:B-1----:R-:W-:Y:S01]  /*5a50*/  IMAD.MOV.U32 R27, RZ, RZ, R71.reuse ;  /* 0x000000ffff1b7224 */ /* 0x102fe200078e0047 */
[----:B------:R-:W-:Y:S01]  /*5a60*/  MOV R25, R71 ;  /* 0x0000004700197202 */ /* 0x000fe20000000f00 */
[----:B------:R-:W-:-:S02]  /*5a70*/  IMAD.MOV.U32 R26, RZ, RZ, R71 ;  /* 0x000000ffff1a7224 */ /* 0x000fc400078e0047 */
[----:B------:R-:W-:Y:S01]  /*5a80*/  IMAD.MOV.U32 R24, RZ, RZ, R71 ;  /* 0x000000ffff187224 */ /* 0x000fe200078e0047 */
[----:B--2---:R-:W-:Y:S01]  /*5a90*/  NOP ;  /* 0x0000000000007918 */ /* 0x004fe20000000000 */
[----:B------:R-:W-:Y:S05]  /*5aa0*/  @!P2 BRA `(.L_x_9792) ;  /* 0x0000004c0030a947 */ /* 0x000fea0003800000 */
[----:B------:R-:W-:Y:S01]  /*5ab0*/  UMOV UR60, UR61 ;  /* 0x0000003d003c7c82 */ /* 0x000fe20008000000 */
[----:B------:R-:W-:Y:S01]  /*5ac0*/  R2UR UR61, R148 ;  /* 0x00000000943d72ca */ /* 0x000fe200000e0000 */
[----:B------:R-:W-:Y:S01]  /*5ad0*/  ULDC.64 UR6, c[0x0][0x3f8] ;  /* 0x0000fe0000067ab9 */ /* 0x000fe20000000a00 */
        /* <DEDUP_REMOVED lines=26> */
[----:B------:R-:W-:Y:S01]  /*5c80*/  IMAD.U32 R7, RZ, RZ, UR6 ;  /* 0x00000006ff077e24 */ /* 0x000fe2000f8e00ff */
[----:B------:R-:W-:Y:S01]  /*5c90*/  MOV R6, UR7 ;  /* 0x0000000700067c02 */ /* 0x000fe20008000f00 */
[----:B------:R-:W-:Y:S01]  /*5ca0*/  UMOV UR45, UR46 ;  /* 0x0000002e002d7c82 */ /* 0x000fe20008000000 */
[----:B------:R-:W-:-:S05]  /*5cb0*/  ULDC UR40, c[0x0][0x9d8] ;  /* 0x0002760000287ab9 */ /* 0x000fca0000000800 */
.L_x_9801:
        /* <DEDUP_REMOVED lines=11> */
.L_x_9794:
[----:B------:R-:W-:Y:S01]  /*5d70*/  R2UR UR7, R148 ;  /* 0x00000000940772ca */ /* 0x000fe200000e0000 */
[----:B------:R-:W-:-:S12]  /*5d80*/  ULEA UR6, UR46, UR47, 0x3 ;  /* 0x0000002f2e067291 */ /* 0x000fd8000f8e183f */
[----:B------:R-:W-:-:S05]  /*5d90*/  IMAD.U32 R9, RZ, RZ, UR7 ;  /* 0x00000007ff097e24 */ /* 0x000fca000f8e00ff */
[----:B------:R-:W-:-:S04]  /*5da0*/  SHF.L.U32 R9, R9, 0x1f, RZ ;  /* 0x0000001f09097819 */ /* 0x000fc800000006ff */
[----:B------:R1:W2:Y:S01]  /*5db0*/  SYNCS.PHASECHK.TRANS64.TRYWAIT P2, [UR6+0x31c30], R9 ;  /* 0x031c3009ff0075a7 */ /* 0x0002a20008040146 */
[----:B------:R-:W-:Y:S05]  /*5dc0*/  @!P0 BRA `(.L_x_9795) ;  /* 0x0000000000048947 */ /* 0x000fea0003800000 */
[----:B------:R-:W-:Y:S01]  /*5dd0*/  BPT.TRAP 0x1 ;  /* 0x000000040000795c */ /* 0x000fe20000300000 */
.L_x_9795:
[----:B--2---:R-:W-:Y:S05]  /*5de0*/  @P2 BRA `(.L_x_9793) ;  /* 0x0000000000082947 */ /* 0x004fea0003800000 */
[----:B------:R-:W2:Y:S02]  /*5df0*/  SYNCS.PHASECHK.TRANS64.TRYWAIT P2, [UR6+0x31c30], R9 ;  /* 0x031c3009ff0075a7 */ /* 0x000ea40008040146 */
[----:B--2---:R-:W-:Y:S05]  /*5e00*/  @!P2 BRA `(.L_x_9796) ;  /* 0x000000d4004ca947 */ /* 0x004fea0003800000 */
.L_x_9793:
[----:B-12---:R-:W-:Y:S01]  /*5e10*/  VIADD R9, R16, 0x8 ;  /* 0x0000000810097836 */ /* 0x006fe20000000000 */
[----:B------:R-:W-:Y:S01]  /*5e20*/  UIMAD UR6, UR46, 0x6c0, UR41 ;  /* 0x000006c02e0678a4 */ /* 0x000fe2000f8e0229 */
[----:B------:R-:W-:Y:S01]  /*5e30*/  UMOV UR7, 0x80000020 ;  /* 0x8000002000077882 */ /* 0x000fe20000000000 */
[----:B------:R-:W-:Y:S02]  /*5e40*/  UMOV UR28, UR4 ;  /* 0x00000004001c7c82 */ /* 0x000fe40008000000 */
[----:B------:R1:W-:Y:S01]  /*5e50*/  BAR.SYNC.DEFER_BLOCKING R9, 0x100 ;  /* 0x000400090000751d */ /* 0x0003e20000010000 */
[----:B------:R-:W-:Y:S02]  /*5e60*/  UIADD3 UR30, UR6, 0x40, URZ ;  /* 0x00000040061e7890 */ /* 0x000fe4000fffe03f */
[----:B------:R-:W-:Y:S02]  /*5e70*/  UIADD3 UR34, UR6, 0x80, URZ ;  /* 0x0000008006227890 */ /* 0x000fe4000fffe03f */
[----:B------:R-:W-:Y:S01]  /*5e80*/  UIADD3 UR38, UR6, 0xc0, URZ ;  /* 0x000000c006267890 */ /* 0x000fe2000fffe03f */
        /* <DEDUP_REMOVED lines=15> */
[----:B------:R-:W-:Y:S01]  /*5f80*/  WARPGROUP.ARRIVE ;  /* 0x00000000000079c5 */ /* 0x000fe20000000000 */
[----:B------:R-:W-:Y:S01]  /*5f90*/  UMOV UR55, 0x80000020 ;  /* 0x8000002000377882 */ /* 0x000fe20000000000 */
[----:B------:R-:W-:Y:S01]  /*5fa0*/  UIADD3 UR58, UR6, 0x180, URZ ;  /* 0x00000180063a7890 */ /* 0x000fe2000fffe03f */
[----:B------:R-:W-:Y:S01]  /*5fb0*/  UMOV UR56, UR4 ;  /* 0x0000000400387c82 */ /* 0x000fe20008000000 */
[----:B------:R-:W-:-:S02]  /*5fc0*/  UMOV UR57, UR5 ;  /* 0x0000000500397c82 */ /* 0x000fc40008000000 */
[----:B------:R-:W-:Y:S01]  /*5fd0*/  HGMMA.64x16x16.F32.BF16 R136, gdesc[UR4], RZ, !UPT, gsb0 ;  /* 0x00200000048879f0 */ /* 0x000fe2000c0018ff */
[----:B------:R-:W-:Y:S01]  /*5fe0*/  UMOV UR59, 0x80000020 ;  /* 0x80000020003b7882 */ /* 0x000fe20000000000 */
        /* <DEDUP_REMOVED lines=328> */
.L_x_9798:
[----:B------:R-:W-:Y:S01]  /*7470*/  ULEA UR6, UR45, UR47, 0x3 ;  /* 0x0000002f2d067291 */ /* 0x000fe2000f8e183f */
[----:B------:R-:W-:-:S05]  /*7480*/  IMAD.U32 R9, RZ, RZ, UR61 ;  /* 0x0000003dff097e24 */ /* 0x000fca000f8e00ff */
[----:B------:R-:W-:-:S04]  /*7490*/  SHF.L.U32 R9, R9, 0x1f, RZ ;  /* 0x0000001f09097819 */ /* 0x000fc800000006ff */
[----:B------:R1:W2:Y:S01]  /*74a0*/  SYNCS.PHASECHK.TRANS64.TRYWAIT P2, [UR6+0x31c50], R9 ;  /* 0x031c5009ff0075a7 */ /* 0x0002a20008040146 */
[----:B------:R-:W-:Y:S05]  /*74b0*/  @!P0 BRA `(.L_x_9799) ;  /* 0x0000000000048947 */ /* 0x000fea0003800000 */
[----:B------:R-:W-:Y:S01]  /*74c0*/  BPT.TRAP 0x1 ;  /* 0x000000040000795c */ /* 0x000fe20000300000 */
.L_x_9799:
[----:B--2---:R-:W-:Y:S05]  /*74d0*/  @P2 BRA `(.L_x_9797) ;  /* 0x0000000000082947 */ /* 0x004fea0003800000 */
[----:B------:R-:W2:Y:S02]  /*74e0*/  SYNCS.PHASECHK.TRANS64.TRYWAIT P2, [UR6+0x31c50], R9 ;  /* 0x031c5009ff0075a7 */ /* 0x000ea40008040146 */
[----:B--2---:R-:W-:Y:S05]  /*74f0*/  @!P2 BRA `(.L_x_9800) ;  /* 0x000000bc00a8a947 */ /* 0x004fea0003800000 */
.L_x_9797:
[----:B------:R-:W-:Y:S01]  /*7500*/  UIADD3 UR6, UR47, 0x200, URZ ;  /* 0x000002002f067890 */ /* 0x000fe2000fffe03f */
[----:B------:R-:W-:Y:S01]  /*7510*/  R2UR UR10, R145 ;  /* 0x00000000910a72ca */ /* 0x000fe200000e0000 */
[----:B------:R-:W-:Y:S01]  /*7520*/  WARPGROUP.ARRIVE ;  /* 0x00000000000079c5 */ /* 0x000fe20000000000 */
[----:B------:R-:W-:Y:S01]  /*7530*/  UMOV UR29, 0xc0000010 ;  /* 0xc0000010001d7882 */ /* 0x000fe20000000000 */
[----:B------:R-:W-:Y:S01]  /*7540*/  USHF.R.U32.HI UR6, URZ, 0x4, UR6 ;  /* 0x000000043f067899 */ /* 0x000fe20008011606 */
[----:B------:R-:W-:Y:S01]  /*7550*/  R2UR UR11, R6 ;  /* 0x00000000060b72ca */ /* 0x000fe200000e0000 */
[----:B------:R-:W-:Y:S01]  /*7560*/  UMOV UR31, 0x80000020 ;  /* 0x80000020001f7882 */ /* 0x000fe20000000000 */
[----:B------:R-:W-:Y:S01]  /*7570*/  FMUL.FTZ R153, R108, UR40 ;  /* 0x000000286c997c20 */ /* 0x000fe20008410000 */
[----:B------:R-:W-:Y:S01]  /*7580*/  ULOP3.LUT UR6, UR6, 0x3fff, URZ, 0xc0, !UPT ;  /* 0x00003fff06067892 */ /* 0x000fe2000f8ec03f */
[----:B------:R-:W3:Y:S01]  /*7590*/  LDC R108, c[0x0][0x288] ;  /* 0x0000a200ff6c7b82 */ /* 0x000ee20000000800 */
[----:B------:R-:W-:Y:S01]  /*75a0*/  ULDC UR14, c[0x0][0x2e0] ;  /* 0x0000b800000e7ab9 */ /* 0x000fe20000000800 */
[----:B------:R-:W-:Y:S01]  /*75b0*/  FMUL.FTZ R149, R136, UR40 ;  /* 0x0000002888957c20 */ /* 0x000fe20008410000 */
[----:B------:R-:W-:Y:S01]  /*75c0*/  ULOP3.LUT UR7, UR6, 0x2400000, URZ, 0xfc, !UPT ;  /* 0x0240000006077892 */ /* 0x000fe2000f8efc3f */
[----:B------:R-:W-:Y:S01]  /*75d0*/  FMUL.FTZ R154, R96, UR40 ;  /* 0x00000028609a7c20 */ /* 0x000fe20008410000 */
[----:B------:R-:W-:Y:S01]  /*75e0*/  ULOP3.LUT UR6, UR10, 0x10000, URZ, 0xfc, !UPT ;  /* 0x000100000a067892 */ /* 0x000fe2000f8efc3f */
[----:B------:R-:W-:Y:S01]  /*75f0*/  R2UR UR10, R7 ;  /* 0x00000000070a72ca */ /* 0x000fe200000e0000 */
[----:B------:R-:W-:Y:S01]  /*7600*/  UIMAD UR7, UR45, 0x6c0, UR7 ;  /* 0x000006c02d0778a4 */ /* 0x000fe2000f8e0207 */
[----:B------:R-:W-:Y:S01]  /*7610*/  FMUL.FTZ R136, R137, UR40 ;  /* 0x0000002889887c20 */ /* 0x000fe20008410000 */
[----:B------:R-:W-:Y:S01]  /*7620*/  FMUL.FTZ R96, R98, UR40 ;  /* 0x0000002862607c20 */ /* 0x000fe20008410000 */
[----:B------:R-:W4:Y:S01]  /*7630*/  MUFU.TANH R149, R149 ;  /* 0x0000009500957308 */ /* 0x000f220000002400 */
[----:B-12---:R-:W-:Y:S01]  /*7640*/  FMUL.FTZ R9, R138, UR40 ;  /* 0x000000288a097c20 */ /* 0x006fe20008410000 */
[----:B------:R-:W-:Y:S01]  /*7650*/  UMOV UR28, UR6 ;  /* 0x00000006001c7c82 */ /* 0x000fe20008000000 */
[----:B------:R-:W-:Y:S01]  /*7660*/  FMUL.FTZ R138, R140, UR40 ;  /* 0x000000288c8a7c20 */ /* 0x000fe20008410000 */
[----:B------:R-:W-:Y:S01]  /*7670*/  UMOV UR30, UR7 ;  /* 0x00000007001e7c82 */ /* 0x000fe20008000000 */
[----:B------:R-:W-:Y:S01]  /*7680*/  FMUL.FTZ R21, R122, UR40 ;  /* 0x000000287a157c20 */ /* 0x000fe20008410000 */
[----:B------:R-:W-:Y:S01]  /*7690*/  HGMMA.64x96x16.F32.BF16 R24, gdesc[UR28].tnspB, R24, gsb0 ;  /* 0x416000001c1879f0 */ /* 0x000fe20008001818 */
[----:B------:R-:W-:Y:S01]  /*76a0*/  UIADD3 UR28, UR6, 0x180, URZ ;  /* 0x00000180061c7890 */ /* 0x000fe2000fffe03f */
[----:B------:R-:W1:Y:S01]  /*76b0*/  MUFU.TANH R136, R136 ;  /* 0x0000008800887308 */ /* 0x000e620000002400 */
[----:B------:R-:W-:Y:S01]  /*76c0*/  UIADD3 UR30, UR7, 0x40, URZ ;  /* 0x00000040071e7890 */ /* 0x000fe2000fffe03f */
[----:B------:R-:W-:Y:S01]  /*76d0*/  FMUL.FTZ R122, R127, UR40 ;  /* 0x000000287f7a7c20 */ /* 0x000fe20008410000 */
[----:B------:R-:W-:Y:S01]  /*76e0*/  UMOV UR29, 0xc0000010 ;  /* 0xc0000010001d7882 */ /* 0x000fe20000000000 */
[----:B------:R-:W-:Y:S01]  /*76f0*/  UMOV UR31, 0x80000020 ;  /* 0x80000020001f7882 */ /* 0x000fe20000000000 */
[----:B------:R-:W-:Y:S01]  /*7700*/  UISETP.NE.U32.AND UP0, UPT, UR10, URZ, UPT ;  /* 0x0000003f0a00728c */ /* 0x000fe2000bf05070 */
[----:B------:R-:W-:Y:S01]  /*7710*/  FMUL.FTZ R137, R141, UR40 ;  /* 0x000000288d897c20 */ /* 0x000fe20008410000 */
[----:B------:R-:W-:Y:S01]  /*7720*/  UIMAD UR10, UR60, -0x90, UR42 ;  /* 0xffffff703c0a78a4 */ /* 0x000fe2000f8e022a */
[----:B------:R-:W-:Y:S01]  /*7730*/  FMUL.FTZ R127, R112, UR40 ;  /* 0x00000028707f7c20 */ /* 0x000fe20008410000 */
[----:B------:R-:W-:Y:S01]  /*7740*/  UISETP.NE.AND.EX UP0, UPT, UR11, URZ, UPT, UP0 ;  /* 0x0000003f0b00728c */ /* 0x000fe2000bf05300 */
[----:B------:R-:W-:Y:S01]  /*7750*/  FMUL.FTZ R112, R114, UR40 ;  /* 0x0000002872707c20 */ /* 0x000fe20008410000 */
[----:B------:R-:W-:Y:S01]  /*7760*/  UIADD3 UR10, UR10, 0x1, URZ ;  /* 0x000000010a0a7890 */ /* 0x000fe2000fffe03f */
[----:B------:R-:W2:Y:S01]  /*7770*/  MUFU.TANH R138, R138 ;  /* 0x0000008a008a7308 */ /* 0x000ea20000002400 */
[----:B------:R-:W-:Y:S01]  /*7780*/  ULDC UR11, c[0x0][0x404] ;  /* 0x00010100000b7ab9 */ /* 0x000fe20000000800 */
[----:B------:R-:W-:Y:S01]  /*7790*/  FMUL.FTZ R114, R118, UR40 ;  /* 0x0000002876727c20 */ /* 0x000fe20008410000 */
[----:B------:R-:W-:Y:S01]  /*77a0*/  USEL UR11, UR11, 0x1, UP0 ;  /* 0x000000010b0b7887 */ /* 0x000fe20008000000 */
[----:B------:R-:W-:Y:S01]  /*77b0*/  FMUL.FTZ R10, R139, UR40 ;  /* 0x000000288b0a7c20 */ /* 0x000fe20008410000 */
[----:B------:R-:W-:Y:S01]  /*77c0*/  FMUL.FTZ R139, R128, UR40 ;  /* 0x00000028808b7c20 */ /* 0x000fe20008410000 */
[----:B------:R-:W-:Y:S01]  /*77d0*/  FMUL.FTZ R129, R129, UR40 ;  /* 0x0000002881817c20 */ /* 0x000fe20008410000 */
[----:B------:R-:W-:Y:S01]  /*77e0*/  UIMAD UR10, UR11, UR14, UR10 ;  /* 0x0000000e0b0a72a4 */ /* 0x000fe2000f8e020a */
[----:B------:R-:W5:Y:S01]  /*77f0*/  MUFU.TANH R137, R137 ;  /* 0x0000008900897308 */ /* 0x000f620000002400 */
[----:B------:R-:W-:Y:S01]  /*7800*/  FMUL.FTZ R140, R132, UR40 ;  /* 0x00000028848c7c20 */ /* 0x000fe20008410000 */
[----:B------:R-:W-:Y:S01]  /*7810*/  FMUL.FTZ R141, R116, UR40 ;  /* 0x00000028748d7c20 */ /* 0x000fe20008410000 */
[----:B------:R-:W-:Y:S01]  /*7820*/  FMUL.FTZ R116, R117, UR40 ;  /* 0x0000002875747c20 */ /* 0x000fe20008410000 */
[----:B------:R-:W-:Y:S01]  /*7830*/  FMUL.FTZ R13, R130, UR40 ;  /* 0x00000028820d7c20 */ /* 0x000fe20008410000 */
[----:B---3--:R-:W-:Y:S01]  /*7840*/  IADD3 R98, -R108, UR10, RZ ;  /* 0x0000000a6c627c10 */ /* 0x008fe2000fffe1ff */
[----:B------:R-:W-:Y:S01]  /*7850*/  FMUL.FTZ R117, R93, UR40 ;  /* 0x000000285d757c20 */ /* 0x000fe20008410000 */
[----:B------:R-:W-:Y:S01]  /*7860*/  FMUL.FTZ R14, R131, UR40 ;  /* 0x00000028830e7c20 */ /* 0x000fe20008410000 */
[----:B------:R-:W3:Y:S01]  /*7870*/  MUFU.TANH R139, R139 ;  /* 0x0000008b008b7308 */ /* 0x000ee20000002400 */
[----:B------:R-:W-:Y:S01]  /*7880*/  FMUL.FTZ R131, R133, UR40 ;  /* 0x0000002885837c20 */ /* 0x000fe20008410000 */
[----:B------:R-:W-:-:S02]  /*7890*/  IMAD R98, R19, -0x2, R98 ;  /* 0xfffffffe13627824 */ /* 0x000fc400078e0262 */
[----:B------:R-:W-:Y:S01]  /*78a0*/  FMUL.FTZ R15, R134, UR40 ;  /* 0x00000028860f7c20 */ /* 0x000fe20008410000 */
[----:B------:R-:W-:Y:S01]  /*78b0*/  FMUL.FTZ R134, R120, UR40 ;  /* 0x0000002878867c20 */ /* 0x000fe20008410000 */
[----:B------:R-:W-:Y:S01]  /*78c0*/  FMUL.FTZ R133, R121, UR40 ;  /* 0x0000002879857c20 */ /* 0x000fe20008410000 */
[----:B------:R-:W-:Y:S01]  /*78d0*/  FMUL.FTZ R121, R126, UR40 ;  /* 0x000000287e797c20 */ /* 0x000fe20008410000 */
[----:B------:R-:W-:Y:S01]  /*78e0*/  IADD3 R118, R23, R98, RZ ;  /* 0x0000006217767210 */ /* 0x000fe20007ffe0ff */
[----:B------:R-:W3:Y:S01]  /*78f0*/  MUFU.TANH R129, R129 ;  /* 0x0000008100817308 */ /* 0x000ee20000002400 */
[----:B------:R-:W-:Y:S01]  /*7900*/  FMUL.FTZ R20, R135, UR40 ;  /* 0x0000002887147c20 */ /* 0x000fe20008410000 */
[----:B------:R-:W-:Y:S01]  /*7910*/  FMUL.FTZ R135, R124, UR40 ;  /* 0x000000287c877c20 */ /* 0x000fe20008410000 */
[C---:B------:R-:W-:Y:S01]  /*7920*/  ISETP.GT.AND P2, PT, R118.reuse, RZ, PT ;  /* 0x000000ff7600720c */ /* 0x040fe20003f44270 */
[----:B------:R-:W-:Y:S01]  /*7930*/  FMUL.FTZ R89, R89, UR40 ;  /* 0x0000002859597c20 */ /* 0x000fe20008410000 */
[C---:B------:R-:W-:Y:S01]  /*7940*/  ISETP.GT.AND P3, PT, R118.reuse, 0x1, PT ;  /* 0x000000017600780c */ /* 0x040fe20003f64270 */
[----:B------:R-:W-:Y:S01]  /*7950*/  FMUL.FTZ R120, R123, UR40 ;  /* 0x000000287b787c20 */ /* 0x000fe20008410000 */
[----:B----4-:R-:W-:Y:S01]  /*7960*/  FSEL R132, R149, -INF , P2 ;  /* 0xff80000095847808 */ /* 0x010fe20001000000 */
[----:B------:R-:W4:Y:S01]  /*7970*/  MUFU.TANH R140, R140 ;  /* 0x0000008c008c7308 */ /* 0x000f220000002400 */
        /* <DEDUP_REMOVED lines=14> */
[----:B-----5:R-:W-:Y:S01]  /*7a60*/  FSEL R128, R137, -INF , P3 ;  /* 0xff80000089807808 */ /* 0x020fe20001800000 */
[----:B------:R-:W2:Y:S01]  /*7a70*/  MUFU.TANH R134, R134 ;  /* 0x0000008600867308 */ /* 0x000ea20000002400 */
[----:B------:R-:W-:Y:S01]  /*7a80*/  FMNMX.FTZ R93, R98, R93, !PT ;  /* 0x0000005d625d7209 */ /* 0x000fe20007810000 */
[----:B------:R-:W-:Y:S01]  /*7a90*/  FMUL.FTZ R110, R97, UR40 ;  /* 0x00000028616e7c20 */ /* 0x000fe20008410000 */
[----:B------:R-:W-:Y:S01]  /*7aa0*/  ISETP.GT.AND P3, PT, R118, 0x11, PT ;  /* 0x000000117600780c */ /* 0x000fe20003f64270 */
[----:B------:R-:W-:Y:S01]  /*7ab0*/  FMUL.FTZ R11, R142, UR40 ;  /* 0x000000288e0b7c20 */ /* 0x000fe20008410000 */
[----:B---3--:R-:W-:Y:S01]  /*7ac0*/  FSEL R126, R139, -INF , P2 ;  /* 0xff8000008b7e7808 */ /* 0x008fe20001000000 */
[----:B------:R-:W-:Y:S01]  /*7ad0*/  FMUL.FTZ R97, R99, UR40 ;  /* 0x0000002863617c20 */ /* 0x000fe20008410000 */
        /* <DEDUP_REMOVED lines=12> */
[----:B------:R-:W-:Y:S01]  /*7ba0*/  ISETP.GT.AND P2, PT, R118, 0x20, PT ;  /* 0x000000207600780c */ /* 0x000fe20003f44270 */
        /* <DEDUP_REMOVED lines=13> */
[----:B----4-:R-:W-:Y:S01]  /*7c80*/  FMNMX.FTZ R89, R108, R93, !PT ;  /* 0x0000005d6c597209 */ /* 0x010fe20007810000 */
[----:B------:R-:W-:Y:S01]  /*7c90*/  FMUL.FTZ R76, R76, UR40 ;  /* 0x000000284c4c7c20 */ /* 0x000fe20008410000 */
[----:B-1----:R-:W-:Y:S01]  /*7ca0*/  FSEL R93, R131, -INF , P3 ;  /* 0xff800000835d7808 */ /* 0x002fe20001800000 */
[----:B------:R-:W-:Y:S01]  /*7cb0*/  FMUL.FTZ R72, R102, UR40 ;  /* 0x0000002866487c20 */ /* 0x000fe20008410000 */
[----:B------:R-:W-:Y:S01]  /*7cc0*/  FMNMX.FTZ R136, R124, R89, !PT ;  /* 0x000000597c887209 */ /* 0x000fe20007810000 */
[----:B------:R-:W-:Y:S01]  /*7cd0*/  FMUL.FTZ R83, R83, UR40 ;  /* 0x0000002853537c20 */ /* 0x000fe20008410000 */
[----:B------:R-:W-:Y:S01]  /*7ce0*/  ISETP.GT.AND P3, PT, R118, 0x21, PT ;  /* 0x000000217600780c */ /* 0x000fe20003f64270 */
[----:B------:R-:W-:-:S02]  /*7cf0*/  WARPGROUP.DEPBAR.LE gsb0, 0x0 ;  /* 0x00008000000079c5 */ /* 0x000fc40000010000 */
[----:B------:R-:W-:Y:S01]  /*7d00*/  WARPGROUP.ARRIVE ;  /* 0x00000000000079c5 */ /* 0x000fe20000000000 */
[----:B------:R-:W-:Y:S01]  /*7d10*/  MUFU.TANH R127, R127 ;  /* 0x0000007f007f7308 */ /* 0x000fe20000002400 */
[----:B--2---:R-:W-:Y:S01]  /*7d20*/  FSEL R89, R134, -INF , P2 ;  /* 0xff80000086597808 */ /* 0x004fe20001000000 */
[----:B------:R-:W-:Y:S01]  /*7d30*/  FMUL.FTZ R86, R86, UR40 ;  /* 0x0000002856567c20 */ /* 0x000fe20008410000 */
[----:B------:R-:W-:Y:S01]  /*7d40*/  FMNMX.FTZ R136, R93, R136, !PT ;  /* 0x000000885d887209 */ /* 0x000fe20007810000 */
[----:B------:R-:W-:Y:S01]  /*7d50*/  FMUL.FTZ R87, R87, UR40 ;  /* 0x0000002857577c20 */ /* 0x000fe20008410000 */
[----:B------:R-:W-:Y:S01]  /*7d60*/  HGMMA.64x96x16.F32.BF16 R24, gdesc[UR28].tnspB, R24, gsb0 ;  /* 0x416000001c1879f0 */ /* 0x000fe20008001818 */
[----:B------:R-:W-:Y:S01]  /*7d70*/  UIADD3 UR28, UR6, 0x300, URZ ;  /* 0x00000300061c7890 */ /* 0x000fe2000fffe03f */
[----:B------:R-:W-:Y:S01]  /*7d80*/  ISETP.GT.AND P2, PT, R118, 0x28, PT ;  /* 0x000000287600780c */ /* 0x000fe20003f44270 */
[----:B------:R-:W-:Y:S01]  /*7d90*/  UIADD3 UR30, UR7, 0x80, URZ ;  /* 0x00000080071e7890 */ /* 0x000fe2000fffe03f */
[----:B------:R-:W1:Y:S01]  /*7da0*/  MUFU.TANH R125, R125 ;  /* 0x0000007d007d7308 */ /* 0x000e620000002400 */
[----:B------:R-:W-:Y:S01]  /*7db0*/  UMOV UR29, 0xc0000010 ;  /* 0xc0000010001d7882 */ /* 0x000fe20000000000 */
[----:B------:R-:W-:Y:S01]  /*7dc0*/  UMOV UR31, 0x80000020 ;  /* 0x80000020001f7882 */ /* 0x000fe20000000000 */
[----:B------:R-:W-:Y:S01]  /*7dd0*/  FMNMX.FTZ R136, R89, R136, !PT ;  /* 0x0000008859887209 */ /* 0x000fe20007810000 */
[----:B------:R-:W-:Y:S01]  /*7de0*/  FMUL.FTZ R74, R74, UR40 ;  /* 0x000000284a4a7c20 */ /* 0x000fe20008410000 */
[----:B------:R-:W-:-:S03]  /*7df0*/  R2UR UR61, R148 ;  /* 0x00000000943d72ca */ /* 0x000fc600000e0000 */
[----:B------:R3:W-:Y:S08]  /*7e00*/  MUFU.TANH R92, R99 ;  /* 0x00000063005c7308 */ /* 0x0007f00000002400 */
[----:B------:R-:W-:Y:S01]  /*7e10*/  MUFU.TANH R141, R141 ;  /* 0x0000008d008d7308 */ /* 0x000fe20000002400 */
[----:B---3--:R-:W-:Y:S02]  /*7e20*/  FSEL R99, R133, -INF , P3 ;  /* 0xff80000085637808 */ /* 0x008fe40001800000 */
[----:B------:R-:W-:-:S02]  /*7e30*/  ISETP.GT.AND P3, PT, R118, 0x29, PT ;  /* 0x000000297600780c */ /* 0x000fc40003f64270 */
[----:B------:R-:W-:Y:S02]  /*7e40*/  FMNMX.FTZ R136, R99, R136, !PT ;  /* 0x0000008863887209 */ /* 0x000fe40007810000 */
[----:B-----5:R-:W-:Y:S01]  /*7e50*/  FSEL R109, R123, -INF , P3 ;  /* 0xff8000007b6d7808 */ /* 0x020fe20001800000 */
[----:B------:R2:W-:Y:S01]  /*7e60*/  MUFU.TANH R88, R101 ;  /* 0x0000006500587308 */ /* 0x0005e20000002400 */
[----:B------:R-:W-:-:S04]  /*7e70*/  ISETP.GT.AND P3, PT, R118, 0x31, PT ;  /* 0x000000317600780c */ /* 0x000fc80003f64270 */
[----:B-1----:R-:W-:Y:S02]  /*7e80*/  FSEL R81, R125, -INF , P3 ;  /* 0xff8000007d517808 */ /* 0x002fe40001800000 */
[C---:B------:R-:W-:Y:S01]  /*7e90*/  ISETP.GT.AND P3, PT, R118.reuse, 0x39, PT ;  /* 0x000000397600780c */ /* 0x040fe20003f64270 */
[----:B------:R-:W1:Y:S01]  /*7ea0*/  MUFU.TANH R116, R116 ;  /* 0x0000007400747308 */ /* 0x000e620000002400 */
[----:B--2---:R-:W-:Y:S02]  /*7eb0*/  FSEL R101, R135, -INF , P2 ;  /* 0xff80000087657808 */ /* 0x004fe40001000000 */
[----:B------:R-:W-:Y:S02]  /*7ec0*/  ISETP.GT.AND P2, PT, R118, 0x30, PT ;  /* 0x000000307600780c */ /* 0x000fe40003f44270 */
[----:B------:R-:W-:-:S03]  /*7ed0*/  FMNMX.FTZ R136, R101, R136, !PT ;  /* 0x0000008865887209 */ /* 0x000fc60007810000 */
[----:B------:R-:W2:Y:S01]  /*7ee0*/  MUFU.TANH R143, R143 ;  /* 0x0000008f008f7308 */ /* 0x000ea20000002400 */
[----:B------:R-:W-:-:S07]  /*7ef0*/  FMNMX.FTZ R136, R109, R136, !PT ;  /* 0x000000886d887209 */ /* 0x000fce0007810000 */
[----:B------:R3:W-:Y:S01]  /*7f00*/  MUFU.TANH R134, R111 ;  /* 0x0000006f00867308 */ /* 0x0007e20000002400 */
[----:B-1----:R-:W-:Y:S01]  /*7f10*/  FSEL R119, R116, -INF , P3 ;  /* 0xff80000074777808 */ /* 0x002fe20001800000 */
[----:B------:R-:W-:Y:S01]  /*7f20*/  FMUL.FTZ R116, R78, UR40 ;  /* 0x000000284e747c20 */ /* 0x000fe20008410000 */
[----:B------:R-:W-:-:S05]  /*7f30*/  ISETP.GT.AND P3, PT, R118, 0x41, PT ;  /* 0x000000417600780c */ /* 0x000fca0003f64270 */
[----:B------:R-:W1:Y:S01]  /*7f40*/  MUFU.TANH R142, R142 ;  /* 0x0000008e008e7308 */ /* 0x000e620000002400 */
[----:B---3--:R-:W-:Y:S02]  /*7f50*/  FSEL R111, R127, -INF , P2 ;  /* 0xff8000007f6f7808 */ /* 0x008fe40001000000 */
[----:B------:R-:W-:Y:S02]  /*7f60*/  ISETP.GT.AND P2, PT, R118, 0x38, PT ;  /* 0x000000387600780c */ /* 0x000fe40003f44270 */
[----:B------:R-:W-:-:S03]  /*7f70*/  FMNMX.FTZ R136, R111, R136, !PT ;  /* 0x000000886f887209 */ /* 0x000fc60007810000 */
[----:B------:R-:W3:Y:S01]  /*7f80*/  MUFU.TANH R153, R153 ;  /* 0x0000009900997308 */ /* 0x000ee20000002400 */
[----:B------:R-:W-:-:S07]  /*7f90*/  FMNMX.FTZ R136, R81, R136, !PT ;  /* 0x0000008851887209 */ /* 0x000fce0007810000 */
[----:B------:R4:W-:Y:S08]  /*7fa0*/  MUFU.TANH R80, R117 ;  /* 0x0000007500507308 */ /* 0x0009f00000002400 */
[----:B------:R-:W5:Y:S01]  /*7fb0*/  MUFU.TANH R152, R152 ;  /* 0x0000009800987308 */ /* 0x000f620000002400 */
[----:B----4-:R-:W-:Y:S01]  /*7fc0*/  FSEL R117, R141, -INF , P2 ;  /* 0xff8000008d757808 */ /* 0x010fe20001000000 */
[----:B------:R-:W-:Y:S01]  /*7fd0*/  FMUL.FTZ R141, R85, UR40 ;  /* 0x00000028558d7c20 */ /* 0x000fe20008410000 */
[----:B------:R-:W-:-:S02]  /*7fe0*/  ISETP.GT.AND P2, PT, R118, 0x40, PT ;  /* 0x000000407600780c */ /* 0x000fc40003f44270 */
[----:B------:R-:W-:Y:S02]  /*7ff0*/  FMNMX.FTZ R136, R117, R136, !PT ;  /* 0x0000008875887209 */ /* 0x000fe40007810000 */
[----:B--2---:R-:W-:Y:S01]  /*8000*/  FSEL R123, R143, -INF , P2 ;  /* 0xff8000008f7b7808 */ /* 0x004fe20001000000 */
[----:B------:R-:W2:Y:S01]  /*8010*/  MUFU.TANH R154, R154 ;  /* 0x0000009a009a7308 */ /* 0x000ea20000002400 */
[----:B------:R-:W-:Y:S02]  /*8020*/  FMNMX.FTZ R136, R119, R136, !PT ;  /* 0x0000008877887209 */ /* 0x000fe40007810000 */
[----:B------:R-:W-:Y:S02]  /*8030*/  ISETP.GT.AND P2, PT, R118, 0x48, PT ;  /* 0x000000487600780c */ /* 0x000fe40003f44270 */
[----:B-1----:R-:W-:Y:S02]  /*8040*/  FSEL R85, R142, -INF , P3 ;  /* 0xff8000008e557808 */ /* 0x002fe40001800000 */
[----:B------:R-:W-:Y:S01]  /*8050*/  FMNMX.FTZ R136, R123, R136, !PT ;  /* 0x000000887b887209 */ /* 0x000fe20007810000 */
[----:B------:R-:W1:Y:S01]  /*8060*/  MUFU.TANH R110, R110 ;  /* 0x0000006e006e7308 */ /* 0x000e620000002400 */
[----:B------:R-:W-:Y:S01]  /*8070*/  ISETP.GT.AND P3, PT, R118, 0x49, PT ;  /* 0x000000497600780c */ /* 0x000fe20003f64270 */
[----:B------:R-:W-:-:S02]  /*8080*/  WARPGROUP.DEPBAR.LE gsb0, 0x0 ;  /* 0x00008000000079c5 */ /* 0x000fc40000010000 */
[----:B------:R-:W-:Y:S01]  /*8090*/  WARPGROUP.ARRIVE ;  /* 0x00000000000079c5 */ /* 0x000fe20000000000 */
[----:B---3--:R-:W-:Y:S02]  /*80a0*/  FSEL R127, R153, -INF , P2 ;  /* 0xff800000997f7808 */ /* 0x008fe40001000000 */
[----:B------:R-:W-:Y:S01]  /*80b0*/  FMNMX.FTZ R136, R85, R136, !PT ;  /* 0x0000008855887209 */ /* 0x000fe20007810000 */
[----:B------:R-:W3:Y:S01]  /*80c0*/  MUFU.TANH R100, R100 ;  /* 0x0000006400647308 */ /* 0x000ee20000002400 */
[----:B------:R-:W-:Y:S01]  /*80d0*/  ISETP.GT.AND P2, PT, R118, 0x50, PT ;  /* 0x000000507600780c */ /* 0x000fe20003f44270 */
[----:B------:R-:W-:Y:S01]  /*80e0*/  HGMMA.64x96x16.F32.BF16 R24, gdesc[UR28].tnspB, R24, gsb0 ;  /* 0x416000001c1879f0 */ /* 0x000fe20008001818 */
[----:B------:R-:W-:Y:S01]  /*80f0*/  UIADD3 UR28, UR6, 0x480, URZ ;  /* 0x00000480061c7890 */ /* 0x000fe2000fffe03f */
[----:B-----5:R-:W-:Y:S01]  /*8100*/  FSEL R125, R152, -INF , P3 ;  /* 0xff800000987d7808 */ /* 0x020fe20001800000 */
[----:B------:R-:W-:Y:S01]  /*8110*/  UIADD3 UR30, UR7, 0xc0, URZ ;  /* 0x000000c0071e7890 */ /* 0x000fe2000fffe03f */
[----:B------:R-:W-:Y:S01]  /*8120*/  FMNMX.FTZ R136, R127, R136, !PT ;  /* 0x000000887f887209 */ /* 0x000fe20007810000 */
[----:B------:R-:W-:Y:S01]  /*8130*/  UMOV UR29, 0xc0000010 ;  /* 0xc0000010001d7882 */ /* 0x000fe20000000000 */
[----:B------:R-:W-:Y:S01]  /*8140*/  UMOV UR31, 0x80000020 ;  /* 0x80000020001f7882 */ /* 0x000fe20000000000 */
[----:B------:R-:W-:Y:S01]  /*8150*/  ISETP.GT.AND P3, PT, R118, 0x51, PT ;  /* 0x000000517600780c */ /* 0x000fe20003f64270 */
[----:B------:R-:W4:Y:S01]  /*8160*/  MUFU.TANH R137, R137 ;  /* 0x0000008900897308 */ /* 0x000f220000002400 */
[----:B--2---:R-:W-:-:S02]  /*8170*/  FSEL R73, R154, -INF , P2 ;  /* 0xff8000009a497808 */ /* 0x004fc40001000000 */
[----:B------:R-:W-:Y:S02]  /*8180*/  FMNMX.FTZ R136, R125, R136, !PT ;  /* 0x000000887d887209 */ /* 0x000fe40007810000 */
[----:B------:R-:W-:Y:S02]  /*8190*/  ISETP.GT.AND P2, PT, R118, 0x58, PT ;  /* 0x000000587600780c */ /* 0x000fe40003f44270 */
[----:B-1----:R-:W-:Y:S01]  /*81a0*/  FSEL R129, R110, -INF , P3 ;  /* 0xff8000006e817808 */ /* 0x002fe20001800000 */
[----:B------:R-:W1:Y:S01]  /*81b0*/  MUFU.TANH R139, R139 ;  /* 0x0000008b008b7308 */ /* 0x000e620000002400 */
[----:B------:R-:W-:Y:S01]  /*81c0*/  FMNMX.FTZ R136, R73, R136, !PT ;  /* 0x0000008849887209 */ /* 0x000fe20007810000 */
[----:B------:R-:W-:Y:S01]  /*81d0*/  FMUL.FTZ R110, R79, UR40 ;  /* 0x000000284f6e7c20 */ /* 0x000fe20008410000 */
[----:B------:R-:W-:Y:S02]  /*81e0*/  ISETP.GT.AND P3, PT, R118, 0x59, PT ;  /* 0x000000597600780c */ /* 0x000fe40003f64270 */
[----:B---3--:R-:W-:-:S02]  /*81f0*/  FSEL R131, R100, -INF , P2 ;  /* 0xff80000064837808 */ /* 0x008fc40001000000 */
[----:B------:R-:W-:Y:S01]  /*8200*/  FMNMX.FTZ R136, R129, R136, !PT ;  /* 0x0000008881887209 */ /* 0x000fe20007810000 */
[----:B------:R-:W2:Y:S01]  /*8210*/  MUFU.TANH R84, R84 ;  /* 0x0000005400547308 */ /* 0x000ea20000002400 */
[----:B------:R-:W-:Y:S02]  /*8220*/  ISETP.GT.AND P2, PT, R118, 0x60, PT ;  /* 0x000000607600780c */ /* 0x000fe40003f44270 */
[----:B------:R-:W-:Y:S01]  /*8230*/  FSEL R133, R88, -INF , P3 ;  /* 0xff80000058857808 */ /* 0x000fe20001800000 */
[----:B------:R-:W-:Y:S01]  /*8240*/  FMUL.FTZ R88, R77, UR40 ;  /* 0x000000284d587c20 */ /* 0x000fe20008410000 */
[----:B------:R-:W-:Y:S02]  /*8250*/  FMNMX.FTZ R136, R131, R136, !PT ;  /* 0x0000008883887209 */ /* 0x000fe40007810000 */
[----:B------:R-:W-:Y:S01]  /*8260*/  ISETP.GT.AND P3, PT, R118, 0x61, PT ;  /* 0x000000617600780c */ /* 0x000fe20003f64270 */
[----:B------:R-:W3:Y:S01]  /*8270*/  MUFU.TANH R141, R141 ;  /* 0x0000008d008d7308 */ /* 0x000ee20000002400 */
[----:B------:R-:W-:Y:S01]  /*8280*/  FSEL R135, R92, -INF , P2 ;  /* 0xff8000005c877808 */ /* 0x000fe20001000000 */
[----:B------:R-:W-:Y:S01]  /*8290*/  FMUL.FTZ R92, R103, UR40 ;  /* 0x00000028675c7c20 */ /* 0x000fe20008410000 */
[----:B------:R-:W-:-:S02]  /*82a0*/  FMNMX.FTZ R136, R133, R136, !PT ;  /* 0x0000008885887209 */ /* 0x000fc40007810000 */
[C---:B------:R-:W-:Y:S02]  /*82b0*/  ISETP.GT.AND P2, PT, R118.reuse, 0x68, PT ;  /* 0x000000687600780c */ /* 0x040fe40003f44270 */
[----:B------:R-:W-:Y:S01]  /*82c0*/  FSEL R149, R149, -INF , P3 ;  /* 0xff80000095957808 */ /* 0x000fe20001800000 */
[----:B------:R-:W5:Y:S01]  /*82d0*/  MUFU.TANH R155, R155 ;  /* 0x0000009b009b7308 */ /* 0x000f620000002400 */
[----:B------:R-:W-:Y:S02]  /*82e0*/  FMNMX.FTZ R136, R135, R136, !PT ;  /* 0x0000008887887209 */ /* 0x000fe40007810000 */
[----:B------:R-:W-:Y:S02]  /*82f0*/  ISETP.GT.AND P3, PT, R118, 0x69, PT ;  /* 0x000000697600780c */ /* 0x000fe40003f64270 */
[----:B------:R-:W-:Y:S02]  /*8300*/  FSEL R153, R134, -INF , P2 ;  /* 0xff80000086997808 */ /* 0x000fe40001000000 */
[----:B------:R-:W-:Y:S01]  /*8310*/  FMNMX.FTZ R136, R149, R136, !PT ;  /* 0x0000008895887209 */ /* 0x000fe20007810000 */
[----:B------:R-:W5:Y:S01]  /*8320*/  MUFU.TANH R157, R157 ;  /* 0x0000009d009d7308 */ /* 0x000f620000002400 */
[----:B------:R-:W-:-:S02]  /*8330*/  ISETP.GT.AND P2, PT, R118, 0x70, PT ;  /* 0x000000707600780c */ /* 0x000fc40003f44270 */
[----:B------:R-:W-:Y:S02]  /*8340*/  FSEL R143, R80, -INF , P3 ;  /* 0xff800000508f7808 */ /* 0x000fe40001800000 */
[----:B------:R-:W-:Y:S02]  /*8350*/  FMNMX.FTZ R136, R153, R136, !PT ;  /* 0x0000008899887209 */ /* 0x000fe40007810000 */
[C---:B------:R-:W-:Y:S01]  /*8360*/  ISETP.GT.AND P3, PT, R118.reuse, 0x71, PT ;  /* 0x000000717600780c */ /* 0x040fe20003f64270 */
[----:B------:R-:W5:Y:S01]  /*8370*/  MUFU.TANH R76, R76 ;  /* 0x0000004c004c7308 */ /* 0x000f620000002400 */
[----:B----4-:R-:W-:Y:S02]  /*8380*/  FSEL R137, R137, -INF , P2 ;  /* 0xff80000089897808 */ /* 0x010fe40001000000 */
[----:B------:R-:W-:Y:S02]  /*8390*/  FMNMX.FTZ R136, R143, R136, !PT ;  /* 0x000000888f887209 */ /* 0x000fe40007810000 */
[----:B------:R-:W-:-:S02]  /*83a0*/  ISETP.GT.AND P2, PT, R118, 0x78, PT ;  /* 0x000000787600780c */ /* 0x000fc40003f44270 */
[----:B-1----:R-:W-:Y:S01]  /*83b0*/  FSEL R139, R139, -INF , P3 ;  /* 0xff8000008b8b7808 */ /* 0x002fe20001800000 */
[----:B------:R-:W1:Y:S01]  /*83c0*/  MUFU.TANH R88, R88 ;  /* 0x0000005800587308 */ /* 0x000e620000002400 */
[----:B------:R-:W-:Y:S02]  /*83d0*/  FMNMX.FTZ R136, R137, R136, !PT ;  /* 0x0000008889887209 */ /* 0x000fe40007810000 */
[----:B------:R-:W-:Y:S02]  /*83e0*/  ISETP.GT.AND P3, PT, R118, 0x79, PT ;  /* 0x000000797600780c */ /* 0x000fe40003f64270 */
[----:B--2---:R-:W-:Y:S01]  /*83f0*/  FSEL R77, R84, -INF , P2 ;  /* 0xff800000544d7808 */ /* 0x004fe20001000000 */
[----:B------:R-:W-:Y:S01]  /*8400*/  FMUL.FTZ R84, R90, UR40 ;  /* 0x000000285a547c20 */ /* 0x000fe20008410000 */
[----:B------:R-:W-:Y:S01]  /*8410*/  FMNMX.FTZ R136, R139, R136, !PT ;  /* 0x000000888b887209 */ /* 0x000fe20007810000 */
[----:B------:R-:W-:Y:S01]  /*8420*/  FMUL.FTZ R90, R94, UR40 ;  /* 0x000000285e5a7c20 */ /* 0x000fe20008410000 */
[----:B------:R-:W-:Y:S01]  /*8430*/  ISETP.GT.AND P2, PT, R118, 0x80, PT ;  /* 0x000000807600780c */ /* 0x000fe20003f44270 */
[----:B------:R-:W-:Y:S01]  /*8440*/  FMUL.FTZ R94, R75, UR40 ;  /* 0x000000284b5e7c20 */ /* 0x000fe20008410000 */
[----:B---3--:R-:W-:Y:S01]  /*8450*/  FSEL R141, R141, -INF , P3 ;  /* 0xff8000008d8d7808 */ /* 0x008fe20001800000 */
[----:B------:R-:W-:Y:S01]  /*8460*/  MUFU.TANH R9, R9 ;  /* 0x0000000900097308 */ /* 0x000fe20000002400 */
[----:B------:R-:W-:-:S02]  /*8470*/  FMNMX.FTZ R136, R77, R136, !PT ;  /* 0x000000884d887209 */ /* 0x000fc40007810000 */
[C---:B------:R-:W-:Y:S02]  /*8480*/  ISETP.GT.AND P3, PT, R118.reuse, 0x81, PT ;  /* 0x000000817600780c */ /* 0x040fe40003f64270 */
[----:B-----5:R-:W-:Y:S02]  /*8490*/  FSEL R155, R155, -INF , P2 ;  /* 0xff8000009b9b7808 */ /* 0x020fe40001000000 */
[----:B------:R-:W-:Y:S01]  /*84a0*/  FMNMX.FTZ R136, R141, R136, !PT ;  /* 0x000000888d887209 */ /* 0x000fe20007810000 */
[----:B------:R-:W2:Y:S01]  /*84b0*/  MUFU.TANH R10, R10 ;  /* 0x0000000a000a7308 */ /* 0x000ea20000002400 */
[----:B------:R-:W-:Y:S02]  /*84c0*/  ISETP.GT.AND P2, PT, R118, 0x88, PT ;  /* 0x000000887600780c */ /* 0x000fe40003f44270 */
[----:B------:R-:W-:Y:S02]  /*84d0*/  FSEL R157, R157, -INF , P3 ;  /* 0xff8000009d9d7808 */ /* 0x000fe40001800000 */
[----:B------:R-:W-:-:S02]  /*84e0*/  FMNMX.FTZ R136, R155, R136, !PT ;  /* 0x000000889b887209 */ /* 0x000fc40007810000 */
[----:B------:R-:W-:Y:S01]  /*84f0*/  ISETP.GT.AND P3, PT, R118, 0x89, PT ;  /* 0x000000897600780c */ /* 0x000fe20003f64270 */
[----:B------:R-:W-:Y:S01]  /*8500*/  MUFU.TANH R11, R11 ;  /* 0x0000000b000b7308 */ /* 0x000fe20000002400 */
[----:B------:R-:W-:Y:S01]  /*8510*/  FSEL R80, R76, -INF , P2 ;  /* 0xff8000004c507808 */ /* 0x000fe20001000000 */
[----:B------:R-:W-:Y:S01]  /*8520*/  VIADD R118, R118, 0x8 ;  /* 0x0000000876767836 */ /* 0x000fe20000000000 */
[----:B------:R-:W-:Y:S02]  /*8530*/  FMNMX.FTZ R136, R157, R136, !PT ;  /* 0x000000889d887209 */ /* 0x000fe40007810000 */
[----:B-1----:R-:W-:Y:S01]  /*8540*/  FSEL R103, R88, -INF , P3 ;  /* 0xff80000058677808 */ /* 0x002fe20001800000 */
[----:B------:R-:W-:Y:S01]  /*8550*/  FMUL.FTZ R88, R91, UR40 ;  /* 0x000000285b587c20 */ /* 0x000fe20008410000 */
[----:B------:R-:W-:Y:S01]  /*8560*/  FMNMX.FTZ R136, R80, R136, !PT ;  /* 0x0000008850887209 */ /* 0x000fe20007810000 */
[----:B------:R-:W-:Y:S01]  /*8570*/  FMUL.FTZ R91, R95, UR40 ;  /* 0x000000285f5b7c20 */ /* 0x000fe20008410000 */
[----:B------:R1:W-:Y:S01]  /*8580*/  MUFU.TANH R76, R92 ;  /* 0x0000005c004c7308 */ /* 0x0003e20000002400 */
[----:B------:R-:W-:-:S02]  /*8590*/  WARPGROUP.DEPBAR.LE gsb0, 0x0 ;  /* 0x00008000000079c5 */ /* 0x000fc40000010000 */
[----:B------:R-:W-:Y:S01]  /*85a0*/  WARPGROUP.ARRIVE ;  /* 0x00000000000079c5 */ /* 0x000fe20000000000 */
[----:B------:R-:W-:Y:S02]  /*85b0*/  FMNMX.FTZ R136, R103, R136, !PT ;  /* 0x0000008867887209 */ /* 0x000fe40007810000 */
[----:B------:R-:W-:Y:S02]  /*85c0*/  ISETP.GT.AND P5, PT, R118, RZ, PT ;  /* 0x000000ff7600720c */ /* 0x000fe40003fa4270 */
[----:B------:R-:W3:Y:S01]  /*85d0*/  MUFU.TANH R12, R12 ;  /* 0x0000000c000c7308 */ /* 0x000ee20000002400 */
[----:B------:R-:W-:Y:S01]  /*85e0*/  HGMMA.64x96x16.F32.BF16 R24, gdesc[UR28].tnspB, R24, gsb0 ;  /* 0x416000001c1879f0 */ /* 0x000fe20008001818 */
[----:B------:R-:W-:Y:S01]  /*85f0*/  UIADD3 UR28, UR6, 0x600, URZ ;  /* 0x00000600061c7890 */ /* 0x000fe2000fffe03f */
[----:B------:R-:W4:Y:S01]  /*8600*/  SHFL.BFLY PT, R100, R136, 0x2, 0x1f ;  /* 0x0c401f0088647f89 */ /* 0x000f2200000e0000 */
[----:B------:R-:W-:Y:S01]  /*8610*/  UIADD3 UR30, UR7, 0x100, URZ ;  /* 0x00000100071e7890 */ /* 0x000fe2000fffe03f */
[----:B-1----:R-:W-:Y:S01]  /*8620*/  FMUL.FTZ R92, R82, UR40 ;  /* 0x00000028525c7c20 */ /* 0x002fe20008410000 */
[----:B------:R-:W-:Y:S01]  /*8630*/  UMOV UR29, 0xc0000010 ;  /* 0xc0000010001d7882 */ /* 0x000fe20000000000 */
[----:B------:R-:W-:Y:S01]  /*8640*/  UMOV UR31, 0x80000020 ;  /* 0x80000020001f7882 */ /* 0x000fe20000000000 */
[----:B------:R-:W1:Y:S01]  /*8650*/  LDC R82, c[0x0][0x988] ;  /* 0x00026200ff527b82 */ /* 0x000e620000000800 */
[----:B------:R-:W-:Y:S01]  /*8660*/  MUFU.TANH R13, R13 ;  /* 0x0000000d000d7308 */ /* 0x000fe20000002400 */
[----:B------:R-:W-:-:S02]  /*8670*/  ISETP.GT.AND P3, PT, R118, 0x1, PT ;  /* 0x000000017600780c */ /* 0x000fc40003f64270 */
[----:B------:R-:W-:Y:S02]  /*8680*/  ISETP.GT.AND P4, PT, R118, 0x8, PT ;  /* 0x000000087600780c */ /* 0x000fe40003f84270 */
[----:B--2---:R-:W-:Y:S02]  /*8690*/  FSEL R10, R10, -INF , P3 ;  /* 0xff8000000a0a7808 */ /* 0x004fe40001800000 */
[C---:B------:R-:W-:Y:S01]  /*86a0*/  ISETP.GT.AND P6, PT, R118.reuse, 0x9, PT ;  /* 0x000000097600780c */ /* 0x040fe20003fc4270 */
[----:B------:R-:W2:Y:S01]  /*86b0*/  MUFU.TANH R14, R14 ;  /* 0x0000000e000e7308 */ /* 0x000ea20000002400 */
[----:B------:R-:W-:Y:S02]  /*86c0*/  ISETP.GT.AND P3, PT, R118, 0x11, PT ;  /* 0x000000117600780c */ /* 0x000fe40003f64270 */
[----:B---3--:R-:W-:Y:S02]  /*86d0*/  FSEL R12, R12, -INF , P6 ;  /* 0xff8000000c0c7808 */ /* 0x008fe40003000000 */
[----:B------:R-:W-:-:S03]  /*86e0*/  ISETP.GT.AND P6, PT, R118, 0x19, PT ;  /* 0x000000197600780c */ /* 0x000fc60003fc4270 */
[----:B------:R-:W-:Y:S01]  /*86f0*/  MUFU.TANH R15, R15 ;  /* 0x0000000f000f7308 */ /* 0x000fe20000002400 */
[----:B----4-:R-:W-:-:S05]  /*8700*/  FMNMX.FTZ R100, R136, R100, !PT ;  /* 0x0000006488647209 */ /* 0x010fca0007810000 */
[----:B------:R-:W3:Y:S02]  /*8710*/  SHFL.BFLY PT, R95, R100, 0x1, 0x1f ;  /* 0x0c201f00645f7f89 */ /* 0x000ee400000e0000 */
[----:B------:R-:W-:Y:S01]  /*8720*/  MUFU.TANH R20, R20 ;  /* 0x0000001400147308 */ /* 0x000fe20000002400 */
[----:B--2---:R-:W-:Y:S02]  /*8730*/  FSEL R14, R14, -INF , P3 ;  /* 0xff8000000e0e7808 */ /* 0x004fe40001800000 */
[----:B------:R-:W-:-:S05]  /*8740*/  ISETP.GT.AND P3, PT, R118, 0x21, PT ;  /* 0x000000217600780c */ /* 0x000fca0003f64270 */
[----:B------:R-:W-:Y:S08]  /*8750*/  MUFU.TANH R21, R21 ;  /* 0x0000001500157308 */ /* 0x000ff00000002400 */
[----:B------:R-:W2:Y:S01]  /*8760*/  MUFU.TANH R120, R120 ;  /* 0x0000007800787308 */ /* 0x000ea20000002400 */
[----:B---3--:R-:W-:-:S07]  /*8770*/  FMNMX.FTZ R75, R100, R95, !PT ;  /* 0x0000005f644b7209 */ /* 0x008fce0007810000 */
[----:B------:R-:W3:Y:S01]  /*8780*/  MUFU.TANH R121, R121 ;  /* 0x0000007900797308 */ /* 0x000ee20000002400 */
[C---:B------:R-:W-:Y:S01]  /*8790*/  FSETP.NEU.FTZ.AND P2, PT, R75.reuse, -INF , PT ;  /* 0xff8000004b00780b */ /* 0x040fe20003f5d000 */
[----:B-1----:R-:W-:-:S06]  /*87a0*/  FMUL.FTZ R100, R75, R82 ;  /* 0x000000524b647220 */ /* 0x002fcc0000410000 */
[----:B------:R-:W1:Y:S01]  /*87b0*/  MUFU.TANH R122, R122 ;  /* 0x0000007a007a7308 */ /* 0x000e620000002400 */
[----:B------:R-:W-:Y:S02]  /*87c0*/  FSEL R100, R100, RZ, P2 ;  /* 0x000000ff64647208 */ /* 0x000fe40001000000 */
[----:B--2---:R-:W-:Y:S02]  /*87d0*/  FSEL R120, R120, -INF , P3 ;  /* 0xff80000078787808 */ /* 0x004fe40001800000 */
[----:B------:R-:W-:Y:S01]  /*87e0*/  ISETP.GT.AND P3, PT, R118, 0x31, PT ;  /* 0x000000317600780c */ /* 0x000fe20003f64270 */
[-CC-:B------:R-:W-:Y:S01]  /*87f0*/  FFMA.FTZ R79, R128, R82.reuse, -R100.reuse ;  /* 0x00000052804f7223 */ /* 0x180fe20000010864 */
[-CC-:B------:R-:W-:Y:S01]  /*8800*/  FFMA.FTZ R128, R108, R82.reuse, -R100.reuse ;  /* 0x000000526c807223 */ /* 0x180fe20000010864 */
[----:B------:R-:W-:Y:S01]  /*8810*/  FSEL R108, R9, -INF , P5 ;  /* 0xff800000096c7808 */ /* 0x000fe20002800000 */
[-CC-:B------:R-:W-:Y:S01]  /*8820*/  FFMA.FTZ R78, R126, R82.reuse, -R100.reuse ;  /* 0x000000527e4e7223 */ /* 0x180fe20000010864 */
[-CC-:B------:R-:W-:Y:S01]  /*8830*/  FFMA.FTZ R95, R130, R82.reuse, -R100.reuse ;  /* 0x00000052825f7223 */ /* 0x180fe20000010864 */
[-CC-:B------:R-:W-:Y:S01]  /*8840*/  FFMA.FTZ R130, R124, R82.reuse, -R100.reuse ;  /* 0x000000527c827223 */ /* 0x180fe20000010864 */
        /* <DEDUP_REMOVED lines=12> */
[----:B--2---:R-:W-:Y:S01]  /*8910*/  FMNMX.FTZ R128, R12, R126, !PT ;  /* 0x0000007e0c807209 */ /* 0x004fe20007810000 */
[-CC-:B------:R-:W-:Y:S01]  /*8920*/  FFMA.FTZ R85, R85, R82.reuse, -R100.reuse ;  /* 0x0000005255557223 */ /* 0x180fe20000010864 */
[----:B------:R-:W-:Y:S01]  /*8930*/  ISETP.GT.AND P4, PT, R118, 0x18, PT ;  /* 0x000000187600780c */ /* 0x000fe20003f84270 */
[--C-:B------:R-:W-:Y:S01]  /*8940*/  FFMA.FTZ R73, R73, R82, -R100.reuse ;  /* 0x0000005249497223 */ /* 0x100fe20000010864 */
[----:B------:R-:W-:Y:S01]  /*8950*/  FMNMX.FTZ R13, R93, R128, !PT ;  /* 0x000000805d0d7209 */ /* 0x000fe20007810000 */
[-CC-:B------:R-:W-:Y:S01]  /*8960*/  FFMA.FTZ R77, R77, R82.reuse, -R100.reuse ;  /* 0x000000524d4d7223 */ /* 0x180fe20000010864 */
[----:B------:R-:W-:Y:S01]  /*8970*/  FSEL R15, R15, -INF , P4 ;  /* 0xff8000000f0f7808 */ /* 0x000fe20002000000 */
[----:B------:R-:W-:Y:S01]  /*8980*/  MUFU.TANH R112, R112 ;  /* 0x0000007000707308 */ /* 0x000fe20000002400 */
[----:B------:R-:W-:Y:S01]  /*8990*/  FMNMX.FTZ R128, R14, R13, !PT ;  /* 0x0000000d0e807209 */ /* 0x000fe20007810000 */
[-CC-:B----4-:R-:W-:Y:S01]  /*89a0*/  FFMA.FTZ R130, R89, R82.reuse, -R100.reuse ;  /* 0x0000005259827223 */ /* 0x190fe20000010864 */
[----:B------:R-:W-:Y:S01]  /*89b0*/  ISETP.GT.AND P5, PT, R118, 0x20, PT ;  /* 0x000000207600780c */ /* 0x000fe20003fa4270 */
[-CC-:B------:R-:W-:Y:S01]  /*89c0*/  FFMA.FTZ R80, R80, R82.reuse, -R100.reuse ;  /* 0x0000005250507223 */ /* 0x180fe20000010864 */
[----:B------:R-:W-:Y:S01]  /*89d0*/  FSEL R89, R20, -INF , P6 ;  /* 0xff80000014597808 */ /* 0x000fe20003000000 */
[----:B------:R-:W-:Y:S01]  /*89e0*/  FFMA.FTZ R20, R99, R82, -R100 ;  /* 0x0000005263147223 */ /* 0x000fe20000010864 */
[----:B------:R-:W-:-:S02]  /*89f0*/  WARPGROUP.DEPBAR.LE gsb0, 0x0 ;  /* 0x00008000000079c5 */ /* 0x000fc40000010000 */
[----:B------:R-:W-:Y:S01]  /*8a00*/  WARPGROUP.ARRIVE ;  /* 0x00000000000079c5 */ /* 0x000fe20000000000 */
[----:B------:R-:W-:Y:S01]  /*8a10*/  FMNMX.FTZ R128, R15, R128, !PT ;  /* 0x000000800f807209 */ /* 0x000fe20007810000 */
[----:B------:R-:W2:Y:S01]  /*8a20*/  MUFU.TANH R113, R113 ;  /* 0x0000007100717308 */ /* 0x000ea20000002400 */
[----:B------:R-:W-:Y:S01]  /*8a30*/  FSEL R99, R21, -INF , P5 ;  /* 0xff80000015637808 */ /* 0x000fe20002800000 */
[----:B------:R-:W-:Y:S01]  /*8a40*/  FFMA.FTZ R103, R103, R82, -R100 ;  /* 0x0000005267677223 */ /* 0x000fe20000010864 */
[----:B------:R-:W-:Y:S01]  /*8a50*/  FMNMX.FTZ R128, R89, R128, !PT ;  /* 0x0000008059807209 */ /* 0x000fe20007810000 */
[----:B------:R-:W-:Y:S01]  /*8a60*/  HGMMA.64x96x16.F32.BF16 R24, gdesc[UR28].tnspB, R24, gsb0 ;  /* 0x416000001c1879f0 */ /* 0x000fe20008001818 */
[----:B------:R-:W-:Y:S01]  /*8a70*/  UIADD3 UR28, UR6, 0x780, URZ ;  /* 0x00000780061c7890 */ /* 0x000fe2000fffe03f */
[C---:B------:R-:W-:Y:S01]  /*8a80*/  ISETP.GT.AND P4, PT, R118.reuse, 0x28, PT ;  /* 0x000000287600780c */ /* 0x040fe20003f84270 */
[----:B------:R-:W-:Y:S01]  /*8a90*/  UIADD3 UR30, UR7, 0x140, URZ ;  /* 0x00000140071e7890 */ /* 0x000fe2000fffe03f */
[----:B------:R-:W-:Y:S01]  /*8aa0*/  FMNMX.FTZ R21, R99, R128, !PT ;  /* 0x0000008063157209 */ /* 0x000fe20007810000 */
[----:B------:R-:W-:Y:S01]  /*8ab0*/  UMOV UR29, 0xc0000010 ;  /* 0xc0000010001d7882 */ /* 0x000fe20000000000 */
[----:B------:R-:W-:Y:S01]  /*8ac0*/  UMOV UR31, 0x80000020 ;  /* 0x80000020001f7882 */ /* 0x000fe20000000000 */
[----:B------:R-:W4:Y:S01]  /*8ad0*/  MUFU.TANH R114, R114 ;  /* 0x0000007200727308 */ /* 0x000f220000002400 */
[----:B------:R-:W-:-:S02]  /*8ae0*/  ISETP.GT.AND P6, PT, R118, 0x29, PT ;  /* 0x000000297600780c */ /* 0x000fc40003fc4270 */
[----:B---3--:R-:W-:Y:S02]  /*8af0*/  FSEL R121, R121, -INF , P4 ;  /* 0xff80000079797808 */ /* 0x008fe40002000000 */
[----:B------:R-:W-:Y:S02]  /*8b00*/  FMNMX.FTZ R128, R120, R21, !PT ;  /* 0x0000001578807209 */ /* 0x000fe40007810000 */
[----:B------:R-:W-:Y:S01]  /*8b10*/  ISETP.GT.AND P5, PT, R118, 0x30, PT ;  /* 0x000000307600780c */ /* 0x000fe20003fa4270 */
[----:B------:R3:W-:Y:S01]  /*8b20*/  MUFU.EX2 R13, R130 ;  /* 0x00000082000d7308 */ /* 0x0007e20000000800 */
[----:B-1----:R-:W-:Y:S02]  /*8b30*/  FSEL R122, R122, -INF , P6 ;  /* 0xff8000007a7a7808 */ /* 0x002fe40003000000 */
[----:B------:R-:W-:Y:S02]  /*8b40*/  ISETP.GT.AND P4, PT, R118, 0x38, PT ;  /* 0x000000387600780c */ /* 0x000fe40003f84270 */
[----:B--2---:R-:W-:-:S02]  /*8b50*/  FSEL R113, R113, -INF , P3 ;  /* 0xff80000071717808 */ /* 0x004fc40001800000 */
[C---:B------:R-:W-:Y:S01]  /*8b60*/  ISETP.GT.AND P6, PT, R118.reuse, 0x39, PT ;  /* 0x000000397600780c */ /* 0x040fe20003fc4270 */
[----:B------:R-:W1:Y:S01]  /*8b70*/  MUFU.TANH R115, R115 ;  /* 0x0000007300737308 */ /* 0x000e620000002400 */
[--C-:B---3--:R-:W-:Y:S01]  /*8b80*/  FFMA.FTZ R130, R101, R82, -R100.reuse ;  /* 0x0000005265827223 */ /* 0x108fe20000010864 */
[----:B------:R-:W-:Y:S02]  /*8b90*/  FMNMX.FTZ R101, R121, R128, !PT ;  /* 0x0000008079657209 */ /* 0x000fe40007810000 */
[----:B------:R-:W-:Y:S02]  /*8ba0*/  ISETP.GT.AND P3, PT, R118, 0x41, PT ;  /* 0x000000417600780c */ /* 0x000fe40003f64270 */
[----:B------:R-:W-:Y:S01]  /*8bb0*/  FMNMX.FTZ R128, R122, R101, !PT ;  /* 0x000000657a807209 */ /* 0x000fe20007810000 */
[----:B------:R-:W-:Y:S01]  /*8bc0*/  FFMA.FTZ R101, R111, R82, -R100 ;  /* 0x000000526f657223 */ /* 0x000fe20000010864 */
[----:B------:R2:W-:Y:S01]  /*8bd0*/  MUFU.EX2 R126, R132 ;  /* 0x00000084007e7308 */ /* 0x0005e20000000800 */
[----:B----4-:R-:W-:-:S02]  /*8be0*/  FSEL R111, R114, -INF , P4 ;  /* 0xff800000726f7808 */ /* 0x010fc40002000000 */
[----:B------:R-:W-:-:S05]  /*8bf0*/  ISETP.GT.AND P4, PT, R118, 0x48, PT ;  /* 0x000000487600780c */ /* 0x000fca0003f84270 */
[----:B------:R-:W3:Y:S01]  /*8c00*/  MUFU.TANH R104, R104 ;  /* 0x0000006800687308 */ /* 0x000ee20000002400 */
[----:B--2---:R-:W-:Y:S01]  /*8c10*/  FFMA.FTZ R132, R109, R82, -R100 ;  /* 0x000000526d847223 */ /* 0x004fe20000010864 */
[----:B------:R-:W-:Y:S02]  /*8c20*/  FSEL R109, R112, -INF , P5 ;  /* 0xff800000706d7808 */ /* 0x000fe40002800000 */
[----:B------:R-:W-:Y:S02]  /*8c30*/  ISETP.GT.AND P5, PT, R118, 0x40, PT ;  /* 0x000000407600780c */ /* 0x000fe40003fa4270 */
[----:B------:R-:W-:Y:S02]  /*8c40*/  FMNMX.FTZ R128, R109, R128, !PT ;  /* 0x000000806d807209 */ /* 0x000fe40007810000 */
[----:B------:R-:W2:Y:S01]  /*8c50*/  MUFU.TANH R105, R105 ;  /* 0x0000006900697308 */ /* 0x000ea20000002400 */
[----:B-1----:R-:W-:Y:S02]  /*8c60*/  FSEL R115, R115, -INF , P6 ;  /* 0xff80000073737808 */ /* 0x002fe40003000000 */
[----:B------:R-:W-:-:S04]  /*8c70*/  FMNMX.FTZ R128, R113, R128, !PT ;  /* 0x0000008071807209 */ /* 0x000fc80007810000 */
[----:B------:R-:W-:Y:S01]  /*8c80*/  FMNMX.FTZ R128, R111, R128, !PT ;  /* 0x000000806f807209 */ /* 0x000fe20007810000 */
[----:B------:R-:W-:Y:S01]  /*8c90*/  MUFU.TANH R106, R106 ;  /* 0x0000006a006a7308 */ /* 0x000fe20000002400 */
[----:B---3--:R-:W-:Y:S02]  /*8ca0*/  FSEL R114, R104, -INF , P5 ;  /* 0xff80000068727808 */ /* 0x008fe40002800000 */
[----:B------:R-:W-:-:S05]  /*8cb0*/  ISETP.GT.AND P5, PT, R118, 0x49, PT ;  /* 0x000000497600780c */ /* 0x000fca0003fa4270 */
[----:B------:R-:W1:Y:S01]  /*8cc0*/  MUFU.TANH R107, R107 ;  /* 0x0000006b006b7308 */ /* 0x000e620000002400 */
[----:B--2---:R-:W-:Y:S02]  /*8cd0*/  FSEL R105, R105, -INF , P3 ;  /* 0xff80000069697808 */ /* 0x004fe40001800000 */
[----:B------:R-:W-:-:S05]  /*8ce0*/  ISETP.GT.AND P3, PT, R118, 0x50, PT ;  /* 0x000000507600780c */ /* 0x000fca0003f64270 */
[----:B------:R2:W-:Y:S08]  /*8cf0*/  MUFU.EX2 R21, R130 ;  /* 0x0000008200157308 */ /* 0x0005f00000000800 */
[----:B------:R-:W3:Y:S01]  /*8d00*/  MUFU.TANH R96, R96 ;  /* 0x0000006000607308 */ /* 0x000ee20000002400 */
[----:B--2---:R-:W-:Y:S01]  /*8d10*/  FFMA.FTZ R130, R81, R82, -R100 ;  /* 0x0000005251827223 */ /* 0x004fe20000010864 */
[----:B------:R-:W-:-:S02]  /*8d20*/  FMNMX.FTZ R81, R115, R128, !PT ;  /* 0x0000008073517209 */ /* 0x000fc40007810000 */
[----:B-1----:R-:W-:Y:S02]  /*8d30*/  FSEL R107, R107, -INF , P5 ;  /* 0xff8000006b6b7808 */ /* 0x002fe40002800000 */
[----:B------:R-:W-:Y:S01]  /*8d40*/  FMNMX.FTZ R128, R114, R81, !PT ;  /* 0x0000005172807209 */ /* 0x000fe20007810000 */
[-CC-:B------:R-:W-:Y:S01]  /*8d50*/  FFMA.FTZ R81, R117, R82.reuse, -R100.reuse ;  /* 0x0000005275517223 */ /* 0x180fe20000010864 */
[----:B------:R-:W1:Y:S01]  /*8d60*/  MUFU.TANH R97, R97 ;  /* 0x0000006100617308 */ /* 0x000e620000002400 */
[----:B------:R-:W-:Y:S01]  /*8d70*/  FSEL R117, R106, -INF , P4 ;  /* 0xff8000006a757808 */ /* 0x000fe20002000000 */
[----:B------:R-:W-:Y:S01]  /*8d80*/  FFMA.FTZ R106, R119, R82, -R100 ;  /* 0x00000052776a7223 */ /* 0x000fe20000010864 */
[----:B------:R-:W-:Y:S02]  /*8d90*/  FMNMX.FTZ R128, R105, R128, !PT ;  /* 0x0000008069807209 */ /* 0x000fe40007810000 */
[----:B------:R-:W-:Y:S02]  /*8da0*/  ISETP.GT.AND P4, PT, R118, 0x51, PT ;  /* 0x000000517600780c */ /* 0x000fe40003f84270 */
[----:B------:R-:W-:Y:S01]  /*8db0*/  FMNMX.FTZ R128, R117, R128, !PT ;  /* 0x0000008075807209 */ /* 0x000fe20007810000 */
[----:B------:R-:W2:Y:S01]  /*8dc0*/  MUFU.TANH R72, R72 ;  /* 0x0000004800487308 */ /* 0x000ea20000002400 */
[----:B---3--:R-:W-:-:S02]  /*8dd0*/  FSEL R96, R96, -INF , P3 ;  /* 0xff80000060607808 */ /* 0x008fc40001800000 */
[----:B------:R-:W-:Y:S02]  /*8de0*/  FMNMX.FTZ R119, R107, R128, !PT ;  /* 0x000000806b777209 */ /* 0x000fe40007810000 */
[----:B------:R-:W-:Y:S01]  /*8df0*/  ISETP.GT.AND P5, PT, R118, 0x58, PT ;  /* 0x000000587600780c */ /* 0x000fe20003fa4270 */
[----:B------:R-:W-:Y:S02]  /*8e00*/  WARPGROUP.DEPBAR.LE gsb0, 0x0 ;  /* 0x00008000000079c5 */ /* 0x000fe40000010000 */
[----:B------:R-:W-:Y:S01]  /*8e10*/  WARPGROUP.ARRIVE ;  /* 0x00000000000079c5 */ /* 0x000fe20000000000 */
[----:B------:R-:W3:Y:S01]  /*8e20*/  MUFU.TANH R84, R84 ;  /* 0x0000005400547308 */ /* 0x000ee20000002400 */
[----:B-1----:R-:W-:Y:S02]  /*8e30*/  FSEL R128, R97, -INF , P4 ;  /* 0xff80000061807808 */ /* 0x002fe40002000000 */
[----:B------:R-:W-:Y:S02]  /*8e40*/  FMNMX.FTZ R119, R96, R119, !PT ;  /* 0x0000007760777209 */ /* 0x000fe40007810000 */
[----:B------:R-:W-:Y:S01]  /*8e50*/  HGMMA.64x96x16.F32.BF16 R24, gdesc[UR28].tnspB, R24, gsb0 ;  /* 0x416000001c1879f0 */ /* 0x000fe20008001818 */
[----:B------:R-:W-:Y:S01]  /*8e60*/  UIADD3 UR28, UR6, 0x900, URZ ;  /* 0x00000900061c7890 */ /* 0x000fe2000fffe03f */
[----:B------:R-:W-:Y:S01]  /*8e70*/  ISETP.GT.AND P3, PT, R118, 0x59, PT ;  /* 0x000000597600780c */ /* 0x000fe20003f64270 */
[----:B------:R-:W-:Y:S01]  /*8e80*/  UIADD3 UR30, UR7, 0x180, URZ ;  /* 0x00000180071e7890 */ /* 0x000fe2000fffe03f */
[----:B------:R-:W-:Y:S01]  /*8e90*/  MUFU.TANH R88, R88 ;  /* 0x0000005800587308 */ /* 0x000fe20000002400 */
[----:B------:R-:W-:Y:S01]  /*8ea0*/  UMOV UR29, 0xc0000010 ;  /* 0xc0000010001d7882 */ /* 0x000fe20000000000 */
[----:B------:R-:W-:Y:S01]  /*8eb0*/  UMOV UR31, 0x80000020 ;  /* 0x80000020001f7882 */ /* 0x000fe20000000000 */
[----:B------:R-:W-:-:S02]  /*8ec0*/  FMNMX.FTZ R119, R128, R119, !PT ;  /* 0x0000007780777209 */ /* 0x000fc40007810000 */
[----:B------:R-:W-:Y:S02]  /*8ed0*/  FSEL R97, R76, -INF , P3 ;  /* 0xff8000004c617808 */ /* 0x000fe40001800000 */
[C---:B------:R-:W-:Y:S01]  /*8ee0*/  ISETP.GT.AND P4, PT, R118.reuse, 0x60, PT ;  /* 0x000000607600780c */ /* 0x040fe20003f84270 */
[----:B------:R-:W1:Y:S01]  /*8ef0*/  MUFU.TANH R90, R90 ;  /* 0x0000005a005a7308 */ /* 0x000e620000002400 */
[----:B------:R-:W-:-:S07]  /*8f00*/  ISETP.GT.AND P3, PT, R118, 0x68, PT ;  /* 0x000000687600780c */ /* 0x000fce0003f64270 */
[----:B------:R2:W-:Y:S08]  /*8f10*/  MUFU.EX2 R104, R130 ;  /* 0x0000008200687308 */ /* 0x0005f00000000800 */
[----:B------:R-:W4:Y:S01]  /*8f20*/  MUFU.TANH R91, R91 ;  /* 0x0000005b005b7308 */ /* 0x000f220000002400 */
[----:B--2---:R-:W-:Y:S02]  /*8f30*/  FSEL R130, R72, -INF , P5 ;  /* 0xff80000048827808 */ /* 0x004fe40002800000 */
[----:B------:R-:W-:-:S02]  /*8f40*/  ISETP.GT.AND P5, PT, R118, 0x61, PT ;  /* 0x000000617600780c */ /* 0x000fc40003fa4270 */
[----:B------:R-:W-:Y:S02]  /*8f50*/  FMNMX.FTZ R76, R130, R119, !PT ;  /* 0x00000077824c7209 */ /* 0x000fe40007810000 */
[----:B---3--:R-:W-:Y:S01]  /*8f60*/  FSEL R119, R84, -INF , P4 ;  /* 0xff80000054777808 */ /* 0x008fe20002000000 */
[----:B------:R-:W2:Y:S01]  /*8f70*/  MUFU.TANH R92, R92 ;  /* 0x0000005c005c7308 */ /* 0x000ea20000002400 */
[----:B------:R-:W-:Y:S02]  /*8f80*/  FMNMX.FTZ R76, R97, R76, !PT ;  /* 0x0000004c614c7209 */ /* 0x000fe40007810000 */
[----:B------:R-:W-:Y:S02]  /*8f90*/  ISETP.GT.AND P4, PT, R118, 0x69, PT ;  /* 0x000000697600780c */ /* 0x000fe40003f84270 */
[----:B------:R-:W-:Y:S02]  /*8fa0*/  FMNMX.FTZ R76, R119, R76, !PT ;  /* 0x0000004c774c7209 */ /* 0x000fe40007810000 */
[----:B-1----:R-:W-:Y:S01]  /*8fb0*/  FSEL R90, R90, -INF , P3 ;  /* 0xff8000005a5a7808 */ /* 0x002fe20001800000 */
[----:B------:R1:W-:Y:S01]  /*8fc0*/  MUFU.EX2 R112, R132 ;  /* 0x0000008400707308 */ /* 0x0003e20000000800 */
[----:B----4-:R-:W-:Y:S01]  /*8fd0*/  FSEL R84, R91, -INF , P4 ;  /* 0xff8000005b547808 */ /* 0x010fe20002000000 */
[----:B------:R-:W-:Y:S01]  /*8fe0*/  FFMA.FTZ R91, R125, R82, -R100 ;  /* 0x000000527d5b7223 */ /* 0x000fe20000010864 */
[----:B------:R-:W-:-:S02]  /*8ff0*/  ISETP.GT.AND P3, PT, R118, 0x71, PT ;  /* 0x000000717600780c */ /* 0x000fc40003f64270 */
[----:B------:R-:W-:-:S03]  /*9000*/  ISETP.GT.AND P4, PT, R118, 0x78, PT ;  /* 0x000000787600780c */ /* 0x000fc60003f84270 */
[----:B------:R-:W-:Y:S01]  /*9010*/  MUFU.TANH R83, R83 ;  /* 0x0000005300537308 */ /* 0x000fe20000002400 */
[-CC-:B-1----:R-:W-:Y:S01]  /*9020*/  FFMA.FTZ R132, R123, R82.reuse, -R100.reuse ;  /* 0x000000527b847223 */ /* 0x182fe20000010864 */
[----:B------:R-:W-:Y:S01]  /*9030*/  FSEL R123, R88, -INF , P5 ;  /* 0xff800000587b7808 */ /* 0x000fe20002800000 */
[----:B------:R-:W-:Y:S01]  /*9040*/  FFMA.FTZ R88, R127, R82, -R100 ;  /* 0x000000527f587223 */ /* 0x000fe20000010864 */
[----:B------:R-:W-:Y:S02]  /*9050*/  ISETP.GT.AND P5, PT, R118, 0x70, PT ;  /* 0x000000707600780c */ /* 0x000fe40003fa4270 */
[----:B------:R-:W-:Y:S02]  /*9060*/  FMNMX.FTZ R127, R123, R76, !PT ;  /* 0x0000004c7b7f7209 */ /* 0x000fe40007810000 */
[----:B------:R-:W1:Y:S01]  /*9070*/  MUFU.TANH R86, R86 ;  /* 0x0000005600567308 */ /* 0x000e620000002400 */
[----:B--2---:R-:W-:Y:S02]  /*9080*/  FSEL R92, R92, -INF , P5 ;  /* 0xff8000005c5c7808 */ /* 0x004fe40002800000 */
[----:B------:R-:W-:-:S02]  /*9090*/  FMNMX.FTZ R127, R90, R127, !PT ;  /* 0x0000007f5a7f7209 */ /* 0x000fc40007810000 */
[----:B------:R-:W-:Y:S02]  /*90a0*/  ISETP.GT.AND P5, PT, R118, 0x79, PT ;  /* 0x000000797600780c */ /* 0x000fe40003fa4270 */
[----:B------:R-:W-:Y:S01]  /*90b0*/  FMNMX.FTZ R127, R84, R127, !PT ;  /* 0x0000007f547f7209 */ /* 0x000fe20007810000 */
[----:B------:R-:W2:Y:S03]  /*90c0*/  MUFU.TANH R87, R87 ;  /* 0x0000005700577308 */ /* 0x000ea60000002400 */
[----:B------:R-:W-:-:S05]  /*90d0*/  FMNMX.FTZ R127, R92, R127, !PT ;  /* 0x0000007f5c7f7209 */ /* 0x000fca0007810000 */
[----:B------:R-:W3:Y:S01]  /*90e0*/  MUFU.TANH R74, R74 ;  /* 0x0000004a004a7308 */ /* 0x000ee20000002400 */
[----:B-1----:R-:W-:Y:S01]  /*90f0*/  FSEL R134, R86, -INF , P4 ;  /* 0xff80000056867808 */ /* 0x002fe20002000000 */
[----:B------:R-:W-:Y:S01]  /*9100*/  FFMA.FTZ R86, R135, R82, -R100 ;  /* 0x0000005287567223 */ /* 0x000fe20000010864 */
[----:B------:R-:W-:-:S05]  /*9110*/  ISETP.GT.AND P4, PT, R118, 0x81, PT ;  /* 0x000000817600780c */ /* 0x000fca0003f84270 */
[----:B------:R-:W1:Y:S01]  /*9120*/  MUFU.TANH R94, R94 ;  /* 0x0000005e005e7308 */ /* 0x000e620000002400 */
[----:B--2---:R-:W-:Y:S01]  /*9130*/  FSEL R136, R87, -INF , P5 ;  /* 0xff80000057887808 */ /* 0x004fe20002800000 */
[----:B------:R-:W-:Y:S01]  /*9140*/  FFMA.FTZ R87, R149, R82, -R100 ;  /* 0x0000005295577223 */ /* 0x000fe20000010864 */
[----:B------:R-:W-:-:S05]  /*9150*/  ISETP.GT.AND P5, PT, R118, 0x88, PT ;  /* 0x000000887600780c */ /* 0x000fca0003fa4270 */
[----:B------:R2:W-:Y:S08]  /*9160*/  MUFU.EX2 R72, R132 ;  /* 0x0000008400487308 */ /* 0x0005f00000000800 */
[----:B------:R-:W4:Y:S01]  /*9170*/  MUFU.TANH R116, R116 ;  /* 0x0000007400747308 */ /* 0x000f220000002400 */
[----:B--2---:R-:W-:Y:S01]  /*9180*/  FSEL R132, R83, -INF , P3 ;  /* 0xff80000053847808 */ /* 0x004fe20001800000 */
[----:B------:R-:W-:-:S02]  /*9190*/  WARPGROUP.DEPBAR.LE gsb0, 0x0 ;  /* 0x00008000000079c5 */ /* 0x000fc40000010000 */
[----:B------:R-:W-:Y:S01]  /*91a0*/  WARPGROUP.ARRIVE ;  /* 0x00000000000079c5 */ /* 0x000fe20000000000 */
[----:B------:R-:W-:Y:S01]  /*91b0*/  FMNMX.FTZ R127, R132, R127, !PT ;  /* 0x0000007f847f7209 */ /* 0x000fe20007810000 */
[-CC-:B------:R-:W-:Y:S01]  /*91c0*/  FFMA.FTZ R83, R131, R82.reuse, -R100.reuse ;  /* 0x0000005283537223 */ /* 0x180fe20000010864 */
[----:B------:R-:W-:Y:S01]  /*91d0*/  ISETP.GT.AND P3, PT, R118, 0x80, PT ;  /* 0x000000807600780c */ /* 0x000fe20003f64270 */
[----:B------:R-:W2:Y:S01]  /*91e0*/  MUFU.TANH R110, R110 ;  /* 0x0000006e006e7308 */ /* 0x000ea20000002400 */
[----:B------:R-:W-:Y:S01]  /*91f0*/  FMNMX.FTZ R127, R134, R127, !PT ;  /* 0x0000007f867f7209 */ /* 0x000fe20007810000 */
[----:B------:R-:W-:Y:S01]  /*9200*/  HGMMA.64x96x16.F32.BF16 R24, gdesc[UR28].tnspB, R24, gsb0 ;  /* 0x416000001c1879f0 */ /* 0x000fe20008001818 */
[----:B------:R-:W-:Y:S01]  /*9210*/  UIADD3 UR28, UR6, 0xa80, URZ ;  /* 0x00000a80061c7890 */ /* 0x000fe2000fffe03f */
[----:B---3--:R-:W-:Y:S01]  /*9220*/  FSEL R138, R74, -INF , P3 ;  /* 0xff8000004a8a7808 */ /* 0x008fe20001800000 */
[----:B------:R-:W-:Y:S01]  /*9230*/  UIADD3 UR30, UR7, 0x1c0, URZ ;  /* 0x000001c0071e7890 */ /* 0x000fe2000fffe03f */
[----:B------:R-:W-:Y:S01]  /*9240*/  FMNMX.FTZ R127, R136, R127, !PT ;  /* 0x0000007f887f7209 */ /* 0x000fe20007810000 */
[----:B------:R-:W-:Y:S01]  /*9250*/  UMOV UR29, 0xc0000010 ;  /* 0xc0000010001d7882 */ /* 0x000fe20000000000 */
[----:B------:R-:W-:Y:S01]  /*9260*/  UMOV UR31, 0x80000020 ;  /* 0x80000020001f7882 */ /* 0x000fe20000000000 */
[----:B-1----:R-:W-:Y:S01]  /*9270*/  FSEL R140, R94, -INF , P4 ;  /* 0xff8000005e8c7808 */ /* 0x002fe20002000000 */
[-CC-:B------:R-:W-:Y:S01]  /*9280*/  FFMA.FTZ R94, R137, R82.reuse, -R100.reuse ;  /* 0x00000052895e7223 */ /* 0x180fe20000010864 */
[----:B------:R-:W-:Y:S01]  /*9290*/  FMNMX.FTZ R127, R138, R127, !PT ;  /* 0x0000007f8a7f7209 */ /* 0x000fe20007810000 */
[----:B------:R1:W-:Y:S01]  /*92a0*/  MUFU.EX2 R76, R88 ;  /* 0x00000058004c7308 */ /* 0x0003e20000000800 */
[----:B------:R-:W-:Y:S01]  /*92b0*/  ISETP.GT.AND P3, PT, R118, 0x89, PT ;  /* 0x000000897600780c */ /* 0x000fe20003f64270 */
[-CC-:B------:R-:W-:Y:S01]  /*92c0*/  FFMA.FTZ R118, R155, R82.reuse, -R100.reuse ;  /* 0x000000529b767223 */ /* 0x180fe20000010864 */
[----:B----4-:R-:W-:Y:S01]  /*92d0*/  FSEL R142, R116, -INF , P5 ;  /* 0xff800000748e7808 */ /* 0x010fe20002800000 */
[----:B------:R-:W-:Y:S01]  /*92e0*/  FFMA.FTZ R131, R139, R82, -R100 ;  /* 0x000000528b837223 */ /* 0x000fe20000010864 */
[----:B------:R-:W-:-:S02]  /*92f0*/  FMNMX.FTZ R127, R140, R127, !PT ;  /* 0x0000007f8c7f7209 */ /* 0x000fc40007810000 */
[----:B--2---:R-:W-:Y:S01]  /*9300*/  FSEL R152, R110, -INF , P3 ;  /* 0xff8000006e987808 */ /* 0x004fe20001800000 */
[----:B------:R2:W-:Y:S01]  /*9310*/  MUFU.EX2 R74, R129 ;  /* 0x00000081004a7308 */ /* 0x0005e20000000800 */
[----:B------:R-:W-:Y:S01]  /*9320*/  FMNMX.FTZ R127, R142, R127, !PT ;  /* 0x0000007f8e7f7209 */ /* 0x000fe20007810000 */
[-CC-:B------:R-:W-:Y:S01]  /*9330*/  FFMA.FTZ R110, R133, R82.reuse, -R100.reuse ;  /* 0x00000052856e7223 */ /* 0x180fe20000010864 */
[-CC-:B-1----:R-:W-:Y:S01]  /*9340*/  FFMA.FTZ R88, R153, R82.reuse, -R100.reuse ;  /* 0x0000005299587223 */ /* 0x182fe20000010864 */
[----:B------:R-:W-:Y:S01]  /*9350*/  FFMA.FTZ R133, R157, R82, -R100 ;  /* 0x000000529d857223 */ /* 0x000fe20000010864 */
[----:B------:R-:W-:-:S03]  /*9360*/  FMNMX.FTZ R127, R152, R127, !PT ;  /* 0x0000007f987f7209 */ /* 0x000fc60007810000 */
[----:B------:R-:W-:Y:S01]  /*9370*/  MUFU.EX2 R102, R102 ;  /* 0x0000006600667308 */ /* 0x000fe20000000800 */
[--C-:B--2---:R-:W-:Y:S01]  /*9380*/  FFMA.FTZ R129, R143, R82, -R100.reuse ;  /* 0x000000528f817223 */ /* 0x104fe20000010864 */
[----:B------:R-:W1:Y:S06]  /*9390*/  SHFL.BFLY PT, R116, R127, 0x2, 0x1f ;  /* 0x0c401f007f747f89 */ /* 0x000e6c00000e0000 */
        /* <DEDUP_REMOVED lines=9> */
[----:B-1----:R-:W-:-:S07]  /*9430*/  FMNMX.FTZ R155, R125, R154, !PT ;  /* 0x0000009a7d9b7209 */ /* 0x002fce0007810000 */
[----:B------:R-:W-:Y:S01]  /*9440*/  MUFU.EX2 R81, R81 ;  /* 0x0000005100517308 */ /* 0x000fe20000000800 */
[----:B------:R-:W-:Y:S02]  /*9450*/  FSEL R125, R75, RZ, P2 ;  /* 0x000000ff4b7d7208 */ /* 0x000fe40001000000 */
[C---:B------:R-:W-:Y:S01]  /*9460*/  FSETP.NEU.FTZ.AND P2, PT, R155.reuse, -INF , PT ;  /* 0xff8000009b00780b */ /* 0x040fe20003f5d000 */
[-C--:B------:R-:W-:Y:S02]  /*9470*/  FMUL.FTZ R137, R155, R82.reuse ;  /* 0x000000529b897220 */ /* 0x080fe40000410000 */
[----:B------:R-:W-:Y:S02]  /*9480*/  FADD.FTZ R125, -R125, R8 ;  /* 0x000000087d7d7221 */ /* 0x000fe40000010100 */
[----:B------:R-:W-:Y:S01]  /*9490*/  MUFU.EX2 R106, R106 ;  /* 0x0000006a006a7308 */ /* 0x000fe20000000800 */
[----:B------:R-:W-:Y:S01]  /*94a0*/  FSEL R137, R137, RZ, P2 ;  /* 0x000000ff89897208 */ /* 0x000fe20001000000 */
[----:B------:R-:W-:-:S04]  /*94b0*/  FMUL.FTZ R135, R125, R82 ;  /* 0x000000527d877220 */ /* 0x000fc80000410000 */
[-CC-:B------:R-:W-:Y:S01]  /*94c0*/  FFMA.FTZ R8, R108, R82.reuse, -R137.reuse ;  /* 0x000000526c087223 */ /* 0x180fe20000010889 */
[----:B------:R-:W-:Y:S01]  /*94d0*/  FSEL R108, R155, RZ, P2 ;  /* 0x000000ff9b6c7208 */ /* 0x000fe20001000000 */
[-CC-:B------:R-:W-:Y:S01]  /*94e0*/  FFMA.FTZ R100, R105, R82.reuse, -R137.reuse ;  /* 0x0000005269647223 */ /* 0x180fe20000010889 */
[----:B------:R-:W-:Y:S01]  /*94f0*/  ISETP.GE.U32.AND P2, PT, R2, 0x180, PT ;  /* 0x000001800200780c */ /* 0x000fe20003f46070 */
[-CC-:B------:R-:W-:Y:S01]  /*9500*/  FFMA.FTZ R139, R12, R82.reuse, -R137.reuse ;  /* 0x000000520c8b7223 */ /* 0x180fe20000010889 */
[-C--:B------:R-:W-:Y:S01]  /*9510*/  FFMA.FTZ R12, R99, R82.reuse, -R137 ;  /* 0x00000052630c7223 */ /* 0x080fe20000010889 */
[----:B------:R-:W-:Y:S02]  /*9520*/  WARPGROUP.DEPBAR.LE gsb0, 0x0 ;  /* 0x00008000000079c5 */ /* 0x000fe40000010000 */
[----:B------:R-:W-:Y:S01]  /*9530*/  WARPGROUP.ARRIVE ;  /* 0x00000000000079c5 */ /* 0x000fe20000000000 */
[----:B------:R-:W-:Y:S01]  /*9540*/  FADD.FTZ R105, -R108, R5 ;  /* 0x000000056c697221 */ /* 0x000fe20000010100 */
[----:B------:R-:W-:Y:S01]  /*9550*/  VIADD R5, R16, 0x9 ;  /* 0x0000000910057836 */ /* 0x000fe20000000000 */
[----:B------:R-:W1:Y:S01]  /*9560*/  MUFU.EX2 R135, R135 ;  /* 0x0000008700877308 */ /* 0x000e620000000800 */
[-CC-:B------:R-:W-:Y:S01]  /*9570*/  FFMA.FTZ R125, R10, R82.reuse, -R137.reuse ;  /* 0x000000520a7d7223 */ /* 0x180fe20000010889 */
[-CC-:B------:R-:W-:Y:S01]  /*9580*/  FFMA.FTZ R156, R89, R82.reuse, -R137.reuse ;  /* 0x00000052599c7223 */ /* 0x180fe20000010889 */
[----:B------:R-:W-:Y:S01]  /*9590*/  HGMMA.64x96x16.F32.BF16 R24, gdesc[UR28].tnspB, R24, gsb0 ;  /* 0x416000001c1879f0 */ /* 0x000fe20008001818 */
[----:B------:R-:W-:Y:S01]  /*95a0*/  UIADD3 UR28, UR6, 0xc00, URZ ;  /* 0x00000c00061c7890 */ /* 0x000fe2000fffe03f */
[----:B------:R-:W-:Y:S01]  /*95b0*/  SEL R99, R5, 0x9, !P2 ;  /* 0x0000000905637807 */ /* 0x000fe20005000000 */
[----:B------:R-:W-:Y:S01]  /*95c0*/  UIADD3 UR30, UR7, 0x200, URZ ;  /* 0x00000200071e7890 */ /* 0x000fe2000fffe03f */
[-C--:B------:R-:W-:Y:S01]  /*95d0*/  FMUL.FTZ R5, R105, R82.reuse ;  /* 0x0000005269057220 */ /* 0x080fe20000410000 */
[----:B------:R-:W-:Y:S01]  /*95e0*/  UMOV UR29, 0xc0000010 ;  /* 0xc0000010001d7882 */ /* 0x000fe20000000000 */
[----:B------:R-:W-:Y:S01]  /*95f0*/  UMOV UR31, 0x80000020 ;  /* 0x80000020001f7882 */ /* 0x000fe20000000000 */
[----:B------:R-:W-:Y:S01]  /*9600*/  MUFU.EX2 R8, R8 ;  /* 0x0000000800087308 */ /* 0x000fe20000000800 */
[-CC-:B------:R-:W-:Y:S01]  /*9610*/  FFMA.FTZ R10, R124, R82.reuse, -R137.reuse ;  /* 0x000000527c0a7223 */ /* 0x180fe20000010889 */
        /* <DEDUP_REMOVED lines=8> */
[----:B-1----:R-:W-:Y:S01]  /*96a0*/  FFMA.FTZ R114, R135, R3, R102 ;  /* 0x0000000387727223 */ /* 0x002fe20000010066 */
[-CC-:B------:R-:W-:Y:S01]  /*96b0*/  FFMA.FTZ R93, R109, R82.reuse, -R137.reuse ;  /* 0x000000526d5d7223 */ /* 0x180fe20000010889 */
[-CC-:B------:R-:W-:Y:S01]  /*96c0*/  FFMA.FTZ R109, R111, R82.reuse, -R137.reuse ;  /* 0x000000526f6d7223 */ /* 0x180fe20000010889 */
[-CC-:B------:R-:W-:Y:S01]  /*96d0*/  FFMA.FTZ R111, R107, R82.reuse, -R137.reuse ;  /* 0x000000526b6f7223 */ /* 0x180fe20000010889 */
[----:B------:R-:W-:Y:S01]  /*96e0*/  @!P1 IADD3 R105, R113, 0x31c40, RZ ;  /* 0x00031c4071699810 */ /* 0x000fe20007ffe0ff */
[-CC-:B------:R-:W-:Y:S01]  /*96f0*/  FFMA.FTZ R154, R14, R82.reuse, -R137.reuse ;  /* 0x000000520e9a7223 */ /* 0x180fe20000010889 */
[----:B------:R-:W-:Y:S01]  /*9700*/  MUFU.EX2 R125, R125 ;  /* 0x0000007d007d7308 */ /* 0x000fe20000000800 */
[----:B------:R-:W-:Y:S01]  /*9710*/  FADD.FTZ R107, R95, R114 ;  /* 0x000000725f6b7221 */ /* 0x000fe20000010000 */
[-C--:B------:R-:W-:Y:S01]  /*9720*/  FFMA.FTZ R3, R96, R82.reuse, -R137 ;  /* 0x0000005260037223 */ /* 0x080fe20000010889 */
[----:B------:R-:W-:Y:S01]  /*9730*/  @!P1 PRMT R105, RZ, 0x654, R105 ;  /* 0x00000654ff699816 */ /* 0x000fe20000000069 */
[----:B------:R-:W-:Y:S01]  /*9740*/  FFMA.FTZ R14, R121, R82, -R137 ;  /* 0x00000052790e7223 */ /* 0x000fe20000010889 */
[----:B------:R-:W-:Y:S01]  /*9750*/  FADD.FTZ R114, R98, R107 ;  /* 0x0000006b62727221 */ /* 0x000fe20000010000 */
[----:B------:R-:W-:Y:S01]  /*9760*/  F2FP.BF16.F32.PACK_AB R124, R9, R78 ;  /* 0x0000004e097c723e */ /* 0x000fe200000010ff */
[--C-:B------:R-:W-:Y:S01]  /*9770*/  FFMA.FTZ R121, R122, R82, -R137.reuse ;  /* 0x000000527a797223 */ /* 0x100fe20000010889 */
[----:B------:R-:W-:Y:S01]  /*9780*/  MUFU.EX2 R10, R10 ;  /* 0x0000000a000a7308 */ /* 0x000fe20000000800 */
[----:B--2---:R-:W-:Y:S01]  /*9790*/  FFMA.FTZ R96, R5, R0, R8 ;  /* 0x0000000005607223 */ /* 0x004fe20000010008 */
[----:B------:R-:W-:Y:S01]  /*97a0*/  F2FP.BF16.F32.PACK_AB R98, R79, R98 ;  /* 0x000000624f62723e */ /* 0x000fe200000010ff */
[----:B------:R-:W-:Y:S01]  /*97b0*/  FFMA.FTZ R122, R115, R82, -R137 ;  /* 0x00000052737a7223 */ /* 0x000fe20000010889 */
[----:B------:R-:W-:-:S02]  /*97c0*/  IMAD.U32 R115, RZ, RZ, UR45 ;  /* 0x0000002dff737e24 */ /* 0x000fc4000f8e00ff */
[-CC-:B------:R-:W-:Y:S01]  /*97d0*/  FFMA.FTZ R108, R117, R82.reuse, -R137.reuse ;  /* 0x00000052756c7223 */ /* 0x180fe20000010889 */
[-CC-:B------:R-:W-:Y:S01]  /*97e0*/  FFMA.FTZ R0, R128, R82.reuse, -R137.reuse ;  /* 0x0000005280007223 */ /* 0x180fe20000010889 */
[-CC-:B------:R-:W-:Y:S01]  /*97f0*/  FFMA.FTZ R130, R130, R82.reuse, -R137.reuse ;  /* 0x0000005282827223 */ /* 0x180fe20000010889 */
[----:B------:R-:W-:Y:S01]  /*9800*/  MUFU.EX2 R139, R139 ;  /* 0x0000008b008b7308 */ /* 0x000fe20000000800 */
[----:B------:R-:W-:Y:S01]  /*9810*/  @!P1 LEA R113, R115, UR47, 0x3 ;  /* 0x0000002f73719c11 */ /* 0x000fe2000f8e18ff */
[-CC-:B------:R-:W-:Y:S01]  /*9820*/  FFMA.FTZ R123, R123, R82.reuse, -R137.reuse ;  /* 0x000000527b7b7223 */ /* 0x180fe20000010889 */
[-CC-:B------:R-:W-:Y:S01]  /*9830*/  FFMA.FTZ R90, R90, R82.reuse, -R137.reuse ;  /* 0x000000525a5a7223 */ /* 0x180fe20000010889 */
[-CC-:B------:R-:W-:Y:S01]  /*9840*/  FFMA.FTZ R92, R92, R82.reuse, -R137.reuse ;  /* 0x000000525c5c7223 */ /* 0x180fe20000010889 */
[-CC-:B------:R-:W-:Y:S01]  /*9850*/  FFMA.FTZ R132, R132, R82.reuse, -R137.reuse ;  /* 0x0000005284847223 */ /* 0x180fe20000010889 */
[----:B------:R-:W-:Y:S02]  /*9860*/  @!P1 VIADD R113, R113, 0x31c60 ;  /* 0x00031c6071719836 */ /* 0x000fe40000000000 */
[-CC-:B------:R-:W-:Y:S01]  /*9870*/  FFMA.FTZ R134, R134, R82.reuse, -R137.reuse ;  /* 0x0000005286867223 */ /* 0x180fe20000010889 */
[----:B------:R-:W-:Y:S01]  /*9880*/  MUFU.EX2 R127, R127 ;  /* 0x0000007f007f7308 */ /* 0x000fe20000000800 */
[-CC-:B------:R-:W-:Y:S01]  /*9890*/  FFMA.FTZ R136, R136, R82.reuse, -R137.reuse ;  /* 0x0000005288887223 */ /* 0x180fe20000010889 */
[-C--:B------:R-:W-:Y:S01]  /*98a0*/  FFMA.FTZ R138, R138, R82.reuse, -R137 ;  /* 0x000000528a8a7223 */ /* 0x080fe20000010889 */
[----:B------:R-:W-:Y:S01]  /*98b0*/  @!P1 PRMT R113, RZ, 0x654, R113 ;  /* 0x00000654ff719816 */ /* 0x000fe20000000071 */
[-CC-:B------:R-:W-:Y:S01]  /*98c0*/  FFMA.FTZ R140, R140, R82.reuse, -R137.reuse ;  /* 0x000000528c8c7223 */ /* 0x180fe20000010889 */
[----:B------:R-:W-:Y:S01]  /*98d0*/  FFMA.FTZ R142, R142, R82, -R137 ;  /* 0x000000528e8e7223 */ /* 0x000fe20000010889 */
[----:B------:R-:W-:Y:S01]  /*98e0*/  ISETP.LT.AND P2, PT, R4, UR60, PT ;  /* 0x0000003c04007c0c */ /* 0x000fe2000bf41270 */
[----:B------:R-:W-:Y:S01]  /*98f0*/  UIADD3 UR6, UR60, -0x1, URZ ;  /* 0xffffffff3c067890 */ /* 0x000fe2000fffe03f */
[----:B------:R-:W-:Y:S01]  /*9900*/  MUFU.EX2 R154, R154 ;  /* 0x0000009a009a7308 */ /* 0x000fe20000000800 */
[----:B------:R-:W-:-:S05]  /*9910*/  UMOV UR45, UR46 ;  /* 0x0000002e002d7c82 */ /* 0x000fca0008000000 */
[----:B------:R-:W-:Y:S02]  /*9920*/  UMOV UR60, UR6 ;  /* 0x00000006003c7c82 */ /* 0x000fe40008000000 */
        /* <DEDUP_REMOVED lines=8> */
[----:B------:R-:W-:Y:S07]  /*99b0*/  HGMMA.64x96x16.F32.BF16 R24, gdesc[UR28].tnspB, R24, gsb0 ;  /* 0x416000001c1879f0 */ /* 0x000fee0008001818 */
[----:B------:R-:W-:Y:S08]  /*99c0*/  MUFU.EX2 R93, R93 ;  /* 0x0000005d005d7308 */ /* 0x000ff00000000800 */
[----:B------:R-:W-:Y:S08]  /*99d0*/  MUFU.EX2 R120, R120 ;  /* 0x0000007800787308 */ /* 0x000ff00000000800 */
[----:B------:R-:W-:Y:S08]  /*99e0*/  MUFU.EX2 R109, R109 ;  /* 0x0000006d006d7308 */ /* 0x000ff00000000800 */
[----:B------:R-:W1:Y:S08]  /*99f0*/  MUFU.EX2 R122, R122 ;  /* 0x0000007a007a7308 */ /* 0x000e700000000800 */
[----:B------:R-:W2:Y:S08]  /*9a00*/  MUFU.EX2 R85, R85 ;  /* 0x0000005500557308 */ /* 0x000eb00000000800 */
[----:B------:R-:W3:Y:S01]  /*9a10*/  MUFU.EX2 R15, R15 ;  /* 0x0000000f000f7308 */ /* 0x000ee20000000800 */
[----:B-1----:R-:W-:-:S07]  /*9a20*/  F2FP.BF16.F32.PACK_AB R107, R122, R109 ;  /* 0x0000006d7a6b723e */ /* 0x002fce00000010ff */
[----:B------:R-:W1:Y:S08]  /*9a30*/  MUFU.EX2 R100, R100 ;  /* 0x0000006400647308 */ /* 0x000e700000000800 */
[----:B------:R-:W4:Y:S08]  /*9a40*/  MUFU.EX2 R91, R91 ;  /* 0x0000005b005b7308 */ /* 0x000f300000000800 */
[----:B------:R-:W5:Y:S08]  /*9a50*/  MUFU.EX2 R108, R108 ;  /* 0x0000006c006c7308 */ /* 0x000f700000000800 */
[----:B------:R-:W5:Y:S08]  /*9a60*/  MUFU.EX2 R73, R73 ;  /* 0x0000004900497308 */ /* 0x000f700000000800 */
[----:B------:R-:W5:Y:S08]  /*9a70*/  MUFU.EX2 R111, R111 ;  /* 0x0000006f006f7308 */ /* 0x000f700000000800 */
[----:B------:R-:W-:Y:S08]  /*9a80*/  MUFU.EX2 R3, R3 ;  /* 0x0000000300037308 */ /* 0x000ff00000000800 */
[----:B------:R-:W-:Y:S01]  /*9a90*/  MUFU.EX2 R83, R83 ;  /* 0x0000005300537308 */ /* 0x000fe20000000800 */
[----:B------:R-:W-:-:S02]  /*9aa0*/  WARPGROUP.DEPBAR.LE gsb0, 0x0 ;  /* 0x00008000000079c5 */ /* 0x000fc40000010000 */
[----:B------:R2:W-:Y:S06]  /*9ab0*/  BAR.ARV R99, 0x100 ;  /* 0x000400630000751d */ /* 0x0005ec0000002000 */
[----:B------:R3:W-:Y:S01]  /*9ac0*/  @!P1 SYNCS.ARRIVE.TRANS64.RED.A1T0 RZ, [R105+URZ], RZ ;  /* 0x000000ff69ff99a7 */ /* 0x0007e2000810043f */
[----:B------:R-:W-:Y:S01]  /*9ad0*/  MUFU.EX2 R0, R0 ;  /* 0x0000000000007308 */ /* 0x000fe20000000800 */
[----:B--2---:R-:W-:Y:S01]  /*9ae0*/  FADD.FTZ R99, R125, R96 ;  /* 0x000000607d637221 */ /* 0x004fe20000010000 */
[----:B------:R-:W-:Y:S01]  /*9af0*/  F2FP.BF16.F32.PACK_AB R96, R95, R102 ;  /* 0x000000665f60723e */ /* 0x000fe200000010ff */
[----:B------:R-:W-:Y:S01]  /*9b00*/  FFMA.FTZ R95, R97, R82, -R137 ;  /* 0x00000052615f7223 */ /* 0x000fe20000010889 */
[----:B------:R-:W-:Y:S01]  /*9b10*/  F2FP.BF16.F32.PACK_AB R97, R125, R8 ;  /* 0x000000087d61723e */ /* 0x000fe200000010ff */
[----:B------:R-:W-:Y:S01]  /*9b20*/  FADD.FTZ R102, R10, R99 ;  /* 0x000000630a667221 */ /* 0x000fe20000010000 */
[----:B------:R-:W-:Y:S01]  /*9b30*/  F2FP.BF16.F32.PACK_AB R99, R139, R10 ;  /* 0x0000000a8b63723e */ /* 0x000fe200000010ff */
[----:B---3--:R-:W-:Y:S01]  /*9b40*/  FADD.FTZ R105, R79, R114 ;  /* 0x000000724f697221 */ /* 0x008fe20000010000 */
[----:B------:R2:W-:Y:S01]  /*9b50*/  @!P1 SYNCS.ARRIVE.TRANS64.RED.A1T0 RZ, [R113+URZ], RZ ;  /* 0x000000ff71ff99a7 */ /* 0x0005e2000810043f */
[----:B------:R-:W-:Y:S01]  /*9b60*/  FADD.FTZ R102, R139, R102 ;  /* 0x000000668b667221 */ /* 0x000fe20000010000 */
[----:B------:R-:W-:Y:S01]  /*9b70*/  MUFU.EX2 R110, R110 ;  /* 0x0000006e006e7308 */ /* 0x000fe20000000800 */
[----:B------:R-:W-:Y:S01]  /*9b80*/  FADD.FTZ R114, R78, R105 ;  /* 0x000000694e727221 */ /* 0x000fe20000010000 */
[----:B------:R4:W-:Y:S01]  /*9b90*/  STSM.16.M88.4 [R22+0x24300], R96 ;  /* 0x0243006016007844 */ /* 0x0009e20000000200 */
[----:B------:R-:W-:Y:S01]  /*9ba0*/  F2FP.BF16.F32.PACK_AB R125, R154, R127 ;  /* 0x0000007f9a7d723e */ /* 0x000fe200000010ff */
[----:B------:R-:W-:Y:S01]  /*9bb0*/  FMUL.FTZ R26, R26, R5 ;  /* 0x000000051a1a7220 */ /* 0x000fe20000410000 */
[----:B------:R-:W-:Y:S01]  /*9bc0*/  FADD.FTZ R114, R9, R114 ;  /* 0x0000007209727221 */ /* 0x000fe20000010000 */
[----:B------:R-:W-:Y:S01]  /*9bd0*/  FADD.FTZ R9, R127, R102 ;  /* 0x000000667f097221 */ /* 0x000fe20000010000 */
[-C--:B--2---:R-:W-:Y:S01]  /*9be0*/  FFMA.FTZ R113, R84, R82.reuse, -R137 ;  /* 0x0000005254717223 */ /* 0x084fe20000010889 */
[----:B------:R-:W-:Y:S01]  /*9bf0*/  MUFU.EX2 R78, R130 ;  /* 0x00000082004e7308 */ /* 0x000fe20000000800 */
[----:B------:R-:W-:Y:S01]  /*9c00*/  FADD.FTZ R79, R11, R114 ;  /* 0x000000720b4f7221 */ /* 0x000fe20000010000 */
[----:B------:R-:W-:Y:S01]  /*9c10*/  FADD.FTZ R102, R154, R9 ;  /* 0x000000099a667221 */ /* 0x000fe20000010000 */
[----:B------:R-:W-:Y:S01]  /*9c20*/  F2FP.BF16.F32.PACK_AB R127, R156, R141 ;  /* 0x0000008d9c7f723e */ /* 0x000fe200000010ff */
[----:B------:R-:W-:Y:S01]  /*9c30*/  FMUL.FTZ R27, R27, R5 ;  /* 0x000000051b1b7220 */ /* 0x000fe20000410000 */
[C---:B------:R-:W-:Y:S01]  /*9c40*/  FADD.FTZ R114, R126.reuse, R79 ;  /* 0x0000004f7e727221 */ /* 0x040fe20000010000 */
[----:B------:R-:W-:Y:S01]  /*9c50*/  F2FP.BF16.F32.PACK_AB R126, R126, R11 ;  /* 0x0000000b7e7e723e */ /* 0x000fe200000010ff */
[----:B------:R-:W-:Y:S01]  /*9c60*/  FADD.FTZ R9, R141, R102 ;  /* 0x000000668d097221 */ /* 0x000fe20000010000 */
[----:B------:R-:W-:Y:S01]  /*9c70*/  MUFU.EX2 R86, R86 ;  /* 0x0000005600567308 */ /* 0x000fe20000000800 */
[----:B------:R-:W-:Y:S01]  /*9c80*/  FADD.FTZ R11, R13, R114 ;  /* 0x000000720d0b7221 */ /* 0x000fe20000010000 */
[-C--:B------:R-:W-:Y:S01]  /*9c90*/  FFMA.FTZ R79, R119, R82.reuse, -R137 ;  /* 0x00000052774f7223 */ /* 0x080fe20000010889 */
[----:B------:R-:W-:Y:S01]  /*9ca0*/  FADD.FTZ R9, R156, R9 ;  /* 0x000000099c097221 */ /* 0x000fe20000010000 */
[----:B------:R-:W-:Y:S01]  /*9cb0*/  FFMA.FTZ R137, R152, R82, -R137 ;  /* 0x0000005298897223 */ /* 0x000fe20000010889 */
[----:B------:R-:W-:Y:S01]  /*9cc0*/  FADD.FTZ R10, R20, R11 ;  /* 0x0000000b140a7221 */ /* 0x000fe20000010000 */
[----:B------:R-:W-:Y:S01]  /*9cd0*/  STSM.16.M88.4 [R22+0x25b00], R124 ;  /* 0x025b007c16007844 */ /* 0x000fe20000000200 */
[----:B------:R-:W-:Y:S01]  /*9ce0*/  FADD.FTZ R8, R12, R9 ;  /* 0x000000090c087221 */ /* 0x000fe20000010000 */
[----:B------:R-:W-:Y:S01]  /*9cf0*/  MUFU.EX2 R95, R95 ;  /* 0x0000005f005f7308 */ /* 0x000fe20000000800 */
[----:B------:R-:W-:Y:S01]  /*9d00*/  FADD.FTZ R11, R21, R10 ;  /* 0x0000000a150b7221 */ /* 0x000fe20000010000 */
[----:B------:R-:W-:Y:S01]  /*9d10*/  F2FP.BF16.F32.PACK_AB R105, R120, R93 ;  /* 0x0000005d7869723e */ /* 0x000fe200000010ff */
[----:B------:R-:W-:Y:S01]  /*9d20*/  FADD.FTZ R9, R89, R8 ;  /* 0x0000000859097221 */ /* 0x000fe20000010000 */
[-C--:B------:R-:W-:Y:S01]  /*9d30*/  FMUL.FTZ R30, R30, R5.reuse ;  /* 0x000000051e1e7220 */ /* 0x080fe20000410000 */
[----:B------:R-:W-:Y:S01]  /*9d40*/  FADD.FTZ R10, R112, R11 ;  /* 0x0000000b700a7221 */ /* 0x000fe20000010000 */
[-C--:B------:R-:W-:Y:S01]  /*9d50*/  FMUL.FTZ R31, R31, R5.reuse ;  /* 0x000000051f1f7220 */ /* 0x080fe20000410000 */
[----:B------:R-:W-:Y:S01]  /*9d60*/  FADD.FTZ R8, R14, R9 ;  /* 0x000000090e087221 */ /* 0x000fe20000010000 */
[----:B------:R-:W2:Y:S01]  /*9d70*/  MUFU.EX2 R87, R87 ;  /* 0x0000005700577308 */ /* 0x000ea20000000800 */
[----:B------:R-:W-:Y:S01]  /*9d80*/  FADD.FTZ R9, R101, R10 ;  /* 0x0000000a65097221 */ /* 0x000fe20000010000 */
[-C--:B------:R-:W-:Y:S01]  /*9d90*/  FMUL.FTZ R34, R34, R5.reuse ;  /* 0x0000000522227220 */ /* 0x080fe20000410000 */
[----:B------:R-:W-:Y:S01]  /*9da0*/  FADD.FTZ R8, R121, R8 ;  /* 0x0000000879087221 */ /* 0x000fe20000010000 */
[----:B------:R-:W-:Y:S01]  /*9db0*/  FMUL.FTZ R35, R35, R5 ;  /* 0x0000000523237220 */ /* 0x000fe20000410000 */
[C---:B------:R-:W-:Y:S01]  /*9dc0*/  FADD.FTZ R10, R104.reuse, R9 ;  /* 0x00000009680a7221 */ /* 0x040fe20000010000 */
[----:B------:R-:W-:Y:S01]  /*9dd0*/  F2FP.BF16.F32.PACK_AB R104, R104, R101 ;  /* 0x000000656868723e */ /* 0x000fe200000010ff */
[----:B------:R-:W-:Y:S01]  /*9de0*/  FADD.FTZ R9, R93, R8 ;  /* 0x000000085d097221 */ /* 0x000fe20000010000 */
[----:B------:R-:W3:Y:S01]  /*9df0*/  MUFU.EX2 R79, R79 ;  /* 0x0000004f004f7308 */ /* 0x000ee20000000800 */
        /* <DEDUP_REMOVED lines=12> */
[----:B------:R-:W-:Y:S01]  /*9ec0*/  FADD.FTZ R11, R85, R8 ;  /* 0x00000008550b7221 */ /* 0x000fe20000010000 */
[----:B------:R-:W-:Y:S01]  /*9ed0*/  F2FP.BF16.F32.PACK_AB R8, R20, R13 ;  /* 0x0000000d1408723e */ /* 0x000fe200000010ff */
[----:B------:R-:W-:Y:S01]  /*9ee0*/  FADD.FTZ R9, R15, R10 ;  /* 0x0000000a0f097221 */ /* 0x000fe20000010000 */
[----:B------:R-:W-:Y:S01]  /*9ef0*/  MUFU.EX2 R129, R129 ;  /* 0x0000008100817308 */ /* 0x000fe20000000800 */
[----:B------:R-:W-:Y:S01]  /*9f00*/  FADD.FTZ R20, R76, R11 ;  /* 0x0000000b4c147221 */ /* 0x000fe20000010000 */
[----:B------:R-:W-:Y:S01]  /*9f10*/  F2FP.BF16.F32.PACK_AB R10, R112, R21 ;  /* 0x00000015700a723e */ /* 0x000fe200000010ff */
[----:B-1----:R-:W-:Y:S01]  /*9f20*/  FADD.FTZ R9, R100, R9 ;  /* 0x0000000964097221 */ /* 0x002fe20000010000 */
[----:B------:R-:W-:Y:S01]  /*9f30*/  F2FP.BF16.F32.PACK_AB R11, R121, R14 ;  /* 0x0000000e790b723e */ /* 0x000fe200000010ff */
[C---:B----4-:R-:W-:Y:S01]  /*9f40*/  FADD.FTZ R96, R91.reuse, R20 ;  /* 0x000000145b607221 */ /* 0x050fe20000010000 */
[----:B------:R-:W-:Y:S01]  /*9f50*/  F2FP.BF16.F32.PACK_AB R14, R91, R76 ;  /* 0x0000004c5b0e723e */ /* 0x000fe200000010ff */
[----:B-----5:R-:W-:Y:S01]  /*9f60*/  FADD.FTZ R20, R108, R9 ;  /* 0x000000096c147221 */ /* 0x020fe20000010000 */
[----:B------:R-:W-:Y:S01]  /*9f70*/  F2FP.BF16.F32.PACK_AB R9, R89, R12 ;  /* 0x0000000c5909723e */ /* 0x000fe200000010ff */
[----:B------:R-:W-:Y:S01]  /*9f80*/  FADD.FTZ R13, R73, R96 ;  /* 0x00000060490d7221 */ /* 0x000fe20000010000 */
[----:B------:R-:W-:Y:S01]  /*9f90*/  MUFU.EX2 R94, R94 ;  /* 0x0000005e005e7308 */ /* 0x000fe20000000800 */
[----:B------:R-:W-:Y:S01]  /*9fa0*/  FADD.FTZ R20, R111, R20 ;  /* 0x000000146f147221 */ /* 0x000fe20000010000 */
[----:B--2---:R-:W-:Y:S01]  /*9fb0*/  F2FP.BF16.F32.PACK_AB R76, R87, R86 ;  /* 0x00000056574c723e */ /* 0x004fe200000010ff */
[----:B------:R-:W-:Y:S01]  /*9fc0*/  FADD.FTZ R12, R74, R13 ;  /* 0x0000000d4a0c7221 */ /* 0x000fe20000010000 */
[----:B------:R1:W-:Y:S01]  /*9fd0*/  STSM.16.M88.4 [R22+0x27300], R8 ;  /* 0x0273000816007844 */ /* 0x0003e20000000200 */
[----:B------:R-:W-:Y:S01]  /*9fe0*/  FADD.FTZ R13, R3, R20 ;  /* 0x00000014030d7221 */ /* 0x000fe20000010000 */
[-C--:B------:R-:W-:Y:S01]  /*9ff0*/  FMUL.FTZ R46, R46, R5.reuse ;  /* 0x000000052e2e7220 */ /* 0x080fe20000410000 */
[----:B------:R-:W-:Y:S01]  /*a000*/  FADD.FTZ R81, R83, R12 ;  /* 0x0000000c53517221 */ /* 0x000fe20000010000 */
[----:B------:R-:W2:Y:S01]  /*a010*/  MUFU.EX2 R84, R123 ;  /* 0x0000007b00547308 */ /* 0x000ea20000000800 */
[----:B------:R-:W-:Y:S01]  /*a020*/  FADD.FTZ R13, R0, R13 ;  /* 0x0000000d000d7221 */ /* 0x000fe20000010000 */
[----:B------:R-:W-:Y:S01]  /*a030*/  F2FP.BF16.F32.PACK_AB R12, R85, R72 ;  /* 0x00000048550c723e */ /* 0x000fe200000010ff */
[----:B------:R-:W-:Y:S01]  /*a040*/  FADD.FTZ R81, R110, R81 ;  /* 0x000000516e517221 */ /* 0x000fe20000010000 */
[----:B------:R-:W-:Y:S01]  /*a050*/  STSM.16.M88.4 [R22+0x28b00], R104 ;  /* 0x028b006816007844 */ /* 0x000fe20000000200 */
[----:B------:R-:W-:Y:S01]  /*a060*/  FADD.FTZ R20, R78, R13 ;  /* 0x0000000d4e147221 */ /* 0x000fe20000010000 */
[-C--:B------:R-:W-:Y:S01]  /*a070*/  FMUL.FTZ R47, R47, R5.reuse ;  /* 0x000000052f2f7220 */ /* 0x080fe20000410000 */
[----:B------:R-:W-:Y:S01]  /*a080*/  FADD.FTZ R96, R86, R81 ;  /* 0x0000005156607221 */ /* 0x000fe20000010000 */
[----:B------:R-:W4:Y:S01]  /*a090*/  MUFU.EX2 R131, R131 ;  /* 0x0000008300837308 */ /* 0x000f220000000800 */
[----:B------:R-:W-:Y:S01]  /*a0a0*/  FADD.FTZ R20, R95, R20 ;  /* 0x000000145f147221 */ /* 0x000fe20000010000 */
[----:B------:R-:W-:Y:S01]  /*a0b0*/  FMUL.FTZ R50, R50, R5 ;  /* 0x0000000532327220 */ /* 0x000fe20000410000 */
[----:B------:R-:W-:Y:S01]  /*a0c0*/  FADD.FTZ R13, R87, R96 ;  /* 0x00000060570d7221 */ /* 0x000fe20000010000 */
[----:B-1----:R-:W-:Y:S01]  /*a0d0*/  F2FP.BF16.F32.PACK_AB R8, R74, R73 ;  /* 0x000000494a08723e */ /* 0x002fe200000010ff */
[----:B---3--:R-:W-:Y:S01]  /*a0e0*/  FADD.FTZ R9, R79, R20 ;  /* 0x000000144f097221 */ /* 0x008fe20000010000 */
[----:B------:R-:W-:Y:S01]  /*a0f0*/  F2FP.BF16.F32.PACK_AB R10, R110, R83 ;  /* 0x000000536e0a723e */ /* 0x000fe200000010ff */
[----:B------:R-:W-:Y:S01]  /*a100*/  FADD.FTZ R20, R88, R13 ;  /* 0x0000000d58147221 */ /* 0x000fe20000010000 */
[----:B------:R-:W1:Y:S01]  /*a110*/  MUFU.EX2 R90, R90 ;  /* 0x0000005a005a7308 */ /* 0x000e620000000800 */
[----:B------:R-:W-:Y:S01]  /*a120*/  F2FP.BF16.F32.PACK_AB R13, R100, R15 ;  /* 0x0000000f640d723e */ /* 0x000fe200000010ff */
[----:B--2---:R-:W-:Y:S01]  /*a130*/  FADD.FTZ R9, R84, R9 ;  /* 0x0000000954097221 */ /* 0x004fe20000010000 */
[----:B------:R-:W-:Y:S01]  /*a140*/  FADD.FTZ R11, R129, R20 ;  /* 0x00000014810b7221 */ /* 0x000fe20000010000 */
[----:B------:R-:W-:Y:S01]  /*a150*/  F2FP.BF16.F32.PACK_AB R15, R111, R108 ;  /* 0x0000006c6f0f723e */ /* 0x000fe200000010ff */
[-C--:B------:R-:W-:Y:S01]  /*a160*/  FMUL.FTZ R51, R51, R5.reuse ;  /* 0x0000000533337220 */ /* 0x080fe20000410000 */
[-C--:B------:R-:W-:Y:S01]  /*a170*/  FMUL.FTZ R54, R54, R5.reuse ;  /* 0x0000000536367220 */ /* 0x080fe20000410000 */
[----:B------:R-:W-:Y:S01]  /*a180*/  FADD.FTZ R72, R94, R11 ;  /* 0x0000000b5e487221 */ /* 0x000fe20000010000 */
[----:B------:R-:W2:Y:S01]  /*a190*/  MUFU.EX2 R77, R77 ;  /* 0x0000004d004d7308 */ /* 0x000ea20000000800 */
[----:B------:R-:W-:Y:S01]  /*a1a0*/  F2FP.BF16.F32.PACK_AB R11, R95, R78 ;  /* 0x0000004e5f0b723e */ /* 0x000fe200000010ff */
[----:B------:R3:W-:Y:S01]  /*a1b0*/  STSM.16.M88.4 [R22+0x2a300], R12 ;  /* 0x02a3000c16007844 */ /* 0x0007e20000000200 */
[----:B----4-:R-:W-:Y:S01]  /*a1c0*/  FADD.FTZ R72, R131, R72 ;  /* 0x0000004883487221 */ /* 0x010fe20000010000 */
[----:B------:R-:W-:Y:S01]  /*a1d0*/  F2FP.BF16.F32.PACK_AB R78, R129, R88 ;  /* 0x00000058814e723e */ /* 0x000fe200000010ff */
[-C--:B------:R-:W-:Y:S01]  /*a1e0*/  FMUL.FTZ R55, R55, R5.reuse ;  /* 0x0000000537377220 */ /* 0x080fe20000410000 */
[-C--:B------:R-:W-:Y:S01]  /*a1f0*/  FMUL.FTZ R58, R58, R5.reuse ;  /* 0x000000053a3a7220 */ /* 0x080fe20000410000 */
[----:B------:R-:W-:Y:S01]  /*a200*/  FMUL.FTZ R59, R59, R5 ;  /* 0x000000053b3b7220 */ /* 0x000fe20000410000 */
[----:B------:R-:W4:Y:S01]  /*a210*/  MUFU.EX2 R116, R116 ;  /* 0x0000007400747308 */ /* 0x000f220000000800 */
[----:B-1----:R-:W-:Y:S01]  /*a220*/  FADD.FTZ R20, R90, R9 ;  /* 0x000000095a147221 */ /* 0x002fe20000010000 */
[----:B------:R-:W-:Y:S01]  /*a230*/  F2FP.BF16.F32.PACK_AB R9, R0, R3 ;  /* 0x000000030009723e */ /* 0x000fe200000010ff */
[-C--:B------:R-:W-:Y:S01]  /*a240*/  FMUL.FTZ R62, R62, R5.reuse ;  /* 0x000000053e3e7220 */ /* 0x080fe20000410000 */
[-C--:B------:R-:W-:Y:S01]  /*a250*/  FMUL.FTZ R63, R63, R5.reuse ;  /* 0x000000053f3f7220 */ /* 0x080fe20000410000 */
[-C--:B------:R-:W-:Y:S01]  /*a260*/  FMUL.FTZ R66, R66, R5.reuse ;  /* 0x0000000542427220 */ /* 0x080fe20000410000 */
[-C--:B------:R-:W-:Y:S01]  /*a270*/  FMUL.FTZ R67, R67, R5.reuse ;  /* 0x0000000543437220 */ /* 0x080fe20000410000 */
[----:B------:R1:W-:Y:S01]  /*a280*/  STSM.16.M88.4 [R22+0x2bb00], R8 ;  /* 0x02bb000816007844 */ /* 0x0003e20000000200 */
[----:B------:R-:W5:Y:S01]  /*a290*/  MUFU.EX2 R113, R113 ;  /* 0x0000007100717308 */ /* 0x000f620000000800 */
[----:B--2---:R-:W-:Y:S01]  /*a2a0*/  FADD.FTZ R73, R77, R72 ;  /* 0x000000484d497221 */ /* 0x004fe20000010000 */
[----:B---3--:R-:W-:Y:S01]  /*a2b0*/  F2FP.BF16.F32.PACK_AB R12, R131, R94 ;  /* 0x0000005e830c723e */ /* 0x008fe200000010ff */
[-C--:B------:R-:W-:Y:S01]  /*a2c0*/  FMUL.FTZ R70, R70, R5.reuse ;  /* 0x0000000546467220 */ /* 0x080fe20000410000 */
[----:B------:R-:W-:Y:S01]  /*a2d0*/  FMUL.FTZ R71, R71, R5 ;  /* 0x0000000547477220 */ /* 0x000fe20000410000 */
[-C--:B------:R-:W-:Y:S01]  /*a2e0*/  FMUL.FTZ R24, R24, R135.reuse ;  /* 0x0000008718187220 */ /* 0x080fe20000410000 */
[-C--:B------:R-:W-:Y:S01]  /*a2f0*/  FMUL.FTZ R25, R25, R135.reuse ;  /* 0x0000008719197220 */ /* 0x080fe20000410000 */
[----:B------:R-:W-:Y:S01]  /*a300*/  FMUL.FTZ R28, R28, R135 ;  /* 0x000000871c1c7220 */ /* 0x000fe20000410000 */
[----:B------:R-:W2:Y:S01]  /*a310*/  MUFU.EX2 R92, R92 ;  /* 0x0000005c005c7308 */ /* 0x000ea20000000800 */
[C---:B----4-:R-:W-:Y:S01]  /*a320*/  F2FP.BF16.F32.PACK_AB R14, R116.reuse, R77 ;  /* 0x0000004d740e723e */ /* 0x050fe200000010ff */
[----:B------:R-:W-:Y:S01]  /*a330*/  FADD.FTZ R73, R116, R73 ;  /* 0x0000004974497221 */ /* 0x000fe20000010000 */
[----:B------:R-:W-:Y:S01]  /*a340*/  F2FP.BF16.F32.PACK_AB R77, R84, R79 ;  /* 0x0000004f544d723e */ /* 0x000fe200000010ff */
[-C--:B------:R-:W-:Y:S01]  /*a350*/  FMUL.FTZ R29, R29, R135.reuse ;  /* 0x000000871d1d7220 */ /* 0x080fe20000410000 */
[-C--:B------:R-:W-:Y:S01]  /*a360*/  FMUL.FTZ R32, R32, R135.reuse ;  /* 0x0000008720207220 */ /* 0x080fe20000410000 */
[-C--:B------:R-:W-:Y:S01]  /*a370*/  FMUL.FTZ R33, R33, R135.reuse ;  /* 0x0000008721217220 */ /* 0x080fe20000410000 */
[-C--:B------:R-:W-:Y:S01]  /*a380*/  FMUL.FTZ R36, R36, R135.reuse ;  /* 0x0000008724247220 */ /* 0x080fe20000410000 */
[----:B------:R-:W3:Y:S01]  /*a390*/  MUFU.EX2 R21, R132 ;  /* 0x0000008400157308 */ /* 0x000ee20000000800 */
[C---:B-----5:R-:W-:Y:S01]  /*a3a0*/  F2FP.BF16.F32.PACK_AB R79, R113.reuse, R90 ;  /* 0x0000005a714f723e */ /* 0x060fe200000010ff */
[----:B------:R-:W-:Y:S01]  /*a3b0*/  FADD.FTZ R3, R113, R20 ;  /* 0x0000001471037221 */ /* 0x000fe20000010000 */
[-C--:B------:R-:W-:Y:S01]  /*a3c0*/  FMUL.FTZ R37, R37, R135.reuse ;  /* 0x0000008725257220 */ /* 0x080fe20000410000 */
[-C--:B------:R-:W-:Y:S01]  /*a3d0*/  FMUL.FTZ R40, R40, R135.reuse ;  /* 0x0000008728287220 */ /* 0x080fe20000410000 */
[-C--:B------:R-:W-:Y:S01]  /*a3e0*/  FMUL.FTZ R41, R41, R135.reuse ;  /* 0x0000008729297220 */ /* 0x080fe20000410000 */
[----:B------:R-:W-:Y:S01]  /*a3f0*/  STSM.16.M88.4 [R22+0x2d300], R76 ;  /* 0x02d3004c16007844 */ /* 0x000fe20000000200 */
[-C--:B------:R-:W-:Y:S01]  /*a400*/  FMUL.FTZ R44, R44, R135.reuse ;  /* 0x000000872c2c7220 */ /* 0x080fe20000410000 */
[----:B------:R-:W4:Y:S01]  /*a410*/  MUFU.EX2 R134, R134 ;  /* 0x0000008600867308 */ /* 0x000f220000000800 */
        /* <DEDUP_REMOVED lines=8> */
[C---:B---3--:R-:W-:Y:S01]  /*a4a0*/  F2FP.BF16.F32.PACK_AB R13, R21.reuse, R92 ;  /* 0x0000005c150d723e */ /* 0x048fe200000010ff */
[----:B------:R-:W-:Y:S01]  /*a4b0*/  FADD.FTZ R3, R21, R0 ;  /* 0x0000000015037221 */ /* 0x000fe20000010000 */
[-C--:B------:R-:W-:Y:S01]  /*a4c0*/  FMUL.FTZ R57, R57, R135.reuse ;  /* 0x0000008739397220 */ /* 0x080fe20000410000 */
[-C--:B------:R-:W-:Y:S01]  /*a4d0*/  FMUL.FTZ R60, R60, R135.reuse ;  /* 0x000000873c3c7220 */ /* 0x080fe20000410000 */
[-C--:B------:R-:W-:Y:S01]  /*a4e0*/  FMUL.FTZ R61, R61, R135.reuse ;  /* 0x000000873d3d7220 */ /* 0x080fe20000410000 */
[-C--:B------:R-:W-:Y:S01]  /*a4f0*/  FMUL.FTZ R64, R64, R135.reuse ;  /* 0x0000008740407220 */ /* 0x080fe20000410000 */
[-C--:B------:R-:W-:Y:S01]  /*a500*/  FMUL.FTZ R65, R65, R135.reuse ;  /* 0x0000008741417220 */ /* 0x080fe20000410000 */
[----:B------:R-:W3:Y:S01]  /*a510*/  MUFU.EX2 R118, R118 ;  /* 0x0000007600767308 */ /* 0x000ee20000000800 */
[----:B----4-:R-:W-:Y:S01]  /*a520*/  FADD.FTZ R3, R134, R3 ;  /* 0x0000000386037221 */ /* 0x010fe20000010000 */
[-C--:B------:R-:W-:Y:S01]  /*a530*/  FMUL.FTZ R68, R68, R135.reuse ;  /* 0x0000008744447220 */ /* 0x080fe20000410000 */
[----:B------:R-:W-:Y:S01]  /*a540*/  FMUL.FTZ R69, R69, R135 ;  /* 0x0000008745457220 */ /* 0x000fe20000410000 */
[----:B------:R-:W-:-:S04]  /*a550*/  IMAD.MOV.U32 R5, RZ, RZ, R155 ;  /* 0x000000ffff057224 */ /* 0x000fc800078e009b */
[----:B------:R-:W1:Y:S01]  /*a560*/  MUFU.EX2 R133, R133 ;  /* 0x0000008500857308 */ /* 0x000e620000000800 */
[C---:B--2---:R-:W-:Y:S01]  /*a570*/  F2FP.BF16.F32.PACK_AB R15, R136.reuse, R134 ;  /* 0x00000086880f723e */ /* 0x044fe200000010ff */
[----:B------:R-:W-:-:S04]  /*a580*/  FADD.FTZ R3, R136, R3 ;  /* 0x0000000388037221 */ /* 0x000fc80000010000 */
[----:B------:R-:W-:Y:S02]  /*a590*/  STSM.16.M88.4 [R22+0x2eb00], R12 ;  /* 0x02eb000c16007844 */ /* 0x000fe40000000200 */
[----:B------:R-:W-:Y:S01]  /*a5a0*/  MUFU.EX2 R80, R80 ;  /* 0x0000005000507308 */ /* 0x000fe20000000800 */
[----:B---3--:R-:W-:-:S07]  /*a5b0*/  FADD.FTZ R0, R118, R73 ;  /* 0x0000004976007221 */ /* 0x008fce0000010000 */
[----:B------:R-:W2:Y:S01]  /*a5c0*/  MUFU.EX2 R103, R103 ;  /* 0x0000006700677308 */ /* 0x000ea20000000800 */
[C---:B-1----:R-:W-:Y:S01]  /*a5d0*/  F2FP.BF16.F32.PACK_AB R8, R133.reuse, R118 ;  /* 0x000000768508723e */ /* 0x042fe200000010ff */
[----:B------:R-:W-:-:S06]  /*a5e0*/  FADD.FTZ R73, R133, R0 ;  /* 0x0000000085497221 */ /* 0x000fcc0000010000 */
[----:B------:R-:W1:Y:S08]  /*a5f0*/  MUFU.EX2 R138, R138 ;  /* 0x0000008a008a7308 */ /* 0x000e700000000800 */
        /* <DEDUP_REMOVED lines=10> */
[C---:B-1----:R-:W-:Y:S02]  /*a6a0*/  F2FP.BF16.F32.PACK_AB R11, R137.reuse, R142 ;  /* 0x0000008e890b723e */ /* 0x042fe400000010ff */
[----:B------:R-:W-:-:S03]  /*a6b0*/  FADD.FTZ R0, R137, R0 ;  /* 0x0000000089007221 */ /* 0x000fc60000010000 */
[----:B------:R1:W-:Y:S01]  /*a6c0*/  STSM.16.M88.4 [R22+0x30300], R8 ;  /* 0x0303000816007844 */ /* 0x0003e20000000200 */
[----:B------:R-:W-:Y:S01]  /*a6d0*/  @!PT LDS RZ, [RZ] ;  /* 0x00000000fffff984 */ /* 0x000fe20000000800 */
[----:B------:R-:W-:Y:S01]  /*a6e0*/  @!PT LDS RZ, [RZ] ;  /* 0x00000000fffff984 */ /* 0x000fe20000000800 */
[----:B------:R-:W-:Y:S01]  /*a6f0*/  @!PT LDS RZ, [RZ] ;  /* 0x00000000fffff984 */ /* 0x000fe20000000800 */
[----:B------:R-:W-:Y:S01]  /*a700*/  @!PT LDS RZ, [RZ] ;  /* 0x00000000fffff984 */ /* 0x000fe20000000800 */
[----:B------:R2:W-:Y:S06]  /*a710*/  MEMBAR.ALL.CTA ;  /* 0x0000000000007992 */ /* 0x0005ec0000008000 */
[----:B--2---:R-:W2:Y:S01]  /*a720*/  FENCE.VIEW.ASYNC.S ;  /* 0x00000000000073c6 */ /* 0x004ea20000000000 */
[----:B-1----:R-:W-:Y:S01]  /*a730*/  IMAD.MOV.U32 R8, RZ, RZ, R75 ;  /* 0x000000ffff087224 */ /* 0x002fe200078e004b */
[----:B--2---:R-:W-:Y:S01]  /*a740*/  NOP ;  /* 0x0000000000007918 */ /* 0x004fe20000000000 */
[----:B------:R-:W-:Y:S05]  /*a750*/  @P2 BRA `(.L_x_9801) ;  /* 0xffffffb400582947 */ /* 0x000fea000383ffff */
[----:B------:R-:W-:-:S05]  /*a760*/  UMOV UR61, UR6 ;  /* 0x00000006003d7c82 */ /* 0x000fca0008000000 */
.L_x_9792:
[----:B------:R-:W-:-:S13]  /*a770*/  ISETP.LE.AND P2, PT, RZ, UR61, PT ;  /* 0x0000003dff007c0c */ /* 0x000fda000bf43270 */
[----:B------:R-:W-:Y:S05]  /*a780*/  @!P2 BRA `(.L_x_9802) ;  /* 0x000000400028a947 */ /* 0x000fea0003800000 */
[----:B------:R-:W-:Y:S01]  /*a790*/  R2UR UR60, R148 ;  /* 0x00000000943c72ca */ /* 0x000fe200000e0000 */
[----:B------:R-:W-:Y:S01]  /*a7a0*/  IMAD.MOV.U32 R5, RZ, RZ, R155 ;  /* 0x000000ffff057224 */ /* 0x000fe200078e009b */
[----:B------:R-:W-:Y:S01]  /*a7b0*/  MOV R4, R75 ;  /* 0x0000004b00047202 */ /* 0x000fe20000000f00 */
[----:B------:R-:W-:Y:S01]  /*a7c0*/  UMOV UR45, UR46 ;  /* 0x0000002e002d7c82 */ /* 0x000fe20008000000 */
[----:B------:R-:W-:-:S11]  /*a7d0*/  ULDC UR40, c[0x0][0x9d8] ;  /* 0x0002760000287ab9 */ /* 0x000fd60000000800 */
.L_x_9811:
        /* <DEDUP_REMOVED lines=8> */
[----:B-1----:R-:W-:Y:S05]  /*a860*/  @P3 BRA `(.L_x_9803) ;  /* 0x0000000000303947 */ /* 0x002fea0003800000 */
[----:B------:R-:W-:Y:S05]  /*a870*/  @!P0 BRA `(.L_x_9804) ;  /* 0x0000000000048947 */ /* 0x000fea0003800000 */
[----:B------:R-:W-:Y:S01]  /*a880*/  BPT.TRAP 0x1 ;  /* 0x000000040000795c */ /* 0x000fe20000300000 */
.L_x_9804:
[----:B------:R-:W-:Y:S01]  /*a890*/  R2UR UR7, R148 ;  /* 0x00000000940772ca */ /* 0x000fe200000e0000 */
[----:B------:R-:W-:-:S12]  /*a8a0*/  ULEA UR6, UR46, UR47, 0x3 ;  /* 0x0000002f2e067291 */ /* 0x000fd8000f8e183f */
[----:B------:R-:W-:-:S05]  /*a8b0*/  IMAD.U32 R6, RZ, RZ, UR7 ;  /* 0x00000007ff067e24 */ /* 0x000fca000f8e00ff */
[----:B------:R-:W-:-:S04]  /*a8c0*/  SHF.L.U32 R6, R6, 0x1f, RZ ;  /* 0x0000001f06067819 */ /* 0x000fc800000006ff */
[----:B------:R1:W2:Y:S01]  /*a8d0*/  SYNCS.PHASECHK.TRANS64.TRYWAIT P2, [UR6+0x31c30], R6 ;  /* 0x031c3006ff0075a7 */ /* 0x0002a20008040146 */
[----:B------:R-:W-:Y:S05]  /*a8e0*/  @!P0 BRA `(.L_x_9805) ;  /* 0x0000000000048947 */ /* 0x000fea0003800000 */
[----:B------:R-:W-:Y:S01]  /*a8f0*/  BPT.TRAP 0x1 ;  /* 0x000000040000795c */ /* 0x000fe20000300000 */
.L_x_9805:
[----:B--2---:R-:W-:Y:S05]  /*a900*/  @P2 BRA `(.L_x_9803) ;  /* 0x0000000000082947 */ /* 0x004fea0003800000 */
[----:B------:R-:W2:Y:S02]  /*a910*/  SYNCS.PHASECHK.TRANS64.TRYWAIT P2, [UR6+0x31c30], R6 ;  /* 0x031c3006ff0075a7 */ /* 0x000ea40008040146 */
[----:B--2---:R-:W-:Y:S05]  /*a920*/  @!P2 BRA `(.L_x_9806) ;  /* 0x0000008800b4a947 */ /* 0x004fea0003800000 */
.L_x_9803:
        /* <DEDUP_REMOVED lines=358> */
.L_x_9808:
[----:B------:R-:W-:Y:S01]  /*bf90*/  ULEA UR6, UR45, UR47, 0x3 ;  /* 0x0000002f2d067291 */ /* 0x000fe2000f8e183f */
[----:B------:R-:W-:-:S05]  /*bfa0*/  IMAD.U32 R6, RZ, RZ, UR60 ;  /* 0x0000003cff067e24 */ /* 0x000fca000f8e00ff */
[----:B------:R-:W-:-:S04]  /*bfb0*/  SHF.L.U32 R6, R6, 0x1f, RZ ;  /* 0x0000001f06067819 */ /* 0x000fc800000006ff */
[----:B------:R1:W2:Y:S01]  /*bfc0*/  SYNCS.PHASECHK.TRANS64.TRYWAIT P2, [UR6+0x31c50], R6 ;  /* 0x031c5006ff0075a7 */ /* 0x0002a20008040146 */
[----:B------:R-:W-:Y:S05]  /*bfd0*/  @!P0 BRA `(.L_x_9809) ;  /* 0x0000000000048947 */ /* 0x000fea0003800000 */
[----:B------:R-:W-:Y:S01]  /*bfe0*/  BPT.TRAP 0x1 ;  /* 0x000000040000795c */ /* 0x000fe20000300000 */
.L_x_9809:
[----:B--2---:R-:W-:Y:S05]  /*bff0*/  @P2 BRA `(.L_x_9807) ;  /* 0x0000000000082947 */ /* 0x004fea0003800000 */
[----:B------:R-:W2:Y:S02]  /*c000*/  SYNCS.PHASECHK.TRANS64.TRYWAIT P2, [UR6+0x31c50], R6 ;  /* 0x031c5006ff0075a7 */ /* 0x000ea40008040146 */
[----:B--2---:R-:W-:Y:S05]  /*c010*/  @!P2 BRA `(.L_x_9810) ;  /* 0x000000740010a947 */ /* 0x004fea0003800000 */
.L_x_9807:
[----:B------:R-:W-:Y:S01]  /*c020*/  UIADD3 UR6, UR47, 0x200, URZ ;  /* 0x000002002f067890 */ /* 0x000fe2000fffe03f */
[----:B------:R-:W-:Y:S01]  /*c030*/  R2UR UR10, R145 ;  /* 0x00000000910a72ca */ /* 0x000fe200000e0000 */
[----:B------:R-:W-:Y:S01]  /*c040*/  WARPGROUP.ARRIVE ;  /* 0x00000000000079c5 */ /* 0x000fe20000000000 */
[----:B------:R-:W-:Y:S01]  /*c050*/  UMOV UR29, 0xc0000010 ;  /* 0xc0000010001d7882 */ /* 0x000fe20000000000 */
[----:B------:R-:W-:Y:S01]  /*c060*/  USHF.R.U32.HI UR6, URZ, 0x4, UR6 ;  /* 0x000000043f067899 */ /* 0x000fe20008011606 */
[----:B--2---:R-:W-:Y:S01]  /*c070*/  FMUL.FTZ R7, R136, UR40 ;  /* 0x0000002888077c20 */ /* 0x004fe20008410000 */
[----:B------:R-:W-:Y:S01]  /*c080*/  UMOV UR31, 0x80000020 ;  /* 0x80000020001f7882 */ /* 0x000fe20000000000 */
[----:B-1----:R-:W-:Y:S01]  /*c090*/  FMUL.FTZ R6, R137, UR40 ;  /* 0x0000002889067c20 */ /* 0x002fe20008410000 */
        /* <DEDUP_REMOVED lines=65> */
[----:B------:R-:W3:Y:S01]  /*c4b0*/  LDC R82, c[0x0][0x988] ;  /* 0x00026200ff527b82 */ /* 0x000ee20000000800 */
        /* <DEDUP_REMOVED lines=38> */
[----:B------:R-:W-:-:S02]  /*c720*/  ISETP.GE.U32.AND P2, PT, R2, 0x180, PT ;  /* 0x000001800200780c */ /* 0x000fc40003f46070 */
[----:B------:R-:W-:Y:S01]  /*c730*/  R2UR UR60, R148 ;  /* 0x00000000943c72ca */ /* 0x000fe200000e0000 */
[----:B------:R-:W2:Y:S01]  /*c740*/  MUFU.TANH R113, R113 ;  /* 0x0000007100717308 */ /* 0x000ea20000002400 */
[----:B----4-:R-:W-:-:S07]  /*c750*/  FMNMX.FTZ R133, R125, R132, !PT ;  /* 0x000000847d857209 */ /* 0x010fce0007810000 */
[----:B------:R-:W4:Y:S01]  /*c760*/  MUFU.TANH R116, R116 ;  /* 0x0000007400747308 */ /* 0x000f220000002400 */
[----:B-1----:R-:W-:Y:S01]  /*c770*/  FMNMX.FTZ R132, R112, R133, !PT ;  /* 0x0000008570847209 */ /* 0x002fe20007810000 */
[----:B------:R-:W-:Y:S02]  /*c780*/  WARPGROUP.DEPBAR.LE gsb0, 0x0 ;  /* 0x00008000000079c5 */ /* 0x000fe40000010000 */
[----:B------:R-:W-:-:S04]  /*c790*/  WARPGROUP.ARRIVE ;  /* 0x00000000000079c5 */ /* 0x000fc80000000000 */
[----:B------:R-:W1:Y:S01]  /*c7a0*/  MUFU.TANH R117, R117 ;  /* 0x0000007500757308 */ /* 0x000e620000002400 */
[----:B--2---:R-:W-:Y:S01]  /*c7b0*/  FMNMX.FTZ R133, R113, R132, !PT ;  /* 0x0000008471857209 */ /* 0x004fe20007810000 */
[----:B------:R-:W-:Y:S01]  /*c7c0*/  HGMMA.64x96x16.F32.BF16 R24, gdesc[UR28].tnspB, R24, gsb0 ;  /* 0x416000001c1879f0 */ /* 0x000fe20008001818 */
[----:B------:R-:W-:Y:S02]  /*c7d0*/  UIADD3 UR28, UR6, 0x300, URZ ;  /* 0x00000300061c7890 */ /* 0x000fe4000fffe03f */
[----:B------:R-:W-:-:S03]  /*c7e0*/  UIADD3 UR30, UR7, 0x80, URZ ;  /* 0x00000080071e7890 */ /* 0x000fc6000fffe03f */
[----:B------:R-:W2:Y:S01]  /*c7f0*/  MUFU.TANH R104, R104 ;  /* 0x0000006800687308 */ /* 0x000ea20000002400 */
[----:B------:R-:W-:Y:S01]  /*c800*/  UMOV UR29, 0xc0000010 ;  /* 0xc0000010001d7882 */ /* 0x000fe20000000000 */
[----:B------:R-:W-:Y:S01]  /*c810*/  UMOV UR31, 0x80000020 ;  /* 0x80000020001f7882 */ /* 0x000fe20000000000 */
[----:B----4-:R-:W-:-:S05]  /*c820*/  FMNMX.FTZ R132, R116, R133, !PT ;  /* 0x0000008574847209 */ /* 0x010fca0007810000 */
[----:B------:R-:W4:Y:S01]  /*c830*/  MUFU.TANH R105, R105 ;  /* 0x0000006900697308 */ /* 0x000f220000002400 */
[----:B-1----:R-:W-:-:S07]  /*c840*/  FMNMX.FTZ R133, R117, R132, !PT ;  /* 0x0000008475857209 */ /* 0x002fce0007810000 */
[----:B------:R-:W1:Y:S01]  /*c850*/  MUFU.TANH R108, R108 ;  /* 0x0000006c006c7308 */ /* 0x000e620000002400 */
[----:B--2---:R-:W-:-:S07]  /*c860*/  FMNMX.FTZ R132, R104, R133, !PT ;  /* 0x0000008568847209 */ /* 0x004fce0007810000 */
[----:B------:R-:W2:Y:S01]  /*c870*/  MUFU.TANH R109, R109 ;  /* 0x0000006d006d7308 */ /* 0x000ea20000002400 */
[----:B----4-:R-:W-:-:S07]  /*c880*/  FMNMX.FTZ R133, R105, R132, !PT ;  /* 0x0000008469857209 */ /* 0x010fce0007810000 */
        /* <DEDUP_REMOVED lines=17> */
[----:B----4-:R-:W-:Y:S01]  /*c9a0*/  FMNMX.FTZ R132, R92, R133, !PT ;  /* 0x000000855c847209 */ /* 0x010fe20007810000 */
[----:B------:R-:W-:Y:S02]  /*c9b0*/  WARPGROUP.DEPBAR.LE gsb0, 0x0 ;  /* 0x00008000000079c5 */ /* 0x000fe40000010000 */
[----:B------:R-:W-:-:S04]  /*c9c0*/  WARPGROUP.ARRIVE ;  /* 0x00000000000079c5 */ /* 0x000fc80000000000 */
[----:B------:R-:W4:Y:S01]  /*c9d0*/  MUFU.TANH R81, R81 ;  /* 0x0000005100517308 */ /* 0x000f220000002400 */
        /* <DEDUP_REMOVED lines=19> */
[----:B--2---:R-:W-:Y:S01]  /*cb10*/  FMNMX.FTZ R132, R76, R133, !PT ;  /* 0x000000854c847209 */ /* 0x004fe20007810000 */
[----:B------:R-:W-:-:S06]  /*cb20*/  FMUL.FTZ R133, R94, UR40 ;  /* 0x000000285e857c20 */ /* 0x000fcc0008410000 */
[----:B------:R-:W2:Y:S01]  /*cb30*/  MUFU.TANH R9, R9 ;  /* 0x0000000900097308 */ /* 0x000ea20000002400 */
[----:B----4-:R-:W-:-:S05]  /*cb40*/  FMNMX.FTZ R132, R77, R132, !PT ;  /* 0x000000844d847209 */ /* 0x010fca0007810000 */
[----:B------:R-:W4:Y:S02]  /*cb50*/  SHFL.BFLY PT, R139, R132, 0x2, 0x1f ;  /* 0x0c401f00848b7f89 */ /* 0x000f2400000e0000 */
[----:B------:R-:W5:Y:S08]  /*cb60*/  MUFU.TANH R12, R12 ;  /* 0x0000000c000c7308 */ /* 0x000f700000002400 */
[----:B------:R-:W5:Y:S08]  /*cb70*/  MUFU.TANH R13, R13 ;  /* 0x0000000d000d7308 */ /* 0x000f700000002400 */
[----:B------:R-:W5:Y:S01]  /*cb80*/  MUFU.TANH R20, R20 ;  /* 0x0000001400147308 */ /* 0x000f620000002400 */
[----:B----4-:R-:W-:Y:S01]  /*cb90*/  FMNMX.FTZ R86, R132, R139, !PT ;  /* 0x0000008b84567209 */ /* 0x010fe20007810000 */
[----:B------:R-:W-:-:S06]  /*cba0*/  FMUL.FTZ R139, R74, UR40 ;  /* 0x000000284a8b7c20 */ /* 0x000fcc0008410000 */
[----:B------:R-:W4:Y:S01]  /*cbb0*/  MUFU.TANH R21, R21 ;  /* 0x0000001500157308 */ /* 0x000f220000002400 */
[----:B------:R-:W3:Y:S01]  /*cbc0*/  SHFL.BFLY PT, R149, R86, 0x1, 0x1f ;  /* 0x0c201f0056957f89 */ /* 0x000ee200000e0000 */
[----:B------:R-:W-:Y:S02]  /*cbd0*/  WARPGROUP.DEPBAR.LE gsb0, 0x0 ;  /* 0x00008000000079c5 */ /* 0x000fe40000010000 */
[----:B------:R-:W-:-:S04]  /*cbe0*/  WARPGROUP.ARRIVE ;  /* 0x00000000000079c5 */ /* 0x000fc80000000000 */
[----:B------:R-:W4:Y:S02]  /*cbf0*/  MUFU.TANH R130, R130 ;  /* 0x0000008200827308 */ /* 0x000f240000002400 */
[----:B------:R-:W-:Y:S01]  /*cc00*/  HGMMA.64x96x16.F32.BF16 R24, gdesc[UR28].tnspB, R24, gsb0 ;  /* 0x416000001c1879f0 */ /* 0x000fe20008001818 */
[----:B------:R-:W-:Y:S02]  /*cc10*/  UIADD3 UR28, UR6, 0x600, URZ ;  /* 0x00000600061c7890 */ /* 0x000fe4000fffe03f */
[----:B------:R-:W-:-:S03]  /*cc20*/  UIADD3 UR30, UR7, 0x100, URZ ;  /* 0x00000100071e7890 */ /* 0x000fc6000fffe03f */
[----:B------:R-:W4:Y:S01]  /*cc30*/  MUFU.TANH R131, R131 ;  /* 0x0000008300837308 */ /* 0x000f220000002400 */
[----:B------:R-:W-:Y:S01]  /*cc40*/  UMOV UR29, 0xc0000010 ;  /* 0xc0000010001d7882 */ /* 0x000fe20000000000 */
[----:B------:R-:W-:Y:S01]  /*cc50*/  UMOV UR31, 0x80000020 ;  /* 0x80000020001f7882 */ /* 0x000fe20000000000 */
[----:B---3--:R-:W-:-:S05]  /*cc60*/  FMNMX.FTZ R75, R86, R149, !PT ;  /* 0x00000095564b7209 */ /* 0x008fca0007810000 */
[----:B------:R-:W3:Y:S01]  /*cc70*/  MUFU.TANH R122, R122 ;  /* 0x0000007a007a7308 */ /* 0x000ee20000002400 */
[----:B------:R-:W-:-:S04]  /*cc80*/  FADD.FTZ R149, -R75, R4 ;  /* 0x000000044b957221 */ /* 0x000fc80000010100 */
[-C--:B------:R-:W-:Y:S01]  /*cc90*/  FMUL.FTZ R74, R149, R82.reuse ;  /* 0x00000052954a7220 */ /* 0x080fe20000410000 */
[-C--:B------:R-:W-:Y:S02]  /*cca0*/  FMUL.FTZ R149, R75, R82.reuse ;  /* 0x000000524b957220 */ /* 0x080fe40000410000 */
[----:B------:R-:W3:Y:S02]  /*ccb0*/  MUFU.TANH R123, R123 ;  /* 0x0000007b007b7308 */ /* 0x000ee40000002400 */
[-CC-:B------:R-:W-:Y:S01]  /*ccc0*/  FFMA.FTZ R4, R6, R82.reuse, -R149.reuse ;  /* 0x0000005206047223 */ /* 0x180fe20000010895 */
[-CC-:B------:R-:W-:Y:S01]  /*ccd0*/  FFMA.FTZ R6, R10, R82.reuse, -R149.reuse ;  /* 0x000000520a067223 */ /* 0x180fe20000010895 */
[-CC-:B------:R-:W-:Y:S01]  /*cce0*/  FFMA.FTZ R10, R14, R82.reuse, -R149.reuse ;  /* 0x000000520e0a7223 */ /* 0x180fe20000010895 */
[----:B-1----:R-:W-:Y:S01]  /*ccf0*/  FMNMX.FTZ R14, R8, R5, !PT ;  /* 0x00000005080e7209 */ /* 0x002fe20007810000 */
[-CC-:B------:R-:W-:Y:S01]  /*cd00*/  FFMA.FTZ R153, R11, R82.reuse, -R149.reuse ;  /* 0x000000520b997223 */ /* 0x180fe20000010895 */
[--C-:B------:R-:W-:Y:S01]  /*cd10*/  FFMA.FTZ R11, R15, R82, -R149.reuse ;  /* 0x000000520f0b7223 */ /* 0x100fe20000010895 */
[----:B------:R-:W1:Y:S01]  /*cd20*/  MUFU.TANH R126, R126 ;  /* 0x0000007e007e7308 */ /* 0x000e620000002400 */
[----:B--2---:R-:W-:Y:S01]  /*cd30*/  FMNMX.FTZ R15, R9, R14, !PT ;  /* 0x0000000e090f7209 */ /* 0x004fe20007810000 */
[-CC-:B------:R-:W-:Y:S01]  /*cd40*/  FFMA.FTZ R120, R120, R82.reuse, -R149.reuse ;  /* 0x0000005278787223 */ /* 0x180fe20000010895 */
[-CC-:B------:R-:W-:Y:S01]  /*cd50*/  FFMA.FTZ R124, R124, R82.reuse, -R149.reuse ;  /* 0x000000527c7c7223 */ /* 0x180fe20000010895 */
[-CC-:B------:R-:W-:Y:S01]  /*cd60*/  FFMA.FTZ R128, R128, R82.reuse, -R149.reuse ;  /* 0x0000005280807223 */ /* 0x180fe20000010895 */
[----:B-----5:R-:W-:Y:S01]  /*cd70*/  FMNMX.FTZ R78, R12, R15, !PT ;  /* 0x0000000f0c4e7209 */ /* 0x020fe20007810000 */
[-CC-:B------:R-:W-:Y:S01]  /*cd80*/  FFMA.FTZ R15, R129, R82.reuse, -R149.reuse ;  /* 0x00000052810f7223 */ /* 0x180fe20000010895 */
[--C-:B------:R-:W-:Y:S01]  /*cd90*/  FFMA.FTZ R7, R7, R82, -R149.reuse ;  /* 0x0000005207077223 */ /* 0x100fe20000010895 */
[----:B------:R-:W2:Y:S01]  /*cda0*/  MUFU.TANH R127, R127 ;  /* 0x0000007f007f7308 */ /* 0x000ea20000002400 */
[----:B------:R-:W-:Y:S01]  /*cdb0*/  FMNMX.FTZ R129, R13, R78, !PT ;  /* 0x0000004e0d817209 */ /* 0x000fe20007810000 */
[-CC-:B------:R-:W-:Y:S01]  /*cdc0*/  FFMA.FTZ R121, R121, R82.reuse, -R149.reuse ;  /* 0x0000005279797223 */ /* 0x180fe20000010895 */
[-CC-:B------:R-:W-:Y:S01]  /*cdd0*/  FFMA.FTZ R125, R125, R82.reuse, -R149.reuse ;  /* 0x000000527d7d7223 */ /* 0x180fe20000010895 */
[-CC-:B------:R-:W-:Y:S01]  /*cde0*/  FFMA.FTZ R113, R113, R82.reuse, -R149.reuse ;  /* 0x0000005271717223 */ /* 0x180fe20000010895 */
[----:B------:R-:W-:Y:S01]  /*cdf0*/  FMNMX.FTZ R78, R20, R129, !PT ;  /* 0x00000081144e7209 */ /* 0x000fe20007810000 */
[-CC-:B------:R-:W-:Y:S01]  /*ce00*/  FFMA.FTZ R117, R117, R82.reuse, -R149.reuse ;  /* 0x0000005275757223 */ /* 0x180fe20000010895 */
[--C-:B------:R-:W-:Y:S01]  /*ce10*/  FFMA.FTZ R104, R104, R82, -R149.reuse ;  /* 0x0000005268687223 */ /* 0x100fe20000010895 */
[----:B------:R-:W5:Y:S01]  /*ce20*/  MUFU.TANH R114, R114 ;  /* 0x0000007200727308 */ /* 0x000f620000002400 */
[----:B----4-:R-:W-:Y:S01]  /*ce30*/  FMNMX.FTZ R129, R21, R78, !PT ;  /* 0x0000004e15817209 */ /* 0x010fe20007810000 */
[-CC-:B------:R-:W-:Y:S01]  /*ce40*/  FFMA.FTZ R105, R105, R82.reuse, -R149.reuse ;  /* 0x0000005269697223 */ /* 0x180fe20000010895 */
[-CC-:B------:R-:W-:Y:S01]  /*ce50*/  FFMA.FTZ R108, R108, R82.reuse, -R149.reuse ;  /* 0x000000526c6c7223 */ /* 0x180fe20000010895 */
[-CC-:B------:R-:W-:Y:S01]  /*ce60*/  FFMA.FTZ R109, R109, R82.reuse, -R149.reuse ;  /* 0x000000526d6d7223 */ /* 0x180fe20000010895 */
[----:B------:R-:W-:Y:S01]  /*ce70*/  FMNMX.FTZ R86, R130, R129, !PT ;  /* 0x0000008182567209 */ /* 0x000fe20007810000 */
[-CC-:B------:R-:W-:Y:S01]  /*ce80*/  FFMA.FTZ R96, R96, R82.reuse, -R149.reuse ;  /* 0x0000005260607223 */ /* 0x180fe20000010895 */
[--C-:B------:R-:W-:Y:S01]  /*ce90*/  FFMA.FTZ R97, R97, R82, -R149.reuse ;  /* 0x0000005261617223 */ /* 0x100fe20000010895 */
[----:B------:R-:W4:Y:S01]  /*cea0*/  MUFU.TANH R115, R115 ;  /* 0x0000007300737308 */ /* 0x000f220000002400 */
[----:B------:R-:W-:Y:S01]  /*ceb0*/  FMNMX.FTZ R129, R131, R86, !PT ;  /* 0x0000005683817209 */ /* 0x000fe20007810000 */
[-CC-:B------:R-:W-:Y:S01]  /*cec0*/  FFMA.FTZ R100, R100, R82.reuse, -R149.reuse ;  /* 0x0000005264647223 */ /* 0x180fe20000010895 */
[-CC-:B------:R-:W-:Y:S01]  /*ced0*/  FFMA.FTZ R101, R101, R82.reuse, -R149.reuse ;  /* 0x0000005265657223 */ /* 0x180fe20000010895 */
[-CC-:B------:R-:W-:Y:S01]  /*cee0*/  FFMA.FTZ R88, R88, R82.reuse, -R149.reuse ;  /* 0x0000005258587223 */ /* 0x180fe20000010895 */
[----:B---3--:R-:W-:Y:S01]  /*cef0*/  FMNMX.FTZ R86, R122, R129, !PT ;  /* 0x000000817a567209 */ /* 0x008fe20007810000 */
[-CC-:B------:R-:W-:Y:S01]  /*cf00*/  FFMA.FTZ R89, R89, R82.reuse, -R149.reuse ;  /* 0x0000005259597223 */ /* 0x180fe20000010895 */
[--C-:B------:R-:W-:Y:S01]  /*cf10*/  FFMA.FTZ R92, R92, R82, -R149.reuse ;  /* 0x000000525c5c7223 */ /* 0x100fe20000010895 */
[----:B------:R-:W3:Y:S01]  /*cf20*/  MUFU.TANH R118, R118 ;  /* 0x0000007600767308 */ /* 0x000ee20000002400 */
[----:B------:R-:W-:Y:S01]  /*cf30*/  FMNMX.FTZ R129, R123, R86, !PT ;  /* 0x000000567b817209 */ /* 0x000fe20007810000 */
        /* <DEDUP_REMOVED lines=9> */
[----:B------:R-:W-:-:S02]  /*cfd0*/  FFMA.FTZ R77, R77, R82, -R149 ;  /* 0x000000524d4d7223 */ /* 0x000fc40000010895 */
[----:B-----5:R-:W-:-:S03]  /*cfe0*/  FMNMX.FTZ R94, R114, R129, !PT ;  /* 0x00000081725e7209 */ /* 0x020fc60007810000 */
[----:B------:R-:W2:Y:S01]  /*cff0*/  MUFU.TANH R106, R106 ;  /* 0x0000006a006a7308 */ /* 0x000ea20000002400 */
[----:B----4-:R-:W-:-:S07]  /*d000*/  FMNMX.FTZ R129, R115, R94, !PT ;  /* 0x0000005e73817209 */ /* 0x010fce0007810000 */
[----:B------:R-:W4:Y:S08]  /*d010*/  MUFU.TANH R107, R107 ;  /* 0x0000006b006b7308 */ /* 0x000f300000002400 */
[----:B------:R5:W-:Y:S01]  /*d020*/  MUFU.EX2 R78, R120 ;  /* 0x00000078004e7308 */ /* 0x000be20000000800 */
[----:B------:R-:W-:Y:S02]  /*d030*/  WARPGROUP.DEPBAR.LE gsb0, 0x0 ;  /* 0x00008000000079c5 */ /* 0x000fe40000010000 */
[----:B------:R-:W-:-:S05]  /*d040*/  WARPGROUP.ARRIVE ;  /* 0x00000000000079c5 */ /* 0x000fca0000000000 */
[----:B------:R-:W4:Y:S01]  /*d050*/  MUFU.TANH R110, R110 ;  /* 0x0000006e006e7308 */ /* 0x000f220000002400 */
[----:B-----5:R-:W-:Y:S01]  /*d060*/  FFMA.FTZ R120, R112, R82, -R149 ;  /* 0x0000005270787223 */ /* 0x020fe20000010895 */
[----:B---3--:R-:W-:Y:S01]  /*d070*/  FMNMX.FTZ R112, R118, R129, !PT ;  /* 0x0000008176707209 */ /* 0x008fe20007810000 */
[----:B------:R-:W-:Y:S01]  /*d080*/  HGMMA.64x96x16.F32.BF16 R24, gdesc[UR28].tnspB, R24, gsb0 ;  /* 0x416000001c1879f0 */ /* 0x000fe20008001818 */
[----:B------:R-:W-:Y:S02]  /*d090*/  UIADD3 UR28, UR6, 0x780, URZ ;  /* 0x00000780061c7890 */ /* 0x000fe4000fffe03f */
[----:B-1----:R-:W-:Y:S01]  /*d0a0*/  FMNMX.FTZ R129, R119, R112, !PT ;  /* 0x0000007077817209 */ /* 0x002fe20007810000 */
[----:B------:R-:W-:Y:S01]  /*d0b0*/  UIADD3 UR30, UR7, 0x140, URZ ;  /* 0x00000140071e7890 */ /* 0x000fe2000fffe03f */
[----:B------:R-:W1:Y:S01]  /*d0c0*/  MUFU.TANH R111, R111 ;  /* 0x0000006f006f7308 */ /* 0x000e620000002400 */
[----:B------:R-:W-:Y:S01]  /*d0d0*/  UMOV UR29, 0xc0000010 ;  /* 0xc0000010001d7882 */ /* 0x000fe20000000000 */
[----:B------:R-:W-:Y:S01]  /*d0e0*/  UMOV UR31, 0x80000020 ;  /* 0x80000020001f7882 */ /* 0x000fe20000000000 */
[----:B--2---:R-:W-:-:S04]  /*d0f0*/  FMNMX.FTZ R112, R106, R129, !PT ;  /* 0x000000816a707209 */ /* 0x004fc80007810000 */
[----:B----4-:R-:W-:Y:S01]  /*d100*/  FMNMX.FTZ R129, R107, R112, !PT ;  /* 0x000000706b817209 */ /* 0x010fe20007810000 */
[----:B------:R-:W2:Y:S08]  /*d110*/  MUFU.TANH R98, R98 ;  /* 0x0000006200627308 */ /* 0x000eb00000002400 */
[----:B------:R-:W3:Y:S08]  /*d120*/  MUFU.TANH R99, R99 ;  /* 0x0000006300637308 */ /* 0x000ef00000002400 */
[----:B------:R4:W-:Y:S08]  /*d130*/  MUFU.EX2 R86, R124 ;  /* 0x0000007c00567308 */ /* 0x0009f00000000800 */
[----:B------:R-:W5:Y:S01]  /*d140*/  MUFU.TANH R102, R102 ;  /* 0x0000006600667308 */ /* 0x000f620000002400 */
[----:B----4-:R-:W-:Y:S01]  /*d150*/  FFMA.FTZ R124, R116, R82, -R149 ;  /* 0x00000052747c7223 */ /* 0x010fe20000010895 */
[----:B------:R-:W-:-:S04]  /*d160*/  FMNMX.FTZ R116, R110, R129, !PT ;  /* 0x000000816e747209 */ /* 0x000fc80007810000 */
[----:B-1----:R-:W-:Y:S02]  /*d170*/  FMNMX.FTZ R129, R111, R116, !PT ;  /* 0x000000746f817209 */ /* 0x002fe40007810000 */
[----:B------:R-:W1:Y:S02]  /*d180*/  MUFU.TANH R103, R103 ;  /* 0x0000006700677308 */ /* 0x000e640000002400 */
[----:B--2---:R-:W-:-:S04]  /*d190*/  FMNMX.FTZ R116, R98, R129, !PT ;  /* 0x0000008162747209 */ /* 0x004fc80007810000 */
[----:B---3--:R-:W-:Y:S02]  /*d1a0*/  FMNMX.FTZ R129, R99, R116, !PT ;  /* 0x0000007463817209 */ /* 0x008fe40007810000 */
[----:B------:R-:W2:Y:S02]  /*d1b0*/  MUFU.TANH R90, R90 ;  /* 0x0000005a005a7308 */ /* 0x000ea40000002400 */
[----:B-----5:R-:W-:-:S06]  /*d1c0*/  FMNMX.FTZ R116, R102, R129, !PT ;  /* 0x0000008166747209 */ /* 0x020fcc0007810000 */
        /* <DEDUP_REMOVED lines=29> */
[----:B------:R2:W-:Y:S01]  /*d3a0*/  MUFU.EX2 R94, R120 ;  /* 0x00000078005e7308 */ /* 0x0005e20000000800 */
[----:B---3--:R-:W-:-:S07]  /*d3b0*/  FMNMX.FTZ R116, R143, R116, !PT ;  /* 0x000000748f747209 */ /* 0x008fce0007810000 */
[----:B------:R3:W-:Y:S01]  /*d3c0*/  MUFU.EX2 R112, R124 ;  /* 0x0000007c00707308 */ /* 0x0007e20000000800 */
[----:B-1----:R-:W-:-:S05]  /*d3d0*/  FMNMX.FTZ R116, R79, R116, !PT ;  /* 0x000000744f747209 */ /* 0x002fca0007810000 */
[----:B------:R-:W2:Y:S02]  /*d3e0*/  SHFL.BFLY PT, R129, R116, 0x2, 0x1f ;  /* 0x0c401f0074817f89 */ /* 0x000ea400000e0000 */
[----:B------:R1:W-:Y:S08]  /*d3f0*/  MUFU.EX2 R14, R128 ;  /* 0x00000080000e7308 */ /* 0x0003f00000000800 */
[----:B------:R-:W-:Y:S08]  /*d400*/  MUFU.EX2 R74, R74 ;  /* 0x0000004a004a7308 */ /* 0x000ff00000000800 */
[----:B------:R-:W-:Y:S01]  /*d410*/  MUFU.EX2 R7, R7 ;  /* 0x0000000700077308 */ /* 0x000fe20000000800 */
[----:B--2---:R-:W-:Y:S01]  /*d420*/  FMNMX.FTZ R120, R116, R129, !PT ;  /* 0x0000008174787209 */ /* 0x004fe20007810000 */
[-CC-:B------:R-:W-:Y:S01]  /*d430*/  FFMA.FTZ R129, R85, R82.reuse, -R149.reuse ;  /* 0x0000005255817223 */ /* 0x180fe20000010895 */
[----:B------:R-:W-:-:S05]  /*d440*/  FFMA.FTZ R116, R84, R82, -R149 ;  /* 0x0000005254747223 */ /* 0x000fca0000010895 */
[----:B------:R-:W-:Y:S01]  /*d450*/  MUFU.EX2 R4, R4 ;  /* 0x0000000400047308 */ /* 0x000fe20000000800 */
[----:B------:R-:W2:Y:S07]  /*d460*/  SHFL.BFLY PT, R155, R120, 0x1, 0x1f ;  /* 0x0c201f00789b7f89 */ /* 0x000eae00000e0000 */
[----:B------:R-:W-:Y:S08]  /*d470*/  MUFU.EX2 R6, R6 ;  /* 0x0000000600067308 */ /* 0x000ff00000000800 */
[----:B------:R-:W-:Y:S01]  /*d480*/  MUFU.EX2 R153, R153 ;  /* 0x0000009900997308 */ /* 0x000fe20000000800 */
[----:B------:R-:W-:-:S02]  /*d490*/  WARPGROUP.DEPBAR.LE gsb0, 0x0 ;  /* 0x00008000000079c5 */ /* 0x000fc40000010000 */
[----:B------:R-:W-:-:S05]  /*d4a0*/  WARPGROUP.ARRIVE ;  /* 0x00000000000079c5 */ /* 0x000fca0000000000 */
[----:B------:R-:W-:Y:S01]  /*d4b0*/  MUFU.EX2 R10, R10 ;  /* 0x0000000a000a7308 */ /* 0x000fe20000000800 */
[----:B--2---:R-:W-:Y:S01]  /*d4c0*/  FMNMX.FTZ R155, R120, R155, !PT ;  /* 0x0000009b789b7209 */ /* 0x004fe20007810000 */
[----:B------:R-:W-:Y:S01]  /*d4d0*/  HGMMA.64x96x16.F32.BF16 R24, gdesc[UR28].tnspB, R24, gsb0 ;  /* 0x416000001c1879f0 */ /* 0x000fe20008001818 */
[----:B------:R-:W-:-:S03]  /*d4e0*/  UIADD3 UR28, UR6, 0xa80, URZ ;  /* 0x00000a80061c7890 */ /* 0x000fc6000fffe03f */
[CC--:B------:R-:W-:Y:S01]  /*d4f0*/  FMUL.FTZ R85, R155.reuse, R82.reuse ;  /* 0x000000529b557220 */ /* 0x0c0fe20000410000 */
[----:B------:R-:W-:Y:S01]  /*d500*/  UIADD3 UR30, UR7, 0x1c0, URZ ;  /* 0x000001c0071e7890 */ /* 0x000fe2000fffe03f */
[----:B------:R-:W-:Y:S01]  /*d510*/  FADD.FTZ R5, -R155, R5 ;  /* 0x000000059b057221 */ /* 0x000fe20000010100 */
[----:B------:R-:W-:Y:S01]  /*d520*/  UMOV UR29, 0xc0000010 ;  /* 0xc0000010001d7882 */ /* 0x000fe20000000000 */
[----:B------:R-:W-:Y:S01]  /*d530*/  UMOV UR31, 0x80000020 ;  /* 0x80000020001f7882 */ /* 0x000fe20000000000 */
[-CC-:B---3--:R-:W-:Y:S01]  /*d540*/  FFMA.FTZ R124, R21, R82.reuse, -R85.reuse ;  /* 0x00000052157c7223 */ /* 0x188fe20000010855 */
[-CC-:B------:R-:W-:Y:S01]  /*d550*/  FFMA.FTZ R21, R114, R82.reuse, -R85.reuse ;  /* 0x0000005272157223 */ /* 0x180fe20000010855 */
[-CC-:B------:R-:W-:Y:S01]  /*d560*/  FFMA.FTZ R114, R115, R82.reuse, -R85.reuse ;  /* 0x0000005273727223 */ /* 0x180fe20000010855 */
[-C--:B------:R-:W-:Y:S01]  /*d570*/  FMUL.FTZ R149, R5, R82.reuse ;  /* 0x0000005205957220 */ /* 0x080fe20000410000 */
[-CC-:B------:R-:W-:Y:S01]  /*d580*/  FFMA.FTZ R8, R8, R82.reuse, -R85.reuse ;  /* 0x0000005208087223 */ /* 0x180fe20000010855 */
[----:B------:R-:W-:Y:S01]  /*d590*/  FFMA.FTZ R115, R119, R82, -R85 ;  /* 0x0000005277737223 */ /* 0x000fe20000010855 */
[----:B------:R-:W-:-:S02]  /*d5a0*/  IMAD.U32 R119, RZ, RZ, UR46 ;  /* 0x0000002eff777e24 */ /* 0x000fc4000f8e00ff */
        /* <DEDUP_REMOVED lines=11> */
[----:B------:R-:W-:Y:S01]  /*d660*/  IADD3 R118, R16, 0x9, RZ ;  /* 0x0000000910767810 */ /* 0x000fe20007ffe0ff */
[----:B------:R-:W-:Y:S01]  /*d670*/  IMAD.U32 R127, RZ, RZ, UR45 ;  /* 0x0000002dff7f7e24 */ /* 0x000fe2000f8e00ff */
[----:B------:R-:W-:Y:S01]  /*d680*/  @!P1 LEA R110, R119, UR47, 0x3 ;  /* 0x0000002f776e9c11 */ /* 0x000fe2000f8e18ff */
[-CC-:B------:R-:W-:Y:S01]  /*d690*/  FFMA.FTZ R12, R12, R82.reuse, -R85.reuse ;  /* 0x000000520c0c7223 */ /* 0x180fe20000010855 */
[-CC-:B------:R-:W-:Y:S01]  /*d6a0*/  FFMA.FTZ R120, R126, R82.reuse, -R85.reuse ;  /* 0x000000527e787223 */ /* 0x180fe20000010855 */
[----:B------:R-:W-:Y:S01]  /*d6b0*/  SEL R126, R118, 0x9, !P2 ;  /* 0x00000009767e7807 */ /* 0x000fe20005000000 */
[----:B------:R-:W1:Y:S01]  /*d6c0*/  MUFU.EX2 R8, R8 ;  /* 0x0000000800087308 */ /* 0x000e620000000800 */
[----:B------:R-:W-:Y:S01]  /*d6d0*/  @!P1 VIADD R118, R110, 0x31c40 ;  /* 0x00031c406e769836 */ /* 0x000fe20000000000 */
[----:B------:R-:W-:Y:S01]  /*d6e0*/  @!P1 LEA R119, R127, UR47, 0x3 ;  /* 0x0000002f7f779c11 */ /* 0x000fe2000f8e18ff */
[-CC-:B------:R-:W-:Y:S01]  /*d6f0*/  FFMA.FTZ R110, R111, R82.reuse, -R85.reuse ;  /* 0x000000526f6e7223 */ /* 0x180fe20000010855 */
[-CC-:B------:R-:W-:Y:S01]  /*d700*/  FFMA.FTZ R84, R130, R82.reuse, -R85.reuse ;  /* 0x0000005282547223 */ /* 0x180fe20000010855 */
[-CC-:B------:R-:W-:Y:S01]  /*d710*/  FFMA.FTZ R98, R98, R82.reuse, -R85.reuse ;  /* 0x0000005262627223 */ /* 0x180fe20000010855 */
[----:B------:R-:W-:Y:S01]  /*d720*/  @!P1 PRMT R111, RZ, 0x654, R118 ;  /* 0x00000654ff6f9816 */ /* 0x000fe20000000076 */
[----:B------:R-:W-:Y:S01]  /*d730*/  @!P1 VIADD R118, R119, 0x31c60 ;  /* 0x00031c6077769836 */ /* 0x000fe20000000000 */
[----:B------:R-:W2:Y:S01]  /*d740*/  MUFU.EX2 R5, R5 ;  /* 0x0000000500057308 */ /* 0x000ea20000000800 */
[-CC-:B------:R-:W-:Y:S01]  /*d750*/  FFMA.FTZ R122, R122, R82.reuse, -R85.reuse ;  /* 0x000000527a7a7223 */ /* 0x180fe20000010855 */
[-CC-:B------:R-:W-:Y:S01]  /*d760*/  FFMA.FTZ R135, R135, R82.reuse, -R85.reuse ;  /* 0x0000005287877223 */ /* 0x180fe20000010855 */
[-CC-:B------:R-:W-:Y:S01]  /*d770*/  FFMA.FTZ R137, R137, R82.reuse, -R85.reuse ;  /* 0x0000005289897223 */ /* 0x180fe20000010855 */
[----:B------:R-:W-:Y:S01]  /*d780*/  @!P1 PRMT R119, RZ, 0x654, R118 ;  /* 0x00000654ff779816 */ /* 0x000fe20000000076 */
[-CC-:B------:R-:W-:Y:S01]  /*d790*/  FFMA.FTZ R139, R139, R82.reuse, -R85.reuse ;  /* 0x000000528b8b7223 */ /* 0x180fe20000010855 */
[-CC-:B------:R-:W-:Y:S01]  /*d7a0*/  FFMA.FTZ R141, R141, R82.reuse, -R85.reuse ;  /* 0x000000528d8d7223 */ /* 0x180fe20000010855 */
[--C-:B------:R-:W-:Y:S01]  /*d7b0*/  FFMA.FTZ R143, R143, R82, -R85.reuse ;  /* 0x000000528f8f7223 */ /* 0x100fe20000010855 */
[----:B------:R-:W3:Y:S01]  /*d7c0*/  MUFU.EX2 R12, R12 ;  /* 0x0000000c000c7308 */ /* 0x000ee20000000800 */
[----:B-1----:R-:W-:Y:S01]  /*d7d0*/  FFMA.FTZ R118, R149, R0, R8 ;  /* 0x0000000095767223 */ /* 0x002fe20000010008 */
[-CC-:B------:R-:W-:Y:S01]  /*d7e0*/  FFMA.FTZ R0, R99, R82.reuse, -R85.reuse ;  /* 0x0000005263007223 */ /* 0x180fe20000010855 */
[----:B------:R-:W-:Y:S01]  /*d7f0*/  FFMA.FTZ R79, R79, R82, -R85 ;  /* 0x000000524f4f7223 */ /* 0x000fe20000010855 */
[----:B------:R-:W-:Y:S01]  /*d800*/  ISETP.LT.AND P2, PT, RZ, UR61, PT ;  /* 0x0000003dff007c0c */ /* 0x000fe2000bf41270 */
[----:B------:R-:W-:-:S03]  /*d810*/  UMOV UR45, UR46 ;  /* 0x0000002e002d7c82 */ /* 0x000fc60008000000 */
[----:B------:R-:W1:Y:S01]  /*d820*/  MUFU.EX2 R128, R128 ;  /* 0x0000008000807308 */ /* 0x000e620000000800 */
[C---:B--2---:R-:W-:Y:S01]  /*d830*/  FADD.FTZ R99, R5.reuse, R118 ;  /* 0x0000007605637221 */ /* 0x044fe20000010000 */
[----:B------:R-:W-:Y:S01]  /*d840*/  F2FP.BF16.F32.PACK_AB R5, R5, R8 ;  /* 0x000000080505723e */ /* 0x000fe200000010ff */
[----:B------:R-:W-:-:S05]  /*d850*/  FFMA.FTZ R8, R103, R82, -R85 ;  /* 0x0000005267087223 */ /* 0x000fca0000010855 */
[----:B------:R-:W2:Y:S08]  /*d860*/  MUFU.EX2 R13, R13 ;  /* 0x0000000d000d7308 */ /* 0x000eb00000000800 */
[----:B------:R-:W-:Y:S08]  /*d870*/  MUFU.EX2 R11, R11 ;  /* 0x0000000b000b7308 */ /* 0x000ff00000000800 */
[----:B------:R-:W4:Y:S08]  /*d880*/  MUFU.EX2 R124, R124 ;  /* 0x0000007c007c7308 */ /* 0x000f300000000800 */
        /* <DEDUP_REMOVED lines=8> */
[----:B------:R-:W5:Y:S01]  /*d910*/  MUFU.EX2 R122, R122 ;  /* 0x0000007a007a7308 */ /* 0x000f620000000800 */
[----:B------:R-:W-:Y:S01]  /*d920*/  UMOV UR29, 0xc0000010 ;  /* 0xc0000010001d7882 */ /* 0x000fe20000000000 */
[----:B------:R-:W-:Y:S01]  /*d930*/  UMOV UR31, 0x80000020 ;  /* 0x80000020001f7882 */ /* 0x000fe20000000000 */
[----:B------:R-:W-:-:S05]  /*d940*/  UIADD3 UR6, UR61, -0x1, URZ ;  /* 0xffffffff3d067890 */ /* 0x000fca000fffe03f */
[----:B------:R-:W-:Y:S02]  /*d950*/  MUFU.EX2 R121, R121 ;  /* 0x0000007900797308 */ /* 0x000fe40000000800 */
[----:B------:R-:W-:-:S06]  /*d960*/  UMOV UR61, UR6 ;  /* 0x00000006003d7c82 */ /* 0x000fcc0008000000 */
        /* <DEDUP_REMOVED lines=36> */
[-C--:B------:R-:W-:Y:S01]  /*dbb0*/  FMUL.FTZ R33, R33, R74.reuse ;  /* 0x0000004a21217220 */ /* 0x080fe20000410000 */
[----:B---3--:R-:W-:Y:S01]  /*dbc0*/  FFMA.FTZ R111, R74, R3, R7 ;  /* 0x000000034a6f7223 */ /* 0x008fe20000010007 */
[----:B------:R3:W-:Y:S01]  /*dbd0*/  @!P1 SYNCS.ARRIVE.TRANS64.RED.A1T0 RZ, [R119+URZ], RZ ;  /* 0x000000ff77ff99a7 */ /* 0x0007e2000810043f */
[----:B------:R1:W3:Y:S01]  /*dbe0*/  MUFU.EX2 R3, R98 ;  /* 0x0000006200037308 */ /* 0x0002e20000000800 */
        /* <DEDUP_REMOVED lines=8> */
[C---:B-1----:R-:W-:Y:S01]  /*dc70*/  FADD.FTZ R98, R128.reuse, R7 ;  /* 0x0000000780627221 */ /* 0x042fe20000010000 */
[----:B------:R-:W-:Y:S01]  /*dc80*/  FADD.FTZ R111, R153, R118 ;  /* 0x00000076996f7221 */ /* 0x000fe20000010000 */
[----:B------:R-:W-:Y:S01]  /*dc90*/  F2FP.BF16.F32.PACK_AB R7, R128, R12 ;  /* 0x0000000c8007723e */ /* 0x000fe200000010ff */
[-C--:B------:R-:W-:Y:S01]  /*dca0*/  FFMA.FTZ R12, R90, R82.reuse, -R85 ;  /* 0x000000525a0c7223 */ /* 0x080fe20000010855 */
[----:B--2---:R-:W-:Y:S01]  /*dcb0*/  FADD.FTZ R103, R13, R98 ;  /* 0x000000620d677221 */ /* 0x004fe20000010000 */
[----:B------:R-:W-:Y:S01]  /*dcc0*/  FADD.FTZ R102, R10, R111 ;  /* 0x0000006f0a667221 */ /* 0x000fe20000010000 */
[-CC-:B------:R-:W-:Y:S01]  /*dcd0*/  FFMA.FTZ R98, R83, R82.reuse, -R85.reuse ;  /* 0x0000005253627223 */ /* 0x180fe20000010855 */
[-C--:B------:R-:W-:Y:S01]  /*dce0*/  FFMA.FTZ R90, R91, R82.reuse, -R85 ;  /* 0x000000525b5a7223 */ /* 0x080fe20000010855 */
[----:B----4-:R-:W-:Y:S01]  /*dcf0*/  FADD.FTZ R103, R124, R103 ;  /* 0x000000677c677221 */ /* 0x010fe20000010000 */
[----:B------:R-:W-:Y:S01]  /*dd00*/  FADD.FTZ R111, R11, R102 ;  /* 0x000000660b6f7221 */ /* 0x000fe20000010000 */
[-C--:B------:R-:W-:Y:S01]  /*dd10*/  FFMA.FTZ R102, R95, R82.reuse, -R85 ;  /* 0x000000525f667223 */ /* 0x080fe20000010855 */
[----:B------:R1:W-:Y:S01]  /*dd20*/  MUFU.EX2 R83, R12 ;  /* 0x0000000c00537308 */ /* 0x0003e20000000800 */
[----:B-----5:R-:W-:Y:S01]  /*dd30*/  FADD.FTZ R126, R84, R103 ;  /* 0x00000067547e7221 */ /* 0x020fe20000010000 */
[----:B------:R-:W-:Y:S01]  /*dd40*/  FADD.FTZ R118, R14, R111 ;  /* 0x0000006f0e767221 */ /* 0x000fe20000010000 */
[----:B------:R-:W-:Y:S01]  /*dd50*/  FFMA.FTZ R91, R133, R82, -R85 ;  /* 0x00000052855b7223 */ /* 0x000fe20000010855 */
[----:B------:R2:W-:Y:S01]  /*dd60*/  STSM.16.M88.4 [R22+0x24300], R4 ;  /* 0x0243000416007844 */ /* 0x0005e20000000200 */
[----:B------:R-:W-:Y:S01]  /*dd70*/  FADD.FTZ R103, R157, R126 ;  /* 0x0000007e9d677221 */ /* 0x000fe20000010000 */
[C---:B------:R-:W-:Y:S01]  /*dd80*/  FADD.FTZ R95, R15.reuse, R118 ;  /* 0x000000760f5f7221 */ /* 0x040fe20000010000 */
[----:B------:R-:W-:Y:S01]  /*dd90*/  F2FP.BF16.F32.PACK_AB R14, R15, R14 ;  /* 0x0000000e0f0e723e */ /* 0x000fe200000010ff */
[----:B------:R-:W4:Y:S01]  /*dda0*/  MUFU.EX2 R99, R99 ;  /* 0x0000006300637308 */ /* 0x000f220000000800 */
[----:B------:R-:W-:Y:S01]  /*ddb0*/  FADD.FTZ R126, R122, R103 ;  /* 0x000000677a7e7221 */ /* 0x000fe20000010000 */
[----:B------:R-:W-:Y:S01]  /*ddc0*/  FADD.FTZ R118, R78, R95 ;  /* 0x0000005f4e767221 */ /* 0x000fe20000010000 */
[----:B------:R-:W-:Y:S01]  /*ddd0*/  FFMA.FTZ R95, R87, R82, -R85 ;  /* 0x00000052575f7223 */ /* 0x000fe20000010855 */
[----:B------:R-:W-:Y:S01]  /*dde0*/  F2FP.BF16.F32.PACK_AB R15, R157, R84 ;  /* 0x000000549d0f723e */ /* 0x000fe200000010ff */
[----:B------:R-:W-:Y:S01]  /*ddf0*/  FADD.FTZ R103, R131, R126 ;  /* 0x0000007e83677221 */ /* 0x000fe20000010000 */
[C---:B------:R-:W-:Y:S01]  /*de00*/  FADD.FTZ R87, R121.reuse, R118 ;  /* 0x0000007679577221 */ /* 0x040fe20000010000 */
[----:B------:R-:W-:Y:S01]  /*de10*/  F2FP.BF16.F32.PACK_AB R84, R121, R78 ;  /* 0x0000004e7954723e */ /* 0x000fe200000010ff */
[----:B------:R-:W5:Y:S01]  /*de20*/  MUFU.EX2 R90, R90 ;  /* 0x0000005a005a7308 */ /* 0x000f620000000800 */
[----:B-1----:R-:W-:Y:S01]  /*de30*/  FADD.FTZ R12, R120, R103 ;  /* 0x00000067780c7221 */ /* 0x002fe20000010000 */
[----:B------:R-:W-:Y:S01]  /*de40*/  FADD.FTZ R118, R86, R87 ;  /* 0x0000005756767221 */ /* 0x000fe20000010000 */
[----:B------:R-:W-:Y:S01]  /*de50*/  F2FP.BF16.F32.PACK_AB R13, R124, R13 ;  /* 0x0000000d7c0d723e */ /* 0x000fe200000010ff */
[----:B------:R-:W-:Y:S01]  /*de60*/  FMUL.FTZ R37, R37, R74 ;  /* 0x0000004a25257220 */ /* 0x000fe20000410000 */
[C---:B------:R-:W-:Y:S01]  /*de70*/  F2FP.BF16.F32.PACK_AB R86, R125.reuse, R86 ;  /* 0x000000567d56723e */ /* 0x040fe200000010ff */
[----:B------:R-:W-:Y:S01]  /*de80*/  FADD.FTZ R85, R125, R118 ;  /* 0x000000767d557221 */ /* 0x000fe20000010000 */
[----:B------:R-:W-:Y:S01]  /*de90*/  FADD.FTZ R118, R123, R12 ;  /* 0x0000000c7b767221 */ /* 0x000fe20000010000 */
[----:B------:R-:W-:Y:S01]  /*dea0*/  F2FP.BF16.F32.PACK_AB R12, R11, R10 ;  /* 0x0000000a0b0c723e */ /* 0x000fe200000010ff */
[----:B------:R-:W1:Y:S01]  /*deb0*/  MUFU.EX2 R92, R92 ;  /* 0x0000005c005c7308 */ /* 0x000e620000000800 */
[----:B------:R-:W-:Y:S01]  /*dec0*/  FADD.FTZ R126, R94, R85 ;  /* 0x000000555e7e7221 */ /* 0x000fe20000010000 */
[----:B------:R-:W-:Y:S01]  /*ded0*/  FADD.FTZ R11, R21, R118 ;  /* 0x00000076150b7221 */ /* 0x000fe20000010000 */
[----:B------:R-:W-:Y:S01]  /*dee0*/  F2FP.BF16.F32.PACK_AB R87, R123, R120 ;  /* 0x000000787b57723e */ /* 0x000fe200000010ff */
[----:B------:R5:W-:Y:S01]  /*def0*/  STSM.16.M88.4 [R22+0x25b00], R12 ;  /* 0x025b000c16007844 */ /* 0x000be20000000200 */
[----:B------:R-:W-:Y:S01]  /*df00*/  FADD.FTZ R85, R113, R126 ;  /* 0x0000007e71557221 */ /* 0x000fe20000010000 */
[----:B------:R-:W-:Y:S01]  /*df10*/  FADD.FTZ R11, R114, R11 ;  /* 0x0000000b720b7221 */ /* 0x000fe20000010000 */
[----:B------:R-:W-:Y:S01]  /*df20*/  FMUL.FTZ R40, R40, R74 ;  /* 0x0000004a28287220 */ /* 0x000fe20000410000 */
[----:B------:R-:W1:Y:S01]  /*df30*/  MUFU.EX2 R91, R91 ;  /* 0x0000005b005b7308 */ /* 0x000e620000000800 */
[----:B--2---:R-:W-:Y:S01]  /*df40*/  FADD.FTZ R4, R112, R85 ;  /* 0x0000005570047221 */ /* 0x004fe20000010000 */
[----:B------:R-:W-:Y:S01]  /*df50*/  FADD.FTZ R6, R20, R11 ;  /* 0x0000000b14067221 */ /* 0x000fe20000010000 */
[----:B------:R-:W-:Y:S01]  /*df60*/  F2FP.BF16.F32.PACK_AB R85, R131, R122 ;  /* 0x0000007a8355723e */ /* 0x000fe200000010ff */
        /* <DEDUP_REMOVED lines=8> */
[----:B------:R-:W-:Y:S01]  /*dff0*/  STSM.16.M88.4 [R22+0x27300], R84 ;  /* 0x0273005416007844 */ /* 0x000fe20000000200 */
[----:B------:R-:W-:Y:S01]  /*e000*/  FADD.FTZ R7, R105, R4 ;  /* 0x0000000469077221 */ /* 0x000fe20000010000 */
[----:B------:R-:W-:Y:S01]  /*e010*/  FADD.FTZ R6, R106, R5 ;  /* 0x000000056a067221 */ /* 0x000fe20000010000 */
[----:B------:R-:W-:Y:S01]  /*e020*/  F2FP.BF16.F32.PACK_AB R5, R114, R21 ;  /* 0x000000157205723e */ /* 0x000fe200000010ff */
[----:B------:R-:W2:Y:S01]  /*e030*/  MUFU.EX2 R102, R102 ;  /* 0x0000006600667308 */ /* 0x000ea20000000800 */
[----:B------:R-:W-:Y:S01]  /*e040*/  FADD.FTZ R78, R108, R7 ;  /* 0x000000076c4e7221 */ /* 0x000fe20000010000 */
[----:B------:R-:W-:Y:S01]  /*e050*/  FADD.FTZ R11, R107, R6 ;  /* 0x000000066b0b7221 */ /* 0x000fe20000010000 */
[----:B------:R-:W-:Y:S01]  /*e060*/  F2FP.BF16.F32.PACK_AB R7, R115, R20 ;  /* 0x000000147307723e */ /* 0x000fe200000010ff */
[----:B------:R-:W-:Y:S01]  /*e070*/  FMUL.FTZ R45, R45, R74 ;  /* 0x0000004a2d2d7220 */ /* 0x000fe20000410000 */
[----:B------:R-:W-:Y:S01]  /*e080*/  FADD.FTZ R21, R109, R78 ;  /* 0x0000004e6d157221 */ /* 0x000fe20000010000 */
[----:B------:R-:W-:Y:S01]  /*e090*/  FADD.FTZ R20, R110, R11 ;  /* 0x0000000b6e147221 */ /* 0x000fe20000010000 */
[----:B------:R-:W-:Y:S01]  /*e0a0*/  F2FP.BF16.F32.PACK_AB R4, R113, R94 ;  /* 0x0000005e7104723e */ /* 0x000fe200000010ff */
[----:B------:R-:W2:Y:S01]  /*e0b0*/  MUFU.EX2 R80, R80 ;  /* 0x0000005000507308 */ /* 0x000ea20000000800 */
[----:B------:R-:W-:Y:S01]  /*e0c0*/  FADD.FTZ R78, R96, R21 ;  /* 0x00000015604e7221 */ /* 0x000fe20000010000 */
[----:B---3--:R-:W-:Y:S01]  /*e0d0*/  FADD.FTZ R11, R3, R20 ;  /* 0x00000014030b7221 */ /* 0x008fe20000010000 */
[----:B------:R-:W-:Y:S01]  /*e0e0*/  F2FP.BF16.F32.PACK_AB R6, R117, R112 ;  /* 0x000000707506723e */ /* 0x000fe200000010ff */
[----:B------:R-:W-:Y:S01]  /*e0f0*/  FMUL.FTZ R48, R48, R74 ;  /* 0x0000004a30307220 */ /* 0x000fe20000410000 */
[----:B------:R-:W-:Y:S01]  /*e100*/  FADD.FTZ R21, R97, R78 ;  /* 0x0000004e61157221 */ /* 0x000fe20000010000 */
[----:B------:R-:W-:Y:S01]  /*e110*/  FADD.FTZ R20, R0, R11 ;  /* 0x0000000b00147221 */ /* 0x000fe20000010000 */
[----:B------:R-:W-:Y:S01]  /*e120*/  F2FP.BF16.F32.PACK_AB R105, R106, R9 ;  /* 0x000000096a69723e */ /* 0x000fe200000010ff */
[----:B------:R-:W3:Y:S01]  /*e130*/  MUFU.EX2 R135, R135 ;  /* 0x0000008700877308 */ /* 0x000ee20000000800 */
[----:B------:R-:W-:Y:S01]  /*e140*/  FADD.FTZ R78, R100, R21 ;  /* 0x00000015644e7221 */ /* 0x000fe20000010000 */
[----:B----4-:R-:W-:Y:S01]  /*e150*/  FADD.FTZ R11, R99, R20 ;  /* 0x00000014630b7221 */ /* 0x010fe20000010000 */
[----:B------:R4:W-:Y:S01]  /*e160*/  STSM.16.M88.4 [R22+0x28b00], R4 ;  /* 0x028b000416007844 */ /* 0x0009e20000000200 */
[----:B------:R-:W-:Y:S01]  /*e170*/  F2FP.BF16.F32.PACK_AB R96, R97, R96 ;  /* 0x000000606160723e */ /* 0x000fe200000010ff */
[----:B------:R-:W-:Y:S01]  /*e180*/  FADD.FTZ R9, R101, R78 ;  /* 0x0000004e65097221 */ /* 0x000fe20000010000 */
[----:B-----5:R-:W-:Y:S01]  /*e190*/  FADD.FTZ R12, R8, R11 ;  /* 0x0000000b080c7221 */ /* 0x020fe20000010000 */
[----:B------:R-:W-:Y:S01]  /*e1a0*/  F2FP.BF16.F32.PACK_AB R97, R0, R3 ;  /* 0x000000030061723e */ /* 0x000fe200000010ff */
[----:B------:R-:W5:Y:S01]  /*e1b0*/  MUFU.EX2 R81, R81 ;  /* 0x0000005100517308 */ /* 0x000f620000000800 */
[----:B------:R-:W-:Y:S01]  /*e1c0*/  F2FP.BF16.F32.PACK_AB R99, R8, R99 ;  /* 0x000000630863723e */ /* 0x000fe200000010ff */
[----:B------:R-:W-:Y:S01]  /*e1d0*/  FMUL.FTZ R49, R49, R74 ;  /* 0x0000004a31317220 */ /* 0x000fe20000410000 */
[----:B------:R-:W-:Y:S01]  /*e1e0*/  F2FP.BF16.F32.PACK_AB R106, R109, R108 ;  /* 0x0000006c6d6a723e */ /* 0x000fe200000010ff */
[-C--:B------:R-:W-:Y:S01]  /*e1f0*/  FMUL.FTZ R52, R52, R74.reuse ;  /* 0x0000004a34347220 */ /* 0x080fe20000410000 */
[----:B------:R-:W-:Y:S01]  /*e200*/  F2FP.BF16.F32.PACK_AB R107, R110, R107 ;  /* 0x0000006b6e6b723e */ /* 0x000fe200000010ff */
[-C--:B------:R-:W-:Y:S01]  /*e210*/  FMUL.FTZ R53, R53, R74.reuse ;  /* 0x0000004a35357220 */ /* 0x080fe20000410000 */
[-C--:B------:R-:W-:Y:S01]  /*e220*/  FMUL.FTZ R56, R56, R74.reuse ;  /* 0x0000004a38387220 */ /* 0x080fe20000410000 */
[----:B------:R1:W5:Y:S01]  /*e230*/  MUFU.EX2 R10, R98 ;  /* 0x00000062000a7308 */ /* 0x0003620000000800 */
[----:B------:R-:W-:Y:S01]  /*e240*/  FMUL.FTZ R57, R57, R74 ;  /* 0x0000004a39397220 */ /* 0x000fe20000410000 */
[----:B------:R-:W-:Y:S01]  /*e250*/  STSM.16.M88.4 [R22+0x2a300], R104 ;  /* 0x02a3006816007844 */ /* 0x000fe20000000200 */
[----:B----4-:R-:W-:Y:S01]  /*e260*/  FADD.FTZ R4, R88, R9 ;  /* 0x0000000958047221 */ /* 0x010fe20000010000 */
[----:B------:R-:W-:Y:S01]  /*e270*/  FADD.FTZ R5, R83, R12 ;  /* 0x0000000c53057221 */ /* 0x000fe20000010000 */
[C---:B------:R-:W-:Y:S01]  /*e280*/  F2FP.BF16.F32.PACK_AB R88, R89.reuse, R88 ;  /* 0x000000585958723e */ /* 0x040fe200000010ff */
[----:B------:R-:W-:Y:S01]  /*e290*/  FMUL.FTZ R60, R60, R74 ;  /* 0x0000004a3c3c7220 */ /* 0x000fe20000410000 */
[----:B------:R-:W-:Y:S01]  /*e2a0*/  FADD.FTZ R7, R89, R4 ;  /* 0x0000000459077221 */ /* 0x000fe20000010000 */
[----:B------:R-:W-:Y:S01]  /*e2b0*/  FADD.FTZ R0, R90, R5 ;  /* 0x000000055a007221 */ /* 0x000fe20000010000 */
[----:B------:R-:W4:Y:S01]  /*e2c0*/  MUFU.EX2 R116, R116 ;  /* 0x0000007400747308 */ /* 0x000f220000000800 */
[----:B-1----:R-:W-:Y:S01]  /*e2d0*/  F2FP.BF16.F32.PACK_AB R98, R101, R100 ;  /* 0x000000646562723e */ /* 0x002fe200000010ff */
[----:B------:R-:W-:Y:S01]  /*e2e0*/  FADD.FTZ R4, R92, R7 ;  /* 0x000000075c047221 */ /* 0x000fe20000010000 */
[----:B------:R-:W-:Y:S01]  /*e2f0*/  FADD.FTZ R3, R91, R0 ;  /* 0x000000005b037221 */ /* 0x000fe20000010000 */
[----:B------:R-:W-:Y:S01]  /*e300*/  F2FP.BF16.F32.PACK_AB R89, R90, R83 ;  /* 0x000000535a59723e */ /* 0x000fe200000010ff */
[----:B------:R-:W-:Y:S01]  /*e310*/  FMUL.FTZ R61, R61, R74 ;  /* 0x0000004a3d3d7220 */ /* 0x000fe20000410000 */
[C---:B--2---:R-:W-:Y:S01]  /*e320*/  FADD.FTZ R5, R93.reuse, R4 ;  /* 0x000000045d057221 */ /* 0x044fe20000010000 */
[----:B------:R-:W-:Y:S01]  /*e330*/  FADD.FTZ R0, R102, R3 ;  /* 0x0000000366007221 */ /* 0x000fe20000010000 */
[----:B------:R-:W1:Y:S01]  /*e340*/  MUFU.EX2 R137, R137 ;  /* 0x0000008900897308 */ /* 0x000e620000000800 */
[----:B------:R-:W-:Y:S01]  /*e350*/  F2FP.BF16.F32.PACK_AB R90, R93, R92 ;  /* 0x0000005c5d5a723e */ /* 0x000fe200000010ff */
[----:B------:R-:W-:Y:S01]  /*e360*/  FADD.FTZ R4, R80, R5 ;  /* 0x0000000550047221 */ /* 0x000fe20000010000 */
[----:B---3--:R-:W-:Y:S01]  /*e370*/  FADD.FTZ R3, R135, R0 ;  /* 0x0000000087037221 */ /* 0x008fe20000010000 */
[----:B------:R-:W-:Y:S01]  /*e380*/  F2FP.BF16.F32.PACK_AB R91, R102, R91 ;  /* 0x0000005b665b723e */ /* 0x000fe200000010ff */
[----:B------:R-:W-:Y:S01]  /*e390*/  STSM.16.M88.4 [R22+0x2bb00], R96 ;  /* 0x02bb006016007844 */ /* 0x000fe20000000200 */
[----:B-----5:R-:W-:Y:S01]  /*e3a0*/  FADD.FTZ R5, R81, R4 ;  /* 0x0000000451057221 */ /* 0x020fe20000010000 */
[----:B------:R-:W-:Y:S01]  /*e3b0*/  FADD.FTZ R0, R10, R3 ;  /* 0x000000030a007221 */ /* 0x000fe20000010000 */
[----:B------:R-:W2:Y:S01]  /*e3c0*/  MUFU.EX2 R129, R129 ;  /* 0x0000008100817308 */ /* 0x000ea20000000800 */
[----:B------:R-:W-:Y:S01]  /*e3d0*/  STSM.16.M88.4 [R22+0x2d300], R88 ;  /* 0x02d3005816007844 */ /* 0x000fe20000000200 */
[----:B----4-:R-:W-:Y:S01]  /*e3e0*/  FADD.FTZ R4, R116, R5 ;  /* 0x0000000574047221 */ /* 0x010fe20000010000 */
[----:B------:R-:W-:Y:S01]  /*e3f0*/  F2FP.BF16.F32.PACK_AB R5, R10, R135 ;  /* 0x000000870a05723e */ /* 0x000fe200000010ff */
[-C--:B------:R-:W-:Y:S01]  /*e400*/  FMUL.FTZ R64, R64, R74.reuse ;  /* 0x0000004a40407220 */ /* 0x080fe20000410000 */
[-C--:B------:R-:W-:Y:S01]  /*e410*/  FMUL.FTZ R65, R65, R74.reuse ;  /* 0x0000004a41417220 */ /* 0x080fe20000410000 */
[-C--:B------:R-:W-:Y:S01]  /*e420*/  FMUL.FTZ R68, R68, R74.reuse ;  /* 0x0000004a44447220 */ /* 0x080fe20000410000 */
[----:B------:R-:W-:Y:S01]  /*e430*/  FMUL.FTZ R69, R69, R74 ;  /* 0x0000004a45457220 */ /* 0x000fe20000410000 */
        /* <DEDUP_REMOVED lines=10> */
[----:B------:R-:W-:Y:S01]  /*e4e0*/  F2FP.BF16.F32.PACK_AB R4, R81, R80 ;  /* 0x000000505104723e */ /* 0x000fe200000010ff */
[-C--:B------:R-:W-:Y:S01]  /*e4f0*/  FMUL.FTZ R38, R38, R149.reuse ;  /* 0x0000009526267220 */ /* 0x080fe20000410000 */
[----:B------:R-:W-:Y:S01]  /*e500*/  F2FP.BF16.F32.PACK_AB R6, R129, R116 ;  /* 0x000000748106723e */ /* 0x000fe200000010ff */
        /* <DEDUP_REMOVED lines=24> */
[----:B------:R-:W-:Y:S01]  /*e690*/  FMUL.FTZ R71, R71, R149 ;  /* 0x0000009547477220 */ /* 0x000fe20000410000 */
[----:B---3--:R-:W-:-:S02]  /*e6a0*/  MOV R5, R155 ;  /* 0x0000009b00057202 */ /* 0x008fc40000000f00 */
[----:B------:R-:W-:Y:S01]  /*e6b0*/  MUFU.EX2 R76, R76 ;  /* 0x0000004c004c7308 */ /* 0x000fe20000000800 */
[C---:B----4-:R-:W-:Y:S01]  /*e6c0*/  FADD.FTZ R3, R73.reuse, R8 ;  /* 0x0000000849037221 */ /* 0x050fe20000010000 */
[----:B------:R-:W-:Y:S01]  /*e6d0*/  F2FP.BF16.F32.PACK_AB R8, R73, R72 ;  /* 0x000000484908723e */ /* 0x000fe200000010ff */
[----:B------:R-:W-:-:S05]  /*e6e0*/  IMAD.MOV.U32 R4, RZ, RZ, R75 ;  /* 0x000000ffff047224 */ /* 0x000fca00078e004b */
[----:B------:R-:W2:Y:S01]  /*e6f0*/  MUFU.EX2 R77, R77 ;  /* 0x0000004d004d7308 */ /* 0x000ea20000000800 */
[C---:B-1----:R-:W-:Y:S01]  /*e700*/  FADD.FTZ R0, R9.reuse, R0 ;  /* 0x0000000009007221 */ /* 0x042fe20000010000 */
[----:B------:R-:W-:-:S06]  /*e710*/  F2FP.BF16.F32.PACK_AB R9, R9, R139 ;  /* 0x0000008b0909723e */ /* 0x000fcc00000010ff */
[----:B------:R-:W1:Y:S08]  /*e720*/  MUFU.EX2 R143, R143 ;  /* 0x0000008f008f7308 */ /* 0x000e700000000800 */
[----:B------:R-:W3:Y:S01]  /*e730*/  MUFU.EX2 R79, R79 ;  /* 0x0000004f004f7308 */ /* 0x000ee20000000800 */
[----:B--2---:R-:W-:Y:S01]  /*e740*/  F2FP.BF16.F32.PACK_AB R10, R77, R76 ;  /* 0x0000004c4d0a723e */ /* 0x004fe200000010ff */
[----:B------:R-:W-:-:S04]  /*e750*/  FADD.FTZ R76, R76, R3 ;  /* 0x000000034c4c7221 */ /* 0x000fc80000010000 */
        /* <DEDUP_REMOVED lines=10> */
[----:B--2---:R-:W2:Y:S02]  /*e800*/  FENCE.VIEW.ASYNC.S ;  /* 0x00000000000073c6 */ /* 0x004ea40000000000 */
[----:B--2---:R-:W-:Y:S01]  /*e810*/  NOP ;  /* 0x0000000000007918 */ /* 0x004fe20000000000 */
[----:B------:R-:W-:Y:S05]  /*e820*/  @P2 BRA `(.L_x_9811) ;  /* 0xffffffbc00ec2947 */ /* 0x000fea000383ffff */
.L_x_9802:
[----:B------:R-:W-:Y:S06]  /*e830*/  BAR.ARV 0x8, 0x1a0 ;  /* 0x0206800000007b1d */ /* 0x000fec0000002000 */
[----:B------:R-:W-:Y:S05]  /*e840*/  @!P0 BRA `(.L_x_9812) ;  /* 0x0000000000048947 */ /* 0x000fea0003800000 */
[----:B------:R-:W-:Y:S01]  /*e850*/  BPT.TRAP 0x1 ;  /* 0x000000040000795c */ /* 0x000fe20000300000 */
.L_x_9812:
[----:B------:R-:W-:Y:S01]  /*e860*/  R2UR UR4, R148 ;  /* 0x00000000940472ca */ /* 0x000fe200000e0000 */
[----:B------:R-:W-:-:S12]  /*e870*/  ULEA UR10, UR46, UR47, 0x3 ;  /* 0x0000002f2e0a7291 */ /* 0x000fd8000f8e183f */
[----:B------:R-:W-:-:S05]  /*e880*/  IMAD.U32 R4, RZ, RZ, UR4 ;  /* 0x00000004ff047e24 */ /* 0x000fca000f8e00ff */
[----:B------:R-:W-:-:S04]  /*e890*/  SHF.L.U32 R4, R4, 0x1f, RZ ;  /* 0x0000001f04047819 */ /* 0x000fc800000006ff */
[----:B------:R2:W3:Y:S01]  /*e8a0*/  SYNCS.PHASECHK.TRANS64.TRYWAIT P2, [UR10+0x31c50], R4 ;  /* 0x031c5004ff0075a7 */ /* 0x0004e2000804014a */
[----:B------:R-:W-:Y:S05]  /*e8b0*/  @!P0 BRA `(.L_x_9813) ;  /* 0x0000000000048947 */ /* 0x000fea0003800000 */
[----:B------:R-:W-:Y:S01]  /*e8c0*/  BPT.TRAP 0x1 ;  /* 0x000000040000795c */ /* 0x000fe20000300000 */
.L_x_9813:
[----:B---3--:R-:W-:Y:S05]  /*e8d0*/  @P2 BRA `(.L_x_9814) ;  /* 0x0000000000082947 */ /* 0x008fea0003800000 */
[----:B------:R-:W3:Y:S02]  /*e8e0*/  SYNCS.PHASECHK.TRANS64.TRYWAIT P0, [UR10+0x31c50], R4 ;  /* 0x031c5004ff0075a7 */ /* 0x000ee4000800014a */
[----:B---3--:R-:W-:Y:S05]  /*e8f0*/  @!P0 BRA `(.L_x_9815) ;  /* 0x0000004800f08947 */ /* 0x008fea0003800000 */
.L_x_9814:
[----:B------:R-:W-:Y:S01]  /*e900*/  UIADD3 UR47, UR47, 0x200, URZ ;  /* 0x000002002f2f7890 */ /* 0x000fe2000fffe03f */
[----:B------:R-:W-:Y:S01]  /*e910*/  R2UR UR4, R145 ;  /* 0x00000000910472ca */ /* 0x000fe200000e0000 */
[----:B------:R-:W-:Y:S01]  /*e920*/  WARPGROUP.ARRIVE ;  /* 0x00000000000079c5 */ /* 0x000fe20000000000 */
[----:B------:R-:W-:Y:S01]  /*e930*/  UMOV UR5, 0xc0000010 ;  /* 0xc000001000057882 */ /* 0x000fe20000000000 */
[----:B------:R-:W-:Y:S01]  /*e940*/  USHF.R.U32.HI UR47, URZ, 0x4, UR47 ;  /* 0x000000043f2f7899 */ /* 0x000fe2000801162f */
[----:B---3--:R-:W3:Y:S01]  /*e950*/  SHFL.BFLY PT, R5, R0, 0x2, 0x1f ;  /* 0x0c401f0000057f89 */ /* 0x008ee200000e0000 */
[----:B------:R-:W-:Y:S01]  /*e960*/  UMOV UR7, 0x80000020 ;  /* 0x8000002000077882 */ /* 0x000fe20000000000 */
[----:B------:R-:W-:Y:S01]  /*e970*/  IMAD.MOV.U32 R21, RZ, RZ, RZ ;  /* 0x000000ffff157224 */ /* 0x000fe200078e00ff */
[----:B------:R-:W-:Y:S01]  /*e980*/  ULOP3.LUT UR47, UR47, 0x3fff, URZ, 0xc0, !UPT ;  /* 0x00003fff2f2f7892 */ /* 0x000fe2000f8ec03f */
[----:B--2---:R-:W2:Y:S01]  /*e990*/  SHFL.BFLY PT, R4, R3, 0x2, 0x1f ;  /* 0x0c401f0003047f89 */ /* 0x004ea200000e0000 */
[----:B-1----:R-:W-:Y:S01]  /*e9a0*/  IMAD.MOV.U32 R8, RZ, RZ, RZ ;  /* 0x000000ffff087224 */ /* 0x002fe200078e00ff */
[----:B------:R-:W-:Y:S01]  /*e9b0*/  R2UR UR11, R148 ;  /* 0x00000000940b72ca */ /* 0x000fe200000e0000 */
[----:B------:R-:W-:Y:S01]  /*e9c0*/  ULOP3.LUT UR8, UR47, 0x2400000, URZ, 0xfc, !UPT ;  /* 0x024000002f087892 */ /* 0x000fe2000f8efc3f */
[----:B------:R-:W-:Y:S01]  /*e9d0*/  IMAD.U32 R12, RZ, RZ, UR10 ;  /* 0x0000000aff0c7e24 */ /* 0x000fe2000f8e00ff */
[----:B------:R-:W-:Y:S01]  /*e9e0*/  ULOP3.LUT UR9, UR4, 0x10000, URZ, 0xfc, !UPT ;  /* 0x0001000004097892 */ /* 0x000fe2000f8efc3f */
[----:B------:R-:W-:Y:S01]  /*e9f0*/  IADD3 R18, R18, 0x1, RZ ;  /* 0x0000000112127810 */ /* 0x000fe20007ffe0ff */
[----:B------:R-:W-:-:S02]  /*ea00*/  UIMAD UR8, UR46, 0x6c0, UR8 ;  /* 0x000006c02e0878a4 */ /* 0x000fc4000f8e0208 */
[----:B------:R-:W-:-:S03]  /*ea10*/  UIADD3 UR46, UR46, 0x1, URZ ;  /* 0x000000012e2e7890 */ /* 0x000fc6000fffe03f */
[----:B------:R-:W-:Y:S01]  /*ea20*/  UMOV UR4, UR9 ;  /* 0x0000000900047c82 */ /* 0x000fe20008000000 */
[----:B------:R-:W-:Y:S01]  /*ea30*/  UISETP.NE.AND UP0, UPT, UR46, 0x2, UPT ;  /* 0x000000022e00788c */ /* 0x000fe2000bf05270 */
[----:B------:R-:W-:Y:S02]  /*ea40*/  UMOV UR6, UR8 ;  /* 0x0000000800067c82 */ /* 0x000fe40008000000 */
[----:B------:R-:W-:Y:S01]  /*ea50*/  HGMMA.64x96x16.F32.BF16 R24, gdesc[UR4].tnspB, R24, gsb0 ;  /* 0x41600000041879f0 */ /* 0x000fe20008001818 */
[----:B------:R-:W-:Y:S02]  /*ea60*/  UIADD3 UR4, UR9, 0x180, URZ ;  /* 0x0000018009047890 */ /* 0x000fe4000fffe03f */
[----:B------:R-:W-:Y:S01]  /*ea70*/  UIADD3 UR6, UR8, 0x40, URZ ;  /* 0x0000004008067890 */ /* 0x000fe2000fffe03f */
[----:B---3--:R-:W-:Y:S01]  /*ea80*/  FADD.FTZ R6, R5, R0 ;  /* 0x0000000005067221 */ /* 0x008fe20000010000 */
[----:B------:R-:W-:Y:S01]  /*ea90*/  UMOV UR5, 0xc0000010 ;  /* 0xc000001000057882 */ /* 0x000fe20000000000 */
[----:B------:R-:W-:Y:S01]  /*eaa0*/  UMOV UR7, 0x80000020 ;  /* 0x8000002000077882 */ /* 0x000fe20000000000 */
[----:B--2---:R-:W-:Y:S01]  /*eab0*/  FADD.FTZ R4, R4, R3 ;  /* 0x0000000304047221 */ /* 0x004fe20000010000 */
[----:B------:R-:W-:Y:S01]  /*eac0*/  MOV R0, 0xff800000 ;  /* 0xff80000000007802 */ /* 0x000fe20000000f00 */
[----:B------:R-:W1:Y:S01]  /*ead0*/  SHFL.BFLY PT, R7, R6, 0x1, 0x1f ;  /* 0x0c201f0006077f89 */ /* 0x000e6200000e0000 */
[----:B------:R-:W-:Y:S01]  /*eae0*/  IMAD.MOV.U32 R3, RZ, RZ, -0x800000 ;  /* 0xff800000ff037424 */ /* 0x000fe200078e00ff */
[----:B------:R-:W-:-:S02]  /*eaf0*/  USEL UR46, UR46, URZ, UP0 ;  /* 0x0000003f2e2e7287 */ /* 0x000fc40008000000 */
[----:B------:R-:W2:Y:S01]  /*eb00*/  SHFL.BFLY PT, R5, R4, 0x1, 0x1f ;  /* 0x0c201f0004057f89 */ /* 0x000ea200000e0000 */
[----:B-1----:R-:W-:Y:S01]  /*eb10*/  FADD.FTZ R10, R6, R7 ;  /* 0x00000007060a7221 */ /* 0x002fe20000010000 */
[----:B--2---:R-:W-:-:S04]  /*eb20*/  FADD.FTZ R9, R4, R5 ;  /* 0x0000000504097221 */ /* 0x004fc80000010000 */
[----:B------:R-:W-:Y:S02]  /*eb30*/  FSETP.NE.FTZ.AND P2, PT, R10, RZ, PT ;  /* 0x000000ff0a00720b */ /* 0x000fe40003f55000 */
[----:B------:R-:W-:-:S11]  /*eb40*/  FSETP.NE.FTZ.AND P0, PT, R9, RZ, PT ;  /* 0x000000ff0900720b */ /* 0x000fd60003f15000 */
[----:B------:R-:W1:Y:S01]  /*eb50*/  @P2 MUFU.LG2 R7, R10 ;  /* 0x0000000a00072308 */ /* 0x000e620000000c00 */
[C---:B------:R-:W-:Y:S01]  /*eb60*/  @P2 FMUL.FTZ R11, R82.reuse, 0.69314718246459960938 ;  /* 0x3f317218520b2820 */ /* 0x040fe20000410000 */
[----:B------:R-:W-:-:S06]  /*eb70*/  @P0 FMUL.FTZ R4, R82, 0.69314718246459960938 ;  /* 0x3f31721852040820 */ /* 0x000fcc0000410000 */
        /* <DEDUP_REMOVED lines=63> */
[----:B------:R-:W-:-:S06]  /*ef70*/  ULOP3.LUT UR11, UR11, UR4, URZ, 0x3c, !UPT ;  /* 0x000000040b0b7292 */ /* 0x000fcc000f8e3c3f */
[----:B------:R-:W-:Y:S01]  /*ef80*/  IMAD.U32 R148, RZ, RZ, UR11 ;  /* 0x0000000bff947e24 */ /* 0x000fe2000f8e00ff */
[----:B------:R-:W-:Y:S02]  /*ef90*/  WARPGROUP.DEPBAR.LE gsb0, 0x0 ;  /* 0x00008000000079c5 */ /* 0x000fe40000010000 */
        /* <DEDUP_REMOVED lines=49> */
.L_x_9785:
        /* <DEDUP_REMOVED lines=11> */
[----:B------:R-:W-:Y:S01]  /*f360*/  SHF.R.S32.HI R54, RZ, 0x1f, R51 ;  /* 0x0000001fff367819 */ /* 0x000fe20000011433 */
[----:B------:R-:W-:Y:S01]  /*f370*/  USHF.R.S32.HI UR5, URZ, 0x1f, UR43 ;  /* 0x0000001f3f057899 */ /* 0x000fe2000801142b */
[----:B------:R-:W-:Y:S02]  /*f380*/  LOP3.LUT R10, R17, 0x180, RZ, 0xc0, !PT ;  /* 0x00000180110a7812 */ /* 0x000fe400078ec0ff */
[----:B------:R-:W-:Y:S01]  /*f390*/  IADD3 R5, P5, R150, 0x20, RZ ;  /* 0x0000002096057810 */ /* 0x000fe20007fbe0ff */
[----:B------:R-:W-:Y:S01]  /*f3a0*/  ULDC.64 UR6, c[0x0][0xb70] ;  /* 0x0002dc0000067ab9 */ /* 0x000fe20000000a00 */
[----:B------:R-:W-:Y:S01]  /*f3b0*/  SHF.R.U64 R10, R10, 0x3, RZ ;  /* 0x000000030a0a7819 */ /* 0x000fe200000012ff */
[----:B------:R-:W-:Y:S01]  /*f3c0*/  UIMAD UR5, UR5, UR6, URZ ;  /* 0x00000006050572a4 */ /* 0x000fe2000f8e023f */
[----:B------:R-:W-:Y:S01]  /*f3d0*/  LOP3.LUT R8, R5, 0x180, RZ, 0xc0, !PT ;  /* 0x0000018005087812 */ /* 0x000fe200078ec0ff */
[----:B------:R-:W-:Y:S01]  /*f3e0*/  UIMAD.WIDE.U32 UR8, UR43, UR6, URZ ;  /* 0x000000062b0872a5 */ /* 0x000fe2000f8e003f */
[----:B------:R-:W-:Y:S01]  /*f3f0*/  LOP3.LUT R10, R10, R17, RZ, 0x3c, !PT ;  /* 0x000000110a0a7212 */ /* 0x000fe200078e3cff */
[----:B------:R-:W-:Y:S01]  /*f400*/  UIMAD UR5, UR43, UR7, UR5 ;  /* 0x000000072b0572a4 */ /* 0x000fe2000f8e0205 */
[----:B------:R-:W-:Y:S01]  /*f410*/  LEA.HI R17, R54, R51, RZ, 0x7 ;  /* 0x0000003336117211 */ /* 0x000fe200078f38ff */
[----:B------:R-:W-:Y:S01]  /*f420*/  USHF.R.S32.HI UR6, URZ, 0x1f, UR44 ;  /* 0x0000001f3f067899 */ /* 0x000fe2000801142c */
[----:B------:R-:W-:Y:S01]  /*f430*/  SHF.R.U64 R8, R8, 0x3, RZ ;  /* 0x0000000308087819 */ /* 0x000fe200000012ff */
[----:B------:R-:W-:Y:S01]  /*f440*/  UIADD3 UR5, UR9, UR5, URZ ;  /* 0x0000000509057290 */ /* 0x000fe2000fffe03f */
[----:B------:R-:W-:Y:S01]  /*f450*/  LOP3.LUT R58, R17, 0xffffff80, RZ, 0xc0, !PT ;  /* 0xffffff80113a7812 */ /* 0x000fe200078ec0ff */
[----:B------:R-:W-:Y:S01]  /*f460*/  ULDC.64 UR10, c[0x0][0x208] ;  /* 0x00008200000a7ab9 */ /* 0x000fe20000000a00 */
[----:B------:R-:W-:-:S02]  /*f470*/  LOP3.LUT R8, R8, R5, RZ, 0x3c, !PT ;  /* 0x0000000508087212 */ /* 0x000fc400078e3cff */
[C---:B------:R-:W-:Y:S01]  /*f480*/  LOP3.LUT R5, R150.reuse, 0x180, RZ, 0xc0, !PT ;  /* 0x0000018096057812 */ /* 0x040fe200078ec0ff */
[----:B------:R-:W-:Y:S01]  /*f490*/  IMAD.IADD R58, R51, 0x1, -R58 ;  /* 0x00000001333a7824 */ /* 0x000fe200078e0a3a */
[C---:B------:R-:W-:Y:S02]  /*f4a0*/  IADD3 R35, P1, R150.reuse, 0x6020, RZ ;  /* 0x0000602096237810 */ /* 0x040fe40007f3e0ff */
[----:B------:R-:W-:Y:S02]  /*f4b0*/  IADD3 R27, P3, R150, 0x3020, RZ ;  /* 0x00003020961b7810 */ /* 0x000fe40007f7e0ff */
[----:B------:R-:W-:Y:S02]  /*f4c0*/  LOP3.LUT P0, RZ, R58, 0x3, RZ, 0xc0, !PT ;  /* 0x000000033aff7812 */ /* 0x000fe4000780c0ff */
[----:B------:R-:W-:Y:S01]  /*f4d0*/  SHF.R.U64 R5, R5, 0x3, RZ ;  /* 0x0000000305057819 */ /* 0x000fe200000012ff */
[----:B------:R-:W1:Y:S01]  /*f4e0*/  LDC.64 R58, c[0x0][0xb78] ;  /* 0x0002de00ff3a7b82 */ /* 0x000e620000000a00 */
[----:B------:R-:W-:-:S02]  /*f4f0*/  LOP3.LUT R34, R35, 0x180, RZ, 0xc0, !PT ;  /* 0x0000018023227812 */ /* 0x000fc400078ec0ff */
[----:B------:R-:W-:Y:S02]  /*f500*/  LOP3.LUT R26, R27, 0x180, RZ, 0xc0, !PT ;  /* 0x000001801b1a7812 */ /* 0x000fe400078ec0ff */
[----:B------:R-:W-:Y:S01]  /*f510*/  LOP3.LUT R4, R5, R150, RZ, 0x3c, !PT ;  /* 0x0000009605047212 */ /* 0x000fe200078e3cff */
[----:B------:R-:W-:Y:S01]  /*f520*/  IMAD.MOV.U32 R5, RZ, RZ, R151 ;  /* 0x000000ffff057224 */ /* 0x000fe200078e0097 */
[----:B------:R-:W-:Y:S02]  /*f530*/  SHF.R.U64 R34, R34, 0x3, RZ ;  /* 0x0000000322227819 */ /* 0x000fe400000012ff */
[----:B------:R-:W-:Y:S02]  /*f540*/  SHF.R.U64 R26, R26, 0x3, RZ ;  /* 0x000000031a1a7819 */ /* 0x000fe400000012ff */
[----:B------:R-:W-:Y:S02]  /*f550*/  IADD3 R31, P2, R150, 0x6000, RZ ;  /* 0x00006000961f7810 */ /* 0x000fe40007f5e0ff */
[----:B------:R-:W-:-:S02]  /*f560*/  LOP3.LUT R34, R34, R35, RZ, 0x3c, !PT ;  /* 0x0000002322227212 */ /* 0x000fc400078e3cff */
[----:B------:R-:W-:Y:S02]  /*f570*/  MOV R35, R4 ;  /* 0x0000000400237202 */ /* 0x000fe40000000f00 */
[----:B------:R-:W-:Y:S02]  /*f580*/  F2FP.BF16.F32.PACK_AB R4, R77, R80 ;  /* 0x000000504d04723e */ /* 0x000fe400000010ff */
[----:B------:R-:W-:Y:S02]  /*f590*/  F2FP.BF16.F32.PACK_AB R5, R11, R78 ;  /* 0x0000004e0b05723e */ /* 0x000fe400000010ff */
[----:B------:R-:W-:Y:S01]  /*f5a0*/  F2FP.BF16.F32.PACK_AB R6, R6, R9 ;  /* 0x000000090606723e */ /* 0x000fe200000010ff */
[--C-:B------:R-:W-:Y:S01]  /*f5b0*/  IMAD.X R9, RZ, RZ, R151.reuse, P5 ;  /* 0x000000ffff097224 */ /* 0x100fe200028e0697 */
[----:B------:R-:W-:Y:S02]  /*f5c0*/  F2FP.BF16.F32.PACK_AB R7, R7, R76 ;  /* 0x0000004c0707723e */ /* 0x000fe400000010ff */
[----:B------:R-:W-:Y:S01]  /*f5d0*/  LOP3.LUT R26, R26, R27, RZ, 0x3c, !PT ;  /* 0x0000001b1a1a7212 */ /* 0x000fe200078e3cff */
[----:B------:R-:W-:Y:S01]  /*f5e0*/  IMAD.X R27, RZ, RZ, R151, P3 ;  /* 0x000000ffff1b7224 */ /* 0x000fe200018e0697 */
[----:B------:R-:W-:Y:S01]  /*f5f0*/  LOP3.LUT R30, R31, 0x180, RZ, 0xc0, !PT ;  /* 0x000001801f1e7812 */ /* 0x000fe200078ec0ff */
[----:B------:R2:W-:Y:S01]  /*f600*/  STSM.16.M88.4 [R35], R4 ;  /* 0x0000000423007844 */ /* 0x0005e20000000200 */
[----:B------:R-:W-:-:S02]  /*f610*/  IADD3.X R11, RZ, R151, RZ, P4, !PT ;  /* 0x00000097ff0b7210 */ /* 0x000fc400027fe4ff */
[----:B------:R-:W-:Y:S02]  /*f620*/  SHF.R.U64 R30, R30, 0x3, RZ ;  /* 0x000000031e1e7819 */ /* 0x000fe400000012ff */
[----:B------:R-:W-:Y:S01]  /*f630*/  MOV R17, R26 ;  /* 0x0000001a00117202 */ /* 0x000fe20000000f00 */
[----:B------:R-:W-:Y:S01]  /*f640*/  IMAD.U32 R26, RZ, RZ, UR8 ;  /* 0x00000008ff1a7e24 */ /* 0x000fe2000f8e00ff */
[----:B------:R-:W-:Y:S01]  /*f650*/  MOV R27, UR9 ;  /* 0x00000009001b7c02 */ /* 0x000fe20008000f00 */
[----:B------:R-:W-:Y:S01]  /*f660*/  IMAD.U32 R27, RZ, RZ, UR5 ;  /* 0x00000005ff1b7e24 */ /* 0x000fe2000f8e00ff */
[----:B------:R-:W-:Y:S01]  /*f670*/  LOP3.LUT R30, R30, R31, RZ, 0x3c, !PT ;  /* 0x0000001f1e1e7212 */ /* 0x000fe200078e3cff */
[----:B------:R-:W-:Y:S01]  /*f680*/  IMAD.X R31, RZ, RZ, R151, P2 ;  /* 0x000000ffff1f7224 */ /* 0x000fe200010e0697 */
[----:B------:R-:W-:Y:S01]  /*f690*/  LEA.HI R62, R54, R51, RZ, 0x5 ;  /* 0x00000033363e7211 */ /* 0x000fe200078f28ff */
[C---:B-1----:R-:W-:Y:S01]  /*f6a0*/  IMAD.WIDE.U32 R26, R58.reuse, UR44, R26 ;  /* 0x0000002c3a1a7c25 */ /* 0x042fe2000f8e001a */
[----:B------:R-:W-:Y:S01]  /*f6b0*/  MOV R54, R10 ;  /* 0x0000000a00367202 */ /* 0x000fe20000000f00 */
[----:B------:R-:W-:Y:S01]  /*f6c0*/  ULDC UR5, c[0x0][0xa88] ;  /* 0x0002a20000057ab9 */ /* 0x000fe20000000800 */
[----:B------:R-:W-:Y:S01]  /*f6d0*/  F2FP.BF16.F32.PACK_AB R10, R41, R36 ;  /* 0x00000024290a723e */ /* 0x000fe200000010ff */
[----:B--2---:R-:W-:Y:S01]  /*f6e0*/  IMAD.X R35, RZ, RZ, R151, P1 ;  /* 0x000000ffff237224 */ /* 0x004fe200008e0697 */
[----:B------:R-:W-:Y:S01]  /*f6f0*/  MOV R30, R30 ;  /* 0x0000001e001e7202 */ /* 0x000fe20000000f00 */
[----:B------:R-:W-:Y:S01]  /*f700*/  IMAD R4, R58, UR6, RZ ;  /* 0x000000063a047c24 */ /* 0x000fe2000f8e02ff */
[----:B------:R-:W-:Y:S01]  /*f710*/  MOV R55, R8 ;  /* 0x0000000800377202 */ /* 0x000fe20000000f00 */
[----:B------:R-:W-:Y:S01]  /*f720*/  ULDC.64 UR6, c[0x0][0xb40] ;  /* 0x0002d00000067ab9 */ /* 0x000fe20000000a00 */
[----:B------:R-:W-:Y:S01]  /*f730*/  MOV R34, R34 ;  /* 0x0000002200227202 */ /* 0x000fe20000000f00 */
        /* <DEDUP_REMOVED lines=10> */
[----:B------:R-:W-:Y:S02]  /*f7e0*/  F2FP.BF16.F32.PACK_AB R8, R40, R37 ;  /* 0x000000252808723e */ /* 0x000fe400000010ff */
[----:B------:R-:W-:Y:S01]  /*f7f0*/  F2FP.BF16.F32.PACK_AB R9, R56, R57 ;  /* 0x000000393809723e */ /* 0x000fe200000010ff */
[----:B------:R1:W-:Y:S01]  /*f800*/  STSM.16.M88.4 [R55], R4 ;  /* 0x0000000437007844 */ /* 0x0003e20000000200 */
[----:B------:R-:W-:-:S02]  /*f810*/  F2FP.BF16.F32.PACK_AB R11, R52, R53 ;  /* 0x00000035340b723e */ /* 0x000fc400000010ff */
[----:B------:R-:W-:Y:S02]  /*f820*/  ISETP.GE.OR P0, PT, R36, UR5, P0 ;  /* 0x0000000524007c0c */ /* 0x000fe40008706670 */
[----:B------:R-:W-:Y:S01]  /*f830*/  F2FP.BF16.F32.PACK_AB R12, R13, R12 ;  /* 0x0000000c0d0c723e */ /* 0x000fe200000010ff */
[----:B------:R-:W-:Y:S01]  /*f840*/  STSM.16.M88.4 [R54], R8 ;  /* 0x0000000836007844 */ /* 0x000fe20000000200 */
[----:B------:R-:W-:Y:S02]  /*f850*/  F2FP.BF16.F32.PACK_AB R14, R15, R14 ;  /* 0x0000000e0f0e723e */ /* 0x000fe400000010ff */
[----:B------:R-:W-:Y:S02]  /*f860*/  IADD3.X R36, R31, R27, R51, P2, !PT ;  /* 0x0000001b1f247210 */ /* 0x000fe400017fe433 */
        /* <DEDUP_REMOVED lines=12> */
[----:B-1----:R-:W-:Y:S02]  /*f930*/  SHF.R.S32.HI R6, RZ, 0x5, R62 ;  /* 0x00000005ff067819 */ /* 0x002fe4000001143e */
[C---:B------:R-:W-:Y:S01]  /*f940*/  LEA R4, P2, R35.reuse, UR6, 0x2 ;  /* 0x0000000623047c11 */ /* 0x040fe2000f8410ff */
[----:B------:R-:W-:Y:S03]  /*f950*/  STSM.16.M88.4 [R34], R24 ;  /* 0x0000001822007844 */ /* 0x000fe60000000200 */
        /* <DEDUP_REMOVED lines=39> */
.L_x_9819:
[----:B------:R-:W-:Y:S05]  /*fbd0*/  BSYNC B0 ;  /* 0x0000000000007941 */ /* 0x000fea0003800000 */
.L_x_9818:
[----:B------:R-:W-:Y:S05]  /*fbe0*/  BRA `(.L_x_9817) ;  /* 0x00000004009c7947 */ /* 0x000fea0003800000 */
.L_x_9816:
[----:B------:R-:W1:Y:S01]  /*fbf0*/  LDC R14, c[0x0][0xdac] ;  /* 0x00036b00ff0e7b82 */ /* 0x000e620000000800 */
[----:B------:R-:W-:Y:S01]  /*fc00*/  ISETP.GT.AND P0, PT, R51, 0xbf, PT ;  /* 0x000000bf3300780c */ /* 0x000fe20003f04270 */
[----:B------:R-:W-:Y:S01]  /*fc10*/  USHF.R.S32.HI UR5, URZ, 0x1f, UR43 ;  /* 0x0000001f3f057899 */ /* 0x000fe2000801142b */
[----:B------:R-:W-:Y:S01]  /*fc20*/  SHF.R.S32.HI R0, RZ, 0x1f, R51 ;  /* 0x0000001fff007819 */ /* 0x000fe20000011433 */
[----:B------:R-:W-:Y:S01]  /*fc30*/  USHF.R.S32.HI UR6, URZ, 0x1f, UR44 ;  /* 0x0000001f3f067899 */ /* 0x000fe2000801142c */
[----:B------:R-:W-:Y:S02]  /*fc40*/  BSSY B0, `(.L_x_9820) ;  /* 0x000001d000007945 */ /* 0x000fe40003800000 */
[----:B------:R-:W-:Y:S01]  /*fc50*/  LEA.HI R15, R0, R51, RZ, 0x2 ;  /* 0x00000033000f7211 */ /* 0x000fe200078f10ff */
[----:B------:R-:W2:Y:S03]  /*fc60*/  LDC R20, c[0x0][0xa88] ;  /* 0x0002a200ff147b82 */ /* 0x000ea60000000800 */
[----:B------:R-:W-:-:S05]  /*fc70*/  LOP3.LUT R0, R15, 0x1ffffffc, RZ, 0xc0, !PT ;  /* 0x1ffffffc0f007812 */ /* 0x000fca00078ec0ff */
[----:B------:R-:W3:Y:S01]  /*fc80*/  LDC.64 R10, c[0x0][0xae0] ;  /* 0x0002b800ff0a7b82 */ /* 0x000ee20000000a00 */
[----:B------:R-:W-:-:S07]  /*fc90*/  IMAD.IADD R51, R51, 0x1, -R0 ;  /* 0x0000000133337824 */ /* 0x000fce00078e0a00 */
[----:B------:R-:W4:Y:S01]  /*fca0*/  LDC.64 R12, c[0x0][0xae8] ;  /* 0x0002ba00ff0c7b82 */ /* 0x000f220000000a00 */
[----:B------:R-:W-:Y:S05]  /*fcb0*/  @P0 BRA `(.L_x_9821) ;  /* 0x0000000000540947 */ /* 0x000fea0003800000 */
[----:B------:R-:W-:Y:S01]  /*fcc0*/  IADD3 R4, R17, -0x80, R2 ;  /* 0xffffff8011047810 */ /* 0x000fe20007ffe002 */
[----:B------:R-:W-:-:S03]  /*fcd0*/  ULDC UR7, c[0x0][0xa88] ;  /* 0x0002a20000077ab9 */ /* 0x000fc60000000800 */
[----:B------:R-:W-:-:S13]  /*fce0*/  ISETP.GE.AND P0, PT, R4, UR7, PT ;  /* 0x0000000704007c0c */ /* 0x000fda000bf06270 */
[----:B------:R-:W-:Y:S05]  /*fcf0*/  @P0 BRA `(.L_x_9821) ;  /* 0x0000000000440947 */ /* 0x000fea0003800000 */
[----:B------:R-:W5:Y:S01]  /*fd00*/  LDC.64 R6, c[0x0][0xb70] ;  /* 0x0002dc00ff067b82 */ /* 0x000f620000000a00 */
[----:B------:R-:W-:Y:S01]  /*fd10*/  SHF.R.S32.HI R5, RZ, 0x1f, R4 ;  /* 0x0000001fff057819 */ /* 0x000fe20000011404 */
[----:B------:R-:W-:Y:S01]  /*fd20*/  ULDC.64 UR8, c[0x0][0xb40] ;  /* 0x0002d00000087ab9 */ /* 0x000fe20000000a00 */
[----:B------:R-:W-:-:S05]  /*fd30*/  ULDC.64 UR10, c[0x0][0x208] ;  /* 0x00008200000a7ab9 */ /* 0x000fca0000000a00 */
[----:B------:R-:W1:Y:S01]  /*fd40*/  LDC.64 R8, c[0x0][0xb78] ;  /* 0x0002de00ff087b82 */ /* 0x000e620000000a00 */
[C---:B-----5:R-:W-:Y:S02]  /*fd50*/  IMAD R0, R6.reuse, UR5, RZ ;  /* 0x0000000506007c24 */ /* 0x060fe4000f8e02ff */
[----:B------:R-:W-:-:S04]  /*fd60*/  IMAD.WIDE.U32 R4, R6, UR43, R4 ;  /* 0x0000002b06047c25 */ /* 0x000fc8000f8e0004 */
[----:B------:R-:W-:Y:S02]  /*fd70*/  IMAD R3, R7, UR43, R0 ;  /* 0x0000002b07037c24 */ /* 0x000fe4000f8e0200 */
[----:B-1----:R-:W-:-:S03]  /*fd80*/  IMAD R0, R8, UR6, RZ ;  /* 0x0000000608007c24 */ /* 0x002fc6000f8e02ff */
        /* <DEDUP_REMOVED lines=8> */
.L_x_9821:
[----:B------:R-:W-:Y:S05]  /*fe10*/  BSYNC B0 ;  /* 0x0000000000007941 */ /* 0x000fea0003800000 */
.L_x_9820:
[----:B------:R-:W-:Y:S01]  /*fe20*/  R2UR UR7, R147 ;  /* 0x00000000930772ca */ /* 0x000fe200000e0000 */
[----:B---3--:R-:W-:Y:S01]  /*fe30*/  IMAD R0, R10, UR5, RZ ;  /* 0x000000050a007c24 */ /* 0x008fe2000f8e02ff */
[----:B------:R-:W-:Y:S01]  /*fe40*/  SHF.R.S32.HI R4, RZ, 0x2, R15 ;  /* 0x00000002ff047819 */ /* 0x000fe2000001140f */
[----:B------:R-:W-:Y:S01]  /*fe50*/  IMAD.SHL.U32 R8, R51, 0x8, RZ ;  /* 0x0000000833087824 */ /* 0x000fe200078e00ff */
[----:B------:R-:W-:Y:S01]  /*fe60*/  BSSY B0, `(.L_x_9822) ;  /* 0x0000026000007945 */ /* 0x000fe20003800000 */
[----:B-1----:R-:W-:Y:S01]  /*fe70*/  IMAD R3, R11, UR43, R0 ;  /* 0x0000002b0b037c24 */ /* 0x002fe2000f8e0200 */
[----:B------:R-:W-:Y:S02]  /*fe80*/  IADD3 R0, R4, 0x60, RZ ;  /* 0x0000006004007810 */ /* 0x000fe40007ffe0ff */
[----:B------:R-:W-:-:S05]  /*fe90*/  SHF.R.S32.HI R9, RZ, 0x1f, R8 ;  /* 0x0000001fff097819 */ /* 0x000fca0000011408 */
[----:B------:R-:W-:Y:S01]  /*fea0*/  ULOP3.LUT UR5, URZ, UR7, URZ, 0x33, !UPT ;  /* 0x000000073f057292 */ /* 0x000fe2000f8e333f */
[----:B------:R-:W-:-:S04]  /*feb0*/  IMAD.WIDE.U32 R6, R10, UR43, R8 ;  /* 0x0000002b0a067c25 */ /* 0x000fc8000f8e0008 */
[----:B----4-:R-:W-:Y:S02]  /*fec0*/  IMAD R10, R12, UR6, RZ ;  /* 0x000000060c0a7c24 */ /* 0x010fe4000f8e02ff */
[----:B------:R-:W-:Y:S02]  /*fed0*/  VIADD R15, R14, UR5 ;  /* 0x000000050e0f7c36 */ /* 0x000fe40008000000 */
[----:B------:R-:W-:Y:S02]  /*fee0*/  IMAD.IADD R7, R7, 0x1, R3 ;  /* 0x0000000107077824 */ /* 0x000fe400078e0203 */
[----:B--2---:R-:W-:Y:S02]  /*fef0*/  IMAD R5, R15, -0xc0, R20 ;  /* 0xffffff400f057824 */ /* 0x004fe400078e0214 */
[----:B------:R-:W-:Y:S02]  /*ff00*/  IMAD R3, R13, UR44, R10 ;  /* 0x0000002c0d037c24 */ /* 0x000fe4000f8e020a */
[----:B------:R-:W-:Y:S01]  /*ff10*/  IMAD.WIDE.U32 R10, R12, UR44, R6 ;  /* 0x0000002c0c0a7c25 */ /* 0x000fe2000f8e0006 */
[----:B------:R-:W-:-:S02]  /*ff20*/  ISETP.GE.AND P0, PT, R4, R5, PT ;  /* 0x000000050400720c */ /* 0x000fc40003f06270 */
[----:B------:R-:W-:Y:S01]  /*ff30*/  ISETP.GE.AND P3, PT, R0, R5, PT ;  /* 0x000000050000720c */ /* 0x000fe20003f66270 */
[----:B------:R-:W-:Y:S01]  /*ff40*/  IMAD.IADD R13, R11, 0x1, R3 ;  /* 0x000000010b0d7824 */ /* 0x000fe200078e0203 */
[----:B------:R-:W-:-:S03]  /*ff50*/  SHF.R.S32.HI R5, RZ, 0x1f, R4 ;  /* 0x0000001fff057819 */ /* 0x000fc60000011404 */
[----:B------:R-:W-:-:S06]  /*ff60*/  IMAD.WIDE R6, R15, 0xc0, R4 ;  /* 0x000000c00f067825 */ /* 0x000fcc00078e0204 */
[----:B------:R-:W-:Y:S05]  /*ff70*/  @P0 BRA `(.L_x_9823) ;  /* 0x0000000000500947 */ /* 0x000fea0003800000 */
        /* <DEDUP_REMOVED lines=20> */
.L_x_9823:
[----:B------:R-:W-:Y:S05]  /*100c0*/  BSYNC B0 ;  /* 0x0000000000007941 */ /* 0x000fea0003800000 */
.L_x_9822:
[----:B------:R-:W-:Y:S04]  /*100d0*/  BSSY B0, `(.L_x_9817) ;  /* 0x0000018000007945 */ /* 0x000fe80003800000 */
[----:B------:R-:W-:Y:S05]  /*100e0*/  @P3 BRA `(.L_x_9824) ;  /* 0x0000000000583947 */ /* 0x000fea0003800000 */
[----:B------:R-:W-:Y:S01]  /*100f0*/  IADD3 R3, P0, R6, 0x60, RZ ;  /* 0x0000006006037810 */ /* 0x000fe20007f1e0ff */
[----:B------:R-:W-:Y:S01]  /*10100*/  ULDC UR5, c[0x0][0xa8c] ;  /* 0x0002a30000057ab9 */ /* 0x000fe20000000800 */
[----:B------:R-:W-:Y:S01]  /*10110*/  MOV R5, R13 ;  /* 0x0000000d00057202 */ /* 0x000fe20000000f00 */
[----:B------:R-:W-:Y:S01]  /*10120*/  ULDC.64 UR6, c[0x0][0xad8] ;  /* 0x0002b60000067ab9 */ /* 0x000fe20000000a00 */
[----:B------:R-:W-:Y:S01]  /*10130*/  IMAD.MOV.U32 R4, RZ, RZ, R10 ;  /* 0x000000ffff047224 */ /* 0x000fe200078e000a */
[C---:B------:R-:W-:Y:S01]  /*10140*/  ISETP.GE.AND P1, PT, R8.reuse, UR5, PT ;  /* 0x0000000508007c0c */ /* 0x040fe2000bf26270 */
[----:B------:R-:W-:Y:S01]  /*10150*/  IMAD.X R6, RZ, RZ, R7, P0 ;  /* 0x000000ffff067224 */ /* 0x000fe200000e0607 */
[----:B------:R-:W-:Y:S01]  /*10160*/  ULDC.64 UR8, c[0x0][0x208] ;  /* 0x0000820000087ab9 */ /* 0x000fe20000000a00 */
        /* <DEDUP_REMOVED lines=14> */
.L_x_9824:
[----:B------:R-:W-:Y:S05]  /*10250*/  BSYNC B0 ;  /* 0x0000000000007941 */ /* 0x000fea0003800000 */
.L_x_9817:
[----:B--2---:R-:W2:Y:S02]  /*10260*/  LDC R0, c[0x0][0xda8] ;  /* 0x00036a00ff007b82 */ /* 0x004ea40000000800 */
[----:B--2---:R-:W-:-:S13]  /*10270*/  ISETP.LE.AND P0, PT, R0, UR4, PT ;  /* 0x0000000400007c0c */ /* 0x004fda000bf03270 */
[----:B------:R-:W-:Y:S05]  /*10280*/  @!P0 BRA `(.L_x_9825) ;  /* 0xffffff0800f08947 */ /* 0x000fea000383ffff */
[----:B------:R-:W-:Y:S05]  /*10290*/  EXIT ;  /* 0x000000000000794d */ /* 0x000fea0003800000 */
.L_x_9781:
[----:B------:R-:W-:-:S08]  /*102a0*/  NOP ;  /* 0x0000000000007918 */ /* 0x000fd00000000000 */
[----:B------:R-:W1:-:S00]  /*102b0*/  USETMAXREG.DEALLOC.CTAPOOL 0x20 ;  /* 0x00000020000079c8 */ /* 0x000e4000080e0500 */
[----:B-1----:R-:W-:-:S05]  /*102c0*/  LOP3.LUT R16, R0, 0x3, RZ, 0xc0, !PT ;  /* 0x0000000300107812 */ /* 0x002fca00078ec0ff */
[----:B------:R-:W1:Y:S02]  /*102d0*/  SHFL.IDX PT, R0, R16, RZ, 0x1f ;  /* 0x00001fff10007589 */ /* 0x000e6400000e0000 */
[----:B-1----:R-:W-:-:S13]  /*102e0*/  ISETP.NE.AND P0, PT, R0, RZ, PT ;  /* 0x000000ff0000720c */ /* 0x002fda0003f05270 */
[----:B------:R-:W-:Y:S05]  /*102f0*/  @P0 EXIT ;  /* 0x000000000000094d */ /* 0x000fea0003800000 */
[----:B------:R-:W1:Y:S01]  /*10300*/  S2UR UR4, SR_CTAID.X ;  /* 0x00000000000479c3 */ /* 0x000e620000002500 */
[----:B------:R-:W-:Y:S01]  /*10310*/  IMAD.MOV.U32 R23, RZ, RZ, RZ ;  /* 0x000000ffff177224 */ /* 0x000fe200078e00ff */
[----:B------:R-:W-:Y:S01]  /*10320*/  MOV R22, 0x1 ;  /* 0x0000000100167802 */ /* 0x000fe20000000f00 */
[----:B------:R-:W-:-:S05]  /*10330*/  IMAD.MOV.U32 R19, RZ, RZ, RZ ;  /* 0x000000ffff137224 */ /* 0x000fca00078e00ff */
[----:B------:R-:W1:Y:S02]  /*10340*/  LDC R0, c[0x0][0xda8] ;  /* 0x00036a00ff007b82 */ /* 0x000e640000000800 */
[----:B-1----:R-:W-:-:S13]  /*10350*/  ISETP.LE.AND P0, PT, R0, UR4, PT ;  /* 0x0000000400007c0c */ /* 0x002fda000bf03270 */
[----:B------:R-:W-:Y:S05]  /*10360*/  @P0 BRA `(.L_x_9826) ;  /* 0x0000002c000c0947 */ /* 0x000fea0003800000 */
[----:B------:R-:W-:Y:S01]  /*10370*/  LOP3.LUT R27, R2, 0x1f, RZ, 0xc0, !PT ;  /* 0x0000001f021b7812 */ /* 0x000fe200078ec0ff */
[----:B------:R-:W-:Y:S01]  /*10380*/  IMAD.U32 R26, RZ, RZ, UR4 ;  /* 0x00000004ff1a7e24 */ /* 0x000fe2000f8e00ff */
[----:B------:R-:W-:Y:S01]  /*10390*/  MOV R23, RZ ;  /* 0x000000ff00177202 */ /* 0x000fe20000000f00 */
[----:B------:R-:W-:Y:S01]  /*103a0*/  IMAD.MOV.U32 R19, RZ, RZ, RZ ;  /* 0x000000ffff137224 */ /* 0x000fe200078e00ff */
[----:B------:R-:W-:Y:S01]  /*103b0*/  ULDC UR44, c[0x0][0xc] ;  /* 0x00000300002c7ab9 */ /* 0x000fe20000000800 */
[----:B------:R-:W-:Y:S01]  /*103c0*/  IMAD.MOV.U32 R22, RZ, RZ, 0x1 ;  /* 0x00000001ff167424 */ /* 0x000fe200078e00ff */
[----:B------:R-:W-:-:S06]  /*103d0*/  ULDC.64 UR38, c[0x0][0x198] ;  /* 0x0000660000267ab9 */ /* 0x000fcc0000000a00 */
.L_x_9874:
        /* <DEDUP_REMOVED lines=21> */
.L_x_9827:
[----:B------:R-:W-:Y:S01]  /*10530*/  ULDC UR9, c[0x0][0xdc4] ;  /* 0x0003710000097ab9 */ /* 0x000fe20000000800 */
[----:B------:R-:W-:Y:S01]  /*10540*/  UMOV UR7, UR8 ;  /* 0x0000000800077c82 */ /* 0x000fe20008000000 */
[----:B------:R-:W-:-:S11]  /*10550*/  UISETP.NE.AND UP0, UPT, UR9, 0x1, UPT ;  /* 0x000000010900788c */ /* 0x000fd6000bf05270 */
[----:B------:R-:W-:Y:S02]  /*10560*/  @UP0 ULDC.64 UR10, c[0x0][0xdc8] ;  /* 0x00037200000a0ab9 */ /* 0x000fe40000000a00 */
[----:B------:R-:W-:-:S04]  /*10570*/  UIMAD.WIDE.U32 UR4, UR8, UR10, URZ ;  /* 0x0000000a080472a5 */ /* 0x000fc8000f8e003f */
[----:B------:R-:W-:-:S04]  /*10580*/  @UP0 USHF.R.U32.HI UR7, URZ, UR11, UR5 ;  /* 0x0000000b3f070299 */ /* 0x000fc80008011605 */
[----:B------:R-:W-:-:S12]  /*10590*/  UIMAD UR4, UR7, UR9, URZ ;  /* 0x00000009070472a4 */ /* 0x000fd8000f8e023f */
.L_x_9828:
        /* <DEDUP_REMOVED lines=9> */
[----:B------:R-:W-:Y:S01]  /*10630*/  UIMAD UR41, UR5, 0xc0, URZ ;  /* 0x000000c0052978a4 */ /* 0x000fe2000f8e023f */
        /* <DEDUP_REMOVED lines=17> */
[----:B------:R-:W-:Y:S02]  /*10750*/  IMAD R2, R3, R4, R2 ;  /* 0x0000000403027224 */ /* 0x000fe400078e0202 */
[----:B------:R-:W-:-:S04]  /*10760*/  IMAD.HI R0, R0, 0x38e38e39, RZ ;  /* 0x38e38e3900007827 */ /* 0x000fc800078e02ff */
[----:B------:R-:W-:Y:S01]  /*10770*/  IMAD.HI R2, R2, 0x38e38e39, RZ ;  /* 0x38e38e3902027827 */ /* 0x000fe200078e02ff */
[----:B------:R-:W-:-:S04]  /*10780*/  SHF.R.U32.HI R3, RZ, 0x1f, R0 ;  /* 0x0000001fff037819 */ /* 0x000fc80000011600 */
[----:B------:R-:W-:Y:S02]  /*10790*/  SHF.R.U32.HI R5, RZ, 0x1f, R2 ;  /* 0x0000001fff057819 */ /* 0x000fe40000011602 */
[----:B------:R-:W-:Y:S02]  /*107a0*/  LEA.HI.SX32 R3, R0, R3, 0x1b ;  /* 0x0000000300037211 */ /* 0x000fe400078fdaff */
[----:B------:R-:W-:-:S04]  /*107b0*/  LEA.HI.SX32 R2, R2, R5, 0x1b ;  /* 0x0000000502027211 */ /* 0x000fc800078fdaff */
[----:B------:R-:W-:-:S04]  /*107c0*/  VIMNMX R25, R3, R2, PT ;  /* 0x0000000203197248 */ /* 0x000fc80003fe0100 */
[----:B------:R-:W-:-:S13]  /*107d0*/  ISETP.GT.AND P0, PT, R25, RZ, PT ;  /* 0x000000ff1900720c */ /* 0x000fda0003f04270 */
[----:B------:R-:W-:Y:S05]  /*107e0*/  @P0 BRA `(.L_x_9830) ;  /* 0x0000000000440947 */ /* 0x000fea0003800000 */
[----:B------:R-:W-:Y:S01]  /*107f0*/  ISETP.NE.AND P0, PT, R27, RZ, PT ;  /* 0x000000ff1b00720c */ /* 0x000fe20003f05270 */
[----:B------:R-:W-:-:S12]  /*10800*/  IMAD.MOV.U32 R13, RZ, RZ, R26 ;  /* 0x000000ffff0d7224 */ /* 0x000fd800078e001a */
        /* <DEDUP_REMOVED lines=15> */
.L_x_9830:
        /* <DEDUP_REMOVED lines=9> */
[----:B------:R-:W-:Y:S01]  /*10990*/  IMAD.U32 R4, RZ, RZ, UR4 ;  /* 0x00000004ff047e24 */ /* 0x000fe2000f8e00ff */
[----:B------:R-:W-:Y:S01]  /*109a0*/  MOV R5, UR5 ;  /* 0x0000000500057c02 */ /* 0x000fe20008000f00 */
[----:B------:R-:W-:Y:S01]  /*109b0*/  ULDC.64 UR4, c[0x4][0x50] ;  /* 0x0100140000047ab9 */ /* 0x000fe20000000a00 */
        /* <DEDUP_REMOVED lines=10> */
.L_x_9832:
[----:B------:R-:W-:-:S05]  /*10a60*/  VIADD R0, R24, 0x200 ;  /* 0x0000020018007836 */ /* 0x000fca0000000000 */
[----:B------:R-:W-:-:S13]  /*10a70*/  LOP3.LUT P0, RZ, R0, 0x1bf, RZ, 0xc0, !PT ;  /* 0x000001bf00ff7812 */ /* 0x000fda000780c0ff */
[----:B------:R-:W-:Y:S05]  /*10a80*/  @!P0 BRA `(.L_x_9833) ;  /* 0x00000000007c8947 */ /* 0x000fea0003800000 */
        /* <DEDUP_REMOVED lines=16> */
.L_x_9834:
[----:B------:R-:W1:Y:S01]  /*10b90*/  LDC.64 R2, c[0x4][R2] ;  /* 0x0100000002027b82 */ /* 0x000e620000000a00 */
[----:B------:R-:W-:Y:S01]  /*10ba0*/  ULDC.64 UR4, c[0x4][0x1b8] ;  /* 0x01006e0000047ab9 */ /* 0x000fe20000000a00 */
[----:B------:R-:W-:Y:S01]  /*10bb0*/  ULDC.64 UR6, c[0x4][0x1c0] ;  /* 0x0100700000067ab9 */ /* 0x000fe20000000a00 */
[----:B------:R-:W-:Y:S01]  /*10bc0*/  IMAD.U32 R4, RZ, RZ, UR4 ;  /* 0x00000004ff047e24 */ /* 0x000fe2000f8e00ff */
[----:B------:R-:W-:Y:S01]  /*10bd0*/  MOV R6, UR6 ;  /* 0x0000000600067c02 */ /* 0x000fe20008000f00 */
[----:B------:R-:W-:Y:S01]  /*10be0*/  IMAD.U32 R5, RZ, RZ, UR5 ;  /* 0x00000005ff057e24 */ /* 0x000fe2000f8e00ff */
[----:B------:R-:W-:Y:S01]  /*10bf0*/  ULDC.64 UR4, c[0x4][0x60] ;  /* 0x0100180000047ab9 */ /* 0x000fe20000000a00 */
[----:B------:R-:W-:Y:S01]  /*10c00*/  IMAD.U32 R7, RZ, RZ, UR7 ;  /* 0x00000007ff077e24 */ /* 0x000fe2000f8e00ff */
[----:B------:R-:W-:Y:S01]  /*10c10*/  MOV R12, 0x1 ;  /* 0x00000001000c7802 */ /* 0x000fe20000000f00 */
[----:B------:R-:W-:Y:S02]  /*10c20*/  IMAD.U32 R10, RZ, RZ, UR4 ;  /* 0x00000004ff0a7e24 */ /* 0x000fe4000f8e00ff */
[----:B------:R-:W-:-:S02]  /*10c30*/  IMAD.U32 R11, RZ, RZ, UR5 ;  /* 0x00000005ff0b7e24 */ /* 0x000fc4000f8e00ff */
[----:B------:R-:W-:Y:S02]  /*10c40*/  IMAD.MOV.U32 R8, RZ, RZ, 0x70 ;  /* 0x00000070ff087424 */ /* 0x000fe400078e00ff */
[----:B------:R-:W-:-:S07]  /*10c50*/  IMAD.MOV.U32 R13, RZ, RZ, RZ ;  /* 0x000000ffff0d7224 */ /* 0x000fce00078e00ff */
[----:B------:R-:W-:-:S07]  /*10c60*/  LEPC R20, `(.L_x_9833) ;  /* 0x000000001014794e */ /* 0x000fce0000000000 */
[----:B-1----:R-:W-:Y:S05]  /*10c70*/  CALL.ABS.NOINC R2 ;  /* 0x0000000002007343 */ /* 0x002fea0003c00000 */
.L_x_9833:
[----:B------:R-:W-:Y:S01]  /*10c80*/  ULDC.64 UR4, c[0x0][0x9f8] ;  /* 0x00027e0000047ab9 */ /* 0x000fe20000000a00 */
[----:B------:R-:W-:Y:S01]  /*10c90*/  IMAD.U32 R5, RZ, RZ, UR43 ;  /* 0x0000002bff057e24 */ /* 0x000fe2000f8e00ff */
[----:B------:R-:W-:Y:S01]  /*10ca0*/  ISETP.NE.U32.AND P0, PT, RZ, UR4, PT ;  /* 0x00000004ff007c0c */ /* 0x000fe2000bf05070 */
[----:B------:R-:W-:Y:S01]  /*10cb0*/  IMAD.U32 R0, RZ, RZ, UR43 ;  /* 0x0000002bff007e24 */ /* 0x000fe2000f8e00ff */
[----:B------:R-:W-:Y:S02]  /*10cc0*/  ULDC.64 UR6, c[0x0][0x208] ;  /* 0x0000820000067ab9 */ /* 0x000fe40000000a00 */
        /* <DEDUP_REMOVED lines=16> */
[----:B--2---:R-:W-:-:S02]  /*10dd0*/  IMAD.U32 R4, RZ, RZ, UR42 ;  /* 0x0000002aff047e24 */ /* 0x004fc4000f8e00ff */
[----:B------:R-:W-:-:S05]  /*10de0*/  VOTEU.ALL UP1, P1 ;  /* 0x00000000003f7886 */ /* 0x000fca0000820000 */
[----:B------:R-:W-:Y:S01]  /*10df0*/  @!UP1 UIADD3 UR4, UP0, UR38, 0x270, URZ ;  /* 0x0000027026049890 */ /* 0x000fe2000ff1e03f */
[----:B-1----:R-:W-:Y:S02]  /*10e00*/  ISETP.NE.AND P2, PT, R2, 0x1, PT ;  /* 0x000000010200780c */ /* 0x002fe40003f45270 */
[----:B------:R-:W1:Y:S01]  /*10e10*/  LDC.64 R2, c[0x0][0x3f8] ;  /* 0x0000fe00ff027b82 */ /* 0x000e620000000a00 */
[----:B------:R-:W-:-:S09]  /*10e20*/  @!UP1 UIADD3.X UR5, URZ, UR39, URZ, UP0, !UPT ;  /* 0x000000273f059290 */ /* 0x000fd200087fe43f */
[----:B------:R2:W-:Y:S01]  /*10e30*/  @!UP1 UTMAPF.L2.4D [UR40], [UR4] ;  /* 0x00000028040095b8 */ /* 0x0005e20008018000 */
[----:B------:R-:W4:Y:S01]  /*10e40*/  @P2 LDC R6, c[0x0][0x42c] ;  /* 0x00010b00ff062b82 */ /* 0x000f220000000800 */
[----:B------:R2:W-:Y:S07]  /*10e50*/  @!UP1 UTMAPF.L2.4D [UR8], [UR4] ;  /* 0x00000008040095b8 */ /* 0x0005ee0008018000 */
[----:B------:R-:W5:Y:S01]  /*10e60*/  @P2 LDC R8, c[0x0][0x430] ;  /* 0x00010c00ff082b82 */ /* 0x000f620000000800 */
[----:B-1----:R-:W-:Y:S01]  /*10e70*/  ISETP.NE.U32.AND P0, PT, R2, RZ, PT ;  /* 0x000000ff0200720c */ /* 0x002fe20003f05070 */
[----:B------:R2:W-:Y:S03]  /*10e80*/  @!UP1 UTMAPF.L2.4D [UR12], [UR4] ;  /* 0x0000000c040095b8 */ /* 0x0005e60008018000 */
[----:B------:R-:W-:Y:S01]  /*10e90*/  ISETP.NE.AND.EX P0, PT, R3, RZ, PT, P0 ;  /* 0x000000ff0300720c */ /* 0x000fe20003f05300 */
[----:B----4-:R-:W-:Y:S01]  /*10ea0*/  @P2 IMAD.HI.U32 R5, R6, UR42, RZ ;  /* 0x0000002a06052c27 */ /* 0x010fe2000f8e00ff */
[----:B------:R-:W-:-:S04]  /*10eb0*/  IADD3 R6, R25, -0x1, RZ ;  /* 0xffffffff19067810 */ /* 0x000fc80007ffe0ff */
[----:B-----5:R-:W-:Y:S01]  /*10ec0*/  @P2 SHF.R.U32.HI R4, RZ, R8, R5 ;  /* 0x00000008ff042219 */ /* 0x020fe20000011605 */
[----:B------:R-:W-:Y:S01]  /*10ed0*/  IMAD.MOV.U32 R5, RZ, RZ, R6 ;  /* 0x000000ffff057224 */ /* 0x000fe200078e0006 */
[----:B---3--:R-:W-:Y:S01]  /*10ee0*/  SEL R9, R0, RZ, !P0 ;  /* 0x000000ff00097207 */ /* 0x008fe20004000000 */
[----:B--2---:R-:W-:Y:S06]  /*10ef0*/  BRA.DIV UR6, `(.L_x_9835) ;  /* 0x0000002606887947 */ /* 0x004fec000b800000 */
.L_x_9886:
[----:B------:R-:W-:Y:S01]  /*10f00*/  UMOV UR4, 0xffffffff ;  /* 0xffffffff00047882 */ /* 0x000fe20000000000 */
[----:B------:R-:W-:Y:S02]  /*10f10*/  SHF.R.S32.HI R8, RZ, 0x1f, R0 ;  /* 0x0000001fff087819 */ /* 0x000fe40000011400 */
[----:B------:R-:W-:Y:S05]  /*10f20*/  BRA.DIV UR4, `(.L_x_9836) ;  /* 0x00000026049c7947 */ /* 0x000fea000b800000 */
[----:B------:R-:W-:-:S13]  /*10f30*/  ELECT P6, URZ, PT ;  /* 0x00000000003f782f */ /* 0x000fda00038c0000 */
.L_x_9889:
[----:B------:R-:W-:Y:S05]  /*10f40*/  @!P6 BRA `(.L_x_9837) ;  /* 0x0000000000ece947 */ /* 0x000fea0003800000 */
[----:B------:R-:W-:Y:S01]  /*10f50*/  IMAD R13, R19, 0x8, R24 ;  /* 0x00000008130d7824 */ /* 0x000fe200078e0218 */
[----:B------:R-:W-:Y:S01]  /*10f60*/  SHF.L.U32 R12, R22, 0x1f, RZ ;  /* 0x0000001f160c7819 */ /* 0x000fe200000006ff */
        /* <DEDUP_REMOVED lines=21> */
.L_x_9838:
[----:B------:R-:W2:Y:S01]  /*110c0*/  SYNCS.PHASECHK.TRANS64.TRYWAIT P2, [R13+URZ+0x31c40], R12 ;  /* 0x031c400c0d0075a7 */ /* 0x000ea2000804017f */
[----:B------:R-:W-:Y:S01]  /*110d0*/  ISETP.NE.AND P3, PT, R18, RZ, PT ;  /* 0x000000ff1200720c */ /* 0x000fe20003f65270 */
[----:B--2---:R-:W-:-:S12]  /*110e0*/  @!P2 BRA `(.L_x_9839) ;  /* 0x00000024004ca947 */ /* 0x004fd80003800000 */
.L_x_9890:
[----:B------:R-:W-:Y:S05]  /*110f0*/  @P3 BRA `(.L_x_9840) ;  /* 0x0000000000143947 */ /* 0x000fea0003800000 */
[----:B------:R-:W-:Y:S01]  /*11100*/  ISETP.NE.AND P2, PT, R27, RZ, PT ;  /* 0x000000ff1b00720c */ /* 0x000fe20003f45270 */
[----:B-1----:R-:W-:-:S04]  /*11110*/  IMAD.MOV.U32 R6, RZ, RZ, 0x6c00 ;  /* 0x00006c00ff067424 */ /* 0x002fc800078e00ff */
[----:B------:R3:W-:Y:S08]  /*11120*/  SYNCS.ARRIVE.TRANS64 RZ, [R13+URZ+0x31c30], R6 ;  /* 0x031c30060dff79a7 */ /* 0x0007f0000800003f */
[----:B------:R-:W-:Y:S05]  /*11130*/  @!P2 BRA `(.L_x_9840) ;  /* 0x000000000004a947 */ /* 0x000fea0003800000 */
[----:B------:R-:W-:Y:S01]  /*11140*/  BPT.TRAP 0x1 ;  /* 0x000000040000795c */ /* 0x000fe20000300000 */
.L_x_9840:
[----:B-1-3--:R-:W-:Y:S01]  /*11150*/  IMAD R6, R19, 0x6c00, R24 ;  /* 0x00006c0013067824 */ /* 0x00afe200078e0218 */
        /* <DEDUP_REMOVED lines=26> */
.L_x_9837:
[----:B------:R-:W-:Y:S05]  /*11300*/  WARPSYNC.ALL ;  /* 0x0000000000007948 */ /* 0x000fea0003800000 */
[----:B------:R-:W-:Y:S01]  /*11310*/  ELECT P2, URZ, PT ;  /* 0x00000000003f782f */ /* 0x000fe20003840000 */
[----:B------:R-:W-:Y:S01]  /*11320*/  BAR.SYNC.DEFER_BLOCKING 0x8, 0x1a0 ;  /* 0x0206800000007b1d */ /* 0x000fe20000010000 */
[----:B------:R-:W-:Y:S01]  /*11330*/  VIADD R23, R23, 0x1 ;  /* 0x0000000117177836 */ /* 0x000fe20000000000 */
[----:B------:R-:W-:Y:S01]  /*11340*/  UIADD3 UR4, UP0, UR38, 0x270, URZ ;  /* 0x0000027026047890 */ /* 0x000fe2000ff1e03f */
[----:B------:R-:W-:-:S03]  /*11350*/  ISETP.GE.AND P3, PT, R25, 0x2, PT ;  /* 0x000000021900780c */ /* 0x000fc60003f66270 */
[----:B------:R-:W-:Y:S01]  /*11360*/  UIADD3.X UR5, URZ, UR39, URZ, UP0, !UPT ;  /* 0x000000273f057290 */ /* 0x000fe200087fe43f */
[----:B------:R-:W-:Y:S01]  /*11370*/  UMOV UR27, UR41 ;  /* 0x00000029001b7c82 */ /* 0x000fe20008000000 */
[----:B------:R-:W-:Y:S01]  /*11380*/  UMOV UR28, UR42 ;  /* 0x0000002a001c7c82 */ /* 0x000fe20008000000 */
[----:B------:R-:W-:Y:S01]  /*11390*/  UMOV UR29, UR43 ;  /* 0x0000002b001d7c82 */ /* 0x000fe20008000000 */
[----:B------:R-:W-:Y:S02]  /*113a0*/  UMOV UR6, 0x0 ;  /* 0x0000000000067882 */ /* 0x000fe40000000000 */
[----:B------:R-:W-:Y:S01]  /*113b0*/  @P2 IADD3 R6, R24, 0xda00, RZ ;  /* 0x0000da0018062810 */ /* 0x000fe20007ffe0ff */
[----:B------:R-:W-:Y:S01]  /*113c0*/  @P2 IMAD.MOV.U32 R7, RZ, RZ, 0x9000 ;  /* 0x00009000ff072424 */ /* 0x000fe200078e00ff */
[----:B------:R-:W-:Y:S01]  /*113d0*/  UMOV UR7, 0x12f00000 ;  /* 0x12f0000000077882 */ /* 0x000fe20000000000 */
[----:B------:R-:W-:Y:S01]  /*113e0*/  UMOV UR26, URZ ;  /* 0x0000003f001a7c82 */ /* 0x000fe20008000000 */
[----:B------:R-:W-:Y:S01]  /*113f0*/  @P2 R2UR UR24, R6 ;  /* 0x00000000061822ca */ /* 0x000fe200000e0000 */
[----:B------:R-:W-:Y:S01]  /*11400*/  @P2 VIADD R6, R24, 0x31c00 ;  /* 0x00031c0018062836 */ /* 0x000fe20000000000 */
[----:B------:R-:W-:Y:S01]  /*11410*/  UMOV UR19, UR41 ;  /* 0x0000002900137c82 */ /* 0x000fe20008000000 */
[----:B------:R-:W-:Y:S01]  /*11420*/  UMOV UR20, UR42 ;  /* 0x0000002a00147c82 */ /* 0x000fe20008000000 */
[----:B------:R-:W-:Y:S01]  /*11430*/  UMOV UR21, UR43 ;  /* 0x0000002b00157c82 */ /* 0x000fe20008000000 */
[----:B------:R-:W-:Y:S01]  /*11440*/  UMOV UR18, 0x20 ;  /* 0x0000002000127882 */ /* 0x000fe20000000000 */
[----:B------:R-:W-:Y:S01]  /*11450*/  @P2 R2UR UR25, R6 ;  /* 0x00000000061922ca */ /* 0x000fe200000e0000 */
[----:B------:R-:W-:Y:S01]  /*11460*/  @P2 VIADD R6, R24, 0x10a00 ;  /* 0x00010a0018062836 */ /* 0x000fe20000000000 */
[----:B------:R1:W-:Y:S01]  /*11470*/  @P2 SYNCS.ARRIVE.TRANS64 RZ, [R24+URZ+0x31c00], R7 ;  /* 0x031c000718ff29a7 */ /* 0x0003e2000800003f */
[----:B------:R-:W-:Y:S01]  /*11480*/  UMOV UR11, UR41 ;  /* 0x00000029000b7c82 */ /* 0x000fe20008000000 */
[----:B------:R-:W-:Y:S01]  /*11490*/  UMOV UR12, UR42 ;  /* 0x0000002a000c7c82 */ /* 0x000fe20008000000 */
[----:B------:R-:W-:Y:S01]  /*114a0*/  UMOV UR13, UR43 ;  /* 0x0000002b000d7c82 */ /* 0x000fe20008000000 */
[----:B------:R-:W-:Y:S01]  /*114b0*/  @P2 R2UR UR16, R6 ;  /* 0x00000000061022ca */ /* 0x000fe200000e0000 */
[----:B------:R-:W-:Y:S01]  /*114c0*/  @P2 VIADD R6, R24, 0x13a00 ;  /* 0x00013a0018062836 */ /* 0x000fe20000000000 */
[----:B------:R-:W-:-:S04]  /*114d0*/  UMOV UR10, 0x40 ;  /* 0x00000040000a7882 */ /* 0x000fc80000000000 */
[----:B------:R-:W-:Y:S01]  /*114e0*/  @P2 R2UR UR8, R6 ;  /* 0x00000000060822ca */ /* 0x000fe200000e0000 */
[----:B------:R-:W-:Y:S01]  /*114f0*/  UMOV UR17, UR25 ;  /* 0x0000001900117c82 */ /* 0x000fe20008000000 */
[----:B------:R-:W-:Y:S01]  /*11500*/  LEA.HI R6, R23, R23, RZ, 0x1 ;  /* 0x0000001717067211 */ /* 0x000fe200078f08ff */
[----:B------:R3:W-:Y:S01]  /*11510*/  UTMALDG.4D [UR24], [UR4], desc[UR6] ;  /* 0x00000618040075b4 */ /* 0x0007e20008019000 */
[----:B------:R-:W-:Y:S02]  /*11520*/  UMOV UR9, UR25 ;  /* 0x0000001900097c82 */ /* 0x000fe40008000000 */
[----:B------:R-:W-:-:S04]  /*11530*/  LOP3.LUT R6, R6, 0xfffffffe, RZ, 0xc0, !PT ;  /* 0xfffffffe06067812 */ /* 0x000fc800078ec0ff */
[----:B------:R-:W-:Y:S01]  /*11540*/  IADD3 R6, R23, -R6, RZ ;  /* 0x8000000617067210 */ /* 0x000fe20007ffe0ff */
[----:B------:R3:W-:Y:S03]  /*11550*/  UTMALDG.4D [UR16], [UR4], desc[UR6] ;  /* 0x00000610040075b4 */ /* 0x0007e60008019000 */
[----:B-1----:R-:W-:Y:S01]  /*11560*/  SHF.L.U32 R7, R6, 0x1f, RZ ;  /* 0x0000001f06077819 */ /* 0x002fe200000006ff */
[----:B------:R3:W-:Y:S03]  /*11570*/  UTMALDG.4D [UR8], [UR4], desc[UR6] ;  /* 0x00000608040075b4 */ /* 0x0007e60008019000 */
[----:B------:R-:W1:Y:S02]  /*11580*/  SYNCS.PHASECHK.TRANS64.TRYWAIT P2, [R24+URZ+0x31c20], R7 ;  /* 0x031c2007180075a7 */ /* 0x000e64000804017f */
[----:B-1-3--:R-:W-:Y:S05]  /*11590*/  @!P2 BRA `(.L_x_9841) ;  /* 0x000000200034a947 */ /* 0x00afea0003800000 */
.L_x_9891:
[----:B------:R-:W-:Y:S05]  /*115a0*/  @!P3 BRA `(.L_x_9842) ;  /* 0x000000140040b947 */ /* 0x000fea0003800000 */
[C---:B------:R-:W-:Y:S01]  /*115b0*/  LOP3.LUT R6, R25.reuse, 0x1, RZ, 0xc0, !PT ;  /* 0x0000000119067812 */ /* 0x040fe200078ec0ff */
[----:B------:R-:W-:Y:S01]  /*115c0*/  VIADD R11, R25, 0xfffffffe ;  /* 0xfffffffe190b7836 */ /* 0x000fe20000000000 */
[----:B------:R-:W-:Y:S02]  /*115d0*/  ULDC.64 UR36, c[0x0][0x408] ;  /* 0x0001020000247ab9 */ /* 0x000fe40000000a00 */
[----:B------:R-:W-:Y:S01]  /*115e0*/  ISETP.NE.U32.AND P2, PT, R6, 0x1, PT ;  /* 0x000000010600780c */ /* 0x000fe20003f45070 */
[----:B-1----:R-:W-:-:S12]  /*115f0*/  IMAD.MOV.U32 R7, RZ, RZ, R11 ;  /* 0x000000ffff077224 */ /* 0x002fd800078e000b */
[----:B------:R-:W-:Y:S05]  /*11600*/  @!P2 BRA `(.L_x_9843) ;  /* 0x0000000400b8a947 */ /* 0x000fea0003800000 */
        /* <DEDUP_REMOVED lines=29> */
.L_x_9846:
[----:B-1----:R-:W-:Y:S02]  /*117e0*/  LEA R3, R13, R24, 0x3 ;  /* 0x000000180d037211 */ /* 0x002fe400078e18ff */
[----:B------:R-:W-:Y:S02]  /*117f0*/  SHF.L.U32 R2, R10, 0x1f, RZ ;  /* 0x0000001f0a027819 */ /* 0x000fe400000006ff */
[----:B------:R-:W-:Y:S02]  /*11800*/  ISETP.NE.AND P2, PT, R18, RZ, PT ;  /* 0x000000ff1200720c */ /* 0x000fe40003f45270 */
[----:B------:R-:W1:Y:S02]  /*11810*/  SYNCS.PHASECHK.TRANS64.TRYWAIT P3, [R3+URZ+0x31c40], R2 ;  /* 0x031c4002030075a7 */ /* 0x000e64000806017f */
[----:B-1----:R-:W-:Y:S09]  /*11820*/  @!P3 BRA `(.L_x_9847) ;  /* 0x0000001c00a4b947 */ /* 0x002ff20003800000 */
.L_x_9892:
[----:B------:R-:W-:Y:S05]  /*11830*/  @P2 BRA `(.L_x_9848) ;  /* 0x0000000000142947 */ /* 0x000fea0003800000 */
[----:B------:R-:W-:Y:S01]  /*11840*/  ISETP.NE.AND P3, PT, R27, RZ, PT ;  /* 0x000000ff1b00720c */ /* 0x000fe20003f65270 */
[----:B-1----:R-:W-:-:S04]  /*11850*/  IMAD.MOV.U32 R2, RZ, RZ, 0x6c00 ;  /* 0x00006c00ff027424 */ /* 0x002fc800078e00ff */
[----:B------:R2:W-:Y:S08]  /*11860*/  SYNCS.ARRIVE.TRANS64 RZ, [R3+URZ+0x31c30], R2 ;  /* 0x031c300203ff79a7 */ /* 0x0005f0000800003f */
[----:B------:R-:W-:Y:S05]  /*11870*/  @!P3 BRA `(.L_x_9848) ;  /* 0x000000000004b947 */ /* 0x000fea0003800000 */
[----:B------:R-:W-:Y:S01]  /*11880*/  BPT.TRAP 0x1 ;  /* 0x000000040000795c */ /* 0x000fe20000300000 */
.L_x_9848:
        /* <DEDUP_REMOVED lines=30> */
.L_x_9893:
[----:B------:R-:W-:Y:S05]  /*11a70*/  @P2 BRA `(.L_x_9850) ;  /* 0x0000000000182947 */ /* 0x000fea0003800000 */
[----:B------:R-:W-:Y:S01]  /*11a80*/  ISETP.NE.AND P2, PT, R27, RZ, PT ;  /* 0x000000ff1b00720c */ /* 0x000fe20003f45270 */
[----:B-1----:R-:W-:Y:S01]  /*11a90*/  IMAD R2, R19, 0x8, R24 ;  /* 0x0000000813027824 */ /* 0x002fe200078e0218 */
[----:B------:R-:W-:-:S04]  /*11aa0*/  MOV R3, 0x6c00 ;  /* 0x00006c0000037802 */ /* 0x000fc80000000f00 */
[----:B------:R2:W-:Y:S07]  /*11ab0*/  SYNCS.ARRIVE.TRANS64 RZ, [R2+URZ+0x31c50], R3 ;  /* 0x031c500302ff79a7 */ /* 0x0005ee000800003f */
[----:B------:R-:W-:Y:S05]  /*11ac0*/  @!P2 BRA `(.L_x_9850) ;  /* 0x000000000004a947 */ /* 0x000fea0003800000 */
[----:B------:R-:W-:Y:S01]  /*11ad0*/  BPT.TRAP 0x1 ;  /* 0x000000040000795c */ /* 0x000fe20000300000 */
.L_x_9850:
[--C-:B-12---:R-:W-:Y:S01]  /*11ae0*/  IMAD R3, R19, 0x6c00, R24.reuse ;  /* 0x00006c0013037824 */ /* 0x106fe200078e0218 */
        /* <DEDUP_REMOVED lines=13> */
[----:B------:R-:W-:Y:S01]  /*11bc0*/  UIMAD UR11, UR11, 0x90, URZ ;  /* 0x000000900b0b78a4 */ /* 0x000fe2000f8e023f */
[----:B------:R-:W-:-:S03]  /*11bd0*/  IMAD.MOV.U32 R5, RZ, RZ, R12 ;  /* 0x000000ffff057224 */ /* 0x000fc600078e000c */
        /* <DEDUP_REMOVED lines=13> */
.L_x_9845:
[----:B------:R-:W-:Y:S05]  /*11cb0*/  BSYNC B0 ;  /* 0x0000000000007941 */ /* 0x000fea0003800000 */
.L_x_9844:
[----:B------:R-:W-:Y:S01]  /*11cc0*/  VIADD R7, R25, 0xfffffffd ;  /* 0xfffffffd19077836 */ /* 0x000fe20000000000 */
[----:B------:R-:W-:Y:S01]  /*11cd0*/  MOV R19, R13 ;  /* 0x0000000d00137202 */ /* 0x000fe20000000f00 */
[----:B------:R-:W-:-:S07]  /*11ce0*/  IMAD.MOV.U32 R22, RZ, RZ, R10 ;  /* 0x000000ffff167224 */ /* 0x000fce00078e000a */
.L_x_9843:
[----:B------:R-:W-:Y:S01]  /*11cf0*/  ISETP.NE.AND P2, PT, R11, RZ, PT ;  /* 0x000000ff0b00720c */ /* 0x000fe20003f45270 */
[----:B------:R-:W-:-:S12]  /*11d00*/  BSSY B0, `(.L_x_9842) ;  /* 0x00000da000007945 */ /* 0x000fd80003800000 */
[----:B------:R-:W-:Y:S05]  /*11d10*/  @!P2 BRA `(.L_x_9851) ;  /* 0x0000000c0060a947 */ /* 0x000fea0003800000 */
[----:B------:R-:W-:-:S07]  /*11d20*/  IMAD.MOV.U32 R2, RZ, RZ, R9 ;  /* 0x000000ffff027224 */ /* 0x000fce00078e0009 */
.L_x_9866:
[----:B--2---:R-:W-:Y:S01]  /*11d30*/  VIADD R13, R19, 0x1 ;  /* 0x00000001130d7836 */ /* 0x004fe20000000000 */
        /* <DEDUP_REMOVED lines=10> */
[----:B------:R-:W-:Y:S01]  /*11de0*/  MOV R15, R7 ;  /* 0x00000007000f7202 */ /* 0x000fe20000000f00 */
[----:B------:R-:W-:Y:S01]  /*11df0*/  IMAD R21, R8, UR36, RZ ;  /* 0x0000002408157c24 */ /* 0x000fe2000f8e02ff */
[----:B------:R-:W-:-:S03]  /*11e00*/  ULDC.64 UR4, c[0x0][0x208] ;  /* 0x0000820000047ab9 */ /* 0x000fc60000000a00 */
        /* <DEDUP_REMOVED lines=15> */
.L_x_9854:
[----:B------:R-:W-:Y:S01]  /*11f00*/  IMAD R10, R13, 0x8, R24 ;  /* 0x000000080d0a7824 */ /* 0x000fe200078e0218 */
[----:B-1----:R-:W-:Y:S02]  /*11f10*/  SHF.L.U32 R3, R6, 0x1f, RZ ;  /* 0x0000001f06037819 */ /* 0x002fe400000006ff */
[----:B------:R-:W-:Y:S02]  /*11f20*/  ISETP.NE.AND P2, PT, R18, RZ, PT ;  /* 0x000000ff1200720c */ /* 0x000fe40003f45270 */
[----:B------:R-:W1:Y:S02]  /*11f30*/  SYNCS.PHASECHK.TRANS64.TRYWAIT P3, [R10+URZ+0x31c40], R3 ;  /* 0x031c40030a0075a7 */ /* 0x000e64000806017f */
[----:B-1----:R-:W-:Y:S09]  /*11f40*/  @!P3 BRA `(.L_x_9855) ;  /* 0x000000180004b947 */ /* 0x002ff20003800000 */
.L_x_9894:
[----:B------:R-:W-:Y:S05]  /*11f50*/  @P2 BRA `(.L_x_9856) ;  /* 0x0000000000142947 */ /* 0x000fea0003800000 */
[----:B------:R-:W-:Y:S02]  /*11f60*/  ISETP.NE.AND P3, PT, R27, RZ, PT ;  /* 0x000000ff1b00720c */ /* 0x000fe40003f65270 */
[----:B-1----:R-:W-:-:S04]  /*11f70*/  MOV R3, 0x6c00 ;  /* 0x00006c0000037802 */ /* 0x002fc80000000f00 */
[----:B------:R2:W-:Y:S07]  /*11f80*/  SYNCS.ARRIVE.TRANS64 RZ, [R10+URZ+0x31c30], R3 ;  /* 0x031c30030aff79a7 */ /* 0x0005ee000800003f */
[----:B------:R-:W-:Y:S05]  /*11f90*/  @!P3 BRA `(.L_x_9856) ;  /* 0x000000000004b947 */ /* 0x000fea0003800000 */
[----:B------:R-:W-:Y:S01]  /*11fa0*/  BPT.TRAP 0x1 ;  /* 0x000000040000795c */ /* 0x000fe20000300000 */
.L_x_9856:
        /* <DEDUP_REMOVED lines=30> */
.L_x_9895:
[----:B------:R-:W-:Y:S05]  /*12190*/  @P2 BRA `(.L_x_9858) ;  /* 0x0000000000142947 */ /* 0x000fea0003800000 */
[----:B------:R-:W-:Y:S01]  /*121a0*/  ISETP.NE.AND P2, PT, R27, RZ, PT ;  /* 0x000000ff1b00720c */ /* 0x000fe20003f45270 */
[----:B------:R-:W-:-:S04]  /*121b0*/  IMAD.MOV.U32 R10, RZ, RZ, 0x6c00 ;  /* 0x00006c00ff0a7424 */ /* 0x000fc800078e00ff */
[----:B------:R2:W-:Y:S08]  /*121c0*/  SYNCS.ARRIVE.TRANS64 RZ, [R3+URZ+0x50], R10 ;  /* 0x0000500a03ff79a7 */ /* 0x0005f0000800003f */
[----:B------:R-:W-:Y:S05]  /*121d0*/  @!P2 BRA `(.L_x_9858) ;  /* 0x000000000004a947 */ /* 0x000fea0003800000 */
[----:B------:R-:W-:Y:S01]  /*121e0*/  BPT.TRAP 0x1 ;  /* 0x000000040000795c */ /* 0x000fe20000300000 */
.L_x_9858:
        /* <DEDUP_REMOVED lines=29> */
.L_x_9853:
[----:B------:R-:W-:Y:S05]  /*123c0*/  BSYNC B1 ;  /* 0x0000000000017941 */ /* 0x000fea0003800000 */
.L_x_9852:
        /* <DEDUP_REMOVED lines=21> */
[----:B------:R-:W-:-:S05]  /*12520*/  IMAD.WIDE.U32 R10, R0, UR36, R10 ;  /* 0x00000024000a7c25 */ /* 0x000fca000f8e000a */
[----:B------:R-:W-:Y:S02]  /*12530*/  IADD3 R11, R25, R11, RZ ;  /* 0x0000000b190b7210 */ /* 0x000fe40007ffe0ff */
[----:B-1----:R-:W-:-:S04]  /*12540*/  LEA R2, P2, R10, R2, 0x2 ;  /* 0x000000020a027211 */ /* 0x002fc800078410ff */
[----:B------:R-:W-:-:S05]  /*12550*/  LEA.HI.X R3, R10, R3, R11, 0x2, P2 ;  /* 0x000000030a037211 */ /* 0x000fca00010f140b */
[----:B------:R1:W5:Y:S01]  /*12560*/  LDG.E R2, desc[UR4][R2.64] ;  /* 0x0000000402027981 */ /* 0x000362000c1e1900 */
[----:B------:R-:W-:-:S04]  /*12570*/  IMAD.MOV R10, RZ, RZ, -R21 ;  /* 0x000000ffff0a7224 */ /* 0x000fc800078e0a15 */
[----:B------:R-:W-:-:S07]  /*12580*/  IMAD R15, R12, R10, R15 ;  /* 0x0000000a0c0f7224 */ /* 0x000fce00078e020f */
.L_x_9861:
[----:B-1----:R-:W-:Y:S01]  /*12590*/  IMAD R3, R19, 0x8, R24 ;  /* 0x0000000813037824 */ /* 0x002fe200078e0218 */
[----:B------:R-:W-:Y:S02]  /*125a0*/  SHF.L.U32 R10, R22, 0x1f, RZ ;  /* 0x0000001f160a7819 */ /* 0x000fe400000006ff */
[----:B------:R-:W-:Y:S02]  /*125b0*/  ISETP.NE.AND P2, PT, R18, RZ, PT ;  /* 0x000000ff1200720c */ /* 0x000fe40003f45270 */
[----:B------:R-:W1:Y:S02]  /*125c0*/  SYNCS.PHASECHK.TRANS64.TRYWAIT P3, [R3+URZ+0x31c40], R10 ;  /* 0x031c400a030075a7 */ /* 0x000e64000806017f */
[----:B-1----:R-:W-:Y:S09]  /*125d0*/  @!P3 BRA `(.L_x_9862) ;  /* 0x000000100088b947 */ /* 0x002ff20003800000 */
.L_x_9896:
[----:B------:R-:W-:Y:S05]  /*125e0*/  @P2 BRA `(.L_x_9863) ;  /* 0x0000000000142947 */ /* 0x000fea0003800000 */
[----:B------:R-:W-:Y:S01]  /*125f0*/  ISETP.NE.AND P3, PT, R27, RZ, PT ;  /* 0x000000ff1b00720c */ /* 0x000fe20003f65270 */
[----:B-1----:R-:W-:-:S04]  /*12600*/  IMAD.MOV.U32 R10, RZ, RZ, 0x6c00 ;  /* 0x00006c00ff0a7424 */ /* 0x002fc800078e00ff */
[----:B------:R2:W-:Y:S08]  /*12610*/  SYNCS.ARRIVE.TRANS64 RZ, [R3+URZ+0x31c30], R10 ;  /* 0x031c300a03ff79a7 */ /* 0x0005f0000800003f */
[----:B------:R-:W-:Y:S05]  /*12620*/  @!P3 BRA `(.L_x_9863) ;  /* 0x000000000004b947 */ /* 0x000fea0003800000 */
[----:B------:R-:W-:Y:S01]  /*12630*/  BPT.TRAP 0x1 ;  /* 0x000000040000795c */ /* 0x000fe20000300000 */
.L_x_9863:
        /* <DEDUP_REMOVED lines=32> */
.L_x_9897:
[----:B------:R-:W-:Y:S05]  /*12840*/  @P2 BRA `(.L_x_9865) ;  /* 0x0000000000142947 */ /* 0x000fea0003800000 */
[----:B------:R-:W-:Y:S01]  /*12850*/  ISETP.NE.AND P2, PT, R27, RZ, PT ;  /* 0x000000ff1b00720c */ /* 0x000fe20003f45270 */
[----:B-1----:R-:W-:-:S04]  /*12860*/  IMAD.MOV.U32 R6, RZ, RZ, 0x6c00 ;  /* 0x00006c00ff067424 */ /* 0x002fc800078e00ff */
[----:B------:R2:W-:Y:S08]  /*12870*/  SYNCS.ARRIVE.TRANS64 RZ, [R3+URZ+0x50], R6 ;  /* 0x0000500603ff79a7 */ /* 0x0005f0000800003f */
[----:B------:R-:W-:Y:S05]  /*12880*/  @!P2 BRA `(.L_x_9865) ;  /* 0x000000000004a947 */ /* 0x000fea0003800000 */
[----:B------:R-:W-:Y:S01]  /*12890*/  BPT.TRAP 0x1 ;  /* 0x000000040000795c */ /* 0x000fe20000300000 */
.L_x_9865:
        /* <DEDUP_REMOVED lines=28> */
.L_x_9860:
[----:B------:R-:W-:Y:S05]  /*12a60*/  BSYNC B1 ;  /* 0x0000000000017941 */ /* 0x000fea0003800000 */
.L_x_9859:
[C---:B------:R-:W-:Y:S02]  /*12a70*/  ISETP.GT.AND P2, PT, R7.reuse, 0x1, PT ;  /* 0x000000010700780c */ /* 0x040fe40003f44270 */
[----:B------:R-:W-:-:S11]  /*12a80*/  IADD3 R7, R7, -0x2, RZ ;  /* 0xfffffffe07077810 */ /* 0x000fd60007ffe0ff */
[----:B------:R-:W-:Y:S05]  /*12a90*/  @P2 BRA `(.L_x_9866) ;  /* 0xfffffff000a42947 */ /* 0x000fea000383ffff */
.L_x_9851:
[----:B------:R-:W-:Y:S05]  /*12aa0*/  BSYNC B0 ;  /* 0x0000000000007941 */ /* 0x000fea0003800000 */
.L_x_9842:
[----:B------:R-:W-:Y:S04]  /*12ab0*/  BSSY B0, `(.L_x_9867) ;  /* 0x000000f000007945 */ /* 0x000fe80003800000 */
[----:B------:R-:W-:Y:S05]  /*12ac0*/  @P1 BRA `(.L_x_9868) ;  /* 0x0000000000341947 */ /* 0x000fea0003800000 */
[----:B------:R-:W3:Y:S01]  /*12ad0*/  S2R R11, SR_LANEID ;  /* 0x00000000000b7919 */ /* 0x000ee20000000000 */
[----:B------:R-:W-:Y:S01]  /*12ae0*/  VOTEU.ANY UR4, UPT, PT ;  /* 0x0000000000047886 */ /* 0x000fe200038e0100 */
[----:B-12---:R-:W1:Y:S01]  /*12af0*/  LDC.64 R2, c[0x0][0xdf0] ;  /* 0x00037c00ff027b82 */ /* 0x006e620000000a00 */
[----:B------:R-:W3:Y:S01]  /*12b00*/  FLO.U32 R0, UR4 ;  /* 0x0000000400007d00 */ /* 0x000ee200080e0000 */
[----:B------:R-:W-:-:S07]  /*12b10*/  ULDC.64 UR6, c[0x0][0x208] ;  /* 0x0000820000067ab9 */ /* 0x000fce0000000a00 */
        /* <DEDUP_REMOVED lines=8> */
.L_x_9868:
[----:B------:R-:W-:Y:S05]  /*12ba0*/  BSYNC B0 ;  /* 0x0000000000007941 */ /* 0x000fea0003800000 */
.L_x_9867:
[----:B------:R-:W-:Y:S04]  /*12bb0*/  BSSY B0, `(.L_x_9869) ;  /* 0x0000028000007945 */ /* 0x000fe80003800000 */
[----:B------:R-:W-:Y:S05]  /*12bc0*/  @!P6 BRA `(.L_x_9870) ;  /* 0x000000000098e947 */ /* 0x000fea0003800000 */
[----:B-12---:R-:W-:Y:S01]  /*12bd0*/  IMAD R3, R19, 0x8, R24 ;  /* 0x0000000813037824 */ /* 0x006fe200078e0218 */
[----:B------:R-:W-:Y:S02]  /*12be0*/  SHF.L.U32 R0, R22, 0x1f, RZ ;  /* 0x0000001f16007819 */ /* 0x000fe400000006ff */
[----:B------:R-:W-:Y:S02]  /*12bf0*/  ISETP.NE.AND P1, PT, R18, RZ, PT ;  /* 0x000000ff1200720c */ /* 0x000fe40003f25270 */
[----:B------:R-:W1:Y:S02]  /*12c00*/  SYNCS.PHASECHK.TRANS64.TRYWAIT P0, [R3+URZ+0x31c60], R0 ;  /* 0x031c6000030075a7 */ /* 0x000e64000800017f */
[----:B-1----:R-:W-:Y:S09]  /*12c10*/  @!P0 BRA `(.L_x_9871) ;  /* 0x0000000c00208947 */ /* 0x002ff20003800000 */
.L_x_9898:
[----:B------:R-:W-:Y:S05]  /*12c20*/  @P1 BRA `(.L_x_9872) ;  /* 0x0000000000141947 */ /* 0x000fea0003800000 */
[----:B------:R-:W-:Y:S01]  /*12c30*/  ISETP.NE.AND P0, PT, R27, RZ, PT ;  /* 0x000000ff1b00720c */ /* 0x000fe20003f05270 */
[----:B-1----:R-:W-:-:S04]  /*12c40*/  IMAD.MOV.U32 R0, RZ, RZ, 0x6c00 ;  /* 0x00006c00ff007424 */ /* 0x002fc800078e00ff */
[----:B------:R2:W-:Y:S08]  /*12c50*/  SYNCS.ARRIVE.TRANS64 RZ, [R3+URZ+0x31c50], R0 ;  /* 0x031c500003ff79a7 */ /* 0x0005f0000800003f */
[----:B------:R-:W-:Y:S05]  /*12c60*/  @!P0 BRA `(.L_x_9872) ;  /* 0x0000000000048947 */ /* 0x000fea0003800000 */
[----:B------:R-:W-:Y:S01]  /*12c70*/  BPT.TRAP 0x1 ;  /* 0x000000040000795c */ /* 0x000fe20000300000 */
.L_x_9872:
        /* <DEDUP_REMOVED lines=27> */
.L_x_9870:
[----:B------:R-:W-:Y:S05]  /*12e30*/  BSYNC B0 ;  /* 0x0000000000007941 */ /* 0x000fea0003800000 */
.L_x_9869:
[----:B------:R-:W-:Y:S02]  /*12e40*/  VIADD R19, R19, 0x1 ;  /* 0x0000000113137836 */ /* 0x000fe40000000000 */
[----:B--2---:R-:W-:-:S03]  /*12e50*/  IMAD.MOV.U32 R13, RZ, RZ, R26 ;  /* 0x000000ffff0d7224 */ /* 0x004fc600078e001a */
[----:B------:R-:W-:-:S04]  /*12e60*/  ISETP.NE.AND P0, PT, R19, 0x2, PT ;  /* 0x000000021300780c */ /* 0x000fc80003f05270 */
[----:B-1----:R-:W-:Y:S02]  /*12e70*/  SEL R3, RZ, 0x1, P0 ;  /* 0x00000001ff037807 */ /* 0x002fe40000000000 */
[----:B------:R-:W-:Y:S02]  /*12e80*/  SEL R19, R19, RZ, P0 ;  /* 0x000000ff13137207 */ /* 0x000fe40000000000 */
[----:B------:R-:W-:-:S07]  /*12e90*/  LOP3.LUT R22, R22, R3, RZ, 0x3c, !PT ;  /* 0x0000000316167212 */ /* 0x000fce00078e3cff */
.L_x_9831:
[----:B------:R-:W-:Y:S05]  /*12ea0*/  BSYNC B6 ;  /* 0x0000000000067941 */ /* 0x000fea0003800000 */
.L_x_9829:
[----:B------:R-:W-:-:S03]  /*12eb0*/  UMOV UR4, 0xffffffff ;  /* 0xffffffff00047882 */ /* 0x000fc60000000000 */
[----:B------:R-:W-:Y:S05]  /*12ec0*/  BRA.DIV UR4, `(.L_x_9873) ;  /* 0x0000000a04887947 */ /* 0x000fea000b800000 */
[----:B------:R1:W2:Y:S02]  /*12ed0*/  SHFL.IDX PT, R14, R13, RZ, 0x1f ;  /* 0x00001fff0d0e7589 */ /* 0x0002a400000e0000 */
.L_x_9901:
        /* <DEDUP_REMOVED lines=12> */
.L_x_9826:
[----:B------:R-:W2:Y:S01]  /*12fa0*/  S2R R3, SR_CgaCtaId ;  /* 0x0000000000037919 */ /* 0x000ea20000008800 */
[----:B------:R-:W-:Y:S01]  /*12fb0*/  VIADD R23, R23, 0x1 ;  /* 0x0000000117177836 */ /* 0x000fe20000000000 */
[----:B------:R-:W-:-:S04]  /*12fc0*/  MOV R2, 0x400 ;  /* 0x0000040000027802 */ /* 0x000fc80000000f00 */
[----:B------:R-:W-:-:S04]  /*12fd0*/  LEA.HI R0, R23, R23, RZ, 0x1 ;  /* 0x0000001717007211 */ /* 0x000fc800078f08ff */
[----:B------:R-:W-:-:S05]  /*12fe0*/  LOP3.LUT R0, R0, 0xfffffffe, RZ, 0xc0, !PT ;  /* 0xfffffffe00007812 */ /* 0x000fca00078ec0ff */
[----:B------:R-:W-:-:S05]  /*12ff0*/  IMAD.IADD R0, R23, 0x1, -R0 ;  /* 0x0000000117007824 */ /* 0x000fca00078e0a00 */
[----:B------:R-:W-:Y:S02]  /*13000*/  SHF.L.U32 R0, R0, 0x1f, RZ ;  /* 0x0000001f00007819 */ /* 0x000fe400000006ff */
[----:B--2---:R-:W-:-:S04]  /*13010*/  LEA R9, R3, R2, 0x18 ;  /* 0x0000000203097211 */ /* 0x004fc800078ec0ff */
[----:B------:R-:W2:Y:S02]  /*13020*/  SYNCS.PHASECHK.TRANS64.TRYWAIT P0, [R9+URZ+0x31c20], R0 ;  /* 0x031c2000090075a7 */ /* 0x000ea4000800017f */
[----:B--2---:R-:W-:Y:S05]  /*13030*/  @!P0 BRA `(.L_x_9875) ;  /* 0x0000000800508947 */ /* 0x004fea0003800000 */
.L_x_9902:
[----:B------:R-:W3:Y:S02]  /*13040*/  SHFL.IDX PT, R16, R16, RZ, 0x1f ;  /* 0x00001fff10107589 */ /* 0x000ee400000e0000 */
[----:B---3--:R-:W-:-:S13]  /*13050*/  ISETP.NE.AND P0, PT, R16, RZ, PT ;  /* 0x000000ff1000720c */ /* 0x008fda0003f05270 */
[----:B------:R-:W-:Y:S05]  /*13060*/  @P0 EXIT ;  /* 0x000000000000094d */ /* 0x000fea0003800000 */
[----:B------:R-:W-:Y:S01]  /*13070*/  ELECT P0, URZ, PT ;  /* 0x00000000003f782f */ /* 0x000fe20003800000 */
[----:B------:R-:W-:-:S12]  /*13080*/  BSSY B0, `(.L_x_9876) ;  /* 0x000001f000007945 */ /* 0x000fd80003800000 */
[----:B------:R-:W-:Y:S05]  /*13090*/  @!P0 BRA `(.L_x_9877) ;  /* 0x0000000000748947 */ /* 0x000fea0003800000 */
[----:B------:R-:W-:-:S04]  /*130a0*/  LOP3.LUT R17, R17, 0x2, RZ, 0xfc, !PT ;  /* 0x0000000211117812 */ /* 0x000fc800078efcff */
[----:B------:R-:W-:-:S13]  /*130b0*/  ISETP.NE.AND P2, PT, R17, 0x3, PT ;  /* 0x000000031100780c */ /* 0x000fda0003f45270 */
[----:B------:R-:W-:Y:S05]  /*130c0*/  @!P2 BRA `(.L_x_9878) ;  /* 0x000000000004a947 */ /* 0x000fea0003800000 */
[----:B------:R-:W-:Y:S01]  /*130d0*/  BPT.TRAP 0x1 ;  /* 0x000000040000795c */ /* 0x000fe20000300000 */
.L_x_9878:
[----:B--2---:R-:W-:Y:S01]  /*130e0*/  VIADD R0, R9, 0x31c40 ;  /* 0x00031c4009007836 */ /* 0x004fe20000000000 */
[----:B------:R-:W-:Y:S02]  /*130f0*/  SHF.L.U32 R4, R22, 0x1f, RZ ;  /* 0x0000001f16047819 */ /* 0x000fe400000006ff */
[C---:B------:R-:W-:Y:S01]  /*13100*/  IADD3 R2, R19.reuse, 0x1, RZ ;  /* 0x0000000113027810 */ /* 0x040fe20007ffe0ff */
        /* <DEDUP_REMOVED lines=9> */
.L_x_9903:
[----:B------:R-:W3:Y:S02]  /*131a0*/  SYNCS.PHASECHK.TRANS64.TRYWAIT P0, [R3+URZ], R2 ;  /* 0x00000002030075a7 */ /* 0x000ee4000800017f */
[----:B---3--:R-:W-:Y:S05]  /*131b0*/  @!P0 BRA `(.L_x_9880) ;  /* 0x0000000800188947 */ /* 0x008fea0003800000 */
.L_x_9904:
[----:B------:R-:W-:Y:S05]  /*131c0*/  @!P2 BRA `(.L_x_9881) ;  /* 0x000000000004a947 */ /* 0x000fea0003800000 */
[----:B------:R-:W-:Y:S01]  /*131d0*/  BPT.TRAP 0x1 ;  /* 0x000000040000795c */ /* 0x000fe20000300000 */
.L_x_9881:
[----:B------:R-:W-:-:S04]  /*131e0*/  VIADD R0, R9, 0x31c60 ;  /* 0x00031c6009007836 */ /* 0x000fc80000000000 */
[----:B------:R-:W-:-:S04]  /*131f0*/  IMAD R19, R19, 0x8, R0 ;  /* 0x0000000813137824 */ /* 0x000fc800078e0200 */
[----:B------:R-:W4:Y:S02]  /*13200*/  SYNCS.PHASECHK.TRANS64.TRYWAIT P0, [R19+URZ], R4 ;  /* 0x00000004130075a7 */ /* 0x000f24000800017f */
[----:B----4-:R-:W-:Y:S05]  /*13210*/  @!P0 BRA `(.L_x_9882) ;  /* 0x0000000800148947 */ /* 0x010fea0003800000 */
.L_x_9905:
[----:B------:R-:W-:-:S07]  /*13220*/  IMAD R7, R7, 0x8, R0 ;  /* 0x0000000807077824 */ /* 0x000fce00078e0200 */
.L_x_9883:
[----:B------:R1:W1:Y:S02]  /*13230*/  SYNCS.PHASECHK.TRANS64.TRYWAIT P0, [R7+URZ], R2 ;  /* 0x00000002070075a7 */ /* 0x000264000800017f */
[----:B-1----:R-:W-:Y:S05]  /*13240*/  @!P0 NANOSLEEP.SYNCS 0x989680 ;  /* 0x009896800000895d */ /* 0x002fea0003900000 */
[----:B------:R-:W1:Y:S02]  /*13250*/  @!P0 SYNCS.PHASECHK.TRANS64 P0, [R7+URZ], R2 ;  /* 0x00000002070085a7 */ /* 0x000e64000800007f */
[----:B-1----:R-:W-:Y:S05]  /*13260*/  @!P0 BRA `(.L_x_9883) ;  /* 0xfffffffc00f08947 */ /* 0x002fea000383ffff */
.L_x_9877:
[----:B------:R-:W-:Y:S05]  /*13270*/  BSYNC B0 ;  /* 0x0000000000007941 */ /* 0x000fea0003800000 */
.L_x_9876:
[----:B------:R-:W-:Y:S05]  /*13280*/  EXIT ;  /* 0x000000000000794d */ /* 0x000fea0003800000 */
.L_x_9787:
[----:B-1----:R-:W-:-:S04]  /*13290*/  MOV R3, UR47 ;  /* 0x0000002f00037c02 */ /* 0x002fc80008000f00 */
[----:B------:R1:W2:Y:S03]  /*132a0*/  SYNCS.PHASECHK.TRANS64.TRYWAIT P1, [R3+URZ+0x31c00], R0 ;  /* 0x031c0000030075a7 */ /* 0x0002a6000802017f */
[----:B--2---:R-:W-:Y:S05]  /*132b0*/  @!P1 NANOSLEEP.SYNCS 0x989680 ;  /* 0x009896800000995d */ /* 0x004fea0003900000 */
[----:B------:R-:W2:Y:S02]  /*132c0*/  @!P1 SYNCS.PHASECHK.TRANS64 P1, [R3+URZ+0x31c00], R0 ;  /* 0x031c0000030095a7 */ /* 0x000ea4000802007f */
[----:B--2---:R-:W-:Y:S05]  /*132d0*/  @!P1 BRA `(.L_x_9787) ;  /* 0xfffffffc00ec9947 */ /* 0x004fea000383ffff */
[----:B------:R-:W-:Y:S05]  /*132e0*/  BRA `(.L_x_9884) ;  /* 0xfffffee400107947 */ /* 0x000fea000383ffff */
.L_x_9791:
[----:B--2---:R2:W3:Y:S02]  /*132f0*/  SYNCS.PHASECHK.TRANS64.TRYWAIT P2, [R0+URZ+0x31c30], R3 ;  /* 0x031c3003000075a7 */ /* 0x0044e4000804017f */
[----:B---3--:R-:W-:Y:S05]  /*13300*/  @!P2 NANOSLEEP.SYNCS 0x989680 ;  /* 0x009896800000a95d */ /* 0x008fea0003900000 */
[----:B------:R-:W3:Y:S02]  /*13310*/  @!P2 SYNCS.PHASECHK.TRANS64 P2, [R0+URZ+0x31c30], R3 ;  /* 0x031c30030000a5a7 */ /* 0x000ee4000804007f */
[----:B---3--:R-:W-:Y:S05]  /*13320*/  @!P2 BRA `(.L_x_9791) ;  /* 0xfffffffc00f0a947 */ /* 0x008fea000383ffff */
[----:B------:R-:W-:Y:S05]  /*13330*/  BRA `(.L_x_9790) ;  /* 0xfffffee400387947 */ /* 0x000fea000383ffff */
.L_x_9796:
[----:B--2---:R-:W-:-:S04]  /*13340*/  IMAD.U32 R10, RZ, RZ, UR6 ;  /* 0x00000006ff0a7e24 */ /* 0x004fc8000f8e00ff */
[----:B------:R2:W3:Y:S03]  /*13350*/  SYNCS.PHASECHK.TRANS64.TRYWAIT P2, [R10+URZ+0x31c30], R9 ;  /* 0x031c30090a0075a7 */ /* 0x0004e6000804017f */
[----:B---3--:R-:W-:Y:S05]  /*13360*/  @!P2 NANOSLEEP.SYNCS 0x989680 ;  /* 0x009896800000a95d */ /* 0x008fea0003900000 */
[----:B------:R-:W3:Y:S02]  /*13370*/  @!P2 SYNCS.PHASECHK.TRANS64 P2, [R10+URZ+0x31c30], R9 ;  /* 0x031c30090a00a5a7 */ /* 0x000ee4000804007f */
[----:B---3--:R-:W-:Y:S05]  /*13380*/  @!P2 BRA `(.L_x_9796) ;  /* 0xfffffffc00eca947 */ /* 0x008fea000383ffff */
[----:B------:R-:W-:Y:S05]  /*13390*/  BRA `(.L_x_9793) ;  /* 0xffffff28009c7947 */ /* 0x000fea000383ffff */
.L_x_9800:
[----:B--2---:R-:W-:-:S04]  /*133a0*/  IMAD.U32 R10, RZ, RZ, UR6 ;  /* 0x00000006ff0a7e24 */ /* 0x004fc8000f8e00ff */
[----:B------:R2:W3:Y:S03]  /*133b0*/  SYNCS.PHASECHK.TRANS64.TRYWAIT P2, [R10+URZ+0x31c50], R9 ;  /* 0x031c50090a0075a7 */ /* 0x0004e6000804017f */
[----:B---3--:R-:W-:Y:S05]  /*133c0*/  @!P2 NANOSLEEP.SYNCS 0x989680 ;  /* 0x009896800000a95d */ /* 0x008fea0003900000 */
[----:B------:R-:W3:Y:S02]  /*133d0*/  @!P2 SYNCS.PHASECHK.TRANS64 P2, [R10+URZ+0x31c50], R9 ;  /* 0x031c50090a00a5a7 */ /* 0x000ee4000804007f */
[----:B---3--:R-:W-:Y:S05]  /*133e0*/  @!P2 BRA `(.L_x_9800) ;  /* 0xfffffffc00eca947 */ /* 0x008fea000383ffff */
[----:B------:R-:W-:Y:S05]  /*133f0*/  BRA `(.L_x_9797) ;  /* 0xffffff4000407947 */ /* 0x000fea000383ffff */
.L_x_9806:
[----:B--2---:R-:W-:-:S04]  /*13400*/  IMAD.U32 R7, RZ, RZ, UR6 ;  /* 0x00000006ff077e24 */ /* 0x004fc8000f8e00ff */
[----:B------:R2:W3:Y:S03]  /*13410*/  SYNCS.PHASECHK.TRANS64.TRYWAIT P2, [R7+URZ+0x31c30], R6 ;  /* 0x031c3006070075a7 */ /* 0x0004e6000804017f */
[----:B---3--:R-:W-:Y:S05]  /*13420*/  @!P2 NANOSLEEP.SYNCS 0x989680 ;  /* 0x009896800000a95d */ /* 0x008fea0003900000 */
[----:B------:R-:W3:Y:S02]  /*13430*/  @!P2 SYNCS.PHASECHK.TRANS64 P2, [R7+URZ+0x31c30], R6 ;  /* 0x031c30060700a5a7 */ /* 0x000ee4000804007f */
[----:B---3--:R-:W-:Y:S05]  /*13440*/  @!P2 BRA `(.L_x_9806) ;  /* 0xfffffffc00eca947 */ /* 0x008fea000383ffff */
[----:B------:R-:W-:Y:S05]  /*13450*/  BRA `(.L_x_9803) ;  /* 0xffffff7400347947 */ /* 0x000fea000383ffff */
.L_x_9810:
[----:B--2---:R-:W-:-:S04]  /*13460*/  IMAD.U32 R7, RZ, RZ, UR6 ;  /* 0x00000006ff077e24 */ /* 0x004fc8000f8e00ff */
[----:B------:R2:W3:Y:S03]  /*13470*/  SYNCS.PHASECHK.TRANS64.TRYWAIT P2, [R7+URZ+0x31c50], R6 ;  /* 0x031c5006070075a7 */ /* 0x0004e6000804017f */
[----:B---3--:R-:W-:Y:S05]  /*13480*/  @!P2 NANOSLEEP.SYNCS 0x989680 ;  /* 0x009896800000a95d */ /* 0x008fea0003900000 */
[----:B------:R-:W3:Y:S02]  /*13490*/  @!P2 SYNCS.PHASECHK.TRANS64 P2, [R7+URZ+0x31c50], R6 ;  /* 0x031c50060700a5a7 */ /* 0x000ee4000804007f */
[----:B---3--:R-:W-:Y:S05]  /*134a0*/  @!P2 BRA `(.L_x_9810) ;  /* 0xfffffffc00eca947 */ /* 0x008fea000383ffff */
[----:B------:R-:W-:Y:S05]  /*134b0*/  BRA `(.L_x_9807) ;  /* 0xffffff8800d87947 */ /* 0x000fea000383ffff */
.L_x_9815:
[----:B---3--:R-:W-:-:S04]  /*134c0*/  MOV R5, UR10 ;  /* 0x0000000a00057c02 */ /* 0x008fc80008000f00 */
[----:B------:R3:W4:Y:S03]  /*134d0*/  SYNCS.PHASECHK.TRANS64.TRYWAIT P0, [R5+URZ+0x31c50], R4 ;  /* 0x031c5004050075a7 */ /* 0x000726000800017f */
[----:B----4-:R-:W-:Y:S05]  /*134e0*/  @!P0 NANOSLEEP.SYNCS 0x989680 ;  /* 0x009896800000895d */ /* 0x010fea0003900000 */
[----:B------:R-:W4:Y:S02]  /*134f0*/  @!P0 SYNCS.PHASECHK.TRANS64 P0, [R5+URZ+0x31c50], R4 ;  /* 0x031c5004050085a7 */ /* 0x000f24000800007f */
[----:B----4-:R-:W-:Y:S05]  /*13500*/  @!P0 BRA `(.L_x_9815) ;  /* 0xfffffffc00ec8947 */ /* 0x010fea000383ffff */
[----:B------:R-:W-:Y:S05]  /*13510*/  BRA `(.L_x_9814) ;  /* 0xffffffb000f87947 */ /* 0x000fea000383ffff */
.L_x_9835:
[----:B------:R-:W-:Y:S02]  /*13520*/  IMAD.MOV.U32 R13, RZ, RZ, R16 ;  /* 0x000000ffff0d7224 */ /* 0x000fe400078e0010 */
[----:B------:R-:W-:Y:S02]  /*13530*/  IMAD.MOV.U32 R12, RZ, RZ, RZ ;  /* 0x000000ffff0c7224 */ /* 0x000fe400078e00ff */
[----:B------:R-:W-:Y:S02]  /*13540*/  IMAD.MOV.U32 R11, RZ, RZ, 0x1f ;  /* 0x0000001fff0b7424 */ /* 0x000fe400078e00ff */
[----:B------:R-:W-:-:S07]  /*13550*/  IMAD.MOV.U32 R15, RZ, RZ, -0x1 ;  /* 0xffffffffff0f7424 */ /* 0x000fce00078e00ff */
[----:B------:R-:W-:Y:S05]  /*13560*/  WARPSYNC.COLLECTIVE R15, `(.L_x_9885) ;  /* 0x000000000f087348 */ /* 0x000fea0003c00000 */
[----:B------:R1:W2:Y:S02]  /*13570*/  SHFL.IDX P6, R14, R13, R12, R11 ;  /* 0x0000000c0d0e7389 */ /* 0x0002a400000c000b */
[----:B-12---:R-:W-:Y:S01]  /*13580*/  ENDCOLLECTIVE ;  /* 0x000000000000791b */ /* 0x006fe20003800000 */
.L_x_9885:
[----:B------:R-:W-:Y:S05]  /*13590*/  BRA `(.L_x_9886) ;  /* 0xffffffd800587947 */ /* 0x000fea000383ffff */
.L_x_9836:
[----:B------:R-:W-:Y:S01]  /*135a0*/  BSSY B0, `(.L_x_9887) ;  /* 0x0000006000007945 */ /* 0x000fe20003800000 */
[----:B------:R-:W-:-:S07]  /*135b0*/  MOV R15, 0xffffffff ;  /* 0xffffffff000f7802 */ /* 0x000fce0000000f00 */
[----:B------:R-:W-:Y:S05]  /*135c0*/  WARPSYNC.COLLECTIVE R15, `(.L_x_9888) ;  /* 0x000000000f0c7348 */ /* 0x000fea0003c00000 */
[----:B------:R-:W-:Y:S02]  /*135d0*/  ELECT P6, UR62, PT ;  /* 0x00000000003e782f */ /* 0x000fe400038c0000 */
[----:B------:R-:W-:Y:S01]  /*135e0*/  MOV R14, UR62 ;  /* 0x0000003e000e7c02 */ /* 0x000fe20008000f00 */
[----:B------:R-:W-:Y:S10]  /*135f0*/  ENDCOLLECTIVE ;  /* 0x000000000000791b */ /* 0x000ff40003800000 */
.L_x_9888:
[----:B------:R-:W-:Y:S05]  /*13600*/  BSYNC B0 ;  /* 0x0000000000007941 */ /* 0x000fea0003800000 */
.L_x_9887:
[----:B------:R-:W-:Y:S05]  /*13610*/  BRA `(.L_x_9889) ;  /* 0xffffffd800487947 */ /* 0x000fea000383ffff */
.L_x_9839:
[----:B--2---:R2:W3:Y:S02]  /*13620*/  SYNCS.PHASECHK.TRANS64.TRYWAIT P2, [R13+URZ+0x31c40], R12 ;  /* 0x031c400c0d0075a7 */ /* 0x0044e4000804017f */
[----:B---3--:R-:W-:Y:S05]  /*13630*/  @!P2 NANOSLEEP.SYNCS 0x989680 ;  /* 0x009896800000a95d */ /* 0x008fea0003900000 */
[----:B------:R-:W3:Y:S02]  /*13640*/  @!P2 SYNCS.PHASECHK.TRANS64 P2, [R13+URZ+0x31c40], R12 ;  /* 0x031c400c0d00a5a7 */ /* 0x000ee4000804007f */
[----:B---3--:R-:W-:Y:S05]  /*13650*/  @!P2 BRA `(.L_x_9839) ;  /* 0xfffffffc00f0a947 */ /* 0x008fea000383ffff */
[----:B------:R-:W-:Y:S05]  /*13660*/  BRA `(.L_x_9890) ;  /* 0xffffffd800a07947 */ /* 0x000fea000383ffff */
.L_x_9841:
[----:B-1----:R1:W3:Y:S02]  /*13670*/  SYNCS.PHASECHK.TRANS64.TRYWAIT P2, [R24+URZ+0x31c20], R7 ;  /* 0x031c2007180075a7 */ /* 0x0022e4000804017f */
[----:B---3--:R-:W-:Y:S05]  /*13680*/  @!P2 NANOSLEEP.SYNCS 0x989680 ;  /* 0x009896800000a95d */ /* 0x008fea0003900000 */
[----:B------:R-:W3:Y:S02]  /*13690*/  @!P2 SYNCS.PHASECHK.TRANS64 P2, [R24+URZ+0x31c20], R7 ;  /* 0x031c20071800a5a7 */ /* 0x000ee4000804007f */
[----:B---3--:R-:W-:Y:S05]  /*136a0*/  @!P2 BRA `(.L_x_9841) ;  /* 0xfffffffc00f0a947 */ /* 0x008fea000383ffff */
[----:B------:R-:W-:Y:S05]  /*136b0*/  BRA `(.L_x_9891) ;  /* 0xffffffdc00b87947 */ /* 0x000fea000383ffff */
.L_x_9847:
[----:B-1----:R1:W2:Y:S02]  /*136c0*/  SYNCS.PHASECHK.TRANS64.TRYWAIT P3, [R3+URZ+0x31c40], R2 ;  /* 0x031c4002030075a7 */ /* 0x0022a4000806017f */
[----:B--2---:R-:W-:Y:S05]  /*136d0*/  @!P3 NANOSLEEP.SYNCS 0x989680 ;  /* 0x009896800000b95d */ /* 0x004fea0003900000 */
[----:B------:R-:W2:Y:S02]  /*136e0*/  @!P3 SYNCS.PHASECHK.TRANS64 P3, [R3+URZ+0x31c40], R2 ;  /* 0x031c40020300b5a7 */ /* 0x000ea4000806007f */
[----:B--2---:R-:W-:Y:S05]  /*136f0*/  @!P3 BRA `(.L_x_9847) ;  /* 0xfffffffc00f0b947 */ /* 0x004fea000383ffff */
[----:B------:R-:W-:Y:S05]  /*13700*/  BRA `(.L_x_9892) ;  /* 0xffffffe000487947 */ /* 0x000fea000383ffff */
.L_x_9849:
[----:B-1----:R1:W2:Y:S02]  /*13710*/  SYNCS.PHASECHK.TRANS64.TRYWAIT P3, [R2+URZ+0x60], R3 ;  /* 0x00006003020075a7 */ /* 0x0022a4000806017f */
[----:B--2---:R-:W-:Y:S05]  /*13720*/  @!P3 NANOSLEEP.SYNCS 0x989680 ;  /* 0x009896800000b95d */ /* 0x004fea0003900000 */
[----:B------:R-:W2:Y:S02]  /*13730*/  @!P3 SYNCS.PHASECHK.TRANS64 P3, [R2+URZ+0x60], R3 ;  /* 0x000060030200b5a7 */ /* 0x000ea4000806007f */
[----:B--2---:R-:W-:Y:S05]  /*13740*/  @!P3 BRA `(.L_x_9849) ;  /* 0xfffffffc00f0b947 */ /* 0x004fea000383ffff */
[----:B------:R-:W-:Y:S05]  /*13750*/  BRA `(.L_x_9893) ;  /* 0xffffffe000c47947 */ /* 0x000fea000383ffff */
.L_x_9855:
[----:B-1----:R1:W2:Y:S02]  /*13760*/  SYNCS.PHASECHK.TRANS64.TRYWAIT P3, [R10+URZ+0x31c40], R3 ;  /* 0x031c40030a0075a7 */ /* 0x0022a4000806017f */
[----:B--2---:R-:W-:Y:S05]  /*13770*/  @!P3 NANOSLEEP.SYNCS 0x989680 ;  /* 0x009896800000b95d */ /* 0x004fea0003900000 */
[----:B------:R-:W2:Y:S02]  /*13780*/  @!P3 SYNCS.PHASECHK.TRANS64 P3, [R10+URZ+0x31c40], R3 ;  /* 0x031c40030a00b5a7 */ /* 0x000ea4000806007f */
[----:B--2---:R-:W-:Y:S05]  /*13790*/  @!P3 BRA `(.L_x_9855) ;  /* 0xfffffffc00f0b947 */ /* 0x004fea000383ffff */
[----:B------:R-:W-:Y:S05]  /*137a0*/  BRA `(.L_x_9894) ;  /* 0xffffffe400e87947 */ /* 0x000fea000383ffff */
.L_x_9857:
[----:B-1----:R1:W2:Y:S02]  /*137b0*/  SYNCS.PHASECHK.TRANS64.TRYWAIT P3, [R3+URZ+0x60], R22 ;  /* 0x00006016030075a7 */ /* 0x0022a4000806017f */
[----:B--2---:R-:W-:Y:S05]  /*137c0*/  @!P3 NANOSLEEP.SYNCS 0x989680 ;  /* 0x009896800000b95d */ /* 0x004fea0003900000 */
[----:B------:R-:W2:Y:S02]  /*137d0*/  @!P3 SYNCS.PHASECHK.TRANS64 P3, [R3+URZ+0x60], R22 ;  /* 0x000060160300b5a7 */ /* 0x000ea4000806007f */
[----:B--2---:R-:W-:Y:S05]  /*137e0*/  @!P3 BRA `(.L_x_9857) ;  /* 0xfffffffc00f0b947 */ /* 0x004fea000383ffff */
[----:B------:R-:W-:Y:S05]  /*137f0*/  BRA `(.L_x_9895) ;  /* 0xffffffe800647947 */ /* 0x000fea000383ffff */
.L_x_9862:
[----:B-1----:R1:W2:Y:S02]  /*13800*/  SYNCS.PHASECHK.TRANS64.TRYWAIT P3, [R3+URZ+0x31c40], R10 ;  /* 0x031c400a030075a7 */ /* 0x0022a4000806017f */
[----:B--2---:R-:W-:Y:S05]  /*13810*/  @!P3 NANOSLEEP.SYNCS 0x989680 ;  /* 0x009896800000b95d */ /* 0x004fea0003900000 */
[----:B------:R-:W2:Y:S02]  /*13820*/  @!P3 SYNCS.PHASECHK.TRANS64 P3, [R3+URZ+0x31c40], R10 ;  /* 0x031c400a0300b5a7 */ /* 0x000ea4000806007f */
[----:B--2---:R-:W-:Y:S05]  /*13830*/  @!P3 BRA `(.L_x_9862) ;  /* 0xfffffffc00f0b947 */ /* 0x004fea000383ffff */
[----:B------:R-:W-:Y:S05]  /*13840*/  BRA `(.L_x_9896) ;  /* 0xffffffec00647947 */ /* 0x000fea000383ffff */
.L_x_9864:
[----:B-1----:R1:W2:Y:S02]  /*13850*/  SYNCS.PHASECHK.TRANS64.TRYWAIT P3, [R3+URZ+0x60], R6 ;  /* 0x00006006030075a7 */ /* 0x0022a4000806017f */
[----:B--2---:R-:W-:Y:S05]  /*13860*/  @!P3 NANOSLEEP.SYNCS 0x989680 ;  /* 0x009896800000b95d */ /* 0x004fea0003900000 */
[----:B------:R-:W2:Y:S02]  /*13870*/  @!P3 SYNCS.PHASECHK.TRANS64 P3, [R3+URZ+0x60], R6 ;  /* 0x000060060300b5a7 */ /* 0x000ea4000806007f */
[----:B--2---:R-:W-:Y:S05]  /*13880*/  @!P3 BRA `(.L_x_9864) ;  /* 0xfffffffc00f0b947 */ /* 0x004fea000383ffff */
[----:B------:R-:W-:Y:S05]  /*13890*/  BRA `(.L_x_9897) ;  /* 0xffffffec00e87947 */ /* 0x000fea000383ffff */
.L_x_9871:
[----:B-1----:R1:W2:Y:S02]  /*138a0*/  SYNCS.PHASECHK.TRANS64.TRYWAIT P0, [R3+URZ+0x31c60], R0 ;  /* 0x031c6000030075a7 */ /* 0x0022a4000800017f */
[----:B--2---:R-:W-:Y:S05]  /*138b0*/  @!P0 NANOSLEEP.SYNCS 0x989680 ;  /* 0x009896800000895d */ /* 0x004fea0003900000 */
[----:B------:R-:W2:Y:S02]  /*138c0*/  @!P0 SYNCS.PHASECHK.TRANS64 P0, [R3+URZ+0x31c60], R0 ;  /* 0x031c6000030085a7 */ /* 0x000ea4000800007f */
[----:B--2---:R-:W-:Y:S05]  /*138d0*/  @!P0 BRA `(.L_x_9871) ;  /* 0xfffffffc00f08947 */ /* 0x004fea000383ffff */
[----:B------:R-:W-:Y:S05]  /*138e0*/  BRA `(.L_x_9898) ;  /* 0xfffffff000cc7947 */ /* 0x000fea000383ffff */
.L_x_9873:
[----:B------:R-:W-:Y:S01]  /*138f0*/  BSSY B0, `(.L_x_9899) ;  /* 0x0000007000007945 */ /* 0x000fe20003800000 */
[----:B------:R-:W-:Y:S02]  /*13900*/  IMAD.MOV.U32 R12, RZ, RZ, RZ ;  /* 0x000000ffff0c7224 */ /* 0x000fe400078e00ff */
[----:B------:R-:W-:Y:S02]  /*13910*/  IMAD.MOV.U32 R11, RZ, RZ, 0x1f ;  /* 0x0000001fff0b7424 */ /* 0x000fe400078e00ff */
[----:B------:R-:W-:-:S07]  /*13920*/  IMAD.MOV.U32 R15, RZ, RZ, -0x1 ;  /* 0xffffffffff0f7424 */ /* 0x000fce00078e00ff */
[----:B------:R-:W-:Y:S05]  /*13930*/  WARPSYNC.COLLECTIVE R15, `(.L_x_9900) ;  /* 0x000000000f087348 */ /* 0x000fea0003c00000 */
[----:B------:R1:W2:Y:S02]  /*13940*/  SHFL.IDX P6, R14, R13, R12, R11 ;  /* 0x0000000c0d0e7389 */ /* 0x0002a400000c000b */
[----:B-12---:R-:W-:Y:S01]  /*13950*/  ENDCOLLECTIVE ;  /* 0x000000000000791b */ /* 0x006fe20003800000 */
.L_x_9900:
[----:B------:R-:W-:Y:S05]  /*13960*/  BSYNC B0 ;  /* 0x0000000000007941 */ /* 0x000fea0003800000 */
.L_x_9899:
[----:B------:R-:W-:Y:S05]  /*13970*/  BRA `(.L_x_9901) ;  /* 0xfffffff400587947 */ /* 0x000fea000383ffff */
.L_x_9875:
[----:B--2---:R2:W3:Y:S02]  /*13980*/  SYNCS.PHASECHK.TRANS64.TRYWAIT P0, [R9+URZ+0x31c20], R0 ;  /* 0x031c2000090075a7 */ /* 0x0044e4000800017f */
[----:B---3--:R-:W-:Y:S05]  /*13990*/  @!P0 NANOSLEEP.SYNCS 0x989680 ;  /* 0x009896800000895d */ /* 0x008fea0003900000 */
[----:B------:R-:W3:Y:S02]  /*139a0*/  @!P0 SYNCS.PHASECHK.TRANS64 P0, [R9+URZ+0x31c20], R0 ;  /* 0x031c2000090085a7 */ /* 0x000ee4000800007f */
[----:B---3--:R-:W-:Y:S05]  /*139b0*/  @!P0 BRA `(.L_x_9875) ;  /* 0xfffffffc00f08947 */ /* 0x008fea000383ffff */
[----:B------:R-:W-:Y:S05]  /*139c0*/  BRA `(.L_x_9902) ;  /* 0xfffffff4009c7947 */ /* 0x000fea000383ffff */
.L_x_9879:
[----:B--2---:R2:W3:Y:S02]  /*139d0*/  SYNCS.PHASECHK.TRANS64.TRYWAIT P0, [R5+URZ], R4 ;  /* 0x00000004050075a7 */ /* 0x0044e4000800017f */
[----:B---3--:R-:W-:Y:S05]  /*139e0*/  @!P0 NANOSLEEP.SYNCS 0x989680 ;  /* 0x009896800000895d */ /* 0x008fea0003900000 */
[----:B------:R-:W3:Y:S02]  /*139f0*/  @!P0 SYNCS.PHASECHK.TRANS64 P0, [R5+URZ], R4 ;  /* 0x00000004050085a7 */ /* 0x000ee4000800007f */
[----:B---3--:R-:W-:Y:S05]  /*13a00*/  @!P0 BRA `(.L_x_9879) ;  /* 0xfffffffc00f08947 */ /* 0x008fea000383ffff */
[----:B------:R-:W-:Y:S05]  /*13a10*/  BRA `(.L_x_9903) ;  /* 0xfffffff400e07947 */ /* 0x000fea000383ffff */
.L_x_9880:
[----:B---3--:R3:W4:Y:S02]  /*13a20*/  SYNCS.PHASECHK.TRANS64.TRYWAIT P0, [R3+URZ], R2 ;  /* 0x00000002030075a7 */ /* 0x008724000800017f */
[----:B----4-:R-:W-:Y:S05]  /*13a30*/  @!P0 NANOSLEEP.SYNCS 0x989680 ;  /* 0x009896800000895d */ /* 0x010fea0003900000 */
[----:B------:R-:W4:Y:S02]  /*13a40*/  @!P0 SYNCS.PHASECHK.TRANS64 P0, [R3+URZ], R2 ;  /* 0x00000002030085a7 */ /* 0x000f24000800007f */
[----:B----4-:R-:W-:Y:S05]  /*13a50*/  @!P0 BRA `(.L_x_9880) ;  /* 0xfffffffc00f08947 */ /* 0x010fea000383ffff */
[----:B------:R-:W-:Y:S05]  /*13a60*/  BRA `(.L_x_9904) ;  /* 0xfffffff400d47947 */ /* 0x000fea000383ffff */
.L_x_9882:
[----:B----4-:R4:W1:Y:S02]  /*13a70*/  SYNCS.PHASECHK.TRANS64.TRYWAIT P0, [R19+URZ], R4 ;  /* 0x00000004130075a7 */ /* 0x010864000800017f */
[----:B-1----:R-:W-:Y:S05]  /*13a80*/  @!P0 NANOSLEEP.SYNCS 0x989680 ;  /* 0x009896800000895d */ /* 0x002fea0003900000 */
[----:B------:R-:W1:Y:S02]  /*13a90*/  @!P0 SYNCS.PHASECHK.TRANS64 P0, [R19+URZ], R4 ;  /* 0x00000004130085a7 */ /* 0x000e64000800007f */
[----:B-1----:R-:W-:Y:S05]  /*13aa0*/  @!P0 BRA `(.L_x_9882) ;  /* 0xfffffffc00f08947 */ /* 0x002fea000383ffff */
[----:B------:R-:W-:Y:S05]  /*13ab0*/  BRA `(.L_x_9905) ;  /* 0xfffffff400d87947 */ /* 0x000fea000383ffff */
.L_x_9906:
        /* <DEDUP_REMOVED lines=12> */
.L_x_12779:


//--------------------- .text._ZN7cutlass13device_kernelIN5flash11enable_sm90INS1_16FlashAttnFwdSm90INS1_25CollectiveMainloopFwdSm90ILi2EN4cute5tupleIJNS5_1CILi1EEES8_S8_EEENS6_IJNS7_ILi192EEENS7_ILi144EEENS7_ILi96EEEEEELi96ENS_10bfloat16_tEfNS_4arch4Sm90ELb1ELb0ELb1ELb1ELb0ELb0ELb0ELb0ELb1ELb0ELb0ELb0EEENS1_21CollectiveEpilogueFwdINS6_IJSA_SC_SB_EEES9_SE_SG_Li384ELb1ELb0ELb0ELb0EEENS1_36VarlenDynamicPersistentTileSchedulerILi192ELi144ELi384ELi32ELb0ELb0ELb1ELb1ELb1ELb1EEEEEEEEEvNT_6ParamsE --------------------------
	.section	.text._ZN7cutlass13device_kernelIN5flash11enable_sm90INS1_16FlashAttnFwdSm90INS1_25CollectiveMainloopFwdSm90ILi2EN4cute5tupleIJNS5_1CILi1EEES8_S8_EEENS6_IJNS7_ILi192EEENS7_ILi144EEENS7_ILi96EEEEEELi96ENS_10bfloat16_tEfNS_4arch4Sm90ELb1ELb0ELb1ELb1ELb0ELb0ELb0ELb0ELb1ELb0ELb0ELb0EEENS1_21CollectiveEpilogueFwdINS6_IJSA_SC_SB_EEES9_SE_SG_Li384ELb1ELb0ELb0ELb0EEENS1_36VarlenDynamicPersistentTileSchedulerILi192ELi144ELi384ELi32ELb0ELb0ELb1ELb1ELb1ELb1EEEEEEEEEvNT_6ParamsE,"ax",@progbits
	.align	128
.text._ZN7cutlass13device_kernelIN5flash11enable_sm90INS1_16FlashAttnFwdSm90INS1_25CollectiveMainloopFwdSm90ILi2EN4cute5tupleIJNS5_1CILi1EEES8_S8_EEENS6_IJNS7_ILi192EEENS7_ILi144EEENS7_ILi96EEEEEELi96ENS_10bfloat16_tEfNS_4arch4Sm90ELb1ELb0ELb1ELb1ELb0ELb0ELb0ELb0ELb1ELb0ELb0ELb0EEENS1_21CollectiveEpilogueFwdINS6_IJSA_SC_SB_EEES9_SE_SG_Li384ELb1ELb0ELb0ELb0EEENS1_36VarlenDynamicPersistentTileSchedulerILi192ELi144ELi384ELi32ELb0ELb0ELb1ELb1ELb1ELb1EEEEEEEEEvNT_6ParamsE:
        .type           _ZN7cutlass13device_kernelIN5flash11enable_sm90INS1_16FlashAttnFwdSm90INS1_25CollectiveMainloopFwdSm90ILi2EN4cute5tupleIJNS5_1CILi1EEES8_S8_EEENS6_IJNS7_ILi192EEENS7_ILi144EEENS7_ILi96EEEEEELi96ENS_10bfloat16_tEfNS_4arch4Sm90ELb1ELb0ELb1ELb1ELb0ELb0ELb0ELb0ELb1ELb0ELb0ELb0EEENS1_21CollectiveEpilogueFwdINS6_IJSA_SC_SB_EEES9_SE_SG_Li384ELb1ELb0ELb0ELb0EEENS1_36VarlenDynamicPersistentTileSchedulerILi192ELi144ELi384ELi32ELb0ELb0ELb1ELb1ELb1ELb1EEEEEEEEEvNT_6ParamsE,@function
        .size           _ZN7cutlass13device_kernelIN5flash11enable_sm90INS1_16FlashAttnFwdSm90INS1_25CollectiveMainloopFwdSm90ILi2EN4cute5tupleIJNS5_1CILi1EEES8_S8_EEENS6_IJNS7_ILi192EEENS7_ILi144EEENS7_ILi96EEEEEELi96ENS_10bfloat16_tEfNS_4arch4Sm90ELb1ELb0ELb1ELb1ELb0ELb0ELb0ELb0ELb1ELb0ELb0ELb0EEENS1_21CollectiveEpilogueFwdINS6_IJSA_SC_SB_EEES9_SE_SG_Li384ELb1ELb0ELb0ELb0EEENS1_36VarlenDynamicPersistentTileSchedulerILi192ELi144ELi384ELi32ELb0ELb0ELb1ELb1ELb1ELb1EEEEEEEEEvNT_6ParamsE,(.L_x_12780 - _ZN7cutlass13device_kernelIN5flash11enable_sm90INS1_16FlashAttnFwdSm90INS1_25CollectiveMainloopFwdSm90ILi2EN4cute5tupleIJNS5_1CILi1EEES8_S8_EEENS6_IJNS7_ILi192EEENS7_ILi144EEENS7_ILi96EEEEEELi96ENS_10bfloat16_tEfNS_4arch4Sm90ELb1ELb0ELb1ELb1ELb0ELb0ELb0ELb0ELb1ELb0ELb0ELb0EEENS1_21CollectiveEpilogueFwdINS6_IJSA_SC_SB_EEES9_SE_SG_Li384ELb1ELb0ELb0ELb0EEENS1_36VarlenDynamicPersistentTileSchedulerILi192ELi144ELi384ELi32ELb0ELb0ELb1ELb1ELb1ELb1EEEEEEEEEvNT_6ParamsE)
        .other          _ZN7cutlass13device_kernelIN5flash11enable_sm90INS1_16FlashAttnFwdSm90INS1_25CollectiveMainloopFwdSm90ILi2EN4cute5tupleIJNS5_1CILi1EEES8_S8_EEENS6_IJNS7_ILi192EEENS7_ILi144EEENS7_ILi96EEEEEELi96ENS_10bfloat16_tEfNS_4arch4Sm90ELb1ELb0ELb1ELb1ELb0ELb0ELb0ELb0ELb1ELb0ELb0ELb0EEENS1_21CollectiveEpilogueFwdINS6_IJSA_SC_SB_EEES9_SE_SG_Li384ELb1ELb0ELb0ELb0EEENS1_36VarlenDynamicPersistentTileSchedulerILi192ELi144ELi384ELi32ELb0ELb0ELb1ELb1ELb1ELb1EEEEEEEEEvNT_6ParamsE,@"STO_CUDA_ENTRY STV_DEFAULT"
_ZN7cutlass13device_kernelIN5flash11enable_sm90INS1_16FlashAttnFwdSm90INS1_25CollectiveMainloopFwdSm90ILi2EN4cute5tupleIJNS5_1CILi1EEES8_S8_EEENS6_IJNS7_ILi192EEENS7_ILi144EEENS7_ILi96EEEEEELi96ENS_10bfloat16_tEfNS_4arch4Sm90ELb1ELb0ELb1ELb1ELb0ELb0ELb0ELb0ELb1ELb0ELb0ELb0EEENS1_21CollectiveEpilogueFwdINS6_IJSA_SC_SB_EEES9_SE_SG_Li384ELb1ELb0ELb0ELb0EEENS1_36VarlenDynamicPersistentTileSchedulerILi192ELi144ELi384ELi32ELb0ELb0ELb1ELb1ELb1ELb1EEEEEEEEEvNT_6ParamsE:
        /* <DEDUP_REMOVED lines=21> */
.L_x_9908:
[----:B------:R-:W-:Y:S05]  /*0150*/  BSYNC B0 ;  /* 0x0000000000007941 */ /* 0x000fea0003800000 */
.L_x_9907:
        /* <DEDUP_REMOVED lines=41> */
.L_x_9909:
        /* <DEDUP_REMOVED lines=22> */
.L_x_9910:
        /* <DEDUP_REMOVED lines=18> */
.L_x_9911:
        /* <DEDUP_REMOVED lines=22> */
.L_x_9912:
        /* <DEDUP_REMOVED lines=22> */
.L_x_9913:
        /* <DEDUP_REMOVED lines=8> */
.L_x_9915:
[----:B------:R-:W-:-:S08]  /*09b0*/  NOP ;  /* 0x0000000000007918 */ /* 0x000fd00000000000 */
[----:B------:R-:W1:Y:S02]  /*09c0*/  USETMAXREG.TRY_ALLOC.CTAPOOL UP0, 0xa0 ;  /* 0x000000a0000079c8 */ /* 0x000e640008000600 */
[----:B-1----:R-:W-:-:S13]  /*09d0*/  PLOP3.LUT P0, PT, PT, PT, UP0, 0x80, 0x0 ;  /* 0x000000000000781c */ /* 0x002fda0003f0f008 */
[----:B------:R-:W-:Y:S05]  /*09e0*/  @!P0 BRA `(.L_x_9915) ;  /* 0xfffffffc00f08947 */ /* 0x000fea000383ffff */
[----:B0-----:R-:W0:Y:S01]  /*09f0*/  S2R R2, SR_TID.X ;  /* 0x0000000000027919 */ /* 0x001e220000002100 */
        /* <DEDUP_REMOVED lines=13> */
[----:B------:R-:W2:Y:S01]  /*0ad0*/  LDL R3, [R1+0xc] ;  /* 0x00000c0001037983 */ /* 0x000ea20000100800 */
[----:B------:R-:W-:Y:S01]  /*0ae0*/  VIADD R157, R2, 0xffffff80 ;  /* 0xffffff80029d7836 */ /* 0x000fe20000000000 */
[----:B------:R-:W-:Y:S01]  /*0af0*/  R2UR UR5, R29 ;  /* 0x000000001d0572ca */ /* 0x000fe200000e0000 */
[----:B------:R-:W-:Y:S01]  /*0b00*/  UMOV UR60, URZ ;  /* 0x0000003f003c7c82 */ /* 0x000fe20008000000 */
[----:B------:R-:W-:Y:S02]  /*0b10*/  UMOV UR36, URZ ;  /* 0x0000003f00247c82 */ /* 0x000fe40008000000 */
[----:B------:R-:W-:-:S04]  /*0b20*/  SHF.R.S32.HI R0, RZ, 0x1f, R157 ;  /* 0x0000001fff007819 */ /* 0x000fc8000001149d */
[CC--:B------:R-:W-:Y:S02]  /*0b30*/  LEA.HI R2, R0.reuse, R157.reuse, RZ, 0x4 ;  /* 0x0000009d00027211 */ /* 0x0c0fe400078f20ff */
[----:B------:R-:W-:Y:S02]  /*0b40*/  LEA.HI R154, R0, R157, RZ, 0x7 ;  /* 0x0000009d009a7211 */ /* 0x000fe400078f38ff */
[----:B------:R-:W-:Y:S01]  /*0b50*/  SHF.R.S32.HI R5, RZ, 0x4, R2 ;  /* 0x00000004ff057819 */ /* 0x000fe20000011402 */
[----:B------:R-:W-:Y:S01]  /*0b60*/  IMAD.U32 R17, RZ, RZ, UR5 ;  /* 0x00000005ff117e24 */ /* 0x000fe2000f8e00ff */
[C---:B------:R-:W-:Y:S02]  /*0b70*/  LOP3.LUT R4, R2.reuse, 0xfffffff0, RZ, 0xc0, !PT ;  /* 0xfffffff002047812 */ /* 0x040fe400078ec0ff */
[----:B------:R-:W-:Y:S02]  /*0b80*/  LEA.HI R2, R2, R5, RZ, 0x1 ;  /* 0x0000000502027211 */ /* 0x000fe400078f08ff */
[----:B------:R-:W-:Y:S01]  /*0b90*/  LOP3.LUT R6, R154, 0xffffff80, RZ, 0xc0, !PT ;  /* 0xffffff809a067812 */ /* 0x000fe200078ec0ff */
[----:B------:R-:W-:Y:S01]  /*0ba0*/  IMAD.IADD R4, R157, 0x1, -R4 ;  /* 0x000000019d047824 */ /* 0x000fe200078e0a04 */
[----:B------:R-:W-:-:S02]  /*0bb0*/  LOP3.LUT R2, R2, 0x1ffffffe, RZ, 0xc0, !PT ;  /* 0x1ffffffe02027812 */ /* 0x000fc400078ec0ff */
[-C--:B------:R-:W-:Y:S01]  /*0bc0*/  LEA.HI R7, R0, R157.reuse, RZ, 0x5 ;  /* 0x0000009d00077211 */ /* 0x080fe200078f28ff */
[----:B------:R-:W-:Y:S01]  /*0bd0*/  IMAD.IADD R153, R157, 0x1, -R6 ;  /* 0x000000019d997824 */ /* 0x000fe200078e0a06 */
[----:B------:R-:W-:Y:S01]  /*0be0*/  SHF.R.S32.HI R154, RZ, 0x7, R154 ;  /* 0x00000007ff9a7819 */ /* 0x000fe2000001149a */
[----:B------:R-:W-:Y:S01]  /*0bf0*/  IMAD.IADD R2, R5, 0x1, -R2 ;  /* 0x0000000105027824 */ /* 0x000fe200078e0a02 */
[----:B------:R-:W-:Y:S02]  /*0c00*/  SHF.R.S32.HI R7, RZ, 0x5, R7 ;  /* 0x00000005ff077819 */ /* 0x000fe40000011407 */
[----:B------:R-:W-:Y:S01]  /*0c10*/  SHF.R.S32.HI R8, RZ, 0x1f, R153 ;  /* 0x0000001fff087819 */ /* 0x000fe20000011499 */
[----:B------:R-:W-:Y:S01]  /*0c20*/  IMAD.SHL.U32 R2, R2, 0x8, RZ ;  /* 0x0000000802027824 */ /* 0x000fe200078e00ff */
[----:B------:R-:W-:Y:S01]  /*0c30*/  LEA.HI R0, R0, R157, RZ, 0x2 ;  /* 0x0000009d00007211 */ /* 0x000fe200078f10ff */
[----:B------:R-:W-:Y:S01]  /*0c40*/  IMAD R155, R7, 0x10, R4 ;  /* 0x00000010079b7824 */ /* 0x000fe200078e0204 */
[----:B------:R-:W-:-:S02]  /*0c50*/  LEA.HI R9, R8, R153, RZ, 0x2 ;  /* 0x0000009908097211 */ /* 0x000fc400078f10ff */
[----:B------:R-:W-:Y:S01]  /*0c60*/  LEA.HI R8, R8, R153, RZ, 0x5 ;  /* 0x0000009908087211 */ /* 0x000fe200078f28ff */
[----:B------:R-:W-:Y:S01]  /*0c70*/  IMAD.U32 R155, R155, 0x20, R2 ;  /* 0x000000209b9b7824 */ /* 0x000fe200078e0002 */
[----:B------:R-:W-:Y:S02]  /*0c80*/  R2UR UR5, R30 ;  /* 0x000000001e0572ca */ /* 0x000fe400000e0000 */
[----:B------:R-:W-:Y:S02]  /*0c90*/  SHF.R.S32.HI R8, RZ, 0x5, R8 ;  /* 0x00000005ff087819 */ /* 0x000fe40000011408 */
[----:B------:R-:W-:Y:S02]  /*0ca0*/  SHF.R.S32.HI R146, RZ, 0x2, R0 ;  /* 0x00000002ff927819 */ /* 0x000fe40000011400 */
[----:B--2---:R-:W-:Y:S02]  /*0cb0*/  R2UR UR4, R3 ;  /* 0x00000000030472ca */ /* 0x004fe400000e0000 */
[----:B------:R-:W-:-:S04]  /*0cc0*/  SHF.R.S32.HI R3, RZ, 0x1f, R4 ;  /* 0x0000001fff037819 */ /* 0x000fc80000011404 */
[CC--:B------:R-:W-:Y:S02]  /*0cd0*/  LEA.HI R5, R3.reuse, R4.reuse, RZ, 0x3 ;  /* 0x0000000403057211 */ /* 0x0c0fe400078f18ff */
[----:B------:R-:W-:-:S03]  /*0ce0*/  LEA.HI R3, R3, R4, RZ, 0x2 ;  /* 0x0000000403037211 */ /* 0x000fc600078f10ff */
[----:B------:R-:W-:Y:S01]  /*0cf0*/  IMAD.SHL.U32 R6, R5, 0x10, RZ ;  /* 0x0000001005067824 */ /* 0x000fe200078e00ff */
[----:B------:R-:W-:Y:S01]  /*0d00*/  LOP3.LUT R5, R3, 0x7fffffc, RZ, 0xc0, !PT ;  /* 0x07fffffc03057812 */ /* 0x000fe200078ec0ff */
[----:B------:R-:W-:Y:S01]  /*0d10*/  ULOP3.LUT UR4, UR4, 0x1, URZ, 0xfc, !UPT ;  /* 0x0000000104047892 */ /* 0x000fe2000f8efc3f */
[----:B------:R-:W-:Y:S02]  /*0d20*/  SHF.R.S32.HI R3, RZ, 0x2, R3 ;  /* 0x00000002ff037819 */ /* 0x000fe40000011403 */
[----:B------:R-:W-:Y:S01]  /*0d30*/  LOP3.LUT R6, R6, 0x7fffff80, RZ, 0xc0, !PT ;  /* 0x7fffff8006067812 */ /* 0x000fe200078ec0ff */
[----:B------:R-:W-:Y:S01]  /*0d40*/  IMAD.IADD R5, R4, 0x1, -R5 ;  /* 0x0000000104057824 */ /* 0x000fe200078e0a05 */
[--C-:B------:R-:W-:Y:S01]  /*0d50*/  SHF.R.S32.HI R4, RZ, 0x1f, R9.reuse ;  /* 0x0000001fff047819 */ /* 0x100fe20000011409 */
[----:B------:R-:W-:Y:S01]  /*0d60*/  IMAD.SHL.U32 R3, R3, 0x40, RZ ;  /* 0x0000004003037824 */ /* 0x000fe200078e00ff */
[----:B------:R-:W-:Y:S01]  /*0d70*/  LEA R6, R7, R6, 0x8 ;  /* 0x0000000607067211 */ /* 0x000fe200078e40ff */
[----:B------:R-:W-:Y:S01]  /*0d80*/  IMAD.U32 R156, RZ, RZ, UR4 ;  /* 0x00000004ff9c7e24 */ /* 0x000fe2000f8e00ff */
[----:B------:R-:W-:Y:S01]  /*0d90*/  SHF.R.S32.HI R7, RZ, 0x2, R9 ;  /* 0x00000002ff077819 */ /* 0x000fe20000011409 */
[----:B------:R-:W-:Y:S01]  /*0da0*/  UMOV UR4, URZ ;  /* 0x0000003f00047c82 */ /* 0x000fe20008000000 */
[----:B------:R-:W-:Y:S01]  /*0db0*/  LOP3.LUT R3, R3, 0x40, RZ, 0xc0, !PT ;  /* 0x0000004003037812 */ /* 0x000fe200078ec0ff */
[----:B------:R-:W-:Y:S01]  /*0dc0*/  IMAD R6, R5, 0x10, R6 ;  /* 0x0000001005067824 */ /* 0x000fe200078e0206 */
[----:B------:R-:W-:Y:S01]  /*0dd0*/  LEA.HI R4, R4, R7, RZ, 0x3 ;  /* 0x0000000704047211 */ /* 0x000fe200078f18ff */
[----:B------:R-:W-:-:S03]  /*0de0*/  IMAD.HI R5, R154, 0x55555556, RZ ;  /* 0x555555569a057827 */ /* 0x000fc600078e02ff */
[----:B------:R-:W-:Y:S01]  /*0df0*/  LOP3.LUT R10, R4, 0xfffffff8, RZ, 0xc0, !PT ;  /* 0xfffffff8040a7812 */ /* 0x000fe200078ec0ff */
[----:B------:R-:W-:Y:S01]  /*0e00*/  IMAD.U32 R152, RZ, RZ, UR4 ;  /* 0x00000004ff987e24 */ /* 0x000fe2000f8e00ff */
[----:B------:R-:W-:Y:S02]  /*0e10*/  LOP3.LUT R4, R3, 0x8, R2, 0xf8, !PT ;  /* 0x0000000803047812 */ /* 0x000fe400078ef802 */
[----:B------:R-:W-:Y:S01]  /*0e20*/  SHF.R.U32.HI R3, RZ, 0x3, R3 ;  /* 0x00000003ff037819 */ /* 0x000fe20000011603 */
[----:B------:R-:W-:Y:S01]  /*0e30*/  IMAD.IADD R7, R7, 0x1, -R10 ;  /* 0x0000000107077824 */ /* 0x000fe200078e0a0a */
[----:B------:R-:W-:Y:S02]  /*0e40*/  LEA.HI R5, R5, R5, RZ, 0x1 ;  /* 0x0000000505057211 */ /* 0x000fe400078f08ff */
[----:B------:R-:W-:Y:S01]  /*0e50*/  LOP3.LUT R3, R4, R3, RZ, 0x3c, !PT ;  /* 0x0000000304037212 */ /* 0x000fe200078e3cff */
[----:B------:R-:W-:Y:S01]  /*0e60*/  IMAD R8, R8, 0x10, R7 ;  /* 0x0000001008087824 */ /* 0x000fe200078e0207 */
[----:B------:R-:W-:Y:S01]  /*0e70*/  LOP3.LUT R4, R0, 0x1ffffffc, RZ, 0xc0, !PT ;  /* 0x1ffffffc00047812 */ /* 0x000fe200078ec0ff */
[----:B------:R-:W-:-:S02]  /*0e80*/  IMAD R5, R5, -0x3, R154 ;  /* 0xfffffffd05057824 */ /* 0x000fc400078e029a */
[----:B------:R-:W-:Y:S01]  /*0e90*/  IMAD.IADD R2, R3, 0x1, R6 ;  /* 0x0000000103027824 */ /* 0x000fe200078e0206 */
[----:B------:R-:W-:Y:S01]  /*0ea0*/  LOP3.LUT R6, R9, 0x7ffffffc, RZ, 0xc0, !PT ;  /* 0x7ffffffc09067812 */ /* 0x000fe200078ec0ff */
[----:B------:R-:W-:Y:S02]  /*0eb0*/  IMAD.IADD R4, R157, 0x1, -R4 ;  /* 0x000000019d047824 */ /* 0x000fe400078e0a04 */
[----:B------:R-:W-:Y:S01]  /*0ec0*/  IMAD R144, R5, 0x40, R8 ;  /* 0x0000004005907824 */ /* 0x000fe200078e0208 */
[----:B------:R-:W-:Y:S01]  /*0ed0*/  LEA R2, R2, UR37, 0x1 ;  /* 0x0000002502027c11 */ /* 0x000fe2000f8e08ff */
[----:B------:R-:W-:Y:S01]  /*0ee0*/  IMAD.IADD R23, R153, 0x1, -R6 ;  /* 0x0000000199177824 */ /* 0x000fe200078e0a06 */
[----:B------:R-:W-:-:S07]  /*0ef0*/  SHF.L.U32 R22, R4, 0x3, RZ ;  /* 0x0000000304167819 */ /* 0x000fce00000006ff */
.L_x_9961:
[----:B0-2--5:R-:W0:Y:S01]  /*0f00*/  LDC.64 R4, c[0x0][0xc60] ;  /* 0x00031800ff047b82 */ /* 0x025e220000000a00 */
[----:B------:R-:W-:Y:S01]  /*0f10*/  ULDC.64 UR10, c[0x0][0x208] ;  /* 0x00008200000a7ab9 */ /* 0x000fe20000000a00 */
[----:B------:R-:W-:Y:S01]  /*0f20*/  ULDC.64 UR6, c[0x0][0xa28] ;  /* 0x00028a0000067ab9 */ /* 0x000fe20000000a00 */
[----:B------:R-:W-:Y:S01]  /*0f30*/  ULDC.64 UR8, c[0x0][0xa18] ;  /* 0x0002860000087ab9 */ /* 0x000fe20000000a00 */
[----:B0-----:R-:W-:-:S06]  /*0f40*/  IMAD.WIDE R4, R31, 0x4, R4 ;  /* 0x000000041f047825 */ /* 0x001fcc00078e0204 */
[----:B------:R-:W2:Y:S01]  /*0f50*/  LDG.E R4, desc[UR10][R4.64] ;  /* 0x0000000a04047981 */ /* 0x000ea2000c1e1900 */
        /* <DEDUP_REMOVED lines=16> */
[----:B------:R-:W-:Y:S01]  /*1060*/  ULDC.64 UR6, c[0x0][0x3f8] ;  /* 0x0000fe0000067ab9 */ /* 0x000fe20000000a00 */
[----:B-1----:R-:W-:-:S03]  /*1070*/  IMAD.U32 R6, RZ, RZ, UR8 ;  /* 0x00000008ff067e24 */ /* 0x002fc6000f8e00ff */
[----:B------:R-:W-:Y:S01]  /*1080*/  IMAD.U32 R7, RZ, RZ, UR9 ;  /* 0x00000009ff077e24 */ /* 0x000fe2000f8e00ff */
[----:B------:R-:W2:Y:S01]  /*1090*/  @P0 LDG.E R4, desc[UR10][R4.64] ;  /* 0x0000000a04040981 */ /* 0x000ea2000c1e1900 */
[----:B------:R-:W-:Y:S01]  /*10a0*/  UISETP.NE.U32.AND UP0, UPT, UR6, URZ, UPT ;  /* 0x0000003f0600728c */ /* 0x000fe2000bf05070 */
[----:B------:R-:W-:Y:S02]  /*10b0*/  ULDC UR8, c[0x0][0x2e0] ;  /* 0x0000b80000087ab9 */ /* 0x000fe40000000800 */
[----:B---3--:R-:W3:Y:S01]  /*10c0*/  @P2 LDG.E R6, desc[UR10][R6.64] ;  /* 0x0000000a06062981 */ /* 0x008ee2000c1e1900 */
        /* <DEDUP_REMOVED lines=13> */
[----:B------:R-:W-:Y:S06]  /*11a0*/  @P2 BRA `(.L_x_9916) ;  /* 0x0000000000402947 */ /* 0x000fec0003800000 */
        /* <DEDUP_REMOVED lines=16> */
.L_x_9916:
        /* <DEDUP_REMOVED lines=13> */
.L_x_9917:
        /* <DEDUP_REMOVED lines=15> */
.L_x_9918:
[----:B------:R-:W-:Y:S01]  /*1470*/  R2UR UR9, R17 ;  /* 0x00000000110972ca */ /* 0x000fe200000e0000 */
[----:B------:R-:W-:Y:S01]  /*1480*/  UIADD3 UR6, -UR4, UR8, URZ ;  /* 0x0000000804067290 */ /* 0x000fe2000fffe13f */
[----:B------:R-:W-:Y:S01]  /*1490*/  R2UR UR7, R18 ;  /* 0x00000000120772ca */ /* 0x000fe200000e0000 */
[----:B------:R-:W-:Y:S01]  /*14a0*/  UMOV UR5, 0xc0 ;  /* 0x000000c000057882 */ /* 0x000fe20000000000 */
[----:B------:R-:W-:Y:S01]  /*14b0*/  PLOP3.LUT P0, PT, PT, PT, PT, 0x80, 0x0 ;  /* 0x000000000000781c */ /* 0x000fe20003f0f070 */
[----:B------:R-:W-:Y:S01]  /*14c0*/  UIADD3 UR4, UR6, 0x8f, URZ ;  /* 0x0000008f06047890 */ /* 0x000fe2000fffe03f */
[----:B------:R-:W-:Y:S01]  /*14d0*/  IMAD.MOV.U32 R3, RZ, RZ, RZ ;  /* 0x000000ffff037224 */ /* 0x000fe200078e00ff */
[----:B------:R-:W-:Y:S01]  /*14e0*/  MOV R0, RZ ;  /* 0x000000ff00007202 */ /* 0x000fe20000000f00 */
[----:B------:R-:W-:Y:S01]  /*14f0*/  IMAD.U32 R19, RZ, RZ, UR6 ;  /* 0x00000006ff137e24 */ /* 0x000fe2000f8e00ff */
[----:B------:R-:W-:Y:S01]  /*1500*/  CS2R R34, SRZ ;  /* 0x0000000000227805 */ /* 0x000fe2000001ff00 */
[----:B------:R-:W-:Y:S01]  /*1510*/  IMAD.MOV.U32 R71, RZ, RZ, RZ ;  /* 0x000000ffff477224 */ /* 0x000fe200078e00ff */
[----:B------:R-:W-:Y:S01]  /*1520*/  CS2R R48, SRZ ;  /* 0x0000000000307805 */ /* 0x000fe2000001ff00 */
[----:B------:R-:W-:Y:S01]  /*1530*/  IMAD.MOV.U32 R16, RZ, RZ, RZ ;  /* 0x000000ffff107224 */ /* 0x000fe200078e00ff */
[----:B------:R-:W-:Y:S01]  /*1540*/  UIMAD UR5, UR9, UR5, 0x14f ;  /* 0x0000014f090574a4 */ /* 0x000fe2000f8e0205 */
[----:B------:R-:W-:-:S02]  /*1550*/  CS2R R38, SRZ ;  /* 0x0000000000267805 */ /* 0x000fc4000001ff00 */
        /* <DEDUP_REMOVED lines=27> */
[----:B------:R-:W-:Y:S02]  /*1710*/  IMAD.MOV.U32 R12, RZ, RZ, RZ ;  /* 0x000000ffff0c7224 */ /* 0x000fe400078e00ff */
[----:B------:R-:W-:Y:S02]  /*1720*/  IMAD.MOV.U32 R81, RZ, RZ, RZ ;  /* 0x000000ffff517224 */ /* 0x000fe400078e00ff */
[----:B------:R-:W-:Y:S01]  /*1730*/  IMAD.MOV.U32 R14, RZ, RZ, RZ ;  /* 0x000000ffff0e7224 */ /* 0x000fe200078e00ff */
[----:B------:R-:W-:Y:S01]  /*1740*/  PLOP3.LUT P1, PT, PT, PT, UP0, 0x80, 0x0 ;  /* 0x000000000000781c */ /* 0x000fe20003f2f008 */
[----:B------:R-:W-:-:S02]  /*1750*/  IMAD.MOV.U32 R69, RZ, RZ, RZ ;  /* 0x000000ffff457224 */ /* 0x000fc400078e00ff */
[----:B------:R-:W-:Y:S02]  /*1760*/  IMAD.MOV.U32 R20, RZ, RZ, RZ ;  /* 0x000000ffff147224 */ /* 0x000fe400078e00ff */
[----:B------:R-:W-:-:S08]  /*1770*/  IMAD.MOV.U32 R83, RZ, RZ, RZ ;  /* 0x000000ffff537224 */ /* 0x000fd000078e00ff */
[----:B------:R-:W-:Y:S05]  /*1780*/  @!P1 BRA `(.L_x_9919) ;  /* 0x000000dc00849947 */ /* 0x000fea0003800000 */
[----:B------:R-:W0:Y:S01]  /*1790*/  SHFL.IDX PT, R0, R154, RZ, 0x1f ;  /* 0x00001fff9a007589 */ /* 0x000e2200000e0000 */
[----:B------:R-:W-:-:S04]  /*17a0*/  UIADD3 UR6, UR37, 0x24300, URZ ;  /* 0x0002430025067890 */ /* 0x000fc8000fffe03f */
[----:B------:R-:W-:-:S06]  /*17b0*/  ULOP3.LUT UP0, URZ, UR6, 0x9f, URZ, 0xc0, !UPT ;  /* 0x0000009f063f7892 */ /* 0x000fcc000f80c03f */
[----:B------:R-:W-:Y:S02]  /*17c0*/  PLOP3.LUT P0, PT, PT, PT, UP0, 0x80, 0x0 ;  /* 0x000000000000781c */ /* 0x000fe40003f0f008 */
[----:B0-----:R-:W-:-:S13]  /*17d0*/  R2UR UR7, R0 ;  /* 0x00000000000772ca */ /* 0x001fda00000e0000 */
        /* <DEDUP_REMOVED lines=28> */
.L_x_9920:
        /* <DEDUP_REMOVED lines=11> */
.L_x_10049:
[----:B------:R-:W-:Y:S05]  /*1a50*/  @!P0 BRA `(.L_x_9922) ;  /* 0x0000000000048947 */ /* 0x000fea0003800000 */
[----:B------:R-:W-:Y:S01]  /*1a60*/  BPT.TRAP 0x1 ;  /* 0x000000040000795c */ /* 0x000fe20000300000 */
.L_x_9922:
[----:B0-----:R-:W-:Y:S02]  /*1a70*/  IMAD.U32 R0, RZ, RZ, UR36 ;  /* 0x00000024ff007e24 */ /* 0x001fe4000f8e00ff */
[----:B------:R-:W-:-:S03]  /*1a80*/  IMAD.U32 R3, RZ, RZ, UR60 ;  /* 0x0000003cff037e24 */ /* 0x000fc6000f8e00ff */
[----:B------:R-:W-:Y:S02]  /*1a90*/  LEA R0, R0, UR37, 0x3 ;  /* 0x0000002500007c11 */ /* 0x000fe4000f8e18ff */
[----:B------:R-:W-:-:S04]  /*1aa0*/  SHF.L.U32 R3, R3, 0x1f, RZ ;  /* 0x0000001f03037819 */ /* 0x000fc800000006ff */
[----:B------:R0:W1:Y:S01]  /*1ab0*/  SYNCS.PHASECHK.TRANS64.TRYWAIT P2, [R0+URZ+0x31c30], R3 ;  /* 0x031c3003000075a7 */ /* 0x000062000804017f */
[----:B------:R-:W-:Y:S05]  /*1ac0*/  @!P0 BRA `(.L_x_9923) ;  /* 0x0000000000048947 */ /* 0x000fea0003800000 */
[----:B------:R-:W-:Y:S01]  /*1ad0*/  BPT.TRAP 0x1 ;  /* 0x000000040000795c */ /* 0x000fe20000300000 */
.L_x_9923:
[----:B------:R-:W2:Y:S01]  /*1ae0*/  S2R R4, SR_TID.X ;  /* 0x0000000000047919 */ /* 0x000ea20000002100 */
[----:B------:R-:W-:Y:S01]  /*1af0*/  IMAD.MOV.U32 R71, RZ, RZ, RZ ;  /* 0x000000ffff477224 */ /* 0x000fe200078e00ff */
[----:B--2---:R-:W-:Y:S01]  /*1b00*/  LOP3.LUT P1, RZ, R4, 0x7f, RZ, 0xc0, !PT ;  /* 0x0000007f04ff7812 */ /* 0x004fe2000782c0ff */
[----:B-1----:R-:W-:-:S12]  /*1b10*/  @P2 BRA `(.L_x_9924) ;  /* 0x0000000000082947 */ /* 0x002fd80003800000 */
[----:B------:R-:W1:Y:S02]  /*1b20*/  SYNCS.PHASECHK.TRANS64.TRYWAIT P2, [R0+URZ+0x31c30], R3 ;  /* 0x031c3003000075a7 */ /* 0x000e64000804017f */
[----:B-1----:R-:W-:Y:S05]  /*1b30*/  @!P2 BRA `(.L_x_9925) ;  /* 0x000001400078a947 */ /* 0x002fea0003800000 */
.L_x_9924:
[----:B------:R-:W-:Y:S05]  /*1b40*/  WARPSYNC.ALL ;  /* 0x0000000000007948 */ /* 0x000fea0003800000 */
[----:B------:R-:W-:Y:S01]  /*1b50*/  UIADD3 UR4, UR37, 0x16a00, URZ ;  /* 0x00016a0025047890 */ /* 0x000fe2000fffe03f */
[----:B------:R-:W-:Y:S01]  /*1b60*/  WARPGROUP.ARRIVE ;  /* 0x00000000000079c5 */ /* 0x000fe20000000000 */
[----:B------:R-:W-:Y:S01]  /*1b70*/  ULOP3.LUT UR5, UR39, 0x10000, URZ, 0xfc, !UPT ;  /* 0x0001000027057892 */ /* 0x000fe2000f8efc3f */
[----:B------:R-:W-:Y:S01]  /*1b80*/  R2UR UR57, R19 ;  /* 0x00000000133972ca */ /* 0x000fe200000e0000 */
[----:B------:R-:W-:Y:S01]  /*1b90*/  USHF.R.U32.HI UR4, URZ, 0x4, UR4 ;  /* 0x000000043f047899 */ /* 0x000fe20008011604 */
[----:B------:R-:W-:Y:S01]  /*1ba0*/  R2UR UR58, R18 ;  /* 0x00000000123a72ca */ /* 0x000fe200000e0000 */
[----:B------:R-:W-:Y:S01]  /*1bb0*/  UMOV UR29, 0x80000020 ;  /* 0x80000020001d7882 */ /* 0x000fe20000000000 */
[----:B------:R-:W-:Y:S01]  /*1bc0*/  UMOV UR31, 0x80000020 ;  /* 0x80000020001f7882 */ /* 0x000fe20000000000 */
[----:B------:R-:W-:Y:S01]  /*1bd0*/  ULOP3.LUT UR4, UR4, 0x3fff, URZ, 0xc0, !UPT ;  /* 0x00003fff04047892 */ /* 0x000fe2000f8ec03f */
[----:B------:R-:W-:Y:S01]  /*1be0*/  R2UR UR56, R17 ;  /* 0x00000000113872ca */ /* 0x000fe200000e0000 */
[----:B------:R-:W-:Y:S01]  /*1bf0*/  UMOV UR28, UR5 ;  /* 0x00000005001c7c82 */ /* 0x000fe20008000000 */
[----:B------:R-:W-:Y:S01]  /*1c00*/  UMOV UR9, UR29 ;  /* 0x0000001d00097c82 */ /* 0x000fe20008000000 */
[----:B------:R-:W-:Y:S01]  /*1c10*/  ULOP3.LUT UR6, UR4, 0x10000, URZ, 0xfc, !UPT ;  /* 0x0001000004067892 */ /* 0x000fe2000f8efc3f */
[----:B01----:R-:W-:Y:S01]  /*1c20*/  @!P1 VIADD R0, R0, 0x31c40 ;  /* 0x00031c4000009836 */ /* 0x003fe20000000000 */
[----:B------:R-:W-:Y:S01]  /*1c30*/  UMOV UR8, UR28 ;  /* 0x0000001c00087c82 */ /* 0x000fe20008000000 */
[----:B------:R-:W-:Y:S01]  /*1c40*/  UMOV UR11, 0x80000020 ;  /* 0x80000020000b7882 */ /* 0x000fe20000000000 */
[----:B------:R-:W-:Y:S01]  /*1c50*/  UIMAD UR4, UR36, 0x6c0, UR6 ;  /* 0x000006c0240478a4 */ /* 0x000fe2000f8e0206 */
[----:B------:R-:W-:Y:S01]  /*1c60*/  UMOV UR12, UR28 ;  /* 0x0000001c000c7c82 */ /* 0x000fe20008000000 */
[----:B------:R-:W-:-:S02]  /*1c70*/  UMOV UR13, UR29 ;  /* 0x0000001d000d7c82 */ /* 0x000fc40008000000 */
[----:B------:R-:W-:Y:S02]  /*1c80*/  UIADD3 UR10, UR4, 0x40, URZ ;  /* 0x00000040040a7890 */ /* 0x000fe4000fffe03f */
[----:B------:R-:W-:Y:S02]  /*1c90*/  UIADD3 UR14, UR4, 0x80, URZ ;  /* 0x00000080040e7890 */ /* 0x000fe4000fffe03f */
[----:B------:R-:W-:Y:S01]  /*1ca0*/  UMOV UR30, UR4 ;  /* 0x00000004001e7c82 */ /* 0x000fe20008000000 */
[----:B------:R-:W-:Y:S01]  /*1cb0*/  UMOV UR15, 0x80000020 ;  /* 0x80000020000f7882 */ /* 0x000fe20000000000 */
[----:B------:R-:W-:Y:S01]  /*1cc0*/  HGMMA.64x16x16.F32.BF16 R96, gdesc[UR28], RZ, !UPT, gsb0 ;  /* 0x002000001c6079f0 */ /* 0x000fe2000c0018ff */
        /* <DEDUP_REMOVED lines=57> */
[----:B------:R-:W-:Y:S03]  /*2060*/  HGMMA.64x16x16.F32.BF16 R40, gdesc[UR28], RZ, !UPT, gsb0 ;  /* 0x002000001c2879f0 */ /* 0x000fe6000c0018ff */
        /* <DEDUP_REMOVED lines=161> */
[----:B------:R-:W-:Y:S02]  /*2a80*/  UIMAD UR7, UR38, -0x90, UR57 ;  /* 0xffffff70260778a4 */ /* 0x000fe4000f8e0239 */
[----:B------:R-:W-:Y:S02]  /*2a90*/  UIADD3 UR38, UR38, -0x2, URZ ;  /* 0xfffffffe26267890 */ /* 0x000fe4000fffe03f */
[----:B------:R-:W-:-:S02]  /*2aa0*/  UIADD3 UR10, UR7, 0x90, URZ ;  /* 0x00000090070a7890 */ /* 0x000fc4000fffe03f */
[----:B------:R-:W-:Y:S01]  /*2ab0*/  UIADD3 UR7, -UR58, 0x91, UR7 ;  /* 0x000000913a077890 */ /* 0x000fe2000fffe107 */
        /* <DEDUP_REMOVED lines=148> */
[----:B------:R-:W-:Y:S02]  /*3400*/  IMAD.U32 R73, RZ, RZ, UR56 ;  /* 0x00000038ff497e24 */ /* 0x000fe4000f8e00ff */
[----:B------:R-:W-:Y:S01]  /*3410*/  FMUL.FTZ R15, R74, UR5 ;  /* 0x000000054a0f7c20 */ /* 0x000fe20008410000 */
[----:B------:R-:W-:Y:S01]  /*3420*/  HGMMA.64x16x16.F32.BF16 R56, gdesc[UR24], R56, gsb0 ;  /* 0x00200000183879f0 */ /* 0x000fe20008001838 */
[----:B------:R-:W-:Y:S01]  /*3430*/  UIADD3 UR26, UR4, 0x5c2, URZ ;  /* 0x000005c2041a7890 */ /* 0x000fe2000fffe03f */
[----:B------:R-:W-:Y:S01]  /*3440*/  IMAD.U32 R76, RZ, RZ, UR10 ;  /* 0x0000000aff4c7e24 */ /* 0x000fe2000f8e00ff */
[----:B------:R-:W-:Y:S01]  /*3450*/  UMOV UR27, 0x80000020 ;  /* 0x80000020001b7882 */ /* 0x000fe20000000000 */
[----:B------:R-:W-:-:S02]  /*3460*/  IMAD.U32 R78, RZ, RZ, UR7 ;  /* 0x00000007ff4e7e24 */ /* 0x000fc4000f8e00ff */
[----:B------:R-:W-:Y:S01]  /*3470*/  FMUL.FTZ R64, R79, UR5 ;  /* 0x000000054f407c20 */ /* 0x000fe20008410000 */
[----:B------:R-:W-:Y:S02]  /*3480*/  IMAD R73, R73, 0xc0, R144 ;  /* 0x000000c049497824 */ /* 0x000fe400078e0290 */
[----:B------:R-:W-:Y:S01]  /*3490*/  FMUL.FTZ R84, R72, UR5 ;  /* 0x0000000548547c20 */ /* 0x000fe20008410000 */
[----:B------:R-:W-:Y:S02]  /*34a0*/  IMAD R76, R23, -0x2, R76 ;  /* 0xfffffffe174c7824 */ /* 0x000fe400078e024c */
[----:B------:R-:W-:Y:S01]  /*34b0*/  FMUL.FTZ R90, R77, UR5 ;  /* 0x000000054d5a7c20 */ /* 0x000fe20008410000 */
[----:B------:R-:W-:Y:S02]  /*34c0*/  IMAD R78, R23, -0x2, R78 ;  /* 0xfffffffe174e7824 */ /* 0x000fe400078e024e */
[----:B------:R-:W-:Y:S01]  /*34d0*/  FMUL.FTZ R20, R75, UR5 ;  /* 0x000000054b147c20 */ /* 0x000fe20008410000 */
[----:B------:R-:W-:Y:S02]  /*34e0*/  MUFU.TANH R86, R86 ;  /* 0x0000005600567308 */ /* 0x000fe40000002400 */
[----:B------:R-:W-:-:S02]  /*34f0*/  VIADDMNMX R74, R73, R78, R76, PT ;  /* 0x0000004e494a7246 */ /* 0x000fc4000380014c */
[----:B------:R-:W-:Y:S02]  /*3500*/  IADD3 R73, R78, 0x8, R73 ;  /* 0x000000084e497810 */ /* 0x000fe40007ffe049 */
[C---:B------:R-:W-:Y:S02]  /*3510*/  ISETP.GT.AND P3, PT, R74.reuse, RZ, PT ;  /* 0x000000ff4a00720c */ /* 0x040fe40003f64270 */
[----:B------:R-:W5:Y:S01]  /*3520*/  MUFU.TANH R84, R84 ;  /* 0x0000005400547308 */ /* 0x000f620000002400 */
[C---:B------:R-:W-:Y:S02]  /*3530*/  ISETP.GT.AND P2, PT, R74.reuse, 0x1, PT ;  /* 0x000000014a00780c */ /* 0x040fe40003f44270 */
[----:B------:R-:W-:Y:S02]  /*3540*/  ISETP.GT.AND P5, PT, R74, 0x8, PT ;  /* 0x000000084a00780c */ /* 0x000fe40003fa4270 */
[----:B0-----:R-:W-:Y:S02]  /*3550*/  FSEL R79, R65, -INF , P3 ;  /* 0xff800000414f7808 */ /* 0x001fe40001800000 */
[----:B-1----:R-:W-:Y:S01]  /*3560*/  FSEL R91, R66, -INF , P2 ;  /* 0xff800000425b7808 */ /* 0x002fe20001000000 */
[----:B------:R-:W0:Y:S01]  /*3570*/  MUFU.TANH R92, R92 ;  /* 0x0000005c005c7308 */ /* 0x000e220000002400 */
[----:B------:R-:W-:-:S02]  /*3580*/  ISETP.GT.AND P6, PT, R74, 0x9, PT ;  /* 0x000000094a00780c */ /* 0x000fc40003fc4270 */
[----:B--2---:R-:W-:Y:S02]  /*3590*/  FSEL R93, R67, -INF , P5 ;  /* 0xff800000435d7808 */ /* 0x004fe40002800000 */
[----:B------:R-:W-:Y:S02]  /*35a0*/  ISETP.GT.AND P4, PT, R74, 0x10, PT ;  /* 0x000000104a00780c */ /* 0x000fe40003f84270 */
[----:B---3--:R-:W-:Y:S01]  /*35b0*/  FSEL R97, R68, -INF , P6 ;  /* 0xff80000044617808 */ /* 0x008fe20003000000 */
[----:B------:R-:W1:Y:S01]  /*35c0*/  MUFU.TANH R90, R90 ;  /* 0x0000005a005a7308 */ /* 0x000e620000002400 */
[C---:B------:R-:W-:Y:S02]  /*35d0*/  ISETP.GT.AND P3, PT, R74.reuse, 0x11, PT ;  /* 0x000000114a00780c */ /* 0x040fe40003f64270 */
[----:B----4-:R-:W-:Y:S02]  /*35e0*/  FSEL R95, R69, -INF , P4 ;  /* 0xff800000455f7808 */ /* 0x010fe40002000000 */
[----:B------:R-:W-:-:S02]  /*35f0*/  ISETP.GT.AND P2, PT, R74, 0x18, PT ;  /* 0x000000184a00780c */ /* 0x000fc40003f44270 */
[----:B-----5:R-:W-:Y:S01]  /*3600*/  FSEL R87, R70, -INF , P3 ;  /* 0xff80000046577808 */ /* 0x020fe20001800000 */
[----:B------:R-:W-:Y:S01]  /*3610*/  MUFU.TANH R12, R12 ;  /* 0x0000000c000c7308 */ /* 0x000fe20000002400 */
[----:B------:R-:W-:Y:S02]  /*3620*/  ISETP.GT.AND P5, PT, R74, 0x19, PT ;  /* 0x000000194a00780c */ /* 0x000fe40003fa4270 */
[----:B------:R-:W-:Y:S02]  /*3630*/  FSEL R85, R88, -INF , P2 ;  /* 0xff80000058557808 */ /* 0x000fe40001000000 */
[----:B------:R-:W-:Y:S02]  /*3640*/  ISETP.GT.AND P4, PT, R74, 0x20, PT ;  /* 0x000000204a00780c */ /* 0x000fe40003f84270 */
[----:B------:R-:W-:Y:S01]  /*3650*/  FSEL R77, R89, -INF , P5 ;  /* 0xff800000594d7808 */ /* 0x000fe20002800000 */
[----:B------:R-:W-:Y:S02]  /*3660*/  WARPGROUP.DEPBAR.LE gsb0, 0x0 ;  /* 0x00008000000079c5 */ /* 0x000fe40000010000 */
[----:B------:R-:W-:Y:S01]  /*3670*/  WARPGROUP.ARRIVE ;  /* 0x00000000000079c5 */ /* 0x000fe20000000000 */
[----:B------:R-:W-:Y:S01]  /*3680*/  FMUL.FTZ R96, R56, UR5 ;  /* 0x0000000538607c20 */ /* 0x000fe20008410000 */
[----:B------:R-:W-:Y:S01]  /*3690*/  FMUL.FTZ R56, R58, UR5 ;  /* 0x000000053a387c20 */ /* 0x000fe20008410000 */
[----:B------:R-:W-:Y:S01]  /*36a0*/  FMUL.FTZ R58, R62, UR5 ;  /* 0x000000053e3a7c20 */ /* 0x000fe20008410000 */
[----:B------:R-:W-:Y:S01]  /*36b0*/  ISETP.GT.AND P3, PT, R74, 0x21, PT ;  /* 0x000000214a00780c */ /* 0x000fe20003f64270 */
[----:B------:R-:W-:Y:S01]  /*36c0*/  FMUL.FTZ R98, R61, UR5 ;  /* 0x000000053d627c20 */ /* 0x000fe20008410000 */
[----:B------:R-:W-:Y:S01]  /*36d0*/  HGMMA.64x16x16.F32.BF16 R48, gdesc[UR24], R48, gsb0 ;  /* 0x00200000183079f0 */ /* 0x000fe20008001830 */
[----:B------:R-:W-:Y:S01]  /*36e0*/  UIADD3 UR26, UR4, 0x602, URZ ;  /* 0x00000602041a7890 */ /* 0x000fe2000fffe03f */
[----:B------:R-:W-:Y:S01]  /*36f0*/  FSEL R75, R80, -INF , P4 ;  /* 0xff800000504b7808 */ /* 0x000fe20002000000 */
[----:B------:R-:W-:Y:S01]  /*3700*/  UMOV UR27, 0x80000020 ;  /* 0x80000020001b7882 */ /* 0x000fe20000000000 */
[C---:B------:R-:W-:Y:S01]  /*3710*/  ISETP.GT.AND P2, PT, R74.reuse, 0x28, PT ;  /* 0x000000284a00780c */ /* 0x040fe20003f44270 */
[----:B------:R-:W-:Y:S01]  /*3720*/  FMUL.FTZ R94, R57, UR5 ;  /* 0x00000005395e7c20 */ /* 0x000fe20008410000 */
[----:B------:R-:W-:Y:S01]  /*3730*/  FSEL R72, R81, -INF , P3 ;  /* 0xff80000051487808 */ /* 0x000fe20001800000 */
[----:B------:R-:W-:Y:S01]  /*3740*/  FMUL.FTZ R57, R59, UR5 ;  /* 0x000000053b397c20 */ /* 0x000fe20008410000 */
[----:B------:R-:W-:Y:S01]  /*3750*/  ISETP.GT.AND P5, PT, R74, 0x29, PT ;  /* 0x000000294a00780c */ /* 0x000fe20003fa4270 */
[----:B------:R-:W-:Y:S01]  /*3760*/  FMUL.FTZ R59, R63, UR5 ;  /* 0x000000053f3b7c20 */ /* 0x000fe20008410000 */
[----:B------:R-:W-:Y:S01]  /*3770*/  FSEL R70, R82, -INF , P2 ;  /* 0xff80000052467808 */ /* 0x000fe20001000000 */
[----:B------:R-:W2:Y:S01]  /*3780*/  MUFU.TANH R96, R96 ;  /* 0x0000006000607308 */ /* 0x000ea20000002400 */
[----:B------:R-:W-:Y:S01]  /*3790*/  ISETP.GT.AND P4, PT, R74, 0x30, PT ;  /* 0x000000304a00780c */ /* 0x000fe20003f84270 */
[----:B------:R-:W-:Y:S01]  /*37a0*/  FMUL.FTZ R60, R60, UR5 ;  /* 0x000000053c3c7c20 */ /* 0x000fe20008410000 */
[----:B------:R-:W-:-:S02]  /*37b0*/  FSEL R63, R83, -INF , P5 ;  /* 0xff800000533f7808 */ /* 0x000fc40002800000 */
[----:B------:R-:W-:Y:S02]  /*37c0*/  ISETP.GT.AND P2, PT, R74, 0x31, PT ;  /* 0x000000314a00780c */ /* 0x000fe40003f44270 */
[----:B------:R-:W-:Y:S01]  /*37d0*/  FSEL R66, R84, -INF , P4 ;  /* 0xff80000054427808 */ /* 0x000fe20002000000 */
[----:B------:R-:W3:Y:S01]  /*37e0*/  MUFU.TANH R94, R94 ;  /* 0x0000005e005e7308 */ /* 0x000ee20000002400 */
[----:B------:R-:W-:Y:S02]  /*37f0*/  ISETP.GT.AND P3, PT, R74, 0x38, PT ;  /* 0x000000384a00780c */ /* 0x000fe40003f64270 */
[----:B------:R-:W-:Y:S02]  /*3800*/  FSEL R67, R86, -INF , P2 ;  /* 0xff80000056437808 */ /* 0x000fe40001000000 */
[----:B------:R-:W-:Y:S02]  /*3810*/  ISETP.GT.AND P2, PT, R74, 0x39, PT ;  /* 0x000000394a00780c */ /* 0x000fe40003f44270 */
[----:B0-----:R-:W-:Y:S01]  /*3820*/  FSEL R69, R92, -INF , P3 ;  /* 0xff8000005c457808 */ /* 0x001fe20001800000 */
[----:B------:R-:W0:Y:S01]  /*3830*/  MUFU.TANH R60, R60 ;  /* 0x0000003c003c7308 */ /* 0x000e220000002400 */
[----:B------:R-:W-:-:S02]  /*3840*/  ISETP.GT.AND P3, PT, R74, 0x40, PT ;  /* 0x000000404a00780c */ /* 0x000fc40003f64270 */
[----:B-1----:R-:W-:Y:S02]  /*3850*/  FSEL R68, R90, -INF , P2 ;  /* 0xff8000005a447808 */ /* 0x002fe40001000000 */
[----:B------:R-:W-:Y:S02]  /*3860*/  ISETP.GT.AND P2, PT, R74, 0x41, PT ;  /* 0x000000414a00780c */ /* 0x000fe40003f44270 */
[----:B--2---:R-:W-:Y:S01]  /*3870*/  FSEL R65, R96, -INF , P3 ;  /* 0xff80000060417808 */ /* 0x004fe20001800000 */
[----:B------:R-:W-:Y:S01]  /*3880*/  MUFU.TANH R98, R98 ;  /* 0x0000006200627308 */ /* 0x000fe20000002400 */
[----:B------:R-:W-:Y:S02]  /*3890*/  ISETP.GT.AND P3, PT, R74, 0x48, PT ;  /* 0x000000484a00780c */ /* 0x000fe40003f64270 */
[----:B------:R-:W-:-:S04]  /*38a0*/  VIMNMX R78, R76, R73, PT ;  /* 0x000000494c4e7248 */ /* 0x000fc80003fe0100 */
[----:B------:R-:W-:Y:S01]  /*38b0*/  ISETP.GT.AND P4, PT, R78, 0x8, PT ;  /* 0x000000084e00780c */ /* 0x000fe20003f84270 */
[----:B------:R-:W-:Y:S03]  /*38c0*/  MUFU.TANH R13, R13 ;  /* 0x0000000d000d7308 */ /* 0x000fe60000002400 */
[----:B------:R-:W-:-:S05]  /*38d0*/  FSEL R5, R5, -INF , P4 ;  /* 0xff80000005057808 */ /* 0x000fca0002000000 */
[----:B------:R-:W-:Y:S01]  /*38e0*/  MUFU.TANH R14, R14 ;  /* 0x0000000e000e7308 */ /* 0x000fe20000002400 */
[----:B------:R-:W-:Y:S02]  /*38f0*/  WARPGROUP.DEPBAR.LE gsb0, 0x0 ;  /* 0x00008000000079c5 */ /* 0x000fe40000010000 */
[----:B------:R-:W-:Y:S01]  /*3900*/  WARPGROUP.ARRIVE ;  /* 0x00000000000079c5 */ /* 0x000fe20000000000 */
[----:B------:R-:W-:Y:S01]  /*3910*/  FMUL.FTZ R99, R48, UR5 ;  /* 0x0000000530637c20 */ /* 0x000fe20008410000 */
[----:B------:R-:W-:Y:S01]  /*3920*/  FMUL.FTZ R48, R50, UR5 ;  /* 0x0000000532307c20 */ /* 0x000fe20008410000 */
[----:B------:R-:W-:Y:S01]  /*3930*/  FMNMX.FTZ R50, R79, R91, !PT ;  /* 0x0000005b4f327209 */ /* 0x000fe20007810000 */
[----:B------:R-:W-:Y:S01]  /*3940*/  FMUL.FTZ R52, R52, UR5 ;  /* 0x0000000534347c20 */ /* 0x000fe20008410000 */
[----:B------:R-:W-:Y:S01]  /*3950*/  FMUL.FTZ R100, R49, UR5 ;  /* 0x0000000531647c20 */ /* 0x000fe20008410000 */
[----:B------:R-:W-:Y:S01]  /*3960*/  HGMMA.64x16x16.F32.BF16 R40, gdesc[UR24], R40, gsb0 ;  /* 0x00200000182879f0 */ /* 0x000fe20008001828 */
[----:B------:R-:W-:Y:S01]  /*3970*/  UIADD3 UR26, UR4, 0x642, URZ ;  /* 0x00000642041a7890 */ /* 0x000fe2000fffe03f */
[----:B------:R-:W-:Y:S01]  /*3980*/  FMNMX.FTZ R50, R93, R50, !PT ;  /* 0x000000325d327209 */ /* 0x000fe20007810000 */
[----:B------:R-:W-:Y:S01]  /*3990*/  UMOV UR27, 0x80000020 ;  /* 0x80000020001b7882 */ /* 0x000fe20000000000 */
[----:B------:R-:W-:Y:S01]  /*39a0*/  FMUL.FTZ R49, R51, UR5 ;  /* 0x0000000533317c20 */ /* 0x000fe20008410000 */
[----:B------:R-:W-:Y:S01]  /*39b0*/  FMUL.FTZ R53, R53, UR5 ;  /* 0x0000000535357c20 */ /* 0x000fe20008410000 */
[----:B------:R-:W-:Y:S01]  /*39c0*/  FMNMX.FTZ R50, R97, R50, !PT ;  /* 0x0000003261327209 */ /* 0x000fe20007810000 */
[----:B------:R1:W-:Y:S01]  /*39d0*/  MUFU.TANH R51, R52 ;  /* 0x0000003400337308 */ /* 0x0003e20000002400 */
[----:B------:R-:W-:-:S02]  /*39e0*/  ULDC UR4, c[0x0][0x988] ;  /* 0x0002620000047ab9 */ /* 0x000fc40000000800 */
[----:B------:R-:W-:-:S04]  /*39f0*/  FMNMX.FTZ R50, R95, R50, !PT ;  /* 0x000000325f327209 */ /* 0x000fc80007810000 */
[----:B------:R-:W-:Y:S01]  /*3a00*/  FMNMX.FTZ R62, R87, R50, !PT ;  /* 0x00000032573e7209 */ /* 0x000fe20007810000 */
[----:B------:R-:W2:Y:S03]  /*3a10*/  MUFU.TANH R99, R99 ;  /* 0x0000006300637308 */ /* 0x000ea60000002400 */
[----:B------:R-:W-:-:S04]  /*3a20*/  FMNMX.FTZ R62, R85, R62, !PT ;  /* 0x0000003e553e7209 */ /* 0x000fc80007810000 */
[----:B------:R-:W-:Y:S01]  /*3a30*/  FMNMX.FTZ R62, R77, R62, !PT ;  /* 0x0000003e4d3e7209 */ /* 0x000fe20007810000 */
[----:B------:R4:W-:Y:S03]  /*3a40*/  MUFU.TANH R50, R53 ;  /* 0x0000003500327308 */ /* 0x0009e60000002400 */
[----:B------:R-:W-:Y:S02]  /*3a50*/  FMNMX.FTZ R61, R75, R62, !PT ;  /* 0x0000003e4b3d7209 */ /* 0x000fe40007810000 */
[----:B---3--:R-:W-:Y:S02]  /*3a60*/  FSEL R62, R94, -INF , P2 ;  /* 0xff8000005e3e7808 */ /* 0x008fe40001000000 */
[----:B------:R-:W-:Y:S01]  /*3a70*/  FMNMX.FTZ R61, R72, R61, !PT ;  /* 0x0000003d483d7209 */ /* 0x000fe20007810000 */
[----:B------:R-:W3:Y:S01]  /*3a80*/  MUFU.TANH R100, R100 ;  /* 0x0000006400647308 */ /* 0x000ee20000002400 */
[----:B------:R-:W-:-:S02]  /*3a90*/  ISETP.GT.AND P2, PT, R74, 0x49, PT ;  /* 0x000000494a00780c */ /* 0x000fc40003f44270 */
[----:B-1----:R-:W-:Y:S02]  /*3aa0*/  FMNMX.FTZ R52, R70, R61, !PT ;  /* 0x0000003d46347209 */ /* 0x002fe40007810000 */
[----:B0-----:R-:W-:Y:S02]  /*3ab0*/  FSEL R61, R60, -INF , P3 ;  /* 0xff8000003c3d7808 */ /* 0x001fe40001800000 */
[----:B----4-:R-:W-:Y:S01]  /*3ac0*/  FMNMX.FTZ R53, R63, R52, !PT ;  /* 0x000000343f357209 */ /* 0x010fe20007810000 */
[----:B------:R-:W-:Y:S01]  /*3ad0*/  MUFU.TANH R15, R15 ;  /* 0x0000000f000f7308 */ /* 0x000fe20000002400 */
[----:B------:R-:W-:Y:S02]  /*3ae0*/  ISETP.GT.AND P3, PT, R74, 0x50, PT ;  /* 0x000000504a00780c */ /* 0x000fe40003f64270 */
[----:B------:R-:W-:Y:S02]  /*3af0*/  FMNMX.FTZ R52, R66, R53, !PT ;  /* 0x0000003542347209 */ /* 0x000fe40007810000 */
[----:B--2---:R-:W-:-:S02]  /*3b00*/  FSEL R60, R99, -INF , P3 ;  /* 0xff800000633c7808 */ /* 0x004fc40001800000 */
[----:B------:R-:W-:Y:S01]  /*3b10*/  FMNMX.FTZ R52, R67, R52, !PT ;  /* 0x0000003443347209 */ /* 0x000fe20007810000 */
[----:B------:R-:W-:Y:S01]  /*3b20*/  MUFU.TANH R20, R20 ;  /* 0x0000001400147308 */ /* 0x000fe20000002400 */
[----:B------:R-:W-:Y:S02]  /*3b30*/  ISETP.GT.AND P3, PT, R74, 0x58, PT ;  /* 0x000000584a00780c */ /* 0x000fe40003f64270 */
[----:B------:R-:W-:Y:S01]  /*3b40*/  FMNMX.FTZ R53, R69, R52, !PT ;  /* 0x0000003445357209 */ /* 0x000fe20007810000 */
        /* <DEDUP_REMOVED lines=8> */
[----:B------:R-:W-:Y:S01]  /*3bd0*/  FSEL R51, R51, -INF , P3 ;  /* 0xff80000033337808 */ /* 0x000fe20001800000 */
[----:B------:R-:W-:Y:S01]  /*3be0*/  FMUL.FTZ R86, R47, UR5 ;  /* 0x000000052f567c20 */ /* 0x000fe20008410000 */
[----:B------:R-:W-:-:S04]  /*3bf0*/  ISETP.GT.AND P3, PT, R74, 0x60, PT ;  /* 0x000000604a00780c */ /* 0x000fc80003f64270 */
[----:B------:R-:W1:Y:S01]  /*3c00*/  MUFU.TANH R40, R40 ;  /* 0x0000002800287308 */ /* 0x000e620000002400 */
[----:B0-----:R-:W-:-:S04]  /*3c10*/  FMNMX.FTZ R44, R68, R53, !PT ;  /* 0x00000035442c7209 */ /* 0x001fc80007810000 */
[----:B------:R-:W-:-:S03]  /*3c20*/  FMNMX.FTZ R53, R65, R44, !PT ;  /* 0x0000002c41357209 */ /* 0x000fc60007810000 */
[----:B------:R0:W-:Y:S01]  /*3c30*/  MUFU.TANH R81, R45 ;  /* 0x0000002d00517308 */ /* 0x0001e20000002400 */
[----:B------:R-:W-:Y:S02]  /*3c40*/  FMNMX.FTZ R44, R62, R53, !PT ;  /* 0x000000353e2c7209 */ /* 0x000fe40007810000 */
[----:B------:R-:W-:Y:S02]  /*3c50*/  FSEL R53, R98, -INF , P2 ;  /* 0xff80000062357808 */ /* 0x000fe40001000000 */
[----:B------:R-:W-:Y:S02]  /*3c60*/  FMNMX.FTZ R44, R61, R44, !PT ;  /* 0x0000002c3d2c7209 */ /* 0x000fe40007810000 */
[----:B------:R-:W-:Y:S01]  /*3c70*/  ISETP.GT.AND P2, PT, R74, 0x51, PT ;  /* 0x000000514a00780c */ /* 0x000fe20003f44270 */
[----:B------:R-:W2:Y:S01]  /*3c80*/  MUFU.TANH R41, R41 ;  /* 0x0000002900297308 */ /* 0x000ea20000002400 */
[----:B0-----:R-:W-:Y:S02]  /*3c90*/  FMNMX.FTZ R45, R53, R44, !PT ;  /* 0x0000002c352d7209 */ /* 0x001fe40007810000 */
[----:B---3--:R-:W-:-:S02]  /*3ca0*/  FSEL R52, R100, -INF , P2 ;  /* 0xff80000064347808 */ /* 0x008fc40001000000 */
[----:B------:R-:W-:Y:S02]  /*3cb0*/  FMNMX.FTZ R45, R60, R45, !PT ;  /* 0x0000002d3c2d7209 */ /* 0x000fe40007810000 */
[----:B------:R-:W-:Y:S01]  /*3cc0*/  ISETP.GT.AND P2, PT, R74, 0x59, PT ;  /* 0x000000594a00780c */ /* 0x000fe20003f44270 */
[----:B------:R-:W-:Y:S01]  /*3cd0*/  MUFU.TANH R21, R21 ;  /* 0x0000001500157308 */ /* 0x000fe20000002400 */
[----:B------:R-:W-:Y:S02]  /*3ce0*/  FMNMX.FTZ R44, R52, R45, !PT ;  /* 0x0000002d342c7209 */ /* 0x000fe40007810000 */
[----:B------:R-:W-:Y:S02]  /*3cf0*/  FSEL R50, R50, -INF , P2 ;  /* 0xff80000032327808 */ /* 0x000fe40001000000 */
[----:B------:R-:W-:Y:S02]  /*3d00*/  FMNMX.FTZ R83, R51, R44, !PT ;  /* 0x0000002c33537209 */ /* 0x000fe40007810000 */
[----:B-1----:R-:W-:Y:S01]  /*3d10*/  FSEL R45, R40, -INF , P3 ;  /* 0xff800000282d7808 */ /* 0x002fe20001800000 */
[----:B------:R-:W-:Y:S01]  /*3d20*/  MUFU.TANH R64, R64 ;  /* 0x0000004000407308 */ /* 0x000fe20000002400 */
[----:B------:R-:W-:-:S02]  /*3d30*/  ISETP.GT.AND P2, PT, R74, 0x61, PT ;  /* 0x000000614a00780c */ /* 0x000fc40003f44270 */
[----:B------:R-:W-:Y:S02]  /*3d40*/  FMNMX.FTZ R40, R50, R83, !PT ;  /* 0x0000005332287209 */ /* 0x000fe40007810000 */
[C---:B------:R-:W-:Y:S02]  /*3d50*/  ISETP.GT.AND P3, PT, R74.reuse, 0x68, PT ;  /* 0x000000684a00780c */ /* 0x040fe40003f64270 */
[----:B--2---:R-:W-:Y:S01]  /*3d60*/  FSEL R44, R41, -INF , P2 ;  /* 0xff800000292c7808 */ /* 0x004fe20001000000 */
[----:B------:R-:W-:Y:S01]  /*3d70*/  MUFU.TANH R56, R56 ;  /* 0x0000003800387308 */ /* 0x000fe20000002400 */
[----:B------:R-:W-:Y:S02]  /*3d80*/  FMNMX.FTZ R83, R45, R40, !PT ;  /* 0x000000282d537209 */ /* 0x000fe40007810000 */
[----:B------:R-:W-:Y:S01]  /*3d90*/  ISETP.GT.AND P2, PT, R74, 0x69, PT ;  /* 0x000000694a00780c */ /* 0x000fe20003f44270 */
[----:B------:R-:W-:Y:S02]  /*3da0*/  WARPGROUP.DEPBAR.LE gsb0, 0x0 ;  /* 0x00008000000079c5 */ /* 0x000fe40000010000 */
[----:B------:R-:W-:Y:S01]  /*3db0*/  WARPGROUP.ARRIVE ;  /* 0x00000000000079c5 */ /* 0x000fe20000000000 */
[----:B------:R-:W-:Y:S01]  /*3dc0*/  FMUL.FTZ R32, R32, UR5 ;  /* 0x0000000520207c20 */ /* 0x000fe20008410000 */
[----:B------:R-:W-:Y:S01]  /*3dd0*/  FMUL.FTZ R33, R33, UR5 ;  /* 0x0000000521217c20 */ /* 0x000fe20008410000 */
[----:B------:R-:W-:Y:S01]  /*3de0*/  FMUL.FTZ R36, R36, UR5 ;  /* 0x0000000524247c20 */ /* 0x000fe20008410000 */
[----:B------:R-:W-:Y:S01]  /*3df0*/  FMUL.FTZ R37, R37, UR5 ;  /* 0x0000000525257c20 */ /* 0x000fe20008410000 */
[----:B------:R-:W-:Y:S01]  /*3e00*/  FSEL R41, R80, -INF , P3 ;  /* 0xff80000050297808 */ /* 0x000fe20001800000 */
[----:B------:R-:W-:Y:S01]  /*3e10*/  HGMMA.64x16x16.F32.BF16 R24, gdesc[UR32], R24, gsb0 ;  /* 0x00200000201879f0 */ /* 0x000fe20008001818 */
[----:B------:R-:W-:Y:S01]  /*3e20*/  MUFU.TANH R32, R32 ;  /* 0x0000002000207308 */ /* 0x000fe20000002400 */
[----:B------:R-:W-:Y:S01]  /*3e30*/  FMNMX.FTZ R80, R44, R83, !PT ;  /* 0x000000532c507209 */ /* 0x000fe20007810000 */
[----:B------:R-:W-:Y:S01]  /*3e40*/  FMUL.FTZ R88, R34, UR5 ;  /* 0x0000000522587c20 */ /* 0x000fe20008410000 */
[C---:B------:R-:W-:Y:S01]  /*3e50*/  ISETP.GT.AND P3, PT, R74.reuse, 0x70, PT ;  /* 0x000000704a00780c */ /* 0x040fe20003f64270 */
[----:B------:R-:W-:Y:S01]  /*3e60*/  FMUL.FTZ R90, R35, UR5 ;  /* 0x00000005235a7c20 */ /* 0x000fe20008410000 */
[----:B------:R-:W-:Y:S01]  /*3e70*/  FSEL R40, R81, -INF , P2 ;  /* 0xff80000051287808 */ /* 0x000fe20001000000 */
[----:B------:R-:W-:Y:S01]  /*3e80*/  FMUL.FTZ R92, R39, UR5 ;  /* 0x00000005275c7c20 */ /* 0x000fe20008410000 */
[----:B------:R-:W-:Y:S01]  /*3e90*/  FMNMX.FTZ R81, R41, R80, !PT ;  /* 0x0000005029517209 */ /* 0x000fe20007810000 */
[----:B------:R-:W0:Y:S01]  /*3ea0*/  MUFU.TANH R33, R33 ;  /* 0x0000002100217308 */ /* 0x000e220000002400 */
[----:B------:R-:W-:Y:S01]  /*3eb0*/  ISETP.GT.AND P2, PT, R74, 0x71, PT ;  /* 0x000000714a00780c */ /* 0x000fe20003f44270 */
[----:B------:R-:W-:-:S06]  /*3ec0*/  FMUL.FTZ R80, R54, UR5 ;  /* 0x0000000536507c20 */ /* 0x000fcc0008410000 */
[----:B------:R-:W1:Y:S08]  /*3ed0*/  MUFU.TANH R36, R36 ;  /* 0x0000002400247308 */ /* 0x000e700000002400 */
[----:B------:R2:W3:Y:S01]  /*3ee0*/  MUFU.TANH R82, R37 ;  /* 0x0000002500527308 */ /* 0x0004e20000002400 */
[----:B0-----:R-:W-:Y:S02]  /*3ef0*/  FSEL R33, R33, -INF , P2 ;  /* 0xff80000021217808 */ /* 0x001fe40001000000 */
[----:B------:R-:W-:-:S05]  /*3f00*/  ISETP.GT.AND P2, PT, R74, 0x79, PT ;  /* 0x000000794a00780c */ /* 0x000fca0003f44270 */
[----:B------:R-:W-:Y:S01]  /*3f10*/  MUFU.TANH R57, R57 ;  /* 0x0000003900397308 */ /* 0x000fe20000002400 */
[----:B--2---:R-:W-:Y:S02]  /*3f20*/  FSEL R37, R32, -INF , P3 ;  /* 0xff80000020257808 */ /* 0x004fe40001800000 */
[----:B------:R-:W-:Y:S02]  /*3f30*/  FMNMX.FTZ R32, R40, R81, !PT ;  /* 0x0000005128207209 */ /* 0x000fe40007810000 */
[----:B------:R-:W-:Y:S02]  /*3f40*/  ISETP.GT.AND P3, PT, R74, 0x78, PT ;  /* 0x000000784a00780c */ /* 0x000fe40003f64270 */
[----:B------:R-:W-:Y:S01]  /*3f50*/  FMNMX.FTZ R32, R37, R32, !PT ;  /* 0x0000002025207209 */ /* 0x000fe20007810000 */
[----:B------:R-:W-:Y:S01]  /*3f60*/  MUFU.TANH R58, R58 ;  /* 0x0000003a003a7308 */ /* 0x000fe20000002400 */
[----:B-1----:R-:W-:Y:S02]  /*3f70*/  FSEL R36, R36, -INF , P3 ;  /* 0xff80000024247808 */ /* 0x002fe40001800000 */
[----:B------:R-:W-:-:S05]  /*3f80*/  ISETP.GT.AND P3, PT, R74, 0x80, PT ;  /* 0x000000804a00780c */ /* 0x000fca0003f64270 */
[----:B------:R-:W-:Y:S01]  /*3f90*/  MUFU.TANH R59, R59 ;  /* 0x0000003b003b7308 */ /* 0x000fe20000002400 */
[----:B------:R-:W-:Y:S02]  /*3fa0*/  WARPGROUP.DEPBAR.LE gsb0, 0x0 ;  /* 0x00008000000079c5 */ /* 0x000fe40000010000 */
[----:B------:R-:W-:Y:S01]  /*3fb0*/  FMUL.FTZ R24, R24, UR5 ;  /* 0x0000000518187c20 */ /* 0x000fe20008410000 */
[----:B------:R-:W-:Y:S01]  /*3fc0*/  FMUL.FTZ R25, R25, UR5 ;  /* 0x0000000519197c20 */ /* 0x000fe20008410000 */
[----:B------:R-:W-:Y:S01]  /*3fd0*/  FMUL.FTZ R28, R28, UR5 ;  /* 0x000000051c1c7c20 */ /* 0x000fe20008410000 */
[----:B------:R-:W-:Y:S01]  /*3fe0*/  FMUL.FTZ R81, R29, UR5 ;  /* 0x000000051d517c20 */ /* 0x000fe20008410000 */
[----:B------:R-:W-:Y:S01]  /*3ff0*/  FMNMX.FTZ R29, R33, R32, !PT ;  /* 0x00000020211d7209 */ /* 0x000fe20007810000 */
[----:B------:R-:W-:Y:S01]  /*4000*/  MUFU.TANH R48, R48 ;  /* 0x0000003000307308 */ /* 0x000fe20000002400 */
[----:B---3--:R-:W-:Y:S01]  /*4010*/  FSEL R32, R82, -INF , P2 ;  /* 0xff80000052207808 */ /* 0x008fe20001000000 */
[----:B------:R-:W-:Y:S01]  /*4020*/  FMUL.FTZ R82, R42, UR5 ;  /* 0x000000052a527c20 */ /* 0x000fe20008410000 */
[----:B------:R-:W-:Y:S01]  /*4030*/  FMNMX.FTZ R89, R36, R29, !PT ;  /* 0x0000001d24597209 */ /* 0x000fe20007810000 */
[----:B------:R-:W-:Y:S01]  /*4040*/  FMUL.FTZ R47, R31, UR5 ;  /* 0x000000051f2f7c20 */ /* 0x000fe20008410000 */
[----:B------:R-:W-:-:S03]  /*4050*/  ISETP.GT.AND P2, PT, R74, 0x81, PT ;  /* 0x000000814a00780c */ /* 0x000fc60003f44270 */
[----:B------:R-:W0:Y:S08]  /*4060*/  MUFU.TANH R24, R24 ;  /* 0x0000001800187308 */ /* 0x000e300000002400 */
[----:B------:R-:W1:Y:S08]  /*4070*/  MUFU.TANH R25, R25 ;  /* 0x0000001900197308 */ /* 0x000e700000002400 */
[----:B------:R1:W2:Y:S01]  /*4080*/  MUFU.TANH R83, R28 ;  /* 0x0000001c00537308 */ /* 0x0002a20000002400 */
[----:B0-----:R-:W-:-:S02]  /*4090*/  FSEL R29, R24, -INF , P3 ;  /* 0xff800000181d7808 */ /* 0x001fc40001800000 */
[----:B------:R-:W-:Y:S02]  /*40a0*/  FMNMX.FTZ R24, R32, R89, !PT ;  /* 0x0000005920187209 */ /* 0x000fe40007810000 */
[C---:B------:R-:W-:Y:S02]  /*40b0*/  ISETP.GT.AND P3, PT, R74.reuse, 0x88, PT ;  /* 0x000000884a00780c */ /* 0x040fe40003f64270 */
[----:B------:R-:W-:Y:S01]  /*40c0*/  FMNMX.FTZ R89, R29, R24, !PT ;  /* 0x000000181d597209 */ /* 0x000fe20007810000 */
[----:B------:R0:W3:Y:S01]  /*40d0*/  MUFU.TANH R84, R81 ;  /* 0x0000005100547308 */ /* 0x0000e20000002400 */
[----:B-1----:R-:W-:Y:S02]  /*40e0*/  FSEL R28, R25, -INF , P2 ;  /* 0xff800000191c7808 */ /* 0x002fe40001000000 */
[----:B------:R-:W-:Y:S02]  /*40f0*/  ISETP.GT.AND P2, PT, R74, 0x89, PT ;  /* 0x000000894a00780c */ /* 0x000fe40003f44270 */
[----:B------:R-:W-:Y:S01]  /*4100*/  FMNMX.FTZ R54, R28, R89, !PT ;  /* 0x000000591c367209 */ /* 0x000fe20007810000 */
[----:B------:R-:W-:-:S02]  /*4110*/  FMUL.FTZ R89, R38, UR5 ;  /* 0x0000000526597c20 */ /* 0x000fc40008410000 */
[----:B------:R-:W1:Y:S01]  /*4120*/  MUFU.TANH R49, R49 ;  /* 0x0000003100317308 */ /* 0x000e620000002400 */
[----:B--2---:R-:W-:Y:S01]  /*4130*/  FSEL R25, R83, -INF , P3 ;  /* 0xff80000053197808 */ /* 0x004fe20001800000 */
[----:B0-----:R-:W-:Y:S01]  /*4140*/  FMUL.FTZ R81, R55, UR5 ;  /* 0x0000000537517c20 */ /* 0x001fe20008410000 */
[----:B------:R-:W-:Y:S01]  /*4150*/  ISETP.GT.AND P3, PT, R78, 0x1, PT ;  /* 0x000000014e00780c */ /* 0x000fe20003f64270 */
[----:B------:R-:W-:Y:S01]  /*4160*/  FMUL.FTZ R83, R46, UR5 ;  /* 0x000000052e537c20 */ /* 0x000fe20008410000 */
[----:B------:R-:W-:Y:S01]  /*4170*/  FMNMX.FTZ R55, R25, R54, !PT ;  /* 0x0000003619377209 */ /* 0x000fe20007810000 */
[----:B------:R-:W-:Y:S01]  /*4180*/  FMUL.FTZ R46, R30, UR5 ;  /* 0x000000051e2e7c20 */ /* 0x000fe20008410000 */
[----:B------:R-:W-:Y:S01]  /*4190*/  FSEL R39, R3, -INF , P3 ;  /* 0xff80000003277808 */ /* 0x000fe20001800000 */
[----:B------:R-:W0:Y:S01]  /*41a0*/  MUFU.TANH R80, R80 ;  /* 0x0000005000507308 */ /* 0x000e220000002400 */
[----:B---3--:R-:W-:Y:S01]  /*41b0*/  FSEL R24, R84, -INF , P2 ;  /* 0xff80000054187808 */ /* 0x008fe20001000000 */
[----:B------:R-:W-:Y:S01]  /*41c0*/  FMUL.FTZ R84, R43, UR5 ;  /* 0x000000052b547c20 */ /* 0x000fe20008410000 */
[----:B------:R-:W-:Y:S01]  /*41d0*/  ISETP.GT.AND P3, PT, R78, 0x10, PT ;  /* 0x000000104e00780c */ /* 0x000fe20003f64270 */
[----:B------:R-:W-:Y:S01]  /*41e0*/  FMUL.FTZ R43, R27, UR5 ;  /* 0x000000051b2b7c20 */ /* 0x000fe20008410000 */
[----:B------:R-:W-:-:S02]  /*41f0*/  FMNMX.FTZ R55, R24, R55, !PT ;  /* 0x0000003718377209 */ /* 0x000fc40007810000 */
[----:B------:R-:W-:Y:S01]  /*4200*/  FSEL R7, R7, -INF , P3 ;  /* 0xff80000007077808 */ /* 0x000fe20001800000 */
[----:B------:R-:W2:Y:S01]  /*4210*/  MUFU.TANH R81, R81 ;  /* 0x0000005100517308 */ /* 0x000ea20000002400 */
[C---:B------:R-:W-:Y:S01]  /*4220*/  ISETP.GT.AND P3, PT, R78.reuse, 0x18, PT ;  /* 0x000000184e00780c */ /* 0x040fe20003f64270 */
[----:B------:R-:W3:Y:S03]  /*4230*/  SHFL.BFLY PT, R42, R55, 0x2, 0x1f ;  /* 0x0c401f00372a7f89 */ /* 0x000ee600000e0000 */
[----:B------:R-:W-:Y:S02]  /*4240*/  FSEL R9, R9, -INF , P3 ;  /* 0xff80000009097808 */ /* 0x000fe40001800000 */
[----:B------:R-:W-:Y:S01]  /*4250*/  ISETP.GT.AND P3, PT, R78, 0x20, PT ;  /* 0x000000204e00780c */ /* 0x000fe20003f64270 */
[----:B------:R-:W4:Y:S03]  /*4260*/  MUFU.TANH R82, R82 ;  /* 0x0000005200527308 */ /* 0x000f260000002400 */
[----:B------:R-:W-:-:S02]  /*4270*/  FSEL R11, R11, -INF , P3 ;  /* 0xff8000000b0b7808 */ /* 0x000fc40001800000 */
[----:B------:R-:W-:-:S03]  /*4280*/  ISETP.GT.AND P3, PT, R78, 0x28, PT ;  /* 0x000000284e00780c */ /* 0x000fc60003f64270 */
[----:B------:R-:W5:Y:S01]  /*4290*/  MUFU.TANH R84, R84 ;  /* 0x0000005400547308 */ /* 0x000f620000002400 */
[----:B------:R-:W-:Y:S02]  /*42a0*/  FSEL R73, R13, -INF , P3 ;  /* 0xff8000000d497808 */ /* 0x000fe40001800000 */
[----:B------:R-:W-:-:S05]  /*42b0*/  ISETP.GT.AND P3, PT, R78, 0x30, PT ;  /* 0x000000304e00780c */ /* 0x000fca0003f64270 */
[----:B------:R-:W5:Y:S01]  /*42c0*/  MUFU.TANH R83, R83 ;  /* 0x0000005300537308 */ /* 0x000f620000002400 */
[----:B---3--:R-:W-:Y:S01]  /*42d0*/  FMNMX.FTZ R34, R55, R42, !PT ;  /* 0x0000002a37227209 */ /* 0x008fe20007810000 */
[----:B------:R-:W-:Y:S01]  /*42e0*/  FMUL.FTZ R42, R26, UR5 ;  /* 0x000000051a2a7c20 */ /* 0x000fe20008410000 */
[----:B------:R-:W-:-:S03]  /*42f0*/  UIADD3 UR5, UR57, -UR58, URZ ;  /* 0x8000003a39057290 */ /* 0x000fc6000fffe03f */
[----:B------:R-:W3:Y:S02]  /*4300*/  SHFL.BFLY PT, R35, R34, 0x1, 0x1f ;  /* 0x0c201f0022237f89 */ /* 0x000ee400000e0000 */
[----:B------:R-:W5:Y:S01]  /*4310*/  MUFU.TANH R86, R86 ;  /* 0x0000005600567308 */ /* 0x000f620000002400 */
[----:B------:R-:W-:-:S04]  /*4320*/  UIMAD UR5, UR56, 0xc0, UR5 ;  /* 0x000000c0380578a4 */ /* 0x000fc8000f8e0205 */
[----:B------:R-:W-:-:S03]  /*4330*/  UIMAD.WIDE UR10, UR5, 0x38e38e39, URZ ;  /* 0x38e38e39050a78a5 */ /* 0x000fc6000f8e023f */
[----:B------:R-:W5:Y:S01]  /*4340*/  MUFU.TANH R88, R88 ;  /* 0x0000005800587308 */ /* 0x000f620000002400 */
[----:B------:R-:W-:-:S04]  /*4350*/  USHF.R.U32.HI UR5, URZ, 0x1f, UR11 ;  /* 0x0000001f3f057899 */ /* 0x000fc8000801160b */
[----:B------:R-:W-:-:S03]  /*4360*/  ULEA.HI.SX32 UR5, UR11, UR5, 0x1b ;  /* 0x000000050b057291 */ /* 0x000fc6000f8fda3f */
[----:B------:R-:W5:Y:S01]  /*4370*/  MUFU.TANH R90, R90 ;  /* 0x0000005a005a7308 */ /* 0x000f620000002400 */
[----:B------:R-:W-:-:S04]  /*4380*/  UISETP.LT.AND UP0, UPT, URZ, UR5, UPT ;  /* 0x000000053f00728c */ /* 0x000fc8000bf01270 */
[----:B------:R-:W-:Y:S01]  /*4390*/  USEL UR7, URZ, UR5, !UP0 ;  /* 0x000000053f077287 */ /* 0x000fe2000c000000 */
[----:B---3--:R-:W-:Y:S02]  /*43a0*/  FMNMX.FTZ R74, R34, R35, !PT ;  /* 0x00000023224a7209 */ /* 0x008fe40007810000 */
[----:B------:R-:W3:Y:S01]  /*43b0*/  MUFU.TANH R89, R89 ;  /* 0x0000005900597308 */ /* 0x000ee20000002400 */
[----:B------:R-:W-:Y:S01]  /*43c0*/  UISETP.GE.AND UP0, UPT, UR38, UR7, UPT ;  /* 0x000000072600728c */ /* 0x000fe2000bf06270 */
[C---:B------:R-:W-:Y:S01]  /*43d0*/  FSETP.NEU.FTZ.AND P2, PT, R74.reuse, -INF , PT ;  /* 0xff8000004a00780b */ /* 0x040fe20003f5d000 */
[----:B------:R-:W-:-:S05]  /*43e0*/  FMUL.FTZ R26, R74, UR4 ;  /* 0x000000044a1a7c20 */ /* 0x000fca0008410000 */
[----:B------:R-:W3:Y:S01]  /*43f0*/  MUFU.TANH R92, R92 ;  /* 0x0000005c005c7308 */ /* 0x000ee20000002400 */
[----:B------:R-:W-:Y:S02]  /*4400*/  FSEL R26, R26, RZ, P2 ;  /* 0x000000ff1a1a7208 */ /* 0x000fe40001000000 */
[----:B------:R-:W-:-:S03]  /*4410*/  ISETP.GT.AND P2, PT, R78, RZ, PT ;  /* 0x000000ff4e00720c */ /* 0x000fc60003f44270 */
[--C-:B------:R-:W-:Y:S01]  /*4420*/  FFMA.FTZ R77, R77, UR4, -R26.reuse ;  /* 0x000000044d4d7c23 */ /* 0x100fe2000801081a */
[----:B------:R-:W-:Y:S01]  /*4430*/  FSEL R4, R4, -INF , P2 ;  /* 0xff80000004047808 */ /* 0x000fe20001000000 */
[--C-:B------:R-:W-:Y:S01]  /*4440*/  FFMA.FTZ R75, R75, UR4, -R26.reuse ;  /* 0x000000044b4b7c23 */ /* 0x100fe2000801081a */
[----:B------:R-:W-:Y:S01]  /*4450*/  ISETP.GT.AND P2, PT, R78, 0x9, PT ;  /* 0x000000094e00780c */ /* 0x000fe20003f44270 */
[--C-:B------:R-:W-:Y:S01]  /*4460*/  FFMA.FTZ R13, R72, UR4, -R26.reuse ;  /* 0x00000004480d7c23 */ /* 0x100fe2000801081a */
[----:B------:R-:W-:Y:S01]  /*4470*/  FMNMX.FTZ R54, R4, R39, !PT ;  /* 0x0000002704367209 */ /* 0x000fe20007810000 */
[--C-:B------:R-:W-:Y:S01]  /*4480*/  FFMA.FTZ R27, R79, UR4, -R26.reuse ;  /* 0x000000044f1b7c23 */ /* 0x100fe2000801081a */
[----:B------:R-:W-:Y:S01]  /*4490*/  FSEL R6, R6, -INF , P2 ;  /* 0xff80000006067808 */ /* 0x000fe20001000000 */
[--C-:B------:R-:W-:Y:S01]  /*44a0*/  FFMA.FTZ R85, R85, UR4, -R26.reuse ;  /* 0x0000000455557c23 */ /* 0x100fe2000801081a */
[----:B------:R-:W-:Y:S01]  /*44b0*/  FMNMX.FTZ R35, R5, R54, !PT ;  /* 0x0000003605237209 */ /* 0x000fe20007810000 */
[--C-:B------:R-:W-:Y:S01]  /*44c0*/  FFMA.FTZ R3, R87, UR4, -R26.reuse ;  /* 0x0000000457037c23 */ /* 0x100fe2000801081a */
[----:B------:R-:W-:Y:S01]  /*44d0*/  ISETP.GT.AND P2, PT, R78, 0x11, PT ;  /* 0x000000114e00780c */ /* 0x000fe20003f44270 */
[--C-:B------:R-:W-:Y:S01]  /*44e0*/  FFMA.FTZ R63, R63, UR4, -R26.reuse ;  /* 0x000000043f3f7c23 */ /* 0x100fe2000801081a */
[----:B------:R-:W-:Y:S01]  /*44f0*/  FMNMX.FTZ R54, R6, R35, !PT ;  /* 0x0000002306367209 */ /* 0x000fe20007810000 */
[----:B------:R-:W3:Y:S01]  /*4500*/  MUFU.TANH R42, R42 ;  /* 0x0000002a002a7308 */ /* 0x000ee20000002400 */
[----:B------:R-:W-:Y:S01]  /*4510*/  FSEL R8, R8, -INF , P2 ;  /* 0xff80000008087808 */ /* 0x000fe20001000000 */
[--C-:B------:R-:W-:Y:S01]  /*4520*/  FFMA.FTZ R62, R62, UR4, -R26.reuse ;  /* 0x000000043e3e7c23 */ /* 0x100fe2000801081a */
[----:B------:R-:W-:Y:S01]  /*4530*/  FMNMX.FTZ R55, R7, R54, !PT ;  /* 0x0000003607377209 */ /* 0x000fe20007810000 */
[--C-:B------:R-:W-:Y:S01]  /*4540*/  FFMA.FTZ R30, R91, UR4, -R26.reuse ;  /* 0x000000045b1e7c23 */ /* 0x100fe2000801081a */
[----:B------:R-:W-:Y:S01]  /*4550*/  ISETP.GT.AND P2, PT, R78, 0x19, PT ;  /* 0x000000194e00780c */ /* 0x000fe20003f44270 */
[--C-:B------:R-:W-:Y:S01]  /*4560*/  FFMA.FTZ R31, R93, UR4, -R26.reuse ;  /* 0x000000045d1f7c23 */ /* 0x100fe2000801081a */
[----:B------:R-:W-:Y:S01]  /*4570*/  FMNMX.FTZ R76, R8, R55, !PT ;  /* 0x00000037084c7209 */ /* 0x000fe20007810000 */
[----:B------:R-:W-:Y:S01]  /*4580*/  MUFU.EX2 R35, R85 ;  /* 0x0000005500237308 */ /* 0x000fe20000000800 */
[----:B------:R-:W-:Y:S01]  /*4590*/  FSEL R54, R10, -INF , P2 ;  /* 0xff8000000a367808 */ /* 0x000fe20001000000 */
[--C-:B------:R-:W-:Y:S01]  /*45a0*/  FFMA.FTZ R38, R97, UR4, -R26.reuse ;  /* 0x0000000461267c23 */ /* 0x100fe2000801081a */
[----:B------:R-:W-:Y:S01]  /*45b0*/  FMNMX.FTZ R55, R9, R76, !PT ;  /* 0x0000004c09377209 */ /* 0x000fe20007810000 */
[--C-:B------:R-:W-:Y:S01]  /*45c0*/  FFMA.FTZ R34, R95, UR4, -R26.reuse ;  /* 0x000000045f227c23 */ /* 0x100fe2000801081a */
[----:B------:R-:W-:Y:S01]  /*45d0*/  ISETP.GT.AND P2, PT, R78, 0x21, PT ;  /* 0x000000214e00780c */ /* 0x000fe20003f44270 */
[--C-:B------:R-:W-:Y:S01]  /*45e0*/  FFMA.FTZ R53, R53, UR4, -R26.reuse ;  /* 0x0000000435357c23 */ /* 0x100fe2000801081a */
[----:B------:R-:W-:Y:S01]  /*45f0*/  FMNMX.FTZ R76, R54, R55, !PT ;  /* 0x00000037364c7209 */ /* 0x000fe20007810000 */
[----:B------:R1:W-:Y:S01]  /*4600*/  MUFU.EX2 R10, R77 ;  /* 0x0000004d000a7308 */ /* 0x0003e20000000800 */
        /* <DEDUP_REMOVED lines=10> */
[----:B-1----:R-:W-:Y:S01]  /*46b0*/  FMNMX.FTZ R77, R73, R76, !PT ;  /* 0x0000004c494d7209 */ /* 0x002fe20007810000 */
[--C-:B------:R-:W-:Y:S01]  /*46c0*/  FFMA.FTZ R37, R37, UR4, -R26.reuse ;  /* 0x0000000425257c23 */ /* 0x100fe2000801081a */
[----:B------:R-:W-:Y:S01]  /*46d0*/  ISETP.GT.AND P2, PT, R78, 0x31, PT ;  /* 0x000000314e00780c */ /* 0x000fe20003f44270 */
[--C-:B------:R-:W-:Y:S01]  /*46e0*/  FFMA.FTZ R32, R32, UR4, -R26.reuse ;  /* 0x0000000420207c23 */ /* 0x100fe2000801081a */
[----:B------:R-:W-:Y:S01]  /*46f0*/  FMNMX.FTZ R76, R72, R77, !PT ;  /* 0x0000004d484c7209 */ /* 0x000fe20007810000 */
[----:B------:R-:W1:Y:S01]  /*4700*/  MUFU.TANH R43, R43 ;  /* 0x0000002b002b7308 */ /* 0x000e620000002400 */
[----:B0-----:R-:W-:Y:S01]  /*4710*/  FSEL R75, R15, -INF , P3 ;  /* 0xff8000000f4b7808 */ /* 0x001fe20001800000 */
[--C-:B------:R-:W-:Y:S01]  /*4720*/  FFMA.FTZ R29, R29, UR4, -R26.reuse ;  /* 0x000000041d1d7c23 */ /* 0x100fe2000801081a */
[----:B------:R-:W-:Y:S01]  /*4730*/  ISETP.GT.AND P3, PT, R78, 0x38, PT ;  /* 0x000000384e00780c */ /* 0x000fe20003f64270 */
[----:B------:R-:W-:Y:S01]  /*4740*/  FFMA.FTZ R28, R28, UR4, -R26 ;  /* 0x000000041c1c7c23 */ /* 0x000fe2000801081a */
[----:B------:R-:W-:-:S02]  /*4750*/  FSEL R70, R20, -INF , P2 ;  /* 0xff80000014467808 */ /* 0x000fc40001000000 */
[----:B------:R-:W-:Y:S01]  /*4760*/  FMNMX.FTZ R15, R75, R76, !PT ;  /* 0x0000004c4b0f7209 */ /* 0x000fe20007810000 */
[----:B------:R-:W0:Y:S01]  /*4770*/  MUFU.TANH R46, R46 ;  /* 0x0000002e002e7308 */ /* 0x000e220000002400 */
[----:B------:R-:W-:Y:S02]  /*4780*/  FSEL R76, R21, -INF , P3 ;  /* 0xff800000154c7808 */ /* 0x000fe40001800000 */
[----:B------:R-:W-:Y:S02]  /*4790*/  ISETP.GT.AND P2, PT, R78, 0x39, PT ;  /* 0x000000394e00780c */ /* 0x000fe40003f44270 */
[----:B------:R-:W-:Y:S02]  /*47a0*/  FMNMX.FTZ R21, R70, R15, !PT ;  /* 0x0000000f46157209 */ /* 0x000fe40007810000 */
[----:B------:R-:W-:Y:S01]  /*47b0*/  ISETP.GT.AND P3, PT, R78, 0x40, PT ;  /* 0x000000404e00780c */ /* 0x000fe20003f64270 */
[----:B------:R2:W-:Y:S01]  /*47c0*/  MUFU.EX2 R15, R63 ;  /* 0x0000003f000f7308 */ /* 0x0005e20000000800 */
[----:B------:R-:W-:Y:S01]  /*47d0*/  FSEL R77, R64, -INF , P2 ;  /* 0xff800000404d7808 */ /* 0x000fe20001000000 */
[----:B------:R-:W-:Y:S01]  /*47e0*/  FFMA.FTZ R64, R66, UR4, -R26 ;  /* 0x0000000442407c23 */ /* 0x000fe2000801081a */
[----:B------:R-:W-:-:S02]  /*47f0*/  FMNMX.FTZ R20, R76, R21, !PT ;  /* 0x000000154c147209 */ /* 0x000fc40007810000 */
[----:B------:R-:W-:Y:S02]  /*4800*/  FSEL R79, R56, -INF , P3 ;  /* 0xff800000384f7808 */ /* 0x000fe40001800000 */
[C---:B------:R-:W-:Y:S01]  /*4810*/  ISETP.GT.AND P2, PT, R78.reuse, 0x41, PT ;  /* 0x000000414e00780c */ /* 0x040fe20003f44270 */
[----:B------:R-:W0:Y:S01]  /*4820*/  MUFU.TANH R47, R47 ;  /* 0x0000002f002f7308 */ /* 0x000e220000002400 */
[----:B------:R-:W-:Y:S02]  /*4830*/  FMNMX.FTZ R56, R77, R20, !PT ;  /* 0x000000144d387209 */ /* 0x000fe40007810000 */
[C---:B------:R-:W-:Y:S02]  /*4840*/  ISETP.GT.AND P3, PT, R78.reuse, 0x48, PT ;  /* 0x000000484e00780c */ /* 0x040fe40003f64270 */
[----:B------:R-:W-:Y:S01]  /*4850*/  FSEL R66, R57, -INF , P2 ;  /* 0xff80000039427808 */ /* 0x000fe20001000000 */
[----:B------:R-:W-:Y:S01]  /*4860*/  FFMA.FTZ R57, R67, UR4, -R26 ;  /* 0x0000000443397c23 */ /* 0x000fe2000801081a */
[----:B------:R-:W-:Y:S01]  /*4870*/  FMNMX.FTZ R21, R79, R56, !PT ;  /* 0x000000384f157209 */ /* 0x000fe20007810000 */
[----:B------:R4:W-:Y:S01]  /*4880*/  MUFU.EX2 R20, R64 ;  /* 0x0000004000147308 */ /* 0x0009e20000000800 */
[----:B------:R-:W-:-:S02]  /*4890*/  ISETP.GT.AND P2, PT, R78, 0x49, PT ;  /* 0x000000494e00780c */ /* 0x000fc40003f44270 */
[----:B------:R-:W-:Y:S02]  /*48a0*/  FSEL R85, R58, -INF , P3 ;  /* 0xff8000003a557808 */ /* 0x000fe40001800000 */
[----:B------:R-:W-:Y:S02]  /*48b0*/  FMNMX.FTZ R56, R66, R21, !PT ;  /* 0x0000001542387209 */ /* 0x000fe40007810000 */
[C---:B------:R-:W-:Y:S01]  /*48c0*/  ISETP.GT.AND P3, PT, R78.reuse, 0x50, PT ;  /* 0x000000504e00780c */ /* 0x040fe20003f64270 */
[----:B------:R5:W-:Y:S01]  /*48d0*/  MUFU.EX2 R21, R57 ;  /* 0x0000003900157308 */ /* 0x000be20000000800 */
[----:B------:R-:W-:Y:S02]  /*48e0*/  FSEL R87, R59, -INF , P2 ;  /* 0xff8000003b577808 */ /* 0x000fe40001000000 */
[----:B------:R-:W-:Y:S02]  /*48f0*/  FMNMX.FTZ R56, R85, R56, !PT ;  /* 0x0000003855387209 */ /* 0x000fe40007810000 */
[----:B------:R-:W-:-:S02]  /*4900*/  ISETP.GT.AND P2, PT, R78, 0x51, PT ;  /* 0x000000514e00780c */ /* 0x000fc40003f44270 */
[----:B------:R-:W-:Y:S01]  /*4910*/  FSEL R67, R48, -INF , P3 ;  /* 0xff80000030437808 */ /* 0x000fe20001800000 */
[--C-:B------:R-:W-:Y:S01]  /*4920*/  FFMA.FTZ R48, R69, UR4, -R26.reuse ;  /* 0x0000000445307c23 */ /* 0x100fe2000801081a */
[----:B------:R-:W-:Y:S01]  /*4930*/  FMNMX.FTZ R56, R87, R56, !PT ;  /* 0x0000003857387209 */ /* 0x000fe20007810000 */
[----:B------:R-:W-:Y:S01]  /*4940*/  MUFU.EX2 R27, R27 ;  /* 0x0000001b001b7308 */ /* 0x000fe20000000800 */
[----:B------:R-:W-:Y:S02]  /*4950*/  ISETP.GT.AND P3, PT, R78, 0x58, PT ;  /* 0x000000584e00780c */ /* 0x000fe40003f64270 */
[----:B------:R-:W-:Y:S01]  /*4960*/  FSEL R69, R49, -INF , P2 ;  /* 0xff80000031457808 */ /* 0x000fe20001000000 */
[----:B------:R-:W-:Y:S01]  /*4970*/  FFMA.FTZ R49, R68, UR4, -R26 ;  /* 0x0000000444317c23 */ /* 0x000fe2000801081a */
[----:B------:R-:W-:Y:S02]  /*4980*/  FMNMX.FTZ R56, R67, R56, !PT ;  /* 0x0000003843387209 */ /* 0x000fe40007810000 */
[----:B------:R-:W-:Y:S01]  /*4990*/  ISETP.GT.AND P2, PT, R78, 0x59, PT ;  /* 0x000000594e00780c */ /* 0x000fe20003f44270 */
[----:B------:R-:W0:Y:S01]  /*49a0*/  MUFU.EX2 R30, R30 ;  /* 0x0000001e001e7308 */ /* 0x000e220000000800 */
[----:B--2---:R-:W-:-:S02]  /*49b0*/  FSEL R63, R80, -INF , P3 ;  /* 0xff800000503f7808 */ /* 0x004fc40001800000 */
[----:B------:R-:W-:Y:S02]  /*49c0*/  FMNMX.FTZ R56, R69, R56, !PT ;  /* 0x0000003845387209 */ /* 0x000fe40007810000 */
[C---:B------:R-:W-:Y:S02]  /*49d0*/  ISETP.GT.AND P3, PT, R78.reuse, 0x60, PT ;  /* 0x000000604e00780c */ /* 0x040fe40003f64270 */
[----:B----4-:R-:W-:Y:S01]  /*49e0*/  FSEL R64, R81, -INF , P2 ;  /* 0xff80000051407808 */ /* 0x010fe20001000000 */
[----:B------:R-:W-:Y:S01]  /*49f0*/  MUFU.EX2 R31, R31 ;  /* 0x0000001f001f7308 */ /* 0x000fe20000000800 */
[----:B-----5:R-:W-:Y:S01]  /*4a00*/  FMNMX.FTZ R57, R63, R56, !PT ;  /* 0x000000383f397209 */ /* 0x020fe20007810000 */
[----:B------:R-:W-:Y:S01]  /*4a10*/  FFMA.FTZ R56, R65, UR4, -R26 ;  /* 0x0000000441387c23 */ /* 0x000fe2000801081a */
        /* <DEDUP_REMOVED lines=13> */
[----:B------:R2:W-:Y:S01]  /*4af0*/  MUFU.EX2 R57, R62 ;  /* 0x0000003e00397308 */ /* 0x0005e20000000800 */
[----:B------:R-:W-:Y:S01]  /*4b00*/  FMNMX.FTZ R59, R83, R58, !PT ;  /* 0x0000003a533b7209 */ /* 0x000fe20007810000 */
        /* <DEDUP_REMOVED lines=10> */
[----:B---3--:R-:W-:-:S02]  /*4bb0*/  FSEL R89, R89, -INF , P3 ;  /* 0xff80000059597808 */ /* 0x008fc40001800000 */
[----:B--2---:R-:W-:Y:S02]  /*4bc0*/  FMNMX.FTZ R62, R90, R59, !PT ;  /* 0x0000003b5a3e7209 */ /* 0x004fe40007810000 */
[----:B------:R-:W-:Y:S02]  /*4bd0*/  ISETP.GT.AND P3, PT, R78, 0x80, PT ;  /* 0x000000804e00780c */ /* 0x000fe40003f64270 */
[----:B------:R-:W-:Y:S01]  /*4be0*/  FSEL R92, R92, -INF , P2 ;  /* 0xff8000005c5c7808 */ /* 0x000fe20001000000 */
[----:B------:R-:W-:Y:S01]  /*4bf0*/  MUFU.EX2 R14, R14 ;  /* 0x0000000e000e7308 */ /* 0x000fe20000000800 */
[----:B------:R-:W-:Y:S02]  /*4c00*/  FMNMX.FTZ R59, R89, R62, !PT ;  /* 0x0000003e593b7209 */ /* 0x000fe40007810000 */
[----:B------:R-:W-:Y:S02]  /*4c10*/  ISETP.GT.AND P2, PT, R78, 0x81, PT ;  /* 0x000000814e00780c */ /* 0x000fe40003f44270 */
[----:B------:R-:W-:Y:S01]  /*4c20*/  FSEL R61, R42, -INF , P3 ;  /* 0xff8000002a3d7808 */ /* 0x000fe20001800000 */
[--C-:B------:R-:W-:Y:S01]  /*4c30*/  FFMA.FTZ R42, R60, UR4, -R26.reuse ;  /* 0x000000043c2a7c23 */ /* 0x100fe2000801081a */
[----:B------:R-:W-:Y:S01]  /*4c40*/  FMNMX.FTZ R62, R92, R59, !PT ;  /* 0x0000003b5c3e7209 */ /* 0x000fe20007810000 */
[----:B------:R-:W-:Y:S01]  /*4c50*/  FFMA.FTZ R59, R52, UR4, -R26 ;  /* 0x00000004343b7c23 */ /* 0x000fe2000801081a */
[----:B-1----:R-:W-:Y:S01]  /*4c60*/  FSEL R60, R43, -INF , P2 ;  /* 0xff8000002b3c7808 */ /* 0x002fe20001000000 */
[----:B------:R-:W-:Y:S01]  /*4c70*/  MUFU.EX2 R48, R48 ;  /* 0x0000003000307308 */ /* 0x000fe20000000800 */
[----:B------:R-:W-:-:S02]  /*4c80*/  ISETP.GT.AND P3, PT, R78, 0x88, PT ;  /* 0x000000884e00780c */ /* 0x000fc40003f64270 */
[----:B------:R-:W-:Y:S02]  /*4c90*/  FMNMX.FTZ R43, R61, R62, !PT ;  /* 0x0000003e3d2b7209 */ /* 0x000fe40007810000 */
[----:B------:R-:W-:Y:S02]  /*4ca0*/  ISETP.GT.AND P2, PT, R78, 0x89, PT ;  /* 0x000000894e00780c */ /* 0x000fe40003f44270 */
[----:B0-----:R-:W-:Y:S01]  /*4cb0*/  FSEL R62, R46, -INF , P3 ;  /* 0xff8000002e3e7808 */ /* 0x001fe20001800000 */
[--C-:B------:R-:W-:Y:S01]  /*4cc0*/  FFMA.FTZ R46, R51, UR4, -R26.reuse ;  /* 0x00000004332e7c23 */ /* 0x100fe2000801081a */
[----:B------:R-:W-:Y:S01]  /*4cd0*/  FMNMX.FTZ R43, R60, R43, !PT ;  /* 0x0000002b3c2b7209 */ /* 0x000fe20007810000 */
[----:B------:R-:W-:Y:S01]  /*4ce0*/  MUFU.EX2 R49, R49 ;  /* 0x0000003100317308 */ /* 0x000fe20000000800 */
[----:B------:R-:W-:Y:S01]  /*4cf0*/  FSEL R52, R47, -INF , P2 ;  /* 0xff8000002f347808 */ /* 0x000fe20001000000 */
[----:B------:R-:W-:Y:S01]  /*4d00*/  FFMA.FTZ R47, R50, UR4, -R26 ;  /* 0x00000004322f7c23 */ /* 0x000fe2000801081a */
[----:B------:R-:W-:-:S04]  /*4d10*/  FMNMX.FTZ R43, R62, R43, !PT ;  /* 0x0000002b3e2b7209 */ /* 0x000fc80007810000 */
[----:B------:R-:W-:Y:S01]  /*4d20*/  FMNMX.FTZ R51, R52, R43, !PT ;  /* 0x0000002b34337209 */ /* 0x000fe20007810000 */
[--C-:B------:R-:W-:Y:S01]  /*4d30*/  FFMA.FTZ R43, R45, UR4, -R26.reuse ;  /* 0x000000042d2b7c23 */ /* 0x100fe2000801081a */
[----:B------:R-:W-:Y:S03]  /*4d40*/  MUFU.EX2 R56, R56 ;  /* 0x0000003800387308 */ /* 0x000fe60000000800 */
[----:B------:R-:W0:Y:S05]  /*4d50*/  SHFL.BFLY PT, R50, R51, 0x2, 0x1f ;  /* 0x0c401f0033327f89 */ /* 0x000e2a00000e0000 */
[----:B------:R-:W-:Y:S08]  /*4d60*/  MUFU.EX2 R58, R58 ;  /* 0x0000003a003a7308 */ /* 0x000ff00000000800 */
[----:B------:R-:W-:Y:S08]  /*4d70*/  MUFU.EX2 R53, R53 ;  /* 0x0000003500357308 */ /* 0x000ff00000000800 */
[----:B------:R-:W-:Y:S01]  /*4d80*/  MUFU.EX2 R42, R42 ;  /* 0x0000002a002a7308 */ /* 0x000fe20000000800 */
[----:B0-----:R-:W-:Y:S01]  /*4d90*/  FMNMX.FTZ R45, R51, R50, !PT ;  /* 0x00000032332d7209 */ /* 0x001fe20007810000 */
[--C-:B------:R-:W-:Y:S01]  /*4da0*/  FFMA.FTZ R50, R33, UR4, -R26.reuse ;  /* 0x0000000421327c23 */ /* 0x100fe2000801081a */
[--C-:B------:R-:W-:Y:S01]  /*4db0*/  FFMA.FTZ R33, R36, UR4, -R26.reuse ;  /* 0x0000000424217c23 */ /* 0x100fe2000801081a */
[----:B------:R-:W-:-:S02]  /*4dc0*/  FFMA.FTZ R36, R25, UR4, -R26 ;  /* 0x0000000419247c23 */ /* 0x000fc4000801081a */
[----:B------:R-:W0:Y:S02]  /*4dd0*/  SHFL.BFLY PT, R130, R45, 0x1, 0x1f ;  /* 0x0c201f002d827f89 */ /* 0x000e2400000e0000 */
[----:B------:R-:W-:Y:S08]  /*4de0*/  MUFU.EX2 R59, R59 ;  /* 0x0000003b003b7308 */ /* 0x000ff00000000800 */
[----:B------:R-:W-:Y:S08]  /*4df0*/  MUFU.EX2 R46, R46 ;  /* 0x0000002e002e7308 */ /* 0x000ff00000000800 */
[----:B------:R-:W-:Y:S01]  /*4e00*/  MUFU.EX2 R47, R47 ;  /* 0x0000002f002f7308 */ /* 0x000fe20000000800 */
[----:B0-----:R-:W-:Y:S01]  /*4e10*/  FMNMX.FTZ R130, R45, R130, !PT ;  /* 0x000000822d827209 */ /* 0x001fe20007810000 */
[----:B------:R-:W-:-:S06]  /*4e20*/  FFMA.FTZ R45, R24, UR4, -R26 ;  /* 0x00000004182d7c23 */ /* 0x000fcc000801081a */
[----:B------:R-:W-:Y:S01]  /*4e30*/  MUFU.EX2 R43, R43 ;  /* 0x0000002b002b7308 */ /* 0x000fe20000000800 */
[C---:B------:R-:W-:Y:S01]  /*4e40*/  FSETP.NEU.FTZ.AND P2, PT, R130.reuse, -INF , PT ;  /* 0xff8000008200780b */ /* 0x040fe20003f5d000 */
[----:B------:R-:W-:-:S05]  /*4e50*/  FMUL.FTZ R25, R130, UR4 ;  /* 0x0000000482197c20 */ /* 0x000fca0008410000 */
[----:B------:R-:W-:Y:S01]  /*4e60*/  FSEL R24, R25, RZ, P2 ;  /* 0x000000ff19187208 */ /* 0x000fe20001000000 */
[----:B------:R-:W-:Y:S01]  /*4e70*/  MUFU.EX2 R44, R44 ;  /* 0x0000002c002c7308 */ /* 0x000fe20000000800 */
        /* <DEDUP_REMOVED lines=12> */
[----:B------:R-:W-:Y:S01]  /*4f40*/  FFMA.FTZ R55, R75, UR4, -R24 ;  /* 0x000000044b377c23 */ /* 0x000fe20008010818 */
[----:B------:R1:W2:Y:S01]  /*4f50*/  MUFU.EX2 R81, R39 ;  /* 0x0000002700517308 */ /* 0x0002a20000000800 */
[----:B0-----:R-:W-:Y:S01]  /*4f60*/  @!P1 PRMT R4, RZ, 0x654, R0 ;  /* 0x00000654ff049816 */ /* 0x001fe20000000000 */
[--C-:B------:R-:W-:Y:S01]  /*4f70*/  FFMA.FTZ R72, R70, UR4, -R24.reuse ;  /* 0x0000000446487c23 */ /* 0x100fe20008010818 */
[--C-:B------:R-:W-:Y:S01]  /*4f80*/  FFMA.FTZ R70, R79, UR4, -R24.reuse ;  /* 0x000000044f467c23 */ /* 0x100fe20008010818 */
[--C-:B------:R-:W-:Y:S01]  /*4f90*/  FFMA.FTZ R75, R66, UR4, -R24.reuse ;  /* 0x00000004424b7c23 */ /* 0x100fe20008010818 */
[----:B------:R0:W-:Y:S01]  /*4fa0*/  @!P1 SYNCS.ARRIVE.TRANS64.RED.A1T0 RZ, [R4+URZ], RZ ;  /* 0x000000ff04ff99a7 */ /* 0x0001e2000810043f */
[--C-:B------:R-:W-:Y:S01]  /*4fb0*/  FFMA.FTZ R66, R85, UR4, -R24.reuse ;  /* 0x0000000455427c23 */ /* 0x100fe20008010818 */
[--C-:B------:R-:W-:Y:S01]  /*4fc0*/  FFMA.FTZ R84, R84, UR4, -R24.reuse ;  /* 0x0000000454547c23 */ /* 0x100fe20008010818 */
[----:B------:R3:W4:Y:S01]  /*4fd0*/  MUFU.EX2 R91, R5 ;  /* 0x00000005005b7308 */ /* 0x0007220000000800 */
[--C-:B-1----:R-:W-:Y:S01]  /*4fe0*/  FFMA.FTZ R39, R54, UR4, -R24.reuse ;  /* 0x0000000436277c23 */ /* 0x102fe20008010818 */
[--C-:B------:R-:W-:Y:S01]  /*4ff0*/  FFMA.FTZ R54, R73, UR4, -R24.reuse ;  /* 0x0000000449367c23 */ /* 0x100fe20008010818 */
[--C-:B------:R-:W-:Y:S01]  /*5000*/  FFMA.FTZ R73, R76, UR4, -R24.reuse ;  /* 0x000000044c497c23 */ /* 0x100fe20008010818 */
[--C-:B------:R-:W-:Y:S01]  /*5010*/  FFMA.FTZ R76, R77, UR4, -R24.reuse ;  /* 0x000000044d4c7c23 */ /* 0x100fe20008010818 */
[----:B0-----:R-:W-:Y:S01]  /*5020*/  F2FP.BF16.F32.PACK_AB R4, R30, R27 ;  /* 0x0000001b1e04723e */ /* 0x001fe200000010ff */
[--C-:B------:R-:W-:Y:S01]  /*5030*/  FFMA.FTZ R77, R87, UR4, -R24.reuse ;  /* 0x00000004574d7c23 */ /* 0x100fe20008010818 */
[--C-:B------:R-:W-:Y:S01]  /*5040*/  FFMA.FTZ R86, R86, UR4, -R24.reuse ;  /* 0x0000000456567c23 */ /* 0x100fe20008010818 */
[----:B------:R0:W1:Y:S01]  /*5050*/  MUFU.EX2 R94, R6 ;  /* 0x00000006005e7308 */ /* 0x0000620000000800 */
[----:B--2---:R-:W-:Y:S01]  /*5060*/  FADD.FTZ R8, R80, R81 ;  /* 0x0000005150087221 */ /* 0x004fe20000010000 */
[--C-:B---3--:R-:W-:Y:S01]  /*5070*/  FFMA.FTZ R5, R67, UR4, -R24.reuse ;  /* 0x0000000443057c23 */ /* 0x108fe20008010818 */
[--C-:B------:R-:W-:Y:S01]  /*5080*/  FFMA.FTZ R67, R69, UR4, -R24.reuse ;  /* 0x0000000445437c23 */ /* 0x100fe20008010818 */
[--C-:B------:R-:W-:Y:S01]  /*5090*/  FFMA.FTZ R88, R88, UR4, -R24.reuse ;  /* 0x0000000458587c23 */ /* 0x100fe20008010818 */
[--C-:B------:R-:W-:Y:S01]  /*50a0*/  FFMA.FTZ R90, R90, UR4, -R24.reuse ;  /* 0x000000045a5a7c23 */ /* 0x100fe20008010818 */
[--C-:B------:R-:W-:Y:S01]  /*50b0*/  FFMA.FTZ R89, R89, UR4, -R24.reuse ;  /* 0x0000000459597c23 */ /* 0x100fe20008010818 */
[----:B------:R-:W-:Y:S01]  /*50c0*/  FFMA.FTZ R92, R92, UR4, -R24 ;  /* 0x000000045c5c7c23 */ /* 0x000fe20008010818 */
[----:B------:R-:W2:Y:S01]  /*50d0*/  MUFU.EX2 R25, R25 ;  /* 0x0000001900197308 */ /* 0x000ea20000000800 */
[----:B0-----:R-:W-:Y:S01]  /*50e0*/  FADD.FTZ R6, R27, R30 ;  /* 0x0000001e1b067221 */ /* 0x001fe20000010000 */
[----:B----4-:R-:W-:Y:S01]  /*50f0*/  FADD.FTZ R9, R91, R8 ;  /* 0x000000085b097221 */ /* 0x010fe20000010000 */
[--C-:B------:R-:W-:Y:S01]  /*5100*/  FFMA.FTZ R30, R63, UR4, -R24.reuse ;  /* 0x000000043f1e7c23 */ /* 0x100fe20008010818 */
[----:B------:R-:W-:Y:S01]  /*5110*/  FFMA.FTZ R63, R83, UR4, -R24 ;  /* 0x00000004533f7c23 */ /* 0x000fe20008010818 */
[----:B------:R-:W-:Y:S01]  /*5120*/  FADD.FTZ R7, R31, R6 ;  /* 0x000000061f077221 */ /* 0x000fe20000010000 */
[----:B------:R-:W-:Y:S01]  /*5130*/  F2FP.BF16.F32.PACK_AB R6, R38, R31 ;  /* 0x0000001f2606723e */ /* 0x000fe200000010ff */
[--C-:B------:R-:W-:Y:S01]  /*5140*/  FFMA.FTZ R31, R64, UR4, -R24.reuse ;  /* 0x00000004401f7c23 */ /* 0x100fe20008010818 */
[----:B------:R-:W0:Y:S01]  /*5150*/  MUFU.EX2 R68, R68 ;  /* 0x0000004400447308 */ /* 0x000e220000000800 */
[----:B------:R-:W-:Y:S01]  /*5160*/  FADD.FTZ R11, R38, R7 ;  /* 0x00000007260b7221 */ /* 0x000fe20000010000 */
[----:B-1----:R-:W-:Y:S01]  /*5170*/  FADD.FTZ R8, R94, R9 ;  /* 0x000000095e087221 */ /* 0x002fe20000010000 */
[--C-:B------:R-:W-:Y:S01]  /*5180*/  FFMA.FTZ R38, R82, UR4, -R24.reuse ;  /* 0x0000000452267c23 */ /* 0x100fe20008010818 */
[--C-:B------:R-:W-:Y:S01]  /*5190*/  FFMA.FTZ R60, R60, UR4, -R24.reuse ;  /* 0x000000043c3c7c23 */ /* 0x100fe20008010818 */
[----:B------:R-:W-:Y:S01]  /*51a0*/  FADD.FTZ R64, R34, R11 ;  /* 0x0000000b22407221 */ /* 0x000fe20000010000 */
[--C-:B------:R-:W-:Y:S01]  /*51b0*/  FFMA.FTZ R62, R62, UR4, -R24.reuse ;  /* 0x000000043e3e7c23 */ /* 0x100fe20008010818 */
[----:B------:R-:W-:Y:S01]  /*51c0*/  FFMA.FTZ R52, R52, UR4, -R24 ;  /* 0x0000000434347c23 */ /* 0x000fe20008010818 */
[----:B------:R-:W1:Y:S01]  /*51d0*/  MUFU.EX2 R26, R26 ;  /* 0x0000001a001a7308 */ /* 0x000e620000000800 */
[----:B--2---:R-:W-:Y:S01]  /*51e0*/  FADD.FTZ R9, R25, R8 ;  /* 0x0000000819097221 */ /* 0x004fe20000010000 */
[----:B------:R-:W-:Y:S01]  /*51f0*/  FADD.FTZ R64, R3, R64 ;  /* 0x0000004003407221 */ /* 0x000fe20000010000 */
[----:B------:R-:W-:Y:S01]  /*5200*/  F2FP.BF16.F32.PACK_AB R7, R94, R91 ;  /* 0x0000005b5e07723e */ /* 0x000fe200000010ff */
[----:B------:R-:W-:-:S02]  /*5210*/  IMAD.MOV.U32 R69, RZ, RZ, R71 ;  /* 0x000000ffff457224 */ /* 0x000fc400078e0047 */
[----:B------:R-:W-:Y:S01]  /*5220*/  FADD.FTZ R11, R35, R64 ;  /* 0x00000040230b7221 */ /* 0x000fe20000010000 */
[----:B------:R-:W-:Y:S01]  /*5230*/  FFMA.FTZ R64, R61, UR4, -R24 ;  /* 0x000000043d407c23 */ /* 0x000fe20008010818 */
[----:B------:R-:W2:Y:S01]  /*5240*/  MUFU.EX2 R39, R39 ;  /* 0x0000002700277308 */ /* 0x000ea20000000800 */
[----:B0-----:R-:W-:Y:S01]  /*5250*/  FADD.FTZ R9, R68, R9 ;  /* 0x0000000944097221 */ /* 0x001fe20000010000 */
[C---:B------:R-:W-:Y:S01]  /*5260*/  FADD.FTZ R11, R10.reuse, R11 ;  /* 0x0000000b0a0b7221 */ /* 0x040fe20000010000 */
[----:B------:R-:W-:Y:S01]  /*5270*/  F2FP.BF16.F32.PACK_AB R10, R10, R35 ;  /* 0x000000230a0a723e */ /* 0x000fe200000010ff */
[----:B------:R-:W-:-:S04]  /*5280*/  IMAD.MOV.U32 R35, RZ, RZ, R71 ;  /* 0x000000ffff237224 */ /* 0x000fc800078e0047 */
[----:B------:R-:W0:Y:S01]  /*5290*/  MUFU.EX2 R51, R51 ;  /* 0x0000003300337308 */ /* 0x000e220000000800 */
[----:B-1----:R-:W-:-:S07]  /*52a0*/  FADD.FTZ R8, R26, R9 ;  /* 0x000000091a087221 */ /* 0x002fce0000010000 */
[----:B------:R-:W1:Y:S01]  /*52b0*/  MUFU.EX2 R78, R78 ;  /* 0x0000004e004e7308 */ /* 0x000e620000000800 */
[----:B--2---:R-:W-:-:S07]  /*52c0*/  FADD.FTZ R8, R39, R8 ;  /* 0x0000000827087221 */ /* 0x004fce0000010000 */
[----:B------:R-:W2:Y:S01]  /*52d0*/  MUFU.EX2 R54, R54 ;  /* 0x0000003600367308 */ /* 0x000ea20000000800 */
[----:B0-----:R-:W-:-:S07]  /*52e0*/  FADD.FTZ R9, R51, R8 ;  /* 0x0000000833097221 */ /* 0x001fce0000010000 */
[----:B------:R-:W0:Y:S01]  /*52f0*/  MUFU.EX2 R65, R65 ;  /* 0x0000004100417308 */ /* 0x000e220000000800 */
[----:B-1----:R-:W-:-:S07]  /*5300*/  FADD.FTZ R9, R78, R9 ;  /* 0x000000094e097221 */ /* 0x002fce0000010000 */
[----:B------:R1:W-:Y:S08]  /*5310*/  MUFU.EX2 R0, R5 ;  /* 0x0000000500007308 */ /* 0x0003f00000000800 */
[----:B------:R-:W3:Y:S01]  /*5320*/  MUFU.EX2 R55, R55 ;  /* 0x0000003700377308 */ /* 0x000ee20000000800 */
[----:B-1----:R-:W-:Y:S01]  /*5330*/  F2FP.BF16.F32.PACK_AB R5, R81, R80 ;  /* 0x000000505105723e */ /* 0x002fe200000010ff */
[----:B------:R-:W-:-:S04]  /*5340*/  FADD.FTZ R80, R12, R11 ;  /* 0x0000000b0c507221 */ /* 0x000fc80000010000 */
[----:B------:R-:W-:Y:S01]  /*5350*/  FADD.FTZ R11, R13, R80 ;  /* 0x000000500d0b7221 */ /* 0x000fe20000010000 */
[----:B--2---:R-:W-:Y:S01]  /*5360*/  FADD.FTZ R80, R54, R9 ;  /* 0x0000000936507221 */ /* 0x004fe20000010000 */
[----:B------:R-:W1:Y:S01]  /*5370*/  MUFU.EX2 R72, R72 ;  /* 0x0000004800487308 */ /* 0x000e620000000800 */
[----:B------:R2:W-:Y:S01]  /*5380*/  STSM.16.M88.4 [R2+0x24300], R4 ;  /* 0x0243000402007844 */ /* 0x0005e20000000200 */
[----:B------:R-:W-:Y:S01]  /*5390*/  FADD.FTZ R8, R14, R11 ;  /* 0x0000000b0e087221 */ /* 0x000fe20000010000 */
[----:B0-----:R-:W-:-:S03]  /*53a0*/  FADD.FTZ R80, R65, R80 ;  /* 0x0000005041507221 */ /* 0x001fc60000010000 */
[----:B------:R-:W-:Y:S01]  /*53b0*/  FADD.FTZ R9, R15, R8 ;  /* 0x000000080f097221 */ /* 0x000fe20000010000 */
[----:B------:R-:W-:Y:S01]  /*53c0*/  F2FP.BF16.F32.PACK_AB R8, R3, R34 ;  /* 0x000000220308723e */ /* 0x000fe200000010ff */
[----:B------:R-:W0:Y:S01]  /*53d0*/  MUFU.EX2 R73, R73 ;  /* 0x0000004900497308 */ /* 0x000e220000000800 */
[----:B---3--:R-:W-:Y:S01]  /*53e0*/  FADD.FTZ R3, R55, R80 ;  /* 0x0000005037037221 */ /* 0x008fe20000010000 */
[----:B------:R-:W-:Y:S01]  /*53f0*/  FADD.FTZ R24, R20, R9 ;  /* 0x0000000914187221 */ /* 0x000fe20000010000 */
[----:B------:R-:W-:Y:S02]  /*5400*/  F2FP.BF16.F32.PACK_AB R9, R68, R25 ;  /* 0x000000194409723e */ /* 0x000fe400000010ff */
[----:B------:R-:W-:Y:S01]  /*5410*/  MOV R68, R71 ;  /* 0x0000004700447202 */ /* 0x000fe20000000f00 */
[----:B------:R-:W-:Y:S02]  /*5420*/  FADD.FTZ R11, R21, R24 ;  /* 0x00000018150b7221 */ /* 0x000fe40000010000 */
[----:B------:R-:W3:Y:S01]  /*5430*/  MUFU.EX2 R76, R76 ;  /* 0x0000004c004c7308 */ /* 0x000ee20000000800 */
[----:B-1----:R-:W-:Y:S01]  /*5440*/  FADD.FTZ R24, R72, R3 ;  /* 0x0000000348187221 */ /* 0x002fe20000010000 */
[----:B--2---:R-:W-:Y:S01]  /*5450*/  FADD.FTZ R6, R48, R11 ;  /* 0x0000000b30067221 */ /* 0x004fe20000010000 */
[----:B------:R-:W-:-:S02]  /*5460*/  F2FP.BF16.F32.PACK_AB R4, R13, R12 ;  /* 0x0000000c0d04723e */ /* 0x000fc400000010ff */
[----:B------:R-:W-:Y:S01]  /*5470*/  F2FP.BF16.F32.PACK_AB R11, R39, R26 ;  /* 0x0000001a270b723e */ /* 0x000fe200000010ff */
[----:B------:R-:W-:Y:S01]  /*5480*/  FADD.FTZ R7, R49, R6 ;  /* 0x0000000631077221 */ /* 0x000fe20000010000 */
[----:B------:R-:W-:Y:S01]  /*5490*/  F2FP.BF16.F32.PACK_AB R6, R15, R14 ;  /* 0x0000000e0f06723e */ /* 0x000fe200000010ff */
[----:B------:R-:W1:Y:S01]  /*54a0*/  MUFU.EX2 R70, R70 ;  /* 0x0000004600467308 */ /* 0x000e620000000800 */
[----:B0-----:R-:W-:Y:S01]  /*54b0*/  FADD.FTZ R3, R73, R24 ;  /* 0x0000001849037221 */ /* 0x001fe20000010000 */
[----:B------:R-:W-:Y:S01]  /*54c0*/  FADD.FTZ R12, R56, R7 ;  /* 0x00000007380c7221 */ /* 0x000fe20000010000 */
[----:B------:R-:W-:Y:S01]  /*54d0*/  F2FP.BF16.F32.PACK_AB R5, R78, R51 ;  /* 0x000000334e05723e */ /* 0x000fe200000010ff */
[----:B------:R-:W-:Y:S01]  /*54e0*/  STSM.16.M88.4 [R2+0x25b00], R8 ;  /* 0x025b000802007844 */ /* 0x000fe20000000200 */
[----:B------:R-:W-:Y:S01]  /*54f0*/  F2FP.BF16.F32.PACK_AB R7, R65, R54 ;  /* 0x000000364107723e */ /* 0x000fe200000010ff */
[----:B------:R-:W-:Y:S01]  /*5500*/  FADD.FTZ R13, R57, R12 ;  /* 0x0000000c390d7221 */ /* 0x000fe20000010000 */
[----:B------:R-:W-:Y:S01]  /*5510*/  F2FP.BF16.F32.PACK_AB R12, R21, R20 ;  /* 0x00000014150c723e */ /* 0x000fe200000010ff */
[----:B------:R-:W0:Y:S01]  /*5520*/  MUFU.EX2 R75, R75 ;  /* 0x0000004b004b7308 */ /* 0x000e220000000800 */
[----:B---3--:R-:W-:Y:S01]  /*5530*/  FADD.FTZ R3, R76, R3 ;  /* 0x000000034c037221 */ /* 0x008fe20000010000 */
[----:B------:R-:W-:Y:S01]  /*5540*/  FADD.FTZ R20, R58, R13 ;  /* 0x0000000d3a147221 */ /* 0x000fe20000010000 */
[----:B------:R2:W-:Y:S01]  /*5550*/  STSM.16.M88.4 [R2+0x27300], R4 ;  /* 0x0273000402007844 */ /* 0x0005e20000000200 */
[----:B------:R-:W-:Y:S01]  /*5560*/  F2FP.BF16.F32.PACK_AB R13, R72, R55 ;  /* 0x00000037480d723e */ /* 0x000fe200000010ff */
[----:B------:R-:W-:-:S02]  /*5570*/  IMAD.MOV.U32 R65, RZ, RZ, R71 ;  /* 0x000000ffff417224 */ /* 0x000fc400078e0047 */
[C---:B------:R-:W-:Y:S01]  /*5580*/  FADD.FTZ R21, R53.reuse, R20 ;  /* 0x0000001435157221 */ /* 0x040fe20000010000 */
[----:B------:R-:W-:Y:S01]  /*5590*/  F2FP.BF16.F32.PACK_AB R26, R53, R58 ;  /* 0x0000003a351a723e */ /* 0x000fe200000010ff */
[----:B------:R-:W3:Y:S01]  /*55a0*/  MUFU.EX2 R66, R66 ;  /* 0x0000004200427308 */ /* 0x000ee20000000800 */
[----:B-1----:R-:W-:Y:S01]  /*55b0*/  FADD.FTZ R14, R70, R3 ;  /* 0x00000003460e7221 */ /* 0x002fe20000010000 */
[----:B------:R-:W-:Y:S01]  /*55c0*/  FADD.FTZ R20, R42, R21 ;  /* 0x000000152a147221 */ /* 0x000fe20000010000 */
[----:B------:R-:W-:Y:S01]  /*55d0*/  MOV R58, R71 ;  /* 0x00000047003a7202 */ /* 0x000fe20000000f00 */
[--C-:B------:R-:W-:Y:S02]  /*55e0*/  IMAD.MOV.U32 R55, RZ, RZ, R71.reuse ;  /* 0x000000ffff377224 */ /* 0x100fe400078e0047 */
[----:B------:R-:W-:Y:S01]  /*55f0*/  FADD.FTZ R21, R59, R20 ;  /* 0x000000143b157221 */ /* 0x000fe20000010000 */
[----:B------:R-:W-:Y:S01]  /*5600*/  IMAD.MOV.U32 R54, RZ, RZ, R71 ;  /* 0x000000ffff367224 */ /* 0x000fe200078e0047 */
[----:B------:R-:W1:Y:S01]  /*5610*/  MUFU.EX2 R77, R77 ;  /* 0x0000004d004d7308 */ /* 0x000e620000000800 */
[----:B0-----:R-:W-:Y:S01]  /*5620*/  FADD.FTZ R15, R75, R14 ;  /* 0x0000000e4b0f7221 */ /* 0x001fe20000010000 */
[----:B------:R-:W-:Y:S01]  /*5630*/  FADD.FTZ R20, R46, R21 ;  /* 0x000000152e147221 */ /* 0x000fe20000010000 */
[----:B------:R-:W-:Y:S01]  /*5640*/  F2FP.BF16.F32.PACK_AB R14, R49, R48 ;  /* 0x00000030310e723e */ /* 0x000fe200000010ff */
[--C-:B------:R-:W-:Y:S01]  /*5650*/  IMAD.MOV.U32 R53, RZ, RZ, R71.reuse ;  /* 0x000000ffff357224 */ /* 0x100fe200078e0047 */
[----:B--2---:R-:W-:Y:S01]  /*5660*/  F2FP.BF16.F32.PACK_AB R4, R59, R42 ;  /* 0x0000002a3b04723e */ /* 0x004fe200000010ff */
[----:B------:R-:W-:Y:S01]  /*5670*/  FADD.FTZ R20, R47, R20 ;  /* 0x000000142f147221 */ /* 0x000fe20000010000 */
[----:B------:R-:W-:Y:S01]  /*5680*/  IMAD.MOV.U32 R59, RZ, RZ, R71 ;  /* 0x000000ffff3b7224 */ /* 0x000fe200078e0047 */
[----:B------:R-:W0:Y:S01]  /*5690*/  MUFU.EX2 R67, R67 ;  /* 0x0000004300437308 */ /* 0x000e220000000800 */
[----:B---3--:R-:W-:Y:S01]  /*56a0*/  FADD.FTZ R24, R66, R15 ;  /* 0x0000000f42187221 */ /* 0x008fe20000010000 */
[----:B------:R-:W-:Y:S01]  /*56b0*/  FADD.FTZ R7, R43, R20 ;  /* 0x000000142b077221 */ /* 0x000fe20000010000 */
[----:B------:R-:W-:Y:S01]  /*56c0*/  F2FP.BF16.F32.PACK_AB R15, R76, R73 ;  /* 0x000000494c0f723e */ /* 0x000fe200000010ff */
[----:B------:R-:W-:Y:S01]  /*56d0*/  IMAD.MOV.U32 R51, RZ, RZ, R71 ;  /* 0x000000ffff337224 */ /* 0x000fe200078e0047 */
[----:B------:R-:W-:Y:S01]  /*56e0*/  MOV R48, R71 ;  /* 0x0000004700307202 */ /* 0x000fe20000000f00 */
[----:B------:R-:W-:Y:S01]  /*56f0*/  FADD.FTZ R8, R44, R7 ;  /* 0x000000072c087221 */ /* 0x000fe20000010000 */
[--C-:B------:R-:W-:Y:S01]  /*5700*/  IMAD.MOV.U32 R49, RZ, RZ, R71.reuse ;  /* 0x000000ffff317224 */ /* 0x100fe200078e0047 */
[----:B------:R-:W2:Y:S01]  /*5710*/  MUFU.EX2 R30, R30 ;  /* 0x0000001e001e7308 */ /* 0x000ea20000000800 */
[C---:B-1----:R-:W-:Y:S01]  /*5720*/  FADD.FTZ R25, R77.reuse, R24 ;  /* 0x000000184d197221 */ /* 0x042fe20000010000 */
[----:B------:R-:W-:Y:S01]  /*5730*/  STSM.16.M88.4 [R2+0x28b00], R12 ;  /* 0x028b000c02007844 */ /* 0x000fe20000000200 */
[----:B------:R-:W-:Y:S01]  /*5740*/  F2FP.BF16.F32.PACK_AB R27, R77, R66 ;  /* 0x000000424d1b723e */ /* 0x000fe200000010ff */
[----:B------:R-:W-:-:S02]  /*5750*/  IMAD.MOV.U32 R66, RZ, RZ, R71 ;  /* 0x000000ffff427224 */ /* 0x000fc400078e0047 */
[----:B------:R-:W-:Y:S01]  /*5760*/  FADD.FTZ R24, R0, R25 ;  /* 0x0000001900187221 */ /* 0x000fe20000010000 */
[--C-:B------:R-:W-:Y:S01]  /*5770*/  IMAD.MOV.U32 R42, RZ, RZ, R71.reuse ;  /* 0x000000ffff2a7224 */ /* 0x100fe200078e0047 */
[----:B------:R-:W1:Y:S02]  /*5780*/  MUFU.EX2 R31, R31 ;  /* 0x0000001f001f7308 */ /* 0x000e640000000800 */
[----:B0-----:R-:W-:Y:S01]  /*5790*/  FADD.FTZ R25, R67, R24 ;  /* 0x0000001843197221 */ /* 0x001fe20000010000 */
[----:B------:R-:W-:Y:S01]  /*57a0*/  F2FP.BF16.F32.PACK_AB R24, R57, R56 ;  /* 0x000000383918723e */ /* 0x000fe200000010ff */
[--C-:B------:R-:W-:Y:S02]  /*57b0*/  IMAD.MOV.U32 R57, RZ, RZ, R71.reuse ;  /* 0x000000ffff397224 */ /* 0x100fe400078e0047 */
[--C-:B------:R-:W-:Y:S02]  /*57c0*/  IMAD.MOV.U32 R56, RZ, RZ, R71.reuse ;  /* 0x000000ffff387224 */ /* 0x100fe400078e0047 */
[----:B------:R-:W-:Y:S01]  /*57d0*/  IMAD.MOV.U32 R39, RZ, RZ, R71 ;  /* 0x000000ffff277224 */ /* 0x000fe200078e0047 */
[----:B------:R-:W0:Y:S01]  /*57e0*/  MUFU.EX2 R38, R38 ;  /* 0x0000002600267308 */ /* 0x000e220000000800 */
[----:B--2---:R-:W-:Y:S01]  /*57f0*/  FADD.FTZ R34, R30, R25 ;  /* 0x000000191e227221 */ /* 0x004fe20000010000 */
[----:B------:R-:W-:Y:S01]  /*5800*/  F2FP.BF16.F32.PACK_AB R25, R75, R70 ;  /* 0x000000464b19723e */ /* 0x000fe200000010ff */
[----:B------:R-:W-:-:S04]  /*5810*/  IMAD.MOV.U32 R70, RZ, RZ, R71 ;  /* 0x000000ffff467224 */ /* 0x000fc800078e0047 */
[----:B------:R2:W-:Y:S01]  /*5820*/  STSM.16.M88.4 [R2+0x2a300], R24 ;  /* 0x02a3001802007844 */ /* 0x0005e20000000200 */
[----:B------:R-:W3:Y:S01]  /*5830*/  MUFU.EX2 R61, R84 ;  /* 0x00000054003d7308 */ /* 0x000ee20000000800 */
[C---:B-1----:R-:W-:Y:S01]  /*5840*/  FADD.FTZ R5, R31.reuse, R34 ;  /* 0x000000221f057221 */ /* 0x042fe20000010000 */
[----:B------:R-:W-:Y:S01]  /*5850*/  F2FP.BF16.F32.PACK_AB R7, R31, R30 ;  /* 0x0000001e1f07723e */ /* 0x000fe200000010ff */
[----:B------:R-:W-:-:S05]  /*5860*/  IMAD.MOV.U32 R34, RZ, RZ, R71 ;  /* 0x000000ffff227224 */ /* 0x000fca00078e0047 */
[----:B------:R-:W1:Y:S01]  /*5870*/  MUFU.EX2 R41, R41 ;  /* 0x0000002900297308 */ /* 0x000e620000000800 */
[----:B0-----:R-:W-:Y:S01]  /*5880*/  FADD.FTZ R6, R38, R5 ;  /* 0x0000000526067221 */ /* 0x001fe20000010000 */
[----:B------:R-:W-:Y:S01]  /*5890*/  F2FP.BF16.F32.PACK_AB R5, R67, R0 ;  /* 0x000000004305723e */ /* 0x000fe200000010ff */
[--C-:B------:R-:W-:Y:S02]  /*58a0*/  IMAD.MOV.U32 R67, RZ, RZ, R71.reuse ;  /* 0x000000ffff437224 */ /* 0x100fe400078e0047 */
[----:B--2---:R-:W-:-:S03]  /*58b0*/  IMAD.MOV.U32 R27, RZ, RZ, R71 ;  /* 0x000000ffff1b7224 */ /* 0x004fc600078e0047 */
[----:B------:R-:W0:Y:S01]  /*58c0*/  MUFU.EX2 R63, R63 ;  /* 0x0000003f003f7308 */ /* 0x000e220000000800 */
[----:B---3--:R-:W-:Y:S01]  /*58d0*/  FADD.FTZ R0, R61, R6 ;  /* 0x000000063d007221 */ /* 0x008fe20000010000 */
[----:B------:R-:W-:Y:S01]  /*58e0*/  F2FP.BF16.F32.PACK_AB R6, R47, R46 ;  /* 0x0000002e2f06723e */ /* 0x000fe200000010ff */
[--C-:B------:R-:W-:Y:S02]  /*58f0*/  IMAD.MOV.U32 R47, RZ, RZ, R71.reuse ;  /* 0x000000ffff2f7224 */ /* 0x100fe400078e0047 */
[--C-:B------:R-:W-:Y:S02]  /*5900*/  IMAD.MOV.U32 R46, RZ, RZ, R71.reuse ;  /* 0x000000ffff2e7224 */ /* 0x100fe400078e0047 */
[----:B------:R2:W-:Y:S01]  /*5910*/  STSM.16.M88.4 [R2+0x2bb00], R4 ;  /* 0x02bb000402007844 */ /* 0x0005e20000000200 */
[----:B------:R-:W3:Y:S01]  /*5920*/  MUFU.EX2 R40, R40 ;  /* 0x0000002800287308 */ /* 0x000ee20000000800 */
[----:B-1----:R-:W-:Y:S01]  /*5930*/  FADD.FTZ R9, R41, R8 ;  /* 0x0000000829097221 */ /* 0x002fe20000010000 */
[----:B------:R-:W-:Y:S01]  /*5940*/  F2FP.BF16.F32.PACK_AB R8, R44, R43 ;  /* 0x0000002b2c08723e */ /* 0x000fe200000010ff */
[----:B------:R-:W-:-:S02]  /*5950*/  IMAD.MOV.U32 R44, RZ, RZ, R71 ;  /* 0x000000ffff2c7224 */ /* 0x000fc400078e0047 */
[--C-:B------:R-:W-:Y:S02]  /*5960*/  IMAD.MOV.U32 R43, RZ, RZ, R71.reuse ;  /* 0x000000ffff2b7224 */ /* 0x100fe400078e0047 */
[--C-:B------:R-:W-:Y:S01]  /*5970*/  IMAD.MOV.U32 R26, RZ, RZ, R71.reuse ;  /* 0x000000ffff1a7224 */ /* 0x100fe200078e0047 */
[----:B------:R-:W1:Y:S01]  /*5980*/  MUFU.EX2 R86, R86 ;  /* 0x0000005600567308 */ /* 0x000e620000000800 */
[----:B0-----:R-:W-:Y:S01]  /*5990*/  FADD.FTZ R11, R63, R0 ;  /* 0x000000003f0b7221 */ /* 0x001fe20000010000 */
[----:B------:R-:W-:-:S06]  /*59a0*/  IMAD.MOV.U32 R24, RZ, RZ, R71 ;  /* 0x000000ffff187224 */ /* 0x000fcc00078e0047 */
[----:B------:R-:W0:Y:S01]  /*59b0*/  MUFU.EX2 R37, R37 ;  /* 0x0000002500257308 */ /* 0x000e220000000800 */
[----:B---3--:R-:W-:-:S07]  /*59c0*/  FADD.FTZ R0, R40, R9 ;  /* 0x0000000928007221 */ /* 0x008fce0000010000 */
[----:B------:R-:W3:Y:S01]  /*59d0*/  MUFU.EX2 R88, R88 ;  /* 0x0000005800587308 */ /* 0x000ee20000000800 */
[----:B-1----:R-:W-:-:S07]  /*59e0*/  FADD.FTZ R11, R86, R11 ;  /* 0x0000000b560b7221 */ /* 0x002fce0000010000 */
[----:B------:R-:W1:Y:S01]  /*59f0*/  MUFU.EX2 R50, R50 ;  /* 0x0000003200327308 */ /* 0x000e620000000800 */
[----:B0-----:R-:W-:-:S07]  /*5a00*/  FADD.FTZ R9, R37, R0 ;  /* 0x0000000025097221 */ /* 0x001fce0000010000 */
[----:B------:R-:W0:Y:S01]  /*5a10*/  MUFU.EX2 R3, R90 ;  /* 0x0000005a00037308 */ /* 0x000e220000000800 */
[----:B---3--:R-:W-:Y:S01]  /*5a20*/  FADD.FTZ R0, R88, R11 ;  /* 0x0000000b58007221 */ /* 0x008fe20000010000 */
[----:B------:R-:W-:Y:S01]  /*5a30*/  F2FP.BF16.F32.PACK_AB R11, R86, R63 ;  /* 0x0000003f560b723e */ /* 0x000fe200000010ff */
[----:B------:R-:W-:-:S05]  /*5a40*/  IMAD.MOV.U32 R63, RZ, RZ, R71 ;  /* 0x000000ffff3f7224 */ /* 0x000fca00078e0047 */
[----:B------:R-:W3:Y:S01]  /*5a50*/  MUFU.EX2 R33, R33 ;  /* 0x0000002100217308 */ /* 0x000ee20000000800 */
[C---:B-1----:R-:W-:Y:S01]  /*5a60*/  FADD.FTZ R10, R50.reuse, R9 ;  /* 0x00000009320a7221 */ /* 0x042fe20000010000 */
[----:B------:R-:W-:Y:S01]  /*5a70*/  F2FP.BF16.F32.PACK_AB R9, R61, R38 ;  /* 0x000000263d09723e */ /* 0x000fe200000010ff */
[--C-:B------:R-:W-:Y:S01]  /*5a80*/  IMAD.MOV.U32 R61, RZ, RZ, R71.reuse ;  /* 0x000000ffff3d7224 */ /* 0x100fe200078e0047 */
[----:B--2---:R-:W-:Y:S01]  /*5a90*/  F2FP.BF16.F32.PACK_AB R4, R50, R37 ;  /* 0x000000253204723e */ /* 0x004fe200000010ff */
[--C-:B------:R-:W-:Y:S01]  /*5aa0*/  IMAD.MOV.U32 R50, RZ, RZ, R71.reuse ;  /* 0x000000ffff327224 */ /* 0x100fe200078e0047 */
[----:B------:R-:W-:Y:S01]  /*5ab0*/  MOV R38, R71 ;  /* 0x0000004700267202 */ /* 0x000fe20000000f00 */
[----:B------:R-:W-:Y:S01]  /*5ac0*/  IMAD.MOV.U32 R37, RZ, RZ, R71 ;  /* 0x000000ffff257224 */ /* 0x000fe200078e0047 */
[----:B------:R-:W1:Y:S01]  /*5ad0*/  MUFU.EX2 R89, R89 ;  /* 0x0000005900597308 */ /* 0x000e620000000800 */
[C---:B0-----:R-:W-:Y:S01]  /*5ae0*/  FADD.FTZ R0, R3.reuse, R0 ;  /* 0x0000000003007221 */ /* 0x041fe20000010000 */
[----:B------:R-:W-:-:S06]  /*5af0*/  F2FP.BF16.F32.PACK_AB R5, R3, R88 ;  /* 0x000000580305723e */ /* 0x000fcc00000010ff */
[----:B------:R-:W0:Y:S01]  /*5b00*/  MUFU.EX2 R32, R32 ;  /* 0x0000002000207308 */ /* 0x000e220000000800 */
[----:B---3--:R-:W-:Y:S01]  /*5b10*/  FADD.FTZ R21, R33, R10 ;  /* 0x0000000a21157221 */ /* 0x008fe20000010000 */
[----:B------:R-:W-:Y:S01]  /*5b20*/  F2FP.BF16.F32.PACK_AB R10, R40, R41 ;  /* 0x00000029280a723e */ /* 0x000fe200000010ff */
[--C-:B------:R-:W-:Y:S02]  /*5b30*/  IMAD.MOV.U32 R41, RZ, RZ, R71.reuse ;  /* 0x000000ffff297224 */ /* 0x100fe400078e0047 */
[----:B------:R-:W-:Y:S02]  /*5b40*/  IMAD.MOV.U32 R40, RZ, RZ, R71 ;  /* 0x000000ffff287224 */ /* 0x000fe400078e0047 */
[----:B------:R-:W-:Y:S01]  /*5b50*/  STSM.16.M88.4 [R2+0x2d300], R8 ;  /* 0x02d3000802007844 */ /* 0x000fe20000000200 */
[----:B------:R-:W2:Y:S01]  /*5b60*/  MUFU.EX2 R29, R29 ;  /* 0x0000001d001d7308 */ /* 0x000ea20000000800 */
[----:B-1----:R-:W-:-:S07]  /*5b70*/  FADD.FTZ R25, R89, R0 ;  /* 0x0000000059197221 */ /* 0x002fce0000010000 */
[----:B------:R-:W1:Y:S01]  /*5b80*/  MUFU.EX2 R28, R28 ;  /* 0x0000001c001c7308 */ /* 0x000e620000000800 */
[C---:B0-----:R-:W-:Y:S01]  /*5b90*/  FADD.FTZ R0, R32.reuse, R21 ;  /* 0x0000001520007221 */ /* 0x041fe20000010000 */
[----:B------:R-:W-:Y:S01]  /*5ba0*/  F2FP.BF16.F32.PACK_AB R6, R32, R33 ;  /* 0x000000212006723e */ /* 0x000fe200000010ff */
[--C-:B------:R-:W-:Y:S02]  /*5bb0*/  IMAD.MOV.U32 R33, RZ, RZ, R71.reuse ;  /* 0x000000ffff217224 */ /* 0x100fe400078e0047 */
[----:B------:R-:W-:-:S03]  /*5bc0*/  IMAD.MOV.U32 R32, RZ, RZ, R71 ;  /* 0x000000ffff207224 */ /* 0x000fc600078e0047 */
[----:B------:R-:W0:Y:S01]  /*5bd0*/  MUFU.EX2 R92, R92 ;  /* 0x0000005c005c7308 */ /* 0x000e220000000800 */
[----:B--2---:R-:W-:-:S07]  /*5be0*/  FADD.FTZ R3, R29, R0 ;  /* 0x000000001d037221 */ /* 0x004fce0000010000 */
[----:B------:R-:W-:Y:S01]  /*5bf0*/  MUFU.EX2 R36, R36 ;  /* 0x0000002400247308 */ /* 0x000fe20000000800 */
[C---:B-1----:R-:W-:Y:S01]  /*5c00*/  FADD.FTZ R3, R28.reuse, R3 ;  /* 0x000000031c037221 */ /* 0x042fe20000010000 */
[----:B------:R-:W-:-:S06]  /*5c10*/  F2FP.BF16.F32.PACK_AB R28, R28, R29 ;  /* 0x0000001d1c1c723e */ /* 0x000fcc00000010ff */
[----:B------:R-:W1:Y:S01]  /*5c20*/  MUFU.EX2 R45, R45 ;  /* 0x0000002d002d7308 */ /* 0x000e620000000800 */
[C---:B0-----:R-:W-:Y:S01]  /*5c30*/  F2FP.BF16.F32.PACK_AB R7, R92.reuse, R89 ;  /* 0x000000595c07723e */ /* 0x041fe200000010ff */
[----:B------:R-:W-:-:S04]  /*5c40*/  FADD.FTZ R25, R92, R25 ;  /* 0x000000195c197221 */ /* 0x000fc80000010000 */
[----:B------:R0:W-:Y:S02]  /*5c50*/  STSM.16.M88.4 [R2+0x2eb00], R4 ;  /* 0x02eb000402007844 */ /* 0x0001e40000000200 */
[----:B------:R-:W2:Y:S08]  /*5c60*/  MUFU.EX2 R64, R64 ;  /* 0x0000004000407308 */ /* 0x000eb00000000800 */
[----:B------:R3:W4:Y:S01]  /*5c70*/  MUFU.EX2 R13, R60 ;  /* 0x0000003c000d7308 */ /* 0x0007220000000800 */
[----:B-1----:R-:W-:Y:S01]  /*5c80*/  F2FP.BF16.F32.PACK_AB R30, R45, R36 ;  /* 0x000000242d1e723e */ /* 0x002fe200000010ff */
[----:B------:R-:W-:Y:S01]  /*5c90*/  FADD.FTZ R36, R36, R3 ;  /* 0x0000000324247221 */ /* 0x000fe20000010000 */
[----:B0-----:R-:W-:-:S03]  /*5ca0*/  IMAD.U32 R5, RZ, RZ, UR7 ;  /* 0x00000007ff057e24 */ /* 0x001fc6000f8e00ff */
[----:B------:R-:W-:Y:S02]  /*5cb0*/  FADD.FTZ R3, R45, R36 ;  /* 0x000000242d037221 */ /* 0x000fe40000010000 */
[----:B------:R-:W0:Y:S01]  /*5cc0*/  MUFU.EX2 R62, R62 ;  /* 0x0000003e003e7308 */ /* 0x000e220000000800 */
[----:B--2---:R-:W-:Y:S01]  /*5cd0*/  FADD.FTZ R0, R64, R25 ;  /* 0x0000001940007221 */ /* 0x004fe20000010000 */
[--C-:B---3--:R-:W-:Y:S02]  /*5ce0*/  IMAD.MOV.U32 R60, RZ, RZ, R71.reuse ;  /* 0x000000ffff3c7224 */ /* 0x108fe400078e0047 */
[--C-:B------:R-:W-:Y:S02]  /*5cf0*/  IMAD.MOV.U32 R45, RZ, RZ, R71.reuse ;  /* 0x000000ffff2d7224 */ /* 0x100fe400078e0047 */
[--C-:B------:R-:W-:Y:S02]  /*5d00*/  IMAD.MOV.U32 R36, RZ, RZ, R71.reuse ;  /* 0x000000ffff247224 */ /* 0x100fe400078e0047 */
[----:B------:R1:W2:Y:S01]  /*5d10*/  MUFU.EX2 R15, R52 ;  /* 0x00000034000f7308 */ /* 0x0002a20000000800 */
[C---:B----4-:R-:W-:Y:S01]  /*5d20*/  F2FP.BF16.F32.PACK_AB R29, R13.reuse, R64 ;  /* 0x000000400d1d723e */ /* 0x050fe200000010ff */
[----:B------:R-:W-:Y:S01]  /*5d30*/  FADD.FTZ R21, R13, R0 ;  /* 0x000000000d157221 */ /* 0x000fe20000010000 */
[----:B------:R-:W-:-:S02]  /*5d40*/  IMAD.MOV.U32 R64, RZ, RZ, R71 ;  /* 0x000000ffff407224 */ /* 0x000fc400078e0047 */
[----:B------:R-:W-:Y:S02]  /*5d50*/  IMAD.MOV.U32 R25, RZ, RZ, R71 ;  /* 0x000000ffff197224 */ /* 0x000fe400078e0047 */
[----:B0-----:R-:W-:Y:S01]  /*5d60*/  FADD.FTZ R0, R62, R21 ;  /* 0x000000153e007221 */ /* 0x001fe20000010000 */
[--C-:B-1----:R-:W-:Y:S01]  /*5d70*/  IMAD.MOV.U32 R52, RZ, RZ, R71.reuse ;  /* 0x000000ffff347224 */ /* 0x102fe200078e0047 */
[C---:B--2---:R-:W-:Y:S02]  /*5d80*/  F2FP.BF16.F32.PACK_AB R31, R15.reuse, R62 ;  /* 0x0000003e0f1f723e */ /* 0x044fe400000010ff */
[----:B------:R-:W-:Y:S01]  /*5d90*/  FADD.FTZ R0, R15, R0 ;  /* 0x000000000f007221 */ /* 0x000fe20000010000 */
[--C-:B------:R-:W-:Y:S02]  /*5da0*/  IMAD.MOV.U32 R62, RZ, RZ, R71.reuse ;  /* 0x000000ffff3e7224 */ /* 0x100fe400078e0047 */
[----:B------:R0:W-:Y:S01]  /*5db0*/  STSM.16.M88.4 [R2+0x30300], R28 ;  /* 0x0303001c02007844 */ /* 0x0001e20000000200 */
[----:B------:R1:W-:Y:S06]  /*5dc0*/  MEMBAR.ALL.CTA ;  /* 0x0000000000007992 */ /* 0x0003ec0000008000 */
[----:B-1----:R-:W1:Y:S01]  /*5dd0*/  FENCE.VIEW.ASYNC.S ;  /* 0x00000000000073c6 */ /* 0x002e620000000000 */
[--C-:B0-----:R-:W-:Y:S01]  /*5de0*/  IMAD.MOV.U32 R31, RZ, RZ, R71.reuse ;  /* 0x000000ffff1f7224 */ /* 0x101fe200078e0047 */
[----:B------:R-:W-:Y:S01]  /*5df0*/  MOV R29, R71 ;  /* 0x00000047001d7202 */ /* 0x000fe20000000f00 */
[----:B------:R-:W-:-:S02]  /*5e00*/  IMAD.MOV.U32 R30, RZ, RZ, R71 ;  /* 0x000000ffff1e7224 */ /* 0x000fc400078e0047 */
[----:B------:R-:W-:Y:S01]  /*5e10*/  IMAD.MOV.U32 R28, RZ, RZ, R71 ;  /* 0x000000ffff1c7224 */ /* 0x000fe200078e0047 */
[----:B-1----:R-:W-:Y:S01]  /*5e20*/  NOP ;  /* 0x0000000000007918 */ /* 0x002fe20000000000 */
[----:B------:R-:W-:Y:S05]  /*5e30*/  @!P2 BRA `(.L_x_9926) ;  /* 0x0000004c0010a947 */ /* 0x000fea0003800000 */
        /* <DEDUP_REMOVED lines=26> */
[----:B------:R-:W-:Y:S01]  /*5fe0*/  UMOV UR39, UR60 ;  /* 0x0000003c00277c82 */ /* 0x000fe20008000000 */
[----:B------:R-:W-:Y:S01]  /*5ff0*/  UMOV UR7, UR36 ;  /* 0x0000002400077c82 */ /* 0x000fe20008000000 */
[----:B------:R-:W-:-:S05]  /*6000*/  ULDC UR5, c[0x0][0x9d8] ;  /* 0x0002760000057ab9 */ /* 0x000fca0000000800 */
.L_x_9935:
[----:B------:R-:W-:Y:S01]  /*6010*/  R2UR UR4, R16 ;  /* 0x00000000100472ca */ /* 0x000fe200000e0000 */
[----:B------:R-:W-:-:S04]  /*6020*/  UIADD3 UR36, UR7, 0x1, URZ ;  /* 0x0000000107247890 */ /* 0x000fc8000fffe03f */
[----:B------:R-:W-:-:S04]  /*6030*/  UISETP.NE.AND UP0, UPT, UR36, 0x2, UPT ;  /* 0x000000022400788c */ /* 0x000fc8000bf05270 */
[----:B------:R-:W-:Y:S02]  /*6040*/  USEL UR60, URZ, 0x1, UP0 ;  /* 0x000000013f3c7887 */ /* 0x000fe40008000000 */
[----:B------:R-:W-:Y:S02]  /*6050*/  USEL UR36, UR36, URZ, UP0 ;  /* 0x0000003f24247287 */ /* 0x000fe40008000000 */
[----:B------:R-:W-:Y:S01]  /*6060*/  ISETP.NE.AND P3, PT, RZ, UR4, PT ;  /* 0x00000004ff007c0c */ /* 0x000fe2000bf65270 */
[----:B------:R-:W-:-:S12]  /*6070*/  ULOP3.LUT UR60, UR39, UR60, URZ, 0x3c, !UPT ;  /* 0x0000003c273c7292 */ /* 0x000fd8000f8e3c3f */
[----:B-1----:R-:W-:Y:S05]  /*6080*/  @P3 BRA `(.L_x_9927) ;  /* 0x00000000002c3947 */ /* 0x002fea0003800000 */
[----:B------:R-:W-:Y:S05]  /*6090*/  @!P0 BRA `(.L_x_9928) ;  /* 0x0000000000048947 */ /* 0x000fea0003800000 */
[----:B------:R-:W-:Y:S01]  /*60a0*/  BPT.TRAP 0x1 ;  /* 0x000000040000795c */ /* 0x000fe20000300000 */
.L_x_9928:
[----:B------:R-:W-:Y:S01]  /*60b0*/  ULEA UR4, UR36, UR37, 0x3 ;  /* 0x0000002524047291 */ /* 0x000fe2000f8e183f */
[----:B------:R-:W-:-:S05]  /*60c0*/  IMAD.U32 R7, RZ, RZ, UR60 ;  /* 0x0000003cff077e24 */ /* 0x000fca000f8e00ff */
[----:B------:R-:W-:-:S04]  /*60d0*/  SHF.L.U32 R7, R7, 0x1f, RZ ;  /* 0x0000001f07077819 */ /* 0x000fc800000006ff */
[----:B------:R0:W1:Y:S01]  /*60e0*/  SYNCS.PHASECHK.TRANS64.TRYWAIT P2, [UR4+0x31c30], R7 ;  /* 0x031c3007ff0075a7 */ /* 0x0000620008040144 */
[----:B------:R-:W-:Y:S05]  /*60f0*/  @!P0 BRA `(.L_x_9929) ;  /* 0x0000000000048947 */ /* 0x000fea0003800000 */
[----:B------:R-:W-:Y:S01]  /*6100*/  BPT.TRAP 0x1 ;  /* 0x000000040000795c */ /* 0x000fe20000300000 */
.L_x_9929:
[----:B-1----:R-:W-:Y:S05]  /*6110*/  @P2 BRA `(.L_x_9927) ;  /* 0x0000000000082947 */ /* 0x002fea0003800000 */
[----:B------:R-:W1:Y:S02]  /*6120*/  SYNCS.PHASECHK.TRANS64.TRYWAIT P2, [UR4+0x31c30], R7 ;  /* 0x031c3007ff0075a7 */ /* 0x000e640008040144 */
[----:B-1----:R-:W-:Y:S05]  /*6130*/  @!P2 BRA `(.L_x_9930) ;  /* 0x000000fc000ca947 */ /* 0x002fea0003800000 */
.L_x_9927:
[----:B-1----:R-:W1:Y:S01]  /*6140*/  S2R R8, SR_TID.X ;  /* 0x0000000000087919 */ /* 0x002e620000002100 */
        /* <DEDUP_REMOVED lines=24> */
[----:B-1----:R-:W-:Y:S01]  /*62d0*/  SHF.R.U32.HI R8, RZ, 0x7, R8 ;  /* 0x00000007ff087819 */ /* 0x002fe20000011608 */
[----:B------:R-:W-:Y:S01]  /*62e0*/  UMOV UR56, UR28 ;  /* 0x0000001c00387c82 */ /* 0x000fe20008000000 */
[----:B------:R-:W-:Y:S01]  /*62f0*/  UMOV UR57, UR29 ;  /* 0x0000001d00397c82 */ /* 0x000fe20008000000 */
[----:B------:R-:W-:Y:S01]  /*6300*/  UMOV UR59, 0x80000020 ;  /* 0x80000020003b7882 */ /* 0x000fe20000000000 */
[----:B------:R-:W-:Y:S01]  /*6310*/  UIADD3 UR10, UR4, 0x200, URZ ;  /* 0x00000200040a7890 */ /* 0x000fe2000fffe03f */
[----:B0-----:R-:W-:Y:S01]  /*6320*/  VIADD R7, R8, 0x8 ;  /* 0x0000000808077836 */ /* 0x001fe20000000000 */
        /* <DEDUP_REMOVED lines=325> */
.L_x_9932:
[----:B------:R-:W-:Y:S01]  /*7780*/  ULEA UR4, UR7, UR37, 0x3 ;  /* 0x0000002507047291 */ /* 0x000fe2000f8e183f */
[----:B------:R-:W-:-:S04]  /*7790*/  MOV R7, UR39 ;  /* 0x0000002700077c02 */ /* 0x000fc80008000f00 */
[----:B------:R-:W-:-:S04]  /*77a0*/  SHF.L.U32 R7, R7, 0x1f, RZ ;  /* 0x0000001f07077819 */ /* 0x000fc800000006ff */
[----:B------:R0:W1:Y:S01]  /*77b0*/  SYNCS.PHASECHK.TRANS64.TRYWAIT P2, [UR4+0x31c50], R7 ;  /* 0x031c5007ff0075a7 */ /* 0x0000620008040144 */
[----:B------:R-:W-:Y:S05]  /*77c0*/  @!P0 BRA `(.L_x_9933) ;  /* 0x0000000000048947 */ /* 0x000fea0003800000 */
[----:B------:R-:W-:Y:S01]  /*77d0*/  BPT.TRAP 0x1 ;  /* 0x000000040000795c */ /* 0x000fe20000300000 */
.L_x_9933:
[----:B-1----:R-:W-:Y:S05]  /*77e0*/  @P2 BRA `(.L_x_9931) ;  /* 0x0000000000082947 */ /* 0x002fea0003800000 */
[----:B------:R-:W1:Y:S02]  /*77f0*/  SYNCS.PHASECHK.TRANS64.TRYWAIT P2, [UR4+0x31c50], R7 ;  /* 0x031c5007ff0075a7 */ /* 0x000e640008040144 */
[----:B-1----:R-:W-:Y:S05]  /*7800*/  @!P2 BRA `(.L_x_9934) ;  /* 0x000000e40070a947 */ /* 0x002fea0003800000 */
.L_x_9931:
        /* <DEDUP_REMOVED lines=11> */
[----:B------:R-:W-:Y:S01]  /*78c0*/  FMUL.FTZ R145, R136, UR5 ;  /* 0x0000000588917c20 */ /* 0x000fe20008410000 */
[----:B------:R-:W-:Y:S01]  /*78d0*/  ULOP3.LUT UR4, UR4, 0x2400000, URZ, 0xfc, !UPT ;  /* 0x0240000004047892 */ /* 0x000fe2000f8efc3f */
[----:B------:R-:W-:Y:S01]  /*78e0*/  FMUL.FTZ R13, R134, UR5 ;  /* 0x00000005860d7c20 */ /* 0x000fe20008410000 */
[----:B------:R-:W-:Y:S01]  /*78f0*/  FMUL.FTZ R136, R137, UR5 ;  /* 0x0000000589887c20 */ /* 0x000fe20008410000 */
[----:B------:R-:W-:Y:S01]  /*7900*/  FMUL.FTZ R134, R96, UR5 ;  /* 0x0000000560867c20 */ /* 0x000fe20008410000 */
[----:B------:R-:W-:Y:S01]  /*7910*/  UIMAD UR11, UR7, 0x6c0, UR4 ;  /* 0x000006c0070b78a4 */ /* 0x000fe2000f8e0204 */
[----:B------:R-:W-:Y:S01]  /*7920*/  FMUL.FTZ R96, R98, UR5 ;  /* 0x0000000562607c20 */ /* 0x000fe20008410000 */
[----:B------:R-:W-:Y:S01]  /*7930*/  UIMAD UR4, UR18, 0xc0, URZ ;  /* 0x000000c0120478a4 */ /* 0x000fe2000f8e023f */
[----:B------:R-:W2:Y:S01]  /*7940*/  MUFU.TANH R145, R145 ;  /* 0x0000009100917308 */ /* 0x000ea20000002400 */
[----:B------:R-:W-:Y:S01]  /*7950*/  FMUL.FTZ R11, R130, UR5 ;  /* 0x00000005820b7c20 */ /* 0x000fe20008410000 */
[----:B------:R-:W-:Y:S01]  /*7960*/  IMAD.MOV.U32 R98, RZ, RZ, -0x2 ;  /* 0xfffffffeff627424 */ /* 0x000fe200078e00ff */
[----:B------:R-:W-:Y:S01]  /*7970*/  UIMAD UR4, UR38, -0x90, UR4 ;  /* 0xffffff70260478a4 */ /* 0x000fe2000f8e0204 */
[----:B01----:R-:W-:Y:S01]  /*7980*/  FMUL.FTZ R7, R138, UR5 ;  /* 0x000000058a077c20 */ /* 0x003fe20008410000 */
        /* <DEDUP_REMOVED lines=9> */
[----:B------:R-:W-:Y:S01]  /*7a20*/  UIADD3 UR4, UR4, 0x1, UR15 ;  /* 0x0000000104047890 */ /* 0x000fe2000fffe00f */
[----:B------:R-:W-:Y:S01]  /*7a30*/  FMUL.FTZ R97, R99, UR5 ;  /* 0x0000000563617c20 */ /* 0x000fe20008410000 */
[----:B------:R-:W0:Y:S01]  /*7a40*/  MUFU.TANH R136, R136 ;  /* 0x0000008800887308 */ /* 0x000e220000002400 */
[----:B------:R-:W-:Y:S01]  /*7a50*/  FMUL.FTZ R137, R141, UR5 ;  /* 0x000000058d897c20 */ /* 0x000fe20008410000 */
[----:B------:R-:W-:Y:S01]  /*7a60*/  UIADD3 UR4, UR4, -UR14, URZ ;  /* 0x8000000e04047290 */ /* 0x000fe2000fffe03f */
[----:B------:R-:W-:Y:S01]  /*7a70*/  FMUL.FTZ R8, R139, UR5 ;  /* 0x000000058b087c20 */ /* 0x000fe20008410000 */
[----:B------:R-:W-:Y:S01]  /*7a80*/  FMUL.FTZ R139, R128, UR5 ;  /* 0x00000005808b7c20 */ /* 0x000fe20008410000 */
[----:B------:R-:W-:Y:S01]  /*7a90*/  FMUL.FTZ R15, R122, UR5 ;  /* 0x000000057a0f7c20 */ /* 0x000fe20008410000 */
[----:B------:R-:W-:Y:S01]  /*7aa0*/  FMUL.FTZ R128, R129, UR5 ;  /* 0x0000000581807c20 */ /* 0x000fe20008410000 */
[----:B------:R-:W-:Y:S01]  /*7ab0*/  FMUL.FTZ R122, R124, UR5 ;  /* 0x000000057c7a7c20 */ /* 0x000fe20008410000 */
[----:B------:R-:W-:Y:S01]  /*7ac0*/  IMAD R99, R23, R98, UR4 ;  /* 0x0000000417637e24 */ /* 0x000fe2000f8e0262 */
[----:B------:R-:W1:Y:S01]  /*7ad0*/  MUFU.TANH R138, R138 ;  /* 0x0000008a008a7308 */ /* 0x000e620000002400 */
[----:B------:R-:W-:Y:S01]  /*7ae0*/  FMUL.FTZ R124, R112, UR5 ;  /* 0x00000005707c7c20 */ /* 0x000fe20008410000 */
[----:B------:R-:W-:Y:S01]  /*7af0*/  FMUL.FTZ R140, R101, UR5 ;  /* 0x00000005658c7c20 */ /* 0x000fe20008410000 */
[----:B------:R-:W-:-:S02]  /*7b00*/  IMAD.IADD R98, R144, 0x1, R99 ;  /* 0x0000000190627824 */ /* 0x000fc400078e0263 */
[----:B------:R-:W-:Y:S01]  /*7b10*/  FMUL.FTZ R112, R114, UR5 ;  /* 0x0000000572707c20 */ /* 0x000fe20008410000 */
[----:B------:R-:W-:Y:S01]  /*7b20*/  FMUL.FTZ R101, R88, UR5 ;  /* 0x0000000558657c20 */ /* 0x000fe20008410000 */
[----:B------:R-:W-:Y:S01]  /*7b30*/  FMUL.FTZ R114, R118, UR5 ;  /* 0x0000000576727c20 */ /* 0x000fe20008410000 */
[----:B------:R-:W-:Y:S01]  /*7b40*/  FMUL.FTZ R129, R132, UR5 ;  /* 0x0000000584817c20 */ /* 0x000fe20008410000 */
[----:B------:R-:W3:Y:S01]  /*7b50*/  MUFU.TANH R137, R137 ;  /* 0x0000008900897308 */ /* 0x000ee20000002400 */
[C---:B------:R-:W-:Y:S01]  /*7b60*/  ISETP.GT.AND P2, PT, R98.reuse, RZ, PT ;  /* 0x000000ff6200720c */ /* 0x040fe20003f44270 */
[----:B------:R-:W-:Y:S01]  /*7b70*/  FMUL.FTZ R14, R135, UR5 ;  /* 0x00000005870e7c20 */ /* 0x000fe20008410000 */
[----:B------:R-:W-:Y:S01]  /*7b80*/  ISETP.GT.AND P3, PT, R98, 0x1, PT ;  /* 0x000000016200780c */ /* 0x000fe20003f64270 */
[----:B------:R-:W-:Y:S01]  /*7b90*/  FMUL.FTZ R118, R104, UR5 ;  /* 0x0000000568767c20 */ /* 0x000fe20008410000 */
[----:B--2---:R-:W-:Y:S01]  /*7ba0*/  FSEL R88, R145, -INF , P2 ;  /* 0xff80000091587808 */ /* 0x004fe20001000000 */
[----:B------:R-:W-:Y:S01]  /*7bb0*/  FMUL.FTZ R104, R106, UR5 ;  /* 0x000000056a687c20 */ /* 0x000fe20008410000 */
[----:B------:R-:W-:Y:S01]  /*7bc0*/  FMUL.FTZ R135, R100, UR5 ;  /* 0x0000000564877c20 */ /* 0x000fe20008410000 */
[----:B------:R-:W2:Y:S01]  /*7bd0*/  MUFU.TANH R139, R139 ;  /* 0x0000008b008b7308 */ /* 0x000ea20000002400 */
[----:B------:R-:W-:Y:S01]  /*7be0*/  FMUL.FTZ R12, R131, UR5 ;  /* 0x00000005830c7c20 */ /* 0x000fe20008410000 */
[----:B------:R-:W-:Y:S01]  /*7bf0*/  FMUL.FTZ R106, R110, UR5 ;  /* 0x000000056e6a7c20 */ /* 0x000fe20008410000 */
[----:B------:R-:W-:Y:S01]  /*7c00*/  FMUL.FTZ R100, R89, UR5 ;  /* 0x0000000559647c20 */ /* 0x000fe20008410000 */
[----:B------:R-:W-:Y:S01]  /*7c10*/  FMUL.FTZ R131, R120, UR5 ;  /* 0x0000000578837c20 */ /* 0x000fe20008410000 */
[----:B------:R-:W-:Y:S01]  /*7c20*/  ISETP.GT.AND P2, PT, R98, 0x8, PT ;  /* 0x000000086200780c */ /* 0x000fe20003f44270 */
[----:B------:R-:W-:Y:S01]  /*7c30*/  FMUL.FTZ R120, R127, UR5 ;  /* 0x000000057f787c20 */ /* 0x000fe20008410000 */
[----:B0-----:R-:W-:Y:S01]  /*7c40*/  FSEL R110, R136, -INF , P3 ;  /* 0xff800000886e7808 */ /* 0x001fe20001800000 */
[----:B------:R-:W-:Y:S01]  /*7c50*/  MUFU.TANH R128, R128 ;  /* 0x0000008000807308 */ /* 0x000fe20000002400 */
[----:B------:R-:W-:Y:S01]  /*7c60*/  FMNMX.FTZ R89, R88, R6, !PT ;  /* 0x0000000658597209 */ /* 0x000fe20007810000 */
[----:B------:R-:W-:Y:S01]  /*7c70*/  FMUL.FTZ R127, R109, UR5 ;  /* 0x000000056d7f7c20 */ /* 0x000fe20008410000 */
[----:B------:R-:W-:Y:S01]  /*7c80*/  FMUL.FTZ R109, R92, UR5 ;  /* 0x000000055c6d7c20 */ /* 0x000fe20008410000 */
[----:B------:R-:W-:Y:S01]  /*7c90*/  ISETP.GT.AND P3, PT, R98, 0x9, PT ;  /* 0x000000096200780c */ /* 0x000fe20003f64270 */
[----:B------:R-:W-:Y:S01]  /*7ca0*/  FMUL.FTZ R132, R108, UR5 ;  /* 0x000000056c847c20 */ /* 0x000fe20008410000 */
[----:B-1----:R-:W-:Y:S01]  /*7cb0*/  FSEL R99, R138, -INF , P2 ;  /* 0xff8000008a637808 */ /* 0x002fe20001000000 */
[----:B------:R-:W-:Y:S01]  /*7cc0*/  FMUL.FTZ R121, R121, UR5 ;  /* 0x0000000579797c20 */ /* 0x000fe20008410000 */
[----:B------:R-:W0:Y:S01]  /*7cd0*/  MUFU.TANH R129, R129 ;  /* 0x0000008100817308 */ /* 0x000e220000002400 */
[----:B------:R-:W-:Y:S01]  /*7ce0*/  FMNMX.FTZ R92, R110, R89, !PT ;  /* 0x000000596e5c7209 */ /* 0x000fe20007810000 */
[----:B------:R-:W-:Y:S01]  /*7cf0*/  FMUL.FTZ R21, R126, UR5 ;  /* 0x000000057e157c20 */ /* 0x000fe20008410000 */
[----:B------:R-:W-:Y:S01]  /*7d00*/  ISETP.GT.AND P2, PT, R98, 0x10, PT ;  /* 0x000000106200780c */ /* 0x000fe20003f44270 */
[----:B------:R-:W-:Y:S01]  /*7d10*/  FMUL.FTZ R126, R116, UR5 ;  /* 0x00000005747e7c20 */ /* 0x000fe20008410000 */
[----:B---3--:R-:W-:Y:S01]  /*7d20*/  FSEL R108, R137, -INF , P3 ;  /* 0xff800000896c7808 */ /* 0x008fe20001800000 */
[----:B------:R-:W-:Y:S01]  /*7d30*/  FMUL.FTZ R20, R123, UR5 ;  /* 0x000000057b147c20 */ /* 0x000fe20008410000 */
[----:B------:R-:W-:Y:S01]  /*7d40*/  FMNMX.FTZ R89, R99, R92, !PT ;  /* 0x0000005c63597209 */ /* 0x000fe20007810000 */
[----:B------:R-:W-:Y:S01]  /*7d50*/  MUFU.TANH R130, R130 ;  /* 0x0000008200827308 */ /* 0x000fe20000002400 */
[----:B------:R-:W-:Y:S01]  /*7d60*/  ISETP.GT.AND P3, PT, R98, 0x11, PT ;  /* 0x000000116200780c */ /* 0x000fe20003f64270 */
[----:B------:R-:W-:Y:S01]  /*7d70*/  FMUL.FTZ R123, R125, UR5 ;  /* 0x000000057d7b7c20 */ /* 0x000fe20008410000 */
[----:B--2---:R-:W-:Y:S01]  /*7d80*/  FSEL R92, R139, -INF , P2 ;  /* 0xff8000008b5c7808 */ /* 0x004fe20001000000 */
[----:B------:R-:W-:Y:S01]  /*7d90*/  FMUL.FTZ R125, R113, UR5 ;  /* 0x00000005717d7c20 */ /* 0x000fe20008410000 */
[----:B------:R-:W-:Y:S01]  /*7da0*/  FMNMX.FTZ R89, R108, R89, !PT ;  /* 0x000000596c597209 */ /* 0x000fe20007810000 */
[----:B------:R-:W-:Y:S01]  /*7db0*/  FMUL.FTZ R113, R115, UR5 ;  /* 0x0000000573717c20 */ /* 0x000fe20008410000 */
[----:B------:R-:W-:Y:S01]  /*7dc0*/  ISETP.GT.AND P2, PT, R98, 0x18, PT ;  /* 0x000000186200780c */ /* 0x000fe20003f44270 */
[----:B------:R-:W1:Y:S01]  /*7dd0*/  MUFU.TANH R131, R131 ;  /* 0x0000008300837308 */ /* 0x000e620000002400 */
[----:B------:R-:W-:Y:S01]  /*7de0*/  FMNMX.FTZ R116, R92, R89, !PT ;  /* 0x000000595c747209 */ /* 0x000fe20007810000 */
[----:B------:R-:W-:Y:S01]  /*7df0*/  FMUL.FTZ R115, R119, UR5 ;  /* 0x0000000577737c20 */ /* 0x000fe20008410000 */
[----:B0-----:R-:W-:Y:S01]  /*7e00*/  FSEL R89, R129, -INF , P2 ;  /* 0xff80000081597808 */ /* 0x001fe20001000000 */
[----:B------:R-:W-:Y:S01]  /*7e10*/  FMUL.FTZ R119, R105, UR5 ;  /* 0x0000000569777c20 */ /* 0x000fe20008410000 */
[C---:B------:R-:W-:Y:S01]  /*7e20*/  ISETP.GT.AND P2, PT, R98.reuse, 0x20, PT ;  /* 0x000000206200780c */ /* 0x040fe20003f44270 */
[----:B------:R-:W-:Y:S01]  /*7e30*/  FMUL.FTZ R105, R107, UR5 ;  /* 0x000000056b697c20 */ /* 0x000fe20008410000 */
[----:B------:R-:W-:Y:S01]  /*7e40*/  FMUL.FTZ R107, R111, UR5 ;  /* 0x000000056f6b7c20 */ /* 0x000fe20008410000 */
[----:B------:R-:W0:Y:S01]  /*7e50*/  MUFU.TANH R121, R121 ;  /* 0x0000007900797308 */ /* 0x000e220000002400 */
[----:B------:R-:W-:Y:S01]  /*7e60*/  FMUL.FTZ R111, R93, UR5 ;  /* 0x000000055d6f7c20 */ /* 0x000fe20008410000 */
[----:B------:R-:W-:Y:S01]  /*7e70*/  ISETP.GT.AND P4, PT, R98, 0x21, PT ;  /* 0x000000216200780c */ /* 0x000fe20003f84270 */
[----:B------:R-:W-:Y:S01]  /*7e80*/  FMUL.FTZ R117, R117, UR5 ;  /* 0x0000000575757c20 */ /* 0x000fe20008410000 */
[----:B------:R-:W-:Y:S01]  /*7e90*/  FMUL.FTZ R9, R142, UR5 ;  /* 0x000000058e097c20 */ /* 0x000fe20008410000 */
[----:B------:R-:W-:Y:S01]  /*7ea0*/  FMUL.FTZ R10, R143, UR5 ;  /* 0x000000058f0a7c20 */ /* 0x000fe20008410000 */
[----:B------:R-:W-:Y:S01]  /*7eb0*/  ULDC UR14, c[0x0][0x988] ;  /* 0x00026200000e7ab9 */ /* 0x000fe20000000800 */
[----:B------:R-:W-:Y:S01]  /*7ec0*/  FMUL.FTZ R102, R102, UR5 ;  /* 0x0000000566667c20 */ /* 0x000fe20008410000 */
[----:B------:R2:W-:Y:S01]  /*7ed0*/  MUFU.TANH R136, R101 ;  /* 0x0000006500887308 */ /* 0x0005e20000002400 */
[----:B-1----:R-:W-:Y:S01]  /*7ee0*/  FSEL R93, R131, -INF , P2 ;  /* 0xff800000835d7808 */ /* 0x002fe20001000000 */
[----:B------:R-:W-:Y:S01]  /*7ef0*/  UMOV UR4, UR14 ;  /* 0x0000000e00047c82 */ /* 0x000fe20008000000 */
        /* <DEDUP_REMOVED lines=13> */
[----:B------:R-:W-:Y:S01]  /*7fd0*/  MUFU.TANH R123, R123 ;  /* 0x0000007b007b7308 */ /* 0x000fe20000002400 */
[----:B------:R-:W-:Y:S01]  /*7fe0*/  FMNMX.FTZ R129, R89, R116, !PT ;  /* 0x0000007459817209 */ /* 0x000fe20007810000 */
[----:B------:R-:W-:Y:S01]  /*7ff0*/  FMUL.FTZ R87, R87, UR5 ;  /* 0x0000000557577c20 */ /* 0x000fe20008410000 */
[----:B------:R-:W-:Y:S01]  /*8000*/  FMUL.FTZ R75, R75, UR5 ;  /* 0x000000054b4b7c20 */ /* 0x000fe20008410000 */
[----:B------:R-:W-:-:S02]  /*8010*/  WARPGROUP.DEPBAR.LE gsb0, 0x0 ;  /* 0x00008000000079c5 */ /* 0x000fc40000010000 */
[----:B------:R-:W-:Y:S01]  /*8020*/  WARPGROUP.ARRIVE ;  /* 0x00000000000079c5 */ /* 0x000fe20000000000 */
[----:B------:R-:W-:Y:S01]  /*8030*/  FMUL.FTZ R79, R79, UR5 ;  /* 0x000000054f4f7c20 */ /* 0x000fe20008410000 */
[----:B------:R2:W-:Y:S04]  /*8040*/  MUFU.TANH R137, R100 ;  /* 0x0000006400897308 */ /* 0x0005e80000002400 */
[----:B------:R-:W3:Y:S01]  /*8050*/  S2R R143, SR_TID.X ;  /* 0x00000000008f7919 */ /* 0x000ee20000002100 */
[----:B------:R-:W-:Y:S01]  /*8060*/  R2UR UR14, R5 ;  /* 0x00000000050e72ca */ /* 0x000fe200000e0000 */
[----:B------:R-:W-:Y:S01]  /*8070*/  UMOV UR39, UR60 ;  /* 0x0000003c00277c82 */ /* 0x000fe20008000000 */
[----:B------:R-:W-:Y:S01]  /*8080*/  HGMMA.64x96x16.F32.BF16 R24, gdesc[UR32].tnspB, R24, gsb0 ;  /* 0x41600000201879f0 */ /* 0x000fe20008001818 */
[----:B------:R-:W-:-:S02]  /*8090*/  UIADD3 UR32, UR10, 0x300, URZ ;  /* 0x000003000a207890 */ /* 0x000fc4000fffe03f */
[----:B------:R-:W-:Y:S01]  /*80a0*/  UIADD3 UR34, UR11, 0x80, URZ ;  /* 0x000000800b227890 */ /* 0x000fe2000fffe03f */
[----:B------:R-:W4:Y:S01]  /*80b0*/  MUFU.TANH R124, R124 ;  /* 0x0000007c007c7308 */ /* 0x000f220000002400 */
[----:B------:R-:W-:Y:S01]  /*80c0*/  UMOV UR33, 0xc0000010 ;  /* 0xc000001000217882 */ /* 0x000fe20000000000 */
[----:B------:R-:W-:Y:S01]  /*80d0*/  UMOV UR35, 0x80000020 ;  /* 0x8000002000237882 */ /* 0x000fe20000000000 */
[----:B--2---:R-:W-:Y:S02]  /*80e0*/  FSEL R100, R130, -INF , P3 ;  /* 0xff80000082647808 */ /* 0x004fe40001800000 */
[----:B------:R-:W-:Y:S02]  /*80f0*/  ISETP.GT.AND P3, PT, R98, 0x29, PT ;  /* 0x000000296200780c */ /* 0x000fe40003f64270 */
[----:B------:R-:W-:Y:S01]  /*8100*/  FMNMX.FTZ R116, R100, R129, !PT ;  /* 0x0000008164747209 */ /* 0x000fe20007810000 */
[----:B------:R-:W2:Y:S01]  /*8110*/  MUFU.TANH R125, R125 ;  /* 0x0000007d007d7308 */ /* 0x000ea20000002400 */
[----:B------:R-:W-:-:S02]  /*8120*/  UISETP.GT.AND UP0, UPT, UR38, UR14, UPT ;  /* 0x0000000e2600728c */ /* 0x000fc4000bf04270 */
[----:B------:R-:W-:-:S05]  /*8130*/  FMNMX.FTZ R116, R93, R116, !PT ;  /* 0x000000745d747209 */ /* 0x000fca0007810000 */
[----:B------:R0:W-:Y:S08]  /*8140*/  MUFU.TANH R129, R109 ;  /* 0x0000006d00817308 */ /* 0x0001f00000002400 */
[----:B------:R-:W5:Y:S01]  /*8150*/  MUFU.TANH R126, R126 ;  /* 0x0000007e007e7308 */ /* 0x000f620000002400 */
[----:B0-----:R-:W-:Y:S01]  /*8160*/  FSEL R109, R121, -INF , P4 ;  /* 0xff800000796d7808 */ /* 0x001fe20002000000 */
[----:B------:R-:W-:Y:S01]  /*8170*/  FMUL.FTZ R121, R80, UR5 ;  /* 0x0000000550797c20 */ /* 0x000fe20008410000 */
[----:B-1----:R-:W-:Y:S01]  /*8180*/  FSEL R80, R122, -INF , P2 ;  /* 0xff8000007a507808 */ /* 0x002fe20001000000 */
[----:B------:R-:W-:Y:S01]  /*8190*/  FMUL.FTZ R122, R81, UR5 ;  /* 0x00000005517a7c20 */ /* 0x000fe20008410000 */
[----:B------:R-:W-:-:S02]  /*81a0*/  FMNMX.FTZ R131, R109, R116, !PT ;  /* 0x000000746d837209 */ /* 0x000fc40007810000 */
[----:B------:R-:W-:Y:S01]  /*81b0*/  ISETP.GT.AND P2, PT, R98, 0x30, PT ;  /* 0x000000306200780c */ /* 0x000fe20003f44270 */
[----:B------:R-:W0:Y:S01]  /*81c0*/  MUFU.TANH R117, R117 ;  /* 0x0000007500757308 */ /* 0x000e220000002400 */
[----:B------:R-:W-:Y:S02]  /*81d0*/  FMNMX.FTZ R128, R80, R131, !PT ;  /* 0x0000008350807209 */ /* 0x000fe40007810000 */
[----:B----4-:R-:W-:Y:S02]  /*81e0*/  FSEL R116, R124, -INF , P2 ;  /* 0xff8000007c747808 */ /* 0x010fe40001000000 */
[C---:B------:R-:W-:Y:S02]  /*81f0*/  ISETP.GT.AND P2, PT, R98.reuse, 0x38, PT ;  /* 0x000000386200780c */ /* 0x040fe40003f44270 */
[----:B------:R-:W-:Y:S01]  /*8200*/  ISETP.GT.AND P4, PT, R98, 0x80, PT ;  /* 0x000000806200780c */ /* 0x000fe20003f84270 */
[----:B------:R1:W-:Y:S01]  /*8210*/  MUFU.TANH R130, R111 ;  /* 0x0000006f00827308 */ /* 0x0003e20000002400 */
[----:B---3--:R-:W-:-:S07]  /*8220*/  SHF.R.U32.HI R142, RZ, 0x7, R143 ;  /* 0x00000007ff8e7819 */ /* 0x008fce000001168f */
[----:B------:R-:W3:Y:S01]  /*8230*/  MUFU.TANH R118, R118 ;  /* 0x0000007600767308 */ /* 0x000ee20000002400 */
[----:B-1----:R-:W-:Y:S02]  /*8240*/  FSEL R111, R123, -INF , P3 ;  /* 0xff8000007b6f7808 */ /* 0x002fe40001800000 */
[----:B------:R-:W-:Y:S02]  /*8250*/  ISETP.GT.AND P3, PT, R98, 0x31, PT ;  /* 0x000000316200780c */ /* 0x000fe40003f64270 */
[----:B------:R-:W-:Y:S02]  /*8260*/  FMNMX.FTZ R123, R111, R128, !PT ;  /* 0x000000806f7b7209 */ /* 0x000fe40007810000 */
[----:B--2---:R-:W-:Y:S01]  /*8270*/  FSEL R81, R125, -INF , P3 ;  /* 0xff8000007d517808 */ /* 0x004fe20001800000 */
[----:B------:R-:W1:Y:S01]  /*8280*/  MUFU.TANH R119, R119 ;  /* 0x0000007700777308 */ /* 0x000e620000002400 */
[----:B------:R-:W-:Y:S01]  /*8290*/  FMNMX.FTZ R128, R116, R123, !PT ;  /* 0x0000007b74807209 */ /* 0x000fe20007810000 */
[----:B------:R-:W-:Y:S01]  /*82a0*/  FMUL.FTZ R123, R84, UR5 ;  /* 0x00000005547b7c20 */ /* 0x000fe20008410000 */
[----:B------:R-:W-:-:S02]  /*82b0*/  ISETP.GT.AND P3, PT, R98, 0x39, PT ;  /* 0x000000396200780c */ /* 0x000fc40003f64270 */
[----:B-----5:R-:W-:Y:S02]  /*82c0*/  FSEL R84, R126, -INF , P2 ;  /* 0xff8000007e547808 */ /* 0x020fe40001000000 */
[----:B------:R-:W-:Y:S01]  /*82d0*/  FMNMX.FTZ R131, R81, R128, !PT ;  /* 0x0000008051837209 */ /* 0x000fe20007810000 */
[----:B------:R-:W2:Y:S01]  /*82e0*/  MUFU.TANH R132, R132 ;  /* 0x0000008400847308 */ /* 0x000ea20000002400 */
[----:B------:R-:W-:Y:S01]  /*82f0*/  ISETP.GT.AND P2, PT, R98, 0x40, PT ;  /* 0x000000406200780c */ /* 0x000fe20003f44270 */
[----:B------:R-:W-:Y:S01]  /*8300*/  FMUL.FTZ R128, R72, UR5 ;  /* 0x0000000548807c20 */ /* 0x000fe20008410000 */
[----:B0-----:R-:W-:Y:S02]  /*8310*/  FSEL R117, R117, -INF , P3 ;  /* 0xff80000075757808 */ /* 0x001fe40001800000 */
[----:B------:R-:W-:Y:S01]  /*8320*/  FMNMX.FTZ R126, R84, R131, !PT ;  /* 0x00000083547e7209 */ /* 0x000fe20007810000 */
[----:B------:R-:W-:Y:S01]  /*8330*/  FMUL.FTZ R131, R85, UR5 ;  /* 0x0000000555837c20 */ /* 0x000fe20008410000 */
[----:B------:R-:W-:Y:S01]  /*8340*/  ISETP.GT.AND P3, PT, R98, 0x41, PT ;  /* 0x000000416200780c */ /* 0x000fe20003f64270 */
[----:B------:R-:W0:Y:S01]  /*8350*/  MUFU.TANH R127, R127 ;  /* 0x0000007f007f7308 */ /* 0x000e220000002400 */
[----:B---3--:R-:W-:-:S02]  /*8360*/  FSEL R118, R118, -INF , P2 ;  /* 0xff80000076767808 */ /* 0x008fc40001000000 */
[C---:B------:R-:W-:Y:S02]  /*8370*/  ISETP.GT.AND P2, PT, R98.reuse, 0x48, PT ;  /* 0x000000486200780c */ /* 0x040fe40003f44270 */
[----:B-1----:R-:W-:Y:S02]  /*8380*/  FSEL R85, R119, -INF , P3 ;  /* 0xff80000077557808 */ /* 0x002fe40001800000 */
[----:B------:R-:W-:Y:S01]  /*8390*/  ISETP.GT.AND P3, PT, R98, 0x49, PT ;  /* 0x000000496200780c */ /* 0x000fe20003f64270 */
[----:B------:R-:W1:Y:S01]  /*83a0*/  MUFU.TANH R134, R134 ;  /* 0x0000008600867308 */ /* 0x000e620000002400 */
[----:B--2---:R-:W-:Y:S02]  /*83b0*/  FSEL R119, R132, -INF , P2 ;  /* 0xff80000084777808 */ /* 0x004fe40001000000 */
[----:B------:R-:W-:-:S05]  /*83c0*/  ISETP.GT.AND P2, PT, R98, 0x50, PT ;  /* 0x000000506200780c */ /* 0x000fca0003f44270 */
[----:B------:R2:W-:Y:S01]  /*83d0*/  MUFU.TANH R124, R121 ;  /* 0x00000079007c7308 */ /* 0x0005e20000002400 */
[----:B0-----:R-:W-:Y:S01]  /*83e0*/  FSEL R72, R127, -INF , P3 ;  /* 0xff8000007f487808 */ /* 0x001fe20001800000 */
[----:B------:R-:W-:Y:S01]  /*83f0*/  FMUL.FTZ R127, R73, UR5 ;  /* 0x00000005497f7c20 */ /* 0x000fe20008410000 */
[----:B------:R-:W-:-:S05]  /*8400*/  ISETP.GT.AND P3, PT, R98, 0x51, PT ;  /* 0x000000516200780c */ /* 0x000fca0003f64270 */
[----:B------:R-:W0:Y:S01]  /*8410*/  MUFU.TANH R133, R133 ;  /* 0x0000008500857308 */ /* 0x000e220000002400 */
[----:B--2---:R-:W-:Y:S01]  /*8420*/  FMNMX.FTZ R121, R117, R126, !PT ;  /* 0x0000007e75797209 */ /* 0x004fe20007810000 */
[----:B------:R-:W-:Y:S02]  /*8430*/  WARPGROUP.DEPBAR.LE gsb0, 0x0 ;  /* 0x00008000000079c5 */ /* 0x000fe40000010000 */
[----:B------:R-:W-:Y:S01]  /*8440*/  WARPGROUP.ARRIVE ;  /* 0x00000000000079c5 */ /* 0x000fe20000000000 */
[----:B-1----:R-:W-:Y:S01]  /*8450*/  FSEL R73, R134, -INF , P2 ;  /* 0xff80000086497808 */ /* 0x002fe20001000000 */
[----:B------:R-:W-:Y:S01]  /*8460*/  FMUL.FTZ R134, R76, UR5 ;  /* 0x000000054c867c20 */ /* 0x000fe20008410000 */
[----:B------:R-:W-:Y:S01]  /*8470*/  ISETP.GT.AND P2, PT, R98, 0x58, PT ;  /* 0x000000586200780c */ /* 0x000fe20003f44270 */
[----:B------:R1:W-:Y:S02]  /*8480*/  MUFU.TANH R125, R122 ;  /* 0x0000007a007d7308 */ /* 0x0003e40000002400 */
[----:B------:R-:W-:Y:S01]  /*8490*/  HGMMA.64x96x16.F32.BF16 R24, gdesc[UR32].tnspB, R24, gsb0 ;  /* 0x41600000201879f0 */ /* 0x000fe20008001818 */
[----:B------:R-:W-:-:S02]  /*84a0*/  UIADD3 UR32, UR10, 0x480, URZ ;  /* 0x000004800a207890 */ /* 0x000fc4000fffe03f */
[----:B------:R-:W-:Y:S01]  /*84b0*/  UIADD3 UR34, UR11, 0xc0, URZ ;  /* 0x000000c00b227890 */ /* 0x000fe2000fffe03f */
[----:B------:R-:W-:Y:S01]  /*84c0*/  UMOV UR33, 0xc0000010 ;  /* 0xc000001000217882 */ /* 0x000fe20000000000 */
[----:B------:R-:W-:Y:S01]  /*84d0*/  UMOV UR35, 0x80000020 ;  /* 0x8000002000237882 */ /* 0x000fe20000000000 */
[----:B-1----:R-:W-:Y:S01]  /*84e0*/  FMNMX.FTZ R122, R118, R121, !PT ;  /* 0x00000079767a7209 */ /* 0x002fe20007810000 */
[----:B------:R-:W1:Y:S03]  /*84f0*/  MUFU.TANH R135, R135 ;  /* 0x0000008700877308 */ /* 0x000e660000002400 */
[----:B------:R-:W-:-:S04]  /*8500*/  FMNMX.FTZ R122, R85, R122, !PT ;  /* 0x0000007a557a7209 */ /* 0x000fc80007810000 */
[----:B------:R-:W-:Y:S01]  /*8510*/  FMNMX.FTZ R121, R119, R122, !PT ;  /* 0x0000007a77797209 */ /* 0x000fe20007810000 */
[----:B------:R-:W2:Y:S03]  /*8520*/  MUFU.TANH R140, R140 ;  /* 0x0000008c008c7308 */ /* 0x000ea60000002400 */
[----:B------:R-:W-:Y:S02]  /*8530*/  FMNMX.FTZ R122, R72, R121, !PT ;  /* 0x00000079487a7209 */ /* 0x000fe40007810000 */
[----:B0-----:R-:W-:Y:S02]  /*8540*/  FSEL R121, R133, -INF , P3 ;  /* 0xff80000085797808 */ /* 0x001fe40001800000 */
[----:B------:R-:W-:Y:S01]  /*8550*/  FMNMX.FTZ R122, R73, R122, !PT ;  /* 0x0000007a497a7209 */ /* 0x000fe20007810000 */
[----:B------:R0:W3:Y:S01]  /*8560*/  MUFU.TANH R126, R123 ;  /* 0x0000007b007e7308 */ /* 0x0000e20000002400 */
[----:B------:R-:W-:-:S02]  /*8570*/  ISETP.GT.AND P3, PT, R98, 0x59, PT ;  /* 0x000000596200780c */ /* 0x000fc40003f64270 */
[----:B-1----:R-:W-:Y:S01]  /*8580*/  FSEL R76, R135, -INF , P2 ;  /* 0xff800000874c7808 */ /* 0x002fe20001000000 */
[----:B------:R-:W-:Y:S01]  /*8590*/  FMUL.FTZ R135, R77, UR5 ;  /* 0x000000054d877c20 */ /* 0x000fe20008410000 */
[----:B------:R-:W-:-:S03]  /*85a0*/  ISETP.GT.AND P2, PT, R98, 0x60, PT ;  /* 0x000000606200780c */ /* 0x000fc60003f44270 */
[----:B------:R1:W-:Y:S01]  /*85b0*/  MUFU.TANH R132, R128 ;  /* 0x0000008000847308 */ /* 0x0003e20000002400 */
[----:B0-----:R-:W-:Y:S02]  /*85c0*/  FMNMX.FTZ R123, R121, R122, !PT ;  /* 0x0000007a797b7209 */ /* 0x001fe40007810000 */
[----:B--2---:R-:W-:Y:S02]  /*85d0*/  FSEL R122, R140, -INF , P3 ;  /* 0xff8000008c7a7808 */ /* 0x004fe40001800000 */
[----:B------:R-:W-:Y:S02]  /*85e0*/  FMNMX.FTZ R139, R76, R123, !PT ;  /* 0x0000007b4c8b7209 */ /* 0x000fe40007810000 */
[----:B------:R-:W-:Y:S01]  /*85f0*/  FSEL R123, R136, -INF , P2 ;  /* 0xff800000887b7808 */ /* 0x000fe20001000000 */
[----:B------:R-:W0:Y:S01]  /*8600*/  MUFU.TANH R131, R131 ;  /* 0x0000008300837308 */ /* 0x000e220000002400 */
[----:B------:R-:W-:Y:S02]  /*8610*/  ISETP.GT.AND P3, PT, R98, 0x61, PT ;  /* 0x000000616200780c */ /* 0x000fe40003f64270 */
[----:B------:R-:W-:-:S02]  /*8620*/  FMNMX.FTZ R136, R122, R139, !PT ;  /* 0x0000008b7a887209 */ /* 0x000fc40007810000 */
[C---:B------:R-:W-:Y:S02]  /*8630*/  ISETP.GT.AND P2, PT, R98.reuse, 0x68, PT ;  /* 0x000000686200780c */ /* 0x040fe40003f44270 */
[----:B-1----:R-:W-:Y:S01]  /*8640*/  FSEL R128, R137, -INF , P3 ;  /* 0xff80000089807808 */ /* 0x002fe20001800000 */
[----:B------:R1:W2:Y:S01]  /*8650*/  MUFU.TANH R133, R127 ;  /* 0x0000007f00857308 */ /* 0x0002a20000002400 */
[----:B------:R-:W-:Y:S02]  /*8660*/  FMNMX.FTZ R77, R123, R136, !PT ;  /* 0x000000887b4d7209 */ /* 0x000fe40007810000 */
[----:B------:R-:W-:Y:S02]  /*8670*/  ISETP.GT.AND P3, PT, R98, 0x69, PT ;  /* 0x000000696200780c */ /* 0x000fe40003f64270 */
[----:B------:R-:W-:Y:S02]  /*8680*/  FSEL R129, R129, -INF , P2 ;  /* 0xff80000081817808 */ /* 0x000fe40001000000 */
[----:B------:R-:W-:Y:S01]  /*8690*/  FMNMX.FTZ R136, R128, R77, !PT ;  /* 0x0000004d80887209 */ /* 0x000fe20007810000 */
[----:B------:R-:W4:Y:S01]  /*86a0*/  MUFU.TANH R134, R134 ;  /* 0x0000008600867308 */ /* 0x000f220000002400 */
[----:B------:R-:W-:-:S02]  /*86b0*/  ISETP.GT.AND P2, PT, R98, 0x70, PT ;  /* 0x000000706200780c */ /* 0x000fc40003f44270 */
[----:B-1----:R-:W-:Y:S02]  /*86c0*/  FSEL R127, R130, -INF , P3 ;  /* 0xff800000827f7808 */ /* 0x002fe40001800000 */
[----:B------:R-:W-:Y:S02]  /*86d0*/  FMNMX.FTZ R136, R129, R136, !PT ;  /* 0x0000008881887209 */ /* 0x000fe40007810000 */
[----:B------:R-:W-:Y:S01]  /*86e0*/  ISETP.GT.AND P3, PT, R98, 0x71, PT ;  /* 0x000000716200780c */ /* 0x000fe20003f64270 */
[----:B------:R-:W1:Y:S01]  /*86f0*/  MUFU.TANH R135, R135 ;  /* 0x0000008700877308 */ /* 0x000e620000002400 */
[----:B------:R-:W-:Y:S02]  /*8700*/  FSEL R124, R124, -INF , P2 ;  /* 0xff8000007c7c7808 */ /* 0x000fe40001000000 */
[----:B------:R-:W-:Y:S02]  /*8710*/  FMNMX.FTZ R77, R127, R136, !PT ;  /* 0x000000887f4d7209 */ /* 0x000fe40007810000 */
[----:B------:R-:W-:-:S02]  /*8720*/  ISETP.GT.AND P2, PT, R98, 0x78, PT ;  /* 0x000000786200780c */ /* 0x000fc40003f44270 */
[----:B------:R-:W-:Y:S01]  /*8730*/  FSEL R125, R125, -INF , P3 ;  /* 0xff8000007d7d7808 */ /* 0x000fe20001800000 */
[----:B------:R-:W5:Y:S01]  /*8740*/  MUFU.TANH R7, R7 ;  /* 0x0000000700077308 */ /* 0x000f620000002400 */
[----:B------:R-:W-:Y:S02]  /*8750*/  FMNMX.FTZ R130, R124, R77, !PT ;  /* 0x0000004d7c827209 */ /* 0x000fe40007810000 */
[----:B------:R-:W-:Y:S02]  /*8760*/  ISETP.GT.AND P3, PT, R98, 0x79, PT ;  /* 0x000000796200780c */ /* 0x000fe40003f64270 */
[----:B---3--:R-:W-:Y:S02]  /*8770*/  FSEL R77, R126, -INF , P2 ;  /* 0xff8000007e4d7808 */ /* 0x008fe40001000000 */
[----:B------:R-:W-:Y:S01]  /*8780*/  FMNMX.FTZ R130, R125, R130, !PT ;  /* 0x000000827d827209 */ /* 0x000fe20007810000 */
[----:B------:R-:W3:Y:S01]  /*8790*/  MUFU.TANH R8, R8 ;  /* 0x0000000800087308 */ /* 0x000ee20000002400 */
[----:B0-----:R-:W-:-:S02]  /*87a0*/  FSEL R126, R131, -INF , P3 ;  /* 0xff800000837e7808 */ /* 0x001fc40001800000 */
[----:B------:R-:W-:Y:S02]  /*87b0*/  FMNMX.FTZ R131, R77, R130, !PT ;  /* 0x000000824d837209 */ /* 0x000fe40007810000 */
[----:B------:R-:W-:Y:S02]  /*87c0*/  ISETP.GT.AND P2, PT, R98, 0x81, PT ;  /* 0x000000816200780c */ /* 0x000fe40003f44270 */
[----:B------:R-:W-:Y:S01]  /*87d0*/  FSEL R130, R132, -INF , P4 ;  /* 0xff80000084827808 */ /* 0x000fe20002000000 */
[----:B------:R-:W0:Y:S01]  /*87e0*/  MUFU.TANH R9, R9 ;  /* 0x0000000900097308 */ /* 0x000e220000002400 */
[----:B------:R-:W-:Y:S02]  /*87f0*/  FMNMX.FTZ R137, R126, R131, !PT ;  /* 0x000000837e897209 */ /* 0x000fe40007810000 */
[----:B------:R-:W-:Y:S02]  /*8800*/  ISETP.GT.AND P3, PT, R98, 0x88, PT ;  /* 0x000000886200780c */ /* 0x000fe40003f64270 */
[----:B--2---:R-:W-:-:S02]  /*8810*/  FSEL R131, R133, -INF , P2 ;  /* 0xff80000085837808 */ /* 0x004fc40001000000 */
[----:B------:R-:W-:Y:S01]  /*8820*/  FMNMX.FTZ R132, R130, R137, !PT ;  /* 0x0000008982847209 */ /* 0x000fe20007810000 */
[----:B------:R-:W2:Y:S01]  /*8830*/  MUFU.TANH R10, R10 ;  /* 0x0000000a000a7308 */ /* 0x000ea20000002400 */
[C---:B------:R-:W-:Y:S01]  /*8840*/  ISETP.GT.AND P2, PT, R98.reuse, 0x89, PT ;  /* 0x000000896200780c */ /* 0x040fe20003f44270 */
[----:B------:R-:W-:Y:S01]  /*8850*/  VIADD R98, R98, 0x8 ;  /* 0x0000000862627836 */ /* 0x000fe20000000000 */
[----:B----4-:R-:W-:Y:S02]  /*8860*/  FSEL R133, R134, -INF , P3 ;  /* 0xff80000086857808 */ /* 0x010fe40001800000 */
[----:B------:R-:W-:Y:S01]  /*8870*/  FMNMX.FTZ R134, R131, R132, !PT ;  /* 0x0000008483867209 */ /* 0x000fe20007810000 */
[----:B------:R-:W-:Y:S02]  /*8880*/  WARPGROUP.DEPBAR.LE gsb0, 0x0 ;  /* 0x00008000000079c5 */ /* 0x000fe40000010000 */
[----:B------:R-:W-:Y:S01]  /*8890*/  WARPGROUP.ARRIVE ;  /* 0x00000000000079c5 */ /* 0x000fe20000000000 */
[----:B-1----:R-:W-:Y:S01]  /*88a0*/  FSEL R132, R135, -INF , P2 ;  /* 0xff80000087847808 */ /* 0x002fe20001000000 */
[----:B------:R-:W-:Y:S01]  /*88b0*/  MUFU.TANH R11, R11 ;  /* 0x0000000b000b7308 */ /* 0x000fe20000002400 */
[----:B------:R-:W-:-:S02]  /*88c0*/  FMNMX.FTZ R135, R133, R134, !PT ;  /* 0x0000008685877209 */ /* 0x000fc40007810000 */
[----:B------:R-:W-:Y:S01]  /*88d0*/  ISETP.GT.AND P5, PT, R98, RZ, PT ;  /* 0x000000ff6200720c */ /* 0x000fe20003fa4270 */
[----:B------:R-:W-:Y:S01]  /*88e0*/  HGMMA.64x96x16.F32.BF16 R24, gdesc[UR32].tnspB, R24, gsb0 ;  /* 0x41600000201879f0 */ /* 0x000fe20008001818 */
[----:B------:R-:W-:Y:S01]  /*88f0*/  UIADD3 UR32, UR10, 0x600, URZ ;  /* 0x000006000a207890 */ /* 0x000fe2000fffe03f */
[----:B------:R-:W-:Y:S01]  /*8900*/  FMNMX.FTZ R134, R132, R135, !PT ;  /* 0x0000008784867209 */ /* 0x000fe20007810000 */
[----:B------:R-:W-:Y:S01]  /*8910*/  UIADD3 UR34, UR11, 0x100, URZ ;  /* 0x000001000b227890 */ /* 0x000fe2000fffe03f */
[C---:B------:R-:W-:Y:S01]  /*8920*/  ISETP.GT.AND P3, PT, R98.reuse, 0x1, PT ;  /* 0x000000016200780c */ /* 0x040fe20003f64270 */
[----:B------:R-:W-:Y:S01]  /*8930*/  UMOV UR33, 0xc0000010 ;  /* 0xc000001000217882 */ /* 0x000fe20000000000 */
[----:B------:R-:W-:Y:S01]  /*8940*/  UMOV UR35, 0x80000020 ;  /* 0x8000002000237882 */ /* 0x000fe20000000000 */
[----:B------:R-:W1:Y:S01]  /*8950*/  SHFL.BFLY PT, R135, R134, 0x2, 0x1f ;  /* 0x0c401f0086877f89 */ /* 0x000e6200000e0000 */
[----:B-----5:R-:W-:Y:S01]  /*8960*/  FSEL R7, R7, -INF , P5 ;  /* 0xff80000007077808 */ /* 0x020fe20002800000 */
[----:B------:R-:W4:Y:S01]  /*8970*/  MUFU.TANH R12, R12 ;  /* 0x0000000c000c7308 */ /* 0x000f220000002400 */
[----:B------:R-:W-:-:S02]  /*8980*/  ISETP.GT.AND P4, PT, R98, 0x8, PT ;  /* 0x000000086200780c */ /* 0x000fc40003f84270 */
[----:B---3--:R-:W-:Y:S02]  /*8990*/  FSEL R8, R8, -INF , P3 ;  /* 0xff80000008087808 */ /* 0x008fe40001800000 */
[----:B------:R-:W-:Y:S02]  /*89a0*/  FMNMX.FTZ R137, R7, R4, !PT ;  /* 0x0000000407897209 */ /* 0x000fe40007810000 */
[C---:B------:R-:W-:Y:S01]  /*89b0*/  ISETP.GT.AND P6, PT, R98.reuse, 0x9, PT ;  /* 0x000000096200780c */ /* 0x040fe20003fc4270 */
[----:B------:R-:W3:Y:S01]  /*89c0*/  MUFU.TANH R13, R13 ;  /* 0x0000000d000d7308 */ /* 0x000ee20000002400 */
[----:B0-----:R-:W-:Y:S02]  /*89d0*/  FSEL R9, R9, -INF , P4 ;  /* 0xff80000009097808 */ /* 0x001fe40002000000 */
[----:B------:R-:W-:Y:S02]  /*89e0*/  ISETP.GT.AND P5, PT, R98, 0x10, PT ;  /* 0x000000106200780c */ /* 0x000fe40003fa4270 */
[----:B--2---:R-:W-:-:S02]  /*89f0*/  FSEL R10, R10, -INF , P6 ;  /* 0xff8000000a0a7808 */ /* 0x004fc40003000000 */
[C---:B------:R-:W-:Y:S01]  /*8a00*/  ISETP.GT.AND P3, PT, R98.reuse, 0x11, PT ;  /* 0x000000116200780c */ /* 0x040fe20003f64270 */
[----:B------:R-:W0:Y:S01]  /*8a10*/  MUFU.TANH R14, R14 ;  /* 0x0000000e000e7308 */ /* 0x000e220000002400 */
[----:B------:R-:W-:Y:S02]  /*8a20*/  ISETP.GT.AND P4, PT, R98, 0x18, PT ;  /* 0x000000186200780c */ /* 0x000fe40003f84270 */
[----:B----4-:R-:W-:Y:S02]  /*8a30*/  FSEL R12, R12, -INF , P3 ;  /* 0xff8000000c0c7808 */ /* 0x010fe40001800000 */
[----:B------:R-:W-:Y:S02]  /*8a40*/  ISETP.GT.AND P6, PT, R98, 0x19, PT ;  /* 0x000000196200780c */ /* 0x000fe40003fc4270 */
[----:B-1----:R-:W-:Y:S01]  /*8a50*/  FMNMX.FTZ R135, R134, R135, !PT ;  /* 0x0000008786877209 */ /* 0x002fe20007810000 */
[----:B------:R-:W-:Y:S01]  /*8a60*/  FMUL.FTZ R134, R74, UR5 ;  /* 0x000000054a867c20 */ /* 0x000fe20008410000 */
[----:B------:R-:W-:Y:S01]  /*8a70*/  MUFU.TANH R15, R15 ;  /* 0x0000000f000f7308 */ /* 0x000fe20000002400 */
[----:B---3--:R-:W-:-:S02]  /*8a80*/  FSEL R13, R13, -INF , P4 ;  /* 0xff8000000d0d7808 */ /* 0x008fc40002000000 */
[----:B------:R-:W1:Y:S01]  /*8a90*/  SHFL.BFLY PT, R136, R135, 0x1, 0x1f ;  /* 0x0c201f0087887f89 */ /* 0x000e6200000e0000 */
[C---:B------:R-:W-:Y:S02]  /*8aa0*/  ISETP.GT.AND P3, PT, R98.reuse, 0x21, PT ;  /* 0x000000216200780c */ /* 0x040fe40003f64270 */
[----:B------:R-:W-:Y:S02]  /*8ab0*/  ISETP.GT.AND P4, PT, R98, 0x28, PT ;  /* 0x000000286200780c */ /* 0x000fe40003f84270 */
[----:B------:R-:W2:Y:S01]  /*8ac0*/  MUFU.TANH R20, R20 ;  /* 0x0000001400147308 */ /* 0x000ea20000002400 */
[----:B0-----:R-:W-:Y:S02]  /*8ad0*/  FSEL R14, R14, -INF , P6 ;  /* 0xff8000000e0e7808 */ /* 0x001fe40003000000 */
[----:B------:R-:W-:-:S05]  /*8ae0*/  ISETP.GT.AND P6, PT, R98, 0x29, PT ;  /* 0x000000296200780c */ /* 0x000fca0003fc4270 */
[----:B------:R-:W0:Y:S08]  /*8af0*/  MUFU.TANH R21, R21 ;  /* 0x0000001500157308 */ /* 0x000e300000002400 */
[----:B------:R-:W3:Y:S01]  /*8b00*/  MUFU.TANH R120, R120 ;  /* 0x0000007800787308 */ /* 0x000ee20000002400 */
[----:B--2---:R-:W-:Y:S02]  /*8b10*/  FSEL R20, R20, -INF , P3 ;  /* 0xff80000014147808 */ /* 0x004fe40001800000 */
[----:B-1----:R-:W-:Y:S01]  /*8b20*/  FMNMX.FTZ R74, R135, R136, !PT ;  /* 0x00000088874a7209 */ /* 0x002fe20007810000 */
[----:B------:R-:W-:Y:S01]  /*8b30*/  FMUL.FTZ R136, R78, UR5 ;  /* 0x000000054e887c20 */ /* 0x000fe20008410000 */
[----:B------:R-:W-:-:S02]  /*8b40*/  ISETP.GT.AND P3, PT, R98, 0x31, PT ;  /* 0x000000316200780c */ /* 0x000fc40003f64270 */
[C---:B------:R-:W-:Y:S01]  /*8b50*/  FSETP.NEU.FTZ.AND P2, PT, R74.reuse, -INF , PT ;  /* 0xff8000004a00780b */ /* 0x040fe20003f5d000 */
[----:B------:R-:W-:Y:S01]  /*8b60*/  FMUL.FTZ R78, R74, UR4 ;  /* 0x000000044a4e7c20 */ /* 0x000fe20008410000 */
[----:B------:R1:W-:Y:S04]  /*8b70*/  MUFU.TANH R135, R136 ;  /* 0x0000008800877308 */ /* 0x0003e80000002400 */
[----:B------:R-:W-:-:S04]  /*8b80*/  FSEL R78, R78, RZ, P2 ;  /* 0x000000ff4e4e7208 */ /* 0x000fc80001000000 */
[----:B------:R-:W2:Y:S01]  /*8b90*/  MUFU.TANH R112, R112 ;  /* 0x0000007000707308 */ /* 0x000ea20000002400 */
[----:B-1----:R-:W-:Y:S01]  /*8ba0*/  FMNMX.FTZ R136, R8, R137, !PT ;  /* 0x0000008908887209 */ /* 0x002fe20007810000 */
[--C-:B------:R-:W-:Y:S01]  /*8bb0*/  FFMA.FTZ R138, R100, UR4, -R78.reuse ;  /* 0x00000004648a7c23 */ /* 0x100fe2000801084e */
[----:B------:R-:W-:Y:S01]  /*8bc0*/  FSEL R100, R11, -INF , P5 ;  /* 0xff8000000b647808 */ /* 0x000fe20002800000 */
[--C-:B------:R-:W-:Y:S01]  /*8bd0*/  FFMA.FTZ R139, R80, UR4, -R78.reuse ;  /* 0x00000004508b7c23 */ /* 0x100fe2000801084e */
[----:B------:R-:W-:Y:S01]  /*8be0*/  FMNMX.FTZ R137, R9, R136, !PT ;  /* 0x0000008809897209 */ /* 0x000fe20007810000 */
[--C-:B------:R-:W-:Y:S01]  /*8bf0*/  FFMA.FTZ R121, R121, UR4, -R78.reuse ;  /* 0x0000000479797c23 */ /* 0x100fe2000801084e */
[----:B------:R-:W-:Y:S01]  /*8c00*/  ISETP.GT.AND P5, PT, R98, 0x20, PT ;  /* 0x000000206200780c */ /* 0x000fe20003fa4270 */
[----:B------:R1:W-:Y:S01]  /*8c10*/  MUFU.EX2 R11, R138 ;  /* 0x0000008a000b7308 */ /* 0x0003e20000000800 */
[----:B------:R-:W-:Y:S01]  /*8c20*/  FMNMX.FTZ R137, R10, R137, !PT ;  /* 0x000000890a897209 */ /* 0x000fe20007810000 */
[--C-:B------:R-:W-:Y:S01]  /*8c30*/  FFMA.FTZ R88, R88, UR4, -R78.reuse ;  /* 0x0000000458587c23 */ /* 0x100fe2000801084e */
[----:B0-----:R-:W-:Y:S01]  /*8c40*/  FSEL R80, R21, -INF , P4 ;  /* 0xff80000015507808 */ /* 0x001fe20002000000 */
[--C-:B------:R-:W-:Y:S01]  /*8c50*/  FFMA.FTZ R110, R110, UR4, -R78.reuse ;  /* 0x000000046e6e7c23 */ /* 0x100fe2000801084e */
[----:B------:R-:W-:Y:S01]  /*8c60*/  FMNMX.FTZ R137, R100, R137, !PT ;  /* 0x0000008964897209 */ /* 0x000fe20007810000 */
[--C-:B------:R-:W-:Y:S01]  /*8c70*/  FFMA.FTZ R99, R99, UR4, -R78.reuse ;  /* 0x0000000463637c23 */ /* 0x100fe2000801084e */
[----:B---3--:R-:W-:Y:S01]  /*8c80*/  FSEL R120, R120, -INF , P6 ;  /* 0xff80000078787808 */ /* 0x008fe20003000000 */
[----:B------:R-:W0:Y:S01]  /*8c90*/  MUFU.TANH R113, R113 ;  /* 0x0000007100717308 */ /* 0x000e220000002400 */
[----:B------:R-:W-:Y:S01]  /*8ca0*/  FMNMX.FTZ R136, R12, R137, !PT ;  /* 0x000000890c887209 */ /* 0x000fe20007810000 */
[--C-:B-1----:R-:W-:Y:S01]  /*8cb0*/  FFMA.FTZ R138, R109, UR4, -R78.reuse ;  /* 0x000000046d8a7c23 */ /* 0x102fe2000801084e */
[----:B------:R-:W-:Y:S01]  /*8cc0*/  FSEL R109, R15, -INF , P5 ;  /* 0xff8000000f6d7808 */ /* 0x000fe20002800000 */
[--C-:B------:R-:W-:Y:S01]  /*8cd0*/  FFMA.FTZ R108, R108, UR4, -R78.reuse ;  /* 0x000000046c6c7c23 */ /* 0x100fe2000801084e */
[----:B------:R-:W-:Y:S01]  /*8ce0*/  FMNMX.FTZ R137, R13, R136, !PT ;  /* 0x000000880d897209 */ /* 0x000fe20007810000 */
[--C-:B------:R-:W-:Y:S01]  /*8cf0*/  FFMA.FTZ R92, R92, UR4, -R78.reuse ;  /* 0x000000045c5c7c23 */ /* 0x100fe2000801084e */
[----:B------:R-:W-:Y:S01]  /*8d00*/  ISETP.GT.AND P5, PT, R98, 0x30, PT ;  /* 0x000000306200780c */ /* 0x000fe20003fa4270 */
[----:B------:R-:W-:Y:S01]  /*8d10*/  MUFU.TANH R114, R114 ;  /* 0x0000007200727308 */ /* 0x000fe20000002400 */
[----:B------:R-:W-:Y:S01]  /*8d20*/  FMNMX.FTZ R136, R14, R137, !PT ;  /* 0x000000890e887209 */ /* 0x000fe20007810000 */
[----:B------:R-:W-:Y:S01]  /*8d30*/  FFMA.FTZ R101, R101, UR4, -R78 ;  /* 0x0000000465657c23 */ /* 0x000fe2000801084e */
[----:B------:R-:W-:-:S02]  /*8d40*/  WARPGROUP.DEPBAR.LE gsb0, 0x0 ;  /* 0x00008000000079c5 */ /* 0x000fc40000010000 */
[----:B------:R-:W-:Y:S01]  /*8d50*/  WARPGROUP.ARRIVE ;  /* 0x00000000000079c5 */ /* 0x000fe20000000000 */
[----:B------:R-:W-:Y:S01]  /*8d60*/  FMNMX.FTZ R137, R109, R136, !PT ;  /* 0x000000886d897209 */ /* 0x000fe20007810000 */
[--C-:B------:R-:W-:Y:S01]  /*8d70*/  FFMA.FTZ R89, R89, UR4, -R78.reuse ;  /* 0x0000000459597c23 */ /* 0x100fe2000801084e */
[----:B------:R-:W1:Y:S01]  /*8d80*/  MUFU.TANH R115, R115 ;  /* 0x0000007300737308 */ /* 0x000e620000002400 */
[----:B--2---:R-:W-:Y:S01]  /*8d90*/  FSEL R112, R112, -INF , P5 ;  /* 0xff80000070707808 */ /* 0x004fe20002800000 */
[--C-:B------:R-:W-:Y:S01]  /*8da0*/  FFMA.FTZ R93, R93, UR4, -R78.reuse ;  /* 0x000000045d5d7c23 */ /* 0x100fe2000801084e */
[----:B------:R-:W-:Y:S01]  /*8db0*/  HGMMA.64x96x16.F32.BF16 R24, gdesc[UR32].tnspB, R24, gsb0 ;  /* 0x41600000201879f0 */ /* 0x000fe20008001818 */
[----:B------:R-:W-:Y:S01]  /*8dc0*/  UIADD3 UR32, UR10, 0x780, URZ ;  /* 0x000007800a207890 */ /* 0x000fe2000fffe03f */
[----:B------:R-:W-:Y:S01]  /*8dd0*/  FMNMX.FTZ R137, R20, R137, !PT ;  /* 0x0000008914897209 */ /* 0x000fe20007810000 */
[----:B------:R-:W-:Y:S01]  /*8de0*/  UIADD3 UR34, UR11, 0x140, URZ ;  /* 0x000001400b227890 */ /* 0x000fe2000fffe03f */
[----:B------:R-:W-:Y:S01]  /*8df0*/  ISETP.GT.AND P4, PT, R98, 0x38, PT ;  /* 0x000000386200780c */ /* 0x000fe20003f84270 */
[----:B------:R-:W-:Y:S01]  /*8e00*/  UMOV UR33, 0xc0000010 ;  /* 0xc000001000217882 */ /* 0x000fe20000000000 */
[----:B------:R-:W-:Y:S01]  /*8e10*/  UMOV UR35, 0x80000020 ;  /* 0x8000002000237882 */ /* 0x000fe20000000000 */
[----:B------:R-:W-:Y:S01]  /*8e20*/  FMNMX.FTZ R137, R80, R137, !PT ;  /* 0x0000008950897209 */ /* 0x000fe20007810000 */
[----:B------:R-:W2:Y:S01]  /*8e30*/  MUFU.TANH R104, R104 ;  /* 0x0000006800687308 */ /* 0x000ea20000002400 */
[----:B0-----:R-:W-:Y:S01]  /*8e40*/  FSEL R113, R113, -INF , P3 ;  /* 0xff80000071717808 */ /* 0x001fe20001800000 */
[--C-:B------:R-:W-:Y:S01]  /*8e50*/  FFMA.FTZ R111, R111, UR4, -R78.reuse ;  /* 0x000000046f6f7c23 */ /* 0x100fe2000801084e */
[----:B------:R-:W-:Y:S01]  /*8e60*/  FMNMX.FTZ R137, R120, R137, !PT ;  /* 0x0000008978897209 */ /* 0x000fe20007810000 */
[--C-:B------:R-:W-:Y:S01]  /*8e70*/  FFMA.FTZ R81, R81, UR4, -R78.reuse ;  /* 0x0000000451517c23 */ /* 0x100fe2000801084e */
[----:B------:R-:W-:Y:S01]  /*8e80*/  ISETP.GT.AND P6, PT, R98, 0x39, PT ;  /* 0x000000396200780c */ /* 0x000fe20003fc4270 */
[--C-:B------:R-:W-:Y:S01]  /*8e90*/  FFMA.FTZ R84, R84, UR4, -R78.reuse ;  /* 0x0000000454547c23 */ /* 0x100fe2000801084e */
[----:B------:R-:W-:Y:S01]  /*8ea0*/  FMNMX.FTZ R136, R112, R137, !PT ;  /* 0x0000008970887209 */ /* 0x000fe20007810000 */
[----:B------:R-:W0:Y:S01]  /*8eb0*/  MUFU.TANH R105, R105 ;  /* 0x0000006900697308 */ /* 0x000e220000002400 */
[----:B------:R-:W-:Y:S01]  /*8ec0*/  ISETP.GT.AND P5, PT, R98, 0x40, PT ;  /* 0x000000406200780c */ /* 0x000fe20003fa4270 */
[--C-:B------:R-:W-:Y:S01]  /*8ed0*/  FFMA.FTZ R85, R85, UR4, -R78.reuse ;  /* 0x0000000455557c23 */ /* 0x100fe2000801084e */
[----:B------:R-:W-:Y:S01]  /*8ee0*/  FMNMX.FTZ R137, R113, R136, !PT ;  /* 0x0000008871897209 */ /* 0x000fe20007810000 */
[--C-:B------:R-:W-:Y:S01]  /*8ef0*/  FFMA.FTZ R72, R72, UR4, -R78.reuse ;  /* 0x0000000448487c23 */ /* 0x100fe2000801084e */
[----:B-1----:R-:W-:Y:S01]  /*8f00*/  FSEL R115, R115, -INF , P6 ;  /* 0xff80000073737808 */ /* 0x002fe20003000000 */
[--C-:B------:R-:W-:Y:S01]  /*8f10*/  FFMA.FTZ R73, R73, UR4, -R78.reuse ;  /* 0x0000000449497c23 */ /* 0x100fe2000801084e */
[----:B------:R-:W-:Y:S01]  /*8f20*/  ISETP.GT.AND P3, PT, R98, 0x41, PT ;  /* 0x000000416200780c */ /* 0x000fe20003f64270 */
[----:B------:R1:W-:Y:S01]  /*8f30*/  MUFU.EX2 R15, R138 ;  /* 0x0000008a000f7308 */ /* 0x0003e20000000800 */
[----:B--2---:R-:W-:Y:S01]  /*8f40*/  FSEL R104, R104, -INF , P5 ;  /* 0xff80000068687808 */ /* 0x004fe20002800000 */
[--C-:B------:R-:W-:Y:S01]  /*8f50*/  FFMA.FTZ R76, R76, UR4, -R78.reuse ;  /* 0x000000044c4c7c23 */ /* 0x100fe2000801084e */
[----:B------:R-:W-:Y:S01]  /*8f60*/  ISETP.GT.AND P5, PT, R98, 0x49, PT ;  /* 0x000000496200780c */ /* 0x000fe20003fa4270 */
[--C-:B------:R-:W-:Y:S01]  /*8f70*/  FFMA.FTZ R127, R127, UR4, -R78.reuse ;  /* 0x000000047f7f7c23 */ /* 0x100fe2000801084e */
[--C-:B------:R-:W-:Y:S01]  /*8f80*/  FFMA.FTZ R124, R124, UR4, -R78.reuse ;  /* 0x000000047c7c7c23 */ /* 0x100fe2000801084e */
[--C-:B------:R-:W-:Y:S01]  /*8f90*/  FFMA.FTZ R125, R125, UR4, -R78.reuse ;  /* 0x000000047d7d7c23 */ /* 0x100fe2000801084e */
[--C-:B------:R-:W-:Y:S01]  /*8fa0*/  FFMA.FTZ R77, R77, UR4, -R78.reuse ;  /* 0x000000044d4d7c23 */ /* 0x100fe2000801084e */
[----:B------:R-:W2:Y:S01]  /*8fb0*/  MUFU.TANH R106, R106 ;  /* 0x0000006a006a7308 */ /* 0x000ea20000002400 */
[--C-:B-1----:R-:W-:Y:S01]  /*8fc0*/  FFMA.FTZ R138, R116, UR4, -R78.reuse ;  /* 0x00000004748a7c23 */ /* 0x102fe2000801084e */
[----:B------:R-:W-:Y:S01]  /*8fd0*/  FSEL R116, R114, -INF , P4 ;  /* 0xff80000072747808 */ /* 0x000fe20002000000 */
[----:B------:R-:W-:Y:S01]  /*8fe0*/  FFMA.FTZ R126, R126, UR4, -R78 ;  /* 0x000000047e7e7c23 */ /* 0x000fe2000801084e */
[----:B------:R-:W-:-:S02]  /*8ff0*/  ISETP.GT.AND P4, PT, R98, 0x48, PT ;  /* 0x000000486200780c */ /* 0x000fc40003f84270 */
[----:B------:R-:W-:Y:S02]  /*9000*/  FMNMX.FTZ R136, R116, R137, !PT ;  /* 0x0000008974887209 */ /* 0x000fe40007810000 */
[----:B------:R-:W1:Y:S01]  /*9010*/  MUFU.TANH R107, R107 ;  /* 0x0000006b006b7308 */ /* 0x000e620000002400 */
[----:B0-----:R-:W-:Y:S02]  /*9020*/  FSEL R105, R105, -INF , P3 ;  /* 0xff80000069697808 */ /* 0x001fe40001800000 */
[----:B------:R-:W-:Y:S02]  /*9030*/  FMNMX.FTZ R137, R115, R136, !PT ;  /* 0x0000008873897209 */ /* 0x000fe40007810000 */
[----:B------:R-:W-:Y:S02]  /*9040*/  ISETP.GT.AND P3, PT, R98, 0x50, PT ;  /* 0x000000506200780c */ /* 0x000fe40003f64270 */
[----:B------:R-:W-:Y:S01]  /*9050*/  FMNMX.FTZ R136, R104, R137, !PT ;  /* 0x0000008968887209 */ /* 0x000fe20007810000 */
[----:B------:R-:W-:Y:S01]  /*9060*/  MUFU.TANH R96, R96 ;  /* 0x0000006000607308 */ /* 0x000fe20000002400 */
[----:B--2---:R-:W-:-:S02]  /*9070*/  FSEL R106, R106, -INF , P4 ;  /* 0xff8000006a6a7808 */ /* 0x004fc40002000000 */
[----:B------:R-:W-:Y:S02]  /*9080*/  FMNMX.FTZ R137, R105, R136, !PT ;  /* 0x0000008869897209 */ /* 0x000fe40007810000 */
[----:B------:R-:W-:Y:S02]  /*9090*/  ISETP.GT.AND P4, PT, R98, 0x51, PT ;  /* 0x000000516200780c */ /* 0x000fe40003f84270 */
[----:B------:R-:W-:Y:S01]  /*90a0*/  FMNMX.FTZ R136, R106, R137, !PT ;  /* 0x000000896a887209 */ /* 0x000fe20007810000 */
[----:B------:R-:W-:Y:S01]  /*90b0*/  MUFU.TANH R97, R97 ;  /* 0x0000006100617308 */ /* 0x000fe20000002400 */
[----:B-1----:R-:W-:Y:S02]  /*90c0*/  FSEL R107, R107, -INF , P5 ;  /* 0xff8000006b6b7808 */ /* 0x002fe40002800000 */
[----:B------:R-:W-:-:S05]  /*90d0*/  ISETP.GT.AND P5, PT, R98, 0x58, PT ;  /* 0x000000586200780c */ /* 0x000fca0003fa4270 */
[----:B------:R-:W0:Y:S08]  /*90e0*/  MUFU.TANH R102, R102 ;  /* 0x0000006600667308 */ /* 0x000e300000002400 */
[----:B------:R-:W1:Y:S08]  /*90f0*/  MUFU.TANH R103, R103 ;  /* 0x0000006700677308 */ /* 0x000e700000002400 */
[----:B------:R2:W-:Y:S01]  /*9100*/  MUFU.EX2 R21, R139 ;  /* 0x0000008b00157308 */ /* 0x0005e20000000800 */
[----:B0-----:R-:W-:-:S02]  /*9110*/  FSEL R137, R102, -INF , P5 ;  /* 0xff80000066897808 */ /* 0x001fc40002800000 */
[----:B------:R-:W-:-:S05]  /*9120*/  ISETP.GT.AND P5, PT, R98, 0x61, PT ;  /* 0x000000616200780c */ /* 0x000fca0003fa4270 */
[----:B------:R-:W0:Y:S01]  /*9130*/  MUFU.TANH R90, R90 ;  /* 0x0000005a005a7308 */ /* 0x000e220000002400 */
[----:B--2---:R-:W-:Y:S01]  /*9140*/  FFMA.FTZ R139, R117, UR4, -R78 ;  /* 0x00000004758b7c23 */ /* 0x004fe2000801084e */
[----:B------:R-:W-:Y:S02]  /*9150*/  FSEL R117, R96, -INF , P3 ;  /* 0xff80000060757808 */ /* 0x000fe40001800000 */
[----:B------:R-:W-:-:S04]  /*9160*/  ISETP.GT.AND P3, PT, R98, 0x59, PT ;  /* 0x000000596200780c */ /* 0x000fc80003f64270 */
[----:B------:R2:W-:Y:S01]  /*9170*/  MUFU.EX2 R114, R138 ;  /* 0x0000008a00727308 */ /* 0x0005e20000000800 */
[----:B-1----:R-:W-:Y:S02]  /*9180*/  FSEL R103, R103, -INF , P3 ;  /* 0xff80000067677808 */ /* 0x002fe40001800000 */
[----:B------:R-:W-:Y:S01]  /*9190*/  ISETP.GT.AND P3, PT, R98, 0x68, PT ;  /* 0x000000686200780c */ /* 0x000fe20003f64270 */
[----:B------:R-:W-:Y:S02]  /*91a0*/  WARPGROUP.DEPBAR.LE gsb0, 0x0 ;  /* 0x00008000000079c5 */ /* 0x000fe40000010000 */
[----:B------:R-:W-:Y:S01]  /*91b0*/  WARPGROUP.ARRIVE ;  /* 0x00000000000079c5 */ /* 0x000fe20000000000 */
[----:B--2---:R-:W-:Y:S01]  /*91c0*/  FMNMX.FTZ R138, R107, R136, !PT ;  /* 0x000000886b8a7209 */ /* 0x004fe20007810000 */
[----:B------:R-:W-:Y:S01]  /*91d0*/  MUFU.TANH R91, R91 ;  /* 0x0000005b005b7308 */ /* 0x000fe20000002400 */
[----:B------:R-:W-:Y:S02]  /*91e0*/  FSEL R136, R97, -INF , P4 ;  /* 0xff80000061887808 */ /* 0x000fe40002000000 */
[----:B------:R-:W-:Y:S01]  /*91f0*/  FMNMX.FTZ R97, R117, R138, !PT ;  /* 0x0000008a75617209 */ /* 0x000fe20007810000 */
[----:B------:R-:W-:Y:S01]  /*9200*/  HGMMA.64x96x16.F32.BF16 R24, gdesc[UR32].tnspB, R24, gsb0 ;  /* 0x41600000201879f0 */ /* 0x000fe20008001818 */
[----:B------:R-:W-:Y:S01]  /*9210*/  UIADD3 UR32, UR10, 0x900, URZ ;  /* 0x000009000a207890 */ /* 0x000fe2000fffe03f */
[----:B------:R-:W-:Y:S01]  /*9220*/  FFMA.FTZ R138, R118, UR4, -R78 ;  /* 0x00000004768a7c23 */ /* 0x000fe2000801084e */
[----:B------:R-:W-:Y:S01]  /*9230*/  UIADD3 UR34, UR11, 0x180, URZ ;  /* 0x000001800b227890 */ /* 0x000fe2000fffe03f */
[----:B------:R-:W-:Y:S01]  /*9240*/  MUFU.TANH R94, R94 ;  /* 0x0000005e005e7308 */ /* 0x000fe20000002400 */
[----:B------:R-:W-:Y:S01]  /*9250*/  UMOV UR33, 0xc0000010 ;  /* 0xc000001000217882 */ /* 0x000fe20000000000 */
[----:B------:R-:W-:Y:S01]  /*9260*/  UMOV UR35, 0x80000020 ;  /* 0x8000002000237882 */ /* 0x000fe20000000000 */
[----:B------:R-:W-:-:S02]  /*9270*/  FMNMX.FTZ R102, R136, R97, !PT ;  /* 0x0000006188667209 */ /* 0x000fc40007810000 */
[----:B------:R-:W-:Y:S02]  /*9280*/  ISETP.GT.AND P4, PT, R98, 0x60, PT ;  /* 0x000000606200780c */ /* 0x000fe40003f84270 */
[----:B------:R-:W-:Y:S01]  /*9290*/  FMNMX.FTZ R118, R137, R102, !PT ;  /* 0x0000006689767209 */ /* 0x000fe20007810000 */
[----:B------:R-:W1:Y:S01]  /*92a0*/  MUFU.TANH R95, R95 ;  /* 0x0000005f005f7308 */ /* 0x000e620000002400 */
[----:B0-----:R-:W-:Y:S02]  /*92b0*/  FSEL R102, R90, -INF , P4 ;  /* 0xff8000005a667808 */ /* 0x001fe40002000000 */
[----:B------:R-:W-:-:S05]  /*92c0*/  ISETP.GT.AND P4, PT, R98, 0x69, PT ;  /* 0x000000696200780c */ /* 0x000fca0003f84270 */
[----:B------:R-:W0:Y:S08]  /*92d0*/  MUFU.TANH R82, R82 ;  /* 0x0000005200527308 */ /* 0x000e300000002400 */
[----:B------:R2:W-:Y:S01]  /*92e0*/  MUFU.EX2 R96, R139 ;  /* 0x0000008b00607308 */ /* 0x0005e20000000800 */
[----:B-1----:R-:W-:Y:S02]  /*92f0*/  FSEL R95, R95, -INF , P4 ;  /* 0xff8000005f5f7808 */ /* 0x002fe40002000000 */
[----:B------:R-:W-:-:S05]  /*9300*/  ISETP.GT.AND P4, PT, R98, 0x78, PT ;  /* 0x000000786200780c */ /* 0x000fca0003f84270 */
[----:B------:R-:W1:Y:S01]  /*9310*/  MUFU.TANH R83, R83 ;  /* 0x0000005300537308 */ /* 0x000e620000002400 */
[----:B--2---:R-:W-:Y:S02]  /*9320*/  FMNMX.FTZ R139, R103, R118, !PT ;  /* 0x00000076678b7209 */ /* 0x004fe40007810000 */
[----:B------:R-:W-:Y:S02]  /*9330*/  FSEL R118, R91, -INF , P5 ;  /* 0xff8000005b767808 */ /* 0x000fe40002800000 */
[----:B------:R-:W-:Y:S02]  /*9340*/  FMNMX.FTZ R139, R102, R139, !PT ;  /* 0x0000008b668b7209 */ /* 0x000fe40007810000 */
[----:B------:R-:W-:Y:S01]  /*9350*/  ISETP.GT.AND P5, PT, R98, 0x70, PT ;  /* 0x000000706200780c */ /* 0x000fe20003fa4270 */
[----:B------:R2:W-:Y:S01]  /*9360*/  MUFU.EX2 R97, R138 ;  /* 0x0000008a00617308 */ /* 0x0005e20000000800 */
[----:B------:R-:W-:Y:S01]  /*9370*/  FMNMX.FTZ R90, R118, R139, !PT ;  /* 0x0000008b765a7209 */ /* 0x000fe20007810000 */
[--C-:B------:R-:W-:Y:S01]  /*9380*/  FFMA.FTZ R139, R122, UR4, -R78.reuse ;  /* 0x000000047a8b7c23 */ /* 0x100fe2000801084e */
[----:B0-----:R-:W-:Y:S01]  /*9390*/  FSEL R82, R82, -INF , P5 ;  /* 0xff80000052527808 */ /* 0x001fe20002800000 */
[--C-:B------:R-:W-:Y:S01]  /*93a0*/  FFMA.FTZ R122, R128, UR4, -R78.reuse ;  /* 0x00000004807a7c23 */ /* 0x100fe2000801084e */
[----:B------:R-:W-:Y:S01]  /*93b0*/  ISETP.GT.AND P5, PT, R98, 0x79, PT ;  /* 0x000000796200780c */ /* 0x000fe20003fa4270 */
[----:B------:R-:W-:-:S02]  /*93c0*/  FFMA.FTZ R128, R130, UR4, -R78 ;  /* 0x0000000482807c23 */ /* 0x000fc4000801084e */
[----:B------:R-:W0:Y:S01]  /*93d0*/  MUFU.TANH R86, R86 ;  /* 0x0000005600567308 */ /* 0x000e220000002400 */
[----:B--2---:R-:W-:Y:S01]  /*93e0*/  FFMA.FTZ R138, R119, UR4, -R78 ;  /* 0x00000004778a7c23 */ /* 0x004fe2000801084e */
[----:B------:R-:W-:Y:S02]  /*93f0*/  FSEL R119, R94, -INF , P3 ;  /* 0xff8000005e777808 */ /* 0x000fe40001800000 */
[----:B------:R-:W-:Y:S02]  /*9400*/  ISETP.GT.AND P3, PT, R98, 0x71, PT ;  /* 0x000000716200780c */ /* 0x000fe40003f64270 */
[----:B------:R-:W-:Y:S02]  /*9410*/  FMNMX.FTZ R90, R119, R90, !PT ;  /* 0x0000005a775a7209 */ /* 0x000fe40007810000 */
[----:B------:R-:W2:Y:S01]  /*9420*/  MUFU.TANH R87, R87 ;  /* 0x0000005700577308 */ /* 0x000ea20000002400 */
[----:B-1----:R-:W-:Y:S02]  /*9430*/  FSEL R83, R83, -INF , P3 ;  /* 0xff80000053537808 */ /* 0x002fe40001800000 */
[----:B------:R-:W-:-:S02]  /*9440*/  FMNMX.FTZ R91, R95, R90, !PT ;  /* 0x0000005a5f5b7209 */ /* 0x000fc40007810000 */
[----:B------:R-:W-:Y:S02]  /*9450*/  ISETP.GT.AND P3, PT, R98, 0x80, PT ;  /* 0x000000806200780c */ /* 0x000fe40003f64270 */
[----:B------:R-:W-:Y:S01]  /*9460*/  FMNMX.FTZ R90, R82, R91, !PT ;  /* 0x0000005b525a7209 */ /* 0x000fe20007810000 */
[----:B------:R-:W1:Y:S01]  /*9470*/  MUFU.TANH R134, R134 ;  /* 0x0000008600867308 */ /* 0x000e620000002400 */
[----:B0-----:R-:W-:Y:S02]  /*9480*/  FSEL R86, R86, -INF , P4 ;  /* 0xff80000056567808 */ /* 0x001fe40002000000 */
[----:B------:R-:W-:Y:S02]  /*9490*/  FMNMX.FTZ R91, R83, R90, !PT ;  /* 0x0000005a535b7209 */ /* 0x000fe40007810000 */
[----:B------:R-:W-:Y:S02]  /*94a0*/  ISETP.GT.AND P4, PT, R98, 0x81, PT ;  /* 0x000000816200780c */ /* 0x000fe40003f84270 */
[----:B------:R-:W-:Y:S01]  /*94b0*/  FMNMX.FTZ R90, R86, R91, !PT ;  /* 0x0000005b565a7209 */ /* 0x000fe20007810000 */
[----:B------:R-:W0:Y:S01]  /*94c0*/  MUFU.TANH R75, R75 ;  /* 0x0000004b004b7308 */ /* 0x000e220000002400 */
[----:B--2---:R-:W-:-:S02]  /*94d0*/  FSEL R87, R87, -INF , P5 ;  /* 0xff80000057577808 */ /* 0x004fc40002800000 */
[----:B------:R-:W-:Y:S02]  /*94e0*/  ISETP.GT.AND P5, PT, R98, 0x88, PT ;  /* 0x000000886200780c */ /* 0x000fe40003fa4270 */
[----:B------:R-:W-:Y:S02]  /*94f0*/  FMNMX.FTZ R91, R87, R90, !PT ;  /* 0x0000005a575b7209 */ /* 0x000fe40007810000 */
[----:B------:R-:W-:Y:S01]  /*9500*/  FSEL R135, R135, -INF , P5 ;  /* 0xff80000087877808 */ /* 0x000fe20002800000 */
[----:B------:R-:W2:Y:S01]  /*9510*/  MUFU.TANH R79, R79 ;  /* 0x0000004f004f7308 */ /* 0x000ea20000002400 */
[----:B-1----:R-:W-:Y:S02]  /*9520*/  FSEL R134, R134, -INF , P3 ;  /* 0xff80000086867808 */ /* 0x002fe40001800000 */
[----:B------:R-:W-:Y:S02]  /*9530*/  ISETP.GT.AND P3, PT, R98, 0x89, PT ;  /* 0x000000896200780c */ /* 0x000fe40003f64270 */
[----:B------:R-:W-:-:S03]  /*9540*/  FMNMX.FTZ R90, R134, R91, !PT ;  /* 0x0000005b865a7209 */ /* 0x000fc60007810000 */
[----:B------:R2:W-:Y:S01]  /*9550*/  MUFU.EX2 R94, R138 ;  /* 0x0000008a005e7308 */ /* 0x0005e20000000800 */
[----:B0-----:R-:W-:-:S04]  /*9560*/  FSEL R75, R75, -INF , P4 ;  /* 0xff8000004b4b7808 */ /* 0x001fc80002000000 */
[----:B------:R-:W-:-:S03]  /*9570*/  FMNMX.FTZ R90, R75, R90, !PT ;  /* 0x0000005a4b5a7209 */ /* 0x000fc60007810000 */
[----:B------:R0:W-:Y:S01]  /*9580*/  MUFU.EX2 R98, R121 ;  /* 0x0000007900627308 */ /* 0x0001e20000000800 */
[----:B--2---:R-:W-:Y:S01]  /*9590*/  FSEL R138, R79, -INF , P3 ;  /* 0xff8000004f8a7808 */ /* 0x004fe20001800000 */
[----:B------:R-:W-:Y:S02]  /*95a0*/  WARPGROUP.DEPBAR.LE gsb0, 0x0 ;  /* 0x00008000000079c5 */ /* 0x000fe40000010000 */
[----:B------:R-:W-:Y:S01]  /*95b0*/  WARPGROUP.ARRIVE ;  /* 0x00000000000079c5 */ /* 0x000fe20000000000 */
[----:B------:R-:W-:-:S03]  /*95c0*/  FMNMX.FTZ R79, R135, R90, !PT ;  /* 0x0000005a874f7209 */ /* 0x000fc60007810000 */
[----:B------:R-:W-:Y:S01]  /*95d0*/  MUFU.EX2 R88, R88 ;  /* 0x0000005800587308 */ /* 0x000fe20000000800 */
[----:B------:R-:W-:Y:S01]  /*95e0*/  FMNMX.FTZ R90, R138, R79, !PT ;  /* 0x0000004f8a5a7209 */ /* 0x000fe20007810000 */
[----:B------:R-:W-:Y:S01]  /*95f0*/  HGMMA.64x96x16.F32.BF16 R24, gdesc[UR32].tnspB, R24, gsb0 ;  /* 0x41600000201879f0 */ /* 0x000fe20008001818 */
[----:B------:R-:W-:Y:S01]  /*9600*/  UIADD3 UR32, UR10, 0xa80, URZ ;  /* 0x00000a800a207890 */ /* 0x000fe2000fffe03f */
[--C-:B0-----:R-:W-:Y:S01]  /*9610*/  FFMA.FTZ R121, R123, UR4, -R78.reuse ;  /* 0x000000047b797c23 */ /* 0x101fe2000801084e */
[----:B------:R-:W-:Y:S01]  /*9620*/  UIADD3 UR34, UR11, 0x1c0, URZ ;  /* 0x000001c00b227890 */ /* 0x000fe2000fffe03f */
[----:B------:R-:W0:Y:S01]  /*9630*/  SHFL.BFLY PT, R91, R90, 0x2, 0x1f ;  /* 0x0c401f005a5b7f89 */ /* 0x000e2200000e0000 */
[----:B------:R-:W-:Y:S01]  /*9640*/  UMOV UR33, 0xc0000010 ;  /* 0xc000001000217882 */ /* 0x000fe20000000000 */
[----:B------:R-:W-:Y:S01]  /*9650*/  UMOV UR35, 0x80000020 ;  /* 0x8000002000237882 */ /* 0x000fe20000000000 */
[--C-:B------:R-:W-:Y:S01]  /*9660*/  FFMA.FTZ R123, R129, UR4, -R78.reuse ;  /* 0x00000004817b7c23 */ /* 0x100fe2000801084e */
[--C-:B------:R-:W-:Y:S01]  /*9670*/  FFMA.FTZ R129, R131, UR4, -R78.reuse ;  /* 0x0000000483817c23 */ /* 0x100fe2000801084e */
[----:B------:R-:W-:Y:S01]  /*9680*/  FFMA.FTZ R131, R133, UR4, -R78 ;  /* 0x0000000485837c23 */ /* 0x000fe2000801084e */
[----:B------:R-:W-:Y:S08]  /*9690*/  MUFU.EX2 R110, R110 ;  /* 0x0000006e006e7308 */ /* 0x000ff00000000800 */
[----:B------:R-:W-:Y:S08]  /*96a0*/  MUFU.EX2 R99, R99 ;  /* 0x0000006300637308 */ /* 0x000ff00000000800 */
[----:B------:R-:W-:Y:S01]  /*96b0*/  MUFU.EX2 R108, R108 ;  /* 0x0000006c006c7308 */ /* 0x000fe20000000800 */
[----:B0-----:R-:W-:-:S05]  /*96c0*/  FMNMX.FTZ R91, R90, R91, !PT ;  /* 0x0000005b5a5b7209 */ /* 0x001fca0007810000 */
[----:B------:R-:W0:Y:S02]  /*96d0*/  SHFL.BFLY PT, R90, R91, 0x1, 0x1f ;  /* 0x0c201f005b5a7f89 */ /* 0x000e2400000e0000 */
[----:B------:R-:W-:Y:S08]  /*96e0*/  MUFU.EX2 R92, R92 ;  /* 0x0000005c005c7308 */ /* 0x000ff00000000800 */
[----:B------:R1:W-:Y:S08]  /*96f0*/  MUFU.EX2 R79, R139 ;  /* 0x0000008b004f7308 */ /* 0x0003f00000000800 */
[----:B------:R-:W-:Y:S01]  /*9700*/  MUFU.EX2 R101, R101 ;  /* 0x0000006500657308 */ /* 0x000fe20000000800 */
[----:B0-----:R-:W-:Y:S01]  /*9710*/  FMNMX.FTZ R130, R91, R90, !PT ;  /* 0x0000005a5b827209 */ /* 0x001fe20007810000 */
[----:B------:R-:W-:Y:S01]  /*9720*/  FFMA.FTZ R90, R132, UR4, -R78 ;  /* 0x00000004845a7c23 */ /* 0x000fe2000801084e */
[----:B------:R-:W-:-:S05]  /*9730*/  FSEL R91, R74, RZ, P2 ;  /* 0x000000ff4a5b7208 */ /* 0x000fca0001000000 */
[----:B------:R-:W-:Y:S01]  /*9740*/  MUFU.EX2 R89, R89 ;  /* 0x0000005900597308 */ /* 0x000fe20000000800 */
[C---:B------:R-:W-:Y:S01]  /*9750*/  FSETP.NEU.FTZ.AND P2, PT, R130.reuse, -INF , PT ;  /* 0xff8000008200780b */ /* 0x040fe20003f5d000 */
[C---:B------:R-:W-:Y:S01]  /*9760*/  FMUL.FTZ R133, R130.reuse, UR4 ;  /* 0x0000000482857c20 */ /* 0x040fe20008410000 */
[----:B------:R-:W-:Y:S02]  /*9770*/  FADD.FTZ R91, -R91, R6 ;  /* 0x000000065b5b7221 */ /* 0x000fe40000010100 */
[----:B------:R-:W-:Y:S02]  /*9780*/  FSEL R141, R130, RZ, P2 ;  /* 0x000000ff828d7208 */ /* 0x000fe40001000000 */
[----:B------:R-:W-:Y:S01]  /*9790*/  FSEL R133, R133, RZ, P2 ;  /* 0x000000ff85857208 */ /* 0x000fe20001000000 */
[----:B------:R-:W-:Y:S01]  /*97a0*/  FMUL.FTZ R78, R91, UR4 ;  /* 0x000000045b4e7c20 */ /* 0x000fe20008410000 */
[----:B------:R-:W-:Y:S01]  /*97b0*/  ISETP.GE.U32.AND P2, PT, R143, 0x180, PT ;  /* 0x000001808f00780c */ /* 0x000fe20003f46070 */
[----:B------:R-:W-:Y:S01]  /*97c0*/  FADD.FTZ R141, -R141, R4 ;  /* 0x000000048d8d7221 */ /* 0x000fe20000010100 */
[----:B------:R-:W-:-:S02]  /*97d0*/  VIADD R4, R142, 0x9 ;  /* 0x000000098e047836 */ /* 0x000fc40000000000 */
[--C-:B------:R-:W-:Y:S01]  /*97e0*/  FFMA.FTZ R132, R8, UR4, -R133.reuse ;  /* 0x0000000408847c23 */ /* 0x100fe20008010885 */
[--C-:B------:R-:W-:Y:S01]  /*97f0*/  FFMA.FTZ R7, R7, UR4, -R133.reuse ;  /* 0x0000000407077c23 */ /* 0x100fe20008010885 */
[----:B------:R-:W0:Y:S01]  /*9800*/  MUFU.EX2 R78, R78 ;  /* 0x0000004e004e7308 */ /* 0x000e220000000800 */
[--C-:B------:R-:W-:Y:S01]  /*9810*/  FFMA.FTZ R91, R9, UR4, -R133.reuse ;  /* 0x00000004095b7c23 */ /* 0x100fe20008010885 */
[----:B------:R-:W-:Y:S01]  /*9820*/  SEL R8, R4, 0x9, !P2 ;  /* 0x0000000904087807 */ /* 0x000fe20005000000 */
[----:B------:R-:W-:Y:S01]  /*9830*/  FMUL.FTZ R4, R141, UR4 ;  /* 0x000000048d047c20 */ /* 0x000fe20008410000 */
[--C-:B------:R-:W-:Y:S01]  /*9840*/  FFMA.FTZ R9, R10, UR4, -R133.reuse ;  /* 0x000000040a097c23 */ /* 0x100fe20008010885 */
[----:B------:R-:W-:Y:S02]  /*9850*/  IMAD.U32 R10, RZ, RZ, UR36 ;  /* 0x00000024ff0a7e24 */ /* 0x000fe4000f8e00ff */
[--C-:B-1----:R-:W-:Y:S01]  /*9860*/  FFMA.FTZ R139, R100, UR4, -R133.reuse ;  /* 0x00000004648b7c23 */ /* 0x102fe20008010885 */
[--C-:B------:R-:W-:Y:S01]  /*9870*/  FFMA.FTZ R100, R20, UR4, -R133.reuse ;  /* 0x0000000414647c23 */ /* 0x100fe20008010885 */
[----:B------:R-:W-:Y:S01]  /*9880*/  MUFU.EX2 R7, R7 ;  /* 0x0000000700077308 */ /* 0x000fe20000000800 */
[--C-:B------:R-:W-:Y:S01]  /*9890*/  FFMA.FTZ R20, R104, UR4, -R133.reuse ;  /* 0x0000000468147c23 */ /* 0x100fe20008010885 */
[----:B------:R-:W-:Y:S01]  /*98a0*/  @!P1 LEA R10, R10, UR37, 0x3 ;  /* 0x000000250a0a9c11 */ /* 0x000fe2000f8e18ff */
[--C-:B------:R-:W-:Y:S01]  /*98b0*/  FFMA.FTZ R12, R12, UR4, -R133.reuse ;  /* 0x000000040c0c7c23 */ /* 0x100fe20008010885 */
[--C-:B------:R-:W-:Y:S01]  /*98c0*/  FFMA.FTZ R104, R105, UR4, -R133.reuse ;  /* 0x0000000469687c23 */ /* 0x100fe20008010885 */
[--C-:B------:R-:W-:Y:S01]  /*98d0*/  FFMA.FTZ R105, R106, UR4, -R133.reuse ;  /* 0x000000046a697c23 */ /* 0x100fe20008010885 */
[--C-:B------:R-:W-:Y:S01]  /*98e0*/  FFMA.FTZ R106, R117, UR4, -R133.reuse ;  /* 0x00000004756a7c23 */ /* 0x100fe20008010885 */
[----:B------:R-:W-:Y:S01]  /*98f0*/  @!P1 VIADD R10, R10, 0x31c40 ;  /* 0x00031c400a0a9836 */ /* 0x000fe20000000000 */
[----:B------:R-:W1:Y:S01]  /*9900*/  MUFU.EX2 R4, R4 ;  /* 0x0000000400047308 */ /* 0x000e620000000800 */
[----:B0-----:R-:W-:Y:S01]  /*9910*/  FFMA.FTZ R141, R78, R3, R88 ;  /* 0x000000034e8d7223 */ /* 0x001fe20000010058 */
[--C-:B------:R-:W-:Y:S01]  /*9920*/  FFMA.FTZ R140, R13, UR4, -R133.reuse ;  /* 0x000000040d8c7c23 */ /* 0x100fe20008010885 */
[--C-:B------:R-:W-:Y:S01]  /*9930*/  FFMA.FTZ R14, R14, UR4, -R133.reuse ;  /* 0x000000040e0e7c23 */ /* 0x100fe20008010885 */
[----:B------:R-:W-:Y:S01]  /*9940*/  @!P1 PRMT R10, RZ, 0x654, R10 ;  /* 0x00000654ff0a9816 */ /* 0x000fe2000000000a */
[--C-:B------:R-:W-:Y:S01]  /*9950*/  FFMA.FTZ R13, R109, UR4, -R133.reuse ;  /* 0x000000046d0d7c23 */ /* 0x100fe20008010885 */
[----:B------:R-:W-:Y:S01]  /*9960*/  F2FP.BF16.F32.PACK_AB R88, R110, R88 ;  /* 0x000000586e58723e */ /* 0x000fe200000010ff */
[--C-:B------:R-:W-:Y:S01]  /*9970*/  FFMA.FTZ R80, R80, UR4, -R133.reuse ;  /* 0x0000000450507c23 */ /* 0x100fe20008010885 */
[----:B------:R-:W0:Y:S01]  /*9980*/  MUFU.EX2 R132, R132 ;  /* 0x0000008400847308 */ /* 0x000e220000000800 */
[--C-:B------:R-:W-:Y:S01]  /*9990*/  FFMA.FTZ R109, R120, UR4, -R133.reuse ;  /* 0x00000004786d7c23 */ /* 0x100fe20008010885 */
[--C-:B------:R-:W-:Y:S01]  /*99a0*/  FFMA.FTZ R112, R112, UR4, -R133.reuse ;  /* 0x0000000470707c23 */ /* 0x100fe20008010885 */
[----:B------:R-:W-:Y:S01]  /*99b0*/  FFMA.FTZ R107, R107, UR4, -R133 ;  /* 0x000000046b6b7c23 */ /* 0x000fe20008010885 */
[----:B------:R-:W-:-:S02]  /*99c0*/  WARPGROUP.DEPBAR.LE gsb0, 0x0 ;  /* 0x00008000000079c5 */ /* 0x000fc40000010000 */
[----:B------:R-:W-:Y:S01]  /*99d0*/  WARPGROUP.ARRIVE ;  /* 0x00000000000079c5 */ /* 0x000fe20000000000 */
[----:B------:R-:W-:Y:S01]  /*99e0*/  FFMA.FTZ R113, R113, UR4, -R133 ;  /* 0x0000000471717c23 */ /* 0x000fe20008010885 */
[----:B------:R-:W2:Y:S01]  /*99f0*/  MUFU.EX2 R91, R91 ;  /* 0x0000005b005b7308 */ /* 0x000ea20000000800 */
[----:B-1----:R-:W-:Y:S01]  /*9a00*/  FFMA.FTZ R117, R4, R0, R7 ;  /* 0x0000000004757223 */ /* 0x002fe20000010007 */
[--C-:B------:R-:W-:Y:S01]  /*9a10*/  FFMA.FTZ R116, R116, UR4, -R133.reuse ;  /* 0x0000000474747c23 */ /* 0x100fe20008010885 */
[--C-:B------:R-:W-:Y:S01]  /*9a20*/  FFMA.FTZ R115, R115, UR4, -R133.reuse ;  /* 0x0000000473737c23 */ /* 0x100fe20008010885 */
[----:B------:R-:W-:Y:S01]  /*9a30*/  HGMMA.64x96x16.F32.BF16 R24, gdesc[UR32].tnspB, R24, gsb0 ;  /* 0x41600000201879f0 */ /* 0x000fe20008001818 */
[----:B------:R-:W-:Y:S01]  /*9a40*/  UIADD3 UR32, UR10, 0xc00, URZ ;  /* 0x00000c000a207890 */ /* 0x000fe2000fffe03f */
[----:B------:R-:W-:Y:S01]  /*9a50*/  IMAD.U32 R120, RZ, RZ, UR7 ;  /* 0x00000007ff787e24 */ /* 0x000fe2000f8e00ff */
[----:B------:R-:W-:Y:S01]  /*9a60*/  UIADD3 UR34, UR11, 0x200, URZ ;  /* 0x000002000b227890 */ /* 0x000fe2000fffe03f */
[----:B------:R1:W-:Y:S01]  /*9a70*/  MUFU.EX2 R6, R90 ;  /* 0x0000005a00067308 */ /* 0x0003e20000000800 */
[----:B------:R-:W-:Y:S01]  /*9a80*/  UMOV UR33, 0xc0000010 ;  /* 0xc000001000217882 */ /* 0x000fe20000000000 */
[----:B------:R-:W-:Y:S01]  /*9a90*/  UMOV UR35, 0x80000020 ;  /* 0x8000002000237882 */ /* 0x000fe20000000000 */
[----:B------:R-:W-:Y:S01]  /*9aa0*/  @!P1 LEA R120, R120, UR37, 0x3 ;  /* 0x0000002578789c11 */ /* 0x000fe2000f8e18ff */
        /* <DEDUP_REMOVED lines=8> */
[--C-:B------:R-:W-:Y:S01]  /*9b30*/  FFMA.FTZ R75, R75, UR4, -R133.reuse ;  /* 0x000000044b4b7c23 */ /* 0x100fe20008010885 */
[----:B------:R-:W-:Y:S01]  /*9b40*/  FADD.FTZ R141, R99, R90 ;  /* 0x0000005a638d7221 */ /* 0x000fe20000010000 */
[C---:B------:R-:W-:Y:S01]  /*9b50*/  F2FP.BF16.F32.PACK_AB R90, R108.reuse, R99 ;  /* 0x000000636c5a723e */ /* 0x040fe200000010ff */
[----:B------:R-:W-:Y:S01]  /*9b60*/  FFMA.FTZ R99, R137, UR4, -R133 ;  /* 0x0000000489637c23 */ /* 0x000fe20008010885 */
[----:B------:R-:W1:Y:S01]  /*9b70*/  MUFU.EX2 R139, R139 ;  /* 0x0000008b008b7308 */ /* 0x000e620000000800 */
[----:B------:R-:W-:Y:S01]  /*9b80*/  FADD.FTZ R141, R108, R141 ;  /* 0x0000008d6c8d7221 */ /* 0x000fe20000010000 */
[----:B------:R-:W-:Y:S01]  /*9b90*/  @!P1 PRMT R120, RZ, 0x654, R120 ;  /* 0x00000654ff789816 */ /* 0x000fe20000000078 */
[----:B------:R-:W-:Y:S01]  /*9ba0*/  FFMA.FTZ R135, R135, UR4, -R133 ;  /* 0x0000000487877c23 */ /* 0x000fe20008010885 */
[----:B------:R-:W-:Y:S01]  /*9bb0*/  PLOP3.LUT P2, PT, PT, PT, UP0, 0x80, 0x0 ;  /* 0x000000000000781c */ /* 0x000fe20003f4f008 */
[----:B------:R-:W-:Y:S01]  /*9bc0*/  UIADD3 UR10, UR38, -0x1, URZ ;  /* 0xffffffff260a7890 */ /* 0x000fe2000fffe03f */
[----:B------:R-:W-:-:S02]  /*9bd0*/  UMOV UR7, UR36 ;  /* 0x0000002400077c82 */ /* 0x000fc40008000000 */
[----:B------:R-:W4:Y:S04]  /*9be0*/  MUFU.EX2 R12, R12 ;  /* 0x0000000c000c7308 */ /* 0x000f280000000800 */
[----:B------:R-:W-:-:S04]  /*9bf0*/  UMOV UR38, UR10 ;  /* 0x0000000a00267c82 */ /* 0x000fc80008000000 */
[----:B------:R-:W-:Y:S08]  /*9c00*/  MUFU.EX2 R140, R140 ;  /* 0x0000008c008c7308 */ /* 0x000ff00000000800 */
[----:B------:R-:W5:Y:S08]  /*9c10*/  MUFU.EX2 R93, R93 ;  /* 0x0000005d005d7308 */ /* 0x000f700000000800 */
[----:B------:R-:W5:Y:S08]  /*9c20*/  MUFU.EX2 R14, R14 ;  /* 0x0000000e000e7308 */ /* 0x000f700000000800 */
[----:B------:R-:W5:Y:S08]  /*9c30*/  MUFU.EX2 R13, R13 ;  /* 0x0000000d000d7308 */ /* 0x000f700000000800 */
[----:B------:R-:W-:Y:S08]  /*9c40*/  MUFU.EX2 R100, R100 ;  /* 0x0000006400647308 */ /* 0x000ff00000000800 */
[----:B------:R-:W5:Y:S08]  /*9c50*/  MUFU.EX2 R111, R111 ;  /* 0x0000006f006f7308 */ /* 0x000f700000000800 */
[----:B------:R-:W5:Y:S08]  /*9c60*/  MUFU.EX2 R80, R80 ;  /* 0x0000005000507308 */ /* 0x000f700000000800 */
[----:B------:R-:W-:Y:S08]  /*9c70*/  MUFU.EX2 R109, R109 ;  /* 0x0000006d006d7308 */ /* 0x000ff00000000800 */
[----:B------:R-:W5:Y:S01]  /*9c80*/  MUFU.EX2 R81, R81 ;  /* 0x0000005100517308 */ /* 0x000f620000000800 */
[----:B------:R-:W-:-:S02]  /*9c90*/  WARPGROUP.DEPBAR.LE gsb0, 0x0 ;  /* 0x00008000000079c5 */ /* 0x000fc40000010000 */
[----:B------:R-:W-:-:S05]  /*9ca0*/  WARPGROUP.ARRIVE ;  /* 0x00000000000079c5 */ /* 0x000fca0000000000 */
[----:B------:R-:W-:Y:S01]  /*9cb0*/  MUFU.EX2 R112, R112 ;  /* 0x0000007000707308 */ /* 0x000fe20000000800 */
[----:B------:R-:W-:Y:S07]  /*9cc0*/  HGMMA.64x96x16.F32.BF16 R24, gdesc[UR32].tnspB, R24, gsb0 ;  /* 0x41600000201879f0 */ /* 0x000fee0008001818 */
[----:B------:R5:W-:Y:S08]  /*9cd0*/  MUFU.EX2 R3, R107 ;  /* 0x0000006b00037308 */ /* 0x000bf00000000800 */
[----:B------:R-:W5:Y:S08]  /*9ce0*/  MUFU.EX2 R84, R84 ;  /* 0x0000005400547308 */ /* 0x000f700000000800 */
[----:B------:R-:W5:Y:S08]  /*9cf0*/  MUFU.EX2 R113, R113 ;  /* 0x0000007100717308 */ /* 0x000f700000000800 */
[----:B------:R-:W5:Y:S08]  /*9d00*/  MUFU.EX2 R116, R116 ;  /* 0x0000007400747308 */ /* 0x000f700000000800 */
[----:B------:R-:W-:Y:S08]  /*9d10*/  MUFU.EX2 R115, R115 ;  /* 0x0000007300737308 */ /* 0x000ff00000000800 */
[----:B------:R-:W5:Y:S08]  /*9d20*/  MUFU.EX2 R85, R85 ;  /* 0x0000005500557308 */ /* 0x000f700000000800 */
[----:B------:R-:W5:Y:S08]  /*9d30*/  MUFU.EX2 R20, R20 ;  /* 0x0000001400147308 */ /* 0x000f700000000800 */
[----:B------:R-:W-:Y:S08]  /*9d40*/  MUFU.EX2 R104, R104 ;  /* 0x0000006800687308 */ /* 0x000ff00000000800 */
[----:B------:R-:W5:Y:S08]  /*9d50*/  MUFU.EX2 R72, R72 ;  /* 0x0000004800487308 */ /* 0x000f700000000800 */
[----:B------:R-:W-:Y:S08]  /*9d60*/  MUFU.EX2 R105, R105 ;  /* 0x0000006900697308 */ /* 0x000ff00000000800 */
[----:B------:R-:W5:Y:S08]  /*9d70*/  MUFU.EX2 R73, R73 ;  /* 0x0000004900497308 */ /* 0x000f700000000800 */
[----:B------:R-:W-:Y:S01]  /*9d80*/  MUFU.EX2 R106, R106 ;  /* 0x0000006a006a7308 */ /* 0x000fe20000000800 */
[----:B------:R-:W-:-:S02]  /*9d90*/  WARPGROUP.DEPBAR.LE gsb0, 0x0 ;  /* 0x00008000000079c5 */ /* 0x000fc40000010000 */
[----:B------:R0:W-:Y:S06]  /*9da0*/  BAR.ARV R8, 0x100 ;  /* 0x000400080000751d */ /* 0x0001ec0000002000 */
[----:B------:R1:W-:Y:S01]  /*9db0*/  @!P1 SYNCS.ARRIVE.TRANS64.RED.A1T0 RZ, [R10+URZ], RZ ;  /* 0x000000ff0aff99a7 */ /* 0x0003e2000810043f */
[----:B------:R-:W5:Y:S01]  /*9dc0*/  MUFU.EX2 R76, R76 ;  /* 0x0000004c004c7308 */ /* 0x000f620000000800 */
[----:B0-----:R-:W-:Y:S01]  /*9dd0*/  FADD.FTZ R8, R132, R117 ;  /* 0x0000007584087221 */ /* 0x001fe20000010000 */
[-C--:B------:R-:W-:Y:S01]  /*9de0*/  FMUL.FTZ R26, R26, R4.reuse ;  /* 0x000000041a1a7220 */ /* 0x080fe20000410000 */
[-C--:B------:R-:W-:Y:S01]  /*9df0*/  FMUL.FTZ R27, R27, R4.reuse ;  /* 0x000000041b1b7220 */ /* 0x080fe20000410000 */
[-C--:B------:R-:W-:Y:S01]  /*9e00*/  FMUL.FTZ R30, R30, R4.reuse ;  /* 0x000000041e1e7220 */ /* 0x080fe20000410000 */
[----:B--2---:R-:W-:Y:S01]  /*9e10*/  FADD.FTZ R8, R91, R8 ;  /* 0x000000085b087221 */ /* 0x004fe20000010000 */
[----:B---3--:R-:W-:Y:S01]  /*9e20*/  F2FP.BF16.F32.PACK_AB R91, R9, R91 ;  /* 0x0000005b095b723e */ /* 0x008fe200000010ff */
[----:B-1----:R-:W-:Y:S01]  /*9e30*/  FADD.FTZ R10, R92, R141 ;  /* 0x0000008d5c0a7221 */ /* 0x002fe20000010000 */
[----:B------:R-:W0:Y:S01]  /*9e40*/  MUFU.EX2 R0, R0 ;  /* 0x0000000000007308 */ /* 0x000e220000000800 */
[----:B------:R1:W-:Y:S01]  /*9e50*/  @!P1 SYNCS.ARRIVE.TRANS64.RED.A1T0 RZ, [R120+URZ], RZ ;  /* 0x000000ff78ff99a7 */ /* 0x0003e2000810043f */
[----:B------:R-:W-:Y:S01]  /*9e60*/  FMUL.FTZ R31, R31, R4 ;  /* 0x000000041f1f7220 */ /* 0x000fe20000410000 */
[----:B------:R-:W-:Y:S01]  /*9e70*/  FADD.FTZ R110, R101, R10 ;  /* 0x0000000a656e7221 */ /* 0x000fe20000010000 */
[----:B------:R-:W-:Y:S01]  /*9e80*/  FADD.FTZ R10, R9, R8 ;  /* 0x00000008090a7221 */ /* 0x000fe20000010000 */
[----:B------:R-:W-:Y:S01]  /*9e90*/  F2FP.BF16.F32.PACK_AB R8, R101, R92 ;  /* 0x0000005c6508723e */ /* 0x000fe200000010ff */
[----:B------:R-:W-:Y:S01]  /*9ea0*/  FFMA.FTZ R92, R86, UR4, -R133 ;  /* 0x00000004565c7c23 */ /* 0x000fe20008010885 */
[----:B------:R-:W-:Y:S01]  /*9eb0*/  FADD.FTZ R110, R89, R110 ;  /* 0x0000006e596e7221 */ /* 0x000fe20000010000 */
[----:B------:R-:W-:Y:S01]  /*9ec0*/  FADD.FTZ R101, R139, R10 ;  /* 0x0000000a8b657221 */ /* 0x000fe20000010000 */
[C---:B------:R-:W-:Y:S01]  /*9ed0*/  F2FP.BF16.F32.PACK_AB R10, R11.reuse, R89 ;  /* 0x000000590b0a723e */ /* 0x040fe200000010ff */
[----:B------:R-:W-:Y:S01]  /*9ee0*/  MUFU.EX2 R99, R99 ;  /* 0x0000006300637308 */ /* 0x000fe20000000800 */
[----:B------:R-:W-:Y:S01]  /*9ef0*/  FADD.FTZ R110, R11, R110 ;  /* 0x0000006e0b6e7221 */ /* 0x000fe20000010000 */
[C---:B----4-:R-:W-:Y:S01]  /*9f00*/  FADD.FTZ R101, R12.reuse, R101 ;  /* 0x000000650c657221 */ /* 0x050fe20000010000 */
[----:B------:R-:W-:Y:S01]  /*9f10*/  F2FP.BF16.F32.PACK_AB R9, R12, R139 ;  /* 0x0000008b0c09723e */ /* 0x000fe200000010ff */
[----:B------:R-:W-:Y:S01]  /*9f20*/  FMUL.FTZ R34, R34, R4 ;  /* 0x0000000422227220 */ /* 0x000fe20000410000 */
[----:B-----5:R-:W-:Y:S01]  /*9f30*/  FADD.FTZ R110, R93, R110 ;  /* 0x0000006e5d6e7221 */ /* 0x020fe20000010000 */
[----:B------:R-:W-:Y:S01]  /*9f40*/  FADD.FTZ R11, R140, R101 ;  /* 0x000000658c0b7221 */ /* 0x000fe20000010000 */
[----:B------:R-:W-:Y:S01]  /*9f50*/  F2FP.BF16.F32.PACK_AB R89, R132, R7 ;  /* 0x000000078459723e */ /* 0x000fe200000010ff */
[----:B------:R-:W2:Y:S01]  /*9f60*/  MUFU.EX2 R121, R121 ;  /* 0x0000007900797308 */ /* 0x000ea20000000800 */
[----:B------:R-:W-:Y:S01]  /*9f70*/  FADD.FTZ R110, R15, R110 ;  /* 0x0000006e0f6e7221 */ /* 0x000fe20000010000 */
[C---:B------:R-:W-:Y:S01]  /*9f80*/  FADD.FTZ R12, R14.reuse, R11 ;  /* 0x0000000b0e0c7221 */ /* 0x040fe20000010000 */
[----:B------:R-:W-:Y:S01]  /*9f90*/  F2FP.BF16.F32.PACK_AB R11, R14, R140 ;  /* 0x0000008c0e0b723e */ /* 0x000fe200000010ff */
[----:B------:R-:W-:Y:S01]  /*9fa0*/  STSM.16.M88.4 [R2+0x24300], R88 ;  /* 0x0243005802007844 */ /* 0x000fe20000000200 */
[----:B------:R-:W-:Y:S01]  /*9fb0*/  FADD.FTZ R110, R21, R110 ;  /* 0x0000006e156e7221 */ /* 0x000fe20000010000 */
[----:B------:R-:W-:Y:S01]  /*9fc0*/  FADD.FTZ R107, R13, R12 ;  /* 0x0000000c0d6b7221 */ /* 0x000fe20000010000 */
[----:B------:R-:W-:Y:S01]  /*9fd0*/  FFMA.FTZ R12, R95, UR4, -R133 ;  /* 0x000000045f0c7c23 */ /* 0x000fe20008010885 */
[----:B------:R3:W-:Y:S01]  /*9fe0*/  STSM.16.M88.4 [R2+0x25b00], R8 ;  /* 0x025b000802007844 */ /* 0x0007e20000000200 */
[----:B------:R-:W-:Y:S01]  /*9ff0*/  FADD.FTZ R95, R111, R110 ;  /* 0x0000006e6f5f7221 */ /* 0x000fe20000010000 */
[----:B------:R-:W-:Y:S01]  /*a000*/  FADD.FTZ R107, R100, R107 ;  /* 0x0000006b646b7221 */ /* 0x000fe20000010000 */
[----:B------:R-:W-:Y:S01]  /*a010*/  FFMA.FTZ R101, R102, UR4, -R133 ;  /* 0x0000000466657c23 */ /* 0x000fe20008010885 */
[----:B------:R4:W-:Y:S01]  /*a020*/  MUFU.EX2 R7, R103 ;  /* 0x0000006700077308 */ /* 0x0009e20000000800 */
[----:B------:R-:W-:Y:S01]  /*a030*/  FADD.FTZ R108, R114, R95 ;  /* 0x0000005f726c7221 */ /* 0x000fe20000010000 */
[----:B------:R-:W-:Y:S01]  /*a040*/  FADD.FTZ R14, R80, R107 ;  /* 0x0000006b500e7221 */ /* 0x000fe20000010000 */
[--C-:B------:R-:W-:Y:S01]  /*a050*/  FFMA.FTZ R95, R87, UR4, -R133.reuse ;  /* 0x00000004575f7c23 */ /* 0x100fe20008010885 */
[----:B------:R-:W-:Y:S01]  /*a060*/  FFMA.FTZ R102, R83, UR4, -R133 ;  /* 0x0000000453667c23 */ /* 0x000fe20008010885 */
[----:B------:R-:W-:Y:S01]  /*a070*/  FADD.FTZ R107, R81, R108 ;  /* 0x0000006c516b7221 */ /* 0x000fe20000010000 */
[----:B------:R-:W-:Y:S01]  /*a080*/  FADD.FTZ R87, R109, R14 ;  /* 0x0000000e6d577221 */ /* 0x000fe20000010000 */
[----:B------:R-:W-:Y:S01]  /*a090*/  FMUL.FTZ R35, R35, R4 ;  /* 0x0000000423237220 */ /* 0x000fe20000410000 */
[----:B------:R-:W5:Y:S01]  /*a0a0*/  MUFU.EX2 R122, R122 ;  /* 0x0000007a007a7308 */ /* 0x000f620000000800 */
[----:B------:R-:W-:Y:S01]  /*a0b0*/  FADD.FTZ R107, R84, R107 ;  /* 0x0000006b546b7221 */ /* 0x000fe20000010000 */
[----:B------:R-:W-:Y:S01]  /*a0c0*/  FADD.FTZ R14, R112, R87 ;  /* 0x00000057700e7221 */ /* 0x000fe20000010000 */
[----:B----4-:R-:W-:Y:S01]  /*a0d0*/  FFMA.FTZ R103, R82, UR4, -R133 ;  /* 0x0000000452677c23 */ /* 0x010fe20008010885 */
[----:B---3--:R-:W-:Y:S01]  /*a0e0*/  F2FP.BF16.F32.PACK_AB R10, R111, R21 ;  /* 0x000000156f0a723e */ /* 0x008fe200000010ff */
[----:B------:R-:W-:Y:S01]  /*a0f0*/  FADD.FTZ R108, R96, R107 ;  /* 0x0000006b606c7221 */ /* 0x000fe20000010000 */
[----:B------:R-:W-:Y:S01]  /*a100*/  FADD.FTZ R87, R113, R14 ;  /* 0x0000000e71577221 */ /* 0x000fe20000010000 */
[----:B------:R-:W-:Y:S01]  /*a110*/  F2FP.BF16.F32.PACK_AB R8, R15, R93 ;  /* 0x0000005d0f08723e */ /* 0x000fe200000010ff */
[----:B------:R3:W-:Y:S01]  /*a120*/  MUFU.EX2 R86, R12 ;  /* 0x0000000c00567308 */ /* 0x0007e20000000800 */
[----:B------:R-:W-:Y:S01]  /*a130*/  FADD.FTZ R108, R97, R108 ;  /* 0x0000006c616c7221 */ /* 0x000fe20000010000 */
[----:B------:R-:W-:Y:S01]  /*a140*/  FADD.FTZ R14, R116, R87 ;  /* 0x00000057740e7221 */ /* 0x000fe20000010000 */
[----:B------:R-:W-:Y:S01]  /*a150*/  F2FP.BF16.F32.PACK_AB R11, R109, R80 ;  /* 0x000000506d0b723e */ /* 0x000fe200000010ff */
[----:B------:R-:W-:Y:S01]  /*a160*/  FFMA.FTZ R133, R138, UR4, -R133 ;  /* 0x000000048a857c23 */ /* 0x000fe20008010885 */
[----:B------:R-:W-:Y:S01]  /*a170*/  FADD.FTZ R117, R85, R108 ;  /* 0x0000006c55757221 */ /* 0x000fe20000010000 */
[----:B------:R-:W-:Y:S01]  /*a180*/  FADD.FTZ R107, R115, R14 ;  /* 0x0000000e736b7221 */ /* 0x000fe20000010000 */
[----:B------:R-:W-:Y:S01]  /*a190*/  F2FP.BF16.F32.PACK_AB R14, R96, R84 ;  /* 0x00000054600e723e */ /* 0x000fe200000010ff */
[----:B------:R-:W-:Y:S01]  /*a1a0*/  MUFU.EX2 R101, R101 ;  /* 0x0000006500657308 */ /* 0x000fe20000000800 */
[----:B------:R-:W-:Y:S01]  /*a1b0*/  FADD.FTZ R117, R94, R117 ;  /* 0x000000755e757221 */ /* 0x000fe20000010000 */
[----:B------:R-:W-:Y:S01]  /*a1c0*/  FADD.FTZ R107, R20, R107 ;  /* 0x0000006b146b7221 */ /* 0x000fe20000010000 */
[----:B---3--:R-:W-:Y:S01]  /*a1d0*/  F2FP.BF16.F32.PACK_AB R12, R81, R114 ;  /* 0x00000072510c723e */ /* 0x008fe200000010ff */
[----:B------:R-:W-:Y:S01]  /*a1e0*/  FMUL.FTZ R38, R38, R4 ;  /* 0x0000000426267220 */ /* 0x000fe20000410000 */
[----:B------:R-:W-:Y:S01]  /*a1f0*/  FADD.FTZ R88, R72, R117 ;  /* 0x0000007548587221 */ /* 0x000fe20000010000 */
[----:B------:R-:W-:Y:S01]  /*a200*/  FADD.FTZ R108, R104, R107 ;  /* 0x0000006b686c7221 */ /* 0x000fe20000010000 */
[----:B------:R-:W-:Y:S01]  /*a210*/  F2FP.BF16.F32.PACK_AB R9, R100, R13 ;  /* 0x0000000d6409723e */ /* 0x000fe200000010ff */
[----:B------:R-:W3:Y:S01]  /*a220*/  MUFU.EX2 R123, R123 ;  /* 0x0000007b007b7308 */ /* 0x000ee20000000800 */
[----:B------:R-:W-:Y:S01]  /*a230*/  FADD.FTZ R21, R73, R88 ;  /* 0x0000005849157221 */ /* 0x000fe20000010000 */
[----:B------:R-:W-:Y:S01]  /*a240*/  FADD.FTZ R108, R105, R108 ;  /* 0x0000006c696c7221 */ /* 0x000fe20000010000 */
[----:B------:R-:W-:Y:S01]  /*a250*/  F2FP.BF16.F32.PACK_AB R94, R72, R94 ;  /* 0x0000005e485e723e */ /* 0x000fe200000010ff */
[----:B------:R4:W-:Y:S01]  /*a260*/  STSM.16.M88.4 [R2+0x27300], R8 ;  /* 0x0273000802007844 */ /* 0x0009e20000000200 */
[----:B------:R-:W-:Y:S01]  /*a270*/  FADD.FTZ R89, R98, R21 ;  /* 0x0000001562597221 */ /* 0x000fe20000010000 */
[----:B------:R-:W-:Y:S01]  /*a280*/  FADD.FTZ R15, R3, R108 ;  /* 0x0000006c030f7221 */ /* 0x000fe20000010000 */
[----:B------:R-:W-:Y:S01]  /*a290*/  F2FP.BF16.F32.PACK_AB R13, R113, R112 ;  /* 0x00000070710d723e */ /* 0x000fe200000010ff */
[----:B------:R-:W1:Y:S01]  /*a2a0*/  MUFU.EX2 R82, R118 ;  /* 0x0000007600527308 */ /* 0x000e620000000800 */
[----:B------:R-:W-:Y:S01]  /*a2b0*/  FADD.FTZ R80, R76, R89 ;  /* 0x000000594c507221 */ /* 0x000fe20000010000 */
[----:B------:R-:W-:Y:S01]  /*a2c0*/  FADD.FTZ R81, R106, R15 ;  /* 0x0000000f6a517221 */ /* 0x000fe20000010000 */
[----:B------:R-:W-:Y:S01]  /*a2d0*/  F2FP.BF16.F32.PACK_AB R15, R115, R116 ;  /* 0x00000074730f723e */ /* 0x000fe200000010ff */
[----:B------:R-:W-:Y:S01]  /*a2e0*/  FMUL.FTZ R39, R39, R4 ;  /* 0x0000000427277220 */ /* 0x000fe20000410000 */
[----:B------:R-:W-:Y:S01]  /*a2f0*/  FADD.FTZ R88, R79, R80 ;  /* 0x000000504f587221 */ /* 0x000fe20000010000 */
[----:B0-----:R-:W-:Y:S01]  /*a300*/  FADD.FTZ R84, R0, R81 ;  /* 0x0000005100547221 */ /* 0x001fe20000010000 */
[----:B------:R-:W-:Y:S01]  /*a310*/  F2FP.BF16.F32.PACK_AB R93, R104, R20 ;  /* 0x00000014685d723e */ /* 0x000fe200000010ff */
[----:B------:R-:W0:Y:S01]  /*a320*/  MUFU.EX2 R127, R127 ;  /* 0x0000007f007f7308 */ /* 0x000e220000000800 */
[----:B--2---:R-:W-:Y:S01]  /*a330*/  FADD.FTZ R81, R121, R88 ;  /* 0x0000005879517221 */ /* 0x004fe20000010000 */
[----:B------:R-:W-:Y:S01]  /*a340*/  FADD.FTZ R84, R99, R84 ;  /* 0x0000005463547221 */ /* 0x000fe20000010000 */
[----:B------:R1:W-:Y:S01]  /*a350*/  STSM.16.M88.4 [R2+0x28b00], R12 ;  /* 0x028b000c02007844 */ /* 0x0003e20000000200 */
[----:B----4-:R-:W-:Y:S01]  /*a360*/  F2FP.BF16.F32.PACK_AB R8, R98, R73 ;  /* 0x000000496208723e */ /* 0x010fe200000010ff */
[----:B-----5:R-:W-:Y:S01]  /*a370*/  FADD.FTZ R72, R122, R81 ;  /* 0x000000517a487221 */ /* 0x020fe20000010000 */
[----:B------:R-:W-:Y:S01]  /*a380*/  FADD.FTZ R84, R7, R84 ;  /* 0x0000005407547221 */ /* 0x000fe20000010000 */
[----:B------:R-:W-:Y:S01]  /*a390*/  F2FP.BF16.F32.PACK_AB R10, R79, R76 ;  /* 0x0000004c4f0a723e */ /* 0x000fe200000010ff */
[----:B------:R-:W2:Y:S01]  /*a3a0*/  MUFU.EX2 R83, R119 ;  /* 0x0000007700537308 */ /* 0x000ea20000000800 */
[----:B---3--:R-:W-:Y:S01]  /*a3b0*/  FADD.FTZ R72, R123, R72 ;  /* 0x000000487b487221 */ /* 0x008fe20000010000 */
[----:B------:R-:W-:Y:S01]  /*a3c0*/  FADD.FTZ R9, R101, R84 ;  /* 0x0000005465097221 */ /* 0x000fe20000010000 */
[----:B------:R-:W-:Y:S01]  /*a3d0*/  F2FP.BF16.F32.PACK_AB R11, R7, R99 ;  /* 0x00000063070b723e */ /* 0x000fe200000010ff */
[-C--:B------:R-:W-:Y:S01]  /*a3e0*/  FMUL.FTZ R42, R42, R4.reuse ;  /* 0x000000042a2a7220 */ /* 0x080fe20000410000 */
[-C--:B------:R-:W-:Y:S01]  /*a3f0*/  FMUL.FTZ R43, R43, R4.reuse ;  /* 0x000000042b2b7220 */ /* 0x080fe20000410000 */
[-C--:B------:R-:W-:Y:S01]  /*a400*/  FMUL.FTZ R46, R46, R4.reuse ;  /* 0x000000042e2e7220 */ /* 0x080fe20000410000 */
[-C--:B------:R-:W-:Y:S01]  /*a410*/  FMUL.FTZ R47, R47, R4.reuse ;  /* 0x000000042f2f7220 */ /* 0x080fe20000410000 */
[----:B------:R-:W3:Y:S01]  /*a420*/  MUFU.EX2 R124, R124 ;  /* 0x0000007c007c7308 */ /* 0x000ee20000000800 */
[-C--:B------:R-:W-:Y:S01]  /*a430*/  FMUL.FTZ R50, R50, R4.reuse ;  /* 0x0000000432327220 */ /* 0x080fe20000410000 */
[-C--:B------:R-:W-:Y:S01]  /*a440*/  FMUL.FTZ R51, R51, R4.reuse ;  /* 0x0000000433337220 */ /* 0x080fe20000410000 */
[----:B-1----:R-:W-:Y:S01]  /*a450*/  FADD.FTZ R12, R82, R9 ;  /* 0x00000009520c7221 */ /* 0x002fe20000010000 */
[----:B0-----:R-:W-:Y:S01]  /*a460*/  FADD.FTZ R9, R127, R72 ;  /* 0x000000487f097221 */ /* 0x001fe20000010000 */
[-C--:B------:R-:W-:Y:S01]  /*a470*/  FMUL.FTZ R54, R54, R4.reuse ;  /* 0x0000000436367220 */ /* 0x080fe20000410000 */
[-C--:B------:R-:W-:Y:S01]  /*a480*/  FMUL.FTZ R55, R55, R4.reuse ;  /* 0x0000000437377220 */ /* 0x080fe20000410000 */
[-C--:B------:R-:W-:Y:S01]  /*a490*/  FMUL.FTZ R58, R58, R4.reuse ;  /* 0x000000043a3a7220 */ /* 0x080fe20000410000 */
[----:B------:R-:W0:Y:S01]  /*a4a0*/  MUFU.EX2 R87, R103 ;  /* 0x0000006700577308 */ /* 0x000e220000000800 */
[-C--:B------:R-:W-:Y:S01]  /*a4b0*/  FMUL.FTZ R59, R59, R4.reuse ;  /* 0x000000043b3b7220 */ /* 0x080fe20000410000 */
[-C--:B------:R-:W-:Y:S01]  /*a4c0*/  FMUL.FTZ R62, R62, R4.reuse ;  /* 0x000000043e3e7220 */ /* 0x080fe20000410000 */
[-C--:B------:R-:W-:Y:S01]  /*a4d0*/  FMUL.FTZ R63, R63, R4.reuse ;  /* 0x000000043f3f7220 */ /* 0x080fe20000410000 */
[-C--:B------:R-:W-:Y:S01]  /*a4e0*/  FMUL.FTZ R66, R66, R4.reuse ;  /* 0x0000000442427220 */ /* 0x080fe20000410000 */
[-C--:B------:R-:W-:Y:S01]  /*a4f0*/  FMUL.FTZ R67, R67, R4.reuse ;  /* 0x0000000443437220 */ /* 0x080fe20000410000 */
[-C--:B------:R-:W-:Y:S01]  /*a500*/  FMUL.FTZ R70, R70, R4.reuse ;  /* 0x0000000446467220 */ /* 0x080fe20000410000 */
[----:B------:R-:W-:Y:S01]  /*a510*/  FMUL.FTZ R71, R71, R4 ;  /* 0x0000000447477220 */ /* 0x000fe20000410000 */
[----:B------:R-:W1:Y:S01]  /*a520*/  MUFU.EX2 R102, R102 ;  /* 0x0000006600667308 */ /* 0x000e620000000800 */
[-C--:B------:R-:W-:Y:S01]  /*a530*/  FMUL.FTZ R24, R24, R78.reuse ;  /* 0x0000004e18187220 */ /* 0x080fe20000410000 */
[-C--:B------:R-:W-:Y:S01]  /*a540*/  FMUL.FTZ R25, R25, R78.reuse ;  /* 0x0000004e19197220 */ /* 0x080fe20000410000 */
[-C--:B------:R-:W-:Y:S01]  /*a550*/  FMUL.FTZ R28, R28, R78.reuse ;  /* 0x0000004e1c1c7220 */ /* 0x080fe20000410000 */
[-C--:B------:R-:W-:Y:S01]  /*a560*/  FMUL.FTZ R29, R29, R78.reuse ;  /* 0x0000004e1d1d7220 */ /* 0x080fe20000410000 */
[-C--:B------:R-:W-:Y:S01]  /*a570*/  FMUL.FTZ R32, R32, R78.reuse ;  /* 0x0000004e20207220 */ /* 0x080fe20000410000 */
[-C--:B------:R-:W-:Y:S01]  /*a580*/  FMUL.FTZ R33, R33, R78.reuse ;  /* 0x0000004e21217220 */ /* 0x080fe20000410000 */
[-C--:B------:R-:W-:Y:S01]  /*a590*/  FMUL.FTZ R36, R36, R78.reuse ;  /* 0x0000004e24247220 */ /* 0x080fe20000410000 */
[----:B------:R4:W-:Y:S01]  /*a5a0*/  MUFU.EX2 R80, R95 ;  /* 0x0000005f00507308 */ /* 0x0009e20000000800 */
[-C--:B------:R-:W-:Y:S01]  /*a5b0*/  FMUL.FTZ R37, R37, R78.reuse ;  /* 0x0000004e25257220 */ /* 0x080fe20000410000 */
[-C--:B------:R-:W-:Y:S01]  /*a5c0*/  FMUL.FTZ R40, R40, R78.reuse ;  /* 0x0000004e28287220 */ /* 0x080fe20000410000 */
[-C--:B------:R-:W-:Y:S01]  /*a5d0*/  FMUL.FTZ R41, R41, R78.reuse ;  /* 0x0000004e29297220 */ /* 0x080fe20000410000 */
[-C--:B------:R-:W-:Y:S01]  /*a5e0*/  FMUL.FTZ R44, R44, R78.reuse ;  /* 0x0000004e2c2c7220 */ /* 0x080fe20000410000 */
[-C--:B------:R-:W-:Y:S01]  /*a5f0*/  FMUL.FTZ R45, R45, R78.reuse ;  /* 0x0000004e2d2d7220 */ /* 0x080fe20000410000 */
[-C--:B------:R-:W-:Y:S01]  /*a600*/  FMUL.FTZ R48, R48, R78.reuse ;  /* 0x0000004e30307220 */ /* 0x080fe20000410000 */
[----:B------:R-:W-:Y:S01]  /*a610*/  FMUL.FTZ R49, R49, R78 ;  /* 0x0000004e31317220 */ /* 0x000fe20000410000 */
[----:B------:R5:W1:Y:S01]  /*a620*/  MUFU.EX2 R21, R92 ;  /* 0x0000005c00157308 */ /* 0x000a620000000800 */
[----:B----4-:R-:W-:Y:S01]  /*a630*/  F2FP.BF16.F32.PACK_AB R95, R3, R105 ;  /* 0x00000069035f723e */ /* 0x010fe200000010ff */
[----:B--2---:R-:W-:Y:S01]  /*a640*/  FADD.FTZ R3, R83, R12 ;  /* 0x0000000c53037221 */ /* 0x004fe20000010000 */
[----:B---3--:R-:W-:Y:S01]  /*a650*/  FADD.FTZ R12, R124, R9 ;  /* 0x000000097c0c7221 */ /* 0x008fe20000010000 */
[----:B------:R-:W-:Y:S01]  /*a660*/  F2FP.BF16.F32.PACK_AB R9, R0, R106 ;  /* 0x0000006a0009723e */ /* 0x000fe200000010ff */
[-C--:B------:R-:W-:Y:S01]  /*a670*/  FMUL.FTZ R52, R52, R78.reuse ;  /* 0x0000004e34347220 */ /* 0x080fe20000410000 */
[----:B------:R-:W-:Y:S01]  /*a680*/  FADD.FTZ R0, R86, R3 ;  /* 0x0000000356007221 */ /* 0x000fe20000010000 */
[-C--:B------:R-:W-:Y:S01]  /*a690*/  FMUL.FTZ R53, R53, R78.reuse ;  /* 0x0000004e35357220 */ /* 0x080fe20000410000 */
[----:B------:R-:W2:Y:S01]  /*a6a0*/  MUFU.EX2 R125, R125 ;  /* 0x0000007d007d7308 */ /* 0x000ea20000000800 */
[----:B-----5:R-:W-:Y:S01]  /*a6b0*/  F2FP.BF16.F32.PACK_AB R92, R85, R97 ;  /* 0x00000061555c723e */ /* 0x020fe200000010ff */
[----:B0-----:R-:W-:Y:S01]  /*a6c0*/  FADD.FTZ R3, R87, R0 ;  /* 0x0000000057037221 */ /* 0x001fe20000010000 */
[-C--:B------:R-:W-:Y:S01]  /*a6d0*/  FMUL.FTZ R56, R56, R78.reuse ;  /* 0x0000004e38387220 */ /* 0x080fe20000410000 */
[-C--:B------:R-:W-:Y:S01]  /*a6e0*/  FMUL.FTZ R57, R57, R78.reuse ;  /* 0x0000004e39397220 */ /* 0x080fe20000410000 */
[-C--:B------:R-:W-:Y:S01]  /*a6f0*/  FMUL.FTZ R60, R60, R78.reuse ;  /* 0x0000004e3c3c7220 */ /* 0x080fe20000410000 */
[----:B-1----:R-:W-:Y:S01]  /*a700*/  FADD.FTZ R0, R102, R3 ;  /* 0x0000000366007221 */ /* 0x002fe20000010000 */
[----:B------:R-:W-:Y:S01]  /*a710*/  STSM.16.M88.4 [R2+0x2a300], R92 ;  /* 0x02a3005c02007844 */ /* 0x000fe20000000200 */
[----:B------:R-:W0:Y:S01]  /*a720*/  MUFU.EX2 R77, R77 ;  /* 0x0000004d004d7308 */ /* 0x000e220000000800 */
[-C--:B------:R-:W-:Y:S01]  /*a730*/  FMUL.FTZ R61, R61, R78.reuse ;  /* 0x0000004e3d3d7220 */ /* 0x080fe20000410000 */
[----:B------:R-:W-:Y:S01]  /*a740*/  FADD.FTZ R3, R21, R0 ;  /* 0x0000000015037221 */ /* 0x000fe20000010000 */
[----:B------:R1:W-:Y:S01]  /*a750*/  STSM.16.M88.4 [R2+0x2bb00], R8 ;  /* 0x02bb000802007844 */ /* 0x0003e20000000200 */
[-C--:B------:R-:W-:Y:S01]  /*a760*/  FMUL.FTZ R64, R64, R78.reuse ;  /* 0x0000004e40407220 */ /* 0x080fe20000410000 */
[-C--:B------:R-:W-:Y:S01]  /*a770*/  FMUL.FTZ R65, R65, R78.reuse ;  /* 0x0000004e41417220 */ /* 0x080fe20000410000 */
[----:B------:R-:W-:Y:S01]  /*a780*/  FADD.FTZ R3, R80, R3 ;  /* 0x0000000350037221 */ /* 0x000fe20000010000 */
[----:B------:R-:W-:Y:S01]  /*a790*/  FMUL.FTZ R68, R68, R78 ;  /* 0x0000004e44447220 */ /* 0x000fe20000410000 */
[----:B------:R-:W3:Y:S01]  /*a7a0*/  MUFU.EX2 R134, R134 ;  /* 0x0000008600867308 */ /* 0x000ee20000000800 */
[C---:B--2---:R-:W-:Y:S01]  /*a7b0*/  FADD.FTZ R12, R125.reuse, R12 ;  /* 0x0000000c7d0c7221 */ /* 0x044fe20000010000 */
[----:B------:R-:W-:Y:S01]  /*a7c0*/  F2FP.BF16.F32.PACK_AB R124, R125, R124 ;  /* 0x0000007c7d7c723e */ /* 0x000fe200000010ff */
[----:B------:R-:W-:Y:S01]  /*a7d0*/  FMUL.FTZ R69, R69, R78 ;  /* 0x0000004e45457220 */ /* 0x000fe20000410000 */
[----:B------:R-:W-:-:S02]  /*a7e0*/  F2FP.BF16.F32.PACK_AB R125, R102, R87 ;  /* 0x00000057667d723e */ /* 0x000fc400000010ff */
[----:B------:R-:W-:Y:S02]  /*a7f0*/  MOV R4, R130 ;  /* 0x0000008200047202 */ /* 0x000fe40000000f00 */
[----:B------:R-:W2:Y:S01]  /*a800*/  MUFU.EX2 R126, R126 ;  /* 0x0000007e007e7308 */ /* 0x000ea20000000800 */
[----:B0-----:R-:W-:Y:S01]  /*a810*/  FADD.FTZ R7, R77, R12 ;  /* 0x0000000c4d077221 */ /* 0x001fe20000010000 */
[----:B-1----:R-:W-:Y:S02]  /*a820*/  F2FP.BF16.F32.PACK_AB R8, R122, R121 ;  /* 0x000000797a08723e */ /* 0x002fe400000010ff */
[----:B------:R-:W-:Y:S02]  /*a830*/  F2FP.BF16.F32.PACK_AB R10, R127, R123 ;  /* 0x0000007b7f0a723e */ /* 0x000fe400000010ff */
[----:B------:R-:W-:Y:S02]  /*a840*/  F2FP.BF16.F32.PACK_AB R9, R82, R101 ;  /* 0x000000655209723e */ /* 0x000fe400000010ff */
[----:B------:R-:W0:Y:S01]  /*a850*/  MUFU.EX2 R13, R75 ;  /* 0x0000004b000d7308 */ /* 0x000e220000000800 */
[----:B---3--:R-:W-:Y:S01]  /*a860*/  FADD.FTZ R3, R134, R3 ;  /* 0x0000000386037221 */ /* 0x008fe20000010000 */
[----:B------:R-:W-:-:S02]  /*a870*/  F2FP.BF16.F32.PACK_AB R11, R86, R83 ;  /* 0x00000053560b723e */ /* 0x000fc400000010ff */
[----:B------:R-:W-:-:S03]  /*a880*/  F2FP.BF16.F32.PACK_AB R127, R80, R21 ;  /* 0x00000015507f723e */ /* 0x000fc600000010ff */
[----:B------:R1:W-:Y:S01]  /*a890*/  STSM.16.M88.4 [R2+0x2d300], R8 ;  /* 0x02d3000802007844 */ /* 0x0003e20000000200 */
[----:B------:R-:W3:Y:S01]  /*a8a0*/  MUFU.EX2 R128, R128 ;  /* 0x0000008000807308 */ /* 0x000ee20000000800 */
[C---:B--2---:R-:W-:Y:S01]  /*a8b0*/  FADD.FTZ R7, R126.reuse, R7 ;  /* 0x000000077e077221 */ /* 0x044fe20000010000 */
[----:B------:R-:W-:-:S05]  /*a8c0*/  F2FP.BF16.F32.PACK_AB R126, R126, R77 ;  /* 0x0000004d7e7e723e */ /* 0x000fca00000010ff */
[----:B------:R1:W-:Y:S01]  /*a8d0*/  STSM.16.M88.4 [R2+0x2eb00], R124 ;  /* 0x02eb007c02007844 */ /* 0x0003e20000000200 */
[----:B------:R-:W2:Y:S01]  /*a8e0*/  MUFU.EX2 R129, R129 ;  /* 0x0000008100817308 */ /* 0x000ea20000000800 */
[C---:B0-----:R-:W-:Y:S01]  /*a8f0*/  FADD.FTZ R3, R13.reuse, R3 ;  /* 0x000000030d037221 */ /* 0x041fe20000010000 */
[----:B------:R-:W-:-:S06]  /*a900*/  F2FP.BF16.F32.PACK_AB R13, R13, R134 ;  /* 0x000000860d0d723e */ /* 0x000fcc00000010ff */
[----:B------:R-:W0:Y:S01]  /*a910*/  MUFU.EX2 R131, R131 ;  /* 0x0000008300837308 */ /* 0x000e220000000800 */
[----:B---3--:R-:W-:-:S07]  /*a920*/  FADD.FTZ R0, R128, R7 ;  /* 0x0000000780007221 */ /* 0x008fce0000010000 */
[----:B------:R-:W3:Y:S01]  /*a930*/  MUFU.EX2 R20, R135 ;  /* 0x0000008700147308 */ /* 0x000ee20000000800 */
[C---:B--2---:R-:W-:Y:S01]  /*a940*/  F2FP.BF16.F32.PACK_AB R12, R129.reuse, R128 ;  /* 0x00000080810c723e */ /* 0x044fe200000010ff */
[----:B------:R-:W-:-:S06]  /*a950*/  FADD.FTZ R0, R129, R0 ;  /* 0x0000000081007221 */ /* 0x000fcc0000010000 */
[----:B------:R-:W2:Y:S01]  /*a960*/  MUFU.EX2 R133, R133 ;  /* 0x0000008500857308 */ /* 0x000ea20000000800 */
[----:B0-----:R-:W-:Y:S01]  /*a970*/  F2FP.BF16.F32.PACK_AB R14, R6, R131 ;  /* 0x00000083060e723e */ /* 0x001fe200000010ff */
[----:B------:R-:W-:Y:S01]  /*a980*/  FADD.FTZ R131, R131, R0 ;  /* 0x0000000083837221 */ /* 0x000fe20000010000 */
[----:B---3--:R-:W-:-:S03]  /*a990*/  FADD.FTZ R0, R20, R3 ;  /* 0x0000000314007221 */ /* 0x008fc60000010000 */
[----:B------:R-:W-:Y:S01]  /*a9a0*/  FADD.FTZ R3, R6, R131 ;  /* 0x0000008306037221 */ /* 0x000fe20000010000 */
[----:B------:R-:W-:Y:S01]  /*a9b0*/  IMAD.MOV.U32 R6, RZ, RZ, R74 ;  /* 0x000000ffff067224 */ /* 0x000fe200078e004a */
[C---:B--2---:R-:W-:Y:S01]  /*a9c0*/  F2FP.BF16.F32.PACK_AB R15, R133.reuse, R20 ;  /* 0x00000014850f723e */ /* 0x044fe200000010ff */
[----:B------:R-:W-:-:S04]  /*a9d0*/  FADD.FTZ R0, R133, R0 ;  /* 0x0000000085007221 */ /* 0x000fc80000010000 */
        /* <DEDUP_REMOVED lines=9> */
[----:B------:R-:W-:-:S05]  /*aa70*/  UMOV UR38, UR10 ;  /* 0x0000000a00267c82 */ /* 0x000fca0008000000 */
.L_x_9926:
[----:B------:R-:W-:-:S13]  /*aa80*/  ISETP.LE.AND P2, PT, RZ, UR38, PT ;  /* 0x00000026ff007c0c */ /* 0x000fda000bf43270 */
[----:B------:R-:W-:Y:S05]  /*aa90*/  @!P2 BRA `(.L_x_9936) ;  /* 0x000000400020a947 */ /* 0x000fea0003800000 */
[----:B------:R-:W-:Y:S01]  /*aaa0*/  IMAD.MOV.U32 R5, RZ, RZ, R130 ;  /* 0x000000ffff057224 */ /* 0x000fe200078e0082 */
[----:B------:R-:W-:Y:S01]  /*aab0*/  UMOV UR39, UR60 ;  /* 0x0000003c00277c82 */ /* 0x000fe20008000000 */
[----:B------:R-:W-:Y:S01]  /*aac0*/  IMAD.MOV.U32 R4, RZ, RZ, R74 ;  /* 0x000000ffff047224 */ /* 0x000fe200078e004a */
[----:B------:R-:W-:Y:S01]  /*aad0*/  UMOV UR7, UR36 ;  /* 0x0000002400077c82 */ /* 0x000fe20008000000 */
[----:B------:R-:W-:-:S05]  /*aae0*/  ULDC UR5, c[0x0][0x9d8] ;  /* 0x0002760000057ab9 */ /* 0x000fca0000000800 */
.L_x_9945:
[----:B------:R-:W-:Y:S01]  /*aaf0*/  R2UR UR4, R16 ;  /* 0x00000000100472ca */ /* 0x000fe200000e0000 */
[----:B------:R-:W-:-:S04]  /*ab00*/  UIADD3 UR36, UR7, 0x1, URZ ;  /* 0x0000000107247890 */ /* 0x000fc8000fffe03f */
[----:B------:R-:W-:-:S04]  /*ab10*/  UISETP.NE.AND UP0, UPT, UR36, 0x2, UPT ;  /* 0x000000022400788c */ /* 0x000fc8000bf05270 */
[----:B------:R-:W-:Y:S02]  /*ab20*/  USEL UR60, URZ, 0x1, UP0 ;  /* 0x000000013f3c7887 */ /* 0x000fe40008000000 */
[----:B------:R-:W-:Y:S02]  /*ab30*/  USEL UR36, UR36, URZ, UP0 ;  /* 0x0000003f24247287 */ /* 0x000fe40008000000 */
[----:B------:R-:W-:Y:S01]  /*ab40*/  ISETP.NE.AND P3, PT, RZ, UR4, PT ;  /* 0x00000004ff007c0c */ /* 0x000fe2000bf65270 */
[----:B------:R-:W-:-:S12]  /*ab50*/  ULOP3.LUT UR60, UR39, UR60, URZ, 0x3c, !UPT ;  /* 0x0000003c273c7292 */ /* 0x000fd8000f8e3c3f */
[----:B0-----:R-:W-:Y:S05]  /*ab60*/  @P3 BRA `(.L_x_9937) ;  /* 0x00000000002c3947 */ /* 0x001fea0003800000 */
[----:B------:R-:W-:Y:S05]  /*ab70*/  @!P0 BRA `(.L_x_9938) ;  /* 0x0000000000048947 */ /* 0x000fea0003800000 */
[----:B------:R-:W-:Y:S01]  /*ab80*/  BPT.TRAP 0x1 ;  /* 0x000000040000795c */ /* 0x000fe20000300000 */
.L_x_9938:
[----:B------:R-:W-:Y:S01]  /*ab90*/  ULEA UR4, UR36, UR37, 0x3 ;  /* 0x0000002524047291 */ /* 0x000fe2000f8e183f */
[----:B------:R-:W-:-:S05]  /*aba0*/  IMAD.U32 R6, RZ, RZ, UR60 ;  /* 0x0000003cff067e24 */ /* 0x000fca000f8e00ff */
[----:B------:R-:W-:-:S04]  /*abb0*/  SHF.L.U32 R6, R6, 0x1f, RZ ;  /* 0x0000001f06067819 */ /* 0x000fc800000006ff */
[----:B------:R0:W2:Y:S01]  /*abc0*/  SYNCS.PHASECHK.TRANS64.TRYWAIT P2, [UR4+0x31c30], R6 ;  /* 0x031c3006ff0075a7 */ /* 0x0000a20008040144 */
[----:B------:R-:W-:Y:S05]  /*abd0*/  @!P0 BRA `(.L_x_9939) ;  /* 0x0000000000048947 */ /* 0x000fea0003800000 */
[----:B------:R-:W-:Y:S01]  /*abe0*/  BPT.TRAP 0x1 ;  /* 0x000000040000795c */ /* 0x000fe20000300000 */
.L_x_9939:
[----:B--2---:R-:W-:Y:S05]  /*abf0*/  @P2 BRA `(.L_x_9937) ;  /* 0x0000000000082947 */ /* 0x004fea0003800000 */
[----:B------:R-:W2:Y:S02]  /*ac00*/  SYNCS.PHASECHK.TRANS64.TRYWAIT P2, [UR4+0x31c30], R6 ;  /* 0x031c3006ff0075a7 */ /* 0x000ea40008040144 */
[----:B--2---:R-:W-:Y:S05]  /*ac10*/  @!P2 BRA `(.L_x_9940) ;  /* 0x000000b00084a947 */ /* 0x004fea0003800000 */
.L_x_9937:
[----:B--2---:R-:W2:Y:S01]  /*ac20*/  S2R R7, SR_TID.X ;  /* 0x0000000000077919 */ /* 0x004ea20000002100 */
        /* <DEDUP_REMOVED lines=24> */
[----:B--2---:R-:W-:Y:S01]  /*adb0*/  SHF.R.U32.HI R7, RZ, 0x7, R7 ;  /* 0x00000007ff077819 */ /* 0x004fe20000011607 */
        /* <DEDUP_REMOVED lines=330> */
.L_x_9942:
[----:B------:R-:W-:Y:S01]  /*c260*/  ULEA UR4, UR7, UR37, 0x3 ;  /* 0x0000002507047291 */ /* 0x000fe2000f8e183f */
[----:B------:R-:W-:-:S05]  /*c270*/  IMAD.U32 R6, RZ, RZ, UR39 ;  /* 0x00000027ff067e24 */ /* 0x000fca000f8e00ff */
[----:B------:R-:W-:-:S04]  /*c280*/  SHF.L.U32 R6, R6, 0x1f, RZ ;  /* 0x0000001f06067819 */ /* 0x000fc800000006ff */
[----:B------:R0:W1:Y:S01]  /*c290*/  SYNCS.PHASECHK.TRANS64.TRYWAIT P2, [UR4+0x31c50], R6 ;  /* 0x031c5006ff0075a7 */ /* 0x0000620008040144 */
[----:B------:R-:W-:Y:S05]  /*c2a0*/  @!P0 BRA `(.L_x_9943) ;  /* 0x0000000000048947 */ /* 0x000fea0003800000 */
[----:B------:R-:W-:Y:S01]  /*c2b0*/  BPT.TRAP 0x1 ;  /* 0x000000040000795c */ /* 0x000fe20000300000 */
.L_x_9943:
[----:B-1----:R-:W-:Y:S05]  /*c2c0*/  @P2 BRA `(.L_x_9941) ;  /* 0x0000000000082947 */ /* 0x002fea0003800000 */
[----:B------:R-:W1:Y:S02]  /*c2d0*/  SYNCS.PHASECHK.TRANS64.TRYWAIT P2, [UR4+0x31c50], R6 ;  /* 0x031c5006ff0075a7 */ /* 0x000e640008040144 */
[----:B-1----:R-:W-:Y:S05]  /*c2e0*/  @!P2 BRA `(.L_x_9944) ;  /* 0x0000009800e8a947 */ /* 0x002fea0003800000 */
.L_x_9941:
        /* <DEDUP_REMOVED lines=88> */
[----:B------:R-:W-:Y:S01]  /*c870*/  ULDC UR14, c[0x0][0x988] ;  /* 0x00026200000e7ab9 */ /* 0x000fe20000000800 */
[----:B------:R-:W-:Y:S01]  /*c880*/  FMUL.FTZ R20, R134, UR5 ;  /* 0x0000000586147c20 */ /* 0x000fe20008410000 */
[----:B------:R-:W-:Y:S01]  /*c890*/  UMOV UR4, UR14 ;  /* 0x0000000e00047c82 */ /* 0x000fe20008000000 */
        /* <DEDUP_REMOVED lines=14> */
[----:B------:R-:W0:Y:S01]  /*c980*/  S2R R138, SR_TID.X ;  /* 0x00000000008a7919 */ /* 0x000e220000002100 */
[----:B------:R-:W-:Y:S01]  /*c990*/  UMOV UR39, UR60 ;  /* 0x0000003c00277c82 */ /* 0x000fe20008000000 */
        /* <DEDUP_REMOVED lines=11> */
[----:B------:R-:W-:Y:S01]  /*ca50*/  UIADD3 UR32, UR10, 0x300, URZ ;  /* 0x000003000a207890 */ /* 0x000fe2000fffe03f */
[----:B0-----:R-:W-:Y:S01]  /*ca60*/  SHF.R.U32.HI R145, RZ, 0x7, R138 ;  /* 0x00000007ff917819 */ /* 0x001fe2000001168a */
[----:B------:R-:W-:-:S03]  /*ca70*/  UIADD3 UR34, UR11, 0x80, URZ ;  /* 0x000000800b227890 */ /* 0x000fc6000fffe03f */
[----:B------:R-:W0:Y:S01]  /*ca80*/  MUFU.TANH R104, R104 ;  /* 0x0000006800687308 */ /* 0x000e220000002400 */
[----:B------:R-:W-:Y:S01]  /*ca90*/  UMOV UR33, 0xc0000010 ;  /* 0xc000001000217882 */ /* 0x000fe20000000000 */
[----:B------:R-:W-:Y:S01]  /*caa0*/  UMOV UR35, 0x80000020 ;  /* 0x8000002000237882 */ /* 0x000fe20000000000 */
[----:B--2---:R-:W-:Y:S02]  /*cab0*/  FMNMX.FTZ R130, R115, R130, !PT ;  /* 0x0000008273827209 */ /* 0x004fe40007810000 */
[----:B------:R-:W-:-:S03]  /*cac0*/  ISETP.GE.U32.AND P2, PT, R138, 0x180, PT ;  /* 0x000001808a00780c */ /* 0x000fc60003f46070 */
        /* <DEDUP_REMOVED lines=24> */
[----:B------:R-:W-:Y:S02]  /*cc50*/  WARPGROUP.DEPBAR.LE gsb0, 0x0 ;  /* 0x00008000000079c5 */ /* 0x000fe40000010000 */
[----:B------:R-:W-:Y:S01]  /*cc60*/  WARPGROUP.ARRIVE ;  /* 0x00000000000079c5 */ /* 0x000fe20000000000 */
[----:B------:R-:W-:Y:S01]  /*cc70*/  FMUL.FTZ R103, R76, UR5 ;  /* 0x000000054c677c20 */ /* 0x000fe20008410000 */
[----:B------:R-:W-:Y:S02]  /*cc80*/  FMUL.FTZ R76, R77, UR5 ;  /* 0x000000054d4c7c20 */ /* 0x000fe40008410000 */
[----:B------:R-:W1:Y:S01]  /*cc90*/  MUFU.TANH R81, R81 ;  /* 0x0000005100517308 */ /* 0x000e620000002400 */
[----:B--2---:R-:W-:Y:S01]  /*cca0*/  FMNMX.FTZ R131, R93, R130, !PT ;  /* 0x000000825d837209 */ /* 0x004fe20007810000 */
[----:B------:R-:W-:Y:S01]  /*ccb0*/  HGMMA.64x96x16.F32.BF16 R24, gdesc[UR32].tnspB, R24, gsb0 ;  /* 0x41600000201879f0 */ /* 0x000fe20008001818 */
[----:B------:R-:W-:-:S02]  /*ccc0*/  UIADD3 UR32, UR10, 0x480, URZ ;  /* 0x000004800a207890 */ /* 0x000fc4000fffe03f */
[----:B------:R-:W-:Y:S01]  /*ccd0*/  UIADD3 UR34, UR11, 0xc0, URZ ;  /* 0x000000c00b227890 */ /* 0x000fe2000fffe03f */
[----:B------:R-:W-:Y:S01]  /*cce0*/  UMOV UR33, 0xc0000010 ;  /* 0xc000001000217882 */ /* 0x000fe20000000000 */
[----:B------:R-:W-:Y:S01]  /*ccf0*/  UMOV UR35, 0x80000020 ;  /* 0x8000002000237882 */ /* 0x000fe20000000000 */
[----:B------:R-:W2:Y:S01]  /*cd00*/  MUFU.TANH R84, R84 ;  /* 0x0000005400547308 */ /* 0x000ea20000002400 */
[----:B0-----:R-:W-:-:S07]  /*cd10*/  FMNMX.FTZ R130, R80, R131, !PT ;  /* 0x0000008350827209 */ /* 0x001fce0007810000 */
[----:B------:R-:W0:Y:S01]  /*cd20*/  MUFU.TANH R85, R85 ;  /* 0x0000005500557308 */ /* 0x000e220000002400 */
[----:B-1----:R-:W-:-:S07]  /*cd30*/  FMNMX.FTZ R77, R81, R130, !PT ;  /* 0x00000082514d7209 */ /* 0x002fce0007810000 */
[----:B------:R-:W1:Y:S01]  /*cd40*/  MUFU.TANH R72, R72 ;  /* 0x0000004800487308 */ /* 0x000e620000002400 */
[----:B--2---:R-:W-:Y:S01]  /*cd50*/  FMNMX.FTZ R130, R84, R77, !PT ;  /* 0x0000004d54827209 */ /* 0x004fe20007810000 */
[----:B------:R-:W-:Y:S01]  /*cd60*/  FMUL.FTZ R77, R90, UR5 ;  /* 0x000000055a4d7c20 */ /* 0x000fe20008410000 */
[----:B------:R-:W-:Y:S01]  /*cd70*/  FMUL.FTZ R90, R91, UR5 ;  /* 0x000000055b5a7c20 */ /* 0x000fe20008410000 */
[----:B------:R-:W-:Y:S01]  /*cd80*/  FMUL.FTZ R91, R94, UR5 ;  /* 0x000000055e5b7c20 */ /* 0x000fe20008410000 */
[----:B------:R-:W-:Y:S01]  /*cd90*/  FMUL.FTZ R94, R95, UR5 ;  /* 0x000000055f5e7c20 */ /* 0x000fe20008410000 */
[----:B------:R-:W-:Y:S02]  /*cda0*/  FMUL.FTZ R95, R74, UR5 ;  /* 0x000000054a5f7c20 */ /* 0x000fe40008410000 */
        /* <DEDUP_REMOVED lines=16> */
[----:B------:R-:W2:Y:S01]  /*ceb0*/  SHFL.BFLY PT, R131, R130, 0x1, 0x1f ;  /* 0x0c201f0082837f89 */ /* 0x000ea200000e0000 */
[----:B------:R-:W-:Y:S02]  /*cec0*/  WARPGROUP.DEPBAR.LE gsb0, 0x0 ;  /* 0x00008000000079c5 */ /* 0x000fe40000010000 */
[----:B------:R-:W-:-:S04]  /*ced0*/  WARPGROUP.ARRIVE ;  /* 0x00000000000079c5 */ /* 0x000fc80000000000 */
[----:B------:R-:W1:Y:S02]  /*cee0*/  MUFU.TANH R20, R20 ;  /* 0x0000001400147308 */ /* 0x000e640000002400 */
[----:B------:R-:W-:Y:S01]  /*cef0*/  HGMMA.64x96x16.F32.BF16 R24, gdesc[UR32].tnspB, R24, gsb0 ;  /* 0x41600000201879f0 */ /* 0x000fe20008001818 */
[----:B------:R-:W-:Y:S02]  /*cf00*/  UIADD3 UR32, UR10, 0x600, URZ ;  /* 0x000006000a207890 */ /* 0x000fe4000fffe03f */
[----:B------:R-:W-:-:S03]  /*cf10*/  UIADD3 UR34, UR11, 0x100, URZ ;  /* 0x000001000b227890 */ /* 0x000fc6000fffe03f */
[----:B------:R-:W1:Y:S01]  /*cf20*/  MUFU.TANH R128, R128 ;  /* 0x0000008000807308 */ /* 0x000e620000002400 */
[----:B------:R-:W-:Y:S01]  /*cf30*/  UMOV UR33, 0xc0000010 ;  /* 0xc000001000217882 */ /* 0x000fe20000000000 */
[----:B------:R-:W-:Y:S01]  /*cf40*/  UMOV UR35, 0x80000020 ;  /* 0x8000002000237882 */ /* 0x000fe20000000000 */
[----:B--2---:R-:W-:-:S05]  /*cf50*/  FMNMX.FTZ R74, R130, R131, !PT ;  /* 0x00000083824a7209 */ /* 0x004fca0007810000 */
[----:B------:R-:W2:Y:S01]  /*cf60*/  MUFU.TANH R121, R121 ;  /* 0x0000007900797308 */ /* 0x000ea20000002400 */
[C---:B------:R-:W-:Y:S01]  /*cf70*/  FMUL.FTZ R132, R74.reuse, UR4 ;  /* 0x000000044a847c20 */ /* 0x040fe20008410000 */
[----:B------:R-:W-:-:S03]  /*cf80*/  FADD.FTZ R4, -R74, R4 ;  /* 0x000000044a047221 */ /* 0x000fc60000010100 */
[--C-:B------:R-:W-:Y:S01]  /*cf90*/  FFMA.FTZ R134, R12, UR4, -R132.reuse ;  /* 0x000000040c867c23 */ /* 0x100fe20008010884 */
[----:B------:R-:W-:Y:S01]  /*cfa0*/  FMNMX.FTZ R12, R7, R5, !PT ;  /* 0x00000005070c7209 */ /* 0x000fe20007810000 */
[--C-:B------:R-:W-:Y:S01]  /*cfb0*/  FFMA.FTZ R131, R10, UR4, -R132.reuse ;  /* 0x000000040a837c23 */ /* 0x100fe20008010884 */
[--C-:B------:R-:W-:Y:S01]  /*cfc0*/  FFMA.FTZ R10, R15, UR4, -R132.reuse ;  /* 0x000000040f0a7c23 */ /* 0x100fe20008010884 */
[----:B------:R-:W2:Y:S01]  /*cfd0*/  MUFU.TANH R122, R122 ;  /* 0x0000007a007a7308 */ /* 0x000ea20000002400 */
[----:B0-----:R-:W-:Y:S01]  /*cfe0*/  FMNMX.FTZ R12, R9, R12, !PT ;  /* 0x0000000c090c7209 */ /* 0x001fe20007810000 */
[--C-:B------:R-:W-:Y:S01]  /*cff0*/  FFMA.FTZ R133, R8, UR4, -R132.reuse ;  /* 0x0000000408857c23 */ /* 0x100fe20008010884 */
[--C-:B------:R-:W-:Y:S01]  /*d000*/  FFMA.FTZ R8, R14, UR4, -R132.reuse ;  /* 0x000000040e087c23 */ /* 0x100fe20008010884 */
[----:B------:R-:W-:Y:S01]  /*d010*/  FMUL.FTZ R4, R4, UR4 ;  /* 0x0000000404047c20 */ /* 0x000fe20008410000 */
[----:B---3--:R-:W-:Y:S01]  /*d020*/  FMNMX.FTZ R12, R11, R12, !PT ;  /* 0x0000000c0b0c7209 */ /* 0x008fe20007810000 */
[--C-:B------:R-:W-:Y:S01]  /*d030*/  FFMA.FTZ R6, R6, UR4, -R132.reuse ;  /* 0x0000000406067c23 */ /* 0x100fe20008010884 */
[--C-:B------:R-:W-:Y:S01]  /*d040*/  FFMA.FTZ R19, R19, UR4, -R132.reuse ;  /* 0x0000000413137c23 */ /* 0x100fe20008010884 */
[----:B------:R-:W0:Y:S01]  /*d050*/  MUFU.TANH R124, R124 ;  /* 0x0000007c007c7308 */ /* 0x000e220000002400 */
[----:B----4-:R-:W-:Y:S01]  /*d060*/  FMNMX.FTZ R12, R13, R12, !PT ;  /* 0x0000000c0d0c7209 */ /* 0x010fe20007810000 */
[--C-:B------:R-:W-:Y:S01]  /*d070*/  FFMA.FTZ R21, R21, UR4, -R132.reuse ;  /* 0x0000000415157c23 */ /* 0x100fe20008010884 */
[--C-:B------:R-:W-:Y:S01]  /*d080*/  FFMA.FTZ R120, R120, UR4, -R132.reuse ;  /* 0x0000000478787c23 */ /* 0x100fe20008010884 */
[--C-:B------:R-:W-:Y:S01]  /*d090*/  FFMA.FTZ R129, R129, UR4, -R132.reuse ;  /* 0x0000000481817c23 */ /* 0x100fe20008010884 */
[----:B-----5:R-:W-:Y:S01]  /*d0a0*/  FMNMX.FTZ R15, R17, R12, !PT ;  /* 0x0000000c110f7209 */ /* 0x020fe20007810000 */
[--C-:B------:R-:W-:Y:S01]  /*d0b0*/  FFMA.FTZ R123, R123, UR4, -R132.reuse ;  /* 0x000000047b7b7c23 */ /* 0x100fe20008010884 */
[--C-:B------:R-:W-:Y:S01]  /*d0c0*/  FFMA.FTZ R125, R125, UR4, -R132.reuse ;  /* 0x000000047d7d7c23 */ /* 0x100fe20008010884 */
[----:B------:R-:W3:Y:S01]  /*d0d0*/  MUFU.TANH R126, R126 ;  /* 0x0000007e007e7308 */ /* 0x000ee20000002400 */
[----:B-1----:R-:W-:Y:S01]  /*d0e0*/  FMNMX.FTZ R15, R18, R15, !PT ;  /* 0x0000000f120f7209 */ /* 0x002fe20007810000 */
[--C-:B------:R-:W-:Y:S01]  /*d0f0*/  FFMA.FTZ R112, R112, UR4, -R132.reuse ;  /* 0x0000000470707c23 */ /* 0x100fe20008010884 */
[--C-:B------:R-:W-:Y:S01]  /*d100*/  FFMA.FTZ R127, R127, UR4, -R132.reuse ;  /* 0x000000047f7f7c23 */ /* 0x100fe20008010884 */
[--C-:B------:R-:W-:Y:S01]  /*d110*/  FFMA.FTZ R115, R115, UR4, -R132.reuse ;  /* 0x0000000473737c23 */ /* 0x100fe20008010884 */
[----:B------:R-:W-:Y:S01]  /*d120*/  FMNMX.FTZ R15, R20, R15, !PT ;  /* 0x0000000f140f7209 */ /* 0x000fe20007810000 */
[--C-:B------:R-:W-:Y:S01]  /*d130*/  FFMA.FTZ R117, R117, UR4, -R132.reuse ;  /* 0x0000000475757c23 */ /* 0x100fe20008010884 */
[--C-:B------:R-:W-:Y:S01]  /*d140*/  FFMA.FTZ R104, R104, UR4, -R132.reuse ;  /* 0x0000000468687c23 */ /* 0x100fe20008010884 */
[----:B------:R-:W1:Y:S01]  /*d150*/  MUFU.TANH R113, R113 ;  /* 0x0000007100717308 */ /* 0x000e620000002400 */
        /* <DEDUP_REMOVED lines=12> */
[----:B0-----:R-:W-:Y:S01]  /*d220*/  FMNMX.FTZ R15, R124, R15, !PT ;  /* 0x0000000f7c0f7209 */ /* 0x001fe20007810000 */
[--C-:B------:R-:W-:Y:S01]  /*d230*/  FFMA.FTZ R89, R89, UR4, -R132.reuse ;  /* 0x0000000459597c23 */ /* 0x100fe20008010884 */
[--C-:B------:R-:W-:Y:S01]  /*d240*/  FFMA.FTZ R92, R92, UR4, -R132.reuse ;  /* 0x000000045c5c7c23 */ /* 0x100fe20008010884 */
[----:B------:R-:W0:Y:S01]  /*d250*/  MUFU.TANH R116, R116 ;  /* 0x0000007400747308 */ /* 0x000e220000002400 */
[----:B---3--:R-:W-:Y:S01]  /*d260*/  FMNMX.FTZ R12, R126, R15, !PT ;  /* 0x0000000f7e0c7209 */ /* 0x008fe20007810000 */
[--C-:B------:R-:W-:Y:S01]  /*d270*/  FFMA.FTZ R93, R93, UR4, -R132.reuse ;  /* 0x000000045d5d7c23 */ /* 0x100fe20008010884 */
[--C-:B------:R-:W-:Y:S01]  /*d280*/  FFMA.FTZ R80, R80, UR4, -R132.reuse ;  /* 0x0000000450507c23 */ /* 0x100fe20008010884 */
[--C-:B------:R-:W-:Y:S01]  /*d290*/  FFMA.FTZ R81, R81, UR4, -R132.reuse ;  /* 0x0000000451517c23 */ /* 0x100fe20008010884 */
[----:B-1----:R-:W-:Y:S01]  /*d2a0*/  FMNMX.FTZ R15, R113, R12, !PT ;  /* 0x0000000c710f7209 */ /* 0x002fe20007810000 */
[--C-:B------:R-:W-:Y:S01]  /*d2b0*/  FFMA.FTZ R84, R84, UR4, -R132.reuse ;  /* 0x0000000454547c23 */ /* 0x100fe20008010884 */
[--C-:B------:R-:W-:Y:S01]  /*d2c0*/  FFMA.FTZ R85, R85, UR4, -R132.reuse ;  /* 0x0000000455557c23 */ /* 0x100fe20008010884 */
[----:B------:R-:W1:Y:S01]  /*d2d0*/  MUFU.TANH R118, R118 ;  /* 0x0000007600767308 */ /* 0x000e620000002400 */
[----:B--2---:R-:W-:Y:S01]  /*d2e0*/  FMNMX.FTZ R15, R114, R15, !PT ;  /* 0x0000000f720f7209 */ /* 0x004fe20007810000 */
[--C-:B------:R-:W-:Y:S01]  /*d2f0*/  FFMA.FTZ R72, R72, UR4, -R132.reuse ;  /* 0x0000000448487c23 */ /* 0x100fe20008010884 */
[--C-:B------:R-:W-:Y:S01]  /*d300*/  FFMA.FTZ R73, R73, UR4, -R132.reuse ;  /* 0x0000000449497c23 */ /* 0x100fe20008010884 */
[--C-:B------:R-:W-:Y:S01]  /*d310*/  FFMA.FTZ R103, R103, UR4, -R132.reuse ;  /* 0x0000000467677c23 */ /* 0x100fe20008010884 */
[----:B------:R-:W-:-:S03]  /*d320*/  FFMA.FTZ R132, R76, UR4, -R132 ;  /* 0x000000044c847c23 */ /* 0x000fc60008010884 */
[----:B------:R-:W2:Y:S01]  /*d330*/  MUFU.TANH R106, R106 ;  /* 0x0000006a006a7308 */ /* 0x000ea20000002400 */
[----:B0-----:R-:W-:-:S07]  /*d340*/  FMNMX.FTZ R15, R116, R15, !PT ;  /* 0x0000000f740f7209 */ /* 0x001fce0007810000 */
[----:B------:R-:W0:Y:S01]  /*d350*/  MUFU.TANH R107, R107 ;  /* 0x0000006b006b7308 */ /* 0x000e220000002400 */
[----:B-1----:R-:W-:-:S07]  /*d360*/  FMNMX.FTZ R15, R118, R15, !PT ;  /* 0x0000000f760f7209 */ /* 0x002fce0007810000 */
[----:B------:R-:W1:Y:S01]  /*d370*/  MUFU.TANH R109, R109 ;  /* 0x0000006d006d7308 */ /* 0x000e620000002400 */
[----:B--2---:R-:W-:Y:S01]  /*d380*/  FMNMX.FTZ R12, R106, R15, !PT ;  /* 0x0000000f6a0c7209 */ /* 0x004fe20007810000 */
[----:B------:R-:W-:Y:S02]  /*d390*/  WARPGROUP.DEPBAR.LE gsb0, 0x0 ;  /* 0x00008000000079c5 */ /* 0x000fe40000010000 */
[----:B------:R-:W-:-:S04]  /*d3a0*/  WARPGROUP.ARRIVE ;  /* 0x00000000000079c5 */ /* 0x000fc80000000000 */
[----:B------:R-:W2:Y:S01]  /*d3b0*/  MUFU.TANH R110, R110 ;  /* 0x0000006e006e7308 */ /* 0x000ea20000002400 */
[----:B0-----:R-:W-:Y:S01]  /*d3c0*/  FMNMX.FTZ R12, R107, R12, !PT ;  /* 0x0000000c6b0c7209 */ /* 0x001fe20007810000 */
[----:B------:R-:W-:Y:S01]  /*d3d0*/  HGMMA.64x96x16.F32.BF16 R24, gdesc[UR32].tnspB, R24, gsb0 ;  /* 0x41600000201879f0 */ /* 0x000fe20008001818 */
[----:B------:R-:W-:Y:S02]  /*d3e0*/  UIADD3 UR32, UR10, 0x780, URZ ;  /* 0x000007800a207890 */ /* 0x000fe4000fffe03f */
[----:B------:R-:W-:-:S03]  /*d3f0*/  UIADD3 UR34, UR11, 0x140, URZ ;  /* 0x000001400b227890 */ /* 0x000fc6000fffe03f */
[----:B------:R-:W0:Y:S01]  /*d400*/  MUFU.TANH R97, R97 ;  /* 0x0000006100617308 */ /* 0x000e220000002400 */
[----:B------:R-:W-:Y:S01]  /*d410*/  UMOV UR33, 0xc0000010 ;  /* 0xc000001000217882 */ /* 0x000fe20000000000 */
[----:B------:R-:W-:Y:S01]  /*d420*/  UMOV UR35, 0x80000020 ;  /* 0x8000002000237882 */ /* 0x000fe20000000000 */
[----:B-1----:R-:W-:-:S05]  /*d430*/  FMNMX.FTZ R15, R109, R12, !PT ;  /* 0x0000000c6d0f7209 */ /* 0x002fca0007810000 */
        /* <DEDUP_REMOVED lines=51> */
[----:B0-----:R-:W-:-:S05]  /*d770*/  FMNMX.FTZ R130, R14, R15, !PT ;  /* 0x0000000f0e827209 */ /* 0x001fca0007810000 */
[C---:B------:R-:W-:Y:S01]  /*d780*/  FMUL.FTZ R135, R130.reuse, UR4 ;  /* 0x0000000482877c20 */ /* 0x040fe20008410000 */
[----:B------:R-:W-:Y:S01]  /*d790*/  FADD.FTZ R12, -R130, R5 ;  /* 0x00000005820c7221 */ /* 0x000fe20000010100 */
[----:B------:R-:W-:Y:S02]  /*d7a0*/  MUFU.EX2 R120, R120 ;  /* 0x0000007800787308 */ /* 0x000fe40000000800 */
[--C-:B------:R-:W-:Y:S01]  /*d7b0*/  FFMA.FTZ R7, R7, UR4, -R135.reuse ;  /* 0x0000000407077c23 */ /* 0x100fe20008010887 */
[--C-:B------:R-:W-:Y:S01]  /*d7c0*/  FFMA.FTZ R136, R13, UR4, -R135.reuse ;  /* 0x000000040d887c23 */ /* 0x100fe20008010887 */
[----:B------:R-:W-:Y:S01]  /*d7d0*/  IMAD.U32 R13, RZ, RZ, UR36 ;  /* 0x00000024ff0d7e24 */ /* 0x000fe2000f8e00ff */
[----:B------:R-:W-:Y:S02]  /*d7e0*/  WARPGROUP.DEPBAR.LE gsb0, 0x0 ;  /* 0x00008000000079c5 */ /* 0x000fe40000010000 */
[----:B------:R-:W-:Y:S01]  /*d7f0*/  WARPGROUP.ARRIVE ;  /* 0x00000000000079c5 */ /* 0x000fe20000000000 */
[----:B------:R-:W-:Y:S01]  /*d800*/  FMUL.FTZ R12, R12, UR4 ;  /* 0x000000040c0c7c20 */ /* 0x000fe20008410000 */
[--C-:B------:R-:W-:Y:S01]  /*d810*/  FFMA.FTZ R15, R9, UR4, -R135.reuse ;  /* 0x00000004090f7c23 */ /* 0x100fe20008010887 */
[----:B------:R-:W-:Y:S01]  /*d820*/  MUFU.EX2 R7, R7 ;  /* 0x0000000700077308 */ /* 0x000fe20000000800 */
[--C-:B------:R-:W-:Y:S01]  /*d830*/  FFMA.FTZ R14, R11, UR4, -R135.reuse ;  /* 0x000000040b0e7c23 */ /* 0x100fe20008010887 */
[----:B------:R-:W-:Y:S01]  /*d840*/  @!P1 LEA R13, R13, UR37, 0x3 ;  /* 0x000000250d0d9c11 */ /* 0x000fe2000f8e18ff */
[----:B------:R-:W-:Y:S01]  /*d850*/  HGMMA.64x96x16.F32.BF16 R24, gdesc[UR32].tnspB, R24, gsb0 ;  /* 0x41600000201879f0 */ /* 0x000fe20008001818 */
[----:B------:R-:W-:Y:S01]  /*d860*/  UIADD3 UR32, UR10, 0xa80, URZ ;  /* 0x00000a800a207890 */ /* 0x000fe2000fffe03f */
[--C-:B------:R-:W-:Y:S01]  /*d870*/  FFMA.FTZ R137, R18, UR4, -R135.reuse ;  /* 0x0000000412897c23 */ /* 0x100fe20008010887 */
[----:B------:R-:W-:Y:S01]  /*d880*/  UIADD3 UR34, UR11, 0x1c0, URZ ;  /* 0x000001c00b227890 */ /* 0x000fe2000fffe03f */
[----:B------:R-:W-:Y:S01]  /*d890*/  @!P1 VIADD R13, R13, 0x31c40 ;  /* 0x00031c400d0d9836 */ /* 0x000fe20000000000 */
[----:B------:R-:W-:Y:S01]  /*d8a0*/  UMOV UR33, 0xc0000010 ;  /* 0xc000001000217882 */ /* 0x000fe20000000000 */
[----:B------:R-:W-:Y:S01]  /*d8b0*/  UMOV UR35, 0x80000020 ;  /* 0x8000002000237882 */ /* 0x000fe20000000000 */
[----:B------:R0:W1:Y:S01]  /*d8c0*/  MUFU.EX2 R76, R12 ;  /* 0x0000000c004c7308 */ /* 0x0000620000000800 */
[--C-:B------:R-:W-:Y:S01]  /*d8d0*/  FFMA.FTZ R18, R116, UR4, -R135.reuse ;  /* 0x0000000474127c23 */ /* 0x100fe20008010887 */
[--C-:B------:R-:W-:Y:S01]  /*d8e0*/  FFMA.FTZ R116, R118, UR4, -R135.reuse ;  /* 0x0000000476747c23 */ /* 0x100fe20008010887 */
[--C-:B------:R-:W-:Y:S01]  /*d8f0*/  FFMA.FTZ R9, R17, UR4, -R135.reuse ;  /* 0x0000000411097c23 */ /* 0x100fe20008010887 */
[--C-:B------:R-:W-:Y:S01]  /*d900*/  FFMA.FTZ R11, R20, UR4, -R135.reuse ;  /* 0x00000004140b7c23 */ /* 0x100fe20008010887 */
[--C-:B------:R-:W-:Y:S01]  /*d910*/  FFMA.FTZ R128, R128, UR4, -R135.reuse ;  /* 0x0000000480807c23 */ /* 0x100fe20008010887 */
[--C-:B------:R-:W-:Y:S01]  /*d920*/  FFMA.FTZ R121, R121, UR4, -R135.reuse ;  /* 0x0000000479797c23 */ /* 0x100fe20008010887 */
[----:B------:R-:W-:Y:S01]  /*d930*/  FFMA.FTZ R122, R122, UR4, -R135 ;  /* 0x000000047a7a7c23 */ /* 0x000fe20008010887 */
[----:B------:R-:W-:Y:S01]  /*d940*/  MUFU.EX2 R5, R132 ;  /* 0x0000008400057308 */ /* 0x000fe20000000800 */
[----:B0-----:R-:W-:-:S02]  /*d950*/  VIADD R12, R145, 0x9 ;  /* 0x00000009910c7836 */ /* 0x001fc40000000000 */
[--C-:B------:R-:W-:Y:S01]  /*d960*/  FFMA.FTZ R20, R124, UR4, -R135.reuse ;  /* 0x000000047c147c23 */ /* 0x100fe20008010887 */
[--C-:B------:R-:W-:Y:S01]  /*d970*/  FFMA.FTZ R124, R126, UR4, -R135.reuse ;  /* 0x000000047e7c7c23 */ /* 0x100fe20008010887 */
[--C-:B------:R-:W-:Y:S01]  /*d980*/  FFMA.FTZ R113, R113, UR4, -R135.reuse ;  /* 0x0000000471717c23 */ /* 0x100fe20008010887 */
[--C-:B------:R-:W-:Y:S01]  /*d990*/  FFMA.FTZ R114, R114, UR4, -R135.reuse ;  /* 0x0000000472727c23 */ /* 0x100fe20008010887 */
[----:B------:R-:W-:Y:S01]  /*d9a0*/  SEL R118, R12, 0x9, !P2 ;  /* 0x000000090c767807 */ /* 0x000fe20005000000 */
[----:B------:R-:W-:Y:S01]  /*d9b0*/  FFMA.FTZ R17, R106, UR4, -R135 ;  /* 0x000000046a117c23 */ /* 0x000fe20008010887 */
[----:B------:R-:W0:Y:S01]  /*d9c0*/  MUFU.EX2 R15, R15 ;  /* 0x0000000f000f7308 */ /* 0x000e220000000800 */
[----:B------:R-:W-:Y:S01]  /*d9d0*/  @!P1 PRMT R12, RZ, 0x654, R13 ;  /* 0x00000654ff0c9816 */ /* 0x000fe2000000000d */
        /* <DEDUP_REMOVED lines=13> */
[----:B------:R-:W-:Y:S01]  /*dab0*/  FFMA.FTZ R79, R79, UR4, -R135 ;  /* 0x000000044f4f7c23 */ /* 0x000fe20008010887 */
[----:B------:R-:W4:Y:S01]  /*dac0*/  MUFU.EX2 R136, R136 ;  /* 0x0000008800887308 */ /* 0x000f220000000800 */
[----:B--2---:R-:W-:-:S02]  /*dad0*/  IMAD.U32 R14, RZ, RZ, UR7 ;  /* 0x00000007ff0e7e24 */ /* 0x004fc4000f8e00ff */
[----:B------:R-:W-:Y:S01]  /*dae0*/  FFMA.FTZ R95, R95, UR4, -R135 ;  /* 0x000000045f5f7c23 */ /* 0x000fe20008010887 */
[----:B------:R-:W-:Y:S01]  /*daf0*/  ISETP.LT.AND P2, PT, RZ, UR38, PT ;  /* 0x00000026ff007c0c */ /* 0x000fe2000bf41270 */
[----:B------:R-:W-:Y:S01]  /*db00*/  UIADD3 UR7, UR38, -0x1, URZ ;  /* 0xffffffff26077890 */ /* 0x000fe2000fffe03f */
[----:B------:R-:W-:Y:S02]  /*db10*/  @!P1 LEA R14, R14, UR37, 0x3 ;  /* 0x000000250e0e9c11 */ /* 0x000fe4000f8e18ff */
[----:B------:R-:W2:Y:S02]  /*db20*/  MUFU.EX2 R9, R9 ;  /* 0x0000000900097308 */ /* 0x000ea40000000800 */
[----:B------:R-:W-:Y:S01]  /*db30*/  @!P1 IADD3 R13, R14, 0x31c60, RZ ;  /* 0x00031c600e0d9810 */ /* 0x000fe20007ffe0ff */
[----:B-1----:R-:W-:Y:S01]  /*db40*/  FFMA.FTZ R14, R76, R0, R7 ;  /* 0x000000004c0e7223 */ /* 0x002fe20000010007 */
[----:B------:R-:W-:Y:S01]  /*db50*/  FFMA.FTZ R0, R98, UR4, -R135 ;  /* 0x0000000462007c23 */ /* 0x000fe20008010887 */
[----:B------:R-:W-:Y:S01]  /*db60*/  UMOV UR38, UR7 ;  /* 0x0000000700267c82 */ /* 0x000fe20008000000 */
[----:B------:R-:W-:Y:S01]  /*db70*/  @!P1 PRMT R13, RZ, 0x654, R13 ;  /* 0x00000654ff0d9816 */ /* 0x000fe2000000000d */
[----:B------:R-:W-:Y:S01]  /*db80*/  UMOV UR7, UR36 ;  /* 0x0000002400077c82 */ /* 0x000fe20008000000 */
[----:B------:R-:W1:Y:S08]  /*db90*/  MUFU.EX2 R137, R137 ;  /* 0x0000008900897308 */ /* 0x000e700000000800 */
[----:B------:R-:W5:Y:S08]  /*dba0*/  MUFU.EX2 R11, R11 ;  /* 0x0000000b000b7308 */ /* 0x000f700000000800 */
[----:B------:R-:W5:Y:S08]  /*dbb0*/  MUFU.EX2 R128, R128 ;  /* 0x0000008000807308 */ /* 0x000f700000000800 */
[----:B------:R-:W5:Y:S08]  /*dbc0*/  MUFU.EX2 R121, R121 ;  /* 0x0000007900797308 */ /* 0x000f700000000800 */
[----:B------:R-:W-:Y:S08]  /*dbd0*/  MUFU.EX2 R129, R129 ;  /* 0x0000008100817308 */ /* 0x000ff00000000800 */
[----:B------:R-:W5:Y:S01]  /*dbe0*/  MUFU.EX2 R122, R122 ;  /* 0x0000007a007a7308 */ /* 0x000f620000000800 */
[----:B------:R-:W-:-:S02]  /*dbf0*/  WARPGROUP.DEPBAR.LE gsb0, 0x0 ;  /* 0x00008000000079c5 */ /* 0x000fc40000010000 */
[----:B------:R-:W-:-:S05]  /*dc00*/  WARPGROUP.ARRIVE ;  /* 0x00000000000079c5 */ /* 0x000fca0000000000 */
[----:B------:R-:W-:Y:S01]  /*dc10*/  MUFU.EX2 R123, R123 ;  /* 0x0000007b007b7308 */ /* 0x000fe20000000800 */
[----:B------:R-:W-:Y:S01]  /*dc20*/  HGMMA.64x96x16.F32.BF16 R24, gdesc[UR32].tnspB, R24, gsb0 ;  /* 0x41600000201879f0 */ /* 0x000fe20008001818 */
[----:B------:R-:W-:Y:S02]  /*dc30*/  UIADD3 UR32, UR10, 0xc00, URZ ;  /* 0x00000c000a207890 */ /* 0x000fe4000fffe03f */
[----:B------:R-:W-:-:S04]  /*dc40*/  UIADD3 UR34, UR11, 0x200, URZ ;  /* 0x000002000b227890 */ /* 0x000fc8000fffe03f */
[----:B------:R-:W-:Y:S01]  /*dc50*/  MUFU.EX2 R20, R20 ;  /* 0x0000001400147308 */ /* 0x000fe20000000800 */
[----:B------:R-:W-:Y:S01]  /*dc60*/  UMOV UR33, 0xc0000010 ;  /* 0xc000001000217882 */ /* 0x000fe20000000000 */
[----:B------:R-:W-:-:S06]  /*dc70*/  UMOV UR35, 0x80000020 ;  /* 0x8000002000237882 */ /* 0x000fcc0000000000 */
[----:B------:R-:W5:Y:S08]  /*dc80*/  MUFU.EX2 R125, R125 ;  /* 0x0000007d007d7308 */ /* 0x000f700000000800 */
[----:B------:R-:W5:Y:S08]  /*dc90*/  MUFU.EX2 R124, R124 ;  /* 0x0000007c007c7308 */ /* 0x000f700000000800 */
[----:B------:R-:W5:Y:S08]  /*dca0*/  MUFU.EX2 R112, R112 ;  /* 0x0000007000707308 */ /* 0x000f700000000800 */
[----:B------:R-:W-:Y:S08]  /*dcb0*/  MUFU.EX2 R113, R113 ;  /* 0x0000007100717308 */ /* 0x000ff00000000800 */
[----:B------:R-:W5:Y:S08]  /*dcc0*/  MUFU.EX2 R127, R127 ;  /* 0x0000007f007f7308 */ /* 0x000f700000000800 */
[----:B------:R-:W5:Y:S08]  /*dcd0*/  MUFU.EX2 R114, R114 ;  /* 0x0000007200727308 */ /* 0x000f700000000800 */
[----:B------:R-:W-:Y:S08]  /*dce0*/  MUFU.EX2 R115, R115 ;  /* 0x0000007300737308 */ /* 0x000ff00000000800 */
[----:B------:R-:W-:Y:S08]  /*dcf0*/  MUFU.EX2 R18, R18 ;  /* 0x0000001200127308 */ /* 0x000ff00000000800 */
[----:B------:R-:W5:Y:S08]  /*dd00*/  MUFU.EX2 R117, R117 ;  /* 0x0000007500757308 */ /* 0x000f700000000800 */
[----:B------:R-:W5:Y:S08]  /*dd10*/  MUFU.EX2 R116, R116 ;  /* 0x0000007400747308 */ /* 0x000f700000000800 */
        /* <DEDUP_REMOVED lines=16> */
[----:B------:R-:W5:Y:S08]  /*de20*/  MUFU.EX2 R101, R101 ;  /* 0x0000006500657308 */ /* 0x000f700000000800 */
        /* <DEDUP_REMOVED lines=12> */
[----:B0-----:R-:W-:Y:S01]  /*def0*/  FADD.FTZ R3, R15, R14 ;  /* 0x0000000e0f037221 */ /* 0x001fe20000010000 */
[----:B------:R0:W-:Y:S01]  /*df00*/  @!P1 SYNCS.ARRIVE.TRANS64.RED.A1T0 RZ, [R13+URZ], RZ ;  /* 0x000000ff0dff99a7 */ /* 0x0001e2000810043f */
[----:B------:R-:W-:Y:S01]  /*df10*/  F2FP.BF16.F32.PACK_AB R14, R134, R131 ;  /* 0x00000083860e723e */ /* 0x000fe200000010ff */
[----:B------:R-:W-:Y:S01]  /*df20*/  FADD.FTZ R12, R133, R12 ;  /* 0x0000000c850c7221 */ /* 0x000fe20000010000 */
[----:B------:R-:W-:Y:S01]  /*df30*/  MUFU.EX2 R92, R92 ;  /* 0x0000005c005c7308 */ /* 0x000fe20000000800 */
[-C--:B------:R-:W-:Y:S01]  /*df40*/  FMUL.FTZ R36, R36, R4.reuse ;  /* 0x0000000424247220 */ /* 0x080fe20000410000 */
[-C--:B------:R-:W-:Y:S01]  /*df50*/  FMUL.FTZ R37, R37, R4.reuse ;  /* 0x0000000425257220 */ /* 0x080fe20000410000 */
[-C--:B------:R-:W-:Y:S01]  /*df60*/  FMUL.FTZ R40, R40, R4.reuse ;  /* 0x0000000428287220 */ /* 0x080fe20000410000 */
[----:B------:R-:W-:Y:S01]  /*df70*/  FMUL.FTZ R41, R41, R4 ;  /* 0x0000000429297220 */ /* 0x000fe20000410000 */
[----:B0-----:R-:W-:Y:S01]  /*df80*/  FADD.FTZ R13, R131, R12 ;  /* 0x0000000c830d7221 */ /* 0x001fe20000010000 */
[----:B------:R-:W-:Y:S01]  /*df90*/  F2FP.BF16.F32.PACK_AB R12, R133, R6 ;  /* 0x00000006850c723e */ /* 0x000fe200000010ff */
[----:B------:R-:W-:Y:S01]  /*dfa0*/  FADD.FTZ R133, R132, R3 ;  /* 0x0000000384857221 */ /* 0x000fe20000010000 */
[----:B------:R-:W-:Y:S01]  /*dfb0*/  FFMA.FTZ R3, R100, UR4, -R135 ;  /* 0x0000000464037c23 */ /* 0x000fe20008010887 */
[----:B------:R-:W-:Y:S01]  /*dfc0*/  FADD.FTZ R139, R134, R13 ;  /* 0x0000000d868b7221 */ /* 0x000fe20000010000 */
[----:B------:R-:W-:Y:S01]  /*dfd0*/  F2FP.BF16.F32.PACK_AB R13, R15, R7 ;  /* 0x000000070f0d723e */ /* 0x000fe200000010ff */
[----:B----4-:R-:W-:Y:S01]  /*dfe0*/  FADD.FTZ R98, R136, R133 ;  /* 0x0000008588627221 */ /* 0x010fe20000010000 */
[----:B------:R-:W-:Y:S01]  /*dff0*/  FFMA.FTZ R7, R77, UR4, -R135 ;  /* 0x000000044d077c23 */ /* 0x000fe20008010887 */
[----:B------:R-:W-:Y:S01]  /*e000*/  FADD.FTZ R139, R8, R139 ;  /* 0x0000008b088b7221 */ /* 0x000fe20000010000 */
[----:B------:R-:W-:Y:S01]  /*e010*/  FFMA.FTZ R77, R82, UR4, -R135 ;  /* 0x00000004524d7c23 */ /* 0x000fe20008010887 */
[----:B--2---:R-:W-:Y:S01]  /*e020*/  FADD.FTZ R98, R9, R98 ;  /* 0x0000006209627221 */ /* 0x004fe20000010000 */
[----:B------:R-:W-:Y:S01]  /*e030*/  F2FP.BF16.F32.PACK_AB R15, R136, R132 ;  /* 0x00000084880f723e */ /* 0x000fe200000010ff */
[----:B------:R-:W-:Y:S01]  /*e040*/  FADD.FTZ R100, R10, R139 ;  /* 0x0000008b0a647221 */ /* 0x000fe20000010000 */
[----:B------:R-:W-:Y:S01]  /*e050*/  FFMA.FTZ R6, R102, UR4, -R135 ;  /* 0x0000000466067c23 */ /* 0x000fe20008010887 */
[----:B-1----:R-:W-:Y:S01]  /*e060*/  FADD.FTZ R98, R137, R98 ;  /* 0x0000006289627221 */ /* 0x002fe20000010000 */
[----:B------:R-:W-:Y:S01]  /*e070*/  MUFU.EX2 R3, R3 ;  /* 0x0000000300037308 */ /* 0x000fe20000000800 */
[----:B------:R-:W-:Y:S01]  /*e080*/  FADD.FTZ R100, R19, R100 ;  /* 0x0000006413647221 */ /* 0x000fe20000010000 */
[----:B------:R0:W-:Y:S01]  /*e090*/  STSM.16.M88.4 [R2+0x24300], R12 ;  /* 0x0243000c02007844 */ /* 0x0001e20000000200 */
[----:B-----5:R-:W-:Y:S01]  /*e0a0*/  FADD.FTZ R131, R11, R98 ;  /* 0x000000620b837221 */ /* 0x020fe20000010000 */
        /* <DEDUP_REMOVED lines=18> */
[----:B------:R1:W-:Y:S01]  /*e1d0*/  STSM.16.M88.4 [R2+0x25b00], R8 ;  /* 0x025b000802007844 */ /* 0x0003e20000000200 */
[----:B------:R-:W-:Y:S01]  /*e1e0*/  FADD.FTZ R98, R124, R131 ;  /* 0x000000837c627221 */ /* 0x000fe20000010000 */
[----:B------:R-:W-:Y:S01]  /*e1f0*/  F2FP.BF16.F32.PACK_AB R120, R129, R120 ;  /* 0x000000788178723e */ /* 0x000fe200000010ff */
[----:B------:R-:W-:Y:S01]  /*e200*/  FADD.FTZ R100, R112, R133 ;  /* 0x0000008570647221 */ /* 0x000fe20000010000 */
[----:B------:R-:W-:Y:S01]  /*e210*/  F2FP.BF16.F32.PACK_AB R112, R127, R112 ;  /* 0x000000707f70723e */ /* 0x000fe200000010ff */
[----:B------:R-:W-:Y:S01]  /*e220*/  FADD.FTZ R131, R113, R98 ;  /* 0x0000006271837221 */ /* 0x000fe20000010000 */
[C---:B------:R-:W-:Y:S01]  /*e230*/  F2FP.BF16.F32.PACK_AB R113, R114.reuse, R113 ;  /* 0x000000717271723e */ /* 0x040fe200000010ff */
        /* <DEDUP_REMOVED lines=8> */
[----:B0-----:R-:W-:Y:S01]  /*e2c0*/  FADD.FTZ R13, R117, R100 ;  /* 0x00000064750d7221 */ /* 0x001fe20000010000 */
[----:B------:R-:W-:Y:S01]  /*e2d0*/  MUFU.EX2 R91, R91 ;  /* 0x0000005b005b7308 */ /* 0x000fe20000000800 */
[----:B------:R-:W-:Y:S01]  /*e2e0*/  FADD.FTZ R12, R116, R131 ;  /* 0x00000083740c7221 */ /* 0x000fe20000010000 */
[----:B------:R0:W-:Y:S01]  /*e2f0*/  STSM.16.M88.4 [R2+0x27300], R120 ;  /* 0x0273007802007844 */ /* 0x0001e20000000200 */
[----:B------:R-:W-:Y:S01]  /*e300*/  FADD.FTZ R14, R104, R13 ;  /* 0x0000000d680e7221 */ /* 0x000fe20000010000 */
[----:B------:R-:W-:Y:S01]  /*e310*/  F2FP.BF16.F32.PACK_AB R104, R105, R104 ;  /* 0x000000686968723e */ /* 0x000fe200000010ff */
[----:B------:R-:W-:Y:S01]  /*e320*/  FADD.FTZ R13, R17, R12 ;  /* 0x0000000c110d7221 */ /* 0x000fe20000010000 */
[----:B------:R0:W-:Y:S01]  /*e330*/  STSM.16.M88.4 [R2+0x28b00], R112 ;  /* 0x028b007002007844 */ /* 0x0001e20000000200 */
[----:B------:R-:W-:Y:S01]  /*e340*/  FADD.FTZ R15, R105, R14 ;  /* 0x0000000e690f7221 */ /* 0x000fe20000010000 */
[----:B------:R-:W2:Y:S01]  /*e350*/  MUFU.EX2 R93, R93 ;  /* 0x0000005d005d7308 */ /* 0x000ea20000000800 */
[C---:B------:R-:W-:Y:S01]  /*e360*/  FADD.FTZ R14, R106.reuse, R13 ;  /* 0x0000000d6a0e7221 */ /* 0x040fe20000010000 */
[----:B------:R-:W-:Y:S01]  /*e370*/  F2FP.BF16.F32.PACK_AB R105, R106, R17 ;  /* 0x000000116a69723e */ /* 0x000fe200000010ff */
[----:B------:R-:W-:Y:S01]  /*e380*/  FADD.FTZ R20, R108, R15 ;  /* 0x0000000f6c147221 */ /* 0x000fe20000010000 */
[----:B------:R-:W-:Y:S01]  /*e390*/  F2FP.BF16.F32.PACK_AB R106, R119, R108 ;  /* 0x0000006c776a723e */ /* 0x000fe200000010ff */
[----:B------:R-:W-:Y:S01]  /*e3a0*/  FADD.FTZ R14, R107, R14 ;  /* 0x0000000e6b0e7221 */ /* 0x000fe20000010000 */
        /* <DEDUP_REMOVED lines=8> */
[C---:B------:R-:W-:Y:S01]  /*e430*/  F2FP.BF16.F32.PACK_AB R97, R0.reuse, R97 ;  /* 0x000000610061723e */ /* 0x040fe200000010ff */
[----:B------:R-:W-:Y:S01]  /*e440*/  FADD.FTZ R18, R111, R18 ;  /* 0x000000126f127221 */ /* 0x000fe20000010000 */
[----:B------:R-:W4:Y:S01]  /*e450*/  MUFU.EX2 R80, R80 ;  /* 0x0000005000507308 */ /* 0x000f220000000800 */
[----:B------:R-:W-:Y:S01]  /*e460*/  FADD.FTZ R14, R0, R13 ;  /* 0x0000000d000e7221 */ /* 0x000fe20000010000 */
[----:B--2---:R-:W-:Y:S01]  /*e470*/  F2FP.BF16.F32.PACK_AB R90, R93, R92 ;  /* 0x0000005c5d5a723e */ /* 0x004fe200000010ff */
[----:B------:R-:W-:Y:S01]  /*e480*/  FADD.FTZ R18, R99, R18 ;  /* 0x0000001263127221 */ /* 0x000fe20000010000 */
[C---:B------:R-:W-:Y:S01]  /*e490*/  F2FP.BF16.F32.PACK_AB R99, R6.reuse, R3 ;  /* 0x000000030663723e */ /* 0x040fe200000010ff */
[----:B------:R-:W-:Y:S01]  /*e4a0*/  FADD.FTZ R13, R3, R14 ;  /* 0x0000000e030d7221 */ /* 0x000fe20000010000 */
[----:B------:R0:W-:Y:S01]  /*e4b0*/  STSM.16.M88.4 [R2+0x2a300], R104 ;  /* 0x02a3006802007844 */ /* 0x0001e20000000200 */
[----:B-1----:R-:W-:Y:S01]  /*e4c0*/  FADD.FTZ R9, R101, R18 ;  /* 0x0000001265097221 */ /* 0x002fe20000010000 */
[----:B------:R-:W1:Y:S01]  /*e4d0*/  MUFU.EX2 R77, R77 ;  /* 0x0000004d004d7308 */ /* 0x000e620000000800 */
[----:B------:R-:W-:Y:S01]  /*e4e0*/  FADD.FTZ R8, R6, R13 ;  /* 0x0000000d06087221 */ /* 0x000fe20000010000 */
[----:B------:R0:W-:Y:S01]  /*e4f0*/  STSM.16.M88.4 [R2+0x2bb00], R96 ;  /* 0x02bb006002007844 */ /* 0x0001e20000000200 */
[----:B------:R-:W-:Y:S01]  /*e500*/  FADD.FTZ R10, R88, R9 ;  /* 0x00000009580a7221 */ /* 0x000fe20000010000 */
[----:B------:R-:W-:Y:S01]  /*e510*/  F2FP.BF16.F32.PACK_AB R88, R89, R88 ;  /* 0x000000585958723e */ /* 0x000fe200000010ff */
[----:B------:R-:W-:Y:S01]  /*e520*/  FADD.FTZ R9, R7, R8 ;  /* 0x0000000807097221 */ /* 0x000fe20000010000 */
[-C--:B------:R-:W-:Y:S01]  /*e530*/  FMUL.FTZ R45, R45, R4.reuse ;  /* 0x000000042d2d7220 */ /* 0x080fe20000410000 */
[----:B------:R-:W-:Y:S01]  /*e540*/  FADD.FTZ R11, R89, R10 ;  /* 0x0000000a590b7221 */ /* 0x000fe20000010000 */
[----:B------:R-:W2:Y:S01]  /*e550*/  MUFU.EX2 R12, R83 ;  /* 0x00000053000c7308 */ /* 0x000ea20000000800 */
[C---:B------:R-:W-:Y:S01]  /*e560*/  FADD.FTZ R0, R82.reuse, R9 ;  /* 0x0000000952007221 */ /* 0x040fe20000010000 */
[----:B------:R-:W-:Y:S01]  /*e570*/  F2FP.BF16.F32.PACK_AB R89, R82, R7 ;  /* 0x000000075259723e */ /* 0x000fe200000010ff */
[----:B------:R-:W-:Y:S01]  /*e580*/  FADD.FTZ R8, R92, R11 ;  /* 0x0000000b5c087221 */ /* 0x000fe20000010000 */
[-C--:B------:R-:W-:Y:S01]  /*e590*/  FMUL.FTZ R48, R48, R4.reuse ;  /* 0x0000000430307220 */ /* 0x080fe20000410000 */
[----:B------:R-:W-:Y:S01]  /*e5a0*/  FADD.FTZ R9, R91, R0 ;  /* 0x000000005b097221 */ /* 0x000fe20000010000 */
[C---:B---3--:R-:W-:Y:S01]  /*e5b0*/  F2FP.BF16.F32.PACK_AB R91, R94.reuse, R91 ;  /* 0x0000005b5e5b723e */ /* 0x048fe200000010ff */
[----:B------:R-:W-:Y:S01]  /*e5c0*/  FADD.FTZ R3, R93, R8 ;  /* 0x000000085d037221 */ /* 0x000fe20000010000 */
[----:B------:R-:W3:Y:S01]  /*e5d0*/  MUFU.EX2 R86, R86 ;  /* 0x0000005600567308 */ /* 0x000ee20000000800 */
[----:B------:R-:W-:Y:S01]  /*e5e0*/  FADD.FTZ R0, R94, R9 ;  /* 0x000000095e007221 */ /* 0x000fe20000010000 */
[-C--:B------:R-:W-:Y:S01]  /*e5f0*/  FMUL.FTZ R49, R49, R4.reuse ;  /* 0x0000000431317220 */ /* 0x080fe20000410000 */
[----:B----4-:R-:W-:Y:S01]  /*e600*/  FADD.FTZ R6, R80, R3 ;  /* 0x0000000350067221 */ /* 0x010fe20000010000 */
[----:B------:R0:W-:Y:S01]  /*e610*/  STSM.16.M88.4 [R2+0x2d300], R88 ;  /* 0x02d3005802007844 */ /* 0x0001e20000000200 */
[----:B-1----:R-:W-:Y:S01]  /*e620*/  FADD.FTZ R3, R77, R0 ;  /* 0x000000004d037221 */ /* 0x002fe20000010000 */
        /* <DEDUP_REMOVED lines=13> */
[----:B------:R-:W-:Y:S01]  /*e700*/  FMUL.FTZ R69, R69, R4 ;  /* 0x0000000445457220 */ /* 0x000fe20000410000 */
[-C--:B------:R-:W-:Y:S01]  /*e710*/  FMUL.FTZ R26, R26, R76.reuse ;  /* 0x0000004c1a1a7220 */ /* 0x080fe20000410000 */
[-C--:B------:R-:W-:Y:S01]  /*e720*/  FMUL.FTZ R27, R27, R76.reuse ;  /* 0x0000004c1b1b7220 */ /* 0x080fe20000410000 */
[-C--:B------:R-:W-:Y:S01]  /*e730*/  FMUL.FTZ R30, R30, R76.reuse ;  /* 0x0000004c1e1e7220 */ /* 0x080fe20000410000 */
[----:B------:R-:W-:Y:S01]  /*e740*/  FMUL.FTZ R31, R31, R76 ;  /* 0x0000004c1f1f7220 */ /* 0x000fe20000410000 */
[----:B------:R-:W3:Y:S01]  /*e750*/  MUFU.EX2 R84, R84 ;  /* 0x0000005400547308 */ /* 0x000ee20000000800 */
[C---:B-1----:R-:W-:Y:S01]  /*e760*/  FADD.FTZ R9, R81.reuse, R6 ;  /* 0x0000000651097221 */ /* 0x042fe20000010000 */
[----:B------:R-:W-:Y:S01]  /*e770*/  F2FP.BF16.F32.PACK_AB R80, R81, R80 ;  /* 0x000000505150723e */ /* 0x000fe200000010ff */
[-C--:B------:R-:W-:Y:S01]  /*e780*/  FMUL.FTZ R34, R34, R76.reuse ;  /* 0x0000004c22227220 */ /* 0x080fe20000410000 */
[----:B------:R-:W-:Y:S01]  /*e790*/  F2FP.BF16.F32.PACK_AB R81, R12, R77 ;  /* 0x0000004d0c51723e */ /* 0x000fe200000010ff */
[-C--:B------:R-:W-:Y:S01]  /*e7a0*/  FMUL.FTZ R35, R35, R76.reuse ;  /* 0x0000004c23237220 */ /* 0x080fe20000410000 */
[-C--:B------:R-:W-:Y:S01]  /*e7b0*/  FMUL.FTZ R38, R38, R76.reuse ;  /* 0x0000004c26267220 */ /* 0x080fe20000410000 */
[----:B------:R-:W-:Y:S01]  /*e7c0*/  FMUL.FTZ R39, R39, R76 ;  /* 0x0000004c27277220 */ /* 0x000fe20000410000 */
[----:B------:R-:W1:Y:S01]  /*e7d0*/  MUFU.EX2 R85, R85 ;  /* 0x0000005500557308 */ /* 0x000e620000000800 */
        /* <DEDUP_REMOVED lines=14> */
[----:B------:R-:W-:Y:S01]  /*e8c0*/  FMUL.FTZ R62, R62, R76 ;  /* 0x0000004c3e3e7220 */ /* 0x000fe20000410000 */
[----:B------:R-:W3:Y:S01]  /*e8d0*/  MUFU.EX2 R73, R73 ;  /* 0x0000004900497308 */ /* 0x000ee20000000800 */
[C---:B-1----:R-:W-:Y:S01]  /*e8e0*/  F2FP.BF16.F32.PACK_AB R82, R85.reuse, R84 ;  /* 0x000000545552723e */ /* 0x042fe200000010ff */
[----:B------:R-:W-:Y:S01]  /*e8f0*/  FADD.FTZ R7, R85, R0 ;  /* 0x0000000055077221 */ /* 0x000fe20000010000 */
[-C--:B------:R-:W-:Y:S01]  /*e900*/  FMUL.FTZ R63, R63, R76.reuse ;  /* 0x0000004c3f3f7220 */ /* 0x080fe20000410000 */
[-C--:B------:R-:W-:Y:S01]  /*e910*/  FMUL.FTZ R66, R66, R76.reuse ;  /* 0x0000004c42427220 */ /* 0x080fe20000410000 */
[-C--:B------:R-:W-:Y:S01]  /*e920*/  FMUL.FTZ R67, R67, R76.reuse ;  /* 0x0000004c43437220 */ /* 0x080fe20000410000 */
[----:B------:R0:W-:Y:S01]  /*e930*/  STSM.16.M88.4 [R2+0x2eb00], R80 ;  /* 0x02eb005002007844 */ /* 0x0001e20000000200 */
[-C--:B------:R-:W-:Y:S01]  /*e940*/  FMUL.FTZ R70, R70, R76.reuse ;  /* 0x0000004c46467220 */ /* 0x080fe20000410000 */
[----:B------:R-:W1:Y:S01]  /*e950*/  MUFU.EX2 R103, R103 ;  /* 0x0000006700677308 */ /* 0x000e620000000800 */
[----:B--2---:R-:W-:Y:S01]  /*e960*/  FADD.FTZ R0, R72, R7 ;  /* 0x0000000748007221 */ /* 0x004fe20000010000 */
[----:B------:R-:W-:Y:S01]  /*e970*/  FMUL.FTZ R71, R71, R76 ;  /* 0x0000004c47477220 */ /* 0x000fe20000410000 */
[----:B------:R-:W-:-:S05]  /*e980*/  IMAD.MOV.U32 R4, RZ, RZ, R74 ;  /* 0x000000ffff047224 */ /* 0x000fca00078e004a */
[----:B------:R-:W2:Y:S01]  /*e990*/  MUFU.EX2 R14, R95 ;  /* 0x0000005f000e7308 */ /* 0x000ea20000000800 */
[C---:B---3--:R-:W-:Y:S01]  /*e9a0*/  F2FP.BF16.F32.PACK_AB R8, R73.reuse, R72 ;  /* 0x000000484908723e */ /* 0x048fe200000010ff */
[----:B------:R-:W-:-:S06]  /*e9b0*/  FADD.FTZ R0, R73, R0 ;  /* 0x0000000049007221 */ /* 0x000fcc0000010000 */
[----:B------:R-:W3:Y:S01]  /*e9c0*/  MUFU.EX2 R75, R75 ;  /* 0x0000004b004b7308 */ /* 0x000ee20000000800 */
[----:B-1----:R-:W-:Y:S01]  /*e9d0*/  F2FP.BF16.F32.PACK_AB R10, R5, R103 ;  /* 0x00000067050a723e */ /* 0x002fe200000010ff */
[----:B------:R-:W-:-:S06]  /*e9e0*/  FADD.FTZ R0, R103, R0 ;  /* 0x0000000067007221 */ /* 0x000fcc0000010000 */
[----:B------:R-:W1:Y:S01]  /*e9f0*/  MUFU.EX2 R78, R78 ;  /* 0x0000004e004e7308 */ /* 0x000e620000000800 */
[----:B--2---:R-:W-:-:S07]  /*ea00*/  FADD.FTZ R3, R14, R3 ;  /* 0x000000030e037221 */ /* 0x004fce0000010000 */
[----:B------:R-:W2:Y:S01]  /*ea10*/  MUFU.EX2 R79, R79 ;  /* 0x0000004f004f7308 */ /* 0x000ea20000000800 */
[C---:B---3--:R-:W-:Y:S01]  /*ea20*/  F2FP.BF16.F32.PACK_AB R9, R75.reuse, R14 ;  /* 0x0000000e4b09723e */ /* 0x048fe200000010ff */
[----:B------:R-:W-:-:S04]  /*ea30*/  FADD.FTZ R3, R75, R3 ;  /* 0x000000034b037221 */ /* 0x000fc80000010000 */
[----:B-1----:R-:W-:Y:S01]  /*ea40*/  FADD.FTZ R6, R78, R3 ;  /* 0x000000034e067221 */ /* 0x002fe20000010000 */
        /* <DEDUP_REMOVED lines=13> */
.L_x_9936:
[----:B------:R-:W-:Y:S06]  /*eb20*/  BAR.ARV 0x8, 0x1a0 ;  /* 0x0206800000007b1d */ /* 0x000fec0000002000 */
[----:B------:R-:W-:Y:S05]  /*eb30*/  @!P0 BRA `(.L_x_9946) ;  /* 0x0000000000048947 */ /* 0x000fea0003800000 */
[----:B------:R-:W-:Y:S01]  /*eb40*/  BPT.TRAP 0x1 ;  /* 0x000000040000795c */ /* 0x000fe20000300000 */
.L_x_9946:
[----:B------:R-:W-:Y:S01]  /*eb50*/  ULEA UR6, UR36, UR37, 0x3 ;  /* 0x0000002524067291 */ /* 0x000fe2000f8e183f */
[----:B------:R-:W-:-:S05]  /*eb60*/  IMAD.U32 R4, RZ, RZ, UR60 ;  /* 0x0000003cff047e24 */ /* 0x000fca000f8e00ff */
[----:B------:R-:W-:-:S04]  /*eb70*/  SHF.L.U32 R4, R4, 0x1f, RZ ;  /* 0x0000001f04047819 */ /* 0x000fc800000006ff */
[----:B------:R2:W3:Y:S01]  /*eb80*/  SYNCS.PHASECHK.TRANS64.TRYWAIT P2, [UR6+0x31c50], R4 ;  /* 0x031c5004ff0075a7 */ /* 0x0004e20008040146 */
[----:B------:R-:W-:Y:S05]  /*eb90*/  @!P0 BRA `(.L_x_9947) ;  /* 0x0000000000048947 */ /* 0x000fea0003800000 */
[----:B------:R-:W-:Y:S01]  /*eba0*/  BPT.TRAP 0x1 ;  /* 0x000000040000795c */ /* 0x000fe20000300000 */
.L_x_9947:
[----:B---3--:R-:W-:Y:S05]  /*ebb0*/  @P2 BRA `(.L_x_9948) ;  /* 0x0000000000082947 */ /* 0x008fea0003800000 */
[----:B------:R-:W3:Y:S02]  /*ebc0*/  SYNCS.PHASECHK.TRANS64.TRYWAIT P0, [UR6+0x31c50], R4 ;  /* 0x031c5004ff0075a7 */ /* 0x000ee40008000146 */
[----:B---3--:R-:W-:Y:S05]  /*ebd0*/  @!P0 BRA `(.L_x_9949) ;  /* 0x0000007000c48947 */ /* 0x008fea0003800000 */
.L_x_9948:
[----:B------:R-:W-:Y:S01]  /*ebe0*/  UIADD3 UR37, UR37, 0x200, URZ ;  /* 0x0000020025257890 */ /* 0x000fe2000fffe03f */
[----:B------:R-:W-:Y:S01]  /*ebf0*/  WARPGROUP.ARRIVE ;  /* 0x00000000000079c5 */ /* 0x000fe20000000000 */
[----:B------:R-:W-:Y:S01]  /*ec00*/  ULOP3.LUT UR61, UR61, 0x10000, URZ, 0xfc, !UPT ;  /* 0x000100003d3d7892 */ /* 0x000fe2000f8efc3f */
[----:B--23--:R-:W2:Y:S01]  /*ec10*/  SHFL.BFLY PT, R4, R3, 0x2, 0x1f ;  /* 0x0c401f0003047f89 */ /* 0x00cea200000e0000 */
[----:B------:R-:W-:Y:S01]  /*ec20*/  USHF.R.U32.HI UR37, URZ, 0x4, UR37 ;  /* 0x000000043f257899 */ /* 0x000fe20008011625 */
[----:B01----:R-:W-:Y:S01]  /*ec30*/  IMAD.MOV.U32 R9, RZ, RZ, RZ ;  /* 0x000000ffff097224 */ /* 0x003fe200078e00ff */
[----:B------:R-:W-:Y:S01]  /*ec40*/  UMOV UR9, 0xc0000010 ;  /* 0xc000001000097882 */ /* 0x000fe20000000000 */
[----:B------:R-:W-:Y:S01]  /*ec50*/  UMOV UR11, 0x80000020 ;  /* 0x80000020000b7882 */ /* 0x000fe20000000000 */
[----:B------:R-:W-:Y:S01]  /*ec60*/  ULOP3.LUT UR37, UR37, 0x3fff, URZ, 0xc0, !UPT ;  /* 0x00003fff25257892 */ /* 0x000fe2000f8ec03f */
[----:B------:R-:W0:Y:S01]  /*ec70*/  SHFL.BFLY PT, R5, R0, 0x2, 0x1f ;  /* 0x0c401f0000057f89 */ /* 0x000e2200000e0000 */
[----:B------:R-:W-:Y:S01]  /*ec80*/  UMOV UR8, UR61 ;  /* 0x0000003d00087c82 */ /* 0x000fe20008000000 */
[----:B------:R-:W-:Y:S01]  /*ec90*/  R2UR UR7, R152 ;  /* 0x00000000980772ca */ /* 0x000fe200000e0000 */
[----:B------:R-:W-:-:S04]  /*eca0*/  ULOP3.LUT UR5, UR37, 0x2400000, URZ, 0xfc, !UPT ;  /* 0x0240000025057892 */ /* 0x000fc8000f8efc3f */
[----:B------:R-:W-:Y:S02]  /*ecb0*/  UIMAD UR5, UR36, 0x6c0, UR5 ;  /* 0x000006c0240578a4 */ /* 0x000fe4000f8e0205 */
[----:B------:R-:W-:-:S04]  /*ecc0*/  UIADD3 UR36, UR36, 0x1, URZ ;  /* 0x0000000124247890 */ /* 0x000fc8000fffe03f */
[----:B------:R-:W-:Y:S01]  /*ecd0*/  UISETP.NE.AND UP0, UPT, UR36, 0x2, UPT ;  /* 0x000000022400788c */ /* 0x000fe2000bf05270 */
[----:B------:R-:W-:Y:S01]  /*ece0*/  UMOV UR10, UR5 ;  /* 0x00000005000a7c82 */ /* 0x000fe20008000000 */
[----:B------:R-:W-:Y:S01]  /*ecf0*/  UIADD3 UR7, UR7, 0x1, URZ ;  /* 0x0000000107077890 */ /* 0x000fe2000fffe03f */
[----:B------:R-:W-:Y:S01]  /*ed00*/  HGMMA.64x96x16.F32.BF16 R24, gdesc[UR8].tnspB, R24, gsb0 ;  /* 0x41600000081879f0 */ /* 0x000fe20008001818 */
[----:B------:R-:W-:Y:S01]  /*ed10*/  UIADD3 UR8, UR61, 0x180, URZ ;  /* 0x000001803d087890 */ /* 0x000fe2000fffe03f */
[----:B--2---:R-:W-:Y:S01]  /*ed20*/  FADD.FTZ R4, R4, R3 ;  /* 0x0000000304047221 */ /* 0x004fe20000010000 */
[----:B------:R-:W-:Y:S01]  /*ed30*/  UIADD3 UR10, UR5, 0x40, URZ ;  /* 0x00000040050a7890 */ /* 0x000fe2000fffe03f */
[----:B------:R-:W-:Y:S01]  /*ed40*/  IMAD.MOV.U32 R3, RZ, RZ, -0x800000 ;  /* 0xff800000ff037424 */ /* 0x000fe200078e00ff */
[----:B------:R-:W-:Y:S01]  /*ed50*/  UMOV UR9, 0xc0000010 ;  /* 0xc000001000097882 */ /* 0x000fe20000000000 */
[----:B------:R-:W-:Y:S01]  /*ed60*/  UMOV UR11, 0x80000020 ;  /* 0x80000020000b7882 */ /* 0x000fe20000000000 */
[----:B0-----:R-:W-:Y:S01]  /*ed70*/  FADD.FTZ R6, R5, R0 ;  /* 0x0000000005067221 */ /* 0x001fe20000010000 */
[----:B------:R-:W-:Y:S01]  /*ed80*/  IMAD.MOV.U32 R0, RZ, RZ, -0x800000 ;  /* 0xff800000ff007424 */ /* 0x000fe200078e00ff */
[----:B------:R-:W0:Y:S01]  /*ed90*/  SHFL.BFLY PT, R5, R4, 0x1, 0x1f ;  /* 0x0c201f0004057f89 */ /* 0x000e2200000e0000 */
[----:B------:R-:W-:Y:S01]  /*eda0*/  IMAD.U32 R152, RZ, RZ, UR7 ;  /* 0x00000007ff987e24 */ /* 0x000fe2000f8e00ff */
[----:B------:R-:W-:-:S02]  /*edb0*/  USEL UR36, UR36, URZ, UP0 ;  /* 0x0000003f24247287 */ /* 0x000fc40008000000 */
[----:B------:R-:W1:Y:S01]  /*edc0*/  SHFL.BFLY PT, R7, R6, 0x1, 0x1f ;  /* 0x0c201f0006077f89 */ /* 0x000e6200000e0000 */
[----:B0-----:R-:W-:Y:S01]  /*edd0*/  FADD.FTZ R11, R4, R5 ;  /* 0x00000005040b7221 */ /* 0x001fe20000010000 */
[----:B------:R-:W-:Y:S01]  /*ede0*/  MOV R4, UR6 ;  /* 0x0000000600047c02 */ /* 0x000fe20008000f00 */
[----:B------:R-:W-:Y:S02]  /*edf0*/  IMAD.MOV.U32 R5, RZ, RZ, RZ ;  /* 0x000000ffff057224 */ /* 0x000fe400078e00ff */
[----:B-1----:R-:W-:Y:S01]  /*ee00*/  FADD.FTZ R12, R6, R7 ;  /* 0x00000007060c7221 */ /* 0x002fe20000010000 */
[----:B------:R-:W-:Y:S01]  /*ee10*/  FSETP.NE.FTZ.AND P0, PT, R11, RZ, PT ;  /* 0x000000ff0b00720b */ /* 0x000fe20003f15000 */
[----:B------:R-:W-:Y:S02]  /*ee20*/  @!P1 VIADD R4, R4, 0x31c60 ;  /* 0x00031c6004049836 */ /* 0x000fe40000000000 */
[----:B------:R-:W-:Y:S01]  /*ee30*/  IMAD.U32 R7, RZ, RZ, UR4 ;  /* 0x00000004ff077e24 */ /* 0x000fe2000f8e00ff */
[----:B------:R-:W-:Y:S01]  /*ee40*/  FSETP.NE.FTZ.AND P2, PT, R12, RZ, PT ;  /* 0x000000ff0c00720b */ /* 0x000fe20003f55000 */
[----:B------:R-:W-:Y:S01]  /*ee50*/  IMAD.U32 R6, RZ, RZ, UR4 ;  /* 0x00000004ff067e24 */ /* 0x000fe2000f8e00ff */
[----:B------:R-:W-:Y:S01]  /*ee60*/  @!P1 PRMT R4, RZ, 0x654, R4 ;  /* 0x00000654ff049816 */ /* 0x000fe20000000004 */
[----:B------:R-:W-:-:S04]  /*ee70*/  USEL UR4, URZ, 0x1, UP0 ;  /* 0x000000013f047887 */ /* 0x000fc80008000000 */
[----:B------:R-:W-:Y:S02]  /*ee80*/  ULOP3.LUT UR60, UR60, UR4, URZ, 0x3c, !UPT ;  /* 0x000000043c3c7292 */ /* 0x000fe4000f8e3c3f */
[----:B------:R-:W0:Y:S01]  /*ee90*/  @P0 MUFU.LG2 R8, R11 ;  /* 0x0000000b00080308 */ /* 0x000e220000000c00 */
[----:B------:R-:W-:-:S03]  /*eea0*/  @P0 FMUL.FTZ R7, R7, 0.69314718246459960938 ;  /* 0x3f31721807070820 */ /* 0x000fc60000410000 */
[----:B------:R-:W-:-:S04]  /*eeb0*/  @P2 FMUL.FTZ R6, R6, 0.69314718246459960938 ;  /* 0x3f31721806062820 */ /* 0x000fc80000410000 */
[----:B------:R-:W1:Y:S08]  /*eec0*/  @P2 MUFU.LG2 R10, R12 ;  /* 0x0000000c000a2308 */ /* 0x000e700000000c00 */
[----:B------:R1:W2:Y:S01]  /*eed0*/  @P0 MUFU.RCP R5, R11 ;  /* 0x0000000b00050308 */ /* 0x0002a20000001000 */
        /* <DEDUP_REMOVED lines=108> */
.L_x_9919:
[----:B------:R-:W0:Y:S08]  /*f5a0*/  S2UR UR4, SR_CgaCtaId ;  /* 0x00000000000479c3 */ /* 0x000e300000008800 */
[----:B------:R-:W-:Y:S06]  /*f5b0*/  BAR.SYNC.DEFER_BLOCKING 0x5, 0x1a0 ;  /* 0x0146800000007b1d */ /* 0x000fec0000010000 */
[----:B------:R-:W-:Y:S01]  /*f5c0*/  UMOV UR37, 0x400 ;  /* 0x0000040000257882 */ /* 0x000fe20000000000 */
[----:B------:R-:W-:Y:S01]  /*f5d0*/  BSSY B0, `(.L_x_9950) ;  /* 0x00001a3000007945 */ /* 0x000fe20003800000 */
[----:B0-----:R-:W-:-:S09]  /*f5e0*/  ULEA UR37, UR4, UR37, 0x18 ;  /* 0x0000002504257291 */ /* 0x001fd2000f8ec03f */
[----:B------:R-:W0:Y:S02]  /*f5f0*/  LDS.128 R28, [UR37+0x31cd0] ;  /* 0x031cd025ff1c7984 */ /* 0x000e240008000c00 */
[----:B0-----:R-:W-:Y:S02]  /*f600*/  R2UR UR4, R29 ;  /* 0x000000001d0472ca */ /* 0x001fe400000e0000 */
[----:B------:R-:W-:-:S11]  /*f610*/  R2UR UR5, R30 ;  /* 0x000000001e0572ca */ /* 0x000fd600000e0000 */
[----:B------:R-:W-:Y:S01]  /*f620*/  IMAD.U32 R17, RZ, RZ, UR4 ;  /* 0x00000004ff117e24 */ /* 0x000fe2000f8e00ff */
[----:B------:R-:W-:Y:S06]  /*f630*/  BAR.ARV 0x4, 0x1a0 ;  /* 0x0106800000007b1d */ /* 0x000fec0000002000 */
[----:B------:R-:W-:Y:S05]  /*f640*/  @P0 BRA `(.L_x_9951) ;  /* 0x0000001000180947 */ /* 0x000fea0003800000 */
[----:B------:R-:W0:Y:S08]  /*f650*/  S2UR UR4, SR_SWINHI ;  /* 0x00000000000479c3 */ /* 0x000e300000002f00 */
[----:B------:R-:W-:Y:S01]  /*f660*/  BAR.SYNC.DEFER_BLOCKING 0x1, 0x180 ;  /* 0x0046000000007b1d */ /* 0x000fe20000010000 */
[----:B------:R-:W-:Y:S02]  /*f670*/  F2FP.BF16.F32.PACK_AB R6, R6, R81 ;  /* 0x000000510606723e */ /* 0x000fe400000010ff */
[----:B------:R-:W-:-:S02]  /*f680*/  F2FP.BF16.F32.PACK_AB R7, R7, R12 ;  /* 0x0000000c0707723e */ /* 0x000fc400000010ff */
[----:B------:R-:W-:Y:S01]  /*f690*/  R2UR UR11, R150 ;  /* 0x00000000960b72ca */ /* 0x000fe200000e0000 */
[----:B------:R-:W-:Y:S01]  /*f6a0*/  ULDC.64 UR8, c[0x0][0xbe0] ;  /* 0x0002f80000087ab9 */ /* 0x000fe20000000a00 */
[----:B------:R-:W-:Y:S01]  /*f6b0*/  R2UR UR10, R148 ;  /* 0x00000000940a72ca */ /* 0x000fe200000e0000 */
[----:B------:R-:W-:Y:S01]  /*f6c0*/  UISETP.NE.U32.AND UP0, UPT, UR8, URZ, UPT ;  /* 0x0000003f0800728c */ /* 0x000fe2000bf05070 */
[----:B------:R-:W-:Y:S01]  /*f6d0*/  F2FP.BF16.F32.PACK_AB R24, R37, R24 ;  /* 0x000000182518723e */ /* 0x000fe200000010ff */
[----:B------:R-:W-:Y:S01]  /*f6e0*/  ULDC.64 UR12, c[0x0][0x208] ;  /* 0x00008200000c7ab9 */ /* 0x000fe20000000a00 */
[----:B------:R-:W-:Y:S01]  /*f6f0*/  F2FP.BF16.F32.PACK_AB R27, R27, R42 ;  /* 0x0000002a1b1b723e */ /* 0x000fe200000010ff */
[----:B------:R-:W-:Y:S01]  /*f700*/  UISETP.NE.AND.EX UP0, UPT, UR9, URZ, UPT, UP0 ;  /* 0x0000003f0900728c */ /* 0x000fe2000bf05300 */
[----:B------:R-:W-:Y:S02]  /*f710*/  F2FP.BF16.F32.PACK_AB R68, R41, R32 ;  /* 0x000000202944723e */ /* 0x000fe400000010ff */
[----:B------:R-:W-:-:S02]  /*f720*/  F2FP.BF16.F32.PACK_AB R70, R49, R16 ;  /* 0x000000103146723e */ /* 0x000fc400000010ff */
[----:B------:R-:W-:-:S03]  /*f730*/  F2FP.BF16.F32.PACK_AB R71, R71, R34 ;  /* 0x000000224747723e */ /* 0x000fc600000010ff */
[----:B------:R-:W-:Y:S02]  /*f740*/  USHF.L.U64.HI UR11, UR10, 0x2, UR11 ;  /* 0x000000020a0b7899 */ /* 0x000fe4000801020b */
[----:B------:R-:W-:Y:S01]  /*f750*/  USHF.L.U32 UR10, UR10, 0x2, URZ ;  /* 0x000000020a0a7899 */ /* 0x000fe2000800063f */
[----:B------:R-:W-:Y:S01]  /*f760*/  UMOV UR6, UR37 ;  /* 0x0000002500067c82 */ /* 0x000fe20008000000 */
[----:B0-----:R-:W-:Y:S01]  /*f770*/  UMOV UR7, UR4 ;  /* 0x0000000400077c82 */ /* 0x001fe20008000000 */
[----:B------:R-:W-:Y:S02]  /*f780*/  IMAD.U32 R18, RZ, RZ, UR6 ;  /* 0x00000006ff127e24 */ /* 0x000fe4000f8e00ff */
[----:B------:R-:W-:Y:S01]  /*f790*/  IMAD.U32 R19, RZ, RZ, UR7 ;  /* 0x00000007ff137e24 */ /* 0x000fe2000f8e00ff */
[----:B------:R-:W-:Y:S02]  /*f7a0*/  ULDC.64 UR6, c[0x0][0xbd8] ;  /* 0x0002f60000067ab9 */ /* 0x000fe40000000a00 */
[----:B------:R-:W-:Y:S01]  /*f7b0*/  UISETP.NE.U32.AND UP1, UPT, UR6, URZ, UPT ;  /* 0x0000003f0600728c */ /* 0x000fe2000bf25070 */
[----:B------:R-:W-:Y:S01]  /*f7c0*/  IMAD.WIDE R4, R155, 0x2, R18 ;  /* 0x000000029b047825 */ /* 0x000fe200078e0212 */
[----:B------:R-:W-:-:S02]  /*f7d0*/  UIADD3 UR4, UP2, UR10, UR6, URZ ;  /* 0x000000060a047290 */ /* 0x000fc4000ff5e03f */
[----:B------:R-:W-:Y:S01]  /*f7e0*/  UISETP.NE.AND.EX UP1, UPT, UR7, URZ, UPT, UP1 ;  /* 0x0000003f0700728c */ /* 0x000fe2000bf25310 */
[C---:B------:R-:W-:Y:S01]  /*f7f0*/  IADD3 R13, P0, R4.reuse, 0x6020, RZ ;  /* 0x00006020040d7810 */ /* 0x040fe20007f1e0ff */
[----:B------:R-:W-:Y:S01]  /*f800*/  @UP0 UIADD3 UR6, UP3, UR10, UR8, URZ ;  /* 0x000000080a060290 */ /* 0x000fe2000ff7e03f */
[C---:B------:R-:W-:Y:S01]  /*f810*/  IADD3 R9, P1, R4.reuse, 0x6000, RZ ;  /* 0x0000600004097810 */ /* 0x040fe20007f3e0ff */
[----:B------:R-:W-:Y:S01]  /*f820*/  UIADD3.X UR8, UR11, UR7, URZ, UP2, !UPT ;  /* 0x000000070b087290 */ /* 0x000fe200097fe43f */
[----:B------:R-:W-:Y:S01]  /*f830*/  LOP3.LUT R11, R4, 0x180, RZ, 0xc0, !PT ;  /* 0x00000180040b7812 */ /* 0x000fe200078ec0ff */
[----:B------:R-:W-:Y:S01]  /*f840*/  @UP0 UIADD3.X UR7, UR11, UR9, URZ, UP3, !UPT ;  /* 0x000000090b070290 */ /* 0x000fe20009ffe43f */
[----:B------:R-:W-:Y:S02]  /*f850*/  LOP3.LUT R8, R13, 0x180, RZ, 0xc0, !PT ;  /* 0x000001800d087812 */ /* 0x000fe400078ec0ff */
[----:B------:R-:W-:Y:S02]  /*f860*/  LOP3.LUT R10, R9, 0x180, RZ, 0xc0, !PT ;  /* 0x00000180090a7812 */ /* 0x000fe400078ec0ff */
[----:B------:R-:W-:-:S02]  /*f870*/  SHF.R.U64 R11, R11, 0x3, RZ ;  /* 0x000000030b0b7819 */ /* 0x000fc400000012ff */
[----:B------:R-:W-:Y:S02]  /*f880*/  SHF.R.U64 R8, R8, 0x3, RZ ;  /* 0x0000000308087819 */ /* 0x000fe400000012ff */
[----:B------:R-:W-:Y:S02]  /*f890*/  SHF.R.U64 R10, R10, 0x3, RZ ;  /* 0x000000030a0a7819 */ /* 0x000fe400000012ff */
[C---:B------:R-:W-:Y:S02]  /*f8a0*/  IADD3 R55, P2, R4.reuse, 0x3020, RZ ;  /* 0x0000302004377810 */ /* 0x040fe40007f5e0ff */
[C---:B------:R-:W-:Y:S02]  /*f8b0*/  IADD3 R51, P3, R4.reuse, 0x3000, RZ ;  /* 0x0000300004337810 */ /* 0x040fe40007f7e0ff */
[----:B------:R-:W-:Y:S02]  /*f8c0*/  IADD3 R29, P4, R4, 0x20, RZ ;  /* 0x00000020041d7810 */ /* 0x000fe40007f9e0ff */
[----:B------:R-:W-:Y:S01]  /*f8d0*/  LOP3.LUT R4, R11, R4, RZ, 0x3c, !PT ;  /* 0x000000040b047212 */ /* 0x000fe200078e3cff */
[--C-:B------:R-:W-:Y:S01]  /*f8e0*/  IMAD.X R11, RZ, RZ, R5.reuse, P1 ;  /* 0x000000ffff0b7224 */ /* 0x100fe200008e0605 */
[----:B------:R-:W-:Y:S01]  /*f8f0*/  LOP3.LUT R8, R8, R13, RZ, 0x3c, !PT ;  /* 0x0000000d08087212 */ /* 0x000fe200078e3cff */
[--C-:B------:R-:W-:Y:S01]  /*f900*/  IMAD.X R13, RZ, RZ, R5.reuse, P2 ;  /* 0x000000ffff0d7224 */ /* 0x100fe200010e0605 */
[----:B------:R-:W-:Y:S01]  /*f910*/  LOP3.LUT R10, R10, R9, RZ, 0x3c, !PT ;  /* 0x000000090a0a7212 */ /* 0x000fe200078e3cff */
[--C-:B------:R-:W-:Y:S01]  /*f920*/  IMAD.X R9, RZ, RZ, R5.reuse, P0 ;  /* 0x000000ffff097224 */ /* 0x100fe200000e0605 */
[-C--:B------:R-:W-:Y:S01]  /*f930*/  IADD3.X R21, RZ, R5.reuse, RZ, P4, !PT ;  /* 0x00000005ff157210 */ /* 0x080fe200027fe4ff */
[----:B------:R-:W-:Y:S01]  /*f940*/  IMAD.X R15, RZ, RZ, R5, P3 ;  /* 0x000000ffff0f7224 */ /* 0x000fe200018e0605 */
[----:B------:R-:W-:-:S02]  /*f950*/  MOV R50, R4 ;  /* 0x0000000400327202 */ /* 0x000fc40000000f00 */
[----:B------:R-:W-:Y:S02]  /*f960*/  F2FP.BF16.F32.PACK_AB R4, R20, R83 ;  /* 0x000000531404723e */ /* 0x000fe400000010ff */
[----:B------:R-:W-:Y:S02]  /*f970*/  F2FP.BF16.F32.PACK_AB R5, R14, R69 ;  /* 0x000000450e05723e */ /* 0x000fe400000010ff */
[----:B------:R-:W-:Y:S02]  /*f980*/  LOP3.LUT R14, R51, 0x180, RZ, 0xc0, !PT ;  /* 0x00000180330e7812 */ /* 0x000fe400078ec0ff */
[----:B------:R-:W-:Y:S01]  /*f990*/  LOP3.LUT R20, R29, 0x180, RZ, 0xc0, !PT ;  /* 0x000001801d147812 */ /* 0x000fe200078ec0ff */
[----:B------:R0:W-:Y:S01]  /*f9a0*/  STSM.16.M88.4 [R50], R4 ;  /* 0x0000000432007844 */ /* 0x0001e20000000200 */
[----:B------:R-:W-:Y:S02]  /*f9b0*/  LOP3.LUT R28, R55, 0x180, RZ, 0xc0, !PT ;  /* 0x00000180371c7812 */ /* 0x000fe400078ec0ff */
[----:B------:R-:W-:-:S02]  /*f9c0*/  SHF.R.U64 R14, R14, 0x3, RZ ;  /* 0x000000030e0e7819 */ /* 0x000fc400000012ff */
[----:B------:R-:W-:Y:S02]  /*f9d0*/  SHF.R.U64 R20, R20, 0x3, RZ ;  /* 0x0000000314147819 */ /* 0x000fe400000012ff */
[----:B------:R-:W-:Y:S02]  /*f9e0*/  SHF.R.U64 R28, R28, 0x3, RZ ;  /* 0x000000031c1c7819 */ /* 0x000fe400000012ff */
[----:B------:R-:W-:Y:S02]  /*f9f0*/  LOP3.LUT R14, R14, R51, RZ, 0x3c, !PT ;  /* 0x000000330e0e7212 */ /* 0x000fe400078e3cff */
[----:B------:R-:W-:Y:S02]  /*fa00*/  LOP3.LUT R20, R20, R29, RZ, 0x3c, !PT ;  /* 0x0000001d14147212 */ /* 0x000fe400078e3cff */
[----:B------:R-:W-:Y:S02]  /*fa10*/  LOP3.LUT R12, R28, R55, RZ, 0x3c, !PT ;  /* 0x000000371c0c7212 */ /* 0x000fe400078e3cff */
[----:B------:R-:W-:-:S02]  /*fa20*/  MOV R28, R8 ;  /* 0x00000008001c7202 */ /* 0x000fc40000000f00 */
[----:B------:R-:W-:Y:S02]  /*fa30*/  MOV R29, R10 ;  /* 0x0000000a001d7202 */ /* 0x000fe40000000f00 */
[----:B------:R-:W-:Y:S02]  /*fa40*/  MOV R30, R14 ;  /* 0x0000000e001e7202 */ /* 0x000fe40000000f00 */
[----:B------:R-:W-:Y:S02]  /*fa50*/  MOV R21, R20 ;  /* 0x0000001400157202 */ /* 0x000fe40000000f00 */
[----:B------:R-:W-:Y:S02]  /*fa60*/  F2FP.BF16.F32.PACK_AB R8, R76, R75 ;  /* 0x0000004b4c08723e */ /* 0x000fe400000010ff */
[----:B------:R-:W-:Y:S02]  /*fa70*/  F2FP.BF16.F32.PACK_AB R9, R64, R65 ;  /* 0x000000414009723e */ /* 0x000fe400000010ff */
[----:B------:R-:W-:-:S02]  /*fa80*/  F2FP.BF16.F32.PACK_AB R10, R79, R74 ;  /* 0x0000004a4f0a723e */ /* 0x000fc400000010ff */
[----:B------:R-:W-:Y:S02]  /*fa90*/  F2FP.BF16.F32.PACK_AB R11, R60, R61 ;  /* 0x0000003d3c0b723e */ /* 0x000fe400000010ff */
[----:B0-----:R-:W-:Y:S02]  /*faa0*/  F2FP.BF16.F32.PACK_AB R4, R78, R73 ;  /* 0x000000494e04723e */ /* 0x001fe400000010ff */
[----:B------:R-:W-:Y:S01]  /*fab0*/  F2FP.BF16.F32.PACK_AB R5, R56, R57 ;  /* 0x000000393805723e */ /* 0x000fe200000010ff */
[----:B------:R-:W-:Y:S01]  /*fac0*/  STSM.16.M88.4 [R21], R8 ;  /* 0x0000000815007844 */ /* 0x000fe20000000200 */
[----:B------:R-:W-:Y:S02]  /*fad0*/  F2FP.BF16.F32.PACK_AB R6, R77, R72 ;  /* 0x000000484d06723e */ /* 0x000fe400000010ff */
[----:B------:R-:W-:Y:S02]  /*fae0*/  F2FP.BF16.F32.PACK_AB R7, R52, R53 ;  /* 0x000000353407723e */ /* 0x000fe400000010ff */
[----:B------:R-:W-:-:S02]  /*faf0*/  MOV R20, R12 ;  /* 0x0000000c00147202 */ /* 0x000fc40000000f00 */
[----:B------:R-:W-:Y:S01]  /*fb00*/  F2FP.BF16.F32.PACK_AB R14, R44, R25 ;  /* 0x000000192c0e723e */ /* 0x000fe200000010ff */
[----:B------:R0:W-:Y:S01]  /*fb10*/  STSM.16.M88.4 [R30], R4 ;  /* 0x000000041e007844 */ /* 0x0001e20000000200 */
[----:B------:R-:W-:Y:S02]  /*fb20*/  F2FP.BF16.F32.PACK_AB R12, R45, R36 ;  /* 0x000000242d0c723e */ /* 0x000fe400000010ff */
[----:B------:R-:W-:Y:S02]  /*fb30*/  F2FP.BF16.F32.PACK_AB R13, R47, R48 ;  /* 0x000000302f0d723e */ /* 0x000fe400000010ff */
[----:B------:R-:W-:Y:S02]  /*fb40*/  F2FP.BF16.F32.PACK_AB R15, R43, R46 ;  /* 0x0000002e2b0f723e */ /* 0x000fe400000010ff */
[----:B------:R-:W-:Y:S02]  /*fb50*/  F2FP.BF16.F32.PACK_AB R25, R26, R39 ;  /* 0x000000271a19723e */ /* 0x000fe400000010ff */
[----:B------:R-:W-:Y:S01]  /*fb60*/  F2FP.BF16.F32.PACK_AB R26, R40, R33 ;  /* 0x00000021281a723e */ /* 0x000fe200000010ff */
[----:B------:R1:W-:Y:S01]  /*fb70*/  STSM.16.M88.4 [R20], R12 ;  /* 0x0000000c14007844 */ /* 0x0003e20000000200 */
[----:B------:R-:W-:-:S02]  /*fb80*/  F2FP.BF16.F32.PACK_AB R69, R35, R38 ;  /* 0x000000262345723e */ /* 0x000fc400000010ff */
[----:B------:R-:W-:Y:S01]  /*fb90*/  PLOP3.LUT P0, PT, PT, PT, UP1, 0x80, 0x0 ;  /* 0x000000000000781c */ /* 0x000fe20003f0f018 */
[----:B------:R1:W-:Y:S01]  /*fba0*/  STSM.16.M88.4 [R29], R24 ;  /* 0x000000181d007844 */ /* 0x0003e20000000200 */
[----:B------:R-:W-:Y:S01]  /*fbb0*/  PLOP3.LUT P1, PT, PT, PT, UP0, 0x80, 0x0 ;  /* 0x000000000000781c */ /* 0x000fe20003f2f008 */
[----:B0-----:R-:W-:Y:S02]  /*fbc0*/  IMAD.U32 R4, RZ, RZ, UR4 ;  /* 0x00000004ff047e24 */ /* 0x001fe4000f8e00ff */
[----:B------:R1:W-:Y:S01]  /*fbd0*/  STSM.16.M88.4 [R28], R68 ;  /* 0x000000441c007844 */ /* 0x0003e20000000200 */
[----:B------:R-:W-:Y:S02]  /*fbe0*/  IMAD.U32 R6, RZ, RZ, UR6 ;  /* 0x00000006ff067e24 */ /* 0x000fe4000f8e00ff */
[----:B------:R-:W-:Y:S01]  /*fbf0*/  IMAD.U32 R5, RZ, RZ, UR8 ;  /* 0x00000008ff057e24 */ /* 0x000fe2000f8e00ff */
[----:B------:R-:W-:Y:S01]  /*fc00*/  BAR.SYNC.DEFER_BLOCKING 0x1, 0x180 ;  /* 0x0046000000007b1d */ /* 0x000fe20000010000 */
[----:B------:R-:W-:-:S05]  /*fc10*/  IMAD.U32 R7, RZ, RZ, UR7 ;  /* 0x00000007ff077e24 */ /* 0x000fca000f8e00ff */
[----:B------:R-:W2:Y:S04]  /*fc20*/  @P0 LDG.E R8, desc[UR12][R4.64] ;  /* 0x0000000c04080981 */ /* 0x000ea8000c1e1900 */
        /* <DEDUP_REMOVED lines=8> */
[----:B-1----:R-:W-:-:S14]  /*fcb0*/  @P1 BRA `(.L_x_9952) ;  /* 0x00000000001c1947 */ /* 0x002fdc0003800000 */
[----:B------:R-:W-:Y:S05]  /*fcc0*/  @!P0 BRA `(.L_x_9952) ;  /* 0x0000000000188947 */ /* 0x000fea0003800000 */
[----:B------:R-:W-:Y:S02]  /*fcd0*/  ULDC.64 UR6, c[0x0][0x208] ;  /* 0x0000820000067ab9 */ /* 0x000fe40000000a00 */
[----:B------:R-:W2:Y:S04]  /*fce0*/  LDG.E R7, desc[UR6][R4.64] ;  /* 0x0000000604077981 */ /* 0x000ea8000c1e1900 */
[----:B------:R-:W3:Y:S01]  /*fcf0*/  LDG.E R6, desc[UR6][R4.64+0x4] ;  /* 0x0000040604067981 */ /* 0x000ee2000c1e1900 */
[----:B--2---:R-:W-:Y:S02]  /*fd00*/  R2UR UR6, R7 ;  /* 0x00000000070672ca */ /* 0x004fe400000e0000 */
[----:B---3--:R-:W-:-:S13]  /*fd10*/  R2UR UR10, R6 ;  /* 0x00000000060a72ca */ /* 0x008fda00000e0000 */
[----:B------:R-:W-:-:S12]  /*fd20*/  UIADD3 UR10, -UR6, UR10, URZ ;  /* 0x0000000a060a7290 */ /* 0x000fd8000fffe13f */
.L_x_9952:
        /* <DEDUP_REMOVED lines=8> */
[----:B------:R-:W-:Y:S02]  /*fdb0*/  LOP3.LUT R4, R9, 0x180, RZ, 0xc0, !PT ;  /* 0x0000018009047812 */ /* 0x000fe400078ec0ff */
[----:B------:R-:W-:-:S02]  /*fdc0*/  IADD3 R33, P5, R18, 0x3000, RZ ;  /* 0x0000300012217810 */ /* 0x000fc40007fbe0ff */
[----:B------:R-:W-:Y:S01]  /*fdd0*/  SHF.R.U64 R4, R4, 0x3, RZ ;  /* 0x0000000304047819 */ /* 0x000fe200000012ff */
[----:B------:R-:W-:Y:S01]  /*fde0*/  USHF.R.S32.HI UR14, URZ, 0x1f, UR18 ;  /* 0x0000001f3f0e7899 */ /* 0x000fe20008011412 */
[----:B------:R-:W-:Y:S01]  /*fdf0*/  IADD3 R37, P3, R18, 0x6000, RZ ;  /* 0x0000600012257810 */ /* 0x000fe20007f7e0ff */
[----:B------:R-:W-:Y:S01]  /*fe00*/  USEL UR16, UR16, URZ, !UP1 ;  /* 0x0000003f10107287 */ /* 0x000fe2000c800000 */
[----:B------:R-:W-:Y:S01]  /*fe10*/  LOP3.LUT R4, R4, R9, RZ, 0x3c, !PT ;  /* 0x0000000904047212 */ /* 0x000fe200078e3cff */
[----:B------:R-:W-:Y:S01]  /*fe20*/  UIMAD UR11, UR14, UR12, URZ ;  /* 0x0000000c0e0b72a4 */ /* 0x000fe2000f8e023f */
[----:B------:R-:W-:Y:S01]  /*fe30*/  IADD3 R9, P4, R18, 0x4800, RZ ;  /* 0x0000480012097810 */ /* 0x000fe20007f9e0ff */
[----:B------:R-:W-:Y:S01]  /*fe40*/  UIMAD.WIDE.U32 UR8, UR18, UR12, UR6 ;  /* 0x0000000c120872a5 */ /* 0x000fe2000f8e0006 */
[----:B------:R-:W-:Y:S01]  /*fe50*/  IMAD.U32 R5, RZ, RZ, UR17 ;  /* 0x00000011ff057e24 */ /* 0x000fe2000f8e00ff */
[----:B------:R-:W-:Y:S01]  /*fe60*/  UIMAD UR11, UR18, UR13, UR11 ;  /* 0x0000000d120b72a4 */ /* 0x000fe2000f8e020b */
[----:B------:R-:W-:Y:S01]  /*fe70*/  LOP3.LUT R8, R9, 0x180, RZ, 0xc0, !PT ;  /* 0x0000018009087812 */ /* 0x000fe200078ec0ff */
[----:B------:R-:W-:Y:S01]  /*fe80*/  USEL UR15, UR15, URZ, !UP1 ;  /* 0x0000003f0f0f7287 */ /* 0x000fe2000c800000 */
[----:B------:R-:W-:Y:S01]  /*fe90*/  IMAD R10, R5, 0xc0, R144 ;  /* 0x000000c0050a7824 */ /* 0x000fe200078e0290 */
[----:B------:R-:W-:Y:S01]  /*fea0*/  ULDC.64 UR12, c[0x0][0xb78] ;  /* 0x0002de00000c7ab9 */ /* 0x000fe20000000a00 */
[----:B------:R-:W-:Y:S01]  /*feb0*/  UIADD3 UR9, UR9, UR11, URZ ;  /* 0x0000000b09097290 */ /* 0x000fe2000fffe03f */
[----:B------:R-:W-:Y:S01]  /*fec0*/  SHF.R.U64 R8, R8, 0x3, RZ ;  /* 0x0000000308087819 */ /* 0x000fe200000012ff */
[----:B------:R-:W-:Y:S01]  /*fed0*/  UIMAD UR6, UR16, UR12, URZ ;  /* 0x0000000c100672a4 */ /* 0x000fe2000f8e023f */
[----:B------:R-:W-:Y:S01]  /*fee0*/  SHF.R.S32.HI R5, RZ, 0x1f, R10 ;  /* 0x0000001fff057819 */ /* 0x000fe2000001140a */
[----:B------:R-:W-:Y:S01]  /*fef0*/  UIMAD.WIDE.U32 UR8, UR15, UR12, UR8 ;  /* 0x0000000c0f0872a5 */ /* 0x000fe2000f8e0008 */
[----:B------:R-:W-:Y:S01]  /*ff00*/  LOP3.LUT P0, RZ, R153, 0x3, RZ, 0xc0, !PT ;  /* 0x0000000399ff7812 */ /* 0x000fe2000780c0ff */
[----:B------:R-:W-:Y:S01]  /*ff10*/  UIMAD UR6, UR15, UR13, UR6 ;  /* 0x0000000d0f0672a4 */ /* 0x000fe2000f8e0206 */
[----:B------:R-:W-:-:S02]  /*ff20*/  LOP3.LUT R8, R8, R9, RZ, 0x3c, !PT ;  /* 0x0000000908087212 */ /* 0x000fc400078e3cff */
[----:B------:R-:W-:Y:S01]  /*ff30*/  ULDC.64 UR12, c[0x0][0xb40] ;  /* 0x0002d000000c7ab9 */ /* 0x000fe20000000a00 */
[----:B------:R-:W-:Y:S02]  /*ff40*/  IADD3 R6, P1, R10, UR8, RZ ;  /* 0x000000080a067c10 */ /* 0x000fe4000ff3e0ff */
[----:B------:R-:W-:Y:S01]  /*ff50*/  IMAD.U32 R12, RZ, RZ, UR6 ;  /* 0x00000006ff0c7e24 */ /* 0x000fe2000f8e00ff */
[----:B------:R-:W-:Y:S02]  /*ff60*/  LOP3.LUT R32, R33, 0x180, RZ, 0xc0, !PT ;  /* 0x0000018021207812 */ /* 0x000fe400078ec0ff */
[----:B------:R-:W-:Y:S02]  /*ff70*/  LEA R28, P2, R6, UR12, 0x2 ;  /* 0x0000000c061c7c11 */ /* 0x000fe4000f8410ff */
[----:B------:R-:W-:Y:S01]  /*ff80*/  IADD3.X R7, R5, UR9, R12, P1, !PT ;  /* 0x0000000905077c10 */ /* 0x000fe20008ffe40c */
[----:B------:R-:W-:Y:S01]  /*ff90*/  VIADD R5, R10, 0x8 ;  /* 0x000000080a057836 */ /* 0x000fe20000000000 */
[----:B------:R-:W-:Y:S01]  /*ffa0*/  LOP3.LUT R36, R37, 0x180, RZ, 0xc0, !PT ;  /* 0x0000018025247812 */ /* 0x000fe200078ec0ff */
[----:B------:R-:W-:Y:S01]  /*ffb0*/  ULDC.64 UR8, c[0x0][0xaa0] ;  /* 0x0002a80000087ab9 */ /* 0x000fe20000000a00 */
[----:B------:R-:W-:-:S02]  /*ffc0*/  LEA.HI.X R29, R6, UR13, R7, 0x2, P2 ;  /* 0x0000000d061d7c11 */ /* 0x000fc400090f1407 */
[----:B------:R-:W-:Y:S02]  /*ffd0*/  IADD3 R7, P2, R18, 0x7800, RZ ;  /* 0x0000780012077810 */ /* 0x000fe40007f5e0ff */
[----:B------:R-:W-:Y:S02]  /*ffe0*/  ISETP.GE.OR P1, PT, R10, UR10, P0 ;  /* 0x0000000a0a007c0c */ /* 0x000fe40008726670 */
[----:B------:R-:W-:Y:S01]  /*fff0*/  LOP3.LUT R9, R18, 0x180, RZ, 0xc0, !PT ;  /* 0x0000018012097812 */ /* 0x000fe200078ec0ff */
[--C-:B------:R-:W-:Y:S01]  /*10000*/  IMAD.X R13, RZ, RZ, R19.reuse, P2 ;  /* 0x000000ffff0d7224 */ /* 0x100fe200010e0613 */
[----:B------:R-:W-:Y:S01]  /*10010*/  ISETP.GE.OR P0, PT, R5, UR10, P0 ;  /* 0x0000000a05007c0c */ /* 0x000fe20008706670 */
[----:B------:R-:W-:Y:S01]  /*10020*/  IMAD.X R5, RZ, RZ, R19, P6 ;  /* 0x000000ffff057224 */ /* 0x000fe200030e0613 */
[----:B------:R-:W-:Y:S02]  /*10030*/  LOP3.LUT R6, R7, 0x180, RZ, 0xc0, !PT ;  /* 0x0000018007067812 */ /* 0x000fe400078ec0ff */
[----:B------:R-:W-:-:S02]  /*10040*/  SHF.R.U64 R32, R32, 0x3, RZ ;  /* 0x0000000320207819 */ /* 0x000fc400000012ff */
[----:B------:R-:W-:Y:S02]  /*10050*/  SHF.R.U64 R36, R36, 0x3, RZ ;  /* 0x0000000324247819 */ /* 0x000fe400000012ff */
[----:B------:R-:W-:Y:S01]  /*10060*/  SHF.R.U64 R9, R9, 0x3, RZ ;  /* 0x0000000309097819 */ /* 0x000fe200000012ff */
[----:B------:R-:W-:Y:S01]  /*10070*/  UIMAD UR6, UR7, UR8, URZ ;  /* 0x00000008070672a4 */ /* 0x000fe2000f8e023f */
[----:B------:R-:W-:Y:S01]  /*10080*/  SHF.R.U64 R6, R6, 0x3, RZ ;  /* 0x0000000306067819 */ /* 0x000fe200000012ff */
[----:B------:R-:W-:Y:S01]  /*10090*/  IMAD.U32 R41, RZ, RZ, UR8 ;  /* 0x00000008ff297e24 */ /* 0x000fe2000f8e00ff */
[----:B------:R-:W-:Y:S01]  /*100a0*/  LOP3.LUT R32, R32, R33, RZ, 0x3c, !PT ;  /* 0x0000002120207212 */ /* 0x000fe200078e3cff */
[----:B------:R-:W-:Y:S01]  /*100b0*/  IMAD.MOV.U32 R20, RZ, RZ, R22 ;  /* 0x000000ffff147224 */ /* 0x000fe200078e0016 */
[----:B------:R-:W-:Y:S01]  /*100c0*/  LOP3.LUT R36, R36, R37, RZ, 0x3c, !PT ;  /* 0x0000002524247212 */ /* 0x000fe200078e3cff */
[--C-:B------:R-:W-:Y:S01]  /*100d0*/  IMAD.X R37, RZ, RZ, R19.reuse, P3 ;  /* 0x000000ffff257224 */ /* 0x100fe200018e0613 */
[----:B------:R-:W-:Y:S01]  /*100e0*/  LOP3.LUT R18, R9, R18, RZ, 0x3c, !PT ;  /* 0x0000001209127212 */ /* 0x000fe200078e3cff */
[----:B------:R-:W-:Y:S01]  /*100f0*/  IMAD.X R9, RZ, RZ, R19, P4 ;  /* 0x000000ffff097224 */ /* 0x000fe200020e0613 */
[----:B------:R-:W-:Y:S01]  /*10100*/  IADD3.X R33, RZ, R19, RZ, P5, !PT ;  /* 0x00000013ff217210 */ /* 0x000fe20002ffe4ff */
[----:B------:R-:W-:Y:S01]  /*10110*/  @!P1 STG.E desc[UR20][R28.64], R0 ;  /* 0x000000001c009986 */ /* 0x000fe2000c101914 */
[----:B------:R-:W-:-:S02]  /*10120*/  LOP3.LUT R12, R6, R7, RZ, 0x3c, !PT ;  /* 0x00000007060c7212 */ /* 0x000fc400078e3cff */
[----:B------:R-:W-:Y:S01]  /*10130*/  SHF.R.S32.HI R21, RZ, 0x1f, R22 ;  /* 0x0000001fff157819 */ /* 0x000fe20000011416 */
[----:B------:R0:W-:Y:S01]  /*10140*/  @!P0 STG.E desc[UR20][R28.64+0x20], R3 ;  /* 0x000020031c008986 */ /* 0x0001e2000c101914 */
[----:B------:R-:W-:-:S03]  /*10150*/  UIMAD UR6, UR4, UR9, UR6 ;  /* 0x00000009040672a4 */ /* 0x000fc6000f8e0206 */
[----:B------:R1:W5:Y:S01]  /*10160*/  LD.E.128 R24, desc[UR20][R18.64] ;  /* 0x0000001412187980 */ /* 0x000362000c101d00 */
[----:B------:R-:W-:-:S03]  /*10170*/  ULDC.64 UR8, c[0x0][0xae0] ;  /* 0x0002b80000087ab9 */ /* 0x000fc60000000a00 */
[----:B------:R-:W5:Y:S04]  /*10180*/  LD.E.128 R4, desc[UR20][R4.64] ;  /* 0x0000001404047980 */ /* 0x000f68000c101d00 */
[----:B------:R-:W5:Y:S01]  /*10190*/  LD.E.128 R32, desc[UR20][R32.64] ;  /* 0x0000001420207980 */ /* 0x000f62000c101d00 */
[----:B-1----:R-:W-:-:S03]  /*101a0*/  IMAD.WIDE.U32 R18, R41, UR4, R20 ;  /* 0x0000000429127c25 */ /* 0x002fc6000f8e0014 */
[----:B------:R-:W5:Y:S04]  /*101b0*/  LD.E.128 R8, desc[UR20][R8.64] ;  /* 0x0000001408087980 */ /* 0x000f68000c101d00 */
[----:B------:R-:W5:Y:S04]  /*101c0*/  LD.E.128 R36, desc[UR20][R36.64] ;  /* 0x0000001424247980 */ /* 0x000f68000c101d00 */
[----:B------:R-:W5:Y:S01]  /*101d0*/  LD.E.128 R12, desc[UR20][R12.64] ;  /* 0x000000140c0c7980 */ /* 0x000f62000c101d00 */
[----:B------:R-:W-:Y:S01]  /*101e0*/  UIMAD UR4, UR14, UR8, URZ ;  /* 0x000000080e0472a4 */ /* 0x000fe2000f8e023f */
[----:B------:R-:W-:Y:S01]  /*101f0*/  VIADD R19, R19, UR6 ;  /* 0x0000000613137c36 */ /* 0x000fe20008000000 */
[----:B------:R-:W-:Y:S01]  /*10200*/  UIMAD UR10, UR17, -0xc0, UR10 ;  /* 0xffffff40110a78a4 */ /* 0x000fe2000f8e020a */
[----:B------:R-:W-:Y:S01]  /*10210*/  @!PT LDS RZ, [RZ] ;  /* 0x00000000fffff984 */ /* 0x000fe20000000800 */
[----:B------:R-:W-:Y:S01]  /*10220*/  @!PT LDS RZ, [RZ] ;  /* 0x00000000fffff984 */ /* 0x000fe20000000800 */
[----:B------:R-:W-:Y:S01]  /*10230*/  @!PT LDS RZ, [RZ] ;  /* 0x00000000fffff984 */ /* 0x000fe20000000800 */
[----:B------:R-:W-:Y:S01]  /*10240*/  @!PT LDS RZ, [RZ] ;  /* 0x00000000fffff984 */ /* 0x000fe20000000800 */
[----:B------:R1:W-:Y:S06]  /*10250*/  MEMBAR.ALL.CTA ;  /* 0x0000000000007992 */ /* 0x0003ec0000008000 */
[----:B-1----:R-:W1:Y:S01]  /*10260*/  FENCE.VIEW.ASYNC.S ;  /* 0x00000000000073c6 */ /* 0x002e620000000000 */
[----:B0-----:R-:W-:Y:S01]  /*10270*/  IMAD.U32 R3, RZ, RZ, UR8 ;  /* 0x00000008ff037e24 */ /* 0x001fe2000f8e00ff */
[----:B------:R-:W-:Y:S01]  /*10280*/  UIMAD UR6, UR18, UR9, UR4 ;  /* 0x00000009120672a4 */ /* 0x000fe2000f8e0204 */
[C---:B------:R-:W-:Y:S01]  /*10290*/  VIADD R0, R146.reuse, 0x60 ;  /* 0x0000006092007836 */ /* 0x040fe20000000000 */
[----:B------:R-:W-:Y:S01]  /*102a0*/  UIADD3 UR4, UR37, 0x31c20, URZ ;  /* 0x00031c2025047890 */ /* 0x000fe2000fffe03f */
[----:B------:R-:W-:Y:S01]  /*102b0*/  IMAD.WIDE.U32 R18, R3, UR18, R18 ;  /* 0x0000001203127c25 */ /* 0x000fe2000f8e0012 */
[----:B------:R-:W-:Y:S01]  /*102c0*/  ULDC.64 UR8, c[0x0][0xae8] ;  /* 0x0002ba0000087ab9 */ /* 0x000fe20000000a00 */
[----:B------:R-:W-:Y:S01]  /*102d0*/  ISETP.GE.AND P0, PT, R146, UR10, PT ;  /* 0x0000000a92007c0c */ /* 0x000fe2000bf06270 */
[----:B------:R-:W-:Y:S01]  /*102e0*/  UPRMT UR4, URZ, 0x654, UR4 ;  /* 0x000006543f047896 */ /* 0x000fe20008000004 */
[----:B------:R-:W-:Y:S01]  /*102f0*/  VIADD R19, R19, UR6 ;  /* 0x0000000613137c36 */ /* 0x000fe20008000000 */
[----:B------:R-:W-:-:S02]  /*10300*/  UIMAD UR6, UR16, UR8, URZ ;  /* 0x00000008100672a4 */ /* 0x000fc4000f8e023f */
[----:B------:R-:W-:Y:S01]  /*10310*/  MOV R29, UR8 ;  /* 0x00000008001d7c02 */ /* 0x000fe20008000f00 */
[----:B------:R-:W-:Y:S01]  /*10320*/  IMAD.U32 R21, RZ, RZ, UR17 ;  /* 0x00000011ff157e24 */ /* 0x000fe2000f8e00ff */
[----:B------:R-:W-:Y:S01]  /*10330*/  SHF.R.S32.HI R147, RZ, 0x1f, R146 ;  /* 0x0000001fff937819 */ /* 0x000fe20000011492 */
[----:B------:R-:W-:Y:S01]  /*10340*/  UIMAD UR6, UR15, UR9, UR6 ;  /* 0x000000090f0672a4 */ /* 0x000fe2000f8e0206 */
[----:B------:R-:W-:Y:S01]  /*10350*/  BSSY B1, `(.L_x_9953) ;  /* 0x000001b000017945 */ /* 0x000fe20003800000 */
[----:B------:R-:W-:Y:S01]  /*10360*/  IMAD.WIDE.U32 R28, R29, UR15, R18 ;  /* 0x0000000f1d1c7c25 */ /* 0x000fe2000f8e0012 */
[----:B------:R-:W-:-:S03]  /*10370*/  ISETP.GE.AND P3, PT, R0, UR10, PT ;  /* 0x0000000a00007c0c */ /* 0x000fc6000bf66270 */
[----:B------:R-:W-:Y:S02]  /*10380*/  VIADD R43, R29, UR6 ;  /* 0x000000061d2b7c36 */ /* 0x000fe40008000000 */
[----:B------:R-:W-:Y:S01]  /*10390*/  IMAD.WIDE R20, R21, 0xc0, R146 ;  /* 0x000000c015147825 */ /* 0x000fe200078e0292 */
[----:B-1----:R-:W-:Y:S01]  /*103a0*/  SYNCS.ARRIVE.TRANS64.RED.A1T0 RZ, [UR4], RZ ;  /* 0x000000ffffff79a7 */ /* 0x002fe20008100404 */
        /* <DEDUP_REMOVED lines=21> */
.L_x_9954:
[----:B------:R-:W-:Y:S05]  /*10500*/  BSYNC B1 ;  /* 0x0000000000017941 */ /* 0x000fea0003800000 */
.L_x_9953:
        /* <DEDUP_REMOVED lines=8> */
[----:B------:R-:W-:Y:S01]  /*10590*/  VIADD R0, R22, 0x20 ;  /* 0x0000002016007836 */ /* 0x000fe20000000000 */
[----:B------:R-:W-:Y:S01]  /*105a0*/  ULDC.64 UR8, c[0x0][0x208] ;  /* 0x0000820000087ab9 */ /* 0x000fe20000000a00 */
[----:B------:R-:W-:Y:S02]  /*105b0*/  IMAD R20, R20, UR6, RZ ;  /* 0x0000000614147c24 */ /* 0x000fe4000f8e02ff */
        /* <DEDUP_REMOVED lines=9> */
[----:B-----5:R2:W-:Y:S04]  /*10650*/  @!P1 STG.E.128 desc[UR8][R20.64], R4 ;  /* 0x0000000414009986 */ /* 0x0205e8000c101d08 */
[----:B------:R2:W-:Y:S06]  /*10660*/  @!P2 STG.E.128 desc[UR8][R20.64+0x40], R8 ;  /* 0x000040081400a986 */ /* 0x0005ec000c101d08 */
[----:B------:R-:W-:Y:S05]  /*10670*/  @P0 BRA `(.L_x_9955) ;  /* 0x0000000800600947 */ /* 0x000fea0003800000 */
[----:B------:R-:W-:Y:S02]  /*10680*/  ULDC.64 UR6, c[0x0][0x208] ;  /* 0x0000820000067ab9 */ /* 0x000fe40000000a00 */
[----:B------:R3:W-:Y:S01]  /*10690*/  STG.E.128 desc[UR6][R20.64+0x80], R12 ;  /* 0x0000800c14007986 */ /* 0x0007e2000c101d06 */
[----:B------:R-:W-:Y:S05]  /*106a0*/  BRA `(.L_x_9955) ;  /* 0x0000000800547947 */ /* 0x000fea0003800000 */
.L_x_9951:
        /* <DEDUP_REMOVED lines=35> */
.L_x_9956:
        /* <DEDUP_REMOVED lines=13> */
[----:B0-----:R-:W-:-:S05]  /*109b0*/  IMAD R0, R0, 0xc0, R4 ;  /* 0x000000c000007824 */ /* 0x001fca00078e0204 */
[----:B------:R-:W-:-:S04]  /*109c0*/  IADD3 R0, R0, -0x80, RZ ;  /* 0xffffff8000007810 */ /* 0x000fc80007ffe0ff */
        /* <DEDUP_REMOVED lines=23> */
.L_x_9958:
[----:B------:R-:W-:Y:S05]  /*10b40*/  BSYNC B1 ;  /* 0x0000000000017941 */ /* 0x000fea0003800000 */
.L_x_9957:
[----:B------:R-:W-:Y:S01]  /*10b50*/  R2UR UR11, R151 ;  /* 0x00000000970b72ca */ /* 0x000fe200000e0000 */
[----:B------:R-:W-:Y:S01]  /*10b60*/  ULDC.64 UR6, c[0x0][0xaa0] ;  /* 0x0002a80000067ab9 */ /* 0x000fe20000000a00 */
[----:B------:R-:W-:Y:S01]  /*10b70*/  R2UR UR14, R149 ;  /* 0x00000000950e72ca */ /* 0x000fe200000e0000 */
[----:B------:R-:W-:Y:S01]  /*10b80*/  IMAD.MOV.U32 R4, RZ, RZ, R22 ;  /* 0x000000ffff047224 */ /* 0x000fe200078e0016 */
[----:B------:R-:W-:Y:S01]  /*10b90*/  ULDC.64 UR12, c[0x0][0xae0] ;  /* 0x0002b800000c7ab9 */ /* 0x000fe20000000a00 */
[----:B0-----:R-:W-:Y:S01]  /*10ba0*/  IMAD.MOV.U32 R5, RZ, RZ, R9 ;  /* 0x000000ffff057224 */ /* 0x001fe200078e0009 */
[----:B------:R-:W-:Y:S01]  /*10bb0*/  SHF.R.S32.HI R9, RZ, 0x1f, R146 ;  /* 0x0000001fff097819 */ /* 0x000fe20000011492 */
[----:B------:R-:W-:Y:S01]  /*10bc0*/  IMAD R0, R8, UR6, RZ ;  /* 0x0000000608007c24 */ /* 0x000fe2000f8e02ff */
[----:B------:R-:W-:Y:S01]  /*10bd0*/  BSSY B1, `(.L_x_9959) ;  /* 0x000002b000017945 */ /* 0x000fe20003800000 */
[----:B------:R-:W-:Y:S01]  /*10be0*/  IMAD.WIDE.U32 R4, R3, UR6, R4 ;  /* 0x0000000603047c25 */ /* 0x000fe2000f8e0004 */
[----:B------:R-:W-:-:S03]  /*10bf0*/  UIMAD UR6, UR8, UR12, URZ ;  /* 0x0000000c080672a4 */ /* 0x000fc6000f8e023f */
[----:B------:R-:W-:Y:S01]  /*10c00*/  IMAD R3, R3, UR7, R0 ;  /* 0x0000000703037c24 */ /* 0x000fe2000f8e0200 */
[----:B------:R-:W-:Y:S01]  /*10c10*/  UIMAD UR7, UR11, -0xc0, UR4 ;  /* 0xffffff400b0778a4 */ /* 0x000fe2000f8e0204 */
[C---:B------:R-:W-:Y:S01]  /*10c20*/  IADD3 R0, R146.reuse, 0x60, RZ ;  /* 0x0000006092007810 */ /* 0x040fe20007ffe0ff */
[----:B------:R-:W-:Y:S01]  /*10c30*/  UIMAD UR6, UR14, UR13, UR6 ;  /* 0x0000000d0e0672a4 */ /* 0x000fe2000f8e0206 */
[----:B------:R-:W-:Y:S02]  /*10c40*/  IMAD.IADD R5, R5, 0x1, R3 ;  /* 0x0000000105057824 */ /* 0x000fe400078e0203 */
[----:B------:R-:W-:Y:S01]  /*10c50*/  IMAD.U32 R3, RZ, RZ, UR12 ;  /* 0x0000000cff037e24 */ /* 0x000fe2000f8e00ff */
[----:B------:R-:W-:Y:S01]  /*10c60*/  ULDC.64 UR12, c[0x0][0xae8] ;  /* 0x0002ba00000c7ab9 */ /* 0x000fe20000000a00 */
[----:B------:R-:W-:Y:S01]  /*10c70*/  ISETP.GE.AND P0, PT, R146, UR7, PT ;  /* 0x0000000792007c0c */ /* 0x000fe2000bf06270 */
[----:B------:R-:W-:Y:S01]  /*10c80*/  UIMAD UR4, UR10, UR12, URZ ;  /* 0x0000000c0a0472a4 */ /* 0x000fe2000f8e023f */
[----:B------:R-:W-:Y:S01]  /*10c90*/  IMAD.WIDE.U32 R4, R3, UR14, R4 ;  /* 0x0000000e03047c25 */ /* 0x000fe2000f8e0004 */
[----:B------:R-:W-:-:S02]  /*10ca0*/  ISETP.GE.AND P1, PT, R0, UR7, PT ;  /* 0x0000000700007c0c */ /* 0x000fc4000bf26270 */
[----:B------:R-:W-:Y:S01]  /*10cb0*/  UIMAD UR4, UR9, UR13, UR4 ;  /* 0x0000000d090472a4 */ /* 0x000fe2000f8e0204 */
[----:B------:R-:W-:Y:S02]  /*10cc0*/  VIADD R5, R5, UR6 ;  /* 0x0000000605057c36 */ /* 0x000fe40008000000 */
[----:B------:R-:W-:Y:S02]  /*10cd0*/  IMAD.U32 R7, RZ, RZ, UR12 ;  /* 0x0000000cff077e24 */ /* 0x000fe4000f8e00ff */
[----:B------:R-:W-:Y:S02]  /*10ce0*/  IMAD.U32 R3, RZ, RZ, UR11 ;  /* 0x0000000bff037e24 */ /* 0x000fe4000f8e00ff */
[----:B------:R-:W-:-:S04]  /*10cf0*/  IMAD.WIDE.U32 R6, R7, UR9, R4 ;  /* 0x0000000907067c25 */ /* 0x000fc8000f8e0004 */
[----:B------:R-:W-:Y:S02]  /*10d00*/  IMAD.MOV.U32 R8, RZ, RZ, R146 ;  /* 0x000000ffff087224 */ /* 0x000fe400078e0092 */
        /* <DEDUP_REMOVED lines=16> */
[----:B------:R-:W-:Y:S02]  /*10e10*/  ULDC.64 UR8, c[0x0][0xa80] ;  /* 0x0002a00000087ab9 */ /* 0x000fe40000000a00 */
[----:B------:R-:W-:Y:S02]  /*10e20*/  LEA R12, P0, R4, UR8, 0x1 ;  /* 0x00000008040c7c11 */ /* 0x000fe4000f8008ff */
[----:B------:R-:W-:-:S04]  /*10e30*/  IADD3 R3, R5, R3, RZ ;  /* 0x0000000305037210 */ /* 0x000fc80007ffe0ff */
[----:B------:R-:W-:-:S05]  /*10e40*/  LEA.HI.X R13, R4, UR9, R3, 0x1, P0 ;  /* 0x00000009040d7c11 */ /* 0x000fca00080f0c03 */
[----:B------:R0:W-:Y:S04]  /*10e50*/  @!P2 STG.E.128 desc[UR10][R12.64], RZ ;  /* 0x000000ff0c00a986 */ /* 0x0001e8000c101d0a */
[----:B------:R0:W-:Y:S04]  /*10e60*/  @!P3 STG.E.128 desc[UR10][R12.64+0x40], RZ ;  /* 0x000040ff0c00b986 */ /* 0x0001e8000c101d0a */
[----:B------:R0:W-:Y:S02]  /*10e70*/  @!P4 STG.E.128 desc[UR10][R12.64+0x80], RZ ;  /* 0x000080ff0c00c986 */ /* 0x0001e4000c101d0a */
.L_x_9960:
[----:B------:R-:W-:Y:S05]  /*10e80*/  BSYNC B1 ;  /* 0x0000000000017941 */ /* 0x000fea0003800000 */
.L_x_9959:
        /* <DEDUP_REMOVED lines=23> */
.L_x_9955:
[----:B------:R-:W-:Y:S05]  /*11000*/  BSYNC B0 ;  /* 0x0000000000007941 */ /* 0x000fea0003800000 */
.L_x_9950:
[----:B------:R-:W-:Y:S02]  /*11010*/  ULDC UR4, c[0x0][0xc14] ;  /* 0x0003050000047ab9 */ /* 0x000fe40000000800 */
[----:B------:R-:W-:-:S13]  /*11020*/  ISETP.GE.AND P0, PT, R31, UR4, PT ;  /* 0x000000041f007c0c */ /* 0x000fda000bf06270 */
[----:B------:R-:W-:Y:S05]  /*11030*/  @!P0 BRA `(.L_x_9961) ;  /* 0xfffffefc00b08947 */ /* 0x000fea000383ffff */
[----:B------:R-:W-:Y:S05]  /*11040*/  EXIT ;  /* 0x000000000000794d */ /* 0x000fea0003800000 */
.L_x_9914:
        /* <DEDUP_REMOVED lines=62> */
.L_x_9966:
[----:B------:R-:W-:Y:S02]  /*11430*/  VIADD R0, R19, 0x1f ;  /* 0x0000001f13007836 */ /* 0x000fe40000000000 */
[----:B------:R-:W-:-:S03]  /*11440*/  IMAD.U32 R19, RZ, RZ, UR7 ;  /* 0x00000007ff137e24 */ /* 0x000fc6000f8e00ff */
[----:B------:R-:W-:-:S13]  /*11450*/  ISETP.GE.AND P0, PT, R0, UR5, PT ;  /* 0x0000000500007c0c */ /* 0x000fda000bf06270 */
[----:B------:R-:W-:Y:S05]  /*11460*/  @P0 BRA `(.L_x_9963) ;  /* 0x0000000400d40947 */ /* 0x000fea0003800000 */
[----:B------:R-:W-:Y:S01]  /*11470*/  MOV R19, R0 ;  /* 0x0000000000137202 */ /* 0x000fe20000000f00 */
[----:B------:R-:W-:Y:S01]  /*11480*/  BSSY B0, `(.L_x_9964) ;  /* 0x000000a000007945 */ /* 0x000fe20003800000 */
[C---:B------:R-:W-:Y:S01]  /*11490*/  ISETP.NE.AND P1, PT, R26.reuse, 0x1f, PT ;  /* 0x0000001f1a00780c */ /* 0x040fe20003f25270 */
[----:B------:R-:W-:Y:S02]  /*114a0*/  IMAD.MOV.U32 R0, RZ, RZ, RZ ;  /* 0x000000ffff007224 */ /* 0x000fe400078e00ff */
[----:B------:R-:W-:-:S05]  /*114b0*/  IMAD.IADD R7, R26, 0x1, R19 ;  /* 0x000000011a077824 */ /* 0x000fca00078e0213 */
[----:B------:R-:W-:-:S13]  /*114c0*/  ISETP.GE.OR P0, PT, R7, UR5, !P1 ;  /* 0x0000000507007c0c */ /* 0x000fda000cf06670 */
[----:B------:R-:W-:Y:S05]  /*114d0*/  @P0 BRA `(.L_x_9965) ;  /* 0x0000000000100947 */ /* 0x000fea0003800000 */
[----:B------:R-:W0:Y:S01]  /*114e0*/  LDC.64 R2, c[0x0][0xc58] ;  /* 0x00031600ff027b82 */ /* 0x000e220000000a00 */
[----:B------:R-:W-:Y:S01]  /*114f0*/  ULDC.64 UR8, c[0x0][0x208] ;  /* 0x0000820000087ab9 */ /* 0x000fe20000000a00 */
[----:B0-----:R-:W-:-:S05]  /*11500*/  IMAD.WIDE R2, R7, 0x4, R2 ;  /* 0x0000000407027825 */ /* 0x001fca00078e0202 */
[----:B------:R0:W5:Y:S02]  /*11510*/  LDG.E R0, desc[UR8][R2.64] ;  /* 0x0000000802007981 */ /* 0x000164000c1e1900 */
.L_x_9965:
[----:B------:R-:W-:Y:S05]  /*11520*/  BSYNC B0 ;  /* 0x0000000000007941 */ /* 0x000fea0003800000 */
.L_x_9964:
        /* <DEDUP_REMOVED lines=25> */
.L_x_9962:
        /* <DEDUP_REMOVED lines=21> */
.L_x_9967:
[----:B---3--:R-:W-:Y:S01]  /*11810*/  IMAD R16, R16, UR4, R9 ;  /* 0x0000000410107c24 */ /* 0x008fe2000f8e0209 */
[----:B------:R-:W-:Y:S01]  /*11820*/  IABS R2, R4 ;  /* 0x0000000400027213 */ /* 0x000fe20000000000 */
[----:B-12---:R-:W-:-:S03]  /*11830*/  IMAD.MOV R11, RZ, RZ, -R3 ;  /* 0x000000ffff0b7224 */ /* 0x006fc600078e0a03 */
[----:B------:R-:W-:Y:S01]  /*11840*/  IADD3 R9, -R16, UR6, RZ ;  /* 0x0000000610097c10 */ /* 0x000fe2000fffe1ff */
[----:B------:R-:W-:Y:S02]  /*11850*/  IMAD.MOV R10, RZ, RZ, -R2 ;  /* 0x000000ffff0a7224 */ /* 0x000fe400078e0a02 */
        /* <DEDUP_REMOVED lines=25> */
[----:B0-----:R-:W-:Y:S02]  /*119f0*/  IABS R12, R7 ;  /* 0x00000007000c7213 */ /* 0x001fe40000000000 */
        /* <DEDUP_REMOVED lines=28> */
.L_x_9963:
[----:B------:R-:W-:Y:S02]  /*11bc0*/  IMAD.MOV.U32 R17, RZ, RZ, RZ ;  /* 0x000000ffff117224 */ /* 0x000fe400078e00ff */
[----:B------:R-:W-:Y:S02]  /*11bd0*/  IMAD.U32 R16, RZ, RZ, UR6 ;  /* 0x00000006ff107e24 */ /* 0x000fe4000f8e00ff */
[----:B------:R-:W-:-:S07]  /*11be0*/  IMAD.MOV.U32 R18, RZ, RZ, RZ ;  /* 0x000000ffff127224 */ /* 0x000fce00078e00ff */
.L_x_9968:
[----:B------:R-:W-:Y:S01]  /*11bf0*/  ISETP.NE.AND P0, PT, R26, RZ, PT ;  /* 0x000000ff1a00720c */ /* 0x000fe20003f05270 */
[----:B------:R0:W-:Y:S01]  /*11c00*/  STL [R1+0x4], RZ ;  /* 0x000004ff01007387 */ /* 0x0001e20000100800 */
[----:B------:R-:W-:Y:S01]  /*11c10*/  IMAD.MOV.U32 R24, RZ, RZ, 0x1 ;  /* 0x00000001ff187424 */ /* 0x000fe200078e00ff */
[----:B------:R-:W-:-:S10]  /*11c20*/  MOV R22, RZ ;  /* 0x000000ff00167202 */ /* 0x000fd40000000f00 */
        /* <DEDUP_REMOVED lines=12> */
.L_x_10036:
[----:B--2---:R-:W2:Y:S01]  /*11cf0*/  LDC.64 R2, c[0x0][0xc60] ;  /* 0x00031800ff027b82 */ /* 0x004ea20000000a00 */
[----:B------:R-:W-:Y:S01]  /*11d00*/  ULDC.64 UR4, c[0x0][0x208] ;  /* 0x0000820000047ab9 */ /* 0x000fe20000000a00 */
[----:B--2---:R-:W-:-:S05]  /*11d10*/  IMAD.WIDE R2, R19, 0x4, R2 ;  /* 0x0000000413027825 */ /* 0x004fca00078e0202 */
[----:B------:R-:W2:Y:S01]  /*11d20*/  LDG.E R27, desc[UR4][R2.64] ;  /* 0x00000004021b7981 */ /* 0x000ea2000c1e1900 */
[----:B------:R-:W-:Y:S05]  /*11d30*/  YIELD ;  /* 0x0000000000007946 */ /* 0x000fea0003800000 */
[----:B------:R-:W-:Y:S01]  /*11d40*/  ULDC.64 UR4, c[0x0][0xa28] ;  /* 0x00028a0000047ab9 */ /* 0x000fe20000000a00 */
[----:B0-----:R-:W-:Y:S01]  /*11d50*/  IMAD.MOV.U32 R0, RZ, RZ, RZ ;  /* 0x000000ffff007224 */ /* 0x001fe200078e00ff */
[----:B------:R-:W-:Y:S01]  /*11d60*/  ISETP.NE.U32.AND P0, PT, RZ, UR4, PT ;  /* 0x00000004ff007c0c */ /* 0x000fe2000bf05070 */
[----:B------:R-:W-:Y:S01]  /*11d70*/  ULDC.64 UR8, c[0x0][0x208] ;  /* 0x0000820000087ab9 */ /* 0x000fe20000000a00 */
[----:B------:R-:W-:Y:S01]  /*11d80*/  IMAD.MOV.U32 R8, RZ, RZ, RZ ;  /* 0x000000ffff087224 */ /* 0x000fe200078e00ff */
[----:B------:R-:W-:Y:S01]  /*11d90*/  ULDC.64 UR6, c[0x0][0xa08] ;  /* 0x0002820000067ab9 */ /* 0x000fe20000000a00 */
[----:B------:R-:W-:-:S02]  /*11da0*/  ISETP.NE.AND.EX P0, PT, RZ, UR5, PT, P0 ;  /* 0x00000005ff007c0c */ /* 0x000fc4000bf05300 */
[----:B--2---:R-:W-:-:S11]  /*11db0*/  SHF.R.S32.HI R4, RZ, 0x1f, R27 ;  /* 0x0000001fff047819 */ /* 0x004fd6000001141b */
[----:B------:R-:W-:-:S04]  /*11dc0*/  @P0 LEA R2, P1, R27, UR4, 0x2 ;  /* 0x000000041b020c11 */ /* 0x000fc8000f8210ff */
[C-C-:B------:R-:W-:Y:S01]  /*11dd0*/  @P0 LEA.HI.X R3, R27.reuse, UR5, R4.reuse, 0x2, P1 ;  /* 0x000000051b030c11 */ /* 0x140fe200088f1404 */
[----:B------:R-:W-:Y:S02]  /*11de0*/  ULDC.64 UR4, c[0x0][0xa18] ;  /* 0x0002860000047ab9 */ /* 0x000fe40000000a00 */
[----:B------:R-:W-:Y:S01]  /*11df0*/  ISETP.NE.U32.AND P1, PT, RZ, UR4, PT ;  /* 0x00000004ff007c0c */ /* 0x000fe2000bf25070 */
[C---:B------:R-:W-:Y:S01]  /*11e00*/  IMAD.SHL.U32 R29, R27.reuse, 0x4, RZ ;  /* 0x000000041b1d7824 */ /* 0x040fe200078e00ff */
[----:B------:R0:W5:Y:S01]  /*11e10*/  @P0 LDG.E R0, desc[UR8][R2.64] ;  /* 0x0000000802000981 */ /* 0x000162000c1e1900 */
[----:B------:R-:W-:Y:S02]  /*11e20*/  SHF.L.U64.HI R10, R27, 0x2, R4 ;  /* 0x000000021b0a7819 */ /* 0x000fe40000010204 */
[----:B------:R-:W-:-:S03]  /*11e30*/  ISETP.NE.AND.EX P1, PT, RZ, UR5, PT, P1 ;  /* 0x00000005ff007c0c */ /* 0x000fc6000bf25310 */
[----:B------:R-:W-:Y:S10]  /*11e40*/  STL [R1], R10 ;  /* 0x0000000a01007387 */ /* 0x000ff40000100800 */
        /* <DEDUP_REMOVED lines=9> */
[----:B------:R-:W-:-:S05]  /*11ee0*/  IADD3.X R5, R10, UR7, RZ, P0, !PT ;  /* 0x000000070a057c10 */ /* 0x000fca00087fe4ff */
[----:B------:R-:W2:Y:S01]  /*11ef0*/  @P2 LDG.E R8, desc[UR8][R2.64] ;  /* 0x0000000802082981 */ /* 0x000ea2000c1e1900 */
        /* <DEDUP_REMOVED lines=13> */
[----:B0-----:R-:W-:Y:S06]  /*11fd0*/  @P1 BRA `(.L_x_9970) ;  /* 0x0000000000141947 */ /* 0x001fec0003800000 */
[----:B------:R-:W-:Y:S05]  /*11fe0*/  @!P2 BRA `(.L_x_9970) ;  /* 0x000000000010a947 */ /* 0x000fea0003800000 */
[----:B------:R-:W-:Y:S02]  /*11ff0*/  ULDC.64 UR4, c[0x0][0x208] ;  /* 0x0000820000047ab9 */ /* 0x000fe40000000a00 */
[----:B------:R-:W2:Y:S04]  /*12000*/  LDG.E R7, desc[UR4][R2.64] ;  /* 0x0000000402077981 */ /* 0x000ea8000c1e1900 */
[----:B-----5:R-:W2:Y:S02]  /*12010*/  LDG.E R8, desc[UR4][R2.64+0x4] ;  /* 0x0000040402087981 */ /* 0x020ea4000c1e1900 */
[----:B--2---:R-:W-:-:S07]  /*12020*/  IMAD.IADD R8, R8, 0x1, -R7 ;  /* 0x0000000108087824 */ /* 0x004fce00078e0a07 */
.L_x_9970:
[----:B------:R-:W-:Y:S01]  /*12030*/  IMAD.MOV.U32 R23, RZ, RZ, RZ ;  /* 0x000000ffff177224 */ /* 0x000fe200078e00ff */
[----:B------:R-:W-:-:S05]  /*12040*/  ULDC.64 UR4, c[0x0][0x208] ;  /* 0x0000820000047ab9 */ /* 0x000fca0000000a00 */
[----:B------:R-:W2:Y:S01]  /*12050*/  @P0 LDG.E R23, desc[UR4][R4.64] ;  /* 0x0000000404170981 */ /* 0x000ea2000c1e1900 */
[----:B------:R-:W-:Y:S02]  /*12060*/  ULDC.64 UR4, c[0x0][0xa20] ;  /* 0x0002880000047ab9 */ /* 0x000fe40000000a00 */
[----:B------:R-:W-:-:S04]  /*12070*/  ISETP.NE.U32.AND P1, PT, RZ, UR4, PT ;  /* 0x00000004ff007c0c */ /* 0x000fc8000bf25070 */
[----:B------:R-:W-:Y:S02]  /*12080*/  ISETP.NE.AND.EX P1, PT, RZ, UR5, PT, P1 ;  /* 0x00000005ff007c0c */ /* 0x000fe4000bf25310 */
[----:B--2--5:R-:W-:-:S11]  /*12090*/  IADD3 R23, R23, R0, RZ ;  /* 0x0000000017177210 */ /* 0x024fd60007ffe0ff */
[----:B------:R-:W-:Y:S05]  /*120a0*/  @!P1 BRA `(.L_x_9971) ;  /* 0x0000000000149947 */ /* 0x000fea0003800000 */
[----:B------:R-:W-:Y:S01]  /*120b0*/  IADD3 R2, P0, R29, UR4, RZ ;  /* 0x000000041d027c10 */ /* 0x000fe2000ff1e0ff */
[----:B------:R-:W-:-:S03]  /*120c0*/  ULDC.64 UR6, c[0x0][0x208] ;  /* 0x0000820000067ab9 */ /* 0x000fc60000000a00 */
[----:B------:R-:W-:-:S05]  /*120d0*/  IADD3.X R3, R10, UR5, RZ, P0, !PT ;  /* 0x000000050a037c10 */ /* 0x000fca00087fe4ff */
[----:B------:R0:W5:Y:S01]  /*120e0*/  LDG.E R9, desc[UR6][R2.64] ;  /* 0x0000000602097981 */ /* 0x000162000c1e1900 */
[----:B------:R-:W-:Y:S05]  /*120f0*/  BRA `(.L_x_9972) ;  /* 0x0000000000147947 */ /* 0x000fea0003800000 */
.L_x_9971:
[----:B------:R-:W-:Y:S05]  /*12100*/  @!P0 BRA `(.L_x_9972) ;  /* 0x0000000000108947 */ /* 0x000fea0003800000 */
[----:B------:R-:W-:Y:S02]  /*12110*/  ULDC.64 UR4, c[0x0][0x208] ;  /* 0x0000820000047ab9 */ /* 0x000fe40000000a00 */
[----:B------:R-:W2:Y:S04]  /*12120*/  LDG.E R2, desc[UR4][R4.64] ;  /* 0x0000000404027981 */ /* 0x000ea8000c1e1900 */
[----:B------:R-:W2:Y:S02]  /*12130*/  LDG.E R9, desc[UR4][R4.64+0x4] ;  /* 0x0000040404097981 */ /* 0x000ea4000c1e1900 */
[----:B--2---:R-:W-:-:S07]  /*12140*/  IMAD.IADD R9, R9, 0x1, -R2 ;  /* 0x0000000109097824 */ /* 0x004fce00078e0a02 */
.L_x_9972:
[----:B0-----:R-:W-:Y:S01]  /*12150*/  IMAD R3, R17, 0xc0, RZ ;  /* 0x000000c011037824 */ /* 0x001fe200078e02ff */
[----:B------:R-:W-:Y:S01]  /*12160*/  BSSY B6, `(.L_x_9973) ;  /* 0x00002bb000067945 */ /* 0x000fe20003800000 */
[----:B-----5:R-:W-:-:S03]  /*12170*/  IMAD.IADD R9, R9, 0x1, -R0 ;  /* 0x0000000109097824 */ /* 0x020fc600078e0a00 */
[----:B------:R-:W-:Y:S01]  /*12180*/  IADD3 R8, -R8, 0x14f, R3 ;  /* 0x0000014f08087810 */ /* 0x000fe20007ffe103 */
[----:B------:R-:W-:-:S04]  /*12190*/  VIADD R0, R9, 0x8f ;  /* 0x0000008f09007836 */ /* 0x000fc80000000000 */
[----:B------:R-:W-:Y:S02]  /*121a0*/  IMAD.IADD R8, R9, 0x1, R8 ;  /* 0x0000000109087824 */ /* 0x000fe400078e0208 */
        /* <DEDUP_REMOVED lines=9> */
[----:B------:R-:W-:-:S13]  /*12240*/  ISETP.NE.AND P1, PT, R26, RZ, PT ;  /* 0x000000ff1a00720c */ /* 0x000fda0003f25270 */
[----:B------:R-:W-:Y:S05]  /*12250*/  @P1 BRA `(.L_x_9975) ;  /* 0x0000002800ac1947 */ /* 0x000fea0003800000 */
[----:B------:R-:W0:Y:S01]  /*12260*/  S2R R7, SR_LANEID ;  /* 0x0000000000077919 */ /* 0x000e220000000000 */
[----:B------:R-:W-:Y:S01]  /*12270*/  VOTEU.ANY UR4, UPT, PT ;  /* 0x0000000000047886 */ /* 0x000fe200038e0100 */
[----:B------:R-:W2:Y:S01]  /*12280*/  LDC.64 R2, c[0x0][0xc38] ;  /* 0x00030e00ff027b82 */ /* 0x000ea20000000a00 */
[----:B------:R-:W0:Y:S01]  /*12290*/  FLO.U32 R0, UR4 ;  /* 0x0000000400007d00 */ /* 0x000e2200080e0000 */
[----:B------:R-:W-:-:S07]  /*122a0*/  ULDC.64 UR6, c[0x0][0x208] ;  /* 0x0000820000067ab9 */ /* 0x000fce0000000a00 */
        /* <DEDUP_REMOVED lines=9> */
.L_x_9974:
        /* <DEDUP_REMOVED lines=22> */
.L_x_9976:
        /* <DEDUP_REMOVED lines=19> */
.L_x_9978:
        /* <DEDUP_REMOVED lines=16> */
.L_x_9977:
[----:B------:R-:W2:Y:S01]  /*126d0*/  LDL.LU R21, [R1] ;  /* 0x0000000001157983 */ /* 0x000ea20000300800 */
[----:B------:R-:W-:Y:S01]  /*126e0*/  ULDC.64 UR4, c[0x0][0x9f8] ;  /* 0x00027e0000047ab9 */ /* 0x000fe20000000a00 */
[----:B------:R-:W0:Y:S02]  /*126f0*/  LDC R0, c[0x0][0x428] ;  /* 0x00010a00ff007b82 */ /* 0x000e240000000800 */
[----:B------:R-:W3:Y:S01]  /*12700*/  LDL.LU R20, [R1+0x8] ;  /* 0x0000080001147983 */ /* 0x000ee20000300800 */
[----:B------:R-:W-:Y:S01]  /*12710*/  ISETP.NE.U32.AND P0, PT, RZ, UR4, PT ;  /* 0x00000004ff007c0c */ /* 0x000fe2000bf05070 */
[----:B------:R-:W-:Y:S01]  /*12720*/  IMAD.MOV.U32 R6, RZ, RZ, R27 ;  /* 0x000000ffff067224 */ /* 0x000fe200078e001b */
[----:B------:R-:W-:Y:S02]  /*12730*/  ULDC.64 UR6, c[0x0][0x208] ;  /* 0x0000820000067ab9 */ /* 0x000fe40000000a00 */
[----:B------:R-:W-:-:S13]  /*12740*/  ISETP.NE.AND.EX P0, PT, RZ, UR5, PT, P0 ;  /* 0x00000005ff007c0c */ /* 0x000fda000bf05300 */
[----:B------:R-:W-:Y:S02]  /*12750*/  @P0 IADD3 R2, P1, R29, UR4, RZ ;  /* 0x000000041d020c10 */ /* 0x000fe4000ff3e0ff */
[----:B------:R-:W-:-:S13]  /*12760*/  ISETP.NE.AND P6, PT, R26, RZ, PT ;  /* 0x000000ff1a00720c */ /* 0x000fda0003fc5270 */
[----:B------:R-:W-:-:S05]  /*12770*/  VOTEU.ALL UP1, P6 ;  /* 0x00000000003f7886 */ /* 0x000fca0003020000 */
[----:B------:R-:W-:-:S04]  /*12780*/  @!UP1 UIADD3 UR8, UP0, UR36, 0x270, URZ ;  /* 0x0000027024089890 */ /* 0x000fc8000ff1e03f */
[----:B------:R-:W-:-:S03]  /*12790*/  @!UP1 UIADD3.X UR9, URZ, UR37, URZ, UP0, !UPT ;  /* 0x000000253f099290 */ /* 0x000fc600087fe43f */
[----:B------:R-:W-:Y:S01]  /*127a0*/  VOTEU.ALL UP0, P6 ;  /* 0x00000000003f7886 */ /* 0x000fe20003000000 */
[----:B--2---:R-:W-:Y:S01]  /*127b0*/  @P0 IADD3.X R3, R21, UR5, RZ, P1, !PT ;  /* 0x0000000515030c10 */ /* 0x004fe20008ffe4ff */
[----:B------:R-:W-:-:S04]  /*127c0*/  ULDC.64 UR4, c[0x0][0xa00] ;  /* 0x0002800000047ab9 */ /* 0x000fc80000000a00 */
[----:B------:R2:W5:Y:S01]  /*127d0*/  @P0 LDG.E R6, desc[UR6][R2.64] ;  /* 0x0000000602060981 */ /* 0x000562000c1e1900 */
[----:B0-----:R-:W-:Y:S01]  /*127e0*/  ISETP.NE.AND P0, PT, R0, 0x1, PT ;  /* 0x000000010000780c */ /* 0x001fe20003f05270 */
[----:B------:R-:W-:Y:S01]  /*127f0*/  IMAD.MOV.U32 R0, RZ, RZ, R18 ;  /* 0x000000ffff007224 */ /* 0x000fe200078e0012 */
[----:B------:R-:W-:Y:S01]  /*12800*/  PLOP3.LUT P1, PT, P6, PT, PT, 0x8, 0x0 ;  /* 0x000000000000781c */ /* 0x000fe2000372e170 */
[----:B---3--:R-:W-:-:S10]  /*12810*/  IMAD R17, R17, 0xc0, R20 ;  /* 0x000000c011117824 */ /* 0x008fd400078e0214 */
[----:B------:R-:W0:Y:S08]  /*12820*/  @P0 LDC R5, c[0x0][0x42c] ;  /* 0x00010b00ff050b82 */ /* 0x000e300000000800 */
[----:B------:R-:W3:Y:S01]  /*12830*/  @P0 LDC R7, c[0x0][0x430] ;  /* 0x00010c00ff070b82 */ /* 0x000ee20000000800 */
[----:B0-----:R-:W-:-:S05]  /*12840*/  @P0 IMAD.HI.U32 R4, R18, R5, RZ ;  /* 0x0000000512040227 */ /* 0x001fca00078e00ff */
[----:B---3--:R-:W-:Y:S02]  /*12850*/  @P0 SHF.R.U32.HI R0, RZ, R7, R4 ;  /* 0x00000007ff000219 */ /* 0x008fe40000011604 */
[----:B------:R-:W-:-:S04]  /*12860*/  ISETP.NE.U32.AND P0, PT, RZ, UR4, PT ;  /* 0x00000004ff007c0c */ /* 0x000fc8000bf05070 */
[----:B------:R-:W-:-:S04]  /*12870*/  ISETP.NE.AND.EX P0, PT, RZ, UR5, PT, P0 ;  /* 0x00000005ff007c0c */ /* 0x000fc8000bf05300 */
[----:B--2---:R-:W-:-:S09]  /*12880*/  SEL R10, R27, RZ, !P0 ;  /* 0x000000ff1b0a7207 */ /* 0x004fd20004000000 */
.L_x_9979:
        /* <DEDUP_REMOVED lines=14> */
.L_x_9980:
        /* <DEDUP_REMOVED lines=13> */
.L_x_9981:
        /* <DEDUP_REMOVED lines=17> */
.L_x_10052:
[----:B------:R-:W-:Y:S01]  /*12b50*/  UMOV UR4, 0xffffffff ;  /* 0xffffffff00047882 */ /* 0x000fe20000000000 */
[----:B------:R-:W-:Y:S02]  /*12b60*/  SHF.R.S32.HI R9, RZ, 0x1f, R6 ;  /* 0x0000001fff097819 */ /* 0x000fe40000011406 */
[----:B------:R-:W-:Y:S05]  /*12b70*/  BRA.DIV UR4, `(.L_x_9983) ;  /* 0x0000003604287947 */ /* 0x000fea000b800000 */
[----:B------:R-:W-:-:S13]  /*12b80*/  ELECT P6, URZ, PT ;  /* 0x00000000003f782f */ /* 0x000fda00038c0000 */
.L_x_10055:
        /* <DEDUP_REMOVED lines=23> */
.L_x_9985:
[----:B------:R-:W-:Y:S01]  /*12d00*/  IMAD R5, R22, 0x8, R25 ;  /* 0x0000000816057824 */ /* 0x000fe200078e0219 */
[----:B------:R-:W-:-:S04]  /*12d10*/  SHF.L.U32 R4, R24, 0x1f, RZ ;  /* 0x0000001f18047819 */ /* 0x000fc800000006ff */
[----:B------:R-:W2:Y:S02]  /*12d20*/  SYNCS.PHASECHK.TRANS64.TRYWAIT P0, [R5+URZ+0x31c40], R4 ;  /* 0x031c4004050075a7 */ /* 0x000ea4000800017f */
[----:B--2---:R-:W-:Y:S05]  /*12d30*/  @!P0 BRA `(.L_x_9986) ;  /* 0x0000003000d88947 */ /* 0x004fea0003800000 */
.L_x_10056:
        /* <DEDUP_REMOVED lines=9> */
.L_x_9987:
        /* <DEDUP_REMOVED lines=28> */
.L_x_9984:
        /* <DEDUP_REMOVED lines=12> */
[----:B------:R-:W-:Y:S01]  /*13050*/  @P0 R2UR UR12, R18 ;  /* 0x00000000120c02ca */ /* 0x000fe200000e0000 */
[----:B------:R-:W-:Y:S01]  /*13060*/  UMOV UR18, URZ ;  /* 0x0000003f00127c82 */ /* 0x000fe20008000000 */
[----:B------:R-:W-:Y:S01]  /*13070*/  @P0 R2UR UR11, R17 ;  /* 0x00000000110b02ca */ /* 0x000fe200000e0000 */
[----:B------:R-:W-:Y:S01]  /*13080*/  UIADD3 UR16, UR24, 0xda00, URZ ;  /* 0x0000da0018107890 */ /* 0x000fe2000fffe03f */
[----:B------:R-:W-:Y:S01]  /*13090*/  @P0 IMAD.MOV.U32 R4, RZ, RZ, 0x9000 ;  /* 0x00009000ff040424 */ /* 0x000fe200078e00ff */
[----:B------:R-:W-:Y:S01]  /*130a0*/  BAR.SYNC.DEFER_BLOCKING 0x8, 0x1a0 ;  /* 0x0206800000007b1d */ /* 0x000fe20000010000 */
[----:B------:R-:W-:-:S02]  /*130b0*/  UIADD3 UR17, UR24, 0x31c00, URZ ;  /* 0x00031c0018117890 */ /* 0x000fc4000fffe03f */
[----:B------:R-:W-:-:S03]  /*130c0*/  UIADD3 UR8, UR24, 0x10a00, URZ ;  /* 0x00010a0018087890 */ /* 0x000fc6000fffe03f */
[----:B------:R-:W-:Y:S01]  /*130d0*/  UMOV UR14, 0x0 ;  /* 0x00000000000e7882 */ /* 0x000fe20000000000 */
[----:B------:R-:W-:Y:S01]  /*130e0*/  UMOV UR15, 0x12f00000 ;  /* 0x12f00000000f7882 */ /* 0x000fe20000000000 */
[----:B------:R-:W-:Y:S01]  /*130f0*/  UMOV UR10, 0x20 ;  /* 0x00000020000a7882 */ /* 0x000fe20000000000 */
[----:B------:R-:W-:Y:S01]  /*13100*/  UMOV UR9, UR17 ;  /* 0x0000001100097c82 */ /* 0x000fe20008000000 */
[----:B------:R-:W-:Y:S01]  /*13110*/  UMOV UR22, 0x0 ;  /* 0x0000000000167882 */ /* 0x000fe20000000000 */
[----:B------:R-:W-:Y:S01]  /*13120*/  UMOV UR23, 0x12f00000 ;  /* 0x12f0000000177882 */ /* 0x000fe20000000000 */
[----:B------:R-:W-:Y:S01]  /*13130*/  BSSY B0, `(.L_x_9988) ;  /* 0x0000013000007945 */ /* 0x000fe20003800000 */
[----:B------:R3:W-:Y:S01]  /*13140*/  @P0 SYNCS.ARRIVE.TRANS64 RZ, [R25+URZ+0x31c00], R4 ;  /* 0x031c000419ff09a7 */ /* 0x0007e2000800003f */
[----:B------:R-:W-:Y:S01]  /*13150*/  UTMALDG.4D [UR16], [UR4], desc[UR6] ;  /* 0x00000610040075b4 */ /* 0x000fe20008019000 */
[----:B------:R4:W-:Y:S02]  /*13160*/  UTMALDG.4D [UR8], [UR4], desc[UR14] ;  /* 0x00000e08040075b4 */ /* 0x0009e40008019000 */
[----:B----4-:R-:W-:Y:S01]  /*13170*/  @P0 R2UR UR13, R10 ;  /* 0x000000000a0d02ca */ /* 0x010fe200000e0000 */
[----:B------:R-:W-:Y:S01]  /*13180*/  UIADD3 UR8, UR24, 0x13a00, URZ ;  /* 0x00013a0018087890 */ /* 0x000fe2000fffe03f */
[----:B------:R-:W-:Y:S01]  /*13190*/  @P0 R2UR UR12, R18 ;  /* 0x00000000120c02ca */ /* 0x000fe200000e0000 */
[----:B------:R-:W-:Y:S01]  /*131a0*/  UMOV UR10, 0x40 ;  /* 0x00000040000a7882 */ /* 0x000fe20000000000 */
[----:B------:R-:W-:Y:S01]  /*131b0*/  @P0 R2UR UR11, R17 ;  /* 0x00000000110b02ca */ /* 0x000fe200000e0000 */
[----:B------:R-:W-:-:S12]  /*131c0*/  UMOV UR9, UR17 ;  /* 0x0000001100097c82 */ /* 0x000fd80008000000 */
[----:B------:R4:W-:Y:S01]  /*131d0*/  UTMALDG.4D [UR8], [UR4], desc[UR22] ;  /* 0x00001608040075b4 */ /* 0x0009e20008019000 */
[----:B--2---:R-:W-:-:S05]  /*131e0*/  VIADD R5, R5, 0x1 ;  /* 0x0000000105057836 */ /* 0x004fca0000000000 */
[----:B---3--:R-:W-:Y:S01]  /*131f0*/  LEA.HI R4, R5, R5, RZ, 0x1 ;  /* 0x0000000505047211 */ /* 0x008fe200078f08ff */
[----:B------:R4:W-:Y:S03]  /*13200*/  STL [R1+0x4], R5 ;  /* 0x0000040501007387 */ /* 0x0009e60000100800 */
[----:B------:R-:W-:-:S05]  /*13210*/  LOP3.LUT R4, R4, 0xfffffffe, RZ, 0xc0, !PT ;  /* 0xfffffffe04047812 */ /* 0x000fca00078ec0ff */
[----:B------:R-:W-:-:S05]  /*13220*/  IMAD.IADD R4, R5, 0x1, -R4 ;  /* 0x0000000105047824 */ /* 0x000fca00078e0a04 */
[----:B------:R-:W-:-:S04]  /*13230*/  SHF.L.U32 R4, R4, 0x1f, RZ ;  /* 0x0000001f04047819 */ /* 0x000fc800000006ff */
[----:B------:R-:W2:Y:S02]  /*13240*/  SYNCS.PHASECHK.TRANS64.TRYWAIT P0, [R25+URZ+0x31c20], R4 ;  /* 0x031c2004190075a7 */ /* 0x000ea4000800017f */
[----:B--2-4-:R-:W-:Y:S05]  /*13250*/  @!P0 BRA `(.L_x_9989) ;  /* 0x0000002c00a48947 */ /* 0x014fea0003800000 */
.L_x_10057:
[----:B------:R-:W-:Y:S05]  /*13260*/  BSYNC B0 ;  /* 0x0000000000007941 */ /* 0x000fea0003800000 */
.L_x_9988:
[----:B------:R-:W-:Y:S01]  /*13270*/  ISETP.GE.AND P0, PT, R28, 0x2, PT ;  /* 0x000000021c00780c */ /* 0x000fe20003f06270 */
[----:B------:R-:W-:-:S12]  /*13280*/  BSSY B0, `(.L_x_9990) ;  /* 0x0000166000007945 */ /* 0x000fd80003800000 */
[----:B------:R-:W-:Y:S05]  /*13290*/  @!P0 BRA `(.L_x_9991) ;  /* 0x0000001400908947 */ /* 0x000fea0003800000 */
[C---:B--2---:R-:W-:Y:S01]  /*132a0*/  LOP3.LUT R4, R28.reuse, 0x1, RZ, 0xc0, !PT ;  /* 0x000000011c047812 */ /* 0x044fe200078ec0ff */
[----:B------:R-:W-:Y:S01]  /*132b0*/  VIADD R11, R28, 0xfffffffe ;  /* 0xfffffffe1c0b7836 */ /* 0x000fe20000000000 */
[----:B------:R-:W-:Y:S02]  /*132c0*/  BSSY B1, `(.L_x_9992) ;  /* 0x0000078000017945 */ /* 0x000fe40003800000 */
[----:B------:R-:W-:Y:S01]  /*132d0*/  ISETP.NE.U32.AND P0, PT, R4, 0x1, PT ;  /* 0x000000010400780c */ /* 0x000fe20003f05070 */
[----:B------:R-:W-:-:S12]  /*132e0*/  IMAD.MOV.U32 R10, RZ, RZ, R11 ;  /* 0x000000ffff0a7224 */ /* 0x000fd800078e000b */
[----:B------:R-:W-:Y:S05]  /*132f0*/  @!P0 BRA `(.L_x_9993) ;  /* 0x0000000400d08947 */ /* 0x000fea0003800000 */
        /* <DEDUP_REMOVED lines=8> */
[----:B------:R-:W-:Y:S01]  /*13380*/  IMAD.MOV.U32 R4, RZ, RZ, R8 ;  /* 0x000000ffff047224 */ /* 0x000fe200078e0008 */
[----:B------:R-:W-:Y:S02]  /*13390*/  MOV R10, R11 ;  /* 0x0000000b000a7202 */ /* 0x000fe40000000f00 */
        /* <DEDUP_REMOVED lines=21> */
.L_x_9996:
[----:B0-----:R-:W-:Y:S01]  /*134f0*/  IMAD R3, R12, 0x8, R25 ;  /* 0x000000080c037824 */ /* 0x001fe200078e0219 */
[----:B------:R-:W-:-:S04]  /*13500*/  SHF.L.U32 R2, R13, 0x1f, RZ ;  /* 0x0000001f0d027819 */ /* 0x000fc800000006ff */
[----:B------:R-:W0:Y:S02]  /*13510*/  SYNCS.PHASECHK.TRANS64.TRYWAIT P0, [R3+URZ+0x31c40], R2 ;  /* 0x031c4002030075a7 */ /* 0x000e24000800017f */
[----:B0-----:R-:W-:Y:S05]  /*13520*/  @!P0 BRA `(.L_x_9997) ;  /* 0x0000002c00048947 */ /* 0x001fea0003800000 */
.L_x_10058:
[----:B------:R-:W2:Y:S02]  /*13530*/  S2R R5, SR_TID.X ;  /* 0x0000000000057919 */ /* 0x000ea40000002100 */
[----:B--2---:R-:W-:-:S04]  /*13540*/  LOP3.LUT R5, R5, 0x7f, RZ, 0xc0, !PT ;  /* 0x0000007f05057812 */ /* 0x004fc800078ec0ff */
[----:B------:R-:W-:-:S13]  /*13550*/  ISETP.NE.AND P1, PT, R5, RZ, PT ;  /* 0x000000ff0500720c */ /* 0x000fda0003f25270 */
[----:B------:R-:W-:Y:S05]  /*13560*/  @P1 BRA `(.L_x_9998) ;  /* 0x0000000000141947 */ /* 0x000fea0003800000 */
[----:B------:R-:W-:Y:S01]  /*13570*/  ISETP.NE.AND P0, PT, R26, RZ, PT ;  /* 0x000000ff1a00720c */ /* 0x000fe20003f05270 */
[----:B0-----:R-:W-:-:S04]  /*13580*/  IMAD.MOV.U32 R2, RZ, RZ, 0x6c00 ;  /* 0x00006c00ff027424 */ /* 0x001fc800078e00ff */
[----:B------:R2:W-:Y:S08]  /*13590*/  SYNCS.ARRIVE.TRANS64 RZ, [R3+URZ+0x31c30], R2 ;  /* 0x031c300203ff79a7 */ /* 0x0005f0000800003f */
[----:B------:R-:W-:Y:S05]  /*135a0*/  @!P0 BRA `(.L_x_9998) ;  /* 0x0000000000048947 */ /* 0x000fea0003800000 */
[----:B------:R-:W-:Y:S01]  /*135b0*/  BPT.TRAP 0x1 ;  /* 0x000000040000795c */ /* 0x000fe20000300000 */
.L_x_9998:
        /* <DEDUP_REMOVED lines=31> */
.L_x_10059:
[----:B------:R-:W-:Y:S05]  /*137b0*/  @P1 BRA `(.L_x_10000) ;  /* 0x0000000000181947 */ /* 0x000fea0003800000 */
[----:B------:R-:W-:Y:S01]  /*137c0*/  ISETP.NE.AND P0, PT, R26, RZ, PT ;  /* 0x000000ff1a00720c */ /* 0x000fe20003f05270 */
[----:B0-----:R-:W-:Y:S01]  /*137d0*/  IMAD R2, R22, 0x8, R25 ;  /* 0x0000000816027824 */ /* 0x001fe200078e0219 */
[----:B------:R-:W-:-:S04]  /*137e0*/  MOV R3, 0x6c00 ;  /* 0x00006c0000037802 */ /* 0x000fc80000000f00 */
[----:B------:R2:W-:Y:S07]  /*137f0*/  SYNCS.ARRIVE.TRANS64 RZ, [R2+URZ+0x31c50], R3 ;  /* 0x031c500302ff79a7 */ /* 0x0005ee000800003f */
[----:B------:R-:W-:Y:S05]  /*13800*/  @!P0 BRA `(.L_x_10000) ;  /* 0x0000000000048947 */ /* 0x000fea0003800000 */
[----:B------:R-:W-:Y:S01]  /*13810*/  BPT.TRAP 0x1 ;  /* 0x000000040000795c */ /* 0x000fe20000300000 */
.L_x_10000:
        /* <DEDUP_REMOVED lines=30> */
.L_x_9995:
[----:B------:R-:W-:Y:S05]  /*13a00*/  BSYNC B2 ;  /* 0x0000000000027941 */ /* 0x000fea0003800000 */
.L_x_9994:
[----:B------:R-:W-:Y:S02]  /*13a10*/  VIADD R10, R28, 0xfffffffd ;  /* 0xfffffffd1c0a7836 */ /* 0x000fe40000000000 */
[----:B------:R-:W-:Y:S02]  /*13a20*/  IMAD.MOV.U32 R22, RZ, RZ, R12 ;  /* 0x000000ffff167224 */ /* 0x000fe400078e000c */
[----:B------:R-:W-:-:S07]  /*13a30*/  IMAD.MOV.U32 R24, RZ, RZ, R13 ;  /* 0x000000ffff187224 */ /* 0x000fce00078e000d */
.L_x_9993:
[----:B------:R-:W-:Y:S05]  /*13a40*/  BSYNC B1 ;  /* 0x0000000000017941 */ /* 0x000fea0003800000 */
.L_x_9992:
[----:B------:R-:W-:-:S13]  /*13a50*/  ISETP.NE.AND P0, PT, R11, RZ, PT ;  /* 0x000000ff0b00720c */ /* 0x000fda0003f05270 */
[----:B------:R-:W-:Y:S05]  /*13a60*/  @!P0 BRA `(.L_x_9991) ;  /* 0x0000000c009c8947 */ /* 0x000fea0003800000 */
[----:B------:R-:W-:-:S07]  /*13a70*/  IMAD.MOV.U32 R4, RZ, RZ, R8 ;  /* 0x000000ffff047224 */ /* 0x000fce00078e0008 */
.L_x_10015:
[----:B------:R-:W-:Y:S01]  /*13a80*/  VIADD R11, R22, 0x1 ;  /* 0x00000001160b7836 */ /* 0x000fe20000000000 */
[----:B------:R-:W-:Y:S05]  /*13a90*/  YIELD ;  /* 0x0000000000007946 */ /* 0x000fea0003800000 */
[----:B------:R-:W-:Y:S01]  /*13aa0*/  ISETP.NE.AND P0, PT, R11, 0x2, PT ;  /* 0x000000020b00780c */ /* 0x000fe20003f05270 */
[----:B------:R-:W-:Y:S03]  /*13ab0*/  BSSY B1, `(.L_x_10001) ;  /* 0x000006d000017945 */ /* 0x000fe60003800000 */
[----:B------:R-:W-:-:S02]  /*13ac0*/  SEL R3, RZ, 0x1, P0 ;  /* 0x00000001ff037807 */ /* 0x000fc40000000000 */
        /* <DEDUP_REMOVED lines=9> */
[----:B------:R-:W-:Y:S01]  /*13b60*/  MOV R15, R10 ;  /* 0x0000000a000f7202 */ /* 0x000fe20000000f00 */
        /* <DEDUP_REMOVED lines=17> */
.L_x_10003:
[----:B------:R-:W-:Y:S01]  /*13c80*/  IMAD R3, R11, 0x8, R25 ;  /* 0x000000080b037824 */ /* 0x000fe200078e0219 */
[----:B------:R-:W-:-:S04]  /*13c90*/  SHF.L.U32 R2, R12, 0x1f, RZ ;  /* 0x0000001f0c027819 */ /* 0x000fc800000006ff */
[----:B------:R-:W2:Y:S02]  /*13ca0*/  SYNCS.PHASECHK.TRANS64.TRYWAIT P0, [R3+URZ+0x31c40], R2 ;  /* 0x031c4002030075a7 */ /* 0x000ea4000800017f */
[----:B--2---:R-:W-:Y:S05]  /*13cb0*/  @!P0 BRA `(.L_x_10004) ;  /* 0x0000002400488947 */ /* 0x004fea0003800000 */
.L_x_10060:
        /* <DEDUP_REMOVED lines=9> */
.L_x_10005:
        /* <DEDUP_REMOVED lines=31> */
.L_x_10061:
[----:B------:R-:W-:Y:S05]  /*13f40*/  @P0 BRA `(.L_x_10007) ;  /* 0x0000000000140947 */ /* 0x000fea0003800000 */
[----:B------:R-:W-:Y:S01]  /*13f50*/  ISETP.NE.AND P1, PT, R26, RZ, PT ;  /* 0x000000ff1a00720c */ /* 0x000fe20003f25270 */
[----:B------:R-:W-:-:S04]  /*13f60*/  IMAD.MOV.U32 R2, RZ, RZ, 0x6c00 ;  /* 0x00006c00ff027424 */ /* 0x000fc800078e00ff */
[----:B------:R2:W-:Y:S08]  /*13f70*/  SYNCS.ARRIVE.TRANS64 RZ, [R3+URZ+0x50], R2 ;  /* 0x0000500203ff79a7 */ /* 0x0005f0000800003f */
[----:B------:R-:W-:Y:S05]  /*13f80*/  @!P1 BRA `(.L_x_10007) ;  /* 0x0000000000049947 */ /* 0x000fea0003800000 */
[----:B------:R-:W-:Y:S01]  /*13f90*/  BPT.TRAP 0x1 ;  /* 0x000000040000795c */ /* 0x000fe20000300000 */
.L_x_10007:
        /* <DEDUP_REMOVED lines=12> */
[----:B------:R-:W-:Y:S01]  /*14060*/  IMAD.MOV.U32 R7, RZ, RZ, R13 ;  /* 0x000000ffff077224 */ /* 0x000fe200078e000d */
[----:B------:R-:W-:-:S03]  /*14070*/  MOV R8, R4 ;  /* 0x0000000400087202 */ /* 0x000fc60000000f00 */
        /* <DEDUP_REMOVED lines=16> */
.L_x_10002:
[----:B------:R-:W-:Y:S05]  /*14180*/  BSYNC B1 ;  /* 0x0000000000017941 */ /* 0x000fea0003800000 */
.L_x_10001:
[----:B------:R-:W-:Y:S01]  /*14190*/  VIADD R22, R11, 0x1 ;  /* 0x000000010b167836 */ /* 0x000fe20000000000 */
[----:B------:R-:W-:Y:S04]  /*141a0*/  BSSY B1, `(.L_x_10008) ;  /* 0x000006f000017945 */ /* 0x000fe80003800000 */
[----:B------:R-:W-:-:S04]  /*141b0*/  ISETP.NE.AND P0, PT, R22, 0x2, PT ;  /* 0x000000021600780c */ /* 0x000fc80003f05270 */
[----:B0-2---:R-:W-:Y:S02]  /*141c0*/  SEL R3, RZ, 0x1, P0 ;  /* 0x00000001ff037807 */ /* 0x005fe40000000000 */
        /* <DEDUP_REMOVED lines=27> */
.L_x_10010:
[----:B------:R-:W-:Y:S01]  /*14380*/  IMAD R2, R22, 0x8, R25 ;  /* 0x0000000816027824 */ /* 0x000fe200078e0219 */
[----:B------:R-:W-:-:S04]  /*14390*/  SHF.L.U32 R3, R24, 0x1f, RZ ;  /* 0x0000001f18037819 */ /* 0x000fc800000006ff */
[----:B------:R-:W2:Y:S02]  /*143a0*/  SYNCS.PHASECHK.TRANS64.TRYWAIT P0, [R2+URZ+0x31c40], R3 ;  /* 0x031c4003020075a7 */ /* 0x000ea4000800017f */
[----:B--2---:R-:W-:Y:S05]  /*143b0*/  @!P0 BRA `(.L_x_10011) ;  /* 0x0000001c00b08947 */ /* 0x004fea0003800000 */
.L_x_10062:
        /* <DEDUP_REMOVED lines=9> */
.L_x_10012:
[----:B0-2---:R-:W-:Y:S01]  /*14450*/  IMAD R2, R22, 0x6c00, R25 ;  /* 0x00006c0016027824 */ /* 0x005fe200078e0219 */
        /* <DEDUP_REMOVED lines=9> */
[----:B------:R-:W-:Y:S01]  /*144f0*/  UMOV UR7, 0x14f00000 ;  /* 0x14f0000000077882 */ /* 0x000fe20000000000 */
[----:B------:R-:W-:Y:S01]  /*14500*/  LEA R3, R22, R2, 0x3 ;  /* 0x0000000216037211 */ /* 0x000fe200078e18ff */
[----:B------:R-:W-:Y:S01]  /*14510*/  UMOV UR17, 0x20 ;  /* 0x0000002000117882 */ /* 0x000fe20000000000 */
[----:B------:R-:W-:Y:S01]  /*14520*/  UMOV UR18, 0x40 ;  /* 0x0000004000127882 */ /* 0x000fe20000000000 */
[----:B------:R-:W-:Y:S01]  /*14530*/  IMAD R2, R11, 0x8, R2 ;  /* 0x000000080b027824 */ /* 0x000fe200078e0202 */
[----:B------:R-:W-:Y:S01]  /*14540*/  R2UR UR9, R3 ;  /* 0x00000000030972ca */ /* 0x000fe200000e0000 */
[----:B------:R-:W-:Y:S01]  /*14550*/  UIMAD UR11, UR11, 0x90, UR5 ;  /* 0x000000900b0b78a4 */ /* 0x000fe2000f8e0205 */
        /* <DEDUP_REMOVED lines=16> */
.L_x_10063:
[----:B------:R-:W-:Y:S05]  /*14660*/  @P0 BRA `(.L_x_10014) ;  /* 0x0000000000140947 */ /* 0x000fea0003800000 */
[----:B------:R-:W-:Y:S01]  /*14670*/  ISETP.NE.AND P1, PT, R26, RZ, PT ;  /* 0x000000ff1a00720c */ /* 0x000fe20003f25270 */
[----:B0-----:R-:W-:-:S04]  /*14680*/  IMAD.MOV.U32 R3, RZ, RZ, 0x6c00 ;  /* 0x00006c00ff037424 */ /* 0x001fc800078e00ff */
[----:B------:R2:W-:Y:S08]  /*14690*/  SYNCS.ARRIVE.TRANS64 RZ, [R2+URZ+0x50], R3 ;  /* 0x0000500302ff79a7 */ /* 0x0005f0000800003f */
[----:B------:R-:W-:Y:S05]  /*146a0*/  @!P1 BRA `(.L_x_10014) ;  /* 0x0000000000049947 */ /* 0x000fea0003800000 */
[----:B------:R-:W-:Y:S01]  /*146b0*/  BPT.TRAP 0x1 ;  /* 0x000000040000795c */ /* 0x000fe20000300000 */
.L_x_10014:
        /* <DEDUP_REMOVED lines=29> */
.L_x_10009:
[----:B------:R-:W-:Y:S05]  /*14890*/  BSYNC B1 ;  /* 0x0000000000017941 */ /* 0x000fea0003800000 */
.L_x_10008:
[C---:B------:R-:W-:Y:S01]  /*148a0*/  ISETP.GT.AND P0, PT, R10.reuse, 0x1, PT ;  /* 0x000000010a00780c */ /* 0x040fe20003f04270 */
[----:B0-2---:R-:W-:-:S04]  /*148b0*/  VIADD R2, R10, 0xfffffffe ;  /* 0xfffffffe0a027836 */ /* 0x005fc80000000000 */
[----:B------:R-:W-:-:S08]  /*148c0*/  IMAD.MOV.U32 R10, RZ, RZ, R2 ;  /* 0x000000ffff0a7224 */ /* 0x000fd000078e0002 */
[----:B------:R-:W-:Y:S05]  /*148d0*/  @P0 BRA `(.L_x_10015) ;  /* 0xfffffff000680947 */ /* 0x000fea000383ffff */
.L_x_9991:
[----:B------:R-:W-:Y:S05]  /*148e0*/  BSYNC B0 ;  /* 0x0000000000007941 */ /* 0x000fea0003800000 */
.L_x_9990:
[----:B------:R-:W-:Y:S01]  /*148f0*/  ISETP.NE.AND P0, PT, R26, RZ, PT ;  /* 0x000000ff1a00720c */ /* 0x000fe20003f05270 */
[----:B------:R-:W-:-:S12]  /*14900*/  BSSY B0, `(.L_x_10016) ;  /* 0x000000f000007945 */ /* 0x000fd80003800000 */
[----:B------:R-:W-:Y:S05]  /*14910*/  @P0 BRA `(.L_x_10017) ;  /* 0x0000000000340947 */ /* 0x000fea0003800000 */
[----:B------:R-:W3:Y:S01]  /*14920*/  S2R R9, SR_LANEID ;  /* 0x0000000000097919 */ /* 0x000ee20000000000 */
[----:B------:R-:W-:Y:S01]  /*14930*/  VOTEU.ANY UR4, UPT, PT ;  /* 0x0000000000047886 */ /* 0x000fe200038e0100 */
[----:B------:R-:W4:Y:S01]  /*14940*/  LDC.64 R2, c[0x0][0xc38] ;  /* 0x00030e00ff027b82 */ /* 0x000f220000000a00 */
[----:B--2---:R-:W3:Y:S01]  /*14950*/  FLO.U32 R4, UR4 ;  /* 0x0000000400047d00 */ /* 0x004ee200080e0000 */
[----:B------:R-:W-:-:S07]  /*14960*/  ULDC.64 UR6, c[0x0][0x208] ;  /* 0x0000820000067ab9 */ /* 0x000fce0000000a00 */
[----:B------:R-:W4:Y:S01]  /*14970*/  POPC R5, UR4 ;  /* 0x0000000400057d09 */ /* 0x000f220008000000 */
[----:B---3--:R-:W-:-:S13]  /*14980*/  ISETP.EQ.U32.AND P0, PT, R4, R9, PT ;  /* 0x000000090400720c */ /* 0x008fda0003f02070 */
[----:B----4-:R-:W2:Y:S01]  /*14990*/  @P0 ATOMG.E.ADD.STRONG.GPU PT, R3, desc[UR6][R2.64], R5 ;  /* 0x00000005020309a8 */ /* 0x010ea200081ee1c6 */
[----:B------:R-:W3:Y:S02]  /*149a0*/  S2R R6, SR_LTMASK ;  /* 0x0000000000067919 */ /* 0x000ee40000003900 */
[----:B---3--:R-:W-:-:S04]  /*149b0*/  LOP3.LUT R6, R6, UR4, RZ, 0xc0, !PT ;  /* 0x0000000406067c12 */ /* 0x008fc8000f8ec0ff */
[----:B------:R-:W3:Y:S01]  /*149c0*/  POPC R9, R6 ;  /* 0x0000000600097309 */ /* 0x000ee20000000000 */
[----:B--2---:R-:W3:Y:S02]  /*149d0*/  SHFL.IDX PT, R4, R3, R4, 0x1f ;  /* 0x00001f0403047589 */ /* 0x004ee400000e0000 */
[----:B---3--:R-:W-:-:S07]  /*149e0*/  IADD3 R16, R4, UR38, R9 ;  /* 0x0000002604107c10 */ /* 0x008fce000fffe009 */
.L_x_10017:
[----:B------:R-:W-:Y:S05]  /*149f0*/  BSYNC B0 ;  /* 0x0000000000007941 */ /* 0x000fea0003800000 */
.L_x_10016:
[----:B------:R-:W-:Y:S04]  /*14a00*/  BSSY B0, `(.L_x_10018) ;  /* 0x000002b000007945 */ /* 0x000fe80003800000 */
[----:B------:R-:W-:Y:S05]  /*14a10*/  @!P6 BRA `(.L_x_10019) ;  /* 0x0000000000a4e947 */ /* 0x000fea0003800000 */
[----:B------:R-:W-:Y:S01]  /*14a20*/  IMAD R3, R22, 0x8, R25 ;  /* 0x0000000816037824 */ /* 0x000fe200078e0219 */
[----:B------:R-:W-:-:S04]  /*14a30*/  SHF.L.U32 R2, R24, 0x1f, RZ ;  /* 0x0000001f18027819 */ /* 0x000fc800000006ff */
[----:B------:R-:W3:Y:S02]  /*14a40*/  SYNCS.PHASECHK.TRANS64.TRYWAIT P0, [R3+URZ+0x31c60], R2 ;  /* 0x031c6002030075a7 */ /* 0x000ee4000800017f */
[----:B---3--:R-:W-:Y:S05]  /*14a50*/  @!P0 BRA `(.L_x_10020) ;  /* 0x0000001800308947 */ /* 0x008fea0003800000 */
.L_x_10064:
[----:B--2---:R-:W2:Y:S02]  /*14a60*/  S2R R4, SR_TID.X ;  /* 0x0000000000047919 */ /* 0x004ea40000002100 */
[----:B--2---:R-:W-:-:S04]  /*14a70*/  LOP3.LUT R4, R4, 0x7f, RZ, 0xc0, !PT ;  /* 0x0000007f04047812 */ /* 0x004fc800078ec0ff */
[----:B------:R-:W-:-:S13]  /*14a80*/  ISETP.NE.AND P0, PT, R4, RZ, PT ;  /* 0x000000ff0400720c */ /* 0x000fda0003f05270 */
[----:B------:R-:W-:Y:S05]  /*14a90*/  @P0 BRA `(.L_x_10021) ;  /* 0x0000000000140947 */ /* 0x000fea0003800000 */
[----:B------:R-:W-:Y:S01]  /*14aa0*/  ISETP.NE.AND P1, PT, R26, RZ, PT ;  /* 0x000000ff1a00720c */ /* 0x000fe20003f25270 */
[----:B---3--:R-:W-:-:S04]  /*14ab0*/  IMAD.MOV.U32 R2, RZ, RZ, 0x6c00 ;  /* 0x00006c00ff027424 */ /* 0x008fc800078e00ff */
[----:B------:R2:W-:Y:S08]  /*14ac0*/  SYNCS.ARRIVE.TRANS64 RZ, [R3+URZ+0x31c50], R2 ;  /* 0x031c500203ff79a7 */ /* 0x0005f0000800003f */
[----:B------:R-:W-:Y:S05]  /*14ad0*/  @!P1 BRA `(.L_x_10021) ;  /* 0x0000000000049947 */ /* 0x000fea0003800000 */
[----:B------:R-:W-:Y:S01]  /*14ae0*/  BPT.TRAP 0x1 ;  /* 0x000000040000795c */ /* 0x000fe20000300000 */
.L_x_10021:
        /* <DEDUP_REMOVED lines=28> */
.L_x_10019:
[----:B------:R-:W-:Y:S05]  /*14cb0*/  BSYNC B0 ;  /* 0x0000000000007941 */ /* 0x000fea0003800000 */
.L_x_10018:
[----:B------:R-:W-:-:S05]  /*14cc0*/  VIADD R22, R22, 0x1 ;  /* 0x0000000116167836 */ /* 0x000fca0000000000 */
[----:B------:R-:W-:-:S04]  /*14cd0*/  ISETP.NE.AND P0, PT, R22, 0x2, PT ;  /* 0x000000021600780c */ /* 0x000fc80003f05270 */
[----:B--23--:R-:W-:Y:S02]  /*14ce0*/  SEL R3, RZ, 0x1, P0 ;  /* 0x00000001ff037807 */ /* 0x00cfe40000000000 */
[----:B------:R-:W-:Y:S02]  /*14cf0*/  SEL R22, R22, RZ, P0 ;  /* 0x000000ff16167207 */ /* 0x000fe40000000000 */
[----:B------:R-:W-:-:S07]  /*14d00*/  LOP3.LUT R24, R24, R3, RZ, 0x3c, !PT ;  /* 0x0000000318187212 */ /* 0x000fce00078e3cff */
.L_x_9975:
[----:B------:R-:W-:Y:S05]  /*14d10*/  BSYNC B6 ;  /* 0x0000000000067941 */ /* 0x000fea0003800000 */
.L_x_9973:
[----:B------:R-:W-:-:S03]  /*14d20*/  UMOV UR4, 0xffffffff ;  /* 0xffffffff00047882 */ /* 0x000fc60000000000 */
[----:B------:R-:W-:Y:S05]  /*14d30*/  BRA.DIV UR4, `(.L_x_10022) ;  /* 0x00000016048c7947 */ /* 0x000fea000b800000 */
[----:B------:R2:W3:Y:S04]  /*14d40*/  SHFL.IDX PT, R4, R16, RZ, 0x1f ;  /* 0x00001fff10047589 */ /* 0x0004e800000e0000 */
[----:B------:R2:W4:Y:S02]  /*14d50*/  SHFL.IDX PT, R5, R16, 0x1, 0x1f ;  /* 0x00201f0010057f89 */ /* 0x00052400000e0000 */
.L_x_10068:
[----:B------:R-:W-:Y:S01]  /*14d60*/  ULDC UR4, c[0x0][0xc14] ;  /* 0x0003050000047ab9 */ /* 0x000fe20000000800 */
[C---:B------:R-:W-:Y:S01]  /*14d70*/  ISETP.NE.AND P0, PT, R26.reuse, 0x1f, PT ;  /* 0x0000001f1a00780c */ /* 0x040fe20003f05270 */
[----:B------:R-:W-:Y:S01]  /*14d80*/  IMAD.U32 R0, RZ, RZ, UR4 ;  /* 0x00000004ff007e24 */ /* 0x000fe2000f8e00ff */
[----:B------:R-:W-:Y:S01]  /*14d90*/  IADD3 R7, R26, R19, RZ ;  /* 0x000000131a077210 */ /* 0x000fe20007ffe0ff */
[----:B------:R-:W-:Y:S01]  /*14da0*/  BSSY B0, `(.L_x_10023) ;  /* 0x0000008000007945 */ /* 0x000fe20003800000 */
[----:B------:R-:W-:Y:S02]  /*14db0*/  IMAD.MOV.U32 R2, RZ, RZ, RZ ;  /* 0x000000ffff027224 */ /* 0x000fe400078e00ff */
[----:B------:R-:W-:-:S13]  /*14dc0*/  ISETP.GE.OR P0, PT, R7, R0, !P0 ;  /* 0x000000000700720c */ /* 0x000fda0004706670 */
[----:B------:R-:W-:Y:S05]  /*14dd0*/  @P0 BRA `(.L_x_10024) ;  /* 0x0000000000100947 */ /* 0x000fea0003800000 */
[----:B------:R-:W0:Y:S01]  /*14de0*/  LDC.64 R2, c[0x0][0xc58] ;  /* 0x00031600ff027b82 */ /* 0x000e220000000a00 */
[----:B------:R-:W-:Y:S01]  /*14df0*/  ULDC.64 UR4, c[0x0][0x208] ;  /* 0x0000820000047ab9 */ /* 0x000fe20000000a00 */
[----:B0-----:R-:W-:-:S06]  /*14e00*/  IMAD.WIDE R2, R7, 0x4, R2 ;  /* 0x0000000407027825 */ /* 0x001fcc00078e0202 */
[----:B------:R0:W5:Y:S02]  /*14e10*/  LDG.E R2, desc[UR4][R2.64] ;  /* 0x0000000402027981 */ /* 0x000164000c1e1900 */
.L_x_10024:
[----:B------:R-:W-:Y:S05]  /*14e20*/  BSYNC B0 ;  /* 0x0000000000007941 */ /* 0x000fea0003800000 */
.L_x_10023:
        /* <DEDUP_REMOVED lines=22> */
[----:B------:R0:W0:Y:S02]  /*14f90*/  SHFL.IDX PT, R14, R8, 0x1f, 0x1f ;  /* 0x03e01f00080e7f89 */ /* 0x00002400000e0000 */
.L_x_10076:
[----:B------:R-:W-:Y:S02]  /*14fa0*/  ULDC UR4, c[0x0][0xc10] ;  /* 0x0003040000047ab9 */ /* 0x000fe40000000800 */
[----:B------:R-:W-:-:S04]  /*14fb0*/  IMAD.U32 R7, RZ, RZ, UR4 ;  /* 0x00000004ff077e24 */ /* 0x000fc8000f8e00ff */
[----:B0-----:R-:W-:-:S04]  /*14fc0*/  IMAD R14, R14, R7, RZ ;  /* 0x000000070e0e7224 */ /* 0x001fc800078e02ff */
[----:B----4-:R-:W-:-:S05]  /*14fd0*/  IMAD.IADD R5, R5, 0x1, R14 ;  /* 0x0000000105057824 */ /* 0x010fca00078e020e */
[----:B---3--:R-:W-:-:S13]  /*14fe0*/  ISETP.GT.AND P0, PT, R5, R4, PT ;  /* 0x000000040500720c */ /* 0x008fda0003f04270 */
[----:B------:R-:W-:Y:S05]  /*14ff0*/  @P0 BRA `(.L_x_10026) ;  /* 0x0000000000b00947 */ /* 0x000fea0003800000 */
[----:B------:R-:W0:Y:S02]  /*15000*/  LDC R0, c[0x0][0xc14] ;  /* 0x00030500ff007b82 */ /* 0x000e240000000800 */
.L_x_10031:
[----:B------:R-:W-:-:S04]  /*15010*/  IADD3 R19, R19, 0x1f, RZ ;  /* 0x0000001f13137810 */ /* 0x000fc80007ffe0ff */
[----:B0-----:R-:W-:-:S13]  /*15020*/  ISETP.GE.AND P0, PT, R19, R0, PT ;  /* 0x000000001300720c */ /* 0x001fda0003f06270 */
[----:B------:R-:W-:Y:S05]  /*15030*/  @P0 BRA `(.L_x_10027) ;  /* 0x0000000400ec0947 */ /* 0x000fea0003800000 */
[C---:B------:R-:W-:Y:S01]  /*15040*/  IMAD.IADD R7, R26.reuse, 0x1, R19 ;  /* 0x000000011a077824 */ /* 0x040fe200078e0213 */
[----:B------:R-:W-:Y:S01]  /*15050*/  ISETP.NE.AND P1, PT, R26, 0x1f, PT ;  /* 0x0000001f1a00780c */ /* 0x000fe20003f25270 */
        /* <DEDUP_REMOVED lines=8> */
.L_x_10029:
[----:B------:R-:W-:Y:S05]  /*150e0*/  BSYNC B0 ;  /* 0x0000000000007941 */ /* 0x000fea0003800000 */
.L_x_10028:
        /* <DEDUP_REMOVED lines=22> */
[----:B------:R0:W3:Y:S02]  /*15250*/  SHFL.IDX PT, R14, R8, 0x1f, 0x1f ;  /* 0x03e01f00080e7f89 */ /* 0x0000e400000e0000 */
.L_x_10084:
[----:B------:R-:W-:Y:S02]  /*15260*/  ULDC UR4, c[0x0][0xc10] ;  /* 0x0003040000047ab9 */ /* 0x000fe40000000800 */
[----:B------:R-:W-:-:S04]  /*15270*/  IMAD.U32 R7, RZ, RZ, UR4 ;  /* 0x00000004ff077e24 */ /* 0x000fc8000f8e00ff */
[----:B---3--:R-:W-:-:S04]  /*15280*/  IMAD R14, R14, R7, RZ ;  /* 0x000000070e0e7224 */ /* 0x008fc800078e02ff */
[----:B------:R-:W-:-:S05]  /*15290*/  IMAD.IADD R5, R14, 0x1, R5 ;  /* 0x000000010e057824 */ /* 0x000fca00078e0205 */
[----:B------:R-:W-:-:S13]  /*152a0*/  ISETP.GT.AND P0, PT, R5, R4, PT ;  /* 0x000000040500720c */ /* 0x000fda0003f04270 */
[----:B------:R-:W-:Y:S05]  /*152b0*/  @!P0 BRA `(.L_x_10031) ;  /* 0xfffffffc00548947 */ /* 0x000fea000383ffff */
.L_x_10026:
[----:B--2---:R-:W-:Y:S01]  /*152c0*/  IADD3 R16, -R14, R5, RZ ;  /* 0x000000050e107210 */ /* 0x004fe20007ffe1ff */
[----:B------:R-:W-:-:S04]  /*152d0*/  UMOV UR4, 0xffffffff ;  /* 0xffffffff00047882 */ /* 0x000fc80000000000 */
[----:B------:R-:W-:-:S05]  /*152e0*/  IMAD R3, R8, R7, R16 ;  /* 0x0000000708037224 */ /* 0x000fca00078e0210 */
[----:B------:R-:W-:Y:S01]  /*152f0*/  ISETP.GT.AND P6, PT, R3, R4, PT ;  /* 0x000000040300720c */ /* 0x000fe20003fc4270 */
[----:B------:R-:W-:-:S12]  /*15300*/  BRA.DIV UR4, `(.L_x_10032) ;  /* 0x0000001a04047947 */ /* 0x000fd8000b800000 */
[----:B------:R-:W-:-:S04]  /*15310*/  VOTE.ANY R3, PT, !P6 ;  /* 0x0000000000037806 */ /* 0x000fc800070e0100 */
[----:B------:R-:W2:Y:S02]  /*15320*/  POPC R5, R3 ;  /* 0x0000000300057309 */ /* 0x000ea40000000000 */
[----:B--2---:R2:W3:Y:S02]  /*15330*/  SHFL.IDX PT, R17, R2, R5, 0x1f ;  /* 0x00001f0502117589 */ /* 0x0044e400000e0000 */
.L_x_10088:
[----:B------:R-:W-:Y:S01]  /*15340*/  ISETP.NE.AND P0, PT, R3, RZ, PT ;  /* 0x000000ff0300720c */ /* 0x000fe20003f05270 */
[----:B------:R-:W-:-:S12]  /*15350*/  IMAD.MOV.U32 R14, RZ, RZ, RZ ;  /* 0x000000ffff0e7224 */ /* 0x000fd800078e00ff */
[----:B------:R-:W-:Y:S05]  /*15360*/  @!P0 BRA `(.L_x_10033) ;  /* 0x0000000000108947 */ /* 0x000fea0003800000 */
[----:B------:R-:W-:Y:S01]  /*15370*/  UMOV UR4, 0xffffffff ;  /* 0xffffffff00047882 */ /* 0x000fe20000000000 */
[----:B------:R-:W-:Y:S02]  /*15380*/  VIADD R12, R5, 0xffffffff ;  /* 0xffffffff050c7836 */ /* 0x000fe40000000000 */
[----:B------:R-:W-:Y:S05]  /*15390*/  BRA.DIV UR4, `(.L_x_10034) ;  /* 0x0000001a04287947 */ /* 0x000fea000b800000 */
[----:B------:R4:W0:Y:S02]  /*153a0*/  SHFL.IDX PT, R14, R8, R12, 0x1f ;  /* 0x00001f0c080e7589 */ /* 0x00082400000e0000 */
.L_x_10033:
[----:B--2---:R-:W2:Y:S01]  /*153b0*/  LDC.64 R2, c[0x0][0xc68] ;  /* 0x00031a00ff027b82 */ /* 0x004ea20000000a00 */
[----:B------:R-:W-:Y:S01]  /*153c0*/  IMAD.IADD R19, R5, 0x1, R19 ;  /* 0x0000000105137824 */ /* 0x000fe200078e0213 */
[----:B------:R-:W-:-:S03]  /*153d0*/  ULDC.64 UR4, c[0x0][0x208] ;  /* 0x0000820000047ab9 */ /* 0x000fc60000000a00 */
[----:B--2---:R-:W-:-:S05]  /*153e0*/  IMAD.WIDE R2, R19, 0x4, R2 ;  /* 0x0000000413027825 */ /* 0x004fca00078e0202 */
[----:B------:R2:W3:Y:S01]  /*153f0*/  LDG.E R6, desc[UR4][R2.64] ;  /* 0x0000000402067981 */ /* 0x0004e2000c1e1900 */
[----:B0-----:R-:W-:Y:S02]  /*15400*/  IMAD R16, R14, R7, R16 ;  /* 0x000000070e107224 */ /* 0x001fe400078e0210 */
[----:B--2---:R-:W-:Y:S02]  /*15410*/  IMAD.MOV.U32 R2, RZ, RZ, RZ ;  /* 0x000000ffff027224 */ /* 0x004fe400078e00ff */
[----:B---3--:R-:W-:-:S05]  /*15420*/  IMAD R5, R17, R6, RZ ;  /* 0x0000000611057224 */ /* 0x008fca00078e02ff */
[----:B----4-:R-:W-:-:S04]  /*15430*/  IABS R8, R5 ;  /* 0x0000000500087213 */ /* 0x010fc80000000000 */
[----:B------:R-:W0:Y:S08]  /*15440*/  I2F.RP R9, R8 ;  /* 0x0000000800097306 */ /* 0x000e300000209400 */
[----:B0-----:R-:W0:Y:S02]  /*15450*/  MUFU.RCP R9, R9 ;  /* 0x0000000900097308 */ /* 0x001e240000001000 */
[----:B0-----:R-:W-:Y:S01]  /*15460*/  VIADD R10, R9, 0xffffffe ;  /* 0x0ffffffe090a7836 */ /* 0x001fe20000000000 */
[----:B------:R-:W-:-:S05]  /*15470*/  IABS R9, R5 ;  /* 0x0000000500097213 */ /* 0x000fca0000000000 */
[----:B------:R-:W0:Y:S01]  /*15480*/  F2I.FTZ.U32.TRUNC.NTZ R3, R10 ;  /* 0x0000000a00037305 */ /* 0x000e22000021f000 */
[----:B------:R-:W-:Y:S02]  /*15490*/  IMAD.MOV R9, RZ, RZ, -R9 ;  /* 0x000000ffff097224 */ /* 0x000fe400078e0a09 */
[----:B0-----:R-:W-:-:S04]  /*154a0*/  IMAD.MOV R11, RZ, RZ, -R3 ;  /* 0x000000ffff0b7224 */ /* 0x001fc800078e0a03 */
[----:B------:R-:W-:-:S04]  /*154b0*/  IMAD R11, R11, R8, RZ ;  /* 0x000000080b0b7224 */ /* 0x000fc800078e02ff */
[----:B------:R-:W-:-:S04]  /*154c0*/  IMAD.HI.U32 R3, R3, R11, R2 ;  /* 0x0000000b03037227 */ /* 0x000fc800078e0002 */
[----:B------:R-:W-:-:S05]  /*154d0*/  IMAD.IADD R2, R4, 0x1, -R16 ;  /* 0x0000000104027824 */ /* 0x000fca00078e0a10 */
[----:B------:R-:W-:-:S05]  /*154e0*/  IABS R4, R2 ;  /* 0x0000000200047213 */ /* 0x000fca0000000000 */
[----:B------:R-:W-:-:S04]  /*154f0*/  IMAD.HI.U32 R3, R3, R4, RZ ;  /* 0x0000000403037227 */ /* 0x000fc800078e00ff */
[----:B------:R-:W-:Y:S01]  /*15500*/  IMAD R9, R3, R9, R4 ;  /* 0x0000000903097224 */ /* 0x000fe200078e0204 */
[----:B------:R-:W-:-:S04]  /*15510*/  LOP3.LUT R4, R2, R5, RZ, 0x3c, !PT ;  /* 0x0000000502047212 */ /* 0x000fc800078e3cff */
[----:B------:R-:W-:-:S13]  /*15520*/  ISETP.GT.U32.AND P0, PT, R8, R9, PT ;  /* 0x000000090800720c */ /* 0x000fda0003f04070 */
[----:B------:R-:W-:Y:S01]  /*15530*/  @!P0 IMAD.IADD R9, R9, 0x1, -R8 ;  /* 0x0000000109098824 */ /* 0x000fe200078e0a08 */
[----:B------:R-:W-:-:S04]  /*15540*/  @!P0 IADD3 R3, R3, 0x1, RZ ;  /* 0x0000000103038810 */ /* 0x000fc80007ffe0ff */
        /* <DEDUP_REMOVED lines=22> */
[----:B------:R-:W-:Y:S01]  /*156b0*/  IMAD.HI.U32 R2, R3, R5, R2 ;  /* 0x0000000503027227 */ /* 0x000fe200078e0002 */
[----:B------:R-:W-:Y:S02]  /*156c0*/  IABS R5, R9 ;  /* 0x0000000900057213 */ /* 0x000fe40000000000 */
[----:B------:R-:W-:-:S03]  /*156d0*/  LOP3.LUT R3, R9, R6, RZ, 0x3c, !PT ;  /* 0x0000000609037212 */ /* 0x000fc600078e3cff */
[----:B------:R-:W-:-:S04]  /*156e0*/  IMAD.HI.U32 R2, R2, R5, RZ ;  /* 0x0000000502027227 */ /* 0x000fc800078e00ff */
[----:B------:R-:W-:-:S05]  /*156f0*/  IMAD R8, R2, R8, R5 ;  /* 0x0000000802087224 */ /* 0x000fca00078e0205 */
[----:B------:R-:W-:-:S13]  /*15700*/  ISETP.GT.U32.AND P0, PT, R7, R8, PT ;  /* 0x000000080700720c */ /* 0x000fda0003f04070 */
[----:B------:R-:W-:Y:S01]  /*15710*/  @!P0 IADD3 R8, R8, -R7, RZ ;  /* 0x8000000708088210 */ /* 0x000fe20007ffe0ff */
        /* <DEDUP_REMOVED lines=13> */
.L_x_10027:
[----:B------:R-:W-:Y:S01]  /*157f0*/  UMOV UR4, URZ ;  /* 0x0000003f00047c82 */ /* 0x000fe20008000000 */
[----:B------:R-:W-:Y:S01]  /*15800*/  UMOV UR5, URZ ;  /* 0x0000003f00057c82 */ /* 0x000fe20008000000 */
[----:B------:R-:W-:Y:S01]  /*15810*/  ULDC UR6, c[0x0][0xc14] ;  /* 0x0003050000067ab9 */ /* 0x000fe20000000800 */
[----:B--2---:R-:W-:Y:S01]  /*15820*/  IMAD.MOV.U32 R16, RZ, RZ, R4 ;  /* 0x000000ffff107224 */ /* 0x004fe200078e0004 */
[----:B------:R-:W-:Y:S01]  /*15830*/  MOV R19, UR6 ;  /* 0x0000000600137c02 */ /* 0x000fe20008000f00 */
[----:B------:R-:W-:Y:S02]  /*15840*/  IMAD.U32 R17, RZ, RZ, UR4 ;  /* 0x00000004ff117e24 */ /* 0x000fe4000f8e00ff */
[----:B------:R-:W-:-:S07]  /*15850*/  IMAD.U32 R18, RZ, RZ, UR5 ;  /* 0x00000005ff127e24 */ /* 0x000fce000f8e00ff */
.L_x_10035:
        /* <DEDUP_REMOVED lines=10> */
.L_x_9969:
        /* <DEDUP_REMOVED lines=12> */
.L_x_10091:
[----:B------:R-:W-:Y:S05]  /*159c0*/  BSYNC B0 ;  /* 0x0000000000007941 */ /* 0x000fea0003800000 */
.L_x_10037:
[----:B------:R-:W-:-:S03]  /*159d0*/  UMOV UR4, 0xffffffff ;  /* 0xffffffff00047882 */ /* 0x000fc60000000000 */
[----:B------:R-:W-:Y:S05]  /*159e0*/  BRA.DIV UR4, `(.L_x_10039) ;  /* 0x0000001204cc7947 */ /* 0x000fea000b800000 */
[----:B0-----:R-:W0:Y:S02]  /*159f0*/  S2R R0, SR_TID.X ;  /* 0x0000000000007919 */ /* 0x001e240000002100 */
[----:B0-----:R-:W-:-:S04]  /*15a00*/  SHF.R.U32.HI R0, RZ, 0x5, R0 ;  /* 0x00000005ff007819 */ /* 0x001fc80000011600 */
[----:B------:R-:W-:-:S05]  /*15a10*/  LOP3.LUT R0, R0, 0x3, RZ, 0xc0, !PT ;  /* 0x0000000300007812 */ /* 0x000fca00078ec0ff */
[----:B------:R0:W2:Y:S02]  /*15a20*/  SHFL.IDX PT, R14, R0, RZ, 0x1f ;  /* 0x00001fff000e7589 */ /* 0x0000a400000e0000 */
.L_x_10094:
[----:B--2---:R-:W-:Y:S01]  /*15a30*/  ISETP.NE.AND P0, PT, R14, RZ, PT ;  /* 0x000000ff0e00720c */ /* 0x004fe20003f05270 */
[----:B------:R-:W-:-:S12]  /*15a40*/  BSSY B0, `(.L_x_10040) ;  /* 0x0000026000007945 */ /* 0x000fd80003800000 */
[----:B------:R-:W-:Y:S05]  /*15a50*/  @P0 BRA `(.L_x_10041) ;  /* 0x0000000000900947 */ /* 0x000fea0003800000 */
[----:B------:R-:W-:-:S03]  /*15a60*/  UMOV UR4, 0xffffffff ;  /* 0xffffffff00047882 */ /* 0x000fc60000000000 */
[----:B------:R-:W-:Y:S05]  /*15a70*/  BRA.DIV UR4, `(.L_x_10042) ;  /* 0x0000001204dc7947 */ /* 0x000fea000b800000 */
[----:B------:R-:W-:-:S13]  /*15a80*/  ELECT P6, URZ, PT ;  /* 0x00000000003f782f */ /* 0x000fda00038c0000 */
.L_x_10097:
        /* <DEDUP_REMOVED lines=8> */
.L_x_10043:
        /* <DEDUP_REMOVED lines=12> */
.L_x_10098:
[----:B------:R-:W2:Y:S02]  /*15bd0*/  SYNCS.PHASECHK.TRANS64.TRYWAIT P0, [R3+URZ], R0 ;  /* 0x00000000030075a7 */ /* 0x000ea4000800017f */
[----:B--2---:R-:W-:Y:S05]  /*15be0*/  @!P0 BRA `(.L_x_10045) ;  /* 0x0000001000b48947 */ /* 0x004fea0003800000 */
.L_x_10099:
[----:B------:R-:W-:Y:S05]  /*15bf0*/  @!P2 BRA `(.L_x_10046) ;  /* 0x000000000004a947 */ /* 0x000fea0003800000 */
[----:B------:R-:W-:Y:S01]  /*15c00*/  BPT.TRAP 0x1 ;  /* 0x000000040000795c */ /* 0x000fe20000300000 */
.L_x_10046:
[----:B--2---:R-:W-:-:S04]  /*15c10*/  VIADD R3, R9, 0x31c60 ;  /* 0x00031c6009037836 */ /* 0x004fc80000000000 */
[----:B------:R-:W-:-:S04]  /*15c20*/  IMAD R5, R22, 0x8, R3 ;  /* 0x0000000816057824 */ /* 0x000fc800078e0203 */
[----:B------:R-:W2:Y:S02]  /*15c30*/  SYNCS.PHASECHK.TRANS64.TRYWAIT P0, [R5+URZ], R2 ;  /* 0x00000002050075a7 */ /* 0x000ea4000800017f */
[----:B--2---:R-:W-:Y:S05]  /*15c40*/  @!P0 BRA `(.L_x_10047) ;  /* 0x0000001000b08947 */ /* 0x004fea0003800000 */
.L_x_10100:
[----:B------:R-:W-:-:S07]  /*15c50*/  LEA R3, R4, R3, 0x3 ;  /* 0x0000000304037211 */ /* 0x000fce00078e18ff */
.L_x_10048:
[----:B---3--:R3:W4:Y:S02]  /*15c60*/  SYNCS.PHASECHK.TRANS64.TRYWAIT P0, [R3+URZ], R0 ;  /* 0x00000000030075a7 */ /* 0x008724000800017f */
[----:B----4-:R-:W-:Y:S05]  /*15c70*/  @!P0 NANOSLEEP.SYNCS 0x989680 ;  /* 0x009896800000895d */ /* 0x010fea0003900000 */
[----:B------:R-:W4:Y:S02]  /*15c80*/  @!P0 SYNCS.PHASECHK.TRANS64 P0, [R3+URZ], R0 ;  /* 0x00000000030085a7 */ /* 0x000f24000800007f */
[----:B----4-:R-:W-:Y:S05]  /*15c90*/  @!P0 BRA `(.L_x_10048) ;  /* 0xfffffffc00f08947 */ /* 0x010fea000383ffff */
.L_x_10041:
[----:B------:R-:W-:Y:S05]  /*15ca0*/  BSYNC B0 ;  /* 0x0000000000007941 */ /* 0x000fea0003800000 */
.L_x_10040:
[----:B------:R-:W-:Y:S05]  /*15cb0*/  EXIT ;  /* 0x000000000000794d */ /* 0x000fea0003800000 */
.L_x_9921:
[----:B0-----:R-:W-:-:S04]  /*15cc0*/  IMAD.U32 R3, RZ, RZ, UR37 ;  /* 0x00000025ff037e24 */ /* 0x001fc8000f8e00ff */
[----:B------:R0:W1:Y:S03]  /*15cd0*/  SYNCS.PHASECHK.TRANS64.TRYWAIT P1, [R3+URZ+0x31c00], R0 ;  /* 0x031c0000030075a7 */ /* 0x000066000802017f */
[----:B-1----:R-:W-:Y:S05]  /*15ce0*/  @!P1 NANOSLEEP.SYNCS 0x989680 ;  /* 0x009896800000995d */ /* 0x002fea0003900000 */
[----:B------:R-:W1:Y:S02]  /*15cf0*/  @!P1 SYNCS.PHASECHK.TRANS64 P1, [R3+URZ+0x31c00], R0 ;  /* 0x031c0000030095a7 */ /* 0x000e64000802007f */
[----:B-1----:R-:W-:Y:S05]  /*15d00*/  @!P1 BRA `(.L_x_9921) ;  /* 0xfffffffc00ec9947 */ /* 0x002fea000383ffff */
[----:B------:R-:W-:Y:S05]  /*15d10*/  BRA `(.L_x_10049) ;  /* 0xfffffebc004c7947 */ /* 0x000fea000383ffff */
.L_x_9925:
[----:B-1----:R1:W2:Y:S02]  /*15d20*/  SYNCS.PHASECHK.TRANS64.TRYWAIT P2, [R0+URZ+0x31c30], R3 ;  /* 0x031c3003000075a7 */ /* 0x0022a4000804017f */
[----:B--2---:R-:W-:Y:S05]  /*15d30*/  @!P2 NANOSLEEP.SYNCS 0x989680 ;  /* 0x009896800000a95d */ /* 0x004fea0003900000 */
[----:B------:R-:W2:Y:S02]  /*15d40*/  @!P2 SYNCS.PHASECHK.TRANS64 P2, [R0+URZ+0x31c30], R3 ;  /* 0x031c30030000a5a7 */ /* 0x000ea4000804007f */
[----:B--2---:R-:W-:Y:S05]  /*15d50*/  @!P2 BRA `(.L_x_9925) ;  /* 0xfffffffc00f0a947 */ /* 0x004fea000383ffff */
[----:B------:R-:W-:Y:S05]  /*15d60*/  BRA `(.L_x_9924) ;  /* 0xfffffebc00747947 */ /* 0x000fea000383ffff */
.L_x_9930:
[----:B-1----:R-:W-:-:S04]  /*15d70*/  IMAD.U32 R8, RZ, RZ, UR4 ;  /* 0x00000004ff087e24 */ /* 0x002fc8000f8e00ff */
[----:B------:R1:W2:Y:S03]  /*15d80*/  SYNCS.PHASECHK.TRANS64.TRYWAIT P2, [R8+URZ+0x31c30], R7 ;  /* 0x031c3007080075a7 */ /* 0x0002a6000804017f */
[----:B--2---:R-:W-:Y:S05]  /*15d90*/  @!P2 NANOSLEEP.SYNCS 0x989680 ;  /* 0x009896800000a95d */ /* 0x004fea0003900000 */
[----:B------:R-:W2:Y:S02]  /*15da0*/  @!P2 SYNCS.PHASECHK.TRANS64 P2, [R8+URZ+0x31c30], R7 ;  /* 0x031c30070800a5a7 */ /* 0x000ea4000804007f */
[----:B--2---:R-:W-:Y:S05]  /*15db0*/  @!P2 BRA `(.L_x_9930) ;  /* 0xfffffffc00eca947 */ /* 0x004fea000383ffff */
[----:B------:R-:W-:Y:S05]  /*15dc0*/  BRA `(.L_x_9927) ;  /* 0xffffff0000dc7947 */ /* 0x000fea000383ffff */
.L_x_9934:
[----:B-1----:R-:W-:-:S04]  /*15dd0*/  IMAD.U32 R8, RZ, RZ, UR4 ;  /* 0x00000004ff087e24 */ /* 0x002fc8000f8e00ff */
[----:B------:R1:W2:Y:S03]  /*15de0*/  SYNCS.PHASECHK.TRANS64.TRYWAIT P2, [R8+URZ+0x31c50], R7 ;  /* 0x031c5007080075a7 */ /* 0x0002a6000804017f */
[----:B--2---:R-:W-:Y:S05]  /*15df0*/  @!P2 NANOSLEEP.SYNCS 0x989680 ;  /* 0x009896800000a95d */ /* 0x004fea0003900000 */
[----:B------:R-:W2:Y:S02]  /*15e00*/  @!P2 SYNCS.PHASECHK.TRANS64 P2, [R8+URZ+0x31c50], R7 ;  /* 0x031c50070800a5a7 */ /* 0x000ea4000804007f */
[----:B--2---:R-:W-:Y:S05]  /*15e10*/  @!P2 BRA `(.L_x_9934) ;  /* 0xfffffffc00eca947 */ /* 0x004fea000383ffff */
[----:B------:R-:W-:Y:S05]  /*15e20*/  BRA `(.L_x_9931) ;  /* 0xffffff1800787947 */ /* 0x000fea000383ffff */
.L_x_9940:
[----:B--2---:R-:W-:-:S04]  /*15e30*/  IMAD.U32 R7, RZ, RZ, UR4 ;  /* 0x00000004ff077e24 */ /* 0x004fc8000f8e00ff */
[----:B------:R2:W3:Y:S03]  /*15e40*/  SYNCS.PHASECHK.TRANS64.TRYWAIT P2, [R7+URZ+0x31c30], R6 ;  /* 0x031c3006070075a7 */ /* 0x0004e6000804017f */
[----:B---3--:R-:W-:Y:S05]  /*15e50*/  @!P2 NANOSLEEP.SYNCS 0x989680 ;  /* 0x009896800000a95d */ /* 0x008fea0003900000 */
[----:B------:R-:W3:Y:S02]  /*15e60*/  @!P2 SYNCS.PHASECHK.TRANS64 P2, [R7+URZ+0x31c30], R6 ;  /* 0x031c30060700a5a7 */ /* 0x000ee4000804007f */
[----:B---3--:R-:W-:Y:S05]  /*15e70*/  @!P2 BRA `(.L_x_9940) ;  /* 0xfffffffc00eca947 */ /* 0x008fea000383ffff */
[----:B------:R-:W-:Y:S05]  /*15e80*/  BRA `(.L_x_9937) ;  /* 0xffffff4c00647947 */ /* 0x000fea000383ffff */
.L_x_9944:
[----:B-1----:R-:W-:-:S04]  /*15e90*/  IMAD.U32 R7, RZ, RZ, UR4 ;  /* 0x00000004ff077e24 */ /* 0x002fc8000f8e00ff */
[----:B------:R1:W2:Y:S03]  /*15ea0*/  SYNCS.PHASECHK.TRANS64.TRYWAIT P2, [R7+URZ+0x31c50], R6 ;  /* 0x031c5006070075a7 */ /* 0x0002a6000804017f */
[----:B--2---:R-:W-:Y:S05]  /*15eb0*/  @!P2 NANOSLEEP.SYNCS 0x989680 ;  /* 0x009896800000a95d */ /* 0x004fea0003900000 */
[----:B------:R-:W2:Y:S02]  /*15ec0*/  @!P2 SYNCS.PHASECHK.TRANS64 P2, [R7+URZ+0x31c50], R6 ;  /* 0x031c50060700a5a7 */ /* 0x000ea4000804007f */
[----:B--2---:R-:W-:Y:S05]  /*15ed0*/  @!P2 BRA `(.L_x_9944) ;  /* 0xfffffffc00eca947 */ /* 0x004fea000383ffff */
[----:B------:R-:W-:Y:S05]  /*15ee0*/  BRA `(.L_x_9941) ;  /* 0xffffff6400007947 */ /* 0x000fea000383ffff */
.L_x_9949:
[----:B---3--:R-:W-:-:S04]  /*15ef0*/  IMAD.U32 R5, RZ, RZ, UR6 ;  /* 0x00000006ff057e24 */ /* 0x008fc8000f8e00ff */
[----:B------:R3:W4:Y:S03]  /*15f00*/  SYNCS.PHASECHK.TRANS64.TRYWAIT P0, [R5+URZ+0x31c50], R4 ;  /* 0x031c5004050075a7 */ /* 0x000726000800017f */
[----:B----4-:R-:W-:Y:S05]  /*15f10*/  @!P0 NANOSLEEP.SYNCS 0x989680 ;  /* 0x009896800000895d */ /* 0x010fea0003900000 */
[----:B------:R-:W4:Y:S02]  /*15f20*/  @!P0 SYNCS.PHASECHK.TRANS64 P0, [R5+URZ+0x31c50], R4 ;  /* 0x031c5004050085a7 */ /* 0x000f24000800007f */
[----:B----4-:R-:W-:Y:S05]  /*15f30*/  @!P0 BRA `(.L_x_9949) ;  /* 0xfffffffc00ec8947 */ /* 0x010fea000383ffff */
[----:B------:R-:W-:Y:S05]  /*15f40*/  BRA `(.L_x_9948) ;  /* 0xffffff8c00247947 */ /* 0x000fea000383ffff */
.L_x_9982:
        /* <DEDUP_REMOVED lines=11> */
.L_x_10051:
[----:B------:R-:W-:Y:S05]  /*16000*/  BSYNC B0 ;  /* 0x0000000000007941 */ /* 0x000fea0003800000 */
.L_x_10050:
[----:B------:R-:W-:Y:S05]  /*16010*/  BRA `(.L_x_10052) ;  /* 0xffffffc800cc7947 */ /* 0x000fea000383ffff */
.L_x_9983:
[----:B------:R-:W-:Y:S01]  /*16020*/  BSSY B0, `(.L_x_10053) ;  /* 0x0000006000007945 */ /* 0x000fe20003800000 */
[----:B------:R-:W-:-:S07]  /*16030*/  IMAD.MOV.U32 R15, RZ, RZ, -0x1 ;  /* 0xffffffffff0f7424 */ /* 0x000fce00078e00ff */
[----:B-1----:R-:W-:Y:S05]  /*16040*/  WARPSYNC.COLLECTIVE R15, `(.L_x_10054) ;  /* 0x000000000f0c7348 */ /* 0x002fea0003c00000 */
[----:B------:R-:W-:Y:S02]  /*16050*/  ELECT P6, UR62, PT ;  /* 0x00000000003e782f */ /* 0x000fe400038c0000 */
[----:B------:R-:W-:Y:S01]  /*16060*/  MOV R14, UR62 ;  /* 0x0000003e000e7c02 */ /* 0x000fe20008000f00 */
[----:B-1----:R-:W-:Y:S10]  /*16070*/  ENDCOLLECTIVE ;  /* 0x000000000000791b */ /* 0x002ff40003800000 */
.L_x_10054:
[----:B------:R-:W-:Y:S05]  /*16080*/  BSYNC B0 ;  /* 0x0000000000007941 */ /* 0x000fea0003800000 */
.L_x_10053:
[----:B------:R-:W-:Y:S05]  /*16090*/  BRA `(.L_x_10055) ;  /* 0xffffffc800bc7947 */ /* 0x000fea000383ffff */
.L_x_9986:
[----:B--2---:R2:W3:Y:S02]  /*160a0*/  SYNCS.PHASECHK.TRANS64.TRYWAIT P0, [R5+URZ+0x31c40], R4 ;  /* 0x031c4004050075a7 */ /* 0x0044e4000800017f */
[----:B---3--:R-:W-:Y:S05]  /*160b0*/  @!P0 NANOSLEEP.SYNCS 0x989680 ;  /* 0x009896800000895d */ /* 0x008fea0003900000 */
[----:B------:R-:W3:Y:S02]  /*160c0*/  @!P0 SYNCS.PHASECHK.TRANS64 P0, [R5+URZ+0x31c40], R4 ;  /* 0x031c4004050085a7 */ /* 0x000ee4000800007f */
[----:B---3--:R-:W-:Y:S05]  /*160d0*/  @!P0 BRA `(.L_x_9986) ;  /* 0xfffffffc00f08947 */ /* 0x008fea000383ffff */
[----:B------:R-:W-:Y:S05]  /*160e0*/  BRA `(.L_x_10056) ;  /* 0xffffffcc00147947 */ /* 0x000fea000383ffff */
.L_x_9989:
[----:B--2---:R2:W3:Y:S02]  /*160f0*/  SYNCS.PHASECHK.TRANS64.TRYWAIT P0, [R25+URZ+0x31c20], R4 ;  /* 0x031c2004190075a7 */ /* 0x0044e4000800017f */
[----:B---3--:R-:W-:Y:S05]  /*16100*/  @!P0 NANOSLEEP.SYNCS 0x989680 ;  /* 0x009896800000895d */ /* 0x008fea0003900000 */
[----:B------:R-:W3:Y:S02]  /*16110*/  @!P0 SYNCS.PHASECHK.TRANS64 P0, [R25+URZ+0x31c20], R4 ;  /* 0x031c2004190085a7 */ /* 0x000ee4000800007f */
[----:B---3--:R-:W-:Y:S05]  /*16120*/  @!P0 BRA `(.L_x_9989) ;  /* 0xfffffffc00f08947 */ /* 0x008fea000383ffff */
[----:B------:R-:W-:Y:S05]  /*16130*/  BRA `(.L_x_10057) ;  /* 0xffffffd000487947 */ /* 0x000fea000383ffff */
.L_x_9997:
[----:B0-----:R0:W2:Y:S02]  /*16140*/  SYNCS.PHASECHK.TRANS64.TRYWAIT P0, [R3+URZ+0x31c40], R2 ;  /* 0x031c4002030075a7 */ /* 0x0010a4000800017f */
[----:B--2---:R-:W-:Y:S05]  /*16150*/  @!P0 NANOSLEEP.SYNCS 0x989680 ;  /* 0x009896800000895d */ /* 0x004fea0003900000 */
[----:B------:R-:W2:Y:S02]  /*16160*/  @!P0 SYNCS.PHASECHK.TRANS64 P0, [R3+URZ+0x31c40], R2 ;  /* 0x031c4002030085a7 */ /* 0x000ea4000800007f */
[----:B--2---:R-:W-:Y:S05]  /*16170*/  @!P0 BRA `(.L_x_9997) ;  /* 0xfffffffc00f08947 */ /* 0x004fea000383ffff */
[----:B------:R-:W-:Y:S05]  /*16180*/  BRA `(.L_x_10058) ;  /* 0xffffffd000e87947 */ /* 0x000fea000383ffff */
.L_x_9999:
[----:B0-----:R0:W2:Y:S02]  /*16190*/  SYNCS.PHASECHK.TRANS64.TRYWAIT P0, [R2+URZ+0x60], R5 ;  /* 0x00006005020075a7 */ /* 0x0010a4000800017f */
[----:B--2---:R-:W-:Y:S05]  /*161a0*/  @!P0 NANOSLEEP.SYNCS 0x989680 ;  /* 0x009896800000895d */ /* 0x004fea0003900000 */
[----:B------:R-:W2:Y:S02]  /*161b0*/  @!P0 SYNCS.PHASECHK.TRANS64 P0, [R2+URZ+0x60], R5 ;  /* 0x00006005020085a7 */ /* 0x000ea4000800007f */
[----:B--2---:R-:W-:Y:S05]  /*161c0*/  @!P0 BRA `(.L_x_9999) ;  /* 0xfffffffc00f08947 */ /* 0x004fea000383ffff */
[----:B------:R-:W-:Y:S05]  /*161d0*/  BRA `(.L_x_10059) ;  /* 0xffffffd400747947 */ /* 0x000fea000383ffff */
.L_x_10004:
[----:B--2---:R2:W3:Y:S02]  /*161e0*/  SYNCS.PHASECHK.TRANS64.TRYWAIT P0, [R3+URZ+0x31c40], R2 ;  /* 0x031c4002030075a7 */ /* 0x0044e4000800017f */
[----:B---3--:R-:W-:Y:S05]  /*161f0*/  @!P0 NANOSLEEP.SYNCS 0x989680 ;  /* 0x009896800000895d */ /* 0x008fea0003900000 */
[----:B------:R-:W3:Y:S02]  /*16200*/  @!P0 SYNCS.PHASECHK.TRANS64 P0, [R3+URZ+0x31c40], R2 ;  /* 0x031c4002030085a7 */ /* 0x000ee4000800007f */
[----:B---3--:R-:W-:Y:S05]  /*16210*/  @!P0 BRA `(.L_x_10004) ;  /* 0xfffffffc00f08947 */ /* 0x008fea000383ffff */
[----:B------:R-:W-:Y:S05]  /*16220*/  BRA `(.L_x_10060) ;  /* 0xffffffd800a47947 */ /* 0x000fea000383ffff */
.L_x_10006:
[----:B0-----:R0:W2:Y:S02]  /*16230*/  SYNCS.PHASECHK.TRANS64.TRYWAIT P1, [R3+URZ+0x60], R24 ;  /* 0x00006018030075a7 */ /* 0x0010a4000802017f */
[----:B--2---:R-:W-:Y:S05]  /*16240*/  @!P1 NANOSLEEP.SYNCS 0x989680 ;  /* 0x009896800000995d */ /* 0x004fea0003900000 */
[----:B------:R-:W2:Y:S02]  /*16250*/  @!P1 SYNCS.PHASECHK.TRANS64 P1, [R3+URZ+0x60], R24 ;  /* 0x00006018030095a7 */ /* 0x000ea4000802007f */
[----:B--2---:R-:W-:Y:S05]  /*16260*/  @!P1 BRA `(.L_x_10006) ;  /* 0xfffffffc00f09947 */ /* 0x004fea000383ffff */
[----:B------:R-:W-:Y:S05]  /*16270*/  BRA `(.L_x_10061) ;  /* 0xffffffdc00307947 */ /* 0x000fea000383ffff */
.L_x_10011:
[----:B--2---:R2:W3:Y:S02]  /*16280*/  SYNCS.PHASECHK.TRANS64.TRYWAIT P0, [R2+URZ+0x31c40], R3 ;  /* 0x031c4003020075a7 */ /* 0x0044e4000800017f */
[----:B---3--:R-:W-:Y:S05]  /*16290*/  @!P0 NANOSLEEP.SYNCS 0x989680 ;  /* 0x009896800000895d */ /* 0x008fea0003900000 */
[----:B------:R-:W3:Y:S02]  /*162a0*/  @!P0 SYNCS.PHASECHK.TRANS64 P0, [R2+URZ+0x31c40], R3 ;  /* 0x031c4003020085a7 */ /* 0x000ee4000800007f */
[----:B---3--:R-:W-:Y:S05]  /*162b0*/  @!P0 BRA `(.L_x_10011) ;  /* 0xfffffffc00f08947 */ /* 0x008fea000383ffff */
[----:B------:R-:W-:Y:S05]  /*162c0*/  BRA `(.L_x_10062) ;  /* 0xffffffe0003c7947 */ /* 0x000fea000383ffff */
.L_x_10013:
[----:B0-----:R0:W2:Y:S02]  /*162d0*/  SYNCS.PHASECHK.TRANS64.TRYWAIT P1, [R2+URZ+0x60], R3 ;  /* 0x00006003020075a7 */ /* 0x0010a4000802017f */
[----:B--2---:R-:W-:Y:S05]  /*162e0*/  @!P1 NANOSLEEP.SYNCS 0x989680 ;  /* 0x009896800000995d */ /* 0x004fea0003900000 */
[----:B------:R-:W2:Y:S02]  /*162f0*/  @!P1 SYNCS.PHASECHK.TRANS64 P1, [R2+URZ+0x60], R3 ;  /* 0x00006003020095a7 */ /* 0x000ea4000802007f */
[----:B--2---:R-:W-:Y:S05]  /*16300*/  @!P1 BRA `(.L_x_10013) ;  /* 0xfffffffc00f09947 */ /* 0x004fea000383ffff */
[----:B------:R-:W-:Y:S05]  /*16310*/  BRA `(.L_x_10063) ;  /* 0xffffffe000d07947 */ /* 0x000fea000383ffff */
.L_x_10020:
[----:B---3--:R3:W4:Y:S02]  /*16320*/  SYNCS.PHASECHK.TRANS64.TRYWAIT P0, [R3+URZ+0x31c60], R2 ;  /* 0x031c6002030075a7 */ /* 0x008724000800017f */
[----:B----4-:R-:W-:Y:S05]  /*16330*/  @!P0 NANOSLEEP.SYNCS 0x989680 ;  /* 0x009896800000895d */ /* 0x010fea0003900000 */
[----:B------:R-:W4:Y:S02]  /*16340*/  @!P0 SYNCS.PHASECHK.TRANS64 P0, [R3+URZ+0x31c60], R2 ;  /* 0x031c6002030085a7 */ /* 0x000f24000800007f */
[----:B----4-:R-:W-:Y:S05]  /*16350*/  @!P0 BRA `(.L_x_10020) ;  /* 0xfffffffc00f08947 */ /* 0x010fea000383ffff */
[----:B------:R-:W-:Y:S05]  /*16360*/  BRA `(.L_x_10064) ;  /* 0xffffffe400bc7947 */ /* 0x000fea000383ffff */
.L_x_10022:
        /* <DEDUP_REMOVED lines=8> */
.L_x_10066:
[----:B------:R-:W-:Y:S05]  /*163f0*/  BSYNC B0 ;  /* 0x0000000000007941 */ /* 0x000fea0003800000 */
.L_x_10065:
        /* <DEDUP_REMOVED lines=8> */
.L_x_10067:
[----:B------:R-:W-:Y:S01]  /*16480*/  IMAD.MOV.U32 R5, RZ, RZ, R14 ;  /* 0x000000ffff057224 */ /* 0x000fe200078e000e */
[----:B------:R-:W-:Y:S06]  /*16490*/  BRA `(.L_x_10068) ;  /* 0xffffffe800307947 */ /* 0x000fec000383ffff */
.L_x_10025:
        /* <DEDUP_REMOVED lines=8> */
.L_x_10070:
[----:B------:R-:W-:Y:S05]  /*16520*/  BSYNC B0 ;  /* 0x0000000000007941 */ /* 0x000fea0003800000 */
.L_x_10069:
        /* <DEDUP_REMOVED lines=10> */
.L_x_10071:
        /* <DEDUP_REMOVED lines=8> */
.L_x_10072:
        /* <DEDUP_REMOVED lines=8> */
.L_x_10073:
        /* <DEDUP_REMOVED lines=8> */
.L_x_10074:
        /* <DEDUP_REMOVED lines=8> */
.L_x_10075:
[----:B------:R-:W-:Y:S05]  /*167d0*/  BRA `(.L_x_10076) ;  /* 0xffffffe400f07947 */ /* 0x000fea000383ffff */
.L_x_10030:
        /* <DEDUP_REMOVED lines=8> */
.L_x_10078:
[----:B------:R-:W-:Y:S05]  /*16860*/  BSYNC B0 ;  /* 0x0000000000007941 */ /* 0x000fea0003800000 */
.L_x_10077:
        /* <DEDUP_REMOVED lines=10> */
.L_x_10079:
        /* <DEDUP_REMOVED lines=8> */
.L_x_10080:
        /* <DEDUP_REMOVED lines=8> */
.L_x_10081:
        /* <DEDUP_REMOVED lines=8> */
.L_x_10082:
        /* <DEDUP_REMOVED lines=8> */
.L_x_10083:
[----:B------:R-:W-:Y:S05]  /*16b10*/  BRA `(.L_x_10084) ;  /* 0xffffffe400d07947 */ /* 0x000fea000383ffff */
.L_x_10032:
[----:B------:R-:W-:Y:S01]  /*16b20*/  BSSY B0, `(.L_x_10085) ;  /* 0x0000006000007945 */ /* 0x000fe20003800000 */
[----:B------:R-:W-:Y:S01]  /*16b30*/  PLOP3.LUT P6, PT, P6, PT, PT, 0x8, 0x0 ;  /* 0x000000000000781c */ /* 0x000fe200037ce170 */
[----:B------:R-:W-:-:S12]  /*16b40*/  IMAD.MOV.U32 R15, RZ, RZ, -0x1 ;  /* 0xffffffffff0f7424 */ /* 0x000fd800078e00ff */
[----:B01----:R-:W-:Y:S05]  /*16b50*/  WARPSYNC.COLLECTIVE R15, `(.L_x_10086) ;  /* 0x000000000f087348 */ /* 0x003fea0003c00000 */
[----:B------:R-:W-:Y:S01]  /*16b60*/  VOTE.ANY R14, PT, P6 ;  /* 0x00000000000e7806 */ /* 0x000fe200030e0100 */
[----:B01----:R-:W-:Y:S06]  /*16b70*/  ENDCOLLECTIVE ;  /* 0x000000000000791b */ /* 0x003fec0003800000 */
.L_x_10086:
[----:B------:R-:W-:Y:S05]  /*16b80*/  BSYNC B0 ;  /* 0x0000000000007941 */ /* 0x000fea0003800000 */
.L_x_10085:
        /* <DEDUP_REMOVED lines=9> */
.L_x_10087:
[----:B------:R-:W-:Y:S01]  /*16c20*/  MOV R17, R14 ;  /* 0x0000000e00117202 */ /* 0x000fe20000000f00 */
[----:B------:R-:W-:Y:S06]  /*16c30*/  BRA `(.L_x_10088) ;  /* 0xffffffe400c07947 */ /* 0x000fec000383ffff */
.L_x_10034:
[----:B------:R-:W-:Y:S01]  /*16c40*/  BSSY B0, `(.L_x_10089) ;  /* 0x0000007000007945 */ /* 0x000fe20003800000 */
[----:B------:R-:W-:Y:S02]  /*16c50*/  IMAD.MOV.U32 R13, RZ, RZ, R8 ;  /* 0x000000ffff0d7224 */ /* 0x000fe400078e0008 */
[----:B------:R-:W-:Y:S02]  /*16c60*/  IMAD.MOV.U32 R11, RZ, RZ, 0x1f ;  /* 0x0000001fff0b7424 */ /* 0x000fe400078e00ff */
[----:B------:R-:W-:-:S07]  /*16c70*/  IMAD.MOV.U32 R15, RZ, RZ, -0x1 ;  /* 0xffffffffff0f7424 */ /* 0x000fce00078e00ff */
[----:B0123--:R-:W-:Y:S05]  /*16c80*/  WARPSYNC.COLLECTIVE R15, `(.L_x_10090) ;  /* 0x000000000f087348 */ /* 0x00ffea0003c00000 */
[----:B------:R4:W0:Y:S02]  /*16c90*/  SHFL.IDX P6, R14, R13, R12, R11 ;  /* 0x0000000c0d0e7389 */ /* 0x00082400000c000b */
[----:B01234-:R-:W-:Y:S01]  /*16ca0*/  ENDCOLLECTIVE ;  /* 0x000000000000791b */ /* 0x01ffe20003800000 */
.L_x_10090:
[----:B------:R-:W-:Y:S05]  /*16cb0*/  BSYNC B0 ;  /* 0x0000000000007941 */ /* 0x000fea0003800000 */
.L_x_10089:
[----:B------:R-:W-:Y:S05]  /*16cc0*/  BRA `(.L_x_10033) ;  /* 0xffffffe400b87947 */ /* 0x000fea000383ffff */
.L_x_10038:
[----:B0-----:R0:W2:Y:S02]  /*16cd0*/  SYNCS.PHASECHK.TRANS64.TRYWAIT P0, [R9+URZ+0x31c20], R0 ;  /* 0x031c2000090075a7 */ /* 0x0010a4000800017f */
[----:B--2---:R-:W-:Y:S05]  /*16ce0*/  @!P0 NANOSLEEP.SYNCS 0x989680 ;  /* 0x009896800000895d */ /* 0x004fea0003900000 */
[----:B------:R-:W2:Y:S02]  /*16cf0*/  @!P0 SYNCS.PHASECHK.TRANS64 P0, [R9+URZ+0x31c20], R0 ;  /* 0x031c2000090085a7 */ /* 0x000ea4000800007f */
[----:B--2---:R-:W-:Y:S05]  /*16d00*/  @!P0 BRA `(.L_x_10038) ;  /* 0xfffffffc00f08947 */ /* 0x004fea000383ffff */
[----:B------:R-:W-:Y:S05]  /*16d10*/  BRA `(.L_x_10091) ;  /* 0xffffffec00287947 */ /* 0x000fea000383ffff */
.L_x_10039:
        /* <DEDUP_REMOVED lines=11> */
.L_x_10093:
[----:B------:R-:W-:Y:S05]  /*16dd0*/  BSYNC B0 ;  /* 0x0000000000007941 */ /* 0x000fea0003800000 */
.L_x_10092:
[----:B------:R-:W-:Y:S05]  /*16de0*/  BRA `(.L_x_10094) ;  /* 0xffffffec00107947 */ /* 0x000fea000383ffff */
.L_x_10042:
[----:B------:R-:W-:Y:S01]  /*16df0*/  BSSY B1, `(.L_x_10095) ;  /* 0x0000006000017945 */ /* 0x000fe20003800000 */
[----:B------:R-:W-:-:S07]  /*16e00*/  IMAD.MOV.U32 R15, RZ, RZ, -0x1 ;  /* 0xffffffffff0f7424 */ /* 0x000fce00078e00ff */
[----:B01----:R-:W-:Y:S05]  /*16e10*/  WARPSYNC.COLLECTIVE R15, `(.L_x_10096) ;  /* 0x000000000f0c7348 */ /* 0x003fea0003c00000 */
[----:B------:R-:W-:Y:S02]  /*16e20*/  ELECT P6, UR62, PT ;  /* 0x00000000003e782f */ /* 0x000fe400038c0000 */
[----:B------:R-:W-:Y:S01]  /*16e30*/  MOV R14, UR62 ;  /* 0x0000003e000e7c02 */ /* 0x000fe20008000f00 */
[----:B01----:R-:W-:Y:S10]  /*16e40*/  ENDCOLLECTIVE ;  /* 0x000000000000791b */ /* 0x003ff40003800000 */
.L_x_10096:
[----:B------:R-:W-:Y:S05]  /*16e50*/  BSYNC B1 ;  /* 0x0000000000017941 */ /* 0x000fea0003800000 */
.L_x_10095:
[----:B------:R-:W-:Y:S05]  /*16e60*/  BRA `(.L_x_10097) ;  /* 0xffffffec00087947 */ /* 0x000fea000383ffff */
.L_x_10044:
[----:B0-----:R0:W2:Y:S02]  /*16e70*/  SYNCS.PHASECHK.TRANS64.TRYWAIT P0, [R7+URZ], R2 ;  /* 0x00000002070075a7 */ /* 0x0010a4000800017f */
[----:B--2---:R-:W-:Y:S05]  /*16e80*/  @!P0 NANOSLEEP.SYNCS 0x989680 ;  /* 0x009896800000895d */ /* 0x004fea0003900000 */
[----:B------:R-:W2:Y:S02]  /*16e90*/  @!P0 SYNCS.PHASECHK.TRANS64 P0, [R7+URZ], R2 ;  /* 0x00000002070085a7 */ /* 0x000ea4000800007f */
[----:B--2---:R-:W-:Y:S05]  /*16ea0*/  @!P0 BRA `(.L_x_10044) ;  /* 0xfffffffc00f08947 */ /* 0x004fea000383ffff */
[----:B------:R-:W-:Y:S05]  /*16eb0*/  BRA `(.L_x_10098) ;  /* 0xffffffec00447947 */ /* 0x000fea000383ffff */
.L_x_10045:
[----:B--2---:R2:W3:Y:S02]  /*16ec0*/  SYNCS.PHASECHK.TRANS64.TRYWAIT P0, [R3+URZ], R0 ;  /* 0x00000000030075a7 */ /* 0x0044e4000800017f */
[----:B---3--:R-:W-:Y:S05]  /*16ed0*/  @!P0 NANOSLEEP.SYNCS 0x989680 ;  /* 0x009896800000895d */ /* 0x008fea0003900000 */
[----:B------:R-:W3:Y:S02]  /*16ee0*/  @!P0 SYNCS.PHASECHK.TRANS64 P0, [R3+URZ], R0 ;  /* 0x00000000030085a7 */ /* 0x000ee4000800007f */
[----:B---3--:R-:W-:Y:S05]  /*16ef0*/  @!P0 BRA `(.L_x_10045) ;  /* 0xfffffffc00f08947 */ /* 0x008fea000383ffff */
[----:B------:R-:W-:Y:S05]  /*16f00*/  BRA `(.L_x_10099) ;  /* 0xffffffec00387947 */ /* 0x000fea000383ffff */
.L_x_10047:
[----:B--2---:R2:W3:Y:S02]  /*16f10*/  SYNCS.PHASECHK.TRANS64.TRYWAIT P0, [R5+URZ], R2 ;  /* 0x00000002050075a7 */ /* 0x0044e4000800017f */
[----:B---3--:R-:W-:Y:S05]  /*16f20*/  @!P0 NANOSLEEP.SYNCS 0x989680 ;  /* 0x009896800000895d */ /* 0x008fea0003900000 */
[----:B------:R-:W3:Y:S02]  /*16f30*/  @!P0 SYNCS.PHASECHK.TRANS64 P0, [R5+URZ], R2 ;  /* 0x00000002050085a7 */ /* 0x000ee4000800007f */
[----:B---3--:R-:W-:Y:S05]  /*16f40*/  @!P0 BRA `(.L_x_10047) ;  /* 0xfffffffc00f08947 */ /* 0x008fea000383ffff */
[----:B------:R-:W-:Y:S05]  /*16f50*/  BRA `(.L_x_10100) ;  /* 0xffffffec003c7947 */ /* 0x000fea000383ffff */
.L_x_10101:
        /* <DEDUP_REMOVED lines=10> */
.L_x_12780:


//--------------------- .text._ZN7cutlass13device_kernelIN5flash11enable_sm90INS1_16FlashAttnFwdSm90INS1_25CollectiveMainloopFwdSm90ILi2EN4cute5tupleIJNS5_1CILi1EEES8_S8_EEENS6_IJNS7_ILi192EEENS7_ILi144EEENS7_ILi96EEEEEELi96ENS_10bfloat16_tEfNS_4arch4Sm90ELb1ELb0ELb1ELb1ELb0ELb1ELb0ELb0ELb1ELb0ELb0ELb0EEENS1_21CollectiveEpilogueFwdINS6_IJSA_SC_SB_EEES9_SE_SG_Li384ELb1ELb0ELb0ELb0EEENS1_36VarlenDynamicPersistentTileSchedulerILi192ELi144ELi384ELi32ELb0ELb0ELb1ELb1ELb1ELb1EEEEEEEEEvNT_6ParamsE --------------------------
	.section	.text._ZN7cutlass13device_kernelIN5flash11enable_sm90INS1_16FlashAttnFwdSm90INS1_25CollectiveMainloopFwdSm90ILi2EN4cute5tupleIJNS5_1CILi1EEES8_S8_EEENS6_IJNS7_ILi192EEENS7_ILi144EEENS7_ILi96EEEEEELi96ENS_10bfloat16_tEfNS_4arch4Sm90ELb1ELb0ELb1ELb1ELb0ELb1ELb0ELb0ELb1ELb0ELb0ELb0EEENS1_21CollectiveEpilogueFwdINS6_IJSA_SC_SB_EEES9_SE_SG_Li384ELb1ELb0ELb0ELb0EEENS1_36VarlenDynamicPersistentTileSchedulerILi192ELi144ELi384ELi32ELb0ELb0ELb1ELb1ELb1ELb1EEEEEEEEEvNT_6ParamsE,"ax",@progbits
	.align	128
.text._ZN7cutlass13device_kernelIN5flash11enable_sm90INS1_16FlashAttnFwdSm90INS1_25CollectiveMainloopFwdSm90ILi2EN4cute5tupleIJNS5_1CILi1EEES8_S8_EEENS6_IJNS7_ILi192EEENS7_ILi144EEENS7_ILi96EEEEEELi96ENS_10bfloat16_tEfNS_4arch4Sm90ELb1ELb0ELb1ELb1ELb0ELb1ELb0ELb0ELb1ELb0ELb0ELb0EEENS1_21CollectiveEpilogueFwdINS6_IJSA_SC_SB_EEES9_SE_SG_Li384ELb1ELb0ELb0ELb0EEENS1_36VarlenDynamicPersistentTileSchedulerILi192ELi144ELi384ELi32ELb0ELb0ELb1ELb1ELb1ELb1EEEEEEEEEvNT_6ParamsE:
        .type           _ZN7cutlass13device_kernelIN5flash11enable_sm90INS1_16FlashAttnFwdSm90INS1_25CollectiveMainloopFwdSm90ILi2EN4cute5tupleIJNS5_1CILi1EEES8_S8_EEENS6_IJNS7_ILi192EEENS7_ILi144EEENS7_ILi96EEEEEELi96ENS_10bfloat16_tEfNS_4arch4Sm90ELb1ELb0ELb1ELb1ELb0ELb1ELb0ELb0ELb1ELb0ELb0ELb0EEENS1_21CollectiveEpilogueFwdINS6_IJSA_SC_SB_EEES9_SE_SG_Li384ELb1ELb0ELb0ELb0EEENS1_36VarlenDynamicPersistentTileSchedulerILi192ELi144ELi384ELi32ELb0ELb0ELb1ELb1ELb1ELb1EEEEEEEEEvNT_6ParamsE,@function
        .size           _ZN7cutlass13device_kernelIN5flash11enable_sm90INS1_16FlashAttnFwdSm90INS1_25CollectiveMainloopFwdSm90ILi2EN4cute5tupleIJNS5_1CILi1EEES8_S8_EEENS6_IJNS7_ILi192EEENS7_ILi144EEENS7_ILi96EEEEEELi96ENS_10bfloat16_tEfNS_4arch4Sm90ELb1ELb0ELb1ELb1ELb0ELb1ELb0ELb0ELb1ELb0ELb0ELb0EEENS1_21CollectiveEpilogueFwdINS6_IJSA_SC_SB_EEES9_SE_SG_Li384ELb1ELb0ELb0ELb0EEENS1_36VarlenDynamicPersistentTileSchedulerILi192ELi144ELi384ELi32ELb0ELb0ELb1ELb1ELb1ELb1EEEEEEEEEvNT_6ParamsE,(.L_x_12781 - _ZN7cutlass13device_kernelIN5flash11enable_sm90INS1_16FlashAttnFwdSm90INS1_25CollectiveMainloopFwdSm90ILi2EN4cute5tupleIJNS5_1CILi1EEES8_S8_EEENS6_IJNS7_ILi192EEENS7_ILi144EEENS7_ILi96EEEEEELi96ENS_10bfloat16_tEfNS_4arch4Sm90ELb1ELb0ELb1ELb1ELb0ELb1ELb0ELb0ELb1ELb0ELb0ELb0EEENS1_21CollectiveEpilogueFwdINS6_IJSA_SC_SB_EEES9_SE_SG_Li384ELb1ELb0ELb0ELb0EEENS1_36VarlenDynamicPersistentTileSchedulerILi192ELi144ELi384ELi32ELb0ELb0ELb1ELb1ELb1ELb1EEEEEEEEEvNT_6ParamsE)
        .other          _ZN7cutlass13device_kernelIN5flash11enable_sm90INS1_16FlashAttnFwdSm90INS1_25CollectiveMainloopFwdSm90ILi2EN4cute5tupleIJNS5_1CILi1EEES8_S8_EEENS6_IJNS7_ILi192EEENS7_ILi144EEENS7_ILi96EEEEEELi96ENS_10bfloat16_tEfNS_4arch4Sm90ELb1ELb0ELb1ELb1ELb0ELb1ELb0ELb0ELb1ELb0ELb0ELb0EEENS1_21CollectiveEpilogueFwdINS6_IJSA_SC_SB_EEES9_SE_SG_Li384ELb1ELb0ELb0ELb0EEENS1_36VarlenDynamicPersistentTileSchedulerILi192ELi144ELi384ELi32ELb0ELb0ELb1ELb1ELb1ELb1EEEEEEEEEvNT_6ParamsE,@"STO_CUDA_ENTRY STV_DEFAULT"
_ZN7cutlass13device_kernelIN5flash11enable_sm90INS1_16FlashAttnFwdSm90INS1_25CollectiveMainloopFwdSm90ILi2EN4cute5tupleIJNS5_1CILi1EEES8_S8_EEENS6_IJNS7_ILi192EEENS7_ILi144EEENS7_ILi96EEEEEELi96ENS_10bfloat16_tEfNS_4arch4Sm90ELb1ELb0ELb1ELb1ELb0ELb1ELb0ELb0ELb1ELb0ELb0ELb0EEENS1_21CollectiveEpilogueFwdINS6_IJSA_SC_SB_EEES9_SE_SG_Li384ELb1ELb0ELb0ELb0EEENS1_36VarlenDynamicPersistentTileSchedulerILi192ELi144ELi384ELi32ELb0ELb0ELb1ELb1ELb1ELb1EEEEEEEEEvNT_6ParamsE:
        /* <DEDUP_REMOVED lines=27> */
.L_x_10103:
[----:B------:R-:W-:Y:S05]  /*01b0*/  BSYNC B0 ;  /* 0x0000000000007941 */ /* 0x000fea0003800000 */
.L_x_10102:
        /* <DEDUP_REMOVED lines=41> */
.L_x_10104:
        /* <DEDUP_REMOVED lines=22> */
.L_x_10105:
        /* <DEDUP_REMOVED lines=18> */
.L_x_10106:
        /* <DEDUP_REMOVED lines=22> */
.L_x_10107:
        /* <DEDUP_REMOVED lines=22> */
.L_x_10108:
[----:B------:R-:W-:Y:S01]  /*0990*/  PLOP3.LUT P0, PT, PT, PT, UP0, 0x80, 0x0 ;  /* 0x000000000000781c */ /* 0x000fe20003f0f008 */
[----:B------:R-:W-:Y:S01]  /*09a0*/  UMOV UR60, 0x1 ;  /* 0x00000001003c7882 */ /* 0x000fe20000000000 */
[----:B------:R-:W-:Y:S01]  /*09b0*/  NOP ;  /* 0x0000000000007918 */ /* 0x000fe20000000000 */
[----:B------:R-:W-:Y:S01]  /*09c0*/  USEL UR60, UR60, 0x2, !UP0 ;  /* 0x000000023c3c7887 */ /* 0x000fe2000c000000 */
[----:B------:R-:W-:Y:S01]  /*09d0*/  BSSY B7, `(.L_x_10109) ;  /* 0x00022ce000077945 */ /* 0x000fe20003800000 */
[----:B012-4-:R-:W-:Y:S08]  /*09e0*/  BAR.SYNC.DEFER_BLOCKING 0x0 ;  /* 0x0000000000007b1d */ /* 0x017ff00000010000 */
[----:B------:R-:W-:Y:S05]  /*09f0*/  @!P0 BRA `(.L_x_10110) ;  /* 0x000001cc00d88947 */ /* 0x000fea0003800000 */
.L_x_10111:
[----:B------:R-:W-:-:S08]  /*0a00*/  NOP ;  /* 0x0000000000007918 */ /* 0x000fd00000000000 */
[----:B------:R-:W0:Y:S02]  /*0a10*/  USETMAXREG.TRY_ALLOC.CTAPOOL UP0, 0xa0 ;  /* 0x000000a0000079c8 */ /* 0x000e240008000600 */
[----:B0-----:R-:W-:-:S13]  /*0a20*/  PLOP3.LUT P0, PT, PT, PT, UP0, 0x80, 0x0 ;  /* 0x000000000000781c */ /* 0x001fda0003f0f008 */
[----:B------:R-:W-:Y:S05]  /*0a30*/  @!P0 BRA `(.L_x_10111) ;  /* 0xfffffffc00f08947 */ /* 0x000fea000383ffff */
[----:B------:R-:W2:Y:S01]  /*0a40*/  LDL.LU R0, [R1+0x44] ;  /* 0x0000440001007983 */ /* 0x000ea20000300800 */
        /* <DEDUP_REMOVED lines=18> */
[----:B------:R-:W0:Y:S01]  /*0b70*/  S2R R0, SR_TID.X ;  /* 0x0000000000007919 */ /* 0x000e220000002100 */
[----:B------:R-:W-:Y:S01]  /*0b80*/  R2UR UR61, R16 ;  /* 0x00000000103d72ca */ /* 0x000fe200000e0000 */
[----:B------:R-:W-:-:S12]  /*0b90*/  ULOP3.LUT UR4, UR60, 0x1, URZ, 0xfc, !UPT ;  /* 0x000000013c047892 */ /* 0x000fd8000f8efc3f */
[----:B------:R-:W-:Y:S01]  /*0ba0*/  UIADD3 UR61, UR61, 0xda00, URZ ;  /* 0x0000da003d3d7890 */ /* 0x000fe2000fffe03f */
[----:B0-----:R-:W-:-:S05]  /*0bb0*/  VIADD R24, R0, 0xffffff80 ;  /* 0xffffff8000187836 */ /* 0x001fca0000000000 */
[----:B------:R-:W-:Y:S02]  /*0bc0*/  SHF.R.S32.HI R0, RZ, 0x1f, R24 ;  /* 0x0000001fff007819 */ /* 0x000fe40000011418 */
[-C--:B------:R-:W-:Y:S02]  /*0bd0*/  LEA.HI R13, R24, R24.reuse, RZ, 0x1 ;  /* 0x00000018180d7211 */ /* 0x080fe400078f08ff */
[----:B------:R-:W-:Y:S02]  /*0be0*/  LEA.HI R2, R0, R24, RZ, 0x7 ;  /* 0x0000001800027211 */ /* 0x000fe400078f38ff */
[----:B------:R-:W-:Y:S02]  /*0bf0*/  SHF.R.S32.HI R144, RZ, 0x1, R13 ;  /* 0x00000001ff907819 */ /* 0x000fe4000001140d */
[----:B------:R-:W-:Y:S02]  /*0c00*/  SHF.R.S32.HI R3, RZ, 0x7, R2 ;  /* 0x00000007ff037819 */ /* 0x000fe40000011402 */
[----:B------:R-:W-:-:S02]  /*0c10*/  LOP3.LUT R2, R2, 0xffffff80, RZ, 0xc0, !PT ;  /* 0xffffff8002027812 */ /* 0x000fc400078ec0ff */
[----:B------:R-:W-:Y:S01]  /*0c20*/  LEA.HI R4, R0, R24, RZ, 0x4 ;  /* 0x0000001800047211 */ /* 0x000fe200078f20ff */
[----:B------:R-:W-:Y:S01]  /*0c30*/  IMAD.HI R7, R3, 0x55555556, RZ ;  /* 0x5555555603077827 */ /* 0x000fe200078e02ff */
[----:B------:R-:W-:Y:S02]  /*0c40*/  LEA.HI R12, R13, R144, RZ, 0x1 ;  /* 0x000000900d0c7211 */ /* 0x000fe400078f08ff */
[----:B------:R-:W-:Y:S01]  /*0c50*/  SHF.R.S32.HI R5, RZ, 0x4, R4 ;  /* 0x00000004ff057819 */ /* 0x000fe20000011404 */
[----:B------:R-:W-:Y:S01]  /*0c60*/  IMAD.IADD R6, R24, 0x1, -R2 ;  /* 0x0000000118067824 */ /* 0x000fe200078e0a02 */
[----:B------:R-:W-:Y:S02]  /*0c70*/  LEA.HI R8, R7, R7, RZ, 0x1 ;  /* 0x0000000707087211 */ /* 0x000fe400078f08ff */
[----:B------:R-:W-:Y:S02]  /*0c80*/  LOP3.LUT R15, R12, 0x7fffffe, RZ, 0xc0, !PT ;  /* 0x07fffffe0c0f7812 */ /* 0x000fe400078ec0ff */
[----:B------:R-:W-:Y:S01]  /*0c90*/  SHF.R.S32.HI R7, RZ, 0x1f, R6 ;  /* 0x0000001fff077819 */ /* 0x000fe20000011406 */
[----:B------:R-:W-:Y:S01]  /*0ca0*/  IMAD R8, R8, -0x3, R3 ;  /* 0xfffffffd08087824 */ /* 0x000fe200078e0203 */
[----:B------:R-:W-:Y:S01]  /*0cb0*/  LEA.HI R2, R4, R5, RZ, 0x1 ;  /* 0x0000000504027211 */ /* 0x000fe200078f08ff */
[----:B------:R-:W-:Y:S01]  /*0cc0*/  IMAD.IADD R14, R144, 0x1, -R15 ;  /* 0x00000001900e7824 */ /* 0x000fe200078e0a0f */
[----:B------:R-:W-:-:S02]  /*0cd0*/  LEA.HI R12, R7, R6, RZ, 0x2 ;  /* 0x00000006070c7211 */ /* 0x000fc400078f10ff */
[----:B------:R-:W-:Y:S01]  /*0ce0*/  LOP3.LUT R4, R4, 0xfffffff0, RZ, 0xc0, !PT ;  /* 0xfffffff004047812 */ /* 0x000fe200078ec0ff */
[----:B------:R-:W-:Y:S01]  /*0cf0*/  IMAD R19, R5, 0x8, R14 ;  /* 0x0000000805137824 */ /* 0x000fe200078e020e */
[----:B------:R-:W-:Y:S02]  /*0d00*/  LOP3.LUT R3, R12, 0x7ffffffc, RZ, 0xc0, !PT ;  /* 0x7ffffffc0c037812 */ /* 0x000fe400078ec0ff */
[----:B------:R-:W-:Y:S01]  /*0d10*/  LEA.HI R14, R7, R6, RZ, 0x5 ;  /* 0x00000006070e7211 */ /* 0x000fe200078f28ff */
[----:B------:R-:W-:Y:S01]  /*0d20*/  IMAD.IADD R4, R24, 0x1, -R4 ;  /* 0x0000000118047824 */ /* 0x000fe200078e0a04 */
[----:B------:R-:W-:Y:S01]  /*0d30*/  LOP3.LUT R2, R2, 0x1ffffffe, RZ, 0xc0, !PT ;  /* 0x1ffffffe02027812 */ /* 0x000fe200078ec0ff */
[----:B------:R-:W-:Y:S01]  /*0d40*/  IMAD.IADD R6, R6, 0x1, -R3 ;  /* 0x0000000106067824 */ /* 0x000fe200078e0a03 */
[----:B------:R-:W-:Y:S01]  /*0d50*/  LOP3.LUT R13, R13, 0xfffffffe, RZ, 0xc0, !PT ;  /* 0xfffffffe0d0d7812 */ /* 0x000fe200078ec0ff */
[----:B------:R-:W-:Y:S01]  /*0d60*/  IMAD.SHL.U32 R20, R19, 0x20, RZ ;  /* 0x0000002013147824 */ /* 0x000fe200078e00ff */
[----:B------:R-:W-:Y:S01]  /*0d70*/  SHF.R.S32.HI R3, RZ, 0x1f, R4 ;  /* 0x0000001fff037819 */ /* 0x000fe20000011404 */
[----:B------:R-:W-:Y:S01]  /*0d80*/  IMAD.IADD R2, R5, 0x1, -R2 ;  /* 0x0000000105027824 */ /* 0x000fe200078e0a02 */
[----:B------:R0:W-:Y:S01]  /*0d90*/  STL [R1+0x68], R6 ;  /* 0x0000680601007387 */ /* 0x0001e20000100800 */
[-C--:B------:R-:W-:Y:S01]  /*0da0*/  LEA.HI R5, R0, R24.reuse, RZ, 0x5 ;  /* 0x0000001800057211 */ /* 0x080fe200078f28ff */
[----:B------:R-:W-:Y:S01]  /*0db0*/  IMAD.IADD R18, R24, 0x1, -R13 ;  /* 0x0000000118127824 */ /* 0x000fe200078e0a0d */
[--C-:B------:R-:W-:Y:S01]  /*0dc0*/  SHF.R.S32.HI R13, RZ, 0x2, R12.reuse ;  /* 0x00000002ff0d7819 */ /* 0x100fe2000001140c */
[----:B------:R-:W-:Y:S01]  /*0dd0*/  IMAD.SHL.U32 R2, R2, 0x8, RZ ;  /* 0x0000000802027824 */ /* 0x000fe200078e00ff */
[----:B------:R-:W-:Y:S01]  /*0de0*/  SHF.R.S32.HI R7, RZ, 0x5, R5 ;  /* 0x00000005ff077819 */ /* 0x000fe20000011405 */
[----:B------:R-:W-:Y:S01]  /*0df0*/  IMAD.SHL.U32 R23, R18, 0x8, RZ ;  /* 0x0000000812177824 */ /* 0x000fe200078e00ff */
[----:B------:R-:W-:Y:S01]  /*0e00*/  SHF.R.S32.HI R12, RZ, 0x1f, R12 ;  /* 0x0000001fff0c7819 */ /* 0x000fe2000001140c */
[----:B------:R-:W-:Y:S01]  /*0e10*/  IMAD.MOV.U32 R19, RZ, RZ, RZ ;  /* 0x000000ffff137224 */ /* 0x000fe200078e00ff */
[----:B------:R-:W-:Y:S01]  /*0e20*/  SHF.R.S32.HI R14, RZ, 0x5, R14 ;  /* 0x00000005ff0e7819 */ /* 0x000fe2000001140e */
[C---:B------:R-:W-:Y:S01]  /*0e30*/  VIADD R25, R23.reuse, 0x10 ;  /* 0x0000001017197836 */ /* 0x040fe20000000000 */
[----:B0-----:R-:W-:Y:S01]  /*0e40*/  LEA.HI R6, R0, R24, RZ, 0x2 ;  /* 0x0000001800067211 */ /* 0x001fe200078f10ff */
[----:B------:R-:W-:Y:S01]  /*0e50*/  VIADD R21, R23, 0x20 ;  /* 0x0000002017157836 */ /* 0x000fe20000000000 */
[-C--:B------:R-:W-:Y:S01]  /*0e60*/  LEA.HI R0, R3, R4.reuse, RZ, 0x3 ;  /* 0x0000000403007211 */ /* 0x080fe200078f18ff */
[----:B------:R-:W-:Y:S01]  /*0e70*/  IMAD R17, R7, 0x10, R4 ;  /* 0x0000001007117824 */ /* 0x000fe200078e0204 */
[----:B------:R-:W-:Y:S01]  /*0e80*/  LEA.HI R3, R3, R4, RZ, 0x2 ;  /* 0x0000000403037211 */ /* 0x000fe200078f10ff */
[----:B------:R-:W-:Y:S01]  /*0e90*/  IMAD.SHL.U32 R18, R18, 0x4, RZ ;  /* 0x0000000412127824 */ /* 0x000fe200078e00ff */
[--C-:B------:R-:W-:Y:S01]  /*0ea0*/  SHF.R.S32.HI R26, RZ, 0x2, R6.reuse ;  /* 0x00000002ff1a7819 */ /* 0x100fe20000011406 */
[----:B------:R-:W-:Y:S01]  /*0eb0*/  IMAD.SHL.U32 R0, R0, 0x10, RZ ;  /* 0x0000001000007824 */ /* 0x000fe200078e00ff */
[----:B------:R-:W-:Y:S01]  /*0ec0*/  SHF.R.S32.HI R15, RZ, 0x1f, R6 ;  /* 0x0000001fff0f7819 */ /* 0x000fe20000011406 */
[----:B------:R-:W-:Y:S01]  /*0ed0*/  IMAD.U32 R17, R17, 0x20, R2 ;  /* 0x0000002011117824 */ /* 0x000fe200078e0002 */
[----:B------:R-:W-:Y:S01]  /*0ee0*/  LOP3.LUT R5, R3, 0x7fffffc, RZ, 0xc0, !PT ;  /* 0x07fffffc03057812 */ /* 0x000fe200078ec0ff */
[----:B------:R-:W-:Y:S01]  /*0ef0*/  STL [R1+0x78], R26 ;  /* 0x0000781a01007387 */ /* 0x000fe20000100800 */
[----:B------:R-:W-:-:S02]  /*0f00*/  LOP3.LUT R0, R0, 0x7fffff80, RZ, 0xc0, !PT ;  /* 0x7fffff8000007812 */ /* 0x000fc400078ec0ff */
[----:B------:R-:W-:Y:S01]  /*0f10*/  LEA.HI R15, R15, R26, RZ, 0x2 ;  /* 0x0000001a0f0f7211 */ /* 0x000fe200078f10ff */
[----:B------:R-:W-:Y:S01]  /*0f20*/  IMAD.IADD R5, R4, 0x1, -R5 ;  /* 0x0000000104057824 */ /* 0x000fe200078e0a05 */
[----:B------:R-:W-:Y:S01]  /*0f30*/  SHF.R.S32.HI R3, RZ, 0x2, R3 ;  /* 0x00000002ff037819 */ /* 0x000fe20000011403 */
[----:B------:R-:W-:Y:S01]  /*0f40*/  IMAD R0, R7, 0x100, R0 ;  /* 0x0000010007007824 */ /* 0x000fe200078e0200 */
[----:B------:R-:W-:Y:S02]  /*0f50*/  LEA.HI R12, R12, R13, RZ, 0x3 ;  /* 0x0000000d0c0c7211 */ /* 0x000fe400078f18ff */
[----:B------:R-:W-:Y:S01]  /*0f60*/  LOP3.LUT R15, R15, 0xfffffffc, RZ, 0xc0, !PT ;  /* 0xfffffffc0f0f7812 */ /* 0x000fe200078ec0ff */
[----:B------:R-:W-:Y:S01]  /*0f70*/  IMAD R5, R5, 0x10, R0 ;  /* 0x0000001005057824 */ /* 0x000fe200078e0200 */
[----:B------:R-:W-:Y:S01]  /*0f80*/  LOP3.LUT R12, R12, 0xfffffff8, RZ, 0xc0, !PT ;  /* 0xfffffff80c0c7812 */ /* 0x000fe200078ec0ff */
[----:B------:R-:W-:Y:S01]  /*0f90*/  IMAD.SHL.U32 R3, R3, 0x40, RZ ;  /* 0x0000004003037824 */ /* 0x000fe200078e00ff */
[----:B------:R-:W-:Y:S01]  /*0fa0*/  SHF.R.S32.HI R0, RZ, 0x1f, R25 ;  /* 0x0000001fff007819 */ /* 0x000fe20000011419 */
[----:B------:R-:W-:Y:S01]  /*0fb0*/  IMAD.IADD R22, R26, 0x1, -R15 ;  /* 0x000000011a167824 */ /* 0x000fe200078e0a0f */
[----:B------:R-:W-:Y:S01]  /*0fc0*/  LOP3.LUT R6, R6, 0x1ffffffc, RZ, 0xc0, !PT ;  /* 0x1ffffffc06067812 */ /* 0x000fe200078ec0ff */
[----:B------:R-:W-:Y:S01]  /*0fd0*/  IMAD.IADD R13, R13, 0x1, -R12 ;  /* 0x000000010d0d7824 */ /* 0x000fe200078e0a0c */
[----:B------:R-:W-:-:S02]  /*0fe0*/  LEA.HI R4, R0, R25, RZ, 0x3 ;  /* 0x0000001900047211 */ /* 0x000fc400078f18ff */
[----:B------:R-:W-:Y:S01]  /*0ff0*/  LEA.HI R7, R0, R25, RZ, 0x5 ;  /* 0x0000001900077211 */ /* 0x000fe200078f28ff */
[----:B------:R-:W-:Y:S01]  /*1000*/  IMAD.SHL.U32 R0, R22, 0x40, RZ ;  /* 0x0000004016007824 */ /* 0x000fe200078e00ff */
[----:B------:R-:W-:Y:S01]  /*1010*/  LOP3.LUT R3, R3, 0x40, RZ, 0xc0, !PT ;  /* 0x0000004003037812 */ /* 0x000fe200078ec0ff */
[----:B------:R0:W-:Y:S01]  /*1020*/  STL [R1+0x8c], R22 ;  /* 0x00008c1601007387 */ /* 0x0001e20000100800 */
[----:B------:R-:W-:Y:S01]  /*1030*/  SHF.R.S32.HI R12, RZ, 0x1f, R21 ;  /* 0x0000001fff0c7819 */ /* 0x000fe20000011415 */
[----:B------:R-:W-:Y:S01]  /*1040*/  IMAD R13, R14, 0x10, R13 ;  /* 0x000000100e0d7824 */ /* 0x000fe200078e020d */
[----:B------:R-:W-:Y:S01]  /*1050*/  LOP3.LUT R2, R3, 0x8, R2, 0xf8, !PT ;  /* 0x0000000803027812 */ /* 0x000fe200078ef802 */
[----:B------:R-:W-:Y:S01]  /*1060*/  STL [R1+0x40], R20 ;  /* 0x0000401401007387 */ /* 0x000fe20000100800 */
[----:B------:R-:W-:Y:S01]  /*1070*/  LEA.HI R15, R12, R21, RZ, 0x3 ;  /* 0x000000150c0f7211 */ /* 0x000fe200078f18ff */
[----:B------:R-:W-:Y:S01]  /*1080*/  IMAD.IADD R6, R24, 0x1, -R6 ;  /* 0x0000000118067824 */ /* 0x000fe200078e0a06 */
[----:B------:R-:W-:-:S02]  /*1090*/  LOP3.LUT R0, R0, 0xc0, RZ, 0xc0, !PT ;  /* 0x000000c000007812 */ /* 0x000fc400078ec0ff */
[----:B------:R-:W-:Y:S01]  /*10a0*/  SHF.R.U32.HI R3, RZ, 0x3, R3 ;  /* 0x00000003ff037819 */ /* 0x000fe20000011603 */
[----:B------:R-:W-:Y:S01]  /*10b0*/  IMAD.SHL.U32 R6, R6, 0x8, RZ ;  /* 0x0000000806067824 */ /* 0x000fe200078e00ff */
[----:B------:R-:W-:Y:S01]  /*10c0*/  LEA.HI R12, R12, R21, RZ, 0x5 ;  /* 0x000000150c0c7211 */ /* 0x000fe200078f28ff */
[----:B------:R1:W-:Y:S01]  /*10d0*/  STL [R1+0x38], R0 ;  /* 0x0000380001007387 */ /* 0x0003e20000100800 */
[----:B------:R-:W-:Y:S01]  /*10e0*/  SHF.R.S32.HI R7, RZ, 0x5, R7 ;  /* 0x00000005ff077819 */ /* 0x000fe20000011407 */
[----:B0-----:R-:W-:Y:S01]  /*10f0*/  IMAD.MOV.U32 R22, RZ, RZ, RZ ;  /* 0x000000ffff167224 */ /* 0x001fe200078e00ff */
[----:B------:R-:W-:Y:S01]  /*1100*/  LOP3.LUT R4, R0, 0x18, R4, 0xf8, !PT ;  /* 0x0000001800047812 */ /* 0x000fe200078ef804 */
[----:B------:R0:W-:Y:S01]  /*1110*/  STL [R1+0x98], R17 ;  /* 0x0000981101007387 */ /* 0x0001e20000100800 */
[----:B------:R-:W-:Y:S01]  /*1120*/  SHF.R.U32.HI R21, RZ, 0x3, R0 ;  /* 0x00000003ff157819 */ /* 0x000fe20000011600 */
[----:B------:R-:W-:Y:S01]  /*1130*/  IMAD R7, R7, 0x1800, R20 ;  /* 0x0000180007077824 */ /* 0x000fe200078e0214 */
[----:B------:R-:W-:-:S02]  /*1140*/  LOP3.LUT R2, R2, R3, RZ, 0x3c, !PT ;  /* 0x0000000302027212 */ /* 0x000fc400078e3cff */
[----:B------:R-:W-:Y:S01]  /*1150*/  SHF.R.S32.HI R12, RZ, 0x5, R12 ;  /* 0x00000005ff0c7819 */ /* 0x000fe2000001140c */
[----:B------:R-:W-:Y:S01]  /*1160*/  STL [R1+0x3c], R21 ;  /* 0x00003c1501007387 */ /* 0x000fe20000100800 */
[----:B------:R-:W-:Y:S01]  /*1170*/  LOP3.LUT R15, R0, 0x18, R15, 0xf8, !PT ;  /* 0x00000018000f7812 */ /* 0x000fe200078ef80f */
[----:B------:R-:W-:Y:S01]  /*1180*/  IMAD.IADD R5, R2, 0x1, R5 ;  /* 0x0000000102057824 */ /* 0x000fe200078e0205 */
[-C--:B------:R-:W-:Y:S01]  /*1190*/  LOP3.LUT R4, R4, R21.reuse, RZ, 0x3c, !PT ;  /* 0x0000001504047212 */ /* 0x080fe200078e3cff */
[----:B------:R-:W-:Y:S01]  /*11a0*/  IMAD R12, R12, 0x1800, R20 ;  /* 0x000018000c0c7824 */ /* 0x000fe200078e0214 */
[----:B-1----:R-:W-:Y:S01]  /*11b0*/  LOP3.LUT R0, R0, 0x8, R23, 0xf8, !PT ;  /* 0x0000000800007812 */ /* 0x002fe200078ef817 */
[----:B------:R-:W-:Y:S01]  /*11c0*/  IMAD R2, R8, 0x40, R13 ;  /* 0x0000004008027824 */ /* 0x000fe200078e020d */
[-C--:B------:R-:W-:Y:S01]  /*11d0*/  LOP3.LUT R15, R15, R21.reuse, RZ, 0x3c, !PT ;  /* 0x000000150f0f7212 */ /* 0x080fe200078e3cff */
[----:B------:R-:W-:Y:S01]  /*11e0*/  IMAD.IADD R4, R7, 0x1, R4 ;  /* 0x0000000107047824 */ /* 0x000fe200078e0204 */
[----:B------:R-:W-:Y:S01]  /*11f0*/  LOP3.LUT R0, R0, R21, RZ, 0x3c, !PT ;  /* 0x0000001500007212 */ /* 0x000fe200078e3cff */
[----:B------:R-:W-:Y:S01]  /*1200*/  STL [R1+0x54], R9 ;  /* 0x0000540901007387 */ /* 0x000fe20000100800 */
[----:B0-----:R-:W-:-:S02]  /*1210*/  IMAD R17, R5, 0x2, R16 ;  /* 0x0000000205117824 */ /* 0x001fc400078e0210 */
[----:B------:R-:W-:Y:S01]  /*1220*/  IMAD.IADD R12, R12, 0x1, R15 ;  /* 0x000000010c0c7824 */ /* 0x000fe200078e020f */
[----:B------:R0:W-:Y:S01]  /*1230*/  STL [R1+0x6c], R2 ;  /* 0x00006c0201007387 */ /* 0x0001e20000100800 */
[----:B------:R-:W-:-:S03]  /*1240*/  IMAD.IADD R3, R20, 0x1, R0 ;  /* 0x0000000114037824 */ /* 0x000fc600078e0200 */
[----:B------:R1:W-:Y:S01]  /*1250*/  STL [R1+0x58], R10 ;  /* 0x0000580a01007387 */ /* 0x0003e20000100800 */
[----:B------:R-:W-:-:S03]  /*1260*/  LEA R0, R12, UR61, 0x1 ;  /* 0x0000003d0c007c11 */ /* 0x000fc6000f8e08ff */
[----:B------:R1:W-:Y:S01]  /*1270*/  STL [R1+0x5c], R11 ;  /* 0x00005c0b01007387 */ /* 0x0003e20000100800 */
[----:B0-----:R-:W-:Y:S01]  /*1280*/  IMAD.U32 R2, RZ, RZ, UR4 ;  /* 0x00000004ff027e24 */ /* 0x001fe2000f8e00ff */
[----:B------:R-:W-:Y:S02]  /*1290*/  SHF.R.S32.HI R2, RZ, 0x1f, R144 ;  /* 0x0000001fff027819 */ /* 0x000fe40000011490 */
[----:B------:R1:W-:Y:S01]  /*12a0*/  STL [R1+0x84], RZ ;  /* 0x000084ff01007387 */ /* 0x0003e20000100800 */
[----:B------:R-:W-:-:S03]  /*12b0*/  LEA R2, R4, UR61, 0x1 ;  /* 0x0000003d04027c11 */ /* 0x000fc6000f8e08ff */
[----:B------:R1:W-:Y:S04]  /*12c0*/  STL [R1+0x34], RZ ;  /* 0x000034ff01007387 */ /* 0x0003e80000100800 */
[----:B------:R1:W-:Y:S04]  /*12d0*/  STL [R1+0x28], RZ ;  /* 0x000028ff01007387 */ /* 0x0003e80000100800 */
[----:B------:R1:W-:Y:S04]  /*12e0*/  STL [R1+0x60], R6 ;  /* 0x0000600601007387 */ /* 0x0003e80000100800 */
[----:B------:R1:W-:Y:S04]  /*12f0*/  STL [R1+0x64], R3 ;  /* 0x0000640301007387 */ /* 0x0003e80000100800 */
[----:B------:R1:W-:Y:S04]  /*1300*/  STL [R1+0x94], R2 ;  /* 0x0000940201007387 */ /* 0x0003e80000100800 */
[----:B------:R1:W-:Y:S02]  /*1310*/  STL [R1+0x90], R0 ;  /* 0x0000900001007387 */ /* 0x0003e40000100800 */
.L_x_10262:
[----:B-12---:R-:W2:Y:S01]  /*1320*/  LDL.LU R0, [R1+0x5c] ;  /* 0x00005c0001007983 */ /* 0x006ea20000300800 */
[----:B------:R-:W2:Y:S01]  /*1330*/  LDC.64 R2, c[0x0][0xc60] ;  /* 0x00031800ff027b82 */ /* 0x000ea20000000a00 */
[----:B------:R-:W-:Y:S01]  /*1340*/  ULDC.64 UR4, c[0x0][0x208] ;  /* 0x0000820000047ab9 */ /* 0x000fe20000000a00 */
[----:B--2---:R-:W-:-:S05]  /*1350*/  IMAD.WIDE R2, R0, 0x4, R2 ;  /* 0x0000000400027825 */ /* 0x004fca00078e0202 */
[----:B0----5:R0:W2:Y:S01]  /*1360*/  LDG.E R11, desc[UR4][R2.64] ;  /* 0x00000004020b7981 */ /* 0x0210a2000c1e1900 */
[----:B------:R-:W-:Y:S05]  /*1370*/  YIELD ;  /* 0x0000000000007946 */ /* 0x000fea0003800000 */
[----:B------:R-:W-:Y:S01]  /*1380*/  ULDC.64 UR4, c[0x0][0xa28] ;  /* 0x00028a0000047ab9 */ /* 0x000fe20000000a00 */
[----:B------:R-:W-:Y:S01]  /*1390*/  ULDC.64 UR8, c[0x0][0xa18] ;  /* 0x0002860000087ab9 */ /* 0x000fe20000000a00 */
[----:B------:R-:W-:Y:S01]  /*13a0*/  ISETP.NE.U32.AND P1, PT, RZ, UR4, PT ;  /* 0x00000004ff007c0c */ /* 0x000fe2000bf25070 */
[----:B------:R-:W-:Y:S01]  /*13b0*/  ULDC.64 UR10, c[0x0][0x208] ;  /* 0x00008200000a7ab9 */ /* 0x000fe20000000a00 */
[----:B0-----:R-:W-:Y:S01]  /*13c0*/  IMAD.MOV.U32 R3, RZ, RZ, RZ ;  /* 0x000000ffff037224 */ /* 0x001fe200078e00ff */
[----:B------:R-:W-:Y:S01]  /*13d0*/  ULDC.64 UR6, c[0x0][0xa08] ;  /* 0x0002820000067ab9 */ /* 0x000fe20000000a00 */
[----:B------:R-:W-:Y:S01]  /*13e0*/  ISETP.NE.AND.EX P1, PT, RZ, UR5, PT, P1 ;  /* 0x00000005ff007c0c */ /* 0x000fe2000bf25310 */
[----:B------:R-:W-:Y:S01]  /*13f0*/  IMAD.MOV.U32 R79, RZ, RZ, RZ ;  /* 0x000000ffff4f7224 */ /* 0x000fe200078e00ff */
[----:B------:R-:W-:-:S04]  /*1400*/  ISETP.NE.U32.AND P0, PT, RZ, UR6, PT ;  /* 0x00000006ff007c0c */ /* 0x000fc8000bf05070 */
[----:B------:R-:W-:Y:S02]  /*1410*/  ISETP.NE.AND.EX P0, PT, RZ, UR7, PT, P0 ;  /* 0x00000007ff007c0c */ /* 0x000fe4000bf05300 */
[----:B--2---:R-:W-:Y:S01]  /*1420*/  SHF.R.S32.HI R0, RZ, 0x1f, R11 ;  /* 0x0000001fff007819 */ /* 0x004fe2000001140b */
[----:B------:R-:W-:-:S04]  /*1430*/  IMAD.SHL.U32 R29, R11, 0x4, RZ ;  /* 0x000000040b1d7824 */ /* 0x000fc800078e00ff */
[C---:B---3--:R-:W-:Y:S01]  /*1440*/  @P1 LEA R4, P2, R11.reuse, UR4, 0x2 ;  /* 0x000000040b041c11 */ /* 0x048fe2000f8410ff */
        /* <DEDUP_REMOVED lines=9> */
[----:B------:R-:W-:Y:S01]  /*14e0*/  ULDC.64 UR4, c[0x0][0x3f8] ;  /* 0x0000fe0000047ab9 */ /* 0x000fe20000000a00 */
[----:B------:R-:W-:-:S10]  /*14f0*/  IADD3.X R9, R30, UR7, RZ, P3, !PT ;  /* 0x000000071e097c10 */ /* 0x000fd40009ffe4ff */
[----:B------:R-:W-:Y:S01]  /*1500*/  @P2 IADD3 R6, P1, R29, UR8, RZ ;  /* 0x000000081d062c10 */ /* 0x000fe2000ff3e0ff */
[----:B------:R-:W-:Y:S01]  /*1510*/  UISETP.NE.U32.AND UP0, UPT, UR4, URZ, UPT ;  /* 0x0000003f0400728c */ /* 0x000fe2000bf05070 */
[----:B------:R0:W5:Y:S02]  /*1520*/  @P0 LDG.E R79, desc[UR10][R8.64] ;  /* 0x0000000a084f0981 */ /* 0x000164000c1e1900 */
[----:B------:R-:W-:Y:S01]  /*1530*/  @P2 IADD3.X R7, R30, UR9, RZ, P1, !PT ;  /* 0x000000091e072c10 */ /* 0x000fe20008ffe4ff */
[----:B------:R-:W-:-:S04]  /*1540*/  ULDC UR4, c[0x0][0x404] ;  /* 0x0001010000047ab9 */ /* 0x000fc80000000800 */
[----:B------:R-:W2:Y:S01]  /*1550*/  @P2 LDG.E R10, desc[UR10][R6.64] ;  /* 0x0000000a060a2981 */ /* 0x000ea2000c1e1900 */
        /* <DEDUP_REMOVED lines=8> */
[----:B--2---:R0:W-:Y:S01]  /*15e0*/  STL [R1+0x30], R10 ;  /* 0x0000300a01007387 */ /* 0x0041e20000100800 */
[----:B------:R-:W-:Y:S05]  /*15f0*/  @P2 BRA `(.L_x_10113) ;  /* 0x00000000002c2947 */ /* 0x000fea0003800000 */
[----:B------:R-:W-:Y:S02]  /*1600*/  ULDC.64 UR4, c[0x0][0xa00] ;  /* 0x0002800000047ab9 */ /* 0x000fe40000000a00 */
[----:B------:R-:W-:-:S04]  /*1610*/  ISETP.NE.U32.AND P1, PT, RZ, UR4, PT ;  /* 0x00000004ff007c0c */ /* 0x000fc8000bf25070 */
[----:B------:R-:W-:-:S13]  /*1620*/  ISETP.NE.AND.EX P1, PT, RZ, UR5, PT, P1 ;  /* 0x00000005ff007c0c */ /* 0x000fda000bf25310 */
[----:B------:R-:W-:Y:S05]  /*1630*/  @!P1 BRA `(.L_x_10113) ;  /* 0x00000000001c9947 */ /* 0x000fea0003800000 */
[----:B0-----:R-:W0:Y:S01]  /*1640*/  LDC.64 R4, c[0x0][0xa00] ;  /* 0x00028000ff047b82 */ /* 0x001e220000000a00 */
[----:B------:R-:W-:Y:S01]  /*1650*/  ULDC.64 UR4, c[0x0][0x208] ;  /* 0x0000820000047ab9 */ /* 0x000fe20000000a00 */
[----:B0-----:R-:W-:-:S05]  /*1660*/  IMAD.WIDE R4, R27, 0x4, R4 ;  /* 0x000000041b047825 */ /* 0x001fca00078e0204 */
[----:B------:R-:W2:Y:S04]  /*1670*/  LDG.E R0, desc[UR4][R4.64] ;  /* 0x0000000404007981 */ /* 0x000ea8000c1e1900 */
[----:B------:R-:W2:Y:S02]  /*1680*/  LDG.E R7, desc[UR4][R4.64+0x4] ;  /* 0x0000040404077981 */ /* 0x000ea4000c1e1900 */
[----:B--2---:R-:W-:-:S05]  /*1690*/  IMAD.IADD R10, R7, 0x1, -R0 ;  /* 0x00000001070a7824 */ /* 0x004fca00078e0a00 */
[----:B------:R1:W-:Y:S02]  /*16a0*/  STL [R1+0x30], R10 ;  /* 0x0000300a01007387 */ /* 0x0003e40000100800 */
.L_x_10113:
[----:B0-----:R-:W2:Y:S01]  /*16b0*/  LDL R11, [R1+0x54] ;  /* 0x00005400010b7983 */ /* 0x001ea20000100800 */
[----:B------:R-:W-:-:S03]  /*16c0*/  ULDC.64 UR4, c[0x0][0xa20] ;  /* 0x0002880000047ab9 */ /* 0x000fc60000000a00 */
[----:B------:R-:W3:Y:S01]  /*16d0*/  LDL R31, [R1+0x58] ;  /* 0x00005800011f7983 */ /* 0x000ee20000100800 */
[----:B------:R-:W-:-:S04]  /*16e0*/  ISETP.NE.U32.AND P1, PT, RZ, UR4, PT ;  /* 0x00000004ff007c0c */ /* 0x000fc8000bf25070 */
[----:B------:R-:W-:Y:S01]  /*16f0*/  ISETP.NE.AND.EX P1, PT, RZ, UR5, PT, P1 ;  /* 0x00000005ff007c0c */ /* 0x000fe2000bf25310 */
[----:B--2---:R0:W-:Y:S04]  /*1700*/  STL [R1+0x88], R11 ;  /* 0x0000880b01007387 */ /* 0x0041e80000100800 */
[----:B---3--:R0:W-:Y:S08]  /*1710*/  STL [R1+0x80], R31 ;  /* 0x0000801f01007387 */ /* 0x0081f00000100800 */
[----:B------:R-:W-:Y:S05]  /*1720*/  @!P1 BRA `(.L_x_10114) ;  /* 0x0000000000149947 */ /* 0x000fea0003800000 */
[----:B------:R-:W-:Y:S01]  /*1730*/  IADD3 R4, P0, R29, UR4, RZ ;  /* 0x000000041d047c10 */ /* 0x000fe2000ff1e0ff */
[----:B------:R-:W-:-:S03]  /*1740*/  ULDC.64 UR6, c[0x0][0x208] ;  /* 0x0000820000067ab9 */ /* 0x000fc60000000a00 */
[----:B------:R-:W-:-:S05]  /*1750*/  IADD3.X R5, R30, UR5, RZ, P0, !PT ;  /* 0x000000051e057c10 */ /* 0x000fca00087fe4ff */
[----:B------:R2:W5:Y:S01]  /*1760*/  LDG.E R28, desc[UR6][R4.64] ;  /* 0x00000006041c7981 */ /* 0x000562000c1e1900 */
[----:B------:R-:W-:Y:S05]  /*1770*/  BRA `(.L_x_10115) ;  /* 0x0000000000147947 */ /* 0x000fea0003800000 */
.L_x_10114:
[----:B------:R-:W-:Y:S05]  /*1780*/  @!P0 BRA `(.L_x_10115) ;  /* 0x0000000000108947 */ /* 0x000fea0003800000 */
[----:B------:R-:W-:Y:S02]  /*1790*/  ULDC.64 UR4, c[0x0][0x208] ;  /* 0x0000820000047ab9 */ /* 0x000fe40000000a00 */
[----:B------:R-:W2:Y:S04]  /*17a0*/  LDG.E R5, desc[UR4][R8.64] ;  /* 0x0000000408057981 */ /* 0x000ea8000c1e1900 */
[----:B------:R-:W2:Y:S02]  /*17b0*/  LDG.E R28, desc[UR4][R8.64+0x4] ;  /* 0x00000404081c7981 */ /* 0x000ea4000c1e1900 */
[----:B--2---:R-:W-:-:S07]  /*17c0*/  IMAD.IADD R28, R28, 0x1, -R5 ;  /* 0x000000011c1c7824 */ /* 0x004fce00078e0a05 */
.L_x_10115:
[----:B------:R-:W-:Y:S01]  /*17d0*/  ULDC.64 UR4, c[0x0][0xa10] ;  /* 0x0002840000047ab9 */ /* 0x000fe20000000a00 */
[----:B------:R-:W-:Y:S01]  /*17e0*/  ULDC.64 UR6, c[0x0][0x208] ;  /* 0x0000820000067ab9 */ /* 0x000fe20000000a00 */
[----:B------:R-:W-:-:S04]  /*17f0*/  ISETP.NE.U32.AND P0, PT, RZ, UR4, PT ;  /* 0x00000004ff007c0c */ /* 0x000fc8000bf05070 */
[----:B------:R-:W-:Y:S01]  /*1800*/  ISETP.NE.AND.EX P0, PT, RZ, UR5, PT, P0 ;  /* 0x00000005ff007c0c */ /* 0x000fe2000bf05300 */
[----:B------:R-:W-:Y:S01]  /*1810*/  IMAD.MOV.U32 R8, RZ, RZ, 0xc0 ;  /* 0x000000c0ff087424 */ /* 0x000fe200078e00ff */
[----:B------:R-:W-:-:S11]  /*1820*/  ULDC.64 UR4, c[0x0][0xa30] ;  /* 0x00028c0000047ab9 */ /* 0x000fd60000000a00 */
[----:B--2---:R-:W2:Y:S02]  /*1830*/  @P0 LDC.64 R4, c[0x0][0xa10] ;  /* 0x00028400ff040b82 */ /* 0x004ea40000000a00 */
[----:B--2---:R-:W-:-:S05]  /*1840*/  @P0 IMAD.WIDE R4, R27, 0x4, R4 ;  /* 0x000000041b040825 */ /* 0x004fca00078e0204 */
[----:B------:R-:W2:Y:S04]  /*1850*/  @P0 LDG.E R0, desc[UR6][R4.64] ;  /* 0x0000000604000981 */ /* 0x000ea8000c1e1900 */
[----:B------:R-:W2:Y:S01]  /*1860*/  @P0 LDG.E R9, desc[UR6][R4.64+0x4] ;  /* 0x0000040604090981 */ /* 0x000ea2000c1e1900 */
[----:B------:R-:W-:Y:S01]  /*1870*/  ISETP.NE.U32.AND P1, PT, RZ, UR4, PT ;  /* 0x00000004ff007c0c */ /* 0x000fe2000bf25070 */
[----:B-----5:R-:W-:-:S03]  /*1880*/  IMAD.MOV.U32 R106, RZ, RZ, R28 ;  /* 0x000000ffff6a7224 */ /* 0x020fc600078e001c */
[----:B------:R-:W-:-:S13]  /*1890*/  ISETP.NE.AND.EX P1, PT, RZ, UR5, PT, P1 ;  /* 0x00000005ff007c0c */ /* 0x000fda000bf25310 */
[----:B------:R-:W-:-:S04]  /*18a0*/  @P1 IADD3 R6, P2, R29, UR4, RZ ;  /* 0x000000041d061c10 */ /* 0x000fc8000ff5e0ff */
[----:B------:R-:W-:-:S05]  /*18b0*/  @P1 IADD3.X R7, R30, UR5, RZ, P2, !PT ;  /* 0x000000051e071c10 */ /* 0x000fca00097fe4ff */
[----:B------:R3:W5:Y:S01]  /*18c0*/  @P1 LDG.E R106, desc[UR6][R6.64] ;  /* 0x00000006066a1981 */ /* 0x000762000c1e1900 */
[----:B--2---:R-:W-:Y:S02]  /*18d0*/  @P0 IMAD.IADD R2, R9, 0x1, -R0 ;  /* 0x0000000109020824 */ /* 0x004fe400078e0a00 */
[----:B------:R-:W-:Y:S02]  /*18e0*/  IMAD.IADD R9, R28, 0x1, -R3 ;  /* 0x000000011c097824 */ /* 0x000fe400078e0a03 */
[----:B------:R-:W-:Y:S02]  /*18f0*/  IMAD R3, R11, R8, 0x14f ;  /* 0x0000014f0b037424 */ /* 0x000fe400078e0208 */
[----:B------:R-:W-:Y:S02]  /*1900*/  IMAD.IADD R4, R9, 0x1, R2 ;  /* 0x0000000109047824 */ /* 0x000fe400078e0202 */
[----:B------:R-:W-:Y:S02]  /*1910*/  IMAD.MOV R24, RZ, RZ, -R9 ;  /* 0x000000ffff187224 */ /* 0x000fe400078e0a09 */
[C---:B------:R-:W-:Y:S01]  /*1920*/  VIADD R0, R4.reuse, 0x8f ;  /* 0x0000008f04007836 */ /* 0x040fe20000000000 */
[----:B------:R-:W-:Y:S01]  /*1930*/  IADD3 R3, R4, R3, -R10 ;  /* 0x0000000304037210 */ /* 0x000fe20007ffe80a */
[----:B------:R2:W-:Y:S01]  /*1940*/  STL [R1+0x5c], R4 ;  /* 0x00005c0401007387 */ /* 0x0005e20000100800 */
[----:B------:R-:W-:Y:S01]  /*1950*/  VIMNMX R24, RZ, R24, !PT ;  /* 0x00000018ff187248 */ /* 0x000fe20007fe0100 */
[----:B------:R-:W-:-:S04]  /*1960*/  IMAD.HI R0, R0, 0x38e38e39, RZ ;  /* 0x38e38e3900007827 */ /* 0x000fc800078e02ff */
[----:B--2---:R-:W-:Y:S01]  /*1970*/  IMAD.HI R4, R3, 0x38e38e39, RZ ;  /* 0x38e38e3903047827 */ /* 0x004fe200078e02ff */
        /* <DEDUP_REMOVED lines=17> */
[----:B---3--:R-:W-:Y:S05]  /*1a90*/  @!P1 BRA `(.L_x_10116) ;  /* 0x0000005400789947 */ /* 0x008fea0003800000 */
        /* <DEDUP_REMOVED lines=8> */
[----:B------:R2:W3:Y:S01]  /*1b20*/  LDC.64 R14, c[0x4][R0] ;  /* 0x01000000000e7b82 */ /* 0x0004e20000000a00 */
[----:B------:R-:W-:Y:S01]  /*1b30*/  IMAD.U32 R5, RZ, RZ, UR5 ;  /* 0x00000005ff057e24 */ /* 0x000fe2000f8e00ff */
[----:B------:R-:W-:Y:S01]  /*1b40*/  ULDC.64 UR4, c[0x4][0x1c0] ;  /* 0x0100700000047ab9 */ /* 0x000fe20000000a00 */
[----:B-1----:R-:W-:Y:S02]  /*1b50*/  IMAD.U32 R10, RZ, RZ, UR6 ;  /* 0x00000006ff0a7e24 */ /* 0x002fe4000f8e00ff */
[----:B------:R-:W-:Y:S02]  /*1b60*/  IMAD.U32 R6, RZ, RZ, UR4 ;  /* 0x00000004ff067e24 */ /* 0x000fe4000f8e00ff */
[----:B------:R-:W-:-:S02]  /*1b70*/  IMAD.U32 R7, RZ, RZ, UR5 ;  /* 0x00000005ff077e24 */ /* 0x000fc4000f8e00ff */
[----:B0-----:R-:W-:Y:S02]  /*1b80*/  IMAD.U32 R11, RZ, RZ, UR7 ;  /* 0x00000007ff0b7e24 */ /* 0x001fe4000f8e00ff */
[----:B------:R-:W-:Y:S02]  /*1b90*/  IMAD.MOV.U32 R8, RZ, RZ, 0x70 ;  /* 0x00000070ff087424 */ /* 0x000fe400078e00ff */
[----:B------:R-:W-:Y:S02]  /*1ba0*/  IMAD.MOV.U32 R12, RZ, RZ, 0x1 ;  /* 0x00000001ff0c7424 */ /* 0x000fe400078e00ff */
[----:B--2---:R-:W-:-:S07]  /*1bb0*/  IMAD.MOV.U32 R13, RZ, RZ, RZ ;  /* 0x000000ffff0d7224 */ /* 0x004fce00078e00ff */
[----:B------:R-:W-:-:S07]  /*1bc0*/  LEPC R20, `(.L_x_10118) ;  /* 0x000000001014794e */ /* 0x000fce0000000000 */
[----:B---3-5:R-:W-:Y:S05]  /*1bd0*/  CALL.ABS.NOINC R14 ;  /* 0x000000000e007343 */ /* 0x028fea0003c00000 */
.L_x_10118:
[----:B------:R-:W-:Y:S05]  /*1be0*/  BSYNC B6 ;  /* 0x0000000000067941 */ /* 0x000fea0003800000 */
.L_x_10117:
        /* <DEDUP_REMOVED lines=20> */
.L_x_10120:
[----:B------:R-:W-:Y:S05]  /*1d30*/  BSYNC B6 ;  /* 0x0000000000067941 */ /* 0x000fea0003800000 */
.L_x_10119:
[----:B------:R-:W-:Y:S01]  /*1d40*/  ULDC.64 UR4, c[0x0][0x9f8] ;  /* 0x00027e0000047ab9 */ /* 0x000fe20000000a00 */
[----:B------:R-:W-:Y:S01]  /*1d50*/  ULDC.64 UR6, c[0x0][0x208] ;  /* 0x0000820000067ab9 */ /* 0x000fe20000000a00 */
[----:B------:R-:W-:Y:S01]  /*1d60*/  ISETP.NE.U32.AND P0, PT, RZ, UR4, PT ;  /* 0x00000004ff007c0c */ /* 0x000fe2000bf05070 */
[----:B------:R-:W2:Y:S01]  /*1d70*/  LDC R0, c[0x0][0x428] ;  /* 0x00010a00ff007b82 */ /* 0x000ea20000000800 */
[----:B------:R-:W3:Y:S02]  /*1d80*/  S2R R20, SR_TID.X ;  /* 0x0000000000147919 */ /* 0x000ee40000002100 */
[----:B------:R-:W-:-:S05]  /*1d90*/  ISETP.NE.AND.EX P0, PT, RZ, UR5, PT, P0 ;  /* 0x00000005ff007c0c */ /* 0x000fca000bf05300 */
[----:B------:R-:W4:Y:S01]  /*1da0*/  LDC.64 R32, c[0x0][0x2f0] ;  /* 0x0000bc00ff207b82 */ /* 0x000f220000000a00 */
[----:B------:R-:W-:Y:S01]  /*1db0*/  IMAD.IADD R79, R79, 0x1, R28 ;  /* 0x000000014f4f7824 */ /* 0x000fe200078e021c */
[----:B------:R-:W3:Y:S01]  /*1dc0*/  LDL R14, [R1+0x38] ;  /* 0x00003800010e7983 */ /* 0x000ee20000100800 */
[----:B------:R-:W-:-:S03]  /*1dd0*/  IMAD.MOV.U32 R3, RZ, RZ, R31 ;  /* 0x000000ffff037224 */ /* 0x000fc600078e001f */
[----:B------:R-:W3:Y:S02]  /*1de0*/  LDL R40, [R1+0x40] ;  /* 0x0000400001287983 */ /* 0x000ee40000100800 */
[----:B------:R-:W-:Y:S01]  /*1df0*/  @P0 IADD3 R4, P1, R29, UR4, RZ ;  /* 0x000000041d040c10 */ /* 0x000fe2000ff3e0ff */
[----:B------:R-:W0:Y:S01]  /*1e00*/  LDC.64 R70, c[0x0][0x3e8] ;  /* 0x0000fa00ff467b82 */ /* 0x000e220000000a00 */
[----:B------:R-:W3:Y:S02]  /*1e10*/  LDL R39, [R1+0x3c] ;  /* 0x00003c0001277983 */ /* 0x000ee40000100800 */
[----:B------:R-:W-:Y:S01]  /*1e20*/  @P0 IADD3.X R5, R30, UR5, RZ, P1, !PT ;  /* 0x000000051e050c10 */ /* 0x000fe20008ffe4ff */
[----:B------:R-:W-:Y:S01]  /*1e30*/  ULDC.64 UR4, c[0x0][0x2f8] ;  /* 0x0000be0000047ab9 */ /* 0x000fe20000000a00 */
[----:B------:R-:W-:Y:S01]  /*1e40*/  SHF.R.S32.HI R7, RZ, 0x1f, R79 ;  /* 0x0000001fff077819 */ /* 0x000fe2000001144f */
[----:B------:R-:W-:Y:S01]  /*1e50*/  VIADD R38, R23, 0x10 ;  /* 0x0000001017267836 */ /* 0x000fe20000000000 */
[----:B------:R-:W3:Y:S01]  /*1e60*/  LDL.LU R37, [R1+0x44] ;  /* 0x0000440001257983 */ /* 0x000ee20000300800 */
[----:B------:R-:W1:Y:S03]  /*1e70*/  LDC.64 R76, c[0x0][0x3d8] ;  /* 0x0000f600ff4c7b82 */ /* 0x000e660000000a00 */
[----:B------:R3:W3:Y:S01]  /*1e80*/  @P0 LDG.E R27, desc[UR6][R4.64] ;  /* 0x00000006041b0981 */ /* 0x0006e2000c1e1900 */
[----:B--2---:R-:W-:Y:S01]  /*1e90*/  ISETP.NE.AND P0, PT, R0, 0x1, PT ;  /* 0x000000010000780c */ /* 0x004fe20003f05270 */
[----:B------:R-:W-:Y:S01]  /*1ea0*/  ULDC.64 UR6, c[0x0][0xa08] ;  /* 0x0002820000067ab9 */ /* 0x000fe20000000a00 */
[-C--:B----4-:R-:W-:Y:S01]  /*1eb0*/  IMAD R6, R7, R32.reuse, RZ ;  /* 0x0000002007067224 */ /* 0x090fe200078e02ff */
[----:B---3--:R-:W-:Y:S01]  /*1ec0*/  SHF.R.U32.HI R36, RZ, 0x7, R20 ;  /* 0x00000007ff247819 */ /* 0x008fe20000011614 */
[----:B------:R-:W2:Y:S01]  /*1ed0*/  LDC R104, c[0x0][0x3d4] ;  /* 0x0000f500ff687b82 */ /* 0x000ea20000000800 */
[----:B------:R-:W-:-:S08]  /*1ee0*/  IMAD.WIDE.U32 R4, R79, R32, RZ ;  /* 0x000000204f047225 */ /* 0x000fd000078e00ff */
[----:B------:R-:W3:Y:S08]  /*1ef0*/  @P0 LDC R0, c[0x0][0x42c] ;  /* 0x00010b00ff000b82 */ /* 0x000ef00000000800 */
[----:B------:R-:W4:Y:S01]  /*1f00*/  @P0 LDC R9, c[0x0][0x430] ;  /* 0x00010c00ff090b82 */ /* 0x000f220000000800 */
[----:B------:R-:W-:Y:S01]  /*1f10*/  ISETP.NE.AND P6, PT, R36, 0x1, PT ;  /* 0x000000012400780c */ /* 0x000fe20003fc5270 */
[----:B---3--:R-:W-:-:S05]  /*1f20*/  @P0 IMAD.HI.U32 R0, R31, R0, RZ ;  /* 0x000000001f000227 */ /* 0x008fca00078e00ff */
[----:B----4-:R-:W-:Y:S01]  /*1f30*/  @P0 SHF.R.U32.HI R3, RZ, R9, R0 ;  /* 0x00000009ff030219 */ /* 0x010fe20000011600 */
        /* <DEDUP_REMOVED lines=8> */
[----:B------:R-:W-:Y:S01]  /*1fc0*/  ULDC.64 UR4, c[0x0][0x300] ;  /* 0x0000c00000047ab9 */ /* 0x000fe20000000a00 */
[----:B------:R-:W-:Y:S02]  /*1fd0*/  IMAD.MOV.U32 R28, RZ, RZ, R4 ;  /* 0x000000ffff1c7224 */ /* 0x000fe400078e0004 */
[----:B------:R-:W-:Y:S01]  /*1fe0*/  IMAD.IADD R29, R5, 0x1, R29 ;  /* 0x00000001051d7824 */ /* 0x000fe200078e021d */
[--C-:B------:R-:W-:Y:S01]  /*1ff0*/  SHF.R.S32.HI R5, RZ, 0x1f, R23.reuse ;  /* 0x0000001fff057819 */ /* 0x100fe20000011417 */
[----:B------:R-:W-:Y:S01]  /*2000*/  IMAD.MOV.U32 R4, RZ, RZ, R23 ;  /* 0x000000ffff047224 */ /* 0x000fe200078e0017 */
[----:B------:R-:W-:Y:S01]  /*2010*/  SHF.R.S32.HI R20, RZ, 0x1f, R144 ;  /* 0x0000001fff147819 */ /* 0x000fe20000011490 */
[C---:B------:R-:W-:Y:S02]  /*2020*/  VIADD R103, R23.reuse, 0x30 ;  /* 0x0000003017677836 */ /* 0x040fe40000000000 */
[----:B------:R-:W-:-:S02]  /*2030*/  VIADD R21, R23, 0x20 ;  /* 0x0000002017157836 */ /* 0x000fc40000000000 */
[----:B------:R-:W-:Y:S02]  /*2040*/  VIADD R102, R23, 0x40 ;  /* 0x0000004017667836 */ /* 0x000fe40000000000 */
[----:B0-----:R-:W-:Y:S01]  /*2050*/  IMAD.WIDE.U32 R34, R144, R70, R4 ;  /* 0x0000004690227225 */ /* 0x001fe200078e0004 */
[----:B------:R-:W-:-:S04]  /*2060*/  SHF.R.S32.HI R0, RZ, 0x1f, R27 ;  /* 0x0000001fff007819 */ /* 0x000fc8000001141b */
[----:B------:R-:W-:Y:S02]  /*2070*/  SEL R12, R0, RZ, !P0 ;  /* 0x000000ff000c7207 */ /* 0x000fe40004000000 */
[----:B------:R-:W-:-:S03]  /*2080*/  SEL R15, R27, RZ, !P0 ;  /* 0x000000ff1b0f7207 */ /* 0x000fc60004000000 */
[----:B------:R-:W-:Y:S02]  /*2090*/  IMAD R0, R12, UR4, RZ ;  /* 0x000000040c007c24 */ /* 0x000fe4000f8e02ff */
[----:B------:R-:W-:-:S04]  /*20a0*/  IMAD.WIDE.U32 R28, R15, UR4, R28 ;  /* 0x000000040f1c7c25 */ /* 0x000fc8000f8e001c */
[----:B------:R-:W-:Y:S01]  /*20b0*/  IMAD R13, R15, UR5, R0 ;  /* 0x000000050f0d7c24 */ /* 0x000fe2000f8e0200 */
[----:B------:R-:W-:Y:S05]  /*20c0*/  @!P6 WARPSYNC.ALL ;  /* 0x000000000000e948 */ /* 0x000fea0003800000 */
[----:B------:R-:W-:Y:S01]  /*20d0*/  ULDC.64 UR4, c[0x0][0x320] ;  /* 0x0000c80000047ab9 */ /* 0x000fe20000000a00 */
[----:B--2---:R-:W-:Y:S01]  /*20e0*/  ISETP.GE.AND P2, PT, R21, R104, PT ;  /* 0x000000681500720c */ /* 0x004fe20003f46270 */
[----:B------:R-:W-:Y:S01]  /*20f0*/  IMAD R0, R8, UR4, RZ ;  /* 0x0000000408007c24 */ /* 0x000fe2000f8e02ff */
[----:B------:R-:W-:Y:S01]  /*2100*/  ULDC.64 UR6, c[0x0][0x328] ;  /* 0x0000ca0000067ab9 */ /* 0x000fe20000000a00 */
[----:B-1----:R-:W-:Y:S01]  /*2110*/  IMAD.WIDE.U32 R10, R3, UR4, R4 ;  /* 0x00000004030a7c25 */ /* 0x002fe2000f8e0004 */
[----:B------:R-:W-:-:S02]  /*2120*/  ULDC UR4, c[0x0][0x2e4] ;  /* 0x0000b90000047ab9 */ /* 0x000fc40000000800 */
[----:B------:R-:W-:Y:S01]  /*2130*/  ISETP.GE.AND P1, PT, R38, UR4, PT ;  /* 0x0000000426007c0c */ /* 0x000fe2000bf26270 */
[----:B------:R-:W-:Y:S01]  /*2140*/  IMAD R3, R3, UR5, R0 ;  /* 0x0000000503037c24 */ /* 0x000fe2000f8e0200 */
[----:B------:R-:W-:Y:S01]  /*2150*/  ISETP.GE.AND P0, PT, R23, UR4, PT ;  /* 0x0000000417007c0c */ /* 0x000fe2000bf06270 */
[-C--:B------:R-:W-:Y:S01]  /*2160*/  IMAD R0, R20, R32.reuse, RZ ;  /* 0x0000002014007224 */ /* 0x080fe200078e02ff */
[----:B------:R-:W-:Y:S01]  /*2170*/  SEL R6, RZ, 0xffffffff, P1 ;  /* 0xffffffffff067807 */ /* 0x000fe20000800000 */
[----:B------:R-:W-:-:S04]  /*2180*/  IMAD.WIDE.U32 R8, R144, R32, R4 ;  /* 0x0000002090087225 */ /* 0x000fc800078e0004 */
[----:B------:R-:W-:Y:S02]  /*2190*/  IMAD R83, R144, R33, R0 ;  /* 0x0000002190537224 */ /* 0x000fe400078e0200 */
[----:B------:R-:W-:Y:S01]  /*21a0*/  IMAD.IADD R31, R11, 0x1, R3 ;  /* 0x000000010b1f7824 */ /* 0x000fe200078e0203 */
[----:B------:R-:W-:Y:S01]  /*21b0*/  SEL R3, RZ, 0x1, P0 ;  /* 0x00000001ff037807 */ /* 0x000fe20000000000 */
[----:B------:R-:W-:Y:S01]  /*21c0*/  IMAD.SHL.U32 R6, R6, 0x2, RZ ;  /* 0x0000000206067824 */ /* 0x000fe200078e00ff */
[----:B------:R-:W-:Y:S01]  /*21d0*/  IADD3 R85, P1, R28, R8, RZ ;  /* 0x000000081c557210 */ /* 0x000fe20007f3e0ff */
[----:B------:R-:W-:Y:S01]  /*21e0*/  IMAD.IADD R0, R29, 0x1, R13 ;  /* 0x000000011d007824 */ /* 0x000fe200078e020d */
[----:B------:R-:W-:Y:S02]  /*21f0*/  ISETP.GE.AND P0, PT, R21, UR4, PT ;  /* 0x0000000415007c0c */ /* 0x000fe4000bf06270 */
[----:B------:R-:W-:Y:S01]  /*2200*/  LOP3.LUT R3, R6, 0x2, R3, 0xe2, !PT ;  /* 0x0000000206037812 */ /* 0x000fe200078ee203 */
[----:B------:R-:W-:Y:S01]  /*2210*/  IMAD R6, R20, R70, RZ ;  /* 0x0000004614067224 */ /* 0x000fe200078e02ff */
[----:B------:R-:W-:-:S02]  /*2220*/  IADD3.X R83, R0, R9, R83, P1, !PT ;  /* 0x0000000900537210 */ /* 0x000fc40000ffe453 */
[----:B------:R-:W-:Y:S01]  /*2230*/  ISETP.GE.AND P1, PT, R103, UR4, PT ;  /* 0x0000000467007c0c */ /* 0x000fe2000bf26270 */
[----:B------:R-:W-:Y:S02]  /*2240*/  IMAD.MOV.U32 R30, RZ, RZ, R10 ;  /* 0x000000ffff1e7224 */ /* 0x000fe400078e000a */
[----:B------:R-:W-:Y:S01]  /*2250*/  IMAD R13, R144, R71, R6 ;  /* 0x00000047900d7224 */ /* 0x000fe200078e0206 */
[----:B------:R-:W-:Y:S02]  /*2260*/  SEL R6, RZ, 0x4, P0 ;  /* 0x00000004ff067807 */ /* 0x000fe40000000000 */
[----:B------:R-:W-:Y:S02]  /*2270*/  SEL R10, RZ, 0x8, P1 ;  /* 0x00000008ff0a7807 */ /* 0x000fe40000800000 */
[----:B------:R-:W-:Y:S01]  /*2280*/  ISETP.GE.AND P0, PT, R102, UR4, PT ;  /* 0x0000000466007c0c */ /* 0x000fe2000bf06270 */
[--C-:B------:R-:W-:Y:S01]  /*2290*/  IMAD.MOV.U32 R8, RZ, RZ, R18.reuse ;  /* 0x000000ffff087224 */ /* 0x100fe200078e0012 */
[----:B------:R-:W-:-:S02]  /*22a0*/  SHF.R.S32.HI R9, RZ, 0x1f, R18 ;  /* 0x0000001fff097819 */ /* 0x000fc40000011412 */
[----:B------:R-:W-:Y:S02]  /*22b0*/  LOP3.LUT R10, R10, R3, R6, 0xfe, !PT ;  /* 0x000000030a0a7212 */ /* 0x000fe400078efe06 */
[----:B------:R-:W-:Y:S01]  /*22c0*/  SEL R3, RZ, 0x10, P0 ;  /* 0x00000010ff037807 */ /* 0x000fe20000000000 */
[----:B------:R-:W-:Y:S01]  /*22d0*/  IMAD.WIDE.U32 R68, R144, R70, R8 ;  /* 0x0000004690447225 */ /* 0x000fe200078e0008 */
[----:B------:R-:W-:Y:S02]  /*22e0*/  ISETP.GE.AND P1, PT, R38, R104, PT ;  /* 0x000000682600720c */ /* 0x000fe40003f26270 */
[----:B------:R-:W-:Y:S01]  /*22f0*/  LOP3.LUT R10, R10, R3, RZ, 0xfc, !PT ;  /* 0x000000030a0a7212 */ /* 0x000fe200078efcff */
[----:B------:R-:W-:Y:S02]  /*2300*/  IMAD R3, R20, R76, RZ ;  /* 0x0000004c14037224 */ /* 0x000fe400078e02ff */
[----:B------:R-:W-:Y:S02]  /*2310*/  IMAD.IADD R35, R35, 0x1, R13 ;  /* 0x0000000123237824 */ /* 0x000fe400078e020d */
[----:B------:R-:W-:-:S02]  /*2320*/  IMAD.IADD R69, R13, 0x1, R69 ;  /* 0x000000010d457824 */ /* 0x000fc400078e0245 */
[----:B------:R-:W-:Y:S01]  /*2330*/  IMAD R13, R144, R77, R3 ;  /* 0x0000004d900d7224 */ /* 0x000fe200078e0203 */
[----:B------:R-:W-:Y:S01]  /*2340*/  SEL R3, R104, RZ, P1 ;  /* 0x000000ff68037207 */ /* 0x000fe20000800000 */
[----:B------:R-:W-:-:S04]  /*2350*/  IMAD.WIDE.U32 R74, R144, R76, R8 ;  /* 0x0000004c904a7225 */ /* 0x000fc800078e0008 */
[----:B------:R-:W-:Y:S02]  /*2360*/  IMAD.IADD R8, R38, 0x1, R3 ;  /* 0x0000000126087824 */ /* 0x000fe400078e0203 */
[----:B------:R-:W2:Y:S01]  /*2370*/  LDL R38, [R1+0x8c] ;  /* 0x00008c0001267983 */ /* 0x000ea20000100800 */
[----:B------:R-:W-:Y:S01]  /*2380*/  ISETP.GE.AND P0, PT, R23, R104, PT ;  /* 0x000000681700720c */ /* 0x000fe20003f06270 */
[----:B------:R-:W-:Y:S01]  /*2390*/  IMAD.WIDE.U32 R72, R144, R76, R4 ;  /* 0x0000004c90487225 */ /* 0x000fe200078e0004 */
[C---:B------:R-:W-:Y:S02]  /*23a0*/  SEL R5, R104.reuse, RZ, P2 ;  /* 0x000000ff68057207 */ /* 0x040fe40001000000 */
[----:B------:R-:W-:Y:S01]  /*23b0*/  SEL R4, R104, RZ, P0 ;  /* 0x000000ff68047207 */ /* 0x000fe20000000000 */
[----:B------:R-:W-:Y:S02]  /*23c0*/  IMAD R11, R12, UR6, RZ ;  /* 0x000000060c0b7c24 */ /* 0x000fe4000f8e02ff */
[----:B------:R-:W-:-:S02]  /*23d0*/  IMAD.IADD R12, R21, 0x1, R5 ;  /* 0x00000001150c7824 */ /* 0x000fc400078e0205 */
[----:B------:R-:W-:Y:S01]  /*23e0*/  IMAD.IADD R4, R23, 0x1, R4 ;  /* 0x0000000117047824 */ /* 0x000fe200078e0204 */
[----:B------:R-:W-:Y:S01]  /*23f0*/  LOP3.LUT R37, R37, 0xfffffffe, RZ, 0xc0, !PT ;  /* 0xfffffffe25257812 */ /* 0x000fe200078ec0ff */
[----:B------:R-:W-:Y:S02]  /*2400*/  IMAD.IADD R73, R73, 0x1, R13 ;  /* 0x0000000149497824 */ /* 0x000fe400078e020d */
[----:B------:R-:W-:Y:S01]  /*2410*/  IMAD.IADD R75, R13, 0x1, R75 ;  /* 0x000000010d4b7824 */ /* 0x000fe200078e024b */
[----:B------:R-:W-:Y:S02]  /*2420*/  SHF.R.S32.HI R5, RZ, 0x1f, R4 ;  /* 0x0000001fff057819 */ /* 0x000fe40000011404 */
[----:B------:R-:W-:Y:S02]  /*2430*/  SHF.R.S32.HI R13, RZ, 0x1f, R12 ;  /* 0x0000001fff0d7819 */ /* 0x000fe4000001140c */
[----:B------:R-:W-:Y:S02]  /*2440*/  SHF.R.S32.HI R9, RZ, 0x1f, R8 ;  /* 0x0000001fff097819 */ /* 0x000fe40000011408 */
[----:B------:R-:W-:-:S02]  /*2450*/  @P2 LOP3.LUT R37, R37, 0x1, RZ, 0xfc, !PT ;  /* 0x0000000125252812 */ /* 0x000fc400078efcff */
[CC--:B------:R-:W-:Y:S02]  /*2460*/  LEA.HI R3, R5.reuse, R4.reuse, RZ, 0x3 ;  /* 0x0000000405037211 */ /* 0x0c0fe400078f18ff */
[----:B------:R-:W-:Y:S02]  /*2470*/  LEA.HI R6, R5, R4, RZ, 0x5 ;  /* 0x0000000405067211 */ /* 0x000fe400078f28ff */
[----:B------:R-:W-:Y:S02]  /*2480*/  LEA.HI R5, R13, R12, RZ, 0x3 ;  /* 0x0000000c0d057211 */ /* 0x000fe400078f18ff */
[----:B------:R-:W-:Y:S02]  /*2490*/  LEA.HI R4, R9, R8, RZ, 0x3 ;  /* 0x0000000809047211 */ /* 0x000fe400078f18ff */
[----:B------:R-:W-:Y:S02]  /*24a0*/  LEA.HI R12, R13, R12, RZ, 0x5 ;  /* 0x0000000c0d0c7211 */ /* 0x000fe400078f28ff */
[----:B------:R-:W-:-:S02]  /*24b0*/  LEA.HI R9, R9, R8, RZ, 0x5 ;  /* 0x0000000809097211 */ /* 0x000fc400078f28ff */
[----:B------:R-:W-:Y:S01]  /*24c0*/  LOP3.LUT R37, R37, 0xfffffffd, RZ, 0xc0, !PT ;  /* 0xfffffffd25257812 */ /* 0x000fe200078ec0ff */
[C---:B------:R-:W-:Y:S01]  /*24d0*/  IMAD R11, R15.reuse, UR7, R11 ;  /* 0x000000070f0b7c24 */ /* 0x040fe2000f8e020b */
[----:B------:R-:W-:Y:S01]  /*24e0*/  SHF.R.S32.HI R8, RZ, 0x5, R6 ;  /* 0x00000005ff087819 */ /* 0x000fe20000011406 */
[----:B------:R-:W-:Y:S01]  /*24f0*/  IMAD.WIDE.U32 R30, R15, UR6, R30 ;  /* 0x000000060f1e7c25 */ /* 0x000fe2000f8e001e */
[----:B------:R-:W-:Y:S02]  /*2500*/  SHF.R.S32.HI R15, RZ, 0x5, R12 ;  /* 0x00000005ff0f7819 */ /* 0x000fe4000001140c */
[----:B-----5:R-:W-:Y:S02]  /*2510*/  SHF.R.S32.HI R21, RZ, 0x1f, R106 ;  /* 0x0000001fff157819 */ /* 0x020fe4000001146a */
[----:B------:R-:W-:Y:S02]  /*2520*/  SHF.R.S32.HI R13, RZ, 0x5, R9 ;  /* 0x00000005ff0d7819 */ /* 0x000fe40000011409 */
[----:B------:R-:W-:-:S02]  /*2530*/  LOP3.LUT R6, R14, 0x18, R3, 0xf8, !PT ;  /* 0x000000180e067812 */ /* 0x000fc400078ef803 */
[----:B------:R-:W-:Y:S01]  /*2540*/  LOP3.LUT R12, R14, 0x18, R4, 0xf8, !PT ;  /* 0x000000180e0c7812 */ /* 0x000fe200078ef804 */
[----:B------:R-:W-:Y:S01]  /*2550*/  IMAD R13, R13, 0x1200, R40 ;  /* 0x000012000d0d7824 */ /* 0x000fe200078e0228 */
[-C--:B------:R-:W-:Y:S01]  /*2560*/  LOP3.LUT R9, R6, R39.reuse, RZ, 0x3c, !PT ;  /* 0x0000002706097212 */ /* 0x080fe200078e3cff */
[C---:B------:R-:W-:Y:S01]  /*2570*/  IMAD R6, R21.reuse, R70, RZ ;  /* 0x0000004615067224 */ /* 0x040fe200078e02ff */
[----:B------:R-:W-:Y:S01]  /*2580*/  LOP3.LUT R12, R12, R39, RZ, 0x3c, !PT ;  /* 0x000000270c0c7212 */ /* 0x000fe200078e3cff */
[----:B------:R-:W-:Y:S01]  /*2590*/  IMAD R21, R21, R76, RZ ;  /* 0x0000004c15157224 */ /* 0x000fe200078e02ff */
[----:B------:R-:W-:Y:S01]  /*25a0*/  IADD3 R78, P2, R144, R79, RZ ;  /* 0x0000004f904e7210 */ /* 0x000fe20007f5e0ff */
[----:B------:R-:W-:Y:S01]  /*25b0*/  VIADD R101, R23, 0x50 ;  /* 0x0000005017657836 */ /* 0x000fe20000000000 */
[----:B------:R-:W-:Y:S01]  /*25c0*/  LOP3.LUT R14, R14, 0x18, R5, 0xf8, !PT ;  /* 0x000000180e0e7812 */ /* 0x000fe200078ef805 */
[----:B------:R-:W-:Y:S02]  /*25d0*/  IMAD.IADD R99, R13, 0x1, R12 ;  /* 0x000000010d637824 */ /* 0x000fe400078e020c */
[----:B------:R-:W-:-:S02]  /*25e0*/  IMAD R8, R8, 0x1200, R40 ;  /* 0x0000120008087824 */ /* 0x000fc400078e0228 */
[C---:B------:R-:W-:Y:S02]  /*25f0*/  IMAD R21, R106.reuse, R77, R21 ;  /* 0x0000004d6a157224 */ /* 0x040fe400078e0215 */
[----:B------:R-:W-:Y:S02]  /*2600*/  IMAD R13, R77, 0x90, RZ ;  /* 0x000000904d0d7824 */ /* 0x000fe400078e02ff */
[----:B------:R-:W-:-:S04]  /*2610*/  IMAD.WIDE.U32 R72, R106, R76, R72 ;  /* 0x0000004c6a487225 */ /* 0x000fc800078e0048 */
[----:B------:R-:W-:Y:S01]  /*2620*/  IMAD.WIDE.U32 R74, R106, R76, R74 ;  /* 0x0000004c6a4a7225 */ /* 0x000fe200078e004a */
[----:B------:R-:W-:-:S03]  /*2630*/  LOP3.LUT R14, R14, R39, RZ, 0x3c, !PT ;  /* 0x000000270e0e7212 */ /* 0x000fc600078e3cff */
[----:B------:R-:W-:-:S04]  /*2640*/  IMAD.WIDE.U32 R76, R76, 0x90, RZ ;  /* 0x000000904c4c7825 */ /* 0x000fc800078e00ff */
[----:B------:R-:W-:Y:S01]  /*2650*/  IMAD.X R79, R20, 0x1, R7, P2 ;  /* 0x00000001144f7824 */ /* 0x000fe200010e0607 */
[----:B------:R-:W-:Y:S01]  /*2660*/  ISETP.GE.AND P2, PT, R101, UR4, PT ;  /* 0x0000000465007c0c */ /* 0x000fe2000bf46270 */
[----:B------:R-:W-:Y:S02]  /*2670*/  IMAD.IADD R100, R8, 0x1, R9 ;  /* 0x0000000108647824 */ /* 0x000fe400078e0209 */
[----:B------:R-:W-:Y:S02]  /*2680*/  IMAD R15, R15, 0x1200, R40 ;  /* 0x000012000f0f7824 */ /* 0x000fe400078e0228 */
[----:B------:R-:W-:Y:S02]  /*2690*/  IMAD R9, R33, 0x90, RZ ;  /* 0x0000009021097824 */ /* 0x000fe400078e02ff */
[----:B------:R-:W-:Y:S01]  /*26a0*/  IMAD.IADD R88, R77, 0x1, R13 ;  /* 0x000000014d587824 */ /* 0x000fe200078e020d */
[----:B------:R-:W-:Y:S01]  /*26b0*/  SEL R13, RZ, 0x20, P2 ;  /* 0x00000020ff0d7807 */ /* 0x000fe20001000000 */
[----:B------:R-:W-:Y:S01]  /*26c0*/  IMAD.WIDE.U32 R32, R32, 0x90, RZ ;  /* 0x0000009020207825 */ /* 0x000fe200078e00ff */
[----:B------:R-:W-:-:S03]  /*26d0*/  LOP3.LUT R7, R3, 0xfffffff8, RZ, 0xc0, !PT ;  /* 0xfffffff803077812 */ /* 0x000fc600078ec0ff */
[----:B------:R-:W-:Y:S01]  /*26e0*/  IMAD.IADD R98, R15, 0x1, R14 ;  /* 0x000000010f627824 */ /* 0x000fe200078e020e */
[----:B------:R-:W-:Y:S01]  /*26f0*/  LOP3.LUT R15, R10, R13, RZ, 0xfc, !PT ;  /* 0x0000000d0a0f7212 */ /* 0x000fe200078efcff */
[----:B------:R-:W-:Y:S01]  /*2700*/  IMAD R27, R106, R71, R6 ;  /* 0x000000476a1b7224 */ /* 0x000fe200078e0206 */
[----:B------:R-:W-:Y:S01]  /*2710*/  LOP3.LUT R8, R4, 0xfffffff8, RZ, 0xc0, !PT ;  /* 0xfffffff804087812 */ /* 0x000fe200078ec0ff */
[----:B------:R-:W-:Y:S02]  /*2720*/  IMAD R87, R71, 0x90, RZ ;  /* 0x0000009047577824 */ /* 0x000fe400078e02ff */
[----:B------:R-:W-:-:S04]  /*2730*/  IMAD.WIDE.U32 R34, R106, R70, R34 ;  /* 0x000000466a227225 */ /* 0x000fc800078e0022 */
[----:B------:R-:W-:-:S04]  /*2740*/  IMAD.WIDE.U32 R68, R106, R70, R68 ;  /* 0x000000466a447225 */ /* 0x000fc800078e0044 */
[----:B------:R-:W-:Y:S01]  /*2750*/  IMAD.IADD R86, R33, 0x1, R9 ;  /* 0x0000000121567824 */ /* 0x000fe200078e0209 */
[----:B------:R-:W-:Y:S01]  /*2760*/  LOP3.LUT R9, R5, 0xfffffff8, RZ, 0xc0, !PT ;  /* 0xfffffff805097812 */ /* 0x000fe200078ec0ff */
[----:B------:R-:W-:Y:S01]  /*2770*/  IMAD.WIDE.U32 R70, R70, 0x90, RZ ;  /* 0x0000009046467825 */ /* 0x000fe200078e00ff */
[C---:B------:R-:W-:Y:S02]  /*2780*/  LOP3.LUT R12, R15.reuse, 0x4, RZ, 0xc0, !PT ;  /* 0x000000040f0c7812 */ /* 0x040fe400078ec0ff */
[----:B------:R-:W-:Y:S01]  /*2790*/  LOP3.LUT R13, R15, 0x8, RZ, 0xc0, !PT ;  /* 0x000000080f0d7812 */ /* 0x000fe200078ec0ff */
[----:B------:R-:W-:Y:S01]  /*27a0*/  IMAD.IADD R82, R31, 0x1, R11 ;  /* 0x000000011f527824 */ /* 0x000fe200078e020b */
[----:B------:R-:W-:Y:S01]  /*27b0*/  LOP3.LUT R11, R15, 0x2, RZ, 0xc0, !PT ;  /* 0x000000020f0b7812 */ /* 0x000fe200078ec0ff */
[----:B------:R-:W-:Y:S01]  /*27c0*/  IMAD.IADD R81, R35, 0x1, R27 ;  /* 0x0000000123517824 */ /* 0x000fe200078e021b */
[----:B------:R-:W-:Y:S01]  /*27d0*/  LOP3.LUT R14, R15, 0x10, RZ, 0xc0, !PT ;  /* 0x000000100f0e7812 */ /* 0x000fe200078ec0ff */
[----:B------:R-:W-:Y:S01]  /*27e0*/  VIADD R109, R36, 0x8 ;  /* 0x00000008246d7836 */ /* 0x000fe20000000000 */
[----:B------:R-:W-:Y:S01]  /*27f0*/  SHF.R.S32.HI R93, RZ, 0x1f, R7 ;  /* 0x0000001fff5d7819 */ /* 0x000fe20000011407 */
[----:B------:R-:W-:Y:S01]  /*2800*/  IMAD.SHL.U32 R107, R104, 0x2, RZ ;  /* 0x00000002686b7824 */ /* 0x000fe200078e00ff */
[----:B------:R-:W-:Y:S01]  /*2810*/  SHF.R.S32.HI R90, RZ, 0x1f, R8 ;  /* 0x0000001fff5a7819 */ /* 0x000fe20000011408 */
[----:B------:R-:W-:Y:S01]  /*2820*/  IMAD.IADD R87, R71, 0x1, R87 ;  /* 0x0000000147577824 */ /* 0x000fe200078e0257 */
[----:B------:R-:W-:Y:S01]  /*2830*/  SHF.R.S32.HI R89, RZ, 0x1f, R9 ;  /* 0x0000001fff597819 */ /* 0x000fe20000011409 */
[----:B------:R-:W-:Y:S01]  /*2840*/  IMAD.IADD R27, R27, 0x1, R69 ;  /* 0x000000011b1b7824 */ /* 0x000fe200078e0245 */
[----:B------:R-:W-:Y:S01]  /*2850*/  LOP3.LUT R10, R10, 0x1, RZ, 0xc0, !PT ;  /* 0x000000010a0a7812 */ /* 0x000fe200078ec0ff */
[----:B------:R-:W-:Y:S01]  /*2860*/  IMAD.IADD R80, R73, 0x1, R21 ;  /* 0x0000000149507824 */ /* 0x000fe200078e0215 */
[----:B------:R-:W-:Y:S01]  /*2870*/  LOP3.LUT R15, R15, 0x20, RZ, 0xc0, !PT ;  /* 0x000000200f0f7812 */ /* 0x000fe200078ec0ff */
[----:B------:R-:W-:Y:S01]  /*2880*/  IMAD.IADD R6, R21, 0x1, R75 ;  /* 0x0000000115067824 */ /* 0x000fe200078e024b */
[----:B------:R-:W-:Y:S01]  /*2890*/  @!P6 BAR.SYNC.DEFER_BLOCKING 0x9, 0x100 ;  /* 0x024400000000eb1d */ /* 0x000fe20000010000 */
[----:B--2---:R-:W-:-:S13]  /*28a0*/  LOP3.LUT P3, RZ, R38, 0x2, RZ, 0xc0, !PT ;  /* 0x0000000226ff7812 */ /* 0x004fda000786c0ff */
[----:B------:R-:W-:-:S05]  /*28b0*/  @P3 LOP3.LUT R37, R37, 0x2, RZ, 0xfc, !PT ;  /* 0x0000000225253812 */ /* 0x000fca00078efcff */
[----:B------:R0:W-:Y:S02]  /*28c0*/  STL [R1+0x44], R37 ;  /* 0x0000442501007387 */ /* 0x0001e40000100800 */
.L_x_10176:
[----:B--2---:R-:W2:Y:S01]  /*28d0*/  LDL R20, [R1+0x44] ;  /* 0x0000440001147983 */ /* 0x004ea20000100800 */
[----:B-1----:R-:W1:Y:S03]  /*28e0*/  LDC.64 R94, c[0x0][0x2d8] ;  /* 0x0000b600ff5e7b82 */ /* 0x002e660000000a00 */
[----:B0--3--:R-:W3:Y:S01]  /*28f0*/  LDL R37, [R1+0x64] ;  /* 0x0000640001257983 */ /* 0x009ee20000100800 */
[----:B------:R-:W-:Y:S01]  /*2900*/  VIADD R43, R25, 0xffffffff ;  /* 0xffffffff192b7836 */ /* 0x000fe20000000000 */
[----:B------:R-:W-:Y:S05]  /*2910*/  YIELD ;  /* 0x0000000000007946 */ /* 0x000fea0003800000 */
[----:B------:R-:W0:Y:S01]  /*2920*/  LDC R105, c[0x0][0x3d4] ;  /* 0x0000f500ff697b82 */ /* 0x000e220000000800 */
[----:B------:R-:W-:Y:S01]  /*2930*/  SHF.R.S32.HI R36, RZ, 0x1f, R43 ;  /* 0x0000001fff247819 */ /* 0x000fe2000001142b */
[-C--:B------:R-:W-:Y:S01]  /*2940*/  IMAD R21, R86, R43.reuse, RZ ;  /* 0x0000002b56157224 */ /* 0x080fe200078e02ff */
[----:B------:R-:W-:Y:S01]  /*2950*/  BSSY B0, `(.L_x_10121) ;  /* 0x0000420000007945 */ /* 0x000fe20003800000 */
[----:B------:R-:W-:-:S04]  /*2960*/  IMAD.WIDE.U32 R64, R32, R43, RZ ;  /* 0x0000002b20407225 */ /* 0x000fc800078e00ff */
[----:B------:R-:W-:-:S04]  /*2970*/  IMAD R21, R36, R32, R21 ;  /* 0x0000002024157224 */ /* 0x000fc800078e0215 */
[----:B------:R-:W-:Y:S01]  /*2980*/  IMAD.IADD R97, R65, 0x1, R21 ;  /* 0x0000000141617824 */ /* 0x000fe200078e0215 */
[----:B--2---:R-:W-:Y:S02]  /*2990*/  LOP3.LUT P4, RZ, R20, 0x2, RZ, 0xc0, !PT ;  /* 0x0000000214ff7812 */ /* 0x004fe4000788c0ff */
[----:B------:R-:W-:Y:S01]  /*29a0*/  IADD3 R20, P2, R85, R64, RZ ;  /* 0x0000004055147210 */ /* 0x000fe20007f5e0ff */
[----:B---3--:R-:W-:-:S03]  /*29b0*/  IMAD R21, R19, 0x3600, R37 ;  /* 0x0000360013157824 */ /* 0x008fc600078e0225 */
[C---:B-1----:R-:W-:Y:S01]  /*29c0*/  LEA R40, P3, R20.reuse, R94, 0x1 ;  /* 0x0000005e14287211 */ /* 0x042fe200078608ff */
[----:B------:R-:W-:Y:S01]  /*29d0*/  IMAD.X R25, R97, 0x1, R83, P2 ;  /* 0x0000000161197824 */ /* 0x000fe200010e0653 */
[----:B------:R-:W-:Y:S01]  /*29e0*/  ISETP.GT.AND P2, PT, R43, R24, PT ;  /* 0x000000182b00720c */ /* 0x000fe20003f44270 */
[C---:B------:R-:W-:Y:S02]  /*29f0*/  VIADD R37, R21.reuse, 0x10 ;  /* 0x0000001015257836 */ /* 0x040fe40000000000 */
[C-C-:B------:R-:W-:Y:S01]  /*2a00*/  IMAD R84, R21.reuse, 0x2, R26.reuse ;  /* 0x0000000215547824 */ /* 0x140fe200078e021a */
[----:B------:R-:W-:Y:S01]  /*2a10*/  LEA.HI.X R41, R20, R95, R25, 0x1, P3 ;  /* 0x0000005f14297211 */ /* 0x000fe200018f0c19 */
[----:B------:R-:W-:Y:S01]  /*2a20*/  @P4 VIADD R37, R21, 0xfffffff0 ;  /* 0xfffffff015254836 */ /* 0x000fe20000000000 */
[----:B0-----:R-:W-:Y:S01]  /*2a30*/  ISETP.GE.AND P3, PT, R105, 0x1, PT ;  /* 0x000000016900780c */ /* 0x001fe20003f66270 */
[----:B------:R-:W-:Y:S02]  /*2a40*/  IMAD.MOV.U32 R25, RZ, RZ, R43 ;  /* 0x000000ffff197224 */ /* 0x000fe400078e002b */
[----:B------:R-:W-:-:S10]  /*2a50*/  IMAD R21, R37, 0x2, R26 ;  /* 0x0000000225157824 */ /* 0x000fd400078e021a */
        /* <DEDUP_REMOVED lines=33> */
[----:B------:R-:W-:Y:S01]  /*2c70*/  ULDC.64 UR6, c[0x0][0x208] ;  /* 0x0000820000067ab9 */ /* 0x000fe20000000a00 */
        /* <DEDUP_REMOVED lines=41> */
.L_x_10125:
[----:B------:R-:W-:Y:S05]  /*2f10*/  BSYNC B1 ;  /* 0x0000000000017941 */ /* 0x000fea0003800000 */
.L_x_10124:
[----:B-----5:R-:W-:Y:S01]  /*2f20*/  IMAD.MOV.U32 R20, RZ, RZ, R42 ;  /* 0x000000ffff147224 */ /* 0x020fe200078e002a */
[----:B------:R-:W-:Y:S01]  /*2f30*/  ULOP3.LUT UR4, UR60, 0x1, URZ, 0xfc, !UPT ;  /* 0x000000013c047892 */ /* 0x000fe2000f8efc3f */
        /* <DEDUP_REMOVED lines=51> */
.L_x_10126:
[----:B------:R-:W2:Y:S01]  /*3270*/  LDL R36, [R1+0x34] ;  /* 0x0000340001247983 */ /* 0x000ea20000100800 */
[----:B------:R-:W-:Y:S01]  /*3280*/  IMAD R20, R19, 0x8, R16 ;  /* 0x0000000813147824 */ /* 0x000fe200078e0210 */
[----:B------:R-:W-:Y:S01]  /*3290*/  BSSY B1, `(.L_x_10127) ;  /* 0x0000004000017945 */ /* 0x000fe20003800000 */
[----:B--2---:R-:W-:-:S04]  /*32a0*/  SHF.L.U32 R92, R36, 0x1f, RZ ;  /* 0x0000001f245c7819 */ /* 0x004fc800000006ff */
[----:B------:R-:W0:Y:S02]  /*32b0*/  SYNCS.PHASECHK.TRANS64.TRYWAIT P5, [R20+URZ+0x31c90], R92 ;  /* 0x031c905c140075a7 */ /* 0x000e2400080a017f */
[----:B0-----:R-:W-:Y:S05]  /*32c0*/  @!P5 BRA `(.L_x_10128) ;  /* 0x000002040000d947 */ /* 0x001fea0003800000 */
.L_x_10371:
[----:B------:R-:W-:Y:S05]  /*32d0*/  BSYNC B1 ;  /* 0x0000000000017941 */ /* 0x000fea0003800000 */
.L_x_10127:
        /* <DEDUP_REMOVED lines=19> */
[----:B------:R-:W-:Y:S01]  /*3410*/  PRMT R67, R113, 0x5410, R67 ;  /* 0x0000541071437816 */ /* 0x000fe20000000043 */
[C---:B------:R-:W-:Y:S01]  /*3420*/  FMUL.FTZ R112, R95.reuse, R62 ;  /* 0x0000003e5f707220 */ /* 0x040fe20000410000 */
[----:B------:R-:W-:Y:S01]  /*3430*/  PRMT R66, R110, 0x5432, R66 ;  /* 0x000054326e427816 */ /* 0x000fe20000000042 */
[-C--:B------:R-:W-:Y:S02]  /*3440*/  FMUL.FTZ R95, R95, R94.reuse ;  /* 0x0000005e5f5f7220 */ /* 0x080fe40000410000 */
[C---:B------:R-:W-:Y:S01]  /*3450*/  FFMA.FTZ R37, R63.reuse, R94, -R112 ;  /* 0x0000005e3f257223 */ /* 0x040fe20000010870 */
[----:B------:R-:W-:Y:S01]  /*3460*/  LOP3.LUT R112, R38, 0xffff0000, RZ, 0xc0, !PT ;  /* 0xffff000026707812 */ /* 0x000fe200078ec0ff */
[----:B------:R-:W-:Y:S01]  /*3470*/  FFMA.FTZ R62, R63, R62, R95 ;  /* 0x0000003e3f3e7223 */ /* 0x000fe2000001005f */
        /* <DEDUP_REMOVED lines=10> */
[C---:B------:R-:W-:Y:S01]  /*3520*/  LOP3.LUT R94, R39.reuse, 0xffff0000, RZ, 0xc0, !PT ;  /* 0xffff0000275e7812 */ /* 0x040fe200078ec0ff */
[----:B------:R-:W-:-:S03]  /*3530*/  IMAD.U32 R95, R39, 0x10000, RZ ;  /* 0x00010000275f7824 */ /* 0x000fc600078e00ff */
[----:B------:R-:W-:Y:S01]  /*3540*/  F2FP.BF16.F32.PACK_AB R38, R63, R38 ;  /* 0x000000263f26723e */ /* 0x000fe200000010ff */
[C---:B------:R-:W-:Y:S01]  /*3550*/  FMUL.FTZ R112, R94.reuse, R67 ;  /* 0x000000435e707220 */ /* 0x040fe20000410000 */
[----:B------:R-:W-:-:S03]  /*3560*/  FMUL.FTZ R94, R94, R66 ;  /* 0x000000425e5e7220 */ /* 0x000fc60000410000 */
[C---:B------:R-:W-:Y:S01]  /*3570*/  FFMA.FTZ R39, R95.reuse, R66, -R112 ;  /* 0x000000425f277223 */ /* 0x040fe20000010870 */
[----:B------:R-:W-:Y:S01]  /*3580*/  FFMA.FTZ R66, R95, R67, R94 ;  /* 0x000000435f427223 */ /* 0x000fe2000001005e */
[C---:B------:R-:W-:Y:S01]  /*3590*/  LOP3.LUT R67, R36.reuse, 0xffff0000, RZ, 0xc0, !PT ;  /* 0xffff000024437812 */ /* 0x040fe200078ec0ff */
[----:B------:R-:W-:Y:S02]  /*35a0*/  IMAD.U32 R94, R61, 0x10000, RZ ;  /* 0x000100003d5e7824 */ /* 0x000fe400078e00ff */
[----:B------:R-:W-:Y:S01]  /*35b0*/  IMAD.U32 R61, R36, 0x10000, RZ ;  /* 0x00010000243d7824 */ /* 0x000fe200078e00ff */
[----:B------:R-:W-:Y:S01]  /*35c0*/  F2FP.BF16.F32.PACK_AB R39, R66, R39 ;  /* 0x000000274227723e */ /* 0x000fe200000010ff */
[C---:B------:R-:W-:Y:S01]  /*35d0*/  FMUL.FTZ R36, R67.reuse, R94 ;  /* 0x0000005e43247220 */ /* 0x040fe20000410000 */
[----:B------:R-:W-:-:S03]  /*35e0*/  FMUL.FTZ R67, R67, R60 ;  /* 0x0000003c43437220 */ /* 0x000fc60000410000 */
[C---:B------:R-:W-:Y:S01]  /*35f0*/  FFMA.FTZ R36, R61.reuse, R60, -R36 ;  /* 0x0000003c3d247223 */ /* 0x040fe20000010824 */
[----:B------:R-:W-:-:S05]  /*3600*/  FFMA.FTZ R67, R61, R94, R67 ;  /* 0x0000005e3d437223 */ /* 0x000fca0000010043 */
[----:B------:R-:W-:-:S07]  /*3610*/  F2FP.BF16.F32.PACK_AB R36, R67, R36 ;  /* 0x000000244324723e */ /* 0x000fce00000010ff */
.L_x_10133:
[----:B------:R-:W-:Y:S05]  /*3620*/  BSYNC B2 ;  /* 0x0000000000027941 */ /* 0x000fea0003800000 */
.L_x_10132:
[----:B------:R-:W-:Y:S02]  /*3630*/  ULDC.64 UR4, c[0x0][0x208] ;  /* 0x0000820000047ab9 */ /* 0x000fe40000000a00 */
[----:B--2---:R1:W-:Y:S03]  /*3640*/  STG.E.128 desc[UR4][R40.64], R36 ;  /* 0x0000002428007986 */ /* 0x0043e6000c101d04 */
.L_x_10131:
[----:B------:R-:W-:Y:S05]  /*3650*/  BSYNC B1 ;  /* 0x0000000000017941 */ /* 0x000fea0003800000 */
.L_x_10130:
        /* <DEDUP_REMOVED lines=8> */
[--C-:B------:R-:W-:Y:S01]  /*36e0*/  SHF.R.U64 R58, R58, 0x10, R59.reuse ;  /* 0x000000103a3a7819 */ /* 0x100fe2000000123b */
[----:B--2---:R-:W-:Y:S01]  /*36f0*/  IMAD.U32 R62, R38, 0x10000, RZ ;  /* 0x00010000263e7824 */ /* 0x004fe200078e00ff */
[----:B------:R-:W-:Y:S01]  /*3700*/  SHF.R.U32.HI R60, RZ, 0x10, R59 ;  /* 0x00000010ff3c7819 */ /* 0x000fe2000001163b */
[----:B------:R-:W-:Y:S01]  /*3710*/  IMAD.U32 R63, R36, 0x10000, RZ ;  /* 0x00010000243f7824 */ /* 0x000fe200078e00ff */
[--C-:B------:R-:W-:Y:S01]  /*3720*/  SHF.R.U64 R59, R64, 0x10, R65.reuse ;  /* 0x00000010403b7819 */ /* 0x100fe20000001241 */
[----:B------:R-:W-:Y:S01]  /*3730*/  IMAD.U32 R64, R39, 0x10000, RZ ;  /* 0x0001000027407824 */ /* 0x000fe200078e00ff */
[----:B------:R-:W-:Y:S02]  /*3740*/  SHF.R.U32.HI R65, RZ, 0x10, R65 ;  /* 0x00000010ff417819 */ /* 0x000fe40000011641 */
[----:B------:R-:W-:Y:S02]  /*3750*/  PRMT R127, R127, 0x5410, R59 ;  /* 0x000054107f7f7816 */ /* 0x000fe4000000003b */
[----:B------:R-:W-:-:S02]  /*3760*/  PRMT R58, R96, 0x5432, R58 ;  /* 0x00005432603a7816 */ /* 0x000fc4000000003a */
[----:B------:R-:W-:Y:S01]  /*3770*/  LOP3.LUT R61, R39, 0xffff0000, RZ, 0xc0, !PT ;  /* 0xffff0000273d7812 */ /* 0x000fe200078ec0ff */
[C---:B------:R-:W-:Y:S01]  /*3780*/  IMAD.U32 R39, R37.reuse, 0x10000, RZ ;  /* 0x0001000025277824 */ /* 0x040fe200078e00ff */
[----:B------:R-:W-:Y:S02]  /*3790*/  LOP3.LUT R37, R37, 0xffff0000, RZ, 0xc0, !PT ;  /* 0xffff000025257812 */ /* 0x000fe400078ec0ff */
        /* <DEDUP_REMOVED lines=11> */
[C---:B------:R-:W-:Y:S01]  /*3850*/  FFMA.FTZ R94, R39.reuse, R112, -R94 ;  /* 0x00000070275e7223 */ /* 0x040fe2000001085e */
[C---:B------:R-:W-:Y:S01]  /*3860*/  FMUL.FTZ R67, R38.reuse, R59 ;  /* 0x0000003b26437220 */ /* 0x040fe20000410000 */
[----:B------:R-:W-:Y:S01]  /*3870*/  FFMA.FTZ R37, R39, R66, R37 ;  /* 0x0000004227257223 */ /* 0x000fe20000010025 */
[-C--:B------:R-:W-:Y:S01]  /*3880*/  FMUL.FTZ R39, R38, R65.reuse ;  /* 0x0000004126277220 */ /* 0x080fe20000410000 */
[----:B------:R-:W-:Y:S01]  /*3890*/  LOP3.LUT R126, R126, 0xffff0000, RZ, 0xc0, !PT ;  /* 0xffff00007e7e7812 */ /* 0x000fe200078ec0ff */
[----:B------:R-:W-:Y:S01]  /*38a0*/  IMAD.U32 R58, R58, 0x10000, RZ ;  /* 0x000100003a3a7824 */ /* 0x000fe200078e00ff */
[----:B------:R-:W-:Y:S01]  /*38b0*/  LOP3.LUT R60, R60, 0xffff0000, RZ, 0xc0, !PT ;  /* 0xffff00003c3c7812 */ /* 0x000fe200078ec0ff */
[C---:B------:R-:W-:Y:S01]  /*38c0*/  FFMA.FTZ R67, R62.reuse, R65, -R67 ;  /* 0x000000413e437223 */ /* 0x040fe20000010843 */
[----:B------:R-:W-:Y:S01]  /*38d0*/  FFMA.FTZ R62, R62, R59, R39 ;  /* 0x0000003b3e3e7223 */ /* 0x000fe20000010027 */
[CC--:B------:R-:W-:Y:S01]  /*38e0*/  FMUL.FTZ R38, R36.reuse, R127.reuse ;  /* 0x0000007f24267220 */ /* 0x0c0fe20000410000 */
        /* <DEDUP_REMOVED lines=12> */
.L_x_10137:
[----:B------:R-:W-:Y:S05]  /*39b0*/  BSYNC B2 ;  /* 0x0000000000027941 */ /* 0x000fea0003800000 */
.L_x_10136:
[----:B------:R-:W-:Y:S02]  /*39c0*/  ULDC.64 UR4, c[0x0][0x208] ;  /* 0x0000820000047ab9 */ /* 0x000fe40000000a00 */
[----:B--2---:R2:W-:Y:S03]  /*39d0*/  STG.E.128 desc[UR4][R40.64+0x20], R36 ;  /* 0x0000202428007986 */ /* 0x0045e6000c101d04 */
.L_x_10135:
[----:B------:R-:W-:Y:S05]  /*39e0*/  BSYNC B1 ;  /* 0x0000000000017941 */ /* 0x000fea0003800000 */
.L_x_10134:
        /* <DEDUP_REMOVED lines=53> */
.L_x_10141:
[----:B------:R-:W-:Y:S05]  /*3d40*/  BSYNC B2 ;  /* 0x0000000000027941 */ /* 0x000fea0003800000 */
.L_x_10140:
[----:B------:R-:W-:Y:S02]  /*3d50*/  ULDC.64 UR4, c[0x0][0x208] ;  /* 0x0000820000047ab9 */ /* 0x000fe40000000a00 */
[----:B--2---:R3:W-:Y:S03]  /*3d60*/  STG.E.128 desc[UR4][R40.64+0x40], R36 ;  /* 0x0000402428007986 */ /* 0x0047e6000c101d04 */
.L_x_10139:
[----:B------:R-:W-:Y:S05]  /*3d70*/  BSYNC B1 ;  /* 0x0000000000017941 */ /* 0x000fea0003800000 */
.L_x_10138:
        /* <DEDUP_REMOVED lines=34> */
[----:B------:R-:W-:Y:S01]  /*3fa0*/  FFMA.FTZ R58, R51, R54, -R58 ;  /* 0x00000036333a7223 */ /* 0x000fe2000001083a */
        /* <DEDUP_REMOVED lines=18> */
.L_x_10145:
[----:B------:R-:W-:Y:S05]  /*40d0*/  BSYNC B2 ;  /* 0x0000000000027941 */ /* 0x000fea0003800000 */
.L_x_10144:
[----:B------:R-:W-:Y:S02]  /*40e0*/  ULDC.64 UR4, c[0x0][0x208] ;  /* 0x0000820000047ab9 */ /* 0x000fe40000000a00 */
[----:B--2---:R4:W-:Y:S03]  /*40f0*/  STG.E.128 desc[UR4][R40.64+0x60], R36 ;  /* 0x0000602428007986 */ /* 0x0049e6000c101d04 */
.L_x_10143:
[----:B------:R-:W-:Y:S05]  /*4100*/  BSYNC B1 ;  /* 0x0000000000017941 */ /* 0x000fea0003800000 */
.L_x_10142:
        /* <DEDUP_REMOVED lines=53> */
.L_x_10149:
[----:B------:R-:W-:Y:S05]  /*4460*/  BSYNC B2 ;  /* 0x0000000000027941 */ /* 0x000fea0003800000 */
.L_x_10148:
[----:B------:R-:W-:Y:S02]  /*4470*/  ULDC.64 UR4, c[0x0][0x208] ;  /* 0x0000820000047ab9 */ /* 0x000fe40000000a00 */
[----:B--2---:R1:W-:Y:S03]  /*4480*/  STG.E.128 desc[UR4][R40.64+0x80], R36 ;  /* 0x0000802428007986 */ /* 0x0043e6000c101d04 */
.L_x_10147:
[----:B------:R-:W-:Y:S05]  /*4490*/  BSYNC B1 ;  /* 0x0000000000017941 */ /* 0x000fea0003800000 */
.L_x_10146:
[----:B------:R-:W-:-:S13]  /*44a0*/  ISETP.NE.AND P4, PT, R15, RZ, PT ;  /* 0x000000ff0f00720c */ /* 0x000fda0003f85270 */
[----:B------:R-:W-:Y:S05]  /*44b0*/  @!P4 BRA `(.L_x_10129) ;  /* 0x0000002400a4c947 */ /* 0x000fea0003800000 */
[----:B-1234-:R1:W2:Y:S01]  /*44c0*/  LDS.128 R36, [R21+0x1b000] ;  /* 0x01b0000015247984 */ /* 0x01e2a20000000c00 */
[----:B------:R-:W-:Y:S01]  /*44d0*/  VIADD R46, R18, 0x28 ;  /* 0x00000028122e7836 */ /* 0x000fe20000000000 */
[----:B------:R-:W-:Y:S04]  /*44e0*/  BSSY B1, `(.L_x_10150) ;  /* 0x0000031000017945 */ /* 0x000fe80003800000 */
        /* <DEDUP_REMOVED lines=48> */
.L_x_10151:
[----:B------:R-:W-:Y:S05]  /*47f0*/  BSYNC B1 ;  /* 0x0000000000017941 */ /* 0x000fea0003800000 */
.L_x_10150:
[----:B------:R-:W-:Y:S02]  /*4800*/  ULDC.64 UR4, c[0x0][0x208] ;  /* 0x0000820000047ab9 */ /* 0x000fe40000000a00 */
[----:B--2---:R1:W-:Y:S01]  /*4810*/  STG.E.128 desc[UR4][R40.64+0xa0], R36 ;  /* 0x0000a02428007986 */ /* 0x0043e2000c101d04 */
[----:B------:R-:W-:Y:S05]  /*4820*/  BRA `(.L_x_10129) ;  /* 0x0000002000c87947 */ /* 0x000fea0003800000 */
.L_x_10123:
        /* <DEDUP_REMOVED lines=22> */
[----:B------:R-:W-:Y:S01]  /*4990*/  CS2R R56, SRZ ;  /* 0x0000000000387805 */ /* 0x000fe2000001ff00 */
[----:B------:R-:W-:-:S02]  /*49a0*/  ULDC.64 UR6, c[0x0][0x208] ;  /* 0x0000820000067ab9 */ /* 0x000fc40000000a00 */
        /* <DEDUP_REMOVED lines=25> */
.L_x_10153:
[----:B------:R-:W-:Y:S05]  /*4b40*/  BSYNC B1 ;  /* 0x0000000000017941 */ /* 0x000fea0003800000 */
.L_x_10152:
        /* <DEDUP_REMOVED lines=51> */
.L_x_10154:
[----:B------:R-:W2:Y:S01]  /*4e80*/  LDL R60, [R1+0x34] ;  /* 0x00003400013c7983 */ /* 0x000ea20000100800 */
[----:B------:R-:W-:Y:S01]  /*4e90*/  IMAD R20, R19, 0x8, R16 ;  /* 0x0000000813147824 */ /* 0x000fe200078e0210 */
[----:B------:R-:W-:Y:S01]  /*4ea0*/  BSSY B1, `(.L_x_10155) ;  /* 0x0000004000017945 */ /* 0x000fe20003800000 */
[----:B--2---:R-:W-:-:S04]  /*4eb0*/  SHF.L.U32 R92, R60, 0x1f, RZ ;  /* 0x0000001f3c5c7819 */ /* 0x004fc800000006ff */
[----:B------:R-:W0:Y:S02]  /*4ec0*/  SYNCS.PHASECHK.TRANS64.TRYWAIT P5, [R20+URZ+0x31c90], R92 ;  /* 0x031c905c140075a7 */ /* 0x000e2400080a017f */
[----:B0-----:R-:W-:Y:S05]  /*4ed0*/  @!P5 BRA `(.L_x_10156) ;  /* 0x000001e80010d947 */ /* 0x001fea0003800000 */
.L_x_10372:
[----:B------:R-:W-:Y:S05]  /*4ee0*/  BSYNC B1 ;  /* 0x0000000000017941 */ /* 0x000fea0003800000 */
.L_x_10155:
        /* <DEDUP_REMOVED lines=40> */
[--C-:B------:R-:W-:Y:S02]  /*5170*/  SHF.R.U64 R45, R46, 0x10, R47.reuse ;  /* 0x000000102e2d7819 */ /* 0x100fe4000000122f */
[----:B------:R-:W-:Y:S02]  /*5180*/  SHF.R.U32.HI R114, RZ, 0x10, R47 ;  /* 0x00000010ff727819 */ /* 0x000fe4000001162f */
[--C-:B------:R-:W-:Y:S02]  /*5190*/  SHF.R.U64 R46, R56, 0x10, R57.reuse ;  /* 0x00000010382e7819 */ /* 0x100fe40000001239 */
[----:B------:R-:W-:Y:S01]  /*51a0*/  SHF.R.U32.HI R56, RZ, 0x10, R57 ;  /* 0x00000010ff387819 */ /* 0x000fe20000011639 */
[----:B-1----:R-:W-:Y:S01]  /*51b0*/  IMAD.U32 R57, R61, 0x10000, RZ ;  /* 0x000100003d397824 */ /* 0x002fe200078e00ff */
[----:B------:R-:W-:-:S02]  /*51c0*/  SHF.R.U64 R47, R58, 0x10, R59 ;  /* 0x000000103a2f7819 */ /* 0x000fc4000000123b */
[C---:B------:R-:W-:Y:S02]  /*51d0*/  PRMT R45, R116.reuse, 0x5410, R45 ;  /* 0x00005410742d7816 */ /* 0x040fe4000000002d */
[----:B------:R-:W-:Y:S02]  /*51e0*/  PRMT R114, R116, 0x5432, R114 ;  /* 0x0000543274727816 */ /* 0x000fe40000000072 */
[----:B------:R-:W-:Y:S02]  /*51f0*/  SHF.R.U32.HI R59, RZ, 0x10, R59 ;  /* 0x00000010ff3b7819 */ /* 0x000fe4000001163b */
[----:B------:R-:W-:Y:S02]  /*5200*/  PRMT R116, R122, 0x5432, R56 ;  /* 0x000054327a747816 */ /* 0x000fe40000000038 */
[----:B------:R-:W-:Y:S02]  /*5210*/  PRMT R58, R125, 0x5410, R115 ;  /* 0x000054107d3a7816 */ /* 0x000fe40000000073 */
[----:B------:R-:W-:-:S02]  /*5220*/  PRMT R44, R118, 0x5432, R44 ;  /* 0x00005432762c7816 */ /* 0x000fc4000000002c */
[----:B------:R-:W-:Y:S01]  /*5230*/  PRMT R115, R118, 0x5410, R59 ;  /* 0x0000541076737816 */ /* 0x000fe2000000003b */
[----:B--2---:R-:W-:Y:S01]  /*5240*/  IMAD.U32 R59, R65, 0x10000, RZ ;  /* 0x00010000413b7824 */ /* 0x004fe200078e00ff */
[----:B------:R-:W-:Y:S01]  /*5250*/  PRMT R46, R120, 0x5432, R46 ;  /* 0x00005432782e7816 */ /* 0x000fe2000000002e */
[----:B------:R-:W-:Y:S01]  /*5260*/  IMAD.U32 R118, R116, 0x10000, RZ ;  /* 0x0001000074767824 */ /* 0x000fe200078e00ff */
[----:B------:R-:W-:Y:S01]  /*5270*/  PRMT R47, R120, 0x5410, R47 ;  /* 0x00005410782f7816 */ /* 0x000fe2000000002f */
[----:B------:R-:W-:Y:S01]  /*5280*/  IMAD.U32 R56, R58, 0x10000, RZ ;  /* 0x000100003a387824 */ /* 0x000fe200078e00ff */
[----:B------:R-:W-:Y:S01]  /*5290*/  LOP3.LUT R125, R116, 0xffff0000, RZ, 0xc0, !PT ;  /* 0xffff0000747d7812 */ /* 0x000fe200078ec0ff */
[----:B------:R-:W-:Y:S01]  /*52a0*/  FMUL.FTZ R120, R59, R118 ;  /* 0x000000763b787220 */ /* 0x000fe20000410000 */
[----:B------:R-:W-:Y:S01]  /*52b0*/  LOP3.LUT R116, R65, 0xffff0000, RZ, 0xc0, !PT ;  /* 0xffff000041747812 */ /* 0x000fe200078ec0ff */
[----:B------:R-:W-:Y:S01]  /*52c0*/  FMUL.FTZ R59, R59, R56 ;  /* 0x000000383b3b7220 */ /* 0x000fe20000410000 */
[----:B------:R-:W-:-:S02]  /*52d0*/  IMAD.U32 R65, R114, 0x10000, RZ ;  /* 0x0001000072417824 */ /* 0x000fc400078e00ff */
[C---:B------:R-:W-:Y:S01]  /*52e0*/  FFMA.FTZ R56, R57.reuse, R56, -R120 ;  /* 0x0000003839387223 */ /* 0x040fe20000010878 */
[----:B------:R-:W-:Y:S02]  /*52f0*/  IMAD.U32 R120, R64, 0x10000, RZ ;  /* 0x0001000040787824 */ /* 0x000fe400078e00ff */
[----:B------:R-:W-:Y:S01]  /*5300*/  FFMA.FTZ R57, R57, R118, R59 ;  /* 0x0000007639397223 */ /* 0x000fe2000001003b */
[----:B------:R-:W-:Y:S01]  /*5310*/  LOP3.LUT R59, R58, 0xffff0000, RZ, 0xc0, !PT ;  /* 0xffff00003a3b7812 */ /* 0x000fe200078ec0ff */
[----:B------:R-:W-:Y:S01]  /*5320*/  IMAD.U32 R118, R67, 0x10000, RZ ;  /* 0x0001000043767824 */ /* 0x000fe200078e00ff */
[----:B------:R-:W-:Y:S01]  /*5330*/  LOP3.LUT R58, R61, 0xffff0000, RZ, 0xc0, !PT ;  /* 0xffff00003d3a7812 */ /* 0x000fe200078ec0ff */
[----:B------:R-:W-:Y:S01]  /*5340*/  FMUL.FTZ R61, R116, R125 ;  /* 0x0000007d743d7220 */ /* 0x000fe20000410000 */
[----:B------:R-:W-:Y:S01]  /*5350*/  LOP3.LUT R64, R64, 0xffff0000, RZ, 0xc0, !PT ;  /* 0xffff000040407812 */ /* 0x000fe200078ec0ff */
[-C--:B------:R-:W-:Y:S02]  /*5360*/  FMUL.FTZ R116, R116, R59.reuse ;  /* 0x0000003b74747220 */ /* 0x080fe40000410000 */
[----:B------:R-:W-:-:S02]  /*5370*/  FFMA.FTZ R59, R58, R59, -R61 ;  /* 0x0000003b3a3b7223 */ /* 0x000fc4000001083d */
[----:B------:R-:W-:Y:S01]  /*5380*/  FFMA.FTZ R58, R58, R125, R116 ;  /* 0x0000007d3a3a7223 */ /* 0x000fe20000010074 */
[C---:B------:R-:W-:Y:S01]  /*5390*/  IMAD.U32 R125, R115.reuse, 0x10000, RZ ;  /* 0x00010000737d7824 */ /* 0x040fe200078e00ff */
[----:B------:R-:W-:Y:S01]  /*53a0*/  LOP3.LUT R115, R115, 0xffff0000, RZ, 0xc0, !PT ;  /* 0xffff000073737812 */ /* 0x000fe200078ec0ff */
[----:B------:R-:W-:Y:S01]  /*53b0*/  IMAD.U32 R116, R63, 0x10000, RZ ;  /* 0x000100003f747824 */ /* 0x000fe200078e00ff */
[----:B------:R-:W-:Y:S01]  /*53c0*/  F2FP.BF16.F32.PACK_AB R56, R59, R56 ;  /* 0x000000383b38723e */ /* 0x000fe200000010ff */
[C---:B------:R-:W-:Y:S01]  /*53d0*/  FMUL.FTZ R61, R118.reuse, R125 ;  /* 0x0000007d763d7220 */ /* 0x040fe20000410000 */
[----:B------:R-:W-:Y:S01]  /*53e0*/  FMUL.FTZ R118, R118, R65 ;  /* 0x0000004176767220 */ /* 0x000fe20000410000 */
[----:B------:R-:W-:Y:S02]  /*53f0*/  F2FP.BF16.F32.PACK_AB R57, R58, R57 ;  /* 0x000000393a39723e */ /* 0x000fe400000010ff */
[C---:B------:R-:W-:Y:S01]  /*5400*/  FFMA.FTZ R61, R116.reuse, R65, -R61 ;  /* 0x00000041743d7223 */ /* 0x040fe2000001083d */
[----:B------:R-:W-:Y:S01]  /*5410*/  FFMA.FTZ R65, R116, R125, R118 ;  /* 0x0000007d74417223 */ /* 0x000fe20000010076 */
[----:B------:R-:W-:-:S02]  /*5420*/  LOP3.LUT R116, R67, 0xffff0000, RZ, 0xc0, !PT ;  /* 0xffff000043747812 */ /* 0x000fc400078ec0ff */
[----:B------:R-:W-:Y:S02]  /*5430*/  LOP3.LUT R67, R114, 0xffff0000, RZ, 0xc0, !PT ;  /* 0xffff000072437812 */ /* 0x000fe400078ec0ff */
[----:B------:R-:W-:Y:S01]  /*5440*/  LOP3.LUT R118, R63, 0xffff0000, RZ, 0xc0, !PT ;  /* 0xffff00003f767812 */ /* 0x000fe200078ec0ff */
[C---:B------:R-:W-:Y:S02]  /*5450*/  FMUL.FTZ R63, R116.reuse, R115 ;  /* 0x00000073743f7220 */ /* 0x040fe40000410000 */
[-C--:B------:R-:W-:Y:S02]  /*5460*/  FMUL.FTZ R116, R116, R67.reuse ;  /* 0x0000004374747220 */ /* 0x080fe40000410000 */
[----:B------:R-:W-:Y:S01]  /*5470*/  FFMA.FTZ R114, R118, R67, -R63 ;  /* 0x0000004376727223 */ /* 0x000fe2000001083f */
[----:B------:R-:W-:Y:S02]  /*5480*/  IMAD.U32 R63, R46, 0x10000, RZ ;  /* 0x000100002e3f7824 */ /* 0x000fe400078e00ff */
[----:B------:R-:W-:Y:S01]  /*5490*/  FFMA.FTZ R116, R118, R115, R116 ;  /* 0x0000007376747223 */ /* 0x000fe20000010074 */
[----:B------:R-:W-:-:S02]  /*54a0*/  IMAD.U32 R67, R44, 0x10000, RZ ;  /* 0x000100002c437824 */ /* 0x000fc400078e00ff */
[----:B------:R-:W-:Y:S01]  /*54b0*/  FMUL.FTZ R115, R120, R63 ;  /* 0x0000003f78737220 */ /* 0x000fe20000410000 */
[----:B------:R-:W-:Y:S02]  /*54c0*/  IMAD.U32 R118, R60, 0x10000, RZ ;  /* 0x000100003c767824 */ /* 0x000fe400078e00ff */
[-C--:B------:R-:W-:Y:S01]  /*54d0*/  FMUL.FTZ R120, R120, R67.reuse ;  /* 0x0000004378787220 */ /* 0x080fe20000410000 */
[----:B------:R-:W-:Y:S01]  /*54e0*/  LOP3.LUT R60, R60, 0xffff0000, RZ, 0xc0, !PT ;  /* 0xffff00003c3c7812 */ /* 0x000fe200078ec0ff */
[C---:B------:R-:W-:Y:S02]  /*54f0*/  FFMA.FTZ R115, R118.reuse, R67, -R115 ;  /* 0x0000004376737223 */ /* 0x040fe40000010873 */
[----:B------:R-:W-:Y:S01]  /*5500*/  FFMA.FTZ R120, R118, R63, R120 ;  /* 0x0000003f76787223 */ /* 0x000fe20000010078 */
[----:B------:R-:W-:Y:S01]  /*5510*/  LOP3.LUT R63, R46, 0xffff0000, RZ, 0xc0, !PT ;  /* 0xffff00002e3f7812 */ /* 0x000fe200078ec0ff */
[----:B------:R-:W-:Y:S01]  /*5520*/  IMAD.U32 R46, R62, 0x10000, RZ ;  /* 0x000100003e2e7824 */ /* 0x000fe200078e00ff */
[----:B------:R-:W-:-:S02]  /*5530*/  LOP3.LUT R67, R44, 0xffff0000, RZ, 0xc0, !PT ;  /* 0xffff00002c437812 */ /* 0x000fc400078ec0ff */
[----:B------:R-:W-:Y:S01]  /*5540*/  LOP3.LUT R62, R62, 0xffff0000, RZ, 0xc0, !PT ;  /* 0xffff00003e3e7812 */ /* 0x000fe200078ec0ff */
[----:B------:R-:W-:Y:S01]  /*5550*/  FMUL.FTZ R125, R64, R63 ;  /* 0x0000003f407d7220 */ /* 0x000fe20000410000 */
[----:B------:R-:W-:Y:S01]  /*5560*/  F2FP.BF16.F32.PACK_AB R114, R114, R61 ;  /* 0x0000003d7272723e */ /* 0x000fe200000010ff */
[-C--:B------:R-:W-:Y:S01]  /*5570*/  FMUL.FTZ R64, R64, R67.reuse ;  /* 0x0000004340407220 */ /* 0x080fe20000410000 */
[----:B------:R-:W-:Y:S02]  /*5580*/  IMAD.MOV.U32 R61, RZ, RZ, R56 ;  /* 0x000000ffff3d7224 */ /* 0x000fe400078e0038 */
[C---:B------:R-:W-:Y:S01]  /*5590*/  FFMA.FTZ R44, R60.reuse, R67, -R125 ;  /* 0x000000433c2c7223 */ /* 0x040fe2000001087d */
[----:B------:R-:W-:Y:S02]  /*55a0*/  IMAD.U32 R67, R47, 0x10000, RZ ;  /* 0x000100002f437824 */ /* 0x000fe400078e00ff */
[----:B------:R-:W-:Y:S01]  /*55b0*/  FFMA.FTZ R63, R60, R63, R64 ;  /* 0x0000003f3c3f7223 */ /* 0x000fe20000010040 */
[C---:B------:R-:W-:Y:S01]  /*55c0*/  IMAD.U32 R60, R66.reuse, 0x10000, RZ ;  /* 0x00010000423c7824 */ /* 0x040fe200078e00ff */
[----:B------:R-:W-:Y:S01]  /*55d0*/  LOP3.LUT R66, R66, 0xffff0000, RZ, 0xc0, !PT ;  /* 0xffff000042427812 */ /* 0x000fe200078ec0ff */
[----:B------:R-:W-:Y:S01]  /*55e0*/  IMAD.U32 R125, R45, 0x10000, RZ ;  /* 0x000100002d7d7824 */ /* 0x000fe200078e00ff */
[----:B------:R-:W-:Y:S01]  /*55f0*/  LOP3.LUT R47, R47, 0xffff0000, RZ, 0xc0, !PT ;  /* 0xffff00002f2f7812 */ /* 0x000fe200078ec0ff */
[C---:B------:R-:W-:Y:S01]  /*5600*/  FMUL.FTZ R127, R60.reuse, R67 ;  /* 0x000000433c7f7220 */ /* 0x040fe20000410000 */
[----:B------:R-:W-:Y:S01]  /*5610*/  LOP3.LUT R45, R45, 0xffff0000, RZ, 0xc0, !PT ;  /* 0xffff00002d2d7812 */ /* 0x000fe200078ec0ff */
[----:B------:R-:W-:Y:S01]  /*5620*/  FMUL.FTZ R60, R60, R125 ;  /* 0x0000007d3c3c7220 */ /* 0x000fe20000410000 */
[----:B------:R-:W-:Y:S01]  /*5630*/  F2FP.BF16.F32.PACK_AB R115, R44, R115 ;  /* 0x000000732c73723e */ /* 0x000fe200000010ff */
[C---:B------:R-:W-:Y:S01]  /*5640*/  FFMA.FTZ R127, R46.reuse, R125, -R127 ;  /* 0x0000007d2e7f7223 */ /* 0x040fe2000001087f */
[----:B------:R-:W-:Y:S01]  /*5650*/  F2FP.BF16.F32.PACK_AB R64, R63, R120 ;  /* 0x000000783f40723e */ /* 0x000fe200000010ff */
[----:B------:R-:W-:Y:S01]  /*5660*/  FFMA.FTZ R60, R46, R67, R60 ;  /* 0x000000432e3c7223 */ /* 0x000fe2000001003c */
[C---:B------:R-:W-:Y:S01]  /*5670*/  FMUL.FTZ R67, R66.reuse, R47 ;  /* 0x0000002f42437220 */ /* 0x040fe20000410000 */
[----:B------:R-:W-:Y:S01]  /*5680*/  FMUL.FTZ R66, R66, R45 ;  /* 0x0000002d42427220 */ /* 0x000fe20000410000 */
[----:B------:R-:W-:-:S02]  /*5690*/  IMAD.MOV.U32 R63, RZ, RZ, R114 ;  /* 0x000000ffff3f7224 */ /* 0x000fc400078e0072 */
[C---:B------:R-:W-:Y:S01]  /*56a0*/  FFMA.FTZ R46, R62.reuse, R45, -R67 ;  /* 0x0000002d3e2e7223 */ /* 0x040fe20000010843 */
[----:B------:R-:W-:Y:S01]  /*56b0*/  FFMA.FTZ R47, R62, R47, R66 ;  /* 0x0000002f3e2f7223 */ /* 0x000fe20000010042 */
[----:B------:R-:W-:Y:S01]  /*56c0*/  F2FP.BF16.F32.PACK_AB R67, R116, R65 ;  /* 0x000000417443723e */ /* 0x000fe200000010ff */
[----:B------:R-:W-:Y:S02]  /*56d0*/  IMAD.MOV.U32 R65, RZ, RZ, R57 ;  /* 0x000000ffff417224 */ /* 0x000fe400078e0039 */
[----:B------:R-:W-:Y:S02]  /*56e0*/  F2FP.BF16.F32.PACK_AB R62, R46, R127 ;  /* 0x0000007f2e3e723e */ /* 0x000fe400000010ff */
[----:B------:R-:W-:Y:S01]  /*56f0*/  F2FP.BF16.F32.PACK_AB R66, R47, R60 ;  /* 0x0000003c2f42723e */ /* 0x000fe200000010ff */
[----:B------:R-:W-:-:S07]  /*5700*/  IMAD.MOV.U32 R60, RZ, RZ, R115 ;  /* 0x000000ffff3c7224 */ /* 0x000fce00078e0073 */
.L_x_10160:
[----:B------:R-:W-:Y:S05]  /*5710*/  BSYNC B2 ;  /* 0x0000000000027941 */ /* 0x000fea0003800000 */
.L_x_10159:
[----:B------:R-:W-:Y:S01]  /*5720*/  IADD3 R45, P4, P5, R28, R96, R7 ;  /* 0x000000601c2d7210 */ /* 0x000fe20007d9e007 */
[----:B------:R-:W-:-:S03]  /*5730*/  ULDC.64 UR4, c[0x0][0x208] ;  /* 0x0000820000047ab9 */ /* 0x000fc60000000a00 */
[----:B------:R-:W-:Y:S02]  /*5740*/  IADD3.X R46, R0, R111, R93, P4, P5 ;  /* 0x0000006f002e7210 */ /* 0x000fe400027ea45d */
        /* <DEDUP_REMOVED lines=10> */
.L_x_10158:
[----:B------:R-:W-:Y:S05]  /*57f0*/  BSYNC B1 ;  /* 0x0000000000017941 */ /* 0x000fea0003800000 */
.L_x_10157:
[----:B------:R-:W-:Y:S01]  /*5800*/  ISETP.NE.AND P4, PT, R11, RZ, PT ;  /* 0x000000ff0b00720c */ /* 0x000fe20003f85270 */
[----:B------:R-:W-:-:S12]  /*5810*/  BSSY B1, `(.L_x_10161) ;  /* 0x0000086000017945 */ /* 0x000fd80003800000 */
[----:B------:R-:W-:Y:S05]  /*5820*/  @!P4 BRA `(.L_x_10162) ;  /* 0x000000080010c947 */ /* 0x000fea0003800000 */
[----:B------:R-:W2:Y:S04]  /*5830*/  LDL R56, [R1+0x38] ;  /* 0x0000380001387983 */ /* 0x000ea80000100800 */
[----:B-1----:R-:W3:Y:S04]  /*5840*/  LDL R46, [R1+0x3c] ;  /* 0x00003c00012e7983 */ /* 0x002ee80000100800 */
[----:B------:R-:W4:Y:S01]  /*5850*/  LDL R47, [R1+0x40] ;  /* 0x00004000012f7983 */ /* 0x000f220000100800 */
[----:B------:R-:W-:-:S04]  /*5860*/  SEL R44, R107, R112, !P1 ;  /* 0x000000706b2c7207 */ /* 0x000fc80004800000 */
[----:B------:R-:W-:-:S04]  /*5870*/  SHF.R.S32.HI R45, RZ, 0x1f, R44 ;  /* 0x0000001fff2d7819 */ /* 0x000fc8000001142c */
[----:B------:R-:W-:-:S04]  /*5880*/  LEA.HI R45, R45, R44, RZ, 0x4 ;  /* 0x0000002c2d2d7211 */ /* 0x000fc800078f20ff */
[----:B------:R-:W-:-:S04]  /*5890*/  SHF.R.S32.HI R45, RZ, 0x4, R45 ;  /* 0x00000004ff2d7819 */ /* 0x000fc8000001142d */
[----:B------:R-:W-:-:S04]  /*58a0*/  LEA.HI.SX32 R45, R4, R45, 0x1d ;  /* 0x0000002d042d7211 */ /* 0x000fc800078feaff */
[----:B------:R-:W-:Y:S01]  /*58b0*/  SHF.R.S32.HI R44, RZ, 0x1f, R45 ;  /* 0x0000001fff2c7819 */ /* 0x000fe2000001142d */
[----:B------:R-:W-:-:S03]  /*58c0*/  IMAD.SHL.U32 R63, R45, 0x8, RZ ;  /* 0x000000082d3f7824 */ /* 0x000fc600078e00ff */
[----:B------:R-:W-:-:S04]  /*58d0*/  LEA.HI R44, R44, R45, RZ, 0x2 ;  /* 0x0000002d2c2c7211 */ /* 0x000fc800078f10ff */
[----:B------:R-:W-:Y:S01]  /*58e0*/  SHF.R.S32.HI R45, RZ, 0x2, R44 ;  /* 0x00000002ff2d7819 */ /* 0x000fe2000001142c */
[----:B------:R-:W-:Y:S01]  /*58f0*/  VIADD R62, R23, 0x10 ;  /* 0x00000010173e7836 */ /* 0x000fe20000000000 */
[----:B------:R-:W-:-:S04]  /*5900*/  IADD3 R60, P4, P5, R28, R96, R8 ;  /* 0x000000601c3c7210 */ /* 0x000fc80007d9e008 */
[----:B------:R-:W-:Y:S02]  /*5910*/  IADD3.X R61, R0, R111, R90, P4, P5 ;  /* 0x0000006f003d7210 */ /* 0x000fe400027ea45a */
        /* <DEDUP_REMOVED lines=15> */
[--C-:B------:R-:W-:Y:S01]  /*5a10*/  SHF.R.U32.HI R64, RZ, 0x10, R41.reuse ;  /* 0x00000010ff407819 */ /* 0x100fe20000011629 */
[----:B-1----:R-:W-:Y:S01]  /*5a20*/  IMAD.U32 R66, R45, 0x10000, RZ ;  /* 0x000100002d427824 */ /* 0x002fe200078e00ff */
[----:B------:R-:W-:Y:S02]  /*5a30*/  PRMT R62, R119, 0x5432, R62 ;  /* 0x00005432773e7816 */ /* 0x000fe4000000003e */
[----:B------:R-:W-:Y:S02]  /*5a40*/  PRMT R64, R121, 0x5432, R64 ;  /* 0x0000543279407816 */ /* 0x000fe40000000040 */
[----:B------:R-:W-:Y:S01]  /*5a50*/  LOP3.LUT R57, R57, 0xffff0000, RZ, 0xc0, !PT ;  /* 0xffff000039397812 */ /* 0x000fe200078ec0ff */
[----:B------:R-:W-:Y:S01]  /*5a60*/  IMAD.U32 R67, R62, 0x10000, RZ ;  /* 0x000100003e437824 */ /* 0x000fe200078e00ff */
[----:B------:R-:W-:Y:S01]  /*5a70*/  LOP3.LUT R45, R45, 0xffff0000, RZ, 0xc0, !PT ;  /* 0xffff00002d2d7812 */ /* 0x000fe200078ec0ff */
[----:B------:R-:W-:Y:S01]  /*5a80*/  IMAD.U32 R65, R64, 0x10000, RZ ;  /* 0x0001000040417824 */ /* 0x000fe200078e00ff */
[----:B------:R-:W-:Y:S01]  /*5a90*/  SHF.R.U64 R41, R40, 0x10, R41 ;  /* 0x0000001028297819 */ /* 0x000fe20000001229 */
[C---:B------:R-:W-:Y:S01]  /*5aa0*/  FMUL.FTZ R113, R114.reuse, R67 ;  /* 0x0000004372717220 */ /* 0x040fe20000410000 */
[----:B------:R-:W-:Y:S01]  /*5ab0*/  LOP3.LUT R40, R47, 0xffff0000, RZ, 0xc0, !PT ;  /* 0xffff00002f287812 */ /* 0x000fe200078ec0ff */
[-C--:B------:R-:W-:Y:S01]  /*5ac0*/  FMUL.FTZ R114, R114, R65.reuse ;  /* 0x0000004172727220 */ /* 0x080fe20000410000 */
[----:B------:R-:W-:Y:S01]  /*5ad0*/  SHF.R.U64 R53, R52, 0x10, R53 ;  /* 0x0000001034357819 */ /* 0x000fe20000001235 */
[----:B------:R-:W-:Y:S01]  /*5ae0*/  FFMA.FTZ R65, R66, R65, -R113 ;  /* 0x0000004142417223 */ /* 0x000fe20000010871 */
[----:B------:R-:W-:-:S02]  /*5af0*/  IMAD.U32 R113, R59, 0x10000, RZ ;  /* 0x000100003b717824 */ /* 0x000fc400078e00ff */
[----:B------:R-:W-:Y:S01]  /*5b00*/  FFMA.FTZ R66, R66, R67, R114 ;  /* 0x0000004342427223 */ /* 0x000fe20000010072 */
[----:B------:R-:W-:Y:S01]  /*5b10*/  LOP3.LUT R114, R64, 0xffff0000, RZ, 0xc0, !PT ;  /* 0xffff000040727812 */ /* 0x000fe200078ec0ff */
[----:B------:R-:W-:Y:S01]  /*5b20*/  IMAD.U32 R67, R47, 0x10000, RZ ;  /* 0x000100002f437824 */ /* 0x000fe200078e00ff */
[----:B------:R-:W-:Y:S02]  /*5b30*/  LOP3.LUT R64, R62, 0xffff0000, RZ, 0xc0, !PT ;  /* 0xffff00003e407812 */ /* 0x000fe400078ec0ff */
[----:B------:R-:W-:Y:S02]  /*5b40*/  PRMT R41, R132, 0x5410, R41 ;  /* 0x0000541084297816 */ /* 0x000fe40000000029 */
[----:B------:R-:W-:Y:S01]  /*5b50*/  SHF.R.U64 R42, R42, 0x10, R43 ;  /* 0x000000102a2a7819 */ /* 0x000fe2000000122b */
[C---:B------:R-:W-:Y:S01]  /*5b60*/  FMUL.FTZ R62, R57.reuse, R64 ;  /* 0x00000040393e7220 */ /* 0x040fe20000410000 */
[-C--:B------:R-:W-:Y:S02]  /*5b70*/  FMUL.FTZ R57, R57, R114.reuse ;  /* 0x0000007239397220 */ /* 0x080fe40000410000 */
[----:B------:R-:W-:Y:S01]  /*5b80*/  PRMT R129, R129, 0x5410, R42 ;  /* 0x0000541081817816 */ /* 0x000fe2000000002a */
[C---:B------:R-:W-:Y:S01]  /*5b90*/  FFMA.FTZ R62, R45.reuse, R114, -R62 ;  /* 0x000000722d3e7223 */ /* 0x040fe2000001083e */
[----:B------:R-:W-:Y:S01]  /*5ba0*/  FFMA.FTZ R45, R45, R64, R57 ;  /* 0x000000402d2d7223 */ /* 0x000fe20000010039 */
[----:B------:R-:W-:-:S02]  /*5bb0*/  SHF.R.U32.HI R57, RZ, 0x10, R55 ;  /* 0x00000010ff397819 */ /* 0x000fc40000011637 */
[----:B------:R-:W-:Y:S01]  /*5bc0*/  SHF.R.U32.HI R64, RZ, 0x10, R43 ;  /* 0x00000010ff407819 */ /* 0x000fe2000001162b */
[----:B------:R-:W-:Y:S01]  /*5bd0*/  IMAD.U32 R43, R46, 0x10000, RZ ;  /* 0x000100002e2b7824 */ /* 0x000fe200078e00ff */
[----:B------:R-:W-:Y:S02]  /*5be0*/  PRMT R57, R133, 0x5410, R57 ;  /* 0x0000541085397816 */ /* 0x000fe40000000039 */
[----:B------:R-:W-:Y:S02]  /*5bf0*/  PRMT R64, R117, 0x5432, R64 ;  /* 0x0000543275407816 */ /* 0x000fe40000000040 */
[----:B------:R-:W-:Y:S01]  /*5c00*/  SHF.R.U64 R55, R54, 0x10, R55 ;  /* 0x0000001036377819 */ /* 0x000fe20000001237 */
[C---:B------:R-:W-:Y:S01]  /*5c10*/  IMAD.U32 R114, R57.reuse, 0x10000, RZ ;  /* 0x0001000039727824 */ /* 0x040fe200078e00ff */
[----:B------:R-:W-:Y:S01]  /*5c20*/  LOP3.LUT R57, R57, 0xffff0000, RZ, 0xc0, !PT ;  /* 0xffff000039397812 */ /* 0x000fe200078ec0ff */
[----:B------:R-:W-:Y:S01]  /*5c30*/  IMAD.U32 R116, R64, 0x10000, RZ ;  /* 0x0001000040747824 */ /* 0x000fe200078e00ff */
[----:B------:R-:W-:Y:S01]  /*5c40*/  PRMT R130, R130, 0x5410, R55 ;  /* 0x0000541082827816 */ /* 0x000fe20000000037 */
[----:B------:R-:W-:Y:S01]  /*5c50*/  FMUL.FTZ R118, R113, R114 ;  /* 0x0000007271767220 */ /* 0x000fe20000410000 */
[----:B------:R-:W-:-:S02]  /*5c60*/  IMAD.U32 R54, R129, 0x10000, RZ ;  /* 0x0001000081367824 */ /* 0x000fc400078e00ff */
[-C--:B------:R-:W-:Y:S01]  /*5c70*/  FMUL.FTZ R113, R113, R116.reuse ;  /* 0x0000007471717220 */ /* 0x080fe20000410000 */
[----:B------:R-:W-:Y:S01]  /*5c80*/  LOP3.LUT R129, R129, 0xffff0000, RZ, 0xc0, !PT ;  /* 0xffff000081817812 */ /* 0x000fe200078ec0ff */
[C---:B------:R-:W-:Y:S01]  /*5c90*/  FFMA.FTZ R115, R67.reuse, R116, -R118 ;  /* 0x0000007443737223 */ /* 0x040fe20000010876 */
[----:B------:R-:W-:Y:S02]  /*5ca0*/  IMAD.U32 R42, R130, 0x10000, RZ ;  /* 0x00010000822a7824 */ /* 0x000fe400078e00ff */
[----:B------:R-:W-:Y:S01]  /*5cb0*/  FFMA.FTZ R113, R67, R114, R113 ;  /* 0x0000007243717223 */ /* 0x000fe20000010071 */
[----:B------:R-:W-:Y:S01]  /*5cc0*/  LOP3.LUT R67, R64, 0xffff0000, RZ, 0xc0, !PT ;  /* 0xffff000040437812 */ /* 0x000fe200078ec0ff */
[----:B------:R-:W-:Y:S01]  /*5cd0*/  IMAD.U32 R114, R41, 0x10000, RZ ;  /* 0x0001000029727824 */ /* 0x000fe200078e00ff */
[----:B------:R-:W-:Y:S02]  /*5ce0*/  LOP3.LUT R64, R59, 0xffff0000, RZ, 0xc0, !PT ;  /* 0xffff00003b407812 */ /* 0x000fe400078ec0ff */
[----:B------:R-:W-:-:S02]  /*5cf0*/  LOP3.LUT R41, R41, 0xffff0000, RZ, 0xc0, !PT ;  /* 0xffff000029297812 */ /* 0x000fc400078ec0ff */
[----:B------:R-:W-:Y:S01]  /*5d00*/  LOP3.LUT R46, R46, 0xffff0000, RZ, 0xc0, !PT ;  /* 0xffff00002e2e7812 */ /* 0x000fe200078ec0ff */
[C---:B------:R-:W-:Y:S01]  /*5d10*/  FMUL.FTZ R47, R64.reuse, R57 ;  /* 0x00000039402f7220 */ /* 0x040fe20000410000 */
[----:B------:R-:W-:Y:S01]  /*5d20*/  FMUL.FTZ R64, R64, R67 ;  /* 0x0000004340407220 */ /* 0x000fe20000410000 */
[----:B------:R-:W-:Y:S02]  /*5d30*/  F2FP.BF16.F32.PACK_AB R62, R62, R65 ;  /* 0x000000413e3e723e */ /* 0x000fe400000010ff */
[C---:B------:R-:W-:Y:S01]  /*5d40*/  FFMA.FTZ R52, R40.reuse, R67, -R47 ;  /* 0x0000004328347223 */ /* 0x040fe2000001082f */
[----:B------:R-:W-:Y:S01]  /*5d50*/  PRMT R47, R131, 0x5410, R53 ;  /* 0x00005410832f7816 */ /* 0x000fe20000000035 */
[----:B------:R-:W-:Y:S01]  /*5d60*/  FFMA.FTZ R40, R40, R57, R64 ;  /* 0x0000003928287223 */ /* 0x000fe20000010040 */
[C---:B------:R-:W-:Y:S01]  /*5d70*/  IMAD.U32 R57, R56.reuse, 0x10000, RZ ;  /* 0x0001000038397824 */ /* 0x040fe200078e00ff */
[----:B------:R-:W-:Y:S01]  /*5d80*/  LOP3.LUT R56, R56, 0xffff0000, RZ, 0xc0, !PT ;  /* 0xffff000038387812 */ /* 0x000fe200078ec0ff */
[C---:B------:R-:W-:Y:S01]  /*5d90*/  IMAD.U32 R53, R44.reuse, 0x10000, RZ ;  /* 0x000100002c357824 */ /* 0x040fe200078e00ff */
[----:B------:R-:W-:Y:S01]  /*5da0*/  LOP3.LUT R44, R44, 0xffff0000, RZ, 0xc0, !PT ;  /* 0xffff00002c2c7812 */ /* 0x000fe200078ec0ff */
[----:B------:R-:W-:Y:S01]  /*5db0*/  IMAD.U32 R64, R47, 0x10000, RZ ;  /* 0x000100002f407824 */ /* 0x000fe200078e00ff */
[----:B------:R-:W-:-:S02]  /*5dc0*/  F2FP.BF16.F32.PACK_AB R52, R52, R115 ;  /* 0x000000733434723e */ /* 0x000fc400000010ff */
[----:B------:R-:W-:Y:S01]  /*5dd0*/  F2FP.BF16.F32.PACK_AB R66, R45, R66 ;  /* 0x000000422d42723e */ /* 0x000fe200000010ff */
[C---:B------:R-:W-:Y:S01]  /*5de0*/  FMUL.FTZ R116, R57.reuse, R64 ;  /* 0x0000004039747220 */ /* 0x040fe20000410000 */
[-C--:B------:R-:W-:Y:S01]  /*5df0*/  FMUL.FTZ R57, R57, R114.reuse ;  /* 0x0000007239397220 */ /* 0x080fe20000410000 */
[----:B------:R-:W-:Y:S02]  /*5e00*/  IMAD.MOV.U32 R45, RZ, RZ, R62 ;  /* 0x000000ffff2d7224 */ /* 0x000fe400078e003e */
[C---:B------:R-:W-:Y:S01]  /*5e10*/  FFMA.FTZ R116, R53.reuse, R114, -R116 ;  /* 0x0000007235747223 */ /* 0x040fe20000010874 */
[----:B------:R-:W-:Y:S01]  /*5e20*/  FFMA.FTZ R57, R53, R64, R57 ;  /* 0x0000004035397223 */ /* 0x000fe20000010039 */
[----:B------:R-:W-:Y:S01]  /*5e30*/  LOP3.LUT R53, R47, 0xffff0000, RZ, 0xc0, !PT ;  /* 0xffff00002f357812 */ /* 0x000fe200078ec0ff */
[C---:B------:R-:W-:Y:S01]  /*5e40*/  IMAD.U32 R47, R58.reuse, 0x10000, RZ ;  /* 0x000100003a2f7824 */ /* 0x040fe200078e00ff */
[----:B------:R-:W-:-:S03]  /*5e50*/  LOP3.LUT R58, R58, 0xffff0000, RZ, 0xc0, !PT ;  /* 0xffff00003a3a7812 */ /* 0x000fc600078ec0ff */
[C---:B------:R-:W-:Y:S01]  /*5e60*/  FMUL.FTZ R59, R56.reuse, R53 ;  /* 0x00000035383b7220 */ /* 0x040fe20000410000 */
[-C--:B------:R-:W-:Y:S01]  /*5e70*/  FMUL.FTZ R56, R56, R41.reuse ;  /* 0x0000002938387220 */ /* 0x080fe20000410000 */
[C---:B------:R-:W-:Y:S02]  /*5e80*/  FMUL.FTZ R55, R47.reuse, R54 ;  /* 0x000000362f377220 */ /* 0x040fe40000410000 */
[C---:B------:R-:W-:Y:S01]  /*5e90*/  FFMA.FTZ R41, R44.reuse, R41, -R59 ;  /* 0x000000292c297223 */ /* 0x040fe2000001083b */
[----:B------:R-:W-:Y:S01]  /*5ea0*/  FFMA.FTZ R44, R44, R53, R56 ;  /* 0x000000352c2c7223 */ /* 0x000fe20000010038 */
[----:B------:R-:W-:Y:S01]  /*5eb0*/  LOP3.LUT R53, R130, 0xffff0000, RZ, 0xc0, !PT ;  /* 0xffff000082357812 */ /* 0x000fe200078ec0ff */
[-C--:B------:R-:W-:Y:S01]  /*5ec0*/  FMUL.FTZ R56, R47, R42.reuse ;  /* 0x0000002a2f387220 */ /* 0x080fe20000410000 */
[----:B------:R-:W-:Y:S01]  /*5ed0*/  FFMA.FTZ R42, R43, R42, R55 ;  /* 0x0000002a2b2a7223 */ /* 0x000fe20000010037 */
[----:B------:R-:W-:Y:S02]  /*5ee0*/  F2FP.BF16.F32.PACK_AB R41, R41, R116 ;  /* 0x000000742929723e */ /* 0x000fe400000010ff */
[C---:B------:R-:W-:Y:S01]  /*5ef0*/  FMUL.FTZ R59, R58.reuse, R53 ;  /* 0x000000353a3b7220 */ /* 0x040fe20000410000 */
[----:B------:R-:W-:Y:S01]  /*5f00*/  FMUL.FTZ R58, R58, R129 ;  /* 0x000000813a3a7220 */ /* 0x000fe20000410000 */
[----:B------:R-:W-:Y:S01]  /*5f10*/  FFMA.FTZ R47, R43, R54, -R56 ;  /* 0x000000362b2f7223 */ /* 0x000fe20000010838 */
[----:B------:R-:W-:Y:S01]  /*5f20*/  F2FP.BF16.F32.PACK_AB R56, R44, R57 ;  /* 0x000000392c38723e */ /* 0x000fe200000010ff */
[C---:B------:R-:W-:Y:S01]  /*5f30*/  FFMA.FTZ R54, R46.reuse, R129, -R59 ;  /* 0x000000812e367223 */ /* 0x040fe2000001083b */
[----:B------:R-:W-:Y:S01]  /*5f40*/  FFMA.FTZ R53, R46, R53, R58 ;  /* 0x000000352e357223 */ /* 0x000fe2000001003a */
[----:B------:R-:W-:Y:S01]  /*5f50*/  F2FP.BF16.F32.PACK_AB R59, R40, R113 ;  /* 0x00000071283b723e */ /* 0x000fe200000010ff */
[----:B------:R-:W-:-:S02]  /*5f60*/  IMAD.MOV.U32 R44, RZ, RZ, R41 ;  /* 0x000000ffff2c7224 */ /* 0x000fc400078e0029 */
[----:B------:R-:W-:Y:S01]  /*5f70*/  F2FP.BF16.F32.PACK_AB R46, R54, R47 ;  /* 0x0000002f362e723e */ /* 0x000fe200000010ff */
[----:B------:R-:W-:Y:S01]  /*5f80*/  IMAD.MOV.U32 R57, RZ, RZ, R66 ;  /* 0x000000ffff397224 */ /* 0x000fe200078e0042 */
[----:B------:R-:W-:Y:S01]  /*5f90*/  F2FP.BF16.F32.PACK_AB R58, R53, R42 ;  /* 0x0000002a353a723e */ /* 0x000fe200000010ff */
[----:B------:R-:W-:-:S07]  /*5fa0*/  IMAD.MOV.U32 R47, RZ, RZ, R52 ;  /* 0x000000ffff2f7224 */ /* 0x000fce00078e0034 */
.L_x_10164:
[----:B------:R-:W-:Y:S05]  /*5fb0*/  BSYNC B2 ;  /* 0x0000000000027941 */ /* 0x000fea0003800000 */
.L_x_10163:
[----:B------:R-:W-:Y:S01]  /*5fc0*/  ISETP.GE.AND P4, PT, R63, R110, PT ;  /* 0x0000006e3f00720c */ /* 0x000fe20003f86270 */
[----:B------:R-:W-:-:S12]  /*5fd0*/  ULDC.64 UR4, c[0x0][0x208] ;  /* 0x0000820000047ab9 */ /* 0x000fd80000000a00 */
        /* <DEDUP_REMOVED lines=9> */
.L_x_10162:
[----:B------:R-:W-:Y:S05]  /*6070*/  BSYNC B1 ;  /* 0x0000000000017941 */ /* 0x000fea0003800000 */
.L_x_10161:
[----:B------:R-:W-:-:S13]  /*6080*/  ISETP.NE.AND P4, PT, R12, RZ, PT ;  /* 0x000000ff0c00720c */ /* 0x000fda0003f85270 */
[----:B------:R-:W-:Y:S05]  /*6090*/  @!P4 BRA `(.L_x_10129) ;  /* 0x0000000800acc947 */ /* 0x000fea0003800000 */
[----:B-1-3--:R-:W2:Y:S04]  /*60a0*/  LDL R44, [R1+0x38] ;  /* 0x00003800012c7983 */ /* 0x00aea80000100800 */
[----:B------:R-:W3:Y:S04]  /*60b0*/  LDL R42, [R1+0x3c] ;  /* 0x00003c00012a7983 */ /* 0x000ee80000100800 */
[----:B------:R-:W4:Y:S01]  /*60c0*/  LDL R43, [R1+0x40] ;  /* 0x00004000012b7983 */ /* 0x000f220000100800 */
[----:B------:R-:W-:Y:S01]  /*60d0*/  VIADD R54, R23, 0x20 ;  /* 0x0000002017367836 */ /* 0x000fe20000000000 */
[----:B------:R-:W-:-:S04]  /*60e0*/  IADD3 R40, P4, P5, R28, R96, R9 ;  /* 0x000000601c287210 */ /* 0x000fc80007d9e009 */
[----:B------:R-:W-:Y:S02]  /*60f0*/  ISETP.GE.AND P6, PT, R54, R104, PT ;  /* 0x000000683600720c */ /* 0x000fe40003fc6270 */
[----:B------:R-:W-:Y:S02]  /*6100*/  IADD3.X R41, R0, R111, R89, P4, P5 ;  /* 0x0000006f00297210 */ /* 0x000fe400027ea459 */
[C---:B------:R-:W-:Y:S02]  /*6110*/  LEA R52, P4, R40.reuse, R94, 0x1 ;  /* 0x0000005e28347211 */ /* 0x040fe400078808ff */
[----:B------:R-:W-:Y:S02]  /*6120*/  SEL R112, R107, R112, !P6 ;  /* 0x000000706b707207 */ /* 0x000fe40007000000 */
[----:B------:R-:W-:Y:S02]  /*6130*/  LEA.HI.X R53, R40, R95, R41, 0x1, P4 ;  /* 0x0000005f28357211 */ /* 0x000fe400020f0c29 */
[----:B------:R-:W-:-:S04]  /*6140*/  SHF.R.S32.HI R41, RZ, 0x1f, R112 ;  /* 0x0000001fff297819 */ /* 0x000fc80000011470 */
[----:B------:R-:W-:-:S04]  /*6150*/  LEA.HI R41, R41, R112, RZ, 0x4 ;  /* 0x0000007029297211 */ /* 0x000fc800078f20ff */
[----:B------:R-:W-:-:S04]  /*6160*/  SHF.R.S32.HI R40, RZ, 0x4, R41 ;  /* 0x00000004ff287819 */ /* 0x000fc80000011429 */
[----:B------:R-:W-:-:S04]  /*6170*/  LEA.HI.SX32 R40, R5, R40, 0x1d ;  /* 0x0000002805287211 */ /* 0x000fc800078feaff */
[----:B------:R-:W-:Y:S01]  /*6180*/  SHF.R.S32.HI R41, RZ, 0x1f, R40 ;  /* 0x0000001fff297819 */ /* 0x000fe20000011428 */
[----:B------:R-:W-:-:S03]  /*6190*/  IMAD.SHL.U32 R55, R40, 0x8, RZ ;  /* 0x0000000828377824 */ /* 0x000fc600078e00ff */
[----:B------:R-:W-:-:S04]  /*61a0*/  LEA.HI R41, R41, R40, RZ, 0x2 ;  /* 0x0000002829297211 */ /* 0x000fc800078f10ff */
        /* <DEDUP_REMOVED lines=17> */
[----:B------:R-:W-:Y:S01]  /*62c0*/  IMAD.U32 R62, R47, 0x10000, RZ ;  /* 0x000100002f3e7824 */ /* 0x000fe200078e00ff */
[--C-:B------:R-:W-:Y:S01]  /*62d0*/  SHF.R.U32.HI R61, RZ, 0x10, R49.reuse ;  /* 0x00000010ff3d7819 */ /* 0x100fe20000011631 */
[----:B-1----:R-:W-:Y:S01]  /*62e0*/  IMAD.U32 R58, R43, 0x10000, RZ ;  /* 0x000100002b3a7824 */ /* 0x002fe200078e00ff */
[----:B------:R-:W-:Y:S01]  /*62f0*/  SHF.R.U64 R39, R48, 0x10, R49 ;  /* 0x0000001030277819 */ /* 0x000fe20000001231 */
[----:B------:R-:W-:Y:S01]  /*6300*/  IMAD.U32 R49, R41, 0x10000, RZ ;  /* 0x0001000029317824 */ /* 0x000fe200078e00ff */
[----:B------:R-:W-:Y:S01]  /*6310*/  SHF.R.U64 R36, R36, 0x10, R37 ;  /* 0x0000001024247819 */ /* 0x000fe20000001225 */
[----:B------:R-:W-:Y:S01]  /*6320*/  IMAD.U32 R57, R42, 0x10000, RZ ;  /* 0x000100002a397824 */ /* 0x000fe200078e00ff */
[----:B------:R-:W-:-:S02]  /*6330*/  SHF.R.U64 R48, R50, 0x10, R51 ;  /* 0x0000001032307819 */ /* 0x000fc40000001233 */
[----:B------:R-:W-:Y:S02]  /*6340*/  SHF.R.U32.HI R37, RZ, 0x10, R37 ;  /* 0x00000010ff257819 */ /* 0x000fe40000011625 */
[----:B------:R-:W-:Y:S02]  /*6350*/  SHF.R.U32.HI R51, RZ, 0x10, R51 ;  /* 0x00000010ff337819 */ /* 0x000fe40000011633 */
[----:B------:R-:W-:Y:S02]  /*6360*/  PRMT R128, R128, 0x5410, R61 ;  /* 0x0000541080807816 */ /* 0x000fe4000000003d */
[----:B------:R-:W-:Y:S02]  /*6370*/  PRMT R122, R122, 0x5410, R37 ;  /* 0x000054107a7a7816 */ /* 0x000fe40000000025 */
[----:B------:R-:W-:Y:S02]  /*6380*/  PRMT R124, R124, 0x5410, R51 ;  /* 0x000054107c7c7816 */ /* 0x000fe40000000033 */
[----:B------:R-:W-:Y:S01]  /*6390*/  LOP3.LUT R56, R45, 0xffff0000, RZ, 0xc0, !PT ;  /* 0xffff00002d387812 */ /* 0x000fe200078ec0ff */
[----:B------:R-:W-:Y:S01]  /*63a0*/  IMAD.U32 R45, R44, 0x10000, RZ ;  /* 0x000100002c2d7824 */ /* 0x000fe200078e00ff */
[----:B------:R-:W-:Y:S01]  /*63b0*/  LOP3.LUT R51, R128, 0xffff0000, RZ, 0xc0, !PT ;  /* 0xffff000080337812 */ /* 0x000fe200078ec0ff */
[----:B------:R-:W-:Y:S01]  /*63c0*/  IMAD.U32 R61, R124, 0x10000, RZ ;  /* 0x000100007c3d7824 */ /* 0x000fe200078e00ff */
[----:B------:R-:W-:-:S02]  /*63d0*/  PRMT R119, R119, 0x5410, R54 ;  /* 0x0000541077777816 */ /* 0x000fc40000000036 */
[----:B------:R-:W-:Y:S01]  /*63e0*/  PRMT R117, R117, 0x5410, R38 ;  /* 0x0000541075757816 */ /* 0x000fe20000000026 */
[----:B------:R-:W-:Y:S01]  /*63f0*/  IMAD.U32 R38, R128, 0x10000, RZ ;  /* 0x0001000080267824 */ /* 0x000fe200078e00ff */
[----:B------:R-:W-:Y:S01]  /*6400*/  LOP3.LUT R37, R122, 0xffff0000, RZ, 0xc0, !PT ;  /* 0xffff00007a257812 */ /* 0x000fe200078ec0ff */
[----:B------:R-:W-:Y:S01]  /*6410*/  FMUL.FTZ R63, R56, R51 ;  /* 0x00000033383f7220 */ /* 0x000fe20000410000 */
[----:B------:R-:W-:Y:S01]  /*6420*/  LOP3.LUT R50, R41, 0xffff0000, RZ, 0xc0, !PT ;  /* 0xffff000029327812 */ /* 0x000fe200078ec0ff */
[----:B------:R-:W-:Y:S01]  /*6430*/  IMAD.U32 R41, R40, 0x10000, RZ ;  /* 0x0001000028297824 */ /* 0x000fe200078e00ff */
[----:B------:R-:W-:Y:S01]  /*6440*/  PRMT R121, R121, 0x5410, R36 ;  /* 0x0000541079797816 */ /* 0x000fe20000000024 */
[----:B------:R-:W-:Y:S01]  /*6450*/  IMAD.U32 R36, R122, 0x10000, RZ ;  /* 0x000100007a247824 */ /* 0x000fe200078e00ff */
[----:B------:R-:W-:Y:S01]  /*6460*/  PRMT R126, R126, 0x5410, R39 ;  /* 0x000054107e7e7816 */ /* 0x000fe20000000027 */
[----:B------:R-:W-:Y:S01]  /*6470*/  IMAD.U32 R39, R119, 0x10000, RZ ;  /* 0x0001000077277824 */ /* 0x000fe200078e00ff */
[----:B------:R-:W-:Y:S01]  /*6480*/  PRMT R123, R123, 0x5410, R48 ;  /* 0x000054107b7b7816 */ /* 0x000fe20000000030 */
[----:B------:R-:W-:Y:S01]  /*6490*/  FMUL.FTZ R48, R60, R38 ;  /* 0x000000263c307220 */ /* 0x000fe20000410000 */
[-C--:B------:R-:W-:Y:S01]  /*64a0*/  FMUL.FTZ R65, R56, R37.reuse ;  /* 0x0000002538417220 */ /* 0x080fe20000410000 */
[-C--:B------:R-:W-:Y:S01]  /*64b0*/  FMUL.FTZ R60, R60, R36.reuse ;  /* 0x000000243c3c7220 */ /* 0x080fe20000410000 */
[----:B------:R-:W-:Y:S01]  /*64c0*/  FFMA.FTZ R37, R50, R37, -R63 ;  /* 0x0000002532257223 */ /* 0x000fe2000001083f */
[C---:B------:R-:W-:Y:S01]  /*64d0*/  FMUL.FTZ R63, R62.reuse, R61 ;  /* 0x0000003d3e3f7220 */ /* 0x040fe20000410000 */
[----:B------:R-:W-:Y:S01]  /*64e0*/  LOP3.LUT R47, R47, 0xffff0000, RZ, 0xc0, !PT ;  /* 0xffff00002f2f7812 */ /* 0x000fe200078ec0ff */
[-C--:B------:R-:W-:Y:S01]  /*64f0*/  FMUL.FTZ R62, R62, R39.reuse ;  /* 0x000000273e3e7220 */ /* 0x080fe20000410000 */
[----:B------:R-:W-:Y:S01]  /*6500*/  LOP3.LUT R124, R124, 0xffff0000, RZ, 0xc0, !PT ;  /* 0xffff00007c7c7812 */ /* 0x000fe200078ec0ff */
[----:B------:R-:W-:Y:S01]  /*6510*/  FFMA.FTZ R36, R49, R36, -R48 ;  /* 0x0000002431247223 */ /* 0x000fe20000010830 */
[----:B------:R-:W-:Y:S01]  /*6520*/  LOP3.LUT R54, R119, 0xffff0000, RZ, 0xc0, !PT ;  /* 0xffff000077367812 */ /* 0x000fe200078ec0ff */
[----:B------:R-:W-:Y:S01]  /*6530*/  FFMA.FTZ R49, R49, R38, R60 ;  /* 0x0000002631317223 */ /* 0x000fe2000001003c */
[C---:B------:R-:W-:Y:S01]  /*6540*/  FFMA.FTZ R38, R58.reuse, R39, -R63 ;  /* 0x000000273a267223 */ /* 0x040fe2000001083f */
[----:B------:R-:W-:Y:S01]  /*6550*/  FFMA.FTZ R58, R58, R61, R62 ;  /* 0x0000003d3a3a7223 */ /* 0x000fe2000001003e */
[----:B------:R-:W-:Y:S01]  /*6560*/  LOP3.LUT R43, R43, 0xffff0000, RZ, 0xc0, !PT ;  /* 0xffff00002b2b7812 */ /* 0x000fe200078ec0ff */
[C---:B------:R-:W-:Y:S01]  /*6570*/  FMUL.FTZ R60, R47.reuse, R124 ;  /* 0x0000007c2f3c7220 */ /* 0x040fe20000410000 */
[-C--:B------:R-:W-:Y:S01]  /*6580*/  FMUL.FTZ R62, R47, R54.reuse ;  /* 0x000000362f3e7220 */ /* 0x080fe20000410000 */
[----:B------:R-:W-:Y:S01]  /*6590*/  LOP3.LUT R44, R44, 0xffff0000, RZ, 0xc0, !PT ;  /* 0xffff00002c2c7812 */ /* 0x000fe200078ec0ff */
[C---:B------:R-:W-:Y:S01]  /*65a0*/  IMAD.U32 R48, R121.reuse, 0x10000, RZ ;  /* 0x0001000079307824 */ /* 0x040fe200078e00ff */
[C---:B------:R-:W-:Y:S01]  /*65b0*/  LOP3.LUT R47, R126.reuse, 0xffff0000, RZ, 0xc0, !PT ;  /* 0xffff00007e2f7812 */ /* 0x040fe200078ec0ff */
[----:B------:R-:W-:Y:S01]  /*65c0*/  IMAD.U32 R56, R126, 0x10000, RZ ;  /* 0x000100007e387824 */ /* 0x000fe200078e00ff */
[----:B------:R-:W-:Y:S01]  /*65d0*/  LOP3.LUT R121, R121, 0xffff0000, RZ, 0xc0, !PT ;  /* 0xffff000079797812 */ /* 0x000fe200078ec0ff */
[C---:B------:R-:W-:Y:S01]  /*65e0*/  FFMA.FTZ R39, R43.reuse, R54, -R60 ;  /* 0x000000362b277223 */ /* 0x040fe2000001083c */
[----:B------:R-:W-:Y:S01]  /*65f0*/  LOP3.LUT R40, R40, 0xffff0000, RZ, 0xc0, !PT ;  /* 0xffff000028287812 */ /* 0x000fe200078ec0ff */
[----:B------:R-:W-:Y:S01]  /*6600*/  FFMA.FTZ R61, R43, R124, R62 ;  /* 0x0000007c2b3d7223 */ /* 0x000fe2000001003e */
[----:B------:R-:W-:Y:S01]  /*6610*/  FMUL.FTZ R43, R44, R47 ;  /* 0x0000002f2c2b7220 */ /* 0x000fe20000410000 */
[----:B------:R-:W-:Y:S01]  /*6620*/  FFMA.FTZ R50, R50, R51, R65 ;  /* 0x0000003332327223 */ /* 0x000fe20000010041 */
[C---:B------:R-:W-:Y:S01]  /*6630*/  FMUL.FTZ R54, R45.reuse, R56 ;  /* 0x000000382d367220 */ /* 0x040fe20000410000 */
[-C--:B------:R-:W-:Y:S01]  /*6640*/  FMUL.FTZ R45, R45, R48.reuse ;  /* 0x000000302d2d7220 */ /* 0x080fe20000410000 */
[-C--:B------:R-:W-:Y:S01]  /*6650*/  FMUL.FTZ R51, R44, R121.reuse ;  /* 0x000000792c337220 */ /* 0x080fe20000410000 */
[----:B------:R-:W-:Y:S01]  /*6660*/  LOP3.LUT R59, R42, 0xffff0000, RZ, 0xc0, !PT ;  /* 0xffff00002a3b7812 */ /* 0x000fe200078ec0ff */
[----:B------:R-:W-:Y:S01]  /*6670*/  FFMA.FTZ R121, R40, R121, -R43 ;  /* 0x0000007928797223 */ /* 0x000fe2000001082b */
[C---:B------:R-:W-:Y:S01]  /*6680*/  IMAD.U32 R42, R46.reuse, 0x10000, RZ ;  /* 0x000100002e2a7824 */ /* 0x040fe200078e00ff */
[----:B------:R-:W-:Y:S01]  /*6690*/  LOP3.LUT R46, R46, 0xffff0000, RZ, 0xc0, !PT ;  /* 0xffff00002e2e7812 */ /* 0x000fe200078ec0ff */
[C---:B------:R-:W-:Y:S01]  /*66a0*/  IMAD.U32 R43, R123.reuse, 0x10000, RZ ;  /* 0x000100007b2b7824 */ /* 0x040fe200078e00ff */
[----:B------:R-:W-:Y:S01]  /*66b0*/  LOP3.LUT R123, R123, 0xffff0000, RZ, 0xc0, !PT ;  /* 0xffff00007b7b7812 */ /* 0x000fe200078ec0ff */
[C---:B------:R-:W-:Y:S01]  /*66c0*/  FFMA.FTZ R54, R41.reuse, R48, -R54 ;  /* 0x0000003029367223 */ /* 0x040fe20000010836 */
[----:B------:R-:W-:Y:S01]  /*66d0*/  FFMA.FTZ R45, R41, R56, R45 ;  /* 0x00000038292d7223 */ /* 0x000fe2000001002d */
[C---:B------:R-:W-:Y:S01]  /*66e0*/  IMAD.U32 R41, R117.reuse, 0x10000, RZ ;  /* 0x0001000075297824 */ /* 0x040fe200078e00ff */
[----:B------:R-:W-:Y:S01]  /*66f0*/  LOP3.LUT R117, R117, 0xffff0000, RZ, 0xc0, !PT ;  /* 0xffff000075757812 */ /* 0x000fe200078ec0ff */
[----:B------:R-:W-:Y:S01]  /*6700*/  FMUL.FTZ R44, R42, R43 ;  /* 0x0000002b2a2c7220 */ /* 0x000fe20000410000 */
[----:B------:R-:W-:Y:S01]  /*6710*/  FMUL.FTZ R48, R46, R123 ;  /* 0x0000007b2e307220 */ /* 0x000fe20000410000 */
[----:B------:R-:W-:Y:S01]  /*6720*/  FFMA.FTZ R40, R40, R47, R51 ;  /* 0x0000002f28287223 */ /* 0x000fe20000010033 */
        /* <DEDUP_REMOVED lines=18> */
.L_x_10166:
[----:B------:R-:W-:Y:S05]  /*6850*/  BSYNC B1 ;  /* 0x0000000000017941 */ /* 0x000fea0003800000 */
.L_x_10165:
[----:B------:R-:W-:Y:S01]  /*6860*/  ISETP.GE.AND P4, PT, R55, R110, PT ;  /* 0x0000006e3700720c */ /* 0x000fe20003f86270 */
[----:B------:R-:W-:Y:S02]  /*6870*/  ULDC.64 UR4, c[0x0][0x208] ;  /* 0x0000820000047ab9 */ /* 0x000fe40000000a00 */
[----:B-1----:R4:W-:Y:S10]  /*6880*/  STG.E.128 desc[UR4][R52.64], R40 ;  /* 0x0000002834007986 */ /* 0x0029f4000c101d04 */
[----:B------:R-:W-:Y:S05]  /*6890*/  @P4 BRA `(.L_x_10129) ;  /* 0x0000000000ac4947 */ /* 0x000fea0003800000 */
[--C-:B------:R-:W-:Y:S01]  /*68a0*/  SHF.R.S32.HI R36, RZ, 0x1f, R55.reuse ;  /* 0x0000001fff247819 */ /* 0x100fe20000011437 */
[----:B------:R-:W-:Y:S01]  /*68b0*/  ULDC.64 UR4, c[0x0][0x208] ;  /* 0x0000820000047ab9 */ /* 0x000fe20000000a00 */
[----:B------:R-:W-:-:S04]  /*68c0*/  IADD3 R55, P4, P5, R28, R96, R55 ;  /* 0x000000601c377210 */ /* 0x000fc80007d9e037 */
[----:B------:R-:W-:Y:S02]  /*68d0*/  IADD3.X R36, R0, R111, R36, P4, P5 ;  /* 0x0000006f00247210 */ /* 0x000fe400027ea424 */
[----:B------:R-:W-:-:S04]  /*68e0*/  LEA R94, P4, R55, R94, 0x1 ;  /* 0x0000005e375e7211 */ /* 0x000fc800078808ff */
[----:B------:R-:W-:-:S05]  /*68f0*/  LEA.HI.X R95, R55, R95, R36, 0x1, P4 ;  /* 0x0000005f375f7211 */ /* 0x000fca00020f0c24 */
[----:B--2---:R1:W-:Y:S01]  /*6900*/  STG.E.128 desc[UR4][R94.64], R44 ;  /* 0x0000002c5e007986 */ /* 0x0043e2000c101d04 */
[----:B------:R-:W-:Y:S05]  /*6910*/  BRA `(.L_x_10129) ;  /* 0x00000000008c7947 */ /* 0x000fea0003800000 */
.L_x_10122:
[----:B------:R-:W-:-:S04]  /*6920*/  ULOP3.LUT UR4, UR60, 0x1, URZ, 0xfc, !UPT ;  /* 0x000000013c047892 */ /* 0x000fc8000f8efc3f */
[----:B------:R-:W-:-:S06]  /*6930*/  UISETP.NE.AND UP0, UPT, UR4, 0x3, UPT ;  /* 0x000000030400788c */ /* 0x000fcc000bf05270 */
[----:B------:R-:W-:-:S13]  /*6940*/  PLOP3.LUT P3, PT, PT, PT, UP0, 0x80, 0x0 ;  /* 0x000000000000781c */ /* 0x000fda0003f6f008 */
[----:B------:R-:W-:Y:S05]  /*6950*/  @!P3 BRA `(.L_x_10167) ;  /* 0x000000000004b947 */ /* 0x000fea0003800000 */
[----:B------:R-:W-:Y:S01]  /*6960*/  BPT.TRAP 0x1 ;  /* 0x000000040000795c */ /* 0x000fe20000300000 */
.L_x_10167:
[----:B------:R-:W2:Y:S01]  /*6970*/  LDL R36, [R1+0x34] ;  /* 0x0000340001247983 */ /* 0x000ea20000100800 */
[----:B------:R-:W-:Y:S01]  /*6980*/  IMAD R20, R19, 0x8, R16 ;  /* 0x0000000813147824 */ /* 0x000fe200078e0210 */
[----:B------:R-:W-:Y:S01]  /*6990*/  BSSY B1, `(.L_x_10168) ;  /* 0x0000006000017945 */ /* 0x000fe20003800000 */
[----:B------:R-:W-:-:S05]  /*69a0*/  IMAD R91, R25, -0x90, R2 ;  /* 0xffffff70195b7824 */ /* 0x000fca00078e0202 */
[----:B------:R-:W-:Y:S02]  /*69b0*/  VIMNMX R91, R91, 0x90, PT ;  /* 0x000000905b5b7848 */ /* 0x000fe40003fe0100 */
[----:B--2---:R-:W-:-:S04]  /*69c0*/  SHF.L.U32 R92, R36, 0x1f, RZ ;  /* 0x0000001f245c7819 */ /* 0x004fc800000006ff */
[----:B------:R-:W0:Y:S02]  /*69d0*/  SYNCS.PHASECHK.TRANS64.TRYWAIT P4, [R20+URZ+0x31c90], R92 ;  /* 0x031c905c140075a7 */ /* 0x000e24000808017f */
[----:B0-----:R-:W-:Y:S05]  /*69e0*/  @!P4 BRA `(.L_x_10169) ;  /* 0x000001cc0060c947 */ /* 0x001fea0003800000 */
.L_x_10373:
[----:B------:R-:W-:Y:S05]  /*69f0*/  BSYNC B1 ;  /* 0x0000000000017941 */ /* 0x000fea0003800000 */
.L_x_10168:
[----:B------:R-:W-:-:S13]  /*6a00*/  ISETP.GE.AND P4, PT, R144, R91, PT ;  /* 0x0000005b9000720c */ /* 0x000fda0003f86270 */
[----:B------:R-:W-:Y:S05]  /*6a10*/  @P4 BRA `(.L_x_10129) ;  /* 0x00000000004c4947 */ /* 0x000fea0003800000 */
[----:B------:R-:W-:Y:S01]  /*6a20*/  ISETP.NE.AND P4, PT, R10, RZ, PT ;  /* 0x000000ff0a00720c */ /* 0x000fe20003f85270 */
[----:B------:R-:W-:-:S12]  /*6a30*/  ULDC.64 UR4, c[0x0][0x208] ;  /* 0x0000820000047ab9 */ /* 0x000fd80000000a00 */
        /* <DEDUP_REMOVED lines=17> */
.L_x_10129:
[----:B------:R-:W-:Y:S05]  /*6b50*/  BSYNC B0 ;  /* 0x0000000000007941 */ /* 0x000fea0003800000 */
.L_x_10121:
        /* <DEDUP_REMOVED lines=17> */
.L_x_10171:
[----:B------:R-:W-:Y:S05]  /*6c70*/  BSYNC B0 ;  /* 0x0000000000007941 */ /* 0x000fea0003800000 */
.L_x_10170:
[----:B------:R-:W2:Y:S01]  /*6c80*/  SYNCS.PHASECHK.TRANS64.TRYWAIT P3, [R20+URZ+0x31cb0], R92 ;  /* 0x031cb05c140075a7 */ /* 0x000ea2000806017f */
[----:B------:R-:W-:Y:S04]  /*6c90*/  BSSY B0, `(.L_x_10172) ;  /* 0x0000002000007945 */ /* 0x000fe80003800000 */
[----:B--2---:R-:W-:Y:S05]  /*6ca0*/  @!P3 BRA `(.L_x_10173) ;  /* 0x000001c800c4b947 */ /* 0x004fea0003800000 */
.L_x_10374:
[----:B------:R-:W-:Y:S05]  /*6cb0*/  BSYNC B0 ;  /* 0x0000000000007941 */ /* 0x000fea0003800000 */
.L_x_10172:
[----:B------:R-:W-:Y:S01]  /*6cc0*/  ISETP.GE.AND P3, PT, R144, R91, PT ;  /* 0x0000005b9000720c */ /* 0x000fe20003f66270 */
[----:B------:R-:W-:-:S12]  /*6cd0*/  BSSY B0, `(.L_x_10174) ;  /* 0x0000023000007945 */ /* 0x000fd80003800000 */
[----:B------:R-:W-:Y:S05]  /*6ce0*/  @P3 BRA `(.L_x_10175) ;  /* 0x0000000000843947 */ /* 0x000fea0003800000 */
[----:B------:R-:W-:Y:S01]  /*6cf0*/  IMAD.WIDE R38, R25, 0x90, R78 ;  /* 0x0000009019267825 */ /* 0x000fe200078e024e */
[----:B------:R-:W-:Y:S01]  /*6d00*/  ULDC.64 UR4, c[0x0][0x318] ;  /* 0x0000c60000047ab9 */ /* 0x000fe20000000a00 */
[----:B------:R-:W-:Y:S02]  /*6d10*/  ULDC.64 UR6, c[0x0][0x208] ;  /* 0x0000820000067ab9 */ /* 0x000fe40000000a00 */
[----:B------:R-:W-:Y:S02]  /*6d20*/  IMAD R39, R39, UR4, RZ ;  /* 0x0000000427277c24 */ /* 0x000fe4000f8e02ff */
[----:B-1----:R-:W-:Y:S02]  /*6d30*/  IMAD.MOV.U32 R36, RZ, RZ, R30 ;  /* 0x000000ffff247224 */ /* 0x002fe400078e001e */
[----:B------:R-:W-:Y:S02]  /*6d40*/  IMAD.MOV.U32 R37, RZ, RZ, R82 ;  /* 0x000000ffff257224 */ /* 0x000fe400078e0052 */
[----:B------:R-:W-:-:S02]  /*6d50*/  IMAD R39, R38, UR5, R39 ;  /* 0x0000000526277c24 */ /* 0x000fc4000f8e0227 */
        /* <DEDUP_REMOVED lines=26> */
.L_x_10175:
[----:B------:R-:W-:Y:S05]  /*6f00*/  BSYNC B0 ;  /* 0x0000000000007941 */ /* 0x000fea0003800000 */
.L_x_10174:
[----:B------:R-:W4:Y:S01]  /*6f10*/  LDL.LU R21, [R1+0x34] ;  /* 0x0000340001157983 */ /* 0x000f220000300800 */
[----:B0-2---:R-:W-:Y:S02]  /*6f20*/  @!P4 VIADD R20, R20, 0x31cc0 ;  /* 0x00031cc01414c836 */ /* 0x005fe40000000000 */
        /* <DEDUP_REMOVED lines=8> */
[----:B0-----:R2:W-:Y:S01]  /*6fb0*/  BAR.SYNC.DEFER_BLOCKING R109, 0x80 ;  /* 0x0002006d0000751d */ /* 0x0015e20000010000 */
[----:B------:R-:W-:-:S04]  /*6fc0*/  ISETP.NE.AND P3, PT, R19, 0x2, PT ;  /* 0x000000021300780c */ /* 0x000fc80003f65270 */
[----:B------:R-:W-:Y:S01]  /*6fd0*/  SEL R19, R19, RZ, P3 ;  /* 0x000000ff13137207 */ /* 0x000fe20001800000 */
[----:B------:R0:W-:Y:S02]  /*6fe0*/  @!P4 SYNCS.ARRIVE.TRANS64.RED.A1T0 RZ, [R20+URZ], RZ ;  /* 0x000000ff14ffc9a7 */ /* 0x0001e4000810043f */
[----:B0-----:R-:W-:-:S04]  /*6ff0*/  SEL R20, RZ, 0x1, P3 ;  /* 0x00000001ff147807 */ /* 0x001fc80001800000 */
[----:B----4-:R-:W-:-:S05]  /*7000*/  LOP3.LUT R21, R21, R20, RZ, 0x3c, !PT ;  /* 0x0000001415157212 */ /* 0x010fca00078e3cff */
[----:B------:R2:W-:Y:S01]  /*7010*/  STL [R1+0x34], R21 ;  /* 0x0000341501007387 */ /* 0x0005e20000100800 */
[----:B------:R-:W-:Y:S05]  /*7020*/  @P2 BRA `(.L_x_10176) ;  /* 0xffffffb800282947 */ /* 0x000fea000383ffff */
[----:B--2---:R-:W0:Y:S01]  /*7030*/  S2R R21, SR_TID.X ;  /* 0x0000000000157919 */ /* 0x004e220000002100 */
[----:B------:R-:W-:Y:S02]  /*7040*/  PLOP3.LUT P0, PT, PT, PT, PT, 0x8, 0x0 ;  /* 0x000000000000781c */ /* 0x000fe40003f0e170 */
[----:B0-----:R-:W-:-:S04]  /*7050*/  SHF.R.U32.HI R21, RZ, 0x7, R21 ;  /* 0x00000007ff157819 */ /* 0x001fc80000011615 */
[----:B------:R-:W-:-:S13]  /*7060*/  ISETP.NE.AND P5, PT, R21, 0x1, PT ;  /* 0x000000011500780c */ /* 0x000fda0003fa5270 */
[----:B------:R-:W-:Y:S06]  /*7070*/  @!P5 BAR.ARV 0x9, 0x100 ;  /* 0x024400000000db1d */ /* 0x000fec0000002000 */
.L_x_10116:
[----:B------:R-:W-:Y:S02]  /*7080*/  ISETP.GE.AND P2, PT, R108, 0x1, PT ;  /* 0x000000016c00780c */ /* 0x000fe40003f46270 */
[----:B------:R-:W-:Y:S02]  /*7090*/  CS2R R72, SRZ ;  /* 0x0000000000487805 */ /* 0x000fe4000001ff00 */
[----:B------:R-:W-:Y:S01]  /*70a0*/  PLOP3.LUT P1, PT, PT, PT, PT, 0x80, 0x0 ;  /* 0x000000000000781c */ /* 0x000fe20003f2f070 */
[----:B------:R-:W-:Y:S01]  /*70b0*/  IMAD.MOV.U32 R0, RZ, RZ, RZ ;  /* 0x000000ffff007224 */ /* 0x000fe200078e00ff */
[----:B---3--:R-:W-:Y:S02]  /*70c0*/  CS2R R38, SRZ ;  /* 0x0000000000267805 */ /* 0x008fe4000001ff00 */
        /* <DEDUP_REMOVED lines=10> */
[----:B-1----:R-:W-:Y:S02]  /*7170*/  CS2R R36, SRZ ;  /* 0x0000000000247805 */ /* 0x002fe4000001ff00 */
        /* <DEDUP_REMOVED lines=9> */
[----:B------:R-:W-:Y:S02]  /*7210*/  IMAD.MOV.U32 R80, RZ, RZ, RZ ;  /* 0x000000ffff507224 */ /* 0x000fe400078e00ff */
[----:B------:R-:W-:-:S02]  /*7220*/  IMAD.MOV.U32 R6, RZ, RZ, RZ ;  /* 0x000000ffff067224 */ /* 0x000fc400078e00ff */
[----:B------:R-:W-:Y:S02]  /*7230*/  IMAD.MOV.U32 R79, RZ, RZ, RZ ;  /* 0x000000ffff4f7224 */ /* 0x000fe400078e00ff */
[----:B------:R-:W-:Y:S01]  /*7240*/  IMAD.MOV.U32 R82, RZ, RZ, RZ ;  /* 0x000000ffff527224 */ /* 0x000fe200078e00ff */
[----:B------:R-:W-:Y:S06]  /*7250*/  @P0 BRA `(.L_x_10177) ;  /* 0x00000000000c0947 */ /* 0x000fec0003800000 */
[----:B------:R-:W1:Y:S01]  /*7260*/  FENCE.VIEW.ASYNC.G ;  /* 0x00000000000073c6 */ /* 0x000e620000000100 */
[----:B------:R-:W-:Y:S05]  /*7270*/  WARPSYNC.ALL ;  /* 0x0000000000007948 */ /* 0x000fea0003800000 */
[----:B-1----:R-:W-:Y:S06]  /*7280*/  BAR.ARV 0xc, 0x1a0 ;  /* 0x0306800000007b1d */ /* 0x002fec0000002000 */
.L_x_10177:
[----:B------:R-:W-:Y:S02]  /*7290*/  IMAD.MOV.U32 R78, RZ, RZ, RZ ;  /* 0x000000ffff4e7224 */ /* 0x000fe400078e00ff */
[----:B------:R-:W-:Y:S01]  /*72a0*/  IMAD.MOV.U32 R7, RZ, RZ, RZ ;  /* 0x000000ffff077224 */ /* 0x000fe200078e00ff */
[----:B------:R-:W-:Y:S06]  /*72b0*/  @!P2 BRA `(.L_x_10178) ;  /* 0x0000014c0054a947 */ /* 0x000fec0003800000 */
[----:B------:R-:W1:Y:S01]  /*72c0*/  S2R R2, SR_TID.X ;  /* 0x0000000000027919 */ /* 0x000e620000002100 */
[----:B------:R-:W-:Y:S01]  /*72d0*/  UMOV UR4, 0xffffffff ;  /* 0xffffffff00047882 */ /* 0x000fe20000000000 */
[----:B-1----:R-:W-:-:S05]  /*72e0*/  VIADD R2, R2, 0xffffff80 ;  /* 0xffffff8002027836 */ /* 0x002fca0000000000 */
[----:B------:R-:W-:-:S04]  /*72f0*/  SHF.R.S32.HI R0, RZ, 0x1f, R2 ;  /* 0x0000001fff007819 */ /* 0x000fc80000011402 */
[----:B------:R-:W-:-:S04]  /*7300*/  LEA.HI R0, R0, R2, RZ, 0x7 ;  /* 0x0000000200007211 */ /* 0x000fc800078f38ff */
[----:B------:R-:W-:Y:S01]  /*7310*/  SHF.R.S32.HI R13, RZ, 0x7, R0 ;  /* 0x00000007ff0d7819 */ /* 0x000fe20000011400 */
[----:B------:R-:W-:Y:S06]  /*7320*/  BRA.DIV UR4, `(.L_x_10179) ;  /* 0x000001c604387947 */ /* 0x000fec000b800000 */
[----:B------:R-:W1:Y:S04]  /*7330*/  SHFL.IDX PT, R0, R13, RZ, 0x1f ;  /* 0x00001fff0d007589 */ /* 0x000e6800000e0000 */
[----:B-1----:R1:W-:Y:S02]  /*7340*/  STL [R1+0x48], R0 ;  /* 0x0000480001007387 */ /* 0x0023e40000100800 */
.L_x_10377:
[----:B------:R-:W1:Y:S01]  /*7350*/  LDL R2, [R1+0x48] ;  /* 0x0000480001027983 */ /* 0x000e620000100800 */
[----:B------:R-:W-:Y:S01]  /*7360*/  BSSY B6, `(.L_x_10180) ;  /* 0x000001f000067945 */ /* 0x000fe20003800000 */
[----:B-1----:R-:W-:-:S05]  /*7370*/  IMAD.HI R0, R2, 0x55555556, RZ ;  /* 0x5555555602007827 */ /* 0x002fca00078e02ff */
[----:B------:R-:W-:-:S05]  /*7380*/  LEA.HI R0, R0, R0, RZ, 0x1 ;  /* 0x0000000000007211 */ /* 0x000fca00078f08ff */
[----:B------:R-:W-:Y:S02]  /*7390*/  IMAD R3, R0, -0x3, R2 ;  /* 0xfffffffd00037824 */ /* 0x000fe400078e0202 */
[----:B------:R-:W-:Y:S02]  /*73a0*/  VIADD R2, R16, 0x24300 ;  /* 0x0002430010027836 */ /* 0x000fe40000000000 */
[C---:B------:R-:W-:Y:S02]  /*73b0*/  IMAD R0, R3.reuse, 0x1000, R16 ;  /* 0x0000100003007824 */ /* 0x040fe400078e0210 */
[----:B------:R-:W-:Y:S01]  /*73c0*/  IMAD R3, R3, 0x800, R2 ;  /* 0x0000080003037824 */ /* 0x000fe200078e0202 */
[----:B------:R-:W-:Y:S01]  /*73d0*/  LOP3.LUT P0, RZ, R2, 0x9f, RZ, 0xc0, !PT ;  /* 0x0000009f02ff7812 */ /* 0x000fe2000780c0ff */
[----:B------:R-:W-:-:S03]  /*73e0*/  VIADD R0, R0, 0xda00 ;  /* 0x0000da0000007836 */ /* 0x000fc60000000000 */
[----:B------:R-:W-:Y:S02]  /*73f0*/  SHF.R.U32.HI R3, RZ, 0x4, R3 ;  /* 0x00000004ff037819 */ /* 0x000fe40000011603 */
[----:B------:R-:W-:Y:S02]  /*7400*/  SHF.R.U32.HI R0, RZ, 0x4, R0 ;  /* 0x00000004ff007819 */ /* 0x000fe40000011600 */
[----:B------:R-:W-:Y:S02]  /*7410*/  LOP3.LUT R3, R3, 0x3fff, RZ, 0xc0, !PT ;  /* 0x00003fff03037812 */ /* 0x000fe400078ec0ff */
[----:B------:R-:W-:-:S03]  /*7420*/  LOP3.LUT R2, R0, 0x3fff, RZ, 0xc0, !PT ;  /* 0x00003fff00027812 */ /* 0x000fc600078ec0ff */
[----:B------:R1:W-:Y:S01]  /*7430*/  STL [R1+0x58], R3 ;  /* 0x0000580301007387 */ /* 0x0003e20000100800 */
[----:B------:R-:W-:Y:S05]  /*7440*/  @!P0 BRA `(.L_x_10181) ;  /* 0x0000000000408947 */ /* 0x000fea0003800000 */
[----:B------:R-:W-:Y:S01]  /*7450*/  MOV R0, 0x0 ;  /* 0x0000000000007802 */ /* 0x000fe20000000f00 */
[----:B------:R-:W-:Y:S01]  /*7460*/  ULDC.64 UR4, c[0x4][0x1b8] ;  /* 0x01006e0000047ab9 */ /* 0x000fe20000000a00 */
[----:B------:R-:W-:Y:S01]  /*7470*/  ULDC.64 UR6, c[0x4][0x1c0] ;  /* 0x0100700000067ab9 */ /* 0x000fe20000000a00 */
[----:B------:R-:W-:Y:S01]  /*7480*/  IMAD.U32 R4, RZ, RZ, UR4 ;  /* 0x00000004ff047e24 */ /* 0x000fe2000f8e00ff */
[----:B0-----:R0:W2:Y:S01]  /*7490*/  LDC.64 R14, c[0x4][R0] ;  /* 0x01000000000e7b82 */ /* 0x0010a20000000a00 */
        /* <DEDUP_REMOVED lines=10> */
[----:B-12--5:R-:W-:Y:S05]  /*7540*/  CALL.ABS.NOINC R14 ;  /* 0x000000000e007343 */ /* 0x026fea0003c00000 */
.L_x_10181:
[----:B------:R-:W-:Y:S05]  /*7550*/  BSYNC B6 ;  /* 0x0000000000067941 */ /* 0x000fea0003800000 */
.L_x_10180:
[----:B------:R-:W-:Y:S02]  /*7560*/  ULDC UR4, c[0x0][0x3d4] ;  /* 0x0000f50000047ab9 */ /* 0x000fe40000000800 */
[----:B------:R-:W-:-:S13]  /*7570*/  ISETP.LT.AND P0, PT, RZ, UR4, PT ;  /* 0x00000004ff007c0c */ /* 0x000fda000bf01270 */
[----:B------:R-:W-:Y:S05]  /*7580*/  @P0 BRA `(.L_x_10182) ;  /* 0x0000000000400947 */ /* 0x000fea0003800000 */
[----:B------:R-:W2:Y:S02]  /*7590*/  LDL R20, [R1+0x84] ;  /* 0x0000840001147983 */ /* 0x000ea40000100800 */
[----:B--2---:R-:W-:-:S04]  /*75a0*/  LEA.HI R0, R20, R20, RZ, 0x1 ;  /* 0x0000001414007211 */ /* 0x004fc800078f08ff */
[----:B------:R-:W-:-:S05]  /*75b0*/  LOP3.LUT R0, R0, 0xfffffffe, RZ, 0xc0, !PT ;  /* 0xfffffffe00007812 */ /* 0x000fca00078ec0ff */
[----:B------:R-:W-:-:S05]  /*75c0*/  IMAD.IADD R0, R20, 0x1, -R0 ;  /* 0x0000000114007824 */ /* 0x000fca00078e0a00 */
[----:B-1----:R-:W-:-:S04]  /*75d0*/  SHF.L.U32 R3, R0, 0x1f, RZ ;  /* 0x0000001f00037819 */ /* 0x002fc800000006ff */
[----:B------:R1:W2:Y:S03]  /*75e0*/  SYNCS.PHASECHK.TRANS64.TRYWAIT P0, [R16+URZ+0x31c00], R3 ;  /* 0x031c0003100075a7 */ /* 0x0002a6000800017f */
[----:B--2---:R-:W-:Y:S05]  /*75f0*/  @!P0 NANOSLEEP.SYNCS 0x989680 ;  /* 0x009896800000895d */ /* 0x004fea0003900000 */
[----:B------:R-:W2:Y:S01]  /*7600*/  @!P0 SYNCS.PHASECHK.TRANS64 P0, [R16+URZ+0x31c00], R3 ;  /* 0x031c0003100085a7 */ /* 0x000ea2000800007f */
[----:B------:R-:W-:Y:S04]  /*7610*/  BSSY B0, `(.L_x_10183) ;  /* 0x0000006000007945 */ /* 0x000fe80003800000 */
[----:B--2---:R-:W-:Y:S05]  /*7620*/  @P0 BRA `(.L_x_10184) ;  /* 0x0000000000100947 */ /* 0x004fea0003800000 */
.L_x_10185:
[----:B--2---:R2:W3:Y:S02]  /*7630*/  SYNCS.PHASECHK.TRANS64.TRYWAIT P0, [R16+URZ+0x31c00], R3 ;  /* 0x031c0003100075a7 */ /* 0x0044e4000800017f */
[----:B---3--:R-:W-:Y:S05]  /*7640*/  @!P0 NANOSLEEP.SYNCS 0x989680 ;  /* 0x009896800000895d */ /* 0x008fea0003900000 */
[----:B------:R-:W3:Y:S02]  /*7650*/  @!P0 SYNCS.PHASECHK.TRANS64 P0, [R16+URZ+0x31c00], R3 ;  /* 0x031c0003100085a7 */ /* 0x000ee4000800007f */
[----:B---3--:R-:W-:Y:S05]  /*7660*/  @!P0 BRA `(.L_x_10185) ;  /* 0xfffffffc00f08947 */ /* 0x008fea000383ffff */
.L_x_10184:
[----:B------:R-:W-:Y:S05]  /*7670*/  BSYNC B0 ;  /* 0x0000000000007941 */ /* 0x000fea0003800000 */
.L_x_10183:
[----:B------:R-:W-:Y:S05]  /*7680*/  BRA `(.L_x_10186) ;  /* 0x0000004000287947 */ /* 0x000fea0003800000 */
.L_x_10182:
[----:B------:R-:W-:Y:S01]  /*7690*/  ULOP3.LUT UP0, URZ, UR61, 0x1bf, URZ, 0xc0, !UPT ;  /* 0x000001bf3d3f7892 */ /* 0x000fe2000f80c03f */
[----:B-----5:R-:W-:Y:S01]  /*76a0*/  SHF.R.S32.HI R0, RZ, 0x1f, R106 ;  /* 0x0000001fff007819 */ /* 0x020fe2000001146a */
[----:B------:R-:W-:Y:S01]  /*76b0*/  ULDC.64 UR4, c[0x0][0x3d8] ;  /* 0x0000f60000047ab9 */ /* 0x000fe20000000a00 */
[----:B------:R-:W-:Y:S01]  /*76c0*/  ULDC.64 UR6, c[0x0][0x3e8] ;  /* 0x0000fa0000067ab9 */ /* 0x000fe20000000a00 */
[----:B------:R-:W-:Y:S01]  /*76d0*/  IMAD.WIDE.U32 R44, R106, UR4, RZ ;  /* 0x000000046a2c7c25 */ /* 0x000fe2000f8e00ff */
[----:B------:R-:W-:Y:S02]  /*76e0*/  SHF.R.S32.HI R55, RZ, 0x1f, R18 ;  /* 0x0000001fff377819 */ /* 0x000fe40000011412 */
[----:B------:R-:W-:Y:S01]  /*76f0*/  PLOP3.LUT P0, PT, PT, PT, UP0, 0x80, 0x0 ;  /* 0x000000000000781c */ /* 0x000fe20003f0f008 */
[C---:B-1----:R-:W-:Y:S01]  /*7700*/  IMAD R3, R0.reuse, UR4, RZ ;  /* 0x0000000400037c24 */ /* 0x042fe2000f8e02ff */
        /* <DEDUP_REMOVED lines=24> */
.L_x_10187:
[----:B------:R-:W2:Y:S01]  /*7890*/  LDL R50, [R1+0x54] ;  /* 0x0000540001327983 */ /* 0x000ea20000100800 */
[----:B0-----:R-:W0:Y:S01]  /*78a0*/  LDC.64 R10, c[0x0][0x3d8] ;  /* 0x0000f600ff0a7b82 */ /* 0x001e220000000a00 */
[----:B------:R-:W-:Y:S02]  /*78b0*/  ULDC.U8 UR4, c[0x0][0x3f0] ;  /* 0x0000fc0000047ab9 */ /* 0x000fe40000000000 */
[----:B------:R-:W3:Y:S05]  /*78c0*/  LDL R20, [R1+0x30] ;  /* 0x0000300001147983 */ /* 0x000eea0000100800 */
[----:B------:R-:W1:Y:S01]  /*78d0*/  LDC.64 R12, c[0x0][0x3e8] ;  /* 0x0000fa00ff0c7b82 */ /* 0x000e620000000a00 */
[----:B------:R-:W-:Y:S01]  /*78e0*/  ISETP.NE.AND P0, PT, RZ, UR4, PT ;  /* 0x00000004ff007c0c */ /* 0x000fe2000bf05270 */
[----:B------:R-:W-:Y:S01]  /*78f0*/  BSSY B0, `(.L_x_10188) ;  /* 0x00003db000007945 */ /* 0x000fe20003800000 */
[----:B--2---:R-:W-:Y:S01]  /*7900*/  SHF.R.S32.HI R3, RZ, 0x1f, R50 ;  /* 0x0000001fff037819 */ /* 0x004fe20000011432 */
[----:B0-----:R-:W-:-:S04]  /*7910*/  IMAD.WIDE.U32 R46, R50, R10, RZ ;  /* 0x0000000a322e7225 */ /* 0x001fc800078e00ff */
[C---:B------:R-:W-:Y:S02]  /*7920*/  IMAD R4, R3.reuse, R10, RZ ;  /* 0x0000000a03047224 */ /* 0x040fe400078e02ff */
[-C--:B-1----:R-:W-:Y:S02]  /*7930*/  IMAD R6, R3, R12.reuse, RZ ;  /* 0x0000000c03067224 */ /* 0x082fe400078e02ff */
[C---:B---3--:R-:W-:Y:S02]  /*7940*/  IMAD R0, R50.reuse, -0xc0, R20 ;  /* 0xffffff4032007824 */ /* 0x048fe400078e0214 */
[----:B------:R-:W-:-:S04]  /*7950*/  IMAD.WIDE.U32 R14, R50, R12, RZ ;  /* 0x0000000c320e7225 */ /* 0x000fc800078e00ff */
        /* <DEDUP_REMOVED lines=27> */
[-C--:B------:R-:W-:Y:S01]  /*7b10*/  IMAD R3, R52, R10.reuse, RZ ;  /* 0x0000000a34037224 */ /* 0x080fe200078e02ff */
[----:B------:R-:W-:Y:S01]  /*7b20*/  ULDC.64 UR6, c[0x0][0x3c8] ;  /* 0x0000f20000067ab9 */ /* 0x000fe20000000a00 */
[--C-:B------:R-:W-:Y:S01]  /*7b30*/  IMAD.WIDE.U32 R6, R144, R10, R4.reuse ;  /* 0x0000000a90067225 */ /* 0x100fe200078e0004 */
[----:B------:R-:W-:Y:S01]  /*7b40*/  ULDC.64 UR8, c[0x0][0x3e0] ;  /* 0x0000f80000087ab9 */ /* 0x000fe20000000a00 */
[----:B------:R-:W-:Y:S02]  /*7b50*/  CS2R R40, SRZ ;  /* 0x0000000000287805 */ /* 0x000fe4000001ff00 */
[----:B------:R-:W-:Y:S01]  /*7b60*/  CS2R R42, SRZ ;  /* 0x00000000002a7805 */ /* 0x000fe2000001ff00 */
[-C--:B------:R-:W-:Y:S01]  /*7b70*/  IMAD R15, R52, R12.reuse, RZ ;  /* 0x0000000c340f7224 */ /* 0x080fe200078e02ff */
[----:B------:R-:W-:Y:S01]  /*7b80*/  ULDC.64 UR10, c[0x0][0x208] ;  /* 0x00008200000a7ab9 */ /* 0x000fe20000000a00 */
[----:B------:R-:W-:Y:S01]  /*7b90*/  IMAD.WIDE.U32 R8, R144, R12, R4 ;  /* 0x0000000c90087225 */ /* 0x000fe200078e0004 */
[----:B------:R-:W-:-:S03]  /*7ba0*/  IADD3 R4, P1, R6, R44, RZ ;  /* 0x0000002c06047210 */ /* 0x000fc60007f3e0ff */
[----:B------:R-:W-:Y:S01]  /*7bb0*/  IMAD R3, R144, R11, R3 ;  /* 0x0000000b90037224 */ /* 0x000fe200078e0203 */
        /* <DEDUP_REMOVED lines=46> */
.L_x_10191:
[----:B------:R-:W-:Y:S05]  /*7ea0*/  BSYNC B1 ;  /* 0x0000000000017941 */ /* 0x000fea0003800000 */
.L_x_10190:
        /* <DEDUP_REMOVED lines=39> */
.L_x_10380:
[----:B------:R-:W-:Y:S01]  /*8120*/  UMOV UR4, 0xffffffff ;  /* 0xffffffff00047882 */ /* 0x000fe20000000000 */
[----:B------:R-:W-:Y:S02]  /*8130*/  LOP3.LUT R5, R5, 0xfffffffe, RZ, 0xc0, !PT ;  /* 0xfffffffe05057812 */ /* 0x000fe400078ec0ff */
[----:B------:R-:W-:Y:S05]  /*8140*/  BRA.DIV UR4, `(.L_x_10193) ;  /* 0x000001b604fc7947 */ /* 0x000fea000b800000 */
.L_x_10383:
[----:B------:R-:W-:Y:S01]  /*8150*/  UMOV UR4, 0xffffffff ;  /* 0xffffffff00047882 */ /* 0x000fe20000000000 */
[----:B------:R-:W-:Y:S02]  /*8160*/  IMAD.IADD R5, R46, 0x1, -R5 ;  /* 0x000000012e057824 */ /* 0x000fe400078e0a05 */
[----:B------:R-:W-:Y:S05]  /*8170*/  BRA.DIV UR4, `(.L_x_10194) ;  /* 0x000001ba04187947 */ /* 0x000fea000b800000 */
.L_x_10386:
[----:B------:R-:W-:Y:S01]  /*8180*/  UMOV UR4, 0xffffffff ;  /* 0xffffffff00047882 */ /* 0x000fe20000000000 */
[----:B------:R-:W-:Y:S02]  /*8190*/  SHF.L.U32 R3, R5, 0x1f, RZ ;  /* 0x0000001f05037819 */ /* 0x000fe400000006ff */
[----:B------:R-:W-:Y:S05]  /*81a0*/  BRA.DIV UR4, `(.L_x_10195) ;  /* 0x000001ba04347947 */ /* 0x000fea000b800000 */
.L_x_10389:
        /* <DEDUP_REMOVED lines=36> */
.L_x_10390:
[----:B------:R-:W-:Y:S05]  /*83f0*/  BSYNC B1 ;  /* 0x0000000000017941 */ /* 0x000fea0003800000 */
.L_x_10196:
        /* <DEDUP_REMOVED lines=26> */
[----:B------:R-:W-:Y:S02]  /*85a0*/  SHF.R.U64 R59, R42, 0x10, R43 ;  /* 0x000000102a3b7819 */ /* 0x000fe4000000122b */
[----:B------:R-:W-:Y:S01]  /*85b0*/  PRMT R57, R61, 0x5410, R57 ;  /* 0x000054103d397816 */ /* 0x000fe20000000039 */
[----:B------:R-:W-:Y:S01]  /*85c0*/  IMAD.U32 R61, R60, 0x10000, RZ ;  /* 0x000100003c3d7824 */ /* 0x000fe200078e00ff */
[----:B------:R-:W-:-:S02]  /*85d0*/  SHF.R.U64 R56, R40, 0x10, R41 ;  /* 0x0000001028387819 */ /* 0x000fc40000001229 */
[----:B------:R-:W-:Y:S01]  /*85e0*/  PRMT R59, R58, 0x5410, R59 ;  /* 0x000054103a3b7816 */ /* 0x000fe2000000003b */
[C---:B------:R-:W-:Y:S01]  /*85f0*/  IMAD.U32 R58, R57.reuse, 0x10000, RZ ;  /* 0x00010000393a7824 */ /* 0x040fe200078e00ff */
[----:B------:R-:W-:Y:S02]  /*8600*/  LOP3.LUT R60, R60, 0xffff0000, RZ, 0xc0, !PT ;  /* 0xffff00003c3c7812 */ /* 0x000fe400078ec0ff */
        /* <DEDUP_REMOVED lines=35> */
.L_x_10200:
[----:B------:R-:W-:Y:S05]  /*8840*/  BSYNC B1 ;  /* 0x0000000000017941 */ /* 0x000fea0003800000 */
.L_x_10199:
        /* <DEDUP_REMOVED lines=49> */
.L_x_10202:
[----:B------:R-:W-:Y:S05]  /*8b60*/  BSYNC B1 ;  /* 0x0000000000017941 */ /* 0x000fea0003800000 */
.L_x_10201:
        /* <DEDUP_REMOVED lines=48> */
.L_x_10204:
[----:B------:R-:W-:Y:S05]  /*8e70*/  BSYNC B1 ;  /* 0x0000000000017941 */ /* 0x000fea0003800000 */
.L_x_10203:
        /* <DEDUP_REMOVED lines=48> */
.L_x_10206:
[----:B------:R-:W-:Y:S05]  /*9180*/  BSYNC B1 ;  /* 0x0000000000017941 */ /* 0x000fea0003800000 */
.L_x_10205:
        /* <DEDUP_REMOVED lines=48> */
.L_x_10208:
[----:B------:R-:W-:Y:S05]  /*9490*/  BSYNC B1 ;  /* 0x0000000000017941 */ /* 0x000fea0003800000 */
.L_x_10207:
        /* <DEDUP_REMOVED lines=48> */
.L_x_10189:
        /* <DEDUP_REMOVED lines=24> */
[----:B------:R-:W-:Y:S01]  /*9920*/  SHF.R.S32.HI R9, RZ, 0x1f, R144 ;  /* 0x0000001fff097819 */ /* 0x000fe20000011490 */
[----:B------:R-:W-:Y:S01]  /*9930*/  IMAD.MOV.U32 R4, RZ, RZ, R23 ;  /* 0x000000ffff047224 */ /* 0x000fe200078e0017 */
[----:B------:R-:W-:Y:S01]  /*9940*/  ULDC.64 UR4, c[0x0][0x3c8] ;  /* 0x0000f20000047ab9 */ /* 0x000fe20000000a00 */
[----:B------:R-:W-:Y:S01]  /*9950*/  IMAD.MOV.U32 R5, RZ, RZ, R54 ;  /* 0x000000ffff057224 */ /* 0x000fe200078e0036 */
[----:B------:R-:W-:Y:S01]  /*9960*/  ULDC.64 UR6, c[0x0][0x3e0] ;  /* 0x0000f80000067ab9 */ /* 0x000fe20000000a00 */
[-C--:B------:R-:W-:Y:S01]  /*9970*/  IMAD R8, R9, R10.reuse, RZ ;  /* 0x0000000a09087224 */ /* 0x080fe200078e02ff */
[----:B------:R-:W-:Y:S01]  /*9980*/  CS2R R32, SRZ ;  /* 0x0000000000207805 */ /* 0x000fe2000001ff00 */
[----:B------:R-:W-:Y:S01]  /*9990*/  IMAD.WIDE.U32 R6, R144, R10, R4 ;  /* 0x0000000a90067225 */ /* 0x000fe200078e0004 */
[----:B------:R-:W-:Y:S02]  /*99a0*/  CS2R R34, SRZ ;  /* 0x0000000000227805 */ /* 0x000fe4000001ff00 */
[----:B------:R-:W-:-:S02]  /*99b0*/  CS2R R36, SRZ ;  /* 0x0000000000247805 */ /* 0x000fc4000001ff00 */
[----:B------:R-:W-:Y:S01]  /*99c0*/  CS2R R38, SRZ ;  /* 0x0000000000267805 */ /* 0x000fe2000001ff00 */
[----:B------:R-:W-:Y:S01]  /*99d0*/  IMAD R9, R9, R12, RZ ;  /* 0x0000000c09097224 */ /* 0x000fe200078e02ff */
[----:B------:R-:W-:Y:S01]  /*99e0*/  IADD3 R44, P2, R6, R44, RZ ;  /* 0x0000002c062c7210 */ /* 0x000fe20007f5e0ff */
[C---:B------:R-:W-:Y:S01]  /*99f0*/  IMAD.WIDE.U32 R4, R144.reuse, R12, R4 ;  /* 0x0000000c90047225 */ /* 0x040fe200078e0004 */
[----:B------:R-:W-:Y:S02]  /*9a00*/  CS2R R40, SRZ ;  /* 0x0000000000287805 */ /* 0x000fe4000001ff00 */
[----:B------:R-:W-:Y:S02]  /*9a10*/  CS2R R42, SRZ ;  /* 0x00000000002a7805 */ /* 0x000fe4000001ff00 */
[----:B------:R-:W-:Y:S01]  /*9a20*/  CS2R R24, SRZ ;  /* 0x0000000000187805 */ /* 0x000fe2000001ff00 */
[----:B------:R-:W-:Y:S01]  /*9a30*/  IMAD R6, R144, R11, R8 ;  /* 0x0000000b90067224 */ /* 0x000fe200078e0208 */
        /* <DEDUP_REMOVED lines=9> */
[----:B------:R-:W-:Y:S01]  /*9ad0*/  IMAD.WIDE.U32 R46, R46, 0xc0, R44 ;  /* 0x000000c02e2e7825 */ /* 0x000fe200078e002c */
[----:B------:R-:W-:Y:S01]  /*9ae0*/  CS2R R30, SRZ ;  /* 0x00000000001e7805 */ /* 0x000fe2000001ff00 */
[----:B------:R-:W-:-:S02]  /*9af0*/  ULDC.64 UR8, c[0x0][0x208] ;  /* 0x0000820000087ab9 */ /* 0x000fc40000000a00 */
[----:B------:R-:W-:Y:S01]  /*9b00*/  IMAD.WIDE.U32 R14, R14, 0xc0, R106 ;  /* 0x000000c00e0e7825 */ /* 0x000fe200078e006a */
[----:B------:R-:W-:Y:S01]  /*9b10*/  LEA R8, P2, R46, UR4, 0x1 ;  /* 0x000000042e087c11 */ /* 0x000fe2000f8408ff */
[----:B------:R-:W-:Y:S02]  /*9b20*/  ULDC UR4, c[0x0][0x3d4] ;  /* 0x0000f50000047ab9 */ /* 0x000fe40000000800 */
[----:B------:R-:W-:Y:S01]  /*9b30*/  IMAD.IADD R7, R7, 0x1, R47 ;  /* 0x0000000107077824 */ /* 0x000fe200078e022f */
[----:B------:R-:W-:Y:S01]  /*9b40*/  LEA R20, P3, R14, UR6, 0x1 ;  /* 0x000000060e147c11 */ /* 0x000fe2000f8608ff */
[----:B------:R-:W-:Y:S02]  /*9b50*/  IMAD.IADD R5, R5, 0x1, R15 ;  /* 0x0000000105057824 */ /* 0x000fe400078e020f */
[----:B------:R-:W-:Y:S01]  /*9b60*/  VIADD R56, R23, 0x20 ;  /* 0x0000002017387836 */ /* 0x000fe20000000000 */
[----:B------:R-:W-:Y:S02]  /*9b70*/  LEA.HI.X R9, R46, UR5, R7, 0x1, P2 ;  /* 0x000000052e097c11 */ /* 0x000fe400090f0c07 */
[----:B------:R-:W-:-:S02]  /*9b80*/  CS2R R6, SRZ ;  /* 0x0000000000067805 */ /* 0x000fc4000001ff00 */
[----:B------:R-:W-:Y:S02]  /*9b90*/  LEA.HI.X R21, R14, UR7, R5, 0x1, P3 ;  /* 0x000000070e157c11 */ /* 0x000fe400098f0c05 */
[----:B------:R-:W-:Y:S02]  /*9ba0*/  CS2R R4, SRZ ;  /* 0x0000000000047805 */ /* 0x000fe4000001ff00 */
[----:B------:R-:W-:Y:S02]  /*9bb0*/  ISETP.GE.AND P2, PT, R23, UR4, PT ;  /* 0x0000000417007c0c */ /* 0x000fe4000bf46270 */
[----:B------:R-:W-:Y:S02]  /*9bc0*/  ISETP.GE.AND P3, PT, R57, UR4, PT ;  /* 0x0000000439007c0c */ /* 0x000fe4000bf66270 */
[----:B------:R-:W-:-:S09]  /*9bd0*/  ISETP.GE.AND P4, PT, R56, UR4, PT ;  /* 0x0000000438007c0c */ /* 0x000fd2000bf86270 */
[----:B------:R0:W5:Y:S04]  /*9be0*/  @!P2 LDG.E.128 R32, desc[UR8][R8.64] ;  /* 0x000000080820a981 */ /* 0x000168000c1e1d00 */
[----:B------:R0:W5:Y:S04]  /*9bf0*/  @!P3 LDG.E.128 R36, desc[UR8][R8.64+0x20] ;  /* 0x000020080824b981 */ /* 0x000168000c1e1d00 */
[----:B------:R0:W5:Y:S04]  /*9c00*/  @!P4 LDG.E.128 R40, desc[UR8][R8.64+0x40] ;  /* 0x000040080828c981 */ /* 0x000168000c1e1d00 */
[----:B------:R0:W5:Y:S04]  /*9c10*/  @!P2 LDG.E.128 R4, desc[UR8][R20.64] ;  /* 0x000000081404a981 */ /* 0x000168000c1e1d00 */
[----:B------:R0:W5:Y:S04]  /*9c20*/  @!P3 LDG.E.128 R24, desc[UR8][R20.64+0x20] ;  /* 0x000020081418b981 */ /* 0x000168000c1e1d00 */
[----:B------:R0:W5:Y:S02]  /*9c30*/  @!P4 LDG.E.128 R28, desc[UR8][R20.64+0x40] ;  /* 0x00004008141cc981 */ /* 0x000164000c1e1d00 */
.L_x_10210:
[----:B------:R-:W-:Y:S05]  /*9c40*/  BSYNC B1 ;  /* 0x0000000000017941 */ /* 0x000fea0003800000 */
.L_x_10209:
[----:B0-----:R-:W2:Y:S01]  /*9c50*/  LDL R20, [R1+0x84] ;  /* 0x0000840001147983 */ /* 0x001ea20000100800 */
[----:B------:R-:W-:Y:S01]  /*9c60*/  @P1 SHF.R.U32.HI R3, RZ, R55, R52 ;  /* 0x00000037ff031219 */ /* 0x000fe20000011634 */
[----:B-----5:R-:W-:Y:S01]  /*9c70*/  IMAD.MOV.U32 R0, RZ, RZ, R4 ;  /* 0x000000ffff007224 */ /* 0x020fe200078e0004 */
[----:B------:R-:W-:Y:S01]  /*9c80*/  ULDC.64 UR4, c[0x0][0x3c8] ;  /* 0x0000f20000047ab9 */ /* 0x000fe20000000a00 */
[----:B------:R-:W-:Y:S01]  /*9c90*/  IMAD.MOV.U32 R8, RZ, RZ, R5 ;  /* 0x000000ffff087224 */ /* 0x000fe200078e0005 */
[----:B------:R-:W-:Y:S01]  /*9ca0*/  SHF.R.S32.HI R9, RZ, 0x1f, R3 ;  /* 0x0000001fff097819 */ /* 0x000fe20000011403 */
[-C--:B------:R-:W-:Y:S01]  /*9cb0*/  IMAD.WIDE.U32 R50, R3, R10.reuse, R50 ;  /* 0x0000000a03327225 */ /* 0x080fe200078e0032 */
[----:B------:R-:W-:Y:S01]  /*9cc0*/  PRMT R21, R21, 0x5410, R0 ;  /* 0x0000541015157816 */ /* 0x000fe20000000000 */
[----:B------:R-:W-:Y:S01]  /*9cd0*/  ULDC.64 UR6, c[0x0][0x3e0] ;  /* 0x0000f80000067ab9 */ /* 0x000fe20000000a00 */
[----:B------:R-:W-:Y:S01]  /*9ce0*/  PRMT R44, R44, 0x5410, R8 ;  /* 0x000054102c2c7816 */ /* 0x000fe20000000008 */
[----:B------:R-:W-:-:S02]  /*9cf0*/  IMAD R0, R9, R10, RZ ;  /* 0x0000000a09007224 */ /* 0x000fc400078e02ff */
[-C--:B------:R-:W-:Y:S02]  /*9d00*/  IMAD R8, R9, R12.reuse, RZ ;  /* 0x0000000c09087224 */ /* 0x080fe400078e02ff */
        /* <DEDUP_REMOVED lines=20> */
.L_x_10393:
[----:B------:R-:W-:Y:S01]  /*9e50*/  UMOV UR4, 0xffffffff ;  /* 0xffffffff00047882 */ /* 0x000fe20000000000 */
[----:B------:R-:W-:Y:S02]  /*9e60*/  LOP3.LUT R9, R9, 0xfffffffe, RZ, 0xc0, !PT ;  /* 0xfffffffe09097812 */ /* 0x000fe400078ec0ff */
[----:B------:R-:W-:Y:S05]  /*9e70*/  BRA.DIV UR4, `(.L_x_10212) ;  /* 0x0000019e04607947 */ /* 0x000fea000b800000 */
.L_x_10396:
[----:B------:R-:W-:Y:S01]  /*9e80*/  UMOV UR4, 0xffffffff ;  /* 0xffffffff00047882 */ /* 0x000fe20000000000 */
[----:B------:R-:W-:Y:S02]  /*9e90*/  IMAD.IADD R9, R20, 0x1, -R9 ;  /* 0x0000000114097824 */ /* 0x000fe400078e0a09 */
[----:B------:R-:W-:Y:S05]  /*9ea0*/  BRA.DIV UR4, `(.L_x_10213) ;  /* 0x0000019e047c7947 */ /* 0x000fea000b800000 */
.L_x_10399:
[----:B------:R-:W-:Y:S01]  /*9eb0*/  UMOV UR4, 0xffffffff ;  /* 0xffffffff00047882 */ /* 0x000fe20000000000 */
[----:B------:R-:W-:Y:S02]  /*9ec0*/  SHF.L.U32 R3, R9, 0x1f, RZ ;  /* 0x0000001f09037819 */ /* 0x000fe400000006ff */
[----:B------:R-:W-:Y:S05]  /*9ed0*/  BRA.DIV UR4, `(.L_x_10214) ;  /* 0x0000019e04987947 */ /* 0x000fea000b800000 */
.L_x_10402:
        /* <DEDUP_REMOVED lines=37> */
.L_x_10403:
[----:B------:R-:W-:Y:S05]  /*a130*/  BSYNC B1 ;  /* 0x0000000000017941 */ /* 0x000fea0003800000 */
.L_x_10215:
        /* <DEDUP_REMOVED lines=14> */
[----:B------:R-:W1:Y:S01]  /*a220*/  S2R R9, SR_TID.X ;  /* 0x0000000000097919 */ /* 0x000e620000002100 */
[----:B------:R-:W-:Y:S02]  /*a230*/  SHF.R.U64 R64, R4, 0x10, R5 ;  /* 0x0000001004407819 */ /* 0x000fe40000001205 */
[----:B------:R-:W-:Y:S02]  /*a240*/  SHF.R.U64 R59, R32, 0x10, R33 ;  /* 0x00000010203b7819 */ /* 0x000fe40000001221 */
[----:B------:R-:W-:Y:S02]  /*a250*/  SHF.R.U32.HI R66, RZ, 0x10, R5 ;  /* 0x00000010ff427819 */ /* 0x000fe40000011605 */
[----:B------:R-:W-:Y:S02]  /*a260*/  PRMT R64, R21, 0x5432, R64 ;  /* 0x0000543215407816 */ /* 0x000fe40000000040 */
[--C-:B------:R-:W-:Y:S02]  /*a270*/  SHF.R.U64 R68, R6, 0x10, R7.reuse ;  /* 0x0000001006447819 */ /* 0x100fe40000001207 */
[----:B------:R-:W-:-:S02]  /*a280*/  SHF.R.U32.HI R69, RZ, 0x10, R7 ;  /* 0x00000010ff457819 */ /* 0x000fc40000011607 */
[----:B------:R-:W-:Y:S01]  /*a290*/  PRMT R59, R65, 0x5410, R59 ;  /* 0x00005410413b7816 */ /* 0x000fe2000000003b */
[----:B------:R-:W-:Y:S01]  /*a2a0*/  IMAD.U32 R65, R64, 0x10000, RZ ;  /* 0x0001000040417824 */ /* 0x000fe200078e00ff */
[----:B------:R-:W-:Y:S02]  /*a2b0*/  SHF.R.U32.HI R61, RZ, 0x10, R33 ;  /* 0x00000010ff3d7819 */ /* 0x000fe40000011621 */
[----:B------:R-:W-:Y:S02]  /*a2c0*/  PRMT R66, R44, 0x5432, R66 ;  /* 0x000054322c427816 */ /* 0x000fe40000000042 */
[----:B------:R-:W-:Y:S01]  /*a2d0*/  PRMT R69, R60, 0x5410, R69 ;  /* 0x000054103c457816 */ /* 0x000fe20000000045 */
[----:B------:R-:W-:Y:S01]  /*a2e0*/  IMAD.U32 R60, R59, 0x10000, RZ ;  /* 0x000100003b3c7824 */ /* 0x000fe200078e00ff */
[----:B------:R-:W-:Y:S02]  /*a2f0*/  SHF.R.U32.HI R63, RZ, 0x10, R35 ;  /* 0x00000010ff3f7819 */ /* 0x000fe40000011623 */
[----:B------:R-:W-:Y:S01]  /*a300*/  PRMT R61, R67, 0x5410, R61 ;  /* 0x00005410433d7816 */ /* 0x000fe2000000003d */
[----:B------:R-:W-:Y:S01]  /*a310*/  IMAD.U32 R67, R66, 0x10000, RZ ;  /* 0x0001000042437824 */ /* 0x000fe200078e00ff */
[----:B------:R-:W-:-:S02]  /*a320*/  PRMT R63, R70, 0x5410, R63 ;  /* 0x00005410463f7816 */ /* 0x000fc4000000003f */
[----:B------:R-:W-:Y:S02]  /*a330*/  SHF.R.U64 R62, R34, 0x10, R35 ;  /* 0x00000010223e7819 */ /* 0x000fe40000001223 */
[----:B------:R-:W-:Y:S02]  /*a340*/  LOP3.LUT R64, R64, 0xffff0000, RZ, 0xc0, !PT ;  /* 0xffff000040407812 */ /* 0x000fe400078ec0ff */
[----:B------:R-:W-:Y:S01]  /*a350*/  LOP3.LUT R59, R59, 0xffff0000, RZ, 0xc0, !PT ;  /* 0xffff00003b3b7812 */ /* 0x000fe200078ec0ff */
[----:B-1----:R-:W-:Y:S01]  /*a360*/  VIADD R9, R9, 0xffffff80 ;  /* 0xffffff8009097836 */ /* 0x002fe20000000000 */
[----:B------:R-:W-:Y:S02]  /*a370*/  PRMT R68, R45, 0x5432, R68 ;  /* 0x000054322d447816 */ /* 0x000fe40000000044 */
[----:B------:R-:W-:Y:S02]  /*a380*/  PRMT R62, R46, 0x5432, R62 ;  /* 0x000054322e3e7816 */ /* 0x000fe4000000003e */
[----:B0-----:R-:W-:-:S02]  /*a390*/  LEA.HI R3, R9, R9, RZ, 0x1 ;  /* 0x0000000909037211 */ /* 0x001fc400078f08ff */
[----:B------:R-:W-:Y:S02]  /*a3a0*/  LOP3.LUT R66, R66, 0xffff0000, RZ, 0xc0, !PT ;  /* 0xffff000042427812 */ /* 0x000fe400078ec0ff */
[----:B------:R-:W-:-:S05]  /*a3b0*/  LOP3.LUT R3, R3, 0xfffffffe, RZ, 0xc0, !PT ;  /* 0xfffffffe03037812 */ /* 0x000fca00078ec0ff */
[----:B------:R-:W-:Y:S01]  /*a3c0*/  IMAD.IADD R3, R9, 0x1, -R3 ;  /* 0x0000000109037824 */ /* 0x000fe200078e0a03 */
[----:B-----5:R-:W-:-:S04]  /*a3d0*/  LOP3.LUT R9, R76, 0x18, R23, 0xf8, !PT ;  /* 0x000000184c097812 */ /* 0x020fc800078ef817 */
[----:B------:R-:W-:Y:S02]  /*a3e0*/  LEA.HI R3, R0, R3, RZ, 0x1d ;  /* 0x0000000300037211 */ /* 0x000fe400078fe8ff */
[----:B------:R-:W-:Y:S02]  /*a3f0*/  LOP3.LUT R9, R9, R72, RZ, 0x3c, !PT ;  /* 0x0000004809097212 */ /* 0x000fe400078e3cff */
[----:B------:R-:W-:-:S03]  /*a400*/  SHF.R.S32.HI R8, RZ, 0x1f, R3 ;  /* 0x0000001fff087819 */ /* 0x000fc60000011403 */
[----:B------:R-:W-:Y:S01]  /*a410*/  IMAD.IADD R10, R74, 0x1, R9 ;  /* 0x000000014a0a7824 */ /* 0x000fe200078e0209 */
[----:B------:R-:W-:Y:S01]  /*a420*/  LEA.HI R8, R8, R3, RZ, 0x2 ;  /* 0x0000000308087211 */ /* 0x000fe200078f10ff */
[----:B------:R-:W-:-:S03]  /*a430*/  IMAD.SHL.U32 R3, R3, 0x8, RZ ;  /* 0x0000000803037824 */ /* 0x000fc600078e00ff */
[----:B------:R-:W-:Y:S02]  /*a440*/  SHF.R.S32.HI R9, RZ, 0x2, R8 ;  /* 0x00000002ff097819 */ /* 0x000fe40000011408 */
[----:B------:R-:W-:Y:S02]  /*a450*/  LOP3.LUT R8, R76, 0x18, R3, 0xf8, !PT ;  /* 0x000000184c087812 */ /* 0x000fe400078ef803 */
[----:B------:R-:W-:Y:S01]  /*a460*/  LEA R3, R10, UR61, 0x1 ;  /* 0x0000003d0a037c11 */ /* 0x000fe2000f8e08ff */
[----:B------:R-:W-:Y:S01]  /*a470*/  IMAD R9, R9, 0x1800, R74 ;  /* 0x0000180009097824 */ /* 0x000fe200078e024a */
[----:B------:R-:W-:-:S05]  /*a480*/  LOP3.LUT R8, R8, R72, RZ, 0x3c, !PT ;  /* 0x0000004808087212 */ /* 0x000fca00078e3cff */
[----:B------:R-:W-:Y:S02]  /*a490*/  IMAD.IADD R13, R9, 0x1, R8 ;  /* 0x00000001090d7824 */ /* 0x000fe400078e0208 */
[----:B------:R-:W0:Y:S02]  /*a4a0*/  LDS.128 R8, [R3] ;  /* 0x0000000003087984 */ /* 0x000e240000000c00 */
        /* <DEDUP_REMOVED lines=70> */
.L_x_10218:
[----:B------:R-:W-:Y:S05]  /*a910*/  BSYNC B1 ;  /* 0x0000000000017941 */ /* 0x000fea0003800000 */
.L_x_10217:
[----:B------:R-:W-:Y:S04]  /*a920*/  BSSY B1, `(.L_x_10219) ;  /* 0x000006c000017945 */ /* 0x000fe80003800000 */
[----:B------:R-:W-:Y:S05]  /*a930*/  @P1 BRA `(.L_x_10220) ;  /* 0x0000000400a81947 */ /* 0x000fea0003800000 */
[----:B------:R-:W2:Y:S01]  /*a940*/  LDL R59, [R1+0x94] ;  /* 0x00009400013b7983 */ /* 0x000ea20000100800 */
[----:B01----:R-:W-:Y:S02]  /*a950*/  SHF.R.S32.HI R3, RZ, 0x1f, R78 ;  /* 0x0000001fff037819 */ /* 0x003fe4000001144e */
[----:B------:R-:W-:Y:S02]  /*a960*/  SHF.R.U64 R35, R36, 0x10, R37 ;  /* 0x0000001024237819 */ /* 0x000fe40000001225 */
[----:B------:R-:W-:Y:S02]  /*a970*/  LEA.HI R3, R3, R78, RZ, 0x3 ;  /* 0x0000004e03037211 */ /* 0x000fe400078f18ff */
[----:B------:R-:W-:Y:S02]  /*a980*/  SHF.R.U64 R15, R24, 0x10, R25 ;  /* 0x00000010180f7819 */ /* 0x000fe40000001219 */
[----:B------:R-:W-:Y:S02]  /*a990*/  SHF.R.S32.HI R3, RZ, 0x3, R3 ;  /* 0x00000003ff037819 */ /* 0x000fe40000011403 */
[----:B------:R-:W-:-:S02]  /*a9a0*/  SHF.R.U64 R33, R38, 0x10, R39 ;  /* 0x0000001026217819 */ /* 0x000fc40000001227 */
[----:B------:R-:W-:Y:S02]  /*a9b0*/  LEA.HI R3, R0, R3, RZ, 0x1d ;  /* 0x0000000300037211 */ /* 0x000fe400078fe8ff */
[----:B------:R-:W-:Y:S02]  /*a9c0*/  SHF.R.U32.HI R24, RZ, 0x10, R25 ;  /* 0x00000010ff187819 */ /* 0x000fe40000011619 */
[----:B------:R-:W-:Y:S02]  /*a9d0*/  SHF.R.S32.HI R4, RZ, 0x1f, R3 ;  /* 0x0000001fff047819 */ /* 0x000fe40000011403 */
[----:B------:R-:W-:Y:S02]  /*a9e0*/  PRMT R58, R58, 0x5410, R35 ;  /* 0x000054103a3a7816 */ /* 0x000fe40000000023 */
[----:B------:R-:W-:Y:S01]  /*a9f0*/  LEA.HI R4, R4, R3, RZ, 0x2 ;  /* 0x0000000304047211 */ /* 0x000fe200078f10ff */
[----:B------:R-:W-:Y:S01]  /*aa00*/  IMAD.SHL.U32 R3, R3, 0x8, RZ ;  /* 0x0000000803037824 */ /* 0x000fe200078e00ff */
[----:B------:R-:W-:-:S02]  /*aa10*/  PRMT R52, R52, 0x5410, R15 ;  /* 0x0000541034347816 */ /* 0x000fc4000000000f */
[----:B------:R-:W-:Y:S02]  /*aa20*/  SHF.R.S32.HI R4, RZ, 0x2, R4 ;  /* 0x00000002ff047819 */ /* 0x000fe40000011404 */
[----:B-----5:R-:W-:Y:S02]  /*aa30*/  LOP3.LUT R3, R76, 0x18, R3, 0xf8, !PT ;  /* 0x000000184c037812 */ /* 0x020fe400078ef803 */
[----:B------:R-:W-:Y:S01]  /*aa40*/  SHF.R.U64 R13, R26, 0x10, R27 ;  /* 0x000000101a0d7819 */ /* 0x000fe2000000121b */
[----:B------:R-:W-:Y:S01]  /*aa50*/  IMAD R4, R4, 0x1800, R74 ;  /* 0x0000180004047824 */ /* 0x000fe200078e024a */
[----:B------:R-:W-:Y:S02]  /*aa60*/  LOP3.LUT R3, R3, R72, RZ, 0x3c, !PT ;  /* 0x0000004803037212 */ /* 0x000fe400078e3cff */
[----:B------:R-:W-:Y:S02]  /*aa70*/  SHF.R.U32.HI R36, RZ, 0x10, R37 ;  /* 0x00000010ff247819 */ /* 0x000fe40000011625 */
[----:B------:R-:W-:Y:S01]  /*aa80*/  SHF.R.U32.HI R26, RZ, 0x10, R27 ;  /* 0x00000010ff1a7819 */ /* 0x000fe2000001161b */
[----:B------:R-:W-:Y:S01]  /*aa90*/  IMAD.IADD R3, R4, 0x1, R3 ;  /* 0x0000000104037824 */ /* 0x000fe200078e0203 */
[----:B------:R-:W-:Y:S01]  /*aaa0*/  PRMT R56, R56, 0x5410, R33 ;  /* 0x0000541038387816 */ /* 0x000fe20000000021 */
[----:B------:R-:W-:Y:S01]  /*aab0*/  IMAD.U32 R33, R52, 0x10000, RZ ;  /* 0x0001000034217824 */ /* 0x000fe200078e00ff */
[----:B------:R-:W-:Y:S01]  /*aac0*/  PRMT R51, R51, 0x5410, R24 ;  /* 0x0000541033337816 */ /* 0x000fe20000000018 */
[----:B------:R-:W-:Y:S01]  /*aad0*/  IMAD R3, R3, 0x2, R16 ;  /* 0x0000000203037824 */ /* 0x000fe200078e0210 */
[----:B------:R-:W-:Y:S01]  /*aae0*/  SHF.R.U32.HI R38, RZ, 0x10, R39 ;  /* 0x00000010ff267819 */ /* 0x000fe20000011627 */
[----:B------:R-:W-:Y:S01]  /*aaf0*/  IMAD.U32 R27, R58, 0x10000, RZ ;  /* 0x000100003a1b7824 */ /* 0x000fe200078e00ff */
[----:B------:R-:W-:Y:S01]  /*ab00*/  PRMT R57, R57, 0x5410, R36 ;  /* 0x0000541039397816 */ /* 0x000fe20000000024 */
[----:B------:R-:W-:Y:S01]  /*ab10*/  IMAD.U32 R32, R51, 0x10000, RZ ;  /* 0x0001000033207824 */ /* 0x000fe200078e00ff */
[----:B------:R-:W0:Y:S01]  /*ab20*/  LDS.128 R8, [R3+0xda00] ;  /* 0x00da000003087984 */ /* 0x000e220000000c00 */
[----:B------:R-:W-:-:S02]  /*ab30*/  PRMT R55, R55, 0x5410, R38 ;  /* 0x0000541037377816 */ /* 0x000fc40000000026 */
[----:B------:R-:W-:Y:S02]  /*ab40*/  PRMT R53, R53, 0x5410, R26 ;  /* 0x0000541035357816 */ /* 0x000fe4000000001a */
[----:B------:R-:W-:-:S03]  /*ab50*/  PRMT R54, R54, 0x5410, R13 ;  /* 0x0000541036367816 */ /* 0x000fc6000000000d */
[----:B------:R-:W-:Y:S02]  /*ab60*/  IMAD.U32 R34, R53, 0x10000, RZ ;  /* 0x0001000035227824 */ /* 0x000fe400078e00ff */
[C---:B0-----:R-:W-:Y:S01]  /*ab70*/  IMAD.U32 R20, R8.reuse, 0x10000, RZ ;  /* 0x0001000008147824 */ /* 0x041fe200078e00ff */
[----:B------:R-:W-:Y:S01]  /*ab80*/  LOP3.LUT R8, R8, 0xffff0000, RZ, 0xc0, !PT ;  /* 0xffff000008087812 */ /* 0x000fe200078ec0ff */
[C---:B------:R-:W-:Y:S01]  /*ab90*/  IMAD.U32 R24, R9.reuse, 0x10000, RZ ;  /* 0x0001000009187824 */ /* 0x040fe200078e00ff */
[----:B------:R-:W-:Y:S01]  /*aba0*/  LOP3.LUT R9, R9, 0xffff0000, RZ, 0xc0, !PT ;  /* 0xffff000009097812 */ /* 0x000fe200078ec0ff */
[C---:B------:R-:W-:Y:S01]  /*abb0*/  FMUL.FTZ R35, R20.reuse, R33 ;  /* 0x0000002114237220 */ /* 0x040fe20000410000 */
[-C--:B------:R-:W-:Y:S01]  /*abc0*/  FMUL.FTZ R37, R20, R27.reuse ;  /* 0x0000001b14257220 */ /* 0x080fe20000410000 */
[----:B------:R-:W-:Y:S02]  /*abd0*/  IMAD.U32 R20, R57, 0x10000, RZ ;  /* 0x0001000039147824 */ /* 0x000fe400078e00ff */
[C---:B------:R-:W-:Y:S01]  /*abe0*/  FMUL.FTZ R36, R24.reuse, R32 ;  /* 0x0000002018247220 */ /* 0x040fe20000410000 */
        /* <DEDUP_REMOVED lines=14> */
[----:B------:R-:W-:Y:S02]  /*acd0*/  IMAD.U32 R15, R7, 0x10000, RZ ;  /* 0x00010000070f7824 */ /* 0x000fe400078e00ff */
[----:B------:R-:W-:Y:S01]  /*ace0*/  FMUL.FTZ R20, R26, R34 ;  /* 0x000000221a147220 */ /* 0x000fe20000410000 */
        /* <DEDUP_REMOVED lines=14> */
[----:B------:R-:W-:Y:S01]  /*add0*/  FFMA.FTZ R26, R4, R27, R33 ;  /* 0x0000001b041a7223 */ /* 0x000fe20000010021 */
[----:B------:R-:W-:Y:S02]  /*ade0*/  IMAD.U32 R8, R56, 0x10000, RZ ;  /* 0x0001000038087824 */ /* 0x000fe400078e00ff */
[-C--:B------:R-:W-:Y:S01]  /*adf0*/  FMUL.FTZ R9, R9, R12.reuse ;  /* 0x0000000c09097220 */ /* 0x080fe20000410000 */
[-C--:B------:R-:W-:Y:S01]  /*ae00*/  FMUL.FTZ R33, R25, R13.reuse ;  /* 0x0000000d19217220 */ /* 0x080fe20000410000 */
[----:B------:R-:W-:Y:S01]  /*ae10*/  FFMA.FTZ R15, R5, R12, -R34 ;  /* 0x0000000c050f7223 */ /* 0x000fe20000010822 */
[----:B------:R-:W-:Y:S01]  /*ae20*/  FMUL.FTZ R25, R25, R8 ;  /* 0x0000000819197220 */ /* 0x000fe20000410000 */
[----:B------:R-:W-:Y:S01]  /*ae30*/  FFMA.FTZ R27, R5, R20, R9 ;  /* 0x00000014051b7223 */ /* 0x000fe20000010009 */
[----:B------:R-:W-:Y:S01]  /*ae40*/  FFMA.FTZ R33, R14, R8, -R33 ;  /* 0x000000080e217223 */ /* 0x000fe20000010821 */
[----:B------:R-:W-:Y:S01]  /*ae50*/  LOP3.LUT R9, R54, 0xffff0000, RZ, 0xc0, !PT ;  /* 0xffff000036097812 */ /* 0x000fe200078ec0ff */
[----:B------:R-:W-:Y:S01]  /*ae60*/  FFMA.FTZ R25, R14, R13, R25 ;  /* 0x0000000d0e197223 */ /* 0x000fe20000010019 */
[----:B------:R-:W-:-:S02]  /*ae70*/  LOP3.LUT R8, R53, 0xffff0000, RZ, 0xc0, !PT ;  /* 0xffff000035087812 */ /* 0x000fc400078ec0ff */
[----:B------:R-:W-:Y:S01]  /*ae80*/  LOP3.LUT R5, R56, 0xffff0000, RZ, 0xc0, !PT ;  /* 0xffff000038057812 */ /* 0x000fe200078ec0ff */
[----:B------:R-:W-:Y:S01]  /*ae90*/  FMUL.FTZ R13, R10, R9 ;  /* 0x000000090a0d7220 */ /* 0x000fe20000410000 */
[----:B------:R-:W-:Y:S01]  /*aea0*/  LOP3.LUT R4, R55, 0xffff0000, RZ, 0xc0, !PT ;  /* 0xffff000037047812 */ /* 0x000fe200078ec0ff */
[----:B------:R-:W-:Y:S01]  /*aeb0*/  FMUL.FTZ R14, R11, R8 ;  /* 0x000000080b0e7220 */ /* 0x000fe20000410000 */
[----:B------:R-:W-:Y:S01]  /*aec0*/  LOP3.LUT R6, R6, 0xffff0000, RZ, 0xc0, !PT ;  /* 0xffff000006067812 */ /* 0x000fe200078ec0ff */
[-C--:B------:R-:W-:Y:S01]  /*aed0*/  FMUL.FTZ R12, R10, R5.reuse ;  /* 0x000000050a0c7220 */ /* 0x080fe20000410000 */
        /* <DEDUP_REMOVED lines=16> */
.L_x_10220:
[----:B------:R-:W-:Y:S05]  /*afe0*/  BSYNC B1 ;  /* 0x0000000000017941 */ /* 0x000fea0003800000 */
.L_x_10219:
[----:B------:R-:W-:Y:S05]  /*aff0*/  @P2 BRA `(.L_x_10198) ;  /* 0x0000000400a82947 */ /* 0x000fea0003800000 */
[----:B------:R-:W3:Y:S01]  /*b000*/  LDL R32, [R1+0x90] ;  /* 0x0000900001207983 */ /* 0x000ee20000100800 */
[----:B012---:R-:W-:Y:S02]  /*b010*/  SHF.R.S32.HI R3, RZ, 0x1f, R77 ;  /* 0x0000001fff037819 */ /* 0x007fe4000001144d */
[----:B------:R-:W-:Y:S02]  /*b020*/  SHF.R.U64 R26, R28, 0x10, R29 ;  /* 0x000000101c1a7819 */ /* 0x000fe4000000121d */
[----:B------:R-:W-:Y:S02]  /*b030*/  LEA.HI R3, R3, R77, RZ, 0x3 ;  /* 0x0000004d03037211 */ /* 0x000fe400078f18ff */
[----:B------:R-:W-:Y:S02]  /*b040*/  SHF.R.U64 R14, R40, 0x10, R41 ;  /* 0x00000010280e7819 */ /* 0x000fe40000001229 */
[----:B------:R-:W-:Y:S02]  /*b050*/  SHF.R.S32.HI R3, RZ, 0x3, R3 ;  /* 0x00000003ff037819 */ /* 0x000fe40000011403 */
[----:B------:R-:W-:-:S02]  /*b060*/  SHF.R.U32.HI R29, RZ, 0x10, R29 ;  /* 0x00000010ff1d7819 */ /* 0x000fc4000001161d */
[----:B------:R-:W-:Y:S02]  /*b070*/  LEA.HI R0, R0, R3, RZ, 0x1d ;  /* 0x0000000300007211 */ /* 0x000fe400078fe8ff */
[----:B------:R-:W-:Y:S02]  /*b080*/  PRMT R26, R21, 0x5410, R26 ;  /* 0x00005410151a7816 */ /* 0x000fe4000000001a */
[----:B------:R-:W-:Y:S02]  /*b090*/  SHF.R.S32.HI R3, RZ, 0x1f, R0 ;  /* 0x0000001fff037819 */ /* 0x000fe40000011400 */
[----:B------:R-:W-:Y:S01]  /*b0a0*/  PRMT R47, R47, 0x5410, R14 ;  /* 0x000054102f2f7816 */ /* 0x000fe2000000000e */
[----:B------:R-:W-:Y:S01]  /*b0b0*/  IMAD.U32 R27, R26, 0x10000, RZ ;  /* 0x000100001a1b7824 */ /* 0x000fe200078e00ff */
[----:B------:R-:W-:Y:S01]  /*b0c0*/  LEA.HI R3, R3, R0, RZ, 0x2 ;  /* 0x0000000003037211 */ /* 0x000fe200078f10ff */
[----:B------:R-:W-:Y:S01]  /*b0d0*/  IMAD.SHL.U32 R0, R0, 0x8, RZ ;  /* 0x0000000800007824 */ /* 0x000fe200078e00ff */
[----:B------:R-:W-:Y:S01]  /*b0e0*/  SHF.R.U32.HI R41, RZ, 0x10, R41 ;  /* 0x00000010ff297819 */ /* 0x000fe20000011629 */
[----:B------:R-:W-:Y:S01]  /*b0f0*/  IMAD.U32 R25, R47, 0x10000, RZ ;  /* 0x000100002f197824 */ /* 0x000fe200078e00ff */
[----:B------:R-:W-:-:S02]  /*b100*/  SHF.R.S32.HI R3, RZ, 0x2, R3 ;  /* 0x00000002ff037819 */ /* 0x000fc40000011403 */
[----:B-----5:R-:W-:Y:S02]  /*b110*/  LOP3.LUT R0, R76, 0x18, R0, 0xf8, !PT ;  /* 0x000000184c007812 */ /* 0x020fe400078ef800 */
[----:B------:R-:W-:Y:S01]  /*b120*/  PRMT R44, R44, 0x5410, R29 ;  /* 0x000054102c2c7816 */ /* 0x000fe2000000001d */
[----:B------:R-:W-:Y:S01]  /*b130*/  IMAD R3, R3, 0x1800, R74 ;  /* 0x0000180003037824 */ /* 0x000fe200078e024a */
[----:B------:R-:W-:Y:S02]  /*b140*/  LOP3.LUT R0, R0, R72, RZ, 0x3c, !PT ;  /* 0x0000004800007212 */ /* 0x000fe400078e3cff */
[----:B------:R-:W-:Y:S01]  /*b150*/  SHF.R.U64 R12, R42, 0x10, R43 ;  /* 0x000000102a0c7819 */ /* 0x000fe2000000122b */
[----:B------:R-:W-:Y:S01]  /*b160*/  IMAD.U32 R29, R44, 0x10000, RZ ;  /* 0x000100002c1d7824 */ /* 0x000fe200078e00ff */
[----:B------:R-:W-:Y:S01]  /*b170*/  PRMT R48, R48, 0x5410, R41 ;  /* 0x0000541030307816 */ /* 0x000fe20000000029 */
[----:B------:R-:W-:Y:S01]  /*b180*/  IMAD.IADD R3, R3, 0x1, R0 ;  /* 0x0000000103037824 */ /* 0x000fe200078e0200 */
[----:B------:R-:W-:-:S02]  /*b190*/  SHF.R.U64 R0, R30, 0x10, R31 ;  /* 0x000000101e007819 */ /* 0x000fc4000000121f */
[----:B------:R-:W-:Y:S01]  /*b1a0*/  SHF.R.U32.HI R31, RZ, 0x10, R31 ;  /* 0x00000010ff1f7819 */ /* 0x000fe2000001161f */
[----:B------:R-:W-:Y:S01]  /*b1b0*/  IMAD R3, R3, 0x2, R16 ;  /* 0x0000000203037824 */ /* 0x000fe200078e0210 */
[----:B------:R-:W-:Y:S02]  /*b1c0*/  PRMT R45, R45, 0x5410, R0 ;  /* 0x000054102d2d7816 */ /* 0x000fe40000000000 */
[----:B------:R-:W-:Y:S02]  /*b1d0*/  PRMT R46, R46, 0x5410, R31 ;  /* 0x000054102e2e7816 */ /* 0x000fe4000000001f */
[----:B------:R-:W0:Y:S01]  /*b1e0*/  LDS.128 R8, [R3+0xda00] ;  /* 0x00da000003087984 */ /* 0x000e220000000c00 */
[----:B------:R-:W-:Y:S02]  /*b1f0*/  SHF.R.U32.HI R43, RZ, 0x10, R43 ;  /* 0x00000010ff2b7819 */ /* 0x000fe4000001162b */
[----:B------:R-:W-:Y:S02]  /*b200*/  PRMT R49, R49, 0x5410, R12 ;  /* 0x0000541031317816 */ /* 0x000fe4000000000c */
[----:B------:R-:W-:-:S02]  /*b210*/  PRMT R50, R50, 0x5410, R43 ;  /* 0x0000541032327816 */ /* 0x000fc4000000002b */
        /* <DEDUP_REMOVED lines=8> */
[----:B------:R-:W-:Y:S02]  /*b2a0*/  IMAD.U32 R15, R48, 0x10000, RZ ;  /* 0x00010000300f7824 */ /* 0x000fe400078e00ff */
[----:B------:R-:W-:Y:S01]  /*b2b0*/  FMUL.FTZ R35, R20, R29 ;  /* 0x0000001d14237220 */ /* 0x000fe20000410000 */
[----:B------:R-:W-:Y:S01]  /*b2c0*/  IMAD.U32 R24, R11, 0x10000, RZ ;  /* 0x000100000b187824 */ /* 0x000fe200078e00ff */
[----:B------:R-:W-:Y:S01]  /*b2d0*/  LOP3.LUT R48, R48, 0xffff0000, RZ, 0xc0, !PT ;  /* 0xffff000030307812 */ /* 0x000fe200078ec0ff */
[C---:B------:R-:W-:Y:S01]  /*b2e0*/  IMAD.U32 R21, R10.reuse, 0x10000, RZ ;  /* 0x000100000a157824 */ /* 0x040fe200078e00ff */
[----:B------:R-:W-:-:S02]  /*b2f0*/  LOP3.LUT R10, R10, 0xffff0000, RZ, 0xc0, !PT ;  /* 0xffff00000a0a7812 */ /* 0x000fc400078ec0ff */
[----:B------:R-:W-:Y:S01]  /*b300*/  LOP3.LUT R11, R11, 0xffff0000, RZ, 0xc0, !PT ;  /* 0xffff00000b0b7812 */ /* 0x000fe200078ec0ff */
[----:B---3--:R-:W0:Y:S02]  /*b310*/  LDS.128 R4, [R32] ;  /* 0x0000000020047984 */ /* 0x008e240000000c00 */
[C---:B0-----:R-:W-:Y:S01]  /*b320*/  IMAD.U32 R0, R4.reuse, 0x10000, RZ ;  /* 0x0001000004007824 */ /* 0x041fe200078e00ff */
[----:B------:R-:W-:Y:S01]  /*b330*/  LOP3.LUT R4, R4, 0xffff0000, RZ, 0xc0, !PT ;  /* 0xffff000004047812 */ /* 0x000fe200078ec0ff */
[C---:B------:R-:W-:Y:S01]  /*b340*/  IMAD.U32 R12, R5.reuse, 0x10000, RZ ;  /* 0x00010000050c7824 */ /* 0x040fe200078e00ff */
[----:B------:R-:W-:Y:S01]  /*b350*/  LOP3.LUT R5, R5, 0xffff0000, RZ, 0xc0, !PT ;  /* 0xffff000005057812 */ /* 0x000fe200078ec0ff */
[----:B------:R-:W-:Y:S01]  /*b360*/  FFMA.FTZ R28, R0, R25, -R31 ;  /* 0x00000019001c7223 */ /* 0x000fe2000001081f */
[----:B------:R-:W-:Y:S02]  /*b370*/  IMAD.U32 R31, R46, 0x10000, RZ ;  /* 0x000100002e1f7824 */ /* 0x000fe400078e00ff */
[----:B------:R-:W-:Y:S01]  /*b380*/  FFMA.FTZ R33, R0, R27, R33 ;  /* 0x0000001b00217223 */ /* 0x000fe20000010021 */
[-C--:B------:R-:W-:Y:S01]  /*b390*/  FMUL.FTZ R27, R20, R15.reuse ;  /* 0x0000000f141b7220 */ /* 0x080fe20000410000 */
[----:B------:R-:W-:Y:S01]  /*b3a0*/  FFMA.FTZ R35, R12, R15, -R35 ;  /* 0x0000000f0c237223 */ /* 0x000fe20000010823 */
[----:B------:R-:W-:-:S02]  /*b3b0*/  IMAD.U32 R14, R7, 0x10000, RZ ;  /* 0x00010000070e7824 */ /* 0x000fc400078e00ff */
[----:B------:R-:W-:Y:S01]  /*b3c0*/  FMUL.FTZ R37, R24, R31 ;  /* 0x0000001f18257220 */ /* 0x000fe20000410000 */
[----:B------:R-:W-:Y:S01]  /*b3d0*/  IMAD.U32 R25, R50, 0x10000, RZ ;  /* 0x0001000032197824 */ /* 0x000fe200078e00ff */
[----:B------:R-:W-:Y:S01]  /*b3e0*/  LOP3.LUT R15, R26, 0xffff0000, RZ, 0xc0, !PT ;  /* 0xffff00001a0f7812 */ /* 0x000fe200078ec0ff */
[----:B------:R-:W-:Y:S01]  /*b3f0*/  FFMA.FTZ R29, R12, R29, R27 ;  /* 0x0000001d0c1d7223 */ /* 0x000fe2000001001b */
[----:B------:R-:W-:Y:S01]  /*b400*/  FMUL.FTZ R27, R8, R47 ;  /* 0x0000002f081b7220 */ /* 0x000fe20000410000 */
[-C--:B------:R-:W-:Y:S01]  /*b410*/  FMUL.FTZ R24, R24, R25.reuse ;  /* 0x0000001918187220 */ /* 0x080fe20000410000 */
[----:B------:R-:W-:Y:S01]  /*b420*/  FFMA.FTZ R37, R14, R25, -R37 ;  /* 0x000000190e257223 */ /* 0x000fe20000010825 */
[----:B------:R-:W-:Y:S01]  /*b430*/  FMUL.FTZ R25, R8, R15 ;  /* 0x0000000f08197220 */ /* 0x000fe20000410000 */
[----:B------:R-:W-:Y:S02]  /*b440*/  IMAD.U32 R8, R45, 0x10000, RZ ;  /* 0x000100002d087824 */ /* 0x000fe400078e00ff */
[----:B------:R-:W-:Y:S01]  /*b450*/  FFMA.FTZ R24, R14, R31, R24 ;  /* 0x0000001f0e187223 */ /* 0x000fe20000010018 */
[----:B------:R-:W-:-:S02]  /*b460*/  IMAD.U32 R0, R49, 0x10000, RZ ;  /* 0x0001000031007824 */ /* 0x000fc400078e00ff */
[C---:B------:R-:W-:Y:S01]  /*b470*/  FFMA.FTZ R25, R4.reuse, R47, -R25 ;  /* 0x0000002f04197223 */ /* 0x040fe20000010819 */
[C---:B------:R-:W-:Y:S01]  /*b480*/  FMUL.FTZ R14, R9.reuse, R44 ;  /* 0x0000002c090e7220 */ /* 0x040fe20000410000 */
[----:B------:R-:W-:Y:S01]  /*b490*/  FFMA.FTZ R12, R4, R15, R27 ;  /* 0x0000000f040c7223 */ /* 0x000fe2000001001b */
[----:B------:R-:W-:Y:S02]  /*b4a0*/  IMAD.U32 R13, R6, 0x10000, RZ ;  /* 0x00010000060d7824 */ /* 0x000fe400078e00ff */
[----:B------:R-:W-:Y:S01]  /*b4b0*/  FMUL.FTZ R9, R9, R48 ;  /* 0x0000003009097220 */ /* 0x000fe20000410000 */
[----:B------:R-:W-:Y:S01]  /*b4c0*/  FMUL.FTZ R4, R21, R8 ;  /* 0x0000000815047220 */ /* 0x000fe20000410000 */
[----:B------:R-:W-:Y:S01]  /*b4d0*/  LOP3.LUT R45, R45, 0xffff0000, RZ, 0xc0, !PT ;  /* 0xffff00002d2d7812 */ /* 0x000fe200078ec0ff */
        /* <DEDUP_REMOVED lines=9> */
[----:B------:R-:W-:Y:S01]  /*b570*/  LOP3.LUT R7, R7, 0xffff0000, RZ, 0xc0, !PT ;  /* 0xffff000007077812 */ /* 0x000fe200078ec0ff */
        /* <DEDUP_REMOVED lines=18> */
.L_x_10198:
[----:B------:R-:W-:Y:S05]  /*b6a0*/  BSYNC B0 ;  /* 0x0000000000007941 */ /* 0x000fea0003800000 */
.L_x_10188:
        /* <DEDUP_REMOVED lines=8> */
.L_x_10186:
[----:B------:R-:W-:-:S06]  /*b730*/  ULOP3.LUT UR4, UR60, 0x1, URZ, 0xfc, !UPT ;  /* 0x000000013c047892 */ /* 0x000fcc000f8efc3f */
[----:B0--3--:R-:W-:-:S05]  /*b740*/  IMAD.U32 R0, RZ, RZ, UR4 ;  /* 0x00000004ff007e24 */ /* 0x009fca000f8e00ff */
[----:B------:R-:W-:-:S13]  /*b750*/  ISETP.NE.AND P0, PT, R0, 0x3, PT ;  /* 0x000000030000780c */ /* 0x000fda0003f05270 */
[----:B------:R-:W-:Y:S05]  /*b760*/  @!P0 BRA `(.L_x_10221) ;  /* 0x0000000000048947 */ /* 0x000fea0003800000 */
[----:B------:R-:W-:Y:S01]  /*b770*/  BPT.TRAP 0x1 ;  /* 0x000000040000795c */ /* 0x000fe20000300000 */
.L_x_10221:
[----:B-12-4-:R-:W2:Y:S01]  /*b780*/  LDL R3, [R1+0x28] ;  /* 0x0000280001037983 */ /* 0x016ea20000100800 */
[----:B------:R-:W-:Y:S01]  /*b790*/  IMAD R0, R22, 0x8, R16 ;  /* 0x0000000816007824 */ /* 0x000fe200078e0210 */
[----:B--2---:R-:W-:-:S04]  /*b7a0*/  SHF.L.U32 R5, R3, 0x1f, RZ ;  /* 0x0000001f03057819 */ /* 0x004fc800000006ff */
[----:B------:R0:W1:Y:S01]  /*b7b0*/  SYNCS.PHASECHK.TRANS64.TRYWAIT P1, [R0+URZ+0x31c30], R5 ;  /* 0x031c3005000075a7 */ /* 0x000062000802017f */
[----:B------:R-:W-:Y:S05]  /*b7c0*/  @!P0 BRA `(.L_x_10222) ;  /* 0x0000000000048947 */ /* 0x000fea0003800000 */
[----:B------:R-:W-:Y:S01]  /*b7d0*/  BPT.TRAP 0x1 ;  /* 0x000000040000795c */ /* 0x000fe20000300000 */
.L_x_10222:
[----:B------:R-:W-:Y:S01]  /*b7e0*/  VIADD R3, R16, 0x16a00 ;  /* 0x00016a0010037836 */ /* 0x000fe20000000000 */
[----:B------:R-:W-:-:S04]  /*b7f0*/  LOP3.LUT R2, R2, 0x10000, RZ, 0xfc, !PT ;  /* 0x0001000002027812 */ /* 0x000fc800078efcff */
[----:B------:R-:W-:-:S04]  /*b800*/  SHF.R.U32.HI R3, RZ, 0x4, R3 ;  /* 0x00000004ff037819 */ /* 0x000fc80000011603 */
[----:B------:R-:W-:-:S04]  /*b810*/  LOP3.LUT R3, R3, 0x3fff, RZ, 0xc0, !PT ;  /* 0x00003fff03037812 */ /* 0x000fc800078ec0ff */
[----:B------:R-:W-:Y:S01]  /*b820*/  LOP3.LUT R4, R3, 0x10000, RZ, 0xfc, !PT ;  /* 0x0001000003047812 */ /* 0x000fe200078efcff */
[----:B------:R-:W-:-:S04]  /*b830*/  IMAD.MOV.U32 R3, RZ, RZ, -0x7fffffe0 ;  /* 0x80000020ff037424 */ /* 0x000fc800078e00ff */
[----:B------:R2:W-:Y:S01]  /*b840*/  STL [R1+0x50], R4 ;  /* 0x0000500401007387 */ /* 0x0005e20000100800 */
[----:B-1----:R-:W-:Y:S05]  /*b850*/  @P1 BRA `(.L_x_10223) ;  /* 0x0000000000081947 */ /* 0x002fea0003800000 */
[----:B------:R-:W1:Y:S02]  /*b860*/  SYNCS.PHASECHK.TRANS64.TRYWAIT P1, [R0+URZ+0x31c30], R5 ;  /* 0x031c3005000075a7 */ /* 0x000e64000802017f */
[----:B-1----:R-:W-:Y:S05]  /*b870*/  @!P1 BRA `(.L_x_10224) ;  /* 0x00000184006c9947 */ /* 0x002fea0003800000 */
.L_x_10223:
[----:B--2---:R-:W2:Y:S01]  /*b880*/  LDL R4, [R1+0x50] ;  /* 0x0000500001047983 */ /* 0x004ea20000100800 */
[----:B------:R-:W-:Y:S01]  /*b890*/  IMAD.MOV.U32 R15, RZ, RZ, -0x7fffffe0 ;  /* 0x80000020ff0f7424 */ /* 0x000fe200078e00ff */
[----:B------:R-:W-:Y:S05]  /*b8a0*/  WARPSYNC.ALL ;  /* 0x0000000000007948 */ /* 0x000fea0003800000 */
[C---:B------:R-:W-:Y:S01]  /*b8b0*/  R2UR UR4, R2.reuse ;  /* 0x00000000020472ca */ /* 0x040fe200000e0000 */
[----:B------:R-:W3:Y:S01]  /*b8c0*/  LDL R101, [R1+0x5c] ;  /* 0x00005c0001657983 */ /* 0x000ee20000100800 */
[----:B------:R-:W-:Y:S02]  /*b8d0*/  R2UR UR5, R3 ;  /* 0x00000000030572ca */ /* 0x000fe400000e0000 */
[----:B------:R-:W-:Y:S01]  /*b8e0*/  R2UR UR7, R15 ;  /* 0x000000000f0772ca */ /* 0x000fe200000e0000 */
[----:B------:R-:W-:Y:S01]  /*b8f0*/  WARPGROUP.ARRIVE ;  /* 0x00000000000079c5 */ /* 0x000fe20000000000 */
[----:B01----:R-:W-:Y:S01]  /*b900*/  IMAD.MOV.U32 R5, RZ, RZ, -0x7fffffe0 ;  /* 0x80000020ff057424 */ /* 0x003fe200078e00ff */
[----:B------:R-:W4:Y:S01]  /*b910*/  LDL R100, [R1+0x68] ;  /* 0x0000680001647983 */ /* 0x000f220000100800 */
[----:B------:R-:W-:Y:S01]  /*b920*/  IMAD.MOV.U32 R7, RZ, RZ, -0x7fffffe0 ;  /* 0x80000020ff077424 */ /* 0x000fe200078e00ff */
[----:B------:R-:W-:-:S02]  /*b930*/  R2UR UR8, R2 ;  /* 0x00000000020872ca */ /* 0x000fc400000e0000 */
[----:B------:R-:W-:Y:S01]  /*b940*/  R2UR UR9, R3 ;  /* 0x00000000030972ca */ /* 0x000fe200000e0000 */
[----:B------:R-:W4:Y:S01]  /*b950*/  LDL R103, [R1+0x30] ;  /* 0x0000300001677983 */ /* 0x000f220000100800 */
[----:B------:R-:W-:Y:S02]  /*b960*/  R2UR UR11, R7 ;  /* 0x00000000070b72ca */ /* 0x000fe400000e0000 */
[C---:B------:R-:W-:Y:S01]  /*b970*/  R2UR UR12, R2.reuse ;  /* 0x00000000020c72ca */ /* 0x040fe200000e0000 */
[----:B------:R-:W4:Y:S01]  /*b980*/  LDL R102, [R1+0x6c] ;  /* 0x00006c0001667983 */ /* 0x000f220000100800 */
[C---:B------:R-:W-:Y:S01]  /*b990*/  R2UR UR13, R3.reuse ;  /* 0x00000000030d72ca */ /* 0x040fe200000e0000 */
[----:B------:R-:W-:Y:S01]  /*b9a0*/  IMAD.MOV.U32 R9, RZ, RZ, -0x7fffffe0 ;  /* 0x80000020ff097424 */ /* 0x000fe200078e00ff */
[----:B------:R-:W-:Y:S01]  /*b9b0*/  R2UR UR16, R2 ;  /* 0x00000000021072ca */ /* 0x000fe200000e0000 */
[----:B------:R-:W4:Y:S01]  /*b9c0*/  LDL R99, [R1+0x54] ;  /* 0x0000540001637983 */ /* 0x000f220000100800 */
[----:B------:R-:W-:-:S02]  /*b9d0*/  R2UR UR17, R3 ;  /* 0x00000000031172ca */ /* 0x000fc400000e0000 */
[----:B------:R-:W-:Y:S01]  /*b9e0*/  R2UR UR19, R9 ;  /* 0x00000000091372ca */ /* 0x000fe200000e0000 */
[----:B--2---:R-:W-:-:S05]  /*b9f0*/  IMAD R14, R22, 0x6c0, R4 ;  /* 0x000006c0160e7824 */ /* 0x004fca00078e0204 */
        /* <DEDUP_REMOVED lines=419> */
[----:B---3--:R-:W-:Y:S01]  /*d430*/  IMAD R15, R108, -0x90, R101 ;  /* 0xffffff706c0f7824 */ /* 0x008fe200078e0265 */
[----:B------:R-:W-:Y:S01]  /*d440*/  R2UR UR10, R20 ;  /* 0x00000000140a72ca */ /* 0x000fe200000e0000 */
[----:B------:R-:W-:Y:S01]  /*d450*/  ULDC UR4, c[0x0][0x9d8] ;  /* 0x0002760000047ab9 */ /* 0x000fe20000000800 */
[----:B------:R-:W-:Y:S01]  /*d460*/  R2UR UR11, R21 ;  /* 0x00000000150b72ca */ /* 0x000fe200000e0000 */
[----:B------:R-:W-:Y:S01]  /*d470*/  ULDC UR5, c[0x0][0x988] ;  /* 0x0002620000057ab9 */ /* 0x000fe20000000800 */
[----:B------:R-:W-:-:S02]  /*d480*/  WARPGROUP.DEPBAR.LE gsb0, 0x0 ;  /* 0x00008000000079c5 */ /* 0x000fc40000010000 */
[----:B------:R-:W-:-:S09]  /*d490*/  WARPGROUP.ARRIVE ;  /* 0x00000000000079c5 */ /* 0x000fd20000000000 */
        /* <DEDUP_REMOVED lines=37> */
[----:B------:R-:W-:Y:S01]  /*d6f0*/  FMUL.FTZ R96, R88, UR4 ;  /* 0x0000000458607c20 */ /* 0x000fe20008410000 */
[----:B------:R-:W-:Y:S02]  /*d700*/  VIADD R21, R15, 0x90 ;  /* 0x000000900f157836 */ /* 0x000fe40000000000 */
[----:B------:R-:W-:Y:S01]  /*d710*/  FMUL.FTZ R88, R90, UR4 ;  /* 0x000000045a587c20 */ /* 0x000fe20008410000 */
[----:B------:R-:W-:Y:S01]  /*d720*/  FMUL.FTZ R90, R91, UR4 ;  /* 0x000000045b5a7c20 */ /* 0x000fe20008410000 */
[----:B------:R-:W-:Y:S01]  /*d730*/  FMUL.FTZ R91, R92, UR4 ;  /* 0x000000045c5b7c20 */ /* 0x000fe20008410000 */
[----:B------:R-:W-:Y:S01]  /*d740*/  FMUL.FTZ R118, R48, UR4 ;  /* 0x0000000430767c20 */ /* 0x000fe20008410000 */
[----:B------:R-:W-:Y:S01]  /*d750*/  FMUL.FTZ R92, R94, UR4 ;  /* 0x000000045e5c7c20 */ /* 0x000fe20008410000 */
[----:B----4-:R-:W-:Y:S02]  /*d760*/  IMAD R48, R100, -0x2, R21 ;  /* 0xfffffffe64307824 */ /* 0x010fe400078e0215 */
[----:B------:R-:W-:Y:S01]  /*d770*/  FMUL.FTZ R94, R81, UR4 ;  /* 0x00000004515e7c20 */ /* 0x000fe20008410000 */
[----:B------:R-:W-:-:S02]  /*d780*/  VIADD R20, R14, 0x642 ;  /* 0x000006420e147836 */ /* 0x000fc40000000000 */
[----:B------:R-:W-:Y:S01]  /*d790*/  FMUL.FTZ R81, R82, UR4 ;  /* 0x0000000452517c20 */ /* 0x000fe20008410000 */
[----:B------:R-:W-:Y:S02]  /*d7a0*/  IMAD.MOV.U32 R21, RZ, RZ, -0x7fffffe0 ;  /* 0x80000020ff157424 */ /* 0x000fe400078e00ff */
[----:B------:R-:W-:Y:S01]  /*d7b0*/  FMUL.FTZ R82, R83, UR4 ;  /* 0x0000000453527c20 */ /* 0x000fe20008410000 */
[----:B------:R-:W-:Y:S01]  /*d7c0*/  FMUL.FTZ R83, R84, UR4 ;  /* 0x0000000454537c20 */ /* 0x000fe20008410000 */
[----:B------:R-:W-:Y:S01]  /*d7d0*/  FMUL.FTZ R84, R86, UR4 ;  /* 0x0000000456547c20 */ /* 0x000fe20008410000 */
[----:B------:R-:W-:Y:S01]  /*d7e0*/  FMUL.FTZ R86, R87, UR4 ;  /* 0x0000000457567c20 */ /* 0x000fe20008410000 */
[----:B------:R-:W-:Y:S01]  /*d7f0*/  R2UR UR10, R20 ;  /* 0x00000000140a72ca */ /* 0x000fe200000e0000 */
[----:B------:R-:W-:Y:S01]  /*d800*/  FMUL.FTZ R87, R73, UR4 ;  /* 0x0000000449577c20 */ /* 0x000fe20008410000 */
[----:B------:R-:W-:Y:S02]  /*d810*/  R2UR UR11, R21 ;  /* 0x00000000150b72ca */ /* 0x000fe400000e0000 */
[----:B------:R-:W-:-:S02]  /*d820*/  R2UR UR8, R4 ;  /* 0x00000000040872ca */ /* 0x000fc400000e0000 */
        /* <DEDUP_REMOVED lines=16> */
[----:B------:R-:W-:Y:S01]  /*d930*/  IADD3 R98, -R103, 0x91, R15 ;  /* 0x0000009167627810 */ /* 0x000fe20007ffe10f */
[----:B------:R-:W0:Y:S01]  /*d940*/  MUFU.TANH R96, R96 ;  /* 0x0000006000607308 */ /* 0x000e220000002400 */
[----:B------:R-:W-:Y:S01]  /*d950*/  FMUL.FTZ R59, R60, UR4 ;  /* 0x000000043c3b7c20 */ /* 0x000fe20008410000 */
[----:B------:R-:W-:-:S02]  /*d960*/  WARPGROUP.DEPBAR.LE gsb0, 0x0 ;  /* 0x00008000000079c5 */ /* 0x000fc40000010000 */
[----:B------:R-:W-:-:S04]  /*d970*/  WARPGROUP.ARRIVE ;  /* 0x00000000000079c5 */ /* 0x000fc80000000000 */
[----:B------:R-:W1:Y:S01]  /*d980*/  MUFU.TANH R89, R89 ;  /* 0x0000005900597308 */ /* 0x000e620000002400 */
[----:B------:R-:W-:Y:S01]  /*d990*/  FMUL.FTZ R60, R61, UR4 ;  /* 0x000000043d3c7c20 */ /* 0x000fe20008410000 */
[----:B------:R-:W-:Y:S01]  /*d9a0*/  HGMMA.64x16x16.F32.BF16 R32, gdesc[UR8], R32, gsb0 ;  /* 0x00200000082079f0 */ /* 0x000fe20008001820 */
[----:B------:R-:W-:Y:S01]  /*d9b0*/  FMUL.FTZ R97, R93, UR4 ;  /* 0x000000045d617c20 */ /* 0x000fe20008410000 */
[----:B------:R-:W-:Y:S01]  /*d9c0*/  FMUL.FTZ R61, R62, UR4 ;  /* 0x000000043e3d7c20 */ /* 0x000fe20008410000 */
[----:B------:R-:W-:-:S03]  /*d9d0*/  FMUL.FTZ R62, R63, UR4 ;  /* 0x000000043f3e7c20 */ /* 0x000fc60008410000 */
[----:B------:R-:W2:Y:S01]  /*d9e0*/  MUFU.TANH R91, R91 ;  /* 0x0000005b005b7308 */ /* 0x000ea20000002400 */
[----:B------:R-:W-:Y:S02]  /*d9f0*/  IMAD R63, R99, 0xc0, R102 ;  /* 0x000000c0633f7824 */ /* 0x000fe400078e0266 */
[----:B------:R-:W-:Y:S02]  /*da00*/  IMAD R98, R100, -0x2, R98 ;  /* 0xfffffffe64627824 */ /* 0x000fe400078e0262 */
[----:B------:R-:W-:-:S03]  /*da10*/  FMUL.FTZ R80, R80, UR4 ;  /* 0x0000000450507c20 */ /* 0x000fc60008410000 */
[----:B------:R-:W3:Y:S01]  /*da20*/  MUFU.TANH R97, R97 ;  /* 0x0000006100617308 */ /* 0x000ee20000002400 */
[----:B------:R-:W-:Y:S01]  /*da30*/  VIADDMNMX R20, R63, R98, R48, PT ;  /* 0x000000623f147246 */ /* 0x000fe20003800130 */
[----:B------:R-:W-:-:S03]  /*da40*/  VIADD R14, R14, 0x682 ;  /* 0x000006820e0e7836 */ /* 0x000fc60000000000 */
[C---:B------:R-:W-:Y:S02]  /*da50*/  ISETP.GT.AND P1, PT, R20.reuse, RZ, PT ;  /* 0x000000ff1400720c */ /* 0x040fe40003f24270 */
[C---:B------:R-:W-:Y:S01]  /*da60*/  ISETP.GT.AND P2, PT, R20.reuse, 0x1, PT ;  /* 0x000000011400780c */ /* 0x040fe20003f44270 */
[----:B------:R-:W4:Y:S01]  /*da70*/  MUFU.TANH R80, R80 ;  /* 0x0000005000507308 */ /* 0x000f220000002400 */
[----:B------:R-:W-:Y:S01]  /*da80*/  ISETP.GT.AND P4, PT, R20, 0x8, PT ;  /* 0x000000081400780c */ /* 0x000fe20003f84270 */
[----:B------:R-:W-:Y:S01]  /*da90*/  FMUL.FTZ R85, R85, UR4 ;  /* 0x0000000455557c20 */ /* 0x000fe20008410000 */
[----:B0-----:R-:W-:Y:S02]  /*daa0*/  FSEL R96, R96, -INF , P1 ;  /* 0xff80000060607808 */ /* 0x001fe40000800000 */
[----:B-1----:R-:W-:-:S03]  /*dab0*/  FSEL R89, R89, -INF , P2 ;  /* 0xff80000059597808 */ /* 0x002fc60001000000 */
[----:B------:R-:W0:Y:S01]  /*dac0*/  MUFU.TANH R94, R94 ;  /* 0x0000005e005e7308 */ /* 0x000e220000002400 */
[----:B------:R-:W-:Y:S01]  /*dad0*/  R2UR UR14, R14 ;  /* 0x000000000e0e72ca */ /* 0x000fe200000e0000 */
[----:B------:R-:W-:Y:S01]  /*dae0*/  FMUL.FTZ R21, R49, UR4 ;  /* 0x0000000431157c20 */ /* 0x000fe20008410000 */
[----:B------:R-:W-:Y:S01]  /*daf0*/  FMUL.FTZ R14, R50, UR4 ;  /* 0x00000004320e7c20 */ /* 0x000fe20008410000 */
[----:B------:R-:W-:Y:S01]  /*db00*/  ISETP.GT.AND P5, PT, R20, 0x9, PT ;  /* 0x000000091400780c */ /* 0x000fe20003fa4270 */
[----:B------:R-:W-:Y:S01]  /*db10*/  FMUL.FTZ R72, R72, UR4 ;  /* 0x0000000448487c20 */ /* 0x000fe20008410000 */
[----:B--2---:R-:W-:Y:S02]  /*db20*/  FSEL R50, R91, -INF , P4 ;  /* 0xff8000005b327808 */ /* 0x004fe40002000000 */
[----:B------:R-:W1:Y:S01]  /*db30*/  MUFU.TANH R83, R83 ;  /* 0x0000005300537308 */ /* 0x000e620000002400 */
[----:B------:R-:W-:Y:S02]  /*db40*/  FMNMX.FTZ R49, R96, R89, !PT ;  /* 0x0000005960317209 */ /* 0x000fe40007810000 */
[----:B------:R-:W-:-:S02]  /*db50*/  ISETP.GT.AND P3, PT, R20, 0x10, PT ;  /* 0x000000101400780c */ /* 0x000fc40003f64270 */
[----:B---3--:R-:W-:Y:S02]  /*db60*/  FSEL R100, R97, -INF , P5 ;  /* 0xff80000061647808 */ /* 0x008fe40002800000 */
[----:B------:R-:W-:Y:S01]  /*db70*/  FMNMX.FTZ R49, R50, R49, !PT ;  /* 0x0000003132317209 */ /* 0x000fe20007810000 */
[----:B------:R-:W2:Y:S01]  /*db80*/  MUFU.TANH R85, R85 ;  /* 0x0000005500557308 */ /* 0x000ea20000002400 */
[----:B------:R-:W-:Y:S02]  /*db90*/  ISETP.GT.AND P1, PT, R20, 0x11, PT ;  /* 0x000000111400780c */ /* 0x000fe40003f24270 */
[----:B----4-:R-:W-:Y:S02]  /*dba0*/  FSEL R80, R80, -INF , P3 ;  /* 0xff80000050507808 */ /* 0x010fe40001800000 */
[----:B------:R-:W-:-:S03]  /*dbb0*/  FMNMX.FTZ R49, R100, R49, !PT ;  /* 0x0000003164317209 */ /* 0x000fc60007810000 */
[----:B------:R-:W3:Y:S01]  /*dbc0*/  MUFU.TANH R72, R72 ;  /* 0x0000004800487308 */ /* 0x000ee20000002400 */
[----:B------:R-:W-:Y:S01]  /*dbd0*/  ISETP.GT.AND P2, PT, R20, 0x18, PT ;  /* 0x000000181400780c */ /* 0x000fe20003f44270 */
[----:B------:R-:W-:Y:S01]  /*dbe0*/  FMUL.FTZ R77, R77, UR4 ;  /* 0x000000044d4d7c20 */ /* 0x000fe20008410000 */
[----:B0-----:R-:W-:Y:S01]  /*dbf0*/  FSEL R94, R94, -INF , P1 ;  /* 0xff8000005e5e7808 */ /* 0x001fe20000800000 */
[----:B------:R-:W-:Y:S01]  /*dc00*/  IMAD.MOV.U32 R15, RZ, RZ, -0x7fffffe0 ;  /* 0x80000020ff0f7424 */ /* 0x000fe200078e00ff */
[----:B------:R-:W-:-:S03]  /*dc10*/  FMNMX.FTZ R49, R80, R49, !PT ;  /* 0x0000003150317209 */ /* 0x000fc60007810000 */
[----:B------:R-:W0:Y:S01]  /*dc20*/  MUFU.TANH R87, R87 ;  /* 0x0000005700577308 */ /* 0x000e220000002400 */
[----:B------:R-:W-:Y:S01]  /*dc30*/  FMUL.FTZ R120, R52, UR4 ;  /* 0x0000000434787c20 */ /* 0x000fe20008410000 */
[----:B------:R-:W-:Y:S01]  /*dc40*/  ISETP.GT.AND P4, PT, R20, 0x19, PT ;  /* 0x000000191400780c */ /* 0x000fe20003f84270 */
[----:B------:R-:W-:Y:S01]  /*dc50*/  FMUL.FTZ R64, R64, UR4 ;  /* 0x0000000440407c20 */ /* 0x000fe20008410000 */
[----:B-1----:R-:W-:Y:S02]  /*dc60*/  FSEL R52, R83, -INF , P2 ;  /* 0xff80000053347808 */ /* 0x002fe40001000000 */
[----:B------:R-:W-:Y:S02]  /*dc70*/  FMNMX.FTZ R49, R94, R49, !PT ;  /* 0x000000315e317209 */ /* 0x000fe40007810000 */
[----:B------:R-:W1:Y:S01]  /*dc80*/  MUFU.TANH R75, R75 ;  /* 0x0000004b004b7308 */ /* 0x000e620000002400 */
[----:B------:R-:W-:Y:S01]  /*dc90*/  R2UR UR15, R15 ;  /* 0x000000000f0f72ca */ /* 0x000fe200000e0000 */
[----:B------:R-:W-:Y:S01]  /*dca0*/  FMUL.FTZ R15, R51, UR4 ;  /* 0x00000004330f7c20 */ /* 0x000fe20008410000 */
[----:B------:R-:W-:-:S02]  /*dcb0*/  ISETP.GT.AND P3, PT, R20, 0x20, PT ;  /* 0x000000201400780c */ /* 0x000fc40003f64270 */
[----:B--2---:R-:W-:Y:S02]  /*dcc0*/  FSEL R102, R85, -INF , P4 ;  /* 0xff80000055667808 */ /* 0x004fe40002000000 */
[----:B------:R-:W-:Y:S01]  /*dcd0*/  FMNMX.FTZ R51, R52, R49, !PT ;  /* 0x0000003134337209 */ /* 0x000fe20007810000 */
[----:B------:R-:W2:Y:S01]  /*dce0*/  MUFU.TANH R77, R77 ;  /* 0x0000004d004d7308 */ /* 0x000ea20000002400 */
[----:B------:R-:W-:Y:S02]  /*dcf0*/  R2UR UR12, R4 ;  /* 0x00000000040c72ca */ /* 0x000fe400000e0000 */
[----:B------:R-:W-:Y:S02]  /*dd00*/  R2UR UR13, R5 ;  /* 0x00000000050d72ca */ /* 0x000fe400000e0000 */
[----:B------:R-:W-:Y:S02]  /*dd10*/  ISETP.GT.AND P1, PT, R20, 0x21, PT ;  /* 0x000000211400780c */ /* 0x000fe40003f24270 */
[----:B---3--:R-:W-:Y:S01]  /*dd20*/  FSEL R72, R72, -INF , P3 ;  /* 0xff80000048487808 */ /* 0x008fe20001800000 */
[----:B------:R-:W3:Y:S01]  /*dd30*/  MUFU.TANH R64, R64 ;  /* 0x0000004000407308 */ /* 0x000ee20000002400 */
[----:B------:R-:W-:Y:S01]  /*dd40*/  FMNMX.FTZ R51, R102, R51, !PT ;  /* 0x0000003366337209 */ /* 0x000fe20007810000 */
[----:B------:R-:W-:Y:S01]  /*dd50*/  FMUL.FTZ R49, R40, UR4 ;  /* 0x0000000428317c20 */ /* 0x000fe20008410000 */
[----:B------:R-:W-:-:S02]  /*dd60*/  WARPGROUP.DEPBAR.LE gsb0, 0x0 ;  /* 0x00008000000079c5 */ /* 0x000fc40000010000 */
[----:B------:R-:W-:Y:S01]  /*dd70*/  ISETP.GT.AND P2, PT, R20, 0x28, PT ;  /* 0x000000281400780c */ /* 0x000fe20003f44270 */
[----:B------:R-:W-:Y:S01]  /*dd80*/  FMUL.FTZ R69, R69, UR4 ;  /* 0x0000000445457c20 */ /* 0x000fe20008410000 */
[----:B0-----:R-:W-:Y:S01]  /*dd90*/  FSEL R40, R87, -INF , P1 ;  /* 0xff80000057287808 */ /* 0x001fe20000800000 */
[----:B------:R-:W0:Y:S01]  /*dda0*/  MUFU.TANH R79, R79 ;  /* 0x0000004f004f7308 */ /* 0x000e220000002400 */
[----:B------:R-:W-:Y:S01]  /*ddb0*/  FMNMX.FTZ R51, R72, R51, !PT ;  /* 0x0000003348337209 */ /* 0x000fe20007810000 */
[----:B------:R-:W-:Y:S01]  /*ddc0*/  WARPGROUP.ARRIVE ;  /* 0x00000000000079c5 */ /* 0x000fe20000000000 */
[----:B------:R-:W-:Y:S02]  /*ddd0*/  ISETP.GT.AND P3, PT, R20, 0x29, PT ;  /* 0x000000291400780c */ /* 0x000fe40003f64270 */
[----:B-1----:R-:W-:Y:S02]  /*dde0*/  FSEL R104, R75, -INF , P2 ;  /* 0xff8000004b687808 */ /* 0x002fe40001000000 */
[----:B------:R-:W-:Y:S01]  /*ddf0*/  FMNMX.FTZ R51, R40, R51, !PT ;  /* 0x0000003328337209 */ /* 0x000fe20007810000 */
[----:B------:R-:W1:Y:S01]  /*de00*/  MUFU.TANH R67, R67 ;  /* 0x0000004300437308 */ /* 0x000e620000002400 */
[----:B------:R-:W-:Y:S01]  /*de10*/  HGMMA.64x16x16.F32.BF16 R24, gdesc[UR12], R24, gsb0 ;  /* 0x002000000c1879f0 */ /* 0x000fe20008001818 */
[----:B------:R-:W-:Y:S01]  /*de20*/  ISETP.GT.AND P1, PT, R20, 0x30, PT ;  /* 0x000000301400780c */ /* 0x000fe20003f24270 */
[----:B------:R-:W-:Y:S01]  /*de30*/  FMUL.FTZ R57, R57, UR4 ;  /* 0x0000000439397c20 */ /* 0x000fe20008410000 */
[----:B--2---:R-:W-:-:S02]  /*de40*/  FSEL R106, R77, -INF , P3 ;  /* 0xff8000004d6a7808 */ /* 0x004fc40001800000 */
[----:B------:R-:W-:Y:S02]  /*de50*/  FMNMX.FTZ R51, R104, R51, !PT ;  /* 0x0000003368337209 */ /* 0x000fe40007810000 */
[----:B------:R-:W2:Y:S01]  /*de60*/  MUFU.TANH R69, R69 ;  /* 0x0000004500457308 */ /* 0x000ea20000002400 */
[----:B------:R-:W-:Y:S02]  /*de70*/  ISETP.GT.AND P2, PT, R20, 0x31, PT ;  /* 0x000000311400780c */ /* 0x000fe40003f44270 */
[----:B---3--:R-:W-:Y:S02]  /*de80*/  FSEL R64, R64, -INF , P1 ;  /* 0xff80000040407808 */ /* 0x008fe40000800000 */
[----:B------:R-:W-:-:S03]  /*de90*/  FMNMX.FTZ R51, R106, R51, !PT ;  /* 0x000000336a337209 */ /* 0x000fc60007810000 */
[----:B------:R-:W3:Y:S01]  /*dea0*/  MUFU.TANH R71, R71 ;  /* 0x0000004700477308 */ /* 0x000ee20000002400 */
[----:B------:R-:W-:Y:S01]  /*deb0*/  FMUL.FTZ R126, R44, UR4 ;  /* 0x000000042c7e7c20 */ /* 0x000fe20008410000 */
[----:B------:R-:W-:Y:S02]  /*dec0*/  ISETP.GT.AND P1, PT, R20, 0x38, PT ;  /* 0x000000381400780c */ /* 0x000fe40003f24270 */
[----:B0-----:R-:W-:Y:S02]  /*ded0*/  FSEL R44, R79, -INF , P2 ;  /* 0xff8000004f2c7808 */ /* 0x001fe40001000000 */
[----:B------:R-:W-:Y:S02]  /*dee0*/  FMNMX.FTZ R51, R64, R51, !PT ;  /* 0x0000003340337209 */ /* 0x000fe40007810000 */
[----:B------:R-:W0:Y:S01]  /*def0*/  MUFU.TANH R57, R57 ;  /* 0x0000003900397308 */ /* 0x000e220000002400 */
[----:B------:R-:W-:Y:S02]  /*df00*/  ISETP.GT.AND P2, PT, R20, 0x39, PT ;  /* 0x000000391400780c */ /* 0x000fe40003f44270 */
[----:B-1----:R-:W-:-:S02]  /*df10*/  FSEL R110, R67, -INF , P1 ;  /* 0xff800000436e7808 */ /* 0x002fc40000800000 */
[----:B------:R-:W-:-:S03]  /*df20*/  FMNMX.FTZ R51, R44, R51, !PT ;  /* 0x000000332c337209 */ /* 0x000fc60007810000 */
[----:B------:R-:W1:Y:S01]  /*df30*/  MUFU.TANH R59, R59 ;  /* 0x0000003b003b7308 */ /* 0x000e620000002400 */
[----:B------:R-:W-:Y:S02]  /*df40*/  ISETP.GT.AND P1, PT, R20, 0x40, PT ;  /* 0x000000401400780c */ /* 0x000fe40003f24270 */
[----:B--2---:R-:W-:Y:S02]  /*df50*/  FSEL R112, R69, -INF , P2 ;  /* 0xff80000045707808 */ /* 0x004fe40001000000 */
[----:B------:R-:W-:-:S03]  /*df60*/  FMNMX.FTZ R51, R110, R51, !PT ;  /* 0x000000336e337209 */ /* 0x000fc60007810000 */
[----:B------:R-:W2:Y:S01]  /*df70*/  MUFU.TANH R60, R60 ;  /* 0x0000003c003c7308 */ /* 0x000ea20000002400 */
[----:B------:R-:W-:Y:S01]  /*df80*/  FMUL.FTZ R130, R32, UR4 ;  /* 0x0000000420827c20 */ /* 0x000fe20008410000 */
[----:B------:R-:W-:Y:S02]  /*df90*/  ISETP.GT.AND P2, PT, R20, 0x41, PT ;  /* 0x000000411400780c */ /* 0x000fe40003f44270 */
[----:B---3--:R-:W-:Y:S02]  /*dfa0*/  FSEL R32, R71, -INF , P1 ;  /* 0xff80000047207808 */ /* 0x008fe40000800000 */
[----:B------:R-:W-:Y:S02]  /*dfb0*/  FMNMX.FTZ R51, R112, R51, !PT ;  /* 0x0000003370337209 */ /* 0x000fe40007810000 */
[----:B------:R-:W3:Y:S01]  /*dfc0*/  MUFU.TANH R118, R118 ;  /* 0x0000007600767308 */ /* 0x000ee20000002400 */
[----:B------:R-:W-:Y:S01]  /*dfd0*/  ISETP.GT.AND P1, PT, R20, 0x48, PT ;  /* 0x000000481400780c */ /* 0x000fe20003f24270 */
[----:B------:R-:W-:Y:S01]  /*dfe0*/  FMUL.FTZ R122, R53, UR4 ;  /* 0x00000004357a7c20 */ /* 0x000fe20008410000 */
[----:B0-----:R-:W-:-:S02]  /*dff0*/  FSEL R114, R57, -INF , P2 ;  /* 0xff80000039727808 */ /* 0x001fc40001000000 */
[----:B------:R-:W-:-:S03]  /*e000*/  FMNMX.FTZ R51, R32, R51, !PT ;  /* 0x0000003320337209 */ /* 0x000fc60007810000 */
[----:B------:R-:W0:Y:S01]  /*e010*/  MUFU.TANH R21, R21 ;  /* 0x0000001500157308 */ /* 0x000e220000002400 */
[----:B------:R-:W-:Y:S02]  /*e020*/  ISETP.GT.AND P2, PT, R20, 0x49, PT ;  /* 0x000000491400780c */ /* 0x000fe40003f44270 */
[----:B-1----:R-:W-:Y:S02]  /*e030*/  FSEL R116, R59, -INF , P1 ;  /* 0xff8000003b747808 */ /* 0x002fe40000800000 */
[----:B------:R-:W-:-:S03]  /*e040*/  FMNMX.FTZ R51, R114, R51, !PT ;  /* 0x0000003372337209 */ /* 0x000fc60007810000 */
[----:B------:R-:W1:Y:S01]  /*e050*/  MUFU.TANH R120, R120 ;  /* 0x0000007800787308 */ /* 0x000e620000002400 */
[----:B------:R-:W-:Y:S01]  /*e060*/  ISETP.GT.AND P1, PT, R20, 0x50, PT ;  /* 0x000000501400780c */ /* 0x000fe20003f24270 */
[----:B------:R-:W-:Y:S01]  /*e070*/  FMUL.FTZ R124, R41, UR4 ;  /* 0x00000004297c7c20 */ /* 0x000fe20008410000 */
[----:B--2---:R-:W-:Y:S02]  /*e080*/  FSEL R60, R60, -INF , P2 ;  /* 0xff8000003c3c7808 */ /* 0x004fe40001000000 */
[----:B------:R-:W-:-:S03]  /*e090*/  FMNMX.FTZ R51, R116, R51, !PT ;  /* 0x0000003374337209 */ /* 0x000fc60007810000 */
[----:B------:R-:W2:Y:S01]  /*e0a0*/  MUFU.TANH R122, R122 ;  /* 0x0000007a007a7308 */ /* 0x000ea20000002400 */
[----:B------:R-:W-:Y:S02]  /*e0b0*/  ISETP.GT.AND P2, PT, R20, 0x51, PT ;  /* 0x000000511400780c */ /* 0x000fe40003f44270 */
[----:B---3--:R-:W-:Y:S02]  /*e0c0*/  FSEL R118, R118, -INF , P1 ;  /* 0xff80000076767808 */ /* 0x008fe40000800000 */
[----:B------:R-:W-:-:S03]  /*e0d0*/  FMNMX.FTZ R51, R60, R51, !PT ;  /* 0x000000333c337209 */ /* 0x000fc60007810000 */
[----:B------:R-:W3:Y:S01]  /*e0e0*/  MUFU.TANH R49, R49 ;  /* 0x0000003100317308 */ /* 0x000ee20000002400 */
[----:B------:R-:W-:Y:S01]  /*e0f0*/  FMUL.FTZ R132, R36, UR4 ;  /* 0x0000000424847c20 */ /* 0x000fe20008410000 */
[----:B------:R-:W-:Y:S01]  /*e100*/  ISETP.GT.AND P1, PT, R20, 0x58, PT ;  /* 0x000000581400780c */ /* 0x000fe20003f24270 */
[----:B------:R-:W-:Y:S01]  /*e110*/  FMUL.FTZ R128, R45, UR4 ;  /* 0x000000042d807c20 */ /* 0x000fe20008410000 */
[----:B0-----:R-:W-:Y:S02]  /*e120*/  FSEL R36, R21, -INF , P2 ;  /* 0xff80000015247808 */ /* 0x001fe40001000000 */
[----:B------:R-:W-:Y:S02]  /*e130*/  FMNMX.FTZ R51, R118, R51, !PT ;  /* 0x0000003376337209 */ /* 0x000fe40007810000 */
[----:B------:R-:W0:Y:S01]  /*e140*/  MUFU.TANH R124, R124 ;  /* 0x0000007c007c7308 */ /* 0x000e220000002400 */
[----:B------:R-:W-:Y:S02]  /*e150*/  ISETP.GT.AND P2, PT, R20, 0x59, PT ;  /* 0x000000591400780c */ /* 0x000fe40003f44270 */
[----:B-1----:R-:W-:-:S02]  /*e160*/  FSEL R120, R120, -INF , P1 ;  /* 0xff80000078787808 */ /* 0x002fc40000800000 */
[----:B------:R-:W-:-:S03]  /*e170*/  FMNMX.FTZ R51, R36, R51, !PT ;  /* 0x0000003324337209 */ /* 0x000fc60007810000 */
[----:B------:R-:W1:Y:S01]  /*e180*/  MUFU.TANH R126, R126 ;  /* 0x0000007e007e7308 */ /* 0x000e620000002400 */
[----:B------:R-:W-:Y:S01]  /*e190*/  ISETP.GT.AND P1, PT, R20, 0x60, PT ;  /* 0x000000601400780c */ /* 0x000fe20003f24270 */
[----:B------:R-:W-:Y:S01]  /*e1a0*/  FMUL.FTZ R33, R33, UR4 ;  /* 0x0000000421217c20 */ /* 0x000fe20008410000 */
[----:B--2---:R-:W-:Y:S02]  /*e1b0*/  FSEL R122, R122, -INF , P2 ;  /* 0xff8000007a7a7808 */ /* 0x004fe40001000000 */
[----:B------:R-:W-:-:S03]  /*e1c0*/  FMNMX.FTZ R51, R120, R51, !PT ;  /* 0x0000003378337209 */ /* 0x000fc60007810000 */
[----:B------:R-:W2:Y:S01]  /*e1d0*/  MUFU.TANH R128, R128 ;  /* 0x0000008000807308 */ /* 0x000ea20000002400 */
[----:B------:R-:W-:Y:S02]  /*e1e0*/  WARPGROUP.DEPBAR.LE gsb0, 0x0 ;  /* 0x00008000000079c5 */ /* 0x000fe40000010000 */
[----:B------:R-:W-:Y:S01]  /*e1f0*/  FMUL.FTZ R21, R24, UR4 ;  /* 0x0000000418157c20 */ /* 0x000fe20008410000 */
[----:B------:R-:W-:Y:S02]  /*e200*/  ISETP.GT.AND P2, PT, R20, 0x61, PT ;  /* 0x000000611400780c */ /* 0x000fe40003f44270 */
[----:B---3--:R-:W-:Y:S02]  /*e210*/  FSEL R24, R49, -INF , P1 ;  /* 0xff80000031187808 */ /* 0x008fe40000800000 */
[----:B------:R-:W3:Y:S01]  /*e220*/  MUFU.TANH R130, R130 ;  /* 0x0000008200827308 */ /* 0x000ee20000002400 */
[----:B------:R-:W-:Y:S01]  /*e230*/  FMNMX.FTZ R51, R122, R51, !PT ;  /* 0x000000337a337209 */ /* 0x000fe20007810000 */
[----:B------:R-:W-:Y:S01]  /*e240*/  FMUL.FTZ R37, R37, UR4 ;  /* 0x0000000425257c20 */ /* 0x000fe20008410000 */
[----:B------:R-:W-:-:S02]  /*e250*/  ISETP.GT.AND P1, PT, R20, 0x68, PT ;  /* 0x000000681400780c */ /* 0x000fc40003f24270 */
[----:B0-----:R-:W-:Y:S02]  /*e260*/  FSEL R124, R124, -INF , P2 ;  /* 0xff8000007c7c7808 */ /* 0x001fe40001000000 */
[----:B------:R-:W-:Y:S01]  /*e270*/  FMNMX.FTZ R51, R24, R51, !PT ;  /* 0x0000003318337209 */ /* 0x000fe20007810000 */
[----:B------:R-:W0:Y:S01]  /*e280*/  MUFU.TANH R33, R33 ;  /* 0x0000002100217308 */ /* 0x000e220000002400 */
[----:B------:R-:W-:Y:S02]  /*e290*/  ISETP.GT.AND P2, PT, R20, 0x69, PT ;  /* 0x000000691400780c */ /* 0x000fe40003f44270 */
[----:B-1----:R-:W-:Y:S02]  /*e2a0*/  FSEL R126, R126, -INF , P1 ;  /* 0xff8000007e7e7808 */ /* 0x002fe40000800000 */
[----:B------:R-:W-:-:S03]  /*e2b0*/  FMNMX.FTZ R51, R124, R51, !PT ;  /* 0x000000337c337209 */ /* 0x000fc60007810000 */
[----:B------:R-:W1:Y:S01]  /*e2c0*/  MUFU.TANH R132, R132 ;  /* 0x0000008400847308 */ /* 0x000e620000002400 */
[----:B------:R-:W-:Y:S02]  /*e2d0*/  ISETP.GT.AND P1, PT, R20, 0x70, PT ;  /* 0x000000701400780c */ /* 0x000fe40003f24270 */
[----:B--2---:R-:W-:Y:S02]  /*e2e0*/  FSEL R128, R128, -INF , P2 ;  /* 0xff80000080807808 */ /* 0x004fe40001000000 */
[----:B------:R-:W-:-:S03]  /*e2f0*/  FMNMX.FTZ R51, R126, R51, !PT ;  /* 0x000000337e337209 */ /* 0x000fc60007810000 */
[----:B------:R-:W2:Y:S01]  /*e300*/  MUFU.TANH R37, R37 ;  /* 0x0000002500257308 */ /* 0x000ea20000002400 */
[----:B------:R-:W-:Y:S01]  /*e310*/  FMUL.FTZ R25, R25, UR4 ;  /* 0x0000000419197c20 */ /* 0x000fe20008410000 */
[----:B------:R-:W-:Y:S01]  /*e320*/  ISETP.GT.AND P2, PT, R20, 0x71, PT ;  /* 0x000000711400780c */ /* 0x000fe20003f44270 */
[----:B------:R-:W-:Y:S01]  /*e330*/  FMUL.FTZ R41, R28, UR4 ;  /* 0x000000041c297c20 */ /* 0x000fe20008410000 */
[----:B---3--:R-:W-:Y:S02]  /*e340*/  FSEL R130, R130, -INF , P1 ;  /* 0xff80000082827808 */ /* 0x008fe40000800000 */
[----:B------:R-:W-:Y:S02]  /*e350*/  FMNMX.FTZ R51, R128, R51, !PT ;  /* 0x0000003380337209 */ /* 0x000fe40007810000 */
[----:B------:R-:W3:Y:S01]  /*e360*/  MUFU.TANH R21, R21 ;  /* 0x0000001500157308 */ /* 0x000ee20000002400 */
[----:B------:R-:W-:Y:S02]  /*e370*/  ISETP.GT.AND P1, PT, R20, 0x78, PT ;  /* 0x000000781400780c */ /* 0x000fe40003f24270 */
[----:B0-----:R-:W-:-:S02]  /*e380*/  FSEL R28, R33, -INF , P2 ;  /* 0xff800000211c7808 */ /* 0x001fc40001000000 */
[----:B------:R-:W-:-:S03]  /*e390*/  FMNMX.FTZ R51, R130, R51, !PT ;  /* 0x0000003382337209 */ /* 0x000fc60007810000 */
[----:B------:R0:W4:Y:S01]  /*e3a0*/  MUFU.TANH R136, R25 ;  /* 0x0000001900887308 */ /* 0x0001220000002400 */
[----:B------:R-:W-:Y:S01]  /*e3b0*/  FMUL.FTZ R29, R29, UR4 ;  /* 0x000000041d1d7c20 */ /* 0x000fe20008410000 */
[----:B------:R-:W-:Y:S02]  /*e3c0*/  ISETP.GT.AND P2, PT, R20, 0x79, PT ;  /* 0x000000791400780c */ /* 0x000fe40003f44270 */
[----:B-1----:R-:W-:Y:S02]  /*e3d0*/  FSEL R132, R132, -INF , P1 ;  /* 0xff80000084847808 */ /* 0x002fe40000800000 */
[----:B------:R-:W-:Y:S02]  /*e3e0*/  FMNMX.FTZ R51, R28, R51, !PT ;  /* 0x000000331c337209 */ /* 0x000fe40007810000 */
[----:B------:R-:W1:Y:S01]  /*e3f0*/  MUFU.TANH R41, R41 ;  /* 0x0000002900297308 */ /* 0x000e620000002400 */
[----:B------:R-:W-:Y:S02]  /*e400*/  ISETP.GT.AND P1, PT, R20, 0x80, PT ;  /* 0x000000801400780c */ /* 0x000fe40003f24270 */
[----:B--2---:R-:W-:-:S02]  /*e410*/  FSEL R134, R37, -INF , P2 ;  /* 0xff80000025867808 */ /* 0x004fc40001000000 */
[----:B------:R-:W-:-:S03]  /*e420*/  FMNMX.FTZ R51, R132, R51, !PT ;  /* 0x0000003384337209 */ /* 0x000fc60007810000 */
[----:B------:R-:W2:Y:S01]  /*e430*/  MUFU.TANH R140, R29 ;  /* 0x0000001d008c7308 */ /* 0x000ea20000002400 */
[----:B0-----:R-:W-:Y:S01]  /*e440*/  FMUL.FTZ R25, R54, UR4 ;  /* 0x0000000436197c20 */ /* 0x001fe20008410000 */
[----:B------:R-:W-:Y:S02]  /*e450*/  ISETP.GT.AND P2, PT, R20, 0x81, PT ;  /* 0x000000811400780c */ /* 0x000fe40003f44270 */
[----:B---3--:R-:W-:Y:S02]  /*e460*/  FSEL R54, R21, -INF , P1 ;  /* 0xff80000015367808 */ /* 0x008fe40000800000 */
[----:B------:R-:W-:Y:S02]  /*e470*/  FMNMX.FTZ R51, R134, R51, !PT ;  /* 0x0000003386337209 */ /* 0x000fe40007810000 */
[----:B------:R-:W-:Y:S02]  /*e480*/  ISETP.GT.AND P1, PT, R20, 0x88, PT ;  /* 0x000000881400780c */ /* 0x000fe40003f24270 */
[----:B----4-:R-:W-:-:S02]  /*e490*/  FSEL R136, R136, -INF , P2 ;  /* 0xff80000088887808 */ /* 0x010fc40001000000 */
[----:B------:R-:W-:Y:S02]  /*e4a0*/  FMNMX.FTZ R51, R54, R51, !PT ;  /* 0x0000003336337209 */ /* 0x000fe40007810000 */
[----:B------:R-:W-:Y:S02]  /*e4b0*/  ISETP.GT.AND P2, PT, R20, 0x89, PT ;  /* 0x000000891400780c */ /* 0x000fe40003f44270 */
[----:B-1----:R-:W-:Y:S02]  /*e4c0*/  FSEL R138, R41, -INF , P1 ;  /* 0xff800000298a7808 */ /* 0x002fe40000800000 */
[----:B------:R-:W-:Y:S02]  /*e4d0*/  FMNMX.FTZ R51, R136, R51, !PT ;  /* 0x0000003388337209 */ /* 0x000fe40007810000 */
[----:B--2---:R-:W-:Y:S02]  /*e4e0*/  FSEL R140, R140, -INF , P2 ;  /* 0xff8000008c8c7808 */ /* 0x004fe40001000000 */
[----:B------:R-:W-:-:S04]  /*e4f0*/  FMNMX.FTZ R51, R138, R51, !PT ;  /* 0x000000338a337209 */ /* 0x000fc80007810000 */
[----:B------:R-:W-:-:S05]  /*e500*/  FMNMX.FTZ R51, R140, R51, !PT ;  /* 0x000000338c337209 */ /* 0x000fca0007810000 */
[----:B------:R-:W0:Y:S02]  /*e510*/  SHFL.BFLY PT, R20, R51, 0x2, 0x1f ;  /* 0x0c401f0033147f89 */ /* 0x000e2400000e0000 */
[----:B0-----:R-:W-:-:S05]  /*e520*/  FMNMX.FTZ R21, R51, R20, !PT ;  /* 0x0000001433157209 */ /* 0x001fca0007810000 */
[----:B------:R-:W0:Y:S01]  /*e530*/  SHFL.BFLY PT, R20, R21, 0x1, 0x1f ;  /* 0x0c201f0015147f89 */ /* 0x000e2200000e0000 */
[----:B------:R-:W-:Y:S01]  /*e540*/  FMUL.FTZ R37, R43, UR4 ;  /* 0x000000042b257c20 */ /* 0x000fe20008410000 */
[----:B------:R-:W-:Y:S01]  /*e550*/  FMUL.FTZ R43, R30, UR4 ;  /* 0x000000041e2b7c20 */ /* 0x000fe20008410000 */
[----:B------:R-:W1:Y:S01]  /*e560*/  MUFU.TANH R88, R88 ;  /* 0x0000005800587308 */ /* 0x000e620000002400 */
[----:B------:R-:W-:Y:S01]  /*e570*/  FMUL.FTZ R93, R95, UR4 ;  /* 0x000000045f5d7c20 */ /* 0x000fe20008410000 */
[----:B------:R-:W-:Y:S01]  /*e580*/  FMUL.FTZ R45, R31, UR4 ;  /* 0x000000041f2d7c20 */ /* 0x000fe20008410000 */
[----:B------:R-:W-:-:S05]  /*e590*/  IADD3 R63, R98, 0x8, R63 ;  /* 0x00000008623f7810 */ /* 0x000fca0007ffe03f */
[----:B------:R-:W2:Y:S01]  /*e5a0*/  MUFU.TANH R90, R90 ;  /* 0x0000005a005a7308 */ /* 0x000ea20000002400 */
[----:B0-----:R-:W-:Y:S01]  /*e5b0*/  FMNMX.FTZ R20, R21, R20, !PT ;  /* 0x0000001415147209 */ /* 0x001fe20007810000 */
[----:B------:R-:W-:-:S03]  /*e5c0*/  IMAD.U32 R21, RZ, RZ, UR5 ;  /* 0x00000005ff157e24 */ /* 0x000fc6000f8e00ff */
[C---:B------:R-:W-:Y:S01]  /*e5d0*/  FSETP.NEU.FTZ.AND P1, PT, R20.reuse, -INF , PT ;  /* 0xff8000001400780b */ /* 0x040fe20003f3d000 */
[----:B------:R-:W-:Y:S02]  /*e5e0*/  FMUL.FTZ R30, R20, R21 ;  /* 0x00000015141e7220 */ /* 0x000fe40000410000 */
[----:B------:R-:W0:Y:S03]  /*e5f0*/  MUFU.TANH R92, R92 ;  /* 0x0000005c005c7308 */ /* 0x000e260000002400 */
[----:B------:R-:W-:Y:S01]  /*e600*/  FSEL R31, R30, RZ, P1 ;  /* 0x000000ff1e1f7208 */ /* 0x000fe20000800000 */
[----:B------:R-:W-:-:S04]  /*e610*/  FMUL.FTZ R41, R46, UR4 ;  /* 0x000000042e297c20 */ /* 0x000fc80008410000 */
[----:B------:R-:W3:Y:S01]  /*e620*/  MUFU.TANH R93, R93 ;  /* 0x0000005d005d7308 */ /* 0x000ee20000002400 */
[----:B------:R-:W-:Y:S01]  /*e630*/  FFMA.FTZ R46, R50, R21, -R31 ;  /* 0x00000015322e7223 */ /* 0x000fe2000001081f */
[----:B------:R-:W-:-:S04]  /*e640*/  VIMNMX R50, R48, R63, PT ;  /* 0x0000003f30327248 */ /* 0x000fc80003fe0100 */
[C---:B------:R-:W-:Y:S02]  /*e650*/  ISETP.GT.AND P1, PT, R50.reuse, RZ, PT ;  /* 0x000000ff3200720c */ /* 0x040fe40003f24270 */
[----:B------:R-:W4:Y:S01]  /*e660*/  MUFU.TANH R81, R81 ;  /* 0x0000005100517308 */ /* 0x000f220000002400 */
[C---:B------:R-:W-:Y:S02]  /*e670*/  ISETP.GT.AND P2, PT, R50.reuse, 0x1, PT ;  /* 0x000000013200780c */ /* 0x040fe40003f44270 */
[----:B------:R-:W-:Y:S02]  /*e680*/  ISETP.GT.AND P3, PT, R50, 0x8, PT ;  /* 0x000000083200780c */ /* 0x000fe40003f64270 */
[----:B-1----:R-:W-:Y:S02]  /*e690*/  FSEL R88, R88, -INF , P1 ;  /* 0xff80000058587808 */ /* 0x002fe40000800000 */
[----:B--2---:R-:W-:Y:S01]  /*e6a0*/  FSEL R90, R90, -INF , P2 ;  /* 0xff8000005a5a7808 */ /* 0x004fe20001000000 */
[----:B------:R-:W1:Y:S01]  /*e6b0*/  MUFU.TANH R82, R82 ;  /* 0x0000005200527308 */ /* 0x000e620000002400 */
[----:B------:R-:W-:-:S02]  /*e6c0*/  ISETP.GT.AND P1, PT, R50, 0x9, PT ;  /* 0x000000093200780c */ /* 0x000fc40003f24270 */
[----:B0-----:R-:W-:Y:S02]  /*e6d0*/  FSEL R92, R92, -INF , P3 ;  /* 0xff8000005c5c7808 */ /* 0x001fe40001800000 */
[----:B------:R-:W-:-:S03]  /*e6e0*/  FMNMX.FTZ R53, R88, R90, !PT ;  /* 0x0000005a58357209 */ /* 0x000fc60007810000 */
[----:B------:R-:W0:Y:S01]  /*e6f0*/  MUFU.TANH R84, R84 ;  /* 0x0000005400547308 */ /* 0x000e220000002400 */
[--C-:B------:R-:W-:Y:S01]  /*e700*/  FFMA.FTZ R48, R80, R21, -R31.reuse ;  /* 0x0000001550307223 */ /* 0x100fe2000001081f */
[----:B------:R-:W-:Y:S02]  /*e710*/  ISETP.GT.AND P2, PT, R50, 0x10, PT ;  /* 0x000000103200780c */ /* 0x000fe40003f44270 */
[----:B---3--:R-:W-:Y:S02]  /*e720*/  FSEL R80, R93, -INF , P1 ;  /* 0xff8000005d507808 */ /* 0x008fe40000800000 */
[----:B------:R-:W-:Y:S02]  /*e730*/  FMNMX.FTZ R53, R92, R53, !PT ;  /* 0x000000355c357209 */ /* 0x000fe40007810000 */
[----:B------:R-:W2:Y:S01]  /*e740*/  MUFU.TANH R86, R86 ;  /* 0x0000005600567308 */ /* 0x000ea20000002400 */
[----:B------:R-:W-:Y:S01]  /*e750*/  FFMA.FTZ R51, R94, R21, -R31 ;  /* 0x000000155e337223 */ /* 0x000fe2000001081f */
[----:B------:R-:W-:-:S02]  /*e760*/  ISETP.GT.AND P1, PT, R50, 0x11, PT ;  /* 0x000000113200780c */ /* 0x000fc40003f24270 */
[----:B----4-:R-:W-:Y:S02]  /*e770*/  FSEL R94, R81, -INF , P2 ;  /* 0xff800000515e7808 */ /* 0x010fe40001000000 */
[----:B------:R-:W-:Y:S02]  /*e780*/  FMNMX.FTZ R53, R80, R53, !PT ;  /* 0x0000003550357209 */ /* 0x000fe40007810000 */
[----:B------:R-:W3:Y:S01]  /*e790*/  MUFU.TANH R73, R73 ;  /* 0x0000004900497308 */ /* 0x000ee20000002400 */
[----:B------:R-:W-:Y:S02]  /*e7a0*/  ISETP.GT.AND P2, PT, R50, 0x18, PT ;  /* 0x000000183200780c */ /* 0x000fe40003f44270 */
[----:B-1----:R-:W-:Y:S02]  /*e7b0*/  FSEL R82, R82, -INF , P1 ;  /* 0xff80000052527808 */ /* 0x002fe40000800000 */
[----:B------:R-:W-:-:S03]  /*e7c0*/  FMNMX.FTZ R53, R94, R53, !PT ;  /* 0x000000355e357209 */ /* 0x000fc60007810000 */
[----:B------:R-:W1:Y:S01]  /*e7d0*/  MUFU.TANH R74, R74 ;  /* 0x0000004a004a7308 */ /* 0x000e620000002400 */
[----:B------:R-:W-:Y:S01]  /*e7e0*/  FMUL.FTZ R29, R55, UR4 ;  /* 0x00000004371d7c20 */ /* 0x000fe20008410000 */
[----:B------:R-:W-:Y:S02]  /*e7f0*/  ISETP.GT.AND P1, PT, R50, 0x19, PT ;  /* 0x000000193200780c */ /* 0x000fe40003f24270 */
[----:B0-----:R-:W-:Y:S02]  /*e800*/  FSEL R84, R84, -INF , P2 ;  /* 0xff80000054547808 */ /* 0x001fe40001000000 */
[----:B------:R-:W-:Y:S02]  /*e810*/  FMNMX.FTZ R55, R82, R53, !PT ;  /* 0x0000003552377209 */ /* 0x000fe40007810000 */
[----:B------:R-:W0:Y:S01]  /*e820*/  MUFU.TANH R76, R76 ;  /* 0x0000004c004c7308 */ /* 0x000e220000002400 */
[----:B------:R-:W-:Y:S02]  /*e830*/  ISETP.GT.AND P2, PT, R50, 0x20, PT ;  /* 0x000000203200780c */ /* 0x000fe40003f44270 */
[----:B--2---:R-:W-:-:S02]  /*e840*/  FSEL R86, R86, -INF , P1 ;  /* 0xff80000056567808 */ /* 0x004fc40000800000 */
[----:B------:R-:W-:-:S03]  /*e850*/  FMNMX.FTZ R55, R84, R55, !PT ;  /* 0x0000003754377209 */ /* 0x000fc60007810000 */
[----:B------:R-:W2:Y:S01]  /*e860*/  MUFU.TANH R78, R78 ;  /* 0x0000004e004e7308 */ /* 0x000ea20000002400 */
[--C-:B------:R-:W-:Y:S01]  /*e870*/  FFMA.FTZ R30, R96, R21, -R31.reuse ;  /* 0x00000015601e7223 */ /* 0x100fe2000001081f */
[----:B------:R-:W-:Y:S02]  /*e880*/  ISETP.GT.AND P1, PT, R50, 0x21, PT ;  /* 0x000000213200780c */ /* 0x000fe40003f24270 */
[----:B---3--:R-:W-:Y:S02]  /*e890*/  FSEL R96, R73, -INF , P2 ;  /* 0xff80000049607808 */ /* 0x008fe40001000000 */
[----:B------:R-:W-:Y:S02]  /*e8a0*/  FMNMX.FTZ R57, R86, R55, !PT ;  /* 0x0000003756397209 */ /* 0x000fe40007810000 */
[----:B------:R-:W3:Y:S01]  /*e8b0*/  MUFU.TANH R65, R65 ;  /* 0x0000004100417308 */ /* 0x000ee20000002400 */
[----:B------:R-:W-:Y:S01]  /*e8c0*/  FFMA.FTZ R59, R72, R21, -R31 ;  /* 0x00000015483b7223 */ /* 0x000fe2000001081f */
[----:B------:R-:W-:-:S02]  /*e8d0*/  ISETP.GT.AND P2, PT, R50, 0x28, PT ;  /* 0x000000283200780c */ /* 0x000fc40003f44270 */
[----:B-1----:R-:W-:Y:S02]  /*e8e0*/  FSEL R72, R74, -INF , P1 ;  /* 0xff8000004a487808 */ /* 0x002fe40000800000 */
[----:B------:R-:W-:Y:S02]  /*e8f0*/  FMNMX.FTZ R57, R96, R57, !PT ;  /* 0x0000003960397209 */ /* 0x000fe40007810000 */
[----:B------:R-:W1:Y:S01]  /*e900*/  MUFU.TANH R66, R66 ;  /* 0x0000004200427308 */ /* 0x000e620000002400 */
[----:B------:R-:W-:Y:S02]  /*e910*/  ISETP.GT.AND P1, PT, R50, 0x29, PT ;  /* 0x000000293200780c */ /* 0x000fe40003f24270 */
[----:B0-----:R-:W-:Y:S02]  /*e920*/  FSEL R76, R76, -INF , P2 ;  /* 0xff8000004c4c7808 */ /* 0x001fe40001000000 */
[----:B------:R-:W-:-:S03]  /*e930*/  FMNMX.FTZ R57, R72, R57, !PT ;  /* 0x0000003948397209 */ /* 0x000fc60007810000 */
[----:B------:R-:W0:Y:S01]  /*e940*/  MUFU.TANH R68, R68 ;  /* 0x0000004400447308 */ /* 0x000e220000002400 */
[----:B------:R-:W-:Y:S02]  /*e950*/  ISETP.GT.AND P2, PT, R50, 0x30, PT ;  /* 0x000000303200780c */ /* 0x000fe40003f44270 */
[----:B--2---:R-:W-:Y:S02]  /*e960*/  FSEL R78, R78, -INF , P1 ;  /* 0xff8000004e4e7808 */ /* 0x004fe40000800000 */
[----:B------:R-:W-:-:S03]  /*e970*/  FMNMX.FTZ R57, R76, R57, !PT ;  /* 0x000000394c397209 */ /* 0x000fc60007810000 */
[----:B------:R-:W2:Y:S01]  /*e980*/  MUFU.TANH R70, R70 ;  /* 0x0000004600467308 */ /* 0x000ea20000002400 */
[----:B------:R-:W-:Y:S02]  /*e990*/  ISETP.GT.AND P1, PT, R50, 0x31, PT ;  /* 0x000000313200780c */ /* 0x000fe40003f24270 */
[----:B---3--:R-:W-:Y:S01]  /*e9a0*/  FSEL R98, R65, -INF , P2 ;  /* 0xff80000041627808 */ /* 0x008fe20001000000 */
[----:B------:R-:W-:-:S04]  /*e9b0*/  FFMA.FTZ R49, R100, R21, -R31 ;  /* 0x0000001564317223 */ /* 0x000fc8000001081f */
[----:B------:R-:W-:Y:S01]  /*e9c0*/  MUFU.TANH R56, R56 ;  /* 0x0000003800387308 */ /* 0x000fe20000002400 */
[----:B------:R-:W-:Y:S02]  /*e9d0*/  ISETP.GT.AND P2, PT, R50, 0x38, PT ;  /* 0x000000383200780c */ /* 0x000fe40003f44270 */
[----:B-1----:R-:W-:-:S05]  /*e9e0*/  FSEL R100, R66, -INF , P1 ;  /* 0xff80000042647808 */ /* 0x002fca0000800000 */
[----:B------:R1:W-:Y:S01]  /*e9f0*/  MUFU.EX2 R55, R59 ;  /* 0x0000003b00377308 */ /* 0x0003e20000000800 */
[----:B------:R-:W-:Y:S02]  /*ea00*/  ISETP.GT.AND P1, PT, R50, 0x39, PT ;  /* 0x000000393200780c */ /* 0x000fe40003f24270 */
[----:B-1----:R-:W-:-:S05]  /*ea10*/  FMNMX.FTZ R59, R78, R57, !PT ;  /* 0x000000394e3b7209 */ /* 0x002fca0007810000 */
[----:B------:R-:W1:Y:S01]  /*ea20*/  MUFU.TANH R58, R58 ;  /* 0x0000003a003a7308 */ /* 0x000e620000002400 */
[----:B------:R-:W-:Y:S02]  /*ea30*/  FMNMX.FTZ R59, R98, R59, !PT ;  /* 0x0000003b623b7209 */ /* 0x000fe40007810000 */
[----:B0-----:R-:W-:-:S05]  /*ea40*/  FSEL R68, R68, -INF , P2 ;  /* 0xff80000044447808 */ /* 0x001fca0001000000 */
[----:B------:R-:W0:Y:S01]  /*ea50*/  MUFU.TANH R61, R61 ;  /* 0x0000003d003d7308 */ /* 0x000e220000002400 */
[----:B------:R-:W-:Y:S01]  /*ea60*/  FMNMX.FTZ R59, R100, R59, !PT ;  /* 0x0000003b643b7209 */ /* 0x000fe20007810000 */
[----:B------:R-:W-:Y:S01]  /*ea70*/  FFMA.FTZ R102, R102, R21, -R31 ;  /* 0x0000001566667223 */ /* 0x000fe2000001081f */
[----:B------:R-:W-:Y:S02]  /*ea80*/  ISETP.GT.AND P2, PT, R50, 0x40, PT ;  /* 0x000000403200780c */ /* 0x000fe40003f44270 */
[----:B--2---:R-:W-:Y:S02]  /*ea90*/  FSEL R70, R70, -INF , P1 ;  /* 0xff80000046467808 */ /* 0x004fe40000800000 */
[----:B------:R-:W-:Y:S01]  /*eaa0*/  FMNMX.FTZ R59, R68, R59, !PT ;  /* 0x0000003b443b7209 */ /* 0x000fe20007810000 */
[----:B------:R-:W2:Y:S01]  /*eab0*/  MUFU.TANH R62, R62 ;  /* 0x0000003e003e7308 */ /* 0x000ea20000002400 */
[----:B------:R-:W-:Y:S02]  /*eac0*/  ISETP.GT.AND P1, PT, R50, 0x41, PT ;  /* 0x000000413200780c */ /* 0x000fe40003f24270 */
[----:B------:R-:W-:-:S05]  /*ead0*/  FMNMX.FTZ R59, R70, R59, !PT ;  /* 0x0000003b463b7209 */ /* 0x000fca0007810000 */
[----:B------:R-:W3:Y:S01]  /*eae0*/  MUFU.TANH R14, R14 ;  /* 0x0000000e000e7308 */ /* 0x000ee20000002400 */
[----:B-1----:R-:W-:-:S07]  /*eaf0*/  FSEL R58, R58, -INF , P1 ;  /* 0xff8000003a3a7808 */ /* 0x002fce0000800000 */
[----:B------:R1:W-:Y:S01]  /*eb00*/  MUFU.EX2 R53, R102 ;  /* 0x0000006600357308 */ /* 0x0003e20000000800 */
[----:B------:R-:W-:Y:S02]  /*eb10*/  ISETP.GT.AND P1, PT, R50, 0x49, PT ;  /* 0x000000493200780c */ /* 0x000fe40003f24270 */
[----:B-1----:R-:W-:-:S05]  /*eb20*/  FSEL R102, R56, -INF , P2 ;  /* 0xff80000038667808 */ /* 0x002fca0001000000 */
[----:B------:R-:W1:Y:S01]  /*eb30*/  MUFU.TANH R15, R15 ;  /* 0x0000000f000f7308 */ /* 0x000e620000002400 */
[----:B------:R-:W-:Y:S02]  /*eb40*/  ISETP.GT.AND P2, PT, R50, 0x48, PT ;  /* 0x000000483200780c */ /* 0x000fe40003f44270 */
[----:B------:R-:W-:Y:S01]  /*eb50*/  FMNMX.FTZ R59, R102, R59, !PT ;  /* 0x0000003b663b7209 */ /* 0x000fe20007810000 */
[----:B------:R-:W-:Y:S01]  /*eb60*/  FFMA.FTZ R56, R64, R21, -R31 ;  /* 0x0000001540387223 */ /* 0x000fe2000001081f */
[----:B0-----:R-:W-:Y:S01]  /*eb70*/  FSEL R64, R61, -INF , P2 ;  /* 0xff8000003d407808 */ /* 0x001fe20001000000 */
[----:B------:R-:W-:Y:S01]  /*eb80*/  FMUL.FTZ R33, R42, UR4 ;  /* 0x000000042a217c20 */ /* 0x000fe20008410000 */
[----:B------:R-:W-:Y:S01]  /*eb90*/  FMNMX.FTZ R61, R58, R59, !PT ;  /* 0x0000003b3a3d7209 */ /* 0x000fe20007810000 */
[----:B------:R-:W-:Y:S01]  /*eba0*/  MUFU.TANH R25, R25 ;  /* 0x0000001900197308 */ /* 0x000fe20000002400 */
[----:B------:R-:W-:Y:S02]  /*ebb0*/  ISETP.GT.AND P2, PT, R50, 0x50, PT ;  /* 0x000000503200780c */ /* 0x000fe40003f44270 */
[----:B--2---:R-:W-:-:S02]  /*ebc0*/  FSEL R62, R62, -INF , P1 ;  /* 0xff8000003e3e7808 */ /* 0x004fc40000800000 */
[----:B------:R-:W-:-:S03]  /*ebd0*/  FMNMX.FTZ R61, R64, R61, !PT ;  /* 0x0000003d403d7209 */ /* 0x000fc60007810000 */
[----:B------:R-:W0:Y:S01]  /*ebe0*/  MUFU.TANH R29, R29 ;  /* 0x0000001d001d7308 */ /* 0x000e220000002400 */
[----:B------:R-:W-:Y:S02]  /*ebf0*/  ISETP.GT.AND P1, PT, R50, 0x51, PT ;  /* 0x000000513200780c */ /* 0x000fe40003f24270 */
[----:B---3--:R-:W-:Y:S02]  /*ec00*/  FSEL R142, R14, -INF , P2 ;  /* 0xff8000000e8e7808 */ /* 0x008fe40001000000 */
[----:B------:R-:W-:-:S03]  /*ec10*/  FMNMX.FTZ R61, R62, R61, !PT ;  /* 0x0000003d3e3d7209 */ /* 0x000fc60007810000 */
[----:B------:R-:W2:Y:S01]  /*ec20*/  MUFU.TANH R33, R33 ;  /* 0x0000002100217308 */ /* 0x000ea20000002400 */
[-CC-:B------:R-:W-:Y:S01]  /*ec30*/  FFMA.FTZ R104, R104, R21.reuse, -R31.reuse ;  /* 0x0000001568687223 */ /* 0x180fe2000001081f */
[--C-:B------:R-:W-:Y:S01]  /*ec40*/  FFMA.FTZ R14, R110, R21, -R31.reuse ;  /* 0x000000156e0e7223 */ /* 0x100fe2000001081f */
[----:B------:R-:W-:Y:S01]  /*ec50*/  ISETP.GT.AND P2, PT, R50, 0x58, PT ;  /* 0x000000583200780c */ /* 0x000fe20003f44270 */
[----:B------:R-:W-:Y:S01]  /*ec60*/  FMUL.FTZ R42, R47, UR4 ;  /* 0x000000042f2a7c20 */ /* 0x000fe20008410000 */
[----:B-1----:R-:W-:Y:S02]  /*ec70*/  FSEL R110, R15, -INF , P1 ;  /* 0xff8000000f6e7808 */ /* 0x002fe40000800000 */
[----:B------:R-:W-:Y:S01]  /*ec80*/  FMNMX.FTZ R61, R142, R61, !PT ;  /* 0x0000003d8e3d7209 */ /* 0x000fe20007810000 */
[----:B------:R-:W1:Y:S01]  /*ec90*/  MUFU.TANH R37, R37 ;  /* 0x0000002500257308 */ /* 0x000e620000002400 */
[----:B------:R-:W-:Y:S01]  /*eca0*/  ISETP.GT.AND P1, PT, R50, 0x59, PT ;  /* 0x000000593200780c */ /* 0x000fe20003f24270 */
[----:B------:R-:W-:Y:S01]  /*ecb0*/  FMUL.FTZ R34, R34, UR4 ;  /* 0x0000000422227c20 */ /* 0x000fe20008410000 */
[----:B------:R-:W-:Y:S01]  /*ecc0*/  FMNMX.FTZ R61, R110, R61, !PT ;  /* 0x0000003d6e3d7209 */ /* 0x000fe20007810000 */
[----:B------:R-:W-:-:S04]  /*ecd0*/  FFMA.FTZ R66, R106, R21, -R31 ;  /* 0x000000156a427223 */ /* 0x000fc8000001081f */
[----:B------:R-:W3:Y:S01]  /*ece0*/  MUFU.TANH R41, R41 ;  /* 0x0000002900297308 */ /* 0x000ee20000002400 */
[----:B0-----:R-:W-:Y:S01]  /*ecf0*/  FSEL R106, R29, -INF , P1 ;  /* 0xff8000001d6a7808 */ /* 0x001fe20000800000 */
[----:B------:R-:W-:-:S06]  /*ed00*/  FMUL.FTZ R35, R35, UR4 ;  /* 0x0000000423237c20 */ /* 0x000fcc0008410000 */
[----:B------:R0:W-:Y:S01]  /*ed10*/  MUFU.EX2 R57, R104 ;  /* 0x0000006800397308 */ /* 0x0001e20000000800 */
[----:B------:R-:W-:Y:S01]  /*ed20*/  FFMA.FTZ R15, R112, R21, -R31 ;  /* 0x00000015700f7223 */ /* 0x000fe2000001081f */
[----:B0-----:R-:W-:-:S06]  /*ed30*/  FSEL R104, R25, -INF , P2 ;  /* 0xff80000019687808 */ /* 0x001fcc0001000000 */
[----:B------:R-:W0:Y:S01]  /*ed40*/  MUFU.TANH R42, R42 ;  /* 0x0000002a002a7308 */ /* 0x000e220000002400 */
[----:B------:R-:W-:Y:S02]  /*ed50*/  ISETP.GT.AND P2, PT, R50, 0x60, PT ;  /* 0x000000603200780c */ /* 0x000fe40003f44270 */
[----:B------:R-:W-:Y:S01]  /*ed60*/  FMNMX.FTZ R61, R104, R61, !PT ;  /* 0x0000003d683d7209 */ /* 0x000fe20007810000 */
[----:B------:R-:W-:Y:S01]  /*ed70*/  FMUL.FTZ R38, R38, UR4 ;  /* 0x0000000426267c20 */ /* 0x000fe20008410000 */
[----:B------:R-:W-:Y:S02]  /*ed80*/  ISETP.GT.AND P1, PT, R50, 0x61, PT ;  /* 0x000000613200780c */ /* 0x000fe40003f24270 */
[----:B--2---:R-:W-:Y:S01]  /*ed90*/  FSEL R112, R33, -INF , P2 ;  /* 0xff80000021707808 */ /* 0x004fe20001000000 */
[----:B------:R-:W2:Y:S01]  /*eda0*/  MUFU.TANH R34, R34 ;  /* 0x0000002200227308 */ /* 0x000ea20000002400 */
[----:B------:R-:W-:Y:S01]  /*edb0*/  FMNMX.FTZ R61, R106, R61, !PT ;  /* 0x0000003d6a3d7209 */ /* 0x000fe20007810000 */
[----:B------:R-:W-:Y:S01]  /*edc0*/  FFMA.FTZ R25, R32, R21, -R31 ;  /* 0x0000001520197223 */ /* 0x000fe2000001081f */
[----:B------:R-:W-:Y:S01]  /*edd0*/  ISETP.GT.AND P2, PT, R50, 0x68, PT ;  /* 0x000000683200780c */ /* 0x000fe20003f44270 */
[----:B------:R-:W-:Y:S01]  /*ede0*/  FMUL.FTZ R39, R39, UR4 ;  /* 0x0000000427277c20 */ /* 0x000fe20008410000 */
[----:B-1----:R-:W-:-:S02]  /*edf0*/  FSEL R32, R37, -INF , P1 ;  /* 0xff80000025207808 */ /* 0x002fc40000800000 */
[----:B------:R-:W-:Y:S01]  /*ee00*/  FMNMX.FTZ R61, R112, R61, !PT ;  /* 0x0000003d703d7209 */ /* 0x000fe20007810000 */
[----:B------:R-:W1:Y:S01]  /*ee10*/  MUFU.TANH R35, R35 ;  /* 0x0000002300237308 */ /* 0x000e620000002400 */
[----:B------:R-:W-:Y:S01]  /*ee20*/  ISETP.GT.AND P1, PT, R50, 0x69, PT ;  /* 0x000000693200780c */ /* 0x000fe20003f24270 */
[----:B------:R-:W-:Y:S01]  /*ee30*/  FMUL.FTZ R26, R26, UR4 ;  /* 0x000000041a1a7c20 */ /* 0x000fe20008410000 */
[----:B---3--:R-:W-:Y:S02]  /*ee40*/  FSEL R146, R41, -INF , P2 ;  /* 0xff80000029927808 */ /* 0x008fe40001000000 */
[----:B------:R-:W-:-:S03]  /*ee50*/  FMNMX.FTZ R61, R32, R61, !PT ;  /* 0x0000003d203d7209 */ /* 0x000fc60007810000 */
[----:B------:R-:W3:Y:S01]  /*ee60*/  MUFU.TANH R38, R38 ;  /* 0x0000002600267308 */ /* 0x000ee20000002400 */
[----:B------:R-:W-:Y:S01]  /*ee70*/  ISETP.GT.AND P2, PT, R50, 0x70, PT ;  /* 0x000000703200780c */ /* 0x000fe20003f44270 */
[----:B------:R-:W-:Y:S01]  /*ee80*/  FMUL.FTZ R27, R27, UR4 ;  /* 0x000000041b1b7c20 */ /* 0x000fe20008410000 */
        /* <DEDUP_REMOVED lines=8> */
[----:B-1----:R-:W-:Y:S02]  /*ef10*/  FSEL R150, R35, -INF , P1 ;  /* 0xff80000023967808 */ /* 0x002fe40000800000 */
[----:B------:R-:W-:-:S03]  /*ef20*/  FMNMX.FTZ R61, R34, R61, !PT ;  /* 0x0000003d223d7209 */ /* 0x000fc60007810000 */
[----:B------:R-:W1:Y:S01]  /*ef30*/  MUFU.TANH R27, R27 ;  /* 0x0000001b001b7308 */ /* 0x000e620000002400 */
[----:B------:R-:W-:Y:S02]  /*ef40*/  ISETP.GT.AND P1, PT, R50, 0x79, PT ;  /* 0x000000793200780c */ /* 0x000fe40003f24270 */
[----:B---3--:R-:W-:Y:S02]  /*ef50*/  FSEL R152, R38, -INF , P2 ;  /* 0xff80000026987808 */ /* 0x008fe40001000000 */
[----:B------:R-:W-:-:S03]  /*ef60*/  FMNMX.FTZ R61, R150, R61, !PT ;  /* 0x0000003d963d7209 */ /* 0x000fc60007810000 */
[----:B------:R-:W3:Y:S01]  /*ef70*/  MUFU.TANH R43, R43 ;  /* 0x0000002b002b7308 */ /* 0x000ee20000002400 */
[----:B------:R-:W-:Y:S02]  /*ef80*/  ISETP.GT.AND P2, PT, R50, 0x80, PT ;  /* 0x000000803200780c */ /* 0x000fe40003f44270 */
[----:B0-----:R-:W-:Y:S02]  /*ef90*/  FSEL R154, R39, -INF , P1 ;  /* 0xff800000279a7808 */ /* 0x001fe40000800000 */
[----:B------:R-:W-:-:S03]  /*efa0*/  FMNMX.FTZ R61, R152, R61, !PT ;  /* 0x0000003d983d7209 */ /* 0x000fc60007810000 */
[----:B------:R-:W0:Y:S01]  /*efb0*/  MUFU.TANH R45, R45 ;  /* 0x0000002d002d7308 */ /* 0x000e220000002400 */
[----:B------:R-:W-:Y:S02]  /*efc0*/  ISETP.GT.AND P1, PT, R50, 0x81, PT ;  /* 0x000000813200780c */ /* 0x000fe40003f24270 */
[----:B--2---:R-:W-:Y:S02]  /*efd0*/  FSEL R156, R26, -INF , P2 ;  /* 0xff8000001a9c7808 */ /* 0x004fe40001000000 */
[----:B------:R-:W-:Y:S02]  /*efe0*/  FMNMX.FTZ R61, R154, R61, !PT ;  /* 0x0000003d9a3d7209 */ /* 0x000fe40007810000 */
[----:B------:R-:W-:Y:S02]  /*eff0*/  ISETP.GT.AND P2, PT, R50, 0x88, PT ;  /* 0x000000883200780c */ /* 0x000fe40003f44270 */
[----:B-1----:R-:W-:Y:S02]  /*f000*/  FSEL R29, R27, -INF , P1 ;  /* 0xff8000001b1d7808 */ /* 0x002fe40000800000 */
[----:B------:R-:W-:-:S02]  /*f010*/  FMNMX.FTZ R26, R156, R61, !PT ;  /* 0x0000003d9c1a7209 */ /* 0x000fc40007810000 */
[----:B------:R-:W-:Y:S02]  /*f020*/  ISETP.GT.AND P1, PT, R50, 0x89, PT ;  /* 0x000000893200780c */ /* 0x000fe40003f24270 */
[----:B---3--:R-:W-:Y:S02]  /*f030*/  FSEL R33, R43, -INF , P2 ;  /* 0xff8000002b217808 */ /* 0x008fe40001000000 */
[----:B------:R-:W-:Y:S01]  /*f040*/  FMNMX.FTZ R26, R29, R26, !PT ;  /* 0x0000001a1d1a7209 */ /* 0x000fe20007810000 */
[----:B------:R1:W-:Y:S01]  /*f050*/  MUFU.EX2 R37, R25 ;  /* 0x0000001900257308 */ /* 0x0003e20000000800 */
[----:B------:R-:W-:Y:S01]  /*f060*/  FFMA.FTZ R67, R36, R21, -R31 ;  /* 0x0000001524437223 */ /* 0x000fe2000001081f */
[----:B0-----:R-:W-:Y:S02]  /*f070*/  FSEL R36, R45, -INF , P1 ;  /* 0xff8000002d247808 */ /* 0x001fe40000800000 */
[----:B-1----:R-:W-:-:S04]  /*f080*/  FMNMX.FTZ R25, R33, R26, !PT ;  /* 0x0000001a21197209 */ /* 0x002fc80007810000 */
[----:B------:R-:W-:-:S05]  /*f090*/  FMNMX.FTZ R25, R36, R25, !PT ;  /* 0x0000001924197209 */ /* 0x000fca0007810000 */
[----:B------:R-:W0:Y:S01]  /*f0a0*/  SHFL.BFLY PT, R26, R25, 0x2, 0x1f ;  /* 0x0c401f00191a7f89 */ /* 0x000e2200000e0000 */
[----:B------:R-:W1:Y:S01]  /*f0b0*/  S2R R105, SR_TID.X ;  /* 0x0000000000697919 */ /* 0x000e620000002100 */
[----:B0-----:R-:W-:-:S05]  /*f0c0*/  FMNMX.FTZ R26, R25, R26, !PT ;  /* 0x0000001a191a7209 */ /* 0x001fca0007810000 */
[----:B------:R-:W0:Y:S01]  /*f0d0*/  SHFL.BFLY PT, R25, R26, 0x1, 0x1f ;  /* 0x0c201f001a197f89 */ /* 0x000e2200000e0000 */
        /* <DEDUP_REMOVED lines=13> */
[-CC-:B--2---:R-:W-:Y:S01]  /*f1b0*/  FFMA.FTZ R44, R118, R21.reuse, -R31.reuse ;  /* 0x00000015762c7223 */ /* 0x184fe2000001081f */
[--C-:B------:R-:W-:Y:S01]  /*f1c0*/  FFMA.FTZ R116, R128, R21, -R31.reuse ;  /* 0x0000001580747223 */ /* 0x100fe2000001081f */
[----:B0-----:R-:W-:Y:S01]  /*f1d0*/  FMNMX.FTZ R74, R26, R25, !PT ;  /* 0x000000191a4a7209 */ /* 0x001fe20007810000 */
[----:B---3--:R-:W-:-:S03]  /*f1e0*/  FFMA.FTZ R114, R122, R21, -R31 ;  /* 0x000000157a727223 */ /* 0x008fc6000001081f */
[C---:B------:R-:W-:Y:S01]  /*f1f0*/  FSETP.NEU.FTZ.AND P1, PT, R74.reuse, -INF , PT ;  /* 0xff8000004a00780b */ /* 0x040fe20003f3d000 */
        /* <DEDUP_REMOVED lines=9> */
[----:B------:R-:W-:-:S02]  /*f290*/  FSEL R31, R24, RZ, P1 ;  /* 0x000000ff181f7208 */ /* 0x000fc40000800000 */
[----:B-1----:R-:W-:-:S03]  /*f2a0*/  LOP3.LUT R95, R105, 0x7f, RZ, 0xc0, !PT ;  /* 0x0000007f695f7812 */ /* 0x002fc600078ec0ff */
[-CC-:B------:R-:W-:Y:S01]  /*f2b0*/  FFMA.FTZ R25, R88, R21.reuse, -R31.reuse ;  /* 0x0000001558197223 */ /* 0x180fe2000001081f */
[-CC-:B------:R-:W-:Y:S01]  /*f2c0*/  FFMA.FTZ R88, R90, R21.reuse, -R31.reuse ;  /* 0x000000155a587223 */ /* 0x180fe2000001081f */
[----:B------:R-:W-:Y:S01]  /*f2d0*/  ISETP.NE.AND P1, PT, R95, RZ, PT ;  /* 0x000000ff5f00720c */ /* 0x000fe20003f25270 */
[-C--:B------:R-:W-:Y:S01]  /*f2e0*/  FFMA.FTZ R27, R92, R21.reuse, -R31 ;  /* 0x000000155c1b7223 */ /* 0x080fe2000001081f */
[----:B------:R-:W-:Y:S01]  /*f2f0*/  IMAD.IADD R24, R101, 0x1, -R103 ;  /* 0x0000000165187824 */ /* 0x000fe200078e0a67 */
[----:B------:R-:W-:Y:S01]  /*f300*/  MUFU.EX2 R30, R30 ;  /* 0x0000001e001e7308 */ /* 0x000fe20000000800 */
[----:B------:R-:W-:Y:S02]  /*f310*/  FFMA.FTZ R90, R80, R21, -R31 ;  /* 0x00000015505a7223 */ /* 0x000fe4000001081f */
[----:B------:R-:W-:-:S05]  /*f320*/  IMAD R24, R99, 0xc0, R24 ;  /* 0x000000c063187824 */ /* 0x000fca00078e0218 */
[----:B------:R-:W0:Y:S01]  /*f330*/  MUFU.EX2 R47, R47 ;  /* 0x0000002f002f7308 */ /* 0x000e220000000800 */
[----:B------:R-:W-:Y:S01]  /*f340*/  FFMA.FTZ R77, R94, R21, -R31 ;  /* 0x000000155e4d7223 */ /* 0x000fe2000001081f */
[----:B------:R-:W-:-:S06]  /*f350*/  IMAD.HI R26, R24, 0x38e38e39, RZ ;  /* 0x38e38e39181a7827 */ /* 0x000fcc00078e02ff */
[----:B------:R-:W-:Y:S08]  /*f360*/  MUFU.EX2 R25, R25 ;  /* 0x0000001900197308 */ /* 0x000ff00000000800 */
[----:B------:R-:W1:Y:S01]  /*f370*/  MUFU.EX2 R88, R88 ;  /* 0x0000005800587308 */ /* 0x000e620000000800 */
[----:B------:R-:W-:-:S07]  /*f380*/  @!P1 VIADD R0, R0, 0x31c40 ;  /* 0x00031c4000009836 */ /* 0x000fce0000000000 */
[----:B------:R-:W2:Y:S01]  /*f390*/  MUFU.EX2 R46, R46 ;  /* 0x0000002e002e7308 */ /* 0x000ea20000000800 */
[----:B------:R-:W-:-:S07]  /*f3a0*/  FFMA.FTZ R82, R82, R21, -R31 ;  /* 0x0000001552527223 */ /* 0x000fce000001081f */
[----:B------:R-:W3:Y:S01]  /*f3b0*/  MUFU.EX2 R27, R27 ;  /* 0x0000001b001b7308 */ /* 0x000ee20000000800 */
[----:B------:R-:W-:-:S07]  /*f3c0*/  SHF.R.U32.HI R85, RZ, 0x1f, R26 ;  /* 0x0000001fff557819 */ /* 0x000fce000001161a */
[----:B------:R-:W4:Y:S01]  /*f3d0*/  MUFU.EX2 R49, R49 ;  /* 0x0000003100317308 */ /* 0x000f220000000800 */
[----:B------:R-:W-:Y:S01]  /*f3e0*/  FFMA.FTZ R28, R84, R21, -R31 ;  /* 0x00000015541c7223 */ /* 0x000fe2000001081f */
[----:B------:R-:W-:-:S06]  /*f3f0*/  @!P1 PRMT R24, RZ, 0x654, R0 ;  /* 0x00000654ff189816 */ /* 0x000fcc0000000000 */
[----:B------:R-:W4:Y:S01]  /*f400*/  MUFU.EX2 R90, R90 ;  /* 0x0000005a005a7308 */ /* 0x000f220000000800 */
[----:B------:R-:W-:Y:S01]  /*f410*/  LEA.HI.SX32 R0, R26, R85, 0x1b ;  /* 0x000000551a007211 */ /* 0x000fe200078fdaff */
[----:B0-----:R-:W-:-:S06]  /*f420*/  FADD.FTZ R85, R30, R47 ;  /* 0x0000002f1e557221 */ /* 0x001fcc0000010000 */
[----:B------:R-:W0:Y:S01]  /*f430*/  MUFU.EX2 R48, R48 ;  /* 0x0000003000307308 */ /* 0x000e220000000800 */
[----:B-1----:R-:W-:Y:S01]  /*f440*/  FADD.FTZ R26, R25, R88 ;  /* 0x00000058191a7221 */ /* 0x002fe20000010000 */
[-CC-:B------:R-:W-:Y:S01]  /*f450*/  FFMA.FTZ R83, R86, R21.reuse, -R31.reuse ;  /* 0x0000001556537223 */ /* 0x180fe2000001081f */
[----:B------:R-:W-:-:S05]  /*f460*/  FFMA.FTZ R39, R64, R21, -R31 ;  /* 0x0000001540277223 */ /* 0x000fca000001081f */
[----:B------:R-:W1:Y:S01]  /*f470*/  MUFU.EX2 R77, R77 ;  /* 0x0000004d004d7308 */ /* 0x000e620000000800 */
[----:B--2---:R-:W-:Y:S01]  /*f480*/  FADD.FTZ R64, R46, R85 ;  /* 0x000000552e407221 */ /* 0x004fe20000010000 */
[----:B---3--:R-:W-:-:S06]  /*f490*/  FADD.FTZ R85, R27, R26 ;  /* 0x0000001a1b557221 */ /* 0x008fcc0000010000 */
[----:B------:R-:W2:Y:S01]  /*f4a0*/  MUFU.EX2 R51, R51 ;  /* 0x0000003300337308 */ /* 0x000ea20000000800 */
[----:B------:R-:W-:Y:S01]  /*f4b0*/  FFMA.FTZ R75, R96, R21, -R31 ;  /* 0x00000015604b7223 */ /* 0x000fe2000001081f */
[----:B------:R3:W-:Y:S06]  /*f4c0*/  @!P1 SYNCS.ARRIVE.TRANS64.RED.A1T0 RZ, [R24+URZ], RZ ;  /* 0x000000ff18ff99a7 */ /* 0x0007ec000810043f */
[----:B------:R-:W2:Y:S01]  /*f4d0*/  MUFU.EX2 R82, R82 ;  /* 0x0000005200527308 */ /* 0x000ea20000000800 */
[----:B----4-:R-:W-:Y:S01]  /*f4e0*/  FADD.FTZ R87, R49, R64 ;  /* 0x0000004031577221 */ /* 0x010fe20000010000 */
[----:B---3--:R-:W-:-:S06]  /*f4f0*/  F2FP.BF16.F32.PACK_AB R24, R47, R30 ;  /* 0x0000001e2f18723e */ /* 0x008fcc00000010ff */
[----:B------:R-:W3:Y:S01]  /*f500*/  MUFU.EX2 R52, R52 ;  /* 0x0000003400347308 */ /* 0x000ee20000000800 */
[----:B------:R-:W-:Y:S01]  /*f510*/  FADD.FTZ R30, R90, R85 ;  /* 0x000000555a1e7221 */ /* 0x000fe20000010000 */
[----:B------:R-:W-:-:S06]  /*f520*/  FFMA.FTZ R80, R72, R21, -R31 ;  /* 0x0000001548507223 */ /* 0x000fcc000001081f */
[----:B------:R-:W4:Y:S01]  /*f530*/  MUFU.EX2 R28, R28 ;  /* 0x0000001c001c7308 */ /* 0x000f220000000800 */
[-CC-:B------:R-:W-:Y:S01]  /*f540*/  FFMA.FTZ R73, R76, R21.reuse, -R31.reuse ;  /* 0x000000154c497223 */ /* 0x180fe2000001081f */
[----:B------:R-:W-:Y:S01]  /*f550*/  FFMA.FTZ R76, R78, R21, -R31 ;  /* 0x000000154e4c7223 */ /* 0x000fe2000001081f */
[----:B0-----:R-:W-:-:S05]  /*f560*/  FADD.FTZ R78, R48, R87 ;  /* 0x00000057304e7221 */ /* 0x001fca0000010000 */
[----:B------:R-:W0:Y:S01]  /*f570*/  MUFU.EX2 R83, R83 ;  /* 0x0000005300537308 */ /* 0x000e220000000800 */
[----:B-1----:R-:W-:Y:S01]  /*f580*/  FADD.FTZ R89, R77, R30 ;  /* 0x0000001e4d597221 */ /* 0x002fe20000010000 */
[----:B--2---:R-:W-:-:S06]  /*f590*/  FADD.FTZ R91, R51, R78 ;  /* 0x0000004e335b7221 */ /* 0x004fcc0000010000 */
[----:B------:R-:W1:Y:S01]  /*f5a0*/  MUFU.EX2 R75, R75 ;  /* 0x0000004b004b7308 */ /* 0x000e620000000800 */
[----:B------:R-:W-:Y:S01]  /*f5b0*/  FADD.FTZ R89, R82, R89 ;  /* 0x0000005952597221 */ /* 0x000fe20000010000 */
[----:B------:R-:W-:Y:S01]  /*f5c0*/  FFMA.FTZ R85, R32, R21, -R31 ;  /* 0x0000001520557223 */ /* 0x000fe2000001081f */
[----:B---3--:R-:W-:-:S05]  /*f5d0*/  FADD.FTZ R30, R52, R91 ;  /* 0x0000005b341e7221 */ /* 0x008fca0000010000 */
[----:B------:R-:W2:Y:S01]  /*f5e0*/  MUFU.EX2 R40, R40 ;  /* 0x0000002800287308 */ /* 0x000ea20000000800 */
[----:B----4-:R-:W-:Y:S01]  /*f5f0*/  FADD.FTZ R32, R28, R89 ;  /* 0x000000591c207221 */ /* 0x010fe20000010000 */
[----:B------:R-:W-:-:S06]  /*f600*/  FFMA.FTZ R72, R98, R21, -R31 ;  /* 0x0000001562487223 */ /* 0x000fcc000001081f */
[----:B------:R-:W3:Y:S01]  /*f610*/  MUFU.EX2 R80, R80 ;  /* 0x0000005000507308 */ /* 0x000ee20000000800 */
[----:B------:R-:W-:Y:S01]  /*f620*/  FADD.FTZ R30, R53, R30 ;  /* 0x0000001e351e7221 */ /* 0x000fe20000010000 */
[----:B0-----:R-:W-:-:S06]  /*f630*/  FADD.FTZ R32, R83, R32 ;  /* 0x0000002053207221 */ /* 0x001fcc0000010000 */
[----:B------:R-:W0:Y:S01]  /*f640*/  MUFU.EX2 R73, R73 ;  /* 0x0000004900497308 */ /* 0x000e220000000800 */
[----:B------:R-:W-:Y:S01]  /*f650*/  FFMA.FTZ R81, R100, R21, -R31 ;  /* 0x0000001564517223 */ /* 0x000fe2000001081f */
[----:B------:R-:W-:-:S06]  /*f660*/  FADD.FTZ R89, R55, R30 ;  /* 0x0000001e37597221 */ /* 0x000fcc0000010000 */
[----:B------:R-:W4:Y:S01]  /*f670*/  MUFU.EX2 R66, R66 ;  /* 0x0000004200427308 */ /* 0x000f220000000800 */
[----:B-1----:R-:W-:Y:S01]  /*f680*/  FADD.FTZ R91, R75, R32 ;  /* 0x000000204b5b7221 */ /* 0x002fe20000010000 */
[----:B------:R-:W-:-:S06]  /*f690*/  FFMA.FTZ R35, R68, R21, -R31 ;  /* 0x0000001544237223 */ /* 0x000fcc000001081f */
[----:B------:R-:W1:Y:S01]  /*f6a0*/  MUFU.EX2 R76, R76 ;  /* 0x0000004c004c7308 */ /* 0x000e620000000800 */
[----:B--2---:R-:W-:Y:S01]  /*f6b0*/  FADD.FTZ R30, R40, R89 ;  /* 0x00000059281e7221 */ /* 0x004fe20000010000 */
[----:B---3--:R-:W-:-:S06]  /*f6c0*/  FADD.FTZ R32, R80, R91 ;  /* 0x0000005b50207221 */ /* 0x008fcc0000010000 */
[----:B------:R-:W2:Y:S01]  /*f6d0*/  MUFU.EX2 R56, R56 ;  /* 0x0000003800387308 */ /* 0x000ea20000000800 */
[----:B------:R-:W-:-:S07]  /*f6e0*/  FFMA.FTZ R70, R70, R21, -R31 ;  /* 0x0000001546467223 */ /* 0x000fce000001081f */
[----:B------:R-:W3:Y:S01]  /*f6f0*/  MUFU.EX2 R72, R72 ;  /* 0x0000004800487308 */ /* 0x000ee20000000800 */
[-CC-:B------:R-:W-:Y:S01]  /*f700*/  FFMA.FTZ R78, R29, R21.reuse, -R31.reuse ;  /* 0x000000151d4e7223 */ /* 0x180fe2000001081f */
[----:B------:R-:W-:Y:S01]  /*f710*/  FADD.FTZ R29, R57, R30 ;  /* 0x0000001e391d7221 */ /* 0x000fe20000010000 */
[----:B------:R-:W-:-:S05]  /*f720*/  FFMA.FTZ R84, R33, R21, -R31 ;  /* 0x0000001521547223 */ /* 0x000fca000001081f */
[----:B------:R-:W3:Y:S01]  /*f730*/  MUFU.EX2 R81, R81 ;  /* 0x0000005100517308 */ /* 0x000ee20000000800 */
[----:B0-----:R-:W-:Y:S01]  /*f740*/  FADD.FTZ R33, R73, R32 ;  /* 0x0000002049217221 */ /* 0x001fe20000010000 */
[----:B------:R-:W-:Y:S01]  /*f750*/  FFMA.FTZ R68, R102, R21, -R31 ;  /* 0x0000001566447223 */ /* 0x000fe2000001081f */
[----:B----4-:R-:W-:-:S05]  /*f760*/  FADD.FTZ R29, R66, R29 ;  /* 0x0000001d421d7221 */ /* 0x010fca0000010000 */
[----:B------:R-:W0:Y:S01]  /*f770*/  MUFU.EX2 R14, R14 ;  /* 0x0000000e000e7308 */ /* 0x000e220000000800 */
[----:B-1----:R-:W-:Y:S01]  /*f780*/  FADD.FTZ R33, R76, R33 ;  /* 0x000000214c217221 */ /* 0x002fe20000010000 */
[----:B------:R-:W-:-:S06]  /*f790*/  FFMA.FTZ R79, R58, R21, -R31 ;  /* 0x000000153a4f7223 */ /* 0x000fcc000001081f */
[----:B------:R-:W1:Y:S01]  /*f7a0*/  MUFU.EX2 R35, R35 ;  /* 0x0000002300237308 */ /* 0x000e620000000800 */
[----:B--2---:R-:W-:Y:S01]  /*f7b0*/  FADD.FTZ R30, R56, R29 ;  /* 0x0000001d381e7221 */ /* 0x004fe20000010000 */
[----:B---3--:R-:W-:-:S06]  /*f7c0*/  FADD.FTZ R32, R72, R33 ;  /* 0x0000002148207221 */ /* 0x008fcc0000010000 */
[----:B------:R-:W2:Y:S08]  /*f7d0*/  MUFU.EX2 R15, R15 ;  /* 0x0000000f000f7308 */ /* 0x000eb00000000800 */
[----:B------:R-:W3:Y:S01]  /*f7e0*/  MUFU.EX2 R70, R70 ;  /* 0x0000004600467308 */ /* 0x000ee20000000800 */
[----:B------:R-:W-:Y:S01]  /*f7f0*/  FADD.FTZ R29, R59, R30 ;  /* 0x0000001e3b1d7221 */ /* 0x000fe20000010000 */
[----:B------:R-:W-:-:S06]  /*f800*/  FADD.FTZ R32, R81, R32 ;  /* 0x0000002051207221 */ /* 0x000fcc0000010000 */
[----:B------:R-:W4:Y:S01]  /*f810*/  MUFU.EX2 R68, R68 ;  /* 0x0000004400447308 */ /* 0x000f220000000800 */
[-CC-:B------:R-:W-:Y:S01]  /*f820*/  FFMA.FTZ R58, R62, R21.reuse, -R31.reuse ;  /* 0x000000153e3a7223 */ /* 0x180fe2000001081f */
[----:B------:R-:W-:Y:S01]  /*f830*/  F2FP.BF16.F32.PACK_AB R26, R49, R46 ;  /* 0x0000002e311a723e */ /* 0x000fe200000010ff */
[-CC-:B------:R-:W-:Y:S01]  /*f840*/  FFMA.FTZ R62, R142, R21.reuse, -R31.reuse ;  /* 0x000000158e3e7223 */ /* 0x180fe2000001081f */
[----:B------:R-:W-:-:S04]  /*f850*/  FFMA.FTZ R110, R110, R21, -R31 ;  /* 0x000000156e6e7223 */ /* 0x000fc8000001081f */
[----:B------:R-:W4:Y:S01]  /*f860*/  MUFU.EX2 R79, R79 ;  /* 0x0000004f004f7308 */ /* 0x000f220000000800 */
        /* <DEDUP_REMOVED lines=8> */
[-CC-:B------:R-:W-:Y:S01]  /*f8f0*/  FFMA.FTZ R152, R152, R21.reuse, -R31.reuse ;  /* 0x0000001598987223 */ /* 0x180fe2000001081f */
[-CC-:B------:R-:W-:Y:S01]  /*f900*/  FFMA.FTZ R154, R154, R21.reuse, -R31.reuse ;  /* 0x000000159a9a7223 */ /* 0x180fe2000001081f */
[-CC-:B------:R-:W-:Y:S01]  /*f910*/  FFMA.FTZ R156, R156, R21.reuse, -R31.reuse ;  /* 0x000000159c9c7223 */ /* 0x180fe2000001081f */
[----:B------:R-:W-:Y:S01]  /*f920*/  FFMA.FTZ R86, R36, R21, -R31 ;  /* 0x0000001524567223 */ /* 0x000fe2000001081f */
[----:B0-----:R-:W-:Y:S01]  /*f930*/  FADD.FTZ R30, R14, R29 ;  /* 0x0000001d0e1e7221 */ /* 0x001fe20000010000 */
[----:B-1----:R-:W-:-:S02]  /*f940*/  FADD.FTZ R31, R35, R32 ;  /* 0x00000020231f7221 */ /* 0x002fc40000010000 */
[----:B------:R-:W0:Y:S01]  /*f950*/  MUFU.EX2 R39, R39 ;  /* 0x0000002700277308 */ /* 0x000e220000000800 */
[----:B--2---:R-:W-:Y:S01]  /*f960*/  FADD.FTZ R30, R15, R30 ;  /* 0x0000001e0f1e7221 */ /* 0x004fe20000010000 */
[----:B------:R-:W-:Y:S01]  /*f970*/  F2FP.BF16.F32.PACK_AB R25, R88, R25 ;  /* 0x000000195819723e */ /* 0x000fe200000010ff */
[----:B---3--:R-:W-:Y:S01]  /*f980*/  FADD.FTZ R31, R70, R31 ;  /* 0x0000001f461f7221 */ /* 0x008fe20000010000 */
[----:B------:R-:W-:-:S04]  /*f990*/  F2FP.BF16.F32.PACK_AB R27, R90, R27 ;  /* 0x0000001b5a1b723e */ /* 0x000fc800000010ff */
[----:B------:R-:W1:Y:S01]  /*f9a0*/  MUFU.EX2 R38, R38 ;  /* 0x0000002600267308 */ /* 0x000e620000000800 */
[----:B------:R-:W-:Y:S01]  /*f9b0*/  FADD.FTZ R33, R37, R30 ;  /* 0x0000001e25217221 */ /* 0x000fe20000010000 */
[----:B----4-:R-:W-:-:S06]  /*f9c0*/  FADD.FTZ R36, R68, R31 ;  /* 0x0000001f44247221 */ /* 0x010fcc0000010000 */
[----:B------:R-:W2:Y:S01]  /*f9d0*/  MUFU.EX2 R58, R58 ;  /* 0x0000003a003a7308 */ /* 0x000ea20000000800 */
[----:B------:R3:W-:Y:S01]  /*f9e0*/  STSM.16.M88.4 [R17+0x24300], R24 ;  /* 0x0243001811007844 */ /* 0x0007e20000000200 */
[----:B------:R-:W-:-:S06]  /*f9f0*/  FADD.FTZ R36, R79, R36 ;  /* 0x000000244f247221 */ /* 0x000fcc0000010000 */
[----:B------:R-:W-:Y:S08]  /*fa00*/  MUFU.EX2 R44, R44 ;  /* 0x0000002c002c7308 */ /* 0x000ff00000000800 */
[----:B------:R-:W4:Y:S01]  /*fa10*/  MUFU.EX2 R62, R62 ;  /* 0x0000003e003e7308 */ /* 0x000f220000000800 */
[----:B---3--:R-:W-:Y:S01]  /*fa20*/  F2FP.BF16.F32.PACK_AB R24, R51, R48 ;  /* 0x000000303318723e */ /* 0x008fe200000010ff */
[----:B------:R-:W-:Y:S01]  /*fa30*/  FADD.FTZ R48, R42, R33 ;  /* 0x000000212a307221 */ /* 0x000fe20000010000 */
[----:B------:R-:W-:-:S05]  /*fa40*/  F2FP.BF16.F32.PACK_AB R26, R53, R52 ;  /* 0x00000034351a723e */ /* 0x000fca00000010ff */
[----:B------:R-:W-:Y:S01]  /*fa50*/  MUFU.EX2 R67, R67 ;  /* 0x0000004300437308 */ /* 0x000fe20000000800 */
[----:B------:R-:W-:Y:S01]  /*fa60*/  F2FP.BF16.F32.PACK_AB R27, R83, R28 ;  /* 0x0000001c531b723e */ /* 0x000fe200000010ff */
[----:B------:R-:W-:Y:S01]  /*fa70*/  FADD.FTZ R53, R41, R48 ;  /* 0x0000003029357221 */ /* 0x000fe20000010000 */
[----:B------:R-:W-:-:S05]  /*fa80*/  F2FP.BF16.F32.PACK_AB R28, R40, R55 ;  /* 0x00000037281c723e */ /* 0x000fca00000010ff */
[----:B------:R-:W3:Y:S01]  /*fa90*/  MUFU.EX2 R47, R110 ;  /* 0x0000006e002f7308 */ /* 0x000ee20000000800 */
[----:B0-----:R-:W-:Y:S01]  /*faa0*/  FADD.FTZ R55, R39, R36 ;  /* 0x0000002427377221 */ /* 0x001fe20000010000 */
[----:B-1----:R-:W-:-:S06]  /*fab0*/  FADD.FTZ R53, R38, R53 ;  /* 0x0000003526357221 */ /* 0x002fcc0000010000 */
[----:B------:R-:W0:Y:S01]  /*fac0*/  MUFU.EX2 R45, R45 ;  /* 0x0000002d002d7308 */ /* 0x000e220000000800 */
[----:B--2---:R-:W-:-:S07]  /*fad0*/  FADD.FTZ R55, R58, R55 ;  /* 0x000000373a377221 */ /* 0x004fce0000010000 */
[----:B------:R-:W1:Y:S01]  /*fae0*/  MUFU.EX2 R46, R46 ;  /* 0x0000002e002e7308 */ /* 0x000e620000000800 */
[----:B----4-:R-:W-:-:S07]  /*faf0*/  FADD.FTZ R36, R62, R55 ;  /* 0x000000373e247221 */ /* 0x010fce0000010000 */
[----:B------:R-:W2:Y:S08]  /*fb00*/  MUFU.EX2 R114, R114 ;  /* 0x0000007200727308 */ /* 0x000eb00000000800 */
[----:B------:R-:W4:Y:S08]  /*fb10*/  MUFU.EX2 R49, R49 ;  /* 0x0000003100317308 */ /* 0x000f300000000800 */
[----:B------:R3:W-:Y:S08]  /*fb20*/  MUFU.EX2 R40, R34 ;  /* 0x0000002200287308 */ /* 0x0007f00000000800 */
[----:B------:R-:W4:Y:S01]  /*fb30*/  MUFU.EX2 R60, R60 ;  /* 0x0000003c003c7308 */ /* 0x000f220000000800 */
[----:B---3--:R-:W-:Y:S01]  /*fb40*/  F2FP.BF16.F32.PACK_AB R34, R15, R14 ;  /* 0x0000000e0f22723e */ /* 0x008fe200000010ff */
[----:B------:R-:W-:Y:S01]  /*fb50*/  FADD.FTZ R14, R44, R53 ;  /* 0x000000352c0e7221 */ /* 0x000fe20000010000 */
[----:B------:R-:W-:-:S05]  /*fb60*/  FADD.FTZ R53, R47, R36 ;  /* 0x000000242f357221 */ /* 0x000fca0000010000 */
[----:B------:R-:W3:Y:S01]  /*fb70*/  MUFU.EX2 R64, R64 ;  /* 0x0000004000407308 */ /* 0x000ee20000000800 */
[----:B------:R-:W-:Y:S01]  /*fb80*/  FADD.FTZ R14, R67, R14 ;  /* 0x0000000e430e7221 */ /* 0x000fe20000010000 */
[----:B------:R-:W-:-:S06]  /*fb90*/  F2FP.BF16.F32.PACK_AB R25, R82, R77 ;  /* 0x0000004d5219723e */ /* 0x000fcc00000010ff */
[----:B------:R-:W3:Y:S01]  /*fba0*/  MUFU.EX2 R69, R69 ;  /* 0x0000004500457308 */ /* 0x000ee20000000800 */
[----:B0-----:R-:W-:Y:S01]  /*fbb0*/  FADD.FTZ R55, R45, R14 ;  /* 0x0000000e2d377221 */ /* 0x001fe20000010000 */
[----:B-1----:R-:W-:-:S06]  /*fbc0*/  FADD.FTZ R14, R46, R53 ;  /* 0x000000352e0e7221 */ /* 0x002fcc0000010000 */
[----:B------:R-:W0:Y:S01]  /*fbd0*/  MUFU.EX2 R85, R85 ;  /* 0x0000005500557308 */ /* 0x000e220000000800 */
[----:B------:R4:W-:Y:S01]  /*fbe0*/  STSM.16.M88.4 [R17+0x25b00], R24 ;  /* 0x025b001811007844 */ /* 0x0009e20000000200 */
[----:B--2---:R-:W-:-:S06]  /*fbf0*/  FADD.FTZ R55, R114, R55 ;  /* 0x0000003772377221 */ /* 0x004fcc0000010000 */
[----:B------:R-:W1:Y:S08]  /*fc00*/  MUFU.EX2 R61, R61 ;  /* 0x0000003d003d7308 */ /* 0x000e700000000800 */
[----:B------:R-:W2:Y:S01]  /*fc10*/  MUFU.EX2 R87, R87 ;  /* 0x0000005700577308 */ /* 0x000ea20000000800 */
[----:B----4-:R-:W-:Y:S01]  /*fc20*/  FADD.FTZ R25, R49, R14 ;  /* 0x0000000e31197221 */ /* 0x010fe20000010000 */
[----:B------:R-:W-:-:S06]  /*fc30*/  FADD.FTZ R14, R60, R55 ;  /* 0x000000373c0e7221 */ /* 0x000fcc0000010000 */
[----:B------:R-:W4:Y:S01]  /*fc40*/  MUFU.EX2 R116, R116 ;  /* 0x0000007400747308 */ /* 0x000f220000000800 */
[----:B---3--:R-:W-:-:S07]  /*fc50*/  FADD.FTZ R24, R64, R25 ;  /* 0x0000001940187221 */ /* 0x008fce0000010000 */
[----:B------:R-:W3:Y:S01]  /*fc60*/  MUFU.EX2 R148, R148 ;  /* 0x0000009400947308 */ /* 0x000ee20000000800 */
[----:B------:R-:W-:Y:S01]  /*fc70*/  FADD.FTZ R14, R69, R14 ;  /* 0x0000000e450e7221 */ /* 0x000fe20000010000 */
[----:B0-----:R-:W-:-:S06]  /*fc80*/  FADD.FTZ R24, R85, R24 ;  /* 0x0000001855187221 */ /* 0x001fcc0000010000 */
[----:B------:R-:W0:Y:S01]  /*fc90*/  MUFU.EX2 R63, R63 ;  /* 0x0000003f003f7308 */ /* 0x000e220000000800 */
[----:B-1----:R-:W-:Y:S01]  /*fca0*/  FADD.FTZ R25, R61, R14 ;  /* 0x0000000e3d197221 */ /* 0x002fe20000010000 */
[----:B--2---:R-:W-:-:S06]  /*fcb0*/  FADD.FTZ R27, R87, R24 ;  /* 0x00000018571b7221 */ /* 0x004fcc0000010000 */
[----:B------:R-:W1:Y:S08]  /*fcc0*/  MUFU.EX2 R118, R118 ;  /* 0x0000007600767308 */ /* 0x000e700000000800 */
[----:B------:R-:W2:Y:S01]  /*fcd0*/  MUFU.EX2 R51, R150 ;  /* 0x0000009600337308 */ /* 0x000ea20000000800 */
[----:B----4-:R-:W-:Y:S01]  /*fce0*/  FADD.FTZ R14, R116, R25 ;  /* 0x00000019740e7221 */ /* 0x010fe20000010000 */
[----:B------:R-:W-:-:S06]  /*fcf0*/  F2FP.BF16.F32.PACK_AB R29, R80, R75 ;  /* 0x0000004b501d723e */ /* 0x000fcc00000010ff */
[----:B------:R-:W4:Y:S01]  /*fd00*/  MUFU.EX2 R65, R65 ;  /* 0x0000004100417308 */ /* 0x000f220000000800 */
[----:B------:R-:W-:Y:S01]  /*fd10*/  F2FP.BF16.F32.PACK_AB R30, R66, R57 ;  /* 0x00000039421e723e */ /* 0x000fe200000010ff */
[----:B---3--:R-:W-:Y:S01]  /*fd20*/  FADD.FTZ R27, R148, R27 ;  /* 0x0000001b941b7221 */ /* 0x008fe20000010000 */
[----:B------:R-:W-:-:S05]  /*fd30*/  F2FP.BF16.F32.PACK_AB R31, R76, R73 ;  /* 0x000000494c1f723e */ /* 0x000fca00000010ff */
[----:B------:R-:W3:Y:S01]  /*fd40*/  MUFU.EX2 R152, R152 ;  /* 0x0000009800987308 */ /* 0x000ee20000000800 */
[----:B------:R-:W-:Y:S02]  /*fd50*/  F2FP.BF16.F32.PACK_AB R32, R59, R56 ;  /* 0x000000383b20723e */ /* 0x000fe400000010ff */
[----:B------:R-:W-:Y:S02]  /*fd60*/  F2FP.BF16.F32.PACK_AB R33, R81, R72 ;  /* 0x000000485121723e */ /* 0x000fe400000010ff */
[----:B------:R-:W-:-:S03]  /*fd70*/  F2FP.BF16.F32.PACK_AB R35, R70, R35 ;  /* 0x000000234623723e */ /* 0x000fc600000010ff */
[----:B------:R-:W3:Y:S01]  /*fd80*/  MUFU.EX2 R120, R120 ;  /* 0x0000007800787308 */ /* 0x000ee20000000800 */
[----:B0-----:R-:W-:Y:S01]  /*fd90*/  FADD.FTZ R25, R63, R14 ;  /* 0x0000000e3f197221 */ /* 0x001fe20000010000 */
[----:B------:R-:W-:-:S06]  /*fda0*/  FADD.FTZ R14, R40, R27 ;  /* 0x0000001b280e7221 */ /* 0x000fcc0000010000 */
[----:B------:R-:W0:Y:S01]  /*fdb0*/  MUFU.EX2 R15, R154 ;  /* 0x0000009a000f7308 */ /* 0x000e220000000800 */
[----:B------:R4:W-:Y:S01]  /*fdc0*/  STSM.16.M88.4 [R17+0x27300], R28 ;  /* 0x0273001c11007844 */ /* 0x0009e20000000200 */
[----:B-1----:R-:W-:-:S06]  /*fdd0*/  FADD.FTZ R26, R118, R25 ;  /* 0x00000019761a7221 */ /* 0x002fcc0000010000 */
[----:B------:R-:W1:Y:S01]  /*fde0*/  MUFU.EX2 R54, R54 ;  /* 0x0000003600367308 */ /* 0x000e620000000800 */
[----:B------:R3:W-:Y:S01]  /*fdf0*/  STSM.16.M88.4 [R17+0x28b00], R32 ;  /* 0x028b002011007844 */ /* 0x0007e20000000200 */
[----:B------:R-:W-:Y:S01]  /*fe00*/  F2FP.BF16.F32.PACK_AB R36, R42, R37 ;  /* 0x000000252a24723e */ /* 0x000fe200000010ff */
[----:B--2---:R-:W-:-:S05]  /*fe10*/  FADD.FTZ R27, R51, R14 ;  /* 0x0000000e331b7221 */ /* 0x004fca0000010000 */
[----:B------:R-:W2:Y:S01]  /*fe20*/  MUFU.EX2 R156, R156 ;  /* 0x0000009c009c7308 */ /* 0x000ea20000000800 */
[----:B------:R-:W-:Y:S02]  /*fe30*/  F2FP.BF16.F32.PACK_AB R38, R38, R41 ;  /* 0x000000292626723e */ /* 0x000fe400000010ff */
[----:B------:R-:W-:Y:S02]  /*fe40*/  F2FP.BF16.F32.PACK_AB R37, R79, R68 ;  /* 0x000000444f25723e */ /* 0x000fe400000010ff */
[----:B------:R-:W-:-:S03]  /*fe50*/  F2FP.BF16.F32.PACK_AB R39, R58, R39 ;  /* 0x000000273a27723e */ /* 0x000fc600000010ff */
[----:B------:R-:W2:Y:S01]  /*fe60*/  MUFU.EX2 R71, R71 ;  /* 0x0000004700477308 */ /* 0x000ea20000000800 */
[----:B----4-:R-:W-:Y:S01]  /*fe70*/  F2FP.BF16.F32.PACK_AB R28, R67, R44 ;  /* 0x0000002c431c723e */ /* 0x010fe200000010ff */
[----:B---3--:R-:W-:Y:S01]  /*fe80*/  FADD.FTZ R35, R65, R26 ;  /* 0x0000001a41237221 */ /* 0x008fe20000010000 */
[----:B------:R-:W-:Y:S02]  /*fe90*/  F2FP.BF16.F32.PACK_AB R29, R47, R62 ;  /* 0x0000003e2f1d723e */ /* 0x000fe400000010ff */
[----:B------:R-:W-:-:S03]  /*fea0*/  F2FP.BF16.F32.PACK_AB R30, R114, R45 ;  /* 0x0000002d721e723e */ /* 0x000fc600000010ff */
[----:B------:R-:W3:Y:S01]  /*feb0*/  MUFU.EX2 R33, R78 ;  /* 0x0000004e00217308 */ /* 0x000ee20000000800 */
[----:B------:R-:W-:Y:S01]  /*fec0*/  F2FP.BF16.F32.PACK_AB R31, R49, R46 ;  /* 0x0000002e311f723e */ /* 0x000fe200000010ff */
[----:B------:R-:W-:Y:S01]  /*fed0*/  FADD.FTZ R14, R152, R27 ;  /* 0x0000001b980e7221 */ /* 0x000fe20000010000 */
[----:B------:R-:W-:Y:S05]  /*fee0*/  STSM.16.M88.4 [R17+0x2a300], R36 ;  /* 0x02a3002411007844 */ /* 0x000fea0000000200 */
[----:B------:R-:W-:Y:S01]  /*fef0*/  MUFU.EX2 R43, R43 ;  /* 0x0000002b002b7308 */ /* 0x000fe20000000800 */
[----:B------:R0:W-:Y:S01]  /*ff00*/  STSM.16.M88.4 [R17+0x2bb00], R28 ;  /* 0x02bb001c11007844 */ /* 0x0001e20000000200 */
[----:B------:R-:W-:-:S06]  /*ff10*/  FADD.FTZ R35, R120, R35 ;  /* 0x0000002378237221 */ /* 0x000fcc0000010000 */
[----:B------:R-:W4:Y:S08]  /*ff20*/  MUFU.EX2 R50, R50 ;  /* 0x0000003200327308 */ /* 0x000f300000000800 */
[----:B------:R-:W-:Y:S01]  /*ff30*/  MUFU.EX2 R84, R84 ;  /* 0x0000005400547308 */ /* 0x000fe20000000800 */
[----:B0-----:R-:W-:-:S07]  /*ff40*/  FADD.FTZ R31, R15, R14 ;  /* 0x0000000e0f1f7221 */ /* 0x001fce0000010000 */
[----:B------:R-:W0:Y:S01]  /*ff50*/  MUFU.EX2 R41, R86 ;  /* 0x0000005600297308 */ /* 0x000e220000000800 */
[----:B-1----:R-:W-:Y:S01]  /*ff60*/  FADD.FTZ R14, R54, R35 ;  /* 0x00000023360e7221 */ /* 0x002fe20000010000 */
[----:B--2---:R-:W-:Y:S01]  /*ff70*/  FADD.FTZ R34, R156, R31 ;  /* 0x0000001f9c227221 */ /* 0x004fe20000010000 */
[----:B------:R-:W-:Y:S02]  /*ff80*/  F2FP.BF16.F32.PACK_AB R31, R15, R152 ;  /* 0x000000980f1f723e */ /* 0x000fe400000010ff */
[----:B------:R-:W-:Y:S01]  /*ff90*/  FADD.FTZ R14, R71, R14 ;  /* 0x0000000e470e7221 */ /* 0x000fe20000010000 */
[----:B------:R-:W-:Y:S01]  /*ffa0*/  F2FP.BF16.F32.PACK_AB R24, R69, R60 ;  /* 0x0000003c4518723e */ /* 0x000fe200000010ff */
[----:B---3--:R-:W-:Y:S01]  /*ffb0*/  FADD.FTZ R15, R33, R34 ;  /* 0x00000022210f7221 */ /* 0x008fe20000010000 */
        /* <DEDUP_REMOVED lines=8> */
[----:B----4-:R-:W-:Y:S01]  /*10040*/  F2FP.BF16.F32.PACK_AB R34, R50, R43 ;  /* 0x0000002b3222723e */ /* 0x010fe200000010ff */
[----:B------:R-:W-:Y:S01]  /*10050*/  FADD.FTZ R43, R43, R14 ;  /* 0x0000000e2b2b7221 */ /* 0x000fe20000010000 */
[----:B0-----:R-:W-:Y:S01]  /*10060*/  F2FP.BF16.F32.PACK_AB R35, R41, R84 ;  /* 0x000000542923723e */ /* 0x001fe200000010ff */
[----:B------:R-:W-:Y:S01]  /*10070*/  FADD.FTZ R84, R84, R15 ;  /* 0x0000000f54547221 */ /* 0x000fe20000010000 */
[----:B------:R0:W-:Y:S01]  /*10080*/  STSM.16.M88.4 [R17+0x2d300], R24 ;  /* 0x02d3001811007844 */ /* 0x0001e20000000200 */
[----:B------:R-:W-:-:S03]  /*10090*/  VIADD R14, R108, 0xfffffffe ;  /* 0xfffffffe6c0e7836 */ /* 0x000fc60000000000 */
[----:B------:R-:W-:Y:S01]  /*100a0*/  STSM.16.M88.4 [R17+0x2eb00], R28 ;  /* 0x02eb001c11007844 */ /* 0x000fe20000000200 */
[----:B------:R-:W-:-:S03]  /*100b0*/  FADD.FTZ R15, R41, R84 ;  /* 0x00000054290f7221 */ /* 0x000fc60000010000 */
[----:B------:R1:W-:Y:S01]  /*100c0*/  STSM.16.M88.4 [R17+0x30300], R32 ;  /* 0x0303002011007844 */ /* 0x0003e20000000200 */
[----:B------:R-:W-:Y:S01]  /*100d0*/  VIMNMX R0, RZ, R0, !PT ;  /* 0x00000000ff007248 */ /* 0x000fe20007fe0100 */
[----:B------:R2:W-:Y:S06]  /*100e0*/  MEMBAR.ALL.CTA ;  /* 0x0000000000007992 */ /* 0x0005ec0000008000 */
[----:B--2---:R-:W2:Y:S01]  /*100f0*/  FENCE.VIEW.ASYNC.S ;  /* 0x00000000000073c6 */ /* 0x004ea20000000000 */
[----:B0-----:R-:W-:-:S05]  /*10100*/  FADD.FTZ R24, R50, R43 ;  /* 0x0000002b32187221 */ /* 0x001fca0000010000 */
[----:B------:R0:W-:Y:S04]  /*10110*/  STL [R1+0x18], R24 ;  /* 0x0000181801007387 */ /* 0x0001e80000100800 */
[----:B------:R3:W-:Y:S04]  /*10120*/  STL [R1+0x2c], R15 ;  /* 0x00002c0f01007387 */ /* 0x0007e80000100800 */
[----:B------:R3:W-:Y:S04]  /*10130*/  STL [R1+0x20], R14 ;  /* 0x0000200e01007387 */ /* 0x0007e80000100800 */
[----:B------:R3:W-:Y:S01]  /*10140*/  STL [R1+0x24], R0 ;  /* 0x0000240001007387 */ /* 0x0007e20000100800 */
[----:B------:R-:W-:Y:S01]  /*10150*/  ISETP.GE.AND P2, PT, R14, R0, PT ;  /* 0x000000000e00720c */ /* 0x000fe20003f46270 */
        /* <DEDUP_REMOVED lines=36> */
[----:B-1----:R-:W-:-:S02]  /*103a0*/  IMAD.MOV.U32 R35, RZ, RZ, R71 ;  /* 0x000000ffff237224 */ /* 0x002fc400078e0047 */
        /* <DEDUP_REMOVED lines=10> */
[----:B0-----:R-:W-:Y:S01]  /*10450*/  IMAD.MOV.U32 R24, RZ, RZ, R71 ;  /* 0x000000ffff187224 */ /* 0x001fe200078e0047 */
[----:B--2---:R-:W-:Y:S01]  /*10460*/  NOP ;  /* 0x0000000000007918 */ /* 0x004fe20000000000 */
[----:B---3--:R-:W-:Y:S05]  /*10470*/  @!P2 BRA `(.L_x_10225) ;  /* 0x0000005c0048a947 */ /* 0x008fea0003800000 */
[----:B------:R0:W-:Y:S01]  /*10480*/  STL [R1+0x1c], R74 ;  /* 0x00001c4a01007387 */ /* 0x0001e20000100800 */
[----:B------:R-:W-:-:S03]  /*10490*/  IMAD.MOV.U32 R0, RZ, RZ, R20 ;  /* 0x000000ffff007224 */ /* 0x000fc600078e0014 */
[----:B------:R0:W5:Y:S01]  /*104a0*/  LDL.LU R145, [R1+0x28] ;  /* 0x0000280001917983 */ /* 0x0001620000300800 */
        /* <DEDUP_REMOVED lines=24> */
[----:B0-----:R-:W-:-:S07]  /*10630*/  CS2R R24, SRZ ;  /* 0x0000000000187805 */ /* 0x001fce000001ff00 */
.L_x_10235:
        /* <DEDUP_REMOVED lines=12> */
.L_x_10227:
[----:B------:R-:W-:Y:S01]  /*10700*/  IMAD R20, R22, 0x8, R16 ;  /* 0x0000000816147824 */ /* 0x000fe200078e0210 */
[----:B0-----:R-:W-:-:S04]  /*10710*/  SHF.L.U32 R21, R21, 0x1f, RZ ;  /* 0x0000001f15157819 */ /* 0x001fc800000006ff */
[----:B------:R0:W1:Y:S01]  /*10720*/  SYNCS.PHASECHK.TRANS64.TRYWAIT P3, [R20+URZ+0x31c30], R21 ;  /* 0x031c3015140075a7 */ /* 0x000062000806017f */
[----:B------:R-:W-:Y:S05]  /*10730*/  @!P0 BRA `(.L_x_10228) ;  /* 0x0000000000048947 */ /* 0x000fea0003800000 */
[----:B------:R-:W-:Y:S01]  /*10740*/  BPT.TRAP 0x1 ;  /* 0x000000040000795c */ /* 0x000fe20000300000 */
.L_x_10228:
[----:B------:R-:W-:Y:S04]  /*10750*/  BSSY B0, `(.L_x_10226) ;  /* 0x0000004000007945 */ /* 0x000fe80003800000 */
[----:B-1----:R-:W-:Y:S05]  /*10760*/  @P3 BRA `(.L_x_10229) ;  /* 0x0000000000083947 */ /* 0x002fea0003800000 */
[----:B------:R-:W1:Y:S02]  /*10770*/  SYNCS.PHASECHK.TRANS64.TRYWAIT P3, [R20+URZ+0x31c30], R21 ;  /* 0x031c3015140075a7 */ /* 0x000e64000806017f */
[----:B-1----:R-:W-:Y:S05]  /*10780*/  @!P3 BRA `(.L_x_10230) ;  /* 0x0000013400bcb947 */ /* 0x002fea0003800000 */
.L_x_10229:
[----:B------:R-:W-:Y:S05]  /*10790*/  BSYNC B0 ;  /* 0x0000000000007941 */ /* 0x000fea0003800000 */
.L_x_10226:
[----:B01----:R-:W2:Y:S01]  /*107a0*/  LDL R20, [R1+0x50] ;  /* 0x0000500001147983 */ /* 0x003ea20000100800 */
[----:B------:R-:W-:Y:S05]  /*107b0*/  WARPSYNC.ALL ;  /* 0x0000000000007948 */ /* 0x000fea0003800000 */
[----:B------:R-:W0:Y:S01]  /*107c0*/  S2R R72, SR_TID.X ;  /* 0x0000000000487919 */ /* 0x000e220000002100 */
[----:B------:R-:W-:Y:S01]  /*107d0*/  IMAD.MOV.U32 R21, RZ, RZ, -0x7fffffe0 ;  /* 0x80000020ff157424 */ /* 0x000fe200078e00ff */
[C---:B------:R-:W-:Y:S01]  /*107e0*/  R2UR UR44, R2.reuse ;  /* 0x00000000022c72ca */ /* 0x040fe200000e0000 */
[----:B------:R-:W-:Y:S01]  /*107f0*/  IMAD.MOV.U32 R73, RZ, RZ, -0x7fffffe0 ;  /* 0x80000020ff497424 */ /* 0x000fe200078e00ff */
[----:B------:R-:W-:Y:S01]  /*10800*/  R2UR UR45, R3 ;  /* 0x00000000032d72ca */ /* 0x000fe200000e0000 */
[----:B------:R-:W-:Y:S01]  /*10810*/  IMAD.MOV.U32 R77, RZ, RZ, -0x7fffffe0 ;  /* 0x80000020ff4d7424 */ /* 0x000fe200078e00ff */
[----:B------:R-:W-:Y:S01]  /*10820*/  R2UR UR47, R21 ;  /* 0x00000000152f72ca */ /* 0x000fe200000e0000 */
[----:B------:R-:W-:Y:S01]  /*10830*/  IMAD.MOV.U32 R75, RZ, RZ, -0x7fffffe0 ;  /* 0x80000020ff4b7424 */ /* 0x000fe200078e00ff */
[----:B------:R-:W-:Y:S01]  /*10840*/  R2UR UR51, R73 ;  /* 0x00000000493372ca */ /* 0x000fe200000e0000 */
[----:B------:R-:W-:Y:S01]  /*10850*/  IMAD.MOV.U32 R79, RZ, RZ, -0x7fffffe0 ;  /* 0x80000020ff4f7424 */ /* 0x000fe200078e00ff */
[C---:B------:R-:W-:Y:S01]  /*10860*/  R2UR UR48, R2.reuse ;  /* 0x00000000023072ca */ /* 0x040fe200000e0000 */
[----:B------:R-:W-:Y:S01]  /*10870*/  STL [R1+0xbc], R24 ;  /* 0x0000bc1801007387 */ /* 0x000fe20000100800 */
[----:B------:R-:W-:Y:S01]  /*10880*/  R2UR UR49, R3 ;  /* 0x00000000033172ca */ /* 0x000fe200000e0000 */
[----:B------:R-:W-:Y:S01]  /*10890*/  IMAD.MOV.U32 R147, RZ, RZ, -0x7fffffe0 ;  /* 0x80000020ff937424 */ /* 0x000fe200078e00ff */
[----:B------:R-:W-:Y:S01]  /*108a0*/  R2UR UR55, R77 ;  /* 0x000000004d3772ca */ /* 0x000fe200000e0000 */
[----:B------:R-:W-:Y:S01]  /*108b0*/  STL [R1+0xb8], R23 ;  /* 0x0000b81701007387 */ /* 0x000fe20000100800 */
[----:B------:R-:W-:-:S02]  /*108c0*/  R2UR UR52, R2 ;  /* 0x00000000023472ca */ /* 0x000fc400000e0000 */
[----:B------:R-:W-:Y:S01]  /*108d0*/  R2UR UR53, R3 ;  /* 0x00000000033572ca */ /* 0x000fe200000e0000 */
[----:B------:R1:W-:Y:S01]  /*108e0*/  STL [R1+0xb4], R19 ;  /* 0x0000b41301007387 */ /* 0x0003e20000100800 */
[----:B------:R-:W-:Y:S02]  /*108f0*/  R2UR UR15, R75 ;  /* 0x000000004b0f72ca */ /* 0x000fe400000e0000 */
[----:B------:R-:W-:Y:S01]  /*10900*/  R2UR UR12, R2 ;  /* 0x00000000020c72ca */ /* 0x000fe200000e0000 */
[----:B------:R-:W-:Y:S01]  /*10910*/  STL [R1+0xb0], R18 ;  /* 0x0000b01201007387 */ /* 0x000fe20000100800 */
[----:B------:R-:W-:Y:S02]  /*10920*/  R2UR UR13, R3 ;  /* 0x00000000030d72ca */ /* 0x000fe400000e0000 */
[C---:B------:R-:W-:Y:S01]  /*10930*/  R2UR UR5, R77.reuse ;  /* 0x000000004d0572ca */ /* 0x040fe200000e0000 */
[----:B------:R3:W-:Y:S01]  /*10940*/  STL [R1+0xac], R17 ;  /* 0x0000ac1101007387 */ /* 0x0007e20000100800 */
[----:B------:R-:W-:-:S02]  /*10950*/  R2UR UR19, R77 ;  /* 0x000000004d1372ca */ /* 0x000fc400000e0000 */
[C---:B------:R-:W-:Y:S01]  /*10960*/  R2UR UR35, R77.reuse ;  /* 0x000000004d2372ca */ /* 0x040fe200000e0000 */
[----:B------:R4:W-:Y:S01]  /*10970*/  STL [R1+0xa8], R16 ;  /* 0x0000a81001007387 */ /* 0x0009e20000100800 */
[----:B0-----:R-:W-:Y:S02]  /*10980*/  SHF.R.U32.HI R72, RZ, 0x7, R72 ;  /* 0x00000007ff487819 */ /* 0x001fe40000011648 */
[C---:B------:R-:W-:Y:S01]  /*10990*/  R2UR UR33, R77.reuse ;  /* 0x000000004d2172ca */ /* 0x040fe200000e0000 */
[----:B------:R0:W-:Y:S01]  /*109a0*/  STL [R1+0xa4], R15 ;  /* 0x0000a40f01007387 */ /* 0x0001e20000100800 */
[----:B------:R-:W-:Y:S01]  /*109b0*/  R2UR UR57, R77 ;  /* 0x000000004d3972ca */ /* 0x000fe200000e0000 */
[----:B------:R-:W-:Y:S01]  /*109c0*/  VIADD R78, R72, 0x8 ;  /* 0x00000008484e7836 */ /* 0x000fe20000000000 */
[C---:B------:R-:W-:Y:S01]  /*109d0*/  R2UR UR11, R75.reuse ;  /* 0x000000004b0b72ca */ /* 0x040fe200000e0000 */
[----:B------:R-:W-:Y:S01]  /*109e0*/  IMAD.MOV.U32 R77, RZ, RZ, -0x7fffffe0 ;  /* 0x80000020ff4d7424 */ /* 0x000fe200078e00ff */
[C---:B------:R-:W-:Y:S01]  /*109f0*/  R2UR UR27, R75.reuse ;  /* 0x000000004b1b72ca */ /* 0x040fe200000e0000 */
[----:B------:R0:W-:Y:S01]  /*10a00*/  STL [R1+0xa0], R14 ;  /* 0x0000a00e01007387 */ /* 0x0001e20000100800 */
[----:B------:R-:W-:-:S02]  /*10a10*/  R2UR UR39, R75 ;  /* 0x000000004b2772ca */ /* 0x000fc400000e0000 */
[----:B------:R-:W-:Y:S01]  /*10a20*/  R2UR UR29, R75 ;  /* 0x000000004b1d72ca */ /* 0x000fe200000e0000 */
[----:B------:R3:W-:Y:S01]  /*10a30*/  BAR.SYNC.DEFER_BLOCKING R78, 0x100 ;  /* 0x0004004e0000751d */ /* 0x0007e20000010000 */
[----:B------:R-:W-:Y:S01]  /*10a40*/  IMAD.U32 R75, RZ, RZ, UR5 ;  /* 0x00000005ff4b7e24 */ /* 0x000fe2000f8e00ff */
[C---:B------:R-:W-:Y:S02]  /*10a50*/  R2UR UR5, R73.reuse ;  /* 0x00000000490572ca */ /* 0x040fe400000e0000 */
[C---:B------:R-:W-:Y:S02]  /*10a60*/  R2UR UR7, R73.reuse ;  /* 0x00000000490772ca */ /* 0x040fe400000e0000 */
[C---:B------:R-:W-:Y:S02]  /*10a70*/  R2UR UR23, R73.reuse ;  /* 0x00000000491772ca */ /* 0x040fe400000e0000 */
[C---:B------:R-:W-:Y:S01]  /*10a80*/  R2UR UR31, R73.reuse ;  /* 0x00000000491f72ca */ /* 0x040fe200000e0000 */
[----:B------:R0:W-:Y:S01]  /*10a90*/  STL [R1+0x9c], R0 ;  /* 0x00009c0001007387 */ /* 0x0001e20000100800 */
[----:B------:R-:W-:-:S02]  /*10aa0*/  R2UR UR25, R73 ;  /* 0x00000000491972ca */ /* 0x000fc400000e0000 */
[C---:B------:R-:W-:Y:S02]  /*10ab0*/  R2UR UR21, R73.reuse ;  /* 0x00000000491572ca */ /* 0x040fe400000e0000 */
[----:B------:R-:W-:Y:S02]  /*10ac0*/  R2UR UR41, R73 ;  /* 0x00000000492972ca */ /* 0x000fe400000e0000 */
[----:B------:R-:W-:Y:S02]  /*10ad0*/  R2UR UR9, R79 ;  /* 0x000000004f0972ca */ /* 0x000fe400000e0000 */
[----:B------:R-:W-:Y:S02]  /*10ae0*/  R2UR UR16, R2 ;  /* 0x00000000021072ca */ /* 0x000fe400000e0000 */
[----:B------:R-:W-:Y:S02]  /*10af0*/  R2UR UR17, R3 ;  /* 0x00000000031172ca */ /* 0x000fe400000e0000 */
[C---:B------:R-:W-:Y:S01]  /*10b00*/  R2UR UR37, R79.reuse ;  /* 0x000000004f2572ca */ /* 0x040fe200000e0000 */
[----:B------:R-:W-:Y:S01]  /*10b10*/  WARPGROUP.ARRIVE ;  /* 0x00000000000079c5 */ /* 0x000fe20000000000 */
[----:B------:R-:W-:-:S13]  /*10b20*/  R2UR UR43, R79 ;  /* 0x000000004f2b72ca */ /* 0x000fda00000e0000 */
[----:B-1----:R-:W-:Y:S01]  /*10b30*/  MOV R19, UR43 ;  /* 0x0000002b00137c02 */ /* 0x002fe20008000f00 */
[----:B------:R-:W-:Y:S01]  /*10b40*/  UMOV UR43, UR33 ;  /* 0x00000021002b7c82 */ /* 0x000fe20008000000 */
        /* <DEDUP_REMOVED lines=15> */
[----:B------:R-:W-:Y:S01]  /*10c40*/  HGMMA.64x16x16.F32.BF16 R136, gdesc[UR44], RZ, !UPT, gsb0 ;  /* 0x002000002c8879f0 */ /* 0x000fe2000c0018ff */
        /* <DEDUP_REMOVED lines=20> */
[----:B---3--:R-:W-:Y:S01]  /*10d90*/  VIADD R78, R20, 0x1c2 ;  /* 0x000001c2144e7836 */ /* 0x008fe20000000000 */
[----:B------:R-:W-:Y:S01]  /*10da0*/  R2UR UR20, R72 ;  /* 0x00000000481472ca */ /* 0x000fe200000e0000 */
[----:B------:R-:W-:Y:S01]  /*10db0*/  VIADD R72, R20, 0x202 ;  /* 0x0000020214487836 */ /* 0x000fe20000000000 */
[----:B------:R-:W-:Y:S01]  /*10dc0*/  R2UR UR56, R76 ;  /* 0x000000004c3872ca */ /* 0x000fe200000e0000 */
[----:B------:R-:W-:Y:S01]  /*10dd0*/  VIADD R76, R20, 0x3c0 ;  /* 0x000003c0144c7836 */ /* 0x000fe20000000000 */
[----:B------:R-:W-:Y:S01]  /*10de0*/  R2UR UR47, R73 ;  /* 0x00000000492f72ca */ /* 0x000fe200000e0000 */
[----:B------:R-:W-:Y:S01]  /*10df0*/  IMAD.U32 R74, RZ, RZ, UR4 ;  /* 0x00000004ff4a7e24 */ /* 0x000fe2000f8e00ff */
[----:B------:R-:W-:Y:S01]  /*10e00*/  R2UR UR4, R72 ;  /* 0x00000000480472ca */ /* 0x000fe200000e0000 */
[----:B------:R-:W-:Y:S01]  /*10e10*/  VIADD R72, R20, 0x2c0 ;  /* 0x000002c014487836 */ /* 0x000fe20000000000 */
[----:B------:R-:W-:Y:S01]  /*10e20*/  R2UR UR8, R78 ;  /* 0x000000004e0872ca */ /* 0x000fe200000e0000 */
[----:B------:R-:W-:-:S02]  /*10e30*/  IMAD.MOV.U32 R73, RZ, RZ, -0x7fffffe0 ;  /* 0x80000020ff497424 */ /* 0x000fc400078e00ff */
[----:B------:R-:W-:Y:S01]  /*10e40*/  VIADD R78, R20, 0x280 ;  /* 0x00000280144e7836 */ /* 0x000fe20000000000 */
[----:B------:R-:W-:Y:S01]  /*10e50*/  R2UR UR40, R72 ;  /* 0x00000000482872ca */ /* 0x000fe200000e0000 */
[C---:B------:R-:W-:Y:S02]  /*10e60*/  VIADD R72, R20.reuse, 0x380 ;  /* 0x0000038014487836 */ /* 0x040fe40000000000 */
[----:B------:R-:W-:Y:S01]  /*10e70*/  VIADD R146, R20, 0x382 ;  /* 0x0000038214927836 */ /* 0x000fe20000000000 */
[----:B------:R-:W-:Y:S01]  /*10e80*/  R2UR UR36, R78 ;  /* 0x000000004e2472ca */ /* 0x000fe200000e0000 */
[----:B------:R-:W-:Y:S01]  /*10e90*/  VIADD R78, R20, 0x340 ;  /* 0x00000340144e7836 */ /* 0x000fe20000000000 */
[----:B------:R-:W-:Y:S01]  /*10ea0*/  R2UR UR46, R72 ;  /* 0x00000000482e72ca */ /* 0x000fe200000e0000 */
[----:B------:R-:W-:Y:S01]  /*10eb0*/  VIADD R72, R20, 0x400 ;  /* 0x0000040014487836 */ /* 0x000fe20000000000 */
[----:B------:R-:W-:Y:S01]  /*10ec0*/  MOV R17, UR47 ;  /* 0x0000002f00117c02 */ /* 0x000fe20008000f00 */
[----:B------:R-:W-:Y:S01]  /*10ed0*/  UMOV UR47, UR37 ;  /* 0x00000025002f7c82 */ /* 0x000fe20008000000 */
[----:B------:R-:W-:-:S02]  /*10ee0*/  R2UR UR42, R78 ;  /* 0x000000004e2a72ca */ /* 0x000fc400000e0000 */
[----:B------:R-:W-:Y:S01]  /*10ef0*/  R2UR UR37, R13 ;  /* 0x000000000d2572ca */ /* 0x000fe200000e0000 */
[----:B------:R-:W-:Y:S02]  /*10f00*/  WARPGROUP.DEPBAR.LE gsb0, 0x0 ;  /* 0x00008000000079c5 */ /* 0x000fe40000010000 */
[----:B------:R-:W-:-:S04]  /*10f10*/  WARPGROUP.ARRIVE ;  /* 0x00000000000079c5 */ /* 0x000fc80000000000 */
[----:B----4-:R-:W-:Y:S01]  /*10f20*/  MOV R16, UR46 ;  /* 0x0000002e00107c02 */ /* 0x010fe20008000f00 */
[----:B------:R-:W-:-:S03]  /*10f30*/  UMOV UR46, UR36 ;  /* 0x00000024002e7c82 */ /* 0x000fc60008000000 */
[----:B------:R-:W-:Y:S01]  /*10f40*/  MOV R18, UR42 ;  /* 0x0000002a00127c02 */ /* 0x000fe20008000f00 */
[----:B------:R-:W-:Y:S01]  /*10f50*/  UMOV UR42, UR32 ;  /* 0x00000020002a7c82 */ /* 0x000fe20008000000 */
[----:B------:R-:W-:Y:S01]  /*10f60*/  R2UR UR32, R12 ;  /* 0x000000000c2072ca */ /* 0x000fe200000e0000 */
[----:B------:R-:W-:Y:S01]  /*10f70*/  HGMMA.64x16x16.F32.BF16 R128, gdesc[UR48], RZ, !UPT, gsb0 ;  /* 0x00200000308079f0 */ /* 0x000fe2000c0018ff */
[----:B------:R-:W-:Y:S01]  /*10f80*/  R2UR UR50, R76 ;  /* 0x000000004c3272ca */ /* 0x000fe200000e0000 */
[----:B------:R-:W-:Y:S01]  /*10f90*/  VIADD R76, R20, 0x440 ;  /* 0x00000440144c7836 */ /* 0x000fe20000000000 */
[----:B------:R-:W-:Y:S01]  /*10fa0*/  R2UR UR51, R77 ;  /* 0x000000004d3372ca */ /* 0x000fe200000e0000 */
[----:B------:R-:W-:Y:S01]  /*10fb0*/  IMAD.MOV.U32 R77, RZ, RZ, -0x7fffffe0 ;  /* 0x80000020ff4d7424 */ /* 0x000fe200078e00ff */
[----:B------:R-:W-:Y:S02]  /*10fc0*/  R2UR UR36, R12 ;  /* 0x000000000c2472ca */ /* 0x000fe400000e0000 */
[----:B------:R-:W-:Y:S01]  /*10fd0*/  R2UR UR58, R76 ;  /* 0x000000004c3a72ca */ /* 0x000fe200000e0000 */
[----:B------:R-:W-:Y:S01]  /*10fe0*/  VIADD R76, R20, 0x282 ;  /* 0x00000282144c7836 */ /* 0x000fe20000000000 */
[----:B------:R-:W-:Y:S01]  /*10ff0*/  R2UR UR59, R77 ;  /* 0x000000004d3b72ca */ /* 0x000fe200000e0000 */
[----:B------:R-:W-:Y:S01]  /*11000*/  IMAD.MOV.U32 R77, RZ, RZ, -0x7fffffe0 ;  /* 0x80000020ff4d7424 */ /* 0x000fe200078e00ff */
[----:B------:R-:W-:-:S02]  /*11010*/  R2UR UR48, R12 ;  /* 0x000000000c3072ca */ /* 0x000fc400000e0000 */
[----:B------:R-:W-:Y:S02]  /*11020*/  R2UR UR49, R13 ;  /* 0x000000000d3172ca */ /* 0x000fe400000e0000 */
[----:B------:R-:W-:Y:S01]  /*11030*/  MOV R151, UR50 ;  /* 0x0000003200977c02 */ /* 0x000fe20008000f00 */
[----:B------:R-:W-:Y:S01]  /*11040*/  UMOV UR50, UR4 ;  /* 0x0000000400327c82 */ /* 0x000fe20008000000 */
[----:B------:R-:W-:Y:S01]  /*11050*/  MOV R152, UR51 ;  /* 0x0000003300987c02 */ /* 0x000fe20008000f00 */
[----:B------:R-:W-:Y:S01]  /*11060*/  UMOV UR51, UR5 ;  /* 0x0000000500337c82 */ /* 0x000fe20008000000 */
[----:B------:R-:W-:Y:S02]  /*11070*/  R2UR UR4, R2 ;  /* 0x00000000020472ca */ /* 0x000fe400000e0000 */
[----:B------:R-:W-:Y:S02]  /*11080*/  R2UR UR5, R3 ;  /* 0x00000000030572ca */ /* 0x000fe400000e0000 */
[----:B------:R-:W-:Y:S01]  /*11090*/  MOV R21, UR51 ;  /* 0x0000003300157c02 */ /* 0x000fe20008000f00 */
[----:B------:R-:W-:Y:S01]  /*110a0*/  UMOV UR51, UR29 ;  /* 0x0000001d00337c82 */ /* 0x000fe20008000000 */
[----:B------:R-:W-:Y:S01]  /*110b0*/  MOV R148, UR50 ;  /* 0x0000003200947c02 */ /* 0x000fe20008000f00 */
[----:B------:R-:W-:Y:S01]  /*110c0*/  UMOV UR50, UR28 ;  /* 0x0000001c00327c82 */ /* 0x000fe20008000000 */
[----:B------:R-:W-:-:S02]  /*110d0*/  R2UR UR28, R12 ;  /* 0x000000000c1c72ca */ /* 0x000fc400000e0000 */
[----:B------:R-:W-:Y:S02]  /*110e0*/  R2UR UR29, R13 ;  /* 0x000000000d1d72ca */ /* 0x000fe400000e0000 */
[----:B0-----:R-:W-:Y:S01]  /*110f0*/  MOV R15, UR59 ;  /* 0x0000003b000f7c02 */ /* 0x001fe20008000f00 */
[----:B------:R-:W-:Y:S01]  /*11100*/  UMOV UR59, UR41 ;  /* 0x00000029003b7c82 */ /* 0x000fe20008000000 */
[----:B------:R-:W-:Y:S01]  /*11110*/  MOV R14, UR58 ;  /* 0x0000003a000e7c02 */ /* 0x000fe20008000f00 */
[----:B------:R-:W-:Y:S01]  /*11120*/  UMOV UR58, UR40 ;  /* 0x00000028003a7c82 */ /* 0x000fe20008000000 */
        /* <DEDUP_REMOVED lines=23> */
[----:B------:R-:W-:Y:S03]  /*112a0*/  HGMMA.64x16x16.F32.BF16 R112, gdesc[UR12], RZ, !UPT, gsb0 ;  /* 0x002000000c7079f0 */ /* 0x000fe6000c0018ff */
        /* <DEDUP_REMOVED lines=12> */
[----:B------:R-:W-:-:S03]  /*11370*/  R2UR UR5, R13 ;  /* 0x000000000d0572ca */ /* 0x000fc600000e0000 */
        /* <DEDUP_REMOVED lines=9> */
[----:B------:R-:W-:Y:S02]  /*11410*/  R2UR UR10, R76 ;  /* 0x000000004c0a72ca */ /* 0x000fe400000e0000 */
[----:B------:R-:W-:Y:S02]  /*11420*/  R2UR UR11, R77 ;  /* 0x000000004d0b72ca */ /* 0x000fe400000e0000 */
[----:B------:R-:W-:Y:S02]  /*11430*/  R2UR UR8, R12 ;  /* 0x000000000c0872ca */ /* 0x000fe400000e0000 */
[----:B------:R-:W-:-:S07]  /*11440*/  R2UR UR9, R13 ;  /* 0x000000000d0972ca */ /* 0x000fce00000e0000 */
[----:B------:R-:W-:Y:S02]  /*11450*/  MOV R156, UR10 ;  /* 0x0000000a009c7c02 */ /* 0x000fe40008000f00 */
[----:B------:R-:W-:Y:S02]  /*11460*/  MOV R24, UR11 ;  /* 0x0000000b00187c02 */ /* 0x000fe40008000f00 */
[----:B------:R-:W-:Y:S01]  /*11470*/  R2UR UR10, R74 ;  /* 0x000000004a0a72ca */ /* 0x000fe200000e0000 */
[----:B------:R-:W-:Y:S01]  /*11480*/  VIADD R74, R20, 0x302 ;  /* 0x00000302144a7836 */ /* 0x000fe20000000000 */
[----:B------:R-:W-:Y:S01]  /*11490*/  R2UR UR11, R75 ;  /* 0x000000004b0b72ca */ /* 0x000fe200000e0000 */
[----:B------:R-:W-:Y:S01]  /*114a0*/  IMAD.MOV.U32 R75, RZ, RZ, -0x7fffffe0 ;  /* 0x80000020ff4b7424 */ /* 0x000fe200078e00ff */
[----:B------:R-:W-:Y:S02]  /*114b0*/  WARPGROUP.DEPBAR.LE gsb0, 0x0 ;  /* 0x00008000000079c5 */ /* 0x000fe40000010000 */
[----:B------:R-:W-:-:S06]  /*114c0*/  WARPGROUP.ARRIVE ;  /* 0x00000000000079c5 */ /* 0x000fcc0000000000 */
[----:B------:R-:W-:Y:S01]  /*114d0*/  HGMMA.64x16x16.F32.BF16 R88, gdesc[UR16], RZ, !UPT, gsb0 ;  /* 0x00200000105879f0 */ /* 0x000fe2000c0018ff */
[----:B------:R-:W-:Y:S02]  /*114e0*/  R2UR UR18, R74 ;  /* 0x000000004a1272ca */ /* 0x000fe400000e0000 */
[----:B------:R-:W-:Y:S01]  /*114f0*/  R2UR UR19, R75 ;  /* 0x000000004b1372ca */ /* 0x000fe200000e0000 */
        /* <DEDUP_REMOVED lines=8> */
[C---:B------:R-:W-:Y:S02]  /*11580*/  R2UR UR40, R8.reuse ;  /* 0x00000000082872ca */ /* 0x040fe400000e0000 */
[C---:B------:R-:W-:Y:S02]  /*11590*/  R2UR UR41, R9.reuse ;  /* 0x00000000092972ca */ /* 0x040fe400000e0000 */
[----:B------:R-:W-:Y:S02]  /*115a0*/  R2UR UR44, R8 ;  /* 0x00000000082c72ca */ /* 0x000fe400000e0000 */
[----:B------:R-:W-:Y:S02]  /*115b0*/  R2UR UR45, R9 ;  /* 0x00000000092d72ca */ /* 0x000fe400000e0000 */
[----:B------:R-:W-:Y:S01]  /*115c0*/  R2UR UR26, R146 ;  /* 0x00000000921a72ca */ /* 0x000fe200000e0000 */
[----:B------:R-:W-:Y:S01]  /*115d0*/  VIADD R146, R20, 0x3c2 ;  /* 0x000003c214927836 */ /* 0x000fe20000000000 */
[----:B------:R-:W-:Y:S01]  /*115e0*/  R2UR UR27, R147 ;  /* 0x00000000931b72ca */ /* 0x000fe200000e0000 */
[----:B------:R-:W-:-:S10]  /*115f0*/  IMAD.MOV.U32 R147, RZ, RZ, -0x7fffffe0 ;  /* 0x80000020ff937424 */ /* 0x000fd400078e00ff */
[----:B------:R-:W-:Y:S01]  /*11600*/  MOV R157, UR26 ;  /* 0x0000001a009d7c02 */ /* 0x000fe20008000f00 */
[----:B------:R-:W-:Y:S01]  /*11610*/  UMOV UR26, UR56 ;  /* 0x00000038001a7c82 */ /* 0x000fe20008000000 */
[----:B------:R-:W-:Y:S01]  /*11620*/  MOV R0, UR27 ;  /* 0x0000001b00007c02 */ /* 0x000fe20008000f00 */
[----:B------:R-:W-:Y:S01]  /*11630*/  UMOV UR27, UR57 ;  /* 0x00000039001b7c82 */ /* 0x000fe20008000000 */
[----:B------:R-:W-:Y:S02]  /*11640*/  WARPGROUP.DEPBAR.LE gsb0, 0x0 ;  /* 0x00008000000079c5 */ /* 0x000fe40000010000 */
[----:B------:R-:W-:-:S06]  /*11650*/  WARPGROUP.ARRIVE ;  /* 0x00000000000079c5 */ /* 0x000fcc0000000000 */
[----:B------:R-:W-:Y:S01]  /*11660*/  HGMMA.64x16x16.F32.BF16 R136, gdesc[UR28], R136, gsb0 ;  /* 0x002000001c8879f0 */ /* 0x000fe20008001888 */
[C---:B------:R-:W-:Y:S02]  /*11670*/  R2UR UR56, R8.reuse ;  /* 0x00000000083872ca */ /* 0x040fe400000e0000 */
[C---:B------:R-:W-:Y:S02]  /*11680*/  R2UR UR57, R9.reuse ;  /* 0x00000000093972ca */ /* 0x040fe400000e0000 */
        /* <DEDUP_REMOVED lines=9> */
[----:B------:R-:W-:Y:S01]  /*11720*/  R2UR UR34, R146 ;  /* 0x00000000922272ca */ /* 0x000fe200000e0000 */
[----:B------:R-:W-:Y:S01]  /*11730*/  VIADD R146, R20, 0x442 ;  /* 0x0000044214927836 */ /* 0x000fe20000000000 */
[----:B------:R-:W-:Y:S01]  /*11740*/  R2UR UR35, R147 ;  /* 0x00000000932372ca */ /* 0x000fe200000e0000 */
[----:B------:R-:W-:Y:S01]  /*11750*/  IMAD.MOV.U32 R147, RZ, RZ, -0x7fffffe0 ;  /* 0x80000020ff937424 */ /* 0x000fe200078e00ff */
[----:B------:R-:W-:Y:S02]  /*11760*/  WARPGROUP.DEPBAR.LE gsb0, 0x0 ;  /* 0x00008000000079c5 */ /* 0x000fe40000010000 */
[----:B------:R-:W-:-:S06]  /*11770*/  WARPGROUP.ARRIVE ;  /* 0x00000000000079c5 */ /* 0x000fcc0000000000 */
[----:B------:R-:W-:Y:S01]  /*11780*/  HGMMA.64x16x16.F32.BF16 R120, gdesc[UR36], R120, gsb0 ;  /* 0x00200000247879f0 */ /* 0x000fe20008001878 */
[----:B------:R-:W-:Y:S01]  /*11790*/  R2UR UR38, R146 ;  /* 0x00000000922672ca */ /* 0x000fe200000e0000 */
[----:B------:R-:W-:Y:S01]  /*117a0*/  VIADD R146, R20, 0x480 ;  /* 0x0000048014927836 */ /* 0x000fe20000000000 */
        /* <DEDUP_REMOVED lines=18> */
[----:B------:R-:W-:Y:S01]  /*118d0*/  IMAD.MOV.U32 R147, RZ, RZ, -0x7fffffe0 ;  /* 0x80000020ff937424 */ /* 0x000fe200078e00ff */
[----:B------:R-:W-:Y:S02]  /*118e0*/  R2UR UR16, R146 ;  /* 0x00000000921072ca */ /* 0x000fe400000e0000 */
[----:B------:R-:W-:Y:S01]  /*118f0*/  R2UR UR11, R24 ;  /* 0x00000000180b72ca */ /* 0x000fe200000e0000 */
[----:B------:R-:W-:Y:S02]  /*11900*/  WARPGROUP.DEPBAR.LE gsb0, 0x0 ;  /* 0x00008000000079c5 */ /* 0x000fe40000010000 */
[----:B------:R-:W-:Y:S01]  /*11910*/  WARPGROUP.ARRIVE ;  /* 0x00000000000079c5 */ /* 0x000fe20000000000 */
[----:B------:R-:W-:Y:S01]  /*11920*/  R2UR UR17, R147 ;  /* 0x00000000931172ca */ /* 0x000fe200000e0000 */
[----:B------:R-:W-:Y:S01]  /*11930*/  VIADD R146, R20, 0x4c0 ;  /* 0x000004c014927836 */ /* 0x000fe20000000000 */
[----:B------:R-:W-:Y:S01]  /*11940*/  R2UR UR10, R156 ;  /* 0x000000009c0a72ca */ /* 0x000fe200000e0000 */
[----:B------:R0:W5:Y:S02]  /*11950*/  LDL.LU R24, [R1+0xbc] ;  /* 0x0000bc0001187983 */ /* 0x0001640000300800 */
[----:B------:R-:W-:Y:S01]  /*11960*/  HGMMA.64x16x16.F32.BF16 R88, gdesc[UR4], R88, gsb0 ;  /* 0x00200000045879f0 */ /* 0x000fe20008001858 */
[----:B------:R-:W-:Y:S01]  /*11970*/  IMAD.MOV.U32 R147, RZ, RZ, -0x7fffffe0 ;  /* 0x80000020ff937424 */ /* 0x000fe200078e00ff */
[----:B------:R-:W-:-:S02]  /*11980*/  R2UR UR12, R146 ;  /* 0x00000000920c72ca */ /* 0x000fc400000e0000 */
[----:B------:R-:W-:Y:S01]  /*11990*/  R2UR UR7, R23 ;  /* 0x00000000170772ca */ /* 0x000fe200000e0000 */
[----:B------:R-:W-:Y:S02]  /*119a0*/  WARPGROUP.DEPBAR.LE gsb0, 0x0 ;  /* 0x00008000000079c5 */ /* 0x000fe40000010000 */
[----:B------:R-:W-:Y:S01]  /*119b0*/  WARPGROUP.ARRIVE ;  /* 0x00000000000079c5 */ /* 0x000fe20000000000 */
[----:B------:R-:W-:Y:S01]  /*119c0*/  R2UR UR13, R147 ;  /* 0x00000000930d72ca */ /* 0x000fe200000e0000 */
[----:B------:R-:W-:Y:S01]  /*119d0*/  VIADD R146, R20, 0x500 ;  /* 0x0000050014927836 */ /* 0x000fe20000000000 */
[----:B------:R-:W-:Y:S01]  /*119e0*/  R2UR UR6, R155 ;  /* 0x000000009b0672ca */ /* 0x000fe200000e0000 */
[----:B------:R0:W5:Y:S01]  /*119f0*/  LDL.LU R23, [R1+0xb8] ;  /* 0x0000b80001177983 */ /* 0x0001620000300800 */
[----:B------:R-:W-:Y:S01]  /*11a00*/  IMAD.MOV.U32 R147, RZ, RZ, -0x7fffffe0 ;  /* 0x80000020ff937424 */ /* 0x000fe200078e00ff */
[----:B------:R-:W-:Y:S01]  /*11a10*/  HGMMA.64x16x16.F32.BF16 R80, gdesc[UR52], R80, gsb0 ;  /* 0x00200000345079f0 */ /* 0x000fe20008001850 */
[----:B------:R-:W-:-:S02]  /*11a20*/  R2UR UR55, R154 ;  /* 0x000000009a3772ca */ /* 0x000fc400000e0000 */
[----:B------:R-:W-:Y:S02]  /*11a30*/  R2UR UR54, R153 ;  /* 0x00000000993672ca */ /* 0x000fe400000e0000 */
[----:B------:R-:W-:Y:S01]  /*11a40*/  R2UR UR8, R146 ;  /* 0x00000000920872ca */ /* 0x000fe200000e0000 */
[----:B------:R-:W-:Y:S01]  /*11a50*/  VIADD R146, R20, 0x540 ;  /* 0x0000054014927836 */ /* 0x000fe20000000000 */
[----:B------:R-:W-:Y:S02]  /*11a60*/  R2UR UR52, R8 ;  /* 0x00000000083472ca */ /* 0x000fe400000e0000 */
[----:B------:R-:W-:Y:S02]  /*11a70*/  R2UR UR53, R9 ;  /* 0x00000000093572ca */ /* 0x000fe400000e0000 */
[----:B------:R-:W-:Y:S01]  /*11a80*/  R2UR UR9, R147 ;  /* 0x00000000930972ca */ /* 0x000fe200000e0000 */
[----:B------:R-:W-:Y:S01]  /*11a90*/  IMAD.MOV.U32 R147, RZ, RZ, -0x7fffffe0 ;  /* 0x80000020ff937424 */ /* 0x000fe200078e00ff */
[----:B------:R-:W-:-:S04]  /*11aa0*/  R2UR UR4, R146 ;  /* 0x00000000920472ca */ /* 0x000fc800000e0000 */
        /* <DEDUP_REMOVED lines=11> */
[----:B------:R-:W-:Y:S01]  /*11b60*/  VIADD R146, R20, 0x580 ;  /* 0x0000058014927836 */ /* 0x000fe20000000000 */
[C---:B------:R-:W-:Y:S01]  /*11b70*/  R2UR UR40, R8.reuse ;  /* 0x00000000082872ca */ /* 0x040fe200000e0000 */
[----:B------:R-:W-:Y:S01]  /*11b80*/  IMAD.MOV.U32 R147, RZ, RZ, -0x7fffffe0 ;  /* 0x80000020ff937424 */ /* 0x000fe200078e00ff */
[----:B------:R-:W-:Y:S01]  /*11b90*/  R2UR UR41, R9 ;  /* 0x00000000092972ca */ /* 0x000fe200000e0000 */
[----:B------:R0:W5:Y:S01]  /*11ba0*/  LDL.LU R19, [R1+0xb4] ;  /* 0x0000b40001137983 */ /* 0x0001620000300800 */
[----:B------:R-:W-:Y:S02]  /*11bb0*/  WARPGROUP.DEPBAR.LE gsb0, 0x0 ;  /* 0x00008000000079c5 */ /* 0x000fe40000010000 */
[----:B------:R-:W-:Y:S01]  /*11bc0*/  WARPGROUP.ARRIVE ;  /* 0x00000000000079c5 */ /* 0x000fe20000000000 */
[----:B------:R-:W-:Y:S01]  /*11bd0*/  R2UR UR48, R8 ;  /* 0x00000000083072ca */ /* 0x000fe200000e0000 */
[----:B------:R0:W5:Y:S04]  /*11be0*/  LDL.LU R18, [R1+0xb0] ;  /* 0x0000b00001127983 */ /* 0x0001680000300800 */
[----:B------:R-:W-:Y:S03]  /*11bf0*/  HGMMA.64x16x16.F32.BF16 R128, gdesc[UR44], R128, gsb0 ;  /* 0x002000002c8079f0 */ /* 0x000fe60008001880 */
        /* <DEDUP_REMOVED lines=10> */
[----:B------:R-:W-:Y:S02]  /*11ca0*/  R2UR UR46, R16 ;  /* 0x00000000102e72ca */ /* 0x000fe400000e0000 */
[----:B------:R-:W-:Y:S02]  /*11cb0*/  R2UR UR44, R8 ;  /* 0x00000000082c72ca */ /* 0x000fe400000e0000 */
[C---:B------:R-:W-:Y:S02]  /*11cc0*/  R2UR UR45, R9.reuse ;  /* 0x00000000092d72ca */ /* 0x040fe400000e0000 */
[----:B------:R-:W-:Y:S02]  /*11cd0*/  R2UR UR49, R9 ;  /* 0x00000000093172ca */ /* 0x000fe400000e0000 */
[----:B------:R-:W-:-:S02]  /*11ce0*/  R2UR UR59, R15 ;  /* 0x000000000f3b72ca */ /* 0x000fc400000e0000 */
[----:B------:R-:W-:Y:S02]  /*11cf0*/  R2UR UR58, R14 ;  /* 0x000000000e3a72ca */ /* 0x000fe400000e0000 */
[----:B------:R-:W-:Y:S02]  /*11d00*/  R2UR UR56, R8 ;  /* 0x00000000083872ca */ /* 0x000fe400000e0000 */
[----:B------:R-:W-:Y:S01]  /*11d10*/  R2UR UR57, R9 ;  /* 0x00000000093972ca */ /* 0x000fe200000e0000 */
[----:B------:R-:W-:Y:S01]  /*11d20*/  UMOV UR40, UR16 ;  /* 0x0000001000287c82 */ /* 0x000fe20008000000 */
[----:B------:R-:W-:Y:S02]  /*11d30*/  WARPGROUP.DEPBAR.LE gsb0, 0x0 ;  /* 0x00008000000079c5 */ /* 0x000fe40000010000 */
[----:B------:R-:W-:Y:S01]  /*11d40*/  WARPGROUP.ARRIVE ;  /* 0x00000000000079c5 */ /* 0x000fe20000000000 */
[----:B------:R-:W-:Y:S01]  /*11d50*/  UMOV UR41, UR17 ;  /* 0x0000001100297c82 */ /* 0x000fe20008000000 */
[----:B------:R-:W-:Y:S01]  /*11d60*/  R2UR UR20, R146 ;  /* 0x00000000921472ca */ /* 0x000fe200000e0000 */
[----:B------:R0:W5:Y:S03]  /*11d70*/  LDL.LU R17, [R1+0xac] ;  /* 0x0000ac0001117983 */ /* 0x0001660000300800 */
[----:B------:R-:W-:Y:S01]  /*11d80*/  HGMMA.64x16x16.F32.BF16 R96, gdesc[UR44], R96, gsb0 ;  /* 0x002000002c6079f0 */ /* 0x000fe20008001860 */
[----:B------:R-:W-:-:S02]  /*11d90*/  R2UR UR16, R6 ;  /* 0x00000000061072ca */ /* 0x000fc400000e0000 */
[----:B------:R-:W-:Y:S02]  /*11da0*/  R2UR UR17, R7 ;  /* 0x00000000071172ca */ /* 0x000fe400000e0000 */
[----:B------:R-:W-:Y:S02]  /*11db0*/  R2UR UR21, R147 ;  /* 0x00000000931572ca */ /* 0x000fe400000e0000 */
[----:B------:R-:W-:Y:S02]  /*11dc0*/  R2UR UR27, R0 ;  /* 0x00000000001b72ca */ /* 0x000fe400000e0000 */
[----:B------:R-:W-:Y:S02]  /*11dd0*/  R2UR UR26, R157 ;  /* 0x000000009d1a72ca */ /* 0x000fe400000e0000 */
[----:B------:R-:W-:Y:S02]  /*11de0*/  R2UR UR24, R6 ;  /* 0x00000000061872ca */ /* 0x000fe400000e0000 */
[----:B------:R-:W-:-:S02]  /*11df0*/  R2UR UR25, R7 ;  /* 0x00000000071972ca */ /* 0x000fc400000e0000 */
[C---:B------:R-:W-:Y:S02]  /*11e00*/  R2UR UR28, R6.reuse ;  /* 0x00000000061c72ca */ /* 0x040fe400000e0000 */
[C---:B------:R-:W-:Y:S02]  /*11e10*/  R2UR UR29, R7.reuse ;  /* 0x00000000071d72ca */ /* 0x040fe400000e0000 */
[C---:B------:R-:W-:Y:S02]  /*11e20*/  R2UR UR32, R6.reuse ;  /* 0x00000000062072ca */ /* 0x040fe400000e0000 */
[C---:B------:R-:W-:Y:S02]  /*11e30*/  R2UR UR33, R7.reuse ;  /* 0x00000000072172ca */ /* 0x040fe400000e0000 */
[----:B------:R-:W-:Y:S02]  /*11e40*/  R2UR UR36, R6 ;  /* 0x00000000062472ca */ /* 0x000fe400000e0000 */
[----:B------:R-:W-:Y:S01]  /*11e50*/  R2UR UR37, R7 ;  /* 0x00000000072572ca */ /* 0x000fe200000e0000 */
[----:B------:R-:W-:Y:S01]  /*11e60*/  VIADD R146, R20, 0x5c0 ;  /* 0x000005c014927836 */ /* 0x000fe20000000000 */
[----:B------:R0:W5:Y:S01]  /*11e70*/  LDL.LU R16, [R1+0xa8] ;  /* 0x0000a80001107983 */ /* 0x0001620000300800 */
[----:B------:R-:W-:-:S02]  /*11e80*/  WARPGROUP.DEPBAR.LE gsb0, 0x0 ;  /* 0x00008000000079c5 */ /* 0x000fc40000010000 */
[----:B------:R-:W-:Y:S01]  /*11e90*/  WARPGROUP.ARRIVE ;  /* 0x00000000000079c5 */ /* 0x000fe20000000000 */
[----:B------:R-:W-:Y:S01]  /*11ea0*/  UMOV UR44, UR12 ;  /* 0x0000000c002c7c82 */ /* 0x000fe20008000000 */
[----:B------:R-:W-:Y:S01]  /*11eb0*/  UMOV UR45, UR13 ;  /* 0x0000000d002d7c82 */ /* 0x000fe20008000000 */
[----:B------:R-:W-:Y:S01]  /*11ec0*/  IMAD.MOV.U32 R147, RZ, RZ, -0x7fffffe0 ;  /* 0x80000020ff937424 */ /* 0x000fe200078e00ff */
[----:B------:R0:W5:Y:S02]  /*11ed0*/  LDL.LU R15, [R1+0xa4] ;  /* 0x0000a400010f7983 */ /* 0x0001640000300800 */
[----:B------:R-:W-:Y:S01]  /*11ee0*/  HGMMA.64x16x16.F32.BF16 R88, gdesc[UR48], R88, gsb0 ;  /* 0x00200000305879f0 */ /* 0x000fe20008001858 */
[----:B------:R-:W-:Y:S01]  /*11ef0*/  R2UR UR12, R6 ;  /* 0x00000000060c72ca */ /* 0x000fe200000e0000 */
[----:B------:R0:W5:Y:S01]  /*11f00*/  LDL.LU R14, [R1+0xa0] ;  /* 0x0000a000010e7983 */ /* 0x0001620000300800 */
[----:B------:R-:W-:Y:S01]  /*11f10*/  UMOV UR48, UR8 ;  /* 0x0000000800307c82 */ /* 0x000fe20008000000 */
[----:B------:R-:W-:-:S02]  /*11f20*/  WARPGROUP.DEPBAR.LE gsb0, 0x0 ;  /* 0x00008000000079c5 */ /* 0x000fc40000010000 */
[----:B------:R-:W-:Y:S01]  /*11f30*/  WARPGROUP.ARRIVE ;  /* 0x00000000000079c5 */ /* 0x000fe20000000000 */
[----:B------:R-:W-:Y:S01]  /*11f40*/  UMOV UR49, UR9 ;  /* 0x0000000900317c82 */ /* 0x000fe20008000000 */
[----:B------:R-:W-:Y:S01]  /*11f50*/  R2UR UR13, R7 ;  /* 0x00000000070d72ca */ /* 0x000fe200000e0000 */
[----:B------:R0:W5:Y:S03]  /*11f60*/  LDL.LU R0, [R1+0x9c] ;  /* 0x00009c0001007983 */ /* 0x0001660000300800 */
        /* <DEDUP_REMOVED lines=193> */
.L_x_10232:
[----:B------:R-:W-:Y:S01]  /*12b80*/  SHF.L.U32 R20, R145, 0x1f, RZ ;  /* 0x0000001f91147819 */ /* 0x000fe200000006ff */
[----:B-----5:R-:W-:-:S04]  /*12b90*/  IMAD R21, R15, 0x8, R16 ;  /* 0x000000080f157824 */ /* 0x020fc800078e0210 */
[----:B------:R0:W1:Y:S01]  /*12ba0*/  SYNCS.PHASECHK.TRANS64.TRYWAIT P2, [R21+URZ+0x31c50], R20 ;  /* 0x031c5014150075a7 */ /* 0x000062000804017f */
[----:B------:R-:W-:Y:S05]  /*12bb0*/  @!P0 BRA `(.L_x_10233) ;  /* 0x0000000000048947 */ /* 0x000fea0003800000 */
[----:B------:R-:W-:Y:S01]  /*12bc0*/  BPT.TRAP 0x1 ;  /* 0x000000040000795c */ /* 0x000fe20000300000 */
.L_x_10233:
[----:B-1----:R-:W-:Y:S05]  /*12bd0*/  @P2 BRA `(.L_x_10231) ;  /* 0x0000000000082947 */ /* 0x002fea0003800000 */
[----:B------:R-:W1:Y:S02]  /*12be0*/  SYNCS.PHASECHK.TRANS64.TRYWAIT P2, [R21+URZ+0x31c50], R20 ;  /* 0x031c5014150075a7 */ /* 0x000e64000804017f */
[----:B-1----:R-:W-:Y:S05]  /*12bf0*/  @!P2 BRA `(.L_x_10234) ;  /* 0x0000011000b4a947 */ /* 0x002fea0003800000 */
.L_x_10231:
[----:B------:R-:W-:Y:S05]  /*12c00*/  WARPSYNC.ALL ;  /* 0x0000000000007948 */ /* 0x000fea0003800000 */
[----:B------:R-:W-:Y:S01]  /*12c10*/  ULDC UR4, c[0x0][0x9d8] ;  /* 0x0002760000047ab9 */ /* 0x000fe20000000800 */
[----:B------:R-:W-:Y:S01]  /*12c20*/  ULDC UR5, c[0x0][0x988] ;  /* 0x0002620000057ab9 */ /* 0x000fe20000000800 */
[----:B------:R-:W-:Y:S01]  /*12c30*/  FMUL.FTZ R138, R138, UR4 ;  /* 0x000000048a8a7c20 */ /* 0x000fe20008410000 */
[----:B------:R-:W-:Y:S01]  /*12c40*/  FMUL.FTZ R139, R139, UR4 ;  /* 0x000000048b8b7c20 */ /* 0x000fe20008410000 */
[----:B------:R-:W-:Y:S01]  /*12c50*/  FMUL.FTZ R131, R131, UR4 ;  /* 0x0000000483837c20 */ /* 0x000fe20008410000 */
[----:B------:R-:W-:Y:S01]  /*12c60*/  FMUL.FTZ R130, R130, UR4 ;  /* 0x0000000482827c20 */ /* 0x000fe20008410000 */
[----:B01----:R0:W1:Y:S01]  /*12c70*/  MUFU.TANH R20, R138 ;  /* 0x0000008a00147308 */ /* 0x0030620000002400 */
        /* <DEDUP_REMOVED lines=14> */
[----:B0-----:R-:W-:Y:S01]  /*12d60*/  FMUL.FTZ R138, R140, UR4 ;  /* 0x000000048c8a7c20 */ /* 0x001fe20008410000 */
[----:B------:R0:W3:Y:S01]  /*12d70*/  MUFU.TANH R147, R131 ;  /* 0x0000008300937308 */ /* 0x0000e20000002400 */
[----:B-1----:R-:W-:-:S02]  /*12d80*/  IMAD.MOV.U32 R120, RZ, RZ, R20 ;  /* 0x000000ffff787224 */ /* 0x002fc400078e0014 */
[----:B------:R-:W-:Y:S01]  /*12d90*/  FMUL.FTZ R123, R123, UR4 ;  /* 0x000000047b7b7c20 */ /* 0x000fe20008410000 */
[----:B------:R-:W-:Y:S01]  /*12da0*/  FMUL.FTZ R126, R126, UR4 ;  /* 0x000000047e7e7c20 */ /* 0x000fe20008410000 */
[----:B------:R-:W-:Y:S01]  /*12db0*/  FMUL.FTZ R128, R128, UR4 ;  /* 0x0000000480807c20 */ /* 0x000fe20008410000 */
[----:B------:R-:W-:Y:S01]  /*12dc0*/  FMUL.FTZ R129, R129, UR4 ;  /* 0x0000000481817c20 */ /* 0x000fe20008410000 */
[----:B------:R-:W-:Y:S01]  /*12dd0*/  FMUL.FTZ R156, R114, UR4 ;  /* 0x00000004729c7c20 */ /* 0x000fe20008410000 */
[----:B------:R-:W-:Y:S01]  /*12de0*/  FMUL.FTZ R152, R106, UR4 ;  /* 0x000000046a987c20 */ /* 0x000fe20008410000 */
[----:B------:R1:W-:Y:S01]  /*12df0*/  MUFU.TANH R148, R130 ;  /* 0x0000008200947308 */ /* 0x0003e20000002400 */
[----:B------:R-:W-:-:S07]  /*12e00*/  FMUL.FTZ R154, R118, UR4 ;  /* 0x00000004769a7c20 */ /* 0x000fce0008410000 */
[----:B------:R-:W4:Y:S01]  /*12e10*/  MUFU.TANH R149, R143 ;  /* 0x0000008f00957308 */ /* 0x000f220000002400 */
[----:B------:R-:W-:Y:S01]  /*12e20*/  FMUL.FTZ R100, R91, UR4 ;  /* 0x000000045b647c20 */ /* 0x000fe20008410000 */
[----:B------:R-:W-:Y:S01]  /*12e30*/  FMUL.FTZ R119, R111, UR4 ;  /* 0x000000046f777c20 */ /* 0x000fe20008410000 */
[----:B------:R-:W4:Y:S01]  /*12e40*/  LDL R91, [R1+0x30] ;  /* 0x00003000015b7983 */ /* 0x000f220000100800 */
[----:B0-----:R-:W-:Y:S01]  /*12e50*/  FMUL.FTZ R131, R132, UR4 ;  /* 0x0000000484837c20 */ /* 0x001fe20008410000 */
[----:B------:R-:W-:Y:S01]  /*12e60*/  FMUL.FTZ R132, R105, UR4 ;  /* 0x0000000469847c20 */ /* 0x000fe20008410000 */
[----:B------:R-:W-:Y:S01]  /*12e70*/  FMUL.FTZ R105, R108, UR4 ;  /* 0x000000046c697c20 */ /* 0x000fe20008410000 */
[----:B-1----:R-:W-:Y:S01]  /*12e80*/  FMUL.FTZ R130, R133, UR4 ;  /* 0x0000000485827c20 */ /* 0x002fe20008410000 */
        /* <DEDUP_REMOVED lines=11> */
[----:B--2---:R-:W-:-:S02]  /*12f40*/  IMAD.MOV.U32 R113, RZ, RZ, R151 ;  /* 0x000000ffff717224 */ /* 0x004fc400078e0097 */
[----:B------:R-:W-:Y:S01]  /*12f50*/  FMUL.FTZ R151, R107, UR4 ;  /* 0x000000046b977c20 */ /* 0x000fe20008410000 */
[----:B---3--:R-:W-:Y:S02]  /*12f60*/  IMAD.MOV.U32 R107, RZ, RZ, R147 ;  /* 0x000000ffff6b7224 */ /* 0x008fe400078e0093 */
[----:B------:R-:W-:Y:S01]  /*12f70*/  FMUL.FTZ R124, R89, UR4 ;  /* 0x00000004597c7c20 */ /* 0x000fe20008410000 */
[----:B------:R-:W2:Y:S01]  /*12f80*/  LDL R147, [R1+0x54] ;  /* 0x0000540001937983 */ /* 0x000ea20000100800 */
[----:B----4-:R-:W-:Y:S02]  /*12f90*/  IMAD.MOV.U32 R115, RZ, RZ, R149 ;  /* 0x000000ffff737224 */ /* 0x010fe400078e0095 */
[----:B-1----:R-:W-:Y:S01]  /*12fa0*/  FMUL.FTZ R135, R116, UR4 ;  /* 0x0000000474877c20 */ /* 0x002fe20008410000 */
[----:B------:R-:W-:Y:S01]  /*12fb0*/  IMAD.MOV.U32 R116, RZ, RZ, R148 ;  /* 0x000000ffff747224 */ /* 0x000fe200078e0094 */
[----:B------:R-:W3:Y:S01]  /*12fc0*/  LDL R149, [R1+0x68] ;  /* 0x0000680001957983 */ /* 0x000ee20000100800 */
[----:B------:R-:W-:-:S02]  /*12fd0*/  IMAD.MOV.U32 R111, RZ, RZ, R20 ;  /* 0x000000ffff6f7224 */ /* 0x000fc400078e0014 */
[----:B------:R-:W-:Y:S01]  /*12fe0*/  FMUL.FTZ R20, R103, UR4 ;  /* 0x0000000467147c20 */ /* 0x000fe20008410000 */
[----:B------:R0:W1:Y:S01]  /*12ff0*/  MUFU.TANH R146, R134 ;  /* 0x0000008600927308 */ /* 0x0000620000002400 */
[----:B------:R-:W4:Y:S01]  /*13000*/  LDL R148, [R1+0x5c] ;  /* 0x00005c0001947983 */ /* 0x000f220000100800 */
[----:B------:R-:W-:Y:S01]  /*13010*/  FMUL.FTZ R118, R98, UR4 ;  /* 0x0000000462767c20 */ /* 0x000fe20008410000 */
[----:B------:R-:W-:Y:S02]  /*13020*/  IMAD.MOV.U32 R109, RZ, RZ, R145 ;  /* 0x000000ffff6d7224 */ /* 0x000fe400078e0091 */
[----:B------:R-:W-:Y:S01]  /*13030*/  FMUL.FTZ R125, R88, UR4 ;  /* 0x00000004587d7c20 */ /* 0x000fe20008410000 */
[----:B------:R-:W3:Y:S02]  /*13040*/  LDL R103, [R1+0x6c] ;  /* 0x00006c0001677983 */ /* 0x000ee40000100800 */
[----:B------:R-:W1:Y:S01]  /*13050*/  MUFU.TANH R150, R142 ;  /* 0x0000008e00967308 */ /* 0x000e620000002400 */
[----:B0-----:R-:W-:Y:S01]  /*13060*/  FMUL.FTZ R134, R117, UR4 ;  /* 0x0000000475867c20 */ /* 0x001fe20008410000 */
[----:B------:R-:W-:-:S06]  /*13070*/  FMUL.FTZ R117, R99, UR4 ;  /* 0x0000000463757c20 */ /* 0x000fcc0008410000 */
[----:B------:R-:W0:Y:S01]  /*13080*/  MUFU.TANH R143, R123 ;  /* 0x0000007b008f7308 */ /* 0x000e220000002400 */
[----:B-1----:R-:W-:Y:S02]  /*13090*/  IMAD.MOV.U32 R108, RZ, RZ, R146 ;  /* 0x000000ffff6c7224 */ /* 0x002fe400078e0092 */
[----:B------:R-:W-:-:S05]  /*130a0*/  FMUL.FTZ R146, R72, UR4 ;  /* 0x0000000448927c20 */ /* 0x000fca0008410000 */
[----:B------:R-:W-:Y:S01]  /*130b0*/  MUFU.TANH R136, R136 ;  /* 0x0000008800887308 */ /* 0x000fe20000002400 */
[----:B------:R-:W-:Y:S02]  /*130c0*/  IMAD.MOV.U32 R114, RZ, RZ, R150 ;  /* 0x000000ffff727224 */ /* 0x000fe400078e0096 */
[----:B------:R-:W-:Y:S01]  /*130d0*/  FMUL.FTZ R150, R110, UR4 ;  /* 0x000000046e967c20 */ /* 0x000fe20008410000 */
[----:B------:R-:W-:Y:S01]  /*130e0*/  FMUL.FTZ R110, R102, UR4 ;  /* 0x00000004666e7c20 */ /* 0x000fe20008410000 */
[----:B------:R-:W-:-:S03]  /*130f0*/  FMUL.FTZ R102, R90, UR4 ;  /* 0x000000045a667c20 */ /* 0x000fc60008410000 */
[----:B------:R-:W-:Y:S01]  /*13100*/  MUFU.TANH R21, R21 ;  /* 0x0000001500157308 */ /* 0x000fe20000002400 */
[----:B0-----:R-:W-:-:S07]  /*13110*/  IMAD.MOV.U32 R90, RZ, RZ, R143 ;  /* 0x000000ffff5a7224 */ /* 0x001fce00078e008f */
[----:B------:R-:W-:Y:S08]  /*13120*/  MUFU.TANH R138, R138 ;  /* 0x0000008a008a7308 */ /* 0x000ff00000002400 */
[----:B------:R-:W-:Y:S08]  /*13130*/  MUFU.TANH R137, R137 ;  /* 0x0000008900897308 */ /* 0x000ff00000002400 */
[----:B------:R0:W1:Y:S08]  /*13140*/  MUFU.TANH R142, R126 ;  /* 0x0000007e008e7308 */ /* 0x0000700000002400 */
[----:B------:R-:W3:Y:S01]  /*13150*/  MUFU.TANH R128, R128 ;  /* 0x0000008000807308 */ /* 0x000ee20000002400 */
[----:B0-----:R-:W-:-:S07]  /*13160*/  FMUL.FTZ R126, R101, UR4 ;  /* 0x00000004657e7c20 */ /* 0x001fce0008410000 */
[----:B------:R-:W0:Y:S08]  /*13170*/  MUFU.TANH R129, R129 ;  /* 0x0000008100817308 */ /* 0x000e300000002400 */
[----:B------:R-:W0:Y:S08]  /*13180*/  MUFU.TANH R131, R131 ;  /* 0x0000008300837308 */ /* 0x000e300000002400 */
[----:B------:R-:W0:Y:S01]  /*13190*/  MUFU.TANH R130, R130 ;  /* 0x0000008200827308 */ /* 0x000e220000002400 */
[----:B------:R-:W-:Y:S01]  /*131a0*/  FMUL.FTZ R99, R94, UR4 ;  /* 0x000000045e637c20 */ /* 0x000fe20008410000 */
[----:B------:R-:W-:-:S06]  /*131b0*/  FMUL.FTZ R143, R84, UR4 ;  /* 0x00000004548f7c20 */ /* 0x000fcc0008410000 */
[----:B------:R-:W0:Y:S01]  /*131c0*/  MUFU.TANH R141, R141 ;  /* 0x0000008d008d7308 */ /* 0x000e220000002400 */
[----:B------:R-:W-:Y:S01]  /*131d0*/  FMUL.FTZ R101, R86, UR4 ;  /* 0x0000000456657c20 */ /* 0x000fe20008410000 */
[----:B------:R-:W-:-:S06]  /*131e0*/  IMAD.MOV.U32 R94, RZ, RZ, R116 ;  /* 0x000000ffff5e7224 */ /* 0x000fcc00078e0074 */
[----:B------:R-:W0:Y:S01]  /*131f0*/  MUFU.TANH R140, R140 ;  /* 0x0000008c008c7308 */ /* 0x000e220000002400 */
[----:B-1----:R-:W-:-:S07]  /*13200*/  IMAD.MOV.U32 R97, RZ, RZ, R142 ;  /* 0x000000ffff617224 */ /* 0x002fce00078e008e */
[----:B------:R-:W1:Y:S08]  /*13210*/  MUFU.TANH R139, R139 ;  /* 0x0000008b008b7308 */ /* 0x000e700000002400 */
[----:B------:R-:W1:Y:S01]  /*13220*/  MUFU.TANH R121, R121 ;  /* 0x0000007900797308 */ /* 0x000e620000002400 */
[----:B------:R-:W-:Y:S01]  /*13230*/  FMUL.FTZ R123, R92, UR4 ;  /* 0x000000045c7b7c20 */ /* 0x000fe20008410000 */
[----:B------:R-:W-:Y:S01]  /*13240*/  FMUL.FTZ R89, R93, UR4 ;  /* 0x000000045d597c20 */ /* 0x000fe20008410000 */
[----:B------:R-:W-:-:S05]  /*13250*/  FMUL.FTZ R98, R95, UR4 ;  /* 0x000000045f627c20 */ /* 0x000fca0008410000 */
[----:B------:R-:W1:Y:S01]  /*13260*/  MUFU.TANH R122, R122 ;  /* 0x0000007a007a7308 */ /* 0x000e620000002400 */
[----:B------:R-:W-:Y:S01]  /*13270*/  FMUL.FTZ R142, R81, UR4 ;  /* 0x00000004518e7c20 */ /* 0x000fe20008410000 */
[----:B------:R-:W-:-:S06]  /*13280*/  IMAD.MOV.U32 R92, RZ, RZ, R109 ;  /* 0x000000ffff5c7224 */ /* 0x000fcc00078e006d */
[----:B------:R-:W1:Y:S01]  /*13290*/  MUFU.TANH R112, R112 ;  /* 0x0000007000707308 */ /* 0x000e620000002400 */
[----:B------:R-:W-:-:S07]  /*132a0*/  IMAD.MOV.U32 R93, RZ, RZ, R108 ;  /* 0x000000ffff5d7224 */ /* 0x000fce00078e006c */
[----:B------:R-:W1:Y:S01]  /*132b0*/  MUFU.TANH R135, R135 ;  /* 0x0000008700877308 */ /* 0x000e620000002400 */
[----:B------:R-:W-:-:S07]  /*132c0*/  IMAD.MOV.U32 R109, RZ, RZ, R115 ;  /* 0x000000ffff6d7224 */ /* 0x000fce00078e0073 */
[----:B------:R-:W1:Y:S01]  /*132d0*/  MUFU.TANH R134, R134 ;  /* 0x0000008600867308 */ /* 0x000e620000002400 */
[----:B------:R-:W-:Y:S02]  /*132e0*/  IMAD.MOV.U32 R95, RZ, RZ, R114 ;  /* 0x000000ffff5f7224 */ /* 0x000fe400078e0072 */
[----:B------:R-:W-:Y:S02]  /*132f0*/  IMAD.MOV.U32 R108, RZ, RZ, R113 ;  /* 0x000000ffff6c7224 */ /* 0x000fe400078e0071 */
[----:B------:R-:W-:-:S03]  /*13300*/  IMAD.MOV.U32 R81, RZ, RZ, R120 ;  /* 0x000000ffff517224 */ /* 0x000fc600078e0078 */
[----:B------:R-:W1:Y:S08]  /*13310*/  MUFU.TANH R133, R133 ;  /* 0x0000008500857308 */ /* 0x000e700000002400 */
[----:B------:R-:W1:Y:S08]  /*13320*/  MUFU.TANH R132, R132 ;  /* 0x0000008400847308 */ /* 0x000e700000002400 */
[----:B------:R-:W1:Y:S08]  /*13330*/  MUFU.TANH R105, R105 ;  /* 0x0000006900697308 */ /* 0x000e700000002400 */
[----:B------:R-:W1:Y:S01]  /*13340*/  MUFU.TANH R104, R104 ;  /* 0x0000006800687308 */ /* 0x000e620000002400 */
[----:B------:R-:W-:Y:S01]  /*13350*/  FMUL.FTZ R80, R80, UR4 ;  /* 0x0000000450507c20 */ /* 0x000fe20008410000 */
[----:B------:R-:W-:-:S06]  /*13360*/  FMUL.FTZ R145, R85, UR4 ;  /* 0x0000000455917c20 */ /* 0x000fcc0008410000 */
        /* <DEDUP_REMOVED lines=8> */
[----:B------:R-:W-:Y:S08]  /*133f0*/  MUFU.TANH R155, R155 ;  /* 0x0000009b009b7308 */ /* 0x000ff00000002400 */
[----:B------:R-:W-:Y:S01]  /*13400*/  MUFU.TANH R154, R154 ;  /* 0x0000009a009a7308 */ /* 0x000fe20000002400 */
[----:B------:R-:W-:-:S07]  /*13410*/  FMUL.FTZ R88, R82, UR4 ;  /* 0x0000000452587c20 */ /* 0x000fce0008410000 */
[----:B------:R-:W-:Y:S08]  /*13420*/  MUFU.TANH R157, R157 ;  /* 0x0000009d009d7308 */ /* 0x000ff00000002400 */
[----:B------:R-:W-:Y:S08]  /*13430*/  MUFU.TANH R153, R153 ;  /* 0x0000009900997308 */ /* 0x000ff00000002400 */
[----:B------:R-:W-:Y:S01]  /*13440*/  MUFU.TANH R119, R119 ;  /* 0x0000007700777308 */ /* 0x000fe20000002400 */
[----:B--2---:R-:W-:-:S07]  /*13450*/  IMAD R72, R147, 0xc0, RZ ;  /* 0x000000c093487824 */ /* 0x004fce00078e02ff */
[----:B------:R-:W-:Y:S01]  /*13460*/  MUFU.TANH R146, R146 ;  /* 0x0000009200927308 */ /* 0x000fe20000002400 */
[----:B-----5:R-:W-:-:S05]  /*13470*/  IMAD R72, R14, -0x90, R72 ;  /* 0xffffff700e487824 */ /* 0x020fca00078e0248 */
[----:B----4-:R-:W-:Y:S02]  /*13480*/  IADD3 R72, R72, 0x1, R148 ;  /* 0x0000000148487810 */ /* 0x010fe40007ffe094 */
[----:B------:R-:W-:Y:S03]  /*13490*/  MUFU.TANH R20, R20 ;  /* 0x0000001400147308 */ /* 0x000fe60000002400 */
[----:B------:R-:W-:-:S04]  /*134a0*/  IMAD.IADD R72, R72, 0x1, -R91 ;  /* 0x0000000148487824 */ /* 0x000fc800078e0a5b */
[----:B---3--:R-:W-:Y:S01]  /*134b0*/  IMAD R72, R149, -0x2, R72 ;  /* 0xfffffffe95487824 */ /* 0x008fe200078e0248 */
[----:B------:R-:W-:Y:S03]  /*134c0*/  MUFU.TANH R150, R150 ;  /* 0x0000009600967308 */ /* 0x000fe60000002400 */
[----:B------:R-:W-:Y:S02]  /*134d0*/  IMAD.IADD R103, R103, 0x1, R72 ;  /* 0x0000000167677824 */ /* 0x000fe400078e0248 */
[----:B------:R-:W-:-:S03]  /*134e0*/  IMAD.MOV.U32 R91, RZ, RZ, R111 ;  /* 0x000000ffff5b7224 */ /* 0x000fc600078e006f */
[C---:B------:R-:W-:Y:S01]  /*134f0*/  ISETP.GT.AND P2, PT, R103.reuse, RZ, PT ;  /* 0x000000ff6700720c */ /* 0x040fe20003f44270 */
[----:B------:R-:W-:Y:S01]  /*13500*/  MUFU.TANH R156, R156 ;  /* 0x0000009c009c7308 */ /* 0x000fe20000002400 */
[C---:B------:R-:W-:Y:S02]  /*13510*/  ISETP.GT.AND P3, PT, R103.reuse, 0x1, PT ;  /* 0x000000016700780c */ /* 0x040fe40003f64270 */
[C---:B------:R-:W-:Y:S02]  /*13520*/  ISETP.GT.AND P4, PT, R103.reuse, 0x8, PT ;  /* 0x000000086700780c */ /* 0x040fe40003f84270 */
[----:B------:R-:W-:Y:S02]  /*13530*/  ISETP.GT.AND P5, PT, R103, 0x9, PT ;  /* 0x000000096700780c */ /* 0x000fe40003fa4270 */
[----:B------:R-:W-:Y:S01]  /*13540*/  FSEL R111, R136, -INF , P2 ;  /* 0xff800000886f7808 */ /* 0x000fe20001000000 */
[----:B------:R-:W-:Y:S01]  /*13550*/  MUFU.TANH R110, R110 ;  /* 0x0000006e006e7308 */ /* 0x000fe20000002400 */
[----:B------:R-:W-:-:S02]  /*13560*/  FSEL R84, R21, -INF , P3 ;  /* 0xff80000015547808 */ /* 0x000fc40001800000 */
[----:B------:R-:W-:Y:S02]  /*13570*/  FSEL R86, R138, -INF , P4 ;  /* 0xff8000008a567808 */ /* 0x000fe40002000000 */
[----:B------:R-:W-:Y:S02]  /*13580*/  FSEL R116, R137, -INF , P5 ;  /* 0xff80000089747808 */ /* 0x000fe40002800000 */
[C---:B------:R-:W-:Y:S01]  /*13590*/  ISETP.GT.AND P2, PT, R103.reuse, 0x10, PT ;  /* 0x000000106700780c */ /* 0x040fe20003f44270 */
[----:B------:R-:W-:Y:S01]  /*135a0*/  MUFU.TANH R152, R152 ;  /* 0x0000009800987308 */ /* 0x000fe20000002400 */
[C---:B------:R-:W-:Y:S02]  /*135b0*/  ISETP.GT.AND P3, PT, R103.reuse, 0x11, PT ;  /* 0x000000116700780c */ /* 0x040fe40003f64270 */
[C---:B------:R-:W-:Y:S02]  /*135c0*/  ISETP.GT.AND P4, PT, R103.reuse, 0x18, PT ;  /* 0x000000186700780c */ /* 0x040fe40003f84270 */
[----:B------:R-:W-:-:S02]  /*135d0*/  ISETP.GT.AND P5, PT, R103, 0x19, PT ;  /* 0x000000196700780c */ /* 0x000fc40003fa4270 */
[----:B------:R-:W-:Y:S01]  /*135e0*/  FSEL R120, R128, -INF , P2 ;  /* 0xff80000080787808 */ /* 0x000fe20001000000 */
[----:B------:R-:W-:Y:S01]  /*135f0*/  MUFU.TANH R151, R151 ;  /* 0x0000009700977308 */ /* 0x000fe20000002400 */
[----:B0-----:R-:W-:Y:S02]  /*13600*/  FSEL R113, R129, -INF , P3 ;  /* 0xff80000081717808 */ /* 0x001fe40001800000 */
[----:B------:R-:W-:Y:S02]  /*13610*/  FSEL R114, R131, -INF , P4 ;  /* 0xff80000083727808 */ /* 0x000fe40002000000 */
[----:B------:R-:W-:Y:S02]  /*13620*/  FSEL R115, R130, -INF , P5 ;  /* 0xff80000082737808 */ /* 0x000fe40002800000 */
[C---:B------:R-:W-:Y:S01]  /*13630*/  ISETP.GT.AND P2, PT, R103.reuse, 0x20, PT ;  /* 0x000000206700780c */ /* 0x040fe20003f44270 */
[----:B------:R-:W-:Y:S01]  /*13640*/  MUFU.TANH R118, R118 ;  /* 0x0000007600767308 */ /* 0x000fe20000002400 */
[----:B------:R-:W-:-:S02]  /*13650*/  ISETP.GT.AND P3, PT, R103, 0x21, PT ;  /* 0x000000216700780c */ /* 0x000fc40003f64270 */
[C---:B------:R-:W-:Y:S02]  /*13660*/  ISETP.GT.AND P4, PT, R103.reuse, 0x28, PT ;  /* 0x000000286700780c */ /* 0x040fe40003f84270 */
[----:B------:R-:W-:Y:S02]  /*13670*/  ISETP.GT.AND P5, PT, R103, 0x29, PT ;  /* 0x000000296700780c */ /* 0x000fe40003fa4270 */
[----:B------:R-:W-:Y:S01]  /*13680*/  FSEL R141, R141, -INF , P2 ;  /* 0xff8000008d8d7808 */ /* 0x000fe20001000000 */
[----:B------:R-:W-:Y:S01]  /*13690*/  MUFU.TANH R117, R117 ;  /* 0x0000007500757308 */ /* 0x000fe20000002400 */
[----:B------:R-:W-:Y:S02]  /*136a0*/  FSEL R140, R140, -INF , P3 ;  /* 0xff8000008c8c7808 */ /* 0x000fe40001800000 */
[----:B-1----:R-:W-:Y:S02]  /*136b0*/  FSEL R139, R139, -INF , P4 ;  /* 0xff8000008b8b7808 */ /* 0x002fe40002000000 */
[----:B------:R-:W-:-:S02]  /*136c0*/  FSEL R138, R121, -INF , P5 ;  /* 0xff800000798a7808 */ /* 0x000fc40002800000 */
[C---:B------:R-:W-:Y:S02]  /*136d0*/  ISETP.GT.AND P2, PT, R103.reuse, 0x30, PT ;  /* 0x000000306700780c */ /* 0x040fe40003f44270 */
[C---:B------:R-:W-:Y:S02]  /*136e0*/  ISETP.GT.AND P3, PT, R103.reuse, 0x31, PT ;  /* 0x000000316700780c */ /* 0x040fe40003f64270 */
[C---:B------:R-:W-:Y:S02]  /*136f0*/  ISETP.GT.AND P4, PT, R103.reuse, 0x38, PT ;  /* 0x000000386700780c */ /* 0x040fe40003f84270 */
[----:B------:R-:W-:Y:S02]  /*13700*/  ISETP.GT.AND P5, PT, R103, 0x39, PT ;  /* 0x000000396700780c */ /* 0x000fe40003fa4270 */
[----:B------:R-:W-:Y:S02]  /*13710*/  FSEL R137, R122, -INF , P2 ;  /* 0xff8000007a897808 */ /* 0x000fe40001000000 */
[----:B------:R-:W-:-:S02]  /*13720*/  FSEL R136, R112, -INF , P3 ;  /* 0xff80000070887808 */ /* 0x000fc40001800000 */
[----:B------:R-:W-:Y:S02]  /*13730*/  FSEL R135, R135, -INF , P4 ;  /* 0xff80000087877808 */ /* 0x000fe40002000000 */
[----:B------:R-:W-:Y:S02]  /*13740*/  FSEL R134, R134, -INF , P5 ;  /* 0xff80000086867808 */ /* 0x000fe40002800000 */
[C---:B------:R-:W-:Y:S02]  /*13750*/  ISETP.GT.AND P2, PT, R103.reuse, 0x40, PT ;  /* 0x000000406700780c */ /* 0x040fe40003f44270 */
[C---:B------:R-:W-:Y:S02]  /*13760*/  ISETP.GT.AND P3, PT, R103.reuse, 0x41, PT ;  /* 0x000000416700780c */ /* 0x040fe40003f64270 */
[C---:B------:R-:W-:Y:S02]  /*13770*/  ISETP.GT.AND P4, PT, R103.reuse, 0x48, PT ;  /* 0x000000486700780c */ /* 0x040fe40003f84270 */
[----:B------:R-:W-:Y:S01]  /*13780*/  ISETP.GT.AND P5, PT, R103, 0x49, PT ;  /* 0x000000496700780c */ /* 0x000fe20003fa4270 */
[----:B------:R-:W0:Y:S01]  /*13790*/  MUFU.TANH R80, R80 ;  /* 0x0000005000507308 */ /* 0x000e220000002400 */
[----:B------:R-:W-:Y:S01]  /*137a0*/  FMUL.FTZ R147, R73, UR4 ;  /* 0x0000000449937c20 */ /* 0x000fe20008410000 */
[----:B------:R-:W-:Y:S01]  /*137b0*/  FMUL.FTZ R148, R76, UR4 ;  /* 0x000000044c947c20 */ /* 0x000fe20008410000 */
[----:B------:R-:W-:-:S02]  /*137c0*/  FSEL R133, R133, -INF , P2 ;  /* 0xff80000085857808 */ /* 0x000fc40001000000 */
[----:B------:R-:W-:-:S03]  /*137d0*/  FSEL R132, R132, -INF , P3 ;  /* 0xff80000084847808 */ /* 0x000fc60001800000 */
[----:B------:R-:W1:Y:S01]  /*137e0*/  MUFU.TANH R142, R142 ;  /* 0x0000008e008e7308 */ /* 0x000e620000002400 */
[----:B------:R-:W-:Y:S02]  /*137f0*/  FSEL R131, R105, -INF , P4 ;  /* 0xff80000069837808 */ /* 0x000fe40002000000 */
[----:B------:R-:W-:Y:S02]  /*13800*/  FSEL R130, R104, -INF , P5 ;  /* 0xff80000068827808 */ /* 0x000fe40002800000 */
[----:B------:R-:W-:-:S03]  /*13810*/  ISETP.GT.AND P2, PT, R103, 0x50, PT ;  /* 0x000000506700780c */ /* 0x000fc60003f44270 */
[----:B------:R-:W2:Y:S01]  /*13820*/  MUFU.TANH R143, R143 ;  /* 0x0000008f008f7308 */ /* 0x000ea20000002400 */
[C---:B------:R-:W-:Y:S02]  /*13830*/  ISETP.GT.AND P3, PT, R103.reuse, 0x51, PT ;  /* 0x000000516700780c */ /* 0x040fe40003f64270 */
[C---:B------:R-:W-:Y:S02]  /*13840*/  ISETP.GT.AND P4, PT, R103.reuse, 0x58, PT ;  /* 0x000000586700780c */ /* 0x040fe40003f84270 */
[----:B------:R-:W-:-:S03]  /*13850*/  ISETP.GT.AND P5, PT, R103, 0x59, PT ;  /* 0x000000596700780c */ /* 0x000fc60003fa4270 */
[----:B------:R-:W3:Y:S01]  /*13860*/  MUFU.TANH R145, R145 ;  /* 0x0000009100917308 */ /* 0x000ee20000002400 */
[----:B------:R-:W-:Y:S02]  /*13870*/  FSEL R129, R106, -INF , P2 ;  /* 0xff8000006a817808 */ /* 0x000fe40001000000 */
[----:B------:R-:W-:Y:S02]  /*13880*/  FSEL R128, R96, -INF , P3 ;  /* 0xff80000060807808 */ /* 0x000fe40001800000 */
[----:B------:R-:W-:Y:S02]  /*13890*/  FSEL R127, R127, -INF , P4 ;  /* 0xff8000007f7f7808 */ /* 0x000fe40002000000 */
[----:B------:R-:W-:Y:S01]  /*138a0*/  FSEL R126, R126, -INF , P5 ;  /* 0xff8000007e7e7808 */ /* 0x000fe20002800000 */
[----:B------:R-:W4:Y:S01]  /*138b0*/  MUFU.TANH R147, R147 ;  /* 0x0000009300937308 */ /* 0x000f220000002400 */
[----:B------:R-:W-:Y:S01]  /*138c0*/  ISETP.GT.AND P2, PT, R103, 0x60, PT ;  /* 0x000000606700780c */ /* 0x000fe20003f44270 */
[----:B------:R-:W-:Y:S01]  /*138d0*/  FMUL.FTZ R149, R77, UR4 ;  /* 0x000000044d957c20 */ /* 0x000fe20008410000 */
[----:B------:R-:W-:-:S02]  /*138e0*/  ISETP.GT.AND P3, PT, R103, 0x61, PT ;  /* 0x000000616700780c */ /* 0x000fc40003f64270 */
[C---:B------:R-:W-:Y:S02]  /*138f0*/  ISETP.GT.AND P4, PT, R103.reuse, 0x68, PT ;  /* 0x000000686700780c */ /* 0x040fe40003f84270 */
[----:B------:R-:W-:Y:S01]  /*13900*/  ISETP.GT.AND P5, PT, R103, 0x69, PT ;  /* 0x000000696700780c */ /* 0x000fe20003fa4270 */
[----:B------:R-:W4:Y:S01]  /*13910*/  MUFU.TANH R148, R148 ;  /* 0x0000009400947308 */ /* 0x000f220000002400 */
[----:B------:R-:W-:Y:S02]  /*13920*/  FSEL R125, R125, -INF , P2 ;  /* 0xff8000007d7d7808 */ /* 0x000fe40001000000 */
[----:B------:R-:W-:Y:S02]  /*13930*/  FSEL R124, R124, -INF , P3 ;  /* 0xff8000007c7c7808 */ /* 0x000fe40001800000 */
[----:B------:R-:W-:Y:S02]  /*13940*/  FSEL R123, R123, -INF , P4 ;  /* 0xff8000007b7b7808 */ /* 0x000fe40002000000 */
[----:B------:R-:W-:-:S02]  /*13950*/  FSEL R122, R89, -INF , P5 ;  /* 0xff800000597a7808 */ /* 0x000fc40002800000 */
[C---:B------:R-:W-:Y:S02]  /*13960*/  ISETP.GT.AND P2, PT, R103.reuse, 0x70, PT ;  /* 0x000000706700780c */ /* 0x040fe40003f44270 */
[C---:B------:R-:W-:Y:S02]  /*13970*/  ISETP.GT.AND P3, PT, R103.reuse, 0x71, PT ;  /* 0x000000716700780c */ /* 0x040fe40003f64270 */
[C---:B------:R-:W-:Y:S02]  /*13980*/  ISETP.GT.AND P4, PT, R103.reuse, 0x78, PT ;  /* 0x000000786700780c */ /* 0x040fe40003f84270 */
[----:B------:R-:W-:Y:S01]  /*13990*/  ISETP.GT.AND P5, PT, R103, 0x79, PT ;  /* 0x000000796700780c */ /* 0x000fe20003fa4270 */
[----:B------:R-:W4:Y:S01]  /*139a0*/  MUFU.TANH R149, R149 ;  /* 0x0000009500957308 */ /* 0x000f220000002400 */
[----:B0-----:R-:W-:Y:S02]  /*139b0*/  FSEL R121, R80, -INF , P2 ;  /* 0xff80000050797808 */ /* 0x001fe40001000000 */
[----:B-1----:R-:W-:-:S02]  /*139c0*/  FSEL R142, R142, -INF , P3 ;  /* 0xff8000008e8e7808 */ /* 0x002fc40001800000 */
[----:B--2---:R-:W-:Y:S02]  /*139d0*/  FSEL R143, R143, -INF , P4 ;  /* 0xff8000008f8f7808 */ /* 0x004fe40002000000 */
[----:B---3--:R-:W-:Y:S02]  /*139e0*/  FSEL R145, R145, -INF , P5 ;  /* 0xff80000091917808 */ /* 0x008fe40002800000 */
[C---:B------:R-:W-:Y:S02]  /*139f0*/  ISETP.GT.AND P2, PT, R103.reuse, 0x80, PT ;  /* 0x000000806700780c */ /* 0x040fe40003f44270 */
[C---:B------:R-:W-:Y:S02]  /*13a00*/  ISETP.GT.AND P3, PT, R103.reuse, 0x81, PT ;  /* 0x000000816700780c */ /* 0x040fe40003f64270 */
[C---:B------:R-:W-:Y:S02]  /*13a10*/  ISETP.GT.AND P4, PT, R103.reuse, 0x88, PT ;  /* 0x000000886700780c */ /* 0x040fe40003f84270 */
[C---:B------:R-:W-:Y:S01]  /*13a20*/  ISETP.GT.AND P5, PT, R103.reuse, 0x89, PT ;  /* 0x000000896700780c */ /* 0x040fe20003fa4270 */
[----:B------:R-:W-:Y:S01]  /*13a30*/  VIADD R103, R103, 0x8 ;  /* 0x0000000867677836 */ /* 0x000fe20000000000 */
[----:B----4-:R-:W-:-:S02]  /*13a40*/  FSEL R147, R147, -INF , P3 ;  /* 0xff80000093937808 */ /* 0x010fc40001800000 */
[----:B------:R-:W-:Y:S02]  /*13a50*/  FSEL R148, R148, -INF , P4 ;  /* 0xff80000094947808 */ /* 0x000fe40002000000 */
[C---:B------:R-:W-:Y:S02]  /*13a60*/  ISETP.GT.AND P3, PT, R103.reuse, 0x1, PT ;  /* 0x000000016700780c */ /* 0x040fe40003f64270 */
[C---:B------:R-:W-:Y:S02]  /*13a70*/  ISETP.GT.AND P4, PT, R103.reuse, 0x8, PT ;  /* 0x000000086700780c */ /* 0x040fe40003f84270 */
[----:B------:R-:W-:Y:S02]  /*13a80*/  FSEL R108, R108, -INF , P3 ;  /* 0xff8000006c6c7808 */ /* 0x000fe40001800000 */
[----:B------:R-:W-:Y:S02]  /*13a90*/  ISETP.GT.AND P3, PT, R103, 0x11, PT ;  /* 0x000000116700780c */ /* 0x000fe40003f64270 */
[----:B------:R-:W-:-:S02]  /*13aa0*/  FSEL R85, R95, -INF , P4 ;  /* 0xff8000005f557808 */ /* 0x000fc40002000000 */
[----:B------:R-:W-:Y:S02]  /*13ab0*/  ISETP.GT.AND P4, PT, R103, 0x18, PT ;  /* 0x000000186700780c */ /* 0x000fe40003f84270 */
[----:B------:R-:W-:Y:S02]  /*13ac0*/  FSEL R149, R149, -INF , P5 ;  /* 0xff80000095957808 */ /* 0x000fe40002800000 */
[----:B------:R-:W-:Y:S02]  /*13ad0*/  ISETP.GT.AND P5, PT, R103, 0x9, PT ;  /* 0x000000096700780c */ /* 0x000fe40003fa4270 */
[----:B------:R-:W-:Y:S02]  /*13ae0*/  FSEL R107, R107, -INF , P3 ;  /* 0xff8000006b6b7808 */ /* 0x000fe40001800000 */
[----:B------:R-:W-:Y:S02]  /*13af0*/  ISETP.GT.AND P3, PT, R103, 0x21, PT ;  /* 0x000000216700780c */ /* 0x000fe40003f64270 */
[----:B------:R-:W-:-:S02]  /*13b00*/  FSEL R105, R93, -INF , P4 ;  /* 0xff8000005d697808 */ /* 0x000fc40002000000 */
[----:B------:R-:W-:Y:S02]  /*13b10*/  ISETP.GT.AND P4, PT, R103, 0x28, PT ;  /* 0x000000286700780c */ /* 0x000fe40003f84270 */
[----:B------:R-:W-:Y:S02]  /*13b20*/  FSEL R109, R109, -INF , P5 ;  /* 0xff8000006d6d7808 */ /* 0x000fe40002800000 */
[C---:B------:R-:W-:Y:S02]  /*13b30*/  ISETP.GT.AND P5, PT, R103.reuse, 0x19, PT ;  /* 0x000000196700780c */ /* 0x040fe40003fa4270 */
[----:B------:R-:W-:Y:S02]  /*13b40*/  FSEL R93, R90, -INF , P3 ;  /* 0xff8000005a5d7808 */ /* 0x000fe40001800000 */
[----:B------:R-:W-:Y:S02]  /*13b50*/  ISETP.GT.AND P3, PT, R103, 0x31, PT ;  /* 0x000000316700780c */ /* 0x000fe40003f64270 */
[----:B------:R-:W-:-:S02]  /*13b60*/  FSEL R82, R97, -INF , P4 ;  /* 0xff80000061527808 */ /* 0x000fc40002000000 */
[----:B------:R-:W-:Y:S02]  /*13b70*/  ISETP.GT.AND P4, PT, R103, 0x38, PT ;  /* 0x000000386700780c */ /* 0x000fe40003f84270 */
[----:B------:R-:W-:Y:S02]  /*13b80*/  FSEL R104, R92, -INF , P5 ;  /* 0xff8000005c687808 */ /* 0x000fe40002800000 */
[----:B------:R-:W-:Y:S02]  /*13b90*/  FSEL R92, R155, -INF , P3 ;  /* 0xff8000009b5c7808 */ /* 0x000fe40001800000 */
[----:B------:R-:W2:Y:S01]  /*13ba0*/  LDL.LU R155, [R1+0x1c] ;  /* 0x00001c00019b7983 */ /* 0x000ea20000300800 */
[----:B------:R-:W-:-:S03]  /*13bb0*/  FSEL R90, R154, -INF , P4 ;  /* 0xff8000009a5a7808 */ /* 0x000fc60002000000 */
[----:B------:R-:W3:Y:S01]  /*13bc0*/  LDL.LU R154, [R1+0x18] ;  /* 0x00001800019a7983 */ /* 0x000ee20000300800 */
[----:B------:R-:W-:Y:S02]  /*13bd0*/  FSEL R146, R146, -INF , P2 ;  /* 0xff80000092927808 */ /* 0x000fe40001000000 */
[----:B------:R-:W-:-:S04]  /*13be0*/  ISETP.GT.AND P2, PT, R103, RZ, PT ;  /* 0x000000ff6700720c */ /* 0x000fc80003f44270 */
[----:B------:R-:W-:Y:S02]  /*13bf0*/  FSEL R112, R81, -INF , P2 ;  /* 0xff80000051707808 */ /* 0x000fe40001000000 */
[C---:B------:R-:W-:Y:S02]  /*13c00*/  ISETP.GT.AND P2, PT, R103.reuse, 0x10, PT ;  /* 0x000000106700780c */ /* 0x040fe40003f44270 */
[C---:B------:R-:W-:Y:S02]  /*13c10*/  ISETP.GT.AND P5, PT, R103.reuse, 0x29, PT ;  /* 0x000000296700780c */ /* 0x040fe40003fa4270 */
[----:B------:R-:W-:Y:S02]  /*13c20*/  FSEL R106, R94, -INF , P2 ;  /* 0xff8000005e6a7808 */ /* 0x000fe40001000000 */
[----:B------:R-:W-:-:S04]  /*13c30*/  ISETP.GT.AND P2, PT, R103, 0x20, PT ;  /* 0x000000206700780c */ /* 0x000fc80003f44270 */
[----:B------:R-:W-:Y:S02]  /*13c40*/  FSEL R96, R91, -INF , P2 ;  /* 0xff8000005b607808 */ /* 0x000fe40001000000 */
[----:B------:R-:W-:Y:S02]  /*13c50*/  FSEL R91, R157, -INF , P5 ;  /* 0xff8000009d5b7808 */ /* 0x000fe40002800000 */
[----:B------:R-:W-:-:S04]  /*13c60*/  ISETP.GT.AND P5, PT, R103, 0x39, PT ;  /* 0x000000396700780c */ /* 0x000fc80003fa4270 */
[----:B------:R-:W-:Y:S02]  /*13c70*/  FSEL R72, R153, -INF , P5 ;  /* 0xff80000099487808 */ /* 0x000fe40002800000 */
[----:B------:R-:W-:-:S04]  /*13c80*/  ISETP.GT.AND P5, PT, R103, 0x49, PT ;  /* 0x000000496700780c */ /* 0x000fc80003fa4270 */
[----:B------:R-:W-:Y:S02]  /*13c90*/  FSEL R97, R119, -INF , P5 ;  /* 0xff80000077617808 */ /* 0x000fe40002800000 */
[----:B------:R-:W-:-:S04]  /*13ca0*/  ISETP.GT.AND P5, PT, R103, 0x59, PT ;  /* 0x000000596700780c */ /* 0x000fc80003fa4270 */
[----:B------:R-:W-:Y:S02]  /*13cb0*/  FSEL R94, R20, -INF , P5 ;  /* 0xff800000145e7808 */ /* 0x000fe40002800000 */
        /* <DEDUP_REMOVED lines=36> */
[----:B------:R-:W0:Y:S01]  /*13f00*/  SHFL.BFLY PT, R21, R20, 0x2, 0x1f ;  /* 0x0c401f0014157f89 */ /* 0x000e2200000e0000 */
[----:B------:R-:W-:-:S04]  /*13f10*/  ISETP.GT.AND P4, PT, R103, 0x48, PT ;  /* 0x000000486700780c */ /* 0x000fc80003f84270 */
[----:B------:R-:W-:Y:S02]  /*13f20*/  FSEL R76, R150, -INF , P4 ;  /* 0xff800000964c7808 */ /* 0x000fe40002000000 */
[----:B------:R-:W4:Y:S01]  /*13f30*/  LDL R150, [R1+0x58] ;  /* 0x0000580001967983 */ /* 0x000f220000100800 */
[----:B0-----:R-:W-:-:S05]  /*13f40*/  FMNMX.FTZ R20, R20, R21, !PT ;  /* 0x0000001514147209 */ /* 0x001fca0007810000 */
[----:B------:R-:W0:Y:S01]  /*13f50*/  SHFL.BFLY PT, R21, R20, 0x1, 0x1f ;  /* 0x0c201f0014157f89 */ /* 0x000e2200000e0000 */
[----:B------:R-:W-:Y:S01]  /*13f60*/  ISETP.GT.AND P2, PT, R103, 0x30, PT ;  /* 0x000000306700780c */ /* 0x000fe20003f44270 */
[----:B------:R-:W-:Y:S01]  /*13f70*/  FMUL.FTZ R83, R83, UR4 ;  /* 0x0000000453537c20 */ /* 0x000fe20008410000 */
[----:B------:R-:W-:Y:S01]  /*13f80*/  ISETP.GT.AND P4, PT, R103, 0x58, PT ;  /* 0x000000586700780c */ /* 0x000fe20003f84270 */
[----:B------:R-:W1:Y:S01]  /*13f90*/  MUFU.TANH R102, R102 ;  /* 0x0000006600667308 */ /* 0x000e620000002400 */
[----:B------:R-:W-:Y:S01]  /*13fa0*/  FMUL.FTZ R87, R87, UR4 ;  /* 0x0000000457577c20 */ /* 0x000fe20008410000 */
[----:B------:R-:W-:Y:S02]  /*13fb0*/  FSEL R89, R156, -INF , P2 ;  /* 0xff8000009c597808 */ /* 0x000fe40001000000 */
[----:B0-----:R-:W-:-:S04]  /*13fc0*/  FMNMX.FTZ R20, R20, R21, !PT ;  /* 0x0000001514147209 */ /* 0x001fc80007810000 */
[----:B------:R-:W-:-:S04]  /*13fd0*/  FSETP.NEU.FTZ.AND P6, PT, R20, -INF , PT ;  /* 0xff8000001400780b */ /* 0x000fc80003fdd000 */
[----:B------:R-:W-:Y:S01]  /*13fe0*/  FSEL R21, R20, RZ, P6 ;  /* 0x000000ff14157208 */ /* 0x000fe20003000000 */
[----:B------:R-:W0:Y:S04]  /*13ff0*/  MUFU.TANH R100, R100 ;  /* 0x0000006400647308 */ /* 0x000e280000002400 */
[----:B------:R-:W-:Y:S01]  /*14000*/  FADD.FTZ R0, -R21, R0 ;  /* 0x0000000015007221 */ /* 0x000fe20000010100 */
[----:B------:R-:W-:Y:S01]  /*14010*/  IMAD.U32 R21, RZ, RZ, UR5 ;  /* 0x00000005ff157e24 */ /* 0x000fe2000f8e00ff */
[----:B------:R-:W-:Y:S02]  /*14020*/  FSEL R73, R110, -INF , P4 ;  /* 0xff8000006e497808 */ /* 0x000fe40002000000 */
[----:B------:R-:W0:Y:S01]  /*14030*/  MUFU.TANH R99, R99 ;  /* 0x0000006300637308 */ /* 0x000e220000002400 */
[C---:B------:R-:W-:Y:S01]  /*14040*/  ISETP.GT.AND P2, PT, R103.reuse, 0x40, PT ;  /* 0x000000406700780c */ /* 0x040fe20003f44270 */
[----:B------:R-:W-:Y:S01]  /*14050*/  FMUL.FTZ R110, R20, R21 ;  /* 0x00000015146e7220 */ /* 0x000fe20000410000 */
[----:B------:R-:W-:-:S02]  /*14060*/  ISETP.GT.AND P3, PT, R103, 0x41, PT ;  /* 0x000000416700780c */ /* 0x000fc40003f64270 */
[----:B------:R-:W-:-:S03]  /*14070*/  FSEL R81, R152, -INF , P2 ;  /* 0xff80000098517808 */ /* 0x000fc60001000000 */
[----:B------:R-:W0:Y:S01]  /*14080*/  MUFU.TANH R98, R98 ;  /* 0x0000006200627308 */ /* 0x000e220000002400 */
[----:B------:R-:W-:Y:S02]  /*14090*/  FSEL R80, R151, -INF , P3 ;  /* 0xff80000097507808 */ /* 0x000fe40001800000 */
[C---:B------:R-:W-:Y:S02]  /*140a0*/  ISETP.GT.AND P2, PT, R103.reuse, 0x50, PT ;  /* 0x000000506700780c */ /* 0x040fe40003f44270 */
[----:B------:R-:W-:-:S03]  /*140b0*/  ISETP.GT.AND P3, PT, R103, 0x51, PT ;  /* 0x000000516700780c */ /* 0x000fc60003f64270 */
[----:B------:R-:W2:Y:S01]  /*140c0*/  MUFU.TANH R88, R88 ;  /* 0x0000005800587308 */ /* 0x000ea20000002400 */
[----:B------:R-:W-:-:S07]  /*140d0*/  FSEL R110, R110, RZ, P6 ;  /* 0x000000ff6e6e7208 */ /* 0x000fce0003000000 */
[----:B------:R-:W2:Y:S01]  /*140e0*/  MUFU.TANH R83, R83 ;  /* 0x0000005300537308 */ /* 0x000ea20000002400 */
[----:B------:R-:W-:-:S07]  /*140f0*/  FSEL R77, R118, -INF , P2 ;  /* 0xff800000764d7808 */ /* 0x000fce0001000000 */
[----:B------:R-:W3:Y:S01]  /*14100*/  MUFU.TANH R101, R101 ;  /* 0x0000006500657308 */ /* 0x000ee20000002400 */
[----:B------:R-:W-:Y:S01]  /*14110*/  FSEL R95, R117, -INF , P3 ;  /* 0xff800000755f7808 */ /* 0x000fe20001800000 */
[----:B------:R-:W-:-:S06]  /*14120*/  FFMA.FTZ R111, R111, R21, -R110 ;  /* 0x000000156f6f7223 */ /* 0x000fcc000001086e */
[----:B------:R-:W3:Y:S01]  /*14130*/  MUFU.TANH R87, R87 ;  /* 0x0000005700577308 */ /* 0x000ee20000002400 */
[C---:B------:R-:W-:Y:S01]  /*14140*/  ISETP.GT.AND P2, PT, R103.reuse, 0x60, PT ;  /* 0x000000606700780c */ /* 0x040fe20003f44270 */
[-C--:B------:R-:W-:Y:S01]  /*14150*/  FMUL.FTZ R0, R0, R21.reuse ;  /* 0x0000001500007220 */ /* 0x080fe20000410000 */
[C---:B------:R-:W-:Y:S02]  /*14160*/  ISETP.GT.AND P3, PT, R103.reuse, 0x61, PT ;  /* 0x000000616700780c */ /* 0x040fe40003f64270 */
[----:B------:R-:W-:Y:S01]  /*14170*/  ISETP.GT.AND P4, PT, R103, 0x68, PT ;  /* 0x000000686700780c */ /* 0x000fe20003f84270 */
[----:B------:R-:W-:Y:S01]  /*14180*/  FFMA.FTZ R84, R84, R21, -R110 ;  /* 0x0000001554547223 */ /* 0x000fe2000001086e */
[----:B-1----:R-:W-:Y:S02]  /*14190*/  FSEL R102, R102, -INF , P2 ;  /* 0xff80000066667808 */ /* 0x002fe40001000000 */
[----:B0-----:R-:W-:Y:S02]  /*141a0*/  FSEL R100, R100, -INF , P3 ;  /* 0xff80000064647808 */ /* 0x001fe40001800000 */
[----:B------:R-:W-:Y:S01]  /*141b0*/  FSEL R99, R99, -INF , P4 ;  /* 0xff80000063637808 */ /* 0x000fe20002000000 */
[----:B------:R-:W-:Y:S01]  /*141c0*/  MUFU.EX2 R111, R111 ;  /* 0x0000006f006f7308 */ /* 0x000fe20000000800 */
[----:B------:R-:W-:-:S02]  /*141d0*/  ISETP.GT.AND P5, PT, R103, 0x69, PT ;  /* 0x000000696700780c */ /* 0x000fc40003fa4270 */
[C---:B------:R-:W-:Y:S02]  /*141e0*/  ISETP.GT.AND P2, PT, R103.reuse, 0x70, PT ;  /* 0x000000706700780c */ /* 0x040fe40003f44270 */
[C---:B------:R-:W-:Y:S02]  /*141f0*/  ISETP.GT.AND P3, PT, R103.reuse, 0x71, PT ;  /* 0x000000716700780c */ /* 0x040fe40003f64270 */
[C---:B------:R-:W-:Y:S01]  /*14200*/  ISETP.GT.AND P4, PT, R103.reuse, 0x78, PT ;  /* 0x000000786700780c */ /* 0x040fe20003f84270 */
[----:B------:R-:W0:Y:S01]  /*14210*/  MUFU.EX2 R0, R0 ;  /* 0x0000000000007308 */ /* 0x000e220000000800 */
[----:B------:R-:W-:Y:S01]  /*14220*/  ISETP.GT.AND P6, PT, R103, 0x79, PT ;  /* 0x000000796700780c */ /* 0x000fe20003fc4270 */
[----:B------:R-:W-:Y:S01]  /*14230*/  FFMA.FTZ R86, R86, R21, -R110 ;  /* 0x0000001556567223 */ /* 0x000fe2000001086e */
[----:B------:R-:W-:Y:S02]  /*14240*/  FSEL R98, R98, -INF , P5 ;  /* 0xff80000062627808 */ /* 0x000fe40002800000 */
[----:B--2---:R-:W-:-:S02]  /*14250*/  FSEL R88, R88, -INF , P2 ;  /* 0xff80000058587808 */ /* 0x004fc40001000000 */
[----:B------:R-:W-:Y:S01]  /*14260*/  FSEL R83, R83, -INF , P3 ;  /* 0xff80000053537808 */ /* 0x000fe20001800000 */
[----:B------:R-:W1:Y:S01]  /*14270*/  MUFU.EX2 R84, R84 ;  /* 0x0000005400547308 */ /* 0x000e620000000800 */
[----:B---3--:R-:W-:Y:S02]  /*14280*/  FSEL R101, R101, -INF , P4 ;  /* 0xff80000065657808 */ /* 0x008fe40002000000 */
[C---:B------:R-:W-:Y:S02]  /*14290*/  ISETP.GT.AND P2, PT, R103.reuse, 0x80, PT ;  /* 0x000000806700780c */ /* 0x040fe40003f44270 */
[C---:B------:R-:W-:Y:S02]  /*142a0*/  ISETP.GT.AND P3, PT, R103.reuse, 0x81, PT ;  /* 0x000000816700780c */ /* 0x040fe40003f64270 */
[C---:B------:R-:W-:Y:S02]  /*142b0*/  ISETP.GT.AND P4, PT, R103.reuse, 0x88, PT ;  /* 0x000000886700780c */ /* 0x040fe40003f84270 */
[----:B------:R-:W-:-:S02]  /*142c0*/  ISETP.GT.AND P5, PT, R103, 0x89, PT ;  /* 0x000000896700780c */ /* 0x000fc40003fa4270 */
[----:B------:R-:W-:Y:S01]  /*142d0*/  FSEL R103, R87, -INF , P6 ;  /* 0xff80000057677808 */ /* 0x000fe20003000000 */
[-CC-:B------:R-:W-:Y:S01]  /*142e0*/  FFMA.FTZ R87, R116, R21.reuse, -R110.reuse ;  /* 0x0000001574577223 */ /* 0x180fe2000001086e */
[----:B------:R-:W2:Y:S01]  /*142f0*/  MUFU.EX2 R86, R86 ;  /* 0x0000005600567308 */ /* 0x000ea20000000800 */
[-CC-:B------:R-:W-:Y:S01]  /*14300*/  FFMA.FTZ R120, R120, R21.reuse, -R110.reuse ;  /* 0x0000001578787223 */ /* 0x180fe2000001086e */
        /* <DEDUP_REMOVED lines=32> */
[----:B0-----:R-:W-:-:S04]  /*14510*/  FFMA.FTZ R110, R0, R154, R111 ;  /* 0x0000009a006e7223 */ /* 0x001fc8000001006f */
[----:B-1----:R-:W-:-:S04]  /*14520*/  FADD.FTZ R110, R84, R110 ;  /* 0x0000006e546e7221 */ /* 0x002fc80000010000 */
[----:B--2---:R-:W-:Y:S01]  /*14530*/  FADD.FTZ R110, R86, R110 ;  /* 0x0000006e566e7221 */ /* 0x004fe20000010000 */
[----:B---3--:R-:W-:-:S03]  /*14540*/  F2FP.BF16.F32.PACK_AB R86, R87, R86 ;  /* 0x000000565756723e */ /* 0x008fc600000010ff */
[----:B------:R-:W-:Y:S01]  /*14550*/  FADD.FTZ R116, R87, R110 ;  /* 0x0000006e57747221 */ /* 0x000fe20000010000 */
        /* <DEDUP_REMOVED lines=34> */
[----:B------:R-:W1:Y:S03]  /*14780*/  MUFU.TANH R117, R117 ;  /* 0x0000007500757308 */ /* 0x000e660000002400 */
[----:B------:R-:W-:-:S05]  /*14790*/  FMNMX.FTZ R87, R83, R87, !PT ;  /* 0x0000005753577209 */ /* 0x000fca0007810000 */
[----:B------:R-:W2:Y:S01]  /*147a0*/  MUFU.TANH R118, R118 ;  /* 0x0000007600767308 */ /* 0x000ea20000002400 */
[----:B------:R-:W-:Y:S02]  /*147b0*/  FMNMX.FTZ R87, R101, R87, !PT ;  /* 0x0000005765577209 */ /* 0x000fe40007810000 */
[----:B0-----:R-:W-:-:S05]  /*147c0*/  FSEL R75, R74, -INF , P2 ;  /* 0xff8000004a4b7808 */ /* 0x001fca0001000000 */
[----:B------:R-:W0:Y:S01]  /*147d0*/  MUFU.TANH R119, R119 ;  /* 0x0000007700777308 */ /* 0x000e220000002400 */
[----:B------:R-:W-:Y:S02]  /*147e0*/  FMNMX.FTZ R87, R103, R87, !PT ;  /* 0x0000005767577209 */ /* 0x000fe40007810000 */
[----:B-1----:R-:W-:Y:S02]  /*147f0*/  FSEL R117, R117, -INF , P3 ;  /* 0xff80000075757808 */ /* 0x002fe40001800000 */
[----:B------:R-:W-:Y:S02]  /*14800*/  FMNMX.FTZ R87, R75, R87, !PT ;  /* 0x000000574b577209 */ /* 0x000fe40007810000 */
[----:B--2---:R-:W-:Y:S02]  /*14810*/  FSEL R118, R118, -INF , P4 ;  /* 0xff80000076767808 */ /* 0x004fe40002000000 */
[----:B------:R-:W-:-:S04]  /*14820*/  FMNMX.FTZ R87, R117, R87, !PT ;  /* 0x0000005775577209 */ /* 0x000fc80007810000 */
[----:B------:R-:W-:Y:S02]  /*14830*/  FMNMX.FTZ R74, R118, R87, !PT ;  /* 0x00000057764a7209 */ /* 0x000fe40007810000 */
[----:B0-----:R-:W-:-:S04]  /*14840*/  FSEL R119, R119, -INF , P5 ;  /* 0xff80000077777808 */ /* 0x001fc80002800000 */
[----:B------:R-:W-:-:S05]  /*14850*/  FMNMX.FTZ R74, R119, R74, !PT ;  /* 0x0000004a774a7209 */ /* 0x000fca0007810000 */
[----:B------:R-:W0:Y:S02]  /*14860*/  SHFL.BFLY PT, R78, R74, 0x2, 0x1f ;  /* 0x0c401f004a4e7f89 */ /* 0x000e2400000e0000 */
[----:B0-----:R-:W-:-:S05]  /*14870*/  FMNMX.FTZ R74, R74, R78, !PT ;  /* 0x0000004e4a4a7209 */ /* 0x001fca0007810000 */
[----:B------:R-:W0:Y:S02]  /*14880*/  SHFL.BFLY PT, R78, R74, 0x1, 0x1f ;  /* 0x0c201f004a4e7f89 */ /* 0x000e2400000e0000 */
[----:B0-----:R-:W-:Y:S02]  /*14890*/  FMNMX.FTZ R74, R74, R78, !PT ;  /* 0x0000004e4a4a7209 */ /* 0x001fe40007810000 */
[----:B----4-:R-:W-:Y:S01]  /*148a0*/  LOP3.LUT R78, R150, 0x10000, RZ, 0xfc, !PT ;  /* 0x00010000964e7812 */ /* 0x010fe200078efcff */
[----:B------:R-:W-:Y:S01]  /*148b0*/  IMAD.MOV.U32 R79, RZ, RZ, -0x3ffffff0 ;  /* 0xc0000010ff4f7424 */ /* 0x000fe200078e00ff */
[----:B------:R-:W-:Y:S01]  /*148c0*/  WARPGROUP.ARRIVE ;  /* 0x00000000000079c5 */ /* 0x000fe20000000000 */
[----:B------:R-:W-:Y:S01]  /*148d0*/  F2FP.BF16.F32.PACK_AB R84, R84, R111 ;  /* 0x0000006f5454723e */ /* 0x000fe200000010ff */
[----:B------:R-:W2:Y:S01]  /*148e0*/  LDL.LU R150, [R1+0x2c] ;  /* 0x00002c0001967983 */ /* 0x000ea20000300800 */
        /* <DEDUP_REMOVED lines=10> */
[C---:B------:R-:W-:Y:S01]  /*14990*/  VIADD R110, R78.reuse, 0x900 ;  /* 0x000009004e6e7836 */ /* 0x040fe20000000000 */
[----:B------:R-:W-:-:S04]  /*149a0*/  R2UR UR4, R78 ;  /* 0x000000004e0472ca */ /* 0x000fc800000e0000 */
[----:B------:R-:W-:Y:S01]  /*149b0*/  R2UR UR28, R110 ;  /* 0x000000006e1c72ca */ /* 0x000fe200000e0000 */
[C---:B------:R-:W-:Y:S02]  /*149c0*/  VIADD R110, R78.reuse, 0xa80 ;  /* 0x00000a804e6e7836 */ /* 0x040fe40000000000 */
[----:B------:R-:W-:-:S05]  /*149d0*/  VIADD R78, R78, 0xc00 ;  /* 0x00000c004e4e7836 */ /* 0x000fca0000000000 */
[----:B------:R-:W-:Y:S01]  /*149e0*/  R2UR UR36, R78 ;  /* 0x000000004e2472ca */ /* 0x000fe200000e0000 */
[----:B------:R-:W-:-:S05]  /*149f0*/  VIADD R78, R16, 0x200 ;  /* 0x00000200104e7836 */ /* 0x000fca0000000000 */
[----:B------:R-:W-:-:S04]  /*14a00*/  SHF.R.U32.HI R78, RZ, 0x4, R78 ;  /* 0x00000004ff4e7819 */ /* 0x000fc8000001164e */
[----:B------:R-:W-:-:S04]  /*14a10*/  LOP3.LUT R78, R78, 0x3fff, RZ, 0xc0, !PT ;  /* 0x00003fff4e4e7812 */ /* 0x000fc800078ec0ff */
[----:B------:R-:W-:Y:S02]  /*14a20*/  LOP3.LUT R78, R78, 0x2400000, RZ, 0xfc, !PT ;  /* 0x024000004e4e7812 */ /* 0x000fe400078efcff */
[C---:B------:R-:W-:Y:S02]  /*14a30*/  R2UR UR5, R79.reuse ;  /* 0x000000004f0572ca */ /* 0x040fe400000e0000 */
[----:B------:R-:W-:Y:S01]  /*14a40*/  R2UR UR37, R79 ;  /* 0x000000004f2572ca */ /* 0x000fe200000e0000 */
[----:B------:R-:W-:Y:S02]  /*14a50*/  IMAD R78, R15, 0x6c0, R78 ;  /* 0x000006c00f4e7824 */ /* 0x000fe400078e024e */
[----:B------:R-:W-:-:S03]  /*14a60*/  IMAD.MOV.U32 R79, RZ, RZ, -0x7fffffe0 ;  /* 0x80000020ff4f7424 */ /* 0x000fc600078e00ff */
[----:B------:R-:W-:Y:S02]  /*14a70*/  R2UR UR6, R78 ;  /* 0x000000004e0672ca */ /* 0x000fe400000e0000 */
[----:B------:R-:W-:-:S13]  /*14a80*/  R2UR UR7, R79 ;  /* 0x000000004f0772ca */ /* 0x000fda00000e0000 */
[----:B------:R-:W-:Y:S01]  /*14a90*/  HGMMA.64x96x16.F32.BF16 R24, gdesc[UR4].tnspB, R24, gsb0 ;  /* 0x41600000041879f0 */ /* 0x000fe20008001818 */
[----:B------:R-:W-:Y:S01]  /*14aa0*/  IMAD.MOV.U32 R111, RZ, RZ, -0x3ffffff0 ;  /* 0xc0000010ff6f7424 */ /* 0x000fe200078e00ff */
[----:B------:R-:W-:Y:S01]  /*14ab0*/  R2UR UR32, R110 ;  /* 0x000000006e2072ca */ /* 0x000fe200000e0000 */
[----:B------:R-:W-:-:S03]  /*14ac0*/  VIADD R110, R78, 0x40 ;  /* 0x000000404e6e7836 */ /* 0x000fc60000000000 */
[C---:B------:R-:W-:Y:S02]  /*14ad0*/  R2UR UR9, R111.reuse ;  /* 0x000000006f0972ca */ /* 0x040fe400000e0000 */
[C---:B------:R-:W-:Y:S02]  /*14ae0*/  R2UR UR13, R111.reuse ;  /* 0x000000006f0d72ca */ /* 0x040fe400000e0000 */
[C---:B------:R-:W-:Y:S02]  /*14af0*/  R2UR UR17, R111.reuse ;  /* 0x000000006f1172ca */ /* 0x040fe400000e0000 */
[C---:B------:R-:W-:Y:S02]  /*14b00*/  R2UR UR21, R111.reuse ;  /* 0x000000006f1572ca */ /* 0x040fe400000e0000 */
[C---:B------:R-:W-:Y:S02]  /*14b10*/  R2UR UR25, R111.reuse ;  /* 0x000000006f1972ca */ /* 0x040fe400000e0000 */
[----:B------:R-:W-:-:S02]  /*14b20*/  R2UR UR29, R111 ;  /* 0x000000006f1d72ca */ /* 0x000fc400000e0000 */
[----:B------:R-:W-:Y:S01]  /*14b30*/  R2UR UR33, R111 ;  /* 0x000000006f2172ca */ /* 0x000fe200000e0000 */
[----:B------:R-:W-:Y:S01]  /*14b40*/  IMAD.MOV.U32 R111, RZ, RZ, -0x7fffffe0 ;  /* 0x80000020ff6f7424 */ /* 0x000fe200078e00ff */
[----:B------:R-:W-:-:S04]  /*14b50*/  R2UR UR10, R110 ;  /* 0x000000006e0a72ca */ /* 0x000fc800000e0000 */
[----:B------:R-:W-:Y:S01]  /*14b60*/  R2UR UR11, R111 ;  /* 0x000000006f0b72ca */ /* 0x000fe200000e0000 */
[----:B------:R-:W-:Y:S02]  /*14b70*/  WARPGROUP.DEPBAR.LE gsb0, 0x0 ;  /* 0x00008000000079c5 */ /* 0x000fe40000010000 */
[----:B------:R-:W-:-:S10]  /*14b80*/  WARPGROUP.ARRIVE ;  /* 0x00000000000079c5 */ /* 0x000fd40000000000 */
[----:B------:R-:W-:Y:S01]  /*14b90*/  HGMMA.64x96x16.F32.BF16 R24, gdesc[UR8].tnspB, R24, gsb0 ;  /* 0x41600000081879f0 */ /* 0x000fe20008001818 */
[----:B------:R-:W-:Y:S02]  /*14ba0*/  VIADD R110, R78, 0x80 ;  /* 0x000000804e6e7836 */ /* 0x000fe40000000000 */
[----:B------:R-:W-:-:S03]  /*14bb0*/  IMAD.MOV.U32 R111, RZ, RZ, -0x7fffffe0 ;  /* 0x80000020ff6f7424 */ /* 0x000fc600078e00ff */
[----:B------:R-:W-:Y:S02]  /*14bc0*/  R2UR UR14, R110 ;  /* 0x000000006e0e72ca */ /* 0x000fe400000e0000 */
[----:B------:R-:W-:Y:S01]  /*14bd0*/  R2UR UR15, R111 ;  /* 0x000000006f0f72ca */ /* 0x000fe200000e0000 */
[----:B------:R-:W-:Y:S02]  /*14be0*/  VIADD R110, R78, 0xc0 ;  /* 0x000000c04e6e7836 */ /* 0x000fe40000000000 */
[----:B------:R-:W-:Y:S01]  /*14bf0*/  IMAD.MOV.U32 R111, RZ, RZ, -0x7fffffe0 ;  /* 0x80000020ff6f7424 */ /* 0x000fe200078e00ff */
[----:B------:R-:W-:Y:S02]  /*14c00*/  WARPGROUP.DEPBAR.LE gsb0, 0x0 ;  /* 0x00008000000079c5 */ /* 0x000fe40000010000 */
[----:B------:R-:W-:-:S07]  /*14c10*/  WARPGROUP.ARRIVE ;  /* 0x00000000000079c5 */ /* 0x000fce0000000000 */
[----:B------:R-:W-:Y:S01]  /*14c20*/  HGMMA.64x96x16.F32.BF16 R24, gdesc[UR12].tnspB, R24, gsb0 ;  /* 0x416000000c1879f0 */ /* 0x000fe20008001818 */
[----:B------:R-:W-:Y:S02]  /*14c30*/  R2UR UR18, R110 ;  /* 0x000000006e1272ca */ /* 0x000fe400000e0000 */
[----:B------:R-:W-:Y:S01]  /*14c40*/  R2UR UR19, R111 ;  /* 0x000000006f1372ca */ /* 0x000fe200000e0000 */
[----:B------:R-:W-:Y:S02]  /*14c50*/  VIADD R110, R78, 0x100 ;  /* 0x000001004e6e7836 */ /* 0x000fe40000000000 */
[----:B------:R-:W-:-:S03]  /*14c60*/  IMAD.MOV.U32 R111, RZ, RZ, -0x7fffffe0 ;  /* 0x80000020ff6f7424 */ /* 0x000fc600078e00ff */
[----:B------:R-:W-:Y:S01]  /*14c70*/  R2UR UR22, R110 ;  /* 0x000000006e1672ca */ /* 0x000fe200000e0000 */
[----:B------:R-:W-:Y:S02]  /*14c80*/  WARPGROUP.DEPBAR.LE gsb0, 0x0 ;  /* 0x00008000000079c5 */ /* 0x000fe40000010000 */
[----:B------:R-:W-:-:S06]  /*14c90*/  WARPGROUP.ARRIVE ;  /* 0x00000000000079c5 */ /* 0x000fcc0000000000 */
        /* <DEDUP_REMOVED lines=30> */
[C---:B------:R-:W-:Y:S01]  /*14e80*/  FMUL.FTZ R78, R74.reuse, R21 ;  /* 0x000000154a4e7220 */ /* 0x040fe20000410000 */
[----:B------:R-:W-:-:S04]  /*14e90*/  FSETP.NEU.FTZ.AND P3, PT, R74, -INF , PT ;  /* 0xff8000004a00780b */ /* 0x000fc80003f7d000 */
[----:B------:R-:W-:-:S05]  /*14ea0*/  FSEL R78, R78, RZ, P3 ;  /* 0x000000ff4e4e7208 */ /* 0x000fca0001800000 */
[----:B------:R-:W-:Y:S02]  /*14eb0*/  FFMA.FTZ R79, R112, R21, -R78 ;  /* 0x00000015704f7223 */ /* 0x000fe4000001084e */
[----:B------:R0:W-:Y:S02]  /*14ec0*/  MUFU.EX2 R112, R143 ;  /* 0x0000008f00707308 */ /* 0x0001e40000000800 */
[----:B0-----:R-:W3:Y:S01]  /*14ed0*/  LDL R143, [R1+0x24] ;  /* 0x00002400018f7983 */ /* 0x001ee20000100800 */
[----:B------:R-:W0:Y:S01]  /*14ee0*/  S2R R154, SR_TID.X ;  /* 0x00000000009a7919 */ /* 0x000e220000002100 */
[----:B------:R-:W-:Y:S02]  /*14ef0*/  WARPGROUP.DEPBAR.LE gsb0, 0x0 ;  /* 0x00008000000079c5 */ /* 0x000fe40000010000 */
[----:B------:R-:W-:-:S06]  /*14f00*/  WARPGROUP.ARRIVE ;  /* 0x00000000000079c5 */ /* 0x000fcc0000000000 */
[----:B------:R-:W-:Y:S01]  /*14f10*/  HGMMA.64x96x16.F32.BF16 R24, gdesc[UR36].tnspB, R24, gsb0 ;  /* 0x41600000241879f0 */ /* 0x000fe20008001818 */
[----:B0-----:R-:W-:Y:S02]  /*14f20*/  SHF.R.U32.HI R87, RZ, 0x7, R154 ;  /* 0x00000007ff577819 */ /* 0x001fe4000001169a */
[----:B------:R-:W-:-:S03]  /*14f30*/  ISETP.GE.U32.AND P2, PT, R154, 0x180, PT ;  /* 0x000001809a00780c */ /* 0x000fc60003f46070 */
[----:B------:R-:W-:Y:S02]  /*14f40*/  VIADD R87, R87, 0x9 ;  /* 0x0000000957577836 */ /* 0x000fe40000000000 */
[-CC-:B------:R-:W-:Y:S01]  /*14f50*/  FFMA.FTZ R108, R108, R21.reuse, -R78.reuse ;  /* 0x000000156c6c7223 */ /* 0x180fe2000001084e */
[-CC-:B------:R-:W-:Y:S01]  /*14f60*/  FFMA.FTZ R110, R85, R21.reuse, -R78.reuse ;  /* 0x00000015556e7223 */ /* 0x180fe2000001084e */
[----:B------:R-:W-:Y:S01]  /*14f70*/  FFMA.FTZ R109, R109, R21, -R78 ;  /* 0x000000156d6d7223 */ /* 0x000fe2000001084e */
[----:B------:R-:W-:Y:S01]  /*14f80*/  SEL R85, R87, 0x9, !P2 ;  /* 0x0000000957557807 */ /* 0x000fe20005000000 */
[----:B------:R-:W-:Y:S08]  /*14f90*/  MUFU.EX2 R79, R79 ;  /* 0x0000004f004f7308 */ /* 0x000ff00000000800 */
[----:B------:R-:W-:Y:S08]  /*14fa0*/  MUFU.EX2 R108, R108 ;  /* 0x0000006c006c7308 */ /* 0x000ff00000000800 */
[----:B------:R-:W-:Y:S08]  /*14fb0*/  MUFU.EX2 R110, R110 ;  /* 0x0000006e006e7308 */ /* 0x000ff00000000800 */
[----:B------:R-:W0:Y:S02]  /*14fc0*/  MUFU.EX2 R109, R109 ;  /* 0x0000006d006d7308 */ /* 0x000e240000000800 */
[----:B0-----:R-:W-:Y:S01]  /*14fd0*/  F2FP.BF16.F32.PACK_AB R87, R109, R110 ;  /* 0x0000006e6d57723e */ /* 0x001fe200000010ff */
[----:B------:R-:W-:-:S02]  /*14fe0*/  WARPGROUP.DEPBAR.LE gsb0, 0x0 ;  /* 0x00008000000079c5 */ /* 0x000fc40000010000 */
[----:B------:R0:W-:Y:S06]  /*14ff0*/  BAR.ARV R85, 0x100 ;  /* 0x000400550000751d */ /* 0x0001ec0000002000 */
[--C-:B0-----:R-:W-:Y:S02]  /*15000*/  @!P1 IMAD R85, R15, 0x8, R16.reuse ;  /* 0x000000080f559824 */ /* 0x101fe400078e0210 */
[----:B------:R-:W-:Y:S02]  /*15010*/  @!P1 IMAD R15, R22, 0x8, R16 ;  /* 0x00000008160f9824 */ /* 0x000fe400078e0210 */
[----:B------:R-:W-:-:S02]  /*15020*/  @!P1 VIADD R85, R85, 0x31c60 ;  /* 0x00031c6055559836 */ /* 0x000fc40000000000 */
[----:B------:R-:W-:-:S03]  /*15030*/  @!P1 VIADD R15, R15, 0x31c40 ;  /* 0x00031c400f0f9836 */ /* 0x000fc60000000000 */
[----:B------:R-:W-:Y:S02]  /*15040*/  @!P1 PRMT R85, RZ, 0x654, R85 ;  /* 0x00000654ff559816 */ /* 0x000fe40000000055 */
[----:B------:R-:W-:-:S04]  /*15050*/  @!P1 PRMT R15, RZ, 0x654, R15 ;  /* 0x00000654ff0f9816 */ /* 0x000fc8000000000f */
[----:B------:R-:W-:Y:S01]  /*15060*/  @!P1 SYNCS.ARRIVE.TRANS64.RED.A1T0 RZ, [R15+URZ], RZ ;  /* 0x000000ff0fff99a7 */ /* 0x000fe2000810043f */
[----:B------:R0:W-:Y:S02]  /*15070*/  @!P1 SYNCS.ARRIVE.TRANS64.RED.A1T0 RZ, [R85+URZ], RZ ;  /* 0x000000ff55ff99a7 */ /* 0x0001e4000810043f */
[----:B0-----:R-:W-:-:S05]  /*15080*/  F2FP.BF16.F32.PACK_AB R85, R108, R79 ;  /* 0x0000004f6c55723e */ /* 0x001fca00000010ff */
[----:B------:R0:W-:Y:S01]  /*15090*/  STSM.16.M88.4 [R17+0x24300], R84 ;  /* 0x0243005411007844 */ /* 0x0001e20000000200 */
[-CC-:B------:R-:W-:Y:S01]  /*150a0*/  FFMA.FTZ R15, R106, R21.reuse, -R78.reuse ;  /* 0x000000156a0f7223 */ /* 0x180fe2000001084e */
[----:B0-----:R-:W0:Y:S01]  /*150b0*/  MUFU.EX2 R84, R120 ;  /* 0x0000007800547308 */ /* 0x001e220000000800 */
[----:B------:R-:W-:Y:S01]  /*150c0*/  FFMA.FTZ R106, R107, R21, -R78 ;  /* 0x000000156b6a7223 */ /* 0x000fe2000001084e */
[----:B0-----:R-:W-:-:S06]  /*150d0*/  FADD.FTZ R107, R84, R116 ;  /* 0x00000074546b7221 */ /* 0x001fcc0000010000 */
[----:B------:R0:W-:Y:S02]  /*150e0*/  MUFU.EX2 R116, R128 ;  /* 0x0000008000747308 */ /* 0x0001e40000000800 */
[----:B0-----:R-:W-:Y:S01]  /*150f0*/  FFMA.FTZ R128, R82, R21, -R78 ;  /* 0x0000001552807223 */ /* 0x001fe2000001084e */
[----:B------:R-:W-:-:S05]  /*15100*/  FSEL R82, R74, RZ, P3 ;  /* 0x000000ff4a527208 */ /* 0x000fca0001800000 */
[----:B------:R-:W-:-:S04]  /*15110*/  FADD.FTZ R82, -R82, R155 ;  /* 0x0000009b52527221 */ /* 0x000fc80000010100 */
[----:B------:R-:W-:-:S06]  /*15120*/  FMUL.FTZ R82, R82, R21 ;  /* 0x0000001552527220 */ /* 0x000fcc0000410000 */
[----:B------:R-:W2:Y:S01]  /*15130*/  MUFU.EX2 R82, R82 ;  /* 0x0000005200527308 */ /* 0x000ea20000000800 */
[----:B------:R-:W-:-:S07]  /*15140*/  FFMA.FTZ R105, R105, R21, -R78 ;  /* 0x0000001569697223 */ /* 0x000fce000001084e */
[----:B------:R-:W0:Y:S01]  /*15150*/  MUFU.EX2 R113, R113 ;  /* 0x0000007100717308 */ /* 0x000e220000000800 */
[----:B------:R-:W-:-:S07]  /*15160*/  FFMA.FTZ R104, R104, R21, -R78 ;  /* 0x0000001568687223 */ /* 0x000fce000001084e */
[----:B------:R-:W1:Y:S01]  /*15170*/  MUFU.EX2 R15, R15 ;  /* 0x0000000f000f7308 */ /* 0x000e620000000800 */
[----:B--2---:R-:W-:-:S04]  /*15180*/  FFMA.FTZ R79, R82, R150, R79 ;  /* 0x00000096524f7223 */ /* 0x004fc8000001004f */
[----:B------:R-:W-:-:S03]  /*15190*/  FADD.FTZ R79, R108, R79 ;  /* 0x0000004f6c4f7221 */ /* 0x000fc60000010000 */
[----:B------:R-:W2:Y:S01]  /*151a0*/  MUFU.EX2 R114, R114 ;  /* 0x0000007200727308 */ /* 0x000ea20000000800 */
[----:B------:R-:W-:Y:S01]  /*151b0*/  FADD.FTZ R79, R110, R79 ;  /* 0x0000004f6e4f7221 */ /* 0x000fe20000010000 */
[----:B------:R-:W-:-:S06]  /*151c0*/  FFMA.FTZ R96, R96, R21, -R78 ;  /* 0x0000001560607223 */ /* 0x000fcc000001084e */
[----:B------:R-:W4:Y:S01]  /*151d0*/  MUFU.EX2 R106, R106 ;  /* 0x0000006a006a7308 */ /* 0x000f220000000800 */
[----:B------:R-:W-:-:S07]  /*151e0*/  FADD.FTZ R79, R109, R79 ;  /* 0x0000004f6d4f7221 */ /* 0x000fce0000010000 */
[----:B------:R-:W4:Y:S01]  /*151f0*/  MUFU.EX2 R115, R115 ;  /* 0x0000007300737308 */ /* 0x000f220000000800 */
[----:B------:R-:W-:-:S07]  /*15200*/  FFMA.FTZ R93, R93, R21, -R78 ;  /* 0x000000155d5d7223 */ /* 0x000fce000001084e */
[----:B------:R-:W4:Y:S01]  /*15210*/  MUFU.EX2 R105, R105 ;  /* 0x0000006900697308 */ /* 0x000f220000000800 */
[----:B0-----:R-:W-:-:S07]  /*15220*/  FADD.FTZ R107, R113, R107 ;  /* 0x0000006b716b7221 */ /* 0x001fce0000010000 */
[----:B------:R-:W0:Y:S01]  /*15230*/  MUFU.EX2 R141, R141 ;  /* 0x0000008d008d7308 */ /* 0x000e220000000800 */
[----:B-1----:R-:W-:-:S07]  /*15240*/  FADD.FTZ R79, R15, R79 ;  /* 0x0000004f0f4f7221 */ /* 0x002fce0000010000 */
[----:B------:R-:W1:Y:S01]  /*15250*/  MUFU.EX2 R104, R104 ;  /* 0x0000006800687308 */ /* 0x000e620000000800 */
[----:B--2---:R-:W-:-:S07]  /*15260*/  FADD.FTZ R107, R114, R107 ;  /* 0x0000006b726b7221 */ /* 0x004fce0000010000 */
[----:B------:R-:W2:Y:S01]  /*15270*/  MUFU.EX2 R140, R140 ;  /* 0x0000008c008c7308 */ /* 0x000ea20000000800 */
[----:B----4-:R-:W-:Y:S01]  /*15280*/  FADD.FTZ R79, R106, R79 ;  /* 0x0000004f6a4f7221 */ /* 0x010fe20000010000 */
[----:B------:R-:W-:-:S06]  /*15290*/  FFMA.FTZ R91, R91, R21, -R78 ;  /* 0x000000155b5b7223 */ /* 0x000fcc000001084e */
[----:B------:R-:W4:Y:S01]  /*152a0*/  MUFU.EX2 R96, R96 ;  /* 0x0000006000607308 */ /* 0x000f220000000800 */
[----:B------:R-:W-:Y:S01]  /*152b0*/  FADD.FTZ R107, R115, R107 ;  /* 0x0000006b736b7221 */ /* 0x000fe20000010000 */
[----:B------:R-:W-:-:S06]  /*152c0*/  F2FP.BF16.F32.PACK_AB R84, R113, R84 ;  /* 0x000000547154723e */ /* 0x000fcc00000010ff */
[----:B------:R-:W3:Y:S01]  /*152d0*/  MUFU.EX2 R139, R139 ;  /* 0x0000008b008b7308 */ /* 0x000ee20000000800 */
[----:B------:R-:W-:Y:S01]  /*152e0*/  FADD.FTZ R79, R105, R79 ;  /* 0x0000004f694f7221 */ /* 0x000fe20000010000 */
[----:B------:R-:W-:-:S06]  /*152f0*/  FFMA.FTZ R89, R89, R21, -R78 ;  /* 0x0000001559597223 */ /* 0x000fcc000001084e */
[----:B------:R-:W3:Y:S01]  /*15300*/  MUFU.EX2 R93, R93 ;  /* 0x0000005d005d7308 */ /* 0x000ee20000000800 */
[----:B0-----:R-:W-:-:S07]  /*15310*/  FADD.FTZ R107, R141, R107 ;  /* 0x0000006b8d6b7221 */ /* 0x001fce0000010000 */
[----:B------:R-:W0:Y:S01]  /*15320*/  MUFU.EX2 R138, R138 ;  /* 0x0000008a008a7308 */ /* 0x000e220000000800 */
[----:B------:R-:W-:-:S07]  /*15330*/  FFMA.FTZ R92, R92, R21, -R78 ;  /* 0x000000155c5c7223 */ /* 0x000fce000001084e */
[----:B------:R-:W0:Y:S08]  /*15340*/  MUFU.EX2 R128, R128 ;  /* 0x0000008000807308 */ /* 0x000e300000000800 */
[----:B------:R1:W-:Y:S08]  /*15350*/  MUFU.EX2 R113, R142 ;  /* 0x0000008e00717308 */ /* 0x0003f00000000800 */
[----:B------:R-:W0:Y:S01]  /*15360*/  MUFU.EX2 R137, R137 ;  /* 0x0000008900897308 */ /* 0x000e220000000800 */
[-CC-:B-1----:R-:W-:Y:S01]  /*15370*/  FFMA.FTZ R142, R72, R21.reuse, -R78.reuse ;  /* 0x00000015488e7223 */ /* 0x182fe2000001084e */
[-CC-:B------:R-:W-:Y:S01]  /*15380*/  FFMA.FTZ R72, R81, R21.reuse, -R78.reuse ;  /* 0x0000001551487223 */ /* 0x180fe2000001084e */
[----:B------:R-:W-:Y:S01]  /*15390*/  FFMA.FTZ R81, R76, R21, -R78 ;  /* 0x000000154c517223 */ /* 0x000fe2000001084e */
[----:B------:R-:W-:Y:S01]  /*153a0*/  FADD.FTZ R76, R104, R79 ;  /* 0x0000004f684c7221 */ /* 0x000fe20000010000 */
[----:B--2---:R-:W-:-:S03]  /*153b0*/  FADD.FTZ R79, R140, R107 ;  /* 0x0000006b8c4f7221 */ /* 0x004fc60000010000 */
[----:B------:R-:W1:Y:S01]  /*153c0*/  MUFU.EX2 R91, R91 ;  /* 0x0000005b005b7308 */ /* 0x000e620000000800 */
[----:B----4-:R-:W-:Y:S01]  /*153d0*/  FADD.FTZ R76, R96, R76 ;  /* 0x0000004c604c7221 */ /* 0x010fe20000010000 */
[----:B------:R-:W-:Y:S01]  /*153e0*/  F2FP.BF16.F32.PACK_AB R85, R106, R15 ;  /* 0x0000000f6a55723e */ /* 0x000fe200000010ff */
[----:B------:R-:W-:-:S05]  /*153f0*/  FFMA.FTZ R90, R90, R21, -R78 ;  /* 0x000000155a5a7223 */ /* 0x000fca000001084e */
[----:B------:R-:W2:Y:S01]  /*15400*/  MUFU.EX2 R120, R136 ;  /* 0x0000008800787308 */ /* 0x000ea20000000800 */
[-CC-:B------:R-:W-:Y:S01]  /*15410*/  FFMA.FTZ R106, R94, R21.reuse, -R78.reuse ;  /* 0x000000155e6a7223 */ /* 0x180fe2000001084e */
[----:B---3--:R-:W-:Y:S01]  /*15420*/  FADD.FTZ R79, R139, R79 ;  /* 0x0000004f8b4f7221 */ /* 0x008fe20000010000 */
[----:B------:R-:W-:-:S05]  /*15430*/  FFMA.FTZ R94, R100, R21, -R78 ;  /* 0x00000015645e7223 */ /* 0x000fca000001084e */
[----:B------:R-:W-:Y:S01]  /*15440*/  MUFU.EX2 R89, R89 ;  /* 0x0000005900597308 */ /* 0x000fe20000000800 */
[----:B------:R-:W-:Y:S01]  /*15450*/  FADD.FTZ R100, R93, R76 ;  /* 0x0000004c5d647221 */ /* 0x000fe20000010000 */
[----:B0-----:R-:W-:-:S06]  /*15460*/  FADD.FTZ R79, R138, R79 ;  /* 0x0000004f8a4f7221 */ /* 0x001fcc0000010000 */
[----:B------:R-:W0:Y:S01]  /*15470*/  MUFU.EX2 R135, R135 ;  /* 0x0000008700877308 */ /* 0x000e220000000800 */
[----:B------:R-:W-:-:S07]  /*15480*/  FADD.FTZ R100, R128, R100 ;  /* 0x0000006480647221 */ /* 0x000fce0000010000 */
[----:B------:R-:W-:Y:S01]  /*15490*/  MUFU.EX2 R92, R92 ;  /* 0x0000005c005c7308 */ /* 0x000fe20000000800 */
[-CC-:B------:R-:W-:Y:S01]  /*154a0*/  FFMA.FTZ R108, R77, R21.reuse, -R78.reuse ;  /* 0x000000154d6c7223 */ /* 0x180fe2000001084e */
[----:B------:R-:W-:Y:S01]  /*154b0*/  FFMA.FTZ R76, R98, R21, -R78 ;  /* 0x00000015624c7223 */ /* 0x000fe2000001084e */
[----:B------:R-:W-:-:S05]  /*154c0*/  FADD.FTZ R79, R137, R79 ;  /* 0x0000004f894f7221 */ /* 0x000fca0000010000 */
[----:B------:R-:W3:Y:S01]  /*154d0*/  MUFU.EX2 R134, R134 ;  /* 0x0000008600867308 */ /* 0x000ee20000000800 */
[-CC-:B------:R-:W-:Y:S01]  /*154e0*/  FFMA.FTZ R77, R99, R21.reuse, -R78.reuse ;  /* 0x00000015634d7223 */ /* 0x180fe2000001084e */
[----:B------:R-:W-:Y:S01]  /*154f0*/  FFMA.FTZ R98, R88, R21, -R78 ;  /* 0x0000001558627223 */ /* 0x000fe2000001084e */
[----:B-1----:R-:W-:-:S05]  /*15500*/  FADD.FTZ R88, R91, R100 ;  /* 0x000000645b587221 */ /* 0x002fca0000010000 */
[----:B------:R-:W1:Y:S01]  /*15510*/  MUFU.EX2 R90, R90 ;  /* 0x0000005a005a7308 */ /* 0x000e620000000800 */
[-CC-:B------:R-:W-:Y:S01]  /*15520*/  FFMA.FTZ R80, R80, R21.reuse, -R78.reuse ;  /* 0x0000001550507223 */ /* 0x180fe2000001084e */
[----:B------:R-:W-:Y:S01]  /*15530*/  FFMA.FTZ R99, R83, R21, -R78 ;  /* 0x0000001553637223 */ /* 0x000fe2000001084e */
[----:B--2---:R-:W-:-:S05]  /*15540*/  FADD.FTZ R79, R120, R79 ;  /* 0x0000004f784f7221 */ /* 0x004fca0000010000 */
[----:B------:R-:W2:Y:S01]  /*15550*/  MUFU.EX2 R133, R133 ;  /* 0x0000008500857308 */ /* 0x000ea20000000800 */
[----:B0-----:R-:W-:-:S07]  /*15560*/  FADD.FTZ R79, R135, R79 ;  /* 0x0000004f874f7221 */ /* 0x001fce0000010000 */
[----:B------:R-:W0:Y:S08]  /*15570*/  MUFU.EX2 R142, R142 ;  /* 0x0000008e008e7308 */ /* 0x000e300000000800 */
[----:B------:R-:W4:Y:S01]  /*15580*/  MUFU.EX2 R132, R132 ;  /* 0x0000008400847308 */ /* 0x000f220000000800 */
[----:B------:R-:W-:-:S07]  /*15590*/  FFMA.FTZ R97, R97, R21, -R78 ;  /* 0x0000001561617223 */ /* 0x000fce000001084e */
[----:B------:R-:W4:Y:S01]  /*155a0*/  MUFU.EX2 R72, R72 ;  /* 0x0000004800487308 */ /* 0x000f220000000800 */
[----:B---3--:R-:W-:-:S07]  /*155b0*/  FADD.FTZ R79, R134, R79 ;  /* 0x0000004f864f7221 */ /* 0x008fce0000010000 */
[----:B------:R3:W-:Y:S08]  /*155c0*/  MUFU.EX2 R83, R77 ;  /* 0x0000004d00537308 */ /* 0x0007f00000000800 */
[----:B------:R-:W4:Y:S01]  /*155d0*/  MUFU.EX2 R131, R131 ;  /* 0x0000008300837308 */ /* 0x000f220000000800 */
[----:B---3--:R-:W-:-:S04]  /*155e0*/  FADD.FTZ R77, R89, R88 ;  /* 0x00000058594d7221 */ /* 0x008fc80000010000 */
[----:B------:R-:W-:-:S03]  /*155f0*/  FADD.FTZ R77, R92, R77 ;  /* 0x0000004d5c4d7221 */ /* 0x000fc60000010000 */
[----:B------:R-:W3:Y:S01]  /*15600*/  MUFU.EX2 R80, R80 ;  /* 0x0000005000507308 */ /* 0x000ee20000000800 */
[----:B-1----:R-:W-:Y:S01]  /*15610*/  FADD.FTZ R77, R90, R77 ;  /* 0x0000004d5a4d7221 */ /* 0x002fe20000010000 */
[----:B--2---:R-:W-:-:S06]  /*15620*/  FADD.FTZ R79, R133, R79 ;  /* 0x0000004f854f7221 */ /* 0x004fcc0000010000 */
[----:B------:R-:W1:Y:S01]  /*15630*/  MUFU.EX2 R130, R130 ;  /* 0x0000008200827308 */ /* 0x000e620000000800 */
[----:B0-----:R-:W-:Y:S01]  /*15640*/  FADD.FTZ R77, R142, R77 ;  /* 0x0000004d8e4d7221 */ /* 0x001fe20000010000 */
[----:B------:R-:W-:-:S06]  /*15650*/  FFMA.FTZ R95, R95, R21, -R78 ;  /* 0x000000155f5f7223 */ /* 0x000fcc000001084e */
[----:B------:R-:W0:Y:S01]  /*15660*/  MUFU.EX2 R81, R81 ;  /* 0x0000005100517308 */ /* 0x000e220000000800 */
[----:B----4-:R-:W-:-:S07]  /*15670*/  FADD.FTZ R79, R132, R79 ;  /* 0x0000004f844f7221 */ /* 0x010fce0000010000 */
[----:B------:R-:W2:Y:S01]  /*15680*/  MUFU.EX2 R129, R129 ;  /* 0x0000008100817308 */ /* 0x000ea20000000800 */
[----:B------:R-:W-:Y:S01]  /*15690*/  FADD.FTZ R77, R72, R77 ;  /* 0x0000004d484d7221 */ /* 0x000fe20000010000 */
[----:B------:R-:W-:-:S06]  /*156a0*/  FFMA.FTZ R15, R73, R21, -R78 ;  /* 0x00000015490f7223 */ /* 0x000fcc000001084e */
[----:B------:R-:W4:Y:S01]  /*156b0*/  MUFU.EX2 R97, R97 ;  /* 0x0000006100617308 */ /* 0x000f220000000800 */
[----:B------:R-:W-:Y:S01]  /*156c0*/  FADD.FTZ R79, R131, R79 ;  /* 0x0000004f834f7221 */ /* 0x000fe20000010000 */
[----:B---3--:R-:W-:-:S06]  /*156d0*/  FADD.FTZ R77, R80, R77 ;  /* 0x0000004d504d7221 */ /* 0x008fcc0000010000 */
[----:B------:R-:W3:Y:S01]  /*156e0*/  MUFU.EX2 R108, R108 ;  /* 0x0000006c006c7308 */ /* 0x000ee20000000800 */
[----:B-1----:R-:W-:-:S07]  /*156f0*/  FADD.FTZ R79, R130, R79 ;  /* 0x0000004f824f7221 */ /* 0x002fce0000010000 */
[----:B------:R-:W1:Y:S01]  /*15700*/  MUFU.EX2 R127, R127 ;  /* 0x0000007f007f7308 */ /* 0x000e620000000800 */
[----:B0-----:R-:W-:Y:S01]  /*15710*/  FADD.FTZ R77, R81, R77 ;  /* 0x0000004d514d7221 */ /* 0x001fe20000010000 */
[----:B------:R-:W-:-:S06]  /*15720*/  FFMA.FTZ R73, R102, R21, -R78 ;  /* 0x0000001566497223 */ /* 0x000fcc000001084e */
[----:B------:R-:W0:Y:S01]  /*15730*/  MUFU.EX2 R95, R95 ;  /* 0x0000005f005f7308 */ /* 0x000e220000000800 */
[----:B------:R-:W-:Y:S01]  /*15740*/  F2FP.BF16.F32.PACK_AB R138, R138, R139 ;  /* 0x0000008b8a8a723e */ /* 0x000fe200000010ff */
[----:B--2---:R-:W-:Y:S01]  /*15750*/  FADD.FTZ R79, R129, R79 ;  /* 0x0000004f814f7221 */ /* 0x004fe20000010000 */
[----:B------:R-:W-:-:S05]  /*15760*/  F2FP.BF16.F32.PACK_AB R139, R91, R128 ;  /* 0x000000805b8b723e */ /* 0x000fca00000010ff */
[----:B------:R-:W2:Y:S01]  /*15770*/  MUFU.EX2 R126, R126 ;  /* 0x0000007e007e7308 */ /* 0x000ea20000000800 */
[----:B----4-:R-:W-:-:S07]  /*15780*/  FADD.FTZ R91, R97, R77 ;  /* 0x0000004d615b7221 */ /* 0x010fce0000010000 */
[----:B------:R-:W4:Y:S01]  /*15790*/  MUFU.EX2 R15, R15 ;  /* 0x0000000f000f7308 */ /* 0x000f220000000800 */
[----:B------:R-:W-:Y:S01]  /*157a0*/  FADD.FTZ R79, R116, R79 ;  /* 0x0000004f744f7221 */ /* 0x000fe20000010000 */
[----:B---3--:R-:W-:-:S06]  /*157b0*/  FADD.FTZ R91, R108, R91 ;  /* 0x0000005b6c5b7221 */ /* 0x008fcc0000010000 */
[----:B------:R-:W3:Y:S01]  /*157c0*/  MUFU.EX2 R125, R125 ;  /* 0x0000007d007d7308 */ /* 0x000ee20000000800 */
[----:B------:R-:W-:-:S07]  /*157d0*/  F2FP.BF16.F32.PACK_AB R77, R92, R89 ;  /* 0x000000595c4d723e */ /* 0x000fce00000010ff */
[----:B------:R-:W3:Y:S01]  /*157e0*/  MUFU.EX2 R106, R106 ;  /* 0x0000006a006a7308 */ /* 0x000ee20000000800 */
[----:B-1----:R-:W-:Y:S01]  /*157f0*/  FADD.FTZ R89, R127, R79 ;  /* 0x0000004f7f597221 */ /* 0x002fe20000010000 */
[----:B------:R-:W-:-:S06]  /*15800*/  F2FP.BF16.F32.PACK_AB R79, R142, R90 ;  /* 0x0000005a8e4f723e */ /* 0x000fcc00000010ff */
[----:B------:R-:W1:Y:S01]  /*15810*/  MUFU.EX2 R124, R124 ;  /* 0x0000007c007c7308 */ /* 0x000e620000000800 */
[----:B0-----:R-:W-:-:S07]  /*15820*/  FADD.FTZ R90, R95, R91 ;  /* 0x0000005b5f5a7221 */ /* 0x001fce0000010000 */
[----:B------:R-:W0:Y:S01]  /*15830*/  MUFU.EX2 R73, R73 ;  /* 0x0000004900497308 */ /* 0x000e220000000800 */
[----:B--2---:R-:W-:Y:S01]  /*15840*/  FADD.FTZ R92, R126, R89 ;  /* 0x000000597e5c7221 */ /* 0x004fe20000010000 */
[----:B------:R-:W-:-:S06]  /*15850*/  FFMA.FTZ R88, R75, R21, -R78 ;  /* 0x000000154b587223 */ /* 0x000fcc000001084e */
[----:B------:R-:W2:Y:S01]  /*15860*/  MUFU.EX2 R123, R123 ;  /* 0x0000007b007b7308 */ /* 0x000ea20000000800 */
[----:B----4-:R-:W-:-:S07]  /*15870*/  FADD.FTZ R89, R15, R90 ;  /* 0x0000005a0f597221 */ /* 0x010fce0000010000 */
[----:B------:R-:W-:Y:S01]  /*15880*/  MUFU.EX2 R94, R94 ;  /* 0x0000005e005e7308 */ /* 0x000fe20000000800 */
[----:B------:R-:W-:Y:S01]  /*15890*/  F2FP.BF16.F32.PACK_AB R86, R115, R114 ;  /* 0x000000727356723e */ /* 0x000fe200000010ff */
[----:B------:R-:W-:Y:S01]  /*158a0*/  FFMA.FTZ R101, R101, R21, -R78 ;  /* 0x0000001565657223 */ /* 0x000fe2000001084e */
[----:B------:R-:W-:-:S05]  /*158b0*/  F2FP.BF16.F32.PACK_AB R87, R104, R105 ;  /* 0x000000696857723e */ /* 0x000fca00000010ff */
[----:B------:R-:W4:Y:S01]  /*158c0*/  MUFU.EX2 R122, R122 ;  /* 0x0000007a007a7308 */ /* 0x000f220000000800 */
[-CC-:B------:R-:W-:Y:S01]  /*158d0*/  FFMA.FTZ R103, R103, R21.reuse, -R78.reuse ;  /* 0x0000001567677223 */ /* 0x180fe2000001084e */
[-CC-:B------:R-:W-:Y:S01]  /*158e0*/  FFMA.FTZ R117, R117, R21.reuse, -R78.reuse ;  /* 0x0000001575757223 */ /* 0x180fe2000001084e */
[-CC-:B------:R-:W-:Y:S01]  /*158f0*/  FFMA.FTZ R118, R118, R21.reuse, -R78.reuse ;  /* 0x0000001576767223 */ /* 0x180fe2000001084e */
[----:B------:R-:W-:Y:S01]  /*15900*/  FFMA.FTZ R119, R119, R21, -R78 ;  /* 0x0000001577777223 */ /* 0x000fe2000001084e */
[----:B------:R-:W-:Y:S01]  /*15910*/  F2FP.BF16.F32.PACK_AB R136, R140, R141 ;  /* 0x0000008d8c88723e */ /* 0x000fe200000010ff */
[----:B---3--:R-:W-:Y:S02]  /*15920*/  FADD.FTZ R91, R125, R92 ;  /* 0x0000005c7d5b7221 */ /* 0x008fe40000010000 */
[----:B------:R3:W-:Y:S01]  /*15930*/  MUFU.EX2 R75, R76 ;  /* 0x0000004c004b7308 */ /* 0x0007e20000000800 */
[----:B------:R-:W-:Y:S01]  /*15940*/  F2FP.BF16.F32.PACK_AB R78, R134, R135 ;  /* 0x00000087864e723e */ /* 0x000fe200000010ff */
[----:B------:R-:W-:Y:S01]  /*15950*/  FADD.FTZ R90, R106, R89 ;  /* 0x000000596a5a7221 */ /* 0x000fe20000010000 */
[----:B------:R-:W-:Y:S05]  /*15960*/  STSM.16.M88.4 [R17+0x25b00], R84 ;  /* 0x025b005411007844 */ /* 0x000fea0000000200 */
[----:B------:R-:W4:Y:S01]  /*15970*/  MUFU.EX2 R121, R121 ;  /* 0x0000007900797308 */ /* 0x000f220000000800 */
[----:B---3--:R-:W-:-:S02]  /*15980*/  F2FP.BF16.F32.PACK_AB R76, R120, R137 ;  /* 0x00000089784c723e */ /* 0x008fc400000010ff */
[----:B------:R-:W-:Y:S01]  /*15990*/  F2FP.BF16.F32.PACK_AB R137, R93, R96 ;  /* 0x000000605d89723e */ /* 0x000fe200000010ff */
[----:B-1----:R-:W-:Y:S01]  /*159a0*/  FADD.FTZ R92, R124, R91 ;  /* 0x0000005b7c5c7221 */ /* 0x002fe20000010000 */
[----:B0-----:R-:W-:-:S03]  /*159b0*/  FADD.FTZ R91, R73, R90 ;  /* 0x0000005a495b7221 */ /* 0x001fc60000010000 */
[----:B------:R-:W0:Y:S01]  /*159c0*/  MUFU.EX2 R98, R98 ;  /* 0x0000006200627308 */ /* 0x000e220000000800 */
[----:B------:R-:W-:Y:S01]  /*159d0*/  STSM.16.M88.4 [R17+0x27300], R136 ;  /* 0x0273008811007844 */ /* 0x000fe20000000200 */
[----:B--2---:R-:W-:-:S03]  /*159e0*/  FADD.FTZ R93, R123, R92 ;  /* 0x0000005c7b5d7221 */ /* 0x004fc60000010000 */
[----:B------:R1:W-:Y:S03]  /*159f0*/  STSM.16.M88.4 [R17+0x28b00], R76 ;  /* 0x028b004c11007844 */ /* 0x0003e60000000200 */
[----:B------:R-:W2:Y:S01]  /*15a00*/  MUFU.EX2 R99, R99 ;  /* 0x0000006300637308 */ /* 0x000ea20000000800 */
[----:B----4-:R-:W-:-:S07]  /*15a10*/  FADD.FTZ R90, R122, R93 ;  /* 0x0000005d7a5a7221 */ /* 0x010fce0000010000 */
[----:B------:R-:W-:Y:S01]  /*15a20*/  MUFU.EX2 R111, R145 ;  /* 0x00000091006f7308 */ /* 0x000fe20000000800 */
[----:B-1----:R-:W-:Y:S02]  /*15a30*/  F2FP.BF16.F32.PACK_AB R76, R116, R129 ;  /* 0x00000081744c723e */ /* 0x002fe400000010ff */
[----:B------:R-:W-:Y:S01]  /*15a40*/  F2FP.BF16.F32.PACK_AB R129, R80, R72 ;  /* 0x000000485081723e */ /* 0x000fe200000010ff */
[----:B------:R-:W-:-:S04]  /*15a50*/  FADD.FTZ R80, R94, R91 ;  /* 0x0000005b5e507221 */ /* 0x000fc80000010000 */
[----:B------:R-:W1:Y:S01]  /*15a60*/  MUFU.EX2 R101, R101 ;  /* 0x0000006500657308 */ /* 0x000e620000000800 */
[----:B------:R-:W-:Y:S01]  /*15a70*/  FADD.FTZ R80, R83, R80 ;  /* 0x0000005053507221 */ /* 0x000fe20000010000 */
[----:B------:R-:W-:Y:S01]  /*15a80*/  FADD.FTZ R90, R121, R90 ;  /* 0x0000005a795a7221 */ /* 0x000fe20000010000 */
[----:B------:R-:W-:-:S05]  /*15a90*/  F2FP.BF16.F32.PACK_AB R79, R106, R15 ;  /* 0x0000000f6a4f723e */ /* 0x000fca00000010ff */
[----:B------:R-:W3:Y:S01]  /*15aa0*/  MUFU.EX2 R87, R146 ;  /* 0x0000009200577308 */ /* 0x000ee20000000800 */
[----:B------:R-:W-:Y:S01]  /*15ab0*/  FADD.FTZ R15, R75, R80 ;  /* 0x000000504b0f7221 */ /* 0x000fe20000010000 */
[----:B------:R-:W-:Y:S02]  /*15ac0*/  F2FP.BF16.F32.PACK_AB R130, R130, R131 ;  /* 0x000000838282723e */ /* 0x000fe400000010ff */
[----:B------:R-:W-:-:S04]  /*15ad0*/  F2FP.BF16.F32.PACK_AB R131, R97, R81 ;  /* 0x000000516183723e */ /* 0x000fc800000010ff */
[----:B------:R-:W4:Y:S01]  /*15ae0*/  MUFU.EX2 R103, R103 ;  /* 0x0000006700677308 */ /* 0x000f220000000800 */
[----:B------:R-:W-:Y:S01]  /*15af0*/  FADD.FTZ R81, R113, R90 ;  /* 0x0000005a71517221 */ /* 0x000fe20000010000 */
[----:B0-----:R-:W-:-:S06]  /*15b00*/  FADD.FTZ R80, R98, R15 ;  /* 0x0000000f62507221 */ /* 0x001fcc0000010000 */
[----:B------:R-:W0:Y:S01]  /*15b10*/  MUFU.EX2 R86, R147 ;  /* 0x0000009300567308 */ /* 0x000e220000000800 */
[----:B--2---:R-:W-:-:S07]  /*15b20*/  FADD.FTZ R80, R99, R80 ;  /* 0x0000005063507221 */ /* 0x004fce0000010000 */
[----:B------:R2:W0:Y:S01]  /*15b30*/  MUFU.EX2 R89, R88 ;  /* 0x0000005800597308 */ /* 0x0004220000000800 */
[----:B-1----:R-:W-:-:S07]  /*15b40*/  FADD.FTZ R80, R101, R80 ;  /* 0x0000005065507221 */ /* 0x002fce0000010000 */
[----:B------:R-:W1:Y:S01]  /*15b50*/  MUFU.EX2 R72, R117 ;  /* 0x0000007500487308 */ /* 0x000e620000000800 */
[----:B--2---:R-:W-:-:S04]  /*15b60*/  FADD.FTZ R88, R112, R81 ;  /* 0x0000005170587221 */ /* 0x004fc80000010000 */
[----:B------:R-:W-:-:S03]  /*15b70*/  FADD.FTZ R88, R111, R88 ;  /* 0x000000586f587221 */ /* 0x000fc60000010000 */
[----:B------:R-:W-:Y:S01]  /*15b80*/  MUFU.EX2 R84, R148 ;  /* 0x0000009400547308 */ /* 0x000fe20000000800 */
[----:B---3--:R-:W-:-:S07]  /*15b90*/  FADD.FTZ R15, R87, R88 ;  /* 0x00000058570f7221 */ /* 0x008fce0000010000 */
[----:B------:R-:W2:Y:S01]  /*15ba0*/  MUFU.EX2 R85, R149 ;  /* 0x0000009500557308 */ /* 0x000ea20000000800 */
[----:B----4-:R-:W-:-:S07]  /*15bb0*/  FADD.FTZ R80, R103, R80 ;  /* 0x0000005067507221 */ /* 0x010fce0000010000 */
[----:B------:R-:W-:Y:S08]  /*15bc0*/  MUFU.EX2 R118, R118 ;  /* 0x0000007600767308 */ /* 0x000ff00000000800 */
[----:B------:R-:W3:Y:S01]  /*15bd0*/  MUFU.EX2 R119, R119 ;  /* 0x0000007700777308 */ /* 0x000ee20000000800 */
[----:B------:R-:W-:Y:S01]  /*15be0*/  F2FP.BF16.F32.PACK_AB R128, R132, R133 ;  /* 0x000000858480723e */ /* 0x000fe200000010ff */
[----:B0-----:R-:W-:Y:S01]  /*15bf0*/  FADD.FTZ R81, R86, R15 ;  /* 0x0000000f56517221 */ /* 0x001fe20000010000 */
[----:B------:R-:W-:Y:S01]  /*15c00*/  F2FP.BF16.F32.PACK_AB R78, R126, R127 ;  /* 0x0000007f7e4e723e */ /* 0x000fe200000010ff */
[----:B------:R-:W-:Y:S01]  /*15c10*/  FADD.FTZ R15, R89, R80 ;  /* 0x00000050590f7221 */ /* 0x000fe20000010000 */
[----:B------:R-:W-:Y:S01]  /*15c20*/  F2FP.BF16.F32.PACK_AB R77, R95, R108 ;  /* 0x0000006c5f4d723e */ /* 0x000fe200000010ff */
[----:B------:R-:W-:Y:S01]  /*15c30*/  STSM.16.M88.4 [R17+0x2a300], R128 ;  /* 0x02a3008011007844 */ /* 0x000fe20000000200 */
[----:B------:R-:W-:Y:S01]  /*15c40*/  F2FP.BF16.F32.PACK_AB R124, R124, R125 ;  /* 0x0000007d7c7c723e */ /* 0x000fe200000010ff */
[----:B-1----:R-:W-:Y:S01]  /*15c50*/  FADD.FTZ R15, R72, R15 ;  /* 0x0000000f480f7221 */ /* 0x002fe20000010000 */
[----:B------:R-:W-:Y:S01]  /*15c60*/  F2FP.BF16.F32.PACK_AB R126, R122, R123 ;  /* 0x0000007b7a7e723e */ /* 0x000fe200000010ff */
[----:B------:R0:W-:Y:S01]  /*15c70*/  STSM.16.M88.4 [R17+0x2bb00], R76 ;  /* 0x02bb004c11007844 */ /* 0x0001e20000000200 */
[----:B------:R-:W-:-:S02]  /*15c80*/  F2FP.BF16.F32.PACK_AB R125, R94, R73 ;  /* 0x000000495e7d723e */ /* 0x000fc400000010ff */
[----:B------:R-:W-:Y:S02]  /*15c90*/  F2FP.BF16.F32.PACK_AB R127, R75, R83 ;  /* 0x000000534b7f723e */ /* 0x000fe400000010ff */
[----:B------:R-:W-:Y:S02]  /*15ca0*/  F2FP.BF16.F32.PACK_AB R88, R86, R87 ;  /* 0x000000575658723e */ /* 0x000fe400000010ff */
[----:B------:R-:W-:Y:S02]  /*15cb0*/  F2FP.BF16.F32.PACK_AB R89, R72, R89 ;  /* 0x000000594859723e */ /* 0x000fe400000010ff */
[----:B--2---:R-:W-:Y:S01]  /*15cc0*/  F2FP.BF16.F32.PACK_AB R90, R85, R84 ;  /* 0x00000054555a723e */ /* 0x004fe200000010ff */
[----:B------:R-:W-:Y:S01]  /*15cd0*/  FADD.FTZ R84, R84, R81 ;  /* 0x0000005154547221 */ /* 0x000fe20000010000 */
[----:B---3--:R-:W-:Y:S01]  /*15ce0*/  F2FP.BF16.F32.PACK_AB R91, R119, R118 ;  /* 0x00000076775b723e */ /* 0x008fe200000010ff */
[----:B------:R-:W-:Y:S01]  /*15cf0*/  FADD.FTZ R15, R118, R15 ;  /* 0x0000000f760f7221 */ /* 0x000fe20000010000 */
[----:B0-----:R-:W-:-:S02]  /*15d00*/  F2FP.BF16.F32.PACK_AB R76, R113, R121 ;  /* 0x00000079714c723e */ /* 0x001fc400000010ff */
[----:B------:R-:W-:Y:S02]  /*15d10*/  F2FP.BF16.F32.PACK_AB R78, R111, R112 ;  /* 0x000000706f4e723e */ /* 0x000fe400000010ff */
[----:B------:R-:W-:Y:S02]  /*15d20*/  F2FP.BF16.F32.PACK_AB R77, R99, R98 ;  /* 0x00000062634d723e */ /* 0x000fe400000010ff */
[----:B------:R-:W-:Y:S01]  /*15d30*/  F2FP.BF16.F32.PACK_AB R79, R103, R101 ;  /* 0x00000065674f723e */ /* 0x000fe200000010ff */
[----:B------:R-:W-:Y:S01]  /*15d40*/  STSM.16.M88.4 [R17+0x2d300], R124 ;  /* 0x02d3007c11007844 */ /* 0x000fe20000000200 */
[----:B------:R-:W-:Y:S01]  /*15d50*/  FADD.FTZ R72, R85, R84 ;  /* 0x0000005455487221 */ /* 0x000fe20000010000 */
[----:B------:R-:W-:Y:S02]  /*15d60*/  FADD.FTZ R15, R119, R15 ;  /* 0x0000000f770f7221 */ /* 0x000fe40000010000 */
[----:B------:R-:W-:Y:S04]  /*15d70*/  STSM.16.M88.4 [R17+0x2eb00], R76 ;  /* 0x02eb004c11007844 */ /* 0x000fe80000000200 */
[----:B------:R-:W-:Y:S01]  /*15d80*/  STSM.16.M88.4 [R17+0x30300], R88 ;  /* 0x0303005811007844 */ /* 0x000fe20000000200 */
[----:B------:R-:W-:Y:S01]  /*15d90*/  @!PT LDS RZ, [RZ] ;  /* 0x00000000fffff984 */ /* 0x000fe20000000800 */
[----:B------:R-:W-:Y:S01]  /*15da0*/  @!PT LDS RZ, [RZ] ;  /* 0x00000000fffff984 */ /* 0x000fe20000000800 */
[----:B------:R-:W-:Y:S01]  /*15db0*/  @!PT LDS RZ, [RZ] ;  /* 0x00000000fffff984 */ /* 0x000fe20000000800 */
[----:B------:R-:W-:Y:S01]  /*15dc0*/  @!PT LDS RZ, [RZ] ;  /* 0x00000000fffff984 */ /* 0x000fe20000000800 */
[----:B------:R0:W-:Y:S06]  /*15dd0*/  MEMBAR.ALL.CTA ;  /* 0x0000000000007992 */ /* 0x0001ec0000008000 */
[----:B0-----:R-:W0:Y:S04]  /*15de0*/  FENCE.VIEW.ASYNC.S ;  /* 0x00000000000073c6 */ /* 0x001e280000000000 */
[----:B------:R-:W-:Y:S04]  /*15df0*/  STL [R1+0x18], R72 ;  /* 0x0000184801007387 */ /* 0x000fe80000100800 */
[----:B------:R1:W-:Y:S04]  /*15e00*/  STL [R1+0x2c], R15 ;  /* 0x00002c0f01007387 */ /* 0x0003e80000100800 */
[----:B------:R2:W5:Y:S04]  /*15e10*/  LDL R145, [R1+0x28] ;  /* 0x0000280001917983 */ /* 0x0005680000100800 */
[----:B------:R2:W-:Y:S01]  /*15e20*/  STL [R1+0x1c], R74 ;  /* 0x00001c4a01007387 */ /* 0x0005e20000100800 */
[----:B------:R-:W-:Y:S01]  /*15e30*/  ISETP.GT.AND P2, PT, R14, R143, PT ;  /* 0x0000008f0e00720c */ /* 0x000fe20003f44270 */
        /* <DEDUP_REMOVED lines=49> */
[----:B-1----:R-:W-:-:S02]  /*16150*/  IMAD.MOV.U32 R15, RZ, RZ, R22 ;  /* 0x000000ffff0f7224 */ /* 0x002fc400078e0016 */
[----:B------:R-:W-:Y:S01]  /*16160*/  IMAD.MOV.U32 R0, RZ, RZ, R20 ;  /* 0x000000ffff007224 */ /* 0x000fe200078e0014 */
[----:B0-----:R-:W-:Y:S01]  /*16170*/  NOP ;  /* 0x0000000000007918 */ /* 0x001fe20000000000 */
[----:B--2---:R-:W-:Y:S05]  /*16180*/  @P2 BRA `(.L_x_10235) ;  /* 0xffffffa4002c2947 */ /* 0x004fea000383ffff */
[----:B------:R0:W-:Y:S02]  /*16190*/  STL [R1+0x20], R14 ;  /* 0x0000200e01007387 */ /* 0x0001e40000100800 */
.L_x_10225:
[----:B------:R-:W2:Y:S02]  /*161a0*/  LDL R0, [R1+0x20] ;  /* 0x0000200001007983 */ /* 0x000ea40000100800 */
[----:B--2---:R-:W-:-:S13]  /*161b0*/  ISETP.GE.AND P2, PT, R0, RZ, PT ;  /* 0x000000ff0000720c */ /* 0x004fda0003f46270 */
[----:B------:R-:W-:Y:S05]  /*161c0*/  @!P2 BRA `(.L_x_10236) ;  /* 0x00000050005ca947 */ /* 0x000fea0003800000 */
[----:B------:R1:W-:Y:S01]  /*161d0*/  STL [R1+0x14], R74 ;  /* 0x0000144a01007387 */ /* 0x0003e20000100800 */
[----:B------:R-:W-:-:S03]  /*161e0*/  IMAD.MOV.U32 R0, RZ, RZ, R20 ;  /* 0x000000ffff007224 */ /* 0x000fc600078e0014 */
[----:B0-----:R1:W5:Y:S01]  /*161f0*/  LDL.LU R14, [R1+0x28] ;  /* 0x00002800010e7983 */ /* 0x0013620000300800 */
[----:B------:R-:W-:-:S07]  /*16200*/  IMAD.MOV.U32 R15, RZ, RZ, R22 ;  /* 0x000000ffff0f7224 */ /* 0x000fce00078e0016 */
.L_x_10246:
        /* <DEDUP_REMOVED lines=12> */
.L_x_10238:
[----:B------:R-:W-:Y:S01]  /*162d0*/  IMAD R20, R22, 0x8, R16 ;  /* 0x0000000816147824 */ /* 0x000fe200078e0210 */
[----:B------:R-:W-:-:S04]  /*162e0*/  SHF.L.U32 R21, R21, 0x1f, RZ ;  /* 0x0000001f15157819 */ /* 0x000fc800000006ff */
[----:B------:R0:W2:Y:S01]  /*162f0*/  SYNCS.PHASECHK.TRANS64.TRYWAIT P3, [R20+URZ+0x31c30], R21 ;  /* 0x031c3015140075a7 */ /* 0x0000a2000806017f */
[----:B------:R-:W-:Y:S05]  /*16300*/  @!P0 BRA `(.L_x_10239) ;  /* 0x0000000000048947 */ /* 0x000fea0003800000 */
[----:B------:R-:W-:Y:S01]  /*16310*/  BPT.TRAP 0x1 ;  /* 0x000000040000795c */ /* 0x000fe20000300000 */
.L_x_10239:
[----:B------:R-:W-:Y:S04]  /*16320*/  BSSY B0, `(.L_x_10237) ;  /* 0x0000004000007945 */ /* 0x000fe80003800000 */
[----:B--2---:R-:W-:Y:S05]  /*16330*/  @P3 BRA `(.L_x_10240) ;  /* 0x0000000000083947 */ /* 0x004fea0003800000 */
[----:B------:R-:W2:Y:S02]  /*16340*/  SYNCS.PHASECHK.TRANS64.TRYWAIT P3, [R20+URZ+0x31c30], R21 ;  /* 0x031c3015140075a7 */ /* 0x000ea4000806017f */
[----:B--2---:R-:W-:Y:S05]  /*16350*/  @!P3 BRA `(.L_x_10241) ;  /* 0x000000d800f0b947 */ /* 0x004fea0003800000 */
.L_x_10240:
[----:B------:R-:W-:Y:S05]  /*16360*/  BSYNC B0 ;  /* 0x0000000000007941 */ /* 0x000fea0003800000 */
.L_x_10237:
[----:B0-2---:R-:W2:Y:S01]  /*16370*/  LDL R20, [R1+0x50] ;  /* 0x0000500001147983 */ /* 0x005ea20000100800 */
        /* <DEDUP_REMOVED lines=16> */
[----:B------:R3:W-:Y:S01]  /*16480*/  STL [R1+0xb4], R19 ;  /* 0x0000b41301007387 */ /* 0x0007e20000100800 */
[----:B------:R-:W-:-:S02]  /*16490*/  R2UR UR52, R2 ;  /* 0x00000000023472ca */ /* 0x000fc400000e0000 */
[----:B------:R-:W-:Y:S01]  /*164a0*/  R2UR UR53, R3 ;  /* 0x00000000033572ca */ /* 0x000fe200000e0000 */
[----:B------:R-:W-:Y:S01]  /*164b0*/  STL [R1+0xb0], R18 ;  /* 0x0000b01201007387 */ /* 0x000fe20000100800 */
[----:B------:R-:W-:Y:S02]  /*164c0*/  R2UR UR15, R75 ;  /* 0x000000004b0f72ca */ /* 0x000fe400000e0000 */
[----:B------:R-:W-:Y:S01]  /*164d0*/  R2UR UR12, R2 ;  /* 0x00000000020c72ca */ /* 0x000fe200000e0000 */
[----:B------:R4:W-:Y:S01]  /*164e0*/  STL [R1+0xac], R17 ;  /* 0x0000ac1101007387 */ /* 0x0009e20000100800 */
        /* <DEDUP_REMOVED lines=22> */
[C---:B------:R-:W-:Y:S02]  /*16650*/  R2UR UR31, R73.reuse ;  /* 0x00000000491f72ca */ /* 0x040fe400000e0000 */
        /* <DEDUP_REMOVED lines=9> */
[----:B---3--:R-:W-:Y:S01]  /*166f0*/  MOV R19, UR43 ;  /* 0x0000002b00137c02 */ /* 0x008fe20008000f00 */
[----:B------:R-:W-:Y:S01]  /*16700*/  UMOV UR43, UR33 ;  /* 0x00000021002b7c82 */ /* 0x000fe20008000000 */
[----:B------:R-:W-:Y:S01]  /*16710*/  R2UR UR33, R13 ;  /* 0x000000000d2172ca */ /* 0x000fe200000e0000 */
[----:B--2---:R-:W-:-:S04]  /*16720*/  IMAD R20, R22, 0x6c0, R20 ;  /* 0x000006c016147824 */ /* 0x004fc800078e0214 */
[C---:B------:R-:W-:Y:S01]  /*16730*/  VIADD R72, R20.reuse, 0x40 ;  /* 0x0000004014487836 */ /* 0x040fe20000000000 */
[C---:B------:R-:W-:Y:S01]  /*16740*/  R2UR UR46, R20.reuse ;  /* 0x00000000142e72ca */ /* 0x040fe200000e0000 */
[C---:B------:R-:W-:Y:S02]  /*16750*/  VIADD R76, R20.reuse, 0x80 ;  /* 0x00000080144c7836 */ /* 0x040fe40000000000 */
[----:B-1----:R-:W-:Y:S01]  /*16760*/  VIADD R74, R20, 0xc0 ;  /* 0x000000c0144a7836 */ /* 0x002fe20000000000 */
        /* <DEDUP_REMOVED lines=30> */
[----:B----4-:R-:W-:Y:S01]  /*16950*/  VIADD R78, R20, 0x1c2 ;  /* 0x000001c2144e7836 */ /* 0x010fe20000000000 */
        /* <DEDUP_REMOVED lines=24> */
[----:B------:R-:W-:Y:S01]  /*16ae0*/  MOV R16, UR46 ;  /* 0x0000002e00107c02 */ /* 0x000fe20008000f00 */
        /* <DEDUP_REMOVED lines=28> */
[----:B------:R-:W-:Y:S01]  /*16cb0*/  MOV R15, UR59 ;  /* 0x0000003b000f7c02 */ /* 0x000fe20008000f00 */
[----:B------:R-:W-:Y:S01]  /*16cc0*/  UMOV UR59, UR41 ;  /* 0x00000029003b7c82 */ /* 0x000fe20008000000 */
[----:B0-----:R-:W-:Y:S01]  /*16cd0*/  MOV R14, UR58 ;  /* 0x0000003a000e7c02 */ /* 0x001fe20008000f00 */
        /* <DEDUP_REMOVED lines=134> */
[----:B------:R-:W-:Y:S01]  /*17540*/  R2UR UR12, R146 ;  /* 0x00000000920c72ca */ /* 0x000fe200000e0000 */
[----:B------:R-:W-:Y:S01]  /*17550*/  VIADD R146, R20, 0x500 ;  /* 0x0000050014927836 */ /* 0x000fe20000000000 */
[----:B------:R-:W-:-:S02]  /*17560*/  R2UR UR7, R155 ;  /* 0x000000009b0772ca */ /* 0x000fc400000e0000 */
[----:B------:R-:W-:Y:S01]  /*17570*/  R2UR UR13, R147 ;  /* 0x00000000930d72ca */ /* 0x000fe200000e0000 */
[----:B------:R-:W-:Y:S01]  /*17580*/  IMAD.MOV.U32 R147, RZ, RZ, -0x7fffffe0 ;  /* 0x80000020ff937424 */ /* 0x000fe200078e00ff */
[----:B------:R-:W-:Y:S01]  /*17590*/  R2UR UR8, R146 ;  /* 0x00000000920872ca */ /* 0x000fe200000e0000 */
[----:B------:R-:W-:Y:S01]  /*175a0*/  VIADD R146, R20, 0x540 ;  /* 0x0000054014927836 */ /* 0x000fe20000000000 */
        /* <DEDUP_REMOVED lines=41> */
[C---:B------:R-:W-:Y:S02]  /*17840*/  R2UR UR44, R8.reuse ;  /* 0x00000000082c72ca */ /* 0x040fe400000e0000 */
[C---:B------:R-:W-:Y:S02]  /*17850*/  R2UR UR45, R9.reuse ;  /* 0x00000000092d72ca */ /* 0x040fe400000e0000 */
[----:B------:R-:W-:Y:S02]  /*17860*/  R2UR UR49, R9 ;  /* 0x00000000093172ca */ /* 0x000fe400000e0000 */
[----:B------:R-:W-:-:S02]  /*17870*/  R2UR UR52, R8 ;  /* 0x00000000083472ca */ /* 0x000fc400000e0000 */
[----:B------:R-:W-:Y:S02]  /*17880*/  R2UR UR53, R9 ;  /* 0x00000000093572ca */ /* 0x000fe400000e0000 */
[----:B------:R-:W-:Y:S02]  /*17890*/  R2UR UR59, R15 ;  /* 0x000000000f3b72ca */ /* 0x000fe400000e0000 */
[----:B------:R-:W-:Y:S02]  /*178a0*/  R2UR UR58, R14 ;  /* 0x000000000e3a72ca */ /* 0x000fe400000e0000 */
[----:B------:R-:W-:Y:S02]  /*178b0*/  R2UR UR56, R8 ;  /* 0x00000000083872ca */ /* 0x000fe400000e0000 */
[----:B------:R-:W-:Y:S01]  /*178c0*/  R2UR UR57, R9 ;  /* 0x00000000093972ca */ /* 0x000fe200000e0000 */
[----:B------:R-:W-:Y:S01]  /*178d0*/  UMOV UR40, UR16 ;  /* 0x0000001000287c82 */ /* 0x000fe20008000000 */
[----:B------:R-:W-:-:S02]  /*178e0*/  WARPGROUP.DEPBAR.LE gsb0, 0x0 ;  /* 0x00008000000079c5 */ /* 0x000fc40000010000 */
[----:B------:R-:W-:Y:S01]  /*178f0*/  WARPGROUP.ARRIVE ;  /* 0x00000000000079c5 */ /* 0x000fe20000000000 */
[----:B------:R-:W-:Y:S01]  /*17900*/  UMOV UR41, UR17 ;  /* 0x0000001100297c82 */ /* 0x000fe20008000000 */
[----:B------:R-:W-:Y:S01]  /*17910*/  R2UR UR20, R146 ;  /* 0x00000000921472ca */ /* 0x000fe200000e0000 */
[----:B------:R0:W5:Y:S03]  /*17920*/  LDL.LU R17, [R1+0xac] ;  /* 0x0000ac0001117983 */ /* 0x0001660000300800 */
[----:B------:R-:W-:Y:S01]  /*17930*/  HGMMA.64x16x16.F32.BF16 R96, gdesc[UR44], R96, gsb0 ;  /* 0x002000002c6079f0 */ /* 0x000fe20008001860 */
[----:B------:R-:W-:Y:S02]  /*17940*/  R2UR UR16, R6 ;  /* 0x00000000061072ca */ /* 0x000fe400000e0000 */
[----:B------:R-:W-:Y:S02]  /*17950*/  R2UR UR17, R7 ;  /* 0x00000000071172ca */ /* 0x000fe400000e0000 */
[----:B------:R-:W-:-:S02]  /*17960*/  R2UR UR21, R147 ;  /* 0x00000000931572ca */ /* 0x000fc400000e0000 */
[----:B------:R-:W-:Y:S02]  /*17970*/  R2UR UR27, R0 ;  /* 0x00000000001b72ca */ /* 0x000fe400000e0000 */
[----:B------:R-:W-:Y:S02]  /*17980*/  R2UR UR26, R157 ;  /* 0x000000009d1a72ca */ /* 0x000fe400000e0000 */
[C---:B------:R-:W-:Y:S02]  /*17990*/  R2UR UR24, R6.reuse ;  /* 0x00000000061872ca */ /* 0x040fe400000e0000 */
[C---:B------:R-:W-:Y:S02]  /*179a0*/  R2UR UR25, R7.reuse ;  /* 0x00000000071972ca */ /* 0x040fe400000e0000 */
[----:B------:R-:W-:Y:S02]  /*179b0*/  R2UR UR28, R6 ;  /* 0x00000000061c72ca */ /* 0x000fe400000e0000 */
[----:B------:R-:W-:-:S02]  /*179c0*/  R2UR UR29, R7 ;  /* 0x00000000071d72ca */ /* 0x000fc400000e0000 */
[C---:B------:R-:W-:Y:S02]  /*179d0*/  R2UR UR32, R6.reuse ;  /* 0x00000000062072ca */ /* 0x040fe400000e0000 */
[C---:B------:R-:W-:Y:S02]  /*179e0*/  R2UR UR33, R7.reuse ;  /* 0x00000000072172ca */ /* 0x040fe400000e0000 */
[----:B------:R-:W-:Y:S02]  /*179f0*/  R2UR UR36, R6 ;  /* 0x00000000062472ca */ /* 0x000fe400000e0000 */
[----:B------:R-:W-:Y:S01]  /*17a00*/  R2UR UR37, R7 ;  /* 0x00000000072572ca */ /* 0x000fe200000e0000 */
[----:B------:R-:W-:Y:S01]  /*17a10*/  VIADD R146, R20, 0x5c0 ;  /* 0x000005c014927836 */ /* 0x000fe20000000000 */
[----:B------:R0:W5:Y:S01]  /*17a20*/  LDL.LU R16, [R1+0xa8] ;  /* 0x0000a80001107983 */ /* 0x0001620000300800 */
[----:B------:R-:W-:Y:S02]  /*17a30*/  WARPGROUP.DEPBAR.LE gsb0, 0x0 ;  /* 0x00008000000079c5 */ /* 0x000fe40000010000 */
        /* <DEDUP_REMOVED lines=207> */
.L_x_10243:
[----:B-----5:R-:W-:Y:S01]  /*18730*/  SHF.L.U32 R14, R14, 0x1f, RZ ;  /* 0x0000001f0e0e7819 */ /* 0x020fe200000006ff */
[----:B------:R-:W-:-:S04]  /*18740*/  IMAD R20, R15, 0x8, R16 ;  /* 0x000000080f147824 */ /* 0x000fc800078e0210 */
[----:B------:R0:W1:Y:S01]  /*18750*/  SYNCS.PHASECHK.TRANS64.TRYWAIT P2, [R20+URZ+0x31c50], R14 ;  /* 0x031c500e140075a7 */ /* 0x000062000804017f */
[----:B------:R-:W-:Y:S05]  /*18760*/  @!P0 BRA `(.L_x_10244) ;  /* 0x0000000000048947 */ /* 0x000fea0003800000 */
[----:B------:R-:W-:Y:S01]  /*18770*/  BPT.TRAP 0x1 ;  /* 0x000000040000795c */ /* 0x000fe20000300000 */
.L_x_10244:
[----:B-1----:R-:W-:Y:S05]  /*18780*/  @P2 BRA `(.L_x_10242) ;  /* 0x0000000000082947 */ /* 0x002fea0003800000 */
[----:B------:R-:W1:Y:S02]  /*18790*/  SYNCS.PHASECHK.TRANS64.TRYWAIT P2, [R20+URZ+0x31c50], R14 ;  /* 0x031c500e140075a7 */ /* 0x000e64000804017f */
[----:B-1----:R-:W-:Y:S05]  /*187a0*/  @!P2 BRA `(.L_x_10245) ;  /* 0x000000b400f0a947 */ /* 0x002fea0003800000 */
.L_x_10242:
[----:B------:R-:W-:Y:S05]  /*187b0*/  WARPSYNC.ALL ;  /* 0x0000000000007948 */ /* 0x000fea0003800000 */
[----:B------:R-:W-:Y:S01]  /*187c0*/  ULDC UR4, c[0x0][0x9d8] ;  /* 0x0002760000047ab9 */ /* 0x000fe20000000800 */
[----:B------:R2:W-:Y:S01]  /*187d0*/  STL [R1+0x9c], R2 ;  /* 0x00009c0201007387 */ /* 0x0005e20000100800 */
        /* <DEDUP_REMOVED lines=12> */
[----:B01---5:R-:W-:Y:S01]  /*188a0*/  FMUL.FTZ R14, R125, UR4 ;  /* 0x000000047d0e7c20 */ /* 0x023fe20008410000 */
        /* <DEDUP_REMOVED lines=35> */
[----:B------:R-:W-:Y:S01]  /*18ae0*/  ULDC UR5, c[0x0][0x988] ;  /* 0x0002620000057ab9 */ /* 0x000fe20000000800 */
[----:B------:R-:W-:Y:S01]  /*18af0*/  FMUL.FTZ R122, R122, UR4 ;  /* 0x000000047a7a7c20 */ /* 0x000fe20008410000 */
[----:B------:R-:W-:Y:S01]  /*18b00*/  FMUL.FTZ R123, R123, UR4 ;  /* 0x000000047b7b7c20 */ /* 0x000fe20008410000 */
[----:B------:R-:W-:Y:S01]  /*18b10*/  FMUL.FTZ R156, R115, UR4 ;  /* 0x00000004739c7c20 */ /* 0x000fe20008410000 */
[----:B------:R-:W-:Y:S01]  /*18b20*/  FMUL.FTZ R139, R139, UR4 ;  /* 0x000000048b8b7c20 */ /* 0x000fe20008410000 */
[----:B------:R-:W-:Y:S01]  /*18b30*/  FMUL.FTZ R127, R127, UR4 ;  /* 0x000000047f7f7c20 */ /* 0x000fe20008410000 */
[----:B--2---:R2:W3:Y:S01]  /*18b40*/  MUFU.TANH R2, R138 ;  /* 0x0000008a00027308 */ /* 0x0044e20000002400 */
        /* <DEDUP_REMOVED lines=8> */
[----:B--2---:R-:W-:Y:S01]  /*18bd0*/  FMUL.FTZ R138, R133, UR4 ;  /* 0x00000004858a7c20 */ /* 0x004fe20008410000 */
[----:B-1----:R-:W-:-:S06]  /*18be0*/  FMNMX.FTZ R20, R140, R20, !PT ;  /* 0x000000148c147209 */ /* 0x002fcc0007810000 */
[----:B------:R-:W1:Y:S01]  /*18bf0*/  MUFU.TANH R138, R138 ;  /* 0x0000008a008a7308 */ /* 0x000e620000002400 */
[----:B---3--:R2:W-:Y:S07]  /*18c00*/  STL [R1+0x30], R2 ;  /* 0x0000300201007387 */ /* 0x0085ee0000100800 */
[----:B------:R-:W3:Y:S01]  /*18c10*/  MUFU.TANH R137, R137 ;  /* 0x0000008900897308 */ /* 0x000ee20000002400 */
[----:B0-----:R-:W-:-:S07]  /*18c20*/  FMNMX.FTZ R20, R132, R20, !PT ;  /* 0x0000001484147209 */ /* 0x001fce0007810000 */
[----:B------:R-:W0:Y:S01]  /*18c30*/  MUFU.TANH R129, R129 ;  /* 0x0000008100817308 */ /* 0x000e220000002400 */
[----:B-1----:R-:W-:-:S07]  /*18c40*/  FMNMX.FTZ R20, R138, R20, !PT ;  /* 0x000000148a147209 */ /* 0x002fce0007810000 */
[----:B------:R-:W1:Y:S01]  /*18c50*/  MUFU.TANH R128, R128 ;  /* 0x0000008000807308 */ /* 0x000e620000002400 */
[----:B---3--:R-:W-:-:S07]  /*18c60*/  FMNMX.FTZ R20, R137, R20, !PT ;  /* 0x0000001489147209 */ /* 0x008fce0007810000 */
        /* <DEDUP_REMOVED lines=50> */
[----:B------:R-:W-:Y:S01]  /*18f90*/  MUFU.TANH R89, R126 ;  /* 0x0000007e00597308 */ /* 0x000fe20000002400 */
[----:B-1----:R-:W-:-:S07]  /*18fa0*/  FMNMX.FTZ R20, R152, R20, !PT ;  /* 0x0000001498147209 */ /* 0x002fce0007810000 */
[----:B------:R-:W0:Y:S01]  /*18fb0*/  MUFU.TANH R80, R142 ;  /* 0x0000008e00507308 */ /* 0x000e220000002400 */
[----:B---3--:R-:W-:-:S05]  /*18fc0*/  FMNMX.FTZ R20, R153, R20, !PT ;  /* 0x0000001499147209 */ /* 0x008fca0007810000 */
[----:B------:R-:W1:Y:S02]  /*18fd0*/  SHFL.BFLY PT, R21, R20, 0x2, 0x1f ;  /* 0x0c401f0014157f89 */ /* 0x000e6400000e0000 */
[----:B------:R-:W-:Y:S08]  /*18fe0*/  MUFU.TANH R142, R122 ;  /* 0x0000007a008e7308 */ /* 0x000ff00000002400 */
[----:B------:R0:W3:Y:S08]  /*18ff0*/  MUFU.TANH R93, R123 ;  /* 0x0000007b005d7308 */ /* 0x0000f00000002400 */
[----:B--2---:R2:W-:Y:S01]  /*19000*/  MUFU.TANH R2, R139 ;  /* 0x0000008b00027308 */ /* 0x0045e20000002400 */
[----:B-1----:R-:W-:Y:S01]  /*19010*/  FMNMX.FTZ R20, R20, R21, !PT ;  /* 0x0000001514147209 */ /* 0x002fe20007810000 */
[----:B0-----:R-:W-:-:S06]  /*19020*/  IMAD.MOV.U32 R123, RZ, RZ, R80 ;  /* 0x000000ffff7b7224 */ /* 0x001fcc00078e0050 */
[----:B------:R-:W0:Y:S01]  /*19030*/  MUFU.TANH R97, R127 ;  /* 0x0000007f00617308 */ /* 0x000e220000002400 */
[----:B--2---:R-:W-:Y:S01]  /*19040*/  FMUL.FTZ R139, R118, UR4 ;  /* 0x00000004768b7c20 */ /* 0x004fe20008410000 */
[----:B------:R-:W1:Y:S06]  /*19050*/  SHFL.BFLY PT, R21, R20, 0x1, 0x1f ;  /* 0x0c201f0014157f89 */ /* 0x000e6c00000e0000 */
[----:B------:R-:W2:Y:S08]  /*19060*/  MUFU.TANH R133, R143 ;  /* 0x0000008f00857308 */ /* 0x000eb00000002400 */
[----:B------:R-:W4:Y:S08]  /*19070*/  MUFU.TANH R84, R134 ;  /* 0x0000008600547308 */ /* 0x000f300000002400 */
[----:B------:R-:W4:Y:S01]  /*19080*/  MUFU.TANH R92, R135 ;  /* 0x00000087005c7308 */ /* 0x000f220000002400 */
[----:B-1----:R-:W-:Y:S01]  /*19090*/  FMNMX.FTZ R20, R20, R21, !PT ;  /* 0x0000001514147209 */ /* 0x002fe20007810000 */
[----:B------:R-:W-:-:S04]  /*190a0*/  IMAD.U32 R21, RZ, RZ, UR5 ;  /* 0x00000005ff157e24 */ /* 0x000fc8000f8e00ff */
[CC--:B------:R-:W-:Y:S01]  /*190b0*/  FMUL.FTZ R122, R20.reuse, R21.reuse ;  /* 0x00000015147a7220 */ /* 0x0c0fe20000410000 */
[----:B------:R-:W-:Y:S01]  /*190c0*/  FADD.FTZ R0, -R20, R0 ;  /* 0x0000000014007221 */ /* 0x000fe20000010100 */
[----:B------:R-:W1:Y:S02]  /*190d0*/  MUFU.TANH R81, R131 ;  /* 0x0000008300517308 */ /* 0x000e640000002400 */
[-CC-:B------:R-:W-:Y:S01]  /*190e0*/  FFMA.FTZ R126, R112, R21.reuse, -R122.reuse ;  /* 0x00000015707e7223 */ /* 0x180fe2000001087a */
[-CC-:B------:R-:W-:Y:S01]  /*190f0*/  FFMA.FTZ R115, R155, R21.reuse, -R122.reuse ;  /* 0x000000159b737223 */ /* 0x180fe2000001087a */
[----:B------:R-:W-:Y:S01]  /*19100*/  IMAD.MOV.U32 R112, RZ, RZ, R89 ;  /* 0x000000ffff707224 */ /* 0x000fe200078e0059 */
[----:B------:R-:W4:Y:S01]  /*19110*/  LDL.LU R155, [R1+0x14] ;  /* 0x00001400019b7983 */ /* 0x000f220000300800 */
[-CC-:B------:R-:W-:Y:S01]  /*19120*/  FFMA.FTZ R89, R108, R21.reuse, -R122.reuse ;  /* 0x000000156c597223 */ /* 0x180fe2000001087a */
[-CC-:B------:R-:W-:Y:S01]  /*19130*/  FFMA.FTZ R80, R105, R21.reuse, -R122.reuse ;  /* 0x0000001569507223 */ /* 0x180fe2000001087a */
[-C--:B------:R-:W-:Y:S01]  /*19140*/  FMUL.FTZ R0, R0, R21.reuse ;  /* 0x0000001500007220 */ /* 0x080fe20000410000 */
[----:B------:R-:W4:Y:S01]  /*19150*/  LDL.LU R108, [R1+0x18] ;  /* 0x00001800016c7983 */ /* 0x000f220000300800 */
[----:B------:R3:W1:Y:S03]  /*19160*/  MUFU.TANH R143, R130 ;  /* 0x00000082008f7308 */ /* 0x0006660000002400 */
[----:B------:R-:W4:Y:S01]  /*19170*/  LDL.LU R105, [R1+0x30] ;  /* 0x0000300001697983 */ /* 0x000f220000300800 */
[-CC-:B------:R-:W-:Y:S01]  /*19180*/  FFMA.FTZ R118, R154, R21.reuse, -R122.reuse ;  /* 0x000000159a767223 */ /* 0x180fe2000001087a */
[----:B------:R-:W-:-:S03]  /*19190*/  FFMA.FTZ R73, R104, R21, -R122 ;  /* 0x0000001568497223 */ /* 0x000fc6000001087a */
[----:B------:R-:W-:Y:S01]  /*191a0*/  MUFU.EX2 R0, R0 ;  /* 0x0000000000007308 */ /* 0x000fe20000000800 */
[-CC-:B------:R-:W-:Y:S01]  /*191b0*/  FFMA.FTZ R146, R146, R21.reuse, -R122.reuse ;  /* 0x0000001592927223 */ /* 0x180fe2000001087a */
[----:B------:R-:W-:-:S06]  /*191c0*/  FFMA.FTZ R114, R145, R21, -R122 ;  /* 0x0000001591727223 */ /* 0x000fcc000001087a */
[----:B------:R1:W1:Y:S01]  /*191d0*/  MUFU.EX2 R104, R115 ;  /* 0x0000007300687308 */ /* 0x0002620000000800 */
[----:B------:R-:W-:Y:S01]  /*191e0*/  FFMA.FTZ R72, R117, R21, -R122 ;  /* 0x0000001575487223 */ /* 0x000fe2000001087a */
[----:B------:R-:W-:-:S06]  /*191f0*/  FMUL.FTZ R117, R106, UR4 ;  /* 0x000000046a757c20 */ /* 0x000fcc0008410000 */
[----:B------:R-:W1:Y:S01]  /*19200*/  MUFU.EX2 R118, R118 ;  /* 0x0000007600767308 */ /* 0x000e620000000800 */
[-CC-:B---3--:R-:W-:Y:S01]  /*19210*/  FFMA.FTZ R130, R137, R21.reuse, -R122.reuse ;  /* 0x0000001589827223 */ /* 0x188fe2000001087a */
[----:B------:R-:W-:Y:S02]  /*19220*/  IMAD.MOV.U32 R137, RZ, RZ, R93 ;  /* 0x000000ffff897224 */ /* 0x000fe400078e005d */
[----:B------:R-:W-:-:S04]  /*19230*/  FFMA.FTZ R93, R121, R21, -R122 ;  /* 0x00000015795d7223 */ /* 0x000fc8000001087a */
[----:B------:R3:W3:Y:S01]  /*19240*/  MUFU.EX2 R106, R146 ;  /* 0x00000092006a7308 */ /* 0x0006e20000000800 */
[----:B0-----:R-:W-:Y:S02]  /*19250*/  IMAD.MOV.U32 R154, RZ, RZ, R97 ;  /* 0x000000ffff9a7224 */ /* 0x001fe400078e0061 */
[----:B------:R-:W-:Y:S01]  /*19260*/  FMUL.FTZ R121, R98, UR4 ;  /* 0x0000000462797c20 */ /* 0x000fe20008410000 */
[-CC-:B------:R-:W-:Y:S01]  /*19270*/  FFMA.FTZ R97, R96, R21.reuse, -R122.reuse ;  /* 0x0000001560617223 */ /* 0x180fe2000001087a */
[----:B------:R-:W-:-:S03]  /*19280*/  FFMA.FTZ R96, R100, R21, -R122 ;  /* 0x0000001564607223 */ /* 0x000fc6000001087a */
[----:B------:R-:W0:Y:S01]  /*19290*/  MUFU.EX2 R114, R114 ;  /* 0x0000007200727308 */ /* 0x000e220000000800 */
[-C--:B------:R-:W-:Y:S01]  /*192a0*/  FFMA.FTZ R134, R141, R21.reuse, -R122 ;  /* 0x000000158d867223 */ /* 0x080fe2000001087a */
[----:B--2---:R-:W-:Y:S02]  /*192b0*/  IMAD.MOV.U32 R141, RZ, RZ, R133 ;  /* 0x000000ffff8d7224 */ /* 0x004fe400078e0085 */
[----:B----4-:R-:W-:Y:S02]  /*192c0*/  IMAD.MOV.U32 R145, RZ, RZ, R84 ;  /* 0x000000ffff917224 */ /* 0x010fe400078e0054 */
[-CC-:B------:R-:W-:Y:S01]  /*192d0*/  FFMA.FTZ R76, R113, R21.reuse, -R122.reuse ;  /* 0x00000015714c7223 */ /* 0x180fe2000001087a */
[-CC-:B------:R-:W-:Y:S01]  /*192e0*/  FFMA.FTZ R84, R124, R21.reuse, -R122.reuse ;  /* 0x000000157c547223 */ /* 0x180fe2000001087a */
[-C--:B------:R-:W-:Y:S01]  /*192f0*/  FFMA.FTZ R131, R138, R21.reuse, -R122 ;  /* 0x000000158a837223 */ /* 0x080fe2000001087a */
[----:B------:R-:W-:Y:S02]  /*19300*/  IMAD.MOV.U32 R113, RZ, RZ, R92 ;  /* 0x000000ffff717224 */ /* 0x000fe400078e005c */
[----:B------:R-:W-:Y:S01]  /*19310*/  FFMA.FTZ R133, R140, R21, -R122 ;  /* 0x000000158c857223 */ /* 0x000fe2000001087a */
[----:B------:R-:W-:-:S02]  /*19320*/  IMAD.MOV.U32 R124, RZ, RZ, R141 ;  /* 0x000000ffff7c7224 */ /* 0x000fc400078e008d */
[-CC-:B------:R-:W-:Y:S01]  /*19330*/  FFMA.FTZ R127, R14, R21.reuse, -R122.reuse ;  /* 0x000000150e7f7223 */ /* 0x180fe2000001087a */
[----:B-1----:R-:W-:Y:S02]  /*19340*/  IMAD.MOV.U32 R135, RZ, RZ, R81 ;  /* 0x000000ffff877224 */ /* 0x002fe400078e0051 */
[-CC-:B------:R-:W-:Y:S01]  /*19350*/  FFMA.FTZ R92, R88, R21.reuse, -R122.reuse ;  /* 0x00000015585c7223 */ /* 0x180fe2000001087a */
[----:B------:R-:W-:Y:S02]  /*19360*/  IMAD.MOV.U32 R138, RZ, RZ, R145 ;  /* 0x000000ffff8a7224 */ /* 0x000fe400078e0091 */
        /* <DEDUP_REMOVED lines=16> */
[----:B------:R-:W-:Y:S01]  /*19470*/  FMUL.FTZ R122, R99, UR4 ;  /* 0x00000004637a7c20 */ /* 0x000fe20008410000 */
[----:B------:R-:W-:Y:S01]  /*19480*/  IMAD.MOV.U32 R99, RZ, RZ, R143 ;  /* 0x000000ffff637224 */ /* 0x000fe200078e008f */
[----:B------:R-:W1:Y:S01]  /*19490*/  MUFU.TANH R157, R157 ;  /* 0x0000009d009d7308 */ /* 0x000e620000002400 */
[----:B------:R-:W-:-:S02]  /*194a0*/  IMAD.MOV.U32 R101, RZ, RZ, R142 ;  /* 0x000000ffff657224 */ /* 0x000fc400078e008e */
[----:B------:R-:W-:Y:S02]  /*194b0*/  IMAD.MOV.U32 R115, RZ, RZ, R113 ;  /* 0x000000ffff737224 */ /* 0x000fe400078e0071 */
[----:B------:R-:W-:Y:S02]  /*194c0*/  IMAD.MOV.U32 R113, RZ, RZ, R137 ;  /* 0x000000ffff717224 */ /* 0x000fe400078e0089 */
[----:B------:R-:W-:Y:S01]  /*194d0*/  FMUL.FTZ R116, R119, UR4 ;  /* 0x0000000477747c20 */ /* 0x000fe20008410000 */
[----:B------:R-:W2:Y:S08]  /*194e0*/  MUFU.TANH R156, R156 ;  /* 0x0000009c009c7308 */ /* 0x000eb00000002400 */
[----:B------:R-:W4:Y:S01]  /*194f0*/  MUFU.TANH R139, R139 ;  /* 0x0000008b008b7308 */ /* 0x000f220000002400 */
[----:B------:R-:W-:-:S07]  /*19500*/  FMUL.FTZ R119, R110, UR4 ;  /* 0x000000046e777c20 */ /* 0x000fce0008410000 */
[----:B------:R-:W4:Y:S01]  /*19510*/  MUFU.TANH R116, R116 ;  /* 0x0000007400747308 */ /* 0x000f220000002400 */
[----:B------:R-:W-:-:S07]  /*19520*/  FMUL.FTZ R120, R111, UR4 ;  /* 0x000000046f787c20 */ /* 0x000fce0008410000 */
[----:B------:R-:W4:Y:S08]  /*19530*/  MUFU.TANH R117, R117 ;  /* 0x0000007500757308 */ /* 0x000f300000002400 */
[----:B------:R-:W-:Y:S08]  /*19540*/  MUFU.TANH R119, R119 ;  /* 0x0000007700777308 */ /* 0x000ff00000002400 */
[----:B------:R-:W-:Y:S01]  /*19550*/  MUFU.TANH R120, R120 ;  /* 0x0000007800787308 */ /* 0x000fe20000002400 */
[----:B------:R-:W-:-:S07]  /*19560*/  FMUL.FTZ R109, R103, UR4 ;  /* 0x00000004676d7c20 */ /* 0x000fce0008410000 */
[----:B------:R-:W-:Y:S01]  /*19570*/  MUFU.TANH R121, R121 ;  /* 0x0000007900797308 */ /* 0x000fe20000002400 */
[----:B------:R-:W-:-:S07]  /*19580*/  FMUL.FTZ R110, R90, UR4 ;  /* 0x000000045a6e7c20 */ /* 0x000fce0008410000 */
[----:B------:R-:W-:Y:S01]  /*19590*/  MUFU.TANH R122, R122 ;  /* 0x0000007a007a7308 */ /* 0x000fe20000002400 */
[----:B------:R-:W-:Y:S01]  /*195a0*/  FMUL.FTZ R111, R91, UR4 ;  /* 0x000000045b6f7c20 */ /* 0x000fe20008410000 */
[----:B------:R-:W-:-:S06]  /*195b0*/  FMUL.FTZ R94, R94, UR4 ;  /* 0x000000045e5e7c20 */ /* 0x000fcc0008410000 */
[----:B------:R-:W-:Y:S08]  /*195c0*/  MUFU.TANH R109, R109 ;  /* 0x0000006d006d7308 */ /* 0x000ff00000002400 */
[----:B------:R-:W-:Y:S01]  /*195d0*/  MUFU.TANH R110, R110 ;  /* 0x0000006e006e7308 */ /* 0x000fe20000002400 */
[----:B------:R-:W-:-:S07]  /*195e0*/  FMUL.FTZ R82, R82, UR4 ;  /* 0x0000000452527c20 */ /* 0x000fce0008410000 */
[----:B------:R-:W-:Y:S01]  /*195f0*/  MUFU.TANH R111, R111 ;  /* 0x0000006f006f7308 */ /* 0x000fe20000002400 */
[----:B------:R-:W-:-:S07]  /*19600*/  FMUL.FTZ R136, R83, UR4 ;  /* 0x0000000453887c20 */ /* 0x000fce0008410000 */
[----:B------:R-:W-:Y:S01]  /*19610*/  MUFU.TANH R94, R94 ;  /* 0x0000005e005e7308 */ /* 0x000fe20000002400 */
[----:B------:R-:W-:-:S07]  /*19620*/  FMUL.FTZ R137, R86, UR4 ;  /* 0x0000000456897c20 */ /* 0x000fce0008410000 */
[----:B------:R-:W-:Y:S01]  /*19630*/  MUFU.TANH R82, R82 ;  /* 0x0000005200527308 */ /* 0x000fe20000002400 */
[----:B------:R-:W-:-:S07]  /*19640*/  FMUL.FTZ R143, R74, UR4 ;  /* 0x000000044a8f7c20 */ /* 0x000fce0008410000 */
[----:B------:R-:W-:Y:S01]  /*19650*/  MUFU.TANH R136, R136 ;  /* 0x0000008800887308 */ /* 0x000fe20000002400 */
[----:B---3--:R-:W-:-:S07]  /*19660*/  FMUL.FTZ R146, R75, UR4 ;  /* 0x000000044b927c20 */ /* 0x008fce0008410000 */
[----:B------:R-:W-:Y:S01]  /*19670*/  MUFU.TANH R137, R137 ;  /* 0x0000008900897308 */ /* 0x000fe20000002400 */
[----:B------:R-:W-:Y:S01]  /*19680*/  FFMA.FTZ R100, R0, R108, R104 ;  /* 0x0000006c00647223 */ /* 0x000fe20000010068 */
[----:B------:R-:W-:-:S03]  /*19690*/  FMNMX.FTZ R98, R105, R155, !PT ;  /* 0x0000009b69627209 */ /* 0x000fc60007810000 */
[----:B------:R-:W-:Y:S01]  /*196a0*/  FADD.FTZ R100, R118, R100 ;  /* 0x0000006476647221 */ /* 0x000fe20000010000 */
[----:B------:R-:W-:-:S03]  /*196b0*/  FMNMX.FTZ R98, R2, R98, !PT ;  /* 0x0000006202627209 */ /* 0x000fc60007810000 */
[----:B------:R-:W-:Y:S01]  /*196c0*/  FADD.FTZ R100, R106, R100 ;  /* 0x000000646a647221 */ /* 0x000fe20000010000 */
[----:B------:R-:W-:-:S03]  /*196d0*/  FMNMX.FTZ R98, R123, R98, !PT ;  /* 0x000000627b627209 */ /* 0x000fc60007810000 */
[C---:B0-----:R-:W-:Y:S01]  /*196e0*/  FADD.FTZ R142, R114.reuse, R100 ;  /* 0x00000064728e7221 */ /* 0x041fe20000010000 */
[----:B------:R-:W-:Y:S02]  /*196f0*/  F2FP.BF16.F32.PACK_AB R106, R114, R106 ;  /* 0x0000006a726a723e */ /* 0x000fe400000010ff */
[----:B------:R-:W-:Y:S01]  /*19700*/  FMNMX.FTZ R98, R124, R98, !PT ;  /* 0x000000627c627209 */ /* 0x000fe20007810000 */
[----:B------:R-:W-:-:S03]  /*19710*/  IMAD.MOV.U32 R114, RZ, RZ, R135 ;  /* 0x000000ffff727224 */ /* 0x000fc600078e0087 */
[----:B------:R-:W-:Y:S01]  /*19720*/  FMNMX.FTZ R98, R99, R98, !PT ;  /* 0x0000006263627209 */ /* 0x000fe20007810000 */
[----:B------:R-:W-:-:S03]  /*19730*/  IMAD.MOV.U32 R100, RZ, RZ, R138 ;  /* 0x000000ffff647224 */ /* 0x000fc600078e008a */
[----:B------:R-:W-:-:S04]  /*19740*/  FMNMX.FTZ R98, R114, R98, !PT ;  /* 0x0000006272627209 */ /* 0x000fc80007810000 */
[----:B------:R-:W-:-:S04]  /*19750*/  FMNMX.FTZ R98, R100, R98, !PT ;  /* 0x0000006264627209 */ /* 0x000fc80007810000 */
[----:B------:R-:W-:-:S04]  /*19760*/  FMNMX.FTZ R98, R115, R98, !PT ;  /* 0x0000006273627209 */ /* 0x000fc80007810000 */
[----:B------:R-:W-:-:S04]  /*19770*/  FMNMX.FTZ R98, R101, R98, !PT ;  /* 0x0000006265627209 */ /* 0x000fc80007810000 */
[----:B------:R-:W-:-:S04]  /*19780*/  FMNMX.FTZ R98, R113, R98, !PT ;  /* 0x0000006271627209 */ /* 0x000fc80007810000 */
[----:B------:R-:W-:Y:S02]  /*19790*/  FMNMX.FTZ R98, R112, R98, !PT ;  /* 0x0000006270627209 */ /* 0x000fe40007810000 */
[----:B------:R-:W-:Y:S01]  /*197a0*/  F2FP.BF16.F32.PACK_AB R104, R118, R104 ;  /* 0x000000687668723e */ /* 0x000fe200000010ff */
[----:B------:R-:W-:Y:S01]  /*197b0*/  FMUL.FTZ R118, R107, UR4 ;  /* 0x000000046b767c20 */ /* 0x000fe20008410000 */
[----:B------:R-:W-:-:S04]  /*197c0*/  FMNMX.FTZ R98, R154, R98, !PT ;  /* 0x000000629a627209 */ /* 0x000fc80007810000 */
[----:B-1----:R-:W-:Y:S01]  /*197d0*/  FMNMX.FTZ R98, R157, R98, !PT ;  /* 0x000000629d627209 */ /* 0x002fe20007810000 */
[----:B------:R-:W0:Y:S03]  /*197e0*/  MUFU.TANH R118, R118 ;  /* 0x0000007600767308 */ /* 0x000e260000002400 */
[----:B--2---:R-:W-:-:S04]  /*197f0*/  FMNMX.FTZ R98, R156, R98, !PT ;  /* 0x000000629c627209 */ /* 0x004fc80007810000 */
[----:B----4-:R-:W-:-:S04]  /*19800*/  FMNMX.FTZ R98, R139, R98, !PT ;  /* 0x000000628b627209 */ /* 0x010fc80007810000 */
[----:B------:R-:W-:Y:S01]  /*19810*/  FMNMX.FTZ R98, R116, R98, !PT ;  /* 0x0000006274627209 */ /* 0x000fe20007810000 */
[----:B------:R-:W-:-:S03]  /*19820*/  FMUL.FTZ R108, R102, UR4 ;  /* 0x00000004666c7c20 */ /* 0x000fc60008410000 */
[----:B------:R-:W-:-:S04]  /*19830*/  FMNMX.FTZ R98, R117, R98, !PT ;  /* 0x0000006275627209 */ /* 0x000fc80007810000 */
[----:B0-----:R-:W-:Y:S01]  /*19840*/  FMNMX.FTZ R98, R118, R98, !PT ;  /* 0x0000006276627209 */ /* 0x001fe20007810000 */
[----:B------:R-:W0:Y:S03]  /*19850*/  MUFU.TANH R108, R108 ;  /* 0x0000006c006c7308 */ /* 0x000e260000002400 */
[----:B------:R-:W-:-:S04]  /*19860*/  FMNMX.FTZ R98, R119, R98, !PT ;  /* 0x0000006277627209 */ /* 0x000fc80007810000 */
[----:B------:R-:W-:-:S04]  /*19870*/  FMNMX.FTZ R98, R120, R98, !PT ;  /* 0x0000006278627209 */ /* 0x000fc80007810000 */
[----:B------:R-:W-:Y:S01]  /*19880*/  FMNMX.FTZ R98, R121, R98, !PT ;  /* 0x0000006279627209 */ /* 0x000fe20007810000 */
[----:B------:R-:W-:-:S03]  /*19890*/  FMUL.FTZ R135, R95, UR4 ;  /* 0x000000045f877c20 */ /* 0x000fc60008410000 */
[----:B------:R-:W-:-:S04]  /*198a0*/  FMNMX.FTZ R98, R122, R98, !PT ;  /* 0x000000627a627209 */ /* 0x000fc80007810000 */
[----:B0-----:R-:W-:Y:S01]  /*198b0*/  FMNMX.FTZ R98, R108, R98, !PT ;  /* 0x000000626c627209 */ /* 0x001fe20007810000 */
[----:B------:R-:W0:Y:S03]  /*198c0*/  MUFU.TANH R135, R135 ;  /* 0x0000008700877308 */ /* 0x000e260000002400 */
[----:B------:R-:W-:-:S04]  /*198d0*/  FMNMX.FTZ R98, R109, R98, !PT ;  /* 0x000000626d627209 */ /* 0x000fc80007810000 */
[----:B------:R-:W-:Y:S01]  /*198e0*/  FMNMX.FTZ R98, R110, R98, !PT ;  /* 0x000000626e627209 */ /* 0x000fe20007810000 */
[----:B------:R-:W-:-:S03]  /*198f0*/  FMUL.FTZ R138, R87, UR4 ;  /* 0x00000004578a7c20 */ /* 0x000fc60008410000 */
[----:B------:R-:W-:-:S04]  /*19900*/  FMNMX.FTZ R98, R111, R98, !PT ;  /* 0x000000626f627209 */ /* 0x000fc80007810000 */
[----:B------:R-:W-:Y:S01]  /*19910*/  FMNMX.FTZ R98, R94, R98, !PT ;  /* 0x000000625e627209 */ /* 0x000fe20007810000 */
[----:B------:R-:W1:Y:S03]  /*19920*/  MUFU.TANH R138, R138 ;  /* 0x0000008a008a7308 */ /* 0x000e660000002400 */
[----:B0-----:R-:W-:Y:S01]  /*19930*/  FMNMX.FTZ R98, R135, R98, !PT ;  /* 0x0000006287627209 */ /* 0x001fe20007810000 */
[----:B------:R-:W-:-:S03]  /*19940*/  FMUL.FTZ R147, R78, UR4 ;  /* 0x000000044e937c20 */ /* 0x000fc60008410000 */
[----:B------:R-:W-:Y:S01]  /*19950*/  FMNMX.FTZ R98, R82, R98, !PT ;  /* 0x0000006252627209 */ /* 0x000fe20007810000 */
[----:B------:R-:W0:Y:S01]  /*19960*/  MUFU.TANH R143, R143 ;  /* 0x0000008f008f7308 */ /* 0x000e220000002400 */
[----:B------:R-:W-:Y:S02]  /*19970*/  FMUL.FTZ R148, R79, UR4 ;  /* 0x000000044f947c20 */ /* 0x000fe40008410000 */
[----:B------:R-:W-:-:S05]  /*19980*/  FMNMX.FTZ R98, R136, R98, !PT ;  /* 0x0000006288627209 */ /* 0x000fca0007810000 */
[----:B------:R-:W2:Y:S01]  /*19990*/  MUFU.TANH R146, R146 ;  /* 0x0000009200927308 */ /* 0x000ea20000002400 */
[----:B------:R-:W-:-:S07]  /*199a0*/  FMNMX.FTZ R98, R137, R98, !PT ;  /* 0x0000006289627209 */ /* 0x000fce0007810000 */
[----:B------:R-:W3:Y:S01]  /*199b0*/  MUFU.TANH R147, R147 ;  /* 0x0000009300937308 */ /* 0x000ee20000002400 */
[----:B-1----:R-:W-:-:S07]  /*199c0*/  FMNMX.FTZ R98, R138, R98, !PT ;  /* 0x000000628a627209 */ /* 0x002fce0007810000 */
[----:B------:R-:W1:Y:S01]  /*199d0*/  MUFU.TANH R148, R148 ;  /* 0x0000009400947308 */ /* 0x000e620000002400 */
[----:B0-----:R-:W-:-:S04]  /*199e0*/  FMNMX.FTZ R98, R143, R98, !PT ;  /* 0x000000628f627209 */ /* 0x001fc80007810000 */
[----:B--2---:R-:W-:-:S04]  /*199f0*/  FMNMX.FTZ R98, R146, R98, !PT ;  /* 0x0000006292627209 */ /* 0x004fc80007810000 */
[----:B---3--:R-:W-:-:S04]  /*19a00*/  FMNMX.FTZ R74, R147, R98, !PT ;  /* 0x00000062934a7209 */ /* 0x008fc80007810000 */
[----:B-1----:R-:W-:-:S05]  /*19a10*/  FMNMX.FTZ R74, R148, R74, !PT ;  /* 0x0000004a944a7209 */ /* 0x002fca0007810000 */
[----:B------:R-:W0:Y:S02]  /*19a20*/  SHFL.BFLY PT, R75, R74, 0x2, 0x1f ;  /* 0x0c401f004a4b7f89 */ /* 0x000e2400000e0000 */
[----:B0-----:R-:W-:-:S05]  /*19a30*/  FMNMX.FTZ R74, R74, R75, !PT ;  /* 0x0000004b4a4a7209 */ /* 0x001fca0007810000 */
[----:B------:R-:W0:Y:S02]  /*19a40*/  SHFL.BFLY PT, R75, R74, 0x1, 0x1f ;  /* 0x0c201f004a4b7f89 */ /* 0x000e2400000e0000 */
[----:B0-----:R-:W-:-:S05]  /*19a50*/  FMNMX.FTZ R74, R74, R75, !PT ;  /* 0x0000004b4a4a7209 */ /* 0x001fca0007810000 */
[----:B------:R-:W-:-:S04]  /*19a60*/  FMUL.FTZ R150, R74, R21 ;  /* 0x000000154a967220 */ /* 0x000fc80000410000 */
[-CC-:B------:R-:W-:Y:S01]  /*19a70*/  FFMA.FTZ R107, R2, R21.reuse, -R150.reuse ;  /* 0x00000015026b7223 */ /* 0x180fe20000010896 */
[-CC-:B------:R-:W-:Y:S01]  /*19a80*/  FFMA.FTZ R103, R112, R21.reuse, -R150.reuse ;  /* 0x0000001570677223 */ /* 0x180fe20000010896 */
[----:B------:R2:W5:Y:S01]  /*19a90*/  LDL.LU R2, [R1+0x9c] ;  /* 0x00009c0001027983 */ /* 0x0005620000300800 */
[----:B------:R-:W-:-:S03]  /*19aa0*/  FFMA.FTZ R112, R154, R21, -R150 ;  /* 0x000000159a707223 */ /* 0x000fc60000010896 */
[----:B------:R-:W3:Y:S01]  /*19ab0*/  LDL R154, [R1+0x58] ;  /* 0x00005800019a7983 */ /* 0x000ee20000100800 */
[----:B------:R-:W-:Y:S01]  /*19ac0*/  FFMA.FTZ R90, R108, R21, -R150 ;  /* 0x000000156c5a7223 */ /* 0x000fe20000010896 */
[----:B------:R-:W-:-:S05]  /*19ad0*/  VIADD R108, R16, 0x200 ;  /* 0x00000200106c7836 */ /* 0x000fca0000000000 */
        /* <DEDUP_REMOVED lines=41> */
[----:B---3--:R-:W-:-:S04]  /*19d70*/  LOP3.LUT R108, R154, 0x10000, RZ, 0xfc, !PT ;  /* 0x000100009a6c7812 */ /* 0x008fc800078efcff */
[----:B------:R-:W-:-:S13]  /*19d80*/  R2UR UR4, R108 ;  /* 0x000000006c0472ca */ /* 0x000fda00000e0000 */
[----:B------:R-:W-:Y:S01]  /*19d90*/  HGMMA.64x96x16.F32.BF16 R24, gdesc[UR4].tnspB, R24, gsb0 ;  /* 0x41600000041879f0 */ /* 0x000fe20008001818 */
[----:B------:R-:W-:-:S05]  /*19da0*/  VIADD R110, R108, 0x180 ;  /* 0x000001806c6e7836 */ /* 0x000fca0000000000 */
[----:B------:R-:W-:Y:S01]  /*19db0*/  R2UR UR8, R110 ;  /* 0x000000006e0872ca */ /* 0x000fe200000e0000 */
[----:B------:R-:W-:Y:S01]  /*19dc0*/  VIADD R110, R108, 0x300 ;  /* 0x000003006c6e7836 */ /* 0x000fe20000000000 */
[----:B------:R-:W-:Y:S01]  /*19dd0*/  R2UR UR13, R111 ;  /* 0x000000006f0d72ca */ /* 0x000fe200000e0000 */
[----:B------:R-:W-:Y:S02]  /*19de0*/  WARPGROUP.DEPBAR.LE gsb0, 0x0 ;  /* 0x00008000000079c5 */ /* 0x000fe40000010000 */
[----:B------:R-:W-:-:S08]  /*19df0*/  WARPGROUP.ARRIVE ;  /* 0x00000000000079c5 */ /* 0x000fd00000000000 */
        /* <DEDUP_REMOVED lines=24> */
[----:B------:R-:W-:Y:S02]  /*19f80*/  IMAD.MOV.U32 R111, RZ, RZ, -0x3ffffff0 ;  /* 0xc0000010ff6f7424 */ /* 0x000fe400078e00ff */
[-CC-:B------:R-:W-:Y:S01]  /*19f90*/  FFMA.FTZ R87, R94, R21.reuse, -R150.reuse ;  /* 0x000000155e577223 */ /* 0x180fe20000010896 */
[----:B------:R-:W-:Y:S01]  /*19fa0*/  FFMA.FTZ R94, R135, R21, -R150 ;  /* 0x00000015875e7223 */ /* 0x000fe20000010896 */
[----:B------:R-:W-:Y:S01]  /*19fb0*/  R2UR UR28, R110 ;  /* 0x000000006e1c72ca */ /* 0x000fe200000e0000 */
[----:B------:R-:W3:Y:S01]  /*19fc0*/  LDL.LU R135, [R1+0x2c] ;  /* 0x00002c0001877983 */ /* 0x000ee20000300800 */
[----:B------:R-:W-:Y:S01]  /*19fd0*/  R2UR UR29, R111 ;  /* 0x000000006f1d72ca */ /* 0x000fe200000e0000 */
[----:B------:R-:W-:-:S02]  /*19fe0*/  WARPGROUP.DEPBAR.LE gsb0, 0x0 ;  /* 0x00008000000079c5 */ /* 0x000fc40000010000 */
        /* <DEDUP_REMOVED lines=16> */
[----:B0-----:R-:W-:Y:S01]  /*1a0f0*/  IMAD.MOV.U32 R109, RZ, RZ, -0x3ffffff0 ;  /* 0xc0000010ff6d7424 */ /* 0x001fe200078e00ff */
[----:B------:R-:W-:-:S04]  /*1a100*/  R2UR UR36, R108 ;  /* 0x000000006c2472ca */ /* 0x000fc800000e0000 */
[----:B------:R-:W-:Y:S01]  /*1a110*/  R2UR UR37, R109 ;  /* 0x000000006d2572ca */ /* 0x000fe200000e0000 */
[----:B------:R-:W0:Y:S01]  /*1a120*/  S2R R155, SR_TID.X ;  /* 0x00000000009b7919 */ /* 0x000e220000002100 */
[-CC-:B------:R-:W-:Y:S01]  /*1a130*/  FFMA.FTZ R105, R105, R21.reuse, -R150.reuse ;  /* 0x0000001569697223 */ /* 0x180fe20000010896 */
[----:B------:R-:W-:Y:S01]  /*1a140*/  FFMA.FTZ R75, R136, R21, -R150 ;  /* 0x00000015884b7223 */ /* 0x000fe20000010896 */
[----:B------:R-:W-:Y:S08]  /*1a150*/  MUFU.EX2 R108, R107 ;  /* 0x0000006b006c7308 */ /* 0x000ff00000000800 */
[----:B------:R-:W3:Y:S01]  /*1a160*/  MUFU.EX2 R105, R105 ;  /* 0x0000006900697308 */ /* 0x000ee20000000800 */
[----:B------:R-:W-:-:S02]  /*1a170*/  WARPGROUP.DEPBAR.LE gsb0, 0x0 ;  /* 0x00008000000079c5 */ /* 0x000fc40000010000 */
[----:B------:R-:W-:-:S06]  /*1a180*/  WARPGROUP.ARRIVE ;  /* 0x00000000000079c5 */ /* 0x000fcc0000000000 */
[----:B------:R-:W-:Y:S01]  /*1a190*/  HGMMA.64x96x16.F32.BF16 R24, gdesc[UR36].tnspB, R24, gsb0 ;  /* 0x41600000241879f0 */ /* 0x000fe20008001818 */
[----:B0-----:R-:W-:Y:S01]  /*1a1a0*/  SHF.R.U32.HI R136, RZ, 0x7, R155 ;  /* 0x00000007ff887819 */ /* 0x001fe2000001169b */
[-CC-:B------:R-:W-:Y:S01]  /*1a1b0*/  FFMA.FTZ R124, R124, R21.reuse, -R150.reuse ;  /* 0x000000157c7c7223 */ /* 0x180fe20000010896 */
[----:B------:R-:W-:Y:S01]  /*1a1c0*/  FFMA.FTZ R123, R123, R21, -R150 ;  /* 0x000000157b7b7223 */ /* 0x000fe20000010896 */
[----:B------:R-:W-:Y:S02]  /*1a1d0*/  ISETP.GE.U32.AND P2, PT, R155, 0x180, PT ;  /* 0x000001809b00780c */ /* 0x000fe40003f46070 */
[----:B------:R-:W-:Y:S01]  /*1a1e0*/  VIADD R109, R136, 0x9 ;  /* 0x00000009886d7836 */ /* 0x000fe20000000000 */
[----:B------:R-:W-:Y:S01]  /*1a1f0*/  MUFU.EX2 R107, R123 ;  /* 0x0000007b006b7308 */ /* 0x000fe20000000800 */
[----:B---3--:R-:W-:-:S03]  /*1a200*/  FFMA.FTZ R111, R110, R135, R105 ;  /* 0x000000876e6f7223 */ /* 0x008fc60000010069 */
[----:B------:R-:W-:-:S04]  /*1a210*/  SEL R109, R109, 0x9, !P2 ;  /* 0x000000096d6d7807 */ /* 0x000fc80005000000 */
[----:B------:R-:W-:Y:S01]  /*1a220*/  MUFU.EX2 R124, R124 ;  /* 0x0000007c007c7308 */ /* 0x000fe20000000800 */
[----:B------:R-:W-:Y:S01]  /*1a230*/  F2FP.BF16.F32.PACK_AB R105, R108, R105 ;  /* 0x000000696c69723e */ /* 0x000fe200000010ff */
[-CC-:B------:R-:W-:Y:S01]  /*1a240*/  FFMA.FTZ R95, R99, R21.reuse, -R150.reuse ;  /* 0x00000015635f7223 */ /* 0x180fe20000010896 */
[----:B------:R-:W-:-:S05]  /*1a250*/  FFMA.FTZ R98, R114, R21, -R150 ;  /* 0x0000001572627223 */ /* 0x000fca0000010896 */
[----:B------:R-:W0:Y:S01]  /*1a260*/  MUFU.EX2 R134, R134 ;  /* 0x0000008600867308 */ /* 0x000e220000000800 */
[----:B------:R-:W-:-:S07]  /*1a270*/  FFMA.FTZ R99, R100, R21, -R150 ;  /* 0x0000001564637223 */ /* 0x000fce0000010896 */
[----:B------:R-:W1:Y:S01]  /*1a280*/  MUFU.EX2 R133, R133 ;  /* 0x0000008500857308 */ /* 0x000e620000000800 */
[----:B------:R-:W-:-:S07]  /*1a290*/  FFMA.FTZ R100, R115, R21, -R150 ;  /* 0x0000001573647223 */ /* 0x000fce0000010896 */
[----:B------:R-:W3:Y:S08]  /*1a2a0*/  MUFU.EX2 R132, R132 ;  /* 0x0000008400847308 */ /* 0x000ef00000000800 */
[----:B------:R-:W-:Y:S01]  /*1a2b0*/  MUFU.EX2 R98, R98 ;  /* 0x0000006200627308 */ /* 0x000fe20000000800 */
[----:B------:R-:W-:Y:S01]  /*1a2c0*/  FFMA.FTZ R101, R101, R21, -R150 ;  /* 0x0000001565657223 */ /* 0x000fe20000010896 */
[----:B0-----:R-:W-:-:S06]  /*1a2d0*/  FADD.FTZ R142, R134, R142 ;  /* 0x0000008e868e7221 */ /* 0x001fcc0000010000 */
[----:B------:R-:W-:Y:S01]  /*1a2e0*/  MUFU.EX2 R131, R131 ;  /* 0x0000008300837308 */ /* 0x000fe20000000800 */
[----:B------:R-:W-:-:S07]  /*1a2f0*/  FFMA.FTZ R102, R113, R21, -R150 ;  /* 0x0000001571667223 */ /* 0x000fce0000010896 */
[----:B------:R-:W-:Y:S01]  /*1a300*/  MUFU.EX2 R99, R99 ;  /* 0x0000006300637308 */ /* 0x000fe20000000800 */
[----:B-1----:R-:W-:-:S07]  /*1a310*/  FADD.FTZ R142, R133, R142 ;  /* 0x0000008e858e7221 */ /* 0x002fce0000010000 */
[----:B------:R-:W-:Y:S01]  /*1a320*/  MUFU.EX2 R130, R130 ;  /* 0x0000008200827308 */ /* 0x000fe20000000800 */
[----:B------:R-:W-:Y:S02]  /*1a330*/  WARPGROUP.DEPBAR.LE gsb0, 0x0 ;  /* 0x00008000000079c5 */ /* 0x000fe40000010000 */
[----:B------:R0:W-:Y:S06]  /*1a340*/  BAR.ARV R109, 0x100 ;  /* 0x0004006d0000751d */ /* 0x0001ec0000002000 */
[----:B0-----:R-:W-:Y:S01]  /*1a350*/  FADD.FTZ R109, R108, R111 ;  /* 0x0000006f6c6d7221 */ /* 0x001fe20000010000 */
[----:B------:R-:W-:-:S02]  /*1a360*/  @!P1 IMAD R111, R22, 0x8, R16 ;  /* 0x00000008166f9824 */ /* 0x000fc400078e0210 */
[----:B------:R-:W-:Y:S02]  /*1a370*/  @!P1 IMAD R108, R15, 0x8, R16 ;  /* 0x000000080f6c9824 */ /* 0x000fe400078e0210 */
[----:B------:R-:W-:Y:S02]  /*1a380*/  @!P1 VIADD R111, R111, 0x31c40 ;  /* 0x00031c406f6f9836 */ /* 0x000fe40000000000 */
[----:B------:R-:W-:Y:S02]  /*1a390*/  @!P1 VIADD R108, R108, 0x31c60 ;  /* 0x00031c606c6c9836 */ /* 0x000fe40000000000 */
[----:B------:R-:W-:Y:S01]  /*1a3a0*/  FADD.FTZ R15, R107, R109 ;  /* 0x0000006d6b0f7221 */ /* 0x000fe20000010000 */
[----:B------:R-:W-:Y:S02]  /*1a3b0*/  F2FP.BF16.F32.PACK_AB R107, R124, R107 ;  /* 0x0000006b7c6b723e */ /* 0x000fe400000010ff */
[----:B------:R-:W-:Y:S02]  /*1a3c0*/  @!P1 PRMT R111, RZ, 0x654, R111 ;  /* 0x00000654ff6f9816 */ /* 0x000fe4000000006f */
[----:B------:R-:W-:-:S02]  /*1a3d0*/  @!P1 PRMT R108, RZ, 0x654, R108 ;  /* 0x00000654ff6c9816 */ /* 0x000fc4000000006c */
[----:B------:R0:W-:Y:S02]  /*1a3e0*/  @!P1 SYNCS.ARRIVE.TRANS64.RED.A1T0 RZ, [R111+URZ], RZ ;  /* 0x000000ff6fff99a7 */ /* 0x0001e4000810043f */
[----:B------:R1:W-:Y:S01]  /*1a3f0*/  @!P1 SYNCS.ARRIVE.TRANS64.RED.A1T0 RZ, [R108+URZ], RZ ;  /* 0x000000ff6cff99a7 */ /* 0x0003e2000810043f */
[----:B------:R4:W-:Y:S01]  /*1a400*/  STSM.16.M88.4 [R17+0x24300], R104 ;  /* 0x0243006811007844 */ /* 0x0009e20000000200 */
[----:B------:R-:W-:Y:S01]  /*1a410*/  MUFU.EX2 R100, R100 ;  /* 0x0000006400647308 */ /* 0x000fe20000000800 */
[----:B------:R-:W-:-:S07]  /*1a420*/  FADD.FTZ R124, R124, R15 ;  /* 0x0000000f7c7c7221 */ /* 0x000fce0000010000 */
[----:B----4-:R-:W-:Y:S08]  /*1a430*/  MUFU.EX2 R105, R89 ;  /* 0x0000005900697308 */ /* 0x010ff00000000800 */
[----:B------:R-:W4:Y:S01]  /*1a440*/  MUFU.EX2 R89, R95 ;  /* 0x0000005f00597308 */ /* 0x000f220000000800 */
[----:B---3--:R-:W-:-:S07]  /*1a450*/  FADD.FTZ R142, R132, R142 ;  /* 0x0000008e848e7221 */ /* 0x008fce0000010000 */
[----:B------:R-:W3:Y:S08]  /*1a460*/  MUFU.EX2 R129, R129 ;  /* 0x0000008100817308 */ /* 0x000ef00000000800 */
[----:B0-----:R-:W-:Y:S08]  /*1a470*/  MUFU.EX2 R111, R81 ;  /* 0x00000051006f7308 */ /* 0x001ff00000000800 */
[----:B------:R4:W-:Y:S08]  /*1a480*/  MUFU.EX2 R123, R80 ;  /* 0x00000050007b7308 */ /* 0x0009f00000000800 */
[----:B------:R-:W0:Y:S01]  /*1a490*/  MUFU.EX2 R81, R101 ;  /* 0x0000006500517308 */ /* 0x000e220000000800 */
[----:B----4-:R-:W-:Y:S01]  /*1a4a0*/  FADD.FTZ R80, R89, R124 ;  /* 0x0000007c59507221 */ /* 0x010fe20000010000 */
[----:B------:R-:W-:-:S03]  /*1a4b0*/  FADD.FTZ R142, R131, R142 ;  /* 0x0000008e838e7221 */ /* 0x000fc60000010000 */
[----:B------:R-:W-:-:S03]  /*1a4c0*/  FADD.FTZ R80, R98, R80 ;  /* 0x0000005062507221 */ /* 0x000fc60000010000 */
[----:B------:R-:W4:Y:S01]  /*1a4d0*/  MUFU.EX2 R128, R128 ;  /* 0x0000008000807308 */ /* 0x000f220000000800 */
[----:B------:R-:W-:-:S07]  /*1a4e0*/  FADD.FTZ R80, R99, R80 ;  /* 0x0000005063507221 */ /* 0x000fce0000010000 */
[----:B------:R-:W2:Y:S01]  /*1a4f0*/  MUFU.EX2 R102, R102 ;  /* 0x0000006600667308 */ /* 0x000ea20000000800 */
[-CC-:B------:R-:W-:Y:S01]  /*1a500*/  FFMA.FTZ R115, R139, R21.reuse, -R150.reuse ;  /* 0x000000158b737223 */ /* 0x180fe20000010896 */
[----:B------:R-:W-:Y:S01]  /*1a510*/  FFMA.FTZ R113, R157, R21, -R150 ;  /* 0x000000159d717223 */ /* 0x000fe20000010896 */
[----:B------:R-:W-:-:S05]  /*1a520*/  FADD.FTZ R142, R130, R142 ;  /* 0x0000008e828e7221 */ /* 0x000fca0000010000 */
[----:B------:R-:W1:Y:S01]  /*1a530*/  MUFU.EX2 R127, R127 ;  /* 0x0000007f007f7308 */ /* 0x000e620000000800 */
[-CC-:B------:R-:W-:Y:S01]  /*1a540*/  FFMA.FTZ R114, R156, R21.reuse, -R150.reuse ;  /* 0x000000159c727223 */ /* 0x180fe20000010896 */
[----:B------:R-:W-:-:S06]  /*1a550*/  FFMA.FTZ R79, R138, R21, -R150 ;  /* 0x000000158a4f7223 */ /* 0x000fcc0000010896 */
[----:B------:R-:W1:Y:S01]  /*1a560*/  MUFU.EX2 R103, R103 ;  /* 0x0000006700677308 */ /* 0x000e620000000800 */
[----:B------:R-:W-:Y:S01]  /*1a570*/  F2FP.BF16.F32.PACK_AB R89, R98, R89 ;  /* 0x000000596259723e */ /* 0x000fe200000010ff */
[----:B---3--:R-:W-:-:S06]  /*1a580*/  FADD.FTZ R142, R129, R142 ;  /* 0x0000008e818e7221 */ /* 0x008fcc0000010000 */
[----:B------:R-:W3:Y:S08]  /*1a590*/  MUFU.EX2 R126, R126 ;  /* 0x0000007e007e7308 */ /* 0x000ef00000000800 */
[----:B------:R0:W-:Y:S08]  /*1a5a0*/  MUFU.EX2 R139, R84 ;  /* 0x00000054008b7308 */ /* 0x0001f00000000800 */
[----:B------:R-:W3:Y:S01]  /*1a5b0*/  MUFU.EX2 R112, R112 ;  /* 0x0000007000707308 */ /* 0x000ee20000000800 */
[----:B0-----:R-:W-:-:S07]  /*1a5c0*/  FADD.FTZ R84, R100, R80 ;  /* 0x0000005064547221 */ /* 0x001fce0000010000 */
[----:B------:R-:W0:Y:S01]  /*1a5d0*/  MUFU.EX2 R125, R125 ;  /* 0x0000007d007d7308 */ /* 0x000e220000000800 */
[----:B------:R-:W-:-:S07]  /*1a5e0*/  FFMA.FTZ R116, R116, R21, -R150 ;  /* 0x0000001574747223 */ /* 0x000fce0000010896 */
[----:B------:R-:W-:Y:S08]  /*1a5f0*/  MUFU.EX2 R138, R85 ;  /* 0x00000055008a7308 */ /* 0x000ff00000000800 */
[----:B------:R-:W0:Y:S08]  /*1a600*/  MUFU.EX2 R85, R113 ;  /* 0x0000007100557308 */ /* 0x000e300000000800 */
[----:B------:R4:W-:Y:S02]  /*1a610*/  MUFU.EX2 R98, R83 ;  /* 0x0000005300627308 */ /* 0x0009e40000000800 */
[----:B----4-:R-:W-:-:S06]  /*1a620*/  FADD.FTZ R83, R81, R84 ;  /* 0x0000005451537221 */ /* 0x010fcc0000010000 */
[----:B------:R-:W4:Y:S01]  /*1a630*/  MUFU.EX2 R107, R76 ;  /* 0x0000004c006b7308 */ /* 0x000f220000000800 */
[----:B------:R-:W-:Y:S01]  /*1a640*/  FADD.FTZ R84, R128, R142 ;  /* 0x0000008e80547221 */ /* 0x000fe20000010000 */
[----:B--2---:R-:W-:-:S06]  /*1a650*/  FADD.FTZ R83, R102, R83 ;  /* 0x0000005366537221 */ /* 0x004fcc0000010000 */
[----:B------:R-:W2:Y:S01]  /*1a660*/  MUFU.EX2 R114, R114 ;  /* 0x0000007200727308 */ /* 0x000ea20000000800 */
[----:B-1----:R-:W-:Y:S01]  /*1a670*/  FADD.FTZ R84, R127, R84 ;  /* 0x000000547f547221 */ /* 0x002fe20000010000 */
[----:B------:R-:W-:Y:S01]  /*1a680*/  FADD.FTZ R83, R103, R83 ;  /* 0x0000005367537221 */ /* 0x000fe20000010000 */
[----:B------:R-:W-:-:S05]  /*1a690*/  FFMA.FTZ R117, R117, R21, -R150 ;  /* 0x0000001575757223 */ /* 0x000fca0000010896 */
[----:B------:R-:W1:Y:S01]  /*1a6a0*/  MUFU.EX2 R115, R115 ;  /* 0x0000007300737308 */ /* 0x000e620000000800 */
[----:B---3--:R-:W-:Y:S01]  /*1a6b0*/  FADD.FTZ R84, R126, R84 ;  /* 0x000000547e547221 */ /* 0x008fe20000010000 */
[----:B------:R-:W-:Y:S01]  /*1a6c0*/  FADD.FTZ R83, R112, R83 ;  /* 0x0000005370537221 */ /* 0x000fe20000010000 */
[----:B------:R-:W-:-:S05]  /*1a6d0*/  FFMA.FTZ R118, R118, R21, -R150 ;  /* 0x0000001576767223 */ /* 0x000fca0000010896 */
[----:B------:R-:W3:Y:S01]  /*1a6e0*/  MUFU.EX2 R106, R73 ;  /* 0x00000049006a7308 */ /* 0x000ee20000000800 */
[----:B0-----:R-:W-:Y:S01]  /*1a6f0*/  FADD.FTZ R84, R125, R84 ;  /* 0x000000547d547221 */ /* 0x001fe20000010000 */
[----:B------:R-:W-:-:S06]  /*1a700*/  FADD.FTZ R83, R85, R83 ;  /* 0x0000005355537221 */ /* 0x000fcc0000010000 */
[----:B------:R-:W0:Y:S01]  /*1a710*/  MUFU.EX2 R116, R116 ;  /* 0x0000007400747308 */ /* 0x000e220000000800 */
[----:B------:R-:W-:Y:S01]  /*1a720*/  FFMA.FTZ R119, R119, R21, -R150 ;  /* 0x0000001577777223 */ /* 0x000fe20000010896 */
[----:B----4-:R-:W-:Y:S01]  /*1a730*/  FADD.FTZ R84, R107, R84 ;  /* 0x000000546b547221 */ /* 0x010fe20000010000 */
[----:B--2---:R-:W-:-:S05]  /*1a740*/  FADD.FTZ R83, R114, R83 ;  /* 0x0000005372537221 */ /* 0x004fca0000010000 */
[----:B------:R-:W-:Y:S01]  /*1a750*/  MUFU.EX2 R117, R117 ;  /* 0x0000007500757308 */ /* 0x000fe20000000800 */
[----:B------:R-:W-:Y:S01]  /*1a760*/  FFMA.FTZ R120, R120, R21, -R150 ;  /* 0x0000001578787223 */ /* 0x000fe20000010896 */
[----:B------:R-:W-:Y:S01]  /*1a770*/  FADD.FTZ R84, R111, R84 ;  /* 0x000000546f547221 */ /* 0x000fe20000010000 */
[----:B-1----:R-:W-:-:S05]  /*1a780*/  FADD.FTZ R83, R115, R83 ;  /* 0x0000005373537221 */ /* 0x002fca0000010000 */
[----:B------:R-:W-:Y:S01]  /*1a790*/  MUFU.EX2 R118, R118 ;  /* 0x0000007600767308 */ /* 0x000fe20000000800 */
[----:B------:R-:W-:Y:S01]  /*1a7a0*/  FFMA.FTZ R121, R121, R21, -R150 ;  /* 0x0000001579797223 */ /* 0x000fe20000010896 */
[----:B---3--:R-:W-:-:S06]  /*1a7b0*/  FADD.FTZ R84, R106, R84 ;  /* 0x000000546a547221 */ /* 0x008fcc0000010000 */
[----:B------:R-:W1:Y:S01]  /*1a7c0*/  MUFU.EX2 R135, R77 ;  /* 0x0000004d00877308 */ /* 0x000e620000000800 */
[----:B0-----:R-:W-:Y:S01]  /*1a7d0*/  FADD.FTZ R83, R116, R83 ;  /* 0x0000005374537221 */ /* 0x001fe20000010000 */
[----:B------:R-:W-:-:S06]  /*1a7e0*/  FFMA.FTZ R122, R122, R21, -R150 ;  /* 0x000000157a7a7223 */ /* 0x000fcc0000010896 */
[----:B------:R-:W0:Y:S01]  /*1a7f0*/  MUFU.EX2 R119, R119 ;  /* 0x0000007700777308 */ /* 0x000e220000000800 */
[----:B------:R-:W-:-:S07]  /*1a800*/  FADD.FTZ R84, R123, R84 ;  /* 0x000000547b547221 */ /* 0x000fce0000010000 */
[----:B------:R-:W-:Y:S08]  /*1a810*/  MUFU.EX2 R104, R97 ;  /* 0x0000006100687308 */ /* 0x000ff00000000800 */
[----:B------:R-:W2:Y:S01]  /*1a820*/  MUFU.EX2 R120, R120 ;  /* 0x0000007800787308 */ /* 0x000ea20000000800 */
[----:B------:R-:W-:-:S07]  /*1a830*/  FADD.FTZ R84, R105, R84 ;  /* 0x0000005469547221 */ /* 0x000fce0000010000 */
[----:B------:R3:W-:Y:S01]  /*1a840*/  MUFU.EX2 R95, R91 ;  /* 0x0000005b005f7308 */ /* 0x0007e20000000800 */
[----:B------:R-:W-:-:S07]  /*1a850*/  FFMA.FTZ R78, R137, R21, -R150 ;  /* 0x00000015894e7223 */ /* 0x000fce0000010896 */
[----:B------:R-:W4:Y:S01]  /*1a860*/  MUFU.EX2 R136, R72 ;  /* 0x0000004800887308 */ /* 0x000f220000000800 */
[----:B---3--:R-:W-:-:S07]  /*1a870*/  F2FP.BF16.F32.PACK_AB R91, R100, R99 ;  /* 0x00000063645b723e */ /* 0x008fce00000010ff */
[----:B------:R-:W3:Y:S08]  /*1a880*/  MUFU.EX2 R121, R121 ;  /* 0x0000007900797308 */ /* 0x000ef00000000800 */
[----:B------:R0:W-:Y:S01]  /*1a890*/  MUFU.EX2 R100, R86 ;  /* 0x0000005600647308 */ /* 0x0001e20000000800 */
[----:B-1----:R-:W-:Y:S01]  /*1a8a0*/  FADD.FTZ R84, R135, R84 ;  /* 0x0000005487547221 */ /* 0x002fe20000010000 */
[----:B0-----:R-:W-:-:S06]  /*1a8b0*/  FADD.FTZ R86, R117, R83 ;  /* 0x0000005375567221 */ /* 0x001fcc0000010000 */
[----:B------:R-:W0:Y:S01]  /*1a8c0*/  MUFU.EX2 R97, R96 ;  /* 0x0000006000617308 */ /* 0x000e220000000800 */
[----:B------:R-:W-:-:S07]  /*1a8d0*/  FADD.FTZ R86, R118, R86 ;  /* 0x0000005676567221 */ /* 0x000fce0000010000 */
[----:B------:R-:W1:Y:S01]  /*1a8e0*/  MUFU.EX2 R122, R122 ;  /* 0x0000007a007a7308 */ /* 0x000e620000000800 */
[----:B------:R-:W-:Y:S01]  /*1a8f0*/  FADD.FTZ R86, R119, R86 ;  /* 0x0000005677567221 */ /* 0x000fe20000010000 */
[----:B------:R-:W-:-:S06]  /*1a900*/  FFMA.FTZ R82, R82, R21, -R150 ;  /* 0x0000001552527223 */ /* 0x000fcc0000010896 */
[----:B------:R-:W1:Y:S01]  /*1a910*/  MUFU.EX2 R137, R14 ;  /* 0x0000000e00897308 */ /* 0x000e620000000800 */
[----:B--2---:R-:W-:-:S07]  /*1a920*/  FADD.FTZ R86, R120, R86 ;  /* 0x0000005678567221 */ /* 0x004fce0000010000 */
[----:B------:R2:W1:Y:S01]  /*1a930*/  MUFU.EX2 R15, R90 ;  /* 0x0000005a000f7308 */ /* 0x0004620000000800 */
[----:B------:R-:W-:Y:S02]  /*1a940*/  F2FP.BF16.F32.PACK_AB R80, R129, R130 ;  /* 0x000000828150723e */ /* 0x000fe400000010ff */
[----:B------:R-:W-:-:S05]  /*1a950*/  F2FP.BF16.F32.PACK_AB R81, R102, R81 ;  /* 0x000000516651723e */ /* 0x000fca00000010ff */
[----:B------:R4:W-:Y:S01]  /*1a960*/  MUFU.EX2 R108, R88 ;  /* 0x00000058006c7308 */ /* 0x0009e20000000800 */
[----:B--2---:R-:W-:Y:S02]  /*1a970*/  F2FP.BF16.F32.PACK_AB R90, R131, R132 ;  /* 0x00000084835a723e */ /* 0x004fe400000010ff */
[----:B------:R-:W-:-:S05]  /*1a980*/  F2FP.BF16.F32.PACK_AB R83, R112, R103 ;  /* 0x000000677053723e */ /* 0x000fca00000010ff */
[----:B------:R-:W2:Y:S01]  /*1a990*/  MUFU.EX2 R96, R92 ;  /* 0x0000005c00607308 */ /* 0x000ea20000000800 */
[----:B----4-:R-:W-:-:S07]  /*1a9a0*/  F2FP.BF16.F32.PACK_AB R88, R133, R134 ;  /* 0x000000868558723e */ /* 0x010fce00000010ff */
[----:B------:R4:W-:Y:S01]  /*1a9b0*/  MUFU.EX2 R99, R87 ;  /* 0x0000005700637308 */ /* 0x0009e20000000800 */
[----:B------:R3:W-:Y:S01]  /*1a9c0*/  STSM.16.M88.4 [R17+0x25b00], R88 ;  /* 0x025b005811007844 */ /* 0x0007e20000000200 */
[----:B----4-:R-:W-:-:S06]  /*1a9d0*/  FADD.FTZ R87, R104, R84 ;  /* 0x0000005468577221 */ /* 0x010fcc0000010000 */
[----:B------:R4:W-:Y:S01]  /*1a9e0*/  MUFU.EX2 R101, R82 ;  /* 0x0000005200657308 */ /* 0x0009e20000000800 */
[----:B------:R-:W-:Y:S01]  /*1a9f0*/  FADD.FTZ R102, R136, R87 ;  /* 0x0000005788667221 */ /* 0x000fe20000010000 */
[----:B---3--:R-:W-:Y:S01]  /*1aa00*/  FADD.FTZ R89, R121, R86 ;  /* 0x0000005679597221 */ /* 0x008fe20000010000 */
[----:B----4-:R-:W-:-:S05]  /*1aa10*/  F2FP.BF16.F32.PACK_AB R82, R127, R128 ;  /* 0x000000807f52723e */ /* 0x010fca00000010ff */
[----:B------:R-:W3:Y:S01]  /*1aa20*/  MUFU.EX2 R93, R93 ;  /* 0x0000005d005d7308 */ /* 0x000ee20000000800 */
[----:B0-----:R-:W-:Y:S01]  /*1aa30*/  FADD.FTZ R102, R97, R102 ;  /* 0x0000006661667221 */ /* 0x001fe20000010000 */
[----:B------:R1:W-:Y:S06]  /*1aa40*/  STSM.16.M88.4 [R17+0x27300], R80 ;  /* 0x0273005011007844 */ /* 0x0003ec0000000200 */
[----:B------:R-:W0:Y:S01]  /*1aa50*/  MUFU.EX2 R94, R94 ;  /* 0x0000005e005e7308 */ /* 0x000e220000000800 */
[----:B-1----:R-:W-:Y:S01]  /*1aa60*/  FADD.FTZ R82, R122, R89 ;  /* 0x000000597a527221 */ /* 0x002fe20000010000 */
[----:B------:R-:W-:-:S03]  /*1aa70*/  FADD.FTZ R83, R137, R102 ;  /* 0x0000006689537221 */ /* 0x000fc60000010000 */
[----:B------:R-:W-:Y:S01]  /*1aa80*/  FADD.FTZ R88, R15, R82 ;  /* 0x000000520f587221 */ /* 0x000fe20000010000 */
[----:B--2---:R-:W-:Y:S02]  /*1aa90*/  FADD.FTZ R91, R96, R83 ;  /* 0x00000053605b7221 */ /* 0x004fe40000010000 */
[----:B------:R-:W1:Y:S01]  /*1aaa0*/  MUFU.EX2 R109, R140 ;  /* 0x0000008c006d7308 */ /* 0x000e620000000800 */
[----:B------:R-:W-:Y:S01]  /*1aab0*/  FADD.FTZ R89, R95, R88 ;  /* 0x000000585f597221 */ /* 0x000fe20000010000 */
[----:B------:R-:W-:-:S03]  /*1aac0*/  FADD.FTZ R88, R138, R91 ;  /* 0x0000005b8a587221 */ /* 0x000fc60000010000 */
[----:B------:R-:W-:Y:S01]  /*1aad0*/  FADD.FTZ R89, R98, R89 ;  /* 0x0000005962597221 */ /* 0x000fe20000010000 */
[----:B---3--:R-:W-:Y:S02]  /*1aae0*/  FADD.FTZ R102, R93, R88 ;  /* 0x000000585d667221 */ /* 0x008fe40000010000 */
[----:B------:R-:W-:Y:S01]  /*1aaf0*/  MUFU.EX2 R77, R141 ;  /* 0x0000008d004d7308 */ /* 0x000fe20000000800 */
[----:B------:R-:W-:Y:S01]  /*1ab00*/  FADD.FTZ R90, R100, R89 ;  /* 0x00000059645a7221 */ /* 0x000fe20000010000 */
[----:B------:R-:W-:Y:S01]  /*1ab10*/  F2FP.BF16.F32.PACK_AB R84, R125, R126 ;  /* 0x0000007e7d54723e */ /* 0x000fe200000010ff */
[----:B------:R-:W-:Y:S01]  /*1ab20*/  FADD.FTZ R103, R139, R102 ;  /* 0x000000668b677221 */ /* 0x000fe20000010000 */
[----:B------:R-:W-:-:S04]  /*1ab30*/  F2FP.BF16.F32.PACK_AB R85, R114, R85 ;  /* 0x000000557255723e */ /* 0x000fc800000010ff */
[----:B------:R-:W2:Y:S01]  /*1ab40*/  MUFU.EX2 R75, R75 ;  /* 0x0000004b004b7308 */ /* 0x000ea20000000800 */
[----:B------:R-:W-:Y:S02]  /*1ab50*/  F2FP.BF16.F32.PACK_AB R86, R111, R107 ;  /* 0x0000006b6f56723e */ /* 0x000fe400000010ff */
[----:B------:R-:W-:Y:S01]  /*1ab60*/  F2FP.BF16.F32.PACK_AB R87, R116, R115 ;  /* 0x000000737457723e */ /* 0x000fe200000010ff */
[----:B------:R-:W-:Y:S01]  /*1ab70*/  FADD.FTZ R91, R99, R90 ;  /* 0x0000005a635b7221 */ /* 0x000fe20000010000 */
[----:B------:R-:W-:-:S03]  /*1ab80*/  FFMA.FTZ R143, R143, R21, -R150 ;  /* 0x000000158f8f7223 */ /* 0x000fc60000010896 */
[----:B------:R-:W-:Y:S01]  /*1ab90*/  MUFU.EX2 R92, R145 ;  /* 0x00000091005c7308 */ /* 0x000fe20000000800 */
[----:B------:R0:W-:Y:S01]  /*1aba0*/  STSM.16.M88.4 [R17+0x28b00], R84 ;  /* 0x028b005411007844 */ /* 0x0001e20000000200 */
[----:B------:R-:W-:-:S06]  /*1abb0*/  FADD.FTZ R102, R108, R103 ;  /* 0x000000676c667221 */ /* 0x000fcc0000010000 */
[----:B------:R-:W3:Y:S01]  /*1abc0*/  MUFU.EX2 R78, R78 ;  /* 0x0000004e004e7308 */ /* 0x000ee20000000800 */
[----:B------:R-:W-:Y:S01]  /*1abd0*/  F2FP.BF16.F32.PACK_AB R80, R123, R106 ;  /* 0x0000006a7b50723e */ /* 0x000fe200000010ff */
[----:B------:R-:W-:Y:S01]  /*1abe0*/  FFMA.FTZ R146, R146, R21, -R150 ;  /* 0x0000001592927223 */ /* 0x000fe20000010896 */
[----:B------:R-:W-:Y:S02]  /*1abf0*/  F2FP.BF16.F32.PACK_AB R81, R118, R117 ;  /* 0x000000757651723e */ /* 0x000fe400000010ff */
[----:B------:R-:W-:-:S03]  /*1ac00*/  F2FP.BF16.F32.PACK_AB R82, R135, R105 ;  /* 0x000000698752723e */ /* 0x000fc600000010ff */
[----:B------:R-:W-:Y:S01]  /*1ac10*/  MUFU.EX2 R14, R149 ;  /* 0x00000095000e7308 */ /* 0x000fe20000000800 */
[----:B0-----:R-:W-:Y:S01]  /*1ac20*/  FADD.FTZ R84, R94, R91 ;  /* 0x0000005b5e547221 */ /* 0x001fe20000010000 */
[----:B------:R-:W-:Y:S01]  /*1ac30*/  F2FP.BF16.F32.PACK_AB R83, R120, R119 ;  /* 0x000000777853723e */ /* 0x000fe200000010ff */
[----:B-1----:R-:W-:-:S05]  /*1ac40*/  FADD.FTZ R102, R109, R102 ;  /* 0x000000666d667221 */ /* 0x002fca0000010000 */
[----:B------:R-:W0:Y:S01]  /*1ac50*/  MUFU.EX2 R79, R79 ;  /* 0x0000004f004f7308 */ /* 0x000e220000000800 */
[----:B------:R-:W-:Y:S01]  /*1ac60*/  FADD.FTZ R84, R101, R84 ;  /* 0x0000005465547221 */ /* 0x000fe20000010000 */
[----:B------:R1:W-:Y:S01]  /*1ac70*/  STSM.16.M88.4 [R17+0x2a300], R80 ;  /* 0x02a3005011007844 */ /* 0x0003e20000000200 */
[----:B------:R-:W-:-:S05]  /*1ac80*/  F2FP.BF16.F32.PACK_AB R91, R95, R15 ;  /* 0x0000000f5f5b723e */ /* 0x000fca00000010ff */
[----:B------:R-:W4:Y:S01]  /*1ac90*/  MUFU.EX2 R72, R151 ;  /* 0x0000009700487308 */ /* 0x000f220000000800 */
[----:B--2---:R-:W-:-:S07]  /*1aca0*/  FADD.FTZ R15, R75, R84 ;  /* 0x000000544b0f7221 */ /* 0x004fce0000010000 */
[----:B------:R-:W2:Y:S01]  /*1acb0*/  MUFU.EX2 R143, R143 ;  /* 0x0000008f008f7308 */ /* 0x000ea20000000800 */
[----:B-1----:R-:W-:Y:S01]  /*1acc0*/  FADD.FTZ R83, R77, R102 ;  /* 0x000000664d537221 */ /* 0x002fe20000010000 */
[----:B---3--:R-:W-:-:S06]  /*1acd0*/  FADD.FTZ R86, R78, R15 ;  /* 0x0000000f4e567221 */ /* 0x008fcc0000010000 */
[----:B------:R-:W1:Y:S01]  /*1ace0*/  MUFU.EX2 R146, R146 ;  /* 0x0000009200927308 */ /* 0x000e620000000800 */
[----:B------:R-:W-:Y:S01]  /*1acf0*/  FADD.FTZ R85, R92, R83 ;  /* 0x000000535c557221 */ /* 0x000fe20000010000 */
[----:B------:R-:W-:Y:S01]  /*1ad00*/  F2FP.BF16.F32.PACK_AB R83, R94, R99 ;  /* 0x000000635e53723e */ /* 0x000fe200000010ff */
[----:B0-----:R-:W-:Y:S02]  /*1ad10*/  FADD.FTZ R94, R79, R86 ;  /* 0x000000564f5e7221 */ /* 0x001fe40000010000 */
[----:B------:R-:W-:Y:S01]  /*1ad20*/  FADD.FTZ R15, R14, R85 ;  /* 0x000000550e0f7221 */ /* 0x000fe20000010000 */
[----:B------:R-:W-:-:S03]  /*1ad30*/  F2FP.BF16.F32.PACK_AB R80, R138, R96 ;  /* 0x000000608a50723e */ /* 0x000fc600000010ff */
[----:B----4-:R-:W-:Y:S01]  /*1ad40*/  FADD.FTZ R96, R72, R15 ;  /* 0x0000000f48607221 */ /* 0x010fe20000010000 */
[----:B--2---:R-:W-:Y:S01]  /*1ad50*/  FADD.FTZ R15, R143, R94 ;  /* 0x0000005e8f0f7221 */ /* 0x004fe20000010000 */
[----:B------:R-:W-:Y:S02]  /*1ad60*/  F2FP.BF16.F32.PACK_AB R86, R92, R77 ;  /* 0x0000004d5c56723e */ /* 0x000fe400000010ff */
[----:B------:R-:W-:Y:S01]  /*1ad70*/  F2FP.BF16.F32.PACK_AB R92, R72, R14 ;  /* 0x0000000e485c723e */ /* 0x000fe200000010ff */
[----:B-1----:R-:W-:Y:S02]  /*1ad80*/  FADD.FTZ R14, R146, R15 ;  /* 0x0000000f920e7221 */ /* 0x002fe40000010000 */
[----:B------:R-:W2:Y:S01]  /*1ad90*/  LDL.LU R15, [R1+0x20] ;  /* 0x00002000010f7983 */ /* 0x000ea20000300800 */
[-CC-:B------:R-:W-:Y:S01]  /*1ada0*/  FFMA.FTZ R147, R147, R21.reuse, -R150.reuse ;  /* 0x0000001593937223 */ /* 0x180fe20000010896 */
[----:B------:R-:W-:Y:S01]  /*1adb0*/  FFMA.FTZ R148, R148, R21, -R150 ;  /* 0x0000001594947223 */ /* 0x000fe20000010896 */
[----:B------:R-:W0:Y:S08]  /*1adc0*/  MUFU.EX2 R73, R152 ;  /* 0x0000009800497308 */ /* 0x000e300000000800 */
[----:B------:R-:W-:Y:S08]  /*1add0*/  MUFU.EX2 R76, R153 ;  /* 0x00000099004c7308 */ /* 0x000ff00000000800 */
[----:B------:R-:W1:Y:S08]  /*1ade0*/  MUFU.EX2 R147, R147 ;  /* 0x0000009300937308 */ /* 0x000e700000000800 */
[----:B------:R-:W3:Y:S01]  /*1adf0*/  MUFU.EX2 R148, R148 ;  /* 0x0000009400947308 */ /* 0x000ee20000000800 */
[----:B------:R-:W-:-:S02]  /*1ae00*/  F2FP.BF16.F32.PACK_AB R88, R136, R104 ;  /* 0x000000688858723e */ /* 0x000fc400000010ff */
[----:B------:R-:W-:Y:S02]  /*1ae10*/  F2FP.BF16.F32.PACK_AB R89, R122, R121 ;  /* 0x000000797a59723e */ /* 0x000fe400000010ff */
[----:B------:R-:W-:Y:S02]  /*1ae20*/  F2FP.BF16.F32.PACK_AB R90, R137, R97 ;  /* 0x00000061895a723e */ /* 0x000fe400000010ff */
[----:B------:R-:W-:Y:S02]  /*1ae30*/  F2FP.BF16.F32.PACK_AB R81, R100, R98 ;  /* 0x000000626451723e */ /* 0x000fe400000010ff */
[----:B------:R-:W-:Y:S02]  /*1ae40*/  F2FP.BF16.F32.PACK_AB R82, R139, R93 ;  /* 0x0000005d8b52723e */ /* 0x000fe400000010ff */
[----:B------:R-:W-:Y:S02]  /*1ae50*/  F2FP.BF16.F32.PACK_AB R84, R109, R108 ;  /* 0x0000006c6d54723e */ /* 0x000fe400000010ff */
[----:B------:R-:W-:Y:S01]  /*1ae60*/  F2FP.BF16.F32.PACK_AB R85, R75, R101 ;  /* 0x000000654b55723e */ /* 0x000fe200000010ff */
[----:B0-----:R-:W-:Y:S01]  /*1ae70*/  FADD.FTZ R75, R73, R96 ;  /* 0x00000060494b7221 */ /* 0x001fe20000010000 */
[----:B------:R-:W-:Y:S01]  /*1ae80*/  F2FP.BF16.F32.PACK_AB R87, R79, R78 ;  /* 0x0000004e4f57723e */ /* 0x000fe200000010ff */
[----:B-1----:R-:W-:Y:S01]  /*1ae90*/  FADD.FTZ R14, R147, R14 ;  /* 0x0000000e930e7221 */ /* 0x002fe20000010000 */
[----:B------:R-:W-:-:S02]  /*1aea0*/  F2FP.BF16.F32.PACK_AB R93, R146, R143 ;  /* 0x0000008f925d723e */ /* 0x000fc400000010ff */
[----:B------:R-:W-:Y:S02]  /*1aeb0*/  F2FP.BF16.F32.PACK_AB R94, R76, R73 ;  /* 0x000000494c5e723e */ /* 0x000fe400000010ff */
[----:B---3--:R-:W-:Y:S01]  /*1aec0*/  F2FP.BF16.F32.PACK_AB R95, R148, R147 ;  /* 0x00000093945f723e */ /* 0x008fe200000010ff */
[----:B------:R-:W-:Y:S01]  /*1aed0*/  STSM.16.M88.4 [R17+0x2bb00], R88 ;  /* 0x02bb005811007844 */ /* 0x000fe20000000200 */
[----:B------:R-:W-:Y:S01]  /*1aee0*/  FADD.FTZ R72, R76, R75 ;  /* 0x0000004b4c487221 */ /* 0x000fe20000010000 */
[----:B------:R-:W-:Y:S02]  /*1aef0*/  FADD.FTZ R14, R148, R14 ;  /* 0x0000000e940e7221 */ /* 0x000fe40000010000 */
[----:B------:R-:W-:Y:S01]  /*1af00*/  STSM.16.M88.4 [R17+0x2d300], R80 ;  /* 0x02d3005011007844 */ /* 0x000fe20000000200 */
[-C--:B------:R-:W-:Y:S01]  /*1af10*/  FMUL.FTZ R24, R24, R0.reuse ;  /* 0x0000000018187220 */ /* 0x080fe20000410000 */
[-C--:B------:R-:W-:Y:S02]  /*1af20*/  FMUL.FTZ R25, R25, R0.reuse ;  /* 0x0000000019197220 */ /* 0x080fe40000410000 */
[----:B------:R-:W-:Y:S01]  /*1af30*/  STSM.16.M88.4 [R17+0x2eb00], R84 ;  /* 0x02eb005411007844 */ /* 0x000fe20000000200 */
[-C--:B------:R-:W-:Y:S01]  /*1af40*/  FMUL.FTZ R28, R28, R0.reuse ;  /* 0x000000001c1c7220 */ /* 0x080fe20000410000 */
[-C--:B------:R-:W-:Y:S01]  /*1af50*/  FMUL.FTZ R29, R29, R0.reuse ;  /* 0x000000001d1d7220 */ /* 0x080fe20000410000 */
[-C--:B------:R-:W-:Y:S01]  /*1af60*/  FMUL.FTZ R32, R32, R0.reuse ;  /* 0x0000000020207220 */ /* 0x080fe20000410000 */
[----:B------:R-:W-:Y:S01]  /*1af70*/  STSM.16.M88.4 [R17+0x30300], R92 ;  /* 0x0303005c11007844 */ /* 0x000fe20000000200 */
        /* <DEDUP_REMOVED lines=27> */
[----:B-1----:R3:W5:Y:S01]  /*1b130*/  LDL R14, [R1+0x28] ;  /* 0x00002800010e7983 */ /* 0x0027620000100800 */
        /* <DEDUP_REMOVED lines=25> */
[----:B------:R1:W-:Y:S04]  /*1b2d0*/  STL [R1+0x20], R0 ;  /* 0x0000200001007387 */ /* 0x0003e80000100800 */
[----:B------:R3:W-:Y:S01]  /*1b2e0*/  STL [R1+0x14], R74 ;  /* 0x0000144a01007387 */ /* 0x0007e20000100800 */
[----:B------:R-:W-:Y:S01]  /*1b2f0*/  ISETP.GT.AND P2, PT, R15, RZ, PT ;  /* 0x000000ff0f00720c */ /* 0x000fe20003f44270 */
[----:B------:R-:W-:Y:S02]  /*1b300*/  IMAD.MOV.U32 R15, RZ, RZ, R22 ;  /* 0x000000ffff0f7224 */ /* 0x000fe400078e0016 */
[----:B-1----:R-:W-:Y:S01]  /*1b310*/  IMAD.MOV.U32 R0, RZ, RZ, R20 ;  /* 0x000000ffff007224 */ /* 0x002fe200078e0014 */
[----:B0-----:R-:W-:-:S09]  /*1b320*/  NOP ;  /* 0x0000000000007918 */ /* 0x001fd20000000000 */
[----:B---3--:R-:W-:Y:S05]  /*1b330*/  @P2 BRA `(.L_x_10246) ;  /* 0xffffffac00b42947 */ /* 0x008fea000383ffff */
.L_x_10236:
[----:B------:R-:W-:Y:S05]  /*1b340*/  WARPSYNC.ALL ;  /* 0x0000000000007948 */ /* 0x000fea0003800000 */
[----:B------:R-:W-:Y:S06]  /*1b350*/  BAR.ARV 0x8, 0x1a0 ;  /* 0x0206800000007b1d */ /* 0x000fec0000002000 */
[----:B------:R-:W-:Y:S05]  /*1b360*/  @!P0 BRA `(.L_x_10247) ;  /* 0x0000000000048947 */ /* 0x000fea0003800000 */
[----:B------:R-:W-:Y:S01]  /*1b370*/  BPT.TRAP 0x1 ;  /* 0x000000040000795c */ /* 0x000fe20000300000 */
.L_x_10247:
[----:B------:R-:W2:Y:S01]  /*1b380*/  LDL R0, [R1+0x28] ;  /* 0x0000280001007983 */ /* 0x000ea20000100800 */
[----:B------:R-:W-:Y:S01]  /*1b390*/  IMAD R7, R22, 0x8, R16 ;  /* 0x0000000816077824 */ /* 0x000fe200078e0210 */
[----:B--2---:R-:W-:-:S04]  /*1b3a0*/  SHF.L.U32 R0, R0, 0x1f, RZ ;  /* 0x0000001f00007819 */ /* 0x004fc800000006ff */
[----:B------:R1:W2:Y:S01]  /*1b3b0*/  SYNCS.PHASECHK.TRANS64.TRYWAIT P2, [R7+URZ+0x31c50], R0 ;  /* 0x031c5000070075a7 */ /* 0x0002a2000804017f */
[----:B------:R-:W-:Y:S05]  /*1b3c0*/  @!P0 BRA `(.L_x_10248) ;  /* 0x0000000000048947 */ /* 0x000fea0003800000 */
[----:B------:R-:W-:Y:S01]  /*1b3d0*/  BPT.TRAP 0x1 ;  /* 0x000000040000795c */ /* 0x000fe20000300000 */
.L_x_10248:
[----:B-----5:R-:W3:Y:S01]  /*1b3e0*/  LDL.LU R2, [R1+0x58] ;  /* 0x0000580001027983 */ /* 0x020ee20000300800 */
[----:B------:R-:W-:Y:S02]  /*1b3f0*/  VIADD R16, R16, 0x200 ;  /* 0x0000020010107836 */ /* 0x000fe40000000000 */
[----:B------:R-:W-:-:S03]  /*1b400*/  IMAD.MOV.U32 R3, RZ, RZ, -0x3ffffff0 ;  /* 0xc0000010ff037424 */ /* 0x000fc600078e00ff */
[----:B------:R-:W-:-:S04]  /*1b410*/  SHF.R.U32.HI R16, RZ, 0x4, R16 ;  /* 0x00000004ff107819 */ /* 0x000fc80000011610 */
[----:B------:R-:W-:-:S04]  /*1b420*/  LOP3.LUT R16, R16, 0x3fff, RZ, 0xc0, !PT ;  /* 0x00003fff10107812 */ /* 0x000fc800078ec0ff */
[----:B------:R-:W-:Y:S02]  /*1b430*/  LOP3.LUT R5, R16, 0x2400000, RZ, 0xfc, !PT ;  /* 0x0240000010057812 */ /* 0x000fe400078efcff */
[----:B---3--:R-:W-:Y:S01]  /*1b440*/  LOP3.LUT R2, R2, 0x10000, RZ, 0xfc, !PT ;  /* 0x0001000002027812 */ /* 0x008fe200078efcff */
[----:B--2---:R-:W-:Y:S06]  /*1b450*/  @P2 BRA `(.L_x_10249) ;  /* 0x0000000000082947 */ /* 0x004fec0003800000 */
[----:B------:R-:W2:Y:S02]  /*1b460*/  SYNCS.PHASECHK.TRANS64.TRYWAIT P0, [R7+URZ+0x31c50], R0 ;  /* 0x031c5000070075a7 */ /* 0x000ea4000800017f */
[----:B--2---:R-:W-:Y:S05]  /*1b470*/  @!P0 BRA `(.L_x_10250) ;  /* 0x0000008800d08947 */ /* 0x004fea0003800000 */
.L_x_10249:
[----:B------:R-:W-:Y:S01]  /*1b480*/  IMAD R4, R22, 0x6c0, R5 ;  /* 0x000006c016047824 */ /* 0x000fe200078e0205 */
[----:B------:R-:W1:Y:S01]  /*1b490*/  LDL.LU R13, [R1+0x18] ;  /* 0x00001800010d7983 */ /* 0x000e620000300800 */
        /* <DEDUP_REMOVED lines=11> */
[----:B------:R-:W3:Y:S01]  /*1b550*/  LDL.LU R6, [R1+0x2c] ;  /* 0x00002c0001067983 */ /* 0x000ee20000300800 */
[----:B------:R-:W-:-:S02]  /*1b560*/  IMAD.MOV.U32 R3, RZ, RZ, -0x3ffffff0 ;  /* 0xc0000010ff037424 */ /* 0x000fc400078e00ff */
[----:B------:R-:W-:Y:S01]  /*1b570*/  IMAD.MOV.U32 R5, RZ, RZ, -0x7fffffe0 ;  /* 0x80000020ff057424 */ /* 0x000fe200078e00ff */
[----:B------:R-:W4:Y:S01]  /*1b580*/  LDL.LU R12, [R1+0x28] ;  /* 0x00002800010c7983 */ /* 0x000f220000300800 */
        /* <DEDUP_REMOVED lines=33> */
[----:B-12---:R-:W1:Y:S02]  /*1b7a0*/  SHFL.BFLY PT, R0, R13, 0x2, 0x1f ;  /* 0x0c401f000d007f89 */ /* 0x006e6400000e0000 */
[----:B-1----:R-:W-:Y:S01]  /*1b7b0*/  FADD.FTZ R0, R0, R13 ;  /* 0x0000000d00007221 */ /* 0x002fe20000010000 */
        /* <DEDUP_REMOVED lines=46> */
[----:B---3--:R-:W1:Y:S01]  /*1baa0*/  SHFL.BFLY PT, R2, R6, 0x2, 0x1f ;  /* 0x0c401f0006027f89 */ /* 0x008e6200000e0000 */
[----:B------:R-:W-:Y:S02]  /*1bab0*/  R2UR UR5, R3 ;  /* 0x00000000030572ca */ /* 0x000fe400000e0000 */
[----:B------:R-:W-:Y:S01]  /*1bac0*/  R2UR UR7, R5 ;  /* 0x00000000050772ca */ /* 0x000fe200000e0000 */
[----:B------:R-:W2:Y:S01]  /*1bad0*/  SHFL.BFLY PT, R3, R0, 0x1, 0x1f ;  /* 0x0c201f0000037f89 */ /* 0x000ea200000e0000 */
[----:B------:R-:W-:Y:S01]  /*1bae0*/  R2UR UR6, R4 ;  /* 0x00000000040672ca */ /* 0x000fe200000e0000 */
[----:B-1----:R-:W-:Y:S01]  /*1baf0*/  FADD.FTZ R2, R2, R6 ;  /* 0x0000000602027221 */ /* 0x002fe20000010000 */
[----:B--2---:R-:W-:-:S04]  /*1bb00*/  FADD.FTZ R9, R0, R3 ;  /* 0x0000000300097221 */ /* 0x004fc80000010000 */
[----:B------:R-:W1:Y:S01]  /*1bb10*/  SHFL.BFLY PT, R5, R2, 0x1, 0x1f ;  /* 0x0c201f0002057f89 */ /* 0x000e6200000e0000 */
[----:B------:R-:W-:Y:S02]  /*1bb20*/  SEL R0, RZ, 0x1, P0 ;  /* 0x00000001ff007807 */ /* 0x000fe40000000000 */
[----:B------:R-:W-:Y:S02]  /*1bb30*/  FSETP.NE.FTZ.AND P2, PT, R9, RZ, PT ;  /* 0x000000ff0900720b */ /* 0x000fe40003f55000 */
[----:B----4-:R-:W-:-:S11]  /*1bb40*/  LOP3.LUT R12, R12, R0, RZ, 0x3c, !PT ;  /* 0x000000000c0c7212 */ /* 0x010fd600078e3cff */
[----:B------:R-:W-:Y:S01]  /*1bb50*/  @P2 MUFU.LG2 R4, R9 ;  /* 0x0000000900042308 */ /* 0x000fe20000000c00 */
[----:B-1----:R-:W-:Y:S01]  /*1bb60*/  FADD.FTZ R10, R2, R5 ;  /* 0x00000005020a7221 */ /* 0x002fe20000010000 */
[----:B------:R-:W-:-:S04]  /*1bb70*/  CS2R R2, SRZ ;  /* 0x0000000000027805 */ /* 0x000fc8000001ff00 */
[----:B------:R-:W-:Y:S02]  /*1bb80*/  FSETP.NE.FTZ.AND P3, PT, R10, RZ, PT ;  /* 0x000000ff0a00720b */ /* 0x000fe40003f75000 */
[----:B------:R1:W-:Y:S02]  /*1bb90*/  @P2 MUFU.RCP R3, R9 ;  /* 0x0000000900032308 */ /* 0x0003e40000001000 */
[----:B-1----:R-:W2:Y:S09]  /*1bba0*/  LDL.LU R9, [R1+0x84] ;  /* 0x0000840001097983 */ /* 0x002eb20000300800 */
[----:B------:R-:W1:Y:S01]  /*1bbb0*/  @P3 MUFU.LG2 R6, R10 ;  /* 0x0000000a00063308 */ /* 0x000e620000000c00 */
[----:B------:R-:W-:-:S02]  /*1bbc0*/  WARPGROUP.DEPBAR.LE gsb0, 0x0 ;  /* 0x00008000000079c5 */ /* 0x000fc40000010000 */
[----:B------:R-:W-:-:S06]  /*1bbd0*/  WARPGROUP.ARRIVE ;  /* 0x00000000000079c5 */ /* 0x000fcc0000000000 */
[----:B------:R-:W-:Y:S01]  /*1bbe0*/  HGMMA.64x96x16.F32.BF16 R24, gdesc[UR4].tnspB, R24, gsb0 ;  /* 0x41600000041879f0 */ /* 0x000fe20008001818 */
[----:B------:R3:W-:Y:S01]  /*1bbf0*/  STL [R1+0x28], R12 ;  /* 0x0000280c01007387 */ /* 0x0007e20000100800 */
[----:B------:R-:W4:Y:S01]  /*1bc00*/  @P3 MUFU.RCP R2, R10 ;  /* 0x0000000a00023308 */ /* 0x000f220000001000 */
[----:B------:R-:W-:Y:S02]  /*1bc10*/  @!P1 VIADD R8, R7, 0x31c60 ;  /* 0x00031c6007089836 */ /* 0x000fe40000000000 */
[----:B-1----:R-:W-:Y:S01]  /*1bc20*/  @P3 FMUL.FTZ R7, R6, 0.69314718246459960938 ;  /* 0x3f31721806073820 */ /* 0x002fe20000410000 */
[----:B------:R-:W-:Y:S02]  /*1bc30*/  IMAD.MOV.U32 R72, RZ, RZ, -0x800000 ;  /* 0xff800000ff487424 */ /* 0x000fe400078e00ff */
[C---:B---3--:R-:W-:Y:S01]  /*1bc40*/  @P3 FMUL.FTZ R12, R21.reuse, 0.69314718246459960938 ;  /* 0x3f317218150c3820 */ /* 0x048fe20000410000 */
[----:B------:R-:W-:Y:S01]  /*1bc50*/  @!P1 PRMT R8, RZ, 0x654, R8 ;  /* 0x00000654ff089816 */ /* 0x000fe20000000008 */
[----:B------:R-:W-:-:S02]  /*1bc60*/  @P2 FMUL.FTZ R5, R21, 0.69314718246459960938 ;  /* 0x3f31721815052820 */ /* 0x000fc40000410000 */
[----:B------:R-:W-:Y:S01]  /*1bc70*/  @P3 FFMA.FTZ R72, R12, R74, R7 ;  /* 0x0000004a0c483223 */ /* 0x000fe20000010007 */
[----:B------:R-:W-:Y:S01]  /*1bc80*/  @P2 FMUL.FTZ R4, R4, 0.69314718246459960938 ;  /* 0x3f31721804042820 */ /* 0x000fe20000410000 */
[----:B------:R-:W-:Y:S01]  /*1bc90*/  IMAD.MOV.U32 R0, RZ, RZ, -0x800000 ;  /* 0xff800000ff007424 */ /* 0x000fe200078e00ff */
[----:B------:R-:W-:Y:S02]  /*1bca0*/  SEL R22, R22, RZ, P0 ;  /* 0x000000ff16167207 */ /* 0x000fe40000000000 */
[----:B------:R-:W-:Y:S01]  /*1bcb0*/  @P2 FFMA.FTZ R0, R5, R20, R4 ;  /* 0x0000001405002223 */ /* 0x000fe20000010004 */
        /* <DEDUP_REMOVED lines=53> */
.L_x_10178:
[----:B------:R-:W2:Y:S01]  /*1c010*/  LDL R66, [R1+0x70] ;  /* 0x0000700001427983 */ /* 0x000ea20000100800 */
[----:B------:R-:W-:Y:S05]  /*1c020*/  WARPSYNC.ALL ;  /* 0x0000000000007948 */ /* 0x000fea0003800000 */
[----:B------:R-:W3:Y:S01]  /*1c030*/  S2UR UR5, SR_CgaCtaId ;  /* 0x00000000000579c3 */ /* 0x000ee20000008800 */
[----:B------:R-:W-:Y:S01]  /*1c040*/  UMOV UR4, 0x400 ;  /* 0x0000040000047882 */ /* 0x000fe20000000000 */
[----:B------:R-:W-:Y:S01]  /*1c050*/  BSSY B0, `(.L_x_10251) ;  /* 0x000018b000007945 */ /* 0x000fe20003800000 */
[----:B---3--:R-:W-:-:S06]  /*1c060*/  ULEA UR4, UR5, UR4, 0x18 ;  /* 0x0000000405047291 */ /* 0x008fcc000f8ec03f */
[----:B------:R-:W-:Y:S01]  /*1c070*/  IMAD.U32 R16, RZ, RZ, UR4 ;  /* 0x00000004ff107e24 */ /* 0x000fe2000f8e00ff */
[----:B------:R-:W-:Y:S06]  /*1c080*/  BAR.SYNC.DEFER_BLOCKING 0x5, 0x1a0 ;  /* 0x0146800000007b1d */ /* 0x000fec0000010000 */
[----:B01----:R-:W0:Y:S04]  /*1c090*/  LDS.128 R8, [R16+0x31cd0] ;  /* 0x031cd00010087984 */ /* 0x003e280000000c00 */
[----:B0-----:R0:W-:Y:S04]  /*1c0a0*/  STL.64 [R1+0x50], R8 ;  /* 0x0000500801007387 */ /* 0x0011e80000100a00 */
[----:B------:R0:W-:Y:S01]  /*1c0b0*/  STL.64 [R1+0x58], R10 ;  /* 0x0000580a01007387 */ /* 0x0001e20000100a00 */
[----:B--2---:R-:W-:Y:S01]  /*1c0c0*/  SHF.R.S32.HI R30, RZ, 0x1f, R66 ;  /* 0x0000001fff1e7819 */ /* 0x004fe20000011442 */
[----:B------:R-:W-:-:S03]  /*1c0d0*/  IMAD.SHL.U32 R50, R66, 0x4, RZ ;  /* 0x0000000442327824 */ /* 0x000fc600078e00ff */
[----:B------:R-:W-:Y:S01]  /*1c0e0*/  SHF.L.U64.HI R31, R66, 0x2, R30 ;  /* 0x00000002421f7819 */ /* 0x000fe2000001021e */
[----:B------:R-:W-:Y:S06]  /*1c0f0*/  BAR.ARV 0x4, 0x1a0 ;  /* 0x0106800000007b1d */ /* 0x000fec0000002000 */
[----:B0-----:R-:W-:Y:S05]  /*1c100*/  @P1 BRA `(.L_x_10252) ;  /* 0x0000000c00f41947 */ /* 0x001fea0003800000 */
[----:B------:R-:W2:Y:S01]  /*1c110*/  LDL R4, [R1+0x98] ;  /* 0x0000980001047983 */ /* 0x000ea20000100800 */
[----:B------:R-:W-:Y:S05]  /*1c120*/  WARPSYNC.ALL ;  /* 0x0000000000007948 */ /* 0x000fea0003800000 */
[----:B------:R-:W0:Y:S01]  /*1c130*/  S2R R5, SR_SWINHI ;  /* 0x0000000000057919 */ /* 0x000e220000002f00 */
[----:B------:R-:W-:Y:S01]  /*1c140*/  F2FP.BF16.F32.PACK_AB R6, R73, R6 ;  /* 0x000000064906723e */ /* 0x000fe200000010ff */
[----:B------:R-:W-:Y:S01]  /*1c150*/  ULDC.64 UR4, c[0x0][0xbd8] ;  /* 0x0002f60000047ab9 */ /* 0x000fe20000000a00 */
[----:B------:R-:W-:Y:S01]  /*1c160*/  F2FP.BF16.F32.PACK_AB R27, R64, R27 ;  /* 0x0000001b401b723e */ /* 0x000fe200000010ff */
[----:B------:R-:W1:Y:S01]  /*1c170*/  S2R R70, SR_TID.X ;  /* 0x0000000000467919 */ /* 0x000e620000002100 */
[----:B------:R-:W-:Y:S01]  /*1c180*/  ULDC.64 UR6, c[0x0][0x208] ;  /* 0x0000820000067ab9 */ /* 0x000fe20000000a00 */
[----:B------:R-:W-:-:S02]  /*1c190*/  MOV R2, R16 ;  /* 0x0000001000027202 */ /* 0x000fc40000000f00 */
[----:B0-----:R-:W-:Y:S01]  /*1c1a0*/  MOV R3, R5 ;  /* 0x0000000500037202 */ /* 0x001fe20000000f00 */
[----:B-1----:R-:W-:Y:S01]  /*1c1b0*/  VIADD R70, R70, 0xffffff80 ;  /* 0xffffff8046467836 */ /* 0x002fe20000000000 */
        /* <DEDUP_REMOVED lines=10> */
[----:B------:R-:W-:Y:S02]  /*1c260*/  IADD3 R62, P0, R4, 0x6020, RZ ;  /* 0x00006020043e7810 */ /* 0x000fe40007f1e0ff */
[----:B------:R-:W-:Y:S01]  /*1c270*/  LOP3.LUT R12, R8, R59, RZ, 0x3c, !PT ;  /* 0x0000003b080c7212 */ /* 0x000fe200078e3cff */
[--C-:B------:R-:W-:Y:S01]  /*1c280*/  IMAD.X R21, RZ, RZ, R5.reuse, P2 ;  /* 0x000000ffff157224 */ /* 0x100fe200010e0605 */
[----:B------:R-:W-:Y:S01]  /*1c290*/  LOP3.LUT R8, R63, 0x180, RZ, 0xc0, !PT ;  /* 0x000001803f087812 */ /* 0x000fe200078ec0ff */
[----:B------:R-:W-:Y:S01]  /*1c2a0*/  IMAD.X R11, RZ, RZ, R5, P0 ;  /* 0x000000ffff0b7224 */ /* 0x000fe200000e0605 */
[----:B------:R-:W-:Y:S02]  /*1c2b0*/  IADD3 R71, P1, R4, 0x6000, RZ ;  /* 0x0000600004477810 */ /* 0x000fe40007f3e0ff */
[----:B------:R-:W-:Y:S02]  /*1c2c0*/  SHF.R.U64 R9, R9, 0x3, RZ ;  /* 0x0000000309097819 */ /* 0x000fe400000012ff */
[----:B------:R-:W-:-:S02]  /*1c2d0*/  LOP3.LUT R10, R67, 0x180, RZ, 0xc0, !PT ;  /* 0x00000180430a7812 */ /* 0x000fc400078ec0ff */
[----:B------:R-:W-:Y:S02]  /*1c2e0*/  LOP3.LUT R59, R62, 0x180, RZ, 0xc0, !PT ;  /* 0x000001803e3b7812 */ /* 0x000fe400078ec0ff */
[----:B------:R-:W-:Y:S02]  /*1c2f0*/  SHF.R.U64 R8, R8, 0x3, RZ ;  /* 0x0000000308087819 */ /* 0x000fe400000012ff */
[----:B------:R-:W-:Y:S01]  /*1c300*/  LOP3.LUT R4, R9, R4, RZ, 0x3c, !PT ;  /* 0x0000000409047212 */ /* 0x000fe200078e3cff */
[----:B------:R-:W-:Y:S01]  /*1c310*/  IMAD.X R9, RZ, RZ, R5, P1 ;  /* 0x000000ffff097224 */ /* 0x000fe200008e0605 */
[----:B------:R-:W-:Y:S02]  /*1c320*/  LOP3.LUT R58, R71, 0x180, RZ, 0xc0, !PT ;  /* 0x00000180473a7812 */ /* 0x000fe400078ec0ff */
[----:B------:R-:W-:Y:S02]  /*1c330*/  SHF.R.U64 R10, R10, 0x3, RZ ;  /* 0x000000030a0a7819 */ /* 0x000fe400000012ff */
[----:B------:R-:W-:-:S02]  /*1c340*/  SHF.R.U64 R59, R59, 0x3, RZ ;  /* 0x000000033b3b7819 */ /* 0x000fc400000012ff */
[----:B------:R-:W-:Y:S02]  /*1c350*/  LOP3.LUT R14, R8, R63, RZ, 0x3c, !PT ;  /* 0x0000003f080e7212 */ /* 0x000fe400078e3cff */
[----:B------:R-:W-:Y:S02]  /*1c360*/  SHF.R.U64 R58, R58, 0x3, RZ ;  /* 0x000000033a3a7819 */ /* 0x000fe400000012ff */
[----:B------:R-:W-:Y:S02]  /*1c370*/  MOV R63, R4 ;  /* 0x00000004003f7202 */ /* 0x000fe40000000f00 */
[----:B------:R-:W-:Y:S02]  /*1c380*/  LOP3.LUT R20, R10, R67, RZ, 0x3c, !PT ;  /* 0x000000430a147212 */ /* 0x000fe400078e3cff */
[----:B------:R-:W-:Y:S02]  /*1c390*/  F2FP.BF16.F32.PACK_AB R4, R78, R7 ;  /* 0x000000074e04723e */ /* 0x000fe400000010ff */
[----:B------:R-:W-:-:S02]  /*1c3a0*/  LOP3.LUT R10, R59, R62, RZ, 0x3c, !PT ;  /* 0x0000003e3b0a7212 */ /* 0x000fc400078e3cff */
[----:B------:R-:W-:Y:S02]  /*1c3b0*/  F2FP.BF16.F32.PACK_AB R5, R79, R82 ;  /* 0x000000524f05723e */ /* 0x000fe400000010ff */
[----:B------:R-:W-:Y:S02]  /*1c3c0*/  F2FP.BF16.F32.PACK_AB R7, R69, R80 ;  /* 0x000000504507723e */ /* 0x000fe400000010ff */
[----:B------:R-:W-:Y:S02]  /*1c3d0*/  MOV R62, R12 ;  /* 0x0000000c003e7202 */ /* 0x000fe40000000f00 */
[----:B------:R-:W-:Y:S01]  /*1c3e0*/  MOV R59, R14 ;  /* 0x0000000e003b7202 */ /* 0x000fe20000000f00 */
[----:B------:R0:W-:Y:S01]  /*1c3f0*/  STSM.16.M88.4 [R63], R4 ;  /* 0x000000043f007844 */ /* 0x0001e20000000200 */
[----:B------:R-:W-:Y:S02]  /*1c400*/  LOP3.LUT R8, R58, R71, RZ, 0x3c, !PT ;  /* 0x000000473a087212 */ /* 0x000fe400078e3cff */
        /* <DEDUP_REMOVED lines=8> */
[----:B------:R-:W-:Y:S02]  /*1c490*/  F2FP.BF16.F32.PACK_AB R26, R76, R33 ;  /* 0x000000214c1a723e */ /* 0x000fe400000010ff */
[----:B------:R-:W-:Y:S02]  /*1c4a0*/  ISETP.NE.U32.AND P1, PT, RZ, UR4, PT ;  /* 0x00000004ff007c0c */ /* 0x000fe4000bf25070 */
[----:B------:R-:W-:Y:S01]  /*1c4b0*/  IADD3 R20, P0, R50, UR4, RZ ;  /* 0x0000000432147c10 */ /* 0x000fe2000ff1e0ff */
[----:B------:R-:W-:Y:S01]  /*1c4c0*/  STSM.16.M88.4 [R59], R24 ;  /* 0x000000183b007844 */ /* 0x000fe20000000200 */
[----:B------:R-:W-:Y:S02]  /*1c4d0*/  MOV R33, R8 ;  /* 0x0000000800217202 */ /* 0x000fe40000000f00 */
[----:B------:R-:W-:Y:S02]  /*1c4e0*/  MOV R32, R10 ;  /* 0x0000000a00207202 */ /* 0x000fe40000000f00 */
[----:B0-----:R-:W-:-:S02]  /*1c4f0*/  F2FP.BF16.F32.PACK_AB R4, R45, R36 ;  /* 0x000000242d04723e */ /* 0x001fc400000010ff */
[----:B------:R-:W-:Y:S02]  /*1c500*/  F2FP.BF16.F32.PACK_AB R5, R56, R47 ;  /* 0x0000002f3805723e */ /* 0x000fe400000010ff */
[----:B------:R-:W-:Y:S02]  /*1c510*/  F2FP.BF16.F32.PACK_AB R6, R48, R37 ;  /* 0x000000253006723e */ /* 0x000fe400000010ff */
[----:B------:R-:W-:Y:S02]  /*1c520*/  F2FP.BF16.F32.PACK_AB R7, R55, R46 ;  /* 0x0000002e3707723e */ /* 0x000fe400000010ff */
[----:B------:R-:W-:Y:S02]  /*1c530*/  F2FP.BF16.F32.PACK_AB R8, R49, R40 ;  /* 0x000000283108723e */ /* 0x000fe400000010ff */
[----:B------:R-:W-:Y:S01]  /*1c540*/  F2FP.BF16.F32.PACK_AB R9, R54, R43 ;  /* 0x0000002b3609723e */ /* 0x000fe200000010ff */
[----:B------:R0:W-:Y:S01]  /*1c550*/  STSM.16.M88.4 [R58], R4 ;  /* 0x000000043a007844 */ /* 0x0001e20000000200 */
[----:B------:R-:W-:Y:S01]  /*1c560*/  F2FP.BF16.F32.PACK_AB R10, R52, R41 ;  /* 0x00000029340a723e */ /* 0x000fe200000010ff */
[----:B------:R-:W-:Y:S01]  /*1c570*/  IMAD.MOV.U32 R41, RZ, RZ, RZ ;  /* 0x000000ffff297224 */ /* 0x000fe200078e00ff */
[----:B------:R-:W-:-:S02]  /*1c580*/  F2FP.BF16.F32.PACK_AB R11, R51, R42 ;  /* 0x0000002a330b723e */ /* 0x000fc400000010ff */
[----:B-1----:R-:W-:Y:S02]  /*1c590*/  F2FP.BF16.F32.PACK_AB R12, R53, R44 ;  /* 0x0000002c350c723e */ /* 0x002fe400000010ff */
[----:B------:R-:W-:Y:S01]  /*1c5a0*/  F2FP.BF16.F32.PACK_AB R13, R39, R34 ;  /* 0x00000022270d723e */ /* 0x000fe200000010ff */
[----:B------:R1:W-:Y:S01]  /*1c5b0*/  STSM.16.M88.4 [R33], R8 ;  /* 0x0000000821007844 */ /* 0x0003e20000000200 */
[----:B------:R-:W-:Y:S02]  /*1c5c0*/  F2FP.BF16.F32.PACK_AB R14, R29, R28 ;  /* 0x0000001c1d0e723e */ /* 0x000fe400000010ff */
[----:B------:R-:W-:Y:S02]  /*1c5d0*/  F2FP.BF16.F32.PACK_AB R15, R38, R35 ;  /* 0x00000023260f723e */ /* 0x000fe400000010ff */
[----:B------:R-:W-:Y:S02]  /*1c5e0*/  ISETP.NE.AND.EX P1, PT, RZ, UR5, PT, P1 ;  /* 0x00000005ff007c0c */ /* 0x000fe4000bf25310 */
[----:B------:R-:W-:Y:S01]  /*1c5f0*/  IADD3.X R21, R31, UR5, RZ, P0, !PT ;  /* 0x000000051f157c10 */ /* 0x000fe200087fe4ff */
[----:B------:R-:W-:Y:S01]  /*1c600*/  ULDC.64 UR4, c[0x0][0xbe0] ;  /* 0x0002f80000047ab9 */ /* 0x000fe20000000a00 */
[----:B------:R1:W-:Y:S01]  /*1c610*/  STSM.16.M88.4 [R32], R12 ;  /* 0x0000000c20007844 */ /* 0x0003e20000000200 */
[----:B------:R-:W-:Y:S01]  /*1c620*/  BAR.SYNC.DEFER_BLOCKING 0x1, 0x180 ;  /* 0x0046000000007b1d */ /* 0x000fe20000010000 */
[----:B------:R-:W-:-:S04]  /*1c630*/  ISETP.NE.U32.AND P0, PT, RZ, UR4, PT ;  /* 0x00000004ff007c0c */ /* 0x000fc8000bf05070 */
[----:B------:R-:W-:Y:S02]  /*1c640*/  ISETP.NE.AND.EX P0, PT, RZ, UR5, PT, P0 ;  /* 0x00000005ff007c0c */ /* 0x000fe4000bf05300 */
[----:B0-----:R-:W-:-:S11]  /*1c650*/  SHF.R.S32.HI R4, RZ, 0x1f, R70 ;  /* 0x0000001fff047819 */ /* 0x001fd60000011446 */
[----:B------:R-:W-:Y:S01]  /*1c660*/  @P0 IADD3 R50, P2, R50, UR4, RZ ;  /* 0x0000000432320c10 */ /* 0x000fe2000ff5e0ff */
[----:B------:R-:W-:Y:S02]  /*1c670*/  ULDC UR4, c[0x0][0xa88] ;  /* 0x0002a20000047ab9 */ /* 0x000fe40000000800 */
[----:B------:R-:W-:Y:S01]  /*1c680*/  IMAD.U32 R40, RZ, RZ, UR4 ;  /* 0x00000004ff287e24 */ /* 0x000fe2000f8e00ff */
[----:B------:R-:W-:Y:S01]  /*1c690*/  @P0 IADD3.X R51, R31, UR5, RZ, P2, !PT ;  /* 0x000000051f330c10 */ /* 0x000fe200097fe4ff */
[----:B------:R1:W5:Y:S01]  /*1c6a0*/  @P1 LDG.E R41, desc[UR6][R20.64] ;  /* 0x0000000614291981 */ /* 0x000362000c1e1900 */
[----:B------:R-:W-:-:S03]  /*1c6b0*/  LEA.HI R4, R4, R70, RZ, 0x7 ;  /* 0x0000004604047211 */ /* 0x000fc600078f38ff */
[----:B------:R1:W5:Y:S01]  /*1c6c0*/  @P0 LDG.E R40, desc[UR6][R50.64] ;  /* 0x0000000632280981 */ /* 0x000362000c1e1900 */
[----:B------:R-:W-:Y:S05]  /*1c6d0*/  @P0 BRA `(.L_x_10253) ;  /* 0x0000000000140947 */ /* 0x000fea0003800000 */
[----:B------:R-:W-:Y:S05]  /*1c6e0*/  @!P1 BRA `(.L_x_10253) ;  /* 0x0000000000109947 */ /* 0x000fea0003800000 */
[----:B------:R-:W-:Y:S02]  /*1c6f0*/  ULDC.64 UR4, c[0x0][0x208] ;  /* 0x0000820000047ab9 */ /* 0x000fe40000000a00 */
[----:B------:R-:W2:Y:S04]  /*1c700*/  LDG.E R5, desc[UR4][R20.64] ;  /* 0x0000000414057981 */ /* 0x000ea8000c1e1900 */
[----:B-----5:R-:W2:Y:S02]  /*1c710*/  LDG.E R40, desc[UR4][R20.64+0x4] ;  /* 0x0000040414287981 */ /* 0x020ea4000c1e1900 */
[----:B--2---:R-:W-:-:S07]  /*1c720*/  IMAD.IADD R40, R40, 0x1, -R5 ;  /* 0x0000000128287824 */ /* 0x004fce00078e0a05 */
.L_x_10253:
[----:B------:R-:W2:Y:S01]  /*1c730*/  LDL.64 R6, [R1+0x78] ;  /* 0x0000780001067983 */ /* 0x000ea20000100a00 */
[----:B------:R-:W-:-:S03]  /*1c740*/  ULDC.64 UR4, c[0x0][0xb70] ;  /* 0x0002dc0000047ab9 */ /* 0x000fc60000000a00 */
[----:B-1----:R-:W3:Y:S04]  /*1c750*/  LDL R8, [R1+0x6c] ;  /* 0x00006c0001087983 */ /* 0x002ee80000100800 */
[----:B------:R-:W4:Y:S04]  /*1c760*/  LDL.LU R50, [R1+0x80] ;  /* 0x0000800001327983 */ /* 0x000f280000300800 */
[----:B------:R-:W2:Y:S04]  /*1c770*/  LDL.64 R48, [R1+0x78] ;  /* 0x0000780001307983 */ /* 0x000ea80000100a00 */
[----:B------:R-:W3:Y:S04]  /*1c780*/  LDL.LU R47, [R1+0x88] ;  /* 0x00008800012f7983 */ /* 0x000ee80000300800 */
[----:B------:R-:W3:Y:S01]  /*1c790*/  LDL R46, [R1+0x60] ;  /* 0x00006000012e7983 */ /* 0x000ee20000100800 */
[--C-:B-----5:R-:W-:Y:S01]  /*1c7a0*/  SHF.R.S32.HI R21, RZ, 0x1f, R41.reuse ;  /* 0x0000001fff157819 */ /* 0x120fe20000011429 */
[----:B------:R-:W-:Y:S01]  /*1c7b0*/  IMAD.MOV.U32 R20, RZ, RZ, R41 ;  /* 0x000000ffff147224 */ /* 0x000fe200078e0029 */
[----:B------:R-:W-:Y:S01]  /*1c7c0*/  SEL R44, R30, RZ, !P1 ;  /* 0x000000ff1e2c7207 */ /* 0x000fe20004800000 */
[----:B------:R-:W-:Y:S01]  /*1c7d0*/  ULDC.64 UR6, c[0x0][0x208] ;  /* 0x0000820000067ab9 */ /* 0x000fe20000000a00 */
[----:B------:R-:W-:Y:S01]  /*1c7e0*/  SEL R45, R66, RZ, !P1 ;  /* 0x000000ff422d7207 */ /* 0x000fe20004800000 */
[----:B------:R-:W-:Y:S01]  /*1c7f0*/  BSSY B1, `(.L_x_10254) ;  /* 0x0000074000017945 */ /* 0x000fe20003800000 */
[----:B----4-:R-:W-:Y:S01]  /*1c800*/  SHF.R.S32.HI R43, RZ, 0x1f, R50 ;  /* 0x0000001fff2b7819 */ /* 0x010fe20000011432 */
[----:B--2---:R-:W-:Y:S01]  /*1c810*/  IMAD.MOV.U32 R48, RZ, RZ, R6 ;  /* 0x000000ffff307224 */ /* 0x004fe200078e0006 */
[----:B------:R-:W-:-:S03]  /*1c820*/  LOP3.LUT R6, R4, 0xffffff80, RZ, 0xc0, !PT ;  /* 0xffffff8004067812 */ /* 0x000fc600078ec0ff */
[----:B------:R-:W-:Y:S02]  /*1c830*/  IMAD R4, R43, UR4, RZ ;  /* 0x000000042b047c24 */ /* 0x000fe4000f8e02ff */
[----:B---3--:R-:W-:Y:S02]  /*1c840*/  IMAD R11, R47, 0xc0, R8 ;  /* 0x000000c02f0b7824 */ /* 0x008fe400078e0208 */
[----:B------:R-:W-:Y:S02]  /*1c850*/  IMAD R7, R50, UR5, R4 ;  /* 0x0000000532077c24 */ /* 0x000fe4000f8e0204 */
[----:B------:R-:W-:Y:S02]  /*1c860*/  IMAD R5, R48, 0x20, R46 ;  /* 0x0000002030057824 */ /* 0x000fe400078e022e */
[----:B------:R-:W-:Y:S02]  /*1c870*/  IMAD.IADD R6, R70, 0x1, -R6 ;  /* 0x0000000146067824 */ /* 0x000fe400078e0a06 */
[----:B------:R-:W-:-:S03]  /*1c880*/  IMAD.WIDE R2, R5, 0x2, R2 ;  /* 0x0000000205027825 */ /* 0x000fc600078e0202 */
[----:B------:R-:W-:Y:S01]  /*1c890*/  LOP3.LUT P0, RZ, R6, 0x3, RZ, 0xc0, !PT ;  /* 0x0000000306ff7812 */ /* 0x000fe2000780c0ff */
[----:B------:R-:W-:Y:S01]  /*1c8a0*/  IMAD.WIDE.U32 R4, R50, UR4, R20 ;  /* 0x0000000432047c25 */ /* 0x000fe2000f8e0014 */
[----:B------:R-:W-:Y:S01]  /*1c8b0*/  ULDC.64 UR4, c[0x0][0xb78] ;  /* 0x0002de0000047ab9 */ /* 0x000fe20000000a00 */
[----:B------:R-:W-:Y:S02]  /*1c8c0*/  IADD3 R9, P2, R2, 0x1800, RZ ;  /* 0x0000180002097810 */ /* 0x000fe40007f5e0ff */
[----:B------:R-:W-:Y:S01]  /*1c8d0*/  IMAD.IADD R5, R5, 0x1, R7 ;  /* 0x0000000105057824 */ /* 0x000fe200078e0207 */
[----:B------:R-:W-:Y:S01]  /*1c8e0*/  SHF.R.S32.HI R7, RZ, 0x1f, R11 ;  /* 0x0000001fff077819 */ /* 0x000fe2000001140b */
[----:B------:R-:W-:Y:S01]  /*1c8f0*/  IMAD R6, R44, UR4, RZ ;  /* 0x000000042c067c24 */ /* 0x000fe2000f8e02ff */
[----:B------:R-:W-:Y:S01]  /*1c900*/  LOP3.LUT R8, R9, 0x180, RZ, 0xc0, !PT ;  /* 0x0000018009087812 */ /* 0x000fe200078ec0ff */
[----:B------:R-:W-:Y:S01]  /*1c910*/  IMAD.WIDE.U32 R4, R45, UR4, R4 ;  /* 0x000000042d047c25 */ /* 0x000fe2000f8e0004 */
[----:B------:R-:W-:-:S02]  /*1c920*/  IADD3 R13, P1, R2, 0x3000, RZ ;  /* 0x00003000020d7810 */ /* 0x000fc40007f3e0ff */
[----:B------:R-:W-:Y:S01]  /*1c930*/  SHF.R.U64 R8, R8, 0x3, RZ ;  /* 0x0000000308087819 */ /* 0x000fe200000012ff */
[----:B------:R-:W-:Y:S01]  /*1c940*/  IMAD R6, R45, UR5, R6 ;  /* 0x000000052d067c24 */ /* 0x000fe2000f8e0206 */
[----:B------:R-:W-:Y:S01]  /*1c950*/  IADD3 R4, P3, R11, R4, RZ ;  /* 0x000000040b047210 */ /* 0x000fe20007f7e0ff */
[----:B------:R-:W-:Y:S01]  /*1c960*/  ULDC.64 UR4, c[0x0][0xb40] ;  /* 0x0002d00000047ab9 */ /* 0x000fe20000000a00 */
[----:B------:R-:W-:Y:S01]  /*1c970*/  LOP3.LUT R8, R8, R9, RZ, 0x3c, !PT ;  /* 0x0000000908087212 */ /* 0x000fe200078e3cff */
[----:B------:R-:W-:Y:S01]  /*1c980*/  IMAD.X R9, RZ, RZ, R3, P2 ;  /* 0x000000ffff097224 */ /* 0x000fe200010e0603 */
[----:B------:R-:W-:Y:S01]  /*1c990*/  IADD3.X R7, R7, R5, R6, P3, !PT ;  /* 0x0000000507077210 */ /* 0x000fe20001ffe406 */
[----:B------:R-:W-:Y:S01]  /*1c9a0*/  VIADD R5, R11, 0x8 ;  /* 0x000000080b057836 */ /* 0x000fe20000000000 */
[----:B------:R-:W-:Y:S02]  /*1c9b0*/  LEA R38, P3, R4, UR4, 0x2 ;  /* 0x0000000404267c11 */ /* 0x000fe4000f8610ff */
[----:B------:R-:W-:-:S02]  /*1c9c0*/  IADD3 R25, P5, R2, 0x4800, RZ ;  /* 0x0000480002197810 */ /* 0x000fc40007fbe0ff */
[----:B------:R-:W-:Y:S01]  /*1c9d0*/  LEA.HI.X R39, R4, UR5, R7, 0x2, P3 ;  /* 0x0000000504277c11 */ /* 0x000fe200098f1407 */
[----:B------:R-:W-:Y:S01]  /*1c9e0*/  ULDC.64 UR4, c[0x0][0xaa0] ;  /* 0x0002a80000047ab9 */ /* 0x000fe20000000a00 */
[C---:B------:R-:W-:Y:S02]  /*1c9f0*/  IADD3 R29, P4, R2.reuse, 0x6000, RZ ;  /* 0x00006000021d7810 */ /* 0x040fe40007f9e0ff */
[C---:B------:R-:W-:Y:S02]  /*1ca00*/  LOP3.LUT R4, R2.reuse, 0x180, RZ, 0xc0, !PT ;  /* 0x0000018002047812 */ /* 0x040fe400078ec0ff */
[----:B------:R-:W-:Y:S02]  /*1ca10*/  IADD3 R7, P2, R2, 0x7800, RZ ;  /* 0x0000780002077810 */ /* 0x000fe40007f5e0ff */
[-C--:B------:R-:W-:Y:S02]  /*1ca20*/  ISETP.GE.OR P3, PT, R11, R40.reuse, P0 ;  /* 0x000000280b00720c */ /* 0x080fe40000766670 */
[----:B------:R-:W-:Y:S01]  /*1ca30*/  ISETP.GE.OR P0, PT, R5, R40, P0 ;  /* 0x000000280500720c */ /* 0x000fe20000706670 */
[----:B------:R-:W-:Y:S01]  /*1ca40*/  IMAD.X R33, RZ, RZ, R3, P2 ;  /* 0x000000ffff217224 */ /* 0x000fe200010e0603 */
[----:B------:R-:W-:-:S02]  /*1ca50*/  LOP3.LUT R12, R13, 0x180, RZ, 0xc0, !PT ;  /* 0x000001800d0c7812 */ /* 0x000fc400078ec0ff */
[----:B------:R-:W-:Y:S02]  /*1ca60*/  LOP3.LUT R24, R25, 0x180, RZ, 0xc0, !PT ;  /* 0x0000018019187812 */ /* 0x000fe400078ec0ff */
[----:B------:R-:W-:Y:S02]  /*1ca70*/  LOP3.LUT R28, R29, 0x180, RZ, 0xc0, !PT ;  /* 0x000001801d1c7812 */ /* 0x000fe400078ec0ff */
[----:B------:R-:W-:Y:S02]  /*1ca80*/  SHF.R.U64 R5, R4, 0x3, RZ ;  /* 0x0000000304057819 */ /* 0x000fe400000012ff */
[----:B------:R-:W-:Y:S01]  /*1ca90*/  LOP3.LUT R4, R7, 0x180, RZ, 0xc0, !PT ;  /* 0x0000018007047812 */ /* 0x000fe200078ec0ff */
[----:B------:R-:W-:Y:S01]  /*1caa0*/  @!P3 STG.E desc[UR6][R38.64], R0 ;  /* 0x000000002600b986 */ /* 0x000fe2000c101906 */
[----:B------:R-:W-:Y:S02]  /*1cab0*/  SHF.R.U64 R12, R12, 0x3, RZ ;  /* 0x000000030c0c7819 */ /* 0x000fe400000012ff */
[----:B------:R-:W-:Y:S01]  /*1cac0*/  SHF.R.U64 R24, R24, 0x3, RZ ;  /* 0x0000000318187819 */ /* 0x000fe200000012ff */
[----:B------:R0:W-:Y:S01]  /*1cad0*/  @!P0 STG.E desc[UR6][R38.64+0x20], R72 ;  /* 0x0000204826008986 */ /* 0x0001e2000c101906 */
[----:B------:R-:W-:-:S02]  /*1cae0*/  SHF.R.U64 R28, R28, 0x3, RZ ;  /* 0x000000031c1c7819 */ /* 0x000fc400000012ff */
[----:B------:R-:W-:Y:S01]  /*1caf0*/  SHF.R.U64 R4, R4, 0x3, RZ ;  /* 0x0000000304047819 */ /* 0x000fe200000012ff */
[----:B------:R-:W5:Y:S01]  /*1cb00*/  LD.E.128 R8, desc[UR6][R8.64] ;  /* 0x0000000608087980 */ /* 0x000f62000c101d00 */
        /* <DEDUP_REMOVED lines=10> */
[----:B------:R-:W-:-:S03]  /*1cbb0*/  SHF.R.S32.HI R37, RZ, 0x1f, R46 ;  /* 0x0000001fff257819 */ /* 0x000fc6000001142e */
[----:B------:R1:W5:Y:S01]  /*1cbc0*/  LD.E.128 R4, desc[UR6][R2.64] ;  /* 0x0000000602047980 */ /* 0x000362000c101d00 */
[----:B------:R-:W-:-:S03]  /*1cbd0*/  IMAD.MOV.U32 R36, RZ, RZ, R46 ;  /* 0x000000ffff247224 */ /* 0x000fc600078e002e */
[----:B------:R-:W5:Y:S01]  /*1cbe0*/  LD.E.128 R28, desc[UR6][R28.64] ;  /* 0x000000061c1c7980 */ /* 0x000f62000c101d00 */
[----:B------:R-:W-:-:S03]  /*1cbf0*/  SHF.R.S32.HI R49, RZ, 0x1f, R48 ;  /* 0x0000001fff317819 */ /* 0x000fc60000011430 */
        /* <DEDUP_REMOVED lines=8> */
[----:B------:R-:W-:-:S03]  /*1cc80*/  IMAD.WIDE.U32 R20, R41, UR4, R36 ;  /* 0x0000000429147c25 */ /* 0x000fc6000f8e0024 */
[----:B------:R3:W-:Y:S01]  /*1cc90*/  STL [R1+0x7c], R49 ;  /* 0x00007c3101007387 */ /* 0x0007e20000100800 */
[----:B------:R-:W-:Y:S01]  /*1cca0*/  IMAD R41, R41, UR5, R42 ;  /* 0x0000000529297c24 */ /* 0x000fe2000f8e022a */
[----:B------:R-:W-:Y:S01]  /*1ccb0*/  ULDC.64 UR4, c[0x0][0xae0] ;  /* 0x0002b80000047ab9 */ /* 0x000fe20000000a00 */
[----:B0-----:R-:W-:Y:S02]  /*1ccc0*/  IMAD R39, R47, -0xc0, R40 ;  /* 0xffffff402f277824 */ /* 0x001fe400078e0228 */
[----:B-1----:R-:W-:Y:S02]  /*1ccd0*/  IMAD R2, R43, UR4, RZ ;  /* 0x000000042b027c24 */ /* 0x002fe4000f8e02ff */
[----:B------:R-:W-:Y:S01]  /*1cce0*/  IMAD.IADD R21, R21, 0x1, R41 ;  /* 0x0000000115157824 */ /* 0x000fe200078e0229 */
[----:B------:R-:W-:Y:S01]  /*1ccf0*/  ISETP.GE.AND P0, PT, R48, R39, PT ;  /* 0x000000273000720c */ /* 0x000fe20003f06270 */
[----:B------:R-:W-:Y:S02]  /*1cd00*/  IMAD R37, R50, UR5, R2 ;  /* 0x0000000532257c24 */ /* 0x000fe4000f8e0202 */
[----:B------:R-:W-:-:S02]  /*1cd10*/  VIADD R0, R16, 0x31c20 ;  /* 0x00031c2010007836 */ /* 0x000fc40000000000 */
[----:B------:R-:W-:Y:S01]  /*1cd20*/  IMAD.WIDE.U32 R2, R50, UR4, R20 ;  /* 0x0000000432027c25 */ /* 0x000fe2000f8e0014 */
[----:B------:R-:W-:-:S03]  /*1cd30*/  ULDC.64 UR4, c[0x0][0xae8] ;  /* 0x0002ba0000047ab9 */ /* 0x000fc60000000a00 */
[----:B------:R-:W-:Y:S01]  /*1cd40*/  VIADD R36, R48, 0x60 ;  /* 0x0000006030247836 */ /* 0x000fe20000000000 */
[----:B------:R-:W-:Y:S01]  /*1cd50*/  PRMT R0, RZ, 0x654, R0 ;  /* 0x00000654ff007816 */ /* 0x000fe20000000000 */
[----:B------:R-:W-:Y:S02]  /*1cd60*/  IMAD.IADD R3, R3, 0x1, R37 ;  /* 0x0000000103037824 */ /* 0x000fe400078e0225 */
[----:B------:R-:W-:Y:S01]  /*1cd70*/  IMAD R20, R44, UR4, RZ ;  /* 0x000000042c147c24 */ /* 0x000fe2000f8e02ff */
[----:B------:R-:W-:Y:S01]  /*1cd80*/  ISETP.GE.AND P3, PT, R36, R39, PT ;  /* 0x000000272400720c */ /* 0x000fe20003f66270 */
[C---:B------:R-:W-:Y:S01]  /*1cd90*/  IMAD.WIDE.U32 R36, R45.reuse, UR4, R2 ;  /* 0x000000042d247c25 */ /* 0x040fe2000f8e0002 */
[----:B--2---:R3:W-:Y:S03]  /*1cda0*/  SYNCS.ARRIVE.TRANS64.RED.A1T0 RZ, [R0+URZ], RZ ;  /* 0x000000ff00ff79a7 */ /* 0x0047e6000810043f */
[----:B------:R-:W-:-:S02]  /*1cdb0*/  IMAD R39, R45, UR5, R20 ;  /* 0x000000052d277c24 */ /* 0x000fc4000f8e0214 */
[----:B------:R-:W-:-:S04]  /*1cdc0*/  IMAD.WIDE R20, R47, 0xc0, R48 ;  /* 0x000000c02f147825 */ /* 0x000fc800078e0230 */
[----:B------:R-:W-:Y:S01]  /*1cdd0*/  IMAD.IADD R41, R37, 0x1, R39 ;  /* 0x0000000125297824 */ /* 0x000fe200078e0227 */
[----:B---3--:R-:W-:Y:S06]  /*1cde0*/  @P0 BRA `(.L_x_10255) ;  /* 0x0000000000500947 */ /* 0x008fec0003800000 */
        /* <DEDUP_REMOVED lines=20> */
.L_x_10255:
[----:B------:R-:W-:Y:S05]  /*1cf30*/  BSYNC B1 ;  /* 0x0000000000017941 */ /* 0x000fea0003800000 */
.L_x_10254:
[----:B------:R-:W-:Y:S05]  /*1cf40*/  @P3 BRA `(.L_x_10256) ;  /* 0x00000008006c3947 */ /* 0x000fea0003800000 */
[----:B0----5:R-:W-:Y:S01]  /*1cf50*/  IADD3 R5, P0, R20, 0x60, RZ ;  /* 0x0000006014057810 */ /* 0x021fe20007f1e0ff */
        /* <DEDUP_REMOVED lines=8> */
[C---:B------:R-:W-:Y:S01]  /*1cfe0*/  IMAD.WIDE.U32 R2, R5.reuse, UR4, R2 ;  /* 0x0000000405027c25 */ /* 0x040fe2000f8e0002 */
[----:B------:R-:W-:Y:S02]  /*1cff0*/  ULDC UR4, c[0x0][0xa8c] ;  /* 0x0002a30000047ab9 */ /* 0x000fe40000000800 */
[----:B------:R-:W-:Y:S01]  /*1d000*/  ISETP.GE.AND P2, PT, R0, UR4, PT ;  /* 0x0000000400007c0c */ /* 0x000fe2000bf46270 */
[----:B------:R-:W-:Y:S01]  /*1d010*/  IMAD R5, R5, UR5, R20 ;  /* 0x0000000505057c24 */ /* 0x000fe2000f8e0214 */
[----:B------:R-:W-:Y:S01]  /*1d020*/  LEA R4, P0, R2, UR6, 0x1 ;  /* 0x0000000602047c11 */ /* 0x000fe2000f8008ff */
[C---:B------:R-:W-:Y:S01]  /*1d030*/  VIADD R0, R46.reuse, 0x40 ;  /* 0x000000402e007836 */ /* 0x040fe20000000000 */
[----:B------:R-:W-:Y:S01]  /*1d040*/  ISETP.GE.AND P1, PT, R46, UR4, PT ;  /* 0x000000042e007c0c */ /* 0x000fe2000bf26270 */
        /* <DEDUP_REMOVED lines=9> */
.L_x_10252:
[----:B------:R-:W0:Y:S01]  /*1d0e0*/  S2R R0, SR_TID.X ;  /* 0x0000000000007919 */ /* 0x000e220000002100 */
[----:B------:R-:W-:Y:S01]  /*1d0f0*/  ULDC.64 UR4, c[0x0][0xbd8] ;  /* 0x0002f60000047ab9 */ /* 0x000fe20000000a00 */
[----:B------:R-:W-:Y:S01]  /*1d100*/  IMAD.MOV.U32 R7, RZ, RZ, RZ ;  /* 0x000000ffff077224 */ /* 0x000fe200078e00ff */
[----:B------:R-:W-:Y:S01]  /*1d110*/  ISETP.NE.U32.AND P0, PT, RZ, UR4, PT ;  /* 0x00000004ff007c0c */ /* 0x000fe2000bf05070 */
[----:B------:R-:W-:Y:S01]  /*1d120*/  ULDC.64 UR6, c[0x0][0x208] ;  /* 0x0000820000067ab9 */ /* 0x000fe20000000a00 */
        /* <DEDUP_REMOVED lines=9> */
[----:B0-----:R-:W-:-:S02]  /*1d1c0*/  VIADD R4, R0, 0xffffff80 ;  /* 0xffffff8000047836 */ /* 0x001fc40000000000 */
[----:B------:R-:W-:Y:S01]  /*1d1d0*/  @P1 IADD3.X R51, R31, UR5, RZ, P2, !PT ;  /* 0x000000051f331c10 */ /* 0x000fe200097fe4ff */
[----:B------:R-:W-:Y:S02]  /*1d1e0*/  IMAD.U32 R0, RZ, RZ, UR4 ;  /* 0x00000004ff007e24 */ /* 0x000fe4000f8e00ff */
[----:B------:R-:W-:-:S04]  /*1d1f0*/  ISETP.GT.AND P2, PT, R4, 0xbf, PT ;  /* 0x000000bf0400780c */ /* 0x000fc80003f44270 */
[----:B------:R1:W5:Y:S01]  /*1d200*/  @P1 LDG.E R0, desc[UR6][R50.64] ;  /* 0x0000000632001981 */ /* 0x000362000c1e1900 */
[----:B------:R-:W-:Y:S08]  /*1d210*/  @P1 BRA `(.L_x_10257) ;  /* 0x0000000000141947 */ /* 0x000ff00003800000 */
[----:B------:R-:W-:Y:S05]  /*1d220*/  @!P0 BRA `(.L_x_10257) ;  /* 0x0000000000108947 */ /* 0x000fea0003800000 */
[----:B------:R-:W-:Y:S02]  /*1d230*/  ULDC.64 UR4, c[0x0][0x208] ;  /* 0x0000820000047ab9 */ /* 0x000fe40000000a00 */
[----:B------:R-:W2:Y:S04]  /*1d240*/  LDG.E R5, desc[UR4][R2.64] ;  /* 0x0000000402057981 */ /* 0x000ea8000c1e1900 */
[----:B-----5:R-:W2:Y:S02]  /*1d250*/  LDG.E R0, desc[UR4][R2.64+0x4] ;  /* 0x0000040402007981 */ /* 0x020ea4000c1e1900 */
[----:B--2---:R-:W-:-:S07]  /*1d260*/  IMAD.IADD R0, R0, 0x1, -R5 ;  /* 0x0000000100007824 */ /* 0x004fce00078e0a05 */
.L_x_10257:
[----:B------:R-:W2:Y:S04]  /*1d270*/  LDL R13, [R1+0x80] ;  /* 0x00008000010d7983 */ /* 0x000ea80000100800 */
[----:B------:R-:W3:Y:S04]  /*1d280*/  LDL R10, [R1+0x60] ;  /* 0x00006000010a7983 */ /* 0x000ee80000100800 */
[----:B------:R0:W5:Y:S01]  /*1d290*/  LDL R12, [R1+0x88] ;  /* 0x00008800010c7983 */ /* 0x0001620000100800 */
[----:B------:R-:W-:Y:S01]  /*1d2a0*/  BSSY B1, `(.L_x_10258) ;  /* 0x000001e000017945 */ /* 0x000fe20003800000 */
[----:B------:R-:W-:-:S02]  /*1d2b0*/  SEL R11, R66, RZ, !P0 ;  /* 0x000000ff420b7207 */ /* 0x000fc40004000000 */
[----:B------:R-:W-:Y:S02]  /*1d2c0*/  SEL R30, R30, RZ, !P0 ;  /* 0x000000ff1e1e7207 */ /* 0x000fe40004000000 */
[----:B-----5:R-:W-:Y:S02]  /*1d2d0*/  SHF.R.S32.HI R6, RZ, 0x1f, R7 ;  /* 0x0000001fff067819 */ /* 0x020fe40000011407 */
[----:B--2---:R-:W-:Y:S02]  /*1d2e0*/  SHF.R.S32.HI R8, RZ, 0x1f, R13 ;  /* 0x0000001fff087819 */ /* 0x004fe4000001140d */
[----:B---3--:R-:W-:Y:S01]  /*1d2f0*/  SHF.R.S32.HI R9, RZ, 0x1f, R10 ;  /* 0x0000001fff097819 */ /* 0x008fe2000001140a */
[----:B0-----:R-:W-:Y:S06]  /*1d300*/  @P2 BRA `(.L_x_10259) ;  /* 0x00000000005c2947 */ /* 0x001fec0003800000 */
[----:B-1----:R-:W0:Y:S02]  /*1d310*/  S2R R2, SR_TID.X ;  /* 0x0000000000027919 */ /* 0x002e240000002100 */
[----:B0-----:R-:W-:-:S04]  /*1d320*/  IMAD R2, R12, 0xc0, R2 ;  /* 0x000000c00c027824 */ /* 0x001fc800078e0202 */
[----:B------:R-:W-:-:S05]  /*1d330*/  VIADD R3, R2, 0xffffff80 ;  /* 0xffffff8002037836 */ /* 0x000fca0000000000 */
[----:B------:R-:W-:-:S13]  /*1d340*/  ISETP.GE.AND P0, PT, R3, R0, PT ;  /* 0x000000000300720c */ /* 0x000fda0003f06270 */
[----:B------:R-:W-:Y:S05]  /*1d350*/  @P0 BRA `(.L_x_10259) ;  /* 0x0000000000480947 */ /* 0x000fea0003800000 */
[C---:B------:R-:W-:Y:S01]  /*1d360*/  IADD3 R2, P0, R3.reuse, R7, RZ ;  /* 0x0000000703027210 */ /* 0x040fe20007f1e0ff */
        /* <DEDUP_REMOVED lines=17> */
.L_x_10259:
[----:B------:R-:W-:Y:S05]  /*1d480*/  BSYNC B1 ;  /* 0x0000000000017941 */ /* 0x000fea0003800000 */
.L_x_10258:
[----:B------:R-:W2:Y:S01]  /*1d490*/  LDL.64 R14, [R1+0x78] ;  /* 0x00007800010e7983 */ /* 0x000ea20000100a00 */
[----:B------:R-:W-:Y:S01]  /*1d4a0*/  ULDC.64 UR4, c[0x0][0xaa0] ;  /* 0x0002a80000047ab9 */ /* 0x000fe20000000a00 */
[----:B-1----:R-:W-:Y:S01]  /*1d4b0*/  IMAD.MOV.U32 R2, RZ, RZ, R10 ;  /* 0x000000ffff027224 */ /* 0x002fe200078e000a */
        /* <DEDUP_REMOVED lines=15> */
[C---:B--2---:R-:W-:Y:S01]  /*1d5b0*/  ISETP.GE.AND P0, PT, R14.reuse, R4, PT ;  /* 0x000000040e00720c */ /* 0x044fe20003f06270 */
        /* <DEDUP_REMOVED lines=28> */
.L_x_10261:
[----:B------:R-:W-:Y:S05]  /*1d780*/  BSYNC B1 ;  /* 0x0000000000017941 */ /* 0x000fea0003800000 */
.L_x_10260:
        /* <DEDUP_REMOVED lines=23> */
.L_x_10256:
[----:B------:R-:W-:Y:S05]  /*1d900*/  BSYNC B0 ;  /* 0x0000000000007941 */ /* 0x000fea0003800000 */
.L_x_10251:
[----:B------:R-:W4:Y:S01]  /*1d910*/  LDL R0, [R1+0x5c] ;  /* 0x00005c0001007983 */ /* 0x000f220000100800 */
[----:B------:R-:W-:Y:S02]  /*1d920*/  ULDC UR4, c[0x0][0xc14] ;  /* 0x0003050000047ab9 */ /* 0x000fe40000000800 */
[----:B----4-:R-:W-:-:S13]  /*1d930*/  ISETP.GE.AND P0, PT, R0, UR4, PT ;  /* 0x0000000400007c0c */ /* 0x010fda000bf06270 */
[----:B------:R-:W-:Y:S05]  /*1d940*/  @!P0 BRA `(.L_x_10262) ;  /* 0xfffffe3800748947 */ /* 0x000fea000383ffff */
[----:B------:R-:W-:Y:S05]  /*1d950*/  BRA `(.L_x_10112) ;  /* 0x0000005c00547947 */ /* 0x000fea0003800000 */
.L_x_10110:
[----:B------:R-:W-:-:S08]  /*1d960*/  NOP ;  /* 0x0000000000007918 */ /* 0x000fd00000000000 */
[----:B------:R-:W0:-:S00]  /*1d970*/  USETMAXREG.DEALLOC.CTAPOOL 0x20 ;  /* 0x00000020000079c8 */ /* 0x000e0000080e0500 */
        /* <DEDUP_REMOVED lines=54> */
[----:B------:R-:W-:Y:S02]  /*1dce0*/  IMAD.MOV.U32 R6, RZ, RZ, RZ ;  /* 0x000000ffff067224 */ /* 0x000fe400078e00ff */
[----:B------:R-:W-:-:S10]  /*1dcf0*/  IMAD.MOV.U32 R3, RZ, RZ, R4 ;  /* 0x000000ffff037224 */ /* 0x000fd400078e0004 */
[----:B--2---:R-:W-:Y:S05]  /*1dd00*/  @P0 BRA `(.L_x_10263) ;  /* 0x0000000000b80947 */ /* 0x004fea0003800000 */
[----:B------:R-:W-:Y:S01]  /*1dd10*/  IMAD.MOV.U32 R4, RZ, RZ, R3 ;  /* 0x000000ffff047224 */ /* 0x000fe200078e0003 */
[----:B------:R-:W-:Y:S01]  /*1dd20*/  ULDC UR5, c[0x0][0xc14] ;  /* 0x0003050000057ab9 */ /* 0x000fe20000000800 */
[----:B------:R-:W-:Y:S01]  /*1dd30*/  IMAD.MOV.U32 R6, RZ, RZ, RZ ;  /* 0x000000ffff067224 */ /* 0x000fe200078e00ff */
[----:B------:R-:W-:Y:S01]  /*1dd40*/  ULDC UR7, c[0x0][0xc14] ;  /* 0x0003050000077ab9 */ /* 0x000fe20000000800 */
[----:B------:R-:W-:-:S05]  /*1dd50*/  ULDC UR4, c[0x0][0xc10] ;  /* 0x0003040000047ab9 */ /* 0x000fca0000000800 */
.L_x_10267:
        /* <DEDUP_REMOVED lines=10> */
[----:B------:R-:W0:Y:S01]  /*1de00*/  LDC.64 R2, c[0x0][0xc58] ;  /* 0x00031600ff027b82 */ /* 0x000e220000000a00 */
[----:B------:R-:W-:Y:S01]  /*1de10*/  ULDC.64 UR8, c[0x0][0x208] ;  /* 0x0000820000087ab9 */ /* 0x000fe20000000a00 */
[----:B0-----:R-:W-:-:S05]  /*1de20*/  IMAD.WIDE R2, R5, 0x4, R2 ;  /* 0x0000000405027825 */ /* 0x001fca00078e0202 */
[----:B------:R0:W5:Y:S02]  /*1de30*/  LDG.E R0, desc[UR8][R2.64] ;  /* 0x0000000802007981 */ /* 0x000164000c1e1900 */
.L_x_10266:
[----:B------:R-:W-:Y:S05]  /*1de40*/  BSYNC B0 ;  /* 0x0000000000007941 */ /* 0x000fea0003800000 */
.L_x_10265:
        /* <DEDUP_REMOVED lines=26> */
.L_x_10263:
        /* <DEDUP_REMOVED lines=21> */
.L_x_10268:
        /* <DEDUP_REMOVED lines=59> */
.L_x_10264:
[----:B------:R-:W-:Y:S02]  /*1e4f0*/  IMAD.MOV.U32 R17, RZ, RZ, RZ ;  /* 0x000000ffff117224 */ /* 0x000fe400078e00ff */
[----:B------:R-:W-:Y:S02]  /*1e500*/  IMAD.U32 R16, RZ, RZ, UR6 ;  /* 0x00000006ff107e24 */ /* 0x000fe4000f8e00ff */
[----:B------:R-:W-:-:S07]  /*1e510*/  IMAD.MOV.U32 R18, RZ, RZ, RZ ;  /* 0x000000ffff127224 */ /* 0x000fce00078e00ff */
.L_x_10269:
        /* <DEDUP_REMOVED lines=32> */
[----:B------:R0:W-:Y:S02]  /*1e720*/  STL [R1+0x44], R2 ;  /* 0x0000440201007387 */ /* 0x0001e40000100800 */
.L_x_10360:
[----:B01----:R-:W0:Y:S01]  /*1e730*/  LDC.64 R2, c[0x0][0xc60] ;  /* 0x00031800ff027b82 */ /* 0x003e220000000a00 */
[----:B------:R-:W-:Y:S01]  /*1e740*/  ULDC.64 UR4, c[0x0][0x208] ;  /* 0x0000820000047ab9 */ /* 0x000fe20000000a00 */
[----:B0-----:R-:W-:-:S05]  /*1e750*/  IMAD.WIDE R2, R19, 0x4, R2 ;  /* 0x0000000413027825 */ /* 0x001fca00078e0202 */
[----:B------:R-:W2:Y:S01]  /*1e760*/  LDG.E R29, desc[UR4][R2.64] ;  /* 0x00000004021d7981 */ /* 0x000ea2000c1e1900 */
[----:B------:R-:W-:Y:S05]  /*1e770*/  YIELD ;  /* 0x0000000000007946 */ /* 0x000fea0003800000 */
[----:B------:R-:W-:Y:S01]  /*1e780*/  ULDC.64 UR4, c[0x0][0xa28] ;  /* 0x00028a0000047ab9 */ /* 0x000fe20000000a00 */
[----:B------:R-:W-:Y:S01]  /*1e790*/  ULDC.64 UR6, c[0x0][0x208] ;  /* 0x0000820000067ab9 */ /* 0x000fe20000000a00 */
[----:B------:R-:W-:Y:S01]  /*1e7a0*/  ISETP.NE.U32.AND P1, PT, RZ, UR4, PT ;  /* 0x00000004ff007c0c */ /* 0x000fe2000bf25070 */
[----:B------:R-:W-:Y:S01]  /*1e7b0*/  IMAD.MOV.U32 R10, RZ, RZ, RZ ;  /* 0x000000ffff0a7224 */ /* 0x000fe200078e00ff */
[----:B------:R-:W-:Y:S01]  /*1e7c0*/  ULDC.64 UR8, c[0x0][0xa08] ;  /* 0x0002820000087ab9 */ /* 0x000fe20000000a00 */
[----:B------:R-:W-:Y:S01]  /*1e7d0*/  ULDC.64 UR10, c[0x0][0xa10] ;  /* 0x00028400000a7ab9 */ /* 0x000fe20000000a00 */
[----:B------:R-:W-:-:S02]  /*1e7e0*/  ISETP.NE.AND.EX P1, PT, RZ, UR5, PT, P1 ;  /* 0x00000005ff007c0c */ /* 0x000fc4000bf25310 */
[----:B--2---:R-:W-:Y:S01]  /*1e7f0*/  SHF.R.S32.HI R0, RZ, 0x1f, R29 ;  /* 0x0000001fff007819 */ /* 0x004fe2000001141d */
[----:B------:R-:W-:-:S10]  /*1e800*/  IMAD.SHL.U32 R14, R29, 0x4, RZ ;  /* 0x000000041d0e7824 */ /* 0x000fd400078e00ff */
[C---:B------:R-:W-:Y:S02]  /*1e810*/  @P1 LEA R2, P0, R29.reuse, UR4, 0x2 ;  /* 0x000000041d021c11 */ /* 0x040fe4000f8010ff */
[C-C-:B------:R-:W-:Y:S02]  /*1e820*/  SHF.L.U64.HI R12, R29.reuse, 0x2, R0.reuse ;  /* 0x000000021d0c7819 */ /* 0x140fe40000010200 */
[----:B------:R-:W-:Y:S01]  /*1e830*/  @P1 LEA.HI.X R3, R29, UR5, R0, 0x2, P0 ;  /* 0x000000051d031c11 */ /* 0x000fe200080f1400 */
[----:B------:R-:W-:Y:S01]  /*1e840*/  ULDC.64 UR4, c[0x0][0xa18] ;  /* 0x0002860000047ab9 */ /* 0x000fe20000000a00 */
[----:B------:R-:W-:Y:S01]  /*1e850*/  IMAD.MOV.U32 R0, RZ, RZ, RZ ;  /* 0x000000ffff007224 */ /* 0x000fe200078e00ff */
[----:B------:R-:W-:Y:S01]  /*1e860*/  ISETP.NE.U32.AND P0, PT, RZ, UR4, PT ;  /* 0x00000004ff007c0c */ /* 0x000fe2000bf05070 */
[----:B------:R-:W-:Y:S03]  /*1e870*/  STL [R1+0x4], R14 ;  /* 0x0000040e01007387 */ /* 0x000fe60000100800 */
[----:B------:R-:W-:Y:S01]  /*1e880*/  ISETP.NE.AND.EX P0, PT, RZ, UR5, PT, P0 ;  /* 0x00000005ff007c0c */ /* 0x000fe2000bf05300 */
[----:B------:R0:W5:Y:S04]  /*1e890*/  @P1 LDG.E R0, desc[UR6][R2.64] ;  /* 0x0000000602001981 */ /* 0x000168000c1e1900 */
[----:B------:R-:W-:Y:S08]  /*1e8a0*/  STL [R1+0x8], R12 ;  /* 0x0000080c01007387 */ /* 0x000ff00000100800 */
[----:B------:R-:W-:-:S04]  /*1e8b0*/  @P0 IADD3 R8, P2, R14, UR4, RZ ;  /* 0x000000040e080c10 */ /* 0x000fc8000ff5e0ff */
[----:B------:R-:W-:Y:S01]  /*1e8c0*/  @P0 IADD3.X R9, R12, UR5, RZ, P2, !PT ;  /* 0x000000050c090c10 */ /* 0x000fe200097fe4ff */
[----:B------:R-:W-:Y:S02]  /*1e8d0*/  ULDC.64 UR4, c[0x0][0xa00] ;  /* 0x0002800000047ab9 */ /* 0x000fe40000000a00 */
[----:B------:R-:W-:-:S04]  /*1e8e0*/  ISETP.NE.U32.AND P2, PT, RZ, UR4, PT ;  /* 0x00000004ff007c0c */ /* 0x000fc8000bf45070 */
[----:B------:R-:W-:Y:S02]  /*1e8f0*/  ISETP.NE.AND.EX P2, PT, RZ, UR5, PT, P2 ;  /* 0x00000005ff007c0c */ /* 0x000fe4000bf45320 */
[----:B0-----:R-:W-:-:S04]  /*1e900*/  IADD3 R2, P1, R14, UR4, RZ ;  /* 0x000000040e027c10 */ /* 0x001fc8000ff3e0ff */
[----:B------:R-:W-:-:S07]  /*1e910*/  IADD3.X R3, R12, UR5, RZ, P1, !PT ;  /* 0x000000050c037c10 */ /* 0x000fce0008ffe4ff */
[----:B------:R-:W2:Y:S01]  /*1e920*/  @P2 LDG.E R10, desc[UR6][R2.64] ;  /* 0x00000006020a2981 */ /* 0x000ea2000c1e1900 */
[----:B------:R-:W-:Y:S01]  /*1e930*/  ULDC UR4, c[0x0][0x288] ;  /* 0x0000a20000047ab9 */ /* 0x000fe20000000800 */
[----:B------:R-:W-:-:S04]  /*1e940*/  IADD3 R6, P1, R14, UR8, RZ ;  /* 0x000000080e067c10 */ /* 0x000fc8000ff3e0ff */
[----:B------:R-:W-:Y:S02]  /*1e950*/  IADD3.X R7, R12, UR9, RZ, P1, !PT ;  /* 0x000000090c077c10 */ /* 0x000fe40008ffe4ff */
[----:B------:R-:W-:-:S04]  /*1e960*/  IADD3 R4, P1, R14, UR10, RZ ;  /* 0x0000000a0e047c10 */ /* 0x000fc8000ff3e0ff */
[----:B------:R-:W-:Y:S02]  /*1e970*/  IADD3.X R5, R12, UR11, RZ, P1, !PT ;  /* 0x0000000b0c057c10 */ /* 0x000fe40008ffe4ff */
[----:B------:R-:W-:-:S04]  /*1e980*/  ISETP.NE.U32.AND P1, PT, RZ, UR8, PT ;  /* 0x00000008ff007c0c */ /* 0x000fc8000bf25070 */
        /* <DEDUP_REMOVED lines=13> */
[----:B------:R-:W-:Y:S02]  /*1ea60*/  ULDC UR6, c[0x0][0x338] ;  /* 0x0000ce0000067ab9 */ /* 0x000fe40000000800 */
[----:B0-----:R-:W-:-:S03]  /*1ea70*/  IMAD.U32 R9, RZ, RZ, UR6 ;  /* 0x00000006ff097e24 */ /* 0x001fc6000f8e00ff */
[----:B------:R-:W-:Y:S01]  /*1ea80*/  IMAD.U32 R11, RZ, RZ, UR4 ;  /* 0x00000004ff0b7e24 */ /* 0x000fe2000f8e00ff */
[----:B------:R-:W-:Y:S06]  /*1ea90*/  @P0 BRA `(.L_x_10271) ;  /* 0x0000000000140947 */ /* 0x000fec0003800000 */
[----:B------:R-:W-:Y:S05]  /*1eaa0*/  @!P2 BRA `(.L_x_10271) ;  /* 0x000000000010a947 */ /* 0x000fea0003800000 */
[----:B------:R-:W-:Y:S02]  /*1eab0*/  ULDC.64 UR4, c[0x0][0x208] ;  /* 0x0000820000047ab9 */ /* 0x000fe40000000a00 */
[----:B------:R-:W2:Y:S04]  /*1eac0*/  LDG.E R13, desc[UR4][R2.64] ;  /* 0x00000004020d7981 */ /* 0x000ea8000c1e1900 */
[----:B-----5:R-:W2:Y:S02]  /*1ead0*/  LDG.E R10, desc[UR4][R2.64+0x4] ;  /* 0x00000404020a7981 */ /* 0x020ea4000c1e1900 */
[----:B--2---:R-:W-:-:S07]  /*1eae0*/  IMAD.IADD R10, R10, 0x1, -R13 ;  /* 0x000000010a0a7824 */ /* 0x004fce00078e0a0d */
.L_x_10271:
[----:B------:R-:W-:Y:S01]  /*1eaf0*/  IMAD.MOV.U32 R23, RZ, RZ, RZ ;  /* 0x000000ffff177224 */ /* 0x000fe200078e00ff */
[----:B------:R-:W-:-:S05]  /*1eb00*/  ULDC.64 UR4, c[0x0][0x208] ;  /* 0x0000820000047ab9 */ /* 0x000fca0000000a00 */
[----:B------:R-:W2:Y:S01]  /*1eb10*/  @P3 LDG.E R23, desc[UR4][R6.64] ;  /* 0x0000000406173981 */ /* 0x000ea2000c1e1900 */
[----:B------:R-:W-:-:S06]  /*1eb20*/  IMAD.MOV.U32 R8, RZ, RZ, RZ ;  /* 0x000000ffff087224 */ /* 0x000fcc00078e00ff */
[----:B------:R0:W5:Y:S01]  /*1eb30*/  @P1 LDG.E R8, desc[UR4][R4.64] ;  /* 0x0000000404081981 */ /* 0x000162000c1e1900 */
[----:B------:R-:W-:Y:S02]  /*1eb40*/  ULDC.64 UR4, c[0x0][0xa20] ;  /* 0x0002880000047ab9 */ /* 0x000fe40000000a00 */
[----:B------:R-:W-:-:S04]  /*1eb50*/  ISETP.NE.U32.AND P0, PT, RZ, UR4, PT ;  /* 0x00000004ff007c0c */ /* 0x000fc8000bf05070 */
[----:B------:R-:W-:Y:S01]  /*1eb60*/  ISETP.NE.AND.EX P0, PT, RZ, UR5, PT, P0 ;  /* 0x00000005ff007c0c */ /* 0x000fe2000bf05300 */
[----:B--2--5:R-:W-:-:S12]  /*1eb70*/  IMAD.IADD R23, R23, 0x1, R0 ;  /* 0x0000000117177824 */ /* 0x024fd800078e0200 */
[----:B0-----:R-:W-:Y:S05]  /*1eb80*/  @!P0 BRA `(.L_x_10272) ;  /* 0x0000000000148947 */ /* 0x001fea0003800000 */
[----:B------:R-:W-:Y:S01]  /*1eb90*/  IADD3 R2, P0, R14, UR4, RZ ;  /* 0x000000040e027c10 */ /* 0x000fe2000ff1e0ff */
[----:B------:R-:W-:-:S03]  /*1eba0*/  ULDC.64 UR6, c[0x0][0x208] ;  /* 0x0000820000067ab9 */ /* 0x000fc60000000a00 */
[----:B------:R-:W-:-:S05]  /*1ebb0*/  IADD3.X R3, R12, UR5, RZ, P0, !PT ;  /* 0x000000050c037c10 */ /* 0x000fca00087fe4ff */
[----:B------:R0:W5:Y:S01]  /*1ebc0*/  LDG.E R11, desc[UR6][R2.64] ;  /* 0x00000006020b7981 */ /* 0x000162000c1e1900 */
[----:B------:R-:W-:Y:S05]  /*1ebd0*/  BRA `(.L_x_10273) ;  /* 0x0000000000147947 */ /* 0x000fea0003800000 */
.L_x_10272:
[----:B------:R-:W-:Y:S05]  /*1ebe0*/  @!P3 BRA `(.L_x_10273) ;  /* 0x000000000010b947 */ /* 0x000fea0003800000 */
[----:B------:R-:W-:Y:S02]  /*1ebf0*/  ULDC.64 UR4, c[0x0][0x208] ;  /* 0x0000820000047ab9 */ /* 0x000fe40000000a00 */
[----:B------:R-:W2:Y:S04]  /*1ec00*/  LDG.E R2, desc[UR4][R6.64] ;  /* 0x0000000406027981 */ /* 0x000ea8000c1e1900 */
[----:B------:R-:W2:Y:S02]  /*1ec10*/  LDG.E R11, desc[UR4][R6.64+0x4] ;  /* 0x00000404060b7981 */ /* 0x000ea4000c1e1900 */
[----:B--2---:R-:W-:-:S07]  /*1ec20*/  IMAD.IADD R11, R11, 0x1, -R2 ;  /* 0x000000010b0b7824 */ /* 0x004fce00078e0a02 */
.L_x_10273:
[----:B------:R-:W-:Y:S02]  /*1ec30*/  ULDC.64 UR4, c[0x0][0x208] ;  /* 0x0000820000047ab9 */ /* 0x000fe40000000a00 */
[----:B0-----:R-:W2:Y:S04]  /*1ec40*/  @P1 LDG.E R3, desc[UR4][R4.64] ;  /* 0x0000000404031981 */ /* 0x001ea8000c1e1900 */
[----:B------:R-:W2:Y:S01]  /*1ec50*/  @P1 LDG.E R2, desc[UR4][R4.64+0x4] ;  /* 0x0000040404021981 */ /* 0x000ea2000c1e1900 */
[----:B-----5:R-:W-:Y:S01]  /*1ec60*/  IMAD.IADD R0, R11, 0x1, -R0 ;  /* 0x000000010b007824 */ /* 0x020fe200078e0a00 */
[----:B------:R-:W-:Y:S01]  /*1ec70*/  BSSY B0, `(.L_x_10274) ;  /* 0x00000de000007945 */ /* 0x000fe20003800000 */
[----:B------:R-:W-:Y:S01]  /*1ec80*/  PLOP3.LUT P2, PT, PT, PT, PT, 0x80, 0x0 ;  /* 0x000000000000781c */ /* 0x000fe20003f4f070 */
[----:B--2---:R-:W-:-:S02]  /*1ec90*/  @P1 IMAD.IADD R9, R2, 0x1, -R3 ;  /* 0x0000000102091824 */ /* 0x004fc400078e0a03 */
[----:B------:R-:W-:Y:S02]  /*1eca0*/  IMAD R3, R17, 0xc0, RZ ;  /* 0x000000c011037824 */ /* 0x000fe400078e02ff */
[----:B------:R-:W-:-:S03]  /*1ecb0*/  IMAD.IADD R2, R0, 0x1, R9 ;  /* 0x0000000100027824 */ /* 0x000fc600078e0209 */
        /* <DEDUP_REMOVED lines=9> */
[----:B------:R-:W-:-:S05]  /*1ed50*/  VIMNMX R6, R2, R7, PT ;  /* 0x0000000702067248 */ /* 0x000fca0003fe0100 */
[--C-:B------:R-:W-:Y:S01]  /*1ed60*/  IMAD R2, R6, 0x90, -R0.reuse ;  /* 0x0000009006027824 */ /* 0x100fe200078e0a00 */
[----:B------:R0:W-:Y:S01]  /*1ed70*/  STL [R1], R6 ;  /* 0x0000000601007387 */ /* 0x0001e20000100800 */
[----:B------:R-:W-:-:S03]  /*1ed80*/  IMAD.MOV R0, RZ, RZ, -R0 ;  /* 0x000000ffff007224 */ /* 0x000fc600078e0a00 */
[----:B------:R-:W-:Y:S02]  /*1ed90*/  VIMNMX R9, R2, R9, PT ;  /* 0x0000000902097248 */ /* 0x000fe40003fe0100 */
[----:B------:R-:W-:-:S04]  /*1eda0*/  VIMNMX R2, RZ, R0, !PT ;  /* 0x00000000ff027248 */ /* 0x000fc80007fe0100 */
[----:B------:R-:W-:Y:S01]  /*1edb0*/  ISETP.GT.AND P0, PT, R9, R2, PT ;  /* 0x000000020900720c */ /* 0x000fe20003f04270 */
[----:B------:R-:W-:-:S05]  /*1edc0*/  IMAD.WIDE.U32 R2, R2, 0x38e38e39, RZ ;  /* 0x38e38e3902027825 */ /* 0x000fca00078e00ff */
        /* <DEDUP_REMOVED lines=18> */
.L_x_10406:
[----:B------:R-:W-:-:S03]  /*1eef0*/  UMOV UR4, 0xffffffff ;  /* 0xffffffff00047882 */ /* 0x000fc60000000000 */
[----:B------:R-:W-:Y:S05]  /*1ef00*/  BRA.DIV UR4, `(.L_x_10277) ;  /* 0x0000005204747947 */ /* 0x000fea000b800000 */
[----:B------:R-:W-:-:S13]  /*1ef10*/  ELECT P6, URZ, PT ;  /* 0x00000000003f782f */ /* 0x000fda00038c0000 */
.L_x_10409:
[----:B------:R-:W2:Y:S01]  /*1ef20*/  LDL R5, [R1+0xc] ;  /* 0x00000c0001057983 */ /* 0x000ea20000100800 */
[----:B------:R-:W-:Y:S01]  /*1ef30*/  BSSY B1, `(.L_x_10278) ;  /* 0x000000b000017945 */ /* 0x000fe20003800000 */
[----:B------:R-:W0:Y:S01]  /*1ef40*/  S2R R6, SR_CgaCtaId ;  /* 0x0000000000067919 */ /* 0x000e220000008800 */
[----:B--2---:R-:W-:-:S05]  /*1ef50*/  VIADD R5, R5, 0x1 ;  /* 0x0000000105057836 */ /* 0x004fca0000000000 */
[----:B------:R-:W-:-:S04]  /*1ef60*/  LEA.HI R7, R5, R5, RZ, 0x1 ;  /* 0x0000000505077211 */ /* 0x000fc800078f08ff */
[----:B------:R-:W-:Y:S02]  /*1ef70*/  LOP3.LUT R10, R7, 0xfffffffe, RZ, 0xc0, !PT ;  /* 0xfffffffe070a7812 */ /* 0x000fe400078ec0ff */
[----:B------:R-:W-:-:S03]  /*1ef80*/  MOV R7, 0x400 ;  /* 0x0000040000077802 */ /* 0x000fc60000000f00 */
[----:B------:R-:W-:Y:S01]  /*1ef90*/  IMAD.IADD R5, R5, 0x1, -R10 ;  /* 0x0000000105057824 */ /* 0x000fe200078e0a0a */
[----:B0-----:R-:W-:-:S04]  /*1efa0*/  LEA R6, R6, R7, 0x18 ;  /* 0x0000000706067211 */ /* 0x001fc800078ec0ff */
[----:B------:R-:W-:-:S04]  /*1efb0*/  SHF.L.U32 R5, R5, 0x1f, RZ ;  /* 0x0000001f05057819 */ /* 0x000fc800000006ff */
[----:B------:R-:W0:Y:S02]  /*1efc0*/  SYNCS.PHASECHK.TRANS64.TRYWAIT P0, [R6+URZ+0x31c20], R5 ;  /* 0x031c2005060075a7 */ /* 0x000e24000800017f */
[----:B0-----:R-:W-:Y:S05]  /*1efd0*/  @!P0 BRA `(.L_x_10279) ;  /* 0x0000005000608947 */ /* 0x001fea0003800000 */
.L_x_10410:
[----:B------:R-:W-:Y:S05]  /*1efe0*/  BSYNC B1 ;  /* 0x0000000000017941 */ /* 0x000fea0003800000 */
.L_x_10278:
[----:B------:R-:W-:Y:S04]  /*1eff0*/  BSSY B1, `(.L_x_10280) ;  /* 0x0000049000017945 */ /* 0x000fe80003800000 */
[----:B------:R-:W-:Y:S05]  /*1f000*/  @!P6 BRA `(.L_x_10281) ;  /* 0x00000004001ce947 */ /* 0x000fea0003800000 */
[----:B0-----:R-:W-:Y:S01]  /*1f010*/  IMAD R5, R25, 0x8, R6 ;  /* 0x0000000819057824 */ /* 0x001fe200078e0206 */
[----:B------:R-:W-:-:S04]  /*1f020*/  SHF.L.U32 R10, R26, 0x1f, RZ ;  /* 0x0000001f1a0a7819 */ /* 0x000fc800000006ff */
[----:B------:R-:W0:Y:S02]  /*1f030*/  SYNCS.PHASECHK.TRANS64.TRYWAIT P0, [R5+URZ+0x31ca0], R10 ;  /* 0x031ca00a050075a7 */ /* 0x000e24000800017f */
[----:B0-----:R-:W-:Y:S05]  /*1f040*/  @!P0 BRA `(.L_x_10282) ;  /* 0x0000005000588947 */ /* 0x001fea0003800000 */
.L_x_10411:
        /* <DEDUP_REMOVED lines=9> */
.L_x_10283:
[----:B------:R-:W-:Y:S01]  /*1f0e0*/  IMAD R9, R25, 0x6c00, R6 ;  /* 0x00006c0019097824 */ /* 0x000fe200078e0206 */
[----:B------:R-:W-:Y:S01]  /*1f0f0*/  R2UR UR9, R5 ;  /* 0x00000000050972ca */ /* 0x000fe200000e0000 */
[----:B------:R-:W-:Y:S01]  /*1f100*/  IMAD R7, R3, 0x90, R8 ;  /* 0x0000009003077824 */ /* 0x000fe200078e0208 */
        /* <DEDUP_REMOVED lines=22> */
[----:B------:R2:W-:Y:S01]  /*1f270*/  UTMALDG.4D [UR8], [UR4], desc[UR6] ;  /* 0x00000608040075b4 */ /* 0x0005e20008019000 */
[----:B------:R-:W3:Y:S02]  /*1f280*/  SYNCS.PHASECHK.TRANS64.TRYWAIT P0, [R5+URZ+0x31cc0], R10 ;  /* 0x031cc00a050075a7 */ /* 0x000ee4000800017f */
[----:B--23--:R-:W-:Y:S05]  /*1f290*/  @!P0 BRA `(.L_x_10284) ;  /* 0x0000004c00d88947 */ /* 0x00cfea0003800000 */
.L_x_10412:
[----:B------:R-:W-:Y:S05]  /*1f2a0*/  @P1 BRA `(.L_x_10285) ;  /* 0x0000000000141947 */ /* 0x000fea0003800000 */
[----:B------:R-:W-:Y:S01]  /*1f2b0*/  ISETP.NE.AND P0, PT, R27, RZ, PT ;  /* 0x000000ff1b00720c */ /* 0x000fe20003f05270 */
[----:B0-2---:R-:W-:-:S04]  /*1f2c0*/  IMAD.MOV.U32 R10, RZ, RZ, 0x6c00 ;  /* 0x00006c00ff0a7424 */ /* 0x005fc800078e00ff */
[----:B------:R3:W-:Y:S08]  /*1f2d0*/  SYNCS.ARRIVE.TRANS64 RZ, [R5+URZ+0x31cb0], R10 ;  /* 0x031cb00a05ff79a7 */ /* 0x0007f0000800003f */
[----:B------:R-:W-:Y:S05]  /*1f2e0*/  @!P0 BRA `(.L_x_10285) ;  /* 0x0000000000048947 */ /* 0x000fea0003800000 */
[----:B------:R-:W-:Y:S01]  /*1f2f0*/  BPT.TRAP 0x1 ;  /* 0x000000040000795c */ /* 0x000fe20000300000 */
.L_x_10285:
        /* <DEDUP_REMOVED lines=16> */
[----:B----4-:R-:W-:Y:S01]  /*1f400*/  UMOV UR8, UR14 ;  /* 0x0000000e00087c82 */ /* 0x010fe20008000000 */
[----:B------:R-:W-:Y:S01]  /*1f410*/  UMOV UR10, UR16 ;  /* 0x00000010000a7c82 */ /* 0x000fe20008000000 */
[----:B------:R-:W-:Y:S01]  /*1f420*/  UMOV UR14, 0x40 ;  /* 0x00000040000e7882 */ /* 0x000fe20000000000 */
[----:B------:R4:W-:Y:S02]  /*1f430*/  UTMALDG.4D [UR8], [UR4], desc[UR6] ;  /* 0x00000608040075b4 */ /* 0x0009e40008019000 */
[----:B----4-:R-:W-:Y:S01]  /*1f440*/  UMOV UR8, UR15 ;  /* 0x0000000f00087c82 */ /* 0x010fe20008000000 */
[----:B------:R-:W-:Y:S02]  /*1f450*/  UMOV UR10, UR14 ;  /* 0x0000000e000a7c82 */ /* 0x000fe40008000000 */
[----:B------:R4:W-:Y:S02]  /*1f460*/  UTMALDG.4D [UR8], [UR4], desc[UR6] ;  /* 0x00000608040075b4 */ /* 0x0009e40008019000 */
[----:B----4-:R-:W-:Y:S01]  /*1f470*/  NOP ;  /* 0x0000000000007918 */ /* 0x010fe20000000000 */
.L_x_10281:
[----:B------:R-:W-:Y:S05]  /*1f480*/  BSYNC B1 ;  /* 0x0000000000017941 */ /* 0x000fea0003800000 */
.L_x_10280:
[----:B------:R-:W-:Y:S01]  /*1f490*/  VIADD R25, R25, 0x1 ;  /* 0x0000000119197836 */ /* 0x000fe20000000000 */
[----:B------:R-:W-:Y:S01]  /*1f4a0*/  PLOP3.LUT P2, PT, PT, PT, PT, 0x8, 0x0 ;  /* 0x000000000000781c */ /* 0x000fe20003f4e170 */
[----:B------:R-:W-:-:S03]  /*1f4b0*/  VIADD R3, R3, 0xfffffffe ;  /* 0xfffffffe03037836 */ /* 0x000fc60000000000 */
[----:B------:R-:W-:-:S04]  /*1f4c0*/  ISETP.NE.AND P0, PT, R25, 0x2, PT ;  /* 0x000000021900780c */ /* 0x000fc80003f05270 */
[----:B------:R-:W-:Y:S02]  /*1f4d0*/  SEL R25, R25, RZ, P0 ;  /* 0x000000ff19197207 */ /* 0x000fe40000000000 */
[----:B0123--:R-:W-:Y:S02]  /*1f4e0*/  SEL R5, RZ, 0x1, P0 ;  /* 0x00000001ff057807 */ /* 0x00ffe40000000000 */
[----:B------:R-:W-:Y:S02]  /*1f4f0*/  ISETP.GE.AND P0, PT, R3, R2, PT ;  /* 0x000000020300720c */ /* 0x000fe40003f06270 */
[----:B------:R-:W-:-:S11]  /*1f500*/  LOP3.LUT R26, R26, R5, RZ, 0x3c, !PT ;  /* 0x000000051a1a7212 */ /* 0x000fd600078e3cff */
[----:B------:R-:W-:Y:S05]  /*1f510*/  @!P0 BRA `(.L_x_10275) ;  /* 0x00000004004c8947 */ /* 0x000fea0003800000 */
.L_x_10292:
[----:B------:R-:W-:Y:S05]  /*1f520*/  YIELD ;  /* 0x0000000000007946 */ /* 0x000fea0003800000 */
[----:B------:R-:W-:Y:S04]  /*1f530*/  BSSY B1, `(.L_x_10286) ;  /* 0x0000048000017945 */ /* 0x000fe80003800000 */
[----:B------:R-:W-:Y:S05]  /*1f540*/  @!P6 BRA `(.L_x_10287) ;  /* 0x000000040018e947 */ /* 0x000fea0003800000 */
[----:B------:R-:W-:Y:S01]  /*1f550*/  IMAD R10, R25, 0x8, R6 ;  /* 0x00000008190a7824 */ /* 0x000fe200078e0206 */
[----:B------:R-:W-:-:S04]  /*1f560*/  SHF.L.U32 R5, R26, 0x1f, RZ ;  /* 0x0000001f1a057819 */ /* 0x000fc800000006ff */
[----:B------:R-:W0:Y:S02]  /*1f570*/  SYNCS.PHASECHK.TRANS64.TRYWAIT P0, [R10+URZ+0x31ca0], R5 ;  /* 0x031ca0050a0075a7 */ /* 0x000e24000800017f */
[----:B0-----:R-:W-:Y:S05]  /*1f580*/  @!P0 BRA `(.L_x_10288) ;  /* 0x0000004c00308947 */ /* 0x001fea0003800000 */
.L_x_10413:
        /* <DEDUP_REMOVED lines=9> */
.L_x_10289:
        /* <DEDUP_REMOVED lines=27> */
.L_x_10414:
[----:B------:R-:W-:Y:S05]  /*1f7d0*/  @P0 BRA `(.L_x_10291) ;  /* 0x0000000000140947 */ /* 0x000fea0003800000 */
[----:B------:R-:W-:Y:S01]  /*1f7e0*/  ISETP.NE.AND P1, PT, R27, RZ, PT ;  /* 0x000000ff1b00720c */ /* 0x000fe20003f25270 */
[----:B01----:R-:W-:-:S04]  /*1f7f0*/  IMAD.MOV.U32 R5, RZ, RZ, 0x6c00 ;  /* 0x00006c00ff057424 */ /* 0x003fc800078e00ff */
[----:B------:R2:W-:Y:S08]  /*1f800*/  SYNCS.ARRIVE.TRANS64 RZ, [R10+URZ+0x31cb0], R5 ;  /* 0x031cb0050aff79a7 */ /* 0x0005f0000800003f */
[----:B------:R-:W-:Y:S05]  /*1f810*/  @!P1 BRA `(.L_x_10291) ;  /* 0x0000000000049947 */ /* 0x000fea0003800000 */
[----:B------:R-:W-:Y:S01]  /*1f820*/  BPT.TRAP 0x1 ;  /* 0x000000040000795c */ /* 0x000fe20000300000 */
.L_x_10291:
        /* <DEDUP_REMOVED lines=24> */
.L_x_10287:
[----:B------:R-:W-:Y:S05]  /*1f9b0*/  BSYNC B1 ;  /* 0x0000000000017941 */ /* 0x000fea0003800000 */
.L_x_10286:
[----:B------:R-:W-:-:S05]  /*1f9c0*/  VIADD R25, R25, 0x1 ;  /* 0x0000000119197836 */ /* 0x000fca0000000000 */
[----:B------:R-:W-:-:S04]  /*1f9d0*/  ISETP.NE.AND P0, PT, R25, 0x2, PT ;  /* 0x000000021900780c */ /* 0x000fc80003f05270 */
[----:B012---:R-:W-:Y:S02]  /*1f9e0*/  SEL R5, RZ, 0x1, P0 ;  /* 0x00000001ff057807 */ /* 0x007fe40000000000 */
[----:B------:R-:W-:Y:S02]  /*1f9f0*/  SEL R25, R25, RZ, P0 ;  /* 0x000000ff19197207 */ /* 0x000fe40000000000 */
[C---:B------:R-:W-:Y:S02]  /*1fa00*/  ISETP.GT.AND P0, PT, R3.reuse, R2, PT ;  /* 0x000000020300720c */ /* 0x040fe40003f04270 */
[----:B------:R-:W-:Y:S01]  /*1fa10*/  LOP3.LUT R26, R26, R5, RZ, 0x3c, !PT ;  /* 0x000000051a1a7212 */ /* 0x000fe200078e3cff */
[----:B------:R-:W-:-:S04]  /*1fa20*/  VIADD R5, R3, 0xffffffff ;  /* 0xffffffff03057836 */ /* 0x000fc80000000000 */
[----:B------:R-:W-:-:S06]  /*1fa30*/  IMAD.MOV.U32 R3, RZ, RZ, R5 ;  /* 0x000000ffff037224 */ /* 0x000fcc00078e0005 */
[----:B------:R-:W-:Y:S05]  /*1fa40*/  @P0 BRA `(.L_x_10292) ;  /* 0xfffffff800b40947 */ /* 0x000fea000383ffff */
.L_x_10275:
[----:B------:R-:W-:Y:S05]  /*1fa50*/  BSYNC B0 ;  /* 0x0000000000007941 */ /* 0x000fea0003800000 */
.L_x_10274:
[----:B------:R-:W2:Y:S01]  /*1fa60*/  LDL R5, [R1] ;  /* 0x0000000001057983 */ /* 0x000ea20000100800 */
        /* <DEDUP_REMOVED lines=21> */
.L_x_10294:
        /* <DEDUP_REMOVED lines=22> */
.L_x_10296:
        /* <DEDUP_REMOVED lines=19> */
.L_x_10298:
        /* <DEDUP_REMOVED lines=16> */
.L_x_10297:
[----:B------:R-:W2:Y:S01]  /*1ff50*/  LDL.LU R2, [R1+0x4] ;  /* 0x0000040001027983 */ /* 0x000ea20000300800 */
[----:B------:R-:W-:Y:S01]  /*1ff60*/  ULDC.64 UR4, c[0x0][0x9f8] ;  /* 0x00027e0000047ab9 */ /* 0x000fe20000000a00 */
[----:B------:R-:W0:Y:S02]  /*1ff70*/  LDC R0, c[0x0][0x428] ;  /* 0x00010a00ff007b82 */ /* 0x000e240000000800 */
[----:B------:R-:W3:Y:S04]  /*1ff80*/  LDL.LU R21, [R1+0x8] ;  /* 0x0000080001157983 */ /* 0x000ee80000300800 */
[----:B------:R-:W4:Y:S01]  /*1ff90*/  LDL.LU R20, [R1+0x10] ;  /* 0x0000100001147983 */ /* 0x000f220000300800 */
[----:B------:R-:W-:Y:S01]  /*1ffa0*/  ISETP.NE.U32.AND P0, PT, RZ, UR4, PT ;  /* 0x00000004ff007c0c */ /* 0x000fe2000bf05070 */
[----:B------:R-:W-:Y:S01]  /*1ffb0*/  IMAD.MOV.U32 R6, RZ, RZ, R29 ;  /* 0x000000ffff067224 */ /* 0x000fe200078e001d */
[----:B------:R-:W-:-:S02]  /*1ffc0*/  ULDC.64 UR6, c[0x0][0x208] ;  /* 0x0000820000067ab9 */ /* 0x000fc40000000a00 */
        /* <DEDUP_REMOVED lines=15> */
[----:B------:R-:W2:Y:S01]  /*200c0*/  @P0 LDC R4, c[0x0][0x430] ;  /* 0x00010c00ff040b82 */ /* 0x000ea20000000800 */
[----:B0-----:R-:W-:-:S05]  /*200d0*/  @P0 IMAD.HI.U32 R5, R18, R5, RZ ;  /* 0x0000000512050227 */ /* 0x001fca00078e00ff */
[----:B--2---:R-:W-:Y:S02]  /*200e0*/  @P0 SHF.R.U32.HI R0, RZ, R4, R5 ;  /* 0x00000004ff000219 */ /* 0x004fe40000011605 */
[----:B------:R-:W-:-:S04]  /*200f0*/  ISETP.NE.U32.AND P0, PT, RZ, UR4, PT ;  /* 0x00000004ff007c0c */ /* 0x000fc8000bf05070 */
[----:B------:R-:W-:-:S04]  /*20100*/  ISETP.NE.AND.EX P0, PT, RZ, UR5, PT, P0 ;  /* 0x00000005ff007c0c */ /* 0x000fc8000bf05300 */
[----:B-1----:R-:W-:-:S09]  /*20110*/  SEL R9, R29, RZ, !P0 ;  /* 0x000000ff1d097207 */ /* 0x002fd20004000000 */
.L_x_10299:
        /* <DEDUP_REMOVED lines=14> */
.L_x_10300:
        /* <DEDUP_REMOVED lines=13> */
.L_x_10301:
        /* <DEDUP_REMOVED lines=9> */
[----:B------:R-:W2:Y:S01]  /*20360*/  LDL R4, [R1] ;  /* 0x0000000001047983 */ /* 0x000ea20000100800 */
        /* <DEDUP_REMOVED lines=8> */
.L_x_10417:
[----:B------:R-:W-:Y:S01]  /*203f0*/  UMOV UR4, 0xffffffff ;  /* 0xffffffff00047882 */ /* 0x000fe20000000000 */
[----:B------:R-:W-:Y:S02]  /*20400*/  SHF.R.S32.HI R12, RZ, 0x1f, R6 ;  /* 0x0000001fff0c7819 */ /* 0x000fe40000011406 */
[----:B------:R-:W-:Y:S05]  /*20410*/  BRA.DIV UR4, `(.L_x_10303) ;  /* 0x0000003e04e87947 */ /* 0x000fea000b800000 */
[----:B------:R-:W-:-:S13]  /*20420*/  ELECT P6, URZ, PT ;  /* 0x00000000003f782f */ /* 0x000fda00038c0000 */
.L_x_10420:
        /* <DEDUP_REMOVED lines=23> */
.L_x_10305:
[----:B------:R-:W-:Y:S01]  /*205a0*/  IMAD R5, R22, 0x8, R28 ;  /* 0x0000000816057824 */ /* 0x000fe200078e021c */
[----:B------:R-:W-:-:S04]  /*205b0*/  SHF.L.U32 R4, R24, 0x1f, RZ ;  /* 0x0000001f18047819 */ /* 0x000fc800000006ff */
[----:B------:R-:W1:Y:S02]  /*205c0*/  SYNCS.PHASECHK.TRANS64.TRYWAIT P0, [R5+URZ+0x31c40], R4 ;  /* 0x031c4004050075a7 */ /* 0x000e64000800017f */
[----:B-1----:R-:W-:Y:S05]  /*205d0*/  @!P0 BRA `(.L_x_10306) ;  /* 0x0000003c00988947 */ /* 0x002fea0003800000 */
.L_x_10421:
        /* <DEDUP_REMOVED lines=9> */
.L_x_10307:
        /* <DEDUP_REMOVED lines=28> */
.L_x_10304:
        /* <DEDUP_REMOVED lines=41> */
[----:B0-----:R-:W-:-:S04]  /*20ac0*/  SHF.L.U32 R5, R4, 0x1f, RZ ;  /* 0x0000001f04057819 */ /* 0x001fc800000006ff */
[----:B------:R-:W0:Y:S02]  /*20ad0*/  SYNCS.PHASECHK.TRANS64.TRYWAIT P0, [R28+URZ+0x31c20], R5 ;  /* 0x031c20051c0075a7 */ /* 0x000e24000800017f */
[----:B0--3--:R-:W-:Y:S05]  /*20ae0*/  @!P0 BRA `(.L_x_10309) ;  /* 0x0000003800688947 */ /* 0x009fea0003800000 */
.L_x_10422:
[----:B------:R-:W-:Y:S05]  /*20af0*/  BSYNC B0 ;  /* 0x0000000000007941 */ /* 0x000fea0003800000 */
.L_x_10308:
[----:B------:R-:W2:Y:S01]  /*20b00*/  LDL R4, [R1] ;  /* 0x0000000001047983 */ /* 0x000ea20000100800 */
[----:B------:R-:W-:Y:S01]  /*20b10*/  BSSY B0, `(.L_x_10310) ;  /* 0x000017c000007945 */ /* 0x000fe20003800000 */
[----:B--2---:R-:W-:-:S13]  /*20b20*/  ISETP.GE.AND P0, PT, R4, 0x2, PT ;  /* 0x000000020400780c */ /* 0x004fda0003f06270 */
[----:B------:R-:W-:Y:S05]  /*20b30*/  @!P0 BRA `(.L_x_10311) ;  /* 0x0000001400e48947 */ /* 0x000fea0003800000 */
[C---:B------:R-:W-:Y:S01]  /*20b40*/  VIADD R10, R4.reuse, 0xfffffffe ;  /* 0xfffffffe040a7836 */ /* 0x040fe20000000000 */
[----:B------:R-:W-:Y:S01]  /*20b50*/  LOP3.LUT R4, R4, 0x1, RZ, 0xc0, !PT ;  /* 0x0000000104047812 */ /* 0x000fe200078ec0ff */
[----:B------:R-:W-:Y:S02]  /*20b60*/  BSSY B1, `(.L_x_10312) ;  /* 0x000007f000017945 */ /* 0x000fe40003800000 */
[----:B------:R-:W-:Y:S01]  /*20b70*/  IMAD.MOV.U32 R9, RZ, RZ, R10 ;  /* 0x000000ffff097224 */ /* 0x000fe200078e000a */
[----:B------:R-:W-:-:S13]  /*20b80*/  ISETP.NE.U32.AND P0, PT, R4, 0x1, PT ;  /* 0x000000010400780c */ /* 0x000fda0003f05070 */
        /* <DEDUP_REMOVED lines=9> */
[----:B------:R-:W-:Y:S02]  /*20c20*/  IMAD.MOV.U32 R15, RZ, RZ, R10 ;  /* 0x000000ffff0f7224 */ /* 0x000fe400078e000a */
[----:B------:R-:W-:Y:S01]  /*20c30*/  IMAD.MOV.U32 R4, RZ, RZ, R8 ;  /* 0x000000ffff047224 */ /* 0x000fe200078e0008 */
[----:B------:R-:W-:-:S13]  /*20c40*/  ISETP.NE.AND.EX P0, PT, R3, RZ, PT, P0 ;  /* 0x000000ff0300720c */ /* 0x000fda0003f05300 */
[----:B------:R-:W-:Y:S05]  /*20c50*/  @!P0 BRA `(.L_x_10316) ;  /* 0x00000000004c8947 */ /* 0x000fea0003800000 */
[----:B------:R-:W1:Y:S01]  /*20c60*/  LDC R15, c[0x0][0x41c] ;  /* 0x00010700ff0f7b82 */ /* 0x000e620000000800 */
[----:B------:R-:W-:Y:S01]  /*20c70*/  IMAD.MOV.U32 R9, RZ, RZ, R10 ;  /* 0x000000ffff097224 */ /* 0x000fe200078e000a */
[----:B------:R-:W-:Y:S01]  /*20c80*/  ULDC.64 UR4, c[0x0][0x408] ;  /* 0x0001020000047ab9 */ /* 0x000fe20000000a00 */
[----:B------:R-:W-:Y:S01]  /*20c90*/  ULDC.64 UR6, c[0x0][0x208] ;  /* 0x0000820000067ab9 */ /* 0x000fe20000000a00 */
[----:B------:R-:W-:-:S04]  /*20ca0*/  IMAD R17, R12, UR4, RZ ;  /* 0x000000040c117c24 */ /* 0x000fc8000f8e02ff */
[----:B------:R-:W-:Y:S01]  /*20cb0*/  IMAD R14, R6, UR5, R17 ;  /* 0x00000005060e7c24 */ /* 0x000fe2000f8e0211 */
[----:B-1----:R-:W-:-:S13]  /*20cc0*/  ISETP.NE.AND P0, PT, R15, 0x1, PT ;  /* 0x000000010f00780c */ /* 0x002fda0003f05270 */
        /* <DEDUP_REMOVED lines=12> */
.L_x_10316:
[----:B-1----:R-:W-:Y:S01]  /*20d90*/  IMAD R3, R11, 0x8, R28 ;  /* 0x000000080b037824 */ /* 0x002fe200078e021c */
[----:B------:R-:W-:-:S04]  /*20da0*/  SHF.L.U32 R2, R13, 0x1f, RZ ;  /* 0x0000001f0d027819 */ /* 0x000fc800000006ff */
[----:B------:R-:W1:Y:S02]  /*20db0*/  SYNCS.PHASECHK.TRANS64.TRYWAIT P0, [R3+URZ+0x31c40], R2 ;  /* 0x031c4002030075a7 */ /* 0x000e64000800017f */
[----:B-1----:R-:W-:Y:S05]  /*20dc0*/  @!P0 BRA `(.L_x_10317) ;  /* 0x0000003400c48947 */ /* 0x002fea0003800000 */
.L_x_10423:
        /* <DEDUP_REMOVED lines=9> */
.L_x_10318:
        /* <DEDUP_REMOVED lines=31> */
.L_x_10424:
        /* <DEDUP_REMOVED lines=10> */
.L_x_10320:
[----:B------:R-:W2:Y:S02]  /*210f0*/  LDL R3, [R1+0x44] ;  /* 0x0000440001037983 */ /* 0x000ea40000100800 */
[----:B--2---:R-:W-:-:S13]  /*21100*/  LOP3.LUT P0, RZ, R3, 0x40, RZ, 0xc0, !PT ;  /* 0x0000004003ff7812 */ /* 0x004fda000780c0ff */
[----:B------:R-:W-:Y:S05]  /*21110*/  @P0 BRA `(.L_x_10321) ;  /* 0x0000000000040947 */ /* 0x000fea0003800000 */
[----:B------:R-:W-:Y:S01]  /*21120*/  BPT.TRAP 0x1 ;  /* 0x000000040000795c */ /* 0x000fe20000300000 */
.L_x_10321:
        /* <DEDUP_REMOVED lines=29> */
.L_x_10315:
[----:B------:R-:W-:Y:S05]  /*21300*/  BSYNC B2 ;  /* 0x0000000000027941 */ /* 0x000fea0003800000 */
.L_x_10314:
[----:B------:R-:W2:Y:S01]  /*21310*/  LDL.LU R2, [R1] ;  /* 0x0000000001027983 */ /* 0x000ea20000300800 */
[----:B------:R-:W-:Y:S02]  /*21320*/  IMAD.MOV.U32 R22, RZ, RZ, R11 ;  /* 0x000000ffff167224 */ /* 0x000fe400078e000b */
[----:B------:R-:W-:Y:S02]  /*21330*/  IMAD.MOV.U32 R24, RZ, RZ, R13 ;  /* 0x000000ffff187224 */ /* 0x000fe400078e000d */
[----:B--2---:R-:W-:-:S07]  /*21340*/  VIADD R9, R2, 0xfffffffd ;  /* 0xfffffffd02097836 */ /* 0x004fce0000000000 */
.L_x_10313:
[----:B------:R-:W-:Y:S05]  /*21350*/  BSYNC B1 ;  /* 0x0000000000017941 */ /* 0x000fea0003800000 */
.L_x_10312:
[----:B------:R-:W-:-:S13]  /*21360*/  ISETP.NE.AND P0, PT, R10, RZ, PT ;  /* 0x000000ff0a00720c */ /* 0x000fda0003f05270 */
[----:B------:R-:W-:Y:S05]  /*21370*/  @!P0 BRA `(.L_x_10311) ;  /* 0x0000000c00d48947 */ /* 0x000fea0003800000 */
[----:B------:R-:W-:-:S07]  /*21380*/  IMAD.MOV.U32 R4, RZ, RZ, R8 ;  /* 0x000000ffff047224 */ /* 0x000fce00078e0008 */
.L_x_10338:
        /* <DEDUP_REMOVED lines=13> */
[----:B------:R-:W1:Y:S01]  /*21460*/  LDC R13, c[0x0][0x41c] ;  /* 0x00010700ff0d7b82 */ /* 0x000e620000000800 */
[----:B------:R-:W-:Y:S01]  /*21470*/  IMAD.MOV.U32 R14, RZ, RZ, R9 ;  /* 0x000000ffff0e7224 */ /* 0x000fe200078e0009 */
[----:B------:R-:W-:Y:S01]  /*21480*/  ULDC.64 UR6, c[0x0][0x408] ;  /* 0x0001020000067ab9 */ /* 0x000fe20000000a00 */
[----:B------:R-:W-:Y:S01]  /*21490*/  ULDC.64 UR8, c[0x0][0x208] ;  /* 0x0000820000087ab9 */ /* 0x000fe20000000a00 */
[----:B0-----:R-:W-:-:S04]  /*214a0*/  IMAD R5, R12, UR6, RZ ;  /* 0x000000060c057c24 */ /* 0x001fc8000f8e02ff */
[----:B------:R-:W-:Y:S01]  /*214b0*/  IMAD R5, R6, UR7, R5 ;  /* 0x0000000706057c24 */ /* 0x000fe2000f8e0205 */
[----:B-1----:R-:W-:-:S13]  /*214c0*/  ISETP.NE.AND P0, PT, R13, 0x1, PT ;  /* 0x000000010d00780c */ /* 0x002fda0003f05270 */
        /* <DEDUP_REMOVED lines=12> */
.L_x_10324:
[----:B------:R-:W-:Y:S01]  /*21590*/  IMAD R3, R10, 0x8, R28 ;  /* 0x000000080a037824 */ /* 0x000fe200078e021c */
[----:B------:R-:W-:-:S04]  /*215a0*/  SHF.L.U32 R2, R11, 0x1f, RZ ;  /* 0x0000001f0b027819 */ /* 0x000fc800000006ff */
[----:B------:R-:W2:Y:S02]  /*215b0*/  SYNCS.PHASECHK.TRANS64.TRYWAIT P0, [R3+URZ+0x31c40], R2 ;  /* 0x031c4002030075a7 */ /* 0x000ea4000800017f */
[----:B--2---:R-:W-:Y:S05]  /*215c0*/  @!P0 BRA `(.L_x_10325) ;  /* 0x0000002c00ec8947 */ /* 0x004fea0003800000 */
.L_x_10425:
[----:B01----:R-:W0:Y:S02]  /*215d0*/  S2R R5, SR_TID.X ;  /* 0x0000000000057919 */ /* 0x003e240000002100 */
        /* <DEDUP_REMOVED lines=8> */
.L_x_10326:
[--C-:B0-2---:R-:W-:Y:S01]  /*21660*/  IMAD R2, R10, 0x6c00, R28.reuse ;  /* 0x00006c000a027824 */ /* 0x105fe200078e021c */
        /* <DEDUP_REMOVED lines=30> */
.L_x_10426:
        /* <DEDUP_REMOVED lines=10> */
.L_x_10328:
[----:B------:R-:W2:Y:S02]  /*218f0*/  LDL R2, [R1+0x44] ;  /* 0x0000440001027983 */ /* 0x000ea40000100800 */
[----:B--2---:R-:W-:-:S13]  /*21900*/  LOP3.LUT P0, RZ, R2, 0x40, RZ, 0xc0, !PT ;  /* 0x0000004002ff7812 */ /* 0x004fda000780c0ff */
[----:B------:R-:W-:Y:S05]  /*21910*/  @P0 BRA `(.L_x_10329) ;  /* 0x0000000000040947 */ /* 0x000fea0003800000 */
[----:B------:R-:W-:Y:S01]  /*21920*/  BPT.TRAP 0x1 ;  /* 0x000000040000795c */ /* 0x000fe20000300000 */
.L_x_10329:
        /* <DEDUP_REMOVED lines=30> */
.L_x_10323:
[----:B------:R-:W-:Y:S05]  /*21b10*/  BSYNC B1 ;  /* 0x0000000000017941 */ /* 0x000fea0003800000 */
.L_x_10322:
        /* <DEDUP_REMOVED lines=31> */
.L_x_10332:
[----:B------:R-:W-:Y:S01]  /*21d10*/  IMAD R2, R22, 0x8, R28 ;  /* 0x0000000816027824 */ /* 0x000fe200078e021c */
[----:B------:R-:W-:-:S04]  /*21d20*/  SHF.L.U32 R3, R24, 0x1f, RZ ;  /* 0x0000001f18037819 */ /* 0x000fc800000006ff */
[----:B------:R-:W1:Y:S02]  /*21d30*/  SYNCS.PHASECHK.TRANS64.TRYWAIT P0, [R2+URZ+0x31c40], R3 ;  /* 0x031c4003020075a7 */ /* 0x000e64000800017f */
[----:B-1----:R-:W-:Y:S05]  /*21d40*/  @!P0 BRA `(.L_x_10333) ;  /* 0x0000002800348947 */ /* 0x002fea0003800000 */
.L_x_10427:
        /* <DEDUP_REMOVED lines=9> */
.L_x_10334:
        /* <DEDUP_REMOVED lines=31> */
.L_x_10428:
        /* <DEDUP_REMOVED lines=10> */
.L_x_10336:
[----:B------:R-:W2:Y:S02]  /*22070*/  LDL R3, [R1+0x44] ;  /* 0x0000440001037983 */ /* 0x000ea40000100800 */
[----:B--2---:R-:W-:-:S13]  /*22080*/  LOP3.LUT P0, RZ, R3, 0x40, RZ, 0xc0, !PT ;  /* 0x0000004003ff7812 */ /* 0x004fda000780c0ff */
[----:B------:R-:W-:Y:S05]  /*22090*/  @P0 BRA `(.L_x_10337) ;  /* 0x0000000000040947 */ /* 0x000fea0003800000 */
[----:B------:R-:W-:Y:S01]  /*220a0*/  BPT.TRAP 0x1 ;  /* 0x000000040000795c */ /* 0x000fe20000300000 */
.L_x_10337:
        /* <DEDUP_REMOVED lines=29> */
.L_x_10331:
[----:B------:R-:W-:Y:S05]  /*22280*/  BSYNC B1 ;  /* 0x0000000000017941 */ /* 0x000fea0003800000 */
.L_x_10330:
[C---:B------:R-:W-:Y:S01]  /*22290*/  ISETP.GT.AND P0, PT, R9.reuse, 0x1, PT ;  /* 0x000000010900780c */ /* 0x040fe20003f04270 */
[----:B0-----:R-:W-:-:S04]  /*222a0*/  VIADD R2, R9, 0xfffffffe ;  /* 0xfffffffe09027836 */ /* 0x001fc80000000000 */
[----:B------:R-:W-:-:S08]  /*222b0*/  IMAD.MOV.U32 R9, RZ, RZ, R2 ;  /* 0x000000ffff097224 */ /* 0x000fd000078e0002 */
[----:B------:R-:W-:Y:S05]  /*222c0*/  @P0 BRA `(.L_x_10338) ;  /* 0xfffffff000300947 */ /* 0x000fea000383ffff */
.L_x_10311:
[----:B------:R-:W-:Y:S05]  /*222d0*/  BSYNC B0 ;  /* 0x0000000000007941 */ /* 0x000fea0003800000 */
.L_x_10310:
[----:B------:R-:W-:Y:S01]  /*222e0*/  ISETP.NE.AND P0, PT, R27, RZ, PT ;  /* 0x000000ff1b00720c */ /* 0x000fe20003f05270 */
[----:B------:R-:W-:-:S12]  /*222f0*/  BSSY B0, `(.L_x_10339) ;  /* 0x000000f000007945 */ /* 0x000fd80003800000 */
[----:B------:R-:W-:Y:S05]  /*22300*/  @P0 BRA `(.L_x_10340) ;  /* 0x0000000000340947 */ /* 0x000fea0003800000 */
[----:B------:R-:W1:Y:S01]  /*22310*/  S2R R9, SR_LANEID ;  /* 0x0000000000097919 */ /* 0x000e620000000000 */
[----:B------:R-:W-:Y:S01]  /*22320*/  VOTEU.ANY UR4, UPT, PT ;  /* 0x0000000000047886 */ /* 0x000fe200038e0100 */
[----:B------:R-:W2:Y:S01]  /*22330*/  LDC.64 R2, c[0x0][0xc38] ;  /* 0x00030e00ff027b82 */ /* 0x000ea20000000a00 */
[----:B------:R-:W1:Y:S01]  /*22340*/  FLO.U32 R4, UR4 ;  /* 0x0000000400047d00 */ /* 0x000e6200080e0000 */
[----:B------:R-:W-:-:S07]  /*22350*/  ULDC.64 UR6, c[0x0][0x208] ;  /* 0x0000820000067ab9 */ /* 0x000fce0000000a00 */
[----:B0-----:R-:W2:Y:S01]  /*22360*/  POPC R5, UR4 ;  /* 0x0000000400057d09 */ /* 0x001ea20008000000 */
[----:B-1----:R-:W-:-:S13]  /*22370*/  ISETP.EQ.U32.AND P0, PT, R4, R9, PT ;  /* 0x000000090400720c */ /* 0x002fda0003f02070 */
[----:B--2---:R-:W2:Y:S01]  /*22380*/  @P0 ATOMG.E.ADD.STRONG.GPU PT, R3, desc[UR6][R2.64], R5 ;  /* 0x00000005020309a8 */ /* 0x004ea200081ee1c6 */
[----:B------:R-:W0:Y:S02]  /*22390*/  S2R R6, SR_LTMASK ;  /* 0x0000000000067919 */ /* 0x000e240000003900 */
[----:B0-----:R-:W-:-:S04]  /*223a0*/  LOP3.LUT R6, R6, UR4, RZ, 0xc0, !PT ;  /* 0x0000000406067c12 */ /* 0x001fc8000f8ec0ff */
[----:B------:R-:W0:Y:S01]  /*223b0*/  POPC R9, R6 ;  /* 0x0000000600097309 */ /* 0x000e220000000000 */
[----:B--2---:R-:W0:Y:S02]  /*223c0*/  SHFL.IDX PT, R4, R3, R4, 0x1f ;  /* 0x00001f0403047589 */ /* 0x004e2400000e0000 */
[----:B0-----:R-:W-:-:S07]  /*223d0*/  IADD3 R16, R4, UR36, R9 ;  /* 0x0000002404107c10 */ /* 0x001fce000fffe009 */
.L_x_10340:
[----:B------:R-:W-:Y:S05]  /*223e0*/  BSYNC B0 ;  /* 0x0000000000007941 */ /* 0x000fea0003800000 */
.L_x_10339:
[----:B------:R-:W-:Y:S04]  /*223f0*/  BSSY B0, `(.L_x_10341) ;  /* 0x0000030000007945 */ /* 0x000fe80003800000 */
[----:B------:R-:W-:Y:S05]  /*22400*/  @!P6 BRA `(.L_x_10342) ;  /* 0x0000000000b8e947 */ /* 0x000fea0003800000 */
[----:B------:R-:W-:Y:S01]  /*22410*/  IMAD R3, R22, 0x8, R28 ;  /* 0x0000000816037824 */ /* 0x000fe200078e021c */
[----:B------:R-:W-:-:S04]  /*22420*/  SHF.L.U32 R2, R24, 0x1f, RZ ;  /* 0x0000001f18027819 */ /* 0x000fc800000006ff */
[----:B------:R-:W1:Y:S02]  /*22430*/  SYNCS.PHASECHK.TRANS64.TRYWAIT P0, [R3+URZ+0x31c60], R2 ;  /* 0x031c6002030075a7 */ /* 0x000e64000800017f */
[----:B-1----:R-:W-:Y:S05]  /*22440*/  @!P0 BRA `(.L_x_10343) ;  /* 0x00000020009c8947 */ /* 0x002fea0003800000 */
.L_x_10429:
        /* <DEDUP_REMOVED lines=10> */
.L_x_10344:
[----:B------:R-:W2:Y:S02]  /*224f0*/  LDL R2, [R1+0x44] ;  /* 0x0000440001027983 */ /* 0x000ea40000100800 */
[----:B--2---:R-:W-:-:S13]  /*22500*/  LOP3.LUT P0, RZ, R2, 0x40, RZ, 0xc0, !PT ;  /* 0x0000004002ff7812 */ /* 0x004fda000780c0ff */
[----:B------:R-:W-:Y:S05]  /*22510*/  @P0 BRA `(.L_x_10345) ;  /* 0x0000000000040947 */ /* 0x000fea0003800000 */
[----:B------:R-:W-:Y:S01]  /*22520*/  BPT.TRAP 0x1 ;  /* 0x000000040000795c */ /* 0x000fe20000300000 */
.L_x_10345:
        /* <DEDUP_REMOVED lines=28> */
.L_x_10342:
[----:B------:R-:W-:Y:S05]  /*226f0*/  BSYNC B0 ;  /* 0x0000000000007941 */ /* 0x000fea0003800000 */
.L_x_10341:
[----:B------:R-:W-:-:S05]  /*22700*/  VIADD R22, R22, 0x1 ;  /* 0x0000000116167836 */ /* 0x000fca0000000000 */
[----:B------:R-:W-:-:S04]  /*22710*/  ISETP.NE.AND P0, PT, R22, 0x2, PT ;  /* 0x000000021600780c */ /* 0x000fc80003f05270 */
[----:B------:R-:W-:Y:S02]  /*22720*/  SEL R3, RZ, 0x1, P0 ;  /* 0x00000001ff037807 */ /* 0x000fe40000000000 */
[----:B------:R-:W-:Y:S02]  /*22730*/  SEL R22, R22, RZ, P0 ;  /* 0x000000ff16167207 */ /* 0x000fe40000000000 */
[----:B------:R-:W-:-:S07]  /*22740*/  LOP3.LUT R24, R24, R3, RZ, 0x3c, !PT ;  /* 0x0000000318187212 */ /* 0x000fce00078e3cff */
.L_x_10295:
[----:B------:R-:W-:Y:S05]  /*22750*/  BSYNC B6 ;  /* 0x0000000000067941 */ /* 0x000fea0003800000 */
.L_x_10293:
[----:B------:R-:W-:-:S03]  /*22760*/  UMOV UR4, 0xffffffff ;  /* 0xffffffff00047882 */ /* 0x000fc60000000000 */
[----:B------:R-:W-:Y:S05]  /*22770*/  BRA.DIV UR4, `(.L_x_10346) ;  /* 0x0000001e04e47947 */ /* 0x000fea000b800000 */
[----:B------:R1:W2:Y:S04]  /*22780*/  SHFL.IDX PT, R4, R16, RZ, 0x1f ;  /* 0x00001fff10047589 */ /* 0x0002a800000e0000 */
[----:B0-----:R1:W0:Y:S02]  /*22790*/  SHFL.IDX PT, R5, R16, 0x1, 0x1f ;  /* 0x00201f0010057f89 */ /* 0x00122400000e0000 */
.L_x_10433:
        /* <DEDUP_REMOVED lines=8> */
[----:B------:R-:W3:Y:S01]  /*22820*/  LDC.64 R2, c[0x0][0xc58] ;  /* 0x00031600ff027b82 */ /* 0x000ee20000000a00 */
[----:B------:R-:W-:Y:S01]  /*22830*/  ULDC.64 UR4, c[0x0][0x208] ;  /* 0x0000820000047ab9 */ /* 0x000fe20000000a00 */
[----:B---3--:R-:W-:-:S06]  /*22840*/  IMAD.WIDE R2, R7, 0x4, R2 ;  /* 0x0000000407027825 */ /* 0x008fcc00078e0202 */
[----:B------:R3:W5:Y:S02]  /*22850*/  LDG.E R2, desc[UR4][R2.64] ;  /* 0x0000000402027981 */ /* 0x000764000c1e1900 */
.L_x_10348:
[----:B------:R-:W-:Y:S05]  /*22860*/  BSYNC B0 ;  /* 0x0000000000007941 */ /* 0x000fea0003800000 */
.L_x_10347:
        /* <DEDUP_REMOVED lines=23> */
.L_x_10441:
[----:B------:R-:W-:Y:S02]  /*229e0*/  ULDC UR4, c[0x0][0xc10] ;  /* 0x0003040000047ab9 */ /* 0x000fe40000000800 */
[----:B------:R-:W-:-:S04]  /*229f0*/  IMAD.U32 R6, RZ, RZ, UR4 ;  /* 0x00000004ff067e24 */ /* 0x000fc8000f8e00ff */
[----:B----4-:R-:W-:-:S04]  /*22a00*/  IMAD R14, R14, R6, RZ ;  /* 0x000000060e0e7224 */ /* 0x010fc800078e02ff */
[----:B0-----:R-:W-:-:S05]  /*22a10*/  IMAD.IADD R5, R5, 0x1, R14 ;  /* 0x0000000105057824 */ /* 0x001fca00078e020e */
[----:B--2---:R-:W-:-:S13]  /*22a20*/  ISETP.GT.AND P0, PT, R5, R4, PT ;  /* 0x000000040500720c */ /* 0x004fda0003f04270 */
[----:B------:R-:W-:Y:S05]  /*22a30*/  @P0 BRA `(.L_x_10350) ;  /* 0x0000000000b00947 */ /* 0x000fea0003800000 */
[----:B------:R-:W0:Y:S02]  /*22a40*/  LDC R0, c[0x0][0xc14] ;  /* 0x00030500ff007b82 */ /* 0x000e240000000800 */
.L_x_10355:
[----:B------:R-:W-:-:S05]  /*22a50*/  VIADD R19, R19, 0x1f ;  /* 0x0000001f13137836 */ /* 0x000fca0000000000 */
        /* <DEDUP_REMOVED lines=8> */
[----:B---3--:R-:W0:Y:S01]  /*22ae0*/  LDC.64 R2, c[0x0][0xc58] ;  /* 0x00031600ff027b82 */ /* 0x008e220000000a00 */
[----:B------:R-:W-:Y:S01]  /*22af0*/  ULDC.64 UR4, c[0x0][0x208] ;  /* 0x0000820000047ab9 */ /* 0x000fe20000000a00 */
[----:B0-----:R-:W-:-:S06]  /*22b00*/  IMAD.WIDE R2, R7, 0x4, R2 ;  /* 0x0000000407027825 */ /* 0x001fcc00078e0202 */
[----:B------:R0:W5:Y:S02]  /*22b10*/  LDG.E R2, desc[UR4][R2.64] ;  /* 0x0000000402027981 */ /* 0x000164000c1e1900 */
.L_x_10353:
[----:B------:R-:W-:Y:S05]  /*22b20*/  BSYNC B0 ;  /* 0x0000000000007941 */ /* 0x000fea0003800000 */
.L_x_10352:
        /* <DEDUP_REMOVED lines=11> */
[----:B0--3--:R-:W-:-:S05]  /*22be0*/  IMAD.IADD R3, R13, 0x1, R14 ;  /* 0x000000010d037824 */ /* 0x009fca00078e020e */
        /* <DEDUP_REMOVED lines=10> */
[----:B------:R0:W2:Y:S02]  /*22c90*/  SHFL.IDX PT, R14, R3, 0x1f, 0x1f ;  /* 0x03e01f00030e7f89 */ /* 0x0000a400000e0000 */
.L_x_10449:
[----:B------:R-:W-:Y:S02]  /*22ca0*/  ULDC UR4, c[0x0][0xc10] ;  /* 0x0003040000047ab9 */ /* 0x000fe40000000800 */
[----:B------:R-:W-:-:S04]  /*22cb0*/  IMAD.U32 R6, RZ, RZ, UR4 ;  /* 0x00000004ff067e24 */ /* 0x000fc8000f8e00ff */
[----:B--2---:R-:W-:-:S04]  /*22cc0*/  IMAD R14, R14, R6, RZ ;  /* 0x000000060e0e7224 */ /* 0x004fc800078e02ff */
[----:B------:R-:W-:-:S05]  /*22cd0*/  IMAD.IADD R5, R14, 0x1, R5 ;  /* 0x000000010e057824 */ /* 0x000fca00078e0205 */
[----:B------:R-:W-:-:S13]  /*22ce0*/  ISETP.GT.AND P0, PT, R5, R4, PT ;  /* 0x000000040500720c */ /* 0x000fda0003f04270 */
[----:B------:R-:W-:Y:S05]  /*22cf0*/  @!P0 BRA `(.L_x_10355) ;  /* 0xfffffffc00548947 */ /* 0x000fea000383ffff */
.L_x_10350:
        /* <DEDUP_REMOVED lines=8> */
.L_x_10453:
[----:B------:R-:W-:Y:S01]  /*22d80*/  ISETP.NE.AND P0, PT, R5, RZ, PT ;  /* 0x000000ff0500720c */ /* 0x000fe20003f05270 */
[----:B------:R-:W-:-:S12]  /*22d90*/  IMAD.MOV.U32 R14, RZ, RZ, RZ ;  /* 0x000000ffff0e7224 */ /* 0x000fd800078e00ff */
[----:B------:R-:W-:Y:S05]  /*22da0*/  @!P0 BRA `(.L_x_10357) ;  /* 0x0000000000108947 */ /* 0x000fea0003800000 */
[----:B------:R-:W-:Y:S01]  /*22db0*/  UMOV UR4, 0xffffffff ;  /* 0xffffffff00047882 */ /* 0x000fe20000000000 */
[----:B------:R-:W-:Y:S02]  /*22dc0*/  VIADD R12, R8, 0xffffffff ;  /* 0xffffffff080c7836 */ /* 0x000fe40000000000 */
[----:B------:R-:W-:Y:S05]  /*22dd0*/  BRA.DIV UR4, `(.L_x_10358) ;  /* 0x0000002204807947 */ /* 0x000fea000b800000 */
[----:B------:R0:W0:Y:S02]  /*22de0*/  SHFL.IDX PT, R14, R3, R12, 0x1f ;  /* 0x00001f0c030e7589 */ /* 0x00002400000e0000 */
.L_x_10357:
[----:B0-23--:R-:W0:Y:S01]  /*22df0*/  LDC.64 R2, c[0x0][0xc68] ;  /* 0x00031a00ff027b82 */ /* 0x00de220000000a00 */
[----:B------:R-:W-:Y:S01]  /*22e00*/  IMAD.IADD R19, R8, 0x1, R19 ;  /* 0x0000000108137824 */ /* 0x000fe200078e0213 */
[----:B------:R-:W-:-:S03]  /*22e10*/  ULDC.64 UR4, c[0x0][0x208] ;  /* 0x0000820000047ab9 */ /* 0x000fc60000000a00 */
[----:B0-----:R-:W-:-:S05]  /*22e20*/  IMAD.WIDE R2, R19, 0x4, R2 ;  /* 0x0000000413027825 */ /* 0x001fca00078e0202 */
[----:B------:R0:W4:Y:S01]  /*22e30*/  LDG.E R8, desc[UR4][R2.64] ;  /* 0x0000000402087981 */ /* 0x000122000c1e1900 */
[----:B-1----:R-:W-:Y:S02]  /*22e40*/  IMAD R16, R14, R6, R7 ;  /* 0x000000060e107224 */ /* 0x002fe400078e0207 */
        /* <DEDUP_REMOVED lines=62> */
.L_x_10351:
[----:B------:R-:W-:Y:S01]  /*23230*/  UMOV UR4, URZ ;  /* 0x0000003f00047c82 */ /* 0x000fe20008000000 */
[----:B------:R-:W-:Y:S01]  /*23240*/  UMOV UR5, URZ ;  /* 0x0000003f00057c82 */ /* 0x000fe20008000000 */
[----:B------:R-:W-:Y:S01]  /*23250*/  ULDC UR6, c[0x0][0xc14] ;  /* 0x0003050000067ab9 */ /* 0x000fe20000000800 */
[----:B-1----:R-:W-:Y:S02]  /*23260*/  IMAD.MOV.U32 R16, RZ, RZ, R4 ;  /* 0x000000ffff107224 */ /* 0x002fe400078e0004 */
[----:B------:R-:W-:Y:S02]  /*23270*/  IMAD.U32 R17, RZ, RZ, UR4 ;  /* 0x00000004ff117e24 */ /* 0x000fe4000f8e00ff */
[----:B------:R-:W-:Y:S02]  /*23280*/  IMAD.U32 R18, RZ, RZ, UR5 ;  /* 0x00000005ff127e24 */ /* 0x000fe4000f8e00ff */
[----:B------:R-:W-:-:S07]  /*23290*/  IMAD.U32 R19, RZ, RZ, UR6 ;  /* 0x00000006ff137e24 */ /* 0x000fce000f8e00ff */
.L_x_10359:
        /* <DEDUP_REMOVED lines=10> */
.L_x_10270:
        /* <DEDUP_REMOVED lines=12> */
.L_x_10456:
[----:B------:R-:W-:Y:S05]  /*23400*/  BSYNC B0 ;  /* 0x0000000000007941 */ /* 0x000fea0003800000 */
.L_x_10361:
[----:B------:R-:W-:-:S03]  /*23410*/  UMOV UR4, 0xffffffff ;  /* 0xffffffff00047882 */ /* 0x000fc60000000000 */
[----:B------:R-:W-:Y:S05]  /*23420*/  BRA.DIV UR4, `(.L_x_10363) ;  /* 0x0000001e04247947 */ /* 0x000fea000b800000 */
[----:B0-----:R-:W0:Y:S02]  /*23430*/  S2R R0, SR_TID.X ;  /* 0x0000000000007919 */ /* 0x001e240000002100 */
[----:B0-----:R-:W-:-:S04]  /*23440*/  SHF.R.U32.HI R0, RZ, 0x5, R0 ;  /* 0x00000005ff007819 */ /* 0x001fc80000011600 */
[----:B------:R-:W-:-:S05]  /*23450*/  LOP3.LUT R0, R0, 0x3, RZ, 0xc0, !PT ;  /* 0x0000000300007812 */ /* 0x000fca00078ec0ff */
[----:B------:R0:W1:Y:S02]  /*23460*/  SHFL.IDX PT, R14, R0, RZ, 0x1f ;  /* 0x00001fff000e7589 */ /* 0x00006400000e0000 */
.L_x_10459:
[----:B-1----:R-:W-:-:S13]  /*23470*/  ISETP.NE.AND P0, PT, R14, RZ, PT ;  /* 0x000000ff0e00720c */ /* 0x002fda0003f05270 */
[----:B------:R-:W-:Y:S05]  /*23480*/  @P0 BRA `(.L_x_10112) ;  /* 0x0000000000880947 */ /* 0x000fea0003800000 */
[----:B------:R-:W-:-:S03]  /*23490*/  UMOV UR4, 0xffffffff ;  /* 0xffffffff00047882 */ /* 0x000fc60000000000 */
[----:B------:R-:W-:Y:S05]  /*234a0*/  BRA.DIV UR4, `(.L_x_10364) ;  /* 0x0000001e04387947 */ /* 0x000fea000b800000 */
[----:B------:R-:W-:-:S13]  /*234b0*/  ELECT P6, URZ, PT ;  /* 0x00000000003f782f */ /* 0x000fda00038c0000 */
.L_x_10462:
[----:B------:R-:W-:Y:S05]  /*234c0*/  @!P6 BRA `(.L_x_10112) ;  /* 0x000000000078e947 */ /* 0x000fea0003800000 */
[----:B------:R-:W-:-:S06]  /*234d0*/  ULOP3.LUT UR4, UR60, 0x2, URZ, 0xfc, !UPT ;  /* 0x000000023c047892 */ /* 0x000fcc000f8efc3f */
[----:B0-----:R-:W-:-:S05]  /*234e0*/  IMAD.U32 R0, RZ, RZ, UR4 ;  /* 0x00000004ff007e24 */ /* 0x001fca000f8e00ff */
[----:B------:R-:W-:-:S13]  /*234f0*/  ISETP.NE.AND P2, PT, R0, 0x3, PT ;  /* 0x000000030000780c */ /* 0x000fda0003f45270 */
[----:B------:R-:W-:Y:S05]  /*23500*/  @!P2 BRA `(.L_x_10365) ;  /* 0x000000000004a947 */ /* 0x000fea0003800000 */
[----:B------:R-:W-:Y:S01]  /*23510*/  BPT.TRAP 0x1 ;  /* 0x000000040000795c */ /* 0x000fe20000300000 */
.L_x_10365:
        /* <DEDUP_REMOVED lines=12> */
.L_x_10463:
[----:B------:R-:W1:Y:S02]  /*235e0*/  SYNCS.PHASECHK.TRANS64.TRYWAIT P0, [R3+URZ], R0 ;  /* 0x00000000030075a7 */ /* 0x000e64000800017f */
[----:B-1----:R-:W-:Y:S05]  /*235f0*/  @!P0 BRA `(.L_x_10367) ;  /* 0x0000001c00188947 */ /* 0x002fea0003800000 */
.L_x_10464:
[----:B------:R-:W-:Y:S05]  /*23600*/  @!P2 BRA `(.L_x_10368) ;  /* 0x000000000004a947 */ /* 0x000fea0003800000 */
[----:B------:R-:W-:Y:S01]  /*23610*/  BPT.TRAP 0x1 ;  /* 0x000000040000795c */ /* 0x000fe20000300000 */
.L_x_10368:
[----:B-1----:R-:W-:-:S04]  /*23620*/  VIADD R3, R9, 0x31c60 ;  /* 0x00031c6009037836 */ /* 0x002fc80000000000 */
[----:B------:R-:W-:-:S04]  /*23630*/  IMAD R5, R22, 0x8, R3 ;  /* 0x0000000816057824 */ /* 0x000fc800078e0203 */
[----:B------:R-:W1:Y:S02]  /*23640*/  SYNCS.PHASECHK.TRANS64.TRYWAIT P0, [R5+URZ], R2 ;  /* 0x00000002050075a7 */ /* 0x000e64000800017f */
[----:B-1----:R-:W-:Y:S05]  /*23650*/  @!P0 BRA `(.L_x_10369) ;  /* 0x0000001c00148947 */ /* 0x002fea0003800000 */
.L_x_10465:
[----:B------:R-:W-:-:S07]  /*23660*/  IMAD R3, R4, 0x8, R3 ;  /* 0x0000000804037824 */ /* 0x000fce00078e0203 */
.L_x_10370:
[----:B--2---:R2:W3:Y:S02]  /*23670*/  SYNCS.PHASECHK.TRANS64.TRYWAIT P0, [R3+URZ], R0 ;  /* 0x00000000030075a7 */ /* 0x0044e4000800017f */
[----:B---3--:R-:W-:Y:S05]  /*23680*/  @!P0 NANOSLEEP.SYNCS 0x989680 ;  /* 0x009896800000895d */ /* 0x008fea0003900000 */
[----:B------:R-:W3:Y:S02]  /*23690*/  @!P0 SYNCS.PHASECHK.TRANS64 P0, [R3+URZ], R0 ;  /* 0x00000000030085a7 */ /* 0x000ee4000800007f */
[----:B---3--:R-:W-:Y:S05]  /*236a0*/  @!P0 BRA `(.L_x_10370) ;  /* 0xfffffffc00f08947 */ /* 0x008fea000383ffff */
.L_x_10112:
[----:B------:R-:W-:Y:S05]  /*236b0*/  BSYNC B7 ;  /* 0x0000000000077941 */ /* 0x000fea0003800000 */
.L_x_10109:
[----:B------:R-:W-:Y:S05]  /*236c0*/  EXIT ;  /* 0x000000000000794d */ /* 0x000fea0003800000 */
.L_x_10128:
[----:B0-----:R0:W1:Y:S02]  /*236d0*/  SYNCS.PHASECHK.TRANS64.TRYWAIT P5, [R20+URZ+0x31c90], R92 ;  /* 0x031c905c140075a7 */ /* 0x00106400080a017f */
[----:B-1----:R-:W-:Y:S05]  /*236e0*/  @!P5 NANOSLEEP.SYNCS 0x989680 ;  /* 0x009896800000d95d */ /* 0x002fea0003900000 */
[----:B------:R-:W1:Y:S02]  /*236f0*/  @!P5 SYNCS.PHASECHK.TRANS64 P5, [R20+URZ+0x31c90], R92 ;  /* 0x031c905c1400d5a7 */ /* 0x000e6400080a007f */
[----:B-1----:R-:W-:Y:S05]  /*23700*/  @!P5 BRA `(.L_x_10128) ;  /* 0xfffffffc00f0d947 */ /* 0x002fea000383ffff */
[----:B------:R-:W-:Y:S05]  /*23710*/  BRA `(.L_x_10371) ;  /* 0xfffffdf800ec7947 */ /* 0x000fea000383ffff */
.L_x_10156:
[----:B0-----:R0:W1:Y:S02]  /*23720*/  SYNCS.PHASECHK.TRANS64.TRYWAIT P5, [R20+URZ+0x31c90], R92 ;  /* 0x031c905c140075a7 */ /* 0x00106400080a017f */
[----:B-1----:R-:W-:Y:S05]  /*23730*/  @!P5 NANOSLEEP.SYNCS 0x989680 ;  /* 0x009896800000d95d */ /* 0x002fea0003900000 */
[----:B------:R-:W1:Y:S02]  /*23740*/  @!P5 SYNCS.PHASECHK.TRANS64 P5, [R20+URZ+0x31c90], R92 ;  /* 0x031c905c1400d5a7 */ /* 0x000e6400080a007f */
[----:B-1----:R-:W-:Y:S05]  /*23750*/  @!P5 BRA `(.L_x_10156) ;  /* 0xfffffffc00f0d947 */ /* 0x002fea000383ffff */
[----:B------:R-:W-:Y:S05]  /*23760*/  BRA `(.L_x_10372) ;  /* 0xfffffe1400dc7947 */ /* 0x000fea000383ffff */
.L_x_10169:
[----:B0-----:R0:W1:Y:S02]  /*23770*/  SYNCS.PHASECHK.TRANS64.TRYWAIT P4, [R20+URZ+0x31c90], R92 ;  /* 0x031c905c140075a7 */ /* 0x001064000808017f */
[----:B-1----:R-:W-:Y:S05]  /*23780*/  @!P4 NANOSLEEP.SYNCS 0x989680 ;  /* 0x009896800000c95d */ /* 0x002fea0003900000 */
[----:B------:R-:W1:Y:S02]  /*23790*/  @!P4 SYNCS.PHASECHK.TRANS64 P4, [R20+URZ+0x31c90], R92 ;  /* 0x031c905c1400c5a7 */ /* 0x000e64000808007f */
[----:B-1----:R-:W-:Y:S05]  /*237a0*/  @!P4 BRA `(.L_x_10169) ;  /* 0xfffffffc00f0c947 */ /* 0x002fea000383ffff */
[----:B------:R-:W-:Y:S05]  /*237b0*/  BRA `(.L_x_10373) ;  /* 0xfffffe30008c7947 */ /* 0x000fea000383ffff */
.L_x_10173:
[----:B--2---:R2:W3:Y:S02]  /*237c0*/  SYNCS.PHASECHK.TRANS64.TRYWAIT P3, [R20+URZ+0x31cb0], R92 ;  /* 0x031cb05c140075a7 */ /* 0x0044e4000806017f */
[----:B---3--:R-:W-:Y:S05]  /*237d0*/  @!P3 NANOSLEEP.SYNCS 0x989680 ;  /* 0x009896800000b95d */ /* 0x008fea0003900000 */
[----:B------:R-:W3:Y:S02]  /*237e0*/  @!P3 SYNCS.PHASECHK.TRANS64 P3, [R20+URZ+0x31cb0], R92 ;  /* 0x031cb05c1400b5a7 */ /* 0x000ee4000806007f */
[----:B---3--:R-:W-:Y:S05]  /*237f0*/  @!P3 BRA `(.L_x_10173) ;  /* 0xfffffffc00f0b947 */ /* 0x008fea000383ffff */
[----:B------:R-:W-:Y:S05]  /*23800*/  BRA `(.L_x_10374) ;  /* 0xfffffe3400287947 */ /* 0x000fea000383ffff */
.L_x_10179:
[----:B------:R-:W-:Y:S01]  /*23810*/  BSSY B0, `(.L_x_10375) ;  /* 0x0000007000007945 */ /* 0x000fe20003800000 */
[----:B------:R-:W-:Y:S02]  /*23820*/  IMAD.MOV.U32 R12, RZ, RZ, RZ ;  /* 0x000000ffff0c7224 */ /* 0x000fe400078e00ff */
[----:B0-----:R-:W-:Y:S02]  /*23830*/  IMAD.MOV.U32 R11, RZ, RZ, 0x1f ;  /* 0x0000001fff0b7424 */ /* 0x001fe400078e00ff */
[----:B------:R-:W-:-:S07]  /*23840*/  IMAD.MOV.U32 R15, RZ, RZ, -0x1 ;  /* 0xffffffffff0f7424 */ /* 0x000fce00078e00ff */
[----:B-----5:R-:W-:Y:S05]  /*23850*/  WARPSYNC.COLLECTIVE R15, `(.L_x_10376) ;  /* 0x000000000f087348 */ /* 0x020fea0003c00000 */
[----:B------:R0:W1:Y:S02]  /*23860*/  SHFL.IDX P6, R14, R13, R12, R11 ;  /* 0x0000000c0d0e7389 */ /* 0x00006400000c000b */
[----:B01---5:R-:W-:Y:S01]  /*23870*/  ENDCOLLECTIVE ;  /* 0x000000000000791b */ /* 0x023fe20003800000 */
.L_x_10376:
[----:B------:R-:W-:Y:S05]  /*23880*/  BSYNC B0 ;  /* 0x0000000000007941 */ /* 0x000fea0003800000 */
.L_x_10375:
[----:B------:R0:W-:Y:S01]  /*23890*/  STL [R1+0x48], R14 ;  /* 0x0000480e01007387 */ /* 0x0001e20000100800 */
[----:B------:R-:W-:Y:S05]  /*238a0*/  BRA `(.L_x_10377) ;  /* 0xfffffe3800a87947 */ /* 0x000fea000383ffff */
.L_x_10192:
[----:B------:R-:W-:Y:S01]  /*238b0*/  BSSY B1, `(.L_x_10378) ;  /* 0x0000007000017945 */ /* 0x000fe20003800000 */
[----:B------:R-:W-:Y:S02]  /*238c0*/  IMAD.MOV.U32 R12, RZ, RZ, RZ ;  /* 0x000000ffff0c7224 */ /* 0x000fe400078e00ff */
[----:B------:R-:W-:Y:S02]  /*238d0*/  IMAD.MOV.U32 R11, RZ, RZ, 0x1e1f ;  /* 0x00001e1fff0b7424 */ /* 0x000fe400078e00ff */
[----:B------:R-:W-:-:S07]  /*238e0*/  IMAD.MOV.U32 R15, RZ, RZ, -0x1 ;  /* 0xffffffffff0f7424 */ /* 0x000fce00078e00ff */
[----:B------:R-:W-:Y:S05]  /*238f0*/  WARPSYNC.COLLECTIVE R15, `(.L_x_10379) ;  /* 0x000000000f087348 */ /* 0x000fea0003c00000 */
[----:B------:R0:W1:Y:S02]  /*23900*/  SHFL.IDX P6, R14, R13, R12, R11 ;  /* 0x0000000c0d0e7389 */ /* 0x00006400000c000b */
[----:B01----:R-:W-:Y:S01]  /*23910*/  ENDCOLLECTIVE ;  /* 0x000000000000791b */ /* 0x003fe20003800000 */
.L_x_10379:
[----:B------:R-:W-:Y:S05]  /*23920*/  BSYNC B1 ;  /* 0x0000000000017941 */ /* 0x000fea0003800000 */
.L_x_10378:
[----:B------:R-:W-:Y:S05]  /*23930*/  BRA `(.L_x_10380) ;  /* 0xfffffe4400f87947 */ /* 0x000fea000383ffff */
.L_x_10193:
        /* <DEDUP_REMOVED lines=8> */
.L_x_10382:
[----:B------:R-:W-:Y:S05]  /*239c0*/  BSYNC B1 ;  /* 0x0000000000017941 */ /* 0x000fea0003800000 */
.L_x_10381:
[----:B------:R-:W-:Y:S05]  /*239d0*/  BRA `(.L_x_10383) ;  /* 0xfffffe4400dc7947 */ /* 0x000fea000383ffff */
.L_x_10194:
        /* <DEDUP_REMOVED lines=8> */
.L_x_10385:
[----:B------:R-:W-:Y:S05]  /*23a60*/  BSYNC B1 ;  /* 0x0000000000017941 */ /* 0x000fea0003800000 */
.L_x_10384:
[----:B------:R-:W-:Y:S05]  /*23a70*/  BRA `(.L_x_10386) ;  /* 0xfffffe4400c07947 */ /* 0x000fea000383ffff */
.L_x_10195:
        /* <DEDUP_REMOVED lines=8> */
.L_x_10388:
[----:B------:R-:W-:Y:S05]  /*23b00*/  BSYNC B1 ;  /* 0x0000000000017941 */ /* 0x000fea0003800000 */
.L_x_10387:
[----:B------:R-:W-:Y:S05]  /*23b10*/  BRA `(.L_x_10389) ;  /* 0xfffffe4400a47947 */ /* 0x000fea000383ffff */
.L_x_10197:
[----:B0-----:R0:W1:Y:S02]  /*23b20*/  SYNCS.PHASECHK.TRANS64.TRYWAIT P1, [R16+URZ+0x31c00], R3 ;  /* 0x031c0003100075a7 */ /* 0x001064000802017f */
[----:B-1----:R-:W-:Y:S05]  /*23b30*/  @!P1 NANOSLEEP.SYNCS 0x989680 ;  /* 0x009896800000995d */ /* 0x002fea0003900000 */
[----:B------:R-:W1:Y:S02]  /*23b40*/  @!P1 SYNCS.PHASECHK.TRANS64 P1, [R16+URZ+0x31c00], R3 ;  /* 0x031c0003100095a7 */ /* 0x000e64000802007f */
[----:B-1----:R-:W-:Y:S05]  /*23b50*/  @!P1 BRA `(.L_x_10197) ;  /* 0xfffffffc00f09947 */ /* 0x002fea000383ffff */
[----:B------:R-:W-:Y:S05]  /*23b60*/  BRA `(.L_x_10390) ;  /* 0xfffffe4800207947 */ /* 0x000fea000383ffff */
.L_x_10211:
[----:B------:R-:W-:Y:S01]  /*23b70*/  BSSY B1, `(.L_x_10391) ;  /* 0x0000007000017945 */ /* 0x000fe20003800000 */
[----:B------:R-:W-:Y:S02]  /*23b80*/  IMAD.MOV.U32 R12, RZ, RZ, RZ ;  /* 0x000000ffff0c7224 */ /* 0x000fe400078e00ff */
[----:B------:R-:W-:Y:S02]  /*23b90*/  IMAD.MOV.U32 R11, RZ, RZ, 0x1e1f ;  /* 0x00001e1fff0b7424 */ /* 0x000fe400078e00ff */
[----:B------:R-:W-:-:S07]  /*23ba0*/  IMAD.MOV.U32 R15, RZ, RZ, -0x1 ;  /* 0xffffffffff0f7424 */ /* 0x000fce00078e00ff */
[----:B------:R-:W-:Y:S05]  /*23bb0*/  WARPSYNC.COLLECTIVE R15, `(.L_x_10392) ;  /* 0x000000000f087348 */ /* 0x000fea0003c00000 */
[----:B------:R0:W1:Y:S02]  /*23bc0*/  SHFL.IDX P6, R14, R13, R12, R11 ;  /* 0x0000000c0d0e7389 */ /* 0x00006400000c000b */
[----:B01----:R-:W-:Y:S01]  /*23bd0*/  ENDCOLLECTIVE ;  /* 0x000000000000791b */ /* 0x003fe20003800000 */
.L_x_10392:
[----:B------:R-:W-:Y:S05]  /*23be0*/  BSYNC B1 ;  /* 0x0000000000017941 */ /* 0x000fea0003800000 */
.L_x_10391:
[----:B------:R-:W-:Y:S05]  /*23bf0*/  BRA `(.L_x_10393) ;  /* 0xfffffe6000947947 */ /* 0x000fea000383ffff */
.L_x_10212:
        /* <DEDUP_REMOVED lines=8> */
.L_x_10395:
[----:B------:R-:W-:Y:S05]  /*23c80*/  BSYNC B1 ;  /* 0x0000000000017941 */ /* 0x000fea0003800000 */
.L_x_10394:
[----:B------:R-:W-:Y:S05]  /*23c90*/  BRA `(.L_x_10396) ;  /* 0xfffffe6000787947 */ /* 0x000fea000383ffff */
.L_x_10213:
        /* <DEDUP_REMOVED lines=8> */
.L_x_10398:
[----:B------:R-:W-:Y:S05]  /*23d20*/  BSYNC B1 ;  /* 0x0000000000017941 */ /* 0x000fea0003800000 */
.L_x_10397:
[----:B------:R-:W-:Y:S05]  /*23d30*/  BRA `(.L_x_10399) ;  /* 0xfffffe60005c7947 */ /* 0x000fea000383ffff */
.L_x_10214:
        /* <DEDUP_REMOVED lines=8> */
.L_x_10401:
[----:B------:R-:W-:Y:S05]  /*23dc0*/  BSYNC B1 ;  /* 0x0000000000017941 */ /* 0x000fea0003800000 */
.L_x_10400:
[----:B------:R-:W-:Y:S05]  /*23dd0*/  BRA `(.L_x_10402) ;  /* 0xfffffe6000407947 */ /* 0x000fea000383ffff */
.L_x_10216:
[----:B0-----:R0:W1:Y:S02]  /*23de0*/  SYNCS.PHASECHK.TRANS64.TRYWAIT P1, [R16+URZ+0x31c00], R3 ;  /* 0x031c0003100075a7 */ /* 0x001064000802017f */
[----:B-1----:R-:W-:Y:S05]  /*23df0*/  @!P1 NANOSLEEP.SYNCS 0x989680 ;  /* 0x009896800000995d */ /* 0x002fea0003900000 */
[----:B------:R-:W1:Y:S02]  /*23e00*/  @!P1 SYNCS.PHASECHK.TRANS64 P1, [R16+URZ+0x31c00], R3 ;  /* 0x031c0003100095a7 */ /* 0x000e64000802007f */
[----:B-1----:R-:W-:Y:S05]  /*23e10*/  @!P1 BRA `(.L_x_10216) ;  /* 0xfffffffc00f09947 */ /* 0x002fea000383ffff */
[----:B------:R-:W-:Y:S05]  /*23e20*/  BRA `(.L_x_10403) ;  /* 0xfffffe6000c07947 */ /* 0x000fea000383ffff */
.L_x_10224:
[----:B-1----:R1:W3:Y:S02]  /*23e30*/  SYNCS.PHASECHK.TRANS64.TRYWAIT P1, [R0+URZ+0x31c30], R5 ;  /* 0x031c3005000075a7 */ /* 0x0022e4000802017f */
[----:B---3--:R-:W-:Y:S05]  /*23e40*/  @!P1 NANOSLEEP.SYNCS 0x989680 ;  /* 0x009896800000995d */ /* 0x008fea0003900000 */
[----:B------:R-:W3:Y:S02]  /*23e50*/  @!P1 SYNCS.PHASECHK.TRANS64 P1, [R0+URZ+0x31c30], R5 ;  /* 0x031c3005000095a7 */ /* 0x000ee4000802007f */
[----:B---3--:R-:W-:Y:S05]  /*23e60*/  @!P1 BRA `(.L_x_10224) ;  /* 0xfffffffc00f09947 */ /* 0x008fea000383ffff */
[----:B------:R-:W-:Y:S05]  /*23e70*/  BRA `(.L_x_10223) ;  /* 0xfffffe7800807947 */ /* 0x000fea000383ffff */
.L_x_10230:
[----:B-1----:R1:W2:Y:S02]  /*23e80*/  SYNCS.PHASECHK.TRANS64.TRYWAIT P3, [R20+URZ+0x31c30], R21 ;  /* 0x031c3015140075a7 */ /* 0x0022a4000806017f */
[----:B--2---:R-:W-:Y:S05]  /*23e90*/  @!P3 NANOSLEEP.SYNCS 0x989680 ;  /* 0x009896800000b95d */ /* 0x004fea0003900000 */
[----:B------:R-:W2:Y:S02]  /*23ea0*/  @!P3 SYNCS.PHASECHK.TRANS64 P3, [R20+URZ+0x31c30], R21 ;  /* 0x031c30151400b5a7 */ /* 0x000ea4000806007f */
[----:B--2---:R-:W-:Y:S05]  /*23eb0*/  @!P3 BRA `(.L_x_10230) ;  /* 0xfffffffc00f0b947 */ /* 0x004fea000383ffff */
[----:B------:R-:W-:Y:S05]  /*23ec0*/  BRA `(.L_x_10229) ;  /* 0xfffffec800307947 */ /* 0x000fea000383ffff */
.L_x_10234:
[----:B-1----:R1:W2:Y:S02]  /*23ed0*/  SYNCS.PHASECHK.TRANS64.TRYWAIT P2, [R21+URZ+0x31c50], R20 ;  /* 0x031c5014150075a7 */ /* 0x0022a4000804017f */
[----:B--2---:R-:W-:Y:S05]  /*23ee0*/  @!P2 NANOSLEEP.SYNCS 0x989680 ;  /* 0x009896800000a95d */ /* 0x004fea0003900000 */
[----:B------:R-:W2:Y:S02]  /*23ef0*/  @!P2 SYNCS.PHASECHK.TRANS64 P2, [R21+URZ+0x31c50], R20 ;  /* 0x031c50141500a5a7 */ /* 0x000ea4000804007f */
[----:B--2---:R-:W-:Y:S05]  /*23f00*/  @!P2 BRA `(.L_x_10234) ;  /* 0xfffffffc00f0a947 */ /* 0x004fea000383ffff */
[----:B------:R-:W-:Y:S05]  /*23f10*/  BRA `(.L_x_10231) ;  /* 0xfffffeec00387947 */ /* 0x000fea000383ffff */
.L_x_10241:
[----:B--2---:R2:W3:Y:S02]  /*23f20*/  SYNCS.PHASECHK.TRANS64.TRYWAIT P3, [R20+URZ+0x31c30], R21 ;  /* 0x031c3015140075a7 */ /* 0x0044e4000806017f */
[----:B---3--:R-:W-:Y:S05]  /*23f30*/  @!P3 NANOSLEEP.SYNCS 0x989680 ;  /* 0x009896800000b95d */ /* 0x008fea0003900000 */
[----:B------:R-:W3:Y:S02]  /*23f40*/  @!P3 SYNCS.PHASECHK.TRANS64 P3, [R20+URZ+0x31c30], R21 ;  /* 0x031c30151400b5a7 */ /* 0x000ee4000806007f */
[----:B---3--:R-:W-:Y:S05]  /*23f50*/  @!P3 BRA `(.L_x_10241) ;  /* 0xfffffffc00f0b947 */ /* 0x008fea000383ffff */
[----:B------:R-:W-:Y:S05]  /*23f60*/  BRA `(.L_x_10240) ;  /* 0xffffff2000fc7947 */ /* 0x000fea000383ffff */
.L_x_10245:
[----:B-1----:R1:W2:Y:S02]  /*23f70*/  SYNCS.PHASECHK.TRANS64.TRYWAIT P2, [R20+URZ+0x31c50], R14 ;  /* 0x031c500e140075a7 */ /* 0x0022a4000804017f */
[----:B--2---:R-:W-:Y:S05]  /*23f80*/  @!P2 NANOSLEEP.SYNCS 0x989680 ;  /* 0x009896800000a95d */ /* 0x004fea0003900000 */
[----:B------:R-:W2:Y:S02]  /*23f90*/  @!P2 SYNCS.PHASECHK.TRANS64 P2, [R20+URZ+0x31c50], R14 ;  /* 0x031c500e1400a5a7 */ /* 0x000ea4000804007f */
[----:B--2---:R-:W-:Y:S05]  /*23fa0*/  @!P2 BRA `(.L_x_10245) ;  /* 0xfffffffc00f0a947 */ /* 0x004fea000383ffff */
[----:B------:R-:W-:Y:S05]  /*23fb0*/  BRA `(.L_x_10242) ;  /* 0xffffff4400fc7947 */ /* 0x000fea000383ffff */
.L_x_10250:
[----:B--2---:R2:W3:Y:S02]  /*23fc0*/  SYNCS.PHASECHK.TRANS64.TRYWAIT P0, [R7+URZ+0x31c50], R0 ;  /* 0x031c5000070075a7 */ /* 0x0044e4000800017f */
[----:B---3--:R-:W-:Y:S05]  /*23fd0*/  @!P0 NANOSLEEP.SYNCS 0x989680 ;  /* 0x009896800000895d */ /* 0x008fea0003900000 */
[----:B------:R-:W3:Y:S02]  /*23fe0*/  @!P0 SYNCS.PHASECHK.TRANS64 P0, [R7+URZ+0x31c50], R0 ;  /* 0x031c5000070085a7 */ /* 0x000ee4000800007f */
[----:B---3--:R-:W-:Y:S05]  /*23ff0*/  @!P0 BRA `(.L_x_10250) ;  /* 0xfffffffc00f08947 */ /* 0x008fea000383ffff */
[----:B------:R-:W-:Y:S05]  /*24000*/  BRA `(.L_x_10249) ;  /* 0xffffff74001c7947 */ /* 0x000fea000383ffff */
.L_x_10276:
        /* <DEDUP_REMOVED lines=11> */
.L_x_10405:
[----:B------:R-:W-:Y:S05]  /*240c0*/  BSYNC B1 ;  /* 0x0000000000017941 */ /* 0x000fea0003800000 */
.L_x_10404:
[----:B------:R-:W-:Y:S05]  /*240d0*/  BRA `(.L_x_10406) ;  /* 0xffffffac00847947 */ /* 0x000fea000383ffff */
.L_x_10277:
[----:B------:R-:W-:Y:S01]  /*240e0*/  BSSY B1, `(.L_x_10407) ;  /* 0x0000006000017945 */ /* 0x000fe20003800000 */
[----:B------:R-:W-:-:S07]  /*240f0*/  IMAD.MOV.U32 R15, RZ, RZ, -0x1 ;  /* 0xffffffffff0f7424 */ /* 0x000fce00078e00ff */
[----:B------:R-:W-:Y:S05]  /*24100*/  WARPSYNC.COLLECTIVE R15, `(.L_x_10408) ;  /* 0x000000000f0c7348 */ /* 0x000fea0003c00000 */
[----:B------:R-:W-:Y:S02]  /*24110*/  ELECT P6, UR62, PT ;  /* 0x00000000003e782f */ /* 0x000fe400038c0000 */
[----:B------:R-:W-:Y:S01]  /*24120*/  MOV R14, UR62 ;  /* 0x0000003e000e7c02 */ /* 0x000fe20008000f00 */
[----:B------:R-:W-:Y:S10]  /*24130*/  ENDCOLLECTIVE ;  /* 0x000000000000791b */ /* 0x000ff40003800000 */
.L_x_10408:
[----:B------:R-:W-:Y:S05]  /*24140*/  BSYNC B1 ;  /* 0x0000000000017941 */ /* 0x000fea0003800000 */
.L_x_10407:
[----:B------:R-:W-:Y:S05]  /*24150*/  BRA `(.L_x_10409) ;  /* 0xffffffac00707947 */ /* 0x000fea000383ffff */
.L_x_10279:
[----:B0-----:R0:W1:Y:S02]  /*24160*/  SYNCS.PHASECHK.TRANS64.TRYWAIT P0, [R6+URZ+0x31c20], R5 ;  /* 0x031c2005060075a7 */ /* 0x001064000800017f */
[----:B-1----:R-:W-:Y:S05]  /*24170*/  @!P0 NANOSLEEP.SYNCS 0x989680 ;  /* 0x009896800000895d */ /* 0x002fea0003900000 */
[----:B------:R-:W1:Y:S02]  /*24180*/  @!P0 SYNCS.PHASECHK.TRANS64 P0, [R6+URZ+0x31c20], R5 ;  /* 0x031c2005060085a7 */ /* 0x000e64000800007f */
[----:B-1----:R-:W-:Y:S05]  /*24190*/  @!P0 BRA `(.L_x_10279) ;  /* 0xfffffffc00f08947 */ /* 0x002fea000383ffff */
[----:B------:R-:W-:Y:S05]  /*241a0*/  BRA `(.L_x_10410) ;  /* 0xffffffac008c7947 */ /* 0x000fea000383ffff */
.L_x_10282:
[----:B0-----:R0:W1:Y:S02]  /*241b0*/  SYNCS.PHASECHK.TRANS64.TRYWAIT P0, [R5+URZ+0x31ca0], R10 ;  /* 0x031ca00a050075a7 */ /* 0x001064000800017f */
[----:B-1----:R-:W-:Y:S05]  /*241c0*/  @!P0 NANOSLEEP.SYNCS 0x989680 ;  /* 0x009896800000895d */ /* 0x002fea0003900000 */
[----:B------:R-:W1:Y:S02]  /*241d0*/  @!P0 SYNCS.PHASECHK.TRANS64 P0, [R5+URZ+0x31ca0], R10 ;  /* 0x031ca00a050085a7 */ /* 0x000e64000800007f */
[----:B-1----:R-:W-:Y:S05]  /*241e0*/  @!P0 BRA `(.L_x_10282) ;  /* 0xfffffffc00f08947 */ /* 0x002fea000383ffff */
[----:B------:R-:W-:Y:S05]  /*241f0*/  BRA `(.L_x_10411) ;  /* 0xffffffac00947947 */ /* 0x000fea000383ffff */
.L_x_10284:
[----:B--2---:R2:W3:Y:S02]  /*24200*/  SYNCS.PHASECHK.TRANS64.TRYWAIT P0, [R5+URZ+0x31cc0], R10 ;  /* 0x031cc00a050075a7 */ /* 0x0044e4000800017f */
[----:B---3--:R-:W-:Y:S05]  /*24210*/  @!P0 NANOSLEEP.SYNCS 0x989680 ;  /* 0x009896800000895d */ /* 0x008fea0003900000 */
[----:B------:R-:W3:Y:S02]  /*24220*/  @!P0 SYNCS.PHASECHK.TRANS64 P0, [R5+URZ+0x31cc0], R10 ;  /* 0x031cc00a050085a7 */ /* 0x000ee4000800007f */
[----:B---3--:R-:W-:Y:S05]  /*24230*/  @!P0 BRA `(.L_x_10284) ;  /* 0xfffffffc00f08947 */ /* 0x008fea000383ffff */
[----:B------:R-:W-:Y:S05]  /*24240*/  BRA `(.L_x_10412) ;  /* 0xffffffb000147947 */ /* 0x000fea000383ffff */
.L_x_10288:
[----:B0-----:R0:W1:Y:S02]  /*24250*/  SYNCS.PHASECHK.TRANS64.TRYWAIT P0, [R10+URZ+0x31ca0], R5 ;  /* 0x031ca0050a0075a7 */ /* 0x001064000800017f */
[----:B-1----:R-:W-:Y:S05]  /*24260*/  @!P0 NANOSLEEP.SYNCS 0x989680 ;  /* 0x009896800000895d */ /* 0x002fea0003900000 */
[----:B------:R-:W1:Y:S02]  /*24270*/  @!P0 SYNCS.PHASECHK.TRANS64 P0, [R10+URZ+0x31ca0], R5 ;  /* 0x031ca0050a0085a7 */ /* 0x000e64000800007f */
[----:B-1----:R-:W-:Y:S05]  /*24280*/  @!P0 BRA `(.L_x_10288) ;  /* 0xfffffffc00f08947 */ /* 0x002fea000383ffff */
[----:B------:R-:W-:Y:S05]  /*24290*/  BRA `(.L_x_10413) ;  /* 0xffffffb000bc7947 */ /* 0x000fea000383ffff */
.L_x_10290:
[----:B-1----:R1:W2:Y:S02]  /*242a0*/  SYNCS.PHASECHK.TRANS64.TRYWAIT P1, [R10+URZ+0x31cc0], R5 ;  /* 0x031cc0050a0075a7 */ /* 0x0022a4000802017f */
[----:B--2---:R-:W-:Y:S05]  /*242b0*/  @!P1 NANOSLEEP.SYNCS 0x989680 ;  /* 0x009896800000995d */ /* 0x004fea0003900000 */
[----:B------:R-:W2:Y:S02]  /*242c0*/  @!P1 SYNCS.PHASECHK.TRANS64 P1, [R10+URZ+0x31cc0], R5 ;  /* 0x031cc0050a0095a7 */ /* 0x000ea4000802007f */
[----:B--2---:R-:W-:Y:S05]  /*242d0*/  @!P1 BRA `(.L_x_10290) ;  /* 0xfffffffc00f09947 */ /* 0x004fea000383ffff */
[----:B------:R-:W-:Y:S05]  /*242e0*/  BRA `(.L_x_10414) ;  /* 0xffffffb400387947 */ /* 0x000fea000383ffff */
.L_x_10302:
        /* <DEDUP_REMOVED lines=11> */
.L_x_10416:
[----:B------:R-:W-:Y:S05]  /*243a0*/  BSYNC B0 ;  /* 0x0000000000007941 */ /* 0x000fea0003800000 */
.L_x_10415:
[----:B------:R-:W-:Y:S05]  /*243b0*/  BRA `(.L_x_10417) ;  /* 0xffffffc0000c7947 */ /* 0x000fea000383ffff */
.L_x_10303:
[----:B------:R-:W-:Y:S01]  /*243c0*/  BSSY B0, `(.L_x_10418) ;  /* 0x0000006000007945 */ /* 0x000fe20003800000 */
[----:B------:R-:W-:-:S07]  /*243d0*/  IMAD.MOV.U32 R15, RZ, RZ, -0x1 ;  /* 0xffffffffff0f7424 */ /* 0x000fce00078e00ff */
[----:B------:R-:W-:Y:S05]  /*243e0*/  WARPSYNC.COLLECTIVE R15, `(.L_x_10419) ;  /* 0x000000000f0c7348 */ /* 0x000fea0003c00000 */
[----:B------:R-:W-:Y:S02]  /*243f0*/  ELECT P6, UR62, PT ;  /* 0x00000000003e782f */ /* 0x000fe400038c0000 */
[----:B------:R-:W-:Y:S01]  /*24400*/  MOV R14, UR62 ;  /* 0x0000003e000e7c02 */ /* 0x000fe20008000f00 */
[----:B------:R-:W-:Y:S10]  /*24410*/  ENDCOLLECTIVE ;  /* 0x000000000000791b */ /* 0x000ff40003800000 */
.L_x_10419:
[----:B------:R-:W-:Y:S05]  /*24420*/  BSYNC B0 ;  /* 0x0000000000007941 */ /* 0x000fea0003800000 */
.L_x_10418:
[----:B------:R-:W-:Y:S05]  /*24430*/  BRA `(.L_x_10420) ;  /* 0xffffffbc00fc7947 */ /* 0x000fea000383ffff */
.L_x_10306:
[----:B-1----:R1:W2:Y:S02]  /*24440*/  SYNCS.PHASECHK.TRANS64.TRYWAIT P0, [R5+URZ+0x31c40], R4 ;  /* 0x031c4004050075a7 */ /* 0x0022a4000800017f */
[----:B--2---:R-:W-:Y:S05]  /*24450*/  @!P0 NANOSLEEP.SYNCS 0x989680 ;  /* 0x009896800000895d */ /* 0x004fea0003900000 */
[----:B------:R-:W2:Y:S02]  /*24460*/  @!P0 SYNCS.PHASECHK.TRANS64 P0, [R5+URZ+0x31c40], R4 ;  /* 0x031c4004050085a7 */ /* 0x000ea4000800007f */
[----:B--2---:R-:W-:Y:S05]  /*24470*/  @!P0 BRA `(.L_x_10306) ;  /* 0xfffffffc00f08947 */ /* 0x004fea000383ffff */
[----:B------:R-:W-:Y:S05]  /*24480*/  BRA `(.L_x_10421) ;  /* 0xffffffc000547947 */ /* 0x000fea000383ffff */
.L_x_10309:
[----:B0-----:R0:W1:Y:S02]  /*24490*/  SYNCS.PHASECHK.TRANS64.TRYWAIT P0, [R28+URZ+0x31c20], R5 ;  /* 0x031c20051c0075a7 */ /* 0x001064000800017f */
[----:B-1----:R-:W-:Y:S05]  /*244a0*/  @!P0 NANOSLEEP.SYNCS 0x989680 ;  /* 0x009896800000895d */ /* 0x002fea0003900000 */
[----:B------:R-:W1:Y:S02]  /*244b0*/  @!P0 SYNCS.PHASECHK.TRANS64 P0, [R28+URZ+0x31c20], R5 ;  /* 0x031c20051c0085a7 */ /* 0x000e64000800007f */
[----:B-1----:R-:W-:Y:S05]  /*244c0*/  @!P0 BRA `(.L_x_10309) ;  /* 0xfffffffc00f08947 */ /* 0x002fea000383ffff */
[----:B------:R-:W-:Y:S05]  /*244d0*/  BRA `(.L_x_10422) ;  /* 0xffffffc400847947 */ /* 0x000fea000383ffff */
.L_x_10317:
[----:B-1----:R1:W2:Y:S02]  /*244e0*/  SYNCS.PHASECHK.TRANS64.TRYWAIT P0, [R3+URZ+0x31c40], R2 ;  /* 0x031c4002030075a7 */ /* 0x0022a4000800017f */
[----:B--2---:R-:W-:Y:S05]  /*244f0*/  @!P0 NANOSLEEP.SYNCS 0x989680 ;  /* 0x009896800000895d */ /* 0x004fea0003900000 */
[----:B------:R-:W2:Y:S02]  /*24500*/  @!P0 SYNCS.PHASECHK.TRANS64 P0, [R3+URZ+0x31c40], R2 ;  /* 0x031c4002030085a7 */ /* 0x000ea4000800007f */
[----:B--2---:R-:W-:Y:S05]  /*24510*/  @!P0 BRA `(.L_x_10317) ;  /* 0xfffffffc00f08947 */ /* 0x004fea000383ffff */
[----:B------:R-:W-:Y:S05]  /*24520*/  BRA `(.L_x_10423) ;  /* 0xffffffc800287947 */ /* 0x000fea000383ffff */
.L_x_10319:
[----:B0-----:R0:W1:Y:S02]  /*24530*/  SYNCS.PHASECHK.TRANS64.TRYWAIT P0, [R2+URZ+0x31c60], R3 ;  /* 0x031c6003020075a7 */ /* 0x001064000800017f */
[----:B-1----:R-:W-:Y:S05]  /*24540*/  @!P0 NANOSLEEP.SYNCS 0x989680 ;  /* 0x009896800000895d */ /* 0x002fea0003900000 */
[----:B------:R-:W1:Y:S02]  /*24550*/  @!P0 SYNCS.PHASECHK.TRANS64 P0, [R2+URZ+0x31c60], R3 ;  /* 0x031c6003020085a7 */ /* 0x000e64000800007f */
[----:B-1----:R-:W-:Y:S05]  /*24560*/  @!P0 BRA `(.L_x_10319) ;  /* 0xfffffffc00f08947 */ /* 0x002fea000383ffff */
[----:B------:R-:W-:Y:S05]  /*24570*/  BRA `(.L_x_10424) ;  /* 0xffffffc800b47947 */ /* 0x000fea000383ffff */
.L_x_10325:
[----:B--2---:R2:W3:Y:S02]  /*24580*/  SYNCS.PHASECHK.TRANS64.TRYWAIT P0, [R3+URZ+0x31c40], R2 ;  /* 0x031c4002030075a7 */ /* 0x0044e4000800017f */
[----:B---3--:R-:W-:Y:S05]  /*24590*/  @!P0 NANOSLEEP.SYNCS 0x989680 ;  /* 0x009896800000895d */ /* 0x008fea0003900000 */
[----:B------:R-:W3:Y:S02]  /*245a0*/  @!P0 SYNCS.PHASECHK.TRANS64 P0, [R3+URZ+0x31c40], R2 ;  /* 0x031c4002030085a7 */ /* 0x000ee4000800007f */
[----:B---3--:R-:W-:Y:S05]  /*245b0*/  @!P0 BRA `(.L_x_10325) ;  /* 0xfffffffc00f08947 */ /* 0x008fea000383ffff */
[----:B------:R-:W-:Y:S05]  /*245c0*/  BRA `(.L_x_10425) ;  /* 0xffffffd000007947 */ /* 0x000fea000383ffff */
.L_x_10327:
[----:B0-----:R0:W1:Y:S02]  /*245d0*/  SYNCS.PHASECHK.TRANS64.TRYWAIT P0, [R3+URZ+0x31c60], R24 ;  /* 0x031c6018030075a7 */ /* 0x001064000800017f */
[----:B-1----:R-:W-:Y:S05]  /*245e0*/  @!P0 NANOSLEEP.SYNCS 0x989680 ;  /* 0x009896800000895d */ /* 0x002fea0003900000 */
[----:B------:R-:W1:Y:S02]  /*245f0*/  @!P0 SYNCS.PHASECHK.TRANS64 P0, [R3+URZ+0x31c60], R24 ;  /* 0x031c6018030085a7 */ /* 0x000e64000800007f */
[----:B-1----:R-:W-:Y:S05]  /*24600*/  @!P0 BRA `(.L_x_10327) ;  /* 0xfffffffc00f08947 */ /* 0x002fea000383ffff */
[----:B------:R-:W-:Y:S05]  /*24610*/  BRA `(.L_x_10426) ;  /* 0xffffffd0008c7947 */ /* 0x000fea000383ffff */
.L_x_10333:
[----:B-1----:R1:W2:Y:S02]  /*24620*/  SYNCS.PHASECHK.TRANS64.TRYWAIT P0, [R2+URZ+0x31c40], R3 ;  /* 0x031c4003020075a7 */ /* 0x0022a4000800017f */
[----:B--2---:R-:W-:Y:S05]  /*24630*/  @!P0 NANOSLEEP.SYNCS 0x989680 ;  /* 0x009896800000895d */ /* 0x004fea0003900000 */
[----:B------:R-:W2:Y:S02]  /*24640*/  @!P0 SYNCS.PHASECHK.TRANS64 P0, [R2+URZ+0x31c40], R3 ;  /* 0x031c4003020085a7 */ /* 0x000ea4000800007f */
[----:B--2---:R-:W-:Y:S05]  /*24650*/  @!P0 BRA `(.L_x_10333) ;  /* 0xfffffffc00f08947 */ /* 0x004fea000383ffff */
[----:B------:R-:W-:Y:S05]  /*24660*/  BRA `(.L_x_10427) ;  /* 0xffffffd400b87947 */ /* 0x000fea000383ffff */
.L_x_10335:
[----:B0-----:R0:W1:Y:S02]  /*24670*/  SYNCS.PHASECHK.TRANS64.TRYWAIT P0, [R2+URZ+0x31c60], R11 ;  /* 0x031c600b020075a7 */ /* 0x001064000800017f */
[----:B-1----:R-:W-:Y:S05]  /*24680*/  @!P0 NANOSLEEP.SYNCS 0x989680 ;  /* 0x009896800000895d */ /* 0x002fea0003900000 */
[----:B------:R-:W1:Y:S02]  /*24690*/  @!P0 SYNCS.PHASECHK.TRANS64 P0, [R2+URZ+0x31c60], R11 ;  /* 0x031c600b020085a7 */ /* 0x000e64000800007f */
[----:B-1----:R-:W-:Y:S05]  /*246a0*/  @!P0 BRA `(.L_x_10335) ;  /* 0xfffffffc00f08947 */ /* 0x002fea000383ffff */
[----:B------:R-:W-:Y:S05]  /*246b0*/  BRA `(.L_x_10428) ;  /* 0xffffffd800447947 */ /* 0x000fea000383ffff */
.L_x_10343:
[----:B-1----:R1:W2:Y:S02]  /*246c0*/  SYNCS.PHASECHK.TRANS64.TRYWAIT P0, [R3+URZ+0x31c60], R2 ;  /* 0x031c6002030075a7 */ /* 0x0022a4000800017f */
[----:B--2---:R-:W-:Y:S05]  /*246d0*/  @!P0 NANOSLEEP.SYNCS 0x989680 ;  /* 0x009896800000895d */ /* 0x004fea0003900000 */
[----:B------:R-:W2:Y:S02]  /*246e0*/  @!P0 SYNCS.PHASECHK.TRANS64 P0, [R3+URZ+0x31c60], R2 ;  /* 0x031c6002030085a7 */ /* 0x000ea4000800007f */
[----:B--2---:R-:W-:Y:S05]  /*246f0*/  @!P0 BRA `(.L_x_10343) ;  /* 0xfffffffc00f08947 */ /* 0x004fea000383ffff */
[----:B------:R-:W-:Y:S05]  /*24700*/  BRA `(.L_x_10429) ;  /* 0xffffffdc00507947 */ /* 0x000fea000383ffff */
.L_x_10346:
[----:B------:R-:W-:Y:S01]  /*24710*/  BSSY B0, `(.L_x_10430) ;  /* 0x0000008000007945 */ /* 0x000fe20003800000 */
[----:B------:R-:W-:Y:S02]  /*24720*/  IMAD.MOV.U32 R13, RZ, RZ, R16 ;  /* 0x000000ffff0d7224 */ /* 0x000fe400078e0010 */
[----:B------:R-:W-:Y:S02]  /*24730*/  IMAD.MOV.U32 R12, RZ, RZ, RZ ;  /* 0x000000ffff0c7224 */ /* 0x000fe400078e00ff */
[----:B------:R-:W-:Y:S02]  /*24740*/  IMAD.MOV.U32 R11, RZ, RZ, 0x1f ;  /* 0x0000001fff0b7424 */ /* 0x000fe400078e00ff */
[----:B------:R-:W-:-:S07]  /*24750*/  IMAD.MOV.U32 R15, RZ, RZ, -0x1 ;  /* 0xffffffffff0f7424 */ /* 0x000fce00078e00ff */
[----:B0-----:R-:W-:Y:S05]  /*24760*/  WARPSYNC.COLLECTIVE R15, `(.L_x_10431) ;  /* 0x000000000f087348 */ /* 0x001fea0003c00000 */
[----:B------:R1:W2:Y:S02]  /*24770*/  SHFL.IDX P6, R14, R13, R12, R11 ;  /* 0x0000000c0d0e7389 */ /* 0x0002a400000c000b */
[----:B012---:R-:W-:Y:S01]  /*24780*/  ENDCOLLECTIVE ;  /* 0x000000000000791b */ /* 0x007fe20003800000 */
.L_x_10431:
[----:B------:R-:W-:Y:S05]  /*24790*/  BSYNC B0 ;  /* 0x0000000000007941 */ /* 0x000fea0003800000 */
.L_x_10430:
        /* <DEDUP_REMOVED lines=8> */
.L_x_10432:
[----:B------:R-:W-:Y:S01]  /*24820*/  IMAD.MOV.U32 R5, RZ, RZ, R14 ;  /* 0x000000ffff057224 */ /* 0x000fe200078e000e */
[----:B------:R-:W-:Y:S06]  /*24830*/  BRA `(.L_x_10433) ;  /* 0xffffffdc00d87947 */ /* 0x000fec000383ffff */
.L_x_10349:
        /* <DEDUP_REMOVED lines=8> */
.L_x_10435:
[----:B------:R-:W-:Y:S05]  /*248c0*/  BSYNC B0 ;  /* 0x0000000000007941 */ /* 0x000fea0003800000 */
.L_x_10434:
        /* <DEDUP_REMOVED lines=10> */
.L_x_10436:
        /* <DEDUP_REMOVED lines=8> */
.L_x_10437:
        /* <DEDUP_REMOVED lines=8> */
.L_x_10438:
        /* <DEDUP_REMOVED lines=8> */
.L_x_10439:
        /* <DEDUP_REMOVED lines=8> */
.L_x_10440:
[----:B------:R-:W-:Y:S05]  /*24b70*/  BRA `(.L_x_10441) ;  /* 0xffffffdc00987947 */ /* 0x000fea000383ffff */
.L_x_10354:
        /* <DEDUP_REMOVED lines=8> */
.L_x_10443:
[----:B------:R-:W-:Y:S05]  /*24c00*/  BSYNC B0 ;  /* 0x0000000000007941 */ /* 0x000fea0003800000 */
.L_x_10442:
        /* <DEDUP_REMOVED lines=10> */
.L_x_10444:
        /* <DEDUP_REMOVED lines=8> */
.L_x_10445:
        /* <DEDUP_REMOVED lines=8> */
.L_x_10446:
        /* <DEDUP_REMOVED lines=8> */
.L_x_10447:
        /* <DEDUP_REMOVED lines=8> */
.L_x_10448:
[----:B------:R-:W-:Y:S05]  /*24eb0*/  BRA `(.L_x_10449) ;  /* 0xffffffdc00787947 */ /* 0x000fea000383ffff */
.L_x_10356:
[----:B------:R-:W-:Y:S01]  /*24ec0*/  BSSY B0, `(.L_x_10450) ;  /* 0x0000006000007945 */ /* 0x000fe20003800000 */
[----:B------:R-:W-:Y:S01]  /*24ed0*/  PLOP3.LUT P6, PT, P6, PT, PT, 0x8, 0x0 ;  /* 0x000000000000781c */ /* 0x000fe200037ce170 */
[----:B------:R-:W-:-:S12]  /*24ee0*/  IMAD.MOV.U32 R15, RZ, RZ, -0x1 ;  /* 0xffffffffff0f7424 */ /* 0x000fd800078e00ff */
[----:B01-3--:R-:W-:Y:S05]  /*24ef0*/  WARPSYNC.COLLECTIVE R15, `(.L_x_10451) ;  /* 0x000000000f087348 */ /* 0x00bfea0003c00000 */
[----:B------:R-:W-:Y:S01]  /*24f00*/  VOTE.ANY R14, PT, P6 ;  /* 0x00000000000e7806 */ /* 0x000fe200030e0100 */
[----:B01-3--:R-:W-:Y:S06]  /*24f10*/  ENDCOLLECTIVE ;  /* 0x000000000000791b */ /* 0x00bfec0003800000 */
.L_x_10451:
[----:B------:R-:W-:Y:S05]  /*24f20*/  BSYNC B0 ;  /* 0x0000000000007941 */ /* 0x000fea0003800000 */
.L_x_10450:
        /* <DEDUP_REMOVED lines=9> */
.L_x_10452:
[----:B------:R-:W-:Y:S01]  /*24fc0*/  IMAD.MOV.U32 R17, RZ, RZ, R14 ;  /* 0x000000ffff117224 */ /* 0x000fe200078e000e */
[----:B------:R-:W-:Y:S06]  /*24fd0*/  BRA `(.L_x_10453) ;  /* 0xffffffdc00687947 */ /* 0x000fec000383ffff */
.L_x_10358:
[----:B------:R-:W-:Y:S01]  /*24fe0*/  BSSY B0, `(.L_x_10454) ;  /* 0x0000007000007945 */ /* 0x000fe20003800000 */
[----:B------:R-:W-:Y:S02]  /*24ff0*/  IMAD.MOV.U32 R13, RZ, RZ, R3 ;  /* 0x000000ffff0d7224 */ /* 0x000fe400078e0003 */
[----:B------:R-:W-:Y:S02]  /*25000*/  IMAD.MOV.U32 R11, RZ, RZ, 0x1f ;  /* 0x0000001fff0b7424 */ /* 0x000fe400078e00ff */
[----:B------:R-:W-:-:S07]  /*25010*/  IMAD.MOV.U32 R15, RZ, RZ, -0x1 ;  /* 0xffffffffff0f7424 */ /* 0x000fce00078e00ff */
[----:B01234-:R-:W-:Y:S05]  /*25020*/  WARPSYNC.COLLECTIVE R15, `(.L_x_10455) ;  /* 0x000000000f087348 */ /* 0x01ffea0003c00000 */
[----:B------:R0:W0:Y:S02]  /*25030*/  SHFL.IDX P6, R14, R13, R12, R11 ;  /* 0x0000000c0d0e7389 */ /* 0x00002400000c000b */
[----:B01234-:R-:W-:Y:S01]  /*25040*/  ENDCOLLECTIVE ;  /* 0x000000000000791b */ /* 0x01ffe20003800000 */
.L_x_10455:
[----:B------:R-:W-:Y:S05]  /*25050*/  BSYNC B0 ;  /* 0x0000000000007941 */ /* 0x000fea0003800000 */
.L_x_10454:
[----:B------:R-:W-:Y:S05]  /*25060*/  BRA `(.L_x_10357) ;  /* 0xffffffdc00607947 */ /* 0x000fea000383ffff */
.L_x_10362:
[----:B0-----:R0:W1:Y:S02]  /*25070*/  SYNCS.PHASECHK.TRANS64.TRYWAIT P0, [R9+URZ+0x31c20], R0 ;  /* 0x031c2000090075a7 */ /* 0x001064000800017f */
[----:B-1----:R-:W-:Y:S05]  /*25080*/  @!P0 NANOSLEEP.SYNCS 0x989680 ;  /* 0x009896800000895d */ /* 0x002fea0003900000 */
[----:B------:R-:W1:Y:S02]  /*25090*/  @!P0 SYNCS.PHASECHK.TRANS64 P0, [R9+URZ+0x31c20], R0 ;  /* 0x031c2000090085a7 */ /* 0x000e64000800007f */
[----:B-1----:R-:W-:Y:S05]  /*250a0*/  @!P0 BRA `(.L_x_10362) ;  /* 0xfffffffc00f08947 */ /* 0x002fea000383ffff */
[----:B------:R-:W-:Y:S05]  /*250b0*/  BRA `(.L_x_10456) ;  /* 0xffffffe000d07947 */ /* 0x000fea000383ffff */
.L_x_10363:
        /* <DEDUP_REMOVED lines=11> */
.L_x_10458:
[----:B------:R-:W-:Y:S05]  /*25170*/  BSYNC B0 ;  /* 0x0000000000007941 */ /* 0x000fea0003800000 */
.L_x_10457:
[----:B------:R-:W-:Y:S05]  /*25180*/  BRA `(.L_x_10459) ;  /* 0xffffffe000b87947 */ /* 0x000fea000383ffff */
.L_x_10364:
[----:B------:R-:W-:Y:S01]  /*25190*/  BSSY B0, `(.L_x_10460) ;  /* 0x0000006000007945 */ /* 0x000fe20003800000 */
[----:B------:R-:W-:-:S07]  /*251a0*/  IMAD.MOV.U32 R15, RZ, RZ, -0x1 ;  /* 0xffffffffff0f7424 */ /* 0x000fce00078e00ff */
[----:B0-----:R-:W-:Y:S05]  /*251b0*/  WARPSYNC.COLLECTIVE R15, `(.L_x_10461) ;  /* 0x000000000f0c7348 */ /* 0x001fea0003c00000 */
[----:B------:R-:W-:Y:S02]  /*251c0*/  ELECT P6, UR62, PT ;  /* 0x00000000003e782f */ /* 0x000fe400038c0000 */
[----:B------:R-:W-:Y:S01]  /*251d0*/  MOV R14, UR62 ;  /* 0x0000003e000e7c02 */ /* 0x000fe20008000f00 */
[----:B0-----:R-:W-:Y:S10]  /*251e0*/  ENDCOLLECTIVE ;  /* 0x000000000000791b */ /* 0x001ff40003800000 */
.L_x_10461:
[----:B------:R-:W-:Y:S05]  /*251f0*/  BSYNC B0 ;  /* 0x0000000000007941 */ /* 0x000fea0003800000 */
.L_x_10460:
[----:B------:R-:W-:Y:S05]  /*25200*/  BRA `(.L_x_10462) ;  /* 0xffffffe000ac7947 */ /* 0x000fea000383ffff */
.L_x_10366:
[----:B0-----:R0:W1:Y:S02]  /*25210*/  SYNCS.PHASECHK.TRANS64.TRYWAIT P0, [R7+URZ], R2 ;  /* 0x00000002070075a7 */ /* 0x001064000800017f */
[----:B-1----:R-:W-:Y:S05]  /*25220*/  @!P0 NANOSLEEP.SYNCS 0x989680 ;  /* 0x009896800000895d */ /* 0x002fea0003900000 */
[----:B------:R-:W1:Y:S02]  /*25230*/  @!P0 SYNCS.PHASECHK.TRANS64 P0, [R7+URZ], R2 ;  /* 0x00000002070085a7 */ /* 0x000e64000800007f */
[----:B-1----:R-:W-:Y:S05]  /*25240*/  @!P0 BRA `(.L_x_10366) ;  /* 0xfffffffc00f08947 */ /* 0x002fea000383ffff */
[----:B------:R-:W-:Y:S05]  /*25250*/  BRA `(.L_x_10463) ;  /* 0xffffffe000e07947 */ /* 0x000fea000383ffff */
.L_x_10367:
[----:B-1----:R1:W2:Y:S02]  /*25260*/  SYNCS.PHASECHK.TRANS64.TRYWAIT P0, [R3+URZ], R0 ;  /* 0x00000000030075a7 */ /* 0x0022a4000800017f */
[----:B--2---:R-:W-:Y:S05]  /*25270*/  @!P0 NANOSLEEP.SYNCS 0x989680 ;  /* 0x009896800000895d */ /* 0x004fea0003900000 */
[----:B------:R-:W2:Y:S02]  /*25280*/  @!P0 SYNCS.PHASECHK.TRANS64 P0, [R3+URZ], R0 ;  /* 0x00000000030085a7 */ /* 0x000ea4000800007f */
[----:B--2---:R-:W-:Y:S05]  /*25290*/  @!P0 BRA `(.L_x_10367) ;  /* 0xfffffffc00f08947 */ /* 0x004fea000383ffff */
[----:B------:R-:W-:Y:S05]  /*252a0*/  BRA `(.L_x_10464) ;  /* 0xffffffe000d47947 */ /* 0x000fea000383ffff */
.L_x_10369:
[----:B-1----:R1:W2:Y:S02]  /*252b0*/  SYNCS.PHASECHK.TRANS64.TRYWAIT P0, [R5+URZ], R2 ;  /* 0x00000002050075a7 */ /* 0x0022a4000800017f */
[----:B--2---:R-:W-:Y:S05]  /*252c0*/  @!P0 NANOSLEEP.SYNCS 0x989680 ;  /* 0x009896800000895d */ /* 0x004fea0003900000 */
[----:B------:R-:W2:Y:S02]  /*252d0*/  @!P0 SYNCS.PHASECHK.TRANS64 P0, [R5+URZ], R2 ;  /* 0x00000002050085a7 */ /* 0x000ea4000800007f */
[----:B--2---:R-:W-:Y:S05]  /*252e0*/  @!P0 BRA `(.L_x_10369) ;  /* 0xfffffffc00f08947 */ /* 0x004fea000383ffff */
[----:B------:R-:W-:Y:S05]  /*252f0*/  BRA `(.L_x_10465) ;  /* 0xffffffe000d87947 */ /* 0x000fea000383ffff */
.L_x_10466:
        /* <DEDUP_REMOVED lines=16> */
.L_x_12781:


//--------------------- .text._ZN7cutlass13device_kernelIN5flash11enable_sm90INS1_16FlashAttnFwdSm90INS1_25CollectiveMainloopFwdSm90ILi2EN4cute5tupleIJNS5_1CILi1EEES8_S8_EEENS6_IJNS7_ILi192EEESA_NS7_ILi64EEEEEELi64ENS_10bfloat16_tEfNS_4arch4Sm90ELb0ELb0ELb1ELb0ELb0ELb0ELb0ELb0ELb1ELb0ELb0ELb0EEENS1_21CollectiveEpilogueFwdINS6_IJSA_SB_SA_EEES9_SD_SF_Li384ELb0ELb0ELb0ELb0EEENS1_29StaticPersistentTileSchedulerILb0EEEEEEEEEvNT_6ParamsE --------------------------
	.section	.text._ZN7cutlass13device_kernelIN5flash11enable_sm90INS1_16FlashAttnFwdSm90INS1_25CollectiveMainloopFwdSm90ILi2EN4cute5tupleIJNS5_1CILi1EEES8_S8_EEENS6_IJNS7_ILi192EEESA_NS7_ILi64EEEEEELi64ENS_10bfloat16_tEfNS_4arch4Sm90ELb0ELb0ELb1ELb0ELb0ELb0ELb0ELb0ELb1ELb0ELb0ELb0EEENS1_21CollectiveEpilogueFwdINS6_IJSA_SB_SA_EEES9_SD_SF_Li384ELb0ELb0ELb0ELb0EEENS1_29StaticPersistentTileSchedulerILb0EEEEEEEEEvNT_6ParamsE,"ax",@progbits
	.align	128
.text._ZN7cutlass13device_kernelIN5flash11enable_sm90INS1_16FlashAttnFwdSm90INS1_25CollectiveMainloopFwdSm90ILi2EN4cute5tupleIJNS5_1CILi1EEES8_S8_EEENS6_IJNS7_ILi192EEESA_NS7_ILi64EEEEEELi64ENS_10bfloat16_tEfNS_4arch4Sm90ELb0ELb0ELb1ELb0ELb0ELb0ELb0ELb0ELb1ELb0ELb0ELb0EEENS1_21CollectiveEpilogueFwdINS6_IJSA_SB_SA_EEES9_SD_SF_Li384ELb0ELb0ELb0ELb0EEENS1_29StaticPersistentTileSchedulerILb0EEEEEEEEEvNT_6ParamsE:
        .type           _ZN7cutlass13device_kernelIN5flash11enable_sm90INS1_16FlashAttnFwdSm90INS1_25CollectiveMainloopFwdSm90ILi2EN4cute5tupleIJNS5_1CILi1EEES8_S8_EEENS6_IJNS7_ILi192EEESA_NS7_ILi64EEEEEELi64ENS_10bfloat16_tEfNS_4arch4Sm90ELb0ELb0ELb1ELb0ELb0ELb0ELb0ELb0ELb1ELb0ELb0ELb0EEENS1_21CollectiveEpilogueFwdINS6_IJSA_SB_SA_EEES9_SD_SF_Li384ELb0ELb0ELb0ELb0EEENS1_29StaticPersistentTileSchedulerILb0EEEEEEEEEvNT_6ParamsE,@function
        .size           _ZN7cutlass13device_kernelIN5flash11enable_sm90INS1_16FlashAttnFwdSm90INS1_25CollectiveMainloopFwdSm90ILi2EN4cute5tupleIJNS5_1CILi1EEES8_S8_EEENS6_IJNS7_ILi192EEESA_NS7_ILi64EEEEEELi64ENS_10bfloat16_tEfNS_4arch4Sm90ELb0ELb0ELb1ELb0ELb0ELb0ELb0ELb0ELb1ELb0ELb0ELb0EEENS1_21CollectiveEpilogueFwdINS6_IJSA_SB_SA_EEES9_SD_SF_Li384ELb0ELb0ELb0ELb0EEENS1_29StaticPersistentTileSchedulerILb0EEEEEEEEEvNT_6ParamsE,(.L_x_12782 - _ZN7cutlass13device_kernelIN5flash11enable_sm90INS1_16FlashAttnFwdSm90INS1_25CollectiveMainloopFwdSm90ILi2EN4cute5tupleIJNS5_1CILi1EEES8_S8_EEENS6_IJNS7_ILi192EEESA_NS7_ILi64EEEEEELi64ENS_10bfloat16_tEfNS_4arch4Sm90ELb0ELb0ELb1ELb0ELb0ELb0ELb0ELb0ELb1ELb0ELb0ELb0EEENS1_21CollectiveEpilogueFwdINS6_IJSA_SB_SA_EEES9_SD_SF_Li384ELb0ELb0ELb0ELb0EEENS1_29StaticPersistentTileSchedulerILb0EEEEEEEEEvNT_6ParamsE)
        .other          _ZN7cutlass13device_kernelIN5flash11enable_sm90INS1_16FlashAttnFwdSm90INS1_25CollectiveMainloopFwdSm90ILi2EN4cute5tupleIJNS5_1CILi1EEES8_S8_EEENS6_IJNS7_ILi192EEESA_NS7_ILi64EEEEEELi64ENS_10bfloat16_tEfNS_4arch4Sm90ELb0ELb0ELb1ELb0ELb0ELb0ELb0ELb0ELb1ELb0ELb0ELb0EEENS1_21CollectiveEpilogueFwdINS6_IJSA_SB_SA_EEES9_SD_SF_Li384ELb0ELb0ELb0ELb0EEENS1_29StaticPersistentTileSchedulerILb0EEEEEEEEEvNT_6ParamsE,@"STO_CUDA_ENTRY STV_DEFAULT"
_ZN7cutlass13device_kernelIN5flash11enable_sm90INS1_16FlashAttnFwdSm90INS1_25CollectiveMainloopFwdSm90ILi2EN4cute5tupleIJNS5_1CILi1EEES8_S8_EEENS6_IJNS7_ILi192EEESA_NS7_ILi64EEEEEELi64ENS_10bfloat16_tEfNS_4arch4Sm90ELb0ELb0ELb1ELb0ELb0ELb0ELb0ELb0ELb1ELb0ELb0ELb0EEENS1_21CollectiveEpilogueFwdINS6_IJSA_SB_SA_EEES9_SD_SF_Li384ELb0ELb0ELb0ELb0EEENS1_29StaticPersistentTileSchedulerILb0EEEEEEEEEvNT_6ParamsE:
        /* <DEDUP_REMOVED lines=23> */
.L_x_10468:
[----:B------:R-:W-:Y:S05]  /*0170*/  BSYNC B0 ;  /* 0x0000000000007941 */ /* 0x000fea0003800000 */
.L_x_10467:
        /* <DEDUP_REMOVED lines=36> */
.L_x_10469:
        /* <DEDUP_REMOVED lines=22> */
.L_x_10470:
        /* <DEDUP_REMOVED lines=18> */
.L_x_10471:
        /* <DEDUP_REMOVED lines=22> */
.L_x_10472:
        /* <DEDUP_REMOVED lines=22> */
.L_x_10473:
[----:B---3--:R-:W-:Y:S01]  /*0900*/  ISETP.NE.AND P0, PT, R3, RZ, PT ;  /* 0x000000ff0300720c */ /* 0x008fe20003f05270 */
[----:B------:R-:W-:Y:S01]  /*0910*/  IMAD.MOV.U32 R17, RZ, RZ, 0x1 ;  /* 0x00000001ff117424 */ /* 0x000fe200078e00ff */
[----:B------:R-:W-:Y:S01]  /*0920*/  NOP ;  /* 0x0000000000007918 */ /* 0x000fe20000000000 */
[----:B------:R-:W-:Y:S01]  /*0930*/  ULDC.64 UR38, c[0x0][0x208] ;  /* 0x0000820000267ab9 */ /* 0x000fe20000000a00 */
[----:B------:R-:W-:Y:S02]  /*0940*/  LOP3.LUT R18, R2, 0x7f, RZ, 0xc0, !PT ;  /* 0x0000007f02127812 */ /* 0x000fe400078ec0ff */
[----:B------:R-:W-:Y:S01]  /*0950*/  SEL R17, R17, 0x2, !P0 ;  /* 0x0000000211117807 */ /* 0x000fe20004000000 */
[----:B-12-4-:R-:W-:Y:S06]  /*0960*/  BAR.SYNC.DEFER_BLOCKING 0x0 ;  /* 0x0000000000007b1d */ /* 0x016fec0000010000 */
[----:B------:R-:W-:Y:S05]  /*0970*/  @!P0 BRA `(.L_x_10474) ;  /* 0x0000008800908947 */ /* 0x000fea0003800000 */
.L_x_10475:
[----:B------:R-:W-:-:S08]  /*0980*/  NOP ;  /* 0x0000000000007918 */ /* 0x000fd00000000000 */
[----:B------:R-:W1:Y:S02]  /*0990*/  USETMAXREG.TRY_ALLOC.CTAPOOL UP0, 0xa0 ;  /* 0x000000a0000079c8 */ /* 0x000e640008000600 */
[----:B-1----:R-:W-:-:S13]  /*09a0*/  PLOP3.LUT P0, PT, PT, PT, UP0, 0x80, 0x0 ;  /* 0x000000000000781c */ /* 0x002fda0003f0f008 */
[----:B------:R-:W-:Y:S05]  /*09b0*/  @!P0 BRA `(.L_x_10475) ;  /* 0xfffffffc00f08947 */ /* 0x000fea000383ffff */
[----:B------:R-:W-:Y:S01]  /*09c0*/  LOP3.LUT R0, R2, 0xffffff80, RZ, 0xc0, !PT ;  /* 0xffffff8002007812 */ /* 0x000fe200078ec0ff */
[----:B------:R-:W1:Y:S08]  /*09d0*/  S2UR UR46, SR_CTAID.X ;  /* 0x00000000002e79c3 */ /* 0x000e700000002500 */
[----:B------:R-:W-:Y:S06]  /*09e0*/  BAR.ARV 0x8, 0x1a0 ;  /* 0x0206800000007b1d */ /* 0x000fec0000002000 */
[----:B------:R-:W-:-:S02]  /*09f0*/  ISETP.NE.AND P0, PT, R0, 0x80, PT ;  /* 0x000000800000780c */ /* 0x000fc40003f05270 */
[----:B------:R-:W1:Y:S11]  /*0a00*/  LDC R0, c[0x0][0xda4] ;  /* 0x00036900ff007b82 */ /* 0x000e760000000800 */
[----:B------:R-:W-:Y:S06]  /*0a10*/  @!P0 BAR.ARV 0x9, 0x100 ;  /* 0x0244000000008b1d */ /* 0x000fec0000002000 */
[----:B-1----:R-:W-:-:S13]  /*0a20*/  ISETP.LE.AND P0, PT, R0, UR46, PT ;  /* 0x0000002e00007c0c */ /* 0x002fda000bf03270 */
[----:B------:R-:W-:Y:S05]  /*0a30*/  @P0 EXIT ;  /* 0x000000000000094d */ /* 0x000fea0003800000 */
[----:B------:R-:W-:Y:S01]  /*0a40*/  IADD3 R0, R2, -0x80, RZ ;  /* 0xffffff8002007810 */ /* 0x000fe20007ffe0ff */
[----:B------:R-:W1:Y:S01]  /*0a50*/  S2UR UR4, SR_CgaCtaId ;  /* 0x00000000000479c3 */ /* 0x000e620000008800 */
[----:B------:R-:W-:Y:S01]  /*0a60*/  UMOV UR40, 0x400 ;  /* 0x0000040000287882 */ /* 0x000fe20000000000 */
[----:B------:R-:W-:Y:S01]  /*0a70*/  MOV R19, 0x40 ;  /* 0x0000004000137802 */ /* 0x000fe20000000f00 */
[----:B------:R-:W-:Y:S01]  /*0a80*/  IMAD.MOV.U32 R15, RZ, RZ, -0x2 ;  /* 0xfffffffeff0f7424 */ /* 0x000fe200078e00ff */
[----:B------:R-:W-:Y:S01]  /*0a90*/  SHF.R.S32.HI R3, RZ, 0x1f, R0 ;  /* 0x0000001fff037819 */ /* 0x000fe20000011400 */
[----:B------:R-:W-:Y:S01]  /*0aa0*/  IMAD.MOV.U32 R23, RZ, RZ, RZ ;  /* 0x000000ffff177224 */ /* 0x000fe200078e00ff */
[----:B------:R-:W-:Y:S01]  /*0ab0*/  ULDC.64 UR48, c[0x0][0x198] ;  /* 0x0000660000307ab9 */ /* 0x000fe20000000a00 */
[----:B------:R-:W-:Y:S01]  /*0ac0*/  UMOV UR37, URZ ;  /* 0x0000003f00257c82 */ /* 0x000fe20008000000 */
[CC--:B------:R-:W-:Y:S01]  /*0ad0*/  LEA.HI R5, R3.reuse, R0.reuse, RZ, 0x4 ;  /* 0x0000000003057211 */ /* 0x0c0fe200078f20ff */
[----:B------:R-:W2:Y:S01]  /*0ae0*/  S2UR UR6, SR_SWINHI ;  /* 0x00000000000679c3 */ /* 0x000ea20000002f00 */
[----:B------:R-:W-:Y:S01]  /*0af0*/  LEA.HI R4, R3, R0, RZ, 0x7 ;  /* 0x0000000003047211 */ /* 0x000fe200078f38ff */
[----:B------:R-:W-:Y:S01]  /*0b00*/  UMOV UR36, URZ ;  /* 0x0000003f00247c82 */ /* 0x000fe20008000000 */
[----:B------:R-:W-:-:S02]  /*0b10*/  LOP3.LUT R7, R5, 0xfffffff0, RZ, 0xc0, !PT ;  /* 0xfffffff005077812 */ /* 0x000fc400078ec0ff */
[----:B------:R-:W-:Y:S02]  /*0b20*/  LOP3.LUT R157, R4, 0xffffff80, RZ, 0xc0, !PT ;  /* 0xffffff80049d7812 */ /* 0x000fe400078ec0ff */
[----:B------:R-:W-:Y:S01]  /*0b30*/  SHF.R.S32.HI R8, RZ, 0x4, R5 ;  /* 0x00000004ff087819 */ /* 0x000fe20000011405 */
[C---:B------:R-:W-:Y:S01]  /*0b40*/  IMAD.IADD R7, R0.reuse, 0x1, -R7 ;  /* 0x0000000100077824 */ /* 0x040fe200078e0a07 */
[----:B------:R-:W-:Y:S01]  /*0b50*/  LEA.HI R3, R3, R0, RZ, 0x5 ;  /* 0x0000000003037211 */ /* 0x000fe200078f28ff */
[----:B------:R-:W-:Y:S01]  /*0b60*/  IMAD.IADD R157, R0, 0x1, -R157 ;  /* 0x00000001009d7824 */ /* 0x000fe200078e0a9d */
[----:B------:R-:W-:Y:S02]  /*0b70*/  LEA.HI R5, R5, R8, RZ, 0x1 ;  /* 0x0000000805057211 */ /* 0x000fe400078f08ff */
[----:B------:R-:W-:Y:S02]  /*0b80*/  SHF.R.S32.HI R6, RZ, 0x1f, R7 ;  /* 0x0000001fff067819 */ /* 0x000fe40000011407 */
[----:B------:R-:W-:Y:S01]  /*0b90*/  SHF.R.S32.HI R10, RZ, 0x1f, R157 ;  /* 0x0000001fff0a7819 */ /* 0x000fe2000001149d */
[----:B-1----:R-:W-:Y:S01]  /*0ba0*/  ULEA UR40, UR4, UR40, 0x18 ;  /* 0x0000002804287291 */ /* 0x002fe2000f8ec03f */
[----:B------:R-:W-:-:S02]  /*0bb0*/  LEA.HI R6, R6, R7, RZ, 0x3 ;  /* 0x0000000706067211 */ /* 0x000fc400078f18ff */
[----:B------:R-:W-:Y:S02]  /*0bc0*/  LEA.HI R11, R10, R157, RZ, 0x2 ;  /* 0x0000009d0a0b7211 */ /* 0x000fe400078f10ff */
[----:B------:R-:W-:Y:S02]  /*0bd0*/  LOP3.LUT R0, R6, 0xfffffff8, RZ, 0xc0, !PT ;  /* 0xfffffff806007812 */ /* 0x000fe400078ec0ff */
[--C-:B------:R-:W-:Y:S01]  /*0be0*/  SHF.R.S32.HI R12, RZ, 0x2, R11.reuse ;  /* 0x00000002ff0c7819 */ /* 0x100fe2000001140b */
[----:B------:R-:W-:Y:S01]  /*0bf0*/  UMOV UR4, UR40 ;  /* 0x0000002800047c82 */ /* 0x000fe20008000000 */
[----:B--2---:R-:W-:Y:S01]  /*0c00*/  UMOV UR5, UR6 ;  /* 0x0000000600057c82 */ /* 0x004fe20008000000 */
[----:B------:R-:W-:Y:S01]  /*0c10*/  SHF.R.S32.HI R13, RZ, 0x1f, R11 ;  /* 0x0000001fff0d7819 */ /* 0x000fe2000001140b */
[----:B------:R-:W-:Y:S01]  /*0c20*/  IMAD.IADD R0, R7, 0x1, -R0 ;  /* 0x0000000107007824 */ /* 0x000fe200078e0a00 */
[----:B------:R-:W-:Y:S02]  /*0c30*/  LOP3.LUT R5, R5, 0x1ffffffe, RZ, 0xc0, !PT ;  /* 0x1ffffffe05057812 */ /* 0x000fe400078ec0ff */
[----:B------:R-:W-:-:S02]  /*0c40*/  SHF.R.S32.HI R9, RZ, 0x5, R3 ;  /* 0x00000005ff097819 */ /* 0x000fc40000011403 */
[----:B------:R-:W-:Y:S02]  /*0c50*/  SHF.R.S32.HI R14, RZ, 0x7, R4 ;  /* 0x00000007ff0e7819 */ /* 0x000fe40000011404 */
[----:B------:R-:W-:Y:S01]  /*0c60*/  LEA.HI R13, R13, R12, RZ, 0x3 ;  /* 0x0000000c0d0d7211 */ /* 0x000fe200078f18ff */
[----:B------:R-:W-:Y:S01]  /*0c70*/  IMAD.SHL.U32 R9, R9, 0x400, RZ ;  /* 0x0000040009097824 */ /* 0x000fe200078e00ff */
[----:B------:R-:W-:Y:S02]  /*0c80*/  IADD3 R5, R8, -R5, RZ ;  /* 0x8000000508057210 */ /* 0x000fe40007ffe0ff */
[C---:B------:R-:W-:Y:S01]  /*0c90*/  SHF.L.U32 R3, R0.reuse, 0x6, RZ ;  /* 0x0000000600037819 */ /* 0x040fe200000006ff */
[----:B------:R-:W-:Y:S01]  /*0ca0*/  IMAD R7, R7, 0x40, R9 ;  /* 0x0000004007077824 */ /* 0x000fe200078e0209 */
[----:B------:R-:W-:Y:S01]  /*0cb0*/  R2P PR, R0, 0x6 ;  /* 0x0000000600007804 */ /* 0x000fe20000000000 */
[----:B------:R-:W-:Y:S01]  /*0cc0*/  IMAD.HI R0, R14, 0x55555556, RZ ;  /* 0x555555560e007827 */ /* 0x000fe200078e02ff */
[----:B------:R-:W-:-:S02]  /*0cd0*/  LOP3.LUT R13, R13, 0xfffffff8, RZ, 0xc0, !PT ;  /* 0xfffffff80d0d7812 */ /* 0x000fc400078ec0ff */
[----:B------:R-:W-:Y:S01]  /*0ce0*/  LEA.HI R10, R10, R157, RZ, 0x5 ;  /* 0x0000009d0a0a7211 */ /* 0x000fe200078f28ff */
[----:B------:R-:W-:Y:S01]  /*0cf0*/  IMAD.SHL.U32 R8, R5, 0x8, RZ ;  /* 0x0000000805087824 */ /* 0x000fe200078e00ff */
[----:B------:R-:W-:Y:S01]  /*0d00*/  LOP3.LUT R4, R11, 0x7ffffffc, RZ, 0xc0, !PT ;  /* 0x7ffffffc0b047812 */ /* 0x000fe200078ec0ff */
[----:B------:R-:W-:Y:S01]  /*0d10*/  IMAD.IADD R13, R12, 0x1, -R13 ;  /* 0x000000010c0d7824 */ /* 0x000fe200078e0a0d */
[----:B------:R-:W-:Y:S02]  /*0d20*/  LEA.HI R0, R0, R0, RZ, 0x1 ;  /* 0x0000000000007211 */ /* 0x000fe400078f08ff */
[----:B------:R-:W-:Y:S01]  /*0d30*/  SHF.R.S32.HI R10, RZ, 0x5, R10 ;  /* 0x00000005ff0a7819 */ /* 0x000fe2000001140a */
[----:B------:R-:W-:Y:S01]  /*0d40*/  IMAD.IADD R156, R157, 0x1, -R4 ;  /* 0x000000019d9c7824 */ /* 0x000fe200078e0a04 */
[----:B------:R-:W-:Y:S01]  /*0d50*/  LOP3.LUT R3, R3, 0x1c0, RZ, 0xc0, !PT ;  /* 0x000001c003037812 */ /* 0x000fe200078ec0ff */
[----:B------:R-:W-:Y:S01]  /*0d60*/  IMAD.U32 R4, RZ, RZ, UR4 ;  /* 0x00000004ff047e24 */ /* 0x000fe2000f8e00ff */
[----:B------:R-:W-:Y:S01]  /*0d70*/  IADD3 R7, R8, R7, RZ ;  /* 0x0000000708077210 */ /* 0x000fe20007ffe0ff */
[----:B------:R-:W-:Y:S01]  /*0d80*/  IMAD R0, R0, -0x3, R14 ;  /* 0xfffffffd00007824 */ /* 0x000fe200078e020e */
[----:B------:R-:W-:Y:S01]  /*0d90*/  MOV R5, UR5 ;  /* 0x0000000500057c02 */ /* 0x000fe20008000f00 */
[----:B------:R-:W-:Y:S01]  /*0da0*/  IMAD R13, R10, 0x10, R13 ;  /* 0x000000100a0d7824 */ /* 0x000fe200078e020d */
[----:B------:R-:W-:Y:S01]  /*0db0*/  LOP3.LUT R8, R3, 0x8, R8, 0xf8, !PT ;  /* 0x0000000803087812 */ /* 0x000fe200078ef808 */
[----:B------:R-:W-:Y:S01]  /*0dc0*/  IMAD R156, R156, R15, 0xc0 ;  /* 0x000000c09c9c7424 */ /* 0x000fe200078e020f */
[----:B------:R-:W-:Y:S01]  /*0dd0*/  SHF.R.U32.HI R3, RZ, 0x3, R3 ;  /* 0x00000003ff037819 */ /* 0x000fe20000011603 */
[----:B------:R-:W-:Y:S01]  /*0de0*/  IMAD.WIDE R4, R7, 0x2, R4 ;  /* 0x0000000207047825 */ /* 0x000fe200078e0204 */
[----:B------:R-:W-:-:S02]  /*0df0*/  SHF.L.U32 R6, R6, 0x6, RZ ;  /* 0x0000000606067819 */ /* 0x000fc400000006ff */
[----:B------:R-:W-:Y:S01]  /*0e00*/  LOP3.LUT R3, R8, R3, RZ, 0x3c, !PT ;  /* 0x0000000308037212 */ /* 0x000fe200078e3cff */
[----:B------:R-:W-:Y:S01]  /*0e10*/  IMAD R152, R0, 0x40, R13 ;  /* 0x0000004000987824 */ /* 0x000fe200078e020d */
[----:B------:R-:W-:Y:S01]  /*0e20*/  LOP3.LUT R0, R17, 0x1, RZ, 0xfc, !PT ;  /* 0x0000000111007812 */ /* 0x000fe200078efcff */
[----:B------:R1:W-:Y:S01]  /*0e30*/  STL.64 [R1+0x10], R4 ;  /* 0x0000100401007387 */ /* 0x0003e20000100a00 */
[----:B------:R-:W-:Y:S02]  /*0e40*/  LOP3.LUT R6, R6, 0x7ffffe00, RZ, 0xc0, !PT ;  /* 0x7ffffe0006067812 */ /* 0x000fe400078ec0ff */
[----:B------:R-:W-:Y:S01]  /*0e50*/  SEL R19, R19, 0xffffffc0, !P2 ;  /* 0xffffffc013137807 */ /* 0x000fe20005000000 */
[----:B------:R1:W-:Y:S01]  /*0e60*/  STL [R1], R0 ;  /* 0x0000000001007387 */ /* 0x0003e20000100800 */
[----:B------:R-:W-:-:S04]  /*0e70*/  IADD3 R3, R3, R6, R9 ;  /* 0x0000000603037210 */ /* 0x000fc80007ffe009 */
[----:B------:R-:W-:-:S05]  /*0e80*/  LEA R155, R3, UR40, 0x1 ;  /* 0x00000028039b7c11 */ /* 0x000fca000f8e08ff */
[C---:B------:R-:W-:Y:S02]  /*0e90*/  VIADD R153, R155.reuse, 0x1e800 ;  /* 0x0001e8009b997836 */ /* 0x040fe40000000000 */
[----:B------:R-:W-:-:S03]  /*0ea0*/  VIADD R154, R155, 0x1e820 ;  /* 0x0001e8209b9a7836 */ /* 0x000fc60000000000 */
[C---:B------:R-:W-:Y:S01]  /*0eb0*/  @P1 IADD3 R154, R153.reuse, -0x20, RZ ;  /* 0xffffffe0999a1810 */ /* 0x040fe20007ffe0ff */
[----:B------:R-:W-:-:S03]  /*0ec0*/  IMAD.IADD R153, R153, 0x1, R19 ;  /* 0x0000000199997824 */ /* 0x000fc600078e0213 */
[----:B------:R-:W-:Y:S01]  /*0ed0*/  IADD3 R19, R19, R154, RZ ;  /* 0x0000009a13137210 */ /* 0x000fe20007ffe0ff */
[C---:B------:R-:W-:Y:S02]  /*0ee0*/  VIADD R18, R154.reuse, 0x6000 ;  /* 0x000060009a127836 */ /* 0x040fe40000000000 */
[----:B-1----:R-:W-:-:S07]  /*0ef0*/  VIADD R17, R154, 0xc000 ;  /* 0x0000c0009a117836 */ /* 0x002fce0000000000 */
.L_x_10498:
[C---:B------:R-:W-:Y:S01]  /*0f00*/  VIADD R0, R2.reuse, 0xffffff80 ;  /* 0xffffff8002007836 */ /* 0x040fe20000000000 */
[----:B------:R-:W-:Y:S01]  /*0f10*/  IADD3 R3, R2, -0x80, RZ ;  /* 0xffffff8002037810 */ /* 0x000fe20007ffe0ff */
[----:B------:R-:W1:Y:S01]  /*0f20*/  LDC R121, c[0x0][0x2e0] ;  /* 0x0000b800ff797b82 */ /* 0x000e620000000800 */
[----:B------:R-:W-:Y:S01]  /*0f30*/  ULDC.64 UR6, c[0x0][0x3f8] ;  /* 0x0000fe0000067ab9 */ /* 0x000fe20000000a00 */
[----:B------:R-:W-:Y:S01]  /*0f40*/  ULDC UR4, c[0x0][0xda8] ;  /* 0x00036a0000047ab9 */ /* 0x000fe20000000800 */
[----:B------:R-:W-:Y:S01]  /*0f50*/  SHF.R.S32.HI R0, RZ, 0x1f, R0 ;  /* 0x0000001fff007819 */ /* 0x000fe20000011400 */
[----:B------:R-:W-:Y:S02]  /*0f60*/  UISETP.NE.U32.AND UP0, UPT, UR6, URZ, UPT ;  /* 0x0000003f0600728c */ /* 0x000fe4000bf05070 */
[----:B------:R-:W-:Y:S01]  /*0f70*/  UISETP.NE.AND UP1, UPT, UR4, 0x1, UPT ;  /* 0x000000010400788c */ /* 0x000fe2000bf25270 */
[----:B------:R-:W-:Y:S01]  /*0f80*/  LEA.HI R0, R0, R3, RZ, 0x7 ;  /* 0x0000000300007211 */ /* 0x000fe200078f38ff */
[----:B------:R-:W-:Y:S01]  /*0f90*/  UISETP.NE.AND.EX UP0, UPT, UR7, URZ, UPT, UP0 ;  /* 0x0000003f0700728c */ /* 0x000fe2000bf05300 */
[----:B------:R-:W-:-:S02]  /*0fa0*/  ULDC UR6, c[0x0][0x404] ;  /* 0x0001010000067ab9 */ /* 0x000fc40000000800 */
[----:B------:R-:W-:Y:S01]  /*0fb0*/  SHF.R.S32.HI R0, RZ, 0x7, R0 ;  /* 0x00000007ff007819 */ /* 0x000fe20000011400 */
[----:B------:R-:W-:Y:S02]  /*0fc0*/  USEL UR6, UR6, 0x1, UP0 ;  /* 0x0000000106067887 */ /* 0x000fe40008000000 */
[----:B------:R-:W-:Y:S02]  /*0fd0*/  UIADD3 UR7, UR40, 0x1e800, URZ ;  /* 0x0001e80028077890 */ /* 0x000fe4000fffe03f */
[----:B------:R2:W3:Y:S01]  /*0fe0*/  SHFL.IDX PT, R22, R0, RZ, 0x1f ;  /* 0x00001fff00167589 */ /* 0x0004e200000e0000 */
[----:B------:R-:W-:Y:S01]  /*0ff0*/  ULDC UR4, c[0x0][0xdb4] ;  /* 0x00036d0000047ab9 */ /* 0x000fe20000000800 */
[----:B------:R-:W-:Y:S02]  /*1000*/  ULOP3.LUT UP0, URZ, UR7, 0x3ff, URZ, 0xc0, !UPT ;  /* 0x000003ff073f7892 */ /* 0x000fe4000f80c03f */
[----:B------:R-:W-:Y:S01]  /*1010*/  UISETP.NE.AND UP2, UPT, UR4, 0x1, UPT ;  /* 0x000000010400788c */ /* 0x000fe2000bf45270 */
[----:B------:R-:W-:-:S02]  /*1020*/  UMOV UR41, UR46 ;  /* 0x0000002e00297c82 */ /* 0x000fc40008000000 */
[----:B------:R-:W-:Y:S01]  /*1030*/  @UP1 ULDC UR4, c[0x0][0xdac] ;  /* 0x00036b0000041ab9 */ /* 0x000fe20000000800 */
[----:B-1----:R-:W-:Y:S01]  /*1040*/  IMAD R121, R121, UR6, RZ ;  /* 0x0000000679797c24 */ /* 0x002fe2000f8e02ff */
[----:B------:R-:W-:Y:S01]  /*1050*/  UIMAD.WIDE.U32 UR4, UR46, UR4, URZ ;  /* 0x000000042e0472a5 */ /* 0x000fe2000f8e003f */
[----:B------:R-:W-:Y:S01]  /*1060*/  PLOP3.LUT P0, PT, PT, PT, UP0, 0x80, 0x0 ;  /* 0x000000000000781c */ /* 0x000fe20003f0f008 */
[----:B------:R-:W-:Y:S01]  /*1070*/  @UP1 ULDC UR6, c[0x0][0xdb0] ;  /* 0x00036c0000061ab9 */ /* 0x000fe20000000800 */
[----:B--2---:R-:W-:Y:S01]  /*1080*/  VIADD R0, R121, 0xbf ;  /* 0x000000bf79007836 */ /* 0x004fe20000000000 */
[----:B------:R-:W-:-:S03]  /*1090*/  @UP1 USHF.R.U32.HI UR41, URZ, UR6, UR5 ;  /* 0x000000063f291299 */ /* 0x000fc60008011605 */
[----:B------:R-:W-:Y:S01]  /*10a0*/  IMAD.HI R0, R0, 0x2aaaaaab, RZ ;  /* 0x2aaaaaab00007827 */ /* 0x000fe200078e02ff */
[----:B------:R-:W-:Y:S02]  /*10b0*/  @UP2 ULDC.64 UR6, c[0x0][0xdb8] ;  /* 0x00036e0000062ab9 */ /* 0x000fe40000000a00 */
[----:B------:R-:W-:Y:S02]  /*10c0*/  UIMAD.WIDE.U32 UR4, UR41, UR6, URZ ;  /* 0x00000006290472a5 */ /* 0x000fe4000f8e003f */
[----:B------:R-:W-:Y:S02]  /*10d0*/  UMOV UR44, UR41 ;  /* 0x00000029002c7c82 */ /* 0x000fe40008000000 */
[----:B------:R-:W-:Y:S01]  /*10e0*/  @UP2 USHF.R.U32.HI UR44, URZ, UR7, UR5 ;  /* 0x000000073f2c2299 */ /* 0x000fe20008011605 */
[----:B---3--:R-:W-:-:S05]  /*10f0*/  IMAD.HI R3, R22, 0x55555556, RZ ;  /* 0x5555555616037827 */ /* 0x008fca00078e02ff */
[----:B------:R-:W-:Y:S02]  /*1100*/  LEA.HI R5, R3, R3, RZ, 0x1 ;  /* 0x0000000303057211 */ /* 0x000fe400078f08ff */
[----:B------:R-:W-:-:S03]  /*1110*/  SHF.R.U32.HI R3, RZ, 0x1f, R0 ;  /* 0x0000001fff037819 */ /* 0x000fc60000011600 */
[----:B------:R-:W-:Y:S01]  /*1120*/  IMAD R24, R5, -0x3, R22 ;  /* 0xfffffffd05187824 */ /* 0x000fe200078e0216 */
[----:B------:R-:W-:-:S05]  /*1130*/  LEA.HI.SX32 R0, R0, R3, 0x1b ;  /* 0x0000000300007211 */ /* 0x000fca00078fdaff */
[----:B------:R1:W-:Y:S01]  /*1140*/  STL [R1+0xc], R0 ;  /* 0x00000c0001007387 */ /* 0x0003e20000100800 */
[----:B------:R-:W-:Y:S05]  /*1150*/  @!P0 BRA `(.L_x_10476) ;  /* 0x0000000000408947 */ /* 0x000fea0003800000 */
[----:B-1----:R-:W-:Y:S01]  /*1160*/  MOV R0, 0x0 ;  /* 0x0000000000007802 */ /* 0x002fe20000000f00 */
[----:B------:R-:W-:Y:S01]  /*1170*/  ULDC.64 UR4, c[0x4][0x1b8] ;  /* 0x01006e0000047ab9 */ /* 0x000fe20000000a00 */
[----:B------:R-:W-:Y:S01]  /*1180*/  ULDC.64 UR6, c[0x4][0x48] ;  /* 0x0100120000067ab9 */ /* 0x000fe20000000a00 */
[----:B------:R-:W-:Y:S01]  /*1190*/  MOV R4, UR4 ;  /* 0x0000000400047c02 */ /* 0x000fe20008000f00 */
        /* <DEDUP_REMOVED lines=12> */
.L_x_10476:
[----:B------:R-:W2:Y:S01]  /*1260*/  LDL R20, [R1] ;  /* 0x0000000001147983 */ /* 0x000ea20000100800 */
[----:B-1----:R-:W-:-:S04]  /*1270*/  LOP3.LUT R0, R23, 0x1, RZ, 0xc0, !PT ;  /* 0x0000000117007812 */ /* 0x002fc800078ec0ff */
[----:B------:R-:W-:-:S04]  /*1280*/  SHF.L.U32 R0, R0, 0x1f, RZ ;  /* 0x0000001f00007819 */ /* 0x000fc800000006ff */
[----:B------:R-:W1:Y:S01]  /*1290*/  SYNCS.PHASECHK.TRANS64.TRYWAIT P1, [UR40+0x30800], R0 ;  /* 0x03080000ff0075a7 */ /* 0x000e620008020168 */
[----:B--2---:R-:W-:Y:S01]  /*12a0*/  ISETP.NE.AND P0, PT, R20, 0x3, PT ;  /* 0x000000031400780c */ /* 0x004fe20003f05270 */
[----:B-1----:R-:W-:-:S12]  /*12b0*/  @!P1 BRA `(.L_x_10477) ;  /* 0x000000a400849947 */ /* 0x002fd80003800000 */
.L_x_10554:
[----:B------:R-:W-:Y:S05]  /*12c0*/  @!P0 BRA `(.L_x_10478) ;  /* 0x0000000000048947 */ /* 0x000fea0003800000 */
[----:B------:R-:W-:Y:S01]  /*12d0*/  BPT.TRAP 0x1 ;  /* 0x000000040000795c */ /* 0x000fe20000300000 */
.L_x_10478:
[----:B------:R-:W-:Y:S01]  /*12e0*/  IMAD.U32 R6, RZ, RZ, UR37 ;  /* 0x00000025ff067e24 */ /* 0x000fe2000f8e00ff */
[----:B-1----:R-:W-:-:S04]  /*12f0*/  MOV R3, UR36 ;  /* 0x0000002400037c02 */ /* 0x002fc80008000f00 */
[----:B------:R-:W-:Y:S02]  /*1300*/  LEA R3, R3, UR40, 0x3 ;  /* 0x0000002803037c11 */ /* 0x000fe4000f8e18ff */
[----:B------:R-:W-:-:S04]  /*1310*/  SHF.L.U32 R6, R6, 0x1f, RZ ;  /* 0x0000001f06067819 */ /* 0x000fc800000006ff */
[----:B------:R1:W2:Y:S01]  /*1320*/  SYNCS.PHASECHK.TRANS64.TRYWAIT P2, [R3+URZ+0x30830], R6 ;  /* 0x03083006030075a7 */ /* 0x0002a2000804017f */
[----:B------:R-:W-:Y:S05]  /*1330*/  @!P0 BRA `(.L_x_10479) ;  /* 0x0000000000048947 */ /* 0x000fea0003800000 */
[----:B------:R-:W-:Y:S01]  /*1340*/  BPT.TRAP 0x1 ;  /* 0x000000040000795c */ /* 0x000fe20000300000 */
.L_x_10479:
[----:B------:R-:W-:Y:S02]  /*1350*/  LEA R0, R24, UR40, 0xd ;  /* 0x0000002818007c11 */ /* 0x000fe4000f8e68ff */
[----:B------:R-:W-:-:S03]  /*1360*/  LOP3.LUT P1, RZ, R2, 0x7f, RZ, 0xc0, !PT ;  /* 0x0000007f02ff7812 */ /* 0x000fc6000782c0ff */
[----:B------:R-:W-:-:S05]  /*1370*/  VIADD R4, R0, 0xc400 ;  /* 0x0000c40000047836 */ /* 0x000fca0000000000 */
[----:B------:R-:W-:-:S04]  /*1380*/  SHF.R.U32.HI R4, RZ, 0x4, R4 ;  /* 0x00000004ff047819 */ /* 0x000fc80000011604 */
[----:B------:R-:W-:Y:S01]  /*1390*/  LOP3.LUT R4, R4, 0x3fff, RZ, 0xc0, !PT ;  /* 0x00003fff04047812 */ /* 0x000fe200078ec0ff */
[----:B--2---:R-:W-:Y:S06]  /*13a0*/  @P2 BRA `(.L_x_10480) ;  /* 0x0000000000082947 */ /* 0x004fec0003800000 */
[----:B------:R-:W2:Y:S02]  /*13b0*/  SYNCS.PHASECHK.TRANS64.TRYWAIT P2, [R3+URZ+0x30830], R6 ;  /* 0x03083006030075a7 */ /* 0x000ea4000804017f */
[----:B--2---:R-:W-:Y:S05]  /*13c0*/  @!P2 BRA `(.L_x_10481) ;  /* 0x000000a40058a947 */ /* 0x004fea0003800000 */
.L_x_10480:
[----:B------:R-:W-:Y:S05]  /*13d0*/  WARPSYNC.ALL ;  /* 0x0000000000007948 */ /* 0x000fea0003800000 */
[----:B------:R-:W-:Y:S01]  /*13e0*/  MOV R151, RZ ;  /* 0x000000ff00977202 */ /* 0x000fe20000000f00 */
[----:B------:R-:W-:Y:S01]  /*13f0*/  IMAD.MOV.U32 R9, RZ, RZ, 0x40000040 ;  /* 0x40000040ff097424 */ /* 0x000fe200078e00ff */
[----:B------:R-:W-:Y:S01]  /*1400*/  LOP3.LUT R8, R4, 0x10000, RZ, 0xfc, !PT ;  /* 0x0001000004087812 */ /* 0x000fe200078efcff */
[----:B------:R-:W-:-:S03]  /*1410*/  UIADD3 UR4, UR40, 0x12400, URZ ;  /* 0x0001240028047890 */ /* 0x000fc6000fffe03f */
[C---:B------:R-:W-:Y:S01]  /*1420*/  R2UR UR8, R8.reuse ;  /* 0x00000000080872ca */ /* 0x040fe200000e0000 */
[----:B------:R-:W-:Y:S01]  /*1430*/  WARPGROUP.ARRIVE ;  /* 0x00000000000079c5 */ /* 0x000fe20000000000 */
[----:B------:R-:W-:Y:S01]  /*1440*/  R2UR UR9, R9 ;  /* 0x00000000090972ca */ /* 0x000fe200000e0000 */
[----:B------:R-:W-:Y:S01]  /*1450*/  USHF.R.U32.HI UR4, URZ, 0x4, UR4 ;  /* 0x000000043f047899 */ /* 0x000fe20008011604 */
[----:B------:R-:W-:Y:S01]  /*1460*/  R2UR UR16, R8 ;  /* 0x00000000081072ca */ /* 0x000fe200000e0000 */
[----:B------:R-:W-:Y:S01]  /*1470*/  UMOV UR11, 0x40000040 ;  /* 0x40000040000b7882 */ /* 0x000fe20000000000 */
[----:B------:R-:W-:Y:S01]  /*1480*/  UMOV UR13, 0x40000040 ;  /* 0x40000040000d7882 */ /* 0x000fe20000000000 */
[----:B------:R-:W-:Y:S01]  /*1490*/  ULOP3.LUT UR4, UR4, 0x3fff, URZ, 0xc0, !UPT ;  /* 0x00003fff04047892 */ /* 0x000fe2000f8ec03f */
[C---:B------:R-:W-:Y:S01]  /*14a0*/  VIADD R123, R121.reuse, 0xbf ;  /* 0x000000bf797b7836 */ /* 0x040fe20000000000 */
[----:B------:R-:W-:Y:S01]  /*14b0*/  UMOV UR15, 0x40000040 ;  /* 0x40000040000f7882 */ /* 0x000fe20000000000 */
[----:B------:R-:W-:Y:S01]  /*14c0*/  UMOV UR17, 0x40000040 ;  /* 0x4000004000117882 */ /* 0x000fe20000000000 */
[----:B------:R-:W-:Y:S01]  /*14d0*/  ULOP3.LUT UR4, UR4, 0x10000, URZ, 0xfc, !UPT ;  /* 0x0001000004047892 */ /* 0x000fe2000f8efc3f */
[----:B------:R-:W-:Y:S01]  /*14e0*/  IADD3 R122, R121, 0xbf, RZ ;  /* 0x000000bf797a7810 */ /* 0x000fe20007ffe0ff */
[----:B------:R-:W-:Y:S01]  /*14f0*/  UMOV UR19, 0x40000040 ;  /* 0x4000004000137882 */ /* 0x000fe20000000000 */
[----:B------:R-:W-:Y:S01]  /*1500*/  ULDC UR5, c[0x0][0x9d8] ;  /* 0x0002760000057ab9 */ /* 0x000fe20000000800 */
[----:B------:R-:W-:Y:S01]  /*1510*/  UIMAD UR6, UR36, 0x600, UR4 ;  /* 0x00000600240678a4 */ /* 0x000fe2000f8e0204 */
[----:B------:R-:W-:Y:S01]  /*1520*/  IMAD.HI R123, R123, 0x2aaaaaab, RZ ;  /* 0x2aaaaaab7b7b7827 */ /* 0x000fe200078e02ff */
[----:B------:R-:W-:Y:S01]  /*1530*/  UIADD3 UR12, UR16, 0x4, URZ ;  /* 0x00000004100c7890 */ /* 0x000fe2000fffe03f */
[----:B------:R-:W-:Y:S01]  /*1540*/  P2R R120, PR, RZ, 0x1 ;  /* 0x00000001ff787803 */ /* 0x000fe20000000000 */
[----:B------:R-:W-:Y:S01]  /*1550*/  UIADD3 UR14, UR6, 0x4, URZ ;  /* 0x00000004060e7890 */ /* 0x000fe2000fffe03f */
[----:B------:R-:W-:Y:S01]  /*1560*/  IMAD.HI R122, R122, 0x2aaaaaab, RZ ;  /* 0x2aaaaaab7a7a7827 */ /* 0x000fe200078e02ff */
[----:B------:R-:W-:Y:S01]  /*1570*/  UIADD3 UR18, UR6, 0x6, URZ ;  /* 0x0000000606127890 */ /* 0x000fe2000fffe03f */
[----:B------:R-:W-:Y:S01]  /*1580*/  SHF.R.U32.HI R123, RZ, 0x1f, R123 ;  /* 0x0000001fff7b7819 */ /* 0x000fe2000001167b */
[----:B------:R-:W-:Y:S01]  /*1590*/  UMOV UR10, UR6 ;  /* 0x00000006000a7c82 */ /* 0x000fe20008000000 */
[--C-:B------:R-:W-:Y:S01]  /*15a0*/  IMAD.MOV.U32 R149, RZ, RZ, R151.reuse ;  /* 0x000000ffff957224 */ /* 0x100fe200078e0097 */
[----:B------:R-:W-:Y:S01]  /*15b0*/  HGMMA.64x192x16.F32.BF16 R24, gdesc[UR8], RZ, !UPT, gsb0 ;  /* 0x02e00000081879f0 */ /* 0x000fe2000c0018ff */
[----:B------:R-:W-:Y:S01]  /*15c0*/  UIADD3 UR8, UR16, 0x2, URZ ;  /* 0x0000000210087890 */ /* 0x000fe2000fffe03f */
[----:B------:R-:W-:Y:S01]  /*15d0*/  LEA.HI.SX32 R122, R122, R123, 0x1b ;  /* 0x0000007b7a7a7211 */ /* 0x000fe200078fdaff */
[----:B------:R-:W-:Y:S01]  /*15e0*/  UIADD3 UR10, UR6, 0x2, URZ ;  /* 0x00000002060a7890 */ /* 0x000fe2000fffe03f */
[--C-:B------:R-:W-:Y:S01]  /*15f0*/  IMAD.MOV.U32 R147, RZ, RZ, R151.reuse ;  /* 0x000000ffff937224 */ /* 0x100fe200078e0097 */
[----:B------:R-:W-:Y:S01]  /*1600*/  UMOV UR9, 0x40000040 ;  /* 0x4000004000097882 */ /* 0x000fe20000000000 */
[----:B------:R-:W-:Y:S01]  /*1610*/  UMOV UR11, 0x40000040 ;  /* 0x40000040000b7882 */ /* 0x000fe20000000000 */
[----:B------:R-:W-:Y:S01]  /*1620*/  UIADD3 UR16, UR16, 0x6, URZ ;  /* 0x0000000610107890 */ /* 0x000fe2000fffe03f */
[-C--:B------:R-:W-:Y:S01]  /*1630*/  MOV R145, R151.reuse ;  /* 0x0000009700917202 */ /* 0x080fe20000000f00 */
[----:B------:R-:W-:Y:S01]  /*1640*/  ULDC UR6, c[0x0][0x988] ;  /* 0x0002620000067ab9 */ /* 0x000fe20000000800 */
        /* <DEDUP_REMOVED lines=10> */
[----:B------:R-:W-:Y:S01]  /*16f0*/  IMAD.MOV.U32 R123, RZ, RZ, R151 ;  /* 0x000000ffff7b7224 */ /* 0x000fe200078e0097 */
[----:B------:R-:W-:Y:S02]  /*1700*/  WARPGROUP.DEPBAR.LE gsb0, 0x0 ;  /* 0x00008000000079c5 */ /* 0x000fe40000010000 */
[----:B------:R-:W-:-:S06]  /*1710*/  WARPGROUP.ARRIVE ;  /* 0x00000000000079c5 */ /* 0x000fcc0000000000 */
[----:B------:R-:W-:Y:S03]  /*1720*/  HGMMA.64x192x16.F32.BF16 R24, gdesc[UR8], R24, gsb0 ;  /* 0x02e00000081879f0 */ /* 0x000fe60008001818 */
[----:B------:R-:W-:Y:S02]  /*1730*/  WARPGROUP.DEPBAR.LE gsb0, 0x0 ;  /* 0x00008000000079c5 */ /* 0x000fe40000010000 */
[----:B------:R-:W-:-:S15]  /*1740*/  WARPGROUP.ARRIVE ;  /* 0x00000000000079c5 */ /* 0x000fde0000000000 */
[----:B------:R-:W-:Y:S03]  /*1750*/  HGMMA.64x192x16.F32.BF16 R24, gdesc[UR12], R24, gsb0 ;  /* 0x02e000000c1879f0 */ /* 0x000fe60008001818 */
[----:B------:R-:W-:Y:S02]  /*1760*/  WARPGROUP.DEPBAR.LE gsb0, 0x0 ;  /* 0x00008000000079c5 */ /* 0x000fe40000010000 */
[----:B------:R-:W-:-:S15]  /*1770*/  WARPGROUP.ARRIVE ;  /* 0x00000000000079c5 */ /* 0x000fde0000000000 */
[----:B------:R-:W-:Y:S03]  /*1780*/  HGMMA.64x192x16.F32.BF16 R24, gdesc[UR16], R24, gsb0 ;  /* 0x02e00000101879f0 */ /* 0x000fe60008001818 */
[----:B------:R-:W-:Y:S02]  /*1790*/  WARPGROUP.DEPBAR.LE gsb0, 0x0 ;  /* 0x00008000000079c5 */ /* 0x000fe40000010000 */
[----:B------:R-:W-:Y:S01]  /*17a0*/  FMUL.FTZ R10, R28, UR5 ;  /* 0x000000051c0a7c20 */ /* 0x000fe20008410000 */
[----:B------:R-:W-:Y:S01]  /*17b0*/  FMUL.FTZ R12, R30, UR5 ;  /* 0x000000051e0c7c20 */ /* 0x000fe20008410000 */
[----:B-12---:R-:W-:Y:S01]  /*17c0*/  FMUL.FTZ R6, R26, UR5 ;  /* 0x000000051a067c20 */ /* 0x006fe20008410000 */
        /* <DEDUP_REMOVED lines=11> */
[----:B------:R-:W-:Y:S01]  /*1880*/  IMAD.IADD R80, R156, 0x1, R121 ;  /* 0x000000019c507824 */ /* 0x000fe200078e0279 */
        /* <DEDUP_REMOVED lines=8> */
[----:B------:R-:W3:Y:S01]  /*1910*/  MUFU.TANH R6, R6 ;  /* 0x0000000600067308 */ /* 0x000ee20000002400 */
[----:B------:R-:W-:Y:S01]  /*1920*/  ISETP.GT.AND P3, PT, R80, 0x8, PT ;  /* 0x000000085000780c */ /* 0x000fe20003f64270 */
[----:B------:R-:W-:Y:S01]  /*1930*/  FMUL.FTZ R26, R38, UR5 ;  /* 0x00000005261a7c20 */ /* 0x000fe20008410000 */
[C---:B------:R-:W-:Y:S01]  /*1940*/  ISETP.GT.AND P4, PT, R80.reuse, RZ, PT ;  /* 0x000000ff5000720c */ /* 0x040fe20003f84270 */
[----:B------:R-:W-:Y:S01]  /*1950*/  FMUL.FTZ R33, R45, UR5 ;  /* 0x000000052d217c20 */ /* 0x000fe20008410000 */
[----:B------:R-:W-:Y:S01]  /*1960*/  ISETP.GT.AND P2, PT, R80, 0x1, PT ;  /* 0x000000015000780c */ /* 0x000fe20003f44270 */
[----:B------:R-:W-:Y:S01]  /*1970*/  FMUL.FTZ R45, R57, UR5 ;  /* 0x00000005392d7c20 */ /* 0x000fe20008410000 */
[----:B-1----:R-:W-:Y:S01]  /*1980*/  FSEL R10, R10, -INF , P3 ;  /* 0xff8000000a0a7808 */ /* 0x002fe20001800000 */
[----:B------:R-:W1:Y:S01]  /*1990*/  MUFU.TANH R7, R7 ;  /* 0x0000000700077308 */ /* 0x000e620000002400 */
[----:B--2---:R-:W-:Y:S01]  /*19a0*/  FSEL R12, R12, -INF , P3 ;  /* 0xff8000000c0c7808 */ /* 0x004fe20001800000 */
[----:B------:R-:W-:Y:S01]  /*19b0*/  FMUL.FTZ R57, R69, UR5 ;  /* 0x0000000545397c20 */ /* 0x000fe20008410000 */
[----:B------:R-:W-:Y:S01]  /*19c0*/  ISETP.GT.AND P3, PT, R80, 0x19, PT ;  /* 0x000000195000780c */ /* 0x000fe20003f64270 */
[----:B------:R-:W-:Y:S01]  /*19d0*/  FMUL.FTZ R69, R81, UR5 ;  /* 0x0000000551457c20 */ /* 0x000fe20008410000 */
[----:B------:R-:W-:Y:S01]  /*19e0*/  FMUL.FTZ R35, R47, UR5 ;  /* 0x000000052f237c20 */ /* 0x000fe20008410000 */
[----:B------:R-:W-:Y:S01]  /*19f0*/  FMUL.FTZ R81, R92, UR5 ;  /* 0x000000055c517c20 */ /* 0x000fe20008410000 */
[----:B------:R-:W-:Y:S01]  /*1a00*/  FMUL.FTZ R24, R36, UR5 ;  /* 0x0000000524187c20 */ /* 0x000fe20008410000 */
[----:B------:R-:W2:Y:S01]  /*1a10*/  MUFU.TANH R25, R25 ;  /* 0x0000001900197308 */ /* 0x000ea20000002400 */
[----:B---3--:R-:W-:Y:S01]  /*1a20*/  FSEL R6, R6, -INF , P4 ;  /* 0xff80000006067808 */ /* 0x008fe20002000000 */
[----:B------:R-:W-:Y:S01]  /*1a30*/  FMUL.FTZ R47, R59, UR5 ;  /* 0x000000053b2f7c20 */ /* 0x000fe20008410000 */
[----:B------:R-:W-:Y:S01]  /*1a40*/  FMUL.FTZ R31, R43, UR5 ;  /* 0x000000052b1f7c20 */ /* 0x000fe20008410000 */
[----:B------:R-:W-:Y:S01]  /*1a50*/  FMUL.FTZ R36, R48, UR5 ;  /* 0x0000000530247c20 */ /* 0x000fe20008410000 */
[----:B------:R-:W-:Y:S01]  /*1a60*/  FMUL.FTZ R59, R71, UR5 ;  /* 0x00000005473b7c20 */ /* 0x000fe20008410000 */
[----:B------:R-:W-:Y:S01]  /*1a70*/  ISETP.GT.AND P6, PT, R80, 0x9, PT ;  /* 0x000000095000780c */ /* 0x000fe20003fc4270 */
[----:B------:R-:W-:Y:S01]  /*1a80*/  FMUL.FTZ R30, R42, UR5 ;  /* 0x000000052a1e7c20 */ /* 0x000fe20008410000 */
[----:B------:R-:W3:Y:S01]  /*1a90*/  MUFU.TANH R27, R27 ;  /* 0x0000001b001b7308 */ /* 0x000ee20000002400 */
[----:B-1----:R-:W-:Y:S01]  /*1aa0*/  FSEL R7, R7, -INF , P2 ;  /* 0xff80000007077808 */ /* 0x002fe20001000000 */
[----:B------:R-:W-:Y:S01]  /*1ab0*/  FMUL.FTZ R48, R60, UR5 ;  /* 0x000000053c307c20 */ /* 0x000fe20008410000 */
[----:B------:R-:W-:Y:S01]  /*1ac0*/  FMUL.FTZ R71, R83, UR5 ;  /* 0x0000000553477c20 */ /* 0x000fe20008410000 */
[----:B------:R-:W-:Y:S01]  /*1ad0*/  FMUL.FTZ R60, R72, UR5 ;  /* 0x00000005483c7c20 */ /* 0x000fe20008410000 */
[----:B------:R-:W-:Y:S01]  /*1ae0*/  ISETP.GT.AND P5, PT, R80, 0x10, PT ;  /* 0x000000105000780c */ /* 0x000fe20003fa4270 */
[----:B------:R-:W-:Y:S01]  /*1af0*/  FMUL.FTZ R83, R94, UR5 ;  /* 0x000000055e537c20 */ /* 0x000fe20008410000 */
[----:B------:R-:W-:Y:S01]  /*1b00*/  FMUL.FTZ R72, R84, UR5 ;  /* 0x0000000554487c20 */ /* 0x000fe20008410000 */
[----:B------:R-:W1:Y:S01]  /*1b10*/  MUFU.TANH R13, R13 ;  /* 0x0000000d000d7308 */ /* 0x000e620000002400 */
[----:B--2---:R-:W-:Y:S01]  /*1b20*/  FSEL R92, R25, -INF , P3 ;  /* 0xff800000195c7808 */ /* 0x004fe20001800000 */
[----:B------:R-:W-:Y:S01]  /*1b30*/  FMUL.FTZ R42, R54, UR5 ;  /* 0x00000005362a7c20 */ /* 0x000fe20008410000 */
[----:B------:R-:W-:Y:S01]  /*1b40*/  FMNMX.FTZ R25, R6, R7, !PT ;  /* 0x0000000706197209 */ /* 0x000fe20007810000 */
[----:B------:R-:W-:Y:S01]  /*1b50*/  FMUL.FTZ R34, R46, UR5 ;  /* 0x000000052e227c20 */ /* 0x000fe20008410000 */
[----:B------:R-:W-:Y:S01]  /*1b60*/  FMUL.FTZ R54, R66, UR5 ;  /* 0x0000000542367c20 */ /* 0x000fe20008410000 */
[----:B------:R-:W-:Y:S01]  /*1b70*/  FMUL.FTZ R66, R78, UR5 ;  /* 0x000000054e427c20 */ /* 0x000fe20008410000 */
[----:B------:R-:W-:Y:S01]  /*1b80*/  FMUL.FTZ R78, R90, UR5 ;  /* 0x000000055a4e7c20 */ /* 0x000fe20008410000 */
[----:B------:R-:W2:Y:S01]  /*1b90*/  MUFU.TANH R14, R14 ;  /* 0x0000000e000e7308 */ /* 0x000ea20000002400 */
[----:B---3--:R-:W-:Y:S01]  /*1ba0*/  FSEL R94, R27, -INF , P3 ;  /* 0xff8000001b5e7808 */ /* 0x008fe20001800000 */
[----:B------:R-:W-:Y:S01]  /*1bb0*/  FMUL.FTZ R38, R50, UR5 ;  /* 0x0000000532267c20 */ /* 0x000fe20008410000 */
[----:B------:R-:W-:Y:S01]  /*1bc0*/  FMNMX.FTZ R27, R12, R25, !PT ;  /* 0x000000190c1b7209 */ /* 0x000fe20007810000 */
[----:B------:R-:W-:Y:S01]  /*1bd0*/  FMUL.FTZ R28, R40, UR5 ;  /* 0x00000005281c7c20 */ /* 0x000fe20008410000 */
[----:B------:R-:W-:Y:S01]  /*1be0*/  FMUL.FTZ R50, R62, UR5 ;  /* 0x000000053e327c20 */ /* 0x000fe20008410000 */
[----:B------:R-:W-:Y:S01]  /*1bf0*/  FMUL.FTZ R62, R74, UR5 ;  /* 0x000000054a3e7c20 */ /* 0x000fe20008410000 */
[----:B------:R-:W-:Y:S01]  /*1c00*/  FMUL.FTZ R74, R86, UR5 ;  /* 0x00000005564a7c20 */ /* 0x000fe20008410000 */
[----:B------:R-:W3:Y:S01]  /*1c10*/  MUFU.TANH R20, R20 ;  /* 0x0000001400147308 */ /* 0x000ee20000002400 */
        /* <DEDUP_REMOVED lines=12> */
[----:B------:R-:W-:Y:S01]  /*1ce0*/  FMUL.FTZ R46, R58, UR5 ;  /* 0x000000053a2e7c20 */ /* 0x000fe20008410000 */
[----:B------:R-:W-:Y:S01]  /*1cf0*/  ISETP.GT.AND P3, PT, R80, 0x30, PT ;  /* 0x000000305000780c */ /* 0x000fe20003f64270 */
[----:B------:R-:W-:Y:S01]  /*1d00*/  FMUL.FTZ R41, R53, UR5 ;  /* 0x0000000535297c20 */ /* 0x000fe20008410000 */
[----:B------:R-:W2:Y:S01]  /*1d10*/  MUFU.TANH R5, R5 ;  /* 0x0000000500057308 */ /* 0x000ea20000002400 */
        /* <DEDUP_REMOVED lines=36> */
[----:B------:R-:W-:-:S03]  /*1f60*/  FMNMX.FTZ R29, R90, R29, !PT ;  /* 0x0000001d5a1d7209 */ /* 0x000fc60007810000 */
[----:B------:R-:W1:Y:S01]  /*1f70*/  MUFU.TANH R31, R31 ;  /* 0x0000001f001f7308 */ /* 0x000e620000002400 */
[----:B--2---:R-:W-:-:S04]  /*1f80*/  FSEL R26, R26, -INF , P2 ;  /* 0xff8000001a1a7808 */ /* 0x004fc80001000000 */
[----:B------:R-:W-:-:S03]  /*1f90*/  FMNMX.FTZ R29, R26, R29, !PT ;  /* 0x0000001d1a1d7209 */ /* 0x000fc60007810000 */
[----:B------:R-:W2:Y:S01]  /*1fa0*/  MUFU.TANH R30, R30 ;  /* 0x0000001e001e7308 */ /* 0x000ea20000002400 */
[----:B---3--:R-:W-:Y:S01]  /*1fb0*/  FSEL R86, R11, -INF , P6 ;  /* 0xff8000000b567808 */ /* 0x008fe20003000000 */
[----:B------:R-:W-:Y:S01]  /*1fc0*/  FMUL.FTZ R11, R95, UR5 ;  /* 0x000000055f0b7c20 */ /* 0x000fe20008410000 */
[----:B------:R-:W-:Y:S01]  /*1fd0*/  ISETP.GT.AND P6, PT, R80, 0x20, PT ;  /* 0x000000205000780c */ /* 0x000fe20003fc4270 */
[----:B------:R-:W-:-:S04]  /*1fe0*/  FMUL.FTZ R95, R109, UR5 ;  /* 0x000000056d5f7c20 */ /* 0x000fc80008410000 */
[----:B------:R-:W3:Y:S01]  /*1ff0*/  MUFU.TANH R15, R15 ;  /* 0x0000000f000f7308 */ /* 0x000ee20000002400 */
[----:B-1----:R-:W-:Y:S02]  /*2000*/  FSEL R122, R31, -INF , P5 ;  /* 0xff8000001f7a7808 */ /* 0x002fe40002800000 */
[----:B------:R-:W-:Y:S01]  /*2010*/  FMNMX.FTZ R31, R94, R29, !PT ;  /* 0x0000001d5e1f7209 */ /* 0x000fe20007810000 */
[----:B------:R-:W-:Y:S01]  /*2020*/  FMUL.FTZ R29, R101, UR5 ;  /* 0x00000005651d7c20 */ /* 0x000fe20008410000 */
[----:B------:R-:W-:Y:S01]  /*2030*/  ISETP.GT.AND P5, PT, R80, 0x38, PT ;  /* 0x000000385000780c */ /* 0x000fe20003fa4270 */
[----:B------:R-:W-:Y:S02]  /*2040*/  FMUL.FTZ R101, R117, UR5 ;  /* 0x0000000575657c20 */ /* 0x000fe40008410000 */
[----:B------:R-:W1:Y:S01]  /*2050*/  MUFU.TANH R24, R24 ;  /* 0x0000001800187308 */ /* 0x000e620000002400 */
[----:B--2---:R-:W-:-:S04]  /*2060*/  FSEL R30, R30, -INF , P6 ;  /* 0xff8000001e1e7808 */ /* 0x004fc80003000000 */
[----:B------:R-:W-:-:S03]  /*2070*/  FMNMX.FTZ R31, R30, R31, !PT ;  /* 0x0000001f1e1f7209 */ /* 0x000fc60007810000 */
[----:B------:R-:W2:Y:S01]  /*2080*/  MUFU.TANH R34, R34 ;  /* 0x0000002200227308 */ /* 0x000ea20000002400 */
[----:B---3--:R-:W-:Y:S01]  /*2090*/  FSEL R88, R15, -INF , P4 ;  /* 0xff8000000f587808 */ /* 0x008fe20002000000 */
[----:B------:R-:W-:Y:S01]  /*20a0*/  FMUL.FTZ R15, R97, UR5 ;  /* 0x00000005610f7c20 */ /* 0x000fe20008410000 */
[----:B------:R-:W-:Y:S01]  /*20b0*/  ISETP.GT.AND P4, PT, R80, 0x28, PT ;  /* 0x000000285000780c */ /* 0x000fe20003f84270 */
[----:B------:R-:W-:Y:S01]  /*20c0*/  FMUL.FTZ R97, R113, UR5 ;  /* 0x0000000571617c20 */ /* 0x000fe20008410000 */
[----:B------:R-:W-:-:S03]  /*20d0*/  FMNMX.FTZ R31, R122, R31, !PT ;  /* 0x0000001f7a1f7209 */ /* 0x000fc60007810000 */
[----:B------:R-:W3:Y:S01]  /*20e0*/  MUFU.TANH R33, R33 ;  /* 0x0000002100217308 */ /* 0x000ee20000002400 */
[----:B-1----:R-:W-:Y:S02]  /*20f0*/  FSEL R24, R24, -INF , P2 ;  /* 0xff80000018187808 */ /* 0x002fe40001000000 */
[----:B------:R-:W-:-:S05]  /*2100*/  ISETP.GT.AND P2, PT, R80, 0x29, PT ;  /* 0x000000295000780c */ /* 0x000fca0003f44270 */
[----:B------:R-:W1:Y:S01]  /*2110*/  MUFU.TANH R35, R35 ;  /* 0x0000002300237308 */ /* 0x000e620000002400 */
[----:B--2---:R-:W-:-:S07]  /*2120*/  FSEL R34, R34, -INF , P4 ;  /* 0xff80000022227808 */ /* 0x004fce0002000000 */
[----:B------:R-:W2:Y:S01]  /*2130*/  MUFU.TANH R28, R28 ;  /* 0x0000001c001c7308 */ /* 0x000ea20000002400 */
[----:B---3--:R-:W-:Y:S02]  /*2140*/  FSEL R124, R33, -INF , P2 ;  /* 0xff800000217c7808 */ /* 0x008fe40001000000 */
[----:B------:R-:W-:Y:S01]  /*2150*/  FMNMX.FTZ R33, R34, R31, !PT ;  /* 0x0000001f22217209 */ /* 0x000fe20007810000 */
[----:B------:R-:W-:-:S04]  /*2160*/  FMUL.FTZ R31, R102, UR5 ;  /* 0x00000005661f7c20 */ /* 0x000fc80008410000 */
[----:B------:R-:W3:Y:S01]  /*2170*/  MUFU.TANH R38, R38 ;  /* 0x0000002600267308 */ /* 0x000ee20000002400 */
[----:B-1----:R-:W-:Y:S02]  /*2180*/  FSEL R126, R35, -INF , P2 ;  /* 0xff800000237e7808 */ /* 0x002fe40001000000 */
[----:B------:R-:W-:Y:S02]  /*2190*/  ISETP.GT.AND P2, PT, R80, 0x40, PT ;  /* 0x000000405000780c */ /* 0x000fe40003f44270 */
[----:B------:R-:W-:-:S03]  /*21a0*/  FMNMX.FTZ R33, R126, R33, !PT ;  /* 0x000000217e217209 */ /* 0x000fc60007810000 */
[----:B------:R-:W1:Y:S01]  /*21b0*/  MUFU.TANH R39, R39 ;  /* 0x0000002700277308 */ /* 0x000e620000002400 */
[----:B--2---:R-:W-:Y:S02]  /*21c0*/  FSEL R28, R28, -INF , P6 ;  /* 0xff8000001c1c7808 */ /* 0x004fe40003000000 */
[----:B------:R-:W-:-:S05]  /*21d0*/  ISETP.GT.AND P6, PT, R80, 0x31, PT ;  /* 0x000000315000780c */ /* 0x000fca0003fc4270 */
[----:B------:R-:W2:Y:S01]  /*21e0*/  MUFU.TANH R32, R32 ;  /* 0x0000002000207308 */ /* 0x000ea20000002400 */
[----:B---3--:R-:W-:-:S04]  /*21f0*/  FSEL R38, R38, -INF , P3 ;  /* 0xff80000026267808 */ /* 0x008fc80001800000 */
[----:B------:R-:W-:Y:S01]  /*2200*/  FMNMX.FTZ R35, R38, R33, !PT ;  /* 0x0000002126237209 */ /* 0x000fe20007810000 */
[----:B------:R-:W-:Y:S02]  /*2210*/  FMUL.FTZ R33, R103, UR5 ;  /* 0x0000000567217c20 */ /* 0x000fe40008410000 */
[----:B------:R-:W3:Y:S01]  /*2220*/  MUFU.TANH R42, R42 ;  /* 0x0000002a002a7308 */ /* 0x000ee20000002400 */
[----:B-1----:R-:W-:-:S04]  /*2230*/  FSEL R128, R39, -INF , P6 ;  /* 0xff80000027807808 */ /* 0x002fc80003000000 */
[----:B------:R-:W-:-:S03]  /*2240*/  FMNMX.FTZ R35, R128, R35, !PT ;  /* 0x0000002380237209 */ /* 0x000fc60007810000 */
[----:B------:R-:W1:Y:S01]  /*2250*/  MUFU.TANH R43, R43 ;  /* 0x0000002b002b7308 */ /* 0x000e620000002400 */
[----:B--2---:R-:W-:Y:S02]  /*2260*/  FSEL R32, R32, -INF , P4 ;  /* 0xff80000020207808 */ /* 0x004fe40002000000 */
[----:B------:R-:W-:-:S05]  /*2270*/  ISETP.GT.AND P4, PT, R80, 0x39, PT ;  /* 0x000000395000780c */ /* 0x000fca0003f84270 */
[----:B------:R-:W2:Y:S01]  /*2280*/  MUFU.TANH R36, R36 ;  /* 0x0000002400247308 */ /* 0x000ea20000002400 */
[----:B---3--:R-:W-:-:S04]  /*2290*/  FSEL R42, R42, -INF , P5 ;  /* 0xff8000002a2a7808 */ /* 0x008fc80002800000 */
[----:B------:R-:W-:-:S03]  /*22a0*/  FMNMX.FTZ R35, R42, R35, !PT ;  /* 0x000000232a237209 */ /* 0x000fc60007810000 */
[----:B------:R-:W3:Y:S01]  /*22b0*/  MUFU.TANH R37, R37 ;  /* 0x0000002500257308 */ /* 0x000ee20000002400 */
[----:B-1----:R-:W-:-:S07]  /*22c0*/  FSEL R100, R43, -INF , P4 ;  /* 0xff8000002b647808 */ /* 0x002fce0002000000 */
[----:B------:R-:W1:Y:S01]  /*22d0*/  MUFU.TANH R46, R46 ;  /* 0x0000002e002e7308 */ /* 0x000e620000002400 */
[----:B--2---:R-:W-:Y:S02]  /*22e0*/  FSEL R36, R36, -INF , P3 ;  /* 0xff80000024247808 */ /* 0x004fe40001800000 */
[----:B------:R-:W-:-:S05]  /*22f0*/  ISETP.GT.AND P3, PT, R80, 0x41, PT ;  /* 0x000000415000780c */ /* 0x000fca0003f64270 */
[----:B------:R-:W2:Y:S01]  /*2300*/  MUFU.TANH R47, R47 ;  /* 0x0000002f002f7308 */ /* 0x000ea20000002400 */
[----:B---3--:R-:W-:Y:S02]  /*2310*/  FSEL R130, R37, -INF , P6 ;  /* 0xff80000025827808 */ /* 0x008fe40003000000 */
[----:B------:R-:W-:Y:S01]  /*2320*/  FMNMX.FTZ R37, R100, R35, !PT ;  /* 0x0000002364257209 */ /* 0x000fe20007810000 */
[----:B------:R-:W-:Y:S01]  /*2330*/  FMUL.FTZ R35, R104, UR5 ;  /* 0x0000000568237c20 */ /* 0x000fe20008410000 */
[----:B------:R-:W-:-:S03]  /*2340*/  ISETP.GT.AND P6, PT, R80, 0x48, PT ;  /* 0x000000485000780c */ /* 0x000fc60003fc4270 */
[----:B------:R-:W3:Y:S01]  /*2350*/  MUFU.TANH R40, R40 ;  /* 0x0000002800287308 */ /* 0x000ee20000002400 */
[----:B-1----:R-:W-:-:S04]  /*2360*/  FSEL R46, R46, -INF , P2 ;  /* 0xff8000002e2e7808 */ /* 0x002fc80001000000 */
[----:B------:R-:W-:-:S03]  /*2370*/  FMNMX.FTZ R37, R46, R37, !PT ;  /* 0x000000252e257209 */ /* 0x000fc60007810000 */
[----:B------:R-:W1:Y:S01]  /*2380*/  MUFU.TANH R50, R50 ;  /* 0x0000003200327308 */ /* 0x000e620000002400 */
[----:B--2---:R-:W-:Y:S01]  /*2390*/  FSEL R134, R47, -INF , P3 ;  /* 0xff8000002f867808 */ /* 0x004fe20001800000 */
[----:B------:R-:W-:-:S03]  /*23a0*/  FMUL.FTZ R47, R110, UR5 ;  /* 0x000000056e2f7c20 */ /* 0x000fc60008410000 */
[----:B------:R-:W-:-:S03]  /*23b0*/  FMNMX.FTZ R37, R134, R37, !PT ;  /* 0x0000002586257209 */ /* 0x000fc60007810000 */
[----:B------:R-:W2:Y:S01]  /*23c0*/  MUFU.TANH R41, R41 ;  /* 0x0000002900297308 */ /* 0x000ea20000002400 */
[----:B---3--:R-:W-:Y:S02]  /*23d0*/  FSEL R40, R40, -INF , P5 ;  /* 0xff80000028287808 */ /* 0x008fe40002800000 */
[----:B------:R-:W-:-:S05]  /*23e0*/  ISETP.GT.AND P5, PT, R80, 0x49, PT ;  /* 0x000000495000780c */ /* 0x000fca0003fa4270 */
[----:B------:R-:W3:Y:S01]  /*23f0*/  MUFU.TANH R51, R51 ;  /* 0x0000003300337308 */ /* 0x000ee20000002400 */
[----:B-1----:R-:W-:-:S04]  /*2400*/  FSEL R50, R50, -INF , P6 ;  /* 0xff80000032327808 */ /* 0x002fc80003000000 */
[----:B------:R-:W-:Y:S01]  /*2410*/  FMNMX.FTZ R39, R50, R37, !PT ;  /* 0x0000002532277209 */ /* 0x000fe20007810000 */
[----:B------:R-:W-:Y:S02]  /*2420*/  FMUL.FTZ R37, R105, UR5 ;  /* 0x0000000569257c20 */ /* 0x000fe40008410000 */
[----:B------:R-:W1:Y:S01]  /*2430*/  MUFU.TANH R44, R44 ;  /* 0x0000002c002c7308 */ /* 0x000e620000002400 */
[----:B--2---:R-:W-:Y:S02]  /*2440*/  FSEL R132, R41, -INF , P4 ;  /* 0xff80000029847808 */ /* 0x004fe40002000000 */
[----:B------:R-:W-:-:S05]  /*2450*/  ISETP.GT.AND P4, PT, R80, 0x50, PT ;  /* 0x000000505000780c */ /* 0x000fca0003f84270 */
[----:B------:R-:W2:Y:S01]  /*2460*/  MUFU.TANH R54, R54 ;  /* 0x0000003600367308 */ /* 0x000ea20000002400 */
[----:B---3--:R-:W-:Y:S01]  /*2470*/  FSEL R102, R51, -INF , P5 ;  /* 0xff80000033667808 */ /* 0x008fe20002800000 */
[----:B------:R-:W-:-:S03]  /*2480*/  FMUL.FTZ R51, R108, UR5 ;  /* 0x000000056c337c20 */ /* 0x000fc60008410000 */
[----:B------:R-:W-:-:S03]  /*2490*/  FMNMX.FTZ R39, R102, R39, !PT ;  /* 0x0000002766277209 */ /* 0x000fc60007810000 */
[----:B------:R-:W3:Y:S01]  /*24a0*/  MUFU.TANH R45, R45 ;  /* 0x0000002d002d7308 */ /* 0x000ee20000002400 */
[----:B-1----:R-:W-:Y:S02]  /*24b0*/  FSEL R44, R44, -INF , P2 ;  /* 0xff8000002c2c7808 */ /* 0x002fe40001000000 */
[----:B------:R-:W-:-:S05]  /*24c0*/  ISETP.GT.AND P2, PT, R80, 0x51, PT ;  /* 0x000000515000780c */ /* 0x000fca0003f44270 */
[----:B------:R-:W1:Y:S01]  /*24d0*/  MUFU.TANH R55, R55 ;  /* 0x0000003700377308 */ /* 0x000e620000002400 */
[----:B--2---:R-:W-:-:S04]  /*24e0*/  FSEL R140, R54, -INF , P4 ;  /* 0xff800000368c7808 */ /* 0x004fc80002000000 */
[----:B------:R-:W-:Y:S01]  /*24f0*/  FMNMX.FTZ R41, R140, R39, !PT ;  /* 0x000000278c297209 */ /* 0x000fe20007810000 */
[----:B------:R-:W-:Y:S02]  /*2500*/  FMUL.FTZ R39, R106, UR5 ;  /* 0x000000056a277c20 */ /* 0x000fe40008410000 */
[----:B------:R-:W2:Y:S01]  /*2510*/  MUFU.TANH R48, R48 ;  /* 0x0000003000307308 */ /* 0x000ea20000002400 */
[----:B---3--:R-:W-:Y:S01]  /*2520*/  FSEL R136, R45, -INF , P3 ;  /* 0xff8000002d887808 */ /* 0x008fe20001800000 */
[----:B------:R-:W-:Y:S01]  /*2530*/  FMUL.FTZ R45, R107, UR5 ;  /* 0x000000056b2d7c20 */ /* 0x000fe20008410000 */
[----:B------:R-:W-:-:S05]  /*2540*/  ISETP.GT.AND P3, PT, R80, 0x58, PT ;  /* 0x000000585000780c */ /* 0x000fca0003f64270 */
[----:B------:R-:W3:Y:S01]  /*2550*/  MUFU.TANH R58, R58 ;  /* 0x0000003a003a7308 */ /* 0x000ee20000002400 */
[----:B-1----:R-:W-:Y:S01]  /*2560*/  FSEL R142, R55, -INF , P2 ;  /* 0xff800000378e7808 */ /* 0x002fe20001000000 */
[----:B------:R-:W-:-:S03]  /*2570*/  FMUL.FTZ R55, R118, UR5 ;  /* 0x0000000576377c20 */ /* 0x000fc60008410000 */
        /* <DEDUP_REMOVED lines=8> */
[----:B-1----:R-:W-:Y:S01]  /*2600*/  FSEL R138, R49, -INF , P5 ;  /* 0xff800000318a7808 */ /* 0x002fe20002800000 */
[----:B------:R-:W-:Y:S01]  /*2610*/  FMUL.FTZ R49, R114, UR5 ;  /* 0x0000000572317c20 */ /* 0x000fe20008410000 */
[----:B------:R-:W-:-:S05]  /*2620*/  ISETP.GT.AND P5, PT, R80, 0x60, PT ;  /* 0x000000605000780c */ /* 0x000fca0003fa4270 */
[----:B------:R-:W1:Y:S01]  /*2630*/  MUFU.TANH R62, R62 ;  /* 0x0000003e003e7308 */ /* 0x000e620000002400 */
[----:B--2---:R-:W-:-:S04]  /*2640*/  FSEL R144, R59, -INF , P6 ;  /* 0xff8000003b907808 */ /* 0x004fc80003000000 */
[----:B------:R-:W-:-:S03]  /*2650*/  FMNMX.FTZ R41, R144, R41, !PT ;  /* 0x0000002990297209 */ /* 0x000fc60007810000 */
[----:B------:R-:W2:Y:S01]  /*2660*/  MUFU.TANH R53, R53 ;  /* 0x0000003500357308 */ /* 0x000ea20000002400 */
[----:B---3--:R-:W-:Y:S02]  /*2670*/  FSEL R52, R52, -INF , P4 ;  /* 0xff80000034347808 */ /* 0x008fe40002000000 */
[----:B------:R-:W-:-:S05]  /*2680*/  ISETP.GT.AND P4, PT, R80, 0x61, PT ;  /* 0x000000615000780c */ /* 0x000fca0003f84270 */
        /* <DEDUP_REMOVED lines=10> */
[----:B-1----:R-:W-:Y:S02]  /*2730*/  FSEL R58, R57, -INF , P6 ;  /* 0xff800000393a7808 */ /* 0x002fe40003000000 */
[----:B------:R-:W-:-:S05]  /*2740*/  ISETP.GT.AND P6, PT, R80, 0x70, PT ;  /* 0x000000705000780c */ /* 0x000fca0003fc4270 */
[----:B------:R-:W1:Y:S01]  /*2750*/  MUFU.TANH R61, R61 ;  /* 0x0000003d003d7308 */ /* 0x000e620000002400 */
[----:B--2---:R-:W-:Y:S02]  /*2760*/  FSEL R56, R56, -INF , P3 ;  /* 0xff80000038387808 */ /* 0x004fe40001800000 */
[----:B------:R-:W-:-:S05]  /*2770*/  ISETP.GT.AND P3, PT, R80, 0x69, PT ;  /* 0x000000695000780c */ /* 0x000fca0003f64270 */
[----:B------:R-:W2:Y:S01]  /*2780*/  MUFU.TANH R70, R70 ;  /* 0x0000004600467308 */ /* 0x000ea20000002400 */
[----:B---3--:R-:W-:-:S07]  /*2790*/  FSEL R106, R66, -INF , P2 ;  /* 0xff800000426a7808 */ /* 0x008fce0001000000 */
[----:B------:R-:W3:Y:S01]  /*27a0*/  MUFU.TANH R67, R67 ;  /* 0x0000004300437308 */ /* 0x000ee20000002400 */
[----:B-1----:R-:W-:Y:S02]  /*27b0*/  FSEL R62, R61, -INF , P4 ;  /* 0xff8000003d3e7808 */ /* 0x002fe40002000000 */
[----:B------:R-:W-:-:S05]  /*27c0*/  ISETP.GT.AND P4, PT, R80, 0x78, PT ;  /* 0x000000785000780c */ /* 0x000fca0003f84270 */
[----:B------:R-:W1:Y:S01]  /*27d0*/  MUFU.TANH R60, R60 ;  /* 0x0000003c003c7308 */ /* 0x000e620000002400 */
[----:B--2---:R-:W-:Y:S02]  /*27e0*/  FSEL R41, R70, -INF , P6 ;  /* 0xff80000046297808 */ /* 0x004fe40003000000 */
[----:B------:R-:W-:-:S05]  /*27f0*/  FMNMX.FTZ R70, R106, R43, !PT ;  /* 0x0000002b6a467209 */ /* 0x000fca0007810000 */
[----:B------:R-:W2:Y:S01]  /*2800*/  MUFU.TANH R74, R74 ;  /* 0x0000004a004a7308 */ /* 0x000ea20000002400 */
[----:B---3--:R-:W-:-:S07]  /*2810*/  FSEL R67, R67, -INF , P3 ;  /* 0xff80000043437808 */ /* 0x008fce0001800000 */
[----:B------:R-:W3:Y:S01]  /*2820*/  MUFU.TANH R71, R71 ;  /* 0x0000004700477308 */ /* 0x000ee20000002400 */
[----:B-1----:R-:W-:Y:S02]  /*2830*/  FSEL R60, R60, -INF , P5 ;  /* 0xff8000003c3c7808 */ /* 0x002fe40002800000 */
[----:B------:R-:W-:-:S05]  /*2840*/  ISETP.GT.AND P5, PT, R80, 0x71, PT ;  /* 0x000000715000780c */ /* 0x000fca0003fa4270 */
[----:B------:R-:W1:Y:S01]  /*2850*/  MUFU.TANH R65, R65 ;  /* 0x0000004100417308 */ /* 0x000e620000002400 */
[----:B--2---:R-:W-:Y:S02]  /*2860*/  FSEL R108, R74, -INF , P4 ;  /* 0xff8000004a6c7808 */ /* 0x004fe40002000000 */
[----:B------:R-:W-:-:S04]  /*2870*/  FMNMX.FTZ R74, R67, R70, !PT ;  /* 0x00000046434a7209 */ /* 0x000fc80007810000 */
[----:B------:R-:W-:Y:S01]  /*2880*/  FMNMX.FTZ R74, R41, R74, !PT ;  /* 0x0000004a294a7209 */ /* 0x000fe20007810000 */
        /* <DEDUP_REMOVED lines=10> */
[----:B---3--:R-:W-:Y:S02]  /*2930*/  FSEL R110, R78, -INF , P3 ;  /* 0xff8000004e6e7808 */ /* 0x008fe40001800000 */
[----:B------:R-:W-:-:S05]  /*2940*/  FMNMX.FTZ R78, R108, R43, !PT ;  /* 0x0000002b6c4e7209 */ /* 0x000fca0007810000 */
[----:B------:R-:W3:Y:S01]  /*2950*/  MUFU.TANH R69, R69 ;  /* 0x0000004500457308 */ /* 0x000ee20000002400 */
[----:B-1----:R-:W-:-:S04]  /*2960*/  FSEL R75, R75, -INF , P2 ;  /* 0xff8000004b4b7808 */ /* 0x002fc80001000000 */
[----:B------:R-:W-:-:S03]  /*2970*/  FMNMX.FTZ R43, R75, R78, !PT ;  /* 0x0000004e4b2b7209 */ /* 0x000fc60007810000 */
[----:B------:R-:W1:Y:S01]  /*2980*/  MUFU.TANH R79, R79 ;  /* 0x0000004f004f7308 */ /* 0x000e620000002400 */
[----:B--2---:R-:W-:Y:S02]  /*2990*/  FSEL R150, R68, -INF , P6 ;  /* 0xff80000044967808 */ /* 0x004fe40003000000 */
[----:B------:R-:W-:Y:S02]  /*29a0*/  ISETP.GT.AND P6, PT, R80, 0x81, PT ;  /* 0x000000815000780c */ /* 0x000fe40003fc4270 */
        /* <DEDUP_REMOVED lines=47> */
[----:B---3--:R-:W-:Y:S01]  /*2ca0*/  FSEL R15, R39, -INF , P4 ;  /* 0xff800000270f7808 */ /* 0x008fe20002000000 */
[----:B------:R-:W-:-:S03]  /*2cb0*/  IMAD.U32 R39, RZ, RZ, UR6 ;  /* 0x00000006ff277e24 */ /* 0x000fc6000f8e00ff */
        /* <DEDUP_REMOVED lines=38> */
[----:B-1----:R-:W-:-:S04]  /*2f20*/  FSEL R55, R119, -INF , P2 ;  /* 0xff80000077377808 */ /* 0x002fc80001000000 */
[----:B------:R-:W-:-:S03]  /*2f30*/  FMNMX.FTZ R57, R55, R98, !PT ;  /* 0x0000006237397209 */ /* 0x000fc60007810000 */
[----:B------:R-:W1:Y:S02]  /*2f40*/  MUFU.TANH R97, R97 ;  /* 0x0000006100617308 */ /* 0x000e640000002400 */
[----:B------:R-:W4:Y:S06]  /*2f50*/  SHFL.BFLY PT, R80, R57, 0x2, 0x1f ;  /* 0x0c401f0039507f89 */ /* 0x000f2c00000e0000 */
[----:B------:R-:W-:Y:S08]  /*2f60*/  MUFU.TANH R99, R99 ;  /* 0x0000006300637308 */ /* 0x000ff00000002400 */
[----:B------:R-:W-:Y:S01]  /*2f70*/  MUFU.TANH R101, R101 ;  /* 0x0000006500657308 */ /* 0x000fe20000002400 */
[----:B----4-:R-:W-:-:S05]  /*2f80*/  FMNMX.FTZ R59, R57, R80, !PT ;  /* 0x00000050393b7209 */ /* 0x010fca0007810000 */
[----:B------:R-:W4:Y:S02]  /*2f90*/  SHFL.BFLY PT, R98, R59, 0x1, 0x1f ;  /* 0x0c201f003b627f89 */ /* 0x000f2400000e0000 */
[----:B----4-:R-:W-:Y:S02]  /*2fa0*/  FMNMX.FTZ R98, R59, R98, !PT ;  /* 0x000000623b627209 */ /* 0x010fe40007810000 */
        /* <DEDUP_REMOVED lines=15> */
[----:B--2---:R-:W-:Y:S01]  /*30a0*/  FSEL R128, R95, -INF , P6 ;  /* 0xff8000005f807808 */ /* 0x004fe20003000000 */
[--C-:B------:R-:W-:Y:S01]  /*30b0*/  FFMA.FTZ R116, R134, R39, -R80.reuse ;  /* 0x0000002786747223 */ /* 0x100fe20000010850 */
[----:B------:R-:W-:Y:S01]  /*30c0*/  FMNMX.FTZ R59, R92, R59, !PT ;  /* 0x0000003b5c3b7209 */ /* 0x000fe20007810000 */
[-CC-:B------:R-:W-:Y:S01]  /*30d0*/  FFMA.FTZ R87, R26, R39.reuse, -R80.reuse ;  /* 0x000000271a577223 */ /* 0x180fe20000010850 */
[----:B---3--:R-:W-:Y:S01]  /*30e0*/  FSEL R134, R93, -INF , P5 ;  /* 0xff8000005d867808 */ /* 0x008fe20002800000 */
[--C-:B------:R-:W-:Y:S01]  /*30f0*/  FFMA.FTZ R26, R34, R39, -R80.reuse ;  /* 0x00000027221a7223 */ /* 0x100fe20000010850 */
[----:B------:R-:W-:Y:S01]  /*3100*/  FMNMX.FTZ R59, R28, R59, !PT ;  /* 0x0000003b1c3b7209 */ /* 0x000fe20007810000 */
[-CC-:B------:R-:W-:Y:S01]  /*3110*/  FFMA.FTZ R34, R140, R39.reuse, -R80.reuse ;  /* 0x000000278c227223 */ /* 0x180fe20000010850 */
        /* <DEDUP_REMOVED lines=41> */
[----:B-1----:R-:W-:Y:S01]  /*33b0*/  FADD.FTZ R13, R6, R7 ;  /* 0x00000007060d7221 */ /* 0x002fe20000010000 */
        /* <DEDUP_REMOVED lines=12> */
[----:B------:R-:W-:Y:S01]  /*3480*/  FFMA.FTZ R45, R45, R39, -R80 ;  /* 0x000000272d2d7223 */ /* 0x000fe20000010850 */
[----:B------:R-:W-:Y:S01]  /*3490*/  FMNMX.FTZ R61, R56, R61, !PT ;  /* 0x0000003d383d7209 */ /* 0x000fe20007810000 */
[----:B------:R4:W-:Y:S01]  /*34a0*/  MUFU.EX2 R59, R142 ;  /* 0x0000008e003b7308 */ /* 0x0009e20000000800 */
[----:B------:R-:W-:-:S02]  /*34b0*/  MOV R148, R151 ;  /* 0x0000009700947202 */ /* 0x000fc40000000f00 */
[----:B------:R-:W-:-:S04]  /*34c0*/  FMNMX.FTZ R61, R58, R61, !PT ;  /* 0x0000003d3a3d7209 */ /* 0x000fc80007810000 */
[----:B------:R-:W-:Y:S01]  /*34d0*/  FMNMX.FTZ R61, R60, R61, !PT ;  /* 0x0000003d3c3d7209 */ /* 0x000fe20007810000 */
[----:B------:R-:W-:Y:S01]  /*34e0*/  MUFU.EX2 R90, R90 ;  /* 0x0000005a005a7308 */ /* 0x000fe20000000800 */
[----:B----4-:R-:W-:Y:S02]  /*34f0*/  FSEL R142, R99, -INF , P3 ;  /* 0xff800000638e7808 */ /* 0x010fe40001800000 */
[----:B------:R-:W-:-:S04]  /*3500*/  FMNMX.FTZ R65, R62, R61, !PT ;  /* 0x0000003d3e417209 */ /* 0x000fc80007810000 */
[----:B------:R-:W-:Y:S01]  /*3510*/  FMNMX.FTZ R65, R64, R65, !PT ;  /* 0x0000004140417209 */ /* 0x000fe20007810000 */
[----:B------:R4:W-:Y:S03]  /*3520*/  MUFU.EX2 R61, R144 ;  /* 0x00000090003d7308 */ /* 0x0009e60000000800 */
[----:B------:R-:W-:-:S04]  /*3530*/  FMNMX.FTZ R81, R66, R65, !PT ;  /* 0x0000004142517209 */ /* 0x000fc80007810000 */
[----:B------:R-:W-:Y:S01]  /*3540*/  FMNMX.FTZ R81, R150, R81, !PT ;  /* 0x0000005196517209 */ /* 0x000fe20007810000 */
[----:B------:R-:W-:Y:S01]  /*3550*/  MUFU.EX2 R65, R146 ;  /* 0x0000009200417308 */ /* 0x000fe20000000800 */
[----:B----4-:R-:W-:Y:S02]  /*3560*/  FSEL R144, R101, -INF , P2 ;  /* 0xff80000065907808 */ /* 0x010fe40001000000 */
        /* <DEDUP_REMOVED lines=15> */
[----:B----4-:R-:W-:Y:S02]  /*3660*/  FFMA.FTZ R106, R43, R39, -R80 ;  /* 0x000000272b6a7223 */ /* 0x010fe40000010850 */
[----:B------:R-:W-:-:S04]  /*3670*/  FMNMX.FTZ R50, R29, R46, !PT ;  /* 0x0000002e1d327209 */ /* 0x000fc80007810000 */
[----:B------:R-:W-:Y:S01]  /*3680*/  FMNMX.FTZ R50, R35, R50, !PT ;  /* 0x0000003223327209 */ /* 0x000fe20007810000 */
[----:B------:R4:W-:Y:S03]  /*3690*/  MUFU.EX2 R46, R108 ;  /* 0x0000006c002e7308 */ /* 0x0009e60000000800 */
[----:B------:R-:W-:-:S04]  /*36a0*/  FMNMX.FTZ R50, R37, R50, !PT ;  /* 0x0000003225327209 */ /* 0x000fc80007810000 */
[----:B------:R-:W-:Y:S01]  /*36b0*/  FMNMX.FTZ R67, R27, R50, !PT ;  /* 0x000000321b437209 */ /* 0x000fe20007810000 */
[----:B------:R-:W-:Y:S01]  /*36c0*/  MUFU.EX2 R26, R26 ;  /* 0x0000001a001a7308 */ /* 0x000fe20000000800 */
[-CC-:B----4-:R-:W-:Y:S01]  /*36d0*/  FFMA.FTZ R108, R33, R39.reuse, -R80.reuse ;  /* 0x00000027216c7223 */ /* 0x190fe20000010850 */
[--C-:B------:R-:W-:Y:S01]  /*36e0*/  FFMA.FTZ R33, R15, R39, -R80.reuse ;  /* 0x000000270f217223 */ /* 0x100fe20000010850 */
[----:B------:R-:W-:Y:S01]  /*36f0*/  FMNMX.FTZ R67, R128, R67, !PT ;  /* 0x0000004380437209 */ /* 0x000fe20007810000 */
[----:B------:R-:W-:-:S03]  /*3700*/  FFMA.FTZ R80, R55, R39, -R80 ;  /* 0x0000002737507223 */ /* 0x000fc60000010850 */
[----:B------:R-:W-:Y:S01]  /*3710*/  FMNMX.FTZ R67, R134, R67, !PT ;  /* 0x0000004386437209 */ /* 0x000fe20007810000 */
[----:B------:R-:W-:Y:S03]  /*3720*/  MUFU.EX2 R63, R63 ;  /* 0x0000003f003f7308 */ /* 0x000fe60000000800 */
[----:B------:R-:W-:-:S04]  /*3730*/  FMNMX.FTZ R67, R140, R67, !PT ;  /* 0x000000438c437209 */ /* 0x000fc80007810000 */
[----:B------:R-:W-:Y:S01]  /*3740*/  FMNMX.FTZ R67, R142, R67, !PT ;  /* 0x000000438e437209 */ /* 0x000fe20007810000 */
[----:B------:R-:W-:Y:S03]  /*3750*/  MUFU.EX2 R30, R30 ;  /* 0x0000001e001e7308 */ /* 0x000fe60000000800 */
        /* <DEDUP_REMOVED lines=11> */
[----:B----4-:R-:W-:-:S04]  /*3810*/  FMNMX.FTZ R50, R25, R50, !PT ;  /* 0x0000003219327209 */ /* 0x010fc80007810000 */
[C---:B------:R-:W-:Y:S01]  /*3820*/  FSETP.NEU.FTZ.AND P2, PT, R50.reuse, -INF , PT ;  /* 0xff8000003200780b */ /* 0x040fe20003f5d000 */
[----:B------:R-:W-:Y:S02]  /*3830*/  FMUL.FTZ R25, R50, R39 ;  /* 0x0000002732197220 */ /* 0x000fe40000410000 */
[----:B------:R-:W-:Y:S03]  /*3840*/  MUFU.EX2 R34, R34 ;  /* 0x0000002200227308 */ /* 0x000fe60000000800 */
[----:B------:R-:W-:Y:S02]  /*3850*/  FSEL R25, R25, RZ, P2 ;  /* 0x000000ff19197208 */ /* 0x000fe40001000000 */
[----:B------:R-:W-:-:S03]  /*3860*/  ISETP.GE.AND P2, PT, R121, 0xc1, PT ;  /* 0x000000c17900780c */ /* 0x000fc60003f46270 */
        /* <DEDUP_REMOVED lines=11> */
[-C--:B------:R-:W-:Y:S01]  /*3920*/  FFMA.FTZ R36, R56, R39.reuse, -R25 ;  /* 0x0000002738247223 */ /* 0x080fe20000010819 */
[----:B--2---:R-:W-:Y:S01]  /*3930*/  FADD.FTZ R56, R12, R13 ;  /* 0x0000000d0c387221 */ /* 0x004fe20000010000 */
[-CC-:B------:R-:W-:Y:S01]  /*3940*/  FFMA.FTZ R53, R54, R39.reuse, -R25.reuse ;  /* 0x0000002736357223 */ /* 0x180fe20000010819 */
[-CC-:B------:R-:W-:Y:S01]  /*3950*/  FFMA.FTZ R103, R92, R39.reuse, -R25.reuse ;  /* 0x000000275c677223 */ /* 0x180fe20000010819 */
[----:B------:R-:W-:Y:S01]  /*3960*/  @!P1 IADD3 R5, R3, 0x30840, RZ ;  /* 0x0003084003059810 */ /* 0x000fe20007ffe0ff */
[----:B------:R-:W2:Y:S01]  /*3970*/  MUFU.EX2 R31, R31 ;  /* 0x0000001f001f7308 */ /* 0x000ea20000000800 */
[----:B---3--:R-:W-:Y:S01]  /*3980*/  FADD.FTZ R56, R69, R56 ;  /* 0x0000003845387221 */ /* 0x008fe20000010000 */
[-C--:B------:R-:W-:Y:S01]  /*3990*/  FFMA.FTZ R43, R96, R39.reuse, -R25 ;  /* 0x00000027602b7223 */ /* 0x080fe20000010819 */
[----:B------:R-:W-:Y:S01]  /*39a0*/  @!P1 PRMT R5, RZ, 0x654, R5 ;  /* 0x00000654ff059816 */ /* 0x000fe20000000005 */
[-CC-:B------:R-:W-:Y:S01]  /*39b0*/  FFMA.FTZ R10, R32, R39.reuse, -R25.reuse ;  /* 0x00000027200a7223 */ /* 0x180fe20000010819 */
[----:B-1----:R-:W-:Y:S01]  /*39c0*/  FADD.FTZ R15, R73, R56 ;  /* 0x00000038490f7221 */ /* 0x002fe20000010000 */
[-CC-:B------:R-:W-:Y:S01]  /*39d0*/  FFMA.FTZ R51, R124, R39.reuse, -R25.reuse ;  /* 0x000000277c337223 */ /* 0x180fe20000010819 */
[----:B------:R1:W-:Y:S01]  /*39e0*/  @!P1 SYNCS.ARRIVE.TRANS64.RED.A1T0 RZ, [R5+URZ], RZ ;  /* 0x000000ff05ff99a7 */ /* 0x0003e2000810043f */
[----:B------:R-:W3:Y:S01]  /*39f0*/  MUFU.EX2 R99, R99 ;  /* 0x0000006300637308 */ /* 0x000ee20000000800 */
[-CC-:B------:R-:W-:Y:S01]  /*3a00*/  FFMA.FTZ R93, R58, R39.reuse, -R25.reuse ;  /* 0x000000273a5d7223 */ /* 0x180fe20000010819 */
[-CC-:B------:R-:W-:Y:S01]  /*3a10*/  FFMA.FTZ R55, R130, R39.reuse, -R25.reuse ;  /* 0x0000002782377223 */ /* 0x180fe20000010819 */
[-CC-:B------:R-:W-:Y:S01]  /*3a20*/  FFMA.FTZ R86, R44, R39.reuse, -R25.reuse ;  /* 0x000000272c567223 */ /* 0x180fe20000010819 */
[-CC-:B------:R-:W-:Y:S01]  /*3a30*/  FFMA.FTZ R44, R60, R39.reuse, -R25.reuse ;  /* 0x000000273c2c7223 */ /* 0x180fe20000010819 */
[-CC-:B------:R-:W-:Y:S01]  /*3a40*/  FFMA.FTZ R40, R40, R39.reuse, -R25.reuse ;  /* 0x0000002728287223 */ /* 0x180fe20000010819 */
[-C--:B------:R-:W-:Y:S01]  /*3a50*/  FFMA.FTZ R66, R66, R39.reuse, -R25 ;  /* 0x0000002742427223 */ /* 0x080fe20000010819 */
[----:B-1----:R-:W-:Y:S01]  /*3a60*/  F2FP.BF16.F32.PACK_AB R5, R7, R6 ;  /* 0x000000060705723e */ /* 0x002fe200000010ff */
[----:B------:R-:W1:Y:S01]  /*3a70*/  MUFU.EX2 R146, R146 ;  /* 0x0000009200927308 */ /* 0x000e620000000800 */
[----:B--2---:R-:W-:Y:S01]  /*3a80*/  FADD.FTZ R54, R4, R31 ;  /* 0x0000001f04367221 */ /* 0x004fe20000010000 */
[----:B------:R-:W-:Y:S01]  /*3a90*/  F2FP.BF16.F32.PACK_AB R4, R31, R4 ;  /* 0x000000041f04723e */ /* 0x000fe200000010ff */
[-CC-:B------:R-:W-:Y:S01]  /*3aa0*/  FFMA.FTZ R67, R132, R39.reuse, -R25.reuse ;  /* 0x0000002784437223 */ /* 0x180fe20000010819 */
[-CC-:B------:R-:W-:Y:S01]  /*3ab0*/  FFMA.FTZ R62, R62, R39.reuse, -R25.reuse ;  /* 0x000000273e3e7223 */ /* 0x180fe20000010819 */
[----:B------:R-:W-:Y:S01]  /*3ac0*/  F2FP.BF16.F32.PACK_AB R7, R69, R12 ;  /* 0x0000000c4507723e */ /* 0x000fe200000010ff */
[-CC-:B------:R-:W-:Y:S01]  /*3ad0*/  FFMA.FTZ R95, R136, R39.reuse, -R25.reuse ;  /* 0x00000027885f7223 */ /* 0x180fe20000010819 */
[-C--:B------:R-:W-:Y:S01]  /*3ae0*/  FFMA.FTZ R48, R48, R39.reuse, -R25 ;  /* 0x0000002730307223 */ /* 0x080fe20000010819 */
[----:B------:R-:W2:Y:S01]  /*3af0*/  MUFU.EX2 R14, R14 ;  /* 0x0000000e000e7308 */ /* 0x000ea20000000800 */
[----:B---3--:R-:W-:Y:S01]  /*3b00*/  FADD.FTZ R13, R99, R54 ;  /* 0x00000036630d7221 */ /* 0x008fe20000010000 */
[----:B------:R-:W-:Y:S01]  /*3b10*/  FADD.FTZ R54, R90, R15 ;  /* 0x0000000f5a367221 */ /* 0x000fe20000010000 */
[-CC-:B------:R-:W-:Y:S01]  /*3b20*/  FFMA.FTZ R97, R138, R39.reuse, -R25.reuse ;  /* 0x000000278a617223 */ /* 0x180fe20000010819 */
[-CC-:B------:R-:W-:Y:S01]  /*3b30*/  FFMA.FTZ R32, R52, R39.reuse, -R25.reuse ;  /* 0x0000002734207223 */ /* 0x180fe20000010819 */
[-CC-:B------:R-:W-:Y:S01]  /*3b40*/  FFMA.FTZ R52, R64, R39.reuse, -R25.reuse ;  /* 0x0000002740347223 */ /* 0x180fe20000010819 */
[----:B------:R-:W-:Y:S01]  /*3b50*/  FADD.FTZ R15, R87, R54 ;  /* 0x00000036570f7221 */ /* 0x000fe20000010000 */
[----:B------:R-:W-:Y:S01]  /*3b60*/  FFMA.FTZ R54, R150, R39, -R25 ;  /* 0x0000002796367223 */ /* 0x000fe20000010819 */
[----:B------:R-:W3:Y:S01]  /*3b70*/  MUFU.EX2 R101, R101 ;  /* 0x0000006500657308 */ /* 0x000ee20000000800 */
[----:B-1----:R-:W-:Y:S01]  /*3b80*/  FADD.FTZ R13, R146, R13 ;  /* 0x0000000d920d7221 */ /* 0x002fe20000010000 */
[C---:B------:R-:W-:Y:S01]  /*3b90*/  FADD.FTZ R105, R112.reuse, R15 ;  /* 0x0000000f70697221 */ /* 0x040fe20000010000 */
[----:B------:R-:W-:Y:S01]  /*3ba0*/  F2FP.BF16.F32.PACK_AB R15, R112, R87 ;  /* 0x00000057700f723e */ /* 0x000fe200000010ff */
[-CC-:B------:R-:W-:Y:S01]  /*3bb0*/  FFMA.FTZ R70, R70, R39.reuse, -R25.reuse ;  /* 0x0000002746467223 */ /* 0x180fe20000010819 */
[-C--:B------:R-:W-:Y:S01]  /*3bc0*/  FFMA.FTZ R76, R76, R39.reuse, -R25 ;  /* 0x000000274c4c7223 */ /* 0x080fe20000010819 */
[----:B------:R-:W-:Y:S01]  /*3bd0*/  FADD.FTZ R58, R20, R105 ;  /* 0x00000069143a7221 */ /* 0x000fe20000010000 */
[----:B------:R-:W-:Y:S01]  /*3be0*/  FFMA.FTZ R74, R74, R39, -R25 ;  /* 0x000000274a4a7223 */ /* 0x000fe20000010819 */
[----:B------:R-:W1:Y:S01]  /*3bf0*/  MUFU.EX2 R88, R88 ;  /* 0x0000005800587308 */ /* 0x000e620000000800 */
[----:B--2---:R-:W-:Y:S01]  /*3c00*/  FADD.FTZ R6, R14, R13 ;  /* 0x0000000d0e067221 */ /* 0x004fe20000010000 */
[----:B------:R-:W-:Y:S01]  /*3c10*/  F2FP.BF16.F32.PACK_AB R13, R90, R73 ;  /* 0x000000495a0d723e */ /* 0x000fe200000010ff */
[-CC-:B------:R-:W-:Y:S01]  /*3c20*/  FFMA.FTZ R78, R78, R39.reuse, -R25.reuse ;  /* 0x000000274e4e7223 */ /* 0x180fe20000010819 */
[-CC-:B------:R-:W-:Y:S01]  /*3c30*/  FFMA.FTZ R87, R82, R39.reuse, -R25.reuse ;  /* 0x0000002752577223 */ /* 0x180fe20000010819 */
[-CC-:B------:R-:W-:Y:S01]  /*3c40*/  FFMA.FTZ R114, R114, R39.reuse, -R25.reuse ;  /* 0x0000002772727223 */ /* 0x180fe20000010819 */
[-CC-:B------:R-:W-:Y:S01]  /*3c50*/  FFMA.FTZ R64, R11, R39.reuse, -R25.reuse ;  /* 0x000000270b407223 */ /* 0x180fe20000010819 */
[--C-:B------:R-:W-:Y:S01]  /*3c60*/  FFMA.FTZ R118, R118, R39, -R25.reuse ;  /* 0x0000002776767223 */ /* 0x100fe20000010819 */
[----:B------:R-:W2:Y:S01]  /*3c70*/  MUFU.EX2 R103, R103 ;  /* 0x0000006700677308 */ /* 0x000ea20000000800 */
[----:B---3--:R-:W-:Y:S01]  /*3c80*/  FADD.FTZ R73, R101, R6 ;  /* 0x0000000665497221 */ /* 0x008fe20000010000 */
[----:B------:R-:W-:Y:S01]  /*3c90*/  F2FP.BF16.F32.PACK_AB R6, R146, R99 ;  /* 0x000000639206723e */ /* 0x000fe200000010ff */
        /* <DEDUP_REMOVED lines=11> */
[----:B------:R1:W-:Y:S01]  /*3d50*/  STSM.16.M88.4 [R155+0x1e800], R4 ;  /* 0x01e800049b007844 */ /* 0x0003e20000000200 */
[----:B------:R-:W-:Y:S01]  /*3d60*/  F2FP.BF16.F32.PACK_AB R12, R101, R14 ;  /* 0x0000000e650c723e */ /* 0x000fe200000010ff */
[----:B------:R-:W4:Y:S01]  /*3d70*/  MUFU.EX2 R43, R43 ;  /* 0x0000002b002b7308 */ /* 0x000f220000000800 */
[C---:B--2---:R-:W-:Y:S01]  /*3d80*/  FADD.FTZ R31, R103.reuse, R56 ;  /* 0x00000038671f7221 */ /* 0x044fe20000010000 */
[----:B------:R-:W-:Y:S01]  /*3d90*/  FFMA.FTZ R56, R72, R39, -R25 ;  /* 0x0000002748387223 */ /* 0x000fe20000010819 */
[----:B------:R-:W-:Y:S01]  /*3da0*/  F2FP.BF16.F32.PACK_AB R14, R103, R88 ;  /* 0x00000058670e723e */ /* 0x000fe200000010ff */
[--C-:B------:R-:W-:Y:S01]  /*3db0*/  IMAD.MOV.U32 R150, RZ, RZ, R151.reuse ;  /* 0x000000ffff967224 */ /* 0x100fe200078e0097 */
[-C--:B------:R-:W-:Y:S01]  /*3dc0*/  MOV R136, R151.reuse ;  /* 0x0000009700887202 */ /* 0x080fe20000000f00 */
[----:B------:R-:W-:Y:S01]  /*3dd0*/  IMAD.MOV.U32 R146, RZ, RZ, R151 ;  /* 0x000000ffff927224 */ /* 0x000fe200078e0097 */
[-C--:B------:R-:W-:Y:S01]  /*3de0*/  MOV R130, R151.reuse ;  /* 0x0000009700827202 */ /* 0x080fe20000000f00 */
[----:B------:R-:W2:Y:S01]  /*3df0*/  MUFU.EX2 R10, R10 ;  /* 0x0000000a000a7308 */ /* 0x000ea20000000800 */
[----:B---3--:R-:W-:Y:S01]  /*3e00*/  FADD.FTZ R58, R24, R31 ;  /* 0x0000001f183a7221 */ /* 0x008fe20000010000 */
[----:B------:R3:W-:Y:S01]  /*3e10*/  STSM.16.M88.4 [R154], R12 ;  /* 0x0000000c9a007844 */ /* 0x0007e20000000200 */
[--C-:B------:R-:W-:Y:S01]  /*3e20*/  IMAD.MOV.U32 R138, RZ, RZ, R151.reuse ;  /* 0x000000ffff8a7224 */ /* 0x100fe200078e0097 */
[----:B------:R-:W-:Y:S01]  /*3e30*/  MOV R124, R151 ;  /* 0x00000097007c7202 */ /* 0x000fe20000000f00 */
[----:B------:R-:W-:Y:S01]  /*3e40*/  IMAD.MOV.U32 R132, RZ, RZ, R151 ;  /* 0x000000ffff847224 */ /* 0x000fe200078e0097 */
[----:B-1----:R-:W-:-:S02]  /*3e50*/  F2FP.BF16.F32.PACK_AB R7, R120, R91 ;  /* 0x0000005b7807723e */ /* 0x002fc400000010ff */
[----:B------:R-:W1:Y:S01]  /*3e60*/  MUFU.EX2 R51, R51 ;  /* 0x0000003300337308 */ /* 0x000e620000000800 */
[----:B----4-:R-:W-:Y:S01]  /*3e70*/  FADD.FTZ R31, R43, R58 ;  /* 0x0000003a2b1f7221 */ /* 0x010fe20000010000 */
[----:B------:R-:W-:Y:S01]  /*3e80*/  FFMA.FTZ R58, R35, R39, -R25 ;  /* 0x00000027233a7223 */ /* 0x000fe20000010819 */
[----:B------:R-:W-:Y:S02]  /*3e90*/  F2FP.BF16.F32.PACK_AB R24, R43, R24 ;  /* 0x000000182b18723e */ /* 0x000fe400000010ff */
[----:B------:R-:W-:-:S03]  /*3ea0*/  MOV R121, R151 ;  /* 0x0000009700797202 */ /* 0x000fc60000000f00 */
[----:B------:R-:W4:Y:S01]  /*3eb0*/  MUFU.EX2 R28, R28 ;  /* 0x0000001c001c7308 */ /* 0x000f220000000800 */
[----:B--2---:R-:W-:Y:S01]  /*3ec0*/  FADD.FTZ R60, R10, R31 ;  /* 0x0000001f0a3c7221 */ /* 0x004fe20000010000 */
[----:B------:R-:W-:-:S06]  /*3ed0*/  F2FP.BF16.F32.PACK_AB R31, R100, R85 ;  /* 0x00000055641f723e */ /* 0x000fcc00000010ff */
[----:B------:R-:W2:Y:S08]  /*3ee0*/  MUFU.EX2 R55, R55 ;  /* 0x0000003700377308 */ /* 0x000eb00000000800 */
[----:B------:R-:W5:Y:S08]  /*3ef0*/  MUFU.EX2 R40, R40 ;  /* 0x0000002800287308 */ /* 0x000f700000000800 */
[----:B------:R3:W-:Y:S08]  /*3f00*/  MUFU.EX2 R69, R66 ;  /* 0x0000004200457308 */ /* 0x0007f00000000800 */
[----:B------:R1:W-:Y:S01]  /*3f10*/  MUFU.EX2 R3, R62 ;  /* 0x0000003e00037308 */ /* 0x0003e20000000800 */
[----:B---3--:R-:W-:-:S04]  /*3f20*/  FADD.FTZ R66, R30, R99 ;  /* 0x000000631e427221 */ /* 0x008fc80000010000 */
[----:B------:R-:W-:-:S03]  /*3f30*/  FADD.FTZ R68, R77, R66 ;  /* 0x000000424d447221 */ /* 0x000fc60000010000 */
[----:B------:R-:W3:Y:S01]  /*3f40*/  MUFU.EX2 R67, R67 ;  /* 0x0000004300437308 */ /* 0x000ee20000000800 */
[-CC-:B-1----:R-:W-:Y:S01]  /*3f50*/  FFMA.FTZ R62, R29, R39.reuse, -R25.reuse ;  /* 0x000000271d3e7223 */ /* 0x182fe20000010819 */
[----:B------:R-:W-:Y:S01]  /*3f60*/  FADD.FTZ R29, R51, R60 ;  /* 0x0000003c331d7221 */ /* 0x000fe20000010000 */
[-CC-:B------:R-:W-:Y:S01]  /*3f70*/  FFMA.FTZ R60, R37, R39.reuse, -R25.reuse ;  /* 0x00000027253c7223 */ /* 0x180fe20000010819 */
[----:B------:R-:W-:Y:S02]  /*3f80*/  FFMA.FTZ R37, R27, R39, -R25 ;  /* 0x000000271b257223 */ /* 0x000fe40000010819 */
[----:B----4-:R-:W-:Y:S01]  /*3f90*/  FADD.FTZ R66, R28, R29 ;  /* 0x0000001d1c427221 */ /* 0x010fe20000010000 */
[----:B------:R-:W-:Y:S01]  /*3fa0*/  FADD.FTZ R29, R85, R68 ;  /* 0x00000044551d7221 */ /* 0x000fe20000010000 */
[----:B------:R-:W1:Y:S01]  /*3fb0*/  MUFU.EX2 R86, R86 ;  /* 0x0000005600567308 */ /* 0x000e620000000800 */
[C---:B--2---:R-:W-:Y:S01]  /*3fc0*/  F2FP.BF16.F32.PACK_AB R28, R55.reuse, R28 ;  /* 0x0000001c371c723e */ /* 0x044fe200000010ff */
[----:B------:R-:W-:Y:S01]  /*3fd0*/  FADD.FTZ R27, R55, R66 ;  /* 0x00000042371b7221 */ /* 0x000fe20000010000 */
[----:B------:R-:W-:-:S03]  /*3fe0*/  FADD.FTZ R68, R100, R29 ;  /* 0x0000001d64447221 */ /* 0x000fc60000010000 */
[----:B-----5:R-:W-:Y:S01]  /*3ff0*/  FADD.FTZ R66, R40, R27 ;  /* 0x0000001b28427221 */ /* 0x020fe20000010000 */
[----:B------:R-:W-:Y:S01]  /*4000*/  FADD.FTZ R29, R89, R68 ;  /* 0x00000044591d7221 */ /* 0x000fe20000010000 */
[----:B------:R-:W2:Y:S02]  /*4010*/  MUFU.EX2 R95, R95 ;  /* 0x0000005f005f7308 */ /* 0x000ea40000000800 */
[----:B---3--:R-:W-:Y:S01]  /*4020*/  FADD.FTZ R27, R67, R66 ;  /* 0x00000042431b7221 */ /* 0x008fe20000010000 */
[----:B------:R-:W-:-:S04]  /*4030*/  FADD.FTZ R68, R116, R29 ;  /* 0x0000001d74447221 */ /* 0x000fc80000010000 */
[----:B------:R-:W-:Y:S01]  /*4040*/  FADD.FTZ R25, R91, R68 ;  /* 0x000000445b197221 */ /* 0x000fe20000010000 */
[----:B------:R-:W3:Y:S01]  /*4050*/  MUFU.EX2 R48, R48 ;  /* 0x0000003000307308 */ /* 0x000ee20000000800 */
[----:B-1----:R-:W-:Y:S02]  /*4060*/  FADD.FTZ R66, R86, R27 ;  /* 0x0000001b56427221 */ /* 0x002fe40000010000 */
[----:B------:R-:W-:Y:S01]  /*4070*/  FADD.FTZ R29, R120, R25 ;  /* 0x00000019781d7221 */ /* 0x000fe20000010000 */
[----:B------:R-:W-:Y:S01]  /*4080*/  F2FP.BF16.F32.PACK_AB R25, R57, R20 ;  /* 0x000000143919723e */ /* 0x000fe200000010ff */
[----:B------:R-:W-:-:S03]  /*4090*/  IMAD.MOV.U32 R120, RZ, RZ, R151 ;  /* 0x000000ffff787224 */ /* 0x000fc600078e0097 */
[----:B------:R-:W1:Y:S01]  /*40a0*/  MUFU.EX2 R97, R97 ;  /* 0x0000006100617308 */ /* 0x000e620000000800 */
[----:B--2---:R-:W-:Y:S01]  /*40b0*/  FADD.FTZ R27, R95, R66 ;  /* 0x000000425f1b7221 */ /* 0x004fe20000010000 */
[----:B------:R-:W-:Y:S01]  /*40c0*/  FADD.FTZ R66, R34, R29 ;  /* 0x0000001d22427221 */ /* 0x000fe20000010000 */
[----:B------:R-:W-:Y:S02]  /*40d0*/  F2FP.BF16.F32.PACK_AB R29, R77, R30 ;  /* 0x0000001e4d1d723e */ /* 0x000fe400000010ff */
[----:B------:R-:W-:Y:S01]  /*40e0*/  F2FP.BF16.F32.PACK_AB R30, R67, R40 ;  /* 0x00000028431e723e */ /* 0x000fe200000010ff */
[----:B------:R-:W-:Y:S02]  /*40f0*/  FADD.FTZ R5, R59, R66 ;  /* 0x000000423b057221 */ /* 0x000fe40000010000 */
[----:B------:R-:W2:Y:S01]  /*4100*/  MUFU.EX2 R32, R32 ;  /* 0x0000002000207308 */ /* 0x000ea20000000800 */
[----:B---3--:R-:W-:Y:S01]  /*4110*/  FADD.FTZ R20, R48, R27 ;  /* 0x0000001b30147221 */ /* 0x008fe20000010000 */
[----:B------:R-:W-:Y:S01]  /*4120*/  FADD.FTZ R6, R42, R5 ;  /* 0x000000052a067221 */ /* 0x000fe20000010000 */
[----:B------:R-:W-:-:S02]  /*4130*/  F2FP.BF16.F32.PACK_AB R27, R63, R26 ;  /* 0x0000001a3f1b723e */ /* 0x000fc400000010ff */
[----:B------:R-:W-:Y:S01]  /*4140*/  F2FP.BF16.F32.PACK_AB R26, R51, R10 ;  /* 0x0000000a331a723e */ /* 0x000fe200000010ff */
[----:B------:R-:W-:Y:S01]  /*4150*/  FADD.FTZ R6, R61, R6 ;  /* 0x000000063d067221 */ /* 0x000fe20000010000 */
[----:B------:R-:W-:Y:S01]  /*4160*/  F2FP.BF16.F32.PACK_AB R5, R116, R89 ;  /* 0x000000597405723e */ /* 0x000fe200000010ff */
[----:B------:R-:W3:Y:S01]  /*4170*/  MUFU.EX2 R53, R53 ;  /* 0x0000003500357308 */ /* 0x000ee20000000800 */
[----:B-1----:R-:W-:Y:S01]  /*4180*/  FADD.FTZ R57, R97, R20 ;  /* 0x0000001461397221 */ /* 0x002fe20000010000 */
[----:B------:R-:W-:Y:S01]  /*4190*/  FADD.FTZ R15, R65, R6 ;  /* 0x00000006410f7221 */ /* 0x000fe20000010000 */
[----:B------:R-:W-:Y:S01]  /*41a0*/  F2FP.BF16.F32.PACK_AB R6, R97, R48 ;  /* 0x000000306106723e */ /* 0x000fe200000010ff */
[----:B------:R1:W-:Y:S04]  /*41b0*/  STSM.16.M88.4 [R153], R24 ;  /* 0x0000001899007844 */ /* 0x0003e80000000200 */
[----:B------:R-:W4:Y:S01]  /*41c0*/  MUFU.EX2 R36, R36 ;  /* 0x0000002400247308 */ /* 0x000f220000000800 */
[----:B--2---:R-:W-:Y:S01]  /*41d0*/  FADD.FTZ R4, R32, R57 ;  /* 0x0000003920047221 */ /* 0x004fe20000010000 */
[----:B------:R-:W-:Y:S06]  /*41e0*/  STSM.16.M88.4 [R19], R28 ;  /* 0x0000001c13007844 */ /* 0x000fec0000000200 */
        /* <DEDUP_REMOVED lines=9> */
[----:B------:R-:W-:-:S03]  /*4280*/  F2FP.BF16.F32.PACK_AB R65, R84, R65 ;  /* 0x000000415441723e */ /* 0x000fc600000010ff */
[----:B------:R-:W-:Y:S01]  /*4290*/  FADD.FTZ R15, R81, R4 ;  /* 0x00000004510f7221 */ /* 0x000fe20000010000 */
[----:B------:R-:W-:Y:S02]  /*42a0*/  F2FP.BF16.F32.PACK_AB R4, R95, R86 ;  /* 0x000000565f04723e */ /* 0x000fe400000010ff */
[----:B------:R-:W3:Y:S01]  /*42b0*/  MUFU.EX2 R52, R52 ;  /* 0x0000003400347308 */ /* 0x000ee20000000800 */
[----:B----4-:R-:W-:Y:S02]  /*42c0*/  FADD.FTZ R10, R44, R13 ;  /* 0x0000000d2c0a7221 */ /* 0x010fe40000010000 */
[----:B------:R4:W-:Y:S02]  /*42d0*/  STSM.16.M88.4 [R155+0x24800], R4 ;  /* 0x024800049b007844 */ /* 0x0009e40000000200 */
[----:B------:R-:W-:-:S03]  /*42e0*/  FADD.FTZ R13, R3, R10 ;  /* 0x0000000a030d7221 */ /* 0x000fc60000010000 */
[----:B------:R-:W5:Y:S01]  /*42f0*/  MUFU.EX2 R38, R38 ;  /* 0x0000002600267308 */ /* 0x000f620000000800 */
[C---:B--2---:R-:W-:Y:S01]  /*4300*/  FADD.FTZ R15, R94.reuse, R15 ;  /* 0x0000000f5e0f7221 */ /* 0x044fe20000010000 */
[----:B------:R-:W-:-:S06]  /*4310*/  F2FP.BF16.F32.PACK_AB R67, R94, R81 ;  /* 0x000000515e43723e */ /* 0x000fcc00000010ff */
[----:B------:R-:W2:Y:S01]  /*4320*/  MUFU.EX2 R41, R41 ;  /* 0x0000002900297308 */ /* 0x000ea20000000800 */
[----:B---3--:R-:W-:Y:S01]  /*4330*/  FADD.FTZ R10, R52, R13 ;  /* 0x0000000d340a7221 */ /* 0x008fe20000010000 */
[----:B------:R-:W-:Y:S02]  /*4340*/  F2FP.BF16.F32.PACK_AB R13, R59, R34 ;  /* 0x000000223b0d723e */ /* 0x000fe400000010ff */
[----:B------:R-:W-:-:S04]  /*4350*/  F2FP.BF16.F32.PACK_AB R66, R69, R52 ;  /* 0x000000344542723e */ /* 0x000fc800000010ff */
[----:B------:R-:W3:Y:S01]  /*4360*/  MUFU.EX2 R54, R54 ;  /* 0x0000003600367308 */ /* 0x000ee20000000800 */
[----:B-----5:R-:W-:Y:S01]  /*4370*/  FADD.FTZ R12, R38, R15 ;  /* 0x0000000f260c7221 */ /* 0x020fe20000010000 */
[----:B------:R-:W-:-:S06]  /*4380*/  FADD.FTZ R15, R69, R10 ;  /* 0x0000000a450f7221 */ /* 0x000fcc0000010000 */
[----:B------:R-:W1:Y:S01]  /*4390*/  MUFU.EX2 R73, R73 ;  /* 0x0000004900497308 */ /* 0x000e620000000800 */
[C---:B--2---:R-:W-:Y:S01]  /*43a0*/  FADD.FTZ R43, R41.reuse, R12 ;  /* 0x0000000c292b7221 */ /* 0x044fe20000010000 */
[----:B------:R-:W-:-:S03]  /*43b0*/  F2FP.BF16.F32.PACK_AB R41, R41, R38 ;  /* 0x000000262929723e */ /* 0x000fc600000010ff */
[----:B------:R-:W-:-:S03]  /*43c0*/  FADD.FTZ R12, R46, R43 ;  /* 0x0000002b2e0c7221 */ /* 0x000fc60000010000 */
[----:B------:R-:W2:Y:S01]  /*43d0*/  MUFU.EX2 R71, R71 ;  /* 0x0000004700477308 */ /* 0x000ea20000000800 */
[----:B---3--:R-:W-:Y:S01]  /*43e0*/  FADD.FTZ R10, R54, R15 ;  /* 0x0000000f360a7221 */ /* 0x008fe20000010000 */
[----:B------:R-:W-:-:S06]  /*43f0*/  F2FP.BF16.F32.PACK_AB R15, R61, R42 ;  /* 0x0000002a3d0f723e */ /* 0x000fcc00000010ff */
        /* <DEDUP_REMOVED lines=8> */
[----:B------:R-:W3:Y:S01]  /*4480*/  MUFU.EX2 R102, R102 ;  /* 0x0000006600667308 */ /* 0x000ee20000000800 */
[----:B-1----:R-:W-:Y:S01]  /*4490*/  FADD.FTZ R25, R75, R12 ;  /* 0x0000000c4b197221 */ /* 0x002fe20000010000 */
[----:B------:R-:W-:-:S05]  /*44a0*/  F2FP.BF16.F32.PACK_AB R12, R53, R32 ;  /* 0x00000020350c723e */ /* 0x000fca00000010ff */
[----:B------:R1:W-:Y:S01]  /*44b0*/  STSM.16.M88.4 [R18], R12 ;  /* 0x0000000c12007844 */ /* 0x0003e20000000200 */
[----:B------:R-:W4:Y:S01]  /*44c0*/  MUFU.EX2 R76, R76 ;  /* 0x0000004c004c7308 */ /* 0x000f220000000800 */
[C---:B--2---:R-:W-:Y:S01]  /*44d0*/  FADD.FTZ R7, R11.reuse, R4 ;  /* 0x000000040b077221 */ /* 0x044fe20000010000 */
[----:B------:R-:W-:-:S06]  /*44e0*/  F2FP.BF16.F32.PACK_AB R42, R11, R56 ;  /* 0x000000380b2a723e */ /* 0x000fcc00000010ff */
[----:B------:R-:W-:Y:S01]  /*44f0*/  MUFU.EX2 R79, R79 ;  /* 0x0000004f004f7308 */ /* 0x000fe20000000800 */
[C---:B---3--:R-:W-:Y:S01]  /*4500*/  FADD.FTZ R6, R102.reuse, R25 ;  /* 0x0000001966067221 */ /* 0x048fe20000010000 */
[----:B------:R-:W-:-:S06]  /*4510*/  F2FP.BF16.F32.PACK_AB R77, R102, R75 ;  /* 0x0000004b664d723e */ /* 0x000fcc00000010ff */
[----:B------:R-:W2:Y:S01]  /*4520*/  MUFU.EX2 R35, R74 ;  /* 0x0000004a00237308 */ /* 0x000ea20000000800 */
[----:B----4-:R-:W-:-:S07]  /*4530*/  FADD.FTZ R4, R76, R7 ;  /* 0x000000074c047221 */ /* 0x010fce0000010000 */
[----:B------:R-:W-:Y:S08]  /*4540*/  MUFU.EX2 R106, R106 ;  /* 0x0000006a006a7308 */ /* 0x000ff00000000800 */
[----:B------:R-:W3:Y:S01]  /*4550*/  MUFU.EX2 R78, R78 ;  /* 0x0000004e004e7308 */ /* 0x000ee20000000800 */
[C---:B--2---:R-:W-:Y:S01]  /*4560*/  FADD.FTZ R7, R35.reuse, R4 ;  /* 0x0000000423077221 */ /* 0x044fe20000010000 */
[----:B------:R-:W-:-:S06]  /*4570*/  F2FP.BF16.F32.PACK_AB R76, R35, R76 ;  /* 0x0000004c234c723e */ /* 0x000fcc00000010ff */
[----:B------:R-:W-:Y:S08]  /*4580*/  MUFU.EX2 R21, R21 ;  /* 0x0000001500157308 */ /* 0x000ff00000000800 */
[----:B------:R-:W2:Y:S01]  /*4590*/  MUFU.EX2 R87, R87 ;  /* 0x0000005700577308 */ /* 0x000ea20000000800 */
[----:B---3--:R-:W-:-:S07]  /*45a0*/  FADD.FTZ R4, R78, R7 ;  /* 0x000000074e047221 */ /* 0x008fce0000010000 */
[----:B------:R-:W-:Y:S08]  /*45b0*/  MUFU.EX2 R104, R104 ;  /* 0x0000006800687308 */ /* 0x000ff00000000800 */
[----:B------:R-:W3:Y:S01]  /*45c0*/  MUFU.EX2 R114, R114 ;  /* 0x0000007200727308 */ /* 0x000ee20000000800 */
[C---:B--2---:R-:W-:Y:S01]  /*45d0*/  FADD.FTZ R7, R87.reuse, R4 ;  /* 0x0000000457077221 */ /* 0x044fe20000010000 */
[----:B------:R-:W-:-:S06]  /*45e0*/  F2FP.BF16.F32.PACK_AB R78, R87, R78 ;  /* 0x0000004e574e723e */ /* 0x000fcc00000010ff */
[----:B------:R2:W1:Y:S08]  /*45f0*/  MUFU.EX2 R57, R64 ;  /* 0x0000004000397308 */ /* 0x0004700000000800 */
[----:B------:R-:W4:Y:S01]  /*4600*/  MUFU.EX2 R83, R83 ;  /* 0x0000005300537308 */ /* 0x000f220000000800 */
[----:B--2---:R-:W-:Y:S01]  /*4610*/  F2FP.BF16.F32.PACK_AB R64, R3, R44 ;  /* 0x0000002c0340723e */ /* 0x004fe200000010ff */
[----:B------:R-:W-:Y:S01]  /*4620*/  FADD.FTZ R3, R79, R6 ;  /* 0x000000064f037221 */ /* 0x000fe20000010000 */
[----:B---3--:R-:W-:Y:S01]  /*4630*/  FADD.FTZ R4, R114, R7 ;  /* 0x0000000772047221 */ /* 0x008fe20000010000 */
[----:B------:R-:W-:-:S02]  /*4640*/  F2FP.BF16.F32.PACK_AB R79, R106, R79 ;  /* 0x0000004f6a4f723e */ /* 0x000fc400000010ff */
[----:B------:R-:W-:Y:S01]  /*4650*/  FADD.FTZ R6, R106, R3 ;  /* 0x000000036a067221 */ /* 0x000fe20000010000 */
[----:B------:R2:W-:Y:S01]  /*4660*/  STSM.16.M88.4 [R153+0x6000], R64 ;  /* 0x0060004099007844 */ /* 0x0005e20000000200 */
[----:B------:R-:W3:Y:S01]  /*4670*/  MUFU.EX2 R108, R108 ;  /* 0x0000006c006c7308 */ /* 0x000ee20000000800 */
[----:B-1----:R-:W-:Y:S01]  /*4680*/  FADD.FTZ R13, R57, R4 ;  /* 0x00000004390d7221 */ /* 0x002fe20000010000 */
[----:B------:R-:W-:Y:S01]  /*4690*/  FADD.FTZ R25, R21, R6 ;  /* 0x0000000615197221 */ /* 0x000fe20000010000 */
[----:B------:R-:W-:Y:S01]  /*46a0*/  F2FP.BF16.F32.PACK_AB R12, R57, R114 ;  /* 0x00000072390c723e */ /* 0x000fe200000010ff */
[----:B------:R2:W-:Y:S02]  /*46b0*/  STSM.16.M88.4 [R19+0x6000], R40 ;  /* 0x0060002813007844 */ /* 0x0005e40000000200 */
[----:B------:R-:W-:Y:S02]  /*46c0*/  FADD.FTZ R6, R104, R25 ;  /* 0x0000001968067221 */ /* 0x000fe40000010000 */
[----:B------:R-:W1:Y:S01]  /*46d0*/  MUFU.EX2 R118, R118 ;  /* 0x0000007600767308 */ /* 0x000e620000000800 */
[----:B------:R2:W-:Y:S01]  /*46e0*/  STSM.16.M88.4 [R155+0x2a800], R76 ;  /* 0x02a8004c9b007844 */ /* 0x0005e20000000200 */
[----:B----4-:R-:W-:-:S06]  /*46f0*/  FADD.FTZ R7, R83, R6 ;  /* 0x0000000653077221 */ /* 0x010fcc0000010000 */
[----:B------:R-:W4:Y:S01]  /*4700*/  MUFU.EX2 R33, R33 ;  /* 0x0000002100217308 */ /* 0x000f220000000800 */
[C---:B---3--:R-:W-:Y:S01]  /*4710*/  FADD.FTZ R6, R108.reuse, R7 ;  /* 0x000000076c067221 */ /* 0x048fe20000010000 */
[----:B------:R-:W-:-:S06]  /*4720*/  F2FP.BF16.F32.PACK_AB R15, R108, R83 ;  /* 0x000000536c0f723e */ /* 0x000fcc00000010ff */
[----:B------:R-:W3:Y:S01]  /*4730*/  MUFU.EX2 R51, R62 ;  /* 0x0000003e00337308 */ /* 0x000ee20000000800 */
[----:B-1----:R-:W-:-:S07]  /*4740*/  FADD.FTZ R4, R118, R13 ;  /* 0x0000000d76047221 */ /* 0x002fce0000010000 */
[----:B------:R-:W1:Y:S01]  /*4750*/  MUFU.EX2 R110, R110 ;  /* 0x0000006e006e7308 */ /* 0x000e620000000800 */
[----:B----4-:R-:W-:-:S07]  /*4760*/  FADD.FTZ R13, R33, R6 ;  /* 0x00000006210d7221 */ /* 0x010fce0000010000 */
[----:B------:R-:W4:Y:S01]  /*4770*/  MUFU.EX2 R58, R58 ;  /* 0x0000003a003a7308 */ /* 0x000f220000000800 */
[C---:B---3--:R-:W-:Y:S01]  /*4780*/  FADD.FTZ R11, R51.reuse, R4 ;  /* 0x00000004330b7221 */ /* 0x048fe20000010000 */
[----:B------:R-:W-:-:S06]  /*4790*/  F2FP.BF16.F32.PACK_AB R14, R51, R118 ;  /* 0x00000076330e723e */ /* 0x000fcc00000010ff */
[----:B------:R-:W3:Y:S01]  /*47a0*/  MUFU.EX2 R45, R45 ;  /* 0x0000002d002d7308 */ /* 0x000ee20000000800 */
[----:B-1----:R-:W-:Y:S01]  /*47b0*/  FADD.FTZ R6, R110, R13 ;  /* 0x0000000d6e067221 */ /* 0x002fe20000010000 */
[----:B------:R-:W-:Y:S02]  /*47c0*/  F2FP.BF16.F32.PACK_AB R13, R104, R21 ;  /* 0x00000015680d723e */ /* 0x000fe400000010ff */
[----:B------:R-:W-:-:S03]  /*47d0*/  F2FP.BF16.F32.PACK_AB R33, R110, R33 ;  /* 0x000000216e21723e */ /* 0x000fc600000010ff */
[----:B------:R2:W-:Y:S01]  /*47e0*/  STSM.16.M88.4 [R17], R12 ;  /* 0x0000000c11007844 */ /* 0x0005e20000000200 */
[----:B------:R-:W1:Y:S01]  /*47f0*/  MUFU.EX2 R122, R122 ;  /* 0x0000007a007a7308 */ /* 0x000e620000000800 */
[----:B----4-:R-:W-:-:S07]  /*4800*/  FADD.FTZ R4, R58, R11 ;  /* 0x0000000b3a047221 */ /* 0x010fce0000010000 */
[----:B------:R-:W4:Y:S01]  /*4810*/  MUFU.EX2 R5, R60 ;  /* 0x0000003c00057308 */ /* 0x000f220000000800 */
[----:B---3--:R-:W-:-:S07]  /*4820*/  FADD.FTZ R11, R45, R6 ;  /* 0x000000062d0b7221 */ /* 0x008fce0000010000 */
[----:B------:R-:W3:Y:S01]  /*4830*/  MUFU.EX2 R34, R37 ;  /* 0x0000002500227308 */ /* 0x000ee20000000800 */
[C---:B-1----:R-:W-:Y:S01]  /*4840*/  FADD.FTZ R6, R122.reuse, R11 ;  /* 0x0000000b7a067221 */ /* 0x042fe20000010000 */
[----:B------:R-:W-:Y:S01]  /*4850*/  F2FP.BF16.F32.PACK_AB R35, R122, R45 ;  /* 0x0000002d7a23723e */ /* 0x000fe200000010ff */
[----:B------:R-:W-:-:S05]  /*4860*/  IMAD.MOV.U32 R122, RZ, RZ, R151 ;  /* 0x000000ffff7a7224 */ /* 0x000fca00078e0097 */
[----:B------:R-:W1:Y:S01]  /*4870*/  MUFU.EX2 R47, R47 ;  /* 0x0000002f002f7308 */ /* 0x000e620000000800 */
[C---:B----4-:R-:W-:Y:S01]  /*4880*/  FADD.FTZ R21, R5.reuse, R4 ;  /* 0x0000000405157221 */ /* 0x050fe20000010000 */
[----:B------:R-:W-:-:S06]  /*4890*/  F2FP.BF16.F32.PACK_AB R32, R5, R58 ;  /* 0x0000003a0520723e */ /* 0x000fcc00000010ff */
[----:B------:R4:W5:Y:S01]  /*48a0*/  MUFU.EX2 R3, R128 ;  /* 0x0000008000037308 */ /* 0x0009620000000800 */
[----:B---3--:R-:W-:-:S07]  /*48b0*/  FADD.FTZ R4, R34, R21 ;  /* 0x0000001522047221 */ /* 0x008fce0000010000 */
[----:B------:R-:W3:Y:S01]  /*48c0*/  MUFU.EX2 R126, R126 ;  /* 0x0000007e007e7308 */ /* 0x000ee20000000800 */
[----:B-1----:R-:W-:Y:S01]  /*48d0*/  FADD.FTZ R25, R47, R6 ;  /* 0x000000062f197221 */ /* 0x002fe20000010000 */
[----:B----4-:R-:W-:-:S06]  /*48e0*/  IMAD.MOV.U32 R128, RZ, RZ, R151 ;  /* 0x000000ffff807224 */ /* 0x010fcc00078e0097 */
[----:B------:R1:W4:Y:S01]  /*48f0*/  MUFU.EX2 R24, R134 ;  /* 0x0000008600187308 */ /* 0x0003220000000800 */
[C---:B-----5:R-:W-:Y:S01]  /*4900*/  FADD.FTZ R21, R3.reuse, R4 ;  /* 0x0000000403157221 */ /* 0x060fe20000010000 */
[----:B------:R-:W-:-:S05]  /*4910*/  F2FP.BF16.F32.PACK_AB R34, R3, R34 ;  /* 0x000000220322723e */ /* 0x000fca00000010ff */
[----:B------:R2:W-:Y:S01]  /*4920*/  STSM.16.M88.4 [R153+0xc000], R32 ;  /* 0x00c0002099007844 */ /* 0x0005e20000000200 */
[----:B------:R-:W5:Y:S01]  /*4930*/  MUFU.EX2 R49, R49 ;  /* 0x0000003100317308 */ /* 0x000f620000000800 */
[C---:B---3--:R-:W-:Y:S01]  /*4940*/  FADD.FTZ R6, R126.reuse, R25 ;  /* 0x000000197e067221 */ /* 0x048fe20000010000 */
[----:B------:R-:W-:Y:S01]  /*4950*/  F2FP.BF16.F32.PACK_AB R25, R126, R47 ;  /* 0x0000002f7e19723e */ /* 0x000fe200000010ff */
[--C-:B-1----:R-:W-:Y:S02]  /*4960*/  IMAD.MOV.U32 R134, RZ, RZ, R151.reuse ;  /* 0x000000ffff867224 */ /* 0x102fe400078e0097 */
[----:B------:R-:W-:-:S03]  /*4970*/  IMAD.MOV.U32 R126, RZ, RZ, R151 ;  /* 0x000000ffff7e7224 */ /* 0x000fc600078e0097 */
[----:B------:R-:W1:Y:S01]  /*4980*/  MUFU.EX2 R80, R80 ;  /* 0x0000005000507308 */ /* 0x000e620000000800 */
[----:B----4-:R-:W-:-:S07]  /*4990*/  FADD.FTZ R4, R24, R21 ;  /* 0x0000001518047221 */ /* 0x010fce0000010000 */
[----:B------:R3:W4:Y:S01]  /*49a0*/  MUFU.EX2 R7, R140 ;  /* 0x0000008c00077308 */ /* 0x0007220000000800 */
[----:B-----5:R-:W-:-:S07]  /*49b0*/  FADD.FTZ R5, R49, R6 ;  /* 0x0000000631057221 */ /* 0x020fce0000010000 */
[----:B------:R-:W5:Y:S01]  /*49c0*/  MUFU.EX2 R142, R142 ;  /* 0x0000008e008e7308 */ /* 0x000f620000000800 */
[C---:B-1----:R-:W-:Y:S01]  /*49d0*/  F2FP.BF16.F32.PACK_AB R27, R80.reuse, R49 ;  /* 0x00000031501b723e */ /* 0x042fe200000010ff */
[----:B------:R-:W-:Y:S01]  /*49e0*/  FADD.FTZ R5, R80, R5 ;  /* 0x0000000550057221 */ /* 0x000fe20000010000 */
[----:B---3--:R-:W-:-:S05]  /*49f0*/  IMAD.MOV.U32 R140, RZ, RZ, R151 ;  /* 0x000000ffff8c7224 */ /* 0x008fca00078e0097 */
[----:B------:R1:W3:Y:S01]  /*4a00*/  MUFU.EX2 R11, R144 ;  /* 0x00000090000b7308 */ /* 0x0002e20000000800 */
[C---:B----4-:R-:W-:Y:S01]  /*4a10*/  F2FP.BF16.F32.PACK_AB R24, R7.reuse, R24 ;  /* 0x000000180718723e */ /* 0x050fe200000010ff */
[----:B------:R-:W-:-:S04]  /*4a20*/  FADD.FTZ R3, R7, R4 ;  /* 0x0000000407037221 */ /* 0x000fc80000010000 */
[----:B-----5:R-:W-:Y:S01]  /*4a30*/  FADD.FTZ R6, R142, R3 ;  /* 0x000000038e067221 */ /* 0x020fe20000010000 */
[----:B-1----:R-:W-:Y:S01]  /*4a40*/  IMAD.MOV.U32 R144, RZ, RZ, R151 ;  /* 0x000000ffff907224 */ /* 0x002fe200078e0097 */
[C---:B---3--:R-:W-:Y:S02]  /*4a50*/  F2FP.BF16.F32.PACK_AB R26, R11.reuse, R142 ;  /* 0x0000008e0b1a723e */ /* 0x048fe400000010ff */
[----:B------:R-:W-:Y:S01]  /*4a60*/  FADD.FTZ R6, R11, R6 ;  /* 0x000000060b067221 */ /* 0x000fe20000010000 */
[----:B------:R-:W-:Y:S02]  /*4a70*/  MOV R142, R151 ;  /* 0x00000097008e7202 */ /* 0x000fe40000000f00 */
[----:B------:R2:W-:Y:S01]  /*4a80*/  STSM.16.M88.4 [R19+0xc000], R24 ;  /* 0x00c0001813007844 */ /* 0x0005e20000000200 */
[----:B------:R1:W-:Y:S06]  /*4a90*/  MEMBAR.ALL.CTA ;  /* 0x0000000000007992 */ /* 0x0003ec0000008000 */
[----:B-1----:R-:W1:Y:S02]  /*4aa0*/  FENCE.VIEW.ASYNC.S ;  /* 0x00000000000073c6 */ /* 0x002e640000000000 */
[----:B-1----:R-:W-:Y:S01]  /*4ab0*/  NOP ;  /* 0x0000000000007918 */ /* 0x002fe20000000000 */
[----:B------:R-:W-:Y:S05]  /*4ac0*/  @!P2 BRA `(.L_x_10482) ;  /* 0x0000003400cca947 */ /* 0x000fea0003800000 */
[----:B------:R-:W3:Y:S01]  /*4ad0*/  LDL.LU R107, [R1+0xc] ;  /* 0x00000c00016b7983 */ /* 0x000ee20000300800 */
        /* <DEDUP_REMOVED lines=18> */
[----:B------:R-:W-:Y:S01]  /*4c00*/  UMOV UR7, UR37 ;  /* 0x0000002500077c82 */ /* 0x000fe20008000000 */
[----:B------:R-:W-:Y:S01]  /*4c10*/  UMOV UR6, UR36 ;  /* 0x0000002400067c82 */ /* 0x000fe20008000000 */
[----:B------:R-:W-:Y:S01]  /*4c20*/  ULDC UR5, c[0x0][0x9d8] ;  /* 0x0002760000057ab9 */ /* 0x000fe20000000800 */
[----:B---3--:R-:W-:-:S07]  /*4c30*/  VIADD R3, R107, 0xfffffffe ;  /* 0xfffffffe6b037836 */ /* 0x008fce0000000000 */
.L_x_10491:
[----:B------:R-:W-:Y:S01]  /*4c40*/  UIADD3 UR36, UR6, 0x1, URZ ;  /* 0x0000000106247890 */ /* 0x000fe2000fffe03f */
[----:B------:R-:W-:-:S03]  /*4c50*/  ISETP.NE.AND P3, PT, R22, RZ, PT ;  /* 0x000000ff1600720c */ /* 0x000fc60003f65270 */
[----:B------:R-:W-:-:S04]  /*4c60*/  UISETP.NE.AND UP0, UPT, UR36, 0x2, UPT ;  /* 0x000000022400788c */ /* 0x000fc8000bf05270 */
[----:B------:R-:W-:Y:S02]  /*4c70*/  USEL UR37, URZ, 0x1, UP0 ;  /* 0x000000013f257887 */ /* 0x000fe40008000000 */
[----:B------:R-:W-:Y:S02]  /*4c80*/  USEL UR36, UR36, URZ, UP0 ;  /* 0x0000003f24247287 */ /* 0x000fe40008000000 */
[----:B------:R-:W-:Y:S02]  /*4c90*/  ULOP3.LUT UR37, UR7, UR37, URZ, 0x3c, !UPT ;  /* 0x0000002507257292 */ /* 0x000fe4000f8e3c3f */
[----:B---3--:R-:W-:Y:S10]  /*4ca0*/  @P3 BRA `(.L_x_10483) ;  /* 0x00000000002c3947 */ /* 0x008ff40003800000 */
[----:B------:R-:W-:Y:S05]  /*4cb0*/  @!P0 BRA `(.L_x_10484) ;  /* 0x0000000000048947 */ /* 0x000fea0003800000 */
[----:B------:R-:W-:Y:S01]  /*4cc0*/  BPT.TRAP 0x1 ;  /* 0x000000040000795c */ /* 0x000fe20000300000 */
.L_x_10484:
[----:B------:R-:W-:Y:S01]  /*4cd0*/  ULEA UR10, UR36, UR40, 0x3 ;  /* 0x00000028240a7291 */ /* 0x000fe2000f8e183f */
[----:B------:R-:W-:-:S05]  /*4ce0*/  IMAD.U32 R10, RZ, RZ, UR37 ;  /* 0x00000025ff0a7e24 */ /* 0x000fca000f8e00ff */
[----:B------:R-:W-:-:S04]  /*4cf0*/  SHF.L.U32 R10, R10, 0x1f, RZ ;  /* 0x0000001f0a0a7819 */ /* 0x000fc800000006ff */
[----:B------:R1:W3:Y:S01]  /*4d00*/  SYNCS.PHASECHK.TRANS64.TRYWAIT P2, [UR10+0x30830], R10 ;  /* 0x0308300aff0075a7 */ /* 0x0002e2000804014a */
[----:B------:R-:W-:Y:S05]  /*4d10*/  @!P0 BRA `(.L_x_10485) ;  /* 0x0000000000048947 */ /* 0x000fea0003800000 */
[----:B------:R-:W-:Y:S01]  /*4d20*/  BPT.TRAP 0x1 ;  /* 0x000000040000795c */ /* 0x000fe20000300000 */
.L_x_10485:
[----:B---3--:R-:W-:Y:S05]  /*4d30*/  @P2 BRA `(.L_x_10483) ;  /* 0x0000000000082947 */ /* 0x008fea0003800000 */
[----:B------:R-:W3:Y:S02]  /*4d40*/  SYNCS.PHASECHK.TRANS64.TRYWAIT P2, [UR10+0x30830], R10 ;  /* 0x0308300aff0075a7 */ /* 0x000ee4000804014a */
[----:B---3--:R-:W-:Y:S05]  /*4d50*/  @!P2 BRA `(.L_x_10486) ;  /* 0x0000006c0008a947 */ /* 0x008fea0003800000 */
.L_x_10483:
[----:B-1-3--:R-:W-:Y:S01]  /*4d60*/  IADD3 R10, R16, 0x8, RZ ;  /* 0x00000008100a7810 */ /* 0x00afe20007ffe0ff */
[----:B------:R-:W-:Y:S01]  /*4d70*/  UIMAD UR22, UR36, 0x600, UR4 ;  /* 0x00000600241678a4 */ /* 0x000fe2000f8e0204 */
[----:B------:R-:W-:Y:S01]  /*4d80*/  R2UR UR20, R8 ;  /* 0x00000000081472ca */ /* 0x000fe200000e0000 */
[----:B------:R-:W-:Y:S01]  /*4d90*/  UMOV UR23, 0x40000040 ;  /* 0x4000004000177882 */ /* 0x000fe20000000000 */
[----:B------:R-:W-:Y:S01]  /*4da0*/  R2UR UR21, R9 ;  /* 0x00000000091572ca */ /* 0x000fe200000e0000 */
[----:B------:R1:W-:Y:S01]  /*4db0*/  BAR.SYNC.DEFER_BLOCKING R10, 0x100 ;  /* 0x0004000a0000751d */ /* 0x0003e20000010000 */
[----:B------:R-:W-:Y:S02]  /*4dc0*/  UIADD3 UR10, UR22, 0x2, URZ ;  /* 0x00000002160a7890 */ /* 0x000fe4000fffe03f */
[----:B------:R-:W-:Y:S02]  /*4dd0*/  UIADD3 UR14, UR22, 0x4, URZ ;  /* 0x00000004160e7890 */ /* 0x000fe4000fffe03f */
[----:B------:R-:W-:Y:S01]  /*4de0*/  UIADD3 UR18, UR22, 0x6, URZ ;  /* 0x0000000616127890 */ /* 0x000fe2000fffe03f */
[----:B------:R-:W-:Y:S01]  /*4df0*/  UMOV UR11, 0x40000040 ;  /* 0x40000040000b7882 */ /* 0x000fe20000000000 */
[----:B------:R-:W-:Y:S01]  /*4e00*/  UMOV UR15, 0x40000040 ;  /* 0x40000040000f7882 */ /* 0x000fe20000000000 */
[----:B------:R-:W-:Y:S01]  /*4e10*/  UMOV UR19, 0x40000040 ;  /* 0x4000004000137882 */ /* 0x000fe20000000000 */
[----:B--2---:R-:W-:-:S06]  /*4e20*/  WARPGROUP.ARRIVE ;  /* 0x00000000000079c5 */ /* 0x004fcc0000000000 */
[----:B------:R-:W-:Y:S03]  /*4e30*/  HGMMA.64x192x16.F32.BF16 R24, gdesc[UR20], RZ, !UPT, gsb0 ;  /* 0x02e00000141879f0 */ /* 0x000fe6000c0018ff */
[----:B------:R-:W-:Y:S02]  /*4e40*/  WARPGROUP.DEPBAR.LE gsb0, 0x0 ;  /* 0x00008000000079c5 */ /* 0x000fe40000010000 */
[----:B------:R-:W-:-:S15]  /*4e50*/  WARPGROUP.ARRIVE ;  /* 0x00000000000079c5 */ /* 0x000fde0000000000 */
        /* <DEDUP_REMOVED lines=8> */
[----:B-1----:R-:W-:Y:S05]  /*4ee0*/  @P3 BRA `(.L_x_10487) ;  /* 0x00000000002c3947 */ /* 0x002fea0003800000 */
[----:B------:R-:W-:Y:S05]  /*4ef0*/  @!P0 BRA `(.L_x_10488) ;  /* 0x0000000000048947 */ /* 0x000fea0003800000 */
[----:B------:R-:W-:Y:S01]  /*4f00*/  BPT.TRAP 0x1 ;  /* 0x000000040000795c */ /* 0x000fe20000300000 */
.L_x_10488:
[----:B------:R-:W-:Y:S01]  /*4f10*/  ULEA UR10, UR6, UR40, 0x3 ;  /* 0x00000028060a7291 */ /* 0x000fe2000f8e183f */
[----:B------:R-:W-:-:S05]  /*4f20*/  IMAD.U32 R10, RZ, RZ, UR7 ;  /* 0x00000007ff0a7e24 */ /* 0x000fca000f8e00ff */
[----:B------:R-:W-:-:S04]  /*4f30*/  SHF.L.U32 R10, R10, 0x1f, RZ ;  /* 0x0000001f0a0a7819 */ /* 0x000fc800000006ff */
[----:B------:R1:W2:Y:S01]  /*4f40*/  SYNCS.PHASECHK.TRANS64.TRYWAIT P2, [UR10+0x30850], R10 ;  /* 0x0308500aff0075a7 */ /* 0x0002a2000804014a */
[----:B------:R-:W-:Y:S05]  /*4f50*/  @!P0 BRA `(.L_x_10489) ;  /* 0x0000000000048947 */ /* 0x000fea0003800000 */
[----:B------:R-:W-:Y:S01]  /*4f60*/  BPT.TRAP 0x1 ;  /* 0x000000040000795c */ /* 0x000fe20000300000 */
.L_x_10489:
[----:B--2---:R-:W-:Y:S05]  /*4f70*/  @P2 BRA `(.L_x_10487) ;  /* 0x0000000000082947 */ /* 0x004fea0003800000 */
[----:B------:R-:W2:Y:S02]  /*4f80*/  SYNCS.PHASECHK.TRANS64.TRYWAIT P2, [UR10+0x30850], R10 ;  /* 0x0308500aff0075a7 */ /* 0x000ea4000804014a */
[----:B--2---:R-:W-:Y:S05]  /*4f90*/  @!P2 BRA `(.L_x_10490) ;  /* 0x000000680090a947 */ /* 0x004fea0003800000 */
.L_x_10487:
[----:B------:R-:W-:Y:S01]  /*4fa0*/  R2UR UR10, R0 ;  /* 0x00000000000a72ca */ /* 0x000fe200000e0000 */
[----:B------:R-:W-:Y:S01]  /*4fb0*/  UIADD3 UR7, UR40, 0x400, URZ ;  /* 0x0000040028077890 */ /* 0x000fe2000fffe03f */
[----:B------:R-:W-:Y:S01]  /*4fc0*/  WARPGROUP.ARRIVE ;  /* 0x00000000000079c5 */ /* 0x000fe20000000000 */
[----:B------:R-:W-:Y:S01]  /*4fd0*/  UMOV UR23, 0x40000040 ;  /* 0x4000004000177882 */ /* 0x000fe20000000000 */
[----:B------:R-:W-:Y:S01]  /*4fe0*/  UMOV UR21, 0x40000040 ;  /* 0x4000004000157882 */ /* 0x000fe20000000000 */
[----:B------:R-:W-:Y:S01]  /*4ff0*/  USHF.R.U32.HI UR7, URZ, 0x4, UR7 ;  /* 0x000000043f077899 */ /* 0x000fe20008011607 */
[----:B--2---:R-:W-:Y:S01]  /*5000*/  FMUL.FTZ R11, R24, UR5 ;  /* 0x00000005180b7c20 */ /* 0x004fe20008410000 */
[----:B------:R-:W-:Y:S01]  /*5010*/  FMUL.FTZ R13, R25, UR5 ;  /* 0x00000005190d7c20 */ /* 0x000fe20008410000 */
[----:B------:R-:W-:Y:S01]  /*5020*/  FMUL.FTZ R14, R28, UR5 ;  /* 0x000000051c0e7c20 */ /* 0x000fe20008410000 */
[----:B------:R-:W-:Y:S01]  /*5030*/  ULOP3.LUT UR7, UR7, 0x3fff, URZ, 0xc0, !UPT ;  /* 0x00003fff07077892 */ /* 0x000fe2000f8ec03f */
[----:B------:R-:W-:Y:S01]  /*5040*/  FMUL.FTZ R21, R29, UR5 ;  /* 0x000000051d157c20 */ /* 0x000fe20008410000 */
[----:B------:R-:W-:Y:S01]  /*5050*/  FMUL.FTZ R24, R32, UR5 ;  /* 0x0000000520187c20 */ /* 0x000fe20008410000 */
[----:B------:R-:W2:Y:S01]  /*5060*/  MUFU.TANH R11, R11 ;  /* 0x0000000b000b7308 */ /* 0x000ea20000002400 */
[----:B------:R-:W-:Y:S01]  /*5070*/  UIADD3 UR10, UR10, 0x1e800, URZ ;  /* 0x0001e8000a0a7890 */ /* 0x000fe2000fffe03f */
[----:B------:R-:W-:Y:S01]  /*5080*/  FMUL.FTZ R25, R33, UR5 ;  /* 0x0000000521197c20 */ /* 0x000fe20008410000 */
[----:B------:R-:W-:Y:S01]  /*5090*/  FMUL.FTZ R32, R48, UR5 ;  /* 0x0000000530207c20 */ /* 0x000fe20008410000 */
[----:B------:R-:W-:Y:S01]  /*50a0*/  FMUL.FTZ R48, R64, UR5 ;  /* 0x0000000540307c20 */ /* 0x000fe20008410000 */
[----:B------:R-:W-:Y:S01]  /*50b0*/  USHF.R.U32.HI UR10, URZ, 0x4, UR10 ;  /* 0x000000043f0a7899 */ /* 0x000fe2000801160a */
[----:B-1----:R-:W-:Y:S01]  /*50c0*/  FMUL.FTZ R10, R26, UR5 ;  /* 0x000000051a0a7c20 */ /* 0x002fe20008410000 */
[----:B------:R-:W-:Y:S01]  /*50d0*/  FMUL.FTZ R26, R36, UR5 ;  /* 0x00000005241a7c20 */ /* 0x000fe20008410000 */
[----:B------:R-:W1:Y:S01]  /*50e0*/  MUFU.TANH R13, R13 ;  /* 0x0000000d000d7308 */ /* 0x000e620000002400 */
[----:B------:R-:W-:Y:S01]  /*50f0*/  ULOP3.LUT UR11, UR10, 0x3fff, URZ, 0xc0, !UPT ;  /* 0x00003fff0a0b7892 */ /* 0x000fe2000f8ec03f */
[----:B------:R-:W-:Y:S01]  /*5100*/  FMUL.FTZ R33, R49, UR5 ;  /* 0x0000000531217c20 */ /* 0x000fe20008410000 */
[----:B------:R-:W-:Y:S01]  /*5110*/  UIMAD UR10, UR6, 0x600, UR7 ;  /* 0x00000600060a78a4 */ /* 0x000fe2000f8e0207 */
[----:B------:R-:W-:Y:S01]  /*5120*/  FMUL.FTZ R49, R65, UR5 ;  /* 0x0000000541317c20 */ /* 0x000fe20008410000 */
[----:B------:R-:W-:Y:S01]  /*5130*/  ULOP3.LUT UR7, UR11, 0x10000, URZ, 0xfc, !UPT ;  /* 0x000100000b077892 */ /* 0x000fe2000f8efc3f */
[----:B------:R-:W-:Y:S01]  /*5140*/  FMUL.FTZ R12, R27, UR5 ;  /* 0x000000051b0c7c20 */ /* 0x000fe20008410000 */
[----:B------:R-:W-:Y:S01]  /*5150*/  FMUL.FTZ R27, R37, UR5 ;  /* 0x00000005251b7c20 */ /* 0x000fe20008410000 */
[----:B------:R-:W3:Y:S01]  /*5160*/  MUFU.TANH R14, R14 ;  /* 0x0000000e000e7308 */ /* 0x000ee20000002400 */
[----:B--2---:R-:W-:Y:S01]  /*5170*/  FMNMX.FTZ R64, R11, R4, !PT ;  /* 0x000000040b407209 */ /* 0x004fe20007810000 */
[----:B------:R-:W-:Y:S01]  /*5180*/  UMOV UR22, UR10 ;  /* 0x0000000a00167c82 */ /* 0x000fe20008000000 */
[----:B------:R-:W-:Y:S01]  /*5190*/  FMUL.FTZ R36, R52, UR5 ;  /* 0x0000000534247c20 */ /* 0x000fe20008410000 */
[----:B------:R-:W-:Y:S01]  /*51a0*/  UMOV UR20, UR7 ;  /* 0x0000000700147c82 */ /* 0x000fe20008000000 */
[----:B------:R-:W-:Y:S01]  /*51b0*/  FMUL.FTZ R52, R68, UR5 ;  /* 0x0000000544347c20 */ /* 0x000fe20008410000 */
[----:B------:R-:W-:Y:S01]  /*51c0*/  HGMMA.64x64x16.F32.BF16 R120, gdesc[UR20].tnspB, R120, gsb0 ;  /* 0x40e00000147879f0 */ /* 0x000fe20008001878 */
[----:B------:R-:W-:Y:S01]  /*51d0*/  UIADD3 UR22, UR10, 0x80, URZ ;  /* 0x000000800a167890 */ /* 0x000fe2000fffe03f */
[----:B------:R-:W2:Y:S01]  /*51e0*/  MUFU.TANH R21, R21 ;  /* 0x0000001500157308 */ /* 0x000ea20000002400 */
        /* <DEDUP_REMOVED lines=59> */
[----:B------:R-:W-:-:S04]  /*55a0*/  ISETP.GE.U32.AND P2, PT, R2, 0x180, PT ;  /* 0x000001800200780c */ /* 0x000fc80003f46070 */
[----:B------:R-:W3:Y:S01]  /*55b0*/  MUFU.TANH R31, R31 ;  /* 0x0000001f001f7308 */ /* 0x000ee20000002400 */
[----:B--2---:R-:W-:Y:S01]  /*55c0*/  FMNMX.FTZ R73, R29, R72, !PT ;  /* 0x000000481d497209 */ /* 0x004fe20007810000 */
[----:B------:R-:W-:-:S06]  /*55d0*/  FMUL.FTZ R72, R88, UR5 ;  /* 0x0000000558487c20 */ /* 0x000fcc0008410000 */
[----:B------:R-:W2:Y:S01]  /*55e0*/  MUFU.TANH R32, R32 ;  /* 0x0000002000207308 */ /* 0x000ea20000002400 */
[----:B-1----:R-:W-:Y:S01]  /*55f0*/  FMNMX.FTZ R76, R30, R73, !PT ;  /* 0x000000491e4c7209 */ /* 0x002fe20007810000 */
[----:B------:R-:W-:Y:S02]  /*5600*/  WARPGROUP.DEPBAR.LE gsb0, 0x0 ;  /* 0x00008000000079c5 */ /* 0x000fe40000010000 */
[----:B------:R-:W-:-:S04]  /*5610*/  WARPGROUP.ARRIVE ;  /* 0x00000000000079c5 */ /* 0x000fc80000000000 */
[----:B------:R-:W1:Y:S01]  /*5620*/  MUFU.TANH R33, R33 ;  /* 0x0000002100217308 */ /* 0x000e620000002400 */
[----:B---3--:R-:W-:Y:S01]  /*5630*/  FMNMX.FTZ R73, R31, R76, !PT ;  /* 0x0000004c1f497209 */ /* 0x008fe20007810000 */
[----:B------:R-:W-:Y:S01]  /*5640*/  HGMMA.64x64x16.F32.BF16 R120, gdesc[UR20].tnspB, R120, gsb0 ;  /* 0x40e00000147879f0 */ /* 0x000fe20008001878 */
[----:B------:R-:W-:Y:S02]  /*5650*/  UIADD3 UR22, UR10, 0x100, URZ ;  /* 0x000001000a167890 */ /* 0x000fe4000fffe03f */
[----:B------:R-:W-:Y:S01]  /*5660*/  UIADD3 UR20, UR7, 0x4, URZ ;  /* 0x0000000407147890 */ /* 0x000fe2000fffe03f */
[----:B------:R-:W-:Y:S01]  /*5670*/  UMOV UR23, 0x40000040 ;  /* 0x4000004000177882 */ /* 0x000fe20000000000 */
[----:B------:R-:W-:Y:S01]  /*5680*/  UMOV UR21, 0x40000040 ;  /* 0x4000004000157882 */ /* 0x000fe20000000000 */
[----:B------:R-:W3:Y:S01]  /*5690*/  MUFU.TANH R36, R36 ;  /* 0x0000002400247308 */ /* 0x000ee20000002400 */
[----:B--2---:R-:W-:Y:S01]  /*56a0*/  FMNMX.FTZ R76, R32, R73, !PT ;  /* 0x00000049204c7209 */ /* 0x004fe20007810000 */
[----:B------:R-:W-:-:S06]  /*56b0*/  FMUL.FTZ R73, R89, UR5 ;  /* 0x0000000559497c20 */ /* 0x000fcc0008410000 */
[----:B------:R-:W2:Y:S01]  /*56c0*/  MUFU.TANH R37, R37 ;  /* 0x0000002500257308 */ /* 0x000ea20000002400 */
[----:B-1----:R-:W-:Y:S01]  /*56d0*/  FMNMX.FTZ R77, R33, R76, !PT ;  /* 0x0000004c214d7209 */ /* 0x002fe20007810000 */
[----:B------:R-:W-:-:S06]  /*56e0*/  FMUL.FTZ R76, R92, UR5 ;  /* 0x000000055c4c7c20 */ /* 0x000fcc0008410000 */
        /* <DEDUP_REMOVED lines=8> */
[----:B---3--:R-:W-:Y:S01]  /*5770*/  FMNMX.FTZ R81, R41, R80, !PT ;  /* 0x0000005029517209 */ /* 0x008fe20007810000 */
[----:B------:R-:W-:-:S06]  /*5780*/  FMUL.FTZ R80, R96, UR5 ;  /* 0x0000000560507c20 */ /* 0x000fcc0008410000 */
[----:B------:R-:W3:Y:S01]  /*5790*/  MUFU.TANH R48, R48 ;  /* 0x0000003000307308 */ /* 0x000ee20000002400 */
[----:B--2---:R-:W-:-:S07]  /*57a0*/  FMNMX.FTZ R84, R44, R81, !PT ;  /* 0x000000512c547209 */ /* 0x004fce0007810000 */
[----:B------:R-:W2:Y:S01]  /*57b0*/  MUFU.TANH R49, R49 ;  /* 0x0000003100317308 */ /* 0x000ea20000002400 */
[----:B-1----:R-:W-:-:S07]  /*57c0*/  FMNMX.FTZ R81, R45, R84, !PT ;  /* 0x000000542d517209 */ /* 0x002fce0007810000 */
[----:B------:R-:W1:Y:S01]  /*57d0*/  MUFU.TANH R52, R52 ;  /* 0x0000003400347308 */ /* 0x000e620000002400 */
[----:B---3--:R-:W-:Y:S01]  /*57e0*/  FMNMX.FTZ R84, R48, R81, !PT ;  /* 0x0000005130547209 */ /* 0x008fe20007810000 */
[----:B------:R-:W-:Y:S01]  /*57f0*/  FMUL.FTZ R81, R97, UR5 ;  /* 0x0000000561517c20 */ /* 0x000fe20008410000 */
[----:B------:R-:W-:Y:S02]  /*5800*/  WARPGROUP.DEPBAR.LE gsb0, 0x0 ;  /* 0x00008000000079c5 */ /* 0x000fe40000010000 */
[----:B------:R-:W-:-:S03]  /*5810*/  WARPGROUP.ARRIVE ;  /* 0x00000000000079c5 */ /* 0x000fc60000000000 */
[----:B------:R-:W3:Y:S01]  /*5820*/  MUFU.TANH R53, R53 ;  /* 0x0000003500357308 */ /* 0x000ee20000002400 */
[----:B--2---:R-:W-:Y:S01]  /*5830*/  FMNMX.FTZ R85, R49, R84, !PT ;  /* 0x0000005431557209 */ /* 0x004fe20007810000 */
[----:B------:R-:W-:Y:S01]  /*5840*/  FMUL.FTZ R84, R100, UR5 ;  /* 0x0000000564547c20 */ /* 0x000fe20008410000 */
[----:B------:R-:W-:Y:S01]  /*5850*/  HGMMA.64x64x16.F32.BF16 R120, gdesc[UR20].tnspB, R120, gsb0 ;  /* 0x40e00000147879f0 */ /* 0x000fe20008001878 */
[----:B------:R-:W-:Y:S02]  /*5860*/  UIADD3 UR22, UR10, 0x180, URZ ;  /* 0x000001800a167890 */ /* 0x000fe4000fffe03f */
[----:B------:R-:W-:Y:S02]  /*5870*/  UIADD3 UR20, UR7, 0x6, URZ ;  /* 0x0000000607147890 */ /* 0x000fe4000fffe03f */
[----:B------:R-:W2:Y:S01]  /*5880*/  MUFU.TANH R56, R56 ;  /* 0x0000003800387308 */ /* 0x000ea20000002400 */
[----:B------:R-:W-:Y:S01]  /*5890*/  UMOV UR23, 0x40000040 ;  /* 0x4000004000177882 */ /* 0x000fe20000000000 */
[----:B------:R-:W-:Y:S01]  /*58a0*/  UMOV UR21, 0x40000040 ;  /* 0x4000004000157882 */ /* 0x000fe20000000000 */
[----:B-1----:R-:W-:-:S05]  /*58b0*/  FMNMX.FTZ R88, R52, R85, !PT ;  /* 0x0000005534587209 */ /* 0x002fca0007810000 */
[----:B------:R-:W1:Y:S01]  /*58c0*/  MUFU.TANH R57, R57 ;  /* 0x0000003900397308 */ /* 0x000e620000002400 */
[----:B---3--:R-:W-:-:S07]  /*58d0*/  FMNMX.FTZ R85, R53, R88, !PT ;  /* 0x0000005835557209 */ /* 0x008fce0007810000 */
        /* <DEDUP_REMOVED lines=17> */
[----:B--2---:R-:W-:Y:S01]  /*59f0*/  FMNMX.FTZ R96, R68, R93, !PT ;  /* 0x0000005d44607209 */ /* 0x004fe20007810000 */
[----:B------:R-:W-:Y:S02]  /*5a00*/  WARPGROUP.DEPBAR.LE gsb0, 0x0 ;  /* 0x00008000000079c5 */ /* 0x000fe40000010000 */
[----:B------:R-:W-:-:S04]  /*5a10*/  WARPGROUP.ARRIVE ;  /* 0x00000000000079c5 */ /* 0x000fc80000000000 */
[----:B------:R-:W2:Y:S01]  /*5a20*/  MUFU.TANH R73, R73 ;  /* 0x0000004900497308 */ /* 0x000ea20000002400 */
[----:B-1----:R-:W-:Y:S01]  /*5a30*/  FMNMX.FTZ R93, R69, R96, !PT ;  /* 0x00000060455d7209 */ /* 0x002fe20007810000 */
[----:B------:R-:W-:Y:S01]  /*5a40*/  HGMMA.64x64x16.F32.BF16 R120, gdesc[UR20].tnspB, R120, gsb0 ;  /* 0x40e00000147879f0 */ /* 0x000fe20008001878 */
[----:B------:R-:W-:Y:S02]  /*5a50*/  UIADD3 UR22, UR10, 0x200, URZ ;  /* 0x000002000a167890 */ /* 0x000fe4000fffe03f */
[----:B---3--:R-:W-:Y:S01]  /*5a60*/  FMNMX.FTZ R96, R72, R93, !PT ;  /* 0x0000005d48607209 */ /* 0x008fe20007810000 */
[----:B------:R-:W-:Y:S02]  /*5a70*/  UIADD3 UR20, UR7, 0x600, URZ ;  /* 0x0000060007147890 */ /* 0x000fe4000fffe03f */
[----:B------:R-:W1:Y:S01]  /*5a80*/  MUFU.TANH R76, R76 ;  /* 0x0000004c004c7308 */ /* 0x000e620000002400 */
[----:B------:R-:W-:Y:S01]  /*5a90*/  UMOV UR23, 0x40000040 ;  /* 0x4000004000177882 */ /* 0x000fe20000000000 */
[----:B------:R-:W-:Y:S01]  /*5aa0*/  UMOV UR21, 0x40000040 ;  /* 0x4000004000157882 */ /* 0x000fe20000000000 */
[----:B------:R-:W-:-:S05]  /*5ab0*/  FMUL.FTZ R93, R109, UR5 ;  /* 0x000000056d5d7c20 */ /* 0x000fca0008410000 */
[----:B------:R-:W3:Y:S01]  /*5ac0*/  MUFU.TANH R77, R77 ;  /* 0x0000004d004d7308 */ /* 0x000ee20000002400 */
[----:B--2---:R-:W-:Y:S01]  /*5ad0*/  FMNMX.FTZ R97, R73, R96, !PT ;  /* 0x0000006049617209 */ /* 0x004fe20007810000 */
[----:B------:R-:W-:Y:S01]  /*5ae0*/  FMUL.FTZ R96, R112, UR5 ;  /* 0x0000000570607c20 */ /* 0x000fe20008410000 */
[----:B------:R-:W-:Y:S01]  /*5af0*/  FMUL.FTZ R112, R43, UR5 ;  /* 0x000000052b707c20 */ /* 0x000fe20008410000 */
[----:B------:R-:W-:-:S04]  /*5b00*/  FMUL.FTZ R43, R50, UR5 ;  /* 0x00000005322b7c20 */ /* 0x000fc80008410000 */
[----:B------:R-:W2:Y:S01]  /*5b10*/  MUFU.TANH R80, R80 ;  /* 0x0000005000507308 */ /* 0x000ea20000002400 */
[----:B-1----:R-:W-:-:S07]  /*5b20*/  FMNMX.FTZ R100, R76, R97, !PT ;  /* 0x000000614c647209 */ /* 0x002fce0007810000 */
        /* <DEDUP_REMOVED lines=21> */
[----:B--2---:R-:W-:Y:S01]  /*5c80*/  FMNMX.FTZ R108, R92, R101, !PT ;  /* 0x000000655c6c7209 */ /* 0x004fe20007810000 */
[----:B------:R-:W-:Y:S02]  /*5c90*/  UIADD3 UR20, UR7, 0x602, URZ ;  /* 0x0000060207147890 */ /* 0x000fe4000fffe03f */
[----:B------:R-:W2:Y:S01]  /*5ca0*/  MUFU.TANH R96, R96 ;  /* 0x0000006000607308 */ /* 0x000ea20000002400 */
[----:B------:R-:W-:Y:S01]  /*5cb0*/  UMOV UR23, 0x40000040 ;  /* 0x4000004000177882 */ /* 0x000fe20000000000 */
[----:B------:R-:W-:-:S06]  /*5cc0*/  UMOV UR21, 0x40000040 ;  /* 0x4000004000157882 */ /* 0x000fcc0000000000 */
[----:B------:R-:W3:Y:S01]  /*5cd0*/  MUFU.TANH R97, R97 ;  /* 0x0000006100617308 */ /* 0x000ee20000002400 */
[----:B-1----:R-:W-:-:S07]  /*5ce0*/  FMNMX.FTZ R101, R93, R108, !PT ;  /* 0x0000006c5d657209 */ /* 0x002fce0007810000 */
[----:B------:R-:W1:Y:S01]  /*5cf0*/  MUFU.TANH R100, R100 ;  /* 0x0000006400647308 */ /* 0x000e620000002400 */
[----:B--2---:R-:W-:-:S07]  /*5d00*/  FMNMX.FTZ R108, R96, R101, !PT ;  /* 0x00000065606c7209 */ /* 0x004fce0007810000 */
[----:B------:R-:W2:Y:S01]  /*5d10*/  MUFU.TANH R104, R104 ;  /* 0x0000006800687308 */ /* 0x000ea20000002400 */
[----:B---3--:R-:W-:Y:S01]  /*5d20*/  FMNMX.FTZ R101, R97, R108, !PT ;  /* 0x0000006c61657209 */ /* 0x008fe20007810000 */
[----:B------:R-:W-:-:S06]  /*5d30*/  FMUL.FTZ R108, R39, UR5 ;  /* 0x00000005276c7c20 */ /* 0x000fcc0008410000 */
[----:B------:R-:W-:Y:S01]  /*5d40*/  MUFU.TANH R10, R10 ;  /* 0x0000000a000a7308 */ /* 0x000fe20000002400 */
[----:B-1----:R-:W-:-:S07]  /*5d50*/  FMNMX.FTZ R101, R100, R101, !PT ;  /* 0x0000006564657209 */ /* 0x002fce0007810000 */
[----:B------:R-:W-:Y:S01]  /*5d60*/  MUFU.TANH R12, R12 ;  /* 0x0000000c000c7308 */ /* 0x000fe20000002400 */
[----:B--2---:R-:W-:-:S05]  /*5d70*/  FMNMX.FTZ R116, R104, R101, !PT ;  /* 0x0000006568747209 */ /* 0x004fca0007810000 */
[----:B------:R-:W1:Y:S02]  /*5d80*/  SHFL.BFLY PT, R101, R116, 0x2, 0x1f ;  /* 0x0c401f0074657f89 */ /* 0x000e6400000e0000 */
[----:B------:R-:W-:Y:S08]  /*5d90*/  MUFU.TANH R15, R15 ;  /* 0x0000000f000f7308 */ /* 0x000ff00000002400 */
[----:B------:R-:W-:Y:S08]  /*5da0*/  MUFU.TANH R20, R20 ;  /* 0x0000001400147308 */ /* 0x000ff00000002400 */
[----:B------:R-:W-:Y:S01]  /*5db0*/  MUFU.TANH R34, R34 ;  /* 0x0000002200227308 */ /* 0x000fe20000002400 */
[----:B-1----:R-:W-:Y:S01]  /*5dc0*/  FMNMX.FTZ R39, R116, R101, !PT ;  /* 0x0000006574277209 */ /* 0x002fe20007810000 */
[----:B------:R-:W-:Y:S01]  /*5dd0*/  FMUL.FTZ R101, R47, UR5 ;  /* 0x000000052f657c20 */ /* 0x000fe20008410000 */
[----:B------:R-:W-:-:S02]  /*5de0*/  WARPGROUP.DEPBAR.LE gsb0, 0x0 ;  /* 0x00008000000079c5 */ /* 0x000fc40000010000 */
[----:B------:R-:W-:Y:S01]  /*5df0*/  WARPGROUP.ARRIVE ;  /* 0x00000000000079c5 */ /* 0x000fe20000000000 */
[----:B------:R-:W1:Y:S01]  /*5e00*/  SHFL.BFLY PT, R50, R39, 0x1, 0x1f ;  /* 0x0c201f0027327f89 */ /* 0x000e6200000e0000 */
[----:B------:R-:W-:Y:S01]  /*5e10*/  FMUL.FTZ R47, R51, UR5 ;  /* 0x00000005332f7c20 */ /* 0x000fe20008410000 */
[----:B------:R-:W-:Y:S01]  /*5e20*/  FMUL.FTZ R51, R55, UR5 ;  /* 0x0000000537337c20 */ /* 0x000fe20008410000 */
[----:B------:R-:W-:Y:S01]  /*5e30*/  FMUL.FTZ R55, R59, UR5 ;  /* 0x000000053b377c20 */ /* 0x000fe20008410000 */
[----:B------:R-:W-:Y:S01]  /*5e40*/  FMUL.FTZ R59, R63, UR5 ;  /* 0x000000053f3b7c20 */ /* 0x000fe20008410000 */
[----:B------:R-:W-:Y:S01]  /*5e50*/  HGMMA.64x64x16.F32.BF16 R120, gdesc[UR20].tnspB, R120, gsb0 ;  /* 0x40e00000147879f0 */ /* 0x000fe20008001878 */
[----:B------:R-:W-:Y:S01]  /*5e60*/  UIADD3 UR22, UR10, 0x300, URZ ;  /* 0x000003000a167890 */ /* 0x000fe2000fffe03f */
[----:B------:R2:W-:Y:S01]  /*5e70*/  MUFU.TANH R116, R101 ;  /* 0x0000006500747308 */ /* 0x0005e20000002400 */
[----:B------:R-:W-:Y:S01]  /*5e80*/  UIADD3 UR20, UR7, 0x604, URZ ;  /* 0x0000060407147890 */ /* 0x000fe2000fffe03f */
[----:B------:R-:W-:Y:S01]  /*5e90*/  UMOV UR23, 0x40000040 ;  /* 0x4000004000177882 */ /* 0x000fe20000000000 */
[----:B------:R-:W-:-:S05]  /*5ea0*/  UMOV UR21, 0x40000040 ;  /* 0x4000004000157882 */ /* 0x000fca0000000000 */
[----:B------:R-:W-:Y:S08]  /*5eb0*/  MUFU.TANH R35, R35 ;  /* 0x0000002300237308 */ /* 0x000ff00000002400 */
[----:B------:R-:W-:Y:S01]  /*5ec0*/  MUFU.TANH R38, R38 ;  /* 0x0000002600267308 */ /* 0x000fe20000002400 */
[----:B-1----:R-:W-:Y:S02]  /*5ed0*/  FMNMX.FTZ R50, R39, R50, !PT ;  /* 0x0000003227327209 */ /* 0x002fe40007810000 */
[----:B------:R-:W1:Y:S03]  /*5ee0*/  LDC R39, c[0x0][0x988] ;  /* 0x00026200ff277b82 */ /* 0x000e660000000800 */
[----:B------:R-:W-:-:S02]  /*5ef0*/  FADD.FTZ R4, -R50, R4 ;  /* 0x0000000432047221 */ /* 0x000fc40000010100 */
[----:B------:R-:W-:Y:S08]  /*5f00*/  MUFU.TANH R108, R108 ;  /* 0x0000006c006c7308 */ /* 0x000ff00000002400 */
[----:B------:R-:W-:Y:S08]  /*5f10*/  MUFU.TANH R42, R42 ;  /* 0x0000002a002a7308 */ /* 0x000ff00000002400 */
[----:B------:R-:W-:Y:S01]  /*5f20*/  MUFU.TANH R112, R112 ;  /* 0x0000007000707308 */ /* 0x000fe20000002400 */
[-C--:B-1----:R-:W-:Y:S01]  /*5f30*/  FMUL.FTZ R63, R50, R39.reuse ;  /* 0x00000027323f7220 */ /* 0x082fe20000410000 */
[----:B------:R-:W-:-:S03]  /*5f40*/  FMUL.FTZ R4, R4, R39 ;  /* 0x0000002704047220 */ /* 0x000fc60000410000 */
[-CC-:B------:R-:W-:Y:S01]  /*5f50*/  FFMA.FTZ R11, R11, R39.reuse, -R63.reuse ;  /* 0x000000270b0b7223 */ /* 0x180fe2000001083f */
[-CC-:B------:R-:W-:Y:S01]  /*5f60*/  FFMA.FTZ R13, R13, R39.reuse, -R63.reuse ;  /* 0x000000270d0d7223 */ /* 0x180fe2000001083f */
[-CC-:B--2---:R-:W-:Y:S01]  /*5f70*/  FFMA.FTZ R101, R21, R39.reuse, -R63.reuse ;  /* 0x0000002715657223 */ /* 0x184fe2000001083f */
        /* <DEDUP_REMOVED lines=24> */
[----:B------:R-:W-:-:S02]  /*6100*/  WARPGROUP.DEPBAR.LE gsb0, 0x0 ;  /* 0x00008000000079c5 */ /* 0x000fc40000010000 */
[----:B------:R-:W-:Y:S01]  /*6110*/  WARPGROUP.ARRIVE ;  /* 0x00000000000079c5 */ /* 0x000fe20000000000 */
[----:B-1----:R-:W-:Y:S01]  /*6120*/  FFMA.FTZ R6, R85, R6, R24 ;  /* 0x0000000655067223 */ /* 0x002fe20000010018 */
[-CC-:B------:R-:W-:Y:S01]  /*6130*/  FFMA.FTZ R53, R53, R39.reuse, -R63.reuse ;  /* 0x0000002735357223 */ /* 0x180fe2000001083f */
[-CC-:B------:R-:W-:Y:S01]  /*6140*/  FFMA.FTZ R56, R56, R39.reuse, -R63.reuse ;  /* 0x0000002738387223 */ /* 0x180fe2000001083f */
[-CC-:B------:R-:W-:Y:S01]  /*6150*/  FFMA.FTZ R57, R57, R39.reuse, -R63.reuse ;  /* 0x0000002739397223 */ /* 0x180fe2000001083f */
[-CC-:B------:R-:W-:Y:S01]  /*6160*/  FFMA.FTZ R60, R60, R39.reuse, -R63.reuse ;  /* 0x000000273c3c7223 */ /* 0x180fe2000001083f */
[----:B------:R-:W-:Y:S01]  /*6170*/  HGMMA.64x64x16.F32.BF16 R120, gdesc[UR20].tnspB, R120, gsb0 ;  /* 0x40e00000147879f0 */ /* 0x000fe20008001878 */
[----:B------:R-:W-:Y:S01]  /*6180*/  UIADD3 UR22, UR10, 0x380, URZ ;  /* 0x000003800a167890 */ /* 0x000fe2000fffe03f */
[-CC-:B------:R-:W-:Y:S01]  /*6190*/  FFMA.FTZ R61, R61, R39.reuse, -R63.reuse ;  /* 0x000000273d3d7223 */ /* 0x180fe2000001083f */
[----:B------:R-:W-:Y:S01]  /*61a0*/  UIADD3 UR20, UR7, 0x606, URZ ;  /* 0x0000060607147890 */ /* 0x000fe2000fffe03f */
[C---:B--2---:R-:W-:Y:S01]  /*61b0*/  FADD.FTZ R6, R13.reuse, R6 ;  /* 0x000000060d067221 */ /* 0x044fe20000010000 */
[----:B------:R-:W-:Y:S01]  /*61c0*/  UMOV UR23, 0x40000040 ;  /* 0x4000004000177882 */ /* 0x000fe20000000000 */
[----:B------:R-:W-:Y:S01]  /*61d0*/  UMOV UR21, 0x40000040 ;  /* 0x4000004000157882 */ /* 0x000fe20000000000 */
[----:B------:R-:W-:Y:S01]  /*61e0*/  F2FP.BF16.F32.PACK_AB R4, R13, R24 ;  /* 0x000000180d04723e */ /* 0x000fe200000010ff */
        /* <DEDUP_REMOVED lines=22> */
[----:B-1----:R-:W-:Y:S01]  /*6350*/  FADD.FTZ R67, R13, R6 ;  /* 0x000000060d437221 */ /* 0x002fe20000010000 */
[----:B------:R-:W-:Y:S01]  /*6360*/  MUFU.EX2 R25, R25 ;  /* 0x0000001900197308 */ /* 0x000fe20000000800 */
[----:B------:R-:W-:Y:S01]  /*6370*/  FMUL.FTZ R11, R71, UR5 ;  /* 0x00000005470b7c20 */ /* 0x000fe20008410000 */
[----:B------:R-:W-:Y:S01]  /*6380*/  FMUL.FTZ R14, R75, UR5 ;  /* 0x000000054b0e7c20 */ /* 0x000fe20008410000 */
[C---:B--2---:R-:W-:Y:S01]  /*6390*/  FADD.FTZ R67, R24.reuse, R67 ;  /* 0x0000004318437221 */ /* 0x044fe20000010000 */
[----:B------:R-:W-:-:S04]  /*63a0*/  F2FP.BF16.F32.PACK_AB R6, R24, R13 ;  /* 0x0000000d1806723e */ /* 0x000fc800000010ff */
[----:B------:R1:W2:Y:S08]  /*63b0*/  MUFU.EX2 R24, R21 ;  /* 0x0000001500187308 */ /* 0x0002b00000000800 */
[----:B------:R-:W3:Y:S01]  /*63c0*/  MUFU.TANH R46, R46 ;  /* 0x0000002e002e7308 */ /* 0x000ee20000002400 */
[----:B-1----:R-:W-:-:S04]  /*63d0*/  FMNMX.FTZ R21, R10, R7, !PT ;  /* 0x000000070a157209 */ /* 0x002fc80007810000 */
[----:B------:R-:W-:-:S03]  /*63e0*/  FMNMX.FTZ R21, R12, R21, !PT ;  /* 0x000000150c157209 */ /* 0x000fc60007810000 */
[----:B------:R-:W1:Y:S01]  /*63f0*/  MUFU.TANH R43, R43 ;  /* 0x0000002b002b7308 */ /* 0x000e620000002400 */
[----:B--2---:R-:W-:Y:S01]  /*6400*/  FADD.FTZ R13, R24, R67 ;  /* 0x00000043180d7221 */ /* 0x004fe20000010000 */
[----:B------:R-:W-:Y:S01]  /*6410*/  FMNMX.FTZ R21, R15, R21, !PT ;  /* 0x000000150f157209 */ /* 0x000fe20007810000 */
[----:B------:R-:W-:Y:S01]  /*6420*/  FMUL.FTZ R67, R79, UR5 ;  /* 0x000000054f437c20 */ /* 0x000fe20008410000 */
[C---:B------:R-:W-:Y:S01]  /*6430*/  F2FP.BF16.F32.PACK_AB R24, R25.reuse, R24 ;  /* 0x000000181918723e */ /* 0x040fe200000010ff */
[----:B------:R-:W-:Y:S01]  /*6440*/  FADD.FTZ R13, R25, R13 ;  /* 0x0000000d190d7221 */ /* 0x000fe20000010000 */
[----:B------:R-:W-:Y:S01]  /*6450*/  FMNMX.FTZ R25, R20, R21, !PT ;  /* 0x0000001514197209 */ /* 0x000fe20007810000 */
[----:B------:R-:W-:Y:S01]  /*6460*/  FMUL.FTZ R21, R83, UR5 ;  /* 0x0000000553157c20 */ /* 0x000fe20008410000 */
[----:B------:R-:W2:Y:S02]  /*6470*/  MUFU.TANH R47, R47 ;  /* 0x0000002f002f7308 */ /* 0x000ea40000002400 */
[----:B------:R-:W-:-:S04]  /*6480*/  FMNMX.FTZ R25, R34, R25, !PT ;  /* 0x0000001922197209 */ /* 0x000fc80007810000 */
[----:B------:R-:W-:Y:S02]  /*6490*/  FMNMX.FTZ R25, R35, R25, !PT ;  /* 0x0000001923197209 */ /* 0x000fe40007810000 */
[----:B------:R-:W4:Y:S02]  /*64a0*/  MUFU.TANH R54, R54 ;  /* 0x0000003600367308 */ /* 0x000f240000002400 */
[----:B------:R-:W-:Y:S01]  /*64b0*/  FMNMX.FTZ R25, R38, R25, !PT ;  /* 0x0000001926197209 */ /* 0x000fe20007810000 */
[----:B------:R-:W-:Y:S02]  /*64c0*/  WARPGROUP.DEPBAR.LE gsb0, 0x0 ;  /* 0x00008000000079c5 */ /* 0x000fe40000010000 */
[----:B------:R-:W-:Y:S01]  /*64d0*/  WARPGROUP.ARRIVE ;  /* 0x00000000000079c5 */ /* 0x000fe20000000000 */
[----:B------:R-:W-:Y:S02]  /*64e0*/  FMNMX.FTZ R71, R108, R25, !PT ;  /* 0x000000196c477209 */ /* 0x000fe40007810000 */
[----:B------:R-:W5:Y:S01]  /*64f0*/  MUFU.TANH R51, R51 ;  /* 0x0000003300337308 */ /* 0x000f620000002400 */
[----:B------:R-:W-:Y:S01]  /*6500*/  FMUL.FTZ R25, R87, UR5 ;  /* 0x0000000557197c20 */ /* 0x000fe20008410000 */
[----:B------:R-:W-:Y:S01]  /*6510*/  FMNMX.FTZ R71, R42, R71, !PT ;  /* 0x000000472a477209 */ /* 0x000fe20007810000 */
[----:B------:R-:W-:Y:S01]  /*6520*/  HGMMA.64x64x16.F32.BF16 R120, gdesc[UR20].tnspB, R120, gsb0 ;  /* 0x40e00000147879f0 */ /* 0x000fe20008001878 */
[----:B------:R-:W-:-:S02]  /*6530*/  UIADD3 UR22, UR10, 0x400, URZ ;  /* 0x000004000a167890 */ /* 0x000fc4000fffe03f */
[----:B------:R-:W-:Y:S01]  /*6540*/  UIADD3 UR20, UR7, 0xc00, URZ ;  /* 0x00000c0007147890 */ /* 0x000fe2000fffe03f */
[----:B------:R-:W-:Y:S01]  /*6550*/  FMNMX.FTZ R71, R112, R71, !PT ;  /* 0x0000004770477209 */ /* 0x000fe20007810000 */
[----:B------:R-:W-:Y:S01]  /*6560*/  UMOV UR23, 0x40000040 ;  /* 0x4000004000177882 */ /* 0x000fe20000000000 */
[----:B------:R-:W-:Y:S01]  /*6570*/  UMOV UR21, 0x40000040 ;  /* 0x4000004000157882 */ /* 0x000fe20000000000 */
[----:B------:R-:W5:Y:S01]  /*6580*/  MUFU.TANH R58, R58 ;  /* 0x0000003a003a7308 */ /* 0x000f620000002400 */
[----:B---3--:R-:W-:-:S04]  /*6590*/  FMNMX.FTZ R71, R46, R71, !PT ;  /* 0x000000472e477209 */ /* 0x008fc80007810000 */
[----:B------:R-:W-:Y:S01]  /*65a0*/  FMNMX.FTZ R75, R116, R71, !PT ;  /* 0x00000047744b7209 */ /* 0x000fe20007810000 */
[----:B------:R-:W-:Y:S02]  /*65b0*/  FMUL.FTZ R71, R91, UR5 ;  /* 0x000000055b477c20 */ /* 0x000fe40008410000 */
[----:B------:R-:W3:Y:S01]  /*65c0*/  MUFU.TANH R55, R55 ;  /* 0x0000003700377308 */ /* 0x000ee20000002400 */
[----:B-1----:R-:W-:-:S04]  /*65d0*/  FMNMX.FTZ R75, R43, R75, !PT ;  /* 0x0000004b2b4b7209 */ /* 0x002fc80007810000 */
[----:B--2---:R-:W-:-:S03]  /*65e0*/  FMNMX.FTZ R75, R47, R75, !PT ;  /* 0x0000004b2f4b7209 */ /* 0x004fc60007810000 */
[----:B------:R-:W1:Y:S01]  /*65f0*/  MUFU.TANH R62, R62 ;  /* 0x0000003e003e7308 */ /* 0x000e620000002400 */
[----:B----4-:R-:W-:-:S04]  /*6600*/  FMNMX.FTZ R75, R54, R75, !PT ;  /* 0x0000004b364b7209 */ /* 0x010fc80007810000 */
[----:B-----5:R-:W-:Y:S01]  /*6610*/  FMNMX.FTZ R79, R51, R75, !PT ;  /* 0x0000004b334f7209 */ /* 0x020fe20007810000 */
[----:B------:R-:W-:Y:S02]  /*6620*/  FMUL.FTZ R75, R95, UR5 ;  /* 0x000000055f4b7c20 */ /* 0x000fe40008410000 */
[----:B------:R-:W2:Y:S01]  /*6630*/  MUFU.TANH R59, R59 ;  /* 0x0000003b003b7308 */ /* 0x000ea20000002400 */
[----:B------:R-:W-:-:S04]  /*6640*/  FMNMX.FTZ R79, R58, R79, !PT ;  /* 0x0000004f3a4f7209 */ /* 0x000fc80007810000 */
[----:B---3--:R-:W-:Y:S01]  /*6650*/  FMNMX.FTZ R83, R55, R79, !PT ;  /* 0x0000004f37537209 */ /* 0x008fe20007810000 */
[----:B------:R-:W-:Y:S02]  /*6660*/  FMUL.FTZ R79, R98, UR5 ;  /* 0x00000005624f7c20 */ /* 0x000fe40008410000 */
        /* <DEDUP_REMOVED lines=11> */
[----:B------:R-:W-:Y:S02]  /*6720*/  WARPGROUP.DEPBAR.LE gsb0, 0x0 ;  /* 0x00008000000079c5 */ /* 0x000fe40000010000 */
[----:B------:R-:W-:-:S04]  /*6730*/  WARPGROUP.ARRIVE ;  /* 0x00000000000079c5 */ /* 0x000fc80000000000 */
[----:B------:R-:W2:Y:S01]  /*6740*/  MUFU.TANH R14, R14 ;  /* 0x0000000e000e7308 */ /* 0x000ea20000002400 */
[----:B---3--:R-:W-:Y:S01]  /*6750*/  FMNMX.FTZ R87, R11, R98, !PT ;  /* 0x000000620b577209 */ /* 0x008fe20007810000 */
[----:B------:R-:W-:Y:S01]  /*6760*/  HGMMA.64x64x16.F32.BF16 R120, gdesc[UR20].tnspB, R120, gsb0 ;  /* 0x40e00000147879f0 */ /* 0x000fe20008001878 */
[----:B------:R-:W-:Y:S02]  /*6770*/  UIADD3 UR22, UR10, 0x480, URZ ;  /* 0x000004800a167890 */ /* 0x000fe4000fffe03f */
[----:B------:R-:W-:-:S03]  /*6780*/  UIADD3 UR20, UR7, 0xc02, URZ ;  /* 0x00000c0207147890 */ /* 0x000fc6000fffe03f */
[----:B------:R-:W3:Y:S01]  /*6790*/  MUFU.TANH R78, R78 ;  /* 0x0000004e004e7308 */ /* 0x000ee20000002400 */
[----:B------:R-:W-:Y:S01]  /*67a0*/  UMOV UR23, 0x40000040 ;  /* 0x4000004000177882 */ /* 0x000fe20000000000 */
[----:B------:R-:W-:Y:S01]  /*67b0*/  UMOV UR21, 0x40000040 ;  /* 0x4000004000157882 */ /* 0x000fe20000000000 */
[----:B-1----:R-:W-:Y:S01]  /*67c0*/  FMNMX.FTZ R91, R74, R87, !PT ;  /* 0x000000574a5b7209 */ /* 0x002fe20007810000 */
[----:B------:R-:W-:Y:S01]  /*67d0*/  FMUL.FTZ R87, R103, UR5 ;  /* 0x0000000567577c20 */ /* 0x000fe20008410000 */
[----:B------:R-:W-:-:S03]  /*67e0*/  FMUL.FTZ R103, R119, UR5 ;  /* 0x0000000577677c20 */ /* 0x000fc60008410000 */
        /* <DEDUP_REMOVED lines=17> */
[----:B------:R-:W-:Y:S01]  /*6900*/  FMUL.FTZ R95, R111, UR5 ;  /* 0x000000056f5f7c20 */ /* 0x000fe20008410000 */
[----:B------:R-:W-:Y:S02]  /*6910*/  WARPGROUP.DEPBAR.LE gsb0, 0x0 ;  /* 0x00008000000079c5 */ /* 0x000fe40000010000 */
[----:B------:R-:W-:-:S03]  /*6920*/  WARPGROUP.ARRIVE ;  /* 0x00000000000079c5 */ /* 0x000fc60000000000 */
[----:B------:R-:W3:Y:S01]  /*6930*/  MUFU.TANH R75, R75 ;  /* 0x0000004b004b7308 */ /* 0x000ee20000002400 */
[----:B-1----:R-:W-:Y:S02]  /*6940*/  FMNMX.FTZ R99, R71, R98, !PT ;  /* 0x0000006247637209 */ /* 0x002fe40007810000 */
[----:B------:R-:W-:Y:S01]  /*6950*/  HGMMA.64x64x16.F32.BF16 R120, gdesc[UR20].tnspB, R120, gsb0 ;  /* 0x40e00000147879f0 */ /* 0x000fe20008001878 */
[----:B------:R-:W-:Y:S01]  /*6960*/  UIADD3 UR22, UR10, 0x500, URZ ;  /* 0x000005000a167890 */ /* 0x000fe2000fffe03f */
[----:B--2---:R-:W-:Y:S01]  /*6970*/  FMNMX.FTZ R98, R94, R99, !PT ;  /* 0x000000635e627209 */ /* 0x004fe20007810000 */
[----:B------:R-:W-:Y:S02]  /*6980*/  UIADD3 UR20, UR7, 0xc04, URZ ;  /* 0x00000c0407147890 */ /* 0x000fe4000fffe03f */
[----:B------:R-:W1:Y:S01]  /*6990*/  MUFU.TANH R79, R79 ;  /* 0x0000004f004f7308 */ /* 0x000e620000002400 */
[----:B------:R-:W-:Y:S01]  /*69a0*/  UMOV UR23, 0x40000040 ;  /* 0x4000004000177882 */ /* 0x000fe20000000000 */
[----:B------:R-:W-:Y:S01]  /*69b0*/  UMOV UR21, 0x40000040 ;  /* 0x4000004000157882 */ /* 0x000fe20000000000 */
[----:B------:R-:W-:-:S05]  /*69c0*/  FMUL.FTZ R99, R115, UR5 ;  /* 0x0000000573637c20 */ /* 0x000fca0008410000 */
        /* <DEDUP_REMOVED lines=20> */
[----:B------:R-:W-:Y:S03]  /*6b10*/  HGMMA.64x64x16.F32.BF16 R120, gdesc[UR20].tnspB, R120, gsb0 ;  /* 0x40e00000147879f0 */ /* 0x000fe60008001878 */
[----:B---3--:R-:W-:Y:S01]  /*6b20*/  FMNMX.FTZ R98, R114, R101, !PT ;  /* 0x0000006572627209 */ /* 0x008fe20007810000 */
[----:B------:R-:W-:Y:S02]  /*6b30*/  UIADD3 UR22, UR10, 0x580, URZ ;  /* 0x000005800a167890 */ /* 0x000fe4000fffe03f */
[----:B------:R-:W2:Y:S01]  /*6b40*/  MUFU.TANH R118, R118 ;  /* 0x0000007600767308 */ /* 0x000ea20000002400 */
[----:B------:R-:W-:Y:S01]  /*6b50*/  UIADD3 UR20, UR7, 0xc06, URZ ;  /* 0x00000c0607147890 */ /* 0x000fe2000fffe03f */
[----:B------:R-:W-:Y:S01]  /*6b60*/  UMOV UR23, 0x40000040 ;  /* 0x4000004000177882 */ /* 0x000fe20000000000 */
[----:B------:R-:W-:Y:S01]  /*6b70*/  UMOV UR21, 0x40000040 ;  /* 0x4000004000157882 */ /* 0x000fe20000000000 */
[----:B------:R-:W-:-:S04]  /*6b80*/  UMOV UR7, UR37 ;  /* 0x0000002500077c82 */ /* 0x000fc80008000000 */
[----:B------:R-:W3:Y:S01]  /*6b90*/  MUFU.TANH R103, R103 ;  /* 0x0000006700677308 */ /* 0x000ee20000002400 */
[----:B-1----:R-:W-:-:S07]  /*6ba0*/  FMNMX.FTZ R101, R99, R98, !PT ;  /* 0x0000006263657209 */ /* 0x002fce0007810000 */
[----:B------:R-:W-:Y:S01]  /*6bb0*/  MUFU.EX2 R26, R26 ;  /* 0x0000001a001a7308 */ /* 0x000fe20000000800 */
[----:B--2---:R-:W-:-:S07]  /*6bc0*/  FMNMX.FTZ R98, R118, R101, !PT ;  /* 0x0000006576627209 */ /* 0x004fce0007810000 */
[----:B------:R-:W-:Y:S01]  /*6bd0*/  MUFU.EX2 R27, R27 ;  /* 0x0000001b001b7308 */ /* 0x000fe20000000800 */
[----:B---3--:R-:W-:-:S05]  /*6be0*/  FMNMX.FTZ R107, R103, R98, !PT ;  /* 0x00000062676b7209 */ /* 0x008fca0007810000 */
[----:B------:R-:W1:Y:S02]  /*6bf0*/  SHFL.BFLY PT, R98, R107, 0x2, 0x1f ;  /* 0x0c401f006b627f89 */ /* 0x000e6400000e0000 */
[----:B------:R-:W-:Y:S08]  /*6c00*/  MUFU.EX2 R28, R28 ;  /* 0x0000001c001c7308 */ /* 0x000ff00000000800 */
[----:B------:R-:W-:Y:S08]  /*6c10*/  MUFU.EX2 R29, R29 ;  /* 0x0000001d001d7308 */ /* 0x000ff00000000800 */
[----:B------:R-:W-:Y:S01]  /*6c20*/  MUFU.EX2 R30, R30 ;  /* 0x0000001e001e7308 */ /* 0x000fe20000000800 */
[----:B-1----:R-:W-:-:S07]  /*6c30*/  FMNMX.FTZ R109, R107, R98, !PT ;  /* 0x000000626b6d7209 */ /* 0x002fce0007810000 */
[----:B------:R-:W-:Y:S01]  /*6c40*/  MUFU.EX2 R31, R31 ;  /* 0x0000001f001f7308 */ /* 0x000fe20000000800 */
[----:B------:R-:W1:Y:S07]  /*6c50*/  SHFL.BFLY PT, R98, R109, 0x1, 0x1f ;  /* 0x0c201f006d627f89 */ /* 0x000e6e00000e0000 */
[----:B------:R-:W-:Y:S08]  /*6c60*/  MUFU.EX2 R33, R33 ;  /* 0x0000002100217308 */ /* 0x000ff00000000800 */
[----:B------:R-:W-:Y:S01]  /*6c70*/  MUFU.EX2 R36, R36 ;  /* 0x0000002400247308 */ /* 0x000fe20000000800 */
[----:B------:R-:W-:-:S02]  /*6c80*/  WARPGROUP.DEPBAR.LE gsb0, 0x0 ;  /* 0x00008000000079c5 */ /* 0x000fc40000010000 */
[----:B------:R-:W-:-:S05]  /*6c90*/  WARPGROUP.ARRIVE ;  /* 0x00000000000079c5 */ /* 0x000fca0000000000 */
[----:B------:R-:W-:Y:S01]  /*6ca0*/  MUFU.EX2 R37, R37 ;  /* 0x0000002500257308 */ /* 0x000fe20000000800 */
[----:B------:R-:W-:Y:S01]  /*6cb0*/  HGMMA.64x64x16.F32.BF16 R120, gdesc[UR20].tnspB, R120, gsb0 ;  /* 0x40e00000147879f0 */ /* 0x000fe20008001878 */
[----:B-1----:R-:W-:-:S05]  /*6cc0*/  FMNMX.FTZ R98, R109, R98, !PT ;  /* 0x000000626d627209 */ /* 0x002fca0007810000 */
[CC--:B------:R-:W-:Y:S01]  /*6cd0*/  FMUL.FTZ R101, R98.reuse, R39.reuse ;  /* 0x0000002762657220 */ /* 0x0c0fe20000410000 */
[----:B------:R-:W-:Y:S01]  /*6ce0*/  FADD.FTZ R7, -R98, R7 ;  /* 0x0000000762077221 */ /* 0x000fe20000010100 */
[----:B------:R-:W-:Y:S02]  /*6cf0*/  MUFU.EX2 R40, R40 ;  /* 0x0000002800287308 */ /* 0x000fe40000000800 */
        /* <DEDUP_REMOVED lines=48> */
[----:B------:R-:W-:Y:S01]  /*7000*/  MOV R103, UR36 ;  /* 0x0000002400677c02 */ /* 0x000fe20008000f00 */
[----:B------:R-:W-:Y:S01]  /*7010*/  FMUL.FTZ R70, R7, R39 ;  /* 0x0000002707467220 */ /* 0x000fe20000410000 */
[----:B------:R-:W-:Y:S01]  /*7020*/  VIADD R7, R16, 0x9 ;  /* 0x0000000910077836 */ /* 0x000fe20000000000 */
[----:B------:R-:W-:Y:S01]  /*7030*/  MUFU.EX2 R12, R12 ;  /* 0x0000000c000c7308 */ /* 0x000fe20000000800 */
[----:B------:R-:W-:-:S03]  /*7040*/  @!P1 LEA R103, R103, UR40, 0x3 ;  /* 0x0000002867679c11 */ /* 0x000fc6000f8e18ff */
[----:B------:R-:W-:Y:S02]  /*7050*/  SEL R25, R7, 0x9, !P2 ;  /* 0x0000000907197807 */ /* 0x000fe40005000000 */
[----:B------:R-:W-:Y:S01]  /*7060*/  @!P1 VIADD R103, R103, 0x30840 ;  /* 0x0003084067679836 */ /* 0x000fe20000000000 */
[C---:B------:R-:W-:Y:S01]  /*7070*/  ISETP.GT.AND P2, PT, R3.reuse, RZ, PT ;  /* 0x000000ff0300720c */ /* 0x040fe20003f44270 */
[----:B------:R-:W-:Y:S01]  /*7080*/  MUFU.EX2 R70, R70 ;  /* 0x0000004600467308 */ /* 0x000fe20000000800 */
[----:B------:R-:W-:Y:S02]  /*7090*/  VIADD R3, R3, 0xffffffff ;  /* 0xffffffff03037836 */ /* 0x000fe40000000000 */
[----:B------:R-:W-:Y:S01]  /*70a0*/  @!P1 PRMT R103, RZ, 0x654, R103 ;  /* 0x00000654ff679816 */ /* 0x000fe20000000067 */
[----:B------:R-:W-:-:S04]  /*70b0*/  WARPGROUP.DEPBAR.LE gsb0, 0x0 ;  /* 0x00008000000079c5 */ /* 0x000fc80000010000 */
[----:B------:R-:W1:Y:S01]  /*70c0*/  MUFU.EX2 R7, R10 ;  /* 0x0000000a00077308 */ /* 0x000e620000000800 */
        /* <DEDUP_REMOVED lines=9> */
[----:B---3--:R-:W-:Y:S01]  /*7160*/  IMAD.U32 R103, RZ, RZ, UR6 ;  /* 0x00000006ff677e24 */ /* 0x008fe2000f8e00ff */
[----:B------:R-:W3:Y:S01]  /*7170*/  MUFU.EX2 R20, R20 ;  /* 0x0000001400147308 */ /* 0x000ee20000000800 */
[----:B-1----:R-:W-:Y:S01]  /*7180*/  FFMA.FTZ R5, R70, R5, R7 ;  /* 0x0000000546057223 */ /* 0x002fe20000010007 */
[----:B------:R-:W-:Y:S01]  /*7190*/  UMOV UR6, UR36 ;  /* 0x0000002400067c82 */ /* 0x000fe20008000000 */
[-C--:B------:R-:W-:Y:S01]  /*71a0*/  FMUL.FTZ R132, R132, R85.reuse ;  /* 0x0000005584847220 */ /* 0x080fe20000410000 */
[----:B------:R-:W-:Y:S01]  /*71b0*/  @!P1 LEA R10, R103, UR40, 0x3 ;  /* 0x00000028670a9c11 */ /* 0x000fe2000f8e18ff */
[-C--:B------:R-:W-:Y:S01]  /*71c0*/  FMUL.FTZ R133, R133, R85.reuse ;  /* 0x0000005585857220 */ /* 0x080fe20000410000 */
[-C--:B------:R-:W-:Y:S01]  /*71d0*/  FMUL.FTZ R136, R136, R85.reuse ;  /* 0x0000005588887220 */ /* 0x080fe20000410000 */
[-C--:B------:R-:W-:Y:S01]  /*71e0*/  FMUL.FTZ R137, R137, R85.reuse ;  /* 0x0000005589897220 */ /* 0x080fe20000410000 */
[----:B------:R-:W-:Y:S01]  /*71f0*/  @!P1 IADD3 R10, R10, 0x30860, RZ ;  /* 0x000308600a0a9810 */ /* 0x000fe20007ffe0ff */
[----:B--2---:R-:W1:Y:S01]  /*7200*/  MUFU.EX2 R25, R34 ;  /* 0x0000002200197308 */ /* 0x004e620000000800 */
[-C--:B------:R-:W-:Y:S01]  /*7210*/  FMUL.FTZ R140, R140, R85.reuse ;  /* 0x000000558c8c7220 */ /* 0x080fe20000410000 */
[-C--:B------:R-:W-:Y:S01]  /*7220*/  FMUL.FTZ R141, R141, R85.reuse ;  /* 0x000000558d8d7220 */ /* 0x080fe20000410000 */
[----:B------:R-:W-:Y:S01]  /*7230*/  @!P1 PRMT R10, RZ, 0x654, R10 ;  /* 0x00000654ff0a9816 */ /* 0x000fe2000000000a */
[-C--:B------:R-:W-:Y:S01]  /*7240*/  FMUL.FTZ R144, R144, R85.reuse ;  /* 0x0000005590907220 */ /* 0x080fe20000410000 */
[-C--:B------:R-:W-:Y:S01]  /*7250*/  FMUL.FTZ R145, R145, R85.reuse ;  /* 0x0000005591917220 */ /* 0x080fe20000410000 */
[-C--:B------:R-:W-:Y:S01]  /*7260*/  FMUL.FTZ R148, R148, R85.reuse ;  /* 0x0000005594947220 */ /* 0x080fe20000410000 */
[----:B------:R2:W-:Y:S01]  /*7270*/  @!P1 SYNCS.ARRIVE.TRANS64.RED.A1T0 RZ, [R10+URZ], RZ ;  /* 0x000000ff0aff99a7 */ /* 0x0005e2000810043f */
[----:B------:R-:W-:Y:S01]  /*7280*/  MUFU.EX2 R38, R38 ;  /* 0x0000002600267308 */ /* 0x000fe20000000800 */
[----:B------:R-:W-:Y:S01]  /*7290*/  FMUL.FTZ R149, R149, R85 ;  /* 0x0000005595957220 */ /* 0x000fe20000410000 */
[-C--:B------:R-:W-:Y:S01]  /*72a0*/  FMUL.FTZ R122, R122, R70.reuse ;  /* 0x000000467a7a7220 */ /* 0x080fe20000410000 */
[-C--:B------:R-:W-:Y:S01]  /*72b0*/  FMUL.FTZ R123, R123, R70.reuse ;  /* 0x000000467b7b7220 */ /* 0x080fe20000410000 */
[-C--:B------:R-:W-:Y:S01]  /*72c0*/  FMUL.FTZ R126, R126, R70.reuse ;  /* 0x000000467e7e7220 */ /* 0x080fe20000410000 */
[-C--:B------:R-:W-:Y:S01]  /*72d0*/  FMUL.FTZ R127, R127, R70.reuse ;  /* 0x000000467f7f7220 */ /* 0x080fe20000410000 */
[-C--:B------:R-:W-:Y:S01]  /*72e0*/  FMUL.FTZ R130, R130, R70.reuse ;  /* 0x0000004682827220 */ /* 0x080fe20000410000 */
[C---:B--2---:R-:W-:Y:S01]  /*72f0*/  FADD.FTZ R10, R12.reuse, R5 ;  /* 0x000000050c0a7221 */ /* 0x044fe20000010000 */
[----:B------:R-:W-:Y:S01]  /*7300*/  F2FP.BF16.F32.PACK_AB R5, R12, R7 ;  /* 0x000000070c05723e */ /* 0x000fe200000010ff */
[----:B------:R-:W2:Y:S01]  /*7310*/  MUFU.EX2 R111, R108 ;  /* 0x0000006c006f7308 */ /* 0x000ea20000000800 */
[----:B---3--:R-:W-:Y:S01]  /*7320*/  F2FP.BF16.F32.PACK_AB R7, R20, R15 ;  /* 0x0000000f1407723e */ /* 0x008fe200000010ff */
[----:B------:R-:W-:Y:S01]  /*7330*/  FADD.FTZ R15, R15, R10 ;  /* 0x0000000a0f0f7221 */ /* 0x000fe20000010000 */
[-C--:B------:R-:W-:Y:S01]  /*7340*/  FMUL.FTZ R131, R131, R70.reuse ;  /* 0x0000004683837220 */ /* 0x080fe20000410000 */
[-C--:B------:R-:W-:Y:S01]  /*7350*/  FMUL.FTZ R134, R134, R70.reuse ;  /* 0x0000004686867220 */ /* 0x080fe20000410000 */
[-C--:B------:R-:W-:Y:S01]  /*7360*/  FMUL.FTZ R135, R135, R70.reuse ;  /* 0x0000004687877220 */ /* 0x080fe20000410000 */
[----:B------:R3:W-:Y:S01]  /*7370*/  STSM.16.M88.4 [R155+0x1e800], R4 ;  /* 0x01e800049b007844 */ /* 0x0007e20000000200 */
[----:B------:R-:W-:Y:S01]  /*7380*/  FADD.FTZ R20, R20, R15 ;  /* 0x0000000f14147221 */ /* 0x000fe20000010000 */
[----:B------:R-:W-:Y:S01]  /*7390*/  MUFU.EX2 R112, R112 ;  /* 0x0000007000707308 */ /* 0x000fe20000000800 */
[-C--:B------:R-:W-:Y:S01]  /*73a0*/  FMUL.FTZ R138, R138, R70.reuse ;  /* 0x000000468a8a7220 */ /* 0x080fe20000410000 */
[-C--:B------:R-:W-:Y:S01]  /*73b0*/  FMUL.FTZ R139, R139, R70.reuse ;  /* 0x000000468b8b7220 */ /* 0x080fe20000410000 */
[----:B-1----:R-:W-:Y:S01]  /*73c0*/  FADD.FTZ R15, R25, R20 ;  /* 0x00000014190f7221 */ /* 0x002fe20000010000 */
[-C--:B------:R-:W-:Y:S01]  /*73d0*/  FMUL.FTZ R142, R142, R70.reuse ;  /* 0x000000468e8e7220 */ /* 0x080fe20000410000 */
[-C--:B------:R-:W-:Y:S01]  /*73e0*/  FMUL.FTZ R143, R143, R70.reuse ;  /* 0x000000468f8f7220 */ /* 0x080fe20000410000 */
[-C--:B------:R-:W-:Y:S01]  /*73f0*/  FMUL.FTZ R146, R146, R70.reuse ;  /* 0x0000004692927220 */ /* 0x080fe20000410000 */
[-C--:B------:R-:W-:Y:S01]  /*7400*/  FMUL.FTZ R147, R147, R70.reuse ;  /* 0x0000004693937220 */ /* 0x080fe20000410000 */
[----:B------:R1:W-:Y:S01]  /*7410*/  MUFU.EX2 R34, R11 ;  /* 0x0000000b00227308 */ /* 0x0003e20000000800 */
[-C--:B------:R-:W-:Y:S01]  /*7420*/  FMUL.FTZ R150, R150, R70.reuse ;  /* 0x0000004696967220 */ /* 0x080fe20000410000 */
[----:B------:R-:W-:Y:S01]  /*7430*/  FMUL.FTZ R151, R151, R70 ;  /* 0x0000004697977220 */ /* 0x000fe20000410000 */
[----:B---3--:R-:W-:Y:S01]  /*7440*/  FADD.FTZ R6, R26, R13 ;  /* 0x0000000d1a067221 */ /* 0x008fe20000010000 */
[----:B------:R-:W-:-:S04]  /*7450*/  F2FP.BF16.F32.PACK_AB R26, R27, R26 ;  /* 0x0000001a1b1a723e */ /* 0x000fc800000010ff */
[----:B------:R-:W3:Y:S01]  /*7460*/  MUFU.EX2 R4, R35 ;  /* 0x0000002300047308 */ /* 0x000ee20000000800 */
[----:B-1----:R-:W-:Y:S01]  /*7470*/  FADD.FTZ R11, R27, R6 ;  /* 0x000000061b0b7221 */ /* 0x002fe20000010000 */
[----:B--2---:R-:W-:-:S03]  /*7480*/  F2FP.BF16.F32.PACK_AB R27, R111, R38 ;  /* 0x000000266f1b723e */ /* 0x004fc600000010ff */
[----:B------:R-:W-:-:S03]  /*7490*/  FADD.FTZ R10, R28, R11 ;  /* 0x0000000b1c0a7221 */ /* 0x000fc60000010000 */
[----:B------:R-:W1:Y:S01]  /*74a0*/  MUFU.EX2 R5, R42 ;  /* 0x0000002a00057308 */ /* 0x000e620000000800 */
[----:B------:R-:W-:-:S04]  /*74b0*/  FADD.FTZ R13, R29, R10 ;  /* 0x0000000a1d0d7221 */ /* 0x000fc80000010000 */
[----:B------:R-:W-:-:S03]  /*74c0*/  FADD.FTZ R10, R30, R13 ;  /* 0x0000000d1e0a7221 */ /* 0x000fc60000010000 */
[----:B------:R-:W2:Y:S01]  /*74d0*/  MUFU.EX2 R7, R46 ;  /* 0x0000002e00077308 */ /* 0x000ea20000000800 */
[C---:B---3--:R-:W-:Y:S01]  /*74e0*/  FADD.FTZ R15, R4.reuse, R15 ;  /* 0x0000000f040f7221 */ /* 0x048fe20000010000 */
[----:B------:R-:W-:Y:S01]  /*74f0*/  F2FP.BF16.F32.PACK_AB R25, R4, R25 ;  /* 0x000000190419723e */ /* 0x000fe200000010ff */
[----:B------:R-:W-:Y:S02]  /*7500*/  FADD.FTZ R13, R31, R10 ;  /* 0x0000000a1f0d7221 */ /* 0x000fe40000010000 */
[----:B------:R-:W-:Y:S02]  /*7510*/  FADD.FTZ R4, R38, R15 ;  /* 0x0000000f26047221 */ /* 0x000fe40000010000 */
[----:B------:R-:W-:Y:S01]  /*7520*/  STSM.16.M88.4 [R154], R24 ;  /* 0x000000189a007844 */ /* 0x000fe20000000200 */
[----:B------:R-:W3:Y:S01]  /*7530*/  MUFU.EX2 R12, R32 ;  /* 0x00000020000c7308 */ /* 0x000ee20000000800 */
[----:B------:R-:W-:Y:S01]  /*7540*/  FADD.FTZ R6, R111, R4 ;  /* 0x000000046f067221 */ /* 0x000fe20000010000 */
[----:B------:R-:W-:-:S03]  /*7550*/  F2FP.BF16.F32.PACK_AB R4, R29, R28 ;  /* 0x0000001c1d04723e */ /* 0x000fc600000010ff */
[----:B-1----:R-:W-:Y:S01]  /*7560*/  FADD.FTZ R11, R5, R6 ;  /* 0x00000006050b7221 */ /* 0x002fe20000010000 */
[C---:B------:R-:W-:Y:S02]  /*7570*/  F2FP.BF16.F32.PACK_AB R5, R112.reuse, R5 ;  /* 0x000000057005723e */ /* 0x040fe400000010ff */
[----:B------:R-:W1:Y:S01]  /*7580*/  MUFU.EX2 R116, R116 ;  /* 0x0000007400747308 */ /* 0x000e620000000800 */
[----:B------:R-:W-:-:S04]  /*7590*/  FADD.FTZ R6, R112, R11 ;  /* 0x0000000b70067221 */ /* 0x000fc80000010000 */
[----:B--2---:R-:W-:-:S03]  /*75a0*/  FADD.FTZ R11, R7, R6 ;  /* 0x00000006070b7221 */ /* 0x004fc60000010000 */
[----:B------:R-:W2:Y:S01]  /*75b0*/  MUFU.EX2 R43, R43 ;  /* 0x0000002b002b7308 */ /* 0x000ea20000000800 */
[----:B---3--:R-:W-:Y:S01]  /*75c0*/  FADD.FTZ R10, R12, R13 ;  /* 0x0000000d0c0a7221 */ /* 0x008fe20000010000 */
[----:B------:R-:W-:-:S03]  /*75d0*/  F2FP.BF16.F32.PACK_AB R12, R33, R12 ;  /* 0x0000000c210c723e */ /* 0x000fc600000010ff */
[----:B------:R-:W-:-:S03]  /*75e0*/  FADD.FTZ R13, R33, R10 ;  /* 0x0000000a210d7221 */ /* 0x000fc60000010000 */
[----:B------:R-:W-:Y:S01]  /*75f0*/  MUFU.EX2 R32, R96 ;  /* 0x0000006000207308 */ /* 0x000fe20000000800 */
[C---:B-1----:R-:W-:Y:S01]  /*7600*/  FADD.FTZ R6, R116.reuse, R11 ;  /* 0x0000000b74067221 */ /* 0x042fe20000010000 */
[----:B------:R-:W-:-:S06]  /*7610*/  F2FP.BF16.F32.PACK_AB R7, R116, R7 ;  /* 0x000000077407723e */ /* 0x000fcc00000010ff */
[----:B------:R-:W1:Y:S01]  /*7620*/  MUFU.EX2 R96, R47 ;  /* 0x0000002f00607308 */ /* 0x000e620000000800 */
[----:B--2---:R-:W-:Y:S01]  /*7630*/  FADD.FTZ R11, R43, R6 ;  /* 0x000000062b0b7221 */ /* 0x004fe20000010000 */
[----:B------:R-:W-:-:S04]  /*7640*/  FADD.FTZ R6, R36, R13 ;  /* 0x0000000d24067221 */ /* 0x000fc80000010000 */
[----:B------:R-:W-:Y:S02]  /*7650*/  FADD.FTZ R13, R37, R6 ;  /* 0x00000006250d7221 */ /* 0x000fe40000010000 */
[----:B------:R-:W2:Y:S02]  /*7660*/  MUFU.EX2 R54, R54 ;  /* 0x0000003600367308 */ /* 0x000ea40000000800 */
[----:B------:R-:W-:-:S06]  /*7670*/  FADD.FTZ R10, R40, R13 ;  /* 0x0000000d280a7221 */ /* 0x000fcc0000010000 */
        /* <DEDUP_REMOVED lines=14> */
[----:B------:R-:W-:-:S05]  /*7760*/  F2FP.BF16.F32.PACK_AB R6, R31, R30 ;  /* 0x0000001e1f06723e */ /* 0x000fca00000010ff */
[----:B------:R1:W-:Y:S01]  /*7770*/  STSM.16.M88.4 [R153], R4 ;  /* 0x0000000499007844 */ /* 0x0003e20000000200 */
[----:B------:R-:W-:Y:S01]  /*7780*/  MUFU.EX2 R48, R48 ;  /* 0x0000003000307308 */ /* 0x000fe20000000800 */
[C---:B--2---:R-:W-:Y:S01]  /*7790*/  FADD.FTZ R13, R45.reuse, R10 ;  /* 0x0000000a2d0d7221 */ /* 0x044fe20000010000 */
[----:B------:R-:W-:-:S06]  /*77a0*/  F2FP.BF16.F32.PACK_AB R30, R45, R44 ;  /* 0x0000002c2d1e723e */ /* 0x000fcc00000010ff */
[----:B------:R-:W2:Y:S01]  /*77b0*/  MUFU.EX2 R59, R59 ;  /* 0x0000003b003b7308 */ /* 0x000ea20000000800 */
[----:B---3--:R-:W-:-:S07]  /*77c0*/  FADD.FTZ R10, R62, R11 ;  /* 0x0000000b3e0a7221 */ /* 0x008fce0000010000 */
[----:B------:R-:W1:Y:S08]  /*77d0*/  MUFU.EX2 R49, R49 ;  /* 0x0000003100317308 */ /* 0x000e700000000800 */
[----:B------:R-:W3:Y:S01]  /*77e0*/  MUFU.EX2 R66, R66 ;  /* 0x0000004200427308 */ /* 0x000ee20000000800 */
[C---:B--2---:R-:W-:Y:S01]  /*77f0*/  FADD.FTZ R11, R59.reuse, R10 ;  /* 0x0000000a3b0b7221 */ /* 0x044fe20000010000 */
[----:B------:R-:W-:-:S06]  /*7800*/  F2FP.BF16.F32.PACK_AB R31, R59, R62 ;  /* 0x0000003e3b1f723e */ /* 0x000fcc00000010ff */
[----:B------:R-:W-:Y:S01]  /*7810*/  MUFU.EX2 R52, R52 ;  /* 0x0000003400347308 */ /* 0x000fe20000000800 */
[----:B-1----:R-:W-:-:S07]  /*7820*/  F2FP.BF16.F32.PACK_AB R4, R49, R48 ;  /* 0x000000303104723e */ /* 0x002fce00000010ff */
[----:B------:R-:W1:Y:S01]  /*7830*/  MUFU.EX2 R103, R104 ;  /* 0x0000006800677308 */ /* 0x000e620000000800 */
[----:B---3--:R-:W-:-:S07]  /*7840*/  FADD.FTZ R10, R66, R11 ;  /* 0x0000000b420a7221 */ /* 0x008fce0000010000 */
[----:B------:R-:W-:Y:S08]  /*7850*/  MUFU.EX2 R53, R53 ;  /* 0x0000003500357308 */ /* 0x000ff00000000800 */
[----:B------:R-:W2:Y:S01]  /*7860*/  MUFU.EX2 R107, R107 ;  /* 0x0000006b006b7308 */ /* 0x000ea20000000800 */
[----:B-1----:R-:W-:-:S07]  /*7870*/  FADD.FTZ R20, R103, R10 ;  /* 0x0000000a67147221 */ /* 0x002fce0000010000 */
[----:B------:R-:W1:Y:S08]  /*7880*/  MUFU.EX2 R56, R56 ;  /* 0x0000003800387308 */ /* 0x000e700000000800 */
[----:B------:R3:W-:Y:S01]  /*7890*/  MUFU.EX2 R35, R14 ;  /* 0x0000000e00237308 */ /* 0x0007e20000000800 */
[----:B--2---:R-:W-:-:S04]  /*78a0*/  FADD.FTZ R11, R107, R20 ;  /* 0x000000146b0b7221 */ /* 0x004fc80000010000 */
[----:B------:R-:W-:-:S03]  /*78b0*/  FADD.FTZ R11, R34, R11 ;  /* 0x0000000b220b7221 */ /* 0x000fc60000010000 */
[----:B------:R-:W2:Y:S01]  /*78c0*/  MUFU.EX2 R57, R57 ;  /* 0x0000003900397308 */ /* 0x000ea20000000800 */
[----:B---3--:R-:W-:Y:S01]  /*78d0*/  FADD.FTZ R14, R48, R13 ;  /* 0x0000000d300e7221 */ /* 0x008fe20000010000 */
[----:B------:R-:W-:-:S03]  /*78e0*/  F2FP.BF16.F32.PACK_AB R13, R96, R43 ;  /* 0x0000002b600d723e */ /* 0x000fc600000010ff */
[----:B------:R-:W-:Y:S01]  /*78f0*/  FADD.FTZ R15, R49, R14 ;  /* 0x0000000e310f7221 */ /* 0x000fe20000010000 */
[----:B------:R-:W-:Y:S02]  /*7900*/  F2FP.BF16.F32.PACK_AB R14, R37, R36 ;  /* 0x00000024250e723e */ /* 0x000fe400000010ff */
[----:B------:R-:W3:Y:S01]  /*7910*/  MUFU.EX2 R74, R74 ;  /* 0x0000004a004a7308 */ /* 0x000ee20000000800 */
[----:B------:R-:W-:Y:S01]  /*7920*/  FADD.FTZ R28, R52, R15 ;  /* 0x0000000f341c7221 */ /* 0x000fe20000010000 */
[----:B------:R-:W-:-:S03]  /*7930*/  F2FP.BF16.F32.PACK_AB R15, R51, R54 ;  /* 0x00000036330f723e */ /* 0x000fc600000010ff */
[----:B------:R-:W-:Y:S01]  /*7940*/  FADD.FTZ R29, R53, R28 ;  /* 0x0000001c351d7221 */ /* 0x000fe20000010000 */
[----:B------:R-:W-:Y:S01]  /*7950*/  F2FP.BF16.F32.PACK_AB R28, R41, R40 ;  /* 0x00000028291c723e */ /* 0x000fe200000010ff */
[----:B------:R4:W-:Y:S01]  /*7960*/  STSM.16.M88.4 [R19], R12 ;  /* 0x0000000c13007844 */ /* 0x0009e20000000200 */
[----:B------:R-:W5:Y:S01]  /*7970*/  MUFU.EX2 R60, R60 ;  /* 0x0000003c003c7308 */ /* 0x000f620000000800 */
[----:B-1----:R-:W-:-:S04]  /*7980*/  FADD.FTZ R20, R56, R29 ;  /* 0x0000001d38147221 */ /* 0x002fc80000010000 */
[----:B--2---:R-:W-:-:S03]  /*7990*/  FADD.FTZ R29, R57, R20 ;  /* 0x00000014391d7221 */ /* 0x004fc60000010000 */
[----:B------:R-:W1:Y:S01]  /*79a0*/  MUFU.EX2 R61, R61 ;  /* 0x0000003d003d7308 */ /* 0x000e620000000800 */
[----:B---3--:R-:W-:-:S04]  /*79b0*/  FADD.FTZ R20, R74, R11 ;  /* 0x0000000b4a147221 */ /* 0x008fc80000010000 */
[----:B------:R-:W-:-:S03]  /*79c0*/  FADD.FTZ R11, R35, R20 ;  /* 0x00000014230b7221 */ /* 0x000fc60000010000 */
[----:B------:R-:W2:Y:S01]  /*79d0*/  MUFU.EX2 R78, R78 ;  /* 0x0000004e004e7308 */ /* 0x000ea20000000800 */
[----:B-----5:R-:W-:Y:S01]  /*79e0*/  FADD.FTZ R36, R60, R29 ;  /* 0x0000001d3c247221 */ /* 0x020fe20000010000 */
[----:B------:R-:W-:-:S05]  /*79f0*/  F2FP.BF16.F32.PACK_AB R29, R55, R58 ;  /* 0x0000003a371d723e */ /* 0x000fca00000010ff */
[----:B------:R-:W-:Y:S01]  /*7a00*/  STSM.16.M88.4 [R155+0x24800], R28 ;  /* 0x0248001c9b007844 */ /* 0x000fe20000000200 */
[----:B------:R-:W4:Y:S01]  /*7a10*/  MUFU.EX2 R64, R64 ;  /* 0x0000004000407308 */ /* 0x000f220000000800 */
[----:B-1----:R-:W-:-:S07]  /*7a20*/  FADD.FTZ R5, R61, R36 ;  /* 0x000000243d057221 */ /* 0x002fce0000010000 */
[----:B------:R-:W1:Y:S01]  /*7a30*/  MUFU.EX2 R109, R109 ;  /* 0x0000006d006d7308 */ /* 0x000e620000000800 */
[----:B--2---:R-:W-:-:S07]  /*7a40*/  FADD.FTZ R6, R78, R11 ;  /* 0x0000000b4e067221 */ /* 0x004fce0000010000 */
[----:B------:R-:W2:Y:S01]  /*7a50*/  MUFU.EX2 R65, R65 ;  /* 0x0000004100417308 */ /* 0x000ea20000000800 */
[----:B----4-:R-:W-:Y:S01]  /*7a60*/  FADD.FTZ R12, R64, R5 ;  /* 0x00000005400c7221 */ /* 0x010fe20000010000 */
[----:B------:R-:W-:-:S06]  /*7a70*/  F2FP.BF16.F32.PACK_AB R5, R103, R66 ;  /* 0x000000426705723e */ /* 0x000fcc00000010ff */
[----:B------:R-:W3:Y:S01]  /*7a80*/  MUFU.EX2 R82, R82 ;  /* 0x0000005200527308 */ /* 0x000ee20000000800 */
[----:B-1----:R-:W-:Y:S01]  /*7a90*/  FADD.FTZ R7, R109, R6 ;  /* 0x000000066d077221 */ /* 0x002fe20000010000 */
[----:B------:R-:W-:-:S06]  /*7aa0*/  F2FP.BF16.F32.PACK_AB R6, R53, R52 ;  /* 0x000000343506723e */ /* 0x000fcc00000010ff */
[----:B------:R-:W1:Y:S01]  /*7ab0*/  MUFU.EX2 R68, R68 ;  /* 0x0000004400447308 */ /* 0x000e620000000800 */
[----:B--2---:R-:W-:-:S07]  /*7ac0*/  FADD.FTZ R11, R65, R12 ;  /* 0x0000000c410b7221 */ /* 0x004fce0000010000 */
[----:B------:R-:W2:Y:S01]  /*7ad0*/  MUFU.EX2 R67, R67 ;  /* 0x0000004300437308 */ /* 0x000ea20000000800 */
[----:B---3--:R-:W-:Y:S01]  /*7ae0*/  FADD.FTZ R12, R82, R7 ;  /* 0x00000007520c7221 */ /* 0x008fe20000010000 */
[----:B------:R-:W-:-:S05]  /*7af0*/  F2FP.BF16.F32.PACK_AB R7, R34, R107 ;  /* 0x0000006b2207723e */ /* 0x000fca00000010ff */
[----:B------:R3:W-:Y:S01]  /*7b00*/  STSM.16.M88.4 [R18], R4 ;  /* 0x0000000412007844 */ /* 0x0007e20000000200 */
[----:B------:R-:W4:Y:S01]  /*7b10*/  MUFU.EX2 R69, R69 ;  /* 0x0000004500457308 */ /* 0x000f220000000800 */
[----:B-1----:R-:W-:-:S07]  /*7b20*/  FADD.FTZ R14, R68, R11 ;  /* 0x0000000b440e7221 */ /* 0x002fce0000010000 */
[----:B------:R-:W1:Y:S01]  /*7b30*/  MUFU.EX2 R86, R86 ;  /* 0x0000005600567308 */ /* 0x000e620000000800 */
[----:B--2---:R-:W-:Y:S01]  /*7b40*/  FADD.FTZ R11, R67, R12 ;  /* 0x0000000c430b7221 */ /* 0x004fe20000010000 */
[----:B------:R-:W-:Y:S02]  /*7b50*/  F2FP.BF16.F32.PACK_AB R12, R57, R56 ;  /* 0x00000038390c723e */ /* 0x000fe400000010ff */
[----:B---3--:R-:W-:-:S04]  /*7b60*/  F2FP.BF16.F32.PACK_AB R4, R65, R64 ;  /* 0x000000404104723e */ /* 0x008fc800000010ff */
[----:B------:R-:W2:Y:S01]  /*7b70*/  MUFU.EX2 R72, R72 ;  /* 0x0000004800487308 */ /* 0x000ea20000000800 */
[C---:B----4-:R-:W-:Y:S01]  /*7b80*/  FADD.FTZ R13, R69.reuse, R14 ;  /* 0x0000000e450d7221 */ /* 0x050fe20000010000 */
[----:B------:R-:W-:-:S06]  /*7b90*/  F2FP.BF16.F32.PACK_AB R6, R69, R68 ;  /* 0x000000444506723e */ /* 0x000fcc00000010ff */
[----:B------:R-:W3:Y:S01]  /*7ba0*/  MUFU.EX2 R21, R21 ;  /* 0x0000001500157308 */ /* 0x000ee20000000800 */
[----:B-1----:R-:W-:-:S07]  /*7bb0*/  FADD.FTZ R14, R86, R11 ;  /* 0x0000000b560e7221 */ /* 0x002fce0000010000 */
[----:B------:R-:W1:Y:S01]  /*7bc0*/  MUFU.EX2 R73, R73 ;  /* 0x0000004900497308 */ /* 0x000e620000000800 */
[----:B--2---:R-:W-:Y:S01]  /*7bd0*/  FADD.FTZ R20, R72, R13 ;  /* 0x0000000d48147221 */ /* 0x004fe20000010000 */
[----:B------:R-:W-:-:S06]  /*7be0*/  F2FP.BF16.F32.PACK_AB R13, R35, R74 ;  /* 0x0000004a230d723e */ /* 0x000fcc00000010ff */
[----:B------:R-:W2:Y:S01]  /*7bf0*/  MUFU.EX2 R90, R90 ;  /* 0x0000005a005a7308 */ /* 0x000ea20000000800 */
[----:B---3--:R-:W-:Y:S01]  /*7c00*/  FADD.FTZ R11, R21, R14 ;  /* 0x0000000e150b7221 */ /* 0x008fe20000010000 */
[----:B------:R-:W-:-:S06]  /*7c10*/  F2FP.BF16.F32.PACK_AB R14, R61, R60 ;  /* 0x0000003c3d0e723e */ /* 0x000fcc00000010ff */
[----:B------:R-:W3:Y:S01]  /*7c20*/  MUFU.EX2 R76, R76 ;  /* 0x0000004c004c7308 */ /* 0x000ee20000000800 */
[----:B-1----:R-:W-:-:S07]  /*7c30*/  FADD.FTZ R15, R73, R20 ;  /* 0x00000014490f7221 */ /* 0x002fce0000010000 */
[----:B------:R-:W1:Y:S01]  /*7c40*/  MUFU.EX2 R71, R71 ;  /* 0x0000004700477308 */ /* 0x000e620000000800 */
[----:B--2---:R-:W-:-:S07]  /*7c50*/  FADD.FTZ R20, R90, R11 ;  /* 0x0000000b5a147221 */ /* 0x004fce0000010000 */
[----:B------:R-:W2:Y:S01]  /*7c60*/  MUFU.EX2 R77, R77 ;  /* 0x0000004d004d7308 */ /* 0x000ea20000000800 */
[----:B---3--:R-:W-:Y:S01]  /*7c70*/  FADD.FTZ R24, R76, R15 ;  /* 0x0000000f4c187221 */ /* 0x008fe20000010000 */
[----:B------:R-:W-:-:S05]  /*7c80*/  F2FP.BF16.F32.PACK_AB R15, R109, R78 ;  /* 0x0000004e6d0f723e */ /* 0x000fca00000010ff */
[----:B------:R3:W-:Y:S01]  /*7c90*/  STSM.16.M88.4 [R153+0x6000], R12 ;  /* 0x0060000c99007844 */ /* 0x0007e20000000200 */
[----:B------:R-:W4:Y:S01]  /*7ca0*/  MUFU.EX2 R94, R94 ;  /* 0x0000005e005e7308 */ /* 0x000f220000000800 */
[C---:B-1----:R-:W-:Y:S01]  /*7cb0*/  FADD.FTZ R5, R71.reuse, R20 ;  /* 0x0000001447057221 */ /* 0x042fe20000010000 */
[----:B------:R-:W-:-:S06]  /*7cc0*/  F2FP.BF16.F32.PACK_AB R25, R71, R90 ;  /* 0x0000005a4719723e */ /* 0x000fcc00000010ff */
[----:B------:R-:W1:Y:S01]  /*7cd0*/  MUFU.EX2 R80, R80 ;  /* 0x0000005000507308 */ /* 0x000e620000000800 */
[C---:B--2---:R-:W-:Y:S01]  /*7ce0*/  FADD.FTZ R7, R77.reuse, R24 ;  /* 0x000000184d077221 */ /* 0x044fe20000010000 */
[----:B------:R-:W-:-:S06]  /*7cf0*/  F2FP.BF16.F32.PACK_AB R26, R77, R76 ;  /* 0x0000004c4d1a723e */ /* 0x000fcc00000010ff */
[----:B------:R-:W2:Y:S01]  /*7d00*/  MUFU.EX2 R75, R75 ;  /* 0x0000004b004b7308 */ /* 0x000ea20000000800 */
[----:B----4-:R-:W-:Y:S01]  /*7d10*/  FADD.FTZ R20, R94, R5 ;  /* 0x000000055e147221 */ /* 0x010fe20000010000 */
[----:B------:R-:W-:-:S06]  /*7d20*/  F2FP.BF16.F32.PACK_AB R5, R67, R82 ;  /* 0x000000524305723e */ /* 0x000fcc00000010ff */
[----:B------:R-:W4:Y:S01]  /*7d30*/  MUFU.EX2 R81, R81 ;  /* 0x0000005100517308 */ /* 0x000f220000000800 */
[----:B-1----:R-:W-:Y:S01]  /*7d40*/  FADD.FTZ R24, R80, R7 ;  /* 0x0000000750187221 */ /* 0x002fe20000010000 */
[----:B------:R-:W-:-:S05]  /*7d50*/  F2FP.BF16.F32.PACK_AB R7, R21, R86 ;  /* 0x000000561507723e */ /* 0x000fca00000010ff */
[----:B------:R1:W-:Y:S01]  /*7d60*/  STSM.16.M88.4 [R19+0x6000], R4 ;  /* 0x0060000413007844 */ /* 0x0003e20000000200 */
[----:B------:R-:W5:Y:S01]  /*7d70*/  MUFU.EX2 R79, R79 ;  /* 0x0000004f004f7308 */ /* 0x000f620000000800 */
[C---:B--2---:R-:W-:Y:S01]  /*7d80*/  FADD.FTZ R20, R75.reuse, R20 ;  /* 0x000000144b147221 */ /* 0x044fe20000010000 */
[----:B------:R-:W-:-:S06]  /*7d90*/  F2FP.BF16.F32.PACK_AB R27, R75, R94 ;  /* 0x0000005e4b1b723e */ /* 0x000fcc00000010ff */
[----:B------:R-:W2:Y:S01]  /*7da0*/  MUFU.EX2 R84, R84 ;  /* 0x0000005400547308 */ /* 0x000ea20000000800 */
[----:B----4-:R-:W-:Y:S01]  /*7db0*/  FADD.FTZ R21, R81, R24 ;  /* 0x0000001851157221 */ /* 0x010fe20000010000 */
[----:B------:R-:W-:Y:S02]  /*7dc0*/  F2FP.BF16.F32.PACK_AB R24, R73, R72 ;  /* 0x000000484918723e */ /* 0x000fe400000010ff */
[----:B---3--:R-:W-:-:S03]  /*7dd0*/  F2FP.BF16.F32.PACK_AB R12, R81, R80 ;  /* 0x00000050510c723e */ /* 0x008fc600000010ff */
[----:B------:R3:W-:Y:S01]  /*7de0*/  STSM.16.M88.4 [R155+0x2a800], R24 ;  /* 0x02a800189b007844 */ /* 0x0007e20000000200 */
[----:B------:R-:W4:Y:S01]  /*7df0*/  MUFU.EX2 R10, R83 ;  /* 0x00000053000a7308 */ /* 0x000f220000000800 */
[----:B-----5:R-:W-:-:S07]  /*7e00*/  FADD.FTZ R11, R79, R20 ;  /* 0x000000144f0b7221 */ /* 0x020fce0000010000 */
[----:B------:R-:W5:Y:S01]  /*7e10*/  MUFU.EX2 R105, R105 ;  /* 0x0000006900697308 */ /* 0x000f620000000800 */
[----:B--2---:R-:W-:-:S07]  /*7e20*/  FADD.FTZ R20, R84, R21 ;  /* 0x0000001554147221 */ /* 0x004fce0000010000 */
[----:B------:R-:W2:Y:S01]  /*7e30*/  MUFU.EX2 R102, R102 ;  /* 0x0000006600667308 */ /* 0x000ea20000000800 */
[C---:B----4-:R-:W-:Y:S01]  /*7e40*/  FADD.FTZ R11, R10.reuse, R11 ;  /* 0x0000000b0a0b7221 */ /* 0x050fe20000010000 */
[----:B------:R-:W-:-:S06]  /*7e50*/  F2FP.BF16.F32.PACK_AB R13, R10, R79 ;  /* 0x0000004f0a0d723e */ /* 0x000fcc00000010ff */
[----:B------:R-:W4:Y:S01]  /*7e60*/  MUFU.EX2 R87, R87 ;  /* 0x0000005700577308 */ /* 0x000f220000000800 */
[C---:B-----5:R-:W-:Y:S01]  /*7e70*/  FADD.FTZ R21, R105.reuse, R20 ;  /* 0x0000001469157221 */ /* 0x060fe20000010000 */
[----:B------:R-:W-:-:S06]  /*7e80*/  F2FP.BF16.F32.PACK_AB R14, R105, R84 ;  /* 0x00000054690e723e */ /* 0x000fcc00000010ff */
[----:B------:R-:W5:Y:S01]  /*7e90*/  MUFU.EX2 R88, R88 ;  /* 0x0000005800587308 */ /* 0x000f620000000800 */
[----:B--2---:R-:W-:-:S07]  /*7ea0*/  FADD.FTZ R20, R102, R11 ;  /* 0x0000000b66147221 */ /* 0x004fce0000010000 */
[----:B------:R-:W1:Y:S01]  /*7eb0*/  MUFU.EX2 R106, R106 ;  /* 0x0000006a006a7308 */ /* 0x000e620000000800 */
[C---:B----4-:R-:W-:Y:S01]  /*7ec0*/  FADD.FTZ R11, R87.reuse, R20 ;  /* 0x00000014570b7221 */ /* 0x050fe20000010000 */
[----:B------:R-:W-:-:S05]  /*7ed0*/  F2FP.BF16.F32.PACK_AB R15, R87, R102 ;  /* 0x00000066570f723e */ /* 0x000fca00000010ff */
[----:B------:R3:W-:Y:S01]  /*7ee0*/  STSM.16.M88.4 [R17], R12 ;  /* 0x0000000c11007844 */ /* 0x0007e20000000200 */
[----:B------:R-:W2:Y:S01]  /*7ef0*/  MUFU.EX2 R89, R89 ;  /* 0x0000005900597308 */ /* 0x000ea20000000800 */
[----:B-----5:R-:W-:-:S07]  /*7f00*/  FADD.FTZ R28, R88, R21 ;  /* 0x00000015581c7221 */ /* 0x020fce0000010000 */
[----:B------:R-:W4:Y:S01]  /*7f10*/  MUFU.EX2 R91, R91 ;  /* 0x0000005b005b7308 */ /* 0x000f220000000800 */
[----:B-1----:R-:W-:-:S07]  /*7f20*/  FADD.FTZ R4, R106, R11 ;  /* 0x0000000b6a047221 */ /* 0x002fce0000010000 */
[----:B------:R-:W1:Y:S01]  /*7f30*/  MUFU.EX2 R92, R92 ;  /* 0x0000005c005c7308 */ /* 0x000e620000000800 */
[C---:B--2---:R-:W-:Y:S01]  /*7f40*/  FADD.FTZ R5, R89.reuse, R28 ;  /* 0x0000001c59057221 */ /* 0x044fe20000010000 */
[----:B------:R-:W-:-:S06]  /*7f50*/  F2FP.BF16.F32.PACK_AB R28, R89, R88 ;  /* 0x00000058591c723e */ /* 0x000fcc00000010ff */
        /* <DEDUP_REMOVED lines=9> */
[----:B------:R-:W-:-:S03]  /*7ff0*/  F2FP.BF16.F32.PACK_AB R30, R93, R92 ;  /* 0x0000005c5d1e723e */ /* 0x000fc600000010ff */
[----:B------:R-:W-:-:S03]  /*8000*/  FADD.FTZ R6, R32, R5 ;  /* 0x0000000520067221 */ /* 0x000fc60000010000 */
[----:B------:R-:W4:Y:S01]  /*8010*/  MUFU.EX2 R99, R99 ;  /* 0x0000006300637308 */ /* 0x000f220000000800 */
[C---:B-1----:R-:W-:Y:S01]  /*8020*/  FADD.FTZ R4, R31.reuse, R4 ;  /* 0x000000041f047221 */ /* 0x042fe20000010000 */
[----:B------:R-:W-:-:S05]  /*8030*/  F2FP.BF16.F32.PACK_AB R31, R31, R33 ;  /* 0x000000211f1f723e */ /* 0x000fca00000010ff */
[----:B------:R3:W-:Y:S01]  /*8040*/  STSM.16.M88.4 [R153+0xc000], R28 ;  /* 0x00c0001c99007844 */ /* 0x0007e20000000200 */
[----:B------:R-:W1:Y:S01]  /*8050*/  MUFU.EX2 R97, R97 ;  /* 0x0000006100617308 */ /* 0x000e620000000800 */
[----:B--2---:R-:W-:-:S07]  /*8060*/  FADD.FTZ R4, R35, R4 ;  /* 0x0000000423047221 */ /* 0x004fce0000010000 */
[----:B------:R-:W2:Y:S01]  /*8070*/  MUFU.EX2 R100, R100 ;  /* 0x0000006400647308 */ /* 0x000ea20000000800 */
[C---:B----4-:R-:W-:Y:S01]  /*8080*/  F2FP.BF16.F32.PACK_AB R33, R99.reuse, R35 ;  /* 0x000000236321723e */ /* 0x050fe200000010ff */
[----:B------:R-:W-:-:S06]  /*8090*/  FADD.FTZ R4, R99, R4 ;  /* 0x0000000463047221 */ /* 0x000fcc0000010000 */
[----:B------:R-:W4:Y:S01]  /*80a0*/  MUFU.EX2 R63, R63 ;  /* 0x0000003f003f7308 */ /* 0x000f220000000800 */
[C---:B-1----:R-:W-:Y:S01]  /*80b0*/  F2FP.BF16.F32.PACK_AB R32, R97.reuse, R32 ;  /* 0x000000206120723e */ /* 0x042fe200000010ff */
[----:B------:R-:W-:-:S06]  /*80c0*/  FADD.FTZ R5, R97, R6 ;  /* 0x0000000661057221 */ /* 0x000fcc0000010000 */
[----:B------:R-:W1:Y:S01]  /*80d0*/  MUFU.EX2 R7, R118 ;  /* 0x0000007600077308 */ /* 0x000e620000000800 */
[----:B--2---:R-:W-:-:S07]  /*80e0*/  FADD.FTZ R6, R100, R5 ;  /* 0x0000000564067221 */ /* 0x004fce0000010000 */
[----:B------:R-:W2:Y:S01]  /*80f0*/  MUFU.EX2 R101, R101 ;  /* 0x0000006500657308 */ /* 0x000ea20000000800 */
[C---:B----4-:R-:W-:Y:S01]  /*8100*/  F2FP.BF16.F32.PACK_AB R34, R63.reuse, R100 ;  /* 0x000000643f22723e */ /* 0x050fe200000010ff */
[----:B------:R-:W-:Y:S01]  /*8110*/  FADD.FTZ R6, R63, R6 ;  /* 0x000000063f067221 */ /* 0x000fe20000010000 */
[----:B-1----:R-:W-:Y:S01]  /*8120*/  FADD.FTZ R4, R7, R4 ;  /* 0x0000000407047221 */ /* 0x002fe20000010000 */
[----:B--2---:R-:W-:-:S03]  /*8130*/  F2FP.BF16.F32.PACK_AB R35, R101, R7 ;  /* 0x000000076523723e */ /* 0x004fc600000010ff */
[----:B------:R-:W-:Y:S01]  /*8140*/  FADD.FTZ R5, R101, R4 ;  /* 0x0000000465057221 */ /* 0x000fe20000010000 */
[----:B------:R-:W-:Y:S01]  /*8150*/  IMAD.MOV.U32 R7, RZ, RZ, R98 ;  /* 0x000000ffff077224 */ /* 0x000fe200078e0062 */
[----:B------:R-:W-:Y:S01]  /*8160*/  MOV R4, R50 ;  /* 0x0000003200047202 */ /* 0x000fe20000000f00 */
        /* <DEDUP_REMOVED lines=9> */
.L_x_10482:
[----:B------:R-:W-:Y:S06]  /*8200*/  BAR.ARV 0x8, 0x1a0 ;  /* 0x0206800000007b1d */ /* 0x000fec0000002000 */
[----:B------:R-:W-:Y:S05]  /*8210*/  @!P0 BRA `(.L_x_10492) ;  /* 0x0000000000048947 */ /* 0x000fea0003800000 */
[----:B------:R-:W-:Y:S01]  /*8220*/  BPT.TRAP 0x1 ;  /* 0x000000040000795c */ /* 0x000fe20000300000 */
.L_x_10492:
[----:B------:R-:W-:Y:S01]  /*8230*/  ULEA UR12, UR36, UR40, 0x3 ;  /* 0x00000028240c7291 */ /* 0x000fe2000f8e183f */
[----:B------:R-:W-:-:S05]  /*8240*/  IMAD.U32 R3, RZ, RZ, UR37 ;  /* 0x00000025ff037e24 */ /* 0x000fca000f8e00ff */
[----:B------:R-:W-:-:S04]  /*8250*/  SHF.L.U32 R3, R3, 0x1f, RZ ;  /* 0x0000001f03037819 */ /* 0x000fc800000006ff */
[----:B------:R1:W4:Y:S01]  /*8260*/  SYNCS.PHASECHK.TRANS64.TRYWAIT P2, [UR12+0x30850], R3 ;  /* 0x03085003ff0075a7 */ /* 0x000322000804014c */
[----:B------:R-:W-:Y:S05]  /*8270*/  @!P0 BRA `(.L_x_10493) ;  /* 0x0000000000048947 */ /* 0x000fea0003800000 */
[----:B------:R-:W-:Y:S01]  /*8280*/  BPT.TRAP 0x1 ;  /* 0x000000040000795c */ /* 0x000fe20000300000 */
.L_x_10493:
[----:B----4-:R-:W-:Y:S05]  /*8290*/  @P2 BRA `(.L_x_10494) ;  /* 0x0000000000082947 */ /* 0x010fea0003800000 */
[----:B------:R-:W4:Y:S02]  /*82a0*/  SYNCS.PHASECHK.TRANS64.TRYWAIT P0, [UR12+0x30850], R3 ;  /* 0x03085003ff0075a7 */ /* 0x000f24000800014c */
[----:B----4-:R-:W-:Y:S05]  /*82b0*/  @!P0 BRA `(.L_x_10495) ;  /* 0x0000003400e08947 */ /* 0x010fea0003800000 */
.L_x_10494:
[----:B------:R-:W-:Y:S01]  /*82c0*/  R2UR UR4, R0 ;  /* 0x00000000000472ca */ /* 0x000fe200000e0000 */
[----:B------:R-:W-:Y:S01]  /*82d0*/  UIADD3 UR5, UR40, 0x400, URZ ;  /* 0x0000040028057890 */ /* 0x000fe2000fffe03f */
[----:B------:R-:W5:Y:S01]  /*82e0*/  LDL.64 R20, [R1+0x10] ;  /* 0x0000100001147983 */ /* 0x000f620000100a00 */
[----:B------:R-:W-:Y:S01]  /*82f0*/  WARPGROUP.ARRIVE ;  /* 0x00000000000079c5 */ /* 0x000fe20000000000 */
[----:B------:R-:W-:Y:S01]  /*8300*/  UMOV UR7, 0x40000040 ;  /* 0x4000004000077882 */ /* 0x000fe20000000000 */
[----:B------:R-:W-:Y:S01]  /*8310*/  USHF.R.U32.HI UR5, URZ, 0x4, UR5 ;  /* 0x000000043f057899 */ /* 0x000fe20008011605 */
[----:B----4-:R-:W4:Y:S01]  /*8320*/  SHFL.BFLY PT, R4, R5, 0x2, 0x1f ;  /* 0x0c401f0005047f89 */ /* 0x010f2200000e0000 */
[----:B------:R-:W-:Y:S01]  /*8330*/  UMOV UR11, 0x40000040 ;  /* 0x40000040000b7882 */ /* 0x000fe20000000000 */
[----:B------:R-:W-:Y:S01]  /*8340*/  UMOV UR9, 0x40000040 ;  /* 0x4000004000097882 */ /* 0x000fe20000000000 */
[----:B------:R-:W-:Y:S01]  /*8350*/  ULOP3.LUT UR5, UR5, 0x3fff, URZ, 0xc0, !UPT ;  /* 0x00003fff05057892 */ /* 0x000fe2000f8ec03f */
[----:B-1----:R-:W1:Y:S01]  /*8360*/  SHFL.BFLY PT, R3, R6, 0x2, 0x1f ;  /* 0x0c401f0006037f89 */ /* 0x002e6200000e0000 */
[----:B------:R-:W-:Y:S01]  /*8370*/  UIADD3 UR42, -UR41, URZ, URZ ;  /* 0x0000003f292a7290 */ /* 0x000fe2000fffe13f */
[C---:B------:R-:W-:Y:S01]  /*8380*/  IADD3 R47, R2.reuse, -0x80, RZ ;  /* 0xffffff80022f7810 */ /* 0x040fe20007ffe0ff */
[----:B------:R-:W-:Y:S01]  /*8390*/  UIADD3 UR4, UR4, 0x1e800, URZ ;  /* 0x0001e80004047890 */ /* 0x000fe2000fffe03f */
[----:B------:R-:W-:Y:S01]  /*83a0*/  VIADD R48, R2, 0xffffff80 ;  /* 0xffffff8002307836 */ /* 0x000fe20000000000 */
[----:B------:R-:W-:Y:S01]  /*83b0*/  UIMAD UR6, UR36, 0x600, UR5 ;  /* 0x00000600240678a4 */ /* 0x000fe2000f8e0205 */
[----:B------:R-:W-:Y:S01]  /*83c0*/  SHF.R.S32.HI R47, RZ, 0x1f, R47 ;  /* 0x0000001fff2f7819 */ /* 0x000fe2000001142f */
[----:B------:R-:W-:Y:S01]  /*83d0*/  USHF.R.U32.HI UR4, URZ, 0x4, UR4 ;  /* 0x000000043f047899 */ /* 0x000fe20008011604 */
[----:B------:R-:W-:Y:S01]  /*83e0*/  UMOV UR5, 0x40000040 ;  /* 0x4000004000057882 */ /* 0x000fe20000000000 */
[----:B------:R-:W-:Y:S01]  /*83f0*/  UIADD3 UR10, UR6, 0x80, URZ ;  /* 0x00000080060a7890 */ /* 0x000fe2000fffe03f */
[----:B------:R-:W-:Y:S01]  /*8400*/  LEA.HI R47, R47, R48, RZ, 0x5 ;  /* 0x000000302f2f7211 */ /* 0x000fe200078f28ff */
[----:B------:R-:W-:-:S02]  /*8410*/  ULOP3.LUT UR4, UR4, 0x3fff, URZ, 0xc0, !UPT ;  /* 0x00003fff04047892 */ /* 0x000fc4000f8ec03f */
[----:B------:R-:W-:Y:S01]  /*8420*/  UIADD3 UR43, -UR44, URZ, URZ ;  /* 0x0000003f2c2b7290 */ /* 0x000fe2000fffe13f */
[----:B------:R-:W-:Y:S01]  /*8430*/  SHF.R.S32.HI R47, RZ, 0x5, R47 ;  /* 0x00000005ff2f7819 */ /* 0x000fe2000001142f */
[----:B------:R-:W-:-:S04]  /*8440*/  ULOP3.LUT UR4, UR4, 0x10000, URZ, 0xfc, !UPT ;  /* 0x0001000004047892 */ /* 0x000fc8000f8efc3f */
[----:B------:R-:W-:Y:S01]  /*8450*/  UIADD3 UR8, UR4, 0x2, URZ ;  /* 0x0000000204087890 */ /* 0x000fe2000fffe03f */
[----:B----4-:R-:W-:Y:S01]  /*8460*/  FADD.FTZ R7, R4, R5 ;  /* 0x0000000504077221 */ /* 0x010fe20000010000 */
[----:B-1----:R-:W-:-:S03]  /*8470*/  FADD.FTZ R3, R3, R6 ;  /* 0x0000000603037221 */ /* 0x002fc60000010000 */
[----:B------:R-:W-:Y:S01]  /*8480*/  HGMMA.64x64x16.F32.BF16 R120, gdesc[UR4].tnspB, R120, gsb0 ;  /* 0x40e00000047879f0 */ /* 0x000fe20008001878 */
[----:B------:R-:W-:Y:S01]  /*8490*/  UMOV UR7, 0x40000040 ;  /* 0x4000004000077882 */ /* 0x000fe20000000000 */
[----:B------:R-:W-:Y:S01]  /*84a0*/  UMOV UR5, 0x40000040 ;  /* 0x4000004000057882 */ /* 0x000fe20000000000 */
[----:B--23--:R-:W1:Y:S04]  /*84b0*/  SHFL.BFLY PT, R12, R7, 0x1, 0x1f ;  /* 0x0c201f00070c7f89 */ /* 0x00ce6800000e0000 */
[----:B------:R-:W2:Y:S01]  /*84c0*/  SHFL.BFLY PT, R0, R3, 0x1, 0x1f ;  /* 0x0c201f0003007f89 */ /* 0x000ea200000e0000 */
[----:B-1----:R-:W-:Y:S01]  /*84d0*/  FADD.FTZ R14, R7, R12 ;  /* 0x0000000c070e7221 */ /* 0x002fe20000010000 */
[----:B------:R-:W-:Y:S02]  /*84e0*/  IMAD.U32 R12, RZ, RZ, UR12 ;  /* 0x0000000cff0c7e24 */ /* 0x000fe4000f8e00ff */
[----:B--2---:R-:W-:Y:S01]  /*84f0*/  FADD.FTZ R13, R3, R0 ;  /* 0x00000000030d7221 */ /* 0x004fe20000010000 */
[----:B------:R-:W-:-:S02]  /*8500*/  IMAD.MOV.U32 R0, RZ, RZ, RZ ;  /* 0x000000ffff007224 */ /* 0x000fc400078e00ff */
[----:B------:R-:W-:Y:S02]  /*8510*/  @!P1 VIADD R12, R12, 0x30860 ;  /* 0x000308600c0c9836 */ /* 0x000fe40000000000 */
[----:B------:R-:W-:-:S03]  /*8520*/  FSETP.NE.FTZ.AND P2, PT, R13, RZ, PT ;  /* 0x000000ff0d00720b */ /* 0x000fc60003f55000 */
[----:B------:R-:W-:-:S10]  /*8530*/  @!P1 PRMT R12, RZ, 0x654, R12 ;  /* 0x00000654ff0c9816 */ /* 0x000fd4000000000c */
[----:B------:R-:W-:Y:S01]  /*8540*/  @P2 MUFU.RCP R0, R13 ;  /* 0x0000000d00002308 */ /* 0x000fe20000001000 */
[----:B------:R-:W-:Y:S02]  /*8550*/  WARPGROUP.DEPBAR.LE gsb0, 0x0 ;  /* 0x00008000000079c5 */ /* 0x000fe40000010000 */
[----:B------:R-:W-:-:S06]  /*8560*/  WARPGROUP.ARRIVE ;  /* 0x00000000000079c5 */ /* 0x000fcc0000000000 */
[----:B------:R-:W-:Y:S01]  /*8570*/  HGMMA.64x64x16.F32.BF16 R120, gdesc[UR8].tnspB, R120, gsb0 ;  /* 0x40e00000087879f0 */ /* 0x000fe20008001878 */
[----:B------:R-:W-:Y:S02]  /*8580*/  UIADD3 UR10, UR6, 0x100, URZ ;  /* 0x00000100060a7890 */ /* 0x000fe4000fffe03f */
[----:B------:R-:W-:Y:S01]  /*8590*/  UIADD3 UR8, UR4, 0x4, URZ ;  /* 0x0000000404087890 */ /* 0x000fe2000fffe03f */
[----:B------:R-:W-:Y:S01]  /*85a0*/  UMOV UR11, 0x40000040 ;  /* 0x40000040000b7882 */ /* 0x000fe20000000000 */
[----:B------:R-:W-:Y:S01]  /*85b0*/  UMOV UR9, 0x40000040 ;  /* 0x4000004000097882 */ /* 0x000fe20000000000 */
        /* <DEDUP_REMOVED lines=14> */
[C---:B-----5:R-:W-:Y:S02]  /*86a0*/  IADD3 R9, P4, R20.reuse, 0x20, RZ ;  /* 0x0000002014097810 */ /* 0x060fe40007f9e0ff */
[----:B------:R-:W-:Y:S02]  /*86b0*/  IADD3 R5, P0, R20, 0x60, RZ ;  /* 0x0000006014057810 */ /* 0x000fe40007f1e0ff */
[----:B------:R-:W-:-:S02]  /*86c0*/  LOP3.LUT R8, R9, 0x380, RZ, 0xc0, !PT ;  /* 0x0000038009087812 */ /* 0x000fc400078ec0ff */
[----:B------:R-:W-:Y:S02]  /*86d0*/  LOP3.LUT R4, R5, 0x380, RZ, 0xc0, !PT ;  /* 0x0000038005047812 */ /* 0x000fe400078ec0ff */
[----:B------:R-:W-:Y:S02]  /*86e0*/  SHF.R.U64 R8, R8, 0x3, RZ ;  /* 0x0000000308087819 */ /* 0x000fe400000012ff */
[----:B------:R-:W-:Y:S02]  /*86f0*/  IADD3 R3, P3, R20, 0x40, RZ ;  /* 0x0000004014037810 */ /* 0x000fe40007f7e0ff */
[----:B------:R-:W-:Y:S01]  /*8700*/  LOP3.LUT R8, R8, R9, RZ, 0x3c, !PT ;  /* 0x0000000908087212 */ /* 0x000fe200078e3cff */
[--C-:B------:R-:W-:Y:S01]  /*8710*/  IMAD.X R9, RZ, RZ, R21.reuse, P4 ;  /* 0x000000ffff097224 */ /* 0x100fe200020e0615 */
[----:B------:R-:W-:Y:S01]  /*8720*/  LOP3.LUT R10, R20, 0x380, RZ, 0xc0, !PT ;  /* 0x00000380140a7812 */ /* 0x000fe200078ec0ff */
[----:B------:R-:W-:Y:S01]  /*8730*/  IMAD.X R7, RZ, RZ, R21, P3 ;  /* 0x000000ffff077224 */ /* 0x000fe200018e0615 */
[----:B------:R-:W-:-:S02]  /*8740*/  SHF.R.U64 R4, R4, 0x3, RZ ;  /* 0x0000000304047819 */ /* 0x000fc400000012ff */
[----:B------:R-:W-:Y:S02]  /*8750*/  FSETP.NE.FTZ.AND P4, PT, R14, RZ, PT ;  /* 0x000000ff0e00720b */ /* 0x000fe40003f95000 */
[----:B------:R-:W-:Y:S02]  /*8760*/  LOP3.LUT R6, R3, 0x380, RZ, 0xc0, !PT ;  /* 0x0000038003067812 */ /* 0x000fe400078ec0ff */
[----:B------:R-:W-:Y:S02]  /*8770*/  SHF.R.U64 R10, R10, 0x3, RZ ;  /* 0x000000030a0a7819 */ /* 0x000fe400000012ff */
[----:B------:R-:W-:Y:S02]  /*8780*/  LOP3.LUT R4, R4, R5, RZ, 0x3c, !PT ;  /* 0x0000000504047212 */ /* 0x000fe400078e3cff */
[----:B------:R-:W-:Y:S02]  /*8790*/  IADD3.X R5, RZ, R21, RZ, P0, !PT ;  /* 0x00000015ff057210 */ /* 0x000fe400007fe4ff */
[----:B------:R-:W-:-:S02]  /*87a0*/  SHF.R.U64 R6, R6, 0x3, RZ ;  /* 0x0000000306067819 */ /* 0x000fc400000012ff */
[----:B------:R-:W-:Y:S02]  /*87b0*/  MOV R11, R21 ;  /* 0x00000015000b7202 */ /* 0x000fe40000000f00 */
[----:B------:R-:W-:Y:S02]  /*87c0*/  LOP3.LUT R10, R10, R20, RZ, 0x3c, !PT ;  /* 0x000000140a0a7212 */ /* 0x000fe400078e3cff */
[----:B------:R-:W-:Y:S02]  /*87d0*/  MOV R38, R4 ;  /* 0x0000000400267202 */ /* 0x000fe40000000f00 */
[----:B------:R-:W-:Y:S01]  /*87e0*/  LOP3.LUT R6, R6, R3, RZ, 0x3c, !PT ;  /* 0x0000000306067212 */ /* 0x000fe200078e3cff */
[----:B------:R-:W1:Y:S01]  /*87f0*/  LDC.64 R4, c[0x0][0xb78] ;  /* 0x0002de00ff047b82 */ /* 0x000e620000000a00 */
[----:B------:R-:W-:Y:S01]  /*8800*/  MOV R43, R10 ;  /* 0x0000000a002b7202 */ /* 0x000fe20000000f00 */
[----:B------:R-:W-:Y:S01]  /*8810*/  IMAD.MOV.U32 R10, RZ, RZ, RZ ;  /* 0x000000ffff0a7224 */ /* 0x000fe200078e00ff */
[----:B------:R-:W2:Y:S01]  /*8820*/  @P4 MUFU.LG2 R11, R14 ;  /* 0x0000000e000b4308 */ /* 0x000ea20000000c00 */
[----:B------:R-:W-:Y:S01]  /*8830*/  MOV R40, R6 ;  /* 0x0000000600287202 */ /* 0x000fe20000000f00 */
[----:B------:R-:W-:Y:S01]  /*8840*/  @P2 FMUL.FTZ R7, R39, 0.69314718246459960938 ;  /* 0x3f31721827072820 */ /* 0x000fe20000410000 */
[----:B------:R-:W-:-:S02]  /*8850*/  MOV R42, R8 ;  /* 0x00000008002a7202 */ /* 0x000fc40000000f00 */
[----:B------:R-:W-:Y:S02]  /*8860*/  LOP3.LUT P0, RZ, R157, 0x3, RZ, 0xc0, !PT ;  /* 0x000000039dff7812 */ /* 0x000fe4000780c0ff */
[----:B------:R-:W-:Y:S01]  /*8870*/  MOV R21, 0xff800000 ;  /* 0xff80000000157802 */ /* 0x000fe20000000f00 */
[----:B------:R-:W3:Y:S08]  /*8880*/  @P2 MUFU.LG2 R6, R13 ;  /* 0x0000000d00062308 */ /* 0x000ef00000000c00 */
[----:B------:R4:W5:Y:S01]  /*8890*/  @P4 MUFU.RCP R10, R14 ;  /* 0x0000000e000a4308 */ /* 0x0009620000001000 */
[----:B--2---:R-:W-:Y:S01]  /*88a0*/  @P4 FMUL.FTZ R11, R11, 0.69314718246459960938 ;  /* 0x3f3172180b0b4820 */ /* 0x004fe20000410000 */
[----:B------:R-:W-:-:S02]  /*88b0*/  WARPGROUP.DEPBAR.LE gsb0, 0x0 ;  /* 0x00008000000079c5 */ /* 0x000fc40000010000 */
[----:B------:R-:W-:Y:S01]  /*88c0*/  WARPGROUP.ARRIVE ;  /* 0x00000000000079c5 */ /* 0x000fe20000000000 */
[----:B----4-:R-:W-:Y:S01]  /*88d0*/  @P4 FMUL.FTZ R14, R39, 0.69314718246459960938 ;  /* 0x3f317218270e4820 */ /* 0x010fe20000410000 */
[----:B---3--:R-:W-:-:S04]  /*88e0*/  @P2 FMUL.FTZ R6, R6, 0.69314718246459960938 ;  /* 0x3f31721806062820 */ /* 0x008fc80000410000 */
[----:B------:R-:W-:Y:S01]  /*88f0*/  HGMMA.64x64x16.F32.BF16 R120, gdesc[UR8].tnspB, R120, gsb0 ;  /* 0x40e00000087879f0 */ /* 0x000fe20008001878 */
[----:B------:R-:W-:Y:S01]  /*8900*/  UIADD3 UR10, UR6, 0x280, URZ ;  /* 0x00000280060a7890 */ /* 0x000fe2000fffe03f */
[----:B------:R-:W-:Y:S01]  /*8910*/  @P4 FFMA.FTZ R21, R14, R98, R11 ;  /* 0x000000620e154223 */ /* 0x000fe2000001000b */
        /* <DEDUP_REMOVED lines=42> */
[----:B------:R-:W-:Y:S01]  /*8bc0*/  HGMMA.64x64x16.F32.BF16 R120, gdesc[UR8].tnspB, R120, gsb0 ;  /* 0x40e00000087879f0 */ /* 0x000fe20008001878 */
[----:B------:R-:W-:Y:S02]  /*8bd0*/  ULDC.64 UR8, c[0x0][0xb70] ;  /* 0x0002dc0000087ab9 */ /* 0x000fe40000000a00 */
[----:B------:R-:W-:Y:S02]  /*8be0*/  WARPGROUP.DEPBAR.LE gsb0, 0x0 ;  /* 0x00008000000079c5 */ /* 0x000fe40000010000 */
[----:B------:R-:W-:-:S06]  /*8bf0*/  WARPGROUP.ARRIVE ;  /* 0x00000000000079c5 */ /* 0x000fcc0000000000 */
[----:B------:R-:W-:Y:S01]  /*8c00*/  HGMMA.64x64x16.F32.BF16 R120, gdesc[UR4].tnspB, R120, gsb0 ;  /* 0x40e00000047879f0 */ /* 0x000fe20008001878 */
[----:B------:R-:W-:Y:S01]  /*8c10*/  ULDC UR4, c[0x0][0xda8] ;  /* 0x00036a0000047ab9 */ /* 0x000fe20000000800 */
[----:B------:R-:W-:Y:S01]  /*8c20*/  ULDC UR7, c[0x0][0xa88] ;  /* 0x0002a20000077ab9 */ /* 0x000fe20000000800 */
[----:B------:R-:W-:-:S03]  /*8c30*/  UIMAD UR42, UR4, UR42, UR46 ;  /* 0x0000002a042a72a4 */ /* 0x000fc6000f8e022e */
[----:B------:R-:W-:Y:S01]  /*8c40*/  ULDC UR4, c[0x0][0xdb4] ;  /* 0x00036d0000047ab9 */ /* 0x000fe20000000800 */
[----:B------:R-:W-:Y:S02]  /*8c50*/  UIMAD UR42, UR42, 0xc0, URZ ;  /* 0x000000c02a2a78a4 */ /* 0x000fe4000f8e023f */
[----:B------:R-:W-:-:S04]  /*8c60*/  UIMAD UR43, UR4, UR43, UR41 ;  /* 0x0000002b042b72a4 */ /* 0x000fc8000f8e0229 */
[----:B------:R-:W-:Y:S01]  /*8c70*/  USHF.R.S32.HI UR4, URZ, 0x1f, UR43 ;  /* 0x0000001f3f047899 */ /* 0x000fe2000801142b */
[----:B------:R-:W-:-:S03]  /*8c80*/  VIADD R29, R152, UR42 ;  /* 0x0000002a981d7c36 */ /* 0x000fc60008000000 */
[----:B------:R-:W-:Y:S02]  /*8c90*/  UIMAD UR6, UR4, UR8, URZ ;  /* 0x00000008040672a4 */ /* 0x000fe4000f8e023f */
[----:B------:R-:W-:Y:S01]  /*8ca0*/  UIMAD.WIDE.U32 UR4, UR43, UR8, URZ ;  /* 0x000000082b0472a5 */ /* 0x000fe2000f8e003f */
[----:B------:R-:W-:Y:S01]  /*8cb0*/  IADD3 R3, R29, 0x8, RZ ;  /* 0x000000081d037810 */ /* 0x000fe20007ffe0ff */
[----:B------:R-:W-:Y:S01]  /*8cc0*/  UIMAD UR6, UR43, UR9, UR6 ;  /* 0x000000092b0672a4 */ /* 0x000fe2000f8e0206 */
[----:B------:R-:W-:Y:S02]  /*8cd0*/  SHF.R.S32.HI R45, RZ, 0x1f, R29 ;  /* 0x0000001fff2d7819 */ /* 0x000fe4000001141d */
[----:B------:R-:W-:Y:S01]  /*8ce0*/  ISETP.GE.OR P3, PT, R3, UR7, P0 ;  /* 0x0000000703007c0c */ /* 0x000fe20008766670 */
[----:B------:R-:W-:Y:S01]  /*8cf0*/  IMAD.U32 R8, RZ, RZ, UR4 ;  /* 0x00000004ff087e24 */ /* 0x000fe2000f8e00ff */
[----:B------:R-:W-:Y:S01]  /*8d00*/  USHF.R.S32.HI UR4, URZ, 0x1f, UR44 ;  /* 0x0000001f3f047899 */ /* 0x000fe2000801142c */
[----:B------:R-:W-:Y:S01]  /*8d10*/  MOV R9, UR5 ;  /* 0x0000000500097c02 */ /* 0x000fe20008000f00 */
[----:B------:R-:W-:Y:S01]  /*8d20*/  UIADD3 UR6, UR5, UR6, URZ ;  /* 0x0000000605067290 */ /* 0x000fe2000fffe03f */
[----:B------:R-:W-:-:S02]  /*8d30*/  IMAD.MOV.U32 R3, RZ, RZ, -0x800000 ;  /* 0xff800000ff037424 */ /* 0x000fc400078e00ff */
[----:B------:R-:W-:Y:S01]  /*8d40*/  @P2 FFMA.FTZ R3, R7, R50, R6 ;  /* 0x0000003207032223 */ /* 0x000fe20000010006 */
[----:B------:R-:W-:Y:S01]  /*8d50*/  ISETP.GE.OR P0, PT, R29, UR7, P0 ;  /* 0x000000071d007c0c */ /* 0x000fe20008706670 */
[C---:B-1----:R-:W-:Y:S01]  /*8d60*/  IMAD R14, R4.reuse, UR4, RZ ;  /* 0x00000004040e7c24 */ /* 0x042fe2000f8e02ff */
[----:B------:R-:W-:Y:S01]  /*8d70*/  ULDC.64 UR4, c[0x0][0xb40] ;  /* 0x0002d00000047ab9 */ /* 0x000fe20000000a00 */
[----:B------:R-:W-:Y:S02]  /*8d80*/  IMAD.U32 R9, RZ, RZ, UR6 ;  /* 0x00000006ff097e24 */ /* 0x000fe4000f8e00ff */
[----:B------:R-:W-:Y:S02]  /*8d90*/  IMAD R46, R5, UR44, R14 ;  /* 0x0000002c052e7c24 */ /* 0x000fe4000f8e020e */
[----:B------:R-:W-:Y:S01]  /*8da0*/  IMAD.WIDE.U32 R8, R4, UR44, R8 ;  /* 0x0000002c04087c25 */ /* 0x000fe2000f8e0008 */
        /* <DEDUP_REMOVED lines=18> */
[-C--:B-----5:R-:W-:Y:S01]  /*8ed0*/  FMUL.FTZ R5, R123, R10.reuse ;  /* 0x0000000a7b057220 */ /* 0x0a0fe20000410000 */
[-C--:B------:R-:W-:Y:S01]  /*8ee0*/  FMUL.FTZ R0, R122, R10.reuse ;  /* 0x0000000a7a007220 */ /* 0x080fe20000410000 */
[-C--:B------:R-:W-:Y:S01]  /*8ef0*/  FMUL.FTZ R13, R127, R10.reuse ;  /* 0x0000000a7f0d7220 */ /* 0x080fe20000410000 */
        /* <DEDUP_REMOVED lines=8> */
[----:B------:R-:W-:Y:S01]  /*8f80*/  BAR.SYNC.DEFER_BLOCKING 0x1, 0x180 ;  /* 0x0046000000007b1d */ /* 0x000fe20000010000 */
[----:B------:R-:W-:Y:S01]  /*8f90*/  IADD3 R44, P1, R29, R8, RZ ;  /* 0x000000081d2c7210 */ /* 0x000fe20007f3e0ff */
        /* <DEDUP_REMOVED lines=9> */
[----:B------:R-:W-:-:S02]  /*9030*/  IADD3.X R45, R45, R9, R46, P1, !PT ;  /* 0x000000092d2d7210 */ /* 0x000fc40000ffe42e */
[----:B------:R-:W-:Y:S02]  /*9040*/  F2FP.BF16.F32.PACK_AB R9, R0, R11 ;  /* 0x0000000b0009723e */ /* 0x000fe400000010ff */
[----:B------:R-:W-:Y:S01]  /*9050*/  F2FP.BF16.F32.PACK_AB R11, R12, R13 ;  /* 0x0000000d0c0b723e */ /* 0x000fe200000010ff */
[----:B------:R-:W1:Y:S01]  /*9060*/  SHFL.IDX PT, R0, R47, RZ, 0x1f ;  /* 0x00001fff2f007589 */ /* 0x000e6200000e0000 */
[----:B------:R-:W-:Y:S02]  /*9070*/  F2FP.BF16.F32.PACK_AB R8, R15, R20 ;  /* 0x000000140f08723e */ /* 0x000fe400000010ff */
[----:B------:R-:W-:Y:S02]  /*9080*/  F2FP.BF16.F32.PACK_AB R10, R22, R25 ;  /* 0x00000019160a723e */ /* 0x000fe400000010ff */
[----:B------:R-:W-:Y:S02]  /*9090*/  F2FP.BF16.F32.PACK_AB R13, R14, R29 ;  /* 0x0000001d0e0d723e */ /* 0x000fe400000010ff */
[----:B------:R-:W-:Y:S01]  /*90a0*/  F2FP.BF16.F32.PACK_AB R12, R24, R27 ;  /* 0x0000001b180c723e */ /* 0x000fe200000010ff */
[----:B------:R2:W-:Y:S01]  /*90b0*/  STSM.16.M88.4 [R43], R4 ;  /* 0x000000042b007844 */ /* 0x0005e20000000200 */
[----:B------:R-:W-:-:S02]  /*90c0*/  F2FP.BF16.F32.PACK_AB R14, R26, R31 ;  /* 0x0000001f1a0e723e */ /* 0x000fc400000010ff */
[----:B------:R-:W-:Y:S01]  /*90d0*/  F2FP.BF16.F32.PACK_AB R15, R28, R33 ;  /* 0x000000211c0f723e */ /* 0x000fe200000010ff */
[----:B------:R3:W-:Y:S01]  /*90e0*/  STSM.16.M88.4 [R42], R8 ;  /* 0x000000082a007844 */ /* 0x0007e20000000200 */
[----:B------:R-:W-:Y:S02]  /*90f0*/  F2FP.BF16.F32.PACK_AB R24, R30, R35 ;  /* 0x000000231e18723e */ /* 0x000fe400000010ff */
[----:B------:R-:W-:Y:S01]  /*9100*/  F2FP.BF16.F32.PACK_AB R25, R32, R37 ;  /* 0x000000252019723e */ /* 0x000fe200000010ff */
[----:B------:R3:W-:Y:S01]  /*9110*/  STSM.16.M88.4 [R40], R12 ;  /* 0x0000000c28007844 */ /* 0x0007e20000000200 */
[----:B------:R-:W-:Y:S02]  /*9120*/  F2FP.BF16.F32.PACK_AB R26, R34, R39 ;  /* 0x00000027221a723e */ /* 0x000fe400000010ff */
[----:B------:R-:W-:-:S05]  /*9130*/  F2FP.BF16.F32.PACK_AB R27, R36, R41 ;  /* 0x00000029241b723e */ /* 0x000fca00000010ff */
[----:B------:R3:W-:Y:S01]  /*9140*/  STSM.16.M88.4 [R38], R24 ;  /* 0x0000001826007844 */ /* 0x0007e20000000200 */
[C---:B--2---:R-:W-:Y:S01]  /*9150*/  LEA R4, P1, R44.reuse, UR4, 0x2 ;  /* 0x000000042c047c11 */ /* 0x044fe2000f8210ff */
[----:B------:R-:W-:Y:S01]  /*9160*/  ULDC UR4, c[0x0][0xc] ;  /* 0x0000030000047ab9 */ /* 0x000fe20000000800 */
[----:B------:R-:W-:Y:S01]  /*9170*/  @!PT LDS RZ, [RZ] ;  /* 0x00000000fffff984 */ /* 0x000fe20000000800 */
[----:B------:R-:W-:Y:S01]  /*9180*/  @!PT LDS RZ, [RZ] ;  /* 0x00000000fffff984 */ /* 0x000fe20000000800 */
[----:B------:R-:W-:Y:S01]  /*9190*/  @!PT LDS RZ, [RZ] ;  /* 0x00000000fffff984 */ /* 0x000fe20000000800 */
[----:B------:R2:W-:Y:S06]  /*91a0*/  MEMBAR.ALL.CTA ;  /* 0x0000000000007992 */ /* 0x0005ec0000008000 */
[----:B--2---:R-:W2:Y:S01]  /*91b0*/  FENCE.VIEW.ASYNC.S ;  /* 0x00000000000073c6 */ /* 0x004ea20000000000 */
[----:B------:R-:W-:Y:S01]  /*91c0*/  LEA.HI.X R5, R44, UR5, R45, 0x2, P1 ;  /* 0x000000052c057c11 */ /* 0x000fe200088f142d */
[----:B------:R-:W-:Y:S01]  /*91d0*/  UIADD3 UR46, UR4, UR46, URZ ;  /* 0x0000002e042e7290 */ /* 0x000fe2000fffe03f */
[----:B--2---:R-:W-:Y:S06]  /*91e0*/  BAR.ARV 0x1, 0x1a0 ;  /* 0x0046800000007b1d */ /* 0x004fec0000002000 */
        /* <DEDUP_REMOVED lines=8> */
[----:B------:R-:W-:Y:S01]  /*9270*/  UIADD3 UR4, UP0, UR48, 0x9f0, URZ ;  /* 0x000009f030047890 */ /* 0x000fe2000ff1e03f */
[----:B------:R-:W-:Y:S01]  /*9280*/  UMOV UR41, URZ ;  /* 0x0000003f00297c82 */ /* 0x000fe20008000000 */
[----:B------:R-:W-:Y:S02]  /*9290*/  UMOV UR45, URZ ;  /* 0x0000003f002d7c82 */ /* 0x000fe40008000000 */
[----:B------:R-:W-:Y:S02]  /*92a0*/  UIADD3.X UR5, URZ, UR49, URZ, UP0, !UPT ;  /* 0x000000313f057290 */ /* 0x000fe400087fe43f */
[----:B------:R-:W-:-:S04]  /*92b0*/  UIADD3 UR6, UR40, 0x30820, URZ ;  /* 0x0003082028067890 */ /* 0x000fc8000fffe03f */
[----:B------:R-:W-:-:S03]  /*92c0*/  UPRMT UR6, URZ, 0x654, UR6 ;  /* 0x000006543f067896 */ /* 0x000fc60008000006 */
[----:B------:R1:W-:Y:S01]  /*92d0*/  UTMASTG.5D [UR40], [UR4] ;  /* 0x00000028040073b5 */ /* 0x0003e20008020000 */
[----:B------:R0:W-:Y:S01]  /*92e0*/  UTMACMDFLUSH ;  /* 0x00000000000079b7 */ /* 0x0001e20000000000 */
[----:B------:R-:W-:-:S04]  /*92f0*/  DEPBAR.LE SB0, 0x0 ;  /* 0x000080000000791a */ /* 0x000fc80000000000 */
[----:B-1----:R-:W-:Y:S03]  /*9300*/  SYNCS.ARRIVE.TRANS64.RED.A1T0 RZ, [UR6], RZ ;  /* 0x000000ffffff79a7 */ /* 0x002fe60008100406 */
.L_x_10497:
[----:B------:R-:W-:Y:S05]  /*9310*/  BSYNC B0 ;  /* 0x0000000000007941 */ /* 0x000fea0003800000 */
.L_x_10496:
[----:B------:R-:W1:Y:S01]  /*9320*/  LDC R0, c[0x0][0xda4] ;  /* 0x00036900ff007b82 */ /* 0x000e620000000800 */
        /* <DEDUP_REMOVED lines=9> */
.L_x_10474:
        /* <DEDUP_REMOVED lines=13> */
[----:B------:R-:W-:Y:S01]  /*9490*/  LOP3.LUT R28, R2, 0x1f, RZ, 0xc0, !PT ;  /* 0x0000001f021c7812 */ /* 0x000fe200078ec0ff */
[----:B------:R-:W-:Y:S01]  /*94a0*/  IMAD.U32 R29, RZ, RZ, UR4 ;  /* 0x00000004ff1d7e24 */ /* 0x000fe2000f8e00ff */
[----:B------:R-:W-:Y:S01]  /*94b0*/  MOV R22, RZ ;  /* 0x000000ff00167202 */ /* 0x000fe20000000f00 */
[----:B------:R-:W-:Y:S01]  /*94c0*/  IMAD.MOV.U32 R19, RZ, RZ, 0x1 ;  /* 0x00000001ff137424 */ /* 0x000fe200078e00ff */
[----:B------:R-:W-:Y:S01]  /*94d0*/  ULDC.64 UR40, c[0x0][0x198] ;  /* 0x0000660000287ab9 */ /* 0x000fe20000000a00 */
[----:B------:R-:W-:Y:S01]  /*94e0*/  IMAD.MOV.U32 R27, RZ, RZ, RZ ;  /* 0x000000ffff1b7224 */ /* 0x000fe200078e00ff */
[----:B------:R-:W-:-:S06]  /*94f0*/  ULDC UR36, c[0x0][0xc] ;  /* 0x0000030000247ab9 */ /* 0x000fcc0000000800 */
.L_x_10541:
[----:B-1----:R-:W1:Y:S01]  /*9500*/  LDC R0, c[0x0][0xda8] ;  /* 0x00036a00ff007b82 */ /* 0x002e620000000800 */
[----:B--2---:R-:W2:Y:S01]  /*9510*/  S2R R6, SR_CgaCtaId ;  /* 0x0000000000067919 */ /* 0x004ea20000008800 */
[----:B------:R-:W-:Y:S05]  /*9520*/  YIELD ;  /* 0x0000000000007946 */ /* 0x000fea0003800000 */
[----:B------:R-:W-:Y:S01]  /*9530*/  ULDC.64 UR4, c[0x0][0x3f8] ;  /* 0x0000fe0000047ab9 */ /* 0x000fe20000000a00 */
[----:B------:R-:W3:Y:S01]  /*9540*/  LDC R4, c[0x0][0xdb4] ;  /* 0x00036d00ff047b82 */ /* 0x000ee20000000800 */
[----:B------:R-:W-:Y:S01]  /*9550*/  UISETP.NE.U32.AND UP0, UPT, UR4, URZ, UPT ;  /* 0x0000003f0400728c */ /* 0x000fe2000bf05070 */
[----:B------:R-:W-:-:S02]  /*9560*/  MOV R7, R29 ;  /* 0x0000001d00077202 */ /* 0x000fc40000000f00 */
[----:B------:R-:W-:Y:S01]  /*9570*/  MOV R25, 0x400 ;  /* 0x0000040000197802 */ /* 0x000fe20000000f00 */
[----:B------:R-:W-:Y:S01]  /*9580*/  UISETP.NE.AND.EX UP0, UPT, UR5, URZ, UPT, UP0 ;  /* 0x0000003f0500728c */ /* 0x000fe2000bf05300 */
[----:B------:R-:W-:Y:S02]  /*9590*/  ULDC UR4, c[0x0][0x404] ;  /* 0x0001010000047ab9 */ /* 0x000fe40000000800 */
[----:B------:R-:W4:Y:S01]  /*95a0*/  LDC R26, c[0x0][0x2e0] ;  /* 0x0000b800ff1a7b82 */ /* 0x000f220000000800 */
        /* <DEDUP_REMOVED lines=11> */
[----:B------:R-:W-:Y:S01]  /*9660*/  IMAD.MOV.U32 R24, RZ, RZ, R7 ;  /* 0x000000ffff187224 */ /* 0x000fe200078e0007 */
[----:B------:R1:W-:Y:S01]  /*9670*/  STL [R1+0x8], R7 ;  /* 0x0000080701007387 */ /* 0x0003e20000100800 */
[----:B------:R-:W-:-:S04]  /*9680*/  IMAD.HI R0, R0, 0x2aaaaaab, RZ ;  /* 0x2aaaaaab00007827 */ /* 0x000fc800078e02ff */
[----:B---3--:R-:W-:-:S05]  /*9690*/  @P1 IMAD.HI.U32 R2, R7, R2, RZ ;  /* 0x0000000207021227 */ /* 0x008fca00078e00ff */
[----:B------:R-:W-:Y:S02]  /*96a0*/  @P1 SHF.R.U32.HI R24, RZ, R3, R2 ;  /* 0x00000003ff181219 */ /* 0x000fe40000011602 */
[----:B------:R-:W-:Y:S02]  /*96b0*/  IADD3 R2, R25, 0x12400, RZ ;  /* 0x0001240019027810 */ /* 0x000fe40007ffe0ff */
[----:B------:R-:W-:Y:S01]  /*96c0*/  SHF.R.U32.HI R3, RZ, 0x1f, R0 ;  /* 0x0000001fff037819 */ /* 0x000fe20000011600 */
[----:B------:R-:W-:Y:S01]  /*96d0*/  IMAD.MOV R23, RZ, RZ, -R24 ;  /* 0x000000ffff177224 */ /* 0x000fe200078e0a18 */
[----:B------:R-:W-:Y:S02]  /*96e0*/  LOP3.LUT P0, RZ, R2, 0x3ff, RZ, 0xc0, !PT ;  /* 0x000003ff02ff7812 */ /* 0x000fe4000780c0ff */
[----:B------:R-:W-:Y:S01]  /*96f0*/  LEA.HI.SX32 R2, R0, R3, 0x1b ;  /* 0x0000000300027211 */ /* 0x000fe200078fdaff */
[----:B------:R-:W-:-:S10]  /*9700*/  IMAD R23, R4, R23, R7 ;  /* 0x0000001704177224 */ /* 0x000fd400078e0207 */
        /* <DEDUP_REMOVED lines=17> */
.L_x_10500:
        /* <DEDUP_REMOVED lines=19> */
.L_x_10502:
        /* <DEDUP_REMOVED lines=16> */
.L_x_10501:
[----:B------:R-:W2:Y:S01]  /*9a50*/  LDL.LU R20, [R1+0x8] ;  /* 0x0000080001147983 */ /* 0x000ea20000300800 */
[----:B------:R-:W-:Y:S01]  /*9a60*/  ULDC.64 UR4, c[0x0][0x9f8] ;  /* 0x00027e0000047ab9 */ /* 0x000fe20000000a00 */
[----:B------:R-:W1:Y:S01]  /*9a70*/  LDC R3, c[0x0][0x428] ;  /* 0x00010a00ff037b82 */ /* 0x000e620000000800 */
[----:B------:R-:W-:Y:S01]  /*9a80*/  ISETP.NE.U32.AND P0, PT, RZ, UR4, PT ;  /* 0x00000004ff007c0c */ /* 0x000fe2000bf05070 */
[----:B------:R-:W-:Y:S01]  /*9a90*/  ULDC UR4, c[0x0][0xda8] ;  /* 0x00036a0000047ab9 */ /* 0x000fe20000000800 */
[----:B------:R-:W-:Y:S02]  /*9aa0*/  MOV R0, R24 ;  /* 0x0000001800007202 */ /* 0x000fe40000000f00 */
[----:B------:R-:W-:-:S13]  /*9ab0*/  ISETP.NE.AND.EX P0, PT, RZ, UR5, PT, P0 ;  /* 0x00000005ff007c0c */ /* 0x000fda000bf05300 */
[----:B------:R-:W3:Y:S02]  /*9ac0*/  @P0 LDC.64 R4, c[0x0][0x9f8] ;  /* 0x00027e00ff040b82 */ /* 0x000ee40000000a00 */
[----:B---3--:R-:W-:-:S05]  /*9ad0*/  @P0 IMAD.WIDE R4, R24, 0x4, R4 ;  /* 0x0000000418040825 */ /* 0x008fca00078e0204 */
        /* <DEDUP_REMOVED lines=8> */
[----:B------:R-:W4:Y:S03]  /*9b60*/  @P0 LDC R7, c[0x0][0x430] ;  /* 0x00010c00ff070b82 */ /* 0x000f260000000800 */
[----:B------:R-:W-:-:S03]  /*9b70*/  @!UP1 UIADD3.X UR9, URZ, UR41, URZ, UP0, !UPT ;  /* 0x000000293f099290 */ /* 0x000fc600087fe43f */
[----:B------:R-:W-:Y:S01]  /*9b80*/  VOTEU.ALL UP0, P1 ;  /* 0x00000000003f7886 */ /* 0x000fe20000800000 */
[----:B-1----:R-:W-:-:S05]  /*9b90*/  @P0 IMAD.HI.U32 R6, R23, R6, RZ ;  /* 0x0000000617060227 */ /* 0x002fca00078e00ff */
[----:B----4-:R-:W-:Y:S01]  /*9ba0*/  @P0 SHF.R.U32.HI R3, RZ, R7, R6 ;  /* 0x00000007ff030219 */ /* 0x010fe20000011606 */
[----:B--2---:R-:W-:-:S04]  /*9bb0*/  IMAD.MOV R10, RZ, RZ, -R20 ;  /* 0x000000ffff0a7224 */ /* 0x004fc800078e0a14 */
[----:B------:R-:W-:-:S04]  /*9bc0*/  IMAD R10, R10, UR4, R29 ;  /* 0x000000040a0a7c24 */ /* 0x000fc8000f8e021d */
[----:B---3--:R-:W-:-:S07]  /*9bd0*/  IMAD R10, R10, 0xc0, RZ ;  /* 0x000000c00a0a7824 */ /* 0x008fce00078e02ff */
.L_x_10503:
        /* <DEDUP_REMOVED lines=16> */
.L_x_10557:
[----:B------:R-:W-:Y:S01]  /*9ce0*/  UMOV UR4, 0xffffffff ;  /* 0xffffffff00047882 */ /* 0x000fe20000000000 */
[----:B------:R-:W-:Y:S02]  /*9cf0*/  SHF.R.S32.HI R8, RZ, 0x1f, R0 ;  /* 0x0000001fff087819 */ /* 0x000fe40000011400 */
[----:B------:R-:W-:Y:S01]  /*9d00*/  IADD3 R13, R2, -0x1, RZ ;  /* 0xffffffff020d7810 */ /* 0x000fe20007ffe0ff */
[----:B------:R-:W-:Y:S06]  /*9d10*/  BRA.DIV UR4, `(.L_x_10505) ;  /* 0x0000001e04887947 */ /* 0x000fec000b800000 */
[----:B------:R-:W-:-:S13]  /*9d20*/  ELECT P6, URZ, PT ;  /* 0x00000000003f782f */ /* 0x000fda00038c0000 */
.L_x_10560:
[----:B------:R-:W-:Y:S05]  /*9d30*/  @!P6 BRA `(.L_x_10506) ;  /* 0x0000000000c4e947 */ /* 0x000fea0003800000 */
[----:B------:R1:W-:Y:S01]  /*9d40*/  STL [R1], R13 ;  /* 0x0000000d01007387 */ /* 0x0003e20000100800 */
[----:B------:R-:W-:Y:S01]  /*9d50*/  IMAD.MOV.U32 R9, RZ, RZ, R0 ;  /* 0x000000ffff097224 */ /* 0x000fe200078e0000 */
[----:B------:R-:W-:Y:S06]  /*9d60*/  @!P0 BRA `(.L_x_10507) ;  /* 0x0000000000488947 */ /* 0x000fec0003800000 */
[----:B------:R-:W2:Y:S01]  /*9d70*/  LDC R12, c[0x0][0x41c] ;  /* 0x00010700ff0c7b82 */ /* 0x000ea20000000800 */
[----:B------:R-:W-:Y:S01]  /*9d80*/  IMAD.MOV.U32 R20, RZ, RZ, R13 ;  /* 0x000000ffff147224 */ /* 0x000fe200078e000d */
[----:B------:R-:W-:Y:S01]  /*9d90*/  ULDC.64 UR4, c[0x0][0x408] ;  /* 0x0001020000047ab9 */ /* 0x000fe20000000a00 */
[----:B--2---:R-:W-:-:S13]  /*9da0*/  ISETP.NE.AND P1, PT, R12, 0x1, PT ;  /* 0x000000010c00780c */ /* 0x004fda0003f25270 */
[----:B------:R-:W2:Y:S02]  /*9db0*/  @P1 LDC.64 R6, c[0x0][0x420] ;  /* 0x00010800ff061b82 */ /* 0x000ea40000000a00 */
[----:B--2---:R-:W-:-:S05]  /*9dc0*/  @P1 IMAD.HI.U32 R6, R13, R6, RZ ;  /* 0x000000060d061227 */ /* 0x004fca00078e00ff */
[----:B------:R-:W-:Y:S01]  /*9dd0*/  @P1 SHF.R.U32.HI R20, RZ, R7, R6 ;  /* 0x00000007ff141219 */ /* 0x000fe20000011606 */
[----:B------:R-:W-:-:S03]  /*9de0*/  IMAD R7, R8, UR4, RZ ;  /* 0x0000000408077c24 */ /* 0x000fc6000f8e02ff */
[--C-:B------:R-:W-:Y:S01]  /*9df0*/  SHF.R.S32.HI R21, RZ, 0x1f, R20.reuse ;  /* 0x0000001fff157819 */ /* 0x100fe20000011414 */
[C---:B------:R-:W-:Y:S02]  /*9e00*/  IMAD R7, R0.reuse, UR5, R7 ;  /* 0x0000000500077c24 */ /* 0x040fe4000f8e0207 */
[----:B------:R-:W-:-:S05]  /*9e10*/  IMAD.WIDE.U32 R14, R0, UR4, R20 ;  /* 0x00000004000e7c25 */ /* 0x000fca000f8e0014 */
[----:B------:R-:W-:Y:S02]  /*9e20*/  IADD3 R7, R15, R7, RZ ;  /* 0x000000070f077210 */ /* 0x000fe40007ffe0ff */
[----:B------:R-:W-:Y:S01]  /*9e30*/  LEA R6, P1, R14, R4, 0x2 ;  /* 0x000000040e067211 */ /* 0x000fe200078210ff */
[----:B------:R-:W-:-:S03]  /*9e40*/  IMAD.MOV R11, RZ, RZ, -R20 ;  /* 0x000000ffff0b7224 */ /* 0x000fc600078e0a14 */
[----:B------:R-:W-:-:S05]  /*9e50*/  LEA.HI.X R7, R14, R5, R7, 0x2, P1 ;  /* 0x000000050e077211 */ /* 0x000fca00008f1407 */
[----:B------:R2:W5:Y:S02]  /*9e60*/  LDG.E R9, desc[UR38][R6.64] ;  /* 0x0000002606097981 */ /* 0x000564000c1e1900 */
[----:B--2---:R-:W-:-:S05]  /*9e70*/  IMAD R6, R12, R11, R13 ;  /* 0x0000000b0c067224 */ /* 0x004fca00078e020d */
[----:B------:R2:W-:Y:S02]  /*9e80*/  STL [R1], R6 ;  /* 0x0000000601007387 */ /* 0x0005e40000100800 */
.L_x_10507:
[----:B------:R-:W-:Y:S01]  /*9e90*/  IMAD R7, R22, 0x8, R25 ;  /* 0x0000000816077824 */ /* 0x000fe200078e0219 */
[----:B--2---:R-:W-:Y:S02]  /*9ea0*/  SHF.L.U32 R6, R19, 0x1f, RZ ;  /* 0x0000001f13067819 */ /* 0x004fe400000006ff */
[----:B------:R-:W-:Y:S02]  /*9eb0*/  ISETP.NE.AND P2, PT, R18, RZ, PT ;  /* 0x000000ff1200720c */ /* 0x000fe40003f45270 */
[----:B------:R-:W2:Y:S02]  /*9ec0*/  SYNCS.PHASECHK.TRANS64.TRYWAIT P1, [R7+URZ+0x30840], R6 ;  /* 0x03084006070075a7 */ /* 0x000ea4000802017f */
[----:B--2---:R-:W-:Y:S09]  /*9ed0*/  @!P1 BRA `(.L_x_10508) ;  /* 0x0000001c00389947 */ /* 0x004ff20003800000 */
.L_x_10561:
[----:B------:R-:W-:Y:S05]  /*9ee0*/  @P2 BRA `(.L_x_10509) ;  /* 0x0000000000142947 */ /* 0x000fea0003800000 */
[----:B------:R-:W-:Y:S02]  /*9ef0*/  ISETP.NE.AND P1, PT, R28, RZ, PT ;  /* 0x000000ff1c00720c */ /* 0x000fe40003f25270 */
[----:B--2---:R-:W-:-:S04]  /*9f00*/  MOV R6, 0x6000 ;  /* 0x0000600000067802 */ /* 0x004fc80000000f00 */
[----:B------:R3:W-:Y:S07]  /*9f10*/  SYNCS.ARRIVE.TRANS64 RZ, [R7+URZ+0x30830], R6 ;  /* 0x0308300607ff79a7 */ /* 0x0007ee000800003f */
[----:B------:R-:W-:Y:S05]  /*9f20*/  @!P1 BRA `(.L_x_10509) ;  /* 0x0000000000049947 */ /* 0x000fea0003800000 */
[----:B------:R-:W-:Y:S01]  /*9f30*/  BPT.TRAP 0x1 ;  /* 0x000000040000795c */ /* 0x000fe20000300000 */
.L_x_10509:
[----:B------:R-:W4:Y:S01]  /*9f40*/  LDL R11, [R1] ;  /* 0x00000000010b7983 */ /* 0x000f220000100800 */
[----:B--23--:R-:W-:Y:S01]  /*9f50*/  IMAD R6, R22, 0x6000, R25 ;  /* 0x0000600016067824 */ /* 0x00cfe200078e0219 */
[----:B------:R-:W-:Y:S01]  /*9f60*/  R2UR UR9, R7 ;  /* 0x00000000070972ca */ /* 0x000fe200000e0000 */
[----:B------:R-:W-:Y:S01]  /*9f70*/  UIADD3 UR4, UP0, UR40, 0x370, URZ ;  /* 0x0000037028047890 */ /* 0x000fe2000ff1e03f */
[----:B------:R-:W-:Y:S01]  /*9f80*/  R2UR UR12, R3 ;  /* 0x00000000030c72ca */ /* 0x000fe200000e0000 */
[----:B------:R-:W-:Y:S01]  /*9f90*/  UMOV UR6, 0x0 ;  /* 0x0000000000067882 */ /* 0x000fe20000000000 */
[----:B------:R-:W-:Y:S01]  /*9fa0*/  R2UR UR8, R6 ;  /* 0x00000000060872ca */ /* 0x000fe200000e0000 */
[----:B------:R-:W-:Y:S01]  /*9fb0*/  UIADD3.X UR5, URZ, UR41, URZ, UP0, !UPT ;  /* 0x000000293f057290 */ /* 0x000fe200087fe43f */
[----:B-----5:R-:W-:Y:S01]  /*9fc0*/  R2UR UR13, R9 ;  /* 0x00000000090d72ca */ /* 0x020fe200000e0000 */
[----:B------:R-:W-:Y:S01]  /*9fd0*/  UMOV UR7, 0x14f00000 ;  /* 0x14f0000000077882 */ /* 0x000fe20000000000 */
[----:B------:R-:W-:-:S05]  /*9fe0*/  UMOV UR10, URZ ;  /* 0x0000003f000a7c82 */ /* 0x000fca0008000000 */
[----:B------:R-:W-:-:S04]  /*9ff0*/  UIADD3 UR9, UR9, 0x30830, URZ ;  /* 0x0003083009097890 */ /* 0x000fc8000fffe03f */
[----:B------:R-:W-:Y:S01]  /*a000*/  UIADD3 UR8, UR8, 0x12400, URZ ;  /* 0x0001240008087890 */ /* 0x000fe2000fffe03f */
[----:B----4-:R-:W-:-:S13]  /*a010*/  R2UR UR11, R11 ;  /* 0x000000000b0b72ca */ /* 0x010fda00000e0000 */
[----:B------:R-:W-:-:S09]  /*a020*/  UIMAD UR11, UR11, 0xc0, URZ ;  /* 0x000000c00b0b78a4 */ /* 0x000fd2000f8e023f */
[----:B------:R2:W-:Y:S02]  /*a030*/  UTMALDG.4D [UR8], [UR4], desc[UR6] ;  /* 0x00000608040075b4 */ /* 0x0005e40008019000 */
[----:B--2---:R-:W-:Y:S01]  /*a040*/  NOP ;  /* 0x0000000000007918 */ /* 0x004fe20000000000 */
.L_x_10506:
[----:B------:R-:W-:Y:S05]  /*a050*/  WARPSYNC.ALL ;  /* 0x0000000000007948 */ /* 0x000fea0003800000 */
[----:B------:R-:W-:Y:S01]  /*a060*/  BAR.SYNC.DEFER_BLOCKING 0x8, 0x1a0 ;  /* 0x0206800000007b1d */ /* 0x000fe20000010000 */
[----:B------:R-:W-:Y:S02]  /*a070*/  ELECT P1, URZ, PT ;  /* 0x00000000003f782f */ /* 0x000fe40003820000 */
[----:B------:R-:W-:Y:S01]  /*a080*/  R2UR UR9, R25 ;  /* 0x00000000190972ca */ /* 0x000fe200000e0000 */
[----:B------:R-:W-:-:S10]  /*a090*/  UIADD3 UR4, UP0, UR40, 0x270, URZ ;  /* 0x0000027028047890 */ /* 0x000fd4000ff1e03f */
[----:B------:R-:W-:Y:S02]  /*a0a0*/  @P1 R2UR UR13, R24 ;  /* 0x00000000180d12ca */ /* 0x000fe400000e0000 */
[----:B------:R-:W-:Y:S01]  /*a0b0*/  @P1 R2UR UR12, R23 ;  /* 0x00000000170c12ca */ /* 0x000fe200000e0000 */
[----:B------:R-:W-:Y:S01]  /*a0c0*/  UIADD3.X UR5, URZ, UR41, URZ, UP0, !UPT ;  /* 0x000000293f057290 */ /* 0x000fe200087fe43f */
[----:B------:R-:W-:Y:S01]  /*a0d0*/  @P1 R2UR UR11, R10 ;  /* 0x000000000a0b12ca */ /* 0x000fe200000e0000 */
[----:B------:R-:W-:Y:S01]  /*a0e0*/  UMOV UR6, 0x0 ;  /* 0x0000000000067882 */ /* 0x000fe20000000000 */
[----:B------:R-:W-:Y:S01]  /*a0f0*/  UMOV UR7, 0x12f00000 ;  /* 0x12f0000000077882 */ /* 0x000fe20000000000 */
[----:B------:R-:W-:Y:S01]  /*a100*/  UMOV UR10, URZ ;  /* 0x0000003f000a7c82 */ /* 0x000fe20008000000 */
[----:B------:R-:W-:Y:S01]  /*a110*/  BSSY B0, `(.L_x_10510) ;  /* 0x000000b000007945 */ /* 0x000fe20003800000 */
[----:B------:R-:W-:Y:S01]  /*a120*/  ISETP.GE.AND P2, PT, R26, 0xc1, PT ;  /* 0x000000c11a00780c */ /* 0x000fe20003f46270 */
[----:B------:R-:W-:Y:S01]  /*a130*/  @P1 IMAD.MOV.U32 R6, RZ, RZ, 0x6000 ;  /* 0x00006000ff061424 */ /* 0x000fe200078e00ff */
[----:B------:R-:W-:-:S02]  /*a140*/  UIADD3 UR8, UR9, 0xc400, URZ ;  /* 0x0000c40009087890 */ /* 0x000fc4000fffe03f */
[----:B------:R-:W-:Y:S01]  /*a150*/  UIADD3 UR9, UR9, 0x30800, URZ ;  /* 0x0003080009097890 */ /* 0x000fe2000fffe03f */
[----:B------:R2:W-:Y:S08]  /*a160*/  @P1 SYNCS.ARRIVE.TRANS64 RZ, [R25+URZ+0x30800], R6 ;  /* 0x0308000619ff19a7 */ /* 0x0005f0000800003f */
[----:B------:R3:W-:Y:S01]  /*a170*/  UTMALDG.4D [UR8], [UR4], desc[UR6] ;  /* 0x00000608040075b4 */ /* 0x0007e20008019000 */
[----:B--2---:R-:W-:-:S04]  /*a180*/  LOP3.LUT R6, R27, 0x1, RZ, 0xc, !PT ;  /* 0x000000011b067812 */ /* 0x004fc800078e0cff */
[----:B------:R-:W-:-:S04]  /*a190*/  SHF.L.U32 R6, R6, 0x1f, RZ ;  /* 0x0000001f06067819 */ /* 0x000fc800000006ff */
[----:B------:R-:W2:Y:S02]  /*a1a0*/  SYNCS.PHASECHK.TRANS64.TRYWAIT P1, [R25+URZ+0x30820], R6 ;  /* 0x03082006190075a7 */ /* 0x000ea4000802017f */
[----:B--23--:R-:W-:Y:S05]  /*a1b0*/  @!P1 BRA `(.L_x_10511) ;  /* 0x0000001800949947 */ /* 0x00cfea0003800000 */
.L_x_10562:
[----:B------:R-:W-:Y:S05]  /*a1c0*/  BSYNC B0 ;  /* 0x0000000000007941 */ /* 0x000fea0003800000 */
.L_x_10510:
[----:B------:R-:W-:Y:S05]  /*a1d0*/  @!P2 BRA `(.L_x_10512) ;  /* 0x000000100050a947 */ /* 0x000fea0003800000 */
[----:B------:R-:W-:Y:S01]  /*a1e0*/  IMAD.MOV R15, RZ, RZ, -R2 ;  /* 0x000000ffff0f7224 */ /* 0x000fe200078e0a02 */
[----:B--2---:R-:W-:Y:S01]  /*a1f0*/  MOV R6, 0x1 ;  /* 0x0000000100067802 */ /* 0x004fe20000000f00 */
[----:B------:R-:W-:-:S03]  /*a200*/  VIADD R11, R2, 0xfffffffe ;  /* 0xfffffffe020b7836 */ /* 0x000fc60000000000 */
[----:B------:R-:W-:-:S05]  /*a210*/  VIADDMNMX R15, R15, R6, 0xffffffff, !PT ;  /* 0xffffffff0f0f7446 */ /* 0x000fca0007800106 */
[----:B------:R-:W-:-:S05]  /*a220*/  IMAD.IADD R6, R2, 0x1, R15 ;  /* 0x0000000102067824 */ /* 0x000fca00078e020f */
[----:B------:R-:W-:-:S04]  /*a230*/  LOP3.LUT R6, R6, 0x1, RZ, 0xc0, !PT ;  /* 0x0000000106067812 */ /* 0x000fc800078ec0ff */
[----:B------:R-:W-:-:S13]  /*a240*/  ISETP.NE.U32.AND P1, PT, R6, 0x1, PT ;  /* 0x000000010600780c */ /* 0x000fda0003f25070 */
[----:B------:R-:W-:Y:S05]  /*a250*/  @P1 BRA `(.L_x_10513) ;  /* 0x0000000400601947 */ /* 0x000fea0003800000 */
        /* <DEDUP_REMOVED lines=9> */
[----:B------:R-:W2:Y:S01]  /*a2f0*/  LDC R20, c[0x0][0x41c] ;  /* 0x00010700ff147b82 */ /* 0x000ea20000000800 */
[----:B------:R-:W-:Y:S02]  /*a300*/  ULDC.64 UR4, c[0x0][0x408] ;  /* 0x0001020000047ab9 */ /* 0x000fe40000000a00 */
[----:B------:R-:W-:-:S04]  /*a310*/  IMAD R21, R8, UR4, RZ ;  /* 0x0000000408157c24 */ /* 0x000fc8000f8e02ff */
[----:B------:R-:W-:Y:S01]  /*a320*/  IMAD R21, R0, UR5, R21 ;  /* 0x0000000500157c24 */ /* 0x000fe2000f8e0215 */
[----:B--2---:R-:W-:-:S13]  /*a330*/  ISETP.NE.AND P1, PT, R20, 0x1, PT ;  /* 0x000000011400780c */ /* 0x004fda0003f25270 */
[----:B------:R-:W2:Y:S02]  /*a340*/  @P1 LDC.64 R6, c[0x0][0x420] ;  /* 0x00010800ff061b82 */ /* 0x000ea40000000a00 */
[----:B--2---:R-:W-:-:S04]  /*a350*/  @P1 IMAD.HI.U32 R14, R11, R6, RZ ;  /* 0x000000060b0e1227 */ /* 0x004fc800078e00ff */
[----:B------:R-:W-:Y:S01]  /*a360*/  IMAD.MOV.U32 R6, RZ, RZ, R11 ;  /* 0x000000ffff067224 */ /* 0x000fe200078e000b */
[----:B------:R-:W-:-:S04]  /*a370*/  @P1 SHF.R.U32.HI R6, RZ, R7, R14 ;  /* 0x00000007ff061219 */ /* 0x000fc8000001160e */
[--C-:B------:R-:W-:Y:S02]  /*a380*/  SHF.R.S32.HI R7, RZ, 0x1f, R6.reuse ;  /* 0x0000001fff077819 */ /* 0x100fe40000011406 */
[----:B------:R-:W-:Y:S01]  /*a390*/  IADD3 R14, -R6, RZ, RZ ;  /* 0x000000ff060e7210 */ /* 0x000fe20007ffe1ff */
[----:B------:R-:W-:-:S04]  /*a3a0*/  IMAD.WIDE.U32 R6, R0, UR4, R6 ;  /* 0x0000000400067c25 */ /* 0x000fc8000f8e0006 */
[----:B------:R-:W-:Y:S01]  /*a3b0*/  IMAD.IADD R7, R21, 0x1, R7 ;  /* 0x0000000115077824 */ /* 0x000fe200078e0207 */
[----:B------:R-:W-:Y:S01]  /*a3c0*/  LEA R4, P1, R6, R4, 0x2 ;  /* 0x0000000406047211 */ /* 0x000fe200078210ff */
[----:B------:R-:W-:-:S03]  /*a3d0*/  IMAD R11, R20, R14, R11 ;  /* 0x0000000e140b7224 */ /* 0x000fc600078e020b */
[----:B------:R-:W-:-:S05]  /*a3e0*/  LEA.HI.X R5, R6, R5, R7, 0x2, P1 ;  /* 0x0000000506057211 */ /* 0x000fca00008f1407 */
[----:B------:R2:W5:Y:S04]  /*a3f0*/  LDG.E R6, desc[UR38][R4.64] ;  /* 0x0000002604067981 */ /* 0x000568000c1e1900 */
.L_x_10516:
[----:B--2---:R-:W-:Y:S01]  /*a400*/  IMAD R5, R10, 0x8, R25 ;  /* 0x000000080a057824 */ /* 0x004fe200078e0219 */
[----:B------:R-:W-:Y:S02]  /*a410*/  SHF.L.U32 R4, R12, 0x1f, RZ ;  /* 0x0000001f0c047819 */ /* 0x000fe400000006ff */
[----:B------:R-:W-:Y:S02]  /*a420*/  ISETP.NE.AND P1, PT, R18, RZ, PT ;  /* 0x000000ff1200720c */ /* 0x000fe40003f25270 */
[----:B------:R-:W2:Y:S02]  /*a430*/  SYNCS.PHASECHK.TRANS64.TRYWAIT P2, [R5+URZ+0x30840], R4 ;  /* 0x03084004050075a7 */ /* 0x000ea4000804017f */
[----:B--2---:R-:W-:Y:S09]  /*a440*/  @!P2 BRA `(.L_x_10517) ;  /* 0x000000180004a947 */ /* 0x004ff20003800000 */
.L_x_10563:
[----:B------:R-:W-:Y:S05]  /*a450*/  @P1 BRA `(.L_x_10518) ;  /* 0x0000000000141947 */ /* 0x000fea0003800000 */
[----:B------:R-:W-:Y:S02]  /*a460*/  ISETP.NE.AND P2, PT, R28, RZ, PT ;  /* 0x000000ff1c00720c */ /* 0x000fe40003f45270 */
[----:B--2---:R-:W-:-:S04]  /*a470*/  MOV R4, 0x6000 ;  /* 0x0000600000047802 */ /* 0x004fc80000000f00 */
[----:B------:R3:W-:Y:S07]  /*a480*/  SYNCS.ARRIVE.TRANS64 RZ, [R5+URZ+0x30830], R4 ;  /* 0x0308300405ff79a7 */ /* 0x0007ee000800003f */
[----:B------:R-:W-:Y:S05]  /*a490*/  @!P2 BRA `(.L_x_10518) ;  /* 0x000000000004a947 */ /* 0x000fea0003800000 */
[----:B------:R-:W-:Y:S01]  /*a4a0*/  BPT.TRAP 0x1 ;  /* 0x000000040000795c */ /* 0x000fe20000300000 */
.L_x_10518:
[----:B--23--:R-:W-:Y:S01]  /*a4b0*/  IMAD R4, R10, 0x6000, R25 ;  /* 0x000060000a047824 */ /* 0x00cfe200078e0219 */
[----:B------:R-:W-:Y:S01]  /*a4c0*/  R2UR UR9, R5 ;  /* 0x00000000050972ca */ /* 0x000fe200000e0000 */
[----:B------:R-:W-:Y:S01]  /*a4d0*/  UIADD3 UR4, UP0, UR40, 0x370, URZ ;  /* 0x0000037028047890 */ /* 0x000fe2000ff1e03f */
[----:B------:R-:W-:Y:S01]  /*a4e0*/  R2UR UR11, R11 ;  /* 0x000000000b0b72ca */ /* 0x000fe200000e0000 */
[----:B------:R-:W-:Y:S01]  /*a4f0*/  VIADD R5, R25, 0x30800 ;  /* 0x0003080019057836 */ /* 0x000fe20000000000 */
[----:B------:R-:W-:Y:S01]  /*a500*/  R2UR UR8, R4 ;  /* 0x00000000040872ca */ /* 0x000fe200000e0000 */
[----:B------:R-:W-:Y:S01]  /*a510*/  UIADD3.X UR5, URZ, UR41, URZ, UP0, !UPT ;  /* 0x000000293f057290 */ /* 0x000fe200087fe43f */
[----:B------:R-:W-:Y:S01]  /*a520*/  R2UR UR12, R3 ;  /* 0x00000000030c72ca */ /* 0x000fe200000e0000 */
[----:B------:R-:W-:Y:S01]  /*a530*/  IMAD R4, R22, 0x8, R5 ;  /* 0x0000000816047824 */ /* 0x000fe200078e0205 */
[----:B-----5:R-:W-:Y:S01]  /*a540*/  R2UR UR13, R6 ;  /* 0x00000000060d72ca */ /* 0x020fe200000e0000 */
[----:B------:R-:W-:Y:S01]  /*a550*/  UMOV UR6, 0x0 ;  /* 0x0000000000067882 */ /* 0x000fe20000000000 */
[----:B------:R-:W-:Y:S01]  /*a560*/  SHF.L.U32 R7, R19, 0x1f, RZ ;  /* 0x0000001f13077819 */ /* 0x000fe200000006ff */
[----:B------:R-:W-:Y:S01]  /*a570*/  UMOV UR7, 0x14f00000 ;  /* 0x14f0000000077882 */ /* 0x000fe20000000000 */
[----:B------:R-:W-:Y:S01]  /*a580*/  UMOV UR10, URZ ;  /* 0x0000003f000a7c82 */ /* 0x000fe20008000000 */
[----:B------:R-:W-:-:S02]  /*a590*/  UIADD3 UR9, UR9, 0x30830, URZ ;  /* 0x0003083009097890 */ /* 0x000fc4000fffe03f */
[----:B------:R-:W-:Y:S02]  /*a5a0*/  UIMAD UR11, UR11, 0xc0, URZ ;  /* 0x000000c00b0b78a4 */ /* 0x000fe4000f8e023f */
[----:B------:R-:W-:-:S09]  /*a5b0*/  UIADD3 UR8, UR8, 0x12400, URZ ;  /* 0x0001240008087890 */ /* 0x000fd2000fffe03f */
[----:B------:R2:W-:Y:S01]  /*a5c0*/  UTMALDG.4D [UR8], [UR4], desc[UR6] ;  /* 0x00000608040075b4 */ /* 0x0005e20008019000 */
[----:B------:R-:W3:Y:S02]  /*a5d0*/  SYNCS.PHASECHK.TRANS64.TRYWAIT P2, [R4+URZ+0x60], R7 ;  /* 0x00006007040075a7 */ /* 0x000ee4000804017f */
[----:B--23--:R-:W-:Y:S05]  /*a5e0*/  @!P2 BRA `(.L_x_10519) ;  /* 0x0000001400b0a947 */ /* 0x00cfea0003800000 */
.L_x_10564:
[----:B------:R-:W-:Y:S05]  /*a5f0*/  @P1 BRA `(.L_x_10520) ;  /* 0x0000000000181947 */ /* 0x000fea0003800000 */
[----:B------:R-:W-:Y:S01]  /*a600*/  ISETP.NE.AND P1, PT, R28, RZ, PT ;  /* 0x000000ff1c00720c */ /* 0x000fe20003f25270 */
[----:B------:R-:W-:Y:S01]  /*a610*/  IMAD.MOV.U32 R5, RZ, RZ, 0x6000 ;  /* 0x00006000ff057424 */ /* 0x000fe200078e00ff */
[----:B--2---:R-:W-:-:S04]  /*a620*/  LEA R4, R22, R25, 0x3 ;  /* 0x0000001916047211 */ /* 0x004fc800078e18ff */
[----:B------:R3:W-:Y:S07]  /*a630*/  SYNCS.ARRIVE.TRANS64 RZ, [R4+URZ+0x30850], R5 ;  /* 0x0308500504ff79a7 */ /* 0x0007ee000800003f */
[----:B------:R-:W-:Y:S05]  /*a640*/  @!P1 BRA `(.L_x_10520) ;  /* 0x0000000000049947 */ /* 0x000fea0003800000 */
[----:B------:R-:W-:Y:S01]  /*a650*/  BPT.TRAP 0x1 ;  /* 0x000000040000795c */ /* 0x000fe20000300000 */
.L_x_10520:
[----:B--23--:R-:W2:Y:S01]  /*a660*/  LDL.LU R4, [R1] ;  /* 0x0000000001047983 */ /* 0x00cea20000300800 */
[----:B------:R-:W-:Y:S01]  /*a670*/  IMAD R5, R22, 0x6000, R25 ;  /* 0x0000600016057824 */ /* 0x000fe200078e0219 */
[----:B------:R-:W-:Y:S01]  /*a680*/  R2UR UR13, R9 ;  /* 0x00000000090d72ca */ /* 0x000fe200000e0000 */
[----:B------:R-:W-:Y:S01]  /*a690*/  UIADD3 UR4, UP0, UR40, 0x470, URZ ;  /* 0x0000047028047890 */ /* 0x000fe2000ff1e03f */
[----:B------:R-:W-:Y:S01]  /*a6a0*/  R2UR UR12, R3 ;  /* 0x00000000030c72ca */ /* 0x000fe200000e0000 */
[----:B------:R-:W-:Y:S01]  /*a6b0*/  UMOV UR6, 0x0 ;  /* 0x0000000000067882 */ /* 0x000fe20000000000 */
[----:B------:R-:W-:Y:S01]  /*a6c0*/  R2UR UR8, R5 ;  /* 0x00000000050872ca */ /* 0x000fe200000e0000 */
[----:B------:R-:W-:Y:S01]  /*a6d0*/  UIADD3.X UR5, URZ, UR41, URZ, UP0, !UPT ;  /* 0x000000293f057290 */ /* 0x000fe200087fe43f */
[----:B------:R3:W-:Y:S01]  /*a6e0*/  STL [R1], R11 ;  /* 0x0000000b01007387 */ /* 0x0007e20000100800 */
[----:B------:R-:W-:Y:S01]  /*a6f0*/  UMOV UR7, 0x14f00000 ;  /* 0x14f0000000077882 */ /* 0x000fe20000000000 */
[----:B------:R-:W-:Y:S01]  /*a700*/  UMOV UR10, URZ ;  /* 0x0000003f000a7c82 */ /* 0x000fe20008000000 */
[----:B------:R-:W-:-:S08]  /*a710*/  IMAD.MOV.U32 R9, RZ, RZ, R6 ;  /* 0x000000ffff097224 */ /* 0x000fd000078e0006 */
[----:B------:R-:W-:Y:S01]  /*a720*/  UIADD3 UR8, UR8, 0x400, URZ ;  /* 0x0000040008087890 */ /* 0x000fe2000fffe03f */
[----:B--2---:R-:W-:Y:S02]  /*a730*/  R2UR UR11, R4 ;  /* 0x00000000040b72ca */ /* 0x004fe400000e0000 */
[----:B------:R-:W-:-:S04]  /*a740*/  LEA R4, R22, R25, 0x3 ;  /* 0x0000001916047211 */ /* 0x000fc800078e18ff */
[----:B------:R-:W-:-:S07]  /*a750*/  R2UR UR9, R4 ;  /* 0x00000000040972ca */ /* 0x000fce00000e0000 */
[----:B------:R-:W-:-:S06]  /*a760*/  UIMAD UR11, UR11, 0xc0, URZ ;  /* 0x000000c00b0b78a4 */ /* 0x000fcc000f8e023f */
[----:B------:R-:W-:-:S09]  /*a770*/  UIADD3 UR9, UR9, 0x30850, URZ ;  /* 0x0003085009097890 */ /* 0x000fd2000fffe03f */
[----:B------:R3:W-:Y:S02]  /*a780*/  UTMALDG.4D [UR8], [UR4], desc[UR6] ;  /* 0x00000608040075b4 */ /* 0x0007e40008019000 */
[----:B---3--:R-:W-:Y:S01]  /*a790*/  NOP ;  /* 0x0000000000007918 */ /* 0x008fe20000000000 */
.L_x_10515:
[----:B------:R-:W-:Y:S05]  /*a7a0*/  BSYNC B0 ;  /* 0x0000000000007941 */ /* 0x000fea0003800000 */
.L_x_10514:
[----:B------:R-:W-:Y:S01]  /*a7b0*/  IADD3 R11, R2, -0x3, RZ ;  /* 0xfffffffd020b7810 */ /* 0x000fe20007ffe0ff */
[----:B------:R-:W-:Y:S01]  /*a7c0*/  IMAD.MOV.U32 R22, RZ, RZ, R10 ;  /* 0x000000ffff167224 */ /* 0x000fe200078e000a */
[----:B------:R-:W-:-:S07]  /*a7d0*/  MOV R19, R12 ;  /* 0x0000000c00137202 */ /* 0x000fce0000000f00 */
.L_x_10513:
[----:B------:R-:W-:Y:S01]  /*a7e0*/  IMAD.MOV R2, RZ, RZ, -R15 ;  /* 0x000000ffff027224 */ /* 0x000fe200078e0a0f */
[----:B------:R-:W-:Y:S04]  /*a7f0*/  BSSY B0, `(.L_x_10512) ;  /* 0x00000b2000007945 */ /* 0x000fe80003800000 */
[----:B------:R-:W-:-:S13]  /*a800*/  ISETP.NE.AND P1, PT, R13, R2, PT ;  /* 0x000000020d00720c */ /* 0x000fda0003f25270 */
[----:B------:R-:W-:Y:S05]  /*a810*/  @!P1 BRA `(.L_x_10521) ;  /* 0x0000000800bc9947 */ /* 0x000fea0003800000 */
[----:B------:R-:W-:-:S07]  /*a820*/  MOV R4, R9 ;  /* 0x0000000900047202 */ /* 0x000fce0000000f00 */
.L_x_10536:
        /* <DEDUP_REMOVED lines=9> */
[----:B------:R-:W2:Y:S01]  /*a8c0*/  LDC R12, c[0x0][0x41c] ;  /* 0x00010700ff0c7b82 */ /* 0x000ea20000000800 */
[----:B-1----:R-:W-:Y:S01]  /*a8d0*/  IMAD.MOV.U32 R13, RZ, RZ, R11 ;  /* 0x000000ffff0d7224 */ /* 0x002fe200078e000b */
[----:B------:R-:W-:Y:S02]  /*a8e0*/  ULDC.64 UR4, c[0x0][0x408] ;  /* 0x0001020000047ab9 */ /* 0x000fe40000000a00 */
[----:B------:R-:W-:-:S04]  /*a8f0*/  IMAD R15, R8, UR4, RZ ;  /* 0x00000004080f7c24 */ /* 0x000fc8000f8e02ff */
[----:B------:R-:W-:Y:S01]  /*a900*/  IMAD R15, R0, UR5, R15 ;  /* 0x00000005000f7c24 */ /* 0x000fe2000f8e020f */
[----:B--2---:R-:W-:-:S13]  /*a910*/  ISETP.NE.AND P1, PT, R12, 0x1, PT ;  /* 0x000000010c00780c */ /* 0x004fda0003f25270 */
[----:B------:R-:W1:Y:S02]  /*a920*/  @P1 LDC.64 R4, c[0x0][0x420] ;  /* 0x00010800ff041b82 */ /* 0x000e640000000a00 */
[----:B-1----:R-:W-:-:S05]  /*a930*/  @P1 IMAD.HI.U32 R4, R11, R4, RZ ;  /* 0x000000040b041227 */ /* 0x002fca00078e00ff */
[----:B------:R-:W-:Y:S02]  /*a940*/  @P1 SHF.R.U32.HI R13, RZ, R5, R4 ;  /* 0x00000005ff0d1219 */ /* 0x000fe40000011604 */
[----:B------:R-:W1:Y:S02]  /*a950*/  LDC.64 R4, c[0x0][0x3f8] ;  /* 0x0000fe00ff047b82 */ /* 0x000e640000000a00 */
[----:B------:R-:W-:Y:S02]  /*a960*/  SHF.R.S32.HI R7, RZ, 0x1f, R13 ;  /* 0x0000001fff077819 */ /* 0x000fe4000001140d */
[----:B------:R-:W-:-:S05]  /*a970*/  MOV R6, R13 ;  /* 0x0000000d00067202 */ /* 0x000fca0000000f00 */
[----:B------:R-:W-:-:S04]  /*a980*/  IMAD.WIDE.U32 R6, R0, UR4, R6 ;  /* 0x0000000400067c25 */ /* 0x000fc8000f8e0006 */
[----:B------:R-:W-:Y:S01]  /*a990*/  IMAD.IADD R7, R15, 0x1, R7 ;  /* 0x000000010f077824 */ /* 0x000fe200078e0207 */
[----:B-1----:R-:W-:-:S04]  /*a9a0*/  LEA R4, P1, R6, R4, 0x2 ;  /* 0x0000000406047211 */ /* 0x002fc800078210ff */
[----:B------:R-:W-:-:S05]  /*a9b0*/  LEA.HI.X R5, R6, R5, R7, 0x2, P1 ;  /* 0x0000000506057211 */ /* 0x000fca00008f1407 */
[----:B------:R2:W5:Y:S01]  /*a9c0*/  LDG.E R4, desc[UR38][R4.64] ;  /* 0x0000002604047981 */ /* 0x000562000c1e1900 */
[----:B------:R-:W-:-:S05]  /*a9d0*/  IADD3 R6, -R13, RZ, RZ ;  /* 0x000000ff0d067210 */ /* 0x000fca0007ffe1ff */
[----:B------:R-:W-:-:S07]  /*a9e0*/  IMAD R12, R12, R6, R11 ;  /* 0x000000060c0c7224 */ /* 0x000fce00078e020b */
.L_x_10524:
[----:B------:R-:W-:Y:S01]  /*a9f0*/  IMAD R6, R2, 0x8, R25 ;  /* 0x0000000802067824 */ /* 0x000fe200078e0219 */
[----:B--2---:R-:W-:Y:S02]  /*aa00*/  SHF.L.U32 R5, R10, 0x1f, RZ ;  /* 0x0000001f0a057819 */ /* 0x004fe400000006ff */
[----:B------:R-:W-:Y:S02]  /*aa10*/  ISETP.NE.AND P1, PT, R18, RZ, PT ;  /* 0x000000ff1200720c */ /* 0x000fe40003f25270 */
[----:B------:R-:W2:Y:S02]  /*aa20*/  SYNCS.PHASECHK.TRANS64.TRYWAIT P2, [R6+URZ+0x30840], R5 ;  /* 0x03084005060075a7 */ /* 0x000ea4000804017f */
[----:B--2---:R-:W-:Y:S09]  /*aa30*/  @!P2 BRA `(.L_x_10525) ;  /* 0x0000001000b0a947 */ /* 0x004ff20003800000 */
.L_x_10565:
[----:B------:R-:W-:Y:S05]  /*aa40*/  @P1 BRA `(.L_x_10526) ;  /* 0x0000000000141947 */ /* 0x000fea0003800000 */
[----:B------:R-:W-:Y:S02]  /*aa50*/  ISETP.NE.AND P2, PT, R28, RZ, PT ;  /* 0x000000ff1c00720c */ /* 0x000fe40003f45270 */
[----:B--2---:R-:W-:-:S04]  /*aa60*/  MOV R5, 0x6000 ;  /* 0x0000600000057802 */ /* 0x004fc80000000f00 */
[----:B------:R3:W-:Y:S07]  /*aa70*/  SYNCS.ARRIVE.TRANS64 RZ, [R6+URZ+0x30830], R5 ;  /* 0x0308300506ff79a7 */ /* 0x0007ee000800003f */
[----:B------:R-:W-:Y:S05]  /*aa80*/  @!P2 BRA `(.L_x_10526) ;  /* 0x000000000004a947 */ /* 0x000fea0003800000 */
[----:B------:R-:W-:Y:S01]  /*aa90*/  BPT.TRAP 0x1 ;  /* 0x000000040000795c */ /* 0x000fe20000300000 */
.L_x_10526:
[----:B--23--:R-:W-:Y:S01]  /*aaa0*/  IMAD R5, R2, 0x6000, R25 ;  /* 0x0000600002057824 */ /* 0x00cfe200078e0219 */
[----:B------:R-:W-:Y:S01]  /*aab0*/  R2UR UR9, R6 ;  /* 0x00000000060972ca */ /* 0x000fe200000e0000 */
[----:B------:R-:W-:Y:S01]  /*aac0*/  UIADD3 UR4, UP0, UR40, 0x370, URZ ;  /* 0x0000037028047890 */ /* 0x000fe2000ff1e03f */
[----:B------:R-:W-:Y:S01]  /*aad0*/  R2UR UR11, R12 ;  /* 0x000000000c0b72ca */ /* 0x000fe200000e0000 */
[----:B------:R-:W-:Y:S01]  /*aae0*/  UMOV UR6, 0x0 ;  /* 0x0000000000067882 */ /* 0x000fe20000000000 */
[----:B------:R-:W-:Y:S01]  /*aaf0*/  R2UR UR8, R5 ;  /* 0x00000000050872ca */ /* 0x000fe200000e0000 */
[----:B------:R-:W-:Y:S01]  /*ab00*/  UIADD3.X UR5, URZ, UR41, URZ, UP0, !UPT ;  /* 0x000000293f057290 */ /* 0x000fe200087fe43f */
[----:B------:R-:W-:Y:S01]  /*ab10*/  R2UR UR12, R3 ;  /* 0x00000000030c72ca */ /* 0x000fe200000e0000 */
[----:B------:R-:W-:Y:S01]  /*ab20*/  VIADD R5, R25, 0x30800 ;  /* 0x0003080019057836 */ /* 0x000fe20000000000 */
[----:B-----5:R-:W-:Y:S01]  /*ab30*/  R2UR UR13, R4 ;  /* 0x00000000040d72ca */ /* 0x020fe200000e0000 */
[----:B------:R-:W-:Y:S01]  /*ab40*/  UMOV UR7, 0x14f00000 ;  /* 0x14f0000000077882 */ /* 0x000fe20000000000 */
[----:B------:R-:W-:Y:S01]  /*ab50*/  SHF.L.U32 R19, R19, 0x1f, RZ ;  /* 0x0000001f13137819 */ /* 0x000fe200000006ff */
[----:B------:R-:W-:Y:S01]  /*ab60*/  UMOV UR10, URZ ;  /* 0x0000003f000a7c82 */ /* 0x000fe20008000000 */
[----:B------:R-:W-:Y:S01]  /*ab70*/  LEA R6, R22, R5, 0x3 ;  /* 0x0000000516067211 */ /* 0x000fe200078e18ff */
[----:B------:R-:W-:-:S02]  /*ab80*/  UIADD3 UR9, UR9, 0x30830, URZ ;  /* 0x0003083009097890 */ /* 0x000fc4000fffe03f */
[----:B------:R-:W-:Y:S02]  /*ab90*/  UIMAD UR11, UR11, 0xc0, URZ ;  /* 0x000000c00b0b78a4 */ /* 0x000fe4000f8e023f */
[----:B------:R-:W-:-:S09]  /*aba0*/  UIADD3 UR8, UR8, 0x12400, URZ ;  /* 0x0001240008087890 */ /* 0x000fd2000fffe03f */
[----:B------:R2:W-:Y:S01]  /*abb0*/  UTMALDG.4D [UR8], [UR4], desc[UR6] ;  /* 0x00000608040075b4 */ /* 0x0005e20008019000 */
[----:B------:R-:W3:Y:S02]  /*abc0*/  SYNCS.PHASECHK.TRANS64.TRYWAIT P2, [R6+URZ+0x60], R19 ;  /* 0x00006013060075a7 */ /* 0x000ee4000804017f */
[----:B--23--:R-:W-:Y:S05]  /*abd0*/  @!P2 BRA `(.L_x_10527) ;  /* 0x00000010005ca947 */ /* 0x00cfea0003800000 */
.L_x_10566:
[----:B------:R-:W-:Y:S05]  /*abe0*/  @P1 BRA `(.L_x_10528) ;  /* 0x0000000000141947 */ /* 0x000fea0003800000 */
[----:B------:R-:W-:Y:S01]  /*abf0*/  ISETP.NE.AND P1, PT, R28, RZ, PT ;  /* 0x000000ff1c00720c */ /* 0x000fe20003f25270 */
[----:B------:R-:W-:-:S04]  /*ac00*/  IMAD.MOV.U32 R5, RZ, RZ, 0x6000 ;  /* 0x00006000ff057424 */ /* 0x000fc800078e00ff */
[----:B------:R3:W-:Y:S08]  /*ac10*/  SYNCS.ARRIVE.TRANS64 RZ, [R6+URZ+0x50], R5 ;  /* 0x0000500506ff79a7 */ /* 0x0007f0000800003f */
[----:B------:R-:W-:Y:S05]  /*ac20*/  @!P1 BRA `(.L_x_10528) ;  /* 0x0000000000049947 */ /* 0x000fea0003800000 */
[----:B------:R-:W-:Y:S01]  /*ac30*/  BPT.TRAP 0x1 ;  /* 0x000000040000795c */ /* 0x000fe20000300000 */
.L_x_10528:
[----:B---3--:R-:W3:Y:S01]  /*ac40*/  LDL.LU R5, [R1] ;  /* 0x0000000001057983 */ /* 0x008ee20000300800 */
[----:B------:R-:W-:Y:S01]  /*ac50*/  IMAD R22, R22, 0x6000, R25 ;  /* 0x0000600016167824 */ /* 0x000fe200078e0219 */
[----:B------:R-:W-:Y:S01]  /*ac60*/  R2UR UR9, R6 ;  /* 0x00000000060972ca */ /* 0x000fe200000e0000 */
[----:B------:R-:W-:Y:S01]  /*ac70*/  UIADD3 UR4, UP0, UR40, 0x470, URZ ;  /* 0x0000047028047890 */ /* 0x000fe2000ff1e03f */
[----:B------:R-:W-:Y:S01]  /*ac80*/  R2UR UR13, R9 ;  /* 0x00000000090d72ca */ /* 0x000fe200000e0000 */
[----:B------:R-:W-:Y:S01]  /*ac90*/  UMOV UR6, 0x0 ;  /* 0x0000000000067882 */ /* 0x000fe20000000000 */
[----:B------:R-:W-:Y:S01]  /*aca0*/  R2UR UR8, R22 ;  /* 0x00000000160872ca */ /* 0x000fe200000e0000 */
[----:B------:R-:W-:Y:S01]  /*acb0*/  UIADD3.X UR5, URZ, UR41, URZ, UP0, !UPT ;  /* 0x000000293f057290 */ /* 0x000fe200087fe43f */
[----:B------:R-:W-:Y:S01]  /*acc0*/  R2UR UR12, R3 ;  /* 0x00000000030c72ca */ /* 0x000fe200000e0000 */
[----:B------:R-:W-:Y:S01]  /*acd0*/  UMOV UR7, 0x14f00000 ;  /* 0x14f0000000077882 */ /* 0x000fe20000000000 */
[----:B------:R-:W-:Y:S01]  /*ace0*/  UMOV UR10, URZ ;  /* 0x0000003f000a7c82 */ /* 0x000fe20008000000 */
[----:B------:R4:W-:Y:S01]  /*acf0*/  STL [R1], R12 ;  /* 0x0000000c01007387 */ /* 0x0009e20000100800 */
[----:B------:R-:W-:-:S03]  /*ad00*/  MOV R9, R4 ;  /* 0x0000000400097202 */ /* 0x000fc60000000f00 */
[----:B------:R-:W-:-:S04]  /*ad10*/  UIADD3 UR9, UR9, 0x50, URZ ;  /* 0x0000005009097890 */ /* 0x000fc8000fffe03f */
[----:B------:R-:W-:Y:S01]  /*ad20*/  UIADD3 UR8, UR8, 0x400, URZ ;  /* 0x0000040008087890 */ /* 0x000fe2000fffe03f */
[----:B---3--:R-:W-:-:S13]  /*ad30*/  R2UR UR11, R5 ;  /* 0x00000000050b72ca */ /* 0x008fda00000e0000 */
[----:B------:R-:W-:-:S09]  /*ad40*/  UIMAD UR11, UR11, 0xc0, URZ ;  /* 0x000000c00b0b78a4 */ /* 0x000fd2000f8e023f */
[----:B------:R4:W-:Y:S02]  /*ad50*/  UTMALDG.4D [UR8], [UR4], desc[UR6] ;  /* 0x00000608040075b4 */ /* 0x0009e40008019000 */
[----:B----4-:R-:W-:Y:S01]  /*ad60*/  NOP ;  /* 0x0000000000007918 */ /* 0x010fe20000000000 */
.L_x_10523:
[----:B------:R-:W-:Y:S05]  /*ad70*/  BSYNC B1 ;  /* 0x0000000000017941 */ /* 0x000fea0003800000 */
.L_x_10522:
[----:B------:R-:W-:Y:S01]  /*ad80*/  VIADD R22, R2, 0x1 ;  /* 0x0000000102167836 */ /* 0x000fe20000000000 */
[----:B------:R-:W-:Y:S04]  /*ad90*/  BSSY B1, `(.L_x_10529) ;  /* 0x0000054000017945 */ /* 0x000fe80003800000 */
[----:B------:R-:W-:-:S04]  /*ada0*/  ISETP.NE.AND P1, PT, R22, 0x2, PT ;  /* 0x000000021600780c */ /* 0x000fc80003f25270 */
[----:B--2---:R-:W-:Y:S02]  /*adb0*/  SEL R19, RZ, 0x1, P1 ;  /* 0x00000001ff137807 */ /* 0x004fe40000800000 */
[----:B------:R-:W-:Y:S02]  /*adc0*/  SEL R22, R22, RZ, P1 ;  /* 0x000000ff16167207 */ /* 0x000fe40000800000 */
[----:B------:R-:W-:Y:S01]  /*add0*/  LOP3.LUT R19, R10, R19, RZ, 0x3c, !PT ;  /* 0x000000130a137212 */ /* 0x000fe200078e3cff */
[----:B------:R-:W-:Y:S06]  /*ade0*/  @!P6 BRA `(.L_x_10530) ;  /* 0x000000040038e947 */ /* 0x000fec0003800000 */
[----:B-1----:R-:W-:Y:S01]  /*adf0*/  IADD3 R13, R11, -0x1, RZ ;  /* 0xffffffff0b0d7810 */ /* 0x002fe20007ffe0ff */
        /* <DEDUP_REMOVED lines=20> */
.L_x_10531:
[----:B-1----:R-:W-:Y:S01]  /*af40*/  IMAD R5, R22, 0x8, R25 ;  /* 0x0000000816057824 */ /* 0x002fe200078e0219 */
[----:B------:R-:W-:Y:S02]  /*af50*/  SHF.L.U32 R6, R19, 0x1f, RZ ;  /* 0x0000001f13067819 */ /* 0x000fe400000006ff */
[----:B------:R-:W-:Y:S02]  /*af60*/  ISETP.NE.AND P1, PT, R18, RZ, PT ;  /* 0x000000ff1200720c */ /* 0x000fe40003f25270 */
[----:B------:R-:W1:Y:S02]  /*af70*/  SYNCS.PHASECHK.TRANS64.TRYWAIT P2, [R5+URZ+0x30840], R6 ;  /* 0x03084006050075a7 */ /* 0x000e64000804017f */
[----:B-1----:R-:W-:Y:S09]  /*af80*/  @!P2 BRA `(.L_x_10532) ;  /* 0x0000000c0084a947 */ /* 0x002ff20003800000 */
.L_x_10567:
[----:B------:R-:W-:Y:S05]  /*af90*/  @P1 BRA `(.L_x_10533) ;  /* 0x0000000000141947 */ /* 0x000fea0003800000 */
[----:B------:R-:W-:Y:S02]  /*afa0*/  ISETP.NE.AND P2, PT, R28, RZ, PT ;  /* 0x000000ff1c00720c */ /* 0x000fe40003f45270 */
[----:B-1----:R-:W-:-:S04]  /*afb0*/  MOV R6, 0x6000 ;  /* 0x0000600000067802 */ /* 0x002fc80000000f00 */
[----:B------:R2:W-:Y:S07]  /*afc0*/  SYNCS.ARRIVE.TRANS64 RZ, [R5+URZ+0x30830], R6 ;  /* 0x0308300605ff79a7 */ /* 0x0005ee000800003f */
[----:B------:R-:W-:Y:S05]  /*afd0*/  @!P2 BRA `(.L_x_10533) ;  /* 0x000000000004a947 */ /* 0x000fea0003800000 */
[----:B------:R-:W-:Y:S01]  /*afe0*/  BPT.TRAP 0x1 ;  /* 0x000000040000795c */ /* 0x000fe20000300000 */
.L_x_10533:
[----:B-12---:R-:W-:Y:S01]  /*aff0*/  IMAD R5, R22, 0x6000, R25 ;  /* 0x0000600016057824 */ /* 0x006fe200078e0219 */
[----:B------:R-:W-:Y:S01]  /*b000*/  R2UR UR11, R13 ;  /* 0x000000000d0b72ca */ /* 0x000fe200000e0000 */
[----:B------:R-:W-:Y:S01]  /*b010*/  UIADD3 UR4, UP0, UR40, 0x370, URZ ;  /* 0x0000037028047890 */ /* 0x000fe2000ff1e03f */
[----:B------:R-:W-:Y:S01]  /*b020*/  R2UR UR12, R3 ;  /* 0x00000000030c72ca */ /* 0x000fe200000e0000 */
[----:B------:R-:W-:Y:S01]  /*b030*/  UMOV UR6, 0x0 ;  /* 0x0000000000067882 */ /* 0x000fe20000000000 */
[----:B------:R-:W-:Y:S01]  /*b040*/  R2UR UR8, R5 ;  /* 0x00000000050872ca */ /* 0x000fe200000e0000 */
[----:B------:R-:W-:Y:S01]  /*b050*/  VIADD R5, R25, 0x30800 ;  /* 0x0003080019057836 */ /* 0x000fe20000000000 */
[----:B-----5:R-:W-:Y:S01]  /*b060*/  R2UR UR13, R4 ;  /* 0x00000000040d72ca */ /* 0x020fe200000e0000 */
[----:B------:R-:W-:Y:S01]  /*b070*/  UIADD3.X UR5, URZ, UR41, URZ, UP0, !UPT ;  /* 0x000000293f057290 */ /* 0x000fe200087fe43f */
[----:B------:R-:W-:Y:S01]  /*b080*/  SHF.L.U32 R10, R10, 0x1f, RZ ;  /* 0x0000001f0a0a7819 */ /* 0x000fe200000006ff */
[----:B------:R-:W-:Y:S01]  /*b090*/  UMOV UR7, 0x14f00000 ;  /* 0x14f0000000077882 */ /* 0x000fe20000000000 */
[----:B------:R-:W-:Y:S01]  /*b0a0*/  LEA R6, R22, R5, 0x3 ;  /* 0x0000000516067211 */ /* 0x000fe200078e18ff */
[----:B------:R-:W-:Y:S01]  /*b0b0*/  IMAD R5, R2, 0x8, R5 ;  /* 0x0000000802057824 */ /* 0x000fe200078e0205 */
[----:B------:R-:W-:Y:S01]  /*b0c0*/  UMOV UR10, URZ ;  /* 0x0000003f000a7c82 */ /* 0x000fe20008000000 */
[----:B------:R-:W-:Y:S01]  /*b0d0*/  UIMAD UR11, UR11, 0xc0, URZ ;  /* 0x000000c00b0b78a4 */ /* 0x000fe2000f8e023f */
[----:B------:R-:W-:-:S03]  /*b0e0*/  R2UR UR9, R6 ;  /* 0x00000000060972ca */ /* 0x000fc600000e0000 */
[----:B------:R-:W-:-:S10]  /*b0f0*/  UIADD3 UR8, UR8, 0x12400, URZ ;  /* 0x0001240008087890 */ /* 0x000fd4000fffe03f */
[----:B------:R-:W-:-:S09]  /*b100*/  UIADD3 UR9, UR9, 0x30, URZ ;  /* 0x0000003009097890 */ /* 0x000fd2000fffe03f */
[----:B------:R1:W-:Y:S01]  /*b110*/  UTMALDG.4D [UR8], [UR4], desc[UR6] ;  /* 0x00000608040075b4 */ /* 0x0003e20008019000 */
[----:B------:R-:W2:Y:S02]  /*b120*/  SYNCS.PHASECHK.TRANS64.TRYWAIT P2, [R5+URZ+0x60], R10 ;  /* 0x0000600a050075a7 */ /* 0x000ea4000804017f */
[----:B-12---:R-:W-:Y:S05]  /*b130*/  @!P2 BRA `(.L_x_10534) ;  /* 0x0000000c002ca947 */ /* 0x006fea0003800000 */
.L_x_10568:
[----:B------:R-:W-:Y:S05]  /*b140*/  @P1 BRA `(.L_x_10535) ;  /* 0x0000000000141947 */ /* 0x000fea0003800000 */
[----:B------:R-:W-:Y:S02]  /*b150*/  ISETP.NE.AND P1, PT, R28, RZ, PT ;  /* 0x000000ff1c00720c */ /* 0x000fe40003f25270 */
[----:B------:R-:W-:-:S04]  /*b160*/  MOV R6, 0x6000 ;  /* 0x0000600000067802 */ /* 0x000fc80000000f00 */
[----:B------:R2:W-:Y:S07]  /*b170*/  SYNCS.ARRIVE.TRANS64 RZ, [R5+URZ+0x50], R6 ;  /* 0x0000500605ff79a7 */ /* 0x0005ee000800003f */
[----:B------:R-:W-:Y:S05]  /*b180*/  @!P1 BRA `(.L_x_10535) ;  /* 0x0000000000049947 */ /* 0x000fea0003800000 */
[----:B------:R-:W-:Y:S01]  /*b190*/  BPT.TRAP 0x1 ;  /* 0x000000040000795c */ /* 0x000fe20000300000 */
.L_x_10535:
[----:B--2---:R-:W2:Y:S01]  /*b1a0*/  LDL.LU R6, [R1] ;  /* 0x0000000001067983 */ /* 0x004ea20000300800 */
        /* <DEDUP_REMOVED lines=11> */
[----:B------:R-:W-:-:S03]  /*b260*/  IMAD.MOV.U32 R9, RZ, RZ, R4 ;  /* 0x000000ffff097224 */ /* 0x000fc600078e0004 */
[----:B------:R-:W-:-:S04]  /*b270*/  UIADD3 UR9, UR9, 0x50, URZ ;  /* 0x0000005009097890 */ /* 0x000fc8000fffe03f */
[----:B------:R-:W-:Y:S01]  /*b280*/  UIADD3 UR8, UR8, 0x400, URZ ;  /* 0x0000040008087890 */ /* 0x000fe2000fffe03f */
[----:B--2---:R-:W-:-:S13]  /*b290*/  R2UR UR11, R6 ;  /* 0x00000000060b72ca */ /* 0x004fda00000e0000 */
[----:B------:R-:W-:-:S09]  /*b2a0*/  UIMAD UR11, UR11, 0xc0, URZ ;  /* 0x000000c00b0b78a4 */ /* 0x000fd2000f8e023f */
[----:B------:R3:W-:Y:S02]  /*b2b0*/  UTMALDG.4D [UR8], [UR4], desc[UR6] ;  /* 0x00000608040075b4 */ /* 0x0007e40008019000 */
[----:B---3--:R-:W-:Y:S01]  /*b2c0*/  NOP ;  /* 0x0000000000007918 */ /* 0x008fe20000000000 */
.L_x_10530:
[----:B------:R-:W-:Y:S05]  /*b2d0*/  BSYNC B1 ;  /* 0x0000000000017941 */ /* 0x000fea0003800000 */
.L_x_10529:
[C---:B------:R-:W-:Y:S02]  /*b2e0*/  ISETP.GT.AND P1, PT, R11.reuse, 0x1, PT ;  /* 0x000000010b00780c */ /* 0x040fe40003f24270 */
[----:B------:R-:W-:-:S11]  /*b2f0*/  IADD3 R11, R11, -0x2, RZ ;  /* 0xfffffffe0b0b7810 */ /* 0x000fd60007ffe0ff */
[----:B------:R-:W-:Y:S05]  /*b300*/  @P1 BRA `(.L_x_10536) ;  /* 0xfffffff400481947 */ /* 0x000fea000383ffff */
.L_x_10521:
[----:B------:R-:W-:Y:S05]  /*b310*/  BSYNC B0 ;  /* 0x0000000000007941 */ /* 0x000fea0003800000 */
.L_x_10512:
[----:B------:R-:W-:Y:S04]  /*b320*/  BSSY B0, `(.L_x_10537) ;  /* 0x000001e000007945 */ /* 0x000fe80003800000 */
[----:B------:R-:W-:Y:S05]  /*b330*/  @!P6 BRA `(.L_x_10538) ;  /* 0x000000000070e947 */ /* 0x000fea0003800000 */
[----:B-1----:R-:W-:Y:S01]  /*b340*/  IMAD R5, R22, 0x8, R25 ;  /* 0x0000000816057824 */ /* 0x002fe200078e0219 */
[----:B------:R-:W-:Y:S02]  /*b350*/  SHF.L.U32 R0, R19, 0x1f, RZ ;  /* 0x0000001f13007819 */ /* 0x000fe400000006ff */
[----:B------:R-:W-:Y:S02]  /*b360*/  ISETP.NE.AND P1, PT, R18, RZ, PT ;  /* 0x000000ff1200720c */ /* 0x000fe40003f25270 */
[----:B------:R-:W1:Y:S02]  /*b370*/  SYNCS.PHASECHK.TRANS64.TRYWAIT P0, [R5+URZ+0x30860], R0 ;  /* 0x03086000050075a7 */ /* 0x000e64000800017f */
[----:B-1----:R-:W-:Y:S09]  /*b380*/  @!P0 BRA `(.L_x_10539) ;  /* 0x0000000800ac8947 */ /* 0x002ff20003800000 */
.L_x_10569:
[----:B------:R-:W-:Y:S05]  /*b390*/  @P1 BRA `(.L_x_10540) ;  /* 0x0000000000141947 */ /* 0x000fea0003800000 */
[----:B------:R-:W-:Y:S02]  /*b3a0*/  ISETP.NE.AND P0, PT, R28, RZ, PT ;  /* 0x000000ff1c00720c */ /* 0x000fe40003f05270 */
[----:B-1----:R-:W-:-:S04]  /*b3b0*/  MOV R0, 0x6000 ;  /* 0x0000600000007802 */ /* 0x002fc80000000f00 */
[----:B------:R3:W-:Y:S07]  /*b3c0*/  SYNCS.ARRIVE.TRANS64 RZ, [R5+URZ+0x30850], R0 ;  /* 0x0308500005ff79a7 */ /* 0x0007ee000800003f */
[----:B------:R-:W-:Y:S05]  /*b3d0*/  @!P0 BRA `(.L_x_10540) ;  /* 0x0000000000048947 */ /* 0x000fea0003800000 */
[----:B------:R-:W-:Y:S01]  /*b3e0*/  BPT.TRAP 0x1 ;  /* 0x000000040000795c */ /* 0x000fe20000300000 */
.L_x_10540:
[----:B-1-3--:R-:W3:Y:S01]  /*b3f0*/  LDL R0, [R1] ;  /* 0x0000000001007983 */ /* 0x00aee20000100800 */
[----:B--2---:R-:W-:Y:S01]  /*b400*/  IMAD R25, R22, 0x6000, R25 ;  /* 0x0000600016197824 */ /* 0x004fe200078e0219 */
        /* <DEDUP_REMOVED lines=8> */
[----:B------:R-:W-:-:S05]  /*b490*/  UMOV UR10, URZ ;  /* 0x0000003f000a7c82 */ /* 0x000fca0008000000 */
[----:B------:R-:W-:-:S04]  /*b4a0*/  UIADD3 UR9, UR9, 0x30850, URZ ;  /* 0x0003085009097890 */ /* 0x000fc8000fffe03f */
[----:B------:R-:W-:Y:S01]  /*b4b0*/  UIADD3 UR8, UR8, 0x400, URZ ;  /* 0x0000040008087890 */ /* 0x000fe2000fffe03f */
[----:B---3--:R-:W-:-:S13]  /*b4c0*/  R2UR UR11, R0 ;  /* 0x00000000000b72ca */ /* 0x008fda00000e0000 */
[----:B------:R-:W-:-:S09]  /*b4d0*/  UIMAD UR11, UR11, 0xc0, URZ ;  /* 0x000000c00b0b78a4 */ /* 0x000fd2000f8e023f */
[----:B------:R3:W-:Y:S02]  /*b4e0*/  UTMALDG.4D [UR8], [UR4], desc[UR6] ;  /* 0x00000608040075b4 */ /* 0x0007e40008019000 */
[----:B---3--:R-:W-:Y:S01]  /*b4f0*/  NOP ;  /* 0x0000000000007918 */ /* 0x008fe20000000000 */
.L_x_10538:
[----:B------:R-:W-:Y:S05]  /*b500*/  BSYNC B0 ;  /* 0x0000000000007941 */ /* 0x000fea0003800000 */
.L_x_10537:
        /* <DEDUP_REMOVED lines=11> */
.L_x_10499:
[----:B------:R-:W3:Y:S01]  /*b5c0*/  S2R R3, SR_CgaCtaId ;  /* 0x0000000000037919 */ /* 0x000ee20000008800 */
[----:B------:R-:W-:Y:S01]  /*b5d0*/  MOV R0, 0x400 ;  /* 0x0000040000007802 */ /* 0x000fe20000000f00 */
[----:B------:R-:W-:Y:S01]  /*b5e0*/  BSSY B0, `(.L_x_10542) ;  /* 0x0000005000007945 */ /* 0x000fe20003800000 */
[----:B------:R-:W-:Y:S02]  /*b5f0*/  SHF.L.U32 R27, R27, 0x1f, RZ ;  /* 0x0000001f1b1b7819 */ /* 0x000fe400000006ff */
[----:B---3--:R-:W-:-:S04]  /*b600*/  LEA R8, R3, R0, 0x18 ;  /* 0x0000000003087211 */ /* 0x008fc800078ec0ff */
[----:B------:R-:W3:Y:S02]  /*b610*/  SYNCS.PHASECHK.TRANS64.TRYWAIT P0, [R8+URZ+0x30820], R27 ;  /* 0x0308201b080075a7 */ /* 0x000ee4000800017f */
[----:B---3--:R-:W-:Y:S05]  /*b620*/  @!P0 BRA `(.L_x_10543) ;  /* 0x0000000800188947 */ /* 0x008fea0003800000 */
.L_x_10570:
[----:B------:R-:W-:Y:S05]  /*b630*/  BSYNC B0 ;  /* 0x0000000000007941 */ /* 0x000fea0003800000 */
.L_x_10542:
[----:B------:R-:W-:-:S03]  /*b640*/  UMOV UR4, 0xffffffff ;  /* 0xffffffff00047882 */ /* 0x000fc60000000000 */
[----:B------:R-:W-:Y:S05]  /*b650*/  BRA.DIV UR4, `(.L_x_10544) ;  /* 0x0000000a04207947 */ /* 0x000fea000b800000 */
[----:B------:R4:W1:Y:S02]  /*b660*/  SHFL.IDX PT, R14, R16, RZ, 0x1f ;  /* 0x00001fff100e7589 */ /* 0x00086400000e0000 */
.L_x_10573:
[----:B-1----:R-:W-:Y:S01]  /*b670*/  ISETP.NE.AND P0, PT, R14, RZ, PT ;  /* 0x000000ff0e00720c */ /* 0x002fe20003f05270 */
[----:B------:R-:W-:-:S12]  /*b680*/  BSSY B0, `(.L_x_10545) ;  /* 0x0000023000007945 */ /* 0x000fd80003800000 */
[----:B------:R-:W-:Y:S05]  /*b690*/  @P0 BRA `(.L_x_10546) ;  /* 0x0000000000840947 */ /* 0x000fea0003800000 */
[----:B------:R-:W-:-:S03]  /*b6a0*/  UMOV UR4, 0xffffffff ;  /* 0xffffffff00047882 */ /* 0x000fc60000000000 */
[----:B------:R-:W-:Y:S05]  /*b6b0*/  BRA.DIV UR4, `(.L_x_10547) ;  /* 0x0000000a04307947 */ /* 0x000fea000b800000 */
[----:B------:R-:W-:-:S13]  /*b6c0*/  ELECT P6, URZ, PT ;  /* 0x00000000003f782f */ /* 0x000fda00038c0000 */
.L_x_10576:
[----:B------:R-:W-:Y:S05]  /*b6d0*/  @!P6 BRA `(.L_x_10546) ;  /* 0x000000000074e947 */ /* 0x000fea0003800000 */
[----:B------:R-:W-:-:S04]  /*b6e0*/  LOP3.LUT R17, R17, 0x2, RZ, 0xfc, !PT ;  /* 0x0000000211117812 */ /* 0x000fc800078efcff */
[----:B------:R-:W-:-:S13]  /*b6f0*/  ISETP.NE.AND P2, PT, R17, 0x3, PT ;  /* 0x000000031100780c */ /* 0x000fda0003f45270 */
[----:B------:R-:W-:Y:S05]  /*b700*/  @!P2 BRA `(.L_x_10548) ;  /* 0x000000000004a947 */ /* 0x000fea0003800000 */
[----:B------:R-:W-:Y:S01]  /*b710*/  BPT.TRAP 0x1 ;  /* 0x000000040000795c */ /* 0x000fe20000300000 */
.L_x_10548:
[----:B------:R-:W-:Y:S02]  /*b720*/  IADD3 R3, R8, 0x30840, RZ ;  /* 0x0003084008037810 */ /* 0x000fe40007ffe0ff */
[----:B------:R-:W-:Y:S02]  /*b730*/  SHF.L.U32 R4, R19, 0x1f, RZ ;  /* 0x0000001f13047819 */ /* 0x000fe400000006ff */
[C---:B------:R-:W-:Y:S01]  /*b740*/  IADD3 R0, R22.reuse, 0x1, RZ ;  /* 0x0000000116007810 */ /* 0x040fe20007ffe0ff */
[----:B------:R-:W-:-:S03]  /*b750*/  IMAD R5, R22, 0x8, R3 ;  /* 0x0000000816057824 */ /* 0x000fc600078e0203 */
[C---:B------:R-:W-:Y:S01]  /*b760*/  ISETP.NE.AND P1, PT, R0.reuse, 0x2, PT ;  /* 0x000000020000780c */ /* 0x040fe20003f25270 */
[----:B------:R-:W1:Y:S03]  /*b770*/  SYNCS.PHASECHK.TRANS64.TRYWAIT P0, [R5+URZ], R4 ;  /* 0x00000004050075a7 */ /* 0x000e66000800017f */
[----:B------:R-:W-:Y:S02]  /*b780*/  SEL R2, RZ, 0x1, P1 ;  /* 0x00000001ff027807 */ /* 0x000fe40000800000 */
[----:B--2---:R-:W-:Y:S02]  /*b790*/  SEL R6, R0, RZ, P1 ;  /* 0x000000ff00067207 */ /* 0x004fe40000800000 */
[----:B------:R-:W-:-:S03]  /*b7a0*/  LOP3.LUT R0, R19, R2, RZ, 0x3c, !PT ;  /* 0x0000000213007212 */ /* 0x000fc600078e3cff */
[----:B------:R-:W-:Y:S01]  /*b7b0*/  IMAD R3, R6, 0x8, R3 ;  /* 0x0000000806037824 */ /* 0x000fe200078e0203 */
[----:B------:R-:W-:Y:S01]  /*b7c0*/  SHF.L.U32 R0, R0, 0x1f, RZ ;  /* 0x0000001f00007819 */ /* 0x000fe200000006ff */
[----:B-1----:R-:W-:Y:S06]  /*b7d0*/  @!P0 BRA `(.L_x_10549) ;  /* 0x0000000800088947 */ /* 0x002fec0003800000 */
.L_x_10577:
[----:B------:R-:W2:Y:S02]  /*b7e0*/  SYNCS.PHASECHK.TRANS64.TRYWAIT P0, [R3+URZ], R0 ;  /* 0x00000000030075a7 */ /* 0x000ea4000800017f */
[----:B--2---:R-:W-:Y:S05]  /*b7f0*/  @!P0 BRA `(.L_x_10550) ;  /* 0x0000000800148947 */ /* 0x004fea0003800000 */
.L_x_10578:
[----:B------:R-:W-:Y:S05]  /*b800*/  @!P2 BRA `(.L_x_10551) ;  /* 0x000000000004a947 */ /* 0x000fea0003800000 */
[----:B------:R-:W-:Y:S01]  /*b810*/  BPT.TRAP 0x1 ;  /* 0x000000040000795c */ /* 0x000fe20000300000 */
.L_x_10551:
[----:B--2---:R-:W-:-:S05]  /*b820*/  IADD3 R3, R8, 0x30860, RZ ;  /* 0x0003086008037810 */ /* 0x004fca0007ffe0ff */
[----:B-1----:R-:W-:-:S04]  /*b830*/  IMAD R5, R22, 0x8, R3 ;  /* 0x0000000816057824 */ /* 0x002fc800078e0203 */
[----:B------:R-:W1:Y:S02]  /*b840*/  SYNCS.PHASECHK.TRANS64.TRYWAIT P0, [R5+URZ], R4 ;  /* 0x00000004050075a7 */ /* 0x000e64000800017f */
[----:B-1----:R-:W-:Y:S05]  /*b850*/  @!P0 BRA `(.L_x_10552) ;  /* 0x0000000800108947 */ /* 0x002fea0003800000 */
.L_x_10579:
[----:B------:R-:W-:-:S07]  /*b860*/  LEA R3, R6, R3, 0x3 ;  /* 0x0000000306037211 */ /* 0x000fce00078e18ff */
.L_x_10553:
[----:B--2---:R2:W1:Y:S02]  /*b870*/  SYNCS.PHASECHK.TRANS64.TRYWAIT P0, [R3+URZ], R0 ;  /* 0x00000000030075a7 */ /* 0x004464000800017f */
[----:B-1----:R-:W-:Y:S05]  /*b880*/  @!P0 NANOSLEEP.SYNCS 0x989680 ;  /* 0x009896800000895d */ /* 0x002fea0003900000 */
[----:B------:R-:W1:Y:S02]  /*b890*/  @!P0 SYNCS.PHASECHK.TRANS64 P0, [R3+URZ], R0 ;  /* 0x00000000030085a7 */ /* 0x000e64000800007f */
[----:B-1----:R-:W-:Y:S05]  /*b8a0*/  @!P0 BRA `(.L_x_10553) ;  /* 0xfffffffc00f08947 */ /* 0x002fea000383ffff */
.L_x_10546:
[----:B------:R-:W-:Y:S05]  /*b8b0*/  BSYNC B0 ;  /* 0x0000000000007941 */ /* 0x000fea0003800000 */
.L_x_10545:
[----:B------:R-:W-:Y:S05]  /*b8c0*/  EXIT ;  /* 0x000000000000794d */ /* 0x000fea0003800000 */
.L_x_10477:
[----:B-1----:R-:W-:-:S04]  /*b8d0*/  IMAD.U32 R3, RZ, RZ, UR40 ;  /* 0x00000028ff037e24 */ /* 0x002fc8000f8e00ff */
[----:B------:R1:W2:Y:S03]  /*b8e0*/  SYNCS.PHASECHK.TRANS64.TRYWAIT P1, [R3+URZ+0x30800], R0 ;  /* 0x03080000030075a7 */ /* 0x0002a6000802017f */
[----:B--2---:R-:W-:Y:S05]  /*b8f0*/  @!P1 NANOSLEEP.SYNCS 0x989680 ;  /* 0x009896800000995d */ /* 0x004fea0003900000 */
[----:B------:R-:W2:Y:S02]  /*b900*/  @!P1 SYNCS.PHASECHK.TRANS64 P1, [R3+URZ+0x30800], R0 ;  /* 0x03080000030095a7 */ /* 0x000ea4000802007f */
[----:B--2---:R-:W-:Y:S05]  /*b910*/  @!P1 BRA `(.L_x_10477) ;  /* 0xfffffffc00ec9947 */ /* 0x004fea000383ffff */
[----:B------:R-:W-:Y:S05]  /*b920*/  BRA `(.L_x_10554) ;  /* 0xffffff5800647947 */ /* 0x000fea000383ffff */
.L_x_10481:
[----:B--2---:R2:W3:Y:S02]  /*b930*/  SYNCS.PHASECHK.TRANS64.TRYWAIT P2, [R3+URZ+0x30830], R6 ;  /* 0x03083006030075a7 */ /* 0x0044e4000804017f */
[----:B---3--:R-:W-:Y:S05]  /*b940*/  @!P2 NANOSLEEP.SYNCS 0x989680 ;  /* 0x009896800000a95d */ /* 0x008fea0003900000 */
[----:B------:R-:W3:Y:S02]  /*b950*/  @!P2 SYNCS.PHASECHK.TRANS64 P2, [R3+URZ+0x30830], R6 ;  /* 0x030830060300a5a7 */ /* 0x000ee4000804007f */
[----:B---3--:R-:W-:Y:S05]  /*b960*/  @!P2 BRA `(.L_x_10481) ;  /* 0xfffffffc00f0a947 */ /* 0x008fea000383ffff */
[----:B------:R-:W-:Y:S05]  /*b970*/  BRA `(.L_x_10480) ;  /* 0xffffff5800947947 */ /* 0x000fea000383ffff */
.L_x_10486:
[----:B---3--:R-:W-:-:S04]  /*b980*/  MOV R11, UR10 ;  /* 0x0000000a000b7c02 */ /* 0x008fc80008000f00 */
[----:B------:R3:W4:Y:S03]  /*b990*/  SYNCS.PHASECHK.TRANS64.TRYWAIT P2, [R11+URZ+0x30830], R10 ;  /* 0x0308300a0b0075a7 */ /* 0x000726000804017f */
[----:B----4-:R-:W-:Y:S05]  /*b9a0*/  @!P2 NANOSLEEP.SYNCS 0x989680 ;  /* 0x009896800000a95d */ /* 0x010fea0003900000 */
[----:B------:R-:W4:Y:S02]  /*b9b0*/  @!P2 SYNCS.PHASECHK.TRANS64 P2, [R11+URZ+0x30830], R10 ;  /* 0x0308300a0b00a5a7 */ /* 0x000f24000804007f */
[----:B----4-:R-:W-:Y:S05]  /*b9c0*/  @!P2 BRA `(.L_x_10486) ;  /* 0xfffffffc00eca947 */ /* 0x010fea000383ffff */
[----:B------:R-:W-:Y:S05]  /*b9d0*/  BRA `(.L_x_10483) ;  /* 0xffffff9000e07947 */ /* 0x000fea000383ffff */
.L_x_10490:
[----:B--2---:R-:W-:-:S04]  /*b9e0*/  IMAD.U32 R11, RZ, RZ, UR10 ;  /* 0x0000000aff0b7e24 */ /* 0x004fc8000f8e00ff */
[----:B------:R2:W3:Y:S03]  /*b9f0*/  SYNCS.PHASECHK.TRANS64.TRYWAIT P2, [R11+URZ+0x30850], R10 ;  /* 0x0308500a0b0075a7 */ /* 0x0004e6000804017f */
[----:B---3--:R-:W-:Y:S05]  /*ba00*/  @!P2 NANOSLEEP.SYNCS 0x989680 ;  /* 0x009896800000a95d */ /* 0x008fea0003900000 */
[----:B------:R-:W3:Y:S02]  /*ba10*/  @!P2 SYNCS.PHASECHK.TRANS64 P2, [R11+URZ+0x30850], R10 ;  /* 0x0308500a0b00a5a7 */ /* 0x000ee4000804007f */
[----:B---3--:R-:W-:Y:S05]  /*ba20*/  @!P2 BRA `(.L_x_10490) ;  /* 0xfffffffc00eca947 */ /* 0x008fea000383ffff */
[----:B------:R-:W-:Y:S05]  /*ba30*/  BRA `(.L_x_10487) ;  /* 0xffffff9400587947 */ /* 0x000fea000383ffff */
.L_x_10495:
[----:B----4-:R-:W-:-:S04]  /*ba40*/  MOV R4, UR12 ;  /* 0x0000000c00047c02 */ /* 0x010fc80008000f00 */
[----:B------:R4:W1:Y:S03]  /*ba50*/  SYNCS.PHASECHK.TRANS64.TRYWAIT P0, [R4+URZ+0x30850], R3 ;  /* 0x03085003040075a7 */ /* 0x000866000800017f */
[----:B-1----:R-:W-:Y:S05]  /*ba60*/  @!P0 NANOSLEEP.SYNCS 0x989680 ;  /* 0x009896800000895d */ /* 0x002fea0003900000 */
[----:B------:R-:W1:Y:S02]  /*ba70*/  @!P0 SYNCS.PHASECHK.TRANS64 P0, [R4+URZ+0x30850], R3 ;  /* 0x03085003040085a7 */ /* 0x000e64000800007f */
[----:B-1----:R-:W-:Y:S05]  /*ba80*/  @!P0 BRA `(.L_x_10495) ;  /* 0xfffffffc00ec8947 */ /* 0x002fea000383ffff */
[----:B------:R-:W-:Y:S05]  /*ba90*/  BRA `(.L_x_10494) ;  /* 0xffffffc800087947 */ /* 0x000fea000383ffff */
.L_x_10504:
[----:B------:R-:W-:Y:S01]  /*baa0*/  BSSY B0, `(.L_x_10555) ;  /* 0x0000008000007945 */ /* 0x000fe20003800000 */
[----:B------:R-:W-:Y:S01]  /*bab0*/  IMAD.MOV.U32 R13, RZ, RZ, R16 ;  /* 0x000000ffff0d7224 */ /* 0x000fe200078e0010 */
[----:B------:R-:W-:Y:S01]  /*bac0*/  MOV R12, RZ ;  /* 0x000000ff000c7202 */ /* 0x000fe20000000f00 */
[----:B------:R-:W-:Y:S01]  /*bad0*/  IMAD.MOV.U32 R11, RZ, RZ, 0x1f ;  /* 0x0000001fff0b7424 */ /* 0x000fe200078e00ff */
[----:B------:R-:W-:-:S07]  /*bae0*/  MOV R15, 0xffffffff ;  /* 0xffffffff000f7802 */ /* 0x000fce0000000f00 */
[----:B------:R-:W-:Y:S05]  /*baf0*/  WARPSYNC.COLLECTIVE R15, `(.L_x_10556) ;  /* 0x000000000f087348 */ /* 0x000fea0003c00000 */
[----:B------:R1:W2:Y:S02]  /*bb00*/  SHFL.IDX P6, R14, R13, R12, R11 ;  /* 0x0000000c0d0e7389 */ /* 0x0002a400000c000b */
[----:B-12---:R-:W-:Y:S01]  /*bb10*/  ENDCOLLECTIVE ;  /* 0x000000000000791b */ /* 0x006fe20003800000 */
.L_x_10556:
[----:B------:R-:W-:Y:S05]  /*bb20*/  BSYNC B0 ;  /* 0x0000000000007941 */ /* 0x000fea0003800000 */
.L_x_10555:
[----:B------:R-:W-:Y:S05]  /*bb30*/  BRA `(.L_x_10557) ;  /* 0xffffffe000687947 */ /* 0x000fea000383ffff */
.L_x_10505:
[----:B------:R-:W-:Y:S01]  /*bb40*/  BSSY B0, `(.L_x_10558) ;  /* 0x0000006000007945 */ /* 0x000fe20003800000 */
[----:B------:R-:W-:-:S07]  /*bb50*/  IMAD.MOV.U32 R15, RZ, RZ, -0x1 ;  /* 0xffffffffff0f7424 */ /* 0x000fce00078e00ff */
[----:B------:R-:W-:Y:S05]  /*bb60*/  WARPSYNC.COLLECTIVE R15, `(.L_x_10559) ;  /* 0x000000000f0c7348 */ /* 0x000fea0003c00000 */
[----:B------:R-:W-:Y:S02]  /*bb70*/  ELECT P6, UR62, PT ;  /* 0x00000000003e782f */ /* 0x000fe400038c0000 */
[----:B------:R-:W-:Y:S01]  /*bb80*/  MOV R14, UR62 ;  /* 0x0000003e000e7c02 */ /* 0x000fe20008000f00 */
[----:B------:R-:W-:Y:S10]  /*bb90*/  ENDCOLLECTIVE ;  /* 0x000000000000791b */ /* 0x000ff40003800000 */
.L_x_10559:
[----:B------:R-:W-:Y:S05]  /*bba0*/  BSYNC B0 ;  /* 0x0000000000007941 */ /* 0x000fea0003800000 */
.L_x_10558:
[----:B------:R-:W-:Y:S05]  /*bbb0*/  BRA `(.L_x_10560) ;  /* 0xffffffe0005c7947 */ /* 0x000fea000383ffff */
.L_x_10508:
[----:B--2---:R2:W3:Y:S02]  /*bbc0*/  SYNCS.PHASECHK.TRANS64.TRYWAIT P1, [R7+URZ+0x30840], R6 ;  /* 0x03084006070075a7 */ /* 0x0044e4000802017f */
[----:B---3--:R-:W-:Y:S05]  /*bbd0*/  @!P1 NANOSLEEP.SYNCS 0x989680 ;  /* 0x009896800000995d */ /* 0x008fea0003900000 */
[----:B------:R-:W3:Y:S02]  /*bbe0*/  @!P1 SYNCS.PHASECHK.TRANS64 P1, [R7+URZ+0x30840], R6 ;  /* 0x03084006070095a7 */ /* 0x000ee4000802007f */
[----:B---3--:R-:W-:Y:S05]  /*bbf0*/  @!P1 BRA `(.L_x_10508) ;  /* 0xfffffffc00f09947 */ /* 0x008fea000383ffff */
[----:B------:R-:W-:Y:S05]  /*bc00*/  BRA `(.L_x_10561) ;  /* 0xffffffe000b47947 */ /* 0x000fea000383ffff */
.L_x_10511:
[----:B--2---:R2:W3:Y:S02]  /*bc10*/  SYNCS.PHASECHK.TRANS64.TRYWAIT P1, [R25+URZ+0x30820], R6 ;  /* 0x03082006190075a7 */ /* 0x0044e4000802017f */
[----:B---3--:R-:W-:Y:S05]  /*bc20*/  @!P1 NANOSLEEP.SYNCS 0x989680 ;  /* 0x009896800000995d */ /* 0x008fea0003900000 */
[----:B------:R-:W3:Y:S02]  /*bc30*/  @!P1 SYNCS.PHASECHK.TRANS64 P1, [R25+URZ+0x30820], R6 ;  /* 0x03082006190095a7 */ /* 0x000ee4000802007f */
[----:B---3--:R-:W-:Y:S05]  /*bc40*/  @!P1 BRA `(.L_x_10511) ;  /* 0xfffffffc00f09947 */ /* 0x008fea000383ffff */
[----:B------:R-:W-:Y:S05]  /*bc50*/  BRA `(.L_x_10562) ;  /* 0xffffffe400587947 */ /* 0x000fea000383ffff */
.L_x_10517:
[----:B--2---:R2:W3:Y:S02]  /*bc60*/  SYNCS.PHASECHK.TRANS64.TRYWAIT P2, [R5+URZ+0x30840], R4 ;  /* 0x03084004050075a7 */ /* 0x0044e4000804017f */
[----:B---3--:R-:W-:Y:S05]  /*bc70*/  @!P2 NANOSLEEP.SYNCS 0x989680 ;  /* 0x009896800000a95d */ /* 0x008fea0003900000 */
[----:B------:R-:W3:Y:S02]  /*bc80*/  @!P2 SYNCS.PHASECHK.TRANS64 P2, [R5+URZ+0x30840], R4 ;  /* 0x030840040500a5a7 */ /* 0x000ee4000804007f */
[----:B---3--:R-:W-:Y:S05]  /*bc90*/  @!P2 BRA `(.L_x_10517) ;  /* 0xfffffffc00f0a947 */ /* 0x008fea000383ffff */
[----:B------:R-:W-:Y:S05]  /*bca0*/  BRA `(.L_x_10563) ;  /* 0xffffffe400e87947 */ /* 0x000fea000383ffff */
.L_x_10519:
[----:B--2---:R2:W3:Y:S02]  /*bcb0*/  SYNCS.PHASECHK.TRANS64.TRYWAIT P2, [R4+URZ+0x60], R7 ;  /* 0x00006007040075a7 */ /* 0x0044e4000804017f */
[----:B---3--:R-:W-:Y:S05]  /*bcc0*/  @!P2 NANOSLEEP.SYNCS 0x989680 ;  /* 0x009896800000a95d */ /* 0x008fea0003900000 */
[----:B------:R-:W3:Y:S02]  /*bcd0*/  @!P2 SYNCS.PHASECHK.TRANS64 P2, [R4+URZ+0x60], R7 ;  /* 0x000060070400a5a7 */ /* 0x000ee4000804007f */
[----:B---3--:R-:W-:Y:S05]  /*bce0*/  @!P2 BRA `(.L_x_10519) ;  /* 0xfffffffc00f0a947 */ /* 0x008fea000383ffff */
[----:B------:R-:W-:Y:S05]  /*bcf0*/  BRA `(.L_x_10564) ;  /* 0xffffffe8003c7947 */ /* 0x000fea000383ffff */
.L_x_10525:
[----:B--2---:R2:W3:Y:S02]  /*bd00*/  SYNCS.PHASECHK.TRANS64.TRYWAIT P2, [R6+URZ+0x30840], R5 ;  /* 0x03084005060075a7 */ /* 0x0044e4000804017f */
[----:B---3--:R-:W-:Y:S05]  /*bd10*/  @!P2 NANOSLEEP.SYNCS 0x989680 ;  /* 0x009896800000a95d */ /* 0x008fea0003900000 */
[----:B------:R-:W3:Y:S02]  /*bd20*/  @!P2 SYNCS.PHASECHK.TRANS64 P2, [R6+URZ+0x30840], R5 ;  /* 0x030840050600a5a7 */ /* 0x000ee4000804007f */
[----:B---3--:R-:W-:Y:S05]  /*bd30*/  @!P2 BRA `(.L_x_10525) ;  /* 0xfffffffc00f0a947 */ /* 0x008fea000383ffff */
[----:B------:R-:W-:Y:S05]  /*bd40*/  BRA `(.L_x_10565) ;  /* 0xffffffec003c7947 */ /* 0x000fea000383ffff */
.L_x_10527:
[----:B--2---:R2:W3:Y:S02]  /*bd50*/  SYNCS.PHASECHK.TRANS64.TRYWAIT P2, [R6+URZ+0x60], R19 ;  /* 0x00006013060075a7 */ /* 0x0044e4000804017f */
[----:B---3--:R-:W-:Y:S05]  /*bd60*/  @!P2 NANOSLEEP.SYNCS 0x989680 ;  /* 0x009896800000a95d */ /* 0x008fea0003900000 */
[----:B------:R-:W3:Y:S02]  /*bd70*/  @!P2 SYNCS.PHASECHK.TRANS64 P2, [R6+URZ+0x60], R19 ;  /* 0x000060130600a5a7 */ /* 0x000ee4000804007f */
[----:B---3--:R-:W-:Y:S05]  /*bd80*/  @!P2 BRA `(.L_x_10527) ;  /* 0xfffffffc00f0a947 */ /* 0x008fea000383ffff */
[----:B------:R-:W-:Y:S05]  /*bd90*/  BRA `(.L_x_10566) ;  /* 0xffffffec00907947 */ /* 0x000fea000383ffff */
.L_x_10532:
[----:B-1----:R1:W2:Y:S02]  /*bda0*/  SYNCS.PHASECHK.TRANS64.TRYWAIT P2, [R5+URZ+0x30840], R6 ;  /* 0x03084006050075a7 */ /* 0x0022a4000804017f */
[----:B--2---:R-:W-:Y:S05]  /*bdb0*/  @!P2 NANOSLEEP.SYNCS 0x989680 ;  /* 0x009896800000a95d */ /* 0x004fea0003900000 */
[----:B------:R-:W2:Y:S02]  /*bdc0*/  @!P2 SYNCS.PHASECHK.TRANS64 P2, [R5+URZ+0x30840], R6 ;  /* 0x030840060500a5a7 */ /* 0x000ea4000804007f */
[----:B--2---:R-:W-:Y:S05]  /*bdd0*/  @!P2 BRA `(.L_x_10532) ;  /* 0xfffffffc00f0a947 */ /* 0x004fea000383ffff */
[----:B------:R-:W-:Y:S05]  /*bde0*/  BRA `(.L_x_10567) ;  /* 0xfffffff000687947 */ /* 0x000fea000383ffff */
.L_x_10534:
[----:B-1----:R1:W2:Y:S02]  /*bdf0*/  SYNCS.PHASECHK.TRANS64.TRYWAIT P2, [R5+URZ+0x60], R10 ;  /* 0x0000600a050075a7 */ /* 0x0022a4000804017f */
[----:B--2---:R-:W-:Y:S05]  /*be00*/  @!P2 NANOSLEEP.SYNCS 0x989680 ;  /* 0x009896800000a95d */ /* 0x004fea0003900000 */
[----:B------:R-:W2:Y:S02]  /*be10*/  @!P2 SYNCS.PHASECHK.TRANS64 P2, [R5+URZ+0x60], R10 ;  /* 0x0000600a0500a5a7 */ /* 0x000ea4000804007f */
[----:B--2---:R-:W-:Y:S05]  /*be20*/  @!P2 BRA `(.L_x_10534) ;  /* 0xfffffffc00f0a947 */ /* 0x004fea000383ffff */
[----:B------:R-:W-:Y:S05]  /*be30*/  BRA `(.L_x_10568) ;  /* 0xfffffff000c07947 */ /* 0x000fea000383ffff */
.L_x_10539:
[----:B-1----:R1:W3:Y:S02]  /*be40*/  SYNCS.PHASECHK.TRANS64.TRYWAIT P0, [R5+URZ+0x30860], R0 ;  /* 0x03086000050075a7 */ /* 0x0022e4000800017f */
[----:B---3--:R-:W-:Y:S05]  /*be50*/  @!P0 NANOSLEEP.SYNCS 0x989680 ;  /* 0x009896800000895d */ /* 0x008fea0003900000 */
[----:B------:R-:W3:Y:S02]  /*be60*/  @!P0 SYNCS.PHASECHK.TRANS64 P0, [R5+URZ+0x30860], R0 ;  /* 0x03086000050085a7 */ /* 0x000ee4000800007f */
[----:B---3--:R-:W-:Y:S05]  /*be70*/  @!P0 BRA `(.L_x_10539) ;  /* 0xfffffffc00f08947 */ /* 0x008fea000383ffff */
[----:B------:R-:W-:Y:S05]  /*be80*/  BRA `(.L_x_10569) ;  /* 0xfffffff400407947 */ /* 0x000fea000383ffff */
.L_x_10543:
[----:B---3--:R3:W4:Y:S02]  /*be90*/  SYNCS.PHASECHK.TRANS64.TRYWAIT P0, [R8+URZ+0x30820], R27 ;  /* 0x0308201b080075a7 */ /* 0x008724000800017f */
[----:B----4-:R-:W-:Y:S05]  /*bea0*/  @!P0 NANOSLEEP.SYNCS 0x989680 ;  /* 0x009896800000895d */ /* 0x010fea0003900000 */
[----:B------:R-:W4:Y:S02]  /*beb0*/  @!P0 SYNCS.PHASECHK.TRANS64 P0, [R8+URZ+0x30820], R27 ;  /* 0x0308201b080085a7 */ /* 0x000f24000800007f */
[----:B----4-:R-:W-:Y:S05]  /*bec0*/  @!P0 BRA `(.L_x_10543) ;  /* 0xfffffffc00f08947 */ /* 0x010fea000383ffff */
[----:B------:R-:W-:Y:S05]  /*bed0*/  BRA `(.L_x_10570) ;  /* 0xfffffff400d47947 */ /* 0x000fea000383ffff */
.L_x_10544:
[----:B------:R-:W-:Y:S01]  /*bee0*/  BSSY B0, `(.L_x_10571) ;  /* 0x0000008000007945 */ /* 0x000fe20003800000 */
[----:B-1----:R-:W-:Y:S01]  /*bef0*/  MOV R13, R16 ;  /* 0x00000010000d7202 */ /* 0x002fe20000000f00 */
[----:B------:R-:W-:Y:S01]  /*bf00*/  IMAD.MOV.U32 R12, RZ, RZ, RZ ;  /* 0x000000ffff0c7224 */ /* 0x000fe200078e00ff */
[----:B------:R-:W-:Y:S01]  /*bf10*/  MOV R11, 0x1f ;  /* 0x0000001f000b7802 */ /* 0x000fe20000000f00 */
[----:B------:R-:W-:-:S07]  /*bf20*/  IMAD.MOV.U32 R15, RZ, RZ, -0x1 ;  /* 0xffffffffff0f7424 */ /* 0x000fce00078e00ff */
[----:B--23--:R-:W-:Y:S05]  /*bf30*/  WARPSYNC.COLLECTIVE R15, `(.L_x_10572) ;  /* 0x000000000f087348 */ /* 0x00cfea0003c00000 */
[----:B------:R1:W4:Y:S02]  /*bf40*/  SHFL.IDX P6, R14, R13, R12, R11 ;  /* 0x0000000c0d0e7389 */ /* 0x00032400000c000b */
[----:B-1234-:R-:W-:Y:S01]  /*bf50*/  ENDCOLLECTIVE ;  /* 0x000000000000791b */ /* 0x01efe20003800000 */
.L_x_10572:
[----:B------:R-:W-:Y:S05]  /*bf60*/  BSYNC B0 ;  /* 0x0000000000007941 */ /* 0x000fea0003800000 */
.L_x_10571:
[----:B------:R-:W-:Y:S05]  /*bf70*/  BRA `(.L_x_10573) ;  /* 0xfffffff400bc7947 */ /* 0x000fea000383ffff */
.L_x_10547:
[----:B------:R-:W-:Y:S01]  /*bf80*/  BSSY B1, `(.L_x_10574) ;  /* 0x0000006000017945 */ /* 0x000fe20003800000 */
[----:B------:R-:W-:-:S07]  /*bf90*/  MOV R15, 0xffffffff ;  /* 0xffffffff000f7802 */ /* 0x000fce0000000f00 */
[----:B--234-:R-:W-:Y:S05]  /*bfa0*/  WARPSYNC.COLLECTIVE R15, `(.L_x_10575) ;  /* 0x000000000f0c7348 */ /* 0x01cfea0003c00000 */
[----:B------:R-:W-:Y:S02]  /*bfb0*/  ELECT P6, UR62, PT ;  /* 0x00000000003e782f */ /* 0x000fe400038c0000 */
[----:B------:R-:W-:Y:S01]  /*bfc0*/  MOV R14, UR62 ;  /* 0x0000003e000e7c02 */ /* 0x000fe20008000f00 */
[----:B--234-:R-:W-:Y:S10]  /*bfd0*/  ENDCOLLECTIVE ;  /* 0x000000000000791b */ /* 0x01cff40003800000 */
.L_x_10575:
[----:B------:R-:W-:Y:S05]  /*bfe0*/  BSYNC B1 ;  /* 0x0000000000017941 */ /* 0x000fea0003800000 */
.L_x_10574:
[----:B------:R-:W-:Y:S05]  /*bff0*/  BRA `(.L_x_10576) ;  /* 0xfffffff400b47947 */ /* 0x000fea000383ffff */
.L_x_10549:
[----:B-1----:R1:W2:Y:S02]  /*c000*/  SYNCS.PHASECHK.TRANS64.TRYWAIT P0, [R5+URZ], R4 ;  /* 0x00000004050075a7 */ /* 0x0022a4000800017f */
[----:B--2---:R-:W-:Y:S05]  /*c010*/  @!P0 NANOSLEEP.SYNCS 0x989680 ;  /* 0x009896800000895d */ /* 0x004fea0003900000 */
[----:B------:R-:W2:Y:S02]  /*c020*/  @!P0 SYNCS.PHASECHK.TRANS64 P0, [R5+URZ], R4 ;  /* 0x00000004050085a7 */ /* 0x000ea4000800007f */
[----:B--2---:R-:W-:Y:S05]  /*c030*/  @!P0 BRA `(.L_x_10549) ;  /* 0xfffffffc00f08947 */ /* 0x004fea000383ffff */
[----:B------:R-:W-:Y:S05]  /*c040*/  BRA `(.L_x_10577) ;  /* 0xfffffff400e47947 */ /* 0x000fea000383ffff */
.L_x_10550:
[----:B--2---:R2:W1:Y:S02]  /*c050*/  SYNCS.PHASECHK.TRANS64.TRYWAIT P0, [R3+URZ], R0 ;  /* 0x00000000030075a7 */ /* 0x004464000800017f */
[----:B-1----:R-:W-:Y:S05]  /*c060*/  @!P0 NANOSLEEP.SYNCS 0x989680 ;  /* 0x009896800000895d */ /* 0x002fea0003900000 */
[----:B------:R-:W1:Y:S02]  /*c070*/  @!P0 SYNCS.PHASECHK.TRANS64 P0, [R3+URZ], R0 ;  /* 0x00000000030085a7 */ /* 0x000e64000800007f */
[----:B-1----:R-:W-:Y:S05]  /*c080*/  @!P0 BRA `(.L_x_10550) ;  /* 0xfffffffc00f08947 */ /* 0x002fea000383ffff */
[----:B------:R-:W-:Y:S05]  /*c090*/  BRA `(.L_x_10578) ;  /* 0xfffffff400d87947 */ /* 0x000fea000383ffff */
.L_x_10552:
[----:B-1----:R1:W2:Y:S02]  /*c0a0*/  SYNCS.PHASECHK.TRANS64.TRYWAIT P0, [R5+URZ], R4 ;  /* 0x00000004050075a7 */ /* 0x0022a4000800017f */
[----:B--2---:R-:W-:Y:S05]  /*c0b0*/  @!P0 NANOSLEEP.SYNCS 0x989680 ;  /* 0x009896800000895d */ /* 0x004fea0003900000 */
[----:B------:R-:W2:Y:S02]  /*c0c0*/  @!P0 SYNCS.PHASECHK.TRANS64 P0, [R5+URZ], R4 ;  /* 0x00000004050085a7 */ /* 0x000ea4000800007f */
[----:B--2---:R-:W-:Y:S05]  /*c0d0*/  @!P0 BRA `(.L_x_10552) ;  /* 0xfffffffc00f08947 */ /* 0x004fea000383ffff */
[----:B------:R-:W-:Y:S05]  /*c0e0*/  BRA `(.L_x_10579) ;  /* 0xfffffff400dc7947 */ /* 0x000fea000383ffff */
.L_x_10580:
        /* <DEDUP_REMOVED lines=9> */
.L_x_12782:


//--------------------- .text._ZN7cutlass13device_kernelIN5flash11enable_sm90INS1_16FlashAttnFwdSm90INS1_25CollectiveMainloopFwdSm90ILi2EN4cute5tupleIJNS5_1CILi1EEES8_S8_EEENS6_IJNS7_ILi192EEESA_NS7_ILi64EEEEEELi64ENS_10bfloat16_tEfNS_4arch4Sm90ELb0ELb0ELb1ELb1ELb0ELb0ELb0ELb0ELb1ELb0ELb0ELb0EEENS1_21CollectiveEpilogueFwdINS6_IJSA_SB_SA_EEES9_SD_SF_Li384ELb1ELb0ELb0ELb0EEENS1_36VarlenDynamicPersistentTileSchedulerILi192ELi192ELi384ELi32ELb0ELb0ELb1ELb0ELb1ELb1EEEEEEEEEvNT_6ParamsE --------------------------
	.section	.text._ZN7cutlass13device_kernelIN5flash11enable_sm90INS1_16FlashAttnFwdSm90INS1_25CollectiveMainloopFwdSm90ILi2EN4cute5tupleIJNS5_1CILi1EEES8_S8_EEENS6_IJNS7_ILi192EEESA_NS7_ILi64EEEEEELi64ENS_10bfloat16_tEfNS_4arch4Sm90ELb0ELb0ELb1ELb1ELb0ELb0ELb0ELb0ELb1ELb0ELb0ELb0EEENS1_21CollectiveEpilogueFwdINS6_IJSA_SB_SA_EEES9_SD_SF_Li384ELb1ELb0ELb0ELb0EEENS1_36VarlenDynamicPersistentTileSchedulerILi192ELi192ELi384ELi32ELb0ELb0ELb1ELb0ELb1ELb1EEEEEEEEEvNT_6ParamsE,"ax",@progbits
	.align	128
.text._ZN7cutlass13device_kernelIN5flash11enable_sm90INS1_16FlashAttnFwdSm90INS1_25CollectiveMainloopFwdSm90ILi2EN4cute5tupleIJNS5_1CILi1EEES8_S8_EEENS6_IJNS7_ILi192EEESA_NS7_ILi64EEEEEELi64ENS_10bfloat16_tEfNS_4arch4Sm90ELb0ELb0ELb1ELb1ELb0ELb0ELb0ELb0ELb1ELb0ELb0ELb0EEENS1_21CollectiveEpilogueFwdINS6_IJSA_SB_SA_EEES9_SD_SF_Li384ELb1ELb0ELb0ELb0EEENS1_36VarlenDynamicPersistentTileSchedulerILi192ELi192ELi384ELi32ELb0ELb0ELb1ELb0ELb1ELb1EEEEEEEEEvNT_6ParamsE:
        .type           _ZN7cutlass13device_kernelIN5flash11enable_sm90INS1_16FlashAttnFwdSm90INS1_25CollectiveMainloopFwdSm90ILi2EN4cute5tupleIJNS5_1CILi1EEES8_S8_EEENS6_IJNS7_ILi192EEESA_NS7_ILi64EEEEEELi64ENS_10bfloat16_tEfNS_4arch4Sm90ELb0ELb0ELb1ELb1ELb0ELb0ELb0ELb0ELb1ELb0ELb0ELb0EEENS1_21CollectiveEpilogueFwdINS6_IJSA_SB_SA_EEES9_SD_SF_Li384ELb1ELb0ELb0ELb0EEENS1_36VarlenDynamicPersistentTileSchedulerILi192ELi192ELi384ELi32ELb0ELb0ELb1ELb0ELb1ELb1EEEEEEEEEvNT_6ParamsE,@function
        .size           _ZN7cutlass13device_kernelIN5flash11enable_sm90INS1_16FlashAttnFwdSm90INS1_25CollectiveMainloopFwdSm90ILi2EN4cute5tupleIJNS5_1CILi1EEES8_S8_EEENS6_IJNS7_ILi192EEESA_NS7_ILi64EEEEEELi64ENS_10bfloat16_tEfNS_4arch4Sm90ELb0ELb0ELb1ELb1ELb0ELb0ELb0ELb0ELb1ELb0ELb0ELb0EEENS1_21CollectiveEpilogueFwdINS6_IJSA_SB_SA_EEES9_SD_SF_Li384ELb1ELb0ELb0ELb0EEENS1_36VarlenDynamicPersistentTileSchedulerILi192ELi192ELi384ELi32ELb0ELb0ELb1ELb0ELb1ELb1EEEEEEEEEvNT_6ParamsE,(.L_x_12783 - _ZN7cutlass13device_kernelIN5flash11enable_sm90INS1_16FlashAttnFwdSm90INS1_25CollectiveMainloopFwdSm90ILi2EN4cute5tupleIJNS5_1CILi1EEES8_S8_EEENS6_IJNS7_ILi192EEESA_NS7_ILi64EEEEEELi64ENS_10bfloat16_tEfNS_4arch4Sm90ELb0ELb0ELb1ELb1ELb0ELb0ELb0ELb0ELb1ELb0ELb0ELb0EEENS1_21CollectiveEpilogueFwdINS6_IJSA_SB_SA_EEES9_SD_SF_Li384ELb1ELb0ELb0ELb0EEENS1_36VarlenDynamicPersistentTileSchedulerILi192ELi192ELi384ELi32ELb0ELb0ELb1ELb0ELb1ELb1EEEEEEEEEvNT_6ParamsE)
        .other          _ZN7cutlass13device_kernelIN5flash11enable_sm90INS1_16FlashAttnFwdSm90INS1_25CollectiveMainloopFwdSm90ILi2EN4cute5tupleIJNS5_1CILi1EEES8_S8_EEENS6_IJNS7_ILi192EEESA_NS7_ILi64EEEEEELi64ENS_10bfloat16_tEfNS_4arch4Sm90ELb0ELb0ELb1ELb1ELb0ELb0ELb0ELb0ELb1ELb0ELb0ELb0EEENS1_21CollectiveEpilogueFwdINS6_IJSA_SB_SA_EEES9_SD_SF_Li384ELb1ELb0ELb0ELb0EEENS1_36VarlenDynamicPersistentTileSchedulerILi192ELi192ELi384ELi32ELb0ELb0ELb1ELb0ELb1ELb1EEEEEEEEEvNT_6ParamsE,@"STO_CUDA_ENTRY STV_DEFAULT"
_ZN7cutlass13device_kernelIN5flash11enable_sm90INS1_16FlashAttnFwdSm90INS1_25CollectiveMainloopFwdSm90ILi2EN4cute5tupleIJNS5_1CILi1EEES8_S8_EEENS6_IJNS7_ILi192EEESA_NS7_ILi64EEEEEELi64ENS_10bfloat16_tEfNS_4arch4Sm90ELb0ELb0ELb1ELb1ELb0ELb0ELb0ELb0ELb1ELb0ELb0ELb0EEENS1_21CollectiveEpilogueFwdINS6_IJSA_SB_SA_EEES9_SD_SF_Li384ELb1ELb0ELb0ELb0EEENS1_36VarlenDynamicPersistentTileSchedulerILi192ELi192ELi384ELi32ELb0ELb0ELb1ELb0ELb1ELb1EEEEEEEEEvNT_6ParamsE:
        /* <DEDUP_REMOVED lines=21> */
.L_x_10582:
[----:B------:R-:W-:Y:S05]  /*0150*/  BSYNC B0 ;  /* 0x0000000000007941 */ /* 0x000fea0003800000 */
.L_x_10581:
        /* <DEDUP_REMOVED lines=41> */
.L_x_10583:
        /* <DEDUP_REMOVED lines=22> */
.L_x_10584:
        /* <DEDUP_REMOVED lines=18> */
.L_x_10585:
        /* <DEDUP_REMOVED lines=22> */
.L_x_10586:
        /* <DEDUP_REMOVED lines=22> */
.L_x_10587:
[----:B------:R-:W-:Y:S01]  /*0930*/  PLOP3.LUT P0, PT, PT, PT, UP0, 0x80, 0x0 ;  /* 0x000000000000781c */ /* 0x000fe20003f0f008 */
[----:B------:R-:W-:Y:S01]  /*0940*/  UMOV UR36, 0x1 ;  /* 0x0000000100247882 */ /* 0x000fe20000000000 */
[----:B------:R-:W-:Y:S01]  /*0950*/  NOP ;  /* 0x0000000000007918 */ /* 0x000fe20000000000 */
[----:B------:R-:W-:Y:S01]  /*0960*/  USEL UR36, UR36, 0x2, !UP0 ;  /* 0x0000000224247887 */ /* 0x000fe2000c000000 */
[----:B------:R-:W-:Y:S01]  /*0970*/  ULDC.64 UR46, c[0x0][0x208] ;  /* 0x00008200002e7ab9 */ /* 0x000fe20000000a00 */
[----:B012-4-:R-:W-:Y:S08]  /*0980*/  BAR.SYNC.DEFER_BLOCKING 0x0 ;  /* 0x0000000000007b1d */ /* 0x017ff00000010000 */
[----:B------:R-:W-:Y:S05]  /*0990*/  @!P0 BRA `(.L_x_10588) ;  /* 0x000000a0003c8947 */ /* 0x000fea0003800000 */
.L_x_10589:
        /* <DEDUP_REMOVED lines=21> */
[----:B------:R-:W-:Y:S02]  /*0af0*/  ULOP3.LUT UR45, UR36, 0x1, URZ, 0xfc, !UPT ;  /* 0x00000001242d7892 */ /* 0x000fe4000f8efc3f */
[----:B------:R-:W-:Y:S01]  /*0b00*/  SHF.R.S32.HI R0, RZ, 0x1f, R12 ;  /* 0x0000001fff007819 */ /* 0x000fe2000001140c */
[----:B------:R-:W-:Y:S01]  /*0b10*/  UMOV UR37, URZ ;  /* 0x0000003f00257c82 */ /* 0x000fe20008000000 */
[----:B------:R-:W-:Y:S01]  /*0b20*/  UMOV UR38, URZ ;  /* 0x0000003f00267c82 */ /* 0x000fe20008000000 */
[----:B------:R-:W-:Y:S01]  /*0b30*/  UMOV UR39, URZ ;  /* 0x0000003f00277c82 */ /* 0x000fe20008000000 */
[----:B------:R-:W-:-:S04]  /*0b40*/  LEA.HI R2, R0, R12, RZ, 0x7 ;  /* 0x0000000c00027211 */ /* 0x000fc800078f38ff */
[----:B------:R-:W-:Y:S02]  /*0b50*/  LOP3.LUT R3, R2, 0xffffff80, RZ, 0xc0, !PT ;  /* 0xffffff8002037812 */ /* 0x000fe400078ec0ff */
[----:B------:R-:W-:-:S03]  /*0b60*/  SHF.R.S32.HI R13, RZ, 0x7, R2 ;  /* 0x00000007ff0d7819 */ /* 0x000fc60000011402 */
[----:B------:R-:W-:Y:S01]  /*0b70*/  IMAD.IADD R14, R12, 0x1, -R3 ;  /* 0x000000010c0e7824 */ /* 0x000fe200078e0a03 */
[----:B------:R-:W-:-:S04]  /*0b80*/  LEA.HI R3, R0, R12, RZ, 0x4 ;  /* 0x0000000c00037211 */ /* 0x000fc800078f20ff */
[----:B------:R-:W-:Y:S02]  /*0b90*/  SHF.R.S32.HI R8, RZ, 0x1f, R14 ;  /* 0x0000001fff087819 */ /* 0x000fe4000001140e */
[----:B------:R-:W-:Y:S02]  /*0ba0*/  LOP3.LUT R4, R3, 0xfffffff0, RZ, 0xc0, !PT ;  /* 0xfffffff003047812 */ /* 0x000fe400078ec0ff */
[----:B------:R-:W-:-:S03]  /*0bb0*/  LEA.HI R9, R8, R14, RZ, 0x2 ;  /* 0x0000000e08097211 */ /* 0x000fc600078f10ff */
[----:B------:R-:W-:Y:S01]  /*0bc0*/  IMAD.IADD R4, R12, 0x1, -R4 ;  /* 0x000000010c047824 */ /* 0x000fe200078e0a04 */
[--C-:B------:R-:W-:Y:S02]  /*0bd0*/  SHF.R.S32.HI R7, RZ, 0x2, R9.reuse ;  /* 0x00000002ff077819 */ /* 0x100fe40000011409 */
[----:B------:R-:W-:Y:S02]  /*0be0*/  SHF.R.S32.HI R6, RZ, 0x1f, R9 ;  /* 0x0000001fff067819 */ /* 0x000fe40000011409 */
[----:B------:R-:W-:Y:S02]  /*0bf0*/  SHF.R.S32.HI R5, RZ, 0x1f, R4 ;  /* 0x0000001fff057819 */ /* 0x000fe40000011404 */
[----:B------:R-:W-:Y:S02]  /*0c00*/  LEA.HI R6, R6, R7, RZ, 0x3 ;  /* 0x0000000706067211 */ /* 0x000fe400078f18ff */
[----:B------:R-:W-:Y:S02]  /*0c10*/  LEA.HI R5, R5, R4, RZ, 0x3 ;  /* 0x0000000405057211 */ /* 0x000fe400078f18ff */
[----:B------:R-:W-:-:S02]  /*0c20*/  LOP3.LUT R10, R6, 0xfffffff8, RZ, 0xc0, !PT ;  /* 0xfffffff8060a7812 */ /* 0x000fc400078ec0ff */
[----:B------:R-:W-:Y:S02]  /*0c30*/  SHF.R.S32.HI R6, RZ, 0x4, R3 ;  /* 0x00000004ff067819 */ /* 0x000fe40000011403 */
[----:B------:R-:W-:Y:S02]  /*0c40*/  IADD3 R11, R7, -R10, RZ ;  /* 0x8000000a070b7210 */ /* 0x000fe40007ffe0ff */
[----:B------:R-:W-:Y:S02]  /*0c50*/  LEA.HI R7, R0, R12, RZ, 0x5 ;  /* 0x0000000c00077211 */ /* 0x000fe400078f28ff */
[----:B------:R-:W-:Y:S02]  /*0c60*/  LEA.HI R3, R3, R6, RZ, 0x1 ;  /* 0x0000000603037211 */ /* 0x000fe400078f08ff */
[----:B------:R-:W-:Y:S01]  /*0c70*/  LEA.HI R10, R8, R14, RZ, 0x5 ;  /* 0x0000000e080a7211 */ /* 0x000fe200078f28ff */
[----:B------:R-:W-:Y:S01]  /*0c80*/  IMAD.SHL.U32 R8, R7, 0x20, RZ ;  /* 0x0000002007087824 */ /* 0x000fe200078e00ff */
[----:B------:R-:W-:-:S02]  /*0c90*/  LOP3.LUT R7, R3, 0x1ffffffe, RZ, 0xc0, !PT ;  /* 0x1ffffffe03077812 */ /* 0x000fc400078ec0ff */
[----:B------:R-:W-:Y:S02]  /*0ca0*/  LOP3.LUT R3, R5, 0xfffffff8, RZ, 0xc0, !PT ;  /* 0xfffffff805037812 */ /* 0x000fe400078ec0ff */
[----:B------:R-:W-:Y:S01]  /*0cb0*/  LOP3.LUT R8, R8, 0xfffffc00, RZ, 0xc0, !PT ;  /* 0xfffffc0008087812 */ /* 0x000fe200078ec0ff */
[----:B------:R-:W-:Y:S01]  /*0cc0*/  IMAD.IADD R7, R6, 0x1, -R7 ;  /* 0x0000000106077824 */ /* 0x000fe200078e0a07 */
[----:B------:R-:W-:Y:S01]  /*0cd0*/  SHF.R.S32.HI R10, RZ, 0x5, R10 ;  /* 0x00000005ff0a7819 */ /* 0x000fe2000001140a */
[C---:B------:R-:W-:Y:S01]  /*0ce0*/  IMAD.IADD R3, R4.reuse, 0x1, -R3 ;  /* 0x0000000104037824 */ /* 0x040fe200078e0a03 */
[----:B------:R-:W-:Y:S01]  /*0cf0*/  LOP3.LUT R9, R9, 0x7ffffffc, RZ, 0xc0, !PT ;  /* 0x7ffffffc09097812 */ /* 0x000fe200078ec0ff */
[----:B------:R-:W-:Y:S01]  /*0d00*/  IMAD.HI R6, R13, 0x55555556, RZ ;  /* 0x555555560d067827 */ /* 0x000fe200078e02ff */
[----:B------:R-:W-:Y:S02]  /*0d10*/  SHF.L.U32 R5, R5, 0x6, RZ ;  /* 0x0000000605057819 */ /* 0x000fe400000006ff */
[----:B------:R-:W-:Y:S01]  /*0d20*/  SHF.L.U32 R2, R3, 0x6, RZ ;  /* 0x0000000603027819 */ /* 0x000fe200000006ff */
[----:B------:R-:W-:Y:S01]  /*0d30*/  IMAD R4, R4, 0x40, R8 ;  /* 0x0000004004047824 */ /* 0x000fe200078e0208 */
[----:B------:R-:W-:Y:S01]  /*0d40*/  LEA.HI R6, R6, R6, RZ, 0x1 ;  /* 0x0000000606067211 */ /* 0x000fe200078f08ff */
[----:B------:R-:W-:Y:S01]  /*0d50*/  IMAD.SHL.U32 R7, R7, 0x8, RZ ;  /* 0x0000000807077824 */ /* 0x000fe200078e00ff */
[----:B------:R-:W-:Y:S01]  /*0d60*/  LOP3.LUT R2, R2, 0x1c0, RZ, 0xc0, !PT ;  /* 0x000001c002027812 */ /* 0x000fe200078ec0ff */
[----:B------:R-:W-:Y:S01]  /*0d70*/  IMAD R11, R10, 0x10, R11 ;  /* 0x000000100a0b7824 */ /* 0x000fe200078e020b */
[----:B------:R-:W-:Y:S01]  /*0d80*/  LOP3.LUT R5, R5, 0x7ffffe00, RZ, 0xc0, !PT ;  /* 0x7ffffe0005057812 */ /* 0x000fe200078ec0ff */
[----:B------:R-:W-:Y:S01]  /*0d90*/  IMAD.IADD R4, R7, 0x1, R4 ;  /* 0x0000000107047824 */ /* 0x000fe200078e0204 */
[----:B------:R-:W-:Y:S01]  /*0da0*/  LOP3.LUT R7, R2, 0x8, R7, 0xf8, !PT ;  /* 0x0000000802077812 */ /* 0x000fe200078ef807 */
[----:B------:R-:W-:Y:S01]  /*0db0*/  IMAD.MOV.U32 R10, RZ, RZ, -0x2 ;  /* 0xfffffffeff0a7424 */ /* 0x000fe200078e00ff */
[----:B------:R-:W-:Y:S01]  /*0dc0*/  SHF.R.U32.HI R2, RZ, 0x3, R2 ;  /* 0x00000003ff027819 */ /* 0x000fe20000011602 */
[----:B------:R-:W-:Y:S01]  /*0dd0*/  IMAD.IADD R9, R14, 0x1, -R9 ;  /* 0x000000010e097824 */ /* 0x000fe200078e0a09 */
[----:B------:R0:W-:Y:S01]  /*0de0*/  STL [R1+0x1c], R4 ;  /* 0x00001c0401007387 */ /* 0x0001e20000100800 */
[----:B------:R-:W-:Y:S01]  /*0df0*/  IMAD R6, R6, -0x3, R13 ;  /* 0xfffffffd06067824 */ /* 0x000fe200078e020d */
[----:B------:R-:W-:-:S02]  /*0e00*/  LOP3.LUT R2, R7, R2, RZ, 0x3c, !PT ;  /* 0x0000000207027212 */ /* 0x000fc400078e3cff */
[----:B------:R-:W-:Y:S01]  /*0e10*/  R2P PR, R3, 0x6 ;  /* 0x0000000603007804 */ /* 0x000fe20000000000 */
[----:B------:R-:W-:Y:S01]  /*0e20*/  IMAD R3, R6, 0x40, R11 ;  /* 0x0000004006037824 */ /* 0x000fe200078e020b */
[----:B------:R-:W-:Y:S02]  /*0e30*/  LEA.HI R0, R0, R12, RZ, 0x3 ;  /* 0x0000000c00007211 */ /* 0x000fe400078f18ff */
[----:B------:R-:W-:Y:S01]  /*0e40*/  IADD3 R2, R2, R5, R8 ;  /* 0x0000000502027210 */ /* 0x000fe20007ffe008 */
[----:B0-----:R-:W-:Y:S01]  /*0e50*/  IMAD R4, R9, R10, 0xc0 ;  /* 0x000000c009047424 */ /* 0x001fe200078e020a */
[----:B------:R-:W-:Y:S02]  /*0e60*/  SHF.R.S32.HI R156, RZ, 0x3, R0 ;  /* 0x00000003ff9c7819 */ /* 0x000fe40000011400 */
[----:B------:R-:W-:Y:S02]  /*0e70*/  LEA R2, R2, UR40, 0x1 ;  /* 0x0000002802027c11 */ /* 0x000fe4000f8e08ff */
[----:B------:R-:W-:Y:S01]  /*0e80*/  STL [R1+0x14], R4 ;  /* 0x0000140401007387 */ /* 0x000fe20000100800 */
[----:B------:R-:W-:-:S02]  /*0e90*/  SEL R16, R16, 0xffffffc0, !P2 ;  /* 0xffffffc010107807 */ /* 0x000fc40005000000 */
[C---:B------:R-:W-:Y:S01]  /*0ea0*/  VIADD R17, R2.reuse, 0x1e800 ;  /* 0x0001e80002117836 */ /* 0x040fe20000000000 */
[----:B------:R0:W-:Y:S01]  /*0eb0*/  STL [R1+0x18], R3 ;  /* 0x0000180301007387 */ /* 0x0001e20000100800 */
[----:B------:R-:W-:Y:S02]  /*0ec0*/  IADD3 R155, R2, 0x1e820, RZ ;  /* 0x0001e820029b7810 */ /* 0x000fe40007ffe0ff */
[C---:B------:R-:W-:Y:S02]  /*0ed0*/  @P1 VIADD R155, R17.reuse, 0xffffffe0 ;  /* 0xffffffe0119b1836 */ /* 0x040fe40000000000 */
[----:B------:R-:W-:-:S03]  /*0ee0*/  IMAD.IADD R17, R17, 0x1, R16 ;  /* 0x0000000111117824 */ /* 0x000fc600078e0210 */
[----:B------:R-:W-:Y:S02]  /*0ef0*/  IADD3 R16, R16, R155, RZ ;  /* 0x0000009b10107210 */ /* 0x000fe40007ffe0ff */
[----:B0-----:R-:W-:-:S05]  /*0f00*/  LOP3.LUT R3, R0, 0x1ffffff8, RZ, 0xc0, !PT ;  /* 0x1ffffff800037812 */ /* 0x001fca00078ec0ff */
[----:B------:R-:W-:-:S04]  /*0f10*/  IMAD.IADD R3, R12, 0x1, -R3 ;  /* 0x000000010c037824 */ /* 0x000fc800078e0a03 */
[----:B------:R-:W-:Y:S02]  /*0f20*/  IMAD.SHL.U32 R0, R3, 0x8, RZ ;  /* 0x0000000803007824 */ /* 0x000fe400078e00ff */
[----:B------:R-:W-:-:S03]  /*0f30*/  VIADD R3, R155, 0x6000 ;  /* 0x000060009b037836 */ /* 0x000fc60000000000 */
[----:B------:R0:W-:Y:S04]  /*0f40*/  STL [R1+0x8], R0 ;  /* 0x0000080001007387 */ /* 0x0001e80000100800 */
[----:B------:R1:W-:Y:S01]  /*0f50*/  STL [R1+0x4], R3 ;  /* 0x0000040301007387 */ /* 0x0003e20000100800 */
[----:B0-----:R-:W-:-:S05]  /*0f60*/  VIADD R0, R155, 0xc000 ;  /* 0x0000c0009b007836 */ /* 0x001fca0000000000 */
[----:B------:R1:W-:Y:S02]  /*0f70*/  STL [R1], R0 ;  /* 0x0000000001007387 */ /* 0x0003e40000100800 */
.L_x_10631:
[----:B0--3-5:R-:W0:Y:S01]  /*0f80*/  LDC.64 R4, c[0x0][0xc60] ;  /* 0x00031800ff047b82 */ /* 0x029e220000000a00 */
        /* <DEDUP_REMOVED lines=13> */
[----:B------:R-:W-:Y:S02]  /*1060*/  @UP0 ULEA UR6, UP2, UR41, UR6, 0x2 ;  /* 0x0000000629060291 */ /* 0x000fe4000f84103f */
[----:B------:R-:W-:Y:S02]  /*1070*/  @UP1 ULEA UR8, UP3, UR41, UR8, 0x2 ;  /* 0x0000000829081291 */ /* 0x000fe4000f86103f */
[----:B------:R-:W-:Y:S02]  /*1080*/  @UP0 ULEA.HI.X UR7, UR41, UR7, UR42, 0x2, UP2 ;  /* 0x0000000729070291 */ /* 0x000fe400090f142a */
[----:B------:R-:W-:Y:S01]  /*1090*/  @UP1 ULEA.HI.X UR9, UR41, UR9, UR42, 0x2, UP3 ;  /* 0x0000000929091291 */ /* 0x000fe200098f142a */
[----:B------:R-:W-:Y:S01]  /*10a0*/  IMAD.U32 R4, RZ, RZ, UR6 ;  /* 0x00000006ff047e24 */ /* 0x000fe2000f8e00ff */
[----:B----4-:R-:W-:-:S02]  /*10b0*/  MOV R6, UR8 ;  /* 0x0000000800067c02 */ /* 0x010fc40008000f00 */
[----:B------:R-:W-:Y:S01]  /*10c0*/  IMAD.U32 R5, RZ, RZ, UR7 ;  /* 0x00000007ff057e24 */ /* 0x000fe2000f8e00ff */
[----:B------:R-:W-:Y:S01]  /*10d0*/  ULDC.64 UR6, c[0x0][0x3f8] ;  /* 0x0000fe0000067ab9 */ /* 0x000fe20000000a00 */
[----:B------:R-:W-:-:S03]  /*10e0*/  IMAD.U32 R7, RZ, RZ, UR9 ;  /* 0x00000009ff077e24 */ /* 0x000fc6000f8e00ff */
[----:B------:R-:W2:Y:S04]  /*10f0*/  @P0 LDG.E R4, desc[UR46][R4.64] ;  /* 0x0000002e04040981 */ /* 0x000ea8000c1e1900 */
[----:B------:R-:W3:Y:S01]  /*1100*/  @P1 LDG.E R6, desc[UR46][R6.64] ;  /* 0x0000002e06061981 */ /* 0x000ee2000c1e1900 */
[----:B------:R-:W-:Y:S01]  /*1110*/  UISETP.NE.U32.AND UP0, UPT, UR6, URZ, UPT ;  /* 0x0000003f0600728c */ /* 0x000fe2000bf05070 */
[----:B-1----:R-:W-:Y:S01]  /*1120*/  IMAD.MOV.U32 R0, RZ, RZ, RZ ;  /* 0x000000ffff007224 */ /* 0x002fe200078e00ff */
[----:B------:R-:W-:Y:S01]  /*1130*/  UMOV UR49, URZ ;  /* 0x0000003f00317c82 */ /* 0x000fe20008000000 */
[----:B------:R0:W-:Y:S01]  /*1140*/  STL [R1+0xc], R25 ;  /* 0x00000c1901007387 */ /* 0x0001e20000100800 */
[----:B------:R-:W-:Y:S01]  /*1150*/  UISETP.NE.AND.EX UP0, UPT, UR7, URZ, UPT, UP0 ;  /* 0x0000003f0700728c */ /* 0x000fe2000bf05300 */
[----:B------:R-:W-:Y:S01]  /*1160*/  IMAD.MOV.U32 R3, RZ, RZ, RZ ;  /* 0x000000ffff037224 */ /* 0x000fe200078e00ff */
[----:B------:R-:W-:Y:S01]  /*1170*/  ULDC UR6, c[0x0][0x2e0] ;  /* 0x0000b80000067ab9 */ /* 0x000fe20000000800 */
[----:B------:R-:W-:Y:S01]  /*1180*/  UMOV UR43, UR5 ;  /* 0x00000005002b7c82 */ /* 0x000fe20008000000 */
[----:B------:R-:W-:Y:S01]  /*1190*/  USEL UR4, UR4, 0x1, UP0 ;  /* 0x0000000104047887 */ /* 0x000fe20008000000 */
[----:B------:R-:W-:Y:S01]  /*11a0*/  IMAD.MOV.U32 R151, RZ, RZ, RZ ;  /* 0x000000ffff977224 */ /* 0x000fe200078e00ff */
[----:B------:R-:W-:-:S02]  /*11b0*/  CS2R R20, SRZ ;  /* 0x0000000000147805 */ /* 0x000fc4000001ff00 */
[----:B------:R-:W-:Y:S01]  /*11c0*/  CS2R R22, SRZ ;  /* 0x0000000000167805 */ /* 0x000fe2000001ff00 */
[----:B------:R-:W-:Y:S01]  /*11d0*/  UIMAD UR4, UR4, UR6, URZ ;  /* 0x00000006040472a4 */ /* 0x000fe2000f8e023f */
[----:B------:R-:W-:Y:S02]  /*11e0*/  CS2R R28, SRZ ;  /* 0x00000000001c7805 */ /* 0x000fe4000001ff00 */
[----:B------:R-:W-:Y:S02]  /*11f0*/  CS2R R30, SRZ ;  /* 0x00000000001e7805 */ /* 0x000fe4000001ff00 */
[----:B------:R-:W-:Y:S02]  /*1200*/  CS2R R14, SRZ ;  /* 0x00000000000e7805 */ /* 0x000fe4000001ff00 */
[----:B------:R-:W-:Y:S02]  /*1210*/  MOV R32, RZ ;  /* 0x000000ff00207202 */ /* 0x000fe40000000f00 */
[----:B------:R-:W-:Y:S01]  /*1220*/  CS2R R12, SRZ ;  /* 0x00000000000c7805 */ /* 0x000fe2000001ff00 */
[----:B------:R-:W-:Y:S01]  /*1230*/  IMAD.MOV.U32 R34, RZ, RZ, RZ ;  /* 0x000000ffff227224 */ /* 0x000fe200078e00ff */
[----:B--2---:R-:W-:-:S02]  /*1240*/  @P0 R2UR UR49, R4 ;  /* 0x00000000043102ca */ /* 0x004fc400000e0000 */
[----:B------:R-:W-:Y:S02]  /*1250*/  PLOP3.LUT P0, PT, PT, PT, PT, 0x80, 0x0 ;  /* 0x000000000000781c */ /* 0x000fe40003f0f070 */
[----:B---3--:R-:W-:Y:S01]  /*1260*/  @P1 R2UR UR4, R6 ;  /* 0x00000000060412ca */ /* 0x008fe200000e0000 */
[----:B0-----:R-:W-:-:S14]  /*1270*/  @P1 BRA `(.L_x_10590) ;  /* 0x0000000000341947 */ /* 0x001fdc0003800000 */
        /* <DEDUP_REMOVED lines=13> */
.L_x_10590:
[----:B------:R-:W-:Y:S01]  /*1350*/  UIADD3 UR49, -UR49, UR4, URZ ;  /* 0x0000000431317290 */ /* 0x000fe2000fffe13f */
[----:B------:R-:W-:Y:S01]  /*1360*/  IMAD.MOV.U32 R33, RZ, RZ, RZ ;  /* 0x000000ffff217224 */ /* 0x000fe200078e00ff */
[----:B------:R-:W-:Y:S02]  /*1370*/  MOV R35, RZ ;  /* 0x000000ff00237202 */ /* 0x000fe40000000f00 */
[----:B------:R-:W-:Y:S01]  /*1380*/  CS2R R36, SRZ ;  /* 0x0000000000247805 */ /* 0x000fe2000001ff00 */
[----:B------:R-:W-:Y:S01]  /*1390*/  UISETP.GE.AND UP0, UPT, UR49, 0x1, UPT ;  /* 0x000000013100788c */ /* 0x000fe2000bf06270 */
[----:B------:R-:W-:Y:S01]  /*13a0*/  CS2R R38, SRZ ;  /* 0x0000000000267805 */ /* 0x000fe2000001ff00 */
[----:B------:R-:W-:Y:S01]  /*13b0*/  UIADD3 UR4, UR49, 0xbf, URZ ;  /* 0x000000bf31047890 */ /* 0x000fe2000fffe03f */
[----:B------:R-:W-:Y:S02]  /*13c0*/  CS2R R40, SRZ ;  /* 0x0000000000287805 */ /* 0x000fe4000001ff00 */
[----:B------:R-:W-:-:S02]  /*13d0*/  CS2R R42, SRZ ;  /* 0x00000000002a7805 */ /* 0x000fc4000001ff00 */
[----:B------:R-:W-:Y:S02]  /*13e0*/  CS2R R44, SRZ ;  /* 0x00000000002c7805 */ /* 0x000fe4000001ff00 */
[----:B------:R-:W-:Y:S01]  /*13f0*/  PLOP3.LUT P1, PT, PT, PT, UP0, 0x80, 0x0 ;  /* 0x000000000000781c */ /* 0x000fe20003f2f008 */
[----:B------:R-:W-:Y:S01]  /*1400*/  UIMAD.WIDE UR4, UR4, 0x2aaaaaab, URZ ;  /* 0x2aaaaaab040478a5 */ /* 0x000fe2000f8e023f */
[----:B------:R-:W-:Y:S02]  /*1410*/  CS2R R46, SRZ ;  /* 0x00000000002e7805 */ /* 0x000fe4000001ff00 */
[----:B------:R-:W-:Y:S01]  /*1420*/  CS2R R48, SRZ ;  /* 0x0000000000307805 */ /* 0x000fe2000001ff00 */
[----:B------:R-:W-:Y:S01]  /*1430*/  IMAD.MOV.U32 R50, RZ, RZ, RZ ;  /* 0x000000ffff327224 */ /* 0x000fe200078e00ff */
[----:B------:R-:W-:-:S04]  /*1440*/  USHF.R.U32.HI UR48, URZ, 0x1f, UR5 ;  /* 0x0000001f3f307899 */ /* 0x000fc80008011605 */
[----:B------:R-:W-:-:S03]  /*1450*/  ULEA.HI.SX32 UR48, UR5, UR48, 0x1b ;  /* 0x0000003005307291 */ /* 0x000fc6000f8fda3f */
[----:B------:R-:W-:Y:S09]  /*1460*/  @!P1 BRA `(.L_x_10591) ;  /* 0x0000007c00189947 */ /* 0x000ff20003800000 */
[----:B------:R-:W0:Y:S01]  /*1470*/  S2R R4, SR_TID.X ;  /* 0x0000000000047919 */ /* 0x000e220000002100 */
[----:B------:R-:W-:-:S04]  /*1480*/  UIADD3 UR6, UR40, 0x1e800, URZ ;  /* 0x0001e80028067890 */ /* 0x000fc8000fffe03f */
[----:B------:R-:W-:-:S06]  /*1490*/  ULOP3.LUT UP0, URZ, UR6, 0x3ff, URZ, 0xc0, !UPT ;  /* 0x000003ff063f7892 */ /* 0x000fcc000f80c03f */
[----:B------:R-:W-:Y:S01]  /*14a0*/  PLOP3.LUT P0, PT, PT, PT, UP0, 0x80, 0x0 ;  /* 0x000000000000781c */ /* 0x000fe20003f0f008 */
[----:B0-----:R-:W-:-:S05]  /*14b0*/  VIADD R5, R4, 0xffffff80 ;  /* 0xffffff8004057836 */ /* 0x001fca0000000000 */
[----:B------:R-:W-:-:S04]  /*14c0*/  SHF.R.S32.HI R4, RZ, 0x1f, R5 ;  /* 0x0000001fff047819 */ /* 0x000fc80000011405 */
[----:B------:R-:W-:-:S04]  /*14d0*/  LEA.HI R4, R4, R5, RZ, 0x7 ;  /* 0x0000000504047211 */ /* 0x000fc800078f38ff */
[----:B------:R-:W-:-:S05]  /*14e0*/  SHF.R.S32.HI R4, RZ, 0x7, R4 ;  /* 0x00000007ff047819 */ /* 0x000fca0000011404 */
[----:B------:R-:W0:Y:S02]  /*14f0*/  SHFL.IDX PT, R0, R4, RZ, 0x1f ;  /* 0x00001fff04007589 */ /* 0x000e2400000e0000 */
[----:B0-----:R-:W-:-:S13]  /*1500*/  R2UR UR44, R0 ;  /* 0x00000000002c72ca */ /* 0x001fda00000e0000 */
[----:B------:R-:W-:-:S04]  /*1510*/  UIMAD.WIDE UR4, UR44, 0x55555556, URZ ;  /* 0x555555562c0478a5 */ /* 0x000fc8000f8e023f */
[----:B------:R-:W-:-:S04]  /*1520*/  ULEA.HI UR5, UR5, UR5, URZ, 0x1 ;  /* 0x0000000505057291 */ /* 0x000fc8000f8f083f */
[----:B------:R-:W-:Y:S01]  /*1530*/  UIMAD UR50, UR5, -0x3, UR44 ;  /* 0xfffffffd053278a4 */ /* 0x000fe2000f8e022c */
        /* <DEDUP_REMOVED lines=14> */
[----:B0-----:R-:W-:-:S07]  /*1620*/  IMAD.MOV.U32 R13, RZ, RZ, RZ ;  /* 0x000000ffff0d7224 */ /* 0x001fce00078e00ff */
[----:B------:R-:W-:-:S07]  /*1630*/  LEPC R20, `(.L_x_10592) ;  /* 0x000000001014794e */ /* 0x000fce0000000000 */
[----:B-1----:R-:W-:Y:S05]  /*1640*/  CALL.ABS.NOINC R14 ;  /* 0x000000000e007343 */ /* 0x002fea0003c00000 */
.L_x_10592:
        /* <DEDUP_REMOVED lines=9> */
.L_x_10715:
[----:B------:R-:W-:Y:S05]  /*16e0*/  @!P0 BRA `(.L_x_10594) ;  /* 0x0000000000048947 */ /* 0x000fea0003800000 */
[----:B------:R-:W-:Y:S01]  /*16f0*/  BPT.TRAP 0x1 ;  /* 0x000000040000795c */ /* 0x000fe20000300000 */
.L_x_10594:
[----:B0-----:R-:W-:Y:S01]  /*1700*/  IMAD.U32 R0, RZ, RZ, UR39 ;  /* 0x00000027ff007e24 */ /* 0x001fe2000f8e00ff */
[----:B------:R-:W-:-:S04]  /*1710*/  MOV R3, UR38 ;  /* 0x0000002600037c02 */ /* 0x000fc80008000f00 */
[----:B------:R-:W-:Y:S02]  /*1720*/  LEA R0, R0, UR40, 0x3 ;  /* 0x0000002800007c11 */ /* 0x000fe4000f8e18ff */
[----:B------:R-:W-:-:S04]  /*1730*/  SHF.L.U32 R3, R3, 0x1f, RZ ;  /* 0x0000001f03037819 */ /* 0x000fc800000006ff */
[----:B------:R0:W1:Y:S01]  /*1740*/  SYNCS.PHASECHK.TRANS64.TRYWAIT P2, [R0+URZ+0x30830], R3 ;  /* 0x03083003000075a7 */ /* 0x000062000804017f */
[----:B------:R-:W-:Y:S05]  /*1750*/  @!P0 BRA `(.L_x_10595) ;  /* 0x0000000000048947 */ /* 0x000fea0003800000 */
[----:B------:R-:W-:Y:S01]  /*1760*/  BPT.TRAP 0x1 ;  /* 0x000000040000795c */ /* 0x000fe20000300000 */
.L_x_10595:
[----:B------:R-:W2:Y:S01]  /*1770*/  S2R R4, SR_TID.X ;  /* 0x0000000000047919 */ /* 0x000ea20000002100 */
[----:B------:R-:W-:Y:S01]  /*1780*/  IMAD.MOV.U32 R151, RZ, RZ, RZ ;  /* 0x000000ffff977224 */ /* 0x000fe200078e00ff */
[----:B--2---:R-:W-:Y:S01]  /*1790*/  LOP3.LUT P1, RZ, R4, 0x7f, RZ, 0xc0, !PT ;  /* 0x0000007f04ff7812 */ /* 0x004fe2000782c0ff */
[----:B-1----:R-:W-:-:S12]  /*17a0*/  @P2 BRA `(.L_x_10596) ;  /* 0x0000000000082947 */ /* 0x002fd80003800000 */
[----:B------:R-:W1:Y:S02]  /*17b0*/  SYNCS.PHASECHK.TRANS64.TRYWAIT P2, [R0+URZ+0x30830], R3 ;  /* 0x03083003000075a7 */ /* 0x000e64000804017f */
[----:B-1----:R-:W-:Y:S05]  /*17c0*/  @!P2 BRA `(.L_x_10597) ;  /* 0x000000d00038a947 */ /* 0x002fea0003800000 */
.L_x_10596:
[----:B------:R-:W-:Y:S05]  /*17d0*/  WARPSYNC.ALL ;  /* 0x0000000000007948 */ /* 0x000fea0003800000 */
[----:B------:R-:W-:Y:S01]  /*17e0*/  ULEA UR25, UR50, UR40, 0xd ;  /* 0x0000002832197291 */ /* 0x000fe2000f8e683f */
[----:B------:R-:W2:Y:S01]  /*17f0*/  LDL R121, [R1+0x14] ;  /* 0x0000140001797983 */ /* 0x000ea20000100800 */
[----:B------:R-:W-:Y:S01]  /*1800*/  UIADD3 UR4, UR40, 0x12400, URZ ;  /* 0x0001240028047890 */ /* 0x000fe2000fffe03f */
[----:B------:R-:W-:Y:S01]  /*1810*/  WARPGROUP.ARRIVE ;  /* 0x00000000000079c5 */ /* 0x000fe20000000000 */
[----:B------:R-:W-:Y:S01]  /*1820*/  UIADD3 UR5, UR25, 0xc400, URZ ;  /* 0x0000c40019057890 */ /* 0x000fe2000fffe03f */
[----:B------:R-:W-:Y:S01]  /*1830*/  P2R R120, PR, RZ, 0x1 ;  /* 0x00000001ff787803 */ /* 0x000fe20000000000 */
[----:B------:R-:W-:-:S02]  /*1840*/  USHF.R.U32.HI UR4, URZ, 0x4, UR4 ;  /* 0x000000043f047899 */ /* 0x000fc40008011604 */
[----:B------:R-:W-:Y:S02]  /*1850*/  USHF.R.U32.HI UR5, URZ, 0x4, UR5 ;  /* 0x000000043f057899 */ /* 0x000fe40008011605 */
[----:B------:R-:W-:Y:S02]  /*1860*/  ULOP3.LUT UR4, UR4, 0x3fff, URZ, 0xc0, !UPT ;  /* 0x00003fff04047892 */ /* 0x000fe4000f8ec03f */
[----:B------:R-:W-:Y:S02]  /*1870*/  ULOP3.LUT UR5, UR5, 0x3fff, URZ, 0xc0, !UPT ;  /* 0x00003fff05057892 */ /* 0x000fe4000f8ec03f */
[----:B------:R-:W-:Y:S02]  /*1880*/  ULOP3.LUT UR24, UR4, 0x10000, URZ, 0xfc, !UPT ;  /* 0x0001000004187892 */ /* 0x000fe4000f8efc3f */
[----:B------:R-:W-:Y:S02]  /*1890*/  ULOP3.LUT UR4, UR5, 0x10000, URZ, 0xfc, !UPT ;  /* 0x0001000005047892 */ /* 0x000fe4000f8efc3f */
[----:B------:R-:W-:Y:S01]  /*18a0*/  UIMAD UR6, UR39, 0x600, UR24 ;  /* 0x00000600270678a4 */ /* 0x000fe2000f8e0218 */
[----:B------:R-:W-:Y:S01]  /*18b0*/  UMOV UR5, 0x40000040 ;  /* 0x4000004000057882 */ /* 0x000fe20000000000 */
[----:B------:R-:W-:Y:S01]  /*18c0*/  UMOV UR7, 0x40000040 ;  /* 0x4000004000077882 */ /* 0x000fe20000000000 */
[----:B------:R-:W-:-:S02]  /*18d0*/  UIADD3 UR8, UR4, 0x2, URZ ;  /* 0x0000000204087890 */ /* 0x000fc4000fffe03f */
[----:B------:R-:W-:Y:S01]  /*18e0*/  UIADD3 UR10, UR6, 0x2, URZ ;  /* 0x00000002060a7890 */ /* 0x000fe2000fffe03f */
[----:B------:R-:W-:-:S03]  /*18f0*/  UMOV UR9, 0x40000040 ;  /* 0x4000004000097882 */ /* 0x000fc60000000000 */
[----:B------:R-:W-:Y:S01]  /*1900*/  HGMMA.64x192x16.F32.BF16 R24, gdesc[UR4], RZ, !UPT, gsb0 ;  /* 0x02e00000041879f0 */ /* 0x000fe2000c0018ff */
        /* <DEDUP_REMOVED lines=9> */
[----:B------:R-:W-:Y:S01]  /*19a0*/  ULDC UR6, c[0x0][0x9d8] ;  /* 0x0002760000067ab9 */ /* 0x000fe20000000800 */
[----:B------:R-:W-:Y:S01]  /*19b0*/  ULDC UR26, c[0x0][0x988] ;  /* 0x00026200001a7ab9 */ /* 0x000fe20000000800 */
[----:B------:R-:W-:-:S02]  /*19c0*/  WARPGROUP.DEPBAR.LE gsb0, 0x0 ;  /* 0x00008000000079c5 */ /* 0x000fc40000010000 */
        /* <DEDUP_REMOVED lines=20> */
[----:B--2---:R-:W-:-:S02]  /*1b10*/  VIADD R73, R121, UR49 ;  /* 0x0000003179497c36 */ /* 0x004fc40008000000 */
[----:B------:R-:W-:Y:S01]  /*1b20*/  FMUL.FTZ R5, R26, UR6 ;  /* 0x000000061a057c20 */ /* 0x000fe20008410000 */
[----:B------:R-:W-:Y:S01]  /*1b30*/  FMUL.FTZ R11, R32, UR6 ;  /* 0x00000006200b7c20 */ /* 0x000fe20008410000 */
[----:B------:R-:W1:Y:S01]  /*1b40*/  MUFU.TANH R4, R4 ;  /* 0x0000000400047308 */ /* 0x000e620000002400 */
[----:B------:R-:W-:Y:S02]  /*1b50*/  IMAD.U32 R74, RZ, RZ, UR48 ;  /* 0x00000030ff4a7e24 */ /* 0x000fe4000f8e00ff */
[----:B------:R-:W-:Y:S01]  /*1b60*/  FMUL.FTZ R6, R27, UR6 ;  /* 0x000000061b067c20 */ /* 0x000fe20008410000 */
[----:B------:R-:W-:Y:S01]  /*1b70*/  FMUL.FTZ R12, R33, UR6 ;  /* 0x00000006210c7c20 */ /* 0x000fe20008410000 */
[----:B------:R-:W-:Y:S01]  /*1b80*/  FMUL.FTZ R9, R30, UR6 ;  /* 0x000000061e097c20 */ /* 0x000fe20008410000 */
[----:B------:R-:W-:Y:S01]  /*1b90*/  FMUL.FTZ R10, R31, UR6 ;  /* 0x000000061f0a7c20 */ /* 0x000fe20008410000 */
[----:B------:R-:W-:Y:S01]  /*1ba0*/  FMUL.FTZ R18, R37, UR6 ;  /* 0x0000000625127c20 */ /* 0x000fe20008410000 */
[----:B------:R-:W-:Y:S01]  /*1bb0*/  FMUL.FTZ R25, R44, UR6 ;  /* 0x000000062c197c20 */ /* 0x000fe20008410000 */
[----:B------:R-:W2:Y:S01]  /*1bc0*/  MUFU.TANH R7, R7 ;  /* 0x0000000700077308 */ /* 0x000ea20000002400 */
[----:B------:R-:W-:-:S02]  /*1bd0*/  IMAD R73, R74, -0xc0, R73 ;  /* 0xffffff404a497824 */ /* 0x000fc400078e0249 */
[----:B------:R-:W-:Y:S01]  /*1be0*/  FMUL.FTZ R44, R63, UR6 ;  /* 0x000000063f2c7c20 */ /* 0x000fe20008410000 */
[----:B------:R-:W-:Y:S01]  /*1bf0*/  FMUL.FTZ R63, R82, UR6 ;  /* 0x00000006523f7c20 */ /* 0x000fe20008410000 */
        /* <DEDUP_REMOVED lines=9> */
[----:B------:R-:W-:Y:S01]  /*1c90*/  FMUL.FTZ R19, R38, UR6 ;  /* 0x0000000626137c20 */ /* 0x000fe20008410000 */
[----:B------:R-:W-:Y:S01]  /*1ca0*/  FMUL.FTZ R20, R39, UR6 ;  /* 0x0000000627147c20 */ /* 0x000fe20008410000 */
[----:B------:R-:W-:Y:S01]  /*1cb0*/  FMUL.FTZ R27, R46, UR6 ;  /* 0x000000062e1b7c20 */ /* 0x000fe20008410000 */
[----:B------:R-:W4:Y:S01]  /*1cc0*/  MUFU.TANH R5, R5 ;  /* 0x0000000500057308 */ /* 0x000f220000002400 */
[----:B------:R-:W-:Y:S01]  /*1cd0*/  ISETP.GT.AND P2, PT, R73, 0x8, PT ;  /* 0x000000084900780c */ /* 0x000fe20003f44270 */
[----:B------:R-:W-:Y:S01]  /*1ce0*/  FMUL.FTZ R46, R65, UR6 ;  /* 0x00000006412e7c20 */ /* 0x000fe20008410000 */
[----:B0-----:R-:W-:Y:S01]  /*1cf0*/  FSEL R3, R3, -INF , P4 ;  /* 0xff80000003037808 */ /* 0x001fe20002000000 */
[----:B------:R-:W-:Y:S01]  /*1d00*/  FMUL.FTZ R65, R84, UR6 ;  /* 0x0000000654417c20 */ /* 0x000fe20008410000 */
[----:B------:R-:W-:Y:S01]  /*1d10*/  FMUL.FTZ R23, R42, UR6 ;  /* 0x000000062a177c20 */ /* 0x000fe20008410000 */
[----:B------:R-:W-:Y:S01]  /*1d20*/  FMUL.FTZ R29, R48, UR6 ;  /* 0x00000006301d7c20 */ /* 0x000fe20008410000 */
[----:B------:R-:W-:Y:S01]  /*1d30*/  FMUL.FTZ R24, R43, UR6 ;  /* 0x000000062b187c20 */ /* 0x000fe20008410000 */
[----:B------:R-:W0:Y:S01]  /*1d40*/  MUFU.TANH R11, R11 ;  /* 0x0000000b000b7308 */ /* 0x000e220000002400 */
[----:B-1----:R-:W-:Y:S01]  /*1d50*/  FSEL R4, R4, -INF , P3 ;  /* 0xff80000004047808 */ /* 0x002fe20001800000 */
[----:B------:R-:W-:Y:S01]  /*1d60*/  FMUL.FTZ R30, R49, UR6 ;  /* 0x00000006311e7c20 */ /* 0x000fe20008410000 */
[----:B------:R-:W-:Y:S01]  /*1d70*/  FMUL.FTZ R28, R47, UR6 ;  /* 0x000000062f1c7c20 */ /* 0x000fe20008410000 */
[----:B------:R-:W-:Y:S01]  /*1d80*/  FMUL.FTZ R33, R52, UR6 ;  /* 0x0000000634217c20 */ /* 0x000fe20008410000 */
[----:B------:R-:W-:Y:S01]  /*1d90*/  FMUL.FTZ R32, R51, UR6 ;  /* 0x0000000633207c20 */ /* 0x000fe20008410000 */
[----:B------:R-:W-:Y:S01]  /*1da0*/  FMUL.FTZ R109, R109, UR6 ;  /* 0x000000066d6d7c20 */ /* 0x000fe20008410000 */
[----:B------:R-:W-:Y:S01]  /*1db0*/  FMUL.FTZ R112, R112, UR6 ;  /* 0x0000000670707c20 */ /* 0x000fe20008410000 */
[----:B------:R-:W1:Y:S01]  /*1dc0*/  MUFU.TANH R6, R6 ;  /* 0x0000000600067308 */ /* 0x000e620000002400 */
[----:B------:R-:W-:Y:S01]  /*1dd0*/  ISETP.GT.AND P6, PT, R73, 0x9, PT ;  /* 0x000000094900780c */ /* 0x000fe20003fc4270 */
[----:B------:R-:W-:Y:S01]  /*1de0*/  FMUL.FTZ R47, R66, UR6 ;  /* 0x00000006422f7c20 */ /* 0x000fe20008410000 */
[----:B--2---:R-:W-:Y:S01]  /*1df0*/  FSEL R7, R7, -INF , P2 ;  /* 0xff80000007077808 */ /* 0x004fe20001000000 */
[----:B------:R-:W-:Y:S01]  /*1e00*/  FMUL.FTZ R66, R85, UR6 ;  /* 0x0000000655427c20 */ /* 0x000fe20008410000 */
[----:B------:R-:W-:Y:S01]  /*1e10*/  FMUL.FTZ R113, R113, UR6 ;  /* 0x0000000671717c20 */ /* 0x000fe20008410000 */
[----:B------:R-:W-:Y:S01]  /*1e20*/  FMUL.FTZ R110, R110, UR6 ;  /* 0x000000066e6e7c20 */ /* 0x000fe20008410000 */
[----:B------:R-:W-:Y:S01]  /*1e30*/  FMUL.FTZ R116, R116, UR6 ;  /* 0x0000000674747c20 */ /* 0x000fe20008410000 */
[----:B------:R-:W2:Y:S01]  /*1e40*/  MUFU.TANH R12, R12 ;  /* 0x0000000c000c7308 */ /* 0x000ea20000002400 */
[----:B------:R-:W-:Y:S01]  /*1e50*/  FMNMX.FTZ R82, R3, R4, !PT ;  /* 0x0000000403527209 */ /* 0x000fe20007810000 */
[----:B------:R-:W-:Y:S01]  /*1e60*/  FMUL.FTZ R34, R53, UR6 ;  /* 0x0000000635227c20 */ /* 0x000fe20008410000 */
[----:B------:R-:W-:Y:S01]  /*1e70*/  FMUL.FTZ R117, R117, UR6 ;  /* 0x0000000675757c20 */ /* 0x000fe20008410000 */
[----:B------:R-:W5:Y:S04]  /*1e80*/  LDL R121, [R1+0x4] ;  /* 0x0000040001797983 */ /* 0x000f680000100800 */
[----:B------:R-:W2:Y:S01]  /*1e90*/  MUFU.TANH R9, R9 ;  /* 0x0000000900097308 */ /* 0x000ea20000002400 */
[----:B------:R-:W-:Y:S01]  /*1ea0*/  ISETP.GT.AND P5, PT, R73, 0x10, PT ;  /* 0x000000104900780c */ /* 0x000fe20003fa4270 */
[----:B------:R-:W-:Y:S01]  /*1eb0*/  FMUL.FTZ R31, R50, UR6 ;  /* 0x00000006321f7c20 */ /* 0x000fe20008410000 */
[----:B---3--:R-:W-:Y:S01]  /*1ec0*/  FSEL R8, R8, -INF , P6 ;  /* 0xff80000008087808 */ /* 0x008fe20003000000 */
[----:B------:R-:W-:-:S04]  /*1ed0*/  FMUL.FTZ R37, R56, UR6 ;  /* 0x0000000638257c20 */ /* 0x000fc80008410000 */
[----:B------:R-:W3:Y:S01]  /*1ee0*/  MUFU.TANH R15, R15 ;  /* 0x0000000f000f7308 */ /* 0x000ee20000002400 */
[----:B------:R-:W-:Y:S01]  /*1ef0*/  FMNMX.FTZ R83, R7, R82, !PT ;  /* 0x0000005207537209 */ /* 0x000fe20007810000 */
[----:B------:R-:W-:Y:S01]  /*1f00*/  FMUL.FTZ R38, R57, UR6 ;  /* 0x0000000639267c20 */ /* 0x000fe20008410000 */
[----:B----4-:R-:W-:Y:S01]  /*1f10*/  FSEL R5, R5, -INF , P4 ;  /* 0xff80000005057808 */ /* 0x010fe20002000000 */
[----:B------:R-:W-:-:S04]  /*1f20*/  FMUL.FTZ R48, R67, UR6 ;  /* 0x0000000643307c20 */ /* 0x000fc80008410000 */
[----:B------:R-:W4:Y:S01]  /*1f30*/  MUFU.TANH R10, R10 ;  /* 0x0000000a000a7308 */ /* 0x000f220000002400 */
[----:B------:R-:W-:Y:S01]  /*1f40*/  ISETP.GT.AND P4, PT, R73, 0x11, PT ;  /* 0x000000114900780c */ /* 0x000fe20003f84270 */
[----:B------:R-:W-:Y:S01]  /*1f50*/  FMUL.FTZ R67, R86, UR6 ;  /* 0x0000000656437c20 */ /* 0x000fe20008410000 */
[----:B0-----:R-:W-:Y:S01]  /*1f60*/  FSEL R11, R11, -INF , P5 ;  /* 0xff8000000b0b7808 */ /* 0x001fe20002800000 */
[----:B------:R-:W-:-:S04]  /*1f70*/  FMUL.FTZ R41, R60, UR6 ;  /* 0x000000063c297c20 */ /* 0x000fc80008410000 */
[----:B------:R-:W0:Y:S01]  /*1f80*/  MUFU.TANH R18, R18 ;  /* 0x0000001200127308 */ /* 0x000e220000002400 */
[----:B------:R-:W-:Y:S01]  /*1f90*/  FMNMX.FTZ R82, R8, R83, !PT ;  /* 0x0000005308527209 */ /* 0x000fe20007810000 */
[----:B------:R-:W-:Y:S01]  /*1fa0*/  FMUL.FTZ R42, R61, UR6 ;  /* 0x000000063d2a7c20 */ /* 0x000fe20008410000 */
[----:B-1----:R-:W-:Y:S01]  /*1fb0*/  FSEL R6, R6, -INF , P3 ;  /* 0xff80000006067808 */ /* 0x002fe20001800000 */
[----:B------:R-:W-:Y:S01]  /*1fc0*/  FMUL.FTZ R39, R58, UR6 ;  /* 0x000000063a277c20 */ /* 0x000fe20008410000 */
[----:B------:R-:W-:-:S03]  /*1fd0*/  FMUL.FTZ R40, R59, UR6 ;  /* 0x000000063b287c20 */ /* 0x000fc60008410000 */
[----:B------:R-:W1:Y:S01]  /*1fe0*/  MUFU.TANH R13, R13 ;  /* 0x0000000d000d7308 */ /* 0x000e620000002400 */
[----:B------:R-:W-:Y:S01]  /*1ff0*/  ISETP.GT.AND P3, PT, R73, 0x18, PT ;  /* 0x000000184900780c */ /* 0x000fe20003f64270 */
[----:B------:R-:W-:Y:S01]  /*2000*/  FMUL.FTZ R43, R62, UR6 ;  /* 0x000000063e2b7c20 */ /* 0x000fe20008410000 */
[----:B--2---:R-:W-:Y:S01]  /*2010*/  FSEL R12, R12, -INF , P4 ;  /* 0xff8000000c0c7808 */ /* 0x004fe20002000000 */
[----:B------:R-:W-:-:S04]  /*2020*/  FMUL.FTZ R49, R68, UR6 ;  /* 0x0000000644317c20 */ /* 0x000fc80008410000 */
[----:B------:R-:W2:Y:S01]  /*2030*/  MUFU.TANH R21, R21 ;  /* 0x0000001500157308 */ /* 0x000ea20000002400 */
[----:B------:R-:W-:Y:S01]  /*2040*/  FMNMX.FTZ R83, R11, R82, !PT ;  /* 0x000000520b537209 */ /* 0x000fe20007810000 */
[----:B------:R-:W-:Y:S01]  /*2050*/  FMUL.FTZ R50, R69, UR6 ;  /* 0x0000000645327c20 */ /* 0x000fe20008410000 */
[----:B------:R-:W-:Y:S01]  /*2060*/  FSEL R9, R9, -INF , P2 ;  /* 0xff80000009097808 */ /* 0x000fe20001000000 */
[----:B------:R-:W-:-:S04]  /*2070*/  FMUL.FTZ R53, R72, UR6 ;  /* 0x0000000648357c20 */ /* 0x000fc80008410000 */
        /* <DEDUP_REMOVED lines=19> */
[----:B------:R-:W-:-:S04]  /*21b0*/  FMUL.FTZ R59, R78, UR6 ;  /* 0x000000064e3b7c20 */ /* 0x000fc80008410000 */
        /* <DEDUP_REMOVED lines=8> */
[----:B------:R-:W-:-:S05]  /*2240*/  FSEL R14, R14, -INF , P4 ;  /* 0xff8000000e0e7808 */ /* 0x000fca0002000000 */
[----:B------:R-:W-:Y:S01]  /*2250*/  MUFU.TANH R35, R35 ;  /* 0x0000002300237308 */ /* 0x000fe20000002400 */
[----:B------:R-:W-:-:S07]  /*2260*/  ISETP.GT.AND P4, PT, R73, 0x28, PT ;  /* 0x000000284900780c */ /* 0x000fce0003f84270 */
[----:B------:R-:W-:Y:S01]  /*2270*/  MUFU.TANH R36, R36 ;  /* 0x0000002400247308 */ /* 0x000fe20000002400 */
[----:B---3--:R-:W-:-:S07]  /*2280*/  FSEL R22, R22, -INF , P5 ;  /* 0xff80000016167808 */ /* 0x008fce0002800000 */
[----:B------:R-:W-:Y:S01]  /*2290*/  MUFU.TANH R54, R54 ;  /* 0x0000003600367308 */ /* 0x000fe20000002400 */
[----:B------:R-:W-:-:S07]  /*22a0*/  FMNMX.FTZ R85, R21, R84, !PT ;  /* 0x0000005415557209 */ /* 0x000fce0007810000 */
[----:B------:R-:W-:Y:S08]  /*22b0*/  MUFU.TANH R55, R55 ;  /* 0x0000003700377308 */ /* 0x000ff00000002400 */
[----:B------:R-:W3:Y:S08]  /*22c0*/  MUFU.TANH R23, R23 ;  /* 0x0000001700177308 */ /* 0x000ef00000002400 */
[----:B------:R-:W3:Y:S01]  /*22d0*/  MUFU.TANH R29, R29 ;  /* 0x0000001d001d7308 */ /* 0x000ee20000002400 */
[----:B----4-:R-:W-:Y:S01]  /*22e0*/  FSEL R19, R19, -INF , P3 ;  /* 0xff80000013137808 */ /* 0x010fe20001800000 */
[----:B------:R-:W-:-:S06]  /*22f0*/  FMUL.FTZ R74, R92, UR6 ;  /* 0x000000065c4a7c20 */ /* 0x000fcc0008410000 */
[----:B------:R-:W4:Y:S01]  /*2300*/  MUFU.TANH R24, R24 ;  /* 0x0000001800187308 */ /* 0x000f220000002400 */
[----:B------:R-:W-:Y:S01]  /*2310*/  ISETP.GT.AND P3, PT, R73, 0x29, PT ;  /* 0x000000294900780c */ /* 0x000fe20003f64270 */
[----:B------:R-:W-:Y:S01]  /*2320*/  FMUL.FTZ R68, R87, UR6 ;  /* 0x0000000657447c20 */ /* 0x000fe20008410000 */
[----:B0-----:R-:W-:Y:S01]  /*2330*/  FSEL R25, R25, -INF , P4 ;  /* 0xff80000019197808 */ /* 0x001fe20002000000 */
[----:B------:R-:W-:-:S04]  /*2340*/  FMUL.FTZ R71, R90, UR6 ;  /* 0x000000065a477c20 */ /* 0x000fc80008410000 */
[----:B------:R-:W0:Y:S01]  /*2350*/  MUFU.TANH R30, R30 ;  /* 0x0000001e001e7308 */ /* 0x000e220000002400 */
[----:B------:R-:W-:Y:S02]  /*2360*/  FMNMX.FTZ R84, R22, R85, !PT ;  /* 0x0000005516547209 */ /* 0x000fe40007810000 */
[----:B-1----:R-:W-:-:S05]  /*2370*/  FSEL R20, R20, -INF , P2 ;  /* 0xff80000014147808 */ /* 0x002fca0001000000 */
[----:B------:R-:W1:Y:S01]  /*2380*/  MUFU.TANH R27, R27 ;  /* 0x0000001b001b7308 */ /* 0x000e620000002400 */
[----:B------:R-:W-:Y:S02]  /*2390*/  ISETP.GT.AND P2, PT, R73, 0x30, PT ;  /* 0x000000304900780c */ /* 0x000fe40003f44270 */
[----:B--2---:R-:W-:-:S05]  /*23a0*/  FSEL R26, R26, -INF , P3 ;  /* 0xff8000001a1a7808 */ /* 0x004fca0001800000 */
[----:B------:R-:W2:Y:S01]  /*23b0*/  MUFU.TANH R33, R33 ;  /* 0x0000002100217308 */ /* 0x000ea20000002400 */
[----:B------:R-:W-:Y:S02]  /*23c0*/  FMNMX.FTZ R85, R25, R84, !PT ;  /* 0x0000005419557209 */ /* 0x000fe40007810000 */
[----:B---3--:R-:W-:-:S05]  /*23d0*/  FSEL R23, R23, -INF , P6 ;  /* 0xff80000017177808 */ /* 0x008fca0003000000 */
[----:B------:R-:W3:Y:S01]  /*23e0*/  MUFU.TANH R28, R28 ;  /* 0x0000001c001c7308 */ /* 0x000ee20000002400 */
[----:B------:R-:W-:Y:S02]  /*23f0*/  ISETP.GT.AND P6, PT, R73, 0x31, PT ;  /* 0x000000314900780c */ /* 0x000fe40003fc4270 */
[----:B------:R-:W-:-:S05]  /*2400*/  FSEL R29, R29, -INF , P2 ;  /* 0xff8000001d1d7808 */ /* 0x000fca0001000000 */
[----:B------:R-:W3:Y:S01]  /*2410*/  MUFU.TANH R34, R34 ;  /* 0x0000002200227308 */ /* 0x000ee20000002400 */
[----:B------:R-:W-:Y:S02]  /*2420*/  FMNMX.FTZ R86, R26, R85, !PT ;  /* 0x000000551a567209 */ /* 0x000fe40007810000 */
[----:B----4-:R-:W-:-:S05]  /*2430*/  FSEL R24, R24, -INF , P5 ;  /* 0xff80000018187808 */ /* 0x010fca0002800000 */
[----:B------:R-:W4:Y:S01]  /*2440*/  MUFU.TANH R31, R31 ;  /* 0x0000001f001f7308 */ /* 0x000f220000002400 */
[----:B------:R-:W-:Y:S02]  /*2450*/  ISETP.GT.AND P5, PT, R73, 0x38, PT ;  /* 0x000000384900780c */ /* 0x000fe40003fa4270 */
[----:B0-----:R-:W-:-:S05]  /*2460*/  FSEL R30, R30, -INF , P6 ;  /* 0xff8000001e1e7808 */ /* 0x001fca0003000000 */
        /* <DEDUP_REMOVED lines=11> */
[----:B------:R-:W-:Y:S02]  /*2520*/  FSEL R34, R34, -INF , P4 ;  /* 0xff80000022227808 */ /* 0x000fe40002000000 */
[----:B------:R-:W-:-:S03]  /*2530*/  FMNMX.FTZ R85, R33, R86, !PT ;  /* 0x0000005621557209 */ /* 0x000fc60007810000 */
[----:B------:R-:W3:Y:S01]  /*2540*/  MUFU.TANH R42, R42 ;  /* 0x0000002a002a7308 */ /* 0x000ee20000002400 */
[----:B----4-:R-:W-:Y:S02]  /*2550*/  FSEL R31, R31, -INF , P2 ;  /* 0xff8000001f1f7808 */ /* 0x010fe40001000000 */
[----:B------:R-:W-:Y:S02]  /*2560*/  ISETP.GT.AND P2, PT, R73, 0x41, PT ;  /* 0x000000414900780c */ /* 0x000fe40003f44270 */
[----:B0-----:R-:W-:-:S03]  /*2570*/  FSEL R37, R37, -INF , P3 ;  /* 0xff80000025257808 */ /* 0x001fc60001800000 */
[----:B------:R-:W0:Y:S01]  /*2580*/  MUFU.TANH R39, R39 ;  /* 0x0000002700277308 */ /* 0x000e220000002400 */
[----:B------:R-:W-:Y:S02]  /*2590*/  FMNMX.FTZ R86, R34, R85, !PT ;  /* 0x0000005522567209 */ /* 0x000fe40007810000 */
[----:B-1----:R-:W-:-:S05]  /*25a0*/  FSEL R32, R32, -INF , P6 ;  /* 0xff80000020207808 */ /* 0x002fca0003000000 */
[----:B------:R-:W1:Y:S01]  /*25b0*/  MUFU.TANH R45, R45 ;  /* 0x0000002d002d7308 */ /* 0x000e620000002400 */
[----:B------:R-:W-:Y:S02]  /*25c0*/  ISETP.GT.AND P6, PT, R73, 0x48, PT ;  /* 0x000000484900780c */ /* 0x000fe40003fc4270 */
[----:B--2---:R-:W-:Y:S02]  /*25d0*/  FSEL R38, R38, -INF , P2 ;  /* 0xff80000026267808 */ /* 0x004fe40001000000 */
[----:B------:R-:W-:-:S03]  /*25e0*/  FMNMX.FTZ R85, R37, R86, !PT ;  /* 0x0000005625557209 */ /* 0x000fc60007810000 */
[----:B------:R-:W2:Y:S01]  /*25f0*/  MUFU.TANH R40, R40 ;  /* 0x0000002800287308 */ /* 0x000ea20000002400 */
[----:B------:R-:W-:Y:S02]  /*2600*/  FSEL R35, R35, -INF , P5 ;  /* 0xff80000023237808 */ /* 0x000fe40002800000 */
[----:B------:R-:W-:-:S05]  /*2610*/  ISETP.GT.AND P5, PT, R73, 0x49, PT ;  /* 0x000000494900780c */ /* 0x000fca0003fa4270 */
[----:B------:R-:W4:Y:S01]  /*2620*/  MUFU.TANH R46, R46 ;  /* 0x0000002e002e7308 */ /* 0x000f220000002400 */
[----:B---3--:R-:W-:Y:S02]  /*2630*/  FSEL R41, R41, -INF , P6 ;  /* 0xff80000029297808 */ /* 0x008fe40003000000 */
[----:B------:R-:W-:-:S05]  /*2640*/  FMNMX.FTZ R86, R38, R85, !PT ;  /* 0x0000005526567209 */ /* 0x000fca0007810000 */
[----:B------:R-:W3:Y:S01]  /*2650*/  MUFU.TANH R43, R43 ;  /* 0x0000002b002b7308 */ /* 0x000ee20000002400 */
[----:B------:R-:W-:Y:S02]  /*2660*/  FSEL R36, R36, -INF , P4 ;  /* 0xff80000024247808 */ /* 0x000fe40002000000 */
[----:B------:R-:W-:-:S05]  /*2670*/  ISETP.GT.AND P4, PT, R73, 0x50, PT ;  /* 0x000000504900780c */ /* 0x000fca0003f84270 */
[----:B------:R-:W5:Y:S01]  /*2680*/  MUFU.TANH R49, R49 ;  /* 0x0000003100317308 */ /* 0x000f620000002400 */
[----:B------:R-:W-:Y:S02]  /*2690*/  FSEL R42, R42, -INF , P5 ;  /* 0xff8000002a2a7808 */ /* 0x000fe40002800000 */
[----:B------:R-:W-:-:S05]  /*26a0*/  FMNMX.FTZ R85, R41, R86, !PT ;  /* 0x0000005629557209 */ /* 0x000fca0007810000 */
[----:B------:R-:W5:Y:S01]  /*26b0*/  MUFU.TANH R44, R44 ;  /* 0x0000002c002c7308 */ /* 0x000f620000002400 */
[----:B0-----:R-:W-:Y:S02]  /*26c0*/  FSEL R39, R39, -INF , P3 ;  /* 0xff80000027277808 */ /* 0x001fe40001800000 */
[----:B------:R-:W-:-:S05]  /*26d0*/  ISETP.GT.AND P3, PT, R73, 0x51, PT ;  /* 0x000000514900780c */ /* 0x000fca0003f64270 */
[----:B------:R-:W0:Y:S01]  /*26e0*/  MUFU.TANH R50, R50 ;  /* 0x0000003200327308 */ /* 0x000e220000002400 */
[----:B-1----:R-:W-:Y:S02]  /*26f0*/  FSEL R45, R45, -INF , P4 ;  /* 0xff8000002d2d7808 */ /* 0x002fe40002000000 */
[----:B------:R-:W-:-:S05]  /*2700*/  FMNMX.FTZ R86, R42, R85, !PT ;  /* 0x000000552a567209 */ /* 0x000fca0007810000 */
[----:B------:R-:W1:Y:S01]  /*2710*/  MUFU.TANH R47, R47 ;  /* 0x0000002f002f7308 */ /* 0x000e620000002400 */
[----:B--2---:R-:W-:Y:S02]  /*2720*/  FSEL R40, R40, -INF , P2 ;  /* 0xff80000028287808 */ /* 0x004fe40001000000 */
[----:B------:R-:W-:-:S05]  /*2730*/  ISETP.GT.AND P2, PT, R73, 0x58, PT ;  /* 0x000000584900780c */ /* 0x000fca0003f44270 */
[----:B------:R-:W2:Y:S01]  /*2740*/  MUFU.TANH R53, R53 ;  /* 0x0000003500357308 */ /* 0x000ea20000002400 */
[----:B----4-:R-:W-:Y:S02]  /*2750*/  FSEL R46, R46, -INF , P3 ;  /* 0xff8000002e2e7808 */ /* 0x010fe40001800000 */
[----:B------:R-:W-:-:S05]  /*2760*/  FMNMX.FTZ R85, R45, R86, !PT ;  /* 0x000000562d557209 */ /* 0x000fca0007810000 */
[----:B------:R-:W4:Y:S01]  /*2770*/  MUFU.TANH R48, R48 ;  /* 0x0000003000307308 */ /* 0x000f220000002400 */
[----:B---3--:R-:W-:Y:S02]  /*2780*/  FSEL R43, R43, -INF , P6 ;  /* 0xff8000002b2b7808 */ /* 0x008fe40003000000 */
[----:B------:R-:W-:Y:S02]  /*2790*/  ISETP.GT.AND P6, PT, R73, 0x59, PT ;  /* 0x000000594900780c */ /* 0x000fe40003fc4270 */
[----:B-----5:R-:W-:-:S03]  /*27a0*/  FSEL R49, R49, -INF , P2 ;  /* 0xff80000031317808 */ /* 0x020fc60001000000 */
[----:B------:R-:W3:Y:S01]  /*27b0*/  MUFU.TANH R51, R51 ;  /* 0x0000003300337308 */ /* 0x000ee20000002400 */
[----:B------:R-:W-:Y:S02]  /*27c0*/  FMNMX.FTZ R86, R46, R85, !PT ;  /* 0x000000552e567209 */ /* 0x000fe40007810000 */
[----:B------:R-:W-:-:S05]  /*27d0*/  FSEL R44, R44, -INF , P5 ;  /* 0xff8000002c2c7808 */ /* 0x000fca0002800000 */
[----:B------:R-:W5:Y:S01]  /*27e0*/  MUFU.TANH R57, R57 ;  /* 0x0000003900397308 */ /* 0x000f620000002400 */
[----:B------:R-:W-:Y:S02]  /*27f0*/  ISETP.GT.AND P5, PT, R73, 0x60, PT ;  /* 0x000000604900780c */ /* 0x000fe40003fa4270 */
[----:B0-----:R-:W-:Y:S02]  /*2800*/  FSEL R50, R50, -INF , P6 ;  /* 0xff80000032327808 */ /* 0x001fe40003000000 */
[----:B------:R-:W-:-:S03]  /*2810*/  FMNMX.FTZ R85, R49, R86, !PT ;  /* 0x0000005631557209 */ /* 0x000fc60007810000 */
[----:B------:R-:W0:Y:S01]  /*2820*/  MUFU.TANH R52, R52 ;  /* 0x0000003400347308 */ /* 0x000e220000002400 */
[----:B-1----:R-:W-:Y:S02]  /*2830*/  FSEL R47, R47, -INF , P4 ;  /* 0xff8000002f2f7808 */ /* 0x002fe40002000000 */
[----:B------:R-:W-:-:S05]  /*2840*/  ISETP.GT.AND P4, PT, R73, 0x61, PT ;  /* 0x000000614900780c */ /* 0x000fca0003f84270 */
[----:B------:R-:W1:Y:S01]  /*2850*/  MUFU.TANH R58, R58 ;  /* 0x0000003a003a7308 */ /* 0x000e620000002400 */
[----:B--2---:R-:W-:Y:S02]  /*2860*/  FSEL R53, R53, -INF , P5 ;  /* 0xff80000035357808 */ /* 0x004fe40002800000 */
[----:B------:R-:W-:-:S05]  /*2870*/  FMNMX.FTZ R86, R50, R85, !PT ;  /* 0x0000005532567209 */ /* 0x000fca0007810000 */
[----:B------:R-:W2:Y:S01]  /*2880*/  MUFU.TANH R61, R61 ;  /* 0x0000003d003d7308 */ /* 0x000ea20000002400 */
[----:B----4-:R-:W-:Y:S02]  /*2890*/  FSEL R48, R48, -INF , P3 ;  /* 0xff80000030307808 */ /* 0x010fe40001800000 */
[----:B------:R-:W-:Y:S02]  /*28a0*/  ISETP.GT.AND P3, PT, R73, 0x68, PT ;  /* 0x000000684900780c */ /* 0x000fe40003f64270 */
[----:B------:R-:W-:-:S03]  /*28b0*/  FSEL R54, R54, -INF , P4 ;  /* 0xff80000036367808 */ /* 0x000fc60002000000 */
[----:B------:R-:W4:Y:S01]  /*28c0*/  MUFU.TANH R56, R56 ;  /* 0x0000003800387308 */ /* 0x000f220000002400 */
[----:B------:R-:W-:Y:S02]  /*28d0*/  FMNMX.FTZ R85, R53, R86, !PT ;  /* 0x0000005635557209 */ /* 0x000fe40007810000 */
[----:B---3--:R-:W-:-:S05]  /*28e0*/  FSEL R51, R51, -INF , P2 ;  /* 0xff80000033337808 */ /* 0x008fca0001000000 */
[----:B------:R-:W3:Y:S01]  /*28f0*/  MUFU.TANH R62, R62 ;  /* 0x0000003e003e7308 */ /* 0x000ee20000002400 */
[----:B------:R-:W-:Y:S02]  /*2900*/  ISETP.GT.AND P2, PT, R73, 0x69, PT ;  /* 0x000000694900780c */ /* 0x000fe40003f44270 */
[----:B-----5:R-:W-:Y:S02]  /*2910*/  FSEL R57, R57, -INF , P3 ;  /* 0xff80000039397808 */ /* 0x020fe40001800000 */
[----:B------:R-:W-:-:S03]  /*2920*/  FMNMX.FTZ R86, R54, R85, !PT ;  /* 0x0000005536567209 */ /* 0x000fc60007810000 */
[----:B------:R-:W5:Y:S01]  /*2930*/  MUFU.TANH R59, R59 ;  /* 0x0000003b003b7308 */ /* 0x000f620000002400 */
[----:B0-----:R-:W-:Y:S02]  /*2940*/  FSEL R52, R52, -INF , P6 ;  /* 0xff80000034347808 */ /* 0x001fe40003000000 */
[----:B------:R-:W-:-:S05]  /*2950*/  ISETP.GT.AND P6, PT, R73, 0x70, PT ;  /* 0x000000704900780c */ /* 0x000fca0003fc4270 */
[----:B------:R-:W0:Y:S01]  /*2960*/  MUFU.TANH R65, R65 ;  /* 0x0000004100417308 */ /* 0x000e220000002400 */
[----:B-1----:R-:W-:Y:S02]  /*2970*/  FSEL R58, R58, -INF , P2 ;  /* 0xff8000003a3a7808 */ /* 0x002fe40001000000 */
[----:B------:R-:W-:-:S05]  /*2980*/  FMNMX.FTZ R85, R57, R86, !PT ;  /* 0x0000005639557209 */ /* 0x000fca0007810000 */
[----:B------:R-:W1:Y:S01]  /*2990*/  MUFU.TANH R60, R60 ;  /* 0x0000003c003c7308 */ /* 0x000e620000002400 */
[----:B------:R-:W-:Y:S02]  /*29a0*/  FSEL R55, R55, -INF , P5 ;  /* 0xff80000037377808 */ /* 0x000fe40002800000 */
[----:B------:R-:W-:-:S05]  /*29b0*/  ISETP.GT.AND P5, PT, R73, 0x71, PT ;  /* 0x000000714900780c */ /* 0x000fca0003fa4270 */
[----:B------:R-:W1:Y:S01]  /*29c0*/  MUFU.TANH R66, R66 ;  /* 0x0000004200427308 */ /* 0x000e620000002400 */
[----:B--2---:R-:W-:Y:S02]  /*29d0*/  FSEL R61, R61, -INF , P6 ;  /* 0xff8000003d3d7808 */ /* 0x004fe40003000000 */
[----:B------:R-:W-:-:S05]  /*29e0*/  FMNMX.FTZ R86, R58, R85, !PT ;  /* 0x000000553a567209 */ /* 0x000fca0007810000 */
[----:B------:R-:W2:Y:S01]  /*29f0*/  MUFU.TANH R63, R63 ;  /* 0x0000003f003f7308 */ /* 0x000ea20000002400 */
[----:B----4-:R-:W-:Y:S01]  /*2a00*/  FSEL R56, R56, -INF , P4 ;  /* 0xff80000038387808 */ /* 0x010fe20002000000 */
[----:B------:R-:W-:Y:S01]  /*2a10*/  FMUL.FTZ R75, R93, UR6 ;  /* 0x000000065d4b7c20 */ /* 0x000fe20008410000 */
[----:B------:R-:W-:-:S05]  /*2a20*/  ISETP.GT.AND P4, PT, R73, 0x78, PT ;  /* 0x000000784900780c */ /* 0x000fca0003f84270 */
[----:B------:R-:W4:Y:S01]  /*2a30*/  MUFU.TANH R69, R69 ;  /* 0x0000004500457308 */ /* 0x000f220000002400 */
[----:B---3--:R-:W-:Y:S02]  /*2a40*/  FSEL R62, R62, -INF , P5 ;  /* 0xff8000003e3e7808 */ /* 0x008fe40002800000 */
[----:B------:R-:W-:-:S05]  /*2a50*/  FMNMX.FTZ R85, R61, R86, !PT ;  /* 0x000000563d557209 */ /* 0x000fca0007810000 */
[----:B------:R-:W3:Y:S01]  /*2a60*/  MUFU.TANH R64, R64 ;  /* 0x0000004000407308 */ /* 0x000ee20000002400 */
[----:B-----5:R-:W-:Y:S01]  /*2a70*/  FSEL R59, R59, -INF , P3 ;  /* 0xff8000003b3b7808 */ /* 0x020fe20001800000 */
[----:B------:R-:W-:Y:S01]  /*2a80*/  FMUL.FTZ R78, R96, UR6 ;  /* 0x00000006604e7c20 */ /* 0x000fe20008410000 */
[----:B------:R-:W-:-:S05]  /*2a90*/  ISETP.GT.AND P3, PT, R73, 0x79, PT ;  /* 0x000000794900780c */ /* 0x000fca0003f64270 */
[----:B------:R-:W5:Y:S01]  /*2aa0*/  MUFU.TANH R70, R70 ;  /* 0x0000004600467308 */ /* 0x000f620000002400 */
[----:B0-----:R-:W-:Y:S02]  /*2ab0*/  FSEL R65, R65, -INF , P4 ;  /* 0xff80000041417808 */ /* 0x001fe40002000000 */
[----:B------:R-:W-:-:S05]  /*2ac0*/  FMNMX.FTZ R86, R62, R85, !PT ;  /* 0x000000553e567209 */ /* 0x000fca0007810000 */
[----:B------:R-:W0:Y:S01]  /*2ad0*/  MUFU.TANH R67, R67 ;  /* 0x0000004300437308 */ /* 0x000e220000002400 */
[----:B-1----:R-:W-:Y:S01]  /*2ae0*/  FSEL R60, R60, -INF , P2 ;  /* 0xff8000003c3c7808 */ /* 0x002fe20001000000 */
[----:B------:R-:W-:Y:S01]  /*2af0*/  FMUL.FTZ R72, R91, UR6 ;  /* 0x000000065b487c20 */ /* 0x000fe20008410000 */
[----:B------:R-:W-:-:S05]  /*2b00*/  FMUL.FTZ R79, R97, UR6 ;  /* 0x00000006614f7c20 */ /* 0x000fca0008410000 */
[----:B------:R-:W1:Y:S01]  /*2b10*/  MUFU.TANH R74, R74 ;  /* 0x0000004a004a7308 */ /* 0x000e620000002400 */
[----:B------:R-:W-:Y:S02]  /*2b20*/  ISETP.GT.AND P2, PT, R73, 0x80, PT ;  /* 0x000000804900780c */ /* 0x000fe40003f44270 */
[----:B------:R-:W-:Y:S02]  /*2b30*/  FSEL R66, R66, -INF , P3 ;  /* 0xff80000042427808 */ /* 0x000fe40001800000 */
[----:B------:R-:W-:-:S03]  /*2b40*/  FMNMX.FTZ R85, R65, R86, !PT ;  /* 0x0000005641557209 */ /* 0x000fc60007810000 */
[----:B------:R-:W1:Y:S01]  /*2b50*/  MUFU.TANH R68, R68 ;  /* 0x0000004400447308 */ /* 0x000e620000002400 */
[----:B--2---:R-:W-:Y:S01]  /*2b60*/  FSEL R63, R63, -INF , P6 ;  /* 0xff8000003f3f7808 */ /* 0x004fe20003000000 */
[----:B------:R-:W-:Y:S01]  /*2b70*/  FMUL.FTZ R76, R94, UR6 ;  /* 0x000000065e4c7c20 */ /* 0x000fe20008410000 */
[----:B------:R-:W-:-:S05]  /*2b80*/  ISETP.GT.AND P6, PT, R73, 0x81, PT ;  /* 0x000000814900780c */ /* 0x000fca0003fc4270 */
[----:B------:R-:W2:Y:S01]  /*2b90*/  MUFU.TANH R75, R75 ;  /* 0x0000004b004b7308 */ /* 0x000ea20000002400 */
[----:B----4-:R-:W-:Y:S01]  /*2ba0*/  FSEL R69, R69, -INF , P2 ;  /* 0xff80000045457808 */ /* 0x010fe20001000000 */
[----:B------:R-:W-:Y:S01]  /*2bb0*/  FMUL.FTZ R82, R100, UR6 ;  /* 0x0000000664527c20 */ /* 0x000fe20008410000 */
[----:B------:R-:W-:-:S05]  /*2bc0*/  FMNMX.FTZ R86, R66, R85, !PT ;  /* 0x0000005542567209 */ /* 0x000fca0007810000 */
[----:B------:R-:W4:Y:S01]  /*2bd0*/  MUFU.TANH R71, R71 ;  /* 0x0000004700477308 */ /* 0x000f220000002400 */
[----:B---3--:R-:W-:Y:S01]  /*2be0*/  FSEL R64, R64, -INF , P5 ;  /* 0xff80000040407808 */ /* 0x008fe20002800000 */
[----:B------:R-:W-:-:S06]  /*2bf0*/  FMUL.FTZ R77, R95, UR6 ;  /* 0x000000065f4d7c20 */ /* 0x000fcc0008410000 */
[----:B------:R-:W3:Y:S01]  /*2c00*/  MUFU.TANH R78, R78 ;  /* 0x0000004e004e7308 */ /* 0x000ee20000002400 */
[----:B------:R-:W-:Y:S01]  /*2c10*/  ISETP.GT.AND P5, PT, R73, 0x88, PT ;  /* 0x000000884900780c */ /* 0x000fe20003fa4270 */
[----:B------:R-:W-:Y:S01]  /*2c20*/  FMUL.FTZ R83, R101, UR6 ;  /* 0x0000000665537c20 */ /* 0x000fe20008410000 */
[----:B-----5:R-:W-:Y:S02]  /*2c30*/  FSEL R70, R70, -INF , P6 ;  /* 0xff80000046467808 */ /* 0x020fe40003000000 */
[----:B------:R-:W-:-:S03]  /*2c40*/  FMNMX.FTZ R85, R69, R86, !PT ;  /* 0x0000005645557209 */ /* 0x000fc60007810000 */
[----:B------:R-:W5:Y:S01]  /*2c50*/  MUFU.TANH R72, R72 ;  /* 0x0000004800487308 */ /* 0x000f620000002400 */
[----:B0-----:R-:W-:Y:S01]  /*2c60*/  FSEL R67, R67, -INF , P4 ;  /* 0xff80000043437808 */ /* 0x001fe20002000000 */
[----:B------:R-:W-:-:S06]  /*2c70*/  FMUL.FTZ R80, R98, UR6 ;  /* 0x0000000662507c20 */ /* 0x000fcc0008410000 */
[----:B------:R-:W0:Y:S01]  /*2c80*/  MUFU.TANH R79, R79 ;  /* 0x0000004f004f7308 */ /* 0x000e220000002400 */
[----:B------:R-:W-:Y:S01]  /*2c90*/  ISETP.GT.AND P4, PT, R73, 0x89, PT ;  /* 0x000000894900780c */ /* 0x000fe20003f84270 */
[----:B------:R-:W-:Y:S01]  /*2ca0*/  FMUL.FTZ R90, R104, UR6 ;  /* 0x00000006685a7c20 */ /* 0x000fe20008410000 */
[----:B-1----:R-:W-:Y:S02]  /*2cb0*/  FSEL R74, R74, -INF , P5 ;  /* 0xff8000004a4a7808 */ /* 0x002fe40002800000 */
[----:B------:R-:W-:-:S03]  /*2cc0*/  FMNMX.FTZ R85, R70, R85, !PT ;  /* 0x0000005546557209 */ /* 0x000fc60007810000 */
[----:B------:R-:W1:Y:S01]  /*2cd0*/  MUFU.TANH R76, R76 ;  /* 0x0000004c004c7308 */ /* 0x000e620000002400 */
[----:B------:R-:W-:Y:S01]  /*2ce0*/  FSEL R68, R68, -INF , P3 ;  /* 0xff80000044447808 */ /* 0x000fe20001800000 */
[----:B------:R-:W-:Y:S01]  /*2cf0*/  FMUL.FTZ R81, R99, UR6 ;  /* 0x0000000663517c20 */ /* 0x000fe20008410000 */
[----:B------:R-:W-:-:S05]  /*2d00*/  ISETP.GT.AND P3, PT, R73, 0x90, PT ;  /* 0x000000904900780c */ /* 0x000fca0003f64270 */
[----:B------:R-:W1:Y:S01]  /*2d10*/  MUFU.TANH R82, R82 ;  /* 0x0000005200527308 */ /* 0x000e620000002400 */
[----:B--2---:R-:W-:Y:S01]  /*2d20*/  FSEL R75, R75, -INF , P4 ;  /* 0xff8000004b4b7808 */ /* 0x004fe20002000000 */
[----:B------:R-:W-:Y:S01]  /*2d30*/  FMUL.FTZ R89, R105, UR6 ;  /* 0x0000000669597c20 */ /* 0x000fe20008410000 */
[----:B------:R-:W-:-:S05]  /*2d40*/  FMNMX.FTZ R86, R74, R85, !PT ;  /* 0x000000554a567209 */ /* 0x000fca0007810000 */
[----:B------:R-:W2:Y:S01]  /*2d50*/  MUFU.TANH R77, R77 ;  /* 0x0000004d004d7308 */ /* 0x000ea20000002400 */
[----:B----4-:R-:W-:Y:S01]  /*2d60*/  FSEL R71, R71, -INF , P2 ;  /* 0xff80000047477808 */ /* 0x010fe20001000000 */
[----:B------:R-:W-:Y:S01]  /*2d70*/  FMUL.FTZ R84, R102, UR6 ;  /* 0x0000000666547c20 */ /* 0x000fe20008410000 */
[----:B------:R-:W-:-:S05]  /*2d80*/  ISETP.GT.AND P2, PT, R73, 0x91, PT ;  /* 0x000000914900780c */ /* 0x000fca0003f44270 */
[----:B------:R-:W4:Y:S01]  /*2d90*/  MUFU.TANH R83, R83 ;  /* 0x0000005300537308 */ /* 0x000f220000002400 */
[----:B---3--:R-:W-:Y:S01]  /*2da0*/  FSEL R85, R78, -INF , P3 ;  /* 0xff8000004e557808 */ /* 0x008fe20001800000 */
[----:B------:R-:W-:Y:S01]  /*2db0*/  FMUL.FTZ R91, R103, UR6 ;  /* 0x00000006675b7c20 */ /* 0x000fe20008410000 */
[----:B------:R-:W-:Y:S01]  /*2dc0*/  FMNMX.FTZ R78, R75, R86, !PT ;  /* 0x000000564b4e7209 */ /* 0x000fe20007810000 */
[----:B------:R-:W-:-:S04]  /*2dd0*/  FMUL.FTZ R94, R108, UR6 ;  /* 0x000000066c5e7c20 */ /* 0x000fc80008410000 */
[----:B------:R-:W3:Y:S01]  /*2de0*/  MUFU.TANH R80, R80 ;  /* 0x0000005000507308 */ /* 0x000ee20000002400 */
[----:B-----5:R-:W-:Y:S02]  /*2df0*/  FSEL R72, R72, -INF , P6 ;  /* 0xff80000048487808 */ /* 0x020fe40003000000 */
[----:B0-----:R-:W-:-:S05]  /*2e00*/  FSEL R86, R79, -INF , P2 ;  /* 0xff8000004f567808 */ /* 0x001fca0001000000 */
[----:B------:R-:W0:Y:S01]  /*2e10*/  MUFU.TANH R90, R90 ;  /* 0x0000005a005a7308 */ /* 0x000e220000002400 */
[----:B------:R-:W-:Y:S02]  /*2e20*/  ISETP.GT.AND P6, PT, R73, 0x98, PT ;  /* 0x000000984900780c */ /* 0x000fe40003fc4270 */
[----:B------:R-:W-:-:S05]  /*2e30*/  FMNMX.FTZ R79, R85, R78, !PT ;  /* 0x0000004e554f7209 */ /* 0x000fca0007810000 */
[----:B------:R-:W5:Y:S01]  /*2e40*/  MUFU.TANH R81, R81 ;  /* 0x0000005100517308 */ /* 0x000f620000002400 */
[----:B-1----:R-:W-:Y:S01]  /*2e50*/  FSEL R76, R76, -INF , P5 ;  /* 0xff8000004c4c7808 */ /* 0x002fe20002800000 */
[----:B------:R-:W-:Y:S01]  /*2e60*/  FMUL.FTZ R92, R106, UR6 ;  /* 0x000000066a5c7c20 */ /* 0x000fe20008410000 */
[----:B------:R-:W-:-:S05]  /*2e70*/  ISETP.GT.AND P5, PT, R73, 0x99, PT ;  /* 0x000000994900780c */ /* 0x000fca0003fa4270 */
[----:B------:R-:W1:Y:S01]  /*2e80*/  MUFU.TANH R89, R89 ;  /* 0x0000005900597308 */ /* 0x000e620000002400 */
[----:B------:R-:W-:Y:S02]  /*2e90*/  FSEL R87, R82, -INF , P6 ;  /* 0xff80000052577808 */ /* 0x000fe40003000000 */
[----:B------:R-:W-:-:S05]  /*2ea0*/  FMNMX.FTZ R78, R86, R79, !PT ;  /* 0x0000004f564e7209 */ /* 0x000fca0007810000 */
[----:B------:R-:W1:Y:S01]  /*2eb0*/  MUFU.TANH R84, R84 ;  /* 0x0000005400547308 */ /* 0x000e620000002400 */
[----:B--2---:R-:W-:Y:S01]  /*2ec0*/  FSEL R77, R77, -INF , P4 ;  /* 0xff8000004d4d7808 */ /* 0x004fe20002000000 */
[----:B------:R-:W-:-:S06]  /*2ed0*/  FMUL.FTZ R93, R107, UR6 ;  /* 0x000000066b5d7c20 */ /* 0x000fcc0008410000 */
[----:B------:R-:W2:Y:S01]  /*2ee0*/  MUFU.TANH R91, R91 ;  /* 0x0000005b005b7308 */ /* 0x000ea20000002400 */
[----:B------:R-:W-:Y:S02]  /*2ef0*/  ISETP.GT.AND P4, PT, R73, 0xa0, PT ;  /* 0x000000a04900780c */ /* 0x000fe40003f84270 */
[----:B----4-:R-:W-:-:S05]  /*2f00*/  FSEL R88, R83, -INF , P5 ;  /* 0xff80000053587808 */ /* 0x010fca0002800000 */
[----:B------:R-:W4:Y:S01]  /*2f10*/  MUFU.TANH R94, R94 ;  /* 0x0000005e005e7308 */ /* 0x000f220000002400 */
[----:B------:R-:W-:Y:S02]  /*2f20*/  FMNMX.FTZ R79, R87, R78, !PT ;  /* 0x0000004e574f7209 */ /* 0x000fe40007810000 */
[----:B---3--:R-:W-:-:S05]  /*2f30*/  FSEL R80, R80, -INF , P3 ;  /* 0xff80000050507808 */ /* 0x008fca0001800000 */
[----:B------:R-:W3:Y:S01]  /*2f40*/  MUFU.TANH R98, R109 ;  /* 0x0000006d00627308 */ /* 0x000ee20000002400 */
[----:B------:R-:W-:Y:S02]  /*2f50*/  ISETP.GT.AND P3, PT, R73, 0xa1, PT ;  /* 0x000000a14900780c */ /* 0x000fe40003f64270 */
[----:B0-----:R-:W-:Y:S02]  /*2f60*/  FSEL R90, R90, -INF , P4 ;  /* 0xff8000005a5a7808 */ /* 0x001fe40002000000 */
[----:B------:R-:W-:-:S03]  /*2f70*/  FMNMX.FTZ R79, R88, R79, !PT ;  /* 0x0000004f584f7209 */ /* 0x000fc60007810000 */
[----:B------:R-:W0:Y:S01]  /*2f80*/  MUFU.TANH R92, R92 ;  /* 0x0000005c005c7308 */ /* 0x000e220000002400 */
[----:B-----5:R-:W-:Y:S02]  /*2f90*/  FSEL R81, R81, -INF , P2 ;  /* 0xff80000051517808 */ /* 0x020fe40001000000 */
[----:B------:R-:W-:-:S05]  /*2fa0*/  ISETP.GT.AND P2, PT, R73, 0xa8, PT ;  /* 0x000000a84900780c */ /* 0x000fca0003f44270 */
[----:B------:R-:W5:Y:S01]  /*2fb0*/  MUFU.TANH R112, R112 ;  /* 0x0000007000707308 */ /* 0x000f620000002400 */
[----:B-1----:R-:W-:Y:S02]  /*2fc0*/  FSEL R89, R89, -INF , P3 ;  /* 0xff80000059597808 */ /* 0x002fe40001800000 */
[----:B------:R-:W-:-:S05]  /*2fd0*/  FMNMX.FTZ R82, R90, R79, !PT ;  /* 0x0000004f5a527209 */ /* 0x000fca0007810000 */
[----:B------:R-:W1:Y:S01]  /*2fe0*/  MUFU.TANH R93, R93 ;  /* 0x0000005d005d7308 */ /* 0x000e620000002400 */
[----:B------:R-:W-:Y:S02]  /*2ff0*/  FSEL R84, R84, -INF , P6 ;  /* 0xff80000054547808 */ /* 0x000fe40003000000 */
[----:B--2---:R-:W-:-:S05]  /*3000*/  FSEL R78, R91, -INF , P5 ;  /* 0xff8000005b4e7808 */ /* 0x004fca0002800000 */
[----:B------:R-:W2:Y:S01]  /*3010*/  MUFU.TANH R96, R113 ;  /* 0x0000007100607308 */ /* 0x000ea20000002400 */
[----:B------:R-:W-:Y:S02]  /*3020*/  ISETP.GT.AND P6, PT, R73, 0xa9, PT ;  /* 0x000000a94900780c */ /* 0x000fe40003fc4270 */
[----:B----4-:R-:W-:Y:S02]  /*3030*/  FSEL R91, R94, -INF , P2 ;  /* 0xff8000005e5b7808 */ /* 0x010fe40001000000 */
[----:B------:R-:W-:-:S03]  /*3040*/  FMNMX.FTZ R82, R89, R82, !PT ;  /* 0x0000005259527209 */ /* 0x000fc60007810000 */
[----:B------:R-:W4:Y:S01]  /*3050*/  MUFU.TANH R110, R110 ;  /* 0x0000006e006e7308 */ /* 0x000f220000002400 */
[----:B------:R-:W-:Y:S02]  /*3060*/  ISETP.GT.AND P5, PT, R73, 0xb0, PT ;  /* 0x000000b04900780c */ /* 0x000fe40003fa4270 */
[----:B---3--:R-:W-:-:S05]  /*3070*/  FSEL R98, R98, -INF , P6 ;  /* 0xff80000062627808 */ /* 0x008fca0003000000 */
[----:B------:R-:W3:Y:S01]  /*3080*/  MUFU.TANH R116, R116 ;  /* 0x0000007400747308 */ /* 0x000ee20000002400 */
[----:B------:R-:W-:Y:S02]  /*3090*/  FMNMX.FTZ R79, R91, R82, !PT ;  /* 0x000000525b4f7209 */ /* 0x000fe40007810000 */
[----:B0-----:R-:W-:-:S05]  /*30a0*/  FSEL R83, R92, -INF , P4 ;  /* 0xff8000005c537808 */ /* 0x001fca0002000000 */
[----:B------:R-:W0:Y:S01]  /*30b0*/  MUFU.TANH R100, R117 ;  /* 0x0000007500647308 */ /* 0x000e220000002400 */
[----:B------:R-:W-:Y:S02]  /*30c0*/  ISETP.GT.AND P4, PT, R73, 0xb1, PT ;  /* 0x000000b14900780c */ /* 0x000fe40003f84270 */
[----:B-----5:R-:W-:Y:S02]  /*30d0*/  FSEL R92, R112, -INF , P5 ;  /* 0xff800000705c7808 */ /* 0x020fe40002800000 */
[----:B------:R-:W-:Y:S02]  /*30e0*/  FMNMX.FTZ R79, R98, R79, !PT ;  /* 0x0000004f624f7209 */ /* 0x000fe40007810000 */
[----:B-1----:R-:W-:Y:S02]  /*30f0*/  FSEL R82, R93, -INF , P3 ;  /* 0xff8000005d527808 */ /* 0x002fe40001800000 */
[----:B------:R-:W-:Y:S02]  /*3100*/  ISETP.GT.AND P3, PT, R73, 0xb8, PT ;  /* 0x000000b84900780c */ /* 0x000fe40003f64270 */
[----:B--2---:R-:W-:-:S02]  /*3110*/  FSEL R96, R96, -INF , P4 ;  /* 0xff80000060607808 */ /* 0x004fc40002000000 */
[----:B------:R-:W-:Y:S02]  /*3120*/  FMNMX.FTZ R93, R92, R79, !PT ;  /* 0x0000004f5c5d7209 */ /* 0x000fe40007810000 */
[----:B----4-:R-:W-:Y:S02]  /*3130*/  FSEL R79, R110, -INF , P2 ;  /* 0xff8000006e4f7808 */ /* 0x010fe40001000000 */
[----:B------:R-:W-:Y:S02]  /*3140*/  ISETP.GT.AND P2, PT, R73, 0xb9, PT ;  /* 0x000000b94900780c */ /* 0x000fe40003f44270 */
[----:B---3--:R-:W-:Y:S02]  /*3150*/  FSEL R94, R116, -INF , P3 ;  /* 0xff800000745e7808 */ /* 0x008fe40001800000 */
[----:B------:R-:W-:Y:S02]  /*3160*/  FMNMX.FTZ R93, R96, R93, !PT ;  /* 0x0000005d605d7209 */ /* 0x000fe40007810000 */
[----:B0-----:R-:W-:-:S02]  /*3170*/  FSEL R100, R100, -INF , P2 ;  /* 0xff80000064647808 */ /* 0x001fc40001000000 */
[----:B------:R-:W-:-:S04]  /*3180*/  FMNMX.FTZ R93, R94, R93, !PT ;  /* 0x0000005d5e5d7209 */ /* 0x000fc80007810000 */
[----:B------:R-:W-:-:S05]  /*3190*/  FMNMX.FTZ R95, R100, R93, !PT ;  /* 0x0000005d645f7209 */ /* 0x000fca0007810000 */
[----:B------:R-:W0:Y:S02]  /*31a0*/  SHFL.BFLY PT, R102, R95, 0x2, 0x1f ;  /* 0x0c401f005f667f89 */ /* 0x000e2400000e0000 */
[----:B0-----:R-:W-:-:S05]  /*31b0*/  FMNMX.FTZ R102, R95, R102, !PT ;  /* 0x000000665f667209 */ /* 0x001fca0007810000 */
[----:B------:R-:W0:Y:S02]  /*31c0*/  SHFL.BFLY PT, R93, R102, 0x1, 0x1f ;  /* 0x0c201f00665d7f89 */ /* 0x000e2400000e0000 */
[----:B0-----:R-:W-:-:S04]  /*31d0*/  FMNMX.FTZ R93, R102, R93, !PT ;  /* 0x0000005d665d7209 */ /* 0x001fc80007810000 */
[C---:B------:R-:W-:Y:S01]  /*31e0*/  FSETP.NEU.FTZ.AND P0, PT, R93.reuse, -INF , PT ;  /* 0xff8000005d00780b */ /* 0x040fe20003f1d000 */
[----:B------:R-:W-:-:S05]  /*31f0*/  FMUL.FTZ R73, R93, UR26 ;  /* 0x0000001a5d497c20 */ /* 0x000fca0008410000 */
[----:B------:R-:W-:-:S05]  /*3200*/  FSEL R73, R73, RZ, P0 ;  /* 0x000000ff49497208 */ /* 0x000fca0000000000 */
[--C-:B------:R-:W-:Y:S01]  /*3210*/  FFMA.FTZ R110, R18, UR26, -R73.reuse ;  /* 0x0000001a126e7c23 */ /* 0x100fe20008010849 */
[----:B------:R-:W-:Y:S01]  /*3220*/  FMNMX.FTZ R18, R5, R6, !PT ;  /* 0x0000000605127209 */ /* 0x000fe20007810000 */
[----:B------:R-:W-:-:S03]  /*3230*/  FFMA.FTZ R95, R3, UR26, -R73 ;  /* 0x0000001a035f7c23 */ /* 0x000fc60008010849 */
        /* <DEDUP_REMOVED lines=16> */
[--C-:B------:R-:W-:Y:S01]  /*3340*/  FFMA.FTZ R101, R15, UR26, -R73.reuse ;  /* 0x0000001a0f657c23 */ /* 0x100fe20008010849 */
[--C-:B------:R-:W-:Y:S02]  /*3350*/  FFMA.FTZ R15, R22, UR26, -R73.reuse ;  /* 0x0000001a160f7c23 */ /* 0x100fe40008010849 */
        /* <DEDUP_REMOVED lines=17> */
[----:B------:R-:W-:-:S03]  /*3470*/  FFMA.FTZ R97, R29, UR26, -R73 ;  /* 0x0000001a1d617c23 */ /* 0x000fc60008010849 */
        /* <DEDUP_REMOVED lines=9> */
[--C-:B------:R-:W-:Y:S01]  /*3510*/  FFMA.FTZ R108, R34, UR26, -R73.reuse ;  /* 0x0000001a226c7c23 */ /* 0x100fe20008010849 */
[----:B------:R-:W-:Y:S02]  /*3520*/  FMUL.FTZ R111, R118, UR6 ;  /* 0x00000006766f7c20 */ /* 0x000fe40008410000 */
[----:B------:R-:W-:Y:S01]  /*3530*/  FMNMX.FTZ R34, R78, R29, !PT ;  /* 0x0000001d4e227209 */ /* 0x000fe20007810000 */
[----:B------:R-:W1:Y:S01]  /*3540*/  MUFU.TANH R107, R107 ;  /* 0x0000006b006b7308 */ /* 0x000e620000002400 */
[--C-:B------:R-:W-:Y:S01]  /*3550*/  FFMA.FTZ R99, R33, UR26, -R73.reuse ;  /* 0x0000001a21637c23 */ /* 0x100fe20008010849 */
[----:B------:R-:W-:Y:S01]  /*3560*/  FMUL.FTZ R115, R119, UR6 ;  /* 0x0000000677737c20 */ /* 0x000fe20008410000 */
[----:B------:R-:W-:Y:S01]  /*3570*/  FMNMX.FTZ R33, R83, R34, !PT ;  /* 0x0000002253217209 */ /* 0x000fe20007810000 */
[----:B------:R-:W-:-:S04]  /*3580*/  FFMA.FTZ R114, R42, UR26, -R73 ;  /* 0x0000001a2a727c23 */ /* 0x000fc80008010849 */
[----:B------:R-:W2:Y:S01]  /*3590*/  MUFU.TANH R113, R113 ;  /* 0x0000007100717308 */ /* 0x000ea20000002400 */
[----:B------:R-:W-:Y:S02]  /*35a0*/  FMNMX.FTZ R42, R82, R33, !PT ;  /* 0x00000021522a7209 */ /* 0x000fe40007810000 */
[----:B0-----:R-:W-:-:S05]  /*35b0*/  FSEL R109, R109, -INF , P6 ;  /* 0xff8000006d6d7808 */ /* 0x001fca0003000000 */
[----:B------:R-:W0:Y:S01]  /*35c0*/  MUFU.TANH R111, R111 ;  /* 0x0000006f006f7308 */ /* 0x000e220000002400 */
[----:B------:R-:W-:Y:S02]  /*35d0*/  FMNMX.FTZ R42, R79, R42, !PT ;  /* 0x0000002a4f2a7209 */ /* 0x000fe40007810000 */
[----:B-1----:R-:W-:-:S05]  /*35e0*/  FSEL R107, R107, -INF , P5 ;  /* 0xff8000006b6b7808 */ /* 0x002fca0002800000 */
[----:B------:R-:W1:Y:S01]  /*35f0*/  MUFU.TANH R115, R115 ;  /* 0x0000007300737308 */ /* 0x000e620000002400 */
[----:B------:R-:W-:Y:S02]  /*3600*/  FMNMX.FTZ R42, R109, R42, !PT ;  /* 0x0000002a6d2a7209 */ /* 0x000fe40007810000 */
[----:B--2---:R-:W-:Y:S02]  /*3610*/  FSEL R113, R113, -INF , P4 ;  /* 0xff80000071717808 */ /* 0x004fe40002000000 */
[----:B------:R-:W-:Y:S01]  /*3620*/  FMNMX.FTZ R42, R107, R42, !PT ;  /* 0x0000002a6b2a7209 */ /* 0x000fe20007810000 */
[--C-:B------:R-:W-:Y:S01]  /*3630*/  FFMA.FTZ R103, R37, UR26, -R73.reuse ;  /* 0x0000001a25677c23 */ /* 0x100fe20008010849 */
[--C-:B------:R-:W-:Y:S01]  /*3640*/  FFMA.FTZ R37, R50, UR26, -R73.reuse ;  /* 0x0000001a32257c23 */ /* 0x100fe20008010849 */
[----:B0-----:R-:W-:Y:S02]  /*3650*/  FSEL R111, R111, -INF , P3 ;  /* 0xff8000006f6f7808 */ /* 0x001fe40001800000 */
[----:B------:R-:W-:Y:S01]  /*3660*/  FMNMX.FTZ R50, R113, R42, !PT ;  /* 0x0000002a71327209 */ /* 0x000fe20007810000 */
[----:B------:R-:W-:-:S03]  /*3670*/  FFMA.FTZ R3, R61, UR26, -R73 ;  /* 0x0000001a3d037c23 */ /* 0x000fc60008010849 */
[----:B------:R-:W-:Y:S02]  /*3680*/  FMNMX.FTZ R50, R111, R50, !PT ;  /* 0x000000326f327209 */ /* 0x000fe40007810000 */
[----:B-1----:R-:W-:Y:S01]  /*3690*/  FSEL R115, R115, -INF , P2 ;  /* 0xff80000073737808 */ /* 0x002fe20001000000 */
[----:B------:R-:W-:-:S03]  /*36a0*/  FFMA.FTZ R62, R62, UR26, -R73 ;  /* 0x0000001a3e3e7c23 */ /* 0x000fc60008010849 */
[----:B------:R-:W-:Y:S01]  /*36b0*/  FMNMX.FTZ R61, R115, R50, !PT ;  /* 0x00000032733d7209 */ /* 0x000fe20007810000 */
[----:B------:R0:W-:Y:S04]  /*36c0*/  MUFU.EX2 R26, R62 ;  /* 0x0000003e001a7308 */ /* 0x0001e80000000800 */
[----:B0-----:R-:W0:Y:S01]  /*36d0*/  SHFL.BFLY PT, R62, R61, 0x2, 0x1f ;  /* 0x0c401f003d3e7f89 */ /* 0x001e2200000e0000 */
[--C-:B------:R-:W-:Y:S01]  /*36e0*/  FFMA.FTZ R70, R70, UR26, -R73.reuse ;  /* 0x0000001a46467c23 */ /* 0x100fe20008010849 */
[----:B------:R-:W-:-:S03]  /*36f0*/  FFMA.FTZ R105, R41, UR26, -R73 ;  /* 0x0000001a29697c23 */ /* 0x000fc60008010849 */
[----:B------:R0:W-:Y:S01]  /*3700*/  MUFU.EX2 R42, R70 ;  /* 0x00000046002a7308 */ /* 0x0001e20000000800 */
[--C-:B------:R-:W-:Y:S01]  /*3710*/  FFMA.FTZ R41, R54, UR26, -R73.reuse ;  /* 0x0000001a36297c23 */ /* 0x100fe20008010849 */
[----:B------:R-:W-:Y:S01]  /*3720*/  FFMA.FTZ R54, R75, UR26, -R73 ;  /* 0x0000001a4b367c23 */ /* 0x000fe20008010849 */
[----:B0-----:R-:W-:-:S05]  /*3730*/  FMNMX.FTZ R70, R61, R62, !PT ;  /* 0x0000003e3d467209 */ /* 0x001fca0007810000 */
        /* <DEDUP_REMOVED lines=10> */
[----:B0-----:R-:W-:-:S04]  /*37e0*/  FMNMX.FTZ R102, R70, R75, !PT ;  /* 0x0000004b46667209 */ /* 0x001fc80007810000 */
[C---:B------:R-:W-:Y:S01]  /*37f0*/  FSETP.NEU.FTZ.AND P2, PT, R102.reuse, -INF , PT ;  /* 0xff8000006600780b */ /* 0x040fe20003f5d000 */
[----:B------:R-:W-:-:S05]  /*3800*/  FMUL.FTZ R86, R102, UR26 ;  /* 0x0000001a66567c20 */ /* 0x000fca0008410000 */
[----:B------:R-:W-:Y:S01]  /*3810*/  FSEL R86, R86, RZ, P2 ;  /* 0x000000ff56567208 */ /* 0x000fe20001000000 */
[----:B------:R-:W-:Y:S01]  /*3820*/  MUFU.EX2 R95, R95 ;  /* 0x0000005f005f7308 */ /* 0x000fe20000000800 */
[----:B------:R-:W-:-:S03]  /*3830*/  FFMA.FTZ R8, R8, UR26, -R73 ;  /* 0x0000001a08087c23 */ /* 0x000fc60008010849 */
[--C-:B------:R-:W-:Y:S01]  /*3840*/  FFMA.FTZ R5, R5, UR26, -R86.reuse ;  /* 0x0000001a05057c23 */ /* 0x100fe20008010856 */
[--C-:B------:R-:W-:Y:S01]  /*3850*/  FFMA.FTZ R94, R6, UR26, -R86.reuse ;  /* 0x0000001a065e7c23 */ /* 0x100fe20008010856 */
[--C-:B------:R-:W-:Y:S02]  /*3860*/  FFMA.FTZ R96, R96, UR26, -R73.reuse ;  /* 0x0000001a60607c23 */ /* 0x100fe40008010849 */
[----:B------:R-:W0:Y:S01]  /*3870*/  MUFU.EX2 R4, R4 ;  /* 0x0000000400047308 */ /* 0x000e220000000800 */
[----:B------:R-:W-:Y:S01]  /*3880*/  FFMA.FTZ R9, R9, UR26, -R86 ;  /* 0x0000001a09097c23 */ /* 0x000fe20008010856 */
[----:B------:R-:W-:-:S06]  /*3890*/  FFMA.FTZ R11, R11, UR26, -R73 ;  /* 0x0000001a0b0b7c23 */ /* 0x000fcc0008010849 */
[----:B------:R-:W1:Y:S01]  /*38a0*/  MUFU.EX2 R7, R7 ;  /* 0x0000000700077308 */ /* 0x000e620000000800 */
[--C-:B------:R-:W-:Y:S01]  /*38b0*/  FFMA.FTZ R106, R12, UR26, -R73.reuse ;  /* 0x0000001a0c6a7c23 */ /* 0x100fe20008010849 */
[----:B------:R-:W-:-:S06]  /*38c0*/  FFMA.FTZ R50, R85, UR26, -R73 ;  /* 0x0000001a55327c23 */ /* 0x000fcc0008010849 */
[----:B------:R-:W-:Y:S01]  /*38d0*/  MUFU.EX2 R5, R5 ;  /* 0x0000000500057308 */ /* 0x000fe20000000800 */
[----:B------:R-:W-:-:S07]  /*38e0*/  FFMA.FTZ R85, R13, UR26, -R86 ;  /* 0x0000001a0d557c23 */ /* 0x000fce0008010856 */
[----:B------:R-:W2:Y:S08]  /*38f0*/  MUFU.EX2 R94, R94 ;  /* 0x0000005e005e7308 */ /* 0x000eb00000000800 */
[----:B------:R3:W-:Y:S01]  /*3900*/  MUFU.EX2 R70, R96 ;  /* 0x0000006000467308 */ /* 0x0007e20000000800 */
[----:B------:R-:W-:-:S07]  /*3910*/  FFMA.FTZ R18, R45, UR26, -R73 ;  /* 0x0000001a2d127c23 */ /* 0x000fce0008010849 */
[----:B------:R-:W4:Y:S01]  /*3920*/  MUFU.EX2 R8, R8 ;  /* 0x0000000800087308 */ /* 0x000f220000000800 */
[--C-:B---3--:R-:W-:Y:S01]  /*3930*/  FFMA.FTZ R96, R10, UR26, -R86.reuse ;  /* 0x0000001a0a607c23 */ /* 0x108fe20008010856 */
[----:B------:R-:W-:-:S06]  /*3940*/  FFMA.FTZ R14, R14, UR26, -R86 ;  /* 0x0000001a0e0e7c23 */ /* 0x000fcc0008010856 */
[----:B------:R-:W3:Y:S01]  /*3950*/  MUFU.EX2 R9, R9 ;  /* 0x0000000900097308 */ /* 0x000ee20000000800 */
[--C-:B------:R-:W-:Y:S01]  /*3960*/  FFMA.FTZ R45, R57, UR26, -R73.reuse ;  /* 0x0000001a392d7c23 */ /* 0x100fe20008010849 */
[----:B------:R-:W-:Y:S01]  /*3970*/  FFMA.FTZ R57, R87, UR26, -R73 ;  /* 0x0000001a57397c23 */ /* 0x000fe20008010849 */
[----:B0-----:R-:W-:-:S05]  /*3980*/  FADD.FTZ R10, R95, R4 ;  /* 0x000000045f0a7221 */ /* 0x001fca0000010000 */
[----:B------:R-:W0:Y:S01]  /*3990*/  MUFU.EX2 R11, R11 ;  /* 0x0000000b000b7308 */ /* 0x000e220000000800 */
[----:B------:R-:W-:Y:S01]  /*39a0*/  FFMA.FTZ R12, R21, UR26, -R73 ;  /* 0x0000001a150c7c23 */ /* 0x000fe20008010849 */
[----:B------:R-:W-:-:S06]  /*39b0*/  FFMA.FTZ R87, R19, UR26, -R86 ;  /* 0x0000001a13577c23 */ /* 0x000fcc0008010856 */
[----:B------:R-:W5:Y:S01]  /*39c0*/  MUFU.EX2 R96, R96 ;  /* 0x0000006000607308 */ /* 0x000f620000000800 */
[--C-:B------:R-:W-:Y:S01]  /*39d0*/  FFMA.FTZ R21, R25, UR26, -R73.reuse ;  /* 0x0000001a19157c23 */ /* 0x100fe20008010849 */
[--C-:B------:R-:W-:Y:S01]  /*39e0*/  FFMA.FTZ R19, R27, UR26, -R86.reuse ;  /* 0x0000001a1b137c23 */ /* 0x100fe20008010856 */
[----:B------:R-:W-:Y:S01]  /*39f0*/  FFMA.FTZ R25, R46, UR26, -R73 ;  /* 0x0000001a2e197c23 */ /* 0x000fe20008010849 */
[----:B------:R-:W-:-:S04]  /*3a00*/  FFMA.FTZ R27, R47, UR26, -R86 ;  /* 0x0000001a2f1b7c23 */ /* 0x000fc80008010856 */
[----:B------:R-:W5:Y:S01]  /*3a10*/  MUFU.EX2 R106, R106 ;  /* 0x0000006a006a7308 */ /* 0x000f620000000800 */
[--C-:B------:R-:W-:Y:S01]  /*3a20*/  FFMA.FTZ R46, R58, UR26, -R73.reuse ;  /* 0x0000001a3a2e7c23 */ /* 0x100fe20008010849 */
[----:B-1----:R-:W-:Y:S01]  /*3a30*/  FADD.FTZ R47, R7, R10 ;  /* 0x0000000a072f7221 */ /* 0x002fe20000010000 */
[----:B------:R-:W-:-:S05]  /*3a40*/  FFMA.FTZ R58, R88, UR26, -R73 ;  /* 0x0000001a583a7c23 */ /* 0x000fca0008010849 */
[----:B------:R-:W1:Y:S01]  /*3a50*/  MUFU.EX2 R85, R85 ;  /* 0x0000005500557308 */ /* 0x000e620000000800 */
[----:B--2---:R-:W-:Y:S01]  /*3a60*/  FADD.FTZ R10, R5, R94 ;  /* 0x0000005e050a7221 */ /* 0x004fe20000010000 */
[--C-:B------:R-:W-:Y:S01]  /*3a70*/  FFMA.FTZ R20, R20, UR26, -R86.reuse ;  /* 0x0000001a14147c23 */ /* 0x100fe20008010856 */
[----:B------:R-:W-:Y:S01]  /*3a80*/  FFMA.FTZ R88, R36, UR26, -R86 ;  /* 0x0000001a24587c23 */ /* 0x000fe20008010856 */
[----:B------:R-:W-:-:S04]  /*3a90*/  @!P1 VIADD R6, R0, 0x30840 ;  /* 0x0003084000069836 */ /* 0x000fc80000000000 */
[----:B------:R-:W2:Y:S01]  /*3aa0*/  MUFU.EX2 R101, R101 ;  /* 0x0000006500657308 */ /* 0x000ea20000000800 */
[----:B------:R-:W-:Y:S01]  /*3ab0*/  FFMA.FTZ R36, R48, UR26, -R86 ;  /* 0x0000001a30247c23 */ /* 0x000fe20008010856 */
[----:B----4-:R-:W-:Y:S01]  /*3ac0*/  FADD.FTZ R48, R8, R47 ;  /* 0x0000002f08307221 */ /* 0x010fe20000010000 */
[----:B---3--:R-:W-:-:S05]  /*3ad0*/  FADD.FTZ R47, R9, R10 ;  /* 0x0000000a092f7221 */ /* 0x008fca0000010000 */
[----:B------:R-:W3:Y:S01]  /*3ae0*/  MUFU.EX2 R14, R14 ;  /* 0x0000000e000e7308 */ /* 0x000ee20000000800 */
[--C-:B------:R-:W-:Y:S01]  /*3af0*/  FFMA.FTZ R13, R23, UR26, -R86.reuse ;  /* 0x0000001a170d7c23 */ /* 0x100fe20008010856 */
[--C-:B------:R-:W-:Y:S01]  /*3b00*/  FFMA.FTZ R75, R39, UR26, -R86.reuse ;  /* 0x0000001a274b7c23 */ /* 0x100fe20008010856 */
[----:B------:R-:W-:Y:S01]  /*3b10*/  FFMA.FTZ R39, R55, UR26, -R86 ;  /* 0x0000001a37277c23 */ /* 0x000fe20008010856 */
[----:B------:R-:W-:-:S04]  /*3b20*/  @!P1 PRMT R6, RZ, 0x654, R6 ;  /* 0x00000654ff069816 */ /* 0x000fc80000000006 */
[----:B------:R-:W4:Y:S01]  /*3b30*/  MUFU.EX2 R87, R87 ;  /* 0x0000005700577308 */ /* 0x000f220000000800 */
[----:B0-----:R-:W-:Y:S01]  /*3b40*/  FADD.FTZ R55, R11, R48 ;  /* 0x000000300b377221 */ /* 0x001fe20000010000 */
[----:B-----5:R-:W-:Y:S01]  /*3b50*/  FADD.FTZ R10, R96, R47 ;  /* 0x0000002f600a7221 */ /* 0x020fe20000010000 */
[----:B------:R-:W-:Y:S01]  /*3b60*/  FFMA.FTZ R24, R24, UR26, -R86 ;  /* 0x0000001a18187c23 */ /* 0x000fe20008010856 */
[----:B------:R0:W-:Y:S04]  /*3b70*/  @!P1 SYNCS.ARRIVE.TRANS64.RED.A1T0 RZ, [R6+URZ], RZ ;  /* 0x000000ff06ff99a7 */ /* 0x0001e8000810043f */
[----:B------:R-:W5:Y:S01]  /*3b80*/  MUFU.EX2 R20, R20 ;  /* 0x0000001400147308 */ /* 0x000f620000000800 */
[----:B------:R-:W-:Y:S01]  /*3b90*/  FADD.FTZ R48, R106, R55 ;  /* 0x000000376a307221 */ /* 0x000fe20000010000 */
[----:B0-----:R-:W-:Y:S01]  /*3ba0*/  F2FP.BF16.F32.PACK_AB R6, R8, R7 ;  /* 0x000000070806723e */ /* 0x001fe200000010ff */
[----:B-1----:R-:W-:-:S05]  /*3bb0*/  FADD.FTZ R7, R85, R10 ;  /* 0x0000000a55077221 */ /* 0x002fca0000010000 */
[----:B------:R-:W-:Y:S01]  /*3bc0*/  MUFU.EX2 R13, R13 ;  /* 0x0000000d000d7308 */ /* 0x000fe20000000800 */
[----:B--2---:R-:W-:Y:S01]  /*3bd0*/  FADD.FTZ R55, R101, R48 ;  /* 0x0000003065377221 */ /* 0x004fe20000010000 */
[----:B---3--:R-:W-:Y:S01]  /*3be0*/  FADD.FTZ R48, R14, R7 ;  /* 0x000000070e307221 */ /* 0x008fe20000010000 */
[----:B------:R-:W-:-:S05]  /*3bf0*/  FFMA.FTZ R28, R28, UR26, -R86 ;  /* 0x0000001a1c1c7c23 */ /* 0x000fca0008010856 */
[----:B------:R-:W0:Y:S01]  /*3c00*/  MUFU.EX2 R110, R110 ;  /* 0x0000006e006e7308 */ /* 0x000e220000000800 */
[----:B------:R-:W-:Y:S01]  /*3c10*/  F2FP.BF16.F32.PACK_AB R8, R106, R11 ;  /* 0x0000000b6a08723e */ /* 0x000fe200000010ff */
[----:B----4-:R-:W-:-:S06]  /*3c20*/  FADD.FTZ R11, R87, R48 ;  /* 0x00000030570b7221 */ /* 0x010fcc0000010000 */
[----:B------:R-:W-:Y:S01]  /*3c30*/  MUFU.EX2 R24, R24 ;  /* 0x0000001800187308 */ /* 0x000fe20000000800 */
[--C-:B------:R-:W-:Y:S01]  /*3c40*/  FFMA.FTZ R23, R31, UR26, -R86.reuse ;  /* 0x0000001a1f177c23 */ /* 0x100fe20008010856 */
[----:B------:R-:W-:-:S06]  /*3c50*/  FFMA.FTZ R56, R56, UR26, -R86 ;  /* 0x0000001a38387c23 */ /* 0x000fcc0008010856 */
[----:B------:R-:W1:Y:S01]  /*3c60*/  MUFU.EX2 R12, R12 ;  /* 0x0000000c000c7308 */ /* 0x000e620000000800 */
[----:B------:R-:W-:Y:S02]  /*3c70*/  F2FP.BF16.F32.PACK_AB R7, R96, R9 ;  /* 0x000000096007723e */ /* 0x000fe400000010ff */
[----:B------:R-:W-:-:S05]  /*3c80*/  F2FP.BF16.F32.PACK_AB R9, R14, R85 ;  /* 0x000000550e09723e */ /* 0x000fca00000010ff */
[----:B------:R-:W-:Y:S01]  /*3c90*/  MUFU.EX2 R19, R19 ;  /* 0x0000001300137308 */ /* 0x000fe20000000800 */
[----:B-----5:R-:W-:Y:S01]  /*3ca0*/  FADD.FTZ R14, R20, R11 ;  /* 0x0000000b140e7221 */ /* 0x020fe20000010000 */
[----:B------:R-:W-:Y:S01]  /*3cb0*/  FFMA.FTZ R33, R69, UR26, -R73 ;  /* 0x0000001a45217c23 */ /* 0x000fe20008010849 */
[----:B------:R-:W-:-:S05]  /*3cc0*/  FFMA.FTZ R32, R32, UR26, -R86 ;  /* 0x0000001a20207c23 */ /* 0x000fca0008010856 */
[----:B------:R-:W2:Y:S01]  /*3cd0*/  MUFU.EX2 R15, R15 ;  /* 0x0000000f000f7308 */ /* 0x000ea20000000800 */
[----:B------:R-:W-:Y:S01]  /*3ce0*/  FFMA.FTZ R69, R92, UR26, -R73 ;  /* 0x0000001a5c457c23 */ /* 0x000fe20008010849 */
[--C-:B------:R-:W-:Y:S01]  /*3cf0*/  FFMA.FTZ R92, R44, UR26, -R86.reuse ;  /* 0x0000001a2c5c7c23 */ /* 0x100fe20008010856 */
[----:B------:R-:W-:-:S05]  /*3d00*/  FFMA.FTZ R44, R59, UR26, -R86 ;  /* 0x0000001a3b2c7c23 */ /* 0x000fca0008010856 */
[----:B------:R-:W3:Y:S01]  /*3d10*/  MUFU.EX2 R28, R28 ;  /* 0x0000001c001c7308 */ /* 0x000ee20000000800 */
[----:B------:R-:W-:Y:S01]  /*3d20*/  FFMA.FTZ R35, R35, UR26, -R86 ;  /* 0x0000001a23237c23 */ /* 0x000fe20008010856 */
[----:B0-----:R-:W-:-:S06]  /*3d30*/  FADD.FTZ R59, R110, R55 ;  /* 0x000000376e3b7221 */ /* 0x001fcc0000010000 */
[----:B------:R-:W0:Y:S01]  /*3d40*/  MUFU.EX2 R21, R21 ;  /* 0x0000001500157308 */ /* 0x000e220000000800 */
[----:B------:R-:W-:-:S07]  /*3d50*/  F2FP.BF16.F32.PACK_AB R11, R20, R87 ;  /* 0x00000057140b723e */ /* 0x000fce00000010ff */
[----:B------:R4:W-:Y:S01]  /*3d60*/  MUFU.EX2 R0, R56 ;  /* 0x0000003800007308 */ /* 0x0009e20000000800 */
[----:B-1----:R-:W-:-:S07]  /*3d70*/  FADD.FTZ R20, R12, R59 ;  /* 0x0000003b0c147221 */ /* 0x002fce0000010000 */
[----:B------:R-:W1:Y:S01]  /*3d80*/  MUFU.EX2 R23, R23 ;  /* 0x0000001700177308 */ /* 0x000e620000000800 */
[----:B----4-:R-:W-:Y:S01]  /*3d90*/  FFMA.FTZ R56, R71, UR26, -R86 ;  /* 0x0000001a47387c23 */ /* 0x010fe20008010856 */
[----:B------:R-:W-:-:S06]  /*3da0*/  FADD.FTZ R71, R13, R14 ;  /* 0x0000000e0d477221 */ /* 0x000fcc0000010000 */
[----:B------:R-:W4:Y:S01]  /*3db0*/  MUFU.EX2 R22, R22 ;  /* 0x0000001600167308 */ /* 0x000f220000000800 */
[----:B------:R-:W-:Y:S01]  /*3dc0*/  FADD.FTZ R14, R24, R71 ;  /* 0x00000047180e7221 */ /* 0x000fe20000010000 */
[----:B--2---:R-:W-:-:S06]  /*3dd0*/  FADD.FTZ R20, R15, R20 ;  /* 0x000000140f147221 */ /* 0x004fcc0000010000 */
[----:B------:R-:W2:Y:S01]  /*3de0*/  MUFU.EX2 R32, R32 ;  /* 0x0000002000207308 */ /* 0x000ea20000000800 */
[----:B------:R-:W-:-:S07]  /*3df0*/  FADD.FTZ R71, R19, R14 ;  /* 0x0000000e13477221 */ /* 0x000fce0000010000 */
[----:B------:R-:W5:Y:S01]  /*3e00*/  MUFU.EX2 R97, R97 ;  /* 0x0000006100617308 */ /* 0x000f620000000800 */
[--C-:B------:R-:W-:Y:S01]  /*3e10*/  FFMA.FTZ R47, R63, UR26, -R86.reuse ;  /* 0x0000001a3f2f7c23 */ /* 0x100fe20008010856 */
[----:B------:R-:W-:Y:S01]  /*3e20*/  FFMA.FTZ R61, R90, UR26, -R73 ;  /* 0x0000001a5a3d7c23 */ /* 0x000fe20008010849 */
[----:B------:R-:W-:-:S05]  /*3e30*/  FFMA.FTZ R63, R77, UR26, -R86 ;  /* 0x0000001a4d3f7c23 */ /* 0x000fca0008010856 */
[----:B------:R-:W5:Y:S01]  /*3e40*/  MUFU.EX2 R35, R35 ;  /* 0x0000002300237308 */ /* 0x000f620000000800 */
[----:B---3--:R-:W-:Y:S01]  /*3e50*/  FADD.FTZ R14, R28, R71 ;  /* 0x000000471c0e7221 */ /* 0x008fe20000010000 */
[----:B------:R-:W-:Y:S01]  /*3e60*/  FFMA.FTZ R90, R40, UR26, -R86 ;  /* 0x0000001a285a7c23 */ /* 0x000fe20008010856 */
[----:B0-----:R-:W-:-:S05]  /*3e70*/  FADD.FTZ R77, R21, R20 ;  /* 0x00000014154d7221 */ /* 0x001fca0000010000 */
[----:B------:R-:W0:Y:S01]  /*3e80*/  MUFU.EX2 R104, R104 ;  /* 0x0000006800687308 */ /* 0x000e220000000800 */
[----:B-1----:R-:W-:Y:S01]  /*3e90*/  FADD.FTZ R71, R23, R14 ;  /* 0x0000000e17477221 */ /* 0x002fe20000010000 */
[----:B------:R-:W-:-:S06]  /*3ea0*/  FFMA.FTZ R43, R43, UR26, -R86 ;  /* 0x0000001a2b2b7c23 */ /* 0x000fcc0008010856 */
[----:B------:R-:W1:Y:S01]  /*3eb0*/  MUFU.EX2 R88, R88 ;  /* 0x0000005800587308 */ /* 0x000e620000000800 */
[----:B----4-:R-:W-:-:S07]  /*3ec0*/  FADD.FTZ R20, R22, R77 ;  /* 0x0000004d16147221 */ /* 0x010fce0000010000 */
[----:B------:R-:W3:Y:S01]  /*3ed0*/  MUFU.EX2 R99, R99 ;  /* 0x0000006300637308 */ /* 0x000ee20000000800 */
[----:B--2---:R-:W-:Y:S01]  /*3ee0*/  FADD.FTZ R14, R32, R71 ;  /* 0x00000047200e7221 */ /* 0x004fe20000010000 */
[----:B-----5:R-:W-:-:S06]  /*3ef0*/  FADD.FTZ R77, R97, R20 ;  /* 0x00000014614d7221 */ /* 0x020fcc0000010000 */
[----:B------:R-:W2:Y:S08]  /*3f00*/  MUFU.EX2 R75, R75 ;  /* 0x0000004b004b7308 */ /* 0x000eb00000000800 */
[----:B------:R-:W4:Y:S01]  /*3f10*/  MUFU.EX2 R108, R108 ;  /* 0x0000006c006c7308 */ /* 0x000f220000000800 */
[----:B------:R-:W-:Y:S01]  /*3f20*/  FADD.FTZ R71, R35, R14 ;  /* 0x0000000e23477221 */ /* 0x000fe20000010000 */
[----:B0-----:R-:W-:-:S06]  /*3f30*/  FADD.FTZ R20, R104, R77 ;  /* 0x0000004d68147221 */ /* 0x001fcc0000010000 */
[----:B------:R-:W0:Y:S08]  /*3f40*/  MUFU.EX2 R90, R90 ;  /* 0x0000005a005a7308 */ /* 0x000e300000000800 */
[----:B------:R-:W5:Y:S01]  /*3f50*/  MUFU.EX2 R103, R103 ;  /* 0x0000006700677308 */ /* 0x000f620000000800 */
[----:B-1----:R-:W-:Y:S01]  /*3f60*/  FADD.FTZ R14, R88, R71 ;  /* 0x00000047580e7221 */ /* 0x002fe20000010000 */
[----:B---3--:R-:W-:-:S06]  /*3f70*/  FADD.FTZ R77, R99, R20 ;  /* 0x00000014634d7221 */ /* 0x008fcc0000010000 */
[----:B------:R-:W1:Y:S08]  /*3f80*/  MUFU.EX2 R43, R43 ;  /* 0x0000002b002b7308 */ /* 0x000e700000000800 */
[----:B------:R-:W3:Y:S01]  /*3f90*/  MUFU.EX2 R112, R112 ;  /* 0x0000007000707308 */ /* 0x000ee20000000800 */
[----:B--2---:R-:W-:Y:S01]  /*3fa0*/  FADD.FTZ R71, R75, R14 ;  /* 0x0000000e4b477221 */ /* 0x004fe20000010000 */
[----:B----4-:R-:W-:-:S06]  /*3fb0*/  FADD.FTZ R20, R108, R77 ;  /* 0x0000004d6c147221 */ /* 0x010fcc0000010000 */
[----:B------:R-:W2:Y:S08]  /*3fc0*/  MUFU.EX2 R92, R92 ;  /* 0x0000005c005c7308 */ /* 0x000eb00000000800 */
[----:B------:R-:W4:Y:S01]  /*3fd0*/  MUFU.EX2 R105, R105 ;  /* 0x0000006900697308 */ /* 0x000f220000000800 */
[----:B0-----:R-:W-:Y:S01]  /*3fe0*/  FADD.FTZ R14, R90, R71 ;  /* 0x000000475a0e7221 */ /* 0x001fe20000010000 */
[----:B-----5:R-:W-:Y:S01]  /*3ff0*/  FADD.FTZ R77, R103, R20 ;  /* 0x00000014674d7221 */ /* 0x020fe20000010000 */
[----:B------:R-:W-:-:S02]  /*4000*/  F2FP.BF16.F32.PACK_AB R12, R15, R12 ;  /* 0x0000000c0f0c723e */ /* 0x000fc400000010ff */
[----:B-1----:R-:W-:Y:S01]  /*4010*/  FADD.FTZ R15, R43, R14 ;  /* 0x0000000e2b0f7221 */ /* 0x002fe20000010000 */
[----:B---3--:R-:W-:Y:S01]  /*4020*/  FADD.FTZ R20, R112, R77 ;  /* 0x0000004d70147221 */ /* 0x008fe20000010000 */
[----:B------:R-:W-:Y:S01]  /*4030*/  F2FP.BF16.F32.PACK_AB R4, R4, R95 ;  /* 0x0000005f0404723e */ /* 0x000fe200000010ff */
[----:B------:R-:W-:Y:S01]  /*4040*/  FFMA.FTZ R48, R64, UR26, -R86 ;  /* 0x0000001a40307c23 */ /* 0x000fe20008010856 */
[----:B------:R-:W-:Y:S01]  /*4050*/  F2FP.BF16.F32.PACK_AB R5, R94, R5 ;  /* 0x000000055e05723e */ /* 0x000fe200000010ff */
[----:B--2---:R-:W-:Y:S01]  /*4060*/  FADD.FTZ R64, R92, R15 ;  /* 0x0000000f5c407221 */ /* 0x004fe20000010000 */
[----:B------:R-:W-:Y:S02]  /*4070*/  F2FP.BF16.F32.PACK_AB R10, R110, R101 ;  /* 0x000000656e0a723e */ /* 0x000fe400000010ff */
[----:B------:R-:W-:Y:S02]  /*4080*/  F2FP.BF16.F32.PACK_AB R14, R22, R21 ;  /* 0x00000015160e723e */ /* 0x000fe400000010ff */
[----:B------:R-:W-:Y:S01]  /*4090*/  F2FP.BF16.F32.PACK_AB R13, R24, R13 ;  /* 0x0000000d180d723e */ /* 0x000fe200000010ff */
[----:B----4-:R-:W-:Y:S01]  /*40a0*/  FADD.FTZ R77, R105, R20 ;  /* 0x00000014694d7221 */ /* 0x010fe20000010000 */
[----:B------:R-:W-:-:S02]  /*40b0*/  F2FP.BF16.F32.PACK_AB R15, R28, R19 ;  /* 0x000000131c0f723e */ /* 0x000fc400000010ff */
[----:B------:R-:W-:Y:S02]  /*40c0*/  F2FP.BF16.F32.PACK_AB R21, R32, R23 ;  /* 0x000000172015723e */ /* 0x000fe400000010ff */
[----:B------:R-:W-:Y:S02]  /*40d0*/  F2FP.BF16.F32.PACK_AB R20, R104, R97 ;  /* 0x000000616814723e */ /* 0x000fe400000010ff */
[----:B------:R-:W-:Y:S02]  /*40e0*/  F2FP.BF16.F32.PACK_AB R22, R108, R99 ;  /* 0x000000636c16723e */ /* 0x000fe400000010ff */
[----:B------:R-:W-:Y:S01]  /*40f0*/  F2FP.BF16.F32.PACK_AB R23, R88, R35 ;  /* 0x000000235817723e */ /* 0x000fe200000010ff */
[----:B------:R-:W-:Y:S04]  /*4100*/  STSM.16.M88.4 [R2+0x1e800], R4 ;  /* 0x01e8000402007844 */ /* 0x000fe80000000200 */
[----:B------:R-:W-:Y:S04]  /*4110*/  STSM.16.M88.4 [R155], R8 ;  /* 0x000000089b007844 */ /* 0x000fe80000000200 */
[----:B------:R-:W-:Y:S04]  /*4120*/  STSM.16.M88.4 [R17], R12 ;  /* 0x0000000c11007844 */ /* 0x000fe80000000200 */
[----:B------:R0:W-:Y:S04]  /*4130*/  STSM.16.M88.4 [R16], R20 ;  /* 0x0000001410007844 */ /* 0x0001e80000000200 */
[----:B0-----:R-:W2:Y:S01]  /*4140*/  LDL R20, [R1] ;  /* 0x0000000001147983 */ /* 0x001ea20000100800 */
[----:B------:R-:W0:Y:S01]  /*4150*/  MUFU.EX2 R114, R114 ;  /* 0x0000007200727308 */ /* 0x000e220000000800 */
[----:B------:R-:W-:-:S07]  /*4160*/  FFMA.FTZ R31, R51, UR26, -R86 ;  /* 0x0000001a331f7c23 */ /* 0x000fce0008010856 */
[----:B------:R-:W1:Y:S01]  /*4170*/  MUFU.EX2 R18, R18 ;  /* 0x0000001200127308 */ /* 0x000e620000000800 */
[----:B------:R-:W-:-:S07]  /*4180*/  FFMA.FTZ R40, R52, UR26, -R86 ;  /* 0x0000001a34287c23 */ /* 0x000fce0008010856 */
[----:B------:R-:W3:Y:S08]  /*4190*/  MUFU.EX2 R25, R25 ;  /* 0x0000001900197308 */ /* 0x000ef00000000800 */
[----:B------:R-:W4:Y:S01]  /*41a0*/  MUFU.EX2 R27, R27 ;  /* 0x0000001b001b7308 */ /* 0x000f220000000800 */
[----:B0-----:R-:W-:-:S07]  /*41b0*/  FADD.FTZ R77, R114, R77 ;  /* 0x0000004d724d7221 */ /* 0x001fce0000010000 */
[----:B------:R-:W0:Y:S01]  /*41c0*/  MUFU.EX2 R30, R30 ;  /* 0x0000001e001e7308 */ /* 0x000e220000000800 */
[----:B------:R-:W-:-:S07]  /*41d0*/  FFMA.FTZ R55, R68, UR26, -R86 ;  /* 0x0000001a44377c23 */ /* 0x000fce0008010856 */
[----:B------:R-:W5:Y:S01]  /*41e0*/  MUFU.EX2 R36, R36 ;  /* 0x0000002400247308 */ /* 0x000f620000000800 */
[----:B-1----:R-:W-:-:S07]  /*41f0*/  FADD.FTZ R68, R18, R77 ;  /* 0x0000004d12447221 */ /* 0x002fce0000010000 */
[----:B------:R-:W1:Y:S08]  /*4200*/  MUFU.EX2 R37, R37 ;  /* 0x0000002500257308 */ /* 0x000e700000000800 */
[----:B------:R-:W1:Y:S01]  /*4210*/  MUFU.EX2 R31, R31 ;  /* 0x0000001f001f7308 */ /* 0x000e620000000800 */
[----:B---3--:R-:W-:Y:S01]  /*4220*/  FADD.FTZ R7, R25, R68 ;  /* 0x0000004419077221 */ /* 0x008fe20000010000 */
[----:B----4-:R-:W-:-:S06]  /*4230*/  FADD.FTZ R5, R27, R64 ;  /* 0x000000401b057221 */ /* 0x010fcc0000010000 */
[----:B------:R-:W3:Y:S08]  /*4240*/  MUFU.EX2 R38, R38 ;  /* 0x0000002600267308 */ /* 0x000ef00000000800 */
[----:B------:R-:W4:Y:S01]  /*4250*/  MUFU.EX2 R40, R40 ;  /* 0x0000002800287308 */ /* 0x000f220000000800 */
[----:B0-----:R-:W-:Y:S01]  /*4260*/  FADD.FTZ R10, R30, R7 ;  /* 0x000000071e0a7221 */ /* 0x001fe20000010000 */
[----:B-----5:R-:W-:-:S06]  /*4270*/  FADD.FTZ R8, R36, R5 ;  /* 0x0000000524087221 */ /* 0x020fcc0000010000 */
[----:B------:R-:W0:Y:S01]  /*4280*/  MUFU.EX2 R41, R41 ;  /* 0x0000002900297308 */ /* 0x000e220000000800 */
[----:B------:R-:W-:-:S07]  /*4290*/  FFMA.FTZ R51, R60, UR26, -R86 ;  /* 0x0000001a3c337c23 */ /* 0x000fce0008010856 */
[----:B------:R-:W5:Y:S01]  /*42a0*/  MUFU.EX2 R39, R39 ;  /* 0x0000002700277308 */ /* 0x000f620000000800 */
[----:B-1----:R-:W-:Y:S01]  /*42b0*/  FADD.FTZ R7, R37, R10 ;  /* 0x0000000a25077221 */ /* 0x002fe20000010000 */
[----:B------:R-:W-:-:S06]  /*42c0*/  FADD.FTZ R5, R31, R8 ;  /* 0x000000081f057221 */ /* 0x000fcc0000010000 */
[----:B------:R-:W1:Y:S01]  /*42d0*/  MUFU.EX2 R45, R45 ;  /* 0x0000002d002d7308 */ /* 0x000e620000000800 */
[----:B---3--:R-:W-:Y:S01]  /*42e0*/  FADD.FTZ R10, R38, R7 ;  /* 0x00000007260a7221 */ /* 0x008fe20000010000 */
[----:B----4-:R-:W-:-:S06]  /*42f0*/  FADD.FTZ R8, R40, R5 ;  /* 0x0000000528087221 */ /* 0x010fcc0000010000 */
[----:B------:R-:W3:Y:S01]  /*4300*/  MUFU.EX2 R46, R46 ;  /* 0x0000002e002e7308 */ /* 0x000ee20000000800 */
[----:B------:R-:W-:-:S07]  /*4310*/  FFMA.FTZ R65, R65, UR26, -R73 ;  /* 0x0000001a41417c23 */ /* 0x000fce0008010849 */
[----:B------:R-:W4:Y:S01]  /*4320*/  MUFU.EX2 R44, R44 ;  /* 0x0000002c002c7308 */ /* 0x000f220000000800 */
[----:B0-----:R-:W-:Y:S01]  /*4330*/  FADD.FTZ R10, R41, R10 ;  /* 0x0000000a290a7221 */ /* 0x001fe20000010000 */
[----:B------:R-:W-:-:S06]  /*4340*/  FFMA.FTZ R34, R66, UR26, -R73 ;  /* 0x0000001a42227c23 */ /* 0x000fcc0008010849 */
[----:B------:R-:W0:Y:S01]  /*4350*/  MUFU.EX2 R3, R3 ;  /* 0x0000000300037308 */ /* 0x000e220000000800 */
[----:B-----5:R-:W-:Y:S01]  /*4360*/  FADD.FTZ R9, R39, R8 ;  /* 0x0000000827097221 */ /* 0x020fe20000010000 */
[----:B------:R-:W-:-:S06]  /*4370*/  FFMA.FTZ R52, R67, UR26, -R86 ;  /* 0x0000001a43347c23 */ /* 0x000fcc0008010856 */
[----:B------:R-:W5:Y:S01]  /*4380*/  MUFU.EX2 R51, R51 ;  /* 0x0000003300337308 */ /* 0x000f620000000800 */
[----:B-1----:R-:W-:Y:S01]  /*4390*/  FADD.FTZ R11, R45, R10 ;  /* 0x0000000a2d0b7221 */ /* 0x002fe20000010000 */
[----:B------:R-:W-:-:S06]  /*43a0*/  FADD.FTZ R9, R0, R9 ;  /* 0x0000000900097221 */ /* 0x000fcc0000010000 */
        /* <DEDUP_REMOVED lines=10> */
[----:B------:R-:W-:Y:S01]  /*4450*/  FADD.FTZ R24, R26, R9 ;  /* 0x000000091a187221 */ /* 0x000fe20000010000 */
[----:B-1----:R-:W-:-:S06]  /*4460*/  FADD.FTZ R9, R47, R10 ;  /* 0x0000000a2f097221 */ /* 0x002fcc0000010000 */
[----:B------:R-:W1:Y:S01]  /*4470*/  MUFU.EX2 R33, R33 ;  /* 0x0000002100217308 */ /* 0x000e620000000800 */
[----:B------:R-:W-:-:S07]  /*4480*/  FFMA.FTZ R60, R76, UR26, -R86 ;  /* 0x0000001a4c3c7c23 */ /* 0x000fce0008010856 */
[----:B------:R-:W1:Y:S01]  /*4490*/  MUFU.EX2 R55, R55 ;  /* 0x0000003700377308 */ /* 0x000e620000000800 */
[----:B------:R-:W-:Y:S01]  /*44a0*/  F2FP.BF16.F32.PACK_AB R4, R112, R103 ;  /* 0x000000677004723e */ /* 0x000fe200000010ff */
[----:B---3--:R-:W-:Y:S01]  /*44b0*/  FADD.FTZ R11, R29, R24 ;  /* 0x000000181d0b7221 */ /* 0x008fe20000010000 */
[----:B------:R-:W-:Y:S02]  /*44c0*/  F2FP.BF16.F32.PACK_AB R6, R114, R105 ;  /* 0x000000697206723e */ /* 0x000fe400000010ff */
[----:B------:R-:W-:-:S03]  /*44d0*/  F2FP.BF16.F32.PACK_AB R5, R90, R75 ;  /* 0x0000004b5a05723e */ /* 0x000fc600000010ff */
[----:B------:R-:W3:Y:S01]  /*44e0*/  MUFU.EX2 R56, R56 ;  /* 0x0000003800387308 */ /* 0x000ee20000000800 */
[----:B------:R-:W-:Y:S01]  /*44f0*/  F2FP.BF16.F32.PACK_AB R7, R92, R43 ;  /* 0x0000002b5c07723e */ /* 0x000fe200000010ff */
[----:B----4-:R-:W-:Y:S01]  /*4500*/  FADD.FTZ R9, R48, R9 ;  /* 0x0000000930097221 */ /* 0x010fe20000010000 */
[----:B------:R-:W-:-:S05]  /*4510*/  F2FP.BF16.F32.PACK_AB R8, R25, R18 ;  /* 0x000000121908723e */ /* 0x000fca00000010ff */
[----:B------:R-:W4:Y:S01]  /*4520*/  MUFU.EX2 R49, R49 ;  /* 0x0000003100317308 */ /* 0x000f220000000800 */
[----:B------:R5:W-:Y:S01]  /*4530*/  STSM.16.M88.4 [R2+0x24800], R4 ;  /* 0x0248000402007844 */ /* 0x000be20000000200 */
[----:B0-----:R-:W-:-:S06]  /*4540*/  FADD.FTZ R18, R34, R11 ;  /* 0x0000000b22127221 */ /* 0x001fcc0000010000 */
[----:B------:R-:W0:Y:S01]  /*4550*/  MUFU.EX2 R59, R59 ;  /* 0x0000003b003b7308 */ /* 0x000e220000000800 */
[----:B------:R-:W-:-:S07]  /*4560*/  FFMA.FTZ R67, R80, UR26, -R86 ;  /* 0x0000001a50437c23 */ /* 0x000fce0008010856 */
[----:B------:R-:W0:Y:S01]  /*4570*/  MUFU.EX2 R54, R54 ;  /* 0x0000003600367308 */ /* 0x000e220000000800 */
[----:B-----5:R-:W-:Y:S01]  /*4580*/  FADD.FTZ R4, R52, R9 ;  /* 0x0000000934047221 */ /* 0x020fe20000010000 */
[----:B-1----:R-:W-:-:S06]  /*4590*/  FADD.FTZ R7, R33, R18 ;  /* 0x0000001221077221 */ /* 0x002fcc0000010000 */
[----:B------:R-:W1:Y:S01]  /*45a0*/  MUFU.EX2 R60, R60 ;  /* 0x0000003c003c7308 */ /* 0x000e620000000800 */
[----:B------:R-:W-:Y:S01]  /*45b0*/  FADD.FTZ R5, R55, R4 ;  /* 0x0000000437057221 */ /* 0x000fe20000010000 */
[----:B------:R-:W-:Y:S01]  /*45c0*/  FFMA.FTZ R81, R81, UR26, -R86 ;  /* 0x0000001a51517c23 */ /* 0x000fe20008010856 */
[----:B------:R-:W-:-:S05]  /*45d0*/  FADD.FTZ R4, R42, R7 ;  /* 0x000000072a047221 */ /* 0x000fca0000010000 */
[----:B------:R-:W5:Y:S01]  /*45e0*/  MUFU.EX2 R50, R50 ;  /* 0x0000003200327308 */ /* 0x000f620000000800 */
[----:B------:R-:W-:Y:S01]  /*45f0*/  F2FP.BF16.F32.PACK_AB R13, R0, R39 ;  /* 0x00000027000d723e */ /* 0x000fe200000010ff */
[----:B---3--:R-:W-:-:S06]  /*4600*/  FADD.FTZ R0, R56, R5 ;  /* 0x0000000538007221 */ /* 0x008fcc0000010000 */
[----:B------:R-:W3:Y:S01]  /*4610*/  MUFU.EX2 R63, R63 ;  /* 0x0000003f003f7308 */ /* 0x000ee20000000800 */
[----:B------:R-:W-:Y:S01]  /*4620*/  FFMA.FTZ R84, R84, UR26, -R86 ;  /* 0x0000001a54547c23 */ /* 0x000fe20008010856 */
[----:B----4-:R-:W-:-:S06]  /*4630*/  FADD.FTZ R7, R49, R4 ;  /* 0x0000000431077221 */ /* 0x010fcc0000010000 */
[----:B------:R-:W4:Y:S01]  /*4640*/  MUFU.EX2 R53, R53 ;  /* 0x0000003500357308 */ /* 0x000f220000000800 */
[----:B0-----:R-:W-:-:S07]  /*4650*/  FADD.FTZ R5, R59, R0 ;  /* 0x000000003b057221 */ /* 0x001fce0000010000 */
[----:B------:R-:W0:Y:S01]  /*4660*/  MUFU.EX2 R67, R67 ;  /* 0x0000004300437308 */ /* 0x000e220000000800 */
[----:B------:R-:W-:Y:S01]  /*4670*/  FFMA.FTZ R78, R78, UR26, -R86 ;  /* 0x0000001a4e4e7c23 */ /* 0x000fe20008010856 */
[----:B------:R-:W-:-:S06]  /*4680*/  FADD.FTZ R7, R54, R7 ;  /* 0x0000000736077221 */ /* 0x000fcc0000010000 */
[----:B------:R-:W0:Y:S01]  /*4690*/  MUFU.EX2 R57, R57 ;  /* 0x0000003900397308 */ /* 0x000e220000000800 */
[----:B------:R-:W-:Y:S01]  /*46a0*/  FFMA.FTZ R62, R89, UR26, -R73 ;  /* 0x0000001a593e7c23 */ /* 0x000fe20008010849 */
[----:B-1----:R-:W-:-:S06]  /*46b0*/  FADD.FTZ R4, R60, R5 ;  /* 0x000000053c047221 */ /* 0x002fcc0000010000 */
[----:B------:R-:W1:Y:S01]  /*46c0*/  MUFU.EX2 R68, R81 ;  /* 0x0000005100447308 */ /* 0x000e620000000800 */
[----:B------:R-:W-:Y:S01]  /*46d0*/  FFMA.FTZ R83, R83, UR26, -R86 ;  /* 0x0000001a53537c23 */ /* 0x000fe20008010856 */
[----:B-----5:R-:W-:-:S06]  /*46e0*/  FADD.FTZ R18, R50, R7 ;  /* 0x0000000732127221 */ /* 0x020fcc0000010000 */
[----:B------:R-:W-:Y:S01]  /*46f0*/  MUFU.EX2 R58, R58 ;  /* 0x0000003a003a7308 */ /* 0x000fe20000000800 */
[----:B------:R-:W-:Y:S01]  /*4700*/  FFMA.FTZ R65, R91, UR26, -R73 ;  /* 0x0000001a5b417c23 */ /* 0x000fe20008010849 */
[----:B---3--:R-:W-:-:S06]  /*4710*/  FADD.FTZ R6, R63, R4 ;  /* 0x000000043f067221 */ /* 0x008fcc0000010000 */
[----:B------:R-:W3:Y:S01]  /*4720*/  MUFU.EX2 R84, R84 ;  /* 0x0000005400547308 */ /* 0x000ee20000000800 */
[----:B------:R-:W-:Y:S01]  /*4730*/  FFMA.FTZ R82, R82, UR26, -R86 ;  /* 0x0000001a52527c23 */ /* 0x000fe20008010856 */
[----:B------:R-:W-:Y:S01]  /*4740*/  F2FP.BF16.F32.PACK_AB R32, R26, R3 ;  /* 0x000000031a20723e */ /* 0x000fe200000010ff */
[----:B----4-:R-:W-:-:S05]  /*4750*/  FADD.FTZ R18, R53, R18 ;  /* 0x0000001235127221 */ /* 0x010fca0000010000 */
[----:B------:R-:W-:Y:S01]  /*4760*/  MUFU.EX2 R61, R61 ;  /* 0x0000003d003d7308 */ /* 0x000fe20000000800 */
[----:B------:R-:W-:Y:S01]  /*4770*/  FFMA.FTZ R66, R98, UR26, -R73 ;  /* 0x0000001a62427c23 */ /* 0x000fe20008010849 */
[----:B------:R-:W-:Y:S01]  /*4780*/  F2FP.BF16.F32.PACK_AB R10, R37, R30 ;  /* 0x0000001e250a723e */ /* 0x000fe200000010ff */
[----:B0-----:R-:W-:-:S05]  /*4790*/  FADD.FTZ R3, R67, R6 ;  /* 0x0000000643037221 */ /* 0x001fca0000010000 */
[----:B------:R-:W0:Y:S01]  /*47a0*/  MUFU.EX2 R19, R78 ;  /* 0x0000004e00137308 */ /* 0x000e220000000800 */
[----:B------:R-:W-:Y:S01]  /*47b0*/  F2FP.BF16.F32.PACK_AB R9, R36, R27 ;  /* 0x0000001b2409723e */ /* 0x000fe200000010ff */
[----:B------:R-:W-:Y:S01]  /*47c0*/  FFMA.FTZ R79, R79, UR26, -R86 ;  /* 0x0000001a4f4f7c23 */ /* 0x000fe20008010856 */
[----:B------:R-:W-:Y:S02]  /*47d0*/  F2FP.BF16.F32.PACK_AB R11, R40, R31 ;  /* 0x0000001f280b723e */ /* 0x000fe400000010ff */
[----:B------:R-:W-:-:S03]  /*47e0*/  F2FP.BF16.F32.PACK_AB R12, R41, R38 ;  /* 0x00000026290c723e */ /* 0x000fc600000010ff */
[----:B------:R-:W4:Y:S01]  /*47f0*/  MUFU.EX2 R62, R62 ;  /* 0x0000003e003e7308 */ /* 0x000f220000000800 */
[----:B------:R-:W-:Y:S02]  /*4800*/  F2FP.BF16.F32.PACK_AB R14, R46, R45 ;  /* 0x0000002d2e0e723e */ /* 0x000fe400000010ff */
[----:B------:R-:W-:Y:S01]  /*4810*/  F2FP.BF16.F32.PACK_AB R15, R51, R44 ;  /* 0x0000002c330f723e */ /* 0x000fe200000010ff */
[----:B------:R-:W-:-:S04]  /*4820*/  FADD.FTZ R5, R57, R18 ;  /* 0x0000001239057221 */ /* 0x000fc80000010000 */
[----:B------:R-:W5:Y:S01]  /*4830*/  MUFU.EX2 R83, R83 ;  /* 0x0000005300537308 */ /* 0x000f620000000800 */
[----:B-1----:R-:W-:Y:S01]  /*4840*/  FADD.FTZ R3, R68, R3 ;  /* 0x0000000344037221 */ /* 0x002fe20000010000 */
[----:B------:R3:W-:Y:S01]  /*4850*/  STSM.16.M88.4 [R121], R8 ;  /* 0x0000000879007844 */ /* 0x0007e20000000200 */
[----:B------:R-:W-:-:S05]  /*4860*/  FFMA.FTZ R109, R109, UR26, -R86 ;  /* 0x0000001a6d6d7c23 */ /* 0x000fca0008010856 */
[----:B------:R-:W1:Y:S01]  /*4870*/  MUFU.EX2 R65, R65 ;  /* 0x0000004100417308 */ /* 0x000e620000000800 */
[----:B------:R2:W-:Y:S07]  /*4880*/  STSM.16.M88.4 [R17+0x6000], R12 ;  /* 0x0060000c11007844 */ /* 0x0005ee0000000200 */
[----:B------:R-:W1:Y:S01]  /*4890*/  MUFU.EX2 R82, R82 ;  /* 0x0000005200527308 */ /* 0x000e620000000800 */
[----:B---3--:R-:W-:Y:S01]  /*48a0*/  FADD.FTZ R8, R84, R3 ;  /* 0x0000000354087221 */ /* 0x008fe20000010000 */
[----:B------:R-:W-:-:S06]  /*48b0*/  FFMA.FTZ R107, R107, UR26, -R86 ;  /* 0x0000001a6b6b7c23 */ /* 0x000fcc0008010856 */
[----:B------:R-:W3:Y:S01]  /*48c0*/  MUFU.EX2 R66, R66 ;  /* 0x0000004200427308 */ /* 0x000ee20000000800 */
[----:B--2---:R-:W-:Y:S01]  /*48d0*/  FADD.FTZ R12, R58, R5 ;  /* 0x000000053a0c7221 */ /* 0x004fe20000010000 */
[----:B0-----:R-:W-:-:S06]  /*48e0*/  FADD.FTZ R8, R19, R8 ;  /* 0x0000000813087221 */ /* 0x001fcc0000010000 */
[----:B------:R-:W0:Y:S01]  /*48f0*/  MUFU.EX2 R79, R79 ;  /* 0x0000004f004f7308 */ /* 0x000e220000000800 */
[----:B------:R-:W-:Y:S01]  /*4900*/  FADD.FTZ R3, R61, R12 ;  /* 0x0000000c3d037221 */ /* 0x000fe20000010000 */
[--C-:B------:R-:W-:Y:S01]  /*4910*/  FFMA.FTZ R113, R113, UR26, -R86.reuse ;  /* 0x0000001a71717c23 */ /* 0x100fe20008010856 */
[----:B------:R-:W-:Y:S01]  /*4920*/  FFMA.FTZ R111, R111, UR26, -R86 ;  /* 0x0000001a6f6f7c23 */ /* 0x000fe20008010856 */
[----:B------:R-:W-:-:S04]  /*4930*/  FFMA.FTZ R73, R100, UR26, -R73 ;  /* 0x0000001a64497c23 */ /* 0x000fc80008010849 */
[----:B------:R-:W2:Y:S01]  /*4940*/  MUFU.EX2 R69, R69 ;  /* 0x0000004500457308 */ /* 0x000ea20000000800 */
[----:B------:R-:W-:Y:S01]  /*4950*/  FFMA.FTZ R86, R115, UR26, -R86 ;  /* 0x0000001a73567c23 */ /* 0x000fe20008010856 */
[----:B----4-:R-:W-:Y:S01]  /*4960*/  FADD.FTZ R12, R62, R3 ;  /* 0x000000033e0c7221 */ /* 0x010fe20000010000 */
[----:B-----5:R-:W-:-:S05]  /*4970*/  FADD.FTZ R3, R83, R8 ;  /* 0x0000000853037221 */ /* 0x020fca0000010000 */
[----:B------:R-:W4:Y:S01]  /*4980*/  MUFU.EX2 R0, R109 ;  /* 0x0000006d00007308 */ /* 0x000f220000000800 */
[----:B-1----:R-:W-:Y:S01]  /*4990*/  FADD.FTZ R11, R65, R12 ;  /* 0x0000000c410b7221 */ /* 0x002fe20000010000 */
[----:B------:R-:W-:-:S06]  /*49a0*/  FADD.FTZ R8, R82, R3 ;  /* 0x0000000352087221 */ /* 0x000fcc0000010000 */
[----:B------:R-:W1:Y:S01]  /*49b0*/  MUFU.EX2 R9, R107 ;  /* 0x0000006b00097308 */ /* 0x000e620000000800 */
[----:B---3--:R-:W-:Y:S01]  /*49c0*/  FADD.FTZ R12, R66, R11 ;  /* 0x0000000b420c7221 */ /* 0x008fe20000010000 */
[----:B0-----:R-:W-:-:S06]  /*49d0*/  FADD.FTZ R3, R79, R8 ;  /* 0x000000084f037221 */ /* 0x001fcc0000010000 */
[----:B------:R-:W0:Y:S01]  /*49e0*/  MUFU.EX2 R10, R113 ;  /* 0x00000071000a7308 */ /* 0x000e220000000800 */
[----:B--2---:R-:W-:-:S07]  /*49f0*/  FADD.FTZ R11, R69, R12 ;  /* 0x0000000c450b7221 */ /* 0x004fce0000010000 */
[----:B------:R-:W-:Y:S08]  /*4a00*/  MUFU.EX2 R74, R74 ;  /* 0x0000004a004a7308 */ /* 0x000ff00000000800 */
[----:B------:R-:W2:Y:S08]  /*4a10*/  MUFU.EX2 R73, R73 ;  /* 0x0000004900497308 */ /* 0x000eb00000000800 */
[----:B------:R-:W-:Y:S08]  /*4a20*/  MUFU.EX2 R111, R111 ;  /* 0x0000006f006f7308 */ /* 0x000ff00000000800 */
[----:B------:R-:W3:Y:S01]  /*4a30*/  MUFU.EX2 R86, R86 ;  /* 0x0000005600567308 */ /* 0x000ee20000000800 */
[----:B------:R-:W-:Y:S01]  /*4a40*/  F2FP.BF16.F32.PACK_AB R4, R42, R33 ;  /* 0x000000212a04723e */ /* 0x000fe200000010ff */
[----:B----4-:R-:W-:Y:S01]  /*4a50*/  FADD.FTZ R12, R0, R3 ;  /* 0x00000003000c7221 */ /* 0x010fe20000010000 */
[----:B------:R-:W-:-:S02]  /*4a60*/  F2FP.BF16.F32.PACK_AB R34, R34, R29 ;  /* 0x0000001d2222723e */ /* 0x000fc400000010ff */
[----:B------:R-:W-:Y:S02]  /*4a70*/  F2FP.BF16.F32.PACK_AB R33, R48, R47 ;  /* 0x0000002f3021723e */ /* 0x000fe400000010ff */
[----:B------:R-:W-:Y:S02]  /*4a80*/  F2FP.BF16.F32.PACK_AB R35, R55, R52 ;  /* 0x000000343723723e */ /* 0x000fe400000010ff */
[----:B------:R-:W-:Y:S02]  /*4a90*/  F2FP.BF16.F32.PACK_AB R6, R54, R49 ;  /* 0x000000313606723e */ /* 0x000fe400000010ff */
[----:B------:R-:W-:Y:S02]  /*4aa0*/  F2FP.BF16.F32.PACK_AB R5, R59, R56 ;  /* 0x000000383b05723e */ /* 0x000fe400000010ff */
[----:B------:R-:W-:Y:S01]  /*4ab0*/  F2FP.BF16.F32.PACK_AB R7, R63, R60 ;  /* 0x0000003c3f07723e */ /* 0x000fe200000010ff */
[----:B-1----:R-:W-:Y:S01]  /*4ac0*/  FADD.FTZ R3, R9, R12 ;  /* 0x0000000c09037221 */ /* 0x002fe20000010000 */
[----:B------:R-:W-:Y:S01]  /*4ad0*/  F2FP.BF16.F32.PACK_AB R58, R58, R57 ;  /* 0x000000393a3a723e */ /* 0x000fe200000010ff */
[----:B------:R-:W-:Y:S01]  /*4ae0*/  STSM.16.M88.4 [R16+0x6000], R32 ;  /* 0x0060002010007844 */ /* 0x000fe20000000200 */
[----:B------:R-:W-:-:S02]  /*4af0*/  F2FP.BF16.F32.PACK_AB R57, R68, R67 ;  /* 0x000000434439723e */ /* 0x000fc400000010ff */
[----:B------:R-:W-:Y:S01]  /*4b00*/  F2FP.BF16.F32.PACK_AB R56, R53, R50 ;  /* 0x000000323538723e */ /* 0x000fe200000010ff */
[----:B------:R1:W-:Y:S01]  /*4b10*/  STSM.16.M88.4 [R2+0x2a800], R4 ;  /* 0x02a8000402007844 */ /* 0x0003e20000000200 */
[----:B------:R-:W-:Y:S02]  /*4b20*/  F2FP.BF16.F32.PACK_AB R66, R66, R65 ;  /* 0x000000414242723e */ /* 0x000fe400000010ff */
[----:B------:R-:W-:Y:S02]  /*4b30*/  F2FP.BF16.F32.PACK_AB R59, R19, R84 ;  /* 0x00000054133b723e */ /* 0x000fe400000010ff */
[----:B------:R-:W-:Y:S01]  /*4b40*/  F2FP.BF16.F32.PACK_AB R67, R0, R79 ;  /* 0x0000004f0043723e */ /* 0x000fe200000010ff */
[----:B0-----:R-:W-:Y:S01]  /*4b50*/  FADD.FTZ R0, R10, R3 ;  /* 0x000000030a007221 */ /* 0x001fe20000010000 */
[----:B------:R-:W-:Y:S02]  /*4b60*/  F2FP.BF16.F32.PACK_AB R64, R62, R61 ;  /* 0x0000003d3e40723e */ /* 0x000fe400000010ff */
[----:B------:R-:W-:-:S02]  /*4b70*/  F2FP.BF16.F32.PACK_AB R65, R82, R83 ;  /* 0x000000535241723e */ /* 0x000fc400000010ff */
[----:B------:R-:W-:Y:S02]  /*4b80*/  F2FP.BF16.F32.PACK_AB R9, R10, R9 ;  /* 0x000000090a09723e */ /* 0x000fe400000010ff */
[C---:B------:R-:W-:Y:S02]  /*4b90*/  F2FP.BF16.F32.PACK_AB R8, R70.reuse, R69 ;  /* 0x000000454608723e */ /* 0x040fe400000010ff */
[----:B--2---:R-:W-:Y:S01]  /*4ba0*/  F2FP.BF16.F32.PACK_AB R10, R73, R74 ;  /* 0x0000004a490a723e */ /* 0x004fe200000010ff */
[----:B-1----:R-:W-:Y:S01]  /*4bb0*/  FADD.FTZ R5, R70, R11 ;  /* 0x0000000b46057221 */ /* 0x002fe20000010000 */
[----:B---3--:R-:W-:Y:S01]  /*4bc0*/  F2FP.BF16.F32.PACK_AB R11, R86, R111 ;  /* 0x0000006f560b723e */ /* 0x008fe200000010ff */
[----:B------:R0:W-:Y:S04]  /*4bd0*/  STSM.16.M88.4 [R20], R56 ;  /* 0x0000003814007844 */ /* 0x0001e80000000200 */
[----:B------:R0:W-:Y:S04]  /*4be0*/  STSM.16.M88.4 [R17+0xc000], R64 ;  /* 0x00c0004011007844 */ /* 0x0001e80000000200 */
[----:B------:R0:W-:Y:S01]  /*4bf0*/  STSM.16.M88.4 [R16+0xc000], R8 ;  /* 0x00c0000810007844 */ /* 0x0001e20000000200 */
[----:B------:R1:W-:Y:S06]  /*4c00*/  MEMBAR.ALL.CTA ;  /* 0x0000000000007992 */ /* 0x0003ec0000008000 */
[----:B-1----:R-:W1:Y:S01]  /*4c10*/  FENCE.VIEW.ASYNC.S ;  /* 0x00000000000073c6 */ /* 0x002e620000000000 */
[----:B------:R-:W-:-:S06]  /*4c20*/  UISETP.GE.AND UP0, UPT, UR49, 0xc1, UPT ;  /* 0x000000c13100788c */ /* 0x000fcc000bf06270 */
[----:B------:R-:W-:Y:S01]  /*4c30*/  PLOP3.LUT P2, PT, PT, PT, UP0, 0x80, 0x0 ;  /* 0x000000000000781c */ /* 0x000fe20003f4f008 */
[----:B------:R-:W-:Y:S01]  /*4c40*/  FADD.FTZ R4, R74, R5 ;  /* 0x000000054a047221 */ /* 0x000fe20000010000 */
[----:B------:R-:W-:Y:S01]  /*4c50*/  FADD.FTZ R5, R111, R0 ;  /* 0x000000006f057221 */ /* 0x000fe20000010000 */
[----:B------:R-:W-:Y:S01]  /*4c60*/  ISETP.NE.AND P0, PT, R120, RZ, PT ;  /* 0x000000ff7800720c */ /* 0x000fe20003f05270 */
[----:B------:R-:W-:Y:S02]  /*4c70*/  IMAD.MOV.U32 R149, RZ, RZ, R151 ;  /* 0x000000ffff957224 */ /* 0x000fe400078e0097 */
[----:B------:R-:W-:Y:S01]  /*4c80*/  FADD.FTZ R4, R73, R4 ;  /* 0x0000000449047221 */ /* 0x000fe20000010000 */
[----:B------:R-:W-:Y:S01]  /*4c90*/  FADD.FTZ R5, R86, R5 ;  /* 0x0000000556057221 */ /* 0x000fe20000010000 */
        /* <DEDUP_REMOVED lines=30> */
[----:B-1----:R-:W-:Y:S01]  /*4e80*/  NOP ;  /* 0x0000000000007918 */ /* 0x002fe20000000000 */
[----:B0-----:R-:W-:Y:S05]  /*4e90*/  @!P2 BRA `(.L_x_10598) ;  /* 0x0000003400d8a947 */ /* 0x001fea0003800000 */
        /* <DEDUP_REMOVED lines=20> */
[----:B------:R-:W-:Y:S01]  /*4fe0*/  UMOV UR28, UR39 ;  /* 0x00000027001c7c82 */ /* 0x000fe20008000000 */
[----:B------:R-:W-:Y:S01]  /*4ff0*/  ULDC UR27, c[0x0][0x9d8] ;  /* 0x00027600001b7ab9 */ /* 0x000fe20000000800 */
[----:B------:R-:W-:-:S08]  /*5000*/  ULDC UR26, c[0x0][0x988] ;  /* 0x00026200001a7ab9 */ /* 0x000fd00000000800 */
.L_x_10607:
        /* <DEDUP_REMOVED lines=9> */
.L_x_10600:
[----:B------:R-:W-:Y:S01]  /*50a0*/  ULEA UR6, UR39, UR40, 0x3 ;  /* 0x0000002827067291 */ /* 0x000fe2000f8e183f */
[----:B------:R-:W-:-:S05]  /*50b0*/  IMAD.U32 R6, RZ, RZ, UR38 ;  /* 0x00000026ff067e24 */ /* 0x000fca000f8e00ff */
[----:B------:R-:W-:-:S04]  /*50c0*/  SHF.L.U32 R6, R6, 0x1f, RZ ;  /* 0x0000001f06067819 */ /* 0x000fc800000006ff */
[----:B------:R0:W1:Y:S01]  /*50d0*/  SYNCS.PHASECHK.TRANS64.TRYWAIT P2, [UR6+0x30830], R6 ;  /* 0x03083006ff0075a7 */ /* 0x0000620008040146 */
[----:B------:R-:W-:Y:S05]  /*50e0*/  @!P0 BRA `(.L_x_10601) ;  /* 0x0000000000048947 */ /* 0x000fea0003800000 */
[----:B------:R-:W-:Y:S01]  /*50f0*/  BPT.TRAP 0x1 ;  /* 0x000000040000795c */ /* 0x000fe20000300000 */
.L_x_10601:
[----:B-1----:R-:W-:Y:S05]  /*5100*/  @P2 BRA `(.L_x_10599) ;  /* 0x0000000000082947 */ /* 0x002fea0003800000 */
[----:B------:R-:W1:Y:S02]  /*5110*/  SYNCS.PHASECHK.TRANS64.TRYWAIT P2, [UR6+0x30830], R6 ;  /* 0x03083006ff0075a7 */ /* 0x000e640008040146 */
[----:B-1----:R-:W-:Y:S05]  /*5120*/  @!P2 BRA `(.L_x_10602) ;  /* 0x0000009400f4a947 */ /* 0x002fea0003800000 */
.L_x_10599:
        /* <DEDUP_REMOVED lines=24> */
[----:B0-----:R-:W-:Y:S05]  /*52b0*/  @P3 BRA `(.L_x_10603) ;  /* 0x00000000002c3947 */ /* 0x001fea0003800000 */
[----:B------:R-:W-:Y:S05]  /*52c0*/  @!P0 BRA `(.L_x_10604) ;  /* 0x0000000000048947 */ /* 0x000fea0003800000 */
[----:B------:R-:W-:Y:S01]  /*52d0*/  BPT.TRAP 0x1 ;  /* 0x000000040000795c */ /* 0x000fe20000300000 */
.L_x_10604:
[----:B------:R-:W-:Y:S01]  /*52e0*/  ULEA UR6, UR28, UR40, 0x3 ;  /* 0x000000281c067291 */ /* 0x000fe2000f8e183f */
[----:B------:R-:W-:-:S04]  /*52f0*/  MOV R6, UR20 ;  /* 0x0000001400067c02 */ /* 0x000fc80008000f00 */
[----:B------:R-:W-:-:S04]  /*5300*/  SHF.L.U32 R6, R6, 0x1f, RZ ;  /* 0x0000001f06067819 */ /* 0x000fc800000006ff */
[----:B------:R0:W1:Y:S01]  /*5310*/  SYNCS.PHASECHK.TRANS64.TRYWAIT P2, [UR6+0x30850], R6 ;  /* 0x03085006ff0075a7 */ /* 0x0000620008040146 */
[----:B------:R-:W-:Y:S05]  /*5320*/  @!P0 BRA `(.L_x_10605) ;  /* 0x0000000000048947 */ /* 0x000fea0003800000 */
[----:B------:R-:W-:Y:S01]  /*5330*/  BPT.TRAP 0x1 ;  /* 0x000000040000795c */ /* 0x000fe20000300000 */
.L_x_10605:
[----:B-1----:R-:W-:Y:S05]  /*5340*/  @P2 BRA `(.L_x_10603) ;  /* 0x0000000000082947 */ /* 0x002fea0003800000 */
[----:B------:R-:W1:Y:S02]  /*5350*/  SYNCS.PHASECHK.TRANS64.TRYWAIT P2, [UR6+0x30850], R6 ;  /* 0x03085006ff0075a7 */ /* 0x000e640008040146 */
[----:B-1----:R-:W-:Y:S05]  /*5360*/  @!P2 BRA `(.L_x_10606) ;  /* 0x00000094007ca947 */ /* 0x002fea0003800000 */
.L_x_10603:
[----:B------:R-:W-:Y:S01]  /*5370*/  UIADD3 UR7, UR25, 0x1e800, URZ ;  /* 0x0001e80019077890 */ /* 0x000fe2000fffe03f */
[----:B------:R-:W-:Y:S01]  /*5380*/  WARPGROUP.ARRIVE ;  /* 0x00000000000079c5 */ /* 0x000fe20000000000 */
[----:B------:R-:W-:Y:S01]  /*5390*/  UIADD3 UR6, UR40, 0x400, URZ ;  /* 0x0000040028067890 */ /* 0x000fe2000fffe03f */
[----:B01----:R-:W-:Y:S01]  /*53a0*/  FMUL.FTZ R6, R24, UR27 ;  /* 0x0000001b18067c20 */ /* 0x003fe20008410000 */
[----:B------:R-:W-:Y:S01]  /*53b0*/  USHF.R.U32.HI UR7, URZ, 0x4, UR7 ;  /* 0x000000043f077899 */ /* 0x000fe20008011607 */
[----:B------:R-:W-:Y:S01]  /*53c0*/  FMUL.FTZ R7, R25, UR27 ;  /* 0x0000001b19077c20 */ /* 0x000fe20008410000 */
[----:B------:R-:W-:Y:S01]  /*53d0*/  USHF.R.U32.HI UR6, URZ, 0x4, UR6 ;  /* 0x000000043f067899 */ /* 0x000fe20008011606 */
[----:B------:R-:W-:Y:S01]  /*53e0*/  FMUL.FTZ R10, R28, UR27 ;  /* 0x0000001b1c0a7c20 */ /* 0x000fe20008410000 */
[----:B------:R-:W-:Y:S01]  /*53f0*/  ULOP3.LUT UR10, UR7, 0x3fff, URZ, 0xc0, !UPT ;  /* 0x00003fff070a7892 */ /* 0x000fe2000f8ec03f */
[----:B------:R-:W0:Y:S01]  /*5400*/  MUFU.TANH R6, R6 ;  /* 0x0000000600067308 */ /* 0x000e220000002400 */
[----:B------:R-:W-:Y:S01]  /*5410*/  ULOP3.LUT UR7, UR6, 0x3fff, URZ, 0xc0, !UPT ;  /* 0x00003fff06077892 */ /* 0x000fe2000f8ec03f */
[----:B------:R-:W-:Y:S01]  /*5420*/  FMUL.FTZ R11, R29, UR27 ;  /* 0x0000001b1d0b7c20 */ /* 0x000fe20008410000 */
[----:B------:R-:W-:Y:S01]  /*5430*/  ULOP3.LUT UR6, UR10, 0x10000, URZ, 0xfc, !UPT ;  /* 0x000100000a067892 */ /* 0x000fe2000f8efc3f */
[----:B------:R-:W-:Y:S01]  /*5440*/  FMUL.FTZ R14, R32, UR27 ;  /* 0x0000001b200e7c20 */ /* 0x000fe20008410000 */
[----:B------:R-:W-:Y:S01]  /*5450*/  UIMAD UR7, UR28, 0x600, UR7 ;  /* 0x000006001c0778a4 */ /* 0x000fe2000f8e0207 */
[----:B------:R-:W-:Y:S01]  /*5460*/  FMUL.FTZ R15, R33, UR27 ;  /* 0x0000001b210f7c20 */ /* 0x000fe20008410000 */
[----:B------:R-:W-:Y:S01]  /*5470*/  UMOV UR21, 0x40000040 ;  /* 0x4000004000157882 */ /* 0x000fe20000000000 */
[----:B------:R-:W-:Y:S01]  /*5480*/  UMOV UR23, 0x40000040 ;  /* 0x4000004000177882 */ /* 0x000fe20000000000 */
[----:B------:R-:W1:Y:S01]  /*5490*/  MUFU.TANH R7, R7 ;  /* 0x0000000700077308 */ /* 0x000e620000002400 */
[----:B------:R-:W-:Y:S01]  /*54a0*/  UMOV UR20, UR6 ;  /* 0x0000000600147c82 */ /* 0x000fe20008000000 */
[----:B------:R-:W-:Y:S01]  /*54b0*/  FMUL.FTZ R21, R40, UR27 ;  /* 0x0000001b28157c20 */ /* 0x000fe20008410000 */
[----:B------:R-:W-:Y:S01]  /*54c0*/  UMOV UR22, UR7 ;  /* 0x0000000700167c82 */ /* 0x000fe20008000000 */
[----:B------:R-:W-:Y:S01]  /*54d0*/  FMUL.FTZ R40, R59, UR27 ;  /* 0x0000001b3b287c20 */ /* 0x000fe20008410000 */
[----:B------:R-:W-:Y:S01]  /*54e0*/  HGMMA.64x64x16.F32.BF16 R120, gdesc[UR20].tnspB, R120, gsb0 ;  /* 0x40e00000147879f0 */ /* 0x000fe20008001878 */
[----:B------:R-:W-:Y:S01]  /*54f0*/  UIADD3 UR20, UR6, 0x2, URZ ;  /* 0x0000000206147890 */ /* 0x000fe2000fffe03f */
[----:B------:R-:W-:Y:S01]  /*5500*/  FMUL.FTZ R59, R78, UR27 ;  /* 0x0000001b4e3b7c20 */ /* 0x000fe20008410000 */
[----:B------:R-:W-:Y:S01]  /*5510*/  UIADD3 UR22, UR7, 0x80, URZ ;  /* 0x0000008007167890 */ /* 0x000fe2000fffe03f */
[----:B------:R-:W2:Y:S01]  /*5520*/  MUFU.TANH R10, R10 ;  /* 0x0000000a000a7308 */ /* 0x000ea20000002400 */
[----:B------:R-:W-:Y:S01]  /*5530*/  UMOV UR21, 0x40000040 ;  /* 0x4000004000157882 */ /* 0x000fe20000000000 */
[----:B------:R-:W-:Y:S01]  /*5540*/  UMOV UR23, 0x40000040 ;  /* 0x4000004000177882 */ /* 0x000fe20000000000 */
[----:B0-----:R-:W-:Y:S01]  /*5550*/  FMNMX.FTZ R78, R6, R3, !PT ;  /* 0x00000003064e7209 */ /* 0x001fe20007810000 */
[----:B------:R-:W-:Y:S01]  /*5560*/  FMUL.FTZ R18, R36, UR27 ;  /* 0x0000001b24127c20 */ /* 0x000fe20008410000 */
[----:B------:R-:W-:Y:S01]  /*5570*/  FMUL.FTZ R20, R39, UR27 ;  /* 0x0000001b27147c20 */ /* 0x000fe20008410000 */
[----:B------:R-:W-:Y:S01]  /*5580*/  FMUL.FTZ R39, R58, UR27 ;  /* 0x0000001b3a277c20 */ /* 0x000fe20008410000 */
[----:B------:R-:W-:Y:S01]  /*5590*/  FMUL.FTZ R8, R26, UR27 ;  /* 0x0000001b1a087c20 */ /* 0x000fe20008410000 */
[----:B------:R-:W0:Y:S01]  /*55a0*/  MUFU.TANH R11, R11 ;  /* 0x0000000b000b7308 */ /* 0x000e220000002400 */
[----:B------:R-:W-:Y:S01]  /*55b0*/  FMUL.FTZ R58, R77, UR27 ;  /* 0x0000001b4d3a7c20 */ /* 0x000fe20008410000 */
[----:B-1----:R-:W-:Y:S01]  /*55c0*/  FMNMX.FTZ R77, R7, R78, !PT ;  /* 0x0000004e074d7209 */ /* 0x002fe20007810000 */
        /* <DEDUP_REMOVED lines=61> */
[----:B------:R-:W-:-:S02]  /*59a0*/  WARPGROUP.DEPBAR.LE gsb0, 0x0 ;  /* 0x00008000000079c5 */ /* 0x000fc40000010000 */
[----:B------:R-:W-:Y:S01]  /*59b0*/  WARPGROUP.ARRIVE ;  /* 0x00000000000079c5 */ /* 0x000fe20000000000 */
[----:B------:R-:W2:Y:S01]  /*59c0*/  MUFU.TANH R12, R12 ;  /* 0x0000000c000c7308 */ /* 0x000ea20000002400 */
[----:B0-----:R-:W-:Y:S01]  /*59d0*/  FMNMX.FTZ R81, R9, R82, !PT ;  /* 0x0000005209517209 */ /* 0x001fe20007810000 */
[----:B------:R-:W-:Y:S01]  /*59e0*/  FMUL.FTZ R57, R76, UR27 ;  /* 0x0000001b4c397c20 */ /* 0x000fe20008410000 */
[----:B------:R-:W-:Y:S01]  /*59f0*/  FMUL.FTZ R51, R70, UR27 ;  /* 0x0000001b46337c20 */ /* 0x000fe20008410000 */
[----:B------:R-:W-:Y:S01]  /*5a00*/  FMUL.FTZ R70, R91, UR27 ;  /* 0x0000001b5b467c20 */ /* 0x000fe20008410000 */
[----:B------:R-:W-:Y:S01]  /*5a10*/  HGMMA.64x64x16.F32.BF16 R120, gdesc[UR20].tnspB, R120, gsb0 ;  /* 0x40e00000147879f0 */ /* 0x000fe20008001878 */
[----:B------:R-:W-:Y:S01]  /*5a20*/  UIADD3 UR20, UR6, 0x4, URZ ;  /* 0x0000000406147890 */ /* 0x000fe2000fffe03f */
[----:B-1----:R-:W-:Y:S01]  /*5a30*/  FMNMX.FTZ R83, R21, R84, !PT ;  /* 0x0000005415537209 */ /* 0x002fe20007810000 */
[----:B------:R-:W-:Y:S01]  /*5a40*/  UIADD3 UR22, UR7, 0x100, URZ ;  /* 0x0000010007167890 */ /* 0x000fe2000fffe03f */
[----:B------:R-:W0:Y:S01]  /*5a50*/  MUFU.TANH R22, R22 ;  /* 0x0000001600167308 */ /* 0x000e220000002400 */
[----:B------:R-:W-:Y:S01]  /*5a60*/  UMOV UR21, 0x40000040 ;  /* 0x4000004000157882 */ /* 0x000fe20000000000 */
[----:B------:R-:W-:Y:S01]  /*5a70*/  UMOV UR23, 0x40000040 ;  /* 0x4000004000177882 */ /* 0x000fe20000000000 */
        /* <DEDUP_REMOVED lines=37> */
[----:B------:R-:W-:Y:S01]  /*5cd0*/  FMUL.FTZ R81, R102, UR27 ;  /* 0x0000001b66517c20 */ /* 0x000fe20008410000 */
[----:B------:R-:W-:Y:S01]  /*5ce0*/  HGMMA.64x64x16.F32.BF16 R120, gdesc[UR20].tnspB, R120, gsb0 ;  /* 0x40e00000147879f0 */ /* 0x000fe20008001878 */
[----:B------:R-:W-:Y:S01]  /*5cf0*/  UIADD3 UR20, UR6, 0x6, URZ ;  /* 0x0000000606147890 */ /* 0x000fe2000fffe03f */
        /* <DEDUP_REMOVED lines=22> */
[----:B------:R-:W-:Y:S01]  /*5e60*/  FMUL.FTZ R87, R104, UR27 ;  /* 0x0000001b68577c20 */ /* 0x000fe20008410000 */
[----:B------:R-:W-:Y:S02]  /*5e70*/  WARPGROUP.DEPBAR.LE gsb0, 0x0 ;  /* 0x00008000000079c5 */ /* 0x000fe40000010000 */
[----:B------:R-:W-:-:S03]  /*5e80*/  WARPGROUP.ARRIVE ;  /* 0x00000000000079c5 */ /* 0x000fc60000000000 */
[----:B------:R-:W1:Y:S01]  /*5e90*/  MUFU.TANH R31, R31 ;  /* 0x0000001f001f7308 */ /* 0x000e620000002400 */
[----:B--2---:R-:W-:Y:S02]  /*5ea0*/  FMNMX.FTZ R86, R28, R85, !PT ;  /* 0x000000551c567209 */ /* 0x004fe40007810000 */
[----:B------:R-:W-:Y:S01]  /*5eb0*/  HGMMA.64x64x16.F32.BF16 R120, gdesc[UR20].tnspB, R120, gsb0 ;  /* 0x40e00000147879f0 */ /* 0x000fe20008001878 */
[----:B------:R-:W-:Y:S01]  /*5ec0*/  UIADD3 UR20, UR6, 0x600, URZ ;  /* 0x0000060006147890 */ /* 0x000fe2000fffe03f */
[----:B0-----:R-:W-:Y:S01]  /*5ed0*/  FMNMX.FTZ R89, R41, R88, !PT ;  /* 0x0000005829597209 */ /* 0x001fe20007810000 */
[----:B------:R-:W-:Y:S02]  /*5ee0*/  UIADD3 UR22, UR7, 0x200, URZ ;  /* 0x0000020007167890 */ /* 0x000fe4000fffe03f */
[----:B------:R-:W0:Y:S01]  /*5ef0*/  MUFU.TANH R42, R42 ;  /* 0x0000002a002a7308 */ /* 0x000e220000002400 */
[----:B------:R-:W-:Y:S01]  /*5f00*/  UMOV UR21, 0x40000040 ;  /* 0x4000004000157882 */ /* 0x000fe20000000000 */
[----:B------:R-:W-:Y:S01]  /*5f10*/  UMOV UR23, 0x40000040 ;  /* 0x4000004000177882 */ /* 0x000fe20000000000 */
[----:B------:R-:W-:-:S05]  /*5f20*/  FMUL.FTZ R88, R105, UR27 ;  /* 0x0000001b69587c20 */ /* 0x000fca0008410000 */
        /* <DEDUP_REMOVED lines=16> */
[----:B0-----:R-:W-:Y:S01]  /*6030*/  FMNMX.FTZ R91, R49, R90, !PT ;  /* 0x0000005a315b7209 */ /* 0x001fe20007810000 */
[----:B------:R-:W-:Y:S02]  /*6040*/  WARPGROUP.DEPBAR.LE gsb0, 0x0 ;  /* 0x00008000000079c5 */ /* 0x000fe40000010000 */
[----:B------:R-:W-:-:S04]  /*6050*/  WARPGROUP.ARRIVE ;  /* 0x00000000000079c5 */ /* 0x000fc80000000000 */
[----:B------:R-:W0:Y:S01]  /*6060*/  MUFU.TANH R40, R40 ;  /* 0x0000002800287308 */ /* 0x000e220000002400 */
[----:B--2---:R-:W-:Y:S01]  /*6070*/  FMNMX.FTZ R89, R39, R86, !PT ;  /* 0x0000005627597209 */ /* 0x004fe20007810000 */
[----:B------:R-:W-:Y:S01]  /*6080*/  HGMMA.64x64x16.F32.BF16 R120, gdesc[UR20].tnspB, R120, gsb0 ;  /* 0x40e00000147879f0 */ /* 0x000fe20008001878 */
[----:B------:R-:W-:Y:S01]  /*6090*/  UIADD3 UR20, UR6, 0x602, URZ ;  /* 0x0000060206147890 */ /* 0x000fe2000fffe03f */
[----:B-1----:R-:W-:Y:S01]  /*60a0*/  FMNMX.FTZ R86, R50, R91, !PT ;  /* 0x0000005b32567209 */ /* 0x002fe20007810000 */
[----:B------:R-:W-:-:S03]  /*60b0*/  UIADD3 UR22, UR7, 0x280, URZ ;  /* 0x0000028007167890 */ /* 0x000fc6000fffe03f */
[----:B------:R-:W1:Y:S01]  /*60c0*/  MUFU.TANH R53, R53 ;  /* 0x0000003500357308 */ /* 0x000e620000002400 */
[----:B------:R-:W-:Y:S01]  /*60d0*/  UMOV UR21, 0x40000040 ;  /* 0x4000004000157882 */ /* 0x000fe20000000000 */
[----:B------:R-:W-:-:S06]  /*60e0*/  UMOV UR23, 0x40000040 ;  /* 0x4000004000177882 */ /* 0x000fcc0000000000 */
        /* <DEDUP_REMOVED lines=8> */
[----:B0-----:R-:W-:Y:S01]  /*6170*/  FMNMX.FTZ R92, R54, R91, !PT ;  /* 0x0000005b365c7209 */ /* 0x001fe20007810000 */
[----:B------:R-:W-:Y:S02]  /*6180*/  FMUL.FTZ R91, R108, UR27 ;  /* 0x0000001b6c5b7c20 */ /* 0x000fe40008410000 */
[----:B------:R-:W0:Y:S04]  /*6190*/  S2R R108, SR_TID.X ;  /* 0x00000000006c7919 */ /* 0x000e280000002100 */
[----:B------:R-:W3:Y:S01]  /*61a0*/  MUFU.TANH R47, R47 ;  /* 0x0000002f002f7308 */ /* 0x000ee20000002400 */
[----:B-1----:R-:W-:-:S07]  /*61b0*/  FMNMX.FTZ R90, R44, R89, !PT ;  /* 0x000000592c5a7209 */ /* 0x002fce0007810000 */
[----:B------:R-:W1:Y:S01]  /*61c0*/  MUFU.TANH R58, R58 ;  /* 0x0000003a003a7308 */ /* 0x000e620000002400 */
[----:B--2---:R-:W-:-:S07]  /*61d0*/  FMNMX.FTZ R93, R57, R92, !PT ;  /* 0x0000005c395d7209 */ /* 0x004fce0007810000 */
[----:B------:R-:W2:Y:S01]  /*61e0*/  MUFU.TANH R48, R48 ;  /* 0x0000003000307308 */ /* 0x000ea20000002400 */
[----:B---3--:R-:W-:-:S07]  /*61f0*/  FMNMX.FTZ R89, R47, R90, !PT ;  /* 0x0000005a2f597209 */ /* 0x008fce0007810000 */
[----:B------:R-:W3:Y:S01]  /*6200*/  MUFU.TANH R61, R61 ;  /* 0x0000003d003d7308 */ /* 0x000ee20000002400 */
[----:B-1----:R-:W-:Y:S02]  /*6210*/  FMNMX.FTZ R92, R58, R93, !PT ;  /* 0x0000005d3a5c7209 */ /* 0x002fe40007810000 */
[----:B0-----:R-:W-:Y:S02]  /*6220*/  SHF.R.U32.HI R107, RZ, 0x7, R108 ;  /* 0x00000007ff6b7819 */ /* 0x001fe4000001166c */
[----:B------:R-:W-:Y:S01]  /*6230*/  ISETP.GE.U32.AND P2, PT, R108, 0x180, PT ;  /* 0x000001806c00780c */ /* 0x000fe20003f46070 */
[----:B------:R-:W-:Y:S02]  /*6240*/  WARPGROUP.DEPBAR.LE gsb0, 0x0 ;  /* 0x00008000000079c5 */ /* 0x000fe40000010000 */
[----:B------:R-:W-:Y:S01]  /*6250*/  WARPGROUP.ARRIVE ;  /* 0x00000000000079c5 */ /* 0x000fe20000000000 */
[----:B------:R-:W0:Y:S01]  /*6260*/  MUFU.TANH R51, R51 ;  /* 0x0000003300337308 */ /* 0x000e220000002400 */
[----:B--2---:R-:W-:-:S04]  /*6270*/  FMNMX.FTZ R90, R48, R89, !PT ;  /* 0x00000059305a7209 */ /* 0x004fc80007810000 */
[----:B------:R-:W-:Y:S01]  /*6280*/  HGMMA.64x64x16.F32.BF16 R120, gdesc[UR20].tnspB, R120, gsb0 ;  /* 0x40e00000147879f0 */ /* 0x000fe20008001878 */
[----:B------:R-:W-:Y:S01]  /*6290*/  UIADD3 UR20, UR6, 0x604, URZ ;  /* 0x0000060406147890 */ /* 0x000fe2000fffe03f */
[----:B---3--:R-:W-:Y:S01]  /*62a0*/  FMNMX.FTZ R93, R61, R92, !PT ;  /* 0x0000005c3d5d7209 */ /* 0x008fe20007810000 */
[----:B------:R-:W-:Y:S01]  /*62b0*/  UIADD3 UR22, UR7, 0x300, URZ ;  /* 0x0000030007167890 */ /* 0x000fe2000fffe03f */
[----:B------:R-:W1:Y:S01]  /*62c0*/  MUFU.TANH R62, R62 ;  /* 0x0000003e003e7308 */ /* 0x000e620000002400 */
[----:B------:R-:W-:Y:S01]  /*62d0*/  UMOV UR21, 0x40000040 ;  /* 0x4000004000157882 */ /* 0x000fe20000000000 */
[----:B------:R-:W-:Y:S01]  /*62e0*/  UMOV UR23, 0x40000040 ;  /* 0x4000004000177882 */ /* 0x000fe20000000000 */
[----:B------:R-:W-:-:S05]  /*62f0*/  FMUL.FTZ R92, R109, UR27 ;  /* 0x0000001b6d5c7c20 */ /* 0x000fca0008410000 */
        /* <DEDUP_REMOVED lines=17> */
[----:B------:R-:W-:Y:S02]  /*6410*/  FMUL.FTZ R90, R111, UR27 ;  /* 0x0000001b6f5a7c20 */ /* 0x000fe40008410000 */
[----:B------:R-:W3:Y:S01]  /*6420*/  LDL R111, [R1+0x4] ;  /* 0x00000400016f7983 */ /* 0x000ee20000100800 */
[----:B------:R-:W-:Y:S02]  /*6430*/  WARPGROUP.DEPBAR.LE gsb0, 0x0 ;  /* 0x00008000000079c5 */ /* 0x000fe40000010000 */
[----:B------:R-:W-:Y:S01]  /*6440*/  WARPGROUP.ARRIVE ;  /* 0x00000000000079c5 */ /* 0x000fe20000000000 */
[----:B------:R-:W1:Y:S01]  /*6450*/  MUFU.TANH R60, R60 ;  /* 0x0000003c003c7308 */ /* 0x000e620000002400 */
[----:B--2---:R-:W-:-:S04]  /*6460*/  FMNMX.FTZ R93, R59, R94, !PT ;  /* 0x0000005e3b5d7209 */ /* 0x004fc80007810000 */
[----:B------:R-:W-:Y:S01]  /*6470*/  HGMMA.64x64x16.F32.BF16 R120, gdesc[UR20].tnspB, R120, gsb0 ;  /* 0x40e00000147879f0 */ /* 0x000fe20008001878 */
[----:B------:R-:W-:Y:S01]  /*6480*/  UIADD3 UR20, UR6, 0x606, URZ ;  /* 0x0000060606147890 */ /* 0x000fe2000fffe03f */
[----:B0-----:R-:W-:Y:S01]  /*6490*/  FMNMX.FTZ R94, R72, R95, !PT ;  /* 0x0000005f485e7209 */ /* 0x001fe20007810000 */
[----:B------:R-:W-:Y:S01]  /*64a0*/  UIADD3 UR22, UR7, 0x380, URZ ;  /* 0x0000038007167890 */ /* 0x000fe2000fffe03f */
[----:B------:R-:W0:Y:S01]  /*64b0*/  MUFU.TANH R75, R75 ;  /* 0x0000004b004b7308 */ /* 0x000e220000002400 */
[----:B------:R-:W-:Y:S01]  /*64c0*/  UMOV UR21, 0x40000040 ;  /* 0x4000004000157882 */ /* 0x000fe20000000000 */
[----:B------:R-:W-:-:S06]  /*64d0*/  UMOV UR23, 0x40000040 ;  /* 0x4000004000177882 */ /* 0x000fcc0000000000 */
[----:B------:R-:W2:Y:S01]  /*64e0*/  MUFU.TANH R63, R63 ;  /* 0x0000003f003f7308 */ /* 0x000ea20000002400 */
[----:B-1----:R-:W-:-:S07]  /*64f0*/  FMNMX.FTZ R96, R60, R93, !PT ;  /* 0x0000005d3c607209 */ /* 0x002fce0007810000 */
[----:B------:R-:W1:Y:S01]  /*6500*/  MUFU.TANH R76, R76 ;  /* 0x0000004c004c7308 */ /* 0x000e620000002400 */
[----:B0-----:R-:W-:Y:S01]  /*6510*/  FMNMX.FTZ R95, R75, R94, !PT ;  /* 0x0000005e4b5f7209 */ /* 0x001fe20007810000 */
[----:B------:R-:W-:-:S06]  /*6520*/  FMUL.FTZ R94, R112, UR27 ;  /* 0x0000001b705e7c20 */ /* 0x000fcc0008410000 */
        /* <DEDUP_REMOVED lines=44> */
[----:B------:R-:W-:Y:S01]  /*67f0*/  FMUL.FTZ R96, R115, UR27 ;  /* 0x0000001b73607c20 */ /* 0x000fe20008410000 */
[----:B------:R-:W-:Y:S01]  /*6800*/  HGMMA.64x64x16.F32.BF16 R120, gdesc[UR20].tnspB, R120, gsb0 ;  /* 0x40e00000147879f0 */ /* 0x000fe20008001878 */
[----:B------:R-:W-:Y:S01]  /*6810*/  UIADD3 UR20, UR6, 0xc02, URZ ;  /* 0x00000c0206147890 */ /* 0x000fe2000fffe03f */
[----:B0-----:R-:W-:Y:S01]  /*6820*/  FMNMX.FTZ R103, R92, R103, !PT ;  /* 0x000000675c677209 */ /* 0x001fe20007810000 */
[----:B------:R-:W-:Y:S02]  /*6830*/  UIADD3 UR22, UR7, 0x480, URZ ;  /* 0x0000048007167890 */ /* 0x000fe4000fffe03f */
[----:B------:R-:W0:Y:S01]  /*6840*/  MUFU.TANH R94, R94 ;  /* 0x0000005e005e7308 */ /* 0x000e220000002400 */
[----:B------:R-:W-:Y:S01]  /*6850*/  UMOV UR21, 0x40000040 ;  /* 0x4000004000157882 */ /* 0x000fe20000000000 */
[----:B------:R-:W-:-:S06]  /*6860*/  UMOV UR23, 0x40000040 ;  /* 0x4000004000177882 */ /* 0x000fcc0000000000 */
        /* <DEDUP_REMOVED lines=11> */
[----:B--2---:R-:W-:Y:S01]  /*6920*/  FMNMX.FTZ R102, R99, R98, !PT ;  /* 0x0000006263667209 */ /* 0x004fe20007810000 */
[----:B------:R-:W-:-:S06]  /*6930*/  FMUL.FTZ R98, R118, UR27 ;  /* 0x0000001b76627c20 */ /* 0x000fcc0008410000 */
[----:B------:R-:W2:Y:S01]  /*6940*/  MUFU.TANH R86, R86 ;  /* 0x0000005600567308 */ /* 0x000ea20000002400 */
[----:B-1----:R-:W-:Y:S01]  /*6950*/  FMNMX.FTZ R103, R85, R100, !PT ;  /* 0x0000006455677209 */ /* 0x002fe20007810000 */
[----:B------:R-:W-:-:S06]  /*6960*/  FMUL.FTZ R100, R119, UR27 ;  /* 0x0000001b77647c20 */ /* 0x000fcc0008410000 */
[----:B------:R-:W1:Y:S01]  /*6970*/  MUFU.TANH R89, R89 ;  /* 0x0000005900597308 */ /* 0x000e620000002400 */
[----:B0-----:R-:W-:-:S05]  /*6980*/  FMNMX.FTZ R93, R101, R102, !PT ;  /* 0x00000066655d7209 */ /* 0x001fca0007810000 */
[----:B------:R-:W0:Y:S01]  /*6990*/  SHFL.BFLY PT, R102, R93, 0x2, 0x1f ;  /* 0x0c401f005d667f89 */ /* 0x000e2200000e0000 */
[----:B------:R-:W-:Y:S02]  /*69a0*/  WARPGROUP.DEPBAR.LE gsb0, 0x0 ;  /* 0x00008000000079c5 */ /* 0x000fe40000010000 */
[----:B------:R-:W-:Y:S01]  /*69b0*/  WARPGROUP.ARRIVE ;  /* 0x00000000000079c5 */ /* 0x000fe20000000000 */
[----:B------:R-:W4:Y:S01]  /*69c0*/  MUFU.TANH R90, R90 ;  /* 0x0000005a005a7308 */ /* 0x000f220000002400 */
[----:B--2---:R-:W-:-:S04]  /*69d0*/  FMNMX.FTZ R104, R86, R103, !PT ;  /* 0x0000006756687209 */ /* 0x004fc80007810000 */
[----:B------:R-:W-:Y:S01]  /*69e0*/  HGMMA.64x64x16.F32.BF16 R120, gdesc[UR20].tnspB, R120, gsb0 ;  /* 0x40e00000147879f0 */ /* 0x000fe20008001878 */
[----:B------:R-:W-:Y:S01]  /*69f0*/  UIADD3 UR20, UR6, 0xc04, URZ ;  /* 0x00000c0406147890 */ /* 0x000fe2000fffe03f */
[----:B-1----:R-:W-:Y:S01]  /*6a00*/  FMNMX.FTZ R103, R89, R104, !PT ;  /* 0x0000006859677209 */ /* 0x002fe20007810000 */
[----:B------:R-:W-:Y:S01]  /*6a10*/  UIADD3 UR22, UR7, 0x500, URZ ;  /* 0x0000050007167890 */ /* 0x000fe2000fffe03f */
[----:B------:R-:W1:Y:S01]  /*6a20*/  MUFU.TANH R95, R95 ;  /* 0x0000005f005f7308 */ /* 0x000e620000002400 */
[----:B------:R-:W-:Y:S01]  /*6a30*/  UMOV UR21, 0x40000040 ;  /* 0x4000004000157882 */ /* 0x000fe20000000000 */
[----:B------:R-:W-:-:S06]  /*6a40*/  UMOV UR23, 0x40000040 ;  /* 0x4000004000177882 */ /* 0x000fcc0000000000 */
[----:B------:R-:W2:Y:S01]  /*6a50*/  MUFU.TANH R96, R96 ;  /* 0x0000006000607308 */ /* 0x000ea20000002400 */
[----:B----4-:R-:W-:-:S07]  /*6a60*/  FMNMX.FTZ R104, R90, R103, !PT ;  /* 0x000000675a687209 */ /* 0x010fce0007810000 */
[----:B------:R-:W4:Y:S01]  /*6a70*/  MUFU.TANH R98, R98 ;  /* 0x0000006200627308 */ /* 0x000f220000002400 */
[----:B-1----:R-:W-:-:S07]  /*6a80*/  FMNMX.FTZ R103, R95, R104, !PT ;  /* 0x000000685f677209 */ /* 0x002fce0007810000 */
[----:B------:R-:W1:Y:S01]  /*6a90*/  MUFU.TANH R100, R100 ;  /* 0x0000006400647308 */ /* 0x000e620000002400 */
[----:B--2---:R-:W-:-:S04]  /*6aa0*/  FMNMX.FTZ R103, R96, R103, !PT ;  /* 0x0000006760677209 */ /* 0x004fc80007810000 */
[----:B----4-:R-:W-:Y:S02]  /*6ab0*/  FMNMX.FTZ R105, R98, R103, !PT ;  /* 0x0000006762697209 */ /* 0x010fe40007810000 */
[----:B0-----:R-:W-:Y:S01]  /*6ac0*/  FMNMX.FTZ R103, R93, R102, !PT ;  /* 0x000000665d677209 */ /* 0x001fe20007810000 */
[----:B------:R-:W-:-:S04]  /*6ad0*/  VIADD R93, R107, 0x9 ;  /* 0x000000096b5d7836 */ /* 0x000fc80000000000 */
[----:B------:R-:W-:Y:S01]  /*6ae0*/  SHFL.BFLY PT, R106, R103, 0x1, 0x1f ;  /* 0x0c201f00676a7f89 */ /* 0x000fe200000e0000 */
[----:B-1----:R-:W-:-:S05]  /*6af0*/  FMNMX.FTZ R105, R100, R105, !PT ;  /* 0x0000006964697209 */ /* 0x002fca0007810000 */
[----:B------:R-:W0:Y:S01]  /*6b00*/  SHFL.BFLY PT, R102, R105, 0x2, 0x1f ;  /* 0x0c401f0069667f89 */ /* 0x000e2200000e0000 */
[----:B------:R-:W-:Y:S02]  /*6b10*/  WARPGROUP.DEPBAR.LE gsb0, 0x0 ;  /* 0x00008000000079c5 */ /* 0x000fe40000010000 */
[----:B------:R-:W-:-:S06]  /*6b20*/  WARPGROUP.ARRIVE ;  /* 0x00000000000079c5 */ /* 0x000fcc0000000000 */
[----:B------:R-:W-:Y:S01]  /*6b30*/  HGMMA.64x64x16.F32.BF16 R120, gdesc[UR20].tnspB, R120, gsb0 ;  /* 0x40e00000147879f0 */ /* 0x000fe20008001878 */
[----:B------:R-:W-:Y:S02]  /*6b40*/  UIADD3 UR20, UR6, 0xc06, URZ ;  /* 0x00000c0606147890 */ /* 0x000fe4000fffe03f */
[----:B------:R-:W-:Y:S01]  /*6b50*/  UIADD3 UR22, UR7, 0x580, URZ ;  /* 0x0000058007167890 */ /* 0x000fe2000fffe03f */
[----:B------:R-:W-:Y:S01]  /*6b60*/  UMOV UR21, 0x40000040 ;  /* 0x4000004000157882 */ /* 0x000fe20000000000 */
[----:B------:R-:W-:Y:S01]  /*6b70*/  UMOV UR23, 0x40000040 ;  /* 0x4000004000177882 */ /* 0x000fe20000000000 */
[----:B0-----:R-:W-:Y:S02]  /*6b80*/  FMNMX.FTZ R102, R105, R102, !PT ;  /* 0x0000006669667209 */ /* 0x001fe40007810000 */
[----:B------:R-:W-:Y:S01]  /*6b90*/  SEL R104, R93, 0x9, !P2 ;  /* 0x000000095d687807 */ /* 0x000fe20005000000 */
[----:B------:R-:W-:Y:S02]  /*6ba0*/  WARPGROUP.DEPBAR.LE gsb0, 0x0 ;  /* 0x00008000000079c5 */ /* 0x000fe40000010000 */
[----:B------:R-:W-:-:S06]  /*6bb0*/  WARPGROUP.ARRIVE ;  /* 0x00000000000079c5 */ /* 0x000fcc0000000000 */
[----:B------:R-:W-:Y:S01]  /*6bc0*/  HGMMA.64x64x16.F32.BF16 R120, gdesc[UR20].tnspB, R120, gsb0 ;  /* 0x40e00000147879f0 */ /* 0x000fe20008001878 */
[----:B------:R-:W-:Y:S01]  /*6bd0*/  FMNMX.FTZ R93, R103, R106, !PT ;  /* 0x0000006a675d7209 */ /* 0x000fe20007810000 */
[----:B------:R-:W-:Y:S01]  /*6be0*/  IMAD.U32 R103, RZ, RZ, UR39 ;  /* 0x00000027ff677e24 */ /* 0x000fe2000f8e00ff */
[----:B------:R-:W0:Y:S04]  /*6bf0*/  SHFL.BFLY PT, R105, R102, 0x1, 0x1f ;  /* 0x0c201f0066697f89 */ /* 0x000e2800000e0000 */
[----:B------:R-:W-:Y:S01]  /*6c00*/  @!P1 LEA R103, R103, UR40, 0x3 ;  /* 0x0000002867679c11 */ /* 0x000fe2000f8e18ff */
[----:B------:R-:W-:-:S04]  /*6c10*/  IMAD.U32 R106, RZ, RZ, UR28 ;  /* 0x0000001cff6a7e24 */ /* 0x000fc8000f8e00ff */
[----:B------:R-:W-:Y:S01]  /*6c20*/  @!P1 VIADD R103, R103, 0x30840 ;  /* 0x0003084067679836 */ /* 0x000fe20000000000 */
[----:B------:R-:W-:-:S04]  /*6c30*/  @!P1 LEA R106, R106, UR40, 0x3 ;  /* 0x000000286a6a9c11 */ /* 0x000fc8000f8e18ff */
[----:B------:R-:W-:Y:S01]  /*6c40*/  @!P1 PRMT R103, RZ, 0x654, R103 ;  /* 0x00000654ff679816 */ /* 0x000fe20000000067 */
[----:B------:R-:W-:Y:S01]  /*6c50*/  FADD.FTZ R3, -R93, R3 ;  /* 0x000000035d037221 */ /* 0x000fe20000010100 */
[----:B0-----:R-:W-:-:S05]  /*6c60*/  FMNMX.FTZ R102, R102, R105, !PT ;  /* 0x0000006966667209 */ /* 0x001fca0007810000 */
[----:B------:R-:W-:Y:S01]  /*6c70*/  FMUL.FTZ R105, R102, UR26 ;  /* 0x0000001a66697c20 */ /* 0x000fe20008410000 */
[----:B------:R-:W-:-:S06]  /*6c80*/  FMUL.FTZ R3, R3, UR26 ;  /* 0x0000001a03037c20 */ /* 0x000fcc0008410000 */
[----:B------:R-:W-:Y:S01]  /*6c90*/  MUFU.EX2 R3, R3 ;  /* 0x0000000300037308 */ /* 0x000fe20000000800 */
[----:B------:R-:W-:Y:S02]  /*6ca0*/  WARPGROUP.DEPBAR.LE gsb0, 0x0 ;  /* 0x00008000000079c5 */ /* 0x000fe40000010000 */
[----:B------:R0:W-:Y:S06]  /*6cb0*/  BAR.ARV R104, 0x100 ;  /* 0x000400680000751d */ /* 0x0001ec0000002000 */
[----:B------:R1:W-:Y:S01]  /*6cc0*/  @!P1 SYNCS.ARRIVE.TRANS64.RED.A1T0 RZ, [R103+URZ], RZ ;  /* 0x000000ff67ff99a7 */ /* 0x0003e2000810043f */
[----:B0-----:R-:W-:-:S04]  /*6cd0*/  FMUL.FTZ R104, R93, UR26 ;  /* 0x0000001a5d687c20 */ /* 0x001fc80008410000 */
[----:B-1----:R-:W-:Y:S01]  /*6ce0*/  FFMA.FTZ R103, R7, UR26, -R104 ;  /* 0x0000001a07677c23 */ /* 0x002fe20008010868 */
[----:B------:R-:W-:-:S04]  /*6cf0*/  @!P1 IADD3 R7, R106, 0x30860, RZ ;  /* 0x000308606a079810 */ /* 0x000fc80007ffe0ff */
[----:B------:R-:W-:-:S04]  /*6d00*/  @!P1 PRMT R7, RZ, 0x654, R7 ;  /* 0x00000654ff079816 */ /* 0x000fc80000000007 */
[----:B------:R0:W-:Y:S01]  /*6d10*/  @!P1 SYNCS.ARRIVE.TRANS64.RED.A1T0 RZ, [R7+URZ], RZ ;  /* 0x000000ff07ff99a7 */ /* 0x0001e2000810043f */
[----:B------:R-:W-:Y:S01]  /*6d20*/  FFMA.FTZ R6, R6, UR26, -R104 ;  /* 0x0000001a06067c23 */ /* 0x000fe20008010868 */
[----:B0-----:R-:W-:Y:S01]  /*6d30*/  FADD.FTZ R7, -R102, R0 ;  /* 0x0000000066077221 */ /* 0x001fe20000010100 */
[----:B------:R-:W-:-:S03]  /*6d40*/  FFMA.FTZ R0, R11, UR26, -R104 ;  /* 0x0000001a0b007c23 */ /* 0x000fc60008010868 */
[----:B------:R-:W-:Y:S01]  /*6d50*/  FMUL.FTZ R11, R7, UR26 ;  /* 0x0000001a070b7c20 */ /* 0x000fe20008410000 */
[--C-:B------:R-:W-:Y:S01]  /*6d60*/  FFMA.FTZ R7, R8, UR26, -R105.reuse ;  /* 0x0000001a08077c23 */ /* 0x100fe20008010869 */
[--C-:B------:R-:W-:Y:S01]  /*6d70*/  FFMA.FTZ R8, R9, UR26, -R105.reuse ;  /* 0x0000001a09087c23 */ /* 0x100fe20008010869 */
[--C-:B------:R-:W-:Y:S01]  /*6d80*/  FFMA.FTZ R9, R12, UR26, -R105.reuse ;  /* 0x0000001a0c097c23 */ /* 0x100fe20008010869 */
[--C-:B------:R-:W-:Y:S01]  /*6d90*/  FFMA.FTZ R10, R10, UR26, -R104.reuse ;  /* 0x0000001a0a0a7c23 */ /* 0x100fe20008010868 */
[----:B------:R-:W-:Y:S01]  /*6da0*/  FFMA.FTZ R12, R13, UR26, -R105 ;  /* 0x0000001a0d0c7c23 */ /* 0x000fe20008010869 */
[----:B------:R-:W0:Y:S08]  /*6db0*/  MUFU.EX2 R6, R6 ;  /* 0x0000000600067308 */ /* 0x000e300000000800 */
[----:B------:R-:W-:Y:S08]  /*6dc0*/  MUFU.EX2 R11, R11 ;  /* 0x0000000b000b7308 */ /* 0x000ff00000000800 */
[----:B------:R-:W1:Y:S08]  /*6dd0*/  MUFU.EX2 R7, R7 ;  /* 0x0000000700077308 */ /* 0x000e700000000800 */
[----:B------:R-:W2:Y:S08]  /*6de0*/  MUFU.EX2 R103, R103 ;  /* 0x0000006700677308 */ /* 0x000eb00000000800 */
[----:B------:R-:W4:Y:S08]  /*6df0*/  MUFU.EX2 R8, R8 ;  /* 0x0000000800087308 */ /* 0x000f300000000800 */
[----:B------:R-:W-:Y:S08]  /*6e00*/  MUFU.EX2 R10, R10 ;  /* 0x0000000a000a7308 */ /* 0x000ff00000000800 */
[----:B------:R-:W5:Y:S08]  /*6e10*/  MUFU.EX2 R0, R0 ;  /* 0x0000000000007308 */ /* 0x000f700000000800 */
[----:B------:R-:W-:Y:S08]  /*6e20*/  MUFU.EX2 R9, R9 ;  /* 0x0000000900097308 */ /* 0x000ff00000000800 */
[----:B------:R-:W3:Y:S01]  /*6e30*/  MUFU.EX2 R12, R12 ;  /* 0x0000000c000c7308 */ /* 0x000ee20000000800 */
        /* <DEDUP_REMOVED lines=44> */
[----:B0-----:R-:W-:Y:S01]  /*7100*/  FFMA.FTZ R13, R3, R4, R6 ;  /* 0x00000004030d7223 */ /* 0x001fe20000010006 */
[----:B-1----:R-:W-:Y:S01]  /*7110*/  FFMA.FTZ R104, R11, R5, R7 ;  /* 0x000000050b687223 */ /* 0x002fe20000010007 */
[----:B--2---:R-:W-:-:S02]  /*7120*/  F2FP.BF16.F32.PACK_AB R4, R103, R6 ;  /* 0x000000066704723e */ /* 0x004fc400000010ff */
[----:B----4-:R-:W-:Y:S02]  /*7130*/  F2FP.BF16.F32.PACK_AB R5, R8, R7 ;  /* 0x000000070805723e */ /* 0x010fe400000010ff */
[----:B-----5:R-:W-:Y:S02]  /*7140*/  F2FP.BF16.F32.PACK_AB R6, R0, R10 ;  /* 0x0000000a0006723e */ /* 0x020fe400000010ff */
[----:B---3--:R-:W-:Y:S01]  /*7150*/  F2FP.BF16.F32.PACK_AB R7, R12, R9 ;  /* 0x000000090c07723e */ /* 0x008fe200000010ff */
[----:B------:R-:W0:Y:S04]  /*7160*/  MUFU.EX2 R14, R14 ;  /* 0x0000000e000e7308 */ /* 0x000e280000000800 */
[----:B------:R1:W-:Y:S01]  /*7170*/  STSM.16.M88.4 [R2+0x1e800], R4 ;  /* 0x01e8000402007844 */ /* 0x0003e20000000200 */
[----:B------:R-:W-:-:S03]  /*7180*/  FADD.FTZ R13, R103, R13 ;  /* 0x0000000d670d7221 */ /* 0x000fc60000010000 */
[----:B------:R-:W-:Y:S01]  /*7190*/  MUFU.EX2 R15, R15 ;  /* 0x0000000f000f7308 */ /* 0x000fe20000000800 */
[----:B------:R-:W-:Y:S01]  /*71a0*/  FADD.FTZ R104, R8, R104 ;  /* 0x0000006808687221 */ /* 0x000fe20000010000 */
[--C-:B-1----:R-:W-:Y:S01]  /*71b0*/  FFMA.FTZ R5, R154, UR26, -R105.reuse ;  /* 0x0000001a9a057c23 */ /* 0x102fe20008010869 */
[--C-:B------:R-:W-:Y:S01]  /*71c0*/  FFMA.FTZ R6, R153, UR26, -R105.reuse ;  /* 0x0000001a99067c23 */ /* 0x100fe20008010869 */
[----:B------:R-:W-:-:S04]  /*71d0*/  FFMA.FTZ R7, R152, UR26, -R105 ;  /* 0x0000001a98077c23 */ /* 0x000fc80008010869 */
[----:B------:R-:W1:Y:S01]  /*71e0*/  MUFU.EX2 R5, R5 ;  /* 0x0000000500057308 */ /* 0x000e620000000800 */
[----:B------:R-:W-:Y:S01]  /*71f0*/  FFMA.FTZ R106, R20, UR26, -R105 ;  /* 0x0000001a146a7c23 */ /* 0x000fe20008010869 */
[----:B------:R-:W-:Y:S01]  /*7200*/  FADD.FTZ R13, R10, R13 ;  /* 0x0000000d0a0d7221 */ /* 0x000fe20000010000 */
[----:B------:R-:W-:-:S05]  /*7210*/  FADD.FTZ R9, R9, R104 ;  /* 0x0000006809097221 */ /* 0x000fca0000010000 */
[----:B------:R-:W2:Y:S01]  /*7220*/  MUFU.EX2 R6, R6 ;  /* 0x0000000600067308 */ /* 0x000ea20000000800 */
[----:B------:R-:W-:Y:S01]  /*7230*/  FFMA.FTZ R20, R23, UR26, -R105 ;  /* 0x0000001a17147c23 */ /* 0x000fe20008010869 */
[----:B------:R-:W-:-:S06]  /*7240*/  FADD.FTZ R13, R0, R13 ;  /* 0x0000000d000d7221 */ /* 0x000fcc0000010000 */
[----:B------:R-:W3:Y:S01]  /*7250*/  MUFU.EX2 R18, R18 ;  /* 0x0000001200127308 */ /* 0x000ee20000000800 */
[----:B------:R-:W-:Y:S01]  /*7260*/  FADD.FTZ R12, R12, R9 ;  /* 0x000000090c0c7221 */ /* 0x000fe20000010000 */
[----:B------:R-:W-:-:S06]  /*7270*/  FFMA.FTZ R107, R24, UR26, -R105 ;  /* 0x0000001a186b7c23 */ /* 0x000fcc0008010869 */
[----:B------:R-:W4:Y:S01]  /*7280*/  MUFU.EX2 R7, R7 ;  /* 0x0000000700077308 */ /* 0x000f220000000800 */
[----:B0-----:R-:W-:-:S07]  /*7290*/  FADD.FTZ R4, R14, R13 ;  /* 0x0000000d0e047221 */ /* 0x001fce0000010000 */
[----:B------:R-:W0:Y:S01]  /*72a0*/  MUFU.EX2 R19, R19 ;  /* 0x0000001300137308 */ /* 0x000e220000000800 */
[--C-:B------:R-:W-:Y:S01]  /*72b0*/  FFMA.FTZ R110, R36, UR26, -R105.reuse ;  /* 0x0000001a246e7c23 */ /* 0x100fe20008010869 */
[----:B------:R-:W-:Y:S01]  /*72c0*/  FFMA.FTZ R36, R55, UR26, -R105 ;  /* 0x0000001a37247c23 */ /* 0x000fe20008010869 */
[----:B-1----:R-:W-:-:S05]  /*72d0*/  FADD.FTZ R13, R5, R12 ;  /* 0x0000000c050d7221 */ /* 0x002fca0000010000 */
[----:B------:R-:W1:Y:S01]  /*72e0*/  MUFU.EX2 R106, R106 ;  /* 0x0000006a006a7308 */ /* 0x000e620000000800 */
[----:B------:R-:W-:Y:S01]  /*72f0*/  FFMA.FTZ R23, R27, UR26, -R105 ;  /* 0x0000001a1b177c23 */ /* 0x000fe20008010869 */
[----:B------:R-:W-:-:S06]  /*7300*/  FADD.FTZ R55, R15, R4 ;  /* 0x000000040f377221 */ /* 0x000fcc0000010000 */
[----:B------:R-:W5:Y:S01]  /*7310*/  MUFU.EX2 R21, R21 ;  /* 0x0000001500157308 */ /* 0x000f620000000800 */
[--C-:B------:R-:W-:Y:S01]  /*7320*/  FFMA.FTZ R109, R32, UR26, -R105.reuse ;  /* 0x0000001a206d7c23 */ /* 0x100fe20008010869 */
[--C-:B------:R-:W-:Y:S01]  /*7330*/  FFMA.FTZ R32, R47, UR26, -R105.reuse ;  /* 0x0000001a2f207c23 */ /* 0x100fe20008010869 */
[----:B------:R-:W-:-:S05]  /*7340*/  FFMA.FTZ R47, R56, UR26, -R105 ;  /* 0x0000001a382f7c23 */ /* 0x000fca0008010869 */
[----:B------:R-:W5:Y:S01]  /*7350*/  MUFU.EX2 R20, R20 ;  /* 0x0000001400147308 */ /* 0x000f620000000800 */
[----:B--2---:R-:W-:Y:S01]  /*7360*/  FADD.FTZ R4, R6, R13 ;  /* 0x0000000d06047221 */ /* 0x004fe20000010000 */
[----:B------:R-:W-:Y:S01]  /*7370*/  FFMA.FTZ R108, R28, UR26, -R105 ;  /* 0x0000001a1c6c7c23 */ /* 0x000fe20008010869 */
[----:B---3--:R-:W-:-:S05]  /*7380*/  FADD.FTZ R56, R18, R55 ;  /* 0x0000003712387221 */ /* 0x008fca0000010000 */
[----:B------:R-:W2:Y:S01]  /*7390*/  MUFU.EX2 R22, R22 ;  /* 0x0000001600167308 */ /* 0x000ea20000000800 */
[----:B----4-:R-:W-:Y:S01]  /*73a0*/  FADD.FTZ R13, R7, R4 ;  /* 0x00000004070d7221 */ /* 0x010fe20000010000 */
[----:B------:R-:W-:-:S06]  /*73b0*/  FFMA.FTZ R24, R31, UR26, -R105 ;  /* 0x0000001a1f187c23 */ /* 0x000fcc0008010869 */
[----:B------:R-:W3:Y:S01]  /*73c0*/  MUFU.EX2 R107, R107 ;  /* 0x0000006b006b7308 */ /* 0x000ee20000000800 */
[----:B0-----:R-:W-:-:S07]  /*73d0*/  FADD.FTZ R56, R19, R56 ;  /* 0x0000003813387221 */ /* 0x001fce0000010000 */
[----:B------:R-:W0:Y:S01]  /*73e0*/  MUFU.EX2 R25, R25 ;  /* 0x0000001900197308 */ /* 0x000e220000000800 */
[----:B-1----:R-:W-:Y:S01]  /*73f0*/  FADD.FTZ R13, R106, R13 ;  /* 0x0000000d6a0d7221 */ /* 0x002fe20000010000 */
[----:B-----5:R-:W-:-:S06]  /*7400*/  FADD.FTZ R55, R21, R56 ;  /* 0x0000003815377221 */ /* 0x020fcc0000010000 */
[----:B------:R-:W1:Y:S08]  /*7410*/  MUFU.EX2 R23, R23 ;  /* 0x0000001700177308 */ /* 0x000e700000000800 */
[----:B------:R-:W4:Y:S01]  /*7420*/  MUFU.EX2 R26, R26 ;  /* 0x0000001a001a7308 */ /* 0x000f220000000800 */
[----:B------:R-:W-:Y:S01]  /*7430*/  FADD.FTZ R4, R20, R13 ;  /* 0x0000000d14047221 */ /* 0x000fe20000010000 */
[----:B------:R-:W-:-:S06]  /*7440*/  FFMA.FTZ R27, R35, UR26, -R105 ;  /* 0x0000001a231b7c23 */ /* 0x000fcc0008010869 */
[----:B------:R-:W5:Y:S01]  /*7450*/  MUFU.EX2 R108, R108 ;  /* 0x0000006c006c7308 */ /* 0x000f620000000800 */
[----:B--2---:R-:W-:-:S07]  /*7460*/  FADD.FTZ R56, R22, R55 ;  /* 0x0000003716387221 */ /* 0x004fce0000010000 */
[----:B------:R-:W2:Y:S01]  /*7470*/  MUFU.EX2 R29, R29 ;  /* 0x0000001d001d7308 */ /* 0x000ea20000000800 */
[----:B---3--:R-:W-:Y:S01]  /*7480*/  FADD.FTZ R4, R107, R4 ;  /* 0x000000046b047221 */ /* 0x008fe20000010000 */
[----:B0-----:R-:W-:-:S06]  /*7490*/  FADD.FTZ R13, R25, R56 ;  /* 0x00000038190d7221 */ /* 0x001fcc0000010000 */
[----:B------:R-:W0:Y:S08]  /*74a0*/  MUFU.EX2 R24, R24 ;  /* 0x0000001800187308 */ /* 0x000e300000000800 */
[----:B------:R-:W3:Y:S01]  /*74b0*/  MUFU.EX2 R30, R30 ;  /* 0x0000001e001e7308 */ /* 0x000ee20000000800 */
[----:B-1----:R-:W-:Y:S01]  /*74c0*/  FADD.FTZ R55, R23, R4 ;  /* 0x0000000417377221 */ /* 0x002fe20000010000 */
[----:B------:R-:W-:-:S06]  /*74d0*/  FFMA.FTZ R28, R39, UR26, -R105 ;  /* 0x0000001a271c7c23 */ /* 0x000fcc0008010869 */
[----:B------:R-:W-:Y:S01]  /*74e0*/  MUFU.EX2 R109, R109 ;  /* 0x0000006d006d7308 */ /* 0x000fe20000000800 */
[----:B----4-:R-:W-:-:S07]  /*74f0*/  FADD.FTZ R4, R26, R13 ;  /* 0x0000000d1a047221 */ /* 0x010fce0000010000 */
[----:B------:R-:W1:Y:S01]  /*7500*/  MUFU.EX2 R33, R33 ;  /* 0x0000002100217308 */ /* 0x000e620000000800 */
[----:B-----5:R-:W-:Y:S01]  /*7510*/  FADD.FTZ R55, R108, R55 ;  /* 0x000000376c377221 */ /* 0x020fe20000010000 */
[----:B------:R-:W-:-:S06]  /*7520*/  FFMA.FTZ R39, R40, UR26, -R105 ;  /* 0x0000001a28277c23 */ /* 0x000fcc0008010869 */
[----:B------:R-:W-:Y:S01]  /*7530*/  MUFU.EX2 R27, R27 ;  /* 0x0000001b001b7308 */ /* 0x000fe20000000800 */
[----:B--2---:R-:W-:-:S07]  /*7540*/  FADD.FTZ R13, R29, R4 ;  /* 0x000000041d0d7221 */ /* 0x004fce0000010000 */
[----:B------:R-:W2:Y:S01]  /*7550*/  MUFU.EX2 R34, R34 ;  /* 0x0000002200227308 */ /* 0x000ea20000000800 */
[----:B------:R-:W-:Y:S01]  /*7560*/  FFMA.FTZ R60, R60, UR26, -R105 ;  /* 0x0000001a3c3c7c23 */ /* 0x000fe20008010869 */
[----:B0-----:R-:W-:-:S06]  /*7570*/  FADD.FTZ R4, R24, R55 ;  /* 0x0000003718047221 */ /* 0x001fcc0000010000 */
[----:B------:R-:W0:Y:S01]  /*7580*/  MUFU.EX2 R110, R110 ;  /* 0x0000006e006e7308 */ /* 0x000e220000000800 */
[----:B------:R-:W-:Y:S01]  /*7590*/  FFMA.FTZ R31, R43, UR26, -R105 ;  /* 0x0000001a2b1f7c23 */ /* 0x000fe20008010869 */
[----:B---3--:R-:W-:-:S06]  /*75a0*/  FADD.FTZ R56, R30, R13 ;  /* 0x0000000d1e387221 */ /* 0x008fcc0000010000 */
[----:B------:R-:W3:Y:S01]  /*75b0*/  MUFU.EX2 R37, R37 ;  /* 0x0000002500257308 */ /* 0x000ee20000000800 */
[----:B------:R-:W-:Y:S01]  /*75c0*/  FFMA.FTZ R40, R44, UR26, -R105 ;  /* 0x0000001a2c287c23 */ /* 0x000fe20008010869 */
[----:B-1----:R-:W-:-:S06]  /*75d0*/  FADD.FTZ R13, R33, R56 ;  /* 0x00000038210d7221 */ /* 0x002fcc0000010000 */
[----:B------:R-:W1:Y:S08]  /*75e0*/  MUFU.EX2 R28, R28 ;  /* 0x0000001c001c7308 */ /* 0x000e700000000800 */
[----:B------:R-:W4:Y:S08]  /*75f0*/  MUFU.EX2 R38, R38 ;  /* 0x0000002600267308 */ /* 0x000f300000000800 */
[----:B------:R-:W5:Y:S08]  /*7600*/  MUFU.EX2 R39, R39 ;  /* 0x0000002700277308 */ /* 0x000f700000000800 */
[----:B------:R2:W-:Y:S01]  /*7610*/  MUFU.EX2 R0, R60 ;  /* 0x0000003c00007308 */ /* 0x0005e20000000800 */
[----:B------:R-:W-:-:S07]  /*7620*/  FFMA.FTZ R12, R73, UR26, -R105 ;  /* 0x0000001a490c7c23 */ /* 0x000fce0008010869 */
[----:B------:R-:W5:Y:S01]  /*7630*/  MUFU.EX2 R41, R41 ;  /* 0x0000002900297308 */ /* 0x000f620000000800 */
[----:B--2---:R-:W-:Y:S01]  /*7640*/  FADD.FTZ R60, R109, R4 ;  /* 0x000000046d3c7221 */ /* 0x004fe20000010000 */
[----:B------:R-:W-:Y:S01]  /*7650*/  F2FP.BF16.F32.PACK_AB R4, R15, R14 ;  /* 0x0000000e0f04723e */ /* 0x000fe200000010ff */
[----:B------:R-:W-:Y:S02]  /*7660*/  FADD.FTZ R14, R34, R13 ;  /* 0x0000000d220e7221 */ /* 0x000fe40000010000 */
[----:B------:R-:W-:-:S03]  /*7670*/  FADD.FTZ R15, R27, R60 ;  /* 0x0000003c1b0f7221 */ /* 0x000fc60000010000 */
[----:B------:R-:W2:Y:S01]  /*7680*/  MUFU.EX2 R31, R31 ;  /* 0x0000001f001f7308 */ /* 0x000ea20000000800 */
[----:B0-----:R-:W-:Y:S01]  /*7690*/  FADD.FTZ R15, R110, R15 ;  /* 0x0000000f6e0f7221 */ /* 0x001fe20000010000 */
[----:B------:R-:W-:Y:S01]  /*76a0*/  FFMA.FTZ R43, R48, UR26, -R105 ;  /* 0x0000001a302b7c23 */ /* 0x000fe20008010869 */
[----:B------:R-:W-:-:S05]  /*76b0*/  F2FP.BF16.F32.PACK_AB R5, R6, R5 ;  /* 0x000000050605723e */ /* 0x000fca00000010ff */
[----:B------:R-:W0:Y:S01]  /*76c0*/  MUFU.EX2 R42, R42 ;  /* 0x0000002a002a7308 */ /* 0x000e220000000800 */
[----:B---3--:R-:W-:Y:S01]  /*76d0*/  FADD.FTZ R13, R37, R14 ;  /* 0x0000000e250d7221 */ /* 0x008fe20000010000 */
[----:B------:R-:W-:Y:S01]  /*76e0*/  F2FP.BF16.F32.PACK_AB R6, R19, R18 ;  /* 0x000000121306723e */ /* 0x000fe200000010ff */
[----:B-1----:R-:W-:-:S05]  /*76f0*/  FADD.FTZ R14, R28, R15 ;  /* 0x0000000f1c0e7221 */ /* 0x002fca0000010000 */
[----:B------:R-:W1:Y:S01]  /*7700*/  MUFU.EX2 R40, R40 ;  /* 0x0000002800287308 */ /* 0x000e620000000800 */
[----:B------:R-:W-:-:S07]  /*7710*/  FFMA.FTZ R35, R51, UR26, -R105 ;  /* 0x0000001a33237c23 */ /* 0x000fce0008010869 */
[----:B------:R-:W3:Y:S01]  /*7720*/  MUFU.EX2 R45, R45 ;  /* 0x0000002d002d7308 */ /* 0x000ee20000000800 */
[----:B------:R-:W-:-:S07]  /*7730*/  FFMA.FTZ R44, R52, UR26, -R105 ;  /* 0x0000001a342c7c23 */ /* 0x000fce0008010869 */
[----:B------:R-:W3:Y:S08]  /*7740*/  MUFU.EX2 R32, R32 ;  /* 0x0000002000207308 */ /* 0x000ef00000000800 */
[----:B------:R4:W-:Y:S08]  /*7750*/  MUFU.EX2 R18, R12 ;  /* 0x0000000c00127308 */ /* 0x0009f00000000800 */
[----:B------:R-:W3:Y:S01]  /*7760*/  MUFU.EX2 R46, R46 ;  /* 0x0000002e002e7308 */ /* 0x000ee20000000800 */
[----:B----4-:R-:W-:Y:S01]  /*7770*/  F2FP.BF16.F32.PACK_AB R12, R22, R21 ;  /* 0x00000015160c723e */ /* 0x010fe200000010ff */
[----:B------:R-:W-:Y:S01]  /*7780*/  FADD.FTZ R22, R38, R13 ;  /* 0x0000000d26167221 */ /* 0x000fe20000010000 */
[----:B------:R-:W-:Y:S01]  /*7790*/  F2FP.BF16.F32.PACK_AB R13, R107, R20 ;  /* 0x000000146b0d723e */ /* 0x000fe200000010ff */
[----:B-----5:R-:W-:-:S02]  /*77a0*/  FADD.FTZ R20, R39, R14 ;  /* 0x0000000e27147221 */ /* 0x020fc40000010000 */
[----:B------:R-:W-:Y:S02]  /*77b0*/  FADD.FTZ R21, R41, R22 ;  /* 0x0000001629157221 */ /* 0x000fe40000010000 */
[----:B------:R-:W4:Y:S01]  /*77c0*/  MUFU.EX2 R43, R43 ;  /* 0x0000002b002b7308 */ /* 0x000f220000000800 */
[----:B------:R-:W-:Y:S01]  /*77d0*/  F2FP.BF16.F32.PACK_AB R14, R26, R25 ;  /* 0x000000191a0e723e */ /* 0x000fe200000010ff */
[----:B--2---:R-:W-:Y:S01]  /*77e0*/  FADD.FTZ R25, R31, R20 ;  /* 0x000000141f197221 */ /* 0x004fe20000010000 */
[----:B0-----:R-:W-:-:S05]  /*77f0*/  FADD.FTZ R22, R42, R21 ;  /* 0x000000152a167221 */ /* 0x001fca0000010000 */
[----:B------:R-:W0:Y:S01]  /*7800*/  MUFU.EX2 R49, R49 ;  /* 0x0000003100317308 */ /* 0x000e220000000800 */
[----:B------:R-:W-:Y:S01]  /*7810*/  F2FP.BF16.F32.PACK_AB R15, R108, R23 ;  /* 0x000000176c0f723e */ /* 0x000fe200000010ff */
[----:B-1----:R-:W-:-:S06]  /*7820*/  FADD.FTZ R25, R40, R25 ;  /* 0x0000001928197221 */ /* 0x002fcc0000010000 */
[----:B------:R-:W1:Y:S01]  /*7830*/  MUFU.EX2 R35, R35 ;  /* 0x0000002300237308 */ /* 0x000e620000000800 */
[----:B---3--:R-:W-:-:S07]  /*7840*/  FADD.FTZ R23, R45, R22 ;  /* 0x000000162d177221 */ /* 0x008fce0000010000 */
[----:B------:R-:W2:Y:S01]  /*7850*/  MUFU.EX2 R50, R50 ;  /* 0x0000003200327308 */ /* 0x000ea20000000800 */
[----:B------:R-:W-:Y:S01]  /*7860*/  F2FP.BF16.F32.PACK_AB R21, R109, R24 ;  /* 0x000000186d15723e */ /* 0x000fe200000010ff */
[----:B------:R-:W-:-:S06]  /*7870*/  FADD.FTZ R24, R32, R25 ;  /* 0x0000001920187221 */ /* 0x000fcc0000010000 */
[----:B------:R-:W3:Y:S01]  /*7880*/  MUFU.EX2 R44, R44 ;  /* 0x0000002c002c7308 */ /* 0x000ee20000000800 */
[----:B------:R-:W-:Y:S01]  /*7890*/  FFMA.FTZ R8, R59, UR26, -R105 ;  /* 0x0000001a3b087c23 */ /* 0x000fe20008010869 */
[----:B------:R-:W-:-:S06]  /*78a0*/  FADD.FTZ R26, R46, R23 ;  /* 0x000000172e1a7221 */ /* 0x000fcc0000010000 */
[----:B------:R-:W5:Y:S01]  /*78b0*/  MUFU.EX2 R53, R53 ;  /* 0x0000003500357308 */ /* 0x000f620000000800 */
[----:B----4-:R-:W-:Y:S01]  /*78c0*/  FADD.FTZ R24, R43, R24 ;  /* 0x000000182b187221 */ /* 0x010fe20000010000 */
[----:B0-----:R-:W-:-:S06]  /*78d0*/  FADD.FTZ R25, R49, R26 ;  /* 0x0000001a31197221 */ /* 0x001fcc0000010000 */
[----:B------:R-:W0:Y:S01]  /*78e0*/  MUFU.EX2 R36, R36 ;  /* 0x0000002400247308 */ /* 0x000e220000000800 */
[----:B------:R-:W-:-:S07]  /*78f0*/  F2FP.BF16.F32.PACK_AB R23, R110, R27 ;  /* 0x0000001b6e17723e */ /* 0x000fce00000010ff */
[----:B------:R-:W4:Y:S01]  /*7900*/  MUFU.EX2 R54, R54 ;  /* 0x0000003600367308 */ /* 0x000f220000000800 */
[----:B-1----:R-:W-:Y:S01]  /*7910*/  FADD.FTZ R27, R35, R24 ;  /* 0x00000018231b7221 */ /* 0x002fe20000010000 */
[----:B--2---:R-:W-:-:S06]  /*7920*/  FADD.FTZ R26, R50, R25 ;  /* 0x00000019321a7221 */ /* 0x004fcc0000010000 */
[----:B------:R-:W1:Y:S01]  /*7930*/  MUFU.EX2 R47, R47 ;  /* 0x0000002f002f7308 */ /* 0x000e620000000800 */
[----:B------:R-:W-:-:S07]  /*7940*/  F2FP.BF16.F32.PACK_AB R7, R106, R7 ;  /* 0x000000076a07723e */ /* 0x000fce00000010ff */
[----:B------:R-:W2:Y:S01]  /*7950*/  MUFU.EX2 R57, R57 ;  /* 0x0000003900397308 */ /* 0x000ea20000000800 */
[----:B---3--:R-:W-:Y:S01]  /*7960*/  FADD.FTZ R27, R44, R27 ;  /* 0x0000001b2c1b7221 */ /* 0x008fe20000010000 */
[----:B-----5:R-:W-:-:S06]  /*7970*/  FADD.FTZ R25, R53, R26 ;  /* 0x0000001a35197221 */ /* 0x020fcc0000010000 */
[----:B------:R-:W3:Y:S01]  /*7980*/  MUFU.EX2 R8, R8 ;  /* 0x0000000800087308 */ /* 0x000ee20000000800 */
[----:B------:R5:W-:Y:S07]  /*7990*/  STSM.16.M88.4 [R155], R4 ;  /* 0x000000049b007844 */ /* 0x000bee0000000200 */
[----:B------:R-:W3:Y:S01]  /*79a0*/  MUFU.EX2 R58, R58 ;  /* 0x0000003a003a7308 */ /* 0x000ee20000000800 */
[----:B0-----:R-:W-:Y:S01]  /*79b0*/  FADD.FTZ R26, R36, R27 ;  /* 0x0000001b241a7221 */ /* 0x001fe20000010000 */
[----:B------:R-:W-:-:S06]  /*79c0*/  F2FP.BF16.F32.PACK_AB R20, R30, R29 ;  /* 0x0000001d1e14723e */ /* 0x000fcc00000010ff */
[----:B------:R-:W0:Y:S01]  /*79d0*/  MUFU.EX2 R61, R61 ;  /* 0x0000003d003d7308 */ /* 0x000e220000000800 */
[----:B-----5:R-:W-:Y:S01]  /*79e0*/  F2FP.BF16.F32.PACK_AB R5, R39, R28 ;  /* 0x0000001c2705723e */ /* 0x020fe200000010ff */
[----:B----4-:R-:W-:Y:S01]  /*79f0*/  FADD.FTZ R28, R54, R25 ;  /* 0x00000019361c7221 */ /* 0x010fe20000010000 */
[----:B------:R-:W-:Y:S01]  /*7a00*/  F2FP.BF16.F32.PACK_AB R22, R34, R33 ;  /* 0x000000212216723e */ /* 0x000fe200000010ff */
[----:B------:R1:W-:Y:S04]  /*7a10*/  STSM.16.M88.4 [R17], R12 ;  /* 0x0000000c11007844 */ /* 0x0003e80000000200 */
[----:B------:R-:W4:Y:S01]  /*7a20*/  MUFU.EX2 R62, R62 ;  /* 0x0000003e003e7308 */ /* 0x000f220000000800 */
[----:B------:R3:W-:Y:S07]  /*7a30*/  STSM.16.M88.4 [R16], R20 ;  /* 0x0000001410007844 */ /* 0x0007ee0000000200 */
[----:B------:R-:W5:Y:S01]  /*7a40*/  MUFU.EX2 R65, R65 ;  /* 0x0000004100417308 */ /* 0x000f620000000800 */
[----:B-1----:R-:W-:Y:S01]  /*7a50*/  FADD.FTZ R13, R47, R26 ;  /* 0x0000001a2f0d7221 */ /* 0x002fe20000010000 */
[----:B--2---:R-:W-:-:S06]  /*7a60*/  FADD.FTZ R15, R57, R28 ;  /* 0x0000001c390f7221 */ /* 0x004fcc0000010000 */
[----:B------:R-:W1:Y:S01]  /*7a70*/  MUFU.EX2 R66, R66 ;  /* 0x0000004200427308 */ /* 0x000e620000000800 */
[----:B---3--:R-:W-:Y:S01]  /*7a80*/  FADD.FTZ R21, R8, R13 ;  /* 0x0000000d08157221 */ /* 0x008fe20000010000 */
[----:B------:R-:W-:-:S03]  /*7a90*/  FADD.FTZ R14, R58, R15 ;  /* 0x0000000f3a0e7221 */ /* 0x000fc60000010000 */
[----:B------:R-:W-:Y:S01]  /*7aa0*/  FADD.FTZ R20, R0, R21 ;  /* 0x0000001500147221 */ /* 0x000fe20000010000 */
[----:B0-----:R-:W-:Y:S02]  /*7ab0*/  FADD.FTZ R21, R61, R14 ;  /* 0x0000000e3d157221 */ /* 0x001fe40000010000 */
[----:B------:R-:W0:Y:S02]  /*7ac0*/  MUFU.EX2 R71, R71 ;  /* 0x0000004700477308 */ /* 0x000e240000000800 */
[----:B----4-:R-:W-:-:S04]  /*7ad0*/  FADD.FTZ R22, R62, R21 ;  /* 0x000000153e167221 */ /* 0x010fc80000010000 */
[----:B-----5:R-:W-:-:S04]  /*7ae0*/  FADD.FTZ R27, R65, R22 ;  /* 0x00000016411b7221 */ /* 0x020fc80000010000 */
[----:B-1----:R-:W-:-:S04]  /*7af0*/  FADD.FTZ R28, R66, R27 ;  /* 0x0000001b421c7221 */ /* 0x002fc80000010000 */
[----:B0-----:R-:W-:Y:S02]  /*7b00*/  FADD.FTZ R27, R71, R28 ;  /* 0x0000001c471b7221 */ /* 0x001fe40000010000 */
[----:B------:R-:W2:Y:S01]  /*7b10*/  LDL R28, [R1] ;  /* 0x00000000011c7983 */ /* 0x000ea20000100800 */
[--C-:B------:R-:W-:Y:S01]  /*7b20*/  FFMA.FTZ R9, R63, UR26, -R105.reuse ;  /* 0x0000001a3f097c23 */ /* 0x100fe20008010869 */
[--C-:B------:R-:W-:Y:S01]  /*7b30*/  FFMA.FTZ R10, R64, UR26, -R105.reuse ;  /* 0x0000001a400a7c23 */ /* 0x100fe20008010869 */
[----:B------:R-:W-:-:S04]  /*7b40*/  FFMA.FTZ R48, R67, UR26, -R105 ;  /* 0x0000001a43307c23 */ /* 0x000fc80008010869 */
[----:B------:R-:W0:Y:S01]  /*7b50*/  MUFU.EX2 R9, R9 ;  /* 0x0000000900097308 */ /* 0x000e220000000800 */
[----:B------:R-:W-:-:S07]  /*7b60*/  FFMA.FTZ R51, R68, UR26, -R105 ;  /* 0x0000001a44337c23 */ /* 0x000fce0008010869 */
[----:B------:R-:W1:Y:S01]  /*7b70*/  MUFU.EX2 R10, R10 ;  /* 0x0000000a000a7308 */ /* 0x000e620000000800 */
[--C-:B------:R-:W-:Y:S01]  /*7b80*/  FFMA.FTZ R69, R69, UR26, -R105.reuse ;  /* 0x0000001a45457c23 */ /* 0x100fe20008010869 */
[----:B------:R-:W-:-:S06]  /*7b90*/  FFMA.FTZ R52, R70, UR26, -R105 ;  /* 0x0000001a46347c23 */ /* 0x000fcc0008010869 */
        /* <DEDUP_REMOVED lines=8> */
[----:B------:R-:W-:-:S07]  /*7c20*/  FFMA.FTZ R77, R77, UR26, -R105 ;  /* 0x0000001a4d4d7c23 */ /* 0x000fce0008010869 */
[----:B------:R-:W4:Y:S01]  /*7c30*/  MUFU.EX2 R52, R52 ;  /* 0x0000003400347308 */ /* 0x000f220000000800 */
[----:B0-----:R-:W-:-:S07]  /*7c40*/  FADD.FTZ R26, R51, R26 ;  /* 0x0000001a331a7221 */ /* 0x001fce0000010000 */
[----:B------:R-:W0:Y:S01]  /*7c50*/  MUFU.EX2 R75, R75 ;  /* 0x0000004b004b7308 */ /* 0x000e220000000800 */
[----:B------:R-:W-:Y:S01]  /*7c60*/  FFMA.FTZ R78, R78, UR26, -R105 ;  /* 0x0000001a4e4e7c23 */ /* 0x000fe20008010869 */
[----:B-1----:R-:W-:-:S06]  /*7c70*/  FADD.FTZ R29, R73, R26 ;  /* 0x0000001a491d7221 */ /* 0x002fcc0000010000 */
[----:B------:R-:W1:Y:S01]  /*7c80*/  MUFU.EX2 R76, R76 ;  /* 0x0000004c004c7308 */ /* 0x000e620000000800 */
[----:B------:R-:W-:-:S07]  /*7c90*/  F2FP.BF16.F32.PACK_AB R23, R0, R8 ;  /* 0x000000080017723e */ /* 0x000fce00000010ff */
[----:B------:R-:W5:Y:S01]  /*7ca0*/  MUFU.EX2 R19, R74 ;  /* 0x0000004a00137308 */ /* 0x000f620000000800 */
[----:B------:R-:W-:Y:S01]  /*7cb0*/  FFMA.FTZ R81, R81, UR26, -R105 ;  /* 0x0000001a51517c23 */ /* 0x000fe20008010869 */
[----:B---3--:R-:W-:-:S06]  /*7cc0*/  FADD.FTZ R0, R72, R27 ;  /* 0x0000001b48007221 */ /* 0x008fcc0000010000 */
[----:B------:R-:W3:Y:S01]  /*7cd0*/  MUFU.EX2 R79, R79 ;  /* 0x0000004f004f7308 */ /* 0x000ee20000000800 */
[----:B----4-:R-:W-:-:S07]  /*7ce0*/  FADD.FTZ R29, R52, R29 ;  /* 0x0000001d341d7221 */ /* 0x010fce0000010000 */
[----:B------:R-:W4:Y:S01]  /*7cf0*/  MUFU.EX2 R77, R77 ;  /* 0x0000004d004d7308 */ /* 0x000f220000000800 */
[----:B------:R-:W-:Y:S01]  /*7d00*/  FFMA.FTZ R82, R82, UR26, -R105 ;  /* 0x0000001a52527c23 */ /* 0x000fe20008010869 */
[----:B0-----:R-:W-:-:S06]  /*7d10*/  FADD.FTZ R27, R75, R0 ;  /* 0x000000004b1b7221 */ /* 0x001fcc0000010000 */
[----:B------:R-:W0:Y:S01]  /*7d20*/  MUFU.EX2 R80, R80 ;  /* 0x0000005000507308 */ /* 0x000e220000000800 */
[----:B------:R-:W-:Y:S01]  /*7d30*/  F2FP.BF16.F32.PACK_AB R4, R38, R37 ;  /* 0x000000252604723e */ /* 0x000fe200000010ff */
[----:B------:R-:W-:Y:S01]  /*7d40*/  FADD.FTZ R0, R18, R29 ;  /* 0x0000001d12007221 */ /* 0x000fe20000010000 */
[----:B------:R-:W-:-:S05]  /*7d50*/  F2FP.BF16.F32.PACK_AB R6, R42, R41 ;  /* 0x000000292a06723e */ /* 0x000fca00000010ff */
[----:B------:R-:W0:Y:S01]  /*7d60*/  MUFU.EX2 R78, R78 ;  /* 0x0000004e004e7308 */ /* 0x000e220000000800 */
[----:B------:R-:W-:Y:S01]  /*7d70*/  F2FP.BF16.F32.PACK_AB R7, R40, R31 ;  /* 0x0000001f2807723e */ /* 0x000fe200000010ff */
[----:B------:R-:W-:Y:S01]  /*7d80*/  FFMA.FTZ R85, R85, UR26, -R105 ;  /* 0x0000001a55557c23 */ /* 0x000fe20008010869 */
[----:B------:R-:W-:-:S05]  /*7d90*/  F2FP.BF16.F32.PACK_AB R12, R46, R45 ;  /* 0x0000002d2e0c723e */ /* 0x000fca00000010ff */
[----:B------:R-:W0:Y:S01]  /*7da0*/  MUFU.EX2 R83, R83 ;  /* 0x0000005300537308 */ /* 0x000e220000000800 */
[----:B------:R-:W-:Y:S01]  /*7db0*/  F2FP.BF16.F32.PACK_AB R13, R43, R32 ;  /* 0x000000202b0d723e */ /* 0x000fe200000010ff */
[----:B-1----:R-:W-:Y:S01]  /*7dc0*/  FADD.FTZ R8, R76, R27 ;  /* 0x0000001b4c087221 */ /* 0x002fe20000010000 */
[----:B------:R-:W-:Y:S02]  /*7dd0*/  F2FP.BF16.F32.PACK_AB R14, R50, R49 ;  /* 0x00000031320e723e */ /* 0x000fe400000010ff */
[----:B------:R-:W-:-:S03]  /*7de0*/  F2FP.BF16.F32.PACK_AB R15, R44, R35 ;  /* 0x000000232c0f723e */ /* 0x000fc600000010ff */
[----:B------:R-:W1:Y:S01]  /*7df0*/  MUFU.EX2 R24, R81 ;  /* 0x0000005100187308 */ /* 0x000e620000000800 */
[----:B-----5:R-:W-:Y:S01]  /*7e00*/  FADD.FTZ R0, R19, R0 ;  /* 0x0000000013007221 */ /* 0x020fe20000010000 */
[--C-:B------:R-:W-:Y:S01]  /*7e10*/  FFMA.FTZ R86, R86, UR26, -R105.reuse ;  /* 0x0000001a56567c23 */ /* 0x100fe20008010869 */
[----:B------:R5:W-:Y:S05]  /*7e20*/  STSM.16.M88.4 [R2+0x24800], R4 ;  /* 0x0248000402007844 */ /* 0x000bea0000000200 */
[----:B------:R-:W1:Y:S01]  /*7e30*/  MUFU.EX2 R25, R82 ;  /* 0x0000005200197308 */ /* 0x000e620000000800 */
[----:B------:R4:W-:Y:S01]  /*7e40*/  STSM.16.M88.4 [R111], R12 ;  /* 0x0000000c6f007844 */ /* 0x0009e20000000200 */
[----:B------:R-:W-:-:S06]  /*7e50*/  FFMA.FTZ R89, R89, UR26, -R105 ;  /* 0x0000001a59597c23 */ /* 0x000fcc0008010869 */
[----:B------:R-:W1:Y:S01]  /*7e60*/  MUFU.EX2 R85, R85 ;  /* 0x0000005500557308 */ /* 0x000e620000000800 */
[----:B-----5:R-:W-:Y:S01]  /*7e70*/  F2FP.BF16.F32.PACK_AB R5, R10, R9 ;  /* 0x000000090a05723e */ /* 0x020fe200000010ff */
[----:B---3--:R-:W-:Y:S01]  /*7e80*/  FADD.FTZ R9, R79, R8 ;  /* 0x000000084f097221 */ /* 0x008fe20000010000 */
[----:B----4-:R-:W-:-:S05]  /*7e90*/  FADD.FTZ R13, R77, R0 ;  /* 0x000000004d0d7221 */ /* 0x010fca0000010000 */
[----:B------:R-:W3:Y:S01]  /*7ea0*/  MUFU.EX2 R86, R86 ;  /* 0x0000005600567308 */ /* 0x000ee20000000800 */
[----:B0-----:R-:W-:Y:S01]  /*7eb0*/  FADD.FTZ R0, R80, R9 ;  /* 0x0000000950007221 */ /* 0x001fe20000010000 */
[----:B------:R-:W-:Y:S01]  /*7ec0*/  FADD.FTZ R13, R78, R13 ;  /* 0x0000000d4e0d7221 */ /* 0x000fe20000010000 */
[----:B------:R-:W-:Y:S02]  /*7ed0*/  FFMA.FTZ R90, R90, UR26, -R105 ;  /* 0x0000001a5a5a7c23 */ /* 0x000fe40008010869 */
[----:B------:R-:W-:-:S03]  /*7ee0*/  FADD.FTZ R9, R83, R0 ;  /* 0x0000000053097221 */ /* 0x000fc60000010000 */
[----:B------:R-:W0:Y:S01]  /*7ef0*/  MUFU.EX2 R84, R84 ;  /* 0x0000005400547308 */ /* 0x000e220000000800 */
[----:B-1----:R-:W-:Y:S01]  /*7f00*/  FADD.FTZ R0, R24, R13 ;  /* 0x0000000d18007221 */ /* 0x002fe20000010000 */
[----:B------:R-:W-:-:S06]  /*7f10*/  FFMA.FTZ R95, R95, UR26, -R105 ;  /* 0x0000001a5f5f7c23 */ /* 0x000fcc0008010869 */
[----:B------:R-:W1:Y:S01]  /*7f20*/  MUFU.EX2 R30, R89 ;  /* 0x00000059001e7308 */ /* 0x000e620000000800 */
[----:B------:R-:W-:Y:S01]  /*7f30*/  FADD.FTZ R0, R25, R0 ;  /* 0x0000000019007221 */ /* 0x000fe20000010000 */
[--C-:B------:R-:W-:Y:S01]  /*7f40*/  FFMA.FTZ R96, R96, UR26, -R105.reuse ;  /* 0x0000001a60607c23 */ /* 0x100fe20008010869 */
[----:B------:R-:W-:-:S05]  /*7f50*/  FFMA.FTZ R100, R100, UR26, -R105 ;  /* 0x0000001a64647c23 */ /* 0x000fca0008010869 */
[----:B------:R-:W4:Y:S01]  /*7f60*/  MUFU.EX2 R87, R87 ;  /* 0x0000005700577308 */ /* 0x000f220000000800 */
[----:B------:R-:W-:Y:S01]  /*7f70*/  FFMA.FTZ R98, R98, UR26, -R105 ;  /* 0x0000001a62627c23 */ /* 0x000fe20008010869 */
[----:B------:R-:W-:-:S06]  /*7f80*/  FADD.FTZ R13, R85, R0 ;  /* 0x00000000550d7221 */ /* 0x000fcc0000010000 */
[----:B------:R-:W5:Y:S01]  /*7f90*/  MUFU.EX2 R26, R90 ;  /* 0x0000005a001a7308 */ /* 0x000f620000000800 */
[----:B------:R-:W-:Y:S01]  /*7fa0*/  F2FP.BF16.F32.PACK_AB R74, R76, R75 ;  /* 0x0000004b4c4a723e */ /* 0x000fe200000010ff */
[----:B---3--:R-:W-:Y:S01]  /*7fb0*/  FADD.FTZ R13, R86, R13 ;  /* 0x0000000d560d7221 */ /* 0x008fe20000010000 */
[----:B------:R-:W-:-:S05]  /*7fc0*/  F2FP.BF16.F32.PACK_AB R75, R19, R18 ;  /* 0x00000012134b723e */ /* 0x000fca00000010ff */
[----:B------:R-:W3:Y:S08]  /*7fd0*/  MUFU.EX2 R88, R88 ;  /* 0x0000005800587308 */ /* 0x000ef00000000800 */
[----:B------:R-:W3:Y:S01]  /*7fe0*/  MUFU.EX2 R10, R95 ;  /* 0x0000005f000a7308 */ /* 0x000ee20000000800 */
[----:B0-----:R-:W-:Y:S01]  /*7ff0*/  FADD.FTZ R8, R84, R9 ;  /* 0x0000000954087221 */ /* 0x001fe20000010000 */
[----:B-1----:R-:W-:-:S06]  /*8000*/  FADD.FTZ R13, R30, R13 ;  /* 0x0000000d1e0d7221 */ /* 0x002fcc0000010000 */
[----:B------:R-:W-:Y:S08]  /*8010*/  MUFU.EX2 R91, R91 ;  /* 0x0000005b005b7308 */ /* 0x000ff00000000800 */
[----:B------:R-:W0:Y:S08]  /*8020*/  MUFU.EX2 R92, R92 ;  /* 0x0000005c005c7308 */ /* 0x000e300000000800 */
[----:B------:R-:W1:Y:S01]  /*8030*/  MUFU.EX2 R96, R96 ;  /* 0x0000006000607308 */ /* 0x000e620000000800 */
[----:B----4-:R-:W-:-:S07]  /*8040*/  FADD.FTZ R9, R87, R8 ;  /* 0x0000000857097221 */ /* 0x010fce0000010000 */
[----:B------:R-:W-:Y:S08]  /*8050*/  MUFU.EX2 R94, R94 ;  /* 0x0000005e005e7308 */ /* 0x000ff00000000800 */
[----:B------:R-:W4:Y:S08]  /*8060*/  MUFU.EX2 R97, R97 ;  /* 0x0000006100617308 */ /* 0x000f300000000800 */
[----:B------:R-:W-:Y:S08]  /*8070*/  MUFU.EX2 R99, R99 ;  /* 0x0000006300637308 */ /* 0x000ff00000000800 */
[----:B------:R-:W4:Y:S08]  /*8080*/  MUFU.EX2 R101, R101 ;  /* 0x0000006500657308 */ /* 0x000f300000000800 */
[----:B------:R-:W-:Y:S08]  /*8090*/  MUFU.EX2 R19, R98 ;  /* 0x0000006200137308 */ /* 0x000ff00000000800 */
[----:B------:R-:W2:Y:S01]  /*80a0*/  MUFU.EX2 R100, R100 ;  /* 0x0000006400647308 */ /* 0x000ea20000000800 */
[----:B------:R-:W-:Y:S01]  /*80b0*/  F2FP.BF16.F32.PACK_AB R20, R54, R53 ;  /* 0x000000353614723e */ /* 0x000fe200000010ff */
[----:B-----5:R-:W-:Y:S01]  /*80c0*/  FADD.FTZ R13, R26, R13 ;  /* 0x0000000d1a0d7221 */ /* 0x020fe20000010000 */
[----:B------:R-:W-:-:S02]  /*80d0*/  F2FP.BF16.F32.PACK_AB R21, R47, R36 ;  /* 0x000000242f15723e */ /* 0x000fc400000010ff */
[----:B------:R-:W-:Y:S02]  /*80e0*/  F2FP.BF16.F32.PACK_AB R22, R58, R57 ;  /* 0x000000393a16723e */ /* 0x000fe400000010ff */
[----:B------:R-:W-:Y:S02]  /*80f0*/  F2FP.BF16.F32.PACK_AB R4, R62, R61 ;  /* 0x0000003d3e04723e */ /* 0x000fe400000010ff */
[----:B------:R-:W-:Y:S02]  /*8100*/  F2FP.BF16.F32.PACK_AB R6, R66, R65 ;  /* 0x000000414206723e */ /* 0x000fe400000010ff */
[----:B------:R-:W-:Y:S01]  /*8110*/  F2FP.BF16.F32.PACK_AB R7, R51, R48 ;  /* 0x000000303307723e */ /* 0x000fe200000010ff */
[----:B---3--:R-:W-:Y:S01]  /*8120*/  FADD.FTZ R0, R88, R9 ;  /* 0x0000000958007221 */ /* 0x008fe20000010000 */
[----:B------:R-:W-:Y:S01]  /*8130*/  FADD.FTZ R13, R10, R13 ;  /* 0x0000000d0a0d7221 */ /* 0x000fe20000010000 */
[----:B------:R-:W-:Y:S01]  /*8140*/  STSM.16.M88.4 [R17+0x6000], R20 ;  /* 0x0060001411007844 */ /* 0x000fe20000000200 */
[----:B------:R-:W-:-:S02]  /*8150*/  F2FP.BF16.F32.PACK_AB R72, R72, R71 ;  /* 0x000000474848723e */ /* 0x000fc400000010ff */
[----:B------:R-:W-:Y:S01]  /*8160*/  F2FP.BF16.F32.PACK_AB R73, R52, R73 ;  /* 0x000000493449723e */ /* 0x000fe200000010ff */
[----:B------:R3:W-:Y:S01]  /*8170*/  STSM.16.M88.4 [R16+0x6000], R4 ;  /* 0x0060000410007844 */ /* 0x0007e20000000200 */
[----:B------:R-:W-:Y:S02]  /*8180*/  F2FP.BF16.F32.PACK_AB R82, R84, R83 ;  /* 0x000000535452723e */ /* 0x000fe400000010ff */
[----:B------:R-:W-:Y:S02]  /*8190*/  F2FP.BF16.F32.PACK_AB R80, R80, R79 ;  /* 0x0000004f5050723e */ /* 0x000fe400000010ff */
[----:B------:R-:W-:Y:S02]  /*81a0*/  F2FP.BF16.F32.PACK_AB R81, R78, R77 ;  /* 0x0000004d4e51723e */ /* 0x000fe400000010ff */
[----:B------:R-:W-:Y:S02]  /*81b0*/  F2FP.BF16.F32.PACK_AB R83, R25, R24 ;  /* 0x000000181953723e */ /* 0x000fe400000010ff */
[----:B0-----:R-:W-:-:S02]  /*81c0*/  F2FP.BF16.F32.PACK_AB R90, R92, R91 ;  /* 0x0000005b5c5a723e */ /* 0x001fc400000010ff */
[----:B------:R-:W-:Y:S02]  /*81d0*/  F2FP.BF16.F32.PACK_AB R88, R88, R87 ;  /* 0x000000575858723e */ /* 0x000fe400000010ff */
[----:B------:R-:W-:Y:S01]  /*81e0*/  F2FP.BF16.F32.PACK_AB R89, R86, R85 ;  /* 0x000000555659723e */ /* 0x000fe200000010ff */
[----:B---3--:R-:W-:Y:S01]  /*81f0*/  FADD.FTZ R5, R91, R0 ;  /* 0x000000005b057221 */ /* 0x008fe20000010000 */
[----:B------:R-:W-:Y:S01]  /*8200*/  F2FP.BF16.F32.PACK_AB R91, R26, R30 ;  /* 0x0000001e1a5b723e */ /* 0x000fe200000010ff */
[C---:B-1----:R-:W-:Y:S01]  /*8210*/  FADD.FTZ R4, R96.reuse, R13 ;  /* 0x0000000d60047221 */ /* 0x042fe20000010000 */
[----:B----4-:R-:W-:Y:S02]  /*8220*/  F2FP.BF16.F32.PACK_AB R12, R97, R94 ;  /* 0x0000005e610c723e */ /* 0x010fe400000010ff */
[----:B------:R-:W-:Y:S02]  /*8230*/  F2FP.BF16.F32.PACK_AB R13, R96, R10 ;  /* 0x0000000a600d723e */ /* 0x000fe400000010ff */
[----:B------:R-:W-:-:S02]  /*8240*/  F2FP.BF16.F32.PACK_AB R14, R101, R99 ;  /* 0x00000063650e723e */ /* 0x000fc400000010ff */
[----:B--2---:R-:W-:Y:S01]  /*8250*/  F2FP.BF16.F32.PACK_AB R15, R100, R19 ;  /* 0x00000013640f723e */ /* 0x004fe200000010ff */
[----:B------:R0:W-:Y:S04]  /*8260*/  STSM.16.M88.4 [R2+0x2a800], R72 ;  /* 0x02a8004802007844 */ /* 0x0001e80000000200 */
[----:B------:R0:W-:Y:S04]  /*8270*/  STSM.16.M88.4 [R28], R80 ;  /* 0x000000501c007844 */ /* 0x0001e80000000200 */
[----:B------:R0:W-:Y:S04]  /*8280*/  STSM.16.M88.4 [R17+0xc000], R88 ;  /* 0x00c0005811007844 */ /* 0x0001e80000000200 */
[----:B------:R0:W-:Y:S01]  /*8290*/  STSM.16.M88.4 [R16+0xc000], R12 ;  /* 0x00c0000c10007844 */ /* 0x0001e20000000200 */
[----:B------:R-:W-:Y:S01]  /*82a0*/  @!PT LDS RZ, [RZ] ;  /* 0x00000000fffff984 */ /* 0x000fe20000000800 */
[----:B------:R-:W-:Y:S01]  /*82b0*/  @!PT LDS RZ, [RZ] ;  /* 0x00000000fffff984 */ /* 0x000fe20000000800 */
[----:B------:R-:W-:Y:S01]  /*82c0*/  @!PT LDS RZ, [RZ] ;  /* 0x00000000fffff984 */ /* 0x000fe20000000800 */
[----:B------:R-:W-:Y:S01]  /*82d0*/  @!PT LDS RZ, [RZ] ;  /* 0x00000000fffff984 */ /* 0x000fe20000000800 */
[----:B------:R1:W-:Y:S06]  /*82e0*/  MEMBAR.ALL.CTA ;  /* 0x0000000000007992 */ /* 0x0003ec0000008000 */
[----:B-1----:R-:W1:Y:S01]  /*82f0*/  FENCE.VIEW.ASYNC.S ;  /* 0x00000000000073c6 */ /* 0x002e620000000000 */
[----:B------:R-:W-:Y:S01]  /*8300*/  FADD.FTZ R5, R92, R5 ;  /* 0x000000055c057221 */ /* 0x000fe20000010000 */
[----:B------:R-:W-:-:S03]  /*8310*/  ISETP.LT.AND P2, PT, RZ, UR29, PT ;  /* 0x0000001dff007c0c */ /* 0x000fc6000bf41270 */
[----:B------:R-:W-:Y:S01]  /*8320*/  FADD.FTZ R0, R94, R5 ;  /* 0x000000055e007221 */ /* 0x000fe20000010000 */
[----:B------:R-:W-:-:S03]  /*8330*/  UIADD3 UR6, UR29, -0x1, URZ ;  /* 0xffffffff1d067890 */ /* 0x000fc6000fffe03f */
[----:B------:R-:W-:Y:S01]  /*8340*/  FADD.FTZ R0, R97, R0 ;  /* 0x0000000061007221 */ /* 0x000fe20000010000 */
[----:B------:R-:W-:Y:S01]  /*8350*/  FADD.FTZ R5, R19, R4 ;  /* 0x0000000413057221 */ /* 0x000fe20000010000 */
[----:B------:R-:W-:Y:S02]  /*8360*/  UMOV UR20, UR38 ;  /* 0x0000002600147c82 */ /* 0x000fe40008000000 */
[----:B------:R-:W-:Y:S01]  /*8370*/  FADD.FTZ R0, R99, R0 ;  /* 0x0000000063007221 */ /* 0x000fe20000010000 */
[----:B------:R-:W-:Y:S01]  /*8380*/  UMOV UR29, UR6 ;  /* 0x00000006001d7c82 */ /* 0x000fe20008000000 */
[----:B------:R-:W-:Y:S01]  /*8390*/  UMOV UR28, UR39 ;  /* 0x00000027001c7c82 */ /* 0x000fe20008000000 */
        /* <DEDUP_REMOVED lines=36> */
[----:B-1----:R-:W-:Y:S01]  /*85e0*/  NOP ;  /* 0x0000000000007918 */ /* 0x002fe20000000000 */
[----:B0-----:R-:W-:Y:S05]  /*85f0*/  @P2 BRA `(.L_x_10607) ;  /* 0xffffffc800842947 */ /* 0x001fea000383ffff */
.L_x_10598:
[----:B------:R-:W-:Y:S06]  /*8600*/  BAR.ARV 0x8, 0x1a0 ;  /* 0x0206800000007b1d */ /* 0x000fec0000002000 */
[----:B------:R-:W-:Y:S05]  /*8610*/  @!P0 BRA `(.L_x_10608) ;  /* 0x0000000000048947 */ /* 0x000fea0003800000 */
[----:B------:R-:W-:Y:S01]  /*8620*/  BPT.TRAP 0x1 ;  /* 0x000000040000795c */ /* 0x000fe20000300000 */
.L_x_10608:
[----:B------:R-:W-:Y:S01]  /*8630*/  ULEA UR5, UR39, UR40, 0x3 ;  /* 0x0000002827057291 */ /* 0x000fe2000f8e183f */
[----:B------:R-:W-:-:S05]  /*8640*/  IMAD.U32 R0, RZ, RZ, UR38 ;  /* 0x00000026ff007e24 */ /* 0x000fca000f8e00ff */
[----:B------:R-:W-:-:S04]  /*8650*/  SHF.L.U32 R0, R0, 0x1f, RZ ;  /* 0x0000001f00007819 */ /* 0x000fc800000006ff */
[----:B------:R0:W1:Y:S01]  /*8660*/  SYNCS.PHASECHK.TRANS64.TRYWAIT P2, [UR5+0x30850], R0 ;  /* 0x03085000ff0075a7 */ /* 0x0000620008040145 */
[----:B------:R-:W-:Y:S05]  /*8670*/  @!P0 BRA `(.L_x_10609) ;  /* 0x0000000000048947 */ /* 0x000fea0003800000 */
[----:B------:R-:W-:Y:S01]  /*8680*/  BPT.TRAP 0x1 ;  /* 0x000000040000795c */ /* 0x000fe20000300000 */
.L_x_10609:
[----:B-1----:R-:W-:Y:S05]  /*8690*/  @P2 BRA `(.L_x_10610) ;  /* 0x0000000000082947 */ /* 0x002fea0003800000 */
[----:B------:R-:W1:Y:S02]  /*86a0*/  SYNCS.PHASECHK.TRANS64.TRYWAIT P0, [UR5+0x30850], R0 ;  /* 0x03085000ff0075a7 */ /* 0x000e640008000145 */
[----:B-1----:R-:W-:Y:S05]  /*86b0*/  @!P0 BRA `(.L_x_10611) ;  /* 0x0000006000c08947 */ /* 0x002fea0003800000 */
.L_x_10610:
[----:B------:R-:W-:Y:S01]  /*86c0*/  UIADD3 UR40, UR40, 0x400, URZ ;  /* 0x0000040028287890 */ /* 0x000fe2000fffe03f */
[----:B------:R-:W-:Y:S01]  /*86d0*/  WARPGROUP.ARRIVE ;  /* 0x00000000000079c5 */ /* 0x000fe20000000000 */
[----:B------:R-:W-:Y:S01]  /*86e0*/  UIADD3 UR25, UR25, 0x1e800, URZ ;  /* 0x0001e80019197890 */ /* 0x000fe2000fffe03f */
[----:B01----:R-:W0:Y:S01]  /*86f0*/  SHFL.BFLY PT, R0, R5, 0x2, 0x1f ;  /* 0x0c401f0005007f89 */ /* 0x003e2200000e0000 */
[----:B------:R-:W-:Y:S01]  /*8700*/  USHF.R.U32.HI UR40, URZ, 0x4, UR40 ;  /* 0x000000043f287899 */ /* 0x000fe20008011628 */
[----:B------:R-:W-:Y:S01]  /*8710*/  IMAD.MOV.U32 R21, RZ, RZ, RZ ;  /* 0x000000ffff157224 */ /* 0x000fe200078e00ff */
[----:B------:R-:W-:Y:S01]  /*8720*/  USHF.R.U32.HI UR25, URZ, 0x4, UR25 ;  /* 0x000000043f197899 */ /* 0x000fe20008011619 */
[----:B------:R-:W1:Y:S01]  /*8730*/  SHFL.BFLY PT, R3, R4, 0x2, 0x1f ;  /* 0x0c401f0004037f89 */ /* 0x000e6200000e0000 */
[----:B------:R-:W-:Y:S01]  /*8740*/  ULOP3.LUT UR6, UR40, 0x3fff, URZ, 0xc0, !UPT ;  /* 0x00003fff28067892 */ /* 0x000fe2000f8ec03f */
[----:B------:R-:W-:Y:S01]  /*8750*/  IMAD.U32 R12, RZ, RZ, UR26 ;  /* 0x0000001aff0c7e24 */ /* 0x000fe2000f8e00ff */
[----:B------:R-:W-:-:S02]  /*8760*/  ULOP3.LUT UR4, UR25, 0x3fff, URZ, 0xc0, !UPT ;  /* 0x00003fff19047892 */ /* 0x000fc4000f8ec03f */
[----:B------:R-:W-:Y:S02]  /*8770*/  UIMAD UR6, UR39, 0x600, UR6 ;  /* 0x00000600270678a4 */ /* 0x000fe4000f8e0206 */
[----:B------:R-:W-:Y:S01]  /*8780*/  ULOP3.LUT UR4, UR4, 0x10000, URZ, 0xfc, !UPT ;  /* 0x0001000004047892 */ /* 0x000fe2000f8efc3f */
[----:B------:R-:W-:Y:S01]  /*8790*/  UMOV UR11, 0x40000040 ;  /* 0x40000040000b7882 */ /* 0x000fe20000000000 */
[----:B------:R-:W-:Y:S01]  /*87a0*/  UMOV UR9, 0x40000040 ;  /* 0x4000004000097882 */ /* 0x000fe20000000000 */
[----:B------:R-:W-:Y:S02]  /*87b0*/  UIADD3 UR39, UR39, 0x1, URZ ;  /* 0x0000000127277890 */ /* 0x000fe4000fffe03f */
[----:B------:R-:W-:Y:S02]  /*87c0*/  UMOV UR10, UR6 ;  /* 0x00000006000a7c82 */ /* 0x000fe40008000000 */
[----:B------:R-:W-:Y:S01]  /*87d0*/  UMOV UR8, UR4 ;  /* 0x0000000400087c82 */ /* 0x000fe20008000000 */
[----:B------:R-:W-:Y:S01]  /*87e0*/  UISETP.NE.AND UP0, UPT, UR39, 0x2, UPT ;  /* 0x000000022700788c */ /* 0x000fe2000bf05270 */
[----:B------:R-:W-:Y:S01]  /*87f0*/  HGMMA.64x64x16.F32.BF16 R120, gdesc[UR8].tnspB, R120, gsb0 ;  /* 0x40e00000087879f0 */ /* 0x000fe20008001878 */
[----:B------:R-:W-:-:S02]  /*8800*/  UIADD3 UR10, UR6, 0x80, URZ ;  /* 0x00000080060a7890 */ /* 0x000fc4000fffe03f */
[----:B------:R-:W-:Y:S01]  /*8810*/  UIADD3 UR8, UR4, 0x2, URZ ;  /* 0x0000000204087890 */ /* 0x000fe2000fffe03f */
[----:B0-----:R-:W-:Y:S01]  /*8820*/  FADD.FTZ R6, R0, R5 ;  /* 0x0000000500067221 */ /* 0x001fe20000010000 */
[----:B------:R-:W-:Y:S01]  /*8830*/  UMOV UR11, 0x40000040 ;  /* 0x40000040000b7882 */ /* 0x000fe20000000000 */
[----:B------:R-:W-:Y:S01]  /*8840*/  UMOV UR9, 0x40000040 ;  /* 0x4000004000097882 */ /* 0x000fe20000000000 */
[----:B------:R-:W-:Y:S01]  /*8850*/  UIADD3 UR37, UR37, 0x1, URZ ;  /* 0x0000000125257890 */ /* 0x000fe2000fffe03f */
[----:B-1----:R-:W-:Y:S01]  /*8860*/  FADD.FTZ R3, R3, R4 ;  /* 0x0000000403037221 */ /* 0x002fe20000010000 */
[----:B------:R-:W0:Y:S01]  /*8870*/  SHFL.BFLY PT, R7, R6, 0x1, 0x1f ;  /* 0x0c201f0006077f89 */ /* 0x000e2200000e0000 */
[----:B------:R-:W-:Y:S01]  /*8880*/  IMAD.U32 R4, RZ, RZ, UR26 ;  /* 0x0000001aff047e24 */ /* 0x000fe2000f8e00ff */
[----:B------:R-:W-:Y:S02]  /*8890*/  USEL UR39, UR39, URZ, UP0 ;  /* 0x0000003f27277287 */ /* 0x000fe40008000000 */
[----:B------:R-:W1:Y:S01]  /*88a0*/  SHFL.BFLY PT, R0, R3, 0x1, 0x1f ;  /* 0x0c201f0003007f89 */ /* 0x000e6200000e0000 */
[----:B0-----:R-:W-:Y:S01]  /*88b0*/  FADD.FTZ R10, R6, R7 ;  /* 0x00000007060a7221 */ /* 0x001fe20000010000 */
[----:B------:R-:W-:Y:S01]  /*88c0*/  IMAD.U32 R6, RZ, RZ, UR5 ;  /* 0x00000005ff067e24 */ /* 0x000fe2000f8e00ff */
[----:B------:R-:W-:Y:S01]  /*88d0*/  MOV R7, RZ ;  /* 0x000000ff00077202 */ /* 0x000fe20000000f00 */
[----:B-1----:R-:W-:-:S02]  /*88e0*/  FADD.FTZ R9, R3, R0 ;  /* 0x0000000003097221 */ /* 0x002fc40000010000 */
[----:B------:R-:W-:Y:S01]  /*88f0*/  FSETP.NE.FTZ.AND P2, PT, R10, RZ, PT ;  /* 0x000000ff0a00720b */ /* 0x000fe20003f55000 */
[----:B------:R-:W-:Y:S01]  /*8900*/  @!P1 VIADD R6, R6, 0x30860 ;  /* 0x0003086006069836 */ /* 0x000fe20000000000 */
[----:B------:R-:W-:Y:S01]  /*8910*/  MOV R0, 0xff800000 ;  /* 0xff80000000007802 */ /* 0x000fe20000000f00 */
[----:B------:R-:W-:Y:S01]  /*8920*/  IMAD.MOV.U32 R3, RZ, RZ, -0x800000 ;  /* 0xff800000ff037424 */ /* 0x000fe200078e00ff */
[----:B------:R-:W-:Y:S02]  /*8930*/  FSETP.NE.FTZ.AND P0, PT, R9, RZ, PT ;  /* 0x000000ff0900720b */ /* 0x000fe40003f15000 */
[----:B------:R-:W-:-:S07]  /*8940*/  @!P1 PRMT R6, RZ, 0x654, R6 ;  /* 0x00000654ff069816 */ /* 0x000fce0000000006 */
[----:B------:R-:W0:Y:S01]  /*8950*/  @P2 MUFU.LG2 R8, R10 ;  /* 0x0000000a00082308 */ /* 0x000e220000000c00 */
[----:B------:R-:W-:-:S03]  /*8960*/  @P2 FMUL.FTZ R12, R12, 0.69314718246459960938 ;  /* 0x3f3172180c0c2820 */ /* 0x000fc60000410000 */
[----:B------:R-:W-:-:S04]  /*8970*/  @P0 FMUL.FTZ R4, R4, 0.69314718246459960938 ;  /* 0x3f31721804040820 */ /* 0x000fc80000410000 */
[----:B------:R-:W1:Y:S08]  /*8980*/  @P0 MUFU.LG2 R5, R9 ;  /* 0x0000000900050308 */ /* 0x000e700000000c00 */
[----:B------:R0:W2:Y:S08]  /*8990*/  @P0 MUFU.RCP R21, R9 ;  /* 0x0000000900150308 */ /* 0x0000b00000001000 */
[----:B------:R-:W3:Y:S01]  /*89a0*/  @P2 MUFU.RCP R7, R10 ;  /* 0x0000000a00072308 */ /* 0x000ee20000001000 */
[----:B------:R-:W-:-:S02]  /*89b0*/  WARPGROUP.DEPBAR.LE gsb0, 0x0 ;  /* 0x00008000000079c5 */ /* 0x000fc40000010000 */
[----:B------:R-:W-:Y:S01]  /*89c0*/  WARPGROUP.ARRIVE ;  /* 0x00000000000079c5 */ /* 0x000fe20000000000 */
[----:B0-----:R-:W-:Y:S01]  /*89d0*/  @P2 FMUL.FTZ R9, R8, 0.69314718246459960938 ;  /* 0x3f31721808092820 */ /* 0x001fe20000410000 */
[----:B-1----:R-:W-:-:S03]  /*89e0*/  @P0 FMUL.FTZ R5, R5, 0.69314718246459960938 ;  /* 0x3f31721805050820 */ /* 0x002fc60000410000 */
[----:B------:R-:W-:Y:S01]  /*89f0*/  @P2 FFMA.FTZ R0, R12, R102, R9 ;  /* 0x000000660c002223 */ /* 0x000fe20000010009 */
[----:B------:R-:W-:Y:S01]  /*8a00*/  HGMMA.64x64x16.F32.BF16 R120, gdesc[UR8].tnspB, R120, gsb0 ;  /* 0x40e00000087879f0 */ /* 0x000fe20008001878 */
[----:B------:R-:W-:Y:S01]  /*8a10*/  UIADD3 UR10, UR6, 0x100, URZ ;  /* 0x00000100060a7890 */ /* 0x000fe2000fffe03f */
[----:B------:R-:W-:Y:S01]  /*8a20*/  @P0 FFMA.FTZ R3, R4, R93, R5 ;  /* 0x0000005d04030223 */ /* 0x000fe20000010005 */
[----:B------:R-:W-:Y:S01]  /*8a30*/  UIADD3 UR8, UR4, 0x4, URZ ;  /* 0x0000000404087890 */ /* 0x000fe2000fffe03f */
[----:B------:R-:W-:Y:S01]  /*8a40*/  PLOP3.LUT P0, PT, PT, PT, PT, 0x8, 0x0 ;  /* 0x000000000000781c */ /* 0x000fe20003f0e170 */
        /* <DEDUP_REMOVED lines=65> */
[----:B------:R-:W-:-:S04]  /*8e60*/  USEL UR4, URZ, 0x1, UP0 ;  /* 0x000000013f047887 */ /* 0x000fc80008000000 */
[----:B------:R-:W-:Y:S01]  /*8e70*/  ULOP3.LUT UR38, UR38, UR4, URZ, 0x3c, !UPT ;  /* 0x0000000426267292 */ /* 0x000fe2000f8e3c3f */
[----:B------:R-:W-:Y:S02]  /*8e80*/  WARPGROUP.DEPBAR.LE gsb0, 0x0 ;  /* 0x00008000000079c5 */ /* 0x000fe40000010000 */
[----:B------:R-:W-:-:S06]  /*8e90*/  WARPGROUP.ARRIVE ;  /* 0x00000000000079c5 */ /* 0x000fcc0000000000 */
[----:B------:R-:W-:Y:S03]  /*8ea0*/  HGMMA.64x64x16.F32.BF16 R120, gdesc[UR8].tnspB, R120, gsb0 ;  /* 0x40e00000087879f0 */ /* 0x000fe60008001878 */
        /* <DEDUP_REMOVED lines=34> */
.L_x_10591:
        /* <DEDUP_REMOVED lines=9> */
[----:B------:R-:W2:Y:S01]  /*9160*/  LDL R4, [R1+0x1c] ;  /* 0x00001c0001047983 */ /* 0x000ea20000100800 */
[----:B------:R-:W0:Y:S01]  /*9170*/  S2UR UR4, SR_SWINHI ;  /* 0x00000000000479c3 */ /* 0x000e220000002f00 */
[----:B------:R-:W-:Y:S01]  /*9180*/  USHF.L.U32 UR8, UR41, 0x2, URZ ;  /* 0x0000000229087899 */ /* 0x000fe2000800063f */
[----:B------:R-:W-:Y:S01]  /*9190*/  F2FP.BF16.F32.PACK_AB R12, R12, R33 ;  /* 0x000000210c0c723e */ /* 0x000fe200000010ff */
[----:B------:R-:W-:Y:S01]  /*91a0*/  USHF.L.U64.HI UR9, UR41, 0x2, UR42 ;  /* 0x0000000229097899 */ /* 0x000fe2000801022a */
[----:B------:R-:W-:Y:S02]  /*91b0*/  F2FP.BF16.F32.PACK_AB R13, R13, R34 ;  /* 0x000000220d0d723e */ /* 0x000fe400000010ff */
[----:B------:R-:W-:Y:S02]  /*91c0*/  F2FP.BF16.F32.PACK_AB R14, R14, R31 ;  /* 0x0000001f0e0e723e */ /* 0x000fe400000010ff */
[----:B------:R-:W-:Y:S02]  /*91d0*/  F2FP.BF16.F32.PACK_AB R15, R15, R32 ;  /* 0x000000200f0f723e */ /* 0x000fe400000010ff */
[----:B------:R-:W-:-:S02]  /*91e0*/  F2FP.BF16.F32.PACK_AB R148, R29, R30 ;  /* 0x0000001e1d94723e */ /* 0x000fc400000010ff */
[----:B------:R-:W-:Y:S02]  /*91f0*/  F2FP.BF16.F32.PACK_AB R149, R23, R28 ;  /* 0x0000001c1795723e */ /* 0x000fe400000010ff */
[----:B------:R-:W-:Y:S02]  /*9200*/  F2FP.BF16.F32.PACK_AB R150, R21, R22 ;  /* 0x000000161596723e */ /* 0x000fe400000010ff */
[----:B------:R-:W-:Y:S01]  /*9210*/  F2FP.BF16.F32.PACK_AB R151, R151, R20 ;  /* 0x000000149797723e */ /* 0x000fe200000010ff */
[----:B------:R-:W-:Y:S01]  /*9220*/  UMOV UR6, UR40 ;  /* 0x0000002800067c82 */ /* 0x000fe20008000000 */
[----:B0-----:R-:W-:Y:S01]  /*9230*/  UMOV UR7, UR4 ;  /* 0x0000000400077c82 */ /* 0x001fe20008000000 */
[----:B------:R-:W-:Y:S02]  /*9240*/  IMAD.U32 R18, RZ, RZ, UR6 ;  /* 0x00000006ff127e24 */ /* 0x000fe4000f8e00ff */
[----:B------:R-:W-:Y:S01]  /*9250*/  IMAD.U32 R19, RZ, RZ, UR7 ;  /* 0x00000007ff137e24 */ /* 0x000fe2000f8e00ff */
[----:B------:R-:W-:-:S02]  /*9260*/  ULDC.64 UR6, c[0x0][0xbd8] ;  /* 0x0002f60000067ab9 */ /* 0x000fc40000000a00 */
[----:B------:R-:W-:Y:S02]  /*9270*/  UIADD3 UR4, UP1, UR8, UR6, URZ ;  /* 0x0000000608047290 */ /* 0x000fe4000ff3e03f */
[----:B------:R-:W-:Y:S02]  /*9280*/  UISETP.NE.U32.AND UP0, UPT, UR6, URZ, UPT ;  /* 0x0000003f0600728c */ /* 0x000fe4000bf05070 */
[----:B------:R-:W-:Y:S02]  /*9290*/  UIADD3.X UR6, UR9, UR7, URZ, UP1, !UPT ;  /* 0x0000000709067290 */ /* 0x000fe40008ffe43f */
[----:B------:R-:W-:Y:S01]  /*92a0*/  UISETP.NE.AND.EX UP0, UPT, UR7, URZ, UPT, UP0 ;  /* 0x0000003f0700728c */ /* 0x000fe2000bf05300 */
[----:B------:R-:W0:Y:S01]  /*92b0*/  LDC R24, c[0x0][0xa88] ;  /* 0x0002a200ff187b82 */ /* 0x000e220000000800 */
[----:B------:R-:W-:Y:S02]  /*92c0*/  IMAD.U32 R20, RZ, RZ, UR4 ;  /* 0x00000004ff147e24 */ /* 0x000fe4000f8e00ff */
[----:B------:R-:W-:Y:S01]  /*92d0*/  IMAD.U32 R21, RZ, RZ, UR6 ;  /* 0x00000006ff157e24 */ /* 0x000fe2000f8e00ff */
[----:B------:R-:W-:-:S02]  /*92e0*/  ULDC.64 UR6, c[0x0][0xbe0] ;  /* 0x0002f80000067ab9 */ /* 0x000fc40000000a00 */
[----:B------:R-:W-:-:S04]  /*92f0*/  UISETP.NE.U32.AND UP1, UPT, UR6, URZ, UPT ;  /* 0x0000003f0600728c */ /* 0x000fc8000bf25070 */
[----:B------:R-:W-:-:S11]  /*9300*/  UISETP.NE.AND.EX UP1, UPT, UR7, URZ, UPT, UP1 ;  /* 0x0000003f0700728c */ /* 0x000fd6000bf25310 */
[----:B------:R-:W-:-:S04]  /*9310*/  @UP1 UIADD3 UR6, UP2, UR8, UR6, URZ ;  /* 0x0000000608061290 */ /* 0x000fc8000ff5e03f */
[----:B------:R-:W-:Y:S01]  /*9320*/  @UP1 UIADD3.X UR7, UR9, UR7, URZ, UP2, !UPT ;  /* 0x0000000709071290 */ /* 0x000fe200097fe43f */
[----:B------:R-:W-:Y:S01]  /*9330*/  BAR.SYNC.DEFER_BLOCKING 0x1, 0x180 ;  /* 0x0046000000007b1d */ /* 0x000fe20000010000 */
[----:B--2---:R-:W-:-:S03]  /*9340*/  IMAD.WIDE R4, R4, 0x2, R18 ;  /* 0x0000000204047825 */ /* 0x004fc600078e0212 */
[C---:B------:R-:W-:Y:S02]  /*9350*/  IADD3 R11, P2, R4.reuse, 0x20, RZ ;  /* 0x00000020040b7810 */ /* 0x040fe40007f5e0ff */
[C---:B------:R-:W-:Y:S02]  /*9360*/  IADD3 R51, P0, R4.reuse, 0x60, RZ ;  /* 0x0000006004337810 */ /* 0x040fe40007f1e0ff */
[C---:B------:R-:W-:Y:S02]  /*9370*/  IADD3 R9, P1, R4.reuse, 0x40, RZ ;  /* 0x0000004004097810 */ /* 0x040fe40007f3e0ff */
        /* <DEDUP_REMOVED lines=11> */
[----:B------:R-:W-:Y:S01]  /*9430*/  IMAD.X R11, RZ, RZ, R5, P2 ;  /* 0x000000ffff0b7224 */ /* 0x000fe200010e0605 */
[----:B------:R-:W-:-:S02]  /*9440*/  LOP3.LUT R6, R6, R51, RZ, 0x3c, !PT ;  /* 0x0000003306067212 */ /* 0x000fc400078e3cff */
[----:B------:R-:W-:Y:S02]  /*9450*/  LOP3.LUT R8, R8, R9, RZ, 0x3c, !PT ;  /* 0x0000000908087212 */ /* 0x000fe400078e3cff */
[-C--:B------:R-:W-:Y:S02]  /*9460*/  IADD3.X R9, RZ, R5.reuse, RZ, P1, !PT ;  /* 0x00000005ff097210 */ /* 0x080fe40000ffe4ff */
[----:B------:R-:W-:Y:S02]  /*9470*/  MOV R53, R4 ;  /* 0x0000000400357202 */ /* 0x000fe40000000f00 */
[----:B------:R-:W-:Y:S02]  /*9480*/  MOV R26, R6 ;  /* 0x00000006001a7202 */ /* 0x000fe40000000f00 */
[----:B------:R-:W-:Y:S02]  /*9490*/  MOV R51, R8 ;  /* 0x0000000800337202 */ /* 0x000fe40000000f00 */
[----:B------:R-:W-:-:S02]  /*94a0*/  MOV R52, R10 ;  /* 0x0000000a00347202 */ /* 0x000fc40000000f00 */
[----:B------:R-:W-:Y:S02]  /*94b0*/  F2FP.BF16.F32.PACK_AB R4, R49, R50 ;  /* 0x000000323104723e */ /* 0x000fe400000010ff */
[----:B------:R-:W-:Y:S02]  /*94c0*/  F2FP.BF16.F32.PACK_AB R5, R47, R48 ;  /* 0x000000302f05723e */ /* 0x000fe400000010ff */
[----:B------:R-:W-:Y:S02]  /*94d0*/  F2FP.BF16.F32.PACK_AB R6, R45, R46 ;  /* 0x0000002e2d06723e */ /* 0x000fe400000010ff */
[----:B------:R-:W-:Y:S02]  /*94e0*/  F2FP.BF16.F32.PACK_AB R7, R43, R44 ;  /* 0x0000002c2b07723e */ /* 0x000fe400000010ff */
[----:B------:R-:W-:Y:S02]  /*94f0*/  F2FP.BF16.F32.PACK_AB R8, R41, R42 ;  /* 0x0000002a2908723e */ /* 0x000fe400000010ff */
[----:B------:R-:W-:Y:S01]  /*9500*/  F2FP.BF16.F32.PACK_AB R9, R39, R40 ;  /* 0x000000282709723e */ /* 0x000fe200000010ff */
[----:B------:R1:W-:Y:S01]  /*9510*/  STSM.16.M88.4 [R53], R4 ;  /* 0x0000000435007844 */ /* 0x0003e20000000200 */
[----:B------:R-:W-:-:S02]  /*9520*/  F2FP.BF16.F32.PACK_AB R10, R37, R38 ;  /* 0x00000026250a723e */ /* 0x000fc400000010ff */
[----:B------:R-:W-:Y:S02]  /*9530*/  F2FP.BF16.F32.PACK_AB R11, R35, R36 ;  /* 0x00000024230b723e */ /* 0x000fe400000010ff */
[----:B------:R-:W-:-:S03]  /*9540*/  PLOP3.LUT P0, PT, PT, PT, UP0, 0x80, 0x0 ;  /* 0x000000000000781c */ /* 0x000fc60003f0f008 */
[----:B------:R2:W-:Y:S04]  /*9550*/  STSM.16.M88.4 [R52], R8 ;  /* 0x0000000834007844 */ /* 0x0005e80000000200 */
[----:B------:R2:W-:Y:S04]  /*9560*/  STSM.16.M88.4 [R51], R12 ;  /* 0x0000000c33007844 */ /* 0x0005e80000000200 */
[----:B------:R2:W-:Y:S01]  /*9570*/  STSM.16.M88.4 [R26], R148 ;  /* 0x000000941a007844 */ /* 0x0005e20000000200 */
[----:B------:R-:W-:Y:S01]  /*9580*/  BAR.SYNC.DEFER_BLOCKING 0x1, 0x180 ;  /* 0x0046000000007b1d */ /* 0x000fe20000010000 */
[----:B------:R-:W-:Y:S01]  /*9590*/  PLOP3.LUT P1, PT, PT, PT, UP1, 0x80, 0x0 ;  /* 0x000000000000781c */ /* 0x000fe20003f2f018 */
[----:B-1----:R-:W-:Y:S01]  /*95a0*/  IMAD.U32 R4, RZ, RZ, UR6 ;  /* 0x00000006ff047e24 */ /* 0x002fe2000f8e00ff */
[----:B------:R-:W-:-:S03]  /*95b0*/  MOV R5, UR7 ;  /* 0x0000000700057c02 */ /* 0x000fc60008000f00 */
[----:B------:R-:W3:Y:S01]  /*95c0*/  @P0 LDG.E R22, desc[UR46][R20.64] ;  /* 0x0000002e14160981 */ /* 0x000ee2000c1e1900 */
[----:B------:R-:W-:-:S07]  /*95d0*/  UMOV UR4, URZ ;  /* 0x0000003f00047c82 */ /* 0x000fce0008000000 */
[----:B0-----:R2:W5:Y:S01]  /*95e0*/  @P1 LDG.E R24, desc[UR46][R4.64] ;  /* 0x0000002e04181981 */ /* 0x001562000c1e1900 */
[----:B---3--:R-:W-:Y:S01]  /*95f0*/  @P0 R2UR UR4, R22 ;  /* 0x00000000160402ca */ /* 0x008fe200000e0000 */
[----:B--2---:R-:W-:-:S14]  /*9600*/  @P1 BRA `(.L_x_10614) ;  /* 0x0000000000101947 */ /* 0x004fdc0003800000 */
[----:B------:R-:W-:Y:S05]  /*9610*/  @!P0 BRA `(.L_x_10614) ;  /* 0x00000000000c8947 */ /* 0x000fea0003800000 */
[----:B------:R-:W2:Y:S04]  /*9620*/  LDG.E R5, desc[UR46][R20.64] ;  /* 0x0000002e14057981 */ /* 0x000ea8000c1e1900 */
[----:B-----5:R-:W2:Y:S02]  /*9630*/  LDG.E R24, desc[UR46][R20.64+0x4] ;  /* 0x0000042e14187981 */ /* 0x020ea4000c1e1900 */
[----:B--2---:R-:W-:-:S07]  /*9640*/  IMAD.IADD R24, R24, 0x1, -R5 ;  /* 0x0000000118187824 */ /* 0x004fce00078e0a05 */
.L_x_10614:
[----:B------:R-:W2:Y:S04]  /*9650*/  LDL R5, [R1+0x18] ;  /* 0x0000180001057983 */ /* 0x000ea80000100800 */
[----:B------:R-:W3:Y:S01]  /*9660*/  LDL R32, [R1+0x8] ;  /* 0x0000080001207983 */ /* 0x000ee20000100800 */
[----:B------:R-:W-:Y:S01]  /*9670*/  USHF.R.S32.HI UR11, URZ, 0x1f, UR43 ;  /* 0x0000001f3f0b7899 */ /* 0x000fe2000801142b */
[----:B------:R-:W-:Y:S02]  /*9680*/  ULDC.64 UR12, c[0x0][0xb70] ;  /* 0x0002dc00000c7ab9 */ /* 0x000fe40000000a00 */
[----:B------:R-:W2:Y:S01]  /*9690*/  LDL.LU R26, [R1+0xc] ;  /* 0x00000c00011a7983 */ /* 0x000ea20000300800 */
[----:B------:R-:W-:Y:S02]  /*96a0*/  USHF.R.S32.HI UR9, URZ, 0x1f, UR4 ;  /* 0x0000001f3f097899 */ /* 0x000fe40008011404 */
[----:B------:R-:W-:Y:S01]  /*96b0*/  UIMAD UR10, UR11, UR12, URZ ;  /* 0x0000000c0b0a72a4 */ /* 0x000fe2000f8e023f */
[----:B------:R-:W0:Y:S01]  /*96c0*/  S2R R4, SR_TID.X ;  /* 0x0000000000047919 */ /* 0x000e220000002100 */
[----:B------:R-:W-:Y:S01]  /*96d0*/  UMOV UR8, UR4 ;  /* 0x0000000400087c82 */ /* 0x000fe20008000000 */
[----:B------:R-:W-:-:S02]  /*96e0*/  USEL UR42, UR42, URZ, !UP0 ;  /* 0x0000003f2a2a7287 */ /* 0x000fc4000c000000 */
[----:B------:R-:W-:Y:S02]  /*96f0*/  UIMAD.WIDE.U32 UR6, UR43, UR12, UR8 ;  /* 0x0000000c2b0672a5 */ /* 0x000fe4000f8e0008 */
[----:B------:R-:W-:Y:S02]  /*9700*/  UIMAD UR10, UR43, UR13, UR10 ;  /* 0x0000000d2b0a72a4 */ /* 0x000fe4000f8e020a */
[----:B------:R-:W-:Y:S01]  /*9710*/  USEL UR41, UR41, URZ, !UP0 ;  /* 0x0000003f29297287 */ /* 0x000fe2000c000000 */
[----:B------:R-:W-:Y:S01]  /*9720*/  ULDC.64 UR12, c[0x0][0xb78] ;  /* 0x0002de00000c7ab9 */ /* 0x000fe20000000a00 */
[----:B------:R-:W-:Y:S02]  /*9730*/  UIADD3 UR7, UR7, UR10, URZ ;  /* 0x0000000a07077290 */ /* 0x000fe4000fffe03f */
[----:B------:R-:W-:Y:S02]  /*9740*/  UIMAD UR8, UR42, UR12, URZ ;  /* 0x0000000c2a0872a4 */ /* 0x000fe4000f8e023f */
[----:B------:R-:W-:-:S02]  /*9750*/  UIMAD.WIDE.U32 UR6, UR41, UR12, UR6 ;  /* 0x0000000c290672a5 */ /* 0x000fc4000f8e0006 */
[----:B------:R-:W-:-:S03]  /*9760*/  UIMAD UR8, UR41, UR13, UR8 ;  /* 0x0000000d290872a4 */ /* 0x000fc6000f8e0208 */
[----:B------:R-:W-:-:S03]  /*9770*/  ULDC.64 UR12, c[0x0][0xaa0] ;  /* 0x0002a800000c7ab9 */ /* 0x000fc60000000a00 */
[----:B------:R-:W-:Y:S01]  /*9780*/  MOV R7, UR8 ;  /* 0x0000000800077c02 */ /* 0x000fe20008000f00 */
[----:B0-----:R-:W-:-:S05]  /*9790*/  VIADD R6, R4, 0xffffff80 ;  /* 0xffffff8004067836 */ /* 0x001fca0000000000 */
[----:B------:R-:W-:-:S04]  /*97a0*/  SHF.R.S32.HI R8, RZ, 0x1f, R6 ;  /* 0x0000001fff087819 */ /* 0x000fc80000011406 */
[----:B------:R-:W-:-:S04]  /*97b0*/  LEA.HI R8, R8, R6, RZ, 0x7 ;  /* 0x0000000608087211 */ /* 0x000fc800078f38ff */
[----:B------:R-:W-:-:S05]  /*97c0*/  LOP3.LUT R8, R8, 0xffffff80, RZ, 0xc0, !PT ;  /* 0xffffff8008087812 */ /* 0x000fca00078ec0ff */
[----:B------:R-:W-:-:S05]  /*97d0*/  IMAD.IADD R8, R6, 0x1, -R8 ;  /* 0x0000000106087824 */ /* 0x000fca00078e0a08 */
[----:B------:R-:W-:Y:S02]  /*97e0*/  LOP3.LUT P0, RZ, R8, 0x3, RZ, 0xc0, !PT ;  /* 0x0000000308ff7812 */ /* 0x000fe4000780c0ff */
[----:B------:R-:W-:Y:S02]  /*97f0*/  MOV R33, UR12 ;  /* 0x0000000c00217c02 */ /* 0x000fe40008000f00 */
[----:B------:R-:W-:Y:S01]  /*9800*/  SHF.R.S32.HI R157, RZ, 0x1f, R156 ;  /* 0x0000001fff9d7819 */ /* 0x000fe2000001149c */
[----:B------:R-:W-:Y:S01]  /*9810*/  BSSY B1, `(.L_x_10615) ;  /* 0x0000057000017945 */ /* 0x000fe20003800000 */
[----:B--2---:R-:W-:Y:S02]  /*9820*/  IMAD R9, R26, 0xc0, R5 ;  /* 0x000000c01a097824 */ /* 0x004fe400078e0205 */
[----:B---3--:R-:W-:-:S03]  /*9830*/  IMAD R5, R156, 0x40, R32 ;  /* 0x000000409c057824 */ /* 0x008fc600078e0220 */
[----:B------:R-:W-:Y:S01]  /*9840*/  SHF.R.S32.HI R4, RZ, 0x1f, R9 ;  /* 0x0000001fff047819 */ /* 0x000fe20000011409 */
[----:B------:R-:W-:Y:S01]  /*9850*/  IMAD.WIDE R18, R5, 0x2, R18 ;  /* 0x0000000205127825 */ /* 0x000fe200078e0212 */
[----:B------:R-:W-:-:S03]  /*9860*/  IADD3 R6, P1, R9, UR6, RZ ;  /* 0x0000000609067c10 */ /* 0x000fc6000ff3e0ff */
[C---:B------:R-:W-:Y:S01]  /*9870*/  VIADD R5, R9.reuse, 0x8 ;  /* 0x0000000809057836 */ /* 0x040fe20000000000 */
[----:B------:R-:W-:Y:S01]  /*9880*/  IADD3.X R7, R4, UR7, R7, P1, !PT ;  /* 0x0000000704077c10 */ /* 0x000fe20008ffe407 */
[----:B------:R-:W-:Y:S01]  /*9890*/  ULDC.64 UR6, c[0x0][0xb40] ;  /* 0x0002d00000067ab9 */ /* 0x000fe20000000a00 */
[----:B------:R-:W-:Y:S02]  /*98a0*/  IADD3 R11, P3, R18, 0x3000, RZ ;  /* 0x00003000120b7810 */ /* 0x000fe40007f7e0ff */
[C---:B------:R-:W-:Y:S02]  /*98b0*/  LEA R30, P2, R6.reuse, UR6, 0x2 ;  /* 0x00000006061e7c11 */ /* 0x040fe4000f8410ff */
[-C--:B-----5:R-:W-:Y:S01]  /*98c0*/  ISETP.GE.OR P1, PT, R9, R24.reuse, P0 ;  /* 0x000000180900720c */ /* 0x0a0fe20000726670 */
[----:B------:R-:W-:Y:S01]  /*98d0*/  UIMAD UR6, UR9, UR12, URZ ;  /* 0x0000000c090672a4 */ /* 0x000fe2000f8e023f */
[----:B------:R-:W-:Y:S01]  /*98e0*/  LEA.HI.X R31, R6, UR7, R7, 0x2, P2 ;  /* 0x00000007061f7c11 */ /* 0x000fe200090f1407 */
[----:B------:R-:W-:Y:S01]  /*98f0*/  IMAD.MOV.U32 R28, RZ, RZ, R32 ;  /* 0x000000ffff1c7224 */ /* 0x000fe200078e0020 */
[C---:B------:R-:W-:Y:S01]  /*9900*/  IADD3 R15, P2, R18.reuse, 0x1800, RZ ;  /* 0x00001800120f7810 */ /* 0x040fe20007f5e0ff */
[----:B------:R-:W-:Y:S01]  /*9910*/  IMAD.X R9, RZ, RZ, R19, P3 ;  /* 0x000000ffff097224 */ /* 0x000fe200018e0613 */
[----:B------:R-:W-:Y:S01]  /*9920*/  IADD3 R7, P4, R18, 0x4800, RZ ;  /* 0x0000480012077810 */ /* 0x000fe20007f9e0ff */
[----:B------:R-:W-:Y:S01]  /*9930*/  ULDC.64 UR8, c[0x0][0xae8] ;  /* 0x0002ba0000087ab9 */ /* 0x000fe20000000a00 */
[----:B------:R-:W-:-:S02]  /*9940*/  ISETP.GE.OR P0, PT, R5, R24, P0 ;  /* 0x000000180500720c */ /* 0x000fc40000706670 */
[----:B------:R-:W-:Y:S01]  /*9950*/  SHF.R.S32.HI R29, RZ, 0x1f, R32 ;  /* 0x0000001fff1d7819 */ /* 0x000fe20000011420 */
[----:B------:R-:W-:Y:S01]  /*9960*/  UIMAD UR6, UR4, UR13, UR6 ;  /* 0x0000000d040672a4 */ /* 0x000fe2000f8e0206 */
[----:B------:R-:W-:Y:S01]  /*9970*/  LOP3.LUT R5, R18, 0x380, RZ, 0xc0, !PT ;  /* 0x0000038012057812 */ /* 0x000fe200078ec0ff */
[----:B------:R-:W-:Y:S01]  /*9980*/  IMAD.X R13, RZ, RZ, R19, P2 ;  /* 0x000000ffff0d7224 */ /* 0x000fe200010e0613 */
[----:B------:R-:W-:Y:S01]  /*9990*/  LOP3.LUT R8, R15, 0x380, RZ, 0xc0, !PT ;  /* 0x000003800f087812 */ /* 0x000fe200078ec0ff */
[----:B------:R-:W-:Y:S01]  /*99a0*/  @!P1 STG.E desc[UR46][R30.64], R3 ;  /* 0x000000031e009986 */ /* 0x000fe2000c10192e */
[----:B------:R-:W-:Y:S02]  /*99b0*/  LOP3.LUT R6, R11, 0x380, RZ, 0xc0, !PT ;  /* 0x000003800b067812 */ /* 0x000fe400078ec0ff */
[----:B------:R-:W-:Y:S02]  /*99c0*/  LOP3.LUT R4, R7, 0x380, RZ, 0xc0, !PT ;  /* 0x0000038007047812 */ /* 0x000fe400078ec0ff */
[----:B------:R-:W-:Y:S01]  /*99d0*/  SHF.R.U64 R5, R5, 0x3, RZ ;  /* 0x0000000305057819 */ /* 0x000fe200000012ff */
[----:B------:R0:W-:Y:S01]  /*99e0*/  @!P0 STG.E desc[UR46][R30.64+0x20], R0 ;  /* 0x000020001e008986 */ /* 0x0001e2000c10192e */
[----:B------:R-:W-:-:S02]  /*99f0*/  SHF.R.U64 R8, R8, 0x3, RZ ;  /* 0x0000000308087819 */ /* 0x000fc400000012ff */
[----:B------:R-:W-:Y:S02]  /*9a00*/  SHF.R.U64 R6, R6, 0x3, RZ ;  /* 0x0000000306067819 */ /* 0x000fe400000012ff */
[----:B------:R-:W-:Y:S01]  /*9a10*/  SHF.R.U64 R4, R4, 0x3, RZ ;  /* 0x0000000304047819 */ /* 0x000fe200000012ff */
[----:B------:R-:W-:Y:S01]  /*9a20*/  IMAD.WIDE.U32 R28, R33, UR4, R28 ;  /* 0x00000004211c7c25 */ /* 0x000fe2000f8e001c */
[----:B------:R-:W-:Y:S02]  /*9a30*/  LOP3.LUT R18, R5, R18, RZ, 0x3c, !PT ;  /* 0x0000001205127212 */ /* 0x000fe400078e3cff */
[----:B------:R-:W-:Y:S01]  /*9a40*/  LOP3.LUT R12, R8, R15, RZ, 0x3c, !PT ;  /* 0x0000000f080c7212 */ /* 0x000fe200078e3cff */
[----:B------:R-:W-:Y:S01]  /*9a50*/  IMAD.X R5, RZ, RZ, R19, P4 ;  /* 0x000000ffff057224 */ /* 0x000fe200020e0613 */
[----:B------:R-:W-:Y:S02]  /*9a60*/  LOP3.LUT R8, R6, R11, RZ, 0x3c, !PT ;  /* 0x0000000b06087212 */ /* 0x000fe400078e3cff */
[----:B------:R-:W-:Y:S01]  /*9a70*/  LOP3.LUT R4, R4, R7, RZ, 0x3c, !PT ;  /* 0x0000000704047212 */ /* 0x000fe200078e3cff */
[----:B------:R-:W-:Y:S01]  /*9a80*/  VIADD R29, R29, UR6 ;  /* 0x000000061d1d7c36 */ /* 0x000fe20008000000 */
[----:B------:R-:W-:Y:S01]  /*9a90*/  ULDC.64 UR6, c[0x0][0xae0] ;  /* 0x0002b80000067ab9 */ /* 0x000fe20000000a00 */
[----:B------:R1:W5:Y:S01]  /*9aa0*/  LD.E.128 R20, desc[UR46][R18.64] ;  /* 0x0000002e12147980 */ /* 0x000362000c101d00 */
[----:B------:R-:W-:-:S03]  /*9ab0*/  UIMAD UR4, UR11, UR6, URZ ;  /* 0x000000060b0472a4 */ /* 0x000fc6000f8e023f */
[----:B------:R-:W5:Y:S04]  /*9ac0*/  LD.E.128 R12, desc[UR46][R12.64] ;  /* 0x0000002e0c0c7980 */ /* 0x000f68000c101d00 */
[----:B------:R-:W5:Y:S04]  /*9ad0*/  LD.E.128 R8, desc[UR46][R8.64] ;  /* 0x0000002e08087980 */ /* 0x000f68000c101d00 */
[----:B------:R-:W5:Y:S01]  /*9ae0*/  LD.E.128 R4, desc[UR46][R4.64] ;  /* 0x0000002e04047980 */ /* 0x000f62000c101d00 */
[----:B-1----:R-:W-:Y:S01]  /*9af0*/  IMAD.U32 R19, RZ, RZ, UR6 ;  /* 0x00000006ff137e24 */ /* 0x002fe2000f8e00ff */
[----:B------:R-:W-:Y:S01]  /*9b00*/  UIMAD UR6, UR43, UR7, UR4 ;  /* 0x000000072b0672a4 */ /* 0x000fe2000f8e0204 */
[----:B0-----:R-:W-:Y:S01]  /*9b10*/  IMAD R31, R26, -0xc0, R24 ;  /* 0xffffff401a1f7824 */ /* 0x001fe200078e0218 */
[----:B------:R-:W-:Y:S01]  /*9b20*/  @!PT LDS RZ, [RZ] ;  /* 0x00000000fffff984 */ /* 0x000fe20000000800 */
[----:B------:R-:W-:Y:S01]  /*9b30*/  @!PT LDS RZ, [RZ] ;  /* 0x00000000fffff984 */ /* 0x000fe20000000800 */
[----:B------:R-:W-:Y:S01]  /*9b40*/  @!PT LDS RZ, [RZ] ;  /* 0x00000000fffff984 */ /* 0x000fe20000000800 */
[----:B------:R-:W-:Y:S01]  /*9b50*/  @!PT LDS RZ, [RZ] ;  /* 0x00000000fffff984 */ /* 0x000fe20000000800 */
[----:B------:R0:W-:Y:S06]  /*9b60*/  MEMBAR.ALL.CTA ;  /* 0x0000000000007992 */ /* 0x0001ec0000008000 */
[----:B0-----:R-:W0:Y:S01]  /*9b70*/  FENCE.VIEW.ASYNC.S ;  /* 0x00000000000073c6 */ /* 0x001e220000000000 */
[----:B------:R-:W-:Y:S01]  /*9b80*/  ULDC UR4, c[0x0][0xa8c] ;  /* 0x0002a30000047ab9 */ /* 0x000fe20000000800 */
[----:B------:R-:W-:Y:S01]  /*9b90*/  VIADD R0, R156, 0x30 ;  /* 0x000000309c007836 */ /* 0x000fe20000000000 */
[----:B------:R-:W-:Y:S01]  /*9ba0*/  ISETP.GE.AND P0, PT, R32, UR4, PT ;  /* 0x0000000420007c0c */ /* 0x000fe2000bf06270 */
[C---:B------:R-:W-:Y:S01]  /*9bb0*/  VIADD R24, R156.reuse, 0x90 ;  /* 0x000000909c187836 */ /* 0x040fe20000000000 */
[----:B------:R-:W-:Y:S01]  /*9bc0*/  IADD3 R3, R156, 0x60, RZ ;  /* 0x000000609c037810 */ /* 0x000fe20007ffe0ff */
[----:B------:R-:W-:Y:S01]  /*9bd0*/  IMAD.WIDE.U32 R18, R19, UR43, R28 ;  /* 0x0000002b13127c25 */ /* 0x000fe2000f8e001c */
[-C--:B------:R-:W-:Y:S01]  /*9be0*/  ISETP.GE.OR P3, PT, R0, R31.reuse, P0 ;  /* 0x0000001f0000720c */ /* 0x080fe20000766670 */
[----:B------:R-:W-:Y:S01]  /*9bf0*/  UIADD3 UR4, UR40, 0x30820, URZ ;  /* 0x0003082028047890 */ /* 0x000fe2000fffe03f */
[-C--:B------:R-:W-:Y:S01]  /*9c00*/  ISETP.GE.OR P1, PT, R3, R31.reuse, P0 ;  /* 0x0000001f0300720c */ /* 0x080fe20000726670 */
[----:B------:R-:W-:Y:S01]  /*9c10*/  VIADD R19, R19, UR6 ;  /* 0x0000000613137c36 */ /* 0x000fe20008000000 */
[-C--:B------:R-:W-:Y:S01]  /*9c20*/  ISETP.GE.OR P2, PT, R24, R31.reuse, P0 ;  /* 0x0000001f1800720c */ /* 0x080fe20000746670 */
[----:B------:R-:W-:Y:S01]  /*9c30*/  UIMAD UR6, UR42, UR8, URZ ;  /* 0x000000082a0672a4 */ /* 0x000fe2000f8e023f */
[----:B------:R-:W-:Y:S01]  /*9c40*/  ISETP.GE.OR P0, PT, R156, R31, P0 ;  /* 0x0000001f9c00720c */ /* 0x000fe20000706670 */
[----:B------:R-:W-:Y:S01]  /*9c50*/  UPRMT UR4, URZ, 0x654, UR4 ;  /* 0x000006543f047896 */ /* 0x000fe20008000004 */
[----:B------:R-:W-:Y:S01]  /*9c60*/  IMAD.U32 R33, RZ, RZ, UR8 ;  /* 0x00000008ff217e24 */ /* 0x000fe2000f8e00ff */
[----:B------:R-:W-:Y:S01]  /*9c70*/  UIMAD UR6, UR41, UR9, UR6 ;  /* 0x00000009290672a4 */ /* 0x000fe2000f8e0206 */
[----:B------:R-:W-:-:S04]  /*9c80*/  IMAD.WIDE R30, R26, 0xc0, R156 ;  /* 0x000000c01a1e7825 */ /* 0x000fc800078e029c */
[----:B------:R-:W-:Y:S02]  /*9c90*/  IMAD.WIDE.U32 R32, R33, UR41, R18 ;  /* 0x0000002921207c25 */ /* 0x000fe4000f8e0012 */
[----:B0-----:R-:W-:Y:S02]  /*9ca0*/  SYNCS.ARRIVE.TRANS64.RED.A1T0 RZ, [UR4], RZ ;  /* 0x000000ffffff79a7 */ /* 0x001fe40008100404 */
[----:B------:R-:W-:Y:S01]  /*9cb0*/  VIADD R35, R33, UR6 ;  /* 0x0000000621237c36 */ /* 0x000fe20008000000 */
[----:B------:R-:W-:Y:S06]  /*9cc0*/  @P0 BRA `(.L_x_10616) ;  /* 0x00000000002c0947 */ /* 0x000fec0003800000 */
[----:B------:R-:W-:Y:S01]  /*9cd0*/  ULDC.64 UR6, c[0x0][0xad8] ;  /* 0x0002b60000067ab9 */ /* 0x000fe20000000a00 */
[----:B------:R-:W-:Y:S01]  /*9ce0*/  MOV R18, R32 ;  /* 0x0000002000127202 */ /* 0x000fe20000000f00 */
[----:B------:R-:W-:Y:S02]  /*9cf0*/  IMAD R3, R31, UR6, RZ ;  /* 0x000000061f037c24 */ /* 0x000fe4000f8e02ff */
[----:B------:R-:W-:Y:S02]  /*9d00*/  IMAD.MOV.U32 R19, RZ, RZ, R35 ;  /* 0x000000ffff137224 */ /* 0x000fe400078e0023 */
[C---:B------:R-:W-:Y:S02]  /*9d10*/  IMAD R3, R30.reuse, UR7, R3 ;  /* 0x000000071e037c24 */ /* 0x040fe4000f8e0203 */
[----:B------:R-:W-:Y:S01]  /*9d20*/  IMAD.WIDE.U32 R18, R30, UR6, R18 ;  /* 0x000000061e127c25 */ /* 0x000fe2000f8e0012 */
[----:B------:R-:W-:-:S03]  /*9d30*/  ULDC.64 UR6, c[0x0][0xa80] ;  /* 0x0002a00000067ab9 */ /* 0x000fc60000000a00 */
[----:B------:R-:W-:Y:S01]  /*9d40*/  IMAD.IADD R3, R19, 0x1, R3 ;  /* 0x0000000113037824 */ /* 0x000fe200078e0203 */
[----:B------:R-:W-:-:S04]  /*9d50*/  LEA R28, P0, R18, UR6, 0x1 ;  /* 0x00000006121c7c11 */ /* 0x000fc8000f8008ff */
[----:B------:R-:W-:-:S05]  /*9d60*/  LEA.HI.X R29, R18, UR7, R3, 0x1, P0 ;  /* 0x00000007121d7c11 */ /* 0x000fca00080f0c03 */
[----:B-----5:R0:W-:Y:S04]  /*9d70*/  STG.E.128 desc[UR46][R28.64], R20 ;  /* 0x000000141c007986 */ /* 0x0201e8000c101d2e */
.L_x_10616:
[----:B------:R-:W-:Y:S05]  /*9d80*/  BSYNC B1 ;  /* 0x0000000000017941 */ /* 0x000fea0003800000 */
.L_x_10615:
[----:B------:R-:W-:Y:S04]  /*9d90*/  BSSY B1, `(.L_x_10617) ;  /* 0x000000f000017945 */ /* 0x000fe80003800000 */
[----:B------:R-:W-:Y:S05]  /*9da0*/  @P3 BRA `(.L_x_10618) ;  /* 0x0000000000343947 */ /* 0x000fea0003800000 */
[----:B------:R-:W-:Y:S01]  /*9db0*/  IADD3 R3, P0, R30, 0x30, RZ ;  /* 0x000000301e037810 */ /* 0x000fe20007f1e0ff */
[----:B------:R-:W-:Y:S01]  /*9dc0*/  ULDC.64 UR6, c[0x0][0xad8] ;  /* 0x0002b60000067ab9 */ /* 0x000fe20000000a00 */
[----:B------:R-:W-:Y:S01]  /*9dd0*/  MOV R19, R35 ;  /* 0x0000002300137202 */ /* 0x000fe20000000f00 */
[----:B------:R-:W-:Y:S02]  /*9de0*/  IMAD.MOV.U32 R18, RZ, RZ, R32 ;  /* 0x000000ffff127224 */ /* 0x000fe400078e0020 */
[----:B------:R-:W-:Y:S02]  /*9df0*/  IMAD.X R0, RZ, RZ, R31, P0 ;  /* 0x000000ffff007224 */ /* 0x000fe400000e061f */
[----:B------:R-:W-:-:S04]  /*9e00*/  IMAD.WIDE.U32 R18, R3, UR6, R18 ;  /* 0x0000000603127c25 */ /* 0x000fc8000f8e0012 */
[----:B------:R-:W-:-:S04]  /*9e10*/  IMAD R0, R0, UR6, RZ ;  /* 0x0000000600007c24 */ /* 0x000fc8000f8e02ff */
[----:B------:R-:W-:Y:S01]  /*9e20*/  IMAD R3, R3, UR7, R0 ;  /* 0x0000000703037c24 */ /* 0x000fe2000f8e0200 */
[----:B------:R-:W-:Y:S02]  /*9e30*/  ULDC.64 UR6, c[0x0][0xa80] ;  /* 0x0002a00000067ab9 */ /* 0x000fe40000000a00 */
[----:B0----5:R-:W-:Y:S01]  /*9e40*/  LEA R20, P0, R18, UR6, 0x1 ;  /* 0x0000000612147c11 */ /* 0x021fe2000f8008ff */
[----:B------:R-:W-:-:S05]  /*9e50*/  IMAD.IADD R3, R19, 0x1, R3 ;  /* 0x0000000113037824 */ /* 0x000fca00078e0203 */
[----:B------:R-:W-:-:S05]  /*9e60*/  LEA.HI.X R21, R18, UR7, R3, 0x1, P0 ;  /* 0x0000000712157c11 */ /* 0x000fca00080f0c03 */
[----:B------:R1:W-:Y:S02]  /*9e70*/  STG.E.128 desc[UR46][R20.64], R12 ;  /* 0x0000000c14007986 */ /* 0x0003e4000c101d2e */
.L_x_10618:
[----:B------:R-:W-:Y:S05]  /*9e80*/  BSYNC B1 ;  /* 0x0000000000017941 */ /* 0x000fea0003800000 */
.L_x_10617:
[----:B------:R-:W-:Y:S04]  /*9e90*/  BSSY B1, `(.L_x_10619) ;  /* 0x000000f000017945 */ /* 0x000fe80003800000 */
[----:B------:R-:W-:Y:S05]  /*9ea0*/  @P1 BRA `(.L_x_10620) ;  /* 0x0000000000341947 */ /* 0x000fea0003800000 */
[----:B------:R-:W-:Y:S01]  /*9eb0*/  IADD3 R3, P0, R30, 0x60, RZ ;  /* 0x000000601e037810 */ /* 0x000fe20007f1e0ff */
[----:B------:R-:W-:Y:S01]  /*9ec0*/  ULDC.64 UR6, c[0x0][0xad8] ;  /* 0x0002b60000067ab9 */ /* 0x000fe20000000a00 */
[----:B-1---5:R-:W-:Y:S02]  /*9ed0*/  IMAD.MOV.U32 R12, RZ, RZ, R32 ;  /* 0x000000ffff0c7224 */ /* 0x022fe400078e0020 */
[----:B------:R-:W-:Y:S02]  /*9ee0*/  IMAD.MOV.U32 R13, RZ, RZ, R35 ;  /* 0x000000ffff0d7224 */ /* 0x000fe400078e0023 */
[----:B------:R-:W-:Y:S02]  /*9ef0*/  IMAD.X R0, RZ, RZ, R31, P0 ;  /* 0x000000ffff007224 */ /* 0x000fe400000e061f */
[----:B------:R-:W-:-:S04]  /*9f00*/  IMAD.WIDE.U32 R12, R3, UR6, R12 ;  /* 0x00000006030c7c25 */ /* 0x000fc8000f8e000c */
[----:B------:R-:W-:-:S04]  /*9f10*/  IMAD R0, R0, UR6, RZ ;  /* 0x0000000600007c24 */ /* 0x000fc8000f8e02ff */
[----:B------:R-:W-:Y:S01]  /*9f20*/  IMAD R3, R3, UR7, R0 ;  /* 0x0000000703037c24 */ /* 0x000fe2000f8e0200 */
[----:B------:R-:W-:Y:S02]  /*9f30*/  ULDC.64 UR6, c[0x0][0xa80] ;  /* 0x0002a00000067ab9 */ /* 0x000fe40000000a00 */
[----:B------:R-:W-:Y:S02]  /*9f40*/  LEA R14, P0, R12, UR6, 0x1 ;  /* 0x000000060c0e7c11 */ /* 0x000fe4000f8008ff */
[----:B------:R-:W-:-:S04]  /*9f50*/  IADD3 R3, R13, R3, RZ ;  /* 0x000000030d037210 */ /* 0x000fc80007ffe0ff */
[----:B------:R-:W-:-:S05]  /*9f60*/  LEA.HI.X R15, R12, UR7, R3, 0x1, P0 ;  /* 0x000000070c0f7c11 */ /* 0x000fca00080f0c03 */
[----:B------:R2:W-:Y:S02]  /*9f70*/  STG.E.128 desc[UR46][R14.64], R8 ;  /* 0x000000080e007986 */ /* 0x0005e4000c101d2e */
.L_x_10620:
[----:B------:R-:W-:Y:S05]  /*9f80*/  BSYNC B1 ;  /* 0x0000000000017941 */ /* 0x000fea0003800000 */
.L_x_10619:
[----:B------:R-:W-:Y:S05]  /*9f90*/  @P2 BRA `(.L_x_10621) ;  /* 0x0000000800a82947 */ /* 0x000fea0003800000 */
[----:B------:R-:W-:Y:S01]  /*9fa0*/  IADD3 R3, P0, R30, 0x90, RZ ;  /* 0x000000901e037810 */ /* 0x000fe20007f1e0ff */
[----:B------:R-:W-:Y:S01]  /*9fb0*/  ULDC.64 UR6, c[0x0][0xad8] ;  /* 0x0002b60000067ab9 */ /* 0x000fe20000000a00 */
[----:B--2--5:R-:W-:Y:S02]  /*9fc0*/  IMAD.MOV.U32 R8, RZ, RZ, R32 ;  /* 0x000000ffff087224 */ /* 0x024fe400078e0020 */
[----:B------:R-:W-:Y:S02]  /*9fd0*/  IMAD.MOV.U32 R9, RZ, RZ, R35 ;  /* 0x000000ffff097224 */ /* 0x000fe400078e0023 */
[----:B------:R-:W-:Y:S02]  /*9fe0*/  IMAD.X R30, RZ, RZ, R31, P0 ;  /* 0x000000ffff1e7224 */ /* 0x000fe400000e061f */
[----:B------:R-:W-:-:S04]  /*9ff0*/  IMAD.WIDE.U32 R8, R3, UR6, R8 ;  /* 0x0000000603087c25 */ /* 0x000fc8000f8e0008 */
[----:B------:R-:W-:-:S04]  /*a000*/  IMAD R30, R30, UR6, RZ ;  /* 0x000000061e1e7c24 */ /* 0x000fc8000f8e02ff */
[----:B------:R-:W-:Y:S01]  /*a010*/  IMAD R3, R3, UR7, R30 ;  /* 0x0000000703037c24 */ /* 0x000fe2000f8e021e */
[----:B------:R-:W-:Y:S02]  /*a020*/  ULDC.64 UR6, c[0x0][0xa80] ;  /* 0x0002a00000067ab9 */ /* 0x000fe40000000a00 */
[----:B------:R-:W-:Y:S01]  /*a030*/  LEA R10, P0, R8, UR6, 0x1 ;  /* 0x00000006080a7c11 */ /* 0x000fe2000f8008ff */
[----:B------:R-:W-:-:S05]  /*a040*/  IMAD.IADD R3, R9, 0x1, R3 ;  /* 0x0000000109037824 */ /* 0x000fca00078e0203 */
[----:B------:R-:W-:-:S05]  /*a050*/  LEA.HI.X R11, R8, UR7, R3, 0x1, P0 ;  /* 0x00000007080b7c11 */ /* 0x000fca00080f0c03 */
[----:B------:R3:W-:Y:S01]  /*a060*/  STG.E.128 desc[UR46][R10.64], R4 ;  /* 0x000000040a007986 */ /* 0x0007e2000c101d2e */
[----:B------:R-:W-:Y:S05]  /*a070*/  BRA `(.L_x_10621) ;  /* 0x0000000800707947 */ /* 0x000fea0003800000 */
.L_x_10613:
[----:B------:R-:W-:Y:S01]  /*a080*/  USHF.L.U32 UR8, UR41, 0x2, URZ ;  /* 0x0000000229087899 */ /* 0x000fe2000800063f */
[----:B------:R-:W-:Y:S01]  /*a090*/  ULDC.64 UR6, c[0x0][0xbd8] ;  /* 0x0002f60000067ab9 */ /* 0x000fe20000000a00 */
[----:B------:R-:W-:Y:S01]  /*a0a0*/  USHF.L.U64.HI UR9, UR41, 0x2, UR42 ;  /* 0x0000000229097899 */ /* 0x000fe2000801022a */
[----:B------:R-:W-:Y:S01]  /*a0b0*/  IMAD.MOV.U32 R3, RZ, RZ, RZ ;  /* 0x000000ffff037224 */ /* 0x000fe200078e00ff */
[----:B------:R-:W-:Y:S02]  /*a0c0*/  UIADD3 UR4, UP1, UR8, UR6, URZ ;  /* 0x0000000608047290 */ /* 0x000fe4000ff3e03f */
[----:B------:R-:W-:Y:S01]  /*a0d0*/  UISETP.NE.U32.AND UP0, UPT, UR6, URZ, UPT ;  /* 0x0000003f0600728c */ /* 0x000fe2000bf05070 */
[----:B------:R-:W0:Y:S01]  /*a0e0*/  S2R R6, SR_TID.X ;  /* 0x0000000000067919 */ /* 0x000e220000002100 */
[----:B------:R-:W-:Y:S02]  /*a0f0*/  UIADD3.X UR6, UR9, UR7, URZ, UP1, !UPT ;  /* 0x0000000709067290 */ /* 0x000fe40008ffe43f */
[----:B------:R-:W-:Y:S01]  /*a100*/  UISETP.NE.AND.EX UP0, UPT, UR7, URZ, UPT, UP0 ;  /* 0x0000003f0700728c */ /* 0x000fe2000bf05300 */
[----:B------:R-:W1:Y:S01]  /*a110*/  LDC R0, c[0x0][0xa88] ;  /* 0x0002a200ff007b82 */ /* 0x000e620000000800 */
[----:B------:R-:W-:-:S02]  /*a120*/  MOV R4, UR4 ;  /* 0x0000000400047c02 */ /* 0x000fc40008000f00 */
[----:B------:R-:W-:Y:S01]  /*a130*/  IMAD.U32 R5, RZ, RZ, UR6 ;  /* 0x00000006ff057e24 */ /* 0x000fe2000f8e00ff */
[----:B------:R-:W-:Y:S01]  /*a140*/  ULDC.64 UR6, c[0x0][0xbe0] ;  /* 0x0002f80000067ab9 */ /* 0x000fe20000000a00 */
[----:B------:R-:W-:Y:S01]  /*a150*/  PLOP3.LUT P1, PT, PT, PT, UP0, 0x80, 0x0 ;  /* 0x000000000000781c */ /* 0x000fe20003f2f008 */
[----:B------:R-:W-:-:S04]  /*a160*/  UISETP.NE.U32.AND UP1, UPT, UR6, URZ, UPT ;  /* 0x0000003f0600728c */ /* 0x000fc8000bf25070 */
[----:B------:R-:W-:-:S06]  /*a170*/  UISETP.NE.AND.EX UP1, UPT, UR7, URZ, UPT, UP1 ;  /* 0x0000003f0700728c */ /* 0x000fcc000bf25310 */
[----:B------:R-:W-:Y:S02]  /*a180*/  PLOP3.LUT P2, PT, PT, PT, UP1, 0x80, 0x0 ;  /* 0x000000000000781c */ /* 0x000fe40003f4f018 */
[----:B------:R2:W5:Y:S03]  /*a190*/  @P1 LDG.E R3, desc[UR46][R4.64] ;  /* 0x0000002e04031981 */ /* 0x000566000c1e1900 */
[----:B------:R-:W-:-:S04]  /*a1a0*/  @UP1 UIADD3 UR6, UP2, UR8, UR6, URZ ;  /* 0x0000000608061290 */ /* 0x000fc8000ff5e03f */
[----:B------:R-:W-:Y:S01]  /*a1b0*/  @UP1 UIADD3.X UR7, UR9, UR7, URZ, UP2, !UPT ;  /* 0x0000000709071290 */ /* 0x000fe200097fe43f */
[----:B0-----:R-:W-:Y:S02]  /*a1c0*/  VIADD R8, R6, 0xffffff80 ;  /* 0xffffff8006087836 */ /* 0x001fe40000000000 */
[----:B------:R-:W-:-:S03]  /*a1d0*/  IMAD.U32 R6, RZ, RZ, UR6 ;  /* 0x00000006ff067e24 */ /* 0x000fc6000f8e00ff */
[----:B------:R-:W-:-:S05]  /*a1e0*/  MOV R7, UR7 ;  /* 0x0000000700077c02 */ /* 0x000fca0008000f00 */
[----:B-1----:R2:W5:Y:S01]  /*a1f0*/  @P2 LDG.E R0, desc[UR46][R6.64] ;  /* 0x0000002e06002981 */ /* 0x002562000c1e1900 */
[----:B------:R-:W-:Y:S01]  /*a200*/  ISETP.GT.AND P0, PT, R8, 0xbf, PT ;  /* 0x000000bf0800780c */ /* 0x000fe20003f04270 */
[----:B------:R-:W-:-:S12]  /*a210*/  @P2 BRA `(.L_x_10622) ;  /* 0x0000000000102947 */ /* 0x000fd80003800000 */
[----:B------:R-:W-:Y:S05]  /*a220*/  @!P1 BRA `(.L_x_10622) ;  /* 0x00000000000c9947 */ /* 0x000fea0003800000 */
[----:B--2---:R-:W2:Y:S04]  /*a230*/  LDG.E R7, desc[UR46][R4.64] ;  /* 0x0000002e04077981 */ /* 0x004ea8000c1e1900 */
[----:B-----5:R-:W2:Y:S02]  /*a240*/  LDG.E R0, desc[UR46][R4.64+0x4] ;  /* 0x0000042e04007981 */ /* 0x020ea4000c1e1900 */
[----:B--2---:R-:W-:-:S07]  /*a250*/  IMAD.IADD R0, R0, 0x1, -R7 ;  /* 0x0000000100007824 */ /* 0x004fce00078e0a07 */
.L_x_10622:
[----:B------:R-:W3:Y:S04]  /*a260*/  LDL R11, [R1+0x8] ;  /* 0x00000800010b7983 */ /* 0x000ee80000100800 */
[----:B------:R0:W5:Y:S01]  /*a270*/  LDL R10, [R1+0xc] ;  /* 0x00000c00010a7983 */ /* 0x0001620000100800 */
[----:B------:R-:W-:Y:S01]  /*a280*/  USHF.R.S32.HI UR7, URZ, 0x1f, UR43 ;  /* 0x0000001f3f077899 */ /* 0x000fe2000801142b */
[----:B------:R-:W-:Y:S01]  /*a290*/  BSSY B1, `(.L_x_10623) ;  /* 0x000001e000017945 */ /* 0x000fe20003800000 */
[----:B------:R-:W-:Y:S01]  /*a2a0*/  USEL UR41, UR41, URZ, !UP0 ;  /* 0x0000003f29297287 */ /* 0x000fe2000c000000 */
[----:B-----5:R-:W-:Y:S01]  /*a2b0*/  SHF.R.S32.HI R8, RZ, 0x1f, R3 ;  /* 0x0000001fff087819 */ /* 0x020fe20000011403 */
[----:B------:R-:W-:Y:S01]  /*a2c0*/  USEL UR42, UR42, URZ, !UP0 ;  /* 0x0000003f2a2a7287 */ /* 0x000fe2000c000000 */
[----:B---3--:R-:W-:Y:S01]  /*a2d0*/  SHF.R.S32.HI R9, RZ, 0x1f, R11 ;  /* 0x0000001fff097819 */ /* 0x008fe2000001140b */
[----:B0-----:R-:W-:Y:S10]  /*a2e0*/  @P0 BRA `(.L_x_10624) ;  /* 0x0000000000600947 */ /* 0x001ff40003800000 */
[----:B--2---:R-:W0:Y:S02]  /*a2f0*/  S2R R4, SR_TID.X ;  /* 0x0000000000047919 */ /* 0x004e240000002100 */
        /* <DEDUP_REMOVED lines=23> */
.L_x_10624:
[----:B------:R-:W-:Y:S05]  /*a470*/  BSYNC B1 ;  /* 0x0000000000017941 */ /* 0x000fea0003800000 */
.L_x_10623:
[----:B------:R-:W-:Y:S01]  /*a480*/  ULDC.64 UR8, c[0x0][0xaa0] ;  /* 0x0002a80000087ab9 */ /* 0x000fe20000000a00 */
[----:B--2---:R-:W-:Y:S01]  /*a490*/  IMAD.MOV.U32 R4, RZ, RZ, R11 ;  /* 0x000000ffff047224 */ /* 0x004fe200078e000b */
[----:B------:R-:W-:Y:S01]  /*a4a0*/  ULDC UR6, c[0x0][0xa8c] ;  /* 0x0002a30000067ab9 */ /* 0x000fe20000000800 */
[----:B0-----:R-:W-:Y:S01]  /*a4b0*/  IMAD.MOV.U32 R5, RZ, RZ, R9 ;  /* 0x000000ffff057224 */ /* 0x001fe200078e0009 */
[----:B------:R-:W-:Y:S01]  /*a4c0*/  ISETP.GE.AND P0, PT, R11, UR6, PT ;  /* 0x000000060b007c0c */ /* 0x000fe2000bf06270 */
[----:B------:R-:W-:Y:S01]  /*a4d0*/  IMAD R6, R8, UR8, RZ ;  /* 0x0000000808067c24 */ /* 0x000fe2000f8e02ff */
[----:B------:R-:W-:Y:S01]  /*a4e0*/  SHF.R.S32.HI R9, RZ, 0x1f, R156 ;  /* 0x0000001fff097819 */ /* 0x000fe2000001149c */
[C---:B------:R-:W-:Y:S01]  /*a4f0*/  IMAD.WIDE.U32 R4, R3.reuse, UR8, R4 ;  /* 0x0000000803047c25 */ /* 0x040fe2000f8e0004 */
[----:B------:R-:W-:Y:S03]  /*a500*/  BSSY B1, `(.L_x_10625) ;  /* 0x0000025000017945 */ /* 0x000fe60003800000 */
[----:B------:R-:W-:Y:S01]  /*a510*/  IMAD R3, R3, UR9, R6 ;  /* 0x0000000903037c24 */ /* 0x000fe2000f8e0206 */
[----:B------:R-:W-:Y:S01]  /*a520*/  ULDC.64 UR8, c[0x0][0xae0] ;  /* 0x0002b80000087ab9 */ /* 0x000fe20000000a00 */
[----:B------:R-:W-:Y:S01]  /*a530*/  VIADD R6, R156, 0x30 ;  /* 0x000000309c067836 */ /* 0x000fe20000000000 */
[----:B------:R-:W-:-:S02]  /*a540*/  UIMAD UR4, UR7, UR8, URZ ;  /* 0x00000008070472a4 */ /* 0x000fc4000f8e023f */
[----:B------:R-:W-:Y:S01]  /*a550*/  IMAD.U32 R7, RZ, RZ, UR8 ;  /* 0x00000008ff077e24 */ /* 0x000fe2000f8e00ff */
[----:B------:R-:W-:Y:S01]  /*a560*/  IADD3 R5, R5, R3, RZ ;  /* 0x0000000305057210 */ /* 0x000fe20007ffe0ff */
[----:B------:R-:W-:Y:S01]  /*a570*/  IMAD R3, R10, -0xc0, R0 ;  /* 0xffffff400a037824 */ /* 0x000fe200078e0200 */
[----:B------:R-:W-:Y:S01]  /*a580*/  UIMAD UR4, UR43, UR9, UR4 ;  /* 0x000000092b0472a4 */ /* 0x000fe2000f8e0204 */
[----:B------:R-:W-:Y:S01]  /*a590*/  VIADD R0, R156, 0x60 ;  /* 0x000000609c007836 */ /* 0x000fe20000000000 */
[----:B------:R-:W-:Y:S01]  /*a5a0*/  ULDC.64 UR6, c[0x0][0xae8] ;  /* 0x0002ba0000067ab9 */ /* 0x000fe20000000a00 */
[----:B------:R-:W-:Y:S01]  /*a5b0*/  IMAD.WIDE.U32 R4, R7, UR43, R4 ;  /* 0x0000002b07047c25 */ /* 0x000fe2000f8e0004 */
[-C--:B------:R-:W-:Y:S02]  /*a5c0*/  ISETP.GE.OR P3, PT, R6, R3.reuse, P0 ;  /* 0x000000030600720c */ /* 0x080fe40000766670 */
[----:B------:R-:W-:Y:S01]  /*a5d0*/  ISETP.GE.OR P1, PT, R0, R3, P0 ;  /* 0x000000030000720c */ /* 0x000fe20000726670 */
[----:B------:R-:W-:Y:S01]  /*a5e0*/  VIADD R6, R156, 0x90 ;  /* 0x000000909c067836 */ /* 0x000fe20000000000 */
[----:B------:R-:W-:Y:S01]  /*a5f0*/  IADD3 R5, R5, UR4, RZ ;  /* 0x0000000405057c10 */ /* 0x000fe2000fffe0ff */
[----:B------:R-:W-:-:S02]  /*a600*/  UIMAD UR4, UR42, UR6, URZ ;  /* 0x000000062a0472a4 */ /* 0x000fc4000f8e023f */
[----:B------:R-:W-:Y:S01]  /*a610*/  IMAD.U32 R7, RZ, RZ, UR6 ;  /* 0x00000006ff077e24 */ /* 0x000fe2000f8e00ff */
[-C--:B------:R-:W-:Y:S01]  /*a620*/  ISETP.GE.OR P2, PT, R6, R3.reuse, P0 ;  /* 0x000000030600720c */ /* 0x080fe20000746670 */
[----:B------:R-:W-:Y:S01]  /*a630*/  UIMAD UR4, UR41, UR7, UR4 ;  /* 0x00000007290472a4 */ /* 0x000fe2000f8e0204 */
[----:B------:R-:W-:Y:S01]  /*a640*/  ISETP.GE.OR P0, PT, R156, R3, P0 ;  /* 0x000000039c00720c */ /* 0x000fe20000706670 */
[----:B------:R-:W-:-:S04]  /*a650*/  IMAD.WIDE.U32 R6, R7, UR41, R4 ;  /* 0x0000002907067c25 */ /* 0x000fc8000f8e0004 */
[----:B------:R-:W-:Y:S02]  /*a660*/  IMAD.MOV.U32 R8, RZ, RZ, R156 ;  /* 0x000000ffff087224 */ /* 0x000fe400078e009c */
[----:B------:R-:W-:Y:S02]  /*a670*/  VIADD R11, R7, UR4 ;  /* 0x00000004070b7c36 */ /* 0x000fe40008000000 */
[----:B------:R-:W-:-:S04]  /*a680*/  IMAD.WIDE R8, R10, 0xc0, R8 ;  /* 0x000000c00a087825 */ /* 0x000fc800078e0208 */
[----:B------:R-:W-:Y:S05]  /*a690*/  @P0 BRA `(.L_x_10626) ;  /* 0x00000000002c0947 */ /* 0x000fea0003800000 */
        /* <DEDUP_REMOVED lines=10> */
[----:B------:R0:W-:Y:S04]  /*a740*/  STG.E.128 desc[UR46][R12.64], RZ ;  /* 0x000000ff0c007986 */ /* 0x0001e8000c101d2e */
.L_x_10626:
[----:B------:R-:W-:Y:S05]  /*a750*/  BSYNC B1 ;  /* 0x0000000000017941 */ /* 0x000fea0003800000 */
.L_x_10625:
[----:B------:R-:W-:Y:S04]  /*a760*/  BSSY B1, `(.L_x_10627) ;  /* 0x000000f000017945 */ /* 0x000fe80003800000 */
[----:B------:R-:W-:Y:S05]  /*a770*/  @P3 BRA `(.L_x_10628) ;  /* 0x0000000000343947 */ /* 0x000fea0003800000 */
[----:B------:R-:W-:Y:S01]  /*a780*/  IADD3 R3, P0, R8, 0x30, RZ ;  /* 0x0000003008037810 */ /* 0x000fe20007f1e0ff */
[----:B------:R-:W-:Y:S01]  /*a790*/  ULDC.64 UR6, c[0x0][0xad8] ;  /* 0x0002b60000067ab9 */ /* 0x000fe20000000a00 */
[----:B------:R-:W-:Y:S02]  /*a7a0*/  IMAD.MOV.U32 R4, RZ, RZ, R6 ;  /* 0x000000ffff047224 */ /* 0x000fe400078e0006 */
[----:B------:R-:W-:Y:S02]  /*a7b0*/  IMAD.MOV.U32 R5, RZ, RZ, R11 ;  /* 0x000000ffff057224 */ /* 0x000fe400078e000b */
[----:B------:R-:W-:Y:S02]  /*a7c0*/  IMAD.X R0, RZ, RZ, R9, P0 ;  /* 0x000000ffff007224 */ /* 0x000fe400000e0609 */
[----:B------:R-:W-:-:S04]  /*a7d0*/  IMAD.WIDE.U32 R4, R3, UR6, R4 ;  /* 0x0000000603047c25 */ /* 0x000fc8000f8e0004 */
[----:B------:R-:W-:-:S04]  /*a7e0*/  IMAD R0, R0, UR6, RZ ;  /* 0x0000000600007c24 */ /* 0x000fc8000f8e02ff */
[----:B------:R-:W-:Y:S01]  /*a7f0*/  IMAD R3, R3, UR7, R0 ;  /* 0x0000000703037c24 */ /* 0x000fe2000f8e0200 */
[----:B------:R-:W-:Y:S02]  /*a800*/  ULDC.64 UR6, c[0x0][0xa80] ;  /* 0x0002a00000067ab9 */ /* 0x000fe40000000a00 */
[----:B0-----:R-:W-:Y:S02]  /*a810*/  LEA R12, P0, R4, UR6, 0x1 ;  /* 0x00000006040c7c11 */ /* 0x001fe4000f8008ff */
[----:B------:R-:W-:-:S04]  /*a820*/  IADD3 R3, R5, R3, RZ ;  /* 0x0000000305037210 */ /* 0x000fc80007ffe0ff */
[----:B------:R-:W-:-:S05]  /*a830*/  LEA.HI.X R13, R4, UR7, R3, 0x1, P0 ;  /* 0x00000007040d7c11 */ /* 0x000fca00080f0c03 */
[----:B------:R1:W-:Y:S02]  /*a840*/  STG.E.128 desc[UR46][R12.64], RZ ;  /* 0x000000ff0c007986 */ /* 0x0003e4000c101d2e */
.L_x_10628:
[----:B------:R-:W-:Y:S05]  /*a850*/  BSYNC B1 ;  /* 0x0000000000017941 */ /* 0x000fea0003800000 */
.L_x_10627:
        /* <DEDUP_REMOVED lines=11> */
[----:B01----:R-:W-:Y:S01]  /*a910*/  LEA R12, P0, R4, UR6, 0x1 ;  /* 0x00000006040c7c11 */ /* 0x003fe2000f8008ff */
[----:B------:R-:W-:-:S05]  /*a920*/  IMAD.IADD R3, R5, 0x1, R3 ;  /* 0x0000000105037824 */ /* 0x000fca00078e0203 */
[----:B------:R-:W-:-:S05]  /*a930*/  LEA.HI.X R13, R4, UR7, R3, 0x1, P0 ;  /* 0x00000007040d7c11 */ /* 0x000fca00080f0c03 */
[----:B------:R2:W-:Y:S02]  /*a940*/  STG.E.128 desc[UR46][R12.64], RZ ;  /* 0x000000ff0c007986 */ /* 0x0005e4000c101d2e */
.L_x_10630:
[----:B------:R-:W-:Y:S05]  /*a950*/  BSYNC B1 ;  /* 0x0000000000017941 */ /* 0x000fea0003800000 */
.L_x_10629:
[----:B------:R-:W-:Y:S05]  /*a960*/  @P2 BRA `(.L_x_10621) ;  /* 0x0000000000342947 */ /* 0x000fea0003800000 */
[----:B------:R-:W-:Y:S01]  /*a970*/  IADD3 R3, P0, R8, 0x90, RZ ;  /* 0x0000009008037810 */ /* 0x000fe20007f1e0ff */
[----:B------:R-:W-:Y:S01]  /*a980*/  ULDC.64 UR6, c[0x0][0xad8] ;  /* 0x0002b60000067ab9 */ /* 0x000fe20000000a00 */
[----:B------:R-:W-:Y:S02]  /*a990*/  IMAD.MOV.U32 R4, RZ, RZ, R6 ;  /* 0x000000ffff047224 */ /* 0x000fe400078e0006 */
[----:B------:R-:W-:Y:S01]  /*a9a0*/  IADD3.X R8, RZ, R9, RZ, P0, !PT ;  /* 0x00000009ff087210 */ /* 0x000fe200007fe4ff */
[----:B------:R-:W-:-:S04]  /*a9b0*/  IMAD.MOV.U32 R5, RZ, RZ, R11 ;  /* 0x000000ffff057224 */ /* 0x000fc800078e000b */
[----:B------:R-:W-:Y:S02]  /*a9c0*/  IMAD R8, R8, UR6, RZ ;  /* 0x0000000608087c24 */ /* 0x000fe4000f8e02ff */
[----:B------:R-:W-:-:S04]  /*a9d0*/  IMAD.WIDE.U32 R4, R3, UR6, R4 ;  /* 0x0000000603047c25 */ /* 0x000fc8000f8e0004 */
[----:B------:R-:W-:Y:S01]  /*a9e0*/  IMAD R3, R3, UR7, R8 ;  /* 0x0000000703037c24 */ /* 0x000fe2000f8e0208 */
[----:B------:R-:W-:Y:S02]  /*a9f0*/  ULDC.64 UR6, c[0x0][0xa80] ;  /* 0x0002a00000067ab9 */ /* 0x000fe40000000a00 */
[----:B------:R-:W-:Y:S01]  /*aa00*/  LEA R6, P0, R4, UR6, 0x1 ;  /* 0x0000000604067c11 */ /* 0x000fe2000f8008ff */
[----:B------:R-:W-:-:S05]  /*aa10*/  IMAD.IADD R3, R5, 0x1, R3 ;  /* 0x0000000105037824 */ /* 0x000fca00078e0203 */
[----:B------:R-:W-:-:S05]  /*aa20*/  LEA.HI.X R7, R4, UR7, R3, 0x1, P0 ;  /* 0x0000000704077c11 */ /* 0x000fca00080f0c03 */
[----:B------:R4:W-:Y:S02]  /*aa30*/  STG.E.128 desc[UR46][R6.64], RZ ;  /* 0x000000ff06007986 */ /* 0x0009e4000c101d2e */
.L_x_10621:
[----:B------:R-:W-:Y:S05]  /*aa40*/  BSYNC B0 ;  /* 0x0000000000007941 */ /* 0x000fea0003800000 */
.L_x_10612:
[----:B------:R-:W-:Y:S02]  /*aa50*/  ULDC UR4, c[0x0][0xc14] ;  /* 0x0003050000047ab9 */ /* 0x000fe40000000800 */
[----:B------:R-:W-:-:S13]  /*aa60*/  ISETP.GE.AND P0, PT, R27, UR4, PT ;  /* 0x000000041b007c0c */ /* 0x000fda000bf06270 */
[----:B------:R-:W-:Y:S05]  /*aa70*/  @!P0 BRA `(.L_x_10631) ;  /* 0xffffff6400408947 */ /* 0x000fea000383ffff */
[----:B------:R-:W-:Y:S05]  /*aa80*/  EXIT ;  /* 0x000000000000794d */ /* 0x000fea0003800000 */
.L_x_10588:
        /* <DEDUP_REMOVED lines=19> */
[C---:B------:R-:W-:Y:S02]  /*abc0*/  ISETP.NE.AND P1, PT, R27.reuse, RZ, PT ;  /* 0x000000ff1b00720c */ /* 0x040fe40003f25270 */
[----:B------:R-:W-:Y:S02]  /*abd0*/  ISETP.GE.U32.AND P0, PT, R27, 0x2, PT ;  /* 0x000000021b00780c */ /* 0x000fe40003f06070 */
[----:B------:R-:W-:Y:S02]  /*abe0*/  LOP3.LUT R6, R6, 0xfffffffe, RZ, 0xc0, !PT ;  /* 0xfffffffe06067812 */ /* 0x000fe400078ec0ff */
[----:B------:R-:W-:-:S07]  /*abf0*/  MOV R16, RZ ;  /* 0x000000ff00107202 */ /* 0x000fce0000000f00 */
[----:B------:R-:W-:-:S04]  /*ac00*/  @P1 LOP3.LUT R6, R6, 0x1, RZ, 0xfc, !PT ;  /* 0x0000000106061812 */ /* 0x000fc800078efcff */
[----:B------:R-:W-:-:S04]  /*ac10*/  LOP3.LUT R6, R6, 0xffffffef, RZ, 0xc0, !PT ;  /* 0xffffffef06067812 */ /* 0x000fc800078ec0ff */
[----:B------:R-:W-:-:S04]  /*ac20*/  @P0 LOP3.LUT R6, R6, 0x10, RZ, 0xfc, !PT ;  /* 0x0000001006060812 */ /* 0x000fc800078efcff */
[----:B------:R-:W-:Y:S01]  /*ac30*/  LOP3.LUT R6, R6, 0xfffffff7, RZ, 0xc0, !PT ;  /* 0xfffffff706067812 */ /* 0x000fe200078ec0ff */
[----:B--2---:R-:W0:Y:S02]  /*ac40*/  SHFL.UP PT, R4, R0, 0x1, RZ ;  /* 0x0420000000047989 */ /* 0x004e2400000e00ff */
[----:B0-----:R-:W-:-:S04]  /*ac50*/  SEL R5, R4, RZ, P1 ;  /* 0x000000ff04057207 */ /* 0x001fc80000800000 */
[----:B------:R-:W-:-:S05]  /*ac60*/  IADD3 R5, R0, R5, RZ ;  /* 0x0000000500057210 */ /* 0x000fca0007ffe0ff */
        /* <DEDUP_REMOVED lines=31> */
.L_x_10636:
[----:B------:R-:W-:Y:S01]  /*ae60*/  IADD3 R4, R4, 0x1f, RZ ;  /* 0x0000001f04047810 */ /* 0x000fe20007ffe0ff */
        /* <DEDUP_REMOVED lines=12> */
.L_x_10635:
[----:B------:R-:W-:Y:S05]  /*af30*/  BSYNC B0 ;  /* 0x0000000000007941 */ /* 0x000fea0003800000 */
.L_x_10634:
        /* <DEDUP_REMOVED lines=25> */
.L_x_10632:
[----:B------:R-:W-:-:S05]  /*b0d0*/  IADD3 R11, -R2, R5, RZ ;  /* 0x00000005020b7210 */ /* 0x000fca0007ffe1ff */
        /* <DEDUP_REMOVED lines=14> */
.L_x_10637:
[----:B---3--:R-:W-:Y:S01]  /*b1c0*/  IMAD R16, R16, UR4, R11 ;  /* 0x0000000410107c24 */ /* 0x008fe2000f8e020b */
[----:B------:R-:W-:Y:S01]  /*b1d0*/  IABS R10, R0 ;  /* 0x00000000000a7213 */ /* 0x000fe20000000000 */
[----:B01----:R-:W-:Y:S02]  /*b1e0*/  IMAD.MOV R2, RZ, RZ, -R3 ;  /* 0x000000ffff027224 */ /* 0x003fe400078e0a03 */
[----:B------:R-:W-:Y:S01]  /*b1f0*/  IMAD.IADD R19, R19, 0x1, R4 ;  /* 0x0000000113137824 */ /* 0x000fe200078e0204 */
[----:B------:R-:W-:Y:S01]  /*b200*/  IADD3 R9, -R16, UR6, RZ ;  /* 0x0000000610097c10 */ /* 0x000fe2000fffe1ff */
[----:B--2---:R-:W-:Y:S01]  /*b210*/  IMAD R7, R2, R5, RZ ;  /* 0x0000000502077224 */ /* 0x004fe200078e02ff */
[----:B------:R-:W-:Y:S01]  /*b220*/  MOV R2, RZ ;  /* 0x000000ff00027202 */ /* 0x000fe20000000f00 */
[----:B------:R-:W-:Y:S01]  /*b230*/  IMAD.MOV R10, RZ, RZ, -R10 ;  /* 0x000000ffff0a7224 */ /* 0x000fe200078e0a0a */
[----:B------:R-:W-:-:S03]  /*b240*/  IABS R8, R9 ;  /* 0x0000000900087213 */ /* 0x000fc60000000000 */
        /* <DEDUP_REMOVED lines=19> */
.L_x_10633:
[----:B------:R-:W-:Y:S01]  /*b380*/  MOV R17, RZ ;  /* 0x000000ff00117202 */ /* 0x000fe20000000f00 */
[----:B------:R-:W-:Y:S02]  /*b390*/  IMAD.U32 R16, RZ, RZ, UR6 ;  /* 0x00000006ff107e24 */ /* 0x000fe4000f8e00ff */
[----:B------:R-:W-:-:S07]  /*b3a0*/  IMAD.MOV.U32 R18, RZ, RZ, RZ ;  /* 0x000000ffff127224 */ /* 0x000fce00078e00ff */
.L_x_10638:
        /* <DEDUP_REMOVED lines=12> */
[----:B------:R-:W-:Y:S01]  /*b470*/  MOV R24, 0x1 ;  /* 0x0000000100187802 */ /* 0x000fe20000000f00 */
[----:B------:R-:W-:Y:S01]  /*b480*/  IMAD.MOV.U32 R22, RZ, RZ, RZ ;  /* 0x000000ffff167224 */ /* 0x000fe200078e00ff */
[----:B------:R-:W-:Y:S01]  /*b490*/  ULDC UR37, c[0x0][0xc] ;  /* 0x0000030000257ab9 */ /* 0x000fe20000000800 */
[----:B------:R-:W-:-:S05]  /*b4a0*/  ULDC.64 UR38, c[0x0][0x198] ;  /* 0x0000660000267ab9 */ /* 0x000fca0000000a00 */
.L_x_10702:
[----:B--2---:R-:W2:Y:S02]  /*b4b0*/  LDC.64 R28, c[0x0][0xc60] ;  /* 0x00031800ff1c7b82 */ /* 0x004ea40000000a00 */
[----:B--2---:R-:W-:-:S06]  /*b4c0*/  IMAD.WIDE R28, R19, 0x4, R28 ;  /* 0x00000004131c7825 */ /* 0x004fcc00078e021c */
[----:B------:R-:W2:Y:S01]  /*b4d0*/  LDG.E R28, desc[UR46][R28.64] ;  /* 0x0000002e1c1c7981 */ /* 0x000ea2000c1e1900 */
[----:B------:R-:W-:Y:S05]  /*b4e0*/  YIELD ;  /* 0x0000000000007946 */ /* 0x000fea0003800000 */
[----:B------:R-:W-:Y:S01]  /*b4f0*/  ULDC.64 UR4, c[0x0][0xa28] ;  /* 0x00028a0000047ab9 */ /* 0x000fe20000000a00 */
[----:B------:R-:W-:Y:S01]  /*b500*/  IMAD.MOV.U32 R23, RZ, RZ, RZ ;  /* 0x000000ffff177224 */ /* 0x000fe200078e00ff */
[----:B------:R-:W-:-:S04]  /*b510*/  ISETP.NE.U32.AND P0, PT, RZ, UR4, PT ;  /* 0x00000004ff007c0c */ /* 0x000fc8000bf05070 */
[----:B------:R-:W-:Y:S01]  /*b520*/  ISETP.NE.AND.EX P0, PT, RZ, UR5, PT, P0 ;  /* 0x00000005ff007c0c */ /* 0x000fe2000bf05300 */
[----:B0-----:R-:W-:Y:S01]  /*b530*/  IMAD.MOV.U32 R0, RZ, RZ, RZ ;  /* 0x000000ffff007224 */ /* 0x001fe200078e00ff */
[----:B--2---:R-:W-:-:S11]  /*b540*/  SHF.R.S32.HI R5, RZ, 0x1f, R28 ;  /* 0x0000001fff057819 */ /* 0x004fd6000001141c */
        /* <DEDUP_REMOVED lines=20> */
[----:B------:R-:W-:Y:S02]  /*b690*/  IADD3 R2, P1, R6, UR4, RZ ;  /* 0x0000000406027c10 */ /* 0x000fe4000ff3e0ff */
[----:B--2---:R-:W-:Y:S02]  /*b6a0*/  MOV R6, RZ ;  /* 0x000000ff00067202 */ /* 0x004fe40000000f00 */
        /* <DEDUP_REMOVED lines=18> */
.L_x_10640:
        /* <DEDUP_REMOVED lines=25> */
.L_x_10642:
        /* <DEDUP_REMOVED lines=21> */
[----:B01----:R-:W-:Y:S05]  /*bab0*/  CALL.ABS.NOINC R2 ;  /* 0x0000000002007343 */ /* 0x003fea0003c00000 */
.L_x_10644:
        /* <DEDUP_REMOVED lines=18> */
[----:B-12---:R-:W-:Y:S05]  /*bbe0*/  CALL.ABS.NOINC R2 ;  /* 0x0000000002007343 */ /* 0x006fea0003c00000 */
.L_x_10646:
        /* <DEDUP_REMOVED lines=15> */
[----:B0-----:R-:W-:Y:S05]  /*bce0*/  CALL.ABS.NOINC R2 ;  /* 0x0000000002007343 */ /* 0x001fea0003c00000 */
.L_x_10645:
        /* <DEDUP_REMOVED lines=28> */
.L_x_10647:
        /* <DEDUP_REMOVED lines=17> */
.L_x_10718:
[----:B------:R-:W-:Y:S01]  /*bfc0*/  UMOV UR4, 0xffffffff ;  /* 0xffffffff00047882 */ /* 0x000fe20000000000 */
[----:B------:R-:W-:Y:S01]  /*bfd0*/  SHF.R.S32.HI R8, RZ, 0x1f, R6 ;  /* 0x0000001fff087819 */ /* 0x000fe20000011406 */
[----:B------:R-:W-:Y:S01]  /*bfe0*/  VIADD R10, R29, 0xffffffff ;  /* 0xffffffff1d0a7836 */ /* 0x000fe20000000000 */
[----:B------:R-:W-:Y:S06]  /*bff0*/  BRA.DIV UR4, `(.L_x_10649) ;  /* 0x0000002a04bc7947 */ /* 0x000fec000b800000 */
[----:B------:R-:W-:-:S13]  /*c000*/  ELECT P6, URZ, PT ;  /* 0x00000000003f782f */ /* 0x000fda00038c0000 */
.L_x_10721:
[----:B------:R-:W-:Y:S05]  /*c010*/  @!P6 BRA `(.L_x_10650) ;  /* 0x0000000000d0e947 */ /* 0x000fea0003800000 */
[----:B------:R-:W-:Y:S02]  /*c020*/  ISETP.NE.U32.AND P0, PT, R2, RZ, PT ;  /* 0x000000ff0200720c */ /* 0x000fe40003f05070 */
[----:B------:R-:W-:Y:S02]  /*c030*/  MOV R25, R10 ;  /* 0x0000000a00197202 */ /* 0x000fe40000000f00 */
        /* <DEDUP_REMOVED lines=16> */
[----:B------:R-:W-:Y:S02]  /*c140*/  LEA.HI.X R13, R4, R3, R5, 0x2, P0 ;  /* 0x00000003040d7211 */ /* 0x000fe400000f1405 */
[----:B------:R-:W-:-:S03]  /*c150*/  IADD3 R4, -R7, RZ, RZ ;  /* 0x000000ff07047210 */ /* 0x000fc60007ffe1ff */
[----:B------:R0:W5:Y:S02]  /*c160*/  LDG.E R7, desc[UR46][R12.64] ;  /* 0x0000002e0c077981 */ /* 0x000164000c1e1900 */
[----:B------:R-:W-:-:S07]  /*c170*/  IMAD R25, R25, R4, R10 ;  /* 0x0000000419197224 */ /* 0x000fce00078e020a */
.L_x_10651:
[----:B------:R-:W-:Y:S01]  /*c180*/  IMAD R5, R22, 0x8, R26 ;  /* 0x0000000816057824 */ /* 0x000fe200078e021a */
[----:B------:R-:W-:-:S04]  /*c190*/  SHF.L.U32 R4, R24, 0x1f, RZ ;  /* 0x0000001f18047819 */ /* 0x000fc800000006ff */
[----:B------:R-:W2:Y:S02]  /*c1a0*/  SYNCS.PHASECHK.TRANS64.TRYWAIT P0, [R5+URZ+0x30840], R4 ;  /* 0x03084004050075a7 */ /* 0x000ea4000800017f */
[----:B--2---:R-:W-:Y:S05]  /*c1b0*/  @!P0 BRA `(.L_x_10652) ;  /* 0x00000028006c8947 */ /* 0x004fea0003800000 */
.L_x_10722:
        /* <DEDUP_REMOVED lines=9> */
.L_x_10653:
        /* <DEDUP_REMOVED lines=8> */
[----:B------:R-:W-:Y:S01]  /*c2d0*/  UMOV UR10, URZ ;  /* 0x0000003f000a7c82 */ /* 0x000fe20008000000 */
[----:B------:R-:W-:Y:S02]  /*c2e0*/  R2UR UR12, R0 ;  /* 0x00000000000c72ca */ /* 0x000fe400000e0000 */
[----:B-----5:R-:W-:-:S03]  /*c2f0*/  R2UR UR13, R7 ;  /* 0x00000000070d72ca */ /* 0x020fc600000e0000 */
[----:B------:R-:W-:-:S04]  /*c300*/  UIADD3 UR9, UR9, 0x30830, URZ ;  /* 0x0003083009097890 */ /* 0x000fc8000fffe03f */
[----:B------:R-:W-:Y:S02]  /*c310*/  UIMAD UR11, UR11, 0xc0, UR4 ;  /* 0x000000c00b0b78a4 */ /* 0x000fe4000f8e0204 */
[----:B------:R-:W-:Y:S01]  /*c320*/  UIADD3 UR8, UR8, 0x12400, URZ ;  /* 0x0001240008087890 */ /* 0x000fe2000fffe03f */
[----:B------:R-:W-:-:S08]  /*c330*/  UMOV UR4, 0x0 ;  /* 0x0000000000047882 */ /* 0x000fd00000000000 */
[----:B------:R2:W-:Y:S02]  /*c340*/  UTMALDG.4D [UR8], [UR6], desc[UR4] ;  /* 0x00000408060075b4 */ /* 0x0005e40008019000 */
[----:B--2---:R-:W-:Y:S01]  /*c350*/  NOP ;  /* 0x0000000000007918 */ /* 0x004fe20000000000 */
.L_x_10650:
        /* <DEDUP_REMOVED lines=13> */
[----:B------:R-:W-:Y:S01]  /*c430*/  UIADD3 UR8, UR9, 0xc400, URZ ;  /* 0x0000c40009087890 */ /* 0x000fe2000fffe03f */
[----:B------:R-:W-:Y:S01]  /*c440*/  @P0 IMAD.MOV.U32 R5, RZ, RZ, 0x6000 ;  /* 0x00006000ff050424 */ /* 0x000fe200078e00ff */
[----:B------:R-:W-:Y:S01]  /*c450*/  BAR.SYNC.DEFER_BLOCKING 0x8, 0x1a0 ;  /* 0x0206800000007b1d */ /* 0x000fe20000010000 */
[----:B------:R-:W-:-:S05]  /*c460*/  UIADD3 UR9, UR9, 0x30800, URZ ;  /* 0x0003080009097890 */ /* 0x000fca000fffe03f */
[----:B------:R3:W-:Y:S04]  /*c470*/  @P0 SYNCS.ARRIVE.TRANS64 RZ, [R26+URZ+0x30800], R5 ;  /* 0x030800051aff09a7 */ /* 0x0007e8000800003f */
[----:B------:R4:W-:Y:S01]  /*c480*/  UTMALDG.4D [UR8], [UR4], desc[UR6] ;  /* 0x00000608040075b4 */ /* 0x0009e20008019000 */
[----:B--2---:R-:W-:-:S04]  /*c490*/  IADD3 R11, R11, 0x1, RZ ;  /* 0x000000010b0b7810 */ /* 0x004fc80007ffe0ff */
[----:B------:R-:W-:Y:S01]  /*c4a0*/  LEA.HI R4, R11, R11, RZ, 0x1 ;  /* 0x0000000b0b047211 */ /* 0x000fe200078f08ff */
[----:B------:R4:W-:Y:S03]  /*c4b0*/  STL [R1+0xc], R11 ;  /* 0x00000c0b01007387 */ /* 0x0009e60000100800 */
[----:B------:R-:W-:-:S05]  /*c4c0*/  LOP3.LUT R4, R4, 0xfffffffe, RZ, 0xc0, !PT ;  /* 0xfffffffe04047812 */ /* 0x000fca00078ec0ff */
[----:B------:R-:W-:-:S05]  /*c4d0*/  IMAD.IADD R4, R11, 0x1, -R4 ;  /* 0x000000010b047824 */ /* 0x000fca00078e0a04 */
[----:B---3--:R-:W-:-:S04]  /*c4e0*/  SHF.L.U32 R5, R4, 0x1f, RZ ;  /* 0x0000001f04057819 */ /* 0x008fc800000006ff */
[----:B------:R-:W2:Y:S02]  /*c4f0*/  SYNCS.PHASECHK.TRANS64.TRYWAIT P0, [R26+URZ+0x30820], R5 ;  /* 0x030820051a0075a7 */ /* 0x000ea4000800017f */
[----:B--2-4-:R-:W-:Y:S05]  /*c500*/  @!P0 BRA `(.L_x_10655) ;  /* 0x0000002400ac8947 */ /* 0x014fea0003800000 */
.L_x_10723:
[----:B------:R-:W-:Y:S05]  /*c510*/  BSYNC B0 ;  /* 0x0000000000007941 */ /* 0x000fea0003800000 */
.L_x_10654:
[----:B------:R-:W3:Y:S01]  /*c520*/  LDL.LU R4, [R1+0x8] ;  /* 0x0000080001047983 */ /* 0x000ee20000300800 */
[----:B------:R-:W-:Y:S01]  /*c530*/  BSSY B0, `(.L_x_10656) ;  /* 0x0000129000007945 */ /* 0x000fe20003800000 */
[----:B---3--:R-:W-:-:S13]  /*c540*/  ISETP.GE.AND P0, PT, R4, 0xc1, PT ;  /* 0x000000c10400780c */ /* 0x008fda0003f06270 */
[----:B------:R-:W-:Y:S05]  /*c550*/  @!P0 BRA `(.L_x_10657) ;  /* 0x0000001000988947 */ /* 0x000fea0003800000 */
[----:B------:R-:W-:Y:S01]  /*c560*/  IMAD.MOV R11, RZ, RZ, -R29 ;  /* 0x000000ffff0b7224 */ /* 0x000fe200078e0a1d */
[----:B------:R-:W-:Y:S01]  /*c570*/  BSSY B1, `(.L_x_10658) ;  /* 0x0000066000017945 */ /* 0x000fe20003800000 */
[----:B------:R-:W-:Y:S02]  /*c580*/  IMAD.MOV.U32 R4, RZ, RZ, 0x1 ;  /* 0x00000001ff047424 */ /* 0x000fe400078e00ff */
[----:B------:R-:W-:-:S03]  /*c590*/  VIADD R9, R29, 0xfffffffe ;  /* 0xfffffffe1d097836 */ /* 0x000fc60000000000 */
[----:B------:R-:W-:-:S04]  /*c5a0*/  VIADDMNMX R11, R11, R4, 0xffffffff, !PT ;  /* 0xffffffff0b0b7446 */ /* 0x000fc80007800104 */
[----:B------:R-:W-:-:S04]  /*c5b0*/  IADD3 R4, R29, R11, RZ ;  /* 0x0000000b1d047210 */ /* 0x000fc80007ffe0ff */
        /* <DEDUP_REMOVED lines=15> */
[----:B------:R-:W-:Y:S01]  /*c6b0*/  MOV R14, R9 ;  /* 0x00000009000e7202 */ /* 0x000fe20000000f00 */
        /* <DEDUP_REMOVED lines=16> */
.L_x_10662:
[----:B0-----:R-:W-:Y:S02]  /*c7c0*/  LEA R3, R12, R26, 0x3 ;  /* 0x0000001a0c037211 */ /* 0x001fe400078e18ff */
[----:B------:R-:W-:-:S04]  /*c7d0*/  SHF.L.U32 R2, R13, 0x1f, RZ ;  /* 0x0000001f0d027819 */ /* 0x000fc800000006ff */
[----:B------:R-:W0:Y:S02]  /*c7e0*/  SYNCS.PHASECHK.TRANS64.TRYWAIT P0, [R3+URZ+0x30840], R2 ;  /* 0x03084002030075a7 */ /* 0x000e24000800017f */
[----:B0-----:R-:W-:Y:S05]  /*c7f0*/  @!P0 BRA `(.L_x_10663) ;  /* 0x0000002400048947 */ /* 0x001fea0003800000 */
.L_x_10724:
[----:B--2---:R-:W2:Y:S02]  /*c800*/  S2R R5, SR_TID.X ;  /* 0x0000000000057919 */ /* 0x004ea40000002100 */
        /* <DEDUP_REMOVED lines=8> */
.L_x_10664:
[----:B0-2---:R-:W-:Y:S01]  /*c890*/  IMAD R2, R12, 0x6000, R26 ;  /* 0x000060000c027824 */ /* 0x005fe200078e021a */
        /* <DEDUP_REMOVED lines=8> */
[----:B------:R-:W-:Y:S01]  /*c920*/  R2UR UR12, R0 ;  /* 0x00000000000c72ca */ /* 0x000fe200000e0000 */
[----:B------:R-:W-:Y:S01]  /*c930*/  UMOV UR5, 0x14f00000 ;  /* 0x14f0000000057882 */ /* 0x000fe20000000000 */
[----:B-----5:R-:W-:Y:S01]  /*c940*/  R2UR UR13, R4 ;  /* 0x00000000040d72ca */ /* 0x020fe200000e0000 */
[----:B------:R-:W-:Y:S01]  /*c950*/  UMOV UR10, URZ ;  /* 0x0000003f000a7c82 */ /* 0x000fe20008000000 */
[----:B------:R-:W-:Y:S01]  /*c960*/  SHF.L.U32 R5, R24, 0x1f, RZ ;  /* 0x0000001f18057819 */ /* 0x000fe200000006ff */
[----:B------:R-:W-:-:S04]  /*c970*/  UIADD3 UR9, UR9, 0x30830, URZ ;  /* 0x0003083009097890 */ /* 0x000fc8000fffe03f */
[----:B------:R-:W-:Y:S02]  /*c980*/  UIMAD UR11, UR11, 0xc0, UR4 ;  /* 0x000000c00b0b78a4 */ /* 0x000fe4000f8e0204 */
[----:B------:R-:W-:Y:S01]  /*c990*/  UIADD3 UR8, UR8, 0x12400, URZ ;  /* 0x0001240008087890 */ /* 0x000fe2000fffe03f */
[----:B------:R-:W-:-:S08]  /*c9a0*/  UMOV UR4, 0x0 ;  /* 0x0000000000047882 */ /* 0x000fd00000000000 */
[----:B------:R0:W-:Y:S01]  /*c9b0*/  UTMALDG.4D [UR8], [UR6], desc[UR4] ;  /* 0x00000408060075b4 */ /* 0x0001e20008019000 */
[----:B------:R-:W2:Y:S02]  /*c9c0*/  SYNCS.PHASECHK.TRANS64.TRYWAIT P0, [R2+URZ+0x60], R5 ;  /* 0x00006005020075a7 */ /* 0x000ea4000800017f */
[----:B0-2---:R-:W-:Y:S05]  /*c9d0*/  @!P0 BRA `(.L_x_10665) ;  /* 0x0000002000a08947 */ /* 0x005fea0003800000 */
.L_x_10725:
[----:B------:R-:W-:Y:S05]  /*c9e0*/  @P1 BRA `(.L_x_10666) ;  /* 0x0000000000181947 */ /* 0x000fea0003800000 */
[----:B------:R-:W-:Y:S01]  /*c9f0*/  ISETP.NE.AND P0, PT, R27, RZ, PT ;  /* 0x000000ff1b00720c */ /* 0x000fe20003f05270 */
[----:B------:R-:W-:Y:S01]  /*ca00*/  IMAD.MOV.U32 R3, RZ, RZ, 0x6000 ;  /* 0x00006000ff037424 */ /* 0x000fe200078e00ff */
[----:B0-----:R-:W-:-:S04]  /*ca10*/  LEA R2, R22, R26, 0x3 ;  /* 0x0000001a16027211 */ /* 0x001fc800078e18ff */
[----:B------:R2:W-:Y:S07]  /*ca20*/  SYNCS.ARRIVE.TRANS64 RZ, [R2+URZ+0x30850], R3 ;  /* 0x0308500302ff79a7 */ /* 0x0005ee000800003f */
[----:B------:R-:W-:Y:S05]  /*ca30*/  @!P0 BRA `(.L_x_10666) ;  /* 0x0000000000048947 */ /* 0x000fea0003800000 */
[----:B------:R-:W-:Y:S01]  /*ca40*/  BPT.TRAP 0x1 ;  /* 0x000000040000795c */ /* 0x000fe20000300000 */
.L_x_10666:
[C-C-:B0-2---:R-:W-:Y:S01]  /*ca50*/  IMAD R2, R22.reuse, 0x8, R26.reuse ;  /* 0x0000000816027824 */ /* 0x145fe200078e021a */
[----:B------:R-:W-:Y:S01]  /*ca60*/  R2UR UR11, R25 ;  /* 0x00000000190b72ca */ /* 0x000fe200000e0000 */
        /* <DEDUP_REMOVED lines=9> */
[----:B------:R-:W-:Y:S01]  /*cb00*/  R2UR UR12, R0 ;  /* 0x00000000000c72ca */ /* 0x000fe200000e0000 */
[----:B------:R-:W-:Y:S01]  /*cb10*/  IMAD.MOV.U32 R7, RZ, RZ, R4 ;  /* 0x000000ffff077224 */ /* 0x000fe200078e0004 */
[----:B------:R-:W-:-:S03]  /*cb20*/  MOV R25, R9 ;  /* 0x0000000900197202 */ /* 0x000fc60000000f00 */
[----:B------:R-:W-:Y:S02]  /*cb30*/  UIMAD UR11, UR11, 0xc0, UR4 ;  /* 0x000000c00b0b78a4 */ /* 0x000fe4000f8e0204 */
[----:B------:R-:W-:Y:S02]  /*cb40*/  UIADD3 UR9, UR9, 0x30850, URZ ;  /* 0x0003085009097890 */ /* 0x000fe4000fffe03f */
[----:B------:R-:W-:Y:S01]  /*cb50*/  UIADD3 UR8, UR8, 0x400, URZ ;  /* 0x0000040008087890 */ /* 0x000fe2000fffe03f */
[----:B------:R-:W-:-:S08]  /*cb60*/  UMOV UR4, 0x0 ;  /* 0x0000000000047882 */ /* 0x000fd00000000000 */
[----:B------:R0:W-:Y:S02]  /*cb70*/  UTMALDG.4D [UR8], [UR6], desc[UR4] ;  /* 0x00000408060075b4 */ /* 0x0001e40008019000 */
[----:B0-----:R-:W-:Y:S01]  /*cb80*/  NOP ;  /* 0x0000000000007918 */ /* 0x001fe20000000000 */
.L_x_10661:
[----:B------:R-:W-:Y:S05]  /*cb90*/  BSYNC B2 ;  /* 0x0000000000027941 */ /* 0x000fea0003800000 */
.L_x_10660:
[----:B------:R-:W-:Y:S02]  /*cba0*/  VIADD R9, R29, 0xfffffffd ;  /* 0xfffffffd1d097836 */ /* 0x000fe40000000000 */
[----:B------:R-:W-:Y:S02]  /*cbb0*/  IMAD.MOV.U32 R22, RZ, RZ, R12 ;  /* 0x000000ffff167224 */ /* 0x000fe400078e000c */
[----:B------:R-:W-:-:S07]  /*cbc0*/  IMAD.MOV.U32 R24, RZ, RZ, R13 ;  /* 0x000000ffff187224 */ /* 0x000fce00078e000d */
.L_x_10659:
[----:B------:R-:W-:Y:S05]  /*cbd0*/  BSYNC B1 ;  /* 0x0000000000017941 */ /* 0x000fea0003800000 */
.L_x_10658:
[----:B------:R-:W-:-:S04]  /*cbe0*/  IADD3 R11, -R11, RZ, RZ ;  /* 0x000000ff0b0b7210 */ /* 0x000fc80007ffe1ff */
[----:B------:R-:W-:-:S13]  /*cbf0*/  ISETP.NE.AND P0, PT, R10, R11, PT ;  /* 0x0000000b0a00720c */ /* 0x000fda0003f05270 */
[----:B------:R-:W-:Y:S05]  /*cc00*/  @!P0 BRA `(.L_x_10657) ;  /* 0x0000000800ec8947 */ /* 0x000fea0003800000 */
[----:B------:R-:W-:-:S07]  /*cc10*/  IMAD.MOV.U32 R4, RZ, RZ, R7 ;  /* 0x000000ffff047224 */ /* 0x000fce00078e0007 */
.L_x_10681:
        /* <DEDUP_REMOVED lines=9> */
[----:B0-----:R-:W-:Y:S01]  /*ccb0*/  IMAD.MOV.U32 R12, RZ, RZ, R9 ;  /* 0x000000ffff0c7224 */ /* 0x001fe200078e0009 */
[----:B------:R-:W-:-:S04]  /*ccc0*/  ISETP.NE.U32.AND P0, PT, RZ, UR4, PT ;  /* 0x00000004ff007c0c */ /* 0x000fc8000bf05070 */
[----:B------:R-:W-:-:S13]  /*ccd0*/  ISETP.NE.AND.EX P0, PT, RZ, UR5, PT, P0 ;  /* 0x00000005ff007c0c */ /* 0x000fda000bf05300 */
[----:B------:R-:W-:Y:S05]  /*cce0*/  @!P0 BRA `(.L_x_10669) ;  /* 0x0000000000488947 */ /* 0x000fea0003800000 */
[----:B------:R-:W0:Y:S01]  /*ccf0*/  LDC R12, c[0x0][0x41c] ;  /* 0x00010700ff0c7b82 */ /* 0x000e220000000800 */
[----:B------:R-:W-:Y:S01]  /*cd00*/  MOV R13, R9 ;  /* 0x00000009000d7202 */ /* 0x000fe20000000f00 */
[----:B------:R-:W-:Y:S02]  /*cd10*/  ULDC.64 UR6, c[0x0][0x408] ;  /* 0x0001020000067ab9 */ /* 0x000fe40000000a00 */
[----:B--2---:R-:W-:-:S04]  /*cd20*/  IMAD R5, R8, UR6, RZ ;  /* 0x0000000608057c24 */ /* 0x004fc8000f8e02ff */
        /* <DEDUP_REMOVED lines=14> */
.L_x_10669:
[----:B------:R-:W-:Y:S02]  /*ce10*/  LEA R3, R10, R26, 0x3 ;  /* 0x0000001a0a037211 */ /* 0x000fe400078e18ff */
[----:B------:R-:W-:-:S04]  /*ce20*/  SHF.L.U32 R2, R11, 0x1f, RZ ;  /* 0x0000001f0b027819 */ /* 0x000fc800000006ff */
[----:B------:R-:W3:Y:S02]  /*ce30*/  SYNCS.PHASECHK.TRANS64.TRYWAIT P0, [R3+URZ+0x30840], R2 ;  /* 0x03084002030075a7 */ /* 0x000ee4000800017f */
[----:B---3--:R-:W-:Y:S05]  /*ce40*/  @!P0 BRA `(.L_x_10670) ;  /* 0x0000001c00988947 */ /* 0x008fea0003800000 */
.L_x_10726:
        /* <DEDUP_REMOVED lines=9> */
.L_x_10671:
[----:B0--3--:R-:W-:Y:S01]  /*cee0*/  IMAD R2, R10, 0x6000, R26 ;  /* 0x000060000a027824 */ /* 0x009fe200078e021a */
        /* <DEDUP_REMOVED lines=20> */
.L_x_10727:
[----:B------:R-:W-:Y:S05]  /*d030*/  @P0 BRA `(.L_x_10673) ;  /* 0x0000000000140947 */ /* 0x000fea0003800000 */
[----:B------:R-:W-:Y:S02]  /*d040*/  ISETP.NE.AND P1, PT, R27, RZ, PT ;  /* 0x000000ff1b00720c */ /* 0x000fe40003f25270 */
[----:B------:R-:W-:-:S04]  /*d050*/  MOV R2, 0x6000 ;  /* 0x0000600000027802 */ /* 0x000fc80000000f00 */
[----:B------:R2:W-:Y:S07]  /*d060*/  SYNCS.ARRIVE.TRANS64 RZ, [R3+URZ+0x50], R2 ;  /* 0x0000500203ff79a7 */ /* 0x0005ee000800003f */
[----:B------:R-:W-:Y:S05]  /*d070*/  @!P1 BRA `(.L_x_10673) ;  /* 0x0000000000049947 */ /* 0x000fea0003800000 */
[----:B------:R-:W-:Y:S01]  /*d080*/  BPT.TRAP 0x1 ;  /* 0x000000040000795c */ /* 0x000fe20000300000 */
.L_x_10673:
        /* <DEDUP_REMOVED lines=11> */
[----:B------:R-:W-:Y:S01]  /*d140*/  R2UR UR12, R0 ;  /* 0x00000000000c72ca */ /* 0x000fe200000e0000 */
[----:B------:R-:W-:-:S04]  /*d150*/  IMAD.MOV.U32 R7, RZ, RZ, R4 ;  /* 0x000000ffff077224 */ /* 0x000fc800078e0004 */
[----:B------:R-:W-:Y:S02]  /*d160*/  UIADD3 UR9, UR9, 0x50, URZ ;  /* 0x0000005009097890 */ /* 0x000fe4000fffe03f */
[----:B------:R-:W-:Y:S02]  /*d170*/  UIADD3 UR8, UR8, 0x400, URZ ;  /* 0x0000040008087890 */ /* 0x000fe4000fffe03f */
[----:B------:R-:W-:-:S03]  /*d180*/  UIMAD UR11, UR11, 0xc0, UR4 ;  /* 0x000000c00b0b78a4 */ /* 0x000fc6000f8e0204 */
[----:B------:R-:W-:-:S06]  /*d190*/  UMOV UR4, 0x0 ;  /* 0x0000000000047882 */ /* 0x000fcc0000000000 */
[----:B------:R3:W-:Y:S02]  /*d1a0*/  UTMALDG.4D [UR8], [UR6], desc[UR4] ;  /* 0x00000408060075b4 */ /* 0x0007e40008019000 */
[----:B---3--:R-:W-:Y:S01]  /*d1b0*/  NOP ;  /* 0x0000000000007918 */ /* 0x008fe20000000000 */
.L_x_10668:
[----:B------:R-:W-:Y:S05]  /*d1c0*/  BSYNC B1 ;  /* 0x0000000000017941 */ /* 0x000fea0003800000 */
.L_x_10667:
        /* <DEDUP_REMOVED lines=8> */
[----:B------:R-:W-:Y:S02]  /*d250*/  IADD3 R13, R9, -0x1, RZ ;  /* 0xffffffff090d7810 */ /* 0x000fe40007ffe0ff */
[----:B------:R-:W-:-:S04]  /*d260*/  ISETP.NE.U32.AND P0, PT, RZ, UR4, PT ;  /* 0x00000004ff007c0c */ /* 0x000fc8000bf05070 */
[----:B------:R-:W-:-:S13]  /*d270*/  ISETP.NE.AND.EX P0, PT, RZ, UR5, PT, P0 ;  /* 0x00000005ff007c0c */ /* 0x000fda000bf05300 */
[----:B------:R-:W-:Y:S05]  /*d280*/  @!P0 BRA `(.L_x_10676) ;  /* 0x0000000000488947 */ /* 0x000fea0003800000 */
[----:B------:R-:W0:Y:S01]  /*d290*/  LDC R12, c[0x0][0x41c] ;  /* 0x00010700ff0c7b82 */ /* 0x000e220000000800 */
[----:B------:R-:W-:Y:S01]  /*d2a0*/  IMAD.MOV.U32 R15, RZ, RZ, R13 ;  /* 0x000000ffff0f7224 */ /* 0x000fe200078e000d */
        /* <DEDUP_REMOVED lines=14> */
[----:B------:R-:W-:-:S05]  /*d390*/  IADD3 R2, -R15, RZ, RZ ;  /* 0x000000ff0f027210 */ /* 0x000fca0007ffe1ff */
[----:B------:R-:W-:-:S07]  /*d3a0*/  IMAD R13, R12, R2, R13 ;  /* 0x000000020c0d7224 */ /* 0x000fce00078e020d */
.L_x_10676:
[----:B--2---:R-:W-:Y:S01]  /*d3b0*/  IMAD R2, R22, 0x8, R26 ;  /* 0x0000000816027824 */ /* 0x004fe200078e021a */
[----:B------:R-:W-:-:S04]  /*d3c0*/  SHF.L.U32 R3, R24, 0x1f, RZ ;  /* 0x0000001f18037819 */ /* 0x000fc800000006ff */
[----:B------:R-:W2:Y:S02]  /*d3d0*/  SYNCS.PHASECHK.TRANS64.TRYWAIT P0, [R2+URZ+0x30840], R3 ;  /* 0x03084003020075a7 */ /* 0x000ea4000800017f */
[----:B--2---:R-:W-:Y:S05]  /*d3e0*/  @!P0 BRA `(.L_x_10677) ;  /* 0x0000001800588947 */ /* 0x004fea0003800000 */
.L_x_10728:
        /* <DEDUP_REMOVED lines=9> */
.L_x_10678:
[----:B0-2---:R-:W-:Y:S01]  /*d480*/  IMAD R2, R22, 0x6000, R26 ;  /* 0x0000600016027824 */ /* 0x005fe200078e021a */
[----:B------:R-:W-:Y:S01]  /*d490*/  R2UR UR11, R13 ;  /* 0x000000000d0b72ca */ /* 0x000fe200000e0000 */
[----:B------:R-:W-:Y:S01]  /*d4a0*/  VIADD R3, R26, 0x30800 ;  /* 0x000308001a037836 */ /* 0x000fe20000000000 */
[----:B------:R-:W-:Y:S01]  /*d4b0*/  R2UR UR4, R23 ;  /* 0x00000000170472ca */ /* 0x000fe200000e0000 */
[----:B------:R-:W-:Y:S01]  /*d4c0*/  UIADD3 UR6, UP0, UR38, 0x370, URZ ;  /* 0x0000037026067890 */ /* 0x000fe2000ff1e03f */
[----:B------:R-:W-:Y:S01]  /*d4d0*/  R2UR UR8, R2 ;  /* 0x00000000020872ca */ /* 0x000fe200000e0000 */
[----:B------:R-:W-:Y:S01]  /*d4e0*/  UMOV UR5, 0x14f00000 ;  /* 0x14f0000000057882 */ /* 0x000fe20000000000 */
[----:B------:R-:W-:Y:S01]  /*d4f0*/  LEA R2, R22, R3, 0x3 ;  /* 0x0000000316027211 */ /* 0x000fe200078e18ff */
[----:B------:R-:W-:Y:S01]  /*d500*/  UIADD3.X UR7, URZ, UR39, URZ, UP0, !UPT ;  /* 0x000000273f077290 */ /* 0x000fe200087fe43f */
[----:B------:R-:W-:Y:S01]  /*d510*/  R2UR UR12, R0 ;  /* 0x00000000000c72ca */ /* 0x000fe200000e0000 */
[----:B------:R-:W-:Y:S01]  /*d520*/  UMOV UR10, URZ ;  /* 0x0000003f000a7c82 */ /* 0x000fe20008000000 */
[----:B------:R-:W-:Y:S01]  /*d530*/  R2UR UR9, R2 ;  /* 0x00000000020972ca */ /* 0x000fe200000e0000 */
[----:B------:R-:W-:Y:S01]  /*d540*/  IMAD R2, R10, 0x8, R3 ;  /* 0x000000080a027824 */ /* 0x000fe200078e0203 */
[----:B-----5:R-:W-:-:S02]  /*d550*/  R2UR UR13, R4 ;  /* 0x00000000040d72ca */ /* 0x020fc400000e0000 */
[----:B------:R-:W-:Y:S01]  /*d560*/  SHF.L.U32 R11, R11, 0x1f, RZ ;  /* 0x0000001f0b0b7819 */ /* 0x000fe200000006ff */
[----:B------:R-:W-:Y:S02]  /*d570*/  UIMAD UR11, UR11, 0xc0, UR4 ;  /* 0x000000c00b0b78a4 */ /* 0x000fe4000f8e0204 */
[----:B------:R-:W-:Y:S01]  /*d580*/  UIADD3 UR8, UR8, 0x12400, URZ ;  /* 0x0001240008087890 */ /* 0x000fe2000fffe03f */
[----:B------:R-:W-:-:S05]  /*d590*/  UMOV UR4, 0x0 ;  /* 0x0000000000047882 */ /* 0x000fca0000000000 */
[----:B------:R-:W-:-:S09]  /*d5a0*/  UIADD3 UR9, UR9, 0x30, URZ ;  /* 0x0000003009097890 */ /* 0x000fd2000fffe03f */
[----:B------:R0:W-:Y:S01]  /*d5b0*/  UTMALDG.4D [UR8], [UR6], desc[UR4] ;  /* 0x00000408060075b4 */ /* 0x0001e20008019000 */
[----:B------:R-:W2:Y:S02]  /*d5c0*/  SYNCS.PHASECHK.TRANS64.TRYWAIT P1, [R2+URZ+0x60], R11 ;  /* 0x0000600b020075a7 */ /* 0x000ea4000802017f */
[----:B0-2---:R-:W-:Y:S05]  /*d5d0*/  @!P1 BRA `(.L_x_10679) ;  /* 0x0000001400f09947 */ /* 0x005fea0003800000 */
.L_x_10729:
[----:B------:R-:W-:Y:S05]  /*d5e0*/  @P0 BRA `(.L_x_10680) ;  /* 0x0000000000140947 */ /* 0x000fea0003800000 */
[----:B------:R-:W-:Y:S01]  /*d5f0*/  ISETP.NE.AND P1, PT, R27, RZ, PT ;  /* 0x000000ff1b00720c */ /* 0x000fe20003f25270 */
[----:B------:R-:W-:-:S04]  /*d600*/  IMAD.MOV.U32 R3, RZ, RZ, 0x6000 ;  /* 0x00006000ff037424 */ /* 0x000fc800078e00ff */
[----:B------:R2:W-:Y:S08]  /*d610*/  SYNCS.ARRIVE.TRANS64 RZ, [R2+URZ+0x50], R3 ;  /* 0x0000500302ff79a7 */ /* 0x0005f0000800003f */
[----:B------:R-:W-:Y:S05]  /*d620*/  @!P1 BRA `(.L_x_10680) ;  /* 0x0000000000049947 */ /* 0x000fea0003800000 */
[----:B------:R-:W-:Y:S01]  /*d630*/  BPT.TRAP 0x1 ;  /* 0x000000040000795c */ /* 0x000fe20000300000 */
.L_x_10680:
        /* <DEDUP_REMOVED lines=11> */
[----:B------:R-:W-:-:S02]  /*d6f0*/  R2UR UR12, R0 ;  /* 0x00000000000c72ca */ /* 0x000fc400000e0000 */
[----:B------:R-:W-:-:S03]  /*d700*/  MOV R7, R4 ;  /* 0x0000000400077202 */ /* 0x000fc60000000f00 */
[----:B------:R-:W-:Y:S02]  /*d710*/  UIADD3 UR9, UR9, 0x50, URZ ;  /* 0x0000005009097890 */ /* 0x000fe4000fffe03f */
[----:B------:R-:W-:Y:S02]  /*d720*/  UIADD3 UR8, UR8, 0x400, URZ ;  /* 0x0000040008087890 */ /* 0x000fe4000fffe03f */
[----:B------:R-:W-:-:S03]  /*d730*/  UIMAD UR11, UR11, 0xc0, UR4 ;  /* 0x000000c00b0b78a4 */ /* 0x000fc6000f8e0204 */
[----:B------:R-:W-:-:S06]  /*d740*/  UMOV UR4, 0x0 ;  /* 0x0000000000047882 */ /* 0x000fcc0000000000 */
[----:B------:R3:W-:Y:S02]  /*d750*/  UTMALDG.4D [UR8], [UR6], desc[UR4] ;  /* 0x00000408060075b4 */ /* 0x0007e40008019000 */
[----:B---3--:R-:W-:Y:S01]  /*d760*/  NOP ;  /* 0x0000000000007918 */ /* 0x008fe20000000000 */
.L_x_10675:
[----:B------:R-:W-:Y:S05]  /*d770*/  BSYNC B1 ;  /* 0x0000000000017941 */ /* 0x000fea0003800000 */
.L_x_10674:
[C---:B------:R-:W-:Y:S01]  /*d780*/  ISETP.GT.AND P0, PT, R9.reuse, 0x1, PT ;  /* 0x000000010900780c */ /* 0x040fe20003f04270 */
[----:B0-2---:R-:W-:-:S04]  /*d790*/  VIADD R2, R9, 0xfffffffe ;  /* 0xfffffffe09027836 */ /* 0x005fc80000000000 */
[----:B------:R-:W-:-:S08]  /*d7a0*/  IMAD.MOV.U32 R9, RZ, RZ, R2 ;  /* 0x000000ffff097224 */ /* 0x000fd000078e0002 */
[----:B------:R-:W-:Y:S05]  /*d7b0*/  @P0 BRA `(.L_x_10681) ;  /* 0xfffffff400180947 */ /* 0x000fea000383ffff */
.L_x_10657:
[----:B------:R-:W-:Y:S05]  /*d7c0*/  BSYNC B0 ;  /* 0x0000000000007941 */ /* 0x000fea0003800000 */
.L_x_10656:
[----:B------:R-:W-:Y:S01]  /*d7d0*/  ISETP.NE.AND P0, PT, R27, RZ, PT ;  /* 0x000000ff1b00720c */ /* 0x000fe20003f05270 */
[----:B------:R-:W-:-:S12]  /*d7e0*/  BSSY B0, `(.L_x_10682) ;  /* 0x000000e000007945 */ /* 0x000fd80003800000 */
[----:B------:R-:W-:Y:S05]  /*d7f0*/  @P0 BRA `(.L_x_10683) ;  /* 0x0000000000300947 */ /* 0x000fea0003800000 */
[----:B------:R-:W3:Y:S01]  /*d800*/  S2R R9, SR_LANEID ;  /* 0x0000000000097919 */ /* 0x000ee20000000000 */
[----:B------:R-:W-:Y:S01]  /*d810*/  VOTEU.ANY UR4, UPT, PT ;  /* 0x0000000000047886 */ /* 0x000fe200038e0100 */
[----:B------:R-:W4:Y:S01]  /*d820*/  LDC.64 R2, c[0x0][0xc38] ;  /* 0x00030e00ff027b82 */ /* 0x000f220000000a00 */
[----:B------:R-:W3:Y:S08]  /*d830*/  FLO.U32 R4, UR4 ;  /* 0x0000000400047d00 */ /* 0x000ef000080e0000 */
[----:B--2---:R-:W4:Y:S01]  /*d840*/  POPC R5, UR4 ;  /* 0x0000000400057d09 */ /* 0x004f220008000000 */
[----:B---3--:R-:W-:-:S13]  /*d850*/  ISETP.EQ.U32.AND P0, PT, R4, R9, PT ;  /* 0x000000090400720c */ /* 0x008fda0003f02070 */
[----:B----4-:R-:W2:Y:S01]  /*d860*/  @P0 ATOMG.E.ADD.STRONG.GPU PT, R3, desc[UR46][R2.64], R5 ;  /* 0x00000005020309a8 */ /* 0x010ea200081ee1ee */
[----:B------:R-:W3:Y:S02]  /*d870*/  S2R R6, SR_LTMASK ;  /* 0x0000000000067919 */ /* 0x000ee40000003900 */
[----:B---3--:R-:W-:-:S04]  /*d880*/  LOP3.LUT R6, R6, UR4, RZ, 0xc0, !PT ;  /* 0x0000000406067c12 */ /* 0x008fc8000f8ec0ff */
[----:B------:R-:W3:Y:S01]  /*d890*/  POPC R9, R6 ;  /* 0x0000000600097309 */ /* 0x000ee20000000000 */
[----:B--2---:R-:W3:Y:S02]  /*d8a0*/  SHFL.IDX PT, R4, R3, R4, 0x1f ;  /* 0x00001f0403047589 */ /* 0x004ee400000e0000 */
[----:B---3--:R-:W-:-:S07]  /*d8b0*/  IADD3 R16, R4, UR37, R9 ;  /* 0x0000002504107c10 */ /* 0x008fce000fffe009 */
.L_x_10683:
[----:B------:R-:W-:Y:S05]  /*d8c0*/  BSYNC B0 ;  /* 0x0000000000007941 */ /* 0x000fea0003800000 */
.L_x_10682:
[----:B------:R-:W-:Y:S04]  /*d8d0*/  BSSY B0, `(.L_x_10684) ;  /* 0x0000020000007945 */ /* 0x000fe80003800000 */
[----:B------:R-:W-:Y:S05]  /*d8e0*/  @!P6 BRA `(.L_x_10685) ;  /* 0x000000000078e947 */ /* 0x000fea0003800000 */
[----:B------:R-:W-:Y:S01]  /*d8f0*/  IMAD R3, R22, 0x8, R26 ;  /* 0x0000000816037824 */ /* 0x000fe200078e021a */
[----:B------:R-:W-:-:S04]  /*d900*/  SHF.L.U32 R2, R24, 0x1f, RZ ;  /* 0x0000001f18027819 */ /* 0x000fc800000006ff */
[----:B------:R-:W3:Y:S02]  /*d910*/  SYNCS.PHASECHK.TRANS64.TRYWAIT P0, [R3+URZ+0x30860], R2 ;  /* 0x03086002030075a7 */ /* 0x000ee4000800017f */
[----:B---3--:R-:W-:Y:S05]  /*d920*/  @!P0 BRA `(.L_x_10686) ;  /* 0x0000001400308947 */ /* 0x008fea0003800000 */
.L_x_10730:
[----:B------:R-:W4:Y:S02]  /*d930*/  S2R R4, SR_TID.X ;  /* 0x0000000000047919 */ /* 0x000f240000002100 */
[----:B----4-:R-:W-:-:S04]  /*d940*/  LOP3.LUT R4, R4, 0x7f, RZ, 0xc0, !PT ;  /* 0x0000007f04047812 */ /* 0x010fc800078ec0ff */
[----:B------:R-:W-:-:S13]  /*d950*/  ISETP.NE.AND P0, PT, R4, RZ, PT ;  /* 0x000000ff0400720c */ /* 0x000fda0003f05270 */
[----:B------:R-:W-:Y:S05]  /*d960*/  @P0 BRA `(.L_x_10687) ;  /* 0x0000000000140947 */ /* 0x000fea0003800000 */
[----:B------:R-:W-:Y:S02]  /*d970*/  ISETP.NE.AND P1, PT, R27, RZ, PT ;  /* 0x000000ff1b00720c */ /* 0x000fe40003f25270 */
[----:B---3--:R-:W-:-:S04]  /*d980*/  MOV R2, 0x6000 ;  /* 0x0000600000027802 */ /* 0x008fc80000000f00 */
[----:B------:R4:W-:Y:S07]  /*d990*/  SYNCS.ARRIVE.TRANS64 RZ, [R3+URZ+0x30850], R2 ;  /* 0x0308500203ff79a7 */ /* 0x0009ee000800003f */
[----:B------:R-:W-:Y:S05]  /*d9a0*/  @!P1 BRA `(.L_x_10687) ;  /* 0x0000000000049947 */ /* 0x000fea0003800000 */
[----:B------:R-:W-:Y:S01]  /*d9b0*/  BPT.TRAP 0x1 ;  /* 0x000000040000795c */ /* 0x000fe20000300000 */
.L_x_10687:
        /* <DEDUP_REMOVED lines=10> */
[----:B------:R-:W-:-:S05]  /*da60*/  R2UR UR13, R7 ;  /* 0x00000000070d72ca */ /* 0x000fca00000e0000 */
[----:B------:R-:W-:Y:S02]  /*da70*/  UIMAD UR11, UR11, 0xc0, UR4 ;  /* 0x000000c00b0b78a4 */ /* 0x000fe4000f8e0204 */
[----:B------:R-:W-:Y:S02]  /*da80*/  UIADD3 UR9, UR9, 0x30850, URZ ;  /* 0x0003085009097890 */ /* 0x000fe4000fffe03f */
[----:B------:R-:W-:Y:S01]  /*da90*/  UIADD3 UR8, UR8, 0x400, URZ ;  /* 0x0000040008087890 */ /* 0x000fe2000fffe03f */
[----:B------:R-:W-:-:S08]  /*daa0*/  UMOV UR4, 0x0 ;  /* 0x0000000000047882 */ /* 0x000fd00000000000 */
[----:B------:R2:W-:Y:S02]  /*dab0*/  UTMALDG.4D [UR8], [UR6], desc[UR4] ;  /* 0x00000408060075b4 */ /* 0x0005e40008019000 */
[----:B--2---:R-:W-:Y:S01]  /*dac0*/  NOP ;  /* 0x0000000000007918 */ /* 0x004fe20000000000 */
.L_x_10685:
[----:B------:R-:W-:Y:S05]  /*dad0*/  BSYNC B0 ;  /* 0x0000000000007941 */ /* 0x000fea0003800000 */
.L_x_10684:
[----:B------:R-:W-:-:S05]  /*dae0*/  VIADD R22, R22, 0x1 ;  /* 0x0000000116167836 */ /* 0x000fca0000000000 */
[----:B------:R-:W-:-:S04]  /*daf0*/  ISETP.NE.AND P0, PT, R22, 0x2, PT ;  /* 0x000000021600780c */ /* 0x000fc80003f05270 */
[----:B---34-:R-:W-:Y:S02]  /*db00*/  SEL R3, RZ, 0x1, P0 ;  /* 0x00000001ff037807 */ /* 0x018fe40000000000 */
[----:B------:R-:W-:Y:S02]  /*db10*/  SEL R22, R22, RZ, P0 ;  /* 0x000000ff16167207 */ /* 0x000fe40000000000 */
[----:B------:R-:W-:-:S07]  /*db20*/  LOP3.LUT R24, R24, R3, RZ, 0x3c, !PT ;  /* 0x0000000318187212 */ /* 0x000fce00078e3cff */
.L_x_10643:
[----:B------:R-:W-:Y:S05]  /*db30*/  BSYNC B6 ;  /* 0x0000000000067941 */ /* 0x000fea0003800000 */
.L_x_10641:
[----:B------:R-:W-:-:S03]  /*db40*/  UMOV UR4, 0xffffffff ;  /* 0xffffffff00047882 */ /* 0x000fc60000000000 */
[----:B------:R-:W-:Y:S05]  /*db50*/  BRA.DIV UR4, `(.L_x_10688) ;  /* 0x0000001204b87947 */ /* 0x000fea000b800000 */
[----:B--2---:R2:W3:Y:S04]  /*db60*/  SHFL.IDX PT, R5, R16, RZ, 0x1f ;  /* 0x00001fff10057589 */ /* 0x0044e800000e0000 */
[----:B------:R2:W4:Y:S02]  /*db70*/  SHFL.IDX PT, R0, R16, 0x1, 0x1f ;  /* 0x00201f0010007f89 */ /* 0x00052400000e0000 */
.L_x_10734:
[----:B------:R-:W-:Y:S01]  /*db80*/  ULDC UR4, c[0x0][0xc14] ;  /* 0x0003050000047ab9 */ /* 0x000fe20000000800 */
[C---:B------:R-:W-:Y:S01]  /*db90*/  IMAD.IADD R7, R27.reuse, 0x1, R19 ;  /* 0x000000011b077824 */ /* 0x040fe200078e0213 */
[----:B------:R-:W-:Y:S01]  /*dba0*/  ISETP.NE.AND P0, PT, R27, 0x1f, PT ;  /* 0x0000001f1b00780c */ /* 0x000fe20003f05270 */
[----:B------:R-:W-:Y:S01]  /*dbb0*/  IMAD.U32 R4, RZ, RZ, UR4 ;  /* 0x00000004ff047e24 */ /* 0x000fe2000f8e00ff */
[----:B------:R-:W-:Y:S01]  /*dbc0*/  BSSY B0, `(.L_x_10689) ;  /* 0x0000007000007945 */ /* 0x000fe20003800000 */
[----:B------:R-:W-:-:S03]  /*dbd0*/  MOV R2, RZ ;  /* 0x000000ff00027202 */ /* 0x000fc60000000f00 */
[----:B------:R-:W-:-:S13]  /*dbe0*/  ISETP.GE.OR P0, PT, R7, R4, !P0 ;  /* 0x000000040700720c */ /* 0x000fda0004706670 */
[----:B------:R-:W-:Y:S05]  /*dbf0*/  @P0 BRA `(.L_x_10690) ;  /* 0x00000000000c0947 */ /* 0x000fea0003800000 */
[----:B------:R-:W0:Y:S02]  /*dc00*/  LDC.64 R2, c[0x0][0xc58] ;  /* 0x00031600ff027b82 */ /* 0x000e240000000a00 */
[----:B0-----:R-:W-:-:S06]  /*dc10*/  IMAD.WIDE R2, R7, 0x4, R2 ;  /* 0x0000000407027825 */ /* 0x001fcc00078e0202 */
[----:B------:R0:W5:Y:S02]  /*dc20*/  LDG.E R2, desc[UR46][R2.64] ;  /* 0x0000002e02027981 */ /* 0x000164000c1e1900 */
.L_x_10690:
[----:B------:R-:W-:Y:S05]  /*dc30*/  BSYNC B0 ;  /* 0x0000000000007941 */ /* 0x000fea0003800000 */
.L_x_10689:
        /* <DEDUP_REMOVED lines=22> */
[----:B------:R0:W0:Y:S02]  /*dda0*/  SHFL.IDX PT, R14, R8, 0x1f, 0x1f ;  /* 0x03e01f00080e7f89 */ /* 0x00002400000e0000 */
.L_x_10742:
[----:B------:R-:W-:Y:S02]  /*ddb0*/  ULDC UR4, c[0x0][0xc10] ;  /* 0x0003040000047ab9 */ /* 0x000fe40000000800 */
[----:B------:R-:W-:-:S04]  /*ddc0*/  IMAD.U32 R7, RZ, RZ, UR4 ;  /* 0x00000004ff077e24 */ /* 0x000fc8000f8e00ff */
[----:B0-----:R-:W-:-:S04]  /*ddd0*/  IMAD R3, R14, R7, RZ ;  /* 0x000000070e037224 */ /* 0x001fc800078e02ff */
[----:B----4-:R-:W-:-:S05]  /*dde0*/  IMAD.IADD R6, R0, 0x1, R3 ;  /* 0x0000000100067824 */ /* 0x010fca00078e0203 */
[----:B---3--:R-:W-:-:S13]  /*ddf0*/  ISETP.GT.AND P0, PT, R6, R5, PT ;  /* 0x000000050600720c */ /* 0x008fda0003f04270 */
[----:B------:R-:W-:Y:S05]  /*de00*/  @P0 BRA `(.L_x_10692) ;  /* 0x0000000000ac0947 */ /* 0x000fea0003800000 */
[----:B------:R-:W0:Y:S02]  /*de10*/  LDC R4, c[0x0][0xc14] ;  /* 0x00030500ff047b82 */ /* 0x000e240000000800 */
.L_x_10697:
        /* <DEDUP_REMOVED lines=9> */
[----:B------:R-:W0:Y:S02]  /*deb0*/  LDC.64 R2, c[0x0][0xc58] ;  /* 0x00031600ff027b82 */ /* 0x000e240000000a00 */
[----:B0-----:R-:W-:-:S06]  /*dec0*/  IMAD.WIDE R2, R7, 0x4, R2 ;  /* 0x0000000407027825 */ /* 0x001fcc00078e0202 */
[----:B------:R0:W5:Y:S02]  /*ded0*/  LDG.E R2, desc[UR46][R2.64] ;  /* 0x0000002e02027981 */ /* 0x000164000c1e1900 */
.L_x_10695:
[----:B------:R-:W-:Y:S05]  /*dee0*/  BSYNC B0 ;  /* 0x0000000000007941 */ /* 0x000fea0003800000 */
.L_x_10694:
[----:B------:R-:W-:-:S03]  /*def0*/  UMOV UR4, 0xffffffff ;  /* 0xffffffff00047882 */ /* 0x000fc60000000000 */
[----:B------:R-:W-:Y:S05]  /*df00*/  BRA.DIV UR4, `(.L_x_10696) ;  /* 0x0000001204e87947 */ /* 0x000fea000b800000 */
[----:B-----5:R-:W3:Y:S01]  /*df10*/  SHFL.UP PT, R14, R2, 0x1, RZ ;  /* 0x04200000020e7989 */ /* 0x020ee200000e00ff */
[C---:B------:R-:W-:Y:S02]  /*df20*/  ISETP.NE.AND P0, PT, R27.reuse, RZ, PT ;  /* 0x000000ff1b00720c */ /* 0x040fe40003f05270 */
[C---:B------:R-:W-:Y:S02]  /*df30*/  ISETP.GE.U32.AND P1, PT, R27.reuse, 0x2, PT ;  /* 0x000000021b00780c */ /* 0x040fe40003f26070 */
[----:B---3--:R-:W-:Y:S02]  /*df40*/  SEL R13, R14, RZ, P0 ;  /* 0x000000ff0e0d7207 */ /* 0x008fe40000000000 */
[----:B------:R-:W-:-:S03]  /*df50*/  ISETP.GE.U32.AND P0, PT, R27, 0x4, PT ;  /* 0x000000041b00780c */ /* 0x000fc60003f06070 */
[----:B------:R-:W-:-:S05]  /*df60*/  IMAD.IADD R13, R2, 0x1, R13 ;  /* 0x00000001020d7824 */ /* 0x000fca00078e020d */
[----:B------:R-:W3:Y:S02]  /*df70*/  SHFL.UP PT, R14, R13, 0x2, RZ ;  /* 0x044000000d0e7989 */ /* 0x000ee400000e00ff */
[----:B---3--:R-:W-:Y:S02]  /*df80*/  SEL R0, R14, RZ, P1 ;  /* 0x000000ff0e007207 */ /* 0x008fe40000800000 */
        /* <DEDUP_REMOVED lines=13> */
.L_x_10750:
[----:B------:R-:W-:Y:S02]  /*e060*/  ULDC UR4, c[0x0][0xc10] ;  /* 0x0003040000047ab9 */ /* 0x000fe40000000800 */
[----:B------:R-:W-:-:S05]  /*e070*/  MOV R7, UR4 ;  /* 0x0000000400077c02 */ /* 0x000fca0008000f00 */
[----:B---3--:R-:W-:-:S04]  /*e080*/  IMAD R3, R14, R7, RZ ;  /* 0x000000070e037224 */ /* 0x008fc800078e02ff */
[----:B------:R-:W-:-:S05]  /*e090*/  IMAD.IADD R6, R3, 0x1, R6 ;  /* 0x0000000103067824 */ /* 0x000fca00078e0206 */
[----:B------:R-:W-:-:S13]  /*e0a0*/  ISETP.GT.AND P0, PT, R6, R5, PT ;  /* 0x000000050600720c */ /* 0x000fda0003f04270 */
[----:B------:R-:W-:Y:S05]  /*e0b0*/  @!P0 BRA `(.L_x_10697) ;  /* 0xfffffffc00588947 */ /* 0x000fea000383ffff */
.L_x_10692:
[----:B------:R-:W-:Y:S01]  /*e0c0*/  IMAD.IADD R6, R6, 0x1, -R3 ;  /* 0x0000000106067824 */ /* 0x000fe200078e0a03 */
[----:B------:R-:W-:-:S03]  /*e0d0*/  UMOV UR4, 0xffffffff ;  /* 0xffffffff00047882 */ /* 0x000fc60000000000 */
[----:B------:R-:W-:-:S05]  /*e0e0*/  IMAD R0, R8, R7, R6 ;  /* 0x0000000708007224 */ /* 0x000fca00078e0206 */
[----:B------:R-:W-:Y:S01]  /*e0f0*/  ISETP.GT.AND P6, PT, R0, R5, PT ;  /* 0x000000050000720c */ /* 0x000fe20003fc4270 */
[----:B------:R-:W-:-:S12]  /*e100*/  BRA.DIV UR4, `(.L_x_10698) ;  /* 0x0000001604387947 */ /* 0x000fd8000b800000 */
[----:B------:R-:W-:-:S04]  /*e110*/  VOTE.ANY R3, PT, !P6 ;  /* 0x0000000000037806 */ /* 0x000fc800070e0100 */
[----:B------:R-:W3:Y:S02]  /*e120*/  POPC R0, R3 ;  /* 0x0000000300007309 */ /* 0x000ee40000000000 */
[----:B---3--:R3:W4:Y:S02]  /*e130*/  SHFL.IDX PT, R17, R2, R0, 0x1f ;  /* 0x00001f0002117589 */ /* 0x00872400000e0000 */
.L_x_10754:
[----:B------:R-:W-:Y:S01]  /*e140*/  ISETP.NE.AND P0, PT, R3, RZ, PT ;  /* 0x000000ff0300720c */ /* 0x000fe20003f05270 */
[----:B------:R-:W-:-:S12]  /*e150*/  IMAD.MOV.U32 R14, RZ, RZ, RZ ;  /* 0x000000ffff0e7224 */ /* 0x000fd800078e00ff */
[----:B------:R-:W-:Y:S05]  /*e160*/  @!P0 BRA `(.L_x_10699) ;  /* 0x0000000000108947 */ /* 0x000fea0003800000 */
[----:B------:R-:W-:Y:S01]  /*e170*/  UMOV UR4, 0xffffffff ;  /* 0xffffffff00047882 */ /* 0x000fe20000000000 */
[----:B------:R-:W-:Y:S02]  /*e180*/  IADD3 R12, R0, -0x1, RZ ;  /* 0xffffffff000c7810 */ /* 0x000fe40007ffe0ff */
[----:B------:R-:W-:Y:S05]  /*e190*/  BRA.DIV UR4, `(.L_x_10700) ;  /* 0x00000016045c7947 */ /* 0x000fea000b800000 */
[----:B------:R0:W0:Y:S02]  /*e1a0*/  SHFL.IDX PT, R14, R8, R12, 0x1f ;  /* 0x00001f0c080e7589 */ /* 0x00002400000e0000 */
.L_x_10699:
[----:B0---4-:R-:W-:Y:S01]  /*e1b0*/  IABS R8, R17 ;  /* 0x0000001100087213 */ /* 0x011fe20000000000 */
[----:B--2---:R-:W-:Y:S02]  /*e1c0*/  IMAD R16, R14, R7, R6 ;  /* 0x000000070e107224 */ /* 0x004fe400078e0206 */
[----:B------:R-:W-:Y:S01]  /*e1d0*/  IMAD.IADD R19, R0, 0x1, R19 ;  /* 0x0000000100137824 */ /* 0x000fe200078e0213 */
[----:B------:R-:W0:Y:S02]  /*e1e0*/  I2F.RP R9, R8 ;  /* 0x0000000800097306 */ /* 0x000e240000209400 */
[----:B------:R-:W-:Y:S02]  /*e1f0*/  IADD3 R6, R5, -R16, RZ ;  /* 0x8000001005067210 */ /* 0x000fe40007ffe0ff */
[----:B------:R-:W-:-:S05]  /*e200*/  IABS R5, R17 ;  /* 0x0000001100057213 */ /* 0x000fca0000000000 */
[----:B------:R-:W-:Y:S01]  /*e210*/  IMAD.MOV R5, RZ, RZ, -R5 ;  /* 0x000000ffff057224 */ /* 0x000fe200078e0a05 */
[----:B0-----:R-:W3:Y:S02]  /*e220*/  MUFU.RCP R9, R9 ;  /* 0x0000000900097308 */ /* 0x001ee40000001000 */
[----:B---3--:R-:W-:-:S06]  /*e230*/  VIADD R2, R9, 0xffffffe ;  /* 0x0ffffffe09027836 */ /* 0x008fcc0000000000 */
        /* <DEDUP_REMOVED lines=22> */
.L_x_10693:
[----:B------:R-:W-:Y:S01]  /*e3a0*/  UMOV UR4, URZ ;  /* 0x0000003f00047c82 */ /* 0x000fe20008000000 */
[----:B------:R-:W-:Y:S01]  /*e3b0*/  UMOV UR5, URZ ;  /* 0x0000003f00057c82 */ /* 0x000fe20008000000 */
[----:B------:R-:W-:Y:S01]  /*e3c0*/  ULDC UR6, c[0x0][0xc14] ;  /* 0x0003050000067ab9 */ /* 0x000fe20000000800 */
[----:B--2---:R-:W-:Y:S01]  /*e3d0*/  IMAD.MOV.U32 R16, RZ, RZ, R5 ;  /* 0x000000ffff107224 */ /* 0x004fe200078e0005 */
[----:B------:R-:W-:Y:S01]  /*e3e0*/  MOV R19, UR6 ;  /* 0x0000000600137c02 */ /* 0x000fe20008000f00 */
[----:B------:R-:W-:Y:S02]  /*e3f0*/  IMAD.U32 R17, RZ, RZ, UR4 ;  /* 0x00000004ff117e24 */ /* 0x000fe4000f8e00ff */
[----:B------:R-:W-:-:S07]  /*e400*/  IMAD.U32 R18, RZ, RZ, UR5 ;  /* 0x00000005ff127e24 */ /* 0x000fce000f8e00ff */
.L_x_10701:
        /* <DEDUP_REMOVED lines=10> */
.L_x_10639:
[----:B0-2---:R-:W2:Y:S01]  /*e4b0*/  LDL.LU R0, [R1+0xc] ;  /* 0x00000c0001007983 */ /* 0x005ea20000300800 */
        /* <DEDUP_REMOVED lines=11> */
.L_x_10757:
[----:B------:R-:W-:Y:S05]  /*e570*/  BSYNC B0 ;  /* 0x0000000000007941 */ /* 0x000fea0003800000 */
.L_x_10703:
[----:B------:R-:W-:-:S03]  /*e580*/  UMOV UR4, 0xffffffff ;  /* 0xffffffff00047882 */ /* 0x000fc60000000000 */
[----:B------:R-:W-:Y:S05]  /*e590*/  BRA.DIV UR4, `(.L_x_10705) ;  /* 0x0000001204947947 */ /* 0x000fea000b800000 */
[----:B0-----:R-:W0:Y:S02]  /*e5a0*/  S2R R0, SR_TID.X ;  /* 0x0000000000007919 */ /* 0x001e240000002100 */
[----:B0-----:R-:W-:-:S04]  /*e5b0*/  SHF.R.U32.HI R0, RZ, 0x5, R0 ;  /* 0x00000005ff007819 */ /* 0x001fc80000011600 */
[----:B------:R-:W-:-:S05]  /*e5c0*/  LOP3.LUT R0, R0, 0x3, RZ, 0xc0, !PT ;  /* 0x0000000300007812 */ /* 0x000fca00078ec0ff */
[----:B------:R0:W2:Y:S02]  /*e5d0*/  SHFL.IDX PT, R14, R0, RZ, 0x1f ;  /* 0x00001fff000e7589 */ /* 0x0000a400000e0000 */
.L_x_10760:
[----:B--2---:R-:W-:Y:S01]  /*e5e0*/  ISETP.NE.AND P0, PT, R14, RZ, PT ;  /* 0x000000ff0e00720c */ /* 0x004fe20003f05270 */
[----:B------:R-:W-:-:S12]  /*e5f0*/  BSSY B0, `(.L_x_10706) ;  /* 0x0000024000007945 */ /* 0x000fd80003800000 */
[----:B------:R-:W-:Y:S05]  /*e600*/  @P0 BRA `(.L_x_10707) ;  /* 0x0000000000880947 */ /* 0x000fea0003800000 */
[----:B------:R-:W-:-:S03]  /*e610*/  UMOV UR4, 0xffffffff ;  /* 0xffffffff00047882 */ /* 0x000fc60000000000 */
[----:B------:R-:W-:Y:S05]  /*e620*/  BRA.DIV UR4, `(.L_x_10708) ;  /* 0x0000001204a47947 */ /* 0x000fea000b800000 */
[----:B------:R-:W-:-:S13]  /*e630*/  ELECT P6, URZ, PT ;  /* 0x00000000003f782f */ /* 0x000fda00038c0000 */
.L_x_10763:
[----:B------:R-:W-:Y:S05]  /*e640*/  @!P6 BRA `(.L_x_10707) ;  /* 0x000000000078e947 */ /* 0x000fea0003800000 */
[----:B------:R-:W-:-:S06]  /*e650*/  ULOP3.LUT UR4, UR36, 0x2, URZ, 0xfc, !UPT ;  /* 0x0000000224047892 */ /* 0x000fcc000f8efc3f */
[----:B0-----:R-:W-:-:S05]  /*e660*/  IMAD.U32 R0, RZ, RZ, UR4 ;  /* 0x00000004ff007e24 */ /* 0x001fca000f8e00ff */
[----:B------:R-:W-:-:S13]  /*e670*/  ISETP.NE.AND P2, PT, R0, 0x3, PT ;  /* 0x000000030000780c */ /* 0x000fda0003f45270 */
[----:B------:R-:W-:Y:S05]  /*e680*/  @!P2 BRA `(.L_x_10709) ;  /* 0x000000000004a947 */ /* 0x000fea0003800000 */
[----:B------:R-:W-:Y:S01]  /*e690*/  BPT.TRAP 0x1 ;  /* 0x000000040000795c */ /* 0x000fe20000300000 */
.L_x_10709:
        /* <DEDUP_REMOVED lines=12> */
.L_x_10764:
[----:B------:R-:W2:Y:S02]  /*e760*/  SYNCS.PHASECHK.TRANS64.TRYWAIT P0, [R3+URZ], R0 ;  /* 0x00000000030075a7 */ /* 0x000ea4000800017f */
[----:B--2---:R-:W-:Y:S05]  /*e770*/  @!P0 BRA `(.L_x_10711) ;  /* 0x0000001000848947 */ /* 0x004fea0003800000 */
.L_x_10765:
[----:B------:R-:W-:Y:S05]  /*e780*/  @!P2 BRA `(.L_x_10712) ;  /* 0x000000000004a947 */ /* 0x000fea0003800000 */
[----:B------:R-:W-:Y:S01]  /*e790*/  BPT.TRAP 0x1 ;  /* 0x000000040000795c */ /* 0x000fe20000300000 */
.L_x_10712:
[----:B--2---:R-:W-:-:S05]  /*e7a0*/  IADD3 R3, R9, 0x30860, RZ ;  /* 0x0003086009037810 */ /* 0x004fca0007ffe0ff */
[----:B------:R-:W-:-:S04]  /*e7b0*/  IMAD R5, R22, 0x8, R3 ;  /* 0x0000000816057824 */ /* 0x000fc800078e0203 */
[----:B------:R-:W2:Y:S02]  /*e7c0*/  SYNCS.PHASECHK.TRANS64.TRYWAIT P0, [R5+URZ], R2 ;  /* 0x00000002050075a7 */ /* 0x000ea4000800017f */
[----:B--2---:R-:W-:Y:S05]  /*e7d0*/  @!P0 BRA `(.L_x_10713) ;  /* 0x0000001000808947 */ /* 0x004fea0003800000 */
.L_x_10766:
[----:B------:R-:W-:-:S07]  /*e7e0*/  IMAD R3, R4, 0x8, R3 ;  /* 0x0000000804037824 */ /* 0x000fce00078e0203 */
.L_x_10714:
[----:B---3--:R3:W4:Y:S02]  /*e7f0*/  SYNCS.PHASECHK.TRANS64.TRYWAIT P0, [R3+URZ], R0 ;  /* 0x00000000030075a7 */ /* 0x008724000800017f */
[----:B----4-:R-:W-:Y:S05]  /*e800*/  @!P0 NANOSLEEP.SYNCS 0x989680 ;  /* 0x009896800000895d */ /* 0x010fea0003900000 */
[----:B------:R-:W4:Y:S02]  /*e810*/  @!P0 SYNCS.PHASECHK.TRANS64 P0, [R3+URZ], R0 ;  /* 0x00000000030085a7 */ /* 0x000f24000800007f */
[----:B----4-:R-:W-:Y:S05]  /*e820*/  @!P0 BRA `(.L_x_10714) ;  /* 0xfffffffc00f08947 */ /* 0x010fea000383ffff */
.L_x_10707:
[----:B------:R-:W-:Y:S05]  /*e830*/  BSYNC B0 ;  /* 0x0000000000007941 */ /* 0x000fea0003800000 */
.L_x_10706:
[----:B------:R-:W-:Y:S05]  /*e840*/  EXIT ;  /* 0x000000000000794d */ /* 0x000fea0003800000 */
.L_x_10593:
[----:B0-----:R-:W-:-:S04]  /*e850*/  IMAD.U32 R3, RZ, RZ, UR40 ;  /* 0x00000028ff037e24 */ /* 0x001fc8000f8e00ff */
[----:B------:R0:W1:Y:S03]  /*e860*/  SYNCS.PHASECHK.TRANS64.TRYWAIT P1, [R3+URZ+0x30800], R0 ;  /* 0x03080000030075a7 */ /* 0x000066000802017f */
[----:B-1----:R-:W-:Y:S05]  /*e870*/  @!P1 NANOSLEEP.SYNCS 0x989680 ;  /* 0x009896800000995d */ /* 0x002fea0003900000 */
[----:B------:R-:W1:Y:S02]  /*e880*/  @!P1 SYNCS.PHASECHK.TRANS64 P1, [R3+URZ+0x30800], R0 ;  /* 0x03080000030095a7 */ /* 0x000e64000802007f */
[----:B-1----:R-:W-:Y:S05]  /*e890*/  @!P1 BRA `(.L_x_10593) ;  /* 0xfffffffc00ec9947 */ /* 0x002fea000383ffff */
[----:B------:R-:W-:Y:S05]  /*e8a0*/  BRA `(.L_x_10715) ;  /* 0xffffff2c008c7947 */ /* 0x000fea000383ffff */
.L_x_10597:
[----:B-1----:R1:W2:Y:S02]  /*e8b0*/  SYNCS.PHASECHK.TRANS64.TRYWAIT P2, [R0+URZ+0x30830], R3 ;  /* 0x03083003000075a7 */ /* 0x0022a4000804017f */
[----:B--2---:R-:W-:Y:S05]  /*e8c0*/  @!P2 NANOSLEEP.SYNCS 0x989680 ;  /* 0x009896800000a95d */ /* 0x004fea0003900000 */
[----:B------:R-:W2:Y:S02]  /*e8d0*/  @!P2 SYNCS.PHASECHK.TRANS64 P2, [R0+URZ+0x30830], R3 ;  /* 0x030830030000a5a7 */ /* 0x000ea4000804007f */
[----:B--2---:R-:W-:Y:S05]  /*e8e0*/  @!P2 BRA `(.L_x_10597) ;  /* 0xfffffffc00f0a947 */ /* 0x004fea000383ffff */
[----:B------:R-:W-:Y:S05]  /*e8f0*/  BRA `(.L_x_10596) ;  /* 0xffffff2c00b47947 */ /* 0x000fea000383ffff */
.L_x_10602:
[----:B-1----:R-:W-:-:S04]  /*e900*/  MOV R7, UR6 ;  /* 0x0000000600077c02 */ /* 0x002fc80008000f00 */
[----:B------:R1:W2:Y:S03]  /*e910*/  SYNCS.PHASECHK.TRANS64.TRYWAIT P2, [R7+URZ+0x30830], R6 ;  /* 0x03083006070075a7 */ /* 0x0002a6000804017f */
[----:B--2---:R-:W-:Y:S05]  /*e920*/  @!P2 NANOSLEEP.SYNCS 0x989680 ;  /* 0x009896800000a95d */ /* 0x004fea0003900000 */
[----:B------:R-:W2:Y:S02]  /*e930*/  @!P2 SYNCS.PHASECHK.TRANS64 P2, [R7+URZ+0x30830], R6 ;  /* 0x030830060700a5a7 */ /* 0x000ea4000804007f */
[----:B--2---:R-:W-:Y:S05]  /*e940*/  @!P2 BRA `(.L_x_10602) ;  /* 0xfffffffc00eca947 */ /* 0x004fea000383ffff */
[----:B------:R-:W-:Y:S05]  /*e950*/  BRA `(.L_x_10599) ;  /* 0xffffff6400f47947 */ /* 0x000fea000383ffff */
.L_x_10606:
[----:B-1----:R-:W-:-:S04]  /*e960*/  IMAD.U32 R7, RZ, RZ, UR6 ;  /* 0x00000006ff077e24 */ /* 0x002fc8000f8e00ff */
[----:B------:R1:W2:Y:S03]  /*e970*/  SYNCS.PHASECHK.TRANS64.TRYWAIT P2, [R7+URZ+0x30850], R6 ;  /* 0x03085006070075a7 */ /* 0x0002a6000804017f */
[----:B--2---:R-:W-:Y:S05]  /*e980*/  @!P2 NANOSLEEP.SYNCS 0x989680 ;  /* 0x009896800000a95d */ /* 0x004fea0003900000 */
[----:B------:R-:W2:Y:S02]  /*e990*/  @!P2 SYNCS.PHASECHK.TRANS64 P2, [R7+URZ+0x30850], R6 ;  /* 0x030850060700a5a7 */ /* 0x000ea4000804007f */
[----:B--2---:R-:W-:Y:S05]  /*e9a0*/  @!P2 BRA `(.L_x_10606) ;  /* 0xfffffffc00eca947 */ /* 0x004fea000383ffff */
[----:B------:R-:W-:Y:S05]  /*e9b0*/  BRA `(.L_x_10603) ;  /* 0xffffff68006c7947 */ /* 0x000fea000383ffff */
.L_x_10611:
[----:B-1----:R-:W-:-:S04]  /*e9c0*/  IMAD.U32 R3, RZ, RZ, UR5 ;  /* 0x00000005ff037e24 */ /* 0x002fc8000f8e00ff */
[----:B------:R1:W2:Y:S03]  /*e9d0*/  SYNCS.PHASECHK.TRANS64.TRYWAIT P0, [R3+URZ+0x30850], R0 ;  /* 0x03085000030075a7 */ /* 0x0002a6000800017f */
[----:B--2---:R-:W-:Y:S05]  /*e9e0*/  @!P0 NANOSLEEP.SYNCS 0x989680 ;  /* 0x009896800000895d */ /* 0x004fea0003900000 */
[----:B------:R-:W2:Y:S02]  /*e9f0*/  @!P0 SYNCS.PHASECHK.TRANS64 P0, [R3+URZ+0x30850], R0 ;  /* 0x03085000030085a7 */ /* 0x000ea4000800007f */
[----:B--2---:R-:W-:Y:S05]  /*ea00*/  @!P0 BRA `(.L_x_10611) ;  /* 0xfffffffc00ec8947 */ /* 0x004fea000383ffff */
[----:B------:R-:W-:Y:S05]  /*ea10*/  BRA `(.L_x_10610) ;  /* 0xffffff9c00287947 */ /* 0x000fea000383ffff */
.L_x_10648:
        /* <DEDUP_REMOVED lines=8> */
[----:B-1----:R-:W-:Y:S05]  /*eaa0*/  WARPSYNC.COLLECTIVE R15, `(.L_x_10717) ;  /* 0x000000000f087348 */ /* 0x002fea0003c00000 */
[----:B------:R0:W2:Y:S02]  /*eab0*/  SHFL.IDX P6, R14, R13, R12, R11 ;  /* 0x0000000c0d0e7389 */ /* 0x0000a400000c000b */
[----:B012---:R-:W-:Y:S01]  /*eac0*/  ENDCOLLECTIVE ;  /* 0x000000000000791b */ /* 0x007fe20003800000 */
.L_x_10717:
[----:B------:R-:W-:Y:S05]  /*ead0*/  BSYNC B0 ;  /* 0x0000000000007941 */ /* 0x000fea0003800000 */
.L_x_10716:
[----:B------:R-:W-:Y:S05]  /*eae0*/  BRA `(.L_x_10718) ;  /* 0xffffffd400347947 */ /* 0x000fea000383ffff */
.L_x_10649:
[----:B------:R-:W-:Y:S01]  /*eaf0*/  BSSY B0, `(.L_x_10719) ;  /* 0x0000006000007945 */ /* 0x000fe20003800000 */
[----:B------:R-:W-:-:S07]  /*eb00*/  IMAD.MOV.U32 R15, RZ, RZ, -0x1 ;  /* 0xffffffffff0f7424 */ /* 0x000fce00078e00ff */
[----:B-1----:R-:W-:Y:S05]  /*eb10*/  WARPSYNC.COLLECTIVE R15, `(.L_x_10720) ;  /* 0x000000000f0c7348 */ /* 0x002fea0003c00000 */
[----:B------:R-:W-:Y:S02]  /*eb20*/  ELECT P6, UR62, PT ;  /* 0x00000000003e782f */ /* 0x000fe400038c0000 */
[----:B------:R-:W-:Y:S01]  /*eb30*/  MOV R14, UR62 ;  /* 0x0000003e000e7c02 */ /* 0x000fe20008000f00 */
[----:B-1----:R-:W-:Y:S10]  /*eb40*/  ENDCOLLECTIVE ;  /* 0x000000000000791b */ /* 0x002ff40003800000 */
.L_x_10720:
[----:B------:R-:W-:Y:S05]  /*eb50*/  BSYNC B0 ;  /* 0x0000000000007941 */ /* 0x000fea0003800000 */
.L_x_10719:
[----:B------:R-:W-:Y:S05]  /*eb60*/  BRA `(.L_x_10721) ;  /* 0xffffffd400287947 */ /* 0x000fea000383ffff */
.L_x_10652:
[----:B--2---:R2:W3:Y:S02]  /*eb70*/  SYNCS.PHASECHK.TRANS64.TRYWAIT P0, [R5+URZ+0x30840], R4 ;  /* 0x03084004050075a7 */ /* 0x0044e4000800017f */
[----:B---3--:R-:W-:Y:S05]  /*eb80*/  @!P0 NANOSLEEP.SYNCS 0x989680 ;  /* 0x009896800000895d */ /* 0x008fea0003900000 */
[----:B------:R-:W3:Y:S02]  /*eb90*/  @!P0 SYNCS.PHASECHK.TRANS64 P0, [R5+URZ+0x30840], R4 ;  /* 0x03084004050085a7 */ /* 0x000ee4000800007f */
[----:B---3--:R-:W-:Y:S05]  /*eba0*/  @!P0 BRA `(.L_x_10652) ;  /* 0xfffffffc00f08947 */ /* 0x008fea000383ffff */
[----:B------:R-:W-:Y:S05]  /*ebb0*/  BRA `(.L_x_10722) ;  /* 0xffffffd400807947 */ /* 0x000fea000383ffff */
.L_x_10655:
[----:B--2---:R2:W3:Y:S02]  /*ebc0*/  SYNCS.PHASECHK.TRANS64.TRYWAIT P0, [R26+URZ+0x30820], R5 ;  /* 0x030820051a0075a7 */ /* 0x0044e4000800017f */
[----:B---3--:R-:W-:Y:S05]  /*ebd0*/  @!P0 NANOSLEEP.SYNCS 0x989680 ;  /* 0x009896800000895d */ /* 0x008fea0003900000 */
[----:B------:R-:W3:Y:S02]  /*ebe0*/  @!P0 SYNCS.PHASECHK.TRANS64 P0, [R26+URZ+0x30820], R5 ;  /* 0x030820051a0085a7 */ /* 0x000ee4000800007f */
[----:B---3--:R-:W-:Y:S05]  /*ebf0*/  @!P0 BRA `(.L_x_10655) ;  /* 0xfffffffc00f08947 */ /* 0x008fea000383ffff */
[----:B------:R-:W-:Y:S05]  /*ec00*/  BRA `(.L_x_10723) ;  /* 0xffffffd800407947 */ /* 0x000fea000383ffff */
.L_x_10663:
[----:B0-----:R0:W3:Y:S02]  /*ec10*/  SYNCS.PHASECHK.TRANS64.TRYWAIT P0, [R3+URZ+0x30840], R2 ;  /* 0x03084002030075a7 */ /* 0x0010e4000800017f */
[----:B---3--:R-:W-:Y:S05]  /*ec20*/  @!P0 NANOSLEEP.SYNCS 0x989680 ;  /* 0x009896800000895d */ /* 0x008fea0003900000 */
[----:B------:R-:W3:Y:S02]  /*ec30*/  @!P0 SYNCS.PHASECHK.TRANS64 P0, [R3+URZ+0x30840], R2 ;  /* 0x03084002030085a7 */ /* 0x000ee4000800007f */
[----:B---3--:R-:W-:Y:S05]  /*ec40*/  @!P0 BRA `(.L_x_10663) ;  /* 0xfffffffc00f08947 */ /* 0x008fea000383ffff */
[----:B------:R-:W-:Y:S05]  /*ec50*/  BRA `(.L_x_10724) ;  /* 0xffffffd800e87947 */ /* 0x000fea000383ffff */
.L_x_10665:
[----:B0-----:R0:W2:Y:S02]  /*ec60*/  SYNCS.PHASECHK.TRANS64.TRYWAIT P0, [R2+URZ+0x60], R5 ;  /* 0x00006005020075a7 */ /* 0x0010a4000800017f */
[----:B--2---:R-:W-:Y:S05]  /*ec70*/  @!P0 NANOSLEEP.SYNCS 0x989680 ;  /* 0x009896800000895d */ /* 0x004fea0003900000 */
[----:B------:R-:W2:Y:S02]  /*ec80*/  @!P0 SYNCS.PHASECHK.TRANS64 P0, [R2+URZ+0x60], R5 ;  /* 0x00006005020085a7 */ /* 0x000ea4000800007f */
[----:B--2---:R-:W-:Y:S05]  /*ec90*/  @!P0 BRA `(.L_x_10665) ;  /* 0xfffffffc00f08947 */ /* 0x004fea000383ffff */
[----:B------:R-:W-:Y:S05]  /*eca0*/  BRA `(.L_x_10725) ;  /* 0xffffffdc004c7947 */ /* 0x000fea000383ffff */
.L_x_10670:
[----:B---3--:R3:W4:Y:S02]  /*ecb0*/  SYNCS.PHASECHK.TRANS64.TRYWAIT P0, [R3+URZ+0x30840], R2 ;  /* 0x03084002030075a7 */ /* 0x008724000800017f */
[----:B----4-:R-:W-:Y:S05]  /*ecc0*/  @!P0 NANOSLEEP.SYNCS 0x989680 ;  /* 0x009896800000895d */ /* 0x010fea0003900000 */
[----:B------:R-:W4:Y:S02]  /*ecd0*/  @!P0 SYNCS.PHASECHK.TRANS64 P0, [R3+URZ+0x30840], R2 ;  /* 0x03084002030085a7 */ /* 0x000f24000800007f */
[----:B----4-:R-:W-:Y:S05]  /*ece0*/  @!P0 BRA `(.L_x_10670) ;  /* 0xfffffffc00f08947 */ /* 0x010fea000383ffff */
[----:B------:R-:W-:Y:S05]  /*ecf0*/  BRA `(.L_x_10726) ;  /* 0xffffffe000547947 */ /* 0x000fea000383ffff */
.L_x_10672:
[----:B0-----:R0:W2:Y:S02]  /*ed00*/  SYNCS.PHASECHK.TRANS64.TRYWAIT P1, [R3+URZ+0x60], R24 ;  /* 0x00006018030075a7 */ /* 0x0010a4000802017f */
[----:B--2---:R-:W-:Y:S05]  /*ed10*/  @!P1 NANOSLEEP.SYNCS 0x989680 ;  /* 0x009896800000995d */ /* 0x004fea0003900000 */
[----:B------:R-:W2:Y:S02]  /*ed20*/  @!P1 SYNCS.PHASECHK.TRANS64 P1, [R3+URZ+0x60], R24 ;  /* 0x00006018030095a7 */ /* 0x000ea4000802007f */
[----:B--2---:R-:W-:Y:S05]  /*ed30*/  @!P1 BRA `(.L_x_10672) ;  /* 0xfffffffc00f09947 */ /* 0x004fea000383ffff */
[----:B------:R-:W-:Y:S05]  /*ed40*/  BRA `(.L_x_10727) ;  /* 0xffffffe000b87947 */ /* 0x000fea000383ffff */
.L_x_10677:
[----:B--2---:R2:W3:Y:S02]  /*ed50*/  SYNCS.PHASECHK.TRANS64.TRYWAIT P0, [R2+URZ+0x30840], R3 ;  /* 0x03084003020075a7 */ /* 0x0044e4000800017f */
[----:B---3--:R-:W-:Y:S05]  /*ed60*/  @!P0 NANOSLEEP.SYNCS 0x989680 ;  /* 0x009896800000895d */ /* 0x008fea0003900000 */
[----:B------:R-:W3:Y:S02]  /*ed70*/  @!P0 SYNCS.PHASECHK.TRANS64 P0, [R2+URZ+0x30840], R3 ;  /* 0x03084003020085a7 */ /* 0x000ee4000800007f */
[----:B---3--:R-:W-:Y:S05]  /*ed80*/  @!P0 BRA `(.L_x_10677) ;  /* 0xfffffffc00f08947 */ /* 0x008fea000383ffff */
[----:B------:R-:W-:Y:S05]  /*ed90*/  BRA `(.L_x_10728) ;  /* 0xffffffe400947947 */ /* 0x000fea000383ffff */
.L_x_10679:
[----:B0-----:R0:W2:Y:S02]  /*eda0*/  SYNCS.PHASECHK.TRANS64.TRYWAIT P1, [R2+URZ+0x60], R11 ;  /* 0x0000600b020075a7 */ /* 0x0010a4000802017f */
[----:B--2---:R-:W-:Y:S05]  /*edb0*/  @!P1 NANOSLEEP.SYNCS 0x989680 ;  /* 0x009896800000995d */ /* 0x004fea0003900000 */
[----:B------:R-:W2:Y:S02]  /*edc0*/  @!P1 SYNCS.PHASECHK.TRANS64 P1, [R2+URZ+0x60], R11 ;  /* 0x0000600b020095a7 */ /* 0x000ea4000802007f */
[----:B--2---:R-:W-:Y:S05]  /*edd0*/  @!P1 BRA `(.L_x_10679) ;  /* 0xfffffffc00f09947 */ /* 0x004fea000383ffff */
[----:B------:R-:W-:Y:S05]  /*ede0*/  BRA `(.L_x_10729) ;  /* 0xffffffe400fc7947 */ /* 0x000fea000383ffff */
.L_x_10686:
[----:B---3--:R3:W4:Y:S02]  /*edf0*/  SYNCS.PHASECHK.TRANS64.TRYWAIT P0, [R3+URZ+0x30860], R2 ;  /* 0x03086002030075a7 */ /* 0x008724000800017f */
[----:B----4-:R-:W-:Y:S05]  /*ee00*/  @!P0 NANOSLEEP.SYNCS 0x989680 ;  /* 0x009896800000895d */ /* 0x010fea0003900000 */
[----:B------:R-:W4:Y:S02]  /*ee10*/  @!P0 SYNCS.PHASECHK.TRANS64 P0, [R3+URZ+0x30860], R2 ;  /* 0x03086002030085a7 */ /* 0x000f24000800007f */
[----:B----4-:R-:W-:Y:S05]  /*ee20*/  @!P0 BRA `(.L_x_10686) ;  /* 0xfffffffc00f08947 */ /* 0x010fea000383ffff */
[----:B------:R-:W-:Y:S05]  /*ee30*/  BRA `(.L_x_10730) ;  /* 0xffffffe800bc7947 */ /* 0x000fea000383ffff */
.L_x_10688:
[----:B------:R-:W-:Y:S01]  /*ee40*/  BSSY B0, `(.L_x_10731) ;  /* 0x0000008000007945 */ /* 0x000fe20003800000 */
[----:B0-----:R-:W-:Y:S01]  /*ee50*/  MOV R13, R16 ;  /* 0x00000010000d7202 */ /* 0x001fe20000000f00 */
[----:B------:R-:W-:Y:S02]  /*ee60*/  IMAD.MOV.U32 R12, RZ, RZ, RZ ;  /* 0x000000ffff0c7224 */ /* 0x000fe400078e00ff */
[----:B------:R-:W-:Y:S02]  /*ee70*/  IMAD.MOV.U32 R11, RZ, RZ, 0x1f ;  /* 0x0000001fff0b7424 */ /* 0x000fe400078e00ff */
[----:B------:R-:W-:-:S07]  /*ee80*/  IMAD.MOV.U32 R15, RZ, RZ, -0x1 ;  /* 0xffffffffff0f7424 */ /* 0x000fce00078e00ff */
[----:B-12---:R-:W-:Y:S05]  /*ee90*/  WARPSYNC.COLLECTIVE R15, `(.L_x_10732) ;  /* 0x000000000f087348 */ /* 0x006fea0003c00000 */
[----:B------:R0:W3:Y:S02]  /*eea0*/  SHFL.IDX P6, R14, R13, R12, R11 ;  /* 0x0000000c0d0e7389 */ /* 0x0000e400000c000b */
[----:B0123--:R-:W-:Y:S01]  /*eeb0*/  ENDCOLLECTIVE ;  /* 0x000000000000791b */ /* 0x00ffe20003800000 */
.L_x_10732:
[----:B------:R-:W-:Y:S05]  /*eec0*/  BSYNC B0 ;  /* 0x0000000000007941 */ /* 0x000fea0003800000 */
.L_x_10731:
[----:B------:R-:W-:Y:S01]  /*eed0*/  IMAD.MOV.U32 R13, RZ, RZ, R16 ;  /* 0x000000ffff0d7224 */ /* 0x000fe200078e0010 */
[----:B------:R-:W-:Y:S01]  /*eee0*/  MOV R15, 0xffffffff ;  /* 0xffffffff000f7802 */ /* 0x000fe20000000f00 */
[----:B------:R-:W-:Y:S01]  /*eef0*/  IMAD.MOV.U32 R12, RZ, RZ, 0x1 ;  /* 0x00000001ff0c7424 */ /* 0x000fe200078e00ff */
[----:B------:R-:W-:Y:S01]  /*ef00*/  MOV R5, R14 ;  /* 0x0000000e00057202 */ /* 0x000fe20000000f00 */
[----:B------:R-:W-:-:S07]  /*ef10*/  IMAD.MOV.U32 R11, RZ, RZ, 0x1f ;  /* 0x0000001fff0b7424 */ /* 0x000fce00078e00ff */
[----:B------:R-:W-:Y:S05]  /*ef20*/  WARPSYNC.COLLECTIVE R15, `(.L_x_10733) ;  /* 0x000000000f087348 */ /* 0x000fea0003c00000 */
[----:B------:R0:W1:Y:S02]  /*ef30*/  SHFL.IDX P6, R14, R13, R12, R11 ;  /* 0x0000000c0d0e7389 */ /* 0x00006400000c000b */
[----:B01----:R-:W-:Y:S01]  /*ef40*/  ENDCOLLECTIVE ;  /* 0x000000000000791b */ /* 0x003fe20003800000 */
.L_x_10733:
[----:B------:R-:W-:Y:S01]  /*ef50*/  IMAD.MOV.U32 R0, RZ, RZ, R14 ;  /* 0x000000ffff007224 */ /* 0x000fe200078e000e */
[----:B------:R-:W-:Y:S06]  /*ef60*/  BRA `(.L_x_10734) ;  /* 0xffffffec00047947 */ /* 0x000fec000383ffff */
.L_x_10691:
[----:B------:R-:W-:Y:S01]  /*ef70*/  BSSY B0, `(.L_x_10735) ;  /* 0x0000008000007945 */ /* 0x000fe20003800000 */
[----:B0----5:R-:W-:Y:S01]  /*ef80*/  IMAD.MOV.U32 R13, RZ, RZ, R2 ;  /* 0x000000ffff0d7224 */ /* 0x021fe200078e0002 */
[----:B------:R-:W-:Y:S01]  /*ef90*/  MOV R11, RZ ;  /* 0x000000ff000b7202 */ /* 0x000fe20000000f00 */
[----:B------:R-:W-:Y:S02]  /*efa0*/  IMAD.MOV.U32 R12, RZ, RZ, 0x1 ;  /* 0x00000001ff0c7424 */ /* 0x000fe400078e00ff */
[----:B------:R-:W-:-:S07]  /*efb0*/  IMAD.MOV.U32 R15, RZ, RZ, -0x1 ;  /* 0xffffffffff0f7424 */ /* 0x000fce00078e00ff */
[----:B-1234-:R-:W-:Y:S05]  /*efc0*/  WARPSYNC.COLLECTIVE R15, `(.L_x_10736) ;  /* 0x000000000f087348 */ /* 0x01efea0003c00000 */
[----:B------:R0:W0:Y:S02]  /*efd0*/  SHFL.UP P6, R14, R13, R12, R11 ;  /* 0x0400000c0d0e7389 */ /* 0x00002400000c000b */
[----:B01234-:R-:W-:Y:S01]  /*efe0*/  ENDCOLLECTIVE ;  /* 0x000000000000791b */ /* 0x01ffe20003800000 */
.L_x_10736:
[----:B------:R-:W-:Y:S05]  /*eff0*/  BSYNC B0 ;  /* 0x0000000000007941 */ /* 0x000fea0003800000 */
.L_x_10735:
[C---:B------:R-:W-:Y:S01]  /*f000*/  ISETP.NE.AND P0, PT, R27.reuse, RZ, PT ;  /* 0x000000ff1b00720c */ /* 0x040fe20003f05270 */
        /* <DEDUP_REMOVED lines=9> */
.L_x_10737:
        /* <DEDUP_REMOVED lines=8> */
.L_x_10738:
        /* <DEDUP_REMOVED lines=8> */
.L_x_10739:
        /* <DEDUP_REMOVED lines=8> */
.L_x_10740:
        /* <DEDUP_REMOVED lines=8> */
.L_x_10741:
[----:B------:R-:W-:Y:S05]  /*f2a0*/  BRA `(.L_x_10742) ;  /* 0xffffffe800c07947 */ /* 0x000fea000383ffff */
.L_x_10696:
[----:B------:R-:W-:Y:S01]  /*f2b0*/  BSSY B0, `(.L_x_10743) ;  /* 0x0000008000007945 */ /* 0x000fe20003800000 */
[----:B-----5:R-:W-:Y:S01]  /*f2c0*/  IMAD.MOV.U32 R13, RZ, RZ, R2 ;  /* 0x000000ffff0d7224 */ /* 0x020fe200078e0002 */
[----:B------:R-:W-:Y:S01]  /*f2d0*/  MOV R12, 0x1 ;  /* 0x00000001000c7802 */ /* 0x000fe20000000f00 */
[----:B------:R-:W-:Y:S02]  /*f2e0*/  IMAD.MOV.U32 R11, RZ, RZ, RZ ;  /* 0x000000ffff0b7224 */ /* 0x000fe400078e00ff */
[----:B------:R-:W-:-:S07]  /*f2f0*/  IMAD.MOV.U32 R15, RZ, RZ, -0x1 ;  /* 0xffffffffff0f7424 */ /* 0x000fce00078e00ff */
[----:B012---:R-:W-:Y:S05]  /*f300*/  WARPSYNC.COLLECTIVE R15, `(.L_x_10744) ;  /* 0x000000000f087348 */ /* 0x007fea0003c00000 */
[----:B------:R3:W4:Y:S02]  /*f310*/  SHFL.UP P6, R14, R13, R12, R11 ;  /* 0x0400000c0d0e7389 */ /* 0x00072400000c000b */
[----:B01234-:R-:W-:Y:S01]  /*f320*/  ENDCOLLECTIVE ;  /* 0x000000000000791b */ /* 0x01ffe20003800000 */
.L_x_10744:
[----:B------:R-:W-:Y:S05]  /*f330*/  BSYNC B0 ;  /* 0x0000000000007941 */ /* 0x000fea0003800000 */
.L_x_10743:
[C---:B------:R-:W-:Y:S01]  /*f340*/  ISETP.NE.AND P0, PT, R27.reuse, RZ, PT ;  /* 0x000000ff1b00720c */ /* 0x040fe20003f05270 */
        /* <DEDUP_REMOVED lines=9> */
.L_x_10745:
        /* <DEDUP_REMOVED lines=8> */
.L_x_10746:
        /* <DEDUP_REMOVED lines=8> */
.L_x_10747:
        /* <DEDUP_REMOVED lines=8> */
.L_x_10748:
        /* <DEDUP_REMOVED lines=8> */
.L_x_10749:
[----:B------:R-:W-:Y:S05]  /*f5e0*/  BRA `(.L_x_10750) ;  /* 0xffffffe8009c7947 */ /* 0x000fea000383ffff */
.L_x_10698:
[----:B------:R-:W-:Y:S01]  /*f5f0*/  BSSY B0, `(.L_x_10751) ;  /* 0x0000006000007945 */ /* 0x000fe20003800000 */
[----:B------:R-:W-:Y:S02]  /*f600*/  PLOP3.LUT P6, PT, P6, PT, PT, 0x8, 0x0 ;  /* 0x000000000000781c */ /* 0x000fe400037ce170 */
[----:B------:R-:W-:-:S11]  /*f610*/  MOV R15, 0xffffffff ;  /* 0xffffffff000f7802 */ /* 0x000fd60000000f00 */
[----:B012---:R-:W-:Y:S05]  /*f620*/  WARPSYNC.COLLECTIVE R15, `(.L_x_10752) ;  /* 0x000000000f087348 */ /* 0x007fea0003c00000 */
[----:B------:R-:W-:Y:S01]  /*f630*/  VOTE.ANY R14, PT, P6 ;  /* 0x00000000000e7806 */ /* 0x000fe200030e0100 */
[----:B012---:R-:W-:Y:S06]  /*f640*/  ENDCOLLECTIVE ;  /* 0x000000000000791b */ /* 0x007fec0003800000 */
.L_x_10752:
[----:B------:R-:W-:Y:S05]  /*f650*/  BSYNC B0 ;  /* 0x0000000000007941 */ /* 0x000fea0003800000 */
.L_x_10751:
        /* <DEDUP_REMOVED lines=9> */
.L_x_10753:
[----:B------:R-:W-:Y:S01]  /*f6f0*/  IMAD.MOV.U32 R17, RZ, RZ, R14 ;  /* 0x000000ffff117224 */ /* 0x000fe200078e000e */
[----:B------:R-:W-:Y:S06]  /*f700*/  BRA `(.L_x_10754) ;  /* 0xffffffe8008c7947 */ /* 0x000fec000383ffff */
.L_x_10700:
[----:B------:R-:W-:Y:S01]  /*f710*/  BSSY B0, `(.L_x_10755) ;  /* 0x0000007000007945 */ /* 0x000fe20003800000 */
[----:B------:R-:W-:Y:S01]  /*f720*/  IMAD.MOV.U32 R13, RZ, RZ, R8 ;  /* 0x000000ffff0d7224 */ /* 0x000fe200078e0008 */
[----:B------:R-:W-:Y:S01]  /*f730*/  MOV R11, 0x1f ;  /* 0x0000001f000b7802 */ /* 0x000fe20000000f00 */
[----:B------:R-:W-:-:S07]  /*f740*/  IMAD.MOV.U32 R15, RZ, RZ, -0x1 ;  /* 0xffffffffff0f7424 */ /* 0x000fce00078e00ff */
[----:B01234-:R-:W-:Y:S05]  /*f750*/  WARPSYNC.COLLECTIVE R15, `(.L_x_10756) ;  /* 0x000000000f087348 */ /* 0x01ffea0003c00000 */
[----:B------:R0:W0:Y:S02]  /*f760*/  SHFL.IDX P6, R14, R13, R12, R11 ;  /* 0x0000000c0d0e7389 */ /* 0x00002400000c000b */
[----:B01234-:R-:W-:Y:S01]  /*f770*/  ENDCOLLECTIVE ;  /* 0x000000000000791b */ /* 0x01ffe20003800000 */
.L_x_10756:
[----:B------:R-:W-:Y:S05]  /*f780*/  BSYNC B0 ;  /* 0x0000000000007941 */ /* 0x000fea0003800000 */
.L_x_10755:
[----:B------:R-:W-:Y:S05]  /*f790*/  BRA `(.L_x_10699) ;  /* 0xffffffe800847947 */ /* 0x000fea000383ffff */
.L_x_10704:
[----:B0-----:R0:W2:Y:S02]  /*f7a0*/  SYNCS.PHASECHK.TRANS64.TRYWAIT P0, [R9+URZ+0x30820], R0 ;  /* 0x03082000090075a7 */ /* 0x0010a4000800017f */
[----:B--2---:R-:W-:Y:S05]  /*f7b0*/  @!P0 NANOSLEEP.SYNCS 0x989680 ;  /* 0x009896800000895d */ /* 0x004fea0003900000 */
[----:B------:R-:W2:Y:S02]  /*f7c0*/  @!P0 SYNCS.PHASECHK.TRANS64 P0, [R9+URZ+0x30820], R0 ;  /* 0x03082000090085a7 */ /* 0x000ea4000800007f */
[----:B--2---:R-:W-:Y:S05]  /*f7d0*/  @!P0 BRA `(.L_x_10704) ;  /* 0xfffffffc00f08947 */ /* 0x004fea000383ffff */
[----:B------:R-:W-:Y:S05]  /*f7e0*/  BRA `(.L_x_10757) ;  /* 0xffffffec00607947 */ /* 0x000fea000383ffff */
.L_x_10705:
[----:B------:R-:W2:Y:S01]  /*f7f0*/  S2R R2, SR_TID.X ;  /* 0x0000000000027919 */ /* 0x000ea20000002100 */
[----:B------:R-:W-:Y:S01]  /*f800*/  BSSY B0, `(.L_x_10758) ;  /* 0x000000a000007945 */ /* 0x000fe20003800000 */
[----:B------:R-:W-:Y:S01]  /*f810*/  IMAD.MOV.U32 R12, RZ, RZ, RZ ;  /* 0x000000ffff0c7224 */ /* 0x000fe200078e00ff */
[----:B------:R-:W-:Y:S01]  /*f820*/  MOV R11, 0x1f ;  /* 0x0000001f000b7802 */ /* 0x000fe20000000f00 */
[----:B------:R-:W-:Y:S01]  /*f830*/  IMAD.MOV.U32 R15, RZ, RZ, -0x1 ;  /* 0xffffffffff0f7424 */ /* 0x000fe200078e00ff */
[----:B--2---:R-:W-:-:S04]  /*f840*/  SHF.R.U32.HI R2, RZ, 0x5, R2 ;  /* 0x00000005ff027819 */ /* 0x004fc80000011602 */
[----:B------:R-:W-:-:S05]  /*f850*/  LOP3.LUT R2, R2, 0x3, RZ, 0xc0, !PT ;  /* 0x0000000302027812 */ /* 0x000fca00078ec0ff */
[----:B------:R-:W-:-:S07]  /*f860*/  IMAD.MOV.U32 R13, RZ, RZ, R2 ;  /* 0x000000ffff0d7224 */ /* 0x000fce00078e0002 */
[----:B01----:R-:W-:Y:S05]  /*f870*/  WARPSYNC.COLLECTIVE R15, `(.L_x_10759) ;  /* 0x000000000f087348 */ /* 0x003fea0003c00000 */
[----:B------:R2:W3:Y:S02]  /*f880*/  SHFL.IDX P6, R14, R13, R12, R11 ;  /* 0x0000000c0d0e7389 */ /* 0x0004e400000c000b */
[----:B0123--:R-:W-:Y:S01]  /*f890*/  ENDCOLLECTIVE ;  /* 0x000000000000791b */ /* 0x00ffe20003800000 */
.L_x_10759:
[----:B------:R-:W-:Y:S05]  /*f8a0*/  BSYNC B0 ;  /* 0x0000000000007941 */ /* 0x000fea0003800000 */
.L_x_10758:
[----:B------:R-:W-:Y:S05]  /*f8b0*/  BRA `(.L_x_10760) ;  /* 0xffffffec00487947 */ /* 0x000fea000383ffff */
.L_x_10708:
[----:B------:R-:W-:Y:S01]  /*f8c0*/  BSSY B1, `(.L_x_10761) ;  /* 0x0000006000017945 */ /* 0x000fe20003800000 */
[----:B------:R-:W-:-:S07]  /*f8d0*/  IMAD.MOV.U32 R15, RZ, RZ, -0x1 ;  /* 0xffffffffff0f7424 */ /* 0x000fce00078e00ff */
[----:B01----:R-:W-:Y:S05]  /*f8e0*/  WARPSYNC.COLLECTIVE R15, `(.L_x_10762) ;  /* 0x000000000f0c7348 */ /* 0x003fea0003c00000 */
[----:B------:R-:W-:Y:S02]  /*f8f0*/  ELECT P6, UR62, PT ;  /* 0x00000000003e782f */ /* 0x000fe400038c0000 */
[----:B------:R-:W-:Y:S01]  /*f900*/  MOV R14, UR62 ;  /* 0x0000003e000e7c02 */ /* 0x000fe20008000f00 */
[----:B01----:R-:W-:Y:S10]  /*f910*/  ENDCOLLECTIVE ;  /* 0x000000000000791b */ /* 0x003ff40003800000 */
.L_x_10762:
[----:B------:R-:W-:Y:S05]  /*f920*/  BSYNC B1 ;  /* 0x0000000000017941 */ /* 0x000fea0003800000 */
.L_x_10761:
[----:B------:R-:W-:Y:S05]  /*f930*/  BRA `(.L_x_10763) ;  /* 0xffffffec00407947 */ /* 0x000fea000383ffff */
.L_x_10710:
[----:B0-----:R0:W2:Y:S02]  /*f940*/  SYNCS.PHASECHK.TRANS64.TRYWAIT P0, [R7+URZ], R2 ;  /* 0x00000002070075a7 */ /* 0x0010a4000800017f */
[----:B--2---:R-:W-:Y:S05]  /*f950*/  @!P0 NANOSLEEP.SYNCS 0x989680 ;  /* 0x009896800000895d */ /* 0x004fea0003900000 */
[----:B------:R-:W2:Y:S02]  /*f960*/  @!P0 SYNCS.PHASECHK.TRANS64 P0, [R7+URZ], R2 ;  /* 0x00000002070085a7 */ /* 0x000ea4000800007f */
[----:B--2---:R-:W-:Y:S05]  /*f970*/  @!P0 BRA `(.L_x_10710) ;  /* 0xfffffffc00f08947 */ /* 0x004fea000383ffff */
[----:B------:R-:W-:Y:S05]  /*f980*/  BRA `(.L_x_10764) ;  /* 0xffffffec00747947 */ /* 0x000fea000383ffff */
.L_x_10711:
[----:B--2---:R2:W3:Y:S02]  /*f990*/  SYNCS.PHASECHK.TRANS64.TRYWAIT P0, [R3+URZ], R0 ;  /* 0x00000000030075a7 */ /* 0x0044e4000800017f */
[----:B---3--:R-:W-:Y:S05]  /*f9a0*/  @!P0 NANOSLEEP.SYNCS 0x989680 ;  /* 0x009896800000895d */ /* 0x008fea0003900000 */
[----:B------:R-:W3:Y:S02]  /*f9b0*/  @!P0 SYNCS.PHASECHK.TRANS64 P0, [R3+URZ], R0 ;  /* 0x00000000030085a7 */ /* 0x000ee4000800007f */
[----:B---3--:R-:W-:Y:S05]  /*f9c0*/  @!P0 BRA `(.L_x_10711) ;  /* 0xfffffffc00f08947 */ /* 0x008fea000383ffff */
[----:B------:R-:W-:Y:S05]  /*f9d0*/  BRA `(.L_x_10765) ;  /* 0xffffffec00687947 */ /* 0x000fea000383ffff */
.L_x_10713:
[----:B--2---:R2:W3:Y:S02]  /*f9e0*/  SYNCS.PHASECHK.TRANS64.TRYWAIT P0, [R5+URZ], R2 ;  /* 0x00000002050075a7 */ /* 0x0044e4000800017f */
[----:B---3--:R-:W-:Y:S05]  /*f9f0*/  @!P0 NANOSLEEP.SYNCS 0x989680 ;  /* 0x009896800000895d */ /* 0x008fea0003900000 */
[----:B------:R-:W3:Y:S02]  /*fa00*/  @!P0 SYNCS.PHASECHK.TRANS64 P0, [R5+URZ], R2 ;  /* 0x00000002050085a7 */ /* 0x000ee4000800007f */
[----:B---3--:R-:W-:Y:S05]  /*fa10*/  @!P0 BRA `(.L_x_10713) ;  /* 0xfffffffc00f08947 */ /* 0x008fea000383ffff */
[----:B------:R-:W-:Y:S05]  /*fa20*/  BRA `(.L_x_10766) ;  /* 0xffffffec006c7947 */ /* 0x000fea000383ffff */
.L_x_10767:
        /* <DEDUP_REMOVED lines=13> */
.L_x_12783:


//--------------------- .text._ZN7cutlass13device_kernelIN5flash11enable_sm90INS1_16FlashAttnFwdSm90INS1_25CollectiveMainloopFwdSm90ILi2EN4cute5tupleIJNS5_1CILi1EEES8_S8_EEENS6_IJNS7_ILi192EEESA_NS7_ILi64EEEEEELi64ENS_10bfloat16_tEfNS_4arch4Sm90ELb0ELb0ELb1ELb1ELb0ELb1ELb0ELb0ELb1ELb0ELb0ELb0EEENS1_21CollectiveEpilogueFwdINS6_IJSA_SB_SA_EEES9_SD_SF_Li384ELb1ELb0ELb0ELb0EEENS1_36VarlenDynamicPersistentTileSchedulerILi192ELi192ELi384ELi32ELb0ELb0ELb1ELb0ELb1ELb1EEEEEEEEEvNT_6ParamsE --------------------------
	.section	.text._ZN7cutlass13device_kernelIN5flash11enable_sm90INS1_16FlashAttnFwdSm90INS1_25CollectiveMainloopFwdSm90ILi2EN4cute5tupleIJNS5_1CILi1EEES8_S8_EEENS6_IJNS7_ILi192EEESA_NS7_ILi64EEEEEELi64ENS_10bfloat16_tEfNS_4arch4Sm90ELb0ELb0ELb1ELb1ELb0ELb1ELb0ELb0ELb1ELb0ELb0ELb0EEENS1_21CollectiveEpilogueFwdINS6_IJSA_SB_SA_EEES9_SD_SF_Li384ELb1ELb0ELb0ELb0EEENS1_36VarlenDynamicPersistentTileSchedulerILi192ELi192ELi384ELi32ELb0ELb0ELb1ELb0ELb1ELb1EEEEEEEEEvNT_6ParamsE,"ax",@progbits
	.align	128
.text._ZN7cutlass13device_kernelIN5flash11enable_sm90INS1_16FlashAttnFwdSm90INS1_25CollectiveMainloopFwdSm90ILi2EN4cute5tupleIJNS5_1CILi1EEES8_S8_EEENS6_IJNS7_ILi192EEESA_NS7_ILi64EEEEEELi64ENS_10bfloat16_tEfNS_4arch4Sm90ELb0ELb0ELb1ELb1ELb0ELb1ELb0ELb0ELb1ELb0ELb0ELb0EEENS1_21CollectiveEpilogueFwdINS6_IJSA_SB_SA_EEES9_SD_SF_Li384ELb1ELb0ELb0ELb0EEENS1_36VarlenDynamicPersistentTileSchedulerILi192ELi192ELi384ELi32ELb0ELb0ELb1ELb0ELb1ELb1EEEEEEEEEvNT_6ParamsE:
        .type           _ZN7cutlass13device_kernelIN5flash11enable_sm90INS1_16FlashAttnFwdSm90INS1_25CollectiveMainloopFwdSm90ILi2EN4cute5tupleIJNS5_1CILi1EEES8_S8_EEENS6_IJNS7_ILi192EEESA_NS7_ILi64EEEEEELi64ENS_10bfloat16_tEfNS_4arch4Sm90ELb0ELb0ELb1ELb1ELb0ELb1ELb0ELb0ELb1ELb0ELb0ELb0EEENS1_21CollectiveEpilogueFwdINS6_IJSA_SB_SA_EEES9_SD_SF_Li384ELb1ELb0ELb0ELb0EEENS1_36VarlenDynamicPersistentTileSchedulerILi192ELi192ELi384ELi32ELb0ELb0ELb1ELb0ELb1ELb1EEEEEEEEEvNT_6ParamsE,@function
        .size           _ZN7cutlass13device_kernelIN5flash11enable_sm90INS1_16FlashAttnFwdSm90INS1_25CollectiveMainloopFwdSm90ILi2EN4cute5tupleIJNS5_1CILi1EEES8_S8_EEENS6_IJNS7_ILi192EEESA_NS7_ILi64EEEEEELi64ENS_10bfloat16_tEfNS_4arch4Sm90ELb0ELb0ELb1ELb1ELb0ELb1ELb0ELb0ELb1ELb0ELb0ELb0EEENS1_21CollectiveEpilogueFwdINS6_IJSA_SB_SA_EEES9_SD_SF_Li384ELb1ELb0ELb0ELb0EEENS1_36VarlenDynamicPersistentTileSchedulerILi192ELi192ELi384ELi32ELb0ELb0ELb1ELb0ELb1ELb1EEEEEEEEEvNT_6ParamsE,(.L_x_12784 - _ZN7cutlass13device_kernelIN5flash11enable_sm90INS1_16FlashAttnFwdSm90INS1_25CollectiveMainloopFwdSm90ILi2EN4cute5tupleIJNS5_1CILi1EEES8_S8_EEENS6_IJNS7_ILi192EEESA_NS7_ILi64EEEEEELi64ENS_10bfloat16_tEfNS_4arch4Sm90ELb0ELb0ELb1ELb1ELb0ELb1ELb0ELb0ELb1ELb0ELb0ELb0EEENS1_21CollectiveEpilogueFwdINS6_IJSA_SB_SA_EEES9_SD_SF_Li384ELb1ELb0ELb0ELb0EEENS1_36VarlenDynamicPersistentTileSchedulerILi192ELi192ELi384ELi32ELb0ELb0ELb1ELb0ELb1ELb1EEEEEEEEEvNT_6ParamsE)
        .other          _ZN7cutlass13device_kernelIN5flash11enable_sm90INS1_16FlashAttnFwdSm90INS1_25CollectiveMainloopFwdSm90ILi2EN4cute5tupleIJNS5_1CILi1EEES8_S8_EEENS6_IJNS7_ILi192EEESA_NS7_ILi64EEEEEELi64ENS_10bfloat16_tEfNS_4arch4Sm90ELb0ELb0ELb1ELb1ELb0ELb1ELb0ELb0ELb1ELb0ELb0ELb0EEENS1_21CollectiveEpilogueFwdINS6_IJSA_SB_SA_EEES9_SD_SF_Li384ELb1ELb0ELb0ELb0EEENS1_36VarlenDynamicPersistentTileSchedulerILi192ELi192ELi384ELi32ELb0ELb0ELb1ELb0ELb1ELb1EEEEEEEEEvNT_6ParamsE,@"STO_CUDA_ENTRY STV_DEFAULT"
_ZN7cutlass13device_kernelIN5flash11enable_sm90INS1_16FlashAttnFwdSm90INS1_25CollectiveMainloopFwdSm90ILi2EN4cute5tupleIJNS5_1CILi1EEES8_S8_EEENS6_IJNS7_ILi192EEESA_NS7_ILi64EEEEEELi64ENS_10bfloat16_tEfNS_4arch4Sm90ELb0ELb0ELb1ELb1ELb0ELb1ELb0ELb0ELb1ELb0ELb0ELb0EEENS1_21CollectiveEpilogueFwdINS6_IJSA_SB_SA_EEES9_SD_SF_Li384ELb1ELb0ELb0ELb0EEENS1_36VarlenDynamicPersistentTileSchedulerILi192ELi192ELi384ELi32ELb0ELb0ELb1ELb0ELb1ELb1EEEEEEEEEvNT_6ParamsE:
        /* <DEDUP_REMOVED lines=26> */
.L_x_10769:
[----:B------:R-:W-:Y:S05]  /*01a0*/  BSYNC B0 ;  /* 0x0000000000007941 */ /* 0x000fea0003800000 */
.L_x_10768:
        /* <DEDUP_REMOVED lines=40> */
.L_x_10770:
        /* <DEDUP_REMOVED lines=22> */
.L_x_10771:
        /* <DEDUP_REMOVED lines=18> */
.L_x_10772:
        /* <DEDUP_REMOVED lines=22> */
.L_x_10773:
        /* <DEDUP_REMOVED lines=22> */
.L_x_10774:
        /* <DEDUP_REMOVED lines=9> */
.L_x_10777:
[----:B------:R-:W-:-:S08]  /*0a00*/  NOP ;  /* 0x0000000000007918 */ /* 0x000fd00000000000 */
[----:B------:R-:W0:Y:S02]  /*0a10*/  USETMAXREG.TRY_ALLOC.CTAPOOL UP0, 0xa0 ;  /* 0x000000a0000079c8 */ /* 0x000e240008000600 */
[----:B0-----:R-:W-:-:S13]  /*0a20*/  PLOP3.LUT P0, PT, PT, PT, UP0, 0x80, 0x0 ;  /* 0x000000000000781c */ /* 0x001fda0003f0f008 */
[----:B------:R-:W-:Y:S05]  /*0a30*/  @!P0 BRA `(.L_x_10777) ;  /* 0xfffffffc00f08947 */ /* 0x000fea000383ffff */
[----:B------:R-:W3:Y:S01]  /*0a40*/  LDL.LU R0, [R1] ;  /* 0x0000000001007983 */ /* 0x000ee20000300800 */
[----:B--2---:R-:W0:Y:S01]  /*0a50*/  S2R R2, SR_TID.X ;  /* 0x0000000000027919 */ /* 0x004e220000002100 */
        /* <DEDUP_REMOVED lines=12> */
[----:B---3--:R-:W-:-:S04]  /*0b20*/  LOP3.LUT R0, R0, 0xfffffff7, RZ, 0xc0, !PT ;  /* 0xfffffff700007812 */ /* 0x008fc800078ec0ff */
[----:B------:R-:W-:-:S05]  /*0b30*/  @P0 LOP3.LUT R0, R0, 0x8, RZ, 0xfc, !PT ;  /* 0x0000000800000812 */ /* 0x000fca00078efcff */
[----:B------:R4:W-:Y:S01]  /*0b40*/  STL [R1], R0 ;  /* 0x0000000001007387 */ /* 0x0009e20000100800 */
[----:B0-----:R-:W-:-:S13]  /*0b50*/  ISETP.GE.AND P0, PT, R35, UR4, PT ;  /* 0x0000000423007c0c */ /* 0x001fda000bf06270 */
[----:B----4-:R-:W-:Y:S05]  /*0b60*/  @P0 BRA `(.L_x_10778) ;  /* 0x0000016000480947 */ /* 0x010fea0003800000 */
[----:B------:R-:W2:Y:S01]  /*0b70*/  LDL.LU R13, [R1+0x1c] ;  /* 0x00001c00010d7983 */ /* 0x000ea20000300800 */
[----:B------:R-:W0:Y:S02]  /*0b80*/  S2R R0, SR_TID.X ;  /* 0x0000000000007919 */ /* 0x000e240000002100 */
[----:B0-----:R-:W-:-:S05]  /*0b90*/  VIADD R12, R0, 0xffffff80 ;  /* 0xffffff80000c7836 */ /* 0x001fca0000000000 */
[----:B------:R-:W-:-:S04]  /*0ba0*/  SHF.R.S32.HI R0, RZ, 0x1f, R12 ;  /* 0x0000001fff007819 */ /* 0x000fc8000001140c */
[----:B------:R-:W-:-:S04]  /*0bb0*/  LEA.HI R3, R0, R12, RZ, 0x7 ;  /* 0x0000000c00037211 */ /* 0x000fc800078f38ff */
[----:B------:R-:W-:Y:S02]  /*0bc0*/  LOP3.LUT R6, R3, 0xffffff80, RZ, 0xc0, !PT ;  /* 0xffffff8003067812 */ /* 0x000fe400078ec0ff */
[----:B------:R-:W-:-:S03]  /*0bd0*/  LEA.HI R4, R0, R12, RZ, 0x4 ;  /* 0x0000000c00047211 */ /* 0x000fc600078f20ff */
[----:B------:R-:W-:Y:S01]  /*0be0*/  IMAD.IADD R15, R12, 0x1, -R6 ;  /* 0x000000010c0f7824 */ /* 0x000fe200078e0a06 */
[----:B------:R-:W-:-:S04]  /*0bf0*/  LOP3.LUT R5, R4, 0xfffffff0, RZ, 0xc0, !PT ;  /* 0xfffffff004057812 */ /* 0x000fc800078ec0ff */
[----:B------:R-:W-:Y:S01]  /*0c00*/  SHF.R.S32.HI R9, RZ, 0x1f, R15 ;  /* 0x0000001fff097819 */ /* 0x000fe2000001140f */
[----:B------:R-:W-:Y:S01]  /*0c10*/  IMAD.IADD R5, R12, 0x1, -R5 ;  /* 0x000000010c057824 */ /* 0x000fe200078e0a05 */
[----:B------:R-:W-:Y:S02]  /*0c20*/  SHF.R.S32.HI R7, RZ, 0x4, R4 ;  /* 0x00000004ff077819 */ /* 0x000fe40000011404 */
[----:B------:R-:W-:Y:S02]  /*0c30*/  LEA.HI R8, R9, R15, RZ, 0x2 ;  /* 0x0000000f09087211 */ /* 0x000fe400078f10ff */
[----:B------:R-:W-:Y:S02]  /*0c40*/  SHF.R.S32.HI R6, RZ, 0x1f, R5 ;  /* 0x0000001fff067819 */ /* 0x000fe40000011405 */
[--C-:B------:R-:W-:Y:S02]  /*0c50*/  SHF.R.S32.HI R10, RZ, 0x2, R8.reuse ;  /* 0x00000002ff0a7819 */ /* 0x100fe40000011408 */
[----:B------:R-:W-:-:S02]  /*0c60*/  SHF.R.S32.HI R11, RZ, 0x1f, R8 ;  /* 0x0000001fff0b7819 */ /* 0x000fc40000011408 */
[----:B------:R-:W-:Y:S02]  /*0c70*/  LEA.HI R8, R4, R7, RZ, 0x1 ;  /* 0x0000000704087211 */ /* 0x000fe400078f08ff */
[----:B------:R-:W-:Y:S02]  /*0c80*/  LEA.HI R6, R6, R5, RZ, 0x3 ;  /* 0x0000000506067211 */ /* 0x000fe400078f18ff */
[----:B------:R-:W-:Y:S02]  /*0c90*/  LOP3.LUT R8, R8, 0x1ffffffe, RZ, 0xc0, !PT ;  /* 0x1ffffffe08087812 */ /* 0x000fe400078ec0ff */
[----:B------:R-:W-:Y:S02]  /*0ca0*/  SHF.R.S32.HI R14, RZ, 0x7, R3 ;  /* 0x00000007ff0e7819 */ /* 0x000fe40000011403 */
[----:B------:R-:W-:Y:S02]  /*0cb0*/  LOP3.LUT R4, R6, 0xfffffff8, RZ, 0xc0, !PT ;  /* 0xfffffff806047812 */ /* 0x000fe400078ec0ff */
[----:B------:R-:W-:Y:S01]  /*0cc0*/  LEA.HI R11, R11, R10, RZ, 0x3 ;  /* 0x0000000a0b0b7211 */ /* 0x000fe200078f18ff */
[----:B------:R-:W-:Y:S01]  /*0cd0*/  IMAD.IADD R8, R7, 0x1, -R8 ;  /* 0x0000000107087824 */ /* 0x000fe200078e0a08 */
[----:B------:R-:W-:Y:S01]  /*0ce0*/  LEA.HI R9, R9, R15, RZ, 0x5 ;  /* 0x0000000f09097211 */ /* 0x000fe200078f28ff */
[----:B------:R-:W-:Y:S01]  /*0cf0*/  IMAD.HI R7, R14, 0x55555556, RZ ;  /* 0x555555560e077827 */ /* 0x000fe200078e02ff */
[----:B------:R-:W-:-:S03]  /*0d00*/  LOP3.LUT R11, R11, 0xfffffff8, RZ, 0xc0, !PT ;  /* 0xfffffff80b0b7812 */ /* 0x000fc600078ec0ff */
[----:B------:R-:W-:Y:S01]  /*0d10*/  IMAD.IADD R4, R5, 0x1, -R4 ;  /* 0x0000000105047824 */ /* 0x000fe200078e0a04 */
[----:B------:R-:W-:Y:S02]  /*0d20*/  IADD3 R10, R10, -R11, RZ ;  /* 0x8000000b0a0a7210 */ /* 0x000fe40007ffe0ff */
[----:B------:R-:W-:Y:S01]  /*0d30*/  SHF.R.S32.HI R9, RZ, 0x5, R9 ;  /* 0x00000005ff097819 */ /* 0x000fe20000011409 */
[----:B------:R-:W-:Y:S01]  /*0d40*/  IMAD.SHL.U32 R3, R4, 0x40, RZ ;  /* 0x0000004004037824 */ /* 0x000fe200078e00ff */
[----:B------:R-:W-:Y:S01]  /*0d50*/  LEA.HI R7, R7, R7, RZ, 0x1 ;  /* 0x0000000707077211 */ /* 0x000fe200078f08ff */
[----:B------:R-:W-:Y:S01]  /*0d60*/  IMAD.SHL.U32 R8, R8, 0x8, RZ ;  /* 0x0000000808087824 */ /* 0x000fe200078e00ff */
[----:B------:R-:W-:Y:S01]  /*0d70*/  LEA.HI R5, R0, R12, RZ, 0x5 ;  /* 0x0000000c00057211 */ /* 0x000fe200078f28ff */
[----:B------:R-:W-:Y:S01]  /*0d80*/  IMAD R10, R9, 0x10, R10 ;  /* 0x00000010090a7824 */ /* 0x000fe200078e020a */
[----:B------:R-:W-:Y:S01]  /*0d90*/  LOP3.LUT R3, R3, 0x1c0, RZ, 0xc0, !PT ;  /* 0x000001c003037812 */ /* 0x000fe200078ec0ff */
[----:B------:R-:W-:Y:S01]  /*0da0*/  IMAD R7, R7, -0x3, R14 ;  /* 0xfffffffd07077824 */ /* 0x000fe200078e020e */
[----:B------:R-:W-:-:S02]  /*0db0*/  R2P PR, R4, 0x6 ;  /* 0x0000000604007804 */ /* 0x000fc40000000000 */
[----:B------:R-:W-:Y:S01]  /*0dc0*/  LOP3.LUT R8, R3, 0x8, R8, 0xf8, !PT ;  /* 0x0000000803087812 */ /* 0x000fe200078ef808 */
[----:B------:R-:W-:Y:S01]  /*0dd0*/  IMAD R4, R7, 0x40, R10 ;  /* 0x0000004007047824 */ /* 0x000fe200078e020a */
[----:B------:R-:W-:Y:S01]  /*0de0*/  LEA.HI R0, R0, R12, RZ, 0x2 ;  /* 0x0000000c00007211 */ /* 0x000fe200078f10ff */
[----:B------:R-:W-:Y:S01]  /*0df0*/  IMAD.SHL.U32 R6, R6, 0x40, RZ ;  /* 0x0000004006067824 */ /* 0x000fe200078e00ff */
[----:B------:R-:W-:Y:S02]  /*0e00*/  SHF.R.U32.HI R3, RZ, 0x3, R3 ;  /* 0x00000003ff037819 */ /* 0x000fe40000011603 */
[----:B------:R-:W-:Y:S01]  /*0e10*/  SHF.R.S32.HI R11, RZ, 0x5, R5 ;  /* 0x00000005ff0b7819 */ /* 0x000fe20000011405 */
[----:B------:R2:W-:Y:S01]  /*0e20*/  STL [R1+0x8c], R4 ;  /* 0x00008c0401007387 */ /* 0x0005e20000100800 */
[----:B------:R-:W-:Y:S02]  /*0e30*/  SHF.R.S32.HI R18, RZ, 0x2, R0 ;  /* 0x00000002ff127819 */ /* 0x000fe40000011400 */
[----:B------:R-:W-:Y:S01]  /*0e40*/  LOP3.LUT R8, R8, R3, RZ, 0x3c, !PT ;  /* 0x0000000308087212 */ /* 0x000fe200078e3cff */
[----:B------:R-:W-:Y:S01]  /*0e50*/  IMAD.SHL.U32 R3, R11, 0x400, RZ ;  /* 0x000004000b037824 */ /* 0x000fe200078e00ff */
[----:B------:R-:W-:-:S02]  /*0e60*/  LOP3.LUT R6, R6, 0x7ffffe00, RZ, 0xc0, !PT ;  /* 0x7ffffe0006067812 */ /* 0x000fc400078ec0ff */
[----:B------:R-:W-:Y:S02]  /*0e70*/  IADD3 R7, R18, 0x60, RZ ;  /* 0x0000006012077810 */ /* 0x000fe40007ffe0ff */
[----:B------:R-:W-:Y:S02]  /*0e80*/  IADD3 R3, R8, R6, R3 ;  /* 0x0000000608037210 */ /* 0x000fe40007ffe003 */
[----:B------:R-:W-:Y:S02]  /*0e90*/  SHF.R.S32.HI R6, RZ, 0x1f, R7 ;  /* 0x0000001fff067819 */ /* 0x000fe40000011407 */
[----:B------:R-:W-:Y:S02]  /*0ea0*/  SHF.R.S32.HI R5, RZ, 0x1f, R0 ;  /* 0x0000001fff057819 */ /* 0x000fe40000011400 */
[----:B------:R-:W-:Y:S01]  /*0eb0*/  LEA.HI R6, R6, R7, RZ, 0x3 ;  /* 0x0000000706067211 */ /* 0x000fe200078f18ff */
[----:B------:R-:W-:-:S04]  /*0ec0*/  IMAD R9, R3, 0x2, R2 ;  /* 0x0000000203097824 */ /* 0x000fc800078e0202 */
[----:B------:R-:W-:Y:S01]  /*0ed0*/  IMAD.SHL.U32 R6, R6, 0x40, RZ ;  /* 0x0000004006067824 */ /* 0x000fe200078e00ff */
[----:B------:R-:W-:Y:S01]  /*0ee0*/  LEA.HI R5, R5, R18, RZ, 0x3 ;  /* 0x0000001205057211 */ /* 0x000fe200078f18ff */
[----:B------:R-:W-:-:S03]  /*0ef0*/  IMAD.MOV.U32 R8, RZ, RZ, 0x40 ;  /* 0x00000040ff087424 */ /* 0x000fc600078e00ff */
[----:B------:R-:W-:Y:S02]  /*0f00*/  LOP3.LUT R6, R6, 0xfffffe00, RZ, 0xc0, !PT ;  /* 0xfffffe0006067812 */ /* 0x000fe400078ec0ff */
[----:B------:R-:W-:Y:S02]  /*0f10*/  LOP3.LUT R5, R5, 0xfffffff8, RZ, 0xc0, !PT ;  /* 0xfffffff805057812 */ /* 0x000fe400078ec0ff */
[----:B------:R-:W-:Y:S01]  /*0f20*/  CS2R R22, SRZ ;  /* 0x0000000000167805 */ /* 0x000fe2000001ff00 */
[----:B------:R-:W-:Y:S01]  /*0f30*/  IMAD.MOV.U32 R19, RZ, RZ, RZ ;  /* 0x000000ffff137224 */ /* 0x000fe200078e00ff */
[----:B--2---:R-:W-:-:S05]  /*0f40*/  LOP3.LUT R4, R13, 0x1, RZ, 0xfc, !PT ;  /* 0x000000010d047812 */ /* 0x004fca00078efcff */
[----:B------:R0:W-:Y:S02]  /*0f50*/  STL [R1+0x14], R4 ;  /* 0x0000140401007387 */ /* 0x0001e40000100800 */
[----:B0-----:R-:W-:Y:S01]  /*0f60*/  LOP3.LUT R4, R0, 0xfffffffc, RZ, 0xc0, !PT ;  /* 0xfffffffc00047812 */ /* 0x001fe200078ec0ff */
[----:B------:R-:W-:-:S04]  /*0f70*/  IMAD.SHL.U32 R0, R7, 0x40, RZ ;  /* 0x0000004007007824 */ /* 0x000fc800078e00ff */
[----:B------:R-:W-:Y:S01]  /*0f80*/  IMAD.IADD R4, R12, 0x1, -R4 ;  /* 0x000000010c047824 */ /* 0x000fe200078e0a04 */
[----:B------:R-:W-:-:S03]  /*0f90*/  LOP3.LUT R0, R0, 0x1c0, RZ, 0xc0, !PT ;  /* 0x000001c000007812 */ /* 0x000fc600078ec0ff */
[----:B------:R-:W-:Y:S01]  /*0fa0*/  IMAD.SHL.U32 R16, R4, 0x8, RZ ;  /* 0x0000000804107824 */ /* 0x000fe200078e00ff */
[----:B------:R-:W-:Y:S02]  /*0fb0*/  SHF.R.S32.HI R7, RZ, 0x1f, R18 ;  /* 0x0000001fff077819 */ /* 0x000fe40000011412 */
[----:B------:R-:W-:Y:S02]  /*0fc0*/  SHF.R.U32.HI R7, RZ, 0x3, R0 ;  /* 0x00000003ff077819 */ /* 0x000fe40000011600 */
[----:B------:R-:W-:Y:S01]  /*0fd0*/  LOP3.LUT R3, R0, 0x38, R16, 0xf8, !PT ;  /* 0x0000003800037812 */ /* 0x000fe200078ef810 */
[----:B------:R-:W-:Y:S01]  /*0fe0*/  STL [R1+0x80], RZ ;  /* 0x000080ff01007387 */ /* 0x000fe20000100800 */
[C---:B------:R-:W-:Y:S02]  /*0ff0*/  VIADD R0, R9.reuse, 0x1e800 ;  /* 0x0001e80009007836 */ /* 0x040fe40000000000 */
[----:B------:R-:W-:Y:S01]  /*1000*/  LOP3.LUT R7, R6, R3, R7, 0xf6, !PT ;  /* 0x0000000306077212 */ /* 0x000fe200078ef607 */
[----:B------:R-:W-:Y:S01]  /*1010*/  STL [R1+0x28], RZ ;  /* 0x000028ff01007387 */ /* 0x000fe20000100800 */
[----:B------:R-:W-:Y:S01]  /*1020*/  SEL R3, R8, 0xffffffc0, !P2 ;  /* 0xffffffc008037807 */ /* 0x000fe20005000000 */
[----:B------:R-:W-:-:S02]  /*1030*/  VIADD R4, R9, 0x1e820 ;  /* 0x0001e82009047836 */ /* 0x000fc40000000000 */
[----:B------:R-:W-:Y:S01]  /*1040*/  STL [R1+0x2c], R9 ;  /* 0x00002c0901007387 */ /* 0x000fe20000100800 */
[----:B------:R-:W-:-:S03]  /*1050*/  @P1 VIADD R4, R0, 0xffffffe0 ;  /* 0xffffffe000041836 */ /* 0x000fc60000000000 */
[----:B------:R0:W-:Y:S01]  /*1060*/  STL [R1+0x68], R6 ;  /* 0x0000680601007387 */ /* 0x0001e20000100800 */
[----:B------:R-:W-:Y:S01]  /*1070*/  IMAD.IADD R0, R0, 0x1, R3 ;  /* 0x0000000100007824 */ /* 0x000fe200078e0203 */
[----:B0-----:R-:W-:Y:S01]  /*1080*/  IADD3 R6, R18, -R5, RZ ;  /* 0x8000000512067210 */ /* 0x001fe20007ffe0ff */
[----:B------:R-:W-:-:S04]  /*1090*/  IMAD R5, R7, 0x2, R2 ;  /* 0x0000000207057824 */ /* 0x000fc800078e0202 */
[----:B------:R-:W-:Y:S04]  /*10a0*/  STL [R1+0x58], R6 ;  /* 0x0000580601007387 */ /* 0x000fe80000100800 */
[----:B------:R-:W-:Y:S04]  /*10b0*/  STL [R1+0x6c], R4 ;  /* 0x00006c0401007387 */ /* 0x000fe80000100800 */
[----:B------:R0:W-:Y:S04]  /*10c0*/  STL [R1+0x88], R5 ;  /* 0x0000880501007387 */ /* 0x0001e80000100800 */
[----:B------:R1:W-:Y:S01]  /*10d0*/  STL [R1+0x34], R0 ;  /* 0x0000340001007387 */ /* 0x0003e20000100800 */
[----:B0-----:R-:W-:-:S02]  /*10e0*/  IMAD.IADD R5, R3, 0x1, R4 ;  /* 0x0000000103057824 */ /* 0x001fc400078e0204 */
[C---:B------:R-:W-:Y:S02]  /*10f0*/  VIADD R3, R4.reuse, 0x6000 ;  /* 0x0000600004037836 */ /* 0x040fe40000000000 */
[----:B-1----:R-:W-:Y:S01]  /*1100*/  VIADD R0, R4, 0xc000 ;  /* 0x0000c00004007836 */ /* 0x002fe20000000000 */
[----:B------:R0:W-:Y:S04]  /*1110*/  STL [R1+0x30], R5 ;  /* 0x0000300501007387 */ /* 0x0001e80000100800 */
[----:B------:R0:W-:Y:S04]  /*1120*/  STL [R1+0x70], R0 ;  /* 0x0000700001007387 */ /* 0x0001e80000100800 */
[----:B------:R0:W-:Y:S02]  /*1130*/  STL [R1+0x74], R3 ;  /* 0x0000740301007387 */ /* 0x0001e40000100800 */
.L_x_10912:
[----:B0----5:R-:W0:Y:S02]  /*1140*/  LDC.64 R4, c[0x0][0xc60] ;  /* 0x00031800ff047b82 */ /* 0x021e240000000a00 */
[----:B0-----:R-:W-:-:S05]  /*1150*/  IMAD.WIDE R4, R35, 0x4, R4 ;  /* 0x0000000423047825 */ /* 0x001fca00078e0204 */
[----:B-12---:R-:W2:Y:S01]  /*1160*/  LDG.E R10, desc[UR56][R4.64] ;  /* 0x00000038040a7981 */ /* 0x006ea2000c1e1900 */
        /* <DEDUP_REMOVED lines=12> */
[C---:B---34-:R-:W-:Y:S01]  /*1230*/  @P1 LEA R6, P2, R10.reuse, UR4, 0x2 ;  /* 0x000000040a061c11 */ /* 0x058fe2000f8410ff */
[----:B------:R0:W-:Y:S01]  /*1240*/  STL [R1+0x78], R10 ;  /* 0x0000780a01007387 */ /* 0x0001e20000100800 */
[C-C-:B------:R-:W-:Y:S02]  /*1250*/  SHF.L.U64.HI R31, R10.reuse, 0x2, R0.reuse ;  /* 0x000000020a1f7819 */ /* 0x140fe40000010200 */
[----:B------:R-:W-:Y:S02]  /*1260*/  @P1 LEA.HI.X R7, R10, UR5, R0, 0x2, P2 ;  /* 0x000000050a071c11 */ /* 0x000fe400090f1400 */
[----:B------:R-:W-:Y:S01]  /*1270*/  ISETP.NE.U32.AND P2, PT, RZ, UR8, PT ;  /* 0x00000008ff007c0c */ /* 0x000fe2000bf45070 */
[----:B------:R-:W-:Y:S01]  /*1280*/  ULDC UR4, c[0x0][0x288] ;  /* 0x0000a20000047ab9 */ /* 0x000fe20000000800 */
[----:B------:R-:W-:Y:S01]  /*1290*/  IADD3 R8, P3, R30, UR6, RZ ;  /* 0x000000061e087c10 */ /* 0x000fe2000ff7e0ff */
[----:B------:R0:W5:Y:S01]  /*12a0*/  @P1 LDG.E R3, desc[UR56][R6.64] ;  /* 0x0000003806031981 */ /* 0x000162000c1e1900 */
[----:B------:R-:W-:-:S02]  /*12b0*/  ISETP.NE.AND.EX P2, PT, RZ, UR9, PT, P2 ;  /* 0x00000009ff007c0c */ /* 0x000fc4000bf45320 */
[----:B------:R-:W-:Y:S01]  /*12c0*/  MOV R25, UR4 ;  /* 0x0000000400197c02 */ /* 0x000fe20008000f00 */
[----:B------:R-:W-:Y:S01]  /*12d0*/  ULDC.64 UR4, c[0x0][0x3f8] ;  /* 0x0000fe0000047ab9 */ /* 0x000fe20000000a00 */
[----:B------:R-:W-:-:S05]  /*12e0*/  IADD3.X R9, R31, UR7, RZ, P3, !PT ;  /* 0x000000071f097c10 */ /* 0x000fca0009ffe4ff */
[----:B------:R0:W5:Y:S04]  /*12f0*/  @P0 LDG.E R37, desc[UR56][R8.64] ;  /* 0x0000003808250981 */ /* 0x000168000c1e1900 */
        /* <DEDUP_REMOVED lines=23> */
.L_x_10779:
        /* <DEDUP_REMOVED lines=10> */
.L_x_10780:
[----:B------:R-:W-:Y:S05]  /*1510*/  @!P0 BRA `(.L_x_10781) ;  /* 0x00000000000c8947 */ /* 0x000fea0003800000 */
[----:B------:R-:W2:Y:S04]  /*1520*/  LDG.E R5, desc[UR56][R8.64] ;  /* 0x0000003808057981 */ /* 0x000ea8000c1e1900 */
[----:B------:R-:W2:Y:S02]  /*1530*/  LDG.E R32, desc[UR56][R8.64+0x4] ;  /* 0x0000043808207981 */ /* 0x000ea4000c1e1900 */
[----:B--2---:R-:W-:-:S07]  /*1540*/  IMAD.IADD R32, R32, 0x1, -R5 ;  /* 0x0000000120207824 */ /* 0x004fce00078e0a05 */
.L_x_10781:
        /* <DEDUP_REMOVED lines=17> */
[----:B--2---:R-:W-:-:S05]  /*1660*/  @P0 IMAD.IADD R29, R9, 0x1, -R0 ;  /* 0x00000001091d0824 */ /* 0x004fca00078e0a00 */
[----:B------:R-:W-:-:S05]  /*1670*/  IADD3 R120, R8, R29, RZ ;  /* 0x0000001d08787210 */ /* 0x000fca0007ffe0ff */
        /* <DEDUP_REMOVED lines=36> */
[----:B-1---5:R-:W-:Y:S05]  /*18c0*/  CALL.ABS.NOINC R14 ;  /* 0x000000000e007343 */ /* 0x022fea0003c00000 */
.L_x_10784:
[----:B------:R-:W-:Y:S05]  /*18d0*/  BSYNC B6 ;  /* 0x0000000000067941 */ /* 0x000fea0003800000 */
.L_x_10783:
        /* <DEDUP_REMOVED lines=20> */
.L_x_10786:
[----:B------:R-:W-:Y:S05]  /*1a20*/  BSYNC B6 ;  /* 0x0000000000067941 */ /* 0x000fea0003800000 */
.L_x_10785:
[----:B------:R-:W-:Y:S01]  /*1a30*/  IADD3 R49, R37, R32, RZ ;  /* 0x0000002025317210 */ /* 0x000fe20007ffe0ff */
[----:B------:R-:W-:Y:S01]  /*1a40*/  ULDC.64 UR4, c[0x0][0x9f8] ;  /* 0x00027e0000047ab9 */ /* 0x000fe20000000a00 */
[----:B------:R-:W2:Y:S01]  /*1a50*/  LDL R32, [R1+0x58] ;  /* 0x0000580001207983 */ /* 0x000ea20000100800 */
[----:B------:R-:W-:Y:S01]  /*1a60*/  ISETP.NE.U32.AND P0, PT, RZ, UR4, PT ;  /* 0x00000004ff007c0c */ /* 0x000fe2000bf05070 */
[----:B------:R-:W0:Y:S01]  /*1a70*/  LDC R0, c[0x0][0x428] ;  /* 0x00010a00ff007b82 */ /* 0x000e220000000800 */
[----:B------:R-:W-:Y:S01]  /*1a80*/  ULDC.64 UR6, c[0x0][0xa08] ;  /* 0x0002820000067ab9 */ /* 0x000fe20000000a00 */
[----:B------:R-:W3:Y:S01]  /*1a90*/  LDL.LU R44, [R1] ;  /* 0x00000000012c7983 */ /* 0x000ee20000300800 */
[----:B------:R-:W-:Y:S01]  /*1aa0*/  ISETP.NE.AND.EX P0, PT, RZ, UR5, PT, P0 ;  /* 0x00000005ff007c0c */ /* 0x000fe2000bf05300 */
[----:B------:R-:W1:Y:S04]  /*1ab0*/  S2R R21, SR_TID.X ;  /* 0x0000000000157919 */ /* 0x000e680000002100 */
[----:B------:R-:W4:Y:S08]  /*1ac0*/  LDC.64 R12, c[0x0][0x3d8] ;  /* 0x0000f600ff0c7b82 */ /* 0x000f300000000a00 */
[----:B------:R-:W-:Y:S01]  /*1ad0*/  @P0 IADD3 R4, P1, R30, UR4, RZ ;  /* 0x000000041e040c10 */ /* 0x000fe2000ff3e0ff */
[----:B------:R-:W4:Y:S03]  /*1ae0*/  LDC R75, c[0x0][0x3d4] ;  /* 0x0000f500ff4b7b82 */ /* 0x000f260000000800 */
[----:B------:R-:W-:Y:S01]  /*1af0*/  @P0 IADD3.X R5, R31, UR5, RZ, P1, !PT ;  /* 0x000000051f050c10 */ /* 0x000fe20008ffe4ff */
[----:B------:R-:W-:-:S04]  /*1b00*/  ULDC.64 UR4, c[0x0][0x2f8] ;  /* 0x0000be0000047ab9 */ /* 0x000fc80000000a00 */
[----:B------:R4:W3:Y:S01]  /*1b10*/  @P0 LDG.E R35, desc[UR56][R4.64] ;  /* 0x0000003804230981 */ /* 0x0008e2000c1e1900 */
[----:B0-----:R-:W-:Y:S01]  /*1b20*/  ISETP.NE.AND P0, PT, R0, 0x1, PT ;  /* 0x000000010000780c */ /* 0x001fe20003f05270 */
[----:B------:R-:W0:Y:S01]  /*1b30*/  LDC.64 R30, c[0x0][0x2f0] ;  /* 0x0000bc00ff1e7b82 */ /* 0x000e220000000a00 */
[----:B------:R-:W-:Y:S02]  /*1b40*/  SHF.R.S32.HI R3, RZ, 0x1f, R49 ;  /* 0x0000001fff037819 */ /* 0x000fe40000011431 */
[----:B------:R-:W-:Y:S02]  /*1b50*/  SHF.R.S32.HI R17, RZ, 0x1f, R16 ;  /* 0x0000001fff117819 */ /* 0x000fe40000011410 */
[----:B-1----:R-:W-:-:S07]  /*1b60*/  SHF.R.U32.HI R40, RZ, 0x7, R21 ;  /* 0x00000007ff287819 */ /* 0x002fce0000011615 */
[----:B------:R-:W1:Y:S01]  /*1b70*/  @P0 LDC R7, c[0x0][0x42c] ;  /* 0x00010b00ff070b82 */ /* 0x000e620000000800 */
[----:B------:R-:W-:-:S07]  /*1b80*/  VIADD R38, R21, 0xffffff80 ;  /* 0xffffff8015267836 */ /* 0x000fce0000000000 */
[----:B------:R-:W1:Y:S01]  /*1b90*/  @P0 LDC R9, c[0x0][0x430] ;  /* 0x00010c00ff090b82 */ /* 0x000e620000000800 */
[-C--:B0-----:R-:W-:Y:S02]  /*1ba0*/  IMAD R6, R3, R30.reuse, RZ ;  /* 0x0000001e03067224 */ /* 0x081fe400078e02ff */
[----:B----4-:R-:W-:-:S04]  /*1bb0*/  IMAD.WIDE.U32 R4, R49, R30, RZ ;  /* 0x0000001e31047225 */ /* 0x010fc800078e00ff */
        /* <DEDUP_REMOVED lines=10> */
[----:B------:R-:W-:Y:S01]  /*1c60*/  ISETP.NE.AND P6, PT, R40, 0x1, PT ;  /* 0x000000012800780c */ /* 0x000fe20003fc5270 */
[----:B------:R-:W-:Y:S02]  /*1c70*/  ULDC.64 UR4, c[0x0][0x300] ;  /* 0x0000c00000047ab9 */ /* 0x000fe40000000a00 */
[----:B------:R-:W-:Y:S02]  /*1c80*/  IMAD.IADD R5, R5, 0x1, R7 ;  /* 0x0000000105057824 */ /* 0x000fe400078e0207 */
[----:B------:R-:W0:Y:S01]  /*1c90*/  LDC.64 R6, c[0x0][0x3e8] ;  /* 0x0000fa00ff067b82 */ /* 0x000e220000000a00 */
[C---:B--2---:R-:W-:Y:S01]  /*1ca0*/  IMAD.SHL.U32 R80, R32.reuse, 0x40, RZ ;  /* 0x0000004020507824 */ /* 0x044fe200078e00ff */
[----:B------:R-:W-:Y:S02]  /*1cb0*/  LOP3.LUT P1, RZ, R32, 0x4, RZ, 0xc0, !PT ;  /* 0x0000000420ff7812 */ /* 0x000fe4000782c0ff */
[----:B------:R-:W2:Y:S01]  /*1cc0*/  LDL R32, [R1+0x68] ;  /* 0x0000680001207983 */ /* 0x000ea20000100800 */
[----:B------:R-:W-:-:S02]  /*1cd0*/  SHF.R.S32.HI R36, RZ, 0x1f, R18 ;  /* 0x0000001fff247819 */ /* 0x000fc40000011412 */
[----:B------:R-:W-:-:S04]  /*1ce0*/  SHF.R.S32.HI R14, RZ, 0x1f, R38 ;  /* 0x0000001fff0e7819 */ /* 0x000fc80000011426 */
[----:B------:R-:W-:Y:S02]  /*1cf0*/  LEA.HI R14, R14, R38, RZ, 0x2 ;  /* 0x000000260e0e7211 */ /* 0x000fe400078f10ff */
[----:B---3--:R-:W-:Y:S02]  /*1d00*/  SHF.R.S32.HI R0, RZ, 0x1f, R35 ;  /* 0x0000001fff007819 */ /* 0x008fe40000011423 */
[----:B------:R-:W-:Y:S02]  /*1d10*/  SEL R35, R35, RZ, !P0 ;  /* 0x000000ff23237207 */ /* 0x000fe40004000000 */
[----:B------:R-:W-:-:S05]  /*1d20*/  SEL R10, R0, RZ, !P0 ;  /* 0x000000ff000a7207 */ /* 0x000fca0004000000 */
[----:B------:R-:W-:Y:S02]  /*1d30*/  IMAD R0, R10, UR4, RZ ;  /* 0x000000040a007c24 */ /* 0x000fe4000f8e02ff */
[----:B------:R-:W-:-:S04]  /*1d40*/  IMAD.WIDE.U32 R62, R35, UR4, R4 ;  /* 0x00000004233e7c25 */ /* 0x000fc8000f8e0004 */
[----:B------:R-:W-:Y:S02]  /*1d50*/  IMAD R83, R35, UR5, R0 ;  /* 0x0000000523537c24 */ /* 0x000fe4000f8e0200 */
[-C--:B------:R-:W-:Y:S02]  /*1d60*/  IMAD R0, R36, R30.reuse, RZ ;  /* 0x0000001e24007224 */ /* 0x080fe400078e02ff */
[C---:B------:R-:W-:Y:S01]  /*1d70*/  IMAD.WIDE.U32 R4, R18.reuse, R30, R16 ;  /* 0x0000001e12047225 */ /* 0x040fe200078e0010 */
[----:B------:R-:W-:Y:S05]  /*1d80*/  @!P6 WARPSYNC.ALL ;  /* 0x000000000000e948 */ /* 0x000fea0003800000 */
[----:B------:R-:W-:Y:S01]  /*1d90*/  IMAD R0, R18, R31, R0 ;  /* 0x0000001f12007224 */ /* 0x000fe200078e0200 */
[----:B------:R-:W-:Y:S01]  /*1da0*/  ULDC.64 UR4, c[0x0][0x320] ;  /* 0x0000c80000047ab9 */ /* 0x000fe20000000a00 */
[----:B------:R-:W-:Y:S01]  /*1db0*/  IMAD.IADD R83, R63, 0x1, R83 ;  /* 0x000000013f537824 */ /* 0x000fe200078e0253 */
[----:B------:R-:W-:Y:S01]  /*1dc0*/  IADD3 R82, P0, R62, R4, RZ ;  /* 0x000000043e527210 */ /* 0x000fe20007f1e0ff */
[----:B------:R-:W-:Y:S01]  /*1dd0*/  IMAD R9, R9, UR4, RZ ;  /* 0x0000000409097c24 */ /* 0x000fe2000f8e02ff */
[----:B------:R-:W-:-:S02]  /*1de0*/  LOP3.LUT R14, R14, 0xfffffffc, RZ, 0xc0, !PT ;  /* 0xfffffffc0e0e7812 */ /* 0x000fc400078ec0ff */
[----:B------:R-:W-:Y:S01]  /*1df0*/  IADD3.X R81, R83, R5, R0, P0, !PT ;  /* 0x0000000553517210 */ /* 0x000fe200007fe400 */
[----:B------:R-:W-:Y:S02]  /*1e00*/  IMAD R0, R36, R12, RZ ;  /* 0x0000000c24007224 */ /* 0x000fe400078e02ff */
[C---:B------:R-:W-:Y:S02]  /*1e10*/  IMAD R11, R34.reuse, UR5, R9 ;  /* 0x00000005220b7c24 */ /* 0x040fe4000f8e0209 */
[----:B------:R-:W-:Y:S01]  /*1e20*/  IMAD.WIDE.U32 R8, R34, UR4, R16 ;  /* 0x0000000422087c25 */ /* 0x000fe2000f8e0010 */
[----:B------:R-:W-:Y:S01]  /*1e30*/  ULDC.64 UR4, c[0x0][0x328] ;  /* 0x0000ca0000047ab9 */ /* 0x000fe20000000a00 */
[----:B------:R-:W-:Y:S02]  /*1e40*/  ISETP.GE.AND P0, PT, R16, R75, PT ;  /* 0x0000004b1000720c */ /* 0x000fe40003f06270 */
[----:B------:R-:W-:Y:S02]  /*1e50*/  IMAD.IADD R14, R38, 0x1, -R14 ;  /* 0x00000001260e7824 */ /* 0x000fe400078e0a0e */
[----:B------:R-:W-:-:S02]  /*1e60*/  IMAD R39, R18, R13, R0 ;  /* 0x0000000d12277224 */ /* 0x000fc400078e0200 */
[----:B0-----:R-:W-:Y:S02]  /*1e70*/  IMAD R0, R36, R6, RZ ;  /* 0x0000000624007224 */ /* 0x001fe400078e02ff */
[----:B------:R-:W-:Y:S02]  /*1e80*/  IMAD.IADD R9, R9, 0x1, R11 ;  /* 0x0000000109097824 */ /* 0x000fe400078e020b */
[----:B------:R-:W-:Y:S02]  /*1e90*/  IMAD R4, R10, UR4, RZ ;  /* 0x000000040a047c24 */ /* 0x000fe4000f8e02ff */
[----:B------:R-:W-:Y:S01]  /*1ea0*/  IMAD.SHL.U32 R60, R14, 0x4, RZ ;  /* 0x000000040e3c7824 */ /* 0x000fe200078e00ff */
[----:B------:R-:W-:Y:S01]  /*1eb0*/  SEL R37, R75, RZ, P0 ;  /* 0x000000ff4b257207 */ /* 0x000fe20000000000 */
[----:B------:R-:W-:-:S04]  /*1ec0*/  IMAD.WIDE.U32 R10, R18, R12, R16 ;  /* 0x0000000c120a7225 */ /* 0x000fc800078e0010 */
[----:B------:R-:W-:Y:S01]  /*1ed0*/  IMAD.WIDE.U32 R14, R18, R6, R16 ;  /* 0x00000006120e7225 */ /* 0x000fe200078e0010 */
[----:B------:R-:W-:-:S03]  /*1ee0*/  SHF.R.S32.HI R61, RZ, 0x1f, R60 ;  /* 0x0000001fff3d7819 */ /* 0x000fc6000001143c */
[----:B------:R-:W-:Y:S01]  /*1ef0*/  IMAD R41, R18, R7, R0 ;  /* 0x0000000712297224 */ /* 0x000fe200078e0200 */
[----:B------:R-:W-:Y:S01]  /*1f00*/  IADD3 R21, R39, R11, RZ ;  /* 0x0000000b27157210 */ /* 0x000fe20007ffe0ff */
[----:B------:R-:W-:Y:S02]  /*1f10*/  IMAD.IADD R37, R16, 0x1, R37 ;  /* 0x0000000110257824 */ /* 0x000fe400078e0225 */
[----:B------:R-:W-:Y:S01]  /*1f20*/  IMAD.IADD R11, R41, 0x1, R15 ;  /* 0x00000001290b7824 */ /* 0x000fe200078e020f */
[----:B-----5:R-:W-:Y:S01]  /*1f30*/  SHF.R.S32.HI R15, RZ, 0x1f, R24 ;  /* 0x0000001fff0f7819 */ /* 0x020fe20000011418 */
[----:B------:R-:W-:Y:S02]  /*1f40*/  IMAD R45, R35, UR5, R4 ;  /* 0x00000005232d7c24 */ /* 0x000fe4000f8e0204 */
[----:B------:R-:W-:Y:S01]  /*1f50*/  IMAD.WIDE.U32 R4, R18, R12, R60 ;  /* 0x0000000c12047225 */ /* 0x000fe200078e003c */
[----:B------:R-:W-:-:S03]  /*1f60*/  SHF.R.S32.HI R0, RZ, 0x1f, R37 ;  /* 0x0000001fff007819 */ /* 0x000fc60000011425 */
[----:B------:R-:W-:Y:S01]  /*1f70*/  IMAD.WIDE.U32 R34, R35, UR4, R8 ;  /* 0x0000000423227c25 */ /* 0x000fe2000f8e0008 */
[----:B------:R-:W-:Y:S01]  /*1f80*/  LOP3.LUT R44, R44, 0xfffffffb, RZ, 0xc0, !PT ;  /* 0xfffffffb2c2c7812 */ /* 0x000fe200078ec0ff */
[----:B------:R-:W-:Y:S02]  /*1f90*/  ULDC UR4, c[0x0][0x2e4] ;  /* 0x0000b90000047ab9 */ /* 0x000fe40000000800 */
[----:B------:R-:W-:Y:S02]  /*1fa0*/  IMAD.MOV.U32 R20, RZ, RZ, R10 ;  /* 0x000000ffff147224 */ /* 0x000fe400078e000a */
[----:B------:R-:W-:-:S04]  /*1fb0*/  IMAD.WIDE.U32 R8, R18, R6, R60 ;  /* 0x0000000612087225 */ /* 0x000fc800078e003c */
[----:B------:R-:W-:Y:S02]  /*1fc0*/  IMAD.MOV.U32 R10, RZ, RZ, R14 ;  /* 0x000000ffff0a7224 */ /* 0x000fe400078e000e */
[----:B------:R-:W-:Y:S02]  /*1fd0*/  IMAD R14, R15, R12, RZ ;  /* 0x0000000c0f0e7224 */ /* 0x000fe400078e02ff */
[----:B------:R-:W-:Y:S01]  /*1fe0*/  IMAD.IADD R5, R5, 0x1, R39 ;  /* 0x0000000105057824 */ /* 0x000fe200078e0227 */
[----:B------:R-:W-:Y:S01]  /*1ff0*/  LEA.HI R37, R0, R37, RZ, 0x3 ;  /* 0x0000002500257211 */ /* 0x000fe200078f18ff */
[----:B------:R-:W-:Y:S01]  /*2000*/  IMAD.IADD R9, R9, 0x1, R41 ;  /* 0x0000000109097824 */ /* 0x000fe200078e0229 */
[----:B------:R-:W-:Y:S01]  /*2010*/  @P1 LOP3.LUT R44, R44, 0x4, RZ, 0xfc, !PT ;  /* 0x000000042c2c1812 */ /* 0x000fe200078efcff */
[----:B------:R-:W-:Y:S02]  /*2020*/  IMAD R41, R24, R13, R14 ;  /* 0x0000000d18297224 */ /* 0x000fe400078e020e */
[----:B------:R-:W-:-:S02]  /*2030*/  IMAD R0, R15, R6, RZ ;  /* 0x000000060f007224 */ /* 0x000fc400078e02ff */
[----:B------:R-:W-:Y:S01]  /*2040*/  IMAD.WIDE.U32 R14, R24, R12, R4 ;  /* 0x0000000c180e7225 */ /* 0x000fe200078e0004 */
[----:B------:R-:W-:-:S05]  /*2050*/  IADD3 R4, P1, R18, R49, RZ ;  /* 0x0000003112047210 */ /* 0x000fca0007f3e0ff */
[----:B------:R-:W-:Y:S01]  /*2060*/  IMAD.X R5, R36, 0x1, R3, P1 ;  /* 0x0000000124057824 */ /* 0x000fe200008e0603 */
[----:B------:R-:W-:-:S04]  /*2070*/  SHF.R.S32.HI R36, RZ, 0x1f, R38 ;  /* 0x0000001fff247819 */ /* 0x000fc80000011426 */
[----:B------:R-:W-:Y:S01]  /*2080*/  LEA.HI R36, R36, R38, RZ, 0x5 ;  /* 0x0000002624247211 */ /* 0x000fe200078f28ff */
[----:B------:R-:W-:-:S04]  /*2090*/  VIADD R38, R18, 0x60 ;  /* 0x0000006012267836 */ /* 0x000fc80000000000 */
[----:B------:R-:W-:Y:S01]  /*20a0*/  IMAD.SHL.U32 R38, R38, 0x40, RZ ;  /* 0x0000004026267824 */ /* 0x000fe200078e00ff */
[----:B------:R-:W-:-:S04]  /*20b0*/  LOP3.LUT R80, R80, 0x1c0, RZ, 0xc0, !PT ;  /* 0x000001c050507812 */ /* 0x000fc800078ec0ff */
[----:B------:R-:W-:Y:S01]  /*20c0*/  LOP3.LUT R38, R38, 0x1c0, RZ, 0xc0, !PT ;  /* 0x000001c026267812 */ /* 0x000fe200078ec0ff */
[----:B------:R-:W-:-:S03]  /*20d0*/  IMAD R43, R24, R7, R0 ;  /* 0x00000007182b7224 */ /* 0x000fc600078e0200 */
[----:B------:R-:W-:Y:S01]  /*20e0*/  LOP3.LUT R3, R38, 0x38, R37, 0xf8, !PT ;  /* 0x0000003826037812 */ /* 0x000fe200078ef825 */
[----:B------:R-:W-:Y:S01]  /*20f0*/  VIADD R38, R18, 0x60 ;  /* 0x0000006012267836 */ /* 0x000fe20000000000 */
[----:B------:R0:W-:Y:S01]  /*2100*/  STL [R1], R44 ;  /* 0x0000002c01007387 */ /* 0x0001e20000100800 */
[----:B------:R-:W-:Y:S02]  /*2110*/  SHF.R.U32.HI R77, RZ, 0x3, R80 ;  /* 0x00000003ff4d7819 */ /* 0x000fe40000011650 */
[----:B------:R-:W-:Y:S01]  /*2120*/  LOP3.LUT R0, R80, 0x18, R16, 0xf8, !PT ;  /* 0x0000001850007812 */ /* 0x000fe200078ef810 */
[----:B------:R-:W-:Y:S01]  /*2130*/  IMAD.SHL.U32 R38, R38, 0x40, RZ ;  /* 0x0000004026267824 */ /* 0x000fe200078e00ff */
[----:B------:R-:W-:Y:S02]  /*2140*/  SHF.R.S32.HI R36, RZ, 0x5, R36 ;  /* 0x00000005ff247819 */ /* 0x000fe40000011424 */
[----:B------:R-:W-:Y:S02]  /*2150*/  LOP3.LUT R0, R0, R77, RZ, 0x3c, !PT ;  /* 0x0000004d00007212 */ /* 0x000fe400078e3cff */
[----:B------:R-:W-:-:S02]  /*2160*/  LOP3.LUT R38, R38, 0x1c0, RZ, 0xc0, !PT ;  /* 0x000001c026267812 */ /* 0x000fc400078ec0ff */
[----:B------:R-:W-:Y:S02]  /*2170*/  LEA R71, R36, R0, 0x9 ;  /* 0x0000000024477211 */ /* 0x000fe400078e48ff */
[----:B------:R-:W-:Y:S02]  /*2180*/  LOP3.LUT R0, R80, 0x38, R37, 0xf8, !PT ;  /* 0x0000003850007812 */ /* 0x000fe400078ef825 */
[----:B------:R-:W-:Y:S01]  /*2190*/  SHF.R.U32.HI R38, RZ, 0x3, R38 ;  /* 0x00000003ff267819 */ /* 0x000fe20000011626 */
[----:B------:R-:W-:Y:S01]  /*21a0*/  IMAD R39, R31, 0xc0, RZ ;  /* 0x000000c01f277824 */ /* 0x000fe200078e02ff */
[----:B------:R-:W-:Y:S01]  /*21b0*/  LOP3.LUT R0, R0, R77, RZ, 0x3c, !PT ;  /* 0x0000004d00007212 */ /* 0x000fe200078e3cff */
[----:B------:R-:W-:Y:S01]  /*21c0*/  IMAD R73, R13, 0xc0, RZ ;  /* 0x000000c00d497824 */ /* 0x000fe200078e02ff */
[----:B------:R-:W-:Y:S01]  /*21d0*/  LOP3.LUT R3, R3, R38, RZ, 0x3c, !PT ;  /* 0x0000002603037212 */ /* 0x000fe200078e3cff */
[----:B------:R-:W-:Y:S01]  /*21e0*/  IMAD.WIDE.U32 R20, R24, R12, R20 ;  /* 0x0000000c18147225 */ /* 0x000fe200078e0014 */
[----:B------:R-:W-:-:S02]  /*21f0*/  IADD3 R42, R18, 0x60, RZ ;  /* 0x00000060122a7810 */ /* 0x000fc40007ffe0ff */
[----:B------:R-:W-:Y:S01]  /*2200*/  LOP3.LUT R67, R37, 0xfffffff8, RZ, 0xc0, !PT ;  /* 0xfffffff825437812 */ /* 0x000fe200078ec0ff */
[----:B------:R-:W-:Y:S02]  /*2210*/  IMAD R47, R7, 0xc0, RZ ;  /* 0x000000c0072f7824 */ /* 0x000fe400078e02ff */
[----:B------:R-:W-:-:S04]  /*2220*/  IMAD.WIDE.U32 R10, R24, R6, R10 ;  /* 0x00000006180a7225 */ /* 0x000fc800078e000a */
[----:B------:R-:W-:-:S04]  /*2230*/  IMAD.WIDE.U32 R8, R24, R6, R8 ;  /* 0x0000000618087225 */ /* 0x000fc800078e0008 */
[----:B------:R-:W-:Y:S02]  /*2240*/  VIADD R79, R16, 0x20 ;  /* 0x00000020104f7836 */ /* 0x000fe40000000000 */
[----:B------:R-:W-:-:S04]  /*2250*/  IMAD.WIDE.U32 R30, R30, 0xc0, RZ ;  /* 0x000000c01e1e7825 */ /* 0x000fc800078e00ff */
[----:B------:R-:W-:-:S04]  /*2260*/  IMAD.WIDE.U32 R12, R12, 0xc0, RZ ;  /* 0x000000c00c0c7825 */ /* 0x000fc800078e00ff */
[----:B------:R-:W-:Y:S01]  /*2270*/  IMAD.WIDE.U32 R6, R6, 0xc0, RZ ;  /* 0x000000c006067825 */ /* 0x000fe200078e00ff */
[----:B------:R-:W-:Y:S02]  /*2280*/  SHF.R.S32.HI R78, RZ, 0x1f, R42 ;  /* 0x0000001fff4e7819 */ /* 0x000fe4000001142a */
[----:B------:R-:W-:Y:S01]  /*2290*/  SHF.R.S32.HI R68, RZ, 0x3, R37 ;  /* 0x00000003ff447819 */ /* 0x000fe20000011425 */
[----:B------:R-:W-:Y:S01]  /*22a0*/  IMAD R65, R36, 0x200, R0 ;  /* 0x0000020024417824 */ /* 0x000fe200078e0200 */
[----:B------:R-:W-:Y:S01]  /*22b0*/  ISETP.GE.AND P1, PT, R16, UR4, PT ;  /* 0x0000000410007c0c */ /* 0x000fe2000bf26270 */
[----:B------:R-:W-:Y:S01]  /*22c0*/  VIADD R76, R40, 0x8 ;  /* 0x00000008284c7836 */ /* 0x000fe20000000000 */
[----:B------:R-:W-:Y:S01]  /*22d0*/  ISETP.GE.AND P2, PT, R79, UR4, PT ;  /* 0x000000044f007c0c */ /* 0x000fe2000bf46270 */
[----:B------:R-:W-:Y:S01]  /*22e0*/  IMAD.SHL.U32 R75, R75, 0x2, RZ ;  /* 0x000000024b4b7824 */ /* 0x000fe200078e00ff */
[----:B------:R-:W-:Y:S01]  /*22f0*/  SHF.R.S32.HI R66, RZ, 0x1f, R67 ;  /* 0x0000001fff427819 */ /* 0x000fe20000011443 */
[----:B------:R-:W-:-:S02]  /*2300*/  IMAD.IADD R74, R31, 0x1, R39 ;  /* 0x000000011f4a7824 */ /* 0x000fc400078e0227 */
[----:B------:R-:W-:Y:S02]  /*2310*/  IMAD.IADD R73, R13, 0x1, R73 ;  /* 0x000000010d497824 */ /* 0x000fe400078e0249 */
[----:B------:R-:W-:Y:S02]  /*2320*/  IMAD.IADD R72, R7, 0x1, R47 ;  /* 0x0000000107487824 */ /* 0x000fe400078e022f */
[----:B------:R-:W-:Y:S02]  /*2330*/  IMAD.IADD R70, R41, 0x1, R21 ;  /* 0x0000000129467824 */ /* 0x000fe400078e0215 */
[----:B------:R-:W-:Y:S02]  /*2340*/  IMAD.IADD R69, R43, 0x1, R11 ;  /* 0x000000012b457824 */ /* 0x000fe400078e020b */
[----:B------:R-:W-:Y:S01]  /*2350*/  IMAD.IADD R0, R35, 0x1, R45 ;  /* 0x0000000123007824 */ /* 0x000fe200078e022d */
[----:B--2---:R-:W-:Y:S01]  /*2360*/  IADD3 R64, R32, R3, RZ ;  /* 0x0000000320407210 */ /* 0x004fe20007ffe0ff */
[----:B------:R-:W-:-:S02]  /*2370*/  IMAD.IADD R32, R15, 0x1, R41 ;  /* 0x000000010f207824 */ /* 0x000fc400078e0229 */
[----:B------:R-:W-:Y:S01]  /*2380*/  IMAD.IADD R3, R9, 0x1, R43 ;  /* 0x0000000109037824 */ /* 0x000fe200078e022b */
[----:B0-----:R-:W-:Y:S06]  /*2390*/  @!P6 BAR.SYNC.DEFER_BLOCKING 0x9, 0x100 ;  /* 0x024400000000eb1d */ /* 0x001fec0000010000 */
.L_x_10836:
[----:B------:R-:W2:Y:S01]  /*23a0*/  LDL R48, [R1+0x58] ;  /* 0x0000580001307983 */ /* 0x000ea20000100800 */
[----:B------:R-:W0:Y:S03]  /*23b0*/  LDC.64 R86, c[0x0][0x2d8] ;  /* 0x0000b600ff567b82 */ /* 0x000e260000000a00 */
[----:B------:R-:W3:Y:S01]  /*23c0*/  LDL.LU R43, [R1] ;  /* 0x00000000012b7983 */ /* 0x000ee20000300800 */
[----:B------:R-:W-:Y:S01]  /*23d0*/  VIADD R41, R27, 0xffffffff ;  /* 0xffffffff1b297836 */ /* 0x000fe20000000000 */
[----:B------:R-:W-:Y:S05]  /*23e0*/  YIELD ;  /* 0x0000000000007946 */ /* 0x000fea0003800000 */
[----:B------:R-:W-:Y:S01]  /*23f0*/  SHF.R.S32.HI R42, RZ, 0x1f, R41 ;  /* 0x0000001fff2a7819 */ /* 0x000fe20000011429 */
[-C--:B------:R-:W-:Y:S01]  /*2400*/  IMAD R27, R74, R41.reuse, RZ ;  /* 0x000000294a1b7224 */ /* 0x080fe200078e02ff */
[----:B------:R-:W1:Y:S01]  /*2410*/  LDC.64 R92, c[0x0][0x2f0] ;  /* 0x0000bc00ff5c7b82 */ /* 0x000e620000000a00 */
[----:B------:R-:W-:Y:S01]  /*2420*/  IMAD.WIDE.U32 R38, R30, R41, RZ ;  /* 0x000000291e267225 */ /* 0x000fe200078e00ff */
[----:B------:R-:W-:Y:S03]  /*2430*/  BSSY B0, `(.L_x_10787) ;  /* 0x00002ff000007945 */ /* 0x000fe60003800000 */
[----:B------:R-:W-:-:S02]  /*2440*/  IMAD R27, R42, R30, R27 ;  /* 0x0000001e2a1b7224 */ /* 0x000fc400078e021b */
[----:B------:R-:W-:Y:S01]  /*2450*/  IMAD.MOV.U32 R90, RZ, RZ, R38 ;  /* 0x000000ffff5a7224 */ /* 0x000fe200078e0026 */
[----:B------:R-:W-:Y:S01]  /*2460*/  IADD3 R38, P4, R82, R38, RZ ;  /* 0x0000002652267210 */ /* 0x000fe20007f9e0ff */
[----:B------:R-:W-:Y:S01]  /*2470*/  IMAD.IADD R91, R39, 0x1, R27 ;  /* 0x00000001275b7824 */ /* 0x000fe200078e021b */
[----:B------:R-:W4:Y:S01]  /*2480*/  LDC R94, c[0x0][0x3d4] ;  /* 0x0000f500ff5e7b82 */ /* 0x000f220000000800 */
[----:B------:R-:W-:Y:S02]  /*2490*/  IMAD R89, R19, 0x3000, R71 ;  /* 0x0000300013597824 */ /* 0x000fe400078e0247 */
[----:B------:R-:W-:Y:S01]  /*24a0*/  IMAD.X R39, R91, 0x1, R81, P4 ;  /* 0x000000015b277824 */ /* 0x000fe200020e0651 */
[C---:B0-----:R-:W-:Y:S02]  /*24b0*/  LEA R46, P4, R38.reuse, R86, 0x1 ;  /* 0x00000056262e7211 */ /* 0x041fe400078808ff */
[----:B------:R-:W-:Y:S02]  /*24c0*/  IADD3 R85, R89, 0x20, RZ ;  /* 0x0000002059557810 */ /* 0x000fe40007ffe0ff */
[----:B------:R-:W-:-:S02]  /*24d0*/  LEA.HI.X R47, R38, R87, R39, 0x1, P4 ;  /* 0x00000057262f7211 */ /* 0x000fc400020f0c27 */
[----:B------:R-:W-:Y:S01]  /*24e0*/  ISETP.GT.AND P4, PT, R41, R28, PT ;  /* 0x0000001c2900720c */ /* 0x000fe20003f84270 */
[----:B-1----:R-:W-:-:S04]  /*24f0*/  IMAD.WIDE.U32 R36, R92, 0x60, R90 ;  /* 0x000000605c247825 */ /* 0x002fc800078e005a */
[----:B------:R-:W-:Y:S01]  /*2500*/  IMAD R40, R93, 0x60, RZ ;  /* 0x000000605d287824 */ /* 0x000fe200078e02ff */
[----:B------:R-:W-:-:S04]  /*2510*/  IADD3 R27, P3, R82, R36, RZ ;  /* 0x00000024521b7210 */ /* 0x000fc80007f7e0ff */
[----:B------:R-:W-:Y:S02]  /*2520*/  IADD3.X R36, R81, R37, R40, P3, !PT ;  /* 0x0000002551247210 */ /* 0x000fe40001ffe428 */
[----:B------:R-:W-:-:S04]  /*2530*/  LEA R44, P3, R27, R86, 0x1 ;  /* 0x000000561b2c7211 */ /* 0x000fc800078608ff */
[----:B------:R-:W-:Y:S01]  /*2540*/  LEA.HI.X R45, R27, R87, R36, 0x1, P3 ;  /* 0x000000571b2d7211 */ /* 0x000fe200018f0c24 */
[----:B------:R-:W-:Y:S01]  /*2550*/  IMAD.MOV.U32 R27, RZ, RZ, R41 ;  /* 0x000000ffff1b7224 */ /* 0x000fe200078e0029 */
[----:B----4-:R-:W-:Y:S02]  /*2560*/  ISETP.GE.AND P3, PT, R94, 0x1, PT ;  /* 0x000000015e00780c */ /* 0x010fe40003f66270 */
[----:B--2---:R-:W-:Y:S02]  /*2570*/  LOP3.LUT P5, RZ, R48, 0x4, RZ, 0xc0, !PT ;  /* 0x0000000430ff7812 */ /* 0x004fe400078ac0ff */
[----:B---3--:R-:W-:-:S04]  /*2580*/  LOP3.LUT R43, R43, 0xfffffffd, RZ, 0xc0, !PT ;  /* 0xfffffffd2b2b7812 */ /* 0x008fc800078ec0ff */
[----:B------:R-:W-:-:S05]  /*2590*/  @P4 LOP3.LUT R43, R43, 0x2, RZ, 0xfc, !PT ;  /* 0x000000022b2b4812 */ /* 0x000fca00078efcff */
[----:B------:R0:W-:Y:S02]  /*25a0*/  STL [R1], R43 ;  /* 0x0000002b01007387 */ /* 0x0001e40000100800 */
[C---:B------:R-:W-:Y:S02]  /*25b0*/  @P5 VIADD R85, R89.reuse, 0xffffffe0 ;  /* 0xffffffe059555836 */ /* 0x040fe40000000000 */
[--C-:B------:R-:W-:Y:S02]  /*25c0*/  IMAD R89, R89, 0x2, R26.reuse ;  /* 0x0000000259597824 */ /* 0x100fe400078e021a */
[----:B------:R-:W-:Y:S01]  /*25d0*/  IMAD R85, R85, 0x2, R26 ;  /* 0x0000000255557824 */ /* 0x000fe200078e021a */
[----:B------:R-:W-:Y:S06]  /*25e0*/  @!P3 BRA `(.L_x_10788) ;  /* 0x0000002c0020b947 */ /* 0x000fec0003800000 */
        /* <DEDUP_REMOVED lines=20> */
[----:B0-----:R-:W-:Y:S02]  /*2730*/  CS2R R42, SRZ ;  /* 0x00000000002a7805 */ /* 0x001fe4000001ff00 */
        /* <DEDUP_REMOVED lines=8> */
[----:B------:R-:W-:-:S04]  /*27c0*/  IADD3 R39, P3, R8, R52, RZ ;  /* 0x0000003408277210 */ /* 0x000fc80007f7e0ff */
[----:B------:R-:W-:Y:S02]  /*27d0*/  IADD3.X R56, R84, R3, RZ, P3, !PT ;  /* 0x0000000354387210 */ /* 0x000fe40001ffe4ff */
        /* <DEDUP_REMOVED lines=14> */
.L_x_10791:
[----:B------:R-:W-:Y:S05]  /*28c0*/  BSYNC B1 ;  /* 0x0000000000017941 */ /* 0x000fea0003800000 */
.L_x_10790:
[----:B0-----:R-:W-:Y:S01]  /*28d0*/  VIADD R36, R18, 0x60 ;  /* 0x0000006012247836 */ /* 0x001fe20000000000 */
[----:B------:R-:W-:Y:S01]  /*28e0*/  BSSY B1, `(.L_x_10792) ;  /* 0x0000022000017945 */ /* 0x000fe20003800000 */
[----:B-----5:R-:W-:Y:S02]  /*28f0*/  IMAD.MOV.U32 R92, RZ, RZ, R56 ;  /* 0x000000ffff5c7224 */ /* 0x020fe400078e0038 */
[----:B------:R-:W-:Y:S01]  /*2900*/  IMAD.MOV.U32 R93, RZ, RZ, R57 ;  /* 0x000000ffff5d7224 */ /* 0x000fe200078e0039 */
[----:B------:R-:W-:-:S13]  /*2910*/  ISETP.GE.AND P5, PT, R36, R88, PT ;  /* 0x000000582400720c */ /* 0x000fda0003fa6270 */
[----:B------:R-:W-:Y:S05]  /*2920*/  @P5 BRA `(.L_x_10793) ;  /* 0x0000000000745947 */ /* 0x000fea0003800000 */
[----:B------:R-:W0:Y:S01]  /*2930*/  LDC.64 R36, c[0x0][0x3d8] ;  /* 0x0000f600ff247b82 */ /* 0x000e220000000a00 */
        /* <DEDUP_REMOVED lines=28> */
.L_x_10793:
[----:B------:R-:W-:Y:S05]  /*2b00*/  BSYNC B1 ;  /* 0x0000000000017941 */ /* 0x000fea0003800000 */
.L_x_10792:
[----:B------:R-:W2:Y:S01]  /*2b10*/  LDL R84, [R1+0x14] ;  /* 0x0000140001547983 */ /* 0x000ea20000100800 */
[----:B0-----:R-:W-:Y:S01]  /*2b20*/  IMAD.MOV.U32 R37, RZ, RZ, R87 ;  /* 0x000000ffff257224 */ /* 0x001fe200078e0057 */
[----:B------:R-:W-:Y:S01]  /*2b30*/  MOV R36, R86 ;  /* 0x0000005600247202 */ /* 0x000fe20000000f00 */
        /* <DEDUP_REMOVED lines=14> */
[----:B------:R-:W-:Y:S02]  /*2c20*/  MOV R38, R48 ;  /* 0x0000003000267202 */ /* 0x000fe40000000f00 */
        /* <DEDUP_REMOVED lines=12> */
[----:B------:R-:W-:Y:S02]  /*2cf0*/  PRMT R97, R39, 0x7610, R97 ;  /* 0x0000761027617816 */ /* 0x000fe40000000061 */
[----:B--2---:R-:W-:-:S13]  /*2d00*/  ISETP.NE.AND P3, PT, R84, 0x3, PT ;  /* 0x000000035400780c */ /* 0x004fda0003f65270 */
[----:B------:R-:W-:Y:S05]  /*2d10*/  @!P3 BRA `(.L_x_10794) ;  /* 0x000000000004b947 */ /* 0x000fea0003800000 */
[----:B------:R-:W-:Y:S01]  /*2d20*/  BPT.TRAP 0x1 ;  /* 0x000000040000795c */ /* 0x000fe20000300000 */
.L_x_10794:
[----:B------:R-:W-:Y:S01]  /*2d30*/  IMAD R84, R19, 0x8, R2 ;  /* 0x0000000813547824 */ /* 0x000fe200078e0202 */
[----:B------:R-:W-:Y:S01]  /*2d40*/  SHF.L.U32 R96, R23, 0x1f, RZ ;  /* 0x0000001f17607819 */ /* 0x000fe200000006ff */
[----:B------:R-:W-:Y:S03]  /*2d50*/  BSSY B1, `(.L_x_10795) ;  /* 0x0000003000017945 */ /* 0x000fe60003800000 */
[----:B------:R-:W0:Y:S02]  /*2d60*/  SYNCS.PHASECHK.TRANS64.TRYWAIT P6, [R84+URZ+0x30890], R96 ;  /* 0x03089060540075a7 */ /* 0x000e2400080c017f */
[----:B0-----:R-:W-:Y:S05]  /*2d70*/  @!P6 BRA `(.L_x_10796) ;  /* 0x0000013c00cce947 */ /* 0x001fea0003800000 */
.L_x_11013:
[----:B------:R-:W-:Y:S05]  /*2d80*/  BSYNC B1 ;  /* 0x0000000000017941 */ /* 0x000fea0003800000 */
.L_x_10795:
[----:B------:R-:W-:Y:S04]  /*2d90*/  BSSY B1, `(.L_x_10797) ;  /* 0x000006d000017945 */ /* 0x000fe80003800000 */
[----:B------:R-:W-:Y:S05]  /*2da0*/  @P4 BRA `(.L_x_10798) ;  /* 0x0000000400ac4947 */ /* 0x000fea0003800000 */
[----:B------:R-:W-:Y:S04]  /*2db0*/  BSSY B2, `(.L_x_10799) ;  /* 0x0000035000027945 */ /* 0x000fe80003800000 */
[----:B------:R-:W-:Y:S05]  /*2dc0*/  @P1 BRA `(.L_x_10800) ;  /* 0x0000000000cc1947 */ /* 0x000fea0003800000 */
[----:B------:R1:W2:Y:S01]  /*2dd0*/  LDS.128 R36, [R89+0x12000] ;  /* 0x0120000059247984 */ /* 0x0002a20000000c00 */
[----:B------:R-:W-:Y:S01]  /*2de0*/  ISETP.GE.AND P4, PT, R60, R94, PT ;  /* 0x0000005e3c00720c */ /* 0x000fe20003f86270 */
[----:B------:R-:W-:-:S12]  /*2df0*/  BSSY B3, `(.L_x_10801) ;  /* 0x000002f000037945 */ /* 0x000fd80003800000 */
[----:B-1----:R-:W-:Y:S05]  /*2e00*/  @P4 BRA `(.L_x_10802) ;  /* 0x0000000000b44947 */ /* 0x002fea0003800000 */
[----:B------:R-:W-:Y:S02]  /*2e10*/  SHF.R.U64 R105, R90, 0x10, R91 ;  /* 0x000000105a697819 */ /* 0x000fe4000000125b */
[----:B------:R-:W-:Y:S02]  /*2e20*/  SHF.R.U64 R102, R86, 0x10, R87 ;  /* 0x0000001056667819 */ /* 0x000fe40000001257 */
[----:B------:R-:W-:Y:S02]  /*2e30*/  PRMT R105, R103, 0x5410, R105 ;  /* 0x0000541067697816 */ /* 0x000fe40000000069 */
[----:B------:R-:W-:Y:S02]  /*2e40*/  PRMT R102, R52, 0x5432, R102 ;  /* 0x0000543234667816 */ /* 0x000fe40000000066 */
[----:B------:R-:W-:Y:S01]  /*2e50*/  SHF.R.U32.HI R104, RZ, 0x10, R87 ;  /* 0x00000010ff687819 */ /* 0x000fe20000011657 */
[----:B--2---:R-:W-:Y:S01]  /*2e60*/  IMAD.U32 R87, R38, 0x10000, RZ ;  /* 0x0001000026577824 */ /* 0x004fe200078e00ff */
[----:B------:R-:W-:-:S02]  /*2e70*/  SHF.R.U32.HI R108, RZ, 0x10, R91 ;  /* 0x00000010ff6c7819 */ /* 0x000fc4000001165b */
[----:B------:R-:W-:Y:S02]  /*2e80*/  LOP3.LUT R90, R37, 0xffff0000, RZ, 0xc0, !PT ;  /* 0xffff0000255a7812 */ /* 0x000fe400078ec0ff */
[C---:B------:R-:W-:Y:S01]  /*2e90*/  LOP3.LUT R107, R105.reuse, 0xffff0000, RZ, 0xc0, !PT ;  /* 0xffff0000696b7812 */ /* 0x040fe200078ec0ff */
[----:B------:R-:W-:Y:S01]  /*2ea0*/  IMAD.U32 R105, R105, 0x10000, RZ ;  /* 0x0001000069697824 */ /* 0x000fe200078e00ff */
[C---:B------:R-:W-:Y:S01]  /*2eb0*/  LOP3.LUT R103, R102.reuse, 0xffff0000, RZ, 0xc0, !PT ;  /* 0xffff000066677812 */ /* 0x040fe200078ec0ff */
[----:B------:R-:W-:Y:S01]  /*2ec0*/  IMAD.U32 R102, R102, 0x10000, RZ ;  /* 0x0001000066667824 */ /* 0x000fe200078e00ff */
[----:B------:R-:W-:Y:S01]  /*2ed0*/  PRMT R104, R53, 0x5432, R104 ;  /* 0x0000543235687816 */ /* 0x000fe20000000068 */
[----:B------:R-:W-:Y:S01]  /*2ee0*/  FMUL.FTZ R112, R90, R107 ;  /* 0x0000006b5a707220 */ /* 0x000fe20000410000 */
[----:B------:R-:W-:Y:S01]  /*2ef0*/  PRMT R108, R54, 0x5432, R108 ;  /* 0x00005432366c7816 */ /* 0x000fe2000000006c */
[----:B------:R-:W-:Y:S01]  /*2f00*/  FMUL.FTZ R90, R90, R103 ;  /* 0x000000675a5a7220 */ /* 0x000fe20000410000 */
[----:B------:R-:W-:Y:S01]  /*2f10*/  LOP3.LUT R91, R38, 0xffff0000, RZ, 0xc0, !PT ;  /* 0xffff0000265b7812 */ /* 0x000fe200078ec0ff */
[----:B------:R-:W-:Y:S01]  /*2f20*/  IMAD.U32 R106, R104, 0x10000, RZ ;  /* 0x00010000686a7824 */ /* 0x000fe200078e00ff */
[C---:B------:R-:W-:Y:S01]  /*2f30*/  LOP3.LUT R86, R39.reuse, 0xffff0000, RZ, 0xc0, !PT ;  /* 0xffff000027567812 */ /* 0x040fe200078ec0ff */
[----:B------:R-:W-:Y:S01]  /*2f40*/  IMAD.U32 R110, R108, 0x10000, RZ ;  /* 0x000100006c6e7824 */ /* 0x000fe200078e00ff */
[----:B------:R-:W-:Y:S01]  /*2f50*/  SHF.L.U32 R38, R39, 0x10, RZ ;  /* 0x0000001027267819 */ /* 0x000fe200000006ff */
[----:B------:R-:W-:-:S02]  /*2f60*/  IMAD.U32 R39, R37, 0x10000, RZ ;  /* 0x0001000025277824 */ /* 0x000fc400078e00ff */
[----:B------:R-:W-:Y:S01]  /*2f70*/  FMUL.FTZ R114, R91, R110 ;  /* 0x0000006e5b727220 */ /* 0x000fe20000410000 */
[----:B------:R-:W-:Y:S02]  /*2f80*/  IMAD.U32 R37, R36, 0x10000, RZ ;  /* 0x0001000024257824 */ /* 0x000fe400078e00ff */
[C---:B------:R-:W-:Y:S01]  /*2f90*/  FFMA.FTZ R107, R39.reuse, R107, R90 ;  /* 0x0000006b276b7223 */ /* 0x040fe2000001005a */
[----:B------:R-:W-:Y:S01]  /*2fa0*/  FFMA.FTZ R112, R39, R103, -R112 ;  /* 0x0000006727707223 */ /* 0x000fe20000010870 */
[-C--:B------:R-:W-:Y:S01]  /*2fb0*/  FMUL.FTZ R90, R91, R106.reuse ;  /* 0x0000006a5b5a7220 */ /* 0x080fe20000410000 */
[----:B------:R-:W-:Y:S01]  /*2fc0*/  LOP3.LUT R91, R108, 0xffff0000, RZ, 0xc0, !PT ;  /* 0xffff00006c5b7812 */ /* 0x000fe200078ec0ff */
[C---:B------:R-:W-:Y:S01]  /*2fd0*/  FFMA.FTZ R114, R87.reuse, R106, -R114 ;  /* 0x0000006a57727223 */ /* 0x040fe20000010872 */
[----:B------:R-:W-:Y:S01]  /*2fe0*/  LOP3.LUT R39, R104, 0xffff0000, RZ, 0xc0, !PT ;  /* 0xffff000068277812 */ /* 0x000fe200078ec0ff */
[----:B------:R-:W-:Y:S01]  /*2ff0*/  FFMA.FTZ R87, R87, R110, R90 ;  /* 0x0000006e57577223 */ /* 0x000fe2000001005a */
[----:B------:R-:W-:Y:S01]  /*3000*/  LOP3.LUT R36, R36, 0xffff0000, RZ, 0xc0, !PT ;  /* 0xffff000024247812 */ /* 0x000fe200078ec0ff */
[C---:B------:R-:W-:Y:S01]  /*3010*/  FMUL.FTZ R103, R86.reuse, R91 ;  /* 0x0000005b56677220 */ /* 0x040fe20000410000 */
[----:B------:R-:W-:Y:S01]  /*3020*/  F2FP.BF16.F32.PACK_AB R107, R107, R112 ;  /* 0x000000706b6b723e */ /* 0x000fe200000010ff */
[----:B------:R-:W-:-:S02]  /*3030*/  FMUL.FTZ R90, R86, R39 ;  /* 0x00000027565a7220 */ /* 0x000fc40000410000 */
        /* <DEDUP_REMOVED lines=9> */
[----:B------:R-:W-:-:S07]  /*30d0*/  IMAD.MOV.U32 R37, RZ, RZ, R107 ;  /* 0x000000ffff257224 */ /* 0x000fce00078e006b */
.L_x_10802:
[----:B------:R-:W-:Y:S05]  /*30e0*/  BSYNC B3 ;  /* 0x0000000000037941 */ /* 0x000fea0003800000 */
.L_x_10801:
[----:B--2---:R1:W-:Y:S02]  /*30f0*/  STG.E.128 desc[UR56][R46.64], R36 ;  /* 0x000000242e007986 */ /* 0x0043e4000c101d38 */
.L_x_10800:
[----:B------:R-:W-:Y:S05]  /*3100*/  BSYNC B2 ;  /* 0x0000000000027941 */ /* 0x000fea0003800000 */
.L_x_10799:
[----:B------:R-:W-:Y:S05]  /*3110*/  @P2 BRA `(.L_x_10798) ;  /* 0x0000000000d02947 */ /* 0x000fea0003800000 */
[----:B-1----:R1:W2:Y:S01]  /*3120*/  LDS.128 R36, [R85+0x12000] ;  /* 0x0120000055247984 */ /* 0x0022a20000000c00 */
[----:B------:R-:W-:Y:S01]  /*3130*/  IADD3 R87, R60, 0x10, RZ ;  /* 0x000000103c577810 */ /* 0x000fe20007ffe0ff */
[----:B------:R-:W-:Y:S03]  /*3140*/  BSSY B2, `(.L_x_10803) ;  /* 0x0000030000027945 */ /* 0x000fe60003800000 */
        /* <DEDUP_REMOVED lines=21> */
[----:B------:R-:W-:Y:S01]  /*32a0*/  FMUL.FTZ R102, R56, R90 ;  /* 0x0000005a38667220 */ /* 0x000fe20000410000 */
[----:B------:R-:W-:Y:S02]  /*32b0*/  IMAD.U32 R37, R36, 0x10000, RZ ;  /* 0x0001000024257824 */ /* 0x000fe400078e00ff */
[-C--:B------:R-:W-:Y:S01]  /*32c0*/  FMUL.FTZ R103, R56, R86.reuse ;  /* 0x0000005638677220 */ /* 0x080fe20000410000 */
[----:B------:R-:W-:Y:S01]  /*32d0*/  LOP3.LUT R36, R36, 0xffff0000, RZ, 0xc0, !PT ;  /* 0xffff000024247812 */ /* 0x000fe200078ec0ff */
[----:B------:R-:W-:Y:S01]  /*32e0*/  FMUL.FTZ R56, R58, R91 ;  /* 0x0000005b3a387220 */ /* 0x000fe20000410000 */
[----:B------:R-:W-:Y:S01]  /*32f0*/  LOP3.LUT R98, R98, 0xffff0000, RZ, 0xc0, !PT ;  /* 0xffff000062627812 */ /* 0x000fe200078ec0ff */
[-C--:B------:R-:W-:Y:S01]  /*3300*/  FMUL.FTZ R58, R58, R87.reuse ;  /* 0x000000573a3a7220 */ /* 0x080fe20000410000 */
[----:B------:R-:W-:Y:S01]  /*3310*/  LOP3.LUT R100, R100, 0xffff0000, RZ, 0xc0, !PT ;  /* 0xffff000064647812 */ /* 0x000fe200078ec0ff */
[----:B------:R-:W-:Y:S01]  /*3320*/  FFMA.FTZ R102, R39, R86, -R102 ;  /* 0x0000005627667223 */ /* 0x000fe20000010866 */
[----:B------:R-:W-:Y:S01]  /*3330*/  SHF.L.U32 R101, R101, 0x10, RZ ;  /* 0x0000001065657819 */ /* 0x000fe200000006ff */
[----:B------:R-:W-:Y:S01]  /*3340*/  FFMA.FTZ R103, R39, R90, R103 ;  /* 0x0000005a27677223 */ /* 0x000fe20000010067 */
[----:B------:R-:W-:Y:S01]  /*3350*/  FFMA.FTZ R87, R57, R87, -R56 ;  /* 0x0000005739577223 */ /* 0x000fe20000010838 */
        /* <DEDUP_REMOVED lines=13> */
[----:B------:R-:W-:-:S07]  /*3430*/  F2FP.BF16.F32.PACK_AB R38, R58, R87 ;  /* 0x000000573a26723e */ /* 0x000fce00000010ff */
.L_x_10804:
[----:B------:R-:W-:Y:S05]  /*3440*/  BSYNC B2 ;  /* 0x0000000000027941 */ /* 0x000fea0003800000 */
.L_x_10803:
[----:B--2---:R2:W-:Y:S02]  /*3450*/  STG.E.128 desc[UR56][R46.64+0x40], R36 ;  /* 0x000040242e007986 */ /* 0x0045e4000c101d38 */
.L_x_10798:
[----:B------:R-:W-:Y:S05]  /*3460*/  BSYNC B1 ;  /* 0x0000000000017941 */ /* 0x000fea0003800000 */
.L_x_10797:
[----:B------:R-:W-:Y:S05]  /*3470*/  @P5 BRA `(.L_x_10805) ;  /* 0x0000001c00e85947 */ /* 0x000fea0003800000 */
[----:B------:R-:W-:Y:S04]  /*3480*/  BSSY B1, `(.L_x_10806) ;  /* 0x0000036000017945 */ /* 0x000fe80003800000 */
[----:B------:R-:W-:Y:S05]  /*3490*/  @P1 BRA `(.L_x_10807) ;  /* 0x0000000000d01947 */ /* 0x000fea0003800000 */
[----:B-12---:R1:W2:Y:S01]  /*34a0*/  LDS.128 R36, [R89+0x15000] ;  /* 0x0150000059247984 */ /* 0x0062a20000000c00 */
        /* <DEDUP_REMOVED lines=18> */
[C---:B------:R-:W-:Y:S01]  /*35d0*/  LOP3.LUT R50, R92.reuse, 0xffff0000, RZ, 0xc0, !PT ;  /* 0xffff00005c327812 */ /* 0x040fe200078ec0ff */
[----:B------:R-:W-:Y:S01]  /*35e0*/  IMAD.U32 R92, R92, 0x10000, RZ ;  /* 0x000100005c5c7824 */ /* 0x000fe200078e00ff */
[----:B------:R-:W-:Y:S01]  /*35f0*/  LOP3.LUT R47, R38, 0xffff0000, RZ, 0xc0, !PT ;  /* 0xffff0000262f7812 */ /* 0x000fe200078ec0ff */
[----:B------:R-:W-:-:S02]  /*3600*/  IMAD.U32 R38, R37, 0x10000, RZ ;  /* 0x0001000025267824 */ /* 0x000fc400078e00ff */
[C---:B------:R-:W-:Y:S01]  /*3610*/  FMUL.FTZ R59, R39.reuse, R56 ;  /* 0x00000038273b7220 */ /* 0x040fe20000410000 */
[C---:B------:R-:W-:Y:S02]  /*3620*/  IMAD.U32 R37, R36.reuse, 0x10000, RZ ;  /* 0x0001000024257824 */ /* 0x040fe400078e00ff */
[-C--:B------:R-:W-:Y:S01]  /*3630*/  FMUL.FTZ R39, R39, R50.reuse ;  /* 0x0000003227277220 */ /* 0x080fe20000410000 */
[----:B------:R-:W-:Y:S01]  /*3640*/  LOP3.LUT R36, R36, 0xffff0000, RZ, 0xc0, !PT ;  /* 0xffff000024247812 */ /* 0x000fe200078ec0ff */
[----:B------:R-:W-:Y:S01]  /*3650*/  FMUL.FTZ R87, R47, R57 ;  /* 0x000000392f577220 */ /* 0x000fe20000410000 */
[----:B------:R-:W-:Y:S01]  /*3660*/  SHF.L.U32 R95, R95, 0x10, RZ ;  /* 0x000000105f5f7819 */ /* 0x000fe200000006ff */
[-C--:B------:R-:W-:Y:S01]  /*3670*/  FMUL.FTZ R47, R47, R51.reuse ;  /* 0x000000332f2f7220 */ /* 0x080fe20000410000 */
[----:B------:R-:W-:Y:S01]  /*3680*/  LOP3.LUT R97, R97, 0xffff0000, RZ, 0xc0, !PT ;  /* 0xffff000061617812 */ /* 0x000fe200078ec0ff */
[C---:B------:R-:W-:Y:S01]  /*3690*/  FFMA.FTZ R59, R38.reuse, R50, -R59 ;  /* 0x00000032263b7223 */ /* 0x040fe2000001083b */
[----:B------:R-:W-:Y:S01]  /*36a0*/  LOP3.LUT R93, R93, 0xffff0000, RZ, 0xc0, !PT ;  /* 0xffff00005d5d7812 */ /* 0x000fe200078ec0ff */
[----:B------:R-:W-:Y:S01]  /*36b0*/  FFMA.FTZ R56, R38, R56, R39 ;  /* 0x0000003826387223 */ /* 0x000fe20000010027 */
[----:B------:R-:W-:Y:S01]  /*36c0*/  FFMA.FTZ R87, R46, R51, -R87 ;  /* 0x000000332e577223 */ /* 0x000fe20000010857 */
[----:B------:R-:W-:Y:S01]  /*36d0*/  FMUL.FTZ R38, R36, R95 ;  /* 0x0000005f24267220 */ /* 0x000fe20000410000 */
[----:B------:R-:W-:Y:S01]  /*36e0*/  FFMA.FTZ R46, R46, R57, R47 ;  /* 0x000000392e2e7223 */ /* 0x000fe2000001002f */
        /* <DEDUP_REMOVED lines=13> */
.L_x_10809:
[----:B------:R-:W-:Y:S05]  /*37c0*/  BSYNC B2 ;  /* 0x0000000000027941 */ /* 0x000fea0003800000 */
.L_x_10808:
[----:B--2---:R3:W-:Y:S02]  /*37d0*/  STG.E.128 desc[UR56][R44.64], R36 ;  /* 0x000000242c007986 */ /* 0x0047e4000c101d38 */
.L_x_10807:
[----:B------:R-:W-:Y:S05]  /*37e0*/  BSYNC B1 ;  /* 0x0000000000017941 */ /* 0x000fea0003800000 */
.L_x_10806:
[----:B------:R-:W-:Y:S05]  /*37f0*/  @P2 BRA `(.L_x_10805) ;  /* 0x0000001c00082947 */ /* 0x000fea0003800000 */
[----:B-123--:R1:W2:Y:S01]  /*3800*/  LDS.128 R36, [R85+0x15000] ;  /* 0x0150000055247984 */ /* 0x00e2a20000000c00 */
        /* <DEDUP_REMOVED lines=19> */
[----:B------:R-:W-:Y:S02]  /*3940*/  LOP3.LUT R39, R37, 0xffff0000, RZ, 0xc0, !PT ;  /* 0xffff000025277812 */ /* 0x000fe400078ec0ff */
        /* <DEDUP_REMOVED lines=8> */
[C---:B------:R-:W-:Y:S01]  /*39d0*/  SHF.L.U32 R37, R36.reuse, 0x10, RZ ;  /* 0x0000001024257819 */ /* 0x040fe200000006ff */
        /* <DEDUP_REMOVED lines=21> */
.L_x_10811:
[----:B------:R-:W-:Y:S05]  /*3b30*/  BSYNC B1 ;  /* 0x0000000000017941 */ /* 0x000fea0003800000 */
.L_x_10810:
[----:B--2---:R1:W-:Y:S01]  /*3b40*/  STG.E.128 desc[UR56][R44.64+0x40], R36 ;  /* 0x000040242c007986 */ /* 0x0043e2000c101d38 */
[----:B------:R-:W-:Y:S05]  /*3b50*/  BRA `(.L_x_10805) ;  /* 0x0000001800307947 */ /* 0x000fea0003800000 */
.L_x_10789:
[C---:B------:R-:W-:Y:S02]  /*3b60*/  ISETP.GE.AND P3, PT, R18.reuse, R88, PT ;  /* 0x000000581200720c */ /* 0x040fe40003f66270 */
[----:B0-----:R-:W-:Y:S02]  /*3b70*/  CS2R R42, SRZ ;  /* 0x00000000002a7805 */ /* 0x001fe4000001ff00 */
[----:B------:R-:W-:Y:S01]  /*3b80*/  CS2R R40, SRZ ;  /* 0x0000000000287805 */ /* 0x000fe2000001ff00 */
[----:B------:R-:W-:Y:S01]  /*3b90*/  VIADD R48, R18, 0x60 ;  /* 0x0000006012307836 */ /* 0x000fe20000000000 */
[----:B------:R-:W-:-:S13]  /*3ba0*/  ISETP.GE.OR P3, PT, R16, R94, P3 ;  /* 0x0000005e1000720c */ /* 0x000fda0001f66670 */
[----:B------:R-:W0:Y:S01]  /*3bb0*/  @!P3 LDC.64 R44, c[0x0][0x3c8] ;  /* 0x0000f200ff2cbb82 */ /* 0x000e220000000a00 */
[----:B------:R-:W-:-:S05]  /*3bc0*/  @!P3 IADD3 R38, P4, R20, R54, RZ ;  /* 0x000000361426b210 */ /* 0x000fca0007f9e0ff */
[----:B------:R-:W-:Y:S01]  /*3bd0*/  @!P3 IMAD.X R39, R95, 0x1, R70, P4 ;  /* 0x000000015f27b824 */ /* 0x000fe200020e0646 */
[----:B------:R-:W-:Y:S01]  /*3be0*/  @!P3 IADD3 R36, P4, R10, R52, RZ ;  /* 0x000000340a24b210 */ /* 0x000fe20007f9e0ff */
[----:B------:R-:W1:Y:S03]  /*3bf0*/  @!P3 LDC.64 R46, c[0x0][0x3e0] ;  /* 0x0000f800ff2ebb82 */ /* 0x000e660000000a00 */
[----:B------:R-:W-:Y:S02]  /*3c00*/  @!P3 IADD3.X R37, R84, R69, RZ, P4, !PT ;  /* 0x000000455425b210 */ /* 0x000fe400027fe4ff */
[----:B0-----:R-:W-:-:S04]  /*3c10*/  @!P3 LEA R44, P4, R38, R44, 0x1 ;  /* 0x0000002c262cb211 */ /* 0x001fc800078808ff */
[----:B------:R-:W-:Y:S02]  /*3c20*/  @!P3 LEA.HI.X R45, R38, R45, R39, 0x1, P4 ;  /* 0x0000002d262db211 */ /* 0x000fe400020f0c27 */
[----:B------:R-:W-:Y:S02]  /*3c30*/  CS2R R38, SRZ ;  /* 0x0000000000267805 */ /* 0x000fe4000001ff00 */
[----:B-1----:R-:W-:-:S04]  /*3c40*/  @!P3 LEA R46, P4, R36, R46, 0x1 ;  /* 0x0000002e242eb211 */ /* 0x002fc800078808ff */
[----:B------:R-:W-:Y:S02]  /*3c50*/  @!P3 LEA.HI.X R47, R36, R47, R37, 0x1, P4 ;  /* 0x0000002f242fb211 */ /* 0x000fe400020f0c25 */
[----:B------:R-:W-:-:S03]  /*3c60*/  CS2R R36, SRZ ;  /* 0x0000000000247805 */ /* 0x000fc6000001ff00 */
[----:B------:R0:W5:Y:S04]  /*3c70*/  @!P3 LDG.E.128 R40, desc[UR56][R46.64] ;  /* 0x000000382e28b981 */ /* 0x000168000c1e1d00 */
[----:B------:R1:W5:Y:S01]  /*3c80*/  @!P3 LDG.E.128 R36, desc[UR56][R44.64] ;  /* 0x000000382c24b981 */ /* 0x000362000c1e1d00 */
[----:B------:R-:W-:-:S04]  /*3c90*/  ISETP.GE.AND P3, PT, R48, R88, PT ;  /* 0x000000583000720c */ /* 0x000fc80003f66270 */
[CC--:B------:R-:W-:Y:S01]  /*3ca0*/  ISETP.GE.OR P3, PT, R16.reuse, R94.reuse, P3 ;  /* 0x0000005e1000720c */ /* 0x0c0fe20001f66670 */
[----:B------:R-:W-:Y:S01]  /*3cb0*/  BSSY B1, `(.L_x_10812) ;  /* 0x000001b000017945 */ /* 0x000fe20003800000 */
[----:B0-----:R-:W-:Y:S02]  /*3cc0*/  CS2R R46, SRZ ;  /* 0x00000000002e7805 */ /* 0x001fe4000001ff00 */
[----:B------:R-:W-:Y:S02]  /*3cd0*/  CS2R R50, SRZ ;  /* 0x0000000000327805 */ /* 0x000fe4000001ff00 */
[----:B------:R-:W-:Y:S02]  /*3ce0*/  CS2R R48, SRZ ;  /* 0x0000000000307805 */ /* 0x000fe4000001ff00 */
[----:B-1----:R-:W-:Y:S02]  /*3cf0*/  CS2R R44, SRZ ;  /* 0x00000000002c7805 */ /* 0x002fe4000001ff00 */
[----:B------:R-:W-:-:S03]  /*3d00*/  ISETP.GE.AND P4, PT, R16, R94, PT ;  /* 0x0000005e1000720c */ /* 0x000fc60003f86270 */
[----:B------:R-:W-:Y:S10]  /*3d10*/  @P3 BRA `(.L_x_10813) ;  /* 0x0000000000503947 */ /* 0x000ff40003800000 */
[----:B------:R-:W0:Y:S01]  /*3d20*/  LDC.64 R44, c[0x0][0x3d8] ;  /* 0x0000f600ff2c7b82 */ /* 0x000e220000000a00 */
[----:B------:R-:W-:Y:S01]  /*3d30*/  IMAD.MOV.U32 R55, RZ, RZ, R95 ;  /* 0x000000ffff377224 */ /* 0x000fe200078e005f */
[----:B------:R-:W-:Y:S01]  /*3d40*/  ULDC.64 UR4, c[0x0][0x3c8] ;  /* 0x0000f20000047ab9 */ /* 0x000fe20000000a00 */
[----:B------:R-:W-:Y:S02]  /*3d50*/  IMAD.MOV.U32 R53, RZ, RZ, R84 ;  /* 0x000000ffff357224 */ /* 0x000fe400078e0054 */
        /* <DEDUP_REMOVED lines=14> */
[----:B------:R-:W5:Y:S04]  /*3e40*/  LDG.E.128 R44, desc[UR56][R44.64] ;  /* 0x000000382c2c7981 */ /* 0x000f68000c1e1d00 */
[----:B------:R-:W5:Y:S03]  /*3e50*/  LDG.E.128 R48, desc[UR56][R48.64] ;  /* 0x0000003830307981 */ /* 0x000f66000c1e1d00 */
.L_x_10813:
[----:B------:R-:W-:Y:S05]  /*3e60*/  BSYNC B1 ;  /* 0x0000000000017941 */ /* 0x000fea0003800000 */
.L_x_10812:
[----:B------:R-:W2:Y:S01]  /*3e70*/  LDL R56, [R1+0x14] ;  /* 0x0000140001387983 */ /* 0x000ea20000100800 */
[----:B-----5:R-:W-:Y:S02]  /*3e80*/  IMAD.MOV.U32 R53, RZ, RZ, R47 ;  /* 0x000000ffff357224 */ /* 0x020fe400078e002f */
        /* <DEDUP_REMOVED lines=26> */
[----:B------:R-:W-:Y:S02]  /*4030*/  MOV R52, R42 ;  /* 0x0000002a00347202 */ /* 0x000fe40000000f00 */
[----:B------:R-:W-:Y:S02]  /*4040*/  PRMT R108, R108, 0x5410, R53 ;  /* 0x000054106c6c7816 */ /* 0x000fe40000000035 */
[----:B------:R-:W-:Y:S02]  /*4050*/  PRMT R107, R107, 0x5410, R52 ;  /* 0x000054106b6b7816 */ /* 0x000fe40000000034 */
[----:B------:R-:W-:Y:S02]  /*4060*/  PRMT R119, R54, 0x7610, R119 ;  /* 0x0000761036777816 */ /* 0x000fe40000000077 */
[----:B------:R-:W-:Y:S02]  /*4070*/  PRMT R123, R55, 0x7610, R123 ;  /* 0x00007610377b7816 */ /* 0x000fe4000000007b */
[----:B--2---:R-:W-:-:S13]  /*4080*/  ISETP.NE.AND P3, PT, R56, 0x3, PT ;  /* 0x000000033800780c */ /* 0x004fda0003f65270 */
[----:B------:R-:W-:Y:S05]  /*4090*/  @!P3 BRA `(.L_x_10814) ;  /* 0x000000000004b947 */ /* 0x000fea0003800000 */
[----:B------:R-:W-:Y:S01]  /*40a0*/  BPT.TRAP 0x1 ;  /* 0x000000040000795c */ /* 0x000fe20000300000 */
.L_x_10814:
[----:B------:R-:W-:Y:S01]  /*40b0*/  IMAD R84, R19, 0x8, R2 ;  /* 0x0000000813547824 */ /* 0x000fe200078e0202 */
[----:B------:R-:W-:Y:S01]  /*40c0*/  SHF.L.U32 R96, R23, 0x1f, RZ ;  /* 0x0000001f17607819 */ /* 0x000fe200000006ff */
[----:B------:R-:W0:Y:S01]  /*40d0*/  LDC R98, c[0x0][0x2e4] ;  /* 0x0000b900ff627b82 */ /* 0x000e220000000800 */
[----:B------:R-:W-:Y:S02]  /*40e0*/  BSSY B1, `(.L_x_10815) ;  /* 0x0000004000017945 */ /* 0x000fe40003800000 */
[----:B------:R-:W1:Y:S01]  /*40f0*/  SYNCS.PHASECHK.TRANS64.TRYWAIT P5, [R84+URZ+0x30890], R96 ;  /* 0x03089060540075a7 */ /* 0x000e6200080a017f */
[----:B0-----:R-:W-:Y:S01]  /*4100*/  IMAD.IADD R100, R98, 0x1, -R75 ;  /* 0x0000000162647824 */ /* 0x001fe200078e0a4b */
[----:B-1----:R-:W-:Y:S06]  /*4110*/  @!P5 BRA `(.L_x_10816) ;  /* 0x0000012800f8d947 */ /* 0x002fec0003800000 */
.L_x_11014:
[----:B------:R-:W-:Y:S05]  /*4120*/  BSYNC B1 ;  /* 0x0000000000017941 */ /* 0x000fea0003800000 */
.L_x_10815:
[----:B------:R-:W-:Y:S01]  /*4130*/  ISETP.GE.OR P5, PT, R18, R88, P1 ;  /* 0x000000581200720c */ /* 0x000fe20000fa6670 */
[----:B------:R-:W-:-:S12]  /*4140*/  BSSY B1, `(.L_x_10817) ;  /* 0x0000088000017945 */ /* 0x000fd80003800000 */
[----:B------:R-:W-:Y:S05]  /*4150*/  @P5 BRA `(.L_x_10818) ;  /* 0x0000000800185947 */ /* 0x000fea0003800000 */
[----:B------:R-:W1:Y:S01]  /*4160*/  S2R R54, SR_TID.X ;  /* 0x0000000000367919 */ /* 0x000e620000002100 */
[----:B------:R-:W-:Y:S01]  /*4170*/  SHF.R.S32.HI R52, RZ, 0x1f, R18 ;  /* 0x0000001fff347819 */ /* 0x000fe20000011412 */
[-C--:B------:R-:W-:Y:S01]  /*4180*/  IMAD.WIDE.U32 R94, R18, R92.reuse, R90 ;  /* 0x0000005c125e7225 */ /* 0x080fe200078e005a */
[----:B------:R-:W-:Y:S03]  /*4190*/  BSSY B2, `(.L_x_10819) ;  /* 0x0000076000027945 */ /* 0x000fe60003800000 */
[----:B------:R-:W-:Y:S01]  /*41a0*/  IMAD R52, R52, R92, RZ ;  /* 0x0000005c34347224 */ /* 0x000fe200078e02ff */
[----:B------:R-:W-:-:S03]  /*41b0*/  IADD3 R97, P5, P6, R62, R94, R67 ;  /* 0x0000005e3e617210 */ /* 0x000fc60007ebe043 */
[----:B------:R-:W-:Y:S01]  /*41c0*/  IMAD R53, R18, R93, R52 ;  /* 0x0000005d12357224 */ /* 0x000fe200078e0234 */
[----:B------:R-:W-:-:S03]  /*41d0*/  SEL R52, R75, R100, !P0 ;  /* 0x000000644b347207 */ /* 0x000fc60004000000 */
[----:B------:R-:W-:Y:S01]  /*41e0*/  IMAD.IADD R104, R53, 0x1, R95 ;  /* 0x0000000135687824 */ /* 0x000fe200078e025f */
[----:B------:R-:W-:-:S04]  /*41f0*/  SHF.R.S32.HI R53, RZ, 0x1f, R52 ;  /* 0x0000001fff357819 */ /* 0x000fc80000011434 */
[----:B------:R-:W-:Y:S02]  /*4200*/  LEA.HI R53, R53, R52, RZ, 0x4 ;  /* 0x0000003435357211 */ /* 0x000fe400078f20ff */
[----:B------:R-:W-:Y:S02]  /*4210*/  IADD3.X R102, R83, R104, R66, P5, P6 ;  /* 0x0000006853667210 */ /* 0x000fe40002fec442 */
[----:B------:R-:W-:-:S04]  /*4220*/  LEA.HI.SX32 R53, R53, R68, 0x1c ;  /* 0x0000004435357211 */ /* 0x000fc800078fe2ff */
[----:B------:R-:W-:Y:S01]  /*4230*/  SHF.L.U32 R99, R53, 0x3, RZ ;  /* 0x0000000335637819 */ /* 0x000fe200000006ff */
[----:B------:R-:W-:-:S03]  /*4240*/  IMAD R53, R19, 0x3000, R65 ;  /* 0x0000300013357824 */ /* 0x000fc600078e0241 */
[----:B------:R-:W-:Y:S01]  /*4250*/  LOP3.LUT R52, R80, 0x38, R99, 0xf8, !PT ;  /* 0x0000003850347812 */ /* 0x000fe200078ef863 */
[----:B-1----:R-:W-:Y:S02]  /*4260*/  VIADD R55, R54, 0xffffff80 ;  /* 0xffffff8036377836 */ /* 0x002fe40000000000 */
[----:B------:R-:W-:Y:S01]  /*4270*/  IMAD R53, R53, 0x2, R2 ;  /* 0x0000000235357824 */ /* 0x000fe200078e0202 */
[----:B------:R-:W-:Y:S02]  /*4280*/  LOP3.LUT R52, R52, R77, RZ, 0x3c, !PT ;  /* 0x0000004d34347212 */ /* 0x000fe400078e3cff */
[----:B------:R-:W-:-:S04]  /*4290*/  SHF.R.S32.HI R54, RZ, 0x1f, R55 ;  /* 0x0000001fff367819 */ /* 0x000fc80000011437 */
[----:B------:R-:W-:-:S04]  /*42a0*/  LEA.HI R54, R54, R55, RZ, 0x5 ;  /* 0x0000003736367211 */ /* 0x000fc800078f28ff */
[----:B------:R-:W-:-:S05]  /*42b0*/  SHF.R.S32.HI R54, RZ, 0x5, R54 ;  /* 0x00000005ff367819 */ /* 0x000fca0000011436 */
[----:B------:R-:W-:-:S04]  /*42c0*/  IMAD R52, R54, 0x200, R52 ;  /* 0x0000020036347824 */ /* 0x000fc800078e0234 */
[----:B------:R-:W-:-:S04]  /*42d0*/  IMAD R55, R19, 0x3000, R52 ;  /* 0x0000300013377824 */ /* 0x000fc800078e0234 */
[----:B------:R-:W-:Y:S02]  /*42e0*/  IMAD R56, R55, 0x2, R2 ;  /* 0x0000000237387824 */ /* 0x000fe400078e0202 */
[----:B------:R-:W1:Y:S04]  /*42f0*/  LDS.128 R52, [R53+0x12400] ;  /* 0x0124000035347984 */ /* 0x000e680000000c00 */
[----:B------:R-:W2:Y:S01]  /*4300*/  LDS.128 R56, [R56+0x12400] ;  /* 0x0124000038387984 */ /* 0x000ea20000000c00 */
[----:B------:R-:W-:Y:S05]  /*4310*/  @P4 BRA `(.L_x_10820) ;  /* 0x0000000400744947 */ /* 0x000fea0003800000 */
[--C-:B------:R-:W-:Y:S01]  /*4320*/  SHF.R.U64 R38, R38, 0x10, R39.reuse ;  /* 0x0000001026267819 */ /* 0x100fe20000001227 */
[----:B--2---:R-:W-:Y:S01]  /*4330*/  IMAD.U32 R105, R57, 0x10000, RZ ;  /* 0x0001000039697824 */ /* 0x004fe200078e00ff */
[----:B------:R-:W-:Y:S01]  /*4340*/  SHF.R.U32.HI R101, RZ, 0x10, R39 ;  /* 0x00000010ff657819 */ /* 0x000fe20000011627 */
[----:B-1----:R-:W-:Y:S01]  /*4350*/  IMAD.U32 R103, R53, 0x10000, RZ ;  /* 0x0001000035677824 */ /* 0x002fe200078e00ff */
[----:B------:R-:W-:Y:S01]  /*4360*/  SHF.R.U64 R36, R36, 0x10, R37 ;  /* 0x0000001024247819 */ /* 0x000fe20000001225 */
[----:B------:R-:W-:Y:S01]  /*4370*/  IMAD.U32 R118, R59, 0x10000, RZ ;  /* 0x000100003b767824 */ /* 0x000fe200078e00ff */
[----:B------:R-:W-:Y:S01]  /*4380*/  SHF.R.U64 R39, R40, 0x10, R41 ;  /* 0x0000001028277819 */ /* 0x000fe20000001229 */
        /* <DEDUP_REMOVED lines=10> */
[----:B------:R-:W-:Y:S01]  /*4430*/  FMUL.FTZ R121, R105, R124 ;  /* 0x0000007c69797220 */ /* 0x000fe20000410000 */
[----:B------:R-:W-:Y:S01]  /*4440*/  LOP3.LUT R106, R57, 0xffff0000, RZ, 0xc0, !PT ;  /* 0xffff0000396a7812 */ /* 0x000fe200078ec0ff */
[----:B------:R-:W-:Y:S01]  /*4450*/  FMUL.FTZ R126, R105, R122 ;  /* 0x0000007a697e7220 */ /* 0x000fe20000410000 */
[----:B------:R-:W-:Y:S01]  /*4460*/  PRMT R39, R119, 0x5410, R39 ;  /* 0x0000541077277816 */ /* 0x000fe20000000027 */
[----:B------:R-:W-:Y:S01]  /*4470*/  IMAD.U32 R57, R56, 0x10000, RZ ;  /* 0x0001000038397824 */ /* 0x000fe200078e00ff */
[----:B------:R-:W-:Y:S01]  /*4480*/  LOP3.LUT R105, R123, 0xffff0000, RZ, 0xc0, !PT ;  /* 0xffff00007b697812 */ /* 0x000fe200078ec0ff */
[C---:B------:R-:W-:Y:S01]  /*4490*/  FFMA.FTZ R41, R103.reuse, R124, -R126 ;  /* 0x0000007c67297223 */ /* 0x040fe2000001087e */
[----:B------:R-:W-:Y:S01]  /*44a0*/  PRMT R119, R108, 0x5432, R42 ;  /* 0x000054326c777816 */ /* 0x000fe2000000002a */
[----:B------:R-:W-:Y:S01]  /*44b0*/  FFMA.FTZ R103, R103, R122, R121 ;  /* 0x0000007a67677223 */ /* 0x000fe20000010079 */
[----:B------:R-:W-:Y:S01]  /*44c0*/  LOP3.LUT R43, R53, 0xffff0000, RZ, 0xc0, !PT ;  /* 0xffff0000352b7812 */ /* 0x000fe200078ec0ff */
[----:B------:R-:W-:Y:S01]  /*44d0*/  FMUL.FTZ R42, R106, R105 ;  /* 0x000000696a2a7220 */ /* 0x000fe20000410000 */
[----:B------:R-:W-:Y:S01]  /*44e0*/  LOP3.LUT R37, R37, 0xffff0000, RZ, 0xc0, !PT ;  /* 0xffff000025257812 */ /* 0x000fe200078ec0ff */
[----:B------:R-:W-:Y:S01]  /*44f0*/  IMAD.U32 R121, R119, 0x10000, RZ ;  /* 0x0001000077797824 */ /* 0x000fe200078e00ff */
[----:B------:R-:W-:Y:S01]  /*4500*/  SHF.L.U32 R116, R55, 0x10, RZ ;  /* 0x0000001037747819 */ /* 0x000fe200000006ff */
[----:B------:R-:W-:Y:S01]  /*4510*/  IMAD.U32 R123, R101, 0x10000, RZ ;  /* 0x00010000657b7824 */ /* 0x000fe200078e00ff */
[----:B------:R-:W-:Y:S01]  /*4520*/  PRMT R36, R110, 0x5432, R36 ;  /* 0x000054326e247816 */ /* 0x000fe20000000024 */
[-C--:B------:R-:W-:Y:S01]  /*4530*/  FMUL.FTZ R106, R106, R37.reuse ;  /* 0x000000256a6a7220 */ /* 0x080fe20000410000 */
[C---:B------:R-:W-:Y:S01]  /*4540*/  FFMA.FTZ R42, R43.reuse, R37, -R42 ;  /* 0x000000252b2a7223 */ /* 0x040fe2000001082a */
[C---:B------:R-:W-:Y:S01]  /*4550*/  FMUL.FTZ R37, R118.reuse, R121 ;  /* 0x0000007976257220 */ /* 0x040fe20000410000 */
[----:B------:R-:W-:Y:S01]  /*4560*/  FMUL.FTZ R124, R118, R123 ;  /* 0x0000007b767c7220 */ /* 0x000fe20000410000 */
[----:B------:R-:W-:Y:S01]  /*4570*/  SHF.L.U32 R126, R36, 0x10, RZ ;  /* 0x00000010247e7819 */ /* 0x000fe200000006ff */
[----:B------:R-:W-:Y:S01]  /*4580*/  FFMA.FTZ R106, R43, R105, R106 ;  /* 0x000000692b6a7223 */ /* 0x000fe2000001006a */
[C---:B------:R-:W-:Y:S01]  /*4590*/  FFMA.FTZ R37, R116.reuse, R123, -R37 ;  /* 0x0000007b74257223 */ /* 0x040fe20000010825 */
[----:B------:R-:W-:Y:S01]  /*45a0*/  FFMA.FTZ R116, R116, R121, R124 ;  /* 0x0000007974747223 */ /* 0x000fe2000001007c */
        /* <DEDUP_REMOVED lines=8> */
[----:B------:R-:W-:Y:S01]  /*4630*/  FFMA.FTZ R36, R53, R126, -R36 ;  /* 0x0000007e35247223 */ /* 0x000fe20000010824 */
[----:B------:R-:W-:Y:S01]  /*4640*/  LOP3.LUT R118, R101, 0xffff0000, RZ, 0xc0, !PT ;  /* 0xffff000065767812 */ /* 0x000fe200078ec0ff */
[----:B------:R-:W-:Y:S01]  /*4650*/  FFMA.FTZ R53, R53, R124, R57 ;  /* 0x0000007c35357223 */ /* 0x000fe20000010039 */
[----:B------:R-:W-:Y:S01]  /*4660*/  LOP3.LUT R56, R56, 0xffff0000, RZ, 0xc0, !PT ;  /* 0xffff000038387812 */ /* 0x000fe200078ec0ff */
[----:B------:R-:W-:Y:S01]  /*4670*/  FMUL.FTZ R128, R59, R122 ;  /* 0x0000007a3b807220 */ /* 0x000fe20000410000 */
[----:B------:R-:W-:Y:S01]  /*4680*/  LOP3.LUT R39, R39, 0xffff0000, RZ, 0xc0, !PT ;  /* 0xffff000027277812 */ /* 0x000fe200078ec0ff */
[----:B------:R-:W-:Y:S01]  /*4690*/  IMAD.U32 R57, R40, 0x10000, RZ ;  /* 0x0001000028397824 */ /* 0x000fe200078e00ff */
[----:B------:R-:W-:Y:S01]  /*46a0*/  PRMT R38, R109, 0x5432, R38 ;  /* 0x000054326d267816 */ /* 0x000fe20000000026 */
[-C--:B------:R-:W-:Y:S01]  /*46b0*/  FMUL.FTZ R130, R59, R118.reuse ;  /* 0x000000763b827220 */ /* 0x080fe20000410000 */
[----:B------:R-:W-:Y:S01]  /*46c0*/  LOP3.LUT R55, R55, 0xffff0000, RZ, 0xc0, !PT ;  /* 0xffff000037377812 */ /* 0x000fe200078ec0ff */
[----:B------:R-:W-:Y:S01]  /*46d0*/  FMUL.FTZ R59, R56, R39 ;  /* 0x00000027383b7220 */ /* 0x000fe20000410000 */
[----:B------:R-:W-:Y:S01]  /*46e0*/  LOP3.LUT R117, R54, 0xffff0000, RZ, 0xc0, !PT ;  /* 0xffff000036757812 */ /* 0x000fe200078ec0ff */
[C---:B------:R-:W-:Y:S01]  /*46f0*/  IMAD.U32 R54, R58.reuse, 0x10000, RZ ;  /* 0x000100003a367824 */ /* 0x040fe200078e00ff */
[----:B------:R-:W-:Y:S01]  /*4700*/  LOP3.LUT R58, R58, 0xffff0000, RZ, 0xc0, !PT ;  /* 0xffff00003a3a7812 */ /* 0x000fe200078ec0ff */
[----:B------:R-:W-:Y:S01]  /*4710*/  FMUL.FTZ R101, R56, R43 ;  /* 0x0000002b38657220 */ /* 0x000fe20000410000 */
[----:B------:R-:W-:Y:S01]  /*4720*/  LOP3.LUT R40, R40, 0xffff0000, RZ, 0xc0, !PT ;  /* 0xffff000028287812 */ /* 0x000fe200078ec0ff */
[----:B------:R-:W-:Y:S01]  /*4730*/  IMAD.U32 R56, R38, 0x10000, RZ ;  /* 0x0001000026387824 */ /* 0x000fe200078e00ff */
[----:B------:R-:W-:Y:S01]  /*4740*/  LOP3.LUT R52, R52, 0xffff0000, RZ, 0xc0, !PT ;  /* 0xffff000034347812 */ /* 0x000fe200078ec0ff */
[C---:B------:R-:W-:Y:S01]  /*4750*/  FFMA.FTZ R118, R55.reuse, R118, -R128 ;  /* 0x0000007637767223 */ /* 0x040fe20000010880 */
[----:B------:R-:W-:Y:S01]  /*4760*/  LOP3.LUT R38, R38, 0xffff0000, RZ, 0xc0, !PT ;  /* 0xffff000026267812 */ /* 0x000fe200078ec0ff */
[----:B------:R-:W-:Y:S01]  /*4770*/  FFMA.FTZ R55, R55, R122, R130 ;  /* 0x0000007a37377223 */ /* 0x000fe20000010082 */
[----:B------:R-:W-:Y:S01]  /*4780*/  FMUL.FTZ R122, R54, R57 ;  /* 0x00000039367a7220 */ /* 0x000fe20000410000 */
[----:B------:R-:W-:Y:S01]  /*4790*/  FMUL.FTZ R124, R58, R40 ;  /* 0x000000283a7c7220 */ /* 0x000fe20000410000 */
[C---:B------:R-:W-:Y:S01]  /*47a0*/  FFMA.FTZ R43, R52.reuse, R43, -R59 ;  /* 0x0000002b342b7223 */ /* 0x040fe2000001083b */
[----:B------:R-:W-:Y:S01]  /*47b0*/  FFMA.FTZ R52, R52, R39, R101 ;  /* 0x0000002734347223 */ /* 0x000fe20000010065 */
[----:B------:R-:W-:Y:S01]  /*47c0*/  FMUL.FTZ R59, R58, R38 ;  /* 0x000000263a3b7220 */ /* 0x000fe20000410000 */
[-C--:B------:R-:W-:Y:S01]  /*47d0*/  FMUL.FTZ R54, R54, R56.reuse ;  /* 0x0000003836367220 */ /* 0x080fe20000410000 */
[----:B------:R-:W-:Y:S01]  /*47e0*/  FFMA.FTZ R122, R115, R56, -R122 ;  /* 0x00000038737a7223 */ /* 0x000fe2000001087a */
        /* <DEDUP_REMOVED lines=15> */
[----:B------:R-:W-:-:S07]  /*48e0*/  MOV R59, R116 ;  /* 0x00000074003b7202 */ /* 0x000fce0000000f00 */
.L_x_10820:
[----:B------:R-:W-:Y:S05]  /*48f0*/  BSYNC B2 ;  /* 0x0000000000027941 */ /* 0x000fea0003800000 */
.L_x_10819:
[----:B------:R-:W-:Y:S02]  /*4900*/  ISETP.GE.AND P5, PT, R99, R98, PT ;  /* 0x000000626300720c */ /* 0x000fe40003fa6270 */
[----:B------:R-:W-:-:S11]  /*4910*/  P2R R37, PR, RZ, 0x1 ;  /* 0x00000001ff257803 */ /* 0x000fd60000000000 */
[--C-:B------:R-:W-:Y:S02]  /*4920*/  @!P5 SHF.R.S32.HI R36, RZ, 0x1f, R99.reuse ;  /* 0x0000001fff24d819 */ /* 0x100fe40000011463 */
[----:B------:R-:W-:-:S04]  /*4930*/  @!P5 IADD3 R94, P0, P6, R62, R94, R99 ;  /* 0x0000005e3e5ed210 */ /* 0x000fc80007e1e063 */
[----:B------:R-:W-:Y:S02]  /*4940*/  @!P5 IADD3.X R104, R83, R104, R36, P0, P6 ;  /* 0x000000685368d210 */ /* 0x000fe400007ec424 */
[-C--:B------:R-:W-:Y:S02]  /*4950*/  LEA R36, P6, R97, R86.reuse, 0x1 ;  /* 0x0000005661247211 */ /* 0x080fe400078c08ff */
[----:B------:R-:W-:Y:S02]  /*4960*/  ISETP.NE.AND P0, PT, R37, RZ, PT ;  /* 0x000000ff2500720c */ /* 0x000fe40003f05270 */
[----:B------:R-:W-:Y:S02]  /*4970*/  LEA.HI.X R37, R97, R87, R102, 0x1, P6 ;  /* 0x0000005761257211 */ /* 0x000fe400030f0c66 */
[----:B------:R-:W-:-:S03]  /*4980*/  @!P5 LEA R38, P6, R94, R86, 0x1 ;  /* 0x000000565e26d211 */ /* 0x000fc600078c08ff */
[----:B-1----:R1:W-:Y:S01]  /*4990*/  STG.E.128 desc[UR56][R36.64], R52 ;  /* 0x0000003424007986 */ /* 0x0023e2000c101d38 */
[----:B------:R-:W-:-:S05]  /*49a0*/  @!P5 LEA.HI.X R39, R94, R87, R104, 0x1, P6 ;  /* 0x000000575e27d211 */ /* 0x000fca00030f0c68 */
[----:B--2---:R1:W-:Y:S04]  /*49b0*/  @!P5 STG.E.128 desc[UR56][R38.64], R56 ;  /* 0x000000382600d986 */ /* 0x0043e8000c101d38 */
.L_x_10818:
[----:B------:R-:W-:Y:S05]  /*49c0*/  BSYNC B1 ;  /* 0x0000000000017941 */ /* 0x000fea0003800000 */
.L_x_10817:
[----:B-1----:R-:W-:Y:S02]  /*49d0*/  VIADD R37, R18, 0x60 ;  /* 0x0000006012257836 */ /* 0x002fe40000000000 */
[-C--:B------:R-:W-:Y:S02]  /*49e0*/  IMAD R36, R78, R92.reuse, RZ ;  /* 0x0000005c4e247224 */ /* 0x080fe400078e02ff */
[C---:B------:R-:W-:Y:S01]  /*49f0*/  IMAD.WIDE.U32 R90, R37.reuse, R92, R90 ;  /* 0x0000005c255a7225 */ /* 0x040fe200078e005a */
[----:B------:R-:W-:-:S03]  /*4a00*/  ISETP.GE.OR P5, PT, R37, R88, P1 ;  /* 0x000000582500720c */ /* 0x000fc60000fa6670 */
[----:B------:R-:W-:-:S10]  /*4a10*/  IMAD R93, R37, R93, R36 ;  /* 0x0000005d255d7224 */ /* 0x000fd400078e0224 */
[----:B------:R-:W-:Y:S05]  /*4a20*/  @P5 BRA `(.L_x_10805) ;  /* 0x00000008007c5947 */ /* 0x000fea0003800000 */
[----:B------:R-:W2:Y:S01]  /*4a30*/  LDL R38, [R1+0x68] ;  /* 0x0000680001267983 */ /* 0x000ea20000100800 */
[----:B------:R-:W-:Y:S01]  /*4a40*/  IMAD.IADD R54, R91, 0x1, R93 ;  /* 0x000000015b367824 */ /* 0x000fe200078e025d */
[----:B------:R-:W-:Y:S01]  /*4a50*/  IADD3 R36, P5, P6, R62, R90, R67 ;  /* 0x0000005a3e247210 */ /* 0x000fe20007ebe043 */
[C---:B------:R-:W-:Y:S01]  /*4a60*/  VIADD R39, R18.reuse, 0x60 ;  /* 0x0000006012277836 */ /* 0x040fe20000000000 */
[----:B------:R-:W-:Y:S01]  /*4a70*/  SEL R100, R75, R100, !P0 ;  /* 0x000000644b647207 */ /* 0x000fe20004000000 */
[----:B------:R-:W-:Y:S01]  /*4a80*/  VIADD R40, R18, 0x60 ;  /* 0x0000006012287836 */ /* 0x000fe20000000000 */
[----:B------:R-:W-:Y:S01]  /*4a90*/  IADD3.X R37, R83, R54, R66, P5, P6 ;  /* 0x0000003653257210 */ /* 0x000fe20002fec442 */
[----:B------:R-:W-:Y:S01]  /*4aa0*/  IMAD.SHL.U32 R39, R39, 0x40, RZ ;  /* 0x0000004027277824 */ /* 0x000fe200078e00ff */
[----:B------:R-:W-:Y:S01]  /*4ab0*/  LEA R52, P5, R36, R86, 0x1 ;  /* 0x0000005624347211 */ /* 0x000fe200078a08ff */
[----:B------:R-:W-:Y:S01]  /*4ac0*/  IMAD.SHL.U32 R40, R40, 0x40, RZ ;  /* 0x0000004028287824 */ /* 0x000fe200078e00ff */
[----:B------:R-:W-:Y:S02]  /*4ad0*/  BSSY B1, `(.L_x_10821) ;  /* 0x000006f000017945 */ /* 0x000fe40003800000 */
[----:B------:R-:W-:-:S02]  /*4ae0*/  LEA.HI.X R53, R36, R87, R37, 0x1, P5 ;  /* 0x0000005724357211 */ /* 0x000fc400028f0c25 */
[----:B------:R-:W-:Y:S02]  /*4af0*/  SHF.R.S32.HI R37, RZ, 0x1f, R100 ;  /* 0x0000001fff257819 */ /* 0x000fe40000011464 */
[----:B------:R-:W-:Y:S02]  /*4b00*/  LOP3.LUT R39, R39, 0x1c0, RZ, 0xc0, !PT ;  /* 0x000001c027277812 */ /* 0x000fe400078ec0ff */
[----:B------:R-:W-:Y:S02]  /*4b10*/  LEA.HI R37, R37, R100, RZ, 0x4 ;  /* 0x0000006425257211 */ /* 0x000fe400078f20ff */
[----:B------:R-:W-:Y:S02]  /*4b20*/  LOP3.LUT R40, R40, 0x1c0, RZ, 0xc0, !PT ;  /* 0x000001c028287812 */ /* 0x000fe400078ec0ff */
[----:B------:R-:W-:Y:S02]  /*4b30*/  LEA.HI.SX32 R37, R37, R68, 0x1c ;  /* 0x0000004425257211 */ /* 0x000fe400078fe2ff */
[----:B------:R-:W-:-:S03]  /*4b40*/  SHF.R.U32.HI R39, RZ, 0x3, R39 ;  /* 0x00000003ff277819 */ /* 0x000fc60000011627 */
[----:B------:R-:W-:Y:S02]  /*4b50*/  IMAD.SHL.U32 R55, R37, 0x8, RZ ;  /* 0x0000000825377824 */ /* 0x000fe400078e00ff */
[----:B------:R-:W-:-:S03]  /*4b60*/  IMAD R37, R19, 0x3000, R64 ;  /* 0x0000300013257824 */ /* 0x000fc600078e0240 */
[----:B------:R-:W-:Y:S01]  /*4b70*/  LOP3.LUT R36, R40, 0x38, R55, 0xf8, !PT ;  /* 0x0000003828247812 */ /* 0x000fe200078ef837 */
[----:B------:R-:W-:-:S03]  /*4b80*/  IMAD R37, R37, 0x2, R2 ;  /* 0x0000000225257824 */ /* 0x000fc600078e0202 */
[----:B------:R-:W-:-:S04]  /*4b90*/  LOP3.LUT R36, R36, R39, RZ, 0x3c, !PT ;  /* 0x0000002724247212 */ /* 0x000fc800078e3cff */
[----:B--2---:R-:W-:-:S05]  /*4ba0*/  IADD3 R36, R38, R36, RZ ;  /* 0x0000002426247210 */ /* 0x004fca0007ffe0ff */
[----:B------:R-:W-:-:S04]  /*4bb0*/  IMAD R39, R19, 0x3000, R36 ;  /* 0x0000300013277824 */ /* 0x000fc800078e0224 */
[----:B------:R-:W-:Y:S02]  /*4bc0*/  IMAD R40, R39, 0x2, R2 ;  /* 0x0000000227287824 */ /* 0x000fe400078e0202 */
        /* <DEDUP_REMOVED lines=8> */
[----:B------:R-:W-:Y:S01]  /*4c50*/  SHF.R.U32.HI R93, RZ, 0x10, R51 ;  /* 0x00000010ff5d7819 */ /* 0x000fe20000011633 */
[----:B------:R-:W-:Y:S01]  /*4c60*/  IMAD.U32 R57, R114, 0x10000, RZ ;  /* 0x0001000072397824 */ /* 0x000fe200078e00ff */
[----:B------:R-:W-:-:S02]  /*4c70*/  SHF.R.U32.HI R59, RZ, 0x10, R47 ;  /* 0x00000010ff3b7819 */ /* 0x000fc4000001162f */
[----:B------:R-:W-:Y:S02]  /*4c80*/  SHF.R.U64 R92, R48, 0x10, R49 ;  /* 0x00000010305c7819 */ /* 0x000fe40000001231 */
[----:B------:R-:W-:Y:S01]  /*4c90*/  SHF.R.U64 R58, R50, 0x10, R51 ;  /* 0x00000010323a7819 */ /* 0x000fe20000001233 */
[C---:B------:R-:W-:Y:S01]  /*4ca0*/  IMAD.U32 R51, R43.reuse, 0x10000, RZ ;  /* 0x000100002b337824 */ /* 0x040fe200078e00ff */
[----:B------:R-:W-:Y:S01]  /*4cb0*/  LOP3.LUT R49, R43, 0xffff0000, RZ, 0xc0, !PT ;  /* 0xffff00002b317812 */ /* 0x000fe200078ec0ff */
[----:B------:R-:W-:Y:S01]  /*4cc0*/  IMAD.U32 R43, R110, 0x10000, RZ ;  /* 0x000100006e2b7824 */ /* 0x000fe200078e00ff */
[----:B------:R-:W-:Y:S01]  /*4cd0*/  PRMT R112, R112, 0x5410, R93 ;  /* 0x0000541070707816 */ /* 0x000fe2000000005d */
[----:B-1----:R-:W-:Y:S01]  /*4ce0*/  IMAD.U32 R50, R39, 0x10000, RZ ;  /* 0x0001000027327824 */ /* 0x002fe200078e00ff */
[----:B------:R-:W-:Y:S01]  /*4cf0*/  SHF.R.U64 R94, R46, 0x10, R47 ;  /* 0x000000102e5e7819 */ /* 0x000fe2000000122f */
[----:B------:R-:W-:Y:S01]  /*4d00*/  IMAD.U32 R46, R37, 0x10000, RZ ;  /* 0x00010000252e7824 */ /* 0x000fe200078e00ff */
[----:B------:R-:W-:Y:S01]  /*4d10*/  PRMT R108, R108, 0x5410, R59 ;  /* 0x000054106c6c7816 */ /* 0x000fe2000000003b */
[C---:B------:R-:W-:Y:S01]  /*4d20*/  FMUL.FTZ R59, R56.reuse, R57 ;  /* 0x00000039383b7220 */ /* 0x040fe20000410000 */
[----:B------:R-:W-:Y:S01]  /*4d30*/  PRMT R111, R111, 0x5410, R58 ;  /* 0x000054106f6f7816 */ /* 0x000fe2000000003a */
[-C--:B------:R-:W-:Y:S01]  /*4d40*/  FMUL.FTZ R93, R56, R43.reuse ;  /* 0x0000002b385d7220 */ /* 0x080fe20000410000 */
[----:B------:R-:W-:Y:S01]  /*4d50*/  IMAD.U32 R58, R112, 0x10000, RZ ;  /* 0x00010000703a7824 */ /* 0x000fe200078e00ff */
[----:B------:R-:W-:Y:S01]  /*4d60*/  SHF.R.U64 R100, R44, 0x10, R45 ;  /* 0x000000102c647819 */ /* 0x000fe2000000122d */
[----:B------:R-:W-:Y:S01]  /*4d70*/  FFMA.FTZ R43, R46, R43, -R59 ;  /* 0x0000002b2e2b7223 */ /* 0x000fe2000001083b */
[----:B------:R-:W-:Y:S01]  /*4d80*/  IMAD.U32 R56, R108, 0x10000, RZ ;  /* 0x000100006c387824 */ /* 0x000fe200078e00ff */
[----:B------:R-:W-:Y:S01]  /*4d90*/  LOP3.LUT R48, R41, 0xffff0000, RZ, 0xc0, !PT ;  /* 0xffff000029307812 */ /* 0x000fe200078ec0ff */
[----:B------:R-:W-:Y:S01]  /*4da0*/  FFMA.FTZ R46, R46, R57, R93 ;  /* 0x000000392e2e7223 */ /* 0x000fe2000001005d */
[----:B------:R-:W-:Y:S01]  /*4db0*/  LOP3.LUT R114, R114, 0xffff0000, RZ, 0xc0, !PT ;  /* 0xffff000072727812 */ /* 0x000fe200078ec0ff */
[----:B------:R-:W-:Y:S01]  /*4dc0*/  FMUL.FTZ R57, R51, R58 ;  /* 0x0000003a33397220 */ /* 0x000fe20000410000 */
[----:B------:R-:W-:Y:S01]  /*4dd0*/  PRMT R113, R113, 0x5410, R92 ;  /* 0x0000541071717816 */ /* 0x000fe2000000005c */
[----:B------:R-:W-:Y:S01]  /*4de0*/  FMUL.FTZ R59, R51, R56 ;  /* 0x00000038333b7220 */ /* 0x000fe20000410000 */
[----:B------:R-:W-:Y:S01]  /*4df0*/  PRMT R109, R109, 0x5410, R100 ;  /* 0x000054106d6d7816 */ /* 0x000fe20000000064 */
[----:B------:R-:W-:Y:S01]  /*4e00*/  FMUL.FTZ R92, R48, R114 ;  /* 0x00000072305c7220 */ /* 0x000fe20000410000 */
[----:B------:R-:W-:Y:S01]  /*4e10*/  LOP3.LUT R110, R110, 0xffff0000, RZ, 0xc0, !PT ;  /* 0xffff00006e6e7812 */ /* 0x000fe200078ec0ff */
[----:B------:R-:W-:Y:S01]  /*4e20*/  FFMA.FTZ R51, R50, R56, -R57 ;  /* 0x0000003832337223 */ /* 0x000fe20000010839 */
[----:B------:R-:W-:Y:S01]  /*4e30*/  LOP3.LUT R47, R37, 0xffff0000, RZ, 0xc0, !PT ;  /* 0xffff0000252f7812 */ /* 0x000fe200078ec0ff */
[----:B------:R-:W-:Y:S01]  /*4e40*/  IMAD.U32 R41, R40, 0x10000, RZ ;  /* 0x0001000028297824 */ /* 0x000fe200078e00ff */
[----:B------:R-:W-:Y:S01]  /*4e50*/  LOP3.LUT R112, R112, 0xffff0000, RZ, 0xc0, !PT ;  /* 0xffff000070707812 */ /* 0x000fe200078ec0ff */
[----:B------:R-:W-:Y:S01]  /*4e60*/  FFMA.FTZ R59, R50, R58, R59 ;  /* 0x0000003a323b7223 */ /* 0x000fe2000001003b */
[----:B------:R-:W-:Y:S01]  /*4e70*/  LOP3.LUT R108, R108, 0xffff0000, RZ, 0xc0, !PT ;  /* 0xffff00006c6c7812 */ /* 0x000fe200078ec0ff */
[----:B------:R-:W-:Y:S01]  /*4e80*/  IMAD.U32 R50, R109, 0x10000, RZ ;  /* 0x000100006d327824 */ /* 0x000fe200078e00ff */
[----:B------:R-:W-:Y:S01]  /*4e90*/  SHF.L.U32 R56, R113, 0x10, RZ ;  /* 0x0000001071387819 */ /* 0x000fe200000006ff */
[----:B------:R-:W-:Y:S01]  /*4ea0*/  FMUL.FTZ R58, R49, R112 ;  /* 0x00000070313a7220 */ /* 0x000fe20000410000 */
[----:B------:R-:W-:Y:S01]  /*4eb0*/  PRMT R107, R107, 0x5410, R94 ;  /* 0x000054106b6b7816 */ /* 0x000fe2000000005e */
[-C--:B------:R-:W-:Y:S01]  /*4ec0*/  FMUL.FTZ R94, R48, R110.reuse ;  /* 0x0000006e305e7220 */ /* 0x080fe20000410000 */
[----:B------:R-:W-:Y:S01]  /*4ed0*/  FFMA.FTZ R48, R47, R110, -R92 ;  /* 0x0000006e2f307223 */ /* 0x000fe2000001085c */
[----:B------:R-:W-:Y:S01]  /*4ee0*/  FMUL.FTZ R92, R49, R108 ;  /* 0x0000006c315c7220 */ /* 0x000fe20000410000 */
[----:B------:R-:W-:Y:S01]  /*4ef0*/  IMAD.U32 R44, R36, 0x10000, RZ ;  /* 0x00010000242c7824 */ /* 0x000fe200078e00ff */
[----:B------:R-:W-:Y:S01]  /*4f00*/  LOP3.LUT R45, R39, 0xffff0000, RZ, 0xc0, !PT ;  /* 0xffff0000272d7812 */ /* 0x000fe200078ec0ff */
[C---:B------:R-:W-:Y:S01]  /*4f10*/  FMUL.FTZ R49, R41.reuse, R56 ;  /* 0x0000003829317220 */ /* 0x040fe20000410000 */
[----:B------:R-:W-:Y:S01]  /*4f20*/  LOP3.LUT R40, R40, 0xffff0000, RZ, 0xc0, !PT ;  /* 0xffff000028287812 */ /* 0x000fe200078ec0ff */
[-C--:B------:R-:W-:Y:S01]  /*4f30*/  FMUL.FTZ R41, R41, R50.reuse ;  /* 0x0000003229297220 */ /* 0x080fe20000410000 */
[----:B------:R-:W-:Y:S01]  /*4f40*/  LOP3.LUT R113, R113, 0xffff0000, RZ, 0xc0, !PT ;  /* 0xffff000071717812 */ /* 0x000fe200078ec0ff */
[----:B------:R-:W-:Y:S01]  /*4f50*/  FFMA.FTZ R49, R44, R50, -R49 ;  /* 0x000000322c317223 */ /* 0x000fe20000010831 */
[----:B------:R-:W-:Y:S01]  /*4f60*/  LOP3.LUT R109, R109, 0xffff0000, RZ, 0xc0, !PT ;  /* 0xffff00006d6d7812 */ /* 0x000fe200078ec0ff */
[C---:B------:R-:W-:Y:S01]  /*4f70*/  FFMA.FTZ R58, R45.reuse, R108, -R58 ;  /* 0x0000006c2d3a7223 */ /* 0x040fe2000001083a */
[C---:B------:R-:W-:Y:S01]  /*4f80*/  SHF.L.U32 R37, R38.reuse, 0x10, RZ ;  /* 0x0000001026257819 */ /* 0x040fe200000006ff */
[----:B------:R-:W-:Y:S01]  /*4f90*/  FFMA.FTZ R92, R45, R112, R92 ;  /* 0x000000702d5c7223 */ /* 0x000fe2000001005c */
[----:B------:R-:W-:Y:S01]  /*4fa0*/  LOP3.LUT R39, R38, 0xffff0000, RZ, 0xc0, !PT ;  /* 0xffff000026277812 */ /* 0x000fe200078ec0ff */
[----:B------:R-:W-:Y:S01]  /*4fb0*/  FFMA.FTZ R44, R44, R56, R41 ;  /* 0x000000382c2c7223 */ /* 0x000fe20000010029 */
[----:B------:R-:W-:Y:S01]  /*4fc0*/  LOP3.LUT R36, R36, 0xffff0000, RZ, 0xc0, !PT ;  /* 0xffff000024247812 */ /* 0x000fe200078ec0ff */
        /* <DEDUP_REMOVED lines=31> */
.L_x_10822:
[----:B------:R-:W-:Y:S05]  /*51c0*/  BSYNC B1 ;  /* 0x0000000000017941 */ /* 0x000fea0003800000 */
.L_x_10821:
[----:B-1----:R3:W-:Y:S01]  /*51d0*/  STG.E.128 desc[UR56][R52.64], R36 ;  /* 0x0000002434007986 */ /* 0x0027e2000c101d38 */
[----:B------:R-:W-:-:S13]  /*51e0*/  ISETP.GE.AND P4, PT, R55, R98, PT ;  /* 0x000000623700720c */ /* 0x000fda0003f86270 */
[----:B------:R-:W-:Y:S05]  /*51f0*/  @P4 BRA `(.L_x_10805) ;  /* 0x0000000000884947 */ /* 0x000fea0003800000 */
[--C-:B---3--:R-:W-:Y:S02]  /*5200*/  SHF.R.S32.HI R36, RZ, 0x1f, R55.reuse ;  /* 0x0000001fff247819 */ /* 0x108fe40000011437 */
[----:B------:R-:W-:-:S04]  /*5210*/  IADD3 R55, P4, P5, R62, R90, R55 ;  /* 0x0000005a3e377210 */ /* 0x000fc80007d9e037 */
[----:B------:R-:W-:Y:S02]  /*5220*/  IADD3.X R54, R83, R54, R36, P4, P5 ;  /* 0x0000003653367210 */ /* 0x000fe400027ea424 */
[----:B------:R-:W-:-:S04]  /*5230*/  LEA R86, P4, R55, R86, 0x1 ;  /* 0x0000005637567211 */ /* 0x000fc800078808ff */
[----:B------:R-:W-:-:S05]  /*5240*/  LEA.HI.X R87, R55, R87, R54, 0x1, P4 ;  /* 0x0000005737577211 */ /* 0x000fca00020f0c36 */
[----:B--2---:R4:W-:Y:S01]  /*5250*/  STG.E.128 desc[UR56][R86.64], R40 ;  /* 0x0000002856007986 */ /* 0x0049e2000c101d38 */
[----:B------:R-:W-:Y:S05]  /*5260*/  BRA `(.L_x_10805) ;  /* 0x00000000006c7947 */ /* 0x000fea0003800000 */
.L_x_10788:
[----:B------:R-:W2:Y:S02]  /*5270*/  LDL R36, [R1+0x14] ;  /* 0x0000140001247983 */ /* 0x000ea40000100800 */
[----:B--2---:R-:W-:-:S13]  /*5280*/  ISETP.NE.AND P3, PT, R36, 0x3, PT ;  /* 0x000000032400780c */ /* 0x004fda0003f65270 */
[----:B------:R-:W-:Y:S05]  /*5290*/  @!P3 BRA `(.L_x_10823) ;  /* 0x000000000004b947 */ /* 0x000fea0003800000 */
[----:B------:R-:W-:Y:S01]  /*52a0*/  BPT.TRAP 0x1 ;  /* 0x000000040000795c */ /* 0x000fe20000300000 */
.L_x_10823:
[----:B------:R-:W-:Y:S01]  /*52b0*/  IMAD R84, R19, 0x8, R2 ;  /* 0x0000000813547824 */ /* 0x000fe200078e0202 */
[----:B------:R-:W-:Y:S01]  /*52c0*/  SHF.L.U32 R96, R23, 0x1f, RZ ;  /* 0x0000001f17607819 */ /* 0x000fe200000006ff */
[----:B------:R-:W-:Y:S01]  /*52d0*/  IMAD R88, R27, -0xc0, R29 ;  /* 0xffffff401b587824 */ /* 0x000fe200078e021d */
[----:B------:R-:W-:Y:S02]  /*52e0*/  BSSY B1, `(.L_x_10824) ;  /* 0x0000004000017945 */ /* 0x000fe40003800000 */
[----:B------:R-:W1:Y:S02]  /*52f0*/  SYNCS.PHASECHK.TRANS64.TRYWAIT P4, [R84+URZ+0x30890], R96 ;  /* 0x03089060540075a7 */ /* 0x000e64000808017f */
[----:B------:R-:W-:Y:S01]  /*5300*/  VIMNMX R88, R88, 0xc0, PT ;  /* 0x000000c058587848 */ /* 0x000fe20003fe0100 */
[----:B-1----:R-:W-:Y:S06]  /*5310*/  @!P4 BRA `(.L_x_10825) ;  /* 0x00000118008cc947 */ /* 0x002fec0003800000 */
.L_x_11015:
[----:B------:R-:W-:Y:S05]  /*5320*/  BSYNC B1 ;  /* 0x0000000000017941 */ /* 0x000fea0003800000 */
.L_x_10824:
[----:B------:R-:W-:Y:S01]  /*5330*/  ISETP.GE.AND P4, PT, R18, R88, PT ;  /* 0x000000581200720c */ /* 0x000fe20003f86270 */
[----:B------:R-:W-:-:S12]  /*5340*/  BSSY B1, `(.L_x_10826) ;  /* 0x0000006000017945 */ /* 0x000fd80003800000 */
[----:B------:R-:W-:Y:S05]  /*5350*/  @P4 BRA `(.L_x_10827) ;  /* 0x0000000000104947 */ /* 0x000fea0003800000 */
[----:B------:R-:W2:Y:S04]  /*5360*/  @!P1 LDS.128 R36, [R89+0x12000] ;  /* 0x0120000059249984 */ /* 0x000ea80000000c00 */
[----:B0-----:R-:W0:Y:S04]  /*5370*/  @!P2 LDS.128 R40, [R85+0x12000] ;  /* 0x012000005528a984 */ /* 0x001e280000000c00 */
[----:B--2---:R2:W-:Y:S04]  /*5380*/  @!P1 STG.E.128 desc[UR56][R46.64], R36 ;  /* 0x000000242e009986 */ /* 0x0045e8000c101d38 */
[----:B0-----:R2:W-:Y:S02]  /*5390*/  @!P2 STG.E.128 desc[UR56][R46.64+0x40], R40 ;  /* 0x000040282e00a986 */ /* 0x0015e4000c101d38 */
.L_x_10827:
[----:B------:R-:W-:Y:S05]  /*53a0*/  BSYNC B1 ;  /* 0x0000000000017941 */ /* 0x000fea0003800000 */
.L_x_10826:
[----:B--2---:R-:W-:-:S04]  /*53b0*/  IADD3 R36, R18, 0x60, RZ ;  /* 0x0000006012247810 */ /* 0x004fc80007ffe0ff */
[----:B------:R-:W-:-:S13]  /*53c0*/  ISETP.GE.AND P4, PT, R36, R88, PT ;  /* 0x000000582400720c */ /* 0x000fda0003f86270 */
[----:B------:R-:W-:Y:S05]  /*53d0*/  @P4 BRA `(.L_x_10805) ;  /* 0x0000000000104947 */ /* 0x000fea0003800000 */
[----:B------:R-:W2:Y:S04]  /*53e0*/  @!P1 LDS.128 R36, [R89+0x15000] ;  /* 0x0150000059249984 */ /* 0x000ea80000000c00 */
[----:B0-----:R-:W0:Y:S04]  /*53f0*/  @!P2 LDS.128 R40, [R85+0x15000] ;  /* 0x015000005528a984 */ /* 0x001e280000000c00 */
[----:B--2---:R2:W-:Y:S04]  /*5400*/  @!P1 STG.E.128 desc[UR56][R44.64], R36 ;  /* 0x000000242c009986 */ /* 0x0045e8000c101d38 */
[----:B0-----:R2:W-:Y:S02]  /*5410*/  @!P2 STG.E.128 desc[UR56][R44.64+0x40], R40 ;  /* 0x000040282c00a986 */ /* 0x0015e4000c101d38 */
.L_x_10805:
[----:B------:R-:W-:Y:S05]  /*5420*/  BSYNC B0 ;  /* 0x0000000000007941 */ /* 0x000fea0003800000 */
.L_x_10787:
[----:B-123--:R-:W1:Y:S01]  /*5430*/  S2R R36, SR_TID.X ;  /* 0x0000000000247919 */ /* 0x00ee620000002100 */
        /* <DEDUP_REMOVED lines=16> */
.L_x_10829:
[----:B------:R-:W-:Y:S05]  /*5540*/  BSYNC B0 ;  /* 0x0000000000007941 */ /* 0x000fea0003800000 */
.L_x_10828:
[----:B------:R-:W2:Y:S01]  /*5550*/  SYNCS.PHASECHK.TRANS64.TRYWAIT P3, [R84+URZ+0x308b0], R96 ;  /* 0x0308b060540075a7 */ /* 0x000ea2000806017f */
[----:B------:R-:W-:Y:S01]  /*5560*/  ULDC UR58, c[0x0][0x2e4] ;  /* 0x0000b900003a7ab9 */ /* 0x000fe20000000800 */
[----:B------:R-:W-:Y:S01]  /*5570*/  ULDC.64 UR38, c[0x0][0x318] ;  /* 0x0000c60000267ab9 */ /* 0x000fe20000000a00 */
[----:B------:R-:W-:Y:S01]  /*5580*/  ULDC.64 UR36, c[0x0][0x308] ;  /* 0x0000c20000247ab9 */ /* 0x000fe20000000a00 */
[----:B------:R-:W-:Y:S01]  /*5590*/  BSSY B0, `(.L_x_10830) ;  /* 0x0000003000007945 */ /* 0x000fe20003800000 */
[----:B----4-:R-:W-:-:S03]  /*55a0*/  IMAD.WIDE R40, R27, 0xc0, R4 ;  /* 0x000000c01b287825 */ /* 0x010fc600078e0204 */
[----:B--2---:R-:W-:Y:S05]  /*55b0*/  @!P3 BRA `(.L_x_10831) ;  /* 0x0000011400f8b947 */ /* 0x004fea0003800000 */
.L_x_11016:
[----:B------:R-:W-:Y:S05]  /*55c0*/  BSYNC B0 ;  /* 0x0000000000007941 */ /* 0x000fea0003800000 */
.L_x_10830:
[----:B------:R-:W-:Y:S01]  /*55d0*/  ISETP.GE.AND P3, PT, R18, R88, PT ;  /* 0x000000581200720c */ /* 0x000fe20003f66270 */
[----:B------:R-:W-:-:S12]  /*55e0*/  BSSY B0, `(.L_x_10832) ;  /* 0x0000010000007945 */ /* 0x000fd80003800000 */
        /* <DEDUP_REMOVED lines=8> */
[----:B0-----:R-:W-:Y:S02]  /*5670*/  LEA.HI.X R43, R36, UR37, R37, 0x1, P3 ;  /* 0x00000025242b7c11 */ /* 0x001fe400098f0c25 */
[----:B------:R-:W-:-:S13]  /*5680*/  ISETP.GE.AND P3, PT, R16, UR58, PT ;  /* 0x0000003a10007c0c */ /* 0x000fda000bf66270 */
[----:B------:R-:W0:Y:S04]  /*5690*/  @!P3 LDS.128 R36, [R89] ;  /* 0x000000005924b984 */ /* 0x000e280000000c00 */
[----:B0-----:R-:W-:Y:S01]  /*56a0*/  @!P3 STG.E.128 desc[UR56][R42.64], R36 ;  /* 0x000000242a00b986 */ /* 0x001fe2000c101d38 */
[----:B------:R-:W-:-:S13]  /*56b0*/  ISETP.GE.AND P3, PT, R79, UR58, PT ;  /* 0x0000003a4f007c0c */ /* 0x000fda000bf66270 */
[----:B------:R-:W0:Y:S04]  /*56c0*/  @!P3 LDS.128 R36, [R85] ;  /* 0x000000005524b984 */ /* 0x000e280000000c00 */
[----:B0-----:R3:W-:Y:S02]  /*56d0*/  @!P3 STG.E.128 desc[UR56][R42.64+0x40], R36 ;  /* 0x000040242a00b986 */ /* 0x0017e4000c101d38 */
.L_x_10833:
[----:B------:R-:W-:Y:S05]  /*56e0*/  BSYNC B0 ;  /* 0x0000000000007941 */ /* 0x000fea0003800000 */
.L_x_10832:
[----:B-1-3--:R-:W-:Y:S01]  /*56f0*/  VIADD R36, R18, 0x60 ;  /* 0x0000006012247836 */ /* 0x00afe20000000000 */
[----:B------:R-:W-:Y:S04]  /*5700*/  BSSY B0, `(.L_x_10834) ;  /* 0x0000013000007945 */ /* 0x000fe80003800000 */
[----:B------:R-:W-:-:S13]  /*5710*/  ISETP.GE.AND P3, PT, R36, R88, PT ;  /* 0x000000582400720c */ /* 0x000fda0003f66270 */
[----:B------:R-:W-:Y:S05]  /*5720*/  @P3 BRA `(.L_x_10835) ;  /* 0x0000000000403947 */ /* 0x000fea0003800000 */
[----:B------:R-:W-:Y:S01]  /*5730*/  IADD3 R39, P3, R40, 0x60, RZ ;  /* 0x0000006028277810 */ /* 0x000fe20007f7e0ff */
[----:B------:R-:W-:Y:S01]  /*5740*/  IMAD.MOV.U32 R36, RZ, RZ, R34 ;  /* 0x000000ffff247224 */ /* 0x000fe200078e0022 */
[----:B------:R-:W-:-:S03]  /*5750*/  MOV R37, R0 ;  /* 0x0000000000257202 */ /* 0x000fc60000000f00 */
        /* <DEDUP_REMOVED lines=13> */
.L_x_10835:
[----:B------:R-:W-:Y:S05]  /*5830*/  BSYNC B0 ;  /* 0x0000000000007941 */ /* 0x000fea0003800000 */
.L_x_10834:
[----:B-1----:R-:W3:Y:S01]  /*5840*/  LDL R36, [R1] ;  /* 0x0000000001247983 */ /* 0x002ee20000100800 */
[----:B------:R-:W-:Y:S02]  /*5850*/  VIADD R19, R19, 0x1 ;  /* 0x0000000113137836 */ /* 0x000fe40000000000 */
[----:B0-2---:R-:W-:Y:S01]  /*5860*/  @!P4 VIADD R84, R84, 0x308c0 ;  /* 0x000308c05454c836 */ /* 0x005fe20000000000 */
        /* <DEDUP_REMOVED lines=11> */
[----:B---3--:R-:W-:Y:S02]  /*5920*/  LOP3.LUT P5, RZ, R36, 0x2, RZ, 0xc0, !PT ;  /* 0x0000000224ff7812 */ /* 0x008fe400078ac0ff */
        /* <DEDUP_REMOVED lines=8> */
.L_x_10782:
[----:B------:R-:W-:Y:S01]  /*59b0*/  ISETP.GE.AND P2, PT, R120, 0x1, PT ;  /* 0x000000017800780c */ /* 0x000fe20003f46270 */
[----:B------:R-:W-:Y:S01]  /*59c0*/  IMAD.MOV.U32 R21, RZ, RZ, RZ ;  /* 0x000000ffff157224 */ /* 0x000fe200078e00ff */
[----:B------:R-:W-:Y:S01]  /*59d0*/  PLOP3.LUT P1, PT, PT, PT, PT, 0x80, 0x0 ;  /* 0x000000000000781c */ /* 0x000fe20003f2f070 */
[----:B------:R-:W-:Y:S01]  /*59e0*/  IMAD.MOV.U32 R3, RZ, RZ, RZ ;  /* 0x000000ffff037224 */ /* 0x000fe200078e00ff */
[----:B------:R-:W-:Y:S01]  /*59f0*/  CS2R R44, SRZ ;  /* 0x00000000002c7805 */ /* 0x000fe2000001ff00 */
[----:B------:R-:W-:Y:S01]  /*5a00*/  IMAD.MOV.U32 R151, RZ, RZ, RZ ;  /* 0x000000ffff977224 */ /* 0x000fe200078e00ff */
[----:B------:R-:W-:Y:S01]  /*5a10*/  CS2R R28, SRZ ;  /* 0x00000000001c7805 */ /* 0x000fe2000001ff00 */
[----:B------:R-:W-:Y:S01]  /*5a20*/  IMAD.MOV.U32 R27, RZ, RZ, RZ ;  /* 0x000000ffff1b7224 */ /* 0x000fe200078e00ff */
        /* <DEDUP_REMOVED lines=9> */
[----:B------:R-:W-:Y:S02]  /*5ac0*/  MOV R54, RZ ;  /* 0x000000ff00367202 */ /* 0x000fe40000000f00 */
[----:B------:R-:W-:Y:S01]  /*5ad0*/  CS2R R14, SRZ ;  /* 0x00000000000e7805 */ /* 0x000fe2000001ff00 */
[----:B------:R-:W-:Y:S02]  /*5ae0*/  IMAD.MOV.U32 R56, RZ, RZ, RZ ;  /* 0x000000ffff387224 */ /* 0x000fe400078e00ff */
[----:B------:R-:W-:Y:S02]  /*5af0*/  IMAD.MOV.U32 R13, RZ, RZ, RZ ;  /* 0x000000ffff0d7224 */ /* 0x000fe400078e00ff */
[----:B------:R-:W-:Y:S01]  /*5b00*/  IMAD.MOV.U32 R58, RZ, RZ, RZ ;  /* 0x000000ffff3a7224 */ /* 0x000fe200078e00ff */
[----:B------:R-:W-:Y:S06]  /*5b10*/  @P0 BRA `(.L_x_10837) ;  /* 0x00000000000c0947 */ /* 0x000fec0003800000 */
[----:B------:R-:W0:Y:S01]  /*5b20*/  FENCE.VIEW.ASYNC.G ;  /* 0x00000000000073c6 */ /* 0x000e220000000100 */
[----:B------:R-:W-:Y:S05]  /*5b30*/  WARPSYNC.ALL ;  /* 0x0000000000007948 */ /* 0x000fea0003800000 */
[----:B0-----:R-:W-:Y:S06]  /*5b40*/  BAR.ARV 0xc, 0x1a0 ;  /* 0x0306800000007b1d */ /* 0x001fec0000002000 */
.L_x_10837:
        /* <DEDUP_REMOVED lines=12> */
.L_x_11019:
[----:B------:R-:W1:Y:S01]  /*5c10*/  LDL R4, [R1+0x60] ;  /* 0x0000600001047983 */ /* 0x000e620000100800 */
[----:B------:R-:W-:Y:S01]  /*5c20*/  VIADD R3, R2, 0x1e800 ;  /* 0x0001e80002037836 */ /* 0x000fe20000000000 */
[----:B------:R-:W-:Y:S04]  /*5c30*/  BSSY B6, `(.L_x_10840) ;  /* 0x0000016000067945 */ /* 0x000fe80003800000 */
[----:B------:R-:W-:Y:S01]  /*5c40*/  LOP3.LUT P0, RZ, R3, 0x3ff, RZ, 0xc0, !PT ;  /* 0x000003ff03ff7812 */ /* 0x000fe2000780c0ff */
[----:B-1----:R-:W-:-:S05]  /*5c50*/  IMAD.HI R0, R4, 0x55555556, RZ ;  /* 0x5555555604007827 */ /* 0x002fca00078e02ff */
[----:B------:R-:W-:-:S05]  /*5c60*/  LEA.HI R35, R0, R0, RZ, 0x1 ;  /* 0x0000000000237211 */ /* 0x000fca00078f08ff */
[----:B------:R-:W-:Y:S02]  /*5c70*/  IMAD R35, R35, -0x3, R4 ;  /* 0xfffffffd23237824 */ /* 0x000fe400078e0204 */
[----:B------:R-:W-:Y:S05]  /*5c80*/  @!P0 BRA `(.L_x_10841) ;  /* 0x0000000000408947 */ /* 0x000fea0003800000 */
[----:B------:R-:W-:Y:S01]  /*5c90*/  MOV R0, 0x0 ;  /* 0x0000000000007802 */ /* 0x000fe20000000f00 */
[----:B------:R-:W-:Y:S01]  /*5ca0*/  ULDC.64 UR4, c[0x4][0x1b8] ;  /* 0x01006e0000047ab9 */ /* 0x000fe20000000a00 */
[----:B------:R-:W-:Y:S01]  /*5cb0*/  ULDC.64 UR6, c[0x4][0x1c0] ;  /* 0x0100700000067ab9 */ /* 0x000fe20000000a00 */
[----:B------:R-:W-:Y:S01]  /*5cc0*/  MOV R4, UR4 ;  /* 0x0000000400047c02 */ /* 0x000fe20008000f00 */
[----:B0-----:R0:W1:Y:S01]  /*5cd0*/  LDC.64 R14, c[0x4][R0] ;  /* 0x01000000000e7b82 */ /* 0x0010620000000a00 */
[----:B------:R-:W-:Y:S01]  /*5ce0*/  IMAD.U32 R5, RZ, RZ, UR5 ;  /* 0x00000005ff057e24 */ /* 0x000fe2000f8e00ff */
        /* <DEDUP_REMOVED lines=9> */
[----:B-1---5:R-:W-:Y:S05]  /*5d80*/  CALL.ABS.NOINC R14 ;  /* 0x000000000e007343 */ /* 0x022fea0003c00000 */
.L_x_10841:
[----:B------:R-:W-:Y:S05]  /*5d90*/  BSYNC B6 ;  /* 0x0000000000067941 */ /* 0x000fea0003800000 */
.L_x_10840:
        /* <DEDUP_REMOVED lines=13> */
.L_x_10845:
[----:B--2---:R2:W3:Y:S02]  /*5e70*/  SYNCS.PHASECHK.TRANS64.TRYWAIT P0, [R2+URZ+0x30800], R3 ;  /* 0x03080003020075a7 */ /* 0x0044e4000800017f */
[----:B---3--:R-:W-:Y:S05]  /*5e80*/  @!P0 NANOSLEEP.SYNCS 0x989680 ;  /* 0x009896800000895d */ /* 0x008fea0003900000 */
[----:B------:R-:W3:Y:S02]  /*5e90*/  @!P0 SYNCS.PHASECHK.TRANS64 P0, [R2+URZ+0x30800], R3 ;  /* 0x03080003020085a7 */ /* 0x000ee4000800007f */
[----:B---3--:R-:W-:Y:S05]  /*5ea0*/  @!P0 BRA `(.L_x_10845) ;  /* 0xfffffffc00f08947 */ /* 0x008fea000383ffff */
.L_x_10844:
[----:B------:R-:W-:Y:S05]  /*5eb0*/  BSYNC B0 ;  /* 0x0000000000007941 */ /* 0x000fea0003800000 */
.L_x_10843:
[----:B------:R-:W-:Y:S05]  /*5ec0*/  BRA `(.L_x_10846) ;  /* 0x0000002400007947 */ /* 0x000fea0003800000 */
.L_x_10842:
[----:B------:R-:W1:Y:S01]  /*5ed0*/  S2R R0, SR_TID.X ;  /* 0x0000000000007919 */ /* 0x000e620000002100 */
[----:B------:R-:W-:Y:S01]  /*5ee0*/  VIADD R4, R2, 0xc400 ;  /* 0x0000c40002047836 */ /* 0x000fe20000000000 */
[----:B------:R-:W-:Y:S01]  /*5ef0*/  ULDC.64 UR4, c[0x0][0x3d8] ;  /* 0x0000f60000047ab9 */ /* 0x000fe20000000a00 */
[----:B------:R-:W-:Y:S01]  /*5f00*/  ULDC.64 UR6, c[0x0][0x3e8] ;  /* 0x0000fa0000067ab9 */ /* 0x000fe20000000a00 */
[----:B------:R-:W-:Y:S01]  /*5f10*/  SHF.R.S32.HI R10, RZ, 0x1f, R16 ;  /* 0x0000001fff0a7819 */ /* 0x000fe20000011410 */
[----:B------:R-:W-:Y:S01]  /*5f20*/  BSSY B6, `(.L_x_10847) ;  /* 0x0000039000067945 */ /* 0x000fe20003800000 */
[----:B------:R-:W-:Y:S01]  /*5f30*/  LOP3.LUT P0, RZ, R4, 0x3ff, RZ, 0xc0, !PT ;  /* 0x000003ff04ff7812 */ /* 0x000fe2000780c0ff */
[----:B-1----:R-:W-:Y:S01]  /*5f40*/  VIADD R44, R0, 0xffffff80 ;  /* 0xffffff80002c7836 */ /* 0x002fe20000000000 */
[----:B-----5:R-:W-:-:S04]  /*5f50*/  SHF.R.S32.HI R0, RZ, 0x1f, R24 ;  /* 0x0000001fff007819 */ /* 0x020fc80000011418 */
[----:B------:R-:W-:Y:S01]  /*5f60*/  SHF.R.S32.HI R3, RZ, 0x1f, R44 ;  /* 0x0000001fff037819 */ /* 0x000fe2000001142c */
[----:B------:R-:W-:-:S03]  /*5f70*/  IMAD R7, R0, UR6, RZ ;  /* 0x0000000600077c24 */ /* 0x000fc6000f8e02ff */
[----:B------:R-:W-:Y:S01]  /*5f80*/  LEA.HI R4, R3, R44, RZ, 0x2 ;  /* 0x0000002c03047211 */ /* 0x000fe200078f10ff */
[----:B------:R-:W-:Y:S02]  /*5f90*/  IMAD R3, R0, UR4, RZ ;  /* 0x0000000400037c24 */ /* 0x000fe4000f8e02ff */
[----:B------:R-:W-:Y:S01]  /*5fa0*/  IMAD R31, R24, UR7, R7 ;  /* 0x00000007181f7c24 */ /* 0x000fe2000f8e0207 */
[----:B------:R-:W-:Y:S01]  /*5fb0*/  LOP3.LUT R0, R4, 0xfffffffc, RZ, 0xc0, !PT ;  /* 0xfffffffc04007812 */ /* 0x000fe200078ec0ff */
[----:B------:R-:W-:-:S04]  /*5fc0*/  IMAD.WIDE.U32 R4, R24, UR4, RZ ;  /* 0x0000000418047c25 */ /* 0x000fc8000f8e00ff */
[----:B------:R-:W-:Y:S02]  /*5fd0*/  IMAD.IADD R0, R44, 0x1, -R0 ;  /* 0x000000012c007824 */ /* 0x000fe400078e0a00 */
[C---:B------:R-:W-:Y:S01]  /*5fe0*/  IMAD R3, R24.reuse, UR5, R3 ;  /* 0x0000000518037c24 */ /* 0x040fe2000f8e0203 */
[----:B------:R-:W-:Y:S01]  /*5ff0*/  ULDC.64 UR4, c[0x0][0x3c8] ;  /* 0x0000f20000047ab9 */ /* 0x000fe20000000a00 */
[----:B------:R-:W-:Y:S01]  /*6000*/  IMAD.WIDE.U32 R6, R24, UR6, RZ ;  /* 0x0000000618067c25 */ /* 0x000fe2000f8e00ff */
[----:B------:R-:W-:Y:S01]  /*6010*/  LEA R28, P1, R4, UR4, 0x1 ;  /* 0x00000004041c7c11 */ /* 0x000fe2000f8208ff */
[----:B------:R-:W-:Y:S02]  /*6020*/  ULDC.64 UR6, c[0x0][0x3e0] ;  /* 0x0000f80000067ab9 */ /* 0x000fe40000000a00 */
[----:B------:R-:W-:Y:S01]  /*6030*/  IMAD.SHL.U32 R26, R0, 0x4, RZ ;  /* 0x00000004001a7824 */ /* 0x000fe200078e00ff */
[C---:B------:R-:W-:Y:S01]  /*6040*/  IADD3 R0, P4, R16.reuse, R6, RZ ;  /* 0x0000000610007210 */ /* 0x040fe20007f9e0ff */
[----:B------:R-:W-:Y:S01]  /*6050*/  IMAD.IADD R11, R3, 0x1, R5 ;  /* 0x00000001030b7824 */ /* 0x000fe200078e0205 */
[-C--:B------:R-:W-:Y:S01]  /*6060*/  IADD3 R5, P2, R16, R4.reuse, RZ ;  /* 0x0000000410057210 */ /* 0x080fe20007f5e0ff */
[----:B------:R-:W-:Y:S01]  /*6070*/  IMAD.IADD R31, R31, 0x1, R7 ;  /* 0x000000011f1f7824 */ /* 0x000fe200078e0207 */
[----:B------:R-:W-:-:S02]  /*6080*/  IADD3 R9, P3, R26, R4, RZ ;  /* 0x000000041a097210 */ /* 0x000fc40007f7e0ff */
[----:B------:R-:W-:Y:S01]  /*6090*/  SHF.R.S32.HI R8, RZ, 0x1f, R26 ;  /* 0x0000001fff087819 */ /* 0x000fe2000001141a */
[----:B------:R-:W-:Y:S01]  /*60a0*/  IMAD.X R3, R10, 0x1, R31, P4 ;  /* 0x000000010a037824 */ /* 0x000fe200020e061f */
[----:B------:R-:W-:Y:S02]  /*60b0*/  IADD3 R7, P5, R26, R6, RZ ;  /* 0x000000061a077210 */ /* 0x000fe40007fbe0ff */
[--C-:B------:R-:W-:Y:S02]  /*60c0*/  LEA.HI.X R29, R4, UR5, R11.reuse, 0x1, P1 ;  /* 0x00000005041d7c11 */ /* 0x100fe400088f0c0b */
[----:B------:R-:W-:Y:S01]  /*60d0*/  IADD3.X R4, R10, R11, RZ, P2, !PT ;  /* 0x0000000b0a047210 */ /* 0x000fe200017fe4ff */
[----:B------:R-:W-:Y:S01]  /*60e0*/  IMAD.X R10, R8, 0x1, R11, P3 ;  /* 0x00000001080a7824 */ /* 0x000fe200018e060b */
[----:B------:R-:W-:Y:S01]  /*60f0*/  LEA R30, P1, R6, UR6, 0x1 ;  /* 0x00000006061e7c11 */ /* 0x000fe2000f8208ff */
[----:B------:R-:W-:Y:S01]  /*6100*/  IMAD.X R8, R8, 0x1, R31, P5 ;  /* 0x0000000108087824 */ /* 0x000fe200028e061f */
[----:B------:R-:W-:-:S02]  /*6110*/  LEA R42, P2, R5, UR4, 0x1 ;  /* 0x00000004052a7c11 */ /* 0x000fc4000f8408ff */
[----:B------:R-:W-:Y:S02]  /*6120*/  LEA R38, P3, R9, UR4, 0x1 ;  /* 0x0000000409267c11 */ /* 0x000fe4000f8608ff */
[----:B------:R-:W-:Y:S02]  /*6130*/  LEA R36, P4, R7, UR6, 0x1 ;  /* 0x0000000607247c11 */ /* 0x000fe4000f8808ff */
[----:B------:R-:W-:Y:S02]  /*6140*/  LEA R40, P5, R0, UR6, 0x1 ;  /* 0x0000000600287c11 */ /* 0x000fe4000f8a08ff */
[----:B------:R-:W-:Y:S02]  /*6150*/  LEA.HI.X R39, R9, UR5, R10, 0x1, P3 ;  /* 0x0000000509277c11 */ /* 0x000fe400098f0c0a */
        /* <DEDUP_REMOVED lines=21> */
.L_x_10848:
[----:B------:R-:W-:Y:S05]  /*62b0*/  BSYNC B6 ;  /* 0x0000000000067941 */ /* 0x000fea0003800000 */
.L_x_10847:
[----:B------:R-:W-:Y:S01]  /*62c0*/  ULDC.U8 UR4, c[0x0][0x3f0] ;  /* 0x0000fc0000047ab9 */ /* 0x000fe20000000000 */
[----:B------:R-:W-:Y:S01]  /*62d0*/  BSSY B0, `(.L_x_10849) ;  /* 0x00001f7000007945 */ /* 0x000fe20003800000 */
[----:B------:R-:W-:-:S13]  /*62e0*/  ISETP.NE.AND P0, PT, RZ, UR4, PT ;  /* 0x00000004ff007c0c */ /* 0x000fda000bf05270 */
[----:B------:R-:W-:Y:S05]  /*62f0*/  @!P0 BRA `(.L_x_10850) ;  /* 0x0000000c00f88947 */ /* 0x000fea0003800000 */
[----:B------:R-:W2:Y:S01]  /*6300*/  LDL R34, [R1+0x58] ;  /* 0x0000580001227983 */ /* 0x000ea20000100800 */
[----:B------:R-:W-:Y:S01]  /*6310*/  IMAD R21, R33, -0xc0, R25 ;  /* 0xffffff4021157824 */ /* 0x000fe200078e0219 */
[----:B------:R-:W-:Y:S01]  /*6320*/  BSSY B1, `(.L_x_10851) ;  /* 0x0000019000017945 */ /* 0x000fe20003800000 */
[----:B------:R-:W-:Y:S02]  /*6330*/  CS2R R6, SRZ ;  /* 0x0000000000067805 */ /* 0x000fe4000001ff00 */
[----:B------:R-:W-:Y:S02]  /*6340*/  CS2R R4, SRZ ;  /* 0x0000000000047805 */ /* 0x000fe4000001ff00 */
[----:B------:R-:W-:Y:S02]  /*6350*/  CS2R R8, SRZ ;  /* 0x0000000000087805 */ /* 0x000fe4000001ff00 */
[----:B------:R-:W-:Y:S02]  /*6360*/  VIMNMX R21, R21, 0xc0, PT ;  /* 0x000000c015157848 */ /* 0x000fe40003fe0100 */
[----:B------:R-:W-:-:S02]  /*6370*/  CS2R R24, SRZ ;  /* 0x0000000000187805 */ /* 0x000fc4000001ff00 */
[----:B------:R-:W-:Y:S01]  /*6380*/  ISETP.GE.AND P0, PT, R18, R21, PT ;  /* 0x000000151200720c */ /* 0x000fe20003f06270 */
[----:B--2---:R-:W-:-:S05]  /*6390*/  IMAD.SHL.U32 R0, R34, 0x40, RZ ;  /* 0x0000004022007824 */ /* 0x004fca00078e00ff */
[----:B------:R-:W-:-:S04]  /*63a0*/  LOP3.LUT R3, R0, 0x1c0, RZ, 0xc0, !PT ;  /* 0x000001c000037812 */ /* 0x000fc800078ec0ff */
[----:B------:R-:W-:Y:S02]  /*63b0*/  LOP3.LUT R0, R3, 0x18, R16, 0xf8, !PT ;  /* 0x0000001803007812 */ /* 0x000fe400078ef810 */
[----:B------:R-:W-:-:S04]  /*63c0*/  SHF.R.U32.HI R3, RZ, 0x3, R3 ;  /* 0x00000003ff037819 */ /* 0x000fc80000011603 */
[----:B------:R-:W-:Y:S01]  /*63d0*/  LOP3.LUT R3, R0, R3, RZ, 0x3c, !PT ;  /* 0x0000000300037212 */ /* 0x000fe200078e3cff */
[----:B------:R-:W-:Y:S06]  /*63e0*/  @P0 BRA `(.L_x_10852) ;  /* 0x0000000000300947 */ /* 0x000fec0003800000 */
[C---:B------:R-:W-:Y:S01]  /*63f0*/  VIADD R0, R26.reuse, 0x10 ;  /* 0x000000101a007836 */ /* 0x040fe20000000000 */
[----:B------:R-:W-:Y:S01]  /*6400*/  ULDC UR4, c[0x0][0x3d4] ;  /* 0x0000f50000047ab9 */ /* 0x000fe20000000800 */
[----:B------:R-:W-:Y:S02]  /*6410*/  CS2R R8, SRZ ;  /* 0x0000000000087805 */ /* 0x000fe4000001ff00 */
[----:B------:R-:W-:Y:S02]  /*6420*/  ISETP.GE.AND P1, PT, R26, UR4, PT ;  /* 0x000000041a007c0c */ /* 0x000fe4000bf26270 */
[----:B------:R-:W-:Y:S02]  /*6430*/  CS2R R24, SRZ ;  /* 0x0000000000187805 */ /* 0x000fe4000001ff00 */
[----:B------:R-:W-:Y:S02]  /*6440*/  ISETP.GE.AND P2, PT, R0, UR4, PT ;  /* 0x0000000400007c0c */ /* 0x000fe4000bf46270 */
[----:B------:R-:W-:-:S02]  /*6450*/  CS2R R6, SRZ ;  /* 0x0000000000067805 */ /* 0x000fc4000001ff00 */
[----:B------:R-:W-:-:S05]  /*6460*/  CS2R R4, SRZ ;  /* 0x0000000000047805 */ /* 0x000fca000001ff00 */
[----:B------:R1:W5:Y:S04]  /*6470*/  @!P1 LDG.E.64 R8, desc[UR56][R38.64] ;  /* 0x0000003826089981 */ /* 0x000368000c1e1b00 */
[----:B------:R1:W5:Y:S04]  /*6480*/  @!P2 LDG.E.64 R24, desc[UR56][R38.64+0x20] ;  /* 0x000020382618a981 */ /* 0x000368000c1e1b00 */
[----:B------:R1:W5:Y:S04]  /*6490*/  @!P1 LDG.E.64 R6, desc[UR56][R36.64] ;  /* 0x0000003824069981 */ /* 0x000368000c1e1b00 */
[----:B------:R1:W5:Y:S02]  /*64a0*/  @!P2 LDG.E.64 R4, desc[UR56][R36.64+0x20] ;  /* 0x000020382404a981 */ /* 0x000364000c1e1b00 */
.L_x_10852:
[----:B------:R-:W-:Y:S05]  /*64b0*/  BSYNC B1 ;  /* 0x0000000000017941 */ /* 0x000fea0003800000 */
.L_x_10851:
[----:B------:R-:W2:Y:S01]  /*64c0*/  LDL R10, [R1+0x80] ;  /* 0x00008000010a7983 */ /* 0x000ea20000100800 */
[----:B------:R-:W-:Y:S01]  /*64d0*/  UMOV UR4, 0xffffffff ;  /* 0xffffffff00047882 */ /* 0x000fe20000000000 */
[----:B-----5:R-:W-:Y:S01]  /*64e0*/  IMAD.MOV.U32 R20, RZ, RZ, R8 ;  /* 0x000000ffff147224 */ /* 0x020fe200078e0008 */
[----:B------:R-:W-:Y:S02]  /*64f0*/  MOV R27, R9 ;  /* 0x00000009001b7202 */ /* 0x000fe40000000f00 */
[--C-:B------:R-:W-:Y:S02]  /*6500*/  SHF.R.U64 R32, R8, 0x10, R9.reuse ;  /* 0x0000001008207819 */ /* 0x100fe40000001209 */
[----:B------:R-:W-:Y:S02]  /*6510*/  SHF.R.U32.HI R33, RZ, 0x10, R9 ;  /* 0x00000010ff217819 */ /* 0x000fe40000011609 */
[----:B--2---:R-:W-:Y:S01]  /*6520*/  LEA.HI R0, R10, R10, RZ, 0x1 ;  /* 0x0000000a0a007211 */ /* 0x004fe200078f08ff */
[----:B------:R-:W-:Y:S06]  /*6530*/  BRA.DIV UR4, `(.L_x_10853) ;  /* 0x0000010a046c7947 */ /* 0x000fec000b800000 */
.L_x_11022:
[----:B------:R-:W-:Y:S01]  /*6540*/  UMOV UR4, 0xffffffff ;  /* 0xffffffff00047882 */ /* 0x000fe20000000000 */
[----:B------:R-:W-:Y:S02]  /*6550*/  LOP3.LUT R0, R0, 0xfffffffe, RZ, 0xc0, !PT ;  /* 0xfffffffe00007812 */ /* 0x000fe400078ec0ff */
[----:B------:R-:W-:Y:S05]  /*6560*/  BRA.DIV UR4, `(.L_x_10854) ;  /* 0x0000010a04887947 */ /* 0x000fea000b800000 */
.L_x_11025:
[----:B------:R-:W-:Y:S01]  /*6570*/  UMOV UR4, 0xffffffff ;  /* 0xffffffff00047882 */ /* 0x000fe20000000000 */
[----:B------:R-:W-:Y:S02]  /*6580*/  IMAD.IADD R0, R10, 0x1, -R0 ;  /* 0x000000010a007824 */ /* 0x000fe400078e0a00 */
[----:B------:R-:W-:Y:S05]  /*6590*/  BRA.DIV UR4, `(.L_x_10855) ;  /* 0x0000010a04a47947 */ /* 0x000fea000b800000 */
.L_x_11028:
[----:B------:R-:W-:Y:S01]  /*65a0*/  UMOV UR4, 0xffffffff ;  /* 0xffffffff00047882 */ /* 0x000fe20000000000 */
[----:B------:R-:W-:Y:S02]  /*65b0*/  SHF.L.U32 R9, R0, 0x1f, RZ ;  /* 0x0000001f00097819 */ /* 0x000fe400000006ff */
[----:B------:R-:W-:Y:S05]  /*65c0*/  BRA.DIV UR4, `(.L_x_10856) ;  /* 0x0000010a04c07947 */ /* 0x000fea000b800000 */
.L_x_11031:
[----:B------:R-:W2:Y:S01]  /*65d0*/  SYNCS.PHASECHK.TRANS64.TRYWAIT P1, [R2+URZ+0x30800], R9 ;  /* 0x03080009020075a7 */ /* 0x000ea2000802017f */
[----:B------:R-:W-:Y:S01]  /*65e0*/  SHF.R.S32.HI R0, RZ, 0x1f, R44 ;  /* 0x0000001fff007819 */ /* 0x000fe2000001142c */
[----:B------:R-:W-:Y:S01]  /*65f0*/  IMAD.MOV.U32 R8, RZ, RZ, R24 ;  /* 0x000000ffff087224 */ /* 0x000fe200078e0018 */
[----:B------:R-:W-:Y:S01]  /*6600*/  LOP3.LUT P2, RZ, R34, 0x4, RZ, 0xc0, !PT ;  /* 0x0000000422ff7812 */ /* 0x000fe2000784c0ff */
[--C-:B------:R-:W-:Y:S01]  /*6610*/  IMAD.MOV.U32 R15, RZ, RZ, R25.reuse ;  /* 0x000000ffff0f7224 */ /* 0x100fe200078e0019 */
[----:B------:R-:W-:Y:S01]  /*6620*/  LEA.HI R0, R0, R44, RZ, 0x5 ;  /* 0x0000002c00007211 */ /* 0x000fe200078f28ff */
[----:B-1----:R-:W-:Y:S01]  /*6630*/  IMAD.MOV.U32 R36, RZ, RZ, R6 ;  /* 0x000000ffff247224 */ /* 0x002fe200078e0006 */
[----:B------:R-:W-:Y:S01]  /*6640*/  SHF.R.U64 R24, R24, 0x10, R25 ;  /* 0x0000001018187819 */ /* 0x000fe20000001219 */
[----:B------:R-:W-:Y:S01]  /*6650*/  IMAD.MOV.U32 R12, RZ, RZ, R7 ;  /* 0x000000ffff0c7224 */ /* 0x000fe200078e0007 */
[----:B------:R-:W-:Y:S01]  /*6660*/  SHF.R.S32.HI R0, RZ, 0x5, R0 ;  /* 0x00000005ff007819 */ /* 0x000fe20000011400 */
[----:B------:R-:W-:Y:S01]  /*6670*/  IMAD.MOV.U32 R11, RZ, RZ, R5 ;  /* 0x000000ffff0b7224 */ /* 0x000fe200078e0005 */
[----:B------:R-:W-:Y:S01]  /*6680*/  SHF.R.U64 R28, R6, 0x10, R7 ;  /* 0x00000010061c7819 */ /* 0x000fe20000001207 */
[----:B------:R-:W-:Y:S01]  /*6690*/  BSSY B1, `(.L_x_10857) ;  /* 0x0000014000017945 */ /* 0x000fe20003800000 */
[----:B------:R-:W-:Y:S01]  /*66a0*/  SHF.R.U64 R29, R4, 0x10, R5 ;  /* 0x00000010041d7819 */ /* 0x000fe20000001205 */
[----:B------:R-:W-:Y:S01]  /*66b0*/  IMAD R3, R0, 0x200, R3 ;  /* 0x0000020000037824 */ /* 0x000fe200078e0203 */
[----:B------:R-:W-:-:S02]  /*66c0*/  SHF.R.U32.HI R25, RZ, 0x10, R25 ;  /* 0x00000010ff197819 */ /* 0x000fc40000011619 */
[----:B------:R-:W-:Y:S01]  /*66d0*/  SHF.R.U32.HI R7, RZ, 0x10, R7 ;  /* 0x00000010ff077819 */ /* 0x000fe20000011607 */
[----:B------:R-:W-:Y:S01]  /*66e0*/  IMAD R3, R3, 0x2, R2 ;  /* 0x0000000203037824 */ /* 0x000fe200078e0202 */
[----:B------:R-:W-:Y:S02]  /*66f0*/  MOV R10, R4 ;  /* 0x00000004000a7202 */ /* 0x000fe40000000f00 */
[----:B------:R-:W-:Y:S01]  /*6700*/  SHF.R.U32.HI R5, RZ, 0x10, R5 ;  /* 0x00000010ff057819 */ /* 0x000fe20000011605 */
[C---:B------:R-:W-:Y:S01]  /*6710*/  VIADD R6, R3.reuse, 0xc400 ;  /* 0x0000c40003067836 */ /* 0x040fe20000000000 */
[----:B0-----:R-:W-:Y:S01]  /*6720*/  PRMT R14, R20, 0x5410, R32 ;  /* 0x00005410140e7816 */ /* 0x001fe20000000020 */
[----:B------:R-:W-:Y:S01]  /*6730*/  VIADD R0, R3, 0xc440 ;  /* 0x0000c44003007836 */ /* 0x000fe20000000000 */
[----:B------:R-:W-:Y:S01]  /*6740*/  PRMT R13, R27, 0x5410, R33 ;  /* 0x000054101b0d7816 */ /* 0x000fe20000000021 */
[----:B------:R-:W-:Y:S01]  /*6750*/  @P2 VIADD R0, R6, 0xffffffc0 ;  /* 0xffffffc006002836 */ /* 0x000fe20000000000 */
[----:B------:R-:W-:-:S02]  /*6760*/  PRMT R4, R15, 0x5410, R25 ;  /* 0x000054100f047816 */ /* 0x000fc40000000019 */
[----:B------:R-:W-:Y:S02]  /*6770*/  PRMT R8, R8, 0x5410, R24 ;  /* 0x0000541008087816 */ /* 0x000fe40000000018 */
[----:B------:R-:W-:Y:S02]  /*6780*/  PRMT R36, R36, 0x5410, R28 ;  /* 0x0000541024247816 */ /* 0x000fe4000000001c */
[----:B------:R-:W-:Y:S02]  /*6790*/  PRMT R12, R12, 0x5410, R7 ;  /* 0x000054100c0c7816 */ /* 0x000fe40000000007 */
[----:B------:R-:W-:Y:S02]  /*67a0*/  PRMT R10, R10, 0x5410, R29 ;  /* 0x000054100a0a7816 */ /* 0x000fe4000000001d */
[----:B------:R-:W-:Y:S01]  /*67b0*/  PRMT R11, R11, 0x5410, R5 ;  /* 0x000054100b0b7816 */ /* 0x000fe20000000005 */
[----:B--2---:R-:W-:Y:S06]  /*67c0*/  @!P1 BRA `(.L_x_10858) ;  /* 0x0000010800689947 */ /* 0x004fec0003800000 */
.L_x_11032:
[----:B------:R-:W-:Y:S05]  /*67d0*/  BSYNC B1 ;  /* 0x0000000000017941 */ /* 0x000fea0003800000 */
.L_x_10857:
[----:B------:R-:W-:Y:S01]  /*67e0*/  BSSY B1, `(.L_x_10859) ;  /* 0x0000057000017945 */ /* 0x000fe20003800000 */
[----:B0-----:R-:W-:-:S03]  /*67f0*/  IMAD.MOV.U32 R9, RZ, RZ, R4 ;  /* 0x000000ffff097224 */ /* 0x001fc600078e0004 */
[----:B------:R-:W-:Y:S05]  /*6800*/  @P0 BRA `(.L_x_10860) ;  /* 0x0000000400500947 */ /* 0x000fea0003800000 */
[----:B------:R-:W0:Y:S01]  /*6810*/  LDC R5, c[0x0][0x3d4] ;  /* 0x0000f500ff057b82 */ /* 0x000e220000000800 */
[C---:B------:R-:W-:Y:S01]  /*6820*/  VIADD R4, R26.reuse, 0x10 ;  /* 0x000000101a047836 */ /* 0x040fe20000000000 */
[----:B------:R-:W-:Y:S01]  /*6830*/  BSSY B2, `(.L_x_10861) ;  /* 0x000002a000027945 */ /* 0x000fe20003800000 */
[----:B0-----:R-:W-:-:S03]  /*6840*/  ISETP.GE.AND P0, PT, R26, R5, PT ;  /* 0x000000051a00720c */ /* 0x001fc60003f06270 */
[----:B------:R-:W-:-:S10]  /*6850*/  ISETP.GE.AND P1, PT, R4, R5, PT ;  /* 0x000000050400720c */ /* 0x000fd40003f26270 */
[----:B------:R-:W-:Y:S05]  /*6860*/  @P0 BRA `(.L_x_10862) ;  /* 0x0000000000980947 */ /* 0x000fea0003800000 */
[----:B------:R-:W0:Y:S01]  /*6870*/  LDS.128 R4, [R3+0xc400] ;  /* 0x00c4000003047984 */ /* 0x000e220000000c00 */
        /* <DEDUP_REMOVED lines=37> */
.L_x_10862:
[----:B------:R-:W-:Y:S05]  /*6ad0*/  BSYNC B2 ;  /* 0x0000000000027941 */ /* 0x000fea0003800000 */
.L_x_10861:
        /* <DEDUP_REMOVED lines=39> */
.L_x_10860:
[----:B------:R-:W-:Y:S05]  /*6d50*/  BSYNC B1 ;  /* 0x0000000000017941 */ /* 0x000fea0003800000 */
.L_x_10859:
[----:B01----:R-:W-:-:S05]  /*6d60*/  VIADD R4, R18, 0x60 ;  /* 0x0000006012047836 */ /* 0x003fca0000000000 */
[----:B------:R-:W-:-:S13]  /*6d70*/  ISETP.GE.AND P0, PT, R4, R21, PT ;  /* 0x000000150400720c */ /* 0x000fda0003f06270 */
[----:B------:R-:W-:Y:S05]  /*6d80*/  @P0 BRA `(.L_x_10863) ;  /* 0x00000014002c0947 */ /* 0x000fea0003800000 */
[----:B------:R-:W0:Y:S01]  /*6d90*/  LDC R5, c[0x0][0x3d4] ;  /* 0x0000f500ff057b82 */ /* 0x000e220000000800 */
[C---:B------:R-:W-:Y:S01]  /*6da0*/  IADD3 R4, R26.reuse, 0x10, RZ ;  /* 0x000000101a047810 */ /* 0x040fe20007ffe0ff */
[----:B------:R-:W-:Y:S01]  /*6db0*/  BSSY B1, `(.L_x_10864) ;  /* 0x000002a000017945 */ /* 0x000fe20003800000 */
[-C--:B0-----:R-:W-:Y:S02]  /*6dc0*/  ISETP.GE.AND P0, PT, R26, R5.reuse, PT ;  /* 0x000000051a00720c */ /* 0x081fe40003f06270 */
[----:B------:R-:W-:-:S11]  /*6dd0*/  ISETP.GE.AND P1, PT, R4, R5, PT ;  /* 0x000000050400720c */ /* 0x000fd60003f26270 */
[----:B------:R-:W-:Y:S05]  /*6de0*/  @P0 BRA `(.L_x_10865) ;  /* 0x0000000000980947 */ /* 0x000fea0003800000 */
[----:B------:R-:W0:Y:S01]  /*6df0*/  LDS.128 R4, [R3+0xf400] ;  /* 0x00f4000003047984 */ /* 0x000e220000000c00 */
        /* <DEDUP_REMOVED lines=18> */
[----:B------:R-:W-:Y:S01]  /*6f20*/  LOP3.LUT R7, R7, 0xffff0000, RZ, 0xc0, !PT ;  /* 0xffff000007077812 */ /* 0x000fe200078ec0ff */
[-C--:B------:R-:W-:Y:S01]  /*6f30*/  FFMA.FTZ R5, R28, R20.reuse, -R25 ;  /* 0x000000141c057223 */ /* 0x080fe20000010819 */
[C---:B------:R-:W-:Y:S01]  /*6f40*/  SHF.L.U32 R26, R13.reuse, 0x10, RZ ;  /* 0x000000100d1a7819 */ /* 0x040fe200000006ff */
[----:B------:R-:W-:Y:S01]  /*6f50*/  IMAD.U32 R28, R12, 0x10000, RZ ;  /* 0x000100000c1c7824 */ /* 0x000fe200078e00ff */
[----:B------:R-:W-:Y:S01]  /*6f60*/  LOP3.LUT R29, R13, 0xffff0000, RZ, 0xc0, !PT ;  /* 0xffff00000d1d7812 */ /* 0x000fe200078ec0ff */
[-C--:B------:R-:W-:Y:S01]  /*6f70*/  FMUL.FTZ R12, R31, R7.reuse ;  /* 0x000000071f0c7220 */ /* 0x080fe20000410000 */
[----:B------:R-:W-:Y:S01]  /*6f80*/  FFMA.FTZ R20, R36, R20, R27 ;  /* 0x0000001424147223 */ /* 0x000fe2000001001b */
[-C--:B------:R-:W-:Y:S01]  /*6f90*/  FMUL.FTZ R13, R28, R6.reuse ;  /* 0x000000061c0d7220 */ /* 0x080fe20000410000 */
[C---:B------:R-:W-:Y:S01]  /*6fa0*/  FMUL.FTZ R25, R26.reuse, R6 ;  /* 0x000000061a197220 */ /* 0x040fe20000410000 */
        /* <DEDUP_REMOVED lines=10> */
.L_x_10865:
[----:B------:R-:W-:Y:S05]  /*7050*/  BSYNC B1 ;  /* 0x0000000000017941 */ /* 0x000fea0003800000 */
.L_x_10864:
[----:B------:R-:W-:Y:S05]  /*7060*/  @P1 BRA `(.L_x_10863) ;  /* 0x0000001000741947 */ /* 0x000fea0003800000 */
[----:B0-----:R-:W0:Y:S01]  /*7070*/  LDS.128 R4, [R0+0x3000] ;  /* 0x0030000000047984 */ /* 0x001e220000000c00 */
        /* <DEDUP_REMOVED lines=20> */
[----:B------:R-:W-:Y:S01]  /*71c0*/  SHF.L.U32 R14, R9, 0x10, RZ ;  /* 0x00000010090e7819 */ /* 0x000fe200000006ff */
[----:B------:R-:W-:Y:S01]  /*71d0*/  IMAD.U32 R24, R11, 0x10000, RZ ;  /* 0x000100000b187824 */ /* 0x000fe200078e00ff */
[----:B------:R-:W-:Y:S01]  /*71e0*/  LOP3.LUT R20, R9, 0xffff0000, RZ, 0xc0, !PT ;  /* 0xffff000009147812 */ /* 0x000fe200078ec0ff */
        /* <DEDUP_REMOVED lines=15> */
.L_x_10850:
[----:B------:R-:W1:Y:S01]  /*72e0*/  LDC R3, c[0x0][0x3d4] ;  /* 0x0000f500ff037b82 */ /* 0x000e620000000800 */
[----:B------:R-:W-:Y:S01]  /*72f0*/  IMAD R25, R33, -0xc0, R25 ;  /* 0xffffff4021197824 */ /* 0x000fe200078e0219 */
[----:B------:R-:W2:Y:S01]  /*7300*/  LDL R8, [R1+0x80] ;  /* 0x0000800001087983 */ /* 0x000ea20000100800 */
[----:B------:R-:W-:Y:S02]  /*7310*/  CS2R R4, SRZ ;  /* 0x0000000000047805 */ /* 0x000fe4000001ff00 */
[----:B------:R-:W-:Y:S02]  /*7320*/  CS2R R6, SRZ ;  /* 0x0000000000067805 */ /* 0x000fe4000001ff00 */
[----:B------:R-:W-:Y:S02]  /*7330*/  CS2R R26, SRZ ;  /* 0x00000000001a7805 */ /* 0x000fe4000001ff00 */
[----:B------:R-:W-:Y:S02]  /*7340*/  VIMNMX R21, R25, 0xc0, PT ;  /* 0x000000c019157848 */ /* 0x000fe40003fe0100 */
[----:B------:R-:W-:-:S02]  /*7350*/  CS2R R24, SRZ ;  /* 0x0000000000187805 */ /* 0x000fc4000001ff00 */
[----:B-1----:R-:W-:-:S04]  /*7360*/  ISETP.GE.AND P0, PT, R16, R3, PT ;  /* 0x000000031000720c */ /* 0x002fc80003f06270 */
[----:B------:R-:W-:-:S13]  /*7370*/  ISETP.GE.OR P1, PT, R18, R21, P0 ;  /* 0x000000151200720c */ /* 0x000fda0000726670 */
[----:B------:R1:W5:Y:S04]  /*7380*/  @!P1 LDG.E.128 R4, desc[UR56][R42.64] ;  /* 0x000000382a049981 */ /* 0x000368000c1e1d00 */
[----:B------:R1:W5:Y:S01]  /*7390*/  @!P1 LDG.E.128 R24, desc[UR56][R40.64] ;  /* 0x0000003828189981 */ /* 0x000362000c1e1d00 */
[----:B------:R-:W-:Y:S01]  /*73a0*/  UMOV UR4, 0xffffffff ;  /* 0xffffffff00047882 */ /* 0x000fe20000000000 */
[----:B--2---:R-:W-:Y:S02]  /*73b0*/  LEA.HI R0, R8, R8, RZ, 0x1 ;  /* 0x0000000808007211 */ /* 0x004fe400078f08ff */
[----:B-1----:R-:W-:Y:S05]  /*73c0*/  BRA.DIV UR4, `(.L_x_10866) ;  /* 0x000000fe047c7947 */ /* 0x002fea000b800000 */
.L_x_11035:
[----:B------:R-:W-:Y:S01]  /*73d0*/  UMOV UR4, 0xffffffff ;  /* 0xffffffff00047882 */ /* 0x000fe20000000000 */
[----:B------:R-:W-:Y:S02]  /*73e0*/  LOP3.LUT R0, R0, 0xfffffffe, RZ, 0xc0, !PT ;  /* 0xfffffffe00007812 */ /* 0x000fe400078ec0ff */
[----:B------:R-:W-:Y:S05]  /*73f0*/  BRA.DIV UR4, `(.L_x_10867) ;  /* 0x000000fe04987947 */ /* 0x000fea000b800000 */
.L_x_11038:
[----:B------:R-:W-:Y:S01]  /*7400*/  UMOV UR4, 0xffffffff ;  /* 0xffffffff00047882 */ /* 0x000fe20000000000 */
[----:B------:R-:W-:Y:S02]  /*7410*/  IMAD.IADD R0, R8, 0x1, -R0 ;  /* 0x0000000108007824 */ /* 0x000fe400078e0a00 */
[----:B------:R-:W-:Y:S05]  /*7420*/  BRA.DIV UR4, `(.L_x_10868) ;  /* 0x000000fe04b47947 */ /* 0x000fea000b800000 */
.L_x_11041:
[----:B------:R-:W-:Y:S01]  /*7430*/  UMOV UR4, 0xffffffff ;  /* 0xffffffff00047882 */ /* 0x000fe20000000000 */
[----:B------:R-:W-:Y:S02]  /*7440*/  SHF.L.U32 R9, R0, 0x1f, RZ ;  /* 0x0000001f00097819 */ /* 0x000fe400000006ff */
[----:B------:R-:W-:Y:S05]  /*7450*/  BRA.DIV UR4, `(.L_x_10869) ;  /* 0x000000fe04d07947 */ /* 0x000fea000b800000 */
.L_x_11044:
[----:B------:R-:W1:Y:S01]  /*7460*/  SYNCS.PHASECHK.TRANS64.TRYWAIT P1, [R2+URZ+0x30800], R9 ;  /* 0x03080009020075a7 */ /* 0x000e62000802017f */
[C---:B------:R-:W-:Y:S01]  /*7470*/  VIADD R0, R18.reuse, 0x60 ;  /* 0x0000006012007836 */ /* 0x040fe20000000000 */
[-C--:B------:R-:W-:Y:S01]  /*7480*/  ISETP.GE.OR P2, PT, R18, R21.reuse, P0 ;  /* 0x000000151200720c */ /* 0x080fe20000746670 */
[----:B-----5:R-:W-:Y:S01]  /*7490*/  IMAD.MOV.U32 R20, RZ, RZ, R4 ;  /* 0x000000ffff147224 */ /* 0x020fe200078e0004 */
[--C-:B------:R-:W-:Y:S01]  /*74a0*/  SHF.R.U64 R4, R4, 0x10, R5.reuse ;  /* 0x0000001004047819 */ /* 0x100fe20000001205 */
[----:B------:R-:W-:Y:S01]  /*74b0*/  IMAD.MOV.U32 R12, RZ, RZ, R6 ;  /* 0x000000ffff0c7224 */ /* 0x000fe200078e0006 */
[----:B------:R-:W-:Y:S01]  /*74c0*/  ISETP.GE.OR P0, PT, R0, R21, P0 ;  /* 0x000000150000720c */ /* 0x000fe20000706670 */
[--C-:B------:R-:W-:Y:S01]  /*74d0*/  IMAD.MOV.U32 R0, RZ, RZ, R5.reuse ;  /* 0x000000ffff007224 */ /* 0x100fe200078e0005 */
[----:B------:R-:W-:Y:S01]  /*74e0*/  SHF.R.U32.HI R5, RZ, 0x10, R5 ;  /* 0x00000010ff057819 */ /* 0x000fe20000011605 */
[--C-:B------:R-:W-:Y:S01]  /*74f0*/  IMAD.MOV.U32 R21, RZ, RZ, R7.reuse ;  /* 0x000000ffff157224 */ /* 0x100fe200078e0007 */
[--C-:B------:R-:W-:Y:S01]  /*7500*/  SHF.R.U64 R6, R6, 0x10, R7.reuse ;  /* 0x0000001006067819 */ /* 0x100fe20000001207 */
[----:B------:R-:W-:Y:S01]  /*7510*/  IMAD.MOV.U32 R13, RZ, RZ, R24 ;  /* 0x000000ffff0d7224 */ /* 0x000fe200078e0018 */
[----:B------:R-:W-:Y:S01]  /*7520*/  SHF.R.U32.HI R7, RZ, 0x10, R7 ;  /* 0x00000010ff077819 */ /* 0x000fe20000011607 */
[----:B------:R-:W-:Y:S01]  /*7530*/  IMAD.MOV.U32 R15, RZ, RZ, R26 ;  /* 0x000000ffff0f7224 */ /* 0x000fe200078e001a */
[----:B------:R-:W-:Y:S01]  /*7540*/  PRMT R20, R20, 0x5410, R4 ;  /* 0x0000541014147816 */ /* 0x000fe20000000004 */
[----:B------:R-:W-:Y:S01]  /*7550*/  BSSY B1, `(.L_x_10870) ;  /* 0x0000010000017945 */ /* 0x000fe20003800000 */
[----:B------:R-:W-:Y:S01]  /*7560*/  PRMT R4, R4, 0x5410, R5 ;  /* 0x0000541004047816 */ /* 0x000fe20000000005 */
[----:B------:R-:W-:Y:S01]  /*7570*/  IMAD.MOV.U32 R5, RZ, RZ, R27 ;  /* 0x000000ffff057224 */ /* 0x000fe200078e001b */
[----:B------:R-:W-:-:S02]  /*7580*/  PRMT R12, R12, 0x5410, R6 ;  /* 0x000054100c0c7816 */ /* 0x000fc40000000006 */
[----:B------:R-:W-:Y:S02]  /*7590*/  PRMT R21, R21, 0x5410, R7 ;  /* 0x0000541015157816 */ /* 0x000fe40000000007 */
[----:B0-----:R-:W-:Y:S02]  /*75a0*/  MOV R14, R25 ;  /* 0x00000019000e7202 */ /* 0x001fe40000000f00 */
        /* <DEDUP_REMOVED lines=8> */
[----:B------:R-:W-:Y:S01]  /*7630*/  PRMT R5, R5, 0x5410, R10 ;  /* 0x0000541005057816 */ /* 0x000fe2000000000a */
[----:B-1----:R-:W-:Y:S06]  /*7640*/  @!P1 BRA `(.L_x_10871) ;  /* 0x000000fc007c9947 */ /* 0x002fec0003800000 */
.L_x_11045:
[----:B------:R-:W-:Y:S05]  /*7650*/  BSYNC B1 ;  /* 0x0000000000017941 */ /* 0x000fea0003800000 */
.L_x_10870:
[----:B------:R-:W-:Y:S01]  /*7660*/  BSSY B1, `(.L_x_10872) ;  /* 0x0000062000017945 */ /* 0x000fe20003800000 */
[C---:B------:R-:W-:Y:S02]  /*7670*/  PRMT R24, R0.reuse, 0x7610, R4 ;  /* 0x0000761000187816 */ /* 0x040fe40000000004 */
[----:B------:R-:W-:Y:S01]  /*7680*/  PRMT R0, R0, 0x7632, R5 ;  /* 0x0000763200007816 */ /* 0x000fe20000000005 */
[----:B------:R-:W-:Y:S06]  /*7690*/  @P2 BRA `(.L_x_10873) ;  /* 0x0000000400782947 */ /* 0x000fec0003800000 */
[----:B------:R-:W2:Y:S01]  /*76a0*/  LDL R7, [R1+0x58] ;  /* 0x0000580001077983 */ /* 0x000ea20000100800 */
[----:B------:R-:W-:Y:S01]  /*76b0*/  IMAD.IADD R5, R16, 0x1, R3 ;  /* 0x0000000110057824 */ /* 0x000fe200078e0203 */
[C---:B------:R-:W-:Y:S01]  /*76c0*/  SHF.L.U32 R36, R13.reuse, 0x10, RZ ;  /* 0x000000100d247819 */ /* 0x040fe200000006ff */
[----:B------:R-:W-:Y:S01]  /*76d0*/  IMAD.U32 R34, R20, 0x10000, RZ ;  /* 0x0001000014227824 */ /* 0x000fe200078e00ff */
[----:B------:R-:W1:Y:S01]  /*76e0*/  S2R R6, SR_TID.X ;  /* 0x0000000000067919 */ /* 0x000e620000002100 */
[----:B------:R-:W-:Y:S01]  /*76f0*/  LOP3.LUT R33, R13, 0xffff0000, RZ, 0xc0, !PT ;  /* 0xffff00000d217812 */ /* 0x000fe200078ec0ff */
[----:B-1----:R-:W-:-:S05]  /*7700*/  VIADD R10, R6, 0xffffff80 ;  /* 0xffffff80060a7836 */ /* 0x002fca0000000000 */
[----:B------:R-:W-:-:S04]  /*7710*/  SHF.R.S32.HI R8, RZ, 0x1f, R10 ;  /* 0x0000001fff087819 */ /* 0x000fc8000001140a */
[----:B------:R-:W-:-:S04]  /*7720*/  LEA.HI R8, R8, R10, RZ, 0x5 ;  /* 0x0000000a08087211 */ /* 0x000fc800078f28ff */
[----:B------:R-:W-:Y:S01]  /*7730*/  SHF.R.S32.HI R8, RZ, 0x5, R8 ;  /* 0x00000005ff087819 */ /* 0x000fe20000011408 */
[----:B--2---:R-:W-:-:S05]  /*7740*/  IMAD.SHL.U32 R4, R7, 0x40, RZ ;  /* 0x0000004007047824 */ /* 0x004fca00078e00ff */
[----:B------:R-:W-:-:S04]  /*7750*/  LOP3.LUT R6, R4, 0x1c0, RZ, 0xc0, !PT ;  /* 0x000001c004067812 */ /* 0x000fc800078ec0ff */
[C---:B------:R-:W-:Y:S02]  /*7760*/  LOP3.LUT R4, R6.reuse, 0x38, R16, 0xf8, !PT ;  /* 0x0000003806047812 */ /* 0x040fe400078ef810 */
[----:B------:R-:W-:Y:S02]  /*7770*/  SHF.R.U32.HI R7, RZ, 0x3, R6 ;  /* 0x00000003ff077819 */ /* 0x000fe40000011606 */
[----:B------:R-:W-:Y:S02]  /*7780*/  LOP3.LUT R6, R6, 0x38, R5, 0xf8, !PT ;  /* 0x0000003806067812 */ /* 0x000fe400078ef805 */
[-C--:B------:R-:W-:Y:S02]  /*7790*/  LOP3.LUT R4, R4, R7.reuse, RZ, 0x3c, !PT ;  /* 0x0000000704047212 */ /* 0x080fe400078e3cff */
[----:B------:R-:W-:-:S03]  /*77a0*/  LOP3.LUT R6, R6, R7, RZ, 0x3c, !PT ;  /* 0x0000000706067212 */ /* 0x000fc600078e3cff */
[C---:B------:R-:W-:Y:S01]  /*77b0*/  IMAD R5, R8.reuse, 0x200, R4 ;  /* 0x0000020008057824 */ /* 0x040fe200078e0204 */
[----:B0-----:R-:W-:-:S03]  /*77c0*/  LEA R9, R8, R6, 0x9 ;  /* 0x0000000608097211 */ /* 0x001fc600078e48ff */
[--C-:B------:R-:W-:Y:S02]  /*77d0*/  IMAD R42, R5, 0x2, R2.reuse ;  /* 0x00000002052a7824 */ /* 0x100fe400078e0202 */
[----:B------:R-:W-:-:S03]  /*77e0*/  IMAD R44, R9, 0x2, R2 ;  /* 0x00000002092c7824 */ /* 0x000fc600078e0202 */
[----:B------:R-:W0:Y:S04]  /*77f0*/  LDS.128 R4, [R42+0xc400] ;  /* 0x00c400002a047984 */ /* 0x000e280000000c00 */
[----:B------:R-:W1:Y:S01]  /*7800*/  LDS.128 R8, [R44+0xc400] ;  /* 0x00c400002c087984 */ /* 0x000e620000000c00 */
        /* <DEDUP_REMOVED lines=12> */
[----:B------:R-:W-:Y:S01]  /*78d0*/  FFMA.FTZ R39, R25, R34, -R38 ;  /* 0x0000002219277223 */ /* 0x000fe20000010826 */
[----:B------:R-:W-:-:S02]  /*78e0*/  IMAD.U32 R38, R15, 0x10000, RZ ;  /* 0x000100000f267824 */ /* 0x000fc400078e00ff */
[----:B------:R-:W-:Y:S01]  /*78f0*/  FFMA.FTZ R40, R25, R36, R40 ;  /* 0x0000002419287223 */ /* 0x000fe20000010028 */
[----:B------:R-:W-:Y:S02]  /*7900*/  IMAD.U32 R34, R12, 0x10000, RZ ;  /* 0x000100000c227824 */ /* 0x000fe400078e00ff */
[-C--:B------:R-:W-:Y:S01]  /*7910*/  FMUL.FTZ R25, R8, R29.reuse ;  /* 0x0000001d08197220 */ /* 0x080fe20000410000 */
[----:B------:R-:W-:Y:S01]  /*7920*/  FFMA.FTZ R36, R4, R29, -R37 ;  /* 0x0000001d04247223 */ /* 0x000fe20000010825 */
[----:B------:R-:W-:Y:S01]  /*7930*/  FMUL.FTZ R8, R31, R38 ;  /* 0x000000261f087220 */ /* 0x000fe20000410000 */
[----:B------:R-:W-:Y:S01]  /*7940*/  LOP3.LUT R37, R15, 0xffff0000, RZ, 0xc0, !PT ;  /* 0xffff00000f257812 */ /* 0x000fe200078ec0ff */
[-C--:B------:R-:W-:Y:S01]  /*7950*/  FMUL.FTZ R31, R31, R34.reuse ;  /* 0x000000221f1f7220 */ /* 0x080fe20000410000 */
[----:B------:R-:W-:Y:S01]  /*7960*/  LOP3.LUT R29, R12, 0xffff0000, RZ, 0xc0, !PT ;  /* 0xffff00000c1d7812 */ /* 0x000fe200078ec0ff */
[----:B------:R-:W-:Y:S01]  /*7970*/  FFMA.FTZ R34, R27, R34, -R8 ;  /* 0x000000221b227223 */ /* 0x000fe20000010808 */
[----:B------:R-:W-:-:S02]  /*7980*/  IMAD.U32 R30, R9, 0x10000, RZ ;  /* 0x00010000091e7824 */ /* 0x000fc400078e00ff */
[----:B------:R-:W-:Y:S01]  /*7990*/  FFMA.FTZ R38, R27, R38, R31 ;  /* 0x000000261b267223 */ /* 0x000fe2000001001f */
[----:B------:R-:W-:Y:S01]  /*79a0*/  FMUL.FTZ R27, R10, R37 ;  /* 0x000000250a1b7220 */ /* 0x000fe20000410000 */
[----:B------:R-:W-:Y:S02]  /*79b0*/  IMAD.U32 R31, R14, 0x10000, RZ ;  /* 0x000100000e1f7824 */ /* 0x000fe400078e00ff */
[----:B------:R-:W-:Y:S01]  /*79c0*/  FFMA.FTZ R33, R4, R33, R25 ;  /* 0x0000002104217223 */ /* 0x000fe20000010019 */
[-C--:B------:R-:W-:Y:S01]  /*79d0*/  FMUL.FTZ R45, R10, R29.reuse ;  /* 0x0000001d0a2d7220 */ /* 0x080fe20000410000 */
[----:B------:R-:W-:Y:S01]  /*79e0*/  FFMA.FTZ R43, R6, R29, -R27 ;  /* 0x0000001d062b7223 */ /* 0x000fe2000001081b */
[----:B------:R-:W-:Y:S01]  /*79f0*/  IMAD.U32 R26, R5, 0x10000, RZ ;  /* 0x00010000051a7824 */ /* 0x000fe200078e00ff */
[----:B------:R-:W-:Y:S01]  /*7a00*/  SHF.L.U32 R29, R0, 0x10, RZ ;  /* 0x00000010001d7819 */ /* 0x000fe200000006ff */
[----:B------:R-:W-:Y:S02]  /*7a10*/  IMAD.U32 R25, R24, 0x10000, RZ ;  /* 0x0001000018197824 */ /* 0x000fe400078e00ff */
[----:B------:R-:W-:Y:S01]  /*7a20*/  FMUL.FTZ R41, R30, R31 ;  /* 0x0000001f1e297220 */ /* 0x000fe20000410000 */
[----:B------:R-:W-:-:S02]  /*7a30*/  IMAD.U32 R32, R11, 0x10000, RZ ;  /* 0x000100000b207824 */ /* 0x000fc400078e00ff */
[----:B------:R-:W-:Y:S01]  /*7a40*/  FFMA.FTZ R45, R6, R37, R45 ;  /* 0x00000025062d7223 */ /* 0x000fe2000001002d */
[----:B------:R-:W-:Y:S02]  /*7a50*/  IMAD.U32 R27, R21, 0x10000, RZ ;  /* 0x00010000151b7824 */ /* 0x000fe400078e00ff */
[-C--:B------:R-:W-:Y:S01]  /*7a60*/  FMUL.FTZ R30, R30, R25.reuse ;  /* 0x000000191e1e7220 */ /* 0x080fe20000410000 */
[----:B------:R-:W-:Y:S01]  /*7a70*/  FFMA.FTZ R41, R26, R25, -R41 ;  /* 0x000000191a297223 */ /* 0x000fe20000010829 */
[----:B------:R-:W-:Y:S01]  /*7a80*/  IMAD.U32 R28, R7, 0x10000, RZ ;  /* 0x00010000071c7824 */ /* 0x000fe200078e00ff */
[----:B------:R-:W-:Y:S01]  /*7a90*/  LOP3.LUT R9, R9, 0xffff0000, RZ, 0xc0, !PT ;  /* 0xffff000009097812 */ /* 0x000fe200078ec0ff */
[C---:B------:R-:W-:Y:S01]  /*7aa0*/  FMUL.FTZ R37, R32.reuse, R29 ;  /* 0x0000001d20257220 */ /* 0x040fe20000410000 */
[----:B------:R-:W-:Y:S01]  /*7ab0*/  LOP3.LUT R11, R11, 0xffff0000, RZ, 0xc0, !PT ;  /* 0xffff00000b0b7812 */ /* 0x000fe200078ec0ff */
[----:B------:R-:W-:Y:S01]  /*7ac0*/  FMUL.FTZ R25, R32, R27 ;  /* 0x0000001b20197220 */ /* 0x000fe20000410000 */
[----:B------:R-:W-:Y:S01]  /*7ad0*/  LOP3.LUT R8, R14, 0xffff0000, RZ, 0xc0, !PT ;  /* 0xffff00000e087812 */ /* 0x000fe200078ec0ff */
[----:B------:R-:W-:Y:S01]  /*7ae0*/  FFMA.FTZ R30, R26, R31, R30 ;  /* 0x0000001f1a1e7223 */ /* 0x000fe2000001001e */
[----:B------:R-:W-:Y:S01]  /*7af0*/  LOP3.LUT R10, R0, 0xffff0000, RZ, 0xc0, !PT ;  /* 0xffff0000000a7812 */ /* 0x000fe200078ec0ff */
[----:B------:R-:W-:Y:S01]  /*7b00*/  FFMA.FTZ R37, R28, R27, -R37 ;  /* 0x0000001b1c257223 */ /* 0x000fe20000010825 */
[----:B------:R-:W-:Y:S01]  /*7b10*/  LOP3.LUT R4, R24, 0xffff0000, RZ, 0xc0, !PT ;  /* 0xffff000018047812 */ /* 0x000fe200078ec0ff */
[----:B------:R-:W-:Y:S01]  /*7b20*/  FFMA.FTZ R25, R28, R29, R25 ;  /* 0x0000001d1c197223 */ /* 0x000fe20000010019 */
[----:B------:R-:W-:Y:S01]  /*7b30*/  LOP3.LUT R6, R21, 0xffff0000, RZ, 0xc0, !PT ;  /* 0xffff000015067812 */ /* 0x000fe200078ec0ff */
[----:B------:R-:W-:Y:S01]  /*7b40*/  FMUL.FTZ R26, R9, R8 ;  /* 0x00000008091a7220 */ /* 0x000fe20000410000 */
[----:B------:R-:W-:Y:S01]  /*7b50*/  LOP3.LUT R5, R5, 0xffff0000, RZ, 0xc0, !PT ;  /* 0xffff000005057812 */ /* 0x000fe200078ec0ff */
[----:B------:R-:W-:Y:S01]  /*7b60*/  FMUL.FTZ R28, R11, R10 ;  /* 0x0000000a0b1c7220 */ /* 0x000fe20000410000 */
[----:B------:R-:W-:Y:S01]  /*7b70*/  LOP3.LUT R7, R7, 0xffff0000, RZ, 0xc0, !PT ;  /* 0xffff000007077812 */ /* 0x000fe200078ec0ff */
[----:B------:R-:W-:Y:S01]  /*7b80*/  FMUL.FTZ R9, R9, R4 ;  /* 0x0000000409097220 */ /* 0x000fe20000410000 */
[----:B------:R-:W-:Y:S01]  /*7b90*/  FMUL.FTZ R11, R11, R6 ;  /* 0x000000060b0b7220 */ /* 0x000fe20000410000 */
[----:B------:R-:W-:Y:S01]  /*7ba0*/  FFMA.FTZ R26, R5, R4, -R26 ;  /* 0x00000004051a7223 */ /* 0x000fe2000001081a */
[----:B------:R-:W-:Y:S01]  /*7bb0*/  F2FP.BF16.F32.PACK_AB R4, R36, R39 ;  /* 0x000000272404723e */ /* 0x000fe200000010ff */
[----:B------:R-:W-:Y:S01]  /*7bc0*/  FFMA.FTZ R28, R7, R6, -R28 ;  /* 0x00000006071c7223 */ /* 0x000fe2000001081c */
[----:B------:R-:W-:Y:S01]  /*7bd0*/  FFMA.FTZ R9, R5, R8, R9 ;  /* 0x0000000805097223 */ /* 0x000fe20000010009 */
        /* <DEDUP_REMOVED lines=10> */
.L_x_10873:
[----:B------:R-:W-:Y:S05]  /*7c80*/  BSYNC B1 ;  /* 0x0000000000017941 */ /* 0x000fea0003800000 */
.L_x_10872:
[----:B------:R-:W-:Y:S05]  /*7c90*/  @P0 BRA `(.L_x_10863) ;  /* 0x0000000400680947 */ /* 0x000fea0003800000 */
[----:B-1----:R-:W2:Y:S01]  /*7ca0*/  LDL R4, [R1+0x68] ;  /* 0x0000680001047983 */ /* 0x002ea20000100800 */
[C---:B------:R-:W-:Y:S02]  /*7cb0*/  VIADD R5, R18.reuse, 0x60 ;  /* 0x0000006012057836 */ /* 0x040fe40000000000 */
[----:B------:R-:W-:Y:S01]  /*7cc0*/  VIADD R6, R18, 0x60 ;  /* 0x0000006012067836 */ /* 0x000fe20000000000 */
[----:B------:R-:W3:Y:S01]  /*7cd0*/  LDL R44, [R1+0x88] ;  /* 0x00008800012c7983 */ /* 0x000ee20000100800 */
[----:B------:R-:W-:Y:S02]  /*7ce0*/  IMAD.SHL.U32 R5, R5, 0x40, RZ ;  /* 0x0000004005057824 */ /* 0x000fe400078e00ff */
[----:B------:R-:W-:Y:S02]  /*7cf0*/  IMAD.SHL.U32 R6, R6, 0x40, RZ ;  /* 0x0000004006067824 */ /* 0x000fe400078e00ff */
[----:B------:R-:W-:Y:S01]  /*7d00*/  IMAD.IADD R3, R16, 0x1, R3 ;  /* 0x0000000110037824 */ /* 0x000fe200078e0203 */
[----:B------:R-:W-:-:S02]  /*7d10*/  LOP3.LUT R5, R5, 0x1c0, RZ, 0xc0, !PT ;  /* 0x000001c005057812 */ /* 0x000fc400078ec0ff */
[----:B------:R-:W-:Y:S02]  /*7d20*/  LOP3.LUT R6, R6, 0x1c0, RZ, 0xc0, !PT ;  /* 0x000001c006067812 */ /* 0x000fe400078ec0ff */
[----:B------:R-:W-:Y:S02]  /*7d30*/  SHF.R.U32.HI R5, RZ, 0x3, R5 ;  /* 0x00000003ff057819 */ /* 0x000fe40000011605 */
[----:B------:R-:W-:-:S04]  /*7d40*/  LOP3.LUT R3, R6, 0x38, R3, 0xf8, !PT ;  /* 0x0000003806037812 */ /* 0x000fc800078ef803 */
[----:B------:R-:W-:Y:S01]  /*7d50*/  LOP3.LUT R3, R3, R5, RZ, 0x3c, !PT ;  /* 0x0000000503037212 */ /* 0x000fe200078e3cff */
[C---:B------:R-:W-:Y:S01]  /*7d60*/  IMAD.U32 R37, R13.reuse, 0x10000, RZ ;  /* 0x000100000d257824 */ /* 0x040fe200078e00ff */
[----:B------:R-:W-:Y:S01]  /*7d70*/  SHF.L.U32 R33, R20, 0x10, RZ ;  /* 0x0000001014217819 */ /* 0x000fe200000006ff */
[----:B------:R-:W-:Y:S01]  /*7d80*/  IMAD.U32 R42, R14, 0x10000, RZ ;  /* 0x000100000e2a7824 */ /* 0x000fe200078e00ff */
[----:B------:R-:W-:Y:S01]  /*7d90*/  LOP3.LUT R40, R13, 0xffff0000, RZ, 0xc0, !PT ;  /* 0xffff00000d287812 */ /* 0x000fe200078ec0ff */
[----:B------:R-:W-:Y:S01]  /*7da0*/  IMAD.U32 R38, R24, 0x10000, RZ ;  /* 0x0001000018267824 */ /* 0x000fe200078e00ff */
[----:B------:R-:W-:Y:S01]  /*7db0*/  LOP3.LUT R20, R20, 0xffff0000, RZ, 0xc0, !PT ;  /* 0xffff000014147812 */ /* 0x000fe200078ec0ff */
[----:B------:R-:W-:Y:S01]  /*7dc0*/  IMAD.U32 R39, R15, 0x10000, RZ ;  /* 0x000100000f277824 */ /* 0x000fe200078e00ff */
[----:B------:R-:W-:Y:S02]  /*7dd0*/  LOP3.LUT R41, R14, 0xffff0000, RZ, 0xc0, !PT ;  /* 0xffff00000e297812 */ /* 0x000fe400078ec0ff */
[----:B------:R-:W-:Y:S01]  /*7de0*/  LOP3.LUT R43, R0, 0xffff0000, RZ, 0xc0, !PT ;  /* 0xffff0000002b7812 */ /* 0x000fe200078ec0ff */
[----:B--2---:R-:W-:-:S02]  /*7df0*/  IMAD.IADD R3, R4, 0x1, R3 ;  /* 0x0000000104037824 */ /* 0x004fc400078e0203 */
[----:B---3--:R-:W1:Y:S03]  /*7e00*/  LDS.128 R4, [R44+0xc400] ;  /* 0x00c400002c047984 */ /* 0x008e660000000c00 */
[----:B------:R-:W-:-:S05]  /*7e10*/  LEA R3, R3, R2, 0x1 ;  /* 0x0000000203037211 */ /* 0x000fca00078e08ff */
[----:B0-----:R-:W0:Y:S01]  /*7e20*/  LDS.128 R8, [R3+0xc400] ;  /* 0x00c4000003087984 */ /* 0x001e220000000c00 */
[----:B-1----:R-:W-:Y:S02]  /*7e30*/  IMAD.U32 R25, R4, 0x10000, RZ ;  /* 0x0001000004197824 */ /* 0x002fe400078e00ff */
[C---:B0-----:R-:W-:Y:S01]  /*7e40*/  IMAD.U32 R29, R8.reuse, 0x10000, RZ ;  /* 0x00010000081d7824 */ /* 0x041fe200078e00ff */
[----:B------:R-:W-:Y:S01]  /*7e50*/  LOP3.LUT R8, R8, 0xffff0000, RZ, 0xc0, !PT ;  /* 0xffff000008087812 */ /* 0x000fe200078ec0ff */
[----:B------:R-:W-:Y:S02]  /*7e60*/  IMAD.U32 R30, R9, 0x10000, RZ ;  /* 0x00010000091e7824 */ /* 0x000fe400078e00ff */
[-C--:B------:R-:W-:Y:S01]  /*7e70*/  FMUL.FTZ R34, R37, R29.reuse ;  /* 0x0000001d25227220 */ /* 0x080fe20000410000 */
[----:B------:R-:W-:Y:S01]  /*7e80*/  FMUL.FTZ R36, R33, R29 ;  /* 0x0000001d21247220 */ /* 0x000fe20000410000 */
[----:B------:R-:W-:Y:S01]  /*7e90*/  LOP3.LUT R4, R4, 0xffff0000, RZ, 0xc0, !PT ;  /* 0xffff000004047812 */ /* 0x000fe200078ec0ff */
[----:B------:R-:W-:-:S02]  /*7ea0*/  IMAD.U32 R26, R5, 0x10000, RZ ;  /* 0x00010000051a7824 */ /* 0x000fc400078e00ff */
[-C--:B------:R-:W-:Y:S01]  /*7eb0*/  FFMA.FTZ R34, R33, R25.reuse, -R34 ;  /* 0x0000001921227223 */ /* 0x080fe20000010822 */
[----:B------:R-:W-:Y:S01]  /*7ec0*/  FMUL.FTZ R13, R40, R8 ;  /* 0x00000008280d7220 */ /* 0x000fe20000410000 */
[----:B------:R-:W-:Y:S01]  /*7ed0*/  FFMA.FTZ R36, R37, R25, R36 ;  /* 0x0000001925247223 */ /* 0x000fe20000010024 */
[-C--:B------:R-:W-:Y:S01]  /*7ee0*/  FMUL.FTZ R29, R42, R30.reuse ;  /* 0x0000001e2a1d7220 */ /* 0x080fe20000410000 */
[----:B------:R-:W-:Y:S01]  /*7ef0*/  FMUL.FTZ R33, R38, R30 ;  /* 0x0000001e26217220 */ /* 0x000fe20000410000 */
[----:B------:R-:W-:Y:S01]  /*7f00*/  FMUL.FTZ R25, R20, R8 ;  /* 0x0000000814197220 */ /* 0x000fe20000410000 */
[----:B------:R-:W-:Y:S02]  /*7f10*/  IMAD.U32 R31, R10, 0x10000, RZ ;  /* 0x000100000a1f7824 */ /* 0x000fe400078e00ff */
[----:B------:R-:W-:Y:S01]  /*7f20*/  FFMA.FTZ R13, R20, R4, -R13 ;  /* 0x00000004140d7223 */ /* 0x000fe2000001080d */
[----:B------:R-:W-:Y:S02]  /*7f30*/  IMAD.U32 R37, R12, 0x10000, RZ ;  /* 0x000100000c257824 */ /* 0x000fe400078e00ff */
[-C--:B------:R-:W-:Y:S01]  /*7f40*/  FFMA.FTZ R29, R38, R26.reuse, -R29 ;  /* 0x0000001a261d7223 */ /* 0x080fe2000001081d */
[----:B------:R-:W-:Y:S01]  /*7f50*/  FFMA.FTZ R33, R42, R26, R33 ;  /* 0x0000001a2a217223 */ /* 0x000fe20000010021 */
[----:B------:R-:W-:Y:S01]  /*7f60*/  LOP3.LUT R10, R10, 0xffff0000, RZ, 0xc0, !PT ;  /* 0xffff00000a0a7812 */ /* 0x000fe200078ec0ff */
[----:B------:R-:W-:Y:S01]  /*7f70*/  FFMA.FTZ R25, R40, R4, R25 ;  /* 0x0000000428197223 */ /* 0x000fe20000010019 */
[----:B------:R-:W-:Y:S01]  /*7f80*/  LOP3.LUT R20, R12, 0xffff0000, RZ, 0xc0, !PT ;  /* 0xffff00000c147812 */ /* 0x000fe200078ec0ff */
[----:B------:R-:W-:Y:S01]  /*7f90*/  IMAD.U32 R27, R6, 0x10000, RZ ;  /* 0x00010000061b7824 */ /* 0x000fe200078e00ff */
[----:B------:R-:W-:Y:S01]  /*7fa0*/  LOP3.LUT R26, R15, 0xffff0000, RZ, 0xc0, !PT ;  /* 0xffff00000f1a7812 */ /* 0x000fe200078ec0ff */
[-C--:B------:R-:W-:Y:S01]  /*7fb0*/  FMUL.FTZ R4, R39, R31.reuse ;  /* 0x0000001f27047220 */ /* 0x080fe20000410000 */
[----:B------:R-:W-:Y:S01]  /*7fc0*/  FMUL.FTZ R12, R37, R31 ;  /* 0x0000001f250c7220 */ /* 0x000fe20000410000 */
[----:B------:R-:W-:-:S02]  /*7fd0*/  IMAD.U32 R32, R11, 0x10000, RZ ;  /* 0x000100000b207824 */ /* 0x000fc400078e00ff */
[----:B------:R-:W-:Y:S01]  /*7fe0*/  IMAD.U32 R30, R0, 0x10000, RZ ;  /* 0x00010000001e7824 */ /* 0x000fe200078e00ff */
[----:B------:R-:W-:Y:S01]  /*7ff0*/  LOP3.LUT R6, R6, 0xffff0000, RZ, 0xc0, !PT ;  /* 0xffff000006067812 */ /* 0x000fe200078ec0ff */
[-C--:B------:R-:W-:Y:S01]  /*8000*/  FFMA.FTZ R8, R37, R27.reuse, -R4 ;  /* 0x0000001b25087223 */ /* 0x080fe20000010804 */
[-C--:B------:R-:W-:Y:S01]  /*8010*/  FMUL.FTZ R15, R26, R10.reuse ;  /* 0x0000000a1a0f7220 */ /* 0x080fe20000410000 */
[----:B------:R-:W-:Y:S01]  /*8020*/  FMUL.FTZ R31, R20, R10 ;  /* 0x0000000a141f7220 */ /* 0x000fe20000410000 */
[----:B------:R-:W-:Y:S01]  /*8030*/  LOP3.LUT R9, R9, 0xffff0000, RZ, 0xc0, !PT ;  /* 0xffff000009097812 */ /* 0x000fe200078ec0ff */
[----:B------:R-:W-:Y:S01]  /*8040*/  FFMA.FTZ R10, R39, R27, R12 ;  /* 0x0000001b270a7223 */ /* 0x000fe2000001000c */
[----:B------:R-:W-:Y:S01]  /*8050*/  LOP3.LUT R11, R11, 0xffff0000, RZ, 0xc0, !PT ;  /* 0xffff00000b0b7812 */ /* 0x000fe200078ec0ff */
[----:B------:R-:W-:Y:S01]  /*8060*/  IMAD.U32 R28, R7, 0x10000, RZ ;  /* 0x00010000071c7824 */ /* 0x000fe200078e00ff */
[----:B------:R-:W-:Y:S01]  /*8070*/  SHF.L.U32 R4, R21, 0x10, RZ ;  /* 0x0000001015047819 */ /* 0x000fe200000006ff */
[----:B------:R-:W-:Y:S01]  /*8080*/  FMUL.FTZ R27, R30, R32 ;  /* 0x000000201e1b7220 */ /* 0x000fe20000410000 */
[----:B------:R-:W-:-:S02]  /*8090*/  LOP3.LUT R39, R24, 0xffff0000, RZ, 0xc0, !PT ;  /* 0xffff000018277812 */ /* 0x000fc400078ec0ff */
[----:B------:R-:W-:Y:S01]  /*80a0*/  LOP3.LUT R21, R21, 0xffff0000, RZ, 0xc0, !PT ;  /* 0xffff000015157812 */ /* 0x000fe200078ec0ff */
[-C--:B------:R-:W-:Y:S01]  /*80b0*/  FFMA.FTZ R15, R20, R6.reuse, -R15 ;  /* 0x00000006140f7223 */ /* 0x080fe2000001080f */
[----:B------:R-:W-:Y:S01]  /*80c0*/  LOP3.LUT R5, R5, 0xffff0000, RZ, 0xc0, !PT ;  /* 0xffff000005057812 */ /* 0x000fe200078ec0ff */
[----:B------:R-:W-:Y:S01]  /*80d0*/  FFMA.FTZ R31, R26, R6, R31 ;  /* 0x000000061a1f7223 */ /* 0x000fe2000001001f */
[----:B------:R-:W-:Y:S01]  /*80e0*/  LOP3.LUT R7, R7, 0xffff0000, RZ, 0xc0, !PT ;  /* 0xffff000007077812 */ /* 0x000fe200078ec0ff */
[C---:B------:R-:W-:Y:S01]  /*80f0*/  FMUL.FTZ R37, R4.reuse, R32 ;  /* 0x0000002004257220 */ /* 0x040fe20000410000 */
[-C--:B------:R-:W-:Y:S01]  /*8100*/  FFMA.FTZ R27, R4, R28.reuse, -R27 ;  /* 0x0000001c041b7223 */ /* 0x080fe2000001081b */
        /* <DEDUP_REMOVED lines=17> */
[----:B------:R2:W-:Y:S04]  /*8220*/  STS.128 [R44+0xc400], R4 ;  /* 0x00c400042c007388 */ /* 0x0005e80000000c00 */
[----:B------:R2:W-:Y:S02]  /*8230*/  STS.128 [R3+0xc400], R8 ;  /* 0x00c4000803007388 */ /* 0x0005e40000000c00 */
.L_x_10863:
[----:B------:R-:W-:Y:S05]  /*8240*/  BSYNC B0 ;  /* 0x0000000000007941 */ /* 0x000fea0003800000 */
.L_x_10849:
[----:B------:R-:W-:Y:S01]  /*8250*/  @!PT LDS RZ, [RZ] ;  /* 0x00000000fffff984 */ /* 0x000fe20000000800 */
[----:B------:R-:W-:Y:S01]  /*8260*/  @!PT LDS RZ, [RZ] ;  /* 0x00000000fffff984 */ /* 0x000fe20000000800 */
[----:B------:R-:W-:Y:S01]  /*8270*/  @!PT LDS RZ, [RZ] ;  /* 0x00000000fffff984 */ /* 0x000fe20000000800 */
[----:B------:R-:W-:Y:S01]  /*8280*/  @!PT LDS RZ, [RZ] ;  /* 0x00000000fffff984 */ /* 0x000fe20000000800 */
[----:B------:R3:W-:Y:S06]  /*8290*/  MEMBAR.ALL.CTA ;  /* 0x0000000000007992 */ /* 0x0007ec0000008000 */
[----:B---3--:R-:W3:Y:S01]  /*82a0*/  FENCE.VIEW.ASYNC.S ;  /* 0x00000000000073c6 */ /* 0x008ee20000000000 */
[----:B------:R-:W-:Y:S05]  /*82b0*/  WARPSYNC.ALL ;  /* 0x0000000000007948 */ /* 0x000fea0003800000 */
[----:B---3--:R-:W-:Y:S06]  /*82c0*/  BAR.SYNC.DEFER_BLOCKING 0xd, 0x180 ;  /* 0x0346000000007b1d */ /* 0x008fec0000010000 */
.L_x_10846:
[----:B-1----:R-:W3:Y:S02]  /*82d0*/  LDL R0, [R1+0x14] ;  /* 0x0000140001007983 */ /* 0x002ee40000100800 */
[----:B---3--:R-:W-:-:S13]  /*82e0*/  ISETP.NE.AND P0, PT, R0, 0x3, PT ;  /* 0x000000030000780c */ /* 0x008fda0003f05270 */
[----:B------:R-:W-:Y:S05]  /*82f0*/  @!P0 BRA `(.L_x_10874) ;  /* 0x0000000000048947 */ /* 0x000fea0003800000 */
[----:B------:R-:W-:Y:S01]  /*8300*/  BPT.TRAP 0x1 ;  /* 0x000000040000795c */ /* 0x000fe20000300000 */
.L_x_10874:
[----:B0-2---:R-:W2:Y:S01]  /*8310*/  LDL R3, [R1+0x28] ;  /* 0x0000280001037983 */ /* 0x005ea20000100800 */
[----:B------:R-:W-:Y:S01]  /*8320*/  IMAD R0, R22, 0x8, R2 ;  /* 0x0000000816007824 */ /* 0x000fe200078e0202 */
[----:B--2---:R-:W-:-:S04]  /*8330*/  SHF.L.U32 R5, R3, 0x1f, RZ ;  /* 0x0000001f03057819 */ /* 0x004fc800000006ff */
[----:B------:R0:W1:Y:S01]  /*8340*/  SYNCS.PHASECHK.TRANS64.TRYWAIT P1, [R0+URZ+0x30830], R5 ;  /* 0x03083005000075a7 */ /* 0x000062000802017f */
[----:B------:R-:W-:Y:S05]  /*8350*/  @!P0 BRA `(.L_x_10875) ;  /* 0x0000000000048947 */ /* 0x000fea0003800000 */
[----:B------:R-:W-:Y:S01]  /*8360*/  BPT.TRAP 0x1 ;  /* 0x000000040000795c */ /* 0x000fe20000300000 */
.L_x_10875:
[----:B------:R-:W-:Y:S02]  /*8370*/  VIADD R3, R2, 0x12400 ;  /* 0x0001240002037836 */ /* 0x000fe40000000000 */
[----:B------:R-:W-:-:S03]  /*8380*/  IMAD R4, R35, 0x2000, R2 ;  /* 0x0000200023047824 */ /* 0x000fc600078e0202 */
[----:B------:R-:W-:Y:S02]  /*8390*/  SHF.R.U32.HI R3, RZ, 0x4, R3 ;  /* 0x00000004ff037819 */ /* 0x000fe40000011603 */
[----:B------:R2:W-:Y:S02]  /*83a0*/  STL [R1+0x5c], R4 ;  /* 0x00005c0401007387 */ /* 0x0005e40000100800 */
[----:B------:R-:W-:-:S04]  /*83b0*/  LOP3.LUT R3, R3, 0x3fff, RZ, 0xc0, !PT ;  /* 0x00003fff03037812 */ /* 0x000fc800078ec0ff */
[----:B------:R-:W-:Y:S01]  /*83c0*/  LOP3.LUT R3, R3, 0x10000, RZ, 0xfc, !PT ;  /* 0x0001000003037812 */ /* 0x000fe200078efcff */
[----:B--2---:R-:W-:-:S04]  /*83d0*/  VIADD R4, R4, 0xc400 ;  /* 0x0000c40004047836 */ /* 0x004fc80000000000 */
[----:B------:R2:W-:Y:S01]  /*83e0*/  STL [R1+0x64], R3 ;  /* 0x0000640301007387 */ /* 0x0005e20000100800 */
[----:B------:R-:W-:-:S04]  /*83f0*/  SHF.R.U32.HI R4, RZ, 0x4, R4 ;  /* 0x00000004ff047819 */ /* 0x000fc80000011604 */
[----:B------:R-:W-:Y:S01]  /*8400*/  LOP3.LUT R4, R4, 0x3fff, RZ, 0xc0, !PT ;  /* 0x00003fff04047812 */ /* 0x000fe200078ec0ff */
[----:B-1----:R-:W-:Y:S06]  /*8410*/  @P1 BRA `(.L_x_10876) ;  /* 0x0000000000081947 */ /* 0x002fec0003800000 */
[----:B------:R-:W1:Y:S02]  /*8420*/  SYNCS.PHASECHK.TRANS64.TRYWAIT P1, [R0+URZ+0x30830], R5 ;  /* 0x03083005000075a7 */ /* 0x000e64000802017f */
[----:B-1----:R-:W-:Y:S05]  /*8430*/  @!P1 BRA `(.L_x_10877) ;  /* 0x000000f000149947 */ /* 0x002fea0003800000 */
.L_x_10876:
[----:B--2---:R-:W2:Y:S01]  /*8440*/  LDL R3, [R1+0x64] ;  /* 0x0000640001037983 */ /* 0x004ea20000100800 */
[----:B------:R-:W-:Y:S01]  /*8450*/  LOP3.LUT R8, R4, 0x10000, RZ, 0xfc, !PT ;  /* 0x0001000004087812 */ /* 0x000fe200078efcff */
[----:B01----:R-:W-:Y:S01]  /*8460*/  IMAD.MOV.U32 R5, RZ, RZ, 0x40000040 ;  /* 0x40000040ff057424 */ /* 0x003fe200078e00ff */
[----:B------:R-:W-:Y:S05]  /*8470*/  WARPSYNC.ALL ;  /* 0x0000000000007948 */ /* 0x000fea0003800000 */
[----:B------:R-:W-:Y:S01]  /*8480*/  IMAD.MOV.U32 R9, RZ, RZ, 0x40000040 ;  /* 0x40000040ff097424 */ /* 0x000fe200078e00ff */
[----:B------:R-:W-:Y:S01]  /*8490*/  R2UR UR7, R5 ;  /* 0x00000000050772ca */ /* 0x000fe200000e0000 */
[----:B-----5:R-:W-:Y:S01]  /*84a0*/  WARPGROUP.ARRIVE ;  /* 0x00000000000079c5 */ /* 0x020fe20000000000 */
[C---:B------:R-:W-:Y:S01]  /*84b0*/  R2UR UR4, R8.reuse ;  /* 0x00000000080472ca */ /* 0x040fe200000e0000 */
[----:B------:R-:W-:Y:S01]  /*84c0*/  IMAD.MOV.U32 R7, RZ, RZ, 0x40000040 ;  /* 0x40000040ff077424 */ /* 0x000fe200078e00ff */
[----:B------:R-:W-:Y:S01]  /*84d0*/  R2UR UR5, R9 ;  /* 0x00000000090572ca */ /* 0x000fe200000e0000 */
[----:B------:R-:W-:Y:S01]  /*84e0*/  IMAD.MOV.U32 R13, RZ, RZ, 0x40000040 ;  /* 0x40000040ff0d7424 */ /* 0x000fe200078e00ff */
[C---:B------:R-:W-:Y:S01]  /*84f0*/  IADD3 R12, R8.reuse, 0x2, RZ ;  /* 0x00000002080c7810 */ /* 0x040fe20007ffe0ff */
[----:B------:R-:W-:Y:S01]  /*8500*/  VIADD R10, R8, 0x4 ;  /* 0x00000004080a7836 */ /* 0x000fe20000000000 */
[----:B------:R-:W-:Y:S01]  /*8510*/  STL.64 [R1+0x38], R8 ;  /* 0x0000380801007387 */ /* 0x000fe20000100a00 */
[----:B------:R-:W-:-:S02]  /*8520*/  IMAD.MOV.U32 R11, RZ, RZ, 0x40000040 ;  /* 0x40000040ff0b7424 */ /* 0x000fc400078e00ff */
[----:B------:R-:W-:Y:S01]  /*8530*/  IMAD.MOV.U32 R5, RZ, RZ, 0x40000040 ;  /* 0x40000040ff057424 */ /* 0x000fe200078e00ff */
[----:B------:R0:W-:Y:S04]  /*8540*/  STL.64 [R1+0x50], R12 ;  /* 0x0000500c01007387 */ /* 0x0001e80000100a00 */
[----:B------:R-:W-:Y:S01]  /*8550*/  STL.64 [R1+0x48], R10 ;  /* 0x0000480a01007387 */ /* 0x000fe20000100a00 */
[----:B------:R-:W1:Y:S02]  /*8560*/  S2R R128, SR_TID.X ;  /* 0x0000000000807919 */ /* 0x000e640000002100 */
[----:B-1----:R-:W-:Y:S01]  /*8570*/  LOP3.LUT R128, R128, 0x7f, RZ, 0xc0, !PT ;  /* 0x0000007f80807812 */ /* 0x002fe200078ec0ff */
[----:B--2---:R-:W-:-:S04]  /*8580*/  IMAD R4, R22, 0x600, R3 ;  /* 0x0000060016047824 */ /* 0x004fc800078e0203 */
[C---:B------:R-:W-:Y:S01]  /*8590*/  VIADD R6, R4.reuse, 0x2 ;  /* 0x0000000204067836 */ /* 0x040fe20000000000 */
[----:B------:R-:W-:-:S13]  /*85a0*/  R2UR UR6, R4 ;  /* 0x00000000040672ca */ /* 0x000fda00000e0000 */
[----:B------:R-:W-:Y:S01]  /*85b0*/  HGMMA.64x192x16.F32.BF16 R24, gdesc[UR4], RZ, !UPT, gsb0 ;  /* 0x02e00000041879f0 */ /* 0x000fe2000c0018ff */
[----:B------:R-:W-:Y:S01]  /*85c0*/  R2UR UR6, R6 ;  /* 0x00000000060672ca */ /* 0x000fe200000e0000 */
[----:B------:R-:W-:Y:S01]  /*85d0*/  VIADD R6, R4, 0x4 ;  /* 0x0000000404067836 */ /* 0x000fe20000000000 */
[----:B------:R-:W-:Y:S01]  /*85e0*/  R2UR UR7, R7 ;  /* 0x00000000070772ca */ /* 0x000fe200000e0000 */
[----:B------:R-:W-:Y:S01]  /*85f0*/  IMAD.MOV.U32 R7, RZ, RZ, 0x40000040 ;  /* 0x40000040ff077424 */ /* 0x000fe200078e00ff */
[----:B------:R-:W-:Y:S01]  /*8600*/  R2UR UR4, R12 ;  /* 0x000000000c0472ca */ /* 0x000fe200000e0000 */
[----:B------:R-:W-:Y:S01]  /*8610*/  VIADD R4, R4, 0x6 ;  /* 0x0000000604047836 */ /* 0x000fe20000000000 */
[----:B------:R-:W-:Y:S01]  /*8620*/  R2UR UR5, R13 ;  /* 0x000000000d0572ca */ /* 0x000fe200000e0000 */
[----:B------:R-:W-:Y:S02]  /*8630*/  WARPGROUP.DEPBAR.LE gsb0, 0x0 ;  /* 0x00008000000079c5 */ /* 0x000fe40000010000 */
[----:B------:R-:W-:-:S10]  /*8640*/  WARPGROUP.ARRIVE ;  /* 0x00000000000079c5 */ /* 0x000fd40000000000 */
[----:B------:R-:W-:Y:S01]  /*8650*/  HGMMA.64x192x16.F32.BF16 R24, gdesc[UR4], R24, gsb0 ;  /* 0x02e00000041879f0 */ /* 0x000fe20008001818 */
[----:B------:R-:W-:Y:S02]  /*8660*/  R2UR UR6, R6 ;  /* 0x00000000060672ca */ /* 0x000fe400000e0000 */
[----:B------:R-:W-:Y:S01]  /*8670*/  R2UR UR7, R7 ;  /* 0x00000000070772ca */ /* 0x000fe200000e0000 */
[----:B------:R-:W-:Y:S01]  /*8680*/  IMAD.MOV.U32 R7, RZ, RZ, 0x40000040 ;  /* 0x40000040ff077424 */ /* 0x000fe200078e00ff */
[----:B------:R-:W-:Y:S02]  /*8690*/  R2UR UR4, R10 ;  /* 0x000000000a0472ca */ /* 0x000fe400000e0000 */
[----:B------:R-:W-:Y:S02]  /*86a0*/  R2UR UR5, R11 ;  /* 0x000000000b0572ca */ /* 0x000fe400000e0000 */
[----:B------:R-:W-:-:S05]  /*86b0*/  IADD3 R6, R8, 0x6, RZ ;  /* 0x0000000608067810 */ /* 0x000fca0007ffe0ff */
[----:B------:R1:W-:Y:S01]  /*86c0*/  STL.64 [R1+0x40], R6 ;  /* 0x0000400601007387 */ /* 0x0003e20000100a00 */
[----:B------:R-:W-:Y:S02]  /*86d0*/  WARPGROUP.DEPBAR.LE gsb0, 0x0 ;  /* 0x00008000000079c5 */ /* 0x000fe40000010000 */
[----:B------:R-:W-:-:S06]  /*86e0*/  WARPGROUP.ARRIVE ;  /* 0x00000000000079c5 */ /* 0x000fcc0000000000 */
[----:B------:R-:W-:Y:S01]  /*86f0*/  HGMMA.64x192x16.F32.BF16 R24, gdesc[UR4], R24, gsb0 ;  /* 0x02e00000041879f0 */ /* 0x000fe20008001818 */
[----:B------:R-:W-:Y:S02]  /*8700*/  R2UR UR6, R4 ;  /* 0x00000000040672ca */ /* 0x000fe400000e0000 */
[----:B------:R-:W-:Y:S01]  /*8710*/  R2UR UR7, R5 ;  /* 0x00000000050772ca */ /* 0x000fe200000e0000 */
[----:B------:R-:W2:Y:S01]  /*8720*/  S2R R4, SR_TID.X ;  /* 0x0000000000047919 */ /* 0x000ea20000002100 */
[----:B------:R-:W-:Y:S02]  /*8730*/  R2UR UR4, R6 ;  /* 0x00000000060472ca */ /* 0x000fe400000e0000 */
[----:B------:R-:W-:Y:S01]  /*8740*/  R2UR UR5, R7 ;  /* 0x00000000070572ca */ /* 0x000fe200000e0000 */
[----:B--2---:R-:W-:-:S05]  /*8750*/  VIADD R127, R4, 0xffffff80 ;  /* 0xffffff80047f7836 */ /* 0x004fca0000000000 */
[----:B------:R-:W-:-:S04]  /*8760*/  SHF.R.S32.HI R21, RZ, 0x1f, R127 ;  /* 0x0000001fff157819 */ /* 0x000fc8000001147f */
[----:B------:R-:W-:-:S04]  /*8770*/  LEA.HI R21, R21, R127, RZ, 0x7 ;  /* 0x0000007f15157211 */ /* 0x000fc800078f38ff */
[----:B------:R-:W-:-:S05]  /*8780*/  LOP3.LUT R21, R21, 0xffffff80, RZ, 0xc0, !PT ;  /* 0xffffff8015157812 */ /* 0x000fca00078ec0ff */
[----:B------:R-:W-:-:S05]  /*8790*/  IMAD.IADD R21, R127, 0x1, -R21 ;  /* 0x000000017f157824 */ /* 0x000fca00078e0a15 */
[----:B------:R-:W-:-:S04]  /*87a0*/  SHF.R.S32.HI R4, RZ, 0x1f, R21 ;  /* 0x0000001fff047819 */ /* 0x000fc80000011415 */
[----:B------:R-:W-:-:S04]  /*87b0*/  LEA.HI R4, R4, R21, RZ, 0x2 ;  /* 0x0000001504047211 */ /* 0x000fc800078f10ff */
[----:B------:R-:W-:-:S05]  /*87c0*/  LOP3.LUT R4, R4, 0x7ffffffc, RZ, 0xc0, !PT ;  /* 0x7ffffffc04047812 */ /* 0x000fca00078ec0ff */
[----:B------:R-:W-:Y:S02]  /*87d0*/  IMAD.IADD R4, R21, 0x1, -R4 ;  /* 0x0000000115047824 */ /* 0x000fe400078e0a04 */
[----:B------:R-:W-:-:S04]  /*87e0*/  IMAD.MOV.U32 R21, RZ, RZ, -0x2 ;  /* 0xfffffffeff157424 */ /* 0x000fc800078e00ff */
[----:B------:R-:W-:-:S04]  /*87f0*/  IMAD R21, R4, R21, 0xc0 ;  /* 0x000000c004157424 */ /* 0x000fc800078e0215 */
[----:B------:R-:W-:-:S04]  /*8800*/  IMAD.IADD R21, R21, 0x1, R120 ;  /* 0x0000000115157824 */ /* 0x000fc800078e0278 */
[----:B------:R-:W-:-:S05]  /*8810*/  IMAD R4, R152, -0xc0, R21 ;  /* 0xffffff4098047824 */ /* 0x000fca00078e0215 */
[C---:B------:R-:W-:Y:S02]  /*8820*/  ISETP.GT.AND P4, PT, R4.reuse, 0x1, PT ;  /* 0x000000010400780c */ /* 0x040fe40003f84270 */
[C---:B------:R-:W-:Y:S02]  /*8830*/  ISETP.GT.AND P3, PT, R4.reuse, RZ, PT ;  /* 0x000000ff0400720c */ /* 0x040fe40003f64270 */
[C---:B------:R-:W-:Y:S02]  /*8840*/  ISETP.GT.AND P5, PT, R4.reuse, 0x8, PT ;  /* 0x000000080400780c */ /* 0x040fe40003fa4270 */
[C---:B------:R-:W-:Y:S02]  /*8850*/  ISETP.GT.AND P1, PT, R4.reuse, 0x9, PT ;  /* 0x000000090400780c */ /* 0x040fe40003f24270 */
[----:B------:R-:W-:Y:S01]  /*8860*/  ISETP.GT.AND P2, PT, R4, 0x10, PT ;  /* 0x000000100400780c */ /* 0x000fe20003f44270 */
[----:B------:R-:W-:Y:S02]  /*8870*/  WARPGROUP.DEPBAR.LE gsb0, 0x0 ;  /* 0x00008000000079c5 */ /* 0x000fe40000010000 */
[----:B------:R-:W-:-:S06]  /*8880*/  WARPGROUP.ARRIVE ;  /* 0x00000000000079c5 */ /* 0x000fcc0000000000 */
[----:B------:R-:W-:Y:S01]  /*8890*/  HGMMA.64x192x16.F32.BF16 R24, gdesc[UR4], R24, gsb0 ;  /* 0x02e00000041879f0 */ /* 0x000fe20008001818 */
[----:B------:R-:W-:Y:S01]  /*88a0*/  ULDC UR4, c[0x0][0x9d8] ;  /* 0x0002760000047ab9 */ /* 0x000fe20000000800 */
[----:B------:R-:W-:Y:S01]  /*88b0*/  ULDC UR5, c[0x0][0x988] ;  /* 0x0002620000057ab9 */ /* 0x000fe20000000800 */
[----:B------:R-:W-:Y:S02]  /*88c0*/  WARPGROUP.DEPBAR.LE gsb0, 0x0 ;  /* 0x00008000000079c5 */ /* 0x000fe40000010000 */
[----:B------:R-:W-:Y:S01]  /*88d0*/  FMUL.FTZ R125, R25, UR4 ;  /* 0x00000004197d7c20 */ /* 0x000fe20008410000 */
[----:B0-----:R-:W-:Y:S01]  /*88e0*/  FMUL.FTZ R13, R27, UR4 ;  /* 0x000000041b0d7c20 */ /* 0x001fe20008410000 */
[----:B------:R-:W-:Y:S01]  /*88f0*/  FMUL.FTZ R126, R24, UR4 ;  /* 0x00000004187e7c20 */ /* 0x000fe20008410000 */
[----:B------:R-:W-:Y:S01]  /*8900*/  FMUL.FTZ R3, R36, UR4 ;  /* 0x0000000424037c20 */ /* 0x000fe20008410000 */
[----:B------:R-:W-:Y:S01]  /*8910*/  FMUL.FTZ R124, R28, UR4 ;  /* 0x000000041c7c7c20 */ /* 0x000fe20008410000 */
[----:B------:R-:W-:Y:S01]  /*8920*/  FMUL.FTZ R122, R29, UR4 ;  /* 0x000000041d7a7c20 */ /* 0x000fe20008410000 */
[----:B------:R-:W0:Y:S01]  /*8930*/  MUFU.TANH R125, R125 ;  /* 0x0000007d007d7308 */ /* 0x000e220000002400 */
[----:B------:R-:W-:Y:S01]  /*8940*/  FMUL.FTZ R15, R31, UR4 ;  /* 0x000000041f0f7c20 */ /* 0x000fe20008410000 */
[----:B------:R-:W-:Y:S01]  /*8950*/  FMUL.FTZ R12, R26, UR4 ;  /* 0x000000041a0c7c20 */ /* 0x000fe20008410000 */
[----:B-1----:R-:W-:Y:S01]  /*8960*/  FMUL.FTZ R6, R40, UR4 ;  /* 0x0000000428067c20 */ /* 0x002fe20008410000 */
        /* <DEDUP_REMOVED lines=13> */
[----:B0-----:R-:W-:Y:S01]  /*8a40*/  FSEL R125, R125, -INF , P4 ;  /* 0xff8000007d7d7808 */ /* 0x001fe20002000000 */
[----:B------:R-:W-:Y:S01]  /*8a50*/  FMUL.FTZ R9, R41, UR4 ;  /* 0x0000000429097c20 */ /* 0x000fe20008410000 */
[----:B------:R-:W-:Y:S01]  /*8a60*/  FMUL.FTZ R75, R82, UR4 ;  /* 0x00000004524b7c20 */ /* 0x000fe20008410000 */
[----:B------:R-:W-:Y:S01]  /*8a70*/  FMUL.FTZ R82, R94, UR4 ;  /* 0x000000045e527c20 */ /* 0x000fe20008410000 */
[----:B------:R-:W-:Y:S01]  /*8a80*/  FMUL.FTZ R27, R39, UR4 ;  /* 0x00000004271b7c20 */ /* 0x000fe20008410000 */
[----:B------:R-:W-:Y:S01]  /*8a90*/  FMUL.FTZ R26, R38, UR4 ;  /* 0x00000004261a7c20 */ /* 0x000fe20008410000 */
[----:B------:R-:W-:Y:S01]  /*8aa0*/  FMUL.FTZ R8, R44, UR4 ;  /* 0x000000042c087c20 */ /* 0x000fe20008410000 */
[----:B------:R-:W0:Y:S01]  /*8ab0*/  MUFU.TANH R3, R3 ;  /* 0x0000000300037308 */ /* 0x000e220000002400 */
        /* <DEDUP_REMOVED lines=18> */
[----:B------:R-:W-:Y:S01]  /*8be0*/  FMNMX.FTZ R3, R126, R125, !PT ;  /* 0x0000007d7e037209 */ /* 0x000fe20007810000 */
        /* <DEDUP_REMOVED lines=49> */
[----:B------:R-:W-:Y:S01]  /*8f00*/  FMNMX.FTZ R6, R123, R6, !PT ;  /* 0x000000067b067209 */ /* 0x000fe20007810000 */
        /* <DEDUP_REMOVED lines=17> */
[----:B------:R-:W2:Y:S01]  /*9020*/  LDL R117, [R1+0x6c] ;  /* 0x00006c0001757983 */ /* 0x000ea20000100800 */
[----:B------:R-:W3:Y:S01]  /*9030*/  MUFU.TANH R25, R25 ;  /* 0x0000001900197308 */ /* 0x000ee20000002400 */
[----:B0-----:R-:W-:Y:S01]  /*9040*/  FSEL R93, R7, -INF , P5 ;  /* 0xff800000075d7808 */ /* 0x001fe20002800000 */
[----:B------:R-:W-:Y:S01]  /*9050*/  FMUL.FTZ R7, R105, UR4 ;  /* 0x0000000469077c20 */ /* 0x000fe20008410000 */
[----:B------:R-:W4:Y:S01]  /*9060*/  LDL R115, [R1+0x34] ;  /* 0x0000340001737983 */ /* 0x000f220000100800 */
[----:B------:R-:W-:Y:S01]  /*9070*/  FMUL.FTZ R105, R118, UR4 ;  /* 0x0000000476697c20 */ /* 0x000fe20008410000 */
[----:B------:R-:W-:-:S03]  /*9080*/  FMNMX.FTZ R3, R93, R6, !PT ;  /* 0x000000065d037209 */ /* 0x000fc60007810000 */
[----:B------:R-:W0:Y:S01]  /*9090*/  MUFU.TANH R9, R9 ;  /* 0x0000000900097308 */ /* 0x000e220000002400 */
[----:B-1----:R-:W-:Y:S02]  /*90a0*/  FSEL R24, R24, -INF , P2 ;  /* 0xff80000018187808 */ /* 0x002fe40001000000 */
[----:B------:R-:W-:Y:S02]  /*90b0*/  ISETP.GT.AND P2, PT, R4, 0x21, PT ;  /* 0x000000210400780c */ /* 0x000fe40003f44270 */
[----:B------:R-:W-:-:S03]  /*90c0*/  FMNMX.FTZ R6, R94, R3, !PT ;  /* 0x000000035e067209 */ /* 0x000fc60007810000 */
[----:B------:R-:W1:Y:S01]  /*90d0*/  MUFU.TANH R27, R27 ;  /* 0x0000001b001b7308 */ /* 0x000e620000002400 */
[----:B---3--:R-:W-:Y:S02]  /*90e0*/  FSEL R25, R25, -INF , P3 ;  /* 0xff80000019197808 */ /* 0x008fe40001800000 */
[----:B------:R-:W-:-:S05]  /*90f0*/  ISETP.GT.AND P3, PT, R4, 0x28, PT ;  /* 0x000000280400780c */ /* 0x000fca0003f64270 */
[----:B------:R-:W3:Y:S01]  /*9100*/  MUFU.TANH R26, R26 ;  /* 0x0000001a001a7308 */ /* 0x000ee20000002400 */
[----:B0-----:R-:W-:-:S04]  /*9110*/  FSEL R91, R9, -INF , P2 ;  /* 0xff800000095b7808 */ /* 0x001fc80001000000 */
[----:B------:R-:W-:-:S03]  /*9120*/  FMNMX.FTZ R3, R91, R6, !PT ;  /* 0x000000065b037209 */ /* 0x000fc60007810000 */
[----:B------:R-:W0:Y:S01]  /*9130*/  MUFU.TANH R8, R8 ;  /* 0x0000000800087308 */ /* 0x000e220000002400 */
[----:B-1----:R-:W-:Y:S02]  /*9140*/  FSEL R27, R27, -INF , P5 ;  /* 0xff8000001b1b7808 */ /* 0x002fe40002800000 */
[----:B------:R-:W-:-:S05]  /*9150*/  ISETP.GT.AND P5, PT, R4, 0x30, PT ;  /* 0x000000300400780c */ /* 0x000fca0003fa4270 */
[----:B------:R-:W1:Y:S01]  /*9160*/  MUFU.TANH R5, R5 ;  /* 0x0000000500057308 */ /* 0x000e620000002400 */
[----:B---3--:R-:W-:Y:S02]  /*9170*/  FSEL R26, R26, -INF , P4 ;  /* 0xff8000001a1a7808 */ /* 0x008fe40002000000 */
[----:B------:R-:W-:-:S05]  /*9180*/  ISETP.GT.AND P4, PT, R4, 0x29, PT ;  /* 0x000000290400780c */ /* 0x000fca0003f84270 */
[----:B------:R-:W3:Y:S01]  /*9190*/  MUFU.TANH R11, R11 ;  /* 0x0000000b000b7308 */ /* 0x000ee20000002400 */
[----:B0-----:R-:W-:Y:S01]  /*91a0*/  FSEL R92, R8, -INF , P3 ;  /* 0xff800000085c7808 */ /* 0x001fe20001800000 */
[----:B------:R-:W-:Y:S01]  /*91b0*/  FMUL.FTZ R8, R108, UR4 ;  /* 0x000000046c087c20 */ /* 0x000fe20008410000 */
[----:B------:R-:W-:-:S05]  /*91c0*/  FMUL.FTZ R108, R111, UR4 ;  /* 0x000000046f6c7c20 */ /* 0x000fca0008410000 */
[----:B------:R-:W0:Y:S01]  /*91d0*/  MUFU.TANH R28, R28 ;  /* 0x0000001c001c7308 */ /* 0x000e220000002400 */
[----:B-1----:R-:W-:Y:S02]  /*91e0*/  FSEL R49, R5, -INF , P5 ;  /* 0xff80000005317808 */ /* 0x002fe40002800000 */
[----:B------:R-:W-:Y:S01]  /*91f0*/  FMNMX.FTZ R5, R92, R3, !PT ;  /* 0x000000035c057209 */ /* 0x000fe20007810000 */
[----:B------:R-:W-:-:S04]  /*9200*/  FMUL.FTZ R3, R101, UR4 ;  /* 0x0000000465037c20 */ /* 0x000fc80008410000 */
[----:B------:R-:W1:Y:S01]  /*9210*/  MUFU.TANH R10, R10 ;  /* 0x0000000a000a7308 */ /* 0x000e620000002400 */
[----:B---3--:R-:W-:-:S04]  /*9220*/  FSEL R76, R11, -INF , P4 ;  /* 0xff8000000b4c7808 */ /* 0x008fc80002000000 */
[----:B------:R-:W-:-:S03]  /*9230*/  FMNMX.FTZ R6, R76, R5, !PT ;  /* 0x000000054c067209 */ /* 0x000fc60007810000 */
[----:B------:R-:W3:Y:S01]  /*9240*/  MUFU.TANH R29, R29 ;  /* 0x0000001d001d7308 */ /* 0x000ee20000002400 */
[----:B0-----:R-:W-:Y:S02]  /*9250*/  FSEL R28, R28, -INF , P1 ;  /* 0xff8000001c1c7808 */ /* 0x001fe40000800000 */
[----:B------:R-:W-:-:S05]  /*9260*/  ISETP.GT.AND P1, PT, R4, 0x31, PT ;  /* 0x000000310400780c */ /* 0x000fca0003f24270 */
        /* <DEDUP_REMOVED lines=8> */
[----:B0-----:R-:W-:Y:S01]  /*92f0*/  FSEL R72, R32, -INF , P1 ;  /* 0xff80000020487808 */ /* 0x001fe20000800000 */
[----:B------:R-:W-:-:S03]  /*9300*/  FMUL.FTZ R32, R100, UR4 ;  /* 0x0000000464207c20 */ /* 0x000fc60008410000 */
[----:B------:R-:W-:-:S03]  /*9310*/  FMNMX.FTZ R6, R72, R5, !PT ;  /* 0x0000000548067209 */ /* 0x000fc60007810000 */
[----:B------:R-:W0:Y:S01]  /*9320*/  MUFU.TANH R31, R31 ;  /* 0x0000001f001f7308 */ /* 0x000e220000002400 */
[----:B-1----:R-:W-:Y:S02]  /*9330*/  FSEL R30, R30, -INF , P3 ;  /* 0xff8000001e1e7808 */ /* 0x002fe40001800000 */
[----:B------:R-:W-:-:S05]  /*9340*/  ISETP.GT.AND P3, PT, R4, 0x39, PT ;  /* 0x000000390400780c */ /* 0x000fca0003f64270 */
[----:B------:R-:W1:Y:S01]  /*9350*/  MUFU.TANH R36, R36 ;  /* 0x0000002400247308 */ /* 0x000e620000002400 */
[----:B---3--:R-:W-:-:S04]  /*9360*/  FSEL R73, R20, -INF , P2 ;  /* 0xff80000014497808 */ /* 0x008fc80001000000 */
[----:B------:R-:W-:-:S03]  /*9370*/  FMNMX.FTZ R5, R73, R6, !PT ;  /* 0x0000000649057209 */ /* 0x000fc60007810000 */
[----:B------:R-:W3:Y:S01]  /*9380*/  MUFU.TANH R35, R35 ;  /* 0x0000002300237308 */ /* 0x000ee20000002400 */
[----:B0-----:R-:W-:Y:S02]  /*9390*/  FSEL R31, R31, -INF , P4 ;  /* 0xff8000001f1f7808 */ /* 0x001fe40002000000 */
[----:B------:R-:W-:-:S05]  /*93a0*/  ISETP.GT.AND P4, PT, R4, 0x40, PT ;  /* 0x000000400400780c */ /* 0x000fca0003f84270 */
[----:B------:R-:W0:Y:S01]  /*93b0*/  MUFU.TANH R48, R48 ;  /* 0x0000003000307308 */ /* 0x000e220000002400 */
[----:B-1----:R-:W-:-:S04]  /*93c0*/  FSEL R68, R36, -INF , P3 ;  /* 0xff80000024447808 */ /* 0x002fc80001800000 */
[----:B------:R-:W-:-:S03]  /*93d0*/  FMNMX.FTZ R6, R68, R5, !PT ;  /* 0x0000000544067209 */ /* 0x000fc60007810000 */
        /* <DEDUP_REMOVED lines=10> */
[----:B---3--:R-:W-:Y:S02]  /*9480*/  FSEL R50, R50, -INF , P2 ;  /* 0xff80000032327808 */ /* 0x008fe40001000000 */
[----:B------:R-:W-:-:S05]  /*9490*/  ISETP.GT.AND P2, PT, R4, 0x49, PT ;  /* 0x000000490400780c */ /* 0x000fca0003f44270 */
[----:B------:R-:W3:Y:S01]  /*94a0*/  MUFU.TANH R60, R60 ;  /* 0x0000003c003c7308 */ /* 0x000ee20000002400 */
[----:B0-----:R-:W-:Y:S01]  /*94b0*/  FSEL R65, R37, -INF , P1 ;  /* 0xff80000025417808 */ /* 0x001fe20000800000 */
[----:B------:R-:W-:Y:S01]  /*94c0*/  FMUL.FTZ R37, R104, UR4 ;  /* 0x0000000468257c20 */ /* 0x000fe20008410000 */
[----:B------:R-:W-:Y:S02]  /*94d0*/  FMUL.FTZ R104, R119, UR4 ;  /* 0x0000000477687c20 */ /* 0x000fe40008410000 */
        /* <DEDUP_REMOVED lines=30> */
[----:B------:R-:W-:Y:S01]  /*96c0*/  FMNMX.FTZ R6, R46, R5, !PT ;  /* 0x000000052e067209 */ /* 0x000fe20007810000 */
[----:B------:R-:W-:Y:S01]  /*96d0*/  FMUL.FTZ R5, R107, UR4 ;  /* 0x000000046b057c20 */ /* 0x000fe20008410000 */
[----:B------:R-:W-:Y:S01]  /*96e0*/  FMUL.FTZ R107, R114, UR4 ;  /* 0x00000004726b7c20 */ /* 0x000fe20008410000 */
        /* <DEDUP_REMOVED lines=29> */
[----:B------:R-:W-:Y:S01]  /*98c0*/  FMNMX.FTZ R9, R43, R6, !PT ;  /* 0x000000062b097209 */ /* 0x000fe20007810000 */
[----:B------:R-:W-:Y:S02]  /*98d0*/  FMUL.FTZ R6, R110, UR4 ;  /* 0x000000046e067c20 */ /* 0x000fe40008410000 */
        /* <DEDUP_REMOVED lines=30> */
[----:B------:R-:W-:Y:S01]  /*9ac0*/  FMNMX.FTZ R11, R35, R10, !PT ;  /* 0x0000000a230b7209 */ /* 0x000fe20007810000 */
[----:B------:R-:W-:Y:S02]  /*9ad0*/  FMUL.FTZ R10, R112, UR4 ;  /* 0x00000004700a7c20 */ /* 0x000fe40008410000 */
        /* <DEDUP_REMOVED lines=27> */
[----:B0-----:R-:W-:Y:S01]  /*9c90*/  FSEL R82, R82, -INF , P2 ;  /* 0xff80000052527808 */ /* 0x001fe20001000000 */
[----:B------:R-:W2:Y:S01]  /*9ca0*/  LDL R116, [R1+0x2c] ;  /* 0x00002c0001747983 */ /* 0x000ea20000100800 */
        /* <DEDUP_REMOVED lines=53> */
[----:B0-----:R-:W-:-:S04]  /*a000*/  FSEL R20, R95, -INF , P5 ;  /* 0xff8000005f147808 */ /* 0x001fc80002800000 */
[----:B------:R-:W-:-:S03]  /*a010*/  FMNMX.FTZ R97, R20, R5, !PT ;  /* 0x0000000514617209 */ /* 0x000fc60007810000 */
[----:B------:R-:W0:Y:S01]  /*a020*/  MUFU.TANH R106, R106 ;  /* 0x0000006a006a7308 */ /* 0x000e220000002400 */
[----:B-1----:R-:W-:Y:S01]  /*a030*/  FSEL R108, R108, -INF , P1 ;  /* 0xff8000006c6c7808 */ /* 0x002fe20000800000 */
[----:B------:R-:W1:Y:S06]  /*a040*/  SHFL.BFLY PT, R6, R97, 0x2, 0x1f ;  /* 0x0c401f0061067f89 */ /* 0x000e6c00000e0000 */
[----:B------:R-:W4:Y:S01]  /*a050*/  MUFU.TANH R105, R105 ;  /* 0x0000006900697308 */ /* 0x000f220000002400 */
[----:B---3--:R-:W-:-:S07]  /*a060*/  FSEL R107, R107, -INF , P2 ;  /* 0xff8000006b6b7808 */ /* 0x008fce0001000000 */
[----:B------:R-:W3:Y:S01]  /*a070*/  MUFU.TANH R104, R104 ;  /* 0x0000006800687308 */ /* 0x000ee20000002400 */
[----:B0-----:R-:W-:Y:S02]  /*a080*/  FSEL R106, R106, -INF , P3 ;  /* 0xff8000006a6a7808 */ /* 0x001fe40001800000 */
[----:B----4-:R-:W-:Y:S02]  /*a090*/  FSEL R105, R105, -INF , P4 ;  /* 0xff80000069697808 */ /* 0x010fe40002000000 */
[----:B-1----:R-:W-:Y:S02]  /*a0a0*/  FMNMX.FTZ R98, R97, R6, !PT ;  /* 0x0000000661627209 */ /* 0x002fe40007810000 */
[----:B------:R-:W-:-:S03]  /*a0b0*/  MOV R6, UR5 ;  /* 0x0000000500067c02 */ /* 0x000fc60008000f00 */
[----:B------:R-:W0:Y:S01]  /*a0c0*/  SHFL.BFLY PT, R5, R98, 0x1, 0x1f ;  /* 0x0c201f0062057f89 */ /* 0x000e2200000e0000 */
[----:B---3--:R-:W-:Y:S02]  /*a0d0*/  FSEL R104, R104, -INF , P5 ;  /* 0xff80000068687808 */ /* 0x008fe40002800000 */
[----:B0-----:R-:W-:-:S04]  /*a0e0*/  FMNMX.FTZ R5, R98, R5, !PT ;  /* 0x0000000562057209 */ /* 0x001fc80007810000 */
[C---:B------:R-:W-:Y:S01]  /*a0f0*/  FSETP.NEU.FTZ.AND P6, PT, R5.reuse, -INF , PT ;  /* 0xff8000000500780b */ /* 0x040fe20003fdd000 */
[----:B------:R-:W-:-:S05]  /*a100*/  FMUL.FTZ R95, R5, R6 ;  /* 0x00000006055f7220 */ /* 0x000fca0000410000 */
[----:B------:R-:W-:-:S05]  /*a110*/  FSEL R95, R95, RZ, P6 ;  /* 0x000000ff5f5f7208 */ /* 0x000fca0003000000 */
[-CC-:B------:R-:W-:Y:S01]  /*a120*/  FFMA.FTZ R97, R93, R6.reuse, -R95.reuse ;  /* 0x000000065d617223 */ /* 0x180fe2000001085f */
[-CC-:B------:R-:W-:Y:S01]  /*a130*/  FFMA.FTZ R93, R94, R6.reuse, -R95.reuse ;  /* 0x000000065e5d7223 */ /* 0x180fe2000001085f */
[-CC-:B------:R-:W-:Y:S01]  /*a140*/  FFMA.FTZ R94, R91, R6.reuse, -R95.reuse ;  /* 0x000000065b5e7223 */ /* 0x180fe2000001085f */
        /* <DEDUP_REMOVED lines=18> */
[--C-:B0-----:R-:W-:Y:S01]  /*a270*/  FFMA.FTZ R111, R65, R6, -R95.reuse ;  /* 0x00000006416f7223 */ /* 0x101fe2000001085f */
        /* <DEDUP_REMOVED lines=10> */
[----:B------:R-:W-:-:S02]  /*a320*/  FFMA.FTZ R11, R11, R6, -R95 ;  /* 0x000000060b0b7223 */ /* 0x000fc4000001085f */
[----:B------:R-:W-:Y:S02]  /*a330*/  FMNMX.FTZ R110, R28, R109, !PT ;  /* 0x0000006d1c6e7209 */ /* 0x000fe40007810000 */
[----:B------:R-:W-:Y:S01]  /*a340*/  MUFU.EX2 R102, R102 ;  /* 0x0000006600667308 */ /* 0x000fe20000000800 */
[--C-:B0-----:R-:W-:Y:S01]  /*a350*/  FFMA.FTZ R112, R60, R6, -R95.reuse ;  /* 0x000000063c707223 */ /* 0x101fe2000001085f */
[----:B------:R-:W-:Y:S01]  /*a360*/  FMNMX.FTZ R69, R29, R110, !PT ;  /* 0x0000006e1d457209 */ /* 0x000fe20007810000 */
[----:B------:R-:W-:-:S03]  /*a370*/  FFMA.FTZ R110, R64, R6, -R95 ;  /* 0x00000006406e7223 */ /* 0x000fc6000001085f */
[----:B------:R-:W-:Y:S02]  /*a380*/  FMNMX.FTZ R64, R30, R69, !PT ;  /* 0x000000451e407209 */ /* 0x000fe40007810000 */
[----:B------:R-:W-:Y:S02]  /*a390*/  MUFU.EX2 R69, R110 ;  /* 0x0000006e00457308 */ /* 0x000fe40000000800 */
[----:B------:R-:W-:-:S04]  /*a3a0*/  FMNMX.FTZ R64, R31, R64, !PT ;  /* 0x000000401f407209 */ /* 0x000fc80007810000 */
[----:B------:R-:W-:Y:S02]  /*a3b0*/  FMNMX.FTZ R65, R49, R64, !PT ;  /* 0x0000004031417209 */ /* 0x000fe40007810000 */
[----:B------:R0:W-:Y:S02]  /*a3c0*/  MUFU.EX2 R64, R111 ;  /* 0x0000006f00407308 */ /* 0x0001e40000000800 */
[----:B------:R-:W-:-:S04]  /*a3d0*/  FMNMX.FTZ R65, R48, R65, !PT ;  /* 0x0000004130417209 */ /* 0x000fc80007810000 */
[----:B------:R-:W-:Y:S02]  /*a3e0*/  FMNMX.FTZ R60, R50, R65, !PT ;  /* 0x00000041323c7209 */ /* 0x000fe40007810000 */
[----:B------:R1:W-:Y:S01]  /*a3f0*/  MUFU.EX2 R65, R112 ;  /* 0x0000007000417308 */ /* 0x0003e20000000800 */
[--C-:B0-----:R-:W-:Y:S01]  /*a400*/  FFMA.FTZ R111, R44, R6, -R95.reuse ;  /* 0x000000062c6f7223 */ /* 0x101fe2000001085f */
[----:B------:R-:W-:Y:S01]  /*a410*/  FMNMX.FTZ R109, R51, R60, !PT ;  /* 0x0000003c336d7209 */ /* 0x000fe20007810000 */
[----:B------:R-:W-:-:S03]  /*a420*/  FFMA.FTZ R60, R61, R6, -R95 ;  /* 0x000000063d3c7223 */ /* 0x000fc6000001085f */
[----:B------:R-:W-:Y:S02]  /*a430*/  FMNMX.FTZ R110, R52, R109, !PT ;  /* 0x0000006d346e7209 */ /* 0x000fe40007810000 */
[----:B------:R-:W0:Y:S01]  /*a440*/  MUFU.EX2 R103, R103 ;  /* 0x0000006700677308 */ /* 0x000e220000000800 */
[----:B-1----:R-:W-:Y:S01]  /*a450*/  FFMA.FTZ R112, R45, R6, -R95 ;  /* 0x000000062d707223 */ /* 0x002fe2000001085f */
[----:B------:R-:W-:-:S04]  /*a460*/  FMNMX.FTZ R61, R53, R110, !PT ;  /* 0x0000006e353d7209 */ /* 0x000fc80007810000 */
[----:B------:R-:W-:Y:S02]  /*a470*/  FMNMX.FTZ R56, R54, R61, !PT ;  /* 0x0000003d36387209 */ /* 0x000fe40007810000 */
[----:B------:R-:W-:Y:S02]  /*a480*/  MUFU.EX2 R61, R113 ;  /* 0x00000071003d7308 */ /* 0x000fe40000000800 */
[----:B------:R-:W-:Y:S01]  /*a490*/  FMNMX.FTZ R109, R55, R56, !PT ;  /* 0x00000038376d7209 */ /* 0x000fe20007810000 */
[-CC-:B------:R-:W-:Y:S01]  /*a4a0*/  FFMA.FTZ R56, R57, R6.reuse, -R95.reuse ;  /* 0x0000000639387223 */ /* 0x180fe2000001085f */
[-CC-:B------:R-:W-:Y:S01]  /*a4b0*/  FFMA.FTZ R57, R46, R6.reuse, -R95.reuse ;  /* 0x000000062e397223 */ /* 0x180fe2000001085f */
[----:B------:R-:W-:Y:S01]  /*a4c0*/  FFMA.FTZ R46, R47, R6, -R95 ;  /* 0x000000062f2e7223 */ /* 0x000fe2000001085f */
        /* <DEDUP_REMOVED lines=14> */
[-CC-:B-1----:R-:W-:Y:S01]  /*a5b0*/  FFMA.FTZ R111, R40, R6.reuse, -R95.reuse ;  /* 0x00000006286f7223 */ /* 0x182fe2000001085f */
[----:B------:R-:W-:Y:S01]  /*a5c0*/  FMNMX.FTZ R110, R74, R45, !PT ;  /* 0x0000002d4a6e7209 */ /* 0x000fe20007810000 */
[-CC-:B------:R-:W-:Y:S01]  /*a5d0*/  FFMA.FTZ R45, R42, R6.reuse, -R95.reuse ;  /* 0x000000062a2d7223 */ /* 0x180fe2000001085f */
[--C-:B------:R-:W-:Y:S02]  /*a5e0*/  FFMA.FTZ R42, R43, R6, -R95.reuse ;  /* 0x000000062b2a7223 */ /* 0x100fe4000001085f */
[----:B------:R-:W-:Y:S02]  /*a5f0*/  FMNMX.FTZ R109, R79, R110, !PT ;  /* 0x0000006e4f6d7209 */ /* 0x000fe40007810000 */
[----:B------:R-:W-:Y:S01]  /*a600*/  MUFU.EX2 R99, R99 ;  /* 0x0000006300637308 */ /* 0x000fe20000000800 */
[----:B---3--:R-:W-:Y:S01]  /*a610*/  FFMA.FTZ R112, R38, R6, -R95 ;  /* 0x0000000626707223 */ /* 0x008fe2000001085f */
[----:B------:R-:W-:-:S04]  /*a620*/  FMNMX.FTZ R109, R78, R109, !PT ;  /* 0x0000006d4e6d7209 */ /* 0x000fc80007810000 */
[----:B------:R-:W-:Y:S02]  /*a630*/  FMNMX.FTZ R110, R80, R109, !PT ;  /* 0x0000006d506e7209 */ /* 0x000fe40007810000 */
[----:B------:R-:W-:Y:S02]  /*a640*/  MUFU.EX2 R96, R96 ;  /* 0x0000006000607308 */ /* 0x000fe40000000800 */
[----:B------:R-:W-:-:S04]  /*a650*/  FMNMX.FTZ R43, R81, R110, !PT ;  /* 0x0000006e512b7209 */ /* 0x000fc80007810000 */
[----:B------:R-:W-:Y:S02]  /*a660*/  FMNMX.FTZ R40, R82, R43, !PT ;  /* 0x0000002b52287209 */ /* 0x000fe40007810000 */
[----:B------:R1:W-:Y:S02]  /*a670*/  MUFU.EX2 R43, R111 ;  /* 0x0000006f002b7308 */ /* 0x0003e40000000800 */
[----:B------:R-:W-:Y:S01]  /*a680*/  FMNMX.FTZ R109, R83, R40, !PT ;  /* 0x00000028536d7209 */ /* 0x000fe20007810000 */
[----:B------:R-:W-:-:S03]  /*a690*/  FFMA.FTZ R40, R41, R6, -R95 ;  /* 0x0000000629287223 */ /* 0x000fc6000001085f */
[----:B------:R-:W-:Y:S02]  /*a6a0*/  FMNMX.FTZ R110, R84, R109, !PT ;  /* 0x0000006d546e7209 */ /* 0x000fe40007810000 */
[----:B------:R-:W-:Y:S01]  /*a6b0*/  MUFU.EX2 R97, R97 ;  /* 0x0000006100617308 */ /* 0x000fe20000000800 */
[----:B-1----:R-:W-:Y:S01]  /*a6c0*/  FFMA.FTZ R111, R35, R6, -R95 ;  /* 0x00000006236f7223 */ /* 0x002fe2000001085f */
[----:B------:R-:W-:-:S04]  /*a6d0*/  FMNMX.FTZ R41, R85, R110, !PT ;  /* 0x0000006e55297209 */ /* 0x000fc80007810000 */
[----:B------:R-:W-:Y:S02]  /*a6e0*/  FMNMX.FTZ R38, R86, R41, !PT ;  /* 0x0000002956267209 */ /* 0x000fe40007810000 */
[----:B------:R1:W-:Y:S02]  /*a6f0*/  MUFU.EX2 R41, R112 ;  /* 0x0000007000297308 */ /* 0x0003e40000000800 */
[----:B------:R-:W-:Y:S01]  /*a700*/  FMNMX.FTZ R109, R87, R38, !PT ;  /* 0x00000026576d7209 */ /* 0x000fe20007810000 */
[----:B------:R-:W-:-:S03]  /*a710*/  FFMA.FTZ R38, R39, R6, -R95 ;  /* 0x0000000627267223 */ /* 0x000fc6000001085f */
[----:B------:R-:W-:Y:S02]  /*a720*/  FMNMX.FTZ R110, R88, R109, !PT ;  /* 0x0000006d586e7209 */ /* 0x000fe40007810000 */
[----:B------:R-:W-:Y:S01]  /*a730*/  MUFU.EX2 R93, R93 ;  /* 0x0000005d005d7308 */ /* 0x000fe20000000800 */
[--C-:B-1----:R-:W-:Y:S01]  /*a740*/  FFMA.FTZ R112, R33, R6, -R95.reuse ;  /* 0x0000000621707223 */ /* 0x102fe2000001085f */
[----:B------:R-:W-:Y:S01]  /*a750*/  FMNMX.FTZ R39, R89, R110, !PT ;  /* 0x0000006e59277209 */ /* 0x000fe20007810000 */
[-CC-:B------:R-:W-:Y:S01]  /*a760*/  FFMA.FTZ R33, R34, R6.reuse, -R95.reuse ;  /* 0x0000000622217223 */ /* 0x180fe2000001085f */
[-CC-:B------:R-:W-:Y:S01]  /*a770*/  FFMA.FTZ R34, R21, R6.reuse, -R95.reuse ;  /* 0x0000000615227223 */ /* 0x180fe2000001085f */
[-CC-:B------:R-:W-:Y:S01]  /*a780*/  FFMA.FTZ R21, R32, R6.reuse, -R95.reuse ;  /* 0x0000000620157223 */ /* 0x180fe2000001085f */
[----:B------:R-:W-:Y:S01]  /*a790*/  FMNMX.FTZ R35, R90, R39, !PT ;  /* 0x000000275a237209 */ /* 0x000fe20007810000 */
[-CC-:B------:R-:W-:Y:S01]  /*a7a0*/  FFMA.FTZ R32, R3, R6.reuse, -R95.reuse ;  /* 0x0000000603207223 */ /* 0x180fe2000001085f */
[-CC-:B------:R-:W-:Y:S01]  /*a7b0*/  FFMA.FTZ R3, R37, R6.reuse, -R95.reuse ;  /* 0x0000000625037223 */ /* 0x180fe2000001085f */
[----:B------:R1:W-:Y:S01]  /*a7c0*/  MUFU.EX2 R39, R111 ;  /* 0x0000006f00277308 */ /* 0x0003e20000000800 */
[----:B------:R-:W-:Y:S01]  /*a7d0*/  FMNMX.FTZ R110, R108, R35, !PT ;  /* 0x000000236c6e7209 */ /* 0x000fe20007810000 */
[----:B------:R-:W-:-:S03]  /*a7e0*/  FFMA.FTZ R35, R36, R6, -R95 ;  /* 0x0000000624237223 */ /* 0x000fc6000001085f */
[----:B------:R-:W-:-:S03]  /*a7f0*/  FMNMX.FTZ R109, R107, R110, !PT ;  /* 0x0000006e6b6d7209 */ /* 0x000fc60007810000 */
[----:B------:R-:W-:Y:S01]  /*a800*/  MUFU.EX2 R94, R94 ;  /* 0x0000005e005e7308 */ /* 0x000fe20000000800 */
[----:B------:R-:W-:Y:S01]  /*a810*/  FMNMX.FTZ R36, R106, R109, !PT ;  /* 0x0000006d6a247209 */ /* 0x000fe20007810000 */
[-CC-:B-1----:R-:W-:Y:S01]  /*a820*/  FFMA.FTZ R111, R4, R6.reuse, -R95.reuse ;  /* 0x00000006046f7223 */ /* 0x182fe2000001085f */
[----:B------:R-:W-:Y:S02]  /*a830*/  FFMA.FTZ R4, R20, R6, -R95 ;  /* 0x0000000614047223 */ /* 0x000fe4000001085f */
[----:B------:R-:W-:-:S03]  /*a840*/  FMNMX.FTZ R109, R105, R36, !PT ;  /* 0x00000024696d7209 */ /* 0x000fc60007810000 */
[----:B------:R1:W-:Y:S01]  /*a850*/  MUFU.EX2 R20, R111 ;  /* 0x0000006f00147308 */ /* 0x0003e20000000800 */
[----:B------:R-:W-:-:S05]  /*a860*/  FMNMX.FTZ R109, R104, R109, !PT ;  /* 0x0000006d686d7209 */ /* 0x000fca0007810000 */
[----:B------:R-:W3:Y:S02]  /*a870*/  SHFL.BFLY PT, R110, R109, 0x2, 0x1f ;  /* 0x0c401f006d6e7f89 */ /* 0x000ee400000e0000 */
[----:B------:R4:W-:Y:S08]  /*a880*/  MUFU.EX2 R36, R112 ;  /* 0x0000007000247308 */ /* 0x0009f00000000800 */
[----:B------:R-:W-:Y:S08]  /*a890*/  MUFU.EX2 R91, R91 ;  /* 0x0000005b005b7308 */ /* 0x000ff00000000800 */
[----:B------:R-:W-:Y:S01]  /*a8a0*/  MUFU.EX2 R92, R92 ;  /* 0x0000005c005c7308 */ /* 0x000fe20000000800 */
        /* <DEDUP_REMOVED lines=19> */
[-CC-:B-1----:R-:W-:Y:S01]  /*a9e0*/  FFMA.FTZ R111, R26, R6.reuse, -R113.reuse ;  /* 0x000000061a6f7223 */ /* 0x182fe20000010871 */
[----:B------:R-:W-:Y:S01]  /*a9f0*/  MUFU.EX2 R95, R95 ;  /* 0x0000005f005f7308 */ /* 0x000fe20000000800 */
[-CC-:B------:R-:W-:Y:S01]  /*aa00*/  FFMA.FTZ R63, R63, R6.reuse, -R113.reuse ;  /* 0x000000063f3f7223 */ /* 0x180fe20000010871 */
[-CC-:B------:R-:W-:Y:S01]  /*aa10*/  FFMA.FTZ R27, R27, R6.reuse, -R113.reuse ;  /* 0x000000061b1b7223 */ /* 0x180fe20000010871 */
[-CC-:B----4-:R-:W-:Y:S01]  /*aa20*/  FFMA.FTZ R112, R28, R6.reuse, -R113.reuse ;  /* 0x000000061c707223 */ /* 0x190fe20000010871 */
[-CC-:B------:R-:W-:Y:S01]  /*aa30*/  FFMA.FTZ R29, R29, R6.reuse, -R113.reuse ;  /* 0x000000061d1d7223 */ /* 0x180fe20000010871 */
[-CC-:B------:R-:W-:Y:S01]  /*aa40*/  FFMA.FTZ R114, R30, R6.reuse, -R113.reuse ;  /* 0x000000061e727223 */ /* 0x180fe20000010871 */
[-CC-:B------:R-:W-:Y:S01]  /*aa50*/  FFMA.FTZ R31, R31, R6.reuse, -R113.reuse ;  /* 0x000000061f1f7223 */ /* 0x180fe20000010871 */
[----:B------:R-:W-:Y:S01]  /*aa60*/  FFMA.FTZ R49, R49, R6, -R113 ;  /* 0x0000000631317223 */ /* 0x000fe20000010871 */
[----:B------:R-:W1:Y:S01]  /*aa70*/  MUFU.EX2 R13, R13 ;  /* 0x0000000d000d7308 */ /* 0x000e620000000800 */
[----:B------:R-:W-:-:S02]  /*aa80*/  @!P1 VIADD R0, R0, 0x30840 ;  /* 0x0003084000009836 */ /* 0x000fc40000000000 */
[-CC-:B------:R-:W-:Y:S01]  /*aa90*/  FFMA.FTZ R48, R48, R6.reuse, -R113.reuse ;  /* 0x0000000630307223 */ /* 0x180fe20000010871 */
[-CC-:B------:R-:W-:Y:S01]  /*aaa0*/  FFMA.FTZ R50, R50, R6.reuse, -R113.reuse ;  /* 0x0000000632327223 */ /* 0x180fe20000010871 */
[-CC-:B------:R-:W-:Y:S01]  /*aab0*/  FFMA.FTZ R51, R51, R6.reuse, -R113.reuse ;  /* 0x0000000633337223 */ /* 0x180fe20000010871 */
[-CC-:B------:R-:W-:Y:S01]  /*aac0*/  FFMA.FTZ R52, R52, R6.reuse, -R113.reuse ;  /* 0x0000000634347223 */ /* 0x180fe20000010871 */
[-CC-:B------:R-:W-:Y:S01]  /*aad0*/  FFMA.FTZ R53, R53, R6.reuse, -R113.reuse ;  /* 0x0000000635357223 */ /* 0x180fe20000010871 */
[-CC-:B------:R-:W-:Y:S01]  /*aae0*/  FFMA.FTZ R74, R74, R6.reuse, -R113.reuse ;  /* 0x000000064a4a7223 */ /* 0x180fe20000010871 */
[----:B------:R-:W3:Y:S01]  /*aaf0*/  MUFU.EX2 R109, R109 ;  /* 0x0000006d006d7308 */ /* 0x000ee20000000800 */
[----:B------:R-:W-:Y:S01]  /*ab00*/  @!P1 PRMT R12, RZ, 0x654, R0 ;  /* 0x00000654ff0c9816 */ /* 0x000fe20000000000 */
[-CC-:B------:R-:W-:Y:S01]  /*ab10*/  FFMA.FTZ R14, R79, R6.reuse, -R113.reuse ;  /* 0x000000064f0e7223 */ /* 0x180fe20000010871 */
[-CC-:B------:R-:W-:Y:S01]  /*ab20*/  FFMA.FTZ R54, R54, R6.reuse, -R113.reuse ;  /* 0x0000000636367223 */ /* 0x180fe20000010871 */
[----:B------:R-:W-:-:S04]  /*ab30*/  FFMA.FTZ R55, R55, R6, -R113 ;  /* 0x0000000637377223 */ /* 0x000fc80000010871 */
[----:B------:R-:W4:Y:S01]  /*ab40*/  MUFU.EX2 R15, R15 ;  /* 0x0000000f000f7308 */ /* 0x000f220000000800 */
[----:B0-----:R-:W-:Y:S01]  /*ab50*/  FADD.FTZ R79, R102, R103 ;  /* 0x00000067664f7221 */ /* 0x001fe20000010000 */
[----:B-1----:R-:W-:Y:S01]  /*ab60*/  FADD.FTZ R26, R95, R13 ;  /* 0x0000000d5f1a7221 */ /* 0x002fe20000010000 */
[----:B------:R0:W-:Y:S05]  /*ab70*/  @!P1 SYNCS.ARRIVE.TRANS64.RED.A1T0 RZ, [R12+URZ], RZ ;  /* 0x000000ff0cff99a7 */ /* 0x0001ea000810043f */
[----:B------:R-:W1:Y:S01]  /*ab80*/  MUFU.EX2 R110, R110 ;  /* 0x0000006e006e7308 */ /* 0x000e620000000800 */
[----:B------:R-:W-:Y:S01]  /*ab90*/  FADD.FTZ R28, R100, R79 ;  /* 0x0000004f641c7221 */ /* 0x000fe20000010000 */
[----:B0-----:R-:W-:-:S06]  /*aba0*/  FFMA.FTZ R12, R66, R6, -R113 ;  /* 0x00000006420c7223 */ /* 0x001fcc0000010871 */
[----:B------:R-:W0:Y:S01]  /*abb0*/  MUFU.EX2 R25, R25 ;  /* 0x0000001900197308 */ /* 0x000e220000000800 */
[-CC-:B------:R-:W-:Y:S01]  /*abc0*/  FFMA.FTZ R66, R67, R6.reuse, -R113.reuse ;  /* 0x0000000643427223 */ /* 0x180fe20000010871 */
[----:B---3--:R-:W-:Y:S01]  /*abd0*/  FADD.FTZ R26, R109, R26 ;  /* 0x0000001a6d1a7221 */ /* 0x008fe20000010000 */
[-CC-:B------:R-:W-:Y:S01]  /*abe0*/  FFMA.FTZ R67, R80, R6.reuse, -R113.reuse ;  /* 0x0000000650437223 */ /* 0x180fe20000010871 */
[----:B------:R-:W-:-:S04]  /*abf0*/  FFMA.FTZ R80, R81, R6, -R113 ;  /* 0x0000000651507223 */ /* 0x000fc80000010871 */
[----:B------:R-:W3:Y:S01]  /*ac00*/  MUFU.EX2 R111, R111 ;  /* 0x0000006f006f7308 */ /* 0x000ee20000000800 */
[----:B------:R-:W-:-:S07]  /*ac10*/  FADD.FTZ R81, R101, R28 ;  /* 0x0000001c65517221 */ /* 0x000fce0000010000 */
[----:B------:R-:W-:Y:S08]  /*ac20*/  MUFU.EX2 R0, R63 ;  /* 0x0000003f00007308 */ /* 0x000ff00000000800 */
[----:B------:R2:W-:Y:S08]  /*ac30*/  MUFU.EX2 R63, R12 ;  /* 0x0000000c003f7308 */ /* 0x0005f00000000800 */
[----:B------:R-:W3:Y:S01]  /*ac40*/  MUFU.EX2 R27, R27 ;  /* 0x0000001b001b7308 */ /* 0x000ee20000000800 */
[----:B--2---:R-:W-:Y:S01]  /*ac50*/  F2FP.BF16.F32.PACK_AB R12, R103, R102 ;  /* 0x00000066670c723e */ /* 0x004fe200000010ff */
[----:B----4-:R-:W-:Y:S01]  /*ac60*/  FADD.FTZ R103, R15, R26 ;  /* 0x0000001a0f677221 */ /* 0x010fe20000010000 */
[----:B------:R-:W-:-:S03]  /*ac70*/  FADD.FTZ R26, R98, R81 ;  /* 0x00000051621a7221 */ /* 0x000fc60000010000 */
[----:B-1----:R-:W-:Y:S02]  /*ac80*/  FADD.FTZ R28, R110, R103 ;  /* 0x000000676e1c7221 */ /* 0x002fe40000010000 */
[----:B------:R-:W1:Y:S01]  /*ac90*/  MUFU.EX2 R112, R112 ;  /* 0x0000007000707308 */ /* 0x000e620000000800 */
[----:B------:R-:W-:Y:S01]  /*aca0*/  FADD.FTZ R81, R99, R26 ;  /* 0x0000001a63517221 */ /* 0x000fe20000010000 */
[----:B0-----:R-:W-:-:S06]  /*acb0*/  FADD.FTZ R28, R25, R28 ;  /* 0x0000001c191c7221 */ /* 0x001fcc0000010000 */
[----:B------:R-:W0:Y:S01]  /*acc0*/  MUFU.EX2 R29, R29 ;  /* 0x0000001d001d7308 */ /* 0x000e220000000800 */
[----:B------:R-:W-:Y:S01]  /*acd0*/  FADD.FTZ R26, R96, R81 ;  /* 0x00000051601a7221 */ /* 0x000fe20000010000 */
[----:B---3--:R-:W-:-:S06]  /*ace0*/  FADD.FTZ R28, R111, R28 ;  /* 0x0000001c6f1c7221 */ /* 0x008fcc0000010000 */
[----:B------:R-:W2:Y:S01]  /*acf0*/  MUFU.EX2 R114, R114 ;  /* 0x0000007200727308 */ /* 0x000ea20000000800 */
[----:B------:R-:W-:Y:S01]  /*ad00*/  FADD.FTZ R26, R97, R26 ;  /* 0x0000001a611a7221 */ /* 0x000fe20000010000 */
[----:B------:R-:W-:-:S06]  /*ad10*/  FADD.FTZ R81, R27, R28 ;  /* 0x0000001c1b517221 */ /* 0x000fcc0000010000 */
[----:B------:R-:W3:Y:S01]  /*ad20*/  MUFU.EX2 R31, R31 ;  /* 0x0000001f001f7308 */ /* 0x000ee20000000800 */
[----:B------:R-:W-:Y:S01]  /*ad30*/  FADD.FTZ R103, R93, R26 ;  /* 0x0000001a5d677221 */ /* 0x000fe20000010000 */
[----:B-1----:R-:W-:-:S06]  /*ad40*/  FADD.FTZ R26, R112, R81 ;  /* 0x00000051701a7221 */ /* 0x002fcc0000010000 */
[----:B------:R-:W1:Y:S01]  /*ad50*/  MUFU.EX2 R49, R49 ;  /* 0x0000003100317308 */ /* 0x000e620000000800 */
[----:B0-----:R-:W-:Y:S01]  /*ad60*/  FADD.FTZ R81, R29, R26 ;  /* 0x0000001a1d517221 */ /* 0x001fe20000010000 */
[----:B------:R-:W-:-:S06]  /*ad70*/  FADD.FTZ R28, R94, R103 ;  /* 0x000000675e1c7221 */ /* 0x000fcc0000010000 */
[----:B------:R-:W0:Y:S01]  /*ad80*/  MUFU.EX2 R48, R48 ;  /* 0x0000003000307308 */ /* 0x000e220000000800 */
[----:B--2---:R-:W-:Y:S01]  /*ad90*/  FADD.FTZ R26, R114, R81 ;  /* 0x00000051721a7221 */ /* 0x004fe20000010000 */
[----:B------:R-:W-:-:S06]  /*ada0*/  FADD.FTZ R103, R91, R28 ;  /* 0x0000001c5b677221 */ /* 0x000fcc0000010000 */
[----:B------:R-:W2:Y:S01]  /*adb0*/  MUFU.EX2 R50, R50 ;  /* 0x0000003200327308 */ /* 0x000ea20000000800 */
[----:B---3--:R-:W-:Y:S01]  /*adc0*/  FADD.FTZ R26, R31, R26 ;  /* 0x0000001a1f1a7221 */ /* 0x008fe20000010000 */
[----:B------:R-:W-:Y:S01]  /*add0*/  FADD.FTZ R103, R92, R103 ;  /* 0x000000675c677221 */ /* 0x000fe20000010000 */
[----:B------:R-:W-:-:S05]  /*ade0*/  FFMA.FTZ R24, R78, R6, -R113 ;  /* 0x000000064e187223 */ /* 0x000fca0000010871 */
[----:B------:R-:W3:Y:S01]  /*adf0*/  MUFU.EX2 R51, R51 ;  /* 0x0000003300337308 */ /* 0x000ee20000000800 */
[----:B-1----:R-:W-:Y:S01]  /*ae00*/  FADD.FTZ R81, R49, R26 ;  /* 0x0000001a31517221 */ /* 0x002fe20000010000 */
[----:B------:R-:W-:-:S06]  /*ae10*/  FADD.FTZ R28, R76, R103 ;  /* 0x000000674c1c7221 */ /* 0x000fcc0000010000 */
[----:B------:R-:W1:Y:S01]  /*ae20*/  MUFU.EX2 R52, R52 ;  /* 0x0000003400347308 */ /* 0x000e620000000800 */
[----:B0-----:R-:W-:Y:S01]  /*ae30*/  FADD.FTZ R81, R48, R81 ;  /* 0x0000005130517221 */ /* 0x001fe20000010000 */
[----:B------:R-:W-:-:S06]  /*ae40*/  F2FP.BF16.F32.PACK_AB R30, R92, R91 ;  /* 0x0000005b5c1e723e */ /* 0x000fcc00000010ff */
[----:B------:R-:W0:Y:S01]  /*ae50*/  MUFU.EX2 R53, R53 ;  /* 0x0000003500357308 */ /* 0x000e220000000800 */
[----:B--2---:R-:W-:Y:S01]  /*ae60*/  FADD.FTZ R92, R50, R81 ;  /* 0x00000051325c7221 */ /* 0x004fe20000010000 */
[----:B------:R-:W-:-:S06]  /*ae70*/  FFMA.FTZ R58, R58, R6, -R113 ;  /* 0x000000063a3a7223 */ /* 0x000fcc0000010871 */
[----:B------:R-:W-:Y:S08]  /*ae80*/  MUFU.EX2 R78, R74 ;  /* 0x0000004a004e7308 */ /* 0x000ff00000000800 */
[----:B------:R2:W-:Y:S01]  /*ae90*/  MUFU.EX2 R74, R24 ;  /* 0x00000018004a7308 */ /* 0x0005e20000000800 */
[----:B---3--:R-:W-:Y:S01]  /*aea0*/  FADD.FTZ R91, R51, R92 ;  /* 0x0000005c335b7221 */ /* 0x008fe20000010000 */
[----:B------:R-:W-:-:S06]  /*aeb0*/  FFMA.FTZ R59, R59, R6, -R113 ;  /* 0x000000063b3b7223 */ /* 0x000fcc0000010871 */
[----:B------:R-:W3:Y:S01]  /*aec0*/  MUFU.EX2 R54, R54 ;  /* 0x0000003600367308 */ /* 0x000ee20000000800 */
[----:B--2---:R-:W-:Y:S01]  /*aed0*/  F2FP.BF16.F32.PACK_AB R24, R99, R98 ;  /* 0x000000626318723e */ /* 0x004fe200000010ff */
[----:B------:R-:W-:Y:S01]  /*aee0*/  FADD.FTZ R99, R77, R28 ;  /* 0x0000001c4d637221 */ /* 0x000fe20000010000 */
[----:B------:R-:W-:Y:S02]  /*aef0*/  F2FP.BF16.F32.PACK_AB R28, R94, R93 ;  /* 0x0000005d5e1c723e */ /* 0x000fe400000010ff */
[----:B------:R-:W2:Y:S01]  /*af00*/  LDL R93, [R1+0x30] ;  /* 0x00003000015d7983 */ /* 0x000ea20000100800 */
[----:B------:R-:W-:Y:S02]  /*af10*/  FADD.FTZ R94, R72, R99 ;  /* 0x00000063485e7221 */ /* 0x000fe40000010000 */
[----:B------:R-:W4:Y:S02]  /*af20*/  MUFU.EX2 R55, R55 ;  /* 0x0000003700377308 */ /* 0x000f240000000800 */
[----:B------:R-:W-:Y:S01]  /*af30*/  FADD.FTZ R81, R73, R94 ;  /* 0x0000005e49517221 */ /* 0x000fe20000010000 */
[----:B-1----:R-:W-:-:S05]  /*af40*/  FADD.FTZ R94, R52, R91 ;  /* 0x0000005b345e7221 */ /* 0x002fca0000010000 */
[----:B------:R-:W1:Y:S01]  /*af50*/  MUFU.EX2 R58, R58 ;  /* 0x0000003a003a7308 */ /* 0x000e620000000800 */
[----:B------:R-:W-:Y:S01]  /*af60*/  F2FP.BF16.F32.PACK_AB R13, R13, R95 ;  /* 0x0000005f0d0d723e */ /* 0x000fe200000010ff */
[----:B0-----:R-:W-:Y:S01]  /*af70*/  FADD.FTZ R91, R53, R94 ;  /* 0x0000005e355b7221 */ /* 0x001fe20000010000 */
[-CC-:B------:R-:W-:Y:S01]  /*af80*/  FFMA.FTZ R62, R62, R6.reuse, -R113.reuse ;  /* 0x000000063e3e7223 */ /* 0x180fe20000010871 */
[----:B------:R-:W2:Y:S01]  /*af90*/  LDL R95, [R1+0x74] ;  /* 0x00007400015f7983 */ /* 0x000ea20000100800 */
[----:B------:R-:W-:-:S03]  /*afa0*/  FFMA.FTZ R71, R71, R6, -R113 ;  /* 0x0000000647477223 */ /* 0x000fc60000010871 */
[----:B------:R-:W0:Y:S01]  /*afb0*/  MUFU.EX2 R59, R59 ;  /* 0x0000003b003b7308 */ /* 0x000e220000000800 */
[----:B---3--:R-:W-:Y:S01]  /*afc0*/  FADD.FTZ R94, R54, R91 ;  /* 0x0000005b365e7221 */ /* 0x008fe20000010000 */
[----:B------:R-:W-:Y:S01]  /*afd0*/  FADD.FTZ R92, R68, R81 ;  /* 0x00000051445c7221 */ /* 0x000fe20000010000 */
[----:B------:R-:W-:Y:S02]  /*afe0*/  F2FP.BF16.F32.PACK_AB R15, R15, R109 ;  /* 0x0000006d0f0f723e */ /* 0x000fe400000010ff */
[----:B----4-:R-:W-:-:S03]  /*aff0*/  FADD.FTZ R91, R55, R94 ;  /* 0x0000005e375b7221 */ /* 0x010fc60000010000 */
[----:B------:R-:W3:Y:S01]  /*b000*/  MUFU.EX2 R62, R62 ;  /* 0x0000003e003e7308 */ /* 0x000ee20000000800 */
[----:B------:R-:W-:Y:S01]  /*b010*/  FADD.FTZ R81, R69, R92 ;  /* 0x0000005c45517221 */ /* 0x000fe20000010000 */
[----:B-1----:R-:W-:-:S06]  /*b020*/  FADD.FTZ R94, R58, R91 ;  /* 0x0000005b3a5e7221 */ /* 0x002fcc0000010000 */
[----:B------:R-:W-:Y:S01]  /*b030*/  MUFU.EX2 R79, R71 ;  /* 0x00000047004f7308 */ /* 0x000fe20000000800 */
[----:B------:R-:W-:-:S07]  /*b040*/  FFMA.FTZ R70, R70, R6, -R113 ;  /* 0x0000000646467223 */ /* 0x000fce0000010871 */
[----:B------:R1:W-:Y:S01]  /*b050*/  MUFU.EX2 R71, R14 ;  /* 0x0000000e00477308 */ /* 0x0003e20000000800 */
[----:B------:R-:W-:Y:S01]  /*b060*/  FADD.FTZ R92, R64, R81 ;  /* 0x00000051405c7221 */ /* 0x000fe20000010000 */
[----:B------:R-:W-:-:S06]  /*b070*/  F2FP.BF16.F32.PACK_AB R26, R97, R96 ;  /* 0x00000060611a723e */ /* 0x000fcc00000010ff */
[----:B------:R-:W-:Y:S01]  /*b080*/  MUFU.EX2 R46, R46 ;  /* 0x0000002e002e7308 */ /* 0x000fe20000000800 */
[----:B-1----:R-:W-:Y:S02]  /*b090*/  F2FP.BF16.F32.PACK_AB R14, R101, R100 ;  /* 0x00000064650e723e */ /* 0x002fe400000010ff */
[----:B------:R-:W-:-:S03]  /*b0a0*/  F2FP.BF16.F32.PACK_AB R25, R25, R110 ;  /* 0x0000006e1919723e */ /* 0x000fc600000010ff */
[----:B------:R1:W-:Y:S01]  /*b0b0*/  STSM.16.M88.4 [R116+0x1e800], R12 ;  /* 0x01e8000c74007844 */ /* 0x0003e20000000200 */
[----:B------:R-:W-:Y:S01]  /*b0c0*/  F2FP.BF16.F32.PACK_AB R27, R27, R111 ;  /* 0x0000006f1b1b723e */ /* 0x000fe200000010ff */
[----:B------:R-:W4:Y:S01]  /*b0d0*/  MUFU.EX2 R66, R66 ;  /* 0x0000004200427308 */ /* 0x000f220000000800 */
[----:B------:R-:W-:Y:S02]  /*b0e0*/  F2FP.BF16.F32.PACK_AB R29, R29, R112 ;  /* 0x000000701d1d723e */ /* 0x000fe400000010ff */
[----:B------:R-:W-:Y:S01]  /*b0f0*/  F2FP.BF16.F32.PACK_AB R31, R31, R114 ;  /* 0x000000721f1f723e */ /* 0x000fe200000010ff */
[----:B------:R-:W-:Y:S01]  /*b100*/  FADD.FTZ R81, R65, R92 ;  /* 0x0000005c41517221 */ /* 0x000fe20000010000 */
[----:B------:R-:W-:Y:S03]  /*b110*/  STSM.16.M88.4 [R117], R24 ;  /* 0x0000001875007844 */ /* 0x000fe60000000200 */
[----:B------:R-:W4:Y:S01]  /*b120*/  MUFU.EX2 R70, R70 ;  /* 0x0000004600467308 */ /* 0x000f220000000800 */
[----:B-1----:R-:W-:Y:S01]  /*b130*/  F2FP.BF16.F32.PACK_AB R14, R73, R72 ;  /* 0x00000048490e723e */ /* 0x002fe200000010ff */
[----:B0-----:R-:W-:Y:S01]  /*b140*/  FADD.FTZ R73, R59, R94 ;  /* 0x0000005e3b497221 */ /* 0x001fe20000010000 */
[----:B------:R-:W-:Y:S01]  /*b150*/  FFMA.FTZ R75, R75, R6, -R113 ;  /* 0x000000064b4b7223 */ /* 0x000fe20000010871 */
[----:B------:R0:W-:Y:S04]  /*b160*/  STSM.16.M88.4 [R115], R28 ;  /* 0x0000001c73007844 */ /* 0x0001e80000000200 */
[----:B------:R-:W-:Y:S01]  /*b170*/  MUFU.EX2 R45, R45 ;  /* 0x0000002d002d7308 */ /* 0x000fe20000000800 */
[----:B------:R-:W-:Y:S01]  /*b180*/  FADD.FTZ R73, R0, R73 ;  /* 0x0000004900497221 */ /* 0x000fe20000010000 */
[----:B------:R-:W-:-:S06]  /*b190*/  FADD.FTZ R92, R60, R81 ;  /* 0x000000513c5c7221 */ /* 0x000fcc0000010000 */
[----:B------:R-:W1:Y:S01]  /*b1a0*/  MUFU.EX2 R75, R75 ;  /* 0x0000004b004b7308 */ /* 0x000e620000000800 */
[C---:B0-----:R-:W-:Y:S01]  /*b1b0*/  F2FP.BF16.F32.PACK_AB R28, R61.reuse, R60 ;  /* 0x0000003c3d1c723e */ /* 0x041fe200000010ff */
[----:B---3--:R-:W-:Y:S01]  /*b1c0*/  FADD.FTZ R60, R62, R73 ;  /* 0x000000493e3c7221 */ /* 0x008fe20000010000 */
[----:B------:R-:W-:-:S05]  /*b1d0*/  FADD.FTZ R81, R61, R92 ;  /* 0x0000005c3d517221 */ /* 0x000fca0000010000 */
[----:B------:R-:W0:Y:S01]  /*b1e0*/  MUFU.EX2 R42, R42 ;  /* 0x0000002a002a7308 */ /* 0x000e220000000800 */
[----:B------:R-:W-:Y:S01]  /*b1f0*/  FADD.FTZ R25, R63, R60 ;  /* 0x0000003c3f197221 */ /* 0x000fe20000010000 */
[----:B------:R-:W-:-:S03]  /*b200*/  FADD.FTZ R72, R56, R81 ;  /* 0x0000005138487221 */ /* 0x000fc60000010000 */
[----:B----4-:R-:W-:Y:S01]  /*b210*/  FADD.FTZ R29, R66, R25 ;  /* 0x00000019421d7221 */ /* 0x010fe20000010000 */
[----:B------:R-:W-:Y:S02]  /*b220*/  F2FP.BF16.F32.PACK_AB R15, R51, R50 ;  /* 0x00000032330f723e */ /* 0x000fe400000010ff */
[----:B------:R-:W3:Y:S01]  /*b230*/  MUFU.EX2 R40, R40 ;  /* 0x0000002800287308 */ /* 0x000ee20000000800 */
[----:B------:R-:W-:Y:S01]  /*b240*/  FADD.FTZ R50, R70, R29 ;  /* 0x0000001d46327221 */ /* 0x000fe20000010000 */
[----:B------:R-:W-:Y:S01]  /*b250*/  FADD.FTZ R13, R57, R72 ;  /* 0x00000048390d7221 */ /* 0x000fe20000010000 */
[----:B------:R-:W-:Y:S02]  /*b260*/  F2FP.BF16.F32.PACK_AB R26, R65, R64 ;  /* 0x00000040411a723e */ /* 0x000fe400000010ff */
[----:B------:R-:W-:Y:S01]  /*b270*/  FADD.FTZ R50, R79, R50 ;  /* 0x000000324f327221 */ /* 0x000fe20000010000 */
[----:B------:R-:W-:Y:S01]  /*b280*/  FADD.FTZ R64, R46, R13 ;  /* 0x0000000d2e407221 */ /* 0x000fe20000010000 */
[----:B------:R-:W-:Y:S01]  /*b290*/  F2FP.BF16.F32.PACK_AB R13, R48, R49 ;  /* 0x00000031300d723e */ /* 0x000fe200000010ff */
[----:B------:R-:W4:Y:S01]  /*b2a0*/  MUFU.EX2 R38, R38 ;  /* 0x0000002600267308 */ /* 0x000f220000000800 */
[----:B-1----:R-:W-:-:S02]  /*b2b0*/  FADD.FTZ R49, R75, R50 ;  /* 0x000000324b317221 */ /* 0x002fc40000010000 */
[----:B------:R-:W4:Y:S01]  /*b2c0*/  LDL R50, [R1+0x70] ;  /* 0x0000700001327983 */ /* 0x000f220000100800 */
[----:B------:R-:W-:-:S04]  /*b2d0*/  FADD.FTZ R27, R47, R64 ;  /* 0x000000402f1b7221 */ /* 0x000fc80000010000 */
[----:B------:R-:W-:Y:S01]  /*b2e0*/  FADD.FTZ R48, R44, R27 ;  /* 0x0000001b2c307221 */ /* 0x000fe20000010000 */
[----:B------:R-:W-:Y:S03]  /*b2f0*/  MUFU.EX2 R35, R35 ;  /* 0x0000002300237308 */ /* 0x000fe60000000800 */
[----:B------:R-:W-:Y:S01]  /*b300*/  FADD.FTZ R31, R45, R48 ;  /* 0x000000302d1f7221 */ /* 0x000fe20000010000 */
[----:B------:R-:W-:-:S03]  /*b310*/  FFMA.FTZ R82, R82, R6, -R113 ;  /* 0x0000000652527223 */ /* 0x000fc60000010871 */
[----:B0-----:R-:W-:Y:S01]  /*b320*/  FADD.FTZ R48, R42, R31 ;  /* 0x0000001f2a307221 */ /* 0x001fe20000010000 */
[----:B------:R-:W0:Y:S01]  /*b330*/  MUFU.EX2 R67, R67 ;  /* 0x0000004300437308 */ /* 0x000e220000000800 */
[----:B------:R-:W-:Y:S01]  /*b340*/  F2FP.BF16.F32.PACK_AB R31, R62, R0 ;  /* 0x000000003e1f723e */ /* 0x000fe200000010ff */
[----:B------:R-:W-:Y:S01]  /*b350*/  FADD.FTZ R0, R78, R49 ;  /* 0x000000314e007221 */ /* 0x000fe20000010000 */
[----:B------:R-:W-:Y:S01]  /*b360*/  FADD.FTZ R51, R43, R48 ;  /* 0x000000302b337221 */ /* 0x000fe20000010000 */
[----:B------:R-:W-:-:S04]  /*b370*/  FFMA.FTZ R83, R83, R6, -R113 ;  /* 0x0000000653537223 */ /* 0x000fc80000010871 */
[----:B------:R-:W1:Y:S01]  /*b380*/  MUFU.EX2 R80, R80 ;  /* 0x0000005000507308 */ /* 0x000e620000000800 */
[----:B---3--:R-:W-:Y:S01]  /*b390*/  FADD.FTZ R48, R40, R51 ;  /* 0x0000003328307221 */ /* 0x008fe20000010000 */
[----:B------:R-:W-:Y:S01]  /*b3a0*/  F2FP.BF16.F32.PACK_AB R12, R77, R76 ;  /* 0x0000004c4d0c723e */ /* 0x000fe200000010ff */
[----:B------:R-:W-:Y:S01]  /*b3b0*/  FADD.FTZ R49, R71, R0 ;  /* 0x0000000047317221 */ /* 0x000fe20000010000 */
[----:B------:R-:W-:-:S04]  /*b3c0*/  FFMA.FTZ R84, R84, R6, -R113 ;  /* 0x0000000654547223 */ /* 0x000fc80000010871 */
[----:B------:R-:W3:Y:S01]  /*b3d0*/  MUFU.EX2 R82, R82 ;  /* 0x0000005200527308 */ /* 0x000ee20000000800 */
[----:B------:R-:W-:Y:S01]  /*b3e0*/  FADD.FTZ R51, R41, R48 ;  /* 0x0000003029337221 */ /* 0x000fe20000010000 */
[----:B------:R-:W-:Y:S01]  /*b3f0*/  FADD.FTZ R0, R74, R49 ;  /* 0x000000314a007221 */ /* 0x000fe20000010000 */
[----:B------:R-:W-:Y:S01]  /*b400*/  FFMA.FTZ R85, R85, R6, -R113 ;  /* 0x0000000655557223 */ /* 0x000fe20000010871 */
[----:B------:R-:W-:-:S04]  /*b410*/  F2FP.BF16.F32.PACK_AB R24, R69, R68 ;  /* 0x000000444518723e */ /* 0x000fc800000010ff */
[----:B------:R-:W3:Y:S01]  /*b420*/  MUFU.EX2 R83, R83 ;  /* 0x0000005300537308 */ /* 0x000ee20000000800 */
[----:B------:R-:W-:Y:S02]  /*b430*/  F2FP.BF16.F32.PACK_AB R25, R53, R52 ;  /* 0x000000343519723e */ /* 0x000fe400000010ff */
[----:B------:R-:W-:Y:S01]  /*b440*/  F2FP.BF16.F32.PACK_AB R27, R55, R54 ;  /* 0x00000036371b723e */ /* 0x000fe200000010ff */
[----:B------:R-:W-:-:S04]  /*b450*/  FFMA.FTZ R86, R86, R6, -R113 ;  /* 0x0000000656567223 */ /* 0x000fc80000010871 */
[----:B------:R-:W3:Y:S01]  /*b460*/  MUFU.EX2 R33, R33 ;  /* 0x0000002100217308 */ /* 0x000ee20000000800 */
[----:B------:R-:W-:Y:S01]  /*b470*/  FFMA.FTZ R87, R87, R6, -R113 ;  /* 0x0000000657577223 */ /* 0x000fe20000010871 */
[----:B------:R-:W-:-:S06]  /*b480*/  F2FP.BF16.F32.PACK_AB R30, R57, R56 ;  /* 0x00000038391e723e */ /* 0x000fcc00000010ff */
[----:B------:R-:W3:Y:S01]  /*b490*/  MUFU.EX2 R84, R84 ;  /* 0x0000005400547308 */ /* 0x000ee20000000800 */
[----:B------:R-:W-:-:S07]  /*b4a0*/  F2FP.BF16.F32.PACK_AB R29, R59, R58 ;  /* 0x0000003a3b1d723e */ /* 0x000fce00000010ff */
[----:B------:R-:W3:Y:S01]  /*b4b0*/  MUFU.EX2 R34, R34 ;  /* 0x0000002200227308 */ /* 0x000ee20000000800 */
[----:B------:R-:W-:-:S07]  /*b4c0*/  FFMA.FTZ R88, R88, R6, -R113 ;  /* 0x0000000658587223 */ /* 0x000fce0000010871 */
[----:B------:R-:W3:Y:S01]  /*b4d0*/  MUFU.EX2 R85, R85 ;  /* 0x0000005500557308 */ /* 0x000ee20000000800 */
[----:B------:R-:W-:-:S07]  /*b4e0*/  FFMA.FTZ R89, R89, R6, -R113 ;  /* 0x0000000659597223 */ /* 0x000fce0000010871 */
[----:B------:R-:W-:Y:S08]  /*b4f0*/  MUFU.EX2 R21, R21 ;  /* 0x0000001500157308 */ /* 0x000ff00000000800 */
[----:B------:R-:W3:Y:S01]  /*b500*/  MUFU.EX2 R86, R86 ;  /* 0x0000005600567308 */ /* 0x000ee20000000800 */
[----:B------:R-:W-:-:S07]  /*b510*/  FFMA.FTZ R90, R90, R6, -R113 ;  /* 0x000000065a5a7223 */ /* 0x000fce0000010871 */
[----:B------:R-:W-:Y:S08]  /*b520*/  MUFU.EX2 R32, R32 ;  /* 0x0000002000207308 */ /* 0x000ff00000000800 */
[----:B------:R-:W3:Y:S08]  /*b530*/  MUFU.EX2 R87, R87 ;  /* 0x0000005700577308 */ /* 0x000ef00000000800 */
[----:B------:R-:W-:Y:S08]  /*b540*/  MUFU.EX2 R3, R3 ;  /* 0x0000000300037308 */ /* 0x000ff00000000800 */
[----:B------:R-:W3:Y:S01]  /*b550*/  MUFU.EX2 R88, R88 ;  /* 0x0000005800587308 */ /* 0x000ee20000000800 */
[----:B------:R-:W-:-:S07]  /*b560*/  FFMA.FTZ R108, R108, R6, -R113 ;  /* 0x000000066c6c7223 */ /* 0x000fce0000010871 */
[----:B------:R-:W-:Y:S01]  /*b570*/  MUFU.EX2 R7, R7 ;  /* 0x0000000700077308 */ /* 0x000fe20000000800 */
[----:B------:R-:W-:-:S07]  /*b580*/  FFMA.FTZ R107, R107, R6, -R113 ;  /* 0x000000066b6b7223 */ /* 0x000fce0000010871 */
[----:B------:R-:W3:Y:S01]  /*b590*/  MUFU.EX2 R89, R89 ;  /* 0x0000005900597308 */ /* 0x000ee20000000800 */
[----:B------:R-:W-:-:S07]  /*b5a0*/  FFMA.FTZ R106, R106, R6, -R113 ;  /* 0x000000066a6a7223 */ /* 0x000fce0000010871 */
[----:B------:R-:W3:Y:S01]  /*b5b0*/  MUFU.EX2 R8, R8 ;  /* 0x0000000800087308 */ /* 0x000ee20000000800 */
[-CC-:B------:R-:W-:Y:S01]  /*b5c0*/  FFMA.FTZ R105, R105, R6.reuse, -R113.reuse ;  /* 0x0000000669697223 */ /* 0x180fe20000010871 */
[----:B------:R-:W-:-:S06]  /*b5d0*/  FFMA.FTZ R104, R104, R6, -R113 ;  /* 0x0000000668687223 */ /* 0x000fcc0000010871 */
[----:B------:R-:W3:Y:S08]  /*b5e0*/  MUFU.EX2 R90, R90 ;  /* 0x0000005a005a7308 */ /* 0x000ef00000000800 */
[----:B------:R-:W3:Y:S08]  /*b5f0*/  MUFU.EX2 R9, R9 ;  /* 0x0000000900097308 */ /* 0x000ef00000000800 */
[----:B------:R-:W-:Y:S08]  /*b600*/  MUFU.EX2 R10, R10 ;  /* 0x0000000a000a7308 */ /* 0x000ff00000000800 */
[----:B------:R-:W-:Y:S08]  /*b610*/  MUFU.EX2 R11, R11 ;  /* 0x0000000b000b7308 */ /* 0x000ff00000000800 */
[----:B------:R-:W-:Y:S01]  /*b620*/  MUFU.EX2 R4, R4 ;  /* 0x0000000400047308 */ /* 0x000fe20000000800 */
[----:B--2---:R2:W-:Y:S04]  /*b630*/  STSM.16.M88.4 [R93], R12 ;  /* 0x0000000c5d007844 */ /* 0x0045e80000000200 */
[----:B------:R1:W-:Y:S01]  /*b640*/  STSM.16.M88.4 [R116+0x24800], R24 ;  /* 0x0248001874007844 */ /* 0x0003e20000000200 */
[----:B--2---:R-:W-:Y:S01]  /*b650*/  F2FP.BF16.F32.PACK_AB R14, R45, R44 ;  /* 0x0000002c2d0e723e */ /* 0x004fe200000010ff */
[----:B----4-:R-:W-:Y:S01]  /*b660*/  FADD.FTZ R44, R38, R51 ;  /* 0x00000033262c7221 */ /* 0x010fe20000010000 */
[----:B0-----:R-:W-:-:S03]  /*b670*/  FADD.FTZ R15, R67, R0 ;  /* 0x00000000430f7221 */ /* 0x001fc60000010000 */
[----:B------:R-:W-:Y:S01]  /*b680*/  FADD.FTZ R44, R39, R44 ;  /* 0x0000002c272c7221 */ /* 0x000fe20000010000 */
[----:B-1----:R-:W-:-:S03]  /*b690*/  FADD.FTZ R25, R80, R15 ;  /* 0x0000000f50197221 */ /* 0x002fc60000010000 */
[----:B------:R-:W-:Y:S01]  /*b6a0*/  FADD.FTZ R27, R35, R44 ;  /* 0x0000002c231b7221 */ /* 0x000fe20000010000 */
[----:B---3--:R-:W-:Y:S01]  /*b6b0*/  FADD.FTZ R0, R82, R25 ;  /* 0x0000001952007221 */ /* 0x008fe20000010000 */
[----:B------:R0:W-:Y:S01]  /*b6c0*/  STSM.16.M88.4 [R95], R28 ;  /* 0x0000001c5f007844 */ /* 0x0001e20000000200 */
[----:B------:R-:W-:Y:S02]  /*b6d0*/  F2FP.BF16.F32.PACK_AB R26, R41, R40 ;  /* 0x00000028291a723e */ /* 0x000fe400000010ff */
[----:B------:R-:W-:Y:S02]  /*b6e0*/  F2FP.BF16.F32.PACK_AB R12, R47, R46 ;  /* 0x0000002e2f0c723e */ /* 0x000fe400000010ff */
[----:B------:R-:W-:Y:S02]  /*b6f0*/  F2FP.BF16.F32.PACK_AB R13, R66, R63 ;  /* 0x0000003f420d723e */ /* 0x000fe400000010ff */
[----:B------:R-:W-:Y:S01]  /*b700*/  F2FP.BF16.F32.PACK_AB R15, R79, R70 ;  /* 0x000000464f0f723e */ /* 0x000fe200000010ff */
[----:B0-----:R-:W-:Y:S01]  /*b710*/  FADD.FTZ R28, R36, R27 ;  /* 0x0000001b241c7221 */ /* 0x001fe20000010000 */
[----:B------:R-:W-:-:S03]  /*b720*/  FADD.FTZ R29, R83, R0 ;  /* 0x00000000531d7221 */ /* 0x000fc60000010000 */
[----:B------:R-:W-:Y:S01]  /*b730*/  FADD.FTZ R41, R33, R28 ;  /* 0x0000001c21297221 */ /* 0x000fe20000010000 */
[----:B------:R-:W-:Y:S01]  /*b740*/  FADD.FTZ R0, R84, R29 ;  /* 0x0000001d54007221 */ /* 0x000fe20000010000 */
[----:B------:R0:W-:Y:S02]  /*b750*/  STSM.16.M88.4 [R115+0x6000], R12 ;  /* 0x0060000c73007844 */ /* 0x0001e40000000200 */
[----:B------:R-:W-:Y:S01]  /*b760*/  FADD.FTZ R28, R34, R41 ;  /* 0x00000029221c7221 */ /* 0x000fe20000010000 */
[----:B------:R-:W-:Y:S01]  /*b770*/  FADD.FTZ R29, R85, R0 ;  /* 0x00000000551d7221 */ /* 0x000fe20000010000 */
[----:B------:R-:W1:Y:S03]  /*b780*/  MUFU.EX2 R31, R108 ;  /* 0x0000006c001f7308 */ /* 0x000e660000000800 */
[----:B------:R-:W-:Y:S01]  /*b790*/  FADD.FTZ R0, R86, R29 ;  /* 0x0000001d56007221 */ /* 0x000fe20000010000 */
[----:B------:R-:W-:-:S02]  /*b7a0*/  F2FP.BF16.F32.PACK_AB R24, R43, R42 ;  /* 0x0000002a2b18723e */ /* 0x000fc400000010ff */
[----:B------:R-:W-:Y:S02]  /*b7b0*/  F2FP.BF16.F32.PACK_AB R25, R78, R75 ;  /* 0x0000004b4e19723e */ /* 0x000fe400000010ff */
[----:B0-----:R-:W-:Y:S01]  /*b7c0*/  F2FP.BF16.F32.PACK_AB R12, R39, R38 ;  /* 0x00000026270c723e */ /* 0x001fe200000010ff */
[----:B------:R-:W-:Y:S01]  /*b7d0*/  FADD.FTZ R39, R21, R28 ;  /* 0x0000001c15277221 */ /* 0x000fe20000010000 */
[----:B------:R-:W-:Y:S01]  /*b7e0*/  F2FP.BF16.F32.PACK_AB R27, R74, R71 ;  /* 0x000000474a1b723e */ /* 0x000fe200000010ff */
[----:B------:R-:W-:Y:S02]  /*b7f0*/  FADD.FTZ R15, R87, R0 ;  /* 0x00000000570f7221 */ /* 0x000fe40000010000 */
[----:B------:R-:W-:Y:S01]  /*b800*/  FADD.FTZ R28, R32, R39 ;  /* 0x00000027201c7221 */ /* 0x000fe20000010000 */
[----:B------:R-:W0:Y:S01]  /*b810*/  MUFU.EX2 R107, R107 ;  /* 0x0000006b006b7308 */ /* 0x000e220000000800 */
[----:B------:R-:W-:Y:S02]  /*b820*/  FADD.FTZ R0, R88, R15 ;  /* 0x0000000f58007221 */ /* 0x000fe40000010000 */
[----:B------:R-:W-:Y:S01]  /*b830*/  FADD.FTZ R28, R3, R28 ;  /* 0x0000001c031c7221 */ /* 0x000fe20000010000 */
[----:B------:R2:W-:Y:S01]  /*b840*/  STSM.16.M88.4 [R93+0x6000], R24 ;  /* 0x006000185d007844 */ /* 0x0005e20000000200 */
[----:B------:R-:W-:-:S03]  /*b850*/  FADD.FTZ R29, R89, R0 ;  /* 0x00000000591d7221 */ /* 0x000fc60000010000 */
[----:B------:R-:W3:Y:S08]  /*b860*/  MUFU.EX2 R106, R106 ;  /* 0x0000006a006a7308 */ /* 0x000ef00000000800 */
[----:B------:R-:W-:Y:S01]  /*b870*/  MUFU.EX2 R105, R105 ;  /* 0x0000006900697308 */ /* 0x000fe20000000800 */
[----:B--2---:R-:W-:Y:S01]  /*b880*/  F2FP.BF16.F32.PACK_AB R26, R32, R21 ;  /* 0x00000015201a723e */ /* 0x004fe200000010ff */
[----:B------:R-:W-:-:S06]  /*b890*/  FADD.FTZ R21, R7, R28 ;  /* 0x0000001c07157221 */ /* 0x000fcc0000010000 */
[----:B------:R-:W2:Y:S01]  /*b8a0*/  MUFU.EX2 R104, R104 ;  /* 0x0000006800687308 */ /* 0x000ea20000000800 */
[----:B------:R-:W-:Y:S01]  /*b8b0*/  FADD.FTZ R0, R8, R21 ;  /* 0x0000001508007221 */ /* 0x000fe20000010000 */
[----:B------:R-:W-:-:S03]  /*b8c0*/  FADD.FTZ R28, R90, R29 ;  /* 0x0000001d5a1c7221 */ /* 0x000fc60000010000 */
[----:B------:R-:W-:Y:S01]  /*b8d0*/  FADD.FTZ R21, R9, R0 ;  /* 0x0000000009157221 */ /* 0x000fe20000010000 */
[----:B-1----:R-:W-:Y:S01]  /*b8e0*/  FADD.FTZ R0, R31, R28 ;  /* 0x0000001c1f007221 */ /* 0x002fe20000010000 */
[----:B------:R-:W-:Y:S02]  /*b8f0*/  F2FP.BF16.F32.PACK_AB R28, R7, R3 ;  /* 0x00000003071c723e */ /* 0x000fe400000010ff */
[----:B------:R-:W-:Y:S01]  /*b900*/  FADD.FTZ R32, R10, R21 ;  /* 0x000000150a207221 */ /* 0x000fe20000010000 */
[----:B0-----:R-:W-:Y:S01]  /*b910*/  FADD.FTZ R3, R107, R0 ;  /* 0x000000006b037221 */ /* 0x001fe20000010000 */
[----:B------:R-:W-:Y:S02]  /*b920*/  F2FP.BF16.F32.PACK_AB R14, R36, R35 ;  /* 0x00000023240e723e */ /* 0x000fe400000010ff */
[----:B------:R-:W-:Y:S02]  /*b930*/  F2FP.BF16.F32.PACK_AB R13, R80, R67 ;  /* 0x00000043500d723e */ /* 0x000fe400000010ff */
[----:B------:R-:W-:Y:S01]  /*b940*/  F2FP.BF16.F32.PACK_AB R15, R83, R82 ;  /* 0x00000052530f723e */ /* 0x000fe200000010ff */
[----:B------:R-:W-:Y:S01]  /*b950*/  FADD.FTZ R7, R11, R32 ;  /* 0x000000200b077221 */ /* 0x000fe20000010000 */
[----:B------:R-:W-:-:S02]  /*b960*/  F2FP.BF16.F32.PACK_AB R24, R34, R33 ;  /* 0x000000212218723e */ /* 0x000fc400000010ff */
[----:B------:R-:W-:Y:S02]  /*b970*/  F2FP.BF16.F32.PACK_AB R25, R85, R84 ;  /* 0x000000545519723e */ /* 0x000fe400000010ff */
[----:B------:R-:W-:Y:S02]  /*b980*/  F2FP.BF16.F32.PACK_AB R27, R87, R86 ;  /* 0x00000056571b723e */ /* 0x000fe400000010ff */
[----:B------:R-:W-:Y:S01]  /*b990*/  F2FP.BF16.F32.PACK_AB R30, R9, R8 ;  /* 0x00000008091e723e */ /* 0x000fe200000010ff */
[----:B---3--:R-:W-:Y:S01]  /*b9a0*/  FADD.FTZ R0, R106, R3 ;  /* 0x000000036a007221 */ /* 0x008fe20000010000 */
[----:B------:R-:W-:Y:S02]  /*b9b0*/  F2FP.BF16.F32.PACK_AB R8, R11, R10 ;  /* 0x0000000a0b08723e */ /* 0x000fe400000010ff */
[----:B------:R-:W-:Y:S02]  /*b9c0*/  F2FP.BF16.F32.PACK_AB R29, R89, R88 ;  /* 0x00000058591d723e */ /* 0x000fe400000010ff */
[----:B------:R-:W-:-:S02]  /*b9d0*/  F2FP.BF16.F32.PACK_AB R31, R31, R90 ;  /* 0x0000005a1f1f723e */ /* 0x000fc400000010ff */
[----:B------:R-:W-:Y:S02]  /*b9e0*/  F2FP.BF16.F32.PACK_AB R9, R106, R107 ;  /* 0x0000006b6a09723e */ /* 0x000fe400000010ff */
[----:B------:R-:W-:Y:S02]  /*b9f0*/  F2FP.BF16.F32.PACK_AB R10, R4, R20 ;  /* 0x00000014040a723e */ /* 0x000fe400000010ff */
[----:B--2---:R-:W-:Y:S01]  /*ba00*/  F2FP.BF16.F32.PACK_AB R11, R104, R105 ;  /* 0x00000069680b723e */ /* 0x004fe200000010ff */
[----:B------:R0:W-:Y:S01]  /*ba10*/  STSM.16.M88.4 [R116+0x2a800], R12 ;  /* 0x02a8000c74007844 */ /* 0x0001e20000000200 */
[----:B------:R-:W-:-:S03]  /*ba20*/  FADD.FTZ R105, R105, R0 ;  /* 0x0000000069697221 */ /* 0x000fc60000010000 */
[----:B------:R0:W-:Y:S04]  /*ba30*/  STSM.16.M88.4 [R50], R24 ;  /* 0x0000001832007844 */ /* 0x0001e80000000200 */
[----:B------:R0:W-:Y:S01]  /*ba40*/  STSM.16.M88.4 [R115+0xc000], R28 ;  /* 0x00c0001c73007844 */ /* 0x0001e20000000200 */
[----:B------:R-:W-:-:S03]  /*ba50*/  FADD.FTZ R0, R104, R105 ;  /* 0x0000006968007221 */ /* 0x000fc60000010000 */
[----:B------:R0:W-:Y:S01]  /*ba60*/  STSM.16.M88.4 [R93+0xc000], R8 ;  /* 0x00c000085d007844 */ /* 0x0001e20000000200 */
[----:B------:R1:W-:Y:S06]  /*ba70*/  MEMBAR.ALL.CTA ;  /* 0x0000000000007992 */ /* 0x0003ec0000008000 */
[----:B-1----:R-:W1:Y:S04]  /*ba80*/  FENCE.VIEW.ASYNC.S ;  /* 0x00000000000073c6 */ /* 0x002e680000000000 */
[----:B------:R0:W-:Y:S01]  /*ba90*/  STL [R1+0x24], R0 ;  /* 0x0000240001007387 */ /* 0x0001e20000100800 */
[----:B------:R-:W-:Y:S01]  /*baa0*/  ISETP.GE.AND P2, PT, R120, 0xc1, PT ;  /* 0x000000c17800780c */ /* 0x000fe20003f46270 */
[----:B------:R-:W-:-:S02]  /*bab0*/  IMAD.MOV.U32 R151, RZ, RZ, RZ ;  /* 0x000000ffff977224 */ /* 0x000fc400078e00ff */
[----:B------:R-:W-:Y:S02]  /*bac0*/  FADD.FTZ R7, R20, R7 ;  /* 0x0000000714077221 */ /* 0x000fe40000010000 */
[----:B------:R-:W-:Y:S02]  /*bad0*/  IMAD.MOV.U32 R150, RZ, RZ, R151 ;  /* 0x000000ffff967224 */ /* 0x000fe400078e0097 */
[----:B------:R-:W-:Y:S01]  /*bae0*/  FADD.FTZ R4, R4, R7 ;  /* 0x0000000704047221 */ /* 0x000fe20000010000 */
        /* <DEDUP_REMOVED lines=30> */
[----:B-1----:R-:W-:Y:S01]  /*bcd0*/  NOP ;  /* 0x0000000000007918 */ /* 0x002fe20000000000 */
[----:B0-----:R-:W-:Y:S05]  /*bce0*/  @!P2 BRA `(.L_x_10878) ;  /* 0x0000003c0088a947 */ /* 0x001fea0003800000 */
[----:B------:R-:W-:Y:S02]  /*bcf0*/  VIADD R0, R152, 0xfffffffe ;  /* 0xfffffffe98007836 */ /* 0x000fe40000000000 */
[----:B------:R-:W-:Y:S02]  /*bd00*/  IMAD.MOV.U32 R3, RZ, RZ, R37 ;  /* 0x000000ffff037224 */ /* 0x000fe400078e0025 */
[----:B------:R-:W-:Y:S01]  /*bd10*/  IMAD.MOV.U32 R7, RZ, RZ, R5 ;  /* 0x000000ffff077224 */ /* 0x000fe200078e0005 */
[----:B------:R0:W-:Y:S04]  /*bd20*/  STL [R1+0x20], R0 ;  /* 0x0000200001007387 */ /* 0x0001e80000100800 */
[----:B------:R1:W5:Y:S01]  /*bd30*/  LDL.LU R8, [R1+0x28] ;  /* 0x0000280001087983 */ /* 0x0003620000300800 */
[----:B------:R-:W-:-:S02]  /*bd40*/  CS2R R150, SRZ ;  /* 0x0000000000967805 */ /* 0x000fc4000001ff00 */
[----:B------:R-:W-:Y:S02]  /*bd50*/  CS2R R148, SRZ ;  /* 0x0000000000947805 */ /* 0x000fe4000001ff00 */
[----:B------:R-:W-:Y:S02]  /*bd60*/  CS2R R146, SRZ ;  /* 0x0000000000927805 */ /* 0x000fe4000001ff00 */
[----:B------:R-:W-:Y:S02]  /*bd70*/  CS2R R144, SRZ ;  /* 0x0000000000907805 */ /* 0x000fe4000001ff00 */
[----:B------:R-:W-:Y:S01]  /*bd80*/  CS2R R142, SRZ ;  /* 0x00000000008e7805 */ /* 0x000fe2000001ff00 */
[----:B0-----:R-:W-:Y:S01]  /*bd90*/  IMAD.MOV.U32 R0, RZ, RZ, R22 ;  /* 0x000000ffff007224 */ /* 0x001fe200078e0016 */
        /* <DEDUP_REMOVED lines=10> */
[----:B-1----:R-:W-:-:S07]  /*be40*/  CS2R R120, SRZ ;  /* 0x0000000000787805 */ /* 0x002fce000001ff00 */
.L_x_10888:
        /* <DEDUP_REMOVED lines=12> */
.L_x_10880:
[----:B------:R-:W-:Y:S01]  /*bf10*/  IMAD R5, R22, 0x8, R2 ;  /* 0x0000000816057824 */ /* 0x000fe200078e0202 */
[----:B0-----:R-:W-:-:S04]  /*bf20*/  SHF.L.U32 R6, R6, 0x1f, RZ ;  /* 0x0000001f06067819 */ /* 0x001fc800000006ff */
[----:B------:R0:W1:Y:S01]  /*bf30*/  SYNCS.PHASECHK.TRANS64.TRYWAIT P3, [R5+URZ+0x30830], R6 ;  /* 0x03083006050075a7 */ /* 0x000062000806017f */
[----:B------:R-:W-:Y:S05]  /*bf40*/  @!P0 BRA `(.L_x_10881) ;  /* 0x0000000000048947 */ /* 0x000fea0003800000 */
[----:B------:R-:W-:Y:S01]  /*bf50*/  BPT.TRAP 0x1 ;  /* 0x000000040000795c */ /* 0x000fe20000300000 */
.L_x_10881:
[----:B------:R-:W-:Y:S04]  /*bf60*/  BSSY B0, `(.L_x_10879) ;  /* 0x0000004000007945 */ /* 0x000fe80003800000 */
[----:B-1----:R-:W-:Y:S05]  /*bf70*/  @P3 BRA `(.L_x_10882) ;  /* 0x0000000000083947 */ /* 0x002fea0003800000 */
[----:B------:R-:W1:Y:S02]  /*bf80*/  SYNCS.PHASECHK.TRANS64.TRYWAIT P3, [R5+URZ+0x30830], R6 ;  /* 0x03083006050075a7 */ /* 0x000e64000806017f */
[----:B-1----:R-:W-:Y:S05]  /*bf90*/  @!P3 BRA `(.L_x_10883) ;  /* 0x000000b40050b947 */ /* 0x002fea0003800000 */
.L_x_10882:
[----:B------:R-:W-:Y:S05]  /*bfa0*/  BSYNC B0 ;  /* 0x0000000000007941 */ /* 0x000fea0003800000 */
.L_x_10879:
[----:B01----:R-:W2:Y:S04]  /*bfb0*/  LDL R6, [R1+0x64] ;  /* 0x0000640001067983 */ /* 0x003ea80000100800 */
[----:B------:R-:W3:Y:S04]  /*bfc0*/  LDL.64 R20, [R1+0x38] ;  /* 0x0000380001147983 */ /* 0x000ee80000100a00 */
[----:B------:R-:W4:Y:S01]  /*bfd0*/  LDL.64 R154, [R1+0x50] ;  /* 0x00005000019a7983 */ /* 0x000f220000100a00 */
[----:B------:R-:W0:Y:S01]  /*bfe0*/  S2R R5, SR_TID.X ;  /* 0x0000000000057919 */ /* 0x000e220000002100 */
[----:B------:R-:W-:Y:S05]  /*bff0*/  WARPSYNC.ALL ;  /* 0x0000000000007948 */ /* 0x000fea0003800000 */
[----:B------:R-:W5:Y:S01]  /*c000*/  LDL.64 R152, [R1+0x48] ;  /* 0x0000480001987983 */ /* 0x000f620000100a00 */
[----:B------:R-:W-:Y:S01]  /*c010*/  IMAD.MOV.U32 R11, RZ, RZ, 0x40000040 ;  /* 0x40000040ff0b7424 */ /* 0x000fe200078e00ff */
[----:B0-----:R-:W-:-:S04]  /*c020*/  SHF.R.U32.HI R5, RZ, 0x7, R5 ;  /* 0x00000007ff057819 */ /* 0x001fc80000011605 */
[----:B------:R-:W-:-:S05]  /*c030*/  IADD3 R5, R5, 0x8, RZ ;  /* 0x0000000805057810 */ /* 0x000fca0007ffe0ff */
[----:B------:R0:W-:Y:S01]  /*c040*/  BAR.SYNC.DEFER_BLOCKING R5, 0x100 ;  /* 0x000400050000751d */ /* 0x0001e20000010000 */
[----:B------:R-:W-:-:S05]  /*c050*/  R2UR UR7, R11 ;  /* 0x000000000b0772ca */ /* 0x000fca00000e0000 */
[----:B------:R-:W-:Y:S01]  /*c060*/  WARPGROUP.ARRIVE ;  /* 0x00000000000079c5 */ /* 0x000fe20000000000 */
[----:B------:R-:W-:-:S05]  /*c070*/  IMAD.MOV.U32 R13, RZ, RZ, 0x40000040 ;  /* 0x40000040ff0d7424 */ /* 0x000fca00078e00ff */
[----:B------:R-:W-:Y:S01]  /*c080*/  R2UR UR11, R13 ;  /* 0x000000000d0b72ca */ /* 0x000fe200000e0000 */
[----:B--2---:R-:W-:Y:S01]  /*c090*/  IMAD R10, R22, 0x600, R6 ;  /* 0x00000600160a7824 */ /* 0x004fe200078e0206 */
[----:B---3--:R-:W-:Y:S02]  /*c0a0*/  R2UR UR4, R20 ;  /* 0x00000000140472ca */ /* 0x008fe400000e0000 */
[----:B------:R-:W-:Y:S02]  /*c0b0*/  R2UR UR5, R21 ;  /* 0x00000000150572ca */ /* 0x000fe400000e0000 */
[----:B------:R-:W-:Y:S01]  /*c0c0*/  R2UR UR6, R10 ;  /* 0x000000000a0672ca */ /* 0x000fe200000e0000 */
[----:B------:R-:W2:-:S12]  /*c0d0*/  LDL.64 R20, [R1+0x40] ;  /* 0x0000400001147983 */ /* 0x000e980000100a00 */
[----:B------:R-:W-:Y:S01]  /*c0e0*/  HGMMA.64x192x16.F32.BF16 R24, gdesc[UR4], RZ, !UPT, gsb0 ;  /* 0x02e00000041879f0 */ /* 0x000fe2000c0018ff */
[----:B------:R-:W-:Y:S01]  /*c0f0*/  VIADD R12, R10, 0x2 ;  /* 0x000000020a0c7836 */ /* 0x000fe20000000000 */
[----:B----4-:R-:W-:Y:S02]  /*c100*/  R2UR UR8, R154 ;  /* 0x000000009a0872ca */ /* 0x010fe400000e0000 */
[----:B------:R-:W-:Y:S02]  /*c110*/  R2UR UR9, R155 ;  /* 0x000000009b0972ca */ /* 0x000fe400000e0000 */
[----:B------:R-:W-:Y:S01]  /*c120*/  R2UR UR10, R12 ;  /* 0x000000000c0a72ca */ /* 0x000fe200000e0000 */
[----:B------:R-:W-:Y:S02]  /*c130*/  VIADD R14, R10, 0x4 ;  /* 0x000000040a0e7836 */ /* 0x000fe40000000000 */
[----:B------:R-:W-:Y:S01]  /*c140*/  IMAD.MOV.U32 R15, RZ, RZ, 0x40000040 ;  /* 0x40000040ff0f7424 */ /* 0x000fe200078e00ff */
[----:B-----5:R-:W-:-:S02]  /*c150*/  R2UR UR12, R152 ;  /* 0x00000000980c72ca */ /* 0x020fc400000e0000 */
[----:B------:R-:W-:Y:S02]  /*c160*/  R2UR UR14, R14 ;  /* 0x000000000e0e72ca */ /* 0x000fe400000e0000 */
[----:B------:R-:W-:Y:S02]  /*c170*/  R2UR UR15, R15 ;  /* 0x000000000f0f72ca */ /* 0x000fe400000e0000 */
[----:B------:R-:W-:Y:S01]  /*c180*/  R2UR UR13, R153 ;  /* 0x00000000990d72ca */ /* 0x000fe200000e0000 */
[----:B------:R-:W-:Y:S02]  /*c190*/  WARPGROUP.DEPBAR.LE gsb0, 0x0 ;  /* 0x00008000000079c5 */ /* 0x000fe40000010000 */
[----:B------:R-:W-:-:S06]  /*c1a0*/  WARPGROUP.ARRIVE ;  /* 0x00000000000079c5 */ /* 0x000fcc0000000000 */
[----:B------:R-:W-:Y:S01]  /*c1b0*/  HGMMA.64x192x16.F32.BF16 R24, gdesc[UR8], R24, gsb0 ;  /* 0x02e00000081879f0 */ /* 0x000fe20008001818 */
[----:B------:R-:W-:Y:S01]  /*c1c0*/  VIADD R10, R10, 0x6 ;  /* 0x000000060a0a7836 */ /* 0x000fe20000000000 */
[----:B------:R-:W-:-:S04]  /*c1d0*/  R2UR UR19, R11 ;  /* 0x000000000b1372ca */ /* 0x000fc800000e0000 */
[----:B------:R-:W-:Y:S01]  /*c1e0*/  R2UR UR18, R10 ;  /* 0x000000000a1272ca */ /* 0x000fe200000e0000 */
[----:B------:R-:W-:Y:S02]  /*c1f0*/  WARPGROUP.DEPBAR.LE gsb0, 0x0 ;  /* 0x00008000000079c5 */ /* 0x000fe40000010000 */
[----:B------:R-:W-:-:S11]  /*c200*/  WARPGROUP.ARRIVE ;  /* 0x00000000000079c5 */ /* 0x000fd60000000000 */
[----:B------:R-:W-:Y:S01]  /*c210*/  HGMMA.64x192x16.F32.BF16 R24, gdesc[UR12], R24, gsb0 ;  /* 0x02e000000c1879f0 */ /* 0x000fe20008001818 */
[----:B--2---:R-:W-:Y:S02]  /*c220*/  R2UR UR16, R20 ;  /* 0x00000000141072ca */ /* 0x004fe400000e0000 */
[----:B------:R-:W-:Y:S01]  /*c230*/  R2UR UR17, R21 ;  /* 0x00000000151172ca */ /* 0x000fe200000e0000 */
[----:B------:R-:W-:Y:S02]  /*c240*/  WARPGROUP.DEPBAR.LE gsb0, 0x0 ;  /* 0x00008000000079c5 */ /* 0x000fe40000010000 */
[----:B------:R-:W-:-:S14]  /*c250*/  WARPGROUP.ARRIVE ;  /* 0x00000000000079c5 */ /* 0x000fdc0000000000 */
[----:B------:R-:W-:Y:S03]  /*c260*/  HGMMA.64x192x16.F32.BF16 R24, gdesc[UR16], R24, gsb0 ;  /* 0x02e00000101879f0 */ /* 0x000fe60008001818 */
[----:B------:R-:W-:Y:S02]  /*c270*/  WARPGROUP.DEPBAR.LE gsb0, 0x0 ;  /* 0x00008000000079c5 */ /* 0x000fe40000010000 */
[----:B0-----:R-:W-:Y:S05]  /*c280*/  @P2 BRA `(.L_x_10884) ;  /* 0x0000000000282947 */ /* 0x001fea0003800000 */
[----:B------:R-:W-:Y:S05]  /*c290*/  @!P0 BRA `(.L_x_10885) ;  /* 0x0000000000048947 */ /* 0x000fea0003800000 */
[----:B------:R-:W-:Y:S01]  /*c2a0*/  BPT.TRAP 0x1 ;  /* 0x000000040000795c */ /* 0x000fe20000300000 */
.L_x_10885:
[----:B------:R-:W-:Y:S01]  /*c2b0*/  SHF.L.U32 R5, R8, 0x1f, RZ ;  /* 0x0000001f08057819 */ /* 0x000fe200000006ff */
[----:B------:R-:W-:-:S04]  /*c2c0*/  IMAD R6, R0, 0x8, R2 ;  /* 0x0000000800067824 */ /* 0x000fc800078e0202 */
[----:B------:R0:W1:Y:S01]  /*c2d0*/  SYNCS.PHASECHK.TRANS64.TRYWAIT P2, [R6+URZ+0x30850], R5 ;  /* 0x03085005060075a7 */ /* 0x000062000804017f */
[----:B------:R-:W-:Y:S05]  /*c2e0*/  @!P0 BRA `(.L_x_10886) ;  /* 0x0000000000048947 */ /* 0x000fea0003800000 */
[----:B------:R-:W-:Y:S01]  /*c2f0*/  BPT.TRAP 0x1 ;  /* 0x000000040000795c */ /* 0x000fe20000300000 */
.L_x_10886:
[----:B-1----:R-:W-:Y:S05]  /*c300*/  @P2 BRA `(.L_x_10884) ;  /* 0x0000000000082947 */ /* 0x002fea0003800000 */
[----:B------:R-:W1:Y:S02]  /*c310*/  SYNCS.PHASECHK.TRANS64.TRYWAIT P2, [R6+URZ+0x30850], R5 ;  /* 0x03085005060075a7 */ /* 0x000e64000804017f */
[----:B-1----:R-:W-:Y:S05]  /*c320*/  @!P2 BRA `(.L_x_10887) ;  /* 0x000000b00080a947 */ /* 0x002fea0003800000 */
.L_x_10884:
[----:B------:R-:W-:Y:S05]  /*c330*/  WARPSYNC.ALL ;  /* 0x0000000000007948 */ /* 0x000fea0003800000 */
[----:B------:R-:W-:Y:S01]  /*c340*/  ULDC UR4, c[0x0][0x9d8] ;  /* 0x0002760000047ab9 */ /* 0x000fe20000000800 */
[----:B------:R-:W-:Y:S01]  /*c350*/  ULDC UR5, c[0x0][0x988] ;  /* 0x0002620000057ab9 */ /* 0x000fe20000000800 */
[----:B------:R-:W-:Y:S01]  /*c360*/  FMUL.FTZ R27, R27, UR4 ;  /* 0x000000041b1b7c20 */ /* 0x000fe20008410000 */
[----:B------:R-:W-:Y:S01]  /*c370*/  FMUL.FTZ R24, R24, UR4 ;  /* 0x0000000418187c20 */ /* 0x000fe20008410000 */
[----:B------:R-:W-:Y:S01]  /*c380*/  FMUL.FTZ R25, R25, UR4 ;  /* 0x0000000419197c20 */ /* 0x000fe20008410000 */
[----:B------:R-:W-:Y:S01]  /*c390*/  FMUL.FTZ R28, R28, UR4 ;  /* 0x000000041c1c7c20 */ /* 0x000fe20008410000 */
[----:B01----:R-:W0:Y:S01]  /*c3a0*/  MUFU.TANH R5, R27 ;  /* 0x0000001b00057308 */ /* 0x003e220000002400 */
        /* <DEDUP_REMOVED lines=15> */
[----:B------:R2:W3:Y:S01]  /*c4a0*/  MUFU.TANH R14, R25 ;  /* 0x00000019000e7308 */ /* 0x0004e20000002400 */
[----:B0-----:R-:W-:-:S02]  /*c4b0*/  IMAD.MOV.U32 R44, RZ, RZ, R5 ;  /* 0x000000ffff2c7224 */ /* 0x001fc400078e0005 */
        /* <DEDUP_REMOVED lines=8> */
[----:B--2---:R-:W-:Y:S01]  /*c540*/  FMUL.FTZ R25, R68, UR4 ;  /* 0x0000000444197c20 */ /* 0x004fe20008410000 */
[----:B------:R-:W-:Y:S01]  /*c550*/  FMUL.FTZ R45, R101, UR4 ;  /* 0x00000004652d7c20 */ /* 0x000fe20008410000 */
[----:B------:R-:W-:Y:S01]  /*c560*/  FMUL.FTZ R101, R108, UR4 ;  /* 0x000000046c657c20 */ /* 0x000fe20008410000 */
[----:B------:R-:W-:Y:S01]  /*c570*/  FMUL.FTZ R108, R112, UR4 ;  /* 0x00000004706c7c20 */ /* 0x000fe20008410000 */
[----:B------:R-:W-:Y:S01]  /*c580*/  FMUL.FTZ R112, R116, UR4 ;  /* 0x0000000474707c20 */ /* 0x000fe20008410000 */
[----:B------:R-:W-:Y:S01]  /*c590*/  FMUL.FTZ R47, R47, UR4 ;  /* 0x000000042f2f7c20 */ /* 0x000fe20008410000 */
[----:B------:R1:W2:Y:S01]  /*c5a0*/  MUFU.TANH R28, R29 ;  /* 0x0000001d001c7308 */ /* 0x0002a20000002400 */
        /* <DEDUP_REMOVED lines=8> */
[----:B0-----:R-:W-:Y:S01]  /*c630*/  MOV R37, R8 ;  /* 0x0000000800257202 */ /* 0x001fe20000000f00 */
[----:B------:R-:W-:Y:S01]  /*c640*/  FMUL.FTZ R8, R48, UR4 ;  /* 0x0000000430087c20 */ /* 0x000fe20008410000 */
[----:B-1----:R-:W-:Y:S01]  /*c650*/  FMUL.FTZ R29, R80, UR4 ;  /* 0x00000004501d7c20 */ /* 0x002fe20008410000 */
[----:B------:R-:W-:Y:S01]  /*c660*/  FMUL.FTZ R48, R104, UR4 ;  /* 0x0000000468307c20 */ /* 0x000fe20008410000 */
[----:B------:R-:W-:Y:S01]  /*c670*/  FMNMX.FTZ R5, R37, R5, !PT ;  /* 0x0000000525057209 */ /* 0x000fe20007810000 */
        /* <DEDUP_REMOVED lines=30> */
[----:B------:R2:W3:Y:S01]  /*c860*/  MUFU.TANH R15, R30 ;  /* 0x0000001e000f7308 */ /* 0x0004e20000002400 */
[----:B0-----:R-:W-:Y:S02]  /*c870*/  IMAD.MOV.U32 R41, RZ, RZ, R13 ;  /* 0x000000ffff297224 */ /* 0x001fe400078e000d */
[----:B------:R-:W-:-:S05]  /*c880*/  FMUL.FTZ R13, R57, UR4 ;  /* 0x00000004390d7c20 */ /* 0x000fca0008410000 */
[----:B------:R-:W0:Y:S01]  /*c890*/  MUFU.TANH R8, R8 ;  /* 0x0000000800087308 */ /* 0x000e220000002400 */
[----:B-1----:R-:W-:Y:S01]  /*c8a0*/  FMNMX.FTZ R5, R152, R5, !PT ;  /* 0x0000000598057209 */ /* 0x002fe20007810000 */
[----:B--2---:R-:W-:-:S06]  /*c8b0*/  FMUL.FTZ R30, R72, UR4 ;  /* 0x00000004481e7c20 */ /* 0x004fcc0008410000 */
[----:B------:R1:W2:Y:S01]  /*c8c0*/  MUFU.TANH R20, R31 ;  /* 0x0000001f00147308 */ /* 0x0002a20000002400 */
[----:B---3--:R-:W-:Y:S02]  /*c8d0*/  IMAD.MOV.U32 R40, RZ, RZ, R15 ;  /* 0x000000ffff287224 */ /* 0x008fe400078e000f */
[----:B------:R-:W-:-:S05]  /*c8e0*/  FMUL.FTZ R15, R60, UR4 ;  /* 0x000000043c0f7c20 */ /* 0x000fca0008410000 */
[----:B------:R-:W3:Y:S01]  /*c8f0*/  MUFU.TANH R9, R9 ;  /* 0x0000000900097308 */ /* 0x000ee20000002400 */
[----:B0-----:R-:W-:Y:S01]  /*c900*/  FMNMX.FTZ R5, R8, R5, !PT ;  /* 0x0000000508057209 */ /* 0x001fe20007810000 */
[----:B-1----:R-:W-:-:S06]  /*c910*/  FMUL.FTZ R31, R76, UR4 ;  /* 0x000000044c1f7c20 */ /* 0x002fcc0008410000 */
[----:B------:R0:W1:Y:S01]  /*c920*/  MUFU.TANH R21, R34 ;  /* 0x0000002200157308 */ /* 0x0000620000002400 */
[----:B--2---:R-:W-:Y:S02]  /*c930*/  IMAD.MOV.U32 R33, RZ, RZ, R20 ;  /* 0x000000ffff217224 */ /* 0x004fe400078e0014 */
[----:B------:R-:W-:Y:S01]  /*c940*/  FMUL.FTZ R20, R61, UR4 ;  /* 0x000000043d147c20 */ /* 0x000fe20008410000 */
[----:B------:R-:W-:Y:S02]  /*c950*/  IMAD.MOV.U32 R61, RZ, RZ, R40 ;  /* 0x000000ffff3d7224 */ /* 0x000fe400078e0028 */
[----:B------:R-:W-:Y:S01]  /*c960*/  FMUL.FTZ R40, R96, UR4 ;  /* 0x0000000460287c20 */ /* 0x000fe20008410000 */
[----:B------:R-:W-:Y:S02]  /*c970*/  IMAD.MOV.U32 R80, RZ, RZ, R33 ;  /* 0x000000ffff507224 */ /* 0x000fe400078e0021 */
[----:B------:R-:W-:Y:S01]  /*c980*/  FMUL.FTZ R33, R81, UR4 ;  /* 0x0000000451217c20 */ /* 0x000fe20008410000 */
[----:B------:R-:W-:Y:S01]  /*c990*/  MOV R81, R44 ;  /* 0x0000002c00517202 */ /* 0x000fe20000000f00 */
[----:B------:R-:W2:Y:S01]  /*c9a0*/  MUFU.TANH R10, R10 ;  /* 0x0000000a000a7308 */ /* 0x000ea20000002400 */
[----:B---3--:R-:W-:Y:S01]  /*c9b0*/  FMNMX.FTZ R5, R9, R5, !PT ;  /* 0x0000000509057209 */ /* 0x008fe20007810000 */
[----:B0-----:R-:W-:Y:S01]  /*c9c0*/  FMUL.FTZ R34, R77, UR4 ;  /* 0x000000044d227c20 */ /* 0x001fe20008410000 */
[----:B------:R-:W-:Y:S01]  /*c9d0*/  FMUL.FTZ R44, R100, UR4 ;  /* 0x00000004642c7c20 */ /* 0x000fe20008410000 */
[----:B------:R-:W-:-:S04]  /*c9e0*/  IMAD.MOV.U32 R116, RZ, RZ, R81 ;  /* 0x000000ffff747224 */ /* 0x000fc800078e0051 */
[----:B------:R1:W0:Y:S08]  /*c9f0*/  MUFU.TANH R24, R38 ;  /* 0x0000002600187308 */ /* 0x0002300000002400 */
[----:B------:R-:W3:Y:S01]  /*ca00*/  MUFU.TANH R11, R11 ;  /* 0x0000000b000b7308 */ /* 0x000ee20000002400 */
[----:B-1----:R-:W-:Y:S01]  /*ca10*/  IMAD.MOV.U32 R38, RZ, RZ, R21 ;  /* 0x000000ffff267224 */ /* 0x002fe200078e0015 */
[----:B--2---:R-:W-:Y:S01]  /*ca20*/  FMNMX.FTZ R5, R10, R5, !PT ;  /* 0x000000050a057209 */ /* 0x004fe20007810000 */
[----:B------:R-:W-:Y:S01]  /*ca30*/  FMUL.FTZ R21, R64, UR4 ;  /* 0x0000000440157c20 */ /* 0x000fe20008410000 */
[----:B------:R-:W-:-:S02]  /*ca40*/  IMAD.MOV.U32 R64, RZ, RZ, R41 ;  /* 0x000000ffff407224 */ /* 0x000fc400078e0029 */
[----:B------:R-:W-:Y:S02]  /*ca50*/  FMUL.FTZ R41, R97, UR4 ;  /* 0x0000000461297c20 */ /* 0x000fe40008410000 */
[----:B------:R-:W1:Y:S01]  /*ca60*/  MUFU.TANH R12, R12 ;  /* 0x0000000c000c7308 */ /* 0x000e620000002400 */
[----:B0-----:R-:W-:Y:S02]  /*ca70*/  IMAD.MOV.U32 R56, RZ, RZ, R24 ;  /* 0x000000ffff387224 */ /* 0x001fe400078e0018 */
[----:B------:R-:W-:Y:S01]  /*ca80*/  FMUL.FTZ R24, R65, UR4 ;  /* 0x0000000441187c20 */ /* 0x000fe20008410000 */
[----:B------:R-:W-:Y:S02]  /*ca90*/  IMAD.MOV.U32 R65, RZ, RZ, R38 ;  /* 0x000000ffff417224 */ /* 0x000fe400078e0026 */
[----:B------:R-:W-:Y:S01]  /*caa0*/  FMUL.FTZ R38, R93, UR4 ;  /* 0x000000045d267c20 */ /* 0x000fe20008410000 */
[----:B------:R-:W-:Y:S02]  /*cab0*/  IMAD.MOV.U32 R93, RZ, RZ, R6 ;  /* 0x000000ffff5d7224 */ /* 0x000fe400078e0006 */
[----:B------:R-:W-:Y:S01]  /*cac0*/  IMAD.MOV.U32 R86, RZ, RZ, R64 ;  /* 0x000000ffff567224 */ /* 0x000fe200078e0040 */
        /* <DEDUP_REMOVED lines=14> */
[----:B------:R2:W3:Y:S01]  /*cbb0*/  MUFU.TANH R26, R35 ;  /* 0x00000023001a7308 */ /* 0x0004e20000002400 */
[----:B-1----:R-:W-:-:S07]  /*cbc0*/  FMNMX.FTZ R5, R25, R5, !PT ;  /* 0x0000000519057209 */ /* 0x002fce0007810000 */
[----:B------:R-:W1:Y:S01]  /*cbd0*/  MUFU.TANH R30, R30 ;  /* 0x0000001e001e7308 */ /* 0x000e620000002400 */
[----:B--2---:R-:W-:Y:S01]  /*cbe0*/  FMUL.FTZ R35, R73, UR4 ;  /* 0x0000000449237c20 */ /* 0x004fe20008410000 */
[----:B0-----:R-:W-:-:S06]  /*cbf0*/  FMNMX.FTZ R5, R36, R5, !PT ;  /* 0x0000000524057209 */ /* 0x001fcc0007810000 */
[----:B------:R-:W0:Y:S01]  /*cc00*/  MUFU.TANH R35, R35 ;  /* 0x0000002300237308 */ /* 0x000e220000002400 */
[----:B---3--:R-:W-:Y:S02]  /*cc10*/  IMAD.MOV.U32 R76, RZ, RZ, R26 ;  /* 0x000000ffff4c7224 */ /* 0x008fe400078e001a */
[----:B------:R-:W-:Y:S01]  /*cc20*/  FMUL.FTZ R26, R84, UR4 ;  /* 0x00000004541a7c20 */ /* 0x000fe20008410000 */
[----:B------:R-:W-:Y:S02]  /*cc30*/  IMAD.MOV.U32 R84, RZ, RZ, R32 ;  /* 0x000000ffff547224 */ /* 0x000fe400078e0020 */
[----:B------:R-:W-:Y:S01]  /*cc40*/  FMUL.FTZ R32, R85, UR4 ;  /* 0x0000000455207c20 */ /* 0x000fe20008410000 */
[----:B------:R-:W-:Y:S02]  /*cc50*/  IMAD.MOV.U32 R85, RZ, RZ, R27 ;  /* 0x000000ffff557224 */ /* 0x000fe400078e001b */
[----:B------:R-:W-:Y:S01]  /*cc60*/  FMUL.FTZ R27, R88, UR4 ;  /* 0x00000004581b7c20 */ /* 0x000fe20008410000 */
[----:B------:R-:W-:Y:S01]  /*cc70*/  IMAD.MOV.U32 R88, RZ, RZ, R28 ;  /* 0x000000ffff587224 */ /* 0x000fe200078e001c */
[----:B------:R-:W2:Y:S01]  /*cc80*/  MUFU.TANH R31, R31 ;  /* 0x0000001f001f7308 */ /* 0x000ea20000002400 */
[----:B-1----:R-:W-:Y:S01]  /*cc90*/  FMNMX.FTZ R5, R30, R5, !PT ;  /* 0x000000051e057209 */ /* 0x002fe20007810000 */
[----:B------:R-:W-:Y:S01]  /*cca0*/  FMUL.FTZ R28, R89, UR4 ;  /* 0x00000004591c7c20 */ /* 0x000fe20008410000 */
[----:B------:R-:W-:Y:S01]  /*ccb0*/  MOV R89, R37 ;  /* 0x0000002500597202 */ /* 0x000fe20000000f00 */
[----:B------:R-:W-:Y:S01]  /*ccc0*/  FMUL.FTZ R37, R92, UR4 ;  /* 0x000000045c257c20 */ /* 0x000fe20008410000 */
[----:B------:R-:W-:-:S02]  /*ccd0*/  IMAD.MOV.U32 R92, RZ, RZ, R14 ;  /* 0x000000ffff5c7224 */ /* 0x000fc400078e000e */
[----:B------:R-:W-:Y:S01]  /*cce0*/  FMUL.FTZ R14, R105, UR4 ;  /* 0x00000004690e7c20 */ /* 0x000fe20008410000 */
        /* <DEDUP_REMOVED lines=45> */
[----:B--2---:R-:W-:-:S05]  /*cfc0*/  FMNMX.FTZ R5, R113, R5, !PT ;  /* 0x0000000571057209 */ /* 0x004fca0007810000 */
[----:B------:R-:W0:Y:S02]  /*cfd0*/  SHFL.BFLY PT, R6, R5, 0x2, 0x1f ;  /* 0x0c401f0005067f89 */ /* 0x000e2400000e0000 */
[----:B------:R-:W-:Y:S08]  /*cfe0*/  MUFU.TANH R68, R46 ;  /* 0x0000002e00447308 */ /* 0x000ff00000002400 */
[----:B------:R-:W1:Y:S08]  /*cff0*/  MUFU.TANH R69, R39 ;  /* 0x0000002700457308 */ /* 0x000e700000002400 */
[----:B------:R-:W2:Y:S01]  /*d000*/  MUFU.TANH R57, R42 ;  /* 0x0000002a00397308 */ /* 0x000ea20000002400 */
[----:B0-----:R-:W-:-:S07]  /*d010*/  FMNMX.FTZ R5, R5, R6, !PT ;  /* 0x0000000605057209 */ /* 0x001fce0007810000 */
[----:B------:R0:W-:Y:S01]  /*d020*/  MUFU.TANH R77, R51 ;  /* 0x00000033004d7308 */ /* 0x0001e20000002400 */
[----:B------:R-:W3:Y:S07]  /*d030*/  SHFL.BFLY PT, R6, R5, 0x1, 0x1f ;  /* 0x0c201f0005067f89 */ /* 0x000eee00000e0000 */
[----:B------:R4:W-:Y:S01]  /*d040*/  MUFU.TANH R73, R50 ;  /* 0x0000003200497308 */ /* 0x0009e20000002400 */
[----:B0-----:R-:W-:-:S07]  /*d050*/  FMUL.FTZ R51, R62, UR4 ;  /* 0x000000043e337c20 */ /* 0x001fce0008410000 */
[----:B------:R-:W-:Y:S01]  /*d060*/  MUFU.TANH R54, R54 ;  /* 0x0000003600367308 */ /* 0x000fe20000002400 */
[----:B----4-:R-:W-:Y:S01]  /*d070*/  FMUL.FTZ R50, R59, UR4 ;  /* 0x000000043b327c20 */ /* 0x010fe20008410000 */
[----:B------:R-:W-:Y:S01]  /*d080*/  FMUL.FTZ R59, R78, UR4 ;  /* 0x000000044e3b7c20 */ /* 0x000fe20008410000 */
[----:B------:R-:W-:-:S05]  /*d090*/  FMUL.FTZ R78, R107, UR4 ;  /* 0x000000046b4e7c20 */ /* 0x000fca0008410000 */
[----:B------:R-:W-:Y:S01]  /*d0a0*/  MUFU.TANH R117, R117 ;  /* 0x0000007500757308 */ /* 0x000fe20000002400 */
[----:B---3--:R-:W-:Y:S01]  /*d0b0*/  FMNMX.FTZ R5, R5, R6, !PT ;  /* 0x0000000605057209 */ /* 0x008fe20007810000 */
[----:B------:R-:W-:-:S04]  /*d0c0*/  IMAD.U32 R6, RZ, RZ, UR5 ;  /* 0x00000005ff067e24 */ /* 0x000fc8000f8e00ff */
[C---:B------:R-:W-:Y:S01]  /*d0d0*/  FADD.FTZ R7, -R5.reuse, R7 ;  /* 0x0000000705077221 */ /* 0x040fe20000010100 */
[-C--:B------:R-:W-:Y:S01]  /*d0e0*/  FMUL.FTZ R47, R5, R6.reuse ;  /* 0x00000006052f7220 */ /* 0x080fe20000410000 */
[----:B------:R-:W-:Y:S02]  /*d0f0*/  MUFU.TANH R49, R49 ;  /* 0x0000003100317308 */ /* 0x000fe40000002400 */
        /* <DEDUP_REMOVED lines=12> */
[----:B------:R-:W-:-:S02]  /*d1c0*/  IMAD.MOV.U32 R27, RZ, RZ, R116 ;  /* 0x000000ffff1b7224 */ /* 0x000fc400078e0074 */
[-CC-:B------:R-:W-:Y:S01]  /*d1d0*/  FFMA.FTZ R62, R85, R6.reuse, -R47.reuse ;  /* 0x00000006553e7223 */ /* 0x180fe2000001082f */
[----:B------:R0:W3:Y:S01]  /*d1e0*/  MUFU.EX2 R24, R43 ;  /* 0x0000002b00187308 */ /* 0x0000e20000000800 */
[-CC-:B------:R-:W-:Y:S01]  /*d1f0*/  FFMA.FTZ R85, R21, R6.reuse, -R47.reuse ;  /* 0x0000000615557223 */ /* 0x180fe2000001082f */
[-CC-:B------:R-:W-:Y:S01]  /*d200*/  FFMA.FTZ R21, R38, R6.reuse, -R47.reuse ;  /* 0x0000000626157223 */ /* 0x180fe2000001082f */
[----:B------:R-:W-:Y:S02]  /*d210*/  IMAD.MOV.U32 R38, RZ, RZ, R76 ;  /* 0x000000ffff267224 */ /* 0x000fe400078e004c */
[-CC-:B------:R-:W-:Y:S01]  /*d220*/  FFMA.FTZ R97, R10, R6.reuse, -R47.reuse ;  /* 0x000000060a617223 */ /* 0x180fe2000001082f */
[-C--:B------:R-:W-:Y:S01]  /*d230*/  FFMA.FTZ R10, R40, R6.reuse, -R47 ;  /* 0x00000006280a7223 */ /* 0x080fe2000001082f */
[----:B-1----:R-:W-:Y:S02]  /*d240*/  IMAD.MOV.U32 R40, RZ, RZ, R69 ;  /* 0x000000ffff287224 */ /* 0x002fe400078e0045 */
[-CC-:B------:R-:W-:Y:S01]  /*d250*/  FFMA.FTZ R88, R20, R6.reuse, -R47.reuse ;  /* 0x0000000614587223 */ /* 0x180fe2000001082f */
[----:B------:R-:W1:Y:S01]  /*d260*/  MUFU.EX2 R46, R46 ;  /* 0x0000002e002e7308 */ /* 0x000e620000000800 */
[----:B------:R-:W-:Y:S01]  /*d270*/  FFMA.FTZ R20, R41, R6, -R47 ;  /* 0x0000000629147223 */ /* 0x000fe2000001082f */
[----:B--2---:R-:W-:-:S02]  /*d280*/  IMAD.MOV.U32 R41, RZ, RZ, R57 ;  /* 0x000000ffff297224 */ /* 0x004fc400078e0039 */
[-CC-:B------:R-:W-:Y:S01]  /*d290*/  FFMA.FTZ R96, R11, R6.reuse, -R47.reuse ;  /* 0x000000060b607223 */ /* 0x180fe2000001082f */
[----:B0-----:R-:W-:Y:S02]  /*d2a0*/  IMAD.MOV.U32 R43, RZ, RZ, R68 ;  /* 0x000000ffff2b7224 */ /* 0x001fe400078e0044 */
[----:B------:R-:W-:Y:S01]  /*d2b0*/  FMUL.FTZ R68, R87, UR4 ;  /* 0x0000000457447c20 */ /* 0x000fe20008410000 */
[--C-:B------:R-:W-:Y:S01]  /*d2c0*/  FFMA.FTZ R11, R44, R6, -R47.reuse ;  /* 0x000000062c0b7223 */ /* 0x100fe2000001082f */
[----:B------:R-:W2:Y:S01]  /*d2d0*/  LDL R87, [R1+0x5c] ;  /* 0x00005c0001577983 */ /* 0x000ea20000100800 */
[----:B------:R0:W4:Y:S01]  /*d2e0*/  MUFU.EX2 R26, R39 ;  /* 0x00000027001a7308 */ /* 0x0001220000000800 */
[----:B---3--:R-:W-:Y:S01]  /*d2f0*/  FFMA.FTZ R4, R7, R4, R24 ;  /* 0x0000000407047223 */ /* 0x008fe20000010018 */
[----:B------:R-:W-:Y:S02]  /*d300*/  IMAD.MOV.U32 R44, RZ, RZ, R72 ;  /* 0x000000ffff2c7224 */ /* 0x000fe400078e0048 */
[-CC-:B------:R-:W-:Y:S01]  /*d310*/  FFMA.FTZ R89, R15, R6.reuse, -R47.reuse ;  /* 0x000000060f597223 */ /* 0x180fe2000001082f */
[----:B------:R-:W-:Y:S01]  /*d320*/  FFMA.FTZ R15, R45, R6, -R47 ;  /* 0x000000062d0f7223 */ /* 0x000fe2000001082f */
[----:B------:R-:W-:-:S02]  /*d330*/  IMAD.MOV.U32 R45, RZ, RZ, R73 ;  /* 0x000000ffff2d7224 */ /* 0x000fc400078e0049 */
[-CC-:B------:R-:W-:Y:S01]  /*d340*/  FFMA.FTZ R105, R8, R6.reuse, -R47.reuse ;  /* 0x0000000608697223 */ /* 0x180fe2000001082f */
[--C-:B------:R-:W-:Y:S01]  /*d350*/  FFMA.FTZ R93, R12, R6, -R47.reuse ;  /* 0x000000060c5d7223 */ /* 0x100fe2000001082f */
[----:B------:R-:W3:Y:S01]  /*d360*/  MUFU.EX2 R42, R42 ;  /* 0x0000002a002a7308 */ /* 0x000ee20000000800 */
[C---:B-1----:R-:W-:Y:S01]  /*d370*/  FADD.FTZ R4, R46.reuse, R4 ;  /* 0x000000042e047221 */ /* 0x042fe20000010000 */
[----:B0-----:R-:W-:Y:S01]  /*d380*/  IMAD.MOV.U32 R39, RZ, RZ, R56 ;  /* 0x000000ffff277224 */ /* 0x001fe200078e0038 */
[----:B------:R-:W-:Y:S01]  /*d390*/  F2FP.BF16.F32.PACK_AB R24, R46, R24 ;  /* 0x000000182e18723e */ /* 0x000fe200000010ff */
[-CC-:B------:R-:W-:Y:S01]  /*d3a0*/  FFMA.FTZ R157, R157, R6.reuse, -R47.reuse ;  /* 0x000000069d9d7223 */ /* 0x180fe2000001082f */
[----:B------:R-:W-:Y:S01]  /*d3b0*/  MOV R46, R77 ;  /* 0x0000004d002e7202 */ /* 0x000fe20000000f00 */
[-CC-:B------:R-:W-:Y:S01]  /*d3c0*/  FFMA.FTZ R156, R156, R6.reuse, -R47.reuse ;  /* 0x000000069c9c7223 */ /* 0x180fe2000001082f */
[-CC-:B------:R-:W-:Y:S01]  /*d3d0*/  FFMA.FTZ R155, R155, R6.reuse, -R47.reuse ;  /* 0x000000069b9b7223 */ /* 0x180fe2000001082f */
[-CC-:B------:R-:W-:Y:S01]  /*d3e0*/  FFMA.FTZ R154, R154, R6.reuse, -R47.reuse ;  /* 0x000000069a9a7223 */ /* 0x180fe2000001082f */
[----:B----4-:R-:W-:Y:S01]  /*d3f0*/  FADD.FTZ R4, R26, R4 ;  /* 0x000000041a047221 */ /* 0x010fe20000010000 */
[-CC-:B------:R-:W-:Y:S01]  /*d400*/  FFMA.FTZ R153, R153, R6.reuse, -R47.reuse ;  /* 0x0000000699997223 */ /* 0x180fe2000001082f */
[-CC-:B------:R-:W-:Y:S01]  /*d410*/  FFMA.FTZ R152, R152, R6.reuse, -R47.reuse ;  /* 0x0000000698987223 */ /* 0x180fe2000001082f */
[-CC-:B------:R-:W-:Y:S01]  /*d420*/  FFMA.FTZ R81, R25, R6.reuse, -R47.reuse ;  /* 0x0000000619517223 */ /* 0x180fe2000001082f */
[-CC-:B------:R-:W-:Y:S01]  /*d430*/  FFMA.FTZ R36, R36, R6.reuse, -R47.reuse ;  /* 0x0000000624247223 */ /* 0x180fe2000001082f */
[-CC-:B------:R-:W-:Y:S01]  /*d440*/  FFMA.FTZ R30, R30, R6.reuse, -R47.reuse ;  /* 0x000000061e1e7223 */ /* 0x180fe2000001082f */
[-CC-:B------:R-:W-:Y:S01]  /*d450*/  FFMA.FTZ R35, R35, R6.reuse, -R47.reuse ;  /* 0x0000000623237223 */ /* 0x180fe2000001082f */
[--C-:B------:R-:W-:Y:S01]  /*d460*/  FFMA.FTZ R31, R31, R6, -R47.reuse ;  /* 0x000000061f1f7223 */ /* 0x100fe2000001082f */
[C---:B---3--:R-:W-:Y:S01]  /*d470*/  FADD.FTZ R66, R42.reuse, R4 ;  /* 0x000000042a427221 */ /* 0x048fe20000010000 */
[----:B------:R-:W-:Y:S01]  /*d480*/  F2FP.BF16.F32.PACK_AB R26, R42, R26 ;  /* 0x0000001a2a1a723e */ /* 0x000fe200000010ff */
[-CC-:B------:R-:W-:Y:S01]  /*d490*/  FFMA.FTZ R34, R34, R6.reuse, -R47.reuse ;  /* 0x0000000622227223 */ /* 0x180fe2000001082f */
[----:B------:R-:W-:Y:S01]  /*d4a0*/  FMNMX.FTZ R4, R64, R3, !PT ;  /* 0x0000000340047209 */ /* 0x000fe20007810000 */
[----:B------:R-:W-:Y:S01]  /*d4b0*/  FFMA.FTZ R29, R29, R6, -R47 ;  /* 0x000000061d1d7223 */ /* 0x000fe2000001082f */
[----:B------:R-:W-:Y:S01]  /*d4c0*/  MOV R42, R60 ;  /* 0x0000003c002a7202 */ /* 0x000fe20000000f00 */
[----:B------:R-:W-:Y:S01]  /*d4d0*/  FMUL.FTZ R60, R79, UR4 ;  /* 0x000000044f3c7c20 */ /* 0x000fe20008410000 */
[----:B------:R-:W-:Y:S01]  /*d4e0*/  IMAD.MOV.U32 R79, RZ, RZ, R61 ;  /* 0x000000ffff4f7224 */ /* 0x000fe200078e003d */
        /* <DEDUP_REMOVED lines=17> */
[----:B------:R-:W0:Y:S01]  /*d600*/  MUFU.TANH R50, R50 ;  /* 0x0000003200327308 */ /* 0x000e220000002400 */
[----:B------:R-:W-:-:S02]  /*d610*/  IMAD.MOV.U32 R47, RZ, RZ, R54 ;  /* 0x000000ffff2f7224 */ /* 0x000fc400078e0036 */
[----:B------:R-:W-:Y:S01]  /*d620*/  FMUL.FTZ R54, R67, UR4 ;  /* 0x0000000443367c20 */ /* 0x000fe20008410000 */
[----:B------:R-:W-:Y:S01]  /*d630*/  FMNMX.FTZ R4, R39, R4, !PT ;  /* 0x0000000427047209 */ /* 0x000fe20007810000 */
[----:B------:R-:W-:Y:S02]  /*d640*/  IMAD.MOV.U32 R48, RZ, RZ, R55 ;  /* 0x000000ffff307224 */ /* 0x000fe400078e0037 */
[----:B------:R-:W-:Y:S01]  /*d650*/  FMUL.FTZ R55, R70, UR4 ;  /* 0x0000000446377c20 */ /* 0x000fe20008410000 */
[----:B------:R-:W-:Y:S01]  /*d660*/  FMUL.FTZ R56, R71, UR4 ;  /* 0x0000000447387c20 */ /* 0x000fe20008410000 */
[----:B------:R-:W-:Y:S01]  /*d670*/  FMNMX.FTZ R4, R40, R4, !PT ;  /* 0x0000000428047209 */ /* 0x000fe20007810000 */
[----:B------:R-:W1:Y:S01]  /*d680*/  MUFU.TANH R51, R51 ;  /* 0x0000003300337308 */ /* 0x000e620000002400 */
[----:B------:R-:W-:Y:S01]  /*d690*/  FMUL.FTZ R57, R74, UR4 ;  /* 0x000000044a397c20 */ /* 0x000fe20008410000 */
[----:B------:R-:W-:Y:S01]  /*d6a0*/  FMUL.FTZ R61, R82, UR4 ;  /* 0x00000004523d7c20 */ /* 0x000fe20008410000 */
[----:B------:R-:W-:Y:S01]  /*d6b0*/  FMNMX.FTZ R4, R41, R4, !PT ;  /* 0x0000000429047209 */ /* 0x000fe20007810000 */
[----:B------:R-:W-:-:S02]  /*d6c0*/  IMAD.MOV.U32 R82, RZ, RZ, R62 ;  /* 0x000000ffff527224 */ /* 0x000fc400078e003e */
[----:B------:R-:W-:Y:S01]  /*d6d0*/  FMUL.FTZ R62, R83, UR4 ;  /* 0x00000004533e7c20 */ /* 0x000fe20008410000 */
[----:B------:R-:W-:Y:S01]  /*d6e0*/  FMUL.FTZ R69, R90, UR4 ;  /* 0x000000045a457c20 */ /* 0x000fe20008410000 */
[----:B------:R-:W-:Y:S01]  /*d6f0*/  FMNMX.FTZ R4, R42, R4, !PT ;  /* 0x000000042a047209 */ /* 0x000fe20007810000 */
[----:B------:R-:W3:Y:S01]  /*d700*/  MUFU.TANH R52, R52 ;  /* 0x0000003400347308 */ /* 0x000ee20000002400 */
[----:B------:R-:W-:Y:S01]  /*d710*/  FMUL.FTZ R70, R91, UR4 ;  /* 0x000000045b467c20 */ /* 0x000fe20008410000 */
[----:B------:R-:W-:Y:S01]  /*d720*/  FMUL.FTZ R71, R94, UR4 ;  /* 0x000000045e477c20 */ /* 0x000fe20008410000 */
[----:B------:R-:W-:Y:S01]  /*d730*/  FMNMX.FTZ R4, R43, R4, !PT ;  /* 0x000000042b047209 */ /* 0x000fe20007810000 */
[----:B------:R-:W-:Y:S01]  /*d740*/  FMUL.FTZ R72, R95, UR4 ;  /* 0x000000045f487c20 */ /* 0x000fe20008410000 */
[----:B------:R-:W-:Y:S01]  /*d750*/  FMUL.FTZ R73, R98, UR4 ;  /* 0x0000000462497c20 */ /* 0x000fe20008410000 */
[----:B------:R-:W-:Y:S01]  /*d760*/  FMUL.FTZ R74, R99, UR4 ;  /* 0x00000004634a7c20 */ /* 0x000fe20008410000 */
[----:B------:R-:W-:Y:S01]  /*d770*/  FMNMX.FTZ R4, R44, R4, !PT ;  /* 0x000000042c047209 */ /* 0x000fe20007810000 */
[----:B------:R-:W4:Y:S01]  /*d780*/  MUFU.TANH R53, R53 ;  /* 0x0000003500357308 */ /* 0x000f220000002400 */
        /* <DEDUP_REMOVED lines=8> */
[----:B------:R-:W-:-:S02]  /*d810*/  IMAD.MOV.U32 R83, RZ, RZ, R65 ;  /* 0x000000ffff537224 */ /* 0x000fc400078e0041 */
[----:B------:R-:W-:-:S04]  /*d820*/  FMNMX.FTZ R4, R47, R4, !PT ;  /* 0x000000042f047209 */ /* 0x000fc80007810000 */
[----:B------:R-:W-:Y:S01]  /*d830*/  FMNMX.FTZ R4, R117, R4, !PT ;  /* 0x0000000475047209 */ /* 0x000fe20007810000 */
[----:B------:R-:W4:Y:S03]  /*d840*/  MUFU.TANH R55, R55 ;  /* 0x0000003700377308 */ /* 0x000f260000002400 */
[----:B------:R-:W-:-:S04]  /*d850*/  FMNMX.FTZ R4, R49, R4, !PT ;  /* 0x0000000431047209 */ /* 0x000fc80007810000 */
[----:B0-----:R-:W-:Y:S01]  /*d860*/  FMNMX.FTZ R4, R50, R4, !PT ;  /* 0x0000000432047209 */ /* 0x001fe20007810000 */
[----:B------:R-:W0:Y:S03]  /*d870*/  MUFU.TANH R56, R56 ;  /* 0x0000003800387308 */ /* 0x000e260000002400 */
[----:B-1----:R-:W-:-:S04]  /*d880*/  FMNMX.FTZ R4, R51, R4, !PT ;  /* 0x0000000433047209 */ /* 0x002fc80007810000 */
[----:B---3--:R-:W-:Y:S01]  /*d890*/  FMNMX.FTZ R4, R52, R4, !PT ;  /* 0x0000000434047209 */ /* 0x008fe20007810000 */
[----:B------:R-:W1:Y:S03]  /*d8a0*/  MUFU.TANH R57, R57 ;  /* 0x0000003900397308 */ /* 0x000e660000002400 */
[----:B----4-:R-:W-:-:S04]  /*d8b0*/  FMNMX.FTZ R4, R53, R4, !PT ;  /* 0x0000000435047209 */ /* 0x010fc80007810000 */
[----:B------:R-:W-:Y:S01]  /*d8c0*/  FMNMX.FTZ R4, R54, R4, !PT ;  /* 0x0000000436047209 */ /* 0x000fe20007810000 */
[----:B------:R-:W3:Y:S03]  /*d8d0*/  MUFU.TANH R58, R58 ;  /* 0x0000003a003a7308 */ /* 0x000ee60000002400 */
[----:B------:R-:W-:-:S04]  /*d8e0*/  FMNMX.FTZ R4, R55, R4, !PT ;  /* 0x0000000437047209 */ /* 0x000fc80007810000 */
[----:B0-----:R-:W-:Y:S01]  /*d8f0*/  FMNMX.FTZ R4, R56, R4, !PT ;  /* 0x0000000438047209 */ /* 0x001fe20007810000 */
[----:B------:R-:W0:Y:S03]  /*d900*/  MUFU.TANH R59, R59 ;  /* 0x0000003b003b7308 */ /* 0x000e260000002400 */
[----:B-1----:R-:W-:-:S05]  /*d910*/  FMNMX.FTZ R4, R57, R4, !PT ;  /* 0x0000000439047209 */ /* 0x002fca0007810000 */
        /* <DEDUP_REMOVED lines=41> */
[----:B-1----:R-:W-:-:S04]  /*dbb0*/  FMNMX.FTZ R4, R115, R4, !PT ;  /* 0x0000000473047209 */ /* 0x002fc80007810000 */
[----:B---3--:R-:W-:-:S04]  /*dbc0*/  FMNMX.FTZ R4, R64, R4, !PT ;  /* 0x0000000440047209 */ /* 0x008fc80007810000 */
[----:B0-----:R-:W-:-:S05]  /*dbd0*/  FMNMX.FTZ R4, R114, R4, !PT ;  /* 0x0000000472047209 */ /* 0x001fca0007810000 */
[----:B------:R-:W0:Y:S02]  /*dbe0*/  SHFL.BFLY PT, R25, R4, 0x2, 0x1f ;  /* 0x0c401f0004197f89 */ /* 0x000e2400000e0000 */
[----:B0-----:R-:W-:-:S05]  /*dbf0*/  FMNMX.FTZ R25, R4, R25, !PT ;  /* 0x0000001904197209 */ /* 0x001fca0007810000 */
[----:B------:R-:W0:Y:S02]  /*dc00*/  SHFL.BFLY PT, R37, R25, 0x1, 0x1f ;  /* 0x0c201f0019257f89 */ /* 0x000e2400000e0000 */
[----:B0-----:R-:W-:-:S05]  /*dc10*/  FMNMX.FTZ R37, R25, R37, !PT ;  /* 0x0000002519257209 */ /* 0x001fca0007810000 */
[----:B------:R-:W-:-:S04]  /*dc20*/  FMUL.FTZ R65, R37, R6 ;  /* 0x0000000625417220 */ /* 0x000fc80000410000 */
[-CC-:B------:R-:W-:Y:S01]  /*dc30*/  FFMA.FTZ R4, R83, R6.reuse, -R65.reuse ;  /* 0x0000000653047223 */ /* 0x180fe20000010841 */
[----:B------:R-:W-:Y:S02]  /*dc40*/  IMAD.MOV.U32 R83, RZ, RZ, R48 ;  /* 0x000000ffff537224 */ /* 0x000fe400078e0030 */
[-CC-:B------:R-:W-:Y:S01]  /*dc50*/  FFMA.FTZ R48, R117, R6.reuse, -R65.reuse ;  /* 0x0000000675307223 */ /* 0x180fe20000010841 */
[-CC-:B------:R-:W-:Y:S01]  /*dc60*/  FFMA.FTZ R117, R64, R6.reuse, -R65.reuse ;  /* 0x0000000640757223 */ /* 0x180fe20000010841 */
[----:B------:R-:W-:Y:S01]  /*dc70*/  IADD3 R64, R2, 0x400, RZ ;  /* 0x0000040002407810 */ /* 0x000fe20007ffe0ff */
[-CC-:B------:R-:W-:Y:S01]  /*dc80*/  FFMA.FTZ R25, R86, R6.reuse, -R65.reuse ;  /* 0x0000000656197223 */ /* 0x180fe20000010841 */
[----:B------:R-:W-:Y:S02]  /*dc90*/  IMAD.MOV.U32 R86, RZ, RZ, R82 ;  /* 0x000000ffff567224 */ /* 0x000fe400078e0052 */
[----:B------:R-:W-:Y:S01]  /*dca0*/  FFMA.FTZ R27, R27, R6, -R65 ;  /* 0x000000061b1b7223 */ /* 0x000fe20000010841 */
[----:B------:R-:W-:Y:S01]  /*dcb0*/  SHF.R.U32.HI R64, RZ, 0x4, R64 ;  /* 0x00000004ff407819 */ /* 0x000fe20000011640 */
[----:B------:R-:W-:-:S02]  /*dcc0*/  IMAD.MOV.U32 R82, RZ, RZ, R66 ;  /* 0x000000ffff527224 */ /* 0x000fc400078e0042 */
[-CC-:B------:R-:W-:Y:S01]  /*dcd0*/  FFMA.FTZ R79, R79, R6.reuse, -R65.reuse ;  /* 0x000000064f4f7223 */ /* 0x180fe20000010841 */
[-CC-:B------:R-:W-:Y:S01]  /*dce0*/  FFMA.FTZ R80, R80, R6.reuse, -R65.reuse ;  /* 0x0000000650507223 */ /* 0x180fe20000010841 */
[----:B------:R-:W-:Y:S01]  /*dcf0*/  LOP3.LUT R64, R64, 0x3fff, RZ, 0xc0, !PT ;  /* 0x00003fff40407812 */ /* 0x000fe200078ec0ff */
[-CC-:B------:R-:W-:Y:S01]  /*dd00*/  FFMA.FTZ R38, R38, R6.reuse, -R65.reuse ;  /* 0x0000000626267223 */ /* 0x180fe20000010841 */
[-CC-:B------:R-:W-:Y:S01]  /*dd10*/  FFMA.FTZ R39, R39, R6.reuse, -R65.reuse ;  /* 0x0000000627277223 */ /* 0x180fe20000010841 */
[-CC-:B------:R-:W-:Y:S01]  /*dd20*/  FFMA.FTZ R40, R40, R6.reuse, -R65.reuse ;  /* 0x0000000628287223 */ /* 0x180fe20000010841 */
[-CC-:B------:R-:W-:Y:S01]  /*dd30*/  FFMA.FTZ R41, R41, R6.reuse, -R65.reuse ;  /* 0x0000000629297223 */ /* 0x180fe20000010841 */
[----:B------:R-:W-:Y:S02]  /*dd40*/  IMAD R64, R0, 0x600, R64 ;  /* 0x0000060000407824 */ /* 0x000fe400078e0240 */
[-CC-:B------:R-:W-:Y:S01]  /*dd50*/  FFMA.FTZ R42, R42, R6.reuse, -R65.reuse ;  /* 0x000000062a2a7223 */ /* 0x180fe20000010841 */
[-CC-:B------:R-:W-:Y:S01]  /*dd60*/  FFMA.FTZ R43, R43, R6.reuse, -R65.reuse ;  /* 0x000000062b2b7223 */ /* 0x180fe20000010841 */
[----:B------:R-:W-:Y:S01]  /*dd70*/  FFMA.FTZ R44, R44, R6, -R65 ;  /* 0x000000062c2c7223 */ /* 0x000fe20000010841 */
[----:B------:R-:W-:-:S02]  /*dd80*/  VIADD R66, R64, 0x80 ;  /* 0x0000008040427836 */ /* 0x000fc40000000000 */
[-CC-:B------:R-:W-:Y:S01]  /*dd90*/  FFMA.FTZ R45, R45, R6.reuse, -R65.reuse ;  /* 0x000000062d2d7223 */ /* 0x180fe20000010841 */
[-CC-:B------:R-:W-:Y:S01]  /*dda0*/  FFMA.FTZ R46, R46, R6.reuse, -R65.reuse ;  /* 0x000000062e2e7223 */ /* 0x180fe20000010841 */
[----:B------:R-:W-:Y:S01]  /*ddb0*/  FFMA.FTZ R47, R47, R6, -R65 ;  /* 0x000000062f2f7223 */ /* 0x000fe20000010841 */
        /* <DEDUP_REMOVED lines=8> */
[----:B------:R-:W-:Y:S02]  /*de40*/  R2UR UR26, R66 ;  /* 0x00000000421a72ca */ /* 0x000fe400000e0000 */
[----:B------:R-:W-:-:S04]  /*de50*/  IADD3 R66, R64, 0x300, RZ ;  /* 0x0000030040427810 */ /* 0x000fc80007ffe0ff */
        /* <DEDUP_REMOVED lines=11> */
[----:B--2---:R-:W-:Y:S02]  /*df10*/  VIADD R64, R87, 0x1e800 ;  /* 0x0001e80057407836 */ /* 0x004fe40000000000 */
[-CC-:B------:R-:W-:Y:S01]  /*df20*/  FFMA.FTZ R49, R49, R6.reuse, -R65.reuse ;  /* 0x0000000631317223 */ /* 0x180fe20000010841 */
[-CC-:B------:R-:W-:Y:S01]  /*df30*/  FFMA.FTZ R50, R50, R6.reuse, -R65.reuse ;  /* 0x0000000632327223 */ /* 0x180fe20000010841 */
[-CC-:B------:R-:W-:Y:S01]  /*df40*/  FFMA.FTZ R51, R51, R6.reuse, -R65.reuse ;  /* 0x0000000633337223 */ /* 0x180fe20000010841 */
[-CC-:B------:R-:W-:Y:S01]  /*df50*/  FFMA.FTZ R52, R52, R6.reuse, -R65.reuse ;  /* 0x0000000634347223 */ /* 0x180fe20000010841 */
[----:B------:R-:W-:Y:S01]  /*df60*/  SHF.R.U32.HI R64, RZ, 0x4, R64 ;  /* 0x00000004ff407819 */ /* 0x000fe20000011640 */
[-CC-:B------:R-:W-:Y:S01]  /*df70*/  FFMA.FTZ R53, R53, R6.reuse, -R65.reuse ;  /* 0x0000000635357223 */ /* 0x180fe20000010841 */
[-CC-:B------:R-:W-:Y:S01]  /*df80*/  FFMA.FTZ R54, R54, R6.reuse, -R65.reuse ;  /* 0x0000000636367223 */ /* 0x180fe20000010841 */
[-CC-:B------:R-:W-:Y:S01]  /*df90*/  FFMA.FTZ R55, R55, R6.reuse, -R65.reuse ;  /* 0x0000000637377223 */ /* 0x180fe20000010841 */
[----:B------:R-:W-:Y:S01]  /*dfa0*/  LOP3.LUT R64, R64, 0x3fff, RZ, 0xc0, !PT ;  /* 0x00003fff40407812 */ /* 0x000fe200078ec0ff */
        /* <DEDUP_REMOVED lines=24> */
[----:B------:R-:W-:Y:S01]  /*e130*/  IMAD.MOV.U32 R65, RZ, RZ, 0x40000040 ;  /* 0x40000040ff417424 */ /* 0x000fe200078e00ff */
[----:B------:R-:W-:Y:S01]  /*e140*/  LOP3.LUT R64, R64, 0x10000, RZ, 0xfc, !PT ;  /* 0x0001000040407812 */ /* 0x000fe200078efcff */
[----:B------:R-:W-:Y:S01]  /*e150*/  WARPGROUP.ARRIVE ;  /* 0x00000000000079c5 */ /* 0x000fe20000000000 */
[----:B------:R-:W-:Y:S01]  /*e160*/  IMAD.MOV.U32 R67, RZ, RZ, 0x40000040 ;  /* 0x40000040ff437424 */ /* 0x000fe200078e00ff */
[----:B------:R-:W-:Y:S01]  /*e170*/  R2UR UR50, R66 ;  /* 0x00000000423272ca */ /* 0x000fe200000e0000 */
[----:B------:R-:W2:Y:S01]  /*e180*/  LDL.LU R87, [R1+0x24] ;  /* 0x0000240001577983 */ /* 0x000ea20000300800 */
[----:B------:R-:W-:-:S02]  /*e190*/  R2UR UR7, R65 ;  /* 0x00000000410772ca */ /* 0x000fc400000e0000 */
[C---:B------:R-:W-:Y:S02]  /*e1a0*/  R2UR UR4, R64.reuse ;  /* 0x00000000400472ca */ /* 0x040fe400000e0000 */
[----:B------:R-:W-:Y:S01]  /*e1b0*/  R2UR UR5, R65 ;  /* 0x00000000410572ca */ /* 0x000fe200000e0000 */
[----:B------:R-:W-:Y:S01]  /*e1c0*/  VIADD R66, R64, 0x2 ;  /* 0x0000000240427836 */ /* 0x000fe20000000000 */
[C---:B------:R-:W-:Y:S01]  /*e1d0*/  R2UR UR11, R67.reuse ;  /* 0x00000000430b72ca */ /* 0x040fe200000e0000 */
[----:B------:R-:W3:Y:S10]  /*e1e0*/  LDL R118, [R1+0x2c] ;  /* 0x00002c0001767983 */ /* 0x000ef40000100800 */
[----:B------:R-:W-:Y:S01]  /*e1f0*/  HGMMA.64x64x16.F32.BF16 R120, gdesc[UR4].tnspB, R120, gsb0 ;  /* 0x40e00000047879f0 */ /* 0x000fe20008001878 */
[----:B------:R-:W-:-:S02]  /*e200*/  R2UR UR15, R67 ;  /* 0x00000000430f72ca */ /* 0x000fc400000e0000 */
[C---:B------:R-:W-:Y:S02]  /*e210*/  R2UR UR19, R67.reuse ;  /* 0x00000000431372ca */ /* 0x040fe400000e0000 */
[C---:B------:R-:W-:Y:S02]  /*e220*/  R2UR UR23, R67.reuse ;  /* 0x00000000431772ca */ /* 0x040fe400000e0000 */
[C---:B------:R-:W-:Y:S02]  /*e230*/  R2UR UR27, R67.reuse ;  /* 0x00000000431b72ca */ /* 0x040fe400000e0000 */
[C---:B------:R-:W-:Y:S02]  /*e240*/  R2UR UR31, R67.reuse ;  /* 0x00000000431f72ca */ /* 0x040fe400000e0000 */
[C---:B------:R-:W-:Y:S02]  /*e250*/  R2UR UR35, R67.reuse ;  /* 0x00000000432372ca */ /* 0x040fe400000e0000 */
[----:B------:R-:W-:-:S02]  /*e260*/  R2UR UR43, R67 ;  /* 0x00000000432b72ca */ /* 0x000fc400000e0000 */
[C---:B------:R-:W-:Y:S02]  /*e270*/  R2UR UR47, R67.reuse ;  /* 0x00000000432f72ca */ /* 0x040fe400000e0000 */
[----:B------:R-:W-:Y:S02]  /*e280*/  R2UR UR51, R67 ;  /* 0x00000000433372ca */ /* 0x000fe400000e0000 */
[----:B------:R-:W-:Y:S02]  /*e290*/  MOV R67, 0x40000040 ;  /* 0x4000004000437802 */ /* 0x000fe40000000f00 */
[----:B------:R-:W-:Y:S02]  /*e2a0*/  R2UR UR8, R66 ;  /* 0x00000000420872ca */ /* 0x000fe400000e0000 */
[----:B------:R-:W-:Y:S01]  /*e2b0*/  R2UR UR9, R67 ;  /* 0x00000000430972ca */ /* 0x000fe200000e0000 */
[----:B------:R-:W-:Y:S02]  /*e2c0*/  WARPGROUP.DEPBAR.LE gsb0, 0x0 ;  /* 0x00008000000079c5 */ /* 0x000fe40000010000 */
[----:B------:R-:W-:-:S10]  /*e2d0*/  WARPGROUP.ARRIVE ;  /* 0x00000000000079c5 */ /* 0x000fd40000000000 */
[----:B------:R-:W-:Y:S01]  /*e2e0*/  HGMMA.64x64x16.F32.BF16 R120, gdesc[UR8].tnspB, R120, gsb0 ;  /* 0x40e00000087879f0 */ /* 0x000fe20008001878 */
[----:B------:R-:W-:Y:S02]  /*e2f0*/  VIADD R66, R64, 0x4 ;  /* 0x0000000440427836 */ /* 0x000fe40000000000 */
[----:B------:R-:W-:-:S03]  /*e300*/  IMAD.MOV.U32 R67, RZ, RZ, 0x40000040 ;  /* 0x40000040ff437424 */ /* 0x000fc600078e00ff */
        /* <DEDUP_REMOVED lines=19> */
[----:B------:R-:W-:Y:S01]  /*e440*/  VIADD R66, R64, 0x602 ;  /* 0x0000060240427836 */ /* 0x000fe20000000000 */
[----:B------:R-:W-:-:S04]  /*e450*/  MOV R67, 0x40000040 ;  /* 0x4000004000437802 */ /* 0x000fc80000000f00 */
        /* <DEDUP_REMOVED lines=40> */
[----:B------:R-:W-:Y:S01]  /*e6e0*/  R2UR UR55, R65 ;  /* 0x00000000413772ca */ /* 0x000fe200000e0000 */
[----:B------:R-:W-:Y:S02]  /*e6f0*/  VIADD R64, R64, 0xc06 ;  /* 0x00000c0640407836 */ /* 0x000fe40000000000 */
[----:B------:R-:W-:-:S03]  /*e700*/  IMAD.MOV.U32 R65, RZ, RZ, 0x40000040 ;  /* 0x40000040ff417424 */ /* 0x000fc600078e00ff */
[----:B------:R-:W-:Y:S02]  /*e710*/  R2UR UR52, R64 ;  /* 0x00000000403472ca */ /* 0x000fe400000e0000 */
[----:B------:R-:W-:Y:S01]  /*e720*/  R2UR UR53, R65 ;  /* 0x00000000413572ca */ /* 0x000fe200000e0000 */
[----:B------:R-:W0:Y:S01]  /*e730*/  S2R R91, SR_TID.X ;  /* 0x00000000005b7919 */ /* 0x000e220000002100 */
[----:B------:R-:W-:-:S04]  /*e740*/  FADD.FTZ R3, -R37, R3 ;  /* 0x0000000325037221 */ /* 0x000fc80000010100 */
[----:B------:R-:W-:Y:S01]  /*e750*/  FMUL.FTZ R3, R3, R6 ;  /* 0x0000000603037220 */ /* 0x000fe20000410000 */
[----:B------:R-:W-:Y:S02]  /*e760*/  WARPGROUP.DEPBAR.LE gsb0, 0x0 ;  /* 0x00008000000079c5 */ /* 0x000fe40000010000 */
[----:B------:R-:W-:-:S06]  /*e770*/  WARPGROUP.ARRIVE ;  /* 0x00000000000079c5 */ /* 0x000fcc0000000000 */
[----:B------:R-:W-:Y:S01]  /*e780*/  HGMMA.64x64x16.F32.BF16 R120, gdesc[UR52].tnspB, R120, gsb0 ;  /* 0x40e00000347879f0 */ /* 0x000fe20008001878 */
[----:B------:R-:W-:Y:S01]  /*e790*/  MUFU.EX2 R3, R3 ;  /* 0x0000000300037308 */ /* 0x000fe20000000800 */
[----:B0-----:R-:W-:-:S07]  /*e7a0*/  SHF.R.U32.HI R90, RZ, 0x7, R91 ;  /* 0x00000007ff5a7819 */ /* 0x001fce000001165b */
[----:B------:R-:W2:Y:S01]  /*e7b0*/  MUFU.EX2 R25, R25 ;  /* 0x0000001900197308 */ /* 0x000ea20000000800 */
[----:B------:R-:W-:-:S07]  /*e7c0*/  VIADD R65, R90, 0x9 ;  /* 0x000000095a417836 */ /* 0x000fce0000000000 */
[----:B------:R-:W0:Y:S01]  /*e7d0*/  MUFU.EX2 R64, R27 ;  /* 0x0000001b00407308 */ /* 0x000e220000000800 */
[----:B------:R-:W-:-:S04]  /*e7e0*/  ISETP.GE.U32.AND P2, PT, R91, 0x180, PT ;  /* 0x000001805b00780c */ /* 0x000fc80003f46070 */
[----:B------:R-:W-:Y:S01]  /*e7f0*/  SEL R65, R65, 0x9, !P2 ;  /* 0x0000000941417807 */ /* 0x000fe20005000000 */
[----:B--2---:R-:W-:Y:S02]  /*e800*/  FFMA.FTZ R66, R3, R87, R25 ;  /* 0x0000005703427223 */ /* 0x004fe40000010019 */
[----:B------:R-:W1:Y:S08]  /*e810*/  MUFU.EX2 R27, R79 ;  /* 0x0000004f001b7308 */ /* 0x000e700000000800 */
[----:B------:R-:W2:Y:S01]  /*e820*/  MUFU.EX2 R80, R80 ;  /* 0x0000005000507308 */ /* 0x000ea20000000800 */
[----:B------:R-:W-:-:S07]  /*e830*/  @!P1 IMAD R0, R0, 0x8, R2 ;  /* 0x0000000800009824 */ /* 0x000fce00078e0202 */
[----:B------:R-:W4:Y:S01]  /*e840*/  MUFU.EX2 R79, R86 ;  /* 0x00000056004f7308 */ /* 0x000f220000000800 */
[----:B------:R-:W-:Y:S01]  /*e850*/  @!P1 IADD3 R0, R0, 0x30860, RZ ;  /* 0x0003086000009810 */ /* 0x000fe20007ffe0ff */
[----:B------:R-:W-:Y:S01]  /*e860*/  IMAD.MOV.U32 R94, RZ, RZ, R82 ;  /* 0x000000ffff5e7224 */ /* 0x000fe200078e0052 */
[----:B0-----:R-:W-:-:S05]  /*e870*/  F2FP.BF16.F32.PACK_AB R25, R64, R25 ;  /* 0x000000194019723e */ /* 0x001fca00000010ff */
[----:B------:R-:W0:Y:S01]  /*e880*/  MUFU.EX2 R67, R83 ;  /* 0x0000005300437308 */ /* 0x000e220000000800 */
[----:B------:R-:W-:-:S07]  /*e890*/  @!P1 PRMT R0, RZ, 0x654, R0 ;  /* 0x00000654ff009816 */ /* 0x000fce0000000000 */
[----:B------:R-:W-:Y:S01]  /*e8a0*/  MUFU.EX2 R4, R4 ;  /* 0x0000000400047308 */ /* 0x000fe20000000800 */
[----:B------:R-:W-:Y:S02]  /*e8b0*/  WARPGROUP.DEPBAR.LE gsb0, 0x0 ;  /* 0x00008000000079c5 */ /* 0x000fe40000010000 */
[----:B------:R3:W-:Y:S06]  /*e8c0*/  BAR.ARV R65, 0x100 ;  /* 0x000400410000751d */ /* 0x0007ec0000002000 */
[----:B---3--:R-:W-:Y:S01]  /*e8d0*/  FADD.FTZ R65, R64, R66 ;  /* 0x0000004240417221 */ /* 0x008fe20000010000 */
[----:B------:R-:W-:-:S04]  /*e8e0*/  @!P1 IMAD R66, R22, 0x8, R2 ;  /* 0x0000000816429824 */ /* 0x000fc800078e0202 */
[----:B------:R-:W-:-:S05]  /*e8f0*/  @!P1 VIADD R66, R66, 0x30840 ;  /* 0x0003084042429836 */ /* 0x000fca0000000000 */
[----:B------:R-:W-:Y:S01]  /*e900*/  @!P1 PRMT R66, RZ, 0x654, R66 ;  /* 0x00000654ff429816 */ /* 0x000fe20000000042 */
[----:B-1----:R-:W-:Y:S01]  /*e910*/  FADD.FTZ R64, R27, R65 ;  /* 0x000000411b407221 */ /* 0x002fe20000010000 */
[----:B------:R-:W-:Y:S02]  /*e920*/  MUFU.EX2 R82, R9 ;  /* 0x0000000900527308 */ /* 0x000fe40000000800 */
[----:B------:R1:W-:Y:S01]  /*e930*/  @!P1 SYNCS.ARRIVE.TRANS64.RED.A1T0 RZ, [R66+URZ], RZ ;  /* 0x000000ff42ff99a7 */ /* 0x0003e2000810043f */
[----:B--2---:R-:W-:-:S05]  /*e940*/  F2FP.BF16.F32.PACK_AB R27, R80, R27 ;  /* 0x0000001b501b723e */ /* 0x004fca00000010ff */
[----:B------:R2:W-:Y:S01]  /*e950*/  MUFU.EX2 R9, R38 ;  /* 0x0000002600097308 */ /* 0x0005e20000000800 */
[----:B------:R3:W-:Y:S07]  /*e960*/  @!P1 SYNCS.ARRIVE.TRANS64.RED.A1T0 RZ, [R0+URZ], RZ ;  /* 0x000000ff00ff99a7 */ /* 0x0007ee000810043f */
[----:B-1----:R-:W1:Y:S01]  /*e970*/  MUFU.EX2 R66, R157 ;  /* 0x0000009d00427308 */ /* 0x002e620000000800 */
[----:B------:R4:W-:Y:S07]  /*e980*/  STSM.16.M88.4 [R118+0x1e800], R24 ;  /* 0x01e8001876007844 */ /* 0x0009ee0000000200 */
[----:B------:R-:W3:Y:S01]  /*e990*/  MUFU.EX2 R65, R156 ;  /* 0x0000009c00417308 */ /* 0x000ee20000000800 */
[----:B------:R-:W-:Y:S01]  /*e9a0*/  FADD.FTZ R64, R80, R64 ;  /* 0x0000004050407221 */ /* 0x000fe20000010000 */
[----:B--2---:R-:W2:Y:S06]  /*e9b0*/  LDL R38, [R1+0x30] ;  /* 0x0000300001267983 */ /* 0x004eac0000100800 */
[----:B------:R-:W-:Y:S08]  /*e9c0*/  MUFU.EX2 R90, R11 ;  /* 0x0000000b005a7308 */ /* 0x000ff00000000800 */
[----:B------:R0:W3:Y:S08]  /*e9d0*/  MUFU.EX2 R11, R39 ;  /* 0x00000027000b7308 */ /* 0x0000f00000000800 */
[----:B----4-:R-:W4:Y:S01]  /*e9e0*/  MUFU.EX2 R27, R155 ;  /* 0x0000009b001b7308 */ /* 0x010f220000000800 */
[----:B0-----:R-:W2:Y:S07]  /*e9f0*/  LDL R39, [R1+0x34] ;  /* 0x0000340001277983 */ /* 0x001eae0000100800 */
[----:B------:R0:W-:Y:S02]  /*ea00*/  MUFU.EX2 R98, R8 ;  /* 0x0000000800627308 */ /* 0x0001e40000000800 */
[----:B0-----:R-:W-:-:S06]  /*ea10*/  FADD.FTZ R8, R79, R94 ;  /* 0x0000005e4f087221 */ /* 0x001fcc0000010000 */
[----:B------:R-:W0:Y:S08]  /*ea20*/  MUFU.EX2 R40, R40 ;  /* 0x0000002800287308 */ /* 0x000e300000000800 */
[----:B------:R-:W0:Y:S08]  /*ea30*/  MUFU.EX2 R26, R154 ;  /* 0x0000009a001a7308 */ /* 0x000e300000000800 */
[----:B------:R1:W-:Y:S08]  /*ea40*/  MUFU.EX2 R87, R10 ;  /* 0x0000000a00577308 */ /* 0x0003f00000000800 */
[----:B------:R3:W-:Y:S01]  /*ea50*/  MUFU.EX2 R86, R12 ;  /* 0x0000000c00567308 */ /* 0x0007e20000000800 */
[----:B-1----:R-:W-:-:S04]  /*ea60*/  FADD.FTZ R10, R67, R8 ;  /* 0x00000008430a7221 */ /* 0x002fc80000010000 */
[----:B------:R-:W-:-:S03]  /*ea70*/  FADD.FTZ R10, R66, R10 ;  /* 0x0000000a420a7221 */ /* 0x000fc60000010000 */
[----:B------:R-:W1:Y:S01]  /*ea80*/  MUFU.EX2 R25, R153 ;  /* 0x0000009900197308 */ /* 0x000e620000000800 */
[----:B---3--:R-:W-:-:S04]  /*ea90*/  FADD.FTZ R12, R4, R64 ;  /* 0x00000040040c7221 */ /* 0x008fc80000010000 */
[C---:B------:R-:W-:Y:S01]  /*eaa0*/  FADD.FTZ R12, R9.reuse, R12 ;  /* 0x0000000c090c7221 */ /* 0x040fe20000010000 */
[----:B------:R-:W-:Y:S01]  /*eab0*/  F2FP.BF16.F32.PACK_AB R9, R9, R4 ;  /* 0x000000040909723e */ /* 0x000fe200000010ff */
[----:B------:R-:W-:Y:S01]  /*eac0*/  FADD.FTZ R4, R65, R10 ;  /* 0x0000000a41047221 */ /* 0x000fe20000010000 */
[----:B------:R-:W3:Y:S08]  /*ead0*/  MUFU.EX2 R24, R152 ;  /* 0x0000009800187308 */ /* 0x000ef00000000800 */
[----:B------:R-:W3:Y:S08]  /*eae0*/  MUFU.EX2 R0, R105 ;  /* 0x0000006900007308 */ /* 0x000ef00000000800 */
[----:B------:R4:W-:Y:S02]  /*eaf0*/  MUFU.EX2 R105, R14 ;  /* 0x0000000e00697308 */ /* 0x0009e40000000800 */
[----:B----4-:R-:W-:Y:S01]  /*eb00*/  FADD.FTZ R14, R11, R12 ;  /* 0x0000000c0b0e7221 */ /* 0x010fe20000010000 */
[----:B------:R-:W-:-:S05]  /*eb10*/  FADD.FTZ R12, R27, R4 ;  /* 0x000000041b0c7221 */ /* 0x000fca0000010000 */
[----:B------:R-:W4:Y:S01]  /*eb20*/  MUFU.EX2 R100, R100 ;  /* 0x0000006400647308 */ /* 0x000f220000000800 */
[----:B0-----:R-:W-:Y:S01]  /*eb30*/  FADD.FTZ R4, R40, R14 ;  /* 0x0000000e28047221 */ /* 0x001fe20000010000 */
[----:B------:R-:W-:-:S04]  /*eb40*/  FADD.FTZ R14, R26, R12 ;  /* 0x0000000c1a0e7221 */ /* 0x000fc80000010000 */
[----:B-1----:R-:W-:Y:S02]  /*eb50*/  FADD.FTZ R14, R25, R14 ;  /* 0x0000000e190e7221 */ /* 0x002fe40000010000 */
[----:B------:R-:W0:Y:S02]  /*eb60*/  MUFU.EX2 R97, R97 ;  /* 0x0000006100617308 */ /* 0x000e240000000800 */
[----:B---3--:R-:W-:-:S06]  /*eb70*/  FADD.FTZ R14, R24, R14 ;  /* 0x0000000e180e7221 */ /* 0x008fcc0000010000 */
[----:B------:R-:W1:Y:S01]  /*eb80*/  MUFU.EX2 R96, R96 ;  /* 0x0000006000607308 */ /* 0x000e620000000800 */
[----:B------:R-:W-:-:S07]  /*eb90*/  FADD.FTZ R14, R0, R14 ;  /* 0x0000000e000e7221 */ /* 0x000fce0000010000 */
[----:B------:R-:W3:Y:S01]  /*eba0*/  MUFU.EX2 R93, R93 ;  /* 0x0000005d005d7308 */ /* 0x000ee20000000800 */
[----:B----4-:R-:W-:-:S07]  /*ebb0*/  FADD.FTZ R14, R100, R14 ;  /* 0x0000000e640e7221 */ /* 0x010fce0000010000 */
[----:B------:R-:W4:Y:S01]  /*ebc0*/  MUFU.EX2 R92, R92 ;  /* 0x0000005c005c7308 */ /* 0x000f220000000800 */
[----:B0-----:R-:W-:-:S07]  /*ebd0*/  FADD.FTZ R14, R97, R14 ;  /* 0x0000000e610e7221 */ /* 0x001fce0000010000 */
[----:B------:R-:W0:Y:S01]  /*ebe0*/  MUFU.EX2 R89, R89 ;  /* 0x0000005900597308 */ /* 0x000e220000000800 */
[----:B-1----:R-:W-:-:S07]  /*ebf0*/  FADD.FTZ R14, R96, R14 ;  /* 0x0000000e600e7221 */ /* 0x002fce0000010000 */
[----:B------:R-:W1:Y:S01]  /*ec00*/  MUFU.EX2 R88, R88 ;  /* 0x0000005800587308 */ /* 0x000e620000000800 */
[----:B---3--:R-:W-:-:S04]  /*ec10*/  FADD.FTZ R14, R93, R14 ;  /* 0x0000000e5d0e7221 */ /* 0x008fc80000010000 */
[----:B----4-:R-:W-:-:S03]  /*ec20*/  FADD.FTZ R14, R92, R14 ;  /* 0x0000000e5c0e7221 */ /* 0x010fc60000010000 */
[----:B------:R-:W-:Y:S01]  /*ec30*/  MUFU.EX2 R83, R13 ;  /* 0x0000000d00537308 */ /* 0x000fe20000000800 */
[----:B0-----:R-:W-:-:S07]  /*ec40*/  FADD.FTZ R14, R89, R14 ;  /* 0x0000000e590e7221 */ /* 0x001fce0000010000 */
[----:B------:R0:W3:Y:S01]  /*ec50*/  MUFU.EX2 R13, R41 ;  /* 0x00000029000d7308 */ /* 0x0000e20000000800 */
[----:B------:R-:W-:Y:S01]  /*ec60*/  F2FP.BF16.F32.PACK_AB R12, R26, R27 ;  /* 0x0000001b1a0c723e */ /* 0x000fe200000010ff */
[----:B0-----:R-:W4:Y:S01]  /*ec70*/  LDL R41, [R1+0x6c] ;  /* 0x00006c0001297983 */ /* 0x001f220000100800 */
[----:B-1----:R-:W-:Y:S01]  /*ec80*/  FADD.FTZ R26, R88, R14 ;  /* 0x0000000e581a7221 */ /* 0x002fe20000010000 */
[----:B------:R-:W-:Y:S02]  /*ec90*/  F2FP.BF16.F32.PACK_AB R14, R24, R25 ;  /* 0x00000019180e723e */ /* 0x000fe400000010ff */
[----:B------:R-:W2:Y:S02]  /*eca0*/  LDL R24, [R1+0x74] ;  /* 0x0000740001187983 */ /* 0x000ea40000100800 */
[----:B------:R-:W0:Y:S08]  /*ecb0*/  MUFU.EX2 R42, R42 ;  /* 0x0000002a002a7308 */ /* 0x000e300000000800 */
[----:B------:R-:W-:Y:S08]  /*ecc0*/  MUFU.EX2 R91, R15 ;  /* 0x0000000f005b7308 */ /* 0x000ff00000000800 */
[----:B------:R-:W1:Y:S01]  /*ecd0*/  MUFU.EX2 R15, R43 ;  /* 0x0000002b000f7308 */ /* 0x000e620000000800 */
[----:B---3--:R-:W-:-:S07]  /*ece0*/  FADD.FTZ R4, R13, R4 ;  /* 0x000000040d047221 */ /* 0x008fce0000010000 */
[----:B------:R-:W3:Y:S01]  /*ecf0*/  MUFU.EX2 R44, R44 ;  /* 0x0000002c002c7308 */ /* 0x000ee20000000800 */
[----:B0-----:R-:W-:-:S07]  /*ed00*/  FADD.FTZ R4, R42, R4 ;  /* 0x000000042a047221 */ /* 0x001fce0000010000 */
[----:B------:R-:W0:Y:S01]  /*ed10*/  MUFU.EX2 R45, R45 ;  /* 0x0000002d002d7308 */ /* 0x000e220000000800 */
[----:B-1----:R-:W-:-:S07]  /*ed20*/  FADD.FTZ R4, R15, R4 ;  /* 0x000000040f047221 */ /* 0x002fce0000010000 */
        /* <DEDUP_REMOVED lines=8> */
[----:B------:R-:W3:Y:S08]  /*edb0*/  MUFU.EX2 R50, R50 ;  /* 0x0000003200327308 */ /* 0x000ef00000000800 */
[----:B------:R-:W3:Y:S01]  /*edc0*/  MUFU.EX2 R85, R85 ;  /* 0x0000005500557308 */ /* 0x000ee20000000800 */
[----:B0-----:R-:W-:-:S07]  /*edd0*/  FADD.FTZ R4, R48, R4 ;  /* 0x0000000430047221 */ /* 0x001fce0000010000 */
[----:B------:R-:W0:Y:S08]  /*ede0*/  MUFU.EX2 R51, R51 ;  /* 0x0000003300337308 */ /* 0x000e300000000800 */
[----:B------:R-:W0:Y:S01]  /*edf0*/  MUFU.EX2 R84, R84 ;  /* 0x0000005400547308 */ /* 0x000e220000000800 */
[----:B-1----:R-:W-:-:S07]  /*ee00*/  FADD.FTZ R4, R49, R4 ;  /* 0x0000000431047221 */ /* 0x002fce0000010000 */
[----:B------:R-:W1:Y:S08]  /*ee10*/  MUFU.EX2 R52, R52 ;  /* 0x0000003400347308 */ /* 0x000e700000000800 */
[----:B------:R-:W1:Y:S01]  /*ee20*/  MUFU.EX2 R81, R81 ;  /* 0x0000005100517308 */ /* 0x000e620000000800 */
[----:B---3--:R-:W-:Y:S01]  /*ee30*/  FADD.FTZ R4, R50, R4 ;  /* 0x0000000432047221 */ /* 0x008fe20000010000 */
[----:B------:R-:W-:-:S06]  /*ee40*/  FADD.FTZ R26, R85, R26 ;  /* 0x0000001a551a7221 */ /* 0x000fcc0000010000 */
[----:B------:R-:W3:Y:S08]  /*ee50*/  MUFU.EX2 R53, R53 ;  /* 0x0000003500357308 */ /* 0x000ef00000000800 */
[----:B------:R-:W3:Y:S01]  /*ee60*/  MUFU.EX2 R36, R36 ;  /* 0x0000002400247308 */ /* 0x000ee20000000800 */
        /* <DEDUP_REMOVED lines=22> */
[----:B------:R-:W-:Y:S08]  /*efd0*/  MUFU.EX2 R33, R33 ;  /* 0x0000002100217308 */ /* 0x000ff00000000800 */
[----:B------:R-:W3:Y:S01]  /*efe0*/  MUFU.EX2 R59, R59 ;  /* 0x0000003b003b7308 */ /* 0x000ee20000000800 */
[----:B0-----:R-:W-:Y:S01]  /*eff0*/  FADD.FTZ R25, R57, R4 ;  /* 0x0000000439197221 */ /* 0x001fe20000010000 */
[----:B------:R-:W-:-:S06]  /*f000*/  FADD.FTZ R4, R34, R27 ;  /* 0x0000001b22047221 */ /* 0x000fcc0000010000 */
[----:B------:R-:W0:Y:S01]  /*f010*/  MUFU.EX2 R60, R60 ;  /* 0x0000003c003c7308 */ /* 0x000e220000000800 */
[----:B------:R-:W-:Y:S02]  /*f020*/  F2FP.BF16.F32.PACK_AB R8, R67, R79 ;  /* 0x0000004f4308723e */ /* 0x000fe400000010ff */
[----:B------:R-:W-:Y:S02]  /*f030*/  F2FP.BF16.F32.PACK_AB R10, R65, R66 ;  /* 0x00000042410a723e */ /* 0x000fe400000010ff */
[----:B------:R-:W-:Y:S01]  /*f040*/  F2FP.BF16.F32.PACK_AB R11, R40, R11 ;  /* 0x0000000b280b723e */ /* 0x000fe200000010ff */
[----:B-1----:R-:W-:Y:S01]  /*f050*/  FADD.FTZ R4, R29, R4 ;  /* 0x000000041d047221 */ /* 0x002fe20000010000 */
[----:B------:R-:W-:Y:S01]  /*f060*/  F2FP.BF16.F32.PACK_AB R100, R100, R0 ;  /* 0x000000006464723e */ /* 0x000fe200000010ff */
[----:B------:R-:W-:Y:S01]  /*f070*/  FADD.FTZ R0, R58, R25 ;  /* 0x000000193a007221 */ /* 0x000fe20000010000 */
[----:B------:R-:W3:Y:S01]  /*f080*/  LDL R26, [R1+0x70] ;  /* 0x00007000011a7983 */ /* 0x000ee20000100800 */
[----:B------:R-:W-:-:S02]  /*f090*/  F2FP.BF16.F32.PACK_AB R13, R42, R13 ;  /* 0x0000000d2a0d723e */ /* 0x000fc400000010ff */
[----:B------:R-:W-:Y:S01]  /*f0a0*/  F2FP.BF16.F32.PACK_AB R15, R44, R15 ;  /* 0x0000000f2c0f723e */ /* 0x000fe200000010ff */
[----:B------:R1:W-:Y:S01]  /*f0b0*/  MUFU.EX2 R106, R101 ;  /* 0x00000065006a7308 */ /* 0x0003e20000000800 */
[----:B------:R-:W-:Y:S02]  /*f0c0*/  F2FP.BF16.F32.PACK_AB R102, R96, R97 ;  /* 0x000000616066723e */ /* 0x000fe400000010ff */
[----:B------:R-:W-:Y:S02]  /*f0d0*/  F2FP.BF16.F32.PACK_AB R103, R48, R47 ;  /* 0x0000002f3067723e */ /* 0x000fe400000010ff */
[----:B------:R-:W-:Y:S02]  /*f0e0*/  F2FP.BF16.F32.PACK_AB R92, R92, R93 ;  /* 0x0000005d5c5c723e */ /* 0x000fe400000010ff */
[----:B------:R-:W-:Y:S02]  /*f0f0*/  F2FP.BF16.F32.PACK_AB R93, R50, R49 ;  /* 0x00000031325d723e */ /* 0x000fe400000010ff */
[----:B-1----:R-:W-:-:S02]  /*f100*/  F2FP.BF16.F32.PACK_AB R101, R46, R45 ;  /* 0x0000002d2e65723e */ /* 0x002fc400000010ff */
[----:B------:R-:W-:Y:S02]  /*f110*/  F2FP.BF16.F32.PACK_AB R94, R88, R89 ;  /* 0x00000059585e723e */ /* 0x000fe400000010ff */
[----:B------:R-:W-:Y:S01]  /*f120*/  F2FP.BF16.F32.PACK_AB R95, R52, R51 ;  /* 0x00000033345f723e */ /* 0x000fe200000010ff */
[----:B----4-:R3:W-:Y:S04]  /*f130*/  STSM.16.M88.4 [R41], R8 ;  /* 0x0000000829007844 */ /* 0x0107e80000000200 */
[----:B--2---:R1:W-:Y:S04]  /*f140*/  STSM.16.M88.4 [R39], R12 ;  /* 0x0000000c27007844 */ /* 0x0043e80000000200 */
[----:B------:R-:W-:Y:S01]  /*f150*/  STSM.16.M88.4 [R38], R100 ;  /* 0x0000006426007844 */ /* 0x000fe20000000200 */
[----:B---3--:R-:W-:Y:S01]  /*f160*/  FADD.FTZ R9, R59, R0 ;  /* 0x000000003b097221 */ /* 0x008fe20000010000 */
[----:B------:R-:W-:Y:S01]  /*f170*/  FADD.FTZ R11, R33, R4 ;  /* 0x00000004210b7221 */ /* 0x000fe20000010000 */
[----:B------:R-:W-:-:S02]  /*f180*/  F2FP.BF16.F32.PACK_AB R8, R84, R85 ;  /* 0x000000555408723e */ /* 0x000fc400000010ff */
[----:B0-----:R-:W-:Y:S01]  /*f190*/  FADD.FTZ R0, R60, R9 ;  /* 0x000000093c007221 */ /* 0x001fe20000010000 */
[----:B-1----:R-:W-:Y:S01]  /*f1a0*/  FADD.FTZ R15, R82, R11 ;  /* 0x0000000b520f7221 */ /* 0x002fe20000010000 */
[----:B------:R-:W-:Y:S02]  /*f1b0*/  F2FP.BF16.F32.PACK_AB R9, R54, R53 ;  /* 0x000000353609723e */ /* 0x000fe400000010ff */
[----:B------:R-:W-:Y:S02]  /*f1c0*/  F2FP.BF16.F32.PACK_AB R10, R36, R81 ;  /* 0x00000051240a723e */ /* 0x000fe400000010ff */
[----:B------:R-:W-:Y:S01]  /*f1d0*/  F2FP.BF16.F32.PACK_AB R11, R56, R55 ;  /* 0x00000037380b723e */ /* 0x000fe200000010ff */
[----:B------:R-:W-:Y:S04]  /*f1e0*/  STSM.16.M88.4 [R118+0x24800], R92 ;  /* 0x0248005c76007844 */ /* 0x000fe80000000200 */
[----:B------:R0:W-:Y:S04]  /*f1f0*/  STSM.16.M88.4 [R24], R8 ;  /* 0x0000000818007844 */ /* 0x0001e80000000200 */
[----:B0-----:R-:W2:Y:S01]  /*f200*/  LDL.LU R24, [R1+0x20] ;  /* 0x0000200001187983 */ /* 0x001ea20000300800 */
[----:B------:R-:W0:Y:S08]  /*f210*/  MUFU.EX2 R61, R61 ;  /* 0x0000003d003d7308 */ /* 0x000e300000000800 */
[----:B------:R-:W1:Y:S08]  /*f220*/  MUFU.EX2 R62, R62 ;  /* 0x0000003e003e7308 */ /* 0x000e700000000800 */
[----:B------:R-:W3:Y:S08]  /*f230*/  MUFU.EX2 R32, R32 ;  /* 0x0000002000207308 */ /* 0x000ef00000000800 */
[----:B------:R-:W4:Y:S01]  /*f240*/  MUFU.EX2 R63, R63 ;  /* 0x0000003f003f7308 */ /* 0x000f220000000800 */
[----:B0-----:R-:W-:-:S07]  /*f250*/  FADD.FTZ R13, R61, R0 ;  /* 0x000000003d0d7221 */ /* 0x001fce0000010000 */
[----:B------:R-:W0:Y:S01]  /*f260*/  MUFU.EX2 R68, R68 ;  /* 0x0000004400447308 */ /* 0x000e220000000800 */
[----:B-1----:R-:W-:-:S07]  /*f270*/  FADD.FTZ R0, R62, R13 ;  /* 0x0000000d3e007221 */ /* 0x002fce0000010000 */
[----:B------:R-:W1:Y:S08]  /*f280*/  MUFU.EX2 R28, R28 ;  /* 0x0000001c001c7308 */ /* 0x000e700000000800 */
[----:B------:R-:W1:Y:S01]  /*f290*/  MUFU.EX2 R69, R69 ;  /* 0x0000004500457308 */ /* 0x000e620000000800 */
[----:B---3--:R-:W-:Y:S01]  /*f2a0*/  FADD.FTZ R4, R32, R15 ;  /* 0x0000000f20047221 */ /* 0x008fe20000010000 */
[----:B----4-:R-:W-:-:S06]  /*f2b0*/  FADD.FTZ R13, R63, R0 ;  /* 0x000000003f0d7221 */ /* 0x010fcc0000010000 */
[----:B------:R-:W3:Y:S01]  /*f2c0*/  MUFU.EX2 R70, R70 ;  /* 0x0000004600467308 */ /* 0x000ee20000000800 */
[----:B------:R-:W-:Y:S01]  /*f2d0*/  FADD.FTZ R15, R83, R4 ;  /* 0x00000004530f7221 */ /* 0x000fe20000010000 */
[----:B0-----:R-:W-:-:S06]  /*f2e0*/  FADD.FTZ R0, R68, R13 ;  /* 0x0000000d44007221 */ /* 0x001fcc0000010000 */
[----:B------:R-:W0:Y:S08]  /*f2f0*/  MUFU.EX2 R21, R21 ;  /* 0x0000001500157308 */ /* 0x000e300000000800 */
[----:B------:R-:W4:Y:S01]  /*f300*/  MUFU.EX2 R71, R71 ;  /* 0x0000004700477308 */ /* 0x000f220000000800 */
[----:B-1----:R-:W-:Y:S01]  /*f310*/  FADD.FTZ R15, R28, R15 ;  /* 0x0000000f1c0f7221 */ /* 0x002fe20000010000 */
[----:B------:R-:W-:-:S06]  /*f320*/  FADD.FTZ R25, R69, R0 ;  /* 0x0000000045197221 */ /* 0x000fcc0000010000 */
[----:B------:R-:W1:Y:S01]  /*f330*/  MUFU.EX2 R72, R72 ;  /* 0x0000004800487308 */ /* 0x000e620000000800 */
[----:B------:R-:W-:Y:S01]  /*f340*/  FADD.FTZ R4, R86, R15 ;  /* 0x0000000f56047221 */ /* 0x000fe20000010000 */
[----:B---3--:R-:W-:-:S06]  /*f350*/  FADD.FTZ R0, R70, R25 ;  /* 0x0000001946007221 */ /* 0x008fcc0000010000 */
[----:B------:R-:W3:Y:S08]  /*f360*/  MUFU.EX2 R20, R20 ;  /* 0x0000001400147308 */ /* 0x000ef00000000800 */
[----:B------:R-:W3:Y:S01]  /*f370*/  MUFU.EX2 R73, R73 ;  /* 0x0000004900497308 */ /* 0x000ee20000000800 */
[----:B0-----:R-:W-:Y:S01]  /*f380*/  FADD.FTZ R4, R21, R4 ;  /* 0x0000000415047221 */ /* 0x001fe20000010000 */
[----:B----4-:R-:W-:-:S06]  /*f390*/  FADD.FTZ R11, R71, R0 ;  /* 0x00000000470b7221 */ /* 0x010fcc0000010000 */
[----:B------:R-:W0:Y:S01]  /*f3a0*/  MUFU.EX2 R74, R74 ;  /* 0x0000004a004a7308 */ /* 0x000e220000000800 */
[----:B------:R-:W-:Y:S01]  /*f3b0*/  FADD.FTZ R25, R87, R4 ;  /* 0x0000000457197221 */ /* 0x000fe20000010000 */
[----:B-1----:R-:W-:-:S06]  /*f3c0*/  FADD.FTZ R0, R72, R11 ;  /* 0x0000000b48007221 */ /* 0x002fcc0000010000 */
[----:B------:R-:W1:Y:S01]  /*f3d0*/  MUFU.EX2 R75, R75 ;  /* 0x0000004b004b7308 */ /* 0x000e620000000800 */
[----:B---3--:R-:W-:Y:S01]  /*f3e0*/  FADD.FTZ R27, R20, R25 ;  /* 0x00000019141b7221 */ /* 0x008fe20000010000 */
[----:B------:R-:W-:-:S06]  /*f3f0*/  FADD.FTZ R25, R73, R0 ;  /* 0x0000000049197221 */ /* 0x000fcc0000010000 */
[----:B------:R-:W3:Y:S01]  /*f400*/  MUFU.EX2 R76, R76 ;  /* 0x0000004c004c7308 */ /* 0x000ee20000000800 */
[----:B------:R-:W-:Y:S01]  /*f410*/  FADD.FTZ R4, R90, R27 ;  /* 0x0000001b5a047221 */ /* 0x000fe20000010000 */
[----:B0-----:R-:W-:-:S06]  /*f420*/  FADD.FTZ R0, R74, R25 ;  /* 0x000000194a007221 */ /* 0x001fcc0000010000 */
[----:B------:R-:W0:Y:S01]  /*f430*/  MUFU.EX2 R77, R77 ;  /* 0x0000004d004d7308 */ /* 0x000e220000000800 */
[----:B------:R-:W-:Y:S01]  /*f440*/  FADD.FTZ R27, R91, R4 ;  /* 0x000000045b1b7221 */ /* 0x000fe20000010000 */
[----:B------:R-:W-:Y:S01]  /*f450*/  F2FP.BF16.F32.PACK_AB R12, R35, R30 ;  /* 0x0000001e230c723e */ /* 0x000fe200000010ff */
[----:B-1----:R-:W-:-:S05]  /*f460*/  FADD.FTZ R25, R75, R0 ;  /* 0x000000004b197221 */ /* 0x002fca0000010000 */
[----:B------:R-:W1:Y:S01]  /*f470*/  MUFU.EX2 R78, R78 ;  /* 0x0000004e004e7308 */ /* 0x000e620000000800 */
[----:B------:R-:W-:Y:S02]  /*f480*/  F2FP.BF16.F32.PACK_AB R13, R58, R57 ;  /* 0x000000393a0d723e */ /* 0x000fe400000010ff */
[----:B------:R-:W-:Y:S02]  /*f490*/  F2FP.BF16.F32.PACK_AB R14, R34, R31 ;  /* 0x0000001f220e723e */ /* 0x000fe400000010ff */
[----:B------:R-:W-:-:S03]  /*f4a0*/  F2FP.BF16.F32.PACK_AB R15, R60, R59 ;  /* 0x0000003b3c0f723e */ /* 0x000fc600000010ff */
[----:B------:R-:W4:Y:S01]  /*f4b0*/  MUFU.EX2 R107, R104 ;  /* 0x00000068006b7308 */ /* 0x000f220000000800 */
[----:B------:R-:W-:Y:S02]  /*f4c0*/  F2FP.BF16.F32.PACK_AB R8, R33, R29 ;  /* 0x0000001d2108723e */ /* 0x000fe400000010ff */
[----:B------:R-:W-:Y:S02]  /*f4d0*/  F2FP.BF16.F32.PACK_AB R9, R62, R61 ;  /* 0x0000003d3e09723e */ /* 0x000fe400000010ff */
[----:B------:R-:W-:-:S03]  /*f4e0*/  F2FP.BF16.F32.PACK_AB R10, R32, R82 ;  /* 0x00000052200a723e */ /* 0x000fc600000010ff */
[----:B------:R-:W4:Y:S01]  /*f4f0*/  MUFU.EX2 R110, R110 ;  /* 0x0000006e006e7308 */ /* 0x000f220000000800 */
[----:B------:R-:W-:Y:S01]  /*f500*/  F2FP.BF16.F32.PACK_AB R11, R68, R63 ;  /* 0x0000003f440b723e */ /* 0x000fe200000010ff */
[----:B------:R-:W-:Y:S01]  /*f510*/  FADD.FTZ R4, R98, R27 ;  /* 0x0000001b62047221 */ /* 0x000fe20000010000 */
[----:B---3--:R-:W-:Y:S01]  /*f520*/  FADD.FTZ R0, R76, R25 ;  /* 0x000000194c007221 */ /* 0x008fe20000010000 */
[----:B------:R-:W-:Y:S04]  /*f530*/  STSM.16.M88.4 [R39+0x6000], R12 ;  /* 0x0060000c27007844 */ /* 0x000fe80000000200 */
[----:B------:R-:W3:Y:S01]  /*f540*/  MUFU.EX2 R108, R108 ;  /* 0x0000006c006c7308 */ /* 0x000ee20000000800 */
[----:B------:R0:W-:Y:S07]  /*f550*/  STSM.16.M88.4 [R38+0x6000], R8 ;  /* 0x0060000826007844 */ /* 0x0001ee0000000200 */
[----:B------:R-:W3:Y:S08]  /*f560*/  MUFU.EX2 R111, R111 ;  /* 0x0000006f006f7308 */ /* 0x000ef00000000800 */
[----:B------:R-:W3:Y:S01]  /*f570*/  MUFU.EX2 R116, R116 ;  /* 0x0000007400747308 */ /* 0x000ee20000000800 */
[----:B0-----:R-:W-:Y:S01]  /*f580*/  FADD.FTZ R11, R105, R4 ;  /* 0x00000004690b7221 */ /* 0x001fe20000010000 */
[----:B------:R-:W-:-:S03]  /*f590*/  FADD.FTZ R9, R77, R0 ;  /* 0x000000004d097221 */ /* 0x000fc60000010000 */
[----:B------:R-:W-:-:S03]  /*f5a0*/  FADD.FTZ R0, R106, R11 ;  /* 0x0000000b6a007221 */ /* 0x000fc60000010000 */
[----:B------:R-:W0:Y:S01]  /*f5b0*/  MUFU.EX2 R109, R109 ;  /* 0x0000006d006d7308 */ /* 0x000e220000000800 */
[----:B-1----:R-:W-:Y:S01]  /*f5c0*/  FADD.FTZ R9, R78, R9 ;  /* 0x000000094e097221 */ /* 0x002fe20000010000 */
[----:B----4-:R-:W-:-:S06]  /*f5d0*/  FADD.FTZ R11, R107, R0 ;  /* 0x000000006b0b7221 */ /* 0x010fcc0000010000 */
[----:B------:R-:W-:Y:S01]  /*f5e0*/  MUFU.EX2 R99, R112 ;  /* 0x0000007000637308 */ /* 0x000fe20000000800 */
[----:B------:R-:W-:-:S07]  /*f5f0*/  FADD.FTZ R0, R110, R9 ;  /* 0x000000096e007221 */ /* 0x000fce0000010000 */
[----:B------:R-:W-:Y:S08]  /*f600*/  MUFU.EX2 R104, R113 ;  /* 0x0000007100687308 */ /* 0x000ff00000000800 */
[----:B------:R-:W1:Y:S08]  /*f610*/  MUFU.EX2 R115, R115 ;  /* 0x0000007300737308 */ /* 0x000e700000000800 */
[----:B------:R-:W-:Y:S08]  /*f620*/  MUFU.EX2 R117, R117 ;  /* 0x0000007500757308 */ /* 0x000ff00000000800 */
[----:B------:R-:W4:Y:S01]  /*f630*/  MUFU.EX2 R114, R114 ;  /* 0x0000007200727308 */ /* 0x000f220000000800 */
[----:B---3--:R-:W-:Y:S01]  /*f640*/  FADD.FTZ R4, R108, R11 ;  /* 0x0000000b6c047221 */ /* 0x008fe20000010000 */
[----:B------:R-:W-:Y:S01]  /*f650*/  FADD.FTZ R11, R111, R0 ;  /* 0x000000006f0b7221 */ /* 0x000fe20000010000 */
[----:B------:R-:W-:-:S02]  /*f660*/  F2FP.BF16.F32.PACK_AB R28, R28, R83 ;  /* 0x000000531c1c723e */ /* 0x000fc400000010ff */
[----:B------:R-:W-:Y:S01]  /*f670*/  F2FP.BF16.F32.PACK_AB R29, R70, R69 ;  /* 0x00000045461d723e */ /* 0x000fe200000010ff */
[----:B------:R-:W-:Y:S01]  /*f680*/  FADD.FTZ R0, R116, R11 ;  /* 0x0000000b74007221 */ /* 0x000fe20000010000 */
[----:B------:R-:W-:Y:S02]  /*f690*/  F2FP.BF16.F32.PACK_AB R30, R21, R86 ;  /* 0x00000056151e723e */ /* 0x000fe400000010ff */
[----:B------:R-:W-:Y:S02]  /*f6a0*/  F2FP.BF16.F32.PACK_AB R31, R72, R71 ;  /* 0x00000047481f723e */ /* 0x000fe400000010ff */
[----:B------:R-:W-:Y:S01]  /*f6b0*/  F2FP.BF16.F32.PACK_AB R90, R91, R90 ;  /* 0x0000005a5b5a723e */ /* 0x000fe200000010ff */
[----:B0-----:R-:W-:Y:S01]  /*f6c0*/  FADD.FTZ R4, R109, R4 ;  /* 0x000000046d047221 */ /* 0x001fe20000010000 */
        /* <DEDUP_REMOVED lines=8> */
[C---:B-1----:R-:W-:Y:S02]  /*f750*/  F2FP.BF16.F32.PACK_AB R109, R115.reuse, R116 ;  /* 0x00000074736d723e */ /* 0x042fe400000010ff */
[----:B------:R-:W-:Y:S02]  /*f760*/  F2FP.BF16.F32.PACK_AB R110, R104, R99 ;  /* 0x00000063686e723e */ /* 0x000fe400000010ff */
[----:B----4-:R-:W-:Y:S01]  /*f770*/  F2FP.BF16.F32.PACK_AB R111, R114, R117 ;  /* 0x00000075726f723e */ /* 0x010fe200000010ff */
[----:B------:R-:W-:Y:S04]  /*f780*/  STSM.16.M88.4 [R118+0x2a800], R28 ;  /* 0x02a8001c76007844 */ /* 0x000fe80000000200 */
[----:B------:R-:W-:Y:S04]  /*f790*/  STSM.16.M88.4 [R26], R88 ;  /* 0x000000581a007844 */ /* 0x000fe80000000200 */
[----:B------:R-:W-:Y:S04]  /*f7a0*/  STSM.16.M88.4 [R39+0xc000], R8 ;  /* 0x00c0000827007844 */ /* 0x000fe80000000200 */
[----:B------:R-:W-:Y:S01]  /*f7b0*/  STSM.16.M88.4 [R38+0xc000], R108 ;  /* 0x00c0006c26007844 */ /* 0x000fe20000000200 */
[----:B------:R-:W-:Y:S01]  /*f7c0*/  @!PT LDS RZ, [RZ] ;  /* 0x00000000fffff984 */ /* 0x000fe20000000800 */
[----:B------:R-:W-:Y:S01]  /*f7d0*/  @!PT LDS RZ, [RZ] ;  /* 0x00000000fffff984 */ /* 0x000fe20000000800 */
[----:B------:R-:W-:Y:S01]  /*f7e0*/  @!PT LDS RZ, [RZ] ;  /* 0x00000000fffff984 */ /* 0x000fe20000000800 */
[----:B------:R-:W-:Y:S01]  /*f7f0*/  @!PT LDS RZ, [RZ] ;  /* 0x00000000fffff984 */ /* 0x000fe20000000800 */
[----:B------:R0:W-:Y:S06]  /*f800*/  MEMBAR.ALL.CTA ;  /* 0x0000000000007992 */ /* 0x0001ec0000008000 */
[----:B0-----:R-:W0:Y:S01]  /*f810*/  FENCE.VIEW.ASYNC.S ;  /* 0x00000000000073c6 */ /* 0x001e220000000000 */
[----:B------:R-:W-:-:S04]  /*f820*/  FADD.FTZ R0, R115, R0 ;  /* 0x0000000073007221 */ /* 0x000fc80000010000 */
[----:B------:R-:W-:-:S04]  /*f830*/  FADD.FTZ R0, R117, R0 ;  /* 0x0000000075007221 */ /* 0x000fc80000010000 */
[----:B------:R-:W-:Y:S01]  /*f840*/  FADD.FTZ R0, R114, R0 ;  /* 0x0000000072007221 */ /* 0x000fe20000010000 */
[----:B------:R-:W-:-:S04]  /*f850*/  FADD.FTZ R13, R99, R4 ;  /* 0x00000004630d7221 */ /* 0x000fc80000010000 */
[----:B------:R1:W-:Y:S01]  /*f860*/  STL [R1+0x24], R0 ;  /* 0x0000240001007387 */ /* 0x0003e20000100800 */
[C---:B--2---:R-:W-:Y:S01]  /*f870*/  ISETP.GT.AND P2, PT, R24.reuse, RZ, PT ;  /* 0x000000ff1800720c */ /* 0x044fe20003f44270 */
[----:B-1----:R-:W-:Y:S02]  /*f880*/  VIADD R0, R24, 0xffffffff ;  /* 0xffffffff18007836 */ /* 0x002fe40000000000 */
        /* <DEDUP_REMOVED lines=33> */
[----:B------:R2:W-:Y:S01]  /*faa0*/  STL [R1+0x20], R0 ;  /* 0x0000200001007387 */ /* 0x0005e20000100800 */
[----:B------:R-:W-:Y:S01]  /*fab0*/  FADD.FTZ R4, R104, R13 ;  /* 0x0000000d68047221 */ /* 0x000fe20000010000 */
[----:B------:R-:W-:-:S02]  /*fac0*/  IMAD.MOV.U32 R3, RZ, RZ, R37 ;  /* 0x000000ffff037224 */ /* 0x000fc400078e0025 */
[----:B------:R-:W-:Y:S02]  /*fad0*/  IMAD.MOV.U32 R7, RZ, RZ, R5 ;  /* 0x000000ffff077224 */ /* 0x000fe400078e0005 */
[----:B--2---:R-:W-:Y:S01]  /*fae0*/  IMAD.MOV.U32 R0, RZ, RZ, R22 ;  /* 0x000000ffff007224 */ /* 0x004fe200078e0016 */
[----:B0-----:R-:W-:Y:S01]  /*faf0*/  NOP ;  /* 0x0000000000007918 */ /* 0x001fe20000000000 */
[----:B-1----:R-:W-:Y:S05]  /*fb00*/  @P2 BRA `(.L_x_10888) ;  /* 0xffffffc000d02947 */ /* 0x002fea000383ffff */
.L_x_10878:
[----:B------:R-:W-:Y:S05]  /*fb10*/  WARPSYNC.ALL ;  /* 0x0000000000007948 */ /* 0x000fea0003800000 */
[----:B------:R-:W-:Y:S06]  /*fb20*/  BAR.ARV 0x8, 0x1a0 ;  /* 0x0206800000007b1d */ /* 0x000fec0000002000 */
[----:B------:R-:W-:Y:S05]  /*fb30*/  @!P0 BRA `(.L_x_10889) ;  /* 0x0000000000048947 */ /* 0x000fea0003800000 */
[----:B------:R-:W-:Y:S01]  /*fb40*/  BPT.TRAP 0x1 ;  /* 0x000000040000795c */ /* 0x000fe20000300000 */
.L_x_10889:
[----:B------:R-:W2:Y:S01]  /*fb50*/  LDL R0, [R1+0x28] ;  /* 0x0000280001007983 */ /* 0x000ea20000100800 */
[----:B------:R-:W-:Y:S01]  /*fb60*/  IMAD R11, R22, 0x8, R2 ;  /* 0x00000008160b7824 */ /* 0x000fe200078e0202 */
[----:B--2---:R-:W-:-:S04]  /*fb70*/  SHF.L.U32 R0, R0, 0x1f, RZ ;  /* 0x0000001f00007819 */ /* 0x004fc800000006ff */
[----:B------:R0:W1:Y:S01]  /*fb80*/  SYNCS.PHASECHK.TRANS64.TRYWAIT P2, [R11+URZ+0x30850], R0 ;  /* 0x030850000b0075a7 */ /* 0x000062000804017f */
[----:B------:R-:W-:Y:S05]  /*fb90*/  @!P0 BRA `(.L_x_10890) ;  /* 0x0000000000048947 */ /* 0x000fea0003800000 */
[----:B------:R-:W-:Y:S01]  /*fba0*/  BPT.TRAP 0x1 ;  /* 0x000000040000795c */ /* 0x000fe20000300000 */
.L_x_10890:
[----:B------:R-:W2:Y:S01]  /*fbb0*/  LDL.LU R3, [R1+0x5c] ;  /* 0x00005c0001037983 */ /* 0x000ea20000300800 */
[----:B------:R-:W-:-:S05]  /*fbc0*/  VIADD R2, R2, 0x400 ;  /* 0x0000040002027836 */ /* 0x000fca0000000000 */
[----:B------:R-:W-:-:S04]  /*fbd0*/  SHF.R.U32.HI R2, RZ, 0x4, R2 ;  /* 0x00000004ff027819 */ /* 0x000fc80000011602 */
[----:B------:R-:W-:Y:S02]  /*fbe0*/  LOP3.LUT R9, R2, 0x3fff, RZ, 0xc0, !PT ;  /* 0x00003fff02097812 */ /* 0x000fe400078ec0ff */
[----:B--2---:R-:W-:-:S04]  /*fbf0*/  IADD3 R3, R3, 0x1e800, RZ ;  /* 0x0001e80003037810 */ /* 0x004fc80007ffe0ff */
[----:B------:R-:W-:-:S04]  /*fc00*/  SHF.R.U32.HI R3, RZ, 0x4, R3 ;  /* 0x00000004ff037819 */ /* 0x000fc80000011603 */
[----:B------:R-:W-:Y:S01]  /*fc10*/  LOP3.LUT R3, R3, 0x3fff, RZ, 0xc0, !PT ;  /* 0x00003fff03037812 */ /* 0x000fe200078ec0ff */
[----:B-1----:R-:W-:Y:S06]  /*fc20*/  @P2 BRA `(.L_x_10891) ;  /* 0x0000000000082947 */ /* 0x002fec0003800000 */
[----:B------:R-:W1:Y:S02]  /*fc30*/  SYNCS.PHASECHK.TRANS64.TRYWAIT P0, [R11+URZ+0x30850], R0 ;  /* 0x030850000b0075a7 */ /* 0x000e64000800017f */
[----:B-1----:R-:W-:Y:S05]  /*fc40*/  @!P0 BRA `(.L_x_10892) ;  /* 0x00000078004c8947 */ /* 0x002fea0003800000 */
.L_x_10891:
[----:B------:R-:W-:Y:S01]  /*fc50*/  LOP3.LUT R2, R3, 0x10000, RZ, 0xfc, !PT ;  /* 0x0001000003027812 */ /* 0x000fe200078efcff */
[----:B-----5:R-:W-:Y:S01]  /*fc60*/  IMAD R8, R22, 0x600, R9 ;  /* 0x0000060016087824 */ /* 0x020fe200078e0209 */
[----:B------:R-:W0:Y:S01]  /*fc70*/  LDL.LU R10, [R1+0x24] ;  /* 0x00002400010a7983 */ /* 0x000e220000300800 */
[----:B------:R-:W-:Y:S02]  /*fc80*/  IMAD.MOV.U32 R3, RZ, RZ, 0x40000040 ;  /* 0x40000040ff037424 */ /* 0x000fe400078e00ff */
[----:B------:R-:W-:Y:S01]  /*fc90*/  IMAD.MOV.U32 R9, RZ, RZ, 0x40000040 ;  /* 0x40000040ff097424 */ /* 0x000fe200078e00ff */
[----:B------:R-:W-:Y:S05]  /*fca0*/  WARPSYNC.ALL ;  /* 0x0000000000007948 */ /* 0x000fea0003800000 */
[C---:B------:R-:W-:Y:S01]  /*fcb0*/  R2UR UR4, R2.reuse ;  /* 0x00000000020472ca */ /* 0x040fe200000e0000 */
[----:B------:R-:W-:Y:S01]  /*fcc0*/  VIADD R14, R2, 0x2 ;  /* 0x00000002020e7836 */ /* 0x000fe20000000000 */
[----:B------:R-:W-:Y:S01]  /*fcd0*/  R2UR UR5, R3 ;  /* 0x00000000030572ca */ /* 0x000fe200000e0000 */
[C---:B------:R-:W-:Y:S01]  /*fce0*/  VIADD R12, R8.reuse, 0x80 ;  /* 0x00000080080c7836 */ /* 0x040fe20000000000 */
[----:B------:R-:W-:Y:S01]  /*fcf0*/  R2UR UR6, R8 ;  /* 0x00000000080672ca */ /* 0x000fe200000e0000 */
[----:B------:R-:W-:Y:S01]  /*fd00*/  IMAD.MOV.U32 R15, RZ, RZ, 0x40000040 ;  /* 0x40000040ff0f7424 */ /* 0x000fe200078e00ff */
[----:B------:R-:W-:Y:S01]  /*fd10*/  R2UR UR7, R9 ;  /* 0x00000000090772ca */ /* 0x000fe200000e0000 */
[----:B------:R-:W-:Y:S01]  /*fd20*/  WARPGROUP.ARRIVE ;  /* 0x00000000000079c5 */ /* 0x000fe20000000000 */
[----:B------:R-:W-:Y:S01]  /*fd30*/  IMAD.MOV.U32 R13, RZ, RZ, 0x40000040 ;  /* 0x40000040ff0d7424 */ /* 0x000fe200078e00ff */
[----:B------:R-:W2:Y:S01]  /*fd40*/  LDL.LU R20, [R1+0x28] ;  /* 0x0000280001147983 */ /* 0x000ea20000300800 */
[----:B------:R-:W-:Y:S01]  /*fd50*/  IMAD.MOV.U32 R28, RZ, RZ, RZ ;  /* 0x000000ffff1c7224 */ /* 0x000fe200078e00ff */
[----:B------:R-:W-:Y:S01]  /*fd60*/  IADD3 R22, R22, 0x1, RZ ;  /* 0x0000000116167810 */ /* 0x000fe20007ffe0ff */
[----:B------:R-:W-:Y:S01]  /*fd70*/  IMAD.MOV.U32 R3, RZ, RZ, 0x40000040 ;  /* 0x40000040ff037424 */ /* 0x000fe200078e00ff */
[----:B------:R-:W3:Y:S01]  /*fd80*/  SHFL.BFLY PT, R7, R4, 0x2, 0x1f ;  /* 0x0c401f0004077f89 */ /* 0x000ee200000e0000 */
[----:B------:R-:W-:Y:S01]  /*fd90*/  IMAD.MOV.U32 R9, RZ, RZ, 0x40000040 ;  /* 0x40000040ff097424 */ /* 0x000fe200078e00ff */
[----:B------:R-:W-:-:S04]  /*fda0*/  ISETP.NE.AND P0, PT, R22, 0x2, PT ;  /* 0x000000021600780c */ /* 0x000fc80003f05270 */
[----:B------:R-:W-:Y:S01]  /*fdb0*/  HGMMA.64x64x16.F32.BF16 R120, gdesc[UR4].tnspB, R120, gsb0 ;  /* 0x40e00000047879f0 */ /* 0x000fe20008001878 */
[----:B------:R-:W-:Y:S02]  /*fdc0*/  R2UR UR4, R14 ;  /* 0x000000000e0472ca */ /* 0x000fe400000e0000 */
[----:B------:R-:W-:Y:S01]  /*fdd0*/  R2UR UR5, R15 ;  /* 0x000000000f0572ca */ /* 0x000fe200000e0000 */
[----:B------:R-:W-:Y:S01]  /*fde0*/  IMAD.MOV.U32 R15, RZ, RZ, 0x40000040 ;  /* 0x40000040ff0f7424 */ /* 0x000fe200078e00ff */
[----:B------:R-:W-:Y:S01]  /*fdf0*/  R2UR UR6, R12 ;  /* 0x000000000c0672ca */ /* 0x000fe200000e0000 */
[----:B------:R-:W-:Y:S01]  /*fe00*/  VIADD R12, R8, 0x100 ;  /* 0x00000100080c7836 */ /* 0x000fe20000000000 */
[----:B------:R-:W-:Y:S01]  /*fe10*/  R2UR UR7, R13 ;  /* 0x000000000d0772ca */ /* 0x000fe200000e0000 */
[----:B------:R-:W-:Y:S01]  /*fe20*/  IMAD.MOV.U32 R13, RZ, RZ, 0x40000040 ;  /* 0x40000040ff0d7424 */ /* 0x000fe200078e00ff */
[----:B------:R-:W-:Y:S01]  /*fe30*/  IADD3 R14, R2, 0x4, RZ ;  /* 0x00000004020e7810 */ /* 0x000fe20007ffe0ff */
[----:B---3--:R-:W-:Y:S01]  /*fe40*/  FADD.FTZ R7, R7, R4 ;  /* 0x0000000407077221 */ /* 0x008fe20000010000 */
[----:B------:R-:W-:-:S02]  /*fe50*/  WARPGROUP.DEPBAR.LE gsb0, 0x0 ;  /* 0x00008000000079c5 */ /* 0x000fc40000010000 */
[----:B------:R-:W-:-:S07]  /*fe60*/  WARPGROUP.ARRIVE ;  /* 0x00000000000079c5 */ /* 0x000fce0000000000 */
[----:B------:R-:W-:Y:S01]  /*fe70*/  HGMMA.64x64x16.F32.BF16 R120, gdesc[UR4].tnspB, R120, gsb0 ;  /* 0x40e00000047879f0 */ /* 0x000fe20008001878 */
        /* <DEDUP_REMOVED lines=8> */
[----:B------:R-:W-:Y:S02]  /*ff00*/  WARPGROUP.DEPBAR.LE gsb0, 0x0 ;  /* 0x00008000000079c5 */ /* 0x000fe40000010000 */
[----:B------:R-:W-:-:S09]  /*ff10*/  WARPGROUP.ARRIVE ;  /* 0x00000000000079c5 */ /* 0x000fd20000000000 */
        /* <DEDUP_REMOVED lines=9> */
[----:B------:R-:W-:-:S02]  /*ffb0*/  WARPGROUP.DEPBAR.LE gsb0, 0x0 ;  /* 0x00008000000079c5 */ /* 0x000fc40000010000 */
[----:B------:R-:W-:-:S08]  /*ffc0*/  WARPGROUP.ARRIVE ;  /* 0x00000000000079c5 */ /* 0x000fd00000000000 */
        /* <DEDUP_REMOVED lines=9> */
[----:B01----:R-:W0:Y:S01]  /*10060*/  SHFL.BFLY PT, R0, R10, 0x2, 0x1f ;  /* 0x0c401f000a007f89 */ /* 0x003e2200000e0000 */
[----:B------:R-:W-:-:S02]  /*10070*/  WARPGROUP.DEPBAR.LE gsb0, 0x0 ;  /* 0x00008000000079c5 */ /* 0x000fc40000010000 */
[----:B------:R-:W-:-:S08]  /*10080*/  WARPGROUP.ARRIVE ;  /* 0x00000000000079c5 */ /* 0x000fd00000000000 */
        /* <DEDUP_REMOVED lines=52> */
[C---:B------:R-:W-:Y:S01]  /*103d0*/  IADD3 R14, R2.reuse, 0xc04, RZ ;  /* 0x00000c04020e7810 */ /* 0x040fe20007ffe0ff */
[----:B------:R-:W-:-:S02]  /*103e0*/  VIADD R2, R2, 0xc06 ;  /* 0x00000c0602027836 */ /* 0x000fc40000000000 */
[----:B------:R-:W-:Y:S01]  /*103f0*/  VIADD R8, R8, 0x580 ;  /* 0x0000058008087836 */ /* 0x000fe20000000000 */
[----:B------:R-:W-:Y:S02]  /*10400*/  WARPGROUP.DEPBAR.LE gsb0, 0x0 ;  /* 0x00008000000079c5 */ /* 0x000fe40000010000 */
[----:B------:R-:W-:-:S06]  /*10410*/  WARPGROUP.ARRIVE ;  /* 0x00000000000079c5 */ /* 0x000fcc0000000000 */
[----:B------:R-:W-:Y:S01]  /*10420*/  HGMMA.64x64x16.F32.BF16 R120, gdesc[UR4].tnspB, R120, gsb0 ;  /* 0x40e00000047879f0 */ /* 0x000fe20008001878 */
[----:B------:R-:W-:Y:S02]  /*10430*/  R2UR UR4, R14 ;  /* 0x000000000e0472ca */ /* 0x000fe400000e0000 */
[----:B------:R-:W-:Y:S02]  /*10440*/  R2UR UR5, R15 ;  /* 0x000000000f0572ca */ /* 0x000fe400000e0000 */
[----:B------:R-:W-:Y:S02]  /*10450*/  R2UR UR6, R12 ;  /* 0x000000000c0672ca */ /* 0x000fe400000e0000 */
[----:B------:R-:W-:Y:S01]  /*10460*/  R2UR UR7, R13 ;  /* 0x000000000d0772ca */ /* 0x000fe200000e0000 */
[----:B------:R-:W-:Y:S02]  /*10470*/  WARPGROUP.DEPBAR.LE gsb0, 0x0 ;  /* 0x00008000000079c5 */ /* 0x000fe40000010000 */
[----:B------:R-:W-:-:S10]  /*10480*/  WARPGROUP.ARRIVE ;  /* 0x00000000000079c5 */ /* 0x000fd40000000000 */
[----:B------:R-:W-:Y:S01]  /*10490*/  HGMMA.64x64x16.F32.BF16 R120, gdesc[UR4].tnspB, R120, gsb0 ;  /* 0x40e00000047879f0 */ /* 0x000fe20008001878 */
[----:B------:R-:W-:Y:S01]  /*104a0*/  R2UR UR4, R2 ;  /* 0x00000000020472ca */ /* 0x000fe200000e0000 */
[----:B0-----:R-:W-:Y:S01]  /*104b0*/  FADD.FTZ R2, R0, R10 ;  /* 0x0000000a00027221 */ /* 0x001fe20000010000 */
[----:B------:R-:W-:Y:S01]  /*104c0*/  R2UR UR5, R3 ;  /* 0x00000000030572ca */ /* 0x000fe200000e0000 */
[----:B------:R-:W0:Y:S01]  /*104d0*/  SHFL.BFLY PT, R0, R7, 0x1, 0x1f ;  /* 0x0c201f0007007f89 */ /* 0x000e2200000e0000 */
[----:B------:R-:W-:Y:S02]  /*104e0*/  R2UR UR6, R8 ;  /* 0x00000000080672ca */ /* 0x000fe400000e0000 */
[----:B------:R-:W-:Y:S01]  /*104f0*/  R2UR UR7, R9 ;  /* 0x00000000090772ca */ /* 0x000fe200000e0000 */
[----:B------:R-:W1:Y:S01]  /*10500*/  SHFL.BFLY PT, R3, R2, 0x1, 0x1f ;  /* 0x0c201f0002037f89 */ /* 0x000e6200000e0000 */
[----:B0-----:R-:W-:Y:S01]  /*10510*/  FADD.FTZ R10, R7, R0 ;  /* 0x00000000070a7221 */ /* 0x001fe20000010000 */
[----:B------:R-:W-:Y:S01]  /*10520*/  SEL R0, RZ, 0x1, P0 ;  /* 0x00000001ff007807 */ /* 0x000fe20000000000 */
[----:B-1----:R-:W-:-:S03]  /*10530*/  FADD.FTZ R13, R2, R3 ;  /* 0x00000003020d7221 */ /* 0x002fc60000010000 */
[----:B------:R-:W-:Y:S02]  /*10540*/  FSETP.NE.FTZ.AND P2, PT, R10, RZ, PT ;  /* 0x000000ff0a00720b */ /* 0x000fe40003f55000 */
[----:B--2---:R-:W-:Y:S02]  /*10550*/  LOP3.LUT R20, R20, R0, RZ, 0x3c, !PT ;  /* 0x0000000014147212 */ /* 0x004fe400078e3cff */
[----:B------:R-:W-:-:S09]  /*10560*/  FSETP.NE.FTZ.AND P3, PT, R13, RZ, PT ;  /* 0x000000ff0d00720b */ /* 0x000fd20003f75000 */
[----:B------:R-:W-:Y:S08]  /*10570*/  @P2 MUFU.LG2 R4, R10 ;  /* 0x0000000a00042308 */ /* 0x000ff00000000c00 */
[----:B------:R0:W-:Y:S01]  /*10580*/  @P2 MUFU.RCP R28, R10 ;  /* 0x0000000a001c2308 */ /* 0x0001e20000001000 */
[----:B------:R-:W-:Y:S02]  /*10590*/  WARPGROUP.DEPBAR.LE gsb0, 0x0 ;  /* 0x00008000000079c5 */ /* 0x000fe40000010000 */
[----:B0-----:R-:W2:Y:S01]  /*105a0*/  LDL.LU R10, [R1+0x80] ;  /* 0x00008000010a7983 */ /* 0x001ea20000300800 */
[----:B------:R-:W-:-:S04]  /*105b0*/  WARPGROUP.ARRIVE ;  /* 0x00000000000079c5 */ /* 0x000fc80000000000 */
[----:B------:R-:W0:Y:S02]  /*105c0*/  @P3 MUFU.LG2 R8, R13 ;  /* 0x0000000d00083308 */ /* 0x000e240000000c00 */
[----:B------:R-:W-:Y:S01]  /*105d0*/  HGMMA.64x64x16.F32.BF16 R120, gdesc[UR4].tnspB, R120, gsb0 ;  /* 0x40e00000047879f0 */ /* 0x000fe20008001878 */
[----:B------:R-:W-:Y:S01]  /*105e0*/  IMAD.MOV.U32 R2, RZ, RZ, RZ ;  /* 0x000000ffff027224 */ /* 0x000fe200078e00ff */
[----:B------:R1:W-:Y:S05]  /*105f0*/  STL [R1+0x28], R20 ;  /* 0x0000281401007387 */ /* 0x0003ea0000100800 */
[----:B------:R-:W3:Y:S01]  /*10600*/  @P3 MUFU.RCP R2, R13 ;  /* 0x0000000d00023308 */ /* 0x000ee20000001000 */
[----:B------:R-:W-:-:S02]  /*10610*/  @!P1 VIADD R9, R11, 0x30860 ;  /* 0x000308600b099836 */ /* 0x000fc40000000000 */
[C---:B------:R-:W-:Y:S01]  /*10620*/  @P3 FMUL.FTZ R11, R6.reuse, 0.69314718246459960938 ;  /* 0x3f317218060b3820 */ /* 0x040fe20000410000 */
[----:B------:R-:W-:Y:S01]  /*10630*/  @P2 FMUL.FTZ R0, R6, 0.69314718246459960938 ;  /* 0x3f31721806002820 */ /* 0x000fe20000410000 */
[----:B0-----:R-:W-:Y:S01]  /*10640*/  @P3 FMUL.FTZ R8, R8, 0.69314718246459960938 ;  /* 0x3f31721808083820 */ /* 0x001fe20000410000 */
[----:B------:R-:W-:Y:S01]  /*10650*/  @!P1 PRMT R9, RZ, 0x654, R9 ;  /* 0x00000654ff099816 */ /* 0x000fe20000000009 */
[----:B------:R-:W-:Y:S01]  /*10660*/  @P2 FMUL.FTZ R7, R4, 0.69314718246459960938 ;  /* 0x3f31721804072820 */ /* 0x000fe20000410000 */
[----:B------:R-:W-:Y:S02]  /*10670*/  IMAD.MOV.U32 R21, RZ, RZ, -0x800000 ;  /* 0xff800000ff157424 */ /* 0x000fe400078e00ff */
[----:B------:R-:W-:Y:S01]  /*10680*/  @P3 FFMA.FTZ R21, R11, R37, R8 ;  /* 0x000000250b153223 */ /* 0x000fe20000010008 */
[----:B------:R-:W-:Y:S02]  /*10690*/  IMAD.MOV.U32 R3, RZ, RZ, -0x800000 ;  /* 0xff800000ff037424 */ /* 0x000fe400078e00ff */
[----:B------:R-:W-:Y:S01]  /*106a0*/  @P2 FFMA.FTZ R3, R0, R5, R7 ;  /* 0x0000000500032223 */ /* 0x000fe20000010007 */
[----:B------:R-:W-:Y:S01]  /*106b0*/  SEL R22, R22, RZ, P0 ;  /* 0x000000ff16167207 */ /* 0x000fe20000000000 */
[----:B------:R-:W-:-:S02]  /*106c0*/  WARPGROUP.DEPBAR.LE gsb0, 0x0 ;  /* 0x00008000000079c5 */ /* 0x000fc40000010000 */
        /* <DEDUP_REMOVED lines=36> */
.L_x_10838:
[----:B------:R-:W2:Y:S01]  /*10910*/  LDL R63, [R1+0x78] ;  /* 0x00007800013f7983 */ /* 0x000ea20000100800 */
[----:B------:R-:W-:Y:S05]  /*10920*/  WARPSYNC.ALL ;  /* 0x0000000000007948 */ /* 0x000fea0003800000 */
[----:B------:R-:W0:Y:S01]  /*10930*/  S2R R5, SR_TID.X ;  /* 0x0000000000057919 */ /* 0x000e220000002100 */
[----:B------:R-:W3:Y:S01]  /*10940*/  S2UR UR5, SR_CgaCtaId ;  /* 0x00000000000579c3 */ /* 0x000ee20000008800 */
[----:B------:R-:W-:Y:S01]  /*10950*/  UMOV UR4, 0x400 ;  /* 0x0000040000047882 */ /* 0x000fe20000000000 */
[----:B------:R-:W-:Y:S01]  /*10960*/  BSSY B0, `(.L_x_10893) ;  /* 0x0000194000007945 */ /* 0x000fe20003800000 */
[----:B---3--:R-:W-:-:S06]  /*10970*/  ULEA UR4, UR5, UR4, 0x18 ;  /* 0x0000000405047291 */ /* 0x008fcc000f8ec03f */
[----:B------:R-:W-:Y:S01]  /*10980*/  IMAD.U32 R2, RZ, RZ, UR4 ;  /* 0x00000004ff027e24 */ /* 0x000fe2000f8e00ff */
[----:B------:R-:W-:Y:S01]  /*10990*/  BAR.SYNC.DEFER_BLOCKING 0x5, 0x1a0 ;  /* 0x0146800000007b1d */ /* 0x000fe20000010000 */
[----:B0-----:R-:W-:-:S04]  /*109a0*/  IADD3 R64, R5, -0x80, RZ ;  /* 0xffffff8005407810 */ /* 0x001fc80007ffe0ff */
[----:B------:R-:W-:-:S04]  /*109b0*/  SHF.R.S32.HI R4, RZ, 0x1f, R64 ;  /* 0x0000001fff047819 */ /* 0x000fc80000011440 */
[----:B-1----:R-:W-:-:S04]  /*109c0*/  LEA.HI R20, R4, R64, RZ, 0x3 ;  /* 0x0000004004147211 */ /* 0x002fc800078f18ff */
[----:B------:R-:W-:Y:S02]  /*109d0*/  LOP3.LUT R0, R20, 0x1ffffff8, RZ, 0xc0, !PT ;  /* 0x1ffffff814007812 */ /* 0x000fe400078ec0ff */
[----:B------:R-:W-:-:S03]  /*109e0*/  SHF.R.S32.HI R20, RZ, 0x3, R20 ;  /* 0x00000003ff147819 */ /* 0x000fc60000011414 */
[----:B------:R-:W-:-:S04]  /*109f0*/  IMAD.IADD R0, R64, 0x1, -R0 ;  /* 0x0000000140007824 */ /* 0x000fc800078e0a00 */
[----:B------:R-:W-:Y:S01]  /*10a00*/  IMAD.SHL.U32 R0, R0, 0x8, RZ ;  /* 0x0000000800007824 */ /* 0x000fe200078e00ff */
[----:B------:R0:W1:Y:S01]  /*10a10*/  LDS.128 R32, [R2+0x308d0] ;  /* 0x0308d00002207984 */ /* 0x0000620000000c00 */
[----:B------:R-:W-:Y:S06]  /*10a20*/  BAR.ARV 0x4, 0x1a0 ;  /* 0x0106800000007b1d */ /* 0x000fec0000002000 */
[----:B--2---:R-:W-:Y:S01]  /*10a30*/  SHF.R.S32.HI R26, RZ, 0x1f, R63 ;  /* 0x0000001fff1a7819 */ /* 0x004fe2000001143f */
[----:B------:R-:W-:-:S03]  /*10a40*/  IMAD.SHL.U32 R62, R63, 0x4, RZ ;  /* 0x000000043f3e7824 */ /* 0x000fc600078e00ff */
[----:B------:R-:W-:Y:S01]  /*10a50*/  SHF.L.U64.HI R60, R63, 0x2, R26 ;  /* 0x000000023f3c7819 */ /* 0x000fe2000001021a */
[----:B01----:R-:W-:Y:S06]  /*10a60*/  @P1 BRA `(.L_x_10894) ;  /* 0x0000000c00d41947 */ /* 0x003fec0003800000 */
[----:B------:R-:W-:Y:S01]  /*10a70*/  VIADD R6, R5, 0xffffff80 ;  /* 0xffffff8005067836 */ /* 0x000fe20000000000 */
[----:B------:R-:W-:Y:S01]  /*10a80*/  LEA.HI R4, R4, R64, RZ, 0x4 ;  /* 0x0000004004047211 */ /* 0x000fe200078f20ff */
[----:B------:R-:W0:Y:S03]  /*10a90*/  S2R R5, SR_SWINHI ;  /* 0x0000000000057919 */ /* 0x000e260000002f00 */
[----:B------:R-:W-:Y:S01]  /*10aa0*/  SHF.R.S32.HI R8, RZ, 0x1f, R6 ;  /* 0x0000001fff087819 */ /* 0x000fe20000011406 */
[----:B------:R-:W2:Y:S01]  /*10ab0*/  LDL R65, [R1+0x7c] ;  /* 0x00007c0001417983 */ /* 0x000ea20000100800 */
[----:B------:R-:W-:Y:S02]  /*10ac0*/  SHF.R.S32.HI R7, RZ, 0x4, R4 ;  /* 0x00000004ff077819 */ /* 0x000fe40000011404 */
[----:B------:R-:W-:Y:S02]  /*10ad0*/  LEA.HI R8, R8, R6, RZ, 0x5 ;  /* 0x0000000608087211 */ /* 0x000fe400078f28ff */
[----:B------:R-:W-:-:S02]  /*10ae0*/  LEA.HI R6, R4, R7, RZ, 0x1 ;  /* 0x0000000704067211 */ /* 0x000fc400078f08ff */
[----:B------:R-:W-:Y:S02]  /*10af0*/  SHF.R.S32.HI R8, RZ, 0x5, R8 ;  /* 0x00000005ff087819 */ /* 0x000fe40000011408 */
[----:B------:R-:W-:Y:S02]  /*10b00*/  LOP3.LUT R4, R4, 0xfffffff0, RZ, 0xc0, !PT ;  /* 0xfffffff004047812 */ /* 0x000fe400078ec0ff */
[----:B------:R-:W-:Y:S01]  /*10b10*/  LOP3.LUT R6, R6, 0x1ffffffe, RZ, 0xc0, !PT ;  /* 0x1ffffffe06067812 */ /* 0x000fe200078ec0ff */
[----:B------:R-:W-:Y:S02]  /*10b20*/  IMAD.SHL.U32 R9, R8, 0x400, RZ ;  /* 0x0000040008097824 */ /* 0x000fe400078e00ff */
[----:B------:R-:W-:Y:S02]  /*10b30*/  IMAD.IADD R4, R64, 0x1, -R4 ;  /* 0x0000000140047824 */ /* 0x000fe400078e0a04 */
[----:B------:R-:W-:-:S03]  /*10b40*/  IMAD.IADD R6, R7, 0x1, -R6 ;  /* 0x0000000107067824 */ /* 0x000fc600078e0a06 */
[----:B------:R-:W-:Y:S01]  /*10b50*/  LEA R9, R4, R9, 0x6 ;  /* 0x0000000904097211 */ /* 0x000fe200078e30ff */
[----:B------:R-:W-:Y:S01]  /*10b60*/  IMAD.SHL.U32 R6, R6, 0x8, RZ ;  /* 0x0000000806067824 */ /* 0x000fe200078e00ff */
[----:B------:R-:W-:Y:S05]  /*10b70*/  WARPSYNC.ALL ;  /* 0x0000000000007948 */ /* 0x000fea0003800000 */
[----:B------:R-:W-:Y:S01]  /*10b80*/  IMAD.IADD R9, R6, 0x1, R9 ;  /* 0x0000000106097824 */ /* 0x000fe200078e0209 */
[----:B------:R-:W-:Y:S01]  /*10b90*/  F2FP.BF16.F32.PACK_AB R12, R12, R55 ;  /* 0x000000370c0c723e */ /* 0x000fe200000010ff */
[----:B------:R-:W-:Y:S01]  /*10ba0*/  ULDC.64 UR4, c[0x0][0xbd8] ;  /* 0x0002f60000047ab9 */ /* 0x000fe20000000a00 */
[----:B-----5:R-:W-:-:S02]  /*10bb0*/  MOV R24, R2 ;  /* 0x0000000200187202 */ /* 0x020fc40000000f00 */
[----:B0-----:R-:W-:-:S03]  /*10bc0*/  MOV R25, R5 ;  /* 0x0000000500197202 */ /* 0x001fc60000000f00 */
[----:B------:R-:W-:Y:S01]  /*10bd0*/  IMAD.WIDE R10, R9, 0x2, R24 ;  /* 0x00000002090a7825 */ /* 0x000fe200078e0218 */
[----:B------:R-:W-:Y:S02]  /*10be0*/  BAR.SYNC.DEFER_BLOCKING 0x1, 0x180 ;  /* 0x0046000000007b1d */ /* 0x000fe40000010000 */
[C---:B------:R-:W-:Y:S02]  /*10bf0*/  IADD3 R57, P2, R10.reuse, 0x20, RZ ;  /* 0x000000200a397810 */ /* 0x040fe40007f5e0ff */
[C---:B------:R-:W-:Y:S02]  /*10c00*/  LOP3.LUT R9, R10.reuse, 0x380, RZ, 0xc0, !PT ;  /* 0x000003800a097812 */ /* 0x040fe400078ec0ff */
[C---:B------:R-:W-:Y:S02]  /*10c10*/  IADD3 R61, P0, R10.reuse, 0x60, RZ ;  /* 0x000000600a3d7810 */ /* 0x040fe40007f1e0ff */
[----:B------:R-:W-:Y:S02]  /*10c20*/  IADD3 R59, P1, R10, 0x40, RZ ;  /* 0x000000400a3b7810 */ /* 0x000fe40007f3e0ff */
[----:B------:R-:W-:-:S02]  /*10c30*/  LOP3.LUT R4, R57, 0x380, RZ, 0xc0, !PT ;  /* 0x0000038039047812 */ /* 0x000fc400078ec0ff */
[----:B------:R-:W-:Y:S02]  /*10c40*/  SHF.R.U64 R9, R9, 0x3, RZ ;  /* 0x0000000309097819 */ /* 0x000fe400000012ff */
[----:B------:R-:W-:Y:S02]  /*10c50*/  LOP3.LUT R6, R59, 0x380, RZ, 0xc0, !PT ;  /* 0x000003803b067812 */ /* 0x000fe400078ec0ff */
[----:B------:R-:W-:Y:S02]  /*10c60*/  LOP3.LUT R32, R61, 0x380, RZ, 0xc0, !PT ;  /* 0x000003803d207812 */ /* 0x000fe400078ec0ff */
[----:B------:R-:W-:Y:S02]  /*10c70*/  SHF.R.U64 R4, R4, 0x3, RZ ;  /* 0x0000000304047819 */ /* 0x000fe400000012ff */
[----:B------:R-:W-:Y:S02]  /*10c80*/  LOP3.LUT R10, R9, R10, RZ, 0x3c, !PT ;  /* 0x0000000a090a7212 */ /* 0x000fe400078e3cff */
[----:B------:R-:W-:-:S02]  /*10c90*/  SHF.R.U64 R6, R6, 0x3, RZ ;  /* 0x0000000306067819 */ /* 0x000fc400000012ff */
[----:B------:R-:W-:Y:S01]  /*10ca0*/  SHF.R.U64 R32, R32, 0x3, RZ ;  /* 0x0000000320207819 */ /* 0x000fe200000012ff */
[--C-:B------:R-:W-:Y:S01]  /*10cb0*/  IMAD.X R5, RZ, RZ, R11.reuse, P0 ;  /* 0x000000ffff057224 */ /* 0x100fe200000e060b */
[----:B------:R-:W-:Y:S01]  /*10cc0*/  LOP3.LUT R8, R4, R57, RZ, 0x3c, !PT ;  /* 0x0000003904087212 */ /* 0x000fe200078e3cff */
[--C-:B------:R-:W-:Y:S01]  /*10cd0*/  IMAD.X R7, RZ, RZ, R11.reuse, P1 ;  /* 0x000000ffff077224 */ /* 0x100fe200008e060b */
[----:B------:R-:W-:Y:S01]  /*10ce0*/  LOP3.LUT R6, R6, R59, RZ, 0x3c, !PT ;  /* 0x0000003b06067212 */ /* 0x000fe200078e3cff */
[----:B------:R-:W-:Y:S01]  /*10cf0*/  IMAD.X R9, RZ, RZ, R11, P2 ;  /* 0x000000ffff097224 */ /* 0x000fe200010e060b */
[----:B------:R-:W-:Y:S02]  /*10d00*/  LOP3.LUT R4, R32, R61, RZ, 0x3c, !PT ;  /* 0x0000003d20047212 */ /* 0x000fe400078e3cff */
[----:B------:R-:W-:Y:S02]  /*10d10*/  MOV R10, R10 ;  /* 0x0000000a000a7202 */ /* 0x000fe40000000f00 */
[----:B------:R-:W-:-:S02]  /*10d20*/  F2FP.BF16.F32.PACK_AB R13, R13, R58 ;  /* 0x0000003a0d0d723e */ /* 0x000fc400000010ff */
[----:B------:R-:W-:Y:S02]  /*10d30*/  F2FP.BF16.F32.PACK_AB R14, R14, R53 ;  /* 0x000000350e0e723e */ /* 0x000fe400000010ff */
[----:B------:R-:W-:Y:S02]  /*10d40*/  F2FP.BF16.F32.PACK_AB R15, R15, R56 ;  /* 0x000000380f0f723e */ /* 0x000fe400000010ff */
[----:B------:R-:W-:Y:S02]  /*10d50*/  MOV R55, R6 ;  /* 0x0000000600377202 */ /* 0x000fe40000000f00 */
[----:B------:R-:W-:Y:S01]  /*10d60*/  MOV R53, R4 ;  /* 0x0000000400357202 */ /* 0x000fe20000000f00 */
[----:B------:R0:W-:Y:S01]  /*10d70*/  STSM.16.M88.4 [R10], R12 ;  /* 0x0000000c0a007844 */ /* 0x0001e20000000200 */
        /* <DEDUP_REMOVED lines=8> */
[----:B0-----:R-:W-:Y:S02]  /*10e00*/  F2FP.BF16.F32.PACK_AB R10, R39, R30 ;  /* 0x0000001e270a723e */ /* 0x001fe400000010ff */
[----:B------:R-:W-:Y:S02]  /*10e10*/  F2FP.BF16.F32.PACK_AB R12, R40, R29 ;  /* 0x0000001d280c723e */ /* 0x000fe400000010ff */
[----:B------:R-:W-:Y:S02]  /*10e20*/  F2FP.BF16.F32.PACK_AB R13, R43, R46 ;  /* 0x0000002e2b0d723e */ /* 0x000fe400000010ff */
[----:B------:R-:W-:Y:S02]  /*10e30*/  F2FP.BF16.F32.PACK_AB R14, R28, R27 ;  /* 0x0000001b1c0e723e */ /* 0x000fe400000010ff */
[----:B------:R-:W-:Y:S02]  /*10e40*/  F2FP.BF16.F32.PACK_AB R15, R151, R44 ;  /* 0x0000002c970f723e */ /* 0x000fe400000010ff */
[----:B------:R-:W-:-:S02]  /*10e50*/  ISETP.NE.U32.AND P0, PT, RZ, UR4, PT ;  /* 0x00000004ff007c0c */ /* 0x000fc4000bf05070 */
        /* <DEDUP_REMOVED lines=13> */
[----:B0-----:R-:W-:Y:S01]  /*10f30*/  IMAD.U32 R32, RZ, RZ, UR4 ;  /* 0x00000004ff207e24 */ /* 0x001fe2000f8e00ff */
[----:B------:R-:W-:Y:S01]  /*10f40*/  @P1 IADD3.X R29, R60, UR5, RZ, P2, !PT ;  /* 0x000000053c1d1c10 */ /* 0x000fe200097fe4ff */
[----:B------:R-:W3:Y:S04]  /*10f50*/  @P0 LDG.E R37, desc[UR56][R30.64] ;  /* 0x000000381e250981 */ /* 0x000ee8000c1e1900 */
[----:B------:R1:W5:Y:S01]  /*10f60*/  @P1 LDG.E R32, desc[UR56][R28.64] ;  /* 0x000000381c201981 */ /* 0x000362000c1e1900 */
[----:B--2---:R-:W-:-:S02]  /*10f70*/  SHF.R.S32.HI R38, RZ, 0x1f, R65 ;  /* 0x0000001fff267819 */ /* 0x004fc40000011441 */
[----:B---3--:R-:W-:Y:S01]  /*10f80*/  SHF.R.S32.HI R36, RZ, 0x1f, R37 ;  /* 0x0000001fff247819 */ /* 0x008fe20000011425 */
[----:B-1----:R-:W-:Y:S06]  /*10f90*/  @P1 BRA `(.L_x_10895) ;  /* 0x0000000000101947 */ /* 0x002fec0003800000 */
[----:B------:R-:W-:Y:S05]  /*10fa0*/  @!P0 BRA `(.L_x_10895) ;  /* 0x00000000000c8947 */ /* 0x000fea0003800000 */
[----:B------:R-:W2:Y:S04]  /*10fb0*/  LDG.E R5, desc[UR56][R30.64] ;  /* 0x000000381e057981 */ /* 0x000ea8000c1e1900 */
[----:B-----5:R-:W2:Y:S02]  /*10fc0*/  LDG.E R32, desc[UR56][R30.64+0x4] ;  /* 0x000004381e207981 */ /* 0x020ea4000c1e1900 */
[----:B--2---:R-:W-:-:S07]  /*10fd0*/  IADD3 R32, -R5, R32, RZ ;  /* 0x0000002005207210 */ /* 0x004fce0007ffe1ff */
.L_x_10895:
[----:B------:R-:W2:Y:S01]  /*10fe0*/  LDL R9, [R1+0x8c] ;  /* 0x00008c0001097983 */ /* 0x000ea20000100800 */
[----:B------:R-:W-:-:S03]  /*10ff0*/  ULDC.64 UR4, c[0x0][0xb70] ;  /* 0x0002dc0000047ab9 */ /* 0x000fc60000000a00 */
[----:B------:R-:W2:Y:S01]  /*11000*/  LDL.LU R41, [R1+0x84] ;  /* 0x0000840001297983 */ /* 0x000ea20000300800 */
[----:B------:R-:W-:Y:S01]  /*11010*/  IMAD R6, R38, UR4, RZ ;  /* 0x0000000426067c24 */ /* 0x000fe2000f8e02ff */
[----:B------:R-:W-:Y:S01]  /*11020*/  SEL R40, R26, RZ, !P0 ;  /* 0x000000ff1a287207 */ /* 0x000fe20004000000 */
[----:B------:R-:W-:Y:S01]  /*11030*/  IMAD.MOV.U32 R4, RZ, RZ, R37 ;  /* 0x000000ffff047224 */ /* 0x000fe200078e0025 */
[----:B------:R-:W0:Y:S01]  /*11040*/  S2R R8, SR_TID.X ;  /* 0x0000000000087919 */ /* 0x000e220000002100 */
[----:B------:R-:W-:Y:S01]  /*11050*/  IMAD.MOV.U32 R5, RZ, RZ, R36 ;  /* 0x000000ffff057224 */ /* 0x000fe200078e0024 */
[----:B------:R-:W-:Y:S01]  /*11060*/  SEL R39, R63, RZ, !P0 ;  /* 0x000000ff3f277207 */ /* 0x000fe20004000000 */
[C---:B------:R-:W-:Y:S02]  /*11070*/  IMAD R7, R65.reuse, UR5, R6 ;  /* 0x0000000541077c24 */ /* 0x040fe4000f8e0206 */
[----:B------:R-:W-:Y:S01]  /*11080*/  IMAD.WIDE.U32 R4, R65, UR4, R4 ;  /* 0x0000000441047c25 */ /* 0x000fe2000f8e0004 */
[----:B------:R-:W-:-:S03]  /*11090*/  ULDC.64 UR4, c[0x0][0xb78] ;  /* 0x0002de0000047ab9 */ /* 0x000fc60000000a00 */
[----:B------:R-:W-:Y:S02]  /*110a0*/  IMAD.IADD R5, R5, 0x1, R7 ;  /* 0x0000000105057824 */ /* 0x000fe400078e0207 */
[----:B------:R-:W-:Y:S02]  /*110b0*/  IMAD R6, R40, UR4, RZ ;  /* 0x0000000428067c24 */ /* 0x000fe4000f8e02ff */
[----:B------:R-:W-:-:S04]  /*110c0*/  IMAD.WIDE.U32 R4, R39, UR4, R4 ;  /* 0x0000000427047c25 */ /* 0x000fc8000f8e0004 */
[----:B------:R-:W-:Y:S01]  /*110d0*/  IMAD R6, R39, UR5, R6 ;  /* 0x0000000527067c24 */ /* 0x000fe2000f8e0206 */
[----:B------:R-:W-:Y:S01]  /*110e0*/  ULDC.64 UR4, c[0x0][0xb40] ;  /* 0x0002d00000047ab9 */ /* 0x000fe20000000a00 */
[----:B------:R-:W-:-:S04]  /*110f0*/  IMAD R7, R20, 0x40, R0 ;  /* 0x0000004014077824 */ /* 0x000fc800078e0200 */
[----:B------:R-:W-:-:S03]  /*11100*/  IMAD.WIDE R24, R7, 0x2, R24 ;  /* 0x0000000207187825 */ /* 0x000fc600078e0218 */
[----:B------:R-:W-:-:S05]  /*11110*/  IADD3 R7, P4, R24, 0x4800, RZ ;  /* 0x0000480018077810 */ /* 0x000fca0007f9e0ff */
[----:B------:R-:W-:Y:S01]  /*11120*/  IMAD.X R27, RZ, RZ, R25, P4 ;  /* 0x000000ffff1b7224 */ /* 0x000fe200020e0619 */
[--C-:B------:R-:W-:Y:S01]  /*11130*/  SHF.R.S32.HI R29, RZ, 0x1f, R0.reuse ;  /* 0x0000001fff1d7819 */ /* 0x100fe20000011400 */
[----:B------:R-:W-:Y:S01]  /*11140*/  IMAD.MOV.U32 R28, RZ, RZ, R0 ;  /* 0x000000ffff1c7224 */ /* 0x000fe200078e0000 */
[----:B------:R-:W-:Y:S01]  /*11150*/  BSSY B1, `(.L_x_10896) ;  /* 0x0000057000017945 */ /* 0x000fe20003800000 */
[----:B--2---:R-:W-:Y:S02]  /*11160*/  IMAD R11, R41, 0xc0, R9 ;  /* 0x000000c0290b7824 */ /* 0x004fe400078e0209 */
[----:B0-----:R-:W-:-:S03]  /*11170*/  VIADD R9, R8, 0xffffff80 ;  /* 0xffffff8008097836 */ /* 0x001fc60000000000 */
[----:B------:R-:W-:Y:S02]  /*11180*/  IADD3 R4, P1, R11, R4, RZ ;  /* 0x000000040b047210 */ /* 0x000fe40007f3e0ff */
[----:B------:R-:W-:Y:S02]  /*11190*/  SHF.R.S32.HI R8, RZ, 0x1f, R9 ;  /* 0x0000001fff087819 */ /* 0x000fe40000011409 */
[----:B------:R-:W-:Y:S02]  /*111a0*/  LEA R30, P2, R4, UR4, 0x2 ;  /* 0x00000004041e7c11 */ /* 0x000fe4000f8410ff */
[----:B------:R-:W-:-:S04]  /*111b0*/  LEA.HI R8, R8, R9, RZ, 0x7 ;  /* 0x0000000908087211 */ /* 0x000fc800078f38ff */
[----:B------:R-:W-:-:S05]  /*111c0*/  LOP3.LUT R8, R8, 0xffffff80, RZ, 0xc0, !PT ;  /* 0xffffff8008087812 */ /* 0x000fca00078ec0ff */
[----:B------:R-:W-:Y:S01]  /*111d0*/  IMAD.IADD R8, R9, 0x1, -R8 ;  /* 0x0000000109087824 */ /* 0x000fe200078e0a08 */
[----:B------:R-:W-:-:S04]  /*111e0*/  SHF.R.S32.HI R9, RZ, 0x1f, R11 ;  /* 0x0000001fff097819 */ /* 0x000fc8000001140b */
[----:B------:R-:W-:Y:S02]  /*111f0*/  LOP3.LUT P0, RZ, R8, 0x3, RZ, 0xc0, !PT ;  /* 0x0000000308ff7812 */ /* 0x000fe4000780c0ff */
[----:B------:R-:W-:Y:S01]  /*11200*/  IADD3.X R9, R9, R5, R6, P1, !PT ;  /* 0x0000000509097210 */ /* 0x000fe20000ffe406 */
[C---:B------:R-:W-:Y:S01]  /*11210*/  VIADD R5, R11.reuse, 0x8 ;  /* 0x000000080b057836 */ /* 0x040fe20000000000 */
[----:B-----5:R-:W-:Y:S02]  /*11220*/  ISETP.GE.OR P1, PT, R11, R32, P0 ;  /* 0x000000200b00720c */ /* 0x020fe40000726670 */
[----:B------:R-:W-:Y:S01]  /*11230*/  LEA.HI.X R31, R4, UR5, R9, 0x2, P2 ;  /* 0x00000005041f7c11 */ /* 0x000fe200090f1409 */
[----:B------:R-:W-:Y:S01]  /*11240*/  ULDC.64 UR4, c[0x0][0xaa0] ;  /* 0x0002a80000047ab9 */ /* 0x000fe20000000a00 */
[C---:B------:R-:W-:Y:S02]  /*11250*/  IADD3 R15, P2, R24.reuse, 0x1800, RZ ;  /* 0x00001800180f7810 */ /* 0x040fe40007f5e0ff */
[----:B------:R-:W-:-:S02]  /*11260*/  IADD3 R11, P3, R24, 0x3000, RZ ;  /* 0x00003000180b7810 */ /* 0x000fc40007f7e0ff */
[----:B------:R-:W-:Y:S02]  /*11270*/  ISETP.GE.OR P0, PT, R5, R32, P0 ;  /* 0x000000200500720c */ /* 0x000fe40000706670 */
[----:B------:R-:W-:Y:S01]  /*11280*/  LOP3.LUT R5, R24, 0x380, RZ, 0xc0, !PT ;  /* 0x0000038018057812 */ /* 0x000fe200078ec0ff */
[----:B------:R-:W-:Y:S01]  /*11290*/  IMAD.X R13, RZ, RZ, R25, P3 ;  /* 0x000000ffff0d7224 */ /* 0x000fe200018e0619 */
[----:B------:R-:W-:Y:S01]  /*112a0*/  LOP3.LUT R8, R15, 0x380, RZ, 0xc0, !PT ;  /* 0x000003800f087812 */ /* 0x000fe200078ec0ff */
[----:B------:R-:W-:Y:S01]  /*112b0*/  @!P1 STG.E desc[UR56][R30.64], R3 ;  /* 0x000000031e009986 */ /* 0x000fe2000c101938 */
[----:B------:R-:W-:Y:S02]  /*112c0*/  LOP3.LUT R10, R11, 0x380, RZ, 0xc0, !PT ;  /* 0x000003800b0a7812 */ /* 0x000fe400078ec0ff */
[----:B------:R-:W-:Y:S02]  /*112d0*/  LOP3.LUT R6, R7, 0x380, RZ, 0xc0, !PT ;  /* 0x0000038007067812 */ /* 0x000fe400078ec0ff */
[----:B------:R-:W-:-:S02]  /*112e0*/  SHF.R.U64 R5, R5, 0x3, RZ ;  /* 0x0000000305057819 */ /* 0x000fc400000012ff */
[----:B------:R-:W-:Y:S01]  /*112f0*/  SHF.R.U64 R8, R8, 0x3, RZ ;  /* 0x0000000308087819 */ /* 0x000fe200000012ff */
[----:B------:R0:W-:Y:S01]  /*11300*/  @!P0 STG.E desc[UR56][R30.64+0x20], R21 ;  /* 0x000020151e008986 */ /* 0x0001e2000c101938 */
[----:B------:R-:W-:Y:S02]  /*11310*/  SHF.R.U64 R10, R10, 0x3, RZ ;  /* 0x000000030a0a7819 */ /* 0x000fe400000012ff */
[----:B------:R-:W-:Y:S02]  /*11320*/  SHF.R.U64 R6, R6, 0x3, RZ ;  /* 0x0000000306067819 */ /* 0x000fe400000012ff */
[----:B------:R-:W-:Y:S01]  /*11330*/  LOP3.LUT R4, R5, R24, RZ, 0x3c, !PT ;  /* 0x0000001805047212 */ /* 0x000fe200078e3cff */
[----:B------:R-:W-:Y:S01]  /*11340*/  IMAD.MOV.U32 R5, RZ, RZ, R25 ;  /* 0x000000ffff057224 */ /* 0x000fe200078e0019 */
[----:B------:R-:W-:Y:S02]  /*11350*/  IADD3.X R9, RZ, R25, RZ, P2, !PT ;  /* 0x00000019ff097210 */ /* 0x000fe400017fe4ff */
[----:B------:R-:W-:-:S02]  /*11360*/  LOP3.LUT R8, R8, R15, RZ, 0x3c, !PT ;  /* 0x0000000f08087212 */ /* 0x000fc400078e3cff */
[----:B------:R-:W-:Y:S02]  /*11370*/  LOP3.LUT R12, R10, R11, RZ, 0x3c, !PT ;  /* 0x0000000b0a0c7212 */ /* 0x000fe400078e3cff */
[----:B------:R-:W-:Y:S02]  /*11380*/  LOP3.LUT R26, R6, R7, RZ, 0x3c, !PT ;  /* 0x00000007061a7212 */ /* 0x000fe400078e3cff */
[----:B------:R-:W5:Y:S01]  /*11390*/  LD.E.128 R4, desc[UR56][R4.64] ;  /* 0x0000003804047980 */ /* 0x000f62000c101d00 */
[----:B------:R-:W-:-:S03]  /*113a0*/  IMAD R36, R36, UR4, RZ ;  /* 0x0000000424247c24 */ /* 0x000fc6000f8e02ff */
[----:B------:R-:W5:Y:S01]  /*113b0*/  LD.E.128 R8, desc[UR56][R8.64] ;  /* 0x0000003808087980 */ /* 0x000f62000c101d00 */
[----:B------:R-:W-:Y:S01]  /*113c0*/  IMAD.WIDE.U32 R28, R37, UR4, R28 ;  /* 0x00000004251c7c25 */ /* 0x000fe2000f8e001c */
[----:B------:R-:W-:Y:S02]  /*113d0*/  ULDC UR4, c[0x0][0xa8c] ;  /* 0x0002a30000047ab9 */ /* 0x000fe40000000800 */
[----:B------:R-:W5:Y:S04]  /*113e0*/  LD.E.128 R12, desc[UR56][R12.64] ;  /* 0x000000380c0c7980 */ /* 0x000f68000c101d00 */
[----:B------:R-:W5:Y:S01]  /*113f0*/  LD.E.128 R24, desc[UR56][R26.64] ;  /* 0x000000381a187980 */ /* 0x000f62000c101d00 */
[----:B------:R-:W-:Y:S01]  /*11400*/  ISETP.GE.AND P0, PT, R0, UR4, PT ;  /* 0x0000000400007c0c */ /* 0x000fe2000bf06270 */
[C---:B------:R-:W-:Y:S01]  /*11410*/  VIADD R0, R20.reuse, 0x30 ;  /* 0x0000003014007836 */ /* 0x040fe20000000000 */
[----:B0-----:R-:W-:Y:S01]  /*11420*/  IADD3 R21, R20, 0x90, RZ ;  /* 0x0000009014157810 */ /* 0x001fe20007ffe0ff */
[----:B------:R-:W-:Y:S01]  /*11430*/  @!PT LDS RZ, [RZ] ;  /* 0x00000000fffff984 */ /* 0x000fe20000000800 */
[----:B------:R-:W-:Y:S01]  /*11440*/  @!PT LDS RZ, [RZ] ;  /* 0x00000000fffff984 */ /* 0x000fe20000000800 */
[----:B------:R-:W-:Y:S01]  /*11450*/  @!PT LDS RZ, [RZ] ;  /* 0x00000000fffff984 */ /* 0x000fe20000000800 */
[----:B------:R-:W-:Y:S01]  /*11460*/  @!PT LDS RZ, [RZ] ;  /* 0x00000000fffff984 */ /* 0x000fe20000000800 */
[----:B------:R0:W-:Y:S06]  /*11470*/  MEMBAR.ALL.CTA ;  /* 0x0000000000007992 */ /* 0x0001ec0000008000 */
[----:B0-----:R-:W0:Y:S01]  /*11480*/  FENCE.VIEW.ASYNC.S ;  /* 0x00000000000073c6 */ /* 0x001e220000000000 */
[----:B------:R-:W-:-:S02]  /*11490*/  IMAD R32, R41, -0xc0, R32 ;  /* 0xffffff4029207824 */ /* 0x000fc400078e0220 */
[----:B------:R-:W-:Y:S02]  /*114a0*/  VIADD R3, R20, 0x60 ;  /* 0x0000006014037836 */ /* 0x000fe40000000000 */
[----:B------:R-:W-:Y:S01]  /*114b0*/  IMAD R37, R37, UR5, R36 ;  /* 0x0000000525257c24 */ /* 0x000fe2000f8e0224 */
[----:B------:R-:W-:Y:S01]  /*114c0*/  ULDC.64 UR4, c[0x0][0xae0] ;  /* 0x0002b80000047ab9 */ /* 0x000fe20000000a00 */
[-C--:B------:R-:W-:Y:S01]  /*114d0*/  ISETP.GE.OR P3, PT, R0, R32.reuse, P0 ;  /* 0x000000200000720c */ /* 0x080fe20000766670 */
[----:B------:R-:W-:Y:S01]  /*114e0*/  IMAD R30, R38, UR4, RZ ;  /* 0x00000004261e7c24 */ /* 0x000fe2000f8e02ff */
[-C--:B------:R-:W-:Y:S01]  /*114f0*/  ISETP.GE.OR P1, PT, R3, R32.reuse, P0 ;  /* 0x000000200300720c */ /* 0x080fe20000726670 */
[----:B------:R-:W-:Y:S01]  /*11500*/  IMAD.IADD R29, R29, 0x1, R37 ;  /* 0x000000011d1d7824 */ /* 0x000fe200078e0225 */
[-C--:B------:R-:W-:Y:S01]  /*11510*/  ISETP.GE.OR P2, PT, R21, R32.reuse, P0 ;  /* 0x000000201500720c */ /* 0x080fe20000746670 */
[C---:B------:R-:W-:Y:S01]  /*11520*/  IMAD R31, R65.reuse, UR5, R30 ;  /* 0x00000005411f7c24 */ /* 0x040fe2000f8e021e */
[----:B------:R-:W-:Y:S01]  /*11530*/  ISETP.GE.OR P0, PT, R20, R32, P0 ;  /* 0x000000201400720c */ /* 0x000fe20000706670 */
[----:B------:R-:W-:Y:S01]  /*11540*/  IMAD.WIDE.U32 R28, R65, UR4, R28 ;  /* 0x00000004411c7c25 */ /* 0x000fe2000f8e001c */
[----:B------:R-:W-:Y:S01]  /*11550*/  ULDC.64 UR4, c[0x0][0xae8] ;  /* 0x0002ba0000047ab9 */ /* 0x000fe20000000a00 */
[----:B------:R-:W-:-:S02]  /*11560*/  SHF.R.S32.HI R21, RZ, 0x1f, R20 ;  /* 0x0000001fff157819 */ /* 0x000fc40000011414 */
[----:B------:R-:W-:Y:S02]  /*11570*/  VIADD R0, R2, 0x30820 ;  /* 0x0003082002007836 */ /* 0x000fe40000000000 */
[----:B------:R-:W-:Y:S02]  /*11580*/  IMAD.IADD R29, R29, 0x1, R31 ;  /* 0x000000011d1d7824 */ /* 0x000fe400078e021f */
[----:B------:R-:W-:Y:S01]  /*11590*/  IMAD R3, R40, UR4, RZ ;  /* 0x0000000428037c24 */ /* 0x000fe2000f8e02ff */
[----:B------:R-:W-:Y:S01]  /*115a0*/  PRMT R0, RZ, 0x654, R0 ;  /* 0x00000654ff007816 */ /* 0x000fe20000000000 */
[----:B------:R-:W-:-:S03]  /*115b0*/  IMAD.WIDE.U32 R36, R39, UR4, R28 ;  /* 0x0000000427247c25 */ /* 0x000fc6000f8e001c */
[----:B0-----:R0:W-:Y:S01]  /*115c0*/  SYNCS.ARRIVE.TRANS64.RED.A1T0 RZ, [R0+URZ], RZ ;  /* 0x000000ff00ff79a7 */ /* 0x0011e2000810043f */
[----:B------:R-:W-:Y:S02]  /*115d0*/  IMAD R3, R39, UR5, R3 ;  /* 0x0000000527037c24 */ /* 0x000fe4000f8e0203 */
[----:B------:R-:W-:-:S04]  /*115e0*/  IMAD.WIDE R30, R41, 0xc0, R20 ;  /* 0x000000c0291e7825 */ /* 0x000fc800078e0214 */
[----:B------:R-:W-:Y:S01]  /*115f0*/  IMAD.IADD R39, R37, 0x1, R3 ;  /* 0x0000000125277824 */ /* 0x000fe200078e0203 */
[----:B0-----:R-:W-:Y:S06]  /*11600*/  @P0 BRA `(.L_x_10897) ;  /* 0x00000000002c0947 */ /* 0x001fec0003800000 */
[----:B------:R-:W-:Y:S01]  /*11610*/  ULDC.64 UR4, c[0x0][0xad8] ;  /* 0x0002b60000047ab9 */ /* 0x000fe20000000a00 */
[----:B------:R-:W-:Y:S02]  /*11620*/  IMAD.MOV.U32 R20, RZ, RZ, R36 ;  /* 0x000000ffff147224 */ /* 0x000fe400078e0024 */
        /* <DEDUP_REMOVED lines=9> */
.L_x_10897:
[----:B------:R-:W-:Y:S05]  /*116c0*/  BSYNC B1 ;  /* 0x0000000000017941 */ /* 0x000fea0003800000 */
.L_x_10896:
[----:B------:R-:W-:Y:S04]  /*116d0*/  BSSY B1, `(.L_x_10898) ;  /* 0x000000f000017945 */ /* 0x000fe80003800000 */
[----:B------:R-:W-:Y:S05]  /*116e0*/  @P3 BRA `(.L_x_10899) ;  /* 0x0000000000343947 */ /* 0x000fea0003800000 */
[----:B------:R-:W-:Y:S01]  /*116f0*/  IADD3 R3, P0, R30, 0x30, RZ ;  /* 0x000000301e037810 */ /* 0x000fe20007f1e0ff */
[----:B------:R-:W-:Y:S01]  /*11700*/  ULDC.64 UR4, c[0x0][0xad8] ;  /* 0x0002b60000047ab9 */ /* 0x000fe20000000a00 */
[----:B0----5:R-:W-:Y:S01]  /*11710*/  MOV R4, R36 ;  /* 0x0000002400047202 */ /* 0x021fe20000000f00 */
        /* <DEDUP_REMOVED lines=9> */
[----:B------:R1:W-:Y:S02]  /*117b0*/  STG.E.128 desc[UR56][R6.64], R8 ;  /* 0x0000000806007986 */ /* 0x0003e4000c101d38 */
.L_x_10899:
[----:B------:R-:W-:Y:S05]  /*117c0*/  BSYNC B1 ;  /* 0x0000000000017941 */ /* 0x000fea0003800000 */
.L_x_10898:
[----:B------:R-:W-:Y:S04]  /*117d0*/  BSSY B1, `(.L_x_10900) ;  /* 0x000000f000017945 */ /* 0x000fe80003800000 */
[----:B------:R-:W-:Y:S05]  /*117e0*/  @P1 BRA `(.L_x_10901) ;  /* 0x0000000000341947 */ /* 0x000fea0003800000 */
[----:B------:R-:W-:Y:S01]  /*117f0*/  IADD3 R3, P0, R30, 0x60, RZ ;  /* 0x000000601e037810 */ /* 0x000fe20007f1e0ff */
[----:B------:R-:W-:Y:S01]  /*11800*/  ULDC.64 UR4, c[0x0][0xad8] ;  /* 0x0002b60000047ab9 */ /* 0x000fe20000000a00 */
[----:B0----5:R-:W-:Y:S02]  /*11810*/  IMAD.MOV.U32 R4, RZ, RZ, R36 ;  /* 0x000000ffff047224 */ /* 0x021fe400078e0024 */
[----:B------:R-:W-:Y:S02]  /*11820*/  IMAD.MOV.U32 R5, RZ, RZ, R39 ;  /* 0x000000ffff057224 */ /* 0x000fe400078e0027 */
[----:B------:R-:W-:Y:S02]  /*11830*/  IMAD.X R0, RZ, RZ, R31, P0 ;  /* 0x000000ffff007224 */ /* 0x000fe400000e061f */
[----:B------:R-:W-:-:S04]  /*11840*/  IMAD.WIDE.U32 R4, R3, UR4, R4 ;  /* 0x0000000403047c25 */ /* 0x000fc8000f8e0004 */
[----:B------:R-:W-:-:S04]  /*11850*/  IMAD R0, R0, UR4, RZ ;  /* 0x0000000400007c24 */ /* 0x000fc8000f8e02ff */
[----:B------:R-:W-:Y:S01]  /*11860*/  IMAD R3, R3, UR5, R0 ;  /* 0x0000000503037c24 */ /* 0x000fe2000f8e0200 */
[----:B------:R-:W-:Y:S02]  /*11870*/  ULDC.64 UR4, c[0x0][0xa80] ;  /* 0x0002a00000047ab9 */ /* 0x000fe40000000a00 */
[----:B-1----:R-:W-:Y:S01]  /*11880*/  LEA R6, P0, R4, UR4, 0x1 ;  /* 0x0000000404067c11 */ /* 0x002fe2000f8008ff */
[----:B------:R-:W-:-:S05]  /*11890*/  IMAD.IADD R3, R5, 0x1, R3 ;  /* 0x0000000105037824 */ /* 0x000fca00078e0203 */
[----:B------:R-:W-:-:S05]  /*118a0*/  LEA.HI.X R7, R4, UR5, R3, 0x1, P0 ;  /* 0x0000000504077c11 */ /* 0x000fca00080f0c03 */
[----:B------:R2:W-:Y:S02]  /*118b0*/  STG.E.128 desc[UR56][R6.64], R12 ;  /* 0x0000000c06007986 */ /* 0x0005e4000c101d38 */
.L_x_10901:
[----:B------:R-:W-:Y:S05]  /*118c0*/  BSYNC B1 ;  /* 0x0000000000017941 */ /* 0x000fea0003800000 */
.L_x_10900:
        /* <DEDUP_REMOVED lines=10> */
[----:B-12---:R-:W-:Y:S01]  /*11970*/  LEA R6, P0, R4, UR4, 0x1 ;  /* 0x0000000404067c11 */ /* 0x006fe2000f8008ff */
[----:B------:R-:W-:-:S05]  /*11980*/  IMAD.IADD R3, R5, 0x1, R3 ;  /* 0x0000000105037824 */ /* 0x000fca00078e0203 */
[----:B------:R-:W-:-:S05]  /*11990*/  LEA.HI.X R7, R4, UR5, R3, 0x1, P0 ;  /* 0x0000000504077c11 */ /* 0x000fca00080f0c03 */
[----:B------:R4:W-:Y:S01]  /*119a0*/  STG.E.128 desc[UR56][R6.64], R24 ;  /* 0x0000001806007986 */ /* 0x0009e2000c101d38 */
[----:B------:R-:W-:Y:S05]  /*119b0*/  BRA `(.L_x_10902) ;  /* 0x0000000800387947 */ /* 0x000fea0003800000 */
.L_x_10894:
        /* <DEDUP_REMOVED lines=18> */
[----:B0-----:R-:W2:Y:S04]  /*11ae0*/  LDG.E R6, desc[UR56][R4.64] ;  /* 0x0000003804067981 */ /* 0x001ea8000c1e1900 */
[----:B-----5:R-:W2:Y:S02]  /*11af0*/  LDG.E R3, desc[UR56][R4.64+0x4] ;  /* 0x0000043804037981 */ /* 0x020ea4000c1e1900 */
[----:B--2---:R-:W-:-:S07]  /*11b00*/  IMAD.IADD R3, R3, 0x1, -R6 ;  /* 0x0000000103037824 */ /* 0x004fce00078e0a06 */
.L_x_10903:
        /* <DEDUP_REMOVED lines=8> */
[----:B-1----:R-:W-:Y:S06]  /*11b90*/  @P2 BRA `(.L_x_10905) ;  /* 0x0000000000582947 */ /* 0x002fec0003800000 */
[----:B0-----:R-:W0:Y:S02]  /*11ba0*/  S2R R4, SR_TID.X ;  /* 0x0000000000047919 */ /* 0x001e240000002100 */
[----:B0-----:R-:W-:-:S04]  /*11bb0*/  IMAD R4, R12, 0xc0, R4 ;  /* 0x000000c00c047824 */ /* 0x001fc800078e0204 */
[----:B------:R-:W-:-:S05]  /*11bc0*/  VIADD R6, R4, 0xffffff80 ;  /* 0xffffff8004067836 */ /* 0x000fca0000000000 */
[----:B------:R-:W-:-:S13]  /*11bd0*/  ISETP.GE.AND P0, PT, R6, R3, PT ;  /* 0x000000030600720c */ /* 0x000fda0003f06270 */
[----:B------:R-:W-:Y:S05]  /*11be0*/  @P0 BRA `(.L_x_10905) ;  /* 0x0000000000440947 */ /* 0x000fea0003800000 */
[----:B------:R-:W-:Y:S01]  /*11bf0*/  IADD3 R4, P0, R6, R9, RZ ;  /* 0x0000000906047210 */ /* 0x000fe20007f1e0ff */
        /* <DEDUP_REMOVED lines=10> */
[----:B------:R-:W-:-:S04]  /*11ca0*/  ULDC.64 UR4, c[0x0][0xb40] ;  /* 0x0002d00000047ab9 */ /* 0x000fc80000000a00 */
[----:B------:R-:W-:Y:S02]  /*11cb0*/  IADD3 R5, R5, R7, RZ ;  /* 0x0000000705057210 */ /* 0x000fe40007ffe0ff */
[----:B------:R-:W-:-:S04]  /*11cc0*/  LEA R6, P0, R4, UR4, 0x2 ;  /* 0x0000000404067c11 */ /* 0x000fc8000f8010ff */
[----:B------:R-:W-:Y:S01]  /*11cd0*/  LEA.HI.X R7, R4, UR5, R5, 0x2, P0 ;  /* 0x0000000504077c11 */ /* 0x000fe200080f1405 */
[----:B------:R-:W-:-:S05]  /*11ce0*/  IMAD.MOV.U32 R5, RZ, RZ, -0x800000 ;  /* 0xff800000ff057424 */ /* 0x000fca00078e00ff */
[----:B------:R1:W-:Y:S03]  /*11cf0*/  STG.E desc[UR56][R6.64], R5 ;  /* 0x0000000506007986 */ /* 0x0003e6000c101938 */
.L_x_10905:
[----:B------:R-:W-:Y:S05]  /*11d00*/  BSYNC B1 ;  /* 0x0000000000017941 */ /* 0x000fea0003800000 */
.L_x_10904:
[----:B------:R-:W-:Y:S01]  /*11d10*/  ULDC.64 UR4, c[0x0][0xaa0] ;  /* 0x0002a80000047ab9 */ /* 0x000fe20000000a00 */
[----:B0-----:R-:W-:Y:S01]  /*11d20*/  IMAD.MOV.U32 R4, RZ, RZ, R0 ;  /* 0x000000ffff047224 */ /* 0x001fe200078e0000 */
[----:B------:R-:W-:Y:S01]  /*11d30*/  ULDC.64 UR6, c[0x0][0xae0] ;  /* 0x0002b80000067ab9 */ /* 0x000fe20000000a00 */
[----:B-1----:R-:W-:Y:S01]  /*11d40*/  IMAD.MOV.U32 R5, RZ, RZ, R13 ;  /* 0x000000ffff057224 */ /* 0x002fe200078e000d */
[----:B------:R-:W-:Y:S01]  /*11d50*/  SHF.R.S32.HI R21, RZ, 0x1f, R20 ;  /* 0x0000001fff157819 */ /* 0x000fe20000011414 */
[----:B------:R-:W-:Y:S01]  /*11d60*/  IMAD R6, R8, UR4, RZ ;  /* 0x0000000408067c24 */ /* 0x000fe2000f8e02ff */
[----:B------:R-:W-:Y:S01]  /*11d70*/  BSSY B1, `(.L_x_10906) ;  /* 0x0000024000017945 */ /* 0x000fe20003800000 */
[C---:B------:R-:W-:Y:S01]  /*11d80*/  IMAD.WIDE.U32 R4, R9.reuse, UR4, R4 ;  /* 0x0000000409047c25 */ /* 0x040fe2000f8e0004 */
[----:B------:R-:W-:Y:S02]  /*11d90*/  ULDC UR4, c[0x0][0xa8c] ;  /* 0x0002a30000047ab9 */ /* 0x000fe40000000800 */
[----:B------:R-:W-:Y:S01]  /*11da0*/  ISETP.GE.AND P0, PT, R0, UR4, PT ;  /* 0x0000000400007c0c */ /* 0x000fe2000bf06270 */
[----:B------:R-:W-:Y:S01]  /*11db0*/  IMAD R9, R9, UR5, R6 ;  /* 0x0000000509097c24 */ /* 0x000fe2000f8e0206 */
[----:B------:R-:W-:Y:S01]  /*11dc0*/  ULDC.64 UR4, c[0x0][0xae8] ;  /* 0x0002ba0000047ab9 */ /* 0x000fe20000000a00 */
[----:B------:R-:W-:-:S02]  /*11dd0*/  VIADD R6, R20, 0x30 ;  /* 0x0000003014067836 */ /* 0x000fc40000000000 */
[----:B------:R-:W-:Y:S02]  /*11de0*/  IMAD R7, R12, -0xc0, R3 ;  /* 0xffffff400c077824 */ /* 0x000fe400078e0203 */
[----:B------:R-:W-:Y:S02]  /*11df0*/  IMAD R0, R10, UR6, RZ ;  /* 0x000000060a007c24 */ /* 0x000fe4000f8e02ff */
[----:B------:R-:W-:Y:S01]  /*11e00*/  IMAD.IADD R5, R5, 0x1, R9 ;  /* 0x0000000105057824 */ /* 0x000fe200078e0209 */
[----:B------:R-:W-:Y:S01]  /*11e10*/  ISETP.GE.OR P3, PT, R6, R7, P0 ;  /* 0x000000070600720c */ /* 0x000fe20000766670 */
[----:B------:R-:W-:Y:S02]  /*11e20*/  IMAD R3, R14, UR7, R0 ;  /* 0x000000070e037c24 */ /* 0x000fe4000f8e0200 */
[C---:B------:R-:W-:Y:S02]  /*11e30*/  VIADD R0, R20.reuse, 0x60 ;  /* 0x0000006014007836 */ /* 0x040fe40000000000 */
[----:B------:R-:W-:-:S02]  /*11e40*/  VIADD R6, R20, 0x90 ;  /* 0x0000009014067836 */ /* 0x000fc40000000000 */
[----:B------:R-:W-:Y:S01]  /*11e50*/  IMAD.WIDE.U32 R4, R14, UR6, R4 ;  /* 0x000000060e047c25 */ /* 0x000fe2000f8e0004 */
[-C--:B------:R-:W-:Y:S02]  /*11e60*/  ISETP.GE.OR P1, PT, R0, R7.reuse, P0 ;  /* 0x000000070000720c */ /* 0x080fe40000726670 */
[-C--:B------:R-:W-:Y:S01]  /*11e70*/  ISETP.GE.OR P2, PT, R6, R7.reuse, P0 ;  /* 0x000000070600720c */ /* 0x080fe20000746670 */
[----:B------:R-:W-:Y:S01]  /*11e80*/  IMAD R0, R26, UR4, RZ ;  /* 0x000000041a007c24 */ /* 0x000fe2000f8e02ff */
[----:B------:R-:W-:Y:S01]  /*11e90*/  ISETP.GE.OR P0, PT, R20, R7, P0 ;  /* 0x000000071400720c */ /* 0x000fe20000706670 */
[----:B------:R-:W-:Y:S01]  /*11ea0*/  IMAD.WIDE R20, R12, 0xc0, R20 ;  /* 0x000000c00c147825 */ /* 0x000fe200078e0214 */
[----:B------:R-:W-:-:S03]  /*11eb0*/  IADD3 R5, R5, R3, RZ ;  /* 0x0000000305057210 */ /* 0x000fc60007ffe0ff */
[C---:B------:R-:W-:Y:S02]  /*11ec0*/  IMAD R3, R11.reuse, UR5, R0 ;  /* 0x000000050b037c24 */ /* 0x040fe4000f8e0200 */
[----:B------:R-:W-:-:S04]  /*11ed0*/  IMAD.WIDE.U32 R6, R11, UR4, R4 ;  /* 0x000000040b067c25 */ /* 0x000fc8000f8e0004 */
[----:B------:R-:W-:Y:S02]  /*11ee0*/  IMAD.IADD R9, R7, 0x1, R3 ;  /* 0x0000000107097824 */ /* 0x000fe400078e0203 */
[----:B------:R-:W-:Y:S05]  /*11ef0*/  @P0 BRA `(.L_x_10907) ;  /* 0x00000000002c0947 */ /* 0x000fea0003800000 */
        /* <DEDUP_REMOVED lines=11> */
.L_x_10907:
[----:B------:R-:W-:Y:S05]  /*11fb0*/  BSYNC B1 ;  /* 0x0000000000017941 */ /* 0x000fea0003800000 */
.L_x_10906:
        /* <DEDUP_REMOVED lines=15> */
.L_x_10909:
[----:B------:R-:W-:Y:S05]  /*120b0*/  BSYNC B1 ;  /* 0x0000000000017941 */ /* 0x000fea0003800000 */
.L_x_10908:
        /* <DEDUP_REMOVED lines=15> */
.L_x_10911:
[----:B------:R-:W-:Y:S05]  /*121b0*/  BSYNC B1 ;  /* 0x0000000000017941 */ /* 0x000fea0003800000 */
.L_x_10910:
        /* <DEDUP_REMOVED lines=13> */
[----:B------:R3:W-:Y:S02]  /*12290*/  STG.E.128 desc[UR56][R6.64], RZ ;  /* 0x000000ff06007986 */ /* 0x0007e4000c101d38 */
.L_x_10902:
[----:B------:R-:W-:Y:S05]  /*122a0*/  BSYNC B0 ;  /* 0x0000000000007941 */ /* 0x000fea0003800000 */
.L_x_10893:
[----:B------:R-:W-:Y:S02]  /*122b0*/  ULDC UR4, c[0x0][0xc14] ;  /* 0x0003050000047ab9 */ /* 0x000fe40000000800 */
[----:B------:R-:W-:-:S13]  /*122c0*/  ISETP.GE.AND P0, PT, R35, UR4, PT ;  /* 0x0000000423007c0c */ /* 0x000fda000bf06270 */
[----:B------:R-:W-:Y:S05]  /*122d0*/  @!P0 BRA `(.L_x_10912) ;  /* 0xfffffeec00988947 */ /* 0x000fea000383ffff */
[----:B------:R-:W-:Y:S05]  /*122e0*/  BRA `(.L_x_10778) ;  /* 0x0000004800687947 */ /* 0x000fea0003800000 */
.L_x_10776:
[----:B------:R-:W-:-:S08]  /*122f0*/  NOP ;  /* 0x0000000000007918 */ /* 0x000fd00000000000 */
[----:B--2---:R-:W0:-:S00]  /*12300*/  USETMAXREG.DEALLOC.CTAPOOL 0x20 ;  /* 0x00000020000079c8 */ /* 0x004e0000080e0500 */
        /* <DEDUP_REMOVED lines=53> */
[----:B------:R-:W-:Y:S01]  /*12660*/  IMAD.MOV.U32 R2, RZ, RZ, R5 ;  /* 0x000000ffff027224 */ /* 0x000fe200078e0005 */
[----:B------:R-:W-:-:S11]  /*12670*/  MOV R4, RZ ;  /* 0x000000ff00047202 */ /* 0x000fd60000000f00 */
[----:B--2---:R-:W-:Y:S05]  /*12680*/  @P0 BRA `(.L_x_10913) ;  /* 0x0000000000b00947 */ /* 0x004fea0003800000 */
[----:B------:R-:W-:Y:S01]  /*12690*/  IMAD.MOV.U32 R5, RZ, RZ, R2 ;  /* 0x000000ffff057224 */ /* 0x000fe200078e0002 */
[----:B------:R-:W-:Y:S01]  /*126a0*/  ULDC UR5, c[0x0][0xc14] ;  /* 0x0003050000057ab9 */ /* 0x000fe20000000800 */
[----:B------:R-:W-:Y:S01]  /*126b0*/  IMAD.MOV.U32 R4, RZ, RZ, RZ ;  /* 0x000000ffff047224 */ /* 0x000fe200078e00ff */
[----:B------:R-:W-:Y:S01]  /*126c0*/  ULDC UR7, c[0x0][0xc14] ;  /* 0x0003050000077ab9 */ /* 0x000fe20000000800 */
[----:B------:R-:W-:-:S05]  /*126d0*/  ULDC UR4, c[0x0][0xc10] ;  /* 0x0003040000047ab9 */ /* 0x000fca0000000800 */
.L_x_10917:
        /* <DEDUP_REMOVED lines=13> */
.L_x_10916:
[----:B------:R-:W-:Y:S05]  /*127b0*/  BSYNC B0 ;  /* 0x0000000000007941 */ /* 0x000fea0003800000 */
.L_x_10915:
[----:B0----5:R-:W0:Y:S01]  /*127c0*/  SHFL.UP PT, R2, R0, 0x1, RZ ;  /* 0x0420000000027989 */ /* 0x021e2200000e00ff */
[C---:B------:R-:W-:Y:S02]  /*127d0*/  ISETP.NE.AND P0, PT, R29.reuse, RZ, PT ;  /* 0x000000ff1d00720c */ /* 0x040fe40003f05270 */
[C---:B------:R-:W-:Y:S02]  /*127e0*/  ISETP.GE.U32.AND P1, PT, R29.reuse, 0x2, PT ;  /* 0x000000021d00780c */ /* 0x040fe40003f26070 */
        /* <DEDUP_REMOVED lines=22> */
.L_x_10913:
        /* <DEDUP_REMOVED lines=15> */
.L_x_10918:
        /* <DEDUP_REMOVED lines=28> */
.L_x_10914:
[----:B------:R-:W-:Y:S02]  /*12c00*/  IMAD.MOV.U32 R17, RZ, RZ, RZ ;  /* 0x000000ffff117224 */ /* 0x000fe400078e00ff */
[----:B------:R-:W-:Y:S02]  /*12c10*/  IMAD.U32 R16, RZ, RZ, UR6 ;  /* 0x00000006ff107e24 */ /* 0x000fe4000f8e00ff */
[----:B------:R-:W-:-:S07]  /*12c20*/  IMAD.MOV.U32 R18, RZ, RZ, RZ ;  /* 0x000000ffff127224 */ /* 0x000fce00078e00ff */
.L_x_10919:
[----:B------:R-:W-:Y:S01]  /*12c30*/  ISETP.NE.AND P0, PT, R29, RZ, PT ;  /* 0x000000ff1d00720c */ /* 0x000fe20003f05270 */
[----:B------:R0:W-:Y:S01]  /*12c40*/  STL [R1+0x10], RZ ;  /* 0x000010ff01007387 */ /* 0x0001e20000100800 */
[----:B------:R-:W-:Y:S01]  /*12c50*/  MOV R24, 0x1 ;  /* 0x0000000100187802 */ /* 0x000fe20000000f00 */
[----:B------:R-:W-:-:S10]  /*12c60*/  IMAD.MOV.U32 R22, RZ, RZ, RZ ;  /* 0x000000ffff167224 */ /* 0x000fd400078e00ff */
        /* <DEDUP_REMOVED lines=9> */
[----:B------:R-:W-:Y:S01]  /*12d00*/  ULDC.64 UR38, c[0x0][0x198] ;  /* 0x0000660000267ab9 */ /* 0x000fe20000000a00 */
[----:B------:R-:W-:Y:S01]  /*12d10*/  IMAD.MOV.U32 R22, RZ, RZ, RZ ;  /* 0x000000ffff167224 */ /* 0x000fe200078e00ff */
[----:B------:R-:W-:Y:S01]  /*12d20*/  ULDC UR36, c[0x0][0xc] ;  /* 0x0000030000247ab9 */ /* 0x000fe20000000800 */
[----:B------:R-:W-:Y:S02]  /*12d30*/  IMAD.MOV.U32 R27, RZ, RZ, 0x1 ;  /* 0x00000001ff1b7424 */ /* 0x000fe400078e00ff */
[----:B------:R-:W-:-:S07]  /*12d40*/  IMAD.MOV.U32 R26, RZ, RZ, RZ ;  /* 0x000000ffff1a7224 */ /* 0x000fce00078e00ff */
.L_x_11002:
[----:B--2---:R-:W2:Y:S02]  /*12d50*/  LDC.64 R2, c[0x0][0xc60] ;  /* 0x00031800ff027b82 */ /* 0x004ea40000000a00 */
[----:B--2---:R-:W-:-:S05]  /*12d60*/  IMAD.WIDE R2, R19, 0x4, R2 ;  /* 0x0000000413027825 */ /* 0x004fca00078e0202 */
[----:B------:R-:W0:Y:S01]  /*12d70*/  LDG.E R9, desc[UR56][R2.64] ;  /* 0x0000003802097981 */ /* 0x000e22000c1e1900 */
[----:B------:R-:W-:Y:S05]  /*12d80*/  YIELD ;  /* 0x0000000000007946 */ /* 0x000fea0003800000 */
[----:B------:R-:W-:Y:S01]  /*12d90*/  ULDC.64 UR4, c[0x0][0xa28] ;  /* 0x00028a0000047ab9 */ /* 0x000fe20000000a00 */
[----:B------:R-:W-:Y:S01]  /*12da0*/  IMAD.MOV.U32 R6, RZ, RZ, RZ ;  /* 0x000000ffff067224 */ /* 0x000fe200078e00ff */
[----:B------:R-:W-:Y:S01]  /*12db0*/  ISETP.NE.U32.AND P1, PT, RZ, UR4, PT ;  /* 0x00000004ff007c0c */ /* 0x000fe2000bf25070 */
[----:B------:R-:W-:Y:S01]  /*12dc0*/  IMAD.MOV.U32 R23, RZ, RZ, RZ ;  /* 0x000000ffff177224 */ /* 0x000fe200078e00ff */
[----:B------:R-:W-:-:S02]  /*12dd0*/  ULDC.64 UR6, c[0x0][0xa10] ;  /* 0x0002840000067ab9 */ /* 0x000fc40000000a00 */
[----:B------:R-:W-:Y:S02]  /*12de0*/  ISETP.NE.AND.EX P1, PT, RZ, UR5, PT, P1 ;  /* 0x00000005ff007c0c */ /* 0x000fe4000bf25310 */
[----:B0-----:R-:W-:Y:S01]  /*12df0*/  SHF.R.S32.HI R0, RZ, 0x1f, R9 ;  /* 0x0000001fff007819 */ /* 0x001fe20000011409 */
        /* <DEDUP_REMOVED lines=12> */
[----:B------:R-:W-:Y:S02]  /*12ec0*/  ISETP.NE.AND.EX P1, PT, RZ, UR5, PT, P1 ;  /* 0x00000005ff007c0c */ /* 0x000fe4000bf25310 */
[C---:B0-----:R-:W-:Y:S02]  /*12ed0*/  SHF.L.U32 R4, R9.reuse, 0x2, RZ ;  /* 0x0000000209047819 */ /* 0x041fe400000006ff */
[----:B------:R-:W-:-:S03]  /*12ee0*/  SHF.L.U64.HI R0, R9, 0x2, R0 ;  /* 0x0000000209007819 */ /* 0x000fc60000010200 */
[----:B------:R-:W-:Y:S01]  /*12ef0*/  STL [R1+0x8], R4 ;  /* 0x0000080401007387 */ /* 0x000fe20000100800 */
[----:B------:R-:W-:-:S03]  /*12f00*/  IMAD.MOV.U32 R8, RZ, RZ, RZ ;  /* 0x000000ffff087224 */ /* 0x000fc600078e00ff */
[----:B--2---:R0:W-:Y:S02]  /*12f10*/  STL [R1+0x18], R6 ;  /* 0x0000180601007387 */ /* 0x0041e40000100800 */
        /* <DEDUP_REMOVED lines=23> */
[----:B--2---:R-:W-:Y:S01]  /*13090*/  IMAD.U32 R0, RZ, RZ, UR4 ;  /* 0x00000004ff007e24 */ /* 0x004fe2000f8e00ff */
[----:B0-----:R-:W-:Y:S11]  /*130a0*/  @P1 BRA `(.L_x_10921) ;  /* 0x0000000000101947 */ /* 0x001ff60003800000 */
[----:B------:R-:W-:Y:S05]  /*130b0*/  @!P2 BRA `(.L_x_10921) ;  /* 0x00000000000ca947 */ /* 0x000fea0003800000 */
[----:B------:R-:W2:Y:S04]  /*130c0*/  LDG.E R7, desc[UR56][R2.64] ;  /* 0x0000003802077981 */ /* 0x000ea8000c1e1900 */
[----:B-----5:R-:W2:Y:S02]  /*130d0*/  LDG.E R10, desc[UR56][R2.64+0x4] ;  /* 0x00000438020a7981 */ /* 0x020ea4000c1e1900 */
[----:B--2---:R-:W-:-:S07]  /*130e0*/  IMAD.IADD R10, R10, 0x1, -R7 ;  /* 0x000000010a0a7824 */ /* 0x004fce00078e0a07 */
.L_x_10921:
[----:B------:R-:W2:Y:S04]  /*130f0*/  @P0 LDG.E R3, desc[UR56][R4.64] ;  /* 0x0000003804030981 */ /* 0x000ea8000c1e1900 */
[----:B------:R-:W2:Y:S02]  /*13100*/  @P0 LDG.E R2, desc[UR56][R4.64+0x4] ;  /* 0x0000043804020981 */ /* 0x000ea4000c1e1900 */
[----:B--2---:R-:W-:Y:S02]  /*13110*/  @P0 IMAD.IADD R0, R2, 0x1, -R3 ;  /* 0x0000000102000824 */ /* 0x004fe400078e0a03 */
[----:B-----5:R-:W-:-:S04]  /*13120*/  IMAD.IADD R3, R10, 0x1, -R23 ;  /* 0x000000010a037824 */ /* 0x020fc800078e0a17 */
[----:B------:R-:W-:-:S05]  /*13130*/  IMAD.IADD R6, R3, 0x1, R0 ;  /* 0x0000000103067824 */ /* 0x000fca00078e0200 */
[----:B------:R-:W-:Y:S01]  /*13140*/  IADD3 R2, R6, 0xbf, RZ ;  /* 0x000000bf06027810 */ /* 0x000fe20007ffe0ff */
[----:B------:R0:W-:Y:S04]  /*13150*/  STL [R1+0x14], R6 ;  /* 0x0000140601007387 */ /* 0x0001e80000100800 */
        /* <DEDUP_REMOVED lines=9> */
[----:B------:R-:W-:-:S05]  /*131f0*/  IMAD.WIDE.U32 R2, R2, -0x55555555, RZ ;  /* 0xaaaaaaab02027825 */ /* 0x000fca00078e00ff */
        /* <DEDUP_REMOVED lines=17> */
[----:B------:R-:W2:Y:S01]  /*13310*/  @P1 LDC R7, c[0x0][0x430] ;  /* 0x00010c00ff071b82 */ /* 0x000ea20000000800 */
[----:B0-----:R-:W-:-:S04]  /*13320*/  @P1 IMAD.HI.U32 R4, R18, R5, RZ ;  /* 0x0000000512041227 */ /* 0x001fc800078e00ff */
[----:B------:R-:W-:Y:S01]  /*13330*/  IMAD.MOV.U32 R5, RZ, RZ, R18 ;  /* 0x000000ffff057224 */ /* 0x000fe200078e0012 */
[----:B--2---:R-:W-:Y:S02]  /*13340*/  @P1 SHF.R.U32.HI R5, RZ, R7, R4 ;  /* 0x00000007ff051219 */ /* 0x004fe40000011604 */
[----:B------:R-:W-:Y:S01]  /*13350*/  SEL R4, R9, RZ, !P0 ;  /* 0x000000ff09047207 */ /* 0x000fe20004000000 */
[----:B------:R-:W-:Y:S06]  /*13360*/  BRA.DIV UR4, `(.L_x_10924) ;  /* 0x0000004204987947 */ /* 0x000fec000b800000 */
.L_x_11048:
[----:B------:R-:W-:-:S03]  /*13370*/  UMOV UR4, 0xffffffff ;  /* 0xffffffff00047882 */ /* 0x000fc60000000000 */
[----:B------:R-:W-:Y:S05]  /*13380*/  BRA.DIV UR4, `(.L_x_10925) ;  /* 0x0000004204c47947 */ /* 0x000fea000b800000 */
[----:B------:R-:W-:-:S13]  /*13390*/  ELECT P6, URZ, PT ;  /* 0x00000000003f782f */ /* 0x000fda00038c0000 */
.L_x_11051:
[----:B------:R-:W2:Y:S01]  /*133a0*/  LDL R6, [R1+0x10] ;  /* 0x0000100001067983 */ /* 0x000ea20000100800 */
[----:B------:R-:W-:Y:S01]  /*133b0*/  BSSY B1, `(.L_x_10926) ;  /* 0x000000b000017945 */ /* 0x000fe20003800000 */
[----:B------:R-:W0:Y:S01]  /*133c0*/  S2R R9, SR_CgaCtaId ;  /* 0x0000000000097919 */ /* 0x000e220000008800 */
[----:B--2---:R-:W-:-:S05]  /*133d0*/  VIADD R7, R6, 0x1 ;  /* 0x0000000106077836 */ /* 0x004fca0000000000 */
[----:B------:R-:W-:-:S04]  /*133e0*/  LEA.HI R6, R7, R7, RZ, 0x1 ;  /* 0x0000000707067211 */ /* 0x000fc800078f08ff */
[----:B------:R-:W-:-:S04]  /*133f0*/  LOP3.LUT R6, R6, 0xfffffffe, RZ, 0xc0, !PT ;  /* 0xfffffffe06067812 */ /* 0x000fc800078ec0ff */
[----:B------:R-:W-:Y:S02]  /*13400*/  IADD3 R7, R7, -R6, RZ ;  /* 0x8000000607077210 */ /* 0x000fe40007ffe0ff */
[----:B------:R-:W-:Y:S02]  /*13410*/  MOV R6, 0x400 ;  /* 0x0000040000067802 */ /* 0x000fe40000000f00 */
[----:B------:R-:W-:Y:S02]  /*13420*/  SHF.L.U32 R7, R7, 0x1f, RZ ;  /* 0x0000001f07077819 */ /* 0x000fe400000006ff */
[----:B0-----:R-:W-:-:S04]  /*13430*/  LEA R6, R9, R6, 0x18 ;  /* 0x0000000609067211 */ /* 0x001fc800078ec0ff */
[----:B------:R-:W0:Y:S02]  /*13440*/  SYNCS.PHASECHK.TRANS64.TRYWAIT P0, [R6+URZ+0x30820], R7 ;  /* 0x03082007060075a7 */ /* 0x000e24000800017f */
[----:B0-----:R-:W-:Y:S05]  /*13450*/  @!P0 BRA `(.L_x_10927) ;  /* 0x0000004000b08947 */ /* 0x001fea0003800000 */
.L_x_11052:
[----:B------:R-:W-:Y:S05]  /*13460*/  BSYNC B1 ;  /* 0x0000000000017941 */ /* 0x000fea0003800000 */
.L_x_10926:
[----:B------:R-:W-:Y:S04]  /*13470*/  BSSY B1, `(.L_x_10928) ;  /* 0x0000035000017945 */ /* 0x000fe80003800000 */
[----:B------:R-:W-:Y:S05]  /*13480*/  @!P6 BRA `(.L_x_10929) ;  /* 0x0000000000cce947 */ /* 0x000fea0003800000 */
[----:B0-----:R-:W-:Y:S01]  /*13490*/  IMAD R7, R26, 0x8, R6 ;  /* 0x000000081a077824 */ /* 0x001fe200078e0206 */
[----:B------:R-:W-:-:S04]  /*134a0*/  SHF.L.U32 R8, R27, 0x1f, RZ ;  /* 0x0000001f1b087819 */ /* 0x000fc800000006ff */
[----:B------:R-:W0:Y:S02]  /*134b0*/  SYNCS.PHASECHK.TRANS64.TRYWAIT P0, [R7+URZ+0x308a0], R8 ;  /* 0x0308a008070075a7 */ /* 0x000e24000800017f */
[----:B0-----:R-:W-:Y:S05]  /*134c0*/  @!P0 BRA `(.L_x_10930) ;  /* 0x0000004000a88947 */ /* 0x001fea0003800000 */
.L_x_11053:
[----:B------:R-:W2:Y:S02]  /*134d0*/  S2R R9, SR_TID.X ;  /* 0x0000000000097919 */ /* 0x000ea40000002100 */
[----:B--2---:R-:W-:-:S04]  /*134e0*/  LOP3.LUT R9, R9, 0x7f, RZ, 0xc0, !PT ;  /* 0x0000007f09097812 */ /* 0x004fc800078ec0ff */
[----:B------:R-:W-:-:S13]  /*134f0*/  ISETP.NE.AND P1, PT, R9, RZ, PT ;  /* 0x000000ff0900720c */ /* 0x000fda0003f25270 */
[----:B------:R-:W-:Y:S05]  /*13500*/  @P1 BRA `(.L_x_10931) ;  /* 0x0000000000141947 */ /* 0x000fea0003800000 */
[----:B------:R-:W-:Y:S01]  /*13510*/  ISETP.NE.AND P0, PT, R29, RZ, PT ;  /* 0x000000ff1d00720c */ /* 0x000fe20003f05270 */
[----:B------:R-:W-:-:S04]  /*13520*/  IMAD.MOV.U32 R9, RZ, RZ, 0x6000 ;  /* 0x00006000ff097424 */ /* 0x000fc800078e00ff */
[----:B------:R2:W-:Y:S08]  /*13530*/  SYNCS.ARRIVE.TRANS64 RZ, [R7+URZ+0x30890], R9 ;  /* 0x0308900907ff79a7 */ /* 0x0005f0000800003f */
[----:B------:R-:W-:Y:S05]  /*13540*/  @!P0 BRA `(.L_x_10931) ;  /* 0x0000000000048947 */ /* 0x000fea0003800000 */
[----:B------:R-:W-:Y:S01]  /*13550*/  BPT.TRAP 0x1 ;  /* 0x000000040000795c */ /* 0x000fe20000300000 */
.L_x_10931:
[----:B--2---:R-:W-:Y:S01]  /*13560*/  IMAD R9, R26, 0x6000, R6 ;  /* 0x000060001a097824 */ /* 0x004fe200078e0206 */
[----:B------:R-:W-:Y:S01]  /*13570*/  R2UR UR9, R7 ;  /* 0x00000000070972ca */ /* 0x000fe200000e0000 */
[----:B-----5:R-:W-:Y:S01]  /*13580*/  IMAD R10, R2, 0xc0, R3 ;  /* 0x000000c0020a7824 */ /* 0x020fe200078e0203 */
[----:B------:R-:W-:Y:S01]  /*13590*/  R2UR UR12, R5 ;  /* 0x00000000050c72ca */ /* 0x000fe200000e0000 */
[----:B------:R-:W-:Y:S01]  /*135a0*/  UIADD3 UR4, UP0, UR38, 0x570, URZ ;  /* 0x0000057026047890 */ /* 0x000fe2000ff1e03f */
[----:B------:R-:W-:Y:S01]  /*135b0*/  R2UR UR8, R9 ;  /* 0x00000000090872ca */ /* 0x000fe200000e0000 */
[----:B------:R-:W-:Y:S01]  /*135c0*/  VIADD R10, R10, 0xffffff40 ;  /* 0xffffff400a0a7836 */ /* 0x000fe20000000000 */
[----:B------:R-:W-:Y:S01]  /*135d0*/  R2UR UR13, R4 ;  /* 0x00000000040d72ca */ /* 0x000fe200000e0000 */
[----:B------:R-:W-:Y:S01]  /*135e0*/  UIADD3.X UR5, URZ, UR39, URZ, UP0, !UPT ;  /* 0x000000273f057290 */ /* 0x000fe200087fe43f */
[----:B------:R-:W-:Y:S02]  /*135f0*/  UMOV UR6, 0x0 ;  /* 0x0000000000067882 */ /* 0x000fe40000000000 */
[----:B------:R-:W-:Y:S01]  /*13600*/  R2UR UR11, R10 ;  /* 0x000000000a0b72ca */ /* 0x000fe200000e0000 */
[----:B------:R-:W-:Y:S01]  /*13610*/  UMOV UR7, 0x12f00000 ;  /* 0x12f0000000077882 */ /* 0x000fe20000000000 */
[----:B------:R-:W-:Y:S01]  /*13620*/  UMOV UR10, URZ ;  /* 0x0000003f000a7c82 */ /* 0x000fe20008000000 */
[----:B------:R-:W-:-:S04]  /*13630*/  UIADD3 UR9, UR9, 0x30890, URZ ;  /* 0x0003089009097890 */ /* 0x000fc8000fffe03f */
[----:B------:R-:W-:-:S09]  /*13640*/  UIADD3 UR8, UR8, 0x12400, URZ ;  /* 0x0001240008087890 */ /* 0x000fd2000fffe03f */
[----:B------:R2:W-:Y:S01]  /*13650*/  UTMALDG.4D [UR8], [UR4], desc[UR6] ;  /* 0x00000608040075b4 */ /* 0x0005e20008019000 */
[----:B------:R-:W3:Y:S02]  /*13660*/  SYNCS.PHASECHK.TRANS64.TRYWAIT P0, [R7+URZ+0x308c0], R8 ;  /* 0x0308c008070075a7 */ /* 0x000ee4000800017f */
[----:B--23--:R-:W-:Y:S05]  /*13670*/  @!P0 BRA `(.L_x_10932) ;  /* 0x0000004000508947 */ /* 0x00cfea0003800000 */
.L_x_11054:
[----:B------:R-:W-:Y:S05]  /*13680*/  @P1 BRA `(.L_x_10933) ;  /* 0x0000000000141947 */ /* 0x000fea0003800000 */
[----:B------:R-:W-:Y:S01]  /*13690*/  ISETP.NE.AND P0, PT, R29, RZ, PT ;  /* 0x000000ff1d00720c */ /* 0x000fe20003f05270 */
[----:B0-2---:R-:W-:-:S04]  /*136a0*/  IMAD.MOV.U32 R8, RZ, RZ, 0x6000 ;  /* 0x00006000ff087424 */ /* 0x005fc800078e00ff */
[----:B------:R3:W-:Y:S08]  /*136b0*/  SYNCS.ARRIVE.TRANS64 RZ, [R7+URZ+0x308b0], R8 ;  /* 0x0308b00807ff79a7 */ /* 0x0007f0000800003f */
[----:B------:R-:W-:Y:S05]  /*136c0*/  @!P0 BRA `(.L_x_10933) ;  /* 0x0000000000048947 */ /* 0x000fea0003800000 */
[----:B------:R-:W-:Y:S01]  /*136d0*/  BPT.TRAP 0x1 ;  /* 0x000000040000795c */ /* 0x000fe20000300000 */
.L_x_10933:
        /* <DEDUP_REMOVED lines=8> */
[----:B------:R-:W-:Y:S01]  /*13760*/  R2UR UR13, R4 ;  /* 0x00000000040d72ca */ /* 0x000fe200000e0000 */
[----:B------:R-:W-:-:S04]  /*13770*/  UMOV UR10, URZ ;  /* 0x0000003f000a7c82 */ /* 0x000fc80008000000 */
[----:B------:R-:W-:Y:S02]  /*13780*/  UIADD3 UR8, UR8, 0x400, URZ ;  /* 0x0000040008087890 */ /* 0x000fe4000fffe03f */
[----:B------:R-:W-:-:S09]  /*13790*/  UIADD3 UR9, UR9, 0x308b0, URZ ;  /* 0x000308b009097890 */ /* 0x000fd2000fffe03f */
[----:B------:R4:W-:Y:S02]  /*137a0*/  UTMALDG.4D [UR8], [UR4], desc[UR6] ;  /* 0x00000608040075b4 */ /* 0x0009e40008019000 */
[----:B----4-:R-:W-:Y:S01]  /*137b0*/  NOP ;  /* 0x0000000000007918 */ /* 0x010fe20000000000 */
.L_x_10929:
[----:B------:R-:W-:Y:S05]  /*137c0*/  BSYNC B1 ;  /* 0x0000000000017941 */ /* 0x000fea0003800000 */
.L_x_10928:
[----:B------:R-:W-:Y:S01]  /*137d0*/  VIADD R26, R26, 0x1 ;  /* 0x000000011a1a7836 */ /* 0x000fe20000000000 */
[----:B------:R-:W-:Y:S01]  /*137e0*/  PLOP3.LUT P2, PT, PT, PT, PT, 0x8, 0x0 ;  /* 0x000000000000781c */ /* 0x000fe20003f4e170 */
[----:B------:R-:W-:-:S03]  /*137f0*/  VIADD R2, R2, 0xfffffffe ;  /* 0xfffffffe02027836 */ /* 0x000fc60000000000 */
[----:B------:R-:W-:-:S04]  /*13800*/  ISETP.NE.AND P0, PT, R26, 0x2, PT ;  /* 0x000000021a00780c */ /* 0x000fc80003f05270 */
[----:B------:R-:W-:Y:S02]  /*13810*/  SEL R26, R26, RZ, P0 ;  /* 0x000000ff1a1a7207 */ /* 0x000fe40000000000 */
[----:B0-23--:R-:W-:Y:S02]  /*13820*/  SEL R8, RZ, 0x1, P0 ;  /* 0x00000001ff087807 */ /* 0x00dfe40000000000 */
[----:B------:R-:W-:Y:S02]  /*13830*/  ISETP.GE.AND P0, PT, R2, R0, PT ;  /* 0x000000000200720c */ /* 0x000fe40003f06270 */
[----:B------:R-:W-:-:S11]  /*13840*/  LOP3.LUT R27, R27, R8, RZ, 0x3c, !PT ;  /* 0x000000081b1b7212 */ /* 0x000fd600078e3cff */
[----:B------:R-:W-:Y:S05]  /*13850*/  @!P0 BRA `(.L_x_10923) ;  /* 0x0000000000f88947 */ /* 0x000fea0003800000 */
.L_x_10940:
[----:B------:R-:W-:Y:S05]  /*13860*/  YIELD ;  /* 0x0000000000007946 */ /* 0x000fea0003800000 */
[----:B------:R-:W-:Y:S04]  /*13870*/  BSSY B1, `(.L_x_10934) ;  /* 0x0000034000017945 */ /* 0x000fe80003800000 */
[----:B0-23--:R-:W-:Y:S05]  /*13880*/  @!P6 BRA `(.L_x_10935) ;  /* 0x0000000000c8e947 */ /* 0x00dfea0003800000 */
[----:B------:R-:W-:Y:S01]  /*13890*/  IMAD R7, R26, 0x8, R6 ;  /* 0x000000081a077824 */ /* 0x000fe200078e0206 */
[----:B------:R-:W-:-:S04]  /*138a0*/  SHF.L.U32 R10, R27, 0x1f, RZ ;  /* 0x0000001f1b0a7819 */ /* 0x000fc800000006ff */
[----:B------:R-:W0:Y:S02]  /*138b0*/  SYNCS.PHASECHK.TRANS64.TRYWAIT P0, [R7+URZ+0x308a0], R10 ;  /* 0x0308a00a070075a7 */ /* 0x000e24000800017f */
[----:B0-----:R-:W-:Y:S05]  /*138c0*/  @!P0 BRA `(.L_x_10936) ;  /* 0x0000003c00d08947 */ /* 0x001fea0003800000 */
.L_x_11055:
[----:B------:R-:W2:Y:S02]  /*138d0*/  S2R R8, SR_TID.X ;  /* 0x0000000000087919 */ /* 0x000ea40000002100 */
[----:B--2---:R-:W-:-:S04]  /*138e0*/  LOP3.LUT R8, R8, 0x7f, RZ, 0xc0, !PT ;  /* 0x0000007f08087812 */ /* 0x004fc800078ec0ff */
[----:B------:R-:W-:-:S13]  /*138f0*/  ISETP.NE.AND P0, PT, R8, RZ, PT ;  /* 0x000000ff0800720c */ /* 0x000fda0003f05270 */
[----:B------:R-:W-:Y:S05]  /*13900*/  @P0 BRA `(.L_x_10937) ;  /* 0x0000000000140947 */ /* 0x000fea0003800000 */
[----:B------:R-:W-:Y:S02]  /*13910*/  ISETP.NE.AND P1, PT, R29, RZ, PT ;  /* 0x000000ff1d00720c */ /* 0x000fe40003f25270 */
[----:B------:R-:W-:-:S04]  /*13920*/  MOV R8, 0x6000 ;  /* 0x0000600000087802 */ /* 0x000fc80000000f00 */
[----:B------:R2:W-:Y:S07]  /*13930*/  SYNCS.ARRIVE.TRANS64 RZ, [R7+URZ+0x30890], R8 ;  /* 0x0308900807ff79a7 */ /* 0x0005ee000800003f */
[----:B------:R-:W-:Y:S05]  /*13940*/  @!P1 BRA `(.L_x_10937) ;  /* 0x0000000000049947 */ /* 0x000fea0003800000 */
[----:B------:R-:W-:Y:S01]  /*13950*/  BPT.TRAP 0x1 ;  /* 0x000000040000795c */ /* 0x000fe20000300000 */
.L_x_10937:
[----:B--2---:R-:W-:Y:S01]  /*13960*/  IMAD R8, R26, 0x6000, R6 ;  /* 0x000060001a087824 */ /* 0x004fe200078e0206 */
[----:B------:R-:W-:Y:S01]  /*13970*/  R2UR UR9, R7 ;  /* 0x00000000070972ca */ /* 0x000fe200000e0000 */
[----:B-----5:R-:W-:Y:S01]  /*13980*/  IMAD R9, R2, 0xc0, R3 ;  /* 0x000000c002097824 */ /* 0x020fe200078e0203 */
        /* <DEDUP_REMOVED lines=8> */
[----:B------:R-:W-:-:S03]  /*13a10*/  UMOV UR10, URZ ;  /* 0x0000003f000a7c82 */ /* 0x000fc60008000000 */
[----:B------:R-:W-:-:S04]  /*13a20*/  UIADD3 UR9, UR9, 0x30890, URZ ;  /* 0x0003089009097890 */ /* 0x000fc8000fffe03f */
[----:B------:R-:W-:-:S09]  /*13a30*/  UIADD3 UR8, UR8, 0x12400, URZ ;  /* 0x0001240008087890 */ /* 0x000fd2000fffe03f */
[----:B------:R2:W-:Y:S01]  /*13a40*/  UTMALDG.4D [UR8], [UR4], desc[UR6] ;  /* 0x00000608040075b4 */ /* 0x0005e20008019000 */
[----:B------:R-:W3:Y:S02]  /*13a50*/  SYNCS.PHASECHK.TRANS64.TRYWAIT P1, [R7+URZ+0x308c0], R10 ;  /* 0x0308c00a070075a7 */ /* 0x000ee4000802017f */
[----:B--23--:R-:W-:Y:S05]  /*13a60*/  @!P1 BRA `(.L_x_10938) ;  /* 0x0000003c007c9947 */ /* 0x00cfea0003800000 */
.L_x_11056:
[----:B------:R-:W-:Y:S05]  /*13a70*/  @P0 BRA `(.L_x_10939) ;  /* 0x0000000000140947 */ /* 0x000fea0003800000 */
[----:B------:R-:W-:Y:S01]  /*13a80*/  ISETP.NE.AND P1, PT, R29, RZ, PT ;  /* 0x000000ff1d00720c */ /* 0x000fe20003f25270 */
[----:B0-2---:R-:W-:-:S04]  /*13a90*/  IMAD.MOV.U32 R10, RZ, RZ, 0x6000 ;  /* 0x00006000ff0a7424 */ /* 0x005fc800078e00ff */
[----:B------:R3:W-:Y:S08]  /*13aa0*/  SYNCS.ARRIVE.TRANS64 RZ, [R7+URZ+0x308b0], R10 ;  /* 0x0308b00a07ff79a7 */ /* 0x0007f0000800003f */
[----:B------:R-:W-:Y:S05]  /*13ab0*/  @!P1 BRA `(.L_x_10939) ;  /* 0x0000000000049947 */ /* 0x000fea0003800000 */
[----:B------:R-:W-:Y:S01]  /*13ac0*/  BPT.TRAP 0x1 ;  /* 0x000000040000795c */ /* 0x000fe20000300000 */
.L_x_10939:
        /* <DEDUP_REMOVED lines=14> */
.L_x_10935:
[----:B------:R-:W-:Y:S05]  /*13bb0*/  BSYNC B1 ;  /* 0x0000000000017941 */ /* 0x000fea0003800000 */
.L_x_10934:
[----:B------:R-:W-:-:S05]  /*13bc0*/  VIADD R26, R26, 0x1 ;  /* 0x000000011a1a7836 */ /* 0x000fca0000000000 */
[----:B------:R-:W-:-:S04]  /*13bd0*/  ISETP.NE.AND P0, PT, R26, 0x2, PT ;  /* 0x000000021a00780c */ /* 0x000fc80003f05270 */
[----:B------:R-:W-:Y:S02]  /*13be0*/  SEL R8, RZ, 0x1, P0 ;  /* 0x00000001ff087807 */ /* 0x000fe40000000000 */
[----:B------:R-:W-:Y:S02]  /*13bf0*/  SEL R26, R26, RZ, P0 ;  /* 0x000000ff1a1a7207 */ /* 0x000fe40000000000 */
[C---:B------:R-:W-:Y:S01]  /*13c00*/  ISETP.GT.AND P0, PT, R2.reuse, R0, PT ;  /* 0x000000000200720c */ /* 0x040fe20003f04270 */
[----:B------:R-:W-:Y:S01]  /*13c10*/  VIADD R2, R2, 0xffffffff ;  /* 0xffffffff02027836 */ /* 0x000fe20000000000 */
[----:B------:R-:W-:-:S11]  /*13c20*/  LOP3.LUT R27, R27, R8, RZ, 0x3c, !PT ;  /* 0x000000081b1b7212 */ /* 0x000fd600078e3cff */
[----:B------:R-:W-:Y:S05]  /*13c30*/  @P0 BRA `(.L_x_10940) ;  /* 0xfffffffc00080947 */ /* 0x000fea000383ffff */
.L_x_10923:
[----:B------:R-:W-:Y:S05]  /*13c40*/  BSYNC B0 ;  /* 0x0000000000007941 */ /* 0x000fea0003800000 */
.L_x_10922:
[----:B0-23--:R-:W2:Y:S01]  /*13c50*/  LDL R7, [R1+0x14] ;  /* 0x0000140001077983 */ /* 0x00dea20000100800 */
        /* <DEDUP_REMOVED lines=9> */
[----:B-----5:R-:W2:Y:S01]  /*13cf0*/  LDC.64 R2, c[0x0][0xc38] ;  /* 0x00030e00ff027b82 */ /* 0x020ea20000000a00 */
        /* <DEDUP_REMOVED lines=10> */
.L_x_10942:
[----:B-----5:R-:W0:Y:S01]  /*13da0*/  S2R R3, SR_CgaCtaId ;  /* 0x0000000000037919 */ /* 0x020e220000008800 */
        /* <DEDUP_REMOVED lines=21> */
.L_x_10944:
        /* <DEDUP_REMOVED lines=19> */
.L_x_10946:
        /* <DEDUP_REMOVED lines=16> */
.L_x_10945:
        /* <DEDUP_REMOVED lines=23> */
[----:B------:R-:W3:Y:S01]  /*142a0*/  @P0 LDC R4, c[0x0][0x430] ;  /* 0x00010c00ff040b82 */ /* 0x000ee20000000800 */
[----:B0-----:R-:W-:-:S05]  /*142b0*/  @P0 IMAD.HI.U32 R5, R18, R5, RZ ;  /* 0x0000000512050227 */ /* 0x001fca00078e00ff */
[----:B---3--:R-:W-:Y:S02]  /*142c0*/  @P0 SHF.R.U32.HI R0, RZ, R4, R5 ;  /* 0x00000004ff000219 */ /* 0x008fe40000011605 */
[----:B------:R-:W-:-:S04]  /*142d0*/  ISETP.NE.U32.AND P0, PT, RZ, UR4, PT ;  /* 0x00000004ff007c0c */ /* 0x000fc8000bf05070 */
[----:B------:R-:W-:-:S04]  /*142e0*/  ISETP.NE.AND.EX P0, PT, RZ, UR5, PT, P0 ;  /* 0x00000005ff007c0c */ /* 0x000fc8000bf05300 */
[----:B--2---:R-:W-:-:S09]  /*142f0*/  SEL R8, R21, RZ, !P0 ;  /* 0x000000ff15087207 */ /* 0x004fd20004000000 */
.L_x_10947:
        /* <DEDUP_REMOVED lines=17> */
.L_x_11059:
[----:B------:R-:W2:Y:S01]  /*14410*/  LDL R4, [R1+0x4] ;  /* 0x0000040001047983 */ /* 0x000ea20000100800 */
[----:B------:R-:W-:Y:S01]  /*14420*/  UMOV UR4, 0xffffffff ;  /* 0xffffffff00047882 */ /* 0x000fe20000000000 */
[----:B------:R-:W-:Y:S01]  /*14430*/  SHF.R.S32.HI R11, RZ, 0x1f, R6 ;  /* 0x0000001fff0b7819 */ /* 0x000fe20000011406 */
[----:B--2---:R-:W-:Y:S01]  /*14440*/  VIADD R9, R4, 0xffffffff ;  /* 0xffffffff04097836 */ /* 0x004fe20000000000 */
[----:B------:R-:W-:Y:S06]  /*14450*/  BRA.DIV UR4, `(.L_x_10949) ;  /* 0x0000003604487947 */ /* 0x000fec000b800000 */
[----:B------:R-:W-:-:S13]  /*14460*/  ELECT P6, URZ, PT ;  /* 0x00000000003f782f */ /* 0x000fda00038c0000 */
.L_x_11062:
        /* <DEDUP_REMOVED lines=22> */
.L_x_10951:
[----:B------:R-:W-:Y:S02]  /*145d0*/  LEA R5, R22, R28, 0x3 ;  /* 0x0000001c16057211 */ /* 0x000fe400078e18ff */
[----:B------:R-:W-:-:S04]  /*145e0*/  SHF.L.U32 R4, R24, 0x1f, RZ ;  /* 0x0000001f18047819 */ /* 0x000fc800000006ff */
[----:B------:R-:W2:Y:S02]  /*145f0*/  SYNCS.PHASECHK.TRANS64.TRYWAIT P0, [R5+URZ+0x30840], R4 ;  /* 0x03084004050075a7 */ /* 0x000ea4000800017f */
[----:B--2---:R-:W-:Y:S05]  /*14600*/  @!P0 BRA `(.L_x_10952) ;  /* 0x0000003000fc8947 */ /* 0x004fea0003800000 */
.L_x_11063:
        /* <DEDUP_REMOVED lines=9> */
.L_x_10953:
        /* <DEDUP_REMOVED lines=17> */
.L_x_10950:
        /* <DEDUP_REMOVED lines=19> */
[----:B--2---:R-:W-:-:S05]  /*148e0*/  VIADD R10, R10, 0x1 ;  /* 0x000000010a0a7836 */ /* 0x004fca0000000000 */
[----:B------:R-:W-:Y:S01]  /*148f0*/  LEA.HI R4, R10, R10, RZ, 0x1 ;  /* 0x0000000a0a047211 */ /* 0x000fe200078f08ff */
[----:B------:R4:W-:Y:S03]  /*14900*/  STL [R1+0x10], R10 ;  /* 0x0000100a01007387 */ /* 0x0009e60000100800 */
[----:B------:R-:W-:-:S05]  /*14910*/  LOP3.LUT R4, R4, 0xfffffffe, RZ, 0xc0, !PT ;  /* 0xfffffffe04047812 */ /* 0x000fca00078ec0ff */
[----:B------:R-:W-:-:S05]  /*14920*/  IMAD.IADD R4, R10, 0x1, -R4 ;  /* 0x000000010a047824 */ /* 0x000fca00078e0a04 */
[----:B---3--:R-:W-:-:S04]  /*14930*/  SHF.L.U32 R5, R4, 0x1f, RZ ;  /* 0x0000001f04057819 */ /* 0x008fc800000006ff */
[----:B------:R-:W2:Y:S02]  /*14940*/  SYNCS.PHASECHK.TRANS64.TRYWAIT P0, [R28+URZ+0x30820], R5 ;  /* 0x030820051c0075a7 */ /* 0x000ea4000800017f */
[----:B--2-4-:R-:W-:Y:S05]  /*14950*/  @!P0 BRA `(.L_x_10955) ;  /* 0x00000030003c8947 */ /* 0x014fea0003800000 */
.L_x_11064:
[----:B------:R-:W-:Y:S05]  /*14960*/  BSYNC B0 ;  /* 0x0000000000007941 */ /* 0x000fea0003800000 */
.L_x_10954:
[----:B------:R-:W3:Y:S01]  /*14970*/  LDL.LU R4, [R1+0x14] ;  /* 0x0000140001047983 */ /* 0x000ee20000300800 */
[----:B------:R-:W-:Y:S01]  /*14980*/  BSSY B0, `(.L_x_10956) ;  /* 0x000012b000007945 */ /* 0x000fe20003800000 */
[----:B---3--:R-:W-:-:S13]  /*14990*/  ISETP.GE.AND P0, PT, R4, 0xc1, PT ;  /* 0x000000c10400780c */ /* 0x008fda0003f06270 */
[----:B------:R-:W-:Y:S05]  /*149a0*/  @!P0 BRA `(.L_x_10957) ;  /* 0x0000001000a08947 */ /* 0x000fea0003800000 */
[----:B------:R-:W0:Y:S01]  /*149b0*/  LDL R8, [R1+0x4] ;  /* 0x0000040001087983 */ /* 0x000e220000100800 */
[----:B------:R-:W-:Y:S01]  /*149c0*/  IMAD.MOV.U32 R4, RZ, RZ, 0x1 ;  /* 0x00000001ff047424 */ /* 0x000fe200078e00ff */
[----:B------:R-:W-:Y:S01]  /*149d0*/  BSSY B1, `(.L_x_10958) ;  /* 0x0000067000017945 */ /* 0x000fe20003800000 */
[----:B0-----:R-:W-:-:S05]  /*149e0*/  IMAD.MOV R13, RZ, RZ, -R8 ;  /* 0x000000ffff0d7224 */ /* 0x001fca00078e0a08 */
[----:B------:R-:W-:-:S05]  /*149f0*/  VIADDMNMX R13, R13, R4, 0xffffffff, !PT ;  /* 0xffffffff0d0d7446 */ /* 0x000fca0007800104 */
[C---:B------:R-:W-:Y:S01]  /*14a00*/  IMAD.IADD R4, R8.reuse, 0x1, R13 ;  /* 0x0000000108047824 */ /* 0x040fe200078e020d */
[----:B------:R-:W-:-:S04]  /*14a10*/  IADD3 R8, R8, -0x2, RZ ;  /* 0xfffffffe08087810 */ /* 0x000fc80007ffe0ff */
[----:B------:R-:W-:-:S04]  /*14a20*/  LOP3.LUT R4, R4, 0x1, RZ, 0xc0, !PT ;  /* 0x0000000104047812 */ /* 0x000fc800078ec0ff */
[----:B------:R-:W-:-:S13]  /*14a30*/  ISETP.NE.U32.AND P0, PT, R4, 0x1, PT ;  /* 0x000000010400780c */ /* 0x000fda0003f05070 */
[----:B------:R-:W-:Y:S05]  /*14a40*/  @P0 BRA `(.L_x_10959) ;  /* 0x00000004007c0947 */ /* 0x000fea0003800000 */
[----:B------:R-:W-:Y:S01]  /*14a50*/  VIADD R10, R22, 0x1 ;  /* 0x00000001160a7836 */ /* 0x000fe20000000000 */
[----:B------:R-:W-:Y:S04]  /*14a60*/  BSSY B2, `(.L_x_10960) ;  /* 0x0000059000027945 */ /* 0x000fe80003800000 */
[----:B------:R-:W-:-:S04]  /*14a70*/  ISETP.NE.AND P0, PT, R10, 0x2, PT ;  /* 0x000000020a00780c */ /* 0x000fc80003f05270 */
[----:B--2---:R-:W-:Y:S02]  /*14a80*/  SEL R5, RZ, 0x1, P0 ;  /* 0x00000001ff057807 */ /* 0x004fe40000000000 */
        /* <DEDUP_REMOVED lines=25> */
.L_x_10962:
[----:B0-----:R-:W-:Y:S01]  /*14c20*/  IMAD R3, R10, 0x8, R28 ;  /* 0x000000080a037824 */ /* 0x001fe200078e021c */
[----:B------:R-:W-:-:S04]  /*14c30*/  SHF.L.U32 R2, R14, 0x1f, RZ ;  /* 0x0000001f0e027819 */ /* 0x000fc800000006ff */
[----:B------:R-:W0:Y:S02]  /*14c40*/  SYNCS.PHASECHK.TRANS64.TRYWAIT P0, [R3+URZ+0x30840], R2 ;  /* 0x03084002030075a7 */ /* 0x000e24000800017f */
[----:B0-----:R-:W-:Y:S05]  /*14c50*/  @!P0 BRA `(.L_x_10963) ;  /* 0x0000002c00908947 */ /* 0x001fea0003800000 */
.L_x_11065:
[----:B------:R-:W2:Y:S02]  /*14c60*/  S2R R5, SR_TID.X ;  /* 0x0000000000057919 */ /* 0x000ea40000002100 */
[----:B--2---:R-:W-:-:S04]  /*14c70*/  LOP3.LUT R5, R5, 0x7f, RZ, 0xc0, !PT ;  /* 0x0000007f05057812 */ /* 0x004fc800078ec0ff */
[----:B------:R-:W-:-:S13]  /*14c80*/  ISETP.NE.AND P1, PT, R5, RZ, PT ;  /* 0x000000ff0500720c */ /* 0x000fda0003f25270 */
[----:B------:R-:W-:Y:S05]  /*14c90*/  @P1 BRA `(.L_x_10964) ;  /* 0x0000000000141947 */ /* 0x000fea0003800000 */
[----:B------:R-:W-:Y:S02]  /*14ca0*/  ISETP.NE.AND P0, PT, R29, RZ, PT ;  /* 0x000000ff1d00720c */ /* 0x000fe40003f05270 */
[----:B0-----:R-:W-:-:S04]  /*14cb0*/  MOV R2, 0x6000 ;  /* 0x0000600000027802 */ /* 0x001fc80000000f00 */
[----:B------:R2:W-:Y:S07]  /*14cc0*/  SYNCS.ARRIVE.TRANS64 RZ, [R3+URZ+0x30830], R2 ;  /* 0x0308300203ff79a7 */ /* 0x0005ee000800003f */
[----:B------:R-:W-:Y:S05]  /*14cd0*/  @!P0 BRA `(.L_x_10964) ;  /* 0x0000000000048947 */ /* 0x000fea0003800000 */
[----:B------:R-:W-:Y:S01]  /*14ce0*/  BPT.TRAP 0x1 ;  /* 0x000000040000795c */ /* 0x000fe20000300000 */
.L_x_10964:
        /* <DEDUP_REMOVED lines=21> */
.L_x_11066:
[----:B------:R-:W-:Y:S05]  /*14e40*/  @P1 BRA `(.L_x_10966) ;  /* 0x0000000000181947 */ /* 0x000fea0003800000 */
[----:B------:R-:W-:Y:S01]  /*14e50*/  ISETP.NE.AND P0, PT, R29, RZ, PT ;  /* 0x000000ff1d00720c */ /* 0x000fe20003f05270 */
[----:B0-----:R-:W-:Y:S02]  /*14e60*/  IMAD R2, R22, 0x8, R28 ;  /* 0x0000000816027824 */ /* 0x001fe400078e021c */
[----:B------:R-:W-:-:S04]  /*14e70*/  IMAD.MOV.U32 R3, RZ, RZ, 0x6000 ;  /* 0x00006000ff037424 */ /* 0x000fc800078e00ff */
[----:B------:R2:W-:Y:S06]  /*14e80*/  SYNCS.ARRIVE.TRANS64 RZ, [R2+URZ+0x30850], R3 ;  /* 0x0308500302ff79a7 */ /* 0x0005ec000800003f */
[----:B------:R-:W-:Y:S05]  /*14e90*/  @!P0 BRA `(.L_x_10966) ;  /* 0x0000000000048947 */ /* 0x000fea0003800000 */
[----:B------:R-:W-:Y:S01]  /*14ea0*/  BPT.TRAP 0x1 ;  /* 0x000000040000795c */ /* 0x000fe20000300000 */
.L_x_10966:
        /* <DEDUP_REMOVED lines=12> */
[----:B------:R-:W-:-:S02]  /*14f70*/  IMAD.MOV.U32 R7, RZ, RZ, R4 ;  /* 0x000000ffff077224 */ /* 0x000fc400078e0004 */
[----:B------:R-:W-:Y:S02]  /*14f80*/  IMAD.MOV.U32 R25, RZ, RZ, R8 ;  /* 0x000000ffff197224 */ /* 0x000fe400078e0008 */
[----:B------:R-:W-:Y:S02]  /*14f90*/  UIMAD UR11, UR11, 0xc0, UR4 ;  /* 0x000000c00b0b78a4 */ /* 0x000fe4000f8e0204 */
[----:B------:R-:W-:Y:S02]  /*14fa0*/  UIADD3 UR9, UR9, 0x30850, URZ ;  /* 0x0003085009097890 */ /* 0x000fe4000fffe03f */
[----:B------:R-:W-:Y:S01]  /*14fb0*/  UIADD3 UR8, UR8, 0x400, URZ ;  /* 0x0000040008087890 */ /* 0x000fe2000fffe03f */
[----:B------:R-:W-:-:S08]  /*14fc0*/  UMOV UR4, 0x0 ;  /* 0x0000000000047882 */ /* 0x000fd00000000000 */
[----:B------:R0:W-:Y:S02]  /*14fd0*/  UTMALDG.4D [UR8], [UR6], desc[UR4] ;  /* 0x00000408060075b4 */ /* 0x0001e40008019000 */
[----:B0-----:R-:W-:Y:S01]  /*14fe0*/  NOP ;  /* 0x0000000000007918 */ /* 0x001fe20000000000 */
.L_x_10961:
[----:B------:R-:W-:Y:S05]  /*14ff0*/  BSYNC B2 ;  /* 0x0000000000027941 */ /* 0x000fea0003800000 */
.L_x_10960:
[----:B------:R-:W2:Y:S01]  /*15000*/  LDL.LU R2, [R1+0x4] ;  /* 0x0000040001027983 */ /* 0x000ea20000300800 */
[----:B------:R-:W-:Y:S02]  /*15010*/  IMAD.MOV.U32 R22, RZ, RZ, R10 ;  /* 0x000000ffff167224 */ /* 0x000fe400078e000a */
[----:B------:R-:W-:Y:S01]  /*15020*/  IMAD.MOV.U32 R24, RZ, RZ, R14 ;  /* 0x000000ffff187224 */ /* 0x000fe200078e000e */
[----:B--2---:R-:W-:-:S07]  /*15030*/  IADD3 R8, R2, -0x3, RZ ;  /* 0xfffffffd02087810 */ /* 0x004fce0007ffe0ff */
.L_x_10959:
[----:B------:R-:W-:Y:S05]  /*15040*/  BSYNC B1 ;  /* 0x0000000000017941 */ /* 0x000fea0003800000 */
.L_x_10958:
[----:B------:R-:W-:-:S05]  /*15050*/  IMAD.MOV R2, RZ, RZ, -R13 ;  /* 0x000000ffff027224 */ /* 0x000fca00078e0a0d */
[----:B------:R-:W-:-:S13]  /*15060*/  ISETP.NE.AND P0, PT, R9, R2, PT ;  /* 0x000000020900720c */ /* 0x000fda0003f05270 */
[----:B------:R-:W-:Y:S05]  /*15070*/  @!P0 BRA `(.L_x_10957) ;  /* 0x0000000800ec8947 */ /* 0x000fea0003800000 */
[----:B------:R-:W-:-:S07]  /*15080*/  IMAD.MOV.U32 R4, RZ, RZ, R7 ;  /* 0x000000ffff047224 */ /* 0x000fce00078e0007 */
.L_x_10981:
        /* <DEDUP_REMOVED lines=27> */
[----:B------:R-:W-:Y:S01]  /*15240*/  LEA.HI.X R5, R2, UR5, R3, 0x2, P0 ;  /* 0x0000000502057c11 */ /* 0x000fe200080f1403 */
[----:B------:R-:W-:-:S04]  /*15250*/  IMAD.MOV R3, RZ, RZ, -R13 ;  /* 0x000000ffff037224 */ /* 0x000fc800078e0a0d */
[----:B------:R0:W5:Y:S01]  /*15260*/  LDG.E R4, desc[UR56][R4.64] ;  /* 0x0000003804047981 */ /* 0x000162000c1e1900 */
[----:B------:R-:W-:-:S07]  /*15270*/  IMAD R12, R12, R3, R8 ;  /* 0x000000030c0c7224 */ /* 0x000fce00078e0208 */
.L_x_10969:
[----:B------:R-:W-:Y:S01]  /*15280*/  IMAD R3, R9, 0x8, R28 ;  /* 0x0000000809037824 */ /* 0x000fe200078e021c */
[----:B------:R-:W-:-:S04]  /*15290*/  SHF.L.U32 R2, R10, 0x1f, RZ ;  /* 0x0000001f0a027819 */ /* 0x000fc800000006ff */
[----:B------:R-:W3:Y:S02]  /*152a0*/  SYNCS.PHASECHK.TRANS64.TRYWAIT P0, [R3+URZ+0x30840], R2 ;  /* 0x03084002030075a7 */ /* 0x000ee4000800017f */
[----:B---3--:R-:W-:Y:S05]  /*152b0*/  @!P0 BRA `(.L_x_10970) ;  /* 0x0000002800208947 */ /* 0x008fea0003800000 */
.L_x_11067:
        /* <DEDUP_REMOVED lines=9> */
.L_x_10971:
        /* <DEDUP_REMOVED lines=21> */
.L_x_11068:
[----:B------:R-:W-:Y:S05]  /*154a0*/  @P0 BRA `(.L_x_10973) ;  /* 0x0000000000140947 */ /* 0x000fea0003800000 */
[----:B------:R-:W-:Y:S01]  /*154b0*/  ISETP.NE.AND P1, PT, R29, RZ, PT ;  /* 0x000000ff1d00720c */ /* 0x000fe20003f25270 */
[----:B------:R-:W-:-:S04]  /*154c0*/  IMAD.MOV.U32 R2, RZ, RZ, 0x6000 ;  /* 0x00006000ff027424 */ /* 0x000fc800078e00ff */
[----:B------:R2:W-:Y:S08]  /*154d0*/  SYNCS.ARRIVE.TRANS64 RZ, [R3+URZ+0x50], R2 ;  /* 0x0000500203ff79a7 */ /* 0x0005f0000800003f */
[----:B------:R-:W-:Y:S05]  /*154e0*/  @!P1 BRA `(.L_x_10973) ;  /* 0x0000000000049947 */ /* 0x000fea0003800000 */
[----:B------:R-:W-:Y:S01]  /*154f0*/  BPT.TRAP 0x1 ;  /* 0x000000040000795c */ /* 0x000fe20000300000 */
.L_x_10973:
        /* <DEDUP_REMOVED lines=19> */
.L_x_10968:
[----:B------:R-:W-:Y:S05]  /*15630*/  BSYNC B1 ;  /* 0x0000000000017941 */ /* 0x000fea0003800000 */
.L_x_10967:
        /* <DEDUP_REMOVED lines=30> */
.L_x_10976:
[----:B------:R-:W-:Y:S02]  /*15820*/  LEA R2, R22, R28, 0x3 ;  /* 0x0000001c16027211 */ /* 0x000fe400078e18ff */
[----:B------:R-:W-:-:S04]  /*15830*/  SHF.L.U32 R3, R24, 0x1f, RZ ;  /* 0x0000001f18037819 */ /* 0x000fc800000006ff */
[----:B------:R-:W2:Y:S02]  /*15840*/  SYNCS.PHASECHK.TRANS64.TRYWAIT P0, [R2+URZ+0x30840], R3 ;  /* 0x03084003020075a7 */ /* 0x000ea4000800017f */
[----:B--2---:R-:W-:Y:S05]  /*15850*/  @!P0 BRA `(.L_x_10977) ;  /* 0x0000002000e08947 */ /* 0x004fea0003800000 */
.L_x_11069:
        /* <DEDUP_REMOVED lines=9> */
.L_x_10978:
[----:B0-2---:R-:W-:Y:S01]  /*158f0*/  IMAD R2, R22, 0x6000, R28 ;  /* 0x0000600016027824 */ /* 0x005fe200078e021c */
[----:B------:R-:W-:Y:S01]  /*15900*/  R2UR UR11, R13 ;  /* 0x000000000d0b72ca */ /* 0x000fe200000e0000 */
[----:B------:R-:W-:Y:S01]  /*15910*/  UIADD3 UR6, UP0, UR38, 0x370, URZ ;  /* 0x0000037026067890 */ /* 0x000fe2000ff1e03f */
[----:B------:R-:W-:Y:S01]  /*15920*/  R2UR UR4, R23 ;  /* 0x00000000170472ca */ /* 0x000fe200000e0000 */
[----:B------:R-:W-:Y:S01]  /*15930*/  UMOV UR5, 0x14f00000 ;  /* 0x14f0000000057882 */ /* 0x000fe20000000000 */
[----:B------:R-:W-:Y:S01]  /*15940*/  R2UR UR8, R2 ;  /* 0x00000000020872ca */ /* 0x000fe200000e0000 */
[----:B------:R-:W-:Y:S01]  /*15950*/  VIADD R2, R28, 0x30800 ;  /* 0x000308001c027836 */ /* 0x000fe20000000000 */
[----:B------:R-:W-:Y:S01]  /*15960*/  R2UR UR12, R0 ;  /* 0x00000000000c72ca */ /* 0x000fe200000e0000 */
[----:B------:R-:W-:Y:S01]  /*15970*/  UIADD3.X UR7, URZ, UR39, URZ, UP0, !UPT ;  /* 0x000000273f077290 */ /* 0x000fe200087fe43f */
[----:B-----5:R-:W-:Y:S01]  /*15980*/  R2UR UR13, R4 ;  /* 0x00000000040d72ca */ /* 0x020fe200000e0000 */
[--C-:B------:R-:W-:Y:S01]  /*15990*/  IMAD R3, R22, 0x8, R2.reuse ;  /* 0x0000000816037824 */ /* 0x100fe200078e0202 */
[----:B------:R-:W-:Y:S01]  /*159a0*/  UMOV UR10, URZ ;  /* 0x0000003f000a7c82 */ /* 0x000fe20008000000 */
[----:B------:R-:W-:-:S03]  /*159b0*/  IMAD R2, R9, 0x8, R2 ;  /* 0x0000000809027824 */ /* 0x000fc600078e0202 */
[----:B------:R-:W-:Y:S01]  /*159c0*/  R2UR UR9, R3 ;  /* 0x00000000030972ca */ /* 0x000fe200000e0000 */
[----:B------:R-:W-:Y:S01]  /*159d0*/  UIMAD UR11, UR11, 0xc0, UR4 ;  /* 0x000000c00b0b78a4 */ /* 0x000fe2000f8e0204 */
[----:B------:R-:W-:Y:S01]  /*159e0*/  SHF.L.U32 R3, R10, 0x1f, RZ ;  /* 0x0000001f0a037819 */ /* 0x000fe200000006ff */
[----:B------:R-:W-:Y:S01]  /*159f0*/  UIADD3 UR8, UR8, 0x12400, URZ ;  /* 0x0001240008087890 */ /* 0x000fe2000fffe03f */
[----:B------:R-:W-:-:S09]  /*15a00*/  UMOV UR4, 0x0 ;  /* 0x0000000000047882 */ /* 0x000fd20000000000 */
[----:B------:R-:W-:-:S09]  /*15a10*/  UIADD3 UR9, UR9, 0x30, URZ ;  /* 0x0000003009097890 */ /* 0x000fd2000fffe03f */
[----:B------:R0:W-:Y:S01]  /*15a20*/  UTMALDG.4D [UR8], [UR6], desc[UR4] ;  /* 0x00000408060075b4 */ /* 0x0001e20008019000 */
[----:B------:R-:W2:Y:S02]  /*15a30*/  SYNCS.PHASECHK.TRANS64.TRYWAIT P1, [R2+URZ+0x60], R3 ;  /* 0x00006003020075a7 */ /* 0x000ea4000802017f */
[----:B0-2---:R-:W-:Y:S05]  /*15a40*/  @!P1 BRA `(.L_x_10979) ;  /* 0x0000002000789947 */ /* 0x005fea0003800000 */
.L_x_11070:
[----:B------:R-:W-:Y:S05]  /*15a50*/  @P0 BRA `(.L_x_10980) ;  /* 0x0000000000140947 */ /* 0x000fea0003800000 */
[----:B------:R-:W-:Y:S01]  /*15a60*/  ISETP.NE.AND P1, PT, R29, RZ, PT ;  /* 0x000000ff1d00720c */ /* 0x000fe20003f25270 */
[----:B0-----:R-:W-:-:S04]  /*15a70*/  IMAD.MOV.U32 R3, RZ, RZ, 0x6000 ;  /* 0x00006000ff037424 */ /* 0x001fc800078e00ff */
[----:B------:R2:W-:Y:S08]  /*15a80*/  SYNCS.ARRIVE.TRANS64 RZ, [R2+URZ+0x50], R3 ;  /* 0x0000500302ff79a7 */ /* 0x0005f0000800003f */
[----:B------:R-:W-:Y:S05]  /*15a90*/  @!P1 BRA `(.L_x_10980) ;  /* 0x0000000000049947 */ /* 0x000fea0003800000 */
[----:B------:R-:W-:Y:S01]  /*15aa0*/  BPT.TRAP 0x1 ;  /* 0x000000040000795c */ /* 0x000fe20000300000 */
.L_x_10980:
        /* <DEDUP_REMOVED lines=19> */
.L_x_10975:
[----:B------:R-:W-:Y:S05]  /*15be0*/  BSYNC B1 ;  /* 0x0000000000017941 */ /* 0x000fea0003800000 */
.L_x_10974:
[C---:B------:R-:W-:Y:S02]  /*15bf0*/  ISETP.GT.AND P0, PT, R8.reuse, 0x1, PT ;  /* 0x000000010800780c */ /* 0x040fe40003f04270 */
[----:B0-2---:R-:W-:-:S05]  /*15c00*/  IADD3 R2, R8, -0x2, RZ ;  /* 0xfffffffe08027810 */ /* 0x005fca0007ffe0ff */
[----:B------:R-:W-:-:S06]  /*15c10*/  IMAD.MOV.U32 R8, RZ, RZ, R2 ;  /* 0x000000ffff087224 */ /* 0x000fcc00078e0002 */
[----:B------:R-:W-:Y:S05]  /*15c20*/  @P0 BRA `(.L_x_10981) ;  /* 0xfffffff400180947 */ /* 0x000fea000383ffff */
.L_x_10957:
[----:B------:R-:W-:Y:S05]  /*15c30*/  BSYNC B0 ;  /* 0x0000000000007941 */ /* 0x000fea0003800000 */
.L_x_10956:
        /* <DEDUP_REMOVED lines=15> */
.L_x_10983:
[----:B------:R-:W-:Y:S05]  /*15d30*/  BSYNC B0 ;  /* 0x0000000000007941 */ /* 0x000fea0003800000 */
.L_x_10982:
[----:B------:R-:W-:Y:S04]  /*15d40*/  BSSY B0, `(.L_x_10984) ;  /* 0x0000020000007945 */ /* 0x000fe80003800000 */
[----:B------:R-:W-:Y:S05]  /*15d50*/  @!P6 BRA `(.L_x_10985) ;  /* 0x000000000078e947 */ /* 0x000fea0003800000 */
[----:B------:R-:W-:Y:S01]  /*15d60*/  IMAD R3, R22, 0x8, R28 ;  /* 0x0000000816037824 */ /* 0x000fe200078e021c */
[----:B------:R-:W-:-:S04]  /*15d70*/  SHF.L.U32 R2, R24, 0x1f, RZ ;  /* 0x0000001f18027819 */ /* 0x000fc800000006ff */
[----:B------:R-:W3:Y:S02]  /*15d80*/  SYNCS.PHASECHK.TRANS64.TRYWAIT P0, [R3+URZ+0x30860], R2 ;  /* 0x03086002030075a7 */ /* 0x000ee4000800017f */
[----:B---3--:R-:W-:Y:S05]  /*15d90*/  @!P0 BRA `(.L_x_10986) ;  /* 0x0000001c00b88947 */ /* 0x008fea0003800000 */
.L_x_11071:
[----:B------:R-:W4:Y:S02]  /*15da0*/  S2R R4, SR_TID.X ;  /* 0x0000000000047919 */ /* 0x000f240000002100 */
[----:B----4-:R-:W-:-:S04]  /*15db0*/  LOP3.LUT R4, R4, 0x7f, RZ, 0xc0, !PT ;  /* 0x0000007f04047812 */ /* 0x010fc800078ec0ff */
[----:B------:R-:W-:-:S13]  /*15dc0*/  ISETP.NE.AND P0, PT, R4, RZ, PT ;  /* 0x000000ff0400720c */ /* 0x000fda0003f05270 */
[----:B------:R-:W-:Y:S05]  /*15dd0*/  @P0 BRA `(.L_x_10987) ;  /* 0x0000000000140947 */ /* 0x000fea0003800000 */
[----:B------:R-:W-:Y:S01]  /*15de0*/  ISETP.NE.AND P1, PT, R29, RZ, PT ;  /* 0x000000ff1d00720c */ /* 0x000fe20003f25270 */
[----:B---3--:R-:W-:-:S04]  /*15df0*/  IMAD.MOV.U32 R2, RZ, RZ, 0x6000 ;  /* 0x00006000ff027424 */ /* 0x008fc800078e00ff */
[----:B------:R4:W-:Y:S08]  /*15e00*/  SYNCS.ARRIVE.TRANS64 RZ, [R3+URZ+0x30850], R2 ;  /* 0x0308500203ff79a7 */ /* 0x0009f0000800003f */
[----:B------:R-:W-:Y:S05]  /*15e10*/  @!P1 BRA `(.L_x_10987) ;  /* 0x0000000000049947 */ /* 0x000fea0003800000 */
[----:B------:R-:W-:Y:S01]  /*15e20*/  BPT.TRAP 0x1 ;  /* 0x000000040000795c */ /* 0x000fe20000300000 */
.L_x_10987:
        /* <DEDUP_REMOVED lines=17> */
.L_x_10985:
[----:B------:R-:W-:Y:S05]  /*15f40*/  BSYNC B0 ;  /* 0x0000000000007941 */ /* 0x000fea0003800000 */
.L_x_10984:
[----:B------:R-:W-:-:S05]  /*15f50*/  VIADD R22, R22, 0x1 ;  /* 0x0000000116167836 */ /* 0x000fca0000000000 */
[----:B------:R-:W-:-:S04]  /*15f60*/  ISETP.NE.AND P0, PT, R22, 0x2, PT ;  /* 0x000000021600780c */ /* 0x000fc80003f05270 */
[----:B---34-:R-:W-:Y:S02]  /*15f70*/  SEL R3, RZ, 0x1, P0 ;  /* 0x00000001ff037807 */ /* 0x018fe40000000000 */
[----:B------:R-:W-:Y:S02]  /*15f80*/  SEL R22, R22, RZ, P0 ;  /* 0x000000ff16167207 */ /* 0x000fe40000000000 */
[----:B------:R-:W-:-:S07]  /*15f90*/  LOP3.LUT R24, R24, R3, RZ, 0x3c, !PT ;  /* 0x0000000318187212 */ /* 0x000fce00078e3cff */
.L_x_10943:
[----:B------:R-:W-:Y:S05]  /*15fa0*/  BSYNC B6 ;  /* 0x0000000000067941 */ /* 0x000fea0003800000 */
.L_x_10941:
[----:B------:R-:W-:-:S03]  /*15fb0*/  UMOV UR4, 0xffffffff ;  /* 0xffffffff00047882 */ /* 0x000fc60000000000 */
[----:B------:R-:W-:Y:S05]  /*15fc0*/  BRA.DIV UR4, `(.L_x_10988) ;  /* 0x0000001e04407947 */ /* 0x000fea000b800000 */
[----:B--2---:R2:W3:Y:S04]  /*15fd0*/  SHFL.IDX PT, R5, R16, RZ, 0x1f ;  /* 0x00001fff10057589 */ /* 0x0044e800000e0000 */
[----:B------:R2:W4:Y:S02]  /*15fe0*/  SHFL.IDX PT, R4, R16, 0x1, 0x1f ;  /* 0x00201f0010047f89 */ /* 0x00052400000e0000 */
.L_x_11075:
        /* <DEDUP_REMOVED lines=8> */
[----:B-----5:R-:W0:Y:S02]  /*16070*/  LDC.64 R2, c[0x0][0xc58] ;  /* 0x00031600ff027b82 */ /* 0x020e240000000a00 */
[----:B0-----:R-:W-:-:S06]  /*16080*/  IMAD.WIDE R2, R7, 0x4, R2 ;  /* 0x0000000407027825 */ /* 0x001fcc00078e0202 */
[----:B------:R0:W5:Y:S02]  /*16090*/  LDG.E R2, desc[UR56][R2.64] ;  /* 0x0000003802027981 */ /* 0x000164000c1e1900 */
.L_x_10990:
[----:B------:R-:W-:Y:S05]  /*160a0*/  BSYNC B0 ;  /* 0x0000000000007941 */ /* 0x000fea0003800000 */
.L_x_10989:
[----:B------:R-:W-:-:S03]  /*160b0*/  UMOV UR4, 0xffffffff ;  /* 0xffffffff00047882 */ /* 0x000fc60000000000 */
[----:B------:R-:W-:Y:S05]  /*160c0*/  BRA.DIV UR4, `(.L_x_10991) ;  /* 0x0000001e044c7947 */ /* 0x000fea000b800000 */
[----:B-----5:R-:W0:Y:S01]  /*160d0*/  SHFL.UP PT, R14, R2, 0x1, RZ ;  /* 0x04200000020e7989 */ /* 0x020e2200000e00ff */
        /* <DEDUP_REMOVED lines=20> */
.L_x_11083:
[----:B------:R-:W-:Y:S02]  /*16220*/  ULDC UR4, c[0x0][0xc10] ;  /* 0x0003040000047ab9 */ /* 0x000fe40000000800 */
[----:B--2---:R-:W-:-:S04]  /*16230*/  IMAD.U32 R16, RZ, RZ, UR4 ;  /* 0x00000004ff107e24 */ /* 0x004fc8000f8e00ff */
[----:B0-----:R-:W-:-:S04]  /*16240*/  IMAD R7, R14, R16, RZ ;  /* 0x000000100e077224 */ /* 0x001fc800078e02ff */
[----:B----4-:R-:W-:-:S05]  /*16250*/  IMAD.IADD R4, R4, 0x1, R7 ;  /* 0x0000000104047824 */ /* 0x010fca00078e0207 */
[----:B---3--:R-:W-:-:S13]  /*16260*/  ISETP.GT.AND P0, PT, R4, R5, PT ;  /* 0x000000050400720c */ /* 0x008fda0003f04270 */
[----:B------:R-:W-:Y:S05]  /*16270*/  @P0 BRA `(.L_x_10992) ;  /* 0x0000000000ac0947 */ /* 0x000fea0003800000 */
[----:B------:R-:W0:Y:S02]  /*16280*/  LDC R0, c[0x0][0xc14] ;  /* 0x00030500ff007b82 */ /* 0x000e240000000800 */
.L_x_10997:
[----:B------:R-:W-:-:S05]  /*16290*/  VIADD R19, R19, 0x1f ;  /* 0x0000001f13137836 */ /* 0x000fca0000000000 */
[----:B0-----:R-:W-:-:S13]  /*162a0*/  ISETP.GE.AND P0, PT, R19, R0, PT ;  /* 0x000000001300720c */ /* 0x001fda0003f06270 */
[----:B------:R-:W-:Y:S05]  /*162b0*/  @P0 BRA `(.L_x_10993) ;  /* 0x0000000400540947 */ /* 0x000fea0003800000 */
[C---:B------:R-:W-:Y:S01]  /*162c0*/  ISETP.NE.AND P1, PT, R29.reuse, 0x1f, PT ;  /* 0x0000001f1d00780c */ /* 0x040fe20003f25270 */
[----:B------:R-:W-:Y:S01]  /*162d0*/  BSSY B0, `(.L_x_10994) ;  /* 0x0000008000007945 */ /* 0x000fe20003800000 */
[----:B------:R-:W-:Y:S01]  /*162e0*/  IADD3 R7, R29, R19, RZ ;  /* 0x000000131d077210 */ /* 0x000fe20007ffe0ff */
[----:B------:R-:W-:-:S03]  /*162f0*/  IMAD.MOV.U32 R2, RZ, RZ, RZ ;  /* 0x000000ffff027224 */ /* 0x000fc600078e00ff */
[----:B------:R-:W-:-:S13]  /*16300*/  ISETP.GE.OR P0, PT, R7, R0, !P1 ;  /* 0x000000000700720c */ /* 0x000fda0004f06670 */
[----:B------:R-:W-:Y:S05]  /*16310*/  @P0 BRA `(.L_x_10995) ;  /* 0x00000000000c0947 */ /* 0x000fea0003800000 */
[----:B------:R-:W0:Y:S02]  /*16320*/  LDC.64 R2, c[0x0][0xc58] ;  /* 0x00031600ff027b82 */ /* 0x000e240000000a00 */
[----:B0-----:R-:W-:-:S06]  /*16330*/  IMAD.WIDE R2, R7, 0x4, R2 ;  /* 0x0000000407027825 */ /* 0x001fcc00078e0202 */
[----:B------:R0:W5:Y:S02]  /*16340*/  LDG.E R2, desc[UR56][R2.64] ;  /* 0x0000003802027981 */ /* 0x000164000c1e1900 */
.L_x_10995:
[----:B------:R-:W-:Y:S05]  /*16350*/  BSYNC B0 ;  /* 0x0000000000007941 */ /* 0x000fea0003800000 */
.L_x_10994:
        /* <DEDUP_REMOVED lines=23> */
.L_x_11091:
[----:B------:R-:W-:Y:S02]  /*164d0*/  ULDC UR4, c[0x0][0xc10] ;  /* 0x0003040000047ab9 */ /* 0x000fe40000000800 */
[----:B------:R-:W-:-:S04]  /*164e0*/  IMAD.U32 R16, RZ, RZ, UR4 ;  /* 0x00000004ff107e24 */ /* 0x000fc8000f8e00ff */
[----:B--2---:R-:W-:-:S05]  /*164f0*/  IMAD R7, R14, R16, RZ ;  /* 0x000000100e077224 */ /* 0x004fca00078e02ff */
[----:B------:R-:W-:-:S04]  /*16500*/  IADD3 R4, R7, R4, RZ ;  /* 0x0000000407047210 */ /* 0x000fc80007ffe0ff */
[----:B------:R-:W-:-:S13]  /*16510*/  ISETP.GT.AND P0, PT, R4, R5, PT ;  /* 0x000000050400720c */ /* 0x000fda0003f04270 */
[----:B------:R-:W-:Y:S05]  /*16520*/  @!P0 BRA `(.L_x_10997) ;  /* 0xfffffffc00588947 */ /* 0x000fea000383ffff */
.L_x_10992:
        /* <DEDUP_REMOVED lines=8> */
.L_x_11095:
[----:B------:R-:W-:Y:S01]  /*165b0*/  ISETP.NE.AND P0, PT, R6, RZ, PT ;  /* 0x000000ff0600720c */ /* 0x000fe20003f05270 */
[----:B------:R-:W-:-:S12]  /*165c0*/  IMAD.MOV.U32 R14, RZ, RZ, RZ ;  /* 0x000000ffff0e7224 */ /* 0x000fd800078e00ff */
[----:B------:R-:W-:Y:S05]  /*165d0*/  @!P0 BRA `(.L_x_10999) ;  /* 0x0000000000108947 */ /* 0x000fea0003800000 */
[----:B------:R-:W-:Y:S01]  /*165e0*/  UMOV UR4, 0xffffffff ;  /* 0xffffffff00047882 */ /* 0x000fe20000000000 */
[----:B------:R-:W-:Y:S02]  /*165f0*/  VIADD R12, R4, 0xffffffff ;  /* 0xffffffff040c7836 */ /* 0x000fe40000000000 */
[----:B------:R-:W-:Y:S05]  /*16600*/  BRA.DIV UR4, `(.L_x_11000) ;  /* 0x0000001e04e47947 */ /* 0x000fea000b800000 */
[----:B------:R4:W0:Y:S02]  /*16610*/  SHFL.IDX PT, R14, R3, R12, 0x1f ;  /* 0x00001f0c030e7589 */ /* 0x00082400000e0000 */
.L_x_10999:
[-C--:B---3--:R-:W-:Y:S01]  /*16620*/  IABS R6, R17.reuse ;  /* 0x0000001100067213 */ /* 0x088fe20000000000 */
[----:B0-----:R-:W-:Y:S02]  /*16630*/  IMAD R16, R14, R16, R7 ;  /* 0x000000100e107224 */ /* 0x001fe400078e0207 */
[----:B------:R-:W-:Y:S01]  /*16640*/  IMAD.IADD R19, R4, 0x1, R19 ;  /* 0x0000000104137824 */ /* 0x000fe200078e0213 */
[----:B------:R-:W0:Y:S01]  /*16650*/  I2F.RP R8, R6 ;  /* 0x0000000600087306 */ /* 0x000e220000209400 */
[----:B------:R-:W-:Y:S01]  /*16660*/  IMAD.IADD R10, R5, 0x1, -R16 ;  /* 0x00000001050a7824 */ /* 0x000fe200078e0a10 */
[----:B------:R-:W-:-:S04]  /*16670*/  IABS R5, R17 ;  /* 0x0000001100057213 */ /* 0x000fc80000000000 */
[----:B------:R-:W-:Y:S02]  /*16680*/  IADD3 R5, RZ, -R5, RZ ;  /* 0x80000005ff057210 */ /* 0x000fe40007ffe0ff */
[----:B0-----:R-:W2:Y:S02]  /*16690*/  MUFU.RCP R8, R8 ;  /* 0x0000000800087308 */ /* 0x001ea40000001000 */
[----:B--2---:R-:W-:-:S06]  /*166a0*/  VIADD R2, R8, 0xffffffe ;  /* 0x0ffffffe08027836 */ /* 0x004fcc0000000000 */
[----:B----4-:R0:W2:Y:S02]  /*166b0*/  F2I.FTZ.U32.TRUNC.NTZ R3, R2 ;  /* 0x0000000200037305 */ /* 0x0100a4000021f000 */
        /* <DEDUP_REMOVED lines=21> */
.L_x_10993:
[----:B------:R-:W-:Y:S01]  /*16810*/  UMOV UR4, URZ ;  /* 0x0000003f00047c82 */ /* 0x000fe20008000000 */
[----:B------:R-:W-:Y:S01]  /*16820*/  UMOV UR5, URZ ;  /* 0x0000003f00057c82 */ /* 0x000fe20008000000 */
[----:B------:R-:W-:Y:S01]  /*16830*/  ULDC UR6, c[0x0][0xc14] ;  /* 0x0003050000067ab9 */ /* 0x000fe20000000800 */
[----:B------:R-:W-:Y:S01]  /*16840*/  MOV R16, R5 ;  /* 0x0000000500107202 */ /* 0x000fe20000000f00 */
[----:B------:R-:W-:Y:S02]  /*16850*/  IMAD.U32 R17, RZ, RZ, UR4 ;  /* 0x00000004ff117e24 */ /* 0x000fe4000f8e00ff */
[----:B------:R-:W-:Y:S02]  /*16860*/  IMAD.U32 R18, RZ, RZ, UR5 ;  /* 0x00000005ff127e24 */ /* 0x000fe4000f8e00ff */
[----:B------:R-:W-:-:S07]  /*16870*/  IMAD.U32 R19, RZ, RZ, UR6 ;  /* 0x00000006ff137e24 */ /* 0x000fce000f8e00ff */
.L_x_11001:
        /* <DEDUP_REMOVED lines=10> */
.L_x_10920:
        /* <DEDUP_REMOVED lines=12> */
.L_x_11098:
[----:B------:R-:W-:Y:S05]  /*169e0*/  BSYNC B0 ;  /* 0x0000000000007941 */ /* 0x000fea0003800000 */
.L_x_11003:
[----:B------:R-:W-:-:S03]  /*169f0*/  UMOV UR4, 0xffffffff ;  /* 0xffffffff00047882 */ /* 0x000fc60000000000 */
[----:B------:R-:W-:Y:S05]  /*16a00*/  BRA.DIV UR4, `(.L_x_11005) ;  /* 0x0000001e041c7947 */ /* 0x000fea000b800000 */
[----:B0-----:R-:W0:Y:S02]  /*16a10*/  S2R R0, SR_TID.X ;  /* 0x0000000000007919 */ /* 0x001e240000002100 */
[----:B0-----:R-:W-:-:S04]  /*16a20*/  SHF.R.U32.HI R0, RZ, 0x5, R0 ;  /* 0x00000005ff007819 */ /* 0x001fc80000011600 */
[----:B------:R-:W-:-:S05]  /*16a30*/  LOP3.LUT R0, R0, 0x3, RZ, 0xc0, !PT ;  /* 0x0000000300007812 */ /* 0x000fca00078ec0ff */
[----:B------:R0:W2:Y:S02]  /*16a40*/  SHFL.IDX PT, R14, R0, RZ, 0x1f ;  /* 0x00001fff000e7589 */ /* 0x0000a400000e0000 */
.L_x_11101:
[----:B--2---:R-:W-:-:S13]  /*16a50*/  ISETP.NE.AND P0, PT, R14, RZ, PT ;  /* 0x000000ff0e00720c */ /* 0x004fda0003f05270 */
[----:B------:R-:W-:Y:S05]  /*16a60*/  @P0 BRA `(.L_x_10778) ;  /* 0x0000000000880947 */ /* 0x000fea0003800000 */
[----:B------:R-:W-:-:S03]  /*16a70*/  UMOV UR4, 0xffffffff ;  /* 0xffffffff00047882 */ /* 0x000fc60000000000 */
[----:B------:R-:W-:Y:S05]  /*16a80*/  BRA.DIV UR4, `(.L_x_11006) ;  /* 0x0000001e04307947 */ /* 0x000fea000b800000 */
[----:B------:R-:W-:-:S13]  /*16a90*/  ELECT P6, URZ, PT ;  /* 0x00000000003f782f */ /* 0x000fda00038c0000 */
.L_x_11104:
[----:B------:R-:W-:Y:S05]  /*16aa0*/  @!P6 BRA `(.L_x_10778) ;  /* 0x000000000078e947 */ /* 0x000fea0003800000 */
[----:B0-----:R-:W2:Y:S02]  /*16ab0*/  LDL.LU R0, [R1+0x1c] ;  /* 0x00001c0001007983 */ /* 0x001ea40000300800 */
[----:B--2---:R-:W-:-:S04]  /*16ac0*/  LOP3.LUT R0, R0, 0x2, RZ, 0xfc, !PT ;  /* 0x0000000200007812 */ /* 0x004fc800078efcff */
[----:B------:R-:W-:-:S13]  /*16ad0*/  ISETP.NE.AND P2, PT, R0, 0x3, PT ;  /* 0x000000030000780c */ /* 0x000fda0003f45270 */
[----:B------:R-:W-:Y:S05]  /*16ae0*/  @!P2 BRA `(.L_x_11007) ;  /* 0x000000000004a947 */ /* 0x000fea0003800000 */
[----:B------:R-:W-:Y:S01]  /*16af0*/  BPT.TRAP 0x1 ;  /* 0x000000040000795c */ /* 0x000fe20000300000 */
.L_x_11007:
[----:B------:R-:W-:Y:S01]  /*16b00*/  VIADD R3, R9, 0x30840 ;  /* 0x0003084009037836 */ /* 0x000fe20000000000 */
[----:B------:R-:W-:Y:S02]  /*16b10*/  SHF.L.U32 R2, R24, 0x1f, RZ ;  /* 0x0000001f18027819 */ /* 0x000fe400000006ff */
[C---:B------:R-:W-:Y:S01]  /*16b20*/  IADD3 R0, R22.reuse, 0x1, RZ ;  /* 0x0000000116007810 */ /* 0x040fe20007ffe0ff */
        /* <DEDUP_REMOVED lines=9> */
.L_x_11105:
[----:B------:R-:W2:Y:S02]  /*16bc0*/  SYNCS.PHASECHK.TRANS64.TRYWAIT P0, [R3+URZ], R0 ;  /* 0x00000000030075a7 */ /* 0x000ea4000800017f */
[----:B--2---:R-:W-:Y:S05]  /*16bd0*/  @!P0 BRA `(.L_x_11009) ;  /* 0x0000001c00108947 */ /* 0x004fea0003800000 */
.L_x_11106:
[----:B------:R-:W-:Y:S05]  /*16be0*/  @!P2 BRA `(.L_x_11010) ;  /* 0x000000000004a947 */ /* 0x000fea0003800000 */
[----:B------:R-:W-:Y:S01]  /*16bf0*/  BPT.TRAP 0x1 ;  /* 0x000000040000795c */ /* 0x000fe20000300000 */
.L_x_11010:
[----:B--2---:R-:W-:-:S04]  /*16c00*/  VIADD R3, R9, 0x30860 ;  /* 0x0003086009037836 */ /* 0x004fc80000000000 */
[----:B------:R-:W-:-:S04]  /*16c10*/  IMAD R5, R22, 0x8, R3 ;  /* 0x0000000816057824 */ /* 0x000fc800078e0203 */
[----:B------:R-:W2:Y:S02]  /*16c20*/  SYNCS.PHASECHK.TRANS64.TRYWAIT P0, [R5+URZ], R2 ;  /* 0x00000002050075a7 */ /* 0x000ea4000800017f */
[----:B--2---:R-:W-:Y:S05]  /*16c30*/  @!P0 BRA `(.L_x_11011) ;  /* 0x0000001c000c8947 */ /* 0x004fea0003800000 */
.L_x_11107:
[----:B------:R-:W-:-:S07]  /*16c40*/  IMAD R3, R4, 0x8, R3 ;  /* 0x0000000804037824 */ /* 0x000fce00078e0203 */
.L_x_11012:
[----:B---3--:R3:W4:Y:S02]  /*16c50*/  SYNCS.PHASECHK.TRANS64.TRYWAIT P0, [R3+URZ], R0 ;  /* 0x00000000030075a7 */ /* 0x008724000800017f */
[----:B----4-:R-:W-:Y:S05]  /*16c60*/  @!P0 NANOSLEEP.SYNCS 0x989680 ;  /* 0x009896800000895d */ /* 0x010fea0003900000 */
[----:B------:R-:W4:Y:S02]  /*16c70*/  @!P0 SYNCS.PHASECHK.TRANS64 P0, [R3+URZ], R0 ;  /* 0x00000000030085a7 */ /* 0x000f24000800007f */
[----:B----4-:R-:W-:Y:S05]  /*16c80*/  @!P0 BRA `(.L_x_11012) ;  /* 0xfffffffc00f08947 */ /* 0x010fea000383ffff */
.L_x_10778:
[----:B------:R-:W-:Y:S05]  /*16c90*/  BSYNC B7 ;  /* 0x0000000000077941 */ /* 0x000fea0003800000 */
.L_x_10775:
[----:B------:R-:W-:Y:S05]  /*16ca0*/  EXIT ;  /* 0x000000000000794d */ /* 0x000fea0003800000 */
.L_x_10796:
[----:B0-----:R0:W1:Y:S02]  /*16cb0*/  SYNCS.PHASECHK.TRANS64.TRYWAIT P6, [R84+URZ+0x30890], R96 ;  /* 0x03089060540075a7 */ /* 0x00106400080c017f */
[----:B-1----:R-:W-:Y:S05]  /*16cc0*/  @!P6 NANOSLEEP.SYNCS 0x989680 ;  /* 0x009896800000e95d */ /* 0x002fea0003900000 */
[----:B------:R-:W1:Y:S02]  /*16cd0*/  @!P6 SYNCS.PHASECHK.TRANS64 P6, [R84+URZ+0x30890], R96 ;  /* 0x030890605400e5a7 */ /* 0x000e6400080c007f */
[----:B-1----:R-:W-:Y:S05]  /*16ce0*/  @!P6 BRA `(.L_x_10796) ;  /* 0xfffffffc00f0e947 */ /* 0x002fea000383ffff */
[----:B------:R-:W-:Y:S05]  /*16cf0*/  BRA `(.L_x_11013) ;  /* 0xfffffec000207947 */ /* 0x000fea000383ffff */
.L_x_10816:
[----:B0-----:R0:W1:Y:S02]  /*16d00*/  SYNCS.PHASECHK.TRANS64.TRYWAIT P5, [R84+URZ+0x30890], R96 ;  /* 0x03089060540075a7 */ /* 0x00106400080a017f */
[----:B-1----:R-:W-:Y:S05]  /*16d10*/  @!P5 NANOSLEEP.SYNCS 0x989680 ;  /* 0x009896800000d95d */ /* 0x002fea0003900000 */
[----:B------:R-:W1:Y:S02]  /*16d20*/  @!P5 SYNCS.PHASECHK.TRANS64 P5, [R84+URZ+0x30890], R96 ;  /* 0x030890605400d5a7 */ /* 0x000e6400080a007f */
[----:B-1----:R-:W-:Y:S05]  /*16d30*/  @!P5 BRA `(.L_x_10816) ;  /* 0xfffffffc00f0d947 */ /* 0x002fea000383ffff */
[----:B------:R-:W-:Y:S05]  /*16d40*/  BRA `(.L_x_11014) ;  /* 0xfffffed000f47947 */ /* 0x000fea000383ffff */
.L_x_10825:
[----:B-1----:R1:W2:Y:S02]  /*16d50*/  SYNCS.PHASECHK.TRANS64.TRYWAIT P4, [R84+URZ+0x30890], R96 ;  /* 0x03089060540075a7 */ /* 0x0022a4000808017f */
[----:B--2---:R-:W-:Y:S05]  /*16d60*/  @!P4 NANOSLEEP.SYNCS 0x989680 ;  /* 0x009896800000c95d */ /* 0x004fea0003900000 */
[----:B------:R-:W2:Y:S02]  /*16d70*/  @!P4 SYNCS.PHASECHK.TRANS64 P4, [R84+URZ+0x30890], R96 ;  /* 0x030890605400c5a7 */ /* 0x000ea4000808007f */
[----:B--2---:R-:W-:Y:S05]  /*16d80*/  @!P4 BRA `(.L_x_10825) ;  /* 0xfffffffc00f0c947 */ /* 0x004fea000383ffff */
[----:B------:R-:W-:Y:S05]  /*16d90*/  BRA `(.L_x_11015) ;  /* 0xfffffee400607947 */ /* 0x000fea000383ffff */
.L_x_10831:
[----:B--2---:R2:W3:Y:S02]  /*16da0*/  SYNCS.PHASECHK.TRANS64.TRYWAIT P3, [R84+URZ+0x308b0], R96 ;  /* 0x0308b060540075a7 */ /* 0x0044e4000806017f */
[----:B---3--:R-:W-:Y:S05]  /*16db0*/  @!P3 NANOSLEEP.SYNCS 0x989680 ;  /* 0x009896800000b95d */ /* 0x008fea0003900000 */
[----:B------:R-:W3:Y:S02]  /*16dc0*/  @!P3 SYNCS.PHASECHK.TRANS64 P3, [R84+URZ+0x308b0], R96 ;  /* 0x0308b0605400b5a7 */ /* 0x000ee4000806007f */
[----:B---3--:R-:W-:Y:S05]  /*16dd0*/  @!P3 BRA `(.L_x_10831) ;  /* 0xfffffffc00f0b947 */ /* 0x008fea000383ffff */
[----:B------:R-:W-:Y:S05]  /*16de0*/  BRA `(.L_x_11016) ;  /* 0xfffffee400f47947 */ /* 0x000fea000383ffff */
.L_x_10839:
[----:B------:R-:W0:Y:S01]  /*16df0*/  S2R R0, SR_TID.X ;  /* 0x0000000000007919 */ /* 0x000e220000002100 */
[----:B------:R-:W-:Y:S01]  /*16e00*/  BSSY B0, `(.L_x_11017) ;  /* 0x000000c000007945 */ /* 0x000fe20003800000 */
[----:B------:R-:W-:Y:S01]  /*16e10*/  IMAD.MOV.U32 R12, RZ, RZ, RZ ;  /* 0x000000ffff0c7224 */ /* 0x000fe200078e00ff */
[----:B------:R-:W-:Y:S01]  /*16e20*/  MOV R11, 0x1f ;  /* 0x0000001f000b7802 */ /* 0x000fe20000000f00 */
        /* <DEDUP_REMOVED lines=9> */
.L_x_11018:
[----:B------:R-:W-:Y:S05]  /*16ec0*/  BSYNC B0 ;  /* 0x0000000000007941 */ /* 0x000fea0003800000 */
.L_x_11017:
[----:B------:R0:W-:Y:S01]  /*16ed0*/  STL [R1+0x60], R14 ;  /* 0x0000600e01007387 */ /* 0x0001e20000100800 */
[----:B------:R-:W-:Y:S05]  /*16ee0*/  BRA `(.L_x_11019) ;  /* 0xfffffeec00487947 */ /* 0x000fea000383ffff */
.L_x_10853:
        /* <DEDUP_REMOVED lines=8> */
.L_x_11021:
[----:B------:R-:W-:Y:S05]  /*16f70*/  BSYNC B1 ;  /* 0x0000000000017941 */ /* 0x000fea0003800000 */
.L_x_11020:
[----:B------:R-:W-:Y:S05]  /*16f80*/  BRA `(.L_x_11022) ;  /* 0xfffffef4006c7947 */ /* 0x000fea000383ffff */
.L_x_10854:
[----:B------:R-:W-:Y:S01]  /*16f90*/  BSSY B1, `(.L_x_11023) ;  /* 0x0000008000017945 */ /* 0x000fe20003800000 */
[----:B------:R-:W-:Y:S01]  /*16fa0*/  IMAD.MOV.U32 R13, RZ, RZ, R28 ;  /* 0x000000ffff0d7224 */ /* 0x000fe200078e001c */
[----:B------:R-:W-:Y:S01]  /*16fb0*/  MOV R11, 0x1c1f ;  /* 0x00001c1f000b7802 */ /* 0x000fe20000000f00 */
[----:B------:R-:W-:Y:S02]  /*16fc0*/  IMAD.MOV.U32 R12, RZ, RZ, RZ ;  /* 0x000000ffff0c7224 */ /* 0x000fe400078e00ff */
[----:B------:R-:W-:-:S07]  /*16fd0*/  IMAD.MOV.U32 R15, RZ, RZ, -0x1 ;  /* 0xffffffffff0f7424 */ /* 0x000fce00078e00ff */
[----:B01----:R-:W-:Y:S05]  /*16fe0*/  WARPSYNC.COLLECTIVE R15, `(.L_x_11024) ;  /* 0x000000000f087348 */ /* 0x003fea0003c00000 */
[----:B0-----:R0:W2:Y:S02]  /*16ff0*/  SHFL.IDX P6, R14, R13, R12, R11 ;  /* 0x0000000c0d0e7389 */ /* 0x0010a400000c000b */
[----:B012---:R-:W-:Y:S01]  /*17000*/  ENDCOLLECTIVE ;  /* 0x000000000000791b */ /* 0x007fe20003800000 */
.L_x_11024:
[----:B------:R-:W-:Y:S05]  /*17010*/  BSYNC B1 ;  /* 0x0000000000017941 */ /* 0x000fea0003800000 */
.L_x_11023:
[----:B------:R-:W-:Y:S05]  /*17020*/  BRA `(.L_x_11025) ;  /* 0xfffffef400507947 */ /* 0x000fea000383ffff */
.L_x_10855:
        /* <DEDUP_REMOVED lines=8> */
.L_x_11027:
[----:B------:R-:W-:Y:S05]  /*170b0*/  BSYNC B1 ;  /* 0x0000000000017941 */ /* 0x000fea0003800000 */
.L_x_11026:
[----:B------:R-:W-:Y:S05]  /*170c0*/  BRA `(.L_x_11028) ;  /* 0xfffffef400347947 */ /* 0x000fea000383ffff */
.L_x_10856:
        /* <DEDUP_REMOVED lines=8> */
.L_x_11030:
[----:B------:R-:W-:Y:S05]  /*17150*/  BSYNC B1 ;  /* 0x0000000000017941 */ /* 0x000fea0003800000 */
.L_x_11029:
[----:B------:R-:W-:Y:S05]  /*17160*/  BRA `(.L_x_11031) ;  /* 0xfffffef400187947 */ /* 0x000fea000383ffff */
.L_x_10858:
[----:B0-----:R0:W1:Y:S02]  /*17170*/  SYNCS.PHASECHK.TRANS64.TRYWAIT P1, [R2+URZ+0x30800], R9 ;  /* 0x03080009020075a7 */ /* 0x001064000802017f */
[----:B-1----:R-:W-:Y:S05]  /*17180*/  @!P1 NANOSLEEP.SYNCS 0x989680 ;  /* 0x009896800000995d */ /* 0x002fea0003900000 */
[----:B------:R-:W1:Y:S02]  /*17190*/  @!P1 SYNCS.PHASECHK.TRANS64 P1, [R2+URZ+0x30800], R9 ;  /* 0x03080009020095a7 */ /* 0x000e64000802007f */
[----:B-1----:R-:W-:Y:S05]  /*171a0*/  @!P1 BRA `(.L_x_10858) ;  /* 0xfffffffc00f09947 */ /* 0x002fea000383ffff */
[----:B------:R-:W-:Y:S05]  /*171b0*/  BRA `(.L_x_11032) ;  /* 0xfffffef400847947 */ /* 0x000fea000383ffff */
.L_x_10866:
[----:B------:R-:W-:Y:S01]  /*171c0*/  BSSY B1, `(.L_x_11033) ;  /* 0x0000008000017945 */ /* 0x000fe20003800000 */
[----:B------:R-:W-:Y:S02]  /*171d0*/  IMAD.MOV.U32 R13, RZ, RZ, R29 ;  /* 0x000000ffff0d7224 */ /* 0x000fe400078e001d */
[----:B------:R-:W-:Y:S02]  /*171e0*/  IMAD.MOV.U32 R12, RZ, RZ, RZ ;  /* 0x000000ffff0c7224 */ /* 0x000fe400078e00ff */
[----:B------:R-:W-:Y:S02]  /*171f0*/  IMAD.MOV.U32 R11, RZ, RZ, 0x1c1f ;  /* 0x00001c1fff0b7424 */ /* 0x000fe400078e00ff */
[----:B------:R-:W-:-:S07]  /*17200*/  IMAD.MOV.U32 R15, RZ, RZ, -0x1 ;  /* 0xffffffffff0f7424 */ /* 0x000fce00078e00ff */
[----:B0----5:R-:W-:Y:S05]  /*17210*/  WARPSYNC.COLLECTIVE R15, `(.L_x_11034) ;  /* 0x000000000f087348 */ /* 0x021fea0003c00000 */
[----:B0-----:R0:W1:Y:S02]  /*17220*/  SHFL.IDX P6, R14, R13, R12, R11 ;  /* 0x0000000c0d0e7389 */ /* 0x00106400000c000b */
[----:B01---5:R-:W-:Y:S01]  /*17230*/  ENDCOLLECTIVE ;  /* 0x000000000000791b */ /* 0x023fe20003800000 */
.L_x_11034:
[----:B------:R-:W-:Y:S05]  /*17240*/  BSYNC B1 ;  /* 0x0000000000017941 */ /* 0x000fea0003800000 */
.L_x_11033:
[----:B------:R-:W-:Y:S05]  /*17250*/  BRA `(.L_x_11035) ;  /* 0xffffff00005c7947 */ /* 0x000fea000383ffff */
.L_x_10867:
[----:B------:R-:W-:Y:S01]  /*17260*/  BSSY B1, `(.L_x_11036) ;  /* 0x0000008000017945 */ /* 0x000fe20003800000 */
[----:B------:R-:W-:Y:S01]  /*17270*/  IMAD.MOV.U32 R13, RZ, RZ, R28 ;  /* 0x000000ffff0d7224 */ /* 0x000fe200078e001c */
[----:B------:R-:W-:Y:S01]  /*17280*/  MOV R11, 0x1c1f ;  /* 0x00001c1f000b7802 */ /* 0x000fe20000000f00 */
[----:B------:R-:W-:Y:S02]  /*17290*/  IMAD.MOV.U32 R12, RZ, RZ, RZ ;  /* 0x000000ffff0c7224 */ /* 0x000fe400078e00ff */
[----:B------:R-:W-:-:S07]  /*172a0*/  IMAD.MOV.U32 R15, RZ, RZ, -0x1 ;  /* 0xffffffffff0f7424 */ /* 0x000fce00078e00ff */
[----:B0----5:R-:W-:Y:S05]  /*172b0*/  WARPSYNC.COLLECTIVE R15, `(.L_x_11037) ;  /* 0x000000000f087348 */ /* 0x021fea0003c00000 */
[----:B0-----:R0:W1:Y:S02]  /*172c0*/  SHFL.IDX P6, R14, R13, R12, R11 ;  /* 0x0000000c0d0e7389 */ /* 0x00106400000c000b */
[----:B01---5:R-:W-:Y:S01]  /*172d0*/  ENDCOLLECTIVE ;  /* 0x000000000000791b */ /* 0x023fe20003800000 */
.L_x_11037:
[----:B------:R-:W-:Y:S05]  /*172e0*/  BSYNC B1 ;  /* 0x0000000000017941 */ /* 0x000fea0003800000 */
.L_x_11036:
[----:B------:R-:W-:Y:S05]  /*172f0*/  BRA `(.L_x_11038) ;  /* 0xffffff0000407947 */ /* 0x000fea000383ffff */
.L_x_10868:
        /* <DEDUP_REMOVED lines=8> */
.L_x_11040:
[----:B------:R-:W-:Y:S05]  /*17380*/  BSYNC B1 ;  /* 0x0000000000017941 */ /* 0x000fea0003800000 */
.L_x_11039:
[----:B------:R-:W-:Y:S05]  /*17390*/  BRA `(.L_x_11041) ;  /* 0xffffff0000247947 */ /* 0x000fea000383ffff */
.L_x_10869:
        /* <DEDUP_REMOVED lines=8> */
.L_x_11043:
[----:B------:R-:W-:Y:S05]  /*17420*/  BSYNC B1 ;  /* 0x0000000000017941 */ /* 0x000fea0003800000 */
.L_x_11042:
[----:B------:R-:W-:Y:S05]  /*17430*/  BRA `(.L_x_11044) ;  /* 0xffffff0000087947 */ /* 0x000fea000383ffff */
.L_x_10871:
[----:B0-----:R0:W1:Y:S02]  /*17440*/  SYNCS.PHASECHK.TRANS64.TRYWAIT P1, [R2+URZ+0x30800], R9 ;  /* 0x03080009020075a7 */ /* 0x001064000802017f */
[----:B-1----:R-:W-:Y:S05]  /*17450*/  @!P1 NANOSLEEP.SYNCS 0x989680 ;  /* 0x009896800000995d */ /* 0x002fea0003900000 */
[----:B------:R-:W1:Y:S02]  /*17460*/  @!P1 SYNCS.PHASECHK.TRANS64 P1, [R2+URZ+0x30800], R9 ;  /* 0x03080009020095a7 */ /* 0x000e64000802007f */
[----:B-1----:R-:W-:Y:S05]  /*17470*/  @!P1 BRA `(.L_x_10871) ;  /* 0xfffffffc00f09947 */ /* 0x002fea000383ffff */
[----:B------:R-:W-:Y:S05]  /*17480*/  BRA `(.L_x_11045) ;  /* 0xffffff0000707947 */ /* 0x000fea000383ffff */
.L_x_10877:
[----:B-1----:R1:W3:Y:S02]  /*17490*/  SYNCS.PHASECHK.TRANS64.TRYWAIT P1, [R0+URZ+0x30830], R5 ;  /* 0x03083005000075a7 */ /* 0x0022e4000802017f */
[----:B---3--:R-:W-:Y:S05]  /*174a0*/  @!P1 NANOSLEEP.SYNCS 0x989680 ;  /* 0x009896800000995d */ /* 0x008fea0003900000 */
[----:B------:R-:W3:Y:S02]  /*174b0*/  @!P1 SYNCS.PHASECHK.TRANS64 P1, [R0+URZ+0x30830], R5 ;  /* 0x03083005000095a7 */ /* 0x000ee4000802007f */
[----:B---3--:R-:W-:Y:S05]  /*174c0*/  @!P1 BRA `(.L_x_10877) ;  /* 0xfffffffc00f09947 */ /* 0x008fea000383ffff */
[----:B------:R-:W-:Y:S05]  /*174d0*/  BRA `(.L_x_10876) ;  /* 0xffffff0c00d87947 */ /* 0x000fea000383ffff */
.L_x_10883:
[----:B-1----:R1:W2:Y:S02]  /*174e0*/  SYNCS.PHASECHK.TRANS64.TRYWAIT P3, [R5+URZ+0x30830], R6 ;  /* 0x03083006050075a7 */ /* 0x0022a4000806017f */
[----:B--2---:R-:W-:Y:S05]  /*174f0*/  @!P3 NANOSLEEP.SYNCS 0x989680 ;  /* 0x009896800000b95d */ /* 0x004fea0003900000 */
[----:B------:R-:W2:Y:S02]  /*17500*/  @!P3 SYNCS.PHASECHK.TRANS64 P3, [R5+URZ+0x30830], R6 ;  /* 0x030830060500b5a7 */ /* 0x000ea4000806007f */
[----:B--2---:R-:W-:Y:S05]  /*17510*/  @!P3 BRA `(.L_x_10883) ;  /* 0xfffffffc00f0b947 */ /* 0x004fea000383ffff */
[----:B------:R-:W-:Y:S05]  /*17520*/  BRA `(.L_x_10882) ;  /* 0xffffff48009c7947 */ /* 0x000fea000383ffff */
.L_x_10887:
[----:B-1----:R1:W2:Y:S02]  /*17530*/  SYNCS.PHASECHK.TRANS64.TRYWAIT P2, [R6+URZ+0x30850], R5 ;  /* 0x03085005060075a7 */ /* 0x0022a4000804017f */
[----:B--2---:R-:W-:Y:S05]  /*17540*/  @!P2 NANOSLEEP.SYNCS 0x989680 ;  /* 0x009896800000a95d */ /* 0x004fea0003900000 */
[----:B------:R-:W2:Y:S02]  /*17550*/  @!P2 SYNCS.PHASECHK.TRANS64 P2, [R6+URZ+0x30850], R5 ;  /* 0x030850050600a5a7 */ /* 0x000ea4000804007f */
[----:B--2---:R-:W-:Y:S05]  /*17560*/  @!P2 BRA `(.L_x_10887) ;  /* 0xfffffffc00f0a947 */ /* 0x004fea000383ffff */
[----:B------:R-:W-:Y:S05]  /*17570*/  BRA `(.L_x_10884) ;  /* 0xffffff4c006c7947 */ /* 0x000fea000383ffff */
.L_x_10892:
[----:B-1----:R1:W2:Y:S02]  /*17580*/  SYNCS.PHASECHK.TRANS64.TRYWAIT P0, [R11+URZ+0x30850], R0 ;  /* 0x030850000b0075a7 */ /* 0x0022a4000800017f */
[----:B--2---:R-:W-:Y:S05]  /*17590*/  @!P0 NANOSLEEP.SYNCS 0x989680 ;  /* 0x009896800000895d */ /* 0x004fea0003900000 */
[----:B------:R-:W2:Y:S02]  /*175a0*/  @!P0 SYNCS.PHASECHK.TRANS64 P0, [R11+URZ+0x30850], R0 ;  /* 0x030850000b0085a7 */ /* 0x000ea4000800007f */
[----:B--2---:R-:W-:Y:S05]  /*175b0*/  @!P0 BRA `(.L_x_10892) ;  /* 0xfffffffc00f08947 */ /* 0x004fea000383ffff */
[----:B------:R-:W-:Y:S05]  /*175c0*/  BRA `(.L_x_10891) ;  /* 0xffffff8400a07947 */ /* 0x000fea000383ffff */
.L_x_10924:
        /* <DEDUP_REMOVED lines=8> */
[----:B-1---5:R-:W-:Y:S05]  /*17650*/  WARPSYNC.COLLECTIVE R15, `(.L_x_11047) ;  /* 0x000000000f087348 */ /* 0x022fea0003c00000 */
[----:B------:R0:W2:Y:S02]  /*17660*/  SHFL.IDX P6, R14, R13, R12, R11 ;  /* 0x0000000c0d0e7389 */ /* 0x0000a400000c000b */
[----:B012--5:R-:W-:Y:S01]  /*17670*/  ENDCOLLECTIVE ;  /* 0x000000000000791b */ /* 0x027fe20003800000 */
.L_x_11047:
[----:B------:R-:W-:Y:S05]  /*17680*/  BSYNC B1 ;  /* 0x0000000000017941 */ /* 0x000fea0003800000 */
.L_x_11046:
[----:B------:R-:W-:Y:S05]  /*17690*/  BRA `(.L_x_11048) ;  /* 0xffffffbc00347947 */ /* 0x000fea000383ffff */
.L_x_10925:
[----:B------:R-:W-:Y:S01]  /*176a0*/  BSSY B1, `(.L_x_11049) ;  /* 0x0000006000017945 */ /* 0x000fe20003800000 */
[----:B------:R-:W-:-:S07]  /*176b0*/  IMAD.MOV.U32 R15, RZ, RZ, -0x1 ;  /* 0xffffffffff0f7424 */ /* 0x000fce00078e00ff */
[----:B-1---5:R-:W-:Y:S05]  /*176c0*/  WARPSYNC.COLLECTIVE R15, `(.L_x_11050) ;  /* 0x000000000f0c7348 */ /* 0x022fea0003c00000 */
[----:B------:R-:W-:Y:S02]  /*176d0*/  ELECT P6, UR62, PT ;  /* 0x00000000003e782f */ /* 0x000fe400038c0000 */
[----:B------:R-:W-:Y:S01]  /*176e0*/  MOV R14, UR62 ;  /* 0x0000003e000e7c02 */ /* 0x000fe20008000f00 */
[----:B-1---5:R-:W-:Y:S10]  /*176f0*/  ENDCOLLECTIVE ;  /* 0x000000000000791b */ /* 0x022ff40003800000 */
.L_x_11050:
[----:B------:R-:W-:Y:S05]  /*17700*/  BSYNC B1 ;  /* 0x0000000000017941 */ /* 0x000fea0003800000 */
.L_x_11049:
[----:B------:R-:W-:Y:S05]  /*17710*/  BRA `(.L_x_11051) ;  /* 0xffffffbc00207947 */ /* 0x000fea000383ffff */
.L_x_10927:
[----:B0-----:R0:W2:Y:S02]  /*17720*/  SYNCS.PHASECHK.TRANS64.TRYWAIT P0, [R6+URZ+0x30820], R7 ;  /* 0x03082007060075a7 */ /* 0x0010a4000800017f */
[----:B--2---:R-:W-:Y:S05]  /*17730*/  @!P0 NANOSLEEP.SYNCS 0x989680 ;  /* 0x009896800000895d */ /* 0x004fea0003900000 */
[----:B------:R-:W2:Y:S02]  /*17740*/  @!P0 SYNCS.PHASECHK.TRANS64 P0, [R6+URZ+0x30820], R7 ;  /* 0x03082007060085a7 */ /* 0x000ea4000800007f */
[----:B--2---:R-:W-:Y:S05]  /*17750*/  @!P0 BRA `(.L_x_10927) ;  /* 0xfffffffc00f08947 */ /* 0x004fea000383ffff */
[----:B------:R-:W-:Y:S05]  /*17760*/  BRA `(.L_x_11052) ;  /* 0xffffffbc003c7947 */ /* 0x000fea000383ffff */
.L_x_10930:
[----:B0-----:R0:W2:Y:S02]  /*17770*/  SYNCS.PHASECHK.TRANS64.TRYWAIT P0, [R7+URZ+0x308a0], R8 ;  /* 0x0308a008070075a7 */ /* 0x0010a4000800017f */
[----:B--2---:R-:W-:Y:S05]  /*17780*/  @!P0 NANOSLEEP.SYNCS 0x989680 ;  /* 0x009896800000895d */ /* 0x004fea0003900000 */
[----:B------:R-:W2:Y:S02]  /*17790*/  @!P0 SYNCS.PHASECHK.TRANS64 P0, [R7+URZ+0x308a0], R8 ;  /* 0x0308a008070085a7 */ /* 0x000ea4000800007f */
[----:B--2---:R-:W-:Y:S05]  /*177a0*/  @!P0 BRA `(.L_x_10930) ;  /* 0xfffffffc00f08947 */ /* 0x004fea000383ffff */
[----:B------:R-:W-:Y:S05]  /*177b0*/  BRA `(.L_x_11053) ;  /* 0xffffffbc00447947 */ /* 0x000fea000383ffff */
.L_x_10932:
[----:B--2---:R2:W3:Y:S02]  /*177c0*/  SYNCS.PHASECHK.TRANS64.TRYWAIT P0, [R7+URZ+0x308c0], R8 ;  /* 0x0308c008070075a7 */ /* 0x0044e4000800017f */
[----:B---3--:R-:W-:Y:S05]  /*177d0*/  @!P0 NANOSLEEP.SYNCS 0x989680 ;  /* 0x009896800000895d */ /* 0x008fea0003900000 */
[----:B------:R-:W3:Y:S02]  /*177e0*/  @!P0 SYNCS.PHASECHK.TRANS64 P0, [R7+URZ+0x308c0], R8 ;  /* 0x0308c008070085a7 */ /* 0x000ee4000800007f */
[----:B---3--:R-:W-:Y:S05]  /*177f0*/  @!P0 BRA `(.L_x_10932) ;  /* 0xfffffffc00f08947 */ /* 0x008fea000383ffff */
[----:B------:R-:W-:Y:S05]  /*17800*/  BRA `(.L_x_11054) ;  /* 0xffffffbc009c7947 */ /* 0x000fea000383ffff */
.L_x_10936:
[----:B0-----:R0:W2:Y:S02]  /*17810*/  SYNCS.PHASECHK.TRANS64.TRYWAIT P0, [R7+URZ+0x308a0], R10 ;  /* 0x0308a00a070075a7 */ /* 0x0010a4000800017f */
[----:B--2---:R-:W-:Y:S05]  /*17820*/  @!P0 NANOSLEEP.SYNCS 0x989680 ;  /* 0x009896800000895d */ /* 0x004fea0003900000 */
[----:B------:R-:W2:Y:S02]  /*17830*/  @!P0 SYNCS.PHASECHK.TRANS64 P0, [R7+URZ+0x308a0], R10 ;  /* 0x0308a00a070085a7 */ /* 0x000ea4000800007f */
[----:B--2---:R-:W-:Y:S05]  /*17840*/  @!P0 BRA `(.L_x_10936) ;  /* 0xfffffffc00f08947 */ /* 0x004fea000383ffff */
[----:B------:R-:W-:Y:S05]  /*17850*/  BRA `(.L_x_11055) ;  /* 0xffffffc0001c7947 */ /* 0x000fea000383ffff */
.L_x_10938:
[----:B--2---:R2:W3:Y:S02]  /*17860*/  SYNCS.PHASECHK.TRANS64.TRYWAIT P1, [R7+URZ+0x308c0], R10 ;  /* 0x0308c00a070075a7 */ /* 0x0044e4000802017f */
[----:B---3--:R-:W-:Y:S05]  /*17870*/  @!P1 NANOSLEEP.SYNCS 0x989680 ;  /* 0x009896800000995d */ /* 0x008fea0003900000 */
[----:B------:R-:W3:Y:S02]  /*17880*/  @!P1 SYNCS.PHASECHK.TRANS64 P1, [R7+URZ+0x308c0], R10 ;  /* 0x0308c00a070095a7 */ /* 0x000ee4000802007f */
[----:B---3--:R-:W-:Y:S05]  /*17890*/  @!P1 BRA `(.L_x_10938) ;  /* 0xfffffffc00f09947 */ /* 0x008fea000383ffff */
[----:B------:R-:W-:Y:S05]  /*178a0*/  BRA `(.L_x_11056) ;  /* 0xffffffc000707947 */ /* 0x000fea000383ffff */
.L_x_10948:
        /* <DEDUP_REMOVED lines=11> */
.L_x_11058:
[----:B------:R-:W-:Y:S05]  /*17960*/  BSYNC B0 ;  /* 0x0000000000007941 */ /* 0x000fea0003800000 */
.L_x_11057:
[----:B------:R-:W-:Y:S05]  /*17970*/  BRA `(.L_x_11059) ;  /* 0xffffffc800a47947 */ /* 0x000fea000383ffff */
.L_x_10949:
[----:B------:R-:W-:Y:S01]  /*17980*/  BSSY B0, `(.L_x_11060) ;  /* 0x0000006000007945 */ /* 0x000fe20003800000 */
[----:B------:R-:W-:-:S07]  /*17990*/  IMAD.MOV.U32 R15, RZ, RZ, -0x1 ;  /* 0xffffffffff0f7424 */ /* 0x000fce00078e00ff */
[----:B-1----:R-:W-:Y:S05]  /*179a0*/  WARPSYNC.COLLECTIVE R15, `(.L_x_11061) ;  /* 0x000000000f0c7348 */ /* 0x002fea0003c00000 */
[----:B------:R-:W-:Y:S02]  /*179b0*/  ELECT P6, UR62, PT ;  /* 0x00000000003e782f */ /* 0x000fe400038c0000 */
[----:B------:R-:W-:Y:S01]  /*179c0*/  MOV R14, UR62 ;  /* 0x0000003e000e7c02 */ /* 0x000fe20008000f00 */
[----:B-1----:R-:W-:Y:S10]  /*179d0*/  ENDCOLLECTIVE ;  /* 0x000000000000791b */ /* 0x002ff40003800000 */
.L_x_11061:
[----:B------:R-:W-:Y:S05]  /*179e0*/  BSYNC B0 ;  /* 0x0000000000007941 */ /* 0x000fea0003800000 */
.L_x_11060:
[----:B------:R-:W-:Y:S05]  /*179f0*/  BRA `(.L_x_11062) ;  /* 0xffffffc8009c7947 */ /* 0x000fea000383ffff */
.L_x_10952:
[----:B--2---:R2:W3:Y:S02]  /*17a00*/  SYNCS.PHASECHK.TRANS64.TRYWAIT P0, [R5+URZ+0x30840], R4 ;  /* 0x03084004050075a7 */ /* 0x0044e4000800017f */
[----:B---3--:R-:W-:Y:S05]  /*17a10*/  @!P0 NANOSLEEP.SYNCS 0x989680 ;  /* 0x009896800000895d */ /* 0x008fea0003900000 */
[----:B------:R-:W3:Y:S02]  /*17a20*/  @!P0 SYNCS.PHASECHK.TRANS64 P0, [R5+URZ+0x30840], R4 ;  /* 0x03084004050085a7 */ /* 0x000ee4000800007f */
[----:B---3--:R-:W-:Y:S05]  /*17a30*/  @!P0 BRA `(.L_x_10952) ;  /* 0xfffffffc00f08947 */ /* 0x008fea000383ffff */
[----:B------:R-:W-:Y:S05]  /*17a40*/  BRA `(.L_x_11063) ;  /* 0xffffffc800f07947 */ /* 0x000fea000383ffff */
.L_x_10955:
[----:B--2---:R2:W3:Y:S02]  /*17a50*/  SYNCS.PHASECHK.TRANS64.TRYWAIT P0, [R28+URZ+0x30820], R5 ;  /* 0x030820051c0075a7 */ /* 0x0044e4000800017f */
[----:B---3--:R-:W-:Y:S05]  /*17a60*/  @!P0 NANOSLEEP.SYNCS 0x989680 ;  /* 0x009896800000895d */ /* 0x008fea0003900000 */
[----:B------:R-:W3:Y:S02]  /*17a70*/  @!P0 SYNCS.PHASECHK.TRANS64 P0, [R28+URZ+0x30820], R5 ;  /* 0x030820051c0085a7 */ /* 0x000ee4000800007f */
[----:B---3--:R-:W-:Y:S05]  /*17a80*/  @!P0 BRA `(.L_x_10955) ;  /* 0xfffffffc00f08947 */ /* 0x008fea000383ffff */
[----:B------:R-:W-:Y:S05]  /*17a90*/  BRA `(.L_x_11064) ;  /* 0xffffffcc00b07947 */ /* 0x000fea000383ffff */
.L_x_10963:
[----:B0-----:R0:W2:Y:S02]  /*17aa0*/  SYNCS.PHASECHK.TRANS64.TRYWAIT P0, [R3+URZ+0x30840], R2 ;  /* 0x03084002030075a7 */ /* 0x0010a4000800017f */
[----:B--2---:R-:W-:Y:S05]  /*17ab0*/  @!P0 NANOSLEEP.SYNCS 0x989680 ;  /* 0x009896800000895d */ /* 0x004fea0003900000 */
[----:B------:R-:W2:Y:S02]  /*17ac0*/  @!P0 SYNCS.PHASECHK.TRANS64 P0, [R3+URZ+0x30840], R2 ;  /* 0x03084002030085a7 */ /* 0x000ea4000800007f */
[----:B--2---:R-:W-:Y:S05]  /*17ad0*/  @!P0 BRA `(.L_x_10963) ;  /* 0xfffffffc00f08947 */ /* 0x004fea000383ffff */
[----:B------:R-:W-:Y:S05]  /*17ae0*/  BRA `(.L_x_11065) ;  /* 0xffffffd0005c7947 */ /* 0x000fea000383ffff */
.L_x_10965:
[----:B0-----:R0:W2:Y:S02]  /*17af0*/  SYNCS.PHASECHK.TRANS64.TRYWAIT P0, [R2+URZ+0x60], R5 ;  /* 0x00006005020075a7 */ /* 0x0010a4000800017f */
[----:B--2---:R-:W-:Y:S05]  /*17b00*/  @!P0 NANOSLEEP.SYNCS 0x989680 ;  /* 0x009896800000895d */ /* 0x004fea0003900000 */
[----:B------:R-:W2:Y:S02]  /*17b10*/  @!P0 SYNCS.PHASECHK.TRANS64 P0, [R2+URZ+0x60], R5 ;  /* 0x00006005020085a7 */ /* 0x000ea4000800007f */
[----:B--2---:R-:W-:Y:S05]  /*17b20*/  @!P0 BRA `(.L_x_10965) ;  /* 0xfffffffc00f08947 */ /* 0x004fea000383ffff */
[----:B------:R-:W-:Y:S05]  /*17b30*/  BRA `(.L_x_11066) ;  /* 0xffffffd000c07947 */ /* 0x000fea000383ffff */
.L_x_10970:
[----:B---3--:R3:W4:Y:S02]  /*17b40*/  SYNCS.PHASECHK.TRANS64.TRYWAIT P0, [R3+URZ+0x30840], R2 ;  /* 0x03084002030075a7 */ /* 0x008724000800017f */
[----:B----4-:R-:W-:Y:S05]  /*17b50*/  @!P0 NANOSLEEP.SYNCS 0x989680 ;  /* 0x009896800000895d */ /* 0x010fea0003900000 */
[----:B------:R-:W4:Y:S02]  /*17b60*/  @!P0 SYNCS.PHASECHK.TRANS64 P0, [R3+URZ+0x30840], R2 ;  /* 0x03084002030085a7 */ /* 0x000f24000800007f */
[----:B----4-:R-:W-:Y:S05]  /*17b70*/  @!P0 BRA `(.L_x_10970) ;  /* 0xfffffffc00f08947 */ /* 0x010fea000383ffff */
[----:B------:R-:W-:Y:S05]  /*17b80*/  BRA `(.L_x_11067) ;  /* 0xffffffd400cc7947 */ /* 0x000fea000383ffff */
.L_x_10972:
[----:B0-----:R0:W2:Y:S02]  /*17b90*/  SYNCS.PHASECHK.TRANS64.TRYWAIT P1, [R3+URZ+0x60], R24 ;  /* 0x00006018030075a7 */ /* 0x0010a4000802017f */
[----:B--2---:R-:W-:Y:S05]  /*17ba0*/  @!P1 NANOSLEEP.SYNCS 0x989680 ;  /* 0x009896800000995d */ /* 0x004fea0003900000 */
[----:B------:R-:W2:Y:S02]  /*17bb0*/  @!P1 SYNCS.PHASECHK.TRANS64 P1, [R3+URZ+0x60], R24 ;  /* 0x00006018030095a7 */ /* 0x000ea4000802007f */
[----:B--2---:R-:W-:Y:S05]  /*17bc0*/  @!P1 BRA `(.L_x_10972) ;  /* 0xfffffffc00f09947 */ /* 0x004fea000383ffff */
[----:B------:R-:W-:Y:S05]  /*17bd0*/  BRA `(.L_x_11068) ;  /* 0xffffffd800307947 */ /* 0x000fea000383ffff */
.L_x_10977:
[----:B--2---:R2:W3:Y:S02]  /*17be0*/  SYNCS.PHASECHK.TRANS64.TRYWAIT P0, [R2+URZ+0x30840], R3 ;  /* 0x03084003020075a7 */ /* 0x0044e4000800017f */
[----:B---3--:R-:W-:Y:S05]  /*17bf0*/  @!P0 NANOSLEEP.SYNCS 0x989680 ;  /* 0x009896800000895d */ /* 0x008fea0003900000 */
[----:B------:R-:W3:Y:S02]  /*17c00*/  @!P0 SYNCS.PHASECHK.TRANS64 P0, [R2+URZ+0x30840], R3 ;  /* 0x03084003020085a7 */ /* 0x000ee4000800007f */
[----:B---3--:R-:W-:Y:S05]  /*17c10*/  @!P0 BRA `(.L_x_10977) ;  /* 0xfffffffc00f08947 */ /* 0x008fea000383ffff */
[----:B------:R-:W-:Y:S05]  /*17c20*/  BRA `(.L_x_11069) ;  /* 0xffffffdc000c7947 */ /* 0x000fea000383ffff */
.L_x_10979:
[----:B0-----:R0:W2:Y:S02]  /*17c30*/  SYNCS.PHASECHK.TRANS64.TRYWAIT P1, [R2+URZ+0x60], R3 ;  /* 0x00006003020075a7 */ /* 0x0010a4000802017f */
[----:B--2---:R-:W-:Y:S05]  /*17c40*/  @!P1 NANOSLEEP.SYNCS 0x989680 ;  /* 0x009896800000995d */ /* 0x004fea0003900000 */
[----:B------:R-:W2:Y:S02]  /*17c50*/  @!P1 SYNCS.PHASECHK.TRANS64 P1, [R2+URZ+0x60], R3 ;  /* 0x00006003020095a7 */ /* 0x000ea4000802007f */
[----:B--2---:R-:W-:Y:S05]  /*17c60*/  @!P1 BRA `(.L_x_10979) ;  /* 0xfffffffc00f09947 */ /* 0x004fea000383ffff */
[----:B------:R-:W-:Y:S05]  /*17c70*/  BRA `(.L_x_11070) ;  /* 0xffffffdc00747947 */ /* 0x000fea000383ffff */
.L_x_10986:
[----:B---3--:R3:W4:Y:S02]  /*17c80*/  SYNCS.PHASECHK.TRANS64.TRYWAIT P0, [R3+URZ+0x30860], R2 ;  /* 0x03086002030075a7 */ /* 0x008724000800017f */
[----:B----4-:R-:W-:Y:S05]  /*17c90*/  @!P0 NANOSLEEP.SYNCS 0x989680 ;  /* 0x009896800000895d */ /* 0x010fea0003900000 */
[----:B------:R-:W4:Y:S02]  /*17ca0*/  @!P0 SYNCS.PHASECHK.TRANS64 P0, [R3+URZ+0x30860], R2 ;  /* 0x03086002030085a7 */ /* 0x000f24000800007f */
[----:B----4-:R-:W-:Y:S05]  /*17cb0*/  @!P0 BRA `(.L_x_10986) ;  /* 0xfffffffc00f08947 */ /* 0x010fea000383ffff */
[----:B------:R-:W-:Y:S05]  /*17cc0*/  BRA `(.L_x_11071) ;  /* 0xffffffe000347947 */ /* 0x000fea000383ffff */
.L_x_10988:
[----:B------:R-:W-:Y:S01]  /*17cd0*/  BSSY B0, `(.L_x_11072) ;  /* 0x0000008000007945 */ /* 0x000fe20003800000 */
[----:B0-----:R-:W-:Y:S02]  /*17ce0*/  IMAD.MOV.U32 R13, RZ, RZ, R16 ;  /* 0x000000ffff0d7224 */ /* 0x001fe400078e0010 */
[----:B------:R-:W-:Y:S02]  /*17cf0*/  IMAD.MOV.U32 R12, RZ, RZ, RZ ;  /* 0x000000ffff0c7224 */ /* 0x000fe400078e00ff */
[----:B------:R-:W-:Y:S02]  /*17d00*/  IMAD.MOV.U32 R11, RZ, RZ, 0x1f ;  /* 0x0000001fff0b7424 */ /* 0x000fe400078e00ff */
[----:B------:R-:W-:-:S07]  /*17d10*/  IMAD.MOV.U32 R15, RZ, RZ, -0x1 ;  /* 0xffffffffff0f7424 */ /* 0x000fce00078e00ff */
[----:B-12--5:R-:W-:Y:S05]  /*17d20*/  WARPSYNC.COLLECTIVE R15, `(.L_x_11073) ;  /* 0x000000000f087348 */ /* 0x026fea0003c00000 */
[----:B------:R0:W3:Y:S02]  /*17d30*/  SHFL.IDX P6, R14, R13, R12, R11 ;  /* 0x0000000c0d0e7389 */ /* 0x0000e400000c000b */
[----:B0123-5:R-:W-:Y:S01]  /*17d40*/  ENDCOLLECTIVE ;  /* 0x000000000000791b */ /* 0x02ffe20003800000 */
.L_x_11073:
[----:B------:R-:W-:Y:S05]  /*17d50*/  BSYNC B0 ;  /* 0x0000000000007941 */ /* 0x000fea0003800000 */
.L_x_11072:
        /* <DEDUP_REMOVED lines=8> */
.L_x_11074:
[----:B------:R-:W-:Y:S01]  /*17de0*/  IMAD.MOV.U32 R4, RZ, RZ, R14 ;  /* 0x000000ffff047224 */ /* 0x000fe200078e000e */
[----:B------:R-:W-:Y:S06]  /*17df0*/  BRA `(.L_x_11075) ;  /* 0xffffffe0007c7947 */ /* 0x000fec000383ffff */
.L_x_10991:
        /* <DEDUP_REMOVED lines=8> */
.L_x_11077:
[----:B------:R-:W-:Y:S05]  /*17e80*/  BSYNC B0 ;  /* 0x0000000000007941 */ /* 0x000fea0003800000 */
.L_x_11076:
        /* <DEDUP_REMOVED lines=10> */
.L_x_11078:
        /* <DEDUP_REMOVED lines=8> */
.L_x_11079:
        /* <DEDUP_REMOVED lines=8> */
.L_x_11080:
        /* <DEDUP_REMOVED lines=8> */
.L_x_11081:
        /* <DEDUP_REMOVED lines=8> */
.L_x_11082:
[----:B------:R-:W-:Y:S05]  /*18130*/  BRA `(.L_x_11083) ;  /* 0xffffffe000387947 */ /* 0x000fea000383ffff */
.L_x_10996:
        /* <DEDUP_REMOVED lines=8> */
.L_x_11085:
[----:B------:R-:W-:Y:S05]  /*181c0*/  BSYNC B0 ;  /* 0x0000000000007941 */ /* 0x000fea0003800000 */
.L_x_11084:
        /* <DEDUP_REMOVED lines=10> */
.L_x_11086:
        /* <DEDUP_REMOVED lines=8> */
.L_x_11087:
        /* <DEDUP_REMOVED lines=8> */
.L_x_11088:
        /* <DEDUP_REMOVED lines=8> */
.L_x_11089:
        /* <DEDUP_REMOVED lines=8> */
.L_x_11090:
[----:B------:R-:W-:Y:S05]  /*18470*/  BRA `(.L_x_11091) ;  /* 0xffffffe000147947 */ /* 0x000fea000383ffff */
.L_x_10998:
[----:B------:R-:W-:Y:S01]  /*18480*/  BSSY B0, `(.L_x_11092) ;  /* 0x0000006000007945 */ /* 0x000fe20003800000 */
[----:B------:R-:W-:Y:S02]  /*18490*/  PLOP3.LUT P6, PT, P6, PT, PT, 0x8, 0x0 ;  /* 0x000000000000781c */ /* 0x000fe400037ce170 */
[----:B------:R-:W-:-:S11]  /*184a0*/  MOV R15, 0xffffffff ;  /* 0xffffffff000f7802 */ /* 0x000fd60000000f00 */
[----:B01----:R-:W-:Y:S05]  /*184b0*/  WARPSYNC.COLLECTIVE R15, `(.L_x_11093) ;  /* 0x000000000f087348 */ /* 0x003fea0003c00000 */
[----:B------:R-:W-:Y:S01]  /*184c0*/  VOTE.ANY R14, PT, P6 ;  /* 0x00000000000e7806 */ /* 0x000fe200030e0100 */
[----:B01----:R-:W-:Y:S06]  /*184d0*/  ENDCOLLECTIVE ;  /* 0x000000000000791b */ /* 0x003fec0003800000 */
.L_x_11093:
[----:B------:R-:W-:Y:S05]  /*184e0*/  BSYNC B0 ;  /* 0x0000000000007941 */ /* 0x000fea0003800000 */
.L_x_11092:
        /* <DEDUP_REMOVED lines=9> */
.L_x_11094:
[----:B------:R-:W-:Y:S01]  /*18580*/  IMAD.MOV.U32 R17, RZ, RZ, R14 ;  /* 0x000000ffff117224 */ /* 0x000fe200078e000e */
[----:B------:R-:W-:Y:S06]  /*18590*/  BRA `(.L_x_11095) ;  /* 0xffffffe000047947 */ /* 0x000fec000383ffff */
.L_x_11000:
[----:B------:R-:W-:Y:S01]  /*185a0*/  BSSY B0, `(.L_x_11096) ;  /* 0x0000007000007945 */ /* 0x000fe20003800000 */
[----:B------:R-:W-:Y:S01]  /*185b0*/  IMAD.MOV.U32 R13, RZ, RZ, R3 ;  /* 0x000000ffff0d7224 */ /* 0x000fe200078e0003 */
[----:B------:R-:W-:Y:S01]  /*185c0*/  MOV R11, 0x1f ;  /* 0x0000001f000b7802 */ /* 0x000fe20000000f00 */
[----:B------:R-:W-:-:S07]  /*185d0*/  IMAD.MOV.U32 R15, RZ, RZ, -0x1 ;  /* 0xffffffffff0f7424 */ /* 0x000fce00078e00ff */
[----:B0123--:R-:W-:Y:S05]  /*185e0*/  WARPSYNC.COLLECTIVE R15, `(.L_x_11097) ;  /* 0x000000000f087348 */ /* 0x00ffea0003c00000 */
[----:B------:R4:W0:Y:S02]  /*185f0*/  SHFL.IDX P6, R14, R13, R12, R11 ;  /* 0x0000000c0d0e7389 */ /* 0x00082400000c000b */
[----:B01234-:R-:W-:Y:S01]  /*18600*/  ENDCOLLECTIVE ;  /* 0x000000000000791b */ /* 0x01ffe20003800000 */
.L_x_11097:
[----:B------:R-:W-:Y:S05]  /*18610*/  BSYNC B0 ;  /* 0x0000000000007941 */ /* 0x000fea0003800000 */
.L_x_11096:
[----:B------:R-:W-:Y:S05]  /*18620*/  BRA `(.L_x_10999) ;  /* 0xffffffdc00fc7947 */ /* 0x000fea000383ffff */
.L_x_11004:
[----:B0-----:R0:W2:Y:S02]  /*18630*/  SYNCS.PHASECHK.TRANS64.TRYWAIT P0, [R9+URZ+0x30820], R0 ;  /* 0x03082000090075a7 */ /* 0x0010a4000800017f */
[----:B--2---:R-:W-:Y:S05]  /*18640*/  @!P0 NANOSLEEP.SYNCS 0x989680 ;  /* 0x009896800000895d */ /* 0x004fea0003900000 */
[----:B------:R-:W2:Y:S02]  /*18650*/  @!P0 SYNCS.PHASECHK.TRANS64 P0, [R9+URZ+0x30820], R0 ;  /* 0x03082000090085a7 */ /* 0x000ea4000800007f */
[----:B--2---:R-:W-:Y:S05]  /*18660*/  @!P0 BRA `(.L_x_11004) ;  /* 0xfffffffc00f08947 */ /* 0x004fea000383ffff */
[----:B------:R-:W-:Y:S05]  /*18670*/  BRA `(.L_x_11098) ;  /* 0xffffffe000d87947 */ /* 0x000fea000383ffff */
.L_x_11005:
        /* <DEDUP_REMOVED lines=11> */
.L_x_11100:
[----:B------:R-:W-:Y:S05]  /*18730*/  BSYNC B0 ;  /* 0x0000000000007941 */ /* 0x000fea0003800000 */
.L_x_11099:
[----:B------:R-:W-:Y:S05]  /*18740*/  BRA `(.L_x_11101) ;  /* 0xffffffe000c07947 */ /* 0x000fea000383ffff */
.L_x_11006:
[----:B------:R-:W-:Y:S01]  /*18750*/  BSSY B0, `(.L_x_11102) ;  /* 0x0000006000007945 */ /* 0x000fe20003800000 */
[----:B------:R-:W-:-:S07]  /*18760*/  IMAD.MOV.U32 R15, RZ, RZ, -0x1 ;  /* 0xffffffffff0f7424 */ /* 0x000fce00078e00ff */
[----:B01----:R-:W-:Y:S05]  /*18770*/  WARPSYNC.COLLECTIVE R15, `(.L_x_11103) ;  /* 0x000000000f0c7348 */ /* 0x003fea0003c00000 */
[----:B------:R-:W-:Y:S02]  /*18780*/  ELECT P6, UR62, PT ;  /* 0x00000000003e782f */ /* 0x000fe400038c0000 */
[----:B------:R-:W-:Y:S01]  /*18790*/  MOV R14, UR62 ;  /* 0x0000003e000e7c02 */ /* 0x000fe20008000f00 */
[----:B01----:R-:W-:Y:S10]  /*187a0*/  ENDCOLLECTIVE ;  /* 0x000000000000791b */ /* 0x003ff40003800000 */
.L_x_11103:
[----:B------:R-:W-:Y:S05]  /*187b0*/  BSYNC B0 ;  /* 0x0000000000007941 */ /* 0x000fea0003800000 */
.L_x_11102:
[----:B------:R-:W-:Y:S05]  /*187c0*/  BRA `(.L_x_11104) ;  /* 0xffffffe000b47947 */ /* 0x000fea000383ffff */
.L_x_11008:
[----:B0-----:R0:W2:Y:S02]  /*187d0*/  SYNCS.PHASECHK.TRANS64.TRYWAIT P0, [R7+URZ], R2 ;  /* 0x00000002070075a7 */ /* 0x0010a4000800017f */
[----:B--2---:R-:W-:Y:S05]  /*187e0*/  @!P0 NANOSLEEP.SYNCS 0x989680 ;  /* 0x009896800000895d */ /* 0x004fea0003900000 */
[----:B------:R-:W2:Y:S02]  /*187f0*/  @!P0 SYNCS.PHASECHK.TRANS64 P0, [R7+URZ], R2 ;  /* 0x00000002070085a7 */ /* 0x000ea4000800007f */
[----:B--2---:R-:W-:Y:S05]  /*18800*/  @!P0 BRA `(.L_x_11008) ;  /* 0xfffffffc00f08947 */ /* 0x004fea000383ffff */
[----:B------:R-:W-:Y:S05]  /*18810*/  BRA `(.L_x_11105) ;  /* 0xffffffe000e87947 */ /* 0x000fea000383ffff */
.L_x_11009:
[----:B--2---:R2:W3:Y:S02]  /*18820*/  SYNCS.PHASECHK.TRANS64.TRYWAIT P0, [R3+URZ], R0 ;  /* 0x00000000030075a7 */ /* 0x0044e4000800017f */
[----:B---3--:R-:W-:Y:S05]  /*18830*/  @!P0 NANOSLEEP.SYNCS 0x989680 ;  /* 0x009896800000895d */ /* 0x008fea0003900000 */
[----:B------:R-:W3:Y:S02]  /*18840*/  @!P0 SYNCS.PHASECHK.TRANS64 P0, [R3+URZ], R0 ;  /* 0x00000000030085a7 */ /* 0x000ee4000800007f */
[----:B---3--:R-:W-:Y:S05]  /*18850*/  @!P0 BRA `(.L_x_11009) ;  /* 0xfffffffc00f08947 */ /* 0x008fea000383ffff */
[----:B------:R-:W-:Y:S05]  /*18860*/  BRA `(.L_x_11106) ;  /* 0xffffffe000dc7947 */ /* 0x000fea000383ffff */
.L_x_11011:
[----:B--2---:R2:W3:Y:S02]  /*18870*/  SYNCS.PHASECHK.TRANS64.TRYWAIT P0, [R5+URZ], R2 ;  /* 0x00000002050075a7 */ /* 0x0044e4000800017f */
[----:B---3--:R-:W-:Y:S05]  /*18880*/  @!P0 NANOSLEEP.SYNCS 0x989680 ;  /* 0x009896800000895d */ /* 0x008fea0003900000 */
[----:B------:R-:W3:Y:S02]  /*18890*/  @!P0 SYNCS.PHASECHK.TRANS64 P0, [R5+URZ], R2 ;  /* 0x00000002050085a7 */ /* 0x000ee4000800007f */
[----:B---3--:R-:W-:Y:S05]  /*188a0*/  @!P0 BRA `(.L_x_11011) ;  /* 0xfffffffc00f08947 */ /* 0x008fea000383ffff */
[----:B------:R-:W-:Y:S05]  /*188b0*/  BRA `(.L_x_11107) ;  /* 0xffffffe000e07947 */ /* 0x000fea000383ffff */
.L_x_11108:
        /* <DEDUP_REMOVED lines=12> */
.L_x_12784:


//--------------------- .text._ZN7cutlass13device_kernelIN5flash11enable_sm90INS1_16FlashAttnFwdSm90INS1_25CollectiveMainloopFwdSm90ILi2EN4cute5tupleIJNS5_1CILi1EEES8_S8_EEENS6_IJNS7_ILi192EEENS7_ILi128EEENS7_ILi64EEEEEELi64ENS_10bfloat16_tEfNS_4arch4Sm90ELb0ELb1ELb1ELb0ELb0ELb0ELb0ELb1ELb1ELb0ELb0ELb0EEENS1_21CollectiveEpilogueFwdINS6_IJSA_SC_SB_EEES9_SE_SG_Li384ELb0ELb0ELb0ELb0EEENS1_30DynamicPersistentTileSchedulerILi384ELi32ELb0ELb0ELb1EEEEEEEEEvNT_6ParamsE --------------------------
	.section	.text._ZN7cutlass13device_kernelIN5flash11enable_sm90INS1_16FlashAttnFwdSm90INS1_25CollectiveMainloopFwdSm90ILi2EN4cute5tupleIJNS5_1CILi1EEES8_S8_EEENS6_IJNS7_ILi192EEENS7_ILi128EEENS7_ILi64EEEEEELi64ENS_10bfloat16_tEfNS_4arch4Sm90ELb0ELb1ELb1ELb0ELb0ELb0ELb0ELb1ELb1ELb0ELb0ELb0EEENS1_21CollectiveEpilogueFwdINS6_IJSA_SC_SB_EEES9_SE_SG_Li384ELb0ELb0ELb0ELb0EEENS1_30DynamicPersistentTileSchedulerILi384ELi32ELb0ELb0ELb1EEEEEEEEEvNT_6ParamsE,"ax",@progbits
	.align	128
.text._ZN7cutlass13device_kernelIN5flash11enable_sm90INS1_16FlashAttnFwdSm90INS1_25CollectiveMainloopFwdSm90ILi2EN4cute5tupleIJNS5_1CILi1EEES8_S8_EEENS6_IJNS7_ILi192EEENS7_ILi128EEENS7_ILi64EEEEEELi64ENS_10bfloat16_tEfNS_4arch4Sm90ELb0ELb1ELb1ELb0ELb0ELb0ELb0ELb1ELb1ELb0ELb0ELb0EEENS1_21CollectiveEpilogueFwdINS6_IJSA_SC_SB_EEES9_SE_SG_Li384ELb0ELb0ELb0ELb0EEENS1_30DynamicPersistentTileSchedulerILi384ELi32ELb0ELb0ELb1EEEEEEEEEvNT_6ParamsE:
        .type           _ZN7cutlass13device_kernelIN5flash11enable_sm90INS1_16FlashAttnFwdSm90INS1_25CollectiveMainloopFwdSm90ILi2EN4cute5tupleIJNS5_1CILi1EEES8_S8_EEENS6_IJNS7_ILi192EEENS7_ILi128EEENS7_ILi64EEEEEELi64ENS_10bfloat16_tEfNS_4arch4Sm90ELb0ELb1ELb1ELb0ELb0ELb0ELb0ELb1ELb1ELb0ELb0ELb0EEENS1_21CollectiveEpilogueFwdINS6_IJSA_SC_SB_EEES9_SE_SG_Li384ELb0ELb0ELb0ELb0EEENS1_30DynamicPersistentTileSchedulerILi384ELi32ELb0ELb0ELb1EEEEEEEEEvNT_6ParamsE,@function
        .size           _ZN7cutlass13device_kernelIN5flash11enable_sm90INS1_16FlashAttnFwdSm90INS1_25CollectiveMainloopFwdSm90ILi2EN4cute5tupleIJNS5_1CILi1EEES8_S8_EEENS6_IJNS7_ILi192EEENS7_ILi128EEENS7_ILi64EEEEEELi64ENS_10bfloat16_tEfNS_4arch4Sm90ELb0ELb1ELb1ELb0ELb0ELb0ELb0ELb1ELb1ELb0ELb0ELb0EEENS1_21CollectiveEpilogueFwdINS6_IJSA_SC_SB_EEES9_SE_SG_Li384ELb0ELb0ELb0ELb0EEENS1_30DynamicPersistentTileSchedulerILi384ELi32ELb0ELb0ELb1EEEEEEEEEvNT_6ParamsE,(.L_x_12785 - _ZN7cutlass13device_kernelIN5flash11enable_sm90INS1_16FlashAttnFwdSm90INS1_25CollectiveMainloopFwdSm90ILi2EN4cute5tupleIJNS5_1CILi1EEES8_S8_EEENS6_IJNS7_ILi192EEENS7_ILi128EEENS7_ILi64EEEEEELi64ENS_10bfloat16_tEfNS_4arch4Sm90ELb0ELb1ELb1ELb0ELb0ELb0ELb0ELb1ELb1ELb0ELb0ELb0EEENS1_21CollectiveEpilogueFwdINS6_IJSA_SC_SB_EEES9_SE_SG_Li384ELb0ELb0ELb0ELb0EEENS1_30DynamicPersistentTileSchedulerILi384ELi32ELb0ELb0ELb1EEEEEEEEEvNT_6ParamsE)
        .other          _ZN7cutlass13device_kernelIN5flash11enable_sm90INS1_16FlashAttnFwdSm90INS1_25CollectiveMainloopFwdSm90ILi2EN4cute5tupleIJNS5_1CILi1EEES8_S8_EEENS6_IJNS7_ILi192EEENS7_ILi128EEENS7_ILi64EEEEEELi64ENS_10bfloat16_tEfNS_4arch4Sm90ELb0ELb1ELb1ELb0ELb0ELb0ELb0ELb1ELb1ELb0ELb0ELb0EEENS1_21CollectiveEpilogueFwdINS6_IJSA_SC_SB_EEES9_SE_SG_Li384ELb0ELb0ELb0ELb0EEENS1_30DynamicPersistentTileSchedulerILi384ELi32ELb0ELb0ELb1EEEEEEEEEvNT_6ParamsE,@"STO_CUDA_ENTRY STV_DEFAULT"
_ZN7cutlass13device_kernelIN5flash11enable_sm90INS1_16FlashAttnFwdSm90INS1_25CollectiveMainloopFwdSm90ILi2EN4cute5tupleIJNS5_1CILi1EEES8_S8_EEENS6_IJNS7_ILi192EEENS7_ILi128EEENS7_ILi64EEEEEELi64ENS_10bfloat16_tEfNS_4arch4Sm90ELb0ELb1ELb1ELb0ELb0ELb0ELb0ELb1ELb1ELb0ELb0ELb0EEENS1_21CollectiveEpilogueFwdINS6_IJSA_SC_SB_EEES9_SE_SG_Li384ELb0ELb0ELb0ELb0EEENS1_30DynamicPersistentTileSchedulerILi384ELi32ELb0ELb0ELb1EEEEEEEEEvNT_6ParamsE:
        /* <DEDUP_REMOVED lines=23> */
.L_x_11110:
[----:B------:R-:W-:Y:S05]  /*0170*/  BSYNC B0 ;  /* 0x0000000000007941 */ /* 0x000fea0003800000 */
.L_x_11109:
        /* <DEDUP_REMOVED lines=37> */
.L_x_11111:
        /* <DEDUP_REMOVED lines=22> */
.L_x_11112:
        /* <DEDUP_REMOVED lines=18> */
.L_x_11113:
        /* <DEDUP_REMOVED lines=22> */
.L_x_11114:
        /* <DEDUP_REMOVED lines=22> */
.L_x_11115:
        /* <DEDUP_REMOVED lines=8> */
.L_x_11117:
        /* <DEDUP_REMOVED lines=16> */
[----:B------:R-:W-:Y:S02]  /*0a90*/  ULOP3.LUT UR46, UR38, 0x1, URZ, 0xfc, !UPT ;  /* 0x00000001262e7892 */ /* 0x000fe4000f8efc3f */
[----:B------:R-:W-:Y:S01]  /*0aa0*/  SHF.R.S32.HI R3, RZ, 0x1f, R0 ;  /* 0x0000001fff037819 */ /* 0x000fe20000011400 */
[----:B------:R-:W-:Y:S01]  /*0ab0*/  UMOV UR36, URZ ;  /* 0x0000003f00247c82 */ /* 0x000fe20008000000 */
[----:B------:R-:W-:Y:S01]  /*0ac0*/  UMOV UR37, URZ ;  /* 0x0000003f00257c82 */ /* 0x000fe20008000000 */
[----:B------:R-:W-:Y:S01]  /*0ad0*/  UMOV UR39, URZ ;  /* 0x0000003f00277c82 */ /* 0x000fe20008000000 */
[----:B------:R-:W-:Y:S01]  /*0ae0*/  LEA.HI R4, R3, R0, RZ, 0x7 ;  /* 0x0000000003047211 */ /* 0x000fe200078f38ff */
[----:B------:R-:W2:Y:S03]  /*0af0*/  S2UR UR6, SR_SWINHI ;  /* 0x00000000000679c3 */ /* 0x000ea60000002f00 */
[----:B------:R-:W-:-:S02]  /*0b00*/  LOP3.LUT R5, R4, 0xffffff80, RZ, 0xc0, !PT ;  /* 0xffffff8004057812 */ /* 0x000fc400078ec0ff */
[----:B------:R-:W-:-:S03]  /*0b10*/  SHF.R.S32.HI R4, RZ, 0x7, R4 ;  /* 0x00000007ff047819 */ /* 0x000fc60000011404 */
[----:B------:R-:W-:Y:S01]  /*0b20*/  IMAD.IADD R17, R0, 0x1, -R5 ;  /* 0x0000000100117824 */ /* 0x000fe200078e0a05 */
[CC--:B------:R-:W-:Y:S02]  /*0b30*/  LEA.HI R5, R3.reuse, R0.reuse, RZ, 0x4 ;  /* 0x0000000003057211 */ /* 0x0c0fe400078f20ff */
[----:B------:R-:W-:Y:S02]  /*0b40*/  LEA.HI R3, R3, R0, RZ, 0x5 ;  /* 0x0000000003037211 */ /* 0x000fe400078f28ff */
[----:B------:R-:W-:Y:S02]  /*0b50*/  SHF.R.S32.HI R8, RZ, 0x1f, R17 ;  /* 0x0000001fff087819 */ /* 0x000fe40000011411 */
[C---:B------:R-:W-:Y:S01]  /*0b60*/  LOP3.LUT R7, R5.reuse, 0x3fffff0, RZ, 0xc0, !PT ;  /* 0x03fffff005077812 */ /* 0x040fe200078ec0ff */
[----:B-1----:R-:W-:Y:S01]  /*0b70*/  ULEA UR40, UR4, UR40, 0x18 ;  /* 0x0000002804287291 */ /* 0x002fe2000f8ec03f */
[----:B------:R-:W-:Y:S02]  /*0b80*/  SHF.R.S32.HI R6, RZ, 0x4, R5 ;  /* 0x00000004ff067819 */ /* 0x000fe40000011405 */
[----:B------:R-:W-:Y:S01]  /*0b90*/  LEA.HI R9, R8, R17, RZ, 0x2 ;  /* 0x0000001108097211 */ /* 0x000fe200078f10ff */
[----:B------:R-:W-:Y:S01]  /*0ba0*/  IMAD.IADD R7, R0, 0x1, -R7 ;  /* 0x0000000100077824 */ /* 0x000fe200078e0a07 */
[----:B------:R-:W-:-:S02]  /*0bb0*/  LEA.HI R5, R5, R6, RZ, 0x1 ;  /* 0x0000000605057211 */ /* 0x000fc400078f08ff */
[----:B------:R-:W-:Y:S01]  /*0bc0*/  SHF.R.S32.HI R0, RZ, 0x5, R3 ;  /* 0x00000005ff007819 */ /* 0x000fe20000011403 */
[----:B------:R-:W-:Y:S01]  /*0bd0*/  UMOV UR4, UR40 ;  /* 0x0000002800047c82 */ /* 0x000fe20008000000 */
[----:B--2---:R-:W-:Y:S01]  /*0be0*/  UMOV UR5, UR6 ;  /* 0x0000000600057c82 */ /* 0x004fe20008000000 */
[--C-:B------:R-:W-:Y:S01]  /*0bf0*/  SHF.R.S32.HI R3, RZ, 0x2, R9.reuse ;  /* 0x00000002ff037819 */ /* 0x100fe20000011409 */
[----:B------:R-:W-:Y:S01]  /*0c00*/  IMAD.U32 R22, RZ, RZ, UR4 ;  /* 0x00000004ff167e24 */ /* 0x000fe2000f8e00ff */
[----:B------:R-:W-:Y:S01]  /*0c10*/  SHF.R.S32.HI R10, RZ, 0x1f, R9 ;  /* 0x0000001fff0a7819 */ /* 0x000fe20000011409 */
[----:B------:R-:W-:Y:S01]  /*0c20*/  IMAD R12, R0, 0x10, R7 ;  /* 0x00000010000c7824 */ /* 0x000fe200078e0207 */
[----:B------:R-:W-:Y:S01]  /*0c30*/  LOP3.LUT R5, R5, 0x1ffffffe, RZ, 0xc0, !PT ;  /* 0x1ffffffe05057812 */ /* 0x000fe200078ec0ff */
[----:B------:R-:W-:Y:S01]  /*0c40*/  IMAD.HI R0, R4, 0x55555556, RZ ;  /* 0x5555555604007827 */ /* 0x000fe200078e02ff */
[----:B------:R-:W-:Y:S01]  /*0c50*/  LEA.HI R10, R10, R3, RZ, 0x3 ;  /* 0x000000030a0a7211 */ /* 0x000fe200078f18ff */
[----:B------:R-:W-:Y:S01]  /*0c60*/  UMOV UR4, UR7 ;  /* 0x0000000700047c82 */ /* 0x000fe20008000000 */
[----:B------:R-:W-:Y:S01]  /*0c70*/  LEA.HI R8, R8, R17, RZ, 0x5 ;  /* 0x0000001108087211 */ /* 0x000fe200078f28ff */
[----:B------:R-:W-:Y:S01]  /*0c80*/  IMAD.IADD R5, R6, 0x1, -R5 ;  /* 0x0000000106057824 */ /* 0x000fe200078e0a05 */
[----:B------:R-:W-:Y:S01]  /*0c90*/  LOP3.LUT R10, R10, 0xfffffff8, RZ, 0xc0, !PT ;  /* 0xfffffff80a0a7812 */ /* 0x000fe200078ec0ff */
[----:B------:R-:W-:Y:S01]  /*0ca0*/  IMAD.U32 R23, RZ, RZ, UR5 ;  /* 0x00000005ff177e24 */ /* 0x000fe2000f8e00ff */
[----:B------:R-:W-:Y:S01]  /*0cb0*/  SHF.R.S32.HI R8, RZ, 0x5, R8 ;  /* 0x00000005ff087819 */ /* 0x000fe20000011408 */
[----:B------:R-:W-:Y:S01]  /*0cc0*/  IMAD R12, R12, 0x8, R5 ;  /* 0x000000080c0c7824 */ /* 0x000fe200078e0205 */
[----:B------:R-:W-:Y:S01]  /*0cd0*/  LEA.HI R5, R0, R0, RZ, 0x1 ;  /* 0x0000000000057211 */ /* 0x000fe200078f08ff */
[----:B------:R-:W-:Y:S01]  /*0ce0*/  IMAD.IADD R7, R3, 0x1, -R10 ;  /* 0x0000000103077824 */ /* 0x000fe200078e0a0a */
[----:B------:R-:W-:Y:S01]  /*0cf0*/  LOP3.LUT R0, R9, 0x7ffffffc, RZ, 0xc0, !PT ;  /* 0x7ffffffc09007812 */ /* 0x000fe200078ec0ff */
[----:B------:R-:W-:-:S02]  /*0d00*/  IMAD.SHL.U32 R3, R12, 0x8, RZ ;  /* 0x000000080c037824 */ /* 0x000fc400078e00ff */
[----:B------:R-:W-:Y:S02]  /*0d10*/  IMAD R5, R5, -0x3, R4 ;  /* 0xfffffffd05057824 */ /* 0x000fe400078e0204 */
[----:B------:R-:W-:Y:S02]  /*0d20*/  IMAD R8, R8, 0x10, R7 ;  /* 0x0000001008087824 */ /* 0x000fe400078e0207 */
[----:B------:R-:W-:Y:S02]  /*0d30*/  IMAD.IADD R17, R17, 0x1, -R0 ;  /* 0x0000000111117824 */ /* 0x000fe400078e0a00 */
[----:B------:R-:W-:-:S04]  /*0d40*/  IMAD.WIDE R22, R3, 0x2, R22 ;  /* 0x0000000203167825 */ /* 0x000fc800078e0216 */
[----:B------:R-:W-:-:S07]  /*0d50*/  IMAD R18, R5, 0x40, R8 ;  /* 0x0000004005127824 */ /* 0x000fce00078e0208 */
.L_x_11210:
        /* <DEDUP_REMOVED lines=20> */
.L_x_11118:
[----:B------:R-:W-:Y:S01]  /*0ea0*/  ULDC UR6, c[0x0][0xdc4] ;  /* 0x0003710000067ab9 */ /* 0x000fe20000000800 */
[----:B------:R-:W-:Y:S01]  /*0eb0*/  UMOV UR48, UR7 ;  /* 0x0000000700307c82 */ /* 0x000fe20008000000 */
[----:B------:R-:W-:-:S11]  /*0ec0*/  UISETP.NE.AND UP0, UPT, UR6, 0x1, UPT ;  /* 0x000000010600788c */ /* 0x000fd6000bf05270 */
[----:B------:R-:W-:Y:S02]  /*0ed0*/  @UP0 ULDC.64 UR10, c[0x0][0xdc8] ;  /* 0x00037200000a0ab9 */ /* 0x000fe40000000a00 */
[----:B------:R-:W-:-:S04]  /*0ee0*/  UIMAD.WIDE.U32 UR4, UR7, UR10, URZ ;  /* 0x0000000a070472a5 */ /* 0x000fc8000f8e003f */
[----:B------:R-:W-:-:S04]  /*0ef0*/  @UP0 USHF.R.U32.HI UR48, URZ, UR11, UR5 ;  /* 0x0000000b3f300299 */ /* 0x000fc80008011605 */
[----:B------:R-:W-:-:S12]  /*0f00*/  UIMAD UR4, UR48, UR6, URZ ;  /* 0x00000006300472a4 */ /* 0x000fd8000f8e023f */
.L_x_11119:
        /* <DEDUP_REMOVED lines=41> */
.L_x_11121:
[----:B------:R-:W-:-:S11]  /*11a0*/  UISETP.NE.AND UP0, UPT, UR5, 0x1, UPT ;  /* 0x000000010500788c */ /* 0x000fd6000bf05270 */
[----:B------:R-:W-:Y:S02]  /*11b0*/  @UP0 ULDC.64 UR12, c[0x0][0x9e8] ;  /* 0x00027a00000c0ab9 */ /* 0x000fe40000000a00 */
[----:B------:R-:W-:-:S04]  /*11c0*/  UIMAD.WIDE.U32 UR6, UR4, UR12, URZ ;  /* 0x0000000c040672a5 */ /* 0x000fc8000f8e003f */
[----:B------:R-:W-:-:S12]  /*11d0*/  @UP0 USHF.R.U32.HI UR4, URZ, UR13, UR7 ;  /* 0x0000000d3f040299 */ /* 0x000fd80008011607 */
.L_x_11122:
[----:B------:R-:W-:-:S06]  /*11e0*/  UIMAD UR4, UR4, UR5, UR5 ;  /* 0x00000005040472a4 */ /* 0x000fcc000f8e0205 */
[----:B------:R-:W-:-:S07]  /*11f0*/  VIMNMX R0, R0, UR4, PT ;  /* 0x0000000400007c48 */ /* 0x000fce000bfe0100 */
.L_x_11120:
        /* <DEDUP_REMOVED lines=25> */
.L_x_11124:
[----:B------:R-:W-:-:S11]  /*1390*/  UISETP.NE.AND UP0, UPT, UR5, 0x1, UPT ;  /* 0x000000010500788c */ /* 0x000fd6000bf05270 */
[----:B------:R-:W-:Y:S02]  /*13a0*/  @UP0 ULDC.64 UR10, c[0x0][0x9e8] ;  /* 0x00027a00000a0ab9 */ /* 0x000fe40000000a00 */
[----:B------:R-:W-:-:S04]  /*13b0*/  UIMAD.WIDE.U32 UR6, UR4, UR10, URZ ;  /* 0x0000000a040672a5 */ /* 0x000fc8000f8e003f */
[----:B------:R-:W-:-:S12]  /*13c0*/  @UP0 USHF.R.U32.HI UR4, URZ, UR11, UR7 ;  /* 0x0000000b3f040299 */ /* 0x000fd80008011607 */
.L_x_11125:
[----:B------:R-:W-:-:S04]  /*13d0*/  UIMAD UR4, UR4, UR5, URZ ;  /* 0x00000005040472a4 */ /* 0x000fc8000f8e023f */
[----:B------:R-:W-:-:S04]  /*13e0*/  UISETP.LT.AND UP0, UPT, UR8, UR4, UPT ;  /* 0x000000040800728c */ /* 0x000fc8000bf01270 */
[----:B------:R-:W-:-:S12]  /*13f0*/  USEL UR8, UR8, UR4, !UP0 ;  /* 0x0000000408087287 */ /* 0x000fd8000c000000 */
.L_x_11123:
        /* <DEDUP_REMOVED lines=20> */
[----:B------:R-:W-:Y:S01]  /*1540*/  CS2R R6, SRZ ;  /* 0x0000000000067805 */ /* 0x000fe2000001ff00 */
[----:B------:R-:W-:Y:S01]  /*1550*/  IMAD.MOV.U32 R94, RZ, RZ, RZ ;  /* 0x000000ffff5e7224 */ /* 0x000fe200078e00ff */
[----:B------:R-:W-:Y:S01]  /*1560*/  ISETP.GT.AND P1, PT, R88, UR45, PT ;  /* 0x0000002d58007c0c */ /* 0x000fe2000bf24270 */
[----:B------:R-:W-:Y:S01]  /*1570*/  IMAD.MOV.U32 R9, RZ, RZ, RZ ;  /* 0x000000ffff097224 */ /* 0x000fe200078e00ff */
[----:B------:R-:W-:Y:S01]  /*1580*/  CS2R R90, SRZ ;  /* 0x00000000005a7805 */ /* 0x000fe2000001ff00 */
[----:B------:R-:W-:Y:S02]  /*1590*/  IMAD.MOV.U32 R89, RZ, RZ, RZ ;  /* 0x000000ffff597224 */ /* 0x000fe400078e00ff */
[----:B------:R-:W-:-:S08]  /*15a0*/  IMAD.MOV.U32 R0, RZ, RZ, RZ ;  /* 0x000000ffff007224 */ /* 0x000fd000078e00ff */
[----:B------:R-:W-:Y:S05]  /*15b0*/  @!P1 BRA `(.L_x_11126) ;  /* 0x000000d400009947 */ /* 0x000fea0003800000 */
[----:B------:R-:W-:-:S05]  /*15c0*/  VIADD R0, R2, 0xffffff80 ;  /* 0xffffff8002007836 */ /* 0x000fca0000000000 */
[----:B------:R-:W-:-:S04]  /*15d0*/  SHF.R.S32.HI R3, RZ, 0x1f, R0 ;  /* 0x0000001fff037819 */ /* 0x000fc80000011400 */
[----:B------:R-:W-:-:S04]  /*15e0*/  LEA.HI R3, R3, R0, RZ, 0x7 ;  /* 0x0000000003037211 */ /* 0x000fc800078f38ff */
[----:B------:R-:W-:-:S06]  /*15f0*/  SHF.R.S32.HI R3, RZ, 0x7, R3 ;  /* 0x00000007ff037819 */ /* 0x000fcc0000011403 */
[----:B------:R-:W1:Y:S02]  /*1600*/  SHFL.IDX PT, R3, R3, RZ, 0x1f ;  /* 0x00001fff03037589 */ /* 0x000e6400000e0000 */
[----:B-1----:R-:W-:-:S13]  /*1610*/  R2UR UR41, R3 ;  /* 0x00000000032972ca */ /* 0x002fda00000e0000 */
[----:B------:R-:W-:Y:S02]  /*1620*/  UIMAD.WIDE UR4, UR41, 0x55555556, URZ ;  /* 0x55555556290478a5 */ /* 0x000fe4000f8e023f */
[----:B------:R-:W-:Y:S02]  /*1630*/  UIADD3 UR4, UR40, 0x8400, URZ ;  /* 0x0000840028047890 */ /* 0x000fe4000fffe03f */
[----:B------:R-:W-:Y:S02]  /*1640*/  ULEA.HI UR5, UR5, UR5, URZ, 0x1 ;  /* 0x0000000505057291 */ /* 0x000fe4000f8f083f */
[----:B------:R-:W-:Y:S02]  /*1650*/  ULOP3.LUT UP0, URZ, UR4, 0x3ff, URZ, 0xc0, !UPT ;  /* 0x000003ff043f7892 */ /* 0x000fe4000f80c03f */
[----:B------:R-:W-:-:S04]  /*1660*/  UIMAD UR5, UR5, -0x3, UR41 ;  /* 0xfffffffd050578a4 */ /* 0x000fc8000f8e0229 */
[----:B------:R-:W-:Y:S01]  /*1670*/  PLOP3.LUT P0, PT, PT, PT, UP0, 0x80, 0x0 ;  /* 0x000000000000781c */ /* 0x000fe20003f0f008 */
[----:B------:R-:W-:-:S04]  /*1680*/  ULEA UR5, UR5, UR4, 0xd ;  /* 0x0000000405057291 */ /* 0x000fc8000f8e683f */
[----:B------:R-:W-:-:S04]  /*1690*/  USHF.R.U32.HI UR5, URZ, 0x4, UR5 ;  /* 0x000000043f057899 */ /* 0x000fc80008011605 */
        /* <DEDUP_REMOVED lines=18> */
.L_x_11127:
        /* <DEDUP_REMOVED lines=9> */
.L_x_11275:
[----:B------:R-:W-:Y:S05]  /*1850*/  @!P0 BRA `(.L_x_11129) ;  /* 0x0000000000048947 */ /* 0x000fea0003800000 */
[----:B------:R-:W-:Y:S01]  /*1860*/  BPT.TRAP 0x1 ;  /* 0x000000040000795c */ /* 0x000fe20000300000 */
.L_x_11129:
[----:B-1----:R-:W-:Y:S02]  /*1870*/  IMAD.U32 R3, RZ, RZ, UR39 ;  /* 0x00000027ff037e24 */ /* 0x002fe4000f8e00ff */
[----:B------:R-:W-:-:S03]  /*1880*/  IMAD.U32 R0, RZ, RZ, UR37 ;  /* 0x00000025ff007e24 */ /* 0x000fc6000f8e00ff */
[----:B------:R-:W-:Y:S02]  /*1890*/  LEA R3, R3, UR40, 0x3 ;  /* 0x0000002803037c11 */ /* 0x000fe4000f8e18ff */
[----:B------:R-:W-:-:S04]  /*18a0*/  SHF.L.U32 R0, R0, 0x1f, RZ ;  /* 0x0000001f00007819 */ /* 0x000fc800000006ff */
[----:B------:R1:W2:Y:S01]  /*18b0*/  SYNCS.PHASECHK.TRANS64.TRYWAIT P2, [R3+URZ+0x16830], R0 ;  /* 0x01683000030075a7 */ /* 0x0002a2000804017f */
[----:B------:R-:W-:Y:S05]  /*18c0*/  @!P0 BRA `(.L_x_11130) ;  /* 0x0000000000048947 */ /* 0x000fea0003800000 */
[----:B------:R-:W-:Y:S01]  /*18d0*/  BPT.TRAP 0x1 ;  /* 0x000000040000795c */ /* 0x000fe20000300000 */
.L_x_11130:
[----:B------:R-:W-:Y:S01]  /*18e0*/  LOP3.LUT P1, RZ, R2, 0x7f, RZ, 0xc0, !PT ;  /* 0x0000007f02ff7812 */ /* 0x000fe2000782c0ff */
[----:B--2---:R-:W-:-:S12]  /*18f0*/  @P2 BRA `(.L_x_11131) ;  /* 0x0000000000082947 */ /* 0x004fd80003800000 */
[----:B------:R-:W2:Y:S02]  /*1900*/  SYNCS.PHASECHK.TRANS64.TRYWAIT P2, [R3+URZ+0x16830], R0 ;  /* 0x01683000030075a7 */ /* 0x000ea4000804017f */
[----:B--2---:R-:W-:Y:S05]  /*1910*/  @!P2 BRA `(.L_x_11132) ;  /* 0x0000010c0014a947 */ /* 0x004fea0003800000 */
.L_x_11131:
[----:B------:R-:W-:Y:S05]  /*1920*/  WARPSYNC.ALL ;  /* 0x0000000000007948 */ /* 0x000fea0003800000 */
[----:B------:R-:W-:Y:S01]  /*1930*/  UIADD3 UR4, UR40, 0xe400, URZ ;  /* 0x0000e40028047890 */ /* 0x000fe2000fffe03f */
[----:B------:R-:W-:Y:S01]  /*1940*/  WARPGROUP.ARRIVE ;  /* 0x00000000000079c5 */ /* 0x000fe20000000000 */
[----:B------:R-:W-:Y:S01]  /*1950*/  ULOP3.LUT UR16, UR52, 0x10000, URZ, 0xfc, !UPT ;  /* 0x0001000034107892 */ /* 0x000fe2000f8efc3f */
[----:B------:R-:W3:Y:S01]  /*1960*/  LDC R6, c[0x0][0x2e0] ;  /* 0x0000b800ff067b82 */ /* 0x000ee20000000800 */
[----:B------:R-:W-:Y:S01]  /*1970*/  USHF.R.U32.HI UR4, URZ, 0x4, UR4 ;  /* 0x000000043f047899 */ /* 0x000fe20008011604 */
[----:B-12---:R-:W-:Y:S01]  /*1980*/  @!P1 VIADD R3, R3, 0x16840 ;  /* 0x0001684003039836 */ /* 0x006fe20000000000 */
[----:B------:R-:W-:Y:S01]  /*1990*/  UMOV UR17, 0x40000040 ;  /* 0x4000004000117882 */ /* 0x000fe20000000000 */
[----:B------:R-:W-:Y:S01]  /*19a0*/  UMOV UR19, 0x40000040 ;  /* 0x4000004000137882 */ /* 0x000fe20000000000 */
[----:B------:R-:W-:Y:S01]  /*19b0*/  ULOP3.LUT UR4, UR4, 0x3fff, URZ, 0xc0, !UPT ;  /* 0x00003fff04047892 */ /* 0x000fe2000f8ec03f */
[----:B------:R-:W-:Y:S01]  /*19c0*/  UMOV UR5, 0x40000040 ;  /* 0x4000004000057882 */ /* 0x000fe20000000000 */
[----:B------:R-:W-:-:S02]  /*19d0*/  UMOV UR7, 0x40000040 ;  /* 0x4000004000077882 */ /* 0x000fc40000000000 */
[----:B------:R-:W-:Y:S01]  /*19e0*/  ULOP3.LUT UR20, UR4, 0x10000, URZ, 0xfc, !UPT ;  /* 0x0001000004147892 */ /* 0x000fe2000f8efc3f */
[----:B------:R-:W1:Y:S01]  /*19f0*/  LDC R5, c[0x0][0x288] ;  /* 0x0000a200ff057b82 */ /* 0x000e620000000800 */
[----:B------:R-:W-:Y:S01]  /*1a00*/  UIADD3 UR4, UR16, 0x2, URZ ;  /* 0x0000000210047890 */ /* 0x000fe2000fffe03f */
[----:B------:R-:W-:Y:S01]  /*1a10*/  @!P1 PRMT R3, RZ, 0x654, R3 ;  /* 0x00000654ff039816 */ /* 0x000fe20000000003 */
[----:B------:R-:W-:Y:S02]  /*1a20*/  ULEA UR18, UR39, UR20, 0xa ;  /* 0x0000001427127291 */ /* 0x000fe4000f8e503f */
[----:B------:R-:W-:Y:S02]  /*1a30*/  UIADD3 UR8, UR16, 0x4, URZ ;  /* 0x0000000410087890 */ /* 0x000fe4000fffe03f */
[----:B------:R-:W-:Y:S02]  /*1a40*/  UIADD3 UR6, UR18, 0x2, URZ ;  /* 0x0000000212067890 */ /* 0x000fe4000fffe03f */
[----:B------:R-:W-:Y:S01]  /*1a50*/  UIADD3 UR10, UR18, 0x4, URZ ;  /* 0x00000004120a7890 */ /* 0x000fe2000fffe03f */
[----:B------:R-:W-:-:S02]  /*1a60*/  UMOV UR9, 0x40000040 ;  /* 0x4000004000097882 */ /* 0x000fc40000000000 */
[----:B------:R-:W-:Y:S01]  /*1a70*/  HGMMA.64x128x16.F32.BF16 R24, gdesc[UR16], RZ, !UPT, gsb0 ;  /* 0x01e00000101879f0 */ /* 0x000fe2000c0018ff */
[----:B------:R-:W-:Y:S01]  /*1a80*/  UMOV UR11, 0x40000040 ;  /* 0x40000040000b7882 */ /* 0x000fe20000000000 */
[----:B------:R-:W-:Y:S02]  /*1a90*/  UIADD3 UR12, UR16, 0x6, URZ ;  /* 0x00000006100c7890 */ /* 0x000fe4000fffe03f */
[----:B------:R-:W-:Y:S01]  /*1aa0*/  UIADD3 UR14, UR18, 0x6, URZ ;  /* 0x00000006120e7890 */ /* 0x000fe2000fffe03f */
[----:B------:R-:W-:Y:S01]  /*1ab0*/  UMOV UR13, 0x40000040 ;  /* 0x40000040000d7882 */ /* 0x000fe20000000000 */
[----:B------:R-:W-:Y:S01]  /*1ac0*/  UMOV UR15, 0x40000040 ;  /* 0x40000040000f7882 */ /* 0x000fe20000000000 */
[----:B------:R-:W-:Y:S02]  /*1ad0*/  WARPGROUP.DEPBAR.LE gsb0, 0x0 ;  /* 0x00008000000079c5 */ /* 0x000fe40000010000 */
[----:B------:R-:W-:-:S06]  /*1ae0*/  WARPGROUP.ARRIVE ;  /* 0x00000000000079c5 */ /* 0x000fcc0000000000 */
[----:B------:R-:W-:Y:S01]  /*1af0*/  HGMMA.64x128x16.F32.BF16 R24, gdesc[UR4], R24, gsb0 ;  /* 0x01e00000041879f0 */ /* 0x000fe20008001818 */
        /* <DEDUP_REMOVED lines=12> */
[----:B------:R-:W-:Y:S01]  /*1bc0*/  FMUL.FTZ R21, R25, UR10 ;  /* 0x0000000a19157c20 */ /* 0x000fe20008410000 */
[----:B------:R-:W-:Y:S01]  /*1bd0*/  FMUL.FTZ R25, R28, UR10 ;  /* 0x0000000a1c197c20 */ /* 0x000fe20008410000 */
        /* <DEDUP_REMOVED lines=68> */
[C---:B------:R-:W-:Y:S01]  /*2020*/  IMAD R78, R17.reuse, -0x2, R60 ;  /* 0xfffffffe114e7824 */ /* 0x040fe200078e023c */
[----:B------:R-:W-:Y:S01]  /*2030*/  LEA R79, R88, 0xffffff80, 0x7 ;  /* 0xffffff80584f7811 */ /* 0x000fe200078e38ff */
[----:B------:R-:W-:-:S04]  /*2040*/  IMAD R62, R17, -0x2, R62 ;  /* 0xfffffffe113e7824 */ /* 0x000fc800078e023e */
[----:B------:R-:W3:Y:S01]  /*2050*/  MUFU.TANH R21, R21 ;  /* 0x0000001500157308 */ /* 0x000ee20000002400 */
[----:B--2---:R-:W-:Y:S02]  /*2060*/  VIADD R3, R18, UR42 ;  /* 0x0000002a12037c36 */ /* 0x004fe40008000000 */
[C---:B------:R-:W-:Y:S02]  /*2070*/  VIADD R87, R62.reuse, UR6 ;  /* 0x000000063e577c36 */ /* 0x040fe40008000000 */
[----:B------:R-:W-:-:S03]  /*2080*/  VIADD R82, R62, UR21 ;  /* 0x000000153e527c36 */ /* 0x000fc60008000000 */
[----:B------:R-:W2:Y:S01]  /*2090*/  MUFU.TANH R4, R4 ;  /* 0x0000000400047308 */ /* 0x000ea20000002400 */
[----:B------:R-:W-:Y:S01]  /*20a0*/  VIADDMNMX R67, R3, R87, R78, PT ;  /* 0x0000005703437246 */ /* 0x000fe2000380014e */
[----:B------:R-:W-:-:S06]  /*20b0*/  IMAD.IADD R70, R82, 0x1, R3 ;  /* 0x0000000152467824 */ /* 0x000fcc00078e0203 */
        /* <DEDUP_REMOVED lines=42> */
[----:B------:R1:W1:Y:S08]  /*2360*/  MUFU.TANH R95, R69 ;  /* 0x00000045005f7308 */ /* 0x0002700000002400 */
[----:B------:R-:W1:Y:S08]  /*2370*/  MUFU.TANH R49, R49 ;  /* 0x0000003100317308 */ /* 0x000e700000002400 */
[----:B------:R-:W1:Y:S08]  /*2380*/  MUFU.TANH R50, R50 ;  /* 0x0000003200327308 */ /* 0x000e700000002400 */
[----:B------:R1:W1:Y:S08]  /*2390*/  MUFU.TANH R96, R72 ;  /* 0x0000004800607308 */ /* 0x0002700000002400 */
[----:B------:R1:W1:Y:S08]  /*23a0*/  MUFU.TANH R97, R73 ;  /* 0x0000004900617308 */ /* 0x0002700000002400 */
[----:B------:R-:W1:Y:S08]  /*23b0*/  MUFU.TANH R52, R52 ;  /* 0x0000003400347308 */ /* 0x000e700000002400 */
[----:B------:R-:W1:Y:S08]  /*23c0*/  MUFU.TANH R54, R54 ;  /* 0x0000003600367308 */ /* 0x000e700000002400 */
[----:B------:R1:W1:Y:S08]  /*23d0*/  MUFU.TANH R98, R76 ;  /* 0x0000004c00627308 */ /* 0x0002700000002400 */
        /* <DEDUP_REMOVED lines=25> */
.L_x_11135:
[----:B------:R-:W-:-:S06]  /*2570*/  UISETP.NE.AND UP1, UPT, UR7, 0x1, UPT ;  /* 0x000000010700788c */ /* 0x000fcc000bf25270 */
[----:B------:R-:W-:-:S05]  /*2580*/  PLOP3.LUT P2, PT, PT, PT, UP1, 0x80, 0x0 ;  /* 0x000000000000781c */ /* 0x000fca0003f4f018 */
[----:B------:R-:W-:-:S08]  /*2590*/  @UP1 ULDC.64 UR10, c[0x0][0x9e8] ;  /* 0x00027a00000a1ab9 */ /* 0x000fd00000000a00 */
[----:B------:R-:W-:-:S05]  /*25a0*/  @P2 IMAD.HI.U32 R61, R60, UR10, RZ ;  /* 0x0000000a3c3d2c27 */ /* 0x000fca000f8e00ff */
[----:B------:R-:W-:-:S07]  /*25b0*/  @P2 SHF.R.U32.HI R60, RZ, UR11, R61 ;  /* 0x0000000bff3c2c19 */ /* 0x000fce000801163d */
.L_x_11136:
[----:B------:R-:W-:Y:S05]  /*25c0*/  BSYNC B0 ;  /* 0x0000000000007941 */ /* 0x000fea0003800000 */
.L_x_11134:
[----:B------:R-:W-:-:S04]  /*25d0*/  IMAD R60, R60, UR7, -R79 ;  /* 0x000000073c3c7c24 */ /* 0x000fc8000f8e0a4f */
[----:B------:R-:W-:-:S05]  /*25e0*/  IMAD R60, R17, -0x2, R60 ;  /* 0xfffffffe113c7824 */ /* 0x000fca00078e023c */
[----:B------:R-:W-:Y:S02]  /*25f0*/  VIMNMX R70, R70, R60, !PT ;  /* 0x0000003c46467248 */ /* 0x000fe40007fe0100 */
[----:B------:R-:W-:-:S07]  /*2600*/  VIADDMNMX R67, R60, UR7, R67, PT ;  /* 0x000000073c437c46 */ /* 0x000fce000b800143 */
.L_x_11133:
        /* <DEDUP_REMOVED lines=203> */
.L_x_11139:
[----:B------:R-:W-:-:S06]  /*32c0*/  UISETP.NE.AND UP1, UPT, UR7, 0x1, UPT ;  /* 0x000000010700788c */ /* 0x000fcc000bf25270 */
[----:B------:R-:W-:-:S05]  /*32d0*/  PLOP3.LUT P6, PT, PT, PT, UP1, 0x80, 0x0 ;  /* 0x000000000000781c */ /* 0x000fca0003fcf018 */
[----:B------:R-:W-:-:S08]  /*32e0*/  @UP1 ULDC.64 UR10, c[0x0][0x9e8] ;  /* 0x00027a00000a1ab9 */ /* 0x000fd00000000a00 */
[----:B------:R-:W-:Y:S01]  /*32f0*/  @P6 IMAD.HI.U32 R35, R78, UR10, RZ ;  /* 0x0000000a4e236c27 */ /* 0x000fe2000f8e00ff */
[----:B------:R-:W-:-:S13]  /*3300*/  PLOP3.LUT P6, PT, PT, PT, UP1, 0x80, 0x0 ;  /* 0x000000000000781c */ /* 0x000fda0003fcf018 */
[----:B------:R-:W-:-:S07]  /*3310*/  @P6 SHF.R.U32.HI R78, RZ, UR11, R35 ;  /* 0x0000000bff4e6c19 */ /* 0x000fce0008011623 */
.L_x_11140:
[----:B------:R-:W-:Y:S05]  /*3320*/  BSYNC B0 ;  /* 0x0000000000007941 */ /* 0x000fea0003800000 */
.L_x_11138:
[----:B------:R-:W-:-:S04]  /*3330*/  IMAD R78, R78, UR7, -R79 ;  /* 0x000000074e4e7c24 */ /* 0x000fc8000f8e0a4f */
[----:B------:R-:W-:-:S05]  /*3340*/  IMAD R78, R17, -0x2, R78 ;  /* 0xfffffffe114e7824 */ /* 0x000fca00078e024e */
[----:B------:R-:W-:Y:S02]  /*3350*/  VIMNMX R70, R70, R78, !PT ;  /* 0x0000004e46467248 */ /* 0x000fe40007fe0100 */
[----:B------:R-:W-:-:S07]  /*3360*/  VIADDMNMX R67, R78, UR7, R67, PT ;  /* 0x000000074e437c46 */ /* 0x000fce000b800143 */
.L_x_11137:
[----:B------:R-:W-:Y:S01]  /*3370*/  ISETP.GT.AND P2, PT, R70, 0x1, !P2 ;  /* 0x000000014600780c */ /* 0x000fe20005744270 */
[----:B------:R-:W-:Y:S01]  /*3380*/  ULDC UR22, c[0x0][0x988] ;  /* 0x0002620000167ab9 */ /* 0x000fe20000000800 */
[----:B------:R-:W-:Y:S01]  /*3390*/  LOP3.LUT P6, RZ, R19, 0x8, RZ, 0xc0, !PT ;  /* 0x0000000813ff7812 */ /* 0x000fe200078cc0ff */
[----:B------:R-:W-:Y:S01]  /*33a0*/  IMAD R6, R6, UR47, -R5 ;  /* 0x0000002f06067c24 */ /* 0x000fe2000f8e0a05 */
        /* <DEDUP_REMOVED lines=36> */
[C---:B------:R-:W-:Y:S02]  /*35f0*/  LOP3.LUT P2, RZ, R19.reuse, 0x800000, RZ, 0xc0, !PT ;  /* 0x0080000013ff7812 */ /* 0x040fe4000784c0ff */
[----:B------:R-:W-:Y:S02]  /*3600*/  LOP3.LUT P6, RZ, R19, 0x8000, RZ, 0xc0, !PT ;  /* 0x0000800013ff7812 */ /* 0x000fe400078cc0ff */
        /* <DEDUP_REMOVED lines=54> */
[----:B------:R-:W-:Y:S01]  /*3970*/  ISETP.GT.AND P2, PT, R70, 0x39, !P6 ;  /* 0x000000394600780c */ /* 0x000fe20007744270 */
[----:B------:R-:W1:Y:S01]  /*3980*/  SHFL.BFLY PT, R77, R10, 0x2, 0x1f ;  /* 0x0c401f000a4d7f89 */ /* 0x000e6200000e0000 */
[----:B------:R-:W-:-:S02]  /*3990*/  LOP3.LUT P6, RZ, R19, 0x10, RZ, 0xc0, !PT ;  /* 0x0000001013ff7812 */ /* 0x000fc400078cc0ff */
[----:B------:R-:W-:Y:S02]  /*39a0*/  ISETP.LT.OR P2, PT, R67, 0x3a, P2 ;  /* 0x0000003a4300780c */ /* 0x000fe40001741670 */
[----:B------:R-:W-:Y:S02]  /*39b0*/  R2UR UR10, R6 ;  /* 0x00000000060a72ca */ /* 0x000fe400000e0000 */
[----:B------:R-:W-:Y:S02]  /*39c0*/  FSEL R32, R32, -INF , !P2 ;  /* 0xff80000020207808 */ /* 0x000fe40005000000 */
[----:B------:R-:W-:-:S04]  /*39d0*/  LOP3.LUT P2, RZ, R19, 0x4000, RZ, 0xc0, !PT ;  /* 0x0000400013ff7812 */ /* 0x000fc8000784c0ff */
[----:B------:R-:W-:-:S04]  /*39e0*/  ISETP.GT.AND P2, PT, R70, 0x40, !P2 ;  /* 0x000000404600780c */ /* 0x000fc80005744270 */
[----:B------:R-:W-:Y:S01]  /*39f0*/  ISETP.LT.OR P2, PT, R67, 0x41, P2 ;  /* 0x000000414300780c */ /* 0x000fe20001741670 */
[----:B------:R-:W-:-:S03]  /*3a00*/  UIADD3 UR10, UR42, UR10, URZ ;  /* 0x0000000a2a0a7290 */ /* 0x000fc6000fffe03f */
[----:B------:R-:W-:Y:S01]  /*3a10*/  FSEL R34, R34, -INF , !P2 ;  /* 0xff80000022227808 */ /* 0x000fe20005000000 */
[----:B------:R-:W-:Y:S01]  /*3a20*/  UIADD3 UR6, UR10, UR6, URZ ;  /* 0x000000060a067290 */ /* 0x000fe2000fffe03f */
        /* <DEDUP_REMOVED lines=56> */
[----:B------:R-:W-:Y:S01]  /*3db0*/  MUFU.EX2 R148, R148 ;  /* 0x0000009400947308 */ /* 0x000fe20000000800 */
[----:B------:R-:W-:Y:S01]  /*3dc0*/  FMNMX.FTZ R10, R4, R37, !PT ;  /* 0x00000025040a7209 */ /* 0x000fe20007810000 */
[--C-:B------:R-:W-:Y:S01]  /*3dd0*/  FFMA.FTZ R73, R76, UR22, -R78.reuse ;  /* 0x000000164c497c23 */ /* 0x100fe2000801084e */
[----:B------:R-:W-:Y:S01]  /*3de0*/  ISETP.GT.AND P2, PT, R70, 0x69, !P2 ;  /* 0x000000694600780c */ /* 0x000fe20005744270 */
[--C-:B------:R-:W-:Y:S01]  /*3df0*/  FFMA.FTZ R120, R29, UR22, -R78.reuse ;  /* 0x000000161d787c23 */ /* 0x100fe2000801084e */
[----:B------:R-:W-:Y:S01]  /*3e00*/  FMNMX.FTZ R10, R9, R10, !PT ;  /* 0x0000000a090a7209 */ /* 0x000fe20007810000 */
[--C-:B------:R-:W-:Y:S01]  /*3e10*/  FFMA.FTZ R144, R75, UR22, -R78.reuse ;  /* 0x000000164b907c23 */ /* 0x100fe2000801084e */
[----:B------:R-:W-:Y:S01]  /*3e20*/  ISETP.LT.OR P2, PT, R67, 0x6a, P2 ;  /* 0x0000006a4300780c */ /* 0x000fe20001741670 */
[----:B------:R-:W1:Y:S01]  /*3e30*/  MUFU.EX2 R71, R71 ;  /* 0x0000004700477308 */ /* 0x000e620000000800 */
        /* <DEDUP_REMOVED lines=9> */
[----:B------:R-:W2:Y:S01]  /*3ed0*/  MUFU.EX2 R150, R150 ;  /* 0x0000009600967308 */ /* 0x000ea20000000800 */
[----:B------:R-:W-:Y:S01]  /*3ee0*/  FSEL R60, R51, -INF , !P5 ;  /* 0xff800000333c7808 */ /* 0x000fe20006800000 */
[--C-:B------:R-:W-:Y:S01]  /*3ef0*/  FFMA.FTZ R146, R72, UR22, -R78.reuse ;  /* 0x0000001648927c23 */ /* 0x100fe2000801084e */
[----:B------:R-:W-:Y:S01]  /*3f00*/  FMNMX.FTZ R10, R12, R77, !PT ;  /* 0x0000004d0c0a7209 */ /* 0x000fe20007810000 */
[--C-:B------:R-:W-:Y:S01]  /*3f10*/  FFMA.FTZ R69, R69, UR22, -R78.reuse ;  /* 0x0000001645457c23 */ /* 0x100fe2000801084e */
[----:B------:R-:W-:Y:S01]  /*3f20*/  ISETP.LT.OR P6, PT, R67, 0x7a, P6 ;  /* 0x0000007a4300780c */ /* 0x000fe200037c1670 */
[--C-:B------:R-:W-:Y:S01]  /*3f30*/  FFMA.FTZ R140, R68, UR22, -R78.reuse ;  /* 0x00000016448c7c23 */ /* 0x100fe2000801084e */
[----:B------:R-:W-:Y:S01]  /*3f40*/  FMNMX.FTZ R77, R13, R10, !PT ;  /* 0x0000000a0d4d7209 */ /* 0x000fe20007810000 */
[----:B------:R-:W3:Y:S01]  /*3f50*/  MUFU.EX2 R73, R73 ;  /* 0x0000004900497308 */ /* 0x000ee20000000800 */
[----:B------:R-:W-:Y:S01]  /*3f60*/  FSEL R55, R55, -INF , !P6 ;  /* 0xff80000037377808 */ /* 0x000fe20007000000 */
[--C-:B------:R-:W-:Y:S01]  /*3f70*/  FFMA.FTZ R64, R64, UR22, -R78.reuse ;  /* 0x0000001640407c23 */ /* 0x100fe2000801084e */
[----:B------:R-:W-:Y:S01]  /*3f80*/  FMNMX.FTZ R10, R14, R77, !PT ;  /* 0x0000004d0e0a7209 */ /* 0x000fe20007810000 */
[--C-:B------:R-:W-:Y:S01]  /*3f90*/  FFMA.FTZ R128, R57, UR22, -R78.reuse ;  /* 0x0000001639807c23 */ /* 0x100fe2000801084e */
[--C-:B------:R-:W-:Y:S01]  /*3fa0*/  FFMA.FTZ R142, R66, UR22, -R78.reuse ;  /* 0x00000016428e7c23 */ /* 0x100fe2000801084e */
[--C-:B------:R-:W-:Y:S01]  /*3fb0*/  FFMA.FTZ R57, R44, UR22, -R78.reuse ;  /* 0x000000162c397c23 */ /* 0x100fe2000801084e */
[----:B------:R-:W-:Y:S01]  /*3fc0*/  FMNMX.FTZ R77, R15, R10, !PT ;  /* 0x0000000a0f4d7209 */ /* 0x000fe20007810000 */
[----:B------:R-:W4:Y:S01]  /*3fd0*/  MUFU.EX2 R144, R144 ;  /* 0x0000009000907308 */ /* 0x000f220000000800 */
[--C-:B------:R-:W-:Y:S01]  /*3fe0*/  FFMA.FTZ R62, R62, UR22, -R78.reuse ;  /* 0x000000163e3e7c23 */ /* 0x100fe2000801084e */
[--C-:B------:R-:W-:Y:S01]  /*3ff0*/  FFMA.FTZ R136, R65, UR22, -R78.reuse ;  /* 0x0000001641887c23 */ /* 0x100fe2000801084e */
[----:B------:R-:W-:Y:S01]  /*4000*/  FMNMX.FTZ R77, R20, R77, !PT ;  /* 0x0000004d144d7209 */ /* 0x000fe20007810000 */
[--C-:B------:R-:W-:Y:S01]  /*4010*/  FFMA.FTZ R130, R48, UR22, -R78.reuse ;  /* 0x0000001630827c23 */ /* 0x100fe2000801084e */
[--C-:B------:R-:W-:Y:S01]  /*4020*/  FFMA.FTZ R65, R89, UR22, -R78.reuse ;  /* 0x0000001659417c23 */ /* 0x100fe2000801084e */
[--C-:B------:R-:W-:Y:S01]  /*4030*/  FFMA.FTZ R138, R90, UR22, -R78.reuse ;  /* 0x000000165a8a7c23 */ /* 0x100fe2000801084e */
[----:B------:R-:W-:Y:S01]  /*4040*/  FMNMX.FTZ R77, R24, R77, !PT ;  /* 0x0000004d184d7209 */ /* 0x000fe20007810000 */
[----:B------:R-:W5:Y:S01]  /*4050*/  MUFU.EX2 R75, R75 ;  /* 0x0000004b004b7308 */ /* 0x000f620000000800 */
        /* <DEDUP_REMOVED lines=9> */
[----:B------:R-:W-:Y:S01]  /*40f0*/  FFMA.FTZ R27, R27, UR22, -R78 ;  /* 0x000000161b1b7c23 */ /* 0x000fe2000801084e */
[----:B------:R-:W-:-:S04]  /*4100*/  FMNMX.FTZ R79, R30, R79, !PT ;  /* 0x0000004f1e4f7209 */ /* 0x000fc80007810000 */
[----:B------:R-:W-:Y:S01]  /*4110*/  FMNMX.FTZ R79, R32, R79, !PT ;  /* 0x0000004f204f7209 */ /* 0x000fe20007810000 */
[----:B------:R-:W5:Y:S03]  /*4120*/  MUFU.EX2 R69, R69 ;  /* 0x0000004500457308 */ /* 0x000f660000000800 */
        /* <DEDUP_REMOVED lines=21> */
[----:B------:R-:W-:Y:S01]  /*4280*/  FMNMX.FTZ R10, R60, R51, !PT ;  /* 0x000000333c0a7209 */ /* 0x000fe20007810000 */
[--C-:B------:R-:W-:Y:S01]  /*4290*/  FFMA.FTZ R51, R53, UR22, -R78.reuse ;  /* 0x0000001635337c23 */ /* 0x100fe2000801084e */
[----:B------:R-:W-:Y:S02]  /*42a0*/  FFMA.FTZ R53, R59, UR22, -R78 ;  /* 0x000000163b357c23 */ /* 0x000fe4000801084e */
        /* <DEDUP_REMOVED lines=15> */
[----:B------:R-:W-:Y:S03]  /*43a0*/  MUFU.EX2 R57, R57 ;  /* 0x0000003900397308 */ /* 0x000fe60000000800 */
[----:B------:R-:W-:Y:S02]  /*43b0*/  FSEL R25, R29, RZ, P2 ;  /* 0x000000ff1d197208 */ /* 0x000fe40001000000 */
[----:B------:R-:W-:-:S03]  /*43c0*/  PLOP3.LUT P2, PT, PT, PT, UP0, 0x40, 0x0 ;  /* 0x000000000000781c */ /* 0x000fc60003f4e808 */
[----:B------:R-:W-:Y:S01]  /*43d0*/  FFMA.FTZ R145, R7, UR22, -R25 ;  /* 0x0000001607917c23 */ /* 0x000fe20008010819 */
[----:B------:R-:W-:Y:S01]  /*43e0*/  FADD.FTZ R7, R148, R71 ;  /* 0x0000004794077221 */ /* 0x000fe20000010000 */
[--C-:B------:R-:W-:Y:S01]  /*43f0*/  FFMA.FTZ R143, R20, UR22, -R25.reuse ;  /* 0x00000016148f7c23 */ /* 0x100fe20008010819 */
[--C-:B------:R-:W-:Y:S01]  /*4400*/  FFMA.FTZ R20, R24, UR22, -R25.reuse ;  /* 0x0000001618147c23 */ /* 0x100fe20008010819 */
[----:B------:R-:W-:Y:S01]  /*4410*/  FFMA.FTZ R24, R28, UR22, -R25 ;  /* 0x000000161c187c23 */ /* 0x000fe20008010819 */
[----:B--2---:R-:W-:Y:S01]  /*4420*/  FADD.FTZ R28, R150, R7 ;  /* 0x00000007961c7221 */ /* 0x004fe20000010000 */
[--C-:B------:R-:W-:Y:S01]  /*4430*/  FFMA.FTZ R149, R4, UR22, -R25.reuse ;  /* 0x0000001604957c23 */ /* 0x100fe20008010819 */
[--C-:B------:R-:W-:Y:S01]  /*4440*/  FFMA.FTZ R4, R37, UR22, -R25.reuse ;  /* 0x0000001625047c23 */ /* 0x100fe20008010819 */
[--C-:B------:R-:W-:Y:S01]  /*4450*/  FFMA.FTZ R151, R9, UR22, -R25.reuse ;  /* 0x0000001609977c23 */ /* 0x100fe20008010819 */
[----:B---3--:R-:W-:Y:S01]  /*4460*/  FADD.FTZ R7, R73, R28 ;  /* 0x0000001c49077221 */ /* 0x008fe20000010000 */
[--C-:B------:R-:W-:Y:S01]  /*4470*/  FFMA.FTZ R44, R35, UR22, -R25.reuse ;  /* 0x00000016232c7c23 */ /* 0x100fe20008010819 */
[----:B------:R-:W-:Y:S01]  /*4480*/  FFMA.FTZ R139, R30, UR22, -R25 ;  /* 0x000000161e8b7c23 */ /* 0x000fe20008010819 */
[----:B------:R-:W-:Y:S01]  /*4490*/  MUFU.EX2 R149, R149 ;  /* 0x0000009500957308 */ /* 0x000fe20000000800 */
[----:B----4-:R-:W-:Y:S01]  /*44a0*/  FADD.FTZ R28, R144, R7 ;  /* 0x00000007901c7221 */ /* 0x010fe20000010000 */
[--C-:B------:R-:W-:Y:S01]  /*44b0*/  FFMA.FTZ R48, R11, UR22, -R25.reuse ;  /* 0x000000160b307c23 */ /* 0x100fe20008010819 */
[--C-:B------:R-:W-:Y:S01]  /*44c0*/  FFMA.FTZ R147, R12, UR22, -R25.reuse ;  /* 0x000000160c937c23 */ /* 0x100fe20008010819 */
[--C-:B------:R-:W-:Y:S01]  /*44d0*/  FFMA.FTZ R137, R26, UR22, -R25.reuse ;  /* 0x000000161a897c23 */ /* 0x100fe20008010819 */
[----:B-----5:R-:W-:Y:S01]  /*44e0*/  FADD.FTZ R7, R75, R28 ;  /* 0x0000001c4b077221 */ /* 0x020fe20000010000 */
[--C-:B------:R-:W-:Y:S01]  /*44f0*/  FFMA.FTZ R26, R32, UR22, -R25.reuse ;  /* 0x00000016201a7c23 */ /* 0x100fe20008010819 */
[----:B------:R-:W-:Y:S01]  /*4500*/  FFMA.FTZ R12, R13, UR22, -R25 ;  /* 0x000000160d0c7c23 */ /* 0x000fe20008010819 */
[----:B------:R-:W1:Y:S01]  /*4510*/  MUFU.EX2 R4, R4 ;  /* 0x0000000400047308 */ /* 0x000e620000000800 */
[----:B------:R-:W-:Y:S01]  /*4520*/  FADD.FTZ R30, R146, R7 ;  /* 0x00000007921e7221 */ /* 0x000fe20000010000 */
[--C-:B------:R-:W-:Y:S01]  /*4530*/  FFMA.FTZ R141, R14, UR22, -R25.reuse ;  /* 0x000000160e8d7c23 */ /* 0x100fe20008010819 */
[--C-:B------:R-:W-:Y:S01]  /*4540*/  FFMA.FTZ R133, R34, UR22, -R25.reuse ;  /* 0x0000001622857c23 */ /* 0x100fe20008010819 */
[--C-:B------:R-:W-:Y:S01]  /*4550*/  FFMA.FTZ R14, R15, UR22, -R25.reuse ;  /* 0x000000160f0e7c23 */ /* 0x100fe20008010819 */
[----:B------:R-:W-:Y:S01]  /*4560*/  FADD.FTZ R7, R69, R30 ;  /* 0x0000001e45077221 */ /* 0x000fe20000010000 */
[--C-:B------:R-:W-:Y:S01]  /*4570*/  FFMA.FTZ R28, R36, UR22, -R25.reuse ;  /* 0x00000016241c7c23 */ /* 0x100fe20008010819 */
[----:B------:R-:W-:Y:S01]  /*4580*/  FFMA.FTZ R135, R38, UR22, -R25 ;  /* 0x0000001626877c23 */ /* 0x000fe20008010819 */
[----:B------:R-:W2:Y:S01]  /*4590*/  MUFU.EX2 R151, R151 ;  /* 0x0000009700977308 */ /* 0x000ea20000000800 */
        /* <DEDUP_REMOVED lines=8> */
[----:B-1----:R-:W-:Y:S01]  /*4620*/  FADD.FTZ R32, R149, R4 ;  /* 0x0000000495207221 */ /* 0x002fe20000010000 */
[----:B------:R-:W-:Y:S01]  /*4630*/  FADD.FTZ R34, R142, R9 ;  /* 0x000000098e227221 */ /* 0x000fe20000010000 */
[--C-:B------:R-:W-:Y:S01]  /*4640*/  FFMA.FTZ R54, R54, UR22, -R25.reuse ;  /* 0x0000001636367c23 */ /* 0x100fe20008010819 */
[--C-:B------:R-:W-:Y:S01]  /*4650*/  FFMA.FTZ R56, R56, UR22, -R25.reuse ;  /* 0x0000001638387c23 */ /* 0x100fe20008010819 */
[--C-:B------:R-:W-:Y:S01]  /*4660*/  FFMA.FTZ R43, R43, UR22, -R25.reuse ;  /* 0x000000162b2b7c23 */ /* 0x100fe20008010819 */
[----:B------:R-:W-:Y:S01]  /*4670*/  FADD.FTZ R9, R79, R34 ;  /* 0x000000224f097221 */ /* 0x000fe20000010000 */
[--C-:B------:R-:W-:Y:S01]  /*4680*/  FFMA.FTZ R46, R46, UR22, -R25.reuse ;  /* 0x000000162e2e7c23 */ /* 0x100fe20008010819 */
[----:B------:R-:W1:Y:S01]  /*4690*/  MUFU.EX2 R145, R145 ;  /* 0x0000009100917308 */ /* 0x000e620000000800 */
[----:B--2---:R-:W-:Y:S01]  /*46a0*/  FADD.FTZ R7, R151, R32 ;  /* 0x0000002097077221 */ /* 0x004fe20000010000 */
[--C-:B------:R-:W-:Y:S01]  /*46b0*/  FFMA.FTZ R61, R61, UR22, -R25.reuse ;  /* 0x000000163d3d7c23 */ /* 0x100fe20008010819 */
[----:B------:R-:W-:Y:S01]  /*46c0*/  FFMA.FTZ R60, R60, UR22, -R25 ;  /* 0x000000163c3c7c23 */ /* 0x000fe20008010819 */
[----:B------:R-:W-:-:S02]  /*46d0*/  F2FP.BF16.F32.PACK_AB R149, R4, R149 ;  /* 0x000000950495723e */ /* 0x000fc400000010ff */
[----:B------:R-:W-:Y:S02]  /*46e0*/  F2FP.BF16.F32.PACK_AB R148, R71, R148 ;  /* 0x000000944794723e */ /* 0x000fe400000010ff */
[----:B------:R-:W2:Y:S01]  /*46f0*/  MUFU.EX2 R48, R48 ;  /* 0x0000003000307308 */ /* 0x000ea20000000800 */
[----:B---3--:R-:W-:Y:S01]  /*4700*/  FADD.FTZ R32, R44, R7 ;  /* 0x000000072c207221 */ /* 0x008fe20000010000 */
[----:B------:R-:W-:Y:S02]  /*4710*/  F2FP.BF16.F32.PACK_AB R150, R73, R150 ;  /* 0x000000964996723e */ /* 0x000fe400000010ff */
[----:B------:R-:W-:Y:S02]  /*4720*/  F2FP.BF16.F32.PACK_AB R144, R75, R144 ;  /* 0x000000904b90723e */ /* 0x000fe400000010ff */
[----:B------:R-:W-:Y:S02]  /*4730*/  F2FP.BF16.F32.PACK_AB R146, R69, R146 ;  /* 0x000000924592723e */ /* 0x000fe400000010ff */
[----:B------:R-:W3:Y:S01]  /*4740*/  MUFU.EX2 R147, R147 ;  /* 0x0000009300937308 */ /* 0x000ee20000000800 */
[----:B-1----:R-:W-:Y:S01]  /*4750*/  FADD.FTZ R7, R145, R32 ;  /* 0x0000002091077221 */ /* 0x002fe20000010000 */
[----:B------:R-:W-:Y:S01]  /*4760*/  FADD.FTZ R32, R136, R9 ;  /* 0x0000000988207221 */ /* 0x000fe20000010000 */
[----:B------:R-:W-:-:S02]  /*4770*/  F2FP.BF16.F32.PACK_AB R140, R77, R140 ;  /* 0x0000008c4d8c723e */ /* 0x000fc400000010ff */
[----:B------:R-:W-:Y:S01]  /*4780*/  F2FP.BF16.F32.PACK_AB R142, R79, R142 ;  /* 0x0000008e4f8e723e */ /* 0x000fe200000010ff */
[----:B------:R-:W-:Y:S01]  /*4790*/  FADD.FTZ R9, R65, R32 ;  /* 0x0000002041097221 */ /* 0x000fe20000010000 */
[----:B------:R-:W-:Y:S01]  /*47a0*/  FFMA.FTZ R32, R45, UR22, -R25 ;  /* 0x000000162d207c23 */ /* 0x000fe20008010819 */
[----:B------:R-:W1:Y:S01]  /*47b0*/  MUFU.EX2 R12, R12 ;  /* 0x0000000c000c7308 */ /* 0x000e620000000800 */
[----:B--2---:R-:W-:Y:S01]  /*47c0*/  FADD.FTZ R34, R48, R7 ;  /* 0x0000000730227221 */ /* 0x004fe20000010000 */
[----:B------:R-:W-:Y:S01]  /*47d0*/  FADD.FTZ R36, R138, R9 ;  /* 0x000000098a247221 */ /* 0x000fe20000010000 */
[----:B------:R-:W-:Y:S01]  /*47e0*/  FFMA.FTZ R25, R55, UR22, -R25 ;  /* 0x0000001637197c23 */ /* 0x000fe20008010819 */
[----:B------:R-:W-:Y:S02]  /*47f0*/  F2FP.BF16.F32.PACK_AB R136, R65, R136 ;  /* 0x000000884188723e */ /* 0x000fe400000010ff */
[----:B------:R-:W-:Y:S02]  /*4800*/  F2FP.BF16.F32.PACK_AB R138, R63, R138 ;  /* 0x0000008a3f8a723e */ /* 0x000fe400000010ff */
[----:B------:R-:W2:Y:S01]  /*4810*/  MUFU.EX2 R141, R141 ;  /* 0x0000008d008d7308 */ /* 0x000ea20000000800 */
[----:B---3--:R-:W-:Y:S01]  /*4820*/  FADD.FTZ R7, R147, R34 ;  /* 0x0000002293077221 */ /* 0x008fe20000010000 */
[----:B------:R-:W-:-:S02]  /*4830*/  F2FP.BF16.F32.PACK_AB R151, R44, R151 ;  /* 0x000000972c97723e */ /* 0x000fc400000010ff */
[----:B------:R-:W-:-:S04]  /*4840*/  F2FP.BF16.F32.PACK_AB R145, R48, R145 ;  /* 0x000000913091723e */ /* 0x000fc800000010ff */
[----:B------:R-:W3:Y:S01]  /*4850*/  MUFU.EX2 R14, R14 ;  /* 0x0000000e000e7308 */ /* 0x000ee20000000800 */
[C---:B-1----:R-:W-:Y:S01]  /*4860*/  FADD.FTZ R34, R12.reuse, R7 ;  /* 0x000000070c227221 */ /* 0x042fe20000010000 */
[----:B------:R-:W-:Y:S01]  /*4870*/  FADD.FTZ R7, R63, R36 ;  /* 0x000000243f077221 */ /* 0x000fe20000010000 */
[----:B------:R-:W-:-:S03]  /*4880*/  F2FP.BF16.F32.PACK_AB R147, R12, R147 ;  /* 0x000000930c93723e */ /* 0x000fc600000010ff */
[----:B------:R-:W-:Y:S01]  /*4890*/  FADD.FTZ R36, R132, R7 ;  /* 0x0000000784247221 */ /* 0x000fe20000010000 */
[----:B------:R-:W-:Y:S01]  /*48a0*/  F2FP.BF16.F32.PACK_AB R132, R47, R132 ;  /* 0x000000842f84723e */ /* 0x000fe200000010ff */
[----:B------:R-:W1:Y:S01]  /*48b0*/  MUFU.EX2 R143, R143 ;  /* 0x0000008f008f7308 */ /* 0x000e620000000800 */
[----:B--2---:R-:W-:Y:S01]  /*48c0*/  FADD.FTZ R5, R141, R34 ;  /* 0x000000228d057221 */ /* 0x004fe20000010000 */
[----:B------:R-:W-:-:S04]  /*48d0*/  FADD.FTZ R7, R47, R36 ;  /* 0x000000242f077221 */ /* 0x000fc80000010000 */
[----:B------:R-:W-:Y:S01]  /*48e0*/  FADD.FTZ R36, R134, R7 ;  /* 0x0000000786247221 */ /* 0x000fe20000010000 */
[C---:B------:R-:W-:Y:S01]  /*48f0*/  F2FP.BF16.F32.PACK_AB R134, R51.reuse, R134 ;  /* 0x000000863386723e */ /* 0x040fe200000010ff */
[----:B------:R-:W2:Y:S01]  /*4900*/  MUFU.EX2 R20, R20 ;  /* 0x0000001400147308 */ /* 0x000ea20000000800 */
[C---:B---3--:R-:W-:Y:S01]  /*4910*/  FADD.FTZ R34, R14.reuse, R5 ;  /* 0x000000050e227221 */ /* 0x048fe20000010000 */
[----:B------:R-:W-:Y:S01]  /*4920*/  FADD.FTZ R7, R51, R36 ;  /* 0x0000002433077221 */ /* 0x000fe20000010000 */
[----:B------:R-:W-:-:S03]  /*4930*/  F2FP.BF16.F32.PACK_AB R141, R14, R141 ;  /* 0x0000008d0e8d723e */ /* 0x000fc600000010ff */
[----:B------:R-:W-:Y:S01]  /*4940*/  FADD.FTZ R36, R128, R7 ;  /* 0x0000000780247221 */ /* 0x000fe20000010000 */
[----:B------:R-:W-:Y:S01]  /*4950*/  F2FP.BF16.F32.PACK_AB R128, R53, R128 ;  /* 0x000000803580723e */ /* 0x000fe200000010ff */
[----:B------:R-:W3:Y:S01]  /*4960*/  MUFU.EX2 R137, R137 ;  /* 0x0000008900897308 */ /* 0x000ee20000000800 */
[----:B-1----:R-:W-:Y:S01]  /*4970*/  FADD.FTZ R5, R143, R34 ;  /* 0x000000228f057221 */ /* 0x002fe20000010000 */
[----:B------:R-:W-:-:S04]  /*4980*/  FADD.FTZ R7, R53, R36 ;  /* 0x0000002435077221 */ /* 0x000fc80000010000 */
[----:B------:R-:W-:Y:S01]  /*4990*/  FADD.FTZ R36, R130, R7 ;  /* 0x0000000782247221 */ /* 0x000fe20000010000 */
[C---:B------:R-:W-:Y:S01]  /*49a0*/  F2FP.BF16.F32.PACK_AB R130, R57.reuse, R130 ;  /* 0x000000823982723e */ /* 0x040fe200000010ff */
[----:B------:R-:W1:Y:S01]  /*49b0*/  MUFU.EX2 R24, R24 ;  /* 0x0000001800187308 */ /* 0x000e620000000800 */
[C---:B--2---:R-:W-:Y:S01]  /*49c0*/  FADD.FTZ R34, R20.reuse, R5 ;  /* 0x0000000514227221 */ /* 0x044fe20000010000 */
[----:B------:R-:W-:Y:S01]  /*49d0*/  FADD.FTZ R7, R57, R36 ;  /* 0x0000002439077221 */ /* 0x000fe20000010000 */
[----:B------:R-:W-:-:S05]  /*49e0*/  F2FP.BF16.F32.PACK_AB R143, R20, R143 ;  /* 0x0000008f148f723e */ /* 0x000fca00000010ff */
        /* <DEDUP_REMOVED lines=65> */
[----:B--2---:R-:W-:Y:S01]  /*4e00*/  FADD.FTZ R4, R60, R7 ;  /* 0x000000073c047221 */ /* 0x004fe20000010000 */
[----:B------:R-:W-:-:S03]  /*4e10*/  VIADD R7, R88, 0xfffffffe ;  /* 0xfffffffe58077836 */ /* 0x000fc60000000000 */
[C---:B---3--:R-:W-:Y:S01]  /*4e20*/  FADD.FTZ R4, R25.reuse, R4 ;  /* 0x0000000419047221 */ /* 0x048fe20000010000 */
        /* <DEDUP_REMOVED lines=12> */
.L_x_11142:
[----:B------:R-:W-:-:S11]  /*4ef0*/  UISETP.NE.AND UP1, UPT, UR7, 0x1, UPT ;  /* 0x000000010700788c */ /* 0x000fd6000bf25270 */
[----:B------:R-:W-:Y:S02]  /*4f00*/  @UP1 ULDC.64 UR18, c[0x0][0x9e8] ;  /* 0x00027a0000121ab9 */ /* 0x000fe40000000a00 */
[----:B------:R-:W-:-:S04]  /*4f10*/  UIMAD.WIDE.U32 UR10, UR14, UR18, URZ ;  /* 0x000000120e0a72a5 */ /* 0x000fc8000f8e003f */
[----:B------:R-:W-:-:S12]  /*4f20*/  @UP1 USHF.R.U32.HI UR14, URZ, UR19, UR11 ;  /* 0x000000133f0e1299 */ /* 0x000fd8000801160b */
.L_x_11143:
[----:B------:R-:W-:-:S04]  /*4f30*/  UIMAD UR7, UR14, UR7, UR7 ;  /* 0x000000070e0772a4 */ /* 0x000fc8000f8e0207 */
[----:B------:R-:W-:-:S04]  /*4f40*/  UISETP.LT.AND UP1, UPT, UR6, UR7, UPT ;  /* 0x000000070600728c */ /* 0x000fc8000bf21270 */
[----:B------:R-:W-:-:S12]  /*4f50*/  USEL UR6, UR6, UR7, UP1 ;  /* 0x0000000706067287 */ /* 0x000fd80008800000 */
.L_x_11141:
        /* <DEDUP_REMOVED lines=21> */
[----:B------:R-:W-:-:S13]  /*50b0*/  ISETP.GE.AND P2, PT, R7, UR29, PT ;  /* 0x0000001d07007c0c */ /* 0x000fda000bf46270 */
[----:B------:R-:W-:Y:S05]  /*50c0*/  @!P2 BRA `(.L_x_11144) ;  /* 0x000000340050a947 */ /* 0x000fea0003800000 */
[----:B------:R-:W-:Y:S01]  /*50d0*/  IMAD.IADD R9, R3, 0x1, R6 ;  /* 0x0000000103097824 */ /* 0x000fe200078e0206 */
[----:B------:R-:W-:Y:S01]  /*50e0*/  ULDC UR23, c[0x0][0x9e4] ;  /* 0x0002790000177ab9 */ /* 0x000fe20000000800 */
[----:B------:R-:W-:Y:S01]  /*50f0*/  IMAD.MOV.U32 R119, RZ, RZ, RZ ;  /* 0x000000ffff777224 */ /* 0x000fe200078e00ff */
[----:B------:R-:W-:Y:S01]  /*5100*/  ULDC UR25, c[0x0][0x288] ;  /* 0x0000a20000197ab9 */ /* 0x000fe20000000800 */
[----:B------:R-:W-:Y:S01]  /*5110*/  ULDC UR22, c[0x0][0x988] ;  /* 0x0002620000167ab9 */ /* 0x000fe20000000800 */
[----:B------:R-:W-:Y:S01]  /*5120*/  ULDC UR26, c[0x0][0x9d8] ;  /* 0x00027600001a7ab9 */ /* 0x000fe20000000800 */
[----:B------:R-:W-:-:S05]  /*5130*/  ULDC UR24, c[0x0][0x9e0] ;  /* 0x0002780000187ab9 */ /* 0x000fca0000000800 */
.L_x_11161:
        /* <DEDUP_REMOVED lines=9> */
.L_x_11146:
[----:B------:R-:W-:Y:S01]  /*51d0*/  ULEA UR6, UR28, UR40, 0x3 ;  /* 0x000000281c067291 */ /* 0x000fe2000f8e183f */
[----:B------:R-:W-:-:S05]  /*51e0*/  IMAD.U32 R11, RZ, RZ, UR27 ;  /* 0x0000001bff0b7e24 */ /* 0x000fca000f8e00ff */
[----:B------:R-:W-:-:S04]  /*51f0*/  SHF.L.U32 R11, R11, 0x1f, RZ ;  /* 0x0000001f0b0b7819 */ /* 0x000fc800000006ff */
[----:B------:R1:W2:Y:S01]  /*5200*/  SYNCS.PHASECHK.TRANS64.TRYWAIT P2, [UR6+0x16830], R11 ;  /* 0x0168300bff0075a7 */ /* 0x0002a20008040146 */
[----:B------:R-:W-:Y:S05]  /*5210*/  @!P0 BRA `(.L_x_11147) ;  /* 0x0000000000048947 */ /* 0x000fea0003800000 */
[----:B------:R-:W-:Y:S01]  /*5220*/  BPT.TRAP 0x1 ;  /* 0x000000040000795c */ /* 0x000fe20000300000 */
.L_x_11147:
[----:B--2---:R-:W-:Y:S05]  /*5230*/  @P2 BRA `(.L_x_11145) ;  /* 0x0000000000082947 */ /* 0x004fea0003800000 */
[----:B------:R-:W2:Y:S02]  /*5240*/  SYNCS.PHASECHK.TRANS64.TRYWAIT P2, [UR6+0x16830], R11 ;  /* 0x0168300bff0075a7 */ /* 0x000ea40008040146 */
[----:B--2---:R-:W-:Y:S05]  /*5250*/  @!P2 BRA `(.L_x_11148) ;  /* 0x000000d000d8a947 */ /* 0x004fea0003800000 */
.L_x_11145:
        /* <DEDUP_REMOVED lines=25> */
.L_x_11150:
[----:B------:R-:W-:Y:S01]  /*53f0*/  ULEA UR6, UR39, UR40, 0x3 ;  /* 0x0000002827067291 */ /* 0x000fe2000f8e183f */
[----:B------:R-:W-:-:S05]  /*5400*/  IMAD.U32 R11, RZ, RZ, UR37 ;  /* 0x00000025ff0b7e24 */ /* 0x000fca000f8e00ff */
[----:B------:R-:W-:-:S04]  /*5410*/  SHF.L.U32 R11, R11, 0x1f, RZ ;  /* 0x0000001f0b0b7819 */ /* 0x000fc800000006ff */
[----:B------:R1:W2:Y:S01]  /*5420*/  SYNCS.PHASECHK.TRANS64.TRYWAIT P2, [UR6+0x16850], R11 ;  /* 0x0168500bff0075a7 */ /* 0x0002a20008040146 */
[----:B------:R-:W-:Y:S05]  /*5430*/  @!P0 BRA `(.L_x_11151) ;  /* 0x0000000000048947 */ /* 0x000fea0003800000 */
[----:B------:R-:W-:Y:S01]  /*5440*/  BPT.TRAP 0x1 ;  /* 0x000000040000795c */ /* 0x000fe20000300000 */
.L_x_11151:
[----:B--2---:R-:W-:Y:S05]  /*5450*/  @P2 BRA `(.L_x_11149) ;  /* 0x0000000000082947 */ /* 0x004fea0003800000 */
[----:B------:R-:W2:Y:S02]  /*5460*/  SYNCS.PHASECHK.TRANS64.TRYWAIT P2, [UR6+0x16850], R11 ;  /* 0x0168500bff0075a7 */ /* 0x000ea40008040146 */
[----:B--2---:R-:W-:Y:S05]  /*5470*/  @!P2 BRA `(.L_x_11152) ;  /* 0x000000d00068a947 */ /* 0x004fea0003800000 */
.L_x_11149:
        /* <DEDUP_REMOVED lines=13> */
[----:B------:R-:W3:Y:S01]  /*5550*/  LDC R78, c[0x0][0x2e0] ;  /* 0x0000b800ff4e7b82 */ /* 0x000ee20000000800 */
[----:B--2---:R-:W-:Y:S01]  /*5560*/  FMUL.FTZ R12, R25, UR26 ;  /* 0x0000001a190c7c20 */ /* 0x004fe20008410000 */
[----:B------:R-:W-:Y:S01]  /*5570*/  FMUL.FTZ R25, R32, UR26 ;  /* 0x0000001a20197c20 */ /* 0x000fe20008410000 */
[----:B------:R-:W-:Y:S01]  /*5580*/  FMUL.FTZ R32, R37, UR26 ;  /* 0x0000001a25207c20 */ /* 0x000fe20008410000 */
[----:B------:R-:W-:Y:S01]  /*5590*/  FMUL.FTZ R37, R46, UR26 ;  /* 0x0000001a2e257c20 */ /* 0x000fe20008410000 */
[----:B------:R-:W-:Y:S01]  /*55a0*/  FMUL.FTZ R46, R49, UR26 ;  /* 0x0000001a312e7c20 */ /* 0x000fe20008410000 */
[----:B------:R-:W-:Y:S01]  /*55b0*/  UMOV UR6, UR10 ;  /* 0x0000000a00067c82 */ /* 0x000fe20008000000 */
[----:B------:R-:W-:Y:S01]  /*55c0*/  FMUL.FTZ R49, R59, UR26 ;  /* 0x0000001a3b317c20 */ /* 0x000fe20008410000 */
[----:B------:R-:W-:Y:S01]  /*55d0*/  HGMMA.64x64x16.F32.BF16 R88, R148, gdesc[UR4].tnspB, R88, gsb0 ;  /* 0x40e0000494587df0 */ /* 0x000fe20008001858 */
[----:B------:R-:W-:Y:S01]  /*55e0*/  UIADD3 UR6, UR10, 0x80, URZ ;  /* 0x000000800a067890 */ /* 0x000fe2000fffe03f */
[----:B------:R-:W-:Y:S01]  /*55f0*/  FMUL.FTZ R59, R71, UR26 ;  /* 0x0000001a473b7c20 */ /* 0x000fe20008410000 */
[----:B------:R-:W-:Y:S01]  /*5600*/  UMOV UR7, 0x40000040 ;  /* 0x4000004000077882 */ /* 0x000fe20000000000 */
        /* <DEDUP_REMOVED lines=29> */
[----:B------:R-:W-:Y:S02]  /*57e0*/  VIADD R38, R16, 0x9 ;  /* 0x0000000910267836 */ /* 0x000fe40000000000 */
[----:B------:R-:W-:Y:S01]  /*57f0*/  FMUL.FTZ R53, R63, UR26 ;  /* 0x0000001a3f357c20 */ /* 0x000fe20008410000 */
[----:B------:R-:W-:Y:S01]  /*5800*/  FMUL.FTZ R70, R73, UR26 ;  /* 0x0000001a49467c20 */ /* 0x000fe20008410000 */
[----:B------:R-:W-:Y:S01]  /*5810*/  ISETP.GE.U32.AND P2, PT, R2, 0x180, PT ;  /* 0x000001800200780c */ /* 0x000fe20003f46070 */
[----:B------:R-:W-:Y:S01]  /*5820*/  FMUL.FTZ R73, R76, UR26 ;  /* 0x0000001a4c497c20 */ /* 0x000fe20008410000 */
[----:B------:R-:W-:Y:S01]  /*5830*/  FMUL.FTZ R63, R79, UR26 ;  /* 0x0000001a4f3f7c20 */ /* 0x000fe20008410000 */
[----:B---3--:R-:W-:Y:S02]  /*5840*/  IMAD R78, R78, UR47, R67 ;  /* 0x0000002f4e4e7c24 */ /* 0x008fe4000f8e0243 */
        /* <DEDUP_REMOVED lines=12> */
[----:B------:R-:W-:-:S02]  /*5910*/  @!P1 VIADD R39, R39, 0x16840 ;  /* 0x0001684027279836 */ /* 0x000fc40000000000 */
[----:B------:R-:W-:Y:S02]  /*5920*/  IMAD R78, R17, -0x2, R78 ;  /* 0xfffffffe114e7824 */ /* 0x000fe400078e024e */
[----:B------:R-:W2:Y:S01]  /*5930*/  MUFU.TANH R12, R12 ;  /* 0x0000000c000c7308 */ /* 0x000ea20000002400 */
[----:B------:R-:W-:Y:S01]  /*5940*/  @!P1 PRMT R39, RZ, 0x654, R39 ;  /* 0x00000654ff279816 */ /* 0x000fe20000000027 */
[----:B------:R-:W-:-:S04]  /*5950*/  VIADD R81, R78, UR24 ;  /* 0x000000184e517c36 */ /* 0x000fc80008000000 */
[----:B------:R-:W-:Y:S02]  /*5960*/  IMAD.IADD R85, R3, 0x1, R81 ;  /* 0x0000000103557824 */ /* 0x000fe400078e0251 */
[----:B------:R-:W3:Y:S08]  /*5970*/  MUFU.TANH R13, R13 ;  /* 0x0000000d000d7308 */ /* 0x000ef00000002400 */
[----:B------:R-:W4:Y:S01]  /*5980*/  MUFU.TANH R14, R14 ;  /* 0x0000000e000e7308 */ /* 0x000f220000002400 */
[----:B------:R-:W-:-:S02]  /*5990*/  WARPGROUP.DEPBAR.LE gsb0, 0x0 ;  /* 0x00008000000079c5 */ /* 0x000fc40000010000 */
[----:B------:R-:W-:-:S05]  /*59a0*/  WARPGROUP.ARRIVE ;  /* 0x00000000000079c5 */ /* 0x000fca0000000000 */
[----:B------:R-:W1:Y:S01]  /*59b0*/  MUFU.TANH R15, R15 ;  /* 0x0000000f000f7308 */ /* 0x000e620000002400 */
[----:B------:R-:W-:Y:S01]  /*59c0*/  HGMMA.64x64x16.F32.BF16 R88, R144, gdesc[UR4].tnspB, R88, gsb0 ;  /* 0x40e0000490587df0 */ /* 0x000fe20008001858 */
        /* <DEDUP_REMOVED lines=60> */
[----:B------:R5:W1:Y:S01]  /*5d90*/  MUFU.TANH R132, R44 ;  /* 0x0000002c00847308 */ /* 0x000a620000002400 */
[----:B------:R-:W-:Y:S01]  /*5da0*/  HGMMA.64x64x16.F32.BF16 R88, R128, gdesc[UR4].tnspB, R88, gsb0 ;  /* 0x40e0000480587df0 */ /* 0x000fe20008001858 */
[----:B------:R-:W-:Y:S01]  /*5db0*/  UIADD3 UR6, UR10, 0x300, URZ ;  /* 0x000003000a067890 */ /* 0x000fe2000fffe03f */
[----:B------:R-:W-:Y:S01]  /*5dc0*/  UMOV UR7, 0x40000040 ;  /* 0x4000004000077882 */ /* 0x000fe20000000000 */
[----:B-----5:R-:W-:Y:S01]  /*5dd0*/  FMUL.FTZ R44, R55, UR26 ;  /* 0x0000001a372c7c20 */ /* 0x020fe20008410000 */
[----:B------:R-:W-:Y:S01]  /*5de0*/  FMUL.FTZ R55, R66, UR26 ;  /* 0x0000001a42377c20 */ /* 0x000fe20008410000 */
[----:B------:R-:W-:Y:S02]  /*5df0*/  FMUL.FTZ R66, R86, UR26 ;  /* 0x0000001a56427c20 */ /* 0x000fe40008410000 */
        /* <DEDUP_REMOVED lines=23> */
[----:B------:R-:W-:-:S04]  /*5f70*/  VIADD R83, R78, UR21 ;  /* 0x000000154e537c36 */ /* 0x000fc80008000000 */
[----:B------:R-:W-:-:S03]  /*5f80*/  IMAD.IADD R86, R3, 0x1, R83 ;  /* 0x0000000103567824 */ /* 0x000fc600078e0253 */
        /* <DEDUP_REMOVED lines=11> */
[----:B------:R-:W-:Y:S03]  /*6040*/  HGMMA.64x64x16.F32.BF16 R88, R120, gdesc[UR4].tnspB, R88, gsb0 ;  /* 0x40e0000478587df0 */ /* 0x000fe60008001858 */
        /* <DEDUP_REMOVED lines=15> */
.L_x_11155:
[----:B------:R-:W-:-:S05]  /*6140*/  IMAD.U32 R80, RZ, RZ, UR23 ;  /* 0x00000017ff507e24 */ /* 0x000fca000f8e00ff */
[----:B------:R-:W-:-:S13]  /*6150*/  ISETP.NE.AND P2, PT, R80, 0x1, PT ;  /* 0x000000015000780c */ /* 0x000fda0003f45270 */
[----:B-1----:R-:W1:Y:S01]  /*6160*/  @P2 LDC.64 R38, c[0x0][0x9e8] ;  /* 0x00027a00ff262b82 */ /* 0x002e620000000a00 */
[----:B------:R-:W-:-:S04]  /*6170*/  @P2 IMAD.IADD R87, R3, 0x1, R6 ;  /* 0x0000000103572824 */ /* 0x000fc800078e0206 */
[----:B-1----:R-:W-:-:S04]  /*6180*/  @P2 IMAD.HI.U32 R78, R87, R38, RZ ;  /* 0x00000026574e2227 */ /* 0x002fc800078e00ff */
[----:B------:R-:W-:Y:S01]  /*6190*/  IMAD.MOV.U32 R38, RZ, RZ, R9 ;  /* 0x000000ffff267224 */ /* 0x000fe200078e0009 */
[----:B------:R-:W-:-:S07]  /*61a0*/  @P2 SHF.R.U32.HI R38, RZ, R39, R78 ;  /* 0x00000027ff262219 */ /* 0x000fce000001164e */
.L_x_11156:
[----:B------:R-:W-:Y:S05]  /*61b0*/  BSYNC B0 ;  /* 0x0000000000007941 */ /* 0x000fea0003800000 */
.L_x_11154:
[----:B------:R-:W-:-:S04]  /*61c0*/  IMAD R38, R38, R80, -R77 ;  /* 0x0000005026267224 */ /* 0x000fc800078e0a4d */
[----:B------:R-:W-:-:S05]  /*61d0*/  IMAD R38, R17, -0x2, R38 ;  /* 0xfffffffe11267824 */ /* 0x000fca00078e0226 */
[----:B------:R-:W-:Y:S02]  /*61e0*/  VIADDMNMX R85, R38, R80, R85, PT ;  /* 0x0000005026557246 */ /* 0x000fe40003800155 */
[----:B------:R-:W-:-:S07]  /*61f0*/  VIMNMX R86, R86, R38, !PT ;  /* 0x0000002656567248 */ /* 0x000fce0007fe0100 */
.L_x_11153:
[----:B------:R-:W-:-:S04]  /*6200*/  ISETP.GT.AND P2, PT, R7, -0x1, PT ;  /* 0xffffffff0700780c */ /* 0x000fc80003f44270 */
[C---:B------:R-:W-:Y:S02]  /*6210*/  ISETP.GT.AND P5, PT, R86.reuse, RZ, P2 ;  /* 0x000000ff5600720c */ /* 0x040fe400017a4270 */
[C---:B------:R-:W-:Y:S02]  /*6220*/  ISETP.GT.AND P4, PT, R86.reuse, 0x1, P2 ;  /* 0x000000015600780c */ /* 0x040fe40001784270 */
[----:B------:R-:W-:Y:S02]  /*6230*/  ISETP.LT.OR P5, PT, R85, 0x1, P5 ;  /* 0x000000015500780c */ /* 0x000fe40002fa1670 */
[C---:B------:R-:W-:Y:S02]  /*6240*/  ISETP.GT.AND P3, PT, R86.reuse, 0x9, P2 ;  /* 0x000000095600780c */ /* 0x040fe40001764270 */
[----:B-1----:R-:W-:Y:S02]  /*6250*/  FSEL R84, R11, -INF , !P5 ;  /* 0xff8000000b547808 */ /* 0x002fe40006800000 */
[----:B------:R-:W-:-:S02]  /*6260*/  ISETP.GT.AND P5, PT, R86, 0x10, P2 ;  /* 0x000000105600780c */ /* 0x000fc400017a4270 */
[C---:B------:R-:W-:Y:S02]  /*6270*/  ISETP.LT.OR P4, PT, R85.reuse, 0x2, P4 ;  /* 0x000000025500780c */ /* 0x040fe40002781670 */
[C---:B------:R-:W-:Y:S02]  /*6280*/  ISETP.LT.OR P3, PT, R85.reuse, 0xa, P3 ;  /* 0x0000000a5500780c */ /* 0x040fe40001f61670 */
[----:B------:R-:W-:Y:S02]  /*6290*/  ISETP.LT.OR P5, PT, R85, 0x11, P5 ;  /* 0x000000115500780c */ /* 0x000fe40002fa1670 */
[----:B------:R-:W-:Y:S02]  /*62a0*/  ISETP.GT.AND P6, PT, R86, 0x8, P2 ;  /* 0x000000085600780c */ /* 0x000fe400017c4270 */
[----:B------:R-:W-:Y:S02]  /*62b0*/  FSEL R82, R12, -INF , !P4 ;  /* 0xff8000000c527808 */ /* 0x000fe40006000000 */
[----:B------:R-:W-:-:S02]  /*62c0*/  ISETP.GT.AND P4, PT, R86, 0x11, P2 ;  /* 0x000000115600780c */ /* 0x000fc40001784270 */
[----:B------:R-:W-:Y:S02]  /*62d0*/  FSEL R78, R20, -INF , !P3 ;  /* 0xff800000144e7808 */ /* 0x000fe40005800000 */
        /* <DEDUP_REMOVED lines=44> */
[C---:B------:R-:W-:Y:S02]  /*65a0*/  ISETP.GT.AND P6, PT, R86.reuse, 0x48, P2 ;  /* 0x000000485600780c */ /* 0x040fe400017c4270 */
        /* <DEDUP_REMOVED lines=16> */
[----:B------:R-:W-:Y:S01]  /*66b0*/  FSEL R15, R71, -INF , !P5 ;  /* 0xff800000470f7808 */ /* 0x000fe20006800000 */
[----:B------:R-:W-:Y:S01]  /*66c0*/  IMAD.IADD R71, R0, 0x1, R83 ;  /* 0x0000000100477824 */ /* 0x000fe200078e0253 */
        /* <DEDUP_REMOVED lines=8> */
[----:B------:R-:W-:-:S02]  /*6750*/  FSEL R70, R72, -INF , !P3 ;  /* 0xff80000048467808 */ /* 0x000fc40005800000 */
[----:B------:R-:W-:Y:S02]  /*6760*/  FSEL R72, R74, -INF , !P5 ;  /* 0xff8000004a487808 */ /* 0x000fe40006800000 */
[----:B------:R-:W-:Y:S02]  /*6770*/  PLOP3.LUT P5, PT, PT, PT, UP0, 0x40, 0x0 ;  /* 0x000000000000781c */ /* 0x000fe40003fae808 */
[----:B------:R-:W-:Y:S02]  /*6780*/  ISETP.LT.OR P6, PT, R85, 0x69, P6 ;  /* 0x000000695500780c */ /* 0x000fe400037c1670 */
[----:B------:R-:W-:Y:S02]  /*6790*/  ISETP.GT.AND P4, PT, R86, 0x71, P2 ;  /* 0x000000715600780c */ /* 0x000fe40001784270 */
[----:B------:R-:W-:Y:S01]  /*67a0*/  FSEL R69, R73, -INF , !P6 ;  /* 0xff80000049457808 */ /* 0x000fe20007000000 */
[----:B------:R-:W-:Y:S01]  /*67b0*/  IMAD.IADD R73, R0, 0x1, R81 ;  /* 0x0000000100497824 */ /* 0x000fe200078e0251 */
[----:B------:R-:W-:-:S02]  /*67c0*/  ISETP.GT.AND P6, PT, R86, 0x78, P2 ;  /* 0x000000785600780c */ /* 0x000fc400017c4270 */
[----:B------:R-:W-:Y:S02]  /*67d0*/  ISETP.GT.AND P3, PT, R86, 0x79, P2 ;  /* 0x000000795600780c */ /* 0x000fe40001764270 */
[C---:B------:R-:W-:Y:S02]  /*67e0*/  ISETP.LT.OR P6, PT, R85.reuse, 0x79, P6 ;  /* 0x000000795500780c */ /* 0x040fe400037c1670 */
[C---:B------:R-:W-:Y:S02]  /*67f0*/  ISETP.LT.OR P4, PT, R85.reuse, 0x72, P4 ;  /* 0x000000725500780c */ /* 0x040fe40002781670 */
[----:B------:R-:W-:Y:S02]  /*6800*/  ISETP.LT.OR P3, PT, R85, 0x7a, P3 ;  /* 0x0000007a5500780c */ /* 0x000fe40001f61670 */
[----:B------:R-:W-:Y:S02]  /*6810*/  FSEL R74, R75, -INF , !P6 ;  /* 0xff8000004b4a7808 */ /* 0x000fe40007000000 */
[----:B------:R-:W-:-:S02]  /*6820*/  FSEL R76, R76, -INF , !P4 ;  /* 0xff8000004c4c7808 */ /* 0x000fc40006000000 */
        /* <DEDUP_REMOVED lines=14> */
.L_x_11159:
[----:B------:R-:W-:-:S05]  /*6910*/  IMAD.U32 R86, RZ, RZ, UR23 ;  /* 0x00000017ff567e24 */ /* 0x000fca000f8e00ff */
[----:B------:R-:W-:-:S13]  /*6920*/  ISETP.NE.AND P3, PT, R86, 0x1, PT ;  /* 0x000000015600780c */ /* 0x000fda0003f65270 */
[----:B------:R-:W1:Y:S02]  /*6930*/  @P3 LDC.64 R38, c[0x0][0x9e8] ;  /* 0x00027a00ff263b82 */ /* 0x000e640000000a00 */
[----:B-1----:R-:W-:-:S05]  /*6940*/  @P3 IMAD.HI.U32 R38, R11, R38, RZ ;  /* 0x000000260b263227 */ /* 0x002fca00078e00ff */
[----:B------:R-:W-:-:S07]  /*6950*/  @P3 SHF.R.U32.HI R11, RZ, R39, R38 ;  /* 0x00000027ff0b3219 */ /* 0x000fce0000011626 */
.L_x_11160:
[----:B------:R-:W-:Y:S05]  /*6960*/  BSYNC B0 ;  /* 0x0000000000007941 */ /* 0x000fea0003800000 */
.L_x_11158:
[----:B------:R-:W-:-:S04]  /*6970*/  IMAD R38, R11, R86, -R77 ;  /* 0x000000560b267224 */ /* 0x000fc800078e0a4d */
[----:B------:R-:W-:-:S05]  /*6980*/  IMAD R38, R17, -0x2, R38 ;  /* 0xfffffffe11267824 */ /* 0x000fca00078e0226 */
[----:B------:R-:W-:Y:S02]  /*6990*/  VIADDMNMX R73, R38, R86, R73, PT ;  /* 0x0000005626497246 */ /* 0x000fe40003800149 */
[----:B------:R-:W-:-:S07]  /*69a0*/  VIMNMX R71, R71, R38, !PT ;  /* 0x0000002647477248 */ /* 0x000fce0007fe0100 */
.L_x_11157:
        /* <DEDUP_REMOVED lines=65> */
[----:B------:R-:W-:Y:S01]  /*6dc0*/  FSEL R37, R37, -INF , !P4 ;  /* 0xff80000025257808 */ /* 0x000fe20006000000 */
[----:B------:R-:W1:Y:S01]  /*6dd0*/  SHFL.BFLY PT, R11, R38, 0x2, 0x1f ;  /* 0x0c401f00260b7f89 */ /* 0x000e6200000e0000 */
        /* <DEDUP_REMOVED lines=21> */
[----:B------:R-:W-:Y:S01]  /*6f30*/  FMUL.FTZ R77, R11, UR22 ;  /* 0x000000160b4d7c20 */ /* 0x000fe20008410000 */
[----:B------:R-:W-:-:S02]  /*6f40*/  FSEL R63, R63, -INF , !P4 ;  /* 0xff8000003f3f7808 */ /* 0x000fc40006000000 */
[----:B------:R-:W-:Y:S02]  /*6f50*/  ISETP.GT.AND P4, PT, R71, 0x78, P2 ;  /* 0x000000784700780c */ /* 0x000fe40001784270 */
[----:B------:R-:W-:Y:S02]  /*6f60*/  FSEL R39, R77, RZ, P6 ;  /* 0x000000ff4d277208 */ /* 0x000fe40003000000 */
[----:B------:R-:W-:Y:S02]  /*6f70*/  ISETP.LT.OR P4, PT, R73, 0x79, P4 ;  /* 0x000000794900780c */ /* 0x000fe40002781670 */
[----:B------:R-:W-:Y:S01]  /*6f80*/  FSEL R83, R11, RZ, P6 ;  /* 0x000000ff0b537208 */ /* 0x000fe20003000000 */
[--C-:B------:R-:W-:Y:S01]  /*6f90*/  FFMA.FTZ R144, R25, UR22, -R39.reuse ;  /* 0x0000001619907c23 */ /* 0x100fe20008010827 */
[----:B------:R-:W-:Y:S01]  /*6fa0*/  FSEL R25, R13, -INF , !P5 ;  /* 0xff8000000d197808 */ /* 0x000fe20006800000 */
[--C-:B------:R-:W-:Y:S01]  /*6fb0*/  FFMA.FTZ R38, R26, UR22, -R39.reuse ;  /* 0x000000161a267c23 */ /* 0x100fe20008010827 */
[--C-:B------:R-:W-:Y:S01]  /*6fc0*/  FFMA.FTZ R146, R31, UR22, -R39.reuse ;  /* 0x000000161f927c23 */ /* 0x100fe20008010827 */
        /* <DEDUP_REMOVED lines=8> */
[----:B------:R-:W-:Y:S01]  /*7050*/  FADD.FTZ R83, -R83, R8 ;  /* 0x0000000853537221 */ /* 0x000fe20000010100 */
        /* <DEDUP_REMOVED lines=28> */
[----:B------:R-:W-:Y:S01]  /*7220*/  FMNMX.FTZ R26, R34, R35, !PT ;  /* 0x00000023221a7209 */ /* 0x000fe20007810000 */
[--C-:B------:R-:W-:Y:S01]  /*7230*/  FFMA.FTZ R134, R129, UR22, -R39.reuse ;  /* 0x0000001681867c23 */ /* 0x100fe20008010827 */
[----:B------:R-:W-:Y:S01]  /*7240*/  ISETP.GT.AND P5, PT, R71, 0x41, P2 ;  /* 0x000000414700780c */ /* 0x000fe200017a4270 */
[----:B------:R2:W-:Y:S01]  /*7250*/  MUFU.EX2 R35, R36 ;  /* 0x0000002400237308 */ /* 0x0005e20000000800 */
[----:B------:R-:W-:Y:S01]  /*7260*/  FMNMX.FTZ R81, R37, R26, !PT ;  /* 0x0000001a25517209 */ /* 0x000fe20007810000 */
[--C-:B------:R-:W-:Y:S01]  /*7270*/  FFMA.FTZ R15, R20, UR22, -R39.reuse ;  /* 0x00000016140f7c23 */ /* 0x100fe20008010827 */
[C---:B------:R-:W-:Y:S01]  /*7280*/  ISETP.LT.OR P3, PT, R73.reuse, 0x41, P3 ;  /* 0x000000414900780c */ /* 0x040fe20001f61670 */
[--C-:B------:R-:W-:Y:S01]  /*7290*/  FFMA.FTZ R69, R70, UR22, -R39.reuse ;  /* 0x0000001646457c23 */ /* 0x100fe20008010827 */
[----:B------:R-:W-:Y:S01]  /*72a0*/  FMNMX.FTZ R26, R40, R81, !PT ;  /* 0x00000051281a7209 */ /* 0x000fe20007810000 */
[--C-:B------:R-:W-:Y:S01]  /*72b0*/  FFMA.FTZ R120, R72, UR22, -R39.reuse ;  /* 0x0000001648787c23 */ /* 0x100fe20008010827 */
[----:B------:R-:W-:Y:S01]  /*72c0*/  ISETP.LT.OR P5, PT, R73, 0x42, P5 ;  /* 0x000000424900780c */ /* 0x000fe20002fa1670 */
[--C-:B------:R-:W-:Y:S01]  /*72d0*/  FFMA.FTZ R122, R74, UR22, -R39.reuse ;  /* 0x000000164a7a7c23 */ /* 0x100fe20008010827 */
[----:B------:R-:W-:Y:S01]  /*72e0*/  FMNMX.FTZ R81, R41, R26, !PT ;  /* 0x0000001a29517209 */ /* 0x000fe20007810000 */
[----:B------:R-:W-:Y:S01]  /*72f0*/  FFMA.FTZ R75, R75, UR22, -R39 ;  /* 0x000000164b4b7c23 */ /* 0x000fe20008010827 */
[----:B------:R-:W-:Y:S01]  /*7300*/  FSEL R48, R48, -INF , !P3 ;  /* 0xff80000030307808 */ /* 0x000fe20005800000 */
[----:B------:R-:W-:Y:S01]  /*7310*/  MUFU.EX2 R148, R148 ;  /* 0x0000009400947308 */ /* 0x000fe20000000800 */
[----:B------:R-:W-:-:S02]  /*7320*/  FMNMX.FTZ R26, R42, R81, !PT ;  /* 0x000000512a1a7209 */ /* 0x000fc40007810000 */
[----:B------:R-:W-:Y:S02]  /*7330*/  ISETP.GT.AND P3, PT, R71, 0x49, P2 ;  /* 0x000000494700780c */ /* 0x000fe40001764270 */
        /* <DEDUP_REMOVED lines=10> */
[----:B------:R-:W-:Y:S02]  /*73e0*/  ISETP.LT.OR P5, PT, R73, 0x51, P5 ;  /* 0x000000514900780c */ /* 0x000fe40002fa1670 */
[----:B------:R-:W-:Y:S01]  /*73f0*/  FMNMX.FTZ R26, R52, R81, !PT ;  /* 0x00000051341a7209 */ /* 0x000fe20007810000 */
[----:B------:R-:W-:Y:S01]  /*7400*/  MUFU.EX2 R79, R79 ;  /* 0x0000004f004f7308 */ /* 0x000fe20000000800 */
[----:B------:R-:W-:-:S02]  /*7410*/  ISETP.GT.AND P3, PT, R71, 0x58, P2 ;  /* 0x000000584700780c */ /* 0x000fc40001764270 */
[----:B------:R-:W-:Y:S02]  /*7420*/  FSEL R55, R55, -INF , !P5 ;  /* 0xff80000037377808 */ /* 0x000fe40006800000 */
[----:B------:R-:W-:Y:S02]  /*7430*/  FMNMX.FTZ R26, R53, R26, !PT ;  /* 0x0000001a351a7209 */ /* 0x000fe40007810000 */
[----:B------:R-:W-:Y:S01]  /*7440*/  ISETP.GT.AND P5, PT, R71, 0x59, P2 ;  /* 0x000000594700780c */ /* 0x000fe200017a4270 */
[----:B------:R-:W-:Y:S01]  /*7450*/  MUFU.EX2 R144, R144 ;  /* 0x0000009000907308 */ /* 0x000fe20000000800 */
[----:B------:R-:W-:Y:S02]  /*7460*/  ISETP.LT.OR P3, PT, R73, 0x59, P3 ;  /* 0x000000594900780c */ /* 0x000fe40001f61670 */
[----:B------:R-:W-:Y:S02]  /*7470*/  FMNMX.FTZ R51, R55, R26, !PT ;  /* 0x0000001a37337209 */ /* 0x000fe40007810000 */
[----:B------:R-:W-:-:S02]  /*7480*/  ISETP.LT.OR P5, PT, R73, 0x5a, P5 ;  /* 0x0000005a4900780c */ /* 0x000fc40002fa1670 */
[----:B------:R-:W-:Y:S01]  /*7490*/  FSEL R58, R58, -INF , !P3 ;  /* 0xff8000003a3a7808 */ /* 0x000fe20005800000 */
[----:B------:R-:W-:Y:S01]  /*74a0*/  MUFU.EX2 R13, R38 ;  /* 0x00000026000d7308 */ /* 0x000fe20000000800 */
[----:B------:R-:W-:Y:S02]  /*74b0*/  FMNMX.FTZ R81, R56, R51, !PT ;  /* 0x0000003338517209 */ /* 0x000fe40007810000 */
[----:B------:R-:W-:Y:S02]  /*74c0*/  ISETP.GT.AND P3, PT, R71, 0x61, P2 ;  /* 0x000000614700780c */ /* 0x000fe40001764270 */
[----:B------:R-:W-:Y:S02]  /*74d0*/  FSEL R59, R59, -INF , !P5 ;  /* 0xff8000003b3b7808 */ /* 0x000fe40006800000 */
[----:B------:R-:W-:Y:S01]  /*74e0*/  FMNMX.FTZ R26, R58, R81, !PT ;  /* 0x000000513a1a7209 */ /* 0x000fe20007810000 */
[----:B------:R-:W-:Y:S01]  /*74f0*/  MUFU.EX2 R146, R146 ;  /* 0x0000009200927308 */ /* 0x000fe20000000800 */
[----:B------:R-:W-:-:S02]  /*7500*/  ISETP.GT.AND P5, PT, R71, 0x68, P2 ;  /* 0x000000684700780c */ /* 0x000fc400017a4270 */
[----:B------:R-:W-:Y:S02]  /*7510*/  ISETP.LT.OR P3, PT, R73, 0x62, P3 ;  /* 0x000000624900780c */ /* 0x000fe40001f61670 */
[----:B------:R-:W-:Y:S02]  /*7520*/  FMNMX.FTZ R81, R59, R26, !PT ;  /* 0x0000001a3b517209 */ /* 0x000fe40007810000 */
[----:B------:R-:W-:Y:S01]  /*7530*/  FSEL R61, R61, -INF , !P3 ;  /* 0xff8000003d3d7808 */ /* 0x000fe20005800000 */
[----:B------:R-:W-:Y:S01]  /*7540*/  MUFU.EX2 R140, R140 ;  /* 0x0000008c008c7308 */ /* 0x000fe20000000800 */
[----:B------:R-:W-:Y:S02]  /*7550*/  ISETP.LT.OR P5, PT, R73, 0x69, P5 ;  /* 0x000000694900780c */ /* 0x000fe40002fa1670 */
[----:B------:R-:W-:Y:S02]  /*7560*/  FMNMX.FTZ R26, R60, R81, !PT ;  /* 0x000000513c1a7209 */ /* 0x000fe40007810000 */
[----:B------:R-:W-:-:S02]  /*7570*/  ISETP.GT.AND P3, PT, R71, 0x70, P2 ;  /* 0x000000704700780c */ /* 0x000fc40001764270 */
[----:B------:R-:W-:Y:S01]  /*7580*/  FSEL R62, R62, -INF , !P5 ;  /* 0xff8000003e3e7808 */ /* 0x000fe20006800000 */
[----:B------:R-:W-:Y:S01]  /*7590*/  MUFU.EX2 R142, R142 ;  /* 0x0000008e008e7308 */ /* 0x000fe20000000800 */
[----:B------:R-:W-:Y:S02]  /*75a0*/  FMNMX.FTZ R81, R61, R26, !PT ;  /* 0x0000001a3d517209 */ /* 0x000fe40007810000 */
[----:B------:R-:W-:Y:S02]  /*75b0*/  ISETP.GT.AND P5, PT, R71, 0x71, P2 ;  /* 0x000000714700780c */ /* 0x000fe400017a4270 */
[----:B------:R-:W-:Y:S02]  /*75c0*/  ISETP.LT.OR P3, PT, R73, 0x71, P3 ;  /* 0x000000714900780c */ /* 0x000fe40001f61670 */
[----:B------:R-:W-:Y:S01]  /*75d0*/  FMNMX.FTZ R26, R62, R81, !PT ;  /* 0x000000513e1a7209 */ /* 0x000fe20007810000 */
[----:B------:R-:W-:Y:S01]  /*75e0*/  MUFU.EX2 R45, R45 ;  /* 0x0000002d002d7308 */ /* 0x000fe20000000800 */
[----:B------:R-:W-:-:S02]  /*75f0*/  ISETP.GT.AND P2, PT, R71, 0x79, P2 ;  /* 0x000000794700780c */ /* 0x000fc40001744270 */
[----:B------:R-:W-:Y:S02]  /*7600*/  ISETP.LT.OR P5, PT, R73, 0x72, P5 ;  /* 0x000000724900780c */ /* 0x000fe40002fa1670 */
[----:B------:R-:W-:Y:S02]  /*7610*/  FSEL R64, R64, -INF , !P3 ;  /* 0xff80000040407808 */ /* 0x000fe40005800000 */
[----:B------:R-:W-:Y:S01]  /*7620*/  FMNMX.FTZ R71, R63, R26, !PT ;  /* 0x0000001a3f477209 */ /* 0x000fe20007810000 */
[----:B------:R-:W-:Y:S01]  /*7630*/  MUFU.EX2 R136, R136 ;  /* 0x0000008800887308 */ /* 0x000fe20000000800 */
[----:B------:R-:W-:Y:S01]  /*7640*/  FSEL R26, R65, -INF , !P5 ;  /* 0xff800000411a7808 */ /* 0x000fe20006800000 */
[--C-:B------:R-:W-:Y:S01]  /*7650*/  FFMA.FTZ R65, R128, UR22, -R39.reuse ;  /* 0x0000001680417c23 */ /* 0x100fe20008010827 */
[----:B------:R-:W-:Y:S01]  /*7660*/  FMNMX.FTZ R71, R64, R71, !PT ;  /* 0x0000004740477209 */ /* 0x000fe20007810000 */
[----:B------:R-:W-:Y:S01]  /*7670*/  FFMA.FTZ R128, R131, UR22, -R39 ;  /* 0x0000001683807c23 */ /* 0x000fe20008010827 */
[----:B------:R-:W-:-:S02]  /*7680*/  ISETP.LT.OR P2, PT, R73, 0x7a, P2 ;  /* 0x0000007a4900780c */ /* 0x000fc40001741670 */
[----:B------:R-:W-:Y:S01]  /*7690*/  FSEL R66, R66, -INF , !P4 ;  /* 0xff80000042427808 */ /* 0x000fe20006000000 */
[----:B------:R-:W-:Y:S01]  /*76a0*/  MUFU.EX2 R47, R47 ;  /* 0x0000002f002f7308 */ /* 0x000fe20000000800 */
[----:B------:R-:W-:Y:S02]  /*76b0*/  FMNMX.FTZ R71, R26, R71, !PT ;  /* 0x000000471a477209 */ /* 0x000fe40007810000 */
[----:B-1----:R-:W-:Y:S01]  /*76c0*/  FSEL R32, R67, -INF , !P2 ;  /* 0xff80000043207808 */ /* 0x002fe20005000000 */
[--C-:B------:R-:W-:Y:S01]  /*76d0*/  FFMA.FTZ R67, R130, UR22, -R39.reuse ;  /* 0x0000001682437c23 */ /* 0x100fe20008010827 */
[----:B------:R-:W-:Y:S01]  /*76e0*/  FMNMX.FTZ R71, R66, R71, !PT ;  /* 0x0000004742477209 */ /* 0x000fe20007810000 */
[--C-:B------:R-:W-:Y:S02]  /*76f0*/  FFMA.FTZ R130, R68, UR22, -R39.reuse ;  /* 0x0000001644827c23 */ /* 0x100fe40008010827 */
[----:B------:R-:W-:Y:S01]  /*7700*/  MUFU.EX2 R138, R138 ;  /* 0x0000008a008a7308 */ /* 0x000fe20000000800 */
[----:B--2---:R-:W-:Y:S01]  /*7710*/  FMNMX.FTZ R36, R32, R71, !PT ;  /* 0x0000004720247209 */ /* 0x004fe20007810000 */
[----:B------:R-:W-:-:S04]  /*7720*/  FFMA.FTZ R71, R12, UR22, -R39 ;  /* 0x000000160c477c23 */ /* 0x000fc80008010827 */
[----:B------:R-:W1:Y:S02]  /*7730*/  SHFL.BFLY PT, R73, R36, 0x2, 0x1f ;  /* 0x0c401f0024497f89 */ /* 0x000e6400000e0000 */
[----:B------:R-:W-:Y:S08]  /*7740*/  MUFU.EX2 R51, R50 ;  /* 0x0000003200337308 */ /* 0x000ff00000000800 */
[----:B------:R-:W-:Y:S08]  /*7750*/  MUFU.EX2 R132, R132 ;  /* 0x0000008400847308 */ /* 0x000ff00000000800 */
[----:B------:R-:W-:Y:S01]  /*7760*/  MUFU.EX2 R57, R57 ;  /* 0x0000003900397308 */ /* 0x000fe20000000800 */
[----:B-1----:R-:W-:Y:S01]  /*7770*/  FMNMX.FTZ R12, R36, R73, !PT ;  /* 0x00000049240c7209 */ /* 0x002fe20007810000 */
[----:B------:R-:W-:Y:S01]  /*7780*/  FFMA.FTZ R73, R76, UR22, -R39 ;  /* 0x000000164c497c23 */ /* 0x000fe20008010827 */
[----:B------:R-:W-:-:S05]  /*7790*/  FMUL.FTZ R39, R83, UR22 ;  /* 0x0000001653277c20 */ /* 0x000fca0008410000 */
[----:B------:R-:W-:Y:S01]  /*77a0*/  MUFU.EX2 R134, R134 ;  /* 0x0000008600867308 */ /* 0x000fe20000000800 */
[----:B------:R-:W1:Y:S07]  /*77b0*/  SHFL.BFLY PT, R81, R12, 0x1, 0x1f ;  /* 0x0c201f000c517f89 */ /* 0x000e6e00000e0000 */
[----:B------:R-:W2:Y:S08]  /*77c0*/  MUFU.EX2 R39, R39 ;  /* 0x0000002700277308 */ /* 0x000eb00000000800 */
[----:B------:R-:W-:Y:S08]  /*77d0*/  MUFU.EX2 R65, R65 ;  /* 0x0000004100417308 */ /* 0x000ff00000000800 */
[----:B------:R-:W-:Y:S01]  /*77e0*/  MUFU.EX2 R128, R128 ;  /* 0x0000008000807308 */ /* 0x000fe20000000800 */
[----:B--2---:R-:W-:Y:S01]  /*77f0*/  FFMA.FTZ R36, R39, R5, R148 ;  /* 0x0000000527247223 */ /* 0x004fe20000010094 */
[----:B-1----:R-:W-:Y:S01]  /*7800*/  FMNMX.FTZ R12, R12, R81, !PT ;  /* 0x000000510c0c7209 */ /* 0x002fe20007810000 */
[-C--:B------:R-:W-:Y:S01]  /*7810*/  FMUL.FTZ R88, R88, R39.reuse ;  /* 0x0000002758587220 */ /* 0x080fe20000410000 */
[C---:B------:R-:W-:Y:S01]  /*7820*/  F2FP.BF16.F32.PACK_AB R148, R77.reuse, R148 ;  /* 0x000000944d94723e */ /* 0x040fe200000010ff */
[----:B------:R-:W-:Y:S01]  /*7830*/  FADD.FTZ R5, R77, R36 ;  /* 0x000000244d057221 */ /* 0x000fe20000010000 */
[C---:B------:R-:W-:Y:S01]  /*7840*/  FSETP.NEU.FTZ.AND P2, PT, R12.reuse, -INF , PT ;  /* 0xff8000000c00780b */ /* 0x040fe20003f5d000 */
[----:B------:R-:W-:Y:S01]  /*7850*/  FMUL.FTZ R81, R12, UR22 ;  /* 0x000000160c517c20 */ /* 0x000fe20008410000 */
[----:B------:R-:W-:Y:S01]  /*7860*/  MUFU.EX2 R67, R67 ;  /* 0x0000004300437308 */ /* 0x000fe20000000800 */
[----:B------:R-:W-:Y:S01]  /*7870*/  FADD.FTZ R36, R150, R5 ;  /* 0x0000000596247221 */ /* 0x000fe20000010000 */
[----:B------:R-:W-:Y:S01]  /*7880*/  FSEL R5, R12, RZ, P2 ;  /* 0x000000ff0c057208 */ /* 0x000fe20001000000 */
[-C--:B------:R-:W-:Y:S01]  /*7890*/  FMUL.FTZ R89, R89, R39.reuse ;  /* 0x0000002759597220 */ /* 0x080fe20000410000 */
[----:B------:R-:W-:Y:S01]  /*78a0*/  FSEL R81, R81, RZ, P2 ;  /* 0x000000ff51517208 */ /* 0x000fe20001000000 */
[-C--:B------:R-:W-:Y:S01]  /*78b0*/  FMUL.FTZ R92, R92, R39.reuse ;  /* 0x000000275c5c7220 */ /* 0x080fe20000410000 */
[----:B------:R-:W-:Y:S01]  /*78c0*/  ISETP.GT.AND P2, PT, R7, UR29, PT ;  /* 0x0000001d07007c0c */ /* 0x000fe2000bf44270 */
[----:B------:R-:W-:Y:S01]  /*78d0*/  FADD.FTZ R5, -R5, R10 ;  /* 0x0000000a05057221 */ /* 0x000fe20000010100 */
[----:B------:R-:W-:Y:S01]  /*78e0*/  MUFU.EX2 R130, R130 ;  /* 0x0000008200827308 */ /* 0x000fe20000000800 */
[--C-:B------:R-:W-:Y:S01]  /*78f0*/  FFMA.FTZ R151, R21, UR22, -R81.reuse ;  /* 0x0000001615977c23 */ /* 0x100fe20008010851 */
[----:B------:R-:W-:Y:S01]  /*7900*/  FADD.FTZ R21, R79, R36 ;  /* 0x000000244f157221 */ /* 0x000fe20000010000 */
[--C-:B------:R-:W-:Y:S01]  /*7910*/  FFMA.FTZ R8, R25, UR22, -R81.reuse ;  /* 0x0000001619087c23 */ /* 0x100fe20008010851 */
[----:B------:R-:W-:Y:S01]  /*7920*/  FMUL.FTZ R5, R5, UR22 ;  /* 0x0000001605057c20 */ /* 0x000fe20008410000 */
[----:B------:R-:W-:Y:S01]  /*7930*/  FFMA.FTZ R149, R14, UR22, -R81 ;  /* 0x000000160e957c23 */ /* 0x000fe20008010851 */
[----:B------:R-:W-:Y:S01]  /*7940*/  FADD.FTZ R36, R144, R21 ;  /* 0x0000001590247221 */ /* 0x000fe20000010000 */
        /* <DEDUP_REMOVED lines=17> */
[----:B------:R1:W2:Y:S01]  /*7a60*/  MUFU.EX2 R21, R5 ;  /* 0x0000000500157308 */ /* 0x0002a20000000800 */
[--C-:B------:R-:W-:Y:S01]  /*7a70*/  FFMA.FTZ R137, R41, UR22, -R81.reuse ;  /* 0x0000001629897c23 */ /* 0x100fe20008010851 */
[----:B------:R-:W-:Y:S01]  /*7a80*/  FADD.FTZ R25, R35, R36 ;  /* 0x0000002423197221 */ /* 0x000fe20000010000 */
[--C-:B------:R-:W-:Y:S01]  /*7a90*/  FFMA.FTZ R139, R43, UR22, -R81.reuse ;  /* 0x000000162b8b7c23 */ /* 0x100fe20008010851 */
[--C-:B------:R-:W-:Y:S01]  /*7aa0*/  FFMA.FTZ R133, R48, UR22, -R81.reuse ;  /* 0x0000001630857c23 */ /* 0x100fe20008010851 */
[----:B------:R-:W-:Y:S01]  /*7ab0*/  FFMA.FTZ R36, R49, UR22, -R81 ;  /* 0x0000001631247c23 */ /* 0x000fe20008010851 */
[----:B------:R-:W-:Y:S01]  /*7ac0*/  FADD.FTZ R38, R142, R25 ;  /* 0x000000198e267221 */ /* 0x000fe20000010000 */
[--C-:B------:R-:W-:Y:S01]  /*7ad0*/  FFMA.FTZ R135, R52, UR22, -R81.reuse ;  /* 0x0000001634877c23 */ /* 0x100fe20008010851 */
[----:B------:R-:W3:Y:S01]  /*7ae0*/  MUFU.EX2 R149, R149 ;  /* 0x0000009500957308 */ /* 0x000ee20000000800 */
[----:B------:R-:W-:Y:S01]  /*7af0*/  F2FP.BF16.F32.PACK_AB R144, R13, R144 ;  /* 0x000000900d90723e */ /* 0x000fe200000010ff */
[----:B-1----:R-:W-:Y:S01]  /*7b00*/  FADD.FTZ R5, R45, R38 ;  /* 0x000000262d057221 */ /* 0x002fe20000010000 */
[--C-:B------:R-:W-:Y:S01]  /*7b10*/  FFMA.FTZ R129, R55, UR22, -R81.reuse ;  /* 0x0000001637817c23 */ /* 0x100fe20008010851 */
[--C-:B------:R-:W-:Y:S01]  /*7b20*/  FFMA.FTZ R131, R58, UR22, -R81.reuse ;  /* 0x000000163a837c23 */ /* 0x100fe20008010851 */
[----:B------:R-:W-:Y:S01]  /*7b30*/  FFMA.FTZ R125, R60, UR22, -R81 ;  /* 0x000000163c7d7c23 */ /* 0x000fe20008010851 */
[----:B------:R-:W-:Y:S01]  /*7b40*/  FADD.FTZ R42, R136, R5 ;  /* 0x00000005882a7221 */ /* 0x000fe20000010000 */
[--C-:B------:R-:W-:Y:S01]  /*7b50*/  FFMA.FTZ R61, R61, UR22, -R81.reuse ;  /* 0x000000163d3d7c23 */ /* 0x100fe20008010851 */
[----:B------:R-:W1:Y:S01]  /*7b60*/  MUFU.EX2 R14, R14 ;  /* 0x0000000e000e7308 */ /* 0x000e620000000800 */
[----:B--2---:R-:W-:Y:S01]  /*7b70*/  FFMA.FTZ R38, R21, R4, R8 ;  /* 0x0000000415267223 */ /* 0x004fe20000010008 */
[----:B------:R-:W-:Y:S01]  /*7b80*/  FADD.FTZ R25, R47, R42 ;  /* 0x0000002a2f197221 */ /* 0x000fe20000010000 */
[--C-:B------:R-:W-:Y:S01]  /*7b90*/  FFMA.FTZ R4, R53, UR22, -R81.reuse ;  /* 0x0000001635047c23 */ /* 0x100fe20008010851 */
[--C-:B------:R-:W-:Y:S01]  /*7ba0*/  FFMA.FTZ R62, R62, UR22, -R81.reuse ;  /* 0x000000163e3e7c23 */ /* 0x100fe20008010851 */
[--C-:B------:R-:W-:Y:S01]  /*7bb0*/  FFMA.FTZ R63, R63, UR22, -R81.reuse ;  /* 0x000000163f3f7c23 */ /* 0x100fe20008010851 */
[--C-:B------:R-:W-:Y:S01]  /*7bc0*/  FFMA.FTZ R64, R64, UR22, -R81.reuse ;  /* 0x0000001640407c23 */ /* 0x100fe20008010851 */
[--C-:B------:R-:W-:Y:S01]  /*7bd0*/  FFMA.FTZ R26, R26, UR22, -R81.reuse ;  /* 0x000000161a1a7c23 */ /* 0x100fe20008010851 */
[----:B------:R-:W2:Y:S01]  /*7be0*/  MUFU.EX2 R145, R145 ;  /* 0x0000009100917308 */ /* 0x000ea20000000800 */
[----:B---3--:R-:W-:Y:S01]  /*7bf0*/  FADD.FTZ R40, R149, R38 ;  /* 0x0000002695287221 */ /* 0x008fe20000010000 */
[--C-:B------:R-:W-:Y:S01]  /*7c00*/  FFMA.FTZ R38, R56, UR22, -R81.reuse ;  /* 0x0000001638267c23 */ /* 0x100fe20008010851 */
[--C-:B------:R-:W-:Y:S01]  /*7c10*/  FFMA.FTZ R66, R66, UR22, -R81.reuse ;  /* 0x0000001642427c23 */ /* 0x100fe20008010851 */
[----:B------:R-:W-:Y:S01]  /*7c20*/  FFMA.FTZ R32, R32, UR22, -R81 ;  /* 0x0000001620207c23 */ /* 0x000fe20008010851 */
[----:B------:R-:W-:Y:S01]  /*7c30*/  FADD.FTZ R5, R151, R40 ;  /* 0x0000002897057221 */ /* 0x000fe20000010000 */
[----:B------:R-:W-:Y:S01]  /*7c40*/  FADD.FTZ R40, R138, R25 ;  /* 0x000000198a287221 */ /* 0x000fe20000010000 */
[----:B------:R-:W-:Y:S01]  /*7c50*/  IMAD.U32 R27, RZ, RZ, UR39 ;  /* 0x00000027ff1b7e24 */ /* 0x000fe2000f8e00ff */
[----:B------:R-:W3:Y:S01]  /*7c60*/  MUFU.EX2 R20, R20 ;  /* 0x0000001400147308 */ /* 0x000ee20000000800 */
[----:B-1----:R-:W-:Y:S01]  /*7c70*/  FADD.FTZ R42, R14, R5 ;  /* 0x000000050e2a7221 */ /* 0x002fe20000010000 */
[----:B------:R-:W-:Y:S01]  /*7c80*/  FADD.FTZ R25, R51, R40 ;  /* 0x0000002833197221 */ /* 0x000fe20000010000 */
[----:B------:R-:W-:Y:S01]  /*7c90*/  FFMA.FTZ R40, R59, UR22, -R81 ;  /* 0x000000163b287c23 */ /* 0x000fe20008010851 */
[----:B------:R-:W-:Y:S01]  /*7ca0*/  @!P1 LEA R27, R27, UR40, 0x3 ;  /* 0x000000281b1b9c11 */ /* 0x000fe2000f8e18ff */
[----:B------:R-:W-:Y:S01]  /*7cb0*/  UMOV UR39, UR28 ;  /* 0x0000001c00277c82 */ /* 0x000fe20008000000 */
[----:B------:R-:W-:Y:S01]  /*7cc0*/  F2FP.BF16.F32.PACK_AB R149, R149, R8 ;  /* 0x000000089595723e */ /* 0x000fe200000010ff */
[-C--:B------:R-:W-:Y:S01]  /*7cd0*/  FMUL.FTZ R93, R93, R39.reuse ;  /* 0x000000275d5d7220 */ /* 0x080fe20000410000 */
[----:B------:R-:W1:Y:S01]  /*7ce0*/  MUFU.EX2 R147, R147 ;  /* 0x0000009300937308 */ /* 0x000e620000000800 */
[----:B--2---:R-:W-:Y:S01]  /*7cf0*/  FADD.FTZ R5, R145, R42 ;  /* 0x0000002a91057221 */ /* 0x004fe20000010000 */
[----:B------:R-:W-:Y:S01]  /*7d00*/  @!P1 VIADD R27, R27, 0x16860 ;  /* 0x000168601b1b9836 */ /* 0x000fe20000000000 */
[----:B------:R-:W-:Y:S01]  /*7d10*/  F2FP.BF16.F32.PACK_AB R150, R79, R150 ;  /* 0x000000964f96723e */ /* 0x000fe200000010ff */
[-C--:B------:R-:W-:Y:S01]  /*7d20*/  FMUL.FTZ R96, R96, R39.reuse ;  /* 0x0000002760607220 */ /* 0x080fe20000410000 */
[----:B------:R-:W-:Y:S01]  /*7d30*/  F2FP.BF16.F32.PACK_AB R146, R31, R146 ;  /* 0x000000921f92723e */ /* 0x000fe200000010ff */
[-C--:B------:R-:W-:Y:S01]  /*7d40*/  FMUL.FTZ R97, R97, R39.reuse ;  /* 0x0000002761617220 */ /* 0x080fe20000410000 */
[----:B------:R-:W-:Y:S01]  /*7d50*/  @!P1 PRMT R27, RZ, 0x654, R27 ;  /* 0x00000654ff1b9816 */ /* 0x000fe2000000001b */
[----:B------:R-:W2:Y:S01]  /*7d60*/  MUFU.EX2 R24, R24 ;  /* 0x0000001800187308 */ /* 0x000ea20000000800 */
[----:B---3--:R-:W-:Y:S01]  /*7d70*/  FADD.FTZ R42, R20, R5 ;  /* 0x00000005142a7221 */ /* 0x008fe20000010000 */
[----:B------:R-:W-:Y:S01]  /*7d80*/  F2FP.BF16.F32.PACK_AB R140, R35, R140 ;  /* 0x0000008c238c723e */ /* 0x000fe200000010ff */
[----:B------:R3:W-:Y:S01]  /*7d90*/  @!P1 SYNCS.ARRIVE.TRANS64.RED.A1T0 RZ, [R27+URZ], RZ ;  /* 0x000000ff1bff99a7 */ /* 0x0007e2000810043f */
[----:B------:R-:W-:Y:S01]  /*7da0*/  F2FP.BF16.F32.PACK_AB R142, R45, R142 ;  /* 0x0000008e2d8e723e */ /* 0x000fe200000010ff */
[-C--:B------:R-:W-:Y:S01]  /*7db0*/  FMUL.FTZ R100, R100, R39.reuse ;  /* 0x0000002764647220 */ /* 0x080fe20000410000 */
[----:B------:R-:W-:Y:S01]  /*7dc0*/  F2FP.BF16.F32.PACK_AB R136, R47, R136 ;  /* 0x000000882f88723e */ /* 0x000fe200000010ff */
[-C--:B------:R-:W-:Y:S01]  /*7dd0*/  FMUL.FTZ R101, R101, R39.reuse ;  /* 0x0000002765657220 */ /* 0x080fe20000410000 */
[----:B------:R-:W4:Y:S01]  /*7de0*/  MUFU.EX2 R141, R141 ;  /* 0x0000008d008d7308 */ /* 0x000f220000000800 */
[----:B-1----:R-:W-:Y:S01]  /*7df0*/  FADD.FTZ R5, R147, R42 ;  /* 0x0000002a93057221 */ /* 0x002fe20000010000 */
        /* <DEDUP_REMOVED lines=10> */
[----:B------:R-:W-:Y:S01]  /*7ea0*/  FMUL.FTZ R117, R117, R39 ;  /* 0x0000002775757220 */ /* 0x000fe20000410000 */
[----:B------:R-:W-:Y:S01]  /*7eb0*/  F2FP.BF16.F32.PACK_AB R151, R14, R151 ;  /* 0x000000970e97723e */ /* 0x000fe200000010ff */
[----:B------:R-:W-:Y:S01]  /*7ec0*/  VIADD R7, R7, 0xffffffff ;  /* 0xffffffff07077836 */ /* 0x000fe20000000000 */
[----:B------:R-:W-:Y:S01]  /*7ed0*/  F2FP.BF16.F32.PACK_AB R145, R20, R145 ;  /* 0x000000911491723e */ /* 0x000fe200000010ff */
[----:B------:R2:W-:Y:S01]  /*7ee0*/  MUFU.EX2 R10, R44 ;  /* 0x0000002c000a7308 */ /* 0x0005e20000000800 */
[----:B----4-:R-:W-:Y:S01]  /*7ef0*/  FADD.FTZ R5, R141, R42 ;  /* 0x0000002a8d057221 */ /* 0x010fe20000010000 */
[----:B------:R-:W-:Y:S01]  /*7f00*/  F2FP.BF16.F32.PACK_AB R147, R24, R147 ;  /* 0x000000931893723e */ /* 0x000fe200000010ff */
[-C--:B------:R-:W-:Y:S01]  /*7f10*/  FMUL.FTZ R90, R90, R21.reuse ;  /* 0x000000155a5a7220 */ /* 0x080fe20000410000 */
[-C--:B------:R-:W-:Y:S01]  /*7f20*/  FMUL.FTZ R91, R91, R21.reuse ;  /* 0x000000155b5b7220 */ /* 0x080fe20000410000 */
[-C--:B------:R-:W-:Y:S01]  /*7f30*/  FMUL.FTZ R94, R94, R21.reuse ;  /* 0x000000155e5e7220 */ /* 0x080fe20000410000 */
[-C--:B------:R-:W-:Y:S01]  /*7f40*/  FMUL.FTZ R95, R95, R21.reuse ;  /* 0x000000155f5f7220 */ /* 0x080fe20000410000 */
[-C--:B------:R-:W-:Y:S01]  /*7f50*/  FMUL.FTZ R98, R98, R21.reuse ;  /* 0x0000001562627220 */ /* 0x080fe20000410000 */
[----:B------:R-:W4:Y:S01]  /*7f60*/  MUFU.EX2 R143, R143 ;  /* 0x0000008f008f7308 */ /* 0x000f220000000800 */
[----:B--2---:R-:W-:Y:S01]  /*7f70*/  FADD.FTZ R44, R132, R25 ;  /* 0x00000019842c7221 */ /* 0x004fe20000010000 */
[C---:B-1----:R-:W-:Y:S01]  /*7f80*/  FADD.FTZ R42, R28.reuse, R5 ;  /* 0x000000051c2a7221 */ /* 0x042fe20000010000 */
[----:B------:R-:W-:Y:S01]  /*7f90*/  F2FP.BF16.F32.PACK_AB R132, R57, R132 ;  /* 0x000000843984723e */ /* 0x000fe200000010ff */
[----:B------:R-:W-:Y:S01]  /*7fa0*/  FMUL.FTZ R99, R99, R21 ;  /* 0x0000001563637220 */ /* 0x000fe20000410000 */
[----:B------:R-:W-:Y:S01]  /*7fb0*/  FADD.FTZ R25, R57, R44 ;  /* 0x0000002c39197221 */ /* 0x000fe20000010000 */
[----:B------:R-:W-:Y:S01]  /*7fc0*/  F2FP.BF16.F32.PACK_AB R141, R28, R141 ;  /* 0x0000008d1c8d723e */ /* 0x000fe200000010ff */
[-C--:B------:R-:W-:Y:S01]  /*7fd0*/  FMUL.FTZ R102, R102, R21.reuse ;  /* 0x0000001566667220 */ /* 0x080fe20000410000 */
[----:B------:R-:W1:Y:S01]  /*7fe0*/  MUFU.EX2 R30, R30 ;  /* 0x0000001e001e7308 */ /* 0x000e620000000800 */
[----:B------:R-:W-:Y:S01]  /*7ff0*/  FADD.FTZ R44, R134, R25 ;  /* 0x00000019862c7221 */ /* 0x000fe20000010000 */
[----:B------:R-:W-:Y:S01]  /*8000*/  F2FP.BF16.F32.PACK_AB R134, R65, R134 ;  /* 0x000000864186723e */ /* 0x000fe200000010ff */
[-C--:B------:R-:W-:Y:S01]  /*8010*/  FMUL.FTZ R103, R103, R21.reuse ;  /* 0x0000001567677220 */ /* 0x080fe20000410000 */
[-C--:B------:R-:W-:Y:S01]  /*8020*/  FMUL.FTZ R106, R106, R21.reuse ;  /* 0x000000156a6a7220 */ /* 0x080fe20000410000 */
[----:B------:R-:W-:Y:S01]  /*8030*/  FADD.FTZ R25, R65, R44 ;  /* 0x0000002c41197221 */ /* 0x000fe20000010000 */
[-C--:B------:R-:W-:Y:S01]  /*8040*/  FMUL.FTZ R107, R107, R21.reuse ;  /* 0x000000156b6b7220 */ /* 0x080fe20000410000 */
[-C--:B------:R-:W-:Y:S01]  /*8050*/  FMUL.FTZ R110, R110, R21.reuse ;  /* 0x000000156e6e7220 */ /* 0x080fe20000410000 */
[----:B------:R-:W2:Y:S01]  /*8060*/  MUFU.EX2 R137, R137 ;  /* 0x0000008900897308 */ /* 0x000ea20000000800 */
[----:B------:R-:W-:Y:S01]  /*8070*/  FADD.FTZ R44, R128, R25 ;  /* 0x00000019802c7221 */ /* 0x000fe20000010000 */
[----:B----4-:R-:W-:Y:S01]  /*8080*/  FADD.FTZ R5, R143, R42 ;  /* 0x0000002a8f057221 */ /* 0x010fe20000010000 */
[----:B------:R-:W-:Y:S01]  /*8090*/  F2FP.BF16.F32.PACK_AB R128, R67, R128 ;  /* 0x000000804380723e */ /* 0x000fe200000010ff */
[-C--:B------:R-:W-:Y:S01]  /*80a0*/  FMUL.FTZ R111, R111, R21.reuse ;  /* 0x000000156f6f7220 */ /* 0x080fe20000410000 */
[----:B------:R-:W-:Y:S01]  /*80b0*/  FADD.FTZ R25, R67, R44 ;  /* 0x0000002c43197221 */ /* 0x000fe20000010000 */
[-C--:B------:R-:W-:Y:S01]  /*80c0*/  FMUL.FTZ R114, R114, R21.reuse ;  /* 0x0000001572727220 */ /* 0x080fe20000410000 */
[----:B------:R-:W-:Y:S01]  /*80d0*/  FMUL.FTZ R115, R115, R21 ;  /* 0x0000001573737220 */ /* 0x000fe20000410000 */
[----:B------:R-:W4:Y:S01]  /*80e0*/  MUFU.EX2 R71, R71 ;  /* 0x0000004700477308 */ /* 0x000f220000000800 */
[----:B-1----:R-:W-:Y:S01]  /*80f0*/  FADD.FTZ R42, R30, R5 ;  /* 0x000000051e2a7221 */ /* 0x002fe20000010000 */
[----:B------:R-:W-:Y:S01]  /*8100*/  FADD.FTZ R44, R130, R25 ;  /* 0x00000019822c7221 */ /* 0x000fe20000010000 */
[----:B------:R-:W-:Y:S01]  /*8110*/  F2FP.BF16.F32.PACK_AB R143, R30, R143 ;  /* 0x0000008f1e8f723e */ /* 0x000fe200000010ff */
[-C--:B------:R-:W-:Y:S01]  /*8120*/  FMUL.FTZ R118, R118, R21.reuse ;  /* 0x0000001576767220 */ /* 0x080fe20000410000 */
[----:B------:R-:W-:Y:S01]  /*8130*/  FMUL.FTZ R119, R119, R21 ;  /* 0x0000001577777220 */ /* 0x000fe20000410000 */
[----:B------:R-:W-:-:S02]  /*8140*/  IMAD.MOV.U32 R8, RZ, RZ, R11 ;  /* 0x000000ffff087224 */ /* 0x000fc400078e000b */
        /* <DEDUP_REMOVED lines=11> */
[----:B----4-:R-:W-:Y:S01]  /*8200*/  FADD.FTZ R5, R139, R42 ;  /* 0x0000002a8b057221 */ /* 0x010fe20000010000 */
[----:B------:R-:W-:-:S03]  /*8210*/  F2FP.BF16.F32.PACK_AB R139, R10, R139 ;  /* 0x0000008b0a8b723e */ /* 0x000fc600000010ff */
[----:B------:R-:W-:Y:S01]  /*8220*/  FADD.FTZ R42, R10, R5 ;  /* 0x000000050a2a7221 */ /* 0x000fe20000010000 */
[----:B------:R-:W-:Y:S02]  /*8230*/  IMAD.MOV.U32 R10, RZ, RZ, R12 ;  /* 0x000000ffff0a7224 */ /* 0x000fe400078e000c */
        /* <DEDUP_REMOVED lines=51> */
[----:B----4-:R-:W-:Y:S01]  /*8570*/  FADD.FTZ R42, R123, R42 ;  /* 0x0000002a7b2a7221 */ /* 0x010fe20000010000 */
[C---:B-1----:R-:W-:Y:S01]  /*8580*/  FADD.FTZ R5, R75.reuse, R44 ;  /* 0x0000002c4b057221 */ /* 0x042fe20000010000 */
[----:B------:R-:W-:Y:S02]  /*8590*/  F2FP.BF16.F32.PACK_AB R122, R75, R122 ;  /* 0x0000007a4b7a723e */ /* 0x000fe400000010ff */
[C---:B--2---:R-:W-:Y:S01]  /*85a0*/  FADD.FTZ R4, R32.reuse, R42 ;  /* 0x0000002a20047221 */ /* 0x044fe20000010000 */
[----:B------:R-:W-:Y:S01]  /*85b0*/  F2FP.BF16.F32.PACK_AB R123, R32, R123 ;  /* 0x0000007b207b723e */ /* 0x000fe200000010ff */
[----:B---3--:R-:W-:Y:S06]  /*85c0*/  @P2 BRA `(.L_x_11161) ;  /* 0xffffffc800dc2947 */ /* 0x008fec000383ffff */
[----:B------:R-:W-:Y:S01]  /*85d0*/  IMAD.MOV.U32 R10, RZ, RZ, R12 ;  /* 0x000000ffff0a7224 */ /* 0x000fe200078e000c */
[----:B------:R-:W-:Y:S01]  /*85e0*/  UMOV UR39, UR28 ;  /* 0x0000001c00277c82 */ /* 0x000fe20008000000 */
[----:B------:R-:W-:Y:S01]  /*85f0*/  IMAD.MOV.U32 R8, RZ, RZ, R11 ;  /* 0x000000ffff087224 */ /* 0x000fe200078e000b */
[----:B------:R-:W-:-:S06]  /*8600*/  UMOV UR37, UR27 ;  /* 0x0000001b00257c82 */ /* 0x000fcc0008000000 */
.L_x_11144:
        /* <DEDUP_REMOVED lines=16> */
.L_x_11163:
[----:B------:R-:W-:-:S11]  /*8710*/  UISETP.NE.AND UP0, UPT, UR11, 0x1, UPT ;  /* 0x000000010b00788c */ /* 0x000fd6000bf05270 */
[----:B------:R-:W-:Y:S02]  /*8720*/  @UP0 ULDC.64 UR14, c[0x0][0x9e8] ;  /* 0x00027a00000e0ab9 */ /* 0x000fe40000000a00 */
[----:B------:R-:W-:-:S04]  /*8730*/  UIMAD.WIDE.U32 UR6, UR49, UR14, URZ ;  /* 0x0000000e310672a5 */ /* 0x000fc8000f8e003f */
[----:B------:R-:W-:-:S12]  /*8740*/  @UP0 USHF.R.U32.HI UR49, URZ, UR15, UR7 ;  /* 0x0000000f3f310299 */ /* 0x000fd80008011607 */
.L_x_11164:
[----:B------:R-:W-:-:S04]  /*8750*/  UIMAD UR49, UR49, UR11, URZ ;  /* 0x0000000b313172a4 */ /* 0x000fc8000f8e023f */
[----:B------:R-:W-:-:S04]  /*8760*/  UISETP.LT.AND UP0, UPT, UR10, UR49, UPT ;  /* 0x000000310a00728c */ /* 0x000fc8000bf01270 */
[----:B------:R-:W-:-:S12]  /*8770*/  USEL UR10, UR10, UR49, !UP0 ;  /* 0x000000310a0a7287 */ /* 0x000fd8000c000000 */
.L_x_11162:
        /* <DEDUP_REMOVED lines=14> */
.L_x_11174:
        /* <DEDUP_REMOVED lines=9> */
.L_x_11167:
[----:B------:R-:W-:Y:S01]  /*88f0*/  ULEA UR6, UR39, UR40, 0x3 ;  /* 0x0000002827067291 */ /* 0x000fe2000f8e183f */
[----:B------:R-:W-:-:S05]  /*8900*/  IMAD.U32 R8, RZ, RZ, UR37 ;  /* 0x00000025ff087e24 */ /* 0x000fca000f8e00ff */
[----:B------:R-:W-:-:S04]  /*8910*/  SHF.L.U32 R8, R8, 0x1f, RZ ;  /* 0x0000001f08087819 */ /* 0x000fc800000006ff */
[----:B------:R1:W2:Y:S01]  /*8920*/  SYNCS.PHASECHK.TRANS64.TRYWAIT P2, [UR6+0x16830], R8 ;  /* 0x01683008ff0075a7 */ /* 0x0002a20008040146 */
[----:B------:R-:W-:Y:S05]  /*8930*/  @!P0 BRA `(.L_x_11168) ;  /* 0x0000000000048947 */ /* 0x000fea0003800000 */
[----:B------:R-:W-:Y:S01]  /*8940*/  BPT.TRAP 0x1 ;  /* 0x000000040000795c */ /* 0x000fe20000300000 */
.L_x_11168:
[----:B--2---:R-:W-:Y:S05]  /*8950*/  @P2 BRA `(.L_x_11166) ;  /* 0x0000000000082947 */ /* 0x004fea0003800000 */
[----:B------:R-:W2:Y:S02]  /*8960*/  SYNCS.PHASECHK.TRANS64.TRYWAIT P2, [UR6+0x16830], R8 ;  /* 0x01683008ff0075a7 */ /* 0x000ea40008040146 */
[----:B--2---:R-:W-:Y:S05]  /*8970*/  @!P2 BRA `(.L_x_11169) ;  /* 0x0000009c0040a947 */ /* 0x004fea0003800000 */
.L_x_11166:
        /* <DEDUP_REMOVED lines=25> */
.L_x_11171:
[----:B------:R-:W-:Y:S01]  /*8b10*/  ULEA UR6, UR25, UR40, 0x3 ;  /* 0x0000002819067291 */ /* 0x000fe2000f8e183f */
[----:B------:R-:W-:-:S05]  /*8b20*/  IMAD.U32 R8, RZ, RZ, UR26 ;  /* 0x0000001aff087e24 */ /* 0x000fca000f8e00ff */
[----:B------:R-:W-:-:S04]  /*8b30*/  SHF.L.U32 R8, R8, 0x1f, RZ ;  /* 0x0000001f08087819 */ /* 0x000fc800000006ff */
[----:B------:R1:W2:Y:S01]  /*8b40*/  SYNCS.PHASECHK.TRANS64.TRYWAIT P2, [UR6+0x16850], R8 ;  /* 0x01685008ff0075a7 */ /* 0x0002a20008040146 */
[----:B------:R-:W-:Y:S05]  /*8b50*/  @!P0 BRA `(.L_x_11172) ;  /* 0x0000000000048947 */ /* 0x000fea0003800000 */
[----:B------:R-:W-:Y:S01]  /*8b60*/  BPT.TRAP 0x1 ;  /* 0x000000040000795c */ /* 0x000fe20000300000 */
.L_x_11172:
[----:B--2---:R-:W-:Y:S05]  /*8b70*/  @P2 BRA `(.L_x_11170) ;  /* 0x0000000000082947 */ /* 0x004fea0003800000 */
[----:B------:R-:W2:Y:S02]  /*8b80*/  SYNCS.PHASECHK.TRANS64.TRYWAIT P2, [UR6+0x16850], R8 ;  /* 0x01685008ff0075a7 */ /* 0x000ea40008040146 */
[----:B--2---:R-:W-:Y:S05]  /*8b90*/  @!P2 BRA `(.L_x_11173) ;  /* 0x0000009800d0a947 */ /* 0x004fea0003800000 */
.L_x_11170:
[----:B------:R-:W-:Y:S01]  /*8ba0*/  UIADD3 UR6, UR40, 0x400, URZ ;  /* 0x0000040028067890 */ /* 0x000fe2000fffe03f */
[----:B------:R-:W-:Y:S01]  /*8bb0*/  WARPGROUP.ARRIVE ;  /* 0x00000000000079c5 */ /* 0x000fe20000000000 */
[----:B------:R-:W-:Y:S01]  /*8bc0*/  UMOV UR7, 0x40000040 ;  /* 0x4000004000077882 */ /* 0x000fe20000000000 */
[----:B------:R-:W-:Y:S01]  /*8bd0*/  FMUL.FTZ R10, R24, UR23 ;  /* 0x00000017180a7c20 */ /* 0x000fe20008410000 */
[----:B------:R-:W-:Y:S01]  /*8be0*/  USHF.R.U32.HI UR6, URZ, 0x4, UR6 ;  /* 0x000000043f067899 */ /* 0x000fe20008011606 */
[----:B--2---:R-:W-:Y:S01]  /*8bf0*/  FMUL.FTZ R13, R25, UR23 ;  /* 0x00000017190d7c20 */ /* 0x004fe20008410000 */
[----:B------:R-:W-:Y:S01]  /*8c00*/  FMUL.FTZ R15, R28, UR23 ;  /* 0x000000171c0f7c20 */ /* 0x000fe20008410000 */
[----:B------:R-:W-:Y:S01]  /*8c10*/  FMUL.FTZ R21, R29, UR23 ;  /* 0x000000171d157c20 */ /* 0x000fe20008410000 */
[----:B------:R-:W-:Y:S01]  /*8c20*/  ULOP3.LUT UR6, UR6, 0x3fff, URZ, 0xc0, !UPT ;  /* 0x00003fff06067892 */ /* 0x000fe2000f8ec03f */
[----:B------:R-:W1:Y:S01]  /*8c30*/  MUFU.TANH R10, R10 ;  /* 0x0000000a000a7308 */ /* 0x000e620000002400 */
[----:B------:R-:W-:Y:S01]  /*8c40*/  FMUL.FTZ R25, R32, UR23 ;  /* 0x0000001720197c20 */ /* 0x000fe20008410000 */
[----:B------:R-:W-:Y:S01]  /*8c50*/  FMUL.FTZ R12, R26, UR23 ;  /* 0x000000171a0c7c20 */ /* 0x000fe20008410000 */
[----:B------:R-:W-:Y:S01]  /*8c60*/  ULEA UR10, UR25, UR6, 0xa ;  /* 0x00000006190a7291 */ /* 0x000fe2000f8e503f */
[----:B------:R-:W-:Y:S01]  /*8c70*/  FMUL.FTZ R26, R33, UR23 ;  /* 0x00000017211a7c20 */ /* 0x000fe20008410000 */
[----:B------:R-:W-:Y:S01]  /*8c80*/  FMUL.FTZ R29, R36, UR23 ;  /* 0x00000017241d7c20 */ /* 0x000fe20008410000 */
[----:B------:R-:W-:Y:S01]  /*8c90*/  FMUL.FTZ R24, R31, UR23 ;  /* 0x000000171f187c20 */ /* 0x000fe20008410000 */
[----:B------:R-:W-:Y:S01]  /*8ca0*/  FMUL.FTZ R31, R37, UR23 ;  /* 0x00000017251f7c20 */ /* 0x000fe20008410000 */
[----:B------:R-:W2:Y:S01]  /*8cb0*/  MUFU.TANH R13, R13 ;  /* 0x0000000d000d7308 */ /* 0x000ea20000002400 */
[----:B------:R-:W-:Y:S01]  /*8cc0*/  FMUL.FTZ R33, R40, UR23 ;  /* 0x0000001728217c20 */ /* 0x000fe20008410000 */
[----:B------:R-:W-:Y:S01]  /*8cd0*/  UMOV UR6, UR10 ;  /* 0x0000000a00067c82 */ /* 0x000fe20008000000 */
[----:B------:R-:W-:Y:S01]  /*8ce0*/  FMUL.FTZ R14, R27, UR23 ;  /* 0x000000171b0e7c20 */ /* 0x000fe20008410000 */
[----:B------:R-:W-:Y:S01]  /*8cf0*/  HGMMA.64x64x16.F32.BF16 R88, R148, gdesc[UR4].tnspB, R88, gsb0 ;  /* 0x40e0000494587df0 */ /* 0x000fe20008001858 */
[----:B------:R-:W-:Y:S01]  /*8d00*/  UIADD3 UR6, UR10, 0x80, URZ ;  /* 0x000000800a067890 */ /* 0x000fe2000fffe03f */
[----:B------:R-:W-:Y:S01]  /*8d10*/  FMUL.FTZ R27, R34, UR23 ;  /* 0x00000017221b7c20 */ /* 0x000fe20008410000 */
[----:B------:R-:W-:Y:S01]  /*8d20*/  UMOV UR7, 0x40000040 ;  /* 0x4000004000077882 */ /* 0x000fe20000000000 */
        /* <DEDUP_REMOVED lines=60> */
[----:B------:R-:W-:Y:S01]  /*90f0*/  ISETP.GE.U32.AND P2, PT, R2, 0x180, PT ;  /* 0x000001800200780c */ /* 0x000fe20003f46070 */
[----:B------:R-:W-:-:S03]  /*9100*/  UMOV UR26, UR37 ;  /* 0x00000025001a7c82 */ /* 0x000fc60008000000 */
[----:B------:R-:W2:Y:S01]  /*9110*/  MUFU.TANH R37, R37 ;  /* 0x0000002500257308 */ /* 0x000ea20000002400 */
[----:B---3--:R-:W-:-:S07]  /*9120*/  FMNMX.FTZ R61, R33, R8, !PT ;  /* 0x00000008213d7209 */ /* 0x008fce0007810000 */
[----:B------:R-:W3:Y:S01]  /*9130*/  MUFU.TANH R39, R39 ;  /* 0x0000002700277308 */ /* 0x000ee20000002400 */
[----:B-1----:R-:W-:Y:S01]  /*9140*/  FMNMX.FTZ R8, R34, R61, !PT ;  /* 0x0000003d22087209 */ /* 0x002fe20007810000 */
[----:B------:R-:W-:Y:S02]  /*9150*/  WARPGROUP.DEPBAR.LE gsb0, 0x0 ;  /* 0x00008000000079c5 */ /* 0x000fe40000010000 */
[----:B------:R-:W-:Y:S01]  /*9160*/  WARPGROUP.ARRIVE ;  /* 0x00000000000079c5 */ /* 0x000fe20000000000 */
[----:B------:R-:W-:-:S03]  /*9170*/  FMUL.FTZ R61, R73, UR23 ;  /* 0x00000017493d7c20 */ /* 0x000fc60008410000 */
[----:B------:R-:W1:Y:S01]  /*9180*/  MUFU.TANH R41, R41 ;  /* 0x0000002900297308 */ /* 0x000e620000002400 */
[----:B--2---:R-:W-:Y:S01]  /*9190*/  FMNMX.FTZ R8, R37, R8, !PT ;  /* 0x0000000825087209 */ /* 0x004fe20007810000 */
[----:B------:R-:W-:Y:S01]  /*91a0*/  HGMMA.64x64x16.F32.BF16 R88, R144, gdesc[UR4].tnspB, R88, gsb0 ;  /* 0x40e0000490587df0 */ /* 0x000fe20008001858 */
[----:B------:R-:W-:Y:S01]  /*91b0*/  UIADD3 UR6, UR10, 0x100, URZ ;  /* 0x000001000a067890 */ /* 0x000fe2000fffe03f */
[----:B------:R-:W-:-:S04]  /*91c0*/  UMOV UR7, 0x40000040 ;  /* 0x4000004000077882 */ /* 0x000fc80000000000 */
        /* <DEDUP_REMOVED lines=24> */
[----:B------:R-:W-:Y:S01]  /*9350*/  HGMMA.64x64x16.F32.BF16 R88, R140, gdesc[UR4].tnspB, R88, gsb0 ;  /* 0x40e000048c587df0 */ /* 0x000fe20008001858 */
[----:B------:R-:W-:Y:S02]  /*9360*/  UIADD3 UR6, UR10, 0x180, URZ ;  /* 0x000001800a067890 */ /* 0x000fe4000fffe03f */
[----:B-1----:R-:W-:Y:S01]  /*9370*/  FMNMX.FTZ R69, R57, R8, !PT ;  /* 0x0000000839457209 */ /* 0x002fe20007810000 */
[----:B------:R-:W-:Y:S02]  /*9380*/  UMOV UR7, 0x40000040 ;  /* 0x4000004000077882 */ /* 0x000fe40000000000 */
[----:B------:R-:W1:Y:S08]  /*9390*/  MUFU.TANH R59, R59 ;  /* 0x0000003b003b7308 */ /* 0x000e700000002400 */
        /* <DEDUP_REMOVED lines=18> */
[----:B---3--:R-:W-:Y:S01]  /*94c0*/  FMNMX.FTZ R73, R69, R8, !PT ;  /* 0x0000000845497209 */ /* 0x008fe20007810000 */
[----:B------:R-:W-:Y:S02]  /*94d0*/  WARPGROUP.DEPBAR.LE gsb0, 0x0 ;  /* 0x00008000000079c5 */ /* 0x000fe40000010000 */
[----:B------:R-:W-:-:S04]  /*94e0*/  WARPGROUP.ARRIVE ;  /* 0x00000000000079c5 */ /* 0x000fc80000000000 */
[----:B------:R-:W3:Y:S01]  /*94f0*/  MUFU.TANH R14, R14 ;  /* 0x0000000e000e7308 */ /* 0x000ee20000002400 */
[----:B--2---:R-:W-:Y:S01]  /*9500*/  FMNMX.FTZ R8, R72, R73, !PT ;  /* 0x0000004948087209 */ /* 0x004fe20007810000 */
[----:B------:R-:W-:Y:S01]  /*9510*/  HGMMA.64x64x16.F32.BF16 R88, R136, gdesc[UR4].tnspB, R88, gsb0 ;  /* 0x40e0000488587df0 */ /* 0x000fe20008001858 */
[----:B------:R-:W-:Y:S01]  /*9520*/  UIADD3 UR6, UR10, 0x200, URZ ;  /* 0x000002000a067890 */ /* 0x000fe2000fffe03f */
[----:B------:R-:W-:Y:S01]  /*9530*/  FMUL.FTZ R73, R74, UR23 ;  /* 0x000000174a497c20 */ /* 0x000fe20008410000 */
[----:B------:R-:W-:Y:S01]  /*9540*/  UMOV UR7, 0x40000040 ;  /* 0x4000004000077882 */ /* 0x000fe20000000000 */
[----:B------:R-:W2:Y:S02]  /*9550*/  SHFL.BFLY PT, R77, R8, 0x2, 0x1f ;  /* 0x0c401f00084d7f89 */ /* 0x000ea400000e0000 */
[----:B------:R-:W4:Y:S08]  /*9560*/  MUFU.TANH R20, R20 ;  /* 0x0000001400147308 */ /* 0x000f300000002400 */
[----:B------:R-:W5:Y:S08]  /*9570*/  MUFU.TANH R24, R24 ;  /* 0x0000001800187308 */ /* 0x000f700000002400 */
[----:B------:R-:W5:Y:S01]  /*9580*/  MUFU.TANH R27, R27 ;  /* 0x0000001b001b7308 */ /* 0x000f620000002400 */
[----:B--2---:R-:W-:Y:S01]  /*9590*/  FMNMX.FTZ R74, R8, R77, !PT ;  /* 0x0000004d084a7209 */ /* 0x004fe20007810000 */
[----:B------:R-:W-:-:S06]  /*95a0*/  FMUL.FTZ R77, R79, UR23 ;  /* 0x000000174f4d7c20 */ /* 0x000fcc0008410000 */
[----:B------:R-:W2:Y:S01]  /*95b0*/  MUFU.TANH R28, R28 ;  /* 0x0000001c001c7308 */ /* 0x000ea20000002400 */
[----:B------:R-:W-:Y:S01]  /*95c0*/  FMUL.FTZ R79, R83, UR23 ;  /* 0x00000017534f7c20 */ /* 0x000fe20008410000 */
[----:B------:R-:W1:Y:S06]  /*95d0*/  SHFL.BFLY PT, R85, R74, 0x1, 0x1f ;  /* 0x0c201f004a557f89 */ /* 0x000e6c00000e0000 */
[----:B------:R-:W2:Y:S08]  /*95e0*/  MUFU.TANH R30, R30 ;  /* 0x0000001e001e7308 */ /* 0x000eb00000002400 */
[----:B------:R-:W2:Y:S08]  /*95f0*/  MUFU.TANH R32, R32 ;  /* 0x0000002000207308 */ /* 0x000eb00000002400 */
[----:B------:R-:W2:Y:S01]  /*9600*/  MUFU.TANH R35, R35 ;  /* 0x0000002300237308 */ /* 0x000ea20000002400 */
[----:B-1----:R-:W-:-:S05]  /*9610*/  FMNMX.FTZ R8, R74, R85, !PT ;  /* 0x000000554a087209 */ /* 0x002fca0007810000 */
[C---:B------:R-:W-:Y:S01]  /*9620*/  FMUL.FTZ R82, R8.reuse, UR22 ;  /* 0x0000001608527c20 */ /* 0x040fe20008410000 */
[----:B------:R-:W-:Y:S01]  /*9630*/  FADD.FTZ R11, -R8, R11 ;  /* 0x0000000b080b7221 */ /* 0x000fe20000010100 */
[----:B------:R-:W1:Y:S02]  /*9640*/  MUFU.TANH R36, R36 ;  /* 0x0000002400247308 */ /* 0x000e640000002400 */
[--C-:B------:R-:W-:Y:S01]  /*9650*/  FFMA.FTZ R148, R13, UR22, -R82.reuse ;  /* 0x000000160d947c23 */ /* 0x100fe20008010852 */
[----:B------:R-:W-:Y:S01]  /*9660*/  FMNMX.FTZ R13, R12, R9, !PT ;  /* 0x000000090c0d7209 */ /* 0x000fe20007810000 */
[--C-:B------:R-:W-:Y:S01]  /*9670*/  FFMA.FTZ R150, R15, UR22, -R82.reuse ;  /* 0x000000160f967c23 */ /* 0x100fe20008010852 */
[--C-:B------:R-:W-:Y:S01]  /*9680*/  FFMA.FTZ R15, R21, UR22, -R82.reuse ;  /* 0x00000016150f7c23 */ /* 0x100fe20008010852 */
[----:B------:R-:W-:Y:S01]  /*9690*/  FMUL.FTZ R74, R11, UR22 ;  /* 0x000000160b4a7c20 */ /* 0x000fe20008410000 */
[----:B---3--:R-:W-:Y:S01]  /*96a0*/  FMNMX.FTZ R13, R14, R13, !PT ;  /* 0x0000000d0e0d7209 */ /* 0x008fe20007810000 */
[--C-:B------:R-:W-:Y:S01]  /*96b0*/  FFMA.FTZ R11, R10, UR22, -R82.reuse ;  /* 0x000000160a0b7c23 */ /* 0x100fe20008010852 */
[----:B------:R-:W3:Y:S01]  /*96c0*/  MUFU.TANH R38, R38 ;  /* 0x0000002600267308 */ /* 0x000ee20000002400 */
[--C-:B------:R-:W-:Y:S01]  /*96d0*/  FFMA.FTZ R144, R25, UR22, -R82.reuse ;  /* 0x0000001619907c23 */ /* 0x100fe20008010852 */
[----:B----4-:R-:W-:Y:S01]  /*96e0*/  FMNMX.FTZ R21, R20, R13, !PT ;  /* 0x0000000d14157209 */ /* 0x010fe20007810000 */
[--C-:B------:R-:W-:Y:S01]  /*96f0*/  FFMA.FTZ R25, R31, UR22, -R82.reuse ;  /* 0x000000161f197c23 */ /* 0x100fe20008010852 */
[----:B------:R-:W-:Y:S01]  /*9700*/  FFMA.FTZ R140, R33, UR22, -R82 ;  /* 0x00000016218c7c23 */ /* 0x000fe20008010852 */
[----:B------:R-:W-:-:S02]  /*9710*/  WARPGROUP.DEPBAR.LE gsb0, 0x0 ;  /* 0x00008000000079c5 */ /* 0x000fc40000010000 */
[----:B------:R-:W-:Y:S01]  /*9720*/  WARPGROUP.ARRIVE ;  /* 0x00000000000079c5 */ /* 0x000fe20000000000 */
[----:B-----5:R-:W-:Y:S01]  /*9730*/  FMNMX.FTZ R10, R24, R21, !PT ;  /* 0x00000015180a7209 */ /* 0x020fe20007810000 */
[----:B------:R-:W4:Y:S01]  /*9740*/  MUFU.TANH R40, R40 ;  /* 0x0000002800287308 */ /* 0x000f220000002400 */
[--C-:B------:R-:W-:Y:S01]  /*9750*/  FFMA.FTZ R26, R26, UR22, -R82.reuse ;  /* 0x000000161a1a7c23 */ /* 0x100fe20008010852 */
[--C-:B------:R-:W-:Y:S01]  /*9760*/  FFMA.FTZ R136, R41, UR22, -R82.reuse ;  /* 0x0000001629887c23 */ /* 0x100fe20008010852 */
[----:B------:R-:W-:Y:S01]  /*9770*/  FMNMX.FTZ R21, R27, R10, !PT ;  /* 0x0000000a1b157209 */ /* 0x000fe20007810000 */
[----:B------:R-:W-:Y:S01]  /*9780*/  HGMMA.64x64x16.F32.BF16 R88, R132, gdesc[UR4].tnspB, R88, gsb0 ;  /* 0x40e0000484587df0 */ /* 0x000fe20008001858 */
[----:B------:R-:W-:Y:S01]  /*9790*/  UIADD3 UR6, UR10, 0x280, URZ ;  /* 0x000002800a067890 */ /* 0x000fe2000fffe03f */
[--C-:B------:R-:W-:Y:S01]  /*97a0*/  FFMA.FTZ R41, R57, UR22, -R82.reuse ;  /* 0x0000001639297c23 */ /* 0x100fe20008010852 */
[----:B------:R-:W-:Y:S01]  /*97b0*/  UMOV UR7, 0x40000040 ;  /* 0x4000004000077882 */ /* 0x000fe20000000000 */
[----:B--2---:R-:W-:Y:S01]  /*97c0*/  FMNMX.FTZ R21, R28, R21, !PT ;  /* 0x000000151c157209 */ /* 0x004fe20007810000 */
[----:B------:R-:W2:Y:S01]  /*97d0*/  MUFU.TANH R42, R42 ;  /* 0x0000002a002a7308 */ /* 0x000ea20000002400 */
[--C-:B------:R-:W-:Y:S01]  /*97e0*/  FFMA.FTZ R146, R29, UR22, -R82.reuse ;  /* 0x000000161d927c23 */ /* 0x100fe20008010852 */
[--C-:B------:R-:W-:Y:S01]  /*97f0*/  FFMA.FTZ R29, R34, UR22, -R82.reuse ;  /* 0x00000016221d7c23 */ /* 0x100fe20008010852 */
[----:B------:R-:W-:Y:S01]  /*9800*/  FMNMX.FTZ R21, R30, R21, !PT ;  /* 0x000000151e157209 */ /* 0x000fe20007810000 */
[--C-:B------:R-:W-:Y:S01]  /*9810*/  FFMA.FTZ R142, R37, UR22, -R82.reuse ;  /* 0x00000016258e7c23 */ /* 0x100fe20008010852 */
[--C-:B------:R-:W-:Y:S01]  /*9820*/  FFMA.FTZ R138, R45, UR22, -R82.reuse ;  /* 0x000000162d8a7c23 */ /* 0x100fe20008010852 */
[--C-:B------:R-:W-:Y:S01]  /*9830*/  FFMA.FTZ R37, R46, UR22, -R82.reuse ;  /* 0x000000162e257c23 */ /* 0x100fe20008010852 */
[----:B------:R-:W-:Y:S01]  /*9840*/  FMNMX.FTZ R10, R32, R21, !PT ;  /* 0x00000015200a7209 */ /* 0x000fe20007810000 */
[----:B------:R-:W5:Y:S01]  /*9850*/  MUFU.TANH R44, R44 ;  /* 0x0000002c002c7308 */ /* 0x000f620000002400 */
[--C-:B------:R-:W-:Y:S01]  /*9860*/  FFMA.FTZ R50, R50, UR22, -R82.reuse ;  /* 0x0000001632327c23 */ /* 0x100fe20008010852 */
[--C-:B------:R-:W-:Y:S01]  /*9870*/  FFMA.FTZ R54, R54, UR22, -R82.reuse ;  /* 0x0000001636367c23 */ /* 0x100fe20008010852 */
[----:B------:R-:W-:Y:S01]  /*9880*/  FMNMX.FTZ R21, R35, R10, !PT ;  /* 0x0000000a23157209 */ /* 0x000fe20007810000 */
[--C-:B------:R-:W-:Y:S01]  /*9890*/  FFMA.FTZ R34, R58, UR22, -R82.reuse ;  /* 0x000000163a227c23 */ /* 0x100fe20008010852 */
[--C-:B------:R-:W-:Y:S01]  /*98a0*/  FFMA.FTZ R45, R60, UR22, -R82.reuse ;  /* 0x000000163c2d7c23 */ /* 0x100fe20008010852 */
[--C-:B------:R-:W-:Y:S01]  /*98b0*/  FFMA.FTZ R46, R61, UR22, -R82.reuse ;  /* 0x000000163d2e7c23 */ /* 0x100fe20008010852 */
[----:B-1----:R-:W-:Y:S01]  /*98c0*/  FMNMX.FTZ R21, R36, R21, !PT ;  /* 0x0000001524157209 */ /* 0x002fe20007810000 */
[----:B------:R-:W1:Y:S01]  /*98d0*/  MUFU.TANH R47, R47 ;  /* 0x0000002f002f7308 */ /* 0x000e620000002400 */
[--C-:B------:R-:W-:Y:S01]  /*98e0*/  FFMA.FTZ R69, R69, UR22, -R82.reuse ;  /* 0x0000001645457c23 */ /* 0x100fe20008010852 */
[----:B------:R-:W-:Y:S01]  /*98f0*/  FFMA.FTZ R72, R72, UR22, -R82 ;  /* 0x0000001648487c23 */ /* 0x000fe20008010852 */
[----:B---3--:R-:W-:-:S04]  /*9900*/  FMNMX.FTZ R21, R38, R21, !PT ;  /* 0x0000001526157209 */ /* 0x008fc80007810000 */
[----:B----4-:R-:W-:Y:S01]  /*9910*/  FMNMX.FTZ R21, R40, R21, !PT ;  /* 0x0000001528157209 */ /* 0x010fe20007810000 */
[----:B------:R-:W3:Y:S03]  /*9920*/  MUFU.TANH R48, R48 ;  /* 0x0000003000307308 */ /* 0x000ee60000002400 */
[----:B--2---:R-:W-:-:S04]  /*9930*/  FMNMX.FTZ R21, R42, R21, !PT ;  /* 0x000000152a157209 */ /* 0x004fc80007810000 */
[----:B-----5:R-:W-:Y:S01]  /*9940*/  FMNMX.FTZ R10, R44, R21, !PT ;  /* 0x000000152c0a7209 */ /* 0x020fe20007810000 */
[----:B------:R-:W2:Y:S01]  /*9950*/  MUFU.TANH R51, R51 ;  /* 0x0000003300337308 */ /* 0x000ea20000002400 */
[----:B------:R-:W-:Y:S02]  /*9960*/  FFMA.FTZ R21, R39, UR22, -R82 ;  /* 0x0000001627157c23 */ /* 0x000fe40008010852 */
[----:B-1----:R-:W-:-:S05]  /*9970*/  FMNMX.FTZ R31, R47, R10, !PT ;  /* 0x0000000a2f1f7209 */ /* 0x002fca0007810000 */
[----:B------:R-:W1:Y:S01]  /*9980*/  MUFU.TANH R52, R52 ;  /* 0x0000003400347308 */ /* 0x000e620000002400 */
[----:B---3--:R-:W-:-:S07]  /*9990*/  FMNMX.FTZ R10, R48, R31, !PT ;  /* 0x0000001f300a7209 */ /* 0x008fce0007810000 */
[----:B------:R-:W3:Y:S01]  /*99a0*/  MUFU.TANH R55, R55 ;  /* 0x0000003700377308 */ /* 0x000ee20000002400 */
[----:B--2---:R-:W-:-:S07]  /*99b0*/  FMNMX.FTZ R31, R51, R10, !PT ;  /* 0x0000000a331f7209 */ /* 0x004fce0007810000 */
[----:B------:R-:W2:Y:S01]  /*99c0*/  MUFU.TANH R63, R63 ;  /* 0x0000003f003f7308 */ /* 0x000ea20000002400 */
[----:B-1----:R-:W-:Y:S01]  /*99d0*/  FMNMX.FTZ R10, R52, R31, !PT ;  /* 0x0000001f340a7209 */ /* 0x002fe20007810000 */
[--C-:B------:R-:W-:Y:S01]  /*99e0*/  FFMA.FTZ R31, R43, UR22, -R82.reuse ;  /* 0x000000162b1f7c23 */ /* 0x100fe20008010852 */
[----:B------:R-:W-:-:S05]  /*99f0*/  FFMA.FTZ R43, R59, UR22, -R82 ;  /* 0x000000163b2b7c23 */ /* 0x000fca0008010852 */
[----:B------:R-:W1:Y:S01]  /*9a00*/  MUFU.TANH R66, R66 ;  /* 0x0000004200427308 */ /* 0x000e620000002400 */
[----:B---3--:R-:W-:-:S07]  /*9a10*/  FMNMX.FTZ R10, R55, R10, !PT ;  /* 0x0000000a370a7209 */ /* 0x008fce0007810000 */
[----:B------:R-:W3:Y:S01]  /*9a20*/  MUFU.TANH R67, R67 ;  /* 0x0000004300437308 */ /* 0x000ee20000002400 */
[----:B------:R-:W-:Y:S02]  /*9a30*/  WARPGROUP.DEPBAR.LE gsb0, 0x0 ;  /* 0x00008000000079c5 */ /* 0x000fe40000010000 */
[----:B------:R-:W-:Y:S01]  /*9a40*/  WARPGROUP.ARRIVE ;  /* 0x00000000000079c5 */ /* 0x000fe20000000000 */
[----:B--2---:R-:W-:Y:S01]  /*9a50*/  FMNMX.FTZ R33, R63, R10, !PT ;  /* 0x0000000a3f217209 */ /* 0x004fe20007810000 */
[--C-:B------:R-:W-:Y:S01]  /*9a60*/  FFMA.FTZ R132, R49, UR22, -R82.reuse ;  /* 0x0000001631847c23 */ /* 0x100fe20008010852 */
[--C-:B------:R-:W-:Y:S01]  /*9a70*/  FFMA.FTZ R134, R53, UR22, -R82.reuse ;  /* 0x0000001635867c23 */ /* 0x100fe20008010852 */
[----:B------:R-:W-:Y:S01]  /*9a80*/  FFMA.FTZ R53, R65, UR22, -R82 ;  /* 0x0000001641357c23 */ /* 0x000fe20008010852 */
[----:B------:R-:W2:Y:S01]  /*9a90*/  MUFU.TANH R70, R70 ;  /* 0x0000004600467308 */ /* 0x000ea20000002400 */
[----:B------:R-:W-:Y:S01]  /*9aa0*/  HGMMA.64x64x16.F32.BF16 R88, R128, gdesc[UR4].tnspB, R88, gsb0 ;  /* 0x40e0000480587df0 */ /* 0x000fe20008001858 */
[----:B------:R-:W-:Y:S01]  /*9ab0*/  UIADD3 UR6, UR10, 0x300, URZ ;  /* 0x000003000a067890 */ /* 0x000fe2000fffe03f */
[----:B-1----:R-:W-:Y:S01]  /*9ac0*/  FMNMX.FTZ R10, R66, R33, !PT ;  /* 0x00000021420a7209 */ /* 0x002fe20007810000 */
[----:B------:R-:W-:-:S04]  /*9ad0*/  UMOV UR7, 0x40000040 ;  /* 0x4000004000077882 */ /* 0x000fc80000000000 */
        /* <DEDUP_REMOVED lines=18> */
[----:B------:R-:W-:Y:S02]  /*9c00*/  WARPGROUP.DEPBAR.LE gsb0, 0x0 ;  /* 0x00008000000079c5 */ /* 0x000fe40000010000 */
[----:B------:R-:W-:Y:S01]  /*9c10*/  WARPGROUP.ARRIVE ;  /* 0x00000000000079c5 */ /* 0x000fe20000000000 */
[----:B---3--:R-:W-:-:S03]  /*9c20*/  FMNMX.FTZ R10, R80, R39, !PT ;  /* 0x00000027500a7209 */ /* 0x008fc60007810000 */
[----:B------:R1:W-:Y:S02]  /*9c30*/  MUFU.EX2 R13, R26 ;  /* 0x0000001a000d7308 */ /* 0x0003e40000000800 */
[----:B------:R-:W-:Y:S01]  /*9c40*/  HGMMA.64x64x16.F32.BF16 R88, R124, gdesc[UR4].tnspB, R88, gsb0 ;  /* 0x40e000047c587df0 */ /* 0x000fe20008001858 */
[----:B------:R-:W-:Y:S01]  /*9c50*/  UIADD3 UR6, UR10, 0x380, URZ ;  /* 0x000003800a067890 */ /* 0x000fe2000fffe03f */
[----:B--2---:R-:W-:Y:S01]  /*9c60*/  FMNMX.FTZ R10, R81, R10, !PT ;  /* 0x0000000a510a7209 */ /* 0x004fe20007810000 */
[----:B------:R-:W-:-:S03]  /*9c70*/  UMOV UR7, 0x40000040 ;  /* 0x4000004000077882 */ /* 0x000fc60000000000 */
[----:B------:R-:W-:Y:S01]  /*9c80*/  MUFU.EX2 R74, R74 ;  /* 0x0000004a004a7308 */ /* 0x000fe20000000800 */
[--C-:B-1----:R-:W-:Y:S01]  /*9c90*/  FFMA.FTZ R26, R56, UR22, -R82.reuse ;  /* 0x00000016381a7c23 */ /* 0x102fe20008010852 */
[----:B------:R-:W1:Y:S06]  /*9ca0*/  SHFL.BFLY PT, R49, R10, 0x2, 0x1f ;  /* 0x0c401f000a317f89 */ /* 0x000e6c00000e0000 */
[----:B------:R-:W2:Y:S08]  /*9cb0*/  MUFU.EX2 R11, R11 ;  /* 0x0000000b000b7308 */ /* 0x000eb00000000800 */
[----:B------:R-:W3:Y:S08]  /*9cc0*/  MUFU.EX2 R148, R148 ;  /* 0x0000009400947308 */ /* 0x000ef00000000800 */
[----:B------:R-:W4:Y:S01]  /*9cd0*/  MUFU.EX2 R150, R150 ;  /* 0x0000009600967308 */ /* 0x000f220000000800 */
[----:B--2---:R-:W-:Y:S01]  /*9ce0*/  FFMA.FTZ R5, R74, R5, R11 ;  /* 0x000000054a057223 */ /* 0x004fe2000001000b */
[----:B-1----:R-:W-:Y:S01]  /*9cf0*/  FMNMX.FTZ R56, R10, R49, !PT ;  /* 0x000000310a387209 */ /* 0x002fe20007810000 */
[----:B------:R-:W-:-:S04]  /*9d00*/  FFMA.FTZ R49, R62, UR22, -R82 ;  /* 0x000000163e317c23 */ /* 0x000fc80008010852 */
[----:B------:R-:W1:Y:S01]  /*9d10*/  SHFL.BFLY PT, R57, R56, 0x1, 0x1f ;  /* 0x0c201f0038397f89 */ /* 0x000e6200000e0000 */
[----:B------:R-:W-:Y:S01]  /*9d20*/  MUFU.EX2 R15, R15 ;  /* 0x0000000f000f7308 */ /* 0x000fe20000000800 */
[C---:B---3--:R-:W-:Y:S01]  /*9d30*/  FADD.FTZ R5, R148.reuse, R5 ;  /* 0x0000000594057221 */ /* 0x048fe20000010000 */
[----:B------:R-:W-:-:S06]  /*9d40*/  F2FP.BF16.F32.PACK_AB R148, R148, R11 ;  /* 0x0000000b9494723e */ /* 0x000fcc00000010ff */
[----:B------:R-:W-:Y:S08]  /*9d50*/  MUFU.EX2 R144, R144 ;  /* 0x0000009000907308 */ /* 0x000ff00000000800 */
[----:B------:R-:W-:Y:S01]  /*9d60*/  MUFU.EX2 R146, R146 ;  /* 0x0000009200927308 */ /* 0x000fe20000000800 */
[----:B-1----:R-:W-:-:S07]  /*9d70*/  FMNMX.FTZ R10, R56, R57, !PT ;  /* 0x00000039380a7209 */ /* 0x002fce0007810000 */
[----:B------:R-:W-:Y:S01]  /*9d80*/  MUFU.EX2 R25, R25 ;  /* 0x0000001900197308 */ /* 0x000fe20000000800 */
[C---:B------:R-:W-:Y:S01]  /*9d90*/  FMUL.FTZ R59, R10.reuse, UR22 ;  /* 0x000000160a3b7c20 */ /* 0x040fe20008410000 */
[----:B------:R-:W-:-:S03]  /*9da0*/  FADD.FTZ R57, -R10, R9 ;  /* 0x000000090a397221 */ /* 0x000fc60000010100 */
[--C-:B------:R-:W-:Y:S01]  /*9db0*/  FFMA.FTZ R145, R27, UR22, -R59.reuse ;  /* 0x000000161b917c23 */ /* 0x100fe2000801083b */
[----:B------:R-:W-:Y:S02]  /*9dc0*/  IMAD.U32 R27, RZ, RZ, UR39 ;  /* 0x00000027ff1b7e24 */ /* 0x000fe4000f8e00ff */
[----:B------:R-:W-:Y:S01]  /*9dd0*/  FMUL.FTZ R57, R57, UR22 ;  /* 0x0000001639397c20 */ /* 0x000fe20008410000 */
[--C-:B------:R-:W-:Y:S01]  /*9de0*/  FFMA.FTZ R12, R12, UR22, -R59.reuse ;  /* 0x000000160c0c7c23 */ /* 0x100fe2000801083b */
[--C-:B------:R-:W-:Y:S01]  /*9df0*/  FFMA.FTZ R149, R14, UR22, -R59.reuse ;  /* 0x000000160e957c23 */ /* 0x100fe2000801083b */
[----:B------:R-:W-:Y:S01]  /*9e00*/  FFMA.FTZ R141, R35, UR22, -R59 ;  /* 0x00000016238d7c23 */ /* 0x000fe2000801083b */
[----:B------:R-:W-:Y:S01]  /*9e10*/  @!P1 LEA R27, R27, UR40, 0x3 ;  /* 0x000000281b1b9c11 */ /* 0x000fe2000f8e18ff */
[----:B------:R-:W-:Y:S01]  /*9e20*/  VIADD R35, R16, 0x9 ;  /* 0x0000000910237836 */ /* 0x000fe20000000000 */
[----:B------:R-:W-:Y:S01]  /*9e30*/  MUFU.EX2 R57, R57 ;  /* 0x0000003900397308 */ /* 0x000fe20000000800 */
[----:B------:R-:W-:-:S02]  /*9e40*/  WARPGROUP.DEPBAR.LE gsb0, 0x0 ;  /* 0x00008000000079c5 */ /* 0x000fc40000010000 */
[----:B------:R-:W-:Y:S01]  /*9e50*/  WARPGROUP.ARRIVE ;  /* 0x00000000000079c5 */ /* 0x000fe20000000000 */
[--C-:B------:R-:W-:Y:S01]  /*9e60*/  FFMA.FTZ R151, R20, UR22, -R59.reuse ;  /* 0x0000001614977c23 */ /* 0x100fe2000801083b */
[----:B------:R-:W-:Y:S01]  /*9e70*/  @!P1 VIADD R27, R27, 0x16840 ;  /* 0x000168401b1b9836 */ /* 0x000fe20000000000 */
[----:B------:R-:W-:Y:S01]  /*9e80*/  SEL R35, R35, 0x9, !P2 ;  /* 0x0000000923237807 */ /* 0x000fe20005000000 */
[----:B------:R-:W-:Y:S01]  /*9e90*/  FFMA.FTZ R14, R24, UR22, -R59 ;  /* 0x00000016180e7c23 */ /* 0x000fe2000801083b */
[----:B------:R-:W1:Y:S01]  /*9ea0*/  MUFU.EX2 R12, R12 ;  /* 0x0000000c000c7308 */ /* 0x000e620000000800 */
[----:B------:R-:W-:Y:S01]  /*9eb0*/  HGMMA.64x64x16.F32.BF16 R88, R120, gdesc[UR4].tnspB, R88, gsb0 ;  /* 0x40e0000478587df0 */ /* 0x000fe20008001858 */
[----:B------:R-:W-:Y:S01]  /*9ec0*/  @!P1 PRMT R27, RZ, 0x654, R27 ;  /* 0x00000654ff1b9816 */ /* 0x000fe2000000001b */
[--C-:B------:R-:W-:Y:S01]  /*9ed0*/  FFMA.FTZ R20, R28, UR22, -R59.reuse ;  /* 0x000000161c147c23 */ /* 0x100fe2000801083b */
[--C-:B------:R-:W-:Y:S01]  /*9ee0*/  FFMA.FTZ R147, R30, UR22, -R59.reuse ;  /* 0x000000161e937c23 */ /* 0x100fe2000801083b */
[--C-:B------:R-:W-:Y:S01]  /*9ef0*/  FFMA.FTZ R30, R40, UR22, -R59.reuse ;  /* 0x00000016281e7c23 */ /* 0x100fe2000801083b */
[--C-:B------:R-:W-:Y:S01]  /*9f00*/  FFMA.FTZ R24, R32, UR22, -R59.reuse ;  /* 0x0000001620187c23 */ /* 0x100fe2000801083b */
[----:B------:R-:W-:Y:S01]  /*9f10*/  FFMA.FTZ R137, R42, UR22, -R59 ;  /* 0x000000162a897c23 */ /* 0x000fe2000801083b */
[----:B------:R-:W2:Y:S01]  /*9f20*/  MUFU.EX2 R149, R149 ;  /* 0x0000009500957308 */ /* 0x000ea20000000800 */
[----:B----4-:R-:W-:Y:S01]  /*9f30*/  FADD.FTZ R42, R150, R5 ;  /* 0x00000005962a7221 */ /* 0x010fe20000010000 */
        /* <DEDUP_REMOVED lines=8> */
[--C-:B------:R-:W-:Y:S01]  /*9fc0*/  FFMA.FTZ R38, R52, UR22, -R59.reuse ;  /* 0x0000001634267c23 */ /* 0x100fe2000801083b */
[--C-:B------:R-:W-:Y:S01]  /*9fd0*/  FFMA.FTZ R135, R55, UR22, -R59.reuse ;  /* 0x0000001637877c23 */ /* 0x100fe2000801083b */
[--C-:B------:R-:W-:Y:S01]  /*9fe0*/  FFMA.FTZ R129, R66, UR22, -R59.reuse ;  /* 0x0000001642817c23 */ /* 0x100fe2000801083b */
[--C-:B------:R-:W-:Y:S01]  /*9ff0*/  FFMA.FTZ R131, R70, UR22, -R59.reuse ;  /* 0x0000001646837c23 */ /* 0x100fe2000801083b */
[--C-:B------:R-:W-:Y:S01]  /*a000*/  FFMA.FTZ R125, R73, UR22, -R59.reuse ;  /* 0x00000016497d7c23 */ /* 0x100fe2000801083b */
[--C-:B------:R-:W-:Y:S01]  /*a010*/  FFMA.FTZ R75, R75, UR22, -R59.reuse ;  /* 0x000000164b4b7c23 */ /* 0x100fe2000801083b */
[----:B------:R-:W1:Y:S01]  /*a020*/  MUFU.EX2 R14, R14 ;  /* 0x0000000e000e7308 */ /* 0x000e620000000800 */
[----:B--2---:R-:W-:Y:S01]  /*a030*/  FADD.FTZ R40, R149, R4 ;  /* 0x0000000495287221 */ /* 0x004fe20000010000 */
[--C-:B------:R-:W-:Y:S01]  /*a040*/  FFMA.FTZ R4, R63, UR22, -R59.reuse ;  /* 0x000000163f047c23 */ /* 0x100fe2000801083b */
[----:B------:R-:W-:Y:S01]  /*a050*/  F2FP.BF16.F32.PACK_AB R149, R149, R12 ;  /* 0x0000000c9595723e */ /* 0x000fe200000010ff */
[--C-:B------:R-:W-:Y:S01]  /*a060*/  FFMA.FTZ R76, R76, UR22, -R59.reuse ;  /* 0x000000164c4c7c23 */ /* 0x100fe2000801083b */
[--C-:B------:R-:W-:Y:S01]  /*a070*/  FFMA.FTZ R77, R77, UR22, -R59.reuse ;  /* 0x000000164d4d7c23 */ /* 0x100fe2000801083b */
[--C-:B------:R-:W-:Y:S01]  /*a080*/  FFMA.FTZ R78, R78, UR22, -R59.reuse ;  /* 0x000000164e4e7c23 */ /* 0x100fe2000801083b */
[--C-:B------:R-:W-:Y:S01]  /*a090*/  FFMA.FTZ R79, R79, UR22, -R59.reuse ;  /* 0x000000164f4f7c23 */ /* 0x100fe2000801083b */
[----:B------:R-:W2:Y:S01]  /*a0a0*/  MUFU.EX2 R145, R145 ;  /* 0x0000009100917308 */ /* 0x000ea20000000800 */
[----:B---3--:R-:W-:Y:S01]  /*a0b0*/  FADD.FTZ R5, R151, R40 ;  /* 0x0000002897057221 */ /* 0x008fe20000010000 */
[----:B------:R-:W-:Y:S01]  /*a0c0*/  FFMA.FTZ R80, R80, UR22, -R59 ;  /* 0x0000001650507c23 */ /* 0x000fe2000801083b */
[C---:B------:R-:W-:Y:S01]  /*a0d0*/  ISETP.GT.AND P2, PT, R7.reuse, UR24, PT ;  /* 0x0000001807007c0c */ /* 0x040fe2000bf44270 */
[----:B------:R-:W-:Y:S01]  /*a0e0*/  VIADD R7, R7, 0xffffffff ;  /* 0xffffffff07077836 */ /* 0x000fe20000000000 */
[----:B------:R-:W-:-:S03]  /*a0f0*/  F2FP.BF16.F32.PACK_AB R150, R15, R150 ;  /* 0x000000960f96723e */ /* 0x000fc600000010ff */
[----:B------:R-:W3:Y:S01]  /*a100*/  MUFU.EX2 R20, R20 ;  /* 0x0000001400147308 */ /* 0x000ee20000000800 */
[C---:B-1----:R-:W-:Y:S01]  /*a110*/  FADD.FTZ R40, R14.reuse, R5 ;  /* 0x000000050e287221 */ /* 0x042fe20000010000 */
[----:B------:R-:W-:-:S06]  /*a120*/  F2FP.BF16.F32.PACK_AB R151, R14, R151 ;  /* 0x000000970e97723e */ /* 0x000fcc00000010ff */
[----:B------:R-:W1:Y:S01]  /*a130*/  MUFU.EX2 R147, R147 ;  /* 0x0000009300937308 */ /* 0x000e620000000800 */
[----:B--2---:R-:W-:Y:S01]  /*a140*/  FADD.FTZ R5, R145, R40 ;  /* 0x0000002891057221 */ /* 0x004fe20000010000 */
[----:B------:R-:W-:-:S06]  /*a150*/  FFMA.FTZ R40, R67, UR22, -R59 ;  /* 0x0000001643287c23 */ /* 0x000fcc000801083b */
[----:B------:R-:W2:Y:S01]  /*a160*/  MUFU.EX2 R24, R24 ;  /* 0x0000001800187308 */ /* 0x000ea20000000800 */
[C---:B---3--:R-:W-:Y:S01]  /*a170*/  FADD.FTZ R44, R20.reuse, R5 ;  /* 0x00000005142c7221 */ /* 0x048fe20000010000 */
[----:B------:R-:W-:-:S06]  /*a180*/  F2FP.BF16.F32.PACK_AB R145, R20, R145 ;  /* 0x000000911491723e */ /* 0x000fcc00000010ff */
[----:B------:R-:W-:Y:S01]  /*a190*/  MUFU.EX2 R140, R140 ;  /* 0x0000008c008c7308 */ /* 0x000fe20000000800 */
[----:B-1----:R-:W-:-:S07]  /*a1a0*/  FADD.FTZ R5, R147, R44 ;  /* 0x0000002c93057221 */ /* 0x002fce0000010000 */
[----:B------:R-:W1:Y:S01]  /*a1b0*/  MUFU.EX2 R141, R141 ;  /* 0x0000008d008d7308 */ /* 0x000e620000000800 */
[C---:B--2---:R-:W-:Y:S01]  /*a1c0*/  FADD.FTZ R44, R24.reuse, R5 ;  /* 0x00000005182c7221 */ /* 0x044fe20000010000 */
[----:B------:R-:W-:Y:S01]  /*a1d0*/  F2FP.BF16.F32.PACK_AB R147, R24, R147 ;  /* 0x000000931893723e */ /* 0x000fe200000010ff */
[----:B------:R-:W-:Y:S02]  /*a1e0*/  WARPGROUP.DEPBAR.LE gsb0, 0x0 ;  /* 0x00008000000079c5 */ /* 0x000fe40000010000 */
[----:B------:R2:W-:Y:S06]  /*a1f0*/  BAR.ARV R35, 0x100 ;  /* 0x000400230000751d */ /* 0x0005ec0000002000 */
[----:B------:R3:W-:Y:S01]  /*a200*/  @!P1 SYNCS.ARRIVE.TRANS64.RED.A1T0 RZ, [R27+URZ], RZ ;  /* 0x000000ff1bff99a7 */ /* 0x0007e2000810043f */
[----:B------:R-:W-:Y:S01]  /*a210*/  MUFU.EX2 R29, R29 ;  /* 0x0000001d001d7308 */ /* 0x000fe20000000800 */
[----:B-1----:R-:W-:Y:S01]  /*a220*/  FADD.FTZ R5, R141, R44 ;  /* 0x0000002c8d057221 */ /* 0x002fe20000010000 */
[-C--:B------:R-:W-:Y:S01]  /*a230*/  FMUL.FTZ R88, R88, R74.reuse ;  /* 0x0000004a58587220 */ /* 0x080fe20000410000 */
[-C--:B------:R-:W-:Y:S01]  /*a240*/  FMUL.FTZ R89, R89, R74.reuse ;  /* 0x0000004a59597220 */ /* 0x080fe20000410000 */
[-C--:B------:R-:W-:Y:S01]  /*a250*/  FMUL.FTZ R92, R92, R74.reuse ;  /* 0x0000004a5c5c7220 */ /* 0x080fe20000410000 */
[-C--:B------:R-:W-:Y:S01]  /*a260*/  FMUL.FTZ R93, R93, R74.reuse ;  /* 0x0000004a5d5d7220 */ /* 0x080fe20000410000 */
[-C--:B------:R-:W-:Y:S01]  /*a270*/  FMUL.FTZ R96, R96, R74.reuse ;  /* 0x0000004a60607220 */ /* 0x080fe20000410000 */
[----:B---3--:R-:W-:Y:S01]  /*a280*/  IMAD.U32 R27, RZ, RZ, UR25 ;  /* 0x00000019ff1b7e24 */ /* 0x008fe2000f8e00ff */
[----:B------:R-:W1:Y:S01]  /*a290*/  MUFU.EX2 R28, R28 ;  /* 0x0000001c001c7308 */ /* 0x000e620000000800 */
[----:B------:R-:W-:Y:S01]  /*a2a0*/  UMOV UR25, UR39 ;  /* 0x0000002700197c82 */ /* 0x000fe20008000000 */
[-C--:B------:R-:W-:Y:S01]  /*a2b0*/  FMUL.FTZ R97, R97, R74.reuse ;  /* 0x0000004a61617220 */ /* 0x080fe20000410000 */
[-C--:B------:R-:W-:Y:S01]  /*a2c0*/  FMUL.FTZ R100, R100, R74.reuse ;  /* 0x0000004a64647220 */ /* 0x080fe20000410000 */
[----:B------:R-:W-:Y:S01]  /*a2d0*/  @!P1 LEA R27, R27, UR40, 0x3 ;  /* 0x000000281b1b9c11 */ /* 0x000fe2000f8e18ff */
[-C--:B------:R-:W-:Y:S01]  /*a2e0*/  FMUL.FTZ R101, R101, R74.reuse ;  /* 0x0000004a65657220 */ /* 0x080fe20000410000 */
[-C--:B------:R-:W-:Y:S01]  /*a2f0*/  FMUL.FTZ R104, R104, R74.reuse ;  /* 0x0000004a68687220 */ /* 0x080fe20000410000 */
[----:B------:R-:W-:Y:S01]  /*a300*/  FMUL.FTZ R105, R105, R74 ;  /* 0x0000004a69697220 */ /* 0x000fe20000410000 */
[----:B------:R-:W-:Y:S01]  /*a310*/  MUFU.EX2 R142, R142 ;  /* 0x0000008e008e7308 */ /* 0x000fe20000000800 */
[----:B------:R-:W-:-:S02]  /*a320*/  @!P1 VIADD R27, R27, 0x16860 ;  /* 0x000168601b1b9836 */ /* 0x000fc40000000000 */
[-C--:B------:R-:W-:Y:S01]  /*a330*/  FMUL.FTZ R108, R108, R74.reuse ;  /* 0x0000004a6c6c7220 */ /* 0x080fe20000410000 */
[-C--:B------:R-:W-:Y:S01]  /*a340*/  FMUL.FTZ R109, R109, R74.reuse ;  /* 0x0000004a6d6d7220 */ /* 0x080fe20000410000 */
[-C--:B------:R-:W-:Y:S01]  /*a350*/  FMUL.FTZ R112, R112, R74.reuse ;  /* 0x0000004a70707220 */ /* 0x080fe20000410000 */
[----:B------:R-:W-:Y:S01]  /*a360*/  FMUL.FTZ R113, R113, R74 ;  /* 0x0000004a71717220 */ /* 0x000fe20000410000 */
[----:B--2---:R-:W-:Y:S01]  /*a370*/  @!P1 PRMT R35, RZ, 0x654, R27 ;  /* 0x00000654ff239816 */ /* 0x004fe2000000001b */
[----:B------:R-:W-:Y:S01]  /*a380*/  FADD.FTZ R27, R15, R42 ;  /* 0x0000002a0f1b7221 */ /* 0x000fe20000010000 */
[----:B------:R-:W2:Y:S01]  /*a390*/  MUFU.EX2 R143, R143 ;  /* 0x0000008f008f7308 */ /* 0x000ea20000000800 */
[----:B-1----:R-:W-:Y:S01]  /*a3a0*/  FADD.FTZ R44, R28, R5 ;  /* 0x000000051c2c7221 */ /* 0x002fe20000010000 */
[----:B------:R1:W-:Y:S01]  /*a3b0*/  @!P1 SYNCS.ARRIVE.TRANS64.RED.A1T0 RZ, [R35+URZ], RZ ;  /* 0x000000ff23ff99a7 */ /* 0x0003e2000810043f */
[----:B------:R-:W-:Y:S01]  /*a3c0*/  FADD.FTZ R42, R144, R27 ;  /* 0x0000001b902a7221 */ /* 0x000fe20000010000 */
[C---:B------:R-:W-:Y:S01]  /*a3d0*/  F2FP.BF16.F32.PACK_AB R144, R13.reuse, R144 ;  /* 0x000000900d90723e */ /* 0x040fe200000010ff */
[----:B------:R-:W-:Y:S01]  /*a3e0*/  FMUL.FTZ R116, R116, R74 ;  /* 0x0000004a74747220 */ /* 0x000fe20000410000 */
[----:B------:R-:W-:Y:S01]  /*a3f0*/  F2FP.BF16.F32.PACK_AB R141, R28, R141 ;  /* 0x0000008d1c8d723e */ /* 0x000fe200000010ff */
[----:B------:R-:W-:Y:S01]  /*a400*/  FADD.FTZ R27, R13, R42 ;  /* 0x0000002a0d1b7221 */ /* 0x000fe20000010000 */
[----:B------:R-:W3:Y:S01]  /*a410*/  MUFU.EX2 R21, R21 ;  /* 0x0000001500157308 */ /* 0x000ee20000000800 */
[--C-:B------:R-:W-:Y:S01]  /*a420*/  FFMA.FTZ R42, R71, UR22, -R59.reuse ;  /* 0x00000016472a7c23 */ /* 0x100fe2000801083b */
[----:B------:R-:W-:Y:S01]  /*a430*/  FFMA.FTZ R59, R81, UR22, -R59 ;  /* 0x00000016513b7c23 */ /* 0x000fe2000801083b */
[----:B------:R-:W-:Y:S01]  /*a440*/  FADD.FTZ R48, R146, R27 ;  /* 0x0000001b92307221 */ /* 0x000fe20000010000 */
[----:B------:R-:W-:Y:S01]  /*a450*/  F2FP.BF16.F32.PACK_AB R146, R25, R146 ;  /* 0x000000921992723e */ /* 0x000fe200000010ff */
[----:B------:R-:W-:Y:S01]  /*a460*/  FMUL.FTZ R117, R117, R74 ;  /* 0x0000004a75757220 */ /* 0x000fe20000410000 */
[-C--:B------:R-:W-:Y:S01]  /*a470*/  FMUL.FTZ R90, R90, R57.reuse ;  /* 0x000000395a5a7220 */ /* 0x080fe20000410000 */
[----:B------:R-:W-:Y:S01]  /*a480*/  FADD.FTZ R27, R25, R48 ;  /* 0x00000030191b7221 */ /* 0x000fe20000010000 */
[----:B------:R-:W4:Y:S01]  /*a490*/  MUFU.EX2 R30, R30 ;  /* 0x0000001e001e7308 */ /* 0x000f220000000800 */
[----:B--2---:R-:W-:Y:S01]  /*a4a0*/  FADD.FTZ R5, R143, R44 ;  /* 0x0000002c8f057221 */ /* 0x004fe20000010000 */
[-C--:B------:R-:W-:Y:S01]  /*a4b0*/  FMUL.FTZ R91, R91, R57.reuse ;  /* 0x000000395b5b7220 */ /* 0x080fe20000410000 */
[----:B------:R-:W-:Y:S01]  /*a4c0*/  FADD.FTZ R48, R140, R27 ;  /* 0x0000001b8c307221 */ /* 0x000fe20000010000 */
[----:B------:R-:W-:Y:S01]  /*a4d0*/  F2FP.BF16.F32.PACK_AB R140, R29, R140 ;  /* 0x0000008c1d8c723e */ /* 0x000fe200000010ff */
[-C--:B------:R-:W-:Y:S01]  /*a4e0*/  FMUL.FTZ R94, R94, R57.reuse ;  /* 0x000000395e5e7220 */ /* 0x080fe20000410000 */
[-C--:B------:R-:W-:Y:S01]  /*a4f0*/  FMUL.FTZ R95, R95, R57.reuse ;  /* 0x000000395f5f7220 */ /* 0x080fe20000410000 */
[----:B------:R-:W-:Y:S01]  /*a500*/  FADD.FTZ R27, R29, R48 ;  /* 0x000000301d1b7221 */ /* 0x000fe20000010000 */
[----:B------:R-:W2:Y:S01]  /*a510*/  MUFU.EX2 R136, R136 ;  /* 0x0000008800887308 */ /* 0x000ea20000000800 */
[-C--:B------:R-:W-:Y:S01]  /*a520*/  FMUL.FTZ R98, R98, R57.reuse ;  /* 0x0000003962627220 */ /* 0x080fe20000410000 */
[-C--:B------:R-:W-:Y:S01]  /*a530*/  FMUL.FTZ R99, R99, R57.reuse ;  /* 0x0000003963637220 */ /* 0x080fe20000410000 */
[----:B------:R-:W-:Y:S01]  /*a540*/  FADD.FTZ R48, R142, R27 ;  /* 0x0000001b8e307221 */ /* 0x000fe20000010000 */
[----:B---3--:R-:W-:Y:S01]  /*a550*/  F2FP.BF16.F32.PACK_AB R142, R21, R142 ;  /* 0x0000008e158e723e */ /* 0x008fe200000010ff */
[-C--:B------:R-:W-:Y:S01]  /*a560*/  FMUL.FTZ R102, R102, R57.reuse ;  /* 0x0000003966667220 */ /* 0x080fe20000410000 */
[----:B------:R-:W-:Y:S01]  /*a570*/  FMUL.FTZ R103, R103, R57 ;  /* 0x0000003967677220 */ /* 0x000fe20000410000 */
[----:B------:R-:W-:Y:S01]  /*a580*/  FADD.FTZ R27, R21, R48 ;  /* 0x00000030151b7221 */ /* 0x000fe20000010000 */
        /* <DEDUP_REMOVED lines=10> */
[-C--:B------:R-:W-:Y:S01]  /*a630*/  FMUL.FTZ R115, R115, R57.reuse ;  /* 0x0000003973737220 */ /* 0x080fe20000410000 */
[-C--:B------:R-:W-:Y:S01]  /*a640*/  FMUL.FTZ R118, R118, R57.reuse ;  /* 0x0000003976767220 */ /* 0x080fe20000410000 */
[----:B------:R-:W-:-:S04]  /*a650*/  FMUL.FTZ R119, R119, R57 ;  /* 0x0000003977777220 */ /* 0x000fc80000410000 */
        /* <DEDUP_REMOVED lines=17> */
[----:B------:R-:W-:-:S06]  /*a770*/  F2FP.BF16.F32.PACK_AB R139, R36, R139 ;  /* 0x0000008b248b723e */ /* 0x000fcc00000010ff */
[----:B------:R3:W5:Y:S01]  /*a780*/  MUFU.EX2 R33, R50 ;  /* 0x0000003200217308 */ /* 0x0007620000000800 */
[----:B----4-:R-:W-:-:S07]  /*a790*/  FADD.FTZ R20, R132, R11 ;  /* 0x0000000b84147221 */ /* 0x010fce0000010000 */
[----:B------:R-:W4:Y:S01]  /*a7a0*/  MUFU.EX2 R38, R38 ;  /* 0x0000002600267308 */ /* 0x000f220000000800 */
[----:B--2---:R-:W-:Y:S01]  /*a7b0*/  FADD.FTZ R5, R133, R14 ;  /* 0x0000000e85057221 */ /* 0x004fe20000010000 */
[----:B---3--:R-:W-:-:S06]  /*a7c0*/  FFMA.FTZ R50, R64, UR22, -R82 ;  /* 0x0000001640327c23 */ /* 0x008fcc0008010852 */
[----:B------:R-:W2:Y:S01]  /*a7d0*/  MUFU.EX2 R134, R134 ;  /* 0x0000008600867308 */ /* 0x000ea20000000800 */
[C---:B-----5:R-:W-:Y:S01]  /*a7e0*/  FADD.FTZ R11, R33.reuse, R20 ;  /* 0x00000014210b7221 */ /* 0x060fe20000010000 */
[----:B------:R-:W-:-:S06]  /*a7f0*/  F2FP.BF16.F32.PACK_AB R132, R33, R132 ;  /* 0x000000842184723e */ /* 0x000fcc00000010ff */
[----:B------:R-:W3:Y:S01]  /*a800*/  MUFU.EX2 R135, R135 ;  /* 0x0000008700877308 */ /* 0x000ee20000000800 */
[C---:B----4-:R-:W-:Y:S01]  /*a810*/  FADD.FTZ R14, R38.reuse, R5 ;  /* 0x00000005260e7221 */ /* 0x050fe20000010000 */
[----:B------:R-:W-:-:S06]  /*a820*/  F2FP.BF16.F32.PACK_AB R133, R38, R133 ;  /* 0x000000852685723e */ /* 0x000fcc00000010ff */
[----:B------:R4:W5:Y:S01]  /*a830*/  MUFU.EX2 R39, R54 ;  /* 0x0000003600277308 */ /* 0x0009620000000800 */
[----:B--2---:R-:W-:-:S07]  /*a840*/  FADD.FTZ R20, R134, R11 ;  /* 0x0000000b86147221 */ /* 0x004fce0000010000 */
[----:B------:R-:W2:Y:S01]  /*a850*/  MUFU.EX2 R4, R4 ;  /* 0x0000000400047308 */ /* 0x000ea20000000800 */
[----:B---3--:R-:W-:Y:S01]  /*a860*/  FADD.FTZ R5, R135, R14 ;  /* 0x0000000e87057221 */ /* 0x008fe20000010000 */
[----:B----4-:R-:W-:-:S06]  /*a870*/  FFMA.FTZ R54, R68, UR22, -R82 ;  /* 0x0000001644367c23 */ /* 0x010fcc0008010852 */
[----:B------:R-:W3:Y:S01]  /*a880*/  MUFU.EX2 R26, R26 ;  /* 0x0000001a001a7308 */ /* 0x000ee20000000800 */
[C---:B-----5:R-:W-:Y:S01]  /*a890*/  FADD.FTZ R11, R39.reuse, R20 ;  /* 0x00000014270b7221 */ /* 0x060fe20000010000 */
        /* <DEDUP_REMOVED lines=14> */
[----:B------:R-:W3:Y:S01]  /*a980*/  MUFU.EX2 R43, R43 ;  /* 0x0000002b002b7308 */ /* 0x000ee20000000800 */
[----:B----4-:R-:W-:-:S07]  /*a990*/  FADD.FTZ R20, R34, R11 ;  /* 0x0000000b22147221 */ /* 0x010fce0000010000 */
[----:B------:R-:W4:Y:S01]  /*a9a0*/  MUFU.EX2 R42, R42 ;  /* 0x0000002a002a7308 */ /* 0x000f220000000800 */
[----:B--2---:R-:W-:-:S07]  /*a9b0*/  FADD.FTZ R5, R131, R14 ;  /* 0x0000000e83057221 */ /* 0x004fce0000010000 */
[----:B------:R-:W2:Y:S01]  /*a9c0*/  MUFU.EX2 R45, R45 ;  /* 0x0000002d002d7308 */ /* 0x000ea20000000800 */
[C---:B---3--:R-:W-:Y:S01]  /*a9d0*/  FADD.FTZ R20, R43.reuse, R20 ;  /* 0x000000142b147221 */ /* 0x048fe20000010000 */
[----:B------:R-:W-:-:S06]  /*a9e0*/  F2FP.BF16.F32.PACK_AB R130, R43, R34 ;  /* 0x000000222b82723e */ /* 0x000fcc00000010ff */
        /* <DEDUP_REMOVED lines=36> */
[----:B---3--:R-:W-:Y:S01]  /*ac30*/  FADD.FTZ R11, R80, R11 ;  /* 0x0000000b500b7221 */ /* 0x008fe20000010000 */
[C---:B----4-:R-:W-:Y:S01]  /*ac40*/  FADD.FTZ R5, R9.reuse, R4 ;  /* 0x0000000409057221 */ /* 0x050fe20000010000 */
[----:B------:R-:W-:Y:S01]  /*ac50*/  F2FP.BF16.F32.PACK_AB R122, R9, R56 ;  /* 0x00000038097a723e */ /* 0x000fe200000010ff */
[----:B------:R-:W-:Y:S02]  /*ac60*/  IMAD.MOV.U32 R9, RZ, RZ, R10 ;  /* 0x000000ffff097224 */ /* 0x000fe400078e000a */
[C---:B--2---:R-:W-:Y:S01]  /*ac70*/  FADD.FTZ R4, R59.reuse, R11 ;  /* 0x0000000b3b047221 */ /* 0x044fe20000010000 */
[----:B------:R-:W-:Y:S01]  /*ac80*/  F2FP.BF16.F32.PACK_AB R123, R59, R80 ;  /* 0x000000503b7b723e */ /* 0x000fe200000010ff */
[----:B------:R-:W-:Y:S01]  /*ac90*/  IMAD.MOV.U32 R11, RZ, RZ, R8 ;  /* 0x000000ffff0b7224 */ /* 0x000fe200078e0008 */
[----:B-1----:R-:W-:Y:S06]  /*aca0*/  @P2 BRA `(.L_x_11174) ;  /* 0xffffffd800ec2947 */ /* 0x002fec000383ffff */
.L_x_11165:
        /* <DEDUP_REMOVED lines=12> */
.L_x_11192:
        /* <DEDUP_REMOVED lines=9> */
.L_x_11177:
[----:B------:R-:W-:Y:S01]  /*ae00*/  ULEA UR6, UR39, UR40, 0x3 ;  /* 0x0000002827067291 */ /* 0x000fe2000f8e183f */
[----:B------:R-:W-:-:S05]  /*ae10*/  IMAD.U32 R8, RZ, RZ, UR37 ;  /* 0x00000025ff087e24 */ /* 0x000fca000f8e00ff */
[----:B------:R-:W-:-:S04]  /*ae20*/  SHF.L.U32 R8, R8, 0x1f, RZ ;  /* 0x0000001f08087819 */ /* 0x000fc800000006ff */
[----:B------:R1:W2:Y:S01]  /*ae30*/  SYNCS.PHASECHK.TRANS64.TRYWAIT P2, [UR6+0x16830], R8 ;  /* 0x01683008ff0075a7 */ /* 0x0002a20008040146 */
[----:B------:R-:W-:Y:S05]  /*ae40*/  @!P0 BRA `(.L_x_11178) ;  /* 0x0000000000048947 */ /* 0x000fea0003800000 */
[----:B------:R-:W-:Y:S01]  /*ae50*/  BPT.TRAP 0x1 ;  /* 0x000000040000795c */ /* 0x000fe20000300000 */
.L_x_11178:
[----:B--2---:R-:W-:Y:S05]  /*ae60*/  @P2 BRA `(.L_x_11176) ;  /* 0x0000000000082947 */ /* 0x004fea0003800000 */
[----:B------:R-:W2:Y:S02]  /*ae70*/  SYNCS.PHASECHK.TRANS64.TRYWAIT P2, [UR6+0x16830], R8 ;  /* 0x01683008ff0075a7 */ /* 0x000ea40008040146 */
[----:B--2---:R-:W-:Y:S05]  /*ae80*/  @!P2 BRA `(.L_x_11179) ;  /* 0x00000078002ca947 */ /* 0x004fea0003800000 */
.L_x_11176:
        /* <DEDUP_REMOVED lines=25> */
.L_x_11181:
[----:B------:R-:W-:Y:S01]  /*b020*/  ULEA UR6, UR27, UR40, 0x3 ;  /* 0x000000281b067291 */ /* 0x000fe2000f8e183f */
[----:B------:R-:W-:-:S05]  /*b030*/  IMAD.U32 R8, RZ, RZ, UR28 ;  /* 0x0000001cff087e24 */ /* 0x000fca000f8e00ff */
[----:B------:R-:W-:-:S04]  /*b040*/  SHF.L.U32 R8, R8, 0x1f, RZ ;  /* 0x0000001f08087819 */ /* 0x000fc800000006ff */
[----:B------:R1:W2:Y:S01]  /*b050*/  SYNCS.PHASECHK.TRANS64.TRYWAIT P2, [UR6+0x16850], R8 ;  /* 0x01685008ff0075a7 */ /* 0x0002a20008040146 */
[----:B------:R-:W-:Y:S05]  /*b060*/  @!P0 BRA `(.L_x_11182) ;  /* 0x0000000000048947 */ /* 0x000fea0003800000 */
[----:B------:R-:W-:Y:S01]  /*b070*/  BPT.TRAP 0x1 ;  /* 0x000000040000795c */ /* 0x000fe20000300000 */
.L_x_11182:
[----:B--2---:R-:W-:Y:S05]  /*b080*/  @P2 BRA `(.L_x_11180) ;  /* 0x0000000000082947 */ /* 0x004fea0003800000 */
[----:B------:R-:W2:Y:S02]  /*b090*/  SYNCS.PHASECHK.TRANS64.TRYWAIT P2, [UR6+0x16850], R8 ;  /* 0x01685008ff0075a7 */ /* 0x000ea40008040146 */
[----:B--2---:R-:W-:Y:S05]  /*b0a0*/  @!P2 BRA `(.L_x_11183) ;  /* 0x0000007400bca947 */ /* 0x004fea0003800000 */
.L_x_11180:
[----:B------:R-:W-:Y:S01]  /*b0b0*/  UIADD3 UR6, UR40, 0x400, URZ ;  /* 0x0000040028067890 */ /* 0x000fe2000fffe03f */
[----:B------:R-:W-:Y:S01]  /*b0c0*/  WARPGROUP.ARRIVE ;  /* 0x00000000000079c5 */ /* 0x000fe20000000000 */
[----:B------:R-:W-:Y:S01]  /*b0d0*/  UMOV UR7, 0x40000040 ;  /* 0x4000004000077882 */ /* 0x000fe20000000000 */
[----:B------:R-:W-:Y:S01]  /*b0e0*/  FMUL.FTZ R44, R44, UR26 ;  /* 0x0000001a2c2c7c20 */ /* 0x000fe20008410000 */
[----:B------:R-:W-:Y:S01]  /*b0f0*/  USHF.R.U32.HI UR6, URZ, 0x4, UR6 ;  /* 0x000000043f067899 */ /* 0x000fe20008011606 */
[----:B------:R-:W-:Y:S01]  /*b100*/  FMUL.FTZ R20, R30, UR26 ;  /* 0x0000001a1e147c20 */ /* 0x000fe20008410000 */
[----:B------:R-:W-:Y:S01]  /*b110*/  FMUL.FTZ R30, R39, UR26 ;  /* 0x0000001a271e7c20 */ /* 0x000fe20008410000 */
[----:B-12---:R-:W-:Y:S01]  /*b120*/  FMUL.FTZ R8, R24, UR26 ;  /* 0x0000001a18087c20 */ /* 0x006fe20008410000 */
[----:B------:R-:W-:Y:S01]  /*b130*/  ULOP3.LUT UR6, UR6, 0x3fff, URZ, 0xc0, !UPT ;  /* 0x00003fff06067892 */ /* 0x000fe2000f8ec03f */
[----:B------:R-:W-:Y:S02]  /*b140*/  VIADD R39, R16, 0x9 ;  /* 0x0000000910277836 */ /* 0x000fe40000000000 */
[----:B------:R-:W-:Y:S01]  /*b150*/  FMUL.FTZ R24, R31, UR26 ;  /* 0x0000001a1f187c20 */ /* 0x000fe20008410000 */
[----:B------:R-:W-:Y:S01]  /*b160*/  ISETP.GE.U32.AND P2, PT, R2, 0x180, PT ;  /* 0x000001800200780c */ /* 0x000fe20003f46070 */
        /* <DEDUP_REMOVED lines=8> */
[----:B------:R-:W-:Y:S01]  /*b1f0*/  SEL R39, R39, 0x9, !P2 ;  /* 0x0000000927277807 */ /* 0x000fe20005000000 */
        /* <DEDUP_REMOVED lines=110> */
[----:B------:R-:W-:Y:S01]  /*b8e0*/  FMUL.FTZ R133, R64, UR26 ;  /* 0x0000001a40857c20 */ /* 0x000fe20008410000 */
[----:B------:R-:W-:Y:S01]  /*b8f0*/  FMUL.FTZ R64, R83, UR26 ;  /* 0x0000001a53407c20 */ /* 0x000fe20008410000 */
[----:B------:R-:W-:Y:S01]  /*b900*/  HGMMA.64x64x16.F32.BF16 R88, R128, gdesc[UR4].tnspB, R88, gsb0 ;  /* 0x40e0000480587df0 */ /* 0x000fe20008001858 */
[----:B------:R-:W-:Y:S01]  /*b910*/  UIADD3 UR6, UR10, 0x300, URZ ;  /* 0x000003000a067890 */ /* 0x000fe2000fffe03f */
[----:B------:R-:W-:Y:S01]  /*b920*/  UMOV UR7, 0x40000040 ;  /* 0x4000004000077882 */ /* 0x000fe20000000000 */
[----:B-----5:R-:W-:Y:S01]  /*b930*/  FMUL.FTZ R44, R55, UR26 ;  /* 0x0000001a372c7c20 */ /* 0x020fe20008410000 */
[----:B------:R-:W-:Y:S01]  /*b940*/  FMUL.FTZ R55, R66, UR26 ;  /* 0x0000001a42377c20 */ /* 0x000fe20008410000 */
[----:B------:R-:W-:Y:S01]  /*b950*/  IMAD.U32 R66, RZ, RZ, UR39 ;  /* 0x00000027ff427e24 */ /* 0x000fe2000f8e00ff */
[----:B------:R-:W1:Y:S04]  /*b960*/  MUFU.TANH R133, R133 ;  /* 0x0000008500857308 */ /* 0x000e680000002400 */
[----:B------:R-:W-:-:S04]  /*b970*/  @!P1 LEA R66, R66, UR40, 0x3 ;  /* 0x0000002842429c11 */ /* 0x000fc8000f8e18ff */
[----:B------:R-:W1:Y:S01]  /*b980*/  MUFU.TANH R44, R44 ;  /* 0x0000002c002c7308 */ /* 0x000e620000002400 */
[----:B------:R-:W-:-:S05]  /*b990*/  @!P1 VIADD R66, R66, 0x16840 ;  /* 0x0001684042429836 */ /* 0x000fca0000000000 */
[----:B------:R-:W-:Y:S02]  /*b9a0*/  @!P1 PRMT R66, RZ, 0x654, R66 ;  /* 0x00000654ff429816 */ /* 0x000fe40000000042 */
[----:B------:R-:W1:Y:S08]  /*b9b0*/  MUFU.TANH R55, R55 ;  /* 0x0000003700377308 */ /* 0x000e700000002400 */
[----:B------:R-:W1:Y:S01]  /*b9c0*/  MUFU.TANH R64, R64 ;  /* 0x0000004000407308 */ /* 0x000e620000002400 */
[----:B------:R-:W-:-:S02]  /*b9d0*/  WARPGROUP.DEPBAR.LE gsb0, 0x0 ;  /* 0x00008000000079c5 */ /* 0x000fc40000010000 */
[----:B------:R-:W-:Y:S01]  /*b9e0*/  WARPGROUP.ARRIVE ;  /* 0x00000000000079c5 */ /* 0x000fe20000000000 */
[----:B------:R-:W-:Y:S01]  /*b9f0*/  FMUL.FTZ R130, R60, UR26 ;  /* 0x0000001a3c827c20 */ /* 0x000fe20008410000 */
[----:B------:R-:W-:Y:S01]  /*ba00*/  FMUL.FTZ R60, R75, UR26 ;  /* 0x0000001a4b3c7c20 */ /* 0x000fe20008410000 */
[----:B------:R-:W-:Y:S01]  /*ba10*/  FMUL.FTZ R128, R57, UR26 ;  /* 0x0000001a39807c20 */ /* 0x000fe20008410000 */
[----:B------:R-:W5:Y:S01]  /*ba20*/  LDC R75, c[0x0][0x2e0] ;  /* 0x0000b800ff4b7b82 */ /* 0x000f620000000800 */
[----:B------:R-:W-:Y:S01]  /*ba30*/  FMUL.FTZ R57, R70, UR26 ;  /* 0x0000001a46397c20 */ /* 0x000fe20008410000 */
[----:B------:R-:W-:Y:S01]  /*ba40*/  HGMMA.64x64x16.F32.BF16 R88, R124, gdesc[UR4].tnspB, R88, gsb0 ;  /* 0x40e000047c587df0 */ /* 0x000fe20008001858 */
[----:B------:R-:W-:Y:S01]  /*ba50*/  UIADD3 UR6, UR10, 0x380, URZ ;  /* 0x000003800a067890 */ /* 0x000fe2000fffe03f */
[----:B------:R-:W-:Y:S01]  /*ba60*/  FMUL.FTZ R70, R72, UR26 ;  /* 0x0000001a48467c20 */ /* 0x000fe20008410000 */
[----:B------:R-:W-:Y:S01]  /*ba70*/  UMOV UR7, 0x40000040 ;  /* 0x4000004000077882 */ /* 0x000fe20000000000 */
[----:B------:R-:W-:Y:S01]  /*ba80*/  FMUL.FTZ R72, R76, UR26 ;  /* 0x0000001a4c487c20 */ /* 0x000fe20008410000 */
[----:B------:R-:W-:-:S02]  /*ba90*/  IMAD.SHL.U32 R76, R7, 0x80, RZ ;  /* 0x00000080074c7824 */ /* 0x000fc400078e00ff */
[----:B------:R-:W-:Y:S01]  /*baa0*/  FMUL.FTZ R129, R61, UR26 ;  /* 0x0000001a3d817c20 */ /* 0x000fe20008410000 */
[----:B------:R-:W-:Y:S01]  /*bab0*/  FMUL.FTZ R131, R65, UR26 ;  /* 0x0000001a41837c20 */ /* 0x000fe20008410000 */
[----:B------:R-:W-:Y:S01]  /*bac0*/  FMUL.FTZ R61, R78, UR26 ;  /* 0x0000001a4e3d7c20 */ /* 0x000fe20008410000 */
[----:B------:R-:W-:Y:S01]  /*bad0*/  FMUL.FTZ R78, R84, UR26 ;  /* 0x0000001a544e7c20 */ /* 0x000fe20008410000 */
[----:B------:R-:W-:Y:S01]  /*bae0*/  IADD3 R38, -R76, 0x1, RZ ;  /* 0x000000014c267810 */ /* 0x000fe20007ffe1ff */
[----:B------:R-:W-:Y:S01]  /*baf0*/  FMUL.FTZ R65, R86, UR26 ;  /* 0x0000001a56417c20 */ /* 0x000fe20008410000 */
[----:B------:R-:W1:Y:S08]  /*bb00*/  MUFU.TANH R128, R128 ;  /* 0x0000008000807308 */ /* 0x000e700000002400 */
[----:B------:R-:W1:Y:S01]  /*bb10*/  MUFU.TANH R130, R130 ;  /* 0x0000008200827308 */ /* 0x000e620000002400 */
[----:B-----5:R-:W-:-:S04]  /*bb20*/  IMAD R38, R75, UR47, R38 ;  /* 0x0000002f4b267c24 */ /* 0x020fc8000f8e0226 */
[----:B------:R-:W-:-:S03]  /*bb30*/  VIADD R38, R38, -UR25 ;  /* 0x8000001926267c36 */ /* 0x000fc60008000000 */
[----:B------:R-:W1:Y:S01]  /*bb40*/  MUFU.TANH R129, R129 ;  /* 0x0000008100817308 */ /* 0x000e620000002400 */
[----:B------:R-:W-:-:S04]  /*bb50*/  IMAD R38, R17, -0x2, R38 ;  /* 0xfffffffe11267824 */ /* 0x000fc800078e0226 */
[----:B------:R-:W-:-:S03]  /*bb60*/  VIADD R84, R38, UR24 ;  /* 0x0000001826547c36 */ /* 0x000fc60008000000 */
[----:B------:R-:W1:Y:S01]  /*bb70*/  MUFU.TANH R131, R131 ;  /* 0x0000008300837308 */ /* 0x000e620000002400 */
[----:B------:R-:W-:Y:S02]  /*bb80*/  VIADD R82, R38, UR21 ;  /* 0x0000001526527c36 */ /* 0x000fe40008000000 */
[C---:B------:R-:W-:Y:S02]  /*bb90*/  IMAD.IADD R85, R3.reuse, 0x1, R84 ;  /* 0x0000000103557824 */ /* 0x040fe400078e0254 */
[----:B------:R-:W-:-:S03]  /*bba0*/  IMAD.IADD R86, R3, 0x1, R82 ;  /* 0x0000000103567824 */ /* 0x000fc600078e0252 */
        /* <DEDUP_REMOVED lines=8> */
[----:B------:R-:W-:Y:S07]  /*bc30*/  HGMMA.64x64x16.F32.BF16 R88, R120, gdesc[UR4].tnspB, R88, gsb0 ;  /* 0x40e0000478587df0 */ /* 0x000fee0008001858 */
[----:B------:R-:W1:Y:S01]  /*bc40*/  MUFU.TANH R65, R65 ;  /* 0x0000004100417308 */ /* 0x000e620000002400 */
[----:B------:R-:W-:Y:S02]  /*bc50*/  WARPGROUP.DEPBAR.LE gsb0, 0x0 ;  /* 0x00008000000079c5 */ /* 0x000fe40000010000 */
[----:B------:R1:W-:Y:S06]  /*bc60*/  BAR.ARV R39, 0x100 ;  /* 0x000400270000751d */ /* 0x0003ec0000002000 */
[----:B------:R5:W-:Y:S02]  /*bc70*/  @!P1 SYNCS.ARRIVE.TRANS64.RED.A1T0 RZ, [R66+URZ], RZ ;  /* 0x000000ff42ff99a7 */ /* 0x000be4000810043f */
[----:B-----5:R-:W-:-:S06]  /*bc80*/  FMUL.FTZ R66, R87, UR26 ;  /* 0x0000001a57427c20 */ /* 0x020fcc0008410000 */
        /* <DEDUP_REMOVED lines=13> */
.L_x_11186:
[----:B------:R-:W-:-:S05]  /*bd60*/  IMAD.U32 R77, RZ, RZ, UR23 ;  /* 0x00000017ff4d7e24 */ /* 0x000fca000f8e00ff */
[----:B------:R-:W-:-:S13]  /*bd70*/  ISETP.NE.AND P2, PT, R77, 0x1, PT ;  /* 0x000000014d00780c */ /* 0x000fda0003f45270 */
[----:B-1----:R-:W1:Y:S01]  /*bd80*/  @P2 LDC.64 R38, c[0x0][0x9e8] ;  /* 0x00027a00ff262b82 */ /* 0x002e620000000a00 */
[----:B------:R-:W-:-:S04]  /*bd90*/  @P2 IMAD.IADD R75, R3, 0x1, R6 ;  /* 0x00000001034b2824 */ /* 0x000fc800078e0206 */
[----:B-1----:R-:W-:-:S04]  /*bda0*/  @P2 IMAD.HI.U32 R38, R75, R38, RZ ;  /* 0x000000264b262227 */ /* 0x002fc800078e00ff */
[----:B------:R-:W-:Y:S01]  /*bdb0*/  IMAD.MOV.U32 R75, RZ, RZ, R9 ;  /* 0x000000ffff4b7224 */ /* 0x000fe200078e0009 */
[----:B------:R-:W-:-:S07]  /*bdc0*/  @P2 SHF.R.U32.HI R75, RZ, R39, R38 ;  /* 0x00000027ff4b2219 */ /* 0x000fce0000011626 */
.L_x_11187:
[----:B------:R-:W-:Y:S05]  /*bdd0*/  BSYNC B0 ;  /* 0x0000000000007941 */ /* 0x000fea0003800000 */
.L_x_11185:
[----:B------:R-:W-:-:S04]  /*bde0*/  IMAD R38, R75, R77, -R76 ;  /* 0x0000004d4b267224 */ /* 0x000fc800078e0a4c */
[----:B------:R-:W-:-:S05]  /*bdf0*/  IMAD R38, R17, -0x2, R38 ;  /* 0xfffffffe11267824 */ /* 0x000fca00078e0226 */
[----:B------:R-:W-:Y:S02]  /*be00*/  VIADDMNMX R85, R38, R77, R85, PT ;  /* 0x0000004d26557246 */ /* 0x000fe40003800155 */
[----:B------:R-:W-:-:S07]  /*be10*/  VIMNMX R86, R86, R38, !PT ;  /* 0x0000002656567248 */ /* 0x000fce0007fe0100 */
.L_x_11184:
        /* <DEDUP_REMOVED lines=77> */
[----:B------:R-:W-:Y:S01]  /*c2f0*/  FSEL R15, R70, -INF , !P4 ;  /* 0xff800000460f7808 */ /* 0x000fe20006000000 */
[----:B------:R-:W-:Y:S01]  /*c300*/  IMAD.IADD R70, R0, 0x1, R84 ;  /* 0x0000000100467824 */ /* 0x000fe200078e0254 */
        /* <DEDUP_REMOVED lines=33> */
.L_x_11190:
[----:B------:R-:W-:-:S05]  /*c520*/  IMAD.U32 R87, RZ, RZ, UR23 ;  /* 0x00000017ff577e24 */ /* 0x000fca000f8e00ff */
[----:B------:R-:W-:-:S13]  /*c530*/  ISETP.NE.AND P3, PT, R87, 0x1, PT ;  /* 0x000000015700780c */ /* 0x000fda0003f65270 */
[----:B------:R-:W1:Y:S02]  /*c540*/  @P3 LDC.64 R38, c[0x0][0x9e8] ;  /* 0x00027a00ff263b82 */ /* 0x000e640000000a00 */
[----:B-1----:R-:W-:-:S05]  /*c550*/  @P3 IMAD.HI.U32 R38, R85, R38, RZ ;  /* 0x0000002655263227 */ /* 0x002fca00078e00ff */
[----:B------:R-:W-:-:S07]  /*c560*/  @P3 SHF.R.U32.HI R85, RZ, R39, R38 ;  /* 0x00000027ff553219 */ /* 0x000fce0000011626 */
.L_x_11191:
[----:B------:R-:W-:Y:S05]  /*c570*/  BSYNC B0 ;  /* 0x0000000000007941 */ /* 0x000fea0003800000 */
.L_x_11189:
[----:B------:R-:W-:-:S04]  /*c580*/  IMAD R76, R85, R87, -R76 ;  /* 0x00000057554c7224 */ /* 0x000fc800078e0a4c */
[----:B------:R-:W-:-:S05]  /*c590*/  IMAD R76, R17, -0x2, R76 ;  /* 0xfffffffe114c7824 */ /* 0x000fca00078e024c */
[----:B------:R-:W-:Y:S02]  /*c5a0*/  VIADDMNMX R70, R76, R87, R70, PT ;  /* 0x000000574c467246 */ /* 0x000fe40003800146 */
[----:B------:R-:W-:-:S07]  /*c5b0*/  VIMNMX R71, R71, R76, !PT ;  /* 0x0000004c47477248 */ /* 0x000fce0007fe0100 */
.L_x_11188:
        /* <DEDUP_REMOVED lines=26> */
[----:B------:R-:W-:Y:S02]  /*c760*/  ISETP.LT.OR P6, PT, R70, 0x9, P6 ;  /* 0x000000094600780c */ /* 0x000fe400037c1670 */
        /* <DEDUP_REMOVED lines=13> */
[----:B------:R-:W-:Y:S02]  /*c840*/  ISETP.GT.AND P3, PT, R71, RZ, P2 ;  /* 0x000000ff4700720c */ /* 0x000fe40001764270 */
        /* <DEDUP_REMOVED lines=74> */
[----:B------:R-:W-:Y:S01]  /*ccf0*/  ISETP.LT.OR P3, PT, R70, 0x39, P3 ;  /* 0x000000394600780c */ /* 0x000fe20001f61670 */
[----:B------:R1:W-:Y:S01]  /*cd00*/  MUFU.EX2 R33, R36 ;  /* 0x0000002400217308 */ /* 0x0003e20000000800 */
[----:B------:R-:W-:Y:S01]  /*cd10*/  FSEL R42, R42, -INF , !P4 ;  /* 0xff8000002a2a7808 */ /* 0x000fe20006000000 */
[--C-:B------:R-:W-:Y:S01]  /*cd20*/  FFMA.FTZ R129, R129, UR22, -R38.reuse ;  /* 0x0000001681817c23 */ /* 0x100fe20008010826 */
[----:B------:R-:W-:Y:S01]  /*cd30*/  FMNMX.FTZ R35, R75, R10, !PT ;  /* 0x0000000a4b237209 */ /* 0x000fe20007810000 */
[--C-:B------:R-:W-:Y:S01]  /*cd40*/  FFMA.FTZ R13, R13, UR22, -R38.reuse ;  /* 0x000000160d0d7c23 */ /* 0x100fe20008010826 */
[----:B------:R-:W-:Y:S01]  /*cd50*/  ISETP.GT.AND P4, PT, R71, 0x39, P2 ;  /* 0x000000394700780c */ /* 0x000fe20001784270 */
[--C-:B------:R-:W-:Y:S01]  /*cd60*/  FFMA.FTZ R21, R68, UR22, -R38.reuse ;  /* 0x0000001644157c23 */ /* 0x100fe20008010826 */
[----:B------:R-:W-:Y:S01]  /*cd70*/  FSEL R43, R43, -INF , !P3 ;  /* 0xff8000002b2b7808 */ /* 0x000fe20005800000 */
[----:B------:R-:W-:Y:S01]  /*cd80*/  MUFU.EX2 R150, R150 ;  /* 0x0000009600967308 */ /* 0x000fe20000000800 */
[----:B------:R-:W-:Y:S01]  /*cd90*/  FMNMX.FTZ R10, R40, R35, !PT ;  /* 0x00000023280a7209 */ /* 0x000fe20007810000 */
[--C-:B-1----:R-:W-:Y:S01]  /*cda0*/  FFMA.FTZ R36, R45, UR22, -R38.reuse ;  /* 0x000000162d247c23 */ /* 0x102fe20008010826 */
[----:B------:R-:W-:Y:S01]  /*cdb0*/  ISETP.GT.AND P3, PT, R71, 0x40, P2 ;  /* 0x000000404700780c */ /* 0x000fe20001764270 */
[--C-:B------:R-:W-:Y:S01]  /*cdc0*/  FFMA.FTZ R120, R69, UR22, -R38.reuse ;  /* 0x0000001645787c23 */ /* 0x100fe20008010826 */
[----:B------:R-:W-:Y:S01]  /*cdd0*/  ISETP.LT.OR P4, PT, R70, 0x3a, P4 ;  /* 0x0000003a4600780c */ /* 0x000fe20002781670 */
[--C-:B------:R-:W-:Y:S01]  /*cde0*/  FFMA.FTZ R25, R74, UR22, -R38.reuse ;  /* 0x000000164a197c23 */ /* 0x100fe20008010826 */
[----:B------:R-:W-:Y:S01]  /*cdf0*/  FMNMX.FTZ R35, R41, R10, !PT ;  /* 0x0000000a29237209 */ /* 0x000fe20007810000 */
[----:B------:R-:W-:Y:S01]  /*ce00*/  MUFU.EX2 R37, R76 ;  /* 0x0000004c00257308 */ /* 0x000fe20000000800 */
[----:B------:R-:W-:Y:S01]  /*ce10*/  ISETP.LT.OR P3, PT, R70, 0x41, P3 ;  /* 0x000000414600780c */ /* 0x000fe20001f61670 */
[--C-:B------:R-:W-:Y:S01]  /*ce20*/  FFMA.FTZ R122, R72, UR22, -R38.reuse ;  /* 0x00000016487a7c23 */ /* 0x100fe20008010826 */
[----:B------:R-:W-:Y:S01]  /*ce30*/  FSEL R44, R44, -INF , !P4 ;  /* 0xff8000002c2c7808 */ /* 0x000fe20006000000 */
[----:B------:R-:W-:Y:S01]  /*ce40*/  FFMA.FTZ R73, R73, UR22, -R38 ;  /* 0x0000001649497c23 */ /* 0x000fe20008010826 */
[----:B------:R-:W-:-:S02]  /*ce50*/  ISETP.GT.AND P4, PT, R71, 0x41, P2 ;  /* 0x000000414700780c */ /* 0x000fc40001784270 */
[----:B------:R-:W-:Y:S01]  /*ce60*/  FMNMX.FTZ R10, R42, R35, !PT ;  /* 0x000000232a0a7209 */ /* 0x000fe20007810000 */
[----:B------:R-:W-:Y:S01]  /*ce70*/  MUFU.EX2 R144, R144 ;  /* 0x0000009000907308 */ /* 0x000fe20000000800 */
[----:B------:R-:W-:Y:S02]  /*ce80*/  FSEL R48, R48, -INF , !P3 ;  /* 0xff80000030307808 */ /* 0x000fe40005800000 */
[----:B------:R-:W-:Y:S02]  /*ce90*/  ISETP.GT.AND P3, PT, R71, 0x48, P2 ;  /* 0x000000484700780c */ /* 0x000fe40001764270 */
[C---:B------:R-:W-:Y:S02]  /*cea0*/  ISETP.LT.OR P4, PT, R70.reuse, 0x42, P4 ;  /* 0x000000424600780c */ /* 0x040fe40002781670 */
[----:B------:R-:W-:Y:S01]  /*ceb0*/  FMNMX.FTZ R45, R43, R10, !PT ;  /* 0x0000000a2b2d7209 */ /* 0x000fe20007810000 */
[----:B------:R1:W-:Y:S01]  /*cec0*/  MUFU.EX2 R35, R36 ;  /* 0x0000002400237308 */ /* 0x0003e20000000800 */
[----:B------:R-:W-:-:S02]  /*ced0*/  ISETP.LT.OR P3, PT, R70, 0x49, P3 ;  /* 0x000000494600780c */ /* 0x000fc40001f61670 */
[----:B------:R-:W-:Y:S02]  /*cee0*/  FSEL R49, R49, -INF , !P4 ;  /* 0xff80000031317808 */ /* 0x000fe40006000000 */
[C---:B------:R-:W-:Y:S02]  /*cef0*/  ISETP.GT.AND P4, PT, R71.reuse, 0x49, P2 ;  /* 0x000000494700780c */ /* 0x040fe40001784270 */
[----:B------:R-:W-:Y:S01]  /*cf00*/  FMNMX.FTZ R45, R44, R45, !PT ;  /* 0x0000002d2c2d7209 */ /* 0x000fe20007810000 */
[----:B------:R-:W-:Y:S01]  /*cf10*/  MUFU.EX2 R27, R27 ;  /* 0x0000001b001b7308 */ /* 0x000fe20000000800 */
[----:B------:R-:W-:Y:S02]  /*cf20*/  FSEL R52, R52, -INF , !P3 ;  /* 0xff80000034347808 */ /* 0x000fe40005800000 */
[----:B------:R-:W-:Y:S02]  /*cf30*/  ISETP.GT.AND P3, PT, R71, 0x50, P2 ;  /* 0x000000504700780c */ /* 0x000fe40001764270 */
[----:B------:R-:W-:-:S02]  /*cf40*/  ISETP.LT.OR P4, PT, R70, 0x4a, P4 ;  /* 0x0000004a4600780c */ /* 0x000fc40002781670 */
[----:B------:R-:W-:Y:S01]  /*cf50*/  FMNMX.FTZ R10, R48, R45, !PT ;  /* 0x0000002d300a7209 */ /* 0x000fe20007810000 */
[----:B------:R-:W-:Y:S01]  /*cf60*/  FFMA.FTZ R45, R46, UR22, -R38 ;  /* 0x000000162e2d7c23 */ /* 0x000fe20008010826 */
[----:B------:R-:W-:Y:S01]  /*cf70*/  ISETP.LT.OR P3, PT, R70, 0x51, P3 ;  /* 0x000000514600780c */ /* 0x000fe20001f61670 */
[----:B------:R-:W-:Y:S01]  /*cf80*/  MUFU.EX2 R146, R146 ;  /* 0x0000009200927308 */ /* 0x000fe20000000800 */
[----:B------:R-:W-:Y:S02]  /*cf90*/  FSEL R54, R54, -INF , !P4 ;  /* 0xff80000036367808 */ /* 0x000fe40006000000 */
[----:B------:R-:W-:Y:S02]  /*cfa0*/  ISETP.GT.AND P4, PT, R71, 0x51, P2 ;  /* 0x000000514700780c */ /* 0x000fe40001784270 */
[----:B------:R-:W-:Y:S02]  /*cfb0*/  FMNMX.FTZ R47, R49, R10, !PT ;  /* 0x0000000a312f7209 */ /* 0x000fe40007810000 */
[----:B------:R-:W-:Y:S01]  /*cfc0*/  FSEL R55, R55, -INF , !P3 ;  /* 0xff80000037377808 */ /* 0x000fe20005800000 */
[----:B------:R-:W-:Y:S01]  /*cfd0*/  MUFU.EX2 R31, R31 ;  /* 0x0000001f001f7308 */ /* 0x000fe20000000800 */
[----:B------:R-:W-:-:S02]  /*cfe0*/  ISETP.GT.AND P3, PT, R71, 0x58, P2 ;  /* 0x000000584700780c */ /* 0x000fc40001764270 */
[----:B------:R-:W-:Y:S02]  /*cff0*/  ISETP.LT.OR P4, PT, R70, 0x52, P4 ;  /* 0x000000524600780c */ /* 0x000fe40002781670 */
[----:B------:R-:W-:Y:S02]  /*d000*/  FMNMX.FTZ R47, R52, R47, !PT ;  /* 0x0000002f342f7209 */ /* 0x000fe40007810000 */
[----:B------:R-:W-:Y:S01]  /*d010*/  ISETP.LT.OR P3, PT, R70, 0x59, P3 ;  /* 0x000000594600780c */ /* 0x000fe20001f61670 */
[----:B------:R-:W-:Y:S01]  /*d020*/  MUFU.EX2 R140, R140 ;  /* 0x0000008c008c7308 */ /* 0x000fe20000000800 */
[----:B------:R-:W-:Y:S02]  /*d030*/  FSEL R56, R56, -INF , !P4 ;  /* 0xff80000038387808 */ /* 0x000fe40006000000 */
        /* <DEDUP_REMOVED lines=9> */
[----:B------:R-:W-:-:S02]  /*d0d0*/  ISETP.LT.OR P3, PT, R70, 0x61, P3 ;  /* 0x000000614600780c */ /* 0x000fc40001f61670 */
[----:B------:R-:W-:Y:S02]  /*d0e0*/  FSEL R58, R58, -INF , !P4 ;  /* 0xff8000003a3a7808 */ /* 0x000fe40006000000 */
[----:B------:R-:W-:Y:S02]  /*d0f0*/  ISETP.GT.AND P4, PT, R71, 0x61, P2 ;  /* 0x000000614700780c */ /* 0x000fe40001784270 */
[----:B------:R-:W-:Y:S01]  /*d100*/  FMNMX.FTZ R51, R57, R10, !PT ;  /* 0x0000000a39337209 */ /* 0x000fe20007810000 */
[----:B------:R-:W-:Y:S01]  /*d110*/  MUFU.EX2 R47, R50 ;  /* 0x00000032002f7308 */ /* 0x000fe20000000800 */
[----:B------:R-:W-:Y:S02]  /*d120*/  FSEL R59, R59, -INF , !P3 ;  /* 0xff8000003b3b7808 */ /* 0x000fe40005800000 */
[----:B------:R-:W-:Y:S02]  /*d130*/  ISETP.GT.AND P3, PT, R71, 0x68, P2 ;  /* 0x000000684700780c */ /* 0x000fe40001764270 */
[----:B------:R-:W-:-:S02]  /*d140*/  ISETP.LT.OR P4, PT, R70, 0x62, P4 ;  /* 0x000000624600780c */ /* 0x000fc40002781670 */
[----:B------:R-:W-:Y:S01]  /*d150*/  FMNMX.FTZ R10, R58, R51, !PT ;  /* 0x000000333a0a7209 */ /* 0x000fe20007810000 */
[----:B------:R-:W-:Y:S01]  /*d160*/  MUFU.EX2 R45, R45 ;  /* 0x0000002d002d7308 */ /* 0x000fe20000000800 */
[----:B------:R-:W-:Y:S02]  /*d170*/  ISETP.LT.OR P3, PT, R70, 0x69, P3 ;  /* 0x000000694600780c */ /* 0x000fe40001f61670 */
[----:B------:R-:W-:Y:S02]  /*d180*/  FSEL R60, R60, -INF , !P4 ;  /* 0xff8000003c3c7808 */ /* 0x000fe40006000000 */
[----:B------:R-:W-:Y:S02]  /*d190*/  ISETP.GT.AND P4, PT, R71, 0x69, P2 ;  /* 0x000000694700780c */ /* 0x000fe40001784270 */
[----:B------:R-:W-:Y:S01]  /*d1a0*/  FMNMX.FTZ R51, R59, R10, !PT ;  /* 0x0000000a3b337209 */ /* 0x000fe20007810000 */
[----:B------:R-:W-:Y:S01]  /*d1b0*/  MUFU.EX2 R138, R138 ;  /* 0x0000008a008a7308 */ /* 0x000fe20000000800 */
[----:B------:R-:W-:-:S02]  /*d1c0*/  FSEL R61, R61, -INF , !P3 ;  /* 0xff8000003d3d7808 */ /* 0x000fc40005800000 */
[C---:B------:R-:W-:Y:S02]  /*d1d0*/  ISETP.GT.AND P3, PT, R71.reuse, 0x70, P2 ;  /* 0x000000704700780c */ /* 0x040fe40001764270 */
[----:B------:R-:W-:Y:S02]  /*d1e0*/  ISETP.LT.OR P4, PT, R70, 0x6a, P4 ;  /* 0x0000006a4600780c */ /* 0x000fe40002781670 */
[----:B------:R-:W-:Y:S01]  /*d1f0*/  FMNMX.FTZ R10, R60, R51, !PT ;  /* 0x000000333c0a7209 */ /* 0x000fe20007810000 */
[----:B------:R-:W-:Y:S01]  /*d200*/  MUFU.EX2 R132, R132 ;  /* 0x0000008400847308 */ /* 0x000fe20000000800 */
[----:B------:R-:W-:Y:S02]  /*d210*/  ISETP.LT.OR P3, PT, R70, 0x71, P3 ;  /* 0x000000714600780c */ /* 0x000fe40001f61670 */
[----:B------:R-:W-:Y:S02]  /*d220*/  FSEL R62, R62, -INF , !P4 ;  /* 0xff8000003e3e7808 */ /* 0x000fe40006000000 */
[----:B------:R-:W-:-:S02]  /*d230*/  ISETP.GT.AND P4, PT, R71, 0x71, P2 ;  /* 0x000000714700780c */ /* 0x000fc40001784270 */
[----:B------:R-:W-:Y:S01]  /*d240*/  FMNMX.FTZ R53, R61, R10, !PT ;  /* 0x0000000a3d357209 */ /* 0x000fe20007810000 */
[----:B------:R2:W-:Y:S01]  /*d250*/  MUFU.EX2 R51, R128 ;  /* 0x0000008000337308 */ /* 0x0005e20000000800 */
[----:B-1----:R-:W-:Y:S02]  /*d260*/  FSEL R36, R63, -INF , !P3 ;  /* 0xff8000003f247808 */ /* 0x002fe40005800000 */
[C---:B------:R-:W-:Y:S02]  /*d270*/  ISETP.GT.AND P3, PT, R71.reuse, 0x78, P2 ;  /* 0x000000784700780c */ /* 0x040fe40001764270 */
[----:B------:R-:W-:Y:S02]  /*d280*/  ISETP.LT.OR P4, PT, R70, 0x72, P4 ;  /* 0x000000724600780c */ /* 0x000fe40002781670 */
[----:B------:R-:W-:Y:S01]  /*d290*/  FMNMX.FTZ R53, R62, R53, !PT ;  /* 0x000000353e357209 */ /* 0x000fe20007810000 */
[----:B------:R-:W-:Y:S01]  /*d2a0*/  MUFU.EX2 R134, R134 ;  /* 0x0000008600867308 */ /* 0x000fe20000000800 */
[----:B------:R-:W-:Y:S01]  /*d2b0*/  ISETP.GT.AND P2, PT, R71, 0x79, P2 ;  /* 0x000000794700780c */ /* 0x000fe20001744270 */
[----:B--2---:R-:W-:Y:S01]  /*d2c0*/  FFMA.FTZ R128, R133, UR22, -R38 ;  /* 0x0000001685807c23 */ /* 0x004fe20008010826 */
[----:B------:R-:W-:-:S02]  /*d2d0*/  ISETP.LT.OR P3, PT, R70, 0x79, P3 ;  /* 0x000000794600780c */ /* 0x000fc40001f61670 */
[----:B------:R-:W-:Y:S02]  /*d2e0*/  FSEL R64, R64, -INF , !P4 ;  /* 0xff80000040407808 */ /* 0x000fe40006000000 */
        /* <DEDUP_REMOVED lines=9> */
[----:B------:R-:W-:Y:S01]  /*d380*/  FMNMX.FTZ R10, R66, R63, !PT ;  /* 0x0000003f420a7209 */ /* 0x000fe20007810000 */
[----:B------:R-:W-:Y:S02]  /*d390*/  FFMA.FTZ R63, R131, UR22, -R38 ;  /* 0x00000016833f7c23 */ /* 0x000fe40008010826 */
        /* <DEDUP_REMOVED lines=28> */
[----:B-1----:R-:W-:-:S05]  /*d560*/  FMNMX.FTZ R10, R65, R10, !PT ;  /* 0x0000000a410a7209 */ /* 0x002fca0007810000 */
[----:B------:R-:W-:Y:S01]  /*d570*/  MUFU.EX2 R21, R21 ;  /* 0x0000001500157308 */ /* 0x000fe20000000800 */
[C---:B------:R-:W-:Y:S01]  /*d580*/  FSETP.NEU.FTZ.AND P2, PT, R10.reuse, -INF , PT ;  /* 0xff8000000a00780b */ /* 0x040fe20003f5d000 */
[----:B------:R-:W-:-:S05]  /*d590*/  FMUL.FTZ R67, R10, UR22 ;  /* 0x000000160a437c20 */ /* 0x000fca0008410000 */
[----:B------:R-:W-:Y:S01]  /*d5a0*/  FSEL R67, R67, RZ, P2 ;  /* 0x000000ff43437208 */ /* 0x000fe20001000000 */
[----:B------:R-:W-:Y:S04]  /*d5b0*/  MUFU.EX2 R120, R120 ;  /* 0x0000007800787308 */ /* 0x000fe80000000800 */
[--C-:B------:R-:W-:Y:S01]  /*d5c0*/  FFMA.FTZ R141, R32, UR22, -R67.reuse ;  /* 0x00000016208d7c23 */ /* 0x100fe20008010843 */
[----:B------:R-:W-:Y:S01]  /*d5d0*/  FFMA.FTZ R32, R11, R5, R148 ;  /* 0x000000050b207223 */ /* 0x000fe20000010094 */
[--C-:B------:R-:W-:Y:S01]  /*d5e0*/  FFMA.FTZ R147, R29, UR22, -R67.reuse ;  /* 0x000000161d937c23 */ /* 0x100fe20008010843 */
[--C-:B------:R-:W-:Y:S01]  /*d5f0*/  FFMA.FTZ R38, R77, UR22, -R67.reuse ;  /* 0x000000164d267c23 */ /* 0x100fe20008010843 */
[--C-:B------:R-:W-:Y:S01]  /*d600*/  FFMA.FTZ R149, R14, UR22, -R67.reuse ;  /* 0x000000160e957c23 */ /* 0x100fe20008010843 */
[----:B------:R-:W-:Y:S01]  /*d610*/  FADD.FTZ R5, R39, R32 ;  /* 0x0000002027057221 */ /* 0x000fe20000010000 */
[--C-:B------:R-:W-:Y:S01]  /*d620*/  FFMA.FTZ R151, R20, UR22, -R67.reuse ;  /* 0x0000001614977c23 */ /* 0x100fe20008010843 */
[--C-:B------:R-:W-:Y:S01]  /*d630*/  FFMA.FTZ R20, R28, UR22, -R67.reuse ;  /* 0x000000161c147c23 */ /* 0x100fe20008010843 */
[----:B------:R-:W-:Y:S01]  /*d640*/  FFMA.FTZ R137, R41, UR22, -R67 ;  /* 0x0000001629897c23 */ /* 0x000fe20008010843 */
[----:B------:R-:W-:Y:S01]  /*d650*/  FADD.FTZ R32, R150, R5 ;  /* 0x0000000596207221 */ /* 0x000fe20000010000 */
[----:B------:R-:W-:Y:S01]  /*d660*/  FSEL R5, R10, RZ, P2 ;  /* 0x000000ff0a057208 */ /* 0x000fe20001000000 */
[----:B------:R-:W-:Y:S01]  /*d670*/  MUFU.EX2 R38, R38 ;  /* 0x0000002600267308 */ /* 0x000fe20000000800 */
[----:B------:R-:W-:Y:S01]  /*d680*/  FFMA.FTZ R28, R40, UR22, -R67 ;  /* 0x00000016281c7c23 */ /* 0x000fe20008010843 */
[----:B------:R-:W-:Y:S01]  /*d690*/  FADD.FTZ R29, R37, R32 ;  /* 0x00000020251d7221 */ /* 0x000fe20000010000 */
[----:B------:R-:W-:-:S02]  /*d6a0*/  IMAD.U32 R40, RZ, RZ, UR27 ;  /* 0x0000001bff287e24 */ /* 0x000fc4000f8e00ff */
[----:B------:R-:W-:Y:S01]  /*d6b0*/  FADD.FTZ R5, -R5, R12 ;  /* 0x0000000c05057221 */ /* 0x000fe20000010100 */
[----:B------:R-:W-:Y:S01]  /*d6c0*/  FFMA.FTZ R14, R24, UR22, -R67 ;  /* 0x00000016180e7c23 */ /* 0x000fe20008010843 */
[----:B------:R-:W-:Y:S01]  /*d6d0*/  FADD.FTZ R32, R144, R29 ;  /* 0x0000001d90207221 */ /* 0x000fe20000010000 */
[--C-:B------:R-:W-:Y:S01]  /*d6e0*/  FFMA.FTZ R145, R26, UR22, -R67.reuse ;  /* 0x000000161a917c23 */ /* 0x100fe20008010843 */
[----:B------:R-:W-:Y:S01]  /*d6f0*/  FMUL.FTZ R5, R5, UR22 ;  /* 0x0000001605057c20 */ /* 0x000fe20008410000 */
[----:B------:R-:W-:Y:S01]  /*d700*/  MUFU.EX2 R149, R149 ;  /* 0x0000009500957308 */ /* 0x000fe20000000800 */
[----:B------:R-:W-:Y:S01]  /*d710*/  FADD.FTZ R29, R27, R32 ;  /* 0x000000201b1d7221 */ /* 0x000fe20000010000 */
[----:B------:R-:W-:Y:S01]  /*d720*/  @!P1 LEA R40, R40, UR40, 0x3 ;  /* 0x0000002828289c11 */ /* 0x000fe2000f8e18ff */
[--C-:B------:R-:W-:Y:S01]  /*d730*/  FFMA.FTZ R26, R34, UR22, -R67.reuse ;  /* 0x00000016221a7c23 */ /* 0x100fe20008010843 */
[----:B------:R-:W-:Y:S01]  /*d740*/  FFMA.FTZ R24, R30, UR22, -R67 ;  /* 0x000000161e187c23 */ /* 0x000fe20008010843 */
[----:B------:R-:W-:Y:S01]  /*d750*/  FADD.FTZ R32, R146, R29 ;  /* 0x0000001d92207221 */ /* 0x000fe20000010000 */
[--C-:B------:R-:W-:Y:S01]  /*d760*/  FFMA.FTZ R30, R42, UR22, -R67.reuse ;  /* 0x000000162a1e7c23 */ /* 0x100fe20008010843 */
[----:B------:R-:W-:Y:S01]  /*d770*/  @!P1 VIADD R40, R40, 0x16860 ;  /* 0x0001686028289836 */ /* 0x000fe20000000000 */
[----:B------:R1:W2:Y:S01]  /*d780*/  MUFU.EX2 R29, R5 ;  /* 0x00000005001d7308 */ /* 0x0002a20000000800 */
[----:B------:R-:W-:Y:S01]  /*d790*/  FADD.FTZ R41, R31, R32 ;  /* 0x000000201f297221 */ /* 0x000fe20000010000 */
[--C-:B------:R-:W-:Y:S01]  /*d7a0*/  FFMA.FTZ R143, R75, UR22, -R67.reuse ;  /* 0x000000164b8f7c23 */ /* 0x100fe20008010843 */
[----:B------:R-:W-:Y:S01]  /*d7b0*/  FFMA.FTZ R44, R44, UR22, -R67 ;  /* 0x000000162c2c7c23 */ /* 0x000fe20008010843 */
[----:B------:R-:W-:Y:S01]  /*d7c0*/  @!P1 PRMT R40, RZ, 0x654, R40 ;  /* 0x00000654ff289816 */ /* 0x000fe20000000028 */
[----:B------:R-:W-:Y:S01]  /*d7d0*/  FADD.FTZ R32, R140, R41 ;  /* 0x000000298c207221 */ /* 0x000fe20000010000 */
[--C-:B------:R-:W-:Y:S01]  /*d7e0*/  FFMA.FTZ R139, R43, UR22, -R67.reuse ;  /* 0x000000162b8b7c23 */ /* 0x100fe20008010843 */
[--C-:B------:R-:W-:Y:S01]  /*d7f0*/  FFMA.FTZ R133, R48, UR22, -R67.reuse ;  /* 0x0000001630857c23 */ /* 0x100fe20008010843 */
[----:B------:R-:W3:Y:S01]  /*d800*/  MUFU.EX2 R151, R151 ;  /* 0x0000009700977308 */ /* 0x000ee20000000800 */
[----:B------:R-:W-:Y:S01]  /*d810*/  FADD.FTZ R41, R33, R32 ;  /* 0x0000002021297221 */ /* 0x000fe20000010000 */
[----:B------:R4:W-:Y:S01]  /*d820*/  @!P1 SYNCS.ARRIVE.TRANS64.RED.A1T0 RZ, [R40+URZ], RZ ;  /* 0x000000ff28ff99a7 */ /* 0x0009e2000810043f */
[--C-:B------:R-:W-:Y:S01]  /*d830*/  FFMA.FTZ R32, R49, UR22, -R67.reuse ;  /* 0x0000001631207c23 */ /* 0x100fe20008010843 */
[----:B------:R-:W-:Y:S01]  /*d840*/  FFMA.FTZ R135, R52, UR22, -R67 ;  /* 0x0000001634877c23 */ /* 0x000fe20008010843 */
[----:B------:R-:W-:Y:S01]  /*d850*/  FADD.FTZ R34, R142, R41 ;  /* 0x000000298e227221 */ /* 0x000fe20000010000 */
[----:B------:R-:W-:Y:S01]  /*d860*/  F2FP.BF16.F32.PACK_AB R144, R27, R144 ;  /* 0x000000901b90723e */ /* 0x000fe200000010ff */
[--C-:B------:R-:W-:Y:S01]  /*d870*/  FFMA.FTZ R129, R55, UR22, -R67.reuse ;  /* 0x0000001637817c23 */ /* 0x100fe20008010843 */
[----:B------:R-:W5:Y:S01]  /*d880*/  MUFU.EX2 R14, R14 ;  /* 0x0000000e000e7308 */ /* 0x000f620000000800 */
[----:B-1----:R-:W-:Y:S01]  /*d890*/  FADD.FTZ R5, R35, R34 ;  /* 0x0000002223057221 */ /* 0x002fe20000010000 */
[----:B--2---:R-:W-:Y:S01]  /*d8a0*/  FFMA.FTZ R34, R29, R4, R38 ;  /* 0x000000041d227223 */ /* 0x004fe20000010026 */
[--C-:B------:R-:W-:Y:S01]  /*d8b0*/  FFMA.FTZ R4, R54, UR22, -R67.reuse ;  /* 0x0000001636047c23 */ /* 0x100fe20008010843 */
[----:B------:R-:W-:Y:S01]  /*d8c0*/  FFMA.FTZ R131, R57, UR22, -R67 ;  /* 0x0000001639837c23 */ /* 0x000fe20008010843 */
[----:B------:R-:W-:Y:S01]  /*d8d0*/  FADD.FTZ R42, R136, R5 ;  /* 0x00000005882a7221 */ /* 0x000fe20000010000 */
[----:B----4-:R-:W-:Y:S01]  /*d8e0*/  FADD.FTZ R40, R149, R34 ;  /* 0x0000002295287221 */ /* 0x010fe20000010000 */
[--C-:B------:R-:W-:Y:S01]  /*d8f0*/  FFMA.FTZ R34, R56, UR22, -R67.reuse ;  /* 0x0000001638227c23 */ /* 0x100fe20008010843 */
[----:B------:R-:W1:Y:S01]  /*d900*/  MUFU.EX2 R145, R145 ;  /* 0x0000009100917308 */ /* 0x000e620000000800 */
[----:B------:R-:W-:Y:S01]  /*d910*/  FADD.FTZ R41, R45, R42 ;  /* 0x0000002a2d297221 */ /* 0x000fe20000010000 */
[----:B---3--:R-:W-:Y:S01]  /*d920*/  FADD.FTZ R5, R151, R40 ;  /* 0x0000002897057221 */ /* 0x008fe20000010000 */
[--C-:B------:R-:W-:Y:S01]  /*d930*/  FFMA.FTZ R125, R59, UR22, -R67.reuse ;  /* 0x000000163b7d7c23 */ /* 0x100fe20008010843 */
[----:B------:R-:W-:Y:S01]  /*d940*/  FFMA.FTZ R60, R60, UR22, -R67 ;  /* 0x000000163c3c7c23 */ /* 0x000fe20008010843 */
[----:B------:R-:W-:Y:S01]  /*d950*/  FADD.FTZ R40, R138, R41 ;  /* 0x000000298a287221 */ /* 0x000fe20000010000 */
[--C-:B------:R-:W-:Y:S01]  /*d960*/  FFMA.FTZ R61, R61, UR22, -R67.reuse ;  /* 0x000000163d3d7c23 */ /* 0x100fe20008010843 */
[----:B------:R-:W-:Y:S01]  /*d970*/  FFMA.FTZ R62, R62, UR22, -R67 ;  /* 0x000000163e3e7c23 */ /* 0x000fe20008010843 */
[----:B------:R-:W2:Y:S01]  /*d980*/  MUFU.EX2 R20, R20 ;  /* 0x0000001400147308 */ /* 0x000ea20000000800 */
[----:B-----5:R-:W-:Y:S01]  /*d990*/  FADD.FTZ R42, R14, R5 ;  /* 0x000000050e2a7221 */ /* 0x020fe20000010000 */
[----:B------:R-:W-:Y:S01]  /*d9a0*/  FADD.FTZ R41, R47, R40 ;  /* 0x000000282f297221 */ /* 0x000fe20000010000 */
[--C-:B------:R-:W-:Y:S01]  /*d9b0*/  FFMA.FTZ R40, R58, UR22, -R67.reuse ;  /* 0x000000163a287c23 */ /* 0x100fe20008010843 */
[--C-:B------:R-:W-:Y:S01]  /*d9c0*/  FFMA.FTZ R36, R36, UR22, -R67.reuse ;  /* 0x0000001624247c23 */ /* 0x100fe20008010843 */
[--C-:B------:R-:W-:Y:S01]  /*d9d0*/  FFMA.FTZ R64, R64, UR22, -R67.reuse ;  /* 0x0000001640407c23 */ /* 0x100fe20008010843 */
[--C-:B------:R-:W-:Y:S01]  /*d9e0*/  FFMA.FTZ R46, R46, UR22, -R67.reuse ;  /* 0x000000162e2e7c23 */ /* 0x100fe20008010843 */
[----:B------:R-:W-:Y:S01]  /*d9f0*/  FFMA.FTZ R66, R66, UR22, -R67 ;  /* 0x0000001642427c23 */ /* 0x000fe20008010843 */
[----:B------:R-:W3:Y:S01]  /*da00*/  MUFU.EX2 R147, R147 ;  /* 0x0000009300937308 */ /* 0x000ee20000000800 */
[----:B-1----:R-:W-:Y:S01]  /*da10*/  FADD.FTZ R5, R145, R42 ;  /* 0x0000002a91057221 */ /* 0x002fe20000010000 */
[----:B------:R-:W-:Y:S01]  /*da20*/  ISETP.GT.AND P2, PT, R7, UR45, PT ;  /* 0x0000002d07007c0c */ /* 0x000fe2000bf44270 */
[----:B------:R-:W-:Y:S01]  /*da30*/  UMOV UR27, UR39 ;  /* 0x00000027001b7c82 */ /* 0x000fe20008000000 */
[----:B------:R-:W-:Y:S01]  /*da40*/  F2FP.BF16.F32.PACK_AB R148, R39, R148 ;  /* 0x000000942794723e */ /* 0x000fe200000010ff */
[----:B------:R-:W-:Y:S01]  /*da50*/  VIADD R7, R7, 0xffffffff ;  /* 0xffffffff07077836 */ /* 0x000fe20000000000 */
        /* <DEDUP_REMOVED lines=16> */
[----:B------:R-:W-:Y:S01]  /*db60*/  F2FP.BF16.F32.PACK_AB R149, R149, R38 ;  /* 0x000000269595723e */ /* 0x000fe200000010ff */
[----:B------:R-:W-:Y:S01]  /*db70*/  FMUL.FTZ R102, R102, R29 ;  /* 0x0000001d66667220 */ /* 0x000fe20000410000 */
[----:B------:R-:W3:Y:S01]  /*db80*/  MUFU.EX2 R26, R26 ;  /* 0x0000001a001a7308 */ /* 0x000ee20000000800 */
[----:B-1----:R-:W-:Y:S01]  /*db90*/  FADD.FTZ R42, R24, R5 ;  /* 0x00000005182a7221 */ /* 0x002fe20000010000 */
[----:B------:R-:W-:Y:S01]  /*dba0*/  F2FP.BF16.F32.PACK_AB R151, R14, R151 ;  /* 0x000000970e97723e */ /* 0x000fe200000010ff */
[----:B------:R-:W-:Y:S01]  /*dbb0*/  FMUL.FTZ R103, R103, R29 ;  /* 0x0000001d67677220 */ /* 0x000fe20000410000 */
[----:B------:R-:W-:Y:S01]  /*dbc0*/  F2FP.BF16.F32.PACK_AB R145, R20, R145 ;  /* 0x000000911491723e */ /* 0x000fe200000010ff */
[----:B------:R-:W-:Y:S01]  /*dbd0*/  FMUL.FTZ R106, R106, R29 ;  /* 0x0000001d6a6a7220 */ /* 0x000fe20000410000 */
[----:B------:R-:W-:Y:S01]  /*dbe0*/  F2FP.BF16.F32.PACK_AB R147, R24, R147 ;  /* 0x000000931893723e */ /* 0x000fe200000010ff */
[-C--:B------:R-:W-:Y:S01]  /*dbf0*/  FMUL.FTZ R107, R107, R29.reuse ;  /* 0x0000001d6b6b7220 */ /* 0x080fe20000410000 */
[----:B------:R1:W-:Y:S01]  /*dc00*/  MUFU.EX2 R12, R44 ;  /* 0x0000002c000c7308 */ /* 0x0003e20000000800 */
        /* <DEDUP_REMOVED lines=8> */
[----:B-1----:R-:W-:Y:S01]  /*dc90*/  FADD.FTZ R44, R132, R41 ;  /* 0x00000029842c7221 */ /* 0x002fe20000010000 */
[----:B---3--:R-:W-:Y:S01]  /*dca0*/  FADD.FTZ R42, R26, R5 ;  /* 0x000000051a2a7221 */ /* 0x008fe20000010000 */
[----:B------:R-:W-:Y:S01]  /*dcb0*/  F2FP.BF16.F32.PACK_AB R132, R51, R132 ;  /* 0x000000843384723e */ /* 0x000fe200000010ff */
[----:B------:R-:W-:-:S02]  /*dcc0*/  IMAD.MOV.U32 R11, RZ, RZ, R8 ;  /* 0x000000ffff0b7224 */ /* 0x000fc400078e0008 */
[----:B------:R-:W-:Y:S01]  /*dcd0*/  FADD.FTZ R41, R51, R44 ;  /* 0x0000002c33297221 */ /* 0x000fe20000010000 */
[----:B------:R-:W-:Y:S01]  /*dce0*/  F2FP.BF16.F32.PACK_AB R141, R26, R141 ;  /* 0x0000008d1a8d723e */ /* 0x000fe200000010ff */
[----:B------:R-:W1:Y:S02]  /*dcf0*/  MUFU.EX2 R28, R28 ;  /* 0x0000001c001c7308 */ /* 0x000e640000000800 */
[----:B------:R-:W-:Y:S01]  /*dd00*/  FADD.FTZ R44, R134, R41 ;  /* 0x00000029862c7221 */ /* 0x000fe20000010000 */
[----:B------:R-:W-:-:S03]  /*dd10*/  F2FP.BF16.F32.PACK_AB R134, R53, R134 ;  /* 0x000000863586723e */ /* 0x000fc600000010ff */
[----:B------:R-:W-:Y:S02]  /*dd20*/  FADD.FTZ R41, R53, R44 ;  /* 0x0000002c35297221 */ /* 0x000fe40000010000 */
[----:B------:R-:W3:Y:S02]  /*dd30*/  MUFU.EX2 R137, R137 ;  /* 0x0000008900897308 */ /* 0x000ee40000000800 */
[----:B------:R-:W-:Y:S01]  /*dd40*/  FADD.FTZ R44, R128, R41 ;  /* 0x00000029802c7221 */ /* 0x000fe20000010000 */
[----:B--2---:R-:W-:Y:S01]  /*dd50*/  FADD.FTZ R5, R143, R42 ;  /* 0x0000002a8f057221 */ /* 0x004fe20000010000 */
[C---:B------:R-:W-:Y:S02]  /*dd60*/  F2FP.BF16.F32.PACK_AB R128, R63.reuse, R128 ;  /* 0x000000803f80723e */ /* 0x040fe400000010ff */
[----:B------:R-:W-:Y:S02]  /*dd70*/  FADD.FTZ R41, R63, R44 ;  /* 0x0000002c3f297221 */ /* 0x000fe40000010000 */
[----:B------:R-:W2:Y:S01]  /*dd80*/  MUFU.EX2 R30, R30 ;  /* 0x0000001e001e7308 */ /* 0x000ea20000000800 */
[----:B-1----:R-:W-:Y:S01]  /*dd90*/  FADD.FTZ R42, R28, R5 ;  /* 0x000000051c2a7221 */ /* 0x002fe20000010000 */
[----:B------:R-:W-:Y:S01]  /*dda0*/  FADD.FTZ R44, R130, R41 ;  /* 0x00000029822c7221 */ /* 0x000fe20000010000 */
[----:B------:R-:W-:-:S02]  /*ddb0*/  F2FP.BF16.F32.PACK_AB R130, R13, R130 ;  /* 0x000000820d82723e */ /* 0x000fc400000010ff */
[----:B------:R-:W-:Y:S01]  /*ddc0*/  F2FP.BF16.F32.PACK_AB R143, R28, R143 ;  /* 0x0000008f1c8f723e */ /* 0x000fe200000010ff */
[----:B------:R-:W-:Y:S02]  /*ddd0*/  FADD.FTZ R27, R13, R44 ;  /* 0x0000002c0d1b7221 */ /* 0x000fe40000010000 */
        /* <DEDUP_REMOVED lines=8> */
[C---:B------:R-:W-:Y:S02]  /*de60*/  F2FP.BF16.F32.PACK_AB R126, R21.reuse, R126 ;  /* 0x0000007e157e723e */ /* 0x040fe400000010ff */
[----:B------:R-:W-:Y:S01]  /*de70*/  F2FP.BF16.F32.PACK_AB R137, R30, R137 ;  /* 0x000000891e89723e */ /* 0x000fe200000010ff */
[----:B------:R-:W-:Y:S02]  /*de80*/  FADD.FTZ R27, R21, R44 ;  /* 0x0000002c151b7221 */ /* 0x000fe40000010000 */
[----:B------:R-:W2:Y:S01]  /*de90*/  MUFU.EX2 R32, R32 ;  /* 0x0000002000207308 */ /* 0x000ea20000000800 */
[----:B-1----:R-:W-:Y:S01]  /*dea0*/  FADD.FTZ R5, R139, R42 ;  /* 0x0000002a8b057221 */ /* 0x002fe20000010000 */
[----:B------:R-:W-:Y:S01]  /*deb0*/  FADD.FTZ R44, R120, R27 ;  /* 0x0000001b782c7221 */ /* 0x000fe20000010000 */
[----:B------:R-:W-:-:S02]  /*dec0*/  F2FP.BF16.F32.PACK_AB R139, R12, R139 ;  /* 0x0000008b0c8b723e */ /* 0x000fc400000010ff */
[----:B------:R-:W-:Y:S01]  /*ded0*/  FADD.FTZ R42, R12, R5 ;  /* 0x000000050c2a7221 */ /* 0x000fe20000010000 */
[----:B------:R-:W-:Y:S02]  /*dee0*/  IMAD.MOV.U32 R12, RZ, RZ, R10 ;  /* 0x000000ffff0c7224 */ /* 0x000fe400078e000a */
        /* <DEDUP_REMOVED lines=41> */
[----:B--2---:R-:W-:Y:S01]  /*e180*/  FADD.FTZ R42, R123, R42 ;  /* 0x0000002a7b2a7221 */ /* 0x004fe20000010000 */
[C---:B-1----:R-:W-:Y:S01]  /*e190*/  FADD.FTZ R5, R65.reuse, R44 ;  /* 0x0000002c41057221 */ /* 0x042fe20000010000 */
[----:B------:R-:W-:Y:S02]  /*e1a0*/  F2FP.BF16.F32.PACK_AB R122, R65, R122 ;  /* 0x0000007a417a723e */ /* 0x000fe400000010ff */
[C---:B---3--:R-:W-:Y:S01]  /*e1b0*/  FADD.FTZ R4, R66.reuse, R42 ;  /* 0x0000002a42047221 */ /* 0x048fe20000010000 */
[----:B------:R-:W-:Y:S01]  /*e1c0*/  F2FP.BF16.F32.PACK_AB R123, R66, R123 ;  /* 0x0000007b427b723e */ /* 0x000fe200000010ff */
[----:B------:R-:W-:Y:S06]  /*e1d0*/  @P2 BRA `(.L_x_11192) ;  /* 0xffffffc800e42947 */ /* 0x000fec000383ffff */
.L_x_11175:
[----:B------:R-:W-:Y:S06]  /*e1e0*/  BAR.ARV 0x8, 0x1a0 ;  /* 0x0206800000007b1d */ /* 0x000fec0000002000 */
[----:B------:R-:W-:Y:S05]  /*e1f0*/  @!P0 BRA `(.L_x_11193) ;  /* 0x0000000000048947 */ /* 0x000fea0003800000 */
[----:B------:R-:W-:Y:S01]  /*e200*/  BPT.TRAP 0x1 ;  /* 0x000000040000795c */ /* 0x000fe20000300000 */
.L_x_11193:
[----:B------:R-:W-:Y:S01]  /*e210*/  ULEA UR5, UR39, UR40, 0x3 ;  /* 0x0000002827057291 */ /* 0x000fe2000f8e183f */
[----:B------:R-:W-:-:S05]  /*e220*/  IMAD.U32 R0, RZ, RZ, UR37 ;  /* 0x00000025ff007e24 */ /* 0x000fca000f8e00ff */
[----:B------:R-:W-:-:S04]  /*e230*/  SHF.L.U32 R0, R0, 0x1f, RZ ;  /* 0x0000001f00007819 */ /* 0x000fc800000006ff */
[----:B------:R1:W2:Y:S01]  /*e240*/  SYNCS.PHASECHK.TRANS64.TRYWAIT P2, [UR5+0x16850], R0 ;  /* 0x01685000ff0075a7 */ /* 0x0002a20008040145 */
[----:B------:R-:W-:Y:S05]  /*e250*/  @!P0 BRA `(.L_x_11194) ;  /* 0x0000000000048947 */ /* 0x000fea0003800000 */
[----:B------:R-:W-:Y:S01]  /*e260*/  BPT.TRAP 0x1 ;  /* 0x000000040000795c */ /* 0x000fe20000300000 */
.L_x_11194:
[----:B--2---:R-:W-:Y:S05]  /*e270*/  @P2 BRA `(.L_x_11195) ;  /* 0x0000000000082947 */ /* 0x004fea0003800000 */
[----:B------:R-:W2:Y:S02]  /*e280*/  SYNCS.PHASECHK.TRANS64.TRYWAIT P0, [UR5+0x16850], R0 ;  /* 0x01685000ff0075a7 */ /* 0x000ea40008000145 */
[----:B--2---:R-:W-:Y:S05]  /*e290*/  @!P0 BRA `(.L_x_11196) ;  /* 0x0000004400588947 */ /* 0x004fea0003800000 */
.L_x_11195:
[----:B------:R-:W-:Y:S01]  /*e2a0*/  UIADD3 UR40, UR40, 0x400, URZ ;  /* 0x0000040028287890 */ /* 0x000fe2000fffe03f */
[----:B------:R-:W-:Y:S01]  /*e2b0*/  WARPGROUP.ARRIVE ;  /* 0x00000000000079c5 */ /* 0x000fe20000000000 */
[----:B------:R-:W-:Y:S01]  /*e2c0*/  UMOV UR7, 0x40000040 ;  /* 0x4000004000077882 */ /* 0x000fe20000000000 */
[----:B-12---:R-:W1:Y:S01]  /*e2d0*/  SHFL.BFLY PT, R0, R5, 0x2, 0x1f ;  /* 0x0c401f0005007f89 */ /* 0x006e6200000e0000 */
[----:B------:R-:W-:Y:S01]  /*e2e0*/  USHF.R.U32.HI UR40, URZ, 0x4, UR40 ;  /* 0x000000043f287899 */ /* 0x000fe20008011628 */
[----:B------:R-:W-:Y:S01]  /*e2f0*/  IMAD.MOV.U32 R15, RZ, RZ, -0x800000 ;  /* 0xff800000ff0f7424 */ /* 0x000fe200078e00ff */
[----:B------:R-:W-:Y:S01]  /*e300*/  UIADD3 UR36, UR36, 0x1, URZ ;  /* 0x0000000124247890 */ /* 0x000fe2000fffe03f */
[----:B------:R-:W2:Y:S01]  /*e310*/  SHFL.BFLY PT, R3, R4, 0x2, 0x1f ;  /* 0x0c401f0004037f89 */ /* 0x000ea200000e0000 */
[----:B------:R-:W-:Y:S01]  /*e320*/  ULOP3.LUT UR4, UR40, 0x3fff, URZ, 0xc0, !UPT ;  /* 0x00003fff28047892 */ /* 0x000fe2000f8ec03f */
[----:B------:R-:W-:-:S03]  /*e330*/  IMAD.MOV.U32 R11, RZ, RZ, RZ ;  /* 0x000000ffff0b7224 */ /* 0x000fc600078e00ff */
[----:B------:R-:W-:Y:S02]  /*e340*/  ULEA UR4, UR39, UR4, 0xa ;  /* 0x0000000427047291 */ /* 0x000fe4000f8e503f */
[----:B------:R-:W-:-:S04]  /*e350*/  UIADD3 UR39, UR39, 0x1, URZ ;  /* 0x0000000127277890 */ /* 0x000fc8000fffe03f */
[----:B------:R-:W-:Y:S01]  /*e360*/  UISETP.NE.AND UP0, UPT, UR39, 0x2, UPT ;  /* 0x000000022700788c */ /* 0x000fe2000bf05270 */
[----:B------:R-:W-:Y:S02]  /*e370*/  UMOV UR6, UR4 ;  /* 0x0000000400067c82 */ /* 0x000fe40008000000 */
[----:B------:R-:W-:Y:S01]  /*e380*/  HGMMA.64x64x16.F32.BF16 R88, R148, gdesc[UR4].tnspB, R88, gsb0 ;  /* 0x40e0000494587df0 */ /* 0x000fe20008001858 */
[----:B------:R-:W-:Y:S01]  /*e390*/  UIADD3 UR6, UR4, 0x80, URZ ;  /* 0x0000008004067890 */ /* 0x000fe2000fffe03f */
[----:B------:R-:W-:Y:S01]  /*e3a0*/  UMOV UR7, 0x40000040 ;  /* 0x4000004000077882 */ /* 0x000fe20000000000 */
[----:B------:R-:W-:Y:S01]  /*e3b0*/  USEL UR39, UR39, URZ, UP0 ;  /* 0x0000003f27277287 */ /* 0x000fe20008000000 */
[----:B-1----:R-:W-:Y:S01]  /*e3c0*/  FADD.FTZ R0, R0, R5 ;  /* 0x0000000500007221 */ /* 0x002fe20000010000 */
[----:B------:R-:W-:Y:S02]  /*e3d0*/  IMAD.U32 R5, RZ, RZ, UR22 ;  /* 0x00000016ff057e24 */ /* 0x000fe4000f8e00ff */
[----:B--2---:R-:W-:Y:S01]  /*e3e0*/  FADD.FTZ R6, R3, R4 ;  /* 0x0000000403067221 */ /* 0x004fe20000010000 */
[----:B------:R-:W-:Y:S01]  /*e3f0*/  IMAD.MOV.U32 R4, RZ, RZ, RZ ;  /* 0x000000ffff047224 */ /* 0x000fe200078e00ff */
[----:B------:R-:W1:Y:S04]  /*e400*/  SHFL.BFLY PT, R3, R0, 0x1, 0x1f ;  /* 0x0c201f0000037f89 */ /* 0x000e6800000e0000 */
[----:B------:R-:W2:Y:S01]  /*e410*/  SHFL.BFLY PT, R7, R6, 0x1, 0x1f ;  /* 0x0c201f0006077f89 */ /* 0x000ea200000e0000 */
[----:B-1----:R-:W-:Y:S01]  /*e420*/  FADD.FTZ R12, R0, R3 ;  /* 0x00000003000c7221 */ /* 0x002fe20000010000 */
[----:B------:R-:W-:-:S02]  /*e430*/  IMAD.U32 R0, RZ, RZ, UR22 ;  /* 0x00000016ff007e24 */ /* 0x000fc4000f8e00ff */
[----:B------:R-:W-:Y:S02]  /*e440*/  IMAD.MOV.U32 R3, RZ, RZ, -0x800000 ;  /* 0xff800000ff037424 */ /* 0x000fe400078e00ff */
[----:B--2---:R-:W-:Y:S01]  /*e450*/  FADD.FTZ R13, R6, R7 ;  /* 0x00000007060d7221 */ /* 0x004fe20000010000 */
[----:B------:R-:W-:Y:S01]  /*e460*/  FSETP.NE.FTZ.AND P0, PT, R12, RZ, PT ;  /* 0x000000ff0c00720b */ /* 0x000fe20003f15000 */
[----:B------:R-:W-:-:S03]  /*e470*/  IMAD.U32 R6, RZ, RZ, UR5 ;  /* 0x00000005ff067e24 */ /* 0x000fc6000f8e00ff */
[----:B------:R-:W-:Y:S01]  /*e480*/  FSETP.NE.FTZ.AND P2, PT, R13, RZ, PT ;  /* 0x000000ff0d00720b */ /* 0x000fe20003f55000 */
[----:B------:R-:W-:-:S08]  /*e490*/  @!P1 VIADD R6, R6, 0x16860 ;  /* 0x0001686006069836 */ /* 0x000fd00000000000 */
[----:B------:R-:W1:Y:S01]  /*e4a0*/  @P0 MUFU.LG2 R7, R12 ;  /* 0x0000000c00070308 */ /* 0x000e620000000c00 */
[----:B------:R-:W-:-:S07]  /*e4b0*/  @P0 FMUL.FTZ R5, R5, 0.69314718246459960938 ;  /* 0x3f31721805050820 */ /* 0x000fce0000410000 */
[----:B------:R2:W-:Y:S08]  /*e4c0*/  @P0 MUFU.RCP R4, R12 ;  /* 0x0000000c00040308 */ /* 0x0005f00000001000 */
[----:B------:R-:W3:Y:S01]  /*e4d0*/  @P2 MUFU.LG2 R9, R13 ;  /* 0x0000000d00092308 */ /* 0x000ee20000000c00 */
[----:B--2---:R-:W-:Y:S01]  /*e4e0*/  @P2 FMUL.FTZ R12, R0, 0.69314718246459960938 ;  /* 0x3f317218000c2820 */ /* 0x004fe20000410000 */
[----:B-1----:R-:W-:-:S04]  /*e4f0*/  @P0 FMUL.FTZ R0, R7, 0.69314718246459960938 ;  /* 0x3f31721807000820 */ /* 0x002fc80000410000 */
[----:B------:R-:W-:Y:S01]  /*e500*/  @P0 FFMA.FTZ R15, R5, R8, R0 ;  /* 0x00000008050f0223 */ /* 0x000fe20000010000 */
[----:B------:R-:W-:Y:S01]  /*e510*/  @!P1 PRMT R5, RZ, 0x654, R6 ;  /* 0x00000654ff059816 */ /* 0x000fe20000000006 */
[----:B------:R-:W1:Y:S01]  /*e520*/  @P2 MUFU.RCP R11, R13 ;  /* 0x0000000d000b2308 */ /* 0x000e620000001000 */
[----:B------:R-:W-:Y:S02]  /*e530*/  WARPGROUP.DEPBAR.LE gsb0, 0x0 ;  /* 0x00008000000079c5 */ /* 0x000fe40000010000 */
[----:B------:R-:W-:Y:S01]  /*e540*/  WARPGROUP.ARRIVE ;  /* 0x00000000000079c5 */ /* 0x000fe20000000000 */
[----:B------:R-:W-:-:S05]  /*e550*/  PLOP3.LUT P0, PT, PT, PT, PT, 0x8, 0x0 ;  /* 0x000000000000781c */ /* 0x000fca0003f0e170 */
[----:B------:R-:W-:Y:S01]  /*e560*/  HGMMA.64x64x16.F32.BF16 R88, R144, gdesc[UR4].tnspB, R88, gsb0 ;  /* 0x40e0000490587df0 */ /* 0x000fe20008001858 */
[----:B------:R-:W-:Y:S01]  /*e570*/  UIADD3 UR6, UR4, 0x100, URZ ;  /* 0x0000010004067890 */ /* 0x000fe2000fffe03f */
[----:B---3--:R-:W-:Y:S01]  /*e580*/  @P2 FMUL.FTZ R9, R9, 0.69314718246459960938 ;  /* 0x3f31721809092820 */ /* 0x008fe20000410000 */
[----:B------:R-:W-:-:S03]  /*e590*/  UMOV UR7, 0x40000040 ;  /* 0x4000004000077882 */ /* 0x000fc60000000000 */
[----:B------:R-:W-:Y:S01]  /*e5a0*/  @P2 FFMA.FTZ R3, R12, R10, R9 ;  /* 0x0000000a0c032223 */ /* 0x000fe20000010009 */
[----:B------:R-:W-:Y:S02]  /*e5b0*/  WARPGROUP.DEPBAR.LE gsb0, 0x0 ;  /* 0x00008000000079c5 */ /* 0x000fe40000010000 */
[----:B------:R-:W-:-:S06]  /*e5c0*/  WARPGROUP.ARRIVE ;  /* 0x00000000000079c5 */ /* 0x000fcc0000000000 */
[----:B------:R-:W-:Y:S01]  /*e5d0*/  HGMMA.64x64x16.F32.BF16 R88, R140, gdesc[UR4].tnspB, R88, gsb0 ;  /* 0x40e000048c587df0 */ /* 0x000fe20008001858 */
[----:B------:R-:W-:Y:S01]  /*e5e0*/  UIADD3 UR6, UR4, 0x180, URZ ;  /* 0x0000018004067890 */ /* 0x000fe2000fffe03f */
[----:B------:R-:W-:Y:S01]  /*e5f0*/  UMOV UR7, 0x40000040 ;  /* 0x4000004000077882 */ /* 0x000fe20000000000 */
        /* <DEDUP_REMOVED lines=15> */
[----:B------:R-:W-:Y:S01]  /*e6f0*/  UIADD3 UR4, UR4, 0x380, URZ ;  /* 0x0000038004047890 */ /* 0x000fe2000fffe03f */
[----:B------:R-:W-:Y:S02]  /*e700*/  WARPGROUP.DEPBAR.LE gsb0, 0x0 ;  /* 0x00008000000079c5 */ /* 0x000fe40000010000 */
[----:B------:R-:W-:-:S06]  /*e710*/  WARPGROUP.ARRIVE ;  /* 0x00000000000079c5 */ /* 0x000fcc0000000000 */
[----:B------:R-:W-:Y:S01]  /*e720*/  HGMMA.64x64x16.F32.BF16 R88, R124, gdesc[UR4].tnspB, R88, gsb0 ;  /* 0x40e000047c587df0 */ /* 0x000fe20008001858 */
[----:B------:R-:W-:Y:S01]  /*e730*/  UMOV UR6, UR4 ;  /* 0x0000000400067c82 */ /* 0x000fe20008000000 */
[----:B------:R-:W-:Y:S01]  /*e740*/  UMOV UR7, 0x40000040 ;  /* 0x4000004000077882 */ /* 0x000fe20000000000 */
[----:B------:R-:W-:-:S04]  /*e750*/  USEL UR4, URZ, 0x1, UP0 ;  /* 0x000000013f047887 */ /* 0x000fc80008000000 */
[----:B------:R-:W-:Y:S01]  /*e760*/  ULOP3.LUT UR37, UR37, UR4, URZ, 0x3c, !UPT ;  /* 0x0000000425257292 */ /* 0x000fe2000f8e3c3f */
[----:B------:R-:W-:Y:S02]  /*e770*/  WARPGROUP.DEPBAR.LE gsb0, 0x0 ;  /* 0x00008000000079c5 */ /* 0x000fe40000010000 */
[----:B------:R-:W-:-:S06]  /*e780*/  WARPGROUP.ARRIVE ;  /* 0x00000000000079c5 */ /* 0x000fcc0000000000 */
[----:B------:R-:W-:Y:S03]  /*e790*/  HGMMA.64x64x16.F32.BF16 R88, R120, gdesc[UR4].tnspB, R88, gsb0 ;  /* 0x40e0000478587df0 */ /* 0x000fe60008001858 */
        /* <DEDUP_REMOVED lines=34> */
.L_x_11126:
        /* <DEDUP_REMOVED lines=9> */
[----:B------:R-:W-:Y:S01]  /*ea50*/  SHF.R.S32.HI R11, RZ, 0x1f, R8 ;  /* 0x0000001fff0b7819 */ /* 0x000fe20000011408 */
[----:B------:R-:W-:Y:S01]  /*ea60*/  BAR.SYNC.DEFER_BLOCKING 0x1, 0x180 ;  /* 0x0046000000007b1d */ /* 0x000fe20000010000 */
[----:B------:R-:W-:Y:S01]  /*ea70*/  IADD3 R13, P3, R22, 0x20, RZ ;  /* 0x00000020160d7810 */ /* 0x000fe20007f7e0ff */
[----:B------:R-:W-:Y:S01]  /*ea80*/  USHF.R.S32.HI UR5, URZ, 0x1f, UR43 ;  /* 0x0000001f3f057899 */ /* 0x000fe2000801142b */
[-C--:B------:R-:W-:Y:S01]  /*ea90*/  LEA.HI R4, R11, R8.reuse, RZ, 0x7 ;  /* 0x000000080b047211 */ /* 0x080fe200078f38ff */
[----:B------:R-:W-:Y:S01]  /*eaa0*/  VIADD R25, R18, UR42 ;  /* 0x0000002a12197c36 */ /* 0x000fe20008000000 */
[----:B------:R-:W-:Y:S01]  /*eab0*/  LOP3.LUT R12, R13, 0x380, RZ, 0xc0, !PT ;  /* 0x000003800d0c7812 */ /* 0x000fe200078ec0ff */
[----:B------:R-:W-:Y:S01]  /*eac0*/  ULDC.64 UR8, c[0x0][0xb70] ;  /* 0x0002dc0000087ab9 */ /* 0x000fe20000000a00 */
[----:B------:R-:W-:Y:S01]  /*ead0*/  LOP3.LUT R21, R4, 0xffffff80, RZ, 0xc0, !PT ;  /* 0xffffff8004157812 */ /* 0x000fe200078ec0ff */
[----:B------:R-:W-:Y:S01]  /*eae0*/  UIMAD UR5, UR5, UR8, URZ ;  /* 0x00000008050572a4 */ /* 0x000fe2000f8e023f */
[----:B------:R-:W-:Y:S01]  /*eaf0*/  SHF.R.U64 R12, R12, 0x3, RZ ;  /* 0x000000030c0c7819 */ /* 0x000fe200000012ff */
[----:B------:R-:W-:Y:S01]  /*eb00*/  UIMAD.WIDE.U32 UR6, UR43, UR8, URZ ;  /* 0x000000082b0672a5 */ /* 0x000fe2000f8e003f */
[----:B------:R-:W-:Y:S01]  /*eb10*/  LEA.HI R24, R11, R8, RZ, 0x5 ;  /* 0x000000080b187211 */ /* 0x000fe200078f28ff */
[----:B------:R-:W-:Y:S01]  /*eb20*/  IMAD.IADD R21, R8, 0x1, -R21 ;  /* 0x0000000108157824 */ /* 0x000fe200078e0a15 */
[C---:B------:R-:W-:Y:S01]  /*eb30*/  LOP3.LUT R5, R22.reuse, 0x380, RZ, 0xc0, !PT ;  /* 0x0000038016057812 */ /* 0x040fe200078ec0ff */
[----:B------:R-:W-:Y:S01]  /*eb40*/  UIMAD UR5, UR43, UR9, UR5 ;  /* 0x000000092b0572a4 */ /* 0x000fe2000f8e0205 */
[----:B------:R-:W-:Y:S01]  /*eb50*/  IADD3 R11, P2, R22, 0x40, RZ ;  /* 0x00000040160b7810 */ /* 0x000fe20007f5e0ff */
[----:B------:R-:W-:Y:S01]  /*eb60*/  USHF.R.S32.HI UR8, URZ, 0x1f, UR44 ;  /* 0x0000001f3f087899 */ /* 0x000fe2000801142c */
[----:B------:R-:W-:Y:S01]  /*eb70*/  LOP3.LUT P0, RZ, R21, 0x3, RZ, 0xc0, !PT ;  /* 0x0000000315ff7812 */ /* 0x000fe2000780c0ff */
[----:B------:R-:W-:Y:S01]  /*eb80*/  UIADD3 UR5, UR7, UR5, URZ ;  /* 0x0000000507057290 */ /* 0x000fe2000fffe03f */
[----:B------:R-:W1:Y:S01]  /*eb90*/  LDC.64 R20, c[0x0][0xb78] ;  /* 0x0002de00ff147b82 */ /* 0x000e620000000a00 */
[----:B------:R-:W-:-:S02]  /*eba0*/  LOP3.LUT R12, R12, R13, RZ, 0x3c, !PT ;  /* 0x0000000d0c0c7212 */ /* 0x000fc400078e3cff */
[----:B------:R-:W-:Y:S02]  /*ebb0*/  IADD3 R13, P1, R22, 0x60, RZ ;  /* 0x00000060160d7810 */ /* 0x000fe40007f3e0ff */
[----:B------:R-:W-:Y:S02]  /*ebc0*/  SHF.R.U64 R5, R5, 0x3, RZ ;  /* 0x0000000305057819 */ /* 0x000fe400000012ff */
[----:B------:R-:W-:Y:S02]  /*ebd0*/  LOP3.LUT R10, R11, 0x380, RZ, 0xc0, !PT ;  /* 0x000003800b0a7812 */ /* 0x000fe400078ec0ff */
[----:B------:R-:W-:Y:S02]  /*ebe0*/  LOP3.LUT R8, R13, 0x380, RZ, 0xc0, !PT ;  /* 0x000003800d087812 */ /* 0x000fe400078ec0ff */
[----:B------:R-:W-:Y:S01]  /*ebf0*/  LOP3.LUT R4, R5, R22, RZ, 0x3c, !PT ;  /* 0x0000001605047212 */ /* 0x000fe200078e3cff */
[----:B------:R-:W-:Y:S01]  /*ec00*/  IMAD.MOV.U32 R5, RZ, RZ, R23 ;  /* 0x000000ffff057224 */ /* 0x000fe200078e0017 */
[----:B------:R-:W-:-:S02]  /*ec10*/  SHF.R.U64 R10, R10, 0x3, RZ ;  /* 0x000000030a0a7819 */ /* 0x000fc400000012ff */
[----:B------:R-:W-:Y:S02]  /*ec20*/  SHF.R.U64 R8, R8, 0x3, RZ ;  /* 0x0000000308087819 */ /* 0x000fe400000012ff */
[----:B------:R-:W-:Y:S01]  /*ec30*/  LOP3.LUT R10, R10, R11, RZ, 0x3c, !PT ;  /* 0x0000000b0a0a7212 */ /* 0x000fe200078e3cff */
[--C-:B------:R-:W-:Y:S01]  /*ec40*/  IMAD.X R11, RZ, RZ, R23.reuse, P2 ;  /* 0x000000ffff0b7224 */ /* 0x100fe200010e0617 */
[----:B------:R-:W-:Y:S01]  /*ec50*/  F2FP.BF16.F32.PACK_AB R6, R6, R9 ;  /* 0x000000090606723e */ /* 0x000fe200000010ff */
[----:B------:R-:W-:Y:S01]  /*ec60*/  IMAD.X R9, RZ, RZ, R23, P1 ;  /* 0x000000ffff097224 */ /* 0x000fe200008e0617 */
[----:B------:R-:W-:Y:S02]  /*ec70*/  MOV R14, R4 ;  /* 0x00000004000e7202 */ /* 0x000fe40000000f00 */
[----:B------:R-:W-:Y:S01]  /*ec80*/  F2FP.BF16.F32.PACK_AB R4, R89, R0 ;  /* 0x000000005904723e */ /* 0x000fe200000010ff */
[----:B-1----:R-:W-:Y:S01]  /*ec90*/  IMAD R0, R20, UR8, RZ ;  /* 0x0000000814007c24 */ /* 0x002fe2000f8e02ff */
[----:B------:R-:W-:-:S02]  /*eca0*/  F2FP.BF16.F32.PACK_AB R5, R91, R90 ;  /* 0x0000005a5b05723e */ /* 0x000fc400000010ff */
[----:B------:R-:W-:Y:S01]  /*ecb0*/  F2FP.BF16.F32.PACK_AB R7, R7, R94 ;  /* 0x0000005e0707723e */ /* 0x000fe200000010ff */
[----:B------:R-:W-:Y:S01]  /*ecc0*/  IMAD R0, R21, UR44, R0 ;  /* 0x0000002c15007c24 */ /* 0x000fe2000f8e0200 */
[----:B------:R-:W-:Y:S01]  /*ecd0*/  LOP3.LUT R8, R8, R13, RZ, 0x3c, !PT ;  /* 0x0000000d08087212 */ /* 0x000fe200078e3cff */
[----:B------:R-:W-:Y:S01]  /*ece0*/  IMAD.X R13, RZ, RZ, R23, P3 ;  /* 0x000000ffff0d7224 */ /* 0x000fe200018e0617 */
[----:B------:R-:W-:Y:S01]  /*ecf0*/  MOV R11, R10 ;  /* 0x0000000a000b7202 */ /* 0x000fe20000000f00 */
[----:B------:R1:W-:Y:S01]  /*ed00*/  STSM.16.M88.4 [R14], R4 ;  /* 0x000000040e007844 */ /* 0x0003e20000000200 */
[----:B------:R-:W-:Y:S01]  /*ed10*/  MOV R10, R8 ;  /* 0x00000008000a7202 */ /* 0x000fe20000000f00 */
[----:B------:R-:W-:Y:S01]  /*ed20*/  IMAD.U32 R9, RZ, RZ, UR7 ;  /* 0x00000007ff097e24 */ /* 0x000fe2000f8e00ff */
[----:B------:R-:W-:Y:S01]  /*ed30*/  F2FP.BF16.F32.PACK_AB R104, R105, R104 ;  /* 0x000000686968723e */ /* 0x000fe200000010ff */
[----:B------:R-:W-:Y:S01]  /*ed40*/  IMAD.U32 R8, RZ, RZ, UR6 ;  /* 0x00000006ff087e24 */ /* 0x000fe2000f8e00ff */
[----:B------:R-:W-:Y:S01]  /*ed50*/  MOV R12, R12 ;  /* 0x0000000c000c7202 */ /* 0x000fe20000000f00 */
[----:B------:R-:W-:Y:S01]  /*ed60*/  IMAD.U32 R9, RZ, RZ, UR5 ;  /* 0x00000005ff097e24 */ /* 0x000fe2000f8e00ff */
[----:B------:R-:W-:Y:S01]  /*ed70*/  F2FP.BF16.F32.PACK_AB R105, R107, R106 ;  /* 0x0000006a6b69723e */ /* 0x000fe200000010ff */
[----:B------:R-:W-:Y:S01]  /*ed80*/  VIADD R13, R25, 0x8 ;  /* 0x00000008190d7836 */ /* 0x000fe20000000000 */
[----:B------:R-:W-:Y:S01]  /*ed90*/  F2FP.BF16.F32.PACK_AB R112, R113, R112 ;  /* 0x000000707170723e */ /* 0x000fe200000010ff */
[----:B------:R-:W-:Y:S01]  /*eda0*/  IMAD.WIDE.U32 R8, R20, UR44, R8 ;  /* 0x0000002c14087c25 */ /* 0x000fe2000f8e0008 */
[----:B------:R-:W-:Y:S01]  /*edb0*/  F2FP.BF16.F32.PACK_AB R106, R109, R108 ;  /* 0x0000006c6d6a723e */ /* 0x000fe200000010ff */
[----:B------:R-:W-:Y:S01]  /*edc0*/  ULDC UR5, c[0x0][0xa88] ;  /* 0x0002a20000057ab9 */ /* 0x000fe20000000800 */
[----:B------:R-:W-:Y:S01]  /*edd0*/  F2FP.BF16.F32.PACK_AB R107, R111, R110 ;  /* 0x0000006e6f6b723e */ /* 0x000fe200000010ff */
[----:B------:R-:W-:Y:S01]  /*ede0*/  ULDC.64 UR6, c[0x0][0xb40] ;  /* 0x0002d00000067ab9 */ /* 0x000fe20000000a00 */
[----:B------:R-:W-:-:S02]  /*edf0*/  F2FP.BF16.F32.PACK_AB R113, R115, R114 ;  /* 0x000000727371723e */ /* 0x000fc400000010ff */
[----:B-1----:R-:W-:Y:S02]  /*ee00*/  F2FP.BF16.F32.PACK_AB R4, R97, R96 ;  /* 0x000000606104723e */ /* 0x002fe400000010ff */
[----:B------:R-:W-:Y:S02]  /*ee10*/  F2FP.BF16.F32.PACK_AB R5, R99, R98 ;  /* 0x000000626305723e */ /* 0x000fe400000010ff */
[----:B------:R-:W-:Y:S02]  /*ee20*/  F2FP.BF16.F32.PACK_AB R6, R101, R100 ;  /* 0x000000646506723e */ /* 0x000fe400000010ff */
[----:B------:R-:W-:Y:S02]  /*ee30*/  F2FP.BF16.F32.PACK_AB R7, R103, R102 ;  /* 0x000000666707723e */ /* 0x000fe400000010ff */
[----:B------:R-:W-:Y:S02]  /*ee40*/  F2FP.BF16.F32.PACK_AB R114, R117, R116 ;  /* 0x000000747572723e */ /* 0x000fe400000010ff */
[----:B------:R-:W-:Y:S01]  /*ee50*/  F2FP.BF16.F32.PACK_AB R115, R119, R118 ;  /* 0x000000767773723e */ /* 0x000fe200000010ff */
[----:B------:R1:W-:Y:S01]  /*ee60*/  STSM.16.M88.4 [R12], R4 ;  /* 0x000000040c007844 */ /* 0x0003e20000000200 */
[----:B------:R-:W-:-:S02]  /*ee70*/  ISETP.GE.OR P1, PT, R13, UR5, P0 ;  /* 0x000000050d007c0c */ /* 0x000fc40008726670 */
[----:B------:R-:W-:Y:S01]  /*ee80*/  SHF.R.S32.HI R13, RZ, 0x1f, R25 ;  /* 0x0000001fff0d7819 */ /* 0x000fe20000011419 */
[----:B------:R-:W-:Y:S01]  /*ee90*/  STSM.16.M88.4 [R11], R104 ;  /* 0x000000680b007844 */ /* 0x000fe20000000200 */
[----:B------:R-:W-:Y:S02]  /*eea0*/  SHF.R.S32.HI R24, RZ, 0x5, R24 ;  /* 0x00000005ff187819 */ /* 0x000fe40000011418 */
[C---:B------:R-:W-:Y:S01]  /*eeb0*/  ISETP.GE.OR P0, PT, R25.reuse, UR5, P0 ;  /* 0x0000000519007c0c */ /* 0x040fe20008706670 */
        /* <DEDUP_REMOVED lines=8> */
[----:B-1----:R-:W-:-:S04]  /*ef40*/  IADD3 R5, P2, R25, R8, RZ ;  /* 0x0000000819057210 */ /* 0x002fc80007f5e0ff */
[----:B------:R-:W-:Y:S02]  /*ef50*/  IADD3.X R8, R13, R9, R0, P2, !PT ;  /* 0x000000090d087210 */ /* 0x000fe400017fe400 */
[----:B------:R-:W1:Y:S01]  /*ef60*/  SHFL.IDX PT, R0, R24, RZ, 0x1f ;  /* 0x00001fff18007589 */ /* 0x000e6200000e0000 */
[----:B------:R-:W-:-:S04]  /*ef70*/  LEA R4, P2, R5, UR6, 0x2 ;  /* 0x0000000605047c11 */ /* 0x000fc8000f8410ff */
        /* <DEDUP_REMOVED lines=11> */
[----:B------:R-:W-:Y:S01]  /*f030*/  UIADD3 UR6, UP0, UR6, 0x9f0, URZ ;  /* 0x000009f006067890 */ /* 0x000fe2000ff1e03f */
[----:B------:R-:W-:Y:S01]  /*f040*/  UMOV UR45, URZ ;  /* 0x0000003f002d7c82 */ /* 0x000fe20008000000 */
[----:B------:R-:W-:Y:S02]  /*f050*/  UIADD3 UR5, UR40, 0x16820, URZ ;  /* 0x0001682028057890 */ /* 0x000fe4000fffe03f */
[----:B------:R-:W-:Y:S02]  /*f060*/  UIADD3.X UR7, URZ, UR7, URZ, UP0, !UPT ;  /* 0x000000073f077290 */ /* 0x000fe400087fe43f */
[----:B------:R-:W-:-:S07]  /*f070*/  UPRMT UR5, URZ, 0x654, UR5 ;  /* 0x000006543f057896 */ /* 0x000fce0008000005 */
[----:B------:R1:W-:Y:S01]  /*f080*/  UTMASTG.5D [UR40], [UR6] ;  /* 0x00000028060073b5 */ /* 0x0003e20008020000 */
[----:B------:R0:W-:Y:S01]  /*f090*/  UTMACMDFLUSH ;  /* 0x00000000000079b7 */ /* 0x0001e20000000000 */
[----:B------:R-:W-:-:S04]  /*f0a0*/  DEPBAR.LE SB0, 0x0 ;  /* 0x000080000000791a */ /* 0x000fc80000000000 */
[----:B-1----:R-:W-:Y:S01]  /*f0b0*/  SYNCS.ARRIVE.TRANS64.RED.A1T0 RZ, [UR5], RZ ;  /* 0x000000ffffff79a7 */ /* 0x002fe20008100405 */
.L_x_11200:
[----:B------:R-:W-:Y:S05]  /*f0c0*/  BSYNC B0 ;  /* 0x0000000000007941 */ /* 0x000fea0003800000 */
.L_x_11199:
[----:B------:R-:W-:Y:S05]  /*f0d0*/  BRA `(.L_x_11198) ;  /* 0x0000000400e47947 */ /* 0x000fea0003800000 */
.L_x_11197:
        /* <DEDUP_REMOVED lines=10> */
[----:B------:R-:W3:Y:S02]  /*f180*/  LDC.64 R24, c[0x0][0xa88] ;  /* 0x0002a200ff187b82 */ /* 0x000ee40000000a00 */
[----:B------:R-:W-:-:S05]  /*f190*/  IMAD.SHL.U32 R8, R3, 0x8, RZ ;  /* 0x0000000803087824 */ /* 0x000fca00078e00ff */
[----:B------:R-:W-:Y:S01]  /*f1a0*/  SHF.R.S32.HI R9, RZ, 0x1f, R8 ;  /* 0x0000001fff097819 */ /* 0x000fe20000011408 */
        /* <DEDUP_REMOVED lines=24> */
.L_x_11202:
[----:B------:R-:W-:Y:S05]  /*f330*/  BSYNC B0 ;  /* 0x0000000000007941 */ /* 0x000fea0003800000 */
.L_x_11201:
[----:B------:R-:W-:Y:S01]  /*f340*/  ULOP3.LUT UR48, URZ, UR48, URZ, 0x33, !UPT ;  /* 0x000000303f307292 */ /* 0x000fe2000f8e333f */
[----:B-1----:R-:W-:Y:S01]  /*f350*/  IMAD R3, R13, UR43, R10 ;  /* 0x0000002b0d037c24 */ /* 0x002fe2000f8e020a */
[----:B------:R-:W-:Y:S01]  /*f360*/  SHF.R.S32.HI R4, RZ, 0x3, R26 ;  /* 0x00000003ff047819 */ /* 0x000fe2000001141a */
[----:B------:R-:W-:Y:S01]  /*f370*/  IMAD.WIDE.U32 R6, R12, UR43, R8 ;  /* 0x0000002b0c067c25 */ /* 0x000fe2000f8e0008 */
[----:B---3--:R-:W-:Y:S01]  /*f380*/  ISETP.GE.AND P0, PT, R8, R25, PT ;  /* 0x000000190800720c */ /* 0x008fe20003f06270 */
[----:B------:R-:W-:Y:S02]  /*f390*/  BSSY B0, `(.L_x_11203) ;  /* 0x000001d000007945 */ /* 0x000fe40003800000 */
[----:B--2---:R-:W-:Y:S02]  /*f3a0*/  VIADD R11, R11, UR48 ;  /* 0x000000300b0b7c36 */ /* 0x004fe40008000000 */
[----:B------:R-:W-:Y:S02]  /*f3b0*/  IMAD.IADD R7, R7, 0x1, R3 ;  /* 0x0000000107077824 */ /* 0x000fe400078e0203 */
[----:B------:R-:W-:-:S02]  /*f3c0*/  IMAD R8, R11, -0xc0, R24 ;  /* 0xffffff400b087824 */ /* 0x000fc400078e0218 */
[C---:B------:R-:W-:Y:S02]  /*f3d0*/  VIADD R0, R4.reuse, 0x30 ;  /* 0x0000003004007836 */ /* 0x040fe40000000000 */
[C---:B------:R-:W-:Y:S02]  /*f3e0*/  VIADD R3, R4.reuse, 0x60 ;  /* 0x0000006004037836 */ /* 0x040fe40000000000 */
[----:B------:R-:W-:Y:S01]  /*f3f0*/  VIADD R5, R4, 0x90 ;  /* 0x0000009004057836 */ /* 0x000fe20000000000 */
[-C--:B------:R-:W-:Y:S01]  /*f400*/  ISETP.GE.OR P3, PT, R0, R8.reuse, P0 ;  /* 0x000000080000720c */ /* 0x080fe20000766670 */
[----:B----4-:R-:W-:Y:S01]  /*f410*/  IMAD R0, R14, UR6, RZ ;  /* 0x000000060e007c24 */ /* 0x010fe2000f8e02ff */
[-C--:B------:R-:W-:Y:S02]  /*f420*/  ISETP.GE.OR P1, PT, R3, R8.reuse, P0 ;  /* 0x000000080300720c */ /* 0x080fe40000726670 */
[-C--:B------:R-:W-:Y:S01]  /*f430*/  ISETP.GE.OR P2, PT, R5, R8.reuse, P0 ;  /* 0x000000080500720c */ /* 0x080fe20000746670 */
[----:B------:R-:W-:Y:S01]  /*f440*/  IMAD R3, R15, UR44, R0 ;  /* 0x0000002c0f037c24 */ /* 0x000fe2000f8e0200 */
[----:B------:R-:W-:Y:S01]  /*f450*/  ISETP.GE.OR P0, PT, R4, R8, P0 ;  /* 0x000000080400720c */ /* 0x000fe20000706670 */
[----:B------:R-:W-:Y:S01]  /*f460*/  IMAD.WIDE.U32 R8, R14, UR44, R6 ;  /* 0x0000002c0e087c25 */ /* 0x000fe2000f8e0006 */
[----:B------:R-:W-:-:S03]  /*f470*/  SHF.R.S32.HI R5, RZ, 0x1f, R4 ;  /* 0x0000001fff057819 */ /* 0x000fc60000011404 */
[----:B------:R-:W-:-:S04]  /*f480*/  IMAD.WIDE R6, R11, 0xc0, R4 ;  /* 0x000000c00b067825 */ /* 0x000fc800078e0204 */
[----:B------:R-:W-:-:S04]  /*f490*/  IMAD.IADD R11, R9, 0x1, R3 ;  /* 0x00000001090b7824 */ /* 0x000fc800078e0203 */
        /* <DEDUP_REMOVED lines=12> */
.L_x_11204:
[----:B------:R-:W-:Y:S05]  /*f560*/  BSYNC B0 ;  /* 0x0000000000007941 */ /* 0x000fea0003800000 */
.L_x_11203:
        /* <DEDUP_REMOVED lines=14> */
[----:B------:R2:W-:Y:S02]  /*f650*/  STG.E.128 desc[UR50][R12.64], RZ ;  /* 0x000000ff0c007986 */ /* 0x0005e4000c101d32 */
.L_x_11206:
[----:B------:R-:W-:Y:S05]  /*f660*/  BSYNC B0 ;  /* 0x0000000000007941 */ /* 0x000fea0003800000 */
.L_x_11205:
        /* <DEDUP_REMOVED lines=14> */
[----:B------:R3:W-:Y:S02]  /*f750*/  STG.E.128 desc[UR50][R12.64], RZ ;  /* 0x000000ff0c007986 */ /* 0x0007e4000c101d32 */
.L_x_11208:
[----:B------:R-:W-:Y:S05]  /*f760*/  BSYNC B0 ;  /* 0x0000000000007941 */ /* 0x000fea0003800000 */
.L_x_11207:
        /* <DEDUP_REMOVED lines=14> */
[----:B------:R4:W-:Y:S02]  /*f850*/  STG.E.128 desc[UR50][R6.64], RZ ;  /* 0x000000ff06007986 */ /* 0x0009e4000c101d32 */
.L_x_11209:
[----:B------:R-:W-:Y:S05]  /*f860*/  BSYNC B0 ;  /* 0x0000000000007941 */ /* 0x000fea0003800000 */
.L_x_11198:
[----:B------:R-:W5:Y:S02]  /*f870*/  LDC R0, c[0x0][0xda8] ;  /* 0x00036a00ff007b82 */ /* 0x000f640000000800 */
[----:B-----5:R-:W-:-:S13]  /*f880*/  ISETP.LE.AND P0, PT, R0, UR4, PT ;  /* 0x0000000400007c0c */ /* 0x020fda000bf03270 */
[----:B------:R-:W-:Y:S05]  /*f890*/  @!P0 BRA `(.L_x_11210) ;  /* 0xffffff1400308947 */ /* 0x000fea000383ffff */
[----:B------:R-:W-:Y:S05]  /*f8a0*/  EXIT ;  /* 0x000000000000794d */ /* 0x000fea0003800000 */
.L_x_11116:
        /* <DEDUP_REMOVED lines=20> */
.L_x_11265:
        /* <DEDUP_REMOVED lines=21> */
.L_x_11212:
[----:B------:R-:W-:Y:S01]  /*fb40*/  ULDC UR9, c[0x0][0xdc4] ;  /* 0x0003710000097ab9 */ /* 0x000fe20000000800 */
[----:B------:R-:W-:Y:S01]  /*fb50*/  UMOV UR7, UR8 ;  /* 0x0000000800077c82 */ /* 0x000fe20008000000 */
[----:B------:R-:W-:-:S11]  /*fb60*/  UISETP.NE.AND UP0, UPT, UR9, 0x1, UPT ;  /* 0x000000010900788c */ /* 0x000fd6000bf05270 */
[----:B------:R-:W-:Y:S02]  /*fb70*/  @UP0 ULDC.64 UR10, c[0x0][0xdc8] ;  /* 0x00037200000a0ab9 */ /* 0x000fe40000000a00 */
[----:B------:R-:W-:-:S04]  /*fb80*/  UIMAD.WIDE.U32 UR4, UR8, UR10, URZ ;  /* 0x0000000a080472a5 */ /* 0x000fc8000f8e003f */
[----:B------:R-:W-:-:S04]  /*fb90*/  @UP0 USHF.R.U32.HI UR7, URZ, UR11, UR5 ;  /* 0x0000000b3f070299 */ /* 0x000fc80008011605 */
[----:B------:R-:W-:-:S12]  /*fba0*/  UIMAD UR4, UR7, UR9, URZ ;  /* 0x00000009070472a4 */ /* 0x000fd8000f8e023f */
.L_x_11213:
        /* <DEDUP_REMOVED lines=40> */
.L_x_11215:
[----:B------:R-:W-:-:S11]  /*fe30*/  UISETP.NE.AND UP0, UPT, UR5, 0x1, UPT ;  /* 0x000000010500788c */ /* 0x000fd6000bf05270 */
[----:B------:R-:W-:Y:S02]  /*fe40*/  @UP0 ULDC.64 UR14, c[0x0][0x9e8] ;  /* 0x00027a00000e0ab9 */ /* 0x000fe40000000a00 */
[----:B------:R-:W-:-:S04]  /*fe50*/  UIMAD.WIDE.U32 UR6, UR8, UR14, URZ ;  /* 0x0000000e080672a5 */ /* 0x000fc8000f8e003f */
[----:B------:R-:W-:-:S12]  /*fe60*/  @UP0 USHF.R.U32.HI UR8, URZ, UR15, UR7 ;  /* 0x0000000f3f080299 */ /* 0x000fd80008011607 */
.L_x_11216:
[----:B------:R-:W-:-:S04]  /*fe70*/  UIMAD UR8, UR8, UR5, UR5 ;  /* 0x00000005080872a4 */ /* 0x000fc8000f8e0205 */
[----:B------:R-:W-:-:S04]  /*fe80*/  UISETP.LT.AND UP0, UPT, UR4, UR8, UPT ;  /* 0x000000080400728c */ /* 0x000fc8000bf01270 */
[----:B------:R-:W-:-:S12]  /*fe90*/  USEL UR4, UR4, UR8, UP0 ;  /* 0x0000000804047287 */ /* 0x000fd80008000000 */
.L_x_11214:
        /* <DEDUP_REMOVED lines=25> */
.L_x_11218:
[----:B------:R-:W-:-:S11]  /*10030*/  UISETP.NE.AND UP0, UPT, UR5, 0x1, UPT ;  /* 0x000000010500788c */ /* 0x000fd6000bf05270 */
[----:B------:R-:W-:Y:S02]  /*10040*/  @UP0 ULDC.64 UR10, c[0x0][0x9e8] ;  /* 0x00027a00000a0ab9 */ /* 0x000fe40000000a00 */
[----:B------:R-:W-:-:S04]  /*10050*/  UIMAD.WIDE.U32 UR6, UR4, UR10, URZ ;  /* 0x0000000a040672a5 */ /* 0x000fc8000f8e003f */
[----:B------:R-:W-:-:S12]  /*10060*/  @UP0 USHF.R.U32.HI UR4, URZ, UR11, UR7 ;  /* 0x0000000b3f040299 */ /* 0x000fd80008011607 */
.L_x_11219:
[----:B------:R-:W-:-:S04]  /*10070*/  UIMAD UR4, UR4, UR5, URZ ;  /* 0x00000005040472a4 */ /* 0x000fc8000f8e023f */
[----:B------:R-:W-:-:S04]  /*10080*/  UISETP.LT.AND UP0, UPT, UR8, UR4, UPT ;  /* 0x000000040800728c */ /* 0x000fc8000bf01270 */
[----:B------:R-:W-:-:S12]  /*10090*/  USEL UR8, UR8, UR4, !UP0 ;  /* 0x0000000408087287 */ /* 0x000fd8000c000000 */
.L_x_11217:
        /* <DEDUP_REMOVED lines=25> */
.L_x_11221:
        /* <DEDUP_REMOVED lines=23> */
.L_x_11223:
        /* <DEDUP_REMOVED lines=20> */
.L_x_11225:
        /* <DEDUP_REMOVED lines=15> */
.L_x_11224:
        /* <DEDUP_REMOVED lines=12> */
[----:B------:R-:W-:-:S04]  /*10690*/  IMAD.U32 R7, RZ, RZ, UR45 ;  /* 0x0000002dff077e24 */ /* 0x000fc8000f8e00ff */
[----:B------:R-:W-:-:S06]  /*106a0*/  VIADD R7, R7, 0xffffffff ;  /* 0xffffffff07077836 */ /* 0x000fcc0000000000 */
[----:B------:R-:W-:-:S05]  /*106b0*/  VOTEU.ALL UP1, P1 ;  /* 0x00000000003f7886 */ /* 0x000fca0000820000 */
[----:B------:R-:W-:Y:S01]  /*106c0*/  @!UP1 UIADD3 UR4, UP0, UR48, 0x270, URZ ;  /* 0x0000027030049890 */ /* 0x000fe2000ff1e03f */
[----:B-1----:R-:W-:Y:S02]  /*106d0*/  ISETP.NE.AND P2, PT, R2, 0x1, PT ;  /* 0x000000010200780c */ /* 0x002fe40003f45270 */
[----:B------:R-:W1:Y:S01]  /*106e0*/  LDC.64 R2, c[0x0][0x3f8] ;  /* 0x0000fe00ff027b82 */ /* 0x000e620000000a00 */
[----:B------:R-:W-:-:S09]  /*106f0*/  @!UP1 UIADD3.X UR5, URZ, UR49, URZ, UP0, !UPT ;  /* 0x000000313f059290 */ /* 0x000fd200087fe43f */
[----:B------:R4:W-:Y:S01]  /*10700*/  @!UP1 UTMAPF.L2.4D [UR40], [UR4] ;  /* 0x00000028040095b8 */ /* 0x0009e20008018000 */
[----:B------:R-:W2:Y:S08]  /*10710*/  @P2 LDC R6, c[0x0][0x42c] ;  /* 0x00010b00ff062b82 */ /* 0x000eb00000000800 */
[----:B------:R-:W5:Y:S01]  /*10720*/  @P2 LDC R9, c[0x0][0x430] ;  /* 0x00010c00ff092b82 */ /* 0x000f620000000800 */
[----:B-1----:R-:W-:-:S04]  /*10730*/  ISETP.NE.U32.AND P0, PT, R2, RZ, PT ;  /* 0x000000ff0200720c */ /* 0x002fc80003f05070 */
[----:B------:R-:W-:Y:S01]  /*10740*/  ISETP.NE.AND.EX P0, PT, R3, RZ, PT, P0 ;  /* 0x000000ff0300720c */ /* 0x000fe20003f05300 */
[----:B--2---:R-:W-:-:S04]  /*10750*/  @P2 IMAD.HI.U32 R4, R6, UR42, RZ ;  /* 0x0000002a06042c27 */ /* 0x004fc8000f8e00ff */
[----:B------:R-:W-:Y:S01]  /*10760*/  IMAD.U32 R6, RZ, RZ, UR42 ;  /* 0x0000002aff067e24 */ /* 0x000fe2000f8e00ff */
[----:B-----5:R-:W-:Y:S02]  /*10770*/  @P2 SHF.R.U32.HI R6, RZ, R9, R4 ;  /* 0x00000009ff062219 */ /* 0x020fe40000011604 */
[----:B---3--:R-:W-:Y:S01]  /*10780*/  SEL R9, R0, RZ, !P0 ;  /* 0x000000ff00097207 */ /* 0x008fe20004000000 */
[----:B----4-:R-:W-:Y:S06]  /*10790*/  BRA.DIV UR6, `(.L_x_11226) ;  /* 0x0000002206307947 */ /* 0x010fec000b800000 */
.L_x_11277:
[----:B------:R-:W-:Y:S01]  /*107a0*/  UMOV UR4, 0xffffffff ;  /* 0xffffffff00047882 */ /* 0x000fe20000000000 */
[----:B------:R-:W-:Y:S02]  /*107b0*/  SHF.R.S32.HI R8, RZ, 0x1f, R0 ;  /* 0x0000001fff087819 */ /* 0x000fe40000011400 */
[----:B------:R-:W-:Y:S05]  /*107c0*/  BRA.DIV UR4, `(.L_x_11227) ;  /* 0x0000002204447947 */ /* 0x000fea000b800000 */
[----:B------:R-:W-:-:S13]  /*107d0*/  ELECT P6, URZ, PT ;  /* 0x00000000003f782f */ /* 0x000fda00038c0000 */
.L_x_11280:
        /* <DEDUP_REMOVED lines=23> */
.L_x_11229:
[----:B------:R-:W2:Y:S01]  /*10950*/  SYNCS.PHASECHK.TRANS64.TRYWAIT P2, [R13+URZ+0x16840], R12 ;  /* 0x0168400c0d0075a7 */ /* 0x000ea2000804017f */
[----:B------:R-:W-:Y:S01]  /*10960*/  ISETP.NE.AND P3, PT, R17, RZ, PT ;  /* 0x000000ff1100720c */ /* 0x000fe20003f65270 */
[----:B--2---:R-:W-:-:S12]  /*10970*/  @!P2 BRA `(.L_x_11230) ;  /* 0x0000001c00f8a947 */ /* 0x004fd80003800000 */
.L_x_11281:
[----:B------:R-:W-:Y:S05]  /*10980*/  @P3 BRA `(.L_x_11231) ;  /* 0x0000000000143947 */ /* 0x000fea0003800000 */
[----:B------:R-:W-:Y:S01]  /*10990*/  ISETP.NE.AND P2, PT, R23, RZ, PT ;  /* 0x000000ff1700720c */ /* 0x000fe20003f45270 */
[----:B-1----:R-:W-:-:S04]  /*109a0*/  IMAD.MOV.U32 R4, RZ, RZ, 0x4000 ;  /* 0x00004000ff047424 */ /* 0x002fc800078e00ff */
[----:B------:R3:W-:Y:S08]  /*109b0*/  SYNCS.ARRIVE.TRANS64 RZ, [R13+URZ+0x16830], R4 ;  /* 0x016830040dff79a7 */ /* 0x0007f0000800003f */
[----:B------:R-:W-:Y:S05]  /*109c0*/  @!P2 BRA `(.L_x_11231) ;  /* 0x000000000004a947 */ /* 0x000fea0003800000 */
[----:B------:R-:W-:Y:S01]  /*109d0*/  BPT.TRAP 0x1 ;  /* 0x000000040000795c */ /* 0x000fe20000300000 */
.L_x_11231:
        /* <DEDUP_REMOVED lines=8> */
[----:B-----5:R-:W-:Y:S01]  /*10a60*/  R2UR UR13, R9 ;  /* 0x00000000090d72ca */ /* 0x020fe200000e0000 */
[----:B------:R-:W-:-:S04]  /*10a70*/  UMOV UR10, URZ ;  /* 0x0000003f000a7c82 */ /* 0x000fc80008000000 */
[----:B------:R-:W-:Y:S02]  /*10a80*/  ULEA UR8, UR8, UR39, 0xe ;  /* 0x0000002708087291 */ /* 0x000fe4000f8e703f */
[----:B------:R-:W-:Y:S02]  /*10a90*/  USHF.L.U32 UR11, UR11, 0x7, URZ ;  /* 0x000000070b0b7899 */ /* 0x000fe4000800063f */
[----:B------:R-:W-:Y:S02]  /*10aa0*/  UIADD3 UR9, UR9, 0x16830, URZ ;  /* 0x0001683009097890 */ /* 0x000fe4000fffe03f */
[----:B------:R-:W-:-:S09]  /*10ab0*/  UIADD3 UR8, UR8, 0xe400, URZ ;  /* 0x0000e40008087890 */ /* 0x000fd2000fffe03f */
[----:B------:R4:W-:Y:S02]  /*10ac0*/  UTMALDG.4D [UR8], [UR4], desc[UR6] ;  /* 0x00000608040075b4 */ /* 0x0009e40008019000 */
[----:B----4-:R-:W-:Y:S01]  /*10ad0*/  NOP ;  /* 0x0000000000007918 */ /* 0x010fe20000000000 */
.L_x_11228:
        /* <DEDUP_REMOVED lines=11> */
[----:B------:R-:W-:Y:S01]  /*10b90*/  UIADD3.X UR7, URZ, UR49, URZ, UP0, !UPT ;  /* 0x000000313f077290 */ /* 0x000fe200087fe43f */
[----:B------:R-:W-:Y:S01]  /*10ba0*/  UMOV UR11, UR41 ;  /* 0x00000029000b7c82 */ /* 0x000fe20008000000 */
[----:B------:R-:W-:Y:S01]  /*10bb0*/  UMOV UR12, UR42 ;  /* 0x0000002a000c7c82 */ /* 0x000fe20008000000 */
[----:B------:R-:W-:Y:S01]  /*10bc0*/  UMOV UR13, UR43 ;  /* 0x0000002b000d7c82 */ /* 0x000fe20008000000 */
[----:B------:R-:W-:Y:S01]  /*10bd0*/  UMOV UR5, 0x12f00000 ;  /* 0x12f0000000057882 */ /* 0x000fe20000000000 */
[----:B------:R-:W-:Y:S01]  /*10be0*/  UMOV UR10, URZ ;  /* 0x0000003f000a7c82 */ /* 0x000fe20008000000 */
[----:B------:R1:W-:Y:S02]  /*10bf0*/  @P2 SYNCS.ARRIVE.TRANS64 RZ, [UR39+0x16800], R4 ;  /* 0x01680004ffff29a7 */ /* 0x0003e40008000027 */
[----:B-1----:R-:W-:Y:S01]  /*10c00*/  IMAD.U32 R4, RZ, RZ, UR4 ;  /* 0x00000004ff047e24 */ /* 0x002fe2000f8e00ff */
[----:B------:R-:W-:-:S02]  /*10c10*/  UMOV UR4, 0x0 ;  /* 0x0000000000047882 */ /* 0x000fc40000000000 */
[----:B------:R1:W-:Y:S02]  /*10c20*/  UTMALDG.4D [UR8], [UR6], desc[UR4] ;  /* 0x00000408060075b4 */ /* 0x0003e40008019000 */
[----:B------:R-:W-:-:S04]  /*10c30*/  SHF.L.U32 R4, R4, 0x1f, RZ ;  /* 0x0000001f04047819 */ /* 0x000fc800000006ff */
[----:B------:R-:W3:Y:S02]  /*10c40*/  SYNCS.PHASECHK.TRANS64.TRYWAIT P2, [UR39+0x16820], R4 ;  /* 0x01682004ff0075a7 */ /* 0x000ee40008040167 */
[----:B-1-3--:R-:W-:Y:S05]  /*10c50*/  @!P2 BRA `(.L_x_11232) ;  /* 0x0000001c0054a947 */ /* 0x00afea0003800000 */
.L_x_11282:
        /* <DEDUP_REMOVED lines=40> */
.L_x_11237:
[----:B-1----:R-:W-:Y:S02]  /*10ee0*/  LEA R3, R12, UR39, 0x3 ;  /* 0x000000270c037c11 */ /* 0x002fe4000f8e18ff */
[----:B------:R-:W-:Y:S02]  /*10ef0*/  SHF.L.U32 R2, R13, 0x1f, RZ ;  /* 0x0000001f0d027819 */ /* 0x000fe400000006ff */
[----:B------:R-:W-:Y:S02]  /*10f00*/  ISETP.NE.AND P2, PT, R17, RZ, PT ;  /* 0x000000ff1100720c */ /* 0x000fe40003f45270 */
[----:B------:R-:W1:Y:S02]  /*10f10*/  SYNCS.PHASECHK.TRANS64.TRYWAIT P3, [R3+URZ+0x16840], R2 ;  /* 0x01684002030075a7 */ /* 0x000e64000806017f */
[----:B-1----:R-:W-:Y:S09]  /*10f20*/  @!P3 BRA `(.L_x_11238) ;  /* 0x0000001800b8b947 */ /* 0x002ff20003800000 */
.L_x_11283:
[----:B------:R-:W-:Y:S05]  /*10f30*/  @P2 BRA `(.L_x_11239) ;  /* 0x0000000000142947 */ /* 0x000fea0003800000 */
[----:B------:R-:W-:Y:S01]  /*10f40*/  ISETP.NE.AND P3, PT, R23, RZ, PT ;  /* 0x000000ff1700720c */ /* 0x000fe20003f65270 */
[----:B-1----:R-:W-:-:S04]  /*10f50*/  IMAD.MOV.U32 R2, RZ, RZ, 0x4000 ;  /* 0x00004000ff027424 */ /* 0x002fc800078e00ff */
[----:B------:R2:W-:Y:S08]  /*10f60*/  SYNCS.ARRIVE.TRANS64 RZ, [R3+URZ+0x16830], R2 ;  /* 0x0168300203ff79a7 */ /* 0x0005f0000800003f */
[----:B------:R-:W-:Y:S05]  /*10f70*/  @!P3 BRA `(.L_x_11239) ;  /* 0x000000000004b947 */ /* 0x000fea0003800000 */
[----:B------:R-:W-:Y:S01]  /*10f80*/  BPT.TRAP 0x1 ;  /* 0x000000040000795c */ /* 0x000fe20000300000 */
.L_x_11239:
[----:B------:R-:W-:Y:S01]  /*10f90*/  R2UR UR8, R12 ;  /* 0x000000000c0872ca */ /* 0x000fe200000e0000 */
[----:B------:R-:W-:Y:S01]  /*10fa0*/  UIADD3 UR6, UP0, UR48, 0x370, URZ ;  /* 0x0000037030067890 */ /* 0x000fe2000ff1e03f */
[----:B------:R-:W-:Y:S01]  /*10fb0*/  R2UR UR9, R3 ;  /* 0x00000000030972ca */ /* 0x000fe200000e0000 */
[----:B------:R-:W-:Y:S01]  /*10fc0*/  UIADD3 UR4, UR39, 0x16800, URZ ;  /* 0x0001680027047890 */ /* 0x000fe2000fffe03f */
[----:B------:R-:W-:Y:S01]  /*10fd0*/  R2UR UR11, R11 ;  /* 0x000000000b0b72ca */ /* 0x000fe200000e0000 */
[----:B------:R-:W-:Y:S01]  /*10fe0*/  UIADD3.X UR7, URZ, UR49, URZ, UP0, !UPT ;  /* 0x000000313f077290 */ /* 0x000fe200087fe43f */
[----:B------:R-:W-:Y:S01]  /*10ff0*/  R2UR UR12, R6 ;  /* 0x00000000060c72ca */ /* 0x000fe200000e0000 */
[----:B------:R-:W-:Y:S01]  /*11000*/  UMOV UR14, 0x0 ;  /* 0x00000000000e7882 */ /* 0x000fe20000000000 */
[----:B-----5:R-:W-:Y:S01]  /*11010*/  R2UR UR13, R4 ;  /* 0x00000000040d72ca */ /* 0x020fe200000e0000 */
[----:B------:R-:W-:Y:S01]  /*11020*/  UMOV UR15, 0x14f00000 ;  /* 0x14f00000000f7882 */ /* 0x000fe20000000000 */
[----:B-12---:R-:W-:Y:S01]  /*11030*/  SHF.L.U32 R3, R18, 0x1f, RZ ;  /* 0x0000001f12037819 */ /* 0x006fe200000006ff */
[----:B------:R-:W-:Y:S01]  /*11040*/  UMOV UR10, URZ ;  /* 0x0000003f000a7c82 */ /* 0x000fe20008000000 */
[----:B------:R-:W-:Y:S01]  /*11050*/  LEA R2, R19, UR4, 0x3 ;  /* 0x0000000413027c11 */ /* 0x000fe2000f8e18ff */
[----:B------:R-:W-:-:S02]  /*11060*/  ULEA UR8, UR8, UR39, 0xe ;  /* 0x0000002708087291 */ /* 0x000fc4000f8e703f */
[----:B------:R-:W-:Y:S02]  /*11070*/  UIADD3 UR9, UR9, 0x16830, URZ ;  /* 0x0001683009097890 */ /* 0x000fe4000fffe03f */
[----:B------:R-:W-:Y:S02]  /*11080*/  USHF.L.U32 UR11, UR11, 0x7, URZ ;  /* 0x000000070b0b7899 */ /* 0x000fe4000800063f */
[----:B------:R-:W-:-:S09]  /*11090*/  UIADD3 UR8, UR8, 0xe400, URZ ;  /* 0x0000e40008087890 */ /* 0x000fd2000fffe03f */
[----:B------:R1:W-:Y:S01]  /*110a0*/  UTMALDG.4D [UR8], [UR6], desc[UR14] ;  /* 0x00000e08060075b4 */ /* 0x0003e20008019000 */
[----:B------:R-:W2:Y:S02]  /*110b0*/  SYNCS.PHASECHK.TRANS64.TRYWAIT P3, [R2+URZ+0x60], R3 ;  /* 0x00006003020075a7 */ /* 0x000ea4000806017f */
[----:B-12---:R-:W-:Y:S05]  /*110c0*/  @!P3 BRA `(.L_x_11240) ;  /* 0x000000180064b947 */ /* 0x006fea0003800000 */
.L_x_11284:
[----:B------:R-:W-:Y:S05]  /*110d0*/  @P2 BRA `(.L_x_11241) ;  /* 0x0000000000182947 */ /* 0x000fea0003800000 */
[----:B------:R-:W-:Y:S01]  /*110e0*/  ISETP.NE.AND P2, PT, R23, RZ, PT ;  /* 0x000000ff1700720c */ /* 0x000fe20003f45270 */
[----:B-1----:R-:W-:Y:S01]  /*110f0*/  IMAD.MOV.U32 R3, RZ, RZ, 0x4000 ;  /* 0x00004000ff037424 */ /* 0x002fe200078e00ff */
[----:B------:R-:W-:-:S04]  /*11100*/  LEA R2, R19, UR39, 0x3 ;  /* 0x0000002713027c11 */ /* 0x000fc8000f8e18ff */
[----:B------:R2:W-:Y:S07]  /*11110*/  SYNCS.ARRIVE.TRANS64 RZ, [R2+URZ+0x16850], R3 ;  /* 0x0168500302ff79a7 */ /* 0x0005ee000800003f */
[----:B------:R-:W-:Y:S05]  /*11120*/  @!P2 BRA `(.L_x_11241) ;  /* 0x000000000004a947 */ /* 0x000fea0003800000 */
[----:B------:R-:W-:Y:S01]  /*11130*/  BPT.TRAP 0x1 ;  /* 0x000000040000795c */ /* 0x000fe20000300000 */
.L_x_11241:
        /* <DEDUP_REMOVED lines=9> */
[----:B------:R-:W-:Y:S02]  /*111d0*/  IMAD.MOV.U32 R9, RZ, RZ, R4 ;  /* 0x000000ffff097224 */ /* 0x000fe400078e0004 */
[----:B------:R-:W-:-:S02]  /*111e0*/  IMAD.MOV.U32 R7, RZ, RZ, R11 ;  /* 0x000000ffff077224 */ /* 0x000fc400078e000b */
[----:B------:R-:W-:Y:S02]  /*111f0*/  ULEA UR8, UR9, UR39, 0xe ;  /* 0x0000002709087291 */ /* 0x000fe4000f8e703f */
[----:B------:R-:W-:Y:S02]  /*11200*/  ULEA UR9, UR9, UR39, 0x3 ;  /* 0x0000002709097291 */ /* 0x000fe4000f8e183f */
[----:B------:R-:W-:Y:S02]  /*11210*/  USHF.L.U32 UR11, UR11, 0x7, URZ ;  /* 0x000000070b0b7899 */ /* 0x000fe4000800063f */
[----:B------:R-:W-:Y:S02]  /*11220*/  UIADD3 UR8, UR8, 0x400, URZ ;  /* 0x0000040008087890 */ /* 0x000fe4000fffe03f */
[----:B------:R-:W-:-:S09]  /*11230*/  UIADD3 UR9, UR9, 0x16850, URZ ;  /* 0x0001685009097890 */ /* 0x000fd2000fffe03f */
[----:B------:R3:W-:Y:S02]  /*11240*/  UTMALDG.4D [UR8], [UR4], desc[UR6] ;  /* 0x00000608040075b4 */ /* 0x0007e40008019000 */
[----:B---3--:R-:W-:Y:S01]  /*11250*/  NOP ;  /* 0x0000000000007918 */ /* 0x008fe20000000000 */
.L_x_11236:
[----:B------:R-:W-:Y:S05]  /*11260*/  BSYNC B0 ;  /* 0x0000000000007941 */ /* 0x000fea0003800000 */
.L_x_11235:
[----:B------:R-:W-:Y:S01]  /*11270*/  UIADD3 UR4, UR45, -0x3, URZ ;  /* 0xfffffffd2d047890 */ /* 0x000fe2000fffe03f */
[----:B------:R-:W-:Y:S02]  /*11280*/  IMAD.MOV.U32 R19, RZ, RZ, R12 ;  /* 0x000000ffff137224 */ /* 0x000fe400078e000c */
[----:B------:R-:W-:-:S03]  /*11290*/  IMAD.MOV.U32 R18, RZ, RZ, R13 ;  /* 0x000000ffff127224 */ /* 0x000fc600078e000d */
[----:B------:R-:W-:-:S07]  /*112a0*/  IMAD.U32 R11, RZ, RZ, UR4 ;  /* 0x00000004ff0b7e24 */ /* 0x000fce000f8e00ff */
.L_x_11234:
[----:B------:R-:W-:Y:S01]  /*112b0*/  ULOP3.LUT UR4, URZ, UR45, URZ, 0x33, !UPT ;  /* 0x0000002d3f047292 */ /* 0x000fe2000f8e333f */
[----:B------:R-:W-:Y:S01]  /*112c0*/  VIADD R10, R10, 0xfffffffe ;  /* 0xfffffffe0a0a7836 */ /* 0x000fe20000000000 */
[----:B------:R-:W-:Y:S04]  /*112d0*/  BSSY B0, `(.L_x_11233) ;  /* 0x00000af000007945 */ /* 0x000fe80003800000 */
[----:B------:R-:W-:-:S13]  /*112e0*/  ISETP.NE.AND P2, PT, R10, UR4, PT ;  /* 0x000000040a007c0c */ /* 0x000fda000bf45270 */
[----:B------:R-:W-:Y:S05]  /*112f0*/  @!P2 BRA `(.L_x_11242) ;  /* 0x0000000800b0a947 */ /* 0x000fea0003800000 */
[----:B-12---:R-:W-:-:S07]  /*11300*/  IMAD.MOV.U32 R2, RZ, RZ, R9 ;  /* 0x000000ffff027224 */ /* 0x006fce00078e0009 */
.L_x_11257:
        /* <DEDUP_REMOVED lines=28> */
.L_x_11245:
[----:B------:R-:W-:Y:S02]  /*114d0*/  LEA R4, R10, UR39, 0x3 ;  /* 0x000000270a047c11 */ /* 0x000fe4000f8e18ff */
[----:B-1----:R-:W-:Y:S02]  /*114e0*/  SHF.L.U32 R3, R12, 0x1f, RZ ;  /* 0x0000001f0c037819 */ /* 0x002fe400000006ff */
[----:B------:R-:W-:Y:S02]  /*114f0*/  ISETP.NE.AND P2, PT, R17, RZ, PT ;  /* 0x000000ff1100720c */ /* 0x000fe40003f45270 */
[----:B------:R-:W1:Y:S02]  /*11500*/  SYNCS.PHASECHK.TRANS64.TRYWAIT P3, [R4+URZ+0x16840], R3 ;  /* 0x01684003040075a7 */ /* 0x000e64000806017f */
[----:B-1----:R-:W-:Y:S09]  /*11510*/  @!P3 BRA `(.L_x_11246) ;  /* 0x000000140064b947 */ /* 0x002ff20003800000 */
.L_x_11285:
[----:B------:R-:W-:Y:S05]  /*11520*/  @P2 BRA `(.L_x_11247) ;  /* 0x0000000000142947 */ /* 0x000fea0003800000 */
[----:B------:R-:W-:Y:S01]  /*11530*/  ISETP.NE.AND P3, PT, R23, RZ, PT ;  /* 0x000000ff1700720c */ /* 0x000fe20003f65270 */
[----:B-1----:R-:W-:-:S04]  /*11540*/  IMAD.MOV.U32 R3, RZ, RZ, 0x4000 ;  /* 0x00004000ff037424 */ /* 0x002fc800078e00ff */
[----:B------:R2:W-:Y:S08]  /*11550*/  SYNCS.ARRIVE.TRANS64 RZ, [R4+URZ+0x16830], R3 ;  /* 0x0168300304ff79a7 */ /* 0x0005f0000800003f */
[----:B------:R-:W-:Y:S05]  /*11560*/  @!P3 BRA `(.L_x_11247) ;  /* 0x000000000004b947 */ /* 0x000fea0003800000 */
[----:B------:R-:W-:Y:S01]  /*11570*/  BPT.TRAP 0x1 ;  /* 0x000000040000795c */ /* 0x000fe20000300000 */
.L_x_11247:
        /* <DEDUP_REMOVED lines=10> */
[----:B------:R-:W-:Y:S01]  /*11620*/  SHF.L.U32 R18, R18, 0x1f, RZ ;  /* 0x0000001f12127819 */ /* 0x000fe200000006ff */
[----:B------:R-:W-:Y:S01]  /*11630*/  UMOV UR10, URZ ;  /* 0x0000003f000a7c82 */ /* 0x000fe20008000000 */
[----:B-12---:R-:W-:Y:S01]  /*11640*/  LEA R3, R19, UR4, 0x3 ;  /* 0x0000000413037c11 */ /* 0x006fe2000f8e18ff */
[----:B------:R-:W-:-:S02]  /*11650*/  ULEA UR8, UR8, UR39, 0xe ;  /* 0x0000002708087291 */ /* 0x000fc4000f8e703f */
[----:B------:R-:W-:Y:S02]  /*11660*/  UIADD3 UR9, UR9, 0x16830, URZ ;  /* 0x0001683009097890 */ /* 0x000fe4000fffe03f */
[----:B------:R-:W-:Y:S02]  /*11670*/  USHF.L.U32 UR11, UR11, 0x7, URZ ;  /* 0x000000070b0b7899 */ /* 0x000fe4000800063f */
[----:B------:R-:W-:-:S09]  /*11680*/  UIADD3 UR8, UR8, 0xe400, URZ ;  /* 0x0000e40008087890 */ /* 0x000fd2000fffe03f */
[----:B------:R1:W-:Y:S01]  /*11690*/  UTMALDG.4D [UR8], [UR6], desc[UR14] ;  /* 0x00000e08060075b4 */ /* 0x0003e20008019000 */
[----:B------:R-:W2:Y:S02]  /*116a0*/  SYNCS.PHASECHK.TRANS64.TRYWAIT P3, [R3+URZ+0x60], R18 ;  /* 0x00006012030075a7 */ /* 0x000ea4000806017f */
[----:B-12---:R-:W-:Y:S05]  /*116b0*/  @!P3 BRA `(.L_x_11248) ;  /* 0x000000140010b947 */ /* 0x006fea0003800000 */
.L_x_11286:
[----:B------:R-:W-:Y:S05]  /*116c0*/  @P2 BRA `(.L_x_11249) ;  /* 0x0000000000142947 */ /* 0x000fea0003800000 */
[----:B------:R-:W-:Y:S01]  /*116d0*/  ISETP.NE.AND P2, PT, R23, RZ, PT ;  /* 0x000000ff1700720c */ /* 0x000fe20003f45270 */
[----:B------:R-:W-:-:S04]  /*116e0*/  IMAD.MOV.U32 R4, RZ, RZ, 0x4000 ;  /* 0x00004000ff047424 */ /* 0x000fc800078e00ff */
[----:B------:R2:W-:Y:S08]  /*116f0*/  SYNCS.ARRIVE.TRANS64 RZ, [R3+URZ+0x50], R4 ;  /* 0x0000500403ff79a7 */ /* 0x0005f0000800003f */
[----:B------:R-:W-:Y:S05]  /*11700*/  @!P2 BRA `(.L_x_11249) ;  /* 0x000000000004a947 */ /* 0x000fea0003800000 */
[----:B------:R-:W-:Y:S01]  /*11710*/  BPT.TRAP 0x1 ;  /* 0x000000040000795c */ /* 0x000fe20000300000 */
.L_x_11249:
        /* <DEDUP_REMOVED lines=9> */
[----:B------:R-:W-:Y:S01]  /*117b0*/  UMOV UR10, URZ ;  /* 0x0000003f000a7c82 */ /* 0x000fe20008000000 */
[----:B------:R-:W-:-:S02]  /*117c0*/  IMAD.MOV.U32 R7, RZ, RZ, R14 ;  /* 0x000000ffff077224 */ /* 0x000fc400078e000e */
[----:B------:R-:W-:Y:S01]  /*117d0*/  IMAD.MOV.U32 R9, RZ, RZ, R2 ;  /* 0x000000ffff097224 */ /* 0x000fe200078e0002 */
[----:B------:R-:W-:Y:S02]  /*117e0*/  ULEA UR8, UR8, UR39, 0xe ;  /* 0x0000002708087291 */ /* 0x000fe4000f8e703f */
[----:B------:R-:W-:Y:S02]  /*117f0*/  USHF.L.U32 UR11, UR11, 0x7, URZ ;  /* 0x000000070b0b7899 */ /* 0x000fe4000800063f */
[----:B------:R-:W-:Y:S02]  /*11800*/  UIADD3 UR9, UR9, 0x50, URZ ;  /* 0x0000005009097890 */ /* 0x000fe4000fffe03f */
[----:B------:R-:W-:-:S09]  /*11810*/  UIADD3 UR8, UR8, 0x400, URZ ;  /* 0x0000040008087890 */ /* 0x000fd2000fffe03f */
[----:B------:R3:W-:Y:S02]  /*11820*/  UTMALDG.4D [UR8], [UR4], desc[UR6] ;  /* 0x00000608040075b4 */ /* 0x0007e40008019000 */
[----:B---3--:R-:W-:Y:S01]  /*11830*/  NOP ;  /* 0x0000000000007918 */ /* 0x008fe20000000000 */
.L_x_11244:
[----:B------:R-:W-:Y:S05]  /*11840*/  BSYNC B1 ;  /* 0x0000000000017941 */ /* 0x000fea0003800000 */
.L_x_11243:
        /* <DEDUP_REMOVED lines=28> */
.L_x_11252:
[----:B-1----:R-:W-:Y:S02]  /*11a10*/  LEA R3, R19, UR39, 0x3 ;  /* 0x0000002713037c11 */ /* 0x002fe4000f8e18ff */
[----:B------:R-:W-:Y:S02]  /*11a20*/  SHF.L.U32 R4, R18, 0x1f, RZ ;  /* 0x0000001f12047819 */ /* 0x000fe400000006ff */
[----:B------:R-:W-:Y:S02]  /*11a30*/  ISETP.NE.AND P2, PT, R17, RZ, PT ;  /* 0x000000ff1100720c */ /* 0x000fe40003f45270 */
[----:B------:R-:W1:Y:S02]  /*11a40*/  SYNCS.PHASECHK.TRANS64.TRYWAIT P3, [R3+URZ+0x16840], R4 ;  /* 0x01684004030075a7 */ /* 0x000e64000806017f */
[----:B-1----:R-:W-:Y:S09]  /*11a50*/  @!P3 BRA `(.L_x_11253) ;  /* 0x00000010003cb947 */ /* 0x002ff20003800000 */
.L_x_11287:
[----:B------:R-:W-:Y:S05]  /*11a60*/  @P2 BRA `(.L_x_11254) ;  /* 0x0000000000142947 */ /* 0x000fea0003800000 */
[----:B------:R-:W-:Y:S01]  /*11a70*/  ISETP.NE.AND P3, PT, R23, RZ, PT ;  /* 0x000000ff1700720c */ /* 0x000fe20003f65270 */
[----:B-1----:R-:W-:-:S04]  /*11a80*/  IMAD.MOV.U32 R4, RZ, RZ, 0x4000 ;  /* 0x00004000ff047424 */ /* 0x002fc800078e00ff */
[----:B------:R2:W-:Y:S08]  /*11a90*/  SYNCS.ARRIVE.TRANS64 RZ, [R3+URZ+0x16830], R4 ;  /* 0x0168300403ff79a7 */ /* 0x0005f0000800003f */
[----:B------:R-:W-:Y:S05]  /*11aa0*/  @!P3 BRA `(.L_x_11254) ;  /* 0x000000000004b947 */ /* 0x000fea0003800000 */
[----:B------:R-:W-:Y:S01]  /*11ab0*/  BPT.TRAP 0x1 ;  /* 0x000000040000795c */ /* 0x000fe20000300000 */
.L_x_11254:
[----:B------:R-:W-:Y:S01]  /*11ac0*/  R2UR UR9, R19 ;  /* 0x00000000130972ca */ /* 0x000fe200000e0000 */
[----:B------:R-:W-:Y:S01]  /*11ad0*/  UIADD3 UR4, UR39, 0x16800, URZ ;  /* 0x0001680027047890 */ /* 0x000fe2000fffe03f */
[----:B------:R-:W-:Y:S01]  /*11ae0*/  R2UR UR11, R14 ;  /* 0x000000000e0b72ca */ /* 0x000fe200000e0000 */
[----:B------:R-:W-:Y:S01]  /*11af0*/  UIADD3 UR6, UP0, UR48, 0x370, URZ ;  /* 0x0000037030067890 */ /* 0x000fe2000ff1e03f */
[----:B------:R-:W-:Y:S01]  /*11b00*/  R2UR UR12, R6 ;  /* 0x00000000060c72ca */ /* 0x000fe200000e0000 */
[----:B------:R-:W-:Y:S01]  /*11b10*/  UMOV UR14, 0x0 ;  /* 0x00000000000e7882 */ /* 0x000fe20000000000 */
[----:B-----5:R-:W-:Y:S01]  /*11b20*/  R2UR UR13, R2 ;  /* 0x00000000020d72ca */ /* 0x020fe200000e0000 */
[----:B------:R-:W-:Y:S01]  /*11b30*/  UIADD3.X UR7, URZ, UR49, URZ, UP0, !UPT ;  /* 0x000000313f077290 */ /* 0x000fe200087fe43f */
[----:B------:R-:W-:Y:S01]  /*11b40*/  SHF.L.U32 R12, R12, 0x1f, RZ ;  /* 0x0000001f0c0c7819 */ /* 0x000fe200000006ff */
[----:B------:R-:W-:Y:S01]  /*11b50*/  UMOV UR15, 0x14f00000 ;  /* 0x14f00000000f7882 */ /* 0x000fe20000000000 */
[----:B-12---:R-:W-:Y:S01]  /*11b60*/  LEA R3, R10, UR4, 0x3 ;  /* 0x000000040a037c11 */ /* 0x006fe2000f8e18ff */
[----:B------:R-:W-:-:S02]  /*11b70*/  UMOV UR10, URZ ;  /* 0x0000003f000a7c82 */ /* 0x000fc40008000000 */
[----:B------:R-:W-:Y:S02]  /*11b80*/  ULEA UR8, UR9, UR39, 0xe ;  /* 0x0000002709087291 */ /* 0x000fe4000f8e703f */
[----:B------:R-:W-:Y:S02]  /*11b90*/  ULEA UR9, UR9, UR4, 0x3 ;  /* 0x0000000409097291 */ /* 0x000fe4000f8e183f */
[----:B------:R-:W-:Y:S02]  /*11ba0*/  USHF.L.U32 UR11, UR11, 0x7, URZ ;  /* 0x000000070b0b7899 */ /* 0x000fe4000800063f */
[----:B------:R-:W-:Y:S02]  /*11bb0*/  UIADD3 UR8, UR8, 0xe400, URZ ;  /* 0x0000e40008087890 */ /* 0x000fe4000fffe03f */
[----:B------:R-:W-:-:S09]  /*11bc0*/  UIADD3 UR9, UR9, 0x30, URZ ;  /* 0x0000003009097890 */ /* 0x000fd2000fffe03f */
[----:B------:R1:W-:Y:S01]  /*11bd0*/  UTMALDG.4D [UR8], [UR6], desc[UR14] ;  /* 0x00000e08060075b4 */ /* 0x0003e20008019000 */
[----:B------:R-:W2:Y:S02]  /*11be0*/  SYNCS.PHASECHK.TRANS64.TRYWAIT P3, [R3+URZ+0x60], R12 ;  /* 0x0000600c030075a7 */ /* 0x000ea4000806017f */
[----:B-12---:R-:W-:Y:S05]  /*11bf0*/  @!P3 BRA `(.L_x_11255) ;  /* 0x0000000c00e8b947 */ /* 0x006fea0003800000 */
.L_x_11288:
[----:B------:R-:W-:Y:S05]  /*11c00*/  @P2 BRA `(.L_x_11256) ;  /* 0x0000000000142947 */ /* 0x000fea0003800000 */
[----:B------:R-:W-:Y:S01]  /*11c10*/  ISETP.NE.AND P2, PT, R23, RZ, PT ;  /* 0x000000ff1700720c */ /* 0x000fe20003f45270 */
[----:B------:R-:W-:-:S04]  /*11c20*/  IMAD.MOV.U32 R4, RZ, RZ, 0x4000 ;  /* 0x00004000ff047424 */ /* 0x000fc800078e00ff */
[----:B------:R2:W-:Y:S08]  /*11c30*/  SYNCS.ARRIVE.TRANS64 RZ, [R3+URZ+0x50], R4 ;  /* 0x0000500403ff79a7 */ /* 0x0005f0000800003f */
[----:B------:R-:W-:Y:S05]  /*11c40*/  @!P2 BRA `(.L_x_11256) ;  /* 0x000000000004a947 */ /* 0x000fea0003800000 */
[----:B------:R-:W-:Y:S01]  /*11c50*/  BPT.TRAP 0x1 ;  /* 0x000000040000795c */ /* 0x000fe20000300000 */
.L_x_11256:
        /* <DEDUP_REMOVED lines=18> */
.L_x_11251:
[----:B------:R-:W-:Y:S05]  /*11d80*/  BSYNC B1 ;  /* 0x0000000000017941 */ /* 0x000fea0003800000 */
.L_x_11250:
[----:B------:R-:W-:Y:S01]  /*11d90*/  ISETP.GT.AND P2, PT, R13, UR44, PT ;  /* 0x0000002c0d007c0c */ /* 0x000fe2000bf44270 */
[----:B------:R-:W-:-:S12]  /*11da0*/  VIADD R11, R11, 0xfffffffe ;  /* 0xfffffffe0b0b7836 */ /* 0x000fd80000000000 */
[----:B------:R-:W-:Y:S05]  /*11db0*/  @P2 BRA `(.L_x_11257) ;  /* 0xfffffff400542947 */ /* 0x000fea000383ffff */
.L_x_11242:
[----:B------:R-:W-:Y:S05]  /*11dc0*/  BSYNC B0 ;  /* 0x0000000000007941 */ /* 0x000fea0003800000 */
.L_x_11233:
        /* <DEDUP_REMOVED lines=14> */
.L_x_11259:
[----:B------:R-:W-:Y:S05]  /*11eb0*/  BSYNC B0 ;  /* 0x0000000000007941 */ /* 0x000fea0003800000 */
.L_x_11258:
[----:B------:R-:W-:Y:S04]  /*11ec0*/  BSSY B0, `(.L_x_11260) ;  /* 0x000001d000007945 */ /* 0x000fe80003800000 */
[----:B------:R-:W-:Y:S05]  /*11ed0*/  @!P6 BRA `(.L_x_11261) ;  /* 0x00000000006ce947 */ /* 0x000fea0003800000 */
[----:B-12---:R-:W-:Y:S02]  /*11ee0*/  LEA R3, R19, UR39, 0x3 ;  /* 0x0000002713037c11 */ /* 0x006fe4000f8e18ff */
[----:B------:R-:W-:Y:S02]  /*11ef0*/  SHF.L.U32 R0, R18, 0x1f, RZ ;  /* 0x0000001f12007819 */ /* 0x000fe400000006ff */
[----:B------:R-:W-:Y:S02]  /*11f00*/  ISETP.NE.AND P1, PT, R17, RZ, PT ;  /* 0x000000ff1100720c */ /* 0x000fe40003f25270 */
[----:B------:R-:W1:Y:S02]  /*11f10*/  SYNCS.PHASECHK.TRANS64.TRYWAIT P0, [R3+URZ+0x16860], R0 ;  /* 0x01686000030075a7 */ /* 0x000e64000800017f */
[----:B-1----:R-:W-:Y:S09]  /*11f20*/  @!P0 BRA `(.L_x_11262) ;  /* 0x0000000c00308947 */ /* 0x002ff20003800000 */
.L_x_11289:
[----:B------:R-:W-:Y:S05]  /*11f30*/  @P1 BRA `(.L_x_11263) ;  /* 0x0000000000141947 */ /* 0x000fea0003800000 */
[----:B------:R-:W-:Y:S01]  /*11f40*/  ISETP.NE.AND P0, PT, R23, RZ, PT ;  /* 0x000000ff1700720c */ /* 0x000fe20003f05270 */
[----:B-1----:R-:W-:-:S04]  /*11f50*/  IMAD.MOV.U32 R0, RZ, RZ, 0x4000 ;  /* 0x00004000ff007424 */ /* 0x002fc800078e00ff */
[----:B------:R2:W-:Y:S08]  /*11f60*/  SYNCS.ARRIVE.TRANS64 RZ, [R3+URZ+0x16850], R0 ;  /* 0x0168500003ff79a7 */ /* 0x0005f0000800003f */
[----:B------:R-:W-:Y:S05]  /*11f70*/  @!P0 BRA `(.L_x_11263) ;  /* 0x0000000000048947 */ /* 0x000fea0003800000 */
[----:B------:R-:W-:Y:S01]  /*11f80*/  BPT.TRAP 0x1 ;  /* 0x000000040000795c */ /* 0x000fe20000300000 */
.L_x_11263:
        /* <DEDUP_REMOVED lines=10> */
[----:B------:R-:W-:Y:S02]  /*12030*/  ULEA UR8, UR8, UR39, 0xe ;  /* 0x0000002708087291 */ /* 0x000fe4000f8e703f */
[----:B------:R-:W-:Y:S02]  /*12040*/  USHF.L.U32 UR11, UR11, 0x7, URZ ;  /* 0x000000070b0b7899 */ /* 0x000fe4000800063f */
[----:B------:R-:W-:Y:S02]  /*12050*/  UIADD3 UR9, UR9, 0x16850, URZ ;  /* 0x0001685009097890 */ /* 0x000fe4000fffe03f */
[----:B------:R-:W-:-:S09]  /*12060*/  UIADD3 UR8, UR8, 0x400, URZ ;  /* 0x0000040008087890 */ /* 0x000fd2000fffe03f */
[----:B------:R3:W-:Y:S02]  /*12070*/  UTMALDG.4D [UR8], [UR4], desc[UR6] ;  /* 0x00000608040075b4 */ /* 0x0007e40008019000 */
[----:B---3--:R-:W-:Y:S01]  /*12080*/  NOP ;  /* 0x0000000000007918 */ /* 0x008fe20000000000 */
.L_x_11261:
[----:B------:R-:W-:Y:S05]  /*12090*/  BSYNC B0 ;  /* 0x0000000000007941 */ /* 0x000fea0003800000 */
.L_x_11260:
[----:B------:R-:W-:Y:S02]  /*120a0*/  VIADD R19, R19, 0x1 ;  /* 0x0000000113137836 */ /* 0x000fe40000000000 */
[----:B--2---:R-:W-:-:S03]  /*120b0*/  IMAD.MOV.U32 R13, RZ, RZ, R22 ;  /* 0x000000ffff0d7224 */ /* 0x004fc600078e0016 */
[----:B------:R-:W-:-:S04]  /*120c0*/  ISETP.NE.AND P0, PT, R19, 0x2, PT ;  /* 0x000000021300780c */ /* 0x000fc80003f05270 */
[----:B-1----:R-:W-:Y:S02]  /*120d0*/  SEL R3, RZ, 0x1, P0 ;  /* 0x00000001ff037807 */ /* 0x002fe40000000000 */
[----:B------:R-:W-:Y:S02]  /*120e0*/  SEL R19, R19, RZ, P0 ;  /* 0x000000ff13137207 */ /* 0x000fe40000000000 */
[----:B------:R-:W-:-:S07]  /*120f0*/  LOP3.LUT R18, R18, R3, RZ, 0x3c, !PT ;  /* 0x0000000312127212 */ /* 0x000fce00078e3cff */
.L_x_11222:
[----:B------:R-:W-:Y:S05]  /*12100*/  BSYNC B6 ;  /* 0x0000000000067941 */ /* 0x000fea0003800000 */
.L_x_11220:
[----:B------:R-:W-:-:S03]  /*12110*/  UMOV UR4, 0xffffffff ;  /* 0xffffffff00047882 */ /* 0x000fc60000000000 */
[----:B------:R-:W-:Y:S05]  /*12120*/  BRA.DIV UR4, `(.L_x_11264) ;  /* 0x0000000a04c47947 */ /* 0x000fea000b800000 */
[----:B------:R1:W2:Y:S02]  /*12130*/  SHFL.IDX PT, R14, R13, RZ, 0x1f ;  /* 0x00001fff0d0e7589 */ /* 0x0002a400000e0000 */
.L_x_11292:
        /* <DEDUP_REMOVED lines=12> */
.L_x_11211:
        /* <DEDUP_REMOVED lines=11> */
.L_x_11293:
        /* <DEDUP_REMOVED lines=11> */
.L_x_11269:
        /* <DEDUP_REMOVED lines=12> */
.L_x_11294:
[----:B------:R-:W3:Y:S02]  /*12420*/  SYNCS.PHASECHK.TRANS64.TRYWAIT P0, [R3+URZ], R2 ;  /* 0x00000002030075a7 */ /* 0x000ee4000800017f */
[----:B---3--:R-:W-:Y:S05]  /*12430*/  @!P0 BRA `(.L_x_11271) ;  /* 0x00000008004c8947 */ /* 0x008fea0003800000 */
.L_x_11295:
[----:B------:R-:W-:Y:S05]  /*12440*/  @!P2 BRA `(.L_x_11272) ;  /* 0x000000000004a947 */ /* 0x000fea0003800000 */
[----:B------:R-:W-:Y:S01]  /*12450*/  BPT.TRAP 0x1 ;  /* 0x000000040000795c */ /* 0x000fe20000300000 */
.L_x_11272:
[----:B------:R-:W-:-:S04]  /*12460*/  VIADD R0, R9, 0x16860 ;  /* 0x0001686009007836 */ /* 0x000fc80000000000 */
[----:B------:R-:W-:-:S04]  /*12470*/  IMAD R19, R19, 0x8, R0 ;  /* 0x0000000813137824 */ /* 0x000fc800078e0200 */
[----:B------:R-:W4:Y:S02]  /*12480*/  SYNCS.PHASECHK.TRANS64.TRYWAIT P0, [R19+URZ], R4 ;  /* 0x00000004130075a7 */ /* 0x000f24000800017f */
[----:B----4-:R-:W-:Y:S05]  /*12490*/  @!P0 BRA `(.L_x_11273) ;  /* 0x0000000800488947 */ /* 0x010fea0003800000 */
.L_x_11296:
[----:B------:R-:W-:-:S07]  /*124a0*/  IMAD R7, R7, 0x8, R0 ;  /* 0x0000000807077824 */ /* 0x000fce00078e0200 */
.L_x_11274:
[----:B------:R1:W1:Y:S02]  /*124b0*/  SYNCS.PHASECHK.TRANS64.TRYWAIT P0, [R7+URZ], R2 ;  /* 0x00000002070075a7 */ /* 0x000264000800017f */
[----:B-1----:R-:W-:Y:S05]  /*124c0*/  @!P0 NANOSLEEP.SYNCS 0x989680 ;  /* 0x009896800000895d */ /* 0x002fea0003900000 */
[----:B------:R-:W1:Y:S02]  /*124d0*/  @!P0 SYNCS.PHASECHK.TRANS64 P0, [R7+URZ], R2 ;  /* 0x00000002070085a7 */ /* 0x000e64000800007f */
[----:B-1----:R-:W-:Y:S05]  /*124e0*/  @!P0 BRA `(.L_x_11274) ;  /* 0xfffffffc00f08947 */ /* 0x002fea000383ffff */
.L_x_11268:
[----:B------:R-:W-:Y:S05]  /*124f0*/  BSYNC B0 ;  /* 0x0000000000007941 */ /* 0x000fea0003800000 */
.L_x_11267:
[----:B------:R-:W-:Y:S05]  /*12500*/  EXIT ;  /* 0x000000000000794d */ /* 0x000fea0003800000 */
.L_x_11128:
[----:B-1----:R-:W-:-:S04]  /*12510*/  IMAD.U32 R3, RZ, RZ, UR40 ;  /* 0x00000028ff037e24 */ /* 0x002fc8000f8e00ff */
[----:B------:R1:W2:Y:S03]  /*12520*/  SYNCS.PHASECHK.TRANS64.TRYWAIT P1, [R3+URZ+0x16800], R0 ;  /* 0x01680000030075a7 */ /* 0x0002a6000802017f */
[----:B--2---:R-:W-:Y:S05]  /*12530*/  @!P1 NANOSLEEP.SYNCS 0x989680 ;  /* 0x009896800000995d */ /* 0x004fea0003900000 */
[----:B------:R-:W2:Y:S02]  /*12540*/  @!P1 SYNCS.PHASECHK.TRANS64 P1, [R3+URZ+0x16800], R0 ;  /* 0x01680000030095a7 */ /* 0x000ea4000802007f */
[----:B--2---:R-:W-:Y:S05]  /*12550*/  @!P1 BRA `(.L_x_11128) ;  /* 0xfffffffc00ec9947 */ /* 0x004fea000383ffff */
[----:B------:R-:W-:Y:S05]  /*12560*/  BRA `(.L_x_11275) ;  /* 0xfffffef000b87947 */ /* 0x000fea000383ffff */
.L_x_11132:
[----:B--2---:R2:W3:Y:S02]  /*12570*/  SYNCS.PHASECHK.TRANS64.TRYWAIT P2, [R3+URZ+0x16830], R0 ;  /* 0x01683000030075a7 */ /* 0x0044e4000804017f */
[----:B---3--:R-:W-:Y:S05]  /*12580*/  @!P2 NANOSLEEP.SYNCS 0x989680 ;  /* 0x009896800000a95d */ /* 0x008fea0003900000 */
[----:B------:R-:W3:Y:S02]  /*12590*/  @!P2 SYNCS.PHASECHK.TRANS64 P2, [R3+URZ+0x16830], R0 ;  /* 0x016830000300a5a7 */ /* 0x000ee4000804007f */
[----:B---3--:R-:W-:Y:S05]  /*125a0*/  @!P2 BRA `(.L_x_11132) ;  /* 0xfffffffc00f0a947 */ /* 0x008fea000383ffff */
[----:B------:R-:W-:Y:S05]  /*125b0*/  BRA `(.L_x_11131) ;  /* 0xfffffef000d87947 */ /* 0x000fea000383ffff */
.L_x_11148:
[----:B--2---:R-:W-:-:S04]  /*125c0*/  IMAD.U32 R12, RZ, RZ, UR6 ;  /* 0x00000006ff0c7e24 */ /* 0x004fc8000f8e00ff */
[----:B------:R2:W3:Y:S03]  /*125d0*/  SYNCS.PHASECHK.TRANS64.TRYWAIT P2, [R12+URZ+0x16830], R11 ;  /* 0x0168300b0c0075a7 */ /* 0x0004e6000804017f */
[----:B---3--:R-:W-:Y:S05]  /*125e0*/  @!P2 NANOSLEEP.SYNCS 0x989680 ;  /* 0x009896800000a95d */ /* 0x008fea0003900000 */
[----:B------:R-:W3:Y:S02]  /*125f0*/  @!P2 SYNCS.PHASECHK.TRANS64 P2, [R12+URZ+0x16830], R11 ;  /* 0x0168300b0c00a5a7 */ /* 0x000ee4000804007f */
[----:B---3--:R-:W-:Y:S05]  /*12600*/  @!P2 BRA `(.L_x_11148) ;  /* 0xfffffffc00eca947 */ /* 0x008fea000383ffff */
[----:B------:R-:W-:Y:S05]  /*12610*/  BRA `(.L_x_11145) ;  /* 0xffffff2c00107947 */ /* 0x000fea000383ffff */
.L_x_11152:
[----:B--2---:R-:W-:-:S04]  /*12620*/  IMAD.U32 R12, RZ, RZ, UR6 ;  /* 0x00000006ff0c7e24 */ /* 0x004fc8000f8e00ff */
[----:B------:R2:W3:Y:S03]  /*12630*/  SYNCS.PHASECHK.TRANS64.TRYWAIT P2, [R12+URZ+0x16850], R11 ;  /* 0x0168500b0c0075a7 */ /* 0x0004e6000804017f */
[----:B---3--:R-:W-:Y:S05]  /*12640*/  @!P2 NANOSLEEP.SYNCS 0x989680 ;  /* 0x009896800000a95d */ /* 0x008fea0003900000 */
[----:B------:R-:W3:Y:S02]  /*12650*/  @!P2 SYNCS.PHASECHK.TRANS64 P2, [R12+URZ+0x16850], R11 ;  /* 0x0168500b0c00a5a7 */ /* 0x000ee4000804007f */
[----:B---3--:R-:W-:Y:S05]  /*12660*/  @!P2 BRA `(.L_x_11152) ;  /* 0xfffffffc00eca947 */ /* 0x008fea000383ffff */
[----:B------:R-:W-:Y:S05]  /*12670*/  BRA `(.L_x_11149) ;  /* 0xffffff2c00807947 */ /* 0x000fea000383ffff */
.L_x_11169:
[----:B--2---:R-:W-:-:S04]  /*12680*/  IMAD.U32 R13, RZ, RZ, UR6 ;  /* 0x00000006ff0d7e24 */ /* 0x004fc8000f8e00ff */
[----:B------:R2:W3:Y:S03]  /*12690*/  SYNCS.PHASECHK.TRANS64.TRYWAIT P2, [R13+URZ+0x16830], R8 ;  /* 0x016830080d0075a7 */ /* 0x0004e6000804017f */
[----:B---3--:R-:W-:Y:S05]  /*126a0*/  @!P2 NANOSLEEP.SYNCS 0x989680 ;  /* 0x009896800000a95d */ /* 0x008fea0003900000 */
[----:B------:R-:W3:Y:S02]  /*126b0*/  @!P2 SYNCS.PHASECHK.TRANS64 P2, [R13+URZ+0x16830], R8 ;  /* 0x016830080d00a5a7 */ /* 0x000ee4000804007f */
[----:B---3--:R-:W-:Y:S05]  /*126c0*/  @!P2 BRA `(.L_x_11169) ;  /* 0xfffffffc00eca947 */ /* 0x008fea000383ffff */
[----:B------:R-:W-:Y:S05]  /*126d0*/  BRA `(.L_x_11166) ;  /* 0xffffff6000a87947 */ /* 0x000fea000383ffff */
.L_x_11173:
[----:B--2---:R-:W-:-:S04]  /*126e0*/  IMAD.U32 R13, RZ, RZ, UR6 ;  /* 0x00000006ff0d7e24 */ /* 0x004fc8000f8e00ff */
[----:B------:R2:W3:Y:S03]  /*126f0*/  SYNCS.PHASECHK.TRANS64.TRYWAIT P2, [R13+URZ+0x16850], R8 ;  /* 0x016850080d0075a7 */ /* 0x0004e6000804017f */
[----:B---3--:R-:W-:Y:S05]  /*12700*/  @!P2 NANOSLEEP.SYNCS 0x989680 ;  /* 0x009896800000a95d */ /* 0x008fea0003900000 */
[----:B------:R-:W3:Y:S02]  /*12710*/  @!P2 SYNCS.PHASECHK.TRANS64 P2, [R13+URZ+0x16850], R8 ;  /* 0x016850080d00a5a7 */ /* 0x000ee4000804007f */
[----:B---3--:R-:W-:Y:S05]  /*12720*/  @!P2 BRA `(.L_x_11173) ;  /* 0xfffffffc00eca947 */ /* 0x008fea000383ffff */
[----:B------:R-:W-:Y:S05]  /*12730*/  BRA `(.L_x_11170) ;  /* 0xffffff6400187947 */ /* 0x000fea000383ffff */
.L_x_11179:
[----:B--2---:R-:W-:-:S04]  /*12740*/  IMAD.U32 R13, RZ, RZ, UR6 ;  /* 0x00000006ff0d7e24 */ /* 0x004fc8000f8e00ff */
[----:B------:R2:W3:Y:S03]  /*12750*/  SYNCS.PHASECHK.TRANS64.TRYWAIT P2, [R13+URZ+0x16830], R8 ;  /* 0x016830080d0075a7 */ /* 0x0004e6000804017f */
[----:B---3--:R-:W-:Y:S05]  /*12760*/  @!P2 NANOSLEEP.SYNCS 0x989680 ;  /* 0x009896800000a95d */ /* 0x008fea0003900000 */
[----:B------:R-:W3:Y:S02]  /*12770*/  @!P2 SYNCS.PHASECHK.TRANS64 P2, [R13+URZ+0x16830], R8 ;  /* 0x016830080d00a5a7 */ /* 0x000ee4000804007f */
[----:B---3--:R-:W-:Y:S05]  /*12780*/  @!P2 BRA `(.L_x_11179) ;  /* 0xfffffffc00eca947 */ /* 0x008fea000383ffff */
[----:B------:R-:W-:Y:S05]  /*12790*/  BRA `(.L_x_11176) ;  /* 0xffffff8400bc7947 */ /* 0x000fea000383ffff */
.L_x_11183:
[----:B--2---:R-:W-:-:S04]  /*127a0*/  IMAD.U32 R13, RZ, RZ, UR6 ;  /* 0x00000006ff0d7e24 */ /* 0x004fc8000f8e00ff */
[----:B------:R2:W3:Y:S03]  /*127b0*/  SYNCS.PHASECHK.TRANS64.TRYWAIT P2, [R13+URZ+0x16850], R8 ;  /* 0x016850080d0075a7 */ /* 0x0004e6000804017f */
[----:B---3--:R-:W-:Y:S05]  /*127c0*/  @!P2 NANOSLEEP.SYNCS 0x989680 ;  /* 0x009896800000a95d */ /* 0x008fea0003900000 */
[----:B------:R-:W3:Y:S02]  /*127d0*/  @!P2 SYNCS.PHASECHK.TRANS64 P2, [R13+URZ+0x16850], R8 ;  /* 0x016850080d00a5a7 */ /* 0x000ee4000804007f */
[----:B---3--:R-:W-:Y:S05]  /*127e0*/  @!P2 BRA `(.L_x_11183) ;  /* 0xfffffffc00eca947 */ /* 0x008fea000383ffff */
[----:B------:R-:W-:Y:S05]  /*127f0*/  BRA `(.L_x_11180) ;  /* 0xffffff88002c7947 */ /* 0x000fea000383ffff */
.L_x_11196:
[----:B--2---:R-:W-:-:S04]  /*12800*/  IMAD.U32 R3, RZ, RZ, UR5 ;  /* 0x00000005ff037e24 */ /* 0x004fc8000f8e00ff */
[----:B------:R2:W3:Y:S03]  /*12810*/  SYNCS.PHASECHK.TRANS64.TRYWAIT P0, [R3+URZ+0x16850], R0 ;  /* 0x01685000030075a7 */ /* 0x0004e6000800017f */
[----:B---3--:R-:W-:Y:S05]  /*12820*/  @!P0 NANOSLEEP.SYNCS 0x989680 ;  /* 0x009896800000895d */ /* 0x008fea0003900000 */
[----:B------:R-:W3:Y:S02]  /*12830*/  @!P0 SYNCS.PHASECHK.TRANS64 P0, [R3+URZ+0x16850], R0 ;  /* 0x01685000030085a7 */ /* 0x000ee4000800007f */
[----:B---3--:R-:W-:Y:S05]  /*12840*/  @!P0 BRA `(.L_x_11196) ;  /* 0xfffffffc00ec8947 */ /* 0x008fea000383ffff */
[----:B------:R-:W-:Y:S05]  /*12850*/  BRA `(.L_x_11195) ;  /* 0xffffffb800907947 */ /* 0x000fea000383ffff */
.L_x_11226:
[----:B------:R-:W-:Y:S02]  /*12860*/  IMAD.MOV.U32 R13, RZ, RZ, R16 ;  /* 0x000000ffff0d7224 */ /* 0x000fe400078e0010 */
[----:B------:R-:W-:Y:S02]  /*12870*/  IMAD.MOV.U32 R12, RZ, RZ, RZ ;  /* 0x000000ffff0c7224 */ /* 0x000fe400078e00ff */
[----:B------:R-:W-:Y:S02]  /*12880*/  IMAD.MOV.U32 R11, RZ, RZ, 0x1f ;  /* 0x0000001fff0b7424 */ /* 0x000fe400078e00ff */
[----:B------:R-:W-:-:S07]  /*12890*/  IMAD.MOV.U32 R15, RZ, RZ, -0x1 ;  /* 0xffffffffff0f7424 */ /* 0x000fce00078e00ff */
[----:B------:R-:W-:Y:S05]  /*128a0*/  WARPSYNC.COLLECTIVE R15, `(.L_x_11276) ;  /* 0x000000000f087348 */ /* 0x000fea0003c00000 */
[----:B------:R1:W2:Y:S02]  /*128b0*/  SHFL.IDX P6, R14, R13, R12, R11 ;  /* 0x0000000c0d0e7389 */ /* 0x0002a400000c000b */
[----:B-12---:R-:W-:Y:S01]  /*128c0*/  ENDCOLLECTIVE ;  /* 0x000000000000791b */ /* 0x006fe20003800000 */
.L_x_11276:
[----:B------:R-:W-:Y:S05]  /*128d0*/  BRA `(.L_x_11277) ;  /* 0xffffffdc00b07947 */ /* 0x000fea000383ffff */
.L_x_11227:
[----:B------:R-:W-:Y:S01]  /*128e0*/  BSSY B0, `(.L_x_11278) ;  /* 0x0000006000007945 */ /* 0x000fe20003800000 */
[----:B------:R-:W-:-:S07]  /*128f0*/  IMAD.MOV.U32 R15, RZ, RZ, -0x1 ;  /* 0xffffffffff0f7424 */ /* 0x000fce00078e00ff */
[----:B------:R-:W-:Y:S05]  /*12900*/  WARPSYNC.COLLECTIVE R15, `(.L_x_11279) ;  /* 0x000000000f0c7348 */ /* 0x000fea0003c00000 */
[----:B------:R-:W-:Y:S02]  /*12910*/  ELECT P6, UR62, PT ;  /* 0x00000000003e782f */ /* 0x000fe400038c0000 */
[----:B------:R-:W-:Y:S01]  /*12920*/  MOV R14, UR62 ;  /* 0x0000003e000e7c02 */ /* 0x000fe20008000f00 */
[----:B------:R-:W-:Y:S10]  /*12930*/  ENDCOLLECTIVE ;  /* 0x000000000000791b */ /* 0x000ff40003800000 */
.L_x_11279:
[----:B------:R-:W-:Y:S05]  /*12940*/  BSYNC B0 ;  /* 0x0000000000007941 */ /* 0x000fea0003800000 */
.L_x_11278:
[----:B------:R-:W-:Y:S05]  /*12950*/  BRA `(.L_x_11280) ;  /* 0xffffffdc00a07947 */ /* 0x000fea000383ffff */
.L_x_11230:
[----:B--2---:R2:W3:Y:S02]  /*12960*/  SYNCS.PHASECHK.TRANS64.TRYWAIT P2, [R13+URZ+0x16840], R12 ;  /* 0x0168400c0d0075a7 */ /* 0x0044e4000804017f */
[----:B---3--:R-:W-:Y:S05]  /*12970*/  @!P2 NANOSLEEP.SYNCS 0x989680 ;  /* 0x009896800000a95d */ /* 0x008fea0003900000 */
[----:B------:R-:W3:Y:S02]  /*12980*/  @!P2 SYNCS.PHASECHK.TRANS64 P2, [R13+URZ+0x16840], R12 ;  /* 0x0168400c0d00a5a7 */ /* 0x000ee4000804007f */
[----:B---3--:R-:W-:Y:S05]  /*12990*/  @!P2 BRA `(.L_x_11230) ;  /* 0xfffffffc00f0a947 */ /* 0x008fea000383ffff */
[----:B------:R-:W-:Y:S05]  /*129a0*/  BRA `(.L_x_11281) ;  /* 0xffffffdc00f47947 */ /* 0x000fea000383ffff */
.L_x_11232:
[----:B-1----:R-:W-:-:S04]  /*129b0*/  IMAD.U32 R5, RZ, RZ, UR39 ;  /* 0x00000027ff057e24 */ /* 0x002fc8000f8e00ff */
[----:B------:R1:W3:Y:S03]  /*129c0*/  SYNCS.PHASECHK.TRANS64.TRYWAIT P2, [R5+URZ+0x16820], R4 ;  /* 0x01682004050075a7 */ /* 0x0002e6000804017f */
[----:B---3--:R-:W-:Y:S05]  /*129d0*/  @!P2 NANOSLEEP.SYNCS 0x989680 ;  /* 0x009896800000a95d */ /* 0x008fea0003900000 */
[----:B------:R-:W3:Y:S02]  /*129e0*/  @!P2 SYNCS.PHASECHK.TRANS64 P2, [R5+URZ+0x16820], R4 ;  /* 0x016820040500a5a7 */ /* 0x000ee4000804007f */
[----:B---3--:R-:W-:Y:S05]  /*129f0*/  @!P2 BRA `(.L_x_11232) ;  /* 0xfffffffc00eca947 */ /* 0x008fea000383ffff */
[----:B------:R-:W-:Y:S05]  /*12a00*/  BRA `(.L_x_11282) ;  /* 0xffffffe000947947 */ /* 0x000fea000383ffff */
.L_x_11238:
[----:B-1----:R1:W2:Y:S02]  /*12a10*/  SYNCS.PHASECHK.TRANS64.TRYWAIT P3, [R3+URZ+0x16840], R2 ;  /* 0x01684002030075a7 */ /* 0x0022a4000806017f */
[----:B--2---:R-:W-:Y:S05]  /*12a20*/  @!P3 NANOSLEEP.SYNCS 0x989680 ;  /* 0x009896800000b95d */ /* 0x004fea0003900000 */
[----:B------:R-:W2:Y:S02]  /*12a30*/  @!P3 SYNCS.PHASECHK.TRANS64 P3, [R3+URZ+0x16840], R2 ;  /* 0x016840020300b5a7 */ /* 0x000ea4000806007f */
[----:B--2---:R-:W-:Y:S05]  /*12a40*/  @!P3 BRA `(.L_x_11238) ;  /* 0xfffffffc00f0b947 */ /* 0x004fea000383ffff */
[----:B------:R-:W-:Y:S05]  /*12a50*/  BRA `(.L_x_11283) ;  /* 0xffffffe400347947 */ /* 0x000fea000383ffff */
.L_x_11240:
[----:B-1----:R1:W2:Y:S02]  /*12a60*/  SYNCS.PHASECHK.TRANS64.TRYWAIT P3, [R2+URZ+0x60], R3 ;  /* 0x00006003020075a7 */ /* 0x0022a4000806017f */
[----:B--2---:R-:W-:Y:S05]  /*12a70*/  @!P3 NANOSLEEP.SYNCS 0x989680 ;  /* 0x009896800000b95d */ /* 0x004fea0003900000 */
[----:B------:R-:W2:Y:S02]  /*12a80*/  @!P3 SYNCS.PHASECHK.TRANS64 P3, [R2+URZ+0x60], R3 ;  /* 0x000060030200b5a7 */ /* 0x000ea4000806007f */
[----:B--2---:R-:W-:Y:S05]  /*12a90*/  @!P3 BRA `(.L_x_11240) ;  /* 0xfffffffc00f0b947 */ /* 0x004fea000383ffff */
[----:B------:R-:W-:Y:S05]  /*12aa0*/  BRA `(.L_x_11284) ;  /* 0xffffffe400887947 */ /* 0x000fea000383ffff */
.L_x_11246:
[----:B-1----:R1:W2:Y:S02]  /*12ab0*/  SYNCS.PHASECHK.TRANS64.TRYWAIT P3, [R4+URZ+0x16840], R3 ;  /* 0x01684003040075a7 */ /* 0x0022a4000806017f */
[----:B--2---:R-:W-:Y:S05]  /*12ac0*/  @!P3 NANOSLEEP.SYNCS 0x989680 ;  /* 0x009896800000b95d */ /* 0x004fea0003900000 */
[----:B------:R-:W2:Y:S02]  /*12ad0*/  @!P3 SYNCS.PHASECHK.TRANS64 P3, [R4+URZ+0x16840], R3 ;  /* 0x016840030400b5a7 */ /* 0x000ea4000806007f */
[----:B--2---:R-:W-:Y:S05]  /*12ae0*/  @!P3 BRA `(.L_x_11246) ;  /* 0xfffffffc00f0b947 */ /* 0x004fea000383ffff */
[----:B------:R-:W-:Y:S05]  /*12af0*/  BRA `(.L_x_11285) ;  /* 0xffffffe800887947 */ /* 0x000fea000383ffff */
.L_x_11248:
[----:B-1----:R1:W2:Y:S02]  /*12b00*/  SYNCS.PHASECHK.TRANS64.TRYWAIT P3, [R3+URZ+0x60], R18 ;  /* 0x00006012030075a7 */ /* 0x0022a4000806017f */
[----:B--2---:R-:W-:Y:S05]  /*12b10*/  @!P3 NANOSLEEP.SYNCS 0x989680 ;  /* 0x009896800000b95d */ /* 0x004fea0003900000 */
[----:B------:R-:W2:Y:S02]  /*12b20*/  @!P3 SYNCS.PHASECHK.TRANS64 P3, [R3+URZ+0x60], R18 ;  /* 0x000060120300b5a7 */ /* 0x000ea4000806007f */
[----:B--2---:R-:W-:Y:S05]  /*12b30*/  @!P3 BRA `(.L_x_11248) ;  /* 0xfffffffc00f0b947 */ /* 0x004fea000383ffff */
[----:B------:R-:W-:Y:S05]  /*12b40*/  BRA `(.L_x_11286) ;  /* 0xffffffe800dc7947 */ /* 0x000fea000383ffff */
.L_x_11253:
[----:B-1----:R1:W2:Y:S02]  /*12b50*/  SYNCS.PHASECHK.TRANS64.TRYWAIT P3, [R3+URZ+0x16840], R4 ;  /* 0x01684004030075a7 */ /* 0x0022a4000806017f */
[----:B--2---:R-:W-:Y:S05]  /*12b60*/  @!P3 NANOSLEEP.SYNCS 0x989680 ;  /* 0x009896800000b95d */ /* 0x004fea0003900000 */
[----:B------:R-:W2:Y:S02]  /*12b70*/  @!P3 SYNCS.PHASECHK.TRANS64 P3, [R3+URZ+0x16840], R4 ;  /* 0x016840040300b5a7 */ /* 0x000ea4000806007f */
[----:B--2---:R-:W-:Y:S05]  /*12b80*/  @!P3 BRA `(.L_x_11253) ;  /* 0xfffffffc00f0b947 */ /* 0x004fea000383ffff */
[----:B------:R-:W-:Y:S05]  /*12b90*/  BRA `(.L_x_11287) ;  /* 0xffffffec00b07947 */ /* 0x000fea000383ffff */
.L_x_11255:
[----:B-1----:R1:W2:Y:S02]  /*12ba0*/  SYNCS.PHASECHK.TRANS64.TRYWAIT P3, [R3+URZ+0x60], R12 ;  /* 0x0000600c030075a7 */ /* 0x0022a4000806017f */
[----:B--2---:R-:W-:Y:S05]  /*12bb0*/  @!P3 NANOSLEEP.SYNCS 0x989680 ;  /* 0x009896800000b95d */ /* 0x004fea0003900000 */
[----:B------:R-:W2:Y:S02]  /*12bc0*/  @!P3 SYNCS.PHASECHK.TRANS64 P3, [R3+URZ+0x60], R12 ;  /* 0x0000600c0300b5a7 */ /* 0x000ea4000806007f */
[----:B--2---:R-:W-:Y:S05]  /*12bd0*/  @!P3 BRA `(.L_x_11255) ;  /* 0xfffffffc00f0b947 */ /* 0x004fea000383ffff */
[----:B------:R-:W-:Y:S05]  /*12be0*/  BRA `(.L_x_11288) ;  /* 0xfffffff000047947 */ /* 0x000fea000383ffff */
.L_x_11262:
[----:B-1----:R1:W2:Y:S02]  /*12bf0*/  SYNCS.PHASECHK.TRANS64.TRYWAIT P0, [R3+URZ+0x16860], R0 ;  /* 0x01686000030075a7 */ /* 0x0022a4000800017f */
[----:B--2---:R-:W-:Y:S05]  /*12c00*/  @!P0 NANOSLEEP.SYNCS 0x989680 ;  /* 0x009896800000895d */ /* 0x004fea0003900000 */
[----:B------:R-:W2:Y:S02]  /*12c10*/  @!P0 SYNCS.PHASECHK.TRANS64 P0, [R3+URZ+0x16860], R0 ;  /* 0x01686000030085a7 */ /* 0x000ea4000800007f */
[----:B--2---:R-:W-:Y:S05]  /*12c20*/  @!P0 BRA `(.L_x_11262) ;  /* 0xfffffffc00f08947 */ /* 0x004fea000383ffff */
[----:B------:R-:W-:Y:S05]  /*12c30*/  BRA `(.L_x_11289) ;  /* 0xfffffff000bc7947 */ /* 0x000fea000383ffff */
.L_x_11264:
[----:B------:R-:W-:Y:S01]  /*12c40*/  BSSY B0, `(.L_x_11290) ;  /* 0x0000007000007945 */ /* 0x000fe20003800000 */
[----:B------:R-:W-:Y:S02]  /*12c50*/  IMAD.MOV.U32 R12, RZ, RZ, RZ ;  /* 0x000000ffff0c7224 */ /* 0x000fe400078e00ff */
[----:B------:R-:W-:Y:S02]  /*12c60*/  IMAD.MOV.U32 R11, RZ, RZ, 0x1f ;  /* 0x0000001fff0b7424 */ /* 0x000fe400078e00ff */
[----:B------:R-:W-:-:S07]  /*12c70*/  IMAD.MOV.U32 R15, RZ, RZ, -0x1 ;  /* 0xffffffffff0f7424 */ /* 0x000fce00078e00ff */
[----:B------:R-:W-:Y:S05]  /*12c80*/  WARPSYNC.COLLECTIVE R15, `(.L_x_11291) ;  /* 0x000000000f087348 */ /* 0x000fea0003c00000 */
[----:B------:R1:W2:Y:S02]  /*12c90*/  SHFL.IDX P6, R14, R13, R12, R11 ;  /* 0x0000000c0d0e7389 */ /* 0x0002a400000c000b */
[----:B-12---:R-:W-:Y:S01]  /*12ca0*/  ENDCOLLECTIVE ;  /* 0x000000000000791b */ /* 0x006fe20003800000 */
.L_x_11291:
[----:B------:R-:W-:Y:S05]  /*12cb0*/  BSYNC B0 ;  /* 0x0000000000007941 */ /* 0x000fea0003800000 */
.L_x_11290:
[----:B------:R-:W-:Y:S05]  /*12cc0*/  BRA `(.L_x_11292) ;  /* 0xfffffff4001c7947 */ /* 0x000fea000383ffff */
.L_x_11266:
[----:B--2---:R2:W3:Y:S02]  /*12cd0*/  SYNCS.PHASECHK.TRANS64.TRYWAIT P0, [R9+URZ+0x16820], R0 ;  /* 0x01682000090075a7 */ /* 0x0044e4000800017f */
[----:B---3--:R-:W-:Y:S05]  /*12ce0*/  @!P0 NANOSLEEP.SYNCS 0x989680 ;  /* 0x009896800000895d */ /* 0x008fea0003900000 */
[----:B------:R-:W3:Y:S02]  /*12cf0*/  @!P0 SYNCS.PHASECHK.TRANS64 P0, [R9+URZ+0x16820], R0 ;  /* 0x01682000090085a7 */ /* 0x000ee4000800007f */
[----:B---3--:R-:W-:Y:S05]  /*12d00*/  @!P0 BRA `(.L_x_11266) ;  /* 0xfffffffc00f08947 */ /* 0x008fea000383ffff */
[----:B------:R-:W-:Y:S05]  /*12d10*/  BRA `(.L_x_11293) ;  /* 0xfffffff400647947 */ /* 0x000fea000383ffff */
.L_x_11270:
[----:B--2---:R2:W3:Y:S02]  /*12d20*/  SYNCS.PHASECHK.TRANS64.TRYWAIT P0, [R5+URZ], R4 ;  /* 0x00000004050075a7 */ /* 0x0044e4000800017f */
[----:B---3--:R-:W-:Y:S05]  /*12d30*/  @!P0 NANOSLEEP.SYNCS 0x989680 ;  /* 0x009896800000895d */ /* 0x008fea0003900000 */
[----:B------:R-:W3:Y:S02]  /*12d40*/  @!P0 SYNCS.PHASECHK.TRANS64 P0, [R5+URZ], R4 ;  /* 0x00000004050085a7 */ /* 0x000ee4000800007f */
[----:B---3--:R-:W-:Y:S05]  /*12d50*/  @!P0 BRA `(.L_x_11270) ;  /* 0xfffffffc00f08947 */ /* 0x008fea000383ffff */
[----:B------:R-:W-:Y:S05]  /*12d60*/  BRA `(.L_x_11294) ;  /* 0xfffffff400ac7947 */ /* 0x000fea000383ffff */
.L_x_11271:
[----:B---3--:R3:W4:Y:S02]  /*12d70*/  SYNCS.PHASECHK.TRANS64.TRYWAIT P0, [R3+URZ], R2 ;  /* 0x00000002030075a7 */ /* 0x008724000800017f */
[----:B----4-:R-:W-:Y:S05]  /*12d80*/  @!P0 NANOSLEEP.SYNCS 0x989680 ;  /* 0x009896800000895d */ /* 0x010fea0003900000 */
[----:B------:R-:W4:Y:S02]  /*12d90*/  @!P0 SYNCS.PHASECHK.TRANS64 P0, [R3+URZ], R2 ;  /* 0x00000002030085a7 */ /* 0x000f24000800007f */
[----:B----4-:R-:W-:Y:S05]  /*12da0*/  @!P0 BRA `(.L_x_11271) ;  /* 0xfffffffc00f08947 */ /* 0x010fea000383ffff */
[----:B------:R-:W-:Y:S05]  /*12db0*/  BRA `(.L_x_11295) ;  /* 0xfffffff400a07947 */ /* 0x000fea000383ffff */
.L_x_11273:
[----:B----4-:R4:W1:Y:S02]  /*12dc0*/  SYNCS.PHASECHK.TRANS64.TRYWAIT P0, [R19+URZ], R4 ;  /* 0x00000004130075a7 */ /* 0x010864000800017f */
[----:B-1----:R-:W-:Y:S05]  /*12dd0*/  @!P0 NANOSLEEP.SYNCS 0x989680 ;  /* 0x009896800000895d */ /* 0x002fea0003900000 */
[----:B------:R-:W1:Y:S02]  /*12de0*/  @!P0 SYNCS.PHASECHK.TRANS64 P0, [R19+URZ], R4 ;  /* 0x00000004130085a7 */ /* 0x000e64000800007f */
[----:B-1----:R-:W-:Y:S05]  /*12df0*/  @!P0 BRA `(.L_x_11273) ;  /* 0xfffffffc00f08947 */ /* 0x002fea000383ffff */
[----:B------:R-:W-:Y:S05]  /*12e00*/  BRA `(.L_x_11296) ;  /* 0xfffffff400a47947 */ /* 0x000fea000383ffff */
.L_x_11297:
        /* <DEDUP_REMOVED lines=15> */
.L_x_12785:


//--------------------- .text._ZN7cutlass13device_kernelIN5flash11enable_sm90INS1_16FlashAttnFwdSm90INS1_25CollectiveMainloopFwdSm90ILi2EN4cute5tupleIJNS5_1CILi1EEES8_S8_EEENS6_IJNS7_ILi192EEENS7_ILi128EEENS7_ILi64EEEEEELi64ENS_10bfloat16_tEfNS_4arch4Sm90ELb0ELb1ELb1ELb1ELb0ELb0ELb0ELb1ELb1ELb0ELb0ELb0EEENS1_21CollectiveEpilogueFwdINS6_IJSA_SC_SB_EEES9_SE_SG_Li384ELb1ELb0ELb0ELb0EEENS1_36VarlenDynamicPersistentTileSchedulerILi192ELi128ELi384ELi32ELb0ELb0ELb1ELb1ELb0ELb1EEEEEEEEEvNT_6ParamsE --------------------------
	.section	.text._ZN7cutlass13device_kernelIN5flash11enable_sm90INS1_16FlashAttnFwdSm90INS1_25CollectiveMainloopFwdSm90ILi2EN4cute5tupleIJNS5_1CILi1EEES8_S8_EEENS6_IJNS7_ILi192EEENS7_ILi128EEENS7_ILi64EEEEEELi64ENS_10bfloat16_tEfNS_4arch4Sm90ELb0ELb1ELb1ELb1ELb0ELb0ELb0ELb1ELb1ELb0ELb0ELb0EEENS1_21CollectiveEpilogueFwdINS6_IJSA_SC_SB_EEES9_SE_SG_Li384ELb1ELb0ELb0ELb0EEENS1_36VarlenDynamicPersistentTileSchedulerILi192ELi128ELi384ELi32ELb0ELb0ELb1ELb1ELb0ELb1EEEEEEEEEvNT_6ParamsE,"ax",@progbits
	.align	128
.text._ZN7cutlass13device_kernelIN5flash11enable_sm90INS1_16FlashAttnFwdSm90INS1_25CollectiveMainloopFwdSm90ILi2EN4cute5tupleIJNS5_1CILi1EEES8_S8_EEENS6_IJNS7_ILi192EEENS7_ILi128EEENS7_ILi64EEEEEELi64ENS_10bfloat16_tEfNS_4arch4Sm90ELb0ELb1ELb1ELb1ELb0ELb0ELb0ELb1ELb1ELb0ELb0ELb0EEENS1_21CollectiveEpilogueFwdINS6_IJSA_SC_SB_EEES9_SE_SG_Li384ELb1ELb0ELb0ELb0EEENS1_36VarlenDynamicPersistentTileSchedulerILi192ELi128ELi384ELi32ELb0ELb0ELb1ELb1ELb0ELb1EEEEEEEEEvNT_6ParamsE:
        .type           _ZN7cutlass13device_kernelIN5flash11enable_sm90INS1_16FlashAttnFwdSm90INS1_25CollectiveMainloopFwdSm90ILi2EN4cute5tupleIJNS5_1CILi1EEES8_S8_EEENS6_IJNS7_ILi192EEENS7_ILi128EEENS7_ILi64EEEEEELi64ENS_10bfloat16_tEfNS_4arch4Sm90ELb0ELb1ELb1ELb1ELb0ELb0ELb0ELb1ELb1ELb0ELb0ELb0EEENS1_21CollectiveEpilogueFwdINS6_IJSA_SC_SB_EEES9_SE_SG_Li384ELb1ELb0ELb0ELb0EEENS1_36VarlenDynamicPersistentTileSchedulerILi192ELi128ELi384ELi32ELb0ELb0ELb1ELb1ELb0ELb1EEEEEEEEEvNT_6ParamsE,@function
        .size           _ZN7cutlass13device_kernelIN5flash11enable_sm90INS1_16FlashAttnFwdSm90INS1_25CollectiveMainloopFwdSm90ILi2EN4cute5tupleIJNS5_1CILi1EEES8_S8_EEENS6_IJNS7_ILi192EEENS7_ILi128EEENS7_ILi64EEEEEELi64ENS_10bfloat16_tEfNS_4arch4Sm90ELb0ELb1ELb1ELb1ELb0ELb0ELb0ELb1ELb1ELb0ELb0ELb0EEENS1_21CollectiveEpilogueFwdINS6_IJSA_SC_SB_EEES9_SE_SG_Li384ELb1ELb0ELb0ELb0EEENS1_36VarlenDynamicPersistentTileSchedulerILi192ELi128ELi384ELi32ELb0ELb0ELb1ELb1ELb0ELb1EEEEEEEEEvNT_6ParamsE,(.L_x_12786 - _ZN7cutlass13device_kernelIN5flash11enable_sm90INS1_16FlashAttnFwdSm90INS1_25CollectiveMainloopFwdSm90ILi2EN4cute5tupleIJNS5_1CILi1EEES8_S8_EEENS6_IJNS7_ILi192EEENS7_ILi128EEENS7_ILi64EEEEEELi64ENS_10bfloat16_tEfNS_4arch4Sm90ELb0ELb1ELb1ELb1ELb0ELb0ELb0ELb1ELb1ELb0ELb0ELb0EEENS1_21CollectiveEpilogueFwdINS6_IJSA_SC_SB_EEES9_SE_SG_Li384ELb1ELb0ELb0ELb0EEENS1_36VarlenDynamicPersistentTileSchedulerILi192ELi128ELi384ELi32ELb0ELb0ELb1ELb1ELb0ELb1EEEEEEEEEvNT_6ParamsE)
        .other          _ZN7cutlass13device_kernelIN5flash11enable_sm90INS1_16FlashAttnFwdSm90INS1_25CollectiveMainloopFwdSm90ILi2EN4cute5tupleIJNS5_1CILi1EEES8_S8_EEENS6_IJNS7_ILi192EEENS7_ILi128EEENS7_ILi64EEEEEELi64ENS_10bfloat16_tEfNS_4arch4Sm90ELb0ELb1ELb1ELb1ELb0ELb0ELb0ELb1ELb1ELb0ELb0ELb0EEENS1_21CollectiveEpilogueFwdINS6_IJSA_SC_SB_EEES9_SE_SG_Li384ELb1ELb0ELb0ELb0EEENS1_36VarlenDynamicPersistentTileSchedulerILi192ELi128ELi384ELi32ELb0ELb0ELb1ELb1ELb0ELb1EEEEEEEEEvNT_6ParamsE,@"STO_CUDA_ENTRY STV_DEFAULT"
_ZN7cutlass13device_kernelIN5flash11enable_sm90INS1_16FlashAttnFwdSm90INS1_25CollectiveMainloopFwdSm90ILi2EN4cute5tupleIJNS5_1CILi1EEES8_S8_EEENS6_IJNS7_ILi192EEENS7_ILi128EEENS7_ILi64EEEEEELi64ENS_10bfloat16_tEfNS_4arch4Sm90ELb0ELb1ELb1ELb1ELb0ELb0ELb0ELb1ELb1ELb0ELb0ELb0EEENS1_21CollectiveEpilogueFwdINS6_IJSA_SC_SB_EEES9_SE_SG_Li384ELb1ELb0ELb0ELb0EEENS1_36VarlenDynamicPersistentTileSchedulerILi192ELi128ELi384ELi32ELb0ELb0ELb1ELb1ELb0ELb1EEEEEEEEEvNT_6ParamsE:
        /* <DEDUP_REMOVED lines=21> */
.L_x_11299:
[----:B------:R-:W-:Y:S05]  /*0150*/  BSYNC B0 ;  /* 0x0000000000007941 */ /* 0x000fea0003800000 */
.L_x_11298:
        /* <DEDUP_REMOVED lines=41> */
.L_x_11300:
        /* <DEDUP_REMOVED lines=22> */
.L_x_11301:
        /* <DEDUP_REMOVED lines=18> */
.L_x_11302:
        /* <DEDUP_REMOVED lines=22> */
.L_x_11303:
        /* <DEDUP_REMOVED lines=22> */
.L_x_11304:
[----:B------:R-:W-:Y:S01]  /*0930*/  PLOP3.LUT P0, PT, PT, PT, UP0, 0x80, 0x0 ;  /* 0x000000000000781c */ /* 0x000fe20003f0f008 */
[----:B------:R-:W-:Y:S01]  /*0940*/  UMOV UR36, 0x1 ;  /* 0x0000000100247882 */ /* 0x000fe20000000000 */
[----:B------:R-:W-:Y:S01]  /*0950*/  NOP ;  /* 0x0000000000007918 */ /* 0x000fe20000000000 */
[----:B------:R-:W-:Y:S01]  /*0960*/  USEL UR36, UR36, 0x2, !UP0 ;  /* 0x0000000224247887 */ /* 0x000fe2000c000000 */
[----:B------:R-:W-:Y:S01]  /*0970*/  ULDC.64 UR46, c[0x0][0x208] ;  /* 0x00008200002e7ab9 */ /* 0x000fe20000000a00 */
[----:B012-4-:R-:W-:Y:S08]  /*0980*/  BAR.SYNC.DEFER_BLOCKING 0x0 ;  /* 0x0000000000007b1d */ /* 0x017ff00000010000 */
[----:B------:R-:W-:Y:S05]  /*0990*/  @!P0 BRA `(.L_x_11305) ;  /* 0x000000f800fc8947 */ /* 0x000fea0003800000 */
.L_x_11306:
        /* <DEDUP_REMOVED lines=29> */
[----:B------:R-:W-:Y:S01]  /*0b70*/  SHF.R.S32.HI R13, RZ, 0x7, R2 ;  /* 0x00000007ff0d7819 */ /* 0x000fe20000011402 */
[----:B------:R-:W-:Y:S02]  /*0b80*/  IMAD.SHL.U32 R5, R4, 0x20, RZ ;  /* 0x0000002004057824 */ /* 0x000fe400078e00ff */
[----:B------:R-:W-:Y:S01]  /*0b90*/  IMAD.IADD R11, R12, 0x1, -R3 ;  /* 0x000000010c0b7824 */ /* 0x000fe200078e0a03 */
[----:B------:R-:W-:Y:S02]  /*0ba0*/  LEA.HI R3, R0, R12, RZ, 0x4 ;  /* 0x0000000c00037211 */ /* 0x000fe400078f20ff */
[----:B------:R-:W-:Y:S02]  /*0bb0*/  LOP3.LUT R5, R5, 0xfffffc00, RZ, 0xc0, !PT ;  /* 0xfffffc0005057812 */ /* 0x000fe400078ec0ff */
[----:B------:R-:W-:-:S02]  /*0bc0*/  SHF.R.S32.HI R7, RZ, 0x1f, R11 ;  /* 0x0000001fff077819 */ /* 0x000fc4000001140b */
[----:B------:R-:W-:Y:S02]  /*0bd0*/  SHF.R.S32.HI R4, RZ, 0x4, R3 ;  /* 0x00000004ff047819 */ /* 0x000fe40000011403 */
[----:B------:R-:W-:Y:S02]  /*0be0*/  LEA.HI R8, R7, R11, RZ, 0x2 ;  /* 0x0000000b07087211 */ /* 0x000fe400078f10ff */
[C---:B------:R-:W-:Y:S02]  /*0bf0*/  LOP3.LUT R2, R3.reuse, 0x3fffff0, RZ, 0xc0, !PT ;  /* 0x03fffff003027812 */ /* 0x040fe400078ec0ff */
[--C-:B------:R-:W-:Y:S02]  /*0c00*/  SHF.R.S32.HI R9, RZ, 0x2, R8.reuse ;  /* 0x00000002ff097819 */ /* 0x100fe40000011408 */
[----:B------:R-:W-:Y:S01]  /*0c10*/  SHF.R.S32.HI R6, RZ, 0x1f, R8 ;  /* 0x0000001fff067819 */ /* 0x000fe20000011408 */
[----:B------:R-:W-:Y:S01]  /*0c20*/  IMAD.IADD R2, R12, 0x1, -R2 ;  /* 0x000000010c027824 */ /* 0x000fe200078e0a02 */
[----:B------:R-:W-:-:S02]  /*0c30*/  LEA.HI R3, R3, R4, RZ, 0x1 ;  /* 0x0000000403037211 */ /* 0x000fc400078f08ff */
[----:B------:R-:W-:Y:S01]  /*0c40*/  LEA.HI R10, R6, R9, RZ, 0x3 ;  /* 0x00000009060a7211 */ /* 0x000fe200078f18ff */
[----:B------:R-:W-:Y:S01]  /*0c50*/  IMAD.HI R6, R13, 0x55555556, RZ ;  /* 0x555555560d067827 */ /* 0x000fe200078e02ff */
[----:B------:R-:W-:Y:S02]  /*0c60*/  LEA.HI R7, R7, R11, RZ, 0x5 ;  /* 0x0000000b07077211 */ /* 0x000fe400078f28ff */
[----:B------:R-:W-:Y:S01]  /*0c70*/  LOP3.LUT R10, R10, 0xfffffff8, RZ, 0xc0, !PT ;  /* 0xfffffff80a0a7812 */ /* 0x000fe200078ec0ff */
[----:B------:R-:W-:Y:S01]  /*0c80*/  IMAD R2, R2, 0x40, R5 ;  /* 0x0000004002027824 */ /* 0x000fe200078e0205 */
[----:B------:R-:W-:Y:S02]  /*0c90*/  LOP3.LUT R3, R3, 0x1ffffffe, RZ, 0xc0, !PT ;  /* 0x1ffffffe03037812 */ /* 0x000fe400078ec0ff */
[----:B------:R-:W-:Y:S01]  /*0ca0*/  LEA.HI R6, R6, R6, RZ, 0x1 ;  /* 0x0000000606067211 */ /* 0x000fe200078f08ff */
[----:B------:R-:W-:Y:S01]  /*0cb0*/  IMAD.IADD R10, R9, 0x1, -R10 ;  /* 0x00000001090a7824 */ /* 0x000fe200078e0a0a */
[----:B------:R-:W-:Y:S01]  /*0cc0*/  SHF.R.S32.HI R7, RZ, 0x5, R7 ;  /* 0x00000005ff077819 */ /* 0x000fe20000011407 */
[----:B------:R-:W-:Y:S01]  /*0cd0*/  IMAD.IADD R3, R4, 0x1, -R3 ;  /* 0x0000000104037824 */ /* 0x000fe200078e0a03 */
[----:B------:R-:W-:Y:S01]  /*0ce0*/  LEA.HI R0, R0, R12, RZ, 0x3 ;  /* 0x0000000c00007211 */ /* 0x000fe200078f18ff */
[----:B------:R-:W-:Y:S01]  /*0cf0*/  IMAD R6, R6, -0x3, R13 ;  /* 0xfffffffd06067824 */ /* 0x000fe200078e020d */
[----:B------:R-:W-:Y:S01]  /*0d00*/  LOP3.LUT R16, R8, 0x7ffffffc, RZ, 0xc0, !PT ;  /* 0x7ffffffc08107812 */ /* 0x000fe200078ec0ff */
[----:B------:R-:W-:Y:S01]  /*0d10*/  IMAD R7, R7, 0x10, R10 ;  /* 0x0000001007077824 */ /* 0x000fe200078e020a */
[----:B------:R-:W-:Y:S01]  /*0d20*/  SHF.R.S32.HI R156, RZ, 0x3, R0 ;  /* 0x00000003ff9c7819 */ /* 0x000fe20000011400 */
[----:B------:R-:W-:Y:S01]  /*0d30*/  IMAD R4, R3, 0x8, R2 ;  /* 0x0000000803047824 */ /* 0x000fe200078e0202 */
[----:B------:R-:W-:Y:S01]  /*0d40*/  LOP3.LUT R2, R0, 0x1ffffff8, RZ, 0xc0, !PT ;  /* 0x1ffffff800027812 */ /* 0x000fe200078ec0ff */
[----:B------:R-:W-:-:S02]  /*0d50*/  IMAD R3, R6, 0x40, R7 ;  /* 0x0000004006037824 */ /* 0x000fc400078e0207 */
[----:B------:R-:W-:Y:S01]  /*0d60*/  IMAD.IADD R16, R11, 0x1, -R16 ;  /* 0x000000010b107824 */ /* 0x000fe200078e0a10 */
[----:B------:R0:W-:Y:S01]  /*0d70*/  STL [R1+0x8], R4 ;  /* 0x0000080401007387 */ /* 0x0001e20000100800 */
[----:B------:R-:W-:-:S03]  /*0d80*/  IMAD.IADD R2, R12, 0x1, -R2 ;  /* 0x000000010c027824 */ /* 0x000fc600078e0a02 */
[----:B------:R0:W-:Y:S01]  /*0d90*/  STL [R1+0x4], R3 ;  /* 0x0000040301007387 */ /* 0x0001e20000100800 */
[----:B------:R-:W-:-:S07]  /*0da0*/  IMAD.SHL.U32 R19, R2, 0x8, RZ ;  /* 0x0000000802137824 */ /* 0x000fce00078e00ff */
.L_x_11406:
[----:B------:R-:W-:Y:S01]  /*0db0*/  ULDC.64 UR8, c[0x0][0xa28] ;  /* 0x00028a0000087ab9 */ /* 0x000fe20000000a00 */
[----:B-1----:R-:W1:Y:S01]  /*0dc0*/  LDC R18, c[0x0][0x288] ;  /* 0x0000a200ff127b82 */ /* 0x002e620000000800 */
[----:B------:R-:W-:Y:S01]  /*0dd0*/  UISETP.NE.U32.AND UP0, UPT, UR8, URZ, UPT ;  /* 0x0000003f0800728c */ /* 0x000fe2000bf05070 */
[----:B----45:R-:W-:-:S03]  /*0de0*/  IMAD.MOV.U32 R6, RZ, RZ, RZ ;  /* 0x000000ffff067224 */ /* 0x030fc600078e00ff */
[----:B------:R-:W-:-:S03]  /*0df0*/  UISETP.NE.AND.EX UP0, UPT, UR9, URZ, UPT, UP0 ;  /* 0x0000003f0900728c */ /* 0x000fc6000bf05300 */
[----:B------:R-:W-:Y:S01]  /*0e00*/  ULDC.64 UR8, c[0x0][0xa18] ;  /* 0x0002860000087ab9 */ /* 0x000fe20000000a00 */
[----:B0-23--:R-:W2:Y:S01]  /*0e10*/  LDC.64 R8, c[0x0][0x3f8] ;  /* 0x0000fe00ff087b82 */ /* 0x00dea20000000a00 */
[----:B------:R-:W-:Y:S01]  /*0e20*/  UISETP.NE.U32.AND UP1, UPT, UR8, URZ, UPT ;  /* 0x0000003f0800728c */ /* 0x000fe2000bf25070 */
[----:B------:R-:W-:-:S03]  /*0e30*/  PLOP3.LUT P0, PT, PT, PT, UP0, 0x80, 0x0 ;  /* 0x000000000000781c */ /* 0x000fc60003f0f008 */
[----:B------:R-:W-:-:S03]  /*0e40*/  UISETP.NE.AND.EX UP1, UPT, UR9, URZ, UPT, UP1 ;  /* 0x0000003f0900728c */ /* 0x000fc6000bf25310 */
[----:B------:R-:W-:Y:S01]  /*0e50*/  @UP0 ULDC.64 UR8, c[0x0][0xa28] ;  /* 0x00028a0000080ab9 */ /* 0x000fe20000000a00 */
[----:B------:R-:W3:Y:S01]  /*0e60*/  LDC R0, c[0x0][0x404] ;  /* 0x00010100ff007b82 */ /* 0x000ee20000000800 */
[----:B------:R-:W-:Y:S01]  /*0e70*/  @UP0 UIMAD.WIDE UR8, UR5, 0x4, UR8 ;  /* 0x00000004050808a5 */ /* 0x000fe2000f8e0208 */
[----:B------:R-:W-:-:S05]  /*0e80*/  PLOP3.LUT P2, PT, PT, PT, UP1, 0x80, 0x0 ;  /* 0x000000000000781c */ /* 0x000fca0003f4f018 */
[----:B------:R-:W-:Y:S01]  /*0e90*/  @UP1 ULDC.64 UR10, c[0x0][0xa18] ;  /* 0x00028600000a1ab9 */ /* 0x000fe20000000a00 */
[----:B------:R-:W-:Y:S01]  /*0ea0*/  IMAD.U32 R2, RZ, RZ, UR8 ;  /* 0x00000008ff027e24 */ /* 0x000fe2000f8e00ff */
[----:B------:R-:W4:Y:S01]  /*0eb0*/  LDC R17, c[0x0][0x2e0] ;  /* 0x0000b800ff117b82 */ /* 0x000f220000000800 */
[----:B0-----:R-:W-:Y:S01]  /*0ec0*/  IMAD.U32 R3, RZ, RZ, UR9 ;  /* 0x00000009ff037e24 */ /* 0x001fe2000f8e00ff */
[----:B------:R-:W-:-:S04]  /*0ed0*/  @UP1 UIMAD.WIDE UR8, UR5, 0x4, UR10 ;  /* 0x00000004050818a5 */ /* 0x000fc8000f8e020a */
[----:B------:R0:W5:Y:S02]  /*0ee0*/  @P0 LDG.E R6, desc[UR46][R2.64] ;  /* 0x0000002e02060981 */ /* 0x000164000c1e1900 */
[----:B------:R-:W-:Y:S02]  /*0ef0*/  IMAD.U32 R4, RZ, RZ, UR8 ;  /* 0x00000008ff047e24 */ /* 0x000fe4000f8e00ff */
[----:B------:R-:W-:Y:S01]  /*0f00*/  IMAD.U32 R5, RZ, RZ, UR9 ;  /* 0x00000009ff057e24 */ /* 0x000fe2000f8e00ff */
[----:B------:R-:W-:-:S04]  /*0f10*/  ULDC.64 UR8, c[0x0][0xa20] ;  /* 0x0002880000087ab9 */ /* 0x000fc80000000a00 */
[----:B-1----:R0:W5:Y:S01]  /*0f20*/  @P2 LDG.E R18, desc[UR46][R4.64] ;  /* 0x0000002e04122981 */ /* 0x002162000c1e1900 */
[----:B--2---:R-:W-:Y:S01]  /*0f30*/  ISETP.NE.U32.AND P0, PT, R8, RZ, PT ;  /* 0x000000ff0800720c */ /* 0x004fe20003f05070 */
[----:B------:R-:W-:Y:S01]  /*0f40*/  UMOV UR41, UR6 ;  /* 0x0000000600297c82 */ /* 0x000fe20008000000 */
[----:B------:R-:W-:Y:S02]  /*0f50*/  ISETP.NE.U32.AND P1, PT, RZ, UR8, PT ;  /* 0x00000008ff007c0c */ /* 0x000fe4000bf25070 */
[----:B------:R-:W-:Y:S02]  /*0f60*/  ISETP.NE.AND.EX P0, PT, R9, RZ, PT, P0 ;  /* 0x000000ff0900720c */ /* 0x000fe40003f05300 */
[----:B------:R-:W-:Y:S02]  /*0f70*/  ISETP.NE.AND.EX P1, PT, RZ, UR9, PT, P1 ;  /* 0x00000009ff007c0c */ /* 0x000fe4000bf25310 */
[----:B---3--:R-:W-:Y:S01]  /*0f80*/  SEL R0, R0, 0x1, P0 ;  /* 0x0000000100007807 */ /* 0x008fe20000000000 */
[----:B0-----:R-:W-:Y:S10]  /*0f90*/  @P2 BRA `(.L_x_11307) ;  /* 0x00000000002c2947 */ /* 0x001ff40003800000 */
        /* <DEDUP_REMOVED lines=11> */
.L_x_11307:
[----:B------:R-:W-:Y:S01]  /*1050*/  UMOV UR42, UR5 ;  /* 0x00000005002a7c82 */ /* 0x000fe20008000000 */
[----:B----4-:R-:W-:Y:S02]  /*1060*/  IMAD R17, R0, R17, RZ ;  /* 0x0000001100117224 */ /* 0x010fe400078e02ff */
        /* <DEDUP_REMOVED lines=8> */
.L_x_11308:
        /* <DEDUP_REMOVED lines=11> */
.L_x_11309:
        /* <DEDUP_REMOVED lines=18> */
.L_x_11311:
[----:B------:R-:W-:-:S13]  /*12c0*/  ISETP.NE.AND P0, PT, R9, 0x1, PT ;  /* 0x000000010900780c */ /* 0x000fda0003f05270 */
[----:B------:R-:W0:Y:S02]  /*12d0*/  @P0 LDC.64 R4, c[0x0][0x9e8] ;  /* 0x00027a00ff040b82 */ /* 0x000e240000000a00 */
[----:B0-----:R-:W-:-:S05]  /*12e0*/  @P0 IMAD.HI.U32 R4, R2, R4, RZ ;  /* 0x0000000402040227 */ /* 0x001fca00078e00ff */
[----:B------:R-:W-:-:S07]  /*12f0*/  @P0 SHF.R.U32.HI R2, RZ, R5, R4 ;  /* 0x00000005ff020219 */ /* 0x000fce0000011604 */
.L_x_11312:
[----:B------:R-:W-:-:S05]  /*1300*/  IMAD R3, R2, R9, R9 ;  /* 0x0000000902037224 */ /* 0x000fca00078e0209 */
[----:B------:R-:W-:-:S07]  /*1310*/  VIMNMX R0, R0, R3, PT ;  /* 0x0000000300007248 */ /* 0x000fce0003fe0100 */
.L_x_11310:
        /* <DEDUP_REMOVED lines=24> */
.L_x_11314:
[----:B------:R-:W-:-:S13]  /*14a0*/  ISETP.NE.AND P0, PT, R9, 0x1, PT ;  /* 0x000000010900780c */ /* 0x000fda0003f05270 */
[----:B------:R-:W0:Y:S02]  /*14b0*/  @P0 LDC.64 R2, c[0x0][0x9e8] ;  /* 0x00027a00ff020b82 */ /* 0x000e240000000a00 */
[----:B0-----:R-:W-:-:S05]  /*14c0*/  @P0 IMAD.HI.U32 R0, R4, R2, RZ ;  /* 0x0000000204000227 */ /* 0x001fca00078e00ff */
[----:B------:R-:W-:-:S07]  /*14d0*/  @P0 SHF.R.U32.HI R4, RZ, R3, R0 ;  /* 0x00000003ff040219 */ /* 0x000fce0000011600 */
.L_x_11315:
[----:B------:R-:W-:-:S05]  /*14e0*/  IMAD R4, R4, R9, RZ ;  /* 0x0000000904047224 */ /* 0x000fca00078e02ff */
[----:B------:R-:W-:-:S13]  /*14f0*/  R2UR UR5, R4 ;  /* 0x00000000040572ca */ /* 0x000fda00000e0000 */
[----:B------:R-:W-:-:S04]  /*1500*/  UISETP.LT.AND UP0, UPT, UR4, UR5, UPT ;  /* 0x000000050400728c */ /* 0x000fc8000bf01270 */
[----:B------:R-:W-:-:S12]  /*1510*/  USEL UR4, UR4, UR5, !UP0 ;  /* 0x0000000504047287 */ /* 0x000fd8000c000000 */
.L_x_11313:
        /* <DEDUP_REMOVED lines=10> */
[----:B------:R-:W-:Y:S01]  /*15c0*/  CS2R R14, SRZ ;  /* 0x00000000000e7805 */ /* 0x000fe2000001ff00 */
[----:B------:R-:W-:Y:S01]  /*15d0*/  IMAD.MOV.U32 R110, RZ, RZ, RZ ;  /* 0x000000ffff6e7224 */ /* 0x000fe200078e00ff */
[----:B------:R-:W-:Y:S01]  /*15e0*/  UISETP.LT.AND UP0, UPT, URZ, UR5, UPT ;  /* 0x000000053f00728c */ /* 0x000fe2000bf01270 */
[----:B------:R-:W-:Y:S02]  /*15f0*/  CS2R R24, SRZ ;  /* 0x0000000000187805 */ /* 0x000fe4000001ff00 */
[----:B------:R-:W-:Y:S01]  /*1600*/  CS2R R12, SRZ ;  /* 0x00000000000c7805 */ /* 0x000fe2000001ff00 */
[----:B------:R-:W-:Y:S01]  /*1610*/  IMAD.MOV.U32 R106, RZ, RZ, RZ ;  /* 0x000000ffff6a7224 */ /* 0x000fe200078e00ff */
[----:B------:R-:W-:Y:S01]  /*1620*/  USEL UR43, URZ, UR5, !UP0 ;  /* 0x000000053f2b7287 */ /* 0x000fe2000c000000 */
[----:B------:R-:W-:Y:S01]  /*1630*/  IMAD.MOV.U32 R27, RZ, RZ, RZ ;  /* 0x000000ffff1b7224 */ /* 0x000fe200078e00ff */
[----:B------:R-:W-:Y:S02]  /*1640*/  CS2R R102, SRZ ;  /* 0x0000000000667805 */ /* 0x000fe4000001ff00 */
[----:B------:R-:W-:-:S02]  /*1650*/  CS2R R100, SRZ ;  /* 0x0000000000647805 */ /* 0x000fc4000001ff00 */
[----:B------:R-:W-:Y:S02]  /*1660*/  CS2R R98, SRZ ;  /* 0x0000000000627805 */ /* 0x000fe4000001ff00 */
[----:B------:R-:W-:Y:S02]  /*1670*/  CS2R R96, SRZ ;  /* 0x0000000000607805 */ /* 0x000fe4000001ff00 */
[----:B------:R-:W-:Y:S02]  /*1680*/  ISETP.GT.AND P1, PT, R88, UR43, PT ;  /* 0x0000002b58007c0c */ /* 0x000fe4000bf24270 */
[----:B------:R-:W-:Y:S02]  /*1690*/  CS2R R94, SRZ ;  /* 0x00000000005e7805 */ /* 0x000fe4000001ff00 */
[----:B------:R-:W-:Y:S02]  /*16a0*/  CS2R R92, SRZ ;  /* 0x00000000005c7805 */ /* 0x000fe4000001ff00 */
[----:B------:R-:W-:Y:S01]  /*16b0*/  CS2R R90, SRZ ;  /* 0x00000000005a7805 */ /* 0x000fe2000001ff00 */
[----:B------:R-:W-:-:S06]  /*16c0*/  IMAD.MOV.U32 R89, RZ, RZ, RZ ;  /* 0x000000ffff597224 */ /* 0x000fcc00078e00ff */
[----:B------:R-:W-:Y:S05]  /*16d0*/  @!P1 BRA `(.L_x_11316) ;  /* 0x000000d400549947 */ /* 0x000fea0003800000 */
[----:B------:R-:W0:Y:S01]  /*16e0*/  S2R R3, SR_TID.X ;  /* 0x0000000000037919 */ /* 0x000e220000002100 */
[----:B------:R-:W1:Y:S01]  /*16f0*/  S2UR UR6, SR_CgaCtaId ;  /* 0x00000000000679c3 */ /* 0x000e620000008800 */
[----:B------:R-:W-:Y:S02]  /*1700*/  UMOV UR45, 0x400 ;  /* 0x00000400002d7882 */ /* 0x000fe40000000000 */
[----:B-1----:R-:W-:Y:S01]  /*1710*/  ULEA UR45, UR6, UR45, 0x18 ;  /* 0x0000002d062d7291 */ /* 0x002fe2000f8ec03f */
[----:B0-----:R-:W-:-:S05]  /*1720*/  VIADD R4, R3, 0xffffff80 ;  /* 0xffffff8003047836 */ /* 0x001fca0000000000 */
[----:B------:R-:W-:-:S04]  /*1730*/  SHF.R.S32.HI R3, RZ, 0x1f, R4 ;  /* 0x0000001fff037819 */ /* 0x000fc80000011404 */
[----:B------:R-:W-:-:S04]  /*1740*/  LEA.HI R3, R3, R4, RZ, 0x7 ;  /* 0x0000000403037211 */ /* 0x000fc800078f38ff */
[----:B------:R-:W-:-:S05]  /*1750*/  SHF.R.S32.HI R3, RZ, 0x7, R3 ;  /* 0x00000007ff037819 */ /* 0x000fca0000011403 */
[----:B------:R-:W0:Y:S02]  /*1760*/  SHFL.IDX PT, R0, R3, RZ, 0x1f ;  /* 0x00001fff03007589 */ /* 0x000e2400000e0000 */
[----:B0-----:R-:W-:-:S13]  /*1770*/  R2UR UR44, R0 ;  /* 0x00000000002c72ca */ /* 0x001fda00000e0000 */
        /* <DEDUP_REMOVED lines=26> */
.L_x_11317:
        /* <DEDUP_REMOVED lines=9> */
.L_x_11500:
[----:B------:R-:W-:Y:S05]  /*19b0*/  @!P0 BRA `(.L_x_11319) ;  /* 0x0000000000048947 */ /* 0x000fea0003800000 */
[----:B------:R-:W-:Y:S01]  /*19c0*/  BPT.TRAP 0x1 ;  /* 0x000000040000795c */ /* 0x000fe20000300000 */
.L_x_11319:
[----:B------:R-:W-:Y:S02]  /*19d0*/  IMAD.U32 R4, RZ, RZ, UR39 ;  /* 0x00000027ff047e24 */ /* 0x000fe4000f8e00ff */
[----:B0-----:R-:W-:-:S03]  /*19e0*/  IMAD.U32 R3, RZ, RZ, UR38 ;  /* 0x00000026ff037e24 */ /* 0x001fc6000f8e00ff */
[----:B------:R-:W-:Y:S02]  /*19f0*/  LEA R4, R4, UR45, 0x3 ;  /* 0x0000002d04047c11 */ /* 0x000fe4000f8e18ff */
[----:B------:R-:W-:-:S04]  /*1a00*/  SHF.L.U32 R3, R3, 0x1f, RZ ;  /* 0x0000001f03037819 */ /* 0x000fc800000006ff */
[----:B------:R0:W1:Y:S01]  /*1a10*/  SYNCS.PHASECHK.TRANS64.TRYWAIT P2, [R4+URZ+0x16830], R3 ;  /* 0x01683003040075a7 */ /* 0x000062000804017f */
[----:B------:R-:W-:Y:S05]  /*1a20*/  @!P0 BRA `(.L_x_11320) ;  /* 0x0000000000048947 */ /* 0x000fea0003800000 */
[----:B------:R-:W-:Y:S01]  /*1a30*/  BPT.TRAP 0x1 ;  /* 0x000000040000795c */ /* 0x000fe20000300000 */
.L_x_11320:
[----:B------:R-:W2:Y:S02]  /*1a40*/  S2R R0, SR_TID.X ;  /* 0x0000000000007919 */ /* 0x000ea40000002100 */
[----:B--2---:R-:W-:Y:S01]  /*1a50*/  LOP3.LUT P1, RZ, R0, 0x7f, RZ, 0xc0, !PT ;  /* 0x0000007f00ff7812 */ /* 0x004fe2000782c0ff */
[----:B-1----:R-:W-:-:S12]  /*1a60*/  @P2 BRA `(.L_x_11321) ;  /* 0x0000000000082947 */ /* 0x002fd80003800000 */
[----:B------:R-:W1:Y:S02]  /*1a70*/  SYNCS.PHASECHK.TRANS64.TRYWAIT P2, [R4+URZ+0x16830], R3 ;  /* 0x01683003040075a7 */ /* 0x000e64000804017f */
[----:B-1----:R-:W-:Y:S05]  /*1a80*/  @!P2 BRA `(.L_x_11322) ;  /* 0x000001300044a947 */ /* 0x002fea0003800000 */
.L_x_11321:
[----:B------:R-:W-:Y:S05]  /*1a90*/  WARPSYNC.ALL ;  /* 0x0000000000007948 */ /* 0x000fea0003800000 */
[----:B------:R-:W-:Y:S01]  /*1aa0*/  UIADD3 UR4, UR45, 0xe400, URZ ;  /* 0x0000e4002d047890 */ /* 0x000fe2000fffe03f */
[----:B------:R-:W2:Y:S01]  /*1ab0*/  LDL R98, [R1+0x4] ;  /* 0x0000040001627983 */ /* 0x000ea20000100800 */
[----:B------:R-:W-:Y:S01]  /*1ac0*/  ULOP3.LUT UR16, UR48, 0x10000, URZ, 0xfc, !UPT ;  /* 0x0001000030107892 */ /* 0x000fe2000f8efc3f */
[----:B------:R-:W-:Y:S01]  /*1ad0*/  WARPGROUP.ARRIVE ;  /* 0x00000000000079c5 */ /* 0x000fe20000000000 */
[----:B------:R-:W-:Y:S01]  /*1ae0*/  USHF.R.U32.HI UR4, URZ, 0x4, UR4 ;  /* 0x000000043f047899 */ /* 0x000fe20008011604 */
[----:B------:R-:W-:Y:S01]  /*1af0*/  IMAD.MOV.U32 R21, RZ, RZ, -0x80 ;  /* 0xffffff80ff157424 */ /* 0x000fe200078e00ff */
[----:B------:R-:W-:Y:S01]  /*1b00*/  UMOV UR17, 0x40000040 ;  /* 0x4000004000117882 */ /* 0x000fe20000000000 */
[----:B------:R-:W-:Y:S01]  /*1b10*/  UMOV UR19, 0x40000040 ;  /* 0x4000004000137882 */ /* 0x000fe20000000000 */
[----:B------:R-:W-:Y:S01]  /*1b20*/  ULOP3.LUT UR4, UR4, 0x3fff, URZ, 0xc0, !UPT ;  /* 0x00003fff04047892 */ /* 0x000fe2000f8ec03f */
[----:B01----:R-:W-:Y:S01]  /*1b30*/  @!P1 VIADD R4, R4, 0x16840 ;  /* 0x0001684004049836 */ /* 0x003fe20000000000 */
[----:B------:R-:W-:Y:S01]  /*1b40*/  UMOV UR5, 0x40000040 ;  /* 0x4000004000057882 */ /* 0x000fe20000000000 */
[----:B------:R-:W-:Y:S01]  /*1b50*/  UMOV UR7, 0x40000040 ;  /* 0x4000004000077882 */ /* 0x000fe20000000000 */
[----:B------:R-:W-:-:S02]  /*1b60*/  ULOP3.LUT UR20, UR4, 0x10000, URZ, 0xfc, !UPT ;  /* 0x0001000004147892 */ /* 0x000fc4000f8efc3f */
[----:B------:R-:W-:Y:S01]  /*1b70*/  UIADD3 UR4, UR16, 0x2, URZ ;  /* 0x0000000210047890 */ /* 0x000fe2000fffe03f */
[----:B------:R-:W-:Y:S01]  /*1b80*/  @!P1 PRMT R4, RZ, 0x654, R4 ;  /* 0x00000654ff049816 */ /* 0x000fe20000000004 */
[----:B------:R-:W-:Y:S02]  /*1b90*/  ULEA UR18, UR39, UR20, 0xa ;  /* 0x0000001427127291 */ /* 0x000fe4000f8e503f */
[----:B------:R-:W-:Y:S02]  /*1ba0*/  UIADD3 UR8, UR16, 0x4, URZ ;  /* 0x0000000410087890 */ /* 0x000fe4000fffe03f */
[----:B------:R-:W-:Y:S02]  /*1bb0*/  UIADD3 UR6, UR18, 0x2, URZ ;  /* 0x0000000212067890 */ /* 0x000fe4000fffe03f */
[----:B------:R-:W-:Y:S01]  /*1bc0*/  UIADD3 UR10, UR18, 0x4, URZ ;  /* 0x00000004120a7890 */ /* 0x000fe2000fffe03f */
[----:B------:R-:W-:Y:S02]  /*1bd0*/  UMOV UR9, 0x40000040 ;  /* 0x4000004000097882 */ /* 0x000fe40000000000 */
[----:B------:R-:W-:Y:S01]  /*1be0*/  HGMMA.64x128x16.F32.BF16 R24, gdesc[UR16], RZ, !UPT, gsb0 ;  /* 0x01e00000101879f0 */ /* 0x000fe2000c0018ff */
        /* <DEDUP_REMOVED lines=88> */
[----:B------:R-:W-:Y:S01]  /*2170*/  FMUL.FTZ R73, R73, UR10 ;  /* 0x0000000a49497c20 */ /* 0x000fe20008410000 */
[----:B------:R-:W-:Y:S01]  /*2180*/  IMAD R75, R16, -0x2, R57 ;  /* 0xfffffffe104b7824 */ /* 0x000fe200078e0239 */
[----:B------:R-:W-:Y:S01]  /*2190*/  LEA R78, R88, 0xffffff80, 0x7 ;  /* 0xffffff80584e7811 */ /* 0x000fe200078e38ff */
[----:B------:R-:W-:-:S03]  /*21a0*/  IMAD R59, R16, -0x2, R59 ;  /* 0xfffffffe103b7824 */ /* 0x000fc600078e023b */
[----:B------:R-:W1:Y:S01]  /*21b0*/  MUFU.TANH R5, R5 ;  /* 0x0000000500057308 */ /* 0x000e620000002400 */
[----:B--2---:R-:W-:Y:S02]  /*21c0*/  IMAD R4, R153, 0xc0, R98 ;  /* 0x000000c099047824 */ /* 0x004fe400078e0262 */
[C---:B------:R-:W-:Y:S02]  /*21d0*/  VIADD R82, R59.reuse, UR6 ;  /* 0x000000063b527c36 */ /* 0x040fe40008000000 */
[----:B------:R-:W-:-:S03]  /*21e0*/  VIADD R79, R59, UR21 ;  /* 0x000000153b4f7c36 */ /* 0x000fc60008000000 */
[----:B------:R-:W2:Y:S01]  /*21f0*/  MUFU.TANH R0, R0 ;  /* 0x0000000000007308 */ /* 0x000ea20000002400 */
[----:B------:R-:W-:-:S07]  /*2200*/  VIADDMNMX R70, R4, R82, R75, PT ;  /* 0x0000005204467246 */ /* 0x000fce000380014b */
        /* <DEDUP_REMOVED lines=61> */
[----:B-----5:R-:W-:Y:S01]  /*25e0*/  IMAD.IADD R73, R79, 0x1, R4 ;  /* 0x000000014f497824 */ /* 0x020fe200078e0204 */
        /* <DEDUP_REMOVED lines=13> */
.L_x_11325:
[----:B------:R-:W-:-:S06]  /*26c0*/  UISETP.NE.AND UP1, UPT, UR7, 0x1, UPT ;  /* 0x000000010700788c */ /* 0x000fcc000bf25270 */
[----:B------:R-:W-:-:S05]  /*26d0*/  PLOP3.LUT P2, PT, PT, PT, UP1, 0x80, 0x0 ;  /* 0x000000000000781c */ /* 0x000fca0003f4f018 */
[----:B------:R-:W-:-:S08]  /*26e0*/  @UP1 ULDC.64 UR10, c[0x0][0x9e8] ;  /* 0x00027a00000a1ab9 */ /* 0x000fd00000000a00 */
[----:B------:R-:W-:-:S05]  /*26f0*/  @P2 IMAD.HI.U32 R58, R57, UR10, RZ ;  /* 0x0000000a393a2c27 */ /* 0x000fca000f8e00ff */
[----:B------:R-:W-:-:S07]  /*2700*/  @P2 SHF.R.U32.HI R57, RZ, UR11, R58 ;  /* 0x0000000bff392c19 */ /* 0x000fce000801163a */
.L_x_11326:
[----:B------:R-:W-:Y:S05]  /*2710*/  BSYNC B0 ;  /* 0x0000000000007941 */ /* 0x000fea0003800000 */
.L_x_11324:
[----:B------:R-:W-:-:S04]  /*2720*/  IMAD R57, R57, UR7, -R78 ;  /* 0x0000000739397c24 */ /* 0x000fc8000f8e0a4e */
[----:B------:R-:W-:-:S05]  /*2730*/  IMAD R57, R16, -0x2, R57 ;  /* 0xfffffffe10397824 */ /* 0x000fca00078e0239 */
[----:B------:R-:W-:Y:S02]  /*2740*/  VIMNMX R73, R73, R57, !PT ;  /* 0x0000003949497248 */ /* 0x000fe40007fe0100 */
[----:B------:R-:W-:-:S07]  /*2750*/  VIADDMNMX R70, R57, UR7, R70, PT ;  /* 0x0000000739467c46 */ /* 0x000fce000b800146 */
.L_x_11323:
        /* <DEDUP_REMOVED lines=180> */
[----:B------:R-:W-:Y:S01]  /*32a0*/  ISETP.GE.AND P6, PT, R74, 0x7a, PT ;  /* 0x0000007a4a00780c */ /* 0x000fe20003fc6270 */
[----:B------:R-:W-:-:S12]  /*32b0*/  IMAD.IADD R74, R79, 0x1, R5 ;  /* 0x000000014f4a7824 */ /* 0x000fd800078e0205 */
[----:B------:R-:W-:Y:S02]  /*32c0*/  @P6 LOP3.LUT R22, R22, 0x8000000, RZ, 0xfc, !PT ;  /* 0x0800000016166812 */ /* 0x000fe400078efcff */
[----:B------:R-:W-:-:S04]  /*32d0*/  ISETP.GT.AND P6, PT, R73, 0x79, !P6 ;  /* 0x000000794900780c */ /* 0x000fc800077c4270 */
[----:B------:R-:W-:Y:S02]  /*32e0*/  ISETP.LT.OR P6, PT, R70, 0x7a, P6 ;  /* 0x0000007a4600780c */ /* 0x000fe400037c1670 */
[----:B------:R-:W-:Y:S02]  /*32f0*/  VIADDMNMX R70, R5, R82, R75, PT ;  /* 0x0000005205467246 */ /* 0x000fe4000380014b */
        /* <DEDUP_REMOVED lines=17> */
.L_x_11329:
[----:B------:R-:W-:-:S06]  /*3410*/  UISETP.NE.AND UP1, UPT, UR7, 0x1, UPT ;  /* 0x000000010700788c */ /* 0x000fcc000bf25270 */
[----:B------:R-:W-:-:S05]  /*3420*/  PLOP3.LUT P6, PT, PT, PT, UP1, 0x80, 0x0 ;  /* 0x000000000000781c */ /* 0x000fca0003fcf018 */
[----:B------:R-:W-:-:S08]  /*3430*/  @UP1 ULDC.64 UR10, c[0x0][0x9e8] ;  /* 0x00027a00000a1ab9 */ /* 0x000fd00000000a00 */
[----:B------:R-:W-:Y:S01]  /*3440*/  @P6 IMAD.HI.U32 R40, R73, UR10, RZ ;  /* 0x0000000a49286c27 */ /* 0x000fe2000f8e00ff */
[----:B------:R-:W-:-:S13]  /*3450*/  PLOP3.LUT P6, PT, PT, PT, UP1, 0x80, 0x0 ;  /* 0x000000000000781c */ /* 0x000fda0003fcf018 */
[----:B------:R-:W-:-:S07]  /*3460*/  @P6 SHF.R.U32.HI R73, RZ, UR11, R40 ;  /* 0x0000000bff496c19 */ /* 0x000fce0008011628 */
.L_x_11330:
[----:B------:R-:W-:Y:S05]  /*3470*/  BSYNC B0 ;  /* 0x0000000000007941 */ /* 0x000fea0003800000 */
.L_x_11328:
[----:B------:R-:W-:-:S04]  /*3480*/  IMAD R73, R73, UR7, -R78 ;  /* 0x0000000749497c24 */ /* 0x000fc8000f8e0a4e */
[----:B------:R-:W-:-:S05]  /*3490*/  IMAD R73, R16, -0x2, R73 ;  /* 0xfffffffe10497824 */ /* 0x000fca00078e0249 */
[----:B------:R-:W-:Y:S02]  /*34a0*/  VIMNMX R74, R74, R73, !PT ;  /* 0x000000494a4a7248 */ /* 0x000fe40007fe0100 */
[----:B------:R-:W-:-:S07]  /*34b0*/  VIADDMNMX R70, R73, UR7, R70, PT ;  /* 0x0000000749467c46 */ /* 0x000fce000b800146 */
.L_x_11327:
[----:B------:R-:W-:Y:S01]  /*34c0*/  ISETP.GT.AND P2, PT, R74, 0x1, !P2 ;  /* 0x000000014a00780c */ /* 0x000fe20005744270 */
[----:B------:R-:W-:Y:S01]  /*34d0*/  ULDC UR10, c[0x0][0x988] ;  /* 0x00026200000a7ab9 */ /* 0x000fe20000000800 */
[----:B------:R-:W-:Y:S02]  /*34e0*/  LOP3.LUT P6, RZ, R22, 0x8, RZ, 0xc0, !PT ;  /* 0x0000000816ff7812 */ /* 0x000fe400078cc0ff */
[----:B------:R-:W-:Y:S02]  /*34f0*/  ISETP.LT.OR P2, PT, R70, 0x2, P2 ;  /* 0x000000024600780c */ /* 0x000fe40001741670 */
[----:B------:R-:W-:Y:S02]  /*3500*/  ISETP.GT.AND P3, PT, R74, 0x70, !P3 ;  /* 0x000000704a00780c */ /* 0x000fe40005f64270 */
[----:B------:R-:W-:Y:S02]  /*3510*/  FSEL R3, R3, -INF , !P2 ;  /* 0xff80000003037808 */ /* 0x000fe40005000000 */
[----:B------:R-:W-:-:S02]  /*3520*/  LOP3.LUT P2, RZ, R22, 0x2, RZ, 0xc0, !PT ;  /* 0x0000000216ff7812 */ /* 0x000fc4000784c0ff */
[C---:B------:R-:W-:Y:S02]  /*3530*/  ISETP.GT.AND P4, PT, R74.reuse, 0x71, !P4 ;  /* 0x000000714a00780c */ /* 0x040fe40006784270 */
[----:B------:R-:W-:Y:S02]  /*3540*/  ISETP.GT.AND P2, PT, R74, 0x8, !P2 ;  /* 0x000000084a00780c */ /* 0x000fe40005744270 */
[C---:B------:R-:W-:Y:S02]  /*3550*/  ISETP.LT.OR P3, PT, R70.reuse, 0x71, P3 ;  /* 0x000000714600780c */ /* 0x040fe40001f61670 */
[----:B------:R-:W-:Y:S02]  /*3560*/  ISETP.LT.OR P2, PT, R70, 0x9, P2 ;  /* 0x000000094600780c */ /* 0x000fe40001741670 */
[----:B------:R-:W-:Y:S02]  /*3570*/  ISETP.GT.AND P5, PT, R74, 0x78, !P5 ;  /* 0x000000784a00780c */ /* 0x000fe40006fa4270 */
        /* <DEDUP_REMOVED lines=84> */
[----:B------:R-:W0:Y:S01]  /*3ac0*/  SHFL.BFLY PT, R7, R6, 0x2, 0x1f ;  /* 0x0c401f0006077f89 */ /* 0x000e2200000e0000 */
[----:B------:R-:W-:-:S02]  /*3ad0*/  LOP3.LUT P6, RZ, R22, 0x10, RZ, 0xc0, !PT ;  /* 0x0000001016ff7812 */ /* 0x000fc400078cc0ff */
[----:B------:R-:W-:Y:S02]  /*3ae0*/  ISETP.LT.OR P2, PT, R70, 0x3a, P2 ;  /* 0x0000003a4600780c */ /* 0x000fe40001741670 */
[----:B------:R-:W-:Y:S02]  /*3af0*/  FSEL R26, R26, -INF , !P5 ;  /* 0xff8000001a1a7808 */ /* 0x000fe40006800000 */
        /* <DEDUP_REMOVED lines=67> */
[----:B------:R-:W-:Y:S01]  /*3f30*/  MUFU.EX2 R148, R148 ;  /* 0x0000009400947308 */ /* 0x000fe20000000800 */
[----:B------:R-:W-:Y:S01]  /*3f40*/  ISETP.LT.OR P2, PT, R70, 0x6a, P2 ;  /* 0x0000006a4600780c */ /* 0x000fe20001741670 */
[--C-:B------:R-:W-:Y:S01]  /*3f50*/  FFMA.FTZ R73, R90, UR10, -R75.reuse ;  /* 0x0000000a5a497c23 */ /* 0x100fe2000801084b */
[----:B------:R-:W-:Y:S01]  /*3f60*/  FMNMX.FTZ R6, R42, R77, !PT ;  /* 0x0000004d2a067209 */ /* 0x000fe20007810000 */
[--C-:B------:R-:W-:Y:S01]  /*3f70*/  FFMA.FTZ R81, R32, UR10, -R75.reuse ;  /* 0x0000000a20517c23 */ /* 0x100fe2000801084b */
[----:B------:R-:W-:Y:S01]  /*3f80*/  FSEL R12, R12, -INF , !P2 ;  /* 0xff8000000c0c7808 */ /* 0x000fe20005000000 */
[--C-:B------:R-:W-:Y:S01]  /*3f90*/  FFMA.FTZ R144, R72, UR10, -R75.reuse ;  /* 0x0000000a48907c23 */ /* 0x100fe2000801084b */
[----:B------:R-:W-:Y:S01]  /*3fa0*/  FMNMX.FTZ R77, R9, R6, !PT ;  /* 0x00000006094d7209 */ /* 0x000fe20007810000 */
[----:B------:R-:W0:Y:S01]  /*3fb0*/  MUFU.EX2 R71, R71 ;  /* 0x0000004700477308 */ /* 0x000e220000000800 */
[----:B------:R-:W-:Y:S01]  /*3fc0*/  FSEL R58, R15, -INF , !P4 ;  /* 0xff8000000f3a7808 */ /* 0x000fe20006000000 */
[--C-:B------:R-:W-:Y:S01]  /*3fd0*/  FFMA.FTZ R69, R69, UR10, -R75.reuse ;  /* 0x0000000a45457c23 */ /* 0x100fe2000801084b */
[----:B------:R-:W-:Y:S01]  /*3fe0*/  FMNMX.FTZ R6, R8, R77, !PT ;  /* 0x0000004d08067209 */ /* 0x000fe20007810000 */
[--C-:B------:R-:W-:Y:S01]  /*3ff0*/  FFMA.FTZ R146, R68, UR10, -R75.reuse ;  /* 0x0000000a44927c23 */ /* 0x100fe2000801084b */
[----:B------:R-:W-:Y:S01]  /*4000*/  ISETP.LT.OR P6, PT, R70, 0x7a, P6 ;  /* 0x0000007a4600780c */ /* 0x000fe200037c1670 */
        /* <DEDUP_REMOVED lines=10> */
[----:B------:R-:W2:Y:S01]  /*40b0*/  MUFU.EX2 R73, R73 ;  /* 0x0000004900497308 */ /* 0x000ea20000000800 */
        /* <DEDUP_REMOVED lines=8> */
[--C-:B------:R-:W-:Y:S01]  /*4140*/  FFMA.FTZ R59, R59, UR10, -R75.reuse ;  /* 0x0000000a3b3b7c23 */ /* 0x100fe2000801084b */
        /* <DEDUP_REMOVED lines=8> */
[----:B------:R-:W-:Y:S01]  /*41d0*/  FFMA.FTZ R55, R55, UR10, -R75 ;  /* 0x0000000a37377c23 */ /* 0x000fe2000801084b */
[----:B------:R-:W-:-:S04]  /*41e0*/  FMNMX.FTZ R6, R27, R6, !PT ;  /* 0x000000061b067209 */ /* 0x000fc80007810000 */
[----:B------:R-:W-:Y:S01]  /*41f0*/  FMNMX.FTZ R77, R29, R6, !PT ;  /* 0x000000061d4d7209 */ /* 0x000fe20007810000 */
[----:B------:R5:W-:Y:S03]  /*4200*/  MUFU.EX2 R67, R60 ;  /* 0x0000003c00437308 */ /* 0x000be60000000800 */
[----:B------:R-:W-:-:S04]  /*4210*/  FMNMX.FTZ R6, R30, R77, !PT ;  /* 0x0000004d1e067209 */ /* 0x000fc80007810000 */
[----:B------:R-:W-:Y:S01]  /*4220*/  FMNMX.FTZ R6, R33, R6, !PT ;  /* 0x0000000621067209 */ /* 0x000fe20007810000 */
[----:B------:R-:W4:Y:S01]  /*4230*/  MUFU.EX2 R146, R146 ;  /* 0x0000009200927308 */ /* 0x000f220000000800 */
[----:B-----5:R-:W-:Y:S01]  /*4240*/  FSEL R60, R21, -INF , !P6 ;  /* 0xff800000153c7808 */ /* 0x020fe20007000000 */
        /* <DEDUP_REMOVED lines=23> */
[----:B------:R-:W0:Y:S01]  /*43c0*/  SHFL.BFLY PT, R6, R77, 0x2, 0x1f ;  /* 0x0c401f004d067f89 */ /* 0x000e2200000e0000 */
[----:B------:R-:W-:Y:S08]  /*43d0*/  MUFU.EX2 R59, R59 ;  /* 0x0000003b003b7308 */ /* 0x000ff00000000800 */
[----:B------:R-:W-:Y:S08]  /*43e0*/  MUFU.EX2 R132, R132 ;  /* 0x0000008400847308 */ /* 0x000ff00000000800 */
[----:B------:R-:W-:Y:S01]  /*43f0*/  MUFU.EX2 R15, R15 ;  /* 0x0000000f000f7308 */ /* 0x000fe20000000800 */
[----:B0-----:R-:W-:-:S07]  /*4400*/  FMNMX.FTZ R46, R77, R6, !PT ;  /* 0x000000064d2e7209 */ /* 0x001fce0007810000 */
[----:B------:R-:W-:Y:S01]  /*4410*/  MUFU.EX2 R134, R134 ;  /* 0x0000008600867308 */ /* 0x000fe20000000800 */
[----:B------:R-:W-:Y:S01]  /*4420*/  FFMA.FTZ R77, R44, UR10, -R75 ;  /* 0x0000000a2c4d7c23 */ /* 0x000fe2000801084b */
[----:B------:R-:W0:Y:S06]  /*4430*/  SHFL.BFLY PT, R83, R46, 0x1, 0x1f ;  /* 0x0c201f002e537f89 */ /* 0x000e2c00000e0000 */
[----:B------:R-:W-:Y:S08]  /*4440*/  MUFU.EX2 R21, R21 ;  /* 0x0000001500157308 */ /* 0x000ff00000000800 */
[----:B------:R-:W-:Y:S08]  /*4450*/  MUFU.EX2 R128, R128 ;  /* 0x0000008000807308 */ /* 0x000ff00000000800 */
[----:B------:R-:W-:Y:S01]  /*4460*/  MUFU.EX2 R57, R57 ;  /* 0x0000003900397308 */ /* 0x000fe20000000800 */
[----:B0-----:R-:W-:-:S04]  /*4470*/  FMNMX.FTZ R6, R46, R83, !PT ;  /* 0x000000532e067209 */ /* 0x001fc80007810000 */
[C---:B------:R-:W-:Y:S01]  /*4480*/  FSETP.NEU.FTZ.AND P2, PT, R6.reuse, -INF , PT ;  /* 0xff8000000600780b */ /* 0x040fe20003f5d000 */
[----:B------:R-:W-:Y:S02]  /*4490*/  FMUL.FTZ R32, R6, UR10 ;  /* 0x0000000a06207c20 */ /* 0x000fe40008410000 */
[----:B------:R-:W-:Y:S03]  /*44a0*/  MUFU.EX2 R130, R130 ;  /* 0x0000008200827308 */ /* 0x000fe60000000800 */
[----:B------:R-:W-:Y:S02]  /*44b0*/  FSEL R32, R32, RZ, P2 ;  /* 0x000000ff20207208 */ /* 0x000fe40001000000 */
[----:B------:R-:W-:-:S03]  /*44c0*/  PLOP3.LUT P2, PT, PT, PT, UP0, 0x40, 0x0 ;  /* 0x000000000000781c */ /* 0x000fc60003f4e808 */
[----:B------:R-:W-:Y:S01]  /*44d0*/  MUFU.EX2 R55, R55 ;  /* 0x0000003700377308 */ /* 0x000fe20000000800 */
[--C-:B------:R-:W-:Y:S01]  /*44e0*/  FFMA.FTZ R149, R0, UR10, -R32.reuse ;  /* 0x0000000a00957c23 */ /* 0x100fe20008010820 */
[--C-:B------:R-:W-:Y:S01]  /*44f0*/  FFMA.FTZ R0, R3, UR10, -R32.reuse ;  /* 0x0000000a03007c23 */ /* 0x100fe20008010820 */
[----:B------:R-:W-:Y:S01]  /*4500*/  FADD.FTZ R3, R148, R71 ;  /* 0x0000004794037221 */ /* 0x000fe20000010000 */
[--C-:B------:R-:W-:Y:S01]  /*4510*/  FFMA.FTZ R151, R40, UR10, -R32.reuse ;  /* 0x0000000a28977c23 */ /* 0x100fe20008010820 */
[--C-:B------:R-:W-:Y:S01]  /*4520*/  FFMA.FTZ R2, R42, UR10, -R32.reuse ;  /* 0x0000000a2a027c23 */ /* 0x100fe20008010820 */
[--C-:B------:R-:W-:Y:S01]  /*4530*/  FFMA.FTZ R145, R9, UR10, -R32.reuse ;  /* 0x0000000a09917c23 */ /* 0x100fe20008010820 */
[----:B-1----:R-:W-:Y:S01]  /*4540*/  FADD.FTZ R34, R150, R3 ;  /* 0x0000000396227221 */ /* 0x002fe20000010000 */
[----:B------:R-:W-:Y:S01]  /*4550*/  MUFU.EX2 R149, R149 ;  /* 0x0000009500957308 */ /* 0x000fe20000000800 */
[--C-:B------:R-:W-:Y:S01]  /*4560*/  FFMA.FTZ R8, R8, UR10, -R32.reuse ;  /* 0x0000000a08087c23 */ /* 0x100fe20008010820 */
[----:B------:R-:W-:Y:S01]  /*4570*/  FFMA.FTZ R147, R11, UR10, -R32 ;  /* 0x0000000a0b937c23 */ /* 0x000fe20008010820 */
[----:B--2---:R-:W-:Y:S01]  /*4580*/  FADD.FTZ R3, R73, R34 ;  /* 0x0000002249037221 */ /* 0x004fe20000010000 */
[--C-:B------:R-:W-:Y:S01]  /*4590*/  FFMA.FTZ R10, R10, UR10, -R32.reuse ;  /* 0x0000000a0a0a7c23 */ /* 0x100fe20008010820 */
[--C-:B------:R-:W-:Y:S01]  /*45a0*/  FFMA.FTZ R141, R14, UR10, -R32.reuse ;  /* 0x0000000a0e8d7c23 */ /* 0x100fe20008010820 */
[--C-:B------:R-:W-:Y:S01]  /*45b0*/  FFMA.FTZ R14, R13, UR10, -R32.reuse ;  /* 0x0000000a0d0e7c23 */ /* 0x100fe20008010820 */
[----:B---3--:R-:W-:Y:S01]  /*45c0*/  FADD.FTZ R34, R144, R3 ;  /* 0x0000000390227221 */ /* 0x008fe20000010000 */
[----:B------:R-:W0:Y:S01]  /*45d0*/  MUFU.EX2 R0, R0 ;  /* 0x0000000000007308 */ /* 0x000e220000000800 */
[--C-:B------:R-:W-:Y:S01]  /*45e0*/  FFMA.FTZ R143, R25, UR10, -R32.reuse ;  /* 0x0000000a198f7c23 */ /* 0x100fe20008010820 */
[----:B------:R-:W-:Y:S01]  /*45f0*/  FFMA.FTZ R24, R24, UR10, -R32 ;  /* 0x0000000a18187c23 */ /* 0x000fe20008010820 */
[----:B----4-:R-:W-:Y:S01]  /*4600*/  FADD.FTZ R3, R69, R34 ;  /* 0x0000002245037221 */ /* 0x010fe20000010000 */
[--C-:B------:R-:W-:Y:S01]  /*4610*/  FFMA.FTZ R137, R28, UR10, -R32.reuse ;  /* 0x0000000a1c897c23 */ /* 0x100fe20008010820 */
[--C-:B------:R-:W-:Y:S01]  /*4620*/  FFMA.FTZ R28, R27, UR10, -R32.reuse ;  /* 0x0000000a1b1c7c23 */ /* 0x100fe20008010820 */
[--C-:B------:R-:W-:Y:S01]  /*4630*/  FFMA.FTZ R139, R29, UR10, -R32.reuse ;  /* 0x0000000a1d8b7c23 */ /* 0x100fe20008010820 */
[----:B------:R-:W-:Y:S01]  /*4640*/  FADD.FTZ R36, R146, R3 ;  /* 0x0000000392247221 */ /* 0x000fe20000010000 */
[----:B------:R-:W1:Y:S01]  /*4650*/  MUFU.EX2 R151, R151 ;  /* 0x0000009700977308 */ /* 0x000e620000000800 */
[--C-:B------:R-:W-:Y:S01]  /*4660*/  FFMA.FTZ R30, R30, UR10, -R32.reuse ;  /* 0x0000000a1e1e7c23 */ /* 0x100fe20008010820 */
[----:B------:R-:W-:Y:S01]  /*4670*/  FFMA.FTZ R133, R33, UR10, -R32 ;  /* 0x0000000a21857c23 */ /* 0x000fe20008010820 */
[----:B-----5:R-:W-:Y:S01]  /*4680*/  FADD.FTZ R3, R63, R36 ;  /* 0x000000243f037221 */ /* 0x020fe20000010000 */
[--C-:B------:R-:W-:Y:S01]  /*4690*/  FFMA.FTZ R34, R35, UR10, -R32.reuse ;  /* 0x0000000a23227c23 */ /* 0x100fe20008010820 */
[--C-:B------:R-:W-:Y:S01]  /*46a0*/  FFMA.FTZ R135, R37, UR10, -R32.reuse ;  /* 0x0000000a25877c23 */ /* 0x100fe20008010820 */
[----:B------:R-:W-:Y:S01]  /*46b0*/  FFMA.FTZ R129, R41, UR10, -R32 ;  /* 0x0000000a29817c23 */ /* 0x000fe20008010820 */
[----:B------:R-:W-:Y:S01]  /*46c0*/  FADD.FTZ R36, R140, R3 ;  /* 0x000000038c247221 */ /* 0x000fe20000010000 */
[----:B------:R-:W2:Y:S01]  /*46d0*/  MUFU.EX2 R2, R2 ;  /* 0x0000000200027308 */ /* 0x000ea20000000800 */
[----:B0-----:R-:W-:Y:S01]  /*46e0*/  FADD.FTZ R38, R149, R0 ;  /* 0x0000000095267221 */ /* 0x001fe20000010000 */
[----:B------:R-:W-:Y:S01]  /*46f0*/  FFMA.FTZ R131, R45, UR10, -R32 ;  /* 0x0000000a2d837c23 */ /* 0x000fe20008010820 */
[----:B------:R-:W-:Y:S01]  /*4700*/  FADD.FTZ R9, R67, R36 ;  /* 0x0000002443097221 */ /* 0x000fe20000010000 */
[--C-:B------:R-:W-:Y:S01]  /*4710*/  FFMA.FTZ R36, R39, UR10, -R32.reuse ;  /* 0x0000000a27247c23 */ /* 0x100fe20008010820 */
[--C-:B------:R-:W-:Y:S01]  /*4720*/  FFMA.FTZ R47, R47, UR10, -R32.reuse ;  /* 0x0000000a2f2f7c23 */ /* 0x100fe20008010820 */
[----:B------:R-:W-:Y:S01]  /*4730*/  FFMA.FTZ R49, R49, UR10, -R32 ;  /* 0x0000000a31317c23 */ /* 0x000fe20008010820 */
[----:B------:R-:W-:Y:S01]  /*4740*/  FADD.FTZ R40, R142, R9 ;  /* 0x000000098e287221 */ /* 0x000fe20000010000 */
[----:B------:R-:W0:Y:S01]  /*4750*/  MUFU.EX2 R145, R145 ;  /* 0x0000009100917308 */ /* 0x000e220000000800 */
[----:B-1----:R-:W-:Y:S01]  /*4760*/  FADD.FTZ R3, R151, R38 ;  /* 0x0000002697037221 */ /* 0x002fe20000010000 */
[----:B------:R-:W-:Y:S01]  /*4770*/  FFMA.FTZ R51, R51, UR10, -R32 ;  /* 0x0000000a33337c23 */ /* 0x000fe20008010820 */
[----:B------:R-:W-:Y:S01]  /*4780*/  FADD.FTZ R9, R61, R40 ;  /* 0x000000283d097221 */ /* 0x000fe20000010000 */
[--C-:B------:R-:W-:Y:S01]  /*4790*/  FFMA.FTZ R53, R53, UR10, -R32.reuse ;  /* 0x0000000a35357c23 */ /* 0x100fe20008010820 */
[----:B------:R-:W-:Y:S01]  /*47a0*/  FFMA.FTZ R58, R58, UR10, -R32 ;  /* 0x0000000a3a3a7c23 */ /* 0x000fe20008010820 */
[----:B------:R-:W-:-:S02]  /*47b0*/  F2FP.BF16.F32.PACK_AB R149, R0, R149 ;  /* 0x000000950095723e */ /* 0x000fc400000010ff */
[----:B------:R-:W1:Y:S01]  /*47c0*/  MUFU.EX2 R8, R8 ;  /* 0x0000000800087308 */ /* 0x000e620000000800 */
[C---:B--2---:R-:W-:Y:S01]  /*47d0*/  FADD.FTZ R38, R2.reuse, R3 ;  /* 0x0000000302267221 */ /* 0x044fe20000010000 */
[----:B------:R-:W-:Y:S02]  /*47e0*/  F2FP.BF16.F32.PACK_AB R151, R2, R151 ;  /* 0x000000970297723e */ /* 0x000fe400000010ff */
[----:B------:R-:W-:Y:S02]  /*47f0*/  F2FP.BF16.F32.PACK_AB R148, R71, R148 ;  /* 0x000000944794723e */ /* 0x000fe400000010ff */
[----:B------:R-:W-:Y:S02]  /*4800*/  F2FP.BF16.F32.PACK_AB R150, R73, R150 ;  /* 0x000000964996723e */ /* 0x000fe400000010ff */
[----:B------:R-:W2:Y:S01]  /*4810*/  MUFU.EX2 R147, R147 ;  /* 0x0000009300937308 */ /* 0x000ea20000000800 */
[----:B0-----:R-:W-:Y:S01]  /*4820*/  FADD.FTZ R3, R145, R38 ;  /* 0x0000002691037221 */ /* 0x001fe20000010000 */
[----:B------:R-:W-:Y:S01]  /*4830*/  FADD.FTZ R38, R136, R9 ;  /* 0x0000000988267221 */ /* 0x000fe20000010000 */
[----:B------:R-:W-:-:S02]  /*4840*/  F2FP.BF16.F32.PACK_AB R144, R69, R144 ;  /* 0x000000904590723e */ /* 0x000fc400000010ff */
[----:B------:R-:W-:Y:S01]  /*4850*/  F2FP.BF16.F32.PACK_AB R146, R63, R146 ;  /* 0x000000923f92723e */ /* 0x000fe200000010ff */
[----:B------:R-:W-:Y:S01]  /*4860*/  FADD.FTZ R9, R65, R38 ;  /* 0x0000002641097221 */ /* 0x000fe20000010000 */
[----:B------:R-:W-:Y:S01]  /*4870*/  FFMA.FTZ R38, R43, UR10, -R32 ;  /* 0x0000000a2b267c23 */ /* 0x000fe20008010820 */
        /* <DEDUP_REMOVED lines=15> */
[C---:B0-----:R-:W-:Y:S01]  /*4970*/  FADD.FTZ R40, R10.reuse, R3 ;  /* 0x000000030a287221 */ /* 0x041fe20000010000 */
[----:B------:R-:W-:-:S06]  /*4980*/  F2FP.BF16.F32.PACK_AB R147, R10, R147 ;  /* 0x000000930a93723e */ /* 0x000fcc00000010ff */
[----:B------:R-:W0:Y:S01]  /*4990*/  MUFU.EX2 R143, R143 ;  /* 0x0000008f008f7308 */ /* 0x000e220000000800 */
[----:B-1----:R-:W-:-:S07]  /*49a0*/  FADD.FTZ R3, R141, R40 ;  /* 0x000000288d037221 */ /* 0x002fce0000010000 */
[----:B------:R-:W1:Y:S01]  /*49b0*/  MUFU.EX2 R24, R24 ;  /* 0x0000001800187308 */ /* 0x000e620000000800 */
[----:B--2---:R-:W-:Y:S01]  /*49c0*/  FADD.FTZ R40, R14, R3 ;  /* 0x000000030e287221 */ /* 0x004fe20000010000 */
[----:B------:R-:W-:Y:S01]  /*49d0*/  FFMA.FTZ R3, R12, UR10, -R32 ;  /* 0x0000000a0c037c23 */ /* 0x000fe20008010820 */
[----:B------:R-:W-:-:S05]  /*49e0*/  F2FP.BF16.F32.PACK_AB R141, R14, R141 ;  /* 0x0000008d0e8d723e */ /* 0x000fca00000010ff */
[----:B------:R-:W2:Y:S01]  /*49f0*/  MUFU.EX2 R137, R137 ;  /* 0x0000008900897308 */ /* 0x000ea20000000800 */
[----:B0-----:R-:W-:Y:S01]  /*4a00*/  FADD.FTZ R11, R143, R40 ;  /* 0x000000288f0b7221 */ /* 0x001fe20000010000 */
[----:B------:R-:W-:Y:S01]  /*4a10*/  FADD.FTZ R40, R134, R9 ;  /* 0x0000000986287221 */ /* 0x000fe20000010000 */
[----:B------:R-:W-:Y:S01]  /*4a20*/  FFMA.FTZ R9, R20, UR10, -R32 ;  /* 0x0000000a14097c23 */ /* 0x000fe20008010820 */
[C---:B------:R-:W-:Y:S02]  /*4a30*/  F2FP.BF16.F32.PACK_AB R134, R21.reuse, R134 ;  /* 0x000000861586723e */ /* 0x040fe400000010ff */
[----:B------:R-:W-:Y:S02]  /*4a40*/  FADD.FTZ R25, R21, R40 ;  /* 0x0000002815197221 */ /* 0x000fe40000010000 */
[----:B------:R-:W0:Y:S01]  /*4a50*/  MUFU.EX2 R28, R28 ;  /* 0x0000001c001c7308 */ /* 0x000e220000000800 */
[----:B-1----:R-:W-:Y:S01]  /*4a60*/  FADD.FTZ R20, R24, R11 ;  /* 0x0000000b18147221 */ /* 0x002fe20000010000 */
[--C-:B------:R-:W-:Y:S01]  /*4a70*/  FFMA.FTZ R11, R26, UR10, -R32.reuse ;  /* 0x0000000a1a0b7c23 */ /* 0x100fe20008010820 */
[----:B------:R-:W-:Y:S01]  /*4a80*/  FADD.FTZ R26, R128, R25 ;  /* 0x00000019801a7221 */ /* 0x000fe20000010000 */
[----:B------:R-:W-:Y:S01]  /*4a90*/  FFMA.FTZ R32, R60, UR10, -R32 ;  /* 0x0000000a3c207c23 */ /* 0x000fe20008010820 */
[----:B------:R-:W-:-:S02]  /*4aa0*/  F2FP.BF16.F32.PACK_AB R128, R57, R128 ;  /* 0x000000803980723e */ /* 0x000fc400000010ff */
[----:B------:R-:W-:Y:S01]  /*4ab0*/  FADD.FTZ R25, R57, R26 ;  /* 0x0000001a39197221 */ /* 0x000fe20000010000 */
[----:B------:R-:W1:Y:S01]  /*4ac0*/  MUFU.EX2 R139, R139 ;  /* 0x0000008b008b7308 */ /* 0x000e620000000800 */
[----:B--2---:R-:W-:Y:S01]  /*4ad0*/  FADD.FTZ R13, R137, R20 ;  /* 0x00000014890d7221 */ /* 0x004fe20000010000 */
[----:B------:R-:W-:Y:S01]  /*4ae0*/  F2FP.BF16.F32.PACK_AB R143, R24, R143 ;  /* 0x0000008f188f723e */ /* 0x000fe200000010ff */
[----:B------:R-:W-:Y:S01]  /*4af0*/  FADD.FTZ R40, R130, R25 ;  /* 0x0000001982287221 */ /* 0x000fe20000010000 */
[----:B------:R-:W-:-:S03]  /*4b00*/  F2FP.BF16.F32.PACK_AB R130, R55, R130 ;  /* 0x000000823782723e */ /* 0x000fc600000010ff */
[----:B------:R-:W-:Y:S01]  /*4b10*/  FADD.FTZ R25, R55, R40 ;  /* 0x0000002837197221 */ /* 0x000fe20000010000 */
        /* <DEDUP_REMOVED lines=33> */
[----:B------:R-:W0:Y:S01]  /*4d30*/  MUFU.EX2 R81, R81 ;  /* 0x0000005100517308 */ /* 0x000e220000000800 */
[----:B-1----:R-:W-:-:S07]  /*4d40*/  FADD.FTZ R42, R120, R15 ;  /* 0x0000000f782a7221 */ /* 0x002fce0000010000 */
[----:B------:R-:W-:Y:S08]  /*4d50*/  MUFU.EX2 R12, R47 ;  /* 0x0000002f000c7308 */ /* 0x000ff00000000800 */
[----:B------:R-:W1:Y:S01]  /*4d60*/  MUFU.EX2 R122, R122 ;  /* 0x0000007a007a7308 */ /* 0x000e620000000800 */
[C---:B0-----:R-:W-:Y:S01]  /*4d70*/  FADD.FTZ R13, R81.reuse, R42 ;  /* 0x0000002a510d7221 */ /* 0x041fe20000010000 */
[----:B------:R-:W-:-:S06]  /*4d80*/  F2FP.BF16.F32.PACK_AB R120, R81, R120 ;  /* 0x000000785178723e */ /* 0x000fcc00000010ff */
[----:B------:R-:W-:Y:S08]  /*4d90*/  MUFU.EX2 R49, R49 ;  /* 0x0000003100317308 */ /* 0x000ff00000000800 */
[----:B------:R-:W0:Y:S01]  /*4da0*/  MUFU.EX2 R31, R31 ;  /* 0x0000001f001f7308 */ /* 0x000e220000000800 */
[----:B-1----:R-:W-:-:S07]  /*4db0*/  FADD.FTZ R42, R122, R13 ;  /* 0x0000000d7a2a7221 */ /* 0x002fce0000010000 */
[----:B------:R-:W1:Y:S08]  /*4dc0*/  MUFU.EX2 R20, R51 ;  /* 0x0000003300147308 */ /* 0x000e700000000800 */
[----:B------:R-:W-:Y:S01]  /*4dd0*/  MUFU.EX2 R53, R53 ;  /* 0x0000003500357308 */ /* 0x000fe20000000800 */
[----:B0-----:R-:W-:-:S07]  /*4de0*/  F2FP.BF16.F32.PACK_AB R122, R31, R122 ;  /* 0x0000007a1f7a723e */ /* 0x001fce00000010ff */
[----:B------:R0:W2:Y:S01]  /*4df0*/  MUFU.EX2 R26, R3 ;  /* 0x00000003001a7308 */ /* 0x0000a20000000800 */
[----:B-1----:R-:W-:-:S07]  /*4e00*/  F2FP.BF16.F32.PACK_AB R125, R20, R49 ;  /* 0x00000031147d723e */ /* 0x002fce00000010ff */
[----:B------:R-:W1:Y:S01]  /*4e10*/  MUFU.EX2 R9, R9 ;  /* 0x0000000900097308 */ /* 0x000e620000000800 */
[----:B0-----:R-:W-:Y:S01]  /*4e20*/  FADD.FTZ R3, R131, R40 ;  /* 0x0000002883037221 */ /* 0x001fe20000010000 */
[----:B------:R-:W-:-:S03]  /*4e30*/  F2FP.BF16.F32.PACK_AB R131, R12, R131 ;  /* 0x000000830c83723e */ /* 0x000fc600000010ff */
[----:B------:R-:W-:Y:S01]  /*4e40*/  FADD.FTZ R40, R12, R3 ;  /* 0x000000030c287221 */ /* 0x000fe20000010000 */
[----:B------:R-:W-:Y:S01]  /*4e50*/  FADD.FTZ R3, R31, R42 ;  /* 0x0000002a1f037221 */ /* 0x000fe20000010000 */
[----:B------:R-:W-:Y:S01]  /*4e60*/  IMAD.IADD R42, R17, 0x1, -R18 ;  /* 0x00000001112a7824 */ /* 0x000fe200078e0a12 */
[----:B------:R-:W0:Y:S01]  /*4e70*/  MUFU.EX2 R58, R58 ;  /* 0x0000003a003a7308 */ /* 0x000e220000000800 */
[----:B------:R-:W-:Y:S01]  /*4e80*/  FADD.FTZ R13, R49, R40 ;  /* 0x00000028310d7221 */ /* 0x000fe20000010000 */
[----:B--2---:R-:W-:Y:S01]  /*4e90*/  F2FP.BF16.F32.PACK_AB R127, R26, R53 ;  /* 0x000000351a7f723e */ /* 0x004fe200000010ff */
[----:B------:R-:W-:Y:S02]  /*4ea0*/  IMAD R42, R153, 0xc0, R42 ;  /* 0x000000c0992a7824 */ /* 0x000fe400078e022a */
[----:B------:R-:W-:-:S03]  /*4eb0*/  FADD.FTZ R0, R20, R13 ;  /* 0x0000000d14007221 */ /* 0x000fc60000010000 */
[----:B------:R-:W2:Y:S01]  /*4ec0*/  MUFU.EX2 R11, R11 ;  /* 0x0000000b000b7308 */ /* 0x000ea20000000800 */
[----:B------:R-:W-:Y:S01]  /*4ed0*/  FADD.FTZ R13, R53, R0 ;  /* 0x00000000350d7221 */ /* 0x000fe20000010000 */
[----:B------:R-:W-:-:S03]  /*4ee0*/  R2UR UR14, R42 ;  /* 0x000000002a0e72ca */ /* 0x000fc600000e0000 */
[----:B------:R-:W-:-:S03]  /*4ef0*/  FADD.FTZ R0, R26, R13 ;  /* 0x0000000d1a007221 */ /* 0x000fc60000010000 */
[----:B------:R-:W3:Y:S01]  /*4f00*/  MUFU.EX2 R32, R32 ;  /* 0x0000002000207308 */ /* 0x000ee20000000800 */
[----:B-1----:R-:W-:Y:S01]  /*4f10*/  FADD.FTZ R13, R9, R0 ;  /* 0x00000000090d7221 */ /* 0x002fe20000010000 */
[----:B0-----:R-:W-:-:S03]  /*4f20*/  F2FP.BF16.F32.PACK_AB R121, R58, R9 ;  /* 0x000000093a79723e */ /* 0x001fc600000010ff */
[----:B------:R-:W-:Y:S02]  /*4f30*/  FADD.FTZ R0, R58, R13 ;  /* 0x0000000d3a007221 */ /* 0x000fe40000010000 */
[----:B------:R-:W-:Y:S02]  /*4f40*/  UIADD3 UR6, UR14, UR6, URZ ;  /* 0x000000060e067290 */ /* 0x000fe4000fffe03f */
[----:B--2---:R-:W-:Y:S01]  /*4f50*/  FADD.FTZ R13, R11, R0 ;  /* 0x000000000b0d7221 */ /* 0x004fe20000010000 */
[----:B------:R-:W-:-:S03]  /*4f60*/  VIADD R0, R88, 0xfffffffe ;  /* 0xfffffffe58007836 */ /* 0x000fc60000000000 */
        /* <DEDUP_REMOVED lines=14> */
.L_x_11332:
[----:B------:R-:W-:-:S11]  /*5050*/  UISETP.NE.AND UP1, UPT, UR7, 0x1, UPT ;  /* 0x000000010700788c */ /* 0x000fd6000bf25270 */
[----:B------:R-:W-:Y:S02]  /*5060*/  @UP1 ULDC.64 UR18, c[0x0][0x9e8] ;  /* 0x00027a0000121ab9 */ /* 0x000fe40000000a00 */
[----:B------:R-:W-:-:S04]  /*5070*/  UIMAD.WIDE.U32 UR14, UR11, UR18, URZ ;  /* 0x000000120b0e72a5 */ /* 0x000fc8000f8e003f */
[----:B------:R-:W-:-:S12]  /*5080*/  @UP1 USHF.R.U32.HI UR11, URZ, UR19, UR15 ;  /* 0x000000133f0b1299 */ /* 0x000fd8000801160f */
.L_x_11333:
[----:B------:R-:W-:-:S04]  /*5090*/  UIMAD UR7, UR11, UR7, UR7 ;  /* 0x000000070b0772a4 */ /* 0x000fc8000f8e0207 */
[----:B------:R-:W-:-:S04]  /*50a0*/  UISETP.LT.AND UP1, UPT, UR6, UR7, UPT ;  /* 0x000000070600728c */ /* 0x000fc8000bf21270 */
[----:B------:R-:W-:-:S12]  /*50b0*/  USEL UR6, UR6, UR7, UP1 ;  /* 0x0000000706067287 */ /* 0x000fd80008800000 */
.L_x_11331:
        /* <DEDUP_REMOVED lines=23> */
[----:B------:R-:W-:Y:S01]  /*5230*/  IADD3 R15, R4, R17, -R18 ;  /* 0x00000011040f7210 */ /* 0x000fe20007ffe812 */
        /* <DEDUP_REMOVED lines=8> */
.L_x_11351:
        /* <DEDUP_REMOVED lines=9> */
.L_x_11336:
[----:B------:R-:W-:Y:S01]  /*5350*/  ULEA UR6, UR27, UR45, 0x3 ;  /* 0x0000002d1b067291 */ /* 0x000fe2000f8e183f */
[----:B------:R-:W-:-:S05]  /*5360*/  IMAD.U32 R8, RZ, RZ, UR26 ;  /* 0x0000001aff087e24 */ /* 0x000fca000f8e00ff */
[----:B------:R-:W-:-:S04]  /*5370*/  SHF.L.U32 R8, R8, 0x1f, RZ ;  /* 0x0000001f08087819 */ /* 0x000fc800000006ff */
[----:B------:R0:W1:Y:S01]  /*5380*/  SYNCS.PHASECHK.TRANS64.TRYWAIT P2, [UR6+0x16830], R8 ;  /* 0x01683008ff0075a7 */ /* 0x0000620008040146 */
[----:B------:R-:W-:Y:S05]  /*5390*/  @!P0 BRA `(.L_x_11337) ;  /* 0x0000000000048947 */ /* 0x000fea0003800000 */
[----:B------:R-:W-:Y:S01]  /*53a0*/  BPT.TRAP 0x1 ;  /* 0x000000040000795c */ /* 0x000fe20000300000 */
.L_x_11337:
[----:B-1----:R-:W-:Y:S05]  /*53b0*/  @P2 BRA `(.L_x_11335) ;  /* 0x0000000000082947 */ /* 0x002fea0003800000 */
[----:B------:R-:W1:Y:S02]  /*53c0*/  SYNCS.PHASECHK.TRANS64.TRYWAIT P2, [UR6+0x16830], R8 ;  /* 0x01683008ff0075a7 */ /* 0x000e640008040146 */
[----:B-1----:R-:W-:Y:S05]  /*53d0*/  @!P2 BRA `(.L_x_11338) ;  /* 0x000000f80004a947 */ /* 0x002fea0003800000 */
.L_x_11335:
[----:B------:R-:W2:Y:S01]  /*53e0*/  S2R R10, SR_TID.X ;  /* 0x00000000000a7919 */ /* 0x000ea20000002100 */
        /* <DEDUP_REMOVED lines=8> */
[----:B--2---:R-:W-:-:S05]  /*5470*/  SHF.R.U32.HI R10, RZ, 0x7, R10 ;  /* 0x00000007ff0a7819 */ /* 0x004fca000001160a */
[----:B01----:R-:W-:-:S05]  /*5480*/  VIADD R8, R10, 0x8 ;  /* 0x000000080a087836 */ /* 0x003fca0000000000 */
        /* <DEDUP_REMOVED lines=16> */
.L_x_11340:
[----:B------:R-:W-:Y:S01]  /*5590*/  ULEA UR6, UR39, UR45, 0x3 ;  /* 0x0000002d27067291 */ /* 0x000fe2000f8e183f */
[----:B------:R-:W-:-:S05]  /*55a0*/  IMAD.U32 R8, RZ, RZ, UR38 ;  /* 0x00000026ff087e24 */ /* 0x000fca000f8e00ff */
[----:B------:R-:W-:-:S04]  /*55b0*/  SHF.L.U32 R8, R8, 0x1f, RZ ;  /* 0x0000001f08087819 */ /* 0x000fc800000006ff */
[----:B------:R0:W1:Y:S01]  /*55c0*/  SYNCS.PHASECHK.TRANS64.TRYWAIT P2, [UR6+0x16850], R8 ;  /* 0x01685008ff0075a7 */ /* 0x0000620008040146 */
[----:B------:R-:W-:Y:S05]  /*55d0*/  @!P0 BRA `(.L_x_11341) ;  /* 0x0000000000048947 */ /* 0x000fea0003800000 */
[----:B------:R-:W-:Y:S01]  /*55e0*/  BPT.TRAP 0x1 ;  /* 0x000000040000795c */ /* 0x000fe20000300000 */
.L_x_11341:
[----:B-1----:R-:W-:Y:S05]  /*55f0*/  @P2 BRA `(.L_x_11339) ;  /* 0x0000000000082947 */ /* 0x002fea0003800000 */
[----:B------:R-:W1:Y:S02]  /*5600*/  SYNCS.PHASECHK.TRANS64.TRYWAIT P2, [UR6+0x16850], R8 ;  /* 0x01685008ff0075a7 */ /* 0x000e640008040146 */
[----:B-1----:R-:W-:Y:S05]  /*5610*/  @!P2 BRA `(.L_x_11342) ;  /* 0x000000f4008ca947 */ /* 0x002fea0003800000 */
.L_x_11339:
        /* <DEDUP_REMOVED lines=9> */
[----:B01----:R-:W-:Y:S01]  /*56b0*/  FMUL.FTZ R8, R24, UR23 ;  /* 0x0000001718087c20 */ /* 0x003fe20008410000 */
        /* <DEDUP_REMOVED lines=56> */
[----:B------:R-:W-:Y:S02]  /*5a40*/  IMAD.SHL.U32 R82, R0, 0x80, RZ ;  /* 0x0000008000527824 */ /* 0x000fe400078e00ff */
        /* <DEDUP_REMOVED lines=9> */
[----:B------:R-:W-:Y:S01]  /*5ae0*/  FMUL.FTZ R83, R84, UR23 ;  /* 0x0000001754537c20 */ /* 0x000fe20008410000 */
[----:B------:R-:W-:Y:S01]  /*5af0*/  FMUL.FTZ R84, R85, UR23 ;  /* 0x0000001755547c20 */ /* 0x000fe20008410000 */
[----:B------:R-:W-:Y:S01]  /*5b00*/  FMUL.FTZ R79, R86, UR23 ;  /* 0x00000017564f7c20 */ /* 0x000fe20008410000 */
[----:B------:R-:W-:Y:S01]  /*5b10*/  FMUL.FTZ R81, R87, UR23 ;  /* 0x0000001757517c20 */ /* 0x000fe20008410000 */
[----:B------:R-:W-:Y:S01]  /*5b20*/  @!P1 LEA R39, R39, UR45, 0x3 ;  /* 0x0000002d27279c11 */ /* 0x000fe2000f8e18ff */
[----:B------:R-:W0:Y:S01]  /*5b30*/  MUFU.TANH R8, R8 ;  /* 0x0000000800087308 */ /* 0x000e220000002400 */
[----:B------:R-:W-:-:S02]  /*5b40*/  IADD3 R85, R17, 0x1, -R82 ;  /* 0x0000000111557810 */ /* 0x000fc40007ffe852 */
[----:B------:R-:W-:Y:S01]  /*5b50*/  SEL R38, R38, 0x9, !P2 ;  /* 0x0000000926267807 */ /* 0x000fe20005000000 */
[----:B------:R-:W-:Y:S01]  /*5b60*/  @!P1 VIADD R39, R39, 0x16840 ;  /* 0x0001684027279836 */ /* 0x000fe20000000000 */
[----:B------:R-:W-:Y:S01]  /*5b70*/  PLOP3.LUT P2, PT, PT, PT, UP0, 0x40, 0x0 ;  /* 0x000000000000781c */ /* 0x000fe20003f4e808 */
[----:B------:R-:W-:Y:S02]  /*5b80*/  IMAD.IADD R85, R85, 0x1, -R18 ;  /* 0x0000000155557824 */ /* 0x000fe400078e0a12 */
[----:B------:R-:W1:Y:S01]  /*5b90*/  MUFU.TANH R10, R10 ;  /* 0x0000000a000a7308 */ /* 0x000e620000002400 */
[----:B------:R-:W-:Y:S01]  /*5ba0*/  @!P1 PRMT R39, RZ, 0x654, R39 ;  /* 0x00000654ff279816 */ /* 0x000fe20000000027 */
[----:B------:R-:W-:-:S04]  /*5bb0*/  IMAD R85, R16, -0x2, R85 ;  /* 0xfffffffe10557824 */ /* 0x000fc800078e0255 */
[----:B------:R-:W-:Y:S02]  /*5bc0*/  VIADD R87, R85, UR21 ;  /* 0x0000001555577c36 */ /* 0x000fe40008000000 */
[----:B------:R-:W2:Y:S01]  /*5bd0*/  MUFU.TANH R12, R12 ;  /* 0x0000000c000c7308 */ /* 0x000ea20000002400 */
[----:B------:R-:W-:Y:S02]  /*5be0*/  WARPGROUP.DEPBAR.LE gsb0, 0x0 ;  /* 0x00008000000079c5 */ /* 0x000fe40000010000 */
[----:B------:R-:W-:-:S05]  /*5bf0*/  WARPGROUP.ARRIVE ;  /* 0x00000000000079c5 */ /* 0x000fca0000000000 */
[----:B------:R-:W3:Y:S01]  /*5c00*/  MUFU.TANH R14, R14 ;  /* 0x0000000e000e7308 */ /* 0x000ee20000002400 */
[----:B------:R-:W-:Y:S01]  /*5c10*/  HGMMA.64x64x16.F32.BF16 R88, R144, gdesc[UR4].tnspB, R88, gsb0 ;  /* 0x40e0000490587df0 */ /* 0x000fe20008001858 */
[----:B------:R-:W-:Y:S01]  /*5c20*/  UIADD3 UR6, UR10, 0x100, URZ ;  /* 0x000001000a067890 */ /* 0x000fe2000fffe03f */
[----:B------:R-:W-:-:S05]  /*5c30*/  UMOV UR7, 0x40000040 ;  /* 0x4000004000077882 */ /* 0x000fca0000000000 */
        /* <DEDUP_REMOVED lines=12> */
[----:B------:R-:W-:Y:S01]  /*5d00*/  HGMMA.64x64x16.F32.BF16 R88, R140, gdesc[UR4].tnspB, R88, gsb0 ;  /* 0x40e000048c587df0 */ /* 0x000fe20008001858 */
        /* <DEDUP_REMOVED lines=74> */
[----:B------:R-:W-:Y:S03]  /*61b0*/  HGMMA.64x64x16.F32.BF16 R88, R120, gdesc[UR4].tnspB, R88, gsb0 ;  /* 0x40e0000478587df0 */ /* 0x000fe60008001858 */
[----:B------:R-:W-:Y:S02]  /*61c0*/  WARPGROUP.DEPBAR.LE gsb0, 0x0 ;  /* 0x00008000000079c5 */ /* 0x000fe40000010000 */
[----:B------:R0:W-:Y:S06]  /*61d0*/  BAR.ARV R38, 0x100 ;  /* 0x000400260000751d */ /* 0x0001ec0000002000 */
[----:B------:R-:W-:Y:S01]  /*61e0*/  VIADD R120, R85, UR22 ;  /* 0x0000001655787c36 */ /* 0x000fe20008000000 */
[----:B------:R0:W-:Y:S01]  /*61f0*/  @!P1 SYNCS.ARRIVE.TRANS64.RED.A1T0 RZ, [R39+URZ], RZ ;  /* 0x000000ff27ff99a7 */ /* 0x0001e2000810043f */
[----:B------:R-:W-:-:S02]  /*6200*/  IMAD.IADD R85, R4, 0x1, R87 ;  /* 0x0000000104557824 */ /* 0x000fc400078e0257 */
[----:B------:R-:W-:Y:S01]  /*6210*/  IMAD.IADD R86, R4, 0x1, R120 ;  /* 0x0000000104567824 */ /* 0x000fe200078e0278 */
[----:B-1234-:R-:W-:Y:S06]  /*6220*/  @P2 BRA `(.L_x_11343) ;  /* 0x0000000000582947 */ /* 0x01efec0003800000 */
[----:B------:R-:W-:Y:S01]  /*6230*/  ISETP.GT.AND P2, PT, R15, -0x1, PT ;  /* 0xffffffff0f00780c */ /* 0x000fe20003f44270 */
[----:B------:R-:W-:-:S12]  /*6240*/  BSSY B0, `(.L_x_11344) ;  /* 0x0000010000007945 */ /* 0x000fd80003800000 */
[----:B------:R-:W-:Y:S05]  /*6250*/  @P2 BRA `(.L_x_11345) ;  /* 0x0000000000202947 */ /* 0x000fea0003800000 */
[----:B------:R-:W-:-:S05]  /*6260*/  IMAD.U32 R123, RZ, RZ, UR25 ;  /* 0x00000019ff7b7e24 */ /* 0x000fca000f8e00ff */
[----:B------:R-:W-:-:S13]  /*6270*/  ISETP.NE.AND P2, PT, R123, 0x1, PT ;  /* 0x000000017b00780c */ /* 0x000fda0003f45270 */
[----:B0-----:R-:W0:Y:S02]  /*6280*/  @P2 LDC.64 R38, c[0x0][0x9e8] ;  /* 0x00027a00ff262b82 */ /* 0x001e240000000a00 */
[----:B0-----:R-:W-:-:S04]  /*6290*/  @P2 IMAD.HI.U32 R122, R11, R38, RZ ;  /* 0x000000260b7a2227 */ /* 0x001fc800078e00ff */
[----:B------:R-:W-:Y:S01]  /*62a0*/  IMAD.MOV.U32 R38, RZ, RZ, R11 ;  /* 0x000000ffff267224 */ /* 0x000fe200078e000b */
[----:B------:R-:W-:-:S04]  /*62b0*/  @P2 SHF.R.U32.HI R38, RZ, R39, R122 ;  /* 0x00000027ff262219 */ /* 0x000fc8000001167a */
[----:B------:R-:W-:Y:S01]  /*62c0*/  LOP3.LUT R121, RZ, R38, RZ, 0x33, !PT ;  /* 0x00000026ff797212 */ /* 0x000fe200078e33ff */
[----:B------:R-:W-:Y:S06]  /*62d0*/  BRA `(.L_x_11346) ;  /* 0x0000000000187947 */ /* 0x000fec0003800000 */
.L_x_11345:
[----:B------:R-:W-:Y:S02]  /*62e0*/  IMAD.U32 R123, RZ, RZ, UR25 ;  /* 0x00000019ff7b7e24 */ /* 0x000fe4000f8e00ff */
[----:B------:R-:W-:-:S03]  /*62f0*/  IMAD.MOV.U32 R121, RZ, RZ, R15 ;  /* 0x000000ffff797224 */ /* 0x000fc600078e000f */
[----:B------:R-:W-:-:S13]  /*6300*/  ISETP.NE.AND P2, PT, R123, 0x1, PT ;  /* 0x000000017b00780c */ /* 0x000fda0003f45270 */
[----:B0-----:R-:W0:Y:S02]  /*6310*/  @P2 LDC.64 R38, c[0x0][0x9e8] ;  /* 0x00027a00ff262b82 */ /* 0x001e240000000a00 */
[----:B0-----:R-:W-:-:S05]  /*6320*/  @P2 IMAD.HI.U32 R38, R15, R38, RZ ;  /* 0x000000260f262227 */ /* 0x001fca00078e00ff */
[----:B------:R-:W-:-:S07]  /*6330*/  @P2 SHF.R.U32.HI R121, RZ, R39, R38 ;  /* 0x00000027ff792219 */ /* 0x000fce0000011626 */
.L_x_11346:
[----:B------:R-:W-:Y:S05]  /*6340*/  BSYNC B0 ;  /* 0x0000000000007941 */ /* 0x000fea0003800000 */
.L_x_11344:
[----:B------:R-:W-:-:S04]  /*6350*/  IMAD R39, R121, R123, -R82 ;  /* 0x0000007b79277224 */ /* 0x000fc800078e0a52 */
[----:B------:R-:W-:-:S05]  /*6360*/  IMAD R39, R16, -0x2, R39 ;  /* 0xfffffffe10277824 */ /* 0x000fca00078e0227 */
[----:B------:R-:W-:Y:S02]  /*6370*/  VIADDMNMX R86, R39, R123, R86, PT ;  /* 0x0000007b27567246 */ /* 0x000fe40003800156 */
[----:B------:R-:W-:-:S07]  /*6380*/  VIMNMX R85, R85, R39, !PT ;  /* 0x0000002755557248 */ /* 0x000fce0007fe0100 */
.L_x_11343:
[----:B------:R-:W-:Y:S01]  /*6390*/  ISETP.GT.AND P2, PT, R0, -0x1, PT ;  /* 0xffffffff0000780c */ /* 0x000fe20003f44270 */
[C---:B------:R-:W-:Y:S02]  /*63a0*/  IMAD.IADD R120, R5.reuse, 0x1, R120 ;  /* 0x0000000105787824 */ /* 0x040fe400078e0278 */
[----:B------:R-:W-:Y:S01]  /*63b0*/  IMAD.IADD R87, R5, 0x1, R87 ;  /* 0x0000000105577824 */ /* 0x000fe200078e0257 */
[C---:B------:R-:W-:Y:S02]  /*63c0*/  ISETP.GT.AND P5, PT, R85.reuse, RZ, P2 ;  /* 0x000000ff5500720c */ /* 0x040fe400017a4270 */
[C---:B------:R-:W-:Y:S02]  /*63d0*/  ISETP.GT.AND P4, PT, R85.reuse, 0x1, P2 ;  /* 0x000000015500780c */ /* 0x040fe40001784270 */
[----:B------:R-:W-:Y:S02]  /*63e0*/  ISETP.LT.OR P5, PT, R86, 0x1, P5 ;  /* 0x000000015600780c */ /* 0x000fe40002fa1670 */
[----:B------:R-:W-:-:S02]  /*63f0*/  ISETP.GT.AND P6, PT, R85, 0x8, P2 ;  /* 0x000000085500780c */ /* 0x000fc400017c4270 */
[----:B0-----:R-:W-:Y:S02]  /*6400*/  FSEL R8, R8, -INF , !P5 ;  /* 0xff80000008087808 */ /* 0x001fe40006800000 */
        /* <DEDUP_REMOVED lines=104> */
.L_x_11349:
[----:B------:R-:W-:Y:S02]  /*6a90*/  IMAD.U32 R121, RZ, RZ, UR25 ;  /* 0x00000019ff797e24 */ /* 0x000fe4000f8e00ff */
[----:B------:R-:W-:-:S03]  /*6aa0*/  IMAD.MOV.U32 R85, RZ, RZ, R13 ;  /* 0x000000ffff557224 */ /* 0x000fc600078e000d */
[----:B------:R-:W-:-:S13]  /*6ab0*/  ISETP.NE.AND P3, PT, R121, 0x1, PT ;  /* 0x000000017900780c */ /* 0x000fda0003f65270 */
[----:B------:R-:W0:Y:S02]  /*6ac0*/  @P3 LDC.64 R20, c[0x0][0x9e8] ;  /* 0x00027a00ff143b82 */ /* 0x000e240000000a00 */
[----:B0-----:R-:W-:-:S05]  /*6ad0*/  @P3 IMAD.HI.U32 R20, R13, R20, RZ ;  /* 0x000000140d143227 */ /* 0x001fca00078e00ff */
[----:B------:R-:W-:-:S07]  /*6ae0*/  @P3 SHF.R.U32.HI R85, RZ, R21, R20 ;  /* 0x00000015ff553219 */ /* 0x000fce0000011614 */
.L_x_11350:
[----:B------:R-:W-:Y:S05]  /*6af0*/  BSYNC B0 ;  /* 0x0000000000007941 */ /* 0x000fea0003800000 */
.L_x_11348:
[----:B------:R-:W-:-:S04]  /*6b00*/  IMAD R21, R85, R121, -R82 ;  /* 0x0000007955157224 */ /* 0x000fc800078e0a52 */
[----:B------:R-:W-:-:S05]  /*6b10*/  IMAD R21, R16, -0x2, R21 ;  /* 0xfffffffe10157824 */ /* 0x000fca00078e0215 */
[----:B------:R-:W-:Y:S02]  /*6b20*/  VIADDMNMX R120, R21, R121, R120, PT ;  /* 0x0000007915787246 */ /* 0x000fe40003800178 */
[----:B------:R-:W-:-:S07]  /*6b30*/  VIMNMX R87, R87, R21, !PT ;  /* 0x0000001557577248 */ /* 0x000fce0007fe0100 */
.L_x_11347:
[----:B------:R-:W-:Y:S01]  /*6b40*/  FMNMX.FTZ R21, R8, R7, !PT ;  /* 0x0000000708157209 */ /* 0x000fe20007810000 */
[----:B------:R-:W-:Y:S01]  /*6b50*/  UMOV UR10, UR24 ;  /* 0x00000018000a7c82 */ /* 0x000fe20008000000 */
[----:B------:R-:W-:Y:S01]  /*6b60*/  ISETP.GT.AND P5, PT, R87, 0x8, P2 ;  /* 0x000000085700780c */ /* 0x000fe200017a4270 */
[----:B------:R-:W-:Y:S01]  /*6b70*/  UMOV UR38, UR26 ;  /* 0x0000001a00267c82 */ /* 0x000fe20008000000 */
        /* <DEDUP_REMOVED lines=61> */
[----:B------:R-:W-:-:S03]  /*6f50*/  ISETP.GT.AND P4, PT, R87, 0x48, P2 ;  /* 0x000000485700780c */ /* 0x000fc60001784270 */
[----:B------:R-:W0:Y:S01]  /*6f60*/  SHFL.BFLY PT, R20, R21, 0x2, 0x1f ;  /* 0x0c401f0015147f89 */ /* 0x000e2200000e0000 */
[----:B------:R-:W-:-:S04]  /*6f70*/  ISETP.LT.OR P4, PT, R120, 0x49, P4 ;  /* 0x000000497800780c */ /* 0x000fc80002781670 */
[----:B------:R-:W-:Y:S02]  /*6f80*/  FSEL R56, R56, -INF , !P4 ;  /* 0xff80000038387808 */ /* 0x000fe40006000000 */
[----:B------:R-:W-:-:S04]  /*6f90*/  ISETP.GT.AND P4, PT, R87, 0x51, P2 ;  /* 0x000000515700780c */ /* 0x000fc80001784270 */
[----:B------:R-:W-:-:S04]  /*6fa0*/  ISETP.LT.OR P4, PT, R120, 0x52, P4 ;  /* 0x000000527800780c */ /* 0x000fc80002781670 */
[----:B------:R-:W-:Y:S02]  /*6fb0*/  FSEL R61, R61, -INF , !P4 ;  /* 0xff8000003d3d7808 */ /* 0x000fe40006000000 */
[----:B------:R-:W-:-:S04]  /*6fc0*/  ISETP.GT.AND P4, PT, R87, 0x60, P2 ;  /* 0x000000605700780c */ /* 0x000fc80001784270 */
[----:B------:R-:W-:Y:S02]  /*6fd0*/  ISETP.LT.OR P4, PT, R120, 0x61, P4 ;  /* 0x000000617800780c */ /* 0x000fe40002781670 */
[----:B0-----:R-:W-:Y:S02]  /*6fe0*/  FMNMX.FTZ R82, R21, R20, !PT ;  /* 0x0000001415527209 */ /* 0x001fe40007810000 */
[----:B------:R-:W-:Y:S02]  /*6ff0*/  FSEL R68, R68, -INF , !P4 ;  /* 0xff80000044447808 */ /* 0x000fe40006000000 */
[----:B------:R-:W-:Y:S01]  /*7000*/  ISETP.GT.AND P4, PT, R87, 0x69, P2 ;  /* 0x000000695700780c */ /* 0x000fe20001784270 */
[----:B------:R-:W0:Y:S03]  /*7010*/  SHFL.BFLY PT, R85, R82, 0x1, 0x1f ;  /* 0x0c201f0052557f89 */ /* 0x000e2600000e0000 */
[----:B------:R-:W-:-:S04]  /*7020*/  ISETP.LT.OR P4, PT, R120, 0x6a, P4 ;  /* 0x0000006a7800780c */ /* 0x000fc80002781670 */
[----:B------:R-:W-:Y:S02]  /*7030*/  FSEL R73, R73, -INF , !P4 ;  /* 0xff80000049497808 */ /* 0x000fe40006000000 */
[----:B------:R-:W-:-:S04]  /*7040*/  ISETP.GT.AND P4, PT, R87, 0x78, P2 ;  /* 0x000000785700780c */ /* 0x000fc80001784270 */
[----:B------:R-:W-:Y:S02]  /*7050*/  ISETP.LT.OR P4, PT, R120, 0x79, P4 ;  /* 0x000000797800780c */ /* 0x000fe40002781670 */
[----:B0-----:R-:W-:-:S04]  /*7060*/  FMNMX.FTZ R20, R82, R85, !PT ;  /* 0x0000005552147209 */ /* 0x001fc80007810000 */
[C---:B------:R-:W-:Y:S01]  /*7070*/  FSETP.NEU.FTZ.AND P6, PT, R20.reuse, -INF , PT ;  /* 0xff8000001400780b */ /* 0x040fe20003fdd000 */
[----:B------:R-:W-:-:S05]  /*7080*/  FMUL.FTZ R85, R20, UR10 ;  /* 0x0000000a14557c20 */ /* 0x000fca0008410000 */
[----:B------:R-:W-:-:S05]  /*7090*/  FSEL R21, R85, RZ, P6 ;  /* 0x000000ff55157208 */ /* 0x000fca0003000000 */
        /* <DEDUP_REMOVED lines=9> */
[----:B------:R0:W-:Y:S01]  /*7130*/  MUFU.EX2 R29, R10 ;  /* 0x0000000a001d7308 */ /* 0x0001e20000000800 */
[----:B------:R-:W-:Y:S01]  /*7140*/  FSEL R26, R79, -INF , !P4 ;  /* 0xff8000004f1a7808 */ /* 0x000fe20006000000 */
[--C-:B------:R-:W-:Y:S01]  /*7150*/  FFMA.FTZ R140, R34, UR10, -R21.reuse ;  /* 0x0000000a228c7c23 */ /* 0x100fe20008010815 */
[----:B------:R-:W-:Y:S01]  /*7160*/  FSEL R36, R36, -INF , !P5 ;  /* 0xff80000024247808 */ /* 0x000fe20006800000 */
[--C-:B------:R-:W-:Y:S01]  /*7170*/  FFMA.FTZ R27, R27, UR10, -R21.reuse ;  /* 0x0000000a1b1b7c23 */ /* 0x100fe20008010815 */
[----:B------:R-:W-:Y:S01]  /*7180*/  ISETP.GT.AND P5, PT, R87, RZ, P2 ;  /* 0x000000ff5700720c */ /* 0x000fe200017a4270 */
[--C-:B------:R-:W-:Y:S01]  /*7190*/  FFMA.FTZ R122, R83, UR10, -R21.reuse ;  /* 0x0000000a537a7c23 */ /* 0x100fe20008010815 */
[----:B------:R-:W-:Y:S01]  /*71a0*/  FSEL R34, R20, RZ, P6 ;  /* 0x000000ff14227208 */ /* 0x000fe20003000000 */
[----:B------:R-:W-:Y:S01]  /*71b0*/  MUFU.EX2 R148, R148 ;  /* 0x0000009400947308 */ /* 0x000fe20000000800 */
[----:B------:R-:W-:Y:S01]  /*71c0*/  ISETP.LT.OR P5, PT, R120, 0x1, P5 ;  /* 0x000000017800780c */ /* 0x000fe20002fa1670 */
[----:B------:R-:W-:Y:S01]  /*71d0*/  FFMA.FTZ R31, R31, UR10, -R21 ;  /* 0x0000000a1f1f7c23 */ /* 0x000fe20008010815 */
[----:B0-----:R-:W-:Y:S01]  /*71e0*/  FSEL R10, R37, -INF , !P3 ;  /* 0xff800000250a7808 */ /* 0x001fe20005800000 */
[----:B------:R-:W-:Y:S01]  /*71f0*/  FADD.FTZ R34, -R34, R7 ;  /* 0x0000000722227221 */ /* 0x000fe20000010100 */
[----:B------:R-:W-:Y:S01]  /*7200*/  FSEL R39, R12, -INF , !P5 ;  /* 0xff8000000c277808 */ /* 0x000fe20006800000 */
[--C-:B------:R-:W-:Y:S01]  /*7210*/  FFMA.FTZ R35, R35, UR10, -R21.reuse ;  /* 0x0000000a23237c23 */ /* 0x100fe20008010815 */
[----:B------:R-:W-:Y:S01]  /*7220*/  ISETP.GT.AND P3, PT, R87, 0x29, P2 ;  /* 0x000000295700780c */ /* 0x000fe20001764270 */
[----:B------:R-:W-:Y:S01]  /*7230*/  FMUL.FTZ R7, R34, UR10 ;  /* 0x0000000a22077c20 */ /* 0x000fe20008410000 */
[----:B------:R-:W-:Y:S01]  /*7240*/  FMNMX.FTZ R85, R39, R6, !PT ;  /* 0x0000000627557209 */ /* 0x000fe20007810000 */
[----:B------:R-:W-:Y:S01]  /*7250*/  MUFU.EX2 R150, R150 ;  /* 0x0000009600967308 */ /* 0x000fe20000000800 */
[----:B------:R-:W-:Y:S01]  /*7260*/  ISETP.LT.OR P5, PT, R120, 0x2a, P3 ;  /* 0x0000002a7800780c */ /* 0x000fe20001fa1670 */
[--C-:B------:R-:W-:Y:S01]  /*7270*/  FFMA.FTZ R142, R40, UR10, -R21.reuse ;  /* 0x0000000a288e7c23 */ /* 0x100fe20008010815 */
[----:B------:R-:W-:Y:S01]  /*7280*/  FMNMX.FTZ R85, R14, R85, !PT ;  /* 0x000000550e557209 */ /* 0x000fe20007810000 */
[--C-:B------:R-:W-:Y:S01]  /*7290*/  FFMA.FTZ R41, R41, UR10, -R21.reuse ;  /* 0x0000000a29297c23 */ /* 0x100fe20008010815 */
[----:B------:R-:W-:Y:S01]  /*72a0*/  ISETP.GT.AND P3, PT, R87, 0x31, P2 ;  /* 0x000000315700780c */ /* 0x000fe20001764270 */
[--C-:B------:R-:W-:Y:S01]  /*72b0*/  FFMA.FTZ R136, R44, UR10, -R21.reuse ;  /* 0x0000000a2c887c23 */ /* 0x100fe20008010815 */
[----:B------:R-:W-:Y:S01]  /*72c0*/  FMNMX.FTZ R12, R24, R85, !PT ;  /* 0x00000055180c7209 */ /* 0x000fe20007810000 */
[----:B------:R-:W0:Y:S01]  /*72d0*/  MUFU.EX2 R7, R7 ;  /* 0x0000000700077308 */ /* 0x000e220000000800 */
[----:B------:R-:W-:Y:S01]  /*72e0*/  FSEL R43, R43, -INF , !P5 ;  /* 0xff8000002b2b7808 */ /* 0x000fe20006800000 */
[--C-:B------:R-:W-:Y:S01]  /*72f0*/  FFMA.FTZ R45, R45, UR10, -R21.reuse ;  /* 0x0000000a2d2d7c23 */ /* 0x100fe20008010815 */
[----:B------:R-:W-:Y:S01]  /*7300*/  FMNMX.FTZ R85, R25, R12, !PT ;  /* 0x0000000c19557209 */ /* 0x000fe20007810000 */
[--C-:B------:R-:W-:Y:S01]  /*7310*/  FFMA.FTZ R138, R50, UR10, -R21.reuse ;  /* 0x0000000a328a7c23 */ /* 0x100fe20008010815 */
[----:B------:R-:W-:Y:S01]  /*7320*/  ISETP.GT.AND P5, PT, R87, 0x38, P2 ;  /* 0x000000385700780c */ /* 0x000fe200017a4270 */
[--C-:B------:R-:W-:Y:S01]  /*7330*/  FFMA.FTZ R51, R51, UR10, -R21.reuse ;  /* 0x0000000a33337c23 */ /* 0x100fe20008010815 */
[----:B------:R-:W-:Y:S01]  /*7340*/  FMNMX.FTZ R85, R28, R85, !PT ;  /* 0x000000551c557209 */ /* 0x000fe20007810000 */
[----:B------:R1:W2:Y:S01]  /*7350*/  MUFU.EX2 R37, R38 ;  /* 0x0000002600257308 */ /* 0x0002a20000000800 */
[----:B------:R-:W-:Y:S01]  /*7360*/  ISETP.LT.OR P3, PT, R120, 0x32, P3 ;  /* 0x000000327800780c */ /* 0x000fe20001f61670 */
[--C-:B------:R-:W-:Y:S01]  /*7370*/  FFMA.FTZ R132, R54, UR10, -R21.reuse ;  /* 0x0000000a36847c23 */ /* 0x100fe20008010815 */
[----:B------:R-:W-:Y:S01]  /*7380*/  FMNMX.FTZ R85, R8, R85, !PT ;  /* 0x0000005508557209 */ /* 0x000fe20007810000 */
[--C-:B------:R-:W-:Y:S01]  /*7390*/  FFMA.FTZ R55, R55, UR10, -R21.reuse ;  /* 0x0000000a37377c23 */ /* 0x100fe20008010815 */
[----:B------:R-:W-:Y:S01]  /*73a0*/  FSEL R47, R47, -INF , !P3 ;  /* 0xff8000002f2f7808 */ /* 0x000fe20005800000 */
[----:B------:R-:W-:Y:S01]  /*73b0*/  FFMA.FTZ R134, R58, UR10, -R21 ;  /* 0x0000000a3a867c23 */ /* 0x000fe20008010815 */
[----:B------:R-:W-:Y:S01]  /*73c0*/  FMNMX.FTZ R12, R32, R85, !PT ;  /* 0x00000055200c7209 */ /* 0x000fe20007810000 */
[----:B------:R-:W3:Y:S01]  /*73d0*/  MUFU.EX2 R144, R144 ;  /* 0x0000009000907308 */ /* 0x000ee20000000800 */
[----:B------:R-:W-:Y:S01]  /*73e0*/  ISETP.LT.OR P5, PT, R120, 0x39, P5 ;  /* 0x000000397800780c */ /* 0x000fe20002fa1670 */
[----:B0-----:R-:W-:Y:S01]  /*73f0*/  FFMA.FTZ R34, R7, R3, R148 ;  /* 0x0000000307227223 */ /* 0x001fe20000010094 */
[----:B------:R-:W-:Y:S01]  /*7400*/  FMNMX.FTZ R85, R33, R12, !PT ;  /* 0x0000000c21557209 */ /* 0x000fe20007810000 */
[----:B-1----:R-:W-:Y:S01]  /*7410*/  IMAD.U32 R38, RZ, RZ, UR39 ;  /* 0x00000027ff267e24 */ /* 0x002fe2000f8e00ff */
[----:B------:R-:W-:Y:S01]  /*7420*/  ISETP.GT.AND P3, PT, R87, 0x40, P2 ;  /* 0x000000405700780c */ /* 0x000fe20001764270 */
[----:B------:R-:W-:Y:S01]  /*7430*/  FADD.FTZ R3, R29, R34 ;  /* 0x000000221d037221 */ /* 0x000fe20000010000 */
[----:B------:R-:W-:Y:S01]  /*7440*/  FMNMX.FTZ R85, R36, R85, !PT ;  /* 0x0000005524557209 */ /* 0x000fe20007810000 */
[----:B------:R-:W0:Y:S01]  /*7450*/  MUFU.EX2 R27, R27 ;  /* 0x0000001b001b7308 */ /* 0x000e220000000800 */
[----:B------:R-:W-:Y:S01]  /*7460*/  FSEL R48, R48, -INF , !P5 ;  /* 0xff80000030307808 */ /* 0x000fe20006800000 */
[----:B------:R-:W-:Y:S01]  /*7470*/  FADD.FTZ R34, R150, R3 ;  /* 0x0000000396227221 */ /* 0x000fe20000010000 */
[----:B------:R-:W-:Y:S01]  /*7480*/  FMNMX.FTZ R85, R10, R85, !PT ;  /* 0x000000550a557209 */ /* 0x000fe20007810000 */
[--C-:B------:R-:W-:Y:S01]  /*7490*/  FFMA.FTZ R59, R59, UR10, -R21.reuse ;  /* 0x0000000a3b3b7c23 */ /* 0x100fe20008010815 */
[----:B------:R-:W-:Y:S01]  /*74a0*/  ISETP.GT.AND P5, PT, R87, 0x41, P2 ;  /* 0x000000415700780c */ /* 0x000fe200017a4270 */
[--C-:B------:R-:W-:Y:S01]  /*74b0*/  FFMA.FTZ R128, R62, UR10, -R21.reuse ;  /* 0x0000000a3e807c23 */ /* 0x100fe20008010815 */
[----:B------:R-:W-:Y:S01]  /*74c0*/  FMNMX.FTZ R12, R42, R85, !PT ;  /* 0x000000552a0c7209 */ /* 0x000fe20007810000 */
[----:B------:R-:W1:Y:S01]  /*74d0*/  MUFU.EX2 R146, R146 ;  /* 0x0000009200927308 */ /* 0x000e620000000800 */
[----:B------:R-:W-:Y:S01]  /*74e0*/  ISETP.LT.OR P3, PT, R120, 0x41, P3 ;  /* 0x000000417800780c */ /* 0x000fe20001f61670 */
[--C-:B------:R-:W-:Y:S01]  /*74f0*/  FFMA.FTZ R63, R63, UR10, -R21.reuse ;  /* 0x0000000a3f3f7c23 */ /* 0x100fe20008010815 */
[----:B------:R-:W-:Y:S01]  /*7500*/  FMNMX.FTZ R85, R43, R12, !PT ;  /* 0x0000000c2b557209 */ /* 0x000fe20007810000 */
[--C-:B------:R-:W-:Y:S01]  /*7510*/  FFMA.FTZ R130, R66, UR10, -R21.reuse ;  /* 0x0000000a42827c23 */ /* 0x100fe20008010815 */
[----:B------:R-:W-:Y:S01]  /*7520*/  ISETP.LT.OR P5, PT, R120, 0x42, P5 ;  /* 0x000000427800780c */ /* 0x000fe20002fa1670 */
[--C-:B------:R-:W-:Y:S01]  /*7530*/  FFMA.FTZ R67, R67, UR10, -R21.reuse ;  /* 0x0000000a43437c23 */ /* 0x100fe20008010815 */
[----:B------:R-:W-:Y:S01]  /*7540*/  FMNMX.FTZ R12, R46, R85, !PT ;  /* 0x000000552e0c7209 */ /* 0x000fe20007810000 */
[----:B------:R-:W4:Y:S01]  /*7550*/  MUFU.EX2 R31, R31 ;  /* 0x0000001f001f7308 */ /* 0x000f220000000800 */
[----:B------:R-:W-:Y:S01]  /*7560*/  FSEL R52, R52, -INF , !P3 ;  /* 0xff80000034347808 */ /* 0x000fe20005800000 */
[--C-:B------:R-:W-:Y:S01]  /*7570*/  FFMA.FTZ R124, R70, UR10, -R21.reuse ;  /* 0x0000000a467c7c23 */ /* 0x100fe20008010815 */
[----:B------:R-:W-:Y:S01]  /*7580*/  FMNMX.FTZ R85, R47, R12, !PT ;  /* 0x0000000c2f557209 */ /* 0x000fe20007810000 */
[--C-:B------:R-:W-:Y:S01]  /*7590*/  FFMA.FTZ R71, R71, UR10, -R21.reuse ;  /* 0x0000000a47477c23 */ /* 0x100fe20008010815 */
[----:B------:R-:W-:Y:S01]  /*75a0*/  ISETP.GT.AND P3, PT, R87, 0x49, P2 ;  /* 0x000000495700780c */ /* 0x000fe20001764270 */
[--C-:B------:R-:W-:Y:S01]  /*75b0*/  FFMA.FTZ R126, R74, UR10, -R21.reuse ;  /* 0x0000000a4a7e7c23 */ /* 0x100fe20008010815 */
[----:B------:R-:W-:Y:S01]  /*75c0*/  FMNMX.FTZ R12, R48, R85, !PT ;  /* 0x00000055300c7209 */ /* 0x000fe20007810000 */
[----:B------:R-:W5:Y:S01]  /*75d0*/  MUFU.EX2 R140, R140 ;  /* 0x0000008c008c7308 */ /* 0x000f620000000800 */
[----:B------:R-:W-:Y:S01]  /*75e0*/  FSEL R53, R53, -INF , !P5 ;  /* 0xff80000035357808 */ /* 0x000fe20006800000 */
[----:B------:R-:W-:Y:S01]  /*75f0*/  FFMA.FTZ R75, R75, UR10, -R21 ;  /* 0x0000000a4b4b7c23 */ /* 0x000fe20008010815 */
[----:B------:R-:W-:Y:S01]  /*7600*/  FMNMX.FTZ R85, R49, R12, !PT ;  /* 0x0000000c31557209 */ /* 0x000fe20007810000 */
[----:B------:R-:W-:Y:S01]  /*7610*/  UMOV UR39, UR27 ;  /* 0x0000001b00277c82 */ /* 0x000fe20008000000 */
[----:B------:R-:W-:Y:S01]  /*7620*/  ISETP.GT.AND P5, PT, R87, 0x50, P2 ;  /* 0x000000505700780c */ /* 0x000fe200017a4270 */
[----:B------:R-:W-:Y:S01]  /*7630*/  FMUL.FTZ R88, R88, R7 ;  /* 0x0000000758587220 */ /* 0x000fe20000410000 */
[----:B------:R-:W-:Y:S01]  /*7640*/  FMNMX.FTZ R12, R52, R85, !PT ;  /* 0x00000055340c7209 */ /* 0x000fe20007810000 */
[----:B------:R-:W5:Y:S01]  /*7650*/  MUFU.EX2 R35, R35 ;  /* 0x0000002300237308 */ /* 0x000f620000000800 */
[----:B------:R-:W-:Y:S01]  /*7660*/  ISETP.LT.OR P3, PT, R120, 0x4a, P3 ;  /* 0x0000004a7800780c */ /* 0x000fe20001f61670 */
[-C--:B------:R-:W-:Y:S01]  /*7670*/  FMUL.FTZ R89, R89, R7.reuse ;  /* 0x0000000759597220 */ /* 0x080fe20000410000 */
[----:B------:R-:W-:Y:S01]  /*7680*/  FMNMX.FTZ R85, R53, R12, !PT ;  /* 0x0000000c35557209 */ /* 0x000fe20007810000 */
[-C--:B------:R-:W-:Y:S01]  /*7690*/  FMUL.FTZ R92, R92, R7.reuse ;  /* 0x000000075c5c7220 */ /* 0x080fe20000410000 */
[----:B------:R-:W-:Y:S01]  /*76a0*/  FSEL R57, R57, -INF , !P3 ;  /* 0xff80000039397808 */ /* 0x000fe20005800000 */
[----:B------:R-:W-:Y:S01]  /*76b0*/  FMUL.FTZ R93, R93, R7 ;  /* 0x000000075d5d7220 */ /* 0x000fe20000410000 */
[----:B------:R-:W-:Y:S01]  /*76c0*/  ISETP.LT.OR P5, PT, R120, 0x51, P5 ;  /* 0x000000517800780c */ /* 0x000fe20002fa1670 */
[----:B------:R-:W5:Y:S01]  /*76d0*/  MUFU.EX2 R142, R142 ;  /* 0x0000008e008e7308 */ /* 0x000f620000000800 */
[----:B------:R-:W-:Y:S01]  /*76e0*/  FMNMX.FTZ R12, R56, R85, !PT ;  /* 0x00000055380c7209 */ /* 0x000fe20007810000 */
[-C--:B------:R-:W-:Y:S01]  /*76f0*/  FMUL.FTZ R96, R96, R7.reuse ;  /* 0x0000000760607220 */ /* 0x080fe20000410000 */
[----:B------:R-:W-:Y:S01]  /*7700*/  ISETP.GT.AND P3, PT, R87, 0x58, P2 ;  /* 0x000000585700780c */ /* 0x000fe20001764270 */
[-C--:B------:R-:W-:Y:S01]  /*7710*/  FMUL.FTZ R97, R97, R7.reuse ;  /* 0x0000000761617220 */ /* 0x080fe20000410000 */
[----:B------:R-:W-:Y:S01]  /*7720*/  FSEL R60, R60, -INF , !P5 ;  /* 0xff8000003c3c7808 */ /* 0x000fe20006800000 */
[-C--:B------:R-:W-:Y:S01]  /*7730*/  FMUL.FTZ R100, R100, R7.reuse ;  /* 0x0000000764647220 */ /* 0x080fe20000410000 */
[----:B------:R-:W-:Y:S01]  /*7740*/  FMNMX.FTZ R85, R57, R12, !PT ;  /* 0x0000000c39557209 */ /* 0x000fe20007810000 */
[----:B------:R-:W5:Y:S01]  /*7750*/  MUFU.EX2 R41, R41 ;  /* 0x0000002900297308 */ /* 0x000f620000000800 */
[----:B------:R-:W-:Y:S01]  /*7760*/  ISETP.GT.AND P5, PT, R87, 0x59, P2 ;  /* 0x000000595700780c */ /* 0x000fe200017a4270 */
[-C--:B------:R-:W-:Y:S01]  /*7770*/  FMUL.FTZ R101, R101, R7.reuse ;  /* 0x0000000765657220 */ /* 0x080fe20000410000 */
[----:B------:R-:W-:Y:S01]  /*7780*/  ISETP.LT.OR P3, PT, R120, 0x59, P3 ;  /* 0x000000597800780c */ /* 0x000fe20001f61670 */
[----:B------:R-:W-:Y:S01]  /*7790*/  FMUL.FTZ R104, R104, R7 ;  /* 0x0000000768687220 */ /* 0x000fe20000410000 */
[----:B------:R-:W-:Y:S01]  /*77a0*/  FMNMX.FTZ R12, R60, R85, !PT ;  /* 0x000000553c0c7209 */ /* 0x000fe20007810000 */
[-C--:B------:R-:W-:Y:S01]  /*77b0*/  FMUL.FTZ R105, R105, R7.reuse ;  /* 0x0000000769697220 */ /* 0x080fe20000410000 */
[----:B------:R-:W-:Y:S01]  /*77c0*/  ISETP.LT.OR P5, PT, R120, 0x5a, P5 ;  /* 0x0000005a7800780c */ /* 0x000fe20002fa1670 */
[----:B------:R-:W5:Y:S01]  /*77d0*/  MUFU.EX2 R136, R136 ;  /* 0x0000008800887308 */ /* 0x000f620000000800 */
[----:B------:R-:W-:Y:S01]  /*77e0*/  FSEL R64, R64, -INF , !P3 ;  /* 0xff80000040407808 */ /* 0x000fe20005800000 */
[-C--:B------:R-:W-:Y:S01]  /*77f0*/  FMUL.FTZ R108, R108, R7.reuse ;  /* 0x000000076c6c7220 */ /* 0x080fe20000410000 */
[----:B------:R-:W-:Y:S01]  /*7800*/  FMNMX.FTZ R85, R61, R12, !PT ;  /* 0x0000000c3d557209 */ /* 0x000fe20007810000 */
[-C--:B------:R-:W-:Y:S01]  /*7810*/  FMUL.FTZ R109, R109, R7.reuse ;  /* 0x000000076d6d7220 */ /* 0x080fe20000410000 */
[----:B------:R-:W-:Y:S01]  /*7820*/  ISETP.GT.AND P3, PT, R87, 0x61, P2 ;  /* 0x000000615700780c */ /* 0x000fe20001764270 */
[----:B------:R-:W-:Y:S01]  /*7830*/  FMUL.FTZ R112, R112, R7 ;  /* 0x0000000770707220 */ /* 0x000fe20000410000 */
[----:B------:R-:W-:Y:S01]  /*7840*/  FSEL R65, R65, -INF , !P5 ;  /* 0xff80000041417808 */ /* 0x000fe20006800000 */
[----:B------:R-:W-:Y:S01]  /*7850*/  MUFU.EX2 R45, R45 ;  /* 0x0000002d002d7308 */ /* 0x000fe20000000800 */
[----:B------:R-:W-:Y:S01]  /*7860*/  FMNMX.FTZ R12, R64, R85, !PT ;  /* 0x00000055400c7209 */ /* 0x000fe20007810000 */
[-C--:B------:R-:W-:Y:S01]  /*7870*/  FMUL.FTZ R113, R113, R7.reuse ;  /* 0x0000000771717220 */ /* 0x080fe20000410000 */
[----:B------:R-:W-:Y:S01]  /*7880*/  ISETP.GT.AND P5, PT, R87, 0x68, P2 ;  /* 0x000000685700780c */ /* 0x000fe200017a4270 */
[-C--:B------:R-:W-:Y:S01]  /*7890*/  FMUL.FTZ R116, R116, R7.reuse ;  /* 0x0000000774747220 */ /* 0x080fe20000410000 */
[C---:B------:R-:W-:Y:S01]  /*78a0*/  ISETP.LT.OR P3, PT, R120.reuse, 0x62, P3 ;  /* 0x000000627800780c */ /* 0x040fe20001f61670 */
[----:B------:R-:W-:Y:S01]  /*78b0*/  FMUL.FTZ R117, R117, R7 ;  /* 0x0000000775757220 */ /* 0x000fe20000410000 */
[----:B------:R-:W-:Y:S01]  /*78c0*/  FMNMX.FTZ R85, R65, R12, !PT ;  /* 0x0000000c41557209 */ /* 0x000fe20007810000 */
[----:B------:R-:W-:Y:S01]  /*78d0*/  MUFU.EX2 R138, R138 ;  /* 0x0000008a008a7308 */ /* 0x000fe20000000800 */
[----:B------:R-:W-:Y:S01]  /*78e0*/  FSEL R69, R69, -INF , !P3 ;  /* 0xff80000045457808 */ /* 0x000fe20005800000 */
[----:B------:R-:W-:Y:S01]  /*78f0*/  IMAD.MOV.U32 R7, RZ, RZ, R20 ;  /* 0x000000ffff077224 */ /* 0x000fe200078e0014 */
[----:B------:R-:W-:-:S02]  /*7900*/  ISETP.LT.OR P5, PT, R120, 0x69, P5 ;  /* 0x000000697800780c */ /* 0x000fc40002fa1670 */
[----:B------:R-:W-:Y:S02]  /*7910*/  FMNMX.FTZ R12, R68, R85, !PT ;  /* 0x00000055440c7209 */ /* 0x000fe40007810000 */
        /* <DEDUP_REMOVED lines=15> */
[----:B------:R-:W-:Y:S01]  /*7a10*/  ISETP.LT.OR P2, PT, R120, 0x7a, P2 ;  /* 0x0000007a7800780c */ /* 0x000fe20001741670 */
[----:B------:R-:W-:Y:S01]  /*7a20*/  MUFU.EX2 R134, R134 ;  /* 0x0000008600867308 */ /* 0x000fe20000000800 */
[----:B------:R-:W-:Y:S01]  /*7a30*/  FMNMX.FTZ R85, R78, R85, !PT ;  /* 0x000000554e557209 */ /* 0x000fe20007810000 */
[----:B------:R-:W-:Y:S01]  /*7a40*/  FFMA.FTZ R120, R76, UR10, -R21 ;  /* 0x0000000a4c787c23 */ /* 0x000fe20008010815 */
[----:B------:R-:W-:Y:S02]  /*7a50*/  FSEL R81, R81, -INF , !P2 ;  /* 0xff80000051517808 */ /* 0x000fe40005000000 */
[----:B------:R-:W-:Y:S02]  /*7a60*/  FMNMX.FTZ R12, R26, R85, !PT ;  /* 0x000000551a0c7209 */ /* 0x000fe40007810000 */
[----:B------:R-:W-:Y:S01]  /*7a70*/  @!P1 LEA R38, R38, UR45, 0x3 ;  /* 0x0000002d26269c11 */ /* 0x000fe2000f8e18ff */
[----:B------:R-:W-:Y:S01]  /*7a80*/  MUFU.EX2 R59, R59 ;  /* 0x0000003b003b7308 */ /* 0x000fe20000000800 */
[----:B------:R-:W-:-:S02]  /*7a90*/  FMNMX.FTZ R12, R81, R12, !PT ;  /* 0x0000000c510c7209 */ /* 0x000fc40007810000 */
[----:B------:R-:W-:Y:S01]  /*7aa0*/  F2FP.BF16.F32.PACK_AB R148, R29, R148 ;  /* 0x000000941d94723e */ /* 0x000fe200000010ff */
[----:B------:R-:W-:Y:S01]  /*7ab0*/  @!P1 VIADD R38, R38, 0x16860 ;  /* 0x0001686026269836 */ /* 0x000fe20000000000 */
[----:B--2---:R-:W-:Y:S01]  /*7ac0*/  F2FP.BF16.F32.PACK_AB R150, R37, R150 ;  /* 0x000000962596723e */ /* 0x004fe200000010ff */
[----:B------:R-:W2:Y:S02]  /*7ad0*/  SHFL.BFLY PT, R79, R12, 0x2, 0x1f ;  /* 0x0c401f000c4f7f89 */ /* 0x000ea400000e0000 */
[----:B------:R-:W-:Y:S01]  /*7ae0*/  MUFU.EX2 R128, R128 ;  /* 0x0000008000807308 */ /* 0x000fe20000000800 */
[----:B------:R-:W-:-:S04]  /*7af0*/  @!P1 PRMT R38, RZ, 0x654, R38 ;  /* 0x00000654ff269816 */ /* 0x000fc80000000026 */
[----:B------:R5:W-:Y:S03]  /*7b00*/  @!P1 SYNCS.ARRIVE.TRANS64.RED.A1T0 RZ, [R38+URZ], RZ ;  /* 0x000000ff26ff99a7 */ /* 0x000be6000810043f */
[----:B------:R-:W-:Y:S08]  /*7b10*/  MUFU.EX2 R63, R63 ;  /* 0x0000003f003f7308 */ /* 0x000ff00000000800 */
[----:B------:R-:W-:Y:S01]  /*7b20*/  MUFU.EX2 R130, R130 ;  /* 0x0000008200827308 */ /* 0x000fe20000000800 */
[----:B--2---:R-:W-:Y:S01]  /*7b30*/  FMNMX.FTZ R30, R12, R79, !PT ;  /* 0x0000004f0c1e7209 */ /* 0x004fe20007810000 */
[----:B------:R-:W-:-:S06]  /*7b40*/  FFMA.FTZ R79, R80, UR10, -R21 ;  /* 0x0000000a504f7c23 */ /* 0x000fcc0008010815 */
[----:B------:R-:W-:Y:S01]  /*7b50*/  MUFU.EX2 R67, R67 ;  /* 0x0000004300437308 */ /* 0x000fe20000000800 */
[----:B------:R-:W-:Y:S01]  /*7b60*/  FFMA.FTZ R21, R84, UR10, -R21 ;  /* 0x0000000a54157c23 */ /* 0x000fe20008010815 */
[----:B------:R-:W2:Y:S06]  /*7b70*/  SHFL.BFLY PT, R85, R30, 0x1, 0x1f ;  /* 0x0c201f001e557f89 */ /* 0x000eac00000e0000 */
[----:B------:R-:W-:Y:S08]  /*7b80*/  MUFU.EX2 R124, R124 ;  /* 0x0000007c007c7308 */ /* 0x000ff00000000800 */
[----:B------:R-:W-:Y:S08]  /*7b90*/  MUFU.EX2 R71, R71 ;  /* 0x0000004700477308 */ /* 0x000ff00000000800 */
[----:B------:R-:W-:Y:S01]  /*7ba0*/  MUFU.EX2 R126, R126 ;  /* 0x0000007e007e7308 */ /* 0x000fe20000000800 */
[----:B--2---:R-:W-:-:S04]  /*7bb0*/  FMNMX.FTZ R12, R30, R85, !PT ;  /* 0x000000551e0c7209 */ /* 0x004fc80007810000 */
[C---:B------:R-:W-:Y:S01]  /*7bc0*/  FSETP.NEU.FTZ.AND P2, PT, R12.reuse, -INF , PT ;  /* 0xff8000000c00780b */ /* 0x040fe20003f5d000 */
[C---:B------:R-:W-:Y:S02]  /*7bd0*/  FMUL.FTZ R83, R12.reuse, UR10 ;  /* 0x0000000a0c537c20 */ /* 0x040fe40008410000 */
[----:B------:R-:W-:Y:S01]  /*7be0*/  MUFU.EX2 R75, R75 ;  /* 0x0000004b004b7308 */ /* 0x000fe20000000800 */
[----:B------:R-:W-:Y:S02]  /*7bf0*/  FSEL R3, R12, RZ, P2 ;  /* 0x000000ff0c037208 */ /* 0x000fe40001000000 */
[----:B------:R-:W-:Y:S02]  /*7c00*/  FSEL R83, R83, RZ, P2 ;  /* 0x000000ff53537208 */ /* 0x000fe40001000000 */
[----:B------:R-:W-:Y:S01]  /*7c10*/  ISETP.GT.AND P2, PT, R0, UR28, PT ;  /* 0x0000001c00007c0c */ /* 0x000fe2000bf44270 */
[----:B------:R-:W-:Y:S02]  /*7c20*/  FADD.FTZ R3, -R3, R6 ;  /* 0x0000000603037221 */ /* 0x000fe40000010100 */
[----:B------:R-:W-:Y:S01]  /*7c30*/  MUFU.EX2 R120, R120 ;  /* 0x0000007800787308 */ /* 0x000fe20000000800 */
[--C-:B------:R-:W-:Y:S01]  /*7c40*/  FFMA.FTZ R149, R14, UR10, -R83.reuse ;  /* 0x0000000a0e957c23 */ /* 0x100fe20008010853 */
[--C-:B------:R-:W-:Y:S01]  /*7c50*/  FFMA.FTZ R14, R25, UR10, -R83.reuse ;  /* 0x0000000a190e7c23 */ /* 0x100fe20008010853 */
[----:B------:R-:W-:Y:S01]  /*7c60*/  FADD.FTZ R25, R37, R34 ;  /* 0x0000002225197221 */ /* 0x000fe20000010000 */
[--C-:B------:R-:W-:Y:S01]  /*7c70*/  FFMA.FTZ R30, R39, UR10, -R83.reuse ;  /* 0x0000000a271e7c23 */ /* 0x100fe20008010853 */
[----:B------:R-:W-:Y:S01]  /*7c80*/  FMUL.FTZ R3, R3, UR10 ;  /* 0x0000000a03037c20 */ /* 0x000fe20008410000 */
[----:B------:R-:W-:Y:S01]  /*7c90*/  FFMA.FTZ R151, R24, UR10, -R83 ;  /* 0x0000000a18977c23 */ /* 0x000fe20008010853 */
[----:B---3--:R-:W-:Y:S01]  /*7ca0*/  FADD.FTZ R34, R144, R25 ;  /* 0x0000001990227221 */ /* 0x008fe20000010000 */
[--C-:B------:R-:W-:Y:S01]  /*7cb0*/  FFMA.FTZ R24, R33, UR10, -R83.reuse ;  /* 0x0000000a21187c23 */ /* 0x100fe20008010853 */
[----:B------:R-:W-:Y:S01]  /*7cc0*/  MUFU.EX2 R149, R149 ;  /* 0x0000009500957308 */ /* 0x000fe20000000800 */
[--C-:B------:R-:W-:Y:S01]  /*7cd0*/  FFMA.FTZ R145, R28, UR10, -R83.reuse ;  /* 0x0000000a1c917c23 */ /* 0x100fe20008010853 */
[----:B0-----:R-:W-:Y:S01]  /*7ce0*/  FADD.FTZ R25, R27, R34 ;  /* 0x000000221b197221 */ /* 0x001fe20000010000 */
[--C-:B------:R-:W-:Y:S01]  /*7cf0*/  FFMA.FTZ R141, R36, UR10, -R83.reuse ;  /* 0x0000000a248d7c23 */ /* 0x100fe20008010853 */
[--C-:B------:R-:W-:Y:S01]  /*7d00*/  FFMA.FTZ R8, R8, UR10, -R83.reuse ;  /* 0x0000000a08087c23 */ /* 0x100fe20008010853 */
[----:B------:R-:W-:Y:S01]  /*7d10*/  FFMA.FTZ R147, R32, UR10, -R83 ;  /* 0x0000000a20937c23 */ /* 0x000fe20008010853 */
[----:B-1----:R-:W-:Y:S01]  /*7d20*/  FADD.FTZ R34, R146, R25 ;  /* 0x0000001992227221 */ /* 0x002fe20000010000 */
[--C-:B------:R-:W-:Y:S01]  /*7d30*/  FFMA.FTZ R10, R10, UR10, -R83.reuse ;  /* 0x0000000a0a0a7c23 */ /* 0x100fe20008010853 */
[----:B------:R-:W-:Y:S01]  /*7d40*/  MUFU.EX2 R30, R30 ;  /* 0x0000001e001e7308 */ /* 0x000fe20000000800 */
[--C-:B------:R-:W-:Y:S01]  /*7d50*/  FFMA.FTZ R143, R42, UR10, -R83.reuse ;  /* 0x0000000a2a8f7c23 */ /* 0x100fe20008010853 */
[----:B----4-:R-:W-:Y:S01]  /*7d60*/  FADD.FTZ R33, R31, R34 ;  /* 0x000000221f217221 */ /* 0x010fe20000010000 */
[--C-:B------:R-:W-:Y:S01]  /*7d70*/  FFMA.FTZ R28, R43, UR10, -R83.reuse ;  /* 0x0000000a2b1c7c23 */ /* 0x100fe20008010853 */
[--C-:B------:R-:W-:Y:S01]  /*7d80*/  FFMA.FTZ R137, R46, UR10, -R83.reuse ;  /* 0x0000000a2e897c23 */ /* 0x100fe20008010853 */
[----:B------:R-:W-:Y:S01]  /*7d90*/  FFMA.FTZ R32, R47, UR10, -R83 ;  /* 0x0000000a2f207c23 */ /* 0x000fe20008010853 */
[----:B-----5:R-:W-:Y:S01]  /*7da0*/  FADD.FTZ R34, R140, R33 ;  /* 0x000000218c227221 */ /* 0x020fe20000010000 */
[--C-:B------:R-:W-:Y:S01]  /*7db0*/  FFMA.FTZ R139, R48, UR10, -R83.reuse ;  /* 0x0000000a308b7c23 */ /* 0x100fe20008010853 */
[----:B------:R0:W1:Y:S01]  /*7dc0*/  MUFU.EX2 R25, R3 ;  /* 0x0000000300197308 */ /* 0x0000620000000800 */
[--C-:B------:R-:W-:Y:S01]  /*7dd0*/  FFMA.FTZ R49, R49, UR10, -R83.reuse ;  /* 0x0000000a31317c23 */ /* 0x100fe20008010853 */
[----:B------:R-:W-:Y:S01]  /*7de0*/  FADD.FTZ R33, R35, R34 ;  /* 0x0000002223217221 */ /* 0x000fe20000010000 */
[--C-:B------:R-:W-:Y:S01]  /*7df0*/  FFMA.FTZ R133, R52, UR10, -R83.reuse ;  /* 0x0000000a34857c23 */ /* 0x100fe20008010853 */
[----:B------:R-:W-:Y:S01]  /*7e00*/  FFMA.FTZ R34, R53, UR10, -R83 ;  /* 0x0000000a35227c23 */ /* 0x000fe20008010853 */
[----:B------:R-:W-:Y:S01]  /*7e10*/  F2FP.BF16.F32.PACK_AB R144, R27, R144 ;  /* 0x000000901b90723e */ /* 0x000fe200000010ff */
[----:B------:R-:W-:Y:S01]  /*7e20*/  FADD.FTZ R36, R142, R33 ;  /* 0x000000218e247221 */ /* 0x000fe20000010000 */
[--C-:B------:R-:W-:Y:S01]  /*7e30*/  FFMA.FTZ R135, R56, UR10, -R83.reuse ;  /* 0x0000000a38877c23 */ /* 0x100fe20008010853 */
[----:B------:R-:W2:Y:S01]  /*7e40*/  MUFU.EX2 R151, R151 ;  /* 0x0000009700977308 */ /* 0x000ea20000000800 */
[--C-:B------:R-:W-:Y:S01]  /*7e50*/  FFMA.FTZ R129, R60, UR10, -R83.reuse ;  /* 0x0000000a3c817c23 */ /* 0x100fe20008010853 */
[----:B0-----:R-:W-:Y:S01]  /*7e60*/  FADD.FTZ R3, R41, R36 ;  /* 0x0000002429037221 */ /* 0x001fe20000010000 */
[--C-:B------:R-:W-:Y:S01]  /*7e70*/  FFMA.FTZ R131, R64, UR10, -R83.reuse ;  /* 0x0000000a40837c23 */ /* 0x100fe20008010853 */
[--C-:B------:R-:W-:Y:S01]  /*7e80*/  FFMA.FTZ R68, R68, UR10, -R83.reuse ;  /* 0x0000000a44447c23 */ /* 0x100fe20008010853 */
[----:B------:R-:W-:Y:S01]  /*7e90*/  FFMA.FTZ R69, R69, UR10, -R83 ;  /* 0x0000000a45457c23 */ /* 0x000fe20008010853 */
[----:B------:R-:W-:Y:S01]  /*7ea0*/  FADD.FTZ R40, R136, R3 ;  /* 0x0000000388287221 */ /* 0x000fe20000010000 */
[--C-:B------:R-:W-:Y:S01]  /*7eb0*/  FFMA.FTZ R72, R72, UR10, -R83.reuse ;  /* 0x0000000a48487c23 */ /* 0x100fe20008010853 */
[----:B------:R-:W0:Y:S01]  /*7ec0*/  MUFU.EX2 R14, R14 ;  /* 0x0000000e000e7308 */ /* 0x000e220000000800 */
[----:B-1----:R-:W-:Y:S01]  /*7ed0*/  FFMA.FTZ R36, R25, R2, R30 ;  /* 0x0000000219247223 */ /* 0x002fe2000001001e */
[----:B------:R-:W-:Y:S01]  /*7ee0*/  FADD.FTZ R33, R45, R40 ;  /* 0x000000282d217221 */ /* 0x000fe20000010000 */
        /* <DEDUP_REMOVED lines=8> */
[--C-:B------:R-:W-:Y:S01]  /*7f70*/  FFMA.FTZ R78, R78, UR10, -R83.reuse ;  /* 0x0000000a4e4e7c23 */ /* 0x100fe20008010853 */
[--C-:B------:R-:W-:Y:S01]  /*7f80*/  FFMA.FTZ R26, R26, UR10, -R83.reuse ;  /* 0x0000000a1a1a7c23 */ /* 0x100fe20008010853 */
[--C-:B------:R-:W-:Y:S01]  /*7f90*/  FFMA.FTZ R81, R81, UR10, -R83.reuse ;  /* 0x0000000a51517c23 */ /* 0x100fe20008010853 */
[----:B------:R-:W-:Y:S01]  /*7fa0*/  FADD.FTZ R33, R51, R38 ;  /* 0x0000002633217221 */ /* 0x000fe20000010000 */
[----:B------:R-:W-:Y:S01]  /*7fb0*/  FFMA.FTZ R38, R65, UR10, -R83 ;  /* 0x0000000a41267c23 */ /* 0x000fe20008010853 */
[----:B------:R-:W2:Y:S01]  /*7fc0*/  MUFU.EX2 R8, R8 ;  /* 0x0000000800087308 */ /* 0x000ea20000000800 */
[----:B0-----:R-:W-:Y:S01]  /*7fd0*/  FADD.FTZ R40, R14, R3 ;  /* 0x000000030e287221 */ /* 0x001fe20000010000 */
[----:B------:R-:W-:Y:S01]  /*7fe0*/  FADD.FTZ R42, R132, R33 ;  /* 0x00000021842a7221 */ /* 0x000fe20000010000 */
[----:B------:R-:W-:Y:S01]  /*7ff0*/  F2FP.BF16.F32.PACK_AB R146, R31, R146 ;  /* 0x000000921f92723e */ /* 0x000fe200000010ff */
[----:B------:R-:W-:Y:S01]  /*8000*/  VIADD R0, R0, 0xffffffff ;  /* 0xffffffff00007836 */ /* 0x000fe20000000000 */
[----:B------:R-:W-:Y:S01]  /*8010*/  F2FP.BF16.F32.PACK_AB R140, R35, R140 ;  /* 0x0000008c238c723e */ /* 0x000fe200000010ff */
[----:B------:R-:W-:Y:S01]  /*8020*/  FADD.FTZ R33, R55, R42 ;  /* 0x0000002a37217221 */ /* 0x000fe20000010000 */
[----:B------:R-:W-:Y:S01]  /*8030*/  F2FP.BF16.F32.PACK_AB R142, R41, R142 ;  /* 0x0000008e298e723e */ /* 0x000fe200000010ff */
[----:B------:R-:W0:Y:S01]  /*8040*/  MUFU.EX2 R147, R147 ;  /* 0x0000009300937308 */ /* 0x000e220000000800 */
[----:B-1----:R-:W-:Y:S01]  /*8050*/  FADD.FTZ R3, R145, R40 ;  /* 0x0000002891037221 */ /* 0x002fe20000010000 */
[----:B------:R-:W-:Y:S01]  /*8060*/  FADD.FTZ R42, R134, R33 ;  /* 0x00000021862a7221 */ /* 0x000fe20000010000 */
[----:B------:R-:W-:Y:S01]  /*8070*/  F2FP.BF16.F32.PACK_AB R136, R45, R136 ;  /* 0x000000882d88723e */ /* 0x000fe200000010ff */
[-C--:B------:R-:W-:Y:S01]  /*8080*/  FMUL.FTZ R90, R90, R25.reuse ;  /* 0x000000195a5a7220 */ /* 0x080fe20000410000 */
[----:B------:R-:W-:Y:S01]  /*8090*/  F2FP.BF16.F32.PACK_AB R138, R51, R138 ;  /* 0x0000008a338a723e */ /* 0x000fe200000010ff */
[----:B------:R-:W-:Y:S01]  /*80a0*/  FADD.FTZ R33, R59, R42 ;  /* 0x0000002a3b217221 */ /* 0x000fe20000010000 */
[----:B------:R-:W-:Y:S01]  /*80b0*/  F2FP.BF16.F32.PACK_AB R132, R55, R132 ;  /* 0x000000843784723e */ /* 0x000fe200000010ff */
[----:B------:R-:W1:Y:S01]  /*80c0*/  MUFU.EX2 R24, R24 ;  /* 0x0000001800187308 */ /* 0x000e620000000800 */
[----:B--2---:R-:W-:Y:S01]  /*80d0*/  FADD.FTZ R40, R8, R3 ;  /* 0x0000000308287221 */ /* 0x004fe20000010000 */
[----:B------:R-:W-:Y:S01]  /*80e0*/  FADD.FTZ R42, R128, R33 ;  /* 0x00000021802a7221 */ /* 0x000fe20000010000 */
[----:B------:R-:W-:Y:S01]  /*80f0*/  F2FP.BF16.F32.PACK_AB R134, R59, R134 ;  /* 0x000000863b86723e */ /* 0x000fe200000010ff */
[-C--:B------:R-:W-:Y:S01]  /*8100*/  FMUL.FTZ R91, R91, R25.reuse ;  /* 0x000000195b5b7220 */ /* 0x080fe20000410000 */
[C---:B------:R-:W-:Y:S01]  /*8110*/  F2FP.BF16.F32.PACK_AB R128, R63.reuse, R128 ;  /* 0x000000803f80723e */ /* 0x040fe200000010ff */
[----:B------:R-:W-:Y:S01]  /*8120*/  FADD.FTZ R33, R63, R42 ;  /* 0x0000002a3f217221 */ /* 0x000fe20000010000 */
[----:B------:R-:W-:Y:S01]  /*8130*/  F2FP.BF16.F32.PACK_AB R149, R149, R30 ;  /* 0x0000001e9595723e */ /* 0x000fe200000010ff */
[----:B------:R-:W2:Y:S01]  /*8140*/  MUFU.EX2 R141, R141 ;  /* 0x0000008d008d7308 */ /* 0x000ea20000000800 */
[----:B0-----:R-:W-:Y:S01]  /*8150*/  FADD.FTZ R3, R147, R40 ;  /* 0x0000002893037221 */ /* 0x001fe20000010000 */
[----:B------:R-:W-:Y:S01]  /*8160*/  FADD.FTZ R42, R130, R33 ;  /* 0x00000021822a7221 */ /* 0x000fe20000010000 */
[C---:B------:R-:W-:Y:S01]  /*8170*/  F2FP.BF16.F32.PACK_AB R130, R67.reuse, R130 ;  /* 0x000000824382723e */ /* 0x040fe200000010ff */
[----:B------:R-:W-:Y:S01]  /*8180*/  FMUL.FTZ R94, R94, R25 ;  /* 0x000000195e5e7220 */ /* 0x000fe20000410000 */
[----:B------:R-:W-:Y:S01]  /*8190*/  F2FP.BF16.F32.PACK_AB R151, R14, R151 ;  /* 0x000000970e97723e */ /* 0x000fe200000010ff */
[----:B------:R-:W-:Y:S01]  /*81a0*/  FADD.FTZ R27, R67, R42 ;  /* 0x0000002a431b7221 */ /* 0x000fe20000010000 */
[----:B------:R-:W-:Y:S01]  /*81b0*/  F2FP.BF16.F32.PACK_AB R145, R8, R145 ;  /* 0x000000910891723e */ /* 0x000fe200000010ff */
[----:B------:R-:W0:Y:S01]  /*81c0*/  MUFU.EX2 R10, R10 ;  /* 0x0000000a000a7308 */ /* 0x000e220000000800 */
[----:B-1----:R-:W-:Y:S01]  /*81d0*/  FADD.FTZ R40, R24, R3 ;  /* 0x0000000318287221 */ /* 0x002fe20000010000 */
[----:B------:R-:W-:Y:S01]  /*81e0*/  FADD.FTZ R42, R124, R27 ;  /* 0x0000001b7c2a7221 */ /* 0x000fe20000010000 */
[----:B------:R-:W-:Y:S01]  /*81f0*/  F2FP.BF16.F32.PACK_AB R124, R71, R124 ;  /* 0x0000007c477c723e */ /* 0x000fe200000010ff */
[----:B------:R-:W-:Y:S01]  /*8200*/  FMUL.FTZ R95, R95, R25 ;  /* 0x000000195f5f7220 */ /* 0x000fe20000410000 */
[----:B------:R-:W-:Y:S01]  /*8210*/  F2FP.BF16.F32.PACK_AB R147, R24, R147 ;  /* 0x000000931893723e */ /* 0x000fe200000010ff */
[----:B------:R-:W-:Y:S01]  /*8220*/  FADD.FTZ R27, R71, R42 ;  /* 0x0000002a471b7221 */ /* 0x000fe20000010000 */
[-C--:B------:R-:W-:Y:S01]  /*8230*/  FMUL.FTZ R98, R98, R25.reuse ;  /* 0x0000001962627220 */ /* 0x080fe20000410000 */
[----:B------:R-:W1:Y:S01]  /*8240*/  MUFU.EX2 R143, R143 ;  /* 0x0000008f008f7308 */ /* 0x000e620000000800 */
[----:B--2---:R-:W-:Y:S01]  /*8250*/  FADD.FTZ R3, R141, R40 ;  /* 0x000000288d037221 */ /* 0x004fe20000010000 */
[----:B------:R-:W-:Y:S01]  /*8260*/  FADD.FTZ R42, R126, R27 ;  /* 0x0000001b7e2a7221 */ /* 0x000fe20000010000 */
[----:B------:R-:W-:Y:S01]  /*8270*/  F2FP.BF16.F32.PACK_AB R126, R75, R126 ;  /* 0x0000007e4b7e723e */ /* 0x000fe200000010ff */
[-C--:B------:R-:W-:Y:S01]  /*8280*/  FMUL.FTZ R99, R99, R25.reuse ;  /* 0x0000001963637220 */ /* 0x080fe20000410000 */
[-C--:B------:R-:W-:Y:S01]  /*8290*/  FMUL.FTZ R102, R102, R25.reuse ;  /* 0x0000001966667220 */ /* 0x080fe20000410000 */
[----:B------:R-:W-:Y:S01]  /*82a0*/  FADD.FTZ R27, R75, R42 ;  /* 0x0000002a4b1b7221 */ /* 0x000fe20000010000 */
[----:B------:R-:W-:Y:S01]  /*82b0*/  FMUL.FTZ R103, R103, R25 ;  /* 0x0000001967677220 */ /* 0x000fe20000410000 */
[----:B------:R-:W2:Y:S01]  /*82c0*/  MUFU.EX2 R28, R28 ;  /* 0x0000001c001c7308 */ /* 0x000ea20000000800 */
[----:B0-----:R-:W-:Y:S01]  /*82d0*/  FADD.FTZ R40, R10, R3 ;  /* 0x000000030a287221 */ /* 0x001fe20000010000 */
[----:B------:R-:W-:Y:S01]  /*82e0*/  FADD.FTZ R42, R120, R27 ;  /* 0x0000001b782a7221 */ /* 0x000fe20000010000 */
[----:B------:R-:W-:Y:S01]  /*82f0*/  F2FP.BF16.F32.PACK_AB R141, R10, R141 ;  /* 0x0000008d0a8d723e */ /* 0x000fe200000010ff */
        /* <DEDUP_REMOVED lines=9> */
[----:B------:R-:W-:-:S03]  /*8390*/  FMUL.FTZ R119, R119, R25 ;  /* 0x0000001977777220 */ /* 0x000fc60000410000 */
        /* <DEDUP_REMOVED lines=12> */
[----:B------:R-:W-:Y:S01]  /*8460*/  F2FP.BF16.F32.PACK_AB R139, R6, R139 ;  /* 0x0000008b068b723e */ /* 0x000fe200000010ff */
[----:B------:R-:W-:-:S05]  /*8470*/  IMAD.MOV.U32 R6, RZ, RZ, R12 ;  /* 0x000000ffff067224 */ /* 0x000fca00078e000c */
        /* <DEDUP_REMOVED lines=42> */
[----:B------:R-:W-:-:S03]  /*8720*/  F2FP.BF16.F32.PACK_AB R121, R78, R77 ;  /* 0x0000004d4e79723e */ /* 0x000fc600000010ff */
[----:B0-----:R-:W-:-:S04]  /*8730*/  FADD.FTZ R40, R123, R40 ;  /* 0x000000287b287221 */ /* 0x001fc80000010000 */
[C---:B-1----:R-:W-:Y:S01]  /*8740*/  FADD.FTZ R2, R81.reuse, R40 ;  /* 0x0000002851027221 */ /* 0x042fe20000010000 */
[----:B------:R-:W-:Y:S01]  /*8750*/  F2FP.BF16.F32.PACK_AB R123, R81, R123 ;  /* 0x0000007b517b723e */ /* 0x000fe200000010ff */
[----:B------:R-:W-:Y:S06]  /*8760*/  @P2 BRA `(.L_x_11351) ;  /* 0xffffffc800d42947 */ /* 0x000fec000383ffff */
[----:B------:R-:W-:Y:S01]  /*8770*/  IMAD.MOV.U32 R6, RZ, RZ, R12 ;  /* 0x000000ffff067224 */ /* 0x000fe200078e000c */
[----:B------:R-:W-:Y:S01]  /*8780*/  UMOV UR39, UR27 ;  /* 0x0000001b00277c82 */ /* 0x000fe20008000000 */
[----:B------:R-:W-:Y:S01]  /*8790*/  IMAD.MOV.U32 R7, RZ, RZ, R20 ;  /* 0x000000ffff077224 */ /* 0x000fe200078e0014 */
[----:B------:R-:W-:-:S06]  /*87a0*/  UMOV UR38, UR26 ;  /* 0x0000001a00267c82 */ /* 0x000fcc0008000000 */
.L_x_11334:
        /* <DEDUP_REMOVED lines=19> */
.L_x_11353:
[----:B------:R-:W-:-:S11]  /*88e0*/  UISETP.NE.AND UP0, UPT, UR15, 0x1, UPT ;  /* 0x000000010f00788c */ /* 0x000fd6000bf05270 */
[----:B------:R-:W-:Y:S02]  /*88f0*/  @UP0 ULDC.64 UR18, c[0x0][0x9e8] ;  /* 0x00027a0000120ab9 */ /* 0x000fe40000000a00 */
[----:B------:R-:W-:-:S04]  /*8900*/  UIMAD.WIDE.U32 UR6, UR11, UR18, URZ ;  /* 0x000000120b0672a5 */ /* 0x000fc8000f8e003f */
[----:B------:R-:W-:-:S12]  /*8910*/  @UP0 USHF.R.U32.HI UR11, URZ, UR19, UR7 ;  /* 0x000000133f0b0299 */ /* 0x000fd80008011607 */
.L_x_11354:
[----:B------:R-:W-:-:S04]  /*8920*/  UIMAD UR11, UR11, UR15, URZ ;  /* 0x0000000f0b0b72a4 */ /* 0x000fc8000f8e023f */
[----:B------:R-:W-:-:S04]  /*8930*/  UISETP.LT.AND UP0, UPT, UR14, UR11, UPT ;  /* 0x0000000b0e00728c */ /* 0x000fc8000bf01270 */
[----:B------:R-:W-:-:S12]  /*8940*/  USEL UR14, UR14, UR11, !UP0 ;  /* 0x0000000b0e0e7287 */ /* 0x000fd8000c000000 */
.L_x_11352:
        /* <DEDUP_REMOVED lines=14> */
.L_x_11364:
        /* <DEDUP_REMOVED lines=9> */
.L_x_11357:
[----:B------:R-:W-:Y:S01]  /*8ac0*/  ULEA UR6, UR39, UR45, 0x3 ;  /* 0x0000002d27067291 */ /* 0x000fe2000f8e183f */
[----:B------:R-:W-:-:S05]  /*8ad0*/  IMAD.U32 R6, RZ, RZ, UR38 ;  /* 0x00000026ff067e24 */ /* 0x000fca000f8e00ff */
[----:B------:R-:W-:-:S04]  /*8ae0*/  SHF.L.U32 R6, R6, 0x1f, RZ ;  /* 0x0000001f06067819 */ /* 0x000fc800000006ff */
[----:B------:R0:W1:Y:S01]  /*8af0*/  SYNCS.PHASECHK.TRANS64.TRYWAIT P2, [UR6+0x16830], R6 ;  /* 0x01683006ff0075a7 */ /* 0x0000620008040146 */
[----:B------:R-:W-:Y:S05]  /*8b00*/  @!P0 BRA `(.L_x_11358) ;  /* 0x0000000000048947 */ /* 0x000fea0003800000 */
[----:B------:R-:W-:Y:S01]  /*8b10*/  BPT.TRAP 0x1 ;  /* 0x000000040000795c */ /* 0x000fe20000300000 */
.L_x_11358:
[----:B-1----:R-:W-:Y:S05]  /*8b20*/  @P2 BRA `(.L_x_11356) ;  /* 0x0000000000082947 */ /* 0x002fea0003800000 */
[----:B------:R-:W1:Y:S02]  /*8b30*/  SYNCS.PHASECHK.TRANS64.TRYWAIT P2, [UR6+0x16830], R6 ;  /* 0x01683006ff0075a7 */ /* 0x000e640008040146 */
[----:B-1----:R-:W-:Y:S05]  /*8b40*/  @!P2 BRA `(.L_x_11359) ;  /* 0x000000c00058a947 */ /* 0x002fea0003800000 */
.L_x_11356:
        /* <DEDUP_REMOVED lines=27> */
.L_x_11361:
[----:B------:R-:W-:Y:S01]  /*8d00*/  ULEA UR6, UR22, UR45, 0x3 ;  /* 0x0000002d16067291 */ /* 0x000fe2000f8e183f */
[----:B------:R-:W-:-:S05]  /*8d10*/  IMAD.U32 R6, RZ, RZ, UR26 ;  /* 0x0000001aff067e24 */ /* 0x000fca000f8e00ff */
[----:B------:R-:W-:-:S04]  /*8d20*/  SHF.L.U32 R6, R6, 0x1f, RZ ;  /* 0x0000001f06067819 */ /* 0x000fc800000006ff */
[----:B------:R0:W1:Y:S01]  /*8d30*/  SYNCS.PHASECHK.TRANS64.TRYWAIT P2, [UR6+0x16850], R6 ;  /* 0x01685006ff0075a7 */ /* 0x0000620008040146 */
[----:B------:R-:W-:Y:S05]  /*8d40*/  @!P0 BRA `(.L_x_11362) ;  /* 0x0000000000048947 */ /* 0x000fea0003800000 */
[----:B------:R-:W-:Y:S01]  /*8d50*/  BPT.TRAP 0x1 ;  /* 0x000000040000795c */ /* 0x000fe20000300000 */
.L_x_11362:
[----:B-1----:R-:W-:Y:S05]  /*8d60*/  @P2 BRA `(.L_x_11360) ;  /* 0x0000000000082947 */ /* 0x002fea0003800000 */
[----:B------:R-:W1:Y:S02]  /*8d70*/  SYNCS.PHASECHK.TRANS64.TRYWAIT P2, [UR6+0x16850], R6 ;  /* 0x01685006ff0075a7 */ /* 0x000e640008040146 */
[----:B-1----:R-:W-:Y:S05]  /*8d80*/  @!P2 BRA `(.L_x_11363) ;  /* 0x000000bc00e0a947 */ /* 0x002fea0003800000 */
.L_x_11360:
        /* <DEDUP_REMOVED lines=9> */
[----:B------:R-:W0:Y:S01]  /*8e20*/  MUFU.TANH R11, R11 ;  /* 0x0000000b000b7308 */ /* 0x000e220000002400 */
[----:B------:R-:W-:Y:S01]  /*8e30*/  FMUL.FTZ R21, R32, UR24 ;  /* 0x0000001820157c20 */ /* 0x000fe20008410000 */
[----:B------:R-:W-:Y:S01]  /*8e40*/  FMUL.FTZ R24, R33, UR24 ;  /* 0x0000001821187c20 */ /* 0x000fe20008410000 */
[----:B------:R-:W-:Y:S01]  /*8e50*/  ULEA UR11, UR22, UR6, 0xa ;  /* 0x00000006160b7291 */ /* 0x000fe2000f8e503f */
[----:B------:R-:W-:Y:S01]  /*8e60*/  FMUL.FTZ R12, R27, UR24 ;  /* 0x000000181b0c7c20 */ /* 0x000fe20008410000 */
[----:B------:R-:W-:Y:S01]  /*8e70*/  FMUL.FTZ R27, R36, UR24 ;  /* 0x00000018241b7c20 */ /* 0x000fe20008410000 */
[----:B------:R-:W-:Y:S01]  /*8e80*/  FMUL.FTZ R29, R37, UR24 ;  /* 0x00000018251d7c20 */ /* 0x000fe20008410000 */
[----:B------:R-:W-:Y:S01]  /*8e90*/  FMUL.FTZ R37, R45, UR24 ;  /* 0x000000182d257c20 */ /* 0x000fe20008410000 */
[----:B------:R-:W1:Y:S01]  /*8ea0*/  MUFU.TANH R6, R6 ;  /* 0x0000000600067308 */ /* 0x000e620000002400 */
[----:B------:R-:W-:Y:S01]  /*8eb0*/  FMUL.FTZ R45, R54, UR24 ;  /* 0x00000018362d7c20 */ /* 0x000fe20008410000 */
[----:B------:R-:W-:Y:S01]  /*8ec0*/  UMOV UR6, UR11 ;  /* 0x0000000b00067c82 */ /* 0x000fe20008000000 */
[----:B------:R-:W-:Y:S01]  /*8ed0*/  FMUL.FTZ R28, R38, UR24 ;  /* 0x00000018261c7c20 */ /* 0x000fe20008410000 */
[----:B------:R-:W-:Y:S01]  /*8ee0*/  HGMMA.64x64x16.F32.BF16 R88, R148, gdesc[UR4].tnspB, R88, gsb0 ;  /* 0x40e0000494587df0 */ /* 0x000fe20008001858 */
[----:B------:R-:W-:Y:S01]  /*8ef0*/  UIADD3 UR6, UR11, 0x80, URZ ;  /* 0x000000800b067890 */ /* 0x000fe2000fffe03f */
[----:B------:R-:W-:Y:S01]  /*8f00*/  FMUL.FTZ R38, R47, UR24 ;  /* 0x000000182f267c20 */ /* 0x000fe20008410000 */
[----:B------:R-:W-:Y:S01]  /*8f10*/  UMOV UR7, 0x40000040 ;  /* 0x4000004000077882 */ /* 0x000fe20000000000 */
        /* <DEDUP_REMOVED lines=61> */
[----:B------:R-:W1:Y:S01]  /*92f0*/  S2R R153, SR_TID.X ;  /* 0x0000000000997919 */ /* 0x000e620000002100 */
[----:B------:R-:W-:-:S02]  /*9300*/  UMOV UR26, UR38 ;  /* 0x00000026001a7c82 */ /* 0x000fc40008000000 */
        /* <DEDUP_REMOVED lines=8> */
[----:B------:R-:W-:Y:S01]  /*9390*/  HGMMA.64x64x16.F32.BF16 R88, R144, gdesc[UR4].tnspB, R88, gsb0 ;  /* 0x40e0000490587df0 */ /* 0x000fe20008001858 */
[----:B------:R-:W-:Y:S01]  /*93a0*/  UIADD3 UR6, UR11, 0x100, URZ ;  /* 0x000001000b067890 */ /* 0x000fe2000fffe03f */
[----:B------:R-:W-:Y:S01]  /*93b0*/  FMUL.FTZ R58, R72, UR24 ;  /* 0x00000018483a7c20 */ /* 0x000fe20008410000 */
[----:B------:R-:W-:-:S03]  /*93c0*/  UMOV UR7, 0x40000040 ;  /* 0x4000004000077882 */ /* 0x000fc60000000000 */
[----:B------:R-:W3:Y:S01]  /*93d0*/  MUFU.TANH R41, R41 ;  /* 0x0000002900297308 */ /* 0x000ee20000002400 */
[----:B--2---:R-:W-:Y:S02]  /*93e0*/  FMNMX.FTZ R60, R37, R60, !PT ;  /* 0x0000003c253c7209 */ /* 0x004fe40007810000 */
[----:B-1----:R-:W-:Y:S02]  /*93f0*/  SHF.R.U32.HI R152, RZ, 0x7, R153 ;  /* 0x00000007ff987819 */ /* 0x002fe40000011699 */
[----:B------:R-:W-:-:S03]  /*9400*/  ISETP.GE.U32.AND P2, PT, R153, 0x180, PT ;  /* 0x000001809900780c */ /* 0x000fc60003f46070 */
[----:B------:R-:W1:Y:S01]  /*9410*/  MUFU.TANH R43, R43 ;  /* 0x0000002b002b7308 */ /* 0x000e620000002400 */
[----:B0-----:R-:W-:-:S07]  /*9420*/  FMNMX.FTZ R60, R39, R60, !PT ;  /* 0x0000003c273c7209 */ /* 0x001fce0007810000 */
[----:B------:R-:W0:Y:S01]  /*9430*/  MUFU.TANH R44, R44 ;  /* 0x0000002c002c7308 */ /* 0x000e220000002400 */
[----:B---3--:R-:W-:-:S07]  /*9440*/  FMNMX.FTZ R60, R41, R60, !PT ;  /* 0x0000003c293c7209 */ /* 0x008fce0007810000 */
        /* <DEDUP_REMOVED lines=11> */
[----:B------:R-:W-:-:S06]  /*9500*/  FMUL.FTZ R62, R80, UR24 ;  /* 0x00000018503e7c20 */ /* 0x000fcc0008410000 */
[----:B------:R-:W0:Y:S01]  /*9510*/  MUFU.TANH R55, R55 ;  /* 0x0000003700377308 */ /* 0x000e220000002400 */
[----:B--2---:R-:W-:Y:S01]  /*9520*/  FMNMX.FTZ R7, R52, R7, !PT ;  /* 0x0000000734077209 */ /* 0x004fe20007810000 */
[----:B------:R-:W-:Y:S02]  /*9530*/  WARPGROUP.DEPBAR.LE gsb0, 0x0 ;  /* 0x00008000000079c5 */ /* 0x000fe40000010000 */
[----:B------:R-:W-:-:S04]  /*9540*/  WARPGROUP.ARRIVE ;  /* 0x00000000000079c5 */ /* 0x000fc80000000000 */
[----:B------:R-:W2:Y:S01]  /*9550*/  MUFU.TANH R56, R56 ;  /* 0x0000003800387308 */ /* 0x000ea20000002400 */
[----:B-1----:R-:W-:Y:S01]  /*9560*/  FMNMX.FTZ R68, R54, R7, !PT ;  /* 0x0000000736447209 */ /* 0x002fe20007810000 */
[----:B------:R-:W-:Y:S01]  /*9570*/  HGMMA.64x64x16.F32.BF16 R88, R140, gdesc[UR4].tnspB, R88, gsb0 ;  /* 0x40e000048c587df0 */ /* 0x000fe20008001858 */
[----:B------:R-:W-:Y:S02]  /*9580*/  UIADD3 UR6, UR11, 0x180, URZ ;  /* 0x000001800b067890 */ /* 0x000fe4000fffe03f */
[----:B0-----:R-:W-:Y:S01]  /*9590*/  FMNMX.FTZ R7, R55, R68, !PT ;  /* 0x0000004437077209 */ /* 0x001fe20007810000 */
[----:B------:R-:W-:Y:S02]  /*95a0*/  UMOV UR7, 0x40000040 ;  /* 0x4000004000077882 */ /* 0x000fe40000000000 */
[----:B------:R-:W0:Y:S08]  /*95b0*/  MUFU.TANH R57, R57 ;  /* 0x0000003900397308 */ /* 0x000e300000002400 */
        /* <DEDUP_REMOVED lines=25> */
[----:B------:R-:W-:Y:S01]  /*9750*/  HGMMA.64x64x16.F32.BF16 R88, R136, gdesc[UR4].tnspB, R88, gsb0 ;  /* 0x40e0000488587df0 */ /* 0x000fe20008001858 */
[----:B------:R-:W-:Y:S01]  /*9760*/  UIADD3 UR6, UR11, 0x200, URZ ;  /* 0x000002000b067890 */ /* 0x000fe2000fffe03f */
[----:B------:R-:W-:-:S02]  /*9770*/  UMOV UR7, 0x40000040 ;  /* 0x4000004000077882 */ /* 0x000fc40000000000 */
[----:B------:R-:W2:Y:S02]  /*9780*/  SHFL.BFLY PT, R76, R7, 0x2, 0x1f ;  /* 0x0c401f00074c7f89 */ /* 0x000ea400000e0000 */
[----:B------:R-:W3:Y:S08]  /*9790*/  MUFU.TANH R14, R14 ;  /* 0x0000000e000e7308 */ /* 0x000ef00000002400 */
[----:B------:R-:W4:Y:S08]  /*97a0*/  MUFU.TANH R20, R20 ;  /* 0x0000001400147308 */ /* 0x000f300000002400 */
[----:B------:R-:W5:Y:S01]  /*97b0*/  MUFU.TANH R25, R25 ;  /* 0x0000001900197308 */ /* 0x000f620000002400 */
[----:B--2---:R-:W-:Y:S01]  /*97c0*/  FMNMX.FTZ R80, R7, R76, !PT ;  /* 0x0000004c07507209 */ /* 0x004fe20007810000 */
[----:B------:R-:W-:-:S06]  /*97d0*/  FMUL.FTZ R76, R83, UR24 ;  /* 0x00000018534c7c20 */ /* 0x000fcc0008410000 */
[----:B------:R-:W2:Y:S01]  /*97e0*/  MUFU.TANH R26, R26 ;  /* 0x0000001a001a7308 */ /* 0x000ea20000002400 */
[----:B------:R-:W0:Y:S07]  /*97f0*/  SHFL.BFLY PT, R7, R80, 0x1, 0x1f ;  /* 0x0c201f0050077f89 */ /* 0x000e2e00000e0000 */
[----:B------:R-:W2:Y:S08]  /*9800*/  MUFU.TANH R28, R28 ;  /* 0x0000001c001c7308 */ /* 0x000eb00000002400 */
[----:B------:R-:W2:Y:S08]  /*9810*/  MUFU.TANH R30, R30 ;  /* 0x0000001e001e7308 */ /* 0x000eb00000002400 */
[----:B------:R-:W2:Y:S01]  /*9820*/  MUFU.TANH R33, R33 ;  /* 0x0000002100217308 */ /* 0x000ea20000002400 */
[----:B0-----:R-:W-:-:S05]  /*9830*/  FMNMX.FTZ R7, R80, R7, !PT ;  /* 0x0000000750077209 */ /* 0x001fca0007810000 */
[C---:B------:R-:W-:Y:S02]  /*9840*/  FMUL.FTZ R80, R7.reuse, UR10 ;  /* 0x0000000a07507c20 */ /* 0x040fe40008410000 */
[----:B------:R-:W0:Y:S01]  /*9850*/  MUFU.TANH R34, R34 ;  /* 0x0000002200227308 */ /* 0x000e220000002400 */
[----:B------:R-:W-:Y:S01]  /*9860*/  FADD.FTZ R8, -R7, R8 ;  /* 0x0000000807087221 */ /* 0x000fe20000010100 */
        /* <DEDUP_REMOVED lines=8> */
[--C-:B------:R-:W-:Y:S01]  /*98f0*/  FFMA.FTZ R24, R24, UR10, -R80.reuse ;  /* 0x0000000a18187c23 */ /* 0x100fe20008010850 */
[----:B---3--:R-:W-:Y:S01]  /*9900*/  FMNMX.FTZ R21, R14, R13, !PT ;  /* 0x0000000d0e157209 */ /* 0x008fe20007810000 */
[--C-:B------:R-:W-:Y:S01]  /*9910*/  FFMA.FTZ R146, R27, UR10, -R80.reuse ;  /* 0x0000000a1b927c23 */ /* 0x100fe20008010850 */
[----:B------:R-:W-:Y:S01]  /*9920*/  FFMA.FTZ R27, R29, UR10, -R80 ;  /* 0x0000000a1d1b7c23 */ /* 0x000fe20008010850 */
[----:B------:R-:W-:-:S02]  /*9930*/  WARPGROUP.DEPBAR.LE gsb0, 0x0 ;  /* 0x00008000000079c5 */ /* 0x000fc40000010000 */
[----:B------:R-:W-:Y:S01]  /*9940*/  WARPGROUP.ARRIVE ;  /* 0x00000000000079c5 */ /* 0x000fe20000000000 */
[----:B----4-:R-:W-:Y:S01]  /*9950*/  FMNMX.FTZ R6, R20, R21, !PT ;  /* 0x0000001514067209 */ /* 0x010fe20007810000 */
[----:B------:R-:W3:Y:S01]  /*9960*/  MUFU.TANH R38, R38 ;  /* 0x0000002600267308 */ /* 0x000ee20000002400 */
[--C-:B------:R-:W-:Y:S01]  /*9970*/  FFMA.FTZ R136, R39, UR10, -R80.reuse ;  /* 0x0000000a27887c23 */ /* 0x100fe20008010850 */
[--C-:B------:R-:W-:Y:S01]  /*9980*/  FFMA.FTZ R138, R43, UR10, -R80.reuse ;  /* 0x0000000a2b8a7c23 */ /* 0x100fe20008010850 */
[----:B-----5:R-:W-:Y:S01]  /*9990*/  FMNMX.FTZ R21, R25, R6, !PT ;  /* 0x0000000619157209 */ /* 0x020fe20007810000 */
        /* <DEDUP_REMOVED lines=9> */
[----:B------:R-:W-:Y:S01]  /*9a30*/  FMUL.FTZ R8, R8, UR10 ;  /* 0x0000000a08087c20 */ /* 0x000fe20008410000 */
[--C-:B------:R-:W-:Y:S01]  /*9a40*/  FFMA.FTZ R11, R11, UR10, -R80.reuse ;  /* 0x0000000a0b0b7c23 */ /* 0x100fe20008010850 */
[--C-:B------:R-:W-:Y:S01]  /*9a50*/  FFMA.FTZ R15, R15, UR10, -R80.reuse ;  /* 0x0000000a0f0f7c23 */ /* 0x100fe20008010850 */
[----:B------:R-:W-:Y:S01]  /*9a60*/  FMNMX.FTZ R6, R30, R21, !PT ;  /* 0x000000151e067209 */ /* 0x000fe20007810000 */
[----:B------:R-:W4:Y:S01]  /*9a70*/  MUFU.TANH R42, R42 ;  /* 0x0000002a002a7308 */ /* 0x000f220000002400 */
[--C-:B------:R-:W-:Y:S01]  /*9a80*/  FFMA.FTZ R65, R65, UR10, -R80.reuse ;  /* 0x0000000a41417c23 */ /* 0x100fe20008010850 */
[----:B------:R-:W-:Y:S01]  /*9a90*/  FFMA.FTZ R68, R68, UR10, -R80 ;  /* 0x0000000a44447c23 */ /* 0x000fe20008010850 */
[----:B------:R-:W-:-:S04]  /*9aa0*/  FMNMX.FTZ R21, R33, R6, !PT ;  /* 0x0000000621157209 */ /* 0x000fc80007810000 */
[----:B0-----:R-:W-:Y:S01]  /*9ab0*/  FMNMX.FTZ R21, R34, R21, !PT ;  /* 0x0000001522157209 */ /* 0x001fe20007810000 */
[----:B------:R-:W0:Y:S03]  /*9ac0*/  MUFU.TANH R45, R45 ;  /* 0x0000002d002d7308 */ /* 0x000e260000002400 */
[----:B-1----:R-:W-:-:S04]  /*9ad0*/  FMNMX.FTZ R21, R36, R21, !PT ;  /* 0x0000001524157209 */ /* 0x002fc80007810000 */
[----:B---3--:R-:W-:Y:S01]  /*9ae0*/  FMNMX.FTZ R21, R38, R21, !PT ;  /* 0x0000001526157209 */ /* 0x008fe20007810000 */
[----:B------:R-:W1:Y:S03]  /*9af0*/  MUFU.TANH R46, R46 ;  /* 0x0000002e002e7308 */ /* 0x000e660000002400 */
[----:B--2---:R-:W-:-:S04]  /*9b00*/  FMNMX.FTZ R21, R40, R21, !PT ;  /* 0x0000001528157209 */ /* 0x004fc80007810000 */
[----:B----4-:R-:W-:Y:S01]  /*9b10*/  FMNMX.FTZ R6, R42, R21, !PT ;  /* 0x000000152a067209 */ /* 0x010fe20007810000 */
[----:B------:R-:W2:Y:S01]  /*9b20*/  MUFU.TANH R49, R49 ;  /* 0x0000003100317308 */ /* 0x000ea20000002400 */
[--C-:B------:R-:W-:Y:S01]  /*9b30*/  FFMA.FTZ R21, R37, UR10, -R80.reuse ;  /* 0x0000000a25157c23 */ /* 0x100fe20008010850 */
[--C-:B------:R-:W-:Y:S01]  /*9b40*/  FFMA.FTZ R37, R44, UR10, -R80.reuse ;  /* 0x0000000a2c257c23 */ /* 0x100fe20008010850 */
[----:B0-----:R-:W-:Y:S01]  /*9b50*/  FMNMX.FTZ R31, R45, R6, !PT ;  /* 0x000000062d1f7209 */ /* 0x001fe20007810000 */
[----:B------:R-:W-:-:S04]  /*9b60*/  FFMA.FTZ R44, R58, UR10, -R80 ;  /* 0x0000000a3a2c7c23 */ /* 0x000fc80008010850 */
[----:B------:R-:W0:Y:S01]  /*9b70*/  MUFU.TANH R50, R50 ;  /* 0x0000003200327308 */ /* 0x000e220000002400 */
[----:B-1----:R-:W-:-:S07]  /*9b80*/  FMNMX.FTZ R6, R46, R31, !PT ;  /* 0x0000001f2e067209 */ /* 0x002fce0007810000 */
[----:B------:R-:W1:Y:S01]  /*9b90*/  MUFU.TANH R53, R53 ;  /* 0x0000003500357308 */ /* 0x000e620000002400 */
[----:B--2---:R-:W-:-:S07]  /*9ba0*/  FMNMX.FTZ R31, R49, R6, !PT ;  /* 0x00000006311f7209 */ /* 0x004fce0007810000 */
[----:B------:R-:W2:Y:S01]  /*9bb0*/  MUFU.TANH R63, R63 ;  /* 0x0000003f003f7308 */ /* 0x000ea20000002400 */
[----:B0-----:R-:W-:Y:S01]  /*9bc0*/  FMNMX.FTZ R6, R50, R31, !PT ;  /* 0x0000001f32067209 */ /* 0x001fe20007810000 */
[----:B------:R-:W-:-:S06]  /*9bd0*/  FFMA.FTZ R31, R41, UR10, -R80 ;  /* 0x0000000a291f7c23 */ /* 0x000fcc0008010850 */
[----:B------:R-:W0:Y:S01]  /*9be0*/  MUFU.TANH R66, R66 ;  /* 0x0000004200427308 */ /* 0x000e220000002400 */
[----:B-1----:R-:W-:-:S07]  /*9bf0*/  FMNMX.FTZ R6, R53, R6, !PT ;  /* 0x0000000635067209 */ /* 0x002fce0007810000 */
[----:B------:R-:W1:Y:S01]  /*9c00*/  MUFU.TANH R67, R67 ;  /* 0x0000004300437308 */ /* 0x000e620000002400 */
        /* <DEDUP_REMOVED lines=9> */
[----:B0-----:R-:W-:Y:S01]  /*9ca0*/  FMNMX.FTZ R6, R66, R35, !PT ;  /* 0x0000002342067209 */ /* 0x001fe20007810000 */
[----:B------:R-:W-:-:S04]  /*9cb0*/  UMOV UR7, 0x40000040 ;  /* 0x4000004000077882 */ /* 0x000fc80000000000 */
        /* <DEDUP_REMOVED lines=10> */
[--C-:B------:R-:W-:Y:S01]  /*9d60*/  FFMA.FTZ R35, R48, UR10, -R80.reuse ;  /* 0x0000000a30237c23 */ /* 0x100fe20008010850 */
[----:B------:R-:W-:-:S05]  /*9d70*/  FFMA.FTZ R48, R60, UR10, -R80 ;  /* 0x0000000a3c307c23 */ /* 0x000fca0008010850 */
        /* <DEDUP_REMOVED lines=8> */
[--C-:B------:R-:W-:Y:S01]  /*9e00*/  FFMA.FTZ R39, R52, UR10, -R80.reuse ;  /* 0x0000000a34277c23 */ /* 0x100fe20008010850 */
[--C-:B------:R-:W-:Y:S01]  /*9e10*/  FFMA.FTZ R52, R62, UR10, -R80.reuse ;  /* 0x0000000a3e347c23 */ /* 0x100fe20008010850 */
[----:B------:R-:W-:Y:S02]  /*9e20*/  WARPGROUP.DEPBAR.LE gsb0, 0x0 ;  /* 0x00008000000079c5 */ /* 0x000fe40000010000 */
[----:B------:R-:W-:Y:S01]  /*9e30*/  WARPGROUP.ARRIVE ;  /* 0x00000000000079c5 */ /* 0x000fe20000000000 */
[----:B-1----:R-:W-:Y:S01]  /*9e40*/  FMNMX.FTZ R41, R77, R6, !PT ;  /* 0x000000064d297209 */ /* 0x002fe20007810000 */
[----:B------:R0:W-:Y:S04]  /*9e50*/  MUFU.EX2 R13, R24 ;  /* 0x00000018000d7308 */ /* 0x0001e80000000800 */
[----:B------:R-:W-:Y:S01]  /*9e60*/  HGMMA.64x64x16.F32.BF16 R88, R124, gdesc[UR4].tnspB, R88, gsb0 ;  /* 0x40e000047c587df0 */ /* 0x000fe20008001858 */
[----:B------:R-:W-:Y:S01]  /*9e70*/  UIADD3 UR6, UR11, 0x380, URZ ;  /* 0x000003800b067890 */ /* 0x000fe2000fffe03f */
[----:B--2---:R-:W-:Y:S01]  /*9e80*/  FMNMX.FTZ R6, R78, R41, !PT ;  /* 0x000000294e067209 */ /* 0x004fe20007810000 */
[----:B------:R-:W-:Y:S01]  /*9e90*/  UMOV UR7, 0x40000040 ;  /* 0x4000004000077882 */ /* 0x000fe20000000000 */
[----:B------:R-:W-:Y:S01]  /*9ea0*/  MUFU.EX2 R8, R8 ;  /* 0x0000000800087308 */ /* 0x000fe20000000800 */
[--C-:B0-----:R-:W-:Y:S01]  /*9eb0*/  FFMA.FTZ R24, R54, UR10, -R80.reuse ;  /* 0x0000000a36187c23 */ /* 0x101fe20008010850 */
[--C-:B------:R-:W-:Y:S01]  /*9ec0*/  FFMA.FTZ R41, R55, UR10, -R80.reuse ;  /* 0x0000000a37297c23 */ /* 0x100fe20008010850 */
[----:B------:R-:W0:Y:S01]  /*9ed0*/  SHFL.BFLY PT, R47, R6, 0x2, 0x1f ;  /* 0x0c401f00062f7f89 */ /* 0x000e2200000e0000 */
[----:B------:R-:W-:-:S04]  /*9ee0*/  FFMA.FTZ R55, R64, UR10, -R80 ;  /* 0x0000000a40377c23 */ /* 0x000fc80008010850 */
[----:B------:R-:W1:Y:S08]  /*9ef0*/  MUFU.EX2 R11, R11 ;  /* 0x0000000b000b7308 */ /* 0x000e700000000800 */
[----:B------:R-:W2:Y:S08]  /*9f00*/  MUFU.EX2 R148, R148 ;  /* 0x0000009400947308 */ /* 0x000eb00000000800 */
[----:B------:R-:W3:Y:S01]  /*9f10*/  MUFU.EX2 R150, R150 ;  /* 0x0000009600967308 */ /* 0x000ee20000000800 */
[----:B-1----:R-:W-:Y:S01]  /*9f20*/  FFMA.FTZ R3, R8, R3, R11 ;  /* 0x0000000308037223 */ /* 0x002fe2000001000b */
[----:B0-----:R-:W-:Y:S01]  /*9f30*/  FMNMX.FTZ R54, R6, R47, !PT ;  /* 0x0000002f06367209 */ /* 0x001fe20007810000 */
[----:B------:R-:W-:-:S04]  /*9f40*/  FFMA.FTZ R47, R59, UR10, -R80 ;  /* 0x0000000a3b2f7c23 */ /* 0x000fc80008010850 */
[----:B------:R-:W0:Y:S01]  /*9f50*/  SHFL.BFLY PT, R57, R54, 0x1, 0x1f ;  /* 0x0c201f0036397f89 */ /* 0x000e2200000e0000 */
[----:B------:R-:W-:Y:S01]  /*9f60*/  MUFU.EX2 R15, R15 ;  /* 0x0000000f000f7308 */ /* 0x000fe20000000800 */
[C---:B--2---:R-:W-:Y:S01]  /*9f70*/  FADD.FTZ R3, R148.reuse, R3 ;  /* 0x0000000394037221 */ /* 0x044fe20000010000 */
[----:B------:R-:W-:-:S06]  /*9f80*/  F2FP.BF16.F32.PACK_AB R148, R148, R11 ;  /* 0x0000000b9494723e */ /* 0x000fcc00000010ff */
[----:B------:R-:W-:Y:S08]  /*9f90*/  MUFU.EX2 R144, R144 ;  /* 0x0000009000907308 */ /* 0x000ff00000000800 */
[----:B------:R-:W-:Y:S01]  /*9fa0*/  MUFU.EX2 R146, R146 ;  /* 0x0000009200927308 */ /* 0x000fe20000000800 */
[----:B0-----:R-:W-:-:S07]  /*9fb0*/  FMNMX.FTZ R6, R54, R57, !PT ;  /* 0x0000003936067209 */ /* 0x001fce0007810000 */
[----:B------:R-:W-:Y:S01]  /*9fc0*/  MUFU.EX2 R27, R27 ;  /* 0x0000001b001b7308 */ /* 0x000fe20000000800 */
[C---:B------:R-:W-:Y:S01]  /*9fd0*/  FMUL.FTZ R59, R6.reuse, UR10 ;  /* 0x0000000a063b7c20 */ /* 0x040fe20008410000 */
[----:B------:R-:W-:-:S03]  /*9fe0*/  FADD.FTZ R56, -R6, R9 ;  /* 0x0000000906387221 */ /* 0x000fc60000010100 */
[--C-:B------:R-:W-:Y:S01]  /*9ff0*/  FFMA.FTZ R145, R25, UR10, -R59.reuse ;  /* 0x0000000a19917c23 */ /* 0x100fe2000801083b */
[----:B------:R-:W-:Y:S02]  /*a000*/  IMAD.U32 R25, RZ, RZ, UR39 ;  /* 0x00000027ff197e24 */ /* 0x000fe4000f8e00ff */
[--C-:B------:R-:W-:Y:S01]  /*a010*/  FFMA.FTZ R10, R10, UR10, -R59.reuse ;  /* 0x0000000a0a0a7c23 */ /* 0x100fe2000801083b */
[----:B------:R-:W-:Y:S01]  /*a020*/  FMUL.FTZ R56, R56, UR10 ;  /* 0x0000000a38387c20 */ /* 0x000fe20008410000 */
[--C-:B------:R-:W-:Y:S01]  /*a030*/  FFMA.FTZ R149, R12, UR10, -R59.reuse ;  /* 0x0000000a0c957c23 */ /* 0x100fe2000801083b */
[----:B------:R-:W-:Y:S01]  /*a040*/  FFMA.FTZ R141, R33, UR10, -R59 ;  /* 0x0000000a218d7c23 */ /* 0x000fe2000801083b */
[----:B------:R-:W-:Y:S01]  /*a050*/  @!P1 LEA R25, R25, UR45, 0x3 ;  /* 0x0000002d19199c11 */ /* 0x000fe2000f8e18ff */
[----:B------:R0:W-:Y:S01]  /*a060*/  MUFU.EX2 R57, R56 ;  /* 0x0000003800397308 */ /* 0x0001e20000000800 */
[----:B------:R-:W-:Y:S01]  /*a070*/  VIADD R33, R152, 0x9 ;  /* 0x0000000998217836 */ /* 0x000fe20000000000 */
[----:B------:R-:W-:-:S02]  /*a080*/  WARPGROUP.DEPBAR.LE gsb0, 0x0 ;  /* 0x00008000000079c5 */ /* 0x000fc40000010000 */
[----:B------:R-:W-:Y:S01]  /*a090*/  WARPGROUP.ARRIVE ;  /* 0x00000000000079c5 */ /* 0x000fe20000000000 */
[--C-:B------:R-:W-:Y:S01]  /*a0a0*/  FFMA.FTZ R151, R14, UR10, -R59.reuse ;  /* 0x0000000a0e977c23 */ /* 0x100fe2000801083b */
[----:B------:R-:W-:Y:S01]  /*a0b0*/  @!P1 VIADD R25, R25, 0x16840 ;  /* 0x0001684019199836 */ /* 0x000fe20000000000 */
[----:B------:R-:W-:Y:S01]  /*a0c0*/  SEL R33, R33, 0x9, !P2 ;  /* 0x0000000921217807 */ /* 0x000fe20005000000 */
[----:B------:R-:W1:Y:S01]  /*a0d0*/  MUFU.EX2 R10, R10 ;  /* 0x0000000a000a7308 */ /* 0x000e620000000800 */
[----:B------:R-:W-:Y:S01]  /*a0e0*/  FFMA.FTZ R12, R20, UR10, -R59 ;  /* 0x0000000a140c7c23 */ /* 0x000fe2000801083b */
[----:B------:R-:W-:Y:S01]  /*a0f0*/  HGMMA.64x64x16.F32.BF16 R88, R120, gdesc[UR4].tnspB, R88, gsb0 ;  /* 0x40e0000478587df0 */ /* 0x000fe20008001858 */
[----:B------:R-:W-:Y:S01]  /*a100*/  @!P1 PRMT R25, RZ, 0x654, R25 ;  /* 0x00000654ff199816 */ /* 0x000fe20000000019 */
[--C-:B0-----:R-:W-:Y:S01]  /*a110*/  FFMA.FTZ R56, R26, UR10, -R59.reuse ;  /* 0x0000000a1a387c23 */ /* 0x101fe2000801083b */
[--C-:B------:R-:W-:Y:S01]  /*a120*/  FFMA.FTZ R147, R28, UR10, -R59.reuse ;  /* 0x0000000a1c937c23 */ /* 0x100fe2000801083b */
[--C-:B------:R-:W-:Y:S01]  /*a130*/  FFMA.FTZ R143, R36, UR10, -R59.reuse ;  /* 0x0000000a248f7c23 */ /* 0x100fe2000801083b */
[--C-:B------:R-:W-:Y:S01]  /*a140*/  FFMA.FTZ R30, R30, UR10, -R59.reuse ;  /* 0x0000000a1e1e7c23 */ /* 0x100fe2000801083b */
[----:B------:R-:W0:Y:S01]  /*a150*/  MUFU.EX2 R149, R149 ;  /* 0x0000009500957308 */ /* 0x000e220000000800 */
[----:B------:R-:W-:Y:S01]  /*a160*/  FFMA.FTZ R20, R38, UR10, -R59 ;  /* 0x0000000a26147c23 */ /* 0x000fe2000801083b */
[----:B---3--:R-:W-:Y:S01]  /*a170*/  FADD.FTZ R38, R150, R3 ;  /* 0x0000000396267221 */ /* 0x008fe20000010000 */
[--C-:B------:R-:W-:Y:S01]  /*a180*/  FFMA.FTZ R14, R34, UR10, -R59.reuse ;  /* 0x0000000a220e7c23 */ /* 0x100fe2000801083b */
[--C-:B------:R-:W-:Y:S01]  /*a190*/  FFMA.FTZ R137, R40, UR10, -R59.reuse ;  /* 0x0000000a28897c23 */ /* 0x100fe2000801083b */
[--C-:B------:R-:W-:Y:S01]  /*a1a0*/  FFMA.FTZ R28, R42, UR10, -R59.reuse ;  /* 0x0000000a2a1c7c23 */ /* 0x100fe2000801083b */
[--C-:B------:R-:W-:Y:S01]  /*a1b0*/  FFMA.FTZ R139, R45, UR10, -R59.reuse ;  /* 0x0000000a2d8b7c23 */ /* 0x100fe2000801083b */
[--C-:B------:R-:W-:Y:S01]  /*a1c0*/  FFMA.FTZ R26, R46, UR10, -R59.reuse ;  /* 0x0000000a2e1a7c23 */ /* 0x100fe2000801083b */
[----:B------:R-:W2:Y:S01]  /*a1d0*/  MUFU.EX2 R151, R151 ;  /* 0x0000009700977308 */ /* 0x000ea20000000800 */
        /* <DEDUP_REMOVED lines=8> */
[----:B0-----:R-:W-:Y:S01]  /*a260*/  FADD.FTZ R36, R149, R2 ;  /* 0x0000000295247221 */ /* 0x001fe20000010000 */
[--C-:B------:R-:W-:Y:S01]  /*a270*/  FFMA.FTZ R2, R63, UR10, -R59.reuse ;  /* 0x0000000a3f027c23 */ /* 0x100fe2000801083b */
[----:B------:R-:W-:Y:S01]  /*a280*/  F2FP.BF16.F32.PACK_AB R149, R149, R10 ;  /* 0x0000000a9595723e */ /* 0x000fe200000010ff */
[--C-:B------:R-:W-:Y:S01]  /*a290*/  FFMA.FTZ R72, R72, UR10, -R59.reuse ;  /* 0x0000000a48487c23 */ /* 0x100fe2000801083b */
[--C-:B------:R-:W-:Y:S01]  /*a2a0*/  FFMA.FTZ R127, R73, UR10, -R59.reuse ;  /* 0x0000000a497f7c23 */ /* 0x100fe2000801083b */
[--C-:B------:R-:W-:Y:S01]  /*a2b0*/  FFMA.FTZ R74, R74, UR10, -R59.reuse ;  /* 0x0000000a4a4a7c23 */ /* 0x100fe2000801083b */
[--C-:B------:R-:W-:Y:S01]  /*a2c0*/  FFMA.FTZ R75, R75, UR10, -R59.reuse ;  /* 0x0000000a4b4b7c23 */ /* 0x100fe2000801083b */
[----:B------:R-:W0:Y:S01]  /*a2d0*/  MUFU.EX2 R145, R145 ;  /* 0x0000009100917308 */ /* 0x000e220000000800 */
[----:B--2---:R-:W-:Y:S01]  /*a2e0*/  FADD.FTZ R3, R151, R36 ;  /* 0x0000002497037221 */ /* 0x004fe20000010000 */
[--C-:B------:R-:W-:Y:S01]  /*a2f0*/  FFMA.FTZ R76, R76, UR10, -R59.reuse ;  /* 0x0000000a4c4c7c23 */ /* 0x100fe2000801083b */
[----:B------:R-:W-:Y:S01]  /*a300*/  FFMA.FTZ R77, R77, UR10, -R59 ;  /* 0x0000000a4d4d7c23 */ /* 0x000fe2000801083b */
[C---:B------:R-:W-:Y:S01]  /*a310*/  ISETP.GT.AND P2, PT, R0.reuse, UR23, PT ;  /* 0x0000001700007c0c */ /* 0x040fe2000bf44270 */
[----:B------:R-:W-:Y:S01]  /*a320*/  VIADD R0, R0, 0xffffffff ;  /* 0xffffffff00007836 */ /* 0x000fe20000000000 */
[----:B------:R-:W-:-:S02]  /*a330*/  F2FP.BF16.F32.PACK_AB R150, R15, R150 ;  /* 0x000000960f96723e */ /* 0x000fc400000010ff */
[----:B------:R-:W2:Y:S01]  /*a340*/  MUFU.EX2 R56, R56 ;  /* 0x0000003800387308 */ /* 0x000ea20000000800 */
[C---:B-1----:R-:W-:Y:S01]  /*a350*/  FADD.FTZ R36, R12.reuse, R3 ;  /* 0x000000030c247221 */ /* 0x042fe20000010000 */
[----:B------:R-:W-:-:S06]  /*a360*/  F2FP.BF16.F32.PACK_AB R151, R12, R151 ;  /* 0x000000970c97723e */ /* 0x000fcc00000010ff */
[----:B------:R-:W1:Y:S01]  /*a370*/  MUFU.EX2 R147, R147 ;  /* 0x0000009300937308 */ /* 0x000e620000000800 */
[----:B0-----:R-:W-:Y:S01]  /*a380*/  FADD.FTZ R3, R145, R36 ;  /* 0x0000002491037221 */ /* 0x001fe20000010000 */
[----:B------:R-:W-:-:S06]  /*a390*/  FFMA.FTZ R36, R67, UR10, -R59 ;  /* 0x0000000a43247c23 */ /* 0x000fcc000801083b */
[----:B------:R-:W0:Y:S01]  /*a3a0*/  MUFU.EX2 R30, R30 ;  /* 0x0000001e001e7308 */ /* 0x000e220000000800 */
[C---:B--2---:R-:W-:Y:S01]  /*a3b0*/  FADD.FTZ R40, R56.reuse, R3 ;  /* 0x0000000338287221 */ /* 0x044fe20000010000 */
[----:B------:R-:W-:-:S06]  /*a3c0*/  F2FP.BF16.F32.PACK_AB R145, R56, R145 ;  /* 0x000000913891723e */ /* 0x000fcc00000010ff */
[----:B------:R-:W-:Y:S01]  /*a3d0*/  MUFU.EX2 R140, R140 ;  /* 0x0000008c008c7308 */ /* 0x000fe20000000800 */
[----:B-1----:R-:W-:-:S07]  /*a3e0*/  FADD.FTZ R3, R147, R40 ;  /* 0x0000002893037221 */ /* 0x002fce0000010000 */
[----:B------:R-:W1:Y:S01]  /*a3f0*/  MUFU.EX2 R141, R141 ;  /* 0x0000008d008d7308 */ /* 0x000e620000000800 */
[C---:B0-----:R-:W-:Y:S01]  /*a400*/  FADD.FTZ R40, R30.reuse, R3 ;  /* 0x000000031e287221 */ /* 0x041fe20000010000 */
        /* <DEDUP_REMOVED lines=11> */
[----:B--2---:R-:W-:Y:S01]  /*a4c0*/  IMAD.U32 R25, RZ, RZ, UR22 ;  /* 0x00000016ff197e24 */ /* 0x004fe2000f8e00ff */
        /* <DEDUP_REMOVED lines=13> */
[-C--:B------:R-:W-:Y:S01]  /*a5a0*/  FMUL.FTZ R113, R113, R8.reuse ;  /* 0x0000000871717220 */ /* 0x080fe20000410000 */
[----:B0-----:R-:W-:Y:S01]  /*a5b0*/  @!P1 PRMT R33, RZ, 0x654, R25 ;  /* 0x00000654ff219816 */ /* 0x001fe20000000019 */
[----:B------:R-:W-:Y:S01]  /*a5c0*/  FADD.FTZ R25, R15, R38 ;  /* 0x000000260f197221 */ /* 0x000fe20000010000 */
[----:B------:R-:W0:Y:S01]  /*a5d0*/  MUFU.EX2 R143, R143 ;  /* 0x0000008f008f7308 */ /* 0x000e220000000800 */
[C---:B-1----:R-:W-:Y:S01]  /*a5e0*/  FADD.FTZ R40, R14.reuse, R3 ;  /* 0x000000030e287221 */ /* 0x042fe20000010000 */
[----:B------:R-:W-:Y:S01]  /*a5f0*/  F2FP.BF16.F32.PACK_AB R141, R14, R141 ;  /* 0x0000008d0e8d723e */ /* 0x000fe200000010ff */
[----:B------:R-:W-:Y:S01]  /*a600*/  FADD.FTZ R38, R144, R25 ;  /* 0x0000001990267221 */ /* 0x000fe20000010000 */
[----:B------:R1:W-:Y:S01]  /*a610*/  @!P1 SYNCS.ARRIVE.TRANS64.RED.A1T0 RZ, [R33+URZ], RZ ;  /* 0x000000ff21ff99a7 */ /* 0x0003e2000810043f */
[-C--:B------:R-:W-:Y:S01]  /*a620*/  FMUL.FTZ R116, R116, R8.reuse ;  /* 0x0000000874747220 */ /* 0x080fe20000410000 */
[----:B------:R-:W-:Y:S01]  /*a630*/  FMUL.FTZ R117, R117, R8 ;  /* 0x0000000875757220 */ /* 0x000fe20000410000 */
[C---:B------:R-:W-:Y:S01]  /*a640*/  FADD.FTZ R25, R13.reuse, R38 ;  /* 0x000000260d197221 */ /* 0x040fe20000010000 */
[----:B------:R-:W2:Y:S01]  /*a650*/  MUFU.EX2 R21, R21 ;  /* 0x0000001500157308 */ /* 0x000ea20000000800 */
[--C-:B------:R-:W-:Y:S01]  /*a660*/  FFMA.FTZ R38, R70, UR10, -R59.reuse ;  /* 0x0000000a46267c23 */ /* 0x100fe2000801083b */
[----:B------:R-:W-:Y:S01]  /*a670*/  FFMA.FTZ R59, R78, UR10, -R59 ;  /* 0x0000000a4e3b7c23 */ /* 0x000fe2000801083b */
[----:B------:R-:W-:Y:S01]  /*a680*/  FADD.FTZ R42, R146, R25 ;  /* 0x00000019922a7221 */ /* 0x000fe20000010000 */
[----:B------:R-:W-:Y:S01]  /*a690*/  F2FP.BF16.F32.PACK_AB R144, R13, R144 ;  /* 0x000000900d90723e */ /* 0x000fe200000010ff */
[-C--:B------:R-:W-:Y:S01]  /*a6a0*/  FMUL.FTZ R90, R90, R57.reuse ;  /* 0x000000395a5a7220 */ /* 0x080fe20000410000 */
[C---:B------:R-:W-:Y:S01]  /*a6b0*/  F2FP.BF16.F32.PACK_AB R146, R27.reuse, R146 ;  /* 0x000000921b92723e */ /* 0x040fe200000010ff */
[----:B------:R-:W-:Y:S01]  /*a6c0*/  FADD.FTZ R25, R27, R42 ;  /* 0x0000002a1b197221 */ /* 0x000fe20000010000 */
[----:B------:R-:W3:Y:S01]  /*a6d0*/  MUFU.EX2 R20, R20 ;  /* 0x0000001400147308 */ /* 0x000ee20000000800 */
[----:B0-----:R-:W-:Y:S01]  /*a6e0*/  FADD.FTZ R3, R143, R40 ;  /* 0x000000288f037221 */ /* 0x001fe20000010000 */
[-C--:B------:R-:W-:Y:S01]  /*a6f0*/  FMUL.FTZ R91, R91, R57.reuse ;  /* 0x000000395b5b7220 */ /* 0x080fe20000410000 */
[----:B------:R-:W-:Y:S01]  /*a700*/  FADD.FTZ R42, R140, R25 ;  /* 0x000000198c2a7221 */ /* 0x000fe20000010000 */
[----:B------:R-:W-:Y:S01]  /*a710*/  F2FP.BF16.F32.PACK_AB R140, R29, R140 ;  /* 0x0000008c1d8c723e */ /* 0x000fe200000010ff */
[-C--:B------:R-:W-:Y:S01]  /*a720*/  FMUL.FTZ R94, R94, R57.reuse ;  /* 0x000000395e5e7220 */ /* 0x080fe20000410000 */
[-C--:B------:R-:W-:Y:S01]  /*a730*/  FMUL.FTZ R95, R95, R57.reuse ;  /* 0x000000395f5f7220 */ /* 0x080fe20000410000 */
[----:B------:R-:W-:Y:S01]  /*a740*/  FADD.FTZ R25, R29, R42 ;  /* 0x0000002a1d197221 */ /* 0x000fe20000010000 */
[----:B------:R-:W0:Y:S01]  /*a750*/  MUFU.EX2 R136, R136 ;  /* 0x0000008800887308 */ /* 0x000e220000000800 */
[-C--:B------:R-:W-:Y:S01]  /*a760*/  FMUL.FTZ R98, R98, R57.reuse ;  /* 0x0000003962627220 */ /* 0x080fe20000410000 */
[-C--:B------:R-:W-:Y:S01]  /*a770*/  FMUL.FTZ R99, R99, R57.reuse ;  /* 0x0000003963637220 */ /* 0x080fe20000410000 */
[----:B------:R-:W-:Y:S01]  /*a780*/  FADD.FTZ R42, R142, R25 ;  /* 0x000000198e2a7221 */ /* 0x000fe20000010000 */
[----:B--2---:R-:W-:Y:S01]  /*a790*/  F2FP.BF16.F32.PACK_AB R142, R21, R142 ;  /* 0x0000008e158e723e */ /* 0x004fe200000010ff */
[-C--:B------:R-:W-:Y:S01]  /*a7a0*/  FMUL.FTZ R102, R102, R57.reuse ;  /* 0x0000003966667220 */ /* 0x080fe20000410000 */
[----:B------:R-:W-:Y:S01]  /*a7b0*/  FMUL.FTZ R103, R103, R57 ;  /* 0x0000003967677220 */ /* 0x000fe20000410000 */
[----:B------:R-:W-:Y:S01]  /*a7c0*/  FADD.FTZ R25, R21, R42 ;  /* 0x0000002a15197221 */ /* 0x000fe20000010000 */
        /* <DEDUP_REMOVED lines=9> */
[----:B0-----:R-:W-:Y:S01]  /*a860*/  FADD.FTZ R42, R136, R25 ;  /* 0x00000019882a7221 */ /* 0x001fe20000010000 */
[-C--:B------:R-:W-:Y:S01]  /*a870*/  FMUL.FTZ R115, R115, R57.reuse ;  /* 0x0000003973737220 */ /* 0x080fe20000410000 */
[-C--:B------:R-:W-:Y:S01]  /*a880*/  FMUL.FTZ R118, R118, R57.reuse ;  /* 0x0000003976767220 */ /* 0x080fe20000410000 */
[----:B------:R-:W-:Y:S01]  /*a890*/  FMUL.FTZ R119, R119, R57 ;  /* 0x0000003977777220 */ /* 0x000fe20000410000 */
[----:B------:R-:W-:-:S03]  /*a8a0*/  IMAD.MOV.U32 R8, RZ, RZ, R7 ;  /* 0x000000ffff087224 */ /* 0x000fc600078e0007 */
        /* <DEDUP_REMOVED lines=91> */
[----:B--2---:R-:W-:Y:S01]  /*ae60*/  FADD.FTZ R2, R77, R2 ;  /* 0x000000024d027221 */ /* 0x004fe20000010000 */
[C---:B---3--:R-:W-:Y:S01]  /*ae70*/  FADD.FTZ R3, R9.reuse, R10 ;  /* 0x0000000a09037221 */ /* 0x048fe20000010000 */
[----:B------:R-:W-:Y:S01]  /*ae80*/  F2FP.BF16.F32.PACK_AB R122, R9, R54 ;  /* 0x00000036097a723e */ /* 0x000fe200000010ff */
[----:B------:R-:W-:Y:S02]  /*ae90*/  IMAD.MOV.U32 R9, RZ, RZ, R6 ;  /* 0x000000ffff097224 */ /* 0x000fe400078e0006 */
[C---:B0-----:R-:W-:Y:S01]  /*aea0*/  FADD.FTZ R2, R59.reuse, R2 ;  /* 0x000000023b027221 */ /* 0x041fe20000010000 */
[----:B------:R-:W-:Y:S01]  /*aeb0*/  F2FP.BF16.F32.PACK_AB R123, R59, R77 ;  /* 0x0000004d3b7b723e */ /* 0x000fe200000010ff */
[----:B-1----:R-:W-:Y:S06]  /*aec0*/  @P2 BRA `(.L_x_11364) ;  /* 0xffffffd800d82947 */ /* 0x002fec000383ffff */
.L_x_11355:
[----:B------:R-:W-:-:S13]  /*aed0*/  ISETP.GE.AND P2, PT, R0, UR43, PT ;  /* 0x0000002b00007c0c */ /* 0x000fda000bf46270 */
[----:B------:R-:W-:Y:S05]  /*aee0*/  @!P2 BRA `(.L_x_11365) ;  /* 0x000000340058a947 */ /* 0x000fea0003800000 */
[----:B------:R-:W-:Y:S01]  /*aef0*/  IMAD.IADD R13, R17, 0x1, -R18 ;  /* 0x00000001110d7824 */ /* 0x000fe200078e0a12 */
        /* <DEDUP_REMOVED lines=12> */
.L_x_11382:
        /* <DEDUP_REMOVED lines=9> */
.L_x_11367:
[----:B------:R-:W-:Y:S01]  /*b050*/  ULEA UR6, UR39, UR45, 0x3 ;  /* 0x0000002d27067291 */ /* 0x000fe2000f8e183f */
[----:B------:R-:W-:-:S05]  /*b060*/  IMAD.U32 R6, RZ, RZ, UR38 ;  /* 0x00000026ff067e24 */ /* 0x000fca000f8e00ff */
[----:B------:R-:W-:-:S04]  /*b070*/  SHF.L.U32 R6, R6, 0x1f, RZ ;  /* 0x0000001f06067819 */ /* 0x000fc800000006ff */
[----:B------:R0:W1:Y:S01]  /*b080*/  SYNCS.PHASECHK.TRANS64.TRYWAIT P2, [UR6+0x16830], R6 ;  /* 0x01683006ff0075a7 */ /* 0x0000620008040146 */
[----:B------:R-:W-:Y:S05]  /*b090*/  @!P0 BRA `(.L_x_11368) ;  /* 0x0000000000048947 */ /* 0x000fea0003800000 */
[----:B------:R-:W-:Y:S01]  /*b0a0*/  BPT.TRAP 0x1 ;  /* 0x000000040000795c */ /* 0x000fe20000300000 */
.L_x_11368:
[----:B-1----:R-:W-:Y:S05]  /*b0b0*/  @P2 BRA `(.L_x_11366) ;  /* 0x0000000000082947 */ /* 0x002fea0003800000 */
[----:B------:R-:W1:Y:S02]  /*b0c0*/  SYNCS.PHASECHK.TRANS64.TRYWAIT P2, [UR6+0x16830], R6 ;  /* 0x01683006ff0075a7 */ /* 0x000e640008040146 */
[----:B-1----:R-:W-:Y:S05]  /*b0d0*/  @!P2 BRA `(.L_x_11369) ;  /* 0x0000009c0024a947 */ /* 0x002fea0003800000 */
.L_x_11366:
        /* <DEDUP_REMOVED lines=27> */
.L_x_11371:
[----:B------:R-:W-:Y:S01]  /*b290*/  ULEA UR6, UR26, UR45, 0x3 ;  /* 0x0000002d1a067291 */ /* 0x000fe2000f8e183f */
[----:B------:R-:W-:-:S05]  /*b2a0*/  IMAD.U32 R6, RZ, RZ, UR27 ;  /* 0x0000001bff067e24 */ /* 0x000fca000f8e00ff */
[----:B------:R-:W-:-:S04]  /*b2b0*/  SHF.L.U32 R6, R6, 0x1f, RZ ;  /* 0x0000001f06067819 */ /* 0x000fc800000006ff */
[----:B------:R0:W1:Y:S01]  /*b2c0*/  SYNCS.PHASECHK.TRANS64.TRYWAIT P2, [UR6+0x16850], R6 ;  /* 0x01685006ff0075a7 */ /* 0x0000620008040146 */
[----:B------:R-:W-:Y:S05]  /*b2d0*/  @!P0 BRA `(.L_x_11372) ;  /* 0x0000000000048947 */ /* 0x000fea0003800000 */
[----:B------:R-:W-:Y:S01]  /*b2e0*/  BPT.TRAP 0x1 ;  /* 0x000000040000795c */ /* 0x000fe20000300000 */
.L_x_11372:
[----:B-1----:R-:W-:Y:S05]  /*b2f0*/  @P2 BRA `(.L_x_11370) ;  /* 0x0000000000082947 */ /* 0x002fea0003800000 */
[----:B------:R-:W1:Y:S02]  /*b300*/  SYNCS.PHASECHK.TRANS64.TRYWAIT P2, [UR6+0x16850], R6 ;  /* 0x01685006ff0075a7 */ /* 0x000e640008040146 */
[----:B-1----:R-:W-:Y:S05]  /*b310*/  @!P2 BRA `(.L_x_11373) ;  /* 0x0000009800aca947 */ /* 0x002fea0003800000 */
.L_x_11370:
        /* <DEDUP_REMOVED lines=15> */
[----:B------:R-:W-:-:S02]  /*b410*/  IMAD.U32 R39, RZ, RZ, UR39 ;  /* 0x00000027ff277e24 */ /* 0x000fc4000f8e00ff */
        /* <DEDUP_REMOVED lines=11> */
[----:B-1----:R-:W-:Y:S01]  /*b4d0*/  FMUL.FTZ R7, R25, UR24 ;  /* 0x0000001819077c20 */ /* 0x002fe20008410000 */
[----:B------:R-:W-:Y:S01]  /*b4e0*/  FMUL.FTZ R37, R43, UR24 ;  /* 0x000000182b257c20 */ /* 0x000fe20008410000 */
[----:B------:R-:W-:Y:S01]  /*b4f0*/  FMUL.FTZ R61, R67, UR24 ;  /* 0x00000018433d7c20 */ /* 0x000fe20008410000 */
[----:B------:R-:W-:Y:S01]  /*b500*/  @!P1 LEA R39, R39, UR45, 0x3 ;  /* 0x0000002d27279c11 */ /* 0x000fe2000f8e18ff */
[----:B------:R-:W-:Y:S01]  /*b510*/  FMUL.FTZ R14, R27, UR24 ;  /* 0x000000181b0e7c20 */ /* 0x000fe20008410000 */
[----:B------:R-:W-:Y:S01]  /*b520*/  FMUL.FTZ R25, R31, UR24 ;  /* 0x000000181f197c20 */ /* 0x000fe20008410000 */
[----:B------:R-:W-:Y:S01]  /*b530*/  FMUL.FTZ R43, R47, UR24 ;  /* 0x000000182f2b7c20 */ /* 0x000fe20008410000 */
[----:B------:R-:W-:Y:S01]  /*b540*/  FMUL.FTZ R67, R74, UR24 ;  /* 0x000000184a437c20 */ /* 0x000fe20008410000 */
[----:B--2---:R-:W-:Y:S01]  /*b550*/  SHF.R.U32.HI R152, RZ, 0x7, R153 ;  /* 0x00000007ff987819 */ /* 0x004fe20000011699 */
[----:B0-----:R-:W-:Y:S01]  /*b560*/  FMUL.FTZ R6, R24, UR24 ;  /* 0x0000001818067c20 */ /* 0x001fe20008410000 */
        /* <DEDUP_REMOVED lines=47> */
[----:B------:R-:W0:Y:S04]  /*b860*/  MUFU.TANH R6, R6 ;  /* 0x0000000600067308 */ /* 0x000e280000002400 */
[----:B------:R-:W-:-:S04]  /*b870*/  IMAD.IADD R39, R39, 0x1, -R18 ;  /* 0x0000000127277824 */ /* 0x000fc800078e0a12 */
[----:B------:R-:W1:Y:S01]  /*b880*/  MUFU.TANH R7, R7 ;  /* 0x0000000700077308 */ /* 0x000e620000002400 */
[----:B------:R-:W-:Y:S01]  /*b890*/  IMAD R39, R16, -0x2, R39 ;  /* 0xfffffffe10277824 */ /* 0x000fe200078e0227 */
[----:B------:R-:W-:Y:S02]  /*b8a0*/  WARPGROUP.DEPBAR.LE gsb0, 0x0 ;  /* 0x00008000000079c5 */ /* 0x000fe40000010000 */
[----:B------:R-:W-:-:S04]  /*b8b0*/  WARPGROUP.ARRIVE ;  /* 0x00000000000079c5 */ /* 0x000fc80000000000 */
[----:B------:R-:W2:Y:S02]  /*b8c0*/  MUFU.TANH R12, R12 ;  /* 0x0000000c000c7308 */ /* 0x000ea40000002400 */
[----:B------:R-:W-:Y:S01]  /*b8d0*/  HGMMA.64x64x16.F32.BF16 R88, R144, gdesc[UR4].tnspB, R88, gsb0 ;  /* 0x40e0000490587df0 */ /* 0x000fe20008001858 */
[----:B------:R-:W-:Y:S01]  /*b8e0*/  UIADD3 UR6, UR10, 0x100, URZ ;  /* 0x000001000a067890 */ /* 0x000fe2000fffe03f */
[----:B------:R-:W-:-:S04]  /*b8f0*/  UMOV UR7, 0x40000040 ;  /* 0x4000004000077882 */ /* 0x000fc80000000000 */
        /* <DEDUP_REMOVED lines=109> */
.L_x_11376:
[----:B------:R-:W-:Y:S02]  /*bfd0*/  IMAD.U32 R123, RZ, RZ, UR23 ;  /* 0x00000017ff7b7e24 */ /* 0x000fe4000f8e00ff */
[----:B------:R-:W-:-:S03]  /*bfe0*/  IMAD.MOV.U32 R121, RZ, RZ, R15 ;  /* 0x000000ffff797224 */ /* 0x000fc600078e000f */
[----:B------:R-:W-:-:S13]  /*bff0*/  ISETP.NE.AND P2, PT, R123, 0x1, PT ;  /* 0x000000017b00780c */ /* 0x000fda0003f45270 */
[----:B0-----:R-:W0:Y:S02]  /*c000*/  @P2 LDC.64 R38, c[0x0][0x9e8] ;  /* 0x00027a00ff262b82 */ /* 0x001e240000000a00 */
[----:B0-----:R-:W-:-:S05]  /*c010*/  @P2 IMAD.HI.U32 R38, R15, R38, RZ ;  /* 0x000000260f262227 */ /* 0x001fca00078e00ff */
[----:B------:R-:W-:-:S07]  /*c020*/  @P2 SHF.R.U32.HI R121, RZ, R39, R38 ;  /* 0x00000027ff792219 */ /* 0x000fce0000011626 */
.L_x_11377:
[----:B------:R-:W-:Y:S05]  /*c030*/  BSYNC B0 ;  /* 0x0000000000007941 */ /* 0x000fea0003800000 */
.L_x_11375:
[----:B------:R-:W-:-:S04]  /*c040*/  IMAD R39, R121, R123, -R82 ;  /* 0x0000007b79277224 */ /* 0x000fc800078e0a52 */
[----:B------:R-:W-:-:S05]  /*c050*/  IMAD R39, R16, -0x2, R39 ;  /* 0xfffffffe10277824 */ /* 0x000fca00078e0227 */
[----:B------:R-:W-:Y:S02]  /*c060*/  VIADDMNMX R86, R39, R123, R86, PT ;  /* 0x0000007b27567246 */ /* 0x000fe40003800156 */
[----:B------:R-:W-:-:S07]  /*c070*/  VIMNMX R85, R85, R39, !PT ;  /* 0x0000002755557248 */ /* 0x000fce0007fe0100 */
.L_x_11374:
        /* <DEDUP_REMOVED lines=111> */
.L_x_11380:
[----:B------:R-:W-:Y:S02]  /*c770*/  IMAD.U32 R121, RZ, RZ, UR23 ;  /* 0x00000017ff797e24 */ /* 0x000fe4000f8e00ff */
[----:B------:R-:W-:-:S03]  /*c780*/  IMAD.MOV.U32 R85, RZ, RZ, R13 ;  /* 0x000000ffff557224 */ /* 0x000fc600078e000d */
[----:B------:R-:W-:-:S13]  /*c790*/  ISETP.NE.AND P3, PT, R121, 0x1, PT ;  /* 0x000000017900780c */ /* 0x000fda0003f65270 */
[----:B------:R-:W0:Y:S02]  /*c7a0*/  @P3 LDC.64 R6, c[0x0][0x9e8] ;  /* 0x00027a00ff063b82 */ /* 0x000e240000000a00 */
[----:B0-----:R-:W-:-:S05]  /*c7b0*/  @P3 IMAD.HI.U32 R6, R13, R6, RZ ;  /* 0x000000060d063227 */ /* 0x001fca00078e00ff */
[----:B------:R-:W-:-:S07]  /*c7c0*/  @P3 SHF.R.U32.HI R85, RZ, R7, R6 ;  /* 0x00000007ff553219 */ /* 0x000fce0000011606 */
.L_x_11381:
[----:B------:R-:W-:Y:S05]  /*c7d0*/  BSYNC B0 ;  /* 0x0000000000007941 */ /* 0x000fea0003800000 */
.L_x_11379:
[----:B------:R-:W-:-:S04]  /*c7e0*/  IMAD R7, R85, R121, -R82 ;  /* 0x0000007955077224 */ /* 0x000fc800078e0a52 */
[----:B------:R-:W-:-:S05]  /*c7f0*/  IMAD R7, R16, -0x2, R7 ;  /* 0xfffffffe10077824 */ /* 0x000fca00078e0207 */
[----:B------:R-:W-:Y:S02]  /*c800*/  VIADDMNMX R120, R7, R121, R120, PT ;  /* 0x0000007907787246 */ /* 0x000fe40003800178 */
[----:B------:R-:W-:-:S07]  /*c810*/  VIMNMX R87, R87, R7, !PT ;  /* 0x0000000757577248 */ /* 0x000fce0007fe0100 */
.L_x_11378:
[----:B------:R-:W-:Y:S01]  /*c820*/  FMNMX.FTZ R7, R39, R8, !PT ;  /* 0x0000000827077209 */ /* 0x000fe20007810000 */
[----:B------:R-:W-:Y:S01]  /*c830*/  UMOV UR10, UR22 ;  /* 0x00000016000a7c82 */ /* 0x000fe20008000000 */
[C---:B------:R-:W-:Y:S01]  /*c840*/  ISETP.GT.AND P3, PT, R87.reuse, 0x9, P2 ;  /* 0x000000095700780c */ /* 0x040fe20001764270 */
[----:B------:R-:W-:Y:S01]  /*c850*/  UMOV UR27, UR38 ;  /* 0x00000026001b7c82 */ /* 0x000fe20008000000 */
        /* <DEDUP_REMOVED lines=83> */
[--C-:B------:R-:W-:Y:S01]  /*cd90*/  FFMA.FTZ R21, R21, UR10, -R85.reuse ;  /* 0x0000000a15157c23 */ /* 0x100fe20008010855 */
[--C-:B------:R-:W-:Y:S01]  /*cda0*/  FFMA.FTZ R46, R46, UR10, -R85.reuse ;  /* 0x0000000a2e2e7c23 */ /* 0x100fe20008010855 */
[----:B------:R-:W-:Y:S01]  /*cdb0*/  FADD.FTZ R83, -R83, R8 ;  /* 0x0000000853537221 */ /* 0x000fe20000010100 */
[----:B------:R-:W-:Y:S01]  /*cdc0*/  FSEL R39, R12, -INF , !P3 ;  /* 0xff8000000c277808 */ /* 0x000fe20005800000 */
[--C-:B------:R-:W-:Y:S01]  /*cdd0*/  FFMA.FTZ R136, R44, UR10, -R85.reuse ;  /* 0x0000000a2c887c23 */ /* 0x100fe20008010855 */
[----:B------:R-:W-:Y:S01]  /*cde0*/  FSEL R12, R43, -INF , !P4 ;  /* 0xff8000002b0c7808 */ /* 0x000fe20006000000 */
[--C-:B------:R-:W-:Y:S01]  /*cdf0*/  FFMA.FTZ R43, R28, UR10, -R85.reuse ;  /* 0x0000000a1c2b7c23 */ /* 0x100fe20008010855 */
[----:B------:R-:W-:Y:S01]  /*ce00*/  FMNMX.FTZ R121, R39, R10, !PT ;  /* 0x0000000a27797209 */ /* 0x000fe20007810000 */
[----:B------:R-:W-:Y:S01]  /*ce10*/  FMUL.FTZ R83, R83, UR10 ;  /* 0x0000000a53537c20 */ /* 0x000fe20008410000 */
[----:B------:R-:W-:Y:S01]  /*ce20*/  ISETP.GT.AND P4, PT, R87, 0x31, P2 ;  /* 0x000000315700780c */ /* 0x000fe20001784270 */
[----:B------:R-:W-:Y:S01]  /*ce30*/  MUFU.EX2 R150, R150 ;  /* 0x0000009600967308 */ /* 0x000fe20000000800 */
[----:B------:R-:W-:Y:S01]  /*ce40*/  FMNMX.FTZ R121, R14, R121, !PT ;  /* 0x000000790e797209 */ /* 0x000fe20007810000 */
[--C-:B------:R-:W-:Y:S01]  /*ce50*/  FFMA.FTZ R138, R50, UR10, -R85.reuse ;  /* 0x0000000a328a7c23 */ /* 0x100fe20008010855 */
[----:B------:R-:W-:Y:S01]  /*ce60*/  ISETP.LT.OR P4, PT, R120, 0x32, P4 ;  /* 0x000000327800780c */ /* 0x000fe20002781670 */
[--C-:B------:R-:W-:Y:S01]  /*ce70*/  FFMA.FTZ R51, R51, UR10, -R85.reuse ;  /* 0x0000000a33337c23 */ /* 0x100fe20008010855 */
[----:B0-----:R-:W-:Y:S01]  /*ce80*/  FMNMX.FTZ R6, R24, R121, !PT ;  /* 0x0000007918067209 */ /* 0x001fe20007810000 */
[--C-:B------:R-:W-:Y:S01]  /*ce90*/  FFMA.FTZ R132, R54, UR10, -R85.reuse ;  /* 0x0000000a36847c23 */ /* 0x100fe20008010855 */
[----:B------:R-:W-:Y:S01]  /*cea0*/  ISETP.GT.AND P3, PT, R87, 0x30, P2 ;  /* 0x000000305700780c */ /* 0x000fe20001764270 */
[----:B------:R-:W0:Y:S01]  /*ceb0*/  MUFU.EX2 R83, R83 ;  /* 0x0000005300537308 */ /* 0x000e220000000800 */
[----:B------:R-:W-:Y:S01]  /*cec0*/  FMNMX.FTZ R6, R25, R6, !PT ;  /* 0x0000000619067209 */ /* 0x000fe20007810000 */
[--C-:B------:R-:W-:Y:S01]  /*ced0*/  FFMA.FTZ R134, R58, UR10, -R85.reuse ;  /* 0x0000000a3a867c23 */ /* 0x100fe20008010855 */
[----:B------:R-:W-:Y:S01]  /*cee0*/  FSEL R20, R47, -INF , !P4 ;  /* 0xff8000002f147808 */ /* 0x000fe20006000000 */
[--C-:B------:R-:W-:Y:S01]  /*cef0*/  FFMA.FTZ R47, R32, UR10, -R85.reuse ;  /* 0x0000000a202f7c23 */ /* 0x100fe20008010855 */
[----:B------:R-:W-:Y:S01]  /*cf00*/  FMNMX.FTZ R6, R27, R6, !PT ;  /* 0x000000061b067209 */ /* 0x000fe20007810000 */
[--C-:B------:R-:W-:Y:S01]  /*cf10*/  FFMA.FTZ R60, R60, UR10, -R85.reuse ;  /* 0x0000000a3c3c7c23 */ /* 0x100fe20008010855 */
[----:B------:R-:W-:Y:S01]  /*cf20*/  ISETP.GT.AND P4, PT, R87, 0x39, P2 ;  /* 0x000000395700780c */ /* 0x000fe20001784270 */
[----:B------:R-:W1:Y:S01]  /*cf30*/  MUFU.EX2 R21, R21 ;  /* 0x0000001500157308 */ /* 0x000e620000000800 */
[----:B------:R-:W-:Y:S01]  /*cf40*/  FMNMX.FTZ R6, R29, R6, !PT ;  /* 0x000000061d067209 */ /* 0x000fe20007810000 */
[--C-:B------:R-:W-:Y:S01]  /*cf50*/  FFMA.FTZ R128, R62, UR10, -R85.reuse ;  /* 0x0000000a3e807c23 */ /* 0x100fe20008010855 */
[----:B------:R-:W-:Y:S01]  /*cf60*/  ISETP.LT.OR P3, PT, R120, 0x31, P3 ;  /* 0x000000317800780c */ /* 0x000fe20001f61670 */
[--C-:B------:R-:W-:Y:S01]  /*cf70*/  FFMA.FTZ R63, R63, UR10, -R85.reuse ;  /* 0x0000000a3f3f7c23 */ /* 0x100fe20008010855 */
[----:B------:R-:W-:Y:S01]  /*cf80*/  FMNMX.FTZ R121, R31, R6, !PT ;  /* 0x000000061f797209 */ /* 0x000fe20007810000 */
[--C-:B------:R-:W-:Y:S01]  /*cf90*/  FFMA.FTZ R130, R66, UR10, -R85.reuse ;  /* 0x0000000a42827c23 */ /* 0x100fe20008010855 */
[----:B------:R-:W-:Y:S01]  /*cfa0*/  ISETP.LT.OR P4, PT, R120, 0x3a, P4 ;  /* 0x0000003a7800780c */ /* 0x000fe20002781670 */
[----:B------:R-:W2:Y:S01]  /*cfb0*/  MUFU.EX2 R144, R144 ;  /* 0x0000009000907308 */ /* 0x000ea20000000800 */
[----:B------:R-:W-:Y:S01]  /*cfc0*/  FMNMX.FTZ R6, R38, R121, !PT ;  /* 0x0000007926067209 */ /* 0x000fe20007810000 */
[--C-:B------:R-:W-:Y:S01]  /*cfd0*/  FFMA.FTZ R124, R70, UR10, -R85.reuse ;  /* 0x0000000a467c7c23 */ /* 0x100fe20008010855 */
[----:B------:R-:W-:Y:S01]  /*cfe0*/  FSEL R45, R45, -INF , !P3 ;  /* 0xff8000002d2d7808 */ /* 0x000fe20005800000 */
[--C-:B------:R-:W-:Y:S01]  /*cff0*/  FFMA.FTZ R126, R74, UR10, -R85.reuse ;  /* 0x0000000a4a7e7c23 */ /* 0x100fe20008010855 */
[----:B------:R-:W-:Y:S01]  /*d000*/  ISETP.GT.AND P3, PT, R87, 0x38, P2 ;  /* 0x000000385700780c */ /* 0x000fe20001764270 */
[--C-:B------:R-:W-:Y:S01]  /*d010*/  FFMA.FTZ R75, R75, UR10, -R85.reuse ;  /* 0x0000000a4b4b7c23 */ /* 0x100fe20008010855 */
[----:B------:R-:W-:Y:S01]  /*d020*/  FSEL R26, R49, -INF , !P4 ;  /* 0xff800000311a7808 */ /* 0x000fe20006000000 */
[----:B------:R-:W-:Y:S01]  /*d030*/  FFMA.FTZ R49, R36, UR10, -R85 ;  /* 0x0000000a24317c23 */ /* 0x000fe20008010855 */
[----:B------:R-:W-:Y:S01]  /*d040*/  ISETP.GT.AND P4, PT, R87, 0x41, P2 ;  /* 0x000000415700780c */ /* 0x000fe20001784270 */
[----:B------:R-:W3:Y:S01]  /*d050*/  MUFU.EX2 R43, R43 ;  /* 0x0000002b002b7308 */ /* 0x000ee20000000800 */
[----:B------:R-:W-:Y:S01]  /*d060*/  FMNMX.FTZ R6, R35, R6, !PT ;  /* 0x0000000623067209 */ /* 0x000fe20007810000 */
[-C--:B0-----:R-:W-:Y:S01]  /*d070*/  FMUL.FTZ R88, R88, R83.reuse ;  /* 0x0000005358587220 */ /* 0x081fe20000410000 */
[C---:B------:R-:W-:Y:S01]  /*d080*/  ISETP.LT.OR P3, PT, R120.reuse, 0x39, P3 ;  /* 0x000000397800780c */ /* 0x040fe20001f61670 */
[-C--:B------:R-:W-:Y:S01]  /*d090*/  FMUL.FTZ R89, R89, R83.reuse ;  /* 0x0000005359597220 */ /* 0x080fe20000410000 */
[----:B------:R-:W-:Y:S01]  /*d0a0*/  ISETP.LT.OR P4, PT, R120, 0x42, P4 ;  /* 0x000000427800780c */ /* 0x000fe20002781670 */
[-C--:B------:R-:W-:Y:S01]  /*d0b0*/  FMUL.FTZ R92, R92, R83.reuse ;  /* 0x000000535c5c7220 */ /* 0x080fe20000410000 */
[----:B------:R-:W-:Y:S01]  /*d0c0*/  FMNMX.FTZ R6, R37, R6, !PT ;  /* 0x0000000625067209 */ /* 0x000fe20007810000 */
[----:B------:R-:W0:Y:S01]  /*d0d0*/  MUFU.EX2 R146, R146 ;  /* 0x0000009200927308 */ /* 0x000e220000000800 */
[----:B------:R-:W-:Y:S01]  /*d0e0*/  FSEL R48, R48, -INF , !P3 ;  /* 0xff80000030307808 */ /* 0x000fe20005800000 */
[-C--:B------:R-:W-:Y:S01]  /*d0f0*/  FMUL.FTZ R93, R93, R83.reuse ;  /* 0x000000535d5d7220 */ /* 0x080fe20000410000 */
[----:B------:R-:W-:Y:S01]  /*d100*/  ISETP.GT.AND P3, PT, R87, 0x40, P2 ;  /* 0x000000405700780c */ /* 0x000fe20001764270 */
[-C--:B------:R-:W-:Y:S01]  /*d110*/  FMUL.FTZ R96, R96, R83.reuse ;  /* 0x0000005360607220 */ /* 0x080fe20000410000 */
[----:B------:R-:W-:Y:S01]  /*d120*/  FSEL R28, R53, -INF , !P4 ;  /* 0xff800000351c7808 */ /* 0x000fe20006000000 */
[-C--:B------:R-:W-:Y:S01]  /*d130*/  FMUL.FTZ R97, R97, R83.reuse ;  /* 0x0000005361617220 */ /* 0x080fe20000410000 */
[----:B------:R-:W-:Y:S01]  /*d140*/  FMNMX.FTZ R53, R41, R6, !PT ;  /* 0x0000000629357209 */ /* 0x000fe20007810000 */
[----:B------:R-:W4:Y:S01]  /*d150*/  MUFU.EX2 R47, R47 ;  /* 0x0000002f002f7308 */ /* 0x000f220000000800 */
[----:B------:R-:W-:Y:S01]  /*d160*/  ISETP.LT.OR P3, PT, R120, 0x41, P3 ;  /* 0x000000417800780c */ /* 0x000fe20001f61670 */
[-C--:B------:R-:W-:Y:S01]  /*d170*/  FMUL.FTZ R100, R100, R83.reuse ;  /* 0x0000005364647220 */ /* 0x080fe20000410000 */
[----:B------:R-:W-:Y:S01]  /*d180*/  ISETP.GT.AND P4, PT, R87, 0x49, P2 ;  /* 0x000000495700780c */ /* 0x000fe20001784270 */
[----:B------:R-:W-:Y:S01]  /*d190*/  FMUL.FTZ R101, R101, R83 ;  /* 0x0000005365657220 */ /* 0x000fe20000410000 */
[----:B------:R-:W-:Y:S01]  /*d1a0*/  FMNMX.FTZ R6, R12, R53, !PT ;  /* 0x000000350c067209 */ /* 0x000fe20007810000 */
[-C--:B------:R-:W-:Y:S01]  /*d1b0*/  FMUL.FTZ R104, R104, R83.reuse ;  /* 0x0000005368687220 */ /* 0x080fe20000410000 */
[----:B------:R-:W-:Y:S01]  /*d1c0*/  FSEL R52, R52, -INF , !P3 ;  /* 0xff80000034347808 */ /* 0x000fe20005800000 */
[----:B------:R-:W5:Y:S01]  /*d1d0*/  MUFU.EX2 R140, R140 ;  /* 0x0000008c008c7308 */ /* 0x000f620000000800 */
[----:B------:R-:W-:Y:S01]  /*d1e0*/  ISETP.LT.OR P4, PT, R120, 0x4a, P4 ;  /* 0x0000004a7800780c */ /* 0x000fe20002781670 */
[-C--:B------:R-:W-:Y:S01]  /*d1f0*/  FMUL.FTZ R105, R105, R83.reuse ;  /* 0x0000005369697220 */ /* 0x080fe20000410000 */
[----:B------:R-:W-:Y:S01]  /*d200*/  ISETP.GT.AND P3, PT, R87, 0x48, P2 ;  /* 0x000000485700780c */ /* 0x000fe20001764270 */
[-C--:B------:R-:W-:Y:S01]  /*d210*/  FMUL.FTZ R108, R108, R83.reuse ;  /* 0x000000536c6c7220 */ /* 0x080fe20000410000 */
[----:B------:R-:W-:Y:S01]  /*d220*/  FMNMX.FTZ R53, R45, R6, !PT ;  /* 0x000000062d357209 */ /* 0x000fe20007810000 */
[-C--:B------:R-:W-:Y:S01]  /*d230*/  FMUL.FTZ R109, R109, R83.reuse ;  /* 0x000000536d6d7220 */ /* 0x080fe20000410000 */
[----:B------:R-:W-:Y:S01]  /*d240*/  FSEL R30, R57, -INF , !P4 ;  /* 0xff800000391e7808 */ /* 0x000fe20006000000 */
[----:B------:R-:W5:Y:S01]  /*d250*/  MUFU.EX2 R49, R49 ;  /* 0x0000003100317308 */ /* 0x000f620000000800 */
[----:B------:R-:W-:Y:S01]  /*d260*/  ISETP.LT.OR P3, PT, R120, 0x49, P3 ;  /* 0x000000497800780c */ /* 0x000fe20001f61670 */
[----:B------:R-:W-:Y:S01]  /*d270*/  FMUL.FTZ R112, R112, R83 ;  /* 0x0000005370707220 */ /* 0x000fe20000410000 */
[----:B------:R-:W-:Y:S01]  /*d280*/  FMNMX.FTZ R57, R20, R53, !PT ;  /* 0x0000003514397209 */ /* 0x000fe20007810000 */
[-C--:B------:R-:W-:Y:S01]  /*d290*/  FMUL.FTZ R113, R113, R83.reuse ;  /* 0x0000005371717220 */ /* 0x080fe20000410000 */
[----:B------:R-:W-:Y:S01]  /*d2a0*/  FSEL R55, R55, -INF , !P3 ;  /* 0xff80000037377808 */ /* 0x000fe20005800000 */
[----:B------:R-:W-:Y:S01]  /*d2b0*/  FMUL.FTZ R116, R116, R83 ;  /* 0x0000005374747220 */ /* 0x000fe20000410000 */
[----:B------:R-:W-:Y:S01]  /*d2c0*/  FMNMX.FTZ R57, R48, R57, !PT ;  /* 0x0000003930397209 */ /* 0x000fe20007810000 */
[----:B------:R-:W-:Y:S01]  /*d2d0*/  MUFU.EX2 R53, R42 ;  /* 0x0000002a00357308 */ /* 0x000fe20000000800 */
[----:B------:R-:W-:Y:S01]  /*d2e0*/  ISETP.GT.AND P3, PT, R87, 0x50, P2 ;  /* 0x000000505700780c */ /* 0x000fe20001764270 */
[----:B------:R-:W-:Y:S01]  /*d2f0*/  FMUL.FTZ R117, R117, R83 ;  /* 0x0000005375757220 */ /* 0x000fe20000410000 */
[----:B------:R-:W-:-:S02]  /*d300*/  FMNMX.FTZ R57, R26, R57, !PT ;  /* 0x000000391a397209 */ /* 0x000fc40007810000 */
[----:B------:R-:W-:Y:S02]  /*d310*/  ISETP.LT.OR P3, PT, R120, 0x51, P3 ;  /* 0x000000517800780c */ /* 0x000fe40001f61670 */
[----:B------:R-:W-:Y:S01]  /*d320*/  FMNMX.FTZ R57, R52, R57, !PT ;  /* 0x0000003934397209 */ /* 0x000fe20007810000 */
[----:B------:R-:W-:Y:S01]  /*d330*/  MUFU.EX2 R142, R142 ;  /* 0x0000008e008e7308 */ /* 0x000fe20000000800 */
[----:B------:R-:W-:Y:S02]  /*d340*/  FSEL R59, R59, -INF , !P3 ;  /* 0xff8000003b3b7808 */ /* 0x000fe40005800000 */
[C---:B------:R-:W-:Y:S02]  /*d350*/  ISETP.GT.AND P3, PT, R87.reuse, 0x58, P2 ;  /* 0x000000585700780c */ /* 0x040fe40001764270 */
[----:B------:R-:W-:Y:S02]  /*d360*/  ISETP.GT.AND P4, PT, R87, 0x51, P2 ;  /* 0x000000515700780c */ /* 0x000fe40001784270 */
[----:B------:R-:W-:Y:S01]  /*d370*/  FMNMX.FTZ R6, R28, R57, !PT ;  /* 0x000000391c067209 */ /* 0x000fe20007810000 */
[----:B------:R-:W-:Y:S01]  /*d380*/  MUFU.EX2 R136, R136 ;  /* 0x0000008800887308 */ /* 0x000fe20000000800 */
[----:B------:R-:W-:-:S02]  /*d390*/  ISETP.LT.OR P3, PT, R120, 0x59, P3 ;  /* 0x000000597800780c */ /* 0x000fc40001f61670 */
[----:B------:R-:W-:Y:S02]  /*d3a0*/  ISETP.LT.OR P4, PT, R120, 0x52, P4 ;  /* 0x000000527800780c */ /* 0x000fe40002781670 */
[----:B------:R-:W-:Y:S02]  /*d3b0*/  FMNMX.FTZ R121, R55, R6, !PT ;  /* 0x0000000637797209 */ /* 0x000fe40007810000 */
[----:B------:R-:W-:Y:S01]  /*d3c0*/  FSEL R64, R64, -INF , !P3 ;  /* 0xff80000040407808 */ /* 0x000fe20005800000 */
[----:B------:R1:W-:Y:S01]  /*d3d0*/  MUFU.EX2 R57, R46 ;  /* 0x0000002e00397308 */ /* 0x0003e20000000800 */
[----:B------:R-:W-:Y:S02]  /*d3e0*/  ISETP.GT.AND P3, PT, R87, 0x60, P2 ;  /* 0x000000605700780c */ /* 0x000fe40001764270 */
[----:B------:R-:W-:Y:S02]  /*d3f0*/  FSEL R61, R61, -INF , !P4 ;  /* 0xff8000003d3d7808 */ /* 0x000fe40006000000 */
[----:B------:R-:W-:-:S02]  /*d400*/  FMNMX.FTZ R6, R30, R121, !PT ;  /* 0x000000791e067209 */ /* 0x000fc40007810000 */
[----:B------:R-:W-:Y:S01]  /*d410*/  ISETP.GT.AND P4, PT, R87, 0x59, P2 ;  /* 0x000000595700780c */ /* 0x000fe20001784270 */
[----:B------:R-:W-:Y:S01]  /*d420*/  MUFU.EX2 R138, R138 ;  /* 0x0000008a008a7308 */ /* 0x000fe20000000800 */
[C---:B------:R-:W-:Y:S01]  /*d430*/  ISETP.LT.OR P3, PT, R120.reuse, 0x61, P3 ;  /* 0x000000617800780c */ /* 0x040fe20001f61670 */
[----:B-1----:R-:W-:Y:S01]  /*d440*/  FFMA.FTZ R46, R83, R3, R148 ;  /* 0x00000003532e7223 */ /* 0x002fe20000010094 */
[----:B------:R-:W-:Y:S02]  /*d450*/  FMNMX.FTZ R6, R59, R6, !PT ;  /* 0x000000063b067209 */ /* 0x000fe40007810000 */
[----:B------:R-:W-:Y:S01]  /*d460*/  ISETP.LT.OR P4, PT, R120, 0x5a, P4 ;  /* 0x0000005a7800780c */ /* 0x000fe20002781670 */
[----:B------:R-:W-:Y:S01]  /*d470*/  FADD.FTZ R3, R33, R46 ;  /* 0x0000002e21037221 */ /* 0x000fe20000010000 */
[----:B------:R-:W-:Y:S01]  /*d480*/  FSEL R32, R67, -INF , !P3 ;  /* 0xff80000043207808 */ /* 0x000fe20005800000 */
[----:B------:R-:W-:Y:S01]  /*d490*/  MUFU.EX2 R51, R51 ;  /* 0x0000003300337308 */ /* 0x000fe20000000800 */
[----:B------:R-:W-:Y:S01]  /*d4a0*/  FMNMX.FTZ R67, R61, R6, !PT ;  /* 0x000000063d437209 */ /* 0x000fe20007810000 */
[----:B------:R-:W-:Y:S01]  /*d4b0*/  FADD.FTZ R46, R150, R3 ;  /* 0x00000003962e7221 */ /* 0x000fe20000010000 */
[----:B------:R-:W-:-:S02]  /*d4c0*/  FSEL R65, R65, -INF , !P4 ;  /* 0xff80000041417808 */ /* 0x000fc40006000000 */
[C---:B------:R-:W-:Y:S02]  /*d4d0*/  ISETP.GT.AND P4, PT, R87.reuse, 0x61, P2 ;  /* 0x000000615700780c */ /* 0x040fe40001784270 */
[----:B------:R-:W-:Y:S01]  /*d4e0*/  FMNMX.FTZ R6, R64, R67, !PT ;  /* 0x0000004340067209 */ /* 0x000fe20007810000 */
[----:B------:R-:W-:Y:S01]  /*d4f0*/  MUFU.EX2 R132, R132 ;  /* 0x0000008400847308 */ /* 0x000fe20000000800 */
[----:B------:R-:W-:Y:S02]  /*d500*/  ISETP.GT.AND P3, PT, R87, 0x68, P2 ;  /* 0x000000685700780c */ /* 0x000fe40001764270 */
[C---:B------:R-:W-:Y:S02]  /*d510*/  ISETP.LT.OR P4, PT, R120.reuse, 0x62, P4 ;  /* 0x000000627800780c */ /* 0x040fe40002781670 */
[----:B------:R-:W-:Y:S02]  /*d520*/  FMNMX.FTZ R67, R65, R6, !PT ;  /* 0x0000000641437209 */ /* 0x000fe40007810000 */
[----:B------:R-:W-:Y:S01]  /*d530*/  ISETP.LT.OR P3, PT, R120, 0x69, P3 ;  /* 0x000000697800780c */ /* 0x000fe20001f61670 */
[----:B------:R-:W-:Y:S01]  /*d540*/  MUFU.EX2 R134, R134 ;  /* 0x0000008600867308 */ /* 0x000fe20000000800 */
[----:B------:R-:W-:-:S02]  /*d550*/  FSEL R69, R69, -INF , !P4 ;  /* 0xff80000045457808 */ /* 0x000fc40006000000 */
[----:B------:R-:W-:Y:S02]  /*d560*/  ISETP.GT.AND P4, PT, R87, 0x69, P2 ;  /* 0x000000695700780c */ /* 0x000fe40001784270 */
[----:B------:R-:W-:Y:S01]  /*d570*/  FMNMX.FTZ R6, R32, R67, !PT ;  /* 0x0000004320067209 */ /* 0x000fe20007810000 */
[----:B------:R-:W-:Y:S01]  /*d580*/  FFMA.FTZ R67, R56, UR10, -R85 ;  /* 0x0000000a38437c23 */ /* 0x000fe20008010855 */
[----:B------:R-:W-:Y:S01]  /*d590*/  FSEL R71, R71, -INF , !P3 ;  /* 0xff80000047477808 */ /* 0x000fe20005800000 */
[----:B------:R-:W-:Y:S01]  /*d5a0*/  MUFU.EX2 R128, R128 ;  /* 0x0000008000807308 */ /* 0x000fe20000000800 */
[----:B------:R-:W-:Y:S02]  /*d5b0*/  ISETP.GT.AND P3, PT, R87, 0x70, P2 ;  /* 0x000000705700780c */ /* 0x000fe40001764270 */
[----:B------:R-:W-:Y:S02]  /*d5c0*/  ISETP.LT.OR P4, PT, R120, 0x6a, P4 ;  /* 0x0000006a7800780c */ /* 0x000fe40002781670 */
[----:B------:R-:W-:-:S02]  /*d5d0*/  FMNMX.FTZ R6, R69, R6, !PT ;  /* 0x0000000645067209 */ /* 0x000fc40007810000 */
        /* <DEDUP_REMOVED lines=8> */
[C---:B------:R-:W-:Y:S02]  /*d660*/  ISETP.LT.OR P4, PT, R120.reuse, 0x72, P4 ;  /* 0x000000727800780c */ /* 0x040fe40002781670 */
[----:B------:R-:W-:Y:S02]  /*d670*/  FMNMX.FTZ R77, R73, R6, !PT ;  /* 0x00000006494d7209 */ /* 0x000fe40007810000 */
[----:B------:R-:W-:Y:S01]  /*d680*/  ISETP.LT.OR P3, PT, R120, 0x79, P3 ;  /* 0x000000797800780c */ /* 0x000fe20001f61670 */
[----:B------:R-:W-:Y:S01]  /*d690*/  MUFU.EX2 R130, R130 ;  /* 0x0000008200827308 */ /* 0x000fe20000000800 */
[----:B------:R-:W-:Y:S02]  /*d6a0*/  ISETP.GT.AND P2, PT, R87, 0x79, P2 ;  /* 0x000000795700780c */ /* 0x000fe40001744270 */
[----:B------:R-:W-:Y:S02]  /*d6b0*/  FSEL R78, R78, -INF , !P4 ;  /* 0xff8000004e4e7808 */ /* 0x000fe40006000000 */
[----:B------:R-:W-:-:S02]  /*d6c0*/  FMNMX.FTZ R77, R34, R77, !PT ;  /* 0x0000004d224d7209 */ /* 0x000fc40007810000 */
[----:B------:R-:W-:Y:S01]  /*d6d0*/  FSEL R36, R79, -INF , !P3 ;  /* 0xff8000004f247808 */ /* 0x000fe20005800000 */
[----:B------:R-:W-:Y:S01]  /*d6e0*/  MUFU.EX2 R124, R124 ;  /* 0x0000007c007c7308 */ /* 0x000fe20000000800 */
[----:B------:R-:W-:Y:S01]  /*d6f0*/  ISETP.LT.OR P2, PT, R120, 0x7a, P2 ;  /* 0x0000007a7800780c */ /* 0x000fe20001741670 */
[--C-:B------:R-:W-:Y:S01]  /*d700*/  FFMA.FTZ R120, R76, UR10, -R85.reuse ;  /* 0x0000000a4c787c23 */ /* 0x100fe20008010855 */
[----:B------:R-:W-:Y:S02]  /*d710*/  FMNMX.FTZ R79, R78, R77, !PT ;  /* 0x0000004d4e4f7209 */ /* 0x000fe40007810000 */
[----:B------:R-:W-:Y:S01]  /*d720*/  FSEL R40, R81, -INF , !P2 ;  /* 0xff80000051287808 */ /* 0x000fe20005000000 */
[----:B------:R-:W-:Y:S01]  /*d730*/  FFMA.FTZ R81, R72, UR10, -R85 ;  /* 0x0000000a48517c23 */ /* 0x000fe20008010855 */
[----:B------:R-:W-:Y:S01]  /*d740*/  FMNMX.FTZ R79, R36, R79, !PT ;  /* 0x0000004f244f7209 */ /* 0x000fe20007810000 */
[----:B------:R-:W-:Y:S01]  /*d750*/  MUFU.EX2 R77, R60 ;  /* 0x0000003c004d7308 */ /* 0x000fe20000000800 */
[----:B------:R-:W-:-:S02]  /*d760*/  F2FP.BF16.F32.PACK_AB R150, R21, R150 ;  /* 0x000000961596723e */ /* 0x000fc400000010ff */
[----:B------:R-:W-:Y:S01]  /*d770*/  FMNMX.FTZ R6, R40, R79, !PT ;  /* 0x0000004f28067209 */ /* 0x000fe20007810000 */
[----:B------:R-:W-:Y:S01]  /*d780*/  FFMA.FTZ R79, R68, UR10, -R85 ;  /* 0x0000000a444f7c23 */ /* 0x000fe20008010855 */
[----:B------:R-:W-:-:S03]  /*d790*/  F2FP.BF16.F32.PACK_AB R148, R33, R148 ;  /* 0x000000942194723e */ /* 0x000fc600000010ff */
[----:B------:R-:W1:Y:S01]  /*d7a0*/  SHFL.BFLY PT, R87, R6, 0x2, 0x1f ;  /* 0x0c401f0006577f89 */ /* 0x000e6200000e0000 */
[----:B------:R-:W-:Y:S08]  /*d7b0*/  MUFU.EX2 R81, R81 ;  /* 0x0000005100517308 */ /* 0x000ff00000000800 */
[----:B------:R-:W-:Y:S08]  /*d7c0*/  MUFU.EX2 R79, R79 ;  /* 0x0000004f004f7308 */ /* 0x000ff00000000800 */
[----:B------:R-:W-:Y:S01]  /*d7d0*/  MUFU.EX2 R126, R126 ;  /* 0x0000007e007e7308 */ /* 0x000fe20000000800 */
[----:B-1----:R-:W-:-:S07]  /*d7e0*/  FMNMX.FTZ R42, R6, R87, !PT ;  /* 0x00000057062a7209 */ /* 0x002fce0007810000 */
[----:B------:R-:W-:Y:S01]  /*d7f0*/  MUFU.EX2 R75, R75 ;  /* 0x0000004b004b7308 */ /* 0x000fe20000000800 */
[--C-:B------:R-:W-:Y:S01]  /*d800*/  FFMA.FTZ R87, R80, UR10, -R85.reuse ;  /* 0x0000000a50577c23 */ /* 0x100fe20008010855 */
[----:B------:R-:W-:Y:S01]  /*d810*/  FFMA.FTZ R85, R84, UR10, -R85 ;  /* 0x0000000a54557c23 */ /* 0x000fe20008010855 */
[----:B------:R-:W1:Y:S05]  /*d820*/  SHFL.BFLY PT, R121, R42, 0x1, 0x1f ;  /* 0x0c201f002a797f89 */ /* 0x000e6a00000e0000 */
[----:B------:R-:W-:Y:S08]  /*d830*/  MUFU.EX2 R120, R120 ;  /* 0x0000007800787308 */ /* 0x000ff00000000800 */
[----:B------:R-:W-:Y:S08]  /*d840*/  MUFU.EX2 R87, R87 ;  /* 0x0000005700577308 */ /* 0x000ff00000000800 */
[----:B------:R-:W-:Y:S01]  /*d850*/  MUFU.EX2 R122, R122 ;  /* 0x0000007a007a7308 */ /* 0x000fe20000000800 */
[----:B-1----:R-:W-:-:S04]  /*d860*/  FMNMX.FTZ R6, R42, R121, !PT ;  /* 0x000000792a067209 */ /* 0x002fc80007810000 */
[C---:B------:R-:W-:Y:S01]  /*d870*/  FSETP.NEU.FTZ.AND P2, PT, R6.reuse, -INF , PT ;  /* 0xff8000000600780b */ /* 0x040fe20003f5d000 */
[C---:B------:R-:W-:Y:S02]  /*d880*/  FMUL.FTZ R44, R6.reuse, UR10 ;  /* 0x0000000a062c7c20 */ /* 0x040fe40008410000 */
[----:B------:R-:W-:Y:S01]  /*d890*/  MUFU.EX2 R85, R85 ;  /* 0x0000005500557308 */ /* 0x000fe20000000800 */
[----:B------:R-:W-:Y:S02]  /*d8a0*/  FSEL R3, R6, RZ, P2 ;  /* 0x000000ff06037208 */ /* 0x000fe40001000000 */
[----:B------:R-:W-:Y:S02]  /*d8b0*/  FSEL R44, R44, RZ, P2 ;  /* 0x000000ff2c2c7208 */ /* 0x000fe40001000000 */
[C---:B------:R-:W-:Y:S01]  /*d8c0*/  ISETP.GT.AND P2, PT, R0.reuse, UR43, PT ;  /* 0x0000002b00007c0c */ /* 0x040fe2000bf44270 */
[----:B------:R-:W-:Y:S01]  /*d8d0*/  FADD.FTZ R3, -R3, R10 ;  /* 0x0000000a03037221 */ /* 0x000fe20000010100 */
[----:B------:R-:W-:-:S02]  /*d8e0*/  VIADD R0, R0, 0xffffffff ;  /* 0xffffffff00007836 */ /* 0x000fc40000000000 */
[--C-:B------:R-:W-:Y:S01]  /*d8f0*/  FFMA.FTZ R149, R14, UR10, -R44.reuse ;  /* 0x0000000a0e957c23 */ /* 0x100fe2000801082c */
[----:B------:R-:W-:Y:S01]  /*d900*/  FFMA.FTZ R14, R25, UR10, -R44 ;  /* 0x0000000a190e7c23 */ /* 0x000fe2000801082c */
[----:B------:R-:W-:Y:S01]  /*d910*/  FADD.FTZ R25, R21, R46 ;  /* 0x0000002e15197221 */ /* 0x000fe20000010000 */
[--C-:B------:R-:W-:Y:S01]  /*d920*/  FFMA.FTZ R8, R39, UR10, -R44.reuse ;  /* 0x0000000a27087c23 */ /* 0x100fe2000801082c */
[----:B------:R-:W-:Y:S01]  /*d930*/  FMUL.FTZ R3, R3, UR10 ;  /* 0x0000000a03037c20 */ /* 0x000fe20008410000 */
[--C-:B------:R-:W-:Y:S01]  /*d940*/  FFMA.FTZ R145, R27, UR10, -R44.reuse ;  /* 0x0000000a1b917c23 */ /* 0x100fe2000801082c */
[----:B--2---:R-:W-:Y:S01]  /*d950*/  FADD.FTZ R46, R144, R25 ;  /* 0x00000019902e7221 */ /* 0x004fe20000010000 */
[--C-:B------:R-:W-:Y:S01]  /*d960*/  FFMA.FTZ R151, R24, UR10, -R44.reuse ;  /* 0x0000000a18977c23 */ /* 0x100fe2000801082c */
[----:B------:R-:W-:Y:S01]  /*d970*/  MUFU.EX2 R149, R149 ;  /* 0x0000009500957308 */ /* 0x000fe20000000800 */
[----:B------:R-:W-:Y:S01]  /*d980*/  FFMA.FTZ R26, R26, UR10, -R44 ;  /* 0x0000000a1a1a7c23 */ /* 0x000fe2000801082c */
[----:B---3--:R-:W-:Y:S01]  /*d990*/  FADD.FTZ R25, R43, R46 ;  /* 0x0000002e2b197221 */ /* 0x008fe20000010000 */
[--C-:B------:R-:W-:Y:S01]  /*d9a0*/  FFMA.FTZ R24, R29, UR10, -R44.reuse ;  /* 0x0000000a1d187c23 */ /* 0x100fe2000801082c */
[--C-:B------:R-:W-:Y:S01]  /*d9b0*/  FFMA.FTZ R147, R31, UR10, -R44.reuse ;  /* 0x0000000a1f937c23 */ /* 0x100fe2000801082c */
[--C-:B------:R-:W-:Y:S01]  /*d9c0*/  FFMA.FTZ R38, R38, UR10, -R44.reuse ;  /* 0x0000000a26267c23 */ /* 0x100fe2000801082c */
[----:B0-----:R-:W-:Y:S01]  /*d9d0*/  FADD.FTZ R46, R146, R25 ;  /* 0x00000019922e7221 */ /* 0x001fe20000010000 */
[--C-:B------:R-:W-:Y:S01]  /*d9e0*/  FFMA.FTZ R141, R35, UR10, -R44.reuse ;  /* 0x0000000a238d7c23 */ /* 0x100fe2000801082c */
[----:B------:R-:W-:Y:S01]  /*d9f0*/  MUFU.EX2 R8, R8 ;  /* 0x0000000800087308 */ /* 0x000fe20000000800 */
[----:B------:R-:W-:Y:S01]  /*da00*/  FFMA.FTZ R42, R37, UR10, -R44 ;  /* 0x0000000a252a7c23 */ /* 0x000fe2000801082c */
[----:B----4-:R-:W-:Y:S01]  /*da10*/  FADD.FTZ R27, R47, R46 ;  /* 0x0000002e2f1b7221 */ /* 0x010fe20000010000 */
[--C-:B------:R-:W-:Y:S01]  /*da20*/  FFMA.FTZ R143, R41, UR10, -R44.reuse ;  /* 0x0000000a298f7c23 */ /* 0x100fe2000801082c */
[--C-:B------:R-:W-:Y:S01]  /*da30*/  FFMA.FTZ R12, R12, UR10, -R44.reuse ;  /* 0x0000000a0c0c7c23 */ /* 0x100fe2000801082c */
[--C-:B------:R-:W-:Y:S01]  /*da40*/  FFMA.FTZ R139, R48, UR10, -R44.reuse ;  /* 0x0000000a308b7c23 */ /* 0x100fe2000801082c */
[----:B-----5:R-:W-:Y:S01]  /*da50*/  FADD.FTZ R46, R140, R27 ;  /* 0x0000001b8c2e7221 */ /* 0x020fe20000010000 */
[--C-:B------:R-:W-:Y:S01]  /*da60*/  FFMA.FTZ R137, R45, UR10, -R44.reuse ;  /* 0x0000000a2d897c23 */ /* 0x100fe2000801082c */
[----:B------:R-:W0:Y:S01]  /*da70*/  MUFU.EX2 R25, R3 ;  /* 0x0000000300197308 */ /* 0x000e220000000800 */
[----:B------:R-:W-:Y:S01]  /*da80*/  FFMA.FTZ R20, R20, UR10, -R44 ;  /* 0x0000000a14147c23 */ /* 0x000fe2000801082c */
[----:B------:R-:W-:Y:S01]  /*da90*/  FADD.FTZ R27, R49, R46 ;  /* 0x0000002e311b7221 */ /* 0x000fe20000010000 */
        /* <DEDUP_REMOVED lines=13> */
[----:B------:R2:W-:Y:S01]  /*db70*/  MUFU.EX2 R10, R26 ;  /* 0x0000001a000a7308 */ /* 0x0005e20000000800 */
[----:B------:R-:W-:Y:S01]  /*db80*/  IMAD.U32 R29, RZ, RZ, UR26 ;  /* 0x0000001aff1d7e24 */ /* 0x000fe2000f8e00ff */
[----:B------:R-:W-:Y:S01]  /*db90*/  UMOV UR26, UR39 ;  /* 0x00000027001a7c82 */ /* 0x000fe20008000000 */
[----:B------:R-:W-:Y:S01]  /*dba0*/  F2FP.BF16.F32.PACK_AB R144, R43, R144 ;  /* 0x000000902b90723e */ /* 0x000fe200000010ff */
[-C--:B0-----:R-:W-:Y:S01]  /*dbb0*/  FMUL.FTZ R90, R90, R25.reuse ;  /* 0x000000195a5a7220 */ /* 0x081fe20000410000 */
[----:B------:R-:W-:Y:S01]  /*dbc0*/  F2FP.BF16.F32.PACK_AB R146, R47, R146 ;  /* 0x000000922f92723e */ /* 0x000fe200000010ff */
[-C--:B------:R-:W-:Y:S01]  /*dbd0*/  FMUL.FTZ R91, R91, R25.reuse ;  /* 0x000000195b5b7220 */ /* 0x080fe20000410000 */
[----:B------:R-:W-:Y:S01]  /*dbe0*/  @!P1 LEA R29, R29, UR45, 0x3 ;  /* 0x0000002d1d1d9c11 */ /* 0x000fe2000f8e18ff */
[----:B------:R-:W0:Y:S01]  /*dbf0*/  MUFU.EX2 R14, R14 ;  /* 0x0000000e000e7308 */ /* 0x000e220000000800 */
[----:B--2---:R-:W-:Y:S01]  /*dc00*/  FFMA.FTZ R26, R28, UR10, -R44 ;  /* 0x0000000a1c1a7c23 */ /* 0x004fe2000801082c */
[----:B------:R-:W-:Y:S01]  /*dc10*/  FADD.FTZ R28, R142, R27 ;  /* 0x0000001b8e1c7221 */ /* 0x000fe20000010000 */
[----:B------:R-:W-:Y:S01]  /*dc20*/  F2FP.BF16.F32.PACK_AB R140, R49, R140 ;  /* 0x0000008c318c723e */ /* 0x000fe200000010ff */
[----:B------:R-:W-:Y:S01]  /*dc30*/  @!P1 VIADD R29, R29, 0x16860 ;  /* 0x000168601d1d9836 */ /* 0x000fe20000000000 */
[C---:B------:R-:W-:Y:S01]  /*dc40*/  F2FP.BF16.F32.PACK_AB R142, R53.reuse, R142 ;  /* 0x0000008e358e723e */ /* 0x040fe200000010ff */
[----:B------:R-:W-:Y:S01]  /*dc50*/  FADD.FTZ R3, R53, R28 ;  /* 0x0000001c35037221 */ /* 0x000fe20000010000 */
[----:B------:R-:W-:Y:S01]  /*dc60*/  FFMA.FTZ R28, R25, R2, R8 ;  /* 0x00000002191c7223 */ /* 0x000fe20000010008 */
[----:B------:R-:W2:Y:S01]  /*dc70*/  MUFU.EX2 R145, R145 ;  /* 0x0000009100917308 */ /* 0x000ea20000000800 */
[----:B------:R-:W-:Y:S01]  /*dc80*/  FFMA.FTZ R2, R30, UR10, -R44 ;  /* 0x0000000a1e027c23 */ /* 0x000fe2000801082c */
[----:B------:R-:W-:Y:S01]  /*dc90*/  FADD.FTZ R46, R136, R3 ;  /* 0x00000003882e7221 */ /* 0x000fe20000010000 */
[----:B------:R-:W-:Y:S01]  /*dca0*/  FADD.FTZ R30, R149, R28 ;  /* 0x0000001c951e7221 */ /* 0x000fe20000010000 */
[----:B------:R-:W-:Y:S01]  /*dcb0*/  FFMA.FTZ R28, R61, UR10, -R44 ;  /* 0x0000000a3d1c7c23 */ /* 0x000fe2000801082c */
[----:B------:R-:W-:Y:S01]  /*dcc0*/  @!P1 PRMT R29, RZ, 0x654, R29 ;  /* 0x00000654ff1d9816 */ /* 0x000fe2000000001d */
[----:B------:R-:W-:Y:S01]  /*dcd0*/  FADD.FTZ R27, R57, R46 ;  /* 0x0000002e391b7221 */ /* 0x000fe20000010000 */
[----:B-1----:R-:W-:Y:S01]  /*dce0*/  FADD.FTZ R3, R151, R30 ;  /* 0x0000001e97037221 */ /* 0x002fe20000010000 */
[----:B------:R-:W1:Y:S01]  /*dcf0*/  MUFU.EX2 R24, R24 ;  /* 0x0000001800187308 */ /* 0x000e620000000800 */
[----:B------:R3:W-:Y:S01]  /*dd00*/  @!P1 SYNCS.ARRIVE.TRANS64.RED.A1T0 RZ, [R29+URZ], RZ ;  /* 0x000000ff1dff99a7 */ /* 0x0007e2000810043f */
[----:B------:R-:W-:Y:S01]  /*dd10*/  FADD.FTZ R30, R138, R27 ;  /* 0x0000001b8a1e7221 */ /* 0x000fe20000010000 */
[----:B0-----:R-:W-:Y:S01]  /*dd20*/  FADD.FTZ R46, R14, R3 ;  /* 0x000000030e2e7221 */ /* 0x001fe20000010000 */
[----:B------:R-:W-:Y:S01]  /*dd30*/  F2FP.BF16.F32.PACK_AB R149, R149, R8 ;  /* 0x000000089595723e */ /* 0x000fe200000010ff */
[-C--:B------:R-:W-:Y:S01]  /*dd40*/  FMUL.FTZ R94, R94, R25.reuse ;  /* 0x000000195e5e7220 */ /* 0x080fe20000410000 */
[----:B------:R-:W-:Y:S01]  /*dd50*/  FADD.FTZ R27, R51, R30 ;  /* 0x0000001e331b7221 */ /* 0x000fe20000010000 */
[----:B------:R-:W-:Y:S01]  /*dd60*/  FFMA.FTZ R30, R65, UR10, -R44 ;  /* 0x0000000a411e7c23 */ /* 0x000fe2000801082c */
[----:B------:R-:W0:Y:S01]  /*dd70*/  MUFU.EX2 R147, R147 ;  /* 0x0000009300937308 */ /* 0x000e220000000800 */
[----:B--2---:R-:W-:Y:S01]  /*dd80*/  FADD.FTZ R3, R145, R46 ;  /* 0x0000002e91037221 */ /* 0x004fe20000010000 */
[----:B------:R-:W-:Y:S01]  /*dd90*/  FADD.FTZ R48, R132, R27 ;  /* 0x0000001b84307221 */ /* 0x000fe20000010000 */
[----:B------:R-:W-:Y:S01]  /*dda0*/  F2FP.BF16.F32.PACK_AB R136, R57, R136 ;  /* 0x000000883988723e */ /* 0x000fe200000010ff */
[-C--:B------:R-:W-:Y:S01]  /*ddb0*/  FMUL.FTZ R95, R95, R25.reuse ;  /* 0x000000195f5f7220 */ /* 0x080fe20000410000 */
[----:B------:R-:W-:Y:S01]  /*ddc0*/  F2FP.BF16.F32.PACK_AB R138, R51, R138 ;  /* 0x0000008a338a723e */ /* 0x000fe200000010ff */
[C---:B------:R-:W-:Y:S01]  /*ddd0*/  FADD.FTZ R27, R67.reuse, R48 ;  /* 0x00000030431b7221 */ /* 0x040fe20000010000 */
[----:B------:R-:W-:Y:S01]  /*dde0*/  F2FP.BF16.F32.PACK_AB R132, R67, R132 ;  /* 0x000000844384723e */ /* 0x000fe200000010ff */
[----:B------:R-:W2:Y:S01]  /*ddf0*/  MUFU.EX2 R38, R38 ;  /* 0x0000002600267308 */ /* 0x000ea20000000800 */
[----:B-1----:R-:W-:Y:S01]  /*de00*/  FADD.FTZ R46, R24, R3 ;  /* 0x00000003182e7221 */ /* 0x002fe20000010000 */
[----:B------:R-:W-:Y:S01]  /*de10*/  FADD.FTZ R48, R134, R27 ;  /* 0x0000001b86307221 */ /* 0x000fe20000010000 */
[C---:B------:R-:W-:Y:S01]  /*de20*/  F2FP.BF16.F32.PACK_AB R134, R77.reuse, R134 ;  /* 0x000000864d86723e */ /* 0x040fe200000010ff */
[----:B------:R-:W-:Y:S01]  /*de30*/  FMUL.FTZ R98, R98, R25 ;  /* 0x0000001962627220 */ /* 0x000fe20000410000 */
[----:B------:R-:W-:Y:S01]  /*de40*/  F2FP.BF16.F32.PACK_AB R151, R14, R151 ;  /* 0x000000970e97723e */ /* 0x000fe200000010ff */
[----:B------:R-:W-:Y:S01]  /*de50*/  FADD.FTZ R27, R77, R48 ;  /* 0x000000304d1b7221 */ /* 0x000fe20000010000 */
[----:B------:R-:W-:Y:S01]  /*de60*/  F2FP.BF16.F32.PACK_AB R145, R24, R145 ;  /* 0x000000911891723e */ /* 0x000fe200000010ff */
        /* <DEDUP_REMOVED lines=15> */
[----:B------:R-:W-:Y:S01]  /*df60*/  FMUL.FTZ R119, R119, R25 ;  /* 0x0000001977777220 */ /* 0x000fe20000410000 */
[----:B------:R-:W2:Y:S01]  /*df70*/  MUFU.EX2 R143, R143 ;  /* 0x0000008f008f7308 */ /* 0x000ea20000000800 */
[----:B-1----:R-:W-:Y:S01]  /*df80*/  FADD.FTZ R3, R141, R46 ;  /* 0x0000002e8d037221 */ /* 0x002fe20000010000 */
[----:B------:R-:W-:Y:S01]  /*df90*/  FADD.FTZ R46, R128, R27 ;  /* 0x0000001b802e7221 */ /* 0x000fe20000010000 */
[----:B------:R-:W-:Y:S01]  /*dfa0*/  F2FP.BF16.F32.PACK_AB R128, R63, R128 ;  /* 0x000000803f80723e */ /* 0x000fe200000010ff */
[----:B------:R-:W-:-:S02]  /*dfb0*/  IMAD.MOV.U32 R8, RZ, RZ, R7 ;  /* 0x000000ffff087224 */ /* 0x000fc400078e0007 */
[----:B------:R-:W-:Y:S02]  /*dfc0*/  FADD.FTZ R27, R63, R46 ;  /* 0x0000002e3f1b7221 */ /* 0x000fe40000010000 */
[----:B------:R-:W1:Y:S01]  /*dfd0*/  MUFU.EX2 R12, R12 ;  /* 0x0000000c000c7308 */ /* 0x000e620000000800 */
[----:B0-----:R-:W-:Y:S01]  /*dfe0*/  FADD.FTZ R44, R42, R3 ;  /* 0x000000032a2c7221 */ /* 0x001fe20000010000 */
[----:B------:R-:W-:Y:S01]  /*dff0*/  FADD.FTZ R46, R130, R27 ;  /* 0x0000001b822e7221 */ /* 0x000fe20000010000 */
[C---:B------:R-:W-:Y:S02]  /*e000*/  F2FP.BF16.F32.PACK_AB R130, R79.reuse, R130 ;  /* 0x000000824f82723e */ /* 0x040fe400000010ff */
[----:B------:R-:W-:Y:S01]  /*e010*/  F2FP.BF16.F32.PACK_AB R141, R42, R141 ;  /* 0x0000008d2a8d723e */ /* 0x000fe200000010ff */
[----:B------:R-:W-:Y:S02]  /*e020*/  FADD.FTZ R21, R79, R46 ;  /* 0x0000002e4f157221 */ /* 0x000fe40000010000 */
[----:B------:R-:W0:Y:S01]  /*e030*/  MUFU.EX2 R137, R137 ;  /* 0x0000008900897308 */ /* 0x000e220000000800 */
[----:B--2---:R-:W-:Y:S01]  /*e040*/  FADD.FTZ R3, R143, R44 ;  /* 0x0000002c8f037221 */ /* 0x004fe20000010000 */
[----:B------:R-:W-:Y:S01]  /*e050*/  FADD.FTZ R46, R124, R21 ;  /* 0x000000157c2e7221 */ /* 0x000fe20000010000 */
[----:B------:R-:W-:-:S03]  /*e060*/  F2FP.BF16.F32.PACK_AB R124, R81, R124 ;  /* 0x0000007c517c723e */ /* 0x000fc600000010ff */
[----:B------:R-:W-:Y:S02]  /*e070*/  FADD.FTZ R21, R81, R46 ;  /* 0x0000002e51157221 */ /* 0x000fe40000010000 */
[----:B------:R-:W2:Y:S01]  /*e080*/  MUFU.EX2 R20, R20 ;  /* 0x0000001400147308 */ /* 0x000ea20000000800 */
[----:B-1----:R-:W-:Y:S01]  /*e090*/  FADD.FTZ R44, R12, R3 ;  /* 0x000000030c2c7221 */ /* 0x002fe20000010000 */
[----:B------:R-:W-:Y:S01]  /*e0a0*/  FADD.FTZ R46, R126, R21 ;  /* 0x000000157e2e7221 */ /* 0x000fe20000010000 */
[C---:B------:R-:W-:Y:S02]  /*e0b0*/  F2FP.BF16.F32.PACK_AB R126, R75.reuse, R126 ;  /* 0x0000007e4b7e723e */ /* 0x040fe400000010ff */
[----:B------:R-:W-:Y:S01]  /*e0c0*/  F2FP.BF16.F32.PACK_AB R143, R12, R143 ;  /* 0x0000008f0c8f723e */ /* 0x000fe200000010ff */
[----:B------:R-:W-:Y:S02]  /*e0d0*/  FADD.FTZ R21, R75, R46 ;  /* 0x0000002e4b157221 */ /* 0x000fe40000010000 */
[----:B------:R-:W1:Y:S01]  /*e0e0*/  MUFU.EX2 R139, R139 ;  /* 0x0000008b008b7308 */ /* 0x000e620000000800 */
[----:B0-----:R-:W-:Y:S01]  /*e0f0*/  FADD.FTZ R3, R137, R44 ;  /* 0x0000002c89037221 */ /* 0x001fe20000010000 */
[----:B------:R-:W-:Y:S01]  /*e100*/  FADD.FTZ R46, R120, R21 ;  /* 0x00000015782e7221 */ /* 0x000fe20000010000 */
[----:B------:R-:W-:-:S03]  /*e110*/  F2FP.BF16.F32.PACK_AB R120, R87, R120 ;  /* 0x000000785778723e */ /* 0x000fc600000010ff */
[----:B------:R-:W-:Y:S02]  /*e120*/  FADD.FTZ R21, R87, R46 ;  /* 0x0000002e57157221 */ /* 0x000fe40000010000 */
[----:B------:R-:W0:Y:S01]  /*e130*/  MUFU.EX2 R133, R133 ;  /* 0x0000008500857308 */ /* 0x000e220000000800 */
[----:B--2---:R-:W-:Y:S01]  /*e140*/  FADD.FTZ R44, R20, R3 ;  /* 0x00000003142c7221 */ /* 0x004fe20000010000 */
[----:B------:R-:W-:Y:S01]  /*e150*/  FADD.FTZ R46, R122, R21 ;  /* 0x000000157a2e7221 */ /* 0x000fe20000010000 */
[----:B------:R-:W-:Y:S02]  /*e160*/  F2FP.BF16.F32.PACK_AB R122, R85, R122 ;  /* 0x0000007a557a723e */ /* 0x000fe400000010ff */
[----:B------:R-:W-:-:S03]  /*e170*/  F2FP.BF16.F32.PACK_AB R137, R20, R137 ;  /* 0x000000891489723e */ /* 0x000fc600000010ff */
[----:B------:R-:W2:Y:S01]  /*e180*/  MUFU.EX2 R26, R26 ;  /* 0x0000001a001a7308 */ /* 0x000ea20000000800 */
[----:B-1----:R-:W-:Y:S01]  /*e190*/  FADD.FTZ R3, R139, R44 ;  /* 0x0000002c8b037221 */ /* 0x002fe20000010000 */
[----:B------:R-:W-:-:S03]  /*e1a0*/  F2FP.BF16.F32.PACK_AB R139, R10, R139 ;  /* 0x0000008b0a8b723e */ /* 0x000fc600000010ff */
[----:B------:R-:W-:Y:S01]  /*e1b0*/  FADD.FTZ R44, R10, R3 ;  /* 0x000000030a2c7221 */ /* 0x000fe20000010000 */
[----:B------:R-:W-:Y:S02]  /*e1c0*/  IMAD.MOV.U32 R10, RZ, RZ, R6 ;  /* 0x000000ffff0a7224 */ /* 0x000fe400078e0006 */
        /* <DEDUP_REMOVED lines=9> */
[----:B------:R-:W-:Y:S01]  /*e260*/  F2FP.BF16.F32.PACK_AB R135, R2, R135 ;  /* 0x000000870287723e */ /* 0x000fe200000010ff */
[----:B------:R-:W-:-:S05]  /*e270*/  FADD.FTZ R3, R85, R46 ;  /* 0x0000002e55037221 */ /* 0x000fca0000010000 */
[----:B------:R-:W0:Y:S01]  /*e280*/  MUFU.EX2 R131, R131 ;  /* 0x0000008300837308 */ /* 0x000e220000000800 */
[----:B--2---:R-:W-:-:S07]  /*e290*/  FADD.FTZ R21, R129, R44 ;  /* 0x0000002c81157221 */ /* 0x004fce0000010000 */
[----:B------:R-:W2:Y:S01]  /*e2a0*/  MUFU.EX2 R30, R30 ;  /* 0x0000001e001e7308 */ /* 0x000ea20000000800 */
[C---:B-1----:R-:W-:Y:S01]  /*e2b0*/  FADD.FTZ R44, R28.reuse, R21 ;  /* 0x000000151c2c7221 */ /* 0x042fe20000010000 */
[----:B------:R-:W-:-:S06]  /*e2c0*/  F2FP.BF16.F32.PACK_AB R129, R28, R129 ;  /* 0x000000811c81723e */ /* 0x000fcc00000010ff */
[----:B------:R-:W-:Y:S01]  /*e2d0*/  MUFU.EX2 R32, R32 ;  /* 0x0000002000207308 */ /* 0x000fe20000000800 */
[----:B0-----:R-:W-:-:S07]  /*e2e0*/  FADD.FTZ R21, R131, R44 ;  /* 0x0000002c83157221 */ /* 0x001fce0000010000 */
[----:B------:R-:W0:Y:S01]  /*e2f0*/  MUFU.EX2 R69, R69 ;  /* 0x0000004500457308 */ /* 0x000e220000000800 */
[C---:B--2---:R-:W-:Y:S01]  /*e300*/  FADD.FTZ R21, R30.reuse, R21 ;  /* 0x000000151e157221 */ /* 0x044fe20000010000 */
[----:B------:R-:W-:-:S06]  /*e310*/  F2FP.BF16.F32.PACK_AB R131, R30, R131 ;  /* 0x000000831e83723e */ /* 0x000fcc00000010ff */
[----:B------:R-:W-:Y:S08]  /*e320*/  MUFU.EX2 R71, R71 ;  /* 0x0000004700477308 */ /* 0x000ff00000000800 */
[----:B------:R-:W1:Y:S01]  /*e330*/  MUFU.EX2 R73, R73 ;  /* 0x0000004900497308 */ /* 0x000e620000000800 */
[----:B0-----:R-:W-:-:S07]  /*e340*/  F2FP.BF16.F32.PACK_AB R125, R69, R32 ;  /* 0x00000020457d723e */ /* 0x001fce00000010ff */
[----:B------:R0:W2:Y:S08]  /*e350*/  MUFU.EX2 R121, R34 ;  /* 0x0000002200797308 */ /* 0x0000b00000000800 */
[----:B------:R-:W4:Y:S01]  /*e360*/  MUFU.EX2 R78, R78 ;  /* 0x0000004e004e7308 */ /* 0x000f220000000800 */
[----:B0-----:R-:W-:Y:S01]  /*e370*/  FADD.FTZ R34, R32, R21 ;  /* 0x0000001520227221 */ /* 0x001fe20000010000 */
[----:B-1----:R-:W-:-:S03]  /*e380*/  F2FP.BF16.F32.PACK_AB R127, R73, R71 ;  /* 0x00000047497f723e */ /* 0x002fc600000010ff */
[----:B------:R-:W-:-:S03]  /*e390*/  FADD.FTZ R34, R69, R34 ;  /* 0x0000002245227221 */ /* 0x000fc60000010000 */
[----:B------:R-:W0:Y:S01]  /*e3a0*/  MUFU.EX2 R123, R36 ;  /* 0x00000024007b7308 */ /* 0x000e220000000800 */
[----:B------:R-:W-:-:S04]  /*e3b0*/  FADD.FTZ R34, R71, R34 ;  /* 0x0000002247227221 */ /* 0x000fc80000010000 */
[----:B------:R-:W-:-:S03]  /*e3c0*/  FADD.FTZ R34, R73, R34 ;  /* 0x0000002249227221 */ /* 0x000fc60000010000 */
[----:B------:R-:W1:Y:S01]  /*e3d0*/  MUFU.EX2 R40, R40 ;  /* 0x0000002800287308 */ /* 0x000e620000000800 */
[----:B--2---:R-:W-:Y:S01]  /*e3e0*/  FADD.FTZ R34, R121, R34 ;  /* 0x0000002279227221 */ /* 0x004fe20000010000 */
[----:B----4-:R-:W-:-:S03]  /*e3f0*/  F2FP.BF16.F32.PACK_AB R121, R78, R121 ;  /* 0x000000794e79723e */ /* 0x010fc600000010ff */
[----:B------:R-:W-:-:S04]  /*e400*/  FADD.FTZ R34, R78, R34 ;  /* 0x000000224e227221 */ /* 0x000fc80000010000 */
[----:B0-----:R-:W-:-:S04]  /*e410*/  FADD.FTZ R34, R123, R34 ;  /* 0x000000227b227221 */ /* 0x001fc80000010000 */
[C---:B-1----:R-:W-:Y:S01]  /*e420*/  FADD.FTZ R2, R40.reuse, R34 ;  /* 0x0000002228027221 */ /* 0x042fe20000010000 */
[----:B------:R-:W-:Y:S01]  /*e430*/  F2FP.BF16.F32.PACK_AB R123, R40, R123 ;  /* 0x0000007b287b723e */ /* 0x000fe200000010ff */
[----:B---3--:R-:W-:Y:S06]  /*e440*/  @P2 BRA `(.L_x_11382) ;  /* 0xffffffc800dc2947 */ /* 0x008fec000383ffff */
.L_x_11365:
[----:B------:R-:W-:Y:S06]  /*e450*/  BAR.ARV 0x8, 0x1a0 ;  /* 0x0206800000007b1d */ /* 0x000fec0000002000 */
[----:B------:R-:W-:Y:S05]  /*e460*/  @!P0 BRA `(.L_x_11383) ;  /* 0x0000000000048947 */ /* 0x000fea0003800000 */
[----:B------:R-:W-:Y:S01]  /*e470*/  BPT.TRAP 0x1 ;  /* 0x000000040000795c */ /* 0x000fe20000300000 */
.L_x_11383:
[----:B------:R-:W-:Y:S01]  /*e480*/  ULEA UR5, UR39, UR45, 0x3 ;  /* 0x0000002d27057291 */ /* 0x000fe2000f8e183f */
[----:B------:R-:W-:-:S05]  /*e490*/  IMAD.U32 R0, RZ, RZ, UR38 ;  /* 0x00000026ff007e24 */ /* 0x000fca000f8e00ff */
[----:B------:R-:W-:-:S04]  /*e4a0*/  SHF.L.U32 R0, R0, 0x1f, RZ ;  /* 0x0000001f00007819 */ /* 0x000fc800000006ff */
[----:B------:R0:W1:Y:S01]  /*e4b0*/  SYNCS.PHASECHK.TRANS64.TRYWAIT P2, [UR5+0x16850], R0 ;  /* 0x01685000ff0075a7 */ /* 0x0000620008040145 */
[----:B------:R-:W-:Y:S05]  /*e4c0*/  @!P0 BRA `(.L_x_11384) ;  /* 0x0000000000048947 */ /* 0x000fea0003800000 */
[----:B------:R-:W-:Y:S01]  /*e4d0*/  BPT.TRAP 0x1 ;  /* 0x000000040000795c */ /* 0x000fe20000300000 */
.L_x_11384:
[----:B-1----:R-:W-:Y:S05]  /*e4e0*/  @P2 BRA `(.L_x_11385) ;  /* 0x0000000000082947 */ /* 0x002fea0003800000 */
[----:B------:R-:W1:Y:S02]  /*e4f0*/  SYNCS.PHASECHK.TRANS64.TRYWAIT P0, [UR5+0x16850], R0 ;  /* 0x01685000ff0075a7 */ /* 0x000e640008000145 */
[----:B-1----:R-:W-:Y:S05]  /*e500*/  @!P0 BRA `(.L_x_11386) ;  /* 0x0000006800488947 */ /* 0x002fea0003800000 */
.L_x_11385:
        /* <DEDUP_REMOVED lines=8> */
[----:B------:R-:W-:Y:S01]  /*e590*/  ULOP3.LUT UR4, UR45, 0x3fff, URZ, 0xc0, !UPT ;  /* 0x00003fff2d047892 */ /* 0x000fe2000f8ec03f */
[----:B------:R-:W-:Y:S02]  /*e5a0*/  IMAD.MOV.U32 R8, RZ, RZ, RZ ;  /* 0x000000ffff087224 */ /* 0x000fe400078e00ff */
[----:B------:R-:W-:Y:S01]  /*e5b0*/  IMAD.U32 R12, RZ, RZ, UR10 ;  /* 0x0000000aff0c7e24 */ /* 0x000fe2000f8e00ff */
[----:B------:R-:W-:-:S02]  /*e5c0*/  ULEA UR4, UR39, UR4, 0xa ;  /* 0x0000000427047291 */ /* 0x000fc4000f8e503f */
[----:B------:R-:W-:-:S04]  /*e5d0*/  UIADD3 UR39, UR39, 0x1, URZ ;  /* 0x0000000127277890 */ /* 0x000fc8000fffe03f */
[----:B------:R-:W-:Y:S01]  /*e5e0*/  UISETP.NE.AND UP0, UPT, UR39, 0x2, UPT ;  /* 0x000000022700788c */ /* 0x000fe2000bf05270 */
[----:B------:R-:W-:Y:S02]  /*e5f0*/  UMOV UR6, UR4 ;  /* 0x0000000400067c82 */ /* 0x000fe40008000000 */
[----:B------:R-:W-:Y:S01]  /*e600*/  HGMMA.64x64x16.F32.BF16 R88, R148, gdesc[UR4].tnspB, R88, gsb0 ;  /* 0x40e0000494587df0 */ /* 0x000fe20008001858 */
[----:B------:R-:W-:Y:S01]  /*e610*/  UIADD3 UR6, UR4, 0x80, URZ ;  /* 0x0000008004067890 */ /* 0x000fe2000fffe03f */
[----:B------:R-:W-:Y:S01]  /*e620*/  UMOV UR7, 0x40000040 ;  /* 0x4000004000077882 */ /* 0x000fe20000000000 */
[----:B------:R-:W-:Y:S01]  /*e630*/  USEL UR39, UR39, URZ, UP0 ;  /* 0x0000003f27277287 */ /* 0x000fe20008000000 */
[----:B0-----:R-:W-:Y:S01]  /*e640*/  FADD.FTZ R0, R0, R3 ;  /* 0x0000000300007221 */ /* 0x001fe20000010000 */
[----:B------:R-:W-:Y:S02]  /*e650*/  IMAD.MOV.U32 R3, RZ, RZ, RZ ;  /* 0x000000ffff037224 */ /* 0x000fe400078e00ff */
[----:B-1----:R-:W-:Y:S01]  /*e660*/  FADD.FTZ R4, R5, R2 ;  /* 0x0000000205047221 */ /* 0x002fe20000010000 */
[----:B------:R-:W-:Y:S01]  /*e670*/  IMAD.MOV.U32 R2, RZ, RZ, -0x800000 ;  /* 0xff800000ff027424 */ /* 0x000fe200078e00ff */
[----:B------:R-:W0:Y:S04]  /*e680*/  SHFL.BFLY PT, R5, R0, 0x1, 0x1f ;  /* 0x0c201f0000057f89 */ /* 0x000e2800000e0000 */
[----:B------:R-:W1:Y:S01]  /*e690*/  SHFL.BFLY PT, R9, R4, 0x1, 0x1f ;  /* 0x0c201f0004097f89 */ /* 0x000e6200000e0000 */
[----:B0-----:R-:W-:Y:S01]  /*e6a0*/  FADD.FTZ R10, R0, R5 ;  /* 0x00000005000a7221 */ /* 0x001fe20000010000 */
[----:B------:R-:W-:-:S02]  /*e6b0*/  IMAD.MOV.U32 R0, RZ, RZ, -0x800000 ;  /* 0xff800000ff007424 */ /* 0x000fc400078e00ff */
[----:B-1----:R-:W-:Y:S02]  /*e6c0*/  FADD.FTZ R11, R4, R9 ;  /* 0x00000009040b7221 */ /* 0x002fe40000010000 */
[----:B------:R-:W-:Y:S01]  /*e6d0*/  FSETP.NE.FTZ.AND P0, PT, R10, RZ, PT ;  /* 0x000000ff0a00720b */ /* 0x000fe20003f15000 */
[----:B------:R-:W-:Y:S02]  /*e6e0*/  IMAD.U32 R4, RZ, RZ, UR10 ;  /* 0x0000000aff047e24 */ /* 0x000fe4000f8e00ff */
[----:B------:R-:W-:-:S10]  /*e6f0*/  FSETP.NE.FTZ.AND P2, PT, R11, RZ, PT ;  /* 0x000000ff0b00720b */ /* 0x000fd40003f55000 */
[----:B------:R-:W-:Y:S01]  /*e700*/  @P0 MUFU.RCP R3, R10 ;  /* 0x0000000a00030308 */ /* 0x000fe20000001000 */
[----:B------:R-:W-:Y:S02]  /*e710*/  @P0 FMUL.FTZ R4, R4, 0.69314718246459960938 ;  /* 0x3f31721804040820 */ /* 0x000fe40000410000 */
[----:B------:R-:W-:-:S05]  /*e720*/  @P2 FMUL.FTZ R12, R12, 0.69314718246459960938 ;  /* 0x3f3172180c0c2820 */ /* 0x000fca0000410000 */
[----:B------:R0:W1:Y:S08]  /*e730*/  @P0 MUFU.LG2 R5, R10 ;  /* 0x0000000a00050308 */ /* 0x0000700000000c00 */
[----:B------:R-:W2:Y:S01]  /*e740*/  @P2 MUFU.LG2 R9, R11 ;  /* 0x0000000b00092308 */ /* 0x000ea20000000c00 */
[----:B0-----:R-:W-:-:S05]  /*e750*/  @!P1 VIADD R10, R13, 0x16860 ;  /* 0x000168600d0a9836 */ /* 0x001fca0000000000 */
[----:B------:R-:W-:Y:S02]  /*e760*/  @!P1 PRMT R10, RZ, 0x654, R10 ;  /* 0x00000654ff0a9816 */ /* 0x000fe4000000000a */
[----:B------:R-:W0:Y:S01]  /*e770*/  @P2 MUFU.RCP R8, R11 ;  /* 0x0000000b00082308 */ /* 0x000e220000001000 */
[----:B------:R-:W-:Y:S02]  /*e780*/  WARPGROUP.DEPBAR.LE gsb0, 0x0 ;  /* 0x00008000000079c5 */ /* 0x000fe40000010000 */
[----:B------:R-:W-:Y:S01]  /*e790*/  WARPGROUP.ARRIVE ;  /* 0x00000000000079c5 */ /* 0x000fe20000000000 */
[----:B-1----:R-:W-:-:S04]  /*e7a0*/  @P0 FMUL.FTZ R5, R5, 0.69314718246459960938 ;  /* 0x3f31721805050820 */ /* 0x002fc80000410000 */
[----:B------:R-:W-:Y:S01]  /*e7b0*/  @P0 FFMA.FTZ R2, R4, R7, R5 ;  /* 0x0000000704020223 */ /* 0x000fe20000010005 */
[----:B------:R-:W-:Y:S01]  /*e7c0*/  HGMMA.64x64x16.F32.BF16 R88, R144, gdesc[UR4].tnspB, R88, gsb0 ;  /* 0x40e0000490587df0 */ /* 0x000fe20008001858 */
[----:B------:R-:W-:Y:S01]  /*e7d0*/  UIADD3 UR6, UR4, 0x100, URZ ;  /* 0x0000010004067890 */ /* 0x000fe2000fffe03f */
[----:B--2---:R-:W-:Y:S01]  /*e7e0*/  @P2 FMUL.FTZ R9, R9, 0.69314718246459960938 ;  /* 0x3f31721809092820 */ /* 0x004fe20000410000 */
[----:B------:R-:W-:Y:S01]  /*e7f0*/  UMOV UR7, 0x40000040 ;  /* 0x4000004000077882 */ /* 0x000fe20000000000 */
[----:B------:R-:W-:Y:S02]  /*e800*/  PLOP3.LUT P0, PT, PT, PT, PT, 0x8, 0x0 ;  /* 0x000000000000781c */ /* 0x000fe40003f0e170 */
        /* <DEDUP_REMOVED lines=66> */
.L_x_11316:
        /* <DEDUP_REMOVED lines=10> */
[----:B------:R-:W2:Y:S01]  /*ecd0*/  LDL R5, [R1+0x8] ;  /* 0x0000080001057983 */ /* 0x000ea20000100800 */
[----:B------:R-:W-:Y:S01]  /*ece0*/  ULDC.64 UR8, c[0x0][0xbd8] ;  /* 0x0002f60000087ab9 */ /* 0x000fe20000000a00 */
[----:B------:R-:W-:Y:S01]  /*ecf0*/  F2FP.BF16.F32.PACK_AB R112, R113, R112 ;  /* 0x000000707170723e */ /* 0x000fe200000010ff */
[----:B------:R-:W-:Y:S01]  /*ed00*/  UISETP.NE.U32.AND UP0, UPT, UR8, URZ, UPT ;  /* 0x0000003f0800728c */ /* 0x000fe2000bf05070 */
[----:B------:R-:W0:Y:S01]  /*ed10*/  S2R R4, SR_SWINHI ;  /* 0x0000000000047919 */ /* 0x000e220000002f00 */
[----:B------:R-:W-:Y:S02]  /*ed20*/  F2FP.BF16.F32.PACK_AB R12, R12, R27 ;  /* 0x0000001b0c0c723e */ /* 0x000fe400000010ff */
[----:B------:R-:W-:Y:S01]  /*ed30*/  UISETP.NE.AND.EX UP0, UPT, UR9, URZ, UPT, UP0 ;  /* 0x0000003f0900728c */ /* 0x000fe2000bf05300 */
[----:B------:R-:W-:Y:S02]  /*ed40*/  F2FP.BF16.F32.PACK_AB R13, R13, R106 ;  /* 0x0000006a0d0d723e */ /* 0x000fe400000010ff */
[----:B------:R-:W-:Y:S01]  /*ed50*/  ULDC.64 UR8, c[0x0][0xbd8] ;  /* 0x0002f60000087ab9 */ /* 0x000fe20000000a00 */
[----:B------:R-:W-:Y:S01]  /*ed60*/  F2FP.BF16.F32.PACK_AB R14, R14, R25 ;  /* 0x000000190e0e723e */ /* 0x000fe200000010ff */
[----:B------:R-:W-:Y:S01]  /*ed70*/  UIMAD.WIDE UR8, UR42, 0x4, UR8 ;  /* 0x000000042a0878a5 */ /* 0x000fe2000f8e0208 */
[----:B------:R-:W-:-:S02]  /*ed80*/  F2FP.BF16.F32.PACK_AB R15, R15, R110 ;  /* 0x0000006e0f0f723e */ /* 0x000fc400000010ff */
[----:B------:R-:W-:Y:S02]  /*ed90*/  F2FP.BF16.F32.PACK_AB R113, R115, R114 ;  /* 0x000000727371723e */ /* 0x000fe400000010ff */
[----:B------:R-:W-:Y:S01]  /*eda0*/  F2FP.BF16.F32.PACK_AB R114, R117, R116 ;  /* 0x000000747572723e */ /* 0x000fe200000010ff */
[----:B------:R-:W-:Y:S01]  /*edb0*/  IMAD.U32 R25, RZ, RZ, UR9 ;  /* 0x00000009ff197e24 */ /* 0x000fe2000f8e00ff */
[----:B------:R-:W-:Y:S02]  /*edc0*/  F2FP.BF16.F32.PACK_AB R115, R119, R118 ;  /* 0x000000767773723e */ /* 0x000fe400000010ff */
[----:B------:R-:W-:Y:S02]  /*edd0*/  MOV R20, R3 ;  /* 0x0000000300147202 */ /* 0x000fe40000000f00 */
[----:B0-----:R-:W-:Y:S01]  /*ede0*/  MOV R21, R4 ;  /* 0x0000000400157202 */ /* 0x001fe20000000f00 */
[----:B------:R-:W0:Y:S08]  /*edf0*/  LDC R18, c[0x0][0xa88] ;  /* 0x0002a200ff127b82 */ /* 0x000e300000000800 */
        /* <DEDUP_REMOVED lines=20> */
[----:B------:R-:W-:Y:S02]  /*ef40*/  MOV R28, R8 ;  /* 0x00000008001c7202 */ /* 0x000fe40000000f00 */
[----:B------:R-:W-:Y:S02]  /*ef50*/  MOV R29, R10 ;  /* 0x0000000a001d7202 */ /* 0x000fe40000000f00 */
[----:B------:R-:W-:Y:S02]  /*ef60*/  MOV R30, R4 ;  /* 0x00000004001e7202 */ /* 0x000fe40000000f00 */
[----:B------:R-:W-:Y:S02]  /*ef70*/  MOV R26, R6 ;  /* 0x00000006001a7202 */ /* 0x000fe40000000f00 */
[----:B------:R-:W-:Y:S01]  /*ef80*/  F2FP.BF16.F32.PACK_AB R8, R89, R24 ;  /* 0x000000185908723e */ /* 0x000fe200000010ff */
[----:B------:R-:W-:Y:S01]  /*ef90*/  IMAD.U32 R24, RZ, RZ, UR8 ;  /* 0x00000008ff187e24 */ /* 0x000fe2000f8e00ff */
[----:B------:R-:W-:Y:S01]  /*efa0*/  F2FP.BF16.F32.PACK_AB R9, R91, R90 ;  /* 0x0000005a5b09723e */ /* 0x000fe200000010ff */
[----:B------:R-:W-:Y:S01]  /*efb0*/  ULDC.64 UR8, c[0x0][0xbe0] ;  /* 0x0002f80000087ab9 */ /* 0x000fe20000000a00 */
[----:B------:R-:W-:-:S02]  /*efc0*/  F2FP.BF16.F32.PACK_AB R10, R93, R92 ;  /* 0x0000005c5d0a723e */ /* 0x000fc400000010ff */
[----:B------:R-:W-:Y:S02]  /*efd0*/  F2FP.BF16.F32.PACK_AB R11, R95, R94 ;  /* 0x0000005e5f0b723e */ /* 0x000fe400000010ff */
[----:B------:R-:W-:Y:S02]  /*efe0*/  F2FP.BF16.F32.PACK_AB R4, R97, R96 ;  /* 0x000000606104723e */ /* 0x000fe400000010ff */
[----:B------:R-:W-:Y:S01]  /*eff0*/  F2FP.BF16.F32.PACK_AB R5, R99, R98 ;  /* 0x000000626305723e */ /* 0x000fe200000010ff */
[----:B------:R-:W-:Y:S01]  /*f000*/  STSM.16.M88.4 [R30], R8 ;  /* 0x000000081e007844 */ /* 0x000fe20000000200 */
[----:B------:R-:W-:Y:S02]  /*f010*/  F2FP.BF16.F32.PACK_AB R6, R101, R100 ;  /* 0x000000646506723e */ /* 0x000fe400000010ff */
[----:B------:R-:W-:Y:S02]  /*f020*/  F2FP.BF16.F32.PACK_AB R7, R103, R102 ;  /* 0x000000666707723e */ /* 0x000fe400000010ff */
[----:B------:R-:W-:-:S03]  /*f030*/  PLOP3.LUT P0, PT, PT, PT, UP0, 0x80, 0x0 ;  /* 0x000000000000781c */ /* 0x000fc60003f0f008 */
[----:B------:R1:W-:Y:S04]  /*f040*/  STSM.16.M88.4 [R29], R4 ;  /* 0x000000041d007844 */ /* 0x0003e80000000200 */
        /* <DEDUP_REMOVED lines=11> */
[----:B------:R-:W-:-:S03]  /*f100*/  UMOV UR4, URZ ;  /* 0x0000003f00047c82 */ /* 0x000fc60008000000 */
[----:B0-----:R2:W5:Y:S01]  /*f110*/  @P1 LDG.E R18, desc[UR46][R4.64] ;  /* 0x0000002e04121981 */ /* 0x001562000c1e1900 */
[----:B---3--:R-:W-:Y:S01]  /*f120*/  @P0 R2UR UR4, R17 ;  /* 0x00000000110402ca */ /* 0x008fe200000e0000 */
[----:B--2---:R-:W-:-:S14]  /*f130*/  @P1 BRA `(.L_x_11389) ;  /* 0x0000000000101947 */ /* 0x004fdc0003800000 */
[----:B------:R-:W-:Y:S05]  /*f140*/  @!P0 BRA `(.L_x_11389) ;  /* 0x00000000000c8947 */ /* 0x000fea0003800000 */
[----:B------:R-:W2:Y:S04]  /*f150*/  LDG.E R5, desc[UR46][R24.64] ;  /* 0x0000002e18057981 */ /* 0x000ea8000c1e1900 */
[----:B-----5:R-:W2:Y:S02]  /*f160*/  LDG.E R18, desc[UR46][R24.64+0x4] ;  /* 0x0000042e18127981 */ /* 0x020ea4000c1e1900 */
[----:B--2---:R-:W-:-:S07]  /*f170*/  IMAD.IADD R18, R18, 0x1, -R5 ;  /* 0x0000000112127824 */ /* 0x004fce00078e0a05 */
.L_x_11389:
[----:B------:R-:W2:Y:S01]  /*f180*/  LDL R5, [R1+0x4] ;  /* 0x0000040001057983 */ /* 0x000ea20000100800 */
[----:B------:R-:W-:Y:S01]  /*f190*/  USHF.R.S32.HI UR13, URZ, 0x1f, UR41 ;  /* 0x0000001f3f0d7899 */ /* 0x000fe20008011429 */
[----:B------:R-:W-:Y:S01]  /*f1a0*/  ULDC.64 UR14, c[0x0][0xb70] ;  /* 0x0002dc00000e7ab9 */ /* 0x000fe20000000a00 */
[----:B------:R-:W0:Y:S01]  /*f1b0*/  S2R R4, SR_TID.X ;  /* 0x0000000000047919 */ /* 0x000e220000002100 */
[----:B------:R-:W-:Y:S02]  /*f1c0*/  USHF.R.S32.HI UR7, URZ, 0x1f, UR42 ;  /* 0x0000001f3f077899 */ /* 0x000fe4000801142a */
[----:B------:R-:W-:Y:S02]  /*f1d0*/  USHF.R.S32.HI UR11, URZ, 0x1f, UR4 ;  /* 0x0000001f3f0b7899 */ /* 0x000fe40008011404 */
[----:B------:R-:W-:Y:S01]  /*f1e0*/  UIMAD UR12, UR13, UR14, URZ ;  /* 0x0000000e0d0c72a4 */ /* 0x000fe2000f8e023f */
        /* <DEDUP_REMOVED lines=9> */
[----:B------:R-:W-:-:S06]  /*f280*/  UIMAD UR7, UR10, UR15, UR7 ;  /* 0x0000000f0a0772a4 */ /* 0x000fcc000f8e0207 */
[----:B------:R-:W-:Y:S02]  /*f290*/  IMAD.U32 R7, RZ, RZ, UR7 ;  /* 0x00000007ff077e24 */ /* 0x000fe4000f8e00ff */
[----:B0-----:R-:W-:-:S05]  /*f2a0*/  VIADD R6, R4, 0xffffff80 ;  /* 0xffffff8004067836 */ /* 0x001fca0000000000 */
[----:B------:R-:W-:-:S04]  /*f2b0*/  SHF.R.S32.HI R8, RZ, 0x1f, R6 ;  /* 0x0000001fff087819 */ /* 0x000fc80000011406 */
[----:B------:R-:W-:-:S04]  /*f2c0*/  LEA.HI R8, R8, R6, RZ, 0x7 ;  /* 0x0000000608087211 */ /* 0x000fc800078f38ff */
[----:B------:R-:W-:-:S05]  /*f2d0*/  LOP3.LUT R8, R8, 0xffffff80, RZ, 0xc0, !PT ;  /* 0xffffff8008087812 */ /* 0x000fca00078ec0ff */
[----:B------:R-:W-:-:S05]  /*f2e0*/  IMAD.IADD R8, R6, 0x1, -R8 ;  /* 0x0000000106087824 */ /* 0x000fca00078e0a08 */
[----:B------:R-:W-:Y:S01]  /*f2f0*/  LOP3.LUT P0, RZ, R8, 0x3, RZ, 0xc0, !PT ;  /* 0x0000000308ff7812 */ /* 0x000fe2000780c0ff */
[--C-:B------:R-:W-:Y:S01]  /*f300*/  IMAD.MOV.U32 R28, RZ, RZ, R19.reuse ;  /* 0x000000ffff1c7224 */ /* 0x100fe200078e0013 */
[----:B------:R-:W-:Y:S01]  /*f310*/  SHF.R.S32.HI R29, RZ, 0x1f, R19 ;  /* 0x0000001fff1d7819 */ /* 0x000fe20000011413 */
[----:B------:R-:W-:Y:S01]  /*f320*/  VIADD R3, R3, 0x16820 ;  /* 0x0001682003037836 */ /* 0x000fe20000000000 */
[----:B------:R-:W-:-:S04]  /*f330*/  SHF.R.S32.HI R157, RZ, 0x1f, R156 ;  /* 0x0000001fff9d7819 */ /* 0x000fc8000001149c */
[----:B------:R-:W-:Y:S01]  /*f340*/  PRMT R3, RZ, 0x654, R3 ;  /* 0x00000654ff037816 */ /* 0x000fe20000000003 */
[----:B------:R-:W-:Y:S01]  /*f350*/  BSSY B1, `(.L_x_11390) ;  /* 0x0000055000017945 */ /* 0x000fe20003800000 */
[----:B--2---:R-:W-:Y:S02]  /*f360*/  IMAD R9, R23, 0xc0, R5 ;  /* 0x000000c017097824 */ /* 0x004fe400078e0205 */
[----:B------:R-:W-:-:S03]  /*f370*/  IMAD R5, R156, 0x40, R19 ;  /* 0x000000409c057824 */ /* 0x000fc600078e0213 */
        /* <DEDUP_REMOVED lines=8> */
[----:B-----5:R-:W-:Y:S01]  /*f400*/  ISETP.GE.OR P1, PT, R9, R18, P0 ;  /* 0x000000120900720c */ /* 0x020fe20000726670 */
[----:B------:R-:W-:Y:S01]  /*f410*/  IMAD.X R9, RZ, RZ, R21, P3 ;  /* 0x000000ffff097224 */ /* 0x000fe200018e0615 */
[----:B------:R-:W-:Y:S01]  /*f420*/  LEA.HI.X R31, R6, UR9, R7, 0x2, P2 ;  /* 0x00000009061f7c11 */ /* 0x000fe200090f1407 */
[----:B------:R-:W-:Y:S01]  /*f430*/  ULDC.64 UR8, c[0x0][0xaa0] ;  /* 0x0002a80000087ab9 */ /* 0x000fe20000000a00 */
[----:B------:R-:W-:-:S02]  /*f440*/  IADD3 R15, P2, R20, 0x1800, RZ ;  /* 0x00001800140f7810 */ /* 0x000fc40007f5e0ff */
[C---:B------:R-:W-:Y:S02]  /*f450*/  IADD3 R7, P4, R20.reuse, 0x4800, RZ ;  /* 0x0000480014077810 */ /* 0x040fe40007f9e0ff */
[----:B------:R-:W-:Y:S01]  /*f460*/  ISETP.GE.OR P0, PT, R5, R18, P0 ;  /* 0x000000120500720c */ /* 0x000fe20000706670 */
[----:B------:R-:W-:Y:S01]  /*f470*/  IMAD.X R13, RZ, RZ, R21, P2 ;  /* 0x000000ffff0d7224 */ /* 0x000fe200010e0615 */
[----:B------:R-:W-:Y:S02]  /*f480*/  LOP3.LUT R5, R20, 0x380, RZ, 0xc0, !PT ;  /* 0x0000038014057812 */ /* 0x000fe400078ec0ff */
[----:B------:R-:W-:Y:S01]  /*f490*/  LOP3.LUT R8, R15, 0x380, RZ, 0xc0, !PT ;  /* 0x000003800f087812 */ /* 0x000fe200078ec0ff */
[----:B------:R-:W-:Y:S01]  /*f4a0*/  @!P1 STG.E desc[UR46][R30.64], R2 ;  /* 0x000000021e009986 */ /* 0x000fe2000c10192e */
[----:B------:R-:W-:Y:S02]  /*f4b0*/  LOP3.LUT R6, R11, 0x380, RZ, 0xc0, !PT ;  /* 0x000003800b067812 */ /* 0x000fe400078ec0ff */
[----:B------:R-:W-:-:S02]  /*f4c0*/  LOP3.LUT R4, R7, 0x380, RZ, 0xc0, !PT ;  /* 0x0000038007047812 */ /* 0x000fc400078ec0ff */
[----:B------:R-:W-:Y:S02]  /*f4d0*/  SHF.R.U64 R5, R5, 0x3, RZ ;  /* 0x0000000305057819 */ /* 0x000fe400000012ff */
[----:B------:R-:W-:Y:S01]  /*f4e0*/  SHF.R.U64 R8, R8, 0x3, RZ ;  /* 0x0000000308087819 */ /* 0x000fe200000012ff */
[----:B------:R-:W-:Y:S01]  /*f4f0*/  IMAD.U32 R17, RZ, RZ, UR8 ;  /* 0x00000008ff117e24 */ /* 0x000fe2000f8e00ff */
[----:B------:R-:W-:Y:S01]  /*f500*/  SHF.R.U64 R6, R6, 0x3, RZ ;  /* 0x0000000306067819 */ /* 0x000fe200000012ff */
[----:B------:R-:W-:Y:S01]  /*f510*/  UIMAD UR7, UR11, UR8, URZ ;  /* 0x000000080b0772a4 */ /* 0x000fe2000f8e023f */
[----:B------:R-:W-:Y:S01]  /*f520*/  SHF.R.U64 R4, R4, 0x3, RZ ;  /* 0x0000000304047819 */ /* 0x000fe200000012ff */
[----:B------:R0:W-:Y:S01]  /*f530*/  @!P0 STG.E desc[UR46][R30.64+0x20], R0 ;  /* 0x000020001e008986 */ /* 0x0001e2000c10192e */
[----:B------:R-:W-:Y:S01]  /*f540*/  LOP3.LUT R20, R5, R20, RZ, 0x3c, !PT ;  /* 0x0000001405147212 */ /* 0x000fe200078e3cff */
[----:B------:R-:W-:Y:S01]  /*f550*/  IMAD.X R5, RZ, RZ, R21, P4 ;  /* 0x000000ffff057224 */ /* 0x000fe200020e0615 */
[----:B------:R-:W-:-:S02]  /*f560*/  LOP3.LUT R12, R8, R15, RZ, 0x3c, !PT ;  /* 0x0000000f080c7212 */ /* 0x000fc400078e3cff */
[----:B------:R-:W-:Y:S01]  /*f570*/  LOP3.LUT R8, R6, R11, RZ, 0x3c, !PT ;  /* 0x0000000b06087212 */ /* 0x000fe200078e3cff */
[----:B------:R-:W-:Y:S01]  /*f580*/  IMAD.WIDE.U32 R28, R17, UR4, R28 ;  /* 0x00000004111c7c25 */ /* 0x000fe2000f8e001c */
[----:B------:R-:W-:Y:S01]  /*f590*/  LOP3.LUT R4, R4, R7, RZ, 0x3c, !PT ;  /* 0x0000000704047212 */ /* 0x000fe200078e3cff */
[----:B------:R-:W-:Y:S01]  /*f5a0*/  UIMAD UR7, UR4, UR9, UR7 ;  /* 0x00000009040772a4 */ /* 0x000fe2000f8e0207 */
[----:B------:R1:W5:Y:S01]  /*f5b0*/  LD.E.128 R24, desc[UR46][R20.64] ;  /* 0x0000002e14187980 */ /* 0x000362000c101d00 */
[----:B------:R-:W-:Y:S01]  /*f5c0*/  IMAD R17, R23, -0xc0, R18 ;  /* 0xffffff4017117824 */ /* 0x000fe200078e0212 */
[----:B------:R-:W-:Y:S01]  /*f5d0*/  ULDC UR4, c[0x0][0xa8c] ;  /* 0x0002a30000047ab9 */ /* 0x000fe20000000800 */
[----:B0-----:R-:W-:Y:S01]  /*f5e0*/  VIADD R0, R156, 0x30 ;  /* 0x000000309c007836 */ /* 0x001fe20000000000 */
[----:B------:R-:W5:Y:S01]  /*f5f0*/  LD.E.128 R12, desc[UR46][R12.64] ;  /* 0x0000002e0c0c7980 */ /* 0x000f62000c101d00 */
[----:B------:R-:W-:Y:S01]  /*f600*/  ISETP.GE.AND P0, PT, R19, UR4, PT ;  /* 0x0000000413007c0c */ /* 0x000fe2000bf06270 */
[----:B------:R-:W-:-:S02]  /*f610*/  ULDC.64 UR8, c[0x0][0xae0] ;  /* 0x0002b80000087ab9 */ /* 0x000fc40000000a00 */
[----:B------:R-:W5:Y:S04]  /*f620*/  LD.E.128 R8, desc[UR46][R8.64] ;  /* 0x0000002e08087980 */ /* 0x000f68000c101d00 */
[----:B------:R-:W5:Y:S01]  /*f630*/  LD.E.128 R4, desc[UR46][R4.64] ;  /* 0x0000002e04047980 */ /* 0x000f62000c101d00 */
[----:B------:R-:W-:Y:S01]  /*f640*/  UIMAD UR4, UR13, UR8, URZ ;  /* 0x000000080d0472a4 */ /* 0x000fe2000f8e023f */
[----:B------:R-:W-:Y:S01]  /*f650*/  VIADD R29, R29, UR7 ;  /* 0x000000071d1d7c36 */ /* 0x000fe20008000000 */
[----:B------:R-:W-:Y:S01]  /*f660*/  ISETP.GE.OR P3, PT, R0, R17, P0 ;  /* 0x000000110000720c */ /* 0x000fe20000766670 */
[----:B------:R-:W-:Y:S01]  /*f670*/  @!PT LDS RZ, [RZ] ;  /* 0x00000000fffff984 */ /* 0x000fe20000000800 */
[----:B------:R-:W-:Y:S01]  /*f680*/  @!PT LDS RZ, [RZ] ;  /* 0x00000000fffff984 */ /* 0x000fe20000000800 */
[----:B------:R-:W-:Y:S01]  /*f690*/  @!PT LDS RZ, [RZ] ;  /* 0x00000000fffff984 */ /* 0x000fe20000000800 */
[----:B------:R-:W-:Y:S01]  /*f6a0*/  @!PT LDS RZ, [RZ] ;  /* 0x00000000fffff984 */ /* 0x000fe20000000800 */
[----:B------:R0:W-:Y:S06]  /*f6b0*/  MEMBAR.ALL.CTA ;  /* 0x0000000000007992 */ /* 0x0001ec0000008000 */
[----:B0-----:R-:W0:Y:S01]  /*f6c0*/  FENCE.VIEW.ASYNC.S ;  /* 0x00000000000073c6 */ /* 0x001e220000000000 */
[----:B-1----:R-:W-:Y:S01]  /*f6d0*/  IMAD.U32 R21, RZ, RZ, UR8 ;  /* 0x00000008ff157e24 */ /* 0x002fe2000f8e00ff */
[----:B------:R-:W-:Y:S01]  /*f6e0*/  UIMAD UR4, UR41, UR9, UR4 ;  /* 0x00000009290472a4 */ /* 0x000fe2000f8e0204 */
[----:B------:R-:W-:-:S02]  /*f6f0*/  VIADD R0, R156, 0x60 ;  /* 0x000000609c007836 */ /* 0x000fc40000000000 */
[----:B------:R-:W-:Y:S01]  /*f700*/  VIADD R2, R156, 0x90 ;  /* 0x000000909c027836 */ /* 0x000fe20000000000 */
[----:B------:R-:W-:Y:S01]  /*f710*/  ULDC.64 UR8, c[0x0][0xae8] ;  /* 0x0002ba0000087ab9 */ /* 0x000fe20000000a00 */
[----:B------:R-:W-:Y:S01]  /*f720*/  IMAD.WIDE.U32 R20, R21, UR41, R28 ;  /* 0x0000002915147c25 */ /* 0x000fe2000f8e001c */
[-C--:B------:R-:W-:Y:S02]  /*f730*/  ISETP.GE.OR P1, PT, R0, R17.reuse, P0 ;  /* 0x000000110000720c */ /* 0x080fe40000726670 */
[-C--:B------:R-:W-:Y:S01]  /*f740*/  ISETP.GE.OR P2, PT, R2, R17.reuse, P0 ;  /* 0x000000110200720c */ /* 0x080fe20000746670 */
[----:B------:R-:W-:Y:S01]  /*f750*/  VIADD R21, R21, UR4 ;  /* 0x0000000415157c36 */ /* 0x000fe20008000000 */
[----:B------:R-:W-:Y:S01]  /*f760*/  ISETP.GE.OR P0, PT, R156, R17, P0 ;  /* 0x000000119c00720c */ /* 0x000fe20000706670 */
[----:B------:R-:W-:Y:S02]  /*f770*/  UIMAD UR4, UR16, UR8, URZ ;  /* 0x00000008100472a4 */ /* 0x000fe4000f8e023f */
[----:B------:R-:W-:-:S02]  /*f780*/  IMAD.U32 R31, RZ, RZ, UR8 ;  /* 0x00000008ff1f7e24 */ /* 0x000fc4000f8e00ff */
[----:B------:R-:W-:Y:S01]  /*f790*/  IMAD.WIDE R28, R23, 0xc0, R156 ;  /* 0x000000c0171c7825 */ /* 0x000fe200078e029c */
[----:B------:R-:W-:-:S03]  /*f7a0*/  UIMAD UR4, UR10, UR9, UR4 ;  /* 0x000000090a0472a4 */ /* 0x000fc6000f8e0204 */
[----:B------:R-:W-:Y:S01]  /*f7b0*/  IMAD.WIDE.U32 R30, R31, UR10, R20 ;  /* 0x0000000a1f1e7c25 */ /* 0x000fe2000f8e0014 */
[----:B0-----:R0:W-:Y:S03]  /*f7c0*/  SYNCS.ARRIVE.TRANS64.RED.A1T0 RZ, [R3+URZ], RZ ;  /* 0x000000ff03ff79a7 */ /* 0x0011e6000810043f */
[----:B------:R-:W-:Y:S01]  /*f7d0*/  VIADD R23, R31, UR4 ;  /* 0x000000041f177c36 */ /* 0x000fe20008000000 */
[----:B------:R-:W-:Y:S06]  /*f7e0*/  @P0 BRA `(.L_x_11391) ;  /* 0x00000000002c0947 */ /* 0x000fec0003800000 */
[----:B------:R-:W-:Y:S01]  /*f7f0*/  ULDC.64 UR8, c[0x0][0xad8] ;  /* 0x0002b60000087ab9 */ /* 0x000fe20000000a00 */
[----:B------:R-:W-:Y:S02]  /*f800*/  IMAD.MOV.U32 R2, RZ, RZ, R30 ;  /* 0x000000ffff027224 */ /* 0x000fe400078e001e */
[----:B------:R-:W-:Y:S02]  /*f810*/  IMAD R17, R29, UR8, RZ ;  /* 0x000000081d117c24 */ /* 0x000fe4000f8e02ff */
[----:B0-----:R-:W-:Y:S02]  /*f820*/  IMAD.MOV.U32 R3, RZ, RZ, R23 ;  /* 0x000000ffff037224 */ /* 0x001fe400078e0017 */
[C---:B------:R-:W-:Y:S02]  /*f830*/  IMAD R17, R28.reuse, UR9, R17 ;  /* 0x000000091c117c24 */ /* 0x040fe4000f8e0211 */
[----:B------:R-:W-:Y:S01]  /*f840*/  IMAD.WIDE.U32 R2, R28, UR8, R2 ;  /* 0x000000081c027c25 */ /* 0x000fe2000f8e0002 */
[----:B------:R-:W-:-:S03]  /*f850*/  ULDC.64 UR8, c[0x0][0xa80] ;  /* 0x0002a00000087ab9 */ /* 0x000fc60000000a00 */
[----:B------:R-:W-:Y:S01]  /*f860*/  IMAD.IADD R3, R3, 0x1, R17 ;  /* 0x0000000103037824 */ /* 0x000fe200078e0211 */
[----:B------:R-:W-:-:S04]  /*f870*/  LEA R20, P0, R2, UR8, 0x1 ;  /* 0x0000000802147c11 */ /* 0x000fc8000f8008ff */
[----:B------:R-:W-:-:S05]  /*f880*/  LEA.HI.X R21, R2, UR9, R3, 0x1, P0 ;  /* 0x0000000902157c11 */ /* 0x000fca00080f0c03 */
[----:B-----5:R1:W-:Y:S04]  /*f890*/  STG.E.128 desc[UR46][R20.64], R24 ;  /* 0x0000001814007986 */ /* 0x0203e8000c101d2e */
.L_x_11391:
[----:B------:R-:W-:Y:S05]  /*f8a0*/  BSYNC B1 ;  /* 0x0000000000017941 */ /* 0x000fea0003800000 */
.L_x_11390:
[----:B------:R-:W-:Y:S04]  /*f8b0*/  BSSY B1, `(.L_x_11392) ;  /* 0x000000f000017945 */ /* 0x000fe80003800000 */
[----:B------:R-:W-:Y:S05]  /*f8c0*/  @P3 BRA `(.L_x_11393) ;  /* 0x0000000000343947 */ /* 0x000fea0003800000 */
[----:B------:R-:W-:Y:S01]  /*f8d0*/  IADD3 R17, P0, R28, 0x30, RZ ;  /* 0x000000301c117810 */ /* 0x000fe20007f1e0ff */
[----:B------:R-:W-:Y:S01]  /*f8e0*/  ULDC.64 UR8, c[0x0][0xad8] ;  /* 0x0002b60000087ab9 */ /* 0x000fe20000000a00 */
[----:B------:R-:W-:Y:S02]  /*f8f0*/  IMAD.MOV.U32 R2, RZ, RZ, R30 ;  /* 0x000000ffff027224 */ /* 0x000fe400078e001e */
[----:B0-----:R-:W-:Y:S02]  /*f900*/  IMAD.MOV.U32 R3, RZ, RZ, R23 ;  /* 0x000000ffff037224 */ /* 0x001fe400078e0017 */
        /* <DEDUP_REMOVED lines=8> */
[----:B-----5:R2:W-:Y:S02]  /*f990*/  STG.E.128 desc[UR46][R20.64], R12 ;  /* 0x0000000c14007986 */ /* 0x0205e4000c101d2e */
.L_x_11393:
[----:B------:R-:W-:Y:S05]  /*f9a0*/  BSYNC B1 ;  /* 0x0000000000017941 */ /* 0x000fea0003800000 */
.L_x_11392:
[----:B------:R-:W-:Y:S04]  /*f9b0*/  BSSY B1, `(.L_x_11394) ;  /* 0x000000f000017945 */ /* 0x000fe80003800000 */
[----:B------:R-:W-:Y:S05]  /*f9c0*/  @P1 BRA `(.L_x_11395) ;  /* 0x0000000000341947 */ /* 0x000fea0003800000 */
[----:B--2--5:R-:W-:Y:S01]  /*f9d0*/  IADD3 R13, P0, R28, 0x60, RZ ;  /* 0x000000601c0d7810 */ /* 0x024fe20007f1e0ff */
        /* <DEDUP_REMOVED lines=12> */
.L_x_11395:
[----:B------:R-:W-:Y:S05]  /*faa0*/  BSYNC B1 ;  /* 0x0000000000017941 */ /* 0x000fea0003800000 */
.L_x_11394:
[----:B------:R-:W-:Y:S05]  /*fab0*/  @P2 BRA `(.L_x_11396) ;  /* 0x00000008009c2947 */ /* 0x000fea0003800000 */
[----:B---3-5:R-:W-:Y:S01]  /*fac0*/  IADD3 R9, P0, R28, 0x90, RZ ;  /* 0x000000901c097810 */ /* 0x028fe20007f1e0ff */
        /* <DEDUP_REMOVED lines=13> */
.L_x_11388:
[----:B------:R-:W-:Y:S01]  /*fba0*/  ULDC.64 UR8, c[0x0][0xbd8] ;  /* 0x0002f60000087ab9 */ /* 0x000fe20000000a00 */
[----:B------:R-:W-:Y:S01]  /*fbb0*/  IMAD.MOV.U32 R7, RZ, RZ, RZ ;  /* 0x000000ffff077224 */ /* 0x000fe200078e00ff */
[----:B------:R-:W-:Y:S01]  /*fbc0*/  UISETP.NE.U32.AND UP0, UPT, UR8, URZ, UPT ;  /* 0x0000003f0800728c */ /* 0x000fe2000bf05070 */
[----:B------:R-:W0:Y:S03]  /*fbd0*/  S2R R4, SR_TID.X ;  /* 0x0000000000047919 */ /* 0x000e260000002100 */
[----:B------:R-:W-:-:S03]  /*fbe0*/  UISETP.NE.AND.EX UP0, UPT, UR9, URZ, UPT, UP0 ;  /* 0x0000003f0900728c */ /* 0x000fc6000bf05300 */
[----:B------:R-:W-:Y:S02]  /*fbf0*/  ULDC.64 UR8, c[0x0][0xbd8] ;  /* 0x0002f60000087ab9 */ /* 0x000fe40000000a00 */
[----:B------:R-:W-:Y:S01]  /*fc00*/  UIMAD.WIDE UR8, UR42, 0x4, UR8 ;  /* 0x000000042a0878a5 */ /* 0x000fe2000f8e0208 */
[----:B------:R-:W1:Y:S01]  /*fc10*/  LDC R0, c[0x0][0xa88] ;  /* 0x0002a200ff007b82 */ /* 0x000e620000000800 */
[----:B------:R-:W-:-:S04]  /*fc20*/  PLOP3.LUT P1, PT, PT, PT, UP0, 0x80, 0x0 ;  /* 0x000000000000781c */ /* 0x000fc80003f2f008 */
[----:B------:R-:W-:Y:S02]  /*fc30*/  IMAD.U32 R2, RZ, RZ, UR8 ;  /* 0x00000008ff027e24 */ /* 0x000fe4000f8e00ff */
[----:B------:R-:W-:Y:S01]  /*fc40*/  IMAD.U32 R3, RZ, RZ, UR9 ;  /* 0x00000009ff037e24 */ /* 0x000fe2000f8e00ff */
[----:B------:R-:W-:Y:S02]  /*fc50*/  ULDC.64 UR8, c[0x0][0xbe0] ;  /* 0x0002f80000087ab9 */ /* 0x000fe40000000a00 */
[----:B------:R-:W-:-:S04]  /*fc60*/  UISETP.NE.U32.AND UP1, UPT, UR8, URZ, UPT ;  /* 0x0000003f0800728c */ /* 0x000fc8000bf25070 */
[----:B------:R-:W-:Y:S01]  /*fc70*/  UISETP.NE.AND.EX UP1, UPT, UR9, URZ, UPT, UP1 ;  /* 0x0000003f0900728c */ /* 0x000fe2000bf25310 */
[----:B------:R2:W5:Y:S05]  /*fc80*/  @P1 LDG.E R7, desc[UR46][R2.64] ;  /* 0x0000002e02071981 */ /* 0x00056a000c1e1900 */
[----:B------:R-:W-:Y:S01]  /*fc90*/  PLOP3.LUT P2, PT, PT, PT, UP1, 0x80, 0x0 ;  /* 0x000000000000781c */ /* 0x000fe20003f4f018 */
[----:B0-----:R-:W-:-:S04]  /*fca0*/  VIADD R6, R4, 0xffffff80 ;  /* 0xffffff8004067836 */ /* 0x001fc80000000000 */
[----:B------:R-:W-:Y:S02]  /*fcb0*/  @UP1 ULDC.64 UR8, c[0x0][0xbe0] ;  /* 0x0002f80000081ab9 */ /* 0x000fe40000000a00 */
[----:B------:R-:W-:-:S06]  /*fcc0*/  @UP1 UIMAD.WIDE UR8, UR42, 0x4, UR8 ;  /* 0x000000042a0818a5 */ /* 0x000fcc000f8e0208 */
[----:B------:R-:W-:Y:S02]  /*fcd0*/  IMAD.U32 R4, RZ, RZ, UR8 ;  /* 0x00000008ff047e24 */ /* 0x000fe4000f8e00ff */
[----:B------:R-:W-:-:S05]  /*fce0*/  IMAD.U32 R5, RZ, RZ, UR9 ;  /* 0x00000009ff057e24 */ /* 0x000fca000f8e00ff */
[----:B-1----:R2:W5:Y:S01]  /*fcf0*/  @P2 LDG.E R0, desc[UR46][R4.64] ;  /* 0x0000002e04002981 */ /* 0x002562000c1e1900 */
[----:B------:R-:W-:Y:S01]  /*fd00*/  USHF.R.S32.HI UR8, URZ, 0x1f, UR41 ;  /* 0x0000001f3f087899 */ /* 0x000fe20008011429 */
[----:B------:R-:W-:Y:S01]  /*fd10*/  ISETP.GT.AND P0, PT, R6, 0xbf, PT ;  /* 0x000000bf0600780c */ /* 0x000fe20003f04270 */
[----:B------:R-:W-:-:S12]  /*fd20*/  @P2 BRA `(.L_x_11397) ;  /* 0x0000000000102947 */ /* 0x000fd80003800000 */
[----:B------:R-:W-:Y:S05]  /*fd30*/  @!P1 BRA `(.L_x_11397) ;  /* 0x00000000000c9947 */ /* 0x000fea0003800000 */
[----:B--2---:R-:W2:Y:S04]  /*fd40*/  LDG.E R5, desc[UR46][R2.64] ;  /* 0x0000002e02057981 */ /* 0x004ea8000c1e1900 */
[----:B-----5:R-:W2:Y:S02]  /*fd50*/  LDG.E R0, desc[UR46][R2.64+0x4] ;  /* 0x0000042e02007981 */ /* 0x020ea4000c1e1900 */
[----:B--2---:R-:W-:-:S07]  /*fd60*/  IMAD.IADD R0, R0, 0x1, -R5 ;  /* 0x0000000100007824 */ /* 0x004fce00078e0a05 */
.L_x_11397:
[----:B------:R-:W-:Y:S01]  /*fd70*/  USHF.R.S32.HI UR4, URZ, 0x1f, UR42 ;  /* 0x0000001f3f047899 */ /* 0x000fe2000801142a */
[----:B------:R-:W-:Y:S01]  /*fd80*/  BSSY B1, `(.L_x_11398) ;  /* 0x000001e000017945 */ /* 0x000fe20003800000 */
[----:B------:R-:W-:Y:S01]  /*fd90*/  USEL UR10, UR42, URZ, !UP0 ;  /* 0x0000003f2a0a7287 */ /* 0x000fe2000c000000 */
[----:B------:R-:W-:Y:S01]  /*fda0*/  SHF.R.S32.HI R8, RZ, 0x1f, R19 ;  /* 0x0000001fff087819 */ /* 0x000fe20000011413 */
[----:B------:R-:W-:Y:S01]  /*fdb0*/  USEL UR9, UR4, URZ, !UP0 ;  /* 0x0000003f04097287 */ /* 0x000fe2000c000000 */
[----:B-----5:R-:W-:Y:S01]  /*fdc0*/  SHF.R.S32.HI R6, RZ, 0x1f, R7 ;  /* 0x0000001fff067819 */ /* 0x020fe20000011407 */
[----:B------:R-:W-:Y:S10]  /*fdd0*/  @P0 BRA `(.L_x_11399) ;  /* 0x0000000000600947 */ /* 0x000ff40003800000 */
        /* <DEDUP_REMOVED lines=24> */
.L_x_11399:
[----:B------:R-:W-:Y:S05]  /*ff60*/  BSYNC B1 ;  /* 0x0000000000017941 */ /* 0x000fea0003800000 */
.L_x_11398:
[----:B------:R-:W-:Y:S01]  /*ff70*/  ULDC.64 UR12, c[0x0][0xaa0] ;  /* 0x0002a800000c7ab9 */ /* 0x000fe20000000a00 */
[----:B--2---:R-:W-:Y:S01]  /*ff80*/  IMAD.MOV.U32 R2, RZ, RZ, R19 ;  /* 0x000000ffff027224 */ /* 0x004fe200078e0013 */
[----:B------:R-:W-:Y:S01]  /*ff90*/  ULDC UR7, c[0x0][0xa8c] ;  /* 0x0002a30000077ab9 */ /* 0x000fe20000000800 */
[----:B0-----:R-:W-:Y:S01]  /*ffa0*/  IMAD.MOV.U32 R3, RZ, RZ, R8 ;  /* 0x000000ffff037224 */ /* 0x001fe200078e0008 */
[----:B------:R-:W-:Y:S01]  /*ffb0*/  ISETP.GE.AND P0, PT, R19, UR7, PT ;  /* 0x0000000713007c0c */ /* 0x000fe2000bf06270 */
[----:B------:R-:W-:Y:S01]  /*ffc0*/  IMAD R4, R6, UR12, RZ ;  /* 0x0000000c06047c24 */ /* 0x000fe2000f8e02ff */
[----:B------:R-:W-:Y:S01]  /*ffd0*/  BSSY B1, `(.L_x_11400) ;  /* 0x0000027000017945 */ /* 0x000fe20003800000 */
[----:B------:R-:W-:-:S04]  /*ffe0*/  IMAD.WIDE.U32 R2, R7, UR12, R2 ;  /* 0x0000000c07027c25 */ /* 0x000fc8000f8e0002 */
[----:B------:R-:W-:Y:S01]  /*fff0*/  IMAD R7, R7, UR13, R4 ;  /* 0x0000000d07077c24 */ /* 0x000fe2000f8e0204 */
[----:B------:R-:W-:Y:S01]  /*10000*/  ULDC.64 UR12, c[0x0][0xae0] ;  /* 0x0002b800000c7ab9 */ /* 0x000fe20000000a00 */
[----:B------:R-:W-:Y:S01]  /*10010*/  VIADD R4, R156, 0x30 ;  /* 0x000000309c047836 */ /* 0x000fe20000000000 */
[----:B------:R-:W-:Y:S01]  /*10020*/  UIMAD UR4, UR8, UR12, URZ ;  /* 0x0000000c080472a4 */ /* 0x000fe2000f8e023f */
[----:B------:R-:W-:Y:S02]  /*10030*/  IMAD R5, R23, -0xc0, R0 ;  /* 0xffffff4017057824 */ /* 0x000fe400078e0200 */
[----:B------:R-:W-:Y:S01]  /*10040*/  IMAD.IADD R3, R3, 0x1, R7 ;  /* 0x0000000103037824 */ /* 0x000fe200078e0207 */
[----:B------:R-:W-:Y:S01]  /*10050*/  UIMAD UR4, UR41, UR13, UR4 ;  /* 0x0000000d290472a4 */ /* 0x000fe2000f8e0204 */
[----:B------:R-:W-:Y:S01]  /*10060*/  IMAD.U32 R7, RZ, RZ, UR12 ;  /* 0x0000000cff077e24 */ /* 0x000fe2000f8e00ff */
[----:B------:R-:W-:Y:S01]  /*10070*/  ISETP.GE.OR P3, PT, R4, R5, P0 ;  /* 0x000000050400720c */ /* 0x000fe20000766670 */
[C---:B------:R-:W-:Y:S01]  /*10080*/  VIADD R0, R156.reuse, 0x60 ;  /* 0x000000609c007836 */ /* 0x040fe20000000000 */
[----:B------:R-:W-:Y:S01]  /*10090*/  ULDC.64 UR12, c[0x0][0xae8] ;  /* 0x0002ba00000c7ab9 */ /* 0x000fe20000000a00 */
[----:B------:R-:W-:-:S02]  /*100a0*/  VIADD R4, R156, 0x90 ;  /* 0x000000909c047836 */ /* 0x000fc40000000000 */
[----:B------:R-:W-:Y:S01]  /*100b0*/  IMAD.WIDE.U32 R2, R7, UR41, R2 ;  /* 0x0000002907027c25 */ /* 0x000fe2000f8e0002 */
[-C--:B------:R-:W-:Y:S02]  /*100c0*/  ISETP.GE.OR P1, PT, R0, R5.reuse, P0 ;  /* 0x000000050000720c */ /* 0x080fe40000726670 */
[-C--:B------:R-:W-:Y:S01]  /*100d0*/  ISETP.GE.OR P2, PT, R4, R5.reuse, P0 ;  /* 0x000000050400720c */ /* 0x080fe20000746670 */
[----:B------:R-:W-:Y:S01]  /*100e0*/  VIADD R3, R3, UR4 ;  /* 0x0000000403037c36 */ /* 0x000fe20008000000 */
[----:B------:R-:W-:Y:S01]  /*100f0*/  ISETP.GE.OR P0, PT, R156, R5, P0 ;  /* 0x000000059c00720c */ /* 0x000fe20000706670 */
[----:B------:R-:W-:Y:S02]  /*10100*/  UIMAD UR4, UR9, UR12, URZ ;  /* 0x0000000c090472a4 */ /* 0x000fe4000f8e023f */
[----:B------:R-:W-:Y:S01]  /*10110*/  IMAD.U32 R9, RZ, RZ, UR12 ;  /* 0x0000000cff097e24 */ /* 0x000fe2000f8e00ff */
[--C-:B------:R-:W-:Y:S01]  /*10120*/  SHF.R.S32.HI R7, RZ, 0x1f, R156.reuse ;  /* 0x0000001fff077819 */ /* 0x100fe2000001149c */
[----:B------:R-:W-:Y:S01]  /*10130*/  IMAD.MOV.U32 R6, RZ, RZ, R156 ;  /* 0x000000ffff067224 */ /* 0x000fe200078e009c */
[----:B------:R-:W-:-:S02]  /*10140*/  UIMAD UR4, UR10, UR13, UR4 ;  /* 0x0000000d0a0472a4 */ /* 0x000fc4000f8e0204 */
[----:B------:R-:W-:-:S04]  /*10150*/  IMAD.WIDE.U32 R4, R9, UR10, R2 ;  /* 0x0000000a09047c25 */ /* 0x000fc8000f8e0002 */
[----:B------:R-:W-:-:S04]  /*10160*/  IMAD.WIDE R6, R23, 0xc0, R6 ;  /* 0x000000c017067825 */ /* 0x000fc800078e0206 */
[----:B------:R-:W-:Y:S01]  /*10170*/  VIADD R11, R5, UR4 ;  /* 0x00000004050b7c36 */ /* 0x000fe20008000000 */
[----:B------:R-:W-:Y:S06]  /*10180*/  @P0 BRA `(.L_x_11401) ;  /* 0x00000000002c0947 */ /* 0x000fec0003800000 */
        /* <DEDUP_REMOVED lines=11> */
.L_x_11401:
[----:B------:R-:W-:Y:S05]  /*10240*/  BSYNC B1 ;  /* 0x0000000000017941 */ /* 0x000fea0003800000 */
.L_x_11400:
[----:B------:R-:W-:Y:S04]  /*10250*/  BSSY B1, `(.L_x_11402) ;  /* 0x000000f000017945 */ /* 0x000fe80003800000 */
[----:B------:R-:W-:Y:S05]  /*10260*/  @P3 BRA `(.L_x_11403) ;  /* 0x0000000000343947 */ /* 0x000fea0003800000 */
[----:B0-----:R-:W-:Y:S01]  /*10270*/  IADD3 R9, P0, R6, 0x30, RZ ;  /* 0x0000003006097810 */ /* 0x001fe20007f1e0ff */
        /* <DEDUP_REMOVED lines=12> */
.L_x_11403:
[----:B------:R-:W-:Y:S05]  /*10340*/  BSYNC B1 ;  /* 0x0000000000017941 */ /* 0x000fea0003800000 */
.L_x_11402:
[----:B------:R-:W-:Y:S04]  /*10350*/  BSSY B1, `(.L_x_11404) ;  /* 0x000000f000017945 */ /* 0x000fe80003800000 */
[----:B------:R-:W-:Y:S05]  /*10360*/  @P1 BRA `(.L_x_11405) ;  /* 0x0000000000341947 */ /* 0x000fea0003800000 */
[----:B01----:R-:W-:Y:S01]  /*10370*/  IADD3 R9, P0, R6, 0x60, RZ ;  /* 0x0000006006097810 */ /* 0x003fe20007f1e0ff */
        /* <DEDUP_REMOVED lines=12> */
.L_x_11405:
[----:B------:R-:W-:Y:S05]  /*10440*/  BSYNC B1 ;  /* 0x0000000000017941 */ /* 0x000fea0003800000 */
.L_x_11404:
        /* <DEDUP_REMOVED lines=14> */
.L_x_11396:
[----:B------:R-:W-:Y:S05]  /*10530*/  BSYNC B0 ;  /* 0x0000000000007941 */ /* 0x000fea0003800000 */
.L_x_11387:
[----:B------:R-:W-:Y:S02]  /*10540*/  ULDC UR4, c[0x0][0xc14] ;  /* 0x0003050000047ab9 */ /* 0x000fe40000000800 */
[----:B------:R-:W-:-:S06]  /*10550*/  UISETP.GE.AND UP0, UPT, UR5, UR4, UPT ;  /* 0x000000040500728c */ /* 0x000fcc000bf06270 */
[----:B------:R-:W-:-:S13]  /*10560*/  PLOP3.LUT P0, PT, PT, PT, UP0, 0x80, 0x0 ;  /* 0x000000000000781c */ /* 0x000fda0003f0f008 */
[----:B------:R-:W-:Y:S05]  /*10570*/  @!P0 BRA `(.L_x_11406) ;  /* 0xffffff08000c8947 */ /* 0x000fea000383ffff */
[----:B------:R-:W-:Y:S05]  /*10580*/  EXIT ;  /* 0x000000000000794d */ /* 0x000fea0003800000 */
.L_x_11305:
        /* <DEDUP_REMOVED lines=61> */
.L_x_11411:
        /* <DEDUP_REMOVED lines=13> */
.L_x_11410:
[----:B------:R-:W-:Y:S05]  /*10a30*/  BSYNC B0 ;  /* 0x0000000000007941 */ /* 0x000fea0003800000 */
.L_x_11409:
        /* <DEDUP_REMOVED lines=26> */
.L_x_11407:
        /* <DEDUP_REMOVED lines=20> */
.L_x_11412:
        /* <DEDUP_REMOVED lines=59> */
.L_x_11408:
[----:B------:R-:W-:Y:S02]  /*110d0*/  IMAD.MOV.U32 R17, RZ, RZ, RZ ;  /* 0x000000ffff117224 */ /* 0x000fe400078e00ff */
[----:B------:R-:W-:Y:S02]  /*110e0*/  IMAD.U32 R16, RZ, RZ, UR6 ;  /* 0x00000006ff107e24 */ /* 0x000fe4000f8e00ff */
[----:B------:R-:W-:-:S07]  /*110f0*/  IMAD.MOV.U32 R18, RZ, RZ, RZ ;  /* 0x000000ffff127224 */ /* 0x000fce00078e00ff */
.L_x_11413:
        /* <DEDUP_REMOVED lines=16> */
.L_x_11487:
        /* <DEDUP_REMOVED lines=40> */
.L_x_11415:
        /* <DEDUP_REMOVED lines=13> */
.L_x_11416:
[----:B------:R-:W-:Y:S05]  /*11550*/  @!P0 BRA `(.L_x_11417) ;  /* 0x00000000000c8947 */ /* 0x000fea0003800000 */
[----:B------:R-:W2:Y:S04]  /*11560*/  LDG.E R4, desc[UR46][R2.64] ;  /* 0x0000002e02047981 */ /* 0x000ea8000c1e1900 */
[----:B------:R-:W2:Y:S02]  /*11570*/  LDG.E R7, desc[UR46][R2.64+0x4] ;  /* 0x0000042e02077981 */ /* 0x000ea4000c1e1900 */
[----:B--2---:R-:W-:-:S07]  /*11580*/  IMAD.IADD R7, R7, 0x1, -R4 ;  /* 0x0000000107077824 */ /* 0x004fce00078e0a04 */
.L_x_11417:
        /* <DEDUP_REMOVED lines=19> */
.L_x_11420:
[----:B------:R-:W-:-:S13]  /*116c0*/  ISETP.NE.AND P1, PT, R3, 0x1, PT ;  /* 0x000000010300780c */ /* 0x000fda0003f25270 */
[----:B------:R-:W0:Y:S02]  /*116d0*/  @P1 LDC.64 R4, c[0x0][0x9e8] ;  /* 0x00027a00ff041b82 */ /* 0x000e240000000a00 */
[----:B0-----:R-:W-:-:S05]  /*116e0*/  @P1 IMAD.HI.U32 R4, R7, R4, RZ ;  /* 0x0000000407041227 */ /* 0x001fca00078e00ff */
[----:B------:R-:W-:-:S07]  /*116f0*/  @P1 SHF.R.U32.HI R7, RZ, R5, R4 ;  /* 0x00000005ff071219 */ /* 0x000fce0000011604 */
.L_x_11421:
[----:B------:R-:W-:Y:S05]  /*11700*/  BSYNC B0 ;  /* 0x0000000000007941 */ /* 0x000fea0003800000 */
.L_x_11419:
[----:B------:R-:W-:-:S05]  /*11710*/  IMAD R7, R7, R3, R3 ;  /* 0x0000000307077224 */ /* 0x000fca00078e0203 */
[----:B------:R-:W-:-:S07]  /*11720*/  VIMNMX R2, R2, R7, PT ;  /* 0x0000000702027248 */ /* 0x000fce0003fe0100 */
.L_x_11418:
        /* <DEDUP_REMOVED lines=24> */
.L_x_11424:
[----:B------:R-:W-:-:S13]  /*118b0*/  ISETP.NE.AND P0, PT, R3, 0x1, PT ;  /* 0x000000010300780c */ /* 0x000fda0003f05270 */
[----:B------:R-:W0:Y:S02]  /*118c0*/  @P0 LDC.64 R4, c[0x0][0x9e8] ;  /* 0x00027a00ff040b82 */ /* 0x000e240000000a00 */
[----:B0-----:R-:W-:-:S05]  /*118d0*/  @P0 IMAD.HI.U32 R4, R7, R4, RZ ;  /* 0x0000000407040227 */ /* 0x001fca00078e00ff */
[----:B------:R-:W-:-:S07]  /*118e0*/  @P0 SHF.R.U32.HI R7, RZ, R5, R4 ;  /* 0x00000005ff070219 */ /* 0x000fce0000011604 */
.L_x_11425:
[----:B------:R-:W-:Y:S05]  /*118f0*/  BSYNC B0 ;  /* 0x0000000000007941 */ /* 0x000fea0003800000 */
.L_x_11423:
[----:B------:R-:W-:-:S05]  /*11900*/  IMAD R3, R7, R3, RZ ;  /* 0x0000000307037224 */ /* 0x000fca00078e02ff */
[----:B------:R-:W-:-:S07]  /*11910*/  VIMNMX R0, R0, R3, !PT ;  /* 0x0000000300007248 */ /* 0x000fce0007fe0100 */
.L_x_11422:
        /* <DEDUP_REMOVED lines=22> */
.L_x_11427:
        /* <DEDUP_REMOVED lines=22> */
.L_x_11429:
        /* <DEDUP_REMOVED lines=19> */
.L_x_11431:
        /* <DEDUP_REMOVED lines=16> */
.L_x_11430:
        /* <DEDUP_REMOVED lines=26> */
.L_x_11432:
        /* <DEDUP_REMOVED lines=18> */
.L_x_11503:
[----:B------:R-:W-:Y:S01]  /*120d0*/  UMOV UR4, 0xffffffff ;  /* 0xffffffff00047882 */ /* 0x000fe20000000000 */
[----:B------:R-:W-:Y:S02]  /*120e0*/  SHF.R.S32.HI R9, RZ, 0x1f, R6 ;  /* 0x0000001fff097819 */ /* 0x000fe40000011406 */
[----:B------:R-:W-:Y:S05]  /*120f0*/  BRA.DIV UR4, `(.L_x_11434) ;  /* 0x0000002e04987947 */ /* 0x000fea000b800000 */
[----:B------:R-:W-:-:S13]  /*12100*/  ELECT P6, URZ, PT ;  /* 0x00000000003f782f */ /* 0x000fda00038c0000 */
.L_x_11506:
        /* <DEDUP_REMOVED lines=22> */
.L_x_11436:
[----:B------:R-:W-:Y:S01]  /*12270*/  IMAD R5, R22, 0x8, R25 ;  /* 0x0000000816057824 */ /* 0x000fe200078e0219 */
[----:B------:R-:W-:-:S04]  /*12280*/  SHF.L.U32 R4, R24, 0x1f, RZ ;  /* 0x0000001f18047819 */ /* 0x000fc800000006ff */
[----:B------:R-:W1:Y:S02]  /*12290*/  SYNCS.PHASECHK.TRANS64.TRYWAIT P0, [R5+URZ+0x16840], R4 ;  /* 0x01684004050075a7 */ /* 0x000e64000800017f */
[----:B-1----:R-:W-:Y:S05]  /*122a0*/  @!P0 BRA `(.L_x_11437) ;  /* 0x0000002c004c8947 */ /* 0x002fea0003800000 */
.L_x_11507:
        /* <DEDUP_REMOVED lines=9> */
.L_x_11438:
[----:B-12---:R-:W-:Y:S01]  /*12340*/  IMAD R4, R22, 0x4000, R25 ;  /* 0x0000400016047824 */ /* 0x006fe200078e0219 */
        /* <DEDUP_REMOVED lines=11> */
[----:B------:R-:W-:Y:S02]  /*12400*/  ULEA UR11, UR11, UR4, 0x7 ;  /* 0x000000040b0b7291 */ /* 0x000fe4000f8e383f */
[----:B------:R-:W-:Y:S01]  /*12410*/  UIADD3 UR8, UR8, 0xe400, URZ ;  /* 0x0000e40008087890 */ /* 0x000fe2000fffe03f */
[----:B------:R-:W-:-:S08]  /*12420*/  UMOV UR4, 0x0 ;  /* 0x0000000000047882 */ /* 0x000fd00000000000 */
[----:B------:R1:W-:Y:S02]  /*12430*/  UTMALDG.4D [UR8], [UR6], desc[UR4] ;  /* 0x00000408060075b4 */ /* 0x0003e40008019000 */
[----:B-1----:R-:W-:Y:S01]  /*12440*/  NOP ;  /* 0x0000000000007918 */ /* 0x002fe20000000000 */
.L_x_11435:
[----:B------:R-:W-:Y:S05]  /*12450*/  WARPSYNC.ALL ;  /* 0x0000000000007948 */ /* 0x000fea0003800000 */
[----:B------:R-:W-:Y:S01]  /*12460*/  BAR.SYNC.DEFER_BLOCKING 0x8, 0x1a0 ;  /* 0x0206800000007b1d */ /* 0x000fe20000010000 */
[----:B------:R-:W-:Y:S02]  /*12470*/  ELECT P0, URZ, PT ;  /* 0x00000000003f782f */ /* 0x000fe40003800000 */
[----:B------:R-:W-:Y:S01]  /*12480*/  R2UR UR9, R25 ;  /* 0x00000000190972ca */ /* 0x000fe200000e0000 */
[----:B------:R-:W-:Y:S01]  /*12490*/  VIADD R29, R29, 0x1 ;  /* 0x000000011d1d7836 */ /* 0x000fe20000000000 */
[----:B------:R-:W-:-:S09]  /*124a0*/  UIADD3 UR4, UP0, UR38, 0x270, URZ ;  /* 0x0000027026047890 */ /* 0x000fd2000ff1e03f */
[----:B------:R-:W-:Y:S01]  /*124b0*/  @P0 R2UR UR13, R10 ;  /* 0x000000000a0d02ca */ /* 0x000fe200000e0000 */
[----:B------:R-:W-:Y:S01]  /*124c0*/  UMOV UR6, 0x0 ;  /* 0x0000000000067882 */ /* 0x000fe20000000000 */
[----:B------:R-:W-:Y:S01]  /*124d0*/  @P0 R2UR UR12, R18 ;  /* 0x00000000120c02ca */ /* 0x000fe200000e0000 */
[----:B------:R-:W-:Y:S01]  /*124e0*/  UIADD3.X UR5, URZ, UR39, URZ, UP0, !UPT ;  /* 0x000000273f057290 */ /* 0x000fe200087fe43f */
[----:B------:R-:W-:Y:S01]  /*124f0*/  @P0 R2UR UR11, R17 ;  /* 0x00000000110b02ca */ /* 0x000fe200000e0000 */
[----:B------:R-:W-:Y:S01]  /*12500*/  UMOV UR7, 0x12f00000 ;  /* 0x12f0000000077882 */ /* 0x000fe20000000000 */
[----:B------:R-:W-:Y:S01]  /*12510*/  UMOV UR10, URZ ;  /* 0x0000003f000a7c82 */ /* 0x000fe20008000000 */
[----:B------:R-:W-:Y:S01]  /*12520*/  BSSY B0, `(.L_x_11439) ;  /* 0x000000c000007945 */ /* 0x000fe20003800000 */
[----:B------:R-:W-:Y:S01]  /*12530*/  @P0 IMAD.MOV.U32 R4, RZ, RZ, 0x6000 ;  /* 0x00006000ff040424 */ /* 0x000fe200078e00ff */
[----:B------:R-:W-:Y:S02]  /*12540*/  UIADD3 UR8, UR9, 0x8400, URZ ;  /* 0x0000840009087890 */ /* 0x000fe4000fffe03f */
[----:B------:R-:W-:Y:S01]  /*12550*/  UIADD3 UR9, UR9, 0x16800, URZ ;  /* 0x0001680009097890 */ /* 0x000fe2000fffe03f */
[----:B------:R1:W-:Y:S08]  /*12560*/  @P0 SYNCS.ARRIVE.TRANS64 RZ, [R25+URZ+0x16800], R4 ;  /* 0x0168000419ff09a7 */ /* 0x0003f0000800003f */
[----:B------:R2:W-:Y:S01]  /*12570*/  UTMALDG.4D [UR8], [UR4], desc[UR6] ;  /* 0x00000608040075b4 */ /* 0x0005e20008019000 */
[----:B-1----:R-:W-:-:S04]  /*12580*/  LEA.HI R4, R29, R29, RZ, 0x1 ;  /* 0x0000001d1d047211 */ /* 0x002fc800078f08ff */
[----:B------:R-:W-:-:S05]  /*12590*/  LOP3.LUT R4, R4, 0xfffffffe, RZ, 0xc0, !PT ;  /* 0xfffffffe04047812 */ /* 0x000fca00078ec0ff */
[----:B------:R-:W-:-:S05]  /*125a0*/  IMAD.IADD R4, R29, 0x1, -R4 ;  /* 0x000000011d047824 */ /* 0x000fca00078e0a04 */
[----:B------:R-:W-:-:S04]  /*125b0*/  SHF.L.U32 R4, R4, 0x1f, RZ ;  /* 0x0000001f04047819 */ /* 0x000fc800000006ff */
[----:B------:R-:W1:Y:S02]  /*125c0*/  SYNCS.PHASECHK.TRANS64.TRYWAIT P0, [R25+URZ+0x16820], R4 ;  /* 0x01682004190075a7 */ /* 0x000e64000800017f */
[----:B-12---:R-:W-:Y:S05]  /*125d0*/  @!P0 BRA `(.L_x_11440) ;  /* 0x0000002800948947 */ /* 0x006fea0003800000 */
.L_x_11508:
[----:B------:R-:W-:Y:S05]  /*125e0*/  BSYNC B0 ;  /* 0x0000000000007941 */ /* 0x000fea0003800000 */
.L_x_11439:
        /* <DEDUP_REMOVED lines=41> */
.L_x_11447:
[----:B0-----:R-:W-:Y:S01]  /*12880*/  IMAD R3, R12, 0x8, R25 ;  /* 0x000000080c037824 */ /* 0x001fe200078e0219 */
[----:B------:R-:W-:-:S04]  /*12890*/  SHF.L.U32 R2, R13, 0x1f, RZ ;  /* 0x0000001f0d027819 */ /* 0x000fc800000006ff */
[----:B------:R-:W0:Y:S02]  /*128a0*/  SYNCS.PHASECHK.TRANS64.TRYWAIT P0, [R3+URZ+0x16840], R2 ;  /* 0x01684002030075a7 */ /* 0x000e24000800017f */
[----:B0-----:R-:W-:Y:S05]  /*128b0*/  @!P0 BRA `(.L_x_11448) ;  /* 0x0000002400f08947 */ /* 0x001fea0003800000 */
.L_x_11509:
        /* <DEDUP_REMOVED lines=9> */
.L_x_11449:
[----:B01----:R-:W-:Y:S01]  /*12950*/  IMAD R2, R12, 0x4000, R25 ;  /* 0x000040000c027824 */ /* 0x003fe200078e0219 */
        /* <DEDUP_REMOVED lines=14> */
[----:B------:R-:W-:Y:S02]  /*12a40*/  ULEA UR11, UR11, UR4, 0x7 ;  /* 0x000000040b0b7291 */ /* 0x000fe4000f8e383f */
[----:B------:R-:W-:Y:S01]  /*12a50*/  UIADD3 UR8, UR8, 0xe400, URZ ;  /* 0x0000e40008087890 */ /* 0x000fe2000fffe03f */
[----:B------:R-:W-:-:S08]  /*12a60*/  UMOV UR4, 0x0 ;  /* 0x0000000000047882 */ /* 0x000fd00000000000 */
[----:B------:R0:W-:Y:S01]  /*12a70*/  UTMALDG.4D [UR8], [UR6], desc[UR4] ;  /* 0x00000408060075b4 */ /* 0x0001e20008019000 */
[----:B------:R-:W1:Y:S02]  /*12a80*/  SYNCS.PHASECHK.TRANS64.TRYWAIT P0, [R2+URZ+0x60], R5 ;  /* 0x00006005020075a7 */ /* 0x000e64000800017f */
[----:B01----:R-:W-:Y:S05]  /*12a90*/  @!P0 BRA `(.L_x_11450) ;  /* 0x00000024008c8947 */ /* 0x003fea0003800000 */
.L_x_11510:
[----:B------:R-:W-:Y:S05]  /*12aa0*/  @P1 BRA `(.L_x_11451) ;  /* 0x0000000000181947 */ /* 0x000fea0003800000 */
[----:B------:R-:W-:Y:S01]  /*12ab0*/  ISETP.NE.AND P0, PT, R27, RZ, PT ;  /* 0x000000ff1b00720c */ /* 0x000fe20003f05270 */
[----:B0-----:R-:W-:Y:S02]  /*12ac0*/  IMAD R2, R22, 0x8, R25 ;  /* 0x0000000816027824 */ /* 0x001fe400078e0219 */
[----:B------:R-:W-:-:S04]  /*12ad0*/  IMAD.MOV.U32 R3, RZ, RZ, 0x4000 ;  /* 0x00004000ff037424 */ /* 0x000fc800078e00ff */
[----:B------:R1:W-:Y:S06]  /*12ae0*/  SYNCS.ARRIVE.TRANS64 RZ, [R2+URZ+0x16850], R3 ;  /* 0x0168500302ff79a7 */ /* 0x0003ec000800003f */
[----:B------:R-:W-:Y:S05]  /*12af0*/  @!P0 BRA `(.L_x_11451) ;  /* 0x0000000000048947 */ /* 0x000fea0003800000 */
[----:B------:R-:W-:Y:S01]  /*12b00*/  BPT.TRAP 0x1 ;  /* 0x000000040000795c */ /* 0x000fe20000300000 */
.L_x_11451:
[C-C-:B01----:R-:W-:Y:S01]  /*12b10*/  IMAD R2, R22.reuse, 0x8, R25.reuse ;  /* 0x0000000816027824 */ /* 0x143fe200078e0219 */
        /* <DEDUP_REMOVED lines=13> */
[----:B------:R-:W-:Y:S02]  /*12bf0*/  ULEA UR11, UR11, UR4, 0x7 ;  /* 0x000000040b0b7291 */ /* 0x000fe4000f8e383f */
[----:B------:R-:W-:Y:S02]  /*12c00*/  UIADD3 UR9, UR9, 0x16850, URZ ;  /* 0x0001685009097890 */ /* 0x000fe4000fffe03f */
[----:B------:R-:W-:Y:S01]  /*12c10*/  UIADD3 UR8, UR8, 0x400, URZ ;  /* 0x0000040008087890 */ /* 0x000fe2000fffe03f */
[----:B------:R-:W-:-:S08]  /*12c20*/  UMOV UR4, 0x0 ;  /* 0x0000000000047882 */ /* 0x000fd00000000000 */
[----:B------:R0:W-:Y:S02]  /*12c30*/  UTMALDG.4D [UR8], [UR6], desc[UR4] ;  /* 0x00000408060075b4 */ /* 0x0001e40008019000 */
[----:B0-----:R-:W-:Y:S01]  /*12c40*/  NOP ;  /* 0x0000000000007918 */ /* 0x001fe20000000000 */
.L_x_11446:
[----:B------:R-:W-:Y:S05]  /*12c50*/  BSYNC B2 ;  /* 0x0000000000027941 */ /* 0x000fea0003800000 */
.L_x_11445:
[----:B------:R-:W-:Y:S02]  /*12c60*/  IMAD.MOV.U32 R22, RZ, RZ, R12 ;  /* 0x000000ffff167224 */ /* 0x000fe400078e000c */
[----:B------:R-:W-:Y:S02]  /*12c70*/  IMAD.MOV.U32 R24, RZ, RZ, R13 ;  /* 0x000000ffff187224 */ /* 0x000fe400078e000d */
[----:B------:R-:W-:-:S07]  /*12c80*/  VIADD R10, R28, 0xfffffffd ;  /* 0xfffffffd1c0a7836 */ /* 0x000fce0000000000 */
.L_x_11444:
[----:B------:R-:W-:Y:S05]  /*12c90*/  BSYNC B1 ;  /* 0x0000000000017941 */ /* 0x000fea0003800000 */
.L_x_11443:
[----:B------:R-:W-:Y:S01]  /*12ca0*/  VIADD R11, R11, 0xfffffffe ;  /* 0xfffffffe0b0b7836 */ /* 0x000fe20000000000 */
[----:B------:R-:W-:-:S04]  /*12cb0*/  LOP3.LUT R28, RZ, R28, RZ, 0x33, !PT ;  /* 0x0000001cff1c7212 */ /* 0x000fc800078e33ff */
[----:B------:R-:W-:-:S13]  /*12cc0*/  ISETP.NE.AND P0, PT, R11, R28, PT ;  /* 0x0000001c0b00720c */ /* 0x000fda0003f05270 */
[----:B------:R-:W-:Y:S05]  /*12cd0*/  @!P0 BRA `(.L_x_11442) ;  /* 0x0000000800ec8947 */ /* 0x000fea0003800000 */
[----:B------:R-:W-:-:S07]  /*12ce0*/  IMAD.MOV.U32 R4, RZ, RZ, R8 ;  /* 0x000000ffff047224 */ /* 0x000fce00078e0008 */
.L_x_11466:
        /* <DEDUP_REMOVED lines=31> */
.L_x_11454:
[----:B------:R-:W-:Y:S01]  /*12ee0*/  IMAD R3, R11, 0x8, R25 ;  /* 0x000000080b037824 */ /* 0x000fe200078e0219 */
[----:B------:R-:W-:-:S04]  /*12ef0*/  SHF.L.U32 R2, R12, 0x1f, RZ ;  /* 0x0000001f0c027819 */ /* 0x000fc800000006ff */
[----:B------:R-:W1:Y:S02]  /*12f00*/  SYNCS.PHASECHK.TRANS64.TRYWAIT P0, [R3+URZ+0x16840], R2 ;  /* 0x01684002030075a7 */ /* 0x000e64000800017f */
[----:B-1----:R-:W-:Y:S05]  /*12f10*/  @!P0 BRA `(.L_x_11455) ;  /* 0x0000002000808947 */ /* 0x002fea0003800000 */
.L_x_11511:
        /* <DEDUP_REMOVED lines=9> */
.L_x_11456:
        /* <DEDUP_REMOVED lines=21> */
.L_x_11512:
[----:B------:R-:W-:Y:S05]  /*13100*/  @P0 BRA `(.L_x_11458) ;  /* 0x0000000000140947 */ /* 0x000fea0003800000 */
[----:B------:R-:W-:Y:S01]  /*13110*/  ISETP.NE.AND P1, PT, R27, RZ, PT ;  /* 0x000000ff1b00720c */ /* 0x000fe20003f25270 */
[----:B------:R-:W-:-:S04]  /*13120*/  IMAD.MOV.U32 R2, RZ, RZ, 0x4000 ;  /* 0x00004000ff027424 */ /* 0x000fc800078e00ff */
[----:B------:R1:W-:Y:S08]  /*13130*/  SYNCS.ARRIVE.TRANS64 RZ, [R3+URZ+0x50], R2 ;  /* 0x0000500203ff79a7 */ /* 0x0003f0000800003f */
[----:B------:R-:W-:Y:S05]  /*13140*/  @!P1 BRA `(.L_x_11458) ;  /* 0x0000000000049947 */ /* 0x000fea0003800000 */
[----:B------:R-:W-:Y:S01]  /*13150*/  BPT.TRAP 0x1 ;  /* 0x000000040000795c */ /* 0x000fe20000300000 */
.L_x_11458:
        /* <DEDUP_REMOVED lines=15> */
[----:B------:R-:W-:-:S03]  /*13250*/  ULEA UR11, UR11, UR4, 0x7 ;  /* 0x000000040b0b7291 */ /* 0x000fc6000f8e383f */
[----:B------:R-:W-:-:S06]  /*13260*/  UMOV UR4, 0x0 ;  /* 0x0000000000047882 */ /* 0x000fcc0000000000 */
[----:B------:R2:W-:Y:S02]  /*13270*/  UTMALDG.4D [UR8], [UR6], desc[UR4] ;  /* 0x00000408060075b4 */ /* 0x0005e40008019000 */
[----:B--2---:R-:W-:Y:S01]  /*13280*/  NOP ;  /* 0x0000000000007918 */ /* 0x004fe20000000000 */
.L_x_11453:
[----:B------:R-:W-:Y:S05]  /*13290*/  BSYNC B1 ;  /* 0x0000000000017941 */ /* 0x000fea0003800000 */
.L_x_11452:
        /* <DEDUP_REMOVED lines=31> */
.L_x_11461:
[----:B------:R-:W-:Y:S01]  /*13490*/  IMAD R2, R22, 0x8, R25 ;  /* 0x0000000816027824 */ /* 0x000fe200078e0219 */
[----:B------:R-:W-:-:S04]  /*134a0*/  SHF.L.U32 R3, R24, 0x1f, RZ ;  /* 0x0000001f18037819 */ /* 0x000fc800000006ff */
[----:B------:R-:W1:Y:S02]  /*134b0*/  SYNCS.PHASECHK.TRANS64.TRYWAIT P0, [R2+URZ+0x16840], R3 ;  /* 0x01684003020075a7 */ /* 0x000e64000800017f */
[----:B-1----:R-:W-:Y:S05]  /*134c0*/  @!P0 BRA `(.L_x_11462) ;  /* 0x0000001c003c8947 */ /* 0x002fea0003800000 */
.L_x_11513:
        /* <DEDUP_REMOVED lines=9> */
.L_x_11463:
[----:B01----:R-:W-:Y:S01]  /*13560*/  IMAD R2, R22, 0x4000, R25 ;  /* 0x0000400016027824 */ /* 0x003fe200078e0219 */
        /* <DEDUP_REMOVED lines=13> */
[----:B------:R-:W-:Y:S01]  /*13640*/  ULEA UR11, UR11, UR4, 0x7 ;  /* 0x000000040b0b7291 */ /* 0x000fe2000f8e383f */
[----:B------:R-:W-:Y:S01]  /*13650*/  SHF.L.U32 R3, R12, 0x1f, RZ ;  /* 0x0000001f0c037819 */ /* 0x000fe200000006ff */
[----:B------:R-:W-:Y:S01]  /*13660*/  UIADD3 UR8, UR8, 0xe400, URZ ;  /* 0x0000e40008087890 */ /* 0x000fe2000fffe03f */
[----:B------:R-:W-:-:S09]  /*13670*/  UMOV UR4, 0x0 ;  /* 0x0000000000047882 */ /* 0x000fd20000000000 */
[----:B------:R-:W-:-:S09]  /*13680*/  UIADD3 UR9, UR9, 0x30, URZ ;  /* 0x0000003009097890 */ /* 0x000fd2000fffe03f */
[----:B------:R0:W-:Y:S01]  /*13690*/  UTMALDG.4D [UR8], [UR6], desc[UR4] ;  /* 0x00000408060075b4 */ /* 0x0001e20008019000 */
[----:B------:R-:W1:Y:S02]  /*136a0*/  SYNCS.PHASECHK.TRANS64.TRYWAIT P1, [R2+URZ+0x60], R3 ;  /* 0x00006003020075a7 */ /* 0x000e64000802017f */
[----:B01----:R-:W-:Y:S05]  /*136b0*/  @!P1 BRA `(.L_x_11464) ;  /* 0x0000001800d49947 */ /* 0x003fea0003800000 */
.L_x_11514:
[----:B------:R-:W-:Y:S05]  /*136c0*/  @P0 BRA `(.L_x_11465) ;  /* 0x0000000000140947 */ /* 0x000fea0003800000 */
[----:B------:R-:W-:Y:S01]  /*136d0*/  ISETP.NE.AND P1, PT, R27, RZ, PT ;  /* 0x000000ff1b00720c */ /* 0x000fe20003f25270 */
[----:B0-----:R-:W-:-:S04]  /*136e0*/  IMAD.MOV.U32 R3, RZ, RZ, 0x4000 ;  /* 0x00004000ff037424 */ /* 0x001fc800078e00ff */
[----:B------:R1:W-:Y:S08]  /*136f0*/  SYNCS.ARRIVE.TRANS64 RZ, [R2+URZ+0x50], R3 ;  /* 0x0000500302ff79a7 */ /* 0x0003f0000800003f */
[----:B------:R-:W-:Y:S05]  /*13700*/  @!P1 BRA `(.L_x_11465) ;  /* 0x0000000000049947 */ /* 0x000fea0003800000 */
[----:B------:R-:W-:Y:S01]  /*13710*/  BPT.TRAP 0x1 ;  /* 0x000000040000795c */ /* 0x000fe20000300000 */
.L_x_11465:
        /* <DEDUP_REMOVED lines=19> */
.L_x_11460:
[----:B------:R-:W-:Y:S05]  /*13850*/  BSYNC B1 ;  /* 0x0000000000017941 */ /* 0x000fea0003800000 */
.L_x_11459:
[----:B------:R-:W-:Y:S01]  /*13860*/  ISETP.GT.AND P0, PT, R13, R26, PT ;  /* 0x0000001a0d00720c */ /* 0x000fe20003f04270 */
[----:B------:R-:W-:-:S12]  /*13870*/  VIADD R10, R10, 0xfffffffe ;  /* 0xfffffffe0a0a7836 */ /* 0x000fd80000000000 */
[----:B------:R-:W-:Y:S05]  /*13880*/  @P0 BRA `(.L_x_11466) ;  /* 0xfffffff400180947 */ /* 0x000fea000383ffff */
.L_x_11442:
[----:B------:R-:W-:Y:S05]  /*13890*/  BSYNC B0 ;  /* 0x0000000000007941 */ /* 0x000fea0003800000 */
.L_x_11441:
        /* <DEDUP_REMOVED lines=15> */
.L_x_11468:
[----:B------:R-:W-:Y:S05]  /*13990*/  BSYNC B0 ;  /* 0x0000000000007941 */ /* 0x000fea0003800000 */
.L_x_11467:
[----:B------:R-:W-:Y:S04]  /*139a0*/  BSSY B0, `(.L_x_11469) ;  /* 0x0000020000007945 */ /* 0x000fe80003800000 */
[----:B------:R-:W-:Y:S05]  /*139b0*/  @!P6 BRA `(.L_x_11470) ;  /* 0x000000000078e947 */ /* 0x000fea0003800000 */
[----:B01----:R-:W-:Y:S01]  /*139c0*/  IMAD R3, R22, 0x8, R25 ;  /* 0x0000000816037824 */ /* 0x003fe200078e0219 */
[----:B------:R-:W-:-:S04]  /*139d0*/  SHF.L.U32 R2, R24, 0x1f, RZ ;  /* 0x0000001f18027819 */ /* 0x000fc800000006ff */
[----:B------:R-:W0:Y:S02]  /*139e0*/  SYNCS.PHASECHK.TRANS64.TRYWAIT P0, [R3+URZ+0x16860], R2 ;  /* 0x01686002030075a7 */ /* 0x000e24000800017f */
[----:B0-----:R-:W-:Y:S05]  /*139f0*/  @!P0 BRA `(.L_x_11471) ;  /* 0x0000001800188947 */ /* 0x001fea0003800000 */
.L_x_11515:
        /* <DEDUP_REMOVED lines=9> */
.L_x_11472:
        /* <DEDUP_REMOVED lines=11> */
[----:B------:R-:W-:Y:S02]  /*13b40*/  ULEA UR11, UR11, UR4, 0x7 ;  /* 0x000000040b0b7291 */ /* 0x000fe4000f8e383f */
[----:B------:R-:W-:Y:S02]  /*13b50*/  UIADD3 UR9, UR9, 0x16850, URZ ;  /* 0x0001685009097890 */ /* 0x000fe4000fffe03f */
[----:B------:R-:W-:Y:S01]  /*13b60*/  UIADD3 UR8, UR8, 0x400, URZ ;  /* 0x0000040008087890 */ /* 0x000fe2000fffe03f */
[----:B------:R-:W-:-:S08]  /*13b70*/  UMOV UR4, 0x0 ;  /* 0x0000000000047882 */ /* 0x000fd00000000000 */
[----:B------:R2:W-:Y:S02]  /*13b80*/  UTMALDG.4D [UR8], [UR6], desc[UR4] ;  /* 0x00000408060075b4 */ /* 0x0005e40008019000 */
[----:B--2---:R-:W-:Y:S01]  /*13b90*/  NOP ;  /* 0x0000000000007918 */ /* 0x004fe20000000000 */
.L_x_11470:
[----:B------:R-:W-:Y:S05]  /*13ba0*/  BSYNC B0 ;  /* 0x0000000000007941 */ /* 0x000fea0003800000 */
.L_x_11469:
[----:B------:R-:W-:-:S05]  /*13bb0*/  VIADD R22, R22, 0x1 ;  /* 0x0000000116167836 */ /* 0x000fca0000000000 */
[----:B------:R-:W-:-:S04]  /*13bc0*/  ISETP.NE.AND P0, PT, R22, 0x2, PT ;  /* 0x000000021600780c */ /* 0x000fc80003f05270 */
[----:B01----:R-:W-:Y:S02]  /*13bd0*/  SEL R3, RZ, 0x1, P0 ;  /* 0x00000001ff037807 */ /* 0x003fe40000000000 */
[----:B------:R-:W-:Y:S02]  /*13be0*/  SEL R22, R22, RZ, P0 ;  /* 0x000000ff16167207 */ /* 0x000fe40000000000 */
[----:B------:R-:W-:-:S07]  /*13bf0*/  LOP3.LUT R24, R24, R3, RZ, 0x3c, !PT ;  /* 0x0000000318187212 */ /* 0x000fce00078e3cff */
.L_x_11428:
[----:B------:R-:W-:Y:S05]  /*13c00*/  BSYNC B6 ;  /* 0x0000000000067941 */ /* 0x000fea0003800000 */
.L_x_11426:
[----:B------:R-:W-:-:S03]  /*13c10*/  UMOV UR4, 0xffffffff ;  /* 0xffffffff00047882 */ /* 0x000fc60000000000 */
[----:B------:R-:W-:Y:S05]  /*13c20*/  BRA.DIV UR4, `(.L_x_11473) ;  /* 0x0000001604a07947 */ /* 0x000fea000b800000 */
[----:B------:R0:W1:Y:S04]  /*13c30*/  SHFL.IDX PT, R5, R16, RZ, 0x1f ;  /* 0x00001fff10057589 */ /* 0x00006800000e0000 */
[----:B------:R0:W2:Y:S02]  /*13c40*/  SHFL.IDX PT, R4, R16, 0x1, 0x1f ;  /* 0x00201f0010047f89 */ /* 0x0000a400000e0000 */
.L_x_11519:
        /* <DEDUP_REMOVED lines=11> */
.L_x_11475:
[----:B------:R-:W-:Y:S05]  /*13d00*/  BSYNC B0 ;  /* 0x0000000000007941 */ /* 0x000fea0003800000 */
.L_x_11474:
        /* <DEDUP_REMOVED lines=23> */
.L_x_11527:
[----:B------:R-:W-:Y:S02]  /*13e80*/  ULDC UR4, c[0x0][0xc10] ;  /* 0x0003040000047ab9 */ /* 0x000fe40000000800 */
[----:B------:R-:W-:-:S04]  /*13e90*/  IMAD.U32 R6, RZ, RZ, UR4 ;  /* 0x00000004ff067e24 */ /* 0x000fc8000f8e00ff */
[----:B----4-:R-:W-:-:S04]  /*13ea0*/  IMAD R7, R14, R6, RZ ;  /* 0x000000060e077224 */ /* 0x010fc800078e02ff */
[----:B--2---:R-:W-:-:S05]  /*13eb0*/  IMAD.IADD R4, R4, 0x1, R7 ;  /* 0x0000000104047824 */ /* 0x004fca00078e0207 */
[----:B-1----:R-:W-:-:S13]  /*13ec0*/  ISETP.GT.AND P0, PT, R4, R5, PT ;  /* 0x000000050400720c */ /* 0x002fda0003f04270 */
[----:B------:R-:W-:Y:S05]  /*13ed0*/  @P0 BRA `(.L_x_11477) ;  /* 0x0000000000ac0947 */ /* 0x000fea0003800000 */
[----:B------:R-:W1:Y:S02]  /*13ee0*/  LDC R0, c[0x0][0xc14] ;  /* 0x00030500ff007b82 */ /* 0x000e640000000800 */
.L_x_11482:
        /* <DEDUP_REMOVED lines=12> */
.L_x_11480:
[----:B------:R-:W-:Y:S05]  /*13fb0*/  BSYNC B0 ;  /* 0x0000000000007941 */ /* 0x000fea0003800000 */
.L_x_11479:
        /* <DEDUP_REMOVED lines=23> */
.L_x_11535:
[----:B------:R-:W-:Y:S02]  /*14130*/  ULDC UR4, c[0x0][0xc10] ;  /* 0x0003040000047ab9 */ /* 0x000fe40000000800 */
[----:B------:R-:W-:-:S04]  /*14140*/  IMAD.U32 R6, RZ, RZ, UR4 ;  /* 0x00000004ff067e24 */ /* 0x000fc8000f8e00ff */
[----:B--2---:R-:W-:-:S04]  /*14150*/  IMAD R7, R14, R6, RZ ;  /* 0x000000060e077224 */ /* 0x004fc800078e02ff */
[----:B------:R-:W-:-:S05]  /*14160*/  IMAD.IADD R4, R7, 0x1, R4 ;  /* 0x0000000107047824 */ /* 0x000fca00078e0204 */
[----:B------:R-:W-:-:S13]  /*14170*/  ISETP.GT.AND P0, PT, R4, R5, PT ;  /* 0x000000050400720c */ /* 0x000fda0003f04270 */
[----:B------:R-:W-:Y:S05]  /*14180*/  @!P0 BRA `(.L_x_11482) ;  /* 0xfffffffc00588947 */ /* 0x000fea000383ffff */
.L_x_11477:
        /* <DEDUP_REMOVED lines=8> */
.L_x_11539:
[----:B------:R-:W-:Y:S01]  /*14210*/  ISETP.NE.AND P0, PT, R3, RZ, PT ;  /* 0x000000ff0300720c */ /* 0x000fe20003f05270 */
[----:B------:R-:W-:-:S12]  /*14220*/  IMAD.MOV.U32 R14, RZ, RZ, RZ ;  /* 0x000000ffff0e7224 */ /* 0x000fd800078e00ff */
[----:B------:R-:W-:Y:S05]  /*14230*/  @!P0 BRA `(.L_x_11484) ;  /* 0x0000000000108947 */ /* 0x000fea0003800000 */
[----:B------:R-:W-:Y:S01]  /*14240*/  UMOV UR4, 0xffffffff ;  /* 0xffffffff00047882 */ /* 0x000fe20000000000 */
[----:B------:R-:W-:Y:S02]  /*14250*/  VIADD R12, R4, 0xffffffff ;  /* 0xffffffff040c7836 */ /* 0x000fe40000000000 */
[----:B------:R-:W-:Y:S05]  /*14260*/  BRA.DIV UR4, `(.L_x_11485) ;  /* 0x0000001a04447947 */ /* 0x000fea000b800000 */
[----:B------:R0:W0:Y:S02]  /*14270*/  SHFL.IDX PT, R14, R8, R12, 0x1f ;  /* 0x00001f0c080e7589 */ /* 0x00002400000e0000 */
.L_x_11484:
        /* <DEDUP_REMOVED lines=66> */
.L_x_11478:
[----:B------:R-:W-:Y:S01]  /*146a0*/  UMOV UR4, URZ ;  /* 0x0000003f00047c82 */ /* 0x000fe20008000000 */
[----:B------:R-:W-:Y:S01]  /*146b0*/  UMOV UR5, URZ ;  /* 0x0000003f00057c82 */ /* 0x000fe20008000000 */
[----:B------:R-:W-:Y:S01]  /*146c0*/  ULDC UR6, c[0x0][0xc14] ;  /* 0x0003050000067ab9 */ /* 0x000fe20000000800 */
[----:B0-----:R-:W-:Y:S02]  /*146d0*/  IMAD.MOV.U32 R16, RZ, RZ, R5 ;  /* 0x000000ffff107224 */ /* 0x001fe400078e0005 */
[----:B------:R-:W-:Y:S02]  /*146e0*/  IMAD.U32 R17, RZ, RZ, UR4 ;  /* 0x00000004ff117e24 */ /* 0x000fe4000f8e00ff */
[----:B------:R-:W-:Y:S02]  /*146f0*/  IMAD.U32 R18, RZ, RZ, UR5 ;  /* 0x00000005ff127e24 */ /* 0x000fe4000f8e00ff */
[----:B------:R-:W-:-:S07]  /*14700*/  IMAD.U32 R19, RZ, RZ, UR6 ;  /* 0x00000006ff137e24 */ /* 0x000fce000f8e00ff */
.L_x_11486:
        /* <DEDUP_REMOVED lines=10> */
.L_x_11414:
        /* <DEDUP_REMOVED lines=11> */
.L_x_11542:
[----:B------:R-:W-:Y:S05]  /*14860*/  BSYNC B0 ;  /* 0x0000000000007941 */ /* 0x000fea0003800000 */
.L_x_11488:
[----:B------:R-:W-:-:S03]  /*14870*/  UMOV UR4, 0xffffffff ;  /* 0xffffffff00047882 */ /* 0x000fc60000000000 */
[----:B------:R-:W-:Y:S05]  /*14880*/  BRA.DIV UR4, `(.L_x_11490) ;  /* 0x0000001204f47947 */ /* 0x000fea000b800000 */
[----:B0-----:R-:W0:Y:S02]  /*14890*/  S2R R0, SR_TID.X ;  /* 0x0000000000007919 */ /* 0x001e240000002100 */
[----:B0-----:R-:W-:-:S04]  /*148a0*/  SHF.R.U32.HI R0, RZ, 0x5, R0 ;  /* 0x00000005ff007819 */ /* 0x001fc80000011600 */
[----:B------:R-:W-:-:S05]  /*148b0*/  LOP3.LUT R0, R0, 0x3, RZ, 0xc0, !PT ;  /* 0x0000000300007812 */ /* 0x000fca00078ec0ff */
[----:B------:R0:W1:Y:S02]  /*148c0*/  SHFL.IDX PT, R14, R0, RZ, 0x1f ;  /* 0x00001fff000e7589 */ /* 0x00006400000e0000 */
.L_x_11545:
[----:B-1----:R-:W-:Y:S01]  /*148d0*/  ISETP.NE.AND P0, PT, R14, RZ, PT ;  /* 0x000000ff0e00720c */ /* 0x002fe20003f05270 */
[----:B------:R-:W-:-:S12]  /*148e0*/  BSSY B0, `(.L_x_11491) ;  /* 0x0000024000007945 */ /* 0x000fd80003800000 */
[----:B------:R-:W-:Y:S05]  /*148f0*/  @P0 BRA `(.L_x_11492) ;  /* 0x0000000000880947 */ /* 0x000fea0003800000 */
[----:B------:R-:W-:-:S03]  /*14900*/  UMOV UR4, 0xffffffff ;  /* 0xffffffff00047882 */ /* 0x000fc60000000000 */
[----:B------:R-:W-:Y:S05]  /*14910*/  BRA.DIV UR4, `(.L_x_11493) ;  /* 0x0000001604047947 */ /* 0x000fea000b800000 */
[----:B------:R-:W-:-:S13]  /*14920*/  ELECT P6, URZ, PT ;  /* 0x00000000003f782f */ /* 0x000fda00038c0000 */
.L_x_11548:
[----:B------:R-:W-:Y:S05]  /*14930*/  @!P6 BRA `(.L_x_11492) ;  /* 0x000000000078e947 */ /* 0x000fea0003800000 */
[----:B------:R-:W-:-:S06]  /*14940*/  ULOP3.LUT UR4, UR36, 0x2, URZ, 0xfc, !UPT ;  /* 0x0000000224047892 */ /* 0x000fcc000f8efc3f */
[----:B0-----:R-:W-:-:S05]  /*14950*/  IMAD.U32 R0, RZ, RZ, UR4 ;  /* 0x00000004ff007e24 */ /* 0x001fca000f8e00ff */
[----:B------:R-:W-:-:S13]  /*14960*/  ISETP.NE.AND P2, PT, R0, 0x3, PT ;  /* 0x000000030000780c */ /* 0x000fda0003f45270 */
[----:B------:R-:W-:Y:S05]  /*14970*/  @!P2 BRA `(.L_x_11494) ;  /* 0x000000000004a947 */ /* 0x000fea0003800000 */
[----:B------:R-:W-:Y:S01]  /*14980*/  BPT.TRAP 0x1 ;  /* 0x000000040000795c */ /* 0x000fe20000300000 */
.L_x_11494:
        /* <DEDUP_REMOVED lines=12> */
.L_x_11549:
[----:B------:R-:W1:Y:S02]  /*14a50*/  SYNCS.PHASECHK.TRANS64.TRYWAIT P0, [R3+URZ], R0 ;  /* 0x00000000030075a7 */ /* 0x000e64000800017f */
[----:B-1----:R-:W-:Y:S05]  /*14a60*/  @!P0 BRA `(.L_x_11496) ;  /* 0x0000001000e48947 */ /* 0x002fea0003800000 */
.L_x_11550:
[----:B------:R-:W-:Y:S05]  /*14a70*/  @!P2 BRA `(.L_x_11497) ;  /* 0x000000000004a947 */ /* 0x000fea0003800000 */
[----:B------:R-:W-:Y:S01]  /*14a80*/  BPT.TRAP 0x1 ;  /* 0x000000040000795c */ /* 0x000fe20000300000 */
.L_x_11497:
[----:B-1----:R-:W-:-:S04]  /*14a90*/  VIADD R3, R9, 0x16860 ;  /* 0x0001686009037836 */ /* 0x002fc80000000000 */
[----:B------:R-:W-:-:S04]  /*14aa0*/  IMAD R5, R22, 0x8, R3 ;  /* 0x0000000816057824 */ /* 0x000fc800078e0203 */
[----:B------:R-:W1:Y:S02]  /*14ab0*/  SYNCS.PHASECHK.TRANS64.TRYWAIT P0, [R5+URZ], R2 ;  /* 0x00000002050075a7 */ /* 0x000e64000800017f */
[----:B-1----:R-:W-:Y:S05]  /*14ac0*/  @!P0 BRA `(.L_x_11498) ;  /* 0x0000001000e08947 */ /* 0x002fea0003800000 */
.L_x_11551:
[----:B------:R-:W-:-:S07]  /*14ad0*/  IMAD R3, R4, 0x8, R3 ;  /* 0x0000000804037824 */ /* 0x000fce00078e0203 */
.L_x_11499:
[----:B--2---:R2:W4:Y:S02]  /*14ae0*/  SYNCS.PHASECHK.TRANS64.TRYWAIT P0, [R3+URZ], R0 ;  /* 0x00000000030075a7 */ /* 0x004524000800017f */
[----:B----4-:R-:W-:Y:S05]  /*14af0*/  @!P0 NANOSLEEP.SYNCS 0x989680 ;  /* 0x009896800000895d */ /* 0x010fea0003900000 */
[----:B------:R-:W4:Y:S02]  /*14b00*/  @!P0 SYNCS.PHASECHK.TRANS64 P0, [R3+URZ], R0 ;  /* 0x00000000030085a7 */ /* 0x000f24000800007f */
[----:B----4-:R-:W-:Y:S05]  /*14b10*/  @!P0 BRA `(.L_x_11499) ;  /* 0xfffffffc00f08947 */ /* 0x010fea000383ffff */
.L_x_11492:
[----:B------:R-:W-:Y:S05]  /*14b20*/  BSYNC B0 ;  /* 0x0000000000007941 */ /* 0x000fea0003800000 */
.L_x_11491:
[----:B------:R-:W-:Y:S05]  /*14b30*/  EXIT ;  /* 0x000000000000794d */ /* 0x000fea0003800000 */
.L_x_11318:
[----:B0-----:R-:W-:-:S04]  /*14b40*/  IMAD.U32 R3, RZ, RZ, UR45 ;  /* 0x0000002dff037e24 */ /* 0x001fc8000f8e00ff */
[----:B------:R0:W1:Y:S03]  /*14b50*/  SYNCS.PHASECHK.TRANS64.TRYWAIT P1, [R3+URZ+0x16800], R0 ;  /* 0x01680000030075a7 */ /* 0x000066000802017f */
[----:B-1----:R-:W-:Y:S05]  /*14b60*/  @!P1 NANOSLEEP.SYNCS 0x989680 ;  /* 0x009896800000995d */ /* 0x002fea0003900000 */
[----:B------:R-:W1:Y:S02]  /*14b70*/  @!P1 SYNCS.PHASECHK.TRANS64 P1, [R3+URZ+0x16800], R0 ;  /* 0x01680000030095a7 */ /* 0x000e64000802007f */
[----:B-1----:R-:W-:Y:S05]  /*14b80*/  @!P1 BRA `(.L_x_11318) ;  /* 0xfffffffc00ec9947 */ /* 0x002fea000383ffff */
[----:B------:R-:W-:Y:S05]  /*14b90*/  BRA `(.L_x_11500) ;  /* 0xfffffecc00847947 */ /* 0x000fea000383ffff */
.L_x_11322:
[----:B-1----:R1:W2:Y:S02]  /*14ba0*/  SYNCS.PHASECHK.TRANS64.TRYWAIT P2, [R4+URZ+0x16830], R3 ;  /* 0x01683003040075a7 */ /* 0x0022a4000804017f */
[----:B--2---:R-:W-:Y:S05]  /*14bb0*/  @!P2 NANOSLEEP.SYNCS 0x989680 ;  /* 0x009896800000a95d */ /* 0x004fea0003900000 */
[----:B------:R-:W2:Y:S02]  /*14bc0*/  @!P2 SYNCS.PHASECHK.TRANS64 P2, [R4+URZ+0x16830], R3 ;  /* 0x016830030400a5a7 */ /* 0x000ea4000804007f */
[----:B--2---:R-:W-:Y:S05]  /*14bd0*/  @!P2 BRA `(.L_x_11322) ;  /* 0xfffffffc00f0a947 */ /* 0x004fea000383ffff */
[----:B------:R-:W-:Y:S05]  /*14be0*/  BRA `(.L_x_11321) ;  /* 0xfffffecc00a87947 */ /* 0x000fea000383ffff */
.L_x_11338:
[----:B-1----:R-:W-:-:S04]  /*14bf0*/  IMAD.U32 R21, RZ, RZ, UR6 ;  /* 0x00000006ff157e24 */ /* 0x002fc8000f8e00ff */
[----:B------:R1:W2:Y:S03]  /*14c00*/  SYNCS.PHASECHK.TRANS64.TRYWAIT P2, [R21+URZ+0x16830], R8 ;  /* 0x01683008150075a7 */ /* 0x0002a6000804017f */
[----:B--2---:R-:W-:Y:S05]  /*14c10*/  @!P2 NANOSLEEP.SYNCS 0x989680 ;  /* 0x009896800000a95d */ /* 0x004fea0003900000 */
[----:B------:R-:W2:Y:S02]  /*14c20*/  @!P2 SYNCS.PHASECHK.TRANS64 P2, [R21+URZ+0x16830], R8 ;  /* 0x016830081500a5a7 */ /* 0x000ea4000804007f */
[----:B--2---:R-:W-:Y:S05]  /*14c30*/  @!P2 BRA `(.L_x_11338) ;  /* 0xfffffffc00eca947 */ /* 0x004fea000383ffff */
[----:B------:R-:W-:Y:S05]  /*14c40*/  BRA `(.L_x_11335) ;  /* 0xffffff0400e47947 */ /* 0x000fea000383ffff */
.L_x_11342:
[----:B-1----:R-:W-:-:S04]  /*14c50*/  IMAD.U32 R21, RZ, RZ, UR6 ;  /* 0x00000006ff157e24 */ /* 0x002fc8000f8e00ff */
[----:B------:R1:W2:Y:S03]  /*14c60*/  SYNCS.PHASECHK.TRANS64.TRYWAIT P2, [R21+URZ+0x16850], R8 ;  /* 0x01685008150075a7 */ /* 0x0002a6000804017f */
[----:B--2---:R-:W-:Y:S05]  /*14c70*/  @!P2 NANOSLEEP.SYNCS 0x989680 ;  /* 0x009896800000a95d */ /* 0x004fea0003900000 */
[----:B------:R-:W2:Y:S02]  /*14c80*/  @!P2 SYNCS.PHASECHK.TRANS64 P2, [R21+URZ+0x16850], R8 ;  /* 0x016850081500a5a7 */ /* 0x000ea4000804007f */
[----:B--2---:R-:W-:Y:S05]  /*14c90*/  @!P2 BRA `(.L_x_11342) ;  /* 0xfffffffc00eca947 */ /* 0x004fea000383ffff */
[----:B------:R-:W-:Y:S05]  /*14ca0*/  BRA `(.L_x_11339) ;  /* 0xffffff08005c7947 */ /* 0x000fea000383ffff */
.L_x_11359:
[----:B-1----:R-:W-:-:S04]  /*14cb0*/  IMAD.U32 R7, RZ, RZ, UR6 ;  /* 0x00000006ff077e24 */ /* 0x002fc8000f8e00ff */
[----:B------:R1:W2:Y:S03]  /*14cc0*/  SYNCS.PHASECHK.TRANS64.TRYWAIT P2, [R7+URZ+0x16830], R6 ;  /* 0x01683006070075a7 */ /* 0x0002a6000804017f */
[----:B--2---:R-:W-:Y:S05]  /*14cd0*/  @!P2 NANOSLEEP.SYNCS 0x989680 ;  /* 0x009896800000a95d */ /* 0x004fea0003900000 */
[----:B------:R-:W2:Y:S02]  /*14ce0*/  @!P2 SYNCS.PHASECHK.TRANS64 P2, [R7+URZ+0x16830], R6 ;  /* 0x016830060700a5a7 */ /* 0x000ea4000804007f */
[----:B--2---:R-:W-:Y:S05]  /*14cf0*/  @!P2 BRA `(.L_x_11359) ;  /* 0xfffffffc00eca947 */ /* 0x004fea000383ffff */
[----:B------:R-:W-:Y:S05]  /*14d00*/  BRA `(.L_x_11356) ;  /* 0xffffff3c00907947 */ /* 0x000fea000383ffff */
.L_x_11363:
[----:B-1----:R-:W-:-:S04]  /*14d10*/  IMAD.U32 R7, RZ, RZ, UR6 ;  /* 0x00000006ff077e24 */ /* 0x002fc8000f8e00ff */
[----:B------:R1:W2:Y:S03]  /*14d20*/  SYNCS.PHASECHK.TRANS64.TRYWAIT P2, [R7+URZ+0x16850], R6 ;  /* 0x01685006070075a7 */ /* 0x0002a6000804017f */
[----:B--2---:R-:W-:Y:S05]  /*14d30*/  @!P2 NANOSLEEP.SYNCS 0x989680 ;  /* 0x009896800000a95d */ /* 0x004fea0003900000 */
[----:B------:R-:W2:Y:S02]  /*14d40*/  @!P2 SYNCS.PHASECHK.TRANS64 P2, [R7+URZ+0x16850], R6 ;  /* 0x016850060700a5a7 */ /* 0x000ea4000804007f */
[----:B--2---:R-:W-:Y:S05]  /*14d50*/  @!P2 BRA `(.L_x_11363) ;  /* 0xfffffffc00eca947 */ /* 0x004fea000383ffff */
[----:B------:R-:W-:Y:S05]  /*14d60*/  BRA `(.L_x_11360) ;  /* 0xffffff4000087947 */ /* 0x000fea000383ffff */
.L_x_11369:
[----:B-1----:R-:W-:-:S04]  /*14d70*/  IMAD.U32 R7, RZ, RZ, UR6 ;  /* 0x00000006ff077e24 */ /* 0x002fc8000f8e00ff */
[----:B------:R1:W2:Y:S03]  /*14d80*/  SYNCS.PHASECHK.TRANS64.TRYWAIT P2, [R7+URZ+0x16830], R6 ;  /* 0x01683006070075a7 */ /* 0x0002a6000804017f */
[----:B--2---:R-:W-:Y:S05]  /*14d90*/  @!P2 NANOSLEEP.SYNCS 0x989680 ;  /* 0x009896800000a95d */ /* 0x004fea0003900000 */
[----:B------:R-:W2:Y:S02]  /*14da0*/  @!P2 SYNCS.PHASECHK.TRANS64 P2, [R7+URZ+0x16830], R6 ;  /* 0x016830060700a5a7 */ /* 0x000ea4000804007f */
[----:B--2---:R-:W-:Y:S05]  /*14db0*/  @!P2 BRA `(.L_x_11369) ;  /* 0xfffffffc00eca947 */ /* 0x004fea000383ffff */
[----:B------:R-:W-:Y:S05]  /*14dc0*/  BRA `(.L_x_11366) ;  /* 0xffffff6000c47947 */ /* 0x000fea000383ffff */
.L_x_11373:
[----:B-1----:R-:W-:-:S04]  /*14dd0*/  IMAD.U32 R7, RZ, RZ, UR6 ;  /* 0x00000006ff077e24 */ /* 0x002fc8000f8e00ff */
[----:B------:R1:W2:Y:S03]  /*14de0*/  SYNCS.PHASECHK.TRANS64.TRYWAIT P2, [R7+URZ+0x16850], R6 ;  /* 0x01685006070075a7 */ /* 0x0002a6000804017f */
[----:B--2---:R-:W-:Y:S05]  /*14df0*/  @!P2 NANOSLEEP.SYNCS 0x989680 ;  /* 0x009896800000a95d */ /* 0x004fea0003900000 */
[----:B------:R-:W2:Y:S02]  /*14e00*/  @!P2 SYNCS.PHASECHK.TRANS64 P2, [R7+URZ+0x16850], R6 ;  /* 0x016850060700a5a7 */ /* 0x000ea4000804007f */
[----:B--2---:R-:W-:Y:S05]  /*14e10*/  @!P2 BRA `(.L_x_11373) ;  /* 0xfffffffc00eca947 */ /* 0x004fea000383ffff */
[----:B------:R-:W-:Y:S05]  /*14e20*/  BRA `(.L_x_11370) ;  /* 0xffffff64003c7947 */ /* 0x000fea000383ffff */
.L_x_11386:
[----:B-1----:R-:W-:-:S04]  /*14e30*/  IMAD.U32 R5, RZ, RZ, UR5 ;  /* 0x00000005ff057e24 */ /* 0x002fc8000f8e00ff */
[----:B------:R1:W2:Y:S03]  /*14e40*/  SYNCS.PHASECHK.TRANS64.TRYWAIT P0, [R5+URZ+0x16850], R0 ;  /* 0x01685000050075a7 */ /* 0x0002a6000800017f */
[----:B--2---:R-:W-:Y:S05]  /*14e50*/  @!P0 NANOSLEEP.SYNCS 0x989680 ;  /* 0x009896800000895d */ /* 0x004fea0003900000 */
[----:B------:R-:W2:Y:S02]  /*14e60*/  @!P0 SYNCS.PHASECHK.TRANS64 P0, [R5+URZ+0x16850], R0 ;  /* 0x01685000050085a7 */ /* 0x000ea4000800007f */
[----:B--2---:R-:W-:Y:S05]  /*14e70*/  @!P0 BRA `(.L_x_11386) ;  /* 0xfffffffc00ec8947 */ /* 0x004fea000383ffff */
[----:B------:R-:W-:Y:S05]  /*14e80*/  BRA `(.L_x_11385) ;  /* 0xffffff9400a07947 */ /* 0x000fea000383ffff */
.L_x_11433:
        /* <DEDUP_REMOVED lines=11> */
.L_x_11502:
[----:B------:R-:W-:Y:S05]  /*14f40*/  BSYNC B0 ;  /* 0x0000000000007941 */ /* 0x000fea0003800000 */
.L_x_11501:
[----:B------:R-:W-:Y:S05]  /*14f50*/  BRA `(.L_x_11503) ;  /* 0xffffffd0005c7947 */ /* 0x000fea000383ffff */
.L_x_11434:
[----:B------:R-:W-:Y:S01]  /*14f60*/  BSSY B0, `(.L_x_11504) ;  /* 0x0000006000007945 */ /* 0x000fe20003800000 */
[----:B------:R-:W-:-:S07]  /*14f70*/  IMAD.MOV.U32 R15, RZ, RZ, -0x1 ;  /* 0xffffffffff0f7424 */ /* 0x000fce00078e00ff */
[----:B------:R-:W-:Y:S05]  /*14f80*/  WARPSYNC.COLLECTIVE R15, `(.L_x_11505) ;  /* 0x000000000f0c7348 */ /* 0x000fea0003c00000 */
[----:B------:R-:W-:Y:S02]  /*14f90*/  ELECT P6, UR62, PT ;  /* 0x00000000003e782f */ /* 0x000fe400038c0000 */
[----:B------:R-:W-:Y:S01]  /*14fa0*/  MOV R14, UR62 ;  /* 0x0000003e000e7c02 */ /* 0x000fe20008000f00 */
[----:B------:R-:W-:Y:S10]  /*14fb0*/  ENDCOLLECTIVE ;  /* 0x000000000000791b */ /* 0x000ff40003800000 */
.L_x_11505:
[----:B------:R-:W-:Y:S05]  /*14fc0*/  BSYNC B0 ;  /* 0x0000000000007941 */ /* 0x000fea0003800000 */
.L_x_11504:
[----:B------:R-:W-:Y:S05]  /*14fd0*/  BRA `(.L_x_11506) ;  /* 0xffffffd0004c7947 */ /* 0x000fea000383ffff */
.L_x_11437:
[----:B-1----:R1:W2:Y:S02]  /*14fe0*/  SYNCS.PHASECHK.TRANS64.TRYWAIT P0, [R5+URZ+0x16840], R4 ;  /* 0x01684004050075a7 */ /* 0x0022a4000800017f */
[----:B--2---:R-:W-:Y:S05]  /*14ff0*/  @!P0 NANOSLEEP.SYNCS 0x989680 ;  /* 0x009896800000895d */ /* 0x004fea0003900000 */
[----:B------:R-:W2:Y:S02]  /*15000*/  @!P0 SYNCS.PHASECHK.TRANS64 P0, [R5+URZ+0x16840], R4 ;  /* 0x01684004050085a7 */ /* 0x000ea4000800007f */
[----:B--2---:R-:W-:Y:S05]  /*15010*/  @!P0 BRA `(.L_x_11437) ;  /* 0xfffffffc00f08947 */ /* 0x004fea000383ffff */
[----:B------:R-:W-:Y:S05]  /*15020*/  BRA `(.L_x_11507) ;  /* 0xffffffd000a07947 */ /* 0x000fea000383ffff */
.L_x_11440:
[----:B-1----:R1:W2:Y:S02]  /*15030*/  SYNCS.PHASECHK.TRANS64.TRYWAIT P0, [R25+URZ+0x16820], R4 ;  /* 0x01682004190075a7 */ /* 0x0022a4000800017f */
[----:B--2---:R-:W-:Y:S05]  /*15040*/  @!P0 NANOSLEEP.SYNCS 0x989680 ;  /* 0x009896800000895d */ /* 0x004fea0003900000 */
[----:B------:R-:W2:Y:S02]  /*15050*/  @!P0 SYNCS.PHASECHK.TRANS64 P0, [R25+URZ+0x16820], R4 ;  /* 0x01682004190085a7 */ /* 0x000ea4000800007f */
[----:B--2---:R-:W-:Y:S05]  /*15060*/  @!P0 BRA `(.L_x_11440) ;  /* 0xfffffffc00f08947 */ /* 0x004fea000383ffff */
[----:B------:R-:W-:Y:S05]  /*15070*/  BRA `(.L_x_11508) ;  /* 0xffffffd400587947 */ /* 0x000fea000383ffff */
.L_x_11448:
[----:B0-----:R0:W1:Y:S02]  /*15080*/  SYNCS.PHASECHK.TRANS64.TRYWAIT P0, [R3+URZ+0x16840], R2 ;  /* 0x01684002030075a7 */ /* 0x001064000800017f */
[----:B-1----:R-:W-:Y:S05]  /*15090*/  @!P0 NANOSLEEP.SYNCS 0x989680 ;  /* 0x009896800000895d */ /* 0x002fea0003900000 */
[----:B------:R-:W1:Y:S02]  /*150a0*/  @!P0 SYNCS.PHASECHK.TRANS64 P0, [R3+URZ+0x16840], R2 ;  /* 0x01684002030085a7 */ /* 0x000e64000800007f */
[----:B-1----:R-:W-:Y:S05]  /*150b0*/  @!P0 BRA `(.L_x_11448) ;  /* 0xfffffffc00f08947 */ /* 0x002fea000383ffff */
[----:B------:R-:W-:Y:S05]  /*150c0*/  BRA `(.L_x_11509) ;  /* 0xffffffd400fc7947 */ /* 0x000fea000383ffff */
.L_x_11450:
[----:B0-----:R0:W1:Y:S02]  /*150d0*/  SYNCS.PHASECHK.TRANS64.TRYWAIT P0, [R2+URZ+0x60], R5 ;  /* 0x00006005020075a7 */ /* 0x001064000800017f */
[----:B-1----:R-:W-:Y:S05]  /*150e0*/  @!P0 NANOSLEEP.SYNCS 0x989680 ;  /* 0x009896800000895d */ /* 0x002fea0003900000 */
[----:B------:R-:W1:Y:S02]  /*150f0*/  @!P0 SYNCS.PHASECHK.TRANS64 P0, [R2+URZ+0x60], R5 ;  /* 0x00006005020085a7 */ /* 0x000e64000800007f */
[----:B-1----:R-:W-:Y:S05]  /*15100*/  @!P0 BRA `(.L_x_11450) ;  /* 0xfffffffc00f08947 */ /* 0x002fea000383ffff */
[----:B------:R-:W-:Y:S05]  /*15110*/  BRA `(.L_x_11510) ;  /* 0xffffffd800607947 */ /* 0x000fea000383ffff */
.L_x_11455:
[----:B-1----:R1:W2:Y:S02]  /*15120*/  SYNCS.PHASECHK.TRANS64.TRYWAIT P0, [R3+URZ+0x16840], R2 ;  /* 0x01684002030075a7 */ /* 0x0022a4000800017f */
[----:B--2---:R-:W-:Y:S05]  /*15130*/  @!P0 NANOSLEEP.SYNCS 0x989680 ;  /* 0x009896800000895d */ /* 0x004fea0003900000 */
[----:B------:R-:W2:Y:S02]  /*15140*/  @!P0 SYNCS.PHASECHK.TRANS64 P0, [R3+URZ+0x16840], R2 ;  /* 0x01684002030085a7 */ /* 0x000ea4000800007f */
[----:B--2---:R-:W-:Y:S05]  /*15150*/  @!P0 BRA `(.L_x_11455) ;  /* 0xfffffffc00f08947 */ /* 0x004fea000383ffff */
[----:B------:R-:W-:Y:S05]  /*15160*/  BRA `(.L_x_11511) ;  /* 0xffffffdc006c7947 */ /* 0x000fea000383ffff */
.L_x_11457:
[----:B0-----:R0:W1:Y:S02]  /*15170*/  SYNCS.PHASECHK.TRANS64.TRYWAIT P1, [R3+URZ+0x60], R24 ;  /* 0x00006018030075a7 */ /* 0x001064000802017f */
[----:B-1----:R-:W-:Y:S05]  /*15180*/  @!P1 NANOSLEEP.SYNCS 0x989680 ;  /* 0x009896800000995d */ /* 0x002fea0003900000 */
[----:B------:R-:W1:Y:S02]  /*15190*/  @!P1 SYNCS.PHASECHK.TRANS64 P1, [R3+URZ+0x60], R24 ;  /* 0x00006018030095a7 */ /* 0x000e64000802007f */
[----:B-1----:R-:W-:Y:S05]  /*151a0*/  @!P1 BRA `(.L_x_11457) ;  /* 0xfffffffc00f09947 */ /* 0x002fea000383ffff */
[----:B------:R-:W-:Y:S05]  /*151b0*/  BRA `(.L_x_11512) ;  /* 0xffffffdc00d07947 */ /* 0x000fea000383ffff */
.L_x_11462:
[----:B-1----:R1:W2:Y:S02]  /*151c0*/  SYNCS.PHASECHK.TRANS64.TRYWAIT P0, [R2+URZ+0x16840], R3 ;  /* 0x01684003020075a7 */ /* 0x0022a4000800017f */
[----:B--2---:R-:W-:Y:S05]  /*151d0*/  @!P0 NANOSLEEP.SYNCS 0x989680 ;  /* 0x009896800000895d */ /* 0x004fea0003900000 */
[----:B------:R-:W2:Y:S02]  /*151e0*/  @!P0 SYNCS.PHASECHK.TRANS64 P0, [R2+URZ+0x16840], R3 ;  /* 0x01684003020085a7 */ /* 0x000ea4000800007f */
[----:B--2---:R-:W-:Y:S05]  /*151f0*/  @!P0 BRA `(.L_x_11462) ;  /* 0xfffffffc00f08947 */ /* 0x004fea000383ffff */
[----:B------:R-:W-:Y:S05]  /*15200*/  BRA `(.L_x_11513) ;  /* 0xffffffe000b07947 */ /* 0x000fea000383ffff */
.L_x_11464:
[----:B0-----:R0:W1:Y:S02]  /*15210*/  SYNCS.PHASECHK.TRANS64.TRYWAIT P1, [R2+URZ+0x60], R3 ;  /* 0x00006003020075a7 */ /* 0x001064000802017f */
[----:B-1----:R-:W-:Y:S05]  /*15220*/  @!P1 NANOSLEEP.SYNCS 0x989680 ;  /* 0x009896800000995d */ /* 0x002fea0003900000 */
[----:B------:R-:W1:Y:S02]  /*15230*/  @!P1 SYNCS.PHASECHK.TRANS64 P1, [R2+URZ+0x60], R3 ;  /* 0x00006003020095a7 */ /* 0x000e64000802007f */
[----:B-1----:R-:W-:Y:S05]  /*15240*/  @!P1 BRA `(.L_x_11464) ;  /* 0xfffffffc00f09947 */ /* 0x002fea000383ffff */
[----:B------:R-:W-:Y:S05]  /*15250*/  BRA `(.L_x_11514) ;  /* 0xffffffe400187947 */ /* 0x000fea000383ffff */
.L_x_11471:
[----:B0-----:R0:W1:Y:S02]  /*15260*/  SYNCS.PHASECHK.TRANS64.TRYWAIT P0, [R3+URZ+0x16860], R2 ;  /* 0x01686002030075a7 */ /* 0x001064000800017f */
[----:B-1----:R-:W-:Y:S05]  /*15270*/  @!P0 NANOSLEEP.SYNCS 0x989680 ;  /* 0x009896800000895d */ /* 0x002fea0003900000 */
[----:B------:R-:W1:Y:S02]  /*15280*/  @!P0 SYNCS.PHASECHK.TRANS64 P0, [R3+URZ+0x16860], R2 ;  /* 0x01686002030085a7 */ /* 0x000e64000800007f */
[----:B-1----:R-:W-:Y:S05]  /*15290*/  @!P0 BRA `(.L_x_11471) ;  /* 0xfffffffc00f08947 */ /* 0x002fea000383ffff */
[----:B------:R-:W-:Y:S05]  /*152a0*/  BRA `(.L_x_11515) ;  /* 0xffffffe400d47947 */ /* 0x000fea000383ffff */
.L_x_11473:
        /* <DEDUP_REMOVED lines=8> */
.L_x_11517:
[----:B------:R-:W-:Y:S05]  /*15330*/  BSYNC B0 ;  /* 0x0000000000007941 */ /* 0x000fea0003800000 */
.L_x_11516:
        /* <DEDUP_REMOVED lines=8> */
.L_x_11518:
[----:B------:R-:W-:Y:S01]  /*153c0*/  IMAD.MOV.U32 R4, RZ, RZ, R14 ;  /* 0x000000ffff047224 */ /* 0x000fe200078e000e */
[----:B------:R-:W-:Y:S06]  /*153d0*/  BRA `(.L_x_11519) ;  /* 0xffffffe8001c7947 */ /* 0x000fec000383ffff */
.L_x_11476:
        /* <DEDUP_REMOVED lines=8> */
.L_x_11521:
[----:B------:R-:W-:Y:S05]  /*15460*/  BSYNC B0 ;  /* 0x0000000000007941 */ /* 0x000fea0003800000 */
.L_x_11520:
        /* <DEDUP_REMOVED lines=10> */
.L_x_11522:
        /* <DEDUP_REMOVED lines=8> */
.L_x_11523:
        /* <DEDUP_REMOVED lines=8> */
.L_x_11524:
        /* <DEDUP_REMOVED lines=8> */
.L_x_11525:
        /* <DEDUP_REMOVED lines=8> */
.L_x_11526:
[----:B------:R-:W-:Y:S05]  /*15710*/  BRA `(.L_x_11527) ;  /* 0xffffffe400d87947 */ /* 0x000fea000383ffff */
.L_x_11481:
        /* <DEDUP_REMOVED lines=8> */
.L_x_11529:
[----:B------:R-:W-:Y:S05]  /*157a0*/  BSYNC B0 ;  /* 0x0000000000007941 */ /* 0x000fea0003800000 */
.L_x_11528:
        /* <DEDUP_REMOVED lines=10> */
.L_x_11530:
        /* <DEDUP_REMOVED lines=8> */
.L_x_11531:
        /* <DEDUP_REMOVED lines=8> */
.L_x_11532:
        /* <DEDUP_REMOVED lines=8> */
.L_x_11533:
        /* <DEDUP_REMOVED lines=8> */
.L_x_11534:
[----:B------:R-:W-:Y:S05]  /*15a50*/  BRA `(.L_x_11535) ;  /* 0xffffffe400b47947 */ /* 0x000fea000383ffff */
.L_x_11483:
[----:B------:R-:W-:Y:S01]  /*15a60*/  BSSY B0, `(.L_x_11536) ;  /* 0x0000006000007945 */ /* 0x000fe20003800000 */
[----:B------:R-:W-:Y:S01]  /*15a70*/  PLOP3.LUT P6, PT, P6, PT, PT, 0x8, 0x0 ;  /* 0x000000000000781c */ /* 0x000fe200037ce170 */
[----:B------:R-:W-:-:S12]  /*15a80*/  IMAD.MOV.U32 R15, RZ, RZ, -0x1 ;  /* 0xffffffffff0f7424 */ /* 0x000fd800078e00ff */
[----:B01-3--:R-:W-:Y:S05]  /*15a90*/  WARPSYNC.COLLECTIVE R15, `(.L_x_11537) ;  /* 0x000000000f087348 */ /* 0x00bfea0003c00000 */
[----:B------:R-:W-:Y:S01]  /*15aa0*/  VOTE.ANY R14, PT, P6 ;  /* 0x00000000000e7806 */ /* 0x000fe200030e0100 */
[----:B01-3--:R-:W-:Y:S06]  /*15ab0*/  ENDCOLLECTIVE ;  /* 0x000000000000791b */ /* 0x00bfec0003800000 */
.L_x_11537:
[----:B------:R-:W-:Y:S05]  /*15ac0*/  BSYNC B0 ;  /* 0x0000000000007941 */ /* 0x000fea0003800000 */
.L_x_11536:
        /* <DEDUP_REMOVED lines=9> */
.L_x_11538:
[----:B------:R-:W-:Y:S01]  /*15b60*/  IMAD.MOV.U32 R17, RZ, RZ, R14 ;  /* 0x000000ffff117224 */ /* 0x000fe200078e000e */
[----:B------:R-:W-:Y:S06]  /*15b70*/  BRA `(.L_x_11539) ;  /* 0xffffffe400a47947 */ /* 0x000fec000383ffff */
.L_x_11485:
[----:B------:R-:W-:Y:S01]  /*15b80*/  BSSY B0, `(.L_x_11540) ;  /* 0x0000007000007945 */ /* 0x000fe20003800000 */
[----:B------:R-:W-:Y:S02]  /*15b90*/  IMAD.MOV.U32 R13, RZ, RZ, R8 ;  /* 0x000000ffff0d7224 */ /* 0x000fe400078e0008 */
[----:B------:R-:W-:Y:S02]  /*15ba0*/  IMAD.MOV.U32 R11, RZ, RZ, 0x1f ;  /* 0x0000001fff0b7424 */ /* 0x000fe400078e00ff */
[----:B------:R-:W-:-:S07]  /*15bb0*/  IMAD.MOV.U32 R15, RZ, RZ, -0x1 ;  /* 0xffffffffff0f7424 */ /* 0x000fce00078e00ff */
[----:B01234-:R-:W-:Y:S05]  /*15bc0*/  WARPSYNC.COLLECTIVE R15, `(.L_x_11541) ;  /* 0x000000000f087348 */ /* 0x01ffea0003c00000 */
[----:B------:R0:W0:Y:S02]  /*15bd0*/  SHFL.IDX P6, R14, R13, R12, R11 ;  /* 0x0000000c0d0e7389 */ /* 0x00002400000c000b */
[----:B01234-:R-:W-:Y:S01]  /*15be0*/  ENDCOLLECTIVE ;  /* 0x000000000000791b */ /* 0x01ffe20003800000 */
.L_x_11541:
[----:B------:R-:W-:Y:S05]  /*15bf0*/  BSYNC B0 ;  /* 0x0000000000007941 */ /* 0x000fea0003800000 */
.L_x_11540:
[----:B------:R-:W-:Y:S05]  /*15c00*/  BRA `(.L_x_11484) ;  /* 0xffffffe4009c7947 */ /* 0x000fea000383ffff */
.L_x_11489:
[----:B0-----:R0:W1:Y:S02]  /*15c10*/  SYNCS.PHASECHK.TRANS64.TRYWAIT P0, [R9+URZ+0x16820], R0 ;  /* 0x01682000090075a7 */ /* 0x001064000800017f */
[----:B-1----:R-:W-:Y:S05]  /*15c20*/  @!P0 NANOSLEEP.SYNCS 0x989680 ;  /* 0x009896800000895d */ /* 0x002fea0003900000 */
[----:B------:R-:W1:Y:S02]  /*15c30*/  @!P0 SYNCS.PHASECHK.TRANS64 P0, [R9+URZ+0x16820], R0 ;  /* 0x01682000090085a7 */ /* 0x000e64000800007f */
[----:B-1----:R-:W-:Y:S05]  /*15c40*/  @!P0 BRA `(.L_x_11489) ;  /* 0xfffffffc00f08947 */ /* 0x002fea000383ffff */
[----:B------:R-:W-:Y:S05]  /*15c50*/  BRA `(.L_x_11542) ;  /* 0xffffffec00007947 */ /* 0x000fea000383ffff */
.L_x_11490:
        /* <DEDUP_REMOVED lines=11> */
.L_x_11544:
[----:B------:R-:W-:Y:S05]  /*15d10*/  BSYNC B0 ;  /* 0x0000000000007941 */ /* 0x000fea0003800000 */
.L_x_11543:
[----:B------:R-:W-:Y:S05]  /*15d20*/  BRA `(.L_x_11545) ;  /* 0xffffffe800e87947 */ /* 0x000fea000383ffff */
.L_x_11493:
[----:B------:R-:W-:Y:S01]  /*15d30*/  BSSY B1, `(.L_x_11546) ;  /* 0x0000006000017945 */ /* 0x000fe20003800000 */
[----:B------:R-:W-:-:S07]  /*15d40*/  IMAD.MOV.U32 R15, RZ, RZ, -0x1 ;  /* 0xffffffffff0f7424 */ /* 0x000fce00078e00ff */
[----:B0--3--:R-:W-:Y:S05]  /*15d50*/  WARPSYNC.COLLECTIVE R15, `(.L_x_11547) ;  /* 0x000000000f0c7348 */ /* 0x009fea0003c00000 */
[----:B------:R-:W-:Y:S02]  /*15d60*/  ELECT P6, UR62, PT ;  /* 0x00000000003e782f */ /* 0x000fe400038c0000 */
[----:B------:R-:W-:Y:S01]  /*15d70*/  MOV R14, UR62 ;  /* 0x0000003e000e7c02 */ /* 0x000fe20008000f00 */
[----:B0--3--:R-:W-:Y:S10]  /*15d80*/  ENDCOLLECTIVE ;  /* 0x000000000000791b */ /* 0x009ff40003800000 */
.L_x_11547:
[----:B------:R-:W-:Y:S05]  /*15d90*/  BSYNC B1 ;  /* 0x0000000000017941 */ /* 0x000fea0003800000 */
.L_x_11546:
[----:B------:R-:W-:Y:S05]  /*15da0*/  BRA `(.L_x_11548) ;  /* 0xffffffe800e07947 */ /* 0x000fea000383ffff */
.L_x_11495:
[----:B0-----:R0:W1:Y:S02]  /*15db0*/  SYNCS.PHASECHK.TRANS64.TRYWAIT P0, [R7+URZ], R2 ;  /* 0x00000002070075a7 */ /* 0x001064000800017f */
[----:B-1----:R-:W-:Y:S05]  /*15dc0*/  @!P0 NANOSLEEP.SYNCS 0x989680 ;  /* 0x009896800000895d */ /* 0x002fea0003900000 */
[----:B------:R-:W1:Y:S02]  /*15dd0*/  @!P0 SYNCS.PHASECHK.TRANS64 P0, [R7+URZ], R2 ;  /* 0x00000002070085a7 */ /* 0x000e64000800007f */
[----:B-1----:R-:W-:Y:S05]  /*15de0*/  @!P0 BRA `(.L_x_11495) ;  /* 0xfffffffc00f08947 */ /* 0x002fea000383ffff */
[----:B------:R-:W-:Y:S05]  /*15df0*/  BRA `(.L_x_11549) ;  /* 0xffffffec00147947 */ /* 0x000fea000383ffff */
.L_x_11496:
[----:B-1----:R1:W2:Y:S02]  /*15e00*/  SYNCS.PHASECHK.TRANS64.TRYWAIT P0, [R3+URZ], R0 ;  /* 0x00000000030075a7 */ /* 0x0022a4000800017f */
[----:B--2---:R-:W-:Y:S05]  /*15e10*/  @!P0 NANOSLEEP.SYNCS 0x989680 ;  /* 0x009896800000895d */ /* 0x004fea0003900000 */
[----:B------:R-:W2:Y:S02]  /*15e20*/  @!P0 SYNCS.PHASECHK.TRANS64 P0, [R3+URZ], R0 ;  /* 0x00000000030085a7 */ /* 0x000ea4000800007f */
[----:B--2---:R-:W-:Y:S05]  /*15e30*/  @!P0 BRA `(.L_x_11496) ;  /* 0xfffffffc00f08947 */ /* 0x004fea000383ffff */
[----:B------:R-:W-:Y:S05]  /*15e40*/  BRA `(.L_x_11550) ;  /* 0xffffffec00087947 */ /* 0x000fea000383ffff */
.L_x_11498:
[----:B-1----:R1:W2:Y:S02]  /*15e50*/  SYNCS.PHASECHK.TRANS64.TRYWAIT P0, [R5+URZ], R2 ;  /* 0x00000002050075a7 */ /* 0x0022a4000800017f */
[----:B--2---:R-:W-:Y:S05]  /*15e60*/  @!P0 NANOSLEEP.SYNCS 0x989680 ;  /* 0x009896800000895d */ /* 0x004fea0003900000 */
[----:B------:R-:W2:Y:S02]  /*15e70*/  @!P0 SYNCS.PHASECHK.TRANS64 P0, [R5+URZ], R2 ;  /* 0x00000002050085a7 */ /* 0x000ea4000800007f */
[----:B--2---:R-:W-:Y:S05]  /*15e80*/  @!P0 BRA `(.L_x_11498) ;  /* 0xfffffffc00f08947 */ /* 0x004fea000383ffff */
[----:B------:R-:W-:Y:S05]  /*15e90*/  BRA `(.L_x_11551) ;  /* 0xffffffec000c7947 */ /* 0x000fea000383ffff */
.L_x_11552:
        /* <DEDUP_REMOVED lines=14> */
.L_x_12786:


//--------------------- .text._ZN7cutlass13device_kernelIN5flash11enable_sm90INS1_16FlashAttnFwdSm90INS1_25CollectiveMainloopFwdSm90ILi2EN4cute5tupleIJNS5_1CILi1EEES8_S8_EEENS6_IJNS7_ILi192EEENS7_ILi128EEENS7_ILi64EEEEEELi64ENS_10bfloat16_tEfNS_4arch4Sm90ELb0ELb1ELb1ELb1ELb0ELb1ELb0ELb1ELb1ELb0ELb0ELb0EEENS1_21CollectiveEpilogueFwdINS6_IJSA_SC_SB_EEES9_SE_SG_Li384ELb1ELb0ELb0ELb0EEENS1_36VarlenDynamicPersistentTileSchedulerILi192ELi128ELi384ELi32ELb0ELb0ELb1ELb1ELb0ELb1EEEEEEEEEvNT_6ParamsE --------------------------
	.section	.text._ZN7cutlass13device_kernelIN5flash11enable_sm90INS1_16FlashAttnFwdSm90INS1_25CollectiveMainloopFwdSm90ILi2EN4cute5tupleIJNS5_1CILi1EEES8_S8_EEENS6_IJNS7_ILi192EEENS7_ILi128EEENS7_ILi64EEEEEELi64ENS_10bfloat16_tEfNS_4arch4Sm90ELb0ELb1ELb1ELb1ELb0ELb1ELb0ELb1ELb1ELb0ELb0ELb0EEENS1_21CollectiveEpilogueFwdINS6_IJSA_SC_SB_EEES9_SE_SG_Li384ELb1ELb0ELb0ELb0EEENS1_36VarlenDynamicPersistentTileSchedulerILi192ELi128ELi384ELi32ELb0ELb0ELb1ELb1ELb0ELb1EEEEEEEEEvNT_6ParamsE,"ax",@progbits
	.align	128
.text._ZN7cutlass13device_kernelIN5flash11enable_sm90INS1_16FlashAttnFwdSm90INS1_25CollectiveMainloopFwdSm90ILi2EN4cute5tupleIJNS5_1CILi1EEES8_S8_EEENS6_IJNS7_ILi192EEENS7_ILi128EEENS7_ILi64EEEEEELi64ENS_10bfloat16_tEfNS_4arch4Sm90ELb0ELb1ELb1ELb1ELb0ELb1ELb0ELb1ELb1ELb0ELb0ELb0EEENS1_21CollectiveEpilogueFwdINS6_IJSA_SC_SB_EEES9_SE_SG_Li384ELb1ELb0ELb0ELb0EEENS1_36VarlenDynamicPersistentTileSchedulerILi192ELi128ELi384ELi32ELb0ELb0ELb1ELb1ELb0ELb1EEEEEEEEEvNT_6ParamsE:
        .type           _ZN7cutlass13device_kernelIN5flash11enable_sm90INS1_16FlashAttnFwdSm90INS1_25CollectiveMainloopFwdSm90ILi2EN4cute5tupleIJNS5_1CILi1EEES8_S8_EEENS6_IJNS7_ILi192EEENS7_ILi128EEENS7_ILi64EEEEEELi64ENS_10bfloat16_tEfNS_4arch4Sm90ELb0ELb1ELb1ELb1ELb0ELb1ELb0ELb1ELb1ELb0ELb0ELb0EEENS1_21CollectiveEpilogueFwdINS6_IJSA_SC_SB_EEES9_SE_SG_Li384ELb1ELb0ELb0ELb0EEENS1_36VarlenDynamicPersistentTileSchedulerILi192ELi128ELi384ELi32ELb0ELb0ELb1ELb1ELb0ELb1EEEEEEEEEvNT_6ParamsE,@function
        .size           _ZN7cutlass13device_kernelIN5flash11enable_sm90INS1_16FlashAttnFwdSm90INS1_25CollectiveMainloopFwdSm90ILi2EN4cute5tupleIJNS5_1CILi1EEES8_S8_EEENS6_IJNS7_ILi192EEENS7_ILi128EEENS7_ILi64EEEEEELi64ENS_10bfloat16_tEfNS_4arch4Sm90ELb0ELb1ELb1ELb1ELb0ELb1ELb0ELb1ELb1ELb0ELb0ELb0EEENS1_21CollectiveEpilogueFwdINS6_IJSA_SC_SB_EEES9_SE_SG_Li384ELb1ELb0ELb0ELb0EEENS1_36VarlenDynamicPersistentTileSchedulerILi192ELi128ELi384ELi32ELb0ELb0ELb1ELb1ELb0ELb1EEEEEEEEEvNT_6ParamsE,(.L_x_12787 - _ZN7cutlass13device_kernelIN5flash11enable_sm90INS1_16FlashAttnFwdSm90INS1_25CollectiveMainloopFwdSm90ILi2EN4cute5tupleIJNS5_1CILi1EEES8_S8_EEENS6_IJNS7_ILi192EEENS7_ILi128EEENS7_ILi64EEEEEELi64ENS_10bfloat16_tEfNS_4arch4Sm90ELb0ELb1ELb1ELb1ELb0ELb1ELb0ELb1ELb1ELb0ELb0ELb0EEENS1_21CollectiveEpilogueFwdINS6_IJSA_SC_SB_EEES9_SE_SG_Li384ELb1ELb0ELb0ELb0EEENS1_36VarlenDynamicPersistentTileSchedulerILi192ELi128ELi384ELi32ELb0ELb0ELb1ELb1ELb0ELb1EEEEEEEEEvNT_6ParamsE)
        .other          _ZN7cutlass13device_kernelIN5flash11enable_sm90INS1_16FlashAttnFwdSm90INS1_25CollectiveMainloopFwdSm90ILi2EN4cute5tupleIJNS5_1CILi1EEES8_S8_EEENS6_IJNS7_ILi192EEENS7_ILi128EEENS7_ILi64EEEEEELi64ENS_10bfloat16_tEfNS_4arch4Sm90ELb0ELb1ELb1ELb1ELb0ELb1ELb0ELb1ELb1ELb0ELb0ELb0EEENS1_21CollectiveEpilogueFwdINS6_IJSA_SC_SB_EEES9_SE_SG_Li384ELb1ELb0ELb0ELb0EEENS1_36VarlenDynamicPersistentTileSchedulerILi192ELi128ELi384ELi32ELb0ELb0ELb1ELb1ELb0ELb1EEEEEEEEEvNT_6ParamsE,@"STO_CUDA_ENTRY STV_DEFAULT"
_ZN7cutlass13device_kernelIN5flash11enable_sm90INS1_16FlashAttnFwdSm90INS1_25CollectiveMainloopFwdSm90ILi2EN4cute5tupleIJNS5_1CILi1EEES8_S8_EEENS6_IJNS7_ILi192EEENS7_ILi128EEENS7_ILi64EEEEEELi64ENS_10bfloat16_tEfNS_4arch4Sm90ELb0ELb1ELb1ELb1ELb0ELb1ELb0ELb1ELb1ELb0ELb0ELb0EEENS1_21CollectiveEpilogueFwdINS6_IJSA_SC_SB_EEES9_SE_SG_Li384ELb1ELb0ELb0ELb0EEENS1_36VarlenDynamicPersistentTileSchedulerILi192ELi128ELi384ELi32ELb0ELb0ELb1ELb1ELb0ELb1EEEEEEEEEvNT_6ParamsE:
        /* <DEDUP_REMOVED lines=27> */
.L_x_11554:
[----:B------:R-:W-:Y:S05]  /*01b0*/  BSYNC B0 ;  /* 0x0000000000007941 */ /* 0x000fea0003800000 */
.L_x_11553:
        /* <DEDUP_REMOVED lines=41> */
.L_x_11555:
        /* <DEDUP_REMOVED lines=22> */
.L_x_11556:
        /* <DEDUP_REMOVED lines=18> */
.L_x_11557:
        /* <DEDUP_REMOVED lines=22> */
.L_x_11558:
        /* <DEDUP_REMOVED lines=22> */
.L_x_11559:
        /* <DEDUP_REMOVED lines=8> */
.L_x_11562:
[----:B------:R-:W-:-:S08]  /*0a10*/  NOP ;  /* 0x0000000000007918 */ /* 0x000fd00000000000 */
[----:B------:R-:W0:Y:S02]  /*0a20*/  USETMAXREG.TRY_ALLOC.CTAPOOL UP0, 0xa0 ;  /* 0x000000a0000079c8 */ /* 0x000e240008000600 */
[----:B0-----:R-:W-:-:S13]  /*0a30*/  PLOP3.LUT P0, PT, PT, PT, UP0, 0x80, 0x0 ;  /* 0x000000000000781c */ /* 0x001fda0003f0f008 */
[----:B------:R-:W-:Y:S05]  /*0a40*/  @!P0 BRA `(.L_x_11562) ;  /* 0xfffffffc00f08947 */ /* 0x000fea000383ffff */
[----:B------:R-:W0:Y:S01]  /*0a50*/  S2R R0, SR_TID.X ;  /* 0x0000000000007919 */ /* 0x000e220000002100 */
[----:B------:R-:W1:Y:S01]  /*0a60*/  S2UR UR5, SR_CgaCtaId ;  /* 0x00000000000579c3 */ /* 0x000e620000008800 */
[----:B------:R-:W-:Y:S01]  /*0a70*/  UMOV UR4, 0x400 ;  /* 0x0000040000047882 */ /* 0x000fe20000000000 */
[----:B------:R-:W-:-:S06]  /*0a80*/  LOP3.LUT R22, R22, 0xefffffff, RZ, 0xc0, !PT ;  /* 0xefffffff16167812 */ /* 0x000fcc00078ec0ff */
[----:B------:R-:W-:Y:S06]  /*0a90*/  BAR.ARV 0x8, 0x1a0 ;  /* 0x0206800000007b1d */ /* 0x000fec0000002000 */
[----:B-1----:R-:W-:-:S06]  /*0aa0*/  ULEA UR4, UR5, UR4, 0x18 ;  /* 0x0000000405047291 */ /* 0x002fcc000f8ec03f */
[----:B------:R-:W-:Y:S01]  /*0ab0*/  IMAD.U32 R2, RZ, RZ, UR4 ;  /* 0x00000004ff027e24 */ /* 0x000fe2000f8e00ff */
[----:B0-----:R-:W-:Y:S01]  /*0ac0*/  SHF.R.U32.HI R0, RZ, 0x7, R0 ;  /* 0x00000007ff007819 */ /* 0x001fe20000011600 */
[----:B------:R-:W-:-:S03]  /*0ad0*/  ULDC UR4, c[0x0][0xc14] ;  /* 0x0003050000047ab9 */ /* 0x000fc60000000800 */
[----:B------:R-:W-:-:S13]  /*0ae0*/  ISETP.NE.AND P0, PT, R0, 0x1, PT ;  /* 0x000000010000780c */ /* 0x000fda0003f05270 */
[----:B------:R-:W-:Y:S01]  /*0af0*/  @P0 LOP3.LUT R22, R22, 0x10000000, RZ, 0xfc, !PT ;  /* 0x1000000016160812 */ /* 0x000fe200078efcff */
[----:B------:R-:W-:Y:S08]  /*0b00*/  @!P0 BAR.ARV 0x9, 0x100 ;  /* 0x0244000000008b1d */ /* 0x000ff00000002000 */
[----:B------:R-:W-:Y:S06]  /*0b10*/  BAR.SYNC.DEFER_BLOCKING 0x5, 0x1a0 ;  /* 0x0146800000007b1d */ /* 0x000fec0000010000 */
[----:B------:R-:W0:Y:S02]  /*0b20*/  LDS.128 R8, [R2+0x168d0] ;  /* 0x0168d00002087984 */ /* 0x000e240000000c00 */
[----:B------:R-:W-:Y:S06]  /*0b30*/  BAR.ARV 0x4, 0x1a0 ;  /* 0x0106800000007b1d */ /* 0x000fec0000002000 */
[----:B0-----:R-:W-:-:S13]  /*0b40*/  ISETP.GE.AND P0, PT, R11, UR4, PT ;  /* 0x000000040b007c0c */ /* 0x001fda000bf06270 */
[----:B------:R-:W-:Y:S05]  /*0b50*/  @P0 BRA `(.L_x_11563) ;  /* 0x000001d400780947 */ /* 0x000fea0003800000 */
[----:B------:R-:W0:Y:S01]  /*0b60*/  S2R R0, SR_TID.X ;  /* 0x0000000000007919 */ /* 0x000e220000002100 */
[----:B------:R-:W-:Y:S01]  /*0b70*/  CS2R R18, SRZ ;  /* 0x0000000000127805 */ /* 0x000fe2000001ff00 */
[----:B------:R-:W-:Y:S01]  /*0b80*/  IMAD.MOV.U32 R16, RZ, RZ, RZ ;  /* 0x000000ffff107224 */ /* 0x000fe200078e00ff */
[----:B------:R-:W-:Y:S01]  /*0b90*/  ULOP3.LUT UR37, UR36, 0x1, URZ, 0xfc, !UPT ;  /* 0x0000000124257892 */ /* 0x000fe2000f8efc3f */
[----:B0-----:R-:W-:-:S05]  /*0ba0*/  VIADD R0, R0, 0xffffff80 ;  /* 0xffffff8000007836 */ /* 0x001fca0000000000 */
[----:B------:R-:W-:-:S04]  /*0bb0*/  SHF.R.S32.HI R3, RZ, 0x1f, R0 ;  /* 0x0000001fff037819 */ /* 0x000fc80000011400 */
[CC--:B------:R-:W-:Y:S02]  /*0bc0*/  LEA.HI R5, R3.reuse, R0.reuse, RZ, 0x2 ;  /* 0x0000000003057211 */ /* 0x0c0fe400078f10ff */
[----:B------:R-:W-:Y:S02]  /*0bd0*/  LEA.HI R4, R3, R0, RZ, 0x7 ;  /* 0x0000000003047211 */ /* 0x000fe400078f38ff */
[----:B------:R-:W-:Y:S02]  /*0be0*/  SHF.R.S32.HI R17, RZ, 0x2, R5 ;  /* 0x00000002ff117819 */ /* 0x000fe40000011405 */
[----:B------:R-:W-:Y:S02]  /*0bf0*/  LOP3.LUT R5, R5, 0xfffffffc, RZ, 0xc0, !PT ;  /* 0xfffffffc05057812 */ /* 0x000fe400078ec0ff */
[----:B------:R-:W-:Y:S01]  /*0c00*/  LOP3.LUT R7, R4, 0xffffff80, RZ, 0xc0, !PT ;  /* 0xffffff8004077812 */ /* 0x000fe200078ec0ff */
[----:B------:R-:W-:Y:S02]  /*0c10*/  VIADD R12, R17, 0x60 ;  /* 0x00000060110c7836 */ /* 0x000fe40000000000 */
[----:B------:R-:W-:-:S02]  /*0c20*/  IMAD.IADD R13, R0, 0x1, -R5 ;  /* 0x00000001000d7824 */ /* 0x000fc400078e0a05 */
[----:B------:R-:W-:Y:S01]  /*0c30*/  IMAD.SHL.U32 R5, R12, 0x40, RZ ;  /* 0x000000400c057824 */ /* 0x000fe200078e00ff */
[----:B------:R-:W-:Y:S01]  /*0c40*/  SHF.R.S32.HI R8, RZ, 0x1f, R12 ;  /* 0x0000001fff087819 */ /* 0x000fe2000001140c */
[----:B------:R-:W-:Y:S01]  /*0c50*/  IMAD.SHL.U32 R4, R13, 0x8, RZ ;  /* 0x000000080d047824 */ /* 0x000fe200078e00ff */
[----:B------:R0:W-:Y:S01]  /*0c60*/  STL [R1+0x3c], R13 ;  /* 0x00003c0d01007387 */ /* 0x0001e20000100800 */
[----:B------:R-:W-:Y:S01]  /*0c70*/  IMAD.IADD R7, R0, 0x1, -R7 ;  /* 0x0000000100077824 */ /* 0x000fe200078e0a07 */
[----:B------:R-:W-:Y:S02]  /*0c80*/  LEA.HI R8, R8, R12, RZ, 0x3 ;  /* 0x0000000c08087211 */ /* 0x000fe400078f18ff */
[----:B------:R-:W-:Y:S02]  /*0c90*/  LOP3.LUT R5, R5, 0x1c0, RZ, 0xc0, !PT ;  /* 0x000001c005057812 */ /* 0x000fe400078ec0ff */
[----:B------:R-:W-:Y:S01]  /*0ca0*/  LEA.HI R0, R3, R0, RZ, 0x5 ;  /* 0x0000000003007211 */ /* 0x000fe200078f28ff */
[----:B------:R-:W-:Y:S01]  /*0cb0*/  IMAD.SHL.U32 R8, R8, 0x40, RZ ;  /* 0x0000004008087824 */ /* 0x000fe200078e00ff */
[----:B------:R-:W-:-:S02]  /*0cc0*/  LOP3.LUT R4, R5, 0x38, R4, 0xf8, !PT ;  /* 0x0000003805047812 */ /* 0x000fc400078ef804 */
[----:B------:R-:W-:Y:S02]  /*0cd0*/  SHF.R.U32.HI R5, RZ, 0x3, R5 ;  /* 0x00000003ff057819 */ /* 0x000fe40000011605 */
[----:B------:R-:W-:Y:S02]  /*0ce0*/  LOP3.LUT R12, R8, 0xfffffe00, RZ, 0xc0, !PT ;  /* 0xfffffe00080c7812 */ /* 0x000fe400078ec0ff */
[----:B------:R-:W-:Y:S02]  /*0cf0*/  SHF.R.S32.HI R3, RZ, 0x5, R0 ;  /* 0x00000005ff037819 */ /* 0x000fe40000011400 */
[----:B------:R-:W-:Y:S01]  /*0d00*/  LOP3.LUT R5, R12, R4, R5, 0xf6, !PT ;  /* 0x000000040c057212 */ /* 0x000fe200078ef605 */
[----:B------:R0:W-:Y:S01]  /*0d10*/  STL [R1+0x28], R12 ;  /* 0x0000280c01007387 */ /* 0x0001e20000100800 */
[----:B------:R-:W-:-:S03]  /*0d20*/  SHF.R.S32.HI R6, RZ, 0x1f, R7 ;  /* 0x0000001fff067819 */ /* 0x000fc60000011407 */
[----:B------:R0:W-:Y:S01]  /*0d30*/  STL [R1+0x14], R9 ;  /* 0x0000140901007387 */ /* 0x0001e20000100800 */
[----:B------:R-:W-:Y:S01]  /*0d40*/  IMAD R0, R5, 0x2, R2 ;  /* 0x0000000205007824 */ /* 0x000fe200078e0202 */
[----:B------:R-:W-:Y:S02]  /*0d50*/  LEA.HI R6, R6, R7, RZ, 0x2 ;  /* 0x0000000706067211 */ /* 0x000fe400078f10ff */
[----:B------:R0:W-:Y:S02]  /*0d60*/  STL [R1+0x18], R10 ;  /* 0x0000180a01007387 */ /* 0x0001e40000100800 */
[----:B------:R-:W-:Y:S02]  /*0d70*/  LOP3.LUT R6, R6, 0x7ffffffc, RZ, 0xc0, !PT ;  /* 0x7ffffffc06067812 */ /* 0x000fe400078ec0ff */
[----:B------:R0:W-:Y:S03]  /*0d80*/  STL [R1+0x1c], R11 ;  /* 0x00001c0b01007387 */ /* 0x0001e60000100800 */
[----:B------:R-:W-:Y:S01]  /*0d90*/  IMAD.IADD R155, R7, 0x1, -R6 ;  /* 0x00000001079b7824 */ /* 0x000fe200078e0a06 */
[----:B------:R0:W-:Y:S04]  /*0da0*/  STL [R1+0x34], RZ ;  /* 0x000034ff01007387 */ /* 0x0001e80000100800 */
[----:B------:R0:W-:Y:S04]  /*0db0*/  STL [R1], RZ ;  /* 0x000000ff01007387 */ /* 0x0001e80000100800 */
[----:B------:R0:W-:Y:S02]  /*0dc0*/  STL [R1+0x40], R0 ;  /* 0x0000400001007387 */ /* 0x0001e40000100800 */
.L_x_11777:
[----:B------:R-:W2:Y:S01]  /*0dd0*/  LDL R34, [R1+0x1c] ;  /* 0x00001c0001227983 */ /* 0x000ea20000100800 */
[----:B------:R-:W-:Y:S05]  /*0de0*/  YIELD ;  /* 0x0000000000007946 */ /* 0x000fea0003800000 */
[----:B------:R-:W-:Y:S01]  /*0df0*/  ULDC.64 UR4, c[0x0][0xa28] ;  /* 0x00028a0000047ab9 */ /* 0x000fe20000000a00 */
[----:B-1-345:R-:W2:Y:S01]  /*0e00*/  LDC.64 R6, c[0x0][0xa08] ;  /* 0x00028200ff067b82 */ /* 0x03aea20000000a00 */
        /* <DEDUP_REMOVED lines=43> */
.L_x_11564:
        /* <DEDUP_REMOVED lines=13> */
.L_x_11565:
[----:B------:R-:W-:Y:S05]  /*1190*/  @!P0 BRA `(.L_x_11566) ;  /* 0x00000000000c8947 */ /* 0x000fea0003800000 */
[----:B-1----:R-:W3:Y:S04]  /*11a0*/  LDG.E R4, desc[UR38][R10.64] ;  /* 0x000000260a047981 */ /* 0x002ee8000c1e1900 */
[----:B------:R-:W3:Y:S02]  /*11b0*/  LDG.E R31, desc[UR38][R10.64+0x4] ;  /* 0x000004260a1f7981 */ /* 0x000ee4000c1e1900 */
[----:B---3--:R-:W-:-:S07]  /*11c0*/  IMAD.IADD R31, R31, 0x1, -R4 ;  /* 0x000000011f1f7824 */ /* 0x008fce00078e0a04 */
.L_x_11566:
        /* <DEDUP_REMOVED lines=40> */
.L_x_11569:
[----:B------:R-:W-:-:S13]  /*1450*/  ISETP.NE.AND P0, PT, R11, 0x1, PT ;  /* 0x000000010b00780c */ /* 0x000fda0003f05270 */
[----:B------:R-:W1:Y:S02]  /*1460*/  @P0 LDC.64 R4, c[0x0][0x9e8] ;  /* 0x00027a00ff040b82 */ /* 0x000e640000000a00 */
[----:B-1----:R-:W-:-:S05]  /*1470*/  @P0 IMAD.HI.U32 R4, R3, R4, RZ ;  /* 0x0000000403040227 */ /* 0x002fca00078e00ff */
[----:B------:R-:W-:-:S07]  /*1480*/  @P0 SHF.R.U32.HI R3, RZ, R5, R4 ;  /* 0x00000005ff030219 */ /* 0x000fce0000011604 */
.L_x_11570:
[----:B------:R-:W-:Y:S05]  /*1490*/  BSYNC B0 ;  /* 0x0000000000007941 */ /* 0x000fea0003800000 */
.L_x_11568:
[----:B------:R-:W-:-:S05]  /*14a0*/  IMAD R3, R3, R11, R11 ;  /* 0x0000000b03037224 */ /* 0x000fca00078e020b */
[----:B------:R-:W-:-:S07]  /*14b0*/  VIMNMX R0, R0, R3, PT ;  /* 0x0000000300007248 */ /* 0x000fce0003fe0100 */
.L_x_11567:
        /* <DEDUP_REMOVED lines=15> */
.L_x_11573:
[----:B------:R-:W-:Y:S01]  /*15b0*/  ISETP.NE.AND P0, PT, R11, 0x1, PT ;  /* 0x000000010b00780c */ /* 0x000fe20003f05270 */
[----:B------:R-:W-:-:S12]  /*15c0*/  IMAD.MOV.U32 R4, RZ, RZ, R27 ;  /* 0x000000ffff047224 */ /* 0x000fd800078e001b */
[----:B------:R-:W1:Y:S02]  /*15d0*/  @P0 LDC.64 R6, c[0x0][0x9e8] ;  /* 0x00027a00ff060b82 */ /* 0x000e640000000a00 */
[----:B-1----:R-:W-:-:S05]  /*15e0*/  @P0 IMAD.HI.U32 R6, R27, R6, RZ ;  /* 0x000000061b060227 */ /* 0x002fca00078e00ff */
[----:B------:R-:W-:-:S07]  /*15f0*/  @P0 SHF.R.U32.HI R4, RZ, R7, R6 ;  /* 0x00000007ff040219 */ /* 0x000fce0000011606 */
.L_x_11574:
[----:B------:R-:W-:Y:S05]  /*1600*/  BSYNC B0 ;  /* 0x0000000000007941 */ /* 0x000fea0003800000 */
.L_x_11572:
[----:B------:R-:W-:-:S05]  /*1610*/  IMAD R4, R4, R11, RZ ;  /* 0x0000000b04047224 */ /* 0x000fca00078e02ff */
[----:B------:R-:W-:-:S07]  /*1620*/  VIMNMX R3, R3, R4, !PT ;  /* 0x0000000403037248 */ /* 0x000fce0007fe0100 */
.L_x_11571:
        /* <DEDUP_REMOVED lines=43> */
.L_x_11577:
[----:B------:R-:W-:Y:S05]  /*18e0*/  BSYNC B6 ;  /* 0x0000000000067941 */ /* 0x000fea0003800000 */
.L_x_11576:
        /* <DEDUP_REMOVED lines=20> */
.L_x_11579:
[----:B------:R-:W-:Y:S05]  /*1a30*/  BSYNC B6 ;  /* 0x0000000000067941 */ /* 0x000fea0003800000 */
.L_x_11578:
[----:B------:R-:W-:Y:S01]  /*1a40*/  ULDC.64 UR4, c[0x0][0x9f8] ;  /* 0x00027e0000047ab9 */ /* 0x000fe20000000a00 */
[----:B------:R-:W-:Y:S01]  /*1a50*/  IMAD.MOV.U32 R3, RZ, RZ, R34 ;  /* 0x000000ffff037224 */ /* 0x000fe200078e0022 */
[----:B------:R-:W-:Y:S01]  /*1a60*/  ISETP.NE.U32.AND P0, PT, RZ, UR4, PT ;  /* 0x00000004ff007c0c */ /* 0x000fe2000bf05070 */
[----:B------:R-:W3:Y:S01]  /*1a70*/  LDL R20, [R1+0x3c] ;  /* 0x00003c0001147983 */ /* 0x000ee20000100800 */
[----:B------:R-:W1:Y:S08]  /*1a80*/  LDC R0, c[0x0][0x428] ;  /* 0x00010a00ff007b82 */ /* 0x000e700000000800 */
[----:B------:R-:W4:Y:S01]  /*1a90*/  LDC.64 R4, c[0x0][0x2f0] ;  /* 0x0000bc00ff047b82 */ /* 0x000f220000000a00 */
[----:B------:R-:W-:Y:S01]  /*1aa0*/  ISETP.NE.AND.EX P0, PT, RZ, UR5, PT, P0 ;  /* 0x00000005ff007c0c */ /* 0x000fe2000bf05300 */
[----:B------:R-:W0:Y:S01]  /*1ab0*/  S2R R21, SR_TID.X ;  /* 0x0000000000157919 */ /* 0x000e220000002100 */
[----:B--2---:R-:W-:Y:S01]  /*1ac0*/  IMAD.MOV.U32 R13, RZ, RZ, R33 ;  /* 0x000000ffff0d7224 */ /* 0x004fe200078e0021 */
[----:B------:R-:W-:Y:S01]  /*1ad0*/  ULDC.64 UR6, c[0x0][0xa08] ;  /* 0x0002820000067ab9 */ /* 0x000fe20000000a00 */
[----:B------:R-:W-:Y:S01]  /*1ae0*/  ULDC.64 UR4, c[0x0][0x2f8] ;  /* 0x0000be0000047ab9 */ /* 0x000fe20000000a00 */
[----:B------:R-:W-:-:S02]  /*1af0*/  SHF.R.S32.HI R84, RZ, 0x1f, R17 ;  /* 0x0000001fff547819 */ /* 0x000fc40000011411 */
[----:B------:R-:W2:Y:S08]  /*1b00*/  LDC R71, c[0x0][0x3d4] ;  /* 0x0000f500ff477b82 */ /* 0x000eb00000000800 */
[----:B------:R-:W0:Y:S02]  /*1b10*/  @P0 LDC.64 R6, c[0x0][0x9f8] ;  /* 0x00027e00ff060b82 */ /* 0x000e240000000a00 */
[----:B0-----:R-:W-:-:S05]  /*1b20*/  @P0 IMAD.WIDE R6, R34, 0x4, R6 ;  /* 0x0000000422060825 */ /* 0x001fca00078e0206 */
[----:B------:R4:W2:Y:S01]  /*1b30*/  @P0 LDG.E R3, desc[UR38][R6.64] ;  /* 0x0000002606030981 */ /* 0x0008a2000c1e1900 */
[----:B------:R-:W-:Y:S01]  /*1b40*/  SHF.R.U32.HI R38, RZ, 0x7, R21 ;  /* 0x00000007ff267819 */ /* 0x000fe20000011615 */
[----:B------:R-:W-:Y:S01]  /*1b50*/  IMAD.IADD R34, R32, 0x1, R31 ;  /* 0x0000000120227824 */ /* 0x000fe200078e021f */
[----:B-1----:R-:W-:Y:S01]  /*1b60*/  ISETP.NE.AND P0, PT, R0, 0x1, PT ;  /* 0x000000010000780c */ /* 0x002fe20003f05270 */
[----:B------:R-:W-:Y:S01]  /*1b70*/  VIADD R14, R21, 0xffffff80 ;  /* 0xffffff80150e7836 */ /* 0x000fe20000000000 */
[C---:B------:R-:W-:Y:S01]  /*1b80*/  ISETP.NE.AND P6, PT, R38.reuse, 0x1, PT ;  /* 0x000000012600780c */ /* 0x040fe20003fc5270 */
[----:B------:R-:W-:Y:S01]  /*1b90*/  VIADD R74, R38, 0x8 ;  /* 0x00000008264a7836 */ /* 0x000fe20000000000 */
[----:B------:R-:W-:Y:S01]  /*1ba0*/  SHF.R.S32.HI R37, RZ, 0x1f, R34 ;  /* 0x0000001fff257819 */ /* 0x000fe20000011422 */
[----:B------:R-:W2:Y:S01]  /*1bb0*/  LDL R38, [R1+0x28] ;  /* 0x0000280001267983 */ /* 0x000ea20000100800 */
[----:B------:R-:W-:Y:S01]  /*1bc0*/  SHF.R.S32.HI R21, RZ, 0x1f, R14 ;  /* 0x0000001fff157819 */ /* 0x000fe2000001140e */
[----:B----4-:R-:W-:Y:S01]  /*1bd0*/  IMAD.WIDE.U32 R6, R34, R4, RZ ;  /* 0x0000000422067225 */ /* 0x010fe200078e00ff */
[----:B------:R-:W-:-:S02]  /*1be0*/  SHF.L.U64.HI R80, R4, 0x7, R5 ;  /* 0x0000000704507819 */ /* 0x000fc40000010205 */
[----:B------:R-:W-:Y:S01]  /*1bf0*/  LEA.HI R36, R21, R14, RZ, 0x2 ;  /* 0x0000000e15247211 */ /* 0x000fe200078f10ff */
[----:B------:R-:W-:Y:S02]  /*1c00*/  IMAD R8, R37, R4, RZ ;  /* 0x0000000425087224 */ /* 0x000fe400078e02ff */
[----:B------:R-:W0:Y:S01]  /*1c10*/  @P0 LDC R0, c[0x0][0x42c] ;  /* 0x00010b00ff000b82 */ /* 0x000e220000000800 */
[----:B------:R-:W-:Y:S01]  /*1c20*/  IMAD.SHL.U32 R79, R4, 0x80, RZ ;  /* 0x00000080044f7824 */ /* 0x000fe200078e00ff */
[----:B------:R-:W-:Y:S01]  /*1c30*/  SHF.R.S32.HI R36, RZ, 0x1f, R36 ;  /* 0x0000001fff247819 */ /* 0x000fe20000011424 */
[----:B------:R-:W-:-:S03]  /*1c40*/  VIADD R39, R17, 0x60 ;  /* 0x0000006011277836 */ /* 0x000fc60000000000 */
[----:B------:R-:W-:Y:S01]  /*1c50*/  LEA.HI R36, R36, R17, RZ, 0x3 ;  /* 0x0000001124247211 */ /* 0x000fe200078f18ff */
[----:B------:R-:W-:Y:S01]  /*1c60*/  IMAD.SHL.U32 R73, R39, 0x40, RZ ;  /* 0x0000004027497824 */ /* 0x000fe200078e00ff */
[----:B------:R-:W1:Y:S01]  /*1c70*/  @P0 LDC R9, c[0x0][0x430] ;  /* 0x00010c00ff090b82 */ /* 0x000e620000000800 */
[----:B0-----:R-:W-:-:S05]  /*1c80*/  @P0 IMAD.HI.U32 R0, R33, R0, RZ ;  /* 0x0000000021000227 */ /* 0x001fca00078e00ff */
[----:B-1----:R-:W-:Y:S01]  /*1c90*/  @P0 SHF.R.U32.HI R13, RZ, R9, R0 ;  /* 0x00000009ff0d0219 */ /* 0x002fe20000011600 */
        /* <DEDUP_REMOVED lines=9> */
[----:B------:R-:W-:Y:S02]  /*1d30*/  IMAD.IADD R7, R7, 0x1, R9 ;  /* 0x0000000107077824 */ /* 0x000fe400078e0209 */
[----:B------:R-:W0:Y:S01]  /*1d40*/  LDC.64 R8, c[0x0][0x3d8] ;  /* 0x0000f600ff087b82 */ /* 0x000e220000000a00 */
[----:B------:R-:W-:-:S05]  /*1d50*/  LOP3.LUT R36, R36, 0xfffffff8, RZ, 0xc0, !PT ;  /* 0xfffffff824247812 */ /* 0x000fca00078ec0ff */
[----:B------:R-:W-:-:S04]  /*1d60*/  IMAD.IADD R85, R17, 0x1, -R36 ;  /* 0x0000000111557824 */ /* 0x000fc800078e0a24 */
[----:B------:R-:W-:Y:S01]  /*1d70*/  IMAD.SHL.U32 R66, R85, 0x40, RZ ;  /* 0x0000004055427824 */ /* 0x000fe200078e00ff */
[----:B------:R-:W-:-:S04]  /*1d80*/  LOP3.LUT R73, R73, 0x1c0, RZ, 0xc0, !PT ;  /* 0x000001c049497812 */ /* 0x000fc800078ec0ff */
[----:B------:R-:W-:Y:S02]  /*1d90*/  LOP3.LUT R66, R66, 0x1c0, RZ, 0xc0, !PT ;  /* 0x000001c042427812 */ /* 0x000fe400078ec0ff */
[----:B------:R-:W-:Y:S02]  /*1da0*/  SHF.R.U32.HI R70, RZ, 0x3, R73 ;  /* 0x00000003ff467819 */ /* 0x000fe40000011649 */
[----:B------:R-:W-:Y:S02]  /*1db0*/  LOP3.LUT R22, R22, 0xfffffffb, RZ, 0xc0, !PT ;  /* 0xfffffffb16167812 */ /* 0x000fe400078ec0ff */
[C---:B0-----:R-:W-:Y:S01]  /*1dc0*/  SHF.L.U64.HI R78, R8.reuse, 0x7, R9 ;  /* 0x00000007084e7819 */ /* 0x041fe20000010209 */
[----:B------:R-:W-:Y:S02]  /*1dd0*/  IMAD.SHL.U32 R77, R8, 0x80, RZ ;  /* 0x00000080084d7824 */ /* 0x000fe400078e00ff */
[C---:B---3--:R-:W-:Y:S02]  /*1de0*/  IMAD.SHL.U32 R64, R20.reuse, 0x8, RZ ;  /* 0x0000000814407824 */ /* 0x048fe400078e00ff */
[----:B------:R-:W-:-:S03]  /*1df0*/  IMAD.SHL.U32 R60, R20, 0x4, RZ ;  /* 0x00000004143c7824 */ /* 0x000fc600078e00ff */
[----:B------:R-:W-:Y:S02]  /*1e00*/  SHF.R.S32.HI R65, RZ, 0x1f, R64 ;  /* 0x0000001fff417819 */ /* 0x000fe40000011440 */
[----:B------:R-:W-:Y:S01]  /*1e10*/  SHF.R.S32.HI R61, RZ, 0x1f, R60 ;  /* 0x0000001fff3d7819 */ /* 0x000fe2000001143c */
[----:B------:R-:W-:Y:S01]  /*1e20*/  IMAD.WIDE.U32 R10, R17, R4, R64 ;  /* 0x00000004110a7225 */ /* 0x000fe200078e0040 */
[----:B--2---:R-:W-:Y:S02]  /*1e30*/  SEL R59, R3, RZ, !P0 ;  /* 0x000000ff033b7207 */ /* 0x004fe40004000000 */
[----:B------:R-:W-:-:S03]  /*1e40*/  SHF.R.S32.HI R0, RZ, 0x1f, R3 ;  /* 0x0000001fff007819 */ /* 0x000fc60000011403 */
[----:B------:R-:W-:Y:S01]  /*1e50*/  IMAD.WIDE.U32 R62, R59, UR4, R6 ;  /* 0x000000043b3e7c25 */ /* 0x000fe2000f8e0006 */
[----:B------:R-:W-:Y:S01]  /*1e60*/  SEL R15, R0, RZ, !P0 ;  /* 0x000000ff000f7207 */ /* 0x000fe20004000000 */
[----:B------:R-:W0:Y:S01]  /*1e70*/  LDC.64 R6, c[0x0][0x3e8] ;  /* 0x0000fa00ff067b82 */ /* 0x000e220000000a00 */
[----:B------:R-:W-:-:S03]  /*1e80*/  IADD3 R82, P0, R62, R10, RZ ;  /* 0x0000000a3e527210 */ /* 0x000fc60007f1e0ff */
[----:B------:R-:W-:-:S04]  /*1e90*/  IMAD R0, R15, UR4, RZ ;  /* 0x000000040f007c24 */ /* 0x000fc8000f8e02ff */
[----:B------:R-:W-:Y:S01]  /*1ea0*/  IMAD R83, R59, UR5, R0 ;  /* 0x000000053b537c24 */ /* 0x000fe2000f8e0200 */
[----:B------:R-:W-:Y:S05]  /*1eb0*/  @!P6 WARPSYNC.ALL ;  /* 0x000000000000e948 */ /* 0x000fea0003800000 */
[----:B------:R-:W-:Y:S01]  /*1ec0*/  ULDC.64 UR4, c[0x0][0x320] ;  /* 0x0000c80000047ab9 */ /* 0x000fe20000000a00 */
[----:B------:R-:W-:Y:S02]  /*1ed0*/  IMAD R0, R84, R4, RZ ;  /* 0x0000000454007224 */ /* 0x000fe400078e02ff */
[----:B------:R-:W-:Y:S02]  /*1ee0*/  IMAD R12, R12, UR4, RZ ;  /* 0x000000040c0c7c24 */ /* 0x000fe4000f8e02ff */
[----:B------:R-:W-:-:S02]  /*1ef0*/  IMAD R0, R17, R5, R0 ;  /* 0x0000000511007224 */ /* 0x000fc400078e0200 */
[C---:B------:R-:W-:Y:S02]  /*1f00*/  IMAD R3, R13.reuse, UR5, R12 ;  /* 0x000000050d037c24 */ /* 0x040fe4000f8e020c */
[----:B------:R-:W-:Y:S01]  /*1f10*/  IMAD.WIDE.U32 R12, R13, UR4, R64 ;  /* 0x000000040d0c7c25 */ /* 0x000fe2000f8e0040 */
[----:B------:R-:W-:Y:S01]  /*1f20*/  ULDC.64 UR4, c[0x0][0x328] ;  /* 0x0000ca0000047ab9 */ /* 0x000fe20000000a00 */
[----:B0-----:R-:W-:Y:S02]  /*1f30*/  SHF.L.U64.HI R76, R6, 0x7, R7 ;  /* 0x00000007064c7819 */ /* 0x001fe40000010207 */
[----:B------:R-:W-:Y:S02]  /*1f40*/  IMAD.IADD R13, R13, 0x1, R3 ;  /* 0x000000010d0d7824 */ /* 0x000fe400078e0203 */
[----:B------:R-:W-:Y:S02]  /*1f50*/  IMAD R3, R15, UR4, RZ ;  /* 0x000000040f037c24 */ /* 0x000fe4000f8e02ff */
[----:B------:R-:W-:-:S02]  /*1f60*/  IMAD R14, R84, R6, RZ ;  /* 0x00000006540e7224 */ /* 0x000fc400078e02ff */
[----:B------:R-:W-:Y:S02]  /*1f70*/  IMAD.IADD R83, R63, 0x1, R83 ;  /* 0x000000013f537824 */ /* 0x000fe400078e0253 */
[C---:B------:R-:W-:Y:S02]  /*1f80*/  IMAD R35, R59.reuse, UR5, R3 ;  /* 0x000000053b237c24 */ /* 0x040fe4000f8e0203 */
[----:B------:R-:W-:Y:S01]  /*1f90*/  IMAD.WIDE.U32 R58, R59, UR4, R12 ;  /* 0x000000043b3a7c25 */ /* 0x000fe2000f8e000c */
[----:B------:R-:W-:Y:S01]  /*1fa0*/  IADD3.X R81, R83, R11, R0, P0, !PT ;  /* 0x0000000b53517210 */ /* 0x000fe200007fe400 */
[----:B------:R-:W-:Y:S01]  /*1fb0*/  ULDC UR4, c[0x0][0x2e4] ;  /* 0x0000b90000047ab9 */ /* 0x000fe20000000800 */
[----:B------:R-:W-:Y:S01]  /*1fc0*/  ISETP.GE.AND P0, PT, R64, R71, PT ;  /* 0x000000474000720c */ /* 0x000fe20003f06270 */
[C---:B------:R-:W-:Y:S02]  /*1fd0*/  IMAD R33, R17.reuse, R7, R14 ;  /* 0x0000000711217224 */ /* 0x040fe400078e020e */
[----:B------:R-:W-:Y:S01]  /*1fe0*/  IMAD.WIDE.U32 R12, R17, R6, R60 ;  /* 0x00000006110c7225 */ /* 0x000fe200078e003c */
[----:B------:R-:W-:-:S03]  /*1ff0*/  SEL R3, R71, RZ, P0 ;  /* 0x000000ff47037207 */ /* 0x000fc60000000000 */
[----:B------:R-:W-:-:S04]  /*2000*/  IMAD.WIDE.U32 R20, R17, R6, R64 ;  /* 0x0000000611147225 */ /* 0x000fc800078e0040 */
[-C--:B------:R-:W-:Y:S02]  /*2010*/  IMAD R0, R84, R8.reuse, RZ ;  /* 0x0000000854007224 */ /* 0x080fe400078e02ff */
[----:B------:R-:W-:Y:S02]  /*2020*/  IMAD.IADD R13, R13, 0x1, R33 ;  /* 0x000000010d0d7824 */ /* 0x000fe400078e0221 */
[----:B------:R-:W-:Y:S01]  /*2030*/  IMAD.IADD R33, R33, 0x1, R21 ;  /* 0x0000000121217824 */ /* 0x000fe200078e0215 */
[----:B-----5:R-:W-:Y:S01]  /*2040*/  SHF.R.S32.HI R21, RZ, 0x1f, R23 ;  /* 0x0000001fff157819 */ /* 0x020fe20000011417 */
[C---:B------:R-:W-:Y:S02]  /*2050*/  IMAD R31, R17.reuse, R9, R0 ;  /* 0x00000009111f7224 */ /* 0x040fe400078e0200 */
[----:B------:R-:W-:-:S04]  /*2060*/  IMAD.WIDE.U32 R14, R17, R8, R64 ;  /* 0x00000008110e7225 */ /* 0x000fc800078e0040 */
[----:B------:R-:W-:-:S04]  /*2070*/  IMAD.WIDE.U32 R10, R17, R8, R60 ;  /* 0x00000008110a7225 */ /* 0x000fc800078e003c */
[----:B------:R-:W-:Y:S02]  /*2080*/  IMAD.MOV.U32 R32, RZ, RZ, R20 ;  /* 0x000000ffff207224 */ /* 0x000fe400078e0014 */
[----:B------:R-:W-:Y:S02]  /*2090*/  IMAD R20, R21, R8, RZ ;  /* 0x0000000815147224 */ /* 0x000fe400078e02ff */
[----:B------:R-:W-:Y:S02]  /*20a0*/  IMAD.IADD R15, R31, 0x1, R15 ;  /* 0x000000011f0f7824 */ /* 0x000fe400078e020f */
[----:B------:R-:W-:Y:S02]  /*20b0*/  IMAD.IADD R11, R11, 0x1, R31 ;  /* 0x000000010b0b7824 */ /* 0x000fe400078e021f */
[----:B------:R-:W-:Y:S02]  /*20c0*/  IMAD R31, R23, R9, R20 ;  /* 0x00000009171f7224 */ /* 0x000fe400078e0214 */
[----:B------:R-:W-:-:S02]  /*20d0*/  IMAD R4, R21, R6, RZ ;  /* 0x0000000615047224 */ /* 0x000fc400078e02ff */
[----:B------:R-:W-:-:S04]  /*20e0*/  IMAD.WIDE.U32 R20, R23, R8, R14 ;  /* 0x0000000817147225 */ /* 0x000fc800078e000e */
[----:B------:R-:W-:-:S04]  /*20f0*/  IMAD.WIDE.U32 R14, R23, R6, R12 ;  /* 0x00000006170e7225 */ /* 0x000fc800078e000c */
[----:B------:R-:W-:-:S04]  /*2100*/  IMAD.WIDE.U32 R12, R23, R6, R32 ;  /* 0x00000006170c7225 */ /* 0x000fc800078e0020 */
[----:B------:R-:W-:Y:S02]  /*2110*/  IMAD.SHL.U32 R75, R6, 0x80, RZ ;  /* 0x00000080064b7824 */ /* 0x000fe400078e00ff */
[----:B------:R-:W0:Y:S01]  /*2120*/  S2R R6, SR_TID.X ;  /* 0x0000000000067919 */ /* 0x000e220000002100 */
[----:B------:R-:W-:Y:S02]  /*2130*/  IMAD.IADD R3, R64, 0x1, R3 ;  /* 0x0000000140037824 */ /* 0x000fe400078e0203 */
[----:B------:R-:W-:Y:S01]  /*2140*/  IMAD.WIDE.U32 R56, R23, R8, R10 ;  /* 0x0000000817387225 */ /* 0x000fe200078e000a */
[----:B------:R-:W-:Y:S02]  /*2150*/  IADD3 R10, P1, R17, R34, RZ ;  /* 0x00000022110a7210 */ /* 0x000fe40007f3e0ff */
[----:B------:R-:W-:Y:S01]  /*2160*/  SHF.R.S32.HI R0, RZ, 0x1f, R3 ;  /* 0x0000001fff007819 */ /* 0x000fe20000011403 */
[----:B------:R-:W-:Y:S02]  /*2170*/  IMAD R5, R23, R7, R4 ;  /* 0x0000000717057224 */ /* 0x000fe400078e0204 */
[----:B------:R-:W-:Y:S01]  /*2180*/  IMAD.X R11, R84, 0x1, R37, P1 ;  /* 0x00000001540b7824 */ /* 0x000fe200008e0625 */
[----:B------:R-:W-:-:S02]  /*2190*/  LEA.HI R0, R0, R3, RZ, 0x3 ;  /* 0x0000000300007211 */ /* 0x000fc400078f18ff */
[----:B------:R-:W-:Y:S02]  /*21a0*/  LOP3.LUT P1, RZ, R85, 0x4, RZ, 0xc0, !PT ;  /* 0x0000000455ff7812 */ /* 0x000fe4000782c0ff */
[--C-:B------:R-:W-:Y:S02]  /*21b0*/  SHF.R.S32.HI R69, RZ, 0x3, R0.reuse ;  /* 0x00000003ff457819 */ /* 0x100fe40000011400 */
[----:B------:R-:W-:Y:S02]  /*21c0*/  LOP3.LUT R68, R0, 0xfffffff8, RZ, 0xc0, !PT ;  /* 0xfffffff800447812 */ /* 0x000fe400078ec0ff */
[----:B------:R-:W-:Y:S02]  /*21d0*/  LOP3.LUT R3, R73, 0x38, R0, 0xf8, !PT ;  /* 0x0000003849037812 */ /* 0x000fe400078ef800 */
[----:B------:R-:W-:Y:S02]  /*21e0*/  SHF.R.U32.HI R7, RZ, 0x3, R66 ;  /* 0x00000003ff077819 */ /* 0x000fe40000011642 */
[----:B------:R-:W-:Y:S01]  /*21f0*/  LOP3.LUT R0, R66, 0x38, R0, 0xf8, !PT ;  /* 0x0000003842007812 */ /* 0x000fe200078ef800 */
[----:B0-----:R-:W-:-:S02]  /*2200*/  VIADD R32, R6, 0xffffff80 ;  /* 0xffffff8006207836 */ /* 0x001fc40000000000 */
[----:B------:R-:W-:-:S03]  /*2210*/  VIADD R33, R6, 0xffffff80 ;  /* 0xffffff8006217836 */ /* 0x000fc60000000000 */
[----:B------:R-:W-:Y:S02]  /*2220*/  SHF.R.S32.HI R32, RZ, 0x1f, R32 ;  /* 0x0000001fff207819 */ /* 0x000fe40000011420 */
[----:B------:R-:W-:Y:S02]  /*2230*/  LOP3.LUT R4, R66, 0x18, R64, 0xf8, !PT ;  /* 0x0000001842047812 */ /* 0x000fe400078ef840 */
[----:B------:R-:W-:Y:S02]  /*2240*/  LEA.HI R32, R32, R33, RZ, 0x5 ;  /* 0x0000002120207211 */ /* 0x000fe400078f28ff */
[----:B------:R-:W-:Y:S01]  /*2250*/  LOP3.LUT R3, R3, R70, RZ, 0x3c, !PT ;  /* 0x0000004603037212 */ /* 0x000fe200078e3cff */
[----:B------:R-:W-:Y:S01]  /*2260*/  VIADD R72, R64, 0x20 ;  /* 0x0000002040487836 */ /* 0x000fe20000000000 */
[----:B------:R-:W-:Y:S02]  /*2270*/  SHF.R.S32.HI R32, RZ, 0x5, R32 ;  /* 0x00000005ff207819 */ /* 0x000fe40000011420 */
[----:B------:R-:W-:-:S02]  /*2280*/  LOP3.LUT R0, R0, R7, RZ, 0x3c, !PT ;  /* 0x0000000700007212 */ /* 0x000fc400078e3cff */
[----:B------:R-:W-:Y:S01]  /*2290*/  LOP3.LUT R4, R4, R7, RZ, 0x3c, !PT ;  /* 0x0000000704047212 */ /* 0x000fe200078e3cff */
[----:B------:R-:W-:Y:S02]  /*22a0*/  IMAD.IADD R9, R15, 0x1, R5 ;  /* 0x000000010f097824 */ /* 0x000fe400078e0205 */
[----:B------:R-:W-:Y:S01]  /*22b0*/  IMAD.IADD R8, R5, 0x1, R13 ;  /* 0x0000000105087824 */ /* 0x000fe200078e020d */
[----:B------:R-:W-:Y:S01]  /*22c0*/  @P1 LOP3.LUT R22, R22, 0x4, RZ, 0xfc, !PT ;  /* 0x0000000416161812 */ /* 0x000fe200078efcff */
[----:B------:R-:W-:Y:S01]  /*22d0*/  IMAD.IADD R5, R38, 0x1, R3 ;  /* 0x0000000126057824 */ /* 0x000fe200078e0203 */
[----:B------:R-:W-:Y:S01]  /*22e0*/  @!P6 BAR.SYNC.DEFER_BLOCKING 0x9, 0x100 ;  /* 0x024400000000eb1d */ /* 0x000fe20000010000 */
[----:B------:R-:W-:Y:S01]  /*22f0*/  IMAD.IADD R67, R57, 0x1, R31 ;  /* 0x0000000139437824 */ /* 0x000fe200078e021f */
[----:B------:R-:W-:Y:S01]  /*2300*/  ISETP.GE.AND P1, PT, R64, UR4, PT ;  /* 0x0000000440007c0c */ /* 0x000fe2000bf26270 */
[----:B------:R-:W-:Y:S01]  /*2310*/  IMAD R3, R32, 0x200, R0 ;  /* 0x0000020020037824 */ /* 0x000fe200078e0200 */
[----:B------:R-:W-:Y:S01]  /*2320*/  ISETP.GE.AND P2, PT, R72, UR4, PT ;  /* 0x0000000448007c0c */ /* 0x000fe2000bf46270 */
[----:B------:R-:W-:Y:S01]  /*2330*/  IMAD.SHL.U32 R71, R71, 0x2, RZ ;  /* 0x0000000247477824 */ /* 0x000fe200078e00ff */
[----:B------:R-:W-:Y:S01]  /*2340*/  SHF.R.S32.HI R6, RZ, 0x1f, R68 ;  /* 0x0000001fff067819 */ /* 0x000fe20000011444 */
[----:B------:R-:W-:-:S02]  /*2350*/  IMAD.IADD R31, R31, 0x1, R21 ;  /* 0x000000011f1f7824 */ /* 0x000fc400078e0215 */
[----:B------:R-:W-:Y:S02]  /*2360*/  IMAD R4, R32, 0x200, R4 ;  /* 0x0000020020047824 */ /* 0x000fe400078e0204 */
[----:B------:R-:W-:-:S07]  /*2370*/  IMAD.IADD R0, R59, 0x1, R35 ;  /* 0x000000013b007824 */ /* 0x000fce00078e0223 */
.L_x_11629:
[----:B0-----:R-:W0:Y:S01]  /*2380*/  LDC.64 R94, c[0x0][0x2f0] ;  /* 0x0000bc00ff5e7b82 */ /* 0x001e220000000a00 */
[----:B------:R-:W-:Y:S01]  /*2390*/  VIADD R37, R25, 0xffffffff ;  /* 0xffffffff19257836 */ /* 0x000fe20000000000 */
[----:B------:R-:W-:Y:S01]  /*23a0*/  LOP3.LUT P5, RZ, R85, 0x4, RZ, 0xc0, !PT ;  /* 0x0000000455ff7812 */ /* 0x000fe200078ac0ff */
[----:B------:R-:W-:Y:S05]  /*23b0*/  YIELD ;  /* 0x0000000000007946 */ /* 0x000fea0003800000 */
[----:B------:R-:W1:Y:S01]  /*23c0*/  LDC.64 R88, c[0x0][0x2d8] ;  /* 0x0000b600ff587b82 */ /* 0x000e620000000a00 */
[----:B------:R-:W-:Y:S01]  /*23d0*/  SHF.R.S32.HI R97, RZ, 0x1f, R37 ;  /* 0x0000001fff617819 */ /* 0x000fe20000011425 */
[-C--:B------:R-:W-:Y:S01]  /*23e0*/  IMAD R32, R80, R37.reuse, RZ ;  /* 0x0000002550207224 */ /* 0x080fe200078e02ff */
[----:B------:R-:W-:Y:S01]  /*23f0*/  LOP3.LUT R22, R22, 0xfffffffd, RZ, 0xc0, !PT ;  /* 0xfffffffd16167812 */ /* 0x000fe200078ec0ff */
[----:B------:R-:W-:Y:S01]  /*2400*/  IMAD.WIDE.U32 R92, R79, R37, RZ ;  /* 0x000000254f5c7225 */ /* 0x000fe200078e00ff */
[----:B------:R-:W-:Y:S03]  /*2410*/  BSSY B0, `(.L_x_11580) ;  /* 0x00002f4000007945 */ /* 0x000fe60003800000 */
[----:B------:R-:W2:Y:S01]  /*2420*/  LDC R96, c[0x0][0x3d4] ;  /* 0x0000f500ff607b82 */ /* 0x000ea20000000800 */
[----:B------:R-:W-:Y:S01]  /*2430*/  IMAD R25, R97, R79, R32 ;  /* 0x0000004f61197224 */ /* 0x000fe200078e0220 */
[----:B------:R-:W-:-:S03]  /*2440*/  IADD3 R34, P3, R82, R92, RZ ;  /* 0x0000005c52227210 */ /* 0x000fc60007f7e0ff */
[----:B------:R-:W-:Y:S02]  /*2450*/  IMAD.IADD R93, R93, 0x1, R25 ;  /* 0x000000015d5d7824 */ /* 0x000fe400078e0219 */
[----:B0-----:R-:W-:Y:S02]  /*2460*/  IMAD R25, R95, 0x60, RZ ;  /* 0x000000605f197824 */ /* 0x001fe400078e02ff */
[----:B------:R-:W-:-:S04]  /*2470*/  IMAD.WIDE.U32 R32, R94, 0x60, R92 ;  /* 0x000000605e207825 */ /* 0x000fc800078e005c */
[----:B------:R-:W-:Y:S01]  /*2480*/  IMAD.X R35, R93, 0x1, R81, P3 ;  /* 0x000000015d237824 */ /* 0x000fe200018e0651 */
[----:B------:R-:W-:Y:S02]  /*2490*/  IADD3 R32, P4, R82, R32, RZ ;  /* 0x0000002052207210 */ /* 0x000fe40007f9e0ff */
[-C--:B-1----:R-:W-:Y:S02]  /*24a0*/  LEA R42, P3, R34, R88.reuse, 0x1 ;  /* 0x00000058222a7211 */ /* 0x082fe400078608ff */
[----:B------:R-:W-:Y:S01]  /*24b0*/  IADD3.X R33, R81, R33, R25, P4, !PT ;  /* 0x0000002151217210 */ /* 0x000fe200027fe419 */
[----:B------:R-:W-:Y:S01]  /*24c0*/  IMAD R25, R18, 0x2000, R4 ;  /* 0x0000200012197824 */ /* 0x000fe200078e0204 */
[----:B------:R-:W-:Y:S02]  /*24d0*/  LEA R40, P4, R32, R88, 0x1 ;  /* 0x0000005820287211 */ /* 0x000fe400078808ff */
[-C--:B------:R-:W-:Y:S01]  /*24e0*/  LEA.HI.X R43, R34, R89.reuse, R35, 0x1, P3 ;  /* 0x00000059222b7211 */ /* 0x080fe200018f0c23 */
[C---:B------:R-:W-:Y:S01]  /*24f0*/  VIADD R87, R25.reuse, 0x20 ;  /* 0x0000002019577836 */ /* 0x040fe20000000000 */
[----:B--2---:R-:W-:Y:S01]  /*2500*/  ISETP.GE.AND P3, PT, R96, 0x1, PT ;  /* 0x000000016000780c */ /* 0x004fe20003f66270 */
[C---:B------:R-:W-:Y:S01]  /*2510*/  @P5 VIADD R87, R25.reuse, 0xffffffe0 ;  /* 0xffffffe019575836 */ /* 0x040fe20000000000 */
[----:B------:R-:W-:Y:S01]  /*2520*/  LEA.HI.X R41, R32, R89, R33, 0x1, P4 ;  /* 0x0000005920297211 */ /* 0x000fe200020f0c21 */
[----:B------:R-:W-:Y:S01]  /*2530*/  IMAD R90, R25, 0x2, R24 ;  /* 0x00000002195a7824 */ /* 0x000fe200078e0218 */
[----:B------:R-:W-:Y:S01]  /*2540*/  ISETP.GT.AND P4, PT, R37, R26, PT ;  /* 0x0000001a2500720c */ /* 0x000fe20003f84270 */
[----:B------:R-:W-:-:S02]  /*2550*/  IMAD.MOV.U32 R25, RZ, RZ, R37 ;  /* 0x000000ffff197224 */ /* 0x000fc400078e0025 */
[----:B------:R-:W-:-:S10]  /*2560*/  IMAD R87, R87, 0x2, R24 ;  /* 0x0000000257577824 */ /* 0x000fd400078e0218 */
[----:B------:R-:W-:Y:S01]  /*2570*/  @P4 LOP3.LUT R22, R22, 0x2, RZ, 0xfc, !PT ;  /* 0x0000000216164812 */ /* 0x000fe200078efcff */
[----:B------:R-:W-:Y:S06]  /*2580*/  @!P3 BRA `(.L_x_11581) ;  /* 0x0000002c0000b947 */ /* 0x000fec0003800000 */
[----:B------:R-:W-:Y:S01]  /*2590*/  ULDC.U8 UR4, c[0x0][0x3f0] ;  /* 0x0000fc0000047ab9 */ /* 0x000fe20000000000 */
[-C--:B------:R-:W-:Y:S01]  /*25a0*/  IMAD R32, R78, R37.reuse, RZ ;  /* 0x000000254e207224 */ /* 0x080fe200078e02ff */
[----:B------:R-:W-:Y:S01]  /*25b0*/  ISETP.NE.AND P3, PT, RZ, UR4, PT ;  /* 0x00000004ff007c0c */ /* 0x000fe2000bf65270 */
[----:B------:R-:W-:Y:S02]  /*25c0*/  IMAD R34, R76, R37, RZ ;  /* 0x000000254c227224 */ /* 0x000fe400078e02ff */
        /* <DEDUP_REMOVED lines=41> */
.L_x_11584:
[----:B------:R-:W-:Y:S05]  /*2860*/  BSYNC B1 ;  /* 0x0000000000017941 */ /* 0x000fea0003800000 */
.L_x_11583:
        /* <DEDUP_REMOVED lines=35> */
.L_x_11586:
[----:B------:R-:W-:Y:S05]  /*2aa0*/  BSYNC B1 ;  /* 0x0000000000017941 */ /* 0x000fea0003800000 */
.L_x_11585:
[----:B0-----:R-:W-:Y:S01]  /*2ab0*/  IMAD.MOV.U32 R32, RZ, RZ, R88 ;  /* 0x000000ffff207224 */ /* 0x001fe200078e0058 */
        /* <DEDUP_REMOVED lines=27> */
[----:B------:R-:W-:Y:S02]  /*2c70*/  PRMT R50, R32, 0x7610, R50 ;  /* 0x0000761020327816 */ /* 0x000fe40000000032 */
[----:B------:R-:W-:-:S02]  /*2c80*/  PRMT R51, R33, 0x7610, R51 ;  /* 0x0000761021337816 */ /* 0x000fc40000000033 */
[----:B------:R-:W-:Y:S02]  /*2c90*/  PRMT R97, R34, 0x7610, R97 ;  /* 0x0000761022617816 */ /* 0x000fe40000000061 */
[----:B------:R-:W-:Y:S01]  /*2ca0*/  PRMT R99, R35, 0x7610, R99 ;  /* 0x0000761023637816 */ /* 0x000fe20000000063 */
[----:B------:R-:W-:Y:S06]  /*2cb0*/  @!P3 BRA `(.L_x_11587) ;  /* 0x000000000004b947 */ /* 0x000fec0003800000 */
[----:B------:R-:W-:Y:S01]  /*2cc0*/  BPT.TRAP 0x1 ;  /* 0x000000040000795c */ /* 0x000fe20000300000 */
.L_x_11587:
[----:B------:R-:W2:Y:S01]  /*2cd0*/  LDL R32, [R1] ;  /* 0x0000000001207983 */ /* 0x000ea20000100800 */
[----:B------:R-:W-:Y:S01]  /*2ce0*/  IMAD R86, R18, 0x8, R2 ;  /* 0x0000000812567824 */ /* 0x000fe200078e0202 */
[----:B------:R-:W-:Y:S01]  /*2cf0*/  BSSY B1, `(.L_x_11588) ;  /* 0x0000004000017945 */ /* 0x000fe20003800000 */
[----:B--2---:R-:W-:-:S04]  /*2d00*/  SHF.L.U32 R98, R32, 0x1f, RZ ;  /* 0x0000001f20627819 */ /* 0x004fc800000006ff */
[----:B------:R-:W0:Y:S02]  /*2d10*/  SYNCS.PHASECHK.TRANS64.TRYWAIT P6, [R86+URZ+0x16890], R98 ;  /* 0x01689062560075a7 */ /* 0x000e2400080c017f */
[----:B0-----:R-:W-:Y:S05]  /*2d20*/  @!P6 BRA `(.L_x_11589) ;  /* 0x000001b4000ce947 */ /* 0x001fea0003800000 */
.L_x_11896:
[----:B------:R-:W-:Y:S05]  /*2d30*/  BSYNC B1 ;  /* 0x0000000000017941 */ /* 0x000fea0003800000 */
.L_x_11588:
        /* <DEDUP_REMOVED lines=39> */
[-C--:B------:R-:W-:Y:S01]  /*2fb0*/  FMUL.FTZ R93, R93, R106.reuse ;  /* 0x0000006a5d5d7220 */ /* 0x080fe20000410000 */
        /* <DEDUP_REMOVED lines=14> */
.L_x_11595:
[----:B------:R-:W-:Y:S05]  /*30a0*/  BSYNC B3 ;  /* 0x0000000000037941 */ /* 0x000fea0003800000 */
.L_x_11594:
[----:B--2---:R1:W-:Y:S02]  /*30b0*/  STG.E.128 desc[UR38][R42.64], R32 ;  /* 0x000000202a007986 */ /* 0x0043e4000c101d26 */
.L_x_11593:
[----:B------:R-:W-:Y:S05]  /*30c0*/  BSYNC B2 ;  /* 0x0000000000027941 */ /* 0x000fea0003800000 */
.L_x_11592:
[----:B------:R-:W-:Y:S05]  /*30d0*/  @P2 BRA `(.L_x_11591) ;  /* 0x0000000000d42947 */ /* 0x000fea0003800000 */
[----:B-1----:R1:W2:Y:S01]  /*30e0*/  LDS.128 R32, [R87+0xe000] ;  /* 0x00e0000057207984 */ /* 0x0022a20000000c00 */
        /* <DEDUP_REMOVED lines=50> */
.L_x_11597:
[----:B------:R-:W-:Y:S05]  /*3410*/  BSYNC B2 ;  /* 0x0000000000027941 */ /* 0x000fea0003800000 */
.L_x_11596:
[----:B--2---:R2:W-:Y:S02]  /*3420*/  STG.E.128 desc[UR38][R42.64+0x40], R32 ;  /* 0x000040202a007986 */ /* 0x0045e4000c101d26 */
.L_x_11591:
[----:B------:R-:W-:Y:S05]  /*3430*/  BSYNC B1 ;  /* 0x0000000000017941 */ /* 0x000fea0003800000 */
.L_x_11590:
        /* <DEDUP_REMOVED lines=31> */
[-C--:B------:R-:W-:Y:S01]  /*3630*/  FMUL.FTZ R43, R43, R47.reuse ;  /* 0x0000002f2b2b7220 */ /* 0x080fe20000410000 */
        /* <DEDUP_REMOVED lines=21> */
.L_x_11602:
[----:B------:R-:W-:Y:S05]  /*3790*/  BSYNC B2 ;  /* 0x0000000000027941 */ /* 0x000fea0003800000 */
.L_x_11601:
[----:B--2---:R3:W-:Y:S02]  /*37a0*/  STG.E.128 desc[UR38][R40.64], R32 ;  /* 0x0000002028007986 */ /* 0x0047e4000c101d26 */
.L_x_11600:
[----:B------:R-:W-:Y:S05]  /*37b0*/  BSYNC B1 ;  /* 0x0000000000017941 */ /* 0x000fea0003800000 */
.L_x_11599:
        /* <DEDUP_REMOVED lines=52> */
.L_x_11604:
[----:B------:R-:W-:Y:S05]  /*3b00*/  BSYNC B1 ;  /* 0x0000000000017941 */ /* 0x000fea0003800000 */
.L_x_11603:
[----:B--2---:R4:W-:Y:S01]  /*3b10*/  STG.E.128 desc[UR38][R40.64+0x40], R32 ;  /* 0x0000402028007986 */ /* 0x0049e2000c101d26 */
[----:B------:R-:W-:Y:S05]  /*3b20*/  BRA `(.L_x_11598) ;  /* 0x0000001800087947 */ /* 0x000fea0003800000 */
.L_x_11582:
[C---:B------:R-:W-:Y:S02]  /*3b30*/  ISETP.GE.AND P3, PT, R17.reuse, R91, PT ;  /* 0x0000005b1100720c */ /* 0x040fe40003f66270 */
[----:B------:R-:W-:Y:S02]  /*3b40*/  CS2R R38, SRZ ;  /* 0x0000000000267805 */ /* 0x000fe4000001ff00 */
[----:B------:R-:W-:Y:S01]  /*3b50*/  CS2R R36, SRZ ;  /* 0x0000000000247805 */ /* 0x000fe2000001ff00 */
[----:B------:R-:W-:Y:S01]  /*3b60*/  VIADD R44, R17, 0x60 ;  /* 0x00000060112c7836 */ /* 0x000fe20000000000 */
[----:B------:R-:W-:-:S13]  /*3b70*/  ISETP.GE.OR P3, PT, R64, R96, P3 ;  /* 0x000000604000720c */ /* 0x000fda0001f66670 */
[----:B------:R-:W0:Y:S01]  /*3b80*/  @!P3 LDC.64 R40, c[0x0][0x3c8] ;  /* 0x0000f200ff28bb82 */ /* 0x000e220000000a00 */
[----:B------:R-:W-:-:S05]  /*3b90*/  @!P3 IADD3 R34, P4, R20, R50, RZ ;  /* 0x000000321422b210 */ /* 0x000fca0007f9e0ff */
[----:B------:R-:W-:Y:S01]  /*3ba0*/  @!P3 IMAD.X R35, R86, 0x1, R31, P4 ;  /* 0x000000015623b824 */ /* 0x000fe200020e061f */
[----:B------:R-:W-:Y:S01]  /*3bb0*/  @!P3 IADD3 R32, P4, R12, R48, RZ ;  /* 0x000000300c20b210 */ /* 0x000fe20007f9e0ff */
[----:B------:R-:W1:Y:S04]  /*3bc0*/  @!P3 LDC.64 R42, c[0x0][0x3e0] ;  /* 0x0000f800ff2abb82 */ /* 0x000e680000000a00 */
[----:B------:R-:W-:Y:S01]  /*3bd0*/  @!P3 IMAD.X R33, R97, 0x1, R8, P4 ;  /* 0x000000016121b824 */ /* 0x000fe200020e0608 */
        /* <DEDUP_REMOVED lines=37> */
.L_x_11606:
[----:B------:R-:W-:Y:S05]  /*3e30*/  BSYNC B1 ;  /* 0x0000000000017941 */ /* 0x000fea0003800000 */
.L_x_11605:
        /* <DEDUP_REMOVED lines=36> */
.L_x_11607:
[----:B------:R-:W2:Y:S01]  /*4080*/  LDL R48, [R1] ;  /* 0x0000000001307983 */ /* 0x000ea20000100800 */
[----:B------:R-:W-:Y:S01]  /*4090*/  IMAD R86, R18, 0x8, R2 ;  /* 0x0000000812567824 */ /* 0x000fe200078e0202 */
[----:B------:R-:W0:Y:S01]  /*40a0*/  LDC R100, c[0x0][0x2e4] ;  /* 0x0000b900ff647b82 */ /* 0x000e220000000800 */
[----:B------:R-:W-:Y:S01]  /*40b0*/  BSSY B1, `(.L_x_11608) ;  /* 0x0000005000017945 */ /* 0x000fe20003800000 */
[----:B0-----:R-:W-:Y:S01]  /*40c0*/  IMAD.IADD R102, R100, 0x1, -R71 ;  /* 0x0000000164667824 */ /* 0x001fe200078e0a47 */
[----:B--2---:R-:W-:-:S04]  /*40d0*/  SHF.L.U32 R98, R48, 0x1f, RZ ;  /* 0x0000001f30627819 */ /* 0x004fc800000006ff */
[----:B------:R-:W0:Y:S02]  /*40e0*/  SYNCS.PHASECHK.TRANS64.TRYWAIT P5, [R86+URZ+0x16890], R98 ;  /* 0x01689062560075a7 */ /* 0x000e2400080a017f */
[----:B0-----:R-:W-:Y:S05]  /*40f0*/  @!P5 BRA `(.L_x_11609) ;  /* 0x000001a0002cd947 */ /* 0x001fea0003800000 */
.L_x_11897:
[----:B------:R-:W-:Y:S05]  /*4100*/  BSYNC B1 ;  /* 0x0000000000017941 */ /* 0x000fea0003800000 */
.L_x_11608:
[----:B------:R-:W-:Y:S01]  /*4110*/  ISETP.GE.OR P5, PT, R17, R91, P1 ;  /* 0x0000005b1100720c */ /* 0x000fe20000fa6670 */
[----:B------:R-:W-:-:S12]  /*4120*/  BSSY B1, `(.L_x_11610) ;  /* 0x0000085000017945 */ /* 0x000fd80003800000 */
[----:B------:R-:W-:Y:S05]  /*4130*/  @P5 BRA `(.L_x_11611) ;  /* 0x00000008000c5947 */ /* 0x000fea0003800000 */
[----:B------:R-:W1:Y:S01]  /*4140*/  S2R R50, SR_TID.X ;  /* 0x0000000000327919 */ /* 0x000e620000002100 */
[-C--:B------:R-:W-:Y:S01]  /*4150*/  IMAD R48, R84, R94.reuse, RZ ;  /* 0x0000005e54307224 */ /* 0x080fe200078e02ff */
[----:B------:R-:W-:Y:S01]  /*4160*/  BSSY B2, `(.L_x_11612) ;  /* 0x0000074000027945 */ /* 0x000fe20003800000 */
[----:B------:R-:W-:-:S04]  /*4170*/  IMAD.WIDE.U32 R96, R17, R94, R92 ;  /* 0x0000005e11607225 */ /* 0x000fc800078e005c */
[----:B------:R-:W-:Y:S01]  /*4180*/  IMAD R49, R17, R95, R48 ;  /* 0x0000005f11317224 */ /* 0x000fe200078e0230 */
[----:B------:R-:W-:Y:S02]  /*4190*/  SEL R48, R71, R102, !P0 ;  /* 0x0000006647307207 */ /* 0x000fe40004000000 */
[----:B------:R-:W-:Y:S01]  /*41a0*/  IADD3 R99, P5, P6, R62, R96, R68 ;  /* 0x000000603e637210 */ /* 0x000fe20007ebe044 */
[----:B------:R-:W-:Y:S01]  /*41b0*/  IMAD.IADD R106, R49, 0x1, R97 ;  /* 0x00000001316a7824 */ /* 0x000fe200078e0261 */
[----:B------:R-:W-:-:S04]  /*41c0*/  SHF.R.S32.HI R49, RZ, 0x1f, R48 ;  /* 0x0000001fff317819 */ /* 0x000fc80000011430 */
[----:B------:R-:W-:Y:S01]  /*41d0*/  LEA.HI R48, R49, R48, RZ, 0x4 ;  /* 0x0000003031307211 */ /* 0x000fe200078f20ff */
[----:B------:R-:W-:Y:S01]  /*41e0*/  IMAD R49, R18, 0x2000, R3 ;  /* 0x0000200012317824 */ /* 0x000fe200078e0203 */
[----:B------:R-:W-:Y:S02]  /*41f0*/  IADD3.X R104, R83, R106, R6, P5, P6 ;  /* 0x0000006a53687210 */ /* 0x000fe40002fec406 */
[----:B------:R-:W-:Y:S01]  /*4200*/  LEA.HI.SX32 R48, R48, R69, 0x1c ;  /* 0x0000004530307211 */ /* 0x000fe200078fe2ff */
[----:B------:R-:W-:-:S04]  /*4210*/  IMAD R49, R49, 0x2, R2 ;  /* 0x0000000231317824 */ /* 0x000fc800078e0202 */
[----:B------:R-:W-:-:S05]  /*4220*/  IMAD.SHL.U32 R101, R48, 0x8, RZ ;  /* 0x0000000830657824 */ /* 0x000fca00078e00ff */
[----:B------:R-:W-:Y:S01]  /*4230*/  LOP3.LUT R48, R66, 0x38, R101, 0xf8, !PT ;  /* 0x0000003842307812 */ /* 0x000fe200078ef865 */
[C---:B-1----:R-:W-:Y:S02]  /*4240*/  VIADD R51, R50.reuse, 0xffffff80 ;  /* 0xffffff8032337836 */ /* 0x042fe40000000000 */
[----:B------:R-:W-:Y:S01]  /*4250*/  VIADD R50, R50, 0xffffff80 ;  /* 0xffffff8032327836 */ /* 0x000fe20000000000 */
[----:B------:R-:W-:-:S04]  /*4260*/  LOP3.LUT R48, R48, R7, RZ, 0x3c, !PT ;  /* 0x0000000730307212 */ /* 0x000fc800078e3cff */
        /* <DEDUP_REMOVED lines=9> */
[----:B------:R-:W-:Y:S01]  /*4300*/  SHF.R.U32.HI R123, RZ, 0x10, R37 ;  /* 0x00000010ff7b7819 */ /* 0x000fe20000011625 */
[----:B--2---:R-:W-:Y:S01]  /*4310*/  IMAD.U32 R120, R53, 0x10000, RZ ;  /* 0x0001000035787824 */ /* 0x004fe200078e00ff */
[--C-:B------:R-:W-:Y:S01]  /*4320*/  SHF.R.U32.HI R114, RZ, 0x10, R33.reuse ;  /* 0x00000010ff727819 */ /* 0x100fe20000011621 */
[----:B------:R-:W-:Y:S01]  /*4330*/  IMAD.U32 R119, R55, 0x10000, RZ ;  /* 0x0001000037777824 */ /* 0x000fe200078e00ff */
[----:B------:R-:W-:Y:S01]  /*4340*/  SHF.R.U64 R113, R32, 0x10, R33 ;  /* 0x0000001020717819 */ /* 0x000fe20000001221 */
[----:B------:R-:W-:Y:S01]  /*4350*/  IMAD.U32 R33, R52, 0x10000, RZ ;  /* 0x0001000034217824 */ /* 0x000fe200078e00ff */
[----:B------:R-:W-:Y:S01]  /*4360*/  PRMT R123, R126, 0x5410, R123 ;  /* 0x000054107e7b7816 */ /* 0x000fe2000000007b */
[----:B-1----:R-:W-:Y:S01]  /*4370*/  IMAD.U32 R32, R48, 0x10000, RZ ;  /* 0x0001000030207824 */ /* 0x002fe200078e00ff */
[----:B------:R-:W-:Y:S01]  /*4380*/  SHF.R.U64 R116, R36, 0x10, R37 ;  /* 0x0000001024747819 */ /* 0x000fe20000001225 */
[----:B------:R-:W-:Y:S01]  /*4390*/  IMAD.U32 R36, R50, 0x10000, RZ ;  /* 0x0001000032247824 */ /* 0x000fe200078e00ff */
[----:B------:R-:W-:Y:S01]  /*43a0*/  SHF.R.U64 R37, R38, 0x10, R39 ;  /* 0x0000001026257819 */ /* 0x000fe20000001227 */
[----:B------:R-:W-:Y:S01]  /*43b0*/  IMAD.U32 R38, R49, 0x10000, RZ ;  /* 0x0001000031267824 */ /* 0x000fe200078e00ff */
[----:B------:R-:W-:-:S02]  /*43c0*/  PRMT R114, R107, 0x5432, R114 ;  /* 0x000054326b727816 */ /* 0x000fc40000000072 */
[----:B------:R-:W-:Y:S01]  /*43d0*/  SHF.R.U32.HI R118, RZ, 0x10, R39 ;  /* 0x00000010ff767819 */ /* 0x000fe20000011627 */
[----:B------:R-:W-:Y:S01]  /*43e0*/  IMAD.U32 R39, R51, 0x10000, RZ ;  /* 0x0001000033277824 */ /* 0x000fe200078e00ff */
[--C-:B------:R-:W-:Y:S02]  /*43f0*/  SHF.R.U64 R115, R34, 0x10, R35.reuse ;  /* 0x0000001022737819 */ /* 0x100fe40000001223 */
[----:B------:R-:W-:Y:S02]  /*4400*/  SHF.R.U32.HI R117, RZ, 0x10, R35 ;  /* 0x00000010ff757819 */ /* 0x000fe40000011623 */
[----:B------:R-:W-:Y:S01]  /*4410*/  PRMT R113, R125, 0x5410, R113 ;  /* 0x000054107d717816 */ /* 0x000fe20000000071 */
[----:B------:R-:W-:Y:S01]  /*4420*/  IMAD.U32 R125, R123, 0x10000, RZ ;  /* 0x000100007b7d7824 */ /* 0x000fe200078e00ff */
[----:B------:R-:W-:Y:S02]  /*4430*/  LOP3.LUT R35, R51, 0xffff0000, RZ, 0xc0, !PT ;  /* 0xffff000033237812 */ /* 0x000fe400078ec0ff */
[----:B------:R-:W-:Y:S01]  /*4440*/  LOP3.LUT R51, R55, 0xffff0000, RZ, 0xc0, !PT ;  /* 0xffff000037337812 */ /* 0x000fe200078ec0ff */
[----:B------:R-:W-:Y:S01]  /*4450*/  IMAD.U32 R55, R114, 0x10000, RZ ;  /* 0x0001000072377824 */ /* 0x000fe200078e00ff */
[----:B------:R-:W-:Y:S01]  /*4460*/  PRMT R37, R121, 0x5410, R37 ;  /* 0x0000541079257816 */ /* 0x000fe20000000025 */
[C---:B------:R-:W-:Y:S01]  /*4470*/  FMUL.FTZ R127, R120.reuse, R125 ;  /* 0x0000007d787f7220 */ /* 0x040fe20000410000 */
[----:B------:R-:W-:Y:S01]  /*4480*/  PRMT R121, R103, 0x5432, R118 ;  /* 0x0000543267797816 */ /* 0x000fe20000000076 */
[-C--:B------:R-:W-:Y:S01]  /*4490*/  FMUL.FTZ R129, R120, R55.reuse ;  /* 0x0000003778817220 */ /* 0x080fe20000410000 */
[----:B------:R-:W-:Y:S01]  /*44a0*/  LOP3.LUT R53, R53, 0xffff0000, RZ, 0xc0, !PT ;  /* 0xffff000035357812 */ /* 0x000fe200078ec0ff */
[----:B------:R-:W-:Y:S01]  /*44b0*/  FFMA.FTZ R55, R38, R55, -R127 ;  /* 0x0000003726377223 */ /* 0x000fe2000001087f */
[----:B------:R-:W-:Y:S01]  /*44c0*/  PRMT R117, R122, 0x5410, R117 ;  /* 0x000054107a757816 */ /* 0x000fe20000000075 */
[----:B------:R-:W-:Y:S01]  /*44d0*/  IMAD.U32 R120, R121, 0x10000, RZ ;  /* 0x0001000079787824 */ /* 0x000fe200078e00ff */
[----:B------:R-:W-:Y:S01]  /*44e0*/  LOP3.LUT R123, R123, 0xffff0000, RZ, 0xc0, !PT ;  /* 0xffff00007b7b7812 */ /* 0x000fe200078ec0ff */
[----:B------:R-:W-:Y:S01]  /*44f0*/  FFMA.FTZ R38, R38, R125, R129 ;  /* 0x0000007d26267223 */ /* 0x000fe20000010081 */
[----:B------:R-:W-:Y:S01]  /*4500*/  LOP3.LUT R114, R114, 0xffff0000, RZ, 0xc0, !PT ;  /* 0xffff000072727812 */ /* 0x000fe200078ec0ff */
[----:B------:R-:W-:Y:S01]  /*4510*/  IMAD.U32 R118, R117, 0x10000, RZ ;  /* 0x0001000075767824 */ /* 0x000fe200078e00ff */
[----:B------:R-:W-:Y:S01]  /*4520*/  LOP3.LUT R34, R49, 0xffff0000, RZ, 0xc0, !PT ;  /* 0xffff000031227812 */ /* 0x000fe200078ec0ff */
[CC--:B------:R-:W-:Y:S01]  /*4530*/  FMUL.FTZ R127, R53.reuse, R123.reuse ;  /* 0x0000007b357f7220 */ /* 0x0c0fe20000410000 */
[----:B------:R-:W-:Y:S01]  /*4540*/  PRMT R115, R124, 0x5410, R115 ;  /* 0x000054107c737816 */ /* 0x000fe20000000073 */
[----:B------:R-:W-:Y:S01]  /*4550*/  FMUL.FTZ R53, R53, R114 ;  /* 0x0000007235357220 */ /* 0x000fe20000410000 */
[----:B------:R-:W-:Y:S01]  /*4560*/  FMUL.FTZ R124, R119, R120 ;  /* 0x00000078777c7220 */ /* 0x000fe20000410000 */
[----:B------:R-:W-:Y:S01]  /*4570*/  PRMT R116, R105, 0x5432, R116 ;  /* 0x0000543269747816 */ /* 0x000fe20000000074 */
[----:B------:R-:W-:Y:S01]  /*4580*/  FMUL.FTZ R119, R119, R118 ;  /* 0x0000007677777220 */ /* 0x000fe20000410000 */
[C---:B------:R-:W-:Y:S01]  /*4590*/  FFMA.FTZ R114, R34.reuse, R114, -R127 ;  /* 0x0000007222727223 */ /* 0x040fe2000001087f */
[----:B------:R-:W-:Y:S01]  /*45a0*/  FFMA.FTZ R53, R34, R123, R53 ;  /* 0x0000007b22357223 */ /* 0x000fe20000010035 */
        /* <DEDUP_REMOVED lines=8> */
[C---:B------:R-:W-:Y:S01]  /*4630*/  FMUL.FTZ R120, R51.reuse, R122 ;  /* 0x0000007a33787220 */ /* 0x040fe20000410000 */
[-C--:B------:R-:W-:Y:S01]  /*4640*/  FMUL.FTZ R124, R51, R118.reuse ;  /* 0x00000076337c7220 */ /* 0x080fe20000410000 */
[----:B------:R-:W-:Y:S01]  /*4650*/  LOP3.LUT R113, R113, 0xffff0000, RZ, 0xc0, !PT ;  /* 0xffff000071717812 */ /* 0x000fe200078ec0ff */
[C---:B------:R-:W-:Y:S01]  /*4660*/  FMUL.FTZ R123, R33.reuse, R119 ;  /* 0x00000077217b7220 */ /* 0x040fe20000410000 */
[----:B------:R-:W-:Y:S01]  /*4670*/  LOP3.LUT R48, R48, 0xffff0000, RZ, 0xc0, !PT ;  /* 0xffff000030307812 */ /* 0x000fe200078ec0ff */
[----:B------:R-:W-:Y:S01]  /*4680*/  FMUL.FTZ R116, R33, R117 ;  /* 0x0000007521747220 */ /* 0x000fe20000410000 */
[C---:B------:R-:W-:Y:S01]  /*4690*/  FMUL.FTZ R33, R52.reuse, R121 ;  /* 0x0000007934217220 */ /* 0x040fe20000410000 */
[C---:B------:R-:W-:Y:S01]  /*46a0*/  FFMA.FTZ R51, R35.reuse, R118, -R120 ;  /* 0x0000007623337223 */ /* 0x040fe20000010878 */
[----:B------:R-:W-:Y:S01]  /*46b0*/  FFMA.FTZ R124, R35, R122, R124 ;  /* 0x0000007a237c7223 */ /* 0x000fe2000001007c */
[-C--:B------:R-:W-:Y:S01]  /*46c0*/  FMUL.FTZ R35, R52, R113.reuse ;  /* 0x0000007134237220 */ /* 0x080fe20000410000 */
        /* <DEDUP_REMOVED lines=11> */
[-C--:B------:R-:W-:Y:S01]  /*4780*/  FMUL.FTZ R48, R49, R32.reuse ;  /* 0x0000002031307220 */ /* 0x080fe20000410000 */
[----:B------:R-:W-:Y:S01]  /*4790*/  LOP3.LUT R50, R50, 0xffff0000, RZ, 0xc0, !PT ;  /* 0xffff000032327812 */ /* 0x000fe200078ec0ff */
[C---:B------:R-:W-:Y:S01]  /*47a0*/  FMUL.FTZ R49, R54.reuse, R37 ;  /* 0x0000002536317220 */ /* 0x040fe20000410000 */
[----:B------:R-:W-:Y:S01]  /*47b0*/  FMUL.FTZ R54, R54, R115 ;  /* 0x0000007336367220 */ /* 0x000fe20000410000 */
[C---:B------:R-:W-:Y:S01]  /*47c0*/  FFMA.FTZ R48, R36.reuse, R33, R48 ;  /* 0x0000002124307223 */ /* 0x040fe20000010030 */
[----:B------:R-:W-:Y:S01]  /*47d0*/  FFMA.FTZ R113, R36, R32, -R113 ;  /* 0x0000002024717223 */ /* 0x000fe20000010871 */
[----:B------:R-:W-:Y:S01]  /*47e0*/  F2FP.BF16.F32.PACK_AB R52, R52, R123 ;  /* 0x0000007b3434723e */ /* 0x000fe200000010ff */
[C---:B------:R-:W-:Y:S01]  /*47f0*/  FFMA.FTZ R37, R50.reuse, R37, R54 ;  /* 0x0000002532257223 */ /* 0x040fe20000010036 */
[----:B------:R-:W-:Y:S01]  /*4800*/  FFMA.FTZ R32, R50, R115, -R49 ;  /* 0x0000007332207223 */ /* 0x000fe20000010831 */
        /* <DEDUP_REMOVED lines=8> */
[----:B------:R-:W-:-:S07]  /*4890*/  F2FP.BF16.F32.PACK_AB R50, R32, R113 ;  /* 0x000000712032723e */ /* 0x000fce00000010ff */
.L_x_11613:
[----:B------:R-:W-:Y:S05]  /*48a0*/  BSYNC B2 ;  /* 0x0000000000027941 */ /* 0x000fea0003800000 */
.L_x_11612:
        /* <DEDUP_REMOVED lines=12> */
.L_x_11611:
[----:B------:R-:W-:Y:S05]  /*4970*/  BSYNC B1 ;  /* 0x0000000000017941 */ /* 0x000fea0003800000 */
.L_x_11610:
[----:B-1----:R-:W-:-:S04]  /*4980*/  VIADD R34, R17, 0x60 ;  /* 0x0000006011227836 */ /* 0x002fc80000000000 */
[C---:B------:R-:W-:Y:S01]  /*4990*/  IMAD.WIDE.U32 R92, R34.reuse, R94, R92 ;  /* 0x0000005e225c7225 */ /* 0x040fe200078e005c */
[----:B------:R-:W-:Y:S02]  /*49a0*/  ISETP.GE.OR P5, PT, R34, R91, P1 ;  /* 0x0000005b2200720c */ /* 0x000fe40000fa6670 */
[----:B------:R-:W-:-:S05]  /*49b0*/  SHF.R.S32.HI R33, RZ, 0x1f, R34 ;  /* 0x0000001fff217819 */ /* 0x000fca0000011422 */
[----:B------:R-:W-:-:S04]  /*49c0*/  IMAD R32, R33, R94, RZ ;  /* 0x0000005e21207224 */ /* 0x000fc800078e02ff */
[----:B------:R-:W-:Y:S02]  /*49d0*/  IMAD R95, R34, R95, R32 ;  /* 0x0000005f225f7224 */ /* 0x000fe400078e0220 */
[----:B------:R-:W-:Y:S05]  /*49e0*/  @P5 BRA `(.L_x_11598) ;  /* 0x0000000800585947 */ /* 0x000fea0003800000 */
[----:B------:R-:W2:Y:S01]  /*49f0*/  LDL R34, [R1+0x28] ;  /* 0x0000280001227983 */ /* 0x000ea20000100800 */
[----:B------:R-:W-:Y:S01]  /*4a00*/  IMAD.IADD R50, R93, 0x1, R95 ;  /* 0x000000015d327824 */ /* 0x000fe200078e025f */
[----:B------:R-:W-:Y:S01]  /*4a10*/  IADD3 R32, P5, P6, R62, R92, R68 ;  /* 0x0000005c3e207210 */ /* 0x000fe20007ebe044 */
[----:B------:R-:W-:Y:S01]  /*4a20*/  BSSY B1, `(.L_x_11614) ;  /* 0x000006c000017945 */ /* 0x000fe20003800000 */
[----:B------:R-:W-:Y:S02]  /*4a30*/  SEL R102, R71, R102, !P0 ;  /* 0x0000006647667207 */ /* 0x000fe40004000000 */
[----:B------:R-:W-:Y:S02]  /*4a40*/  IADD3.X R33, R83, R50, R6, P5, P6 ;  /* 0x0000003253217210 */ /* 0x000fe40002fec406 */
[----:B------:R-:W-:-:S04]  /*4a50*/  LEA R48, P5, R32, R88, 0x1 ;  /* 0x0000005820307211 */ /* 0x000fc800078a08ff */
[----:B------:R-:W-:Y:S02]  /*4a60*/  LEA.HI.X R49, R32, R89, R33, 0x1, P5 ;  /* 0x0000005920317211 */ /* 0x000fe400028f0c21 */
[----:B------:R-:W-:-:S04]  /*4a70*/  SHF.R.S32.HI R33, RZ, 0x1f, R102 ;  /* 0x0000001fff217819 */ /* 0x000fc80000011466 */
[----:B------:R-:W-:-:S04]  /*4a80*/  LEA.HI R102, R33, R102, RZ, 0x4 ;  /* 0x0000006621667211 */ /* 0x000fc800078f20ff */
[----:B------:R-:W-:-:S05]  /*4a90*/  LEA.HI.SX32 R51, R102, R69, 0x1c ;  /* 0x0000004566337211 */ /* 0x000fca00078fe2ff */
[----:B------:R-:W-:-:S05]  /*4aa0*/  IMAD.SHL.U32 R51, R51, 0x8, RZ ;  /* 0x0000000833337824 */ /* 0x000fca00078e00ff */
[----:B------:R-:W-:-:S04]  /*4ab0*/  LOP3.LUT R33, R73, 0x38, R51, 0xf8, !PT ;  /* 0x0000003849217812 */ /* 0x000fc800078ef833 */
[----:B------:R-:W-:-:S05]  /*4ac0*/  LOP3.LUT R33, R33, R70, RZ, 0x3c, !PT ;  /* 0x0000004621217212 */ /* 0x000fca00078e3cff */
[----:B--2---:R-:W-:Y:S02]  /*4ad0*/  IMAD.IADD R35, R34, 0x1, R33 ;  /* 0x0000000122237824 */ /* 0x004fe400078e0221 */
        /* <DEDUP_REMOVED lines=15> */
[----:B------:R-:W-:Y:S01]  /*4bd0*/  SHF.R.U64 R94, R44, 0x10, R45 ;  /* 0x000000102c5e7819 */ /* 0x000fe2000000122d */
[----:B-1----:R-:W-:Y:S01]  /*4be0*/  IMAD.U32 R45, R35, 0x10000, RZ ;  /* 0x00010000232d7824 */ /* 0x002fe200078e00ff */
[----:B------:R-:W-:Y:S01]  /*4bf0*/  LOP3.LUT R47, R37, 0xffff0000, RZ, 0xc0, !PT ;  /* 0xffff0000252f7812 */ /* 0x000fe200078ec0ff */
[----:B------:R-:W-:Y:S01]  /*4c00*/  IMAD.U32 R37, R108, 0x10000, RZ ;  /* 0x000100006c257824 */ /* 0x000fe200078e00ff */
[----:B------:R-:W-:Y:S01]  /*4c10*/  LOP3.LUT R53, R39, 0xffff0000, RZ, 0xc0, !PT ;  /* 0xffff000027357812 */ /* 0x000fe200078ec0ff */
[----:B------:R-:W-:Y:S01]  /*4c20*/  IMAD.U32 R39, R112, 0x10000, RZ ;  /* 0x0001000070277824 */ /* 0x000fe200078e00ff */
[--C-:B------:R-:W-:Y:S02]  /*4c30*/  SHF.R.U32.HI R96, RZ, 0x10, R43.reuse ;  /* 0x00000010ff607819 */ /* 0x100fe4000001162b */
[----:B------:R-:W-:Y:S01]  /*4c40*/  SHF.R.U64 R102, R42, 0x10, R43 ;  /* 0x000000102a667819 */ /* 0x000fe2000000122b */
[----:B------:R-:W-:Y:S01]  /*4c50*/  IMAD.U32 R43, R33, 0x10000, RZ ;  /* 0x00010000212b7824 */ /* 0x000fe200078e00ff */
[----:B------:R-:W-:Y:S01]  /*4c60*/  PRMT R111, R111, 0x5410, R94 ;  /* 0x000054106f6f7816 */ /* 0x000fe2000000005e */
[C---:B------:R-:W-:Y:S01]  /*4c70*/  FMUL.FTZ R94, R46.reuse, R37 ;  /* 0x000000252e5e7220 */ /* 0x040fe20000410000 */
[----:B------:R-:W-:Y:S01]  /*4c80*/  PRMT R109, R109, 0x5410, R54 ;  /* 0x000054106d6d7816 */ /* 0x000fe20000000036 */
[-C--:B------:R-:W-:Y:S01]  /*4c90*/  FMUL.FTZ R54, R46, R39.reuse ;  /* 0x000000272e367220 */ /* 0x080fe20000410000 */
[----:B------:R-:W-:Y:S01]  /*4ca0*/  LOP3.LUT R112, R112, 0xffff0000, RZ, 0xc0, !PT ;  /* 0xffff000070707812 */ /* 0x000fe200078ec0ff */
[----:B------:R-:W-:Y:S01]  /*4cb0*/  FFMA.FTZ R39, R43, R39, R94 ;  /* 0x000000272b277223 */ /* 0x000fe2000001005e */
[----:B------:R-:W-:Y:S01]  /*4cc0*/  PRMT R105, R105, 0x5410, R96 ;  /* 0x0000541069697816 */ /* 0x000fe20000000060 */
[----:B------:R-:W-:Y:S01]  /*4cd0*/  FFMA.FTZ R37, R43, R37, -R54 ;  /* 0x000000252b257223 */ /* 0x000fe20000010836 */
[----:B------:R-:W-:Y:S01]  /*4ce0*/  PRMT R110, R110, 0x5410, R55 ;  /* 0x000054106e6e7816 */ /* 0x000fe20000000037 */
[----:B------:R-:W-:Y:S01]  /*4cf0*/  FMUL.FTZ R55, R47, R112 ;  /* 0x000000702f377220 */ /* 0x000fe20000410000 */
[----:B------:R-:W-:Y:S01]  /*4d00*/  LOP3.LUT R108, R108, 0xffff0000, RZ, 0xc0, !PT ;  /* 0xffff00006c6c7812 */ /* 0x000fe200078ec0ff */
[----:B------:R-:W-:Y:S01]  /*4d10*/  IMAD.U32 R43, R105, 0x10000, RZ ;  /* 0x00010000692b7824 */ /* 0x000fe200078e00ff */
[----:B------:R-:W-:Y:S01]  /*4d20*/  LOP3.LUT R44, R33, 0xffff0000, RZ, 0xc0, !PT ;  /* 0xffff0000212c7812 */ /* 0x000fe200078ec0ff */
[----:B------:R-:W-:Y:S01]  /*4d30*/  IMAD.U32 R46, R110, 0x10000, RZ ;  /* 0x000100006e2e7824 */ /* 0x000fe200078e00ff */
[----:B------:R-:W-:Y:S01]  /*4d40*/  SHF.R.U64 R104, R40, 0x10, R41 ;  /* 0x0000001028687819 */ /* 0x000fe20000001229 */
[-C--:B------:R-:W-:Y:S01]  /*4d50*/  FMUL.FTZ R47, R47, R108.reuse ;  /* 0x0000006c2f2f7220 */ /* 0x080fe20000410000 */
[----:B------:R-:W-:Y:S01]  /*4d60*/  LOP3.LUT R110, R110, 0xffff0000, RZ, 0xc0, !PT ;  /* 0xffff00006e6e7812 */ /* 0x000fe200078ec0ff */
[----:B------:R-:W-:Y:S01]  /*4d70*/  FFMA.FTZ R108, R44, R108, -R55 ;  /* 0x0000006c2c6c7223 */ /* 0x000fe20000010837 */
[C---:B------:R-:W-:Y:S01]  /*4d80*/  FMUL.FTZ R54, R52.reuse, R46 ;  /* 0x0000002e34367220 */ /* 0x040fe20000410000 */
[-C--:B------:R-:W-:Y:S01]  /*4d90*/  FMUL.FTZ R55, R52, R43.reuse ;  /* 0x0000002b34377220 */ /* 0x080fe20000410000 */
[----:B------:R-:W-:Y:S01]  /*4da0*/  PRMT R107, R107, 0x5410, R104 ;  /* 0x000054106b6b7816 */ /* 0x000fe20000000068 */
[----:B------:R-:W-:Y:S01]  /*4db0*/  FFMA.FTZ R112, R44, R112, R47 ;  /* 0x000000702c707223 */ /* 0x000fe2000001002f */
[----:B------:R-:W-:Y:S01]  /*4dc0*/  LOP3.LUT R105, R105, 0xffff0000, RZ, 0xc0, !PT ;  /* 0xffff000069697812 */ /* 0x000fe200078ec0ff */
[----:B------:R-:W-:Y:S01]  /*4dd0*/  FFMA.FTZ R54, R45, R43, -R54 ;  /* 0x0000002b2d367223 */ /* 0x000fe20000010836 */
[----:B------:R-:W-:Y:S01]  /*4de0*/  LOP3.LUT R42, R35, 0xffff0000, RZ, 0xc0, !PT ;  /* 0xffff0000232a7812 */ /* 0x000fe200078ec0ff */
[----:B------:R-:W-:Y:S01]  /*4df0*/  FFMA.FTZ R55, R45, R46, R55 ;  /* 0x0000002e2d377223 */ /* 0x000fe20000010037 */
[----:B------:R-:W-:Y:S01]  /*4e00*/  FMUL.FTZ R45, R53, R110 ;  /* 0x0000006e352d7220 */ /* 0x000fe20000410000 */
[----:B------:R-:W-:-:S02]  /*4e10*/  IMAD.U32 R41, R36, 0x10000, RZ ;  /* 0x0001000024297824 */ /* 0x000fc400078e00ff */
[-C--:B------:R-:W-:Y:S01]  /*4e20*/  FMUL.FTZ R53, R53, R105.reuse ;  /* 0x0000006935357220 */ /* 0x080fe20000410000 */
[----:B------:R-:W-:Y:S02]  /*4e30*/  IMAD.U32 R44, R111, 0x10000, RZ ;  /* 0x000100006f2c7824 */ /* 0x000fe400078e00ff */
[----:B------:R-:W-:Y:S01]  /*4e40*/  FFMA.FTZ R105, R42, R105, -R45 ;  /* 0x000000692a697223 */ /* 0x000fe2000001082d */
[----:B------:R-:W-:Y:S01]  /*4e50*/  IMAD.U32 R43, R107, 0x10000, RZ ;  /* 0x000100006b2b7824 */ /* 0x000fe200078e00ff */
[----:B------:R-:W-:Y:S01]  /*4e60*/  LOP3.LUT R36, R36, 0xffff0000, RZ, 0xc0, !PT ;  /* 0xffff000024247812 */ /* 0x000fe200078ec0ff */
[-C--:B------:R-:W-:Y:S01]  /*4e70*/  FMUL.FTZ R45, R41, R44.reuse ;  /* 0x0000002c292d7220 */ /* 0x080fe20000410000 */
[----:B------:R-:W-:Y:S01]  /*4e80*/  LOP3.LUT R111, R111, 0xffff0000, RZ, 0xc0, !PT ;  /* 0xffff00006f6f7812 */ /* 0x000fe200078ec0ff */
[----:B------:R-:W-:Y:S01]  /*4e90*/  IMAD.U32 R40, R32, 0x10000, RZ ;  /* 0x0001000020287824 */ /* 0x000fe200078e00ff */
[----:B------:R-:W-:Y:S01]  /*4ea0*/  LOP3.LUT R107, R107, 0xffff0000, RZ, 0xc0, !PT ;  /* 0xffff00006b6b7812 */ /* 0x000fe200078ec0ff */
[----:B------:R-:W-:Y:S01]  /*4eb0*/  FMUL.FTZ R41, R41, R43 ;  /* 0x0000002b29297220 */ /* 0x000fe20000410000 */
        /* <DEDUP_REMOVED lines=13> */
[----:B------:R-:W-:Y:S01]  /*4f90*/  FFMA.FTZ R110, R42, R110, R53 ;  /* 0x0000006e2a6e7223 */ /* 0x000fe20000010035 */
        /* <DEDUP_REMOVED lines=20> */
.L_x_11615:
[----:B------:R-:W-:Y:S05]  /*50e0*/  BSYNC B1 ;  /* 0x0000000000017941 */ /* 0x000fea0003800000 */
.L_x_11614:
        /* <DEDUP_REMOVED lines=10> */
.L_x_11581:
[----:B------:R-:W-:-:S06]  /*5190*/  UISETP.NE.AND UP0, UPT, UR37, 0x3, UPT ;  /* 0x000000032500788c */ /* 0x000fcc000bf05270 */
[----:B------:R-:W-:-:S13]  /*51a0*/  PLOP3.LUT P3, PT, PT, PT, UP0, 0x80, 0x0 ;  /* 0x000000000000781c */ /* 0x000fda0003f6f008 */
[----:B------:R-:W-:Y:S05]  /*51b0*/  @!P3 BRA `(.L_x_11616) ;  /* 0x000000000004b947 */ /* 0x000fea0003800000 */
[----:B------:R-:W-:Y:S01]  /*51c0*/  BPT.TRAP 0x1 ;  /* 0x000000040000795c */ /* 0x000fe20000300000 */
.L_x_11616:
[----:B------:R-:W2:Y:S01]  /*51d0*/  LDL R32, [R1] ;  /* 0x0000000001207983 */ /* 0x000ea20000100800 */
[----:B------:R-:W-:Y:S01]  /*51e0*/  IMAD R86, R18, 0x8, R2 ;  /* 0x0000000812567824 */ /* 0x000fe200078e0202 */
[----:B------:R-:W-:Y:S01]  /*51f0*/  BSSY B1, `(.L_x_11617) ;  /* 0x0000006000017945 */ /* 0x000fe20003800000 */
[----:B------:R-:W-:-:S05]  /*5200*/  IMAD R91, R25, -0x80, R30 ;  /* 0xffffff80195b7824 */ /* 0x000fca00078e021e */
[----:B------:R-:W-:Y:S02]  /*5210*/  VIMNMX R91, R91, 0x80, PT ;  /* 0x000000805b5b7848 */ /* 0x000fe40003fe0100 */
[----:B--2---:R-:W-:-:S04]  /*5220*/  SHF.L.U32 R98, R32, 0x1f, RZ ;  /* 0x0000001f20627819 */ /* 0x004fc800000006ff */
[----:B------:R-:W0:Y:S02]  /*5230*/  SYNCS.PHASECHK.TRANS64.TRYWAIT P4, [R86+URZ+0x16890], R98 ;  /* 0x01689062560075a7 */ /* 0x000e24000808017f */
[----:B0-----:R-:W-:Y:S05]  /*5240*/  @!P4 BRA `(.L_x_11618) ;  /* 0x0000018c00ecc947 */ /* 0x001fea0003800000 */
.L_x_11898:
[----:B------:R-:W-:Y:S05]  /*5250*/  BSYNC B1 ;  /* 0x0000000000017941 */ /* 0x000fea0003800000 */
.L_x_11617:
[----:B------:R-:W-:Y:S01]  /*5260*/  ISETP.GE.AND P4, PT, R17, R91, PT ;  /* 0x0000005b1100720c */ /* 0x000fe20003f86270 */
[----:B------:R-:W-:-:S12]  /*5270*/  BSSY B1, `(.L_x_11619) ;  /* 0x0000006000017945 */ /* 0x000fd80003800000 */
[----:B------:R-:W-:Y:S05]  /*5280*/  @P4 BRA `(.L_x_11620) ;  /* 0x0000000000104947 */ /* 0x000fea0003800000 */
[----:B------:R-:W1:Y:S04]  /*5290*/  @!P1 LDS.128 R32, [R90+0xe000] ;  /* 0x00e000005a209984 */ /* 0x000e680000000c00 */
[----:B------:R-:W2:Y:S04]  /*52a0*/  @!P2 LDS.128 R36, [R87+0xe000] ;  /* 0x00e000005724a984 */ /* 0x000ea80000000c00 */
[----:B-1----:R1:W-:Y:S04]  /*52b0*/  @!P1 STG.E.128 desc[UR38][R42.64], R32 ;  /* 0x000000202a009986 */ /* 0x0023e8000c101d26 */
[----:B--2---:R1:W-:Y:S02]  /*52c0*/  @!P2 STG.E.128 desc[UR38][R42.64+0x40], R36 ;  /* 0x000040242a00a986 */ /* 0x0043e4000c101d26 */
.L_x_11620:
[----:B------:R-:W-:Y:S05]  /*52d0*/  BSYNC B1 ;  /* 0x0000000000017941 */ /* 0x000fea0003800000 */
.L_x_11619:
[----:B-1----:R-:W-:-:S05]  /*52e0*/  VIADD R32, R17, 0x60 ;  /* 0x0000006011207836 */ /* 0x002fca0000000000 */
[----:B------:R-:W-:-:S13]  /*52f0*/  ISETP.GE.AND P4, PT, R32, R91, PT ;  /* 0x0000005b2000720c */ /* 0x000fda0003f86270 */
[----:B------:R-:W-:Y:S05]  /*5300*/  @P4 BRA `(.L_x_11598) ;  /* 0x0000000000104947 */ /* 0x000fea0003800000 */
[----:B------:R-:W1:Y:S04]  /*5310*/  @!P1 LDS.128 R32, [R90+0x11000] ;  /* 0x011000005a209984 */ /* 0x000e680000000c00 */
[----:B------:R-:W2:Y:S04]  /*5320*/  @!P2 LDS.128 R36, [R87+0x11000] ;  /* 0x011000005724a984 */ /* 0x000ea80000000c00 */
[----:B-1----:R1:W-:Y:S04]  /*5330*/  @!P1 STG.E.128 desc[UR38][R40.64], R32 ;  /* 0x0000002028009986 */ /* 0x0023e8000c101d26 */
[----:B--2---:R1:W-:Y:S02]  /*5340*/  @!P2 STG.E.128 desc[UR38][R40.64+0x40], R36 ;  /* 0x000040242800a986 */ /* 0x0043e4000c101d26 */
.L_x_11598:
[----:B------:R-:W-:Y:S05]  /*5350*/  BSYNC B0 ;  /* 0x0000000000007941 */ /* 0x000fea0003800000 */
.L_x_11580:
        /* <DEDUP_REMOVED lines=17> */
.L_x_11622:
[----:B------:R-:W-:Y:S05]  /*5470*/  BSYNC B0 ;  /* 0x0000000000007941 */ /* 0x000fea0003800000 */
.L_x_11621:
[----:B------:R-:W2:Y:S01]  /*5480*/  SYNCS.PHASECHK.TRANS64.TRYWAIT P3, [R86+URZ+0x168b0], R98 ;  /* 0x0168b062560075a7 */ /* 0x000ea2000806017f */
[----:B------:R-:W-:Y:S01]  /*5490*/  ULDC UR40, c[0x0][0x2e4] ;  /* 0x0000b90000287ab9 */ /* 0x000fe20000000800 */
[----:B------:R-:W-:Y:S01]  /*54a0*/  ULDC.64 UR44, c[0x0][0x318] ;  /* 0x0000c600002c7ab9 */ /* 0x000fe20000000a00 */
[----:B------:R-:W-:Y:S01]  /*54b0*/  ULDC.64 UR42, c[0x0][0x308] ;  /* 0x0000c200002a7ab9 */ /* 0x000fe20000000a00 */
[----:B------:R-:W-:Y:S01]  /*54c0*/  BSSY B0, `(.L_x_11623) ;  /* 0x0000003000007945 */ /* 0x000fe20003800000 */
[----:B------:R-:W-:-:S03]  /*54d0*/  IMAD.WIDE R36, R25, 0x80, R10 ;  /* 0x0000008019247825 */ /* 0x000fc600078e020a */
[----:B--2---:R-:W-:Y:S05]  /*54e0*/  @!P3 BRA `(.L_x_11624) ;  /* 0x0000018c0058b947 */ /* 0x004fea0003800000 */
.L_x_11899:
[----:B------:R-:W-:Y:S05]  /*54f0*/  BSYNC B0 ;  /* 0x0000000000007941 */ /* 0x000fea0003800000 */
.L_x_11623:
        /* <DEDUP_REMOVED lines=12> */
[----:B------:R-:W1:Y:S04]  /*55c0*/  @!P3 LDS.128 R32, [R90] ;  /* 0x000000005a20b984 */ /* 0x000e680000000c00 */
[----:B-1----:R-:W-:Y:S01]  /*55d0*/  @!P3 STG.E.128 desc[UR38][R38.64], R32 ;  /* 0x000000202600b986 */ /* 0x002fe2000c101d26 */
[----:B------:R-:W-:-:S13]  /*55e0*/  ISETP.GE.AND P3, PT, R72, UR40, PT ;  /* 0x0000002848007c0c */ /* 0x000fda000bf66270 */
[----:B------:R-:W1:Y:S04]  /*55f0*/  @!P3 LDS.128 R32, [R87] ;  /* 0x000000005720b984 */ /* 0x000e680000000c00 */
[----:B-1----:R3:W-:Y:S02]  /*5600*/  @!P3 STG.E.128 desc[UR38][R38.64+0x40], R32 ;  /* 0x000040202600b986 */ /* 0x0027e4000c101d26 */
.L_x_11626:
[----:B------:R-:W-:Y:S05]  /*5610*/  BSYNC B0 ;  /* 0x0000000000007941 */ /* 0x000fea0003800000 */
.L_x_11625:
[----:B-1-3--:R-:W-:Y:S01]  /*5620*/  VIADD R32, R17, 0x60 ;  /* 0x0000006011207836 */ /* 0x00afe20000000000 */
[----:B------:R-:W-:Y:S04]  /*5630*/  BSSY B0, `(.L_x_11627) ;  /* 0x0000013000007945 */ /* 0x000fe80003800000 */
[----:B------:R-:W-:-:S13]  /*5640*/  ISETP.GE.AND P3, PT, R32, R91, PT ;  /* 0x0000005b2000720c */ /* 0x000fda0003f66270 */
[----:B------:R-:W-:Y:S05]  /*5650*/  @P3 BRA `(.L_x_11628) ;  /* 0x0000000000403947 */ /* 0x000fea0003800000 */
[----:B------:R-:W-:Y:S01]  /*5660*/  IADD3 R35, P3, R36, 0x60, RZ ;  /* 0x0000006024237810 */ /* 0x000fe20007f7e0ff */
        /* <DEDUP_REMOVED lines=15> */
.L_x_11628:
[----:B------:R-:W-:Y:S05]  /*5760*/  BSYNC B0 ;  /* 0x0000000000007941 */ /* 0x000fea0003800000 */
.L_x_11627:
[----:B-1----:R-:W3:Y:S01]  /*5770*/  LDL.LU R33, [R1] ;  /* 0x0000000001217983 */ /* 0x002ee20000300800 */
[----:B------:R-:W-:Y:S01]  /*5780*/  VIADD R18, R18, 0x1 ;  /* 0x0000000112127836 */ /* 0x000fe20000000000 */
[----:B------:R-:W-:Y:S01]  /*5790*/  LOP3.LUT P5, RZ, R22, 0x2, RZ, 0xc0, !PT ;  /* 0x0000000216ff7812 */ /* 0x000fe200078ac0ff */
        /* <DEDUP_REMOVED lines=10> */
[----:B------:R-:W-:Y:S02]  /*5840*/  SEL R32, RZ, 0x1, P3 ;  /* 0x00000001ff207807 */ /* 0x000fe40001800000 */
[----:B------:R-:W-:Y:S01]  /*5850*/  SEL R18, R18, RZ, P3 ;  /* 0x000000ff12127207 */ /* 0x000fe20001800000 */
[----:B------:R0:W-:Y:S01]  /*5860*/  @!P4 SYNCS.ARRIVE.TRANS64.RED.A1T0 RZ, [R86+URZ], RZ ;  /* 0x000000ff56ffc9a7 */ /* 0x0001e2000810043f */
[----:B---3--:R-:W-:-:S05]  /*5870*/  LOP3.LUT R33, R33, R32, RZ, 0x3c, !PT ;  /* 0x0000002021217212 */ /* 0x008fca00078e3cff */
[----:B------:R0:W-:Y:S01]  /*5880*/  STL [R1], R33 ;  /* 0x0000002101007387 */ /* 0x0001e20000100800 */
[----:B------:R-:W-:Y:S05]  /*5890*/  @P5 BRA `(.L_x_11629) ;  /* 0xffffffc800b85947 */ /* 0x000fea000383ffff */
[----:B0-----:R-:W0:Y:S01]  /*58a0*/  S2R R33, SR_TID.X ;  /* 0x0000000000217919 */ /* 0x001e220000002100 */
[----:B------:R-:W-:Y:S02]  /*58b0*/  PLOP3.LUT P0, PT, PT, PT, PT, 0x8, 0x0 ;  /* 0x000000000000781c */ /* 0x000fe40003f0e170 */
[----:B0-----:R-:W-:-:S04]  /*58c0*/  SHF.R.U32.HI R33, RZ, 0x7, R33 ;  /* 0x00000007ff217819 */ /* 0x001fc80000011621 */
[----:B------:R-:W-:-:S13]  /*58d0*/  ISETP.NE.AND P5, PT, R33, 0x1, PT ;  /* 0x000000012100780c */ /* 0x000fda0003fa5270 */
[----:B------:R-:W-:Y:S06]  /*58e0*/  @!P5 BAR.ARV 0x9, 0x100 ;  /* 0x024400000000db1d */ /* 0x000fec0000002000 */
.L_x_11575:
[----:B------:R-:W1:Y:S02]  /*58f0*/  LDC.64 R4, c[0x0][0x9e0] ;  /* 0x00027800ff047b82 */ /* 0x000e640000000a00 */
[----:B-1----:R-:W-:Y:S01]  /*5900*/  ISETP.GE.AND P1, PT, R5, 0x1, PT ;  /* 0x000000010500780c */ /* 0x002fe20003f26270 */
[----:B------:R-:W-:-:S12]  /*5910*/  @P0 BRA `(.L_x_11630) ;  /* 0x00000000000c0947 */ /* 0x000fd80003800000 */
[----:B------:R-:W1:Y:S01]  /*5920*/  FENCE.VIEW.ASYNC.G ;  /* 0x00000000000073c6 */ /* 0x000e620000000100 */
[----:B------:R-:W-:Y:S05]  /*5930*/  WARPSYNC.ALL ;  /* 0x0000000000007948 */ /* 0x000fea0003800000 */
[----:B-1----:R-:W-:Y:S06]  /*5940*/  BAR.ARV 0xc, 0x1a0 ;  /* 0x0306800000007b1d */ /* 0x002fec0000002000 */
.L_x_11630:
        /* <DEDUP_REMOVED lines=13> */
.L_x_11633:
[----:B------:R-:W-:-:S13]  /*5a20*/  ISETP.NE.AND P0, PT, R5, 0x1, PT ;  /* 0x000000010500780c */ /* 0x000fda0003f05270 */
[----:B------:R-:W1:Y:S02]  /*5a30*/  @P0 LDC.64 R6, c[0x0][0x9e8] ;  /* 0x00027a00ff060b82 */ /* 0x000e640000000a00 */
[----:B-1----:R-:W-:-:S05]  /*5a40*/  @P0 IMAD.HI.U32 R4, R3, R6, RZ ;  /* 0x0000000603040227 */ /* 0x002fca00078e00ff */
[----:B------:R-:W-:-:S07]  /*5a50*/  @P0 SHF.R.U32.HI R3, RZ, R7, R4 ;  /* 0x00000007ff030219 */ /* 0x000fce0000011604 */
.L_x_11634:
[----:B------:R-:W-:Y:S05]  /*5a60*/  BSYNC B0 ;  /* 0x0000000000007941 */ /* 0x000fea0003800000 */
.L_x_11632:
[----:B------:R-:W-:-:S05]  /*5a70*/  IMAD R3, R3, R5, R5 ;  /* 0x0000000503037224 */ /* 0x000fca00078e0205 */
[----:B------:R-:W-:-:S07]  /*5a80*/  VIMNMX R0, R0, R3, PT ;  /* 0x0000000300007248 */ /* 0x000fce0003fe0100 */
.L_x_11631:
        /* <DEDUP_REMOVED lines=18> */
.L_x_11637:
[----:B------:R-:W-:-:S13]  /*5bb0*/  ISETP.NE.AND P0, PT, R5, 0x1, PT ;  /* 0x000000010500780c */ /* 0x000fda0003f05270 */
[----:B------:R-:W1:Y:S02]  /*5bc0*/  @P0 LDC.64 R6, c[0x0][0x9e8] ;  /* 0x00027a00ff060b82 */ /* 0x000e640000000a00 */
[----:B-1----:R-:W-:-:S05]  /*5bd0*/  @P0 IMAD.HI.U32 R6, R27, R6, RZ ;  /* 0x000000061b060227 */ /* 0x002fca00078e00ff */
[----:B------:R-:W-:-:S07]  /*5be0*/  @P0 SHF.R.U32.HI R27, RZ, R7, R6 ;  /* 0x00000007ff1b0219 */ /* 0x000fce0000011606 */
.L_x_11638:
[----:B------:R-:W-:Y:S05]  /*5bf0*/  BSYNC B0 ;  /* 0x0000000000007941 */ /* 0x000fea0003800000 */
.L_x_11636:
[----:B------:R-:W-:-:S05]  /*5c00*/  IMAD R27, R27, R5, RZ ;  /* 0x000000051b1b7224 */ /* 0x000fca00078e02ff */
[----:B------:R-:W-:-:S07]  /*5c10*/  VIMNMX R0, R0, R27, !PT ;  /* 0x0000001b00007248 */ /* 0x000fce0007fe0100 */
.L_x_11635:
[----:B------:R-:W-:Y:S01]  /*5c20*/  SHF.R.S32.HI R5, RZ, 0x1f, R0 ;  /* 0x0000001fff057819 */ /* 0x000fe20000011400 */
[----:B------:R-:W-:Y:S01]  /*5c30*/  IMAD.MOV.U32 R3, RZ, RZ, RZ ;  /* 0x000000ffff037224 */ /* 0x000fe200078e00ff */
[----:B------:R-:W-:Y:S01]  /*5c40*/  PLOP3.LUT P0, PT, PT, PT, PT, 0x80, 0x0 ;  /* 0x000000000000781c */ /* 0x000fe20003f0f070 */
[----:B------:R-:W-:Y:S01]  /*5c50*/  IMAD.MOV.U32 R21, RZ, RZ, RZ ;  /* 0x000000ffff157224 */ /* 0x000fe200078e00ff */
[----:B------:R-:W-:Y:S02]  /*5c60*/  LEA.HI R5, R5, R0, RZ, 0x7 ;  /* 0x0000000005057211 */ /* 0x000fe400078f38ff */
[----:B------:R-:W-:Y:S01]  /*5c70*/  CS2R R26, SRZ ;  /* 0x00000000001a7805 */ /* 0x000fe2000001ff00 */
[----:B------:R-:W-:Y:S01]  /*5c80*/  IMAD.MOV.U32 R118, RZ, RZ, RZ ;  /* 0x000000ffff767224 */ /* 0x000fe200078e00ff */
[----:B------:R-:W-:Y:S02]  /*5c90*/  CS2R R24, SRZ ;  /* 0x0000000000187805 */ /* 0x000fe4000001ff00 */
[----:B------:R-:W-:Y:S01]  /*5ca0*/  SHF.R.S32.HI R5, RZ, 0x7, R5 ;  /* 0x00000007ff057819 */ /* 0x000fe20000011405 */
[----:B------:R-:W-:Y:S01]  /*5cb0*/  IMAD.MOV.U32 R31, RZ, RZ, RZ ;  /* 0x000000ffff1f7224 */ /* 0x000fe200078e00ff */
[----:B------:R-:W-:Y:S01]  /*5cc0*/  CS2R R110, SRZ ;  /* 0x00000000006e7805 */ /* 0x000fe2000001ff00 */
[----:B------:R-:W-:Y:S01]  /*5cd0*/  IMAD.MOV.U32 R114, RZ, RZ, RZ ;  /* 0x000000ffff727224 */ /* 0x000fe200078e00ff */
[----:B------:R-:W-:Y:S01]  /*5ce0*/  VIMNMX R4, RZ, R5, !PT ;  /* 0x00000005ff047248 */ /* 0x000fe20007fe0100 */
[----:B--2---:R-:W-:Y:S01]  /*5cf0*/  IMAD.MOV.U32 R33, RZ, RZ, RZ ;  /* 0x000000ffff217224 */ /* 0x004fe200078e00ff */
[----:B------:R-:W-:-:S02]  /*5d00*/  CS2R R108, SRZ ;  /* 0x00000000006c7805 */ /* 0x000fc4000001ff00 */
[----:B------:R-:W-:Y:S02]  /*5d10*/  CS2R R106, SRZ ;  /* 0x00000000006a7805 */ /* 0x000fe4000001ff00 */
[----:B------:R-:W-:Y:S01]  /*5d20*/  ISETP.GT.AND P1, PT, R88, R4, PT ;  /* 0x000000045800720c */ /* 0x000fe20003f24270 */
[----:B------:R1:W-:Y:S01]  /*5d30*/  STL [R1+0x18], R4 ;  /* 0x0000180401007387 */ /* 0x0003e20000100800 */
        /* <DEDUP_REMOVED lines=10> */
[----:B-1----:R-:W-:Y:S06]  /*5de0*/  @!P1 BRA `(.L_x_11639) ;  /* 0x0000011000e89947 */ /* 0x002fec0003800000 */
        /* <DEDUP_REMOVED lines=9> */
.L_x_11902:
[----:B------:R-:W1:Y:S01]  /*5e80*/  LDL R3, [R1+0x10] ;  /* 0x0000100001037983 */ /* 0x000e620000100800 */
[----:B------:R-:W-:Y:S01]  /*5e90*/  LOP3.LUT R22, R22, 0xfffffffe, RZ, 0xc0, !PT ;  /* 0xfffffffe16167812 */ /* 0x000fe200078ec0ff */
        /* <DEDUP_REMOVED lines=9> */
[----:B------:R-:W-:Y:S01]  /*5f30*/  @P0 LOP3.LUT R22, R22, 0x1, RZ, 0xfc, !PT ;  /* 0x0000000116160812 */ /* 0x000fe200078efcff */
        /* <DEDUP_REMOVED lines=17> */
.L_x_11642:
[----:B------:R-:W-:Y:S05]  /*6050*/  BSYNC B6 ;  /* 0x0000000000067941 */ /* 0x000fea0003800000 */
.L_x_11641:
        /* <DEDUP_REMOVED lines=13> */
.L_x_11646:
[----:B--2---:R2:W3:Y:S02]  /*6130*/  SYNCS.PHASECHK.TRANS64.TRYWAIT P0, [R2+URZ+0x16800], R3 ;  /* 0x01680003020075a7 */ /* 0x0044e4000800017f */
[----:B---3--:R-:W-:Y:S05]  /*6140*/  @!P0 NANOSLEEP.SYNCS 0x989680 ;  /* 0x009896800000895d */ /* 0x008fea0003900000 */
[----:B------:R-:W3:Y:S02]  /*6150*/  @!P0 SYNCS.PHASECHK.TRANS64 P0, [R2+URZ+0x16800], R3 ;  /* 0x01680003020085a7 */ /* 0x000ee4000800007f */
[----:B---3--:R-:W-:Y:S05]  /*6160*/  @!P0 BRA `(.L_x_11646) ;  /* 0xfffffffc00f08947 */ /* 0x008fea000383ffff */
.L_x_11645:
[----:B------:R-:W-:Y:S05]  /*6170*/  BSYNC B0 ;  /* 0x0000000000007941 */ /* 0x000fea0003800000 */
.L_x_11644:
[----:B------:R-:W-:Y:S05]  /*6180*/  BRA `(.L_x_11647) ;  /* 0x0000003000b47947 */ /* 0x000fea0003800000 */
.L_x_11643:
[----:B------:R-:W2:Y:S01]  /*6190*/  LDL R38, [R1+0x3c] ;  /* 0x00003c0001267983 */ /* 0x000ea20000100800 */
[----:B-----5:R-:W-:Y:S01]  /*61a0*/  SHF.R.S32.HI R0, RZ, 0x1f, R23 ;  /* 0x0000001fff007819 */ /* 0x020fe20000011417 */
[----:B------:R-:W-:Y:S01]  /*61b0*/  ULDC.64 UR4, c[0x0][0x3d8] ;  /* 0x0000f60000047ab9 */ /* 0x000fe20000000a00 */
[----:B------:R-:W-:Y:S01]  /*61c0*/  SHF.R.S32.HI R10, RZ, 0x1f, R17 ;  /* 0x0000001fff0a7819 */ /* 0x000fe20000011411 */
[----:B------:R-:W-:Y:S01]  /*61d0*/  ULDC.64 UR6, c[0x0][0x3e8] ;  /* 0x0000fa0000067ab9 */ /* 0x000fe20000000a00 */
[----:B------:R-:W-:Y:S01]  /*61e0*/  LOP3.LUT P4, RZ, R22, 0x1, RZ, 0xc0, !PT ;  /* 0x0000000116ff7812 */ /* 0x000fe2000788c0ff */
[----:B------:R-:W-:Y:S01]  /*61f0*/  IMAD R4, R0, UR4, RZ ;  /* 0x0000000400047c24 */ /* 0x000fe2000f8e02ff */
[----:B------:R-:W-:Y:S01]  /*6200*/  BSSY B6, `(.L_x_11648) ;  /* 0x000002d000067945 */ /* 0x000fe20003800000 */
[----:B------:R-:W-:Y:S02]  /*6210*/  IMAD R6, R10, UR4, RZ ;  /* 0x000000040a067c24 */ /* 0x000fe4000f8e02ff */
[----:B------:R-:W-:-:S02]  /*6220*/  IMAD R0, R0, UR6, RZ ;  /* 0x0000000600007c24 */ /* 0x000fc4000f8e02ff */
[----:B------:R-:W-:Y:S02]  /*6230*/  IMAD R10, R10, UR6, RZ ;  /* 0x000000060a0a7c24 */ /* 0x000fe4000f8e02ff */
[----:B------:R-:W-:Y:S02]  /*6240*/  IMAD R51, R23, UR5, R4 ;  /* 0x0000000517337c24 */ /* 0x000fe4000f8e0204 */
[----:B------:R-:W-:Y:S02]  /*6250*/  IMAD R37, R17, UR5, R6 ;  /* 0x0000000511257c24 */ /* 0x000fe4000f8e0206 */
[----:B------:R-:W-:-:S04]  /*6260*/  IMAD.WIDE.U32 R48, R23, UR4, RZ ;  /* 0x0000000417307c25 */ /* 0x000fc8000f8e00ff */
[C---:B------:R-:W-:Y:S02]  /*6270*/  IMAD R3, R23.reuse, UR7, R0 ;  /* 0x0000000717037c24 */ /* 0x040fe4000f8e0200 */
[----:B------:R-:W-:-:S04]  /*6280*/  IMAD.WIDE.U32 R46, R23, UR6, RZ ;  /* 0x00000006172e7c25 */ /* 0x000fc8000f8e00ff */
[----:B------:R-:W-:Y:S02]  /*6290*/  IMAD R43, R17, UR7, R10 ;  /* 0x00000007112b7c24 */ /* 0x000fe4000f8e020a */
[----:B------:R-:W-:Y:S02]  /*62a0*/  IMAD.IADD R51, R51, 0x1, R49 ;  /* 0x0000000133337824 */ /* 0x000fe400078e0231 */
[----:B------:R-:W-:Y:S02]  /*62b0*/  IMAD.IADD R23, R3, 0x1, R47 ;  /* 0x0000000103177824 */ /* 0x000fe400078e022f */
[C---:B--2---:R-:W-:Y:S02]  /*62c0*/  IMAD.SHL.U32 R28, R38.reuse, 0x4, RZ ;  /* 0x00000004261c7824 */ /* 0x044fe400078e00ff */
[----:B------:R-:W-:-:S03]  /*62d0*/  IMAD.SHL.U32 R26, R38, 0x8, RZ ;  /* 0x00000008261a7824 */ /* 0x000fc600078e00ff */
[----:B------:R-:W-:Y:S02]  /*62e0*/  SHF.R.S32.HI R29, RZ, 0x1f, R28 ;  /* 0x0000001fff1d7819 */ /* 0x000fe4000001141c */
[----:B------:R-:W-:Y:S01]  /*62f0*/  SHF.R.S32.HI R27, RZ, 0x1f, R26 ;  /* 0x0000001fff1b7819 */ /* 0x000fe2000001141a */
[----:B------:R-:W-:-:S04]  /*6300*/  IMAD.WIDE.U32 R4, R17, UR4, R28 ;  /* 0x0000000411047c25 */ /* 0x000fc8000f8e001c */
[----:B------:R-:W-:Y:S01]  /*6310*/  IMAD.WIDE.U32 R6, R17, UR6, R28 ;  /* 0x0000000611067c25 */ /* 0x000fe2000f8e001c */
[----:B------:R-:W-:-:S03]  /*6320*/  IADD3 R34, P0, R4, R48, RZ ;  /* 0x0000003004227210 */ /* 0x000fc60007f1e0ff */
[----:B------:R-:W-:Y:S01]  /*6330*/  IMAD.WIDE.U32 R8, R17, UR4, R26 ;  /* 0x0000000411087c25 */ /* 0x000fe2000f8e001a */
[----:B------:R-:W-:Y:S02]  /*6340*/  IADD3 R32, P1, R6, R46, RZ ;  /* 0x0000002e06207210 */ /* 0x000fe40007f3e0ff */
[----:B------:R-:W-:Y:S01]  /*6350*/  IADD3.X R35, R51, R5, R37, P0, !PT ;  /* 0x0000000533237210 */ /* 0x000fe200007fe425 */
[----:B------:R-:W-:Y:S01]  /*6360*/  IMAD.WIDE.U32 R10, R17, UR6, R26 ;  /* 0x00000006110a7c25 */ /* 0x000fe2000f8e001a */
[----:B------:R-:W-:Y:S02]  /*6370*/  IADD3 R31, P2, R8, R48, RZ ;  /* 0x00000030081f7210 */ /* 0x000fe40007f5e0ff */
[----:B------:R-:W-:Y:S02]  /*6380*/  IADD3.X R33, R23, R7, R43, P1, !PT ;  /* 0x0000000717217210 */ /* 0x000fe40000ffe42b */
[----:B------:R-:W-:Y:S02]  /*6390*/  IADD3 R39, P3, R10, R46, RZ ;  /* 0x0000002e0a277210 */ /* 0x000fe40007f7e0ff */
[----:B------:R-:W-:-:S02]  /*63a0*/  IADD3.X R37, R51, R37, R9, P2, !PT ;  /* 0x0000002533257210 */ /* 0x000fc400017fe409 */
[----:B------:R-:W-:Y:S01]  /*63b0*/  IADD3.X R43, R23, R43, R11, P3, !PT ;  /* 0x0000002b172b7210 */ /* 0x000fe20001ffe40b */
[----:B------:R-:W-:Y:S08]  /*63c0*/  @!P4 BRA `(.L_x_11649) ;  /* 0x000000000040c947 */ /* 0x000ff00003800000 */
        /* <DEDUP_REMOVED lines=16> */
.L_x_11649:
[----:B------:R-:W-:Y:S05]  /*64d0*/  BSYNC B6 ;  /* 0x0000000000067941 */ /* 0x000fea0003800000 */
.L_x_11648:
[----:B------:R-:W2:Y:S01]  /*64e0*/  LDL R36, [R1+0x14] ;  /* 0x0000140001247983 */ /* 0x000ea20000100800 */
[----:B------:R-:W1:Y:S03]  /*64f0*/  LDC.64 R4, c[0x0][0x3d8] ;  /* 0x0000f600ff047b82 */ /* 0x000e660000000a00 */
[----:B------:R-:W3:Y:S05]  /*6500*/  LDL R40, [R1+0x24] ;  /* 0x0000240001287983 */ /* 0x000eea0000100800 */
[----:B------:R-:W4:Y:S01]  /*6510*/  LDC.64 R6, c[0x0][0x3e8] ;  /* 0x0000fa00ff067b82 */ /* 0x000f220000000a00 */
[----:B------:R-:W-:Y:S01]  /*6520*/  LEA.HI R30, R30, R45, RZ, 0x2 ;  /* 0x0000002d1e1e7211 */ /* 0x000fe200078f10ff */
[----:B------:R-:W-:-:S02]  /*6530*/  ULDC.U8 UR4, c[0x0][0x3f0] ;  /* 0x0000fc0000047ab9 */ /* 0x000fc40000000000 */
[----:B------:R-:W-:Y:S02]  /*6540*/  ISETP.NE.AND P0, PT, RZ, UR4, PT ;  /* 0x00000004ff007c0c */ /* 0x000fe4000bf05270 */
[----:B------:R-:W-:-:S04]  /*6550*/  SHF.R.S32.HI R30, RZ, 0x1f, R30 ;  /* 0x0000001fff1e7819 */ /* 0x000fc8000001141e */
[----:B------:R-:W-:Y:S01]  /*6560*/  LEA.HI R30, R30, R17, RZ, 0x3 ;  /* 0x000000111e1e7211 */ /* 0x000fe200078f18ff */
[----:B------:R-:W-:Y:S01]  /*6570*/  BSSY B0, `(.L_x_11650) ;  /* 0x00002e6000007945 */ /* 0x000fe20003800000 */
[----:B--2---:R-:W-:Y:S01]  /*6580*/  SHF.R.S32.HI R3, RZ, 0x1f, R36 ;  /* 0x0000001fff037819 */ /* 0x004fe20000011424 */
[----:B-1----:R-:W-:-:S04]  /*6590*/  IMAD.WIDE.U32 R20, R36, R4, RZ ;  /* 0x0000000424147225 */ /* 0x002fc800078e00ff */
[C---:B------:R-:W-:Y:S02]  /*65a0*/  IMAD R0, R3.reuse, R4, RZ ;  /* 0x0000000403007224 */ /* 0x040fe400078e02ff */
[-C--:B----4-:R-:W-:Y:S02]  /*65b0*/  IMAD R10, R3, R6.reuse, RZ ;  /* 0x00000006030a7224 */ /* 0x090fe400078e02ff */
[----:B------:R-:W-:-:S04]  /*65c0*/  IMAD.WIDE.U32 R8, R36, R6, RZ ;  /* 0x0000000624087225 */ /* 0x000fc800078e00ff */
[C---:B------:R-:W-:Y:S02]  /*65d0*/  IMAD R3, R36.reuse, R5, R0 ;  /* 0x0000000524037224 */ /* 0x040fe400078e0200 */
[----:B------:R-:W-:Y:S02]  /*65e0*/  IMAD R11, R36, R7, R10 ;  /* 0x00000007240b7224 */ /* 0x000fe400078e020a */
[----:B------:R-:W-:Y:S02]  /*65f0*/  IMAD.IADD R3, R21, 0x1, R3 ;  /* 0x0000000115037824 */ /* 0x000fe400078e0203 */
[----:B------:R-:W-:Y:S01]  /*6600*/  IMAD.IADD R41, R9, 0x1, R11 ;  /* 0x0000000109297824 */ /* 0x000fe200078e020b */
[----:B------:R-:W-:Y:S01]  /*6610*/  LOP3.LUT R10, R30, 0xfffffff8, RZ, 0xc0, !PT ;  /* 0xfffffff81e0a7812 */ /* 0x000fe200078ec0ff */
[----:B---3--:R-:W-:Y:S02]  /*6620*/  IMAD R0, R36, -0xc0, R40 ;  /* 0xffffff4024007824 */ /* 0x008fe400078e0228 */
[----:B0-----:R-:W-:-:S04]  /*6630*/  IMAD.WIDE.U32 R14, R20, 0xc0, RZ ;  /* 0x000000c0140e7825 */ /* 0x001fc800078e00ff */
[----:B------:R-:W-:-:S04]  /*6640*/  IMAD.WIDE.U32 R12, R8, 0xc0, RZ ;  /* 0x000000c0080c7825 */ /* 0x000fc800078e00ff */
[----:B------:R-:W-:Y:S02]  /*6650*/  IMAD R11, R3, 0xc0, RZ ;  /* 0x000000c0030b7824 */ /* 0x000fe400078e02ff */
[----:B------:R-:W-:Y:S01]  /*6660*/  IMAD R41, R41, 0xc0, RZ ;  /* 0x000000c029297824 */ /* 0x000fe200078e02ff */
[----:B------:R-:W-:Y:S01]  /*6670*/  VIMNMX R54, R0, 0xc0, PT ;  /* 0x000000c000367848 */ /* 0x000fe20003fe0100 */
[----:B------:R-:W-:Y:S02]  /*6680*/  IMAD.IADD R10, R17, 0x1, -R10 ;  /* 0x00000001110a7824 */ /* 0x000fe400078e0a0a */
[----:B------:R-:W-:Y:S02]  /*6690*/  IMAD.IADD R55, R15, 0x1, R11 ;  /* 0x000000010f377824 */ /* 0x000fe400078e020b */
[----:B------:R-:W-:Y:S01]  /*66a0*/  IMAD.IADD R57, R13, 0x1, R41 ;  /* 0x000000010d397824 */ /* 0x000fe200078e0229 */
[----:B------:R-:W-:Y:S06]  /*66b0*/  @!P0 BRA `(.L_x_11651) ;  /* 0x0000001400d48947 */ /* 0x000fec0003800000 */
[----:B------:R-:W0:Y:S01]  /*66c0*/  LDC R0, c[0x0][0x428] ;  /* 0x00010a00ff007b82 */ /* 0x000e220000000800 */
[C---:B------:R-:W-:Y:S01]  /*66d0*/  ISETP.GE.AND P0, PT, R17.reuse, R54, PT ;  /* 0x000000361100720c */ /* 0x040fe20003f06270 */
[----:B------:R-:W-:Y:S01]  /*66e0*/  BSSY B1, `(.L_x_11652) ;  /* 0x0000029000017945 */ /* 0x000fe20003800000 */
[----:B------:R-:W-:Y:S01]  /*66f0*/  IMAD.MOV.U32 R50, RZ, RZ, R48 ;  /* 0x000000ffff327224 */ /* 0x000fe200078e0030 */
[----:B------:R-:W-:Y:S01]  /*6700*/  CS2R R42, SRZ ;  /* 0x00000000002a7805 */ /* 0x000fe2000001ff00 */
[----:B------:R-:W-:Y:S01]  /*6710*/  IMAD.MOV.U32 R48, RZ, RZ, R46 ;  /* 0x000000ffff307224 */ /* 0x000fe200078e002e */
[----:B------:R-:W-:Y:S01]  /*6720*/  CS2R R46, SRZ ;  /* 0x00000000002e7805 */ /* 0x000fe2000001ff00 */
[----:B------:R-:W-:Y:S01]  /*6730*/  IMAD.MOV.U32 R49, RZ, RZ, R23 ;  /* 0x000000ffff317224 */ /* 0x000fe200078e0017 */
[----:B0-----:R-:W-:Y:S01]  /*6740*/  ISETP.NE.AND P2, PT, R0, 0x1, PT ;  /* 0x000000010000780c */ /* 0x001fe20003f45270 */
[----:B------:R-:W-:Y:S02]  /*6750*/  IMAD R0, R36, 0xc0, R17 ;  /* 0x000000c024007824 */ /* 0x000fe400078e0211 */
[----:B------:R-:W-:-:S02]  /*6760*/  VIADD R36, R17, 0x60 ;  /* 0x0000006011247836 */ /* 0x000fc40000000000 */
[----:B------:R-:W-:Y:S01]  /*6770*/  IMAD R3, R38, 0x60, R0 ;  /* 0x0000006026037824 */ /* 0x000fe200078e0200 */
[----:B------:R-:W-:Y:S02]  /*6780*/  CS2R R38, SRZ ;  /* 0x0000000000267805 */ /* 0x000fe4000001ff00 */
[----:B------:R-:W-:Y:S02]  /*6790*/  ISETP.GE.AND P1, PT, R36, R54, PT ;  /* 0x000000362400720c */ /* 0x000fe40003f26270 */
[----:B------:R-:W-:-:S03]  /*67a0*/  CS2R R36, SRZ ;  /* 0x0000000000247805 */ /* 0x000fc6000001ff00 */
[----:B------:R-:W0:Y:S08]  /*67b0*/  @P2 LDC R30, c[0x0][0x42c] ;  /* 0x00010b00ff1e2b82 */ /* 0x000e300000000800 */
[----:B------:R-:W1:Y:S01]  /*67c0*/  @P2 LDC R31, c[0x0][0x430] ;  /* 0x00010c00ff1f2b82 */ /* 0x000e620000000800 */
[----:B0-----:R-:W-:-:S05]  /*67d0*/  @P2 IMAD.HI.U32 R0, R3, R30, RZ ;  /* 0x0000001e03002227 */ /* 0x001fca00078e00ff */
[----:B-1----:R-:W-:Y:S02]  /*67e0*/  @P2 SHF.R.U32.HI R3, RZ, R31, R0 ;  /* 0x0000001fff032219 */ /* 0x002fe40000011600 */
[----:B------:R-:W-:Y:S01]  /*67f0*/  CS2R R30, SRZ ;  /* 0x00000000001e7805 */ /* 0x000fe2000001ff00 */
[----:B------:R-:W-:Y:S06]  /*6800*/  @P0 BRA `(.L_x_11653) ;  /* 0x0000000000580947 */ /* 0x000fec0003800000 */
[----:B------:R-:W-:Y:S01]  /*6810*/  VIADD R0, R28, 0x10 ;  /* 0x000000101c007836 */ /* 0x000fe20000000000 */
[----:B------:R-:W-:Y:S01]  /*6820*/  ULDC UR4, c[0x0][0x3d4] ;  /* 0x0000f50000047ab9 */ /* 0x000fe20000000800 */
[----:B------:R-:W-:Y:S01]  /*6830*/  IMAD.WIDE.U32 R20, R20, 0xc0, R34 ;  /* 0x000000c014147825 */ /* 0x000fe200078e0022 */
[----:B------:R-:W-:Y:S01]  /*6840*/  ISETP.GE.AND P4, PT, R28, UR4, PT ;  /* 0x000000041c007c0c */ /* 0x000fe2000bf86270 */
[----:B------:R-:W-:Y:S01]  /*6850*/  ULDC.64 UR6, c[0x0][0x3c8] ;  /* 0x0000f20000067ab9 */ /* 0x000fe20000000a00 */
[----:B------:R-:W-:Y:S01]  /*6860*/  ISETP.GE.AND P5, PT, R0, UR4, PT ;  /* 0x0000000400007c0c */ /* 0x000fe2000bfa6270 */
[----:B------:R-:W-:Y:S01]  /*6870*/  IMAD.WIDE.U32 R8, R8, 0xc0, R32 ;  /* 0x000000c008087825 */ /* 0x000fe200078e0020 */
[----:B------:R-:W-:Y:S01]  /*6880*/  ULDC.64 UR8, c[0x0][0x3e0] ;  /* 0x0000f80000087ab9 */ /* 0x000fe20000000a00 */
[----:B------:R-:W-:Y:S02]  /*6890*/  LEA R40, P2, R20, UR6, 0x1 ;  /* 0x0000000614287c11 */ /* 0x000fe4000f8408ff */
[----:B------:R-:W-:Y:S01]  /*68a0*/  CS2R R46, SRZ ;  /* 0x00000000002e7805 */ /* 0x000fe2000001ff00 */
[----:B------:R-:W-:Y:S01]  /*68b0*/  IMAD.IADD R11, R11, 0x1, R21 ;  /* 0x000000010b0b7824 */ /* 0x000fe200078e0215 */
[----:B------:R-:W-:Y:S01]  /*68c0*/  LEA R52, P3, R8, UR8, 0x1 ;  /* 0x0000000808347c11 */ /* 0x000fe2000f8608ff */
[----:B------:R-:W-:Y:S01]  /*68d0*/  IMAD.IADD R9, R41, 0x1, R9 ;  /* 0x0000000129097824 */ /* 0x000fe200078e0209 */
[----:B------:R-:W-:-:S02]  /*68e0*/  CS2R R38, SRZ ;  /* 0x0000000000267805 */ /* 0x000fc4000001ff00 */
[----:B------:R-:W-:Y:S02]  /*68f0*/  CS2R R42, SRZ ;  /* 0x00000000002a7805 */ /* 0x000fe4000001ff00 */
[----:B------:R-:W-:Y:S02]  /*6900*/  CS2R R36, SRZ ;  /* 0x0000000000247805 */ /* 0x000fe4000001ff00 */
[----:B------:R-:W-:Y:S02]  /*6910*/  LEA.HI.X R41, R20, UR7, R11, 0x1, P2 ;  /* 0x0000000714297c11 */ /* 0x000fe400090f0c0b */
[----:B------:R-:W-:-:S03]  /*6920*/  LEA.HI.X R53, R8, UR9, R9, 0x1, P3 ;  /* 0x0000000908357c11 */ /* 0x000fc600098f0c09 */
[----:B------:R0:W5:Y:S04]  /*6930*/  @!P4 LDG.E.64 R46, desc[UR38][R40.64] ;  /* 0x00000026282ec981 */ /* 0x000168000c1e1b00 */
[----:B------:R0:W5:Y:S04]  /*6940*/  @!P5 LDG.E.64 R38, desc[UR38][R40.64+0x20] ;  /* 0x000020262826d981 */ /* 0x000168000c1e1b00 */
[----:B------:R0:W5:Y:S04]  /*6950*/  @!P4 LDG.E.64 R42, desc[UR38][R52.64] ;  /* 0x00000026342ac981 */ /* 0x000168000c1e1b00 */
[----:B------:R0:W5:Y:S02]  /*6960*/  @!P5 LDG.E.64 R36, desc[UR38][R52.64+0x20] ;  /* 0x000020263424d981 */ /* 0x000164000c1e1b00 */
.L_x_11653:
[----:B------:R-:W-:Y:S05]  /*6970*/  BSYNC B1 ;  /* 0x0000000000017941 */ /* 0x000fea0003800000 */
.L_x_11652:
[----:B------:R-:W-:Y:S01]  /*6980*/  BSSY B1, `(.L_x_11654) ;  /* 0x0000023000017945 */ /* 0x000fe20003800000 */
[----:B------:R-:W-:Y:S02]  /*6990*/  CS2R R20, SRZ ;  /* 0x0000000000147805 */ /* 0x000fe4000001ff00 */
[----:B0-----:R-:W-:Y:S02]  /*69a0*/  CS2R R40, SRZ ;  /* 0x0000000000287805 */ /* 0x001fe4000001ff00 */
[----:B------:R-:W-:Y:S02]  /*69b0*/  SHF.R.S32.HI R11, RZ, 0x1f, R3 ;  /* 0x0000001fff0b7819 */ /* 0x000fe40000011403 */
[----:B------:R-:W-:Y:S01]  /*69c0*/  CS2R R8, SRZ ;  /* 0x0000000000087805 */ /* 0x000fe2000001ff00 */
[----:B------:R-:W-:Y:S06]  /*69d0*/  @P1 BRA `(.L_x_11655) ;  /* 0x0000000000741947 */ /* 0x000fec0003800000 */
[----:B------:R-:W-:Y:S01]  /*69e0*/  IMAD.MOV.U32 R8, RZ, RZ, R14 ;  /* 0x000000ffff087224 */ /* 0x000fe200078e000e */
[----:B------:R-:W-:Y:S01]  /*69f0*/  ULDC UR4, c[0x0][0x3d4] ;  /* 0x0000f50000047ab9 */ /* 0x000fe20000000800 */
[----:B------:R-:W-:Y:S01]  /*6a00*/  IMAD.MOV.U32 R9, RZ, RZ, R55 ;  /* 0x000000ffff097224 */ /* 0x000fe200078e0037 */
[----:B------:R-:W-:Y:S01]  /*6a10*/  ULDC.64 UR6, c[0x0][0x3c8] ;  /* 0x0000f20000067ab9 */ /* 0x000fe20000000a00 */
[----:B------:R-:W-:Y:S01]  /*6a20*/  IMAD.MOV.U32 R13, RZ, RZ, R57 ;  /* 0x000000ffff0d7224 */ /* 0x000fe200078e0039 */
[----:B------:R-:W-:Y:S01]  /*6a30*/  ISETP.GE.AND P5, PT, R28, UR4, PT ;  /* 0x000000041c007c0c */ /* 0x000fe2000bfa6270 */
[----:B------:R-:W-:Y:S01]  /*6a40*/  IMAD.WIDE.U32 R8, R4, 0x60, R8 ;  /* 0x0000006004087825 */ /* 0x000fe200078e0008 */
[----:B------:R-:W-:Y:S02]  /*6a50*/  CS2R R40, SRZ ;  /* 0x0000000000287805 */ /* 0x000fe4000001ff00 */
[----:B------:R-:W-:Y:S01]  /*6a60*/  CS2R R30, SRZ ;  /* 0x00000000001e7805 */ /* 0x000fe2000001ff00 */
[----:B------:R-:W-:Y:S01]  /*6a70*/  IMAD.WIDE.U32 R12, R6, 0x60, R12 ;  /* 0x00000060060c7825 */ /* 0x000fe200078e000c */
[----:B------:R-:W-:-:S03]  /*6a80*/  IADD3 R8, P3, R34, R8, RZ ;  /* 0x0000000822087210 */ /* 0x000fc60007f7e0ff */
[----:B------:R-:W-:Y:S01]  /*6a90*/  VIADD R14, R28, 0x10 ;  /* 0x000000101c0e7836 */ /* 0x000fe20000000000 */
[----:B------:R-:W-:Y:S01]  /*6aa0*/  IADD3 R0, P4, R32, R12, RZ ;  /* 0x0000000c20007210 */ /* 0x000fe20007f9e0ff */
[----:B------:R-:W-:Y:S02]  /*6ab0*/  IMAD R15, R5, 0x60, RZ ;  /* 0x00000060050f7824 */ /* 0x000fe400078e02ff */
[----:B------:R-:W-:Y:S01]  /*6ac0*/  IMAD R21, R7, 0x60, RZ ;  /* 0x0000006007157824 */ /* 0x000fe200078e02ff */
[----:B------:R-:W-:Y:S01]  /*6ad0*/  ISETP.GE.AND P2, PT, R14, UR4, PT ;  /* 0x000000040e007c0c */ /* 0x000fe2000bf46270 */
[----:B------:R-:W-:Y:S01]  /*6ae0*/  ULDC.64 UR4, c[0x0][0x3e0] ;  /* 0x0000f80000047ab9 */ /* 0x000fe20000000a00 */
[----:B------:R-:W-:Y:S02]  /*6af0*/  IADD3.X R9, R35, R15, R9, P3, !PT ;  /* 0x0000000f23097210 */ /* 0x000fe40001ffe409 */
[----:B------:R-:W-:Y:S02]  /*6b00*/  LEA R12, P3, R8, UR6, 0x1 ;  /* 0x00000006080c7c11 */ /* 0x000fe4000f8608ff */
[----:B------:R-:W-:-:S02]  /*6b10*/  IADD3.X R33, R33, R21, R13, P4, !PT ;  /* 0x0000001521217210 */ /* 0x000fc400027fe40d */
[----:B------:R-:W-:Y:S02]  /*6b20*/  CS2R R20, SRZ ;  /* 0x0000000000147805 */ /* 0x000fe4000001ff00 */
[----:B------:R-:W-:Y:S02]  /*6b30*/  LEA R14, P4, R0, UR4, 0x1 ;  /* 0x00000004000e7c11 */ /* 0x000fe4000f8808ff */
[----:B------:R-:W-:Y:S02]  /*6b40*/  LEA.HI.X R13, R8, UR7, R9, 0x1, P3 ;  /* 0x00000007080d7c11 */ /* 0x000fe400098f0c09 */
[----:B------:R-:W-:Y:S02]  /*6b50*/  CS2R R8, SRZ ;  /* 0x0000000000087805 */ /* 0x000fe4000001ff00 */
[----:B------:R-:W-:Y:S01]  /*6b60*/  LEA.HI.X R15, R0, UR5, R33, 0x1, P4 ;  /* 0x00000005000f7c11 */ /* 0x000fe2000a0f0c21 */
[----:B------:R0:W5:Y:S04]  /*6b70*/  @!P5 LDG.E.64 R40, desc[UR38][R12.64] ;  /* 0x000000260c28d981 */ /* 0x000168000c1e1b00 */
[----:B------:R0:W5:Y:S04]  /*6b80*/  @!P2 LDG.E.64 R8, desc[UR38][R12.64+0x20] ;  /* 0x000020260c08a981 */ /* 0x000168000c1e1b00 */
[----:B------:R0:W5:Y:S04]  /*6b90*/  @!P5 LDG.E.64 R30, desc[UR38][R14.64] ;  /* 0x000000260e1ed981 */ /* 0x000168000c1e1b00 */
[----:B------:R0:W5:Y:S02]  /*6ba0*/  @!P2 LDG.E.64 R20, desc[UR38][R14.64+0x20] ;  /* 0x000020260e14a981 */ /* 0x000164000c1e1b00 */
.L_x_11655:
[----:B------:R-:W-:Y:S05]  /*6bb0*/  BSYNC B1 ;  /* 0x0000000000017941 */ /* 0x000fea0003800000 */
.L_x_11654:
[----:B------:R-:W2:Y:S01]  /*6bc0*/  LDL R23, [R1+0x34] ;  /* 0x0000340001177983 */ /* 0x000ea20000100800 */
[-C--:B------:R-:W-:Y:S01]  /*6bd0*/  IMAD.WIDE.U32 R50, R3, R4.reuse, R50 ;  /* 0x0000000403327225 */ /* 0x080fe200078e0032 */
[C---:B------:R-:W-:Y:S01]  /*6be0*/  LOP3.LUT P2, RZ, R10.reuse, 0x4, RZ, 0xc0, !PT ;  /* 0x000000040aff7812 */ /* 0x040fe2000784c0ff */
[----:B------:R-:W-:Y:S01]  /*6bf0*/  ULDC.64 UR4, c[0x0][0x3c8] ;  /* 0x0000f20000047ab9 */ /* 0x000fe20000000a00 */
[----:B------:R-:W-:Y:S01]  /*6c00*/  ULDC.64 UR6, c[0x0][0x3e0] ;  /* 0x0000f80000067ab9 */ /* 0x000fe20000000a00 */
[C---:B------:R-:W-:Y:S02]  /*6c10*/  IMAD R4, R11.reuse, R4, RZ ;  /* 0x000000040b047224 */ /* 0x040fe400078e02ff */
[-C--:B------:R-:W-:Y:S02]  /*6c20*/  IMAD R0, R11, R6.reuse, RZ ;  /* 0x000000060b007224 */ /* 0x080fe400078e02ff */
[----:B------:R-:W-:Y:S02]  /*6c30*/  IMAD.SHL.U32 R10, R10, 0x40, RZ ;  /* 0x000000400a0a7824 */ /* 0x000fe400078e00ff */
[----:B------:R-:W-:-:S03]  /*6c40*/  IMAD.WIDE.U32 R48, R3, R6, R48 ;  /* 0x0000000603307225 */ /* 0x000fc600078e0030 */
[----:B------:R-:W-:Y:S01]  /*6c50*/  LOP3.LUT R11, R10, 0x1c0, RZ, 0xc0, !PT ;  /* 0x000001c00a0b7812 */ /* 0x000fe200078ec0ff */
[C---:B------:R-:W-:Y:S01]  /*6c60*/  IMAD R5, R3.reuse, R5, R4 ;  /* 0x0000000503057224 */ /* 0x040fe200078e0204 */
[----:B------:R-:W-:Y:S01]  /*6c70*/  LEA R4, P3, R50, UR4, 0x1 ;  /* 0x0000000432047c11 */ /* 0x000fe2000f8608ff */
[----:B------:R-:W-:Y:S01]  /*6c80*/  IMAD R3, R3, R7, R0 ;  /* 0x0000000703037224 */ /* 0x000fe200078e0200 */
[----:B------:R-:W-:Y:S01]  /*6c90*/  LEA R0, P4, R48, UR6, 0x1 ;  /* 0x0000000630007c11 */ /* 0x000fe2000f8808ff */
[----:B------:R-:W-:Y:S01]  /*6ca0*/  IMAD.IADD R5, R51, 0x1, R5 ;  /* 0x0000000133057824 */ /* 0x000fe200078e0205 */
[----:B------:R-:W-:Y:S01]  /*6cb0*/  LOP3.LUT R26, R11, 0x18, R26, 0xf8, !PT ;  /* 0x000000180b1a7812 */ /* 0x000fe200078ef81a */
[----:B------:R-:W-:Y:S01]  /*6cc0*/  IMAD.IADD R3, R49, 0x1, R3 ;  /* 0x0000000131037824 */ /* 0x000fe200078e0203 */
[----:B------:R-:W-:Y:S01]  /*6cd0*/  UMOV UR4, 0xffffffff ;  /* 0xffffffff00047882 */ /* 0x000fe20000000000 */
[----:B------:R-:W-:Y:S02]  /*6ce0*/  SHF.R.U32.HI R11, RZ, 0x3, R11 ;  /* 0x00000003ff0b7819 */ /* 0x000fe4000001160b */
[----:B------:R-:W-:-:S02]  /*6cf0*/  LEA.HI.X R5, R50, UR5, R5, 0x1, P3 ;  /* 0x0000000532057c11 */ /* 0x000fc400098f0c05 */
[----:B------:R-:W-:Y:S02]  /*6d00*/  LEA.HI.X R3, R48, UR7, R3, 0x1, P4 ;  /* 0x0000000730037c11 */ /* 0x000fe4000a0f0c03 */
[----:B------:R-:W-:Y:S02]  /*6d10*/  LOP3.LUT R26, R26, R11, RZ, 0x3c, !PT ;  /* 0x0000000b1a1a7212 */ /* 0x000fe400078e3cff */
[----:B--2---:R-:W-:Y:S01]  /*6d20*/  LEA.HI R6, R23, R23, RZ, 0x1 ;  /* 0x0000001717067211 */ /* 0x004fe200078f08ff */
[----:B------:R-:W-:Y:S06]  /*6d30*/  BRA.DIV UR4, `(.L_x_11656) ;  /* 0x0000017604847947 */ /* 0x000fec000b800000 */
.L_x_11905:
[----:B------:R-:W-:-:S03]  /*6d40*/  UMOV UR4, 0xffffffff ;  /* 0xffffffff00047882 */ /* 0x000fc60000000000 */
[----:B------:R-:W-:Y:S05]  /*6d50*/  BRA.DIV UR4, `(.L_x_11657) ;  /* 0x0000017604a47947 */ /* 0x000fea000b800000 */
.L_x_11908:
[----:B------:R-:W-:-:S03]  /*6d60*/  UMOV UR4, 0xffffffff ;  /* 0xffffffff00047882 */ /* 0x000fc60000000000 */
[----:B------:R-:W-:Y:S05]  /*6d70*/  BRA.DIV UR4, `(.L_x_11658) ;  /* 0x0000017604c47947 */ /* 0x000fea000b800000 */
.L_x_11911:
[----:B------:R-:W-:-:S03]  /*6d80*/  UMOV UR4, 0xffffffff ;  /* 0xffffffff00047882 */ /* 0x000fc60000000000 */
[----:B------:R-:W-:Y:S05]  /*6d90*/  BRA.DIV UR4, `(.L_x_11659) ;  /* 0x0000017604e47947 */ /* 0x000fea000b800000 */
.L_x_11914:
[----:B------:R-:W-:-:S03]  /*6da0*/  UMOV UR4, 0xffffffff ;  /* 0xffffffff00047882 */ /* 0x000fc60000000000 */
[----:B------:R-:W-:Y:S05]  /*6db0*/  BRA.DIV UR4, `(.L_x_11660) ;  /* 0x0000017a04047947 */ /* 0x000fea000b800000 */
.L_x_11917:
[----:B------:R-:W-:Y:S01]  /*6dc0*/  UMOV UR4, 0xffffffff ;  /* 0xffffffff00047882 */ /* 0x000fe20000000000 */
[----:B------:R-:W-:Y:S02]  /*6dd0*/  LOP3.LUT R6, R6, 0xfffffffe, RZ, 0xc0, !PT ;  /* 0xfffffffe06067812 */ /* 0x000fe400078ec0ff */
[----:B------:R-:W-:Y:S05]  /*6de0*/  BRA.DIV UR4, `(.L_x_11661) ;  /* 0x0000017a04207947 */ /* 0x000fea000b800000 */
.L_x_11920:
[----:B------:R-:W-:Y:S01]  /*6df0*/  UMOV UR4, 0xffffffff ;  /* 0xffffffff00047882 */ /* 0x000fe20000000000 */
[----:B------:R-:W-:Y:S02]  /*6e00*/  IMAD.IADD R5, R23, 0x1, -R6 ;  /* 0x0000000117057824 */ /* 0x000fe400078e0a06 */
[----:B------:R-:W-:Y:S05]  /*6e10*/  BRA.DIV UR4, `(.L_x_11662) ;  /* 0x0000017a043c7947 */ /* 0x000fea000b800000 */
.L_x_11923:
[----:B------:R-:W-:Y:S01]  /*6e20*/  UMOV UR4, 0xffffffff ;  /* 0xffffffff00047882 */ /* 0x000fe20000000000 */
[----:B------:R-:W-:Y:S02]  /*6e30*/  SHF.L.U32 R5, R5, 0x1f, RZ ;  /* 0x0000001f05057819 */ /* 0x000fe400000006ff */
[----:B------:R-:W-:Y:S05]  /*6e40*/  BRA.DIV UR4, `(.L_x_11663) ;  /* 0x0000017a04587947 */ /* 0x000fea000b800000 */
.L_x_11926:
[----:B------:R-:W1:Y:S01]  /*6e50*/  S2R R7, SR_TID.X ;  /* 0x0000000000077919 */ /* 0x000e620000002100 */
        /* <DEDUP_REMOVED lines=16> */
[----:B------:R-:W-:-:S02]  /*6f60*/  IMAD.MOV.U32 R27, RZ, RZ, R41 ;  /* 0x000000ffff1b7224 */ /* 0x000fc400078e0029 */
[C---:B-1----:R-:W-:Y:S02]  /*6f70*/  VIADD R13, R7.reuse, 0xffffff80 ;  /* 0xffffff80070d7836 */ /* 0x042fe40000000000 */
[----:B------:R-:W-:-:S05]  /*6f80*/  VIADD R7, R7, 0xffffff80 ;  /* 0xffffff8007077836 */ /* 0x000fca0000000000 */
[----:B------:R-:W-:-:S04]  /*6f90*/  SHF.R.S32.HI R7, RZ, 0x1f, R7 ;  /* 0x0000001fff077819 */ /* 0x000fc80000011407 */
[----:B------:R-:W-:Y:S01]  /*6fa0*/  LEA.HI R7, R7, R13, RZ, 0x5 ;  /* 0x0000000d07077211 */ /* 0x000fe200078f28ff */
[----:B------:R-:W-:-:S03]  /*6fb0*/  IMAD.MOV.U32 R13, RZ, RZ, R31 ;  /* 0x000000ffff0d7224 */ /* 0x000fc600078e001f */
[----:B------:R-:W-:Y:S02]  /*6fc0*/  SHF.R.S32.HI R7, RZ, 0x5, R7 ;  /* 0x00000005ff077819 */ /* 0x000fe40000011407 */
[----:B------:R-:W-:Y:S01]  /*6fd0*/  PRMT R13, R13, 0x5410, R6 ;  /* 0x000054100d0d7816 */ /* 0x000fe20000000006 */
[----:B------:R-:W-:Y:S02]  /*6fe0*/  IMAD.MOV.U32 R6, RZ, RZ, R21 ;  /* 0x000000ffff067224 */ /* 0x000fe400078e0015 */
[--C-:B------:R-:W-:Y:S01]  /*6ff0*/  IMAD R3, R7, 0x200, R26.reuse ;  /* 0x0000020007037824 */ /* 0x100fe200078e021a */
[----:B------:R-:W-:Y:S01]  /*7000*/  PRMT R26, R0, 0x7610, R26 ;  /* 0x00007610001a7816 */ /* 0x000fe2000000001a */
[----:B------:R-:W-:Y:S01]  /*7010*/  IMAD.MOV.U32 R7, RZ, RZ, R30 ;  /* 0x000000ffff077224 */ /* 0x000fe200078e001e */
[----:B------:R-:W-:Y:S01]  /*7020*/  PRMT R11, R6, 0x7610, R11 ;  /* 0x00007610060b7816 */ /* 0x000fe2000000000b */
[----:B------:R-:W-:Y:S01]  /*7030*/  IMAD R3, R3, 0x2, R2 ;  /* 0x0000000203037824 */ /* 0x000fe200078e0202 */
[----:B------:R-:W-:Y:S01]  /*7040*/  PRMT R15, R13, 0x7610, R15 ;  /* 0x000076100d0f7816 */ /* 0x000fe2000000000f */
[----:B------:R-:W-:Y:S01]  /*7050*/  IMAD.MOV.U32 R6, RZ, RZ, R9 ;  /* 0x000000ffff067224 */ /* 0x000fe200078e0009 */
[----:B------:R-:W-:Y:S01]  /*7060*/  PRMT R14, R7, 0x7610, R14 ;  /* 0x00007610070e7816 */ /* 0x000fe2000000000e */
[----:B------:R-:W-:-:S02]  /*7070*/  VIADD R4, R3, 0x8400 ;  /* 0x0000840003047836 */ /* 0x000fc40000000000 */
[----:B------:R-:W-:Y:S01]  /*7080*/  VIADD R0, R3, 0x8440 ;  /* 0x0000844003007836 */ /* 0x000fe20000000000 */
[----:B------:R-:W-:Y:S01]  /*7090*/  PRMT R14, R14, 0x5410, R27 ;  /* 0x000054100e0e7816 */ /* 0x000fe2000000001b */
[----:B------:R-:W-:Y:S02]  /*70a0*/  @P2 VIADD R0, R4, 0xffffffc0 ;  /* 0xffffffc004002836 */ /* 0x000fe40000000000 */
[----:B------:R-:W-:Y:S02]  /*70b0*/  IMAD.MOV.U32 R4, RZ, RZ, R20 ;  /* 0x000000ffff047224 */ /* 0x000fe400078e0014 */
[----:B------:R-:W-:-:S03]  /*70c0*/  IMAD.MOV.U32 R7, RZ, RZ, R40 ;  /* 0x000000ffff077224 */ /* 0x000fc600078e0028 */
[----:B------:R-:W-:Y:S01]  /*70d0*/  PRMT R10, R4, 0x7610, R10 ;  /* 0x00007610040a7816 */ /* 0x000fe2000000000a */
[----:B------:R-:W-:Y:S01]  /*70e0*/  IMAD.MOV.U32 R4, RZ, RZ, R8 ;  /* 0x000000ffff047224 */ /* 0x000fe200078e0008 */
[----:B------:R-:W-:Y:S01]  /*70f0*/  PRMT R51, R7, 0x7610, R51 ;  /* 0x0000761007337816 */ /* 0x000fe20000000033 */
[----:B--2---:R-:W-:Y:S06]  /*7100*/  @!P3 BRA `(.L_x_11665) ;  /* 0x0000017400d0b947 */ /* 0x004fec0003800000 */
.L_x_11927:
[----:B------:R-:W-:Y:S05]  /*7110*/  BSYNC B1 ;  /* 0x0000000000017941 */ /* 0x000fea0003800000 */
.L_x_11664:
[----:B------:R-:W-:Y:S01]  /*7120*/  BSSY B1, `(.L_x_11666) ;  /* 0x0000068000017945 */ /* 0x000fe20003800000 */
[----:B------:R-:W-:Y:S02]  /*7130*/  PRMT R12, R4, 0x7610, R12 ;  /* 0x00007610040c7816 */ /* 0x000fe4000000000c */
[----:B------:R-:W-:Y:S01]  /*7140*/  PRMT R13, R6, 0x7610, R13 ;  /* 0x00007610060d7816 */ /* 0x000fe2000000000d */
[----:B------:R-:W-:Y:S06]  /*7150*/  @P0 BRA `(.L_x_11667) ;  /* 0x0000000400900947 */ /* 0x000fec0003800000 */
[----:B0-----:R-:W0:Y:S01]  /*7160*/  LDC R5, c[0x0][0x3d4] ;  /* 0x0000f500ff057b82 */ /* 0x001e220000000800 */
[C---:B------:R-:W-:Y:S01]  /*7170*/  VIADD R4, R28.reuse, 0x10 ;  /* 0x000000101c047836 */ /* 0x040fe20000000000 */
[----:B------:R-:W-:Y:S01]  /*7180*/  BSSY B2, `(.L_x_11668) ;  /* 0x0000032000027945 */ /* 0x000fe20003800000 */
[----:B0-----:R-:W-:-:S03]  /*7190*/  ISETP.GE.AND P0, PT, R28, R5, PT ;  /* 0x000000051c00720c */ /* 0x001fc60003f06270 */
[----:B------:R-:W-:-:S10]  /*71a0*/  ISETP.GE.AND P2, PT, R4, R5, PT ;  /* 0x000000050400720c */ /* 0x000fd40003f46270 */
[----:B------:R-:W-:Y:S05]  /*71b0*/  @P0 BRA `(.L_x_11669) ;  /* 0x0000000000b80947 */ /* 0x000fea0003800000 */
[----:B------:R-:W0:Y:S01]  /*71c0*/  LDS.128 R4, [R3+0x8400] ;  /* 0x0084000003047984 */ /* 0x000e220000000c00 */
[--C-:B------:R-:W-:Y:S02]  /*71d0*/  SHF.R.U64 R42, R42, 0x10, R43.reuse ;  /* 0x000000102a2a7819 */ /* 0x100fe4000000122b */
[----:B------:R-:W-:Y:S02]  /*71e0*/  SHF.R.U32.HI R43, RZ, 0x10, R43 ;  /* 0x00000010ff2b7819 */ /* 0x000fe4000001162b */
[--C-:B------:R-:W-:Y:S02]  /*71f0*/  SHF.R.U32.HI R34, RZ, 0x10, R47.reuse ;  /* 0x00000010ff227819 */ /* 0x100fe4000001162f */
[----:B------:R-:W-:Y:S02]  /*7200*/  SHF.R.U64 R33, R46, 0x10, R47 ;  /* 0x000000102e217819 */ /* 0x000fe4000000122f */
[----:B------:R-:W-:Y:S02]  /*7210*/  PRMT R43, R23, 0x5410, R43 ;  /* 0x00005410172b7816 */ /* 0x000fe4000000002b */
[----:B------:R-:W-:-:S02]  /*7220*/  PRMT R34, R12, 0x5432, R34 ;  /* 0x000054320c227816 */ /* 0x000fc40000000022 */
[----:B------:R-:W-:Y:S01]  /*7230*/  PRMT R33, R26, 0x5410, R33 ;  /* 0x000054101a217816 */ /* 0x000fe20000000021 */
[C---:B------:R-:W-:Y:S01]  /*7240*/  IMAD.U32 R46, R43.reuse, 0x10000, RZ ;  /* 0x000100002b2e7824 */ /* 0x040fe200078e00ff */
[----:B------:R-:W-:Y:S01]  /*7250*/  LOP3.LUT R43, R43, 0xffff0000, RZ, 0xc0, !PT ;  /* 0xffff00002b2b7812 */ /* 0x000fe200078ec0ff */
[----:B------:R-:W-:Y:S01]  /*7260*/  IMAD.U32 R35, R34, 0x10000, RZ ;  /* 0x0001000022237824 */ /* 0x000fe200078e00ff */
[----:B------:R-:W-:Y:S02]  /*7270*/  PRMT R42, R10, 0x5432, R42 ;  /* 0x000054320a2a7816 */ /* 0x000fe4000000002a */
        /* <DEDUP_REMOVED lines=11> */
[----:B------:R-:W-:Y:S02]  /*7330*/  IMAD.U32 R7, R5, 0x10000, RZ ;  /* 0x0001000005077824 */ /* 0x000fe400078e00ff */
[-C--:B------:R-:W-:Y:S01]  /*7340*/  FFMA.FTZ R46, R27, R34.reuse, -R26 ;  /* 0x000000221b2e7223 */ /* 0x080fe2000001081a */
        /* <DEDUP_REMOVED lines=21> */
.L_x_11669:
[----:B------:R-:W-:Y:S05]  /*74a0*/  BSYNC B2 ;  /* 0x0000000000027941 */ /* 0x000fea0003800000 */
.L_x_11668:
[----:B------:R-:W-:Y:S05]  /*74b0*/  @P2 BRA `(.L_x_11667) ;  /* 0x0000000000b82947 */ /* 0x000fea0003800000 */
[----:B0-----:R-:W0:Y:S01]  /*74c0*/  LDS.128 R4, [R0] ;  /* 0x0000000000047984 */ /* 0x001e220000000c00 */
[--C-:B------:R-:W-:Y:S02]  /*74d0*/  SHF.R.U64 R36, R36, 0x10, R37.reuse ;  /* 0x0000001024247819 */ /* 0x100fe40000001225 */
[----:B------:R-:W-:Y:S02]  /*74e0*/  SHF.R.U32.HI R37, RZ, 0x10, R37 ;  /* 0x00000010ff257819 */ /* 0x000fe40000011625 */
[----:B------:R-:W-:Y:S02]  /*74f0*/  SHF.R.U32.HI R34, RZ, 0x10, R39 ;  /* 0x00000010ff227819 */ /* 0x000fe40000011627 */
[----:B------:R-:W-:Y:S02]  /*7500*/  PRMT R37, R49, 0x5410, R37 ;  /* 0x0000541031257816 */ /* 0x000fe40000000025 */
[----:B------:R-:W-:Y:S02]  /*7510*/  PRMT R34, R13, 0x5432, R34 ;  /* 0x000054320d227816 */ /* 0x000fe40000000022 */
[----:B------:R-:W-:Y:S01]  /*7520*/  SHF.R.U64 R33, R38, 0x10, R39 ;  /* 0x0000001026217819 */ /* 0x000fe20000001227 */
[C---:B------:R-:W-:Y:S01]  /*7530*/  IMAD.U32 R38, R37.reuse, 0x10000, RZ ;  /* 0x0001000025267824 */ /* 0x040fe200078e00ff */
[----:B------:R-:W-:Y:S01]  /*7540*/  LOP3.LUT R37, R37, 0xffff0000, RZ, 0xc0, !PT ;  /* 0xffff000025257812 */ /* 0x000fe200078ec0ff */
[----:B------:R-:W-:Y:S01]  /*7550*/  IMAD.U32 R35, R34, 0x10000, RZ ;  /* 0x0001000022237824 */ /* 0x000fe200078e00ff */
[----:B------:R-:W-:-:S02]  /*7560*/  PRMT R36, R11, 0x5432, R36 ;  /* 0x000054320b247816 */ /* 0x000fc40000000024 */
        /* <DEDUP_REMOVED lines=35> */
.L_x_11667:
[----:B------:R-:W-:Y:S05]  /*77a0*/  BSYNC B1 ;  /* 0x0000000000017941 */ /* 0x000fea0003800000 */
.L_x_11666:
[----:B------:R-:W-:Y:S05]  /*77b0*/  @P1 BRA `(.L_x_11670) ;  /* 0x0000001c00041947 */ /* 0x000fea0003800000 */
[----:B01----:R-:W0:Y:S01]  /*77c0*/  LDC R5, c[0x0][0x3d4] ;  /* 0x0000f500ff057b82 */ /* 0x003e220000000800 */
[C---:B------:R-:W-:Y:S01]  /*77d0*/  VIADD R4, R28.reuse, 0x10 ;  /* 0x000000101c047836 */ /* 0x040fe20000000000 */
[----:B------:R-:W-:Y:S01]  /*77e0*/  BSSY B1, `(.L_x_11671) ;  /* 0x0000032000017945 */ /* 0x000fe20003800000 */
[----:B0-----:R-:W-:-:S03]  /*77f0*/  ISETP.GE.AND P0, PT, R28, R5, PT ;  /* 0x000000051c00720c */ /* 0x001fc60003f06270 */
[----:B------:R-:W-:-:S10]  /*7800*/  ISETP.GE.AND P1, PT, R4, R5, PT ;  /* 0x000000050400720c */ /* 0x000fd40003f26270 */
[----:B------:R-:W-:Y:S05]  /*7810*/  @P0 BRA `(.L_x_11672) ;  /* 0x0000000000b80947 */ /* 0x000fea0003800000 */
[----:B------:R-:W0:Y:S01]  /*7820*/  LDS.128 R4, [R3+0xb400] ;  /* 0x00b4000003047984 */ /* 0x000e220000000c00 */
[----:B------:R-:W-:Y:S02]  /*7830*/  SHF.R.U32.HI R26, RZ, 0x10, R31 ;  /* 0x00000010ff1a7819 */ /* 0x000fe4000001161f */
[----:B------:R-:W-:Y:S02]  /*7840*/  SHF.R.U32.HI R28, RZ, 0x10, R41 ;  /* 0x00000010ff1c7819 */ /* 0x000fe40000011629 */
[----:B------:R-:W-:Y:S02]  /*7850*/  SHF.R.U64 R23, R30, 0x10, R31 ;  /* 0x000000101e177819 */ /* 0x000fe4000000121f */
[----:B------:R-:W-:Y:S02]  /*7860*/  PRMT R31, R15, 0x5410, R26 ;  /* 0x000054100f1f7816 */ /* 0x000fe4000000001a */
[----:B------:R-:W-:Y:S02]  /*7870*/  PRMT R28, R14, 0x5432, R28 ;  /* 0x000054320e1c7816 */ /* 0x000fe4000000001c */
[----:B------:R-:W-:Y:S01]  /*7880*/  SHF.R.U64 R27, R40, 0x10, R41 ;  /* 0x00000010281b7819 */ /* 0x000fe20000001229 */
[C---:B------:R-:W-:Y:S01]  /*7890*/  IMAD.U32 R32, R31.reuse, 0x10000, RZ ;  /* 0x000100001f207824 */ /* 0x040fe200078e00ff */
[----:B------:R-:W-:Y:S01]  /*78a0*/  PRMT R30, R14, 0x5410, R23 ;  /* 0x000054100e1e7816 */ /* 0x000fe20000000017 */
        /* <DEDUP_REMOVED lines=10> */
[----:B------:R-:W-:-:S02]  /*7950*/  IMAD.U32 R6, R4, 0x10000, RZ ;  /* 0x0001000004067824 */ /* 0x000fc400078e00ff */
[----:B------:R-:W-:Y:S01]  /*7960*/  FMUL.FTZ R34, R26, R31 ;  /* 0x0000001f1a227220 */ /* 0x000fe20000410000 */
[C---:B------:R-:W-:Y:S01]  /*7970*/  FFMA.FTZ R33, R14.reuse, R29, -R33 ;  /* 0x0000001d0e217223 */ /* 0x040fe20000010821 */
[C---:B------:R-:W-:Y:S02]  /*7980*/  IMAD.U32 R7, R5.reuse, 0x10000, RZ ;  /* 0x0001000005077824 */ /* 0x040fe400078e00ff */
        /* <DEDUP_REMOVED lines=23> */
.L_x_11672:
[----:B------:R-:W-:Y:S05]  /*7b00*/  BSYNC B1 ;  /* 0x0000000000017941 */ /* 0x000fea0003800000 */
.L_x_11671:
[----:B------:R-:W-:Y:S05]  /*7b10*/  @P1 BRA `(.L_x_11670) ;  /* 0x00000018002c1947 */ /* 0x000fea0003800000 */
[----:B0-----:R-:W0:Y:S01]  /*7b20*/  LDS.128 R4, [R0+0x3000] ;  /* 0x0030000000047984 */ /* 0x001e220000000c00 */
        /* <DEDUP_REMOVED lines=18> */
[----:B------:R-:W-:Y:S02]  /*7c50*/  IMAD.U32 R6, R5, 0x10000, RZ ;  /* 0x0001000005067824 */ /* 0x000fe400078e00ff */
[C---:B------:R-:W-:Y:S01]  /*7c60*/  FMUL.FTZ R23, R7.reuse, R15 ;  /* 0x0000000f07177220 */ /* 0x040fe20000410000 */
[C---:B------:R-:W-:Y:S01]  /*7c70*/  FFMA.FTZ R21, R8.reuse, R11, -R21 ;  /* 0x0000000b08157223 */ /* 0x040fe20000010815 */
[----:B------:R-:W-:Y:S01]  /*7c80*/  FFMA.FTZ R20, R8, R20, R9 ;  /* 0x0000001408147223 */ /* 0x000fe20000010009 */
[-C--:B------:R-:W-:Y:S01]  /*7c90*/  FMUL.FTZ R9, R7, R13.reuse ;  /* 0x0000000d07097220 */ /* 0x080fe20000410000 */
[----:B------:R-:W-:Y:S01]  /*7ca0*/  IMAD.U32 R8, R14, 0x10000, RZ ;  /* 0x000100000e087824 */ /* 0x000fe200078e00ff */
        /* <DEDUP_REMOVED lines=22> */
.L_x_11651:
[----:B------:R-:W2:Y:S01]  /*7e10*/  LDL R59, [R1+0x14] ;  /* 0x00001400013b7983 */ /* 0x000ea20000100800 */
[----:B------:R-:W0:Y:S03]  /*7e20*/  LDC R21, c[0x0][0x3d4] ;  /* 0x0000f500ff157b82 */ /* 0x000e260000000800 */
[----:B------:R-:W3:Y:S04]  /*7e30*/  LDL R50, [R1+0x3c] ;  /* 0x00003c0001327983 */ /* 0x000ee80000100800 */
[----:B------:R-:W4:Y:S01]  /*7e40*/  LDL R58, [R1+0x34] ;  /* 0x00003400013a7983 */ /* 0x000f220000100800 */
[C---:B------:R-:W-:Y:S01]  /*7e50*/  VIADD R56, R17.reuse, 0x60 ;  /* 0x0000006011387836 */ /* 0x040fe20000000000 */
[----:B------:R-:W-:Y:S01]  /*7e60*/  ISETP.GE.AND P1, PT, R17, R54, PT ;  /* 0x000000361100720c */ /* 0x000fe20003f26270 */
[----:B------:R-:W-:Y:S01]  /*7e70*/  ULDC.64 UR4, c[0x0][0x3c8] ;  /* 0x0000f20000047ab9 */ /* 0x000fe20000000a00 */
[----:B------:R-:W-:-:S02]  /*7e80*/  ULDC.64 UR6, c[0x0][0x3e0] ;  /* 0x0000f80000067ab9 */ /* 0x000fc40000000a00 */
[----:B------:R-:W-:-:S04]  /*7e90*/  ISETP.GE.AND P0, PT, R56, R54, PT ;  /* 0x000000363800720c */ /* 0x000fc80003f06270 */
[CC--:B0-----:R-:W-:Y:S02]  /*7ea0*/  ISETP.GE.OR P0, PT, R26.reuse, R21.reuse, P0 ;  /* 0x000000151a00720c */ /* 0x0c1fe40000706670 */
[----:B------:R-:W-:-:S11]  /*7eb0*/  ISETP.GE.OR P1, PT, R26, R21, P1 ;  /* 0x000000151a00720c */ /* 0x000fd60000f26670 */
[----:B------:R-:W0:Y:S01]  /*7ec0*/  @!P0 LDC.64 R52, c[0x0][0x3e0] ;  /* 0x0000f800ff348b82 */ /* 0x000e220000000a00 */
[----:B------:R-:W-:Y:S01]  /*7ed0*/  @!P0 IMAD.MOV.U32 R15, RZ, RZ, R55 ;  /* 0x000000ffff0f8224 */ /* 0x000fe200078e0037 */
[----:B------:R-:W-:Y:S01]  /*7ee0*/  @!P1 IADD3 R3, P3, R31, R14, RZ ;  /* 0x0000000e1f039210 */ /* 0x000fe20007f7e0ff */
[----:B------:R-:W-:Y:S01]  /*7ef0*/  @!P0 IMAD.MOV.U32 R8, RZ, RZ, R12 ;  /* 0x000000ffff088224 */ /* 0x000fe200078e000c */
[----:B------:R-:W-:Y:S01]  /*7f00*/  @!P1 IADD3 R32, P2, R39, R12, RZ ;  /* 0x0000000c27209210 */ /* 0x000fe20007f5e0ff */
[----:B------:R-:W-:Y:S02]  /*7f10*/  @!P0 IMAD.MOV.U32 R9, RZ, RZ, R57 ;  /* 0x000000ffff098224 */ /* 0x000fe400078e0039 */
[----:B------:R-:W-:Y:S01]  /*7f20*/  @!P0 IMAD.WIDE.U32 R12, R4, 0x60, R14 ;  /* 0x00000060040c8825 */ /* 0x000fe200078e000e */
[----:B------:R-:W1:Y:S03]  /*7f30*/  @!P0 LDC.64 R34, c[0x0][0x3c8] ;  /* 0x0000f200ff228b82 */ /* 0x000e660000000a00 */
[----:B------:R-:W-:Y:S01]  /*7f40*/  @!P0 IMAD.WIDE.U32 R14, R6, 0x60, R8 ;  /* 0x00000060060e8825 */ /* 0x000fe200078e0008 */
[----:B------:R-:W-:-:S02]  /*7f50*/  @!P0 IADD3 R11, P4, R31, R12, RZ ;  /* 0x0000000c1f0b8210 */ /* 0x000fc40007f9e0ff */
[----:B------:R-:W-:Y:S02]  /*7f60*/  CS2R R40, SRZ ;  /* 0x0000000000287805 */ /* 0x000fe4000001ff00 */
[----:B------:R-:W-:Y:S01]  /*7f70*/  CS2R R30, SRZ ;  /* 0x00000000001e7805 */ /* 0x000fe2000001ff00 */
[----:B------:R-:W-:Y:S01]  /*7f80*/  @!P1 IMAD.X R20, R55, 0x1, R37, P3 ;  /* 0x0000000137149824 */ /* 0x000fe200018e0625 */
[----:B------:R-:W-:Y:S01]  /*7f90*/  @!P1 LEA R8, P3, R3, UR4, 0x1 ;  /* 0x0000000403089c11 */ /* 0x000fe2000f8608ff */
[----:B------:R-:W-:Y:S01]  /*7fa0*/  @!P0 IMAD R28, R5, 0x60, RZ ;  /* 0x00000060051c8824 */ /* 0x000fe200078e02ff */
[----:B------:R-:W-:Y:S01]  /*7fb0*/  @!P0 IADD3 R0, P5, R39, R14, RZ ;  /* 0x0000000e27008210 */ /* 0x000fe20007fbe0ff */
[----:B------:R-:W-:Y:S01]  /*7fc0*/  @!P0 IMAD R12, R7, 0x60, RZ ;  /* 0x00000060070c8824 */ /* 0x000fe200078e02ff */
[----:B------:R-:W-:Y:S02]  /*7fd0*/  @!P1 LEA.HI.X R9, R3, UR5, R20, 0x1, P3 ;  /* 0x0000000503099c11 */ /* 0x000fe400098f0c14 */
[----:B------:R-:W-:Y:S01]  /*7fe0*/  @!P0 IADD3.X R20, R37, R28, R13, P4, !PT ;  /* 0x0000001c25148210 */ /* 0x000fe200027fe40d */
[----:B------:R-:W-:Y:S01]  /*7ff0*/  @!P1 IMAD.X R13, R57, 0x1, R43, P2 ;  /* 0x00000001390d9824 */ /* 0x000fe200010e062b */
[----:B------:R-:W-:-:S02]  /*8000*/  @!P0 IADD3.X R3, R43, R12, R15, P5, !PT ;  /* 0x0000000c2b038210 */ /* 0x000fc40002ffe40f */
[----:B------:R-:W-:Y:S02]  /*8010*/  CS2R R36, SRZ ;  /* 0x0000000000247805 */ /* 0x000fe4000001ff00 */
[C---:B0-----:R-:W-:Y:S02]  /*8020*/  @!P0 LEA R52, P4, R0.reuse, R52, 0x1 ;  /* 0x0000003400348211 */ /* 0x041fe400078808ff */
[----:B------:R-:W-:Y:S02]  /*8030*/  CS2R R38, SRZ ;  /* 0x0000000000267805 */ /* 0x000fe4000001ff00 */
[----:B------:R-:W-:Y:S02]  /*8040*/  CS2R R42, SRZ ;  /* 0x00000000002a7805 */ /* 0x000fe4000001ff00 */
[----:B------:R-:W-:Y:S02]  /*8050*/  CS2R R28, SRZ ;  /* 0x00000000001c7805 */ /* 0x000fe4000001ff00 */
[----:B------:R-:W-:-:S02]  /*8060*/  @!P0 LEA.HI.X R53, R0, R53, R3, 0x1, P4 ;  /* 0x0000003500358211 */ /* 0x000fc400020f0c03 */
[----:B------:R-:W0:Y:S01]  /*8070*/  LDC R0, c[0x0][0x428] ;  /* 0x00010a00ff007b82 */ /* 0x000e220000000800 */
[C---:B-1----:R-:W-:Y:S02]  /*8080*/  @!P0 LEA R14, P3, R11.reuse, R34, 0x1 ;  /* 0x000000220b0e8211 */ /* 0x042fe400078608ff */
[----:B------:R-:W5:Y:S01]  /*8090*/  @!P0 LDG.E.128 R40, desc[UR38][R52.64] ;  /* 0x0000002634288981 */ /* 0x000f62000c1e1d00 */
[C---:B------:R-:W-:Y:S02]  /*80a0*/  @!P1 LEA R12, P2, R32.reuse, UR6, 0x1 ;  /* 0x00000006200c9c11 */ /* 0x040fe4000f8408ff */
[----:B------:R-:W-:Y:S01]  /*80b0*/  @!P0 LEA.HI.X R15, R11, R35, R20, 0x1, P3 ;  /* 0x000000230b0f8211 */ /* 0x000fe200018f0c14 */
[----:B------:R1:W5:Y:S01]  /*80c0*/  @!P1 LDG.E.128 R28, desc[UR38][R8.64] ;  /* 0x00000026081c9981 */ /* 0x000362000c1e1d00 */
[----:B------:R-:W-:-:S03]  /*80d0*/  @!P1 LEA.HI.X R13, R32, UR7, R13, 0x1, P2 ;  /* 0x00000007200d9c11 */ /* 0x000fc600090f0c0d */
[----:B------:R-:W5:Y:S01]  /*80e0*/  @!P0 LDG.E.128 R36, desc[UR38][R14.64] ;  /* 0x000000260e248981 */ /* 0x000f62000c1e1d00 */
[----:B0-----:R-:W-:-:S13]  /*80f0*/  ISETP.NE.AND P0, PT, R0, 0x1, PT ;  /* 0x000000010000780c */ /* 0x001fda0003f05270 */
[----:B------:R-:W0:Y:S08]  /*8100*/  @P0 LDC R0, c[0x0][0x42c] ;  /* 0x00010b00ff000b82 */ /* 0x000e300000000800 */
[----:B-1----:R-:W1:Y:S01]  /*8110*/  @P0 LDC R9, c[0x0][0x430] ;  /* 0x00010c00ff090b82 */ /* 0x002e620000000800 */
[----:B------:R-:W-:Y:S02]  /*8120*/  CS2R R32, SRZ ;  /* 0x0000000000207805 */ /* 0x000fe4000001ff00 */
[----:B------:R-:W-:-:S06]  /*8130*/  CS2R R34, SRZ ;  /* 0x0000000000227805 */ /* 0x000fcc000001ff00 */
[----:B------:R0:W5:Y:S02]  /*8140*/  @!P1 LDG.E.128 R32, desc[UR38][R12.64] ;  /* 0x000000260c209981 */ /* 0x000164000c1e1d00 */
[----:B0-----:R-:W-:Y:S02]  /*8150*/  IMAD.MOV.U32 R12, RZ, RZ, R46 ;  /* 0x000000ffff0c7224 */ /* 0x001fe400078e002e */
[----:B------:R-:W-:Y:S02]  /*8160*/  IMAD.MOV.U32 R13, RZ, RZ, R23 ;  /* 0x000000ffff0d7224 */ /* 0x000fe400078e0017 */
[----:B--2---:R-:W-:-:S04]  /*8170*/  IMAD R3, R59, 0xc0, R17 ;  /* 0x000000c03b037824 */ /* 0x004fc800078e0211 */
[----:B---3--:R-:W-:-:S04]  /*8180*/  IMAD R3, R50, 0x60, R3 ;  /* 0x0000006032037824 */ /* 0x008fc800078e0203 */
[----:B------:R-:W-:-:S05]  /*8190*/  @P0 IMAD.HI.U32 R0, R3, R0, RZ ;  /* 0x0000000003000227 */ /* 0x000fca00078e00ff */
[----:B-1----:R-:W-:-:S04]  /*81a0*/  @P0 SHF.R.U32.HI R3, RZ, R9, R0 ;  /* 0x00000009ff030219 */ /* 0x002fc80000011600 */
[----:B------:R-:W-:Y:S01]  /*81b0*/  SHF.R.S32.HI R9, RZ, 0x1f, R3 ;  /* 0x0000001fff097819 */ /* 0x000fe20000011403 */
[----:B------:R-:W-:-:S04]  /*81c0*/  IMAD.MOV.U32 R50, RZ, RZ, R48 ;  /* 0x000000ffff327224 */ /* 0x000fc800078e0030 */
[C---:B------:R-:W-:Y:S02]  /*81d0*/  IMAD R0, R9.reuse, R4, RZ ;  /* 0x0000000409007224 */ /* 0x040fe400078e02ff */
[----:B------:R-:W-:Y:S02]  /*81e0*/  IMAD R14, R9, R6, RZ ;  /* 0x00000006090e7224 */ /* 0x000fe400078e02ff */
[----:B------:R-:W-:-:S04]  /*81f0*/  IMAD.WIDE.U32 R8, R3, R4, R50 ;  /* 0x0000000403087225 */ /* 0x000fc800078e0032 */
[----:B------:R-:W-:-:S04]  /*8200*/  IMAD.WIDE.U32 R12, R3, R6, R12 ;  /* 0x00000006030c7225 */ /* 0x000fc800078e000c */
[C---:B------:R-:W-:Y:S02]  /*8210*/  IMAD R5, R3.reuse, R5, R0 ;  /* 0x0000000503057224 */ /* 0x040fe400078e0200 */
[----:B------:R-:W-:Y:S01]  /*8220*/  IMAD R3, R3, R7, R14 ;  /* 0x0000000703037224 */ /* 0x000fe200078e020e */
[----:B------:R-:W-:Y:S01]  /*8230*/  LEA R4, P0, R8, UR4, 0x1 ;  /* 0x0000000408047c11 */ /* 0x000fe2000f8008ff */
[----:B------:R-:W-:Y:S01]  /*8240*/  IMAD.IADD R5, R9, 0x1, R5 ;  /* 0x0000000109057824 */ /* 0x000fe200078e0205 */
[----:B------:R-:W-:Y:S01]  /*8250*/  LEA R0, P1, R12, UR6, 0x1 ;  /* 0x000000060c007c11 */ /* 0x000fe2000f8208ff */
[----:B------:R-:W-:Y:S01]  /*8260*/  IMAD.IADD R3, R13, 0x1, R3 ;  /* 0x000000010d037824 */ /* 0x000fe200078e0203 */
[----:B------:R-:W-:Y:S02]  /*8270*/  UMOV UR4, 0xffffffff ;  /* 0xffffffff00047882 */ /* 0x000fe40000000000 */
[----:B------:R-:W-:Y:S02]  /*8280*/  LEA.HI.X R5, R8, UR5, R5, 0x1, P0 ;  /* 0x0000000508057c11 */ /* 0x000fe400080f0c05 */
[----:B------:R-:W-:-:S02]  /*8290*/  LEA.HI.X R3, R12, UR7, R3, 0x1, P1 ;  /* 0x000000070c037c11 */ /* 0x000fc400088f0c03 */
[----:B----4-:R-:W-:Y:S01]  /*82a0*/  LEA.HI R6, R58, R58, RZ, 0x1 ;  /* 0x0000003a3a067211 */ /* 0x010fe200078f08ff */
[----:B------:R-:W-:Y:S06]  /*82b0*/  BRA.DIV UR4, `(.L_x_11673) ;  /* 0x0000016604787947 */ /* 0x000fec000b800000 */
.L_x_11930:
[----:B------:R-:W-:-:S03]  /*82c0*/  UMOV UR4, 0xffffffff ;  /* 0xffffffff00047882 */ /* 0x000fc60000000000 */
[----:B------:R-:W-:Y:S05]  /*82d0*/  BRA.DIV UR4, `(.L_x_11674) ;  /* 0x0000016604987947 */ /* 0x000fea000b800000 */
.L_x_11933:
[----:B------:R-:W-:-:S03]  /*82e0*/  UMOV UR4, 0xffffffff ;  /* 0xffffffff00047882 */ /* 0x000fc60000000000 */
[----:B------:R-:W-:Y:S05]  /*82f0*/  BRA.DIV UR4, `(.L_x_11675) ;  /* 0x0000016604b87947 */ /* 0x000fea000b800000 */
.L_x_11936:
[----:B------:R-:W-:-:S03]  /*8300*/  UMOV UR4, 0xffffffff ;  /* 0xffffffff00047882 */ /* 0x000fc60000000000 */
[----:B------:R-:W-:Y:S05]  /*8310*/  BRA.DIV UR4, `(.L_x_11676) ;  /* 0x0000016604d87947 */ /* 0x000fea000b800000 */
.L_x_11939:
[----:B------:R-:W-:-:S03]  /*8320*/  UMOV UR4, 0xffffffff ;  /* 0xffffffff00047882 */ /* 0x000fc60000000000 */
[----:B------:R-:W-:Y:S05]  /*8330*/  BRA.DIV UR4, `(.L_x_11677) ;  /* 0x0000016604f87947 */ /* 0x000fea000b800000 */
.L_x_11942:
[----:B------:R-:W-:Y:S01]  /*8340*/  UMOV UR4, 0xffffffff ;  /* 0xffffffff00047882 */ /* 0x000fe20000000000 */
[----:B------:R-:W-:Y:S02]  /*8350*/  LOP3.LUT R6, R6, 0xfffffffe, RZ, 0xc0, !PT ;  /* 0xfffffffe06067812 */ /* 0x000fe400078ec0ff */
[----:B------:R-:W-:Y:S05]  /*8360*/  BRA.DIV UR4, `(.L_x_11678) ;  /* 0x0000016a04147947 */ /* 0x000fea000b800000 */
.L_x_11945:
[----:B------:R-:W-:Y:S01]  /*8370*/  UMOV UR4, 0xffffffff ;  /* 0xffffffff00047882 */ /* 0x000fe20000000000 */
[----:B------:R-:W-:Y:S02]  /*8380*/  IMAD.IADD R5, R58, 0x1, -R6 ;  /* 0x000000013a057824 */ /* 0x000fe400078e0a06 */
[----:B------:R-:W-:Y:S05]  /*8390*/  BRA.DIV UR4, `(.L_x_11679) ;  /* 0x0000016a04307947 */ /* 0x000fea000b800000 */
.L_x_11948:
[----:B------:R-:W-:Y:S01]  /*83a0*/  UMOV UR4, 0xffffffff ;  /* 0xffffffff00047882 */ /* 0x000fe20000000000 */
[----:B------:R-:W-:Y:S02]  /*83b0*/  SHF.L.U32 R5, R5, 0x1f, RZ ;  /* 0x0000001f05057819 */ /* 0x000fe400000006ff */
[----:B------:R-:W-:Y:S05]  /*83c0*/  BRA.DIV UR4, `(.L_x_11680) ;  /* 0x0000016a044c7947 */ /* 0x000fea000b800000 */
.L_x_11951:
[----:B------:R-:W0:Y:S01]  /*83d0*/  SYNCS.PHASECHK.TRANS64.TRYWAIT P1, [R2+URZ+0x16800], R5 ;  /* 0x01680005020075a7 */ /* 0x000e22000802017f */
[----:B-----5:R-:W-:Y:S01]  /*83e0*/  IMAD.MOV.U32 R0, RZ, RZ, R28 ;  /* 0x000000ffff007224 */ /* 0x020fe200078e001c */
        /* <DEDUP_REMOVED lines=12> */
[C---:B------:R-:W-:Y:S01]  /*84b0*/  PRMT R49, R0.reuse, 0x7610, R49 ;  /* 0x0000761000317816 */ /* 0x040fe20000000031 */
        /* <DEDUP_REMOVED lines=11> */
[-C--:B------:R-:W-:Y:S01]  /*8570*/  ISETP.GE.OR P2, PT, R17, R54.reuse, P0 ;  /* 0x000000361100720c */ /* 0x080fe20000746670 */
[----:B------:R-:W-:Y:S01]  /*8580*/  IMAD.MOV.U32 R6, RZ, RZ, R41 ;  /* 0x000000ffff067224 */ /* 0x000fe200078e0029 */
[----:B------:R-:W-:Y:S01]  /*8590*/  ISETP.GE.OR P0, PT, R56, R54, P0 ;  /* 0x000000363800720c */ /* 0x000fe20000706670 */
[----:B------:R-:W-:Y:S01]  /*85a0*/  IMAD.MOV.U32 R15, RZ, RZ, R42 ;  /* 0x000000ffff0f7224 */ /* 0x000fe200078e002a */
[----:B------:R-:W-:Y:S01]  /*85b0*/  PRMT R13, R7, 0x7610, R13 ;  /* 0x00007610070d7816 */ /* 0x000fe2000000000d */
[----:B------:R-:W-:Y:S01]  /*85c0*/  IMAD.MOV.U32 R20, RZ, RZ, R43 ;  /* 0x000000ffff147224 */ /* 0x000fe200078e002b */
[----:B------:R-:W-:-:S02]  /*85d0*/  PRMT R12, R8, 0x7610, R12 ;  /* 0x00007610080c7816 */ /* 0x000fc4000000000c */
[----:B------:R-:W-:Y:S02]  /*85e0*/  PRMT R3, R4, 0x7610, R3 ;  /* 0x0000761004037816 */ /* 0x000fe40000000003 */
[----:B------:R-:W-:Y:S01]  /*85f0*/  PRMT R0, R6, 0x7610, R0 ;  /* 0x0000761006007816 */ /* 0x000fe20000000000 */
[----:B0-----:R-:W-:Y:S06]  /*8600*/  @!P1 BRA `(.L_x_11682) ;  /* 0x0000016400e49947 */ /* 0x001fec0003800000 */
.L_x_11952:
[----:B------:R-:W-:Y:S05]  /*8610*/  BSYNC B1 ;  /* 0x0000000000017941 */ /* 0x000fea0003800000 */
.L_x_11681:
[----:B------:R-:W-:Y:S04]  /*8620*/  BSSY B1, `(.L_x_11683) ;  /* 0x0000070000017945 */ /* 0x000fe80003800000 */
[----:B------:R-:W-:Y:S05]  /*8630*/  @P2 BRA `(.L_x_11684) ;  /* 0x0000000400b82947 */ /* 0x000fea0003800000 */
[----:B------:R-:W1:Y:S01]  /*8640*/  S2R R6, SR_TID.X ;  /* 0x0000000000067919 */ /* 0x000e620000002100 */
[----:B------:R-:W-:Y:S01]  /*8650*/  IMAD.SHL.U32 R10, R10, 0x40, RZ ;  /* 0x000000400a0a7824 */ /* 0x000fe200078e00ff */
[----:B------:R-:W-:Y:S01]  /*8660*/  SHF.R.U64 R53, R32, 0x10, R33 ;  /* 0x0000001020357819 */ /* 0x000fe20000001221 */
[----:B0-----:R-:W-:Y:S01]  /*8670*/  IMAD.IADD R5, R26, 0x1, R21 ;  /* 0x000000011a057824 */ /* 0x001fe200078e0215 */
[----:B------:R-:W-:Y:S02]  /*8680*/  SHF.R.U64 R48, R28, 0x10, R29 ;  /* 0x000000101c307819 */ /* 0x000fe4000000121d */
[----:B------:R-:W-:Y:S02]  /*8690*/  LOP3.LUT R10, R10, 0x1c0, RZ, 0xc0, !PT ;  /* 0x000001c00a0a7812 */ /* 0x000fe400078ec0ff */
[----:B------:R-:W-:Y:S02]  /*86a0*/  SHF.R.U32.HI R57, RZ, 0x10, R35 ;  /* 0x00000010ff397819 */ /* 0x000fe40000011623 */
[----:B------:R-:W-:-:S02]  /*86b0*/  SHF.R.U32.HI R7, RZ, 0x3, R10 ;  /* 0x00000003ff077819 */ /* 0x000fc4000001160a */
[----:B------:R-:W-:Y:S02]  /*86c0*/  LOP3.LUT R4, R10, 0x38, R26, 0xf8, !PT ;  /* 0x000000380a047812 */ /* 0x000fe400078ef81a */
[----:B------:R-:W-:Y:S02]  /*86d0*/  PRMT R53, R49, 0x5410, R53 ;  /* 0x0000541031357816 */ /* 0x000fe40000000035 */
[----:B------:R-:W-:Y:S02]  /*86e0*/  LOP3.LUT R4, R4, R7, RZ, 0x3c, !PT ;  /* 0x0000000704047212 */ /* 0x000fe400078e3cff */
[----:B------:R-:W-:Y:S02]  /*86f0*/  PRMT R48, R12, 0x5432, R48 ;  /* 0x000054320c307816 */ /* 0x000fe40000000030 */
[----:B------:R-:W-:Y:S01]  /*8700*/  PRMT R57, R55, 0x5410, R57 ;  /* 0x0000541037397816 */ /* 0x000fe20000000039 */
[----:B------:R-:W-:Y:S01]  /*8710*/  IMAD.U32 R55, R53, 0x10000, RZ ;  /* 0x0001000035377824 */ /* 0x000fe200078e00ff */
[----:B------:R-:W-:Y:S01]  /*8720*/  SHF.R.U32.HI R54, RZ, 0x10, R33 ;  /* 0x00000010ff367819 */ /* 0x000fe20000011621 */
[----:B------:R-:W-:Y:S01]  /*8730*/  IMAD.U32 R49, R48, 0x10000, RZ ;  /* 0x0001000030317824 */ /* 0x000fe200078e00ff */
[----:B------:R-:W-:-:S02]  /*8740*/  SHF.R.U32.HI R50, RZ, 0x10, R29 ;  /* 0x00000010ff327819 */ /* 0x000fc4000001161d */
[----:B------:R-:W-:Y:S02]  /*8750*/  PRMT R54, R0, 0x5432, R54 ;  /* 0x0000543200367816 */ /* 0x000fe40000000036 */
[----:B------:R-:W-:Y:S02]  /*8760*/  PRMT R50, R13, 0x5432, R50 ;  /* 0x000054320d327816 */ /* 0x000fe40000000032 */
[----:B------:R-:W-:Y:S01]  /*8770*/  LOP3.LUT R53, R53, 0xffff0000, RZ, 0xc0, !PT ;  /* 0xffff000035357812 */ /* 0x000fe200078ec0ff */
[C---:B-1----:R-:W-:Y:S01]  /*8780*/  VIADD R8, R6.reuse, 0xffffff80 ;  /* 0xffffff8006087836 */ /* 0x042fe20000000000 */
[----:B------:R-:W-:Y:S01]  /*8790*/  SHF.R.U32.HI R52, RZ, 0x10, R31 ;  /* 0x00000010ff347819 */ /* 0x000fe2000001161f */
[----:B------:R-:W-:Y:S01]  /*87a0*/  VIADD R9, R6, 0xffffff80 ;  /* 0xffffff8006097836 */ /* 0x000fe20000000000 */
[----:B------:R-:W-:Y:S02]  /*87b0*/  LOP3.LUT R6, R10, 0x38, R5, 0xf8, !PT ;  /* 0x000000380a067812 */ /* 0x000fe400078ef805 */
[----:B------:R-:W-:-:S02]  /*87c0*/  SHF.R.S32.HI R8, RZ, 0x1f, R8 ;  /* 0x0000001fff087819 */ /* 0x000fc40000011408 */
[----:B------:R-:W-:Y:S02]  /*87d0*/  LOP3.LUT R6, R6, R7, RZ, 0x3c, !PT ;  /* 0x0000000706067212 */ /* 0x000fe400078e3cff */
[----:B------:R-:W-:Y:S02]  /*87e0*/  LEA.HI R8, R8, R9, RZ, 0x5 ;  /* 0x0000000908087211 */ /* 0x000fe400078f28ff */
[----:B------:R-:W-:Y:S02]  /*87f0*/  SHF.R.U64 R51, R30, 0x10, R31 ;  /* 0x000000101e337819 */ /* 0x000fe4000000121f */
[----:B------:R-:W-:Y:S02]  /*8800*/  SHF.R.S32.HI R8, RZ, 0x5, R8 ;  /* 0x00000005ff087819 */ /* 0x000fe40000011408 */
[----:B------:R-:W-:Y:S02]  /*8810*/  SHF.R.U64 R56, R34, 0x10, R35 ;  /* 0x0000001022387819 */ /* 0x000fe40000001223 */
[----:B------:R-:W-:Y:S01]  /*8820*/  PRMT R52, R14, 0x5432, R52 ;  /* 0x000054320e347816 */ /* 0x000fe20000000034 */
[----:B------:R-:W-:Y:S01]  /*8830*/  IMAD R47, R8, 0x200, R6 ;  /* 0x00000200082f7824 */ /* 0x000fe200078e0206 */
[----:B------:R-:W-:Y:S01]  /*8840*/  PRMT R51, R58, 0x5410, R51 ;  /* 0x000054103a337816 */ /* 0x000fe20000000033 */
[----:B------:R-:W-:Y:S01]  /*8850*/  IMAD R5, R8, 0x200, R4 ;  /* 0x0000020008057824 */ /* 0x000fe200078e0204 */
[----:B------:R-:W-:Y:S01]  /*8860*/  PRMT R56, R3, 0x5432, R56 ;  /* 0x0000543203387816 */ /* 0x000fe20000000038 */
[----:B------:R-:W-:-:S02]  /*8870*/  IMAD R47, R47, 0x2, R2 ;  /* 0x000000022f2f7824 */ /* 0x000fc400078e0202 */
[----:B------:R-:W-:-:S03]  /*8880*/  IMAD R46, R5, 0x2, R2 ;  /* 0x00000002052e7824 */ /* 0x000fc600078e0202 */
[----:B------:R-:W0:Y:S04]  /*8890*/  LDS.128 R8, [R47+0x8400] ;  /* 0x008400002f087984 */ /* 0x000e280000000c00 */
[----:B------:R-:W1:Y:S01]  /*88a0*/  LDS.128 R4, [R46+0x8400] ;  /* 0x008400002e047984 */ /* 0x000e620000000c00 */
[C---:B0-----:R-:W-:Y:S01]  /*88b0*/  IMAD.U32 R32, R8.reuse, 0x10000, RZ ;  /* 0x0001000008207824 */ /* 0x041fe200078e00ff */
[----:B------:R-:W-:Y:S01]  /*88c0*/  LOP3.LUT R8, R8, 0xffff0000, RZ, 0xc0, !PT ;  /* 0xffff000008087812 */ /* 0x000fe200078ec0ff */
[C---:B------:R-:W-:Y:S01]  /*88d0*/  IMAD.U32 R33, R9.reuse, 0x10000, RZ ;  /* 0x0001000009217824 */ /* 0x040fe200078e00ff */
[----:B------:R-:W-:Y:S01]  /*88e0*/  LOP3.LUT R9, R9, 0xffff0000, RZ, 0xc0, !PT ;  /* 0xffff000009097812 */ /* 0x000fe200078ec0ff */
[----:B-1----:R-:W-:Y:S02]  /*88f0*/  IMAD.U32 R28, R4, 0x10000, RZ ;  /* 0x00010000041c7824 */ /* 0x002fe400078e00ff */
[C---:B------:R-:W-:Y:S01]  /*8900*/  FMUL.FTZ R59, R32.reuse, R55 ;  /* 0x00000037203b7220 */ /* 0x040fe20000410000 */
[-C--:B------:R-:W-:Y:S01]  /*8910*/  FMUL.FTZ R61, R32, R49.reuse ;  /* 0x00000031203d7220 */ /* 0x080fe20000410000 */
[----:B------:R-:W-:Y:S01]  /*8920*/  IMAD.U32 R32, R54, 0x10000, RZ ;  /* 0x0001000036207824 */ /* 0x000fe200078e00ff */
[----:B------:R-:W-:Y:S01]  /*8930*/  LOP3.LUT R4, R4, 0xffff0000, RZ, 0xc0, !PT ;  /* 0xffff000004047812 */ /* 0x000fe200078ec0ff */
[----:B------:R-:W-:Y:S01]  /*8940*/  FFMA.FTZ R59, R28, R49, -R59 ;  /* 0x000000311c3b7223 */ /* 0x000fe2000001083b */
[----:B------:R-:W-:Y:S01]  /*8950*/  LOP3.LUT R49, R48, 0xffff0000, RZ, 0xc0, !PT ;  /* 0xffff000030317812 */ /* 0x000fe200078ec0ff */
[----:B------:R-:W-:Y:S01]  /*8960*/  FFMA.FTZ R61, R28, R55, R61 ;  /* 0x000000371c3d7223 */ /* 0x000fe2000001003d */
[----:B------:R-:W-:-:S02]  /*8970*/  IMAD.U32 R29, R5, 0x10000, RZ ;  /* 0x00010000051d7824 */ /* 0x000fc400078e00ff */
        /* <DEDUP_REMOVED lines=10> */
[----:B------:R-:W-:-:S02]  /*8a20*/  IMAD.U32 R31, R7, 0x10000, RZ ;  /* 0x00010000071f7824 */ /* 0x000fc400078e00ff */
[----:B------:R-:W-:Y:S01]  /*8a30*/  FMUL.FTZ R28, R35, R8 ;  /* 0x00000008231c7220 */ /* 0x000fe20000410000 */
[----:B------:R-:W-:Y:S01]  /*8a40*/  IMAD.U32 R4, R52, 0x10000, RZ ;  /* 0x0001000034047824 */ /* 0x000fe200078e00ff */
[----:B------:R-:W-:Y:S01]  /*8a50*/  LOP3.LUT R50, R50, 0xffff0000, RZ, 0xc0, !PT ;  /* 0xffff000032327812 */ /* 0x000fe200078ec0ff */
[----:B------:R-:W-:Y:S01]  /*8a60*/  FFMA.FTZ R32, R29, R32, R33 ;  /* 0x000000201d207223 */ /* 0x000fe20000010021 */
[----:B------:R-:W-:Y:S01]  /*8a70*/  LOP3.LUT R54, R54, 0xffff0000, RZ, 0xc0, !PT ;  /* 0xffff000036367812 */ /* 0x000fe200078ec0ff */
[-C--:B------:R-:W-:Y:S01]  /*8a80*/  FMUL.FTZ R62, R35, R4.reuse ;  /* 0x00000004233e7220 */ /* 0x080fe20000410000 */
[----:B------:R-:W-:Y:S01]  /*8a90*/  LOP3.LUT R5, R5, 0xffff0000, RZ, 0xc0, !PT ;  /* 0xffff000005057812 */ /* 0x000fe200078ec0ff */
[----:B------:R-:W-:Y:S01]  /*8aa0*/  FFMA.FTZ R53, R31, R4, -R28 ;  /* 0x000000041f357223 */ /* 0x000fe2000001081c */
[C---:B------:R-:W-:Y:S01]  /*8ab0*/  FMUL.FTZ R35, R9.reuse, R50 ;  /* 0x0000003209237220 */ /* 0x040fe20000410000 */
[----:B------:R-:W-:Y:S01]  /*8ac0*/  FMUL.FTZ R4, R9, R54 ;  /* 0x0000003609047220 */ /* 0x000fe20000410000 */
[----:B------:R-:W-:-:S02]  /*8ad0*/  IMAD.U32 R34, R10, 0x10000, RZ ;  /* 0x000100000a227824 */ /* 0x000fc400078e00ff */
[----:B------:R-:W-:Y:S01]  /*8ae0*/  FFMA.FTZ R62, R31, R8, R62 ;  /* 0x000000081f3e7223 */ /* 0x000fe2000001003e */
[----:B------:R-:W-:Y:S02]  /*8af0*/  IMAD.U32 R33, R56, 0x10000, RZ ;  /* 0x0001000038217824 */ /* 0x000fe400078e00ff */
[----:B------:R-:W-:Y:S01]  /*8b00*/  FFMA.FTZ R9, R5, R50, -R4 ;  /* 0x0000003205097223 */ /* 0x000fe20000010804 */
[----:B------:R-:W-:Y:S02]  /*8b10*/  IMAD.U32 R29, R51, 0x10000, RZ ;  /* 0x00010000331d7824 */ /* 0x000fe400078e00ff */
[----:B------:R-:W-:Y:S01]  /*8b20*/  FFMA.FTZ R35, R5, R54, R35 ;  /* 0x0000003605237223 */ /* 0x000fe20000010023 */
[----:B------:R-:W-:Y:S01]  /*8b30*/  IMAD.U32 R30, R6, 0x10000, RZ ;  /* 0x00010000061e7824 */ /* 0x000fe200078e00ff */
        /* <DEDUP_REMOVED lines=30> */
.L_x_11684:
[----:B------:R-:W-:Y:S05]  /*8d20*/  BSYNC B1 ;  /* 0x0000000000017941 */ /* 0x000fea0003800000 */
.L_x_11683:
[----:B------:R-:W-:Y:S02]  /*8d30*/  PRMT R0, R0, 0x5410, R15 ;  /* 0x0000541000007816 */ /* 0x000fe4000000000f */
[----:B------:R-:W-:Y:S01]  /*8d40*/  PRMT R3, R3, 0x5410, R20 ;  /* 0x0000541003037816 */ /* 0x000fe20000000014 */
[----:B------:R-:W-:Y:S06]  /*8d50*/  @P0 BRA `(.L_x_11670) ;  /* 0x00000004009c0947 */ /* 0x000fec0003800000 */
[----:B-1----:R-:W2:Y:S01]  /*8d60*/  LDL R6, [R1+0x28] ;  /* 0x0000280001067983 */ /* 0x002ea20000100800 */
[----:B------:R-:W-:-:S03]  /*8d70*/  VIADD R4, R17, 0x60 ;  /* 0x0000006011047836 */ /* 0x000fc60000000000 */
[----:B------:R-:W3:Y:S01]  /*8d80*/  LDL R46, [R1+0x40] ;  /* 0x00004000012e7983 */ /* 0x000ee20000100800 */
[----:B0-----:R-:W-:Y:S02]  /*8d90*/  IMAD.SHL.U32 R5, R4, 0x40, RZ ;  /* 0x0000004004057824 */ /* 0x001fe400078e00ff */
[----:B------:R-:W-:-:S03]  /*8da0*/  IMAD.IADD R4, R26, 0x1, R21 ;  /* 0x000000011a047824 */ /* 0x000fc600078e0215 */
[----:B------:R-:W-:-:S04]  /*8db0*/  LOP3.LUT R5, R5, 0x1c0, RZ, 0xc0, !PT ;  /* 0x000001c005057812 */ /* 0x000fc800078ec0ff */
[----:B------:R-:W-:Y:S02]  /*8dc0*/  LOP3.LUT R4, R5, 0x38, R4, 0xf8, !PT ;  /* 0x0000003805047812 */ /* 0x000fe400078ef804 */
[----:B------:R-:W-:-:S04]  /*8dd0*/  SHF.R.U32.HI R5, RZ, 0x3, R5 ;  /* 0x00000003ff057819 */ /* 0x000fc80000011605 */
[----:B------:R-:W-:Y:S02]  /*8de0*/  LOP3.LUT R4, R4, R5, RZ, 0x3c, !PT ;  /* 0x0000000504047212 */ /* 0x000fe400078e3cff */
[----:B------:R-:W-:Y:S02]  /*8df0*/  SHF.R.U64 R20, R40, 0x10, R41 ;  /* 0x0000001028147819 */ /* 0x000fe40000001229 */
[--C-:B------:R-:W-:Y:S02]  /*8e00*/  SHF.R.U64 R26, R36, 0x10, R37.reuse ;  /* 0x00000010241a7819 */ /* 0x100fe40000001225 */
[----:B------:R-:W-:Y:S02]  /*8e10*/  SHF.R.U32.HI R37, RZ, 0x10, R37 ;  /* 0x00000010ff257819 */ /* 0x000fe40000011625 */
[----:B------:R-:W-:Y:S02]  /*8e20*/  PRMT R31, R3, 0x5410, R20 ;  /* 0x00005410031f7816 */ /* 0x000fe40000000014 */
[----:B------:R-:W-:-:S02]  /*8e30*/  SHF.R.U32.HI R41, RZ, 0x10, R41 ;  /* 0x00000010ff297819 */ /* 0x000fc40000011629 */
[----:B------:R-:W-:Y:S01]  /*8e40*/  SHF.R.U64 R34, R42, 0x10, R43 ;  /* 0x000000102a227819 */ /* 0x000fe2000000122b */
[----:B------:R-:W-:Y:S01]  /*8e50*/  IMAD.U32 R33, R31, 0x10000, RZ ;  /* 0x000100001f217824 */ /* 0x000fe200078e00ff */
[----:B------:R-:W-:Y:S02]  /*8e60*/  PRMT R26, R23, 0x5410, R26 ;  /* 0x00005410171a7816 */ /* 0x000fe4000000001a */
[----:B------:R-:W-:Y:S02]  /*8e70*/  PRMT R28, R14, 0x5410, R37 ;  /* 0x000054100e1c7816 */ /* 0x000fe40000000025 */
[----:B------:R-:W-:Y:S02]  /*8e80*/  SHF.R.U32.HI R36, RZ, 0x10, R43 ;  /* 0x00000010ff247819 */ /* 0x000fe4000001162b */
[--C-:B------:R-:W-:Y:S01]  /*8e90*/  SHF.R.U64 R30, R38, 0x10, R39.reuse ;  /* 0x00000010261e7819 */ /* 0x100fe20000001227 */
[----:B------:R-:W-:Y:S01]  /*8ea0*/  IMAD.U32 R27, R26, 0x10000, RZ ;  /* 0x000100001a1b7824 */ /* 0x000fe200078e00ff */
[----:B------:R-:W-:-:S02]  /*8eb0*/  SHF.R.U32.HI R39, RZ, 0x10, R39 ;  /* 0x00000010ff277819 */ /* 0x000fc40000011627 */
[C---:B------:R-:W-:Y:S02]  /*8ec0*/  PRMT R32, R0.reuse, 0x5410, R41 ;  /* 0x0000541000207816 */ /* 0x040fe40000000029 */
        /* <DEDUP_REMOVED lines=8> */
[----:B--2---:R-:W-:-:S04]  /*8f50*/  IMAD.IADD R9, R6, 0x1, R4 ;  /* 0x0000000106097824 */ /* 0x004fc800078e0204 */
[----:B------:R-:W-:Y:S01]  /*8f60*/  IMAD R15, R9, 0x2, R2 ;  /* 0x00000002090f7824 */ /* 0x000fe200078e0202 */
[----:B---3--:R-:W0:Y:S04]  /*8f70*/  LDS.128 R4, [R46+0x8400] ;  /* 0x008400002e047984 */ /* 0x008e280000000c00 */
[----:B------:R-:W1:Y:S01]  /*8f80*/  LDS.128 R8, [R15+0x8400] ;  /* 0x008400000f087984 */ /* 0x000e620000000c00 */
[----:B0-----:R-:W-:Y:S02]  /*8f90*/  IMAD.U32 R0, R4, 0x10000, RZ ;  /* 0x0001000004007824 */ /* 0x001fe400078e00ff */
[----:B-1----:R-:W-:-:S04]  /*8fa0*/  IMAD.U32 R14, R8, 0x10000, RZ ;  /* 0x00010000080e7824 */ /* 0x002fc800078e00ff */
[C---:B------:R-:W-:Y:S01]  /*8fb0*/  FMUL.FTZ R37, R14.reuse, R33 ;  /* 0x000000210e257220 */ /* 0x040fe20000410000 */
[-C--:B------:R-:W-:Y:S01]  /*8fc0*/  FMUL.FTZ R39, R14, R27.reuse ;  /* 0x0000001b0e277220 */ /* 0x080fe20000410000 */
[----:B------:R-:W-:Y:S02]  /*8fd0*/  IMAD.U32 R20, R9, 0x10000, RZ ;  /* 0x0001000009147824 */ /* 0x000fe400078e00ff */
[----:B------:R-:W-:Y:S01]  /*8fe0*/  FFMA.FTZ R37, R0, R27, -R37 ;  /* 0x0000001b00257223 */ /* 0x000fe20000010825 */
[----:B------:R-:W-:Y:S02]  /*8ff0*/  IMAD.U32 R27, R28, 0x10000, RZ ;  /* 0x000100001c1b7824 */ /* 0x000fe400078e00ff */
[----:B------:R-:W-:Y:S02]  /*9000*/  IMAD.U32 R23, R11, 0x10000, RZ ;  /* 0x000100000b177824 */ /* 0x000fe400078e00ff */
[----:B------:R-:W-:Y:S02]  /*9010*/  IMAD.U32 R14, R36, 0x10000, RZ ;  /* 0x00010000240e7824 */ /* 0x000fe400078e00ff */
[----:B------:R-:W-:Y:S01]  /*9020*/  FFMA.FTZ R39, R0, R33, R39 ;  /* 0x0000002100277223 */ /* 0x000fe20000010027 */
[----:B------:R-:W-:Y:S01]  /*9030*/  FMUL.FTZ R41, R20, R35 ;  /* 0x0000002314297220 */ /* 0x000fe20000410000 */
[----:B------:R-:W-:-:S02]  /*9040*/  IMAD.U32 R0, R30, 0x10000, RZ ;  /* 0x000100001e007824 */ /* 0x000fc400078e00ff */
[----:B------:R-:W-:Y:S01]  /*9050*/  FMUL.FTZ R33, R20, R27 ;  /* 0x0000001b14217220 */ /* 0x000fe20000410000 */
[----:B------:R-:W-:Y:S01]  /*9060*/  IMAD.U32 R13, R7, 0x10000, RZ ;  /* 0x00010000070d7824 */ /* 0x000fe200078e00ff */
[----:B------:R-:W-:Y:S01]  /*9070*/  LOP3.LUT R8, R8, 0xffff0000, RZ, 0xc0, !PT ;  /* 0xffff000008087812 */ /* 0x000fe200078ec0ff */
[----:B------:R-:W-:Y:S01]  /*9080*/  FMUL.FTZ R20, R23, R14 ;  /* 0x0000000e17147220 */ /* 0x000fe20000410000 */
[----:B------:R-:W-:Y:S01]  /*9090*/  IMAD.U32 R12, R5, 0x10000, RZ ;  /* 0x00010000050c7824 */ /* 0x000fe200078e00ff */
[----:B------:R-:W-:Y:S01]  /*90a0*/  LOP3.LUT R9, R9, 0xffff0000, RZ, 0xc0, !PT ;  /* 0xffff000009097812 */ /* 0x000fe200078ec0ff */
[-C--:B------:R-:W-:Y:S01]  /*90b0*/  FMUL.FTZ R23, R23, R0.reuse ;  /* 0x0000000017177220 */ /* 0x080fe20000410000 */
[----:B------:R-:W-:Y:S01]  /*90c0*/  LOP3.LUT R3, R4, 0xffff0000, RZ, 0xc0, !PT ;  /* 0xffff000004037812 */ /* 0x000fe200078ec0ff */
[C---:B------:R-:W-:Y:S01]  /*90d0*/  FFMA.FTZ R20, R13.reuse, R0, -R20 ;  /* 0x000000000d147223 */ /* 0x040fe20000010814 */
[----:B------:R-:W-:Y:S01]  /*90e0*/  LOP3.LUT R28, R28, 0xffff0000, RZ, 0xc0, !PT ;  /* 0xffff00001c1c7812 */ /* 0x000fe200078ec0ff */
[----:B------:R-:W-:Y:S01]  /*90f0*/  FMUL.FTZ R0, R8, R31 ;  /* 0x0000001f08007220 */ /* 0x000fe20000410000 */
[C---:B------:R-:W-:Y:S01]  /*9100*/  FFMA.FTZ R41, R12.reuse, R27, -R41 ;  /* 0x0000001b0c297223 */ /* 0x040fe20000010829 */
[----:B------:R-:W-:Y:S01]  /*9110*/  FFMA.FTZ R33, R12, R35, R33 ;  /* 0x000000230c217223 */ /* 0x000fe20000010021 */
[----:B------:R-:W-:Y:S01]  /*9120*/  FFMA.FTZ R23, R13, R14, R23 ;  /* 0x0000000e0d177223 */ /* 0x000fe20000010017 */
[----:B------:R-:W-:Y:S01]  /*9130*/  LOP3.LUT R4, R5, 0xffff0000, RZ, 0xc0, !PT ;  /* 0xffff000005047812 */ /* 0x000fe200078ec0ff */
[----:B------:R-:W-:Y:S01]  /*9140*/  FMUL.FTZ R12, R8, R26 ;  /* 0x0000001a080c7220 */ /* 0x000fe20000410000 */
[----:B------:R-:W-:Y:S01]  /*9150*/  FMUL.FTZ R13, R9, R32 ;  /* 0x00000020090d7220 */ /* 0x000fe20000410000 */
[----:B------:R-:W-:-:S02]  /*9160*/  IMAD.U32 R21, R10, 0x10000, RZ ;  /* 0x000100000a157824 */ /* 0x000fc400078e00ff */
[----:B------:R-:W-:Y:S01]  /*9170*/  FFMA.FTZ R26, R3, R26, -R0 ;  /* 0x0000001a031a7223 */ /* 0x000fe20000010800 */
[----:B------:R-:W-:Y:S02]  /*9180*/  IMAD.U32 R8, R34, 0x10000, RZ ;  /* 0x0001000022087824 */ /* 0x000fe400078e00ff */
[----:B------:R-:W-:Y:S01]  /*9190*/  FMUL.FTZ R9, R9, R28 ;  /* 0x0000001c09097220 */ /* 0x000fe20000410000 */
[----:B------:R-:W-:Y:S02]  /*91a0*/  IMAD.U32 R0, R29, 0x10000, RZ ;  /* 0x000100001d007824 */ /* 0x000fe400078e00ff */
[----:B------:R-:W-:Y:S01]  /*91b0*/  FFMA.FTZ R12, R3, R31, R12 ;  /* 0x0000001f030c7223 */ /* 0x000fe2000001000c */
[----:B------:R-:W-:Y:S02]  /*91c0*/  IMAD.U32 R5, R6, 0x10000, RZ ;  /* 0x0001000006057824 */ /* 0x000fe400078e00ff */
[C---:B------:R-:W-:Y:S01]  /*91d0*/  FMUL.FTZ R14, R21.reuse, R8 ;  /* 0x00000008150e7220 */ /* 0x040fe20000410000 */
[C---:B------:R-:W-:Y:S01]  /*91e0*/  FFMA.FTZ R28, R4.reuse, R28, -R13 ;  /* 0x0000001c041c7223 */ /* 0x040fe2000001080d */
[----:B------:R-:W-:Y:S01]  /*91f0*/  FFMA.FTZ R32, R4, R32, R9 ;  /* 0x0000002004207223 */ /* 0x000fe20000010009 */
[----:B------:R-:W-:Y:S01]  /*9200*/  LOP3.LUT R10, R10, 0xffff0000, RZ, 0xc0, !PT ;  /* 0xffff00000a0a7812 */ /* 0x000fe200078ec0ff */
[----:B------:R-:W-:Y:S01]  /*9210*/  FMUL.FTZ R4, R21, R0 ;  /* 0x0000000015047220 */ /* 0x000fe20000410000 */
[----:B------:R-:W-:-:S02]  /*9220*/  LOP3.LUT R11, R11, 0xffff0000, RZ, 0xc0, !PT ;  /* 0xffff00000b0b7812 */ /* 0x000fc400078ec0ff */
[----:B------:R-:W-:Y:S02]  /*9230*/  LOP3.LUT R3, R34, 0xffff0000, RZ, 0xc0, !PT ;  /* 0xffff000022037812 */ /* 0x000fe400078ec0ff */
[----:B------:R-:W-:Y:S02]  /*9240*/  LOP3.LUT R36, R36, 0xffff0000, RZ, 0xc0, !PT ;  /* 0xffff000024247812 */ /* 0x000fe400078ec0ff */
[----:B------:R-:W-:Y:S02]  /*9250*/  LOP3.LUT R29, R29, 0xffff0000, RZ, 0xc0, !PT ;  /* 0xffff00001d1d7812 */ /* 0x000fe400078ec0ff */
[----:B------:R-:W-:Y:S01]  /*9260*/  LOP3.LUT R30, R30, 0xffff0000, RZ, 0xc0, !PT ;  /* 0xffff00001e1e7812 */ /* 0x000fe200078ec0ff */
[C---:B------:R-:W-:Y:S01]  /*9270*/  FFMA.FTZ R14, R5.reuse, R0, -R14 ;  /* 0x00000000050e7223 */ /* 0x040fe2000001080e */
[----:B------:R-:W-:Y:S01]  /*9280*/  LOP3.LUT R6, R6, 0xffff0000, RZ, 0xc0, !PT ;  /* 0xffff000006067812 */ /* 0x000fe200078ec0ff */
        /* <DEDUP_REMOVED lines=20> */
.L_x_11670:
[----:B------:R-:W-:Y:S05]  /*93d0*/  BSYNC B0 ;  /* 0x0000000000007941 */ /* 0x000fea0003800000 */
.L_x_11650:
[----:B------:R-:W-:Y:S01]  /*93e0*/  @!PT LDS RZ, [RZ] ;  /* 0x00000000fffff984 */ /* 0x000fe20000000800 */
[----:B------:R-:W-:Y:S01]  /*93f0*/  @!PT LDS RZ, [RZ] ;  /* 0x00000000fffff984 */ /* 0x000fe20000000800 */
[----:B------:R-:W-:Y:S01]  /*9400*/  @!PT LDS RZ, [RZ] ;  /* 0x00000000fffff984 */ /* 0x000fe20000000800 */
[----:B------:R-:W-:Y:S01]  /*9410*/  @!PT LDS RZ, [RZ] ;  /* 0x00000000fffff984 */ /* 0x000fe20000000800 */
[----:B------:R4:W-:Y:S06]  /*9420*/  MEMBAR.ALL.CTA ;  /* 0x0000000000007992 */ /* 0x0009ec0000008000 */
[----:B----4-:R-:W4:Y:S01]  /*9430*/  FENCE.VIEW.ASYNC.S ;  /* 0x00000000000073c6 */ /* 0x010f220000000000 */
[----:B------:R-:W-:Y:S05]  /*9440*/  WARPSYNC.ALL ;  /* 0x0000000000007948 */ /* 0x000fea0003800000 */
[----:B----4-:R-:W-:Y:S06]  /*9450*/  BAR.SYNC.DEFER_BLOCKING 0xd, 0x180 ;  /* 0x0346000000007b1d */ /* 0x010fec0000010000 */
.L_x_11647:
[----:B-12---:R-:W-:-:S05]  /*9460*/  IMAD.U32 R0, RZ, RZ, UR37 ;  /* 0x00000025ff007e24 */ /* 0x006fca000f8e00ff */
[----:B------:R-:W-:-:S13]  /*9470*/  ISETP.NE.AND P0, PT, R0, 0x3, PT ;  /* 0x000000030000780c */ /* 0x000fda0003f05270 */
[----:B------:R-:W-:Y:S05]  /*9480*/  @!P0 BRA `(.L_x_11685) ;  /* 0x0000000000048947 */ /* 0x000fea0003800000 */
[----:B------:R-:W-:Y:S01]  /*9490*/  BPT.TRAP 0x1 ;  /* 0x000000040000795c */ /* 0x000fe20000300000 */
.L_x_11685:
[----:B------:R-:W-:Y:S01]  /*94a0*/  IMAD R89, R16, 0x8, R2 ;  /* 0x0000000810597824 */ /* 0x000fe200078e0202 */
[----:B------:R-:W-:-:S04]  /*94b0*/  SHF.L.U32 R0, R19, 0x1f, RZ ;  /* 0x0000001f13007819 */ /* 0x000fc800000006ff */
[----:B------:R1:W2:Y:S01]  /*94c0*/  SYNCS.PHASECHK.TRANS64.TRYWAIT P2, [R89+URZ+0x16830], R0 ;  /* 0x01683000590075a7 */ /* 0x0002a2000804017f */
[----:B------:R-:W-:Y:S05]  /*94d0*/  @!P0 BRA `(.L_x_11686) ;  /* 0x0000000000048947 */ /* 0x000fea0003800000 */
[----:B------:R-:W-:Y:S01]  /*94e0*/  BPT.TRAP 0x1 ;  /* 0x000000040000795c */ /* 0x000fe20000300000 */
.L_x_11686:
[----:B0--3--:R-:W0:Y:S01]  /*94f0*/  S2R R7, SR_TID.X ;  /* 0x0000000000077919 */ /* 0x009e220000002100 */
        /* <DEDUP_REMOVED lines=9> */
[----:B------:R-:W-:-:S05]  /*9590*/  IMAD.HI R3, R24, 0x55555556, RZ ;  /* 0x5555555618037827 */ /* 0x000fca00078e02ff */
[----:B------:R-:W-:Y:S02]  /*95a0*/  LEA.HI R3, R3, R3, RZ, 0x1 ;  /* 0x0000000303037211 */ /* 0x000fe400078f08ff */
[----:B0-----:R-:W-:Y:S02]  /*95b0*/  LOP3.LUT R8, R7, 0x7f, RZ, 0xc0, !PT ;  /* 0x0000007f07087812 */ /* 0x001fe400078ec0ff */
[----:B------:R-:W-:Y:S01]  /*95c0*/  LOP3.LUT R7, R6, 0xfffffff8, RZ, 0xc0, !PT ;  /* 0xfffffff806077812 */ /* 0x000fe200078ec0ff */
[----:B------:R-:W-:Y:S01]  /*95d0*/  IMAD R3, R3, -0x3, R24 ;  /* 0xfffffffd03037824 */ /* 0x000fe200078e0218 */
[----:B------:R-:W-:-:S03]  /*95e0*/  ISETP.NE.AND P1, PT, R8, RZ, PT ;  /* 0x000000ff0800720c */ /* 0x000fc60003f25270 */
[----:B------:R-:W-:-:S04]  /*95f0*/  IMAD.IADD R4, R4, 0x1, -R7 ;  /* 0x0000000104047824 */ /* 0x000fc800078e0a07 */
[----:B------:R-:W-:Y:S01]  /*9600*/  IMAD R4, R5, 0x10, R4 ;  /* 0x0000001005047824 */ /* 0x000fe200078e0204 */
[----:B--2---:R-:W-:Y:S06]  /*9610*/  @P2 BRA `(.L_x_11687) ;  /* 0x0000000000082947 */ /* 0x004fec0003800000 */
[----:B------:R-:W0:Y:S02]  /*9620*/  SYNCS.PHASECHK.TRANS64.TRYWAIT P2, [R89+URZ+0x16830], R0 ;  /* 0x01683000590075a7 */ /* 0x000e24000804017f */
[----:B0-----:R-:W-:Y:S05]  /*9630*/  @!P2 BRA `(.L_x_11688) ;  /* 0x0000015400eca947 */ /* 0x001fea0003800000 */
.L_x_11687:
[----:B------:R-:W-:Y:S05]  /*9640*/  WARPSYNC.ALL ;  /* 0x0000000000007948 */ /* 0x000fea0003800000 */
[----:B------:R-:W-:Y:S02]  /*9650*/  IMAD R156, R3, 0x40, R4 ;  /* 0x00000040039c7824 */ /* 0x000fe400078e0204 */
[----:B01----:R-:W-:Y:S01]  /*9660*/  VIADD R0, R2, 0xe400 ;  /* 0x0000e40002007836 */ /* 0x003fe20000000000 */
[----:B------:R-:W-:-:S04]  /*9670*/  LOP3.LUT R6, R25, 0x10000, RZ, 0xfc, !PT ;  /* 0x0001000019067812 */ /* 0x000fc800078efcff */
[----:B------:R-:W-:-:S04]  /*9680*/  SHF.R.U32.HI R0, RZ, 0x4, R0 ;  /* 0x00000004ff007819 */ /* 0x000fc80000011600 */
[----:B------:R-:W-:-:S04]  /*9690*/  LOP3.LUT R0, R0, 0x3fff, RZ, 0xc0, !PT ;  /* 0x00003fff00007812 */ /* 0x000fc800078ec0ff */
[----:B------:R-:W-:Y:S01]  /*96a0*/  LOP3.LUT R3, R0, 0x10000, RZ, 0xfc, !PT ;  /* 0x0001000000037812 */ /* 0x000fe200078efcff */
[----:B------:R-:W-:Y:S02]  /*96b0*/  IMAD.MOV.U32 R7, RZ, RZ, 0x40000040 ;  /* 0x40000040ff077424 */ /* 0x000fe400078e00ff */
[----:B------:R-:W-:Y:S02]  /*96c0*/  IMAD.MOV.U32 R5, RZ, RZ, 0x40000040 ;  /* 0x40000040ff057424 */ /* 0x000fe400078e00ff */
[----:B------:R-:W-:Y:S01]  /*96d0*/  IMAD R4, R16, 0x400, R3 ;  /* 0x0000040010047824 */ /* 0x000fe200078e0203 */
[C---:B------:R-:W-:Y:S01]  /*96e0*/  R2UR UR4, R6.reuse ;  /* 0x00000000060472ca */ /* 0x040fe200000e0000 */
[----:B------:R-:W-:Y:S01]  /*96f0*/  WARPGROUP.ARRIVE ;  /* 0x00000000000079c5 */ /* 0x000fe20000000000 */
[----:B------:R-:W-:Y:S01]  /*9700*/  R2UR UR5, R7 ;  /* 0x00000000070572ca */ /* 0x000fe200000e0000 */
[----:B------:R-:W-:Y:S01]  /*9710*/  VIADD R12, R6, 0x2 ;  /* 0x00000002060c7836 */ /* 0x000fe20000000000 */
[C---:B------:R-:W-:Y:S01]  /*9720*/  R2UR UR6, R4.reuse ;  /* 0x00000000040672ca */ /* 0x040fe200000e0000 */
[----:B------:R-:W-:Y:S01]  /*9730*/  IMAD.MOV.U32 R13, RZ, RZ, 0x40000040 ;  /* 0x40000040ff0d7424 */ /* 0x000fe200078e00ff */
[----:B------:R-:W-:Y:S01]  /*9740*/  R2UR UR7, R5 ;  /* 0x00000000050772ca */ /* 0x000fe200000e0000 */
[----:B------:R-:W-:Y:S01]  /*9750*/  IMAD.MOV.U32 R9, RZ, RZ, 0x40000040 ;  /* 0x40000040ff097424 */ /* 0x000fe200078e00ff */
[----:B------:R0:W-:Y:S01]  /*9760*/  STL [R1+0xc], R3 ;  /* 0x00000c0301007387 */ /* 0x0001e20000100800 */
[----:B------:R-:W-:-:S03]  /*9770*/  VIADD R8, R4, 0x2 ;  /* 0x0000000204087836 */ /* 0x000fc60000000000 */
[----:B------:R-:W2:Y:S04]  /*9780*/  LDL R110, [R1+0x20] ;  /* 0x00002000016e7983 */ /* 0x000ea80000100800 */
[----:B------:R-:W3:Y:S03]  /*9790*/  LDL R111, [R1+0x24] ;  /* 0x00002400016f7983 */ /* 0x000ee60000100800 */
[----:B------:R-:W-:Y:S01]  /*97a0*/  HGMMA.64x128x16.F32.BF16 R24, gdesc[UR4], RZ, !UPT, gsb0 ;  /* 0x01e00000041879f0 */ /* 0x000fe2000c0018ff */
[----:B------:R-:W-:Y:S01]  /*97b0*/  R2UR UR4, R12 ;  /* 0x000000000c0472ca */ /* 0x000fe200000e0000 */
[----:B------:R-:W4:Y:S01]  /*97c0*/  LDL R109, [R1+0x14] ;  /* 0x00001400016d7983 */ /* 0x000f220000100800 */
[----:B------:R-:W-:-:S02]  /*97d0*/  R2UR UR5, R13 ;  /* 0x000000000d0572ca */ /* 0x000fc400000e0000 */
[----:B------:R-:W-:Y:S02]  /*97e0*/  R2UR UR6, R8 ;  /* 0x00000000080672ca */ /* 0x000fe400000e0000 */
[----:B------:R-:W-:Y:S01]  /*97f0*/  R2UR UR7, R9 ;  /* 0x00000000090772ca */ /* 0x000fe200000e0000 */
[----:B------:R-:W-:Y:S02]  /*9800*/  VIADD R10, R6, 0x4 ;  /* 0x00000004060a7836 */ /* 0x000fe40000000000 */
[----:B------:R-:W-:Y:S02]  /*9810*/  VIADD R8, R4, 0x4 ;  /* 0x0000000404087836 */ /* 0x000fe40000000000 */
[----:B------:R-:W-:Y:S02]  /*9820*/  IMAD.MOV.U32 R11, RZ, RZ, 0x40000040 ;  /* 0x40000040ff0b7424 */ /* 0x000fe400078e00ff */
[----:B------:R-:W-:Y:S01]  /*9830*/  IMAD.MOV.U32 R9, RZ, RZ, 0x40000040 ;  /* 0x40000040ff097424 */ /* 0x000fe200078e00ff */
[----:B------:R-:W-:-:S02]  /*9840*/  WARPGROUP.DEPBAR.LE gsb0, 0x0 ;  /* 0x00008000000079c5 */ /* 0x000fc40000010000 */
        /* <DEDUP_REMOVED lines=8> */
[----:B------:R-:W-:Y:S02]  /*98d0*/  IMAD.MOV.U32 R9, RZ, RZ, 0x40000040 ;  /* 0x40000040ff097424 */ /* 0x000fe400078e00ff */
[----:B------:R-:W-:Y:S01]  /*98e0*/  IMAD.MOV.U32 R5, RZ, RZ, 0x40000040 ;  /* 0x40000040ff057424 */ /* 0x000fe200078e00ff */
[----:B------:R-:W-:Y:S02]  /*98f0*/  WARPGROUP.DEPBAR.LE gsb0, 0x0 ;  /* 0x00008000000079c5 */ /* 0x000fe40000010000 */
[----:B------:R-:W-:-:S06]  /*9900*/  WARPGROUP.ARRIVE ;  /* 0x00000000000079c5 */ /* 0x000fcc0000000000 */
[----:B------:R-:W-:Y:S01]  /*9910*/  HGMMA.64x128x16.F32.BF16 R24, gdesc[UR4], R24, gsb0 ;  /* 0x01e00000041879f0 */ /* 0x000fe20008001818 */
[----:B------:R-:W-:Y:S02]  /*9920*/  R2UR UR4, R8 ;  /* 0x00000000080472ca */ /* 0x000fe400000e0000 */
[----:B------:R-:W-:Y:S02]  /*9930*/  R2UR UR5, R9 ;  /* 0x00000000090572ca */ /* 0x000fe400000e0000 */
[----:B------:R-:W-:Y:S02]  /*9940*/  R2UR UR6, R4 ;  /* 0x00000000040672ca */ /* 0x000fe400000e0000 */
[----:B------:R-:W-:Y:S01]  /*9950*/  R2UR UR7, R5 ;  /* 0x00000000050772ca */ /* 0x000fe200000e0000 */
[----:B------:R-:W-:Y:S02]  /*9960*/  WARPGROUP.DEPBAR.LE gsb0, 0x0 ;  /* 0x00008000000079c5 */ /* 0x000fe40000010000 */
[----:B------:R-:W-:-:S10]  /*9970*/  WARPGROUP.ARRIVE ;  /* 0x00000000000079c5 */ /* 0x000fd40000000000 */
[----:B------:R-:W-:Y:S01]  /*9980*/  HGMMA.64x128x16.F32.BF16 R24, gdesc[UR4], R24, gsb0 ;  /* 0x01e00000041879f0 */ /* 0x000fe20008001818 */
[----:B------:R-:W-:Y:S01]  /*9990*/  ULDC.64 UR4, c[0x0][0x9d8] ;  /* 0x0002760000047ab9 */ /* 0x000fe20000000a00 */
[----:B------:R-:W-:Y:S02]  /*99a0*/  ULDC.64 UR6, c[0x0][0x9e0] ;  /* 0x0002780000067ab9 */ /* 0x000fe40000000a00 */
[----:B------:R-:W-:Y:S01]  /*99b0*/  UISETP.GE.AND UP0, UPT, UR7, 0x1, UPT ;  /* 0x000000010700788c */ /* 0x000fe2000bf06270 */
[----:B------:R-:W-:-:S05]  /*99c0*/  @!P1 VIADD R89, R89, 0x16840 ;  /* 0x0001684059599836 */ /* 0x000fca0000000000 */
[----:B------:R-:W-:Y:S01]  /*99d0*/  PLOP3.LUT P2, PT, PT, PT, UP0, 0x40, 0x0 ;  /* 0x000000000000781c */ /* 0x000fe20003f4e808 */
[----:B------:R-:W-:Y:S01]  /*99e0*/  ULOP3.LUT UR30, URZ, UR5, URZ, 0x33, !UPT ;  /* 0x000000053f1e7292 */ /* 0x000fe2000f8e333f */
[----:B------:R-:W-:Y:S01]  /*99f0*/  @!P1 PRMT R89, RZ, 0x654, R89 ;  /* 0x00000654ff599816 */ /* 0x000fe20000000059 */
[----:B----4-:R-:W-:Y:S01]  /*9a00*/  IMAD R156, R109, 0xc0, R156 ;  /* 0x000000c06d9c7824 */ /* 0x010fe200078e029c */
[----:B------:R-:W-:Y:S02]  /*9a10*/  WARPGROUP.DEPBAR.LE gsb0, 0x0 ;  /* 0x00008000000079c5 */ /* 0x000fe40000010000 */
[----:B------:R-:W-:Y:S01]  /*9a20*/  FMUL.FTZ R96, R37, UR4 ;  /* 0x0000000425607c20 */ /* 0x000fe20008410000 */
[----:B------:R-:W-:Y:S02]  /*9a30*/  IMAD.MOV.U32 R37, RZ, RZ, -0x80 ;  /* 0xffffff80ff257424 */ /* 0x000fe400078e00ff */
[----:B------:R-:W-:Y:S01]  /*9a40*/  FMUL.FTZ R99, R44, UR4 ;  /* 0x000000042c637c20 */ /* 0x000fe20008410000 */
[----:B------:R-:W-:Y:S01]  /*9a50*/  FMUL.FTZ R44, R74, UR4 ;  /* 0x000000044a2c7c20 */ /* 0x000fe20008410000 */
[----:B0-----:R-:W-:Y:S01]  /*9a60*/  FMUL.FTZ R3, R24, UR4 ;  /* 0x0000000418037c20 */ /* 0x001fe20008410000 */
        /* <DEDUP_REMOVED lines=29> */
[----:B--2---:R-:W-:-:S02]  /*9c40*/  IMAD.IADD R48, R110, 0x1, R80 ;  /* 0x000000016e307824 */ /* 0x004fc400078e0250 */
        /* <DEDUP_REMOVED lines=32> */
[----:B---3--:R-:W-:Y:S01]  /*9e50*/  IADD3 R50, -R111, 0x1, R48 ;  /* 0x000000016f327810 */ /* 0x008fe20007ffe130 */
[----:B------:R-:W0:Y:S01]  /*9e60*/  MUFU.TANH R3, R3 ;  /* 0x0000000300037308 */ /* 0x000e220000002400 */
[----:B------:R1:W-:Y:S03]  /*9e70*/  @!P1 SYNCS.ARRIVE.TRANS64.RED.A1T0 RZ, [R89+URZ], RZ ;  /* 0x000000ff59ff99a7 */ /* 0x0003e6000810043f */
[----:B------:R-:W-:-:S04]  /*9e80*/  IMAD R50, R155, -0x2, R50 ;  /* 0xfffffffe9b327824 */ /* 0x000fc800078e0232 */
[----:B------:R-:W2:Y:S01]  /*9e90*/  MUFU.TANH R90, R90 ;  /* 0x0000005a005a7308 */ /* 0x000ea20000002400 */
[----:B------:R-:W-:-:S07]  /*9ea0*/  IMAD R81, R155, -0x2, R48 ;  /* 0xfffffffe9b517824 */ /* 0x000fce00078e0230 */
[----:B------:R-:W3:Y:S01]  /*9eb0*/  MUFU.TANH R0, R0 ;  /* 0x0000000000007308 */ /* 0x000ee20000002400 */
[----:B------:R-:W-:-:S07]  /*9ec0*/  VIADD R82, R50, UR6 ;  /* 0x0000000632527c36 */ /* 0x000fce0008000000 */
        /* <DEDUP_REMOVED lines=78> */
.L_x_11691:
[----:B------:R-:W-:-:S06]  /*a3b0*/  UISETP.NE.AND UP1, UPT, UR7, 0x1, UPT ;  /* 0x000000010700788c */ /* 0x000fcc000bf25270 */
[----:B------:R-:W-:-:S05]  /*a3c0*/  PLOP3.LUT P2, PT, PT, PT, UP1, 0x80, 0x0 ;  /* 0x000000000000781c */ /* 0x000fca0003f4f018 */
[----:B------:R-:W-:-:S08]  /*a3d0*/  @UP1 ULDC.64 UR4, c[0x0][0x9e8] ;  /* 0x00027a0000041ab9 */ /* 0x000fd00000000a00 */
[----:B------:R-:W-:-:S05]  /*a3e0*/  @P2 IMAD.HI.U32 R49, R48, UR4, RZ ;  /* 0x0000000430312c27 */ /* 0x000fca000f8e00ff */
[----:B------:R-:W-:-:S07]  /*a3f0*/  @P2 SHF.R.U32.HI R48, RZ, UR5, R49 ;  /* 0x00000005ff302c19 */ /* 0x000fce0008011631 */
.L_x_11692:
[----:B------:R-:W-:Y:S05]  /*a400*/  BSYNC B0 ;  /* 0x0000000000007941 */ /* 0x000fea0003800000 */
.L_x_11690:
[----:B------:R-:W-:-:S04]  /*a410*/  IMAD R48, R48, UR7, -R79 ;  /* 0x0000000730307c24 */ /* 0x000fc8000f8e0a4f */
[----:B------:R-:W-:-:S05]  /*a420*/  IMAD R48, R155, -0x2, R48 ;  /* 0xfffffffe9b307824 */ /* 0x000fca00078e0230 */
[----:B------:R-:W-:Y:S02]  /*a430*/  VIMNMX R78, R78, R48, !PT ;  /* 0x000000304e4e7248 */ /* 0x000fe40007fe0100 */
[----:B------:R-:W-:-:S07]  /*a440*/  VIADDMNMX R77, R48, UR7, R77, PT ;  /* 0x00000007304d7c46 */ /* 0x000fce000b80014d */
.L_x_11689:
[----:B------:R-:W-:Y:S01]  /*a450*/  ISETP.GE.AND P3, PT, R80, 0x9, PT ;  /* 0x000000095000780c */ /* 0x000fe20003f66270 */
[----:B------:R-:W-:Y:S01]  /*a460*/  VIADD R157, R156, 0x8 ;  /* 0x000000089c9d7836 */ /* 0x000fe20000000000 */
[----:B------:R-:W-:Y:S02]  /*a470*/  ISETP.GE.AND P2, PT, R80, 0x2, PT ;  /* 0x000000025000780c */ /* 0x000fe40003f46270 */
[----:B------:R-:W-:Y:S02]  /*a480*/  LOP3.LUT R22, R22, 0xfffffffd, RZ, 0xc0, !PT ;  /* 0xfffffffd16167812 */ /* 0x000fe400078ec0ff */
[----:B------:R-:W-:Y:S02]  /*a490*/  ISETP.GT.AND P4, PT, R78, 0x1, !P2 ;  /* 0x000000014e00780c */ /* 0x000fe40005784270 */
[----:B------:R-:W-:Y:S02]  /*a4a0*/  ISETP.GE.AND P5, PT, R80, 0xa, PT ;  /* 0x0000000a5000780c */ /* 0x000fe40003fa6270 */
[----:B------:R-:W-:-:S03]  /*a4b0*/  ISETP.LT.OR P4, PT, R77, 0x2, P4 ;  /* 0x000000024d00780c */ /* 0x000fc60002781670 */
[----:B------:R-:W-:Y:S02]  /*a4c0*/  @P3 LOP3.LUT R22, R22, 0x2, RZ, 0xfc, !PT ;  /* 0x0000000216163812 */ /* 0x000fe400078efcff */
[----:B------:R-:W-:Y:S02]  /*a4d0*/  ISETP.GT.AND P3, PT, R78, 0x8, !P3 ;  /* 0x000000084e00780c */ /* 0x000fe40005f64270 */
[----:B------:R-:W-:Y:S02]  /*a4e0*/  FSEL R90, R90, -INF , !P4 ;  /* 0xff8000005a5a7808 */ /* 0x000fe40006000000 */
[----:B------:R-:W-:Y:S02]  /*a4f0*/  ISETP.LT.OR P3, PT, R77, 0x9, P3 ;  /* 0x000000094d00780c */ /* 0x000fe40001f61670 */
[----:B------:R-:W-:Y:S02]  /*a500*/  ISETP.GE.AND P4, PT, R80, 0x11, PT ;  /* 0x000000115000780c */ /* 0x000fe40003f86270 */
[----:B------:R-:W-:-:S02]  /*a510*/  LOP3.LUT R22, R22, 0xfffffffb, RZ, 0xc0, !PT ;  /* 0xfffffffb16167812 */ /* 0x000fc400078ec0ff */
[----:B0-----:R-:W-:Y:S02]  /*a520*/  FSEL R49, R92, -INF , !P3 ;  /* 0xff8000005c317808 */ /* 0x001fe40005800000 */
[----:B------:R-:W-:Y:S02]  /*a530*/  ISETP.GT.AND P3, PT, R78, 0x9, !P5 ;  /* 0x000000094e00780c */ /* 0x000fe40006f64270 */
[----:B------:R-:W-:Y:S02]  /*a540*/  @P5 LOP3.LUT R22, R22, 0x4, RZ, 0xfc, !PT ;  /* 0x0000000416165812 */ /* 0x000fe400078efcff */
[----:B------:R-:W-:Y:S02]  /*a550*/  ISETP.LT.OR P3, PT, R77, 0xa, P3 ;  /* 0x0000000a4d00780c */ /* 0x000fe40001f61670 */
[----:B------:R-:W-:Y:S02]  /*a560*/  LOP3.LUT R22, R22, 0xfffffff7, RZ, 0xc0, !PT ;  /* 0xfffffff716167812 */ /* 0x000fe400078ec0ff */
[----:B------:R-:W-:-:S02]  /*a570*/  FSEL R63, R91, -INF , !P3 ;  /* 0xff8000005b3f7808 */ /* 0x000fc40005800000 */
[----:B------:R-:W-:Y:S02]  /*a580*/  @P4 LOP3.LUT R22, R22, 0x8, RZ, 0xfc, !PT ;  /* 0x0000000816164812 */ /* 0x000fe400078efcff */
[----:B------:R-:W-:Y:S02]  /*a590*/  ISETP.GT.AND P3, PT, R78, 0x10, !P4 ;  /* 0x000000104e00780c */ /* 0x000fe40006764270 */
[----:B------:R-:W-:Y:S02]  /*a5a0*/  ISETP.GE.AND P4, PT, R80, 0x12, PT ;  /* 0x000000125000780c */ /* 0x000fe40003f86270 */
[----:B------:R-:W-:Y:S02]  /*a5b0*/  ISETP.LT.OR P3, PT, R77, 0x11, P3 ;  /* 0x000000114d00780c */ /* 0x000fe40001f61670 */
[----:B------:R-:W-:Y:S02]  /*a5c0*/  LOP3.LUT R22, R22, 0xfbffffff, RZ, 0xc0, !PT ;  /* 0xfbffffff16167812 */ /* 0x000fe400078ec0ff */
[----:B------:R-:W-:-:S02]  /*a5d0*/  FSEL R62, R94, -INF , !P3 ;  /* 0xff8000005e3e7808 */ /* 0x000fc40005800000 */
        /* <DEDUP_REMOVED lines=156> */
[----:B------:R-:W-:Y:S01]  /*afa0*/  VIADDMNMX R80, R157, R82, R81, PT ;  /* 0x000000529d507246 */ /* 0x000fe20003800151 */
[----:B------:R-:W-:-:S10]  /*afb0*/  IMAD.IADD R82, R83, 0x1, R157 ;  /* 0x0000000153527824 */ /* 0x000fd400078e029d */
        /* <DEDUP_REMOVED lines=20> */
.L_x_11695:
[----:B------:R-:W-:-:S06]  /*b100*/  UISETP.NE.AND UP1, UPT, UR7, 0x1, UPT ;  /* 0x000000010700788c */ /* 0x000fcc000bf25270 */
[----:B------:R-:W-:-:S05]  /*b110*/  PLOP3.LUT P6, PT, PT, PT, UP1, 0x80, 0x0 ;  /* 0x000000000000781c */ /* 0x000fca0003fcf018 */
[----:B------:R-:W-:-:S08]  /*b120*/  @UP1 ULDC.64 UR4, c[0x0][0x9e8] ;  /* 0x00027a0000041ab9 */ /* 0x000fd00000000a00 */
[----:B------:R-:W-:Y:S01]  /*b130*/  @P6 IMAD.HI.U32 R78, R77, UR4, RZ ;  /* 0x000000044d4e6c27 */ /* 0x000fe2000f8e00ff */
[----:B------:R-:W-:-:S13]  /*b140*/  PLOP3.LUT P6, PT, PT, PT, UP1, 0x80, 0x0 ;  /* 0x000000000000781c */ /* 0x000fda0003fcf018 */
[----:B------:R-:W-:-:S07]  /*b150*/  @P6 SHF.R.U32.HI R77, RZ, UR5, R78 ;  /* 0x00000005ff4d6c19 */ /* 0x000fce000801164e */
.L_x_11696:
[----:B------:R-:W-:Y:S05]  /*b160*/  BSYNC B0 ;  /* 0x0000000000007941 */ /* 0x000fea0003800000 */
.L_x_11694:
[----:B------:R-:W-:-:S04]  /*b170*/  IMAD R78, R77, UR7, -R79 ;  /* 0x000000074d4e7c24 */ /* 0x000fc8000f8e0a4f */
[----:B------:R-:W-:-:S05]  /*b180*/  IMAD R77, R155, -0x2, R78 ;  /* 0xfffffffe9b4d7824 */ /* 0x000fca00078e024e */
[----:B------:R-:W-:Y:S02]  /*b190*/  VIMNMX R82, R82, R77, !PT ;  /* 0x0000004d52527248 */ /* 0x000fe40007fe0100 */
[----:B------:R-:W-:-:S07]  /*b1a0*/  VIADDMNMX R80, R77, UR7, R80, PT ;  /* 0x000000074d507c46 */ /* 0x000fce000b800150 */
.L_x_11693:
        /* <DEDUP_REMOVED lines=20> */
[----:B------:R-:W-:Y:S02]  /*b2f0*/  LOP3.LUT P2, RZ, R22, 0x8, RZ, 0xc0, !PT ;  /* 0x0000000816ff7812 */ /* 0x000fe4000784c0ff */
[----:B------:R-:W-:Y:S02]  /*b300*/  FMNMX.FTZ R14, R84, R90, !PT ;  /* 0x0000005a540e7209 */ /* 0x000fe40007810000 */
[----:B------:R-:W-:Y:S02]  /*b310*/  ISETP.GT.AND P2, PT, R82, 0x10, !P2 ;  /* 0x000000105200780c */ /* 0x000fe40005744270 */
[----:B------:R-:W-:Y:S02]  /*b320*/  FMNMX.FTZ R14, R49, R14, !PT ;  /* 0x0000000e310e7209 */ /* 0x000fe40007810000 */
[----:B------:R-:W-:-:S02]  /*b330*/  ISETP.LT.OR P2, PT, R80, 0x11, P2 ;  /* 0x000000115000780c */ /* 0x000fc40001741670 */
[----:B------:R-:W-:Y:S02]  /*b340*/  FSEL R34, R34, -INF , !P5 ;  /* 0xff80000022227808 */ /* 0x000fe40006800000 */
        /* <DEDUP_REMOVED lines=16> */
[----:B------:R-:W-:-:S02]  /*b450*/  LOP3.LUT P6, RZ, R22, 0x8000, RZ, 0xc0, !PT ;  /* 0x0000800016ff7812 */ /* 0x000fc400078cc0ff */
        /* <DEDUP_REMOVED lines=54> */
[----:B------:R-:W-:-:S03]  /*b7c0*/  ISETP.GT.AND P2, PT, R82, 0x39, !P2 ;  /* 0x000000395200780c */ /* 0x000fc60005744270 */
[----:B------:R-:W0:Y:S01]  /*b7d0*/  SHFL.BFLY PT, R14, R15, 0x2, 0x1f ;  /* 0x0c401f000f0e7f89 */ /* 0x000e2200000e0000 */
[----:B------:R-:W-:-:S04]  /*b7e0*/  ISETP.LT.OR P2, PT, R80, 0x3a, P2 ;  /* 0x0000003a5000780c */ /* 0x000fc80001741670 */
[----:B------:R-:W-:Y:S02]  /*b7f0*/  FSEL R33, R33, -INF , !P2 ;  /* 0xff80000021217808 */ /* 0x000fe40005000000 */
[----:B------:R-:W-:Y:S02]  /*b800*/  ISETP.GT.AND P2, PT, R82, 0x40, !P6 ;  /* 0x000000405200780c */ /* 0x000fe40007744270 */
[----:B------:R-:W-:Y:S02]  /*b810*/  LOP3.LUT P6, RZ, R22, 0x10, RZ, 0xc0, !PT ;  /* 0x0000001016ff7812 */ /* 0x000fe400078cc0ff */
        /* <DEDUP_REMOVED lines=102> */
[----:B------:R-:W-:Y:S01]  /*be80*/  FFMA.FTZ R3, R3, UR41, -R85 ;  /* 0x0000002903037c23 */ /* 0x000fe20008010855 */
        /* <DEDUP_REMOVED lines=27> */
[----:B------:R-:W-:Y:S01]  /*c040*/  FMNMX.FTZ R15, R28, R15, !PT ;  /* 0x0000000f1c0f7209 */ /* 0x000fe20007810000 */
[--C-:B------:R-:W-:Y:S01]  /*c050*/  FFMA.FTZ R29, R53, UR41, -R85.reuse ;  /* 0x00000029351d7c23 */ /* 0x100fe20008010855 */
[--C-:B------:R-:W-:Y:S01]  /*c060*/  FFMA.FTZ R53, R67, UR41, -R85.reuse ;  /* 0x0000002943357c23 */ /* 0x100fe20008010855 */
[----:B------:R-:W-:Y:S01]  /*c070*/  FFMA.FTZ R67, R76, UR41, -R85 ;  /* 0x000000294c437c23 */ /* 0x000fe20008010855 */
        /* <DEDUP_REMOVED lines=20> */
[----:B------:R-:W-:-:S03]  /*c1c0*/  PLOP3.LUT P2, PT, PT, PT, UP0, 0x40, 0x0 ;  /* 0x000000000000781c */ /* 0x000fc60003f4e808 */
[----:B------:R-:W-:Y:S01]  /*c1d0*/  FFMA.FTZ R151, R5, UR41, -R71 ;  /* 0x0000002905977c23 */ /* 0x000fe20008010847 */
[----:B------:R-:W-:Y:S01]  /*c1e0*/  FADD.FTZ R5, R148, R79 ;  /* 0x0000004f94057221 */ /* 0x000fe20000010000 */
[--C-:B------:R-:W-:Y:S01]  /*c1f0*/  FFMA.FTZ R149, R83, UR41, -R71.reuse ;  /* 0x0000002953957c23 */ /* 0x100fe20008010847 */
[--C-:B------:R-:W-:Y:S01]  /*c200*/  FFMA.FTZ R50, R4, UR41, -R71.reuse ;  /* 0x0000002904327c23 */ /* 0x100fe20008010847 */
[----:B------:R-:W-:Y:S01]  /*c210*/  FFMA.FTZ R52, R77, UR41, -R71 ;  /* 0x000000294d347c23 */ /* 0x000fe20008010847 */
[----:B------:R-:W-:Y:S01]  /*c220*/  FADD.FTZ R4, R150, R5 ;  /* 0x0000000596047221 */ /* 0x000fe20000010000 */
[----:B------:R-:W-:Y:S01]  /*c230*/  MUFU.EX2 R151, R151 ;  /* 0x0000009700977308 */ /* 0x000fe20000000800 */
[--C-:B------:R-:W-:Y:S01]  /*c240*/  FFMA.FTZ R145, R78, UR41, -R71.reuse ;  /* 0x000000294e917c23 */ /* 0x100fe20008010847 */
[--C-:B------:R-:W-:Y:S01]  /*c250*/  FFMA.FTZ R20, R20, UR41, -R71.reuse ;  /* 0x0000002914147c23 */ /* 0x100fe20008010847 */
[----:B-1----:R-:W-:Y:S01]  /*c260*/  FADD.FTZ R5, R49, R4 ;  /* 0x0000000431057221 */ /* 0x002fe20000010000 */
[--C-:B------:R-:W-:Y:S01]  /*c270*/  FFMA.FTZ R147, R21, UR41, -R71.reuse ;  /* 0x0000002915937c23 */ /* 0x100fe20008010847 */
[--C-:B------:R-:W-:Y:S01]  /*c280*/  FFMA.FTZ R54, R23, UR41, -R71.reuse ;  /* 0x0000002917367c23 */ /* 0x100fe20008010847 */
[----:B------:R-:W-:Y:S01]  /*c290*/  FFMA.FTZ R141, R24, UR41, -R71 ;  /* 0x00000029188d7c23 */ /* 0x000fe20008010847 */
[----:B--2---:R-:W-:Y:S01]  /*c2a0*/  FADD.FTZ R4, R144, R5 ;  /* 0x0000000590047221 */ /* 0x004fe20000010000 */
[----:B------:R-:W-:Y:S01]  /*c2b0*/  MUFU.EX2 R149, R149 ;  /* 0x0000009500957308 */ /* 0x000fe20000000800 */
[--C-:B------:R-:W-:Y:S01]  /*c2c0*/  FFMA.FTZ R24, R25, UR41, -R71.reuse ;  /* 0x0000002919187c23 */ /* 0x100fe20008010847 */
[--C-:B------:R-:W-:Y:S01]  /*c2d0*/  FFMA.FTZ R143, R26, UR41, -R71.reuse ;  /* 0x000000291a8f7c23 */ /* 0x100fe20008010847 */
[----:B---3--:R-:W-:Y:S01]  /*c2e0*/  FADD.FTZ R5, R63, R4 ;  /* 0x000000043f057221 */ /* 0x008fe20000010000 */
[--C-:B------:R-:W-:Y:S01]  /*c2f0*/  FFMA.FTZ R26, R27, UR41, -R71.reuse ;  /* 0x000000291b1a7c23 */ /* 0x100fe20008010847 */
[--C-:B------:R-:W-:Y:S01]  /*c300*/  FFMA.FTZ R137, R30, UR41, -R71.reuse ;  /* 0x000000291e897c23 */ /* 0x100fe20008010847 */
[----:B------:R-:W-:Y:S01]  /*c310*/  FFMA.FTZ R30, R31, UR41, -R71 ;  /* 0x000000291f1e7c23 */ /* 0x000fe20008010847 */
[----:B----4-:R-:W-:Y:S01]  /*c320*/  FADD.FTZ R4, R146, R5 ;  /* 0x0000000592047221 */ /* 0x010fe20000010000 */
[----:B------:R-:W0:Y:S01]  /*c330*/  MUFU.EX2 R50, R50 ;  /* 0x0000003200327308 */ /* 0x000e220000000800 */
[--C-:B------:R-:W-:Y:S01]  /*c340*/  FFMA.FTZ R139, R32, UR41, -R71.reuse ;  /* 0x00000029208b7c23 */ /* 0x100fe20008010847 */
[--C-:B------:R-:W-:Y:S01]  /*c350*/  FFMA.FTZ R32, R33, UR41, -R71.reuse ;  /* 0x0000002921207c23 */ /* 0x100fe20008010847 */
[----:B-----5:R-:W-:Y:S01]  /*c360*/  FADD.FTZ R5, R51, R4 ;  /* 0x0000000433057221 */ /* 0x020fe20000010000 */
[--C-:B------:R-:W-:Y:S01]  /*c370*/  FFMA.FTZ R133, R35, UR41, -R71.reuse ;  /* 0x0000002923857c23 */ /* 0x100fe20008010847 */
[--C-:B------:R-:W-:Y:S01]  /*c380*/  FFMA.FTZ R36, R36, UR41, -R71.reuse ;  /* 0x0000002924247c23 */ /* 0x100fe20008010847 */
[----:B------:R-:W-:Y:S01]  /*c390*/  FFMA.FTZ R125, R44, UR41, -R71 ;  /* 0x000000292c7d7c23 */ /* 0x000fe20008010847 */
[----:B------:R-:W-:Y:S01]  /*c3a0*/  FADD.FTZ R56, R140, R5 ;  /* 0x000000058c387221 */ /* 0x000fe20000010000 */
[----:B------:R-:W1:Y:S01]  /*c3b0*/  MUFU.EX2 R52, R52 ;  /* 0x0000003400347308 */ /* 0x000e620000000800 */
[--C-:B------:R-:W-:Y:S01]  /*c3c0*/  FFMA.FTZ R135, R38, UR41, -R71.reuse ;  /* 0x0000002926877c23 */ /* 0x100fe20008010847 */
[--C-:B------:R-:W-:Y:S01]  /*c3d0*/  FFMA.FTZ R38, R39, UR41, -R71.reuse ;  /* 0x0000002927267c23 */ /* 0x100fe20008010847 */
[----:B------:R-:W-:Y:S01]  /*c3e0*/  FADD.FTZ R21, R61, R56 ;  /* 0x000000383d157221 */ /* 0x000fe20000010000 */
[--C-:B------:R-:W-:Y:S01]  /*c3f0*/  FFMA.FTZ R129, R40, UR41, -R71.reuse ;  /* 0x0000002928817c23 */ /* 0x100fe20008010847 */
[--C-:B------:R-:W-:Y:S01]  /*c400*/  FFMA.FTZ R40, R41, UR41, -R71.reuse ;  /* 0x0000002929287c23 */ /* 0x100fe20008010847 */
[----:B------:R-:W-:Y:S01]  /*c410*/  FFMA.FTZ R131, R42, UR41, -R71 ;  /* 0x000000292a837c23 */ /* 0x000fe20008010847 */
[----:B------:R-:W-:Y:S01]  /*c420*/  FADD.FTZ R56, R142, R21 ;  /* 0x000000158e387221 */ /* 0x000fe20000010000 */
[----:B------:R-:W2:Y:S01]  /*c430*/  MUFU.EX2 R145, R145 ;  /* 0x0000009100917308 */ /* 0x000ea20000000800 */
[----:B0-----:R-:W-:Y:S01]  /*c440*/  FADD.FTZ R4, R149, R50 ;  /* 0x0000003295047221 */ /* 0x001fe20000010000 */
[--C-:B------:R-:W-:Y:S01]  /*c450*/  FFMA.FTZ R42, R43, UR41, -R71.reuse ;  /* 0x000000292b2a7c23 */ /* 0x100fe20008010847 */
[----:B------:R-:W-:Y:S01]  /*c460*/  FADD.FTZ R21, R59, R56 ;  /* 0x000000383b157221 */ /* 0x000fe20000010000 */
[--C-:B------:R-:W-:Y:S01]  /*c470*/  FFMA.FTZ R45, R45, UR41, -R71.reuse ;  /* 0x000000292d2d7c23 */ /* 0x100fe20008010847 */
[----:B------:R-:W-:Y:S01]  /*c480*/  FADD.FTZ R5, R151, R4 ;  /* 0x0000000497057221 */ /* 0x000fe20000010000 */
[----:B------:R-:W-:Y:S01]  /*c490*/  FFMA.FTZ R46, R46, UR41, -R71 ;  /* 0x000000292e2e7c23 */ /* 0x000fe20008010847 */
[----:B------:R-:W-:Y:S01]  /*c4a0*/  FADD.FTZ R56, R136, R21 ;  /* 0x0000001588387221 */ /* 0x000fe20000010000 */
[----:B------:R-:W0:Y:S01]  /*c4b0*/  MUFU.EX2 R20, R20 ;  /* 0x0000001400147308 */ /* 0x000e220000000800 */
[----:B-1----:R-:W-:Y:S01]  /*c4c0*/  FADD.FTZ R4, R52, R5 ;  /* 0x0000000534047221 */ /* 0x002fe20000010000 */
[--C-:B------:R-:W-:Y:S01]  /*c4d0*/  FFMA.FTZ R47, R47, UR41, -R71.reuse ;  /* 0x000000292f2f7c23 */ /* 0x100fe20008010847 */
[----:B------:R-:W-:Y:S01]  /*c4e0*/  FADD.FTZ R21, R81, R56 ;  /* 0x0000003851157221 */ /* 0x000fe20000010000 */
[--C-:B------:R-:W-:Y:S01]  /*c4f0*/  FFMA.FTZ R28, R28, UR41, -R71.reuse ;  /* 0x000000291c1c7c23 */ /* 0x100fe20008010847 */
[--C-:B------:R-:W-:Y:S01]  /*c500*/  FFMA.FTZ R34, R34, UR41, -R71.reuse ;  /* 0x0000002922227c23 */ /* 0x100fe20008010847 */
[----:B------:R-:W-:Y:S01]  /*c510*/  FFMA.FTZ R48, R48, UR41, -R71 ;  /* 0x0000002930307c23 */ /* 0x000fe20008010847 */
[----:B------:R-:W-:Y:S01]  /*c520*/  FADD.FTZ R56, R138, R21 ;  /* 0x000000158a387221 */ /* 0x000fe20000010000 */
[----:B------:R-:W1:Y:S01]  /*c530*/  MUFU.EX2 R147, R147 ;  /* 0x0000009300937308 */ /* 0x000e620000000800 */
[----:B--2---:R-:W-:Y:S01]  /*c540*/  FADD.FTZ R5, R145, R4 ;  /* 0x0000000491057221 */ /* 0x004fe20000010000 */
[----:B------:R-:W-:Y:S01]  /*c550*/  F2FP.BF16.F32.PACK_AB R148, R79, R148 ;  /* 0x000000944f94723e */ /* 0x000fe200000010ff */
[----:B------:R-:W-:Y:S01]  /*c560*/  FADD.FTZ R21, R55, R56 ;  /* 0x0000003837157221 */ /* 0x000fe20000010000 */
[----:B------:R-:W-:-:S02]  /*c570*/  F2FP.BF16.F32.PACK_AB R150, R49, R150 ;  /* 0x000000963196723e */ /* 0x000fc400000010ff */
[----:B------:R-:W-:Y:S01]  /*c580*/  F2FP.BF16.F32.PACK_AB R144, R63, R144 ;  /* 0x000000903f90723e */ /* 0x000fe200000010ff */
[----:B------:R-:W-:Y:S01]  /*c590*/  FADD.FTZ R56, R132, R21 ;  /* 0x0000001584387221 */ /* 0x000fe20000010000 */
[----:B------:R-:W2:Y:S01]  /*c5a0*/  MUFU.EX2 R54, R54 ;  /* 0x0000003600367308 */ /* 0x000ea20000000800 */
[C---:B0-----:R-:W-:Y:S01]  /*c5b0*/  FADD.FTZ R4, R20.reuse, R5 ;  /* 0x0000000514047221 */ /* 0x041fe20000010000 */
[----:B------:R-:W-:Y:S01]  /*c5c0*/  F2FP.BF16.F32.PACK_AB R145, R20, R145 ;  /* 0x000000911491723e */ /* 0x000fe200000010ff */
[----:B------:R-:W-:Y:S01]  /*c5d0*/  FADD.FTZ R21, R29, R56 ;  /* 0x000000381d157221 */ /* 0x000fe20000010000 */
[----:B------:R-:W-:Y:S02]  /*c5e0*/  F2FP.BF16.F32.PACK_AB R146, R51, R146 ;  /* 0x000000923392723e */ /* 0x000fe400000010ff */
[----:B------:R-:W-:Y:S01]  /*c5f0*/  F2FP.BF16.F32.PACK_AB R140, R61, R140 ;  /* 0x0000008c3d8c723e */ /* 0x000fe200000010ff */
[----:B------:R-:W-:Y:S01]  /*c600*/  FADD.FTZ R44, R134, R21 ;  /* 0x00000015862c7221 */ /* 0x000fe20000010000 */
[----:B------:R-:W0:Y:S01]  /*c610*/  MUFU.EX2 R141, R141 ;  /* 0x0000008d008d7308 */ /* 0x000e220000000800 */
[----:B-1----:R-:W-:Y:S01]  /*c620*/  FADD.FTZ R5, R147, R4 ;  /* 0x0000000493057221 */ /* 0x002fe20000010000 */
[----:B------:R-:W-:Y:S01]  /*c630*/  F2FP.BF16.F32.PACK_AB R142, R59, R142 ;  /* 0x0000008e3b8e723e */ /* 0x000fe200000010ff */
[----:B------:R-:W-:Y:S01]  /*c640*/  FADD.FTZ R23, R37, R44 ;  /* 0x0000002c25177221 */ /* 0x000fe20000010000 */
        /* <DEDUP_REMOVED lines=10> */
[----:B------:R-:W-:-:S04]  /*c6f0*/  F2FP.BF16.F32.PACK_AB R147, R54, R147 ;  /* 0x000000933693723e */ /* 0x000fc800000010ff */
[----:B------:R-:W0:Y:S01]  /*c700*/  MUFU.EX2 R26, R26 ;  /* 0x0000001a001a7308 */ /* 0x000e220000000800 */
[C---:B-1----:R-:W-:Y:S01]  /*c710*/  FADD.FTZ R4, R24.reuse, R5 ;  /* 0x0000000518047221 */ /* 0x042fe20000010000 */
[----:B------:R-:W-:-:S06]  /*c720*/  F2FP.BF16.F32.PACK_AB R141, R24, R141 ;  /* 0x0000008d188d723e */ /* 0x000fcc00000010ff */
[----:B------:R-:W1:Y:S01]  /*c730*/  MUFU.EX2 R137, R137 ;  /* 0x0000008900897308 */ /* 0x000e620000000800 */
[----:B--2---:R-:W-:-:S07]  /*c740*/  FADD.FTZ R5, R143, R4 ;  /* 0x000000048f057221 */ /* 0x004fce0000010000 */
[----:B------:R-:W2:Y:S01]  /*c750*/  MUFU.EX2 R30, R30 ;  /* 0x0000001e001e7308 */ /* 0x000ea20000000800 */
[----:B0-----:R-:W-:Y:S01]  /*c760*/  FADD.FTZ R4, R26, R5 ;  /* 0x000000051a047221 */ /* 0x001fe20000010000 */
[----:B------:R-:W-:Y:S01]  /*c770*/  FFMA.FTZ R5, R0, UR41, -R71 ;  /* 0x0000002900057c23 */ /* 0x000fe20008010847 */
[----:B------:R-:W-:-:S05]  /*c780*/  F2FP.BF16.F32.PACK_AB R143, R26, R143 ;  /* 0x0000008f1a8f723e */ /* 0x000fca00000010ff */
        /* <DEDUP_REMOVED lines=8> */
[C---:B------:R-:W-:Y:S02]  /*c810*/  F2FP.BF16.F32.PACK_AB R130, R57.reuse, R130 ;  /* 0x000000823982723e */ /* 0x040fe400000010ff */
[----:B------:R-:W-:Y:S01]  /*c820*/  F2FP.BF16.F32.PACK_AB R137, R30, R137 ;  /* 0x000000891e89723e */ /* 0x000fe200000010ff */
[----:B------:R-:W-:Y:S02]  /*c830*/  FADD.FTZ R23, R57, R44 ;  /* 0x0000002c39177221 */ /* 0x000fe40000010000 */
        /* <DEDUP_REMOVED lines=49> */
[----:B------:R-:W-:-:S04]  /*cb50*/  IMAD.IADD R21, R110, 0x1, -R111 ;  /* 0x000000016e157824 */ /* 0x000fc800078e0a6f */
[----:B------:R-:W-:Y:S02]  /*cb60*/  IMAD R23, R109, 0xc0, R21 ;  /* 0x000000c06d177824 */ /* 0x000fe400078e0215 */
        /* <DEDUP_REMOVED lines=11> */
[----:B------:R-:W-:Y:S02]  /*cc20*/  VIADD R5, R23, UR6 ;  /* 0x0000000617057c36 */ /* 0x000fe40008000000 */
[----:B0-----:R-:W-:-:S04]  /*cc30*/  FADD.FTZ R0, R34, R3 ;  /* 0x0000000322007221 */ /* 0x001fc80000010000 */
[C---:B-1----:R-:W-:Y:S01]  /*cc40*/  FADD.FTZ R3, R123.reuse, R0 ;  /* 0x000000007b037221 */ /* 0x042fe20000010000 */
[----:B------:R-:W-:Y:S01]  /*cc50*/  F2FP.BF16.F32.PACK_AB R123, R123, R34 ;  /* 0x000000227b7b723e */ /* 0x000fe200000010ff */
[----:B------:R-:W-:Y:S01]  /*cc60*/  VIADD R0, R88, 0xfffffffe ;  /* 0xfffffffe58007836 */ /* 0x000fe20000000000 */
[----:B------:R-:W-:Y:S06]  /*cc70*/  @P2 BRA `(.L_x_11697) ;  /* 0x0000000000542947 */ /* 0x000fec0003800000 */
        /* <DEDUP_REMOVED lines=12> */
.L_x_11699:
[----:B------:R-:W-:-:S06]  /*cd40*/  UISETP.NE.AND UP1, UPT, UR7, 0x1, UPT ;  /* 0x000000010700788c */ /* 0x000fcc000bf25270 */
[----:B------:R-:W-:-:S05]  /*cd50*/  PLOP3.LUT P2, PT, PT, PT, UP1, 0x80, 0x0 ;  /* 0x000000000000781c */ /* 0x000fca0003f4f018 */
[----:B------:R-:W-:-:S08]  /*cd60*/  @UP1 ULDC.64 UR4, c[0x0][0x9e8] ;  /* 0x00027a0000041ab9 */ /* 0x000fd00000000a00 */
[----:B------:R-:W-:-:S05]  /*cd70*/  @P2 IMAD.HI.U32 R23, R20, UR4, RZ ;  /* 0x0000000414172c27 */ /* 0x000fca000f8e00ff */
[----:B------:R-:W-:-:S07]  /*cd80*/  @P2 SHF.R.U32.HI R20, RZ, UR5, R23 ;  /* 0x00000005ff142c19 */ /* 0x000fce0008011617 */
.L_x_11700:
[----:B------:R-:W-:Y:S05]  /*cd90*/  BSYNC B0 ;  /* 0x0000000000007941 */ /* 0x000fea0003800000 */
.L_x_11698:
[----:B------:R-:W-:-:S04]  /*cda0*/  IMAD.U32 R23, RZ, RZ, UR7 ;  /* 0x00000007ff177e24 */ /* 0x000fc8000f8e00ff */
[----:B------:R-:W-:-:S05]  /*cdb0*/  IMAD R20, R20, UR7, R23 ;  /* 0x0000000714147c24 */ /* 0x000fca000f8e0217 */
[----:B------:R-:W-:-:S07]  /*cdc0*/  VIMNMX R5, R5, R20, PT ;  /* 0x0000001405057248 */ /* 0x000fce0003fe0100 */
.L_x_11697:
        /* <DEDUP_REMOVED lines=38> */
[----:B------:R-:W-:Y:S01]  /*d030*/  LOP3.LUT R154, RZ, R23, RZ, 0x33, !PT ;  /* 0x00000017ff9a7212 */ /* 0x000fe200078e33ff */
[----:B------:R0:W-:Y:S06]  /*d040*/  STL [R1+0x4], R20 ;  /* 0x0000041401007387 */ /* 0x0001ec0000100800 */
.L_x_11719:
[----:B------:R-:W2:Y:S01]  /*d050*/  LDL R21, [R1+0x10] ;  /* 0x0000100001157983 */ /* 0x000ea20000100800 */
[----:B------:R-:W-:Y:S01]  /*d060*/  VIADD R152, R16, 0x1 ;  /* 0x0000000110987836 */ /* 0x000fe20000000000 */
[----:B------:R-:W-:Y:S05]  /*d070*/  YIELD ;  /* 0x0000000000007946 */ /* 0x000fea0003800000 */
[----:B------:R-:W-:-:S04]  /*d080*/  ISETP.NE.AND P3, PT, R152, 0x2, PT ;  /* 0x000000029800780c */ /* 0x000fc80003f65270 */
[----:B0-----:R-:W-:Y:S02]  /*d090*/  SEL R20, RZ, 0x1, P3 ;  /* 0x00000001ff147807 */ /* 0x001fe40001800000 */
[----:B------:R-:W-:Y:S02]  /*d0a0*/  SEL R152, R152, RZ, P3 ;  /* 0x000000ff98987207 */ /* 0x000fe40001800000 */
[----:B------:R-:W-:Y:S02]  /*d0b0*/  LOP3.LUT R153, R19, R20, RZ, 0x3c, !PT ;  /* 0x0000001413997212 */ /* 0x000fe400078e3cff */
[----:B--2---:R-:W-:-:S13]  /*d0c0*/  ISETP.NE.AND P2, PT, R21, RZ, PT ;  /* 0x000000ff1500720c */ /* 0x004fda0003f45270 */
[----:B------:R-:W-:Y:S05]  /*d0d0*/  @P2 BRA `(.L_x_11702) ;  /* 0x0000000000302947 */ /* 0x000fea0003800000 */
[----:B------:R-:W-:Y:S05]  /*d0e0*/  @!P0 BRA `(.L_x_11703) ;  /* 0x0000000000048947 */ /* 0x000fea0003800000 */
[----:B------:R-:W-:Y:S01]  /*d0f0*/  BPT.TRAP 0x1 ;  /* 0x000000040000795c */ /* 0x000fe20000300000 */
.L_x_11703:
[----:B------:R-:W-:Y:S01]  /*d100*/  IMAD R21, R152, 0x8, R2 ;  /* 0x0000000898157824 */ /* 0x000fe200078e0202 */
[----:B------:R-:W-:-:S04]  /*d110*/  SHF.L.U32 R20, R153, 0x1f, RZ ;  /* 0x0000001f99147819 */ /* 0x000fc800000006ff */
[----:B------:R0:W1:Y:S01]  /*d120*/  SYNCS.PHASECHK.TRANS64.TRYWAIT P3, [R21+URZ+0x16830], R20 ;  /* 0x01683014150075a7 */ /* 0x000062000806017f */
[----:B------:R-:W-:Y:S05]  /*d130*/  @!P0 BRA `(.L_x_11704) ;  /* 0x0000000000048947 */ /* 0x000fea0003800000 */
[----:B------:R-:W-:Y:S01]  /*d140*/  BPT.TRAP 0x1 ;  /* 0x000000040000795c */ /* 0x000fe20000300000 */
.L_x_11704:
[----:B------:R-:W-:Y:S04]  /*d150*/  BSSY B0, `(.L_x_11702) ;  /* 0x0000004000007945 */ /* 0x000fe80003800000 */
[----:B-1----:R-:W-:Y:S05]  /*d160*/  @P3 BRA `(.L_x_11705) ;  /* 0x0000000000083947 */ /* 0x002fea0003800000 */
[----:B------:R-:W1:Y:S02]  /*d170*/  SYNCS.PHASECHK.TRANS64.TRYWAIT P3, [R21+URZ+0x16830], R20 ;  /* 0x01683014150075a7 */ /* 0x000e64000806017f */
[----:B-1----:R-:W-:Y:S05]  /*d180*/  @!P3 BRA `(.L_x_11706) ;  /* 0x0000011c002cb947 */ /* 0x002fea0003800000 */
.L_x_11705:
[----:B------:R-:W-:Y:S05]  /*d190*/  BSYNC B0 ;  /* 0x0000000000007941 */ /* 0x000fea0003800000 */
.L_x_11702:
[----:B01----:R-:W2:Y:S01]  /*d1a0*/  LDL R21, [R1+0xc] ;  /* 0x00000c0001157983 */ /* 0x003ea20000100800 */
[----:B------:R-:W0:Y:S01]  /*d1b0*/  S2R R20, SR_TID.X ;  /* 0x0000000000147919 */ /* 0x000e220000002100 */
[----:B------:R-:W-:Y:S05]  /*d1c0*/  WARPSYNC.ALL ;  /* 0x0000000000007948 */ /* 0x000fea0003800000 */
[----:B------:R-:W-:Y:S01]  /*d1d0*/  IMAD.MOV.U32 R27, RZ, RZ, 0x40000040 ;  /* 0x40000040ff1b7424 */ /* 0x000fe200078e00ff */
[----:B0-----:R-:W-:Y:S01]  /*d1e0*/  SHF.R.U32.HI R20, RZ, 0x7, R20 ;  /* 0x00000007ff147819 */ /* 0x001fe20000011614 */
[----:B------:R-:W-:Y:S01]  /*d1f0*/  IMAD.MOV.U32 R25, RZ, RZ, 0x40000040 ;  /* 0x40000040ff197424 */ /* 0x000fe200078e00ff */
[----:B------:R-:W-:-:S02]  /*d200*/  R2UR UR8, R6 ;  /* 0x00000000060872ca */ /* 0x000fc400000e0000 */
[----:B------:R-:W-:Y:S02]  /*d210*/  R2UR UR9, R7 ;  /* 0x00000000070972ca */ /* 0x000fe400000e0000 */
[----:B------:R-:W-:Y:S02]  /*d220*/  R2UR UR11, R27 ;  /* 0x000000001b0b72ca */ /* 0x000fe400000e0000 */
[----:B------:R-:W-:Y:S02]  /*d230*/  R2UR UR15, R25 ;  /* 0x00000000190f72ca */ /* 0x000fe400000e0000 */
[----:B------:R-:W-:Y:S02]  /*d240*/  R2UR UR23, R27 ;  /* 0x000000001b1772ca */ /* 0x000fe400000e0000 */
[----:B------:R-:W-:Y:S02]  /*d250*/  R2UR UR12, R12 ;  /* 0x000000000c0c72ca */ /* 0x000fe400000e0000 */
[----:B------:R-:W-:Y:S01]  /*d260*/  R2UR UR13, R13 ;  /* 0x000000000d0d72ca */ /* 0x000fe200000e0000 */
[----:B--2---:R-:W-:-:S02]  /*d270*/  IMAD R26, R152, 0x400, R21 ;  /* 0x00000400981a7824 */ /* 0x004fc400078e0215 */
[----:B------:R-:W-:-:S05]  /*d280*/  VIADD R21, R20, 0x8 ;  /* 0x0000000814157836 */ /* 0x000fca0000000000 */
[----:B------:R0:W-:Y:S01]  /*d290*/  BAR.SYNC.DEFER_BLOCKING R21, 0x100 ;  /* 0x000400150000751d */ /* 0x0001e20000010000 */
[C---:B------:R-:W-:Y:S01]  /*d2a0*/  R2UR UR10, R26.reuse ;  /* 0x000000001a0a72ca */ /* 0x040fe200000e0000 */
[C---:B------:R-:W-:Y:S02]  /*d2b0*/  VIADD R24, R26.reuse, 0x2 ;  /* 0x000000021a187836 */ /* 0x040fe40000000000 */
[C---:B------:R-:W-:Y:S02]  /*d2c0*/  VIADD R20, R26.reuse, 0x4 ;  /* 0x000000041a147836 */ /* 0x040fe40000000000 */
[----:B------:R-:W-:Y:S01]  /*d2d0*/  VIADD R26, R26, 0x6 ;  /* 0x000000061a1a7836 */ /* 0x000fe20000000000 */
[----:B------:R-:W-:-:S04]  /*d2e0*/  R2UR UR14, R24 ;  /* 0x00000000180e72ca */ /* 0x000fc800000e0000 */
[----:B------:R-:W-:Y:S02]  /*d2f0*/  R2UR UR22, R26 ;  /* 0x000000001a1672ca */ /* 0x000fe400000e0000 */
[----:B------:R-:W-:-:S06]  /*d300*/  WARPGROUP.ARRIVE ;  /* 0x00000000000079c5 */ /* 0x000fcc0000000000 */
[----:B------:R-:W-:Y:S01]  /*d310*/  HGMMA.64x128x16.F32.BF16 R24, gdesc[UR8], RZ, !UPT, gsb0 ;  /* 0x01e00000081879f0 */ /* 0x000fe2000c0018ff */
[----:B0-----:R-:W-:Y:S01]  /*d320*/  IMAD.MOV.U32 R21, RZ, RZ, 0x40000040 ;  /* 0x40000040ff157424 */ /* 0x001fe200078e00ff */
[----:B------:R-:W-:Y:S02]  /*d330*/  R2UR UR18, R20 ;  /* 0x00000000141272ca */ /* 0x000fe400000e0000 */
[----:B------:R-:W-:Y:S02]  /*d340*/  R2UR UR16, R10 ;  /* 0x000000000a1072ca */ /* 0x000fe400000e0000 */
        /* <DEDUP_REMOVED lines=17> */
.L_x_11708:
[----:B------:R-:W-:Y:S01]  /*d460*/  SHF.L.U32 R19, R19, 0x1f, RZ ;  /* 0x0000001f13137819 */ /* 0x000fe200000006ff */
[----:B------:R-:W-:-:S04]  /*d470*/  IMAD R20, R16, 0x8, R2 ;  /* 0x0000000810147824 */ /* 0x000fc800078e0202 */
[----:B------:R0:W1:Y:S01]  /*d480*/  SYNCS.PHASECHK.TRANS64.TRYWAIT P2, [R20+URZ+0x16850], R19 ;  /* 0x01685013140075a7 */ /* 0x000062000804017f */
[----:B------:R-:W-:Y:S05]  /*d490*/  @!P0 BRA `(.L_x_11709) ;  /* 0x0000000000048947 */ /* 0x000fea0003800000 */
[----:B------:R-:W-:Y:S01]  /*d4a0*/  BPT.TRAP 0x1 ;  /* 0x000000040000795c */ /* 0x000fe20000300000 */
.L_x_11709:
[----:B-1----:R-:W-:Y:S05]  /*d4b0*/  @P2 BRA `(.L_x_11707) ;  /* 0x0000000000082947 */ /* 0x002fea0003800000 */
[----:B------:R-:W1:Y:S02]  /*d4c0*/  SYNCS.PHASECHK.TRANS64.TRYWAIT P2, [R20+URZ+0x16850], R19 ;  /* 0x01685013140075a7 */ /* 0x000e64000804017f */
[----:B-1----:R-:W-:Y:S05]  /*d4d0*/  @!P2 BRA `(.L_x_11710) ;  /* 0x00000118006ca947 */ /* 0x002fea0003800000 */
.L_x_11707:
[----:B01----:R-:W-:Y:S01]  /*d4e0*/  VIADD R19, R2, 0x400 ;  /* 0x0000040002137836 */ /* 0x003fe20000000000 */
[----:B------:R-:W-:Y:S05]  /*d4f0*/  WARPSYNC.ALL ;  /* 0x0000000000007948 */ /* 0x000fea0003800000 */
[----:B------:R-:W-:Y:S01]  /*d500*/  SHF.R.U32.HI R19, RZ, 0x4, R19 ;  /* 0x00000004ff137819 */ /* 0x000fe20000011613 */
[----:B------:R-:W-:Y:S01]  /*d510*/  IMAD.MOV.U32 R21, RZ, RZ, 0x40000040 ;  /* 0x40000040ff157424 */ /* 0x000fe200078e00ff */
[----:B------:R-:W-:Y:S02]  /*d520*/  WARPGROUP.ARRIVE ;  /* 0x00000000000079c5 */ /* 0x000fe40000000000 */
[----:B------:R-:W-:-:S02]  /*d530*/  LOP3.LUT R19, R19, 0x3fff, RZ, 0xc0, !PT ;  /* 0x00003fff13137812 */ /* 0x000fc400078ec0ff */
[----:B------:R-:W-:-:S03]  /*d540*/  R2UR UR11, R21 ;  /* 0x00000000150b72ca */ /* 0x000fc600000e0000 */
[----:B------:R-:W-:-:S05]  /*d550*/  IMAD R20, R16, 0x400, R19 ;  /* 0x0000040010147824 */ /* 0x000fca00078e0213 */
[----:B------:R-:W-:-:S13]  /*d560*/  R2UR UR10, R20 ;  /* 0x00000000140a72ca */ /* 0x000fda00000e0000 */
[----:B------:R-:W-:Y:S03]  /*d570*/  HGMMA.64x64x16.F32.BF16 R88, R148, gdesc[UR8].tnspB, R88, gsb0 ;  /* 0x40e0000894587df0 */ /* 0x000fe60008001858 */
[----:B------:R-:W-:Y:S02]  /*d580*/  WARPGROUP.DEPBAR.LE gsb0, 0x0 ;  /* 0x00008000000079c5 */ /* 0x000fe40000010000 */
[----:B------:R-:W-:Y:S02]  /*d590*/  VIADD R148, R20, 0x80 ;  /* 0x0000008014947836 */ /* 0x000fe40000000000 */
[----:B------:R-:W-:Y:S01]  /*d5a0*/  FMUL.FTZ R19, R24, UR29 ;  /* 0x0000001d18137c20 */ /* 0x000fe20008410000 */
[----:B------:R-:W-:Y:S02]  /*d5b0*/  IMAD.MOV.U32 R149, RZ, RZ, 0x40000040 ;  /* 0x40000040ff957424 */ /* 0x000fe400078e00ff */
[----:B------:R-:W-:Y:S01]  /*d5c0*/  FMUL.FTZ R21, R25, UR29 ;  /* 0x0000001d19157c20 */ /* 0x000fe20008410000 */
[----:B------:R-:W2:Y:S01]  /*d5d0*/  LDL R150, [R1+0x20] ;  /* 0x0000200001967983 */ /* 0x000ea20000100800 */
[----:B------:R-:W-:-:S02]  /*d5e0*/  R2UR UR10, R148 ;  /* 0x00000000940a72ca */ /* 0x000fc400000e0000 */
[----:B------:R-:W-:Y:S01]  /*d5f0*/  R2UR UR11, R149 ;  /* 0x00000000950b72ca */ /* 0x000fe200000e0000 */
[----:B------:R-:W-:Y:S01]  /*d600*/  WARPGROUP.ARRIVE ;  /* 0x00000000000079c5 */ /* 0x000fe20000000000 */
[----:B------:R-:W3:Y:S01]  /*d610*/  LDL R151, [R1+0x24] ;  /* 0x0000240001977983 */ /* 0x000ee20000100800 */
[----:B------:R-:W-:Y:S02]  /*d620*/  VIADD R24, R20, 0x200 ;  /* 0x0000020014187836 */ /* 0x000fe40000000000 */
[----:B------:R-:W-:Y:S01]  /*d630*/  FMUL.FTZ R26, R26, UR29 ;  /* 0x0000001d1a1a7c20 */ /* 0x000fe20008410000 */
[----:B------:R-:W-:Y:S01]  /*d640*/  IMAD.MOV.U32 R25, RZ, RZ, 0x40000040 ;  /* 0x40000040ff197424 */ /* 0x000fe200078e00ff */
[----:B------:R-:W0:Y:S01]  /*d650*/  S2R R148, SR_TID.X ;  /* 0x0000000000947919 */ /* 0x000e220000002100 */
[----:B------:R-:W-:Y:S01]  /*d660*/  FMUL.FTZ R27, R27, UR29 ;  /* 0x0000001d1b1b7c20 */ /* 0x000fe20008410000 */
[----:B------:R-:W-:Y:S01]  /*d670*/  FMUL.FTZ R28, R28, UR29 ;  /* 0x0000001d1c1c7c20 */ /* 0x000fe20008410000 */
[----:B------:R-:W-:Y:S01]  /*d680*/  FMUL.FTZ R29, R29, UR29 ;  /* 0x0000001d1d1d7c20 */ /* 0x000fe20008410000 */
[----:B------:R-:W-:Y:S01]  /*d690*/  FMUL.FTZ R30, R30, UR29 ;  /* 0x0000001d1e1e7c20 */ /* 0x000fe20008410000 */
[----:B------:R-:W-:Y:S01]  /*d6a0*/  FMUL.FTZ R31, R31, UR29 ;  /* 0x0000001d1f1f7c20 */ /* 0x000fe20008410000 */
[----:B------:R-:W-:Y:S01]  /*d6b0*/  FMUL.FTZ R32, R32, UR29 ;  /* 0x0000001d20207c20 */ /* 0x000fe20008410000 */
[----:B------:R-:W-:Y:S01]  /*d6c0*/  HGMMA.64x64x16.F32.BF16 R88, R144, gdesc[UR8].tnspB, R88, gsb0 ;  /* 0x40e0000890587df0 */ /* 0x000fe20008001858 */
        /* <DEDUP_REMOVED lines=49> */
[----:B------:R-:W4:Y:S08]  /*d9e0*/  MUFU.TANH R26, R26 ;  /* 0x0000001a001a7308 */ /* 0x000f300000002400 */
[----:B------:R-:W0:Y:S01]  /*d9f0*/  MUFU.TANH R27, R27 ;  /* 0x0000001b001b7308 */ /* 0x000e220000002400 */
[----:B------:R-:W-:-:S02]  /*da00*/  WARPGROUP.DEPBAR.LE gsb0, 0x0 ;  /* 0x00008000000079c5 */ /* 0x000fc40000010000 */
[----:B------:R-:W-:Y:S01]  /*da10*/  VIADD R144, R20, 0x100 ;  /* 0x0000010014907836 */ /* 0x000fe20000000000 */
[----:B------:R-:W-:Y:S01]  /*da20*/  WARPGROUP.ARRIVE ;  /* 0x00000000000079c5 */ /* 0x000fe20000000000 */
[----:B------:R-:W-:-:S03]  /*da30*/  IMAD.MOV.U32 R145, RZ, RZ, 0x40000040 ;  /* 0x40000040ff917424 */ /* 0x000fc600078e00ff */
[----:B------:R-:W0:Y:S01]  /*da40*/  MUFU.TANH R28, R28 ;  /* 0x0000001c001c7308 */ /* 0x000e220000002400 */
[----:B------:R-:W-:Y:S02]  /*da50*/  R2UR UR10, R144 ;  /* 0x00000000900a72ca */ /* 0x000fe400000e0000 */
[----:B------:R-:W-:-:S05]  /*da60*/  R2UR UR11, R145 ;  /* 0x00000000910b72ca */ /* 0x000fca00000e0000 */
[----:B------:R-:W0:Y:S08]  /*da70*/  MUFU.TANH R29, R29 ;  /* 0x0000001d001d7308 */ /* 0x000e300000002400 */
[----:B------:R-:W0:Y:S01]  /*da80*/  MUFU.TANH R30, R30 ;  /* 0x0000001e001e7308 */ /* 0x000e220000002400 */
[----:B------:R-:W-:Y:S07]  /*da90*/  HGMMA.64x64x16.F32.BF16 R88, R140, gdesc[UR8].tnspB, R88, gsb0 ;  /* 0x40e000088c587df0 */ /* 0x000fee0008001858 */
        /* <DEDUP_REMOVED lines=18> */
[----:B------:R-:W-:Y:S01]  /*dbc0*/  HGMMA.64x64x16.F32.BF16 R88, R136, gdesc[UR8].tnspB, R88, gsb0 ;  /* 0x40e0000888587df0 */ /* 0x000fe20008001858 */
        /* <DEDUP_REMOVED lines=55> */
[----:B------:R-:W-:-:S03]  /*df40*/  @!P1 IMAD R25, R152, 0x8, R2 ;  /* 0x0000000898199824 */ /* 0x000fc600078e0202 */
[----:B------:R-:W0:Y:S01]  /*df50*/  MUFU.TANH R74, R74 ;  /* 0x0000004a004a7308 */ /* 0x000e220000002400 */
[----:B------:R-:W-:Y:S01]  /*df60*/  SEL R24, R24, 0x9, !P2 ;  /* 0x0000000918187807 */ /* 0x000fe20005000000 */
[----:B------:R-:W-:Y:S01]  /*df70*/  @!P1 VIADD R25, R25, 0x16840 ;  /* 0x0001684019199836 */ /* 0x000fe20000000000 */
[----:B------:R-:W-:-:S05]  /*df80*/  PLOP3.LUT P2, PT, PT, PT, UP0, 0x40, 0x0 ;  /* 0x000000000000781c */ /* 0x000fca0003f4e808 */
[----:B------:R-:W0:Y:S01]  /*df90*/  MUFU.TANH R75, R75 ;  /* 0x0000004b004b7308 */ /* 0x000e220000002400 */
[----:B------:R-:W-:-:S07]  /*dfa0*/  @!P1 PRMT R25, RZ, 0x654, R25 ;  /* 0x00000654ff199816 */ /* 0x000fce0000000019 */
[----:B------:R-:W0:Y:S08]  /*dfb0*/  MUFU.TANH R76, R76 ;  /* 0x0000004c004c7308 */ /* 0x000e300000002400 */
        /* <DEDUP_REMOVED lines=11> */
[----:B------:R0:W0:Y:S08]  /*e070*/  MUFU.TANH R20, R124 ;  /* 0x0000007c00147308 */ /* 0x0000300000002400 */
        /* <DEDUP_REMOVED lines=8> */
[----:B------:R-:W-:Y:S02]  /*e100*/  IMAD.SHL.U32 R84, R0, 0x80, RZ ;  /* 0x0000008000547824 */ /* 0x000fe400078e00ff */
[----:B------:R-:W-:Y:S01]  /*e110*/  FMUL.FTZ R121, R85, UR29 ;  /* 0x0000001d55797c20 */ /* 0x000fe20008410000 */
[----:B------:R-:W-:Y:S01]  /*e120*/  FMUL.FTZ R85, R87, UR29 ;  /* 0x0000001d57557c20 */ /* 0x000fe20008410000 */
[----:B------:R0:W-:Y:S06]  /*e130*/  BAR.ARV R24, 0x100 ;  /* 0x000400180000751d */ /* 0x0001ec0000002000 */
[----:B--2---:R-:W-:Y:S01]  /*e140*/  IADD3 R86, R150, 0x1, -R84 ;  /* 0x0000000196567810 */ /* 0x004fe20007ffe854 */
[----:B------:R-:W2:Y:S01]  /*e150*/  MUFU.TANH R120, R120 ;  /* 0x0000007800787308 */ /* 0x000ea20000002400 */
[----:B------:R0:W-:Y:S03]  /*e160*/  @!P1 SYNCS.ARRIVE.TRANS64.RED.A1T0 RZ, [R25+URZ], RZ ;  /* 0x000000ff19ff99a7 */ /* 0x0001e6000810043f */
[----:B---3--:R-:W-:-:S04]  /*e170*/  IMAD.IADD R86, R86, 0x1, -R151 ;  /* 0x0000000156567824 */ /* 0x008fc800078e0a97 */
[----:B------:R-:W3:Y:S01]  /*e180*/  MUFU.TANH R121, R121 ;  /* 0x0000007900797308 */ /* 0x000ee20000002400 */
[----:B------:R-:W-:-:S04]  /*e190*/  IMAD R86, R155, -0x2, R86 ;  /* 0xfffffffe9b567824 */ /* 0x000fc800078e0256 */
[C---:B------:R-:W-:Y:S02]  /*e1a0*/  VIADD R123, R86.reuse, UR28 ;  /* 0x0000001c567b7c36 */ /* 0x040fe40008000000 */
[----:B------:R-:W-:Y:S01]  /*e1b0*/  VIADD R122, R86, UR30 ;  /* 0x0000001e567a7c36 */ /* 0x000fe20008000000 */
[----:B------:R-:W0:Y:S01]  /*e1c0*/  MUFU.TANH R85, R85 ;  /* 0x0000005500557308 */ /* 0x000e220000002400 */
[C---:B------:R-:W-:Y:S02]  /*e1d0*/  IMAD.IADD R87, R156.reuse, 0x1, R123 ;  /* 0x000000019c577824 */ /* 0x040fe400078e027b */
[----:B------:R-:W-:Y:S01]  /*e1e0*/  IMAD.IADD R86, R156, 0x1, R122 ;  /* 0x000000019c567824 */ /* 0x000fe200078e027a */
[----:B-12-4-:R-:W-:Y:S06]  /*e1f0*/  @P2 BRA `(.L_x_11711) ;  /* 0x00000000005c2947 */ /* 0x016fec0003800000 */
[----:B------:R-:W-:Y:S01]  /*e200*/  ISETP.GT.AND P2, PT, R5, -0x1, PT ;  /* 0xffffffff0500780c */ /* 0x000fe20003f44270 */
[----:B------:R-:W-:-:S12]  /*e210*/  BSSY B0, `(.L_x_11712) ;  /* 0x0000011000007945 */ /* 0x000fd80003800000 */
[----:B------:R-:W-:Y:S05]  /*e220*/  @P2 BRA `(.L_x_11713) ;  /* 0x0000000000242947 */ /* 0x000fea0003800000 */
[----:B------:R-:W2:Y:S01]  /*e230*/  LDL R151, [R1+0x4] ;  /* 0x0000040001977983 */ /* 0x000ea20000100800 */
[----:B0-----:R-:W-:-:S05]  /*e240*/  IMAD.U32 R124, RZ, RZ, UR24 ;  /* 0x00000018ff7c7e24 */ /* 0x001fca000f8e00ff */
[----:B------:R-:W-:-:S13]  /*e250*/  ISETP.NE.AND P2, PT, R124, 0x1, PT ;  /* 0x000000017c00780c */ /* 0x000fda0003f45270 */
[----:B------:R-:W2:Y:S02]  /*e260*/  @P2 LDC.64 R24, c[0x0][0x9e8] ;  /* 0x00027a00ff182b82 */ /* 0x000ea40000000a00 */
[----:B--2---:R-:W-:-:S04]  /*e270*/  @P2 IMAD.HI.U32 R126, R151, R24, RZ ;  /* 0x00000018977e2227 */ /* 0x004fc800078e00ff */
[----:B------:R-:W-:Y:S01]  /*e280*/  IMAD.MOV.U32 R24, RZ, RZ, R151 ;  /* 0x000000ffff187224 */ /* 0x000fe200078e0097 */
[----:B------:R-:W-:-:S04]  /*e290*/  @P2 SHF.R.U32.HI R24, RZ, R25, R126 ;  /* 0x00000019ff182219 */ /* 0x000fc8000001167e */
[----:B------:R-:W-:Y:S01]  /*e2a0*/  LOP3.LUT R125, RZ, R24, RZ, 0x33, !PT ;  /* 0x00000018ff7d7212 */ /* 0x000fe200078e33ff */
[----:B------:R-:W-:Y:S06]  /*e2b0*/  BRA `(.L_x_11714) ;  /* 0x0000000000187947 */ /* 0x000fec0003800000 */
.L_x_11713:
[----:B0-----:R-:W-:Y:S02]  /*e2c0*/  IMAD.U32 R124, RZ, RZ, UR24 ;  /* 0x00000018ff7c7e24 */ /* 0x001fe4000f8e00ff */
[----:B------:R-:W-:-:S03]  /*e2d0*/  IMAD.MOV.U32 R125, RZ, RZ, R5 ;  /* 0x000000ffff7d7224 */ /* 0x000fc600078e0005 */
[----:B------:R-:W-:-:S13]  /*e2e0*/  ISETP.NE.AND P2, PT, R124, 0x1, PT ;  /* 0x000000017c00780c */ /* 0x000fda0003f45270 */
[----:B------:R-:W0:Y:S02]  /*e2f0*/  @P2 LDC.64 R24, c[0x0][0x9e8] ;  /* 0x00027a00ff182b82 */ /* 0x000e240000000a00 */
[----:B0-----:R-:W-:-:S05]  /*e300*/  @P2 IMAD.HI.U32 R24, R5, R24, RZ ;  /* 0x0000001805182227 */ /* 0x001fca00078e00ff */
[----:B------:R-:W-:-:S07]  /*e310*/  @P2 SHF.R.U32.HI R125, RZ, R25, R24 ;  /* 0x00000019ff7d2219 */ /* 0x000fce0000011618 */
.L_x_11714:
[----:B------:R-:W-:Y:S05]  /*e320*/  BSYNC B0 ;  /* 0x0000000000007941 */ /* 0x000fea0003800000 */
.L_x_11712:
[----:B------:R-:W-:-:S04]  /*e330*/  IMAD R24, R125, R124, -R84 ;  /* 0x0000007c7d187224 */ /* 0x000fc800078e0a54 */
[----:B------:R-:W-:-:S05]  /*e340*/  IMAD R25, R155, -0x2, R24 ;  /* 0xfffffffe9b197824 */ /* 0x000fca00078e0218 */
[----:B------:R-:W-:Y:S02]  /*e350*/  VIADDMNMX R87, R25, R124, R87, PT ;  /* 0x0000007c19577246 */ /* 0x000fe40003800157 */
[----:B------:R-:W-:-:S07]  /*e360*/  VIMNMX R86, R86, R25, !PT ;  /* 0x0000001956567248 */ /* 0x000fce0007fe0100 */
.L_x_11711:
[----:B------:R-:W-:Y:S01]  /*e370*/  ISETP.GT.AND P2, PT, R0, -0x1, PT ;  /* 0xffffffff0000780c */ /* 0x000fe20003f44270 */
[C---:B------:R-:W-:Y:S02]  /*e380*/  IMAD.IADD R123, R157.reuse, 0x1, R123 ;  /* 0x000000019d7b7824 */ /* 0x040fe400078e027b */
[----:B------:R-:W-:Y:S01]  /*e390*/  IMAD.IADD R122, R157, 0x1, R122 ;  /* 0x000000019d7a7824 */ /* 0x000fe200078e027a */
[C---:B------:R-:W-:Y:S02]  /*e3a0*/  ISETP.GT.AND P5, PT, R86.reuse, 0x8, P2 ;  /* 0x000000085600780c */ /* 0x040fe400017a4270 */
[C---:B------:R-:W-:Y:S02]  /*e3b0*/  ISETP.GT.AND P4, PT, R86.reuse, RZ, P2 ;  /* 0x000000ff5600720c */ /* 0x040fe40001784270 */
        /* <DEDUP_REMOVED lines=9> */
[C---:B------:R-:W-:Y:S02]  /*e450*/  ISETP.GT.AND P4, PT, R86.reuse, 0x9, P2 ;  /* 0x000000095600780c */ /* 0x040fe40001784270 */
[C---:B------:R-:W-:Y:S02]  /*e460*/  ISETP.GT.AND P3, PT, R86.reuse, 0x10, P2 ;  /* 0x000000105600780c */ /* 0x040fe40001764270 */
        /* <DEDUP_REMOVED lines=83> */
[----:B---3--:R-:W-:Y:S01]  /*e9a0*/  FSEL R121, R121, -INF , !P3 ;  /* 0xff80000079797808 */ /* 0x008fe20005800000 */
[----:B------:R-:W-:Y:S08]  /*e9b0*/  @P5 BRA `(.L_x_11715) ;  /* 0x0000000000585947 */ /* 0x000ff00003800000 */
        /* <DEDUP_REMOVED lines=11> */
.L_x_11717:
[----:B------:R-:W-:Y:S02]  /*ea70*/  IMAD.U32 R124, RZ, RZ, UR24 ;  /* 0x00000018ff7c7e24 */ /* 0x000fe4000f8e00ff */
[----:B------:R-:W-:-:S03]  /*ea80*/  IMAD.MOV.U32 R87, RZ, RZ, R23 ;  /* 0x000000ffff577224 */ /* 0x000fc600078e0017 */
[----:B------:R-:W-:-:S13]  /*ea90*/  ISETP.NE.AND P3, PT, R124, 0x1, PT ;  /* 0x000000017c00780c */ /* 0x000fda0003f65270 */
[----:B------:R-:W0:Y:S02]  /*eaa0*/  @P3 LDC.64 R24, c[0x0][0x9e8] ;  /* 0x00027a00ff183b82 */ /* 0x000e240000000a00 */
[----:B0-----:R-:W-:-:S05]  /*eab0*/  @P3 IMAD.HI.U32 R24, R23, R24, RZ ;  /* 0x0000001817183227 */ /* 0x001fca00078e00ff */
[----:B------:R-:W-:-:S07]  /*eac0*/  @P3 SHF.R.U32.HI R87, RZ, R25, R24 ;  /* 0x00000019ff573219 */ /* 0x000fce0000011618 */
.L_x_11718:
[----:B------:R-:W-:Y:S05]  /*ead0*/  BSYNC B0 ;  /* 0x0000000000007941 */ /* 0x000fea0003800000 */
.L_x_11716:
[----:B------:R-:W-:-:S04]  /*eae0*/  IMAD R84, R87, R124, -R84 ;  /* 0x0000007c57547224 */ /* 0x000fc800078e0a54 */
[----:B------:R-:W-:-:S05]  /*eaf0*/  IMAD R84, R155, -0x2, R84 ;  /* 0xfffffffe9b547824 */ /* 0x000fca00078e0254 */
[----:B------:R-:W-:Y:S02]  /*eb00*/  VIADDMNMX R123, R84, R124, R123, PT ;  /* 0x0000007c547b7246 */ /* 0x000fe4000380017b */
[----:B------:R-:W-:-:S07]  /*eb10*/  VIMNMX R122, R122, R84, !PT ;  /* 0x000000547a7a7248 */ /* 0x000fce0007fe0100 */
.L_x_11715:
[----:B------:R-:W-:Y:S01]  /*eb20*/  FMNMX.FTZ R24, R19, R14, !PT ;  /* 0x0000000e13187209 */ /* 0x000fe20007810000 */
[----:B------:R-:W2:Y:S01]  /*eb30*/  LDL R86, [R1+0x8] ;  /* 0x0000080001567983 */ /* 0x000ea20000100800 */
[----:B------:R-:W-:Y:S01]  /*eb40*/  ISETP.GT.AND P5, PT, R122, 0x9, P2 ;  /* 0x000000097a00780c */ /* 0x000fe200017a4270 */
[----:B------:R-:W-:Y:S01]  /*eb50*/  UMOV UR41, UR7 ;  /* 0x0000000700297c82 */ /* 0x000fe20008000000 */
[----:B------:R-:W-:Y:S01]  /*eb60*/  FMNMX.FTZ R25, R21, R24, !PT ;  /* 0x0000001815197209 */ /* 0x000fe20007810000 */
[----:B------:R-:W-:Y:S01]  /*eb70*/  @!P1 IMAD R16, R16, 0x8, R2 ;  /* 0x0000000810109824 */ /* 0x000fe200078e0202 */
[----:B------:R-:W-:Y:S02]  /*eb80*/  ISETP.LT.OR P5, PT, R123, 0xa, P5 ;  /* 0x0000000a7b00780c */ /* 0x000fe40002fa1670 */
[----:B------:R-:W-:Y:S01]  /*eb90*/  FMNMX.FTZ R24, R28, R25, !PT ;  /* 0x000000191c187209 */ /* 0x000fe20007810000 */
[----:B------:R-:W-:Y:S01]  /*eba0*/  @!P1 VIADD R16, R16, 0x16860 ;  /* 0x0001686010109836 */ /* 0x000fe20000000000 */
        /* <DEDUP_REMOVED lines=59> */
[----:B------:R-:W-:Y:S01]  /*ef60*/  ISETP.GT.AND P5, PT, R122, 0x59, P2 ;  /* 0x000000597a00780c */ /* 0x000fe200017a4270 */
[----:B------:R-:W0:Y:S01]  /*ef70*/  SHFL.BFLY PT, R24, R25, 0x2, 0x1f ;  /* 0x0c401f0019187f89 */ /* 0x000e2200000e0000 */
[----:B------:R-:W-:-:S02]  /*ef80*/  FSEL R46, R46, -INF , !P3 ;  /* 0xff8000002e2e7808 */ /* 0x000fc40005800000 */
[C---:B------:R-:W-:Y:S02]  /*ef90*/  ISETP.GT.AND P3, PT, R122.reuse, 0x31, P2 ;  /* 0x000000317a00780c */ /* 0x040fe40001764270 */
[C---:B------:R-:W-:Y:S02]  /*efa0*/  ISETP.LT.OR P5, PT, R123.reuse, 0x5a, P5 ;  /* 0x0000005a7b00780c */ /* 0x040fe40002fa1670 */
[----:B------:R-:W-:Y:S02]  /*efb0*/  ISETP.LT.OR P3, PT, R123, 0x32, P3 ;  /* 0x000000327b00780c */ /* 0x000fe40001f61670 */
[----:B------:R-:W-:Y:S02]  /*efc0*/  FSEL R71, R71, -INF , !P5 ;  /* 0xff80000047477808 */ /* 0x000fe40006800000 */
[----:B------:R-:W-:Y:S02]  /*efd0*/  ISETP.GT.AND P5, PT, R122, 0x61, P2 ;  /* 0x000000617a00780c */ /* 0x000fe400017a4270 */
[----:B------:R-:W-:-:S02]  /*efe0*/  FSEL R51, R51, -INF , !P3 ;  /* 0xff80000033337808 */ /* 0x000fc40005800000 */
[C---:B------:R-:W-:Y:S02]  /*eff0*/  ISETP.GT.AND P3, PT, R122.reuse, 0x40, P2 ;  /* 0x000000407a00780c */ /* 0x040fe40001764270 */
[C---:B------:R-:W-:Y:S02]  /*f000*/  ISETP.LT.OR P5, PT, R123.reuse, 0x62, P5 ;  /* 0x000000627b00780c */ /* 0x040fe40002fa1670 */
[----:B------:R-:W-:Y:S02]  /*f010*/  ISETP.LT.OR P3, PT, R123, 0x41, P3 ;  /* 0x000000417b00780c */ /* 0x000fe40001f61670 */
[----:B------:R-:W-:Y:S02]  /*f020*/  FSEL R75, R75, -INF , !P5 ;  /* 0xff8000004b4b7808 */ /* 0x000fe40006800000 */
[----:B------:R-:W-:Y:S02]  /*f030*/  ISETP.GT.AND P5, PT, R122, 0x69, P2 ;  /* 0x000000697a00780c */ /* 0x000fe400017a4270 */
[----:B0-----:R-:W-:-:S02]  /*f040*/  FMNMX.FTZ R84, R25, R24, !PT ;  /* 0x0000001819547209 */ /* 0x001fc40007810000 */
[----:B------:R-:W-:Y:S02]  /*f050*/  FSEL R58, R58, -INF , !P3 ;  /* 0xff8000003a3a7808 */ /* 0x000fe40005800000 */
[----:B------:R-:W-:Y:S01]  /*f060*/  ISETP.GT.AND P3, PT, R122, 0x49, P2 ;  /* 0x000000497a00780c */ /* 0x000fe20001764270 */
[----:B------:R-:W0:Y:S01]  /*f070*/  SHFL.BFLY PT, R87, R84, 0x1, 0x1f ;  /* 0x0c201f0054577f89 */ /* 0x000e2200000e0000 */
[C---:B------:R-:W-:Y:S02]  /*f080*/  ISETP.LT.OR P5, PT, R123.reuse, 0x6a, P5 ;  /* 0x0000006a7b00780c */ /* 0x040fe40002fa1670 */
[----:B------:R-:W-:Y:S02]  /*f090*/  ISETP.LT.OR P3, PT, R123, 0x4a, P3 ;  /* 0x0000004a7b00780c */ /* 0x000fe40001f61670 */
[----:B------:R-:W-:Y:S02]  /*f0a0*/  FSEL R78, R78, -INF , !P5 ;  /* 0xff8000004e4e7808 */ /* 0x000fe40006800000 */
[----:B------:R-:W-:-:S02]  /*f0b0*/  ISETP.GT.AND P5, PT, R122, RZ, P2 ;  /* 0x000000ff7a00720c */ /* 0x000fc400017a4270 */
[----:B------:R-:W-:Y:S02]  /*f0c0*/  FSEL R63, R63, -INF , !P3 ;  /* 0xff8000003f3f7808 */ /* 0x000fe40005800000 */
[C---:B------:R-:W-:Y:S02]  /*f0d0*/  ISETP.LT.OR P5, PT, R123.reuse, 0x1, P5 ;  /* 0x000000017b00780c */ /* 0x040fe40002fa1670 */
[----:B------:R-:W-:Y:S02]  /*f0e0*/  ISETP.GT.AND P4, PT, R122, 0x8, P2 ;  /* 0x000000087a00780c */ /* 0x000fe40001784270 */
[----:B------:R-:W-:Y:S02]  /*f0f0*/  FSEL R26, R26, -INF , !P5 ;  /* 0xff8000001a1a7808 */ /* 0x000fe40006800000 */
[----:B------:R-:W-:Y:S02]  /*f100*/  ISETP.LT.OR P4, PT, R123, 0x9, P4 ;  /* 0x000000097b00780c */ /* 0x000fe40002781670 */
[----:B------:R-:W-:-:S02]  /*f110*/  ISETP.GT.AND P5, PT, R122, 0x78, P2 ;  /* 0x000000787a00780c */ /* 0x000fc400017a4270 */
[----:B------:R-:W-:Y:S02]  /*f120*/  FSEL R30, R30, -INF , !P4 ;  /* 0xff8000001e1e7808 */ /* 0x000fe40006000000 */
[----:B------:R-:W-:Y:S02]  /*f130*/  ISETP.GT.AND P4, PT, R122, 0x11, P2 ;  /* 0x000000117a00780c */ /* 0x000fe40001784270 */
[----:B0-----:R-:W-:Y:S02]  /*f140*/  FMNMX.FTZ R24, R84, R87, !PT ;  /* 0x0000005754187209 */ /* 0x001fe40007810000 */
[----:B------:R-:W-:Y:S02]  /*f150*/  ISETP.LT.OR P4, PT, R123, 0x12, P4 ;  /* 0x000000127b00780c */ /* 0x000fe40002781670 */
[C---:B------:R-:W-:Y:S01]  /*f160*/  FSETP.NEU.FTZ.AND P3, PT, R24.reuse, -INF , PT ;  /* 0xff8000001800780b */ /* 0x040fe20003f7d000 */
[----:B------:R-:W-:Y:S01]  /*f170*/  FMUL.FTZ R84, R24, UR41 ;  /* 0x0000002918547c20 */ /* 0x000fe20008410000 */
[----:B------:R-:W-:-:S02]  /*f180*/  FSEL R35, R35, -INF , !P4 ;  /* 0xff80000023237808 */ /* 0x000fc40006000000 */
[----:B------:R-:W-:Y:S02]  /*f190*/  ISETP.GT.AND P4, PT, R122, 0x20, P2 ;  /* 0x000000207a00780c */ /* 0x000fe40001784270 */
[----:B------:R-:W-:Y:S02]  /*f1a0*/  FSEL R84, R84, RZ, P3 ;  /* 0x000000ff54547208 */ /* 0x000fe40001800000 */
[C---:B------:R-:W-:Y:S02]  /*f1b0*/  ISETP.LT.OR P4, PT, R123.reuse, 0x21, P4 ;  /* 0x000000217b00780c */ /* 0x040fe40002781670 */
        /* <DEDUP_REMOVED lines=69> */
[----:B------:R-:W-:Y:S01]  /*f610*/  FFMA.FTZ R53, R80, UR41, -R84 ;  /* 0x0000002950357c23 */ /* 0x000fe20008010854 */
        /* <DEDUP_REMOVED lines=15> */
[----:B------:R-:W-:Y:S01]  /*f710*/  FMNMX.FTZ R25, R71, R40, !PT ;  /* 0x0000002847197209 */ /* 0x000fe20007810000 */
[----:B------:R-:W-:Y:S01]  /*f720*/  FFMA.FTZ R40, R57, UR41, -R84 ;  /* 0x0000002939287c23 */ /* 0x000fe20008010854 */
[----:B------:R-:W-:Y:S01]  /*f730*/  ISETP.LT.OR P4, PT, R123, 0x71, P4 ;  /* 0x000000717b00780c */ /* 0x000fe20002781670 */
[----:B------:R-:W-:Y:S01]  /*f740*/  MUFU.EX2 R142, R142 ;  /* 0x0000008e008e7308 */ /* 0x000fe20000000800 */
        /* <DEDUP_REMOVED lines=8> */
[----:B------:R-:W-:Y:S01]  /*f7d0*/  ISETP.GT.AND P2, PT, R122, 0x79, P2 ;  /* 0x000000797a00780c */ /* 0x000fe20001744270 */
[----:B------:R-:W-:Y:S01]  /*f7e0*/  MUFU.EX2 R136, R136 ;  /* 0x0000008800887308 */ /* 0x000fe20000000800 */
[----:B------:R-:W-:Y:S01]  /*f7f0*/  FSEL R82, R82, -INF , !P4 ;  /* 0xff80000052527808 */ /* 0x000fe20006000000 */
[----:B------:R-:W-:Y:S01]  /*f800*/  FFMA.FTZ R122, R120, UR41, -R84 ;  /* 0x00000029787a7c23 */ /* 0x000fe20008010854 */
[----:B------:R-:W-:Y:S02]  /*f810*/  FMNMX.FTZ R25, R81, R44, !PT ;  /* 0x0000002c51197209 */ /* 0x000fe40007810000 */
[----:B------:R-:W-:Y:S02]  /*f820*/  ISETP.LT.OR P2, PT, R123, 0x7a, P2 ;  /* 0x0000007a7b00780c */ /* 0x000fe40001741670 */
[----:B------:R-:W-:Y:S01]  /*f830*/  FSEL R83, R83, -INF , !P5 ;  /* 0xff80000053537808 */ /* 0x000fe20006800000 */
[----:B------:R-:W-:Y:S01]  /*f840*/  MUFU.EX2 R36, R36 ;  /* 0x0000002400247308 */ /* 0x000fe20000000800 */
[----:B------:R-:W-:-:S02]  /*f850*/  FMNMX.FTZ R44, R82, R25, !PT ;  /* 0x00000019522c7209 */ /* 0x000fc40007810000 */
[----:B------:R-:W-:Y:S02]  /*f860*/  FSEL R85, R85, -INF , !P2 ;  /* 0xff80000055557808 */ /* 0x000fe40005000000 */
[----:B------:R-:W-:Y:S02]  /*f870*/  FMNMX.FTZ R44, R83, R44, !PT ;  /* 0x0000002c532c7209 */ /* 0x000fe40007810000 */
[----:B------:R-:W-:Y:S01]  /*f880*/  FSEL R57, R24, RZ, P3 ;  /* 0x000000ff18397208 */ /* 0x000fe20001800000 */
[----:B------:R-:W-:Y:S01]  /*f890*/  MUFU.EX2 R138, R138 ;  /* 0x0000008a008a7308 */ /* 0x000fe20000000800 */
[----:B------:R-:W-:Y:S01]  /*f8a0*/  FMNMX.FTZ R25, R85, R44, !PT ;  /* 0x0000002c55197209 */ /* 0x000fe20007810000 */
[--C-:B------:R-:W-:Y:S01]  /*f8b0*/  FFMA.FTZ R44, R65, UR41, -R84.reuse ;  /* 0x00000029412c7c23 */ /* 0x100fe20008010854 */
[----:B------:R-:W-:Y:S01]  /*f8c0*/  FFMA.FTZ R84, R121, UR41, -R84 ;  /* 0x0000002979547c23 */ /* 0x000fe20008010854 */
[----:B------:R-:W-:Y:S02]  /*f8d0*/  FADD.FTZ R57, -R57, R14 ;  /* 0x0000000e39397221 */ /* 0x000fe40000010100 */
[----:B------:R-:W0:Y:S02]  /*f8e0*/  SHFL.BFLY PT, R56, R25, 0x2, 0x1f ;  /* 0x0c401f0019387f89 */ /* 0x000e2400000e0000 */
[----:B------:R-:W-:Y:S01]  /*f8f0*/  FMUL.FTZ R14, R57, UR41 ;  /* 0x00000029390e7c20 */ /* 0x000fe20008410000 */
[----:B------:R-:W-:Y:S08]  /*f900*/  MUFU.EX2 R37, R37 ;  /* 0x0000002500257308 */ /* 0x000ff00000000800 */
[----:B------:R-:W1:Y:S08]  /*f910*/  MUFU.EX2 R14, R14 ;  /* 0x0000000e000e7308 */ /* 0x000e700000000800 */
[----:B------:R-:W-:Y:S01]  /*f920*/  MUFU.EX2 R132, R132 ;  /* 0x0000008400847308 */ /* 0x000fe20000000800 */
[----:B0-----:R-:W-:-:S07]  /*f930*/  FMNMX.FTZ R56, R25, R56, !PT ;  /* 0x0000003819387209 */ /* 0x001fce0007810000 */
[----:B------:R-:W-:Y:S01]  /*f940*/  MUFU.EX2 R40, R40 ;  /* 0x0000002800287308 */ /* 0x000fe20000000800 */
[----:B-1----:R-:W-:Y:S01]  /*f950*/  FFMA.FTZ R4, R14, R4, R148 ;  /* 0x000000040e047223 */ /* 0x002fe20000010094 */
[----:B------:R-:W0:Y:S01]  /*f960*/  SHFL.BFLY PT, R25, R56, 0x1, 0x1f ;  /* 0x0c201f0038197f89 */ /* 0x000e2200000e0000 */
[----:B------:R-:W-:Y:S01]  /*f970*/  F2FP.BF16.F32.PACK_AB R148, R19, R148 ;  /* 0x000000941394723e */ /* 0x000fe200000010ff */
        /* <DEDUP_REMOVED lines=18> */
[----:B------:R-:W-:-:S02]  /*faa0*/  IMAD.MOV.U32 R14, RZ, RZ, R24 ;  /* 0x000000ffff0e7224 */ /* 0x000fc400078e0018 */
        /* <DEDUP_REMOVED lines=19> */
[----:B------:R-:W-:Y:S01]  /*fbe0*/  FADD.FTZ R43, R21, R4 ;  /* 0x00000004152b7221 */ /* 0x000fe20000010000 */
[----:B------:R-:W-:Y:S01]  /*fbf0*/  FSEL R4, R25, RZ, P2 ;  /* 0x000000ff19047208 */ /* 0x000fe20001000000 */
[--C-:B------:R-:W-:Y:S01]  /*fc00*/  FFMA.FTZ R35, R47, UR41, -R57.reuse ;  /* 0x000000292f237c23 */ /* 0x100fe20008010839 */
[----:B------:R-:W-:Y:S01]  /*fc10*/  FFMA.FTZ R147, R38, UR41, -R57 ;  /* 0x0000002926937c23 */ /* 0x000fe20008010839 */
[----:B------:R-:W-:Y:S01]  /*fc20*/  FADD.FTZ R43, R144, R43 ;  /* 0x0000002b902b7221 */ /* 0x000fe20000010000 */
[----:B------:R-:W-:Y:S01]  /*fc30*/  MUFU.EX2 R26, R26 ;  /* 0x0000001a001a7308 */ /* 0x000fe20000000800 */
[----:B------:R-:W-:Y:S01]  /*fc40*/  FADD.FTZ R4, -R4, R15 ;  /* 0x0000000f04047221 */ /* 0x000fe20000010100 */
[----:B------:R-:W-:Y:S01]  /*fc50*/  FFMA.FTZ R143, R46, UR41, -R57 ;  /* 0x000000292e8f7c23 */ /* 0x000fe20008010839 */
[----:B------:R-:W-:Y:S01]  /*fc60*/  FADD.FTZ R43, R28, R43 ;  /* 0x0000002b1c2b7221 */ /* 0x000fe20000010000 */
[----:B------:R-:W-:Y:S01]  /*fc70*/  @!P1 PRMT R46, RZ, 0x654, R16 ;  /* 0x00000654ff2e9816 */ /* 0x000fe20000000010 */
[----:B------:R-:W-:Y:S01]  /*fc80*/  FMUL.FTZ R4, R4, UR41 ;  /* 0x0000002904047c20 */ /* 0x000fe20008410000 */
[----:B------:R-:W-:Y:S01]  /*fc90*/  FFMA.FTZ R137, R50, UR41, -R57 ;  /* 0x0000002932897c23 */ /* 0x000fe20008010839 */
[----:B------:R-:W-:Y:S01]  /*fca0*/  FADD.FTZ R42, R146, R43 ;  /* 0x0000002b922a7221 */ /* 0x000fe20000010000 */
[----:B------:R-:W-:Y:S01]  /*fcb0*/  MUFU.EX2 R151, R151 ;  /* 0x0000009700977308 */ /* 0x000fe20000000800 */
[----:B------:R0:W-:Y:S01]  /*fcc0*/  @!P1 SYNCS.ARRIVE.TRANS64.RED.A1T0 RZ, [R46+URZ], RZ ;  /* 0x000000ff2eff99a7 */ /* 0x0001e2000810043f */
[--C-:B------:R-:W-:Y:S01]  /*fcd0*/  FFMA.FTZ R38, R51, UR41, -R57.reuse ;  /* 0x0000002933267c23 */ /* 0x100fe20008010839 */
[----:B------:R-:W-:Y:S01]  /*fce0*/  FADD.FTZ R43, R29, R42 ;  /* 0x0000002a1d2b7221 */ /* 0x000fe20000010000 */
[--C-:B------:R-:W-:Y:S01]  /*fcf0*/  FFMA.FTZ R139, R54, UR41, -R57.reuse ;  /* 0x00000029368b7c23 */ /* 0x100fe20008010839 */
[--C-:B------:R-:W-:Y:S01]  /*fd00*/  FFMA.FTZ R39, R55, UR41, -R57.reuse ;  /* 0x0000002937277c23 */ /* 0x100fe20008010839 */
[----:B------:R-:W-:Y:S01]  /*fd10*/  FFMA.FTZ R133, R58, UR41, -R57 ;  /* 0x000000293a857c23 */ /* 0x000fe20008010839 */
[----:B------:R-:W-:Y:S01]  /*fd20*/  FADD.FTZ R43, R140, R43 ;  /* 0x0000002b8c2b7221 */ /* 0x000fe20000010000 */
[----:B------:R-:W1:Y:S01]  /*fd30*/  MUFU.EX2 R15, R4 ;  /* 0x00000004000f7308 */ /* 0x000e620000000800 */
[----:B------:R-:W-:Y:S01]  /*fd40*/  FFMA.FTZ R16, R59, UR41, -R57 ;  /* 0x000000293b107c23 */ /* 0x000fe20008010839 */
[----:B------:R-:W-:Y:S01]  /*fd50*/  F2FP.BF16.F32.PACK_AB R150, R21, R150 ;  /* 0x000000961596723e */ /* 0x000fe200000010ff */
[----:B------:R-:W-:Y:S01]  /*fd60*/  FADD.FTZ R43, R32, R43 ;  /* 0x0000002b202b7221 */ /* 0x000fe20000010000 */
[--C-:B------:R-:W-:Y:S01]  /*fd70*/  FFMA.FTZ R135, R62, UR41, -R57.reuse ;  /* 0x000000293e877c23 */ /* 0x100fe20008010839 */
[----:B------:R-:W-:Y:S01]  /*fd80*/  F2FP.BF16.F32.PACK_AB R144, R28, R144 ;  /* 0x000000901c90723e */ /* 0x000fe200000010ff */
[----:B------:R-:W-:Y:S01]  /*fd90*/  FFMA.FTZ R129, R66, UR41, -R57 ;  /* 0x0000002942817c23 */ /* 0x000fe20008010839 */
[----:B------:R-:W-:Y:S01]  /*fda0*/  FADD.FTZ R42, R142, R43 ;  /* 0x0000002b8e2a7221 */ /* 0x000fe20000010000 */
[----:B------:R-:W3:Y:S01]  /*fdb0*/  MUFU.EX2 R27, R27 ;  /* 0x0000001b001b7308 */ /* 0x000ee20000000800 */
[----:B------:R-:W-:Y:S01]  /*fdc0*/  F2FP.BF16.F32.PACK_AB R140, R32, R140 ;  /* 0x0000008c208c723e */ /* 0x000fe200000010ff */
[--C-:B------:R-:W-:Y:S01]  /*fdd0*/  FFMA.FTZ R67, R67, UR41, -R57.reuse ;  /* 0x0000002943437c23 */ /* 0x100fe20008010839 */
[----:B------:R-:W-:Y:S01]  /*fde0*/  FADD.FTZ R47, R33, R42 ;  /* 0x0000002a212f7221 */ /* 0x000fe20000010000 */
[----:B------:R-:W-:Y:S01]  /*fdf0*/  F2FP.BF16.F32.PACK_AB R146, R29, R146 ;  /* 0x000000921d92723e */ /* 0x000fe200000010ff */
[--C-:B------:R-:W-:Y:S01]  /*fe00*/  FFMA.FTZ R131, R70, UR41, -R57.reuse ;  /* 0x0000002946837c23 */ /* 0x100fe20008010839 */
[----:B------:R-:W-:Y:S01]  /*fe10*/  FFMA.FTZ R71, R71, UR41, -R57 ;  /* 0x0000002947477c23 */ /* 0x000fe20008010839 */
[----:B------:R-:W-:Y:S01]  /*fe20*/  FADD.FTZ R47, R136, R47 ;  /* 0x0000002f882f7221 */ /* 0x000fe20000010000 */
[----:B------:R-:W4:Y:S01]  /*fe30*/  MUFU.EX2 R145, R145 ;  /* 0x0000009100917308 */ /* 0x000f220000000800 */
[----:B-1----:R-:W-:Y:S01]  /*fe40*/  FFMA.FTZ R43, R15, R3, R149 ;  /* 0x000000030f2b7223 */ /* 0x002fe20000010095 */
[----:B------:R-:W-:Y:S01]  /*fe50*/  FFMA.FTZ R3, R63, UR41, -R57 ;  /* 0x000000293f037c23 */ /* 0x000fe20008010839 */
[C---:B------:R-:W-:Y:S01]  /*fe60*/  FADD.FTZ R47, R36.reuse, R47 ;  /* 0x0000002f242f7221 */ /* 0x040fe20000010000 */
[----:B------:R-:W-:Y:S01]  /*fe70*/  F2FP.BF16.F32.PACK_AB R136, R36, R136 ;  /* 0x000000882488723e */ /* 0x000fe200000010ff */
[----:B------:R-:W-:Y:S01]  /*fe80*/  FADD.FTZ R4, R26, R43 ;  /* 0x0000002b1a047221 */ /* 0x000fe20000010000 */
[----:B------:R-:W-:Y:S01]  /*fe90*/  FFMA.FTZ R125, R74, UR41, -R57 ;  /* 0x000000294a7d7c23 */ /* 0x000fe20008010839 */
[----:B------:R-:W-:Y:S01]  /*fea0*/  FADD.FTZ R42, R138, R47 ;  /* 0x0000002f8a2a7221 */ /* 0x000fe20000010000 */
[----:B------:R-:W1:Y:S01]  /*feb0*/  MUFU.EX2 R30, R30 ;  /* 0x0000001e001e7308 */ /* 0x000e620000000800 */
[----:B------:R-:W-:Y:S01]  /*fec0*/  FADD.FTZ R4, R151, R4 ;  /* 0x0000000497047221 */ /* 0x000fe20000010000 */
[--C-:B------:R-:W-:Y:S01]  /*fed0*/  FFMA.FTZ R75, R75, UR41, -R57.reuse ;  /* 0x000000294b4b7c23 */ /* 0x100fe20008010839 */
[----:B------:R-:W-:Y:S01]  /*fee0*/  FADD.FTZ R47, R37, R42 ;  /* 0x0000002a252f7221 */ /* 0x000fe20000010000 */
[--C-:B------:R-:W-:Y:S01]  /*fef0*/  FFMA.FTZ R78, R78, UR41, -R57.reuse ;  /* 0x000000294e4e7c23 */ /* 0x100fe20008010839 */
[----:B---3--:R-:W-:Y:S01]  /*ff00*/  FADD.FTZ R4, R27, R4 ;  /* 0x000000041b047221 */ /* 0x008fe20000010000 */
[----:B------:R-:W-:Y:S01]  /*ff10*/  FFMA.FTZ R81, R81, UR41, -R57 ;  /* 0x0000002951517c23 */ /* 0x000fe20008010839 */
[----:B------:R-:W-:Y:S01]  /*ff20*/  FADD.FTZ R47, R132, R47 ;  /* 0x0000002f842f7221 */ /* 0x000fe20000010000 */
[----:B------:R-:W3:Y:S01]  /*ff30*/  MUFU.EX2 R147, R147 ;  /* 0x0000009300937308 */ /* 0x000ee20000000800 */
[----:B----4-:R-:W-:Y:S01]  /*ff40*/  FADD.FTZ R43, R145, R4 ;  /* 0x00000004912b7221 */ /* 0x010fe20000010000 */
[----:B------:R-:W-:Y:S01]  /*ff50*/  FFMA.FTZ R4, R20, UR41, -R57 ;  /* 0x0000002914047c23 */ /* 0x000fe20008010839 */
[----:B------:R-:W-:Y:S01]  /*ff60*/  FADD.FTZ R47, R40, R47 ;  /* 0x0000002f282f7221 */ /* 0x000fe20000010000 */
[--C-:B------:R-:W-:Y:S01]  /*ff70*/  FFMA.FTZ R82, R82, UR41, -R57.reuse ;  /* 0x0000002952527c23 */ /* 0x100fe20008010839 */
[--C-:B------:R-:W-:Y:S01]  /*ff80*/  FFMA.FTZ R83, R83, UR41, -R57.reuse ;  /* 0x0000002953537c23 */ /* 0x100fe20008010839 */
[----:B------:R-:W-:Y:S01]  /*ff90*/  FFMA.FTZ R57, R85, UR41, -R57 ;  /* 0x0000002955397c23 */ /* 0x000fe20008010839 */
[----:B0-----:R-:W-:Y:S01]  /*ffa0*/  FADD.FTZ R46, R134, R47 ;  /* 0x0000002f862e7221 */ /* 0x001fe20000010000 */
[----:B------:R-:W0:Y:S01]  /*ffb0*/  MUFU.EX2 R31, R31 ;  /* 0x0000001f001f7308 */ /* 0x000e220000000800 */
[----:B-1----:R-:W-:Y:S01]  /*ffc0*/  FADD.FTZ R42, R30, R43 ;  /* 0x0000002b1e2a7221 */ /* 0x002fe20000010000 */
[----:B------:R-:W-:Y:S01]  /*ffd0*/  F2FP.BF16.F32.PACK_AB R132, R40, R132 ;  /* 0x000000842884723e */ /* 0x000fe200000010ff */
[----:B------:R-:W-:Y:S01]  /*ffe0*/  FADD.FTZ R47, R41, R46 ;  /* 0x0000002e292f7221 */ /* 0x000fe20000010000 */
[----:B--2---:R-:W-:Y:S01]  /*fff0*/  ISETP.GT.AND P2, PT, R0, R86, PT ;  /* 0x000000560000720c */ /* 0x004fe20003f44270 */
[-C--:B------:R-:W-:Y:S01]  /*10000*/  FMUL.FTZ R90, R90, R15.reuse ;  /* 0x0000000f5a5a7220 */ /* 0x080fe20000410000 */
[-C--:B------:R-:W-:Y:S01]  /*10010*/  FMUL.FTZ R91, R91, R15.reuse ;  /* 0x0000000f5b5b7220 */ /* 0x080fe20000410000 */
[----:B------:R-:W-:Y:S01]  /*10020*/  FADD.FTZ R47, R128, R47 ;  /* 0x0000002f802f7221 */ /* 0x000fe20000010000 */
[----:B------:R-:W1:Y:S01]  /*10030*/  MUFU.EX2 R141, R141 ;  /* 0x0000008d008d7308 */ /* 0x000e620000000800 */
[----:B---3--:R-:W-:Y:S01]  /*10040*/  FADD.FTZ R42, R147, R42 ;  /* 0x0000002a932a7221 */ /* 0x008fe20000010000 */
[-C--:B------:R-:W-:Y:S01]  /*10050*/  FMUL.FTZ R94, R94, R15.reuse ;  /* 0x0000000f5e5e7220 */ /* 0x080fe20000410000 */
[----:B------:R-:W-:Y:S01]  /*10060*/  FADD.FTZ R47, R44, R47 ;  /* 0x0000002f2c2f7221 */ /* 0x000fe20000010000 */
[-C--:B------:R-:W-:Y:S01]  /*10070*/  FMUL.FTZ R95, R95, R15.reuse ;  /* 0x0000000f5f5f7220 */ /* 0x080fe20000410000 */
[-C--:B------:R-:W-:Y:S01]  /*10080*/  FMUL.FTZ R98, R98, R15.reuse ;  /* 0x0000000f62627220 */ /* 0x080fe20000410000 */
[-C--:B------:R-:W-:Y:S01]  /*10090*/  FMUL.FTZ R99, R99, R15.reuse ;  /* 0x0000000f63637220 */ /* 0x080fe20000410000 */
[----:B------:R-:W-:Y:S01]  /*100a0*/  FADD.FTZ R46, R130, R47 ;  /* 0x0000002f822e7221 */ /* 0x000fe20000010000 */
        /* <DEDUP_REMOVED lines=13> */
[----:B------:R-:W-:Y:S01]  /*10180*/  FMUL.FTZ R119, R119, R15 ;  /* 0x0000000f77777220 */ /* 0x000fe20000410000 */
[----:B------:R-:W-:Y:S01]  /*10190*/  F2FP.BF16.F32.PACK_AB R142, R33, R142 ;  /* 0x0000008e218e723e */ /* 0x000fe200000010ff */
[----:B------:R-:W-:Y:S01]  /*101a0*/  VIADD R0, R0, 0xffffffff ;  /* 0xffffffff00007836 */ /* 0x000fe20000000000 */
[----:B------:R-:W1:Y:S01]  /*101b0*/  MUFU.EX2 R35, R35 ;  /* 0x0000002300237308 */ /* 0x000e620000000800 */
[----:B--2---:R-:W-:Y:S01]  /*101c0*/  FADD.FTZ R42, R34, R43 ;  /* 0x0000002b222a7221 */ /* 0x004fe20000010000 */
[----:B------:R-:W-:Y:S01]  /*101d0*/  F2FP.BF16.F32.PACK_AB R138, R37, R138 ;  /* 0x0000008a258a723e */ /* 0x000fe200000010ff */
[----:B------:R-:W-:Y:S01]  /*101e0*/  IMAD.MOV.U32 R15, RZ, RZ, R25 ;  /* 0x000000ffff0f7224 */ /* 0x000fe200078e0019 */
[----:B------:R-:W-:-:S02]  /*101f0*/  F2FP.BF16.F32.PACK_AB R134, R41, R134 ;  /* 0x000000862986723e */ /* 0x000fc400000010ff */
[----:B------:R-:W-:Y:S02]  /*10200*/  F2FP.BF16.F32.PACK_AB R128, R44, R128 ;  /* 0x000000802c80723e */ /* 0x000fe400000010ff */
[----:B------:R-:W2:Y:S01]  /*10210*/  MUFU.EX2 R45, R45 ;  /* 0x0000002d002d7308 */ /* 0x000ea20000000800 */
[----:B0-----:R-:W-:Y:S01]  /*10220*/  FADD.FTZ R42, R143, R42 ;  /* 0x0000002a8f2a7221 */ /* 0x001fe20000010000 */
[----:B------:R-:W-:Y:S02]  /*10230*/  F2FP.BF16.F32.PACK_AB R149, R26, R149 ;  /* 0x000000951a95723e */ /* 0x000fe400000010ff */
[----:B------:R-:W-:Y:S02]  /*10240*/  F2FP.BF16.F32.PACK_AB R151, R27, R151 ;  /* 0x000000971b97723e */ /* 0x000fe400000010ff */
[----:B------:R-:W-:Y:S02]  /*10250*/  F2FP.BF16.F32.PACK_AB R145, R30, R145 ;  /* 0x000000911e91723e */ /* 0x000fe400000010ff */
[----:B------:R-:W0:Y:S01]  /*10260*/  MUFU.EX2 R137, R137 ;  /* 0x0000008900897308 */ /* 0x000e220000000800 */
[----:B-1----:R-:W-:Y:S01]  /*10270*/  FADD.FTZ R42, R35, R42 ;  /* 0x0000002a232a7221 */ /* 0x002fe20000010000 */
[----:B------:R-:W-:-:S02]  /*10280*/  F2FP.BF16.F32.PACK_AB R147, R31, R147 ;  /* 0x000000931f93723e */ /* 0x000fc400000010ff */
[----:B------:R-:W-:Y:S02]  /*10290*/  F2FP.BF16.F32.PACK_AB R141, R34, R141 ;  /* 0x0000008d228d723e */ /* 0x000fe400000010ff */
[----:B------:R-:W-:Y:S02]  /*102a0*/  F2FP.BF16.F32.PACK_AB R143, R35, R143 ;  /* 0x0000008f238f723e */ /* 0x000fe400000010ff */
        /* <DEDUP_REMOVED lines=29> */
[----:B------:R-:W-:Y:S01]  /*10480*/  F2FP.BF16.F32.PACK_AB R133, R16, R133 ;  /* 0x000000851085723e */ /* 0x000fe200000010ff */
[----:B------:R-:W-:-:S05]  /*10490*/  IMAD.MOV.U32 R16, RZ, RZ, R152 ;  /* 0x000000ffff107224 */ /* 0x000fca00078e0098 */
        /* <DEDUP_REMOVED lines=11> */
[----:B0-----:R-:W-:-:S07]  /*10550*/  F2FP.BF16.F32.PACK_AB R122, R56, R122 ;  /* 0x0000007a387a723e */ /* 0x001fce00000010ff */
[----:B------:R-:W0:Y:S08]  /*10560*/  MUFU.EX2 R131, R131 ;  /* 0x0000008300837308 */ /* 0x000e300000000800 */
[----:B------:R-:W3:Y:S08]  /*10570*/  MUFU.EX2 R19, R71 ;  /* 0x0000004700137308 */ /* 0x000ef00000000800 */
[----:B------:R4:W-:Y:S08]  /*10580*/  MUFU.EX2 R127, R4 ;  /* 0x00000004007f7308 */ /* 0x0009f00000000800 */
[----:B------:R-:W5:Y:S01]  /*10590*/  MUFU.EX2 R125, R125 ;  /* 0x0000007d007d7308 */ /* 0x000f620000000800 */
[----:B----4-:R-:W-:Y:S01]  /*105a0*/  FADD.FTZ R4, R56, R21 ;  /* 0x0000001538047221 */ /* 0x010fe20000010000 */
[----:B-1----:R-:W-:Y:S01]  /*105b0*/  FADD.FTZ R21, R129, R32 ;  /* 0x0000002081157221 */ /* 0x002fe20000010000 */
[----:B--2---:R-:W-:-:S03]  /*105c0*/  F2FP.BF16.F32.PACK_AB R129, R20, R129 ;  /* 0x000000811481723e */ /* 0x004fc600000010ff */
[----:B------:R-:W-:Y:S02]  /*105d0*/  FADD.FTZ R32, R20, R21 ;  /* 0x0000001514207221 */ /* 0x000fe40000010000 */
[----:B------:R-:W1:Y:S02]  /*105e0*/  MUFU.EX2 R28, R75 ;  /* 0x0000004b001c7308 */ /* 0x000e640000000800 */
[----:B0-----:R-:W-:Y:S01]  /*105f0*/  FADD.FTZ R32, R131, R32 ;  /* 0x0000002083207221 */ /* 0x001fe20000010000 */
[----:B---3--:R-:W-:-:S03]  /*10600*/  F2FP.BF16.F32.PACK_AB R131, R19, R131 ;  /* 0x000000831383723e */ /* 0x008fc600000010ff */
[----:B------:R-:W-:Y:S01]  /*10610*/  FADD.FTZ R32, R19, R32 ;  /* 0x0000002013207221 */ /* 0x000fe20000010000 */
[----:B------:R-:W-:Y:S01]  /*10620*/  IMAD.MOV.U32 R19, RZ, RZ, R153 ;  /* 0x000000ffff137224 */ /* 0x000fe200078e0099 */
[----:B------:R-:W0:Y:S02]  /*10630*/  MUFU.EX2 R78, R78 ;  /* 0x0000004e004e7308 */ /* 0x000e240000000800 */
[----:B-----5:R-:W-:-:S06]  /*10640*/  FADD.FTZ R21, R125, R32 ;  /* 0x000000207d157221 */ /* 0x020fcc0000010000 */
[----:B------:R-:W2:Y:S01]  /*10650*/  MUFU.EX2 R36, R81 ;  /* 0x0000005100247308 */ /* 0x000ea20000000800 */
[C---:B-1----:R-:W-:Y:S01]  /*10660*/  FADD.FTZ R32, R28.reuse, R21 ;  /* 0x000000151c207221 */ /* 0x042fe20000010000 */
[----:B------:R-:W-:-:S03]  /*10670*/  F2FP.BF16.F32.PACK_AB R125, R28, R125 ;  /* 0x0000007d1c7d723e */ /* 0x000fc600000010ff */
[----:B------:R-:W-:-:S03]  /*10680*/  FADD.FTZ R21, R127, R32 ;  /* 0x000000207f157221 */ /* 0x000fc60000010000 */
[----:B------:R-:W1:Y:S01]  /*10690*/  MUFU.EX2 R82, R82 ;  /* 0x0000005200527308 */ /* 0x000e620000000800 */
[C---:B0-----:R-:W-:Y:S01]  /*106a0*/  FADD.FTZ R21, R78.reuse, R21 ;  /* 0x000000154e157221 */ /* 0x041fe20000010000 */
[----:B------:R-:W-:-:S06]  /*106b0*/  F2FP.BF16.F32.PACK_AB R127, R78, R127 ;  /* 0x0000007f4e7f723e */ /* 0x000fcc00000010ff */
[----:B------:R-:W0:Y:S01]  /*106c0*/  MUFU.EX2 R40, R83 ;  /* 0x0000005300287308 */ /* 0x000e220000000800 */
[----:B--2---:R-:W-:-:S07]  /*106d0*/  FADD.FTZ R21, R36, R21 ;  /* 0x0000001524157221 */ /* 0x004fce0000010000 */
[----:B------:R-:W2:Y:S01]  /*106e0*/  MUFU.EX2 R57, R57 ;  /* 0x0000003900397308 */ /* 0x000ea20000000800 */
[C---:B-1----:R-:W-:Y:S01]  /*106f0*/  FADD.FTZ R21, R82.reuse, R21 ;  /* 0x0000001552157221 */ /* 0x042fe20000010000 */
[----:B------:R-:W-:-:S03]  /*10700*/  F2FP.BF16.F32.PACK_AB R121, R82, R36 ;  /* 0x000000245279723e */ /* 0x000fc600000010ff */
[----:B0-----:R-:W-:-:S04]  /*10710*/  FADD.FTZ R21, R40, R21 ;  /* 0x0000001528157221 */ /* 0x001fc80000010000 */
[C---:B--2---:R-:W-:Y:S01]  /*10720*/  FADD.FTZ R3, R57.reuse, R21 ;  /* 0x0000001539037221 */ /* 0x044fe20000010000 */
[----:B------:R-:W-:Y:S01]  /*10730*/  F2FP.BF16.F32.PACK_AB R123, R57, R40 ;  /* 0x00000028397b723e */ /* 0x000fe200000010ff */
[----:B------:R-:W-:Y:S06]  /*10740*/  @P2 BRA `(.L_x_11719) ;  /* 0xffffffc800402947 */ /* 0x000fec000383ffff */
[----:B------:R-:W-:Y:S02]  /*10750*/  IMAD.MOV.U32 R15, RZ, RZ, R25 ;  /* 0x000000ffff0f7224 */ /* 0x000fe400078e0019 */
[----:B------:R-:W-:Y:S02]  /*10760*/  IMAD.MOV.U32 R14, RZ, RZ, R24 ;  /* 0x000000ffff0e7224 */ /* 0x000fe400078e0018 */
[----:B------:R-:W-:Y:S02]  /*10770*/  IMAD.MOV.U32 R16, RZ, RZ, R152 ;  /* 0x000000ffff107224 */ /* 0x000fe400078e0098 */
[----:B------:R-:W-:-:S07]  /*10780*/  IMAD.MOV.U32 R19, RZ, RZ, R153 ;  /* 0x000000ffff137224 */ /* 0x000fce00078e0099 */
.L_x_11701:
        /* <DEDUP_REMOVED lines=20> */
.L_x_11722:
[----:B------:R-:W-:-:S13]  /*108d0*/  ISETP.NE.AND P2, PT, R26, 0x1, PT ;  /* 0x000000011a00780c */ /* 0x000fda0003f45270 */
[----:B------:R-:W0:Y:S02]  /*108e0*/  @P2 LDC.64 R24, c[0x0][0x9e8] ;  /* 0x00027a00ff182b82 */ /* 0x000e240000000a00 */
[----:B0-----:R-:W-:-:S05]  /*108f0*/  @P2 IMAD.HI.U32 R24, R5, R24, RZ ;  /* 0x0000001805182227 */ /* 0x001fca00078e00ff */
[----:B------:R-:W-:-:S07]  /*10900*/  @P2 SHF.R.U32.HI R5, RZ, R25, R24 ;  /* 0x00000019ff052219 */ /* 0x000fce0000011618 */
.L_x_11723:
[----:B------:R-:W-:Y:S05]  /*10910*/  BSYNC B0 ;  /* 0x0000000000007941 */ /* 0x000fea0003800000 */
.L_x_11721:
[----:B------:R-:W-:-:S05]  /*10920*/  IMAD R5, R5, R26, RZ ;  /* 0x0000001a05057224 */ /* 0x000fca00078e02ff */
[----:B------:R-:W-:-:S07]  /*10930*/  VIMNMX R20, R20, R5, !PT ;  /* 0x0000000514147248 */ /* 0x000fce0007fe0100 */
.L_x_11720:
[----:B------:R-:W2:Y:S01]  /*10940*/  LDL R21, [R1+0x18] ;  /* 0x0000180001157983 */ /* 0x000ea20000100800 */
[----:B------:R-:W-:-:S05]  /*10950*/  VIADD R20, R20, 0x7f ;  /* 0x0000007f14147836 */ /* 0x000fca0000000000 */
[----:B------:R-:W-:-:S04]  /*10960*/  SHF.R.S32.HI R5, RZ, 0x1f, R20 ;  /* 0x0000001fff057819 */ /* 0x000fc80000011414 */
[----:B------:R-:W-:-:S04]  /*10970*/  LEA.HI R5, R5, R20, RZ, 0x7 ;  /* 0x0000001405057211 */ /* 0x000fc800078f38ff */
[----:B------:R-:W-:-:S04]  /*10980*/  SHF.R.S32.HI R5, RZ, 0x7, R5 ;  /* 0x00000007ff057819 */ /* 0x000fc80000011405 */
[----:B--2---:R-:W-:-:S04]  /*10990*/  VIMNMX R21, R21, R5, !PT ;  /* 0x0000000515157248 */ /* 0x004fc80007fe0100 */
[----:B------:R-:W-:Y:S01]  /*109a0*/  ISETP.GE.AND P2, PT, R0, R21, PT ;  /* 0x000000150000720c */ /* 0x000fe20003f46270 */
[----:B------:R0:W-:-:S12]  /*109b0*/  STL [R1+0x4], R21 ;  /* 0x0000041501007387 */ /* 0x0001d80000100800 */
[----:B0-----:R-:W-:Y:S05]  /*109c0*/  @!P2 BRA `(.L_x_11724) ;  /* 0x0000002400c0a947 */ /* 0x001fea0003800000 */
[----:B------:R-:W-:Y:S02]  /*109d0*/  IMAD.MOV.U32 R23, RZ, RZ, R15 ;  /* 0x000000ffff177224 */ /* 0x000fe400078e000f */
[----:B------:R-:W-:Y:S02]  /*109e0*/  IMAD.MOV.U32 R5, RZ, RZ, R14 ;  /* 0x000000ffff057224 */ /* 0x000fe400078e000e */
[----:B------:R-:W-:Y:S02]  /*109f0*/  IMAD.MOV.U32 R20, RZ, RZ, R19 ;  /* 0x000000ffff147224 */ /* 0x000fe400078e0013 */
[----:B------:R-:W-:-:S07]  /*10a00*/  IMAD.MOV.U32 R152, RZ, RZ, R16 ;  /* 0x000000ffff987224 */ /* 0x000fce00078e0010 */
.L_x_11734:
        /* <DEDUP_REMOVED lines=11> */
.L_x_11726:
[----:B------:R-:W-:Y:S01]  /*10ac0*/  IMAD R14, R16, 0x8, R2 ;  /* 0x00000008100e7824 */ /* 0x000fe200078e0202 */
[----:B------:R-:W-:-:S04]  /*10ad0*/  SHF.L.U32 R15, R19, 0x1f, RZ ;  /* 0x0000001f130f7819 */ /* 0x000fc800000006ff */
[----:B------:R0:W1:Y:S01]  /*10ae0*/  SYNCS.PHASECHK.TRANS64.TRYWAIT P3, [R14+URZ+0x16830], R15 ;  /* 0x0168300f0e0075a7 */ /* 0x000062000806017f */
[----:B------:R-:W-:Y:S05]  /*10af0*/  @!P0 BRA `(.L_x_11727) ;  /* 0x0000000000048947 */ /* 0x000fea0003800000 */
[----:B------:R-:W-:Y:S01]  /*10b00*/  BPT.TRAP 0x1 ;  /* 0x000000040000795c */ /* 0x000fe20000300000 */
.L_x_11727:
[----:B------:R-:W-:Y:S04]  /*10b10*/  BSSY B0, `(.L_x_11725) ;  /* 0x0000004000007945 */ /* 0x000fe80003800000 */
[----:B-1----:R-:W-:Y:S05]  /*10b20*/  @P3 BRA `(.L_x_11728) ;  /* 0x0000000000083947 */ /* 0x002fea0003800000 */
[----:B------:R-:W1:Y:S02]  /*10b30*/  SYNCS.PHASECHK.TRANS64.TRYWAIT P3, [R14+URZ+0x16830], R15 ;  /* 0x0168300f0e0075a7 */ /* 0x000e64000806017f */
[----:B-1----:R-:W-:Y:S05]  /*10b40*/  @!P3 BRA `(.L_x_11729) ;  /* 0x000000e000e4b947 */ /* 0x002fea0003800000 */
.L_x_11728:
[----:B------:R-:W-:Y:S05]  /*10b50*/  BSYNC B0 ;  /* 0x0000000000007941 */ /* 0x000fea0003800000 */
.L_x_11725:
[----:B01----:R-:W2:Y:S01]  /*10b60*/  LDL R14, [R1+0xc] ;  /* 0x00000c00010e7983 */ /* 0x003ea20000100800 */
[----:B------:R-:W0:Y:S01]  /*10b70*/  S2R R21, SR_TID.X ;  /* 0x0000000000157919 */ /* 0x000e220000002100 */
[----:B------:R-:W-:Y:S05]  /*10b80*/  WARPSYNC.ALL ;  /* 0x0000000000007948 */ /* 0x000fea0003800000 */
[----:B------:R-:W-:Y:S01]  /*10b90*/  IMAD.MOV.U32 R15, RZ, RZ, 0x40000040 ;  /* 0x40000040ff0f7424 */ /* 0x000fe200078e00ff */
[----:B0-----:R-:W-:-:S05]  /*10ba0*/  SHF.R.U32.HI R21, RZ, 0x7, R21 ;  /* 0x00000007ff157819 */ /* 0x001fca0000011615 */
[----:B------:R-:W-:Y:S01]  /*10bb0*/  VIADD R21, R21, 0x8 ;  /* 0x0000000815157836 */ /* 0x000fe20000000000 */
[----:B------:R-:W-:Y:S01]  /*10bc0*/  R2UR UR8, R6 ;  /* 0x00000000060872ca */ /* 0x000fe200000e0000 */
[----:B------:R-:W-:Y:S01]  /*10bd0*/  IMAD.MOV.U32 R25, RZ, RZ, 0x40000040 ;  /* 0x40000040ff197424 */ /* 0x000fe200078e00ff */
[----:B------:R-:W-:Y:S01]  /*10be0*/  R2UR UR9, R7 ;  /* 0x00000000070972ca */ /* 0x000fe200000e0000 */
[----:B------:R-:W-:Y:S01]  /*10bf0*/  IMAD.MOV.U32 R27, RZ, RZ, 0x40000040 ;  /* 0x40000040ff1b7424 */ /* 0x000fe200078e00ff */
[----:B------:R-:W-:Y:S02]  /*10c00*/  R2UR UR11, R15 ;  /* 0x000000000f0b72ca */ /* 0x000fe400000e0000 */
[----:B------:R-:W-:Y:S02]  /*10c10*/  R2UR UR15, R25 ;  /* 0x00000000190f72ca */ /* 0x000fe400000e0000 */
[----:B------:R-:W-:Y:S02]  /*10c20*/  R2UR UR19, R27 ;  /* 0x000000001b1372ca */ /* 0x000fe400000e0000 */
[----:B------:R-:W-:-:S02]  /*10c30*/  R2UR UR12, R12 ;  /* 0x000000000c0c72ca */ /* 0x000fc400000e0000 */
[----:B------:R-:W-:Y:S01]  /*10c40*/  R2UR UR13, R13 ;  /* 0x000000000d0d72ca */ /* 0x000fe200000e0000 */
[----:B------:R0:W-:Y:S01]  /*10c50*/  BAR.SYNC.DEFER_BLOCKING R21, 0x100 ;  /* 0x000400150000751d */ /* 0x0001e20000010000 */
[----:B------:R-:W-:Y:S02]  /*10c60*/  R2UR UR16, R10 ;  /* 0x000000000a1072ca */ /* 0x000fe400000e0000 */
[----:B------:R-:W-:Y:S01]  /*10c70*/  R2UR UR17, R11 ;  /* 0x000000000b1172ca */ /* 0x000fe200000e0000 */
[----:B--2---:R-:W-:-:S04]  /*10c80*/  IMAD R14, R16, 0x400, R14 ;  /* 0x00000400100e7824 */ /* 0x004fc800078e020e */
[C---:B------:R-:W-:Y:S01]  /*10c90*/  VIADD R24, R14.reuse, 0x2 ;  /* 0x000000020e187836 */ /* 0x040fe20000000000 */
[C---:B------:R-:W-:Y:S01]  /*10ca0*/  R2UR UR10, R14.reuse ;  /* 0x000000000e0a72ca */ /* 0x040fe200000e0000 */
[----:B------:R-:W-:-:S03]  /*10cb0*/  VIADD R26, R14, 0x4 ;  /* 0x000000040e1a7836 */ /* 0x000fc60000000000 */
[----:B------:R-:W-:Y:S02]  /*10cc0*/  R2UR UR14, R24 ;  /* 0x00000000180e72ca */ /* 0x000fe400000e0000 */
[----:B------:R-:W-:Y:S02]  /*10cd0*/  R2UR UR18, R26 ;  /* 0x000000001a1272ca */ /* 0x000fe400000e0000 */
[----:B------:R-:W-:-:S06]  /*10ce0*/  WARPGROUP.ARRIVE ;  /* 0x00000000000079c5 */ /* 0x000fcc0000000000 */
[----:B------:R-:W-:Y:S03]  /*10cf0*/  HGMMA.64x128x16.F32.BF16 R24, gdesc[UR8], RZ, !UPT, gsb0 ;  /* 0x01e00000081879f0 */ /* 0x000fe6000c0018ff */
[----:B------:R-:W-:Y:S02]  /*10d00*/  WARPGROUP.DEPBAR.LE gsb0, 0x0 ;  /* 0x00008000000079c5 */ /* 0x000fe40000010000 */
[----:B------:R-:W-:-:S07]  /*10d10*/  WARPGROUP.ARRIVE ;  /* 0x00000000000079c5 */ /* 0x000fce0000000000 */
        /* <DEDUP_REMOVED lines=16> */
.L_x_11731:
[----:B------:R-:W-:Y:S01]  /*10e20*/  SHF.L.U32 R14, R20, 0x1f, RZ ;  /* 0x0000001f140e7819 */ /* 0x000fe200000006ff */
[----:B------:R-:W-:-:S04]  /*10e30*/  IMAD R15, R152, 0x8, R2 ;  /* 0x00000008980f7824 */ /* 0x000fc800078e0202 */
[----:B------:R0:W1:Y:S01]  /*10e40*/  SYNCS.PHASECHK.TRANS64.TRYWAIT P2, [R15+URZ+0x16850], R14 ;  /* 0x0168500e0f0075a7 */ /* 0x000062000804017f */
[----:B------:R-:W-:Y:S05]  /*10e50*/  @!P0 BRA `(.L_x_11732) ;  /* 0x0000000000048947 */ /* 0x000fea0003800000 */
[----:B------:R-:W-:Y:S01]  /*10e60*/  BPT.TRAP 0x1 ;  /* 0x000000040000795c */ /* 0x000fe20000300000 */
.L_x_11732:
[----:B-1----:R-:W-:Y:S05]  /*10e70*/  @P2 BRA `(.L_x_11730) ;  /* 0x0000000000082947 */ /* 0x002fea0003800000 */
[----:B------:R-:W1:Y:S02]  /*10e80*/  SYNCS.PHASECHK.TRANS64.TRYWAIT P2, [R15+URZ+0x16850], R14 ;  /* 0x0168500e0f0075a7 */ /* 0x000e64000804017f */
[----:B-1----:R-:W-:Y:S05]  /*10e90*/  @!P2 BRA `(.L_x_11733) ;  /* 0x000000e00024a947 */ /* 0x002fea0003800000 */
.L_x_11730:
[----:B01----:R-:W-:Y:S01]  /*10ea0*/  VIADD R14, R2, 0x400 ;  /* 0x00000400020e7836 */ /* 0x003fe20000000000 */
[----:B------:R-:W-:Y:S05]  /*10eb0*/  WARPSYNC.ALL ;  /* 0x0000000000007948 */ /* 0x000fea0003800000 */
[----:B------:R-:W-:-:S04]  /*10ec0*/  SHF.R.U32.HI R14, RZ, 0x4, R14 ;  /* 0x00000004ff0e7819 */ /* 0x000fc8000001160e */
        /* <DEDUP_REMOVED lines=21> */
[----:B------:R-:W-:Y:S01]  /*11020*/  HGMMA.64x64x16.F32.BF16 R88, R148, gdesc[UR8].tnspB, R88, gsb0 ;  /* 0x40e0000894587df0 */ /* 0x000fe20008001858 */
        /* <DEDUP_REMOVED lines=11> */
[----:B------:R-:W-:Y:S01]  /*110e0*/  UMOV UR41, UR6 ;  /* 0x0000000600297c82 */ /* 0x000fe20008000000 */
[----:B------:R-:W-:Y:S01]  /*110f0*/  MUFU.TANH R26, R26 ;  /* 0x0000001a001a7308 */ /* 0x000fe20000002400 */
[----:B------:R-:W-:Y:S01]  /*11100*/  FMUL.FTZ R73, R79, UR27 ;  /* 0x0000001b4f497c20 */ /* 0x000fe20008410000 */
[----:B------:R-:W-:Y:S01]  /*11110*/  FMUL.FTZ R63, R63, UR27 ;  /* 0x0000001b3f3f7c20 */ /* 0x000fe20008410000 */
[----:B------:R-:W-:Y:S01]  /*11120*/  FMUL.FTZ R66, R66, UR27 ;  /* 0x0000001b42427c20 */ /* 0x000fe20008410000 */
[----:B------:R-:W-:Y:S01]  /*11130*/  FMUL.FTZ R67, R67, UR27 ;  /* 0x0000001b43437c20 */ /* 0x000fe20008410000 */
[----:B------:R-:W0:Y:S03]  /*11140*/  S2R R81, SR_TID.X ;  /* 0x0000000000517919 */ /* 0x000e260000002100 */
[----:B------:R-:W-:Y:S08]  /*11150*/  MUFU.TANH R27, R27 ;  /* 0x0000001b001b7308 */ /* 0x000ff00000002400 */
[----:B------:R-:W-:Y:S08]  /*11160*/  MUFU.TANH R29, R29 ;  /* 0x0000001d001d7308 */ /* 0x000ff00000002400 */
[----:B------:R-:W-:Y:S08]  /*11170*/  MUFU.TANH R42, R42 ;  /* 0x0000002a002a7308 */ /* 0x000ff00000002400 */
[----:B------:R-:W-:Y:S01]  /*11180*/  MUFU.TANH R43, R43 ;  /* 0x0000002b002b7308 */ /* 0x000fe20000002400 */
[----:B0-----:R-:W-:-:S07]  /*11190*/  ISETP.GE.U32.AND P2, PT, R81, 0x180, PT ;  /* 0x000001805100780c */ /* 0x001fce0003f46070 */
        /* <DEDUP_REMOVED lines=23> */
[----:B------:R-:W-:Y:S01]  /*11310*/  SHF.R.U32.HI R80, RZ, 0x7, R81 ;  /* 0x00000007ff507819 */ /* 0x000fe20000011651 */
        /* <DEDUP_REMOVED lines=18> */
[----:B------:R-:W-:Y:S01]  /*11440*/  FMUL.FTZ R15, R24, UR27 ;  /* 0x0000001b180f7c20 */ /* 0x000fe20008410000 */
[----:B------:R-:W-:Y:S01]  /*11450*/  FMUL.FTZ R24, R28, UR27 ;  /* 0x0000001b1c187c20 */ /* 0x000fe20008410000 */
[----:B------:R-:W-:Y:S01]  /*11460*/  R2UR UR10, R14 ;  /* 0x000000000e0a72ca */ /* 0x000fe200000e0000 */
        /* <DEDUP_REMOVED lines=15> */
[----:B------:R-:W-:-:S03]  /*11560*/  FMUL.FTZ R75, R83, UR27 ;  /* 0x0000001b534b7c20 */ /* 0x000fc60008410000 */
[----:B------:R-:W1:Y:S08]  /*11570*/  MUFU.TANH R24, R24 ;  /* 0x0000001800187308 */ /* 0x000e700000002400 */
[----:B------:R-:W2:Y:S01]  /*11580*/  MUFU.TANH R28, R28 ;  /* 0x0000001c001c7308 */ /* 0x000ea20000002400 */
[----:B0-----:R-:W-:-:S04]  /*11590*/  FMNMX.FTZ R14, R15, R5, !PT ;  /* 0x000000050f0e7209 */ /* 0x001fc80007810000 */
[----:B------:R-:W-:-:S03]  /*115a0*/  FMNMX.FTZ R14, R21, R14, !PT ;  /* 0x0000000e150e7209 */ /* 0x000fc60007810000 */
[----:B------:R-:W0:Y:S01]  /*115b0*/  MUFU.TANH R36, R36 ;  /* 0x0000002400247308 */ /* 0x000e220000002400 */
[----:B-1----:R-:W-:-:S04]  /*115c0*/  FMNMX.FTZ R14, R24, R14, !PT ;  /* 0x0000000e180e7209 */ /* 0x002fc80007810000 */
[----:B------:R-:W-:-:S03]  /*115d0*/  FMNMX.FTZ R14, R25, R14, !PT ;  /* 0x0000000e190e7209 */ /* 0x000fc60007810000 */
[----:B------:R-:W-:Y:S01]  /*115e0*/  MUFU.TANH R46, R46 ;  /* 0x0000002e002e7308 */ /* 0x000fe20000002400 */
[----:B------:R-:W-:-:S04]  /*115f0*/  FMNMX.FTZ R14, R26, R14, !PT ;  /* 0x0000000e1a0e7209 */ /* 0x000fc80007810000 */
[----:B------:R-:W-:-:S03]  /*11600*/  FMNMX.FTZ R14, R27, R14, !PT ;  /* 0x0000000e1b0e7209 */ /* 0x000fc60007810000 */
[----:B------:R-:W-:Y:S01]  /*11610*/  MUFU.TANH R54, R54 ;  /* 0x0000003600367308 */ /* 0x000fe20000002400 */
[----:B--2---:R-:W-:-:S04]  /*11620*/  FMNMX.FTZ R14, R28, R14, !PT ;  /* 0x0000000e1c0e7209 */ /* 0x004fc80007810000 */
[----:B------:R-:W-:-:S03]  /*11630*/  FMNMX.FTZ R14, R29, R14, !PT ;  /* 0x0000000e1d0e7209 */ /* 0x000fc60007810000 */
[----:B------:R-:W-:Y:S01]  /*11640*/  MUFU.TANH R55, R55 ;  /* 0x0000003700377308 */ /* 0x000fe20000002400 */
[----:B------:R-:W-:-:S04]  /*11650*/  FMNMX.FTZ R14, R30, R14, !PT ;  /* 0x0000000e1e0e7209 */ /* 0x000fc80007810000 */
[----:B------:R-:W-:-:S03]  /*11660*/  FMNMX.FTZ R14, R31, R14, !PT ;  /* 0x0000000e1f0e7209 */ /* 0x000fc60007810000 */
[----:B------:R-:W-:Y:S01]  /*11670*/  MUFU.TANH R56, R56 ;  /* 0x0000003800387308 */ /* 0x000fe20000002400 */
[----:B------:R-:W-:-:S04]  /*11680*/  FMNMX.FTZ R14, R34, R14, !PT ;  /* 0x0000000e220e7209 */ /* 0x000fc80007810000 */
[----:B0-----:R-:W-:Y:S01]  /*11690*/  FMNMX.FTZ R14, R36, R14, !PT ;  /* 0x0000000e240e7209 */ /* 0x001fe20007810000 */
        /* <DEDUP_REMOVED lines=10> */
[----:B------:R-:W-:-:S06]  /*11740*/  WARPGROUP.ARRIVE ;  /* 0x00000000000079c5 */ /* 0x000fcc0000000000 */
[----:B------:R-:W1:Y:S01]  /*11750*/  MUFU.TANH R48, R48 ;  /* 0x0000003000307308 */ /* 0x000e620000002400 */
[----:B------:R-:W-:Y:S07]  /*11760*/  HGMMA.64x64x16.F32.BF16 R88, R136, gdesc[UR8].tnspB, R88, gsb0 ;  /* 0x40e0000888587df0 */ /* 0x000fee0008001858 */
[----:B------:R-:W2:Y:S01]  /*11770*/  MUFU.TANH R50, R50 ;  /* 0x0000003200327308 */ /* 0x000ea20000002400 */
[----:B0-----:R-:W-:-:S04]  /*11780*/  FMNMX.FTZ R14, R38, R14, !PT ;  /* 0x0000000e260e7209 */ /* 0x001fc80007810000 */
[----:B------:R-:W-:-:S03]  /*11790*/  FMNMX.FTZ R14, R40, R14, !PT ;  /* 0x0000000e280e7209 */ /* 0x000fc60007810000 */
[----:B------:R-:W0:Y:S01]  /*117a0*/  MUFU.TANH R57, R57 ;  /* 0x0000003900397308 */ /* 0x000e220000002400 */
[----:B------:R-:W-:-:S04]  /*117b0*/  FMNMX.FTZ R14, R42, R14, !PT ;  /* 0x0000000e2a0e7209 */ /* 0x000fc80007810000 */
[----:B------:R-:W-:-:S03]  /*117c0*/  FMNMX.FTZ R14, R43, R14, !PT ;  /* 0x0000000e2b0e7209 */ /* 0x000fc60007810000 */
[----:B------:R-:W3:Y:S01]  /*117d0*/  MUFU.TANH R60, R60 ;  /* 0x0000003c003c7308 */ /* 0x000ee20000002400 */
[----:B------:R-:W-:-:S04]  /*117e0*/  FMNMX.FTZ R14, R46, R14, !PT ;  /* 0x0000000e2e0e7209 */ /* 0x000fc80007810000 */
[----:B-1----:R-:W-:-:S03]  /*117f0*/  FMNMX.FTZ R14, R48, R14, !PT ;  /* 0x0000000e300e7209 */ /* 0x002fc60007810000 */
[----:B------:R-:W1:Y:S01]  /*11800*/  MUFU.TANH R65, R65 ;  /* 0x0000004100417308 */ /* 0x000e620000002400 */
[----:B--2---:R-:W-:-:S04]  /*11810*/  FMNMX.FTZ R14, R50, R14, !PT ;  /* 0x0000000e320e7209 */ /* 0x004fc80007810000 */
[----:B------:R-:W-:-:S03]  /*11820*/  FMNMX.FTZ R14, R51, R14, !PT ;  /* 0x0000000e330e7209 */ /* 0x000fc60007810000 */
[----:B------:R-:W2:Y:S01]  /*11830*/  MUFU.TANH R147, R147 ;  /* 0x0000009300937308 */ /* 0x000ea20000002400 */
[----:B------:R-:W-:-:S04]  /*11840*/  FMNMX.FTZ R14, R53, R14, !PT ;  /* 0x0000000e350e7209 */ /* 0x000fc80007810000 */
[----:B------:R-:W-:-:S03]  /*11850*/  FMNMX.FTZ R14, R54, R14, !PT ;  /* 0x0000000e360e7209 */ /* 0x000fc60007810000 */
[----:B------:R-:W4:Y:S01]  /*11860*/  MUFU.TANH R145, R145 ;  /* 0x0000009100917308 */ /* 0x000f220000002400 */
[----:B------:R-:W-:-:S04]  /*11870*/  FMNMX.FTZ R14, R55, R14, !PT ;  /* 0x0000000e370e7209 */ /* 0x000fc80007810000 */
[----:B------:R-:W-:-:S03]  /*11880*/  FMNMX.FTZ R14, R56, R14, !PT ;  /* 0x0000000e380e7209 */ /* 0x000fc60007810000 */
[----:B------:R-:W5:Y:S01]  /*11890*/  MUFU.TANH R143, R143 ;  /* 0x0000008f008f7308 */ /* 0x000f620000002400 */
[----:B0-----:R-:W-:-:S04]  /*118a0*/  FMNMX.FTZ R14, R57, R14, !PT ;  /* 0x0000000e390e7209 */ /* 0x001fc80007810000 */
[----:B------:R-:W-:-:S03]  /*118b0*/  FMNMX.FTZ R14, R58, R14, !PT ;  /* 0x0000000e3a0e7209 */ /* 0x000fc60007810000 */
[----:B------:R-:W0:Y:S01]  /*118c0*/  MUFU.TANH R141, R141 ;  /* 0x0000008d008d7308 */ /* 0x000e220000002400 */
[----:B------:R-:W-:-:S04]  /*118d0*/  FMNMX.FTZ R14, R59, R14, !PT ;  /* 0x0000000e3b0e7209 */ /* 0x000fc80007810000 */
[----:B---3--:R-:W-:-:S03]  /*118e0*/  FMNMX.FTZ R14, R60, R14, !PT ;  /* 0x0000000e3c0e7209 */ /* 0x008fc60007810000 */
[----:B------:R-:W3:Y:S01]  /*118f0*/  MUFU.TANH R32, R32 ;  /* 0x0000002000207308 */ /* 0x000ee20000002400 */
[----:B------:R-:W-:-:S04]  /*11900*/  FMNMX.FTZ R14, R61, R14, !PT ;  /* 0x0000000e3d0e7209 */ /* 0x000fc80007810000 */
[----:B------:R-:W-:Y:S01]  /*11910*/  FMNMX.FTZ R14, R62, R14, !PT ;  /* 0x0000000e3e0e7209 */ /* 0x000fe20007810000 */
[----:B------:R-:W-:-:S03]  /*11920*/  WARPGROUP.DEPBAR.LE gsb0, 0x0 ;  /* 0x00008000000079c5 */ /* 0x000fc60000010000 */
[----:B-1----:R-:W-:Y:S01]  /*11930*/  FMNMX.FTZ R14, R65, R14, !PT ;  /* 0x0000000e410e7209 */ /* 0x002fe20007810000 */
[----:B------:R-:W1:Y:S01]  /*11940*/  MUFU.TANH R33, R33 ;  /* 0x0000002100217308 */ /* 0x000e620000002400 */
[----:B------:R-:W-:Y:S02]  /*11950*/  WARPGROUP.ARRIVE ;  /* 0x00000000000079c5 */ /* 0x000fe40000000000 */
[----:B------:R-:W-:-:S05]  /*11960*/  FMNMX.FTZ R14, R64, R14, !PT ;  /* 0x0000000e400e7209 */ /* 0x000fca0007810000 */
[----:B------:R-:W2:Y:S01]  /*11970*/  SHFL.BFLY PT, R72, R14, 0x2, 0x1f ;  /* 0x0c401f000e487f89 */ /* 0x000ea200000e0000 */
[----:B------:R-:W1:Y:S08]  /*11980*/  MUFU.TANH R35, R35 ;  /* 0x0000002300237308 */ /* 0x000e700000002400 */
[----:B------:R-:W1:Y:S08]  /*11990*/  MUFU.TANH R37, R37 ;  /* 0x0000002500257308 */ /* 0x000e700000002400 */
[----:B------:R-:W1:Y:S01]  /*119a0*/  MUFU.TANH R39, R39 ;  /* 0x0000002700277308 */ /* 0x000e620000002400 */
[----:B--2---:R-:W-:-:S07]  /*119b0*/  FMNMX.FTZ R14, R14, R72, !PT ;  /* 0x000000480e0e7209 */ /* 0x004fce0007810000 */
[----:B------:R-:W2:Y:S01]  /*119c0*/  MUFU.TANH R41, R41 ;  /* 0x0000002900297308 */ /* 0x000ea20000002400 */
[----:B------:R-:W-:Y:S01]  /*119d0*/  FMUL.FTZ R72, R78, UR27 ;  /* 0x0000001b4e487c20 */ /* 0x000fe20008410000 */
[----:B------:R-:W4:Y:S06]  /*119e0*/  SHFL.BFLY PT, R77, R14, 0x1, 0x1f ;  /* 0x0c201f000e4d7f89 */ /* 0x000f2c00000e0000 */
[----:B------:R-:W2:Y:S08]  /*119f0*/  MUFU.TANH R44, R44 ;  /* 0x0000002c002c7308 */ /* 0x000eb00000002400 */
[----:B------:R-:W2:Y:S08]  /*11a00*/  MUFU.TANH R45, R45 ;  /* 0x0000002d002d7308 */ /* 0x000eb00000002400 */
[----:B------:R-:W2:Y:S01]  /*11a10*/  MUFU.TANH R47, R47 ;  /* 0x0000002f002f7308 */ /* 0x000ea20000002400 */
[----:B----4-:R-:W-:Y:S01]  /*11a20*/  FMNMX.FTZ R14, R14, R77, !PT ;  /* 0x0000004d0e0e7209 */ /* 0x010fe20007810000 */
[----:B------:R-:W-:-:S06]  /*11a30*/  FMUL.FTZ R77, R87, UR27 ;  /* 0x0000001b574d7c20 */ /* 0x000fcc0008410000 */
[----:B------:R-:W4:Y:S01]  /*11a40*/  MUFU.TANH R49, R49 ;  /* 0x0000003100317308 */ /* 0x000f220000002400 */
[C---:B------:R-:W-:Y:S01]  /*11a50*/  FMUL.FTZ R79, R14.reuse, UR41 ;  /* 0x000000290e4f7c20 */ /* 0x040fe20008410000 */
[----:B------:R-:W-:-:S03]  /*11a60*/  FADD.FTZ R5, -R14, R5 ;  /* 0x000000050e057221 */ /* 0x000fc60000010100 */
[--C-:B------:R-:W-:Y:S01]  /*11a70*/  FFMA.FTZ R148, R15, UR41, -R79.reuse ;  /* 0x000000290f947c23 */ /* 0x100fe2000801084f */
[----:B------:R-:W-:Y:S01]  /*11a80*/  FMNMX.FTZ R15, R154, R23, !PT ;  /* 0x000000179a0f7209 */ /* 0x000fe20007810000 */
[--C-:B------:R-:W-:Y:S01]  /*11a90*/  FFMA.FTZ R150, R24, UR41, -R79.reuse ;  /* 0x0000002918967c23 */ /* 0x100fe2000801084f */
[----:B------:R-:W4:Y:S01]  /*11aa0*/  MUFU.TANH R52, R52 ;  /* 0x0000003400347308 */ /* 0x000f220000002400 */
[--C-:B------:R-:W-:Y:S01]  /*11ab0*/  FFMA.FTZ R78, R25, UR41, -R79.reuse ;  /* 0x00000029194e7c23 */ /* 0x100fe2000801084f */
[----:B------:R-:W-:Y:S01]  /*11ac0*/  FMNMX.FTZ R15, R153, R15, !PT ;  /* 0x0000000f990f7209 */ /* 0x000fe20007810000 */
[----:B------:R-:W-:Y:S02]  /*11ad0*/  VIADD R24, R20, 0x200 ;  /* 0x0000020014187836 */ /* 0x000fe40000000000 */
[--C-:B------:R-:W-:Y:S01]  /*11ae0*/  FFMA.FTZ R144, R26, UR41, -R79.reuse ;  /* 0x000000291a907c23 */ /* 0x100fe2000801084f */
[----:B------:R-:W-:Y:S01]  /*11af0*/  IMAD.MOV.U32 R25, RZ, RZ, 0x40000040 ;  /* 0x40000040ff197424 */ /* 0x000fe200078e00ff */
[----:B------:R-:W-:Y:S01]  /*11b00*/  FMNMX.FTZ R15, R151, R15, !PT ;  /* 0x0000000f970f7209 */ /* 0x000fe20007810000 */
[--C-:B------:R-:W-:Y:S01]  /*11b10*/  FFMA.FTZ R26, R27, UR41, -R79.reuse ;  /* 0x000000291b1a7c23 */ /* 0x100fe2000801084f */
[----:B------:R-:W4:Y:S01]  /*11b20*/  MUFU.TANH R63, R63 ;  /* 0x0000003f003f7308 */ /* 0x000f220000002400 */
[----:B------:R-:W-:Y:S01]  /*11b30*/  R2UR UR10, R24 ;  /* 0x00000000180a72ca */ /* 0x000fe200000e0000 */
[--C-:B------:R-:W-:Y:S01]  /*11b40*/  FFMA.FTZ R27, R36, UR41, -R79.reuse ;  /* 0x00000029241b7c23 */ /* 0x100fe2000801084f */
[----:B------:R-:W-:Y:S01]  /*11b50*/  FMNMX.FTZ R15, R149, R15, !PT ;  /* 0x0000000f950f7209 */ /* 0x000fe20007810000 */
[--C-:B------:R-:W-:Y:S01]  /*11b60*/  FFMA.FTZ R36, R48, UR41, -R79.reuse ;  /* 0x0000002930247c23 */ /* 0x100fe2000801084f */
[----:B------:R-:W-:Y:S01]  /*11b70*/  R2UR UR11, R25 ;  /* 0x00000000190b72ca */ /* 0x000fe200000e0000 */
[----:B------:R-:W-:Y:S01]  /*11b80*/  IMAD.MOV.U32 R25, RZ, RZ, 0x40000040 ;  /* 0x40000040ff197424 */ /* 0x000fe200078e00ff */
[----:B------:R-:W-:Y:S01]  /*11b90*/  FMNMX.FTZ R15, R147, R15, !PT ;  /* 0x0000000f930f7209 */ /* 0x000fe20007810000 */
[----:B------:R-:W4:Y:S01]  /*11ba0*/  MUFU.TANH R66, R66 ;  /* 0x0000004200427308 */ /* 0x000f220000002400 */
[--C-:B------:R-:W-:Y:S01]  /*11bb0*/  FFMA.FTZ R146, R28, UR41, -R79.reuse ;  /* 0x000000291c927c23 */ /* 0x100fe2000801084f */
[--C-:B------:R-:W-:Y:S01]  /*11bc0*/  FFMA.FTZ R28, R29, UR41, -R79.reuse ;  /* 0x000000291d1c7c23 */ /* 0x100fe2000801084f */
[----:B------:R-:W-:Y:S01]  /*11bd0*/  FMNMX.FTZ R15, R145, R15, !PT ;  /* 0x0000000f910f7209 */ /* 0x000fe20007810000 */
[--C-:B------:R-:W-:Y:S01]  /*11be0*/  FFMA.FTZ R29, R31, UR41, -R79.reuse ;  /* 0x000000291f1d7c23 */ /* 0x100fe2000801084f */
[--C-:B------:R-:W-:Y:S01]  /*11bf0*/  FFMA.FTZ R31, R43, UR41, -R79.reuse ;  /* 0x000000292b1f7c23 */ /* 0x100fe2000801084f */
[--C-:B------:R-:W-:Y:S01]  /*11c00*/  FFMA.FTZ R43, R56, UR41, -R79.reuse ;  /* 0x00000029382b7c23 */ /* 0x100fe2000801084f */
[----:B-----5:R-:W-:Y:S01]  /*11c10*/  FMNMX.FTZ R15, R143, R15, !PT ;  /* 0x0000000f8f0f7209 */ /* 0x020fe20007810000 */
[----:B------:R-:W5:Y:S01]  /*11c20*/  MUFU.TANH R67, R67 ;  /* 0x0000004300437308 */ /* 0x000f620000002400 */
[----:B------:R-:W-:Y:S01]  /*11c30*/  FMUL.FTZ R5, R5, UR41 ;  /* 0x0000002905057c20 */ /* 0x000fe20008410000 */
[----:B------:R-:W-:Y:S01]  /*11c40*/  HGMMA.64x64x16.F32.BF16 R88, R132, gdesc[UR8].tnspB, R88, gsb0 ;  /* 0x40e0000884587df0 */ /* 0x000fe20008001858 */
[----:B0-----:R-:W-:Y:S01]  /*11c50*/  FMNMX.FTZ R15, R141, R15, !PT ;  /* 0x0000000f8d0f7209 */ /* 0x001fe20007810000 */
[--C-:B------:R-:W-:Y:S01]  /*11c60*/  FFMA.FTZ R21, R21, UR41, -R79.reuse ;  /* 0x0000002915157c23 */ /* 0x100fe2000801084f */
[----:B------:R-:W-:Y:S01]  /*11c70*/  R2UR UR11, R25 ;  /* 0x00000000190b72ca */ /* 0x000fe200000e0000 */
[----:B------:R-:W-:Y:S01]  /*11c80*/  IMAD.MOV.U32 R25, RZ, RZ, 0x40000040 ;  /* 0x40000040ff197424 */ /* 0x000fe200078e00ff */
[----:B---3--:R-:W-:Y:S01]  /*11c90*/  FMNMX.FTZ R15, R32, R15, !PT ;  /* 0x0000000f200f7209 */ /* 0x008fe20007810000 */
[----:B------:R-:W0:Y:S01]  /*11ca0*/  MUFU.TANH R68, R68 ;  /* 0x0000004400447308 */ /* 0x000e220000002400 */
[--C-:B------:R-:W-:Y:S01]  /*11cb0*/  FFMA.FTZ R142, R34, UR41, -R79.reuse ;  /* 0x00000029228e7c23 */ /* 0x100fe2000801084f */
[--C-:B------:R-:W-:Y:S01]  /*11cc0*/  FFMA.FTZ R140, R30, UR41, -R79.reuse ;  /* 0x000000291e8c7c23 */ /* 0x100fe2000801084f */
[----:B-1----:R-:W-:Y:S01]  /*11cd0*/  FMNMX.FTZ R15, R33, R15, !PT ;  /* 0x0000000f210f7209 */ /* 0x002fe20007810000 */
[--C-:B------:R-:W-:Y:S01]  /*11ce0*/  FFMA.FTZ R34, R53, UR41, -R79.reuse ;  /* 0x0000002935227c23 */ /* 0x100fe2000801084f */
[--C-:B------:R-:W-:Y:S01]  /*11cf0*/  FFMA.FTZ R30, R40, UR41, -R79.reuse ;  /* 0x00000029281e7c23 */ /* 0x100fe2000801084f */
[--C-:B------:R-:W-:Y:S01]  /*11d00*/  FFMA.FTZ R53, R61, UR41, -R79.reuse ;  /* 0x000000293d357c23 */ /* 0x100fe2000801084f */
[----:B------:R-:W-:Y:S01]  /*11d10*/  FMNMX.FTZ R15, R35, R15, !PT ;  /* 0x0000000f230f7209 */ /* 0x000fe20007810000 */
[----:B------:R-:W1:Y:S01]  /*11d20*/  MUFU.TANH R69, R69 ;  /* 0x0000004500457308 */ /* 0x000e620000002400 */
[--C-:B------:R-:W-:Y:S01]  /*11d30*/  FFMA.FTZ R40, R54, UR41, -R79.reuse ;  /* 0x0000002936287c23 */ /* 0x100fe2000801084f */
[--C-:B------:R-:W-:Y:S01]  /*11d40*/  FFMA.FTZ R136, R38, UR41, -R79.reuse ;  /* 0x0000002926887c23 */ /* 0x100fe2000801084f */
[----:B------:R-:W-:Y:S01]  /*11d50*/  FMNMX.FTZ R15, R37, R15, !PT ;  /* 0x0000000f250f7209 */ /* 0x000fe20007810000 */
[--C-:B------:R-:W-:Y:S01]  /*11d60*/  FFMA.FTZ R54, R62, UR41, -R79.reuse ;  /* 0x000000293e367c23 */ /* 0x100fe2000801084f */
[--C-:B------:R-:W-:Y:S01]  /*11d70*/  FFMA.FTZ R38, R51, UR41, -R79.reuse ;  /* 0x0000002933267c23 */ /* 0x100fe2000801084f */
[--C-:B------:R-:W-:Y:S01]  /*11d80*/  FFMA.FTZ R51, R60, UR41, -R79.reuse ;  /* 0x000000293c337c23 */ /* 0x100fe2000801084f */
[----:B------:R-:W-:Y:S01]  /*11d90*/  FMNMX.FTZ R15, R39, R15, !PT ;  /* 0x0000000f270f7209 */ /* 0x000fe20007810000 */
[----:B------:R-:W3:Y:S01]  /*11da0*/  MUFU.TANH R70, R70 ;  /* 0x0000004600467308 */ /* 0x000ee20000002400 */
[--C-:B------:R-:W-:Y:S01]  /*11db0*/  FFMA.FTZ R64, R64, UR41, -R79.reuse ;  /* 0x0000002940407c23 */ /* 0x100fe2000801084f */
[--C-:B------:R-:W-:Y:S01]  /*11dc0*/  FFMA.FTZ R138, R42, UR41, -R79.reuse ;  /* 0x000000292a8a7c23 */ /* 0x100fe2000801084f */
[----:B--2---:R-:W-:Y:S01]  /*11dd0*/  FMNMX.FTZ R15, R41, R15, !PT ;  /* 0x0000000f290f7209 */ /* 0x004fe20007810000 */
[--C-:B------:R-:W-:Y:S01]  /*11de0*/  FFMA.FTZ R42, R55, UR41, -R79.reuse ;  /* 0x00000029372a7c23 */ /* 0x100fe2000801084f */
[----:B------:R-:W-:-:S02]  /*11df0*/  FFMA.FTZ R55, R65, UR41, -R79 ;  /* 0x0000002941377c23 */ /* 0x000fc4000801084f */
[----:B------:R-:W-:Y:S01]  /*11e00*/  FMNMX.FTZ R15, R44, R15, !PT ;  /* 0x0000000f2c0f7209 */ /* 0x000fe20007810000 */
[----:B------:R-:W2:Y:S03]  /*11e10*/  MUFU.TANH R71, R71 ;  /* 0x0000004700477308 */ /* 0x000ea60000002400 */
[----:B------:R-:W-:-:S04]  /*11e20*/  FMNMX.FTZ R15, R45, R15, !PT ;  /* 0x0000000f2d0f7209 */ /* 0x000fc80007810000 */
[----:B------:R-:W-:Y:S01]  /*11e30*/  FMNMX.FTZ R15, R47, R15, !PT ;  /* 0x0000000f2f0f7209 */ /* 0x000fe20007810000 */
[----:B------:R-:W2:Y:S03]  /*11e40*/  MUFU.TANH R72, R72 ;  /* 0x0000004800487308 */ /* 0x000ea60000002400 */
[----:B----4-:R-:W-:-:S04]  /*11e50*/  FMNMX.FTZ R15, R49, R15, !PT ;  /* 0x0000000f310f7209 */ /* 0x010fc80007810000 */
[----:B------:R-:W-:Y:S01]  /*11e60*/  FMNMX.FTZ R15, R52, R15, !PT ;  /* 0x0000000f340f7209 */ /* 0x000fe20007810000 */
[----:B------:R-:W4:Y:S03]  /*11e70*/  MUFU.TANH R73, R73 ;  /* 0x0000004900497308 */ /* 0x000f260000002400 */
[----:B------:R-:W-:-:S04]  /*11e80*/  FMNMX.FTZ R15, R63, R15, !PT ;  /* 0x0000000f3f0f7209 */ /* 0x000fc80007810000 */
[----:B------:R-:W-:Y:S01]  /*11e90*/  FMNMX.FTZ R15, R66, R15, !PT ;  /* 0x0000000f420f7209 */ /* 0x000fe20007810000 */
[----:B------:R-:W4:Y:S03]  /*11ea0*/  MUFU.TANH R74, R74 ;  /* 0x0000004a004a7308 */ /* 0x000f260000002400 */
[----:B-----5:R-:W-:-:S04]  /*11eb0*/  FMNMX.FTZ R15, R67, R15, !PT ;  /* 0x0000000f430f7209 */ /* 0x020fc80007810000 */
[----:B0-----:R-:W-:Y:S01]  /*11ec0*/  FMNMX.FTZ R15, R68, R15, !PT ;  /* 0x0000000f440f7209 */ /* 0x001fe20007810000 */
[----:B------:R-:W0:Y:S03]  /*11ed0*/  MUFU.TANH R75, R75 ;  /* 0x0000004b004b7308 */ /* 0x000e260000002400 */
[----:B-1----:R-:W-:-:S04]  /*11ee0*/  FMNMX.FTZ R15, R69, R15, !PT ;  /* 0x0000000f450f7209 */ /* 0x002fc80007810000 */
[----:B---3--:R-:W-:Y:S01]  /*11ef0*/  FMNMX.FTZ R24, R70, R15, !PT ;  /* 0x0000000f46187209 */ /* 0x008fe20007810000 */
[----:B------:R-:W1:Y:S03]  /*11f00*/  MUFU.TANH R76, R76 ;  /* 0x0000004c004c7308 */ /* 0x000e660000002400 */
[----:B--2---:R-:W-:-:S04]  /*11f10*/  FMNMX.FTZ R15, R71, R24, !PT ;  /* 0x00000018470f7209 */ /* 0x004fc80007810000 */
[----:B------:R-:W-:Y:S01]  /*11f20*/  FMNMX.FTZ R24, R72, R15, !PT ;  /* 0x0000000f48187209 */ /* 0x000fe20007810000 */
[----:B------:R-:W2:Y:S01]  /*11f30*/  MUFU.TANH R77, R77 ;  /* 0x0000004d004d7308 */ /* 0x000ea20000002400 */
[----:B------:R-:W-:Y:S02]  /*11f40*/  WARPGROUP.DEPBAR.LE gsb0, 0x0 ;  /* 0x00008000000079c5 */ /* 0x000fe40000010000 */
[----:B----4-:R-:W-:Y:S01]  /*11f50*/  FMNMX.FTZ R15, R73, R24, !PT ;  /* 0x00000018490f7209 */ /* 0x010fe20007810000 */
[----:B------:R-:W-:Y:S01]  /*11f60*/  WARPGROUP.ARRIVE ;  /* 0x00000000000079c5 */ /* 0x000fe20000000000 */
[--C-:B------:R-:W-:Y:S01]  /*11f70*/  FFMA.FTZ R132, R46, UR41, -R79.reuse ;  /* 0x000000292e847c23 */ /* 0x100fe2000801084f */
[--C-:B------:R-:W-:Y:S01]  /*11f80*/  FFMA.FTZ R46, R57, UR41, -R79.reuse ;  /* 0x00000029392e7c23 */ /* 0x100fe2000801084f */
[----:B------:R-:W-:Y:S01]  /*11f90*/  FMNMX.FTZ R24, R74, R15, !PT ;  /* 0x0000000f4a187209 */ /* 0x000fe20007810000 */
[--C-:B------:R-:W-:Y:S01]  /*11fa0*/  FFMA.FTZ R134, R50, UR41, -R79.reuse ;  /* 0x0000002932867c23 */ /* 0x100fe2000801084f */
[----:B------:R-:W-:Y:S01]  /*11fb0*/  FFMA.FTZ R50, R59, UR41, -R79 ;  /* 0x000000293b327c23 */ /* 0x000fe2000801084f */
[----:B------:R-:W-:Y:S01]  /*11fc0*/  MUFU.EX2 R5, R5 ;  /* 0x0000000500057308 */ /* 0x000fe20000000800 */
[----:B0-----:R-:W-:-:S04]  /*11fd0*/  FMNMX.FTZ R15, R75, R24, !PT ;  /* 0x000000184b0f7209 */ /* 0x001fc80007810000 */
[----:B-1----:R-:W-:-:S03]  /*11fe0*/  FMNMX.FTZ R24, R76, R15, !PT ;  /* 0x0000000f4c187209 */ /* 0x002fc60007810000 */
[----:B------:R-:W0:Y:S01]  /*11ff0*/  MUFU.EX2 R148, R148 ;  /* 0x0000009400947308 */ /* 0x000e220000000800 */
[----:B--2---:R-:W-:Y:S01]  /*12000*/  FMNMX.FTZ R15, R77, R24, !PT ;  /* 0x000000184d0f7209 */ /* 0x004fe20007810000 */
[----:B------:R-:W-:-:S04]  /*12010*/  VIADD R24, R20, 0x280 ;  /* 0x0000028014187836 */ /* 0x000fc80000000000 */
[----:B------:R-:W1:Y:S01]  /*12020*/  SHFL.BFLY PT, R48, R15, 0x2, 0x1f ;  /* 0x0c401f000f307f89 */ /* 0x000e6200000e0000 */
[----:B------:R-:W-:Y:S01]  /*12030*/  R2UR UR10, R24 ;  /* 0x00000000180a72ca */ /* 0x000fe200000e0000 */
[----:B------:R-:W-:Y:S08]  /*12040*/  MUFU.EX2 R21, R21 ;  /* 0x0000001500157308 */ /* 0x000ff00000000800 */
[----:B------:R-:W-:Y:S04]  /*12050*/  MUFU.EX2 R150, R150 ;  /* 0x0000009600967308 */ /* 0x000fe80000000800 */
[----:B------:R-:W-:Y:S01]  /*12060*/  HGMMA.64x64x16.F32.BF16 R88, R128, gdesc[UR8].tnspB, R88, gsb0 ;  /* 0x40e0000880587df0 */ /* 0x000fe20008001858 */
[----:B------:R-:W-:Y:S01]  /*12070*/  R2UR UR11, R25 ;  /* 0x00000000190b72ca */ /* 0x000fe200000e0000 */
[----:B------:R-:W-:-:S02]  /*12080*/  IMAD.MOV.U32 R25, RZ, RZ, 0x40000040 ;  /* 0x40000040ff197424 */ /* 0x000fc400078e00ff */
[----:B------:R-:W-:Y:S01]  /*12090*/  MUFU.EX2 R78, R78 ;  /* 0x0000004e004e7308 */ /* 0x000fe20000000800 */
[----:B-1----:R-:W-:Y:S01]  /*120a0*/  FMNMX.FTZ R15, R15, R48, !PT ;  /* 0x000000300f0f7209 */ /* 0x002fe20007810000 */
[----:B------:R-:W-:-:S06]  /*120b0*/  FFMA.FTZ R48, R58, UR41, -R79 ;  /* 0x000000293a307c23 */ /* 0x000fcc000801084f */
[----:B------:R-:W-:Y:S01]  /*120c0*/  MUFU.EX2 R144, R144 ;  /* 0x0000009000907308 */ /* 0x000fe20000000800 */
[----:B------:R-:W1:Y:S01]  /*120d0*/  SHFL.BFLY PT, R24, R15, 0x1, 0x1f ;  /* 0x0c201f000f187f89 */ /* 0x000e6200000e0000 */
[----:B0-----:R-:W-:-:S06]  /*120e0*/  FFMA.FTZ R4, R5, R4, R148 ;  /* 0x0000000405047223 */ /* 0x001fcc0000010094 */
        /* <DEDUP_REMOVED lines=9> */
[----:B------:R-:W2:Y:S01]  /*12180*/  LDL R39, [R1+0x4] ;  /* 0x0000040001277983 */ /* 0x000ea20000100800 */
[----:B------:R-:W-:Y:S02]  /*12190*/  VIADD R24, R20, 0x300 ;  /* 0x0000030014187836 */ /* 0x000fe40000000000 */
[--C-:B------:R-:W-:Y:S01]  /*121a0*/  FFMA.FTZ R57, R154, UR41, -R58.reuse ;  /* 0x000000299a397c23 */ /* 0x100fe2000801083a */
[--C-:B------:R-:W-:Y:S01]  /*121b0*/  FFMA.FTZ R59, R153, UR41, -R58.reuse ;  /* 0x00000029993b7c23 */ /* 0x100fe2000801083a */
[----:B------:R-:W-:Y:S01]  /*121c0*/  FFMA.FTZ R151, R151, UR41, -R58 ;  /* 0x0000002997977c23 */ /* 0x000fe2000801083a */
[----:B------:R-:W-:Y:S01]  /*121d0*/  MUFU.EX2 R56, R56 ;  /* 0x0000003800387308 */ /* 0x000fe20000000800 */
[----:B------:R-:W-:Y:S01]  /*121e0*/  R2UR UR10, R24 ;  /* 0x00000000180a72ca */ /* 0x000fe200000e0000 */
[----:B------:R-:W-:-:S02]  /*121f0*/  VIADD R24, R20, 0x380 ;  /* 0x0000038014187836 */ /* 0x000fc40000000000 */
        /* <DEDUP_REMOVED lines=11> */
[----:B------:R-:W-:Y:S01]  /*122b0*/  MUFU.EX2 R29, R29 ;  /* 0x0000001d001d7308 */ /* 0x000fe20000000800 */
[----:B------:R-:W-:Y:S02]  /*122c0*/  WARPGROUP.DEPBAR.LE gsb0, 0x0 ;  /* 0x00008000000079c5 */ /* 0x000fe40000010000 */
[----:B------:R-:W-:-:S05]  /*122d0*/  WARPGROUP.ARRIVE ;  /* 0x00000000000079c5 */ /* 0x000fca0000000000 */
[----:B------:R-:W1:Y:S01]  /*122e0*/  MUFU.EX2 R59, R59 ;  /* 0x0000003b003b7308 */ /* 0x000e620000000800 */
[--C-:B------:R-:W-:Y:S01]  /*122f0*/  FFMA.FTZ R135, R52, UR41, -R58.reuse ;  /* 0x0000002934877c23 */ /* 0x100fe2000801083a */
[----:B------:R-:W-:-:S06]  /*12300*/  FFMA.FTZ R133, R47, UR41, -R58 ;  /* 0x000000292f857c23 */ /* 0x000fcc000801083a */
[----:B------:R-:W3:Y:S01]  /*12310*/  MUFU.EX2 R151, R151 ;  /* 0x0000009700977308 */ /* 0x000ee20000000800 */
[----:B------:R-:W-:Y:S01]  /*12320*/  HGMMA.64x64x16.F32.BF16 R88, R124, gdesc[UR8].tnspB, R88, gsb0 ;  /* 0x40e000087c587df0 */ /* 0x000fe20008001858 */
[----:B------:R-:W-:Y:S01]  /*12330*/  R2UR UR10, R24 ;  /* 0x00000000180a72ca */ /* 0x000fe200000e0000 */
[----:B------:R-:W-:Y:S01]  /*12340*/  @!P1 IMAD R24, R16, 0x8, R2 ;  /* 0x0000000810189824 */ /* 0x000fe200078e0202 */
[----:B------:R-:W-:Y:S01]  /*12350*/  R2UR UR11, R25 ;  /* 0x00000000190b72ca */ /* 0x000fe200000e0000 */
[----:B------:R-:W-:Y:S02]  /*12360*/  VIADD R25, R80, 0x9 ;  /* 0x0000000950197836 */ /* 0x000fe40000000000 */
[--C-:B------:R-:W-:Y:S01]  /*12370*/  FFMA.FTZ R20, R45, UR41, -R58.reuse ;  /* 0x000000292d147c23 */ /* 0x100fe2000801083a */
[----:B------:R-:W-:Y:S01]  /*12380*/  @!P1 VIADD R24, R24, 0x16840 ;  /* 0x0001684018189836 */ /* 0x000fe20000000000 */
[----:B------:R-:W4:Y:S01]  /*12390*/  MUFU.EX2 R61, R61 ;  /* 0x0000003d003d7308 */ /* 0x000f220000000800 */
[----:B0-----:R-:W-:Y:S01]  /*123a0*/  FFMA.FTZ R44, R56, R3, R57 ;  /* 0x00000003382c7223 */ /* 0x001fe20000010039 */
[----:B------:R-:W-:Y:S01]  /*123b0*/  SEL R37, R25, 0x9, !P2 ;  /* 0x0000000919257807 */ /* 0x000fe20005000000 */
[----:B------:R-:W-:-:S05]  /*123c0*/  FFMA.FTZ R35, R41, UR41, -R58 ;  /* 0x0000002929237c23 */ /* 0x000fca000801083a */
[----:B------:R-:W0:Y:S08]  /*123d0*/  MUFU.EX2 R60, R60 ;  /* 0x0000003c003c7308 */ /* 0x000e300000000800 */
        /* <DEDUP_REMOVED lines=8> */
[----:B------:R-:W-:Y:S01]  /*12460*/  WARPGROUP.ARRIVE ;  /* 0x00000000000079c5 */ /* 0x000fe20000000000 */
[----:B------:R-:W-:Y:S01]  /*12470*/  @!P1 PRMT R25, RZ, 0x654, R24 ;  /* 0x00000654ff199816 */ /* 0x000fe20000000018 */
[----:B------:R-:W-:Y:S01]  /*12480*/  FADD.FTZ R3, R21, R4 ;  /* 0x0000000415037221 */ /* 0x000fe20000010000 */
[----:B-1----:R-:W-:Y:S02]  /*12490*/  FADD.FTZ R44, R59, R44 ;  /* 0x0000002c3b2c7221 */ /* 0x002fe40000010000 */
[----:B------:R-:W1:Y:S01]  /*124a0*/  MUFU.EX2 R27, R27 ;  /* 0x0000001b001b7308 */ /* 0x000e620000000800 */
[----:B------:R-:W-:Y:S01]  /*124b0*/  HGMMA.64x64x16.F32.BF16 R88, R120, gdesc[UR8].tnspB, R88, gsb0 ;  /* 0x40e0000878587df0 */ /* 0x000fe20008001858 */
[----:B---3--:R-:W-:-:S06]  /*124c0*/  FADD.FTZ R44, R151, R44 ;  /* 0x0000002c972c7221 */ /* 0x008fcc0000010000 */
[----:B------:R-:W3:Y:S08]  /*124d0*/  MUFU.EX2 R33, R33 ;  /* 0x0000002100217308 */ /* 0x000ef00000000800 */
[----:B------:R-:W3:Y:S08]  /*124e0*/  MUFU.EX2 R136, R136 ;  /* 0x0000008800887308 */ /* 0x000ef00000000800 */
[----:B------:R1:W-:Y:S08]  /*124f0*/  MUFU.EX2 R23, R64 ;  /* 0x0000004000177308 */ /* 0x0003f00000000800 */
[----:B------:R-:W3:Y:S08]  /*12500*/  MUFU.EX2 R137, R137 ;  /* 0x0000008900897308 */ /* 0x000ef00000000800 */
[----:B------:R-:W3:Y:S08]  /*12510*/  MUFU.EX2 R30, R30 ;  /* 0x0000001e001e7308 */ /* 0x000ef00000000800 */
[----:B------:R-:W3:Y:S08]  /*12520*/  MUFU.EX2 R35, R35 ;  /* 0x0000002300237308 */ /* 0x000ef00000000800 */
[----:B------:R-:W3:Y:S08]  /*12530*/  MUFU.EX2 R138, R138 ;  /* 0x0000008a008a7308 */ /* 0x000ef00000000800 */
[----:B------:R-:W3:Y:S01]  /*12540*/  MUFU.EX2 R139, R139 ;  /* 0x0000008b008b7308 */ /* 0x000ee20000000800 */
[----:B------:R-:W-:-:S07]  /*12550*/  FFMA.FTZ R49, R49, UR41, -R58 ;  /* 0x0000002931317c23 */ /* 0x000fce000801083a */
[----:B------:R-:W3:Y:S01]  /*12560*/  MUFU.EX2 R31, R31 ;  /* 0x0000001f001f7308 */ /* 0x000ee20000000800 */
[----:B------:R-:W-:Y:S02]  /*12570*/  WARPGROUP.DEPBAR.LE gsb0, 0x0 ;  /* 0x00008000000079c5 */ /* 0x000fe40000010000 */
[----:B------:R4:W-:Y:S06]  /*12580*/  BAR.ARV R37, 0x100 ;  /* 0x000400250000751d */ /* 0x0009ec0000002000 */
[----:B------:R0:W-:Y:S01]  /*12590*/  @!P1 SYNCS.ARRIVE.TRANS64.RED.A1T0 RZ, [R25+URZ], RZ ;  /* 0x000000ff19ff99a7 */ /* 0x0001e2000810043f */
[----:B------:R-:W3:Y:S01]  /*125a0*/  MUFU.EX2 R20, R20 ;  /* 0x0000001400147308 */ /* 0x000ee20000000800 */
[----:B0-----:R-:W-:-:S07]  /*125b0*/  @!P1 IMAD R25, R152, 0x8, R2 ;  /* 0x0000000898199824 */ /* 0x001fce00078e0202 */
[----:B------:R-:W0:Y:S01]  /*125c0*/  MUFU.EX2 R132, R132 ;  /* 0x0000008400847308 */ /* 0x000e220000000800 */
[----:B------:R-:W-:Y:S02]  /*125d0*/  @!P1 VIADD R4, R25, 0x16860 ;  /* 0x0001686019049836 */ /* 0x000fe40000000000 */
[----:B------:R-:W-:Y:S01]  /*125e0*/  FADD.FTZ R25, R150, R3 ;  /* 0x0000000396197221 */ /* 0x000fe20000010000 */
[----:B----4-:R-:W-:-:S03]  /*125f0*/  FADD.FTZ R37, R61, R44 ;  /* 0x0000002c3d257221 */ /* 0x010fc60000010000 */
[----:B------:R-:W-:Y:S01]  /*12600*/  FADD.FTZ R25, R78, R25 ;  /* 0x000000194e197221 */ /* 0x000fe20000010000 */
[----:B------:R-:W-:Y:S01]  /*12610*/  FADD.FTZ R44, R60, R37 ;  /* 0x000000253c2c7221 */ /* 0x000fe20000010000 */
[----:B------:R-:W4:Y:S02]  /*12620*/  MUFU.EX2 R133, R133 ;  /* 0x0000008500857308 */ /* 0x000f240000000800 */
[----:B------:R-:W-:Y:S01]  /*12630*/  FADD.FTZ R25, R144, R25 ;  /* 0x0000001990197221 */ /* 0x000fe20000010000 */
[----:B-----5:R-:W-:-:S03]  /*12640*/  FADD.FTZ R52, R145, R44 ;  /* 0x0000002c91347221 */ /* 0x020fc60000010000 */
[----:B------:R-:W-:Y:S01]  /*12650*/  FADD.FTZ R25, R26, R25 ;  /* 0x000000191a197221 */ /* 0x000fe20000010000 */
[----:B------:R-:W-:Y:S01]  /*12660*/  FADD.FTZ R37, R147, R52 ;  /* 0x0000003493257221 */ /* 0x000fe20000010000 */
[----:B------:R-:W5:Y:S02]  /*12670*/  MUFU.EX2 R36, R36 ;  /* 0x0000002400247308 */ /* 0x000f640000000800 */
[----:B------:R-:W-:Y:S01]  /*12680*/  FADD.FTZ R25, R146, R25 ;  /* 0x0000001992197221 */ /* 0x000fe20000010000 */
[----:B------:R-:W-:-:S03]  /*12690*/  FADD.FTZ R52, R62, R37 ;  /* 0x000000253e347221 */ /* 0x000fc60000010000 */
[----:B------:R-:W-:Y:S02]  /*126a0*/  FADD.FTZ R25, R28, R25 ;  /* 0x000000191c197221 */ /* 0x000fe40000010000 */
[----:B------:R-:W-:Y:S02]  /*126b0*/  MUFU.EX2 R134, R134 ;  /* 0x0000008600867308 */ /* 0x000fe40000000800 */
[----:B-1----:R-:W-:Y:S01]  /*126c0*/  FADD.FTZ R64, R140, R25 ;  /* 0x000000198c407221 */ /* 0x002fe20000010000 */
[----:B------:R-:W-:-:S03]  /*126d0*/  FADD.FTZ R25, R141, R52 ;  /* 0x000000348d197221 */ /* 0x000fc60000010000 */
[----:B------:R-:W-:Y:S01]  /*126e0*/  FADD.FTZ R37, R29, R64 ;  /* 0x000000401d257221 */ /* 0x000fe20000010000 */
[----:B------:R-:W-:Y:S01]  /*126f0*/  FADD.FTZ R52, R32, R25 ;  /* 0x0000001920347221 */ /* 0x000fe20000010000 */
[----:B------:R-:W-:Y:S02]  /*12700*/  MUFU.EX2 R38, R38 ;  /* 0x0000002600267308 */ /* 0x000fe40000000800 */
[----:B------:R-:W-:Y:S01]  /*12710*/  FADD.FTZ R64, R142, R37 ;  /* 0x000000258e407221 */ /* 0x000fe20000010000 */
[----:B------:R-:W-:-:S03]  /*12720*/  FADD.FTZ R52, R143, R52 ;  /* 0x000000348f347221 */ /* 0x000fc60000010000 */
[----:B------:R-:W-:Y:S01]  /*12730*/  FADD.FTZ R25, R27, R64 ;  /* 0x000000401b197221 */ /* 0x000fe20000010000 */
[----:B---3--:R-:W-:Y:S01]  /*12740*/  FADD.FTZ R52, R33, R52 ;  /* 0x0000003421347221 */ /* 0x008fe20000010000 */
[----:B------:R-:W-:Y:S02]  /*12750*/  MUFU.EX2 R34, R34 ;  /* 0x0000002200227308 */ /* 0x000fe40000000800 */
[----:B------:R-:W-:Y:S01]  /*12760*/  FADD.FTZ R25, R136, R25 ;  /* 0x0000001988197221 */ /* 0x000fe20000010000 */
[----:B------:R-:W-:Y:S01]  /*12770*/  FADD.FTZ R52, R137, R52 ;  /* 0x0000003489347221 */ /* 0x000fe20000010000 */
[----:B------:R-:W-:Y:S02]  /*12780*/  FFMA.FTZ R3, R63, UR41, -R58 ;  /* 0x000000293f037c23 */ /* 0x000fe4000801083a */
[----:B------:R-:W-:Y:S01]  /*12790*/  FADD.FTZ R25, R30, R25 ;  /* 0x000000191e197221 */ /* 0x000fe20000010000 */
[----:B------:R-:W-:Y:S01]  /*127a0*/  FADD.FTZ R52, R35, R52 ;  /* 0x0000003423347221 */ /* 0x000fe20000010000 */
[----:B------:R-:W1:Y:S01]  /*127b0*/  MUFU.EX2 R24, R49 ;  /* 0x0000003100187308 */ /* 0x000e620000000800 */
[----:B------:R-:W-:Y:S01]  /*127c0*/  F2FP.BF16.F32.PACK_AB R148, R21, R148 ;  /* 0x000000941594723e */ /* 0x000fe200000010ff */
[----:B------:R-:W-:Y:S01]  /*127d0*/  FADD.FTZ R64, R138, R25 ;  /* 0x000000198a407221 */ /* 0x000fe20000010000 */
[----:B------:R-:W-:Y:S01]  /*127e0*/  @!P1 PRMT R4, RZ, 0x654, R4 ;  /* 0x00000654ff049816 */ /* 0x000fe20000000004 */
[----:B------:R-:W-:Y:S01]  /*127f0*/  FADD.FTZ R21, R139, R52 ;  /* 0x000000348b157221 */ /* 0x000fe20000010000 */
[----:B------:R-:W-:-:S03]  /*12800*/  FFMA.FTZ R129, R66, UR41, -R58 ;  /* 0x0000002942817c23 */ /* 0x000fc6000801083a */
[----:B------:R-:W3:Y:S01]  /*12810*/  MUFU.EX2 R135, R135 ;  /* 0x0000008700877308 */ /* 0x000ee20000000800 */
[----:B------:R-:W-:Y:S01]  /*12820*/  FADD.FTZ R25, R31, R64 ;  /* 0x000000401f197221 */ /* 0x000fe20000010000 */
[----:B------:R0:W-:Y:S01]  /*12830*/  @!P1 SYNCS.ARRIVE.TRANS64.RED.A1T0 RZ, [R4+URZ], RZ ;  /* 0x000000ff04ff99a7 */ /* 0x0001e2000810043f */
[----:B------:R-:W-:-:S05]  /*12840*/  FADD.FTZ R52, R20, R21 ;  /* 0x0000001514347221 */ /* 0x000fca0000010000 */
[----:B------:R-:W2:Y:S01]  /*12850*/  MUFU.EX2 R3, R3 ;  /* 0x0000000300037308 */ /* 0x000ea20000000800 */
[----:B0-----:R-:W-:Y:S01]  /*12860*/  FFMA.FTZ R4, R67, UR41, -R58 ;  /* 0x0000002943047c23 */ /* 0x001fe2000801083a */
[----:B------:R-:W-:Y:S01]  /*12870*/  FADD.FTZ R25, R132, R25 ;  /* 0x0000001984197221 */ /* 0x000fe20000010000 */
[----:B----4-:R-:W-:Y:S01]  /*12880*/  FADD.FTZ R21, R133, R52 ;  /* 0x0000003485157221 */ /* 0x010fe20000010000 */
[----:B------:R-:W-:-:S04]  /*12890*/  FFMA.FTZ R131, R68, UR41, -R58 ;  /* 0x0000002944837c23 */ /* 0x000fc8000801083a */
[----:B------:R-:W0:Y:S01]  /*128a0*/  MUFU.EX2 R129, R129 ;  /* 0x0000008100817308 */ /* 0x000e220000000800 */
[----:B------:R-:W-:Y:S01]  /*128b0*/  F2FP.BF16.F32.PACK_AB R146, R28, R146 ;  /* 0x000000921c92723e */ /* 0x000fe200000010ff */
[----:B-----5:R-:W-:Y:S01]  /*128c0*/  FADD.FTZ R25, R36, R25 ;  /* 0x0000001924197221 */ /* 0x020fe20000010000 */
[----:B-1----:R-:W-:Y:S01]  /*128d0*/  FADD.FTZ R28, R24, R21 ;  /* 0x00000015181c7221 */ /* 0x002fe20000010000 */
[----:B------:R-:W-:-:S04]  /*128e0*/  FFMA.FTZ R44, R69, UR41, -R58 ;  /* 0x00000029452c7c23 */ /* 0x000fc8000801083a */
[----:B------:R-:W1:Y:S01]  /*128f0*/  MUFU.EX2 R40, R40 ;  /* 0x0000002800287308 */ /* 0x000e620000000800 */
[----:B------:R-:W-:Y:S01]  /*12900*/  FADD.FTZ R25, R134, R25 ;  /* 0x0000001986197221 */ /* 0x000fe20000010000 */
[----:B---3--:R-:W-:-:S06]  /*12910*/  FADD.FTZ R28, R135, R28 ;  /* 0x0000001c871c7221 */ /* 0x008fcc0000010000 */
[----:B------:R-:W3:Y:S01]  /*12920*/  MUFU.EX2 R4, R4 ;  /* 0x0000000400047308 */ /* 0x000ee20000000800 */
[----:B------:R-:W-:Y:S01]  /*12930*/  FFMA.FTZ R125, R70, UR41, -R58 ;  /* 0x00000029467d7c23 */ /* 0x000fe2000801083a */
[----:B------:R-:W-:-:S06]  /*12940*/  FADD.FTZ R25, R38, R25 ;  /* 0x0000001926197221 */ /* 0x000fcc0000010000 */
[----:B------:R-:W4:Y:S01]  /*12950*/  MUFU.EX2 R42, R42 ;  /* 0x0000002a002a7308 */ /* 0x000f220000000800 */
[----:B--2---:R-:W-:-:S07]  /*12960*/  FADD.FTZ R28, R3, R28 ;  /* 0x0000001c031c7221 */ /* 0x004fce0000010000 */
[----:B------:R-:W2:Y:S01]  /*12970*/  MUFU.EX2 R131, R131 ;  /* 0x0000008300837308 */ /* 0x000ea20000000800 */
[----:B------:R-:W-:Y:S01]  /*12980*/  FFMA.FTZ R71, R71, UR41, -R58 ;  /* 0x0000002947477c23 */ /* 0x000fe2000801083a */
[----:B------:R-:W-:-:S06]  /*12990*/  FADD.FTZ R25, R34, R25 ;  /* 0x0000001922197221 */ /* 0x000fcc0000010000 */
[----:B------:R-:W5:Y:S01]  /*129a0*/  MUFU.EX2 R43, R43 ;  /* 0x0000002b002b7308 */ /* 0x000f620000000800 */
[----:B0-----:R-:W-:Y:S01]  /*129b0*/  FADD.FTZ R21, R129, R28 ;  /* 0x0000001c81157221 */ /* 0x001fe20000010000 */
[----:B------:R-:W-:-:S06]  /*129c0*/  FFMA.FTZ R72, R72, UR41, -R58 ;  /* 0x0000002948487c23 */ /* 0x000fcc000801083a */
[----:B------:R-:W0:Y:S01]  /*129d0*/  MUFU.EX2 R44, R44 ;  /* 0x0000002c002c7308 */ /* 0x000e220000000800 */
[----:B------:R-:W-:Y:S01]  /*129e0*/  F2FP.BF16.F32.PACK_AB R144, R26, R144 ;  /* 0x000000901a90723e */ /* 0x000fe200000010ff */
[----:B-1----:R-:W-:-:S06]  /*129f0*/  FADD.FTZ R25, R40, R25 ;  /* 0x0000001928197221 */ /* 0x002fcc0000010000 */
[----:B------:R-:W1:Y:S01]  /*12a00*/  MUFU.EX2 R46, R46 ;  /* 0x0000002e002e7308 */ /* 0x000e620000000800 */
[----:B---3--:R-:W-:Y:S01]  /*12a10*/  FADD.FTZ R28, R4, R21 ;  /* 0x00000015041c7221 */ /* 0x008fe20000010000 */
[----:B------:R-:W-:-:S06]  /*12a20*/  FFMA.FTZ R73, R73, UR41, -R58 ;  /* 0x0000002949497c23 */ /* 0x000fcc000801083a */
[----:B------:R-:W3:Y:S01]  /*12a30*/  MUFU.EX2 R125, R125 ;  /* 0x0000007d007d7308 */ /* 0x000ee20000000800 */
[----:B------:R-:W-:Y:S01]  /*12a40*/  F2FP.BF16.F32.PACK_AB R136, R30, R136 ;  /* 0x000000881e88723e */ /* 0x000fe200000010ff */
[----:B----4-:R-:W-:-:S06]  /*12a50*/  FADD.FTZ R30, R42, R25 ;  /* 0x000000192a1e7221 */ /* 0x010fcc0000010000 */
[----:B------:R-:W4:Y:S01]  /*12a60*/  MUFU.EX2 R48, R48 ;  /* 0x0000003000307308 */ /* 0x000f220000000800 */
[----:B--2---:R-:W-:Y:S01]  /*12a70*/  FADD.FTZ R21, R131, R28 ;  /* 0x0000001c83157221 */ /* 0x004fe20000010000 */
[----:B------:R-:W-:-:S06]  /*12a80*/  FFMA.FTZ R74, R74, UR41, -R58 ;  /* 0x000000294a4a7c23 */ /* 0x000fcc000801083a */
[----:B------:R-:W2:Y:S01]  /*12a90*/  MUFU.EX2 R26, R71 ;  /* 0x00000047001a7308 */ /* 0x000ea20000000800 */
[----:B------:R-:W-:Y:S01]  /*12aa0*/  F2FP.BF16.F32.PACK_AB R139, R20, R139 ;  /* 0x0000008b148b723e */ /* 0x000fe200000010ff */
[----:B-----5:R-:W-:-:S06]  /*12ab0*/  FADD.FTZ R25, R43, R30 ;  /* 0x0000001e2b197221 */ /* 0x020fcc0000010000 */
[----:B------:R-:W5:Y:S01]  /*12ac0*/  MUFU.EX2 R50, R50 ;  /* 0x0000003200327308 */ /* 0x000f620000000800 */
[----:B0-----:R-:W-:Y:S01]  /*12ad0*/  FADD.FTZ R20, R44, R21 ;  /* 0x000000152c147221 */ /* 0x001fe20000010000 */
[----:B------:R-:W-:-:S06]  /*12ae0*/  FFMA.FTZ R75, R75, UR41, -R58 ;  /* 0x000000294b4b7c23 */ /* 0x000fcc000801083a */
[----:B------:R-:W0:Y:S01]  /*12af0*/  MUFU.EX2 R72, R72 ;  /* 0x0000004800487308 */ /* 0x000e220000000800 */
[----:B-1----:R-:W-:Y:S01]  /*12b00*/  FADD.FTZ R25, R46, R25 ;  /* 0x000000192e197221 */ /* 0x002fe20000010000 */
[----:B---3--:R-:W-:-:S06]  /*12b10*/  FADD.FTZ R21, R125, R20 ;  /* 0x000000147d157221 */ /* 0x008fcc0000010000 */
[----:B------:R-:W1:Y:S01]  /*12b20*/  MUFU.EX2 R51, R51 ;  /* 0x0000003300337308 */ /* 0x000e620000000800 */
[----:B------:R-:W-:-:S07]  /*12b30*/  FFMA.FTZ R76, R76, UR41, -R58 ;  /* 0x000000294c4c7c23 */ /* 0x000fce000801083a */
[----:B------:R-:W3:Y:S01]  /*12b40*/  MUFU.EX2 R73, R73 ;  /* 0x0000004900497308 */ /* 0x000ee20000000800 */
[----:B----4-:R-:W-:Y:S01]  /*12b50*/  FADD.FTZ R25, R48, R25 ;  /* 0x0000001930197221 */ /* 0x010fe20000010000 */
[----:B--2---:R-:W-:-:S06]  /*12b60*/  FADD.FTZ R21, R26, R21 ;  /* 0x000000151a157221 */ /* 0x004fcc0000010000 */
[----:B------:R-:W2:Y:S01]  /*12b70*/  MUFU.EX2 R53, R53 ;  /* 0x0000003500357308 */ /* 0x000ea20000000800 */
[----:B------:R-:W-:-:S07]  /*12b80*/  FFMA.FTZ R58, R77, UR41, -R58 ;  /* 0x000000294d3a7c23 */ /* 0x000fce000801083a */
[----:B------:R-:W4:Y:S01]  /*12b90*/  MUFU.EX2 R74, R74 ;  /* 0x0000004a004a7308 */ /* 0x000f220000000800 */
[----:B-----5:R-:W-:Y:S01]  /*12ba0*/  FADD.FTZ R20, R50, R25 ;  /* 0x0000001932147221 */ /* 0x020fe20000010000 */
[----:B------:R-:W-:-:S06]  /*12bb0*/  F2FP.BF16.F32.PACK_AB R129, R4, R129 ;  /* 0x000000810481723e */ /* 0x000fcc00000010ff */
[----:B------:R-:W5:Y:S01]  /*12bc0*/  MUFU.EX2 R54, R54 ;  /* 0x0000003600367308 */ /* 0x000f620000000800 */
[----:B0-----:R-:W-:-:S07]  /*12bd0*/  FADD.FTZ R4, R72, R21 ;  /* 0x0000001548047221 */ /* 0x001fce0000010000 */
[----:B------:R-:W0:Y:S01]  /*12be0*/  MUFU.EX2 R75, R75 ;  /* 0x0000004b004b7308 */ /* 0x000e220000000800 */
[----:B------:R-:W-:Y:S01]  /*12bf0*/  F2FP.BF16.F32.PACK_AB R135, R3, R135 ;  /* 0x000000870387723e */ /* 0x000fe200000010ff */
[----:B-1----:R-:W-:-:S06]  /*12c00*/  FADD.FTZ R20, R51, R20 ;  /* 0x0000001433147221 */ /* 0x002fcc0000010000 */
[----:B------:R-:W1:Y:S01]  /*12c10*/  MUFU.EX2 R55, R55 ;  /* 0x0000003700377308 */ /* 0x000e620000000800 */
[----:B---3--:R-:W-:Y:S01]  /*12c20*/  FADD.FTZ R3, R73, R4 ;  /* 0x0000000449037221 */ /* 0x008fe20000010000 */
[----:B------:R-:W-:-:S06]  /*12c30*/  ISETP.GT.AND P2, PT, R0, R39, PT ;  /* 0x000000270000720c */ /* 0x000fcc0003f44270 */
[----:B------:R-:W3:Y:S01]  /*12c40*/  MUFU.EX2 R76, R76 ;  /* 0x0000004c004c7308 */ /* 0x000ee20000000800 */
[----:B--2---:R-:W-:Y:S01]  /*12c50*/  FADD.FTZ R21, R53, R20 ;  /* 0x0000001435157221 */ /* 0x004fe20000010000 */
[----:B----4-:R-:W-:-:S06]  /*12c60*/  FADD.FTZ R3, R74, R3 ;  /* 0x000000034a037221 */ /* 0x010fcc0000010000 */
[----:B------:R-:W2:Y:S01]  /*12c70*/  MUFU.EX2 R58, R58 ;  /* 0x0000003a003a7308 */ /* 0x000ea20000000800 */
[----:B-----5:R-:W-:Y:S01]  /*12c80*/  FADD.FTZ R4, R54, R21 ;  /* 0x0000001536047221 */ /* 0x020fe20000010000 */
[----:B0-----:R-:W-:-:S03]  /*12c90*/  FADD.FTZ R3, R75, R3 ;  /* 0x000000034b037221 */ /* 0x001fc60000010000 */
[----:B-1----:R-:W-:Y:S01]  /*12ca0*/  FADD.FTZ R4, R55, R4 ;  /* 0x0000000437047221 */ /* 0x002fe20000010000 */
[C---:B------:R-:W-:Y:S01]  /*12cb0*/  F2FP.BF16.F32.PACK_AB R122, R23.reuse, R55 ;  /* 0x00000037177a723e */ /* 0x040fe200000010ff */
[----:B---3--:R-:W-:Y:S02]  /*12cc0*/  FADD.FTZ R3, R76, R3 ;  /* 0x000000034c037221 */ /* 0x008fe40000010000 */
        /* <DEDUP_REMOVED lines=18> */
[----:B--2---:R-:W-:Y:S01]  /*12df0*/  FADD.FTZ R3, R58, R3 ;  /* 0x000000033a037221 */ /* 0x004fe20000010000 */
[----:B------:R-:W-:Y:S01]  /*12e00*/  F2FP.BF16.F32.PACK_AB R149, R59, R57 ;  /* 0x000000393b95723e */ /* 0x000fe200000010ff */
[----:B------:R-:W-:Y:S01]  /*12e10*/  VIADD R0, R0, 0xffffffff ;  /* 0xffffffff00007836 */ /* 0x000fe20000000000 */
        /* <DEDUP_REMOVED lines=41> */
[----:B------:R-:W-:Y:S01]  /*130b0*/  F2FP.BF16.F32.PACK_AB R123, R58, R76 ;  /* 0x0000004c3a7b723e */ /* 0x000fe200000010ff */
[----:B------:R-:W-:Y:S06]  /*130c0*/  @P2 BRA `(.L_x_11734) ;  /* 0xffffffd800502947 */ /* 0x000fec000383ffff */
.L_x_11724:
        /* <DEDUP_REMOVED lines=13> */
[----:B------:R-:W-:-:S05]  /*131a0*/  LOP3.LUT R14, RZ, R153, RZ, 0x33, !PT ;  /* 0x00000099ff0e7212 */ /* 0x000fca00078e33ff */
[----:B------:R0:W-:Y:S04]  /*131b0*/  STL [R1+0x4], R14 ;  /* 0x0000040e01007387 */ /* 0x0001e80000100800 */
[----:B------:R0:W-:Y:S02]  /*131c0*/  STL [R1+0x8], R15 ;  /* 0x0000080f01007387 */ /* 0x0001e40000100800 */
.L_x_11753:
[----:B0-----:R-:W2:Y:S01]  /*131d0*/  LDL R14, [R1+0x10] ;  /* 0x00001000010e7983 */ /* 0x001ea20000100800 */
        /* <DEDUP_REMOVED lines=10> */
.L_x_11737:
[----:B------:R-:W-:Y:S01]  /*13280*/  IMAD R14, R16, 0x8, R2 ;  /* 0x00000008100e7824 */ /* 0x000fe200078e0202 */
[----:B------:R-:W-:-:S04]  /*13290*/  SHF.L.U32 R15, R19, 0x1f, RZ ;  /* 0x0000001f130f7819 */ /* 0x000fc800000006ff */
[----:B------:R0:W1:Y:S01]  /*132a0*/  SYNCS.PHASECHK.TRANS64.TRYWAIT P3, [R14+URZ+0x16830], R15 ;  /* 0x0168300f0e0075a7 */ /* 0x000062000806017f */
[----:B------:R-:W-:Y:S05]  /*132b0*/  @!P0 BRA `(.L_x_11738) ;  /* 0x0000000000048947 */ /* 0x000fea0003800000 */
[----:B------:R-:W-:Y:S01]  /*132c0*/  BPT.TRAP 0x1 ;  /* 0x000000040000795c */ /* 0x000fe20000300000 */
.L_x_11738:
[----:B------:R-:W-:Y:S04]  /*132d0*/  BSSY B0, `(.L_x_11736) ;  /* 0x0000004000007945 */ /* 0x000fe80003800000 */
[----:B-1----:R-:W-:Y:S05]  /*132e0*/  @P3 BRA `(.L_x_11739) ;  /* 0x0000000000083947 */ /* 0x002fea0003800000 */
[----:B------:R-:W1:Y:S02]  /*132f0*/  SYNCS.PHASECHK.TRANS64.TRYWAIT P3, [R14+URZ+0x16830], R15 ;  /* 0x0168300f0e0075a7 */ /* 0x000e64000806017f */
[----:B-1----:R-:W-:Y:S05]  /*13300*/  @!P3 BRA `(.L_x_11740) ;  /* 0x000000bc001cb947 */ /* 0x002fea0003800000 */
.L_x_11739:
[----:B------:R-:W-:Y:S05]  /*13310*/  BSYNC B0 ;  /* 0x0000000000007941 */ /* 0x000fea0003800000 */
.L_x_11736:
[----:B------:R-:W2:Y:S01]  /*13320*/  LDL R21, [R1+0xc] ;  /* 0x00000c0001157983 */ /* 0x000ea20000100800 */
[----:B01----:R-:W0:Y:S01]  /*13330*/  S2R R14, SR_TID.X ;  /* 0x00000000000e7919 */ /* 0x003e220000002100 */
        /* <DEDUP_REMOVED lines=8> */
[----:B------:R-:W-:Y:S01]  /*133c0*/  R2UR UR23, R27 ;  /* 0x000000001b1772ca */ /* 0x000fe200000e0000 */
[----:B------:R-:W-:Y:S01]  /*133d0*/  IMAD.MOV.U32 R15, RZ, RZ, 0x40000040 ;  /* 0x40000040ff0f7424 */ /* 0x000fe200078e00ff */
[----:B------:R-:W-:Y:S02]  /*133e0*/  R2UR UR12, R12 ;  /* 0x000000000c0c72ca */ /* 0x000fe400000e0000 */
[----:B------:R-:W-:-:S02]  /*133f0*/  R2UR UR13, R13 ;  /* 0x000000000d0d72ca */ /* 0x000fc400000e0000 */
[----:B------:R-:W-:Y:S01]  /*13400*/  R2UR UR15, R15 ;  /* 0x000000000f0f72ca */ /* 0x000fe200000e0000 */
[----:B--2---:R-:W-:Y:S02]  /*13410*/  IMAD R26, R16, 0x400, R21 ;  /* 0x00000400101a7824 */ /* 0x004fe400078e0215 */
[----:B------:R-:W-:Y:S02]  /*13420*/  VIADD R21, R14, 0x8 ;  /* 0x000000080e157836 */ /* 0x000fe40000000000 */
[C---:B------:R-:W-:Y:S01]  /*13430*/  VIADD R14, R26.reuse, 0x2 ;  /* 0x000000021a0e7836 */ /* 0x040fe20000000000 */
[C---:B------:R-:W-:Y:S01]  /*13440*/  R2UR UR10, R26.reuse ;  /* 0x000000001a0a72ca */ /* 0x040fe200000e0000 */
[C---:B------:R-:W-:Y:S02]  /*13450*/  VIADD R24, R26.reuse, 0x4 ;  /* 0x000000041a187836 */ /* 0x040fe40000000000 */
[----:B------:R-:W-:-:S03]  /*13460*/  VIADD R26, R26, 0x6 ;  /* 0x000000061a1a7836 */ /* 0x000fc60000000000 */
[----:B------:R-:W-:Y:S02]  /*13470*/  R2UR UR18, R24 ;  /* 0x00000000181272ca */ /* 0x000fe400000e0000 */
[----:B------:R-:W-:Y:S01]  /*13480*/  R2UR UR22, R26 ;  /* 0x000000001a1672ca */ /* 0x000fe200000e0000 */
[----:B------:R0:W-:Y:S06]  /*13490*/  BAR.SYNC.DEFER_BLOCKING R21, 0x100 ;  /* 0x000400150000751d */ /* 0x0001ec0000010000 */
[----:B------:R-:W-:-:S06]  /*134a0*/  WARPGROUP.ARRIVE ;  /* 0x00000000000079c5 */ /* 0x000fcc0000000000 */
[----:B------:R-:W-:Y:S01]  /*134b0*/  HGMMA.64x128x16.F32.BF16 R24, gdesc[UR8], RZ, !UPT, gsb0 ;  /* 0x01e00000081879f0 */ /* 0x000fe2000c0018ff */
        /* <DEDUP_REMOVED lines=18> */
.L_x_11742:
[----:B------:R-:W-:Y:S01]  /*135e0*/  SHF.L.U32 R14, R20, 0x1f, RZ ;  /* 0x0000001f140e7819 */ /* 0x000fe200000006ff */
[----:B------:R-:W-:-:S04]  /*135f0*/  IMAD R15, R154, 0x8, R2 ;  /* 0x000000089a0f7824 */ /* 0x000fc800078e0202 */
[----:B------:R0:W1:Y:S01]  /*13600*/  SYNCS.PHASECHK.TRANS64.TRYWAIT P2, [R15+URZ+0x16850], R14 ;  /* 0x0168500e0f0075a7 */ /* 0x000062000804017f */
[----:B------:R-:W-:Y:S05]  /*13610*/  @!P0 BRA `(.L_x_11743) ;  /* 0x0000000000048947 */ /* 0x000fea0003800000 */
[----:B------:R-:W-:Y:S01]  /*13620*/  BPT.TRAP 0x1 ;  /* 0x000000040000795c */ /* 0x000fe20000300000 */
.L_x_11743:
[----:B-1----:R-:W-:Y:S05]  /*13630*/  @P2 BRA `(.L_x_11741) ;  /* 0x0000000000082947 */ /* 0x002fea0003800000 */
[----:B------:R-:W1:Y:S02]  /*13640*/  SYNCS.PHASECHK.TRANS64.TRYWAIT P2, [R15+URZ+0x16850], R14 ;  /* 0x0168500e0f0075a7 */ /* 0x000e64000804017f */
[----:B-1----:R-:W-:Y:S05]  /*13650*/  @!P2 BRA `(.L_x_11744) ;  /* 0x000000b8005ca947 */ /* 0x002fea0003800000 */
.L_x_11741:
        /* <DEDUP_REMOVED lines=9> */
[----:B------:R-:W-:Y:S01]  /*136f0*/  HGMMA.64x64x16.F32.BF16 R88, R148, gdesc[UR8].tnspB, R88, gsb0 ;  /* 0x40e0000894587df0 */ /* 0x000fe20008001858 */
        /* <DEDUP_REMOVED lines=8> */
[----:B------:R-:W2:Y:S04]  /*13780*/  LDL R148, [R1+0x20] ;  /* 0x0000200001947983 */ /* 0x000ea80000100800 */
[----:B------:R-:W3:Y:S02]  /*13790*/  LDL R151, [R1+0x24] ;  /* 0x0000240001977983 */ /* 0x000ee40000100800 */
[----:B------:R-:W-:Y:S01]  /*137a0*/  HGMMA.64x64x16.F32.BF16 R88, R144, gdesc[UR8].tnspB, R88, gsb0 ;  /* 0x40e0000890587df0 */ /* 0x000fe20008001858 */
        /* <DEDUP_REMOVED lines=29> */
[----:B------:R-:W0:Y:S01]  /*13980*/  S2R R149, SR_TID.X ;  /* 0x0000000000957919 */ /* 0x000e220000002100 */
        /* <DEDUP_REMOVED lines=27> */
[----:B------:R-:W-:-:S02]  /*13b40*/  @!P1 IMAD R83, R16, 0x8, R2 ;  /* 0x0000000810539824 */ /* 0x000fc400078e0202 */
[----:B------:R-:W-:Y:S01]  /*13b50*/  FMUL.FTZ R25, R25, UR26 ;  /* 0x0000001a19197c20 */ /* 0x000fe20008410000 */
[----:B------:R-:W-:Y:S01]  /*13b60*/  FMUL.FTZ R53, R53, UR26 ;  /* 0x0000001a35357c20 */ /* 0x000fe20008410000 */
[----:B------:R-:W-:Y:S01]  /*13b70*/  FMUL.FTZ R61, R61, UR26 ;  /* 0x0000001a3d3d7c20 */ /* 0x000fe20008410000 */
[----:B0-----:R-:W-:Y:S01]  /*13b80*/  SHF.R.U32.HI R150, RZ, 0x7, R149 ;  /* 0x00000007ff967819 */ /* 0x001fe20000011695 */
[----:B------:R-:W-:Y:S01]  /*13b90*/  FMUL.FTZ R65, R65, UR26 ;  /* 0x0000001a41417c20 */ /* 0x000fe20008410000 */
[----:B------:R-:W-:Y:S01]  /*13ba0*/  FMUL.FTZ R73, R73, UR26 ;  /* 0x0000001a49497c20 */ /* 0x000fe20008410000 */
[----:B------:R-:W-:Y:S01]  /*13bb0*/  FMUL.FTZ R77, R77, UR26 ;  /* 0x0000001a4d4d7c20 */ /* 0x000fe20008410000 */
[----:B------:R-:W-:Y:S01]  /*13bc0*/  FMUL.FTZ R85, R85, UR26 ;  /* 0x0000001a55557c20 */ /* 0x000fe20008410000 */
[----:B------:R-:W-:Y:S01]  /*13bd0*/  ISETP.GE.U32.AND P2, PT, R149, 0x180, PT ;  /* 0x000001809500780c */ /* 0x000fe20003f46070 */
[----:B------:R-:W0:Y:S08]  /*13be0*/  MUFU.TANH R15, R15 ;  /* 0x0000000f000f7308 */ /* 0x000e300000002400 */
[----:B------:R-:W1:Y:S01]  /*13bf0*/  MUFU.TANH R25, R25 ;  /* 0x0000001900197308 */ /* 0x000e620000002400 */
[----:B------:R-:W-:-:S02]  /*13c00*/  WARPGROUP.DEPBAR.LE gsb0, 0x0 ;  /* 0x00008000000079c5 */ /* 0x000fc40000010000 */
[----:B------:R-:W-:-:S05]  /*13c10*/  WARPGROUP.ARRIVE ;  /* 0x00000000000079c5 */ /* 0x000fca0000000000 */
[----:B------:R-:W4:Y:S01]  /*13c20*/  MUFU.TANH R24, R24 ;  /* 0x0000001800187308 */ /* 0x000f220000002400 */
        /* <DEDUP_REMOVED lines=56> */
[----:B------:R-:W-:Y:S02]  /*13fb0*/  IMAD.MOV.U32 R21, RZ, RZ, 0x40000040 ;  /* 0x40000040ff157424 */ /* 0x000fe400078e00ff */
[----:B------:R-:W-:Y:S01]  /*13fc0*/  FMUL.FTZ R14, R80, UR26 ;  /* 0x0000001a500e7c20 */ /* 0x000fe20008410000 */
[----:B------:R-:W-:Y:S01]  /*13fd0*/  FMUL.FTZ R80, R82, UR26 ;  /* 0x0000001a52507c20 */ /* 0x000fe20008410000 */
[----:B------:R-:W-:Y:S01]  /*13fe0*/  IMAD.SHL.U32 R82, R0, 0x80, RZ ;  /* 0x0000008000527824 */ /* 0x000fe200078e00ff */
        /* <DEDUP_REMOVED lines=13> */
[----:B------:R-:W-:Y:S02]  /*140c0*/  R2UR UR10, R20 ;  /* 0x00000000140a72ca */ /* 0x000fe400000e0000 */
[----:B------:R-:W-:Y:S01]  /*140d0*/  R2UR UR11, R21 ;  /* 0x00000000150b72ca */ /* 0x000fe200000e0000 */
[----:B------:R-:W-:Y:S01]  /*140e0*/  VIADD R21, R150, 0x9 ;  /* 0x0000000996157836 */ /* 0x000fe20000000000 */
[----:B--2---:R-:W-:Y:S02]  /*140f0*/  IADD3 R20, R148, 0x1, -R82 ;  /* 0x0000000194147810 */ /* 0x004fe40007ffe852 */
[----:B------:R-:W2:Y:S02]  /*14100*/  MUFU.TANH R67, R67 ;  /* 0x0000004300437308 */ /* 0x000ea40000002400 */
[----:B------:R-:W-:Y:S01]  /*14110*/  SEL R21, R21, 0x9, !P2 ;  /* 0x0000000915157807 */ /* 0x000fe20005000000 */
[----:B---3--:R-:W-:-:S05]  /*14120*/  IMAD.IADD R20, R20, 0x1, -R151 ;  /* 0x0000000114147824 */ /* 0x008fca00078e0a97 */
[----:B------:R-:W3:Y:S01]  /*14130*/  MUFU.TANH R68, R68 ;  /* 0x0000004400447308 */ /* 0x000ee20000002400 */
[----:B------:R-:W-:-:S07]  /*14140*/  IMAD R20, R155, -0x2, R20 ;  /* 0xfffffffe9b147824 */ /* 0x000fce00078e0214 */
        /* <DEDUP_REMOVED lines=21> */
[----:B------:R-:W-:Y:S02]  /*142a0*/  @!P1 VIADD R86, R83, 0x16840 ;  /* 0x0001684053569836 */ /* 0x000fe40000000000 */
[----:B------:R-:W-:Y:S01]  /*142b0*/  FMUL.FTZ R83, R87, UR26 ;  /* 0x0000001a57537c20 */ /* 0x000fe20008410000 */
[C---:B------:R-:W-:Y:S01]  /*142c0*/  VIADD R122, R20.reuse, UR25 ;  /* 0x00000019147a7c36 */ /* 0x040fe20008000000 */
[----:B------:R-:W0:Y:S01]  /*142d0*/  MUFU.TANH R120, R120 ;  /* 0x0000007800787308 */ /* 0x000e220000002400 */
[----:B------:R-:W-:Y:S01]  /*142e0*/  @!P1 PRMT R86, RZ, 0x654, R86 ;  /* 0x00000654ff569816 */ /* 0x000fe20000000056 */
[----:B------:R0:W-:Y:S06]  /*142f0*/  BAR.ARV R21, 0x100 ;  /* 0x000400150000751d */ /* 0x0001ec0000002000 */
[----:B------:R-:W0:Y:S01]  /*14300*/  MUFU.TANH R84, R84 ;  /* 0x0000005400547308 */ /* 0x000e220000002400 */
[----:B------:R-:W-:Y:S01]  /*14310*/  VIADD R121, R20, UR30 ;  /* 0x0000001e14797c36 */ /* 0x000fe20008000000 */
[----:B------:R5:W-:Y:S01]  /*14320*/  @!P1 SYNCS.ARRIVE.TRANS64.RED.A1T0 RZ, [R86+URZ], RZ ;  /* 0x000000ff56ff99a7 */ /* 0x000be2000810043f */
[----:B------:R-:W-:-:S05]  /*14330*/  IMAD.IADD R87, R156, 0x1, R122 ;  /* 0x000000019c577824 */ /* 0x000fca00078e027a */
[----:B------:R-:W0:Y:S01]  /*14340*/  MUFU.TANH R83, R83 ;  /* 0x0000005300537308 */ /* 0x000e220000002400 */
[----:B-----5:R-:W-:Y:S01]  /*14350*/  IMAD.IADD R86, R156, 0x1, R121 ;  /* 0x000000019c567824 */ /* 0x020fe200078e0279 */
[----:B-1234-:R-:W-:Y:S06]  /*14360*/  @!P5 BRA `(.L_x_11745) ;  /* 0x00000000005cd947 */ /* 0x01efec0003800000 */
[----:B------:R-:W-:Y:S01]  /*14370*/  ISETP.GT.AND P2, PT, R152, -0x1, PT ;  /* 0xffffffff9800780c */ /* 0x000fe20003f44270 */
[----:B------:R-:W-:-:S12]  /*14380*/  BSSY B0, `(.L_x_11746) ;  /* 0x0000011000007945 */ /* 0x000fd80003800000 */
[----:B------:R-:W-:Y:S05]  /*14390*/  @P2 BRA `(.L_x_11747) ;  /* 0x0000000000242947 */ /* 0x000fea0003800000 */
[----:B------:R-:W2:Y:S01]  /*143a0*/  LDL R123, [R1+0x8] ;  /* 0x00000800017b7983 */ /* 0x000ea20000100800 */
[----:B------:R-:W-:-:S05]  /*143b0*/  IMAD.U32 R125, RZ, RZ, UR4 ;  /* 0x00000004ff7d7e24 */ /* 0x000fca000f8e00ff */
[----:B------:R-:W-:-:S13]  /*143c0*/  ISETP.NE.AND P2, PT, R125, 0x1, PT ;  /* 0x000000017d00780c */ /* 0x000fda0003f45270 */
[----:B0-----:R-:W2:Y:S02]  /*143d0*/  @P2 LDC.64 R20, c[0x0][0x9e8] ;  /* 0x00027a00ff142b82 */ /* 0x001ea40000000a00 */
[----:B--2---:R-:W-:-:S04]  /*143e0*/  @P2 IMAD.HI.U32 R124, R123, R20, RZ ;  /* 0x000000147b7c2227 */ /* 0x004fc800078e00ff */
[----:B------:R-:W-:Y:S01]  /*143f0*/  IMAD.MOV.U32 R20, RZ, RZ, R123 ;  /* 0x000000ffff147224 */ /* 0x000fe200078e007b */
[----:B------:R-:W-:-:S04]  /*14400*/  @P2 SHF.R.U32.HI R20, RZ, R21, R124 ;  /* 0x00000015ff142219 */ /* 0x000fc8000001167c */
[----:B------:R-:W-:Y:S01]  /*14410*/  LOP3.LUT R123, RZ, R20, RZ, 0x33, !PT ;  /* 0x00000014ff7b7212 */ /* 0x000fe200078e33ff */
[----:B------:R-:W-:Y:S06]  /*14420*/  BRA `(.L_x_11748) ;  /* 0x0000000000187947 */ /* 0x000fec0003800000 */
.L_x_11747:
[----:B------:R-:W-:Y:S02]  /*14430*/  IMAD.U32 R125, RZ, RZ, UR4 ;  /* 0x00000004ff7d7e24 */ /* 0x000fe4000f8e00ff */
[----:B------:R-:W-:-:S03]  /*14440*/  IMAD.MOV.U32 R123, RZ, RZ, R152 ;  /* 0x000000ffff7b7224 */ /* 0x000fc600078e0098 */
[----:B------:R-:W-:-:S13]  /*14450*/  ISETP.NE.AND P2, PT, R125, 0x1, PT ;  /* 0x000000017d00780c */ /* 0x000fda0003f45270 */
[----:B0-----:R-:W0:Y:S02]  /*14460*/  @P2 LDC.64 R20, c[0x0][0x9e8] ;  /* 0x00027a00ff142b82 */ /* 0x001e240000000a00 */
[----:B0-----:R-:W-:-:S05]  /*14470*/  @P2 IMAD.HI.U32 R20, R152, R20, RZ ;  /* 0x0000001498142227 */ /* 0x001fca00078e00ff */
[----:B------:R-:W-:-:S07]  /*14480*/  @P2 SHF.R.U32.HI R123, RZ, R21, R20 ;  /* 0x00000015ff7b2219 */ /* 0x000fce0000011614 */
.L_x_11748:
[----:B------:R-:W-:Y:S05]  /*14490*/  BSYNC B0 ;  /* 0x0000000000007941 */ /* 0x000fea0003800000 */
.L_x_11746:
[----:B------:R-:W-:-:S04]  /*144a0*/  IMAD R20, R123, R125, -R82 ;  /* 0x0000007d7b147224 */ /* 0x000fc800078e0a52 */
[----:B------:R-:W-:-:S05]  /*144b0*/  IMAD R20, R155, -0x2, R20 ;  /* 0xfffffffe9b147824 */ /* 0x000fca00078e0214 */
[----:B------:R-:W-:Y:S02]  /*144c0*/  VIADDMNMX R87, R20, R125, R87, PT ;  /* 0x0000007d14577246 */ /* 0x000fe40003800157 */
[----:B------:R-:W-:-:S07]  /*144d0*/  VIMNMX R86, R86, R20, !PT ;  /* 0x0000001456567248 */ /* 0x000fce0007fe0100 */
.L_x_11745:
        /* <DEDUP_REMOVED lines=103> */
[----:B------:R-:W2:Y:S01]  /*14b50*/  LDL R124, [R1+0x4] ;  /* 0x00000400017c7983 */ /* 0x000ea20000100800 */
[----:B------:R-:W-:-:S05]  /*14b60*/  IMAD.U32 R123, RZ, RZ, UR4 ;  /* 0x00000004ff7b7e24 */ /* 0x000fca000f8e00ff */
[----:B------:R-:W-:-:S13]  /*14b70*/  ISETP.NE.AND P3, PT, R123, 0x1, PT ;  /* 0x000000017b00780c */ /* 0x000fda0003f65270 */
[----:B------:R-:W2:Y:S02]  /*14b80*/  @P3 LDC.64 R14, c[0x0][0x9e8] ;  /* 0x00027a00ff0e3b82 */ /* 0x000ea40000000a00 */
[----:B--2---:R-:W-:-:S04]  /*14b90*/  @P3 IMAD.HI.U32 R86, R124, R14, RZ ;  /* 0x0000000e7c563227 */ /* 0x004fc800078e00ff */
[----:B------:R-:W-:Y:S01]  /*14ba0*/  IMAD.MOV.U32 R14, RZ, RZ, R124 ;  /* 0x000000ffff0e7224 */ /* 0x000fe200078e007c */
[----:B------:R-:W-:-:S04]  /*14bb0*/  @P3 SHF.R.U32.HI R14, RZ, R15, R86 ;  /* 0x0000000fff0e3219 */ /* 0x000fc80000011656 */
[----:B------:R-:W-:Y:S01]  /*14bc0*/  LOP3.LUT R87, RZ, R14, RZ, 0x33, !PT ;  /* 0x0000000eff577212 */ /* 0x000fe200078e33ff */
[----:B------:R-:W-:Y:S06]  /*14bd0*/  BRA `(.L_x_11752) ;  /* 0x0000000000187947 */ /* 0x000fec0003800000 */
.L_x_11751:
[----:B------:R-:W-:Y:S02]  /*14be0*/  IMAD.U32 R123, RZ, RZ, UR4 ;  /* 0x00000004ff7b7e24 */ /* 0x000fe4000f8e00ff */
[----:B------:R-:W-:-:S03]  /*14bf0*/  IMAD.MOV.U32 R87, RZ, RZ, R153 ;  /* 0x000000ffff577224 */ /* 0x000fc600078e0099 */
[----:B------:R-:W-:-:S13]  /*14c00*/  ISETP.NE.AND P3, PT, R123, 0x1, PT ;  /* 0x000000017b00780c */ /* 0x000fda0003f65270 */
[----:B------:R-:W0:Y:S02]  /*14c10*/  @P3 LDC.64 R14, c[0x0][0x9e8] ;  /* 0x00027a00ff0e3b82 */ /* 0x000e240000000a00 */
[----:B0-----:R-:W-:-:S05]  /*14c20*/  @P3 IMAD.HI.U32 R14, R153, R14, RZ ;  /* 0x0000000e990e3227 */ /* 0x001fca00078e00ff */
[----:B------:R-:W-:-:S07]  /*14c30*/  @P3 SHF.R.U32.HI R87, RZ, R15, R14 ;  /* 0x0000000fff573219 */ /* 0x000fce000001160e */
.L_x_11752:
[----:B------:R-:W-:Y:S05]  /*14c40*/  BSYNC B0 ;  /* 0x0000000000007941 */ /* 0x000fea0003800000 */
.L_x_11750:
[----:B------:R-:W-:-:S04]  /*14c50*/  IMAD R82, R87, R123, -R82 ;  /* 0x0000007b57527224 */ /* 0x000fc800078e0a52 */
[----:B------:R-:W-:-:S05]  /*14c60*/  IMAD R82, R155, -0x2, R82 ;  /* 0xfffffffe9b527824 */ /* 0x000fca00078e0252 */
[----:B------:R-:W-:Y:S02]  /*14c70*/  VIADDMNMX R122, R82, R123, R122, PT ;  /* 0x0000007b527a7246 */ /* 0x000fe4000380017a */
[----:B------:R-:W-:-:S07]  /*14c80*/  VIMNMX R121, R121, R82, !PT ;  /* 0x0000005279797248 */ /* 0x000fce0007fe0100 */
.L_x_11749:
[----:B------:R-:W-:Y:S01]  /*14c90*/  FMNMX.FTZ R14, R20, R23, !PT ;  /* 0x00000017140e7209 */ /* 0x000fe20007810000 */
[----:B------:R-:W2:Y:S01]  /*14ca0*/  LDL R86, [R1+0x18] ;  /* 0x0000180001567983 */ /* 0x000ea20000100800 */
        /* <DEDUP_REMOVED lines=77> */
[----:B------:R-:W-:Y:S02]  /*15180*/  ISETP.LT.OR P4, PT, R122, 0x42, P4 ;  /* 0x000000427a00780c */ /* 0x000fe40002781670 */
[----:B0-----:R-:W-:-:S02]  /*15190*/  FMNMX.FTZ R14, R14, R15, !PT ;  /* 0x0000000f0e0e7209 */ /* 0x001fc40007810000 */
[----:B------:R-:W-:Y:S02]  /*151a0*/  ISETP.LT.OR P3, PT, R122, 0x32, P3 ;  /* 0x000000327a00780c */ /* 0x000fe40001f61670 */
[----:B------:R-:W-:Y:S01]  /*151b0*/  FSEL R58, R58, -INF , !P4 ;  /* 0xff8000003a3a7808 */ /* 0x000fe20006000000 */
[----:B------:R-:W0:Y:S01]  /*151c0*/  SHFL.BFLY PT, R15, R14, 0x1, 0x1f ;  /* 0x0c201f000e0f7f89 */ /* 0x000e2200000e0000 */
[C---:B------:R-:W-:Y:S02]  /*151d0*/  ISETP.GT.AND P4, PT, R121.reuse, 0x48, P2 ;  /* 0x000000487900780c */ /* 0x040fe40001784270 */
[----:B------:R-:W-:Y:S02]  /*151e0*/  FSEL R50, R50, -INF , !P3 ;  /* 0xff80000032327808 */ /* 0x000fe40005800000 */
[----:B------:R-:W-:Y:S02]  /*151f0*/  ISETP.GT.AND P3, PT, R121, 0x39, P2 ;  /* 0x000000397900780c */ /* 0x000fe40001764270 */
[----:B------:R-:W-:-:S02]  /*15200*/  ISETP.LT.OR P4, PT, R122, 0x49, P4 ;  /* 0x000000497a00780c */ /* 0x000fc40002781670 */
[----:B------:R-:W-:Y:S02]  /*15210*/  ISETP.LT.OR P3, PT, R122, 0x3a, P3 ;  /* 0x0000003a7a00780c */ /* 0x000fe40001f61670 */
[----:B------:R-:W-:Y:S02]  /*15220*/  FSEL R60, R60, -INF , !P4 ;  /* 0xff8000003c3c7808 */ /* 0x000fe40006000000 */
[----:B------:R-:W-:Y:S02]  /*15230*/  ISETP.GT.AND P4, PT, R121, RZ, P2 ;  /* 0x000000ff7900720c */ /* 0x000fe40001784270 */
[----:B------:R-:W-:Y:S02]  /*15240*/  FSEL R54, R54, -INF , !P3 ;  /* 0xff80000036367808 */ /* 0x000fe40005800000 */
[----:B------:R-:W-:-:S04]  /*15250*/  ISETP.LT.OR P4, PT, R122, 0x1, P4 ;  /* 0x000000017a00780c */ /* 0x000fc80002781670 */
[----:B------:R-:W-:Y:S02]  /*15260*/  FSEL R24, R24, -INF , !P4 ;  /* 0xff80000018187808 */ /* 0x000fe40006000000 */
[----:B------:R-:W-:Y:S02]  /*15270*/  ISETP.GT.AND P4, PT, R121, 0x49, P2 ;  /* 0x000000497900780c */ /* 0x000fe40001784270 */
[----:B0-----:R-:W-:Y:S02]  /*15280*/  FMNMX.FTZ R14, R14, R15, !PT ;  /* 0x0000000f0e0e7209 */ /* 0x001fe40007810000 */
[----:B------:R-:W-:Y:S02]  /*15290*/  FMNMX.FTZ R15, R24, R5, !PT ;  /* 0x00000005180f7209 */ /* 0x000fe40007810000 */
[C---:B------:R-:W-:Y:S01]  /*152a0*/  FSETP.NEU.FTZ.AND P3, PT, R14.reuse, -INF , PT ;  /* 0xff8000000e00780b */ /* 0x040fe20003f7d000 */
[----:B------:R-:W-:Y:S01]  /*152b0*/  FMUL.FTZ R82, R14, UR41 ;  /* 0x000000290e527c20 */ /* 0x000fe20008410000 */
[----:B------:R-:W-:-:S04]  /*152c0*/  ISETP.LT.OR P4, PT, R122, 0x4a, P4 ;  /* 0x0000004a7a00780c */ /* 0x000fc80002781670 */
[----:B------:R-:W-:Y:S02]  /*152d0*/  FSEL R82, R82, RZ, P3 ;  /* 0x000000ff52527208 */ /* 0x000fe40001800000 */
[----:B------:R-:W-:Y:S02]  /*152e0*/  FSEL R62, R62, -INF , !P4 ;  /* 0xff8000003e3e7808 */ /* 0x000fe40006000000 */
[----:B------:R-:W-:Y:S01]  /*152f0*/  ISETP.GT.AND P4, PT, R121, 0x50, P2 ;  /* 0x000000507900780c */ /* 0x000fe20001784270 */
[--C-:B------:R-:W-:Y:S01]  /*15300*/  FFMA.FTZ R148, R20, UR41, -R82.reuse ;  /* 0x0000002914947c23 */ /* 0x100fe20008010852 */
[--C-:B------:R-:W-:Y:S01]  /*15310*/  FFMA.FTZ R20, R25, UR41, -R82.reuse ;  /* 0x0000002919147c23 */ /* 0x100fe20008010852 */
[--C-:B------:R-:W-:Y:S01]  /*15320*/  FFMA.FTZ R25, R28, UR41, -R82.reuse ;  /* 0x000000291c197c23 */ /* 0x100fe20008010852 */
[----:B------:R-:W-:Y:S01]  /*15330*/  FMNMX.FTZ R28, R26, R15, !PT ;  /* 0x0000000f1a1c7209 */ /* 0x000fe20007810000 */
[--C-:B------:R-:W-:Y:S01]  /*15340*/  FFMA.FTZ R150, R27, UR41, -R82.reuse ;  /* 0x000000291b967c23 */ /* 0x100fe20008010852 */
        /* <DEDUP_REMOVED lines=16> */
[----:B------:R-:W-:Y:S01]  /*15450*/  MUFU.EX2 R148, R148 ;  /* 0x0000009400947308 */ /* 0x000fe20000000800 */
[----:B------:R-:W-:Y:S01]  /*15460*/  FSEL R66, R66, -INF , !P4 ;  /* 0xff80000042427808 */ /* 0x000fe20006000000 */
[--C-:B------:R-:W-:Y:S01]  /*15470*/  FFMA.FTZ R132, R55, UR41, -R82.reuse ;  /* 0x0000002937847c23 */ /* 0x100fe20008010852 */
[----:B------:R-:W-:Y:S01]  /*15480*/  FMNMX.FTZ R15, R37, R32, !PT ;  /* 0x00000020250f7209 */ /* 0x000fe20007810000 */
[--C-:B------:R-:W-:Y:S01]  /*15490*/  FFMA.FTZ R142, R43, UR41, -R82.reuse ;  /* 0x000000292b8e7c23 */ /* 0x100fe20008010852 */
[----:B------:R-:W-:Y:S01]  /*154a0*/  ISETP.GT.AND P4, PT, R121, 0x58, P2 ;  /* 0x000000587900780c */ /* 0x000fe20001784270 */
        /* <DEDUP_REMOVED lines=10> */
[----:B------:R-:W-:Y:S01]  /*15550*/  MUFU.EX2 R150, R150 ;  /* 0x0000009600967308 */ /* 0x000fe20000000800 */
        /* <DEDUP_REMOVED lines=21> */
[----:B------:R-:W-:Y:S01]  /*156b0*/  FFMA.FTZ R51, R79, UR41, -R82 ;  /* 0x000000294f337c23 */ /* 0x000fe20008010852 */
[----:B------:R-:W-:Y:S01]  /*156c0*/  FMNMX.FTZ R36, R54, R15, !PT ;  /* 0x0000000f36247209 */ /* 0x000fe20007810000 */
[----:B------:R-:W-:Y:S01]  /*156d0*/  MUFU.EX2 R27, R27 ;  /* 0x0000001b001b7308 */ /* 0x000fe20000000800 */
[----:B------:R-:W-:-:S02]  /*156e0*/  ISETP.GT.AND P4, PT, R121, 0x61, P2 ;  /* 0x000000617900780c */ /* 0x000fc40001784270 */
[----:B------:R-:W-:Y:S01]  /*156f0*/  FMNMX.FTZ R15, R57, R36, !PT ;  /* 0x00000024390f7209 */ /* 0x000fe20007810000 */
[----:B------:R-:W-:Y:S01]  /*15700*/  FFMA.FTZ R36, R53, UR41, -R82 ;  /* 0x0000002935247c23 */ /* 0x000fe20008010852 */
[----:B------:R-:W-:Y:S02]  /*15710*/  ISETP.LT.OR P4, PT, R122, 0x62, P4 ;  /* 0x000000627a00780c */ /* 0x000fe40002781670 */
[----:B------:R-:W-:Y:S01]  /*15720*/  FMNMX.FTZ R15, R58, R15, !PT ;  /* 0x0000000f3a0f7209 */ /* 0x000fe20007810000 */
[----:B------:R-:W-:Y:S01]  /*15730*/  MUFU.EX2 R146, R146 ;  /* 0x0000009200927308 */ /* 0x000fe20000000800 */
[----:B------:R-:W-:Y:S02]  /*15740*/  FSEL R74, R74, -INF , !P4 ;  /* 0xff8000004a4a7808 */ /* 0x000fe40006000000 */
        /* <DEDUP_REMOVED lines=14> */
[----:B------:R-:W-:Y:S02]  /*15830*/  ISETP.GT.AND P4, PT, R121, 0x70, P2 ;  /* 0x000000707900780c */ /* 0x000fe40001784270 */
[----:B------:R-:W-:Y:S02]  /*15840*/  FMNMX.FTZ R15, R70, R15, !PT ;  /* 0x0000000f460f7209 */ /* 0x000fe40007810000 */
[----:B------:R-:W-:-:S02]  /*15850*/  ISETP.LT.OR P4, PT, R122, 0x71, P4 ;  /* 0x000000717a00780c */ /* 0x000fc40002781670 */
[----:B------:R-:W-:Y:S01]  /*15860*/  FMNMX.FTZ R15, R72, R15, !PT ;  /* 0x0000000f480f7209 */ /* 0x000fe20007810000 */
[----:B------:R-:W-:Y:S01]  /*15870*/  MUFU.EX2 R142, R142 ;  /* 0x0000008e008e7308 */ /* 0x000fe20000000800 */
[----:B------:R-:W-:Y:S02]  /*15880*/  FSEL R80, R80, -INF , !P4 ;  /* 0xff80000050507808 */ /* 0x000fe40006000000 */
[----:B------:R-:W-:Y:S02]  /*15890*/  ISETP.GT.AND P4, PT, R121, 0x71, P2 ;  /* 0x000000717900780c */ /* 0x000fe40001784270 */
[----:B------:R-:W-:Y:S02]  /*158a0*/  FMNMX.FTZ R15, R74, R15, !PT ;  /* 0x0000000f4a0f7209 */ /* 0x000fe40007810000 */
[----:B------:R-:W-:Y:S01]  /*158b0*/  ISETP.LT.OR P4, PT, R122, 0x72, P4 ;  /* 0x000000727a00780c */ /* 0x000fe20002781670 */
[----:B------:R-:W-:Y:S01]  /*158c0*/  MUFU.EX2 R32, R32 ;  /* 0x0000002000207308 */ /* 0x000fe20000000800 */
[----:B------:R-:W-:-:S02]  /*158d0*/  FMNMX.FTZ R15, R76, R15, !PT ;  /* 0x0000000f4c0f7209 */ /* 0x000fc40007810000 */
[----:B------:R-:W-:Y:S02]  /*158e0*/  FSEL R81, R81, -INF , !P4 ;  /* 0xff80000051517808 */ /* 0x000fe40006000000 */
[C---:B------:R-:W-:Y:S02]  /*158f0*/  ISETP.GT.AND P4, PT, R121.reuse, 0x78, P2 ;  /* 0x000000787900780c */ /* 0x040fe40001784270 */
[----:B------:R-:W-:Y:S01]  /*15900*/  FMNMX.FTZ R15, R78, R15, !PT ;  /* 0x0000000f4e0f7209 */ /* 0x000fe20007810000 */
[----:B------:R-:W-:Y:S01]  /*15910*/  MUFU.EX2 R136, R136 ;  /* 0x0000008800887308 */ /* 0x000fe20000000800 */
[----:B------:R-:W-:Y:S02]  /*15920*/  ISETP.GT.AND P2, PT, R121, 0x79, P2 ;  /* 0x000000797900780c */ /* 0x000fe40001744270 */
[----:B------:R-:W-:Y:S02]  /*15930*/  ISETP.LT.OR P4, PT, R122, 0x79, P4 ;  /* 0x000000797a00780c */ /* 0x000fe40002781670 */
[----:B------:R-:W-:-:S02]  /*15940*/  FMNMX.FTZ R40, R80, R15, !PT ;  /* 0x0000000f50287209 */ /* 0x000fc40007810000 */
[----:B------:R-:W-:Y:S01]  /*15950*/  ISETP.LT.OR P2, PT, R122, 0x7a, P2 ;  /* 0x0000007a7a00780c */ /* 0x000fe20001741670 */
[----:B------:R-:W-:Y:S01]  /*15960*/  MUFU.EX2 R35, R35 ;  /* 0x0000002300237308 */ /* 0x000fe20000000800 */
[----:B------:R-:W-:Y:S01]  /*15970*/  FSEL R84, R84, -INF , !P4 ;  /* 0xff80000054547808 */ /* 0x000fe20006000000 */
[--C-:B------:R-:W-:Y:S01]  /*15980*/  FFMA.FTZ R122, R120, UR41, -R82.reuse ;  /* 0x00000029787a7c23 */ /* 0x100fe20008010852 */
[----:B------:R-:W-:Y:S02]  /*15990*/  FMNMX.FTZ R15, R81, R40, !PT ;  /* 0x00000028510f7209 */ /* 0x000fe40007810000 */
[----:B------:R-:W-:Y:S02]  /*159a0*/  FSEL R83, R83, -INF , !P2 ;  /* 0xff80000053537808 */ /* 0x000fe40005000000 */
[----:B------:R-:W-:Y:S01]  /*159b0*/  FMNMX.FTZ R44, R84, R15, !PT ;  /* 0x0000000f542c7209 */ /* 0x000fe20007810000 */
[----:B------:R-:W-:Y:S03]  /*159c0*/  MUFU.EX2 R138, R138 ;  /* 0x0000008a008a7308 */ /* 0x000fe60000000800 */
[----:B------:R-:W-:Y:S01]  /*159d0*/  FMNMX.FTZ R15, R83, R44, !PT ;  /* 0x0000002c530f7209 */ /* 0x000fe20007810000 */
[----:B------:R-:W-:Y:S01]  /*159e0*/  FFMA.FTZ R44, R68, UR41, -R82 ;  /* 0x00000029442c7c23 */ /* 0x000fe20008010852 */
[----:B------:R-:W-:-:S03]  /*159f0*/  FSEL R68, R14, RZ, P3 ;  /* 0x000000ff0e447208 */ /* 0x000fc60001800000 */
[----:B------:R-:W0:Y:S01]  /*15a00*/  SHFL.BFLY PT, R48, R15, 0x2, 0x1f ;  /* 0x0c401f000f307f89 */ /* 0x000e2200000e0000 */
[----:B------:R-:W-:Y:S01]  /*15a10*/  MUFU.EX2 R36, R36 ;  /* 0x0000002400247308 */ /* 0x000fe20000000800 */
[----:B------:R-:W-:-:S04]  /*15a20*/  FADD.FTZ R68, -R68, R23 ;  /* 0x0000001744447221 */ /* 0x000fc80000010100 */
[----:B------:R-:W-:-:S03]  /*15a30*/  FMUL.FTZ R23, R68, UR41 ;  /* 0x0000002944177c20 */ /* 0x000fc60008410000 */
[----:B------:R-:W-:Y:S08]  /*15a40*/  MUFU.EX2 R132, R132 ;  /* 0x0000008400847308 */ /* 0x000ff00000000800 */
[----:B------:R-:W1:Y:S01]  /*15a50*/  MUFU.EX2 R23, R23 ;  /* 0x0000001700177308 */ /* 0x000e620000000800 */
[----:B0-----:R-:W-:-:S07]  /*15a60*/  FMNMX.FTZ R53, R15, R48, !PT ;  /* 0x000000300f357209 */ /* 0x001fce0007810000 */
[----:B------:R-:W-:Y:S01]  /*15a70*/  MUFU.EX2 R39, R39 ;  /* 0x0000002700277308 */ /* 0x000fe20000000800 */
[--C-:B------:R-:W-:Y:S01]  /*15a80*/  FFMA.FTZ R48, R77, UR41, -R82.reuse ;  /* 0x000000294d307c23 */ /* 0x100fe20008010852 */
[----:B------:R-:W-:Y:S01]  /*15a90*/  FFMA.FTZ R82, R85, UR41, -R82 ;  /* 0x0000002955527c23 */ /* 0x000fe20008010852 */
[----:B------:R-:W0:Y:S05]  /*15aa0*/  SHFL.BFLY PT, R56, R53, 0x1, 0x1f ;  /* 0x0c201f0035387f89 */ /* 0x000e2a00000e0000 */
[----:B------:R-:W-:Y:S01]  /*15ab0*/  MUFU.EX2 R134, R134 ;  /* 0x0000008600867308 */ /* 0x000fe20000000800 */
[-C--:B-1----:R-:W-:Y:S01]  /*15ac0*/  FMUL.FTZ R88, R88, R23.reuse ;  /* 0x0000001758587220 */ /* 0x082fe20000410000 */
        /* <DEDUP_REMOVED lines=17> */
[----:B0-----:R-:W-:-:S04]  /*15be0*/  FMNMX.FTZ R15, R53, R56, !PT ;  /* 0x00000038350f7209 */ /* 0x001fc80007810000 */
[C---:B------:R-:W-:Y:S01]  /*15bf0*/  FSETP.NEU.FTZ.AND P2, PT, R15.reuse, -INF , PT ;  /* 0xff8000000f00780b */ /* 0x040fe20003f5d000 */
[----:B------:R-:W-:Y:S01]  /*15c00*/  FMUL.FTZ R55, R15, UR41 ;  /* 0x000000290f377c20 */ /* 0x000fe20008410000 */
[----:B------:R-:W-:Y:S04]  /*15c10*/  MUFU.EX2 R43, R43 ;  /* 0x0000002b002b7308 */ /* 0x000fe80000000800 */
[----:B------:R-:W-:-:S04]  /*15c20*/  FSEL R55, R55, RZ, P2 ;  /* 0x000000ff37377208 */ /* 0x000fc80001000000 */
[----:B------:R-:W-:Y:S01]  /*15c30*/  MUFU.EX2 R130, R130 ;  /* 0x0000008200827308 */ /* 0x000fe20000000800 */
[--C-:B------:R-:W-:Y:S01]  /*15c40*/  FFMA.FTZ R141, R41, UR41, -R55.reuse ;  /* 0x00000029298d7c23 */ /* 0x100fe20008010837 */
[----:B------:R-:W-:Y:S01]  /*15c50*/  FFMA.FTZ R41, R23, R4, R148 ;  /* 0x0000000417297223 */ /* 0x000fe20000010094 */
[--C-:B------:R-:W-:Y:S01]  /*15c60*/  FFMA.FTZ R145, R33, UR41, -R55.reuse ;  /* 0x0000002921917c23 */ /* 0x100fe20008010837 */
[--C-:B------:R-:W-:Y:S01]  /*15c70*/  FFMA.FTZ R33, R42, UR41, -R55.reuse ;  /* 0x000000292a217c23 */ /* 0x100fe20008010837 */
        /* <DEDUP_REMOVED lines=16> */
[--C-:B------:R-:W-:Y:S01]  /*15d80*/  FFMA.FTZ R30, R38, UR41, -R55.reuse ;  /* 0x00000029261e7c23 */ /* 0x100fe20008010837 */
[----:B------:R-:W-:Y:S01]  /*15d90*/  FADD.FTZ R5, R27, R42 ;  /* 0x0000002a1b057221 */ /* 0x000fe20000010000 */
[--C-:B------:R-:W-:Y:S01]  /*15da0*/  FFMA.FTZ R34, R46, UR41, -R55.reuse ;  /* 0x000000292e227c23 */ /* 0x100fe20008010837 */
[----:B------:R-:W-:Y:S01]  /*15db0*/  FMUL.FTZ R4, R4, UR41 ;  /* 0x0000002904047c20 */ /* 0x000fe20008410000 */
[----:B------:R-:W-:Y:S01]  /*15dc0*/  FFMA.FTZ R37, R50, UR41, -R55 ;  /* 0x0000002932257c23 */ /* 0x000fe20008010837 */
[----:B------:R-:W-:Y:S01]  /*15dd0*/  FADD.FTZ R41, R146, R5 ;  /* 0x0000000592297221 */ /* 0x000fe20000010000 */
[----:B------:R-:W-:Y:S01]  /*15de0*/  MUFU.EX2 R151, R151 ;  /* 0x0000009700977308 */ /* 0x000fe20000000800 */
[--C-:B------:R-:W-:Y:S01]  /*15df0*/  FFMA.FTZ R139, R52, UR41, -R55.reuse ;  /* 0x00000029348b7c23 */ /* 0x100fe20008010837 */
[----:B------:R-:W-:Y:S01]  /*15e00*/  FFMA.FTZ R38, R54, UR41, -R55 ;  /* 0x0000002936267c23 */ /* 0x000fe20008010837 */
[----:B------:R-:W-:Y:S01]  /*15e10*/  FADD.FTZ R41, R28, R41 ;  /* 0x000000291c297221 */ /* 0x000fe20000010000 */
[----:B------:R-:W-:Y:S01]  /*15e20*/  F2FP.BF16.F32.PACK_AB R150, R25, R150 ;  /* 0x000000961996723e */ /* 0x000fe200000010ff */
[--C-:B------:R-:W-:Y:S01]  /*15e30*/  FFMA.FTZ R133, R57, UR41, -R55.reuse ;  /* 0x0000002939857c23 */ /* 0x100fe20008010837 */
[----:B------:R-:W-:Y:S01]  /*15e40*/  FFMA.FTZ R135, R60, UR41, -R55 ;  /* 0x000000293c877c23 */ /* 0x000fe20008010837 */
[----:B------:R-:W-:Y:S01]  /*15e50*/  FADD.FTZ R42, R140, R41 ;  /* 0x000000298c2a7221 */ /* 0x000fe20000010000 */
[----:B------:R-:W0:Y:S01]  /*15e60*/  MUFU.EX2 R5, R4 ;  /* 0x0000000400057308 */ /* 0x000e220000000800 */
[----:B------:R-:W-:Y:S01]  /*15e70*/  @!P1 IMAD R41, R154, 0x8, R2 ;  /* 0x000000089a299824 */ /* 0x000fe200078e0202 */
[----:B------:R-:W-:Y:S01]  /*15e80*/  F2FP.BF16.F32.PACK_AB R146, R28, R146 ;  /* 0x000000921c92723e */ /* 0x000fe200000010ff */
[----:B------:R-:W-:Y:S01]  /*15e90*/  FADD.FTZ R45, R31, R42 ;  /* 0x0000002a1f2d7221 */ /* 0x000fe20000010000 */
[----:B------:R-:W-:Y:S01]  /*15ea0*/  FFMA.FTZ R129, R64, UR41, -R55 ;  /* 0x0000002940817c23 */ /* 0x000fe20008010837 */
[----:B------:R-:W-:-:S02]  /*15eb0*/  @!P1 VIADD R42, R41, 0x16860 ;  /* 0x00016860292a9836 */ /* 0x000fc40000000000 */
[----:B------:R-:W-:Y:S01]  /*15ec0*/  FFMA.FTZ R41, R58, UR41, -R55 ;  /* 0x000000293a297c23 */ /* 0x000fe20008010837 */
[----:B------:R-:W-:Y:S01]  /*15ed0*/  FADD.FTZ R45, R142, R45 ;  /* 0x0000002d8e2d7221 */ /* 0x000fe20000010000 */
[----:B------:R-:W1:Y:S01]  /*15ee0*/  MUFU.EX2 R26, R26 ;  /* 0x0000001a001a7308 */ /* 0x000e620000000800 */
[----:B------:R-:W-:Y:S01]  /*15ef0*/  F2FP.BF16.F32.PACK_AB R144, R27, R144 ;  /* 0x000000901b90723e */ /* 0x000fe200000010ff */
[----:B------:R-:W-:Y:S01]  /*15f00*/  FFMA.FTZ R131, R69, UR41, -R55 ;  /* 0x0000002945837c23 */ /* 0x000fe20008010837 */
[----:B------:R-:W-:Y:S01]  /*15f10*/  FADD.FTZ R49, R32, R45 ;  /* 0x0000002d20317221 */ /* 0x000fe20000010000 */
[----:B------:R-:W-:Y:S01]  /*15f20*/  @!P1 PRMT R42, RZ, 0x654, R42 ;  /* 0x00000654ff2a9816 */ /* 0x000fe2000000002a */
[--C-:B------:R-:W-:Y:S01]  /*15f30*/  FFMA.FTZ R70, R70, UR41, -R55.reuse ;  /* 0x0000002946467c23 */ /* 0x100fe20008010837 */
[----:B------:R-:W-:Y:S01]  /*15f40*/  FFMA.FTZ R125, R72, UR41, -R55 ;  /* 0x00000029487d7c23 */ /* 0x000fe20008010837 */
[----:B------:R-:W-:Y:S01]  /*15f50*/  F2FP.BF16.F32.PACK_AB R148, R20, R148 ;  /* 0x000000941494723e */ /* 0x000fe200000010ff */
[----:B------:R-:W3:Y:S01]  /*15f60*/  MUFU.EX2 R145, R145 ;  /* 0x0000009100917308 */ /* 0x000ee20000000800 */
[----:B0-----:R-:W-:Y:S01]  /*15f70*/  FFMA.FTZ R45, R5, R3, R149 ;  /* 0x00000003052d7223 */ /* 0x001fe20000010095 */
[----:B------:R0:W-:Y:S01]  /*15f80*/  @!P1 SYNCS.ARRIVE.TRANS64.RED.A1T0 RZ, [R42+URZ], RZ ;  /* 0x000000ff2aff99a7 */ /* 0x0001e2000810043f */
[--C-:B------:R-:W-:Y:S01]  /*15f90*/  FFMA.FTZ R3, R62, UR41, -R55.reuse ;  /* 0x000000293e037c23 */ /* 0x100fe20008010837 */
[----:B------:R-:W-:Y:S01]  /*15fa0*/  FFMA.FTZ R74, R74, UR41, -R55 ;  /* 0x000000294a4a7c23 */ /* 0x000fe20008010837 */
[----:B------:R-:W-:Y:S01]  /*15fb0*/  FADD.FTZ R4, R24, R45 ;  /* 0x0000002d18047221 */ /* 0x000fe20000010000 */
[--C-:B------:R-:W-:Y:S01]  /*15fc0*/  FFMA.FTZ R76, R76, UR41, -R55.reuse ;  /* 0x000000294c4c7c23 */ /* 0x100fe20008010837 */
[----:B------:R-:W-:Y:S01]  /*15fd0*/  FFMA.FTZ R78, R78, UR41, -R55 ;  /* 0x000000294e4e7c23 */ /* 0x000fe20008010837 */
[----:B------:R-:W4:Y:S01]  /*15fe0*/  MUFU.EX2 R29, R29 ;  /* 0x0000001d001d7308 */ /* 0x000f220000000800 */
[----:B------:R-:W-:Y:S01]  /*15ff0*/  FADD.FTZ R45, R151, R4 ;  /* 0x00000004972d7221 */ /* 0x000fe20000010000 */
[----:B0-----:R-:W-:Y:S01]  /*16000*/  FADD.FTZ R42, R136, R49 ;  /* 0x00000031882a7221 */ /* 0x001fe20000010000 */
[--C-:B------:R-:W-:Y:S01]  /*16010*/  FFMA.FTZ R80, R80, UR41, -R55.reuse ;  /* 0x0000002950507c23 */ /* 0x100fe20008010837 */
[----:B------:R-:W-:Y:S01]  /*16020*/  FFMA.FTZ R81, R81, UR41, -R55 ;  /* 0x0000002951517c23 */ /* 0x000fe20008010837 */
[----:B-1----:R-:W-:Y:S01]  /*16030*/  FADD.FTZ R4, R26, R45 ;  /* 0x0000002d1a047221 */ /* 0x002fe20000010000 */
[----:B------:R-:W-:Y:S01]  /*16040*/  FADD.FTZ R49, R35, R42 ;  /* 0x0000002a23317221 */ /* 0x000fe20000010000 */
[----:B------:R-:W-:Y:S01]  /*16050*/  FFMA.FTZ R42, R66, UR41, -R55 ;  /* 0x00000029422a7c23 */ /* 0x000fe20008010837 */
[----:B------:R-:W0:Y:S01]  /*16060*/  MUFU.EX2 R147, R147 ;  /* 0x0000009300937308 */ /* 0x000e220000000800 */
[----:B---3--:R-:W-:Y:S01]  /*16070*/  FADD.FTZ R4, R145, R4 ;  /* 0x0000000491047221 */ /* 0x008fe20000010000 */
[----:B------:R-:W-:Y:S01]  /*16080*/  FADD.FTZ R49, R138, R49 ;  /* 0x000000318a317221 */ /* 0x000fe20000010000 */
[--C-:B------:R-:W-:Y:S01]  /*16090*/  FFMA.FTZ R84, R84, UR41, -R55.reuse ;  /* 0x0000002954547c23 */ /* 0x100fe20008010837 */
[----:B------:R-:W-:Y:S01]  /*160a0*/  FFMA.FTZ R55, R83, UR41, -R55 ;  /* 0x0000002953377c23 */ /* 0x000fe20008010837 */
[----:B------:R-:W-:Y:S01]  /*160b0*/  F2FP.BF16.F32.PACK_AB R149, R24, R149 ;  /* 0x000000951895723e */ /* 0x000fe200000010ff */
[----:B------:R-:W-:Y:S01]  /*160c0*/  FADD.FTZ R49, R36, R49 ;  /* 0x0000003124317221 */ /* 0x000fe20000010000 */
[----:B--2---:R-:W-:Y:S01]  /*160d0*/  ISETP.GT.AND P2, PT, R0, R86, PT ;  /* 0x000000560000720c */ /* 0x004fe20003f44270 */
[----:B------:R-:W1:Y:S01]  /*160e0*/  MUFU.EX2 R30, R30 ;  /* 0x0000001e001e7308 */ /* 0x000e620000000800 */
[----:B----4-:R-:W-:Y:S01]  /*160f0*/  FADD.FTZ R4, R29, R4 ;  /* 0x000000041d047221 */ /* 0x010fe20000010000 */
        /* <DEDUP_REMOVED lines=20> */
[----:B------:R-:W-:Y:S01]  /*16240*/  FADD.FTZ R45, R43, R46 ;  /* 0x0000002e2b2d7221 */ /* 0x000fe20000010000 */
[-C--:B------:R-:W-:Y:S01]  /*16250*/  FMUL.FTZ R110, R110, R5.reuse ;  /* 0x000000056e6e7220 */ /* 0x080fe20000410000 */
[----:B------:R-:W1:Y:S01]  /*16260*/  MUFU.EX2 R143, R143 ;  /* 0x0000008f008f7308 */ /* 0x000e620000000800 */
[----:B--2---:R-:W-:Y:S01]  /*16270*/  FADD.FTZ R4, R141, R4 ;  /* 0x000000048d047221 */ /* 0x004fe20000010000 */
[----:B------:R-:W-:Y:S01]  /*16280*/  FADD.FTZ R45, R130, R45 ;  /* 0x0000002d822d7221 */ /* 0x000fe20000010000 */
[-C--:B------:R-:W-:Y:S01]  /*16290*/  FMUL.FTZ R111, R111, R5.reuse ;  /* 0x000000056f6f7220 */ /* 0x080fe20000410000 */
[-C--:B------:R-:W-:Y:S01]  /*162a0*/  FMUL.FTZ R114, R114, R5.reuse ;  /* 0x0000000572727220 */ /* 0x080fe20000410000 */
[-C--:B------:R-:W-:Y:S01]  /*162b0*/  FMUL.FTZ R115, R115, R5.reuse ;  /* 0x0000000573737220 */ /* 0x080fe20000410000 */
[-C--:B------:R-:W-:Y:S01]  /*162c0*/  FMUL.FTZ R118, R118, R5.reuse ;  /* 0x0000000576767220 */ /* 0x080fe20000410000 */
[----:B------:R-:W-:Y:S01]  /*162d0*/  FMUL.FTZ R119, R119, R5 ;  /* 0x0000000577777220 */ /* 0x000fe20000410000 */
[----:B------:R-:W2:Y:S01]  /*162e0*/  MUFU.EX2 R34, R34 ;  /* 0x0000002200227308 */ /* 0x000ea20000000800 */
[----:B0-----:R-:W-:Y:S01]  /*162f0*/  FADD.FTZ R4, R33, R4 ;  /* 0x0000000421047221 */ /* 0x001fe20000010000 */
[----:B------:R-:W-:Y:S01]  /*16300*/  F2FP.BF16.F32.PACK_AB R140, R31, R140 ;  /* 0x0000008c1f8c723e */ /* 0x000fe200000010ff */
[----:B------:R-:W-:Y:S01]  /*16310*/  VIADD R0, R0, 0xffffffff ;  /* 0xffffffff00007836 */ /* 0x000fe20000000000 */
[----:B------:R-:W-:Y:S01]  /*16320*/  F2FP.BF16.F32.PACK_AB R136, R35, R136 ;  /* 0x000000882388723e */ /* 0x000fe200000010ff */
[----:B------:R-:W-:Y:S01]  /*16330*/  IMAD.MOV.U32 R154, RZ, RZ, R16 ;  /* 0x000000ffff9a7224 */ /* 0x000fe200078e0010 */
        /* <DEDUP_REMOVED lines=88> */
.L_x_11735:
[----:B------:R-:W-:Y:S05]  /*168c0*/  WARPSYNC.ALL ;  /* 0x0000000000007948 */ /* 0x000fea0003800000 */
[----:B------:R-:W-:Y:S06]  /*168d0*/  BAR.ARV 0x8, 0x1a0 ;  /* 0x0206800000007b1d */ /* 0x000fec0000002000 */
[----:B------:R-:W-:Y:S05]  /*168e0*/  @!P0 BRA `(.L_x_11754) ;  /* 0x0000000000048947 */ /* 0x000fea0003800000 */
[----:B------:R-:W-:Y:S01]  /*168f0*/  BPT.TRAP 0x1 ;  /* 0x000000040000795c */ /* 0x000fe20000300000 */
.L_x_11754:
[----:B------:R-:W-:Y:S01]  /*16900*/  IMAD R9, R16, 0x8, R2 ;  /* 0x0000000810097824 */ /* 0x000fe200078e0202 */
[----:B------:R-:W-:-:S04]  /*16910*/  SHF.L.U32 R0, R19, 0x1f, RZ ;  /* 0x0000001f13007819 */ /* 0x000fc800000006ff */
[----:B------:R0:W1:Y:S01]  /*16920*/  SYNCS.PHASECHK.TRANS64.TRYWAIT P2, [R9+URZ+0x16850], R0 ;  /* 0x01685000090075a7 */ /* 0x000062000804017f */
[----:B------:R-:W-:Y:S05]  /*16930*/  @!P0 BRA `(.L_x_11755) ;  /* 0x0000000000048947 */ /* 0x000fea0003800000 */
[----:B------:R-:W-:Y:S01]  /*16940*/  BPT.TRAP 0x1 ;  /* 0x000000040000795c */ /* 0x000fe20000300000 */
.L_x_11755:
[----:B------:R-:W-:-:S05]  /*16950*/  VIADD R2, R2, 0x400 ;  /* 0x0000040002027836 */ /* 0x000fca0000000000 */
[----:B------:R-:W-:-:S04]  /*16960*/  SHF.R.U32.HI R2, RZ, 0x4, R2 ;  /* 0x00000004ff027819 */ /* 0x000fc80000011602 */
[----:B------:R-:W-:Y:S01]  /*16970*/  LOP3.LUT R7, R2, 0x3fff, RZ, 0xc0, !PT ;  /* 0x00003fff02077812 */ /* 0x000fe200078ec0ff */
[----:B-1----:R-:W-:Y:S06]  /*16980*/  @P2 BRA `(.L_x_11756) ;  /* 0x0000000000082947 */ /* 0x002fec0003800000 */
[----:B------:R-:W1:Y:S02]  /*16990*/  SYNCS.PHASECHK.TRANS64.TRYWAIT P0, [R9+URZ+0x16850], R0 ;  /* 0x01685000090075a7 */ /* 0x000e64000800017f */
[----:B-1----:R-:W-:Y:S05]  /*169a0*/  @!P0 BRA `(.L_x_11757) ;  /* 0x00000084009c8947 */ /* 0x002fea0003800000 */
.L_x_11756:
[----:B------:R-:W-:Y:S01]  /*169b0*/  IMAD R6, R16, 0x400, R7 ;  /* 0x0000040010067824 */ /* 0x000fe200078e0207 */
[----:B------:R-:W2:Y:S01]  /*169c0*/  LDL.LU R8, [R1+0x34] ;  /* 0x0000340001087983 */ /* 0x000ea20000300800 */
[----:B------:R-:W-:Y:S01]  /*169d0*/  IMAD.MOV.U32 R7, RZ, RZ, 0x40000040 ;  /* 0x40000040ff077424 */ /* 0x000fe200078e00ff */
[----:B------:R-:W-:Y:S05]  /*169e0*/  WARPSYNC.ALL ;  /* 0x0000000000007948 */ /* 0x000fea0003800000 */
[C---:B------:R-:W-:Y:S01]  /*169f0*/  R2UR UR6, R6.reuse ;  /* 0x00000000060672ca */ /* 0x040fe200000e0000 */
[----:B------:R-:W-:Y:S01]  /*16a00*/  WARPGROUP.ARRIVE ;  /* 0x00000000000079c5 */ /* 0x000fe20000000000 */
[----:B------:R-:W-:Y:S01]  /*16a10*/  R2UR UR7, R7 ;  /* 0x00000000070772ca */ /* 0x000fe200000e0000 */
[----:B------:R-:W-:Y:S01]  /*16a20*/  VIADD R10, R6, 0x80 ;  /* 0x00000080060a7836 */ /* 0x000fe20000000000 */
[----:B------:R-:W3:Y:S01]  /*16a30*/  SHFL.BFLY PT, R5, R4, 0x2, 0x1f ;  /* 0x0c401f0004057f89 */ /* 0x000ee200000e0000 */
[----:B------:R-:W-:Y:S01]  /*16a40*/  IMAD.MOV.U32 R11, RZ, RZ, 0x40000040 ;  /* 0x40000040ff0b7424 */ /* 0x000fe200078e00ff */
[----:B------:R-:W-:Y:S01]  /*16a50*/  CS2R R26, SRZ ;  /* 0x00000000001a7805 */ /* 0x000fe2000001ff00 */
[----:B------:R-:W-:Y:S01]  /*16a60*/  IMAD.MOV.U32 R7, RZ, RZ, 0x40000040 ;  /* 0x40000040ff077424 */ /* 0x000fe200078e00ff */
[----:B01----:R-:W0:Y:S01]  /*16a70*/  SHFL.BFLY PT, R0, R3, 0x2, 0x1f ;  /* 0x0c401f0003007f89 */ /* 0x003e2200000e0000 */
[----:B------:R-:W-:-:S02]  /*16a80*/  VIADD R16, R16, 0x1 ;  /* 0x0000000110107836 */ /* 0x000fc40000000000 */
[----:B------:R-:W-:-:S03]  /*16a90*/  IMAD.MOV.U32 R21, RZ, RZ, -0x800000 ;  /* 0xff800000ff157424 */ /* 0x000fc600078e00ff */
[----:B------:R-:W-:Y:S01]  /*16aa0*/  ISETP.NE.AND P2, PT, R16, 0x2, PT ;  /* 0x000000021000780c */ /* 0x000fe20003f45270 */
[----:B------:R-:W-:Y:S01]  /*16ab0*/  HGMMA.64x64x16.F32.BF16 R88, R148, gdesc[UR4].tnspB, R88, gsb0 ;  /* 0x40e0000494587df0 */ /* 0x000fe20008001858 */
[----:B------:R-:W-:Y:S01]  /*16ac0*/  R2UR UR6, R10 ;  /* 0x000000000a0672ca */ /* 0x000fe200000e0000 */
[----:B------:R-:W-:Y:S01]  /*16ad0*/  VIADD R10, R6, 0x100 ;  /* 0x00000100060a7836 */ /* 0x000fe20000000000 */
[----:B------:R-:W-:Y:S01]  /*16ae0*/  R2UR UR7, R11 ;  /* 0x000000000b0772ca */ /* 0x000fe200000e0000 */
[----:B------:R-:W-:Y:S01]  /*16af0*/  IMAD.MOV.U32 R11, RZ, RZ, 0x40000040 ;  /* 0x40000040ff0b7424 */ /* 0x000fe200078e00ff */
[----:B------:R-:W-:Y:S01]  /*16b00*/  SEL R16, R16, RZ, P2 ;  /* 0x000000ff10107207 */ /* 0x000fe20001000000 */
[----:B---3--:R-:W-:Y:S01]  /*16b10*/  FADD.FTZ R5, R5, R4 ;  /* 0x0000000405057221 */ /* 0x008fe20000010000 */
[----:B0-----:R-:W-:Y:S01]  /*16b20*/  FADD.FTZ R2, R0, R3 ;  /* 0x0000000300027221 */ /* 0x001fe20000010000 */
[----:B------:R-:W-:-:S03]  /*16b30*/  IMAD.MOV.U32 R3, RZ, RZ, -0x800000 ;  /* 0xff800000ff037424 */ /* 0x000fc600078e00ff */
[----:B------:R-:W0:Y:S01]  /*16b40*/  SHFL.BFLY PT, R0, R5, 0x1, 0x1f ;  /* 0x0c201f0005007f89 */ /* 0x000e2200000e0000 */
[----:B------:R-:W-:Y:S02]  /*16b50*/  WARPGROUP.DEPBAR.LE gsb0, 0x0 ;  /* 0x00008000000079c5 */ /* 0x000fe40000010000 */
[----:B------:R-:W-:-:S06]  /*16b60*/  WARPGROUP.ARRIVE ;  /* 0x00000000000079c5 */ /* 0x000fcc0000000000 */
[----:B------:R-:W-:Y:S01]  /*16b70*/  HGMMA.64x64x16.F32.BF16 R88, R144, gdesc[UR4].tnspB, R88, gsb0 ;  /* 0x40e0000490587df0 */ /* 0x000fe20008001858 */
[----:B------:R-:W-:Y:S01]  /*16b80*/  R2UR UR6, R10 ;  /* 0x000000000a0672ca */ /* 0x000fe200000e0000 */
[----:B------:R-:W-:Y:S01]  /*16b90*/  VIADD R10, R6, 0x180 ;  /* 0x00000180060a7836 */ /* 0x000fe20000000000 */
[----:B------:R-:W-:Y:S01]  /*16ba0*/  R2UR UR7, R11 ;  /* 0x000000000b0772ca */ /* 0x000fe200000e0000 */
[----:B------:R-:W-:Y:S01]  /*16bb0*/  IMAD.MOV.U32 R11, RZ, RZ, 0x40000040 ;  /* 0x40000040ff0b7424 */ /* 0x000fe200078e00ff */
[----:B------:R-:W-:Y:S02]  /*16bc0*/  WARPGROUP.DEPBAR.LE gsb0, 0x0 ;  /* 0x00008000000079c5 */ /* 0x000fe40000010000 */
[----:B------:R-:W-:-:S09]  /*16bd0*/  WARPGROUP.ARRIVE ;  /* 0x00000000000079c5 */ /* 0x000fd20000000000 */
        /* <DEDUP_REMOVED lines=11> */
[----:B------:R-:W-:Y:S02]  /*16c90*/  IMAD.MOV.U32 R11, RZ, RZ, 0x40000040 ;  /* 0x40000040ff0b7424 */ /* 0x000fe400078e00ff */
[----:B--2---:R-:W-:-:S05]  /*16ca0*/  VIADD R8, R8, 0x1 ;  /* 0x0000000108087836 */ /* 0x004fca0000000000 */
[----:B------:R-:W-:Y:S01]  /*16cb0*/  STL [R1+0x34], R8 ;  /* 0x0000340801007387 */ /* 0x000fe20000100800 */
[----:B------:R-:W-:Y:S02]  /*16cc0*/  WARPGROUP.DEPBAR.LE gsb0, 0x0 ;  /* 0x00008000000079c5 */ /* 0x000fe40000010000 */
[----:B------:R-:W-:-:S06]  /*16cd0*/  WARPGROUP.ARRIVE ;  /* 0x00000000000079c5 */ /* 0x000fcc0000000000 */
[----:B------:R-:W-:Y:S01]  /*16ce0*/  HGMMA.64x64x16.F32.BF16 R88, R132, gdesc[UR4].tnspB, R88, gsb0 ;  /* 0x40e0000484587df0 */ /* 0x000fe20008001858 */
[----:B------:R-:W-:Y:S01]  /*16cf0*/  R2UR UR6, R10 ;  /* 0x000000000a0672ca */ /* 0x000fe200000e0000 */
[C---:B------:R-:W-:Y:S01]  /*16d00*/  VIADD R10, R6.reuse, 0x300 ;  /* 0x00000300060a7836 */ /* 0x040fe20000000000 */
[----:B------:R-:W-:Y:S01]  /*16d10*/  R2UR UR7, R11 ;  /* 0x000000000b0772ca */ /* 0x000fe200000e0000 */
[----:B------:R-:W-:Y:S02]  /*16d20*/  IMAD.MOV.U32 R11, RZ, RZ, 0x40000040 ;  /* 0x40000040ff0b7424 */ /* 0x000fe400078e00ff */
[----:B------:R-:W-:Y:S01]  /*16d30*/  VIADD R6, R6, 0x380 ;  /* 0x0000038006067836 */ /* 0x000fe20000000000 */
[----:B------:R-:W-:Y:S02]  /*16d40*/  WARPGROUP.DEPBAR.LE gsb0, 0x0 ;  /* 0x00008000000079c5 */ /* 0x000fe40000010000 */
[----:B------:R-:W-:-:S07]  /*16d50*/  WARPGROUP.ARRIVE ;  /* 0x00000000000079c5 */ /* 0x000fce0000000000 */
[----:B------:R-:W-:Y:S01]  /*16d60*/  HGMMA.64x64x16.F32.BF16 R88, R128, gdesc[UR4].tnspB, R88, gsb0 ;  /* 0x40e0000480587df0 */ /* 0x000fe20008001858 */
[----:B------:R-:W-:Y:S02]  /*16d70*/  R2UR UR6, R10 ;  /* 0x000000000a0672ca */ /* 0x000fe400000e0000 */
[----:B------:R-:W-:Y:S01]  /*16d80*/  R2UR UR7, R11 ;  /* 0x000000000b0772ca */ /* 0x000fe200000e0000 */
[----:B------:R-:W-:Y:S02]  /*16d90*/  WARPGROUP.DEPBAR.LE gsb0, 0x0 ;  /* 0x00008000000079c5 */ /* 0x000fe40000010000 */
[----:B------:R-:W-:-:S10]  /*16da0*/  WARPGROUP.ARRIVE ;  /* 0x00000000000079c5 */ /* 0x000fd40000000000 */
[----:B------:R-:W-:Y:S01]  /*16db0*/  HGMMA.64x64x16.F32.BF16 R88, R124, gdesc[UR4].tnspB, R88, gsb0 ;  /* 0x40e000047c587df0 */ /* 0x000fe20008001858 */
[----:B------:R-:W-:Y:S01]  /*16dc0*/  R2UR UR6, R6 ;  /* 0x00000000060672ca */ /* 0x000fe200000e0000 */
[----:B0-----:R-:W-:Y:S01]  /*16dd0*/  FADD.FTZ R6, R5, R0 ;  /* 0x0000000005067221 */ /* 0x001fe20000010000 */
[----:B------:R-:W-:Y:S01]  /*16de0*/  R2UR UR7, R7 ;  /* 0x00000000070772ca */ /* 0x000fe200000e0000 */
[----:B------:R-:W-:Y:S01]  /*16df0*/  IMAD.U32 R5, RZ, RZ, UR41 ;  /* 0x00000029ff057e24 */ /* 0x000fe2000f8e00ff */
[----:B------:R-:W0:Y:S02]  /*16e00*/  SHFL.BFLY PT, R7, R2, 0x1, 0x1f ;  /* 0x0c201f0002077f89 */ /* 0x000e2400000e0000 */
[----:B------:R-:W-:-:S13]  /*16e10*/  FSETP.NE.FTZ.AND P0, PT, R6, RZ, PT ;  /* 0x000000ff0600720b */ /* 0x000fda0003f15000 */
[----:B------:R-:W1:Y:S01]  /*16e20*/  @P0 MUFU.LG2 R0, R6 ;  /* 0x0000000600000308 */ /* 0x000e620000000c00 */
[----:B------:R-:W-:-:S07]  /*16e30*/  @P0 FMUL.FTZ R5, R5, 0.69314718246459960938 ;  /* 0x3f31721805050820 */ /* 0x000fce0000410000 */
[----:B------:R-:W-:Y:S01]  /*16e40*/  @P0 MUFU.RCP R26, R6 ;  /* 0x00000006001a0308 */ /* 0x000fe20000001000 */
[----:B0-----:R-:W-:Y:S01]  /*16e50*/  FADD.FTZ R7, R2, R7 ;  /* 0x0000000702077221 */ /* 0x001fe20000010000 */
[----:B------:R-:W-:-:S04]  /*16e60*/  SEL R2, RZ, 0x1, P2 ;  /* 0x00000001ff027807 */ /* 0x000fc80001000000 */
[----:B------:R-:W-:Y:S02]  /*16e70*/  FSETP.NE.FTZ.AND P3, PT, R7, RZ, PT ;  /* 0x000000ff0700720b */ /* 0x000fe40003f75000 */
[----:B------:R-:W-:Y:S01]  /*16e80*/  LOP3.LUT R19, R19, R2, RZ, 0x3c, !PT ;  /* 0x0000000213137212 */ /* 0x000fe200078e3cff */
[----:B------:R-:W-:Y:S02]  /*16e90*/  @!P1 VIADD R2, R9, 0x16860 ;  /* 0x0001686009029836 */ /* 0x000fe40000000000 */
[----:B-1----:R-:W-:Y:S01]  /*16ea0*/  @P0 FMUL.FTZ R0, R0, 0.69314718246459960938 ;  /* 0x3f31721800000820 */ /* 0x002fe20000410000 */
[----:B------:R-:W-:Y:S02]  /*16eb0*/  IMAD.U32 R9, RZ, RZ, UR41 ;  /* 0x00000029ff097e24 */ /* 0x000fe4000f8e00ff */
[----:B------:R-:W-:Y:S01]  /*16ec0*/  @!P1 PRMT R2, RZ, 0x654, R2 ;  /* 0x00000654ff029816 */ /* 0x000fe20000000002 */
[----:B------:R-:W-:Y:S01]  /*16ed0*/  @P0 FFMA.FTZ R21, R5, R14, R0 ;  /* 0x0000000e05150223 */ /* 0x000fe20000010000 */
[----:B------:R-:W-:-:S03]  /*16ee0*/  PLOP3.LUT P0, PT, PT, PT, PT, 0x8, 0x0 ;  /* 0x000000000000781c */ /* 0x000fc60003f0e170 */
[----:B------:R-:W0:Y:S01]  /*16ef0*/  @P3 MUFU.LG2 R4, R7 ;  /* 0x0000000700043308 */ /* 0x000e220000000c00 */
[----:B------:R-:W-:-:S07]  /*16f00*/  @P3 FMUL.FTZ R9, R9, 0.69314718246459960938 ;  /* 0x3f31721809093820 */ /* 0x000fce0000410000 */
[----:B------:R-:W1:Y:S01]  /*16f10*/  @P3 MUFU.RCP R27, R7 ;  /* 0x00000007001b3308 */ /* 0x000e620000001000 */
[----:B0-----:R-:W-:-:S04]  /*16f20*/  @P3 FMUL.FTZ R4, R4, 0.69314718246459960938 ;  /* 0x3f31721804043820 */ /* 0x001fc80000410000 */
[----:B------:R-:W-:Y:S01]  /*16f30*/  @P3 FFMA.FTZ R3, R9, R15, R4 ;  /* 0x0000000f09033223 */ /* 0x000fe20000010004 */
        /* <DEDUP_REMOVED lines=36> */
[----:B--2---:R-:W-:-:S07]  /*17180*/  FMUL.FTZ R27, R119, R27 ;  /* 0x0000001b771b7220 */ /* 0x004fce0000410000 */
.L_x_11639:
[----:B------:R-:W-:Y:S05]  /*17190*/  WARPSYNC.ALL ;  /* 0x0000000000007948 */ /* 0x000fea0003800000 */
[----:B------:R-:W1:Y:S08]  /*171a0*/  S2UR UR5, SR_CgaCtaId ;  /* 0x00000000000579c3 */ /* 0x000e700000008800 */
[----:B------:R-:W-:Y:S06]  /*171b0*/  BAR.SYNC.DEFER_BLOCKING 0x5, 0x1a0 ;  /* 0x0146800000007b1d */ /* 0x000fec0000010000 */
[----:B------:R-:W-:Y:S01]  /*171c0*/  UMOV UR4, 0x400 ;  /* 0x0000040000047882 */ /* 0x000fe20000000000 */
[----:B------:R-:W-:Y:S01]  /*171d0*/  BSSY B0, `(.L_x_11758) ;  /* 0x00001a1000007945 */ /* 0x000fe20003800000 */
[----:B------:R-:W2:Y:S01]  /*171e0*/  S2R R39, SR_TID.X ;  /* 0x0000000000277919 */ /* 0x000ea20000002100 */
[----:B-1----:R-:W-:-:S06]  /*171f0*/  ULEA UR4, UR5, UR4, 0x18 ;  /* 0x0000000405047291 */ /* 0x002fcc000f8ec03f */
[----:B------:R-:W-:-:S05]  /*17200*/  IMAD.U32 R2, RZ, RZ, UR4 ;  /* 0x00000004ff027e24 */ /* 0x000fca000f8e00ff */
[----:B------:R-:W1:Y:S01]  /*17210*/  LDS.128 R8, [R2+0x168d0] ;  /* 0x0168d00002087984 */ /* 0x000e620000000c00 */
[----:B--2---:R-:W-:-:S05]  /*17220*/  VIADD R36, R39, 0xffffff80 ;  /* 0xffffff8027247836 */ /* 0x004fca0000000000 */
[----:B------:R-:W-:-:S04]  /*17230*/  SHF.R.S32.HI R37, RZ, 0x1f, R36 ;  /* 0x0000001fff257819 */ /* 0x000fc80000011424 */
[----:B------:R-:W-:-:S04]  /*17240*/  LEA.HI R20, R37, R36, RZ, 0x3 ;  /* 0x0000002425147211 */ /* 0x000fc800078f18ff */
[----:B------:R-:W-:Y:S02]  /*17250*/  LOP3.LUT R5, R20, 0x1ffffff8, RZ, 0xc0, !PT ;  /* 0x1ffffff814057812 */ /* 0x000fe400078ec0ff */
[----:B------:R-:W-:-:S03]  /*17260*/  SHF.R.S32.HI R20, RZ, 0x3, R20 ;  /* 0x00000003ff147819 */ /* 0x000fc60000011414 */
[----:B------:R-:W-:-:S04]  /*17270*/  IMAD.IADD R0, R36, 0x1, -R5 ;  /* 0x0000000124007824 */ /* 0x000fc800078e0a05 */
[----:B------:R-:W-:Y:S01]  /*17280*/  IMAD.SHL.U32 R0, R0, 0x8, RZ ;  /* 0x0000000800007824 */ /* 0x000fe200078e00ff */
[----:B-1----:R1:W-:Y:S04]  /*17290*/  STL.64 [R1+0x10], R8 ;  /* 0x0000100801007387 */ /* 0x0023e80000100a00 */
[----:B------:R1:W-:Y:S01]  /*172a0*/  STL.64 [R1+0x18], R10 ;  /* 0x0000180a01007387 */ /* 0x0003e20000100a00 */
[----:B------:R-:W-:Y:S06]  /*172b0*/  BAR.ARV 0x4, 0x1a0 ;  /* 0x0106800000007b1d */ /* 0x000fec0000002000 */
[----:B------:R-:W-:Y:S05]  /*172c0*/  @P0 BRA `(.L_x_11759) ;  /* 0x0000001000080947 */ /* 0x000fea0003800000 */
[----:B------:R-:W2:Y:S01]  /*172d0*/  LDL R41, [R1+0x30] ;  /* 0x0000300001297983 */ /* 0x000ea20000100800 */
[----:B------:R-:W-:Y:S01]  /*172e0*/  LEA.HI R4, R37, R36, RZ, 0x4 ;  /* 0x0000002425047211 */ /* 0x000fe200078f20ff */
[----:B-1----:R-:W1:Y:S03]  /*172f0*/  S2R R8, SR_TID.X ;  /* 0x0000000000087919 */ /* 0x002e660000002100 */
[----:B------:R-:W-:Y:S02]  /*17300*/  SHF.R.S32.HI R11, RZ, 0x4, R4 ;  /* 0x00000004ff0b7819 */ /* 0x000fe40000011404 */
[C---:B------:R-:W-:Y:S01]  /*17310*/  LOP3.LUT R9, R4.reuse, 0x3fffff0, RZ, 0xc0, !PT ;  /* 0x03fffff004097812 */ /* 0x040fe200078ec0ff */
[----:B------:R-:W3:Y:S01]  /*17320*/  S2R R5, SR_SWINHI ;  /* 0x0000000000057919 */ /* 0x000ee20000002f00 */
[----:B------:R-:W-:-:S03]  /*17330*/  LEA.HI R4, R4, R11, RZ, 0x1 ;  /* 0x0000000b04047211 */ /* 0x000fc600078f08ff */
[----:B------:R-:W-:Y:S01]  /*17340*/  IMAD.IADD R9, R36, 0x1, -R9 ;  /* 0x0000000124097824 */ /* 0x000fe200078e0a09 */
[----:B------:R-:W-:Y:S01]  /*17350*/  LOP3.LUT R4, R4, 0x1ffffffe, RZ, 0xc0, !PT ;  /* 0x1ffffffe04047812 */ /* 0x000fe200078ec0ff */
[C---:B-1----:R-:W-:Y:S02]  /*17360*/  VIADD R10, R8.reuse, 0xffffff80 ;  /* 0xffffff80080a7836 */ /* 0x042fe40000000000 */
[----:B------:R-:W-:-:S05]  /*17370*/  VIADD R8, R8, 0xffffff80 ;  /* 0xffffff8008087836 */ /* 0x000fca0000000000 */
[----:B------:R-:W-:-:S04]  /*17380*/  SHF.R.S32.HI R8, RZ, 0x1f, R8 ;  /* 0x0000001fff087819 */ /* 0x000fc80000011408 */
[----:B------:R-:W-:-:S04]  /*17390*/  LEA.HI R8, R8, R10, RZ, 0x5 ;  /* 0x0000000a08087211 */ /* 0x000fc800078f28ff */
[----:B------:R-:W-:Y:S01]  /*173a0*/  SHF.R.S32.HI R8, RZ, 0x5, R8 ;  /* 0x00000005ff087819 */ /* 0x000fe20000011408 */
[----:B------:R-:W-:-:S04]  /*173b0*/  IMAD.IADD R4, R11, 0x1, -R4 ;  /* 0x000000010b047824 */ /* 0x000fc800078e0a04 */
[----:B------:R-:W-:Y:S01]  /*173c0*/  IMAD R9, R8, 0x10, R9 ;  /* 0x0000001008097824 */ /* 0x000fe200078e0209 */
[----:B------:R-:W-:Y:S02]  /*173d0*/  MOV R12, R2 ;  /* 0x00000002000c7202 */ /* 0x000fe40000000f00 */
[----:B---3--:R-:W-:Y:S01]  /*173e0*/  MOV R13, R5 ;  /* 0x00000005000d7202 */ /* 0x008fe20000000f00 */
[----:B------:R-:W-:-:S04]  /*173f0*/  IMAD R4, R9, 0x8, R4 ;  /* 0x0000000809047824 */ /* 0x000fc800078e0204 */
[----:B------:R-:W-:-:S04]  /*17400*/  IMAD.SHL.U32 R5, R4, 0x8, RZ ;  /* 0x0000000804057824 */ /* 0x000fc800078e00ff */
[----:B------:R-:W-:-:S03]  /*17410*/  IMAD.WIDE R4, R5, 0x2, R12 ;  /* 0x0000000205047825 */ /* 0x000fc600078e020c */
[C---:B------:R-:W-:Y:S02]  /*17420*/  LOP3.LUT R9, R4.reuse, 0x380, RZ, 0xc0, !PT ;  /* 0x0000038004097812 */ /* 0x040fe400078ec0ff */
[C---:B------:R-:W-:Y:S02]  /*17430*/  IADD3 R11, P1, R4.reuse, 0x40, RZ ;  /* 0x00000040040b7810 */ /* 0x040fe40007f3e0ff */
[C---:B-----5:R-:W-:Y:S02]  /*17440*/  IADD3 R23, P0, R4.reuse, 0x60, RZ ;  /* 0x0000006004177810 */ /* 0x060fe40007f1e0ff */
[----:B------:R-:W-:Y:S01]  /*17450*/  SHF.R.U64 R9, R9, 0x3, RZ ;  /* 0x0000000309097819 */ /* 0x000fe200000012ff */
[----:B------:R-:W-:Y:S05]  /*17460*/  WARPSYNC.ALL ;  /* 0x0000000000007948 */ /* 0x000fea0003800000 */
[----:B------:R-:W-:Y:S01]  /*17470*/  IADD3 R15, P2, R4, 0x20, RZ ;  /* 0x00000020040f7810 */ /* 0x000fe20007f5e0ff */
[----:B------:R-:W-:Y:S01]  /*17480*/  ULDC.64 UR4, c[0x0][0xbd8] ;  /* 0x0002f60000047ab9 */ /* 0x000fe20000000a00 */
[----:B------:R-:W-:-:S02]  /*17490*/  LOP3.LUT R10, R11, 0x380, RZ, 0xc0, !PT ;  /* 0x000003800b0a7812 */ /* 0x000fc400078ec0ff */
[----:B------:R-:W-:Y:S01]  /*174a0*/  LOP3.LUT R4, R9, R4, RZ, 0x3c, !PT ;  /* 0x0000000409047212 */ /* 0x000fe200078e3cff */
[--C-:B------:R-:W-:Y:S01]  /*174b0*/  IMAD.X R9, RZ, RZ, R5.reuse, P0 ;  /* 0x000000ffff097224 */ /* 0x100fe200000e0605 */
[----:B------:R-:W-:Y:S02]  /*174c0*/  ISETP.NE.U32.AND P0, PT, RZ, UR4, PT ;  /* 0x00000004ff007c0c */ /* 0x000fe4000bf05070 */
[----:B------:R-:W-:Y:S02]  /*174d0*/  SHF.R.U64 R10, R10, 0x3, RZ ;  /* 0x000000030a0a7819 */ /* 0x000fe400000012ff */
[----:B------:R-:W-:Y:S01]  /*174e0*/  ISETP.NE.AND.EX P0, PT, RZ, UR5, PT, P0 ;  /* 0x00000005ff007c0c */ /* 0x000fe2000bf05300 */
[----:B------:R-:W-:Y:S01]  /*174f0*/  ULDC.64 UR4, c[0x0][0xbe0] ;  /* 0x0002f80000047ab9 */ /* 0x000fe20000000a00 */
[----:B------:R-:W-:Y:S01]  /*17500*/  LOP3.LUT R10, R10, R11, RZ, 0x3c, !PT ;  /* 0x0000000b0a0a7212 */ /* 0x000fe200078e3cff */
[----:B------:R-:W-:Y:S01]  /*17510*/  IMAD.X R11, RZ, RZ, R5, P1 ;  /* 0x000000ffff0b7224 */ /* 0x000fe200008e0605 */
[----:B0-----:R-:W-:-:S02]  /*17520*/  LOP3.LUT R14, R15, 0x380, RZ, 0xc0, !PT ;  /* 0x000003800f0e7812 */ /* 0x001fc400078ec0ff */
[----:B------:R-:W-:Y:S02]  /*17530*/  ISETP.NE.U32.AND P1, PT, RZ, UR4, PT ;  /* 0x00000004ff007c0c */ /* 0x000fe4000bf25070 */
[----:B------:R-:W-:Y:S02]  /*17540*/  LOP3.LUT R8, R23, 0x380, RZ, 0xc0, !PT ;  /* 0x0000038017087812 */ /* 0x000fe400078ec0ff */
[----:B------:R-:W-:Y:S02]  /*17550*/  SHF.R.U64 R14, R14, 0x3, RZ ;  /* 0x000000030e0e7819 */ /* 0x000fe400000012ff */
[----:B------:R-:W-:Y:S02]  /*17560*/  ISETP.NE.AND.EX P1, PT, RZ, UR5, PT, P1 ;  /* 0x00000005ff007c0c */ /* 0x000fe4000bf25310 */
[----:B------:R-:W-:Y:S02]  /*17570*/  SHF.R.U64 R8, R8, 0x3, RZ ;  /* 0x0000000308087819 */ /* 0x000fe400000012ff */
[----:B------:R-:W-:Y:S01]  /*17580*/  LOP3.LUT R14, R14, R15, RZ, 0x3c, !PT ;  /* 0x0000000f0e0e7212 */ /* 0x000fe200078e3cff */
[----:B------:R-:W-:Y:S01]  /*17590*/  IMAD.X R15, RZ, RZ, R5, P2 ;  /* 0x000000ffff0f7224 */ /* 0x000fe200010e0605 */
[----:B------:R-:W-:-:S02]  /*175a0*/  MOV R34, R4 ;  /* 0x0000000400227202 */ /* 0x000fc40000000f00 */
[----:B------:R-:W-:Y:S02]  /*175b0*/  LOP3.LUT R8, R8, R23, RZ, 0x3c, !PT ;  /* 0x0000001708087212 */ /* 0x000fe400078e3cff */
[----:B------:R-:W-:Y:S02]  /*175c0*/  F2FP.BF16.F32.PACK_AB R4, R89, R28 ;  /* 0x0000001c5904723e */ /* 0x000fe400000010ff */
[----:B------:R-:W-:Y:S02]  /*175d0*/  F2FP.BF16.F32.PACK_AB R5, R91, R90 ;  /* 0x0000005a5b05723e */ /* 0x000fe400000010ff */
[----:B------:R-:W-:Y:S02]  /*175e0*/  F2FP.BF16.F32.PACK_AB R6, R6, R29 ;  /* 0x0000001d0606723e */ /* 0x000fe400000010ff */
[----:B------:R-:W-:Y:S01]  /*175f0*/  F2FP.BF16.F32.PACK_AB R7, R7, R94 ;  /* 0x0000005e0707723e */ /* 0x000fe200000010ff */
[----:B------:R-:W-:Y:S01]  /*17600*/  BAR.SYNC.DEFER_BLOCKING 0x1, 0x180 ;  /* 0x0046000000007b1d */ /* 0x000fe20000010000 */
[----:B------:R-:W-:-:S02]  /*17610*/  MOV R23, R8 ;  /* 0x0000000800177202 */ /* 0x000fc40000000f00 */
[----:B------:R-:W-:Y:S02]  /*17620*/  MOV R30, R10 ;  /* 0x0000000a001e7202 */ /* 0x000fe40000000f00 */
[----:B------:R-:W-:-:S03]  /*17630*/  MOV R32, R14 ;  /* 0x0000000e00207202 */ /* 0x000fc60000000f00 */
[----:B------:R-:W2:Y:S01]  /*17640*/  LDC.64 R28, c[0x0][0xbd8] ;  /* 0x0002f600ff1c7b82 */ /* 0x000ea20000000a00 */
[----:B------:R-:W-:Y:S02]  /*17650*/  F2FP.BF16.F32.PACK_AB R8, R97, R96 ;  /* 0x000000606108723e */ /* 0x000fe400000010ff */
[----:B------:R-:W-:Y:S02]  /*17660*/  F2FP.BF16.F32.PACK_AB R9, R99, R98 ;  /* 0x000000626309723e */ /* 0x000fe400000010ff */
[----:B------:R-:W-:Y:S02]  /*17670*/  F2FP.BF16.F32.PACK_AB R10, R101, R100 ;  /* 0x00000064650a723e */ /* 0x000fe400000010ff */
[----:B------:R-:W-:Y:S01]  /*17680*/  F2FP.BF16.F32.PACK_AB R11, R103, R102 ;  /* 0x00000066670b723e */ /* 0x000fe200000010ff */
[----:B------:R-:W0:Y:S01]  /*17690*/  @P1 LDC.64 R14, c[0x0][0xbe0] ;  /* 0x0002f800ff0e1b82 */ /* 0x000e220000000a00 */
[----:B------:R-:W-:Y:S02]  /*176a0*/  F2FP.BF16.F32.PACK_AB R24, R24, R33 ;  /* 0x000000211818723e */ /* 0x000fe400000010ff */
[----:B------:R-:W-:-:S02]  /*176b0*/  F2FP.BF16.F32.PACK_AB R25, R25, R114 ;  /* 0x000000721919723e */ /* 0x000fc400000010ff */
[----:B------:R-:W-:Y:S02]  /*176c0*/  F2FP.BF16.F32.PACK_AB R26, R26, R31 ;  /* 0x0000001f1a1a723e */ /* 0x000fe400000010ff */
[----:B------:R-:W-:Y:S01]  /*176d0*/  F2FP.BF16.F32.PACK_AB R27, R27, R118 ;  /* 0x000000761b1b723e */ /* 0x000fe200000010ff */
[----:B------:R1:W-:Y:S01]  /*176e0*/  STSM.16.M88.4 [R34], R4 ;  /* 0x0000000422007844 */ /* 0x0003e20000000200 */
[----:B------:R-:W-:-:S03]  /*176f0*/  LEA.HI R37, R37, R36, RZ, 0x7 ;  /* 0x0000002425257211 */ /* 0x000fc600078f38ff */
[----:B------:R-:W-:Y:S01]  /*17700*/  STSM.16.M88.4 [R32], R8 ;  /* 0x0000000820007844 */ /* 0x000fe20000000200 */
[----:B------:R-:W-:Y:S02]  /*17710*/  LOP3.LUT R31, R37, 0xffffff80, RZ, 0xc0, !PT ;  /* 0xffffff80251f7812 */ /* 0x000fe400078ec0ff */
[----:B-1----:R-:W-:Y:S02]  /*17720*/  F2FP.BF16.F32.PACK_AB R4, R105, R104 ;  /* 0x000000686904723e */ /* 0x002fe400000010ff */
[----:B------:R-:W-:Y:S02]  /*17730*/  F2FP.BF16.F32.PACK_AB R5, R107, R106 ;  /* 0x0000006a6b05723e */ /* 0x000fe400000010ff */
[----:B------:R-:W-:Y:S02]  /*17740*/  F2FP.BF16.F32.PACK_AB R6, R109, R108 ;  /* 0x0000006c6d06723e */ /* 0x000fe400000010ff */
[----:B------:R-:W-:-:S05]  /*17750*/  F2FP.BF16.F32.PACK_AB R7, R111, R110 ;  /* 0x0000006e6f07723e */ /* 0x000fca00000010ff */
[----:B------:R1:W-:Y:S04]  /*17760*/  STSM.16.M88.4 [R30], R4 ;  /* 0x000000041e007844 */ /* 0x0003e80000000200 */
[----:B------:R3:W-:Y:S01]  /*17770*/  STSM.16.M88.4 [R23], R24 ;  /* 0x0000001817007844 */ /* 0x0007e20000000200 */
[----:B------:R-:W-:Y:S01]  /*17780*/  IMAD.IADD R31, R36, 0x1, -R31 ;  /* 0x00000001241f7824 */ /* 0x000fe200078e0a1f */
[----:B------:R-:W-:Y:S01]  /*17790*/  ULDC UR4, c[0x0][0xa88] ;  /* 0x0002a20000047ab9 */ /* 0x000fe20000000800 */
[----:B------:R-:W-:-:S03]  /*177a0*/  IMAD.MOV.U32 R35, RZ, RZ, RZ ;  /* 0x000000ffff237224 */ /* 0x000fc600078e00ff */
[----:B-1----:R-:W-:-:S04]  /*177b0*/  SHF.R.S32.HI R6, RZ, 0x1f, R31 ;  /* 0x0000001fff067819 */ /* 0x002fc8000001141f */
[----:B------:R-:W-:Y:S01]  /*177c0*/  LEA.HI R4, R6, R31, RZ, 0x2 ;  /* 0x0000001f06047211 */ /* 0x000fe200078f10ff */
[----:B---3--:R-:W-:-:S03]  /*177d0*/  IMAD.U32 R23, RZ, RZ, UR4 ;  /* 0x00000004ff177e24 */ /* 0x008fc6000f8e00ff */
[--C-:B------:R-:W-:Y:S02]  /*177e0*/  SHF.R.S32.HI R7, RZ, 0x2, R4.reuse ;  /* 0x00000002ff077819 */ /* 0x100fe40000011404 */
[----:B------:R-:W-:Y:S01]  /*177f0*/  SHF.R.S32.HI R8, RZ, 0x1f, R4 ;  /* 0x0000001fff087819 */ /* 0x000fe20000011404 */
[C---:B--2---:R-:W-:Y:S01]  /*17800*/  IMAD.WIDE R28, R41.reuse, 0x4, R28 ;  /* 0x00000004291c7825 */ /* 0x044fe200078e021c */
[----:B------:R-:W-:Y:S03]  /*17810*/  BAR.SYNC.DEFER_BLOCKING 0x1, 0x180 ;  /* 0x0046000000007b1d */ /* 0x000fe60000010000 */
[----:B0-----:R-:W-:-:S03]  /*17820*/  @P1 IMAD.WIDE R4, R41, 0x4, R14 ;  /* 0x0000000429041825 */ /* 0x001fc600078e020e */
[----:B------:R0:W5:Y:S04]  /*17830*/  @P0 LDG.E R35, desc[UR38][R28.64] ;  /* 0x000000261c230981 */ /* 0x000168000c1e1900 */
[----:B------:R0:W5:Y:S01]  /*17840*/  @P1 LDG.E R23, desc[UR38][R4.64] ;  /* 0x0000002604171981 */ /* 0x000162000c1e1900 */
[----:B------:R-:W-:Y:S02]  /*17850*/  SHF.R.S32.HI R37, RZ, 0x7, R37 ;  /* 0x00000007ff257819 */ /* 0x000fe40000011425 */
[----:B------:R-:W-:Y:S01]  /*17860*/  LEA.HI R8, R8, R7, RZ, 0x3 ;  /* 0x0000000708087211 */ /* 0x000fe200078f18ff */
[----:B------:R-:W-:Y:S06]  /*17870*/  @P1 BRA `(.L_x_11760) ;  /* 0x0000000000101947 */ /* 0x000fec0003800000 */
[----:B------:R-:W-:Y:S05]  /*17880*/  @!P0 BRA `(.L_x_11760) ;  /* 0x00000000000c8947 */ /* 0x000fea0003800000 */
[----:B0-----:R-:W2:Y:S04]  /*17890*/  LDG.E R4, desc[UR38][R28.64] ;  /* 0x000000261c047981 */ /* 0x001ea8000c1e1900 */
[----:B-----5:R-:W2:Y:S02]  /*178a0*/  LDG.E R23, desc[UR38][R28.64+0x4] ;  /* 0x000004261c177981 */ /* 0x020ea4000c1e1900 */
[----:B--2---:R-:W-:-:S07]  /*178b0*/  IMAD.IADD R23, R23, 0x1, -R4 ;  /* 0x0000000117177824 */ /* 0x004fce00078e0a04 */
.L_x_11760:
[----:B------:R-:W2:Y:S01]  /*178c0*/  LDL.LU R40, [R1+0x2c] ;  /* 0x00002c0001287983 */ /* 0x000ea20000300800 */
[----:B0-----:R-:W-:Y:S01]  /*178d0*/  IMAD.HI R5, R37, 0x55555556, RZ ;  /* 0x5555555625057827 */ /* 0x001fe200078e02ff */
[----:B------:R-:W-:Y:S01]  /*178e0*/  LOP3.LUT R4, R8, 0xfffffff8, RZ, 0xc0, !PT ;  /* 0xfffffff808047812 */ /* 0x000fe200078ec0ff */
[----:B------:R-:W-:Y:S01]  /*178f0*/  ULDC.64 UR4, c[0x0][0xb70] ;  /* 0x0002dc0000047ab9 */ /* 0x000fe20000000a00 */
[----:B------:R-:W3:Y:S01]  /*17900*/  LDL.LU R39, [R1+0x38] ;  /* 0x0000380001277983 */ /* 0x000ee20000300800 */
[----:B------:R-:W-:Y:S01]  /*17910*/  LEA.HI R8, R6, R31, RZ, 0x5 ;  /* 0x0000001f06087211 */ /* 0x000fe200078f28ff */
[--C-:B-----5:R-:W-:Y:S01]  /*17920*/  IMAD.MOV.U32 R28, RZ, RZ, R35.reuse ;  /* 0x000000ffff1c7224 */ /* 0x120fe200078e0023 */
[----:B------:R-:W-:Y:S01]  /*17930*/  LEA.HI R6, R5, R5, RZ, 0x1 ;  /* 0x0000000505067211 */ /* 0x000fe200078f08ff */
[----:B------:R-:W-:Y:S01]  /*17940*/  IMAD.IADD R9, R7, 0x1, -R4 ;  /* 0x0000000107097824 */ /* 0x000fe200078e0a04 */
[----:B------:R-:W-:Y:S02]  /*17950*/  SHF.R.S32.HI R8, RZ, 0x5, R8 ;  /* 0x00000005ff087819 */ /* 0x000fe40000011408 */
[----:B------:R-:W-:Y:S01]  /*17960*/  SHF.R.S32.HI R29, RZ, 0x1f, R35 ;  /* 0x0000001fff1d7819 */ /* 0x000fe20000011423 */
[----:B------:R-:W-:Y:S01]  /*17970*/  IMAD R37, R6, -0x3, R37 ;  /* 0xfffffffd06257824 */ /* 0x000fe200078e0225 */
[----:B------:R-:W-:Y:S01]  /*17980*/  SHF.R.S32.HI R6, RZ, 0x1f, R41 ;  /* 0x0000001fff067819 */ /* 0x000fe20000011429 */
[----:B------:R-:W-:-:S03]  /*17990*/  IMAD R8, R8, 0x10, R9 ;  /* 0x0000001008087824 */ /* 0x000fc600078e0209 */
[----:B------:R-:W-:Y:S01]  /*179a0*/  SEL R38, R6, RZ, !P0 ;  /* 0x000000ff06267207 */ /* 0x000fe20004000000 */
[----:B------:R-:W-:Y:S01]  /*179b0*/  IMAD R8, R37, 0x40, R8 ;  /* 0x0000004025087824 */ /* 0x000fe200078e0208 */
[----:B------:R-:W-:Y:S02]  /*179c0*/  SEL R37, R41, RZ, !P0 ;  /* 0x000000ff29257207 */ /* 0x000fe40004000000 */
[----:B------:R-:W-:Y:S01]  /*179d0*/  LOP3.LUT P0, RZ, R31, 0x3, RZ, 0xc0, !PT ;  /* 0x000000031fff7812 */ /* 0x000fe2000780c0ff */
[--C-:B------:R-:W-:Y:S01]  /*179e0*/  IMAD.MOV.U32 R30, RZ, RZ, R0.reuse ;  /* 0x000000ffff1e7224 */ /* 0x100fe200078e0000 */
[----:B------:R-:W-:Y:S01]  /*179f0*/  SHF.R.S32.HI R31, RZ, 0x1f, R0 ;  /* 0x0000001fff1f7819 */ /* 0x000fe20000011400 */
[----:B------:R-:W-:Y:S01]  /*17a00*/  BSSY B1, `(.L_x_11761) ;  /* 0x000005f000017945 */ /* 0x000fe20003800000 */
[----:B--2---:R-:W-:Y:S01]  /*17a10*/  SHF.R.S32.HI R36, RZ, 0x1f, R40 ;  /* 0x0000001fff247819 */ /* 0x004fe20000011428 */
[----:B---3--:R-:W-:-:S04]  /*17a20*/  IMAD R10, R39, 0xc0, R8 ;  /* 0x000000c0270a7824 */ /* 0x008fc800078e0208 */
[----:B------:R-:W-:Y:S01]  /*17a30*/  IMAD R4, R36, UR4, RZ ;  /* 0x0000000424047c24 */ /* 0x000fe2000f8e02ff */
[----:B------:R-:W-:-:S03]  /*17a40*/  SHF.R.S32.HI R9, RZ, 0x1f, R10 ;  /* 0x0000001fff097819 */ /* 0x000fc6000001140a */
[C---:B------:R-:W-:Y:S02]  /*17a50*/  IMAD R7, R40.reuse, UR5, R4 ;  /* 0x0000000528077c24 */ /* 0x040fe4000f8e0204 */
[----:B------:R-:W-:Y:S01]  /*17a60*/  IMAD.WIDE.U32 R4, R40, UR4, R28 ;  /* 0x0000000428047c25 */ /* 0x000fe2000f8e001c */
[----:B------:R-:W-:-:S03]  /*17a70*/  ULDC.64 UR4, c[0x0][0xb78] ;  /* 0x0002de0000047ab9 */ /* 0x000fc60000000a00 */
[----:B------:R-:W-:Y:S02]  /*17a80*/  IMAD.IADD R5, R5, 0x1, R7 ;  /* 0x0000000105057824 */ /* 0x000fe400078e0207 */
[----:B------:R-:W-:Y:S02]  /*17a90*/  IMAD R6, R38, UR4, RZ ;  /* 0x0000000426067c24 */ /* 0x000fe4000f8e02ff */
[----:B------:R-:W-:-:S04]  /*17aa0*/  IMAD.WIDE.U32 R4, R37, UR4, R4 ;  /* 0x0000000425047c25 */ /* 0x000fc8000f8e0004 */
[----:B------:R-:W-:Y:S01]  /*17ab0*/  IMAD R8, R37, UR5, R6 ;  /* 0x0000000525087c24 */ /* 0x000fe2000f8e0206 */
[----:B------:R-:W-:Y:S01]  /*17ac0*/  IADD3 R6, P1, R10, R4, RZ ;  /* 0x000000040a067210 */ /* 0x000fe20007f3e0ff */
[----:B------:R-:W-:Y:S01]  /*17ad0*/  IMAD R7, R20, 0x40, R0 ;  /* 0x0000004014077824 */ /* 0x000fe200078e0200 */
[----:B------:R-:W-:Y:S01]  /*17ae0*/  ULDC.64 UR4, c[0x0][0xb40] ;  /* 0x0002d00000047ab9 */ /* 0x000fe20000000a00 */
[----:B------:R-:W-:Y:S01]  /*17af0*/  VIADD R4, R10, 0x8 ;  /* 0x000000080a047836 */ /* 0x000fe20000000000 */
[----:B------:R-:W-:Y:S01]  /*17b00*/  IADD3.X R9, R9, R5, R8, P1, !PT ;  /* 0x0000000509097210 */ /* 0x000fe20000ffe408 */
[----:B------:R-:W-:Y:S01]  /*17b10*/  IMAD.WIDE R12, R7, 0x2, R12 ;  /* 0x00000002070c7825 */ /* 0x000fe200078e020c */
[----:B------:R-:W-:Y:S02]  /*17b20*/  LEA R32, P2, R6, UR4, 0x2 ;  /* 0x0000000406207c11 */ /* 0x000fe4000f8410ff */
[----:B------:R-:W-:Y:S02]  /*17b30*/  ISETP.GE.OR P1, PT, R10, R23, P0 ;  /* 0x000000170a00720c */ /* 0x000fe40000726670 */
[----:B------:R-:W-:Y:S01]  /*17b40*/  LEA.HI.X R33, R6, UR5, R9, 0x2, P2 ;  /* 0x0000000506217c11 */ /* 0x000fe200090f1409 */
[----:B------:R-:W-:Y:S01]  /*17b50*/  ULDC.64 UR4, c[0x0][0xaa0] ;  /* 0x0002a80000047ab9 */ /* 0x000fe20000000a00 */
[----:B------:R-:W-:-:S02]  /*17b60*/  IADD3 R27, P2, R12, 0x1800, RZ ;  /* 0x000018000c1b7810 */ /* 0x000fc40007f5e0ff */
[C---:B------:R-:W-:Y:S02]  /*17b70*/  IADD3 R11, P3, R12.reuse, 0x3000, RZ ;  /* 0x000030000c0b7810 */ /* 0x040fe40007f7e0ff */
[----:B------:R-:W-:Y:S01]  /*17b80*/  IADD3 R7, P4, R12, 0x4800, RZ ;  /* 0x000048000c077810 */ /* 0x000fe20007f9e0ff */
[--C-:B------:R-:W-:Y:S01]  /*17b90*/  IMAD.X R5, RZ, RZ, R13.reuse, P2 ;  /* 0x000000ffff057224 */ /* 0x100fe200010e060d */
[----:B------:R-:W-:Y:S01]  /*17ba0*/  ISETP.GE.OR P0, PT, R4, R23, P0 ;  /* 0x000000170400720c */ /* 0x000fe20000706670 */
[--C-:B------:R-:W-:Y:S01]  /*17bb0*/  IMAD.X R9, RZ, RZ, R13.reuse, P3 ;  /* 0x000000ffff097224 */ /* 0x100fe200018e060d */
[----:B------:R-:W-:Y:S01]  /*17bc0*/  LOP3.LUT R25, R12, 0x380, RZ, 0xc0, !PT ;  /* 0x000003800c197812 */ /* 0x000fe200078ec0ff */
[----:B------:R-:W-:Y:S01]  /*17bd0*/  IMAD.X R15, RZ, RZ, R13, P4 ;  /* 0x000000ffff0f7224 */ /* 0x000fe200020e060d */
[----:B------:R-:W-:Y:S01]  /*17be0*/  LOP3.LUT R4, R27, 0x380, RZ, 0xc0, !PT ;  /* 0x000003801b047812 */ /* 0x000fe200078ec0ff */
[----:B------:R-:W-:Y:S01]  /*17bf0*/  @!P1 STG.E desc[UR38][R32.64], R21 ;  /* 0x0000001520009986 */ /* 0x000fe2000c101926 */
[----:B------:R-:W-:-:S02]  /*17c00*/  LOP3.LUT R8, R11, 0x380, RZ, 0xc0, !PT ;  /* 0x000003800b087812 */ /* 0x000fc400078ec0ff */
[----:B------:R-:W-:Y:S02]  /*17c10*/  LOP3.LUT R6, R7, 0x380, RZ, 0xc0, !PT ;  /* 0x0000038007067812 */ /* 0x000fe400078ec0ff */
[----:B------:R-:W-:Y:S02]  /*17c20*/  SHF.R.U64 R25, R25, 0x3, RZ ;  /* 0x0000000319197819 */ /* 0x000fe400000012ff */
[----:B------:R-:W-:Y:S01]  /*17c30*/  SHF.R.U64 R4, R4, 0x3, RZ ;  /* 0x0000000304047819 */ /* 0x000fe200000012ff */
[----:B------:R0:W-:Y:S01]  /*17c40*/  @!P0 STG.E desc[UR38][R32.64+0x20], R3 ;  /* 0x0000200320008986 */ /* 0x0001e2000c101926 */
[----:B------:R-:W-:Y:S02]  /*17c50*/  SHF.R.U64 R8, R8, 0x3, RZ ;  /* 0x0000000308087819 */ /* 0x000fe400000012ff */
[----:B------:R-:W-:Y:S02]  /*17c60*/  SHF.R.U64 R6, R6, 0x3, RZ ;  /* 0x0000000306067819 */ /* 0x000fe400000012ff */
[----:B------:R-:W-:Y:S01]  /*17c70*/  LOP3.LUT R24, R25, R12, RZ, 0x3c, !PT ;  /* 0x0000000c19187212 */ /* 0x000fe200078e3cff */
[----:B------:R-:W-:Y:S01]  /*17c80*/  IMAD.MOV.U32 R25, RZ, RZ, R13 ;  /* 0x000000ffff197224 */ /* 0x000fe200078e000d */
[----:B------:R-:W-:-:S02]  /*17c90*/  LOP3.LUT R4, R4, R27, RZ, 0x3c, !PT ;  /* 0x0000001b04047212 */ /* 0x000fc400078e3cff */
[----:B------:R-:W-:Y:S02]  /*17ca0*/  LOP3.LUT R8, R8, R11, RZ, 0x3c, !PT ;  /* 0x0000000b08087212 */ /* 0x000fe400078e3cff */
[----:B------:R-:W-:Y:S01]  /*17cb0*/  LOP3.LUT R14, R6, R7, RZ, 0x3c, !PT ;  /* 0x00000007060e7212 */ /* 0x000fe200078e3cff */
        /* <DEDUP_REMOVED lines=8> */
[----:B------:R-:W-:Y:S01]  /*17d40*/  VIADD R0, R20, 0x30 ;  /* 0x0000003014007836 */ /* 0x000fe20000000000 */
[----:B------:R-:W-:Y:S01]  /*17d50*/  @!PT LDS RZ, [RZ] ;  /* 0x00000000fffff984 */ /* 0x000fe20000000800 */
[----:B------:R-:W-:Y:S01]  /*17d60*/  @!PT LDS RZ, [RZ] ;  /* 0x00000000fffff984 */ /* 0x000fe20000000800 */
[----:B------:R-:W-:Y:S01]  /*17d70*/  @!PT LDS RZ, [RZ] ;  /* 0x00000000fffff984 */ /* 0x000fe20000000800 */
[----:B------:R-:W-:Y:S01]  /*17d80*/  @!PT LDS RZ, [RZ] ;  /* 0x00000000fffff984 */ /* 0x000fe20000000800 */
[----:B------:R1:W-:Y:S06]  /*17d90*/  MEMBAR.ALL.CTA ;  /* 0x0000000000007992 */ /* 0x0003ec0000008000 */
[----:B-1----:R-:W1:Y:S01]  /*17da0*/  FENCE.VIEW.ASYNC.S ;  /* 0x00000000000073c6 */ /* 0x002e620000000000 */
[----:B------:R-:W-:-:S02]  /*17db0*/  IMAD R31, R39, -0xc0, R23 ;  /* 0xffffff40271f7824 */ /* 0x000fc400078e0217 */
[C---:B0-----:R-:W-:Y:S02]  /*17dc0*/  VIADD R3, R20.reuse, 0x60 ;  /* 0x0000006014037836 */ /* 0x041fe40000000000 */
[----:B------:R-:W-:Y:S01]  /*17dd0*/  VIADD R21, R20, 0x90 ;  /* 0x0000009014157836 */ /* 0x000fe20000000000 */
[-C--:B------:R-:W-:Y:S01]  /*17de0*/  ISETP.GE.OR P3, PT, R0, R31.reuse, P0 ;  /* 0x0000001f0000720c */ /* 0x080fe20000766670 */
[----:B------:R-:W-:Y:S01]  /*17df0*/  IMAD R35, R35, UR5, R34 ;  /* 0x0000000523237c24 */ /* 0x000fe2000f8e0222 */
[----:B------:R-:W-:Y:S01]  /*17e00*/  ULDC.64 UR4, c[0x0][0xae0] ;  /* 0x0002b80000047ab9 */ /* 0x000fe20000000a00 */
[-C--:B------:R-:W-:Y:S01]  /*17e10*/  ISETP.GE.OR P1, PT, R3, R31.reuse, P0 ;  /* 0x0000001f0300720c */ /* 0x080fe20000726670 */
[----:B------:R-:W-:Y:S01]  /*17e20*/  IMAD R30, R36, UR4, RZ ;  /* 0x00000004241e7c24 */ /* 0x000fe2000f8e02ff */
[-C--:B------:R-:W-:Y:S01]  /*17e30*/  ISETP.GE.OR P2, PT, R21, R31.reuse, P0 ;  /* 0x0000001f1500720c */ /* 0x080fe20000746670 */
[----:B------:R-:W-:Y:S01]  /*17e40*/  IMAD.IADD R29, R29, 0x1, R35 ;  /* 0x000000011d1d7824 */ /* 0x000fe200078e0223 */
[----:B------:R-:W-:Y:S01]  /*17e50*/  ISETP.GE.OR P0, PT, R20, R31, P0 ;  /* 0x0000001f1400720c */ /* 0x000fe20000706670 */
[C---:B------:R-:W-:Y:S01]  /*17e60*/  IMAD R23, R40.reuse, UR5, R30 ;  /* 0x0000000528177c24 */ /* 0x040fe2000f8e021e */
[----:B------:R-:W-:Y:S01]  /*17e70*/  SHF.R.S32.HI R21, RZ, 0x1f, R20 ;  /* 0x0000001fff157819 */ /* 0x000fe20000011414 */
[----:B------:R-:W-:Y:S01]  /*17e80*/  IMAD.WIDE.U32 R28, R40, UR4, R28 ;  /* 0x00000004281c7c25 */ /* 0x000fe2000f8e001c */
[----:B------:R-:W-:-:S03]  /*17e90*/  ULDC.64 UR4, c[0x0][0xae8] ;  /* 0x0002ba0000047ab9 */ /* 0x000fc60000000a00 */
[----:B------:R-:W-:Y:S02]  /*17ea0*/  VIADD R0, R2, 0x16820 ;  /* 0x0001682002007836 */ /* 0x000fe40000000000 */
[----:B------:R-:W-:Y:S02]  /*17eb0*/  IMAD.IADD R29, R29, 0x1, R23 ;  /* 0x000000011d1d7824 */ /* 0x000fe400078e0217 */
[----:B------:R-:W-:Y:S01]  /*17ec0*/  IMAD R3, R38, UR4, RZ ;  /* 0x0000000426037c24 */ /* 0x000fe2000f8e02ff */
[----:B------:R-:W-:Y:S01]  /*17ed0*/  PRMT R0, RZ, 0x654, R0 ;  /* 0x00000654ff007816 */ /* 0x000fe20000000000 */
[----:B------:R-:W-:-:S03]  /*17ee0*/  IMAD.WIDE.U32 R32, R37, UR4, R28 ;  /* 0x0000000425207c25 */ /* 0x000fc6000f8e001c */
[----:B-1----:R0:W-:Y:S01]  /*17ef0*/  SYNCS.ARRIVE.TRANS64.RED.A1T0 RZ, [R0+URZ], RZ ;  /* 0x000000ff00ff79a7 */ /* 0x0021e2000810043f */
        /* <DEDUP_REMOVED lines=15> */
.L_x_11762:
[----:B------:R-:W-:Y:S05]  /*17ff0*/  BSYNC B1 ;  /* 0x0000000000017941 */ /* 0x000fea0003800000 */
.L_x_11761:
        /* <DEDUP_REMOVED lines=15> */
.L_x_11764:
[----:B------:R-:W-:Y:S05]  /*180f0*/  BSYNC B1 ;  /* 0x0000000000017941 */ /* 0x000fea0003800000 */
.L_x_11763:
        /* <DEDUP_REMOVED lines=15> */
.L_x_11766:
[----:B------:R-:W-:Y:S05]  /*181f0*/  BSYNC B1 ;  /* 0x0000000000017941 */ /* 0x000fea0003800000 */
.L_x_11765:
        /* <DEDUP_REMOVED lines=10> */
[----:B--2---:R-:W-:Y:S01]  /*182a0*/  LEA R6, P0, R4, UR4, 0x1 ;  /* 0x0000000404067c11 */ /* 0x004fe2000f8008ff */
[----:B------:R-:W-:-:S05]  /*182b0*/  IMAD.IADD R3, R5, 0x1, R3 ;  /* 0x0000000105037824 */ /* 0x000fca00078e0203 */
[----:B------:R-:W-:-:S05]  /*182c0*/  LEA.HI.X R7, R4, UR5, R3, 0x1, P0 ;  /* 0x0000000504077c11 */ /* 0x000fca00080f0c03 */
[----:B------:R3:W-:Y:S01]  /*182d0*/  STG.E.128 desc[UR38][R6.64], R12 ;  /* 0x0000000c06007986 */ /* 0x0007e2000c101d26 */
[----:B------:R-:W-:Y:S05]  /*182e0*/  BRA `(.L_x_11767) ;  /* 0x00000008003c7947 */ /* 0x000fea0003800000 */
.L_x_11759:
[----:B-1----:R-:W2:Y:S01]  /*182f0*/  LDL R8, [R1+0x30] ;  /* 0x0000300001087983 */ /* 0x002ea20000100800 */
        /* <DEDUP_REMOVED lines=8> */
[----:B------:R-:W1:Y:S01]  /*18380*/  @P1 LDC.64 R6, c[0x0][0xbe0] ;  /* 0x0002f800ff061b82 */ /* 0x000e620000000a00 */
[----:B------:R-:W-:Y:S02]  /*18390*/  ULDC UR4, c[0x0][0xa88] ;  /* 0x0002a20000047ab9 */ /* 0x000fe40000000800 */
[----:B------:R-:W-:Y:S02]  /*183a0*/  IMAD.U32 R3, RZ, RZ, UR4 ;  /* 0x00000004ff037e24 */ /* 0x000fe4000f8e00ff */
[----:B--2---:R-:W-:-:S04]  /*183b0*/  IMAD.WIDE R4, R8, 0x4, R4 ;  /* 0x0000000408047825 */ /* 0x004fc800078e0204 */
[----:B-1----:R-:W-:Y:S01]  /*183c0*/  @P1 IMAD.WIDE R6, R8, 0x4, R6 ;  /* 0x0000000408061825 */ /* 0x002fe200078e0206 */
[----:B------:R1:W5:Y:S04]  /*183d0*/  @P0 LDG.E R9, desc[UR38][R4.64] ;  /* 0x0000002604090981 */ /* 0x000368000c1e1900 */
[----:B------:R1:W5:Y:S01]  /*183e0*/  @P1 LDG.E R3, desc[UR38][R6.64] ;  /* 0x0000002606031981 */ /* 0x000362000c1e1900 */
[----:B------:R-:W-:Y:S01]  /*183f0*/  ISETP.GT.AND P2, PT, R36, 0xbf, PT ;  /* 0x000000bf2400780c */ /* 0x000fe20003f44270 */
[----:B------:R-:W-:-:S12]  /*18400*/  @P1 BRA `(.L_x_11768) ;  /* 0x0000000000101947 */ /* 0x000fd80003800000 */
[----:B------:R-:W-:Y:S05]  /*18410*/  @!P0 BRA `(.L_x_11768) ;  /* 0x00000000000c8947 */ /* 0x000fea0003800000 */
[----:B-1----:R-:W2:Y:S04]  /*18420*/  LDG.E R6, desc[UR38][R4.64] ;  /* 0x0000002604067981 */ /* 0x002ea8000c1e1900 */
[----:B-----5:R-:W2:Y:S02]  /*18430*/  LDG.E R3, desc[UR38][R4.64+0x4] ;  /* 0x0000042604037981 */ /* 0x020ea4000c1e1900 */
[----:B--2---:R-:W-:-:S07]  /*18440*/  IMAD.IADD R3, R3, 0x1, -R6 ;  /* 0x0000000103037824 */ /* 0x004fce00078e0a06 */
.L_x_11768:
[----:B------:R-:W2:Y:S04]  /*18450*/  LDL R15, [R1+0x2c] ;  /* 0x00002c00010f7983 */ /* 0x000ea80000100800 */
[----:B0-----:R0:W5:Y:S01]  /*18460*/  LDL R14, [R1+0x38] ;  /* 0x00003800010e7983 */ /* 0x0011620000100800 */
[----:B-1----:R-:W-:Y:S01]  /*18470*/  SHF.R.S32.HI R4, RZ, 0x1f, R8 ;  /* 0x0000001fff047819 */ /* 0x002fe20000011408 */
[----:B------:R-:W-:Y:S01]  /*18480*/  BSSY B1, `(.L_x_11769) ;  /* 0x000001c000017945 */ /* 0x000fe20003800000 */
[----:B------:R-:W-:Y:S02]  /*18490*/  SEL R11, R8, RZ, !P0 ;  /* 0x000000ff080b7207 */ /* 0x000fe40004000000 */
[----:B------:R-:W-:Y:S02]  /*184a0*/  SHF.R.S32.HI R13, RZ, 0x1f, R0 ;  /* 0x0000001fff0d7819 */ /* 0x000fe40000011400 */
[----:B------:R-:W-:-:S02]  /*184b0*/  SEL R12, R4, RZ, !P0 ;  /* 0x000000ff040c7207 */ /* 0x000fc40004000000 */
[----:B-----5:R-:W-:Y:S02]  /*184c0*/  SHF.R.S32.HI R8, RZ, 0x1f, R9 ;  /* 0x0000001fff087819 */ /* 0x020fe40000011409 */
[----:B--2---:R-:W-:Y:S01]  /*184d0*/  SHF.R.S32.HI R10, RZ, 0x1f, R15 ;  /* 0x0000001fff0a7819 */ /* 0x004fe2000001140f */
[----:B0-----:R-:W-:Y:S06]  /*184e0*/  @P2 BRA `(.L_x_11770) ;  /* 0x0000000000542947 */ /* 0x001fec0003800000 */
[----:B------:R-:W-:-:S04]  /*184f0*/  IMAD R4, R14, 0xc0, R39 ;  /* 0x000000c00e047824 */ /* 0x000fc800078e0227 */
        /* <DEDUP_REMOVED lines=20> */
.L_x_11770:
[----:B------:R-:W-:Y:S05]  /*18640*/  BSYNC B1 ;  /* 0x0000000000017941 */ /* 0x000fea0003800000 */
.L_x_11769:
[----:B------:R-:W-:Y:S01]  /*18650*/  ULDC.64 UR4, c[0x0][0xaa0] ;  /* 0x0002a80000047ab9 */ /* 0x000fe20000000a00 */
[----:B------:R-:W-:Y:S01]  /*18660*/  IMAD.MOV.U32 R4, RZ, RZ, R0 ;  /* 0x000000ffff047224 */ /* 0x000fe200078e0000 */
[----:B------:R-:W-:Y:S01]  /*18670*/  ULDC.64 UR6, c[0x0][0xae0] ;  /* 0x0002b80000067ab9 */ /* 0x000fe20000000a00 */
[----:B0-----:R-:W-:Y:S01]  /*18680*/  IMAD.MOV.U32 R5, RZ, RZ, R13 ;  /* 0x000000ffff057224 */ /* 0x001fe200078e000d */
        /* <DEDUP_REMOVED lines=19> */
[----:B------:R-:W-:Y:S01]  /*187c0*/  IMAD.IADD R5, R5, 0x1, R3 ;  /* 0x0000000105057824 */ /* 0x000fe200078e0203 */
[----:B------:R-:W-:Y:S01]  /*187d0*/  ISETP.GE.OR P0, PT, R20, R7, P0 ;  /* 0x000000071400720c */ /* 0x000fe20000706670 */
[----:B------:R-:W-:Y:S02]  /*187e0*/  IMAD R0, R12, UR4, RZ ;  /* 0x000000040c007c24 */ /* 0x000fe4000f8e02ff */
[----:B------:R-:W-:-:S04]  /*187f0*/  IMAD.WIDE.U32 R6, R11, UR4, R4 ;  /* 0x000000040b067c25 */ /* 0x000fc8000f8e0004 */
[----:B------:R-:W-:Y:S02]  /*18800*/  IMAD R3, R11, UR5, R0 ;  /* 0x000000050b037c24 */ /* 0x000fe4000f8e0200 */
[----:B------:R-:W-:-:S04]  /*18810*/  IMAD.WIDE R20, R14, 0xc0, R20 ;  /* 0x000000c00e147825 */ /* 0x000fc800078e0214 */
[----:B------:R-:W-:Y:S01]  /*18820*/  IMAD.IADD R9, R7, 0x1, R3 ;  /* 0x0000000107097824 */ /* 0x000fe200078e0203 */
        /* <DEDUP_REMOVED lines=12> */
.L_x_11772:
[----:B------:R-:W-:Y:S05]  /*188f0*/  BSYNC B1 ;  /* 0x0000000000017941 */ /* 0x000fea0003800000 */
.L_x_11771:
        /* <DEDUP_REMOVED lines=11> */
[----:B0-----:R-:W-:Y:S01]  /*189b0*/  LEA R10, P0, R4, UR4, 0x1 ;  /* 0x00000004040a7c11 */ /* 0x001fe2000f8008ff */
[----:B------:R-:W-:-:S05]  /*189c0*/  IMAD.IADD R3, R5, 0x1, R3 ;  /* 0x0000000105037824 */ /* 0x000fca00078e0203 */
[----:B------:R-:W-:-:S05]  /*189d0*/  LEA.HI.X R11, R4, UR5, R3, 0x1, P0 ;  /* 0x00000005040b7c11 */ /* 0x000fca00080f0c03 */
[----:B------:R1:W-:Y:S02]  /*189e0*/  STG.E.128 desc[UR38][R10.64], RZ ;  /* 0x000000ff0a007986 */ /* 0x0003e4000c101d26 */
.L_x_11774:
[----:B------:R-:W-:Y:S05]  /*189f0*/  BSYNC B1 ;  /* 0x0000000000017941 */ /* 0x000fea0003800000 */
.L_x_11773:
        /* <DEDUP_REMOVED lines=15> */
.L_x_11776:
[----:B------:R-:W-:Y:S05]  /*18af0*/  BSYNC B1 ;  /* 0x0000000000017941 */ /* 0x000fea0003800000 */
.L_x_11775:
        /* <DEDUP_REMOVED lines=14> */
.L_x_11767:
[----:B------:R-:W-:Y:S05]  /*18be0*/  BSYNC B0 ;  /* 0x0000000000007941 */ /* 0x000fea0003800000 */
.L_x_11758:
[----:B------:R-:W2:Y:S01]  /*18bf0*/  LDL R0, [R1+0x1c] ;  /* 0x00001c0001007983 */ /* 0x000ea20000100800 */
[----:B------:R-:W-:Y:S02]  /*18c00*/  ULDC UR4, c[0x0][0xc14] ;  /* 0x0003050000047ab9 */ /* 0x000fe40000000800 */
[----:B--2---:R-:W-:-:S13]  /*18c10*/  ISETP.GE.AND P0, PT, R0, UR4, PT ;  /* 0x0000000400007c0c */ /* 0x004fda000bf06270 */
[----:B------:R-:W-:Y:S05]  /*18c20*/  @!P0 BRA `(.L_x_11777) ;  /* 0xfffffe8000688947 */ /* 0x000fea000383ffff */
[----:B------:R-:W-:Y:S05]  /*18c30*/  BRA `(.L_x_11563) ;  /* 0x0000005400407947 */ /* 0x000fea0003800000 */
.L_x_11561:
[----:B------:R-:W-:-:S08]  /*18c40*/  NOP ;  /* 0x0000000000007918 */ /* 0x000fd00000000000 */
[----:B------:R-:W0:-:S00]  /*18c50*/  USETMAXREG.DEALLOC.CTAPOOL 0x20 ;  /* 0x00000020000079c8 */ /* 0x000e0000080e0500 */
[----:B0-----:R-:W-:-:S06]  /*18c60*/  LOP3.LUT R0, R0, 0x3, RZ, 0xc0, !PT ;  /* 0x0000000300007812 */ /* 0x001fcc00078ec0ff */
[----:B------:R-:W0:Y:S02]  /*18c70*/  SHFL.IDX PT, R0, R0, RZ, 0x1f ;  /* 0x00001fff00007589 */ /* 0x000e2400000e0000 */
[----:B0-----:R-:W-:-:S13]  /*18c80*/  ISETP.NE.AND P0, PT, R0, RZ, PT ;  /* 0x000000ff0000720c */ /* 0x001fda0003f05270 */
[----:B------:R-:W-:Y:S05]  /*18c90*/  @P0 BRA `(.L_x_11563) ;  /* 0x0000005400280947 */ /* 0x000fea0003800000 */
        /* <DEDUP_REMOVED lines=55> */
.L_x_11782:
        /* <DEDUP_REMOVED lines=14> */
.L_x_11781:
[----:B------:R-:W-:Y:S05]  /*190f0*/  BSYNC B0 ;  /* 0x0000000000007941 */ /* 0x000fea0003800000 */
.L_x_11780:
        /* <DEDUP_REMOVED lines=26> */
.L_x_11778:
        /* <DEDUP_REMOVED lines=20> */
.L_x_11783:
        /* <DEDUP_REMOVED lines=59> */
.L_x_11779:
[----:B------:R-:W-:Y:S02]  /*19790*/  IMAD.MOV.U32 R17, RZ, RZ, RZ ;  /* 0x000000ffff117224 */ /* 0x000fe400078e00ff */
[----:B------:R-:W-:Y:S02]  /*197a0*/  IMAD.U32 R16, RZ, RZ, UR6 ;  /* 0x00000006ff107e24 */ /* 0x000fe4000f8e00ff */
[----:B------:R-:W-:-:S07]  /*197b0*/  IMAD.MOV.U32 R18, RZ, RZ, RZ ;  /* 0x000000ffff127224 */ /* 0x000fce00078e00ff */
.L_x_11784:
        /* <DEDUP_REMOVED lines=16> */
[----:B------:R-:W-:Y:S02]  /*198c0*/  IMAD.MOV.U32 R22, RZ, RZ, RZ ;  /* 0x000000ffff167224 */ /* 0x000fe400078e00ff */
[----:B------:R-:W-:-:S07]  /*198d0*/  IMAD.MOV.U32 R24, RZ, RZ, 0x1 ;  /* 0x00000001ff187424 */ /* 0x000fce00078e00ff */
.L_x_11885:
[----:B------:R-:W-:Y:S05]  /*198e0*/  YIELD ;  /* 0x0000000000007946 */ /* 0x000fea0003800000 */
[----:B------:R-:W-:Y:S01]  /*198f0*/  ULDC.64 UR4, c[0x0][0xa28] ;  /* 0x00028a0000047ab9 */ /* 0x000fe20000000a00 */
[----:B------:R-:W-:Y:S01]  /*19900*/  IMAD.MOV.U32 R8, RZ, RZ, RZ ;  /* 0x000000ffff087224 */ /* 0x000fe200078e00ff */
[----:B------:R-:W-:Y:S01]  /*19910*/  ISETP.NE.U32.AND P0, PT, RZ, UR4, PT ;  /* 0x00000004ff007c0c */ /* 0x000fe2000bf05070 */
[----:B0-----:R-:W-:Y:S01]  /*19920*/  IMAD.MOV.U32 R0, RZ, RZ, RZ ;  /* 0x000000ffff007224 */ /* 0x001fe200078e00ff */
[----:B------:R-:W-:Y:S01]  /*19930*/  ULDC.64 UR8, c[0x0][0xa08] ;  /* 0x0002820000087ab9 */ /* 0x000fe20000000a00 */
[----:B------:R-:W-:Y:S01]  /*19940*/  ULDC.64 UR10, c[0x0][0xa10] ;  /* 0x00028400000a7ab9 */ /* 0x000fe20000000a00 */
[----:B------:R-:W-:Y:S01]  /*19950*/  ISETP.NE.AND.EX P0, PT, RZ, UR5, PT, P0 ;  /* 0x00000005ff007c0c */ /* 0x000fe2000bf05300 */
[----:B------:R-:W-:-:S12]  /*19960*/  ULDC.64 UR4, c[0x0][0xa00] ;  /* 0x0002800000047ab9 */ /* 0x000fd80000000a00 */
[----:B--2---:R-:W0:Y:S01]  /*19970*/  @P0 LDC.64 R2, c[0x0][0xa28] ;  /* 0x00028a00ff020b82 */ /* 0x004e220000000a00 */
        /* <DEDUP_REMOVED lines=8> */
[----:B------:R-:W2:Y:S01]  /*19a00*/  @P0 LDC.64 R4, c[0x0][0xa18] ;  /* 0x00028600ff040b82 */ /* 0x000ea20000000a00 */
[----:B0-----:R-:W-:-:S05]  /*19a10*/  IMAD.WIDE R2, R19, 0x4, R2 ;  /* 0x0000000413027825 */ /* 0x001fca00078e0202 */
[----:B------:R-:W3:Y:S01]  /*19a20*/  @P2 LDG.E R0, desc[UR38][R2.64] ;  /* 0x0000002602002981 */ /* 0x000ee2000c1e1900 */
[----:B------:R-:W-:Y:S02]  /*19a30*/  ULDC UR4, c[0x0][0x288] ;  /* 0x0000a20000047ab9 */ /* 0x000fe40000000800 */
[----:B------:R-:W-:Y:S01]  /*19a40*/  IMAD.U32 R7, RZ, RZ, UR4 ;  /* 0x00000004ff077e24 */ /* 0x000fe2000f8e00ff */
[----:B------:R-:W-:Y:S01]  /*19a50*/  ULDC.64 UR4, c[0x0][0x3f8] ;  /* 0x0000fe0000047ab9 */ /* 0x000fe20000000a00 */
[----:B--2---:R-:W-:-:S05]  /*19a60*/  @P0 IMAD.WIDE R4, R19, 0x4, R4 ;  /* 0x0000000413040825 */ /* 0x004fca00078e0204 */
        /* <DEDUP_REMOVED lines=14> */
[----:B---3--:R0:W-:Y:S01]  /*19b50*/  STL [R1+0x8], R0 ;  /* 0x0000080001007387 */ /* 0x0081e20000100800 */
[----:B------:R-:W-:Y:S06]  /*19b60*/  @P0 BRA `(.L_x_11786) ;  /* 0x0000000000100947 */ /* 0x000fec0003800000 */
[----:B------:R-:W-:Y:S05]  /*19b70*/  @!P2 BRA `(.L_x_11786) ;  /* 0x00000000000ca947 */ /* 0x000fea0003800000 */
[----:B0-----:R-:W2:Y:S04]  /*19b80*/  LDG.E R0, desc[UR38][R2.64] ;  /* 0x0000002602007981 */ /* 0x001ea8000c1e1900 */
[----:B-----5:R-:W2:Y:S02]  /*19b90*/  LDG.E R7, desc[UR38][R2.64+0x4] ;  /* 0x0000042602077981 */ /* 0x020ea4000c1e1900 */
[----:B--2---:R-:W-:-:S07]  /*19ba0*/  IMAD.IADD R7, R7, 0x1, -R0 ;  /* 0x0000000107077824 */ /* 0x004fce00078e0a00 */
.L_x_11786:
[----:B0-----:R-:W0:Y:S01]  /*19bb0*/  LDC.64 R4, c[0x0][0xa08] ;  /* 0x00028200ff047b82 */ /* 0x001e220000000a00 */
[----:B------:R-:W-:Y:S01]  /*19bc0*/  IMAD.MOV.U32 R23, RZ, RZ, RZ ;  /* 0x000000ffff177224 */ /* 0x000fe200078e00ff */
[----:B------:R-:W-:-:S06]  /*19bd0*/  ULDC.64 UR4, c[0x0][0xa20] ;  /* 0x0002880000047ab9 */ /* 0x000fcc0000000a00 */
[----:B------:R-:W2:Y:S01]  /*19be0*/  LDC.64 R2, c[0x0][0xa10] ;  /* 0x00028400ff027b82 */ /* 0x000ea20000000a00 */
[----:B------:R-:W-:Y:S02]  /*19bf0*/  IMAD.MOV.U32 R0, RZ, RZ, RZ ;  /* 0x000000ffff007224 */ /* 0x000fe400078e00ff */
[----:B0-----:R-:W-:-:S05]  /*19c00*/  IMAD.WIDE R4, R19, 0x4, R4 ;  /* 0x0000000413047825 */ /* 0x001fca00078e0204 */
[----:B------:R-:W3:Y:S01]  /*19c10*/  @P3 LDG.E R23, desc[UR38][R4.64] ;  /* 0x0000002604173981 */ /* 0x000ee2000c1e1900 */
[----:B--2---:R-:W-:-:S05]  /*19c20*/  IMAD.WIDE R2, R19, 0x4, R2 ;  /* 0x0000000413027825 */ /* 0x004fca00078e0202 */
[----:B------:R0:W5:Y:S01]  /*19c30*/  @P1 LDG.E R0, desc[UR38][R2.64] ;  /* 0x0000002602001981 */ /* 0x000162000c1e1900 */
[----:B------:R-:W-:-:S04]  /*19c40*/  ISETP.NE.U32.AND P0, PT, RZ, UR4, PT ;  /* 0x00000004ff007c0c */ /* 0x000fc8000bf05070 */
[----:B------:R-:W-:Y:S01]  /*19c50*/  ISETP.NE.AND.EX P0, PT, RZ, UR5, PT, P0 ;  /* 0x00000005ff007c0c */ /* 0x000fe2000bf05300 */
[----:B---3-5:R-:W-:-:S12]  /*19c60*/  IMAD.IADD R23, R23, 0x1, R8 ;  /* 0x0000000117177824 */ /* 0x028fd800078e0208 */
[----:B0-----:R-:W-:Y:S05]  /*19c70*/  @!P0 BRA `(.L_x_11787) ;  /* 0x0000000000108947 */ /* 0x001fea0003800000 */
[----:B------:R-:W0:Y:S02]  /*19c80*/  LDC.64 R4, c[0x0][0xa20] ;  /* 0x00028800ff047b82 */ /* 0x000e240000000a00 */
[----:B0-----:R-:W-:-:S05]  /*19c90*/  IMAD.WIDE R4, R19, 0x4, R4 ;  /* 0x0000000413047825 */ /* 0x001fca00078e0204 */
[----:B------:R0:W5:Y:S01]  /*19ca0*/  LDG.E R9, desc[UR38][R4.64] ;  /* 0x0000002604097981 */ /* 0x000162000c1e1900 */
[----:B------:R-:W-:Y:S05]  /*19cb0*/  BRA `(.L_x_11788) ;  /* 0x0000000000107947 */ /* 0x000fea0003800000 */
.L_x_11787:
[----:B------:R-:W-:Y:S05]  /*19cc0*/  @!P3 BRA `(.L_x_11788) ;  /* 0x00000000000cb947 */ /* 0x000fea0003800000 */
[----:B------:R-:W2:Y:S04]  /*19cd0*/  LDG.E R10, desc[UR38][R4.64] ;  /* 0x00000026040a7981 */ /* 0x000ea8000c1e1900 */
[----:B------:R-:W2:Y:S02]  /*19ce0*/  LDG.E R9, desc[UR38][R4.64+0x4] ;  /* 0x0000042604097981 */ /* 0x000ea4000c1e1900 */
[----:B--2---:R-:W-:-:S07]  /*19cf0*/  IMAD.IADD R9, R9, 0x1, -R10 ;  /* 0x0000000109097824 */ /* 0x004fce00078e0a0a */
.L_x_11788:
        /* <DEDUP_REMOVED lines=27> */
.L_x_11791:
[----:B------:R-:W-:-:S13]  /*19eb0*/  ISETP.NE.AND P0, PT, R5, 0x1, PT ;  /* 0x000000010500780c */ /* 0x000fda0003f05270 */
[----:B------:R-:W0:Y:S02]  /*19ec0*/  @P0 LDC.64 R8, c[0x0][0x9e8] ;  /* 0x00027a00ff080b82 */ /* 0x000e240000000a00 */
[----:B0-----:R-:W-:-:S05]  /*19ed0*/  @P0 IMAD.HI.U32 R8, R4, R8, RZ ;  /* 0x0000000804080227 */ /* 0x001fca00078e00ff */
[----:B------:R-:W-:-:S07]  /*19ee0*/  @P0 SHF.R.U32.HI R4, RZ, R9, R8 ;  /* 0x00000009ff040219 */ /* 0x000fce0000011608 */
.L_x_11792:
[----:B------:R-:W-:Y:S05]  /*19ef0*/  BSYNC B0 ;  /* 0x0000000000007941 */ /* 0x000fea0003800000 */
.L_x_11790:
[----:B------:R-:W-:-:S05]  /*19f00*/  IMAD R4, R4, R5, R5 ;  /* 0x0000000504047224 */ /* 0x000fca00078e0205 */
[----:B------:R-:W-:-:S07]  /*19f10*/  VIMNMX R11, R11, R4, PT ;  /* 0x000000040b0b7248 */ /* 0x000fce0003fe0100 */
.L_x_11789:
        /* <DEDUP_REMOVED lines=15> */
.L_x_11795:
[----:B------:R-:W-:-:S13]  /*1a010*/  ISETP.NE.AND P0, PT, R5, 0x1, PT ;  /* 0x000000010500780c */ /* 0x000fda0003f05270 */
[----:B------:R-:W0:Y:S02]  /*1a020*/  @P0 LDC.64 R8, c[0x0][0x9e8] ;  /* 0x00027a00ff080b82 */ /* 0x000e240000000a00 */
[----:B0-----:R-:W-:-:S04]  /*1a030*/  @P0 IMAD.HI.U32 R12, R4, R8, RZ ;  /* 0x00000008040c0227 */ /* 0x001fc800078e00ff */
[----:B------:R-:W-:Y:S01]  /*1a040*/  IMAD.MOV.U32 R8, RZ, RZ, R4 ;  /* 0x000000ffff087224 */ /* 0x000fe200078e0004 */
[----:B------:R-:W-:-:S07]  /*1a050*/  @P0 SHF.R.U32.HI R8, RZ, R9, R12 ;  /* 0x00000009ff080219 */ /* 0x000fce000001160c */
.L_x_11796:
[----:B------:R-:W-:Y:S05]  /*1a060*/  BSYNC B0 ;  /* 0x0000000000007941 */ /* 0x000fea0003800000 */
.L_x_11794:
[----:B------:R-:W-:-:S05]  /*1a070*/  IMAD R8, R8, R5, RZ ;  /* 0x0000000508087224 */ /* 0x000fca00078e02ff */
[----:B------:R-:W-:-:S07]  /*1a080*/  VIMNMX R7, R7, R8, !PT ;  /* 0x0000000807077248 */ /* 0x000fce0007fe0100 */
.L_x_11793:
        /* <DEDUP_REMOVED lines=8> */
[----:B------:R-:W-:Y:S02]  /*1a110*/  SHF.R.S32.HI R8, RZ, 0x7, R8 ;  /* 0x00000007ff087819 */ /* 0x000fe40000011408 */
[----:B------:R-:W-:Y:S02]  /*1a120*/  VIMNMX R5, RZ, R12, !PT ;  /* 0x0000000cff057248 */ /* 0x000fe40007fe0100 */
[----:B------:R-:W-:-:S03]  /*1a130*/  VIMNMX R7, R3, R8, PT ;  /* 0x0000000803077248 */ /* 0x000fc60003fe0100 */
[--C-:B------:R-:W-:Y:S02]  /*1a140*/  IMAD R5, R5, 0x80, -R10.reuse ;  /* 0x0000008005057824 */ /* 0x100fe400078e0a0a */
[----:B------:R-:W-:-:S03]  /*1a150*/  IMAD R7, R7, 0x80, -R10 ;  /* 0x0000008007077824 */ /* 0x000fc600078e0a0a */
[----:B------:R-:W-:Y:S02]  /*1a160*/  VIMNMX R5, RZ, R5, !PT ;  /* 0x00000005ff057248 */ /* 0x000fe40007fe0100 */
[----:B------:R-:W-:-:S04]  /*1a170*/  VIMNMX R6, R7, R6, PT ;  /* 0x0000000607067248 */ /* 0x000fc80003fe0100 */
[----:B------:R-:W-:-:S13]  /*1a180*/  ISETP.GT.AND P0, PT, R6, R5, PT ;  /* 0x000000050600720c */ /* 0x000fda0003f04270 */
[----:B------:R-:W-:Y:S01]  /*1a190*/  @P0 VIADD R7, R6, 0x7f ;  /* 0x0000007f06070836 */ /* 0x000fe20000000000 */
[----:B------:R-:W-:-:S04]  /*1a1a0*/  SHF.R.U32.HI R6, RZ, 0x7, R5 ;  /* 0x00000007ff067819 */ /* 0x000fc80000011605 */
        /* <DEDUP_REMOVED lines=8> */
[----:B------:R-:W-:Y:S02]  /*1a230*/  SEL R10, R19, RZ, !P1 ;  /* 0x000000ff130a7207 */ /* 0x000fe40004800000 */
[----:B0-----:R-:W-:-:S13]  /*1a240*/  ISETP.NE.AND P0, PT, R5, 0x1, PT ;  /* 0x000000010500780c */ /* 0x001fda0003f05270 */
[----:B------:R-:W0:Y:S08]  /*1a250*/  @P0 LDC R5, c[0x0][0x42c] ;  /* 0x00010b00ff050b82 */ /* 0x000e300000000800 */
[----:B------:R-:W2:Y:S01]  /*1a260*/  @P0 LDC R9, c[0x0][0x430] ;  /* 0x00010c00ff090b82 */ /* 0x000ea20000000800 */
[----:B0-----:R-:W-:-:S04]  /*1a270*/  @P0 IMAD.HI.U32 R8, R18, R5, RZ ;  /* 0x0000000512080227 */ /* 0x001fc800078e00ff */
[----:B------:R-:W-:Y:S01]  /*1a280*/  IMAD.MOV.U32 R5, RZ, RZ, R18 ;  /* 0x000000ffff057224 */ /* 0x000fe200078e0012 */
[----:B--2---:R-:W-:Y:S01]  /*1a290*/  @P0 SHF.R.U32.HI R5, RZ, R9, R8 ;  /* 0x00000009ff050219 */ /* 0x004fe20000011608 */
[----:B------:R-:W-:Y:S06]  /*1a2a0*/  BRA.DIV UR4, `(.L_x_11799) ;  /* 0x0000004e04707947 */ /* 0x000fec000b800000 */
.L_x_11955:
[----:B------:R-:W-:-:S03]  /*1a2b0*/  UMOV UR4, 0xffffffff ;  /* 0xffffffff00047882 */ /* 0x000fc60000000000 */
[----:B------:R-:W-:Y:S05]  /*1a2c0*/  BRA.DIV UR4, `(.L_x_11800) ;  /* 0x0000004e04987947 */ /* 0x000fea000b800000 */
[----:B------:R-:W-:-:S13]  /*1a2d0*/  ELECT P6, URZ, PT ;  /* 0x00000000003f782f */ /* 0x000fda00038c0000 */
.L_x_11958:
        /* <DEDUP_REMOVED lines=12> */
.L_x_11959:
[----:B------:R-:W-:Y:S05]  /*1a3a0*/  BSYNC B1 ;  /* 0x0000000000017941 */ /* 0x000fea0003800000 */
.L_x_11801:
[----:B------:R-:W-:Y:S04]  /*1a3b0*/  BSSY B1, `(.L_x_11803) ;  /* 0x0000037000017945 */ /* 0x000fe80003800000 */
[----:B------:R-:W-:Y:S05]  /*1a3c0*/  @!P6 BRA `(.L_x_11804) ;  /* 0x0000000000d4e947 */ /* 0x000fea0003800000 */
[----:B0-----:R-:W-:Y:S01]  /*1a3d0*/  IMAD R9, R25, 0x8, R8 ;  /* 0x0000000819097824 */ /* 0x001fe200078e0208 */
[----:B------:R-:W-:-:S04]  /*1a3e0*/  SHF.L.U32 R12, R26, 0x1f, RZ ;  /* 0x0000001f1a0c7819 */ /* 0x000fc800000006ff */
[----:B------:R-:W0:Y:S02]  /*1a3f0*/  SYNCS.PHASECHK.TRANS64.TRYWAIT P0, [R9+URZ+0x168a0], R12 ;  /* 0x0168a00c090075a7 */ /* 0x000e24000800017f */
[----:B0-----:R-:W-:Y:S05]  /*1a400*/  @!P0 BRA `(.L_x_11805) ;  /* 0x0000004c007c8947 */ /* 0x001fea0003800000 */
.L_x_11960:
        /* <DEDUP_REMOVED lines=9> */
.L_x_11806:
[----:B------:R-:W-:Y:S01]  /*1a4a0*/  IMAD R11, R25, 0x4000, R8 ;  /* 0x00004000190b7824 */ /* 0x000fe200078e0208 */
[----:B------:R-:W-:Y:S01]  /*1a4b0*/  R2UR UR9, R9 ;  /* 0x00000000090972ca */ /* 0x000fe200000e0000 */
[----:B------:R-:W-:Y:S01]  /*1a4c0*/  UIADD3 UR4, UP0, UR40, 0x570, URZ ;  /* 0x0000057028047890 */ /* 0x000fe2000ff1e03f */
[----:B------:R-:W-:Y:S01]  /*1a4d0*/  R2UR UR12, R5 ;  /* 0x00000000050c72ca */ /* 0x000fe200000e0000 */
[----:B------:R-:W-:Y:S01]  /*1a4e0*/  UMOV UR6, 0x0 ;  /* 0x0000000000067882 */ /* 0x000fe20000000000 */
[----:B------:R-:W-:Y:S01]  /*1a4f0*/  R2UR UR8, R11 ;  /* 0x000000000b0872ca */ /* 0x000fe200000e0000 */
[----:B------:R-:W-:Y:S01]  /*1a500*/  IMAD R11, R7, 0x80, R0 ;  /* 0x00000080070b7824 */ /* 0x000fe200078e0200 */
[----:B------:R-:W-:Y:S01]  /*1a510*/  R2UR UR13, R10 ;  /* 0x000000000a0d72ca */ /* 0x000fe200000e0000 */
[----:B------:R-:W-:Y:S02]  /*1a520*/  UIADD3.X UR5, URZ, UR41, URZ, UP0, !UPT ;  /* 0x000000293f057290 */ /* 0x000fe400087fe43f */
[----:B------:R-:W-:Y:S01]  /*1a530*/  VIADD R11, R11, 0xffffff80 ;  /* 0xffffff800b0b7836 */ /* 0x000fe20000000000 */
[----:B------:R-:W-:Y:S01]  /*1a540*/  UMOV UR7, 0x12f00000 ;  /* 0x12f0000000077882 */ /* 0x000fe20000000000 */
[----:B------:R-:W-:-:S02]  /*1a550*/  UMOV UR10, URZ ;  /* 0x0000003f000a7c82 */ /* 0x000fc40008000000 */
[----:B------:R-:W-:Y:S01]  /*1a560*/  UIADD3 UR9, UR9, 0x16890, URZ ;  /* 0x0001689009097890 */ /* 0x000fe2000fffe03f */
[----:B------:R-:W-:-:S03]  /*1a570*/  R2UR UR11, R11 ;  /* 0x000000000b0b72ca */ /* 0x000fc600000e0000 */
[----:B------:R-:W-:-:S10]  /*1a580*/  UIADD3 UR8, UR8, 0xe400, URZ ;  /* 0x0000e40008087890 */ /* 0x000fd4000fffe03f */
[----:B------:R3:W-:Y:S01]  /*1a590*/  UTMALDG.4D [UR8], [UR4], desc[UR6] ;  /* 0x00000608040075b4 */ /* 0x0007e20008019000 */
[----:B------:R-:W4:Y:S02]  /*1a5a0*/  SYNCS.PHASECHK.TRANS64.TRYWAIT P0, [R9+URZ+0x168c0], R12 ;  /* 0x0168c00c090075a7 */ /* 0x000f24000800017f */
[----:B---34-:R-:W-:Y:S05]  /*1a5b0*/  @!P0 BRA `(.L_x_11807) ;  /* 0x0000004c00248947 */ /* 0x018fea0003800000 */
.L_x_11961:
[----:B------:R-:W-:Y:S01]  /*1a5c0*/  IMAD.SHL.U32 R13, R25, 0x2000, RZ ;  /* 0x00002000190d7824 */ /* 0x000fe200078e00ff */
[----:B------:R-:W-:Y:S06]  /*1a5d0*/  @P1 BRA `(.L_x_11808) ;  /* 0x0000000000141947 */ /* 0x000fec0003800000 */
[----:B------:R-:W-:Y:S01]  /*1a5e0*/  ISETP.NE.AND P0, PT, R28, RZ, PT ;  /* 0x000000ff1c00720c */ /* 0x000fe20003f05270 */
[----:B0--3--:R-:W-:-:S04]  /*1a5f0*/  IMAD.MOV.U32 R12, RZ, RZ, 0x4000 ;  /* 0x00004000ff0c7424 */ /* 0x009fc800078e00ff */
[----:B------:R4:W-:Y:S08]  /*1a600*/  SYNCS.ARRIVE.TRANS64 RZ, [R9+URZ+0x168b0], R12 ;  /* 0x0168b00c09ff79a7 */ /* 0x0009f0000800003f */
[----:B------:R-:W-:Y:S05]  /*1a610*/  @!P0 BRA `(.L_x_11808) ;  /* 0x0000000000048947 */ /* 0x000fea0003800000 */
[----:B------:R-:W-:Y:S01]  /*1a620*/  BPT.TRAP 0x1 ;  /* 0x000000040000795c */ /* 0x000fe20000300000 */
.L_x_11808:
        /* <DEDUP_REMOVED lines=11> */
[----:B------:R-:W-:-:S04]  /*1a6e0*/  UIADD3 UR9, UR9, 0x168b0, URZ ;  /* 0x000168b009097890 */ /* 0x000fc8000fffe03f */
[----:B------:R-:W-:-:S09]  /*1a6f0*/  UIADD3 UR8, UR8, 0x400, URZ ;  /* 0x0000040008087890 */ /* 0x000fd2000fffe03f */
[----:B------:R0:W-:Y:S02]  /*1a700*/  UTMALDG.4D [UR8], [UR4], desc[UR6] ;  /* 0x00000608040075b4 */ /* 0x0001e40008019000 */
[----:B0-----:R-:W-:Y:S01]  /*1a710*/  NOP ;  /* 0x0000000000007918 */ /* 0x001fe20000000000 */
.L_x_11804:
[----:B------:R-:W-:Y:S05]  /*1a720*/  BSYNC B1 ;  /* 0x0000000000017941 */ /* 0x000fea0003800000 */
.L_x_11803:
[----:B------:R-:W-:Y:S01]  /*1a730*/  VIADD R25, R25, 0x1 ;  /* 0x0000000119197836 */ /* 0x000fe20000000000 */
[----:B------:R-:W-:Y:S01]  /*1a740*/  PLOP3.LUT P2, PT, PT, PT, PT, 0x8, 0x0 ;  /* 0x000000000000781c */ /* 0x000fe20003f4e170 */
[----:B------:R-:W-:-:S03]  /*1a750*/  VIADD R7, R7, 0xfffffffe ;  /* 0xfffffffe07077836 */ /* 0x000fc60000000000 */
[----:B------:R-:W-:-:S04]  /*1a760*/  ISETP.NE.AND P0, PT, R25, 0x2, PT ;  /* 0x000000021900780c */ /* 0x000fc80003f05270 */
[----:B------:R-:W-:Y:S02]  /*1a770*/  SEL R25, R25, RZ, P0 ;  /* 0x000000ff19197207 */ /* 0x000fe40000000000 */
[----:B0-234-:R-:W-:Y:S02]  /*1a780*/  SEL R9, RZ, 0x1, P0 ;  /* 0x00000001ff097807 */ /* 0x01dfe40000000000 */
[----:B------:R-:W-:Y:S02]  /*1a790*/  ISETP.GE.AND P0, PT, R7, R6, PT ;  /* 0x000000060700720c */ /* 0x000fe40003f06270 */
[----:B------:R-:W-:-:S11]  /*1a7a0*/  LOP3.LUT R26, R26, R9, RZ, 0x3c, !PT ;  /* 0x000000091a1a7212 */ /* 0x000fd600078e3cff */
[----:B------:R-:W-:Y:S05]  /*1a7b0*/  @!P0 BRA `(.L_x_11798) ;  /* 0x0000000000fc8947 */ /* 0x000fea0003800000 */
.L_x_11815:
[----:B------:R-:W-:Y:S05]  /*1a7c0*/  YIELD ;  /* 0x0000000000007946 */ /* 0x000fea0003800000 */
[----:B------:R-:W-:Y:S04]  /*1a7d0*/  BSSY B1, `(.L_x_11809) ;  /* 0x0000034000017945 */ /* 0x000fe80003800000 */
[----:B------:R-:W-:Y:S05]  /*1a7e0*/  @!P6 BRA `(.L_x_11810) ;  /* 0x0000000000c8e947 */ /* 0x000fea0003800000 */
[----:B------:R-:W-:Y:S01]  /*1a7f0*/  IMAD R12, R25, 0x8, R8 ;  /* 0x00000008190c7824 */ /* 0x000fe200078e0208 */
[----:B------:R-:W-:-:S04]  /*1a800*/  SHF.L.U32 R9, R26, 0x1f, RZ ;  /* 0x0000001f1a097819 */ /* 0x000fc800000006ff */
[----:B------:R-:W0:Y:S02]  /*1a810*/  SYNCS.PHASECHK.TRANS64.TRYWAIT P0, [R12+URZ+0x168a0], R9 ;  /* 0x0168a0090c0075a7 */ /* 0x000e24000800017f */
[----:B0-----:R-:W-:Y:S05]  /*1a820*/  @!P0 BRA `(.L_x_11811) ;  /* 0x00000048009c8947 */ /* 0x001fea0003800000 */
.L_x_11962:
        /* <DEDUP_REMOVED lines=9> */
.L_x_11812:
[----:B--2---:R-:W-:Y:S01]  /*1a8c0*/  IMAD R11, R25, 0x4000, R8 ;  /* 0x00004000190b7824 */ /* 0x004fe200078e0208 */
        /* <DEDUP_REMOVED lines=16> */
.L_x_11963:
[----:B------:R-:W-:Y:S05]  /*1a9d0*/  @P0 BRA `(.L_x_11814) ;  /* 0x0000000000140947 */ /* 0x000fea0003800000 */
[----:B------:R-:W-:Y:S01]  /*1a9e0*/  ISETP.NE.AND P1, PT, R28, RZ, PT ;  /* 0x000000ff1c00720c */ /* 0x000fe20003f25270 */
[----:B0-2---:R-:W-:-:S04]  /*1a9f0*/  IMAD.MOV.U32 R9, RZ, RZ, 0x4000 ;  /* 0x00004000ff097424 */ /* 0x005fc800078e00ff */
[----:B------:R3:W-:Y:S08]  /*1aa00*/  SYNCS.ARRIVE.TRANS64 RZ, [R12+URZ+0x168b0], R9 ;  /* 0x0168b0090cff79a7 */ /* 0x0007f0000800003f */
[----:B------:R-:W-:Y:S05]  /*1aa10*/  @!P1 BRA `(.L_x_11814) ;  /* 0x0000000000049947 */ /* 0x000fea0003800000 */
[----:B------:R-:W-:Y:S01]  /*1aa20*/  BPT.TRAP 0x1 ;  /* 0x000000040000795c */ /* 0x000fe20000300000 */
.L_x_11814:
        /* <DEDUP_REMOVED lines=14> */
.L_x_11810:
[----:B------:R-:W-:Y:S05]  /*1ab10*/  BSYNC B1 ;  /* 0x0000000000017941 */ /* 0x000fea0003800000 */
.L_x_11809:
[----:B------:R-:W-:-:S05]  /*1ab20*/  VIADD R25, R25, 0x1 ;  /* 0x0000000119197836 */ /* 0x000fca0000000000 */
[----:B------:R-:W-:-:S04]  /*1ab30*/  ISETP.NE.AND P0, PT, R25, 0x2, PT ;  /* 0x000000021900780c */ /* 0x000fc80003f05270 */
[----:B0-23--:R-:W-:Y:S02]  /*1ab40*/  SEL R9, RZ, 0x1, P0 ;  /* 0x00000001ff097807 */ /* 0x00dfe40000000000 */
[----:B------:R-:W-:Y:S02]  /*1ab50*/  SEL R25, R25, RZ, P0 ;  /* 0x000000ff19197207 */ /* 0x000fe40000000000 */
[C---:B------:R-:W-:Y:S02]  /*1ab60*/  ISETP.GT.AND P0, PT, R7.reuse, R6, PT ;  /* 0x000000060700720c */ /* 0x040fe40003f04270 */
[----:B------:R-:W-:Y:S01]  /*1ab70*/  LOP3.LUT R26, R26, R9, RZ, 0x3c, !PT ;  /* 0x000000091a1a7212 */ /* 0x000fe200078e3cff */
[----:B------:R-:W-:-:S04]  /*1ab80*/  VIADD R9, R7, 0xffffffff ;  /* 0xffffffff07097836 */ /* 0x000fc80000000000 */
[----:B------:R-:W-:-:S06]  /*1ab90*/  IMAD.MOV.U32 R7, RZ, RZ, R9 ;  /* 0x000000ffff077224 */ /* 0x000fcc00078e0009 */
[----:B------:R-:W-:Y:S05]  /*1aba0*/  @P0 BRA `(.L_x_11815) ;  /* 0xfffffffc00040947 */ /* 0x000fea000383ffff */
.L_x_11798:
[----:B------:R-:W-:Y:S05]  /*1abb0*/  BSYNC B0 ;  /* 0x0000000000007941 */ /* 0x000fea0003800000 */
.L_x_11797:
        /* <DEDUP_REMOVED lines=17> */
.L_x_11818:
[----:B------:R-:W-:-:S13]  /*1acd0*/  ISETP.NE.AND P1, PT, R7, 0x1, PT ;  /* 0x000000010700780c */ /* 0x000fda0003f25270 */
[----:B------:R-:W0:Y:S02]  /*1ace0*/  @P1 LDC.64 R8, c[0x0][0x9e8] ;  /* 0x00027a00ff081b82 */ /* 0x000e240000000a00 */
[----:B0-----:R-:W-:-:S05]  /*1acf0*/  @P1 IMAD.HI.U32 R8, R0, R8, RZ ;  /* 0x0000000800081227 */ /* 0x001fca00078e00ff */
[----:B------:R-:W-:-:S07]  /*1ad00*/  @P1 SHF.R.U32.HI R0, RZ, R9, R8 ;  /* 0x00000009ff001219 */ /* 0x000fce0000011608 */
.L_x_11819:
[----:B------:R-:W-:Y:S05]  /*1ad10*/  BSYNC B0 ;  /* 0x0000000000007941 */ /* 0x000fea0003800000 */
.L_x_11817:
[----:B------:R-:W-:-:S05]  /*1ad20*/  IMAD R5, R0, R7, R7 ;  /* 0x0000000700057224 */ /* 0x000fca00078e0207 */
[----:B------:R-:W-:-:S07]  /*1ad30*/  VIMNMX R6, R6, R5, PT ;  /* 0x0000000506067248 */ /* 0x000fce0003fe0100 */
.L_x_11816:
[----:B------:R-:W-:Y:S01]  /*1ad40*/  VIADD R6, R6, 0x7f ;  /* 0x0000007f06067836 */ /* 0x000fe20000000000 */
[----:B------:R-:W-:-:S04]  /*1ad50*/  ULDC UR4, c[0x0][0x9dc] ;  /* 0x0002770000047ab9 */ /* 0x000fc80000000800 */
[----:B------:R-:W-:-:S04]  /*1ad60*/  SHF.R.S32.HI R5, RZ, 0x1f, R6 ;  /* 0x0000001fff057819 */ /* 0x000fc80000011406 */
[----:B------:R-:W-:-:S04]  /*1ad70*/  LEA.HI R5, R5, R6, RZ, 0x7 ;  /* 0x0000000605057211 */ /* 0x000fc800078f38ff */
[----:B------:R-:W-:-:S04]  /*1ad80*/  SHF.R.S32.HI R0, RZ, 0x7, R5 ;  /* 0x00000007ff007819 */ /* 0x000fc80000011405 */
[----:B------:R-:W-:Y:S01]  /*1ad90*/  VIMNMX R8, R3, R0, PT ;  /* 0x0000000003087248 */ /* 0x000fe20003fe0100 */
[----:B------:R-:W-:-:S04]  /*1ada0*/  VIADD R0, R4, -UR4 ;  /* 0x8000000404007c36 */ /* 0x000fc80008000000 */
[----:B------:R0:W-:Y:S01]  /*1adb0*/  STL [R1], R8 ;  /* 0x0000000801007387 */ /* 0x0001e20000100800 */
        /* <DEDUP_REMOVED lines=11> */
.L_x_11822:
[----:B------:R-:W-:-:S13]  /*1ae70*/  ISETP.NE.AND P0, PT, R7, 0x1, PT ;  /* 0x000000010700780c */ /* 0x000fda0003f05270 */
[----:B------:R-:W2:Y:S02]  /*1ae80*/  @P0 LDC.64 R2, c[0x0][0x9e8] ;  /* 0x00027a00ff020b82 */ /* 0x000ea40000000a00 */
[----:B--2---:R-:W-:-:S05]  /*1ae90*/  @P0 IMAD.HI.U32 R2, R4, R2, RZ ;  /* 0x0000000204020227 */ /* 0x004fca00078e00ff */
[----:B------:R-:W-:-:S07]  /*1aea0*/  @P0 SHF.R.U32.HI R4, RZ, R3, R2 ;  /* 0x00000003ff040219 */ /* 0x000fce0000011602 */
.L_x_11823:
[----:B------:R-:W-:Y:S05]  /*1aeb0*/  BSYNC B0 ;  /* 0x0000000000007941 */ /* 0x000fea0003800000 */
.L_x_11821:
[----:B------:R-:W-:-:S05]  /*1aec0*/  IMAD R7, R4, R7, RZ ;  /* 0x0000000704077224 */ /* 0x000fca00078e02ff */
[----:B------:R-:W-:-:S07]  /*1aed0*/  VIMNMX R0, R0, R7, !PT ;  /* 0x0000000700007248 */ /* 0x000fce0007fe0100 */
.L_x_11820:
        /* <DEDUP_REMOVED lines=22> */
.L_x_11825:
[----:B------:R-:W2:Y:S01]  /*1b040*/  S2R R0, SR_CgaCtaId ;  /* 0x0000000000007919 */ /* 0x000ea20000008800 */
[----:B------:R-:W-:-:S04]  /*1b050*/  MOV R27, 0x400 ;  /* 0x00000400001b7802 */ /* 0x000fc80000000f00 */
[----:B--2---:R-:W-:-:S05]  /*1b060*/  LEA R27, R0, R27, 0x18 ;  /* 0x0000001b001b7211 */ /* 0x004fca00078ec0ff */
        /* <DEDUP_REMOVED lines=8> */
[----:B------:R-:W2:Y:S01]  /*1b0f0*/  LDC.64 R2, c[0x4][R2] ;  /* 0x0100000002027b82 */ /* 0x000ea20000000a00 */
[----:B------:R-:W-:Y:S02]  /*1b100*/  IMAD.U32 R5, RZ, RZ, UR7 ;  /* 0x00000007ff057e24 */ /* 0x000fe4000f8e00ff */
[----:B------:R-:W-:Y:S02]  /*1b110*/  IMAD.U32 R6, RZ, RZ, UR8 ;  /* 0x00000008ff067e24 */ /* 0x000fe4000f8e00ff */
[----:B------:R-:W-:-:S02]  /*1b120*/  IMAD.U32 R7, RZ, RZ, UR9 ;  /* 0x00000009ff077e24 */ /* 0x000fc4000f8e00ff */
[----:B------:R-:W-:Y:S02]  /*1b130*/  IMAD.U32 R10, RZ, RZ, UR4 ;  /* 0x00000004ff0a7e24 */ /* 0x000fe4000f8e00ff */
[----:B------:R-:W-:Y:S02]  /*1b140*/  IMAD.U32 R11, RZ, RZ, UR5 ;  /* 0x00000005ff0b7e24 */ /* 0x000fe4000f8e00ff */
[----:B0-----:R-:W-:Y:S02]  /*1b150*/  IMAD.MOV.U32 R8, RZ, RZ, 0x70 ;  /* 0x00000070ff087424 */ /* 0x001fe400078e00ff */
[----:B------:R-:W-:Y:S02]  /*1b160*/  IMAD.MOV.U32 R12, RZ, RZ, 0x1 ;  /* 0x00000001ff0c7424 */ /* 0x000fe400078e00ff */
[----:B------:R-:W-:-:S07]  /*1b170*/  IMAD.MOV.U32 R13, RZ, RZ, RZ ;  /* 0x000000ffff0d7224 */ /* 0x000fce00078e00ff */
[----:B------:R-:W-:-:S07]  /*1b180*/  LEPC R20, `(.L_x_11827) ;  /* 0x000000001014794e */ /* 0x000fce0000000000 */
[----:B-12---:R-:W-:Y:S05]  /*1b190*/  CALL.ABS.NOINC R2 ;  /* 0x0000000002007343 */ /* 0x006fea0003c00000 */
.L_x_11827:
[----:B------:R-:W-:-:S05]  /*1b1a0*/  VIADD R0, R27, 0x400 ;  /* 0x000004001b007836 */ /* 0x000fca0000000000 */
        /* <DEDUP_REMOVED lines=9> */
[----:B------:R-:W-:Y:S02]  /*1b240*/  IMAD.U32 R6, RZ, RZ, UR8 ;  /* 0x00000008ff067e24 */ /* 0x000fe4000f8e00ff */
[----:B------:R-:W-:-:S02]  /*1b250*/  IMAD.U32 R7, RZ, RZ, UR9 ;  /* 0x00000009ff077e24 */ /* 0x000fc4000f8e00ff */
[----:B------:R-:W-:Y:S02]  /*1b260*/  IMAD.U32 R10, RZ, RZ, UR4 ;  /* 0x00000004ff0a7e24 */ /* 0x000fe4000f8e00ff */
[----:B------:R-:W-:Y:S02]  /*1b270*/  IMAD.U32 R11, RZ, RZ, UR5 ;  /* 0x00000005ff0b7e24 */ /* 0x000fe4000f8e00ff */
[----:B0-----:R-:W-:Y:S02]  /*1b280*/  IMAD.MOV.U32 R8, RZ, RZ, 0x70 ;  /* 0x00000070ff087424 */ /* 0x001fe400078e00ff */
[----:B------:R-:W-:Y:S02]  /*1b290*/  IMAD.MOV.U32 R12, RZ, RZ, 0x1 ;  /* 0x00000001ff0c7424 */ /* 0x000fe400078e00ff */
[----:B--2---:R-:W-:-:S07]  /*1b2a0*/  IMAD.MOV.U32 R13, RZ, RZ, RZ ;  /* 0x000000ffff0d7224 */ /* 0x004fce00078e00ff */
[----:B------:R-:W-:-:S07]  /*1b2b0*/  LEPC R20, `(.L_x_11829) ;  /* 0x000000001014794e */ /* 0x000fce0000000000 */
[----:B-1-3--:R-:W-:Y:S05]  /*1b2c0*/  CALL.ABS.NOINC R2 ;  /* 0x0000000002007343 */ /* 0x00afea0003c00000 */
.L_x_11829:
        /* <DEDUP_REMOVED lines=16> */
.L_x_11828:
[----:B------:R-:W2:Y:S01]  /*1b3d0*/  LDL.LU R20, [R1+0x8] ;  /* 0x0000080001147983 */ /* 0x000ea20000300800 */
[----:B------:R-:W-:Y:S01]  /*1b3e0*/  ULDC.64 UR4, c[0x0][0x9f8] ;  /* 0x00027e0000047ab9 */ /* 0x000fe20000000a00 */
[----:B------:R-:W3:Y:S01]  /*1b3f0*/  LDC R0, c[0x0][0x428] ;  /* 0x00010a00ff007b82 */ /* 0x000ee20000000800 */
[----:B------:R-:W-:Y:S01]  /*1b400*/  ISETP.NE.U32.AND P0, PT, RZ, UR4, PT ;  /* 0x00000004ff007c0c */ /* 0x000fe2000bf05070 */
[----:B------:R-:W-:-:S03]  /*1b410*/  IMAD.MOV.U32 R6, RZ, RZ, R19 ;  /* 0x000000ffff067224 */ /* 0x000fc600078e0013 */
[----:B------:R-:W-:Y:S01]  /*1b420*/  ISETP.NE.AND.EX P0, PT, RZ, UR5, PT, P0 ;  /* 0x00000005ff007c0c */ /* 0x000fe2000bf05300 */
[----:B------:R-:W-:-:S12]  /*1b430*/  ULDC.64 UR4, c[0x0][0xa00] ;  /* 0x0002800000047ab9 */ /* 0x000fd80000000a00 */
[----:B------:R-:W4:Y:S02]  /*1b440*/  @P0 LDC.64 R2, c[0x0][0x9f8] ;  /* 0x00027e00ff020b82 */ /* 0x000f240000000a00 */
[----:B----4-:R-:W-:-:S05]  /*1b450*/  @P0 IMAD.WIDE R2, R19, 0x4, R2 ;  /* 0x0000000413020825 */ /* 0x010fca00078e0202 */
[----:B------:R4:W5:Y:S01]  /*1b460*/  @P0 LDG.E R6, desc[UR38][R2.64] ;  /* 0x0000002602060981 */ /* 0x000962000c1e1900 */
[----:B---3--:R-:W-:Y:S01]  /*1b470*/  ISETP.NE.AND P0, PT, R0, 0x1, PT ;  /* 0x000000010000780c */ /* 0x008fe20003f05270 */
[----:B------:R-:W-:Y:S01]  /*1b480*/  IMAD.MOV.U32 R0, RZ, RZ, R18 ;  /* 0x000000ffff007224 */ /* 0x000fe200078e0012 */
[----:B------:R-:W-:-:S04]  /*1b490*/  ISETP.NE.AND P6, PT, R28, RZ, PT ;  /* 0x000000ff1c00720c */ /* 0x000fc80003fc5270 */
[----:B------:R-:W-:-:S07]  /*1b4a0*/  PLOP3.LUT P1, PT, P6, PT, PT, 0x8, 0x0 ;  /* 0x000000000000781c */ /* 0x000fce000372e170 */
[----:B------:R-:W3:Y:S02]  /*1b4b0*/  @P0 LDC R5, c[0x0][0x42c] ;  /* 0x00010b00ff050b82 */ /* 0x000ee40000000800 */
[----:B------:R-:W-:-:S05]  /*1b4c0*/  VOTEU.ALL UP1, P6 ;  /* 0x00000000003f7886 */ /* 0x000fca0003020000 */
[----:B------:R-:W-:Y:S01]  /*1b4d0*/  @!UP1 UIADD3 UR8, UP0, UR40, 0x270, URZ ;  /* 0x0000027028089890 */ /* 0x000fe2000ff1e03f */
[----:B------:R-:W0:Y:S03]  /*1b4e0*/  @P0 LDC R4, c[0x0][0x430] ;  /* 0x00010c00ff040b82 */ /* 0x000e260000000800 */
[----:B------:R-:W-:-:S03]  /*1b4f0*/  @!UP1 UIADD3.X UR9, URZ, UR41, URZ, UP0, !UPT ;  /* 0x000000293f099290 */ /* 0x000fc600087fe43f */
[----:B------:R-:W-:Y:S01]  /*1b500*/  VOTEU.ALL UP0, P6 ;  /* 0x00000000003f7886 */ /* 0x000fe20003000000 */
[----:B---3--:R-:W-:-:S05]  /*1b510*/  @P0 IMAD.HI.U32 R5, R18, R5, RZ ;  /* 0x0000000512050227 */ /* 0x008fca00078e00ff */
[----:B0-----:R-:W-:Y:S02]  /*1b520*/  @P0 SHF.R.U32.HI R0, RZ, R4, R5 ;  /* 0x00000004ff000219 */ /* 0x001fe40000011605 */
[----:B------:R-:W-:-:S04]  /*1b530*/  ISETP.NE.U32.AND P0, PT, RZ, UR4, PT ;  /* 0x00000004ff007c0c */ /* 0x000fc8000bf05070 */
[----:B------:R-:W-:-:S04]  /*1b540*/  ISETP.NE.AND.EX P0, PT, RZ, UR5, PT, P0 ;  /* 0x00000005ff007c0c */ /* 0x000fc8000bf05300 */
[----:B------:R-:W-:Y:S01]  /*1b550*/  SEL R9, R19, RZ, !P0 ;  /* 0x000000ff13097207 */ /* 0x000fe20004000000 */
[----:B--2-4-:R-:W-:-:S08]  /*1b560*/  IMAD R17, R17, 0xc0, R20 ;  /* 0x000000c011117824 */ /* 0x014fd000078e0214 */
.L_x_11830:
        /* <DEDUP_REMOVED lines=19> */
.L_x_11966:
[----:B------:R-:W-:Y:S01]  /*1b6a0*/  UMOV UR4, 0xffffffff ;  /* 0xffffffff00047882 */ /* 0x000fe20000000000 */
[----:B------:R-:W-:Y:S02]  /*1b6b0*/  SHF.R.S32.HI R12, RZ, 0x1f, R6 ;  /* 0x0000001fff0c7819 */ /* 0x000fe40000011406 */
[----:B------:R-:W-:Y:S05]  /*1b6c0*/  BRA.DIV UR4, `(.L_x_11832) ;  /* 0x0000003e04507947 */ /* 0x000fea000b800000 */
[----:B------:R-:W-:-:S13]  /*1b6d0*/  ELECT P6, URZ, PT ;  /* 0x00000000003f782f */ /* 0x000fda00038c0000 */
.L_x_11969:
        /* <DEDUP_REMOVED lines=21> */
.L_x_11834:
[----:B------:R-:W-:Y:S01]  /*1b830*/  IMAD R5, R22, 0x8, R27 ;  /* 0x0000000816057824 */ /* 0x000fe200078e021b */
[----:B------:R-:W-:-:S04]  /*1b840*/  SHF.L.U32 R4, R24, 0x1f, RZ ;  /* 0x0000001f18047819 */ /* 0x000fc800000006ff */
[----:B------:R-:W2:Y:S02]  /*1b850*/  SYNCS.PHASECHK.TRANS64.TRYWAIT P0, [R5+URZ+0x16840], R4 ;  /* 0x01684004050075a7 */ /* 0x000ea4000800017f */
[----:B--2---:R-:W-:Y:S05]  /*1b860*/  @!P0 BRA `(.L_x_11835) ;  /* 0x0000003c00088947 */ /* 0x004fea0003800000 */
.L_x_11970:
        /* <DEDUP_REMOVED lines=9> */
.L_x_11836:
[----:B0-2---:R-:W-:Y:S01]  /*1b900*/  IMAD R4, R22, 0x4000, R27 ;  /* 0x0000400016047824 */ /* 0x005fe200078e021b */
        /* <DEDUP_REMOVED lines=15> */
[----:B0-----:R-:W-:Y:S01]  /*1ba00*/  NOP ;  /* 0x0000000000007918 */ /* 0x001fe20000000000 */
.L_x_11833:
[----:B------:R-:W2:Y:S01]  /*1ba10*/  LDL.LU R5, [R1+0x4] ;  /* 0x0000040001057983 */ /* 0x000ea20000300800 */
[----:B------:R-:W-:Y:S05]  /*1ba20*/  WARPSYNC.ALL ;  /* 0x0000000000007948 */ /* 0x000fea0003800000 */
[----:B------:R-:W-:Y:S02]  /*1ba30*/  ELECT P0, URZ, PT ;  /* 0x00000000003f782f */ /* 0x000fe40003800000 */
[----:B------:R-:W-:Y:S01]  /*1ba40*/  R2UR UR9, R27 ;  /* 0x000000001b0972ca */ /* 0x000fe200000e0000 */
[----:B------:R-:W-:-:S10]  /*1ba50*/  UIADD3 UR4, UP0, UR40, 0x270, URZ ;  /* 0x0000027028047890 */ /* 0x000fd4000ff1e03f */
        /* <DEDUP_REMOVED lines=9> */
[----:B------:R-:W-:Y:S01]  /*1baf0*/  BAR.SYNC.DEFER_BLOCKING 0x8, 0x1a0 ;  /* 0x0206800000007b1d */ /* 0x000fe20000010000 */
[----:B------:R-:W-:-:S02]  /*1bb00*/  UIADD3 UR8, UR9, 0x8400, URZ ;  /* 0x0000840009087890 */ /* 0x000fc4000fffe03f */
[----:B------:R-:W-:-:S03]  /*1bb10*/  UIADD3 UR9, UR9, 0x16800, URZ ;  /* 0x0001680009097890 */ /* 0x000fc6000fffe03f */
[----:B------:R0:W-:Y:S06]  /*1bb20*/  @P0 SYNCS.ARRIVE.TRANS64 RZ, [R27+URZ+0x16800], R4 ;  /* 0x016800041bff09a7 */ /* 0x0001ec000800003f */
        /* <DEDUP_REMOVED lines=9> */
.L_x_11971:
[----:B------:R-:W-:Y:S05]  /*1bbc0*/  BSYNC B0 ;  /* 0x0000000000007941 */ /* 0x000fea0003800000 */
.L_x_11837:
[----:B------:R-:W2:Y:S01]  /*1bbd0*/  LDL R5, [R1] ;  /* 0x0000000001057983 */ /* 0x000ea20000100800 */
        /* <DEDUP_REMOVED lines=41> */
.L_x_11845:
[----:B0-----:R-:W-:Y:S01]  /*1be70*/  IMAD R3, R10, 0x8, R27 ;  /* 0x000000080a037824 */ /* 0x001fe200078e021b */
[----:B------:R-:W-:-:S04]  /*1be80*/  SHF.L.U32 R2, R14, 0x1f, RZ ;  /* 0x0000001f0e027819 */ /* 0x000fc800000006ff */
[----:B------:R-:W0:Y:S02]  /*1be90*/  SYNCS.PHASECHK.TRANS64.TRYWAIT P0, [R3+URZ+0x16840], R2 ;  /* 0x01684002030075a7 */ /* 0x000e24000800017f */
[----:B0-----:R-:W-:Y:S05]  /*1bea0*/  @!P0 BRA `(.L_x_11846) ;  /* 0x0000003400a08947 */ /* 0x001fea0003800000 */
.L_x_11972:
        /* <DEDUP_REMOVED lines=9> */
.L_x_11847:
        /* <DEDUP_REMOVED lines=19> */
[----:B------:R-:W2:Y:S02]  /*1c070*/  SYNCS.PHASECHK.TRANS64.TRYWAIT P0, [R2+URZ+0x60], R5 ;  /* 0x00006005020075a7 */ /* 0x000ea4000800017f */
[----:B0-2---:R-:W-:Y:S05]  /*1c080*/  @!P0 BRA `(.L_x_11848) ;  /* 0x00000034003c8947 */ /* 0x005fea0003800000 */
.L_x_11973:
[----:B------:R-:W-:Y:S05]  /*1c090*/  @P1 BRA `(.L_x_11849) ;  /* 0x0000000000181947 */ /* 0x000fea0003800000 */
[----:B------:R-:W-:Y:S01]  /*1c0a0*/  ISETP.NE.AND P0, PT, R28, RZ, PT ;  /* 0x000000ff1c00720c */ /* 0x000fe20003f05270 */
[----:B0-----:R-:W-:Y:S02]  /*1c0b0*/  IMAD R2, R22, 0x8, R27 ;  /* 0x0000000816027824 */ /* 0x001fe400078e021b */
[----:B------:R-:W-:-:S04]  /*1c0c0*/  IMAD.MOV.U32 R3, RZ, RZ, 0x4000 ;  /* 0x00004000ff037424 */ /* 0x000fc800078e00ff */
[----:B------:R2:W-:Y:S06]  /*1c0d0*/  SYNCS.ARRIVE.TRANS64 RZ, [R2+URZ+0x16850], R3 ;  /* 0x0168500302ff79a7 */ /* 0x0005ec000800003f */
[----:B------:R-:W-:Y:S05]  /*1c0e0*/  @!P0 BRA `(.L_x_11849) ;  /* 0x0000000000048947 */ /* 0x000fea0003800000 */
[----:B------:R-:W-:Y:S01]  /*1c0f0*/  BPT.TRAP 0x1 ;  /* 0x000000040000795c */ /* 0x000fe20000300000 */
.L_x_11849:
        /* <DEDUP_REMOVED lines=20> */
.L_x_11844:
[----:B------:R-:W-:Y:S05]  /*1c240*/  BSYNC B2 ;  /* 0x0000000000027941 */ /* 0x000fea0003800000 */
.L_x_11843:
[----:B------:R-:W2:Y:S01]  /*1c250*/  LDL R2, [R1] ;  /* 0x0000000001027983 */ /* 0x000ea20000100800 */
[----:B------:R-:W-:Y:S02]  /*1c260*/  IMAD.MOV.U32 R22, RZ, RZ, R10 ;  /* 0x000000ffff167224 */ /* 0x000fe400078e000a */
[----:B------:R-:W-:Y:S02]  /*1c270*/  IMAD.MOV.U32 R24, RZ, RZ, R14 ;  /* 0x000000ffff187224 */ /* 0x000fe400078e000e */
[----:B--2---:R-:W-:-:S07]  /*1c280*/  VIADD R9, R2, 0xfffffffd ;  /* 0xfffffffd02097836 */ /* 0x004fce0000000000 */
.L_x_11842:
[----:B------:R-:W-:Y:S05]  /*1c290*/  BSYNC B1 ;  /* 0x0000000000017941 */ /* 0x000fea0003800000 */
.L_x_11841:
[----:B------:R-:W2:Y:S01]  /*1c2a0*/  LDL.LU R2, [R1] ;  /* 0x0000000001027983 */ /* 0x000ea20000300800 */
[----:B------:R-:W-:Y:S01]  /*1c2b0*/  VIADD R13, R13, 0xfffffffe ;  /* 0xfffffffe0d0d7836 */ /* 0x000fe20000000000 */
[----:B--2---:R-:W-:-:S04]  /*1c2c0*/  LOP3.LUT R2, RZ, R2, RZ, 0x33, !PT ;  /* 0x00000002ff027212 */ /* 0x004fc800078e33ff */
[----:B------:R-:W-:-:S13]  /*1c2d0*/  ISETP.NE.AND P0, PT, R13, R2, PT ;  /* 0x000000020d00720c */ /* 0x000fda0003f05270 */
[----:B------:R-:W-:Y:S05]  /*1c2e0*/  @!P0 BRA `(.L_x_11840) ;  /* 0x0000000800ec8947 */ /* 0x000fea0003800000 */
[----:B------:R-:W-:-:S07]  /*1c2f0*/  IMAD.MOV.U32 R4, RZ, RZ, R8 ;  /* 0x000000ffff047224 */ /* 0x000fce00078e0008 */
.L_x_11864:
[----:B------:R-:W-:Y:S01]  /*1c300*/  VIADD R10, R22, 0x1 ;  /* 0x00000001160a7836 */ /* 0x000fe20000000000 */
[----:B------:R-:W-:Y:S05]  /*1c310*/  YIELD ;  /* 0x0000000000007946 */ /* 0x000fea0003800000 */
[----:B------:R-:W-:Y:S01]  /*1c320*/  ISETP.NE.AND P0, PT, R10, 0x2, PT ;  /* 0x000000020a00780c */ /* 0x000fe20003f05270 */
[----:B------:R-:W-:Y:S03]  /*1c330*/  BSSY B1, `(.L_x_11850) ;  /* 0x0000057000017945 */ /* 0x000fe60003800000 */
[----:B0-----:R-:W-:-:S02]  /*1c340*/  SEL R11, RZ, 0x1, P0 ;  /* 0x00000001ff0b7807 */ /* 0x001fc40000000000 */
[----:B------:R-:W-:Y:S02]  /*1c350*/  SEL R10, R10, RZ, P0 ;  /* 0x000000ff0a0a7207 */ /* 0x000fe40000000000 */
[----:B------:R-:W-:Y:S01]  /*1c360*/  LOP3.LUT R11, R24, R11, RZ, 0x3c, !PT ;  /* 0x0000000b180b7212 */ /* 0x000fe200078e3cff */
[----:B--2---:R-:W-:Y:S06]  /*1c370*/  @!P6 BRA `(.L_x_11851) ;  /* 0x000000040048e947 */ /* 0x004fec0003800000 */
        /* <DEDUP_REMOVED lines=23> */
.L_x_11852:
[----:B------:R-:W-:Y:S01]  /*1c4f0*/  IMAD R3, R10, 0x8, R27 ;  /* 0x000000080a037824 */ /* 0x000fe200078e021b */
[----:B------:R-:W-:-:S04]  /*1c500*/  SHF.L.U32 R2, R11, 0x1f, RZ ;  /* 0x0000001f0b027819 */ /* 0x000fc800000006ff */
[----:B------:R-:W2:Y:S02]  /*1c510*/  SYNCS.PHASECHK.TRANS64.TRYWAIT P0, [R3+URZ+0x16840], R2 ;  /* 0x01684002030075a7 */ /* 0x000ea4000800017f */
[----:B--2---:R-:W-:Y:S05]  /*1c520*/  @!P0 BRA `(.L_x_11853) ;  /* 0x0000003000288947 */ /* 0x004fea0003800000 */
.L_x_11974:
        /* <DEDUP_REMOVED lines=9> */
.L_x_11854:
        /* <DEDUP_REMOVED lines=21> */
.L_x_11975:
[----:B------:R-:W-:Y:S05]  /*1c710*/  @P0 BRA `(.L_x_11856) ;  /* 0x0000000000140947 */ /* 0x000fea0003800000 */
[----:B------:R-:W-:Y:S01]  /*1c720*/  ISETP.NE.AND P1, PT, R28, RZ, PT ;  /* 0x000000ff1c00720c */ /* 0x000fe20003f25270 */
[----:B------:R-:W-:-:S04]  /*1c730*/  IMAD.MOV.U32 R2, RZ, RZ, 0x4000 ;  /* 0x00004000ff027424 */ /* 0x000fc800078e00ff */
[----:B------:R2:W-:Y:S08]  /*1c740*/  SYNCS.ARRIVE.TRANS64 RZ, [R3+URZ+0x50], R2 ;  /* 0x0000500203ff79a7 */ /* 0x0005f0000800003f */
[----:B------:R-:W-:Y:S05]  /*1c750*/  @!P1 BRA `(.L_x_11856) ;  /* 0x0000000000049947 */ /* 0x000fea0003800000 */
[----:B------:R-:W-:Y:S01]  /*1c760*/  BPT.TRAP 0x1 ;  /* 0x000000040000795c */ /* 0x000fe20000300000 */
.L_x_11856:
        /* <DEDUP_REMOVED lines=18> */
[----:B---3--:R-:W-:Y:S01]  /*1c890*/  NOP ;  /* 0x0000000000007918 */ /* 0x008fe20000000000 */
.L_x_11851:
[----:B------:R-:W-:Y:S05]  /*1c8a0*/  BSYNC B1 ;  /* 0x0000000000017941 */ /* 0x000fea0003800000 */
.L_x_11850:
        /* <DEDUP_REMOVED lines=31> */
.L_x_11859:
[----:B--2---:R-:W-:Y:S01]  /*1caa0*/  IMAD R2, R22, 0x8, R27 ;  /* 0x0000000816027824 */ /* 0x004fe200078e021b */
[----:B------:R-:W-:-:S04]  /*1cab0*/  SHF.L.U32 R3, R24, 0x1f, RZ ;  /* 0x0000001f18037819 */ /* 0x000fc800000006ff */
[----:B------:R-:W2:Y:S02]  /*1cac0*/  SYNCS.PHASECHK.TRANS64.TRYWAIT P0, [R2+URZ+0x16840], R3 ;  /* 0x01684003020075a7 */ /* 0x000ea4000800017f */
[----:B--2---:R-:W-:Y:S05]  /*1cad0*/  @!P0 BRA `(.L_x_11860) ;  /* 0x0000002800e48947 */ /* 0x004fea0003800000 */
.L_x_11976:
        /* <DEDUP_REMOVED lines=9> */
.L_x_11861:
[----:B0-2---:R-:W-:Y:S01]  /*1cb70*/  VIADD R3, R27, 0x16800 ;  /* 0x000168001b037836 */ /* 0x005fe20000000000 */
[----:B------:R-:W-:Y:S01]  /*1cb80*/  R2UR UR11, R14 ;  /* 0x000000000e0b72ca */ /* 0x000fe200000e0000 */
[----:B------:R-:W-:Y:S01]  /*1cb90*/  UIADD3 UR6, UP0, UR40, 0x370, URZ ;  /* 0x0000037028067890 */ /* 0x000fe2000ff1e03f */
[----:B------:R-:W-:Y:S01]  /*1cba0*/  R2UR UR4, R23 ;  /* 0x00000000170472ca */ /* 0x000fe200000e0000 */
[----:B------:R-:W-:Y:S01]  /*1cbb0*/  IMAD R2, R22, 0x8, R3 ;  /* 0x0000000816027824 */ /* 0x000fe200078e0203 */
[----:B------:R-:W-:Y:S01]  /*1cbc0*/  R2UR UR12, R0 ;  /* 0x00000000000c72ca */ /* 0x000fe200000e0000 */
[----:B------:R-:W-:Y:S01]  /*1cbd0*/  UIADD3.X UR7, URZ, UR41, URZ, UP0, !UPT ;  /* 0x000000293f077290 */ /* 0x000fe200087fe43f */
[----:B-----5:R-:W-:Y:S01]  /*1cbe0*/  R2UR UR13, R4 ;  /* 0x00000000040d72ca */ /* 0x020fe200000e0000 */
[----:B------:R-:W-:Y:S01]  /*1cbf0*/  UMOV UR5, 0x14f00000 ;  /* 0x14f0000000057882 */ /* 0x000fe20000000000 */
[----:B------:R-:W-:Y:S01]  /*1cc00*/  R2UR UR9, R2 ;  /* 0x00000000020972ca */ /* 0x000fe200000e0000 */
[----:B------:R-:W-:Y:S01]  /*1cc10*/  IMAD R2, R22, 0x4000, R27 ;  /* 0x0000400016027824 */ /* 0x000fe200078e021b */
[----:B------:R-:W-:Y:S01]  /*1cc20*/  SHF.L.U32 R11, R11, 0x1f, RZ ;  /* 0x0000001f0b0b7819 */ /* 0x000fe200000006ff */
[----:B------:R-:W-:-:S03]  /*1cc30*/  UMOV UR10, URZ ;  /* 0x0000003f000a7c82 */ /* 0x000fc60008000000 */
[----:B------:R-:W-:Y:S01]  /*1cc40*/  R2UR UR8, R2 ;  /* 0x00000000020872ca */ /* 0x000fe200000e0000 */
[----:B------:R-:W-:Y:S01]  /*1cc50*/  ULEA UR11, UR11, UR4, 0x7 ;  /* 0x000000040b0b7291 */ /* 0x000fe2000f8e383f */
[----:B------:R-:W-:Y:S02]  /*1cc60*/  IMAD R2, R10, 0x8, R3 ;  /* 0x000000080a027824 */ /* 0x000fe400078e0203 */
[----:B------:R-:W-:-:S03]  /*1cc70*/  UMOV UR4, 0x0 ;  /* 0x0000000000047882 */ /* 0x000fc60000000000 */
[----:B------:R-:W-:-:S06]  /*1cc80*/  UIADD3 UR9, UR9, 0x30, URZ ;  /* 0x0000003009097890 */ /* 0x000fcc000fffe03f */
[----:B------:R-:W-:-:S09]  /*1cc90*/  UIADD3 UR8, UR8, 0xe400, URZ ;  /* 0x0000e40008087890 */ /* 0x000fd2000fffe03f */
[----:B------:R0:W-:Y:S01]  /*1cca0*/  UTMALDG.4D [UR8], [UR6], desc[UR4] ;  /* 0x00000408060075b4 */ /* 0x0001e20008019000 */
[----:B------:R-:W2:Y:S02]  /*1ccb0*/  SYNCS.PHASECHK.TRANS64.TRYWAIT P1, [R2+URZ+0x60], R11 ;  /* 0x0000600b020075a7 */ /* 0x000ea4000802017f */
[----:B0-2---:R-:W-:Y:S05]  /*1ccc0*/  @!P1 BRA `(.L_x_11862) ;  /* 0x00000028007c9947 */ /* 0x005fea0003800000 */
.L_x_11977:
[----:B------:R-:W-:Y:S05]  /*1ccd0*/  @P0 BRA `(.L_x_11863) ;  /* 0x0000000000140947 */ /* 0x000fea0003800000 */
[----:B------:R-:W-:Y:S01]  /*1cce0*/  ISETP.NE.AND P1, PT, R28, RZ, PT ;  /* 0x000000ff1c00720c */ /* 0x000fe20003f25270 */
[----:B------:R-:W-:-:S04]  /*1ccf0*/  IMAD.MOV.U32 R3, RZ, RZ, 0x4000 ;  /* 0x00004000ff037424 */ /* 0x000fc800078e00ff */
[----:B------:R2:W-:Y:S08]  /*1cd00*/  SYNCS.ARRIVE.TRANS64 RZ, [R2+URZ+0x50], R3 ;  /* 0x0000500302ff79a7 */ /* 0x0005f0000800003f */
[----:B------:R-:W-:Y:S05]  /*1cd10*/  @!P1 BRA `(.L_x_11863) ;  /* 0x0000000000049947 */ /* 0x000fea0003800000 */
[----:B------:R-:W-:Y:S01]  /*1cd20*/  BPT.TRAP 0x1 ;  /* 0x000000040000795c */ /* 0x000fe20000300000 */
.L_x_11863:
        /* <DEDUP_REMOVED lines=19> */
.L_x_11858:
[----:B------:R-:W-:Y:S05]  /*1ce60*/  BSYNC B1 ;  /* 0x0000000000017941 */ /* 0x000fea0003800000 */
.L_x_11857:
[----:B------:R-:W-:Y:S01]  /*1ce70*/  ISETP.GT.AND P0, PT, R13, R29, PT ;  /* 0x0000001d0d00720c */ /* 0x000fe20003f04270 */
[----:B------:R-:W-:-:S12]  /*1ce80*/  VIADD R9, R9, 0xfffffffe ;  /* 0xfffffffe09097836 */ /* 0x000fd80000000000 */
[----:B------:R-:W-:Y:S05]  /*1ce90*/  @P0 BRA `(.L_x_11864) ;  /* 0xfffffff400180947 */ /* 0x000fea000383ffff */
.L_x_11840:
[----:B------:R-:W-:Y:S05]  /*1cea0*/  BSYNC B0 ;  /* 0x0000000000007941 */ /* 0x000fea0003800000 */
.L_x_11839:
[----:B------:R-:W-:Y:S01]  /*1ceb0*/  ISETP.NE.AND P0, PT, R28, RZ, PT ;  /* 0x000000ff1c00720c */ /* 0x000fe20003f05270 */
[----:B------:R-:W-:-:S12]  /*1cec0*/  BSSY B0, `(.L_x_11865) ;  /* 0x000000e000007945 */ /* 0x000fd80003800000 */
[----:B------:R-:W-:Y:S05]  /*1ced0*/  @P0 BRA `(.L_x_11866) ;  /* 0x0000000000300947 */ /* 0x000fea0003800000 */
[----:B------:R-:W3:Y:S01]  /*1cee0*/  S2R R9, SR_LANEID ;  /* 0x0000000000097919 */ /* 0x000ee20000000000 */
[----:B------:R-:W-:Y:S01]  /*1cef0*/  VOTEU.ANY UR4, UPT, PT ;  /* 0x0000000000047886 */ /* 0x000fe200038e0100 */
[----:B0-2---:R-:W0:Y:S01]  /*1cf00*/  LDC.64 R2, c[0x0][0xc38] ;  /* 0x00030e00ff027b82 */ /* 0x005e220000000a00 */
[----:B------:R-:W3:Y:S08]  /*1cf10*/  FLO.U32 R4, UR4 ;  /* 0x0000000400047d00 */ /* 0x000ef000080e0000 */
[----:B------:R-:W0:Y:S01]  /*1cf20*/  POPC R5, UR4 ;  /* 0x0000000400057d09 */ /* 0x000e220008000000 */
[----:B---3--:R-:W-:-:S13]  /*1cf30*/  ISETP.EQ.U32.AND P0, PT, R4, R9, PT ;  /* 0x000000090400720c */ /* 0x008fda0003f02070 */
[----:B0-----:R-:W2:Y:S01]  /*1cf40*/  @P0 ATOMG.E.ADD.STRONG.GPU PT, R3, desc[UR38][R2.64], R5 ;  /* 0x00000005020309a8 */ /* 0x001ea200081ee1e6 */
[----:B------:R-:W0:Y:S02]  /*1cf50*/  S2R R6, SR_LTMASK ;  /* 0x0000000000067919 */ /* 0x000e240000003900 */
[----:B0-----:R-:W-:-:S04]  /*1cf60*/  LOP3.LUT R6, R6, UR4, RZ, 0xc0, !PT ;  /* 0x0000000406067c12 */ /* 0x001fc8000f8ec0ff */
[----:B------:R-:W0:Y:S01]  /*1cf70*/  POPC R9, R6 ;  /* 0x0000000600097309 */ /* 0x000e220000000000 */
[----:B--2---:R-:W0:Y:S02]  /*1cf80*/  SHFL.IDX PT, R4, R3, R4, 0x1f ;  /* 0x00001f0403047589 */ /* 0x004e2400000e0000 */
[----:B0-----:R-:W-:-:S07]  /*1cf90*/  IADD3 R16, R4, UR37, R9 ;  /* 0x0000002504107c10 */ /* 0x001fce000fffe009 */
.L_x_11866:
[----:B------:R-:W-:Y:S05]  /*1cfa0*/  BSYNC B0 ;  /* 0x0000000000007941 */ /* 0x000fea0003800000 */
.L_x_11865:
[----:B------:R-:W-:Y:S04]  /*1cfb0*/  BSSY B0, `(.L_x_11867) ;  /* 0x0000020000007945 */ /* 0x000fe80003800000 */
[----:B------:R-:W-:Y:S05]  /*1cfc0*/  @!P6 BRA `(.L_x_11868) ;  /* 0x000000000078e947 */ /* 0x000fea0003800000 */
[----:B--2---:R-:W-:Y:S01]  /*1cfd0*/  IMAD R3, R22, 0x8, R27 ;  /* 0x0000000816037824 */ /* 0x004fe200078e021b */
[----:B0-----:R-:W-:-:S04]  /*1cfe0*/  SHF.L.U32 R2, R24, 0x1f, RZ ;  /* 0x0000001f18027819 */ /* 0x001fc800000006ff */
[----:B------:R-:W0:Y:S02]  /*1cff0*/  SYNCS.PHASECHK.TRANS64.TRYWAIT P0, [R3+URZ+0x16860], R2 ;  /* 0x01686002030075a7 */ /* 0x000e24000800017f */
[----:B0-----:R-:W-:Y:S05]  /*1d000*/  @!P0 BRA `(.L_x_11869) ;  /* 0x0000002400c08947 */ /* 0x001fea0003800000 */
.L_x_11978:
        /* <DEDUP_REMOVED lines=9> */
.L_x_11870:
        /* <DEDUP_REMOVED lines=16> */
[----:B---3--:R-:W-:Y:S01]  /*1d1a0*/  NOP ;  /* 0x0000000000007918 */ /* 0x008fe20000000000 */
.L_x_11868:
[----:B------:R-:W-:Y:S05]  /*1d1b0*/  BSYNC B0 ;  /* 0x0000000000007941 */ /* 0x000fea0003800000 */
.L_x_11867:
[----:B------:R-:W-:-:S05]  /*1d1c0*/  VIADD R22, R22, 0x1 ;  /* 0x0000000116167836 */ /* 0x000fca0000000000 */
[----:B------:R-:W-:-:S04]  /*1d1d0*/  ISETP.NE.AND P0, PT, R22, 0x2, PT ;  /* 0x000000021600780c */ /* 0x000fc80003f05270 */
[----:B0-2---:R-:W-:Y:S02]  /*1d1e0*/  SEL R3, RZ, 0x1, P0 ;  /* 0x00000001ff037807 */ /* 0x005fe40000000000 */
[----:B------:R-:W-:Y:S02]  /*1d1f0*/  SEL R22, R22, RZ, P0 ;  /* 0x000000ff16167207 */ /* 0x000fe40000000000 */
[----:B------:R-:W-:-:S07]  /*1d200*/  LOP3.LUT R24, R24, R3, RZ, 0x3c, !PT ;  /* 0x0000000318187212 */ /* 0x000fce00078e3cff */
.L_x_11826:
[----:B------:R-:W-:Y:S05]  /*1d210*/  BSYNC B6 ;  /* 0x0000000000067941 */ /* 0x000fea0003800000 */
.L_x_11824:
[----:B------:R-:W-:-:S03]  /*1d220*/  UMOV UR4, 0xffffffff ;  /* 0xffffffff00047882 */ /* 0x000fc60000000000 */
[----:B------:R-:W-:Y:S05]  /*1d230*/  BRA.DIV UR4, `(.L_x_11871) ;  /* 0x0000002604487947 */ /* 0x000fea000b800000 */
[----:B------:R2:W3:Y:S04]  /*1d240*/  SHFL.IDX PT, R4, R16, RZ, 0x1f ;  /* 0x00001fff10047589 */ /* 0x0004e800000e0000 */
[----:B------:R2:W4:Y:S02]  /*1d250*/  SHFL.IDX PT, R5, R16, 0x1, 0x1f ;  /* 0x00201f0010057f89 */ /* 0x00052400000e0000 */
.L_x_11982:
        /* <DEDUP_REMOVED lines=8> */
[----:B------:R-:W0:Y:S02]  /*1d2e0*/  LDC.64 R2, c[0x0][0xc58] ;  /* 0x00031600ff027b82 */ /* 0x000e240000000a00 */
[----:B0-----:R-:W-:-:S06]  /*1d2f0*/  IMAD.WIDE R2, R7, 0x4, R2 ;  /* 0x0000000407027825 */ /* 0x001fcc00078e0202 */
[----:B------:R0:W5:Y:S02]  /*1d300*/  LDG.E R2, desc[UR38][R2.64] ;  /* 0x0000002602027981 */ /* 0x000164000c1e1900 */
.L_x_11873:
[----:B------:R-:W-:Y:S05]  /*1d310*/  BSYNC B0 ;  /* 0x0000000000007941 */ /* 0x000fea0003800000 */
.L_x_11872:
        /* <DEDUP_REMOVED lines=23> */
.L_x_11990:
[----:B------:R-:W-:Y:S02]  /*1d490*/  ULDC UR4, c[0x0][0xc10] ;  /* 0x0003040000047ab9 */ /* 0x000fe40000000800 */
[----:B------:R-:W-:-:S04]  /*1d4a0*/  IMAD.U32 R7, RZ, RZ, UR4 ;  /* 0x00000004ff077e24 */ /* 0x000fc8000f8e00ff */
[----:B0-----:R-:W-:-:S04]  /*1d4b0*/  IMAD R14, R14, R7, RZ ;  /* 0x000000070e0e7224 */ /* 0x001fc800078e02ff */
[----:B----4-:R-:W-:-:S05]  /*1d4c0*/  IMAD.IADD R5, R5, 0x1, R14 ;  /* 0x0000000105057824 */ /* 0x010fca00078e020e */
[----:B---3--:R-:W-:-:S13]  /*1d4d0*/  ISETP.GT.AND P0, PT, R5, R4, PT ;  /* 0x000000040500720c */ /* 0x008fda0003f04270 */
[----:B------:R-:W-:Y:S05]  /*1d4e0*/  @P0 BRA `(.L_x_11875) ;  /* 0x0000000000ac0947 */ /* 0x000fea0003800000 */
[----:B------:R-:W0:Y:S02]  /*1d4f0*/  LDC R0, c[0x0][0xc14] ;  /* 0x00030500ff007b82 */ /* 0x000e240000000800 */
.L_x_11880:
        /* <DEDUP_REMOVED lines=12> */
.L_x_11878:
[----:B------:R-:W-:Y:S05]  /*1d5c0*/  BSYNC B0 ;  /* 0x0000000000007941 */ /* 0x000fea0003800000 */
.L_x_11877:
        /* <DEDUP_REMOVED lines=23> */
.L_x_11998:
[----:B------:R-:W-:Y:S02]  /*1d740*/  ULDC UR4, c[0x0][0xc10] ;  /* 0x0003040000047ab9 */ /* 0x000fe40000000800 */
[----:B------:R-:W-:-:S04]  /*1d750*/  IMAD.U32 R7, RZ, RZ, UR4 ;  /* 0x00000004ff077e24 */ /* 0x000fc8000f8e00ff */
[----:B---3--:R-:W-:-:S04]  /*1d760*/  IMAD R14, R14, R7, RZ ;  /* 0x000000070e0e7224 */ /* 0x008fc800078e02ff */
[----:B------:R-:W-:-:S05]  /*1d770*/  IMAD.IADD R5, R14, 0x1, R5 ;  /* 0x000000010e057824 */ /* 0x000fca00078e0205 */
[----:B------:R-:W-:-:S13]  /*1d780*/  ISETP.GT.AND P0, PT, R5, R4, PT ;  /* 0x000000040500720c */ /* 0x000fda0003f04270 */
[----:B------:R-:W-:Y:S05]  /*1d790*/  @!P0 BRA `(.L_x_11880) ;  /* 0xfffffffc00588947 */ /* 0x000fea000383ffff */
.L_x_11875:
[----:B--2---:R-:W-:Y:S01]  /*1d7a0*/  IMAD.IADD R16, R5, 0x1, -R14 ;  /* 0x0000000105107824 */ /* 0x004fe200078e0a0e */
[----:B------:R-:W-:-:S03]  /*1d7b0*/  UMOV UR4, 0xffffffff ;  /* 0xffffffff00047882 */ /* 0x000fc60000000000 */
[----:B------:R-:W-:-:S05]  /*1d7c0*/  IMAD R3, R8, R7, R16 ;  /* 0x0000000708037224 */ /* 0x000fca00078e0210 */
[----:B------:R-:W-:Y:S01]  /*1d7d0*/  ISETP.GT.AND P6, PT, R3, R4, PT ;  /* 0x000000040300720c */ /* 0x000fe20003fc4270 */
[----:B------:R-:W-:-:S12]  /*1d7e0*/  BRA.DIV UR4, `(.L_x_11881) ;  /* 0x0000002604c87947 */ /* 0x000fd8000b800000 */
[----:B------:R-:W-:-:S04]  /*1d7f0*/  VOTE.ANY R3, PT, !P6 ;  /* 0x0000000000037806 */ /* 0x000fc800070e0100 */
[----:B------:R-:W2:Y:S02]  /*1d800*/  POPC R5, R3 ;  /* 0x0000000300057309 */ /* 0x000ea40000000000 */
[----:B--2---:R2:W3:Y:S02]  /*1d810*/  SHFL.IDX PT, R17, R2, R5, 0x1f ;  /* 0x00001f0502117589 */ /* 0x0044e400000e0000 */
.L_x_12002:
[----:B------:R-:W-:Y:S01]  /*1d820*/  ISETP.NE.AND P0, PT, R3, RZ, PT ;  /* 0x000000ff0300720c */ /* 0x000fe20003f05270 */
[----:B------:R-:W-:-:S12]  /*1d830*/  IMAD.MOV.U32 R14, RZ, RZ, RZ ;  /* 0x000000ffff0e7224 */ /* 0x000fd800078e00ff */
[----:B------:R-:W-:Y:S05]  /*1d840*/  @!P0 BRA `(.L_x_11882) ;  /* 0x0000000000108947 */ /* 0x000fea0003800000 */
[----:B------:R-:W-:Y:S01]  /*1d850*/  UMOV UR4, 0xffffffff ;  /* 0xffffffff00047882 */ /* 0x000fe20000000000 */
[----:B------:R-:W-:Y:S02]  /*1d860*/  VIADD R12, R5, 0xffffffff ;  /* 0xffffffff050c7836 */ /* 0x000fe40000000000 */
[----:B------:R-:W-:Y:S05]  /*1d870*/  BRA.DIV UR4, `(.L_x_11883) ;  /* 0x0000002604ec7947 */ /* 0x000fea000b800000 */
[----:B------:R4:W0:Y:S02]  /*1d880*/  SHFL.IDX PT, R14, R8, R12, 0x1f ;  /* 0x00001f0c080e7589 */ /* 0x00082400000e0000 */
.L_x_11882:
[----:B--2---:R-:W2:Y:S01]  /*1d890*/  LDC.64 R2, c[0x0][0xc68] ;  /* 0x00031a00ff027b82 */ /* 0x004ea20000000a00 */
[----:B------:R-:W-:-:S04]  /*1d8a0*/  IMAD.IADD R19, R5, 0x1, R19 ;  /* 0x0000000105137824 */ /* 0x000fc800078e0213 */
        /* <DEDUP_REMOVED lines=65> */
.L_x_11876:
[----:B------:R-:W-:Y:S01]  /*1dcc0*/  UMOV UR4, URZ ;  /* 0x0000003f00047c82 */ /* 0x000fe20008000000 */
[----:B------:R-:W-:Y:S01]  /*1dcd0*/  UMOV UR5, URZ ;  /* 0x0000003f00057c82 */ /* 0x000fe20008000000 */
[----:B------:R-:W-:Y:S01]  /*1dce0*/  ULDC UR6, c[0x0][0xc14] ;  /* 0x0003050000067ab9 */ /* 0x000fe20000000800 */
[----:B--2---:R-:W-:Y:S02]  /*1dcf0*/  IMAD.MOV.U32 R16, RZ, RZ, R4 ;  /* 0x000000ffff107224 */ /* 0x004fe400078e0004 */
[----:B------:R-:W-:Y:S02]  /*1dd00*/  IMAD.U32 R17, RZ, RZ, UR4 ;  /* 0x00000004ff117e24 */ /* 0x000fe4000f8e00ff */
[----:B------:R-:W-:Y:S02]  /*1dd10*/  IMAD.U32 R18, RZ, RZ, UR5 ;  /* 0x00000005ff127e24 */ /* 0x000fe4000f8e00ff */
[----:B------:R-:W-:-:S07]  /*1dd20*/  IMAD.U32 R19, RZ, RZ, UR6 ;  /* 0x00000006ff137e24 */ /* 0x000fce000f8e00ff */
.L_x_11884:
        /* <DEDUP_REMOVED lines=10> */
.L_x_11785:
        /* <DEDUP_REMOVED lines=12> */
.L_x_12005:
[----:B------:R-:W-:Y:S05]  /*1de90*/  BSYNC B0 ;  /* 0x0000000000007941 */ /* 0x000fea0003800000 */
.L_x_11886:
[----:B------:R-:W-:-:S03]  /*1dea0*/  UMOV UR4, 0xffffffff ;  /* 0xffffffff00047882 */ /* 0x000fc60000000000 */
[----:B------:R-:W-:Y:S05]  /*1deb0*/  BRA.DIV UR4, `(.L_x_11888) ;  /* 0x0000002204947947 */ /* 0x000fea000b800000 */
[----:B0-----:R-:W0:Y:S02]  /*1dec0*/  S2R R0, SR_TID.X ;  /* 0x0000000000007919 */ /* 0x001e240000002100 */
[----:B0-----:R-:W-:-:S04]  /*1ded0*/  SHF.R.U32.HI R0, RZ, 0x5, R0 ;  /* 0x00000005ff007819 */ /* 0x001fc80000011600 */
[----:B------:R-:W-:-:S05]  /*1dee0*/  LOP3.LUT R0, R0, 0x3, RZ, 0xc0, !PT ;  /* 0x0000000300007812 */ /* 0x000fca00078ec0ff */
[----:B------:R0:W2:Y:S02]  /*1def0*/  SHFL.IDX PT, R14, R0, RZ, 0x1f ;  /* 0x00001fff000e7589 */ /* 0x0000a400000e0000 */
.L_x_12008:
[----:B--2---:R-:W-:-:S13]  /*1df00*/  ISETP.NE.AND P0, PT, R14, RZ, PT ;  /* 0x000000ff0e00720c */ /* 0x004fda0003f05270 */
[----:B------:R-:W-:Y:S05]  /*1df10*/  @P0 BRA `(.L_x_11563) ;  /* 0x0000000000880947 */ /* 0x000fea0003800000 */
[----:B------:R-:W-:-:S03]  /*1df20*/  UMOV UR4, 0xffffffff ;  /* 0xffffffff00047882 */ /* 0x000fc60000000000 */
[----:B------:R-:W-:Y:S05]  /*1df30*/  BRA.DIV UR4, `(.L_x_11889) ;  /* 0x0000002204a87947 */ /* 0x000fea000b800000 */
[----:B------:R-:W-:-:S13]  /*1df40*/  ELECT P6, URZ, PT ;  /* 0x00000000003f782f */ /* 0x000fda00038c0000 */
.L_x_12011:
[----:B------:R-:W-:Y:S05]  /*1df50*/  @!P6 BRA `(.L_x_11563) ;  /* 0x000000000078e947 */ /* 0x000fea0003800000 */
[----:B------:R-:W-:-:S06]  /*1df60*/  ULOP3.LUT UR4, UR36, 0x2, URZ, 0xfc, !UPT ;  /* 0x0000000224047892 */ /* 0x000fcc000f8efc3f */
[----:B0-----:R-:W-:-:S05]  /*1df70*/  IMAD.U32 R0, RZ, RZ, UR4 ;  /* 0x00000004ff007e24 */ /* 0x001fca000f8e00ff */
[----:B------:R-:W-:-:S13]  /*1df80*/  ISETP.NE.AND P2, PT, R0, 0x3, PT ;  /* 0x000000030000780c */ /* 0x000fda0003f45270 */
[----:B------:R-:W-:Y:S05]  /*1df90*/  @!P2 BRA `(.L_x_11890) ;  /* 0x000000000004a947 */ /* 0x000fea0003800000 */
[----:B------:R-:W-:Y:S01]  /*1dfa0*/  BPT.TRAP 0x1 ;  /* 0x000000040000795c */ /* 0x000fe20000300000 */
.L_x_11890:
        /* <DEDUP_REMOVED lines=12> */
.L_x_12012:
[----:B------:R-:W2:Y:S02]  /*1e070*/  SYNCS.PHASECHK.TRANS64.TRYWAIT P0, [R3+URZ], R0 ;  /* 0x00000000030075a7 */ /* 0x000ea4000800017f */
[----:B--2---:R-:W-:Y:S05]  /*1e080*/  @!P0 BRA `(.L_x_11892) ;  /* 0x0000002000888947 */ /* 0x004fea0003800000 */
.L_x_12013:
[----:B------:R-:W-:Y:S05]  /*1e090*/  @!P2 BRA `(.L_x_11893) ;  /* 0x000000000004a947 */ /* 0x000fea0003800000 */
[----:B------:R-:W-:Y:S01]  /*1e0a0*/  BPT.TRAP 0x1 ;  /* 0x000000040000795c */ /* 0x000fe20000300000 */
.L_x_11893:
[----:B--2---:R-:W-:-:S04]  /*1e0b0*/  VIADD R3, R9, 0x16860 ;  /* 0x0001686009037836 */ /* 0x004fc80000000000 */
[----:B------:R-:W-:-:S04]  /*1e0c0*/  IMAD R5, R22, 0x8, R3 ;  /* 0x0000000816057824 */ /* 0x000fc800078e0203 */
[----:B------:R-:W2:Y:S02]  /*1e0d0*/  SYNCS.PHASECHK.TRANS64.TRYWAIT P0, [R5+URZ], R2 ;  /* 0x00000002050075a7 */ /* 0x000ea4000800017f */
[----:B--2---:R-:W-:Y:S05]  /*1e0e0*/  @!P0 BRA `(.L_x_11894) ;  /* 0x0000002000848947 */ /* 0x004fea0003800000 */
.L_x_12014:
[----:B------:R-:W-:-:S07]  /*1e0f0*/  IMAD R3, R4, 0x8, R3 ;  /* 0x0000000804037824 */ /* 0x000fce00078e0203 */
.L_x_11895:
[----:B---3--:R3:W4:Y:S02]  /*1e100*/  SYNCS.PHASECHK.TRANS64.TRYWAIT P0, [R3+URZ], R0 ;  /* 0x00000000030075a7 */ /* 0x008724000800017f */
[----:B----4-:R-:W-:Y:S05]  /*1e110*/  @!P0 NANOSLEEP.SYNCS 0x989680 ;  /* 0x009896800000895d */ /* 0x010fea0003900000 */
[----:B------:R-:W4:Y:S02]  /*1e120*/  @!P0 SYNCS.PHASECHK.TRANS64 P0, [R3+URZ], R0 ;  /* 0x00000000030085a7 */ /* 0x000f24000800007f */
[----:B----4-:R-:W-:Y:S05]  /*1e130*/  @!P0 BRA `(.L_x_11895) ;  /* 0xfffffffc00f08947 */ /* 0x010fea000383ffff */
.L_x_11563:
[----:B------:R-:W-:Y:S05]  /*1e140*/  BSYNC B7 ;  /* 0x0000000000077941 */ /* 0x000fea0003800000 */
.L_x_11560:
[----:B------:R-:W-:Y:S05]  /*1e150*/  EXIT ;  /* 0x000000000000794d */ /* 0x000fea0003800000 */
.L_x_11589:
[----:B0-----:R0:W1:Y:S02]  /*1e160*/  SYNCS.PHASECHK.TRANS64.TRYWAIT P6, [R86+URZ+0x16890], R98 ;  /* 0x01689062560075a7 */ /* 0x00106400080c017f */
[----:B-1----:R-:W-:Y:S05]  /*1e170*/  @!P6 NANOSLEEP.SYNCS 0x989680 ;  /* 0x009896800000e95d */ /* 0x002fea0003900000 */
[----:B------:R-:W1:Y:S02]  /*1e180*/  @!P6 SYNCS.PHASECHK.TRANS64 P6, [R86+URZ+0x16890], R98 ;  /* 0x016890625600e5a7 */ /* 0x000e6400080c007f */
[----:B-1----:R-:W-:Y:S05]  /*1e190*/  @!P6 BRA `(.L_x_11589) ;  /* 0xfffffffc00f0e947 */ /* 0x002fea000383ffff */
[----:B------:R-:W-:Y:S05]  /*1e1a0*/  BRA `(.L_x_11896) ;  /* 0xfffffe4800e07947 */ /* 0x000fea000383ffff */
.L_x_11609:
[----:B0-----:R0:W1:Y:S02]  /*1e1b0*/  SYNCS.PHASECHK.TRANS64.TRYWAIT P5, [R86+URZ+0x16890], R98 ;  /* 0x01689062560075a7 */ /* 0x00106400080a017f */
[----:B-1----:R-:W-:Y:S05]  /*1e1c0*/  @!P5 NANOSLEEP.SYNCS 0x989680 ;  /* 0x009896800000d95d */ /* 0x002fea0003900000 */
[----:B------:R-:W1:Y:S02]  /*1e1d0*/  @!P5 SYNCS.PHASECHK.TRANS64 P5, [R86+URZ+0x16890], R98 ;  /* 0x016890625600d5a7 */ /* 0x000e6400080a007f */
[----:B-1----:R-:W-:Y:S05]  /*1e1e0*/  @!P5 BRA `(.L_x_11609) ;  /* 0xfffffffc00f0d947 */ /* 0x002fea000383ffff */
[----:B------:R-:W-:Y:S05]  /*1e1f0*/  BRA `(.L_x_11897) ;  /* 0xfffffe5c00c07947 */ /* 0x000fea000383ffff */
.L_x_11618:
[----:B0-----:R0:W1:Y:S02]  /*1e200*/  SYNCS.PHASECHK.TRANS64.TRYWAIT P4, [R86+URZ+0x16890], R98 ;  /* 0x01689062560075a7 */ /* 0x001064000808017f */
[----:B-1----:R-:W-:Y:S05]  /*1e210*/  @!P4 NANOSLEEP.SYNCS 0x989680 ;  /* 0x009896800000c95d */ /* 0x002fea0003900000 */
[----:B------:R-:W1:Y:S02]  /*1e220*/  @!P4 SYNCS.PHASECHK.TRANS64 P4, [R86+URZ+0x16890], R98 ;  /* 0x016890625600c5a7 */ /* 0x000e64000808007f */
[----:B-1----:R-:W-:Y:S05]  /*1e230*/  @!P4 BRA `(.L_x_11618) ;  /* 0xfffffffc00f0c947 */ /* 0x002fea000383ffff */
[----:B------:R-:W-:Y:S05]  /*1e240*/  BRA `(.L_x_11898) ;  /* 0xfffffe7000007947 */ /* 0x000fea000383ffff */
.L_x_11624:
[----:B--2---:R2:W3:Y:S02]  /*1e250*/  SYNCS.PHASECHK.TRANS64.TRYWAIT P3, [R86+URZ+0x168b0], R98 ;  /* 0x0168b062560075a7 */ /* 0x0044e4000806017f */
[----:B---3--:R-:W-:Y:S05]  /*1e260*/  @!P3 NANOSLEEP.SYNCS 0x989680 ;  /* 0x009896800000b95d */ /* 0x008fea0003900000 */
[----:B------:R-:W3:Y:S02]  /*1e270*/  @!P3 SYNCS.PHASECHK.TRANS64 P3, [R86+URZ+0x168b0], R98 ;  /* 0x0168b0625600b5a7 */ /* 0x000ee4000806007f */
[----:B---3--:R-:W-:Y:S05]  /*1e280*/  @!P3 BRA `(.L_x_11624) ;  /* 0xfffffffc00f0b947 */ /* 0x008fea000383ffff */
[----:B------:R-:W-:Y:S05]  /*1e290*/  BRA `(.L_x_11899) ;  /* 0xfffffe7000947947 */ /* 0x000fea000383ffff */
.L_x_11640:
        /* <DEDUP_REMOVED lines=8> */
.L_x_11901:
[----:B------:R-:W-:Y:S05]  /*1e320*/  BSYNC B0 ;  /* 0x0000000000007941 */ /* 0x000fea0003800000 */
.L_x_11900:
[----:B------:R0:W-:Y:S01]  /*1e330*/  STL [R1+0x10], R14 ;  /* 0x0000100e01007387 */ /* 0x0001e20000100800 */
[----:B------:R-:W-:Y:S05]  /*1e340*/  BRA `(.L_x_11902) ;  /* 0xfffffe7800cc7947 */ /* 0x000fea000383ffff */
.L_x_11656:
[----:B------:R-:W-:Y:S01]  /*1e350*/  BSSY B1, `(.L_x_11903) ;  /* 0x0000008000017945 */ /* 0x000fe20003800000 */
[----:B0-----:R-:W-:Y:S02]  /*1e360*/  IMAD.MOV.U32 R13, RZ, RZ, R5 ;  /* 0x000000ffff0d7224 */ /* 0x001fe400078e0005 */
[----:B------:R-:W-:Y:S02]  /*1e370*/  IMAD.MOV.U32 R12, RZ, RZ, RZ ;  /* 0x000000ffff0c7224 */ /* 0x000fe400078e00ff */
[----:B------:R-:W-:Y:S02]  /*1e380*/  IMAD.MOV.U32 R11, RZ, RZ, 0x1c1f ;  /* 0x00001c1fff0b7424 */ /* 0x000fe400078e00ff */
[----:B------:R-:W-:-:S07]  /*1e390*/  IMAD.MOV.U32 R15, RZ, RZ, -0x1 ;  /* 0xffffffffff0f7424 */ /* 0x000fce00078e00ff */
[----:B-----5:R-:W-:Y:S05]  /*1e3a0*/  WARPSYNC.COLLECTIVE R15, `(.L_x_11904) ;  /* 0x000000000f087348 */ /* 0x020fea0003c00000 */
[----:B------:R0:W1:Y:S02]  /*1e3b0*/  SHFL.IDX P6, R14, R13, R12, R11 ;  /* 0x0000000c0d0e7389 */ /* 0x00006400000c000b */
[----:B01---5:R-:W-:Y:S01]  /*1e3c0*/  ENDCOLLECTIVE ;  /* 0x000000000000791b */ /* 0x023fe20003800000 */
.L_x_11904:
[----:B------:R-:W-:Y:S05]  /*1e3d0*/  BSYNC B1 ;  /* 0x0000000000017941 */ /* 0x000fea0003800000 */
.L_x_11903:
[----:B------:R-:W-:Y:S05]  /*1e3e0*/  BRA `(.L_x_11905) ;  /* 0xfffffe8800547947 */ /* 0x000fea000383ffff */
.L_x_11657:
        /* <DEDUP_REMOVED lines=8> */
.L_x_11907:
[----:B------:R-:W-:Y:S05]  /*1e470*/  BSYNC B1 ;  /* 0x0000000000017941 */ /* 0x000fea0003800000 */
.L_x_11906:
[----:B------:R-:W-:Y:S05]  /*1e480*/  BRA `(.L_x_11908) ;  /* 0xfffffe8800347947 */ /* 0x000fea000383ffff */
.L_x_11658:
        /* <DEDUP_REMOVED lines=8> */
.L_x_11910:
[----:B------:R-:W-:Y:S05]  /*1e510*/  BSYNC B1 ;  /* 0x0000000000017941 */ /* 0x000fea0003800000 */
.L_x_11909:
[----:B------:R-:W-:Y:S05]  /*1e520*/  BRA `(.L_x_11911) ;  /* 0xfffffe8800147947 */ /* 0x000fea000383ffff */
.L_x_11659:
        /* <DEDUP_REMOVED lines=8> */
.L_x_11913:
[----:B------:R-:W-:Y:S05]  /*1e5b0*/  BSYNC B1 ;  /* 0x0000000000017941 */ /* 0x000fea0003800000 */
.L_x_11912:
[----:B------:R-:W-:Y:S05]  /*1e5c0*/  BRA `(.L_x_11914) ;  /* 0xfffffe8400f47947 */ /* 0x000fea000383ffff */
.L_x_11660:
[----:B------:R-:W-:Y:S01]  /*1e5d0*/  BSSY B1, `(.L_x_11915) ;  /* 0x0000008000017945 */ /* 0x000fe20003800000 */
[----:B0-----:R-:W-:Y:S02]  /*1e5e0*/  IMAD.MOV.U32 R13, RZ, RZ, R5 ;  /* 0x000000ffff0d7224 */ /* 0x001fe400078e0005 */
[----:B------:R-:W-:Y:S02]  /*1e5f0*/  IMAD.MOV.U32 R12, RZ, RZ, 0x1 ;  /* 0x00000001ff0c7424 */ /* 0x000fe400078e00ff */
[----:B------:R-:W-:Y:S02]  /*1e600*/  IMAD.MOV.U32 R11, RZ, RZ, 0x1c1f ;  /* 0x00001c1fff0b7424 */ /* 0x000fe400078e00ff */
[----:B------:R-:W-:-:S07]  /*1e610*/  IMAD.MOV.U32 R15, RZ, RZ, -0x1 ;  /* 0xffffffffff0f7424 */ /* 0x000fce00078e00ff */
[----:B-----5:R-:W-:Y:S05]  /*1e620*/  WARPSYNC.COLLECTIVE R15, `(.L_x_11916) ;  /* 0x000000000f087348 */ /* 0x020fea0003c00000 */
[----:B------:R0:W1:Y:S02]  /*1e630*/  SHFL.IDX P6, R14, R13, R12, R11 ;  /* 0x0000000c0d0e7389 */ /* 0x00006400000c000b */
[----:B01---5:R-:W-:Y:S01]  /*1e640*/  ENDCOLLECTIVE ;  /* 0x000000000000791b */ /* 0x023fe20003800000 */
.L_x_11916:
[----:B------:R-:W-:Y:S05]  /*1e650*/  BSYNC B1 ;  /* 0x0000000000017941 */ /* 0x000fea0003800000 */
.L_x_11915:
[----:B------:R-:W-:Y:S05]  /*1e660*/  BRA `(.L_x_11917) ;  /* 0xfffffe8400d47947 */ /* 0x000fea000383ffff */
.L_x_11661:
        /* <DEDUP_REMOVED lines=8> */
.L_x_11919:
[----:B------:R-:W-:Y:S05]  /*1e6f0*/  BSYNC B1 ;  /* 0x0000000000017941 */ /* 0x000fea0003800000 */
.L_x_11918:
[----:B------:R-:W-:Y:S05]  /*1e700*/  BRA `(.L_x_11920) ;  /* 0xfffffe8400b87947 */ /* 0x000fea000383ffff */
.L_x_11662:
        /* <DEDUP_REMOVED lines=8> */
.L_x_11922:
[----:B------:R-:W-:Y:S05]  /*1e790*/  BSYNC B1 ;  /* 0x0000000000017941 */ /* 0x000fea0003800000 */
.L_x_11921:
[----:B------:R-:W-:Y:S05]  /*1e7a0*/  BRA `(.L_x_11923) ;  /* 0xfffffe84009c7947 */ /* 0x000fea000383ffff */
.L_x_11663:
        /* <DEDUP_REMOVED lines=8> */
.L_x_11925:
[----:B------:R-:W-:Y:S05]  /*1e830*/  BSYNC B1 ;  /* 0x0000000000017941 */ /* 0x000fea0003800000 */
.L_x_11924:
[----:B------:R-:W-:Y:S05]  /*1e840*/  BRA `(.L_x_11926) ;  /* 0xfffffe8400807947 */ /* 0x000fea000383ffff */
.L_x_11665:
[----:B0-----:R0:W1:Y:S02]  /*1e850*/  SYNCS.PHASECHK.TRANS64.TRYWAIT P2, [R2+URZ+0x16800], R5 ;  /* 0x01680005020075a7 */ /* 0x001064000804017f */
[----:B-1----:R-:W-:Y:S05]  /*1e860*/  @!P2 NANOSLEEP.SYNCS 0x989680 ;  /* 0x009896800000a95d */ /* 0x002fea0003900000 */
[----:B------:R-:W1:Y:S02]  /*1e870*/  @!P2 SYNCS.PHASECHK.TRANS64 P2, [R2+URZ+0x16800], R5 ;  /* 0x016800050200a5a7 */ /* 0x000e64000804007f */
[----:B-1----:R-:W-:Y:S05]  /*1e880*/  @!P2 BRA `(.L_x_11665) ;  /* 0xfffffffc00f0a947 */ /* 0x002fea000383ffff */
[----:B------:R-:W-:Y:S05]  /*1e890*/  BRA `(.L_x_11927) ;  /* 0xfffffe88001c7947 */ /* 0x000fea000383ffff */
.L_x_11673:
        /* <DEDUP_REMOVED lines=8> */
.L_x_11929:
[----:B------:R-:W-:Y:S05]  /*1e920*/  BSYNC B1 ;  /* 0x0000000000017941 */ /* 0x000fea0003800000 */
.L_x_11928:
[----:B------:R-:W-:Y:S05]  /*1e930*/  BRA `(.L_x_11930) ;  /* 0xfffffe9800607947 */ /* 0x000fea000383ffff */
.L_x_11674:
        /* <DEDUP_REMOVED lines=8> */
.L_x_11932:
[----:B------:R-:W-:Y:S05]  /*1e9c0*/  BSYNC B1 ;  /* 0x0000000000017941 */ /* 0x000fea0003800000 */
.L_x_11931:
[----:B------:R-:W-:Y:S05]  /*1e9d0*/  BRA `(.L_x_11933) ;  /* 0xfffffe9800407947 */ /* 0x000fea000383ffff */
.L_x_11675:
        /* <DEDUP_REMOVED lines=8> */
.L_x_11935:
[----:B------:R-:W-:Y:S05]  /*1ea60*/  BSYNC B1 ;  /* 0x0000000000017941 */ /* 0x000fea0003800000 */
.L_x_11934:
[----:B------:R-:W-:Y:S05]  /*1ea70*/  BRA `(.L_x_11936) ;  /* 0xfffffe9800207947 */ /* 0x000fea000383ffff */
.L_x_11676:
        /* <DEDUP_REMOVED lines=8> */
.L_x_11938:
[----:B------:R-:W-:Y:S05]  /*1eb00*/  BSYNC B1 ;  /* 0x0000000000017941 */ /* 0x000fea0003800000 */
.L_x_11937:
[----:B------:R-:W-:Y:S05]  /*1eb10*/  BRA `(.L_x_11939) ;  /* 0xfffffe9800007947 */ /* 0x000fea000383ffff */
.L_x_11677:
        /* <DEDUP_REMOVED lines=8> */
.L_x_11941:
[----:B------:R-:W-:Y:S05]  /*1eba0*/  BSYNC B1 ;  /* 0x0000000000017941 */ /* 0x000fea0003800000 */
.L_x_11940:
[----:B------:R-:W-:Y:S05]  /*1ebb0*/  BRA `(.L_x_11942) ;  /* 0xfffffe9400e07947 */ /* 0x000fea000383ffff */
.L_x_11678:
        /* <DEDUP_REMOVED lines=8> */
.L_x_11944:
[----:B------:R-:W-:Y:S05]  /*1ec40*/  BSYNC B1 ;  /* 0x0000000000017941 */ /* 0x000fea0003800000 */
.L_x_11943:
[----:B------:R-:W-:Y:S05]  /*1ec50*/  BRA `(.L_x_11945) ;  /* 0xfffffe9400c47947 */ /* 0x000fea000383ffff */
.L_x_11679:
        /* <DEDUP_REMOVED lines=8> */
.L_x_11947:
[----:B------:R-:W-:Y:S05]  /*1ece0*/  BSYNC B1 ;  /* 0x0000000000017941 */ /* 0x000fea0003800000 */
.L_x_11946:
[----:B------:R-:W-:Y:S05]  /*1ecf0*/  BRA `(.L_x_11948) ;  /* 0xfffffe9400a87947 */ /* 0x000fea000383ffff */
.L_x_11680:
        /* <DEDUP_REMOVED lines=8> */
.L_x_11950:
[----:B------:R-:W-:Y:S05]  /*1ed80*/  BSYNC B1 ;  /* 0x0000000000017941 */ /* 0x000fea0003800000 */
.L_x_11949:
[----:B------:R-:W-:Y:S05]  /*1ed90*/  BRA `(.L_x_11951) ;  /* 0xfffffe94008c7947 */ /* 0x000fea000383ffff */
.L_x_11682:
[----:B0-----:R0:W1:Y:S02]  /*1eda0*/  SYNCS.PHASECHK.TRANS64.TRYWAIT P1, [R2+URZ+0x16800], R5 ;  /* 0x01680005020075a7 */ /* 0x001064000802017f */
[----:B-1----:R-:W-:Y:S05]  /*1edb0*/  @!P1 NANOSLEEP.SYNCS 0x989680 ;  /* 0x009896800000995d */ /* 0x002fea0003900000 */
[----:B------:R-:W1:Y:S02]  /*1edc0*/  @!P1 SYNCS.PHASECHK.TRANS64 P1, [R2+URZ+0x16800], R5 ;  /* 0x01680005020095a7 */ /* 0x000e64000802007f */
[----:B-1----:R-:W-:Y:S05]  /*1edd0*/  @!P1 BRA `(.L_x_11682) ;  /* 0xfffffffc00f09947 */ /* 0x002fea000383ffff */
[----:B------:R-:W-:Y:S05]  /*1ede0*/  BRA `(.L_x_11952) ;  /* 0xfffffe9800087947 */ /* 0x000fea000383ffff */
.L_x_11688:
[----:B0-----:R0:W2:Y:S02]  /*1edf0*/  SYNCS.PHASECHK.TRANS64.TRYWAIT P2, [R89+URZ+0x16830], R0 ;  /* 0x01683000590075a7 */ /* 0x0010a4000804017f */
[----:B--2---:R-:W-:Y:S05]  /*1ee00*/  @!P2 NANOSLEEP.SYNCS 0x989680 ;  /* 0x009896800000a95d */ /* 0x004fea0003900000 */
[----:B------:R-:W2:Y:S02]  /*1ee10*/  @!P2 SYNCS.PHASECHK.TRANS64 P2, [R89+URZ+0x16830], R0 ;  /* 0x016830005900a5a7 */ /* 0x000ea4000804007f */
[----:B--2---:R-:W-:Y:S05]  /*1ee20*/  @!P2 BRA `(.L_x_11688) ;  /* 0xfffffffc00f0a947 */ /* 0x004fea000383ffff */
[----:B------:R-:W-:Y:S05]  /*1ee30*/  BRA `(.L_x_11687) ;  /* 0xfffffea800007947 */ /* 0x000fea000383ffff */
.L_x_11706:
[----:B-1----:R1:W2:Y:S02]  /*1ee40*/  SYNCS.PHASECHK.TRANS64.TRYWAIT P3, [R21+URZ+0x16830], R20 ;  /* 0x01683014150075a7 */ /* 0x0022a4000806017f */
[----:B--2---:R-:W-:Y:S05]  /*1ee50*/  @!P3 NANOSLEEP.SYNCS 0x989680 ;  /* 0x009896800000b95d */ /* 0x004fea0003900000 */
[----:B------:R-:W2:Y:S02]  /*1ee60*/  @!P3 SYNCS.PHASECHK.TRANS64 P3, [R21+URZ+0x16830], R20 ;  /* 0x016830141500b5a7 */ /* 0x000ea4000806007f */
[----:B--2---:R-:W-:Y:S05]  /*1ee70*/  @!P3 BRA `(.L_x_11706) ;  /* 0xfffffffc00f0b947 */ /* 0x004fea000383ffff */
[----:B------:R-:W-:Y:S05]  /*1ee80*/  BRA `(.L_x_11705) ;  /* 0xfffffee000c07947 */ /* 0x000fea000383ffff */
.L_x_11710:
[----:B-1----:R1:W2:Y:S02]  /*1ee90*/  SYNCS.PHASECHK.TRANS64.TRYWAIT P2, [R20+URZ+0x16850], R19 ;  /* 0x01685013140075a7 */ /* 0x0022a4000804017f */
[----:B--2---:R-:W-:Y:S05]  /*1eea0*/  @!P2 NANOSLEEP.SYNCS 0x989680 ;  /* 0x009896800000a95d */ /* 0x004fea0003900000 */
[----:B------:R-:W2:Y:S02]  /*1eeb0*/  @!P2 SYNCS.PHASECHK.TRANS64 P2, [R20+URZ+0x16850], R19 ;  /* 0x016850131400a5a7 */ /* 0x000ea4000804007f */
[----:B--2---:R-:W-:Y:S05]  /*1eec0*/  @!P2 BRA `(.L_x_11710) ;  /* 0xfffffffc00f0a947 */ /* 0x004fea000383ffff */
[----:B------:R-:W-:Y:S05]  /*1eed0*/  BRA `(.L_x_11707) ;  /* 0xfffffee400807947 */ /* 0x000fea000383ffff */
.L_x_11729:
[----:B-1----:R1:W2:Y:S02]  /*1eee0*/  SYNCS.PHASECHK.TRANS64.TRYWAIT P3, [R14+URZ+0x16830], R15 ;  /* 0x0168300f0e0075a7 */ /* 0x0022a4000806017f */
[----:B--2---:R-:W-:Y:S05]  /*1eef0*/  @!P3 NANOSLEEP.SYNCS 0x989680 ;  /* 0x009896800000b95d */ /* 0x004fea0003900000 */
[----:B------:R-:W2:Y:S02]  /*1ef00*/  @!P3 SYNCS.PHASECHK.TRANS64 P3, [R14+URZ+0x16830], R15 ;  /* 0x0168300f0e00b5a7 */ /* 0x000ea4000806007f */
[----:B--2---:R-:W-:Y:S05]  /*1ef10*/  @!P3 BRA `(.L_x_11729) ;  /* 0xfffffffc00f0b947 */ /* 0x004fea000383ffff */
[----:B------:R-:W-:Y:S05]  /*1ef20*/  BRA `(.L_x_11728) ;  /* 0xffffff1c00087947 */ /* 0x000fea000383ffff */
.L_x_11733:
[----:B-1----:R1:W2:Y:S02]  /*1ef30*/  SYNCS.PHASECHK.TRANS64.TRYWAIT P2, [R15+URZ+0x16850], R14 ;  /* 0x0168500e0f0075a7 */ /* 0x0022a4000804017f */
[----:B--2---:R-:W-:Y:S05]  /*1ef40*/  @!P2 NANOSLEEP.SYNCS 0x989680 ;  /* 0x009896800000a95d */ /* 0x004fea0003900000 */
[----:B------:R-:W2:Y:S02]  /*1ef50*/  @!P2 SYNCS.PHASECHK.TRANS64 P2, [R15+URZ+0x16850], R14 ;  /* 0x0168500e0f00a5a7 */ /* 0x000ea4000804007f */
[----:B--2---:R-:W-:Y:S05]  /*1ef60*/  @!P2 BRA `(.L_x_11733) ;  /* 0xfffffffc00f0a947 */ /* 0x004fea000383ffff */
[----:B------:R-:W-:Y:S05]  /*1ef70*/  BRA `(.L_x_11730) ;  /* 0xffffff1c00c87947 */ /* 0x000fea000383ffff */
.L_x_11740:
[----:B-1----:R1:W2:Y:S02]  /*1ef80*/  SYNCS.PHASECHK.TRANS64.TRYWAIT P3, [R14+URZ+0x16830], R15 ;  /* 0x0168300f0e0075a7 */ /* 0x0022a4000806017f */
[----:B--2---:R-:W-:Y:S05]  /*1ef90*/  @!P3 NANOSLEEP.SYNCS 0x989680 ;  /* 0x009896800000b95d */ /* 0x004fea0003900000 */
[----:B------:R-:W2:Y:S02]  /*1efa0*/  @!P3 SYNCS.PHASECHK.TRANS64 P3, [R14+URZ+0x16830], R15 ;  /* 0x0168300f0e00b5a7 */ /* 0x000ea4000806007f */
[----:B--2---:R-:W-:Y:S05]  /*1efb0*/  @!P3 BRA `(.L_x_11740) ;  /* 0xfffffffc00f0b947 */ /* 0x004fea000383ffff */
[----:B------:R-:W-:Y:S05]  /*1efc0*/  BRA `(.L_x_11739) ;  /* 0xffffff4000d07947 */ /* 0x000fea000383ffff */
.L_x_11744:
[----:B-1----:R1:W2:Y:S02]  /*1efd0*/  SYNCS.PHASECHK.TRANS64.TRYWAIT P2, [R15+URZ+0x16850], R14 ;  /* 0x0168500e0f0075a7 */ /* 0x0022a4000804017f */
[----:B--2---:R-:W-:Y:S05]  /*1efe0*/  @!P2 NANOSLEEP.SYNCS 0x989680 ;  /* 0x009896800000a95d */ /* 0x004fea0003900000 */
[----:B------:R-:W2:Y:S02]  /*1eff0*/  @!P2 SYNCS.PHASECHK.TRANS64 P2, [R15+URZ+0x16850], R14 ;  /* 0x0168500e0f00a5a7 */ /* 0x000ea4000804007f */
[----:B--2---:R-:W-:Y:S05]  /*1f000*/  @!P2 BRA `(.L_x_11744) ;  /* 0xfffffffc00f0a947 */ /* 0x004fea000383ffff */
[----:B------:R-:W-:Y:S05]  /*1f010*/  BRA `(.L_x_11741) ;  /* 0xffffff4400907947 */ /* 0x000fea000383ffff */
.L_x_11757:
[----:B-1----:R1:W2:Y:S02]  /*1f020*/  SYNCS.PHASECHK.TRANS64.TRYWAIT P0, [R9+URZ+0x16850], R0 ;  /* 0x01685000090075a7 */ /* 0x0022a4000800017f */
[----:B--2---:R-:W-:Y:S05]  /*1f030*/  @!P0 NANOSLEEP.SYNCS 0x989680 ;  /* 0x009896800000895d */ /* 0x004fea0003900000 */
[----:B------:R-:W2:Y:S02]  /*1f040*/  @!P0 SYNCS.PHASECHK.TRANS64 P0, [R9+URZ+0x16850], R0 ;  /* 0x01685000090085a7 */ /* 0x000ea4000800007f */
[----:B--2---:R-:W-:Y:S05]  /*1f050*/  @!P0 BRA `(.L_x_11757) ;  /* 0xfffffffc00f08947 */ /* 0x004fea000383ffff */
[----:B------:R-:W-:Y:S05]  /*1f060*/  BRA `(.L_x_11756) ;  /* 0xffffff7800507947 */ /* 0x000fea000383ffff */
.L_x_11799:
[----:B------:R-:W0:Y:S01]  /*1f070*/  S2R R13, SR_TID.X ;  /* 0x00000000000d7919 */ /* 0x000e220000002100 */
[----:B------:R-:W-:Y:S01]  /*1f080*/  BSSY B1, `(.L_x_11953) ;  /* 0x0000009000017945 */ /* 0x000fe20003800000 */
[----:B------:R-:W-:Y:S02]  /*1f090*/  IMAD.MOV.U32 R12, RZ, RZ, RZ ;  /* 0x000000ffff0c7224 */ /* 0x000fe400078e00ff */
[----:B------:R-:W-:Y:S02]  /*1f0a0*/  IMAD.MOV.U32 R11, RZ, RZ, 0x1f ;  /* 0x0000001fff0b7424 */ /* 0x000fe400078e00ff */
[----:B------:R-:W-:Y:S01]  /*1f0b0*/  IMAD.MOV.U32 R15, RZ, RZ, -0x1 ;  /* 0xffffffffff0f7424 */ /* 0x000fe200078e00ff */
[----:B0-----:R-:W-:-:S04]  /*1f0c0*/  SHF.R.U32.HI R13, RZ, 0x5, R13 ;  /* 0x00000005ff0d7819 */ /* 0x001fc8000001160d */
[----:B------:R-:W-:-:S07]  /*1f0d0*/  LOP3.LUT R13, R13, 0x3, RZ, 0xc0, !PT ;  /* 0x000000030d0d7812 */ /* 0x000fce00078ec0ff */
[----:B-1----:R-:W-:Y:S05]  /*1f0e0*/  WARPSYNC.COLLECTIVE R15, `(.L_x_11954) ;  /* 0x000000000f087348 */ /* 0x002fea0003c00000 */
[----:B------:R0:W2:Y:S02]  /*1f0f0*/  SHFL.IDX P6, R14, R13, R12, R11 ;  /* 0x0000000c0d0e7389 */ /* 0x0000a400000c000b */
[----:B012---:R-:W-:Y:S01]  /*1f100*/  ENDCOLLECTIVE ;  /* 0x000000000000791b */ /* 0x007fe20003800000 */
.L_x_11954:
[----:B------:R-:W-:Y:S05]  /*1f110*/  BSYNC B1 ;  /* 0x0000000000017941 */ /* 0x000fea0003800000 */
.L_x_11953:
[----:B------:R-:W-:Y:S05]  /*1f120*/  BRA `(.L_x_11955) ;  /* 0xffffffb000607947 */ /* 0x000fea000383ffff */
.L_x_11800:
[----:B------:R-:W-:Y:S01]  /*1f130*/  BSSY B1, `(.L_x_11956) ;  /* 0x0000006000017945 */ /* 0x000fe20003800000 */
[----:B------:R-:W-:-:S07]  /*1f140*/  IMAD.MOV.U32 R15, RZ, RZ, -0x1 ;  /* 0xffffffffff0f7424 */ /* 0x000fce00078e00ff */
[----:B-1----:R-:W-:Y:S05]  /*1f150*/  WARPSYNC.COLLECTIVE R15, `(.L_x_11957) ;  /* 0x000000000f0c7348 */ /* 0x002fea0003c00000 */
[----:B------:R-:W-:Y:S02]  /*1f160*/  ELECT P6, UR62, PT ;  /* 0x00000000003e782f */ /* 0x000fe400038c0000 */
[----:B------:R-:W-:Y:S01]  /*1f170*/  MOV R14, UR62 ;  /* 0x0000003e000e7c02 */ /* 0x000fe20008000f00 */
[----:B-1----:R-:W-:Y:S10]  /*1f180*/  ENDCOLLECTIVE ;  /* 0x000000000000791b */ /* 0x002ff40003800000 */
.L_x_11957:
[----:B------:R-:W-:Y:S05]  /*1f190*/  BSYNC B1 ;  /* 0x0000000000017941 */ /* 0x000fea0003800000 */
.L_x_11956:
[----:B------:R-:W-:Y:S05]  /*1f1a0*/  BRA `(.L_x_11958) ;  /* 0xffffffb0004c7947 */ /* 0x000fea000383ffff */
.L_x_11802:
[----:B0-----:R0:W2:Y:S02]  /*1f1b0*/  SYNCS.PHASECHK.TRANS64.TRYWAIT P0, [R8+URZ+0x16820], R9 ;  /* 0x01682009080075a7 */ /* 0x0010a4000800017f */
[----:B--2---:R-:W-:Y:S05]  /*1f1c0*/  @!P0 NANOSLEEP.SYNCS 0x989680 ;  /* 0x009896800000895d */ /* 0x004fea0003900000 */
[----:B------:R-:W2:Y:S02]  /*1f1d0*/  @!P0 SYNCS.PHASECHK.TRANS64 P0, [R8+URZ+0x16820], R9 ;  /* 0x01682009080085a7 */ /* 0x000ea4000800007f */
[----:B--2---:R-:W-:Y:S05]  /*1f1e0*/  @!P0 BRA `(.L_x_11802) ;  /* 0xfffffffc00f08947 */ /* 0x004fea000383ffff */
[----:B------:R-:W-:Y:S05]  /*1f1f0*/  BRA `(.L_x_11959) ;  /* 0xffffffb000687947 */ /* 0x000fea000383ffff */
.L_x_11805:
[----:B0-----:R0:W2:Y:S02]  /*1f200*/  SYNCS.PHASECHK.TRANS64.TRYWAIT P0, [R9+URZ+0x168a0], R12 ;  /* 0x0168a00c090075a7 */ /* 0x0010a4000800017f */
[----:B--2---:R-:W-:Y:S05]  /*1f210*/  @!P0 NANOSLEEP.SYNCS 0x989680 ;  /* 0x009896800000895d */ /* 0x004fea0003900000 */
[----:B------:R-:W2:Y:S02]  /*1f220*/  @!P0 SYNCS.PHASECHK.TRANS64 P0, [R9+URZ+0x168a0], R12 ;  /* 0x0168a00c090085a7 */ /* 0x000ea4000800007f */
[----:B--2---:R-:W-:Y:S05]  /*1f230*/  @!P0 BRA `(.L_x_11805) ;  /* 0xfffffffc00f08947 */ /* 0x004fea000383ffff */
[----:B------:R-:W-:Y:S05]  /*1f240*/  BRA `(.L_x_11960) ;  /* 0xffffffb000707947 */ /* 0x000fea000383ffff */
.L_x_11807:
[----:B---3--:R3:W4:Y:S02]  /*1f250*/  SYNCS.PHASECHK.TRANS64.TRYWAIT P0, [R9+URZ+0x168c0], R12 ;  /* 0x0168c00c090075a7 */ /* 0x008724000800017f */
[----:B----4-:R-:W-:Y:S05]  /*1f260*/  @!P0 NANOSLEEP.SYNCS 0x989680 ;  /* 0x009896800000895d */ /* 0x010fea0003900000 */
[----:B------:R-:W4:Y:S02]  /*1f270*/  @!P0 SYNCS.PHASECHK.TRANS64 P0, [R9+URZ+0x168c0], R12 ;  /* 0x0168c00c090085a7 */ /* 0x000f24000800007f */
[----:B----4-:R-:W-:Y:S05]  /*1f280*/  @!P0 BRA `(.L_x_11807) ;  /* 0xfffffffc00f08947 */ /* 0x010fea000383ffff */
[----:B------:R-:W-:Y:S05]  /*1f290*/  BRA `(.L_x_11961) ;  /* 0xffffffb000c87947 */ /* 0x000fea000383ffff */
.L_x_11811:
[----:B0-----:R0:W2:Y:S02]  /*1f2a0*/  SYNCS.PHASECHK.TRANS64.TRYWAIT P0, [R12+URZ+0x168a0], R9 ;  /* 0x0168a0090c0075a7 */ /* 0x0010a4000800017f */
[----:B--2---:R-:W-:Y:S05]  /*1f2b0*/  @!P0 NANOSLEEP.SYNCS 0x989680 ;  /* 0x009896800000895d */ /* 0x004fea0003900000 */
[----:B------:R-:W2:Y:S02]  /*1f2c0*/  @!P0 SYNCS.PHASECHK.TRANS64 P0, [R12+URZ+0x168a0], R9 ;  /* 0x0168a0090c0085a7 */ /* 0x000ea4000800007f */
[----:B--2---:R-:W-:Y:S05]  /*1f2d0*/  @!P0 BRA `(.L_x_11811) ;  /* 0xfffffffc00f08947 */ /* 0x004fea000383ffff */
[----:B------:R-:W-:Y:S05]  /*1f2e0*/  BRA `(.L_x_11962) ;  /* 0xffffffb400507947 */ /* 0x000fea000383ffff */
.L_x_11813:
[----:B--2---:R2:W3:Y:S02]  /*1f2f0*/  SYNCS.PHASECHK.TRANS64.TRYWAIT P1, [R12+URZ+0x168c0], R9 ;  /* 0x0168c0090c0075a7 */ /* 0x0044e4000802017f */
[----:B---3--:R-:W-:Y:S05]  /*1f300*/  @!P1 NANOSLEEP.SYNCS 0x989680 ;  /* 0x009896800000995d */ /* 0x008fea0003900000 */
[----:B------:R-:W3:Y:S02]  /*1f310*/  @!P1 SYNCS.PHASECHK.TRANS64 P1, [R12+URZ+0x168c0], R9 ;  /* 0x0168c0090c0095a7 */ /* 0x000ee4000802007f */
[----:B---3--:R-:W-:Y:S05]  /*1f320*/  @!P1 BRA `(.L_x_11813) ;  /* 0xfffffffc00f09947 */ /* 0x008fea000383ffff */
[----:B------:R-:W-:Y:S05]  /*1f330*/  BRA `(.L_x_11963) ;  /* 0xffffffb400a47947 */ /* 0x000fea000383ffff */
.L_x_11831:
        /* <DEDUP_REMOVED lines=11> */
.L_x_11965:
[----:B------:R-:W-:Y:S05]  /*1f3f0*/  BSYNC B0 ;  /* 0x0000000000007941 */ /* 0x000fea0003800000 */
.L_x_11964:
[----:B------:R-:W-:Y:S05]  /*1f400*/  BRA `(.L_x_11966) ;  /* 0xffffffc000a47947 */ /* 0x000fea000383ffff */
.L_x_11832:
[----:B------:R-:W-:Y:S01]  /*1f410*/  BSSY B0, `(.L_x_11967) ;  /* 0x0000006000007945 */ /* 0x000fe20003800000 */
[----:B------:R-:W-:-:S07]  /*1f420*/  IMAD.MOV.U32 R15, RZ, RZ, -0x1 ;  /* 0xffffffffff0f7424 */ /* 0x000fce00078e00ff */
[----:B-1----:R-:W-:Y:S05]  /*1f430*/  WARPSYNC.COLLECTIVE R15, `(.L_x_11968) ;  /* 0x000000000f0c7348 */ /* 0x002fea0003c00000 */
[----:B------:R-:W-:Y:S02]  /*1f440*/  ELECT P6, UR62, PT ;  /* 0x00000000003e782f */ /* 0x000fe400038c0000 */
[----:B------:R-:W-:Y:S01]  /*1f450*/  MOV R14, UR62 ;  /* 0x0000003e000e7c02 */ /* 0x000fe20008000f00 */
[----:B-1----:R-:W-:Y:S10]  /*1f460*/  ENDCOLLECTIVE ;  /* 0x000000000000791b */ /* 0x002ff40003800000 */
.L_x_11968:
[----:B------:R-:W-:Y:S05]  /*1f470*/  BSYNC B0 ;  /* 0x0000000000007941 */ /* 0x000fea0003800000 */
.L_x_11967:
[----:B------:R-:W-:Y:S05]  /*1f480*/  BRA `(.L_x_11969) ;  /* 0xffffffc000947947 */ /* 0x000fea000383ffff */
.L_x_11835:
[----:B--2---:R2:W3:Y:S02]  /*1f490*/  SYNCS.PHASECHK.TRANS64.TRYWAIT P0, [R5+URZ+0x16840], R4 ;  /* 0x01684004050075a7 */ /* 0x0044e4000800017f */
[----:B---3--:R-:W-:Y:S05]  /*1f4a0*/  @!P0 NANOSLEEP.SYNCS 0x989680 ;  /* 0x009896800000895d */ /* 0x008fea0003900000 */
[----:B------:R-:W3:Y:S02]  /*1f4b0*/  @!P0 SYNCS.PHASECHK.TRANS64 P0, [R5+URZ+0x16840], R4 ;  /* 0x01684004050085a7 */ /* 0x000ee4000800007f */
[----:B---3--:R-:W-:Y:S05]  /*1f4c0*/  @!P0 BRA `(.L_x_11835) ;  /* 0xfffffffc00f08947 */ /* 0x008fea000383ffff */
[----:B------:R-:W-:Y:S05]  /*1f4d0*/  BRA `(.L_x_11970) ;  /* 0xffffffc000e47947 */ /* 0x000fea000383ffff */
.L_x_11838:
[----:B0-----:R0:W2:Y:S02]  /*1f4e0*/  SYNCS.PHASECHK.TRANS64.TRYWAIT P0, [R27+URZ+0x16820], R4 ;  /* 0x016820041b0075a7 */ /* 0x0010a4000800017f */
[----:B--2---:R-:W-:Y:S05]  /*1f4f0*/  @!P0 NANOSLEEP.SYNCS 0x989680 ;  /* 0x009896800000895d */ /* 0x004fea0003900000 */
[----:B------:R-:W2:Y:S02]  /*1f500*/  @!P0 SYNCS.PHASECHK.TRANS64 P0, [R27+URZ+0x16820], R4 ;  /* 0x016820041b0085a7 */ /* 0x000ea4000800007f */
[----:B--2---:R-:W-:Y:S05]  /*1f510*/  @!P0 BRA `(.L_x_11838) ;  /* 0xfffffffc00f08947 */ /* 0x004fea000383ffff */
[----:B------:R-:W-:Y:S05]  /*1f520*/  BRA `(.L_x_11971) ;  /* 0xffffffc400a47947 */ /* 0x000fea000383ffff */
.L_x_11846:
[----:B0-----:R0:W2:Y:S02]  /*1f530*/  SYNCS.PHASECHK.TRANS64.TRYWAIT P0, [R3+URZ+0x16840], R2 ;  /* 0x01684002030075a7 */ /* 0x0010a4000800017f */
[----:B--2---:R-:W-:Y:S05]  /*1f540*/  @!P0 NANOSLEEP.SYNCS 0x989680 ;  /* 0x009896800000895d */ /* 0x004fea0003900000 */
[----:B------:R-:W2:Y:S02]  /*1f550*/  @!P0 SYNCS.PHASECHK.TRANS64 P0, [R3+URZ+0x16840], R2 ;  /* 0x01684002030085a7 */ /* 0x000ea4000800007f */
[----:B--2---:R-:W-:Y:S05]  /*1f560*/  @!P0 BRA `(.L_x_11846) ;  /* 0xfffffffc00f08947 */ /* 0x004fea000383ffff */
[----:B------:R-:W-:Y:S05]  /*1f570*/  BRA `(.L_x_11972) ;  /* 0xffffffc8004c7947 */ /* 0x000fea000383ffff */
.L_x_11848:
[----:B0-----:R0:W2:Y:S02]  /*1f580*/  SYNCS.PHASECHK.TRANS64.TRYWAIT P0, [R2+URZ+0x60], R5 ;  /* 0x00006005020075a7 */ /* 0x0010a4000800017f */
[----:B--2---:R-:W-:Y:S05]  /*1f590*/  @!P0 NANOSLEEP.SYNCS 0x989680 ;  /* 0x009896800000895d */ /* 0x004fea0003900000 */
[----:B------:R-:W2:Y:S02]  /*1f5a0*/  @!P0 SYNCS.PHASECHK.TRANS64 P0, [R2+URZ+0x60], R5 ;  /* 0x00006005020085a7 */ /* 0x000ea4000800007f */
[----:B--2---:R-:W-:Y:S05]  /*1f5b0*/  @!P0 BRA `(.L_x_11848) ;  /* 0xfffffffc00f08947 */ /* 0x004fea000383ffff */
[----:B------:R-:W-:Y:S05]  /*1f5c0*/  BRA `(.L_x_11973) ;  /* 0xffffffc800b07947 */ /* 0x000fea000383ffff */
.L_x_11853:
[----:B--2---:R2:W3:Y:S02]  /*1f5d0*/  SYNCS.PHASECHK.TRANS64.TRYWAIT P0, [R3+URZ+0x16840], R2 ;  /* 0x01684002030075a7 */ /* 0x0044e4000800017f */
[----:B---3--:R-:W-:Y:S05]  /*1f5e0*/  @!P0 NANOSLEEP.SYNCS 0x989680 ;  /* 0x009896800000895d */ /* 0x008fea0003900000 */
[----:B------:R-:W3:Y:S02]  /*1f5f0*/  @!P0 SYNCS.PHASECHK.TRANS64 P0, [R3+URZ+0x16840], R2 ;  /* 0x01684002030085a7 */ /* 0x000ee4000800007f */
[----:B---3--:R-:W-:Y:S05]  /*1f600*/  @!P0 BRA `(.L_x_11853) ;  /* 0xfffffffc00f08947 */ /* 0x008fea000383ffff */
[----:B------:R-:W-:Y:S05]  /*1f610*/  BRA `(.L_x_11974) ;  /* 0xffffffcc00c47947 */ /* 0x000fea000383ffff */
.L_x_11855:
[----:B0-----:R0:W2:Y:S02]  /*1f620*/  SYNCS.PHASECHK.TRANS64.TRYWAIT P1, [R3+URZ+0x60], R24 ;  /* 0x00006018030075a7 */ /* 0x0010a4000802017f */
[----:B--2---:R-:W-:Y:S05]  /*1f630*/  @!P1 NANOSLEEP.SYNCS 0x989680 ;  /* 0x009896800000995d */ /* 0x004fea0003900000 */
[----:B------:R-:W2:Y:S02]  /*1f640*/  @!P1 SYNCS.PHASECHK.TRANS64 P1, [R3+URZ+0x60], R24 ;  /* 0x00006018030095a7 */ /* 0x000ea4000802007f */
[----:B--2---:R-:W-:Y:S05]  /*1f650*/  @!P1 BRA `(.L_x_11855) ;  /* 0xfffffffc00f09947 */ /* 0x004fea000383ffff */
[----:B------:R-:W-:Y:S05]  /*1f660*/  BRA `(.L_x_11975) ;  /* 0xffffffd000287947 */ /* 0x000fea000383ffff */
.L_x_11860:
[----:B--2---:R2:W3:Y:S02]  /*1f670*/  SYNCS.PHASECHK.TRANS64.TRYWAIT P0, [R2+URZ+0x16840], R3 ;  /* 0x01684003020075a7 */ /* 0x0044e4000800017f */
[----:B---3--:R-:W-:Y:S05]  /*1f680*/  @!P0 NANOSLEEP.SYNCS 0x989680 ;  /* 0x009896800000895d */ /* 0x008fea0003900000 */
[----:B------:R-:W3:Y:S02]  /*1f690*/  @!P0 SYNCS.PHASECHK.TRANS64 P0, [R2+URZ+0x16840], R3 ;  /* 0x01684003020085a7 */ /* 0x000ee4000800007f */
[----:B---3--:R-:W-:Y:S05]  /*1f6a0*/  @!P0 BRA `(.L_x_11860) ;  /* 0xfffffffc00f08947 */ /* 0x008fea000383ffff */
[----:B------:R-:W-:Y:S05]  /*1f6b0*/  BRA `(.L_x_11976) ;  /* 0xffffffd400087947 */ /* 0x000fea000383ffff */
.L_x_11862:
[----:B0-----:R0:W2:Y:S02]  /*1f6c0*/  SYNCS.PHASECHK.TRANS64.TRYWAIT P1, [R2+URZ+0x60], R11 ;  /* 0x0000600b020075a7 */ /* 0x0010a4000802017f */
[----:B--2---:R-:W-:Y:S05]  /*1f6d0*/  @!P1 NANOSLEEP.SYNCS 0x989680 ;  /* 0x009896800000995d */ /* 0x004fea0003900000 */
[----:B------:R-:W2:Y:S02]  /*1f6e0*/  @!P1 SYNCS.PHASECHK.TRANS64 P1, [R2+URZ+0x60], R11 ;  /* 0x0000600b020095a7 */ /* 0x000ea4000802007f */
[----:B--2---:R-:W-:Y:S05]  /*1f6f0*/  @!P1 BRA `(.L_x_11862) ;  /* 0xfffffffc00f09947 */ /* 0x004fea000383ffff */
[----:B------:R-:W-:Y:S05]  /*1f700*/  BRA `(.L_x_11977) ;  /* 0xffffffd400707947 */ /* 0x000fea000383ffff */
.L_x_11869:
[----:B0-----:R0:W2:Y:S02]  /*1f710*/  SYNCS.PHASECHK.TRANS64.TRYWAIT P0, [R3+URZ+0x16860], R2 ;  /* 0x01686002030075a7 */ /* 0x0010a4000800017f */
[----:B--2---:R-:W-:Y:S05]  /*1f720*/  @!P0 NANOSLEEP.SYNCS 0x989680 ;  /* 0x009896800000895d */ /* 0x004fea0003900000 */
[----:B------:R-:W2:Y:S02]  /*1f730*/  @!P0 SYNCS.PHASECHK.TRANS64 P0, [R3+URZ+0x16860], R2 ;  /* 0x01686002030085a7 */ /* 0x000ea4000800007f */
[----:B--2---:R-:W-:Y:S05]  /*1f740*/  @!P0 BRA `(.L_x_11869) ;  /* 0xfffffffc00f08947 */ /* 0x004fea000383ffff */
[----:B------:R-:W-:Y:S05]  /*1f750*/  BRA `(.L_x_11978) ;  /* 0xffffffd8002c7947 */ /* 0x000fea000383ffff */
.L_x_11871:
        /* <DEDUP_REMOVED lines=8> */
.L_x_11980:
[----:B------:R-:W-:Y:S05]  /*1f7e0*/  BSYNC B0 ;  /* 0x0000000000007941 */ /* 0x000fea0003800000 */
.L_x_11979:
        /* <DEDUP_REMOVED lines=8> */
.L_x_11981:
[----:B------:R-:W-:Y:S01]  /*1f870*/  IMAD.MOV.U32 R5, RZ, RZ, R14 ;  /* 0x000000ffff057224 */ /* 0x000fe200078e000e */
[----:B------:R-:W-:Y:S06]  /*1f880*/  BRA `(.L_x_11982) ;  /* 0xffffffd800747947 */ /* 0x000fec000383ffff */
.L_x_11874:
[----:B------:R-:W-:Y:S01]  /*1f890*/  BSSY B0, `(.L_x_11983) ;  /* 0x0000008000007945 */ /* 0x000fe20003800000 */
[----:B-----5:R-:W-:Y:S02]  /*1f8a0*/  IMAD.MOV.U32 R13, RZ, RZ, R2 ;  /* 0x000000ffff0d7224 */ /* 0x020fe400078e0002 */
[----:B------:R-:W-:Y:S02]  /*1f8b0*/  IMAD.MOV.U32 R12, RZ, RZ, 0x1 ;  /* 0x00000001ff0c7424 */ /* 0x000fe400078e00ff */
[----:B------:R-:W-:Y:S02]  /*1f8c0*/  IMAD.MOV.U32 R11, RZ, RZ, RZ ;  /* 0x000000ffff0b7224 */ /* 0x000fe400078e00ff */
[----:B------:R-:W-:-:S07]  /*1f8d0*/  IMAD.MOV.U32 R15, RZ, RZ, -0x1 ;  /* 0xffffffffff0f7424 */ /* 0x000fce00078e00ff */
[----:B01234-:R-:W-:Y:S05]  /*1f8e0*/  WARPSYNC.COLLECTIVE R15, `(.L_x_11984) ;  /* 0x000000000f087348 */ /* 0x01ffea0003c00000 */
[----:B------:R0:W0:Y:S02]  /*1f8f0*/  SHFL.UP P6, R14, R13, R12, R11 ;  /* 0x0400000c0d0e7389 */ /* 0x00002400000c000b */
[----:B01234-:R-:W-:Y:S01]  /*1f900*/  ENDCOLLECTIVE ;  /* 0x000000000000791b */ /* 0x01ffe20003800000 */
.L_x_11984:
[----:B------:R-:W-:Y:S05]  /*1f910*/  BSYNC B0 ;  /* 0x0000000000007941 */ /* 0x000fea0003800000 */
.L_x_11983:
        /* <DEDUP_REMOVED lines=10> */
.L_x_11985:
        /* <DEDUP_REMOVED lines=8> */
.L_x_11986:
        /* <DEDUP_REMOVED lines=8> */
.L_x_11987:
        /* <DEDUP_REMOVED lines=8> */
.L_x_11988:
        /* <DEDUP_REMOVED lines=8> */
.L_x_11989:
[----:B------:R-:W-:Y:S05]  /*1fbc0*/  BRA `(.L_x_11990) ;  /* 0xffffffd800307947 */ /* 0x000fea000383ffff */
.L_x_11879:
        /* <DEDUP_REMOVED lines=8> */
.L_x_11992:
[----:B------:R-:W-:Y:S05]  /*1fc50*/  BSYNC B0 ;  /* 0x0000000000007941 */ /* 0x000fea0003800000 */
.L_x_11991:
        /* <DEDUP_REMOVED lines=10> */
.L_x_11993:
        /* <DEDUP_REMOVED lines=8> */
.L_x_11994:
        /* <DEDUP_REMOVED lines=8> */
.L_x_11995:
        /* <DEDUP_REMOVED lines=8> */
.L_x_11996:
        /* <DEDUP_REMOVED lines=8> */
.L_x_11997:
[----:B------:R-:W-:Y:S05]  /*1ff00*/  BRA `(.L_x_11998) ;  /* 0xffffffd8000c7947 */ /* 0x000fea000383ffff */
.L_x_11881:
[----:B------:R-:W-:Y:S01]  /*1ff10*/  BSSY B0, `(.L_x_11999) ;  /* 0x0000006000007945 */ /* 0x000fe20003800000 */
[----:B------:R-:W-:Y:S01]  /*1ff20*/  PLOP3.LUT P6, PT, P6, PT, PT, 0x8, 0x0 ;  /* 0x000000000000781c */ /* 0x000fe200037ce170 */
[----:B------:R-:W-:-:S12]  /*1ff30*/  IMAD.MOV.U32 R15, RZ, RZ, -0x1 ;  /* 0xffffffffff0f7424 */ /* 0x000fd800078e00ff */
[----:B01----:R-:W-:Y:S05]  /*1ff40*/  WARPSYNC.COLLECTIVE R15, `(.L_x_12000) ;  /* 0x000000000f087348 */ /* 0x003fea0003c00000 */
[----:B------:R-:W-:Y:S01]  /*1ff50*/  VOTE.ANY R14, PT, P6 ;  /* 0x00000000000e7806 */ /* 0x000fe200030e0100 */
[----:B01----:R-:W-:Y:S06]  /*1ff60*/  ENDCOLLECTIVE ;  /* 0x000000000000791b */ /* 0x003fec0003800000 */
.L_x_12000:
[----:B------:R-:W-:Y:S05]  /*1ff70*/  BSYNC B0 ;  /* 0x0000000000007941 */ /* 0x000fea0003800000 */
.L_x_11999:
        /* <DEDUP_REMOVED lines=9> */
.L_x_12001:
[----:B------:R-:W-:Y:S01]  /*20010*/  IMAD.MOV.U32 R17, RZ, RZ, R14 ;  /* 0x000000ffff117224 */ /* 0x000fe200078e000e */
[----:B------:R-:W-:Y:S06]  /*20020*/  BRA `(.L_x_12002) ;  /* 0xffffffd400fc7947 */ /* 0x000fec000383ffff */
.L_x_11883:
[----:B------:R-:W-:Y:S01]  /*20030*/  BSSY B0, `(.L_x_12003) ;  /* 0x0000007000007945 */ /* 0x000fe20003800000 */
[----:B------:R-:W-:Y:S02]  /*20040*/  IMAD.MOV.U32 R13, RZ, RZ, R8 ;  /* 0x000000ffff0d7224 */ /* 0x000fe400078e0008 */
[----:B------:R-:W-:Y:S02]  /*20050*/  IMAD.MOV.U32 R11, RZ, RZ, 0x1f ;  /* 0x0000001fff0b7424 */ /* 0x000fe400078e00ff */
[----:B------:R-:W-:-:S07]  /*20060*/  IMAD.MOV.U32 R15, RZ, RZ, -0x1 ;  /* 0xffffffffff0f7424 */ /* 0x000fce00078e00ff */
[----:B0123--:R-:W-:Y:S05]  /*20070*/  WARPSYNC.COLLECTIVE R15, `(.L_x_12004) ;  /* 0x000000000f087348 */ /* 0x00ffea0003c00000 */
[----:B------:R4:W0:Y:S02]  /*20080*/  SHFL.IDX P6, R14, R13, R12, R11 ;  /* 0x0000000c0d0e7389 */ /* 0x00082400000c000b */
[----:B01234-:R-:W-:Y:S01]  /*20090*/  ENDCOLLECTIVE ;  /* 0x000000000000791b */ /* 0x01ffe20003800000 */
.L_x_12004:
[----:B------:R-:W-:Y:S05]  /*200a0*/  BSYNC B0 ;  /* 0x0000000000007941 */ /* 0x000fea0003800000 */
.L_x_12003:
[----:B------:R-:W-:Y:S05]  /*200b0*/  BRA `(.L_x_11882) ;  /* 0xffffffd400f47947 */ /* 0x000fea000383ffff */
.L_x_11887:
[----:B0-----:R0:W2:Y:S02]  /*200c0*/  SYNCS.PHASECHK.TRANS64.TRYWAIT P0, [R9+URZ+0x16820], R0 ;  /* 0x01682000090075a7 */ /* 0x0010a4000800017f */
[----:B--2---:R-:W-:Y:S05]  /*200d0*/  @!P0 NANOSLEEP.SYNCS 0x989680 ;  /* 0x009896800000895d */ /* 0x004fea0003900000 */
[----:B------:R-:W2:Y:S02]  /*200e0*/  @!P0 SYNCS.PHASECHK.TRANS64 P0, [R9+URZ+0x16820], R0 ;  /* 0x01682000090085a7 */ /* 0x000ea4000800007f */
[----:B--2---:R-:W-:Y:S05]  /*200f0*/  @!P0 BRA `(.L_x_11887) ;  /* 0xfffffffc00f08947 */ /* 0x004fea000383ffff */
[----:B------:R-:W-:Y:S05]  /*20100*/  BRA `(.L_x_12005) ;  /* 0xffffffdc00607947 */ /* 0x000fea000383ffff */
.L_x_11888:
        /* <DEDUP_REMOVED lines=11> */
.L_x_12007:
[----:B------:R-:W-:Y:S05]  /*201c0*/  BSYNC B0 ;  /* 0x0000000000007941 */ /* 0x000fea0003800000 */
.L_x_12006:
[----:B------:R-:W-:Y:S05]  /*201d0*/  BRA `(.L_x_12008) ;  /* 0xffffffdc00487947 */ /* 0x000fea000383ffff */
.L_x_11889:
[----:B------:R-:W-:Y:S01]  /*201e0*/  BSSY B0, `(.L_x_12009) ;  /* 0x0000006000007945 */ /* 0x000fe20003800000 */
[----:B------:R-:W-:-:S07]  /*201f0*/  IMAD.MOV.U32 R15, RZ, RZ, -0x1 ;  /* 0xffffffffff0f7424 */ /* 0x000fce00078e00ff */
[----:B01----:R-:W-:Y:S05]  /*20200*/  WARPSYNC.COLLECTIVE R15, `(.L_x_12010) ;  /* 0x000000000f0c7348 */ /* 0x003fea0003c00000 */
[----:B------:R-:W-:Y:S02]  /*20210*/  ELECT P6, UR62, PT ;  /* 0x00000000003e782f */ /* 0x000fe400038c0000 */
[----:B------:R-:W-:Y:S01]  /*20220*/  MOV R14, UR62 ;  /* 0x0000003e000e7c02 */ /* 0x000fe20008000f00 */
[----:B01----:R-:W-:Y:S10]  /*20230*/  ENDCOLLECTIVE ;  /* 0x000000000000791b */ /* 0x003ff40003800000 */
.L_x_12010:
[----:B------:R-:W-:Y:S05]  /*20240*/  BSYNC B0 ;  /* 0x0000000000007941 */ /* 0x000fea0003800000 */
.L_x_12009:
[----:B------:R-:W-:Y:S05]  /*20250*/  BRA `(.L_x_12011) ;  /* 0xffffffdc003c7947 */ /* 0x000fea000383ffff */
.L_x_11891:
[----:B0-----:R0:W2:Y:S02]  /*20260*/  SYNCS.PHASECHK.TRANS64.TRYWAIT P0, [R7+URZ], R2 ;  /* 0x00000002070075a7 */ /* 0x0010a4000800017f */
[----:B--2---:R-:W-:Y:S05]  /*20270*/  @!P0 NANOSLEEP.SYNCS 0x989680 ;  /* 0x009896800000895d */ /* 0x004fea0003900000 */
[----:B------:R-:W2:Y:S02]  /*20280*/  @!P0 SYNCS.PHASECHK.TRANS64 P0, [R7+URZ], R2 ;  /* 0x00000002070085a7 */ /* 0x000ea4000800007f */
[----:B--2---:R-:W-:Y:S05]  /*20290*/  @!P0 BRA `(.L_x_11891) ;  /* 0xfffffffc00f08947 */ /* 0x004fea000383ffff */
[----:B------:R-:W-:Y:S05]  /*202a0*/  BRA `(.L_x_12012) ;  /* 0xffffffdc00707947 */ /* 0x000fea000383ffff */
.L_x_11892:
[----:B--2---:R2:W3:Y:S02]  /*202b0*/  SYNCS.PHASECHK.TRANS64.TRYWAIT P0, [R3+URZ], R0 ;  /* 0x00000000030075a7 */ /* 0x0044e4000800017f */
[----:B---3--:R-:W-:Y:S05]  /*202c0*/  @!P0 NANOSLEEP.SYNCS 0x989680 ;  /* 0x009896800000895d */ /* 0x008fea0003900000 */
[----:B------:R-:W3:Y:S02]  /*202d0*/  @!P0 SYNCS.PHASECHK.TRANS64 P0, [R3+URZ], R0 ;  /* 0x00000000030085a7 */ /* 0x000ee4000800007f */
[----:B---3--:R-:W-:Y:S05]  /*202e0*/  @!P0 BRA `(.L_x_11892) ;  /* 0xfffffffc00f08947 */ /* 0x008fea000383ffff */
[----:B------:R-:W-:Y:S05]  /*202f0*/  BRA `(.L_x_12013) ;  /* 0xffffffdc00647947 */ /* 0x000fea000383ffff */
.L_x_11894:
[----:B--2---:R2:W3:Y:S02]  /*20300*/  SYNCS.PHASECHK.TRANS64.TRYWAIT P0, [R5+URZ], R2 ;  /* 0x00000002050075a7 */ /* 0x0044e4000800017f */
[----:B---3--:R-:W-:Y:S05]  /*20310*/  @!P0 NANOSLEEP.SYNCS 0x989680 ;  /* 0x009896800000895d */ /* 0x008fea0003900000 */
[----:B------:R-:W3:Y:S02]  /*20320*/  @!P0 SYNCS.PHASECHK.TRANS64 P0, [R5+URZ], R2 ;  /* 0x00000002050085a7 */ /* 0x000ee4000800007f */
[----:B---3--:R-:W-:Y:S05]  /*20330*/  @!P0 BRA `(.L_x_11894) ;  /* 0xfffffffc00f08947 */ /* 0x008fea000383ffff */
[----:B------:R-:W-:Y:S05]  /*20340*/  BRA `(.L_x_12014) ;  /* 0xffffffdc00687947 */ /* 0x000fea000383ffff */
.L_x_12015:
        /* <DEDUP_REMOVED lines=11> */
.L_x_12787:


//--------------------- .text._ZN7cutlass13device_kernelIN5flash11enable_sm90INS1_16FlashAttnFwdSm90INS1_25CollectiveMainloopFwdSm90ILi2EN4cute5tupleIJNS5_1CILi1EEES8_S8_EEENS6_IJNS7_ILi192EEENS7_ILi128EEENS7_ILi64EEEEEELi64ENS_10bfloat16_tEfNS_4arch4Sm90ELb1ELb0ELb1ELb0ELb0ELb0ELb0ELb1ELb1ELb0ELb0ELb0EEENS1_21CollectiveEpilogueFwdINS6_IJSA_SC_SB_EEES9_SE_SG_Li384ELb0ELb0ELb0ELb0EEENS1_30DynamicPersistentTileSchedulerILi384ELi32ELb0ELb0ELb1EEEEEEEEEvNT_6ParamsE --------------------------
	.section	.text._ZN7cutlass13device_kernelIN5flash11enable_sm90INS1_16FlashAttnFwdSm90INS1_25CollectiveMainloopFwdSm90ILi2EN4cute5tupleIJNS5_1CILi1EEES8_S8_EEENS6_IJNS7_ILi192EEENS7_ILi128EEENS7_ILi64EEEEEELi64ENS_10bfloat16_tEfNS_4arch4Sm90ELb1ELb0ELb1ELb0ELb0ELb0ELb0ELb1ELb1ELb0ELb0ELb0EEENS1_21CollectiveEpilogueFwdINS6_IJSA_SC_SB_EEES9_SE_SG_Li384ELb0ELb0ELb0ELb0EEENS1_30DynamicPersistentTileSchedulerILi384ELi32ELb0ELb0ELb1EEEEEEEEEvNT_6ParamsE,"ax",@progbits
	.align	128
.text._ZN7cutlass13device_kernelIN5flash11enable_sm90INS1_16FlashAttnFwdSm90INS1_25CollectiveMainloopFwdSm90ILi2EN4cute5tupleIJNS5_1CILi1EEES8_S8_EEENS6_IJNS7_ILi192EEENS7_ILi128EEENS7_ILi64EEEEEELi64ENS_10bfloat16_tEfNS_4arch4Sm90ELb1ELb0ELb1ELb0ELb0ELb0ELb0ELb1ELb1ELb0ELb0ELb0EEENS1_21CollectiveEpilogueFwdINS6_IJSA_SC_SB_EEES9_SE_SG_Li384ELb0ELb0ELb0ELb0EEENS1_30DynamicPersistentTileSchedulerILi384ELi32ELb0ELb0ELb1EEEEEEEEEvNT_6ParamsE:
        .type           _ZN7cutlass13device_kernelIN5flash11enable_sm90INS1_16FlashAttnFwdSm90INS1_25CollectiveMainloopFwdSm90ILi2EN4cute5tupleIJNS5_1CILi1EEES8_S8_EEENS6_IJNS7_ILi192EEENS7_ILi128EEENS7_ILi64EEEEEELi64ENS_10bfloat16_tEfNS_4arch4Sm90ELb1ELb0ELb1ELb0ELb0ELb0ELb0ELb1ELb1ELb0ELb0ELb0EEENS1_21CollectiveEpilogueFwdINS6_IJSA_SC_SB_EEES9_SE_SG_Li384ELb0ELb0ELb0ELb0EEENS1_30DynamicPersistentTileSchedulerILi384ELi32ELb0ELb0ELb1EEEEEEEEEvNT_6ParamsE,@function
        .size           _ZN7cutlass13device_kernelIN5flash11enable_sm90INS1_16FlashAttnFwdSm90INS1_25CollectiveMainloopFwdSm90ILi2EN4cute5tupleIJNS5_1CILi1EEES8_S8_EEENS6_IJNS7_ILi192EEENS7_ILi128EEENS7_ILi64EEEEEELi64ENS_10bfloat16_tEfNS_4arch4Sm90ELb1ELb0ELb1ELb0ELb0ELb0ELb0ELb1ELb1ELb0ELb0ELb0EEENS1_21CollectiveEpilogueFwdINS6_IJSA_SC_SB_EEES9_SE_SG_Li384ELb0ELb0ELb0ELb0EEENS1_30DynamicPersistentTileSchedulerILi384ELi32ELb0ELb0ELb1EEEEEEEEEvNT_6ParamsE,(.L_x_12788 - _ZN7cutlass13device_kernelIN5flash11enable_sm90INS1_16FlashAttnFwdSm90INS1_25CollectiveMainloopFwdSm90ILi2EN4cute5tupleIJNS5_1CILi1EEES8_S8_EEENS6_IJNS7_ILi192EEENS7_ILi128EEENS7_ILi64EEEEEELi64ENS_10bfloat16_tEfNS_4arch4Sm90ELb1ELb0ELb1ELb0ELb0ELb0ELb0ELb1ELb1ELb0ELb0ELb0EEENS1_21CollectiveEpilogueFwdINS6_IJSA_SC_SB_EEES9_SE_SG_Li384ELb0ELb0ELb0ELb0EEENS1_30DynamicPersistentTileSchedulerILi384ELi32ELb0ELb0ELb1EEEEEEEEEvNT_6ParamsE)
        .other          _ZN7cutlass13device_kernelIN5flash11enable_sm90INS1_16FlashAttnFwdSm90INS1_25CollectiveMainloopFwdSm90ILi2EN4cute5tupleIJNS5_1CILi1EEES8_S8_EEENS6_IJNS7_ILi192EEENS7_ILi128EEENS7_ILi64EEEEEELi64ENS_10bfloat16_tEfNS_4arch4Sm90ELb1ELb0ELb1ELb0ELb0ELb0ELb0ELb1ELb1ELb0ELb0ELb0EEENS1_21CollectiveEpilogueFwdINS6_IJSA_SC_SB_EEES9_SE_SG_Li384ELb0ELb0ELb0ELb0EEENS1_30DynamicPersistentTileSchedulerILi384ELi32ELb0ELb0ELb1EEEEEEEEEvNT_6ParamsE,@"STO_CUDA_ENTRY STV_DEFAULT"
_ZN7cutlass13device_kernelIN5flash11enable_sm90INS1_16FlashAttnFwdSm90INS1_25CollectiveMainloopFwdSm90ILi2EN4cute5tupleIJNS5_1CILi1EEES8_S8_EEENS6_IJNS7_ILi192EEENS7_ILi128EEENS7_ILi64EEEEEELi64ENS_10bfloat16_tEfNS_4arch4Sm90ELb1ELb0ELb1ELb0ELb0ELb0ELb0ELb1ELb1ELb0ELb0ELb0EEENS1_21CollectiveEpilogueFwdINS6_IJSA_SC_SB_EEES9_SE_SG_Li384ELb0ELb0ELb0ELb0EEENS1_30DynamicPersistentTileSchedulerILi384ELi32ELb0ELb0ELb1EEEEEEEEEvNT_6ParamsE:
        /* <DEDUP_REMOVED lines=23> */
.L_x_12017:
[----:B------:R-:W-:Y:S05]  /*0170*/  BSYNC B0 ;  /* 0x0000000000007941 */ /* 0x000fea0003800000 */
.L_x_12016:
        /* <DEDUP_REMOVED lines=37> */
.L_x_12018:
        /* <DEDUP_REMOVED lines=22> */
.L_x_12019:
        /* <DEDUP_REMOVED lines=18> */
.L_x_12020:
        /* <DEDUP_REMOVED lines=22> */
.L_x_12021:
        /* <DEDUP_REMOVED lines=22> */
.L_x_12022:
        /* <DEDUP_REMOVED lines=8> */
.L_x_12024:
        /* <DEDUP_REMOVED lines=50> */
[----:B------:R-:W-:-:S02]  /*0cb0*/  SHF.R.S32.HI R8, RZ, 0x5, R8 ;  /* 0x00000005ff087819 */ /* 0x000fc40000011408 */
[----:B------:R-:W-:Y:S01]  /*0cc0*/  LEA R12, R12, R5, 0x3 ;  /* 0x000000050c0c7211 */ /* 0x000fe200078e18ff */
[----:B------:R-:W-:Y:S01]  /*0cd0*/  IMAD.IADD R7, R3, 0x1, -R10 ;  /* 0x0000000103077824 */ /* 0x000fe200078e0a0a */
[----:B------:R-:W-:Y:S02]  /*0ce0*/  LEA.HI R5, R0, R0, RZ, 0x1 ;  /* 0x0000000000057211 */ /* 0x000fe400078f08ff */
[----:B------:R-:W-:Y:S01]  /*0cf0*/  LOP3.LUT R0, R9, 0x7ffffffc, RZ, 0xc0, !PT ;  /* 0x7ffffffc09007812 */ /* 0x000fe200078ec0ff */
[----:B------:R-:W-:Y:S02]  /*0d00*/  IMAD.SHL.U32 R3, R12, 0x8, RZ ;  /* 0x000000080c037824 */ /* 0x000fe400078e00ff */
[----:B------:R-:W-:Y:S01]  /*0d10*/  IMAD R5, R5, -0x3, R4 ;  /* 0xfffffffd05057824 */ /* 0x000fe200078e0204 */
[----:B------:R-:W-:Y:S01]  /*0d20*/  IADD3 R17, R17, -R0, RZ ;  /* 0x8000000011117210 */ /* 0x000fe20007ffe0ff */
[----:B------:R-:W-:Y:S02]  /*0d30*/  IMAD R8, R8, 0x10, R7 ;  /* 0x0000001008087824 */ /* 0x000fe400078e0207 */
[----:B------:R-:W-:-:S04]  /*0d40*/  IMAD.WIDE R22, R3, 0x2, R22 ;  /* 0x0000000203167825 */ /* 0x000fc800078e0216 */
[----:B------:R-:W-:-:S07]  /*0d50*/  IMAD R18, R5, 0x40, R8 ;  /* 0x0000004005127824 */ /* 0x000fce00078e0208 */
.L_x_12071:
        /* <DEDUP_REMOVED lines=20> */
.L_x_12025:
[----:B------:R-:W-:Y:S01]  /*0ea0*/  ULDC UR6, c[0x0][0xdc4] ;  /* 0x0003710000067ab9 */ /* 0x000fe20000000800 */
[----:B------:R-:W-:Y:S01]  /*0eb0*/  UMOV UR47, UR7 ;  /* 0x00000007002f7c82 */ /* 0x000fe20008000000 */
[----:B------:R-:W-:-:S11]  /*0ec0*/  UISETP.NE.AND UP0, UPT, UR6, 0x1, UPT ;  /* 0x000000010600788c */ /* 0x000fd6000bf05270 */
[----:B------:R-:W-:Y:S02]  /*0ed0*/  @UP0 ULDC.64 UR10, c[0x0][0xdc8] ;  /* 0x00037200000a0ab9 */ /* 0x000fe40000000a00 */
[----:B------:R-:W-:-:S04]  /*0ee0*/  UIMAD.WIDE.U32 UR4, UR7, UR10, URZ ;  /* 0x0000000a070472a5 */ /* 0x000fc8000f8e003f */
[----:B------:R-:W-:-:S04]  /*0ef0*/  @UP0 USHF.R.U32.HI UR47, URZ, UR11, UR5 ;  /* 0x0000000b3f2f0299 */ /* 0x000fc80008011605 */
[----:B------:R-:W-:-:S12]  /*0f00*/  UIMAD UR4, UR47, UR6, URZ ;  /* 0x000000062f0472a4 */ /* 0x000fd8000f8e023f */
.L_x_12026:
[----:B------:R-:W-:Y:S01]  /*0f10*/  ULOP3.LUT UR5, URZ, UR47, URZ, 0x33, !UPT ;  /* 0x0000002f3f057292 */ /* 0x000fe2000f8e333f */
[----:B------:R-:W-:Y:S01]  /*0f20*/  PLOP3.LUT P0, PT, PT, PT, PT, 0x80, 0x0 ;  /* 0x000000000000781c */ /* 0x000fe20003f0f070 */
[----:B------:R-:W-:Y:S01]  /*0f30*/  ULDC.64 UR10, c[0x0][0x3f8] ;  /* 0x0000fe00000a7ab9 */ /* 0x000fe20000000a00 */
[----:B------:R-:W-:Y:S01]  /*0f40*/  ULDC UR6, c[0x0][0xdac] ;  /* 0x00036b0000067ab9 */ /* 0x000fe20000000800 */
[----:B------:R-:W-:Y:S01]  /*0f50*/  UISETP.NE.U32.AND UP0, UPT, UR10, URZ, UPT ;  /* 0x0000003f0a00728c */ /* 0x000fe2000bf05070 */
[----:B------:R-:W-:Y:S01]  /*0f60*/  IMAD.MOV.U32 R3, RZ, RZ, RZ ;  /* 0x000000ffff037224 */ /* 0x000fe200078e00ff */
[----:B------:R-:W-:Y:S01]  /*0f70*/  UIADD3 UR5, UR5, UR6, URZ ;  /* 0x0000000605057290 */ /* 0x000fe2000fffe03f */
[----:B------:R-:W-:Y:S01]  /*0f80*/  CS2R R14, SRZ ;  /* 0x00000000000e7805 */ /* 0x000fe2000001ff00 */
[----:B------:R-:W-:Y:S01]  /*0f90*/  UISETP.NE.AND.EX UP0, UPT, UR11, URZ, UPT, UP0 ;  /* 0x0000003f0b00728c */ /* 0x000fe2000bf05300 */
[----:B------:R-:W-:Y:S01]  /*0fa0*/  IMAD.MOV.U32 R119, RZ, RZ, RZ ;  /* 0x000000ffff777224 */ /* 0x000fe200078e00ff */
[----:B------:R-:W-:Y:S01]  /*0fb0*/  UIMAD UR42, UR5, 0xc0, URZ ;  /* 0x000000c0052a78a4 */ /* 0x000fe2000f8e023f */
[----:B------:R-:W-:Y:S01]  /*0fc0*/  IMAD.MOV.U32 R0, RZ, RZ, RZ ;  /* 0x000000ffff007224 */ /* 0x000fe200078e00ff */
[----:B------:R-:W-:Y:S01]  /*0fd0*/  ULDC UR50, c[0x0][0x404] ;  /* 0x0001010000327ab9 */ /* 0x000fe20000000800 */
[----:B------:R-:W-:Y:S01]  /*0fe0*/  ULDC UR9, c[0x0][0x288] ;  /* 0x0000a20000097ab9 */ /* 0x000fe20000000800 */
[----:B------:R-:W-:Y:S01]  /*0ff0*/  UIADD3 UR4, UR7, -UR4, URZ ;  /* 0x8000000407047290 */ /* 0x000fe2000fffe03f */
[----:B------:R-:W-:Y:S01]  /*1000*/  IMAD.MOV.U32 R19, RZ, RZ, RZ ;  /* 0x000000ffff137224 */ /* 0x000fe200078e00ff */
        /* <DEDUP_REMOVED lines=31> */
[----:B------:R-:W-:Y:S01]  /*1200*/  MOV R13, RZ ;  /* 0x000000ff000d7202 */ /* 0x000fe20000000f00 */
[----:B------:R-:W-:-:S02]  /*1210*/  IMAD.MOV.U32 R42, RZ, RZ, RZ ;  /* 0x000000ffff2a7224 */ /* 0x000fc400078e00ff */
[----:B------:R-:W-:-:S05]  /*1220*/  UISETP.GE.AND UP0, UPT, UR45, 0x1, UPT ;  /* 0x000000012d00788c */ /* 0x000fca000bf06270 */
[----:B------:R-:W-:Y:S01]  /*1230*/  @UP1 ULDC UR8, c[0x0][0xdbc] ;  /* 0x00036f0000081ab9 */ /* 0x000fe20000000800 */
[----:B------:R-:W-:Y:S01]  /*1240*/  PLOP3.LUT P1, PT, PT, PT, UP0, 0x80, 0x0 ;  /* 0x000000000000781c */ /* 0x000fe20003f2f008 */
[----:B------:R-:W-:Y:S01]  /*1250*/  UIMAD.WIDE.U32 UR4, UR10, UR8, URZ ;  /* 0x000000080a0472a5 */ /* 0x000fe2000f8e003f */
[----:B------:R-:W-:-:S03]  /*1260*/  @UP1 ULDC UR6, c[0x0][0xdc0] ;  /* 0x0003700000061ab9 */ /* 0x000fc60000000800 */
[----:B------:R-:W-:-:S04]  /*1270*/  @UP1 USHF.R.U32.HI UR44, URZ, UR6, UR5 ;  /* 0x000000063f2c1299 */ /* 0x000fc80008011605 */
[----:B------:R-:W-:-:S04]  /*1280*/  UIADD3 UR4, -UR44, URZ, URZ ;  /* 0x0000003f2c047290 */ /* 0x000fc8000fffe13f */
[----:B------:R-:W-:Y:S01]  /*1290*/  UIMAD UR43, UR43, UR4, UR10 ;  /* 0x000000042b2b72a4 */ /* 0x000fe2000f8e020a */
[----:B------:R-:W-:Y:S11]  /*12a0*/  @!P1 BRA `(.L_x_12027) ;  /* 0x0000008400f09947 */ /* 0x000ff60003800000 */
        /* <DEDUP_REMOVED lines=32> */
.L_x_12028:
[----:B------:R-:W-:Y:S01]  /*14b0*/  ULEA.HI UR4, UR39, UR39, URZ, 0x1 ;  /* 0x0000002727047291 */ /* 0x000fe2000f8f083f */
[----:B------:R-:W-:-:S03]  /*14c0*/  IMAD.U32 R3, RZ, RZ, UR46 ;  /* 0x0000002eff037e24 */ /* 0x000fc6000f8e00ff */
[----:B------:R-:W-:Y:S02]  /*14d0*/  ULOP3.LUT UR4, UR4, 0xfffffffe, URZ, 0xc0, !UPT ;  /* 0xfffffffe04047892 */ /* 0x000fe4000f8ec03f */
[----:B------:R-:W-:Y:S02]  /*14e0*/  ISETP.NE.AND P0, PT, R3, 0x3, PT ;  /* 0x000000030300780c */ /* 0x000fe40003f05270 */
[----:B------:R-:W-:-:S06]  /*14f0*/  UIADD3 UR4, UR39, -UR4, URZ ;  /* 0x8000000427047290 */ /* 0x000fcc000fffe03f */
[----:B------:R-:W-:-:S04]  /*1500*/  MOV R0, UR4 ;  /* 0x0000000400007c02 */ /* 0x000fc80008000f00 */
[----:B------:R-:W-:-:S04]  /*1510*/  SHF.L.U32 R0, R0, 0x1f, RZ ;  /* 0x0000001f00007819 */ /* 0x000fc800000006ff */
[----:B------:R-:W1:Y:S02]  /*1520*/  SYNCS.PHASECHK.TRANS64.TRYWAIT P1, [UR40+0x16800], R0 ;  /* 0x01680000ff0075a7 */ /* 0x000e640008020168 */
[----:B-1----:R-:W-:Y:S05]  /*1530*/  @!P1 BRA `(.L_x_12029) ;  /* 0x000000bc00489947 */ /* 0x002fea0003800000 */
.L_x_12130:
[----:B------:R-:W-:Y:S05]  /*1540*/  @!P0 BRA `(.L_x_12030) ;  /* 0x0000000000048947 */ /* 0x000fea0003800000 */
[----:B------:R-:W-:Y:S01]  /*1550*/  BPT.TRAP 0x1 ;  /* 0x000000040000795c */ /* 0x000fe20000300000 */
.L_x_12030:
[----:B-1----:R-:W-:Y:S02]  /*1560*/  IMAD.U32 R0, RZ, RZ, UR36 ;  /* 0x00000024ff007e24 */ /* 0x002fe4000f8e00ff */
[----:B------:R-:W-:-:S03]  /*1570*/  IMAD.U32 R3, RZ, RZ, UR37 ;  /* 0x00000025ff037e24 */ /* 0x000fc6000f8e00ff */
[----:B------:R-:W-:Y:S02]  /*1580*/  LEA R0, R0, UR40, 0x3 ;  /* 0x0000002800007c11 */ /* 0x000fe4000f8e18ff */
[----:B------:R-:W-:-:S04]  /*1590*/  SHF.L.U32 R3, R3, 0x1f, RZ ;  /* 0x0000001f03037819 */ /* 0x000fc800000006ff */
[----:B------:R1:W2:Y:S01]  /*15a0*/  SYNCS.PHASECHK.TRANS64.TRYWAIT P2, [R0+URZ+0x16830], R3 ;  /* 0x01683003000075a7 */ /* 0x0002a2000804017f */
[----:B------:R-:W-:Y:S05]  /*15b0*/  @!P0 BRA `(.L_x_12031) ;  /* 0x0000000000048947 */ /* 0x000fea0003800000 */
[----:B------:R-:W-:Y:S01]  /*15c0*/  BPT.TRAP 0x1 ;  /* 0x000000040000795c */ /* 0x000fe20000300000 */
.L_x_12031:
[----:B------:R-:W-:Y:S01]  /*15d0*/  LOP3.LUT P1, RZ, R2, 0x7f, RZ, 0xc0, !PT ;  /* 0x0000007f02ff7812 */ /* 0x000fe2000782c0ff */
[----:B------:R-:W-:Y:S01]  /*15e0*/  IMAD.MOV.U32 R119, RZ, RZ, RZ ;  /* 0x000000ffff777224 */ /* 0x000fe200078e00ff */
[----:B--2---:R-:W-:Y:S11]  /*15f0*/  @P2 BRA `(.L_x_12032) ;  /* 0x0000000000082947 */ /* 0x004ff60003800000 */
[----:B------:R-:W2:Y:S02]  /*1600*/  SYNCS.PHASECHK.TRANS64.TRYWAIT P2, [R0+URZ+0x16830], R3 ;  /* 0x01683003000075a7 */ /* 0x000ea4000804017f */
[----:B--2---:R-:W-:Y:S05]  /*1610*/  @!P2 BRA `(.L_x_12033) ;  /* 0x000000bc0028a947 */ /* 0x004fea0003800000 */
.L_x_12032:
[----:B------:R-:W-:Y:S05]  /*1620*/  WARPSYNC.ALL ;  /* 0x0000000000007948 */ /* 0x000fea0003800000 */
[----:B------:R-:W-:Y:S01]  /*1630*/  UIADD3 UR4, UR40, 0xe400, URZ ;  /* 0x0000e40028047890 */ /* 0x000fe2000fffe03f */
[----:B------:R-:W-:Y:S01]  /*1640*/  WARPGROUP.ARRIVE ;  /* 0x00000000000079c5 */ /* 0x000fe20000000000 */
[----:B------:R-:W-:Y:S01]  /*1650*/  UMOV UR5, 0x40000040 ;  /* 0x4000004000057882 */ /* 0x000fe20000000000 */
[----:B------:R-:W-:Y:S01]  /*1660*/  UMOV UR7, 0x40000040 ;  /* 0x4000004000077882 */ /* 0x000fe20000000000 */
[----:B------:R-:W-:Y:S01]  /*1670*/  USHF.R.U32.HI UR4, URZ, 0x4, UR4 ;  /* 0x000000043f047899 */ /* 0x000fe20008011604 */
[----:B------:R-:W-:Y:S01]  /*1680*/  VIADD R99, R18, UR42 ;  /* 0x0000002a12637c36 */ /* 0x000fe20008000000 */
[----:B------:R-:W-:Y:S01]  /*1690*/  UMOV UR9, 0x40000040 ;  /* 0x4000004000097882 */ /* 0x000fe20000000000 */
[----:B------:R-:W-:Y:S01]  /*16a0*/  UMOV UR11, 0x40000040 ;  /* 0x40000040000b7882 */ /* 0x000fe20000000000 */
[----:B------:R-:W-:Y:S01]  /*16b0*/  ULOP3.LUT UR4, UR4, 0x3fff, URZ, 0xc0, !UPT ;  /* 0x00003fff04047892 */ /* 0x000fe2000f8ec03f */
[----:B-12---:R-:W-:Y:S01]  /*16c0*/  @!P1 VIADD R0, R0, 0x16840 ;  /* 0x0001684000009836 */ /* 0x006fe20000000000 */
[----:B------:R-:W-:Y:S01]  /*16d0*/  UMOV UR13, 0x40000040 ;  /* 0x40000040000d7882 */ /* 0x000fe20000000000 */
[----:B------:R-:W-:Y:S01]  /*16e0*/  UMOV UR15, 0x40000040 ;  /* 0x40000040000f7882 */ /* 0x000fe20000000000 */
[----:B------:R-:W-:Y:S01]  /*16f0*/  ULOP3.LUT UR20, UR4, 0x10000, URZ, 0xfc, !UPT ;  /* 0x0001000004147892 */ /* 0x000fe2000f8efc3f */
[--C-:B------:R-:W-:Y:S01]  /*1700*/  IMAD.MOV.U32 R118, RZ, RZ, R119.reuse ;  /* 0x000000ffff767224 */ /* 0x100fe200078e0077 */
[----:B------:R-:W-:Y:S01]  /*1710*/  ULOP3.LUT UR4, UR51, 0x10000, URZ, 0xfc, !UPT ;  /* 0x0001000033047892 */ /* 0x000fe2000f8efc3f */
[----:B------:R-:W-:Y:S01]  /*1720*/  @!P1 PRMT R0, RZ, 0x654, R0 ;  /* 0x00000654ff009816 */ /* 0x000fe20000000000 */
[----:B------:R-:W-:Y:S01]  /*1730*/  ULEA UR6, UR36, UR20, 0xa ;  /* 0x0000001424067291 */ /* 0x000fe2000f8e503f */
[--C-:B------:R-:W-:Y:S01]  /*1740*/  IMAD.MOV.U32 R117, RZ, RZ, R119.reuse ;  /* 0x000000ffff757224 */ /* 0x100fe200078e0077 */
[----:B------:R-:W-:Y:S01]  /*1750*/  UIADD3 UR8, UR4, 0x2, URZ ;  /* 0x0000000204087890 */ /* 0x000fe2000fffe03f */
[----:B------:R-:W-:Y:S01]  /*1760*/  MOV R116, R119 ;  /* 0x0000007700747202 */ /* 0x000fe20000000f00 */
[----:B------:R-:W-:Y:S01]  /*1770*/  UIADD3 UR10, UR6, 0x2, URZ ;  /* 0x00000002060a7890 */ /* 0x000fe2000fffe03f */
[--C-:B------:R-:W-:Y:S01]  /*1780*/  IMAD.MOV.U32 R115, RZ, RZ, R119.reuse ;  /* 0x000000ffff737224 */ /* 0x100fe200078e0077 */
[----:B------:R-:W-:Y:S01]  /*1790*/  UIADD3 UR12, UR4, 0x4, URZ ;  /* 0x00000004040c7890 */ /* 0x000fe2000fffe03f */
[----:B------:R-:W-:Y:S01]  /*17a0*/  IMAD.MOV.U32 R114, RZ, RZ, R119 ;  /* 0x000000ffff727224 */ /* 0x000fe200078e0077 */
[----:B------:R-:W-:-:S02]  /*17b0*/  UIADD3 UR14, UR6, 0x4, URZ ;  /* 0x00000004060e7890 */ /* 0x000fc4000fffe03f */
[----:B------:R-:W-:Y:S01]  /*17c0*/  HGMMA.64x128x16.F32.BF16 R24, gdesc[UR4], RZ, !UPT, gsb0 ;  /* 0x01e00000041879f0 */ /* 0x000fe2000c0018ff */
[----:B------:R-:W-:Y:S01]  /*17d0*/  UIADD3 UR16, UR4, 0x6, URZ ;  /* 0x0000000604107890 */ /* 0x000fe2000fffe03f */
[--C-:B------:R-:W-:Y:S01]  /*17e0*/  IMAD.MOV.U32 R112, RZ, RZ, R119.reuse ;  /* 0x000000ffff707224 */ /* 0x100fe200078e0077 */
[----:B------:R-:W-:Y:S01]  /*17f0*/  UIADD3 UR18, UR6, 0x6, URZ ;  /* 0x0000000606127890 */ /* 0x000fe2000fffe03f */
[-C--:B------:R-:W-:Y:S01]  /*1800*/  MOV R110, R119.reuse ;  /* 0x00000077006e7202 */ /* 0x080fe20000000f00 */
[----:B------:R-:W-:Y:S01]  /*1810*/  UMOV UR17, 0x40000040 ;  /* 0x4000004000117882 */ /* 0x000fe20000000000 */
[----:B------:R-:W-:Y:S01]  /*1820*/  UMOV UR19, 0x40000040 ;  /* 0x4000004000137882 */ /* 0x000fe20000000000 */
[----:B------:R-:W-:Y:S01]  /*1830*/  UMOV UR6, 0xffffff80 ;  /* 0xffffff8000067882 */ /* 0x000fe20000000000 */
[----:B------:R-:W-:Y:S01]  /*1840*/  ULDC UR7, c[0x0][0x2e0] ;  /* 0x0000b80000077ab9 */ /* 0x000fe20000000800 */
[----:B------:R-:W-:Y:S01]  /*1850*/  UIMAD UR6, UR45, UR6, 0x80 ;  /* 0x000000802d0674a4 */ /* 0x000fe2000f8e0206 */
[--C-:B------:R-:W-:Y:S01]  /*1860*/  IMAD.MOV.U32 R108, RZ, RZ, R119.reuse ;  /* 0x000000ffff6c7224 */ /* 0x100fe200078e0077 */
[----:B------:R-:W-:Y:S01]  /*1870*/  UIADD3 UR29, UR45, -0x2, URZ ;  /* 0xfffffffe2d1d7890 */ /* 0x000fe2000fffe03f */
[--C-:B------:R-:W-:Y:S01]  /*1880*/  IMAD.MOV.U32 R106, RZ, RZ, R119.reuse ;  /* 0x000000ffff6a7224 */ /* 0x100fe200078e0077 */
[----:B------:R-:W-:Y:S01]  /*1890*/  UIMAD UR6, UR50, UR7, UR6 ;  /* 0x00000007320672a4 */ /* 0x000fe2000f8e0206 */
        /* <DEDUP_REMOVED lines=13> */
[----:B------:R-:W-:Y:S02]  /*1970*/  UIADD3 UR11, UR6, 0x1, -UR10 ;  /* 0x00000001060b7890 */ /* 0x000fe4000fffe80a */
[----:B------:R-:W-:-:S04]  /*1980*/  UIMAD UR50, UR50, UR7, -UR10 ;  /* 0x00000007323272a4 */ /* 0x000fc8000f8e0a0a */
[----:B------:R-:W-:Y:S01]  /*1990*/  IMAD.U32 R4, RZ, RZ, UR11 ;  /* 0x0000000bff047e24 */ /* 0x000fe2000f8e00ff */
[----:B------:R-:W-:-:S03]  /*19a0*/  UIADD3 UR50, UR42, UR50, URZ ;  /* 0x000000322a327290 */ /* 0x000fc6000fffe03f */
[----:B------:R-:W-:-:S05]  /*19b0*/  IMAD R4, R17, -0x2, R4 ;  /* 0xfffffffe11047824 */ /* 0x000fca00078e0204 */
[----:B------:R-:W-:Y:S01]  /*19c0*/  IADD3 R7, R4, 0x8, R99 ;  /* 0x0000000804077810 */ /* 0x000fe20007ffe063 */
        /* <DEDUP_REMOVED lines=21> */
[----:B-1----:R-:W-:Y:S01]  /*1b20*/  MOV R26, UR6 ;  /* 0x00000006001a7c02 */ /* 0x002fe20008000f00 */
[----:B------:R-:W-:Y:S01]  /*1b30*/  FMUL.FTZ R46, R46, UR14 ;  /* 0x0000000e2e2e7c20 */ /* 0x000fe20008410000 */
[----:B------:R-:W-:Y:S01]  /*1b40*/  FMUL.FTZ R47, R47, UR14 ;  /* 0x0000000e2f2f7c20 */ /* 0x000fe20008410000 */
[----:B------:R-:W-:Y:S01]  /*1b50*/  FMUL.FTZ R50, R50, UR14 ;  /* 0x0000000e32327c20 */ /* 0x000fe20008410000 */
[----:B------:R-:W-:Y:S01]  /*1b60*/  FMUL.FTZ R51, R51, UR14 ;  /* 0x0000000e33337c20 */ /* 0x000fe20008410000 */
[----:B------:R-:W-:-:S02]  /*1b70*/  IMAD R26, R17, -0x2, R26 ;  /* 0xfffffffe111a7824 */ /* 0x000fc400078e021a */
[----:B------:R-:W-:Y:S01]  /*1b80*/  FMUL.FTZ R54, R54, UR14 ;  /* 0x0000000e36367c20 */ /* 0x000fe20008410000 */
[----:B------:R3:W1:Y:S01]  /*1b90*/  MUFU.TANH R113, R30 ;  /* 0x0000001e00717308 */ /* 0x0006620000002400 */
        /* <DEDUP_REMOVED lines=12> */
[----:B--2---:R-:W-:Y:S01]  /*1c60*/  FSEL R111, R111, -INF , P3 ;  /* 0xff8000006f6f7808 */ /* 0x004fe20001800000 */
[----:B------:R-:W-:Y:S01]  /*1c70*/  FMUL.FTZ R66, R66, UR14 ;  /* 0x0000000e42427c20 */ /* 0x000fe20008410000 */
[----:B---3--:R-:W-:Y:S01]  /*1c80*/  FSEL R30, R27, -INF , P4 ;  /* 0xff8000001b1e7808 */ /* 0x008fe20002000000 */
[----:B------:R-:W2:Y:S01]  /*1c90*/  MUFU.TANH R34, R34 ;  /* 0x0000002200227308 */ /* 0x000ea20000002400 */
        /* <DEDUP_REMOVED lines=8> */
[----:B----4-:R-:W-:Y:S01]  /*1d20*/  FSEL R109, R31, -INF , P3 ;  /* 0xff8000001f6d7808 */ /* 0x010fe20001800000 */
[----:B------:R-:W-:Y:S01]  /*1d30*/  FMUL.FTZ R31, R71, UR14 ;  /* 0x0000000e471f7c20 */ /* 0x000fe20008410000 */
[----:B------:R-:W-:Y:S01]  /*1d40*/  FMNMX.FTZ R28, R113, R28, !PT ;  /* 0x0000001c711c7209 */ /* 0x000fe20007810000 */
[----:B------:R-:W-:Y:S01]  /*1d50*/  FMUL.FTZ R74, R74, UR14 ;  /* 0x0000000e4a4a7c20 */ /* 0x000fe20008410000 */
[----:B------:R-:W-:Y:S01]  /*1d60*/  ISETP.GT.AND P3, PT, R7, 0x11, PT ;  /* 0x000000110700780c */ /* 0x000fe20003f64270 */
[----:B------:R-:W-:Y:S01]  /*1d70*/  FMUL.FTZ R5, R57, UR14 ;  /* 0x0000000e39057c20 */ /* 0x000fe20008410000 */
[----:B------:R-:W-:Y:S01]  /*1d80*/  FMNMX.FTZ R28, R109, R28, !PT ;  /* 0x0000001c6d1c7209 */ /* 0x000fe20007810000 */
[----:B------:R-:W3:Y:S01]  /*1d90*/  MUFU.TANH R38, R38 ;  /* 0x0000002600267308 */ /* 0x000ee20000002400 */
        /* <DEDUP_REMOVED lines=24> */
[----:B--2---:R-:W-:Y:S01]  /*1f20*/  FSEL R101, R39, -INF , P3 ;  /* 0xff80000027657808 */ /* 0x004fe20001800000 */
[----:B------:R-:W-:Y:S01]  /*1f30*/  FMUL.FTZ R87, R87, UR14 ;  /* 0x0000000e57577c20 */ /* 0x000fe20008410000 */
[----:B------:R-:W-:Y:S01]  /*1f40*/  ISETP.GT.AND P3, PT, R7, 0x21, PT ;  /* 0x000000210700780c */ /* 0x000fe20003f64270 */
[----:B------:R-:W-:Y:S01]  /*1f50*/  FMUL.FTZ R6, R25, UR14 ;  /* 0x0000000e19067c20 */ /* 0x000fe20008410000 */
[----:B------:R-:W-:Y:S01]  /*1f60*/  FMNMX.FTZ R34, R101, R34, !PT ;  /* 0x0000002265227209 */ /* 0x000fe20007810000 */
[----:B------:R-:W-:Y:S01]  /*1f70*/  ULDC UR6, c[0x0][0x988] ;  /* 0x0002620000067ab9 */ /* 0x000fe20000000800 */
[----:B------:R-:W-:Y:S01]  /*1f80*/  VIADDMNMX R99, R99, R4, R26, PT ;  /* 0x0000000463637246 */ /* 0x000fe2000380011a */
[----:B------:R-:W2:Y:S01]  /*1f90*/  MUFU.TANH R46, R46 ;  /* 0x0000002e002e7308 */ /* 0x000ea20000002400 */
[----:B-1----:R-:W-:Y:S01]  /*1fa0*/  FSEL R97, R42, -INF , P2 ;  /* 0xff8000002a617808 */ /* 0x002fe20001000000 */
[----:B------:R-:W-:Y:S01]  /*1fb0*/  FMUL.FTZ R25, R36, UR14 ;  /* 0x0000000e24197c20 */ /* 0x000fe20008410000 */
[----:B------:R-:W-:Y:S01]  /*1fc0*/  ISETP.GT.AND P2, PT, R7, 0x28, PT ;  /* 0x000000280700780c */ /* 0x000fe20003f44270 */
[----:B------:R-:W-:Y:S01]  /*1fd0*/  FMUL.FTZ R19, R40, UR14 ;  /* 0x0000000e28137c20 */ /* 0x000fe20008410000 */
[----:B------:R-:W-:Y:S01]  /*1fe0*/  FMNMX.FTZ R34, R97, R34, !PT ;  /* 0x0000002261227209 */ /* 0x000fe20007810000 */
[----:B------:R-:W-:Y:S01]  /*1ff0*/  FMUL.FTZ R13, R44, UR14 ;  /* 0x0000000e2c0d7c20 */ /* 0x000fe20008410000 */
[----:B------:R-:W-:Y:S01]  /*2000*/  ISETP.GT.AND P4, PT, R99, 0x1, PT ;  /* 0x000000016300780c */ /* 0x000fe20003f84270 */
        /* <DEDUP_REMOVED lines=28> */
[----:B------:R3:W-:Y:S01]  /*21d0*/  @!P1 SYNCS.ARRIVE.TRANS64.RED.A1T0 RZ, [R0+URZ], RZ ;  /* 0x000000ff00ff99a7 */ /* 0x0007e2000810043f */
[----:B------:R-:W-:-:S03]  /*21e0*/  FMNMX.FTZ R34, R89, R34, !PT ;  /* 0x0000002259227209 */ /* 0x000fc60007810000 */
[----:B------:R-:W4:Y:S01]  /*21f0*/  MUFU.TANH R55, R55 ;  /* 0x0000003700377308 */ /* 0x000f220000002400 */
[----:B--2---:R-:W-:Y:S02]  /*2200*/  FSEL R71, R51, -INF , P3 ;  /* 0xff80000033477808 */ /* 0x004fe40001800000 */
[----:B------:R-:W-:Y:S02]  /*2210*/  ISETP.GT.AND P3, PT, R7, 0x39, PT ;  /* 0x000000390700780c */ /* 0x000fe40003f64270 */
[----:B------:R-:W-:-:S03]  /*2220*/  FMNMX.FTZ R34, R71, R34, !PT ;  /* 0x0000002247227209 */ /* 0x000fc60007810000 */
[----:B------:R-:W2:Y:S08]  /*2230*/  MUFU.TANH R58, R58 ;  /* 0x0000003a003a7308 */ /* 0x000eb00000002400 */
[----:B------:R-:W5:Y:S08]  /*2240*/  MUFU.TANH R59, R59 ;  /* 0x0000003b003b7308 */ /* 0x000f700000002400 */
[----:B------:R-:W3:Y:S08]  /*2250*/  MUFU.TANH R45, R62 ;  /* 0x0000003e002d7308 */ /* 0x000ef00000002400 */
[----:B------:R1:W-:Y:S08]  /*2260*/  MUFU.TANH R28, R67 ;  /* 0x00000043001c7308 */ /* 0x0003f00000002400 */
[----:B------:R4:W3:Y:S01]  /*2270*/  MUFU.TANH R27, R63 ;  /* 0x0000003f001b7308 */ /* 0x0008e20000002400 */
[----:B-1----:R-:W-:Y:S01]  /*2280*/  FSEL R67, R54, -INF , P2 ;  /* 0xff80000036437808 */ /* 0x002fe20001000000 */
[----:B------:R-:W-:Y:S01]  /*2290*/  FMUL.FTZ R54, R64, UR14 ;  /* 0x0000000e40367c20 */ /* 0x000fe20008410000 */
[----:B------:R-:W-:-:S02]  /*22a0*/  ISETP.GT.AND P2, PT, R7, 0x40, PT ;  /* 0x000000400700780c */ /* 0x000fc40003f44270 */
[----:B------:R-:W-:-:S03]  /*22b0*/  FMNMX.FTZ R34, R67, R34, !PT ;  /* 0x0000002243227209 */ /* 0x000fc60007810000 */
[----:B------:R-:W1:Y:S01]  /*22c0*/  MUFU.TANH R49, R66 ;  /* 0x0000004200317308 */ /* 0x000e620000002400 */
[----:B----4-:R-:W-:Y:S02]  /*22d0*/  FSEL R63, R55, -INF , P3 ;  /* 0xff800000373f7808 */ /* 0x010fe40001800000 */
[----:B------:R-:W-:Y:S02]  /*22e0*/  ISETP.GT.AND P3, PT, R7, 0x41, PT ;  /* 0x000000410700780c */ /* 0x000fe40003f64270 */
[----:B--2---:R-:W-:Y:S01]  /*22f0*/  FSEL R55, R58, -INF , P2 ;  /* 0xff8000003a377808 */ /* 0x004fe20001000000 */
[----:B------:R-:W-:Y:S01]  /*2300*/  FMUL.FTZ R58, R65, UR14 ;  /* 0x0000000e413a7c20 */ /* 0x000fe20008410000 */
[----:B------:R-:W-:Y:S01]  /*2310*/  FMNMX.FTZ R34, R63, R34, !PT ;  /* 0x000000223f227209 */ /* 0x000fe20007810000 */
[----:B------:R-:W2:Y:S01]  /*2320*/  MUFU.TANH R53, R70 ;  /* 0x0000004600357308 */ /* 0x000ea20000002400 */
[----:B------:R-:W-:Y:S02]  /*2330*/  ISETP.GT.AND P2, PT, R7, 0x48, PT ;  /* 0x000000480700780c */ /* 0x000fe40003f44270 */
[----:B-----5:R-:W-:-:S02]  /*2340*/  FSEL R43, R59, -INF , P3 ;  /* 0xff8000003b2b7808 */ /* 0x020fc40001800000 */
[----:B------:R-:W-:Y:S02]  /*2350*/  FMNMX.FTZ R34, R55, R34, !PT ;  /* 0x0000002237227209 */ /* 0x000fe40007810000 */
[----:B------:R-:W-:Y:S01]  /*2360*/  ISETP.GT.AND P3, PT, R7, 0x49, PT ;  /* 0x000000490700780c */ /* 0x000fe20003f64270 */
[----:B------:R-:W4:Y:S01]  /*2370*/  MUFU.TANH R31, R31 ;  /* 0x0000001f001f7308 */ /* 0x000f220000002400 */
[----:B---3--:R-:W-:Y:S02]  /*2380*/  FSEL R45, R45, -INF , P2 ;  /* 0xff8000002d2d7808 */ /* 0x008fe40001000000 */
[----:B------:R-:W-:Y:S02]  /*2390*/  FMNMX.FTZ R34, R43, R34, !PT ;  /* 0x000000222b227209 */ /* 0x000fe40007810000 */
[----:B------:R-:W-:Y:S02]  /*23a0*/  ISETP.GT.AND P2, PT, R7, 0x50, PT ;  /* 0x000000500700780c */ /* 0x000fe40003f44270 */
[----:B------:R-:W-:Y:S01]  /*23b0*/  FSEL R47, R27, -INF , P3 ;  /* 0xff8000001b2f7808 */ /* 0x000fe20001800000 */
[----:B------:R-:W3:Y:S01]  /*23c0*/  MUFU.TANH R57, R74 ;  /* 0x0000004a00397308 */ /* 0x000ee20000002400 */
[----:B------:R-:W-:-:S02]  /*23d0*/  FMNMX.FTZ R34, R45, R34, !PT ;  /* 0x000000222d227209 */ /* 0x000fc40007810000 */
[----:B------:R-:W-:Y:S02]  /*23e0*/  ISETP.GT.AND P3, PT, R7, 0x51, PT ;  /* 0x000000510700780c */ /* 0x000fe40003f64270 */
[----:B-1----:R-:W-:Y:S02]  /*23f0*/  FSEL R49, R49, -INF , P2 ;  /* 0xff80000031317808 */ /* 0x002fe40001000000 */
[----:B------:R-:W-:Y:S01]  /*2400*/  FMNMX.FTZ R34, R47, R34, !PT ;  /* 0x000000222f227209 */ /* 0x000fe20007810000 */
[----:B------:R-:W1:Y:S01]  /*2410*/  MUFU.TANH R39, R75 ;  /* 0x0000004b00277308 */ /* 0x000e620000002400 */
[----:B------:R-:W-:Y:S02]  /*2420*/  ISETP.GT.AND P2, PT, R7, 0x58, PT ;  /* 0x000000580700780c */ /* 0x000fe40003f44270 */
[----:B------:R-:W-:Y:S02]  /*2430*/  FSEL R51, R28, -INF , P3 ;  /* 0xff8000001c337808 */ /* 0x000fe40001800000 */
[----:B------:R-:W-:-:S02]  /*2440*/  FMNMX.FTZ R34, R49, R34, !PT ;  /* 0x0000002231227209 */ /* 0x000fc40007810000 */
[----:B------:R-:W-:Y:S01]  /*2450*/  ISETP.GT.AND P3, PT, R7, 0x59, PT ;  /* 0x000000590700780c */ /* 0x000fe20003f64270 */
[----:B------:R-:W5:Y:S01]  /*2460*/  MUFU.TANH R41, R78 ;  /* 0x0000004e00297308 */ /* 0x000f620000002400 */
[----:B--2---:R-:W-:Y:S02]  /*2470*/  FSEL R53, R53, -INF , P2 ;  /* 0xff80000035357808 */ /* 0x004fe40001000000 */
[----:B------:R-:W-:Y:S02]  /*2480*/  FMNMX.FTZ R34, R51, R34, !PT ;  /* 0x0000002233227209 */ /* 0x000fe40007810000 */
[----:B------:R-:W-:Y:S02]  /*2490*/  ISETP.GT.AND P2, PT, R7, 0x60, PT ;  /* 0x000000600700780c */ /* 0x000fe40003f44270 */
[----:B----4-:R-:W-:Y:S01]  /*24a0*/  FSEL R59, R31, -INF , P3 ;  /* 0xff8000001f3b7808 */ /* 0x010fe20001800000 */
[----:B------:R-:W2:Y:S01]  /*24b0*/  MUFU.TANH R37, R79 ;  /* 0x0000004f00257308 */ /* 0x000ea20000002400 */
[----:B------:R-:W-:-:S02]  /*24c0*/  FMNMX.FTZ R34, R53, R34, !PT ;  /* 0x0000002235227209 */ /* 0x000fc40007810000 */
[----:B------:R-:W-:Y:S02]  /*24d0*/  ISETP.GT.AND P3, PT, R7, 0x61, PT ;  /* 0x000000610700780c */ /* 0x000fe40003f64270 */
[----:B---3--:R-:W-:Y:S02]  /*24e0*/  FSEL R57, R57, -INF , P2 ;  /* 0xff80000039397808 */ /* 0x008fe40001000000 */
[----:B------:R-:W-:Y:S01]  /*24f0*/  FMNMX.FTZ R34, R59, R34, !PT ;  /* 0x000000223b227209 */ /* 0x000fe20007810000 */
[----:B------:R-:W3:Y:S01]  /*2500*/  MUFU.TANH R82, R82 ;  /* 0x0000005200527308 */ /* 0x000ee20000002400 */
[----:B------:R-:W-:Y:S02]  /*2510*/  ISETP.GT.AND P2, PT, R7, 0x68, PT ;  /* 0x000000680700780c */ /* 0x000fe40003f44270 */
[----:B-1----:R-:W-:Y:S02]  /*2520*/  FSEL R39, R39, -INF , P3 ;  /* 0xff80000027277808 */ /* 0x002fe40001800000 */
[----:B------:R-:W-:-:S02]  /*2530*/  FMNMX.FTZ R34, R57, R34, !PT ;  /* 0x0000002239227209 */ /* 0x000fc40007810000 */
[----:B------:R-:W-:Y:S01]  /*2540*/  ISETP.GT.AND P3, PT, R7, 0x69, PT ;  /* 0x000000690700780c */ /* 0x000fe20003f64270 */
[----:B------:R1:W4:Y:S01]  /*2550*/  MUFU.TANH R35, R83 ;  /* 0x0000005300237308 */ /* 0x0003220000002400 */
[----:B-----5:R-:W-:Y:S02]  /*2560*/  FSEL R41, R41, -INF , P2 ;  /* 0xff80000029297808 */ /* 0x020fe40001000000 */
[----:B------:R-:W-:Y:S02]  /*2570*/  FMNMX.FTZ R34, R39, R34, !PT ;  /* 0x0000002227227209 */ /* 0x000fe40007810000 */
[----:B------:R-:W-:Y:S02]  /*2580*/  ISETP.GT.AND P2, PT, R7, 0x70, PT ;  /* 0x000000700700780c */ /* 0x000fe40003f44270 */
[----:B--2---:R-:W-:Y:S01]  /*2590*/  FSEL R37, R37, -INF , P3 ;  /* 0xff80000025257808 */ /* 0x004fe20001800000 */
[----:B------:R-:W2:Y:S01]  /*25a0*/  MUFU.TANH R33, R86 ;  /* 0x0000005600217308 */ /* 0x000ea20000002400 */
[----:B------:R-:W-:Y:S01]  /*25b0*/  FMNMX.FTZ R34, R41, R34, !PT ;  /* 0x0000002229227209 */ /* 0x000fe20007810000 */
[----:B-1----:R-:W-:Y:S01]  /*25c0*/  FMUL.FTZ R83, R61, UR14 ;  /* 0x0000000e3d537c20 */ /* 0x002fe20008410000 */
[----:B------:R-:W-:-:S02]  /*25d0*/  ISETP.GT.AND P3, PT, R7, 0x71, PT ;  /* 0x000000710700780c */ /* 0x000fc40003f64270 */
[----:B---3--:R-:W-:Y:S02]  /*25e0*/  FSEL R31, R82, -INF , P2 ;  /* 0xff800000521f7808 */ /* 0x008fe40001000000 */
[----:B------:R-:W-:Y:S01]  /*25f0*/  FMNMX.FTZ R34, R37, R34, !PT ;  /* 0x0000002225227209 */ /* 0x000fe20007810000 */
[----:B------:R1:W3:Y:S01]  /*2600*/  MUFU.TANH R27, R87 ;  /* 0x00000057001b7308 */ /* 0x0002e20000002400 */
[----:B------:R-:W-:Y:S02]  /*2610*/  ISETP.GT.AND P2, PT, R7, 0x78, PT ;  /* 0x000000780700780c */ /* 0x000fe40003f44270 */
[----:B----4-:R-:W-:Y:S02]  /*2620*/  FSEL R35, R35, -INF , P3 ;  /* 0xff80000023237808 */ /* 0x010fe40001800000 */
[----:B------:R-:W-:Y:S02]  /*2630*/  FMNMX.FTZ R34, R31, R34, !PT ;  /* 0x000000221f227209 */ /* 0x000fe40007810000 */
[----:B------:R-:W-:Y:S01]  /*2640*/  ISETP.GT.AND P3, PT, R7, 0x79, PT ;  /* 0x000000790700780c */ /* 0x000fe20003f64270 */
[----:B------:R-:W4:Y:S01]  /*2650*/  MUFU.TANH R14, R14 ;  /* 0x0000000e000e7308 */ /* 0x000f220000002400 */
[----:B--2---:R-:W-:Y:S01]  /*2660*/  FSEL R33, R33, -INF , P2 ;  /* 0xff80000021217808 */ /* 0x004fe20001000000 */
[----:B-1----:R-:W-:Y:S01]  /*2670*/  FMUL.FTZ R87, R68, UR14 ;  /* 0x0000000e44577c20 */ /* 0x002fe20008410000 */
[----:B------:R-:W-:-:S04]  /*2680*/  FMNMX.FTZ R34, R35, R34, !PT ;  /* 0x0000002223227209 */ /* 0x000fc80007810000 */
[----:B------:R-:W-:Y:S01]  /*2690*/  FMNMX.FTZ R34, R33, R34, !PT ;  /* 0x0000002221227209 */ /* 0x000fe20007810000 */
[----:B------:R-:W1:Y:S01]  /*26a0*/  MUFU.TANH R6, R6 ;  /* 0x0000000600067308 */ /* 0x000e620000002400 */
[----:B---3--:R-:W-:Y:S02]  /*26b0*/  FSEL R27, R27, -INF , P3 ;  /* 0xff8000001b1b7808 */ /* 0x008fe40001800000 */
[----:B------:R-:W-:Y:S02]  /*26c0*/  ISETP.GT.AND P3, PT, R99, RZ, PT ;  /* 0x000000ff6300720c */ /* 0x000fe40003f64270 */
[----:B------:R-:W-:-:S03]  /*26d0*/  FMNMX.FTZ R34, R27, R34, !PT ;  /* 0x000000221b227209 */ /* 0x000fc60007810000 */
[----:B------:R-:W-:Y:S01]  /*26e0*/  MUFU.TANH R20, R20 ;  /* 0x0000001400147308 */ /* 0x000fe20000002400 */
[----:B----4-:R-:W-:Y:S01]  /*26f0*/  FSEL R61, R14, -INF , P3 ;  /* 0xff8000000e3d7808 */ /* 0x010fe20001800000 */
[----:B------:R-:W2:Y:S01]  /*2700*/  SHFL.BFLY PT, R7, R34, 0x2, 0x1f ;  /* 0x0c401f0022077f89 */ /* 0x000ea200000e0000 */
[----:B------:R-:W-:-:S05]  /*2710*/  ISETP.GT.AND P3, PT, R99, 0x9, PT ;  /* 0x000000096300780c */ /* 0x000fca0003f64270 */
[----:B------:R-:W3:Y:S01]  /*2720*/  MUFU.TANH R21, R21 ;  /* 0x0000001500157308 */ /* 0x000ee20000002400 */
[----:B-1----:R-:W-:-:S04]  /*2730*/  FSEL R26, R6, -INF , P4 ;  /* 0xff800000061a7808 */ /* 0x002fc80002000000 */
[----:B------:R-:W-:-:S03]  /*2740*/  FMNMX.FTZ R14, R61, R26, !PT ;  /* 0x0000001a3d0e7209 */ /* 0x000fc60007810000 */
[----:B------:R-:W-:Y:S08]  /*2750*/  MUFU.TANH R29, R29 ;  /* 0x0000001d001d7308 */ /* 0x000ff00000002400 */
[----:B------:R-:W1:Y:S01]  /*2760*/  MUFU.TANH R32, R32 ;  /* 0x0000002000207308 */ /* 0x000e620000002400 */
[----:B---3--:R-:W-:Y:S02]  /*2770*/  FSEL R21, R21, -INF , P3 ;  /* 0xff80000015157808 */ /* 0x008fe40001800000 */
[----:B--2---:R-:W-:-:S02]  /*2780*/  FMNMX.FTZ R28, R34, R7, !PT ;  /* 0x00000007221c7209 */ /* 0x004fc40007810000 */
[----:B------:R-:W-:-:S03]  /*2790*/  ISETP.GT.AND P3, PT, R99, 0x11, PT ;  /* 0x000000116300780c */ /* 0x000fc60003f64270 */
        /* <DEDUP_REMOVED lines=10> */
[----:B------:R-:W-:Y:S01]  /*2840*/  USHF.R.S32.HI UR6, URZ, 0x1f, UR50 ;  /* 0x0000001f3f067899 */ /* 0x000fe20008011432 */
[C---:B------:R-:W-:Y:S01]  /*2850*/  FMUL.FTZ R34, R7.reuse, R28 ;  /* 0x0000001c07227220 */ /* 0x040fe20000410000 */
[----:B------:R-:W-:Y:S02]  /*2860*/  FSETP.NEU.FTZ.AND P2, PT, R7, -INF , PT ;  /* 0xff8000000700780b */ /* 0x000fe40003f5d000 */
[C---:B------:R-:W-:Y:S01]  /*2870*/  ISETP.GT.AND P3, PT, R99.reuse, 0x21, PT ;  /* 0x000000216300780c */ /* 0x040fe20003f64270 */
[----:B------:R-:W-:Y:S01]  /*2880*/  ULEA.HI UR6, UR6, UR50, URZ, 0x7 ;  /* 0x0000003206067291 */ /* 0x000fe2000f8f383f */
[----:B------:R-:W-:Y:S01]  /*2890*/  FSEL R34, R34, RZ, P2 ;  /* 0x000000ff22227208 */ /* 0x000fe20001000000 */
[----:B------:R-:W3:Y:S01]  /*28a0*/  MUFU.TANH R13, R13 ;  /* 0x0000000d000d7308 */ /* 0x000ee20000002400 */
[----:B------:R-:W-:Y:S01]  /*28b0*/  ISETP.GT.AND P2, PT, R99, 0x8, PT ;  /* 0x000000086300780c */ /* 0x000fe20003f44270 */
[----:B------:R-:W-:-:S02]  /*28c0*/  USHF.R.S32.HI UR6, URZ, 0x7, UR6 ;  /* 0x000000073f067899 */ /* 0x000fc40008011406 */
[-CC-:B------:R-:W-:Y:S01]  /*28d0*/  FFMA.FTZ R137, R89, R28.reuse, -R34.reuse ;  /* 0x0000001c59897223 */ /* 0x180fe20000010822 */
[----:B------:R-:W-:Y:S01]  /*28e0*/  FSEL R65, R20, -INF , P2 ;  /* 0xff80000014417808 */ /* 0x000fe20001000000 */
[--C-:B------:R-:W-:Y:S01]  /*28f0*/  FFMA.FTZ R30, R30, R28, -R34.reuse ;  /* 0x0000001c1e1e7223 */ /* 0x100fe20000010822 */
[----:B------:R-:W-:Y:S01]  /*2900*/  ISETP.GT.AND P2, PT, R99, 0x10, PT ;  /* 0x000000106300780c */ /* 0x000fe20003f44270 */
[----:B------:R-:W4:Y:S01]  /*2910*/  MUFU.TANH R12, R12 ;  /* 0x0000000c000c7308 */ /* 0x000f220000002400 */
[----:B------:R-:W-:Y:S01]  /*2920*/  FMNMX.FTZ R14, R65, R14, !PT ;  /* 0x0000000e410e7209 */ /* 0x000fe20007810000 */
[-CC-:B------:R-:W-:Y:S01]  /*2930*/  FFMA.FTZ R139, R67, R28.reuse, -R34.reuse ;  /* 0x0000001c438b7223 */ /* 0x180fe20000010822 */
[----:B------:R-:W-:Y:S01]  /*2940*/  FSEL R29, R29, -INF , P2 ;  /* 0xff8000001d1d7808 */ /* 0x000fe20001000000 */
[--C-:B------:R-:W-:Y:S01]  /*2950*/  FFMA.FTZ R143, R93, R28, -R34.reuse ;  /* 0x0000001c5d8f7223 */ /* 0x100fe20000010822 */
[----:B------:R-:W-:Y:S01]  /*2960*/  FMNMX.FTZ R14, R21, R14, !PT ;  /* 0x0000000e150e7209 */ /* 0x000fe20007810000 */
[--C-:B------:R-:W-:Y:S01]  /*2970*/  FFMA.FTZ R95, R95, R28, -R34.reuse ;  /* 0x0000001c5f5f7223 */ /* 0x100fe20000010822 */
[----:B------:R-:W-:Y:S01]  /*2980*/  ISETP.GT.AND P2, PT, R99, 0x18, PT ;  /* 0x000000186300780c */ /* 0x000fe20003f44270 */
        /* <DEDUP_REMOVED lines=21> */
[----:B------:R-:W-:Y:S01]  /*2ae0*/  ISETP.GT.AND P3, PT, R99, 0x29, PT ;  /* 0x000000296300780c */ /* 0x000fe20003f64270 */
        /* <DEDUP_REMOVED lines=17> */
[----:B------:R-:W-:Y:S01]  /*2c00*/  ISETP.GT.AND P2, PT, R99, 0x38, PT ;  /* 0x000000386300780c */ /* 0x000fe20003f44270 */
[----:B------:R-:W4:Y:S01]  /*2c10*/  MUFU.TANH R5, R5 ;  /* 0x0000000500057308 */ /* 0x000f220000002400 */
[----:B------:R-:W-:Y:S01]  /*2c20*/  FSEL R11, R11, -INF , P3 ;  /* 0xff8000000b0b7808 */ /* 0x000fe20001800000 */
[--C-:B------:R-:W-:Y:S01]  /*2c30*/  FFMA.FTZ R131, R53, R28, -R34.reuse ;  /* 0x0000001c35837223 */ /* 0x100fe20000010822 */
[----:B------:R-:W-:Y:S01]  /*2c40*/  FMNMX.FTZ R20, R77, R20, !PT ;  /* 0x000000144d147209 */ /* 0x000fe20007810000 */
[-CC-:B------:R-:W-:Y:S01]  /*2c50*/  FFMA.FTZ R125, R57, R28.reuse, -R34.reuse ;  /* 0x0000001c397d7223 */ /* 0x180fe20000010822 */
[----:B------:R-:W-:Y:S01]  /*2c60*/  ISETP.GT.AND P3, PT, R99, 0x39, PT ;  /* 0x000000396300780c */ /* 0x000fe20003f64270 */
[--C-:B------:R-:W-:Y:S01]  /*2c70*/  FFMA.FTZ R127, R41, R28, -R34.reuse ;  /* 0x0000001c297f7223 */ /* 0x100fe20000010822 */
[----:B-1----:R-:W-:Y:S01]  /*2c80*/  FSEL R9, R9, -INF , P2 ;  /* 0xff80000009097808 */ /* 0x002fe20001000000 */
[----:B------:R-:W1:Y:S01]  /*2c90*/  MUFU.TANH R36, R36 ;  /* 0x0000002400247308 */ /* 0x000e620000002400 */
[----:B------:R-:W-:Y:S01]  /*2ca0*/  FMNMX.FTZ R20, R11, R20, !PT ;  /* 0x000000140b147209 */ /* 0x000fe20007810000 */
[-CC-:B------:R-:W-:Y:S01]  /*2cb0*/  FFMA.FTZ R35, R35, R28.reuse, -R34.reuse ;  /* 0x0000001c23237223 */ /* 0x180fe20000010822 */
[----:B------:R-:W-:Y:S01]  /*2cc0*/  ISETP.GT.AND P2, PT, R99, 0x40, PT ;  /* 0x000000406300780c */ /* 0x000fe20003f44270 */
[--C-:B------:R-:W-:Y:S01]  /*2cd0*/  FFMA.FTZ R123, R33, R28, -R34.reuse ;  /* 0x0000001c217b7223 */ /* 0x100fe20000010822 */
[----:B--2---:R-:W-:Y:S01]  /*2ce0*/  FSEL R79, R8, -INF , P3 ;  /* 0xff800000084f7808 */ /* 0x004fe20001800000 */
[----:B------:R-:W-:Y:S01]  /*2cf0*/  UISETP.LT.AND UP0, UPT, URZ, UR6, UPT ;  /* 0x000000063f00728c */ /* 0x000fe2000bf01270 */
[----:B------:R-:W-:Y:S01]  /*2d00*/  FMNMX.FTZ R20, R9, R20, !PT ;  /* 0x0000001409147209 */ /* 0x000fe20007810000 */
[----:B------:R-:W2:Y:S01]  /*2d10*/  MUFU.TANH R83, R83 ;  /* 0x0000005300537308 */ /* 0x000ea20000002400 */
[----:B------:R-:W-:Y:S01]  /*2d20*/  ISETP.GT.AND P3, PT, R99, 0x41, PT ;  /* 0x000000416300780c */ /* 0x000fe20003f64270 */
[----:B------:R-:W-:Y:S01]  /*2d30*/  USEL UR27, URZ, UR6, !UP0 ;  /* 0x000000063f1b7287 */ /* 0x000fe2000c000000 */
[----:B---3--:R-:W-:Y:S01]  /*2d40*/  FSEL R3, R3, -INF , P2 ;  /* 0xff80000003037808 */ /* 0x008fe20001000000 */
[--C-:B------:R-:W-:Y:S01]  /*2d50*/  IMAD.MOV.U32 R113, RZ, RZ, R119.reuse ;  /* 0x000000ffff717224 */ /* 0x100fe200078e0077 */
[----:B------:R-:W-:Y:S01]  /*2d60*/  FMNMX.FTZ R20, R79, R20, !PT ;  /* 0x000000144f147209 */ /* 0x000fe20007810000 */
[----:B------:R-:W-:Y:S01]  /*2d70*/  UISETP.GE.AND UP0, UPT, UR29, UR27, UPT ;  /* 0x0000001b1d00728c */ /* 0x000fe2000bf06270 */
[----:B------:R-:W-:Y:S01]  /*2d80*/  ISETP.GT.AND P2, PT, R99, 0x48, PT ;  /* 0x000000486300780c */ /* 0x000fe20003f44270 */
[----:B------:R-:W3:Y:S01]  /*2d90*/  MUFU.TANH R54, R54 ;  /* 0x0000003600367308 */ /* 0x000ee20000002400 */
[----:B----4-:R-:W-:Y:S01]  /*2da0*/  FSEL R5, R5, -INF , P3 ;  /* 0xff80000005057808 */ /* 0x010fe20001800000 */
[--C-:B------:R-:W-:Y:S01]  /*2db0*/  IMAD.MOV.U32 R111, RZ, RZ, R119.reuse ;  /* 0x000000ffff6f7224 */ /* 0x100fe200078e0077 */
[----:B------:R-:W-:Y:S01]  /*2dc0*/  FMNMX.FTZ R20, R3, R20, !PT ;  /* 0x0000001403147209 */ /* 0x000fe20007810000 */
[--C-:B------:R-:W-:Y:S01]  /*2dd0*/  IMAD.MOV.U32 R109, RZ, RZ, R119.reuse ;  /* 0x000000ffff6d7224 */ /* 0x100fe200078e0077 */
[----:B------:R-:W-:Y:S01]  /*2de0*/  ISETP.GT.AND P3, PT, R99, 0x49, PT ;  /* 0x000000496300780c */ /* 0x000fe20003f64270 */
[--C-:B------:R-:W-:Y:S01]  /*2df0*/  IMAD.MOV.U32 R107, RZ, RZ, R119.reuse ;  /* 0x000000ffff6b7224 */ /* 0x100fe200078e0077 */
[----:B-1----:R-:W-:Y:S01]  /*2e00*/  FSEL R81, R36, -INF , P2 ;  /* 0xff80000024517808 */ /* 0x002fe20001000000 */
[----:B------:R-:W1:Y:S01]  /*2e10*/  MUFU.TANH R58, R58 ;  /* 0x0000003a003a7308 */ /* 0x000e620000002400 */
[----:B------:R-:W-:Y:S01]  /*2e20*/  FMNMX.FTZ R20, R5, R20, !PT ;  /* 0x0000001405147209 */ /* 0x000fe20007810000 */
[----:B------:R-:W-:Y:S01]  /*2e30*/  FFMA.FTZ R36, R43, R28, -R34 ;  /* 0x0000001c2b247223 */ /* 0x000fe20000010822 */
[----:B------:R-:W-:Y:S01]  /*2e40*/  ISETP.GT.AND P2, PT, R99, 0x50, PT ;  /* 0x000000506300780c */ /* 0x000fe20003f44270 */
[----:B------:R-:W-:Y:S01]  /*2e50*/  IMAD.MOV.U32 R103, RZ, RZ, R119 ;  /* 0x000000ffff677224 */ /* 0x000fe200078e0077 */
[----:B--2---:R-:W-:-:S02]  /*2e60*/  FSEL R83, R83, -INF , P3 ;  /* 0xff80000053537808 */ /* 0x004fc40001800000 */
[----:B------:R-:W-:Y:S01]  /*2e70*/  FMNMX.FTZ R20, R81, R20, !PT ;  /* 0x0000001451147209 */ /* 0x000fe20007810000 */
[----:B------:R-:W2:Y:S01]  /*2e80*/  MUFU.TANH R87, R87 ;  /* 0x0000005700577308 */ /* 0x000ea20000002400 */
[----:B------:R-:W-:Y:S02]  /*2e90*/  ISETP.GT.AND P3, PT, R99, 0x51, PT ;  /* 0x000000516300780c */ /* 0x000fe40003f64270 */
[----:B---3--:R-:W-:Y:S02]  /*2ea0*/  FSEL R85, R54, -INF , P2 ;  /* 0xff80000036557808 */ /* 0x008fe40001000000 */
[----:B------:R-:W-:Y:S02]  /*2eb0*/  FMNMX.FTZ R20, R83, R20, !PT ;  /* 0x0000001453147209 */ /* 0x000fe40007810000 */
[----:B------:R-:W-:Y:S01]  /*2ec0*/  ISETP.GT.AND P2, PT, R99, 0x58, PT ;  /* 0x000000586300780c */ /* 0x000fe20003f44270 */
[----:B------:R-:W-:Y:S01]  /*2ed0*/  MUFU.TANH R48, R48 ;  /* 0x0000003000307308 */ /* 0x000fe20000002400 */
[----:B-1----:R-:W-:-:S02]  /*2ee0*/  FSEL R89, R58, -INF , P3 ;  /* 0xff8000003a597808 */ /* 0x002fc40001800000 */
[----:B------:R-:W-:Y:S02]  /*2ef0*/  FMNMX.FTZ R20, R85, R20, !PT ;  /* 0x0000001455147209 */ /* 0x000fe40007810000 */
[----:B------:R-:W-:Y:S02]  /*2f00*/  ISETP.GT.AND P3, PT, R99, 0x59, PT ;  /* 0x000000596300780c */ /* 0x000fe40003f64270 */
[----:B------:R-:W-:Y:S01]  /*2f10*/  FMNMX.FTZ R24, R89, R20, !PT ;  /* 0x0000001459187209 */ /* 0x000fe20007810000 */
[----:B------:R-:W1:Y:S01]  /*2f20*/  MUFU.TANH R38, R38 ;  /* 0x0000002600267308 */ /* 0x000e620000002400 */
[----:B--2---:R-:W-:Y:S02]  /*2f30*/  FSEL R87, R87, -INF , P2 ;  /* 0xff80000057577808 */ /* 0x004fe40001000000 */
[----:B------:R-:W-:Y:S02]  /*2f40*/  ISETP.GT.AND P2, PT, R99, 0x60, PT ;  /* 0x000000606300780c */ /* 0x000fe40003f44270 */
[----:B------:R-:W-:-:S03]  /*2f50*/  FMNMX.FTZ R24, R87, R24, !PT ;  /* 0x0000001857187209 */ /* 0x000fc60007810000 */
[----:B------:R-:W2:Y:S08]  /*2f60*/  MUFU.TANH R56, R56 ;  /* 0x0000003800387308 */ /* 0x000eb00000002400 */
[----:B------:R-:W3:Y:S01]  /*2f70*/  MUFU.TANH R44, R44 ;  /* 0x0000002c002c7308 */ /* 0x000ee20000002400 */
[----:B-1----:R-:W-:Y:S01]  /*2f80*/  FSEL R91, R38, -INF , P2 ;  /* 0xff800000265b7808 */ /* 0x002fe20001000000 */
[----:B------:R-:W-:Y:S01]  /*2f90*/  FFMA.FTZ R38, R59, R28, -R34 ;  /* 0x0000001c3b267223 */ /* 0x000fe20000010822 */
[----:B------:R-:W-:-:S05]  /*2fa0*/  ISETP.GT.AND P2, PT, R99, 0x68, PT ;  /* 0x000000686300780c */ /* 0x000fca0003f44270 */
[----:B------:R1:W-:Y:S08]  /*2fb0*/  MUFU.EX2 R4, R30 ;  /* 0x0000001e00047308 */ /* 0x0003f00000000800 */
[----:B------:R-:W4:Y:S01]  /*2fc0*/  MUFU.TANH R46, R46 ;  /* 0x0000002e002e7308 */ /* 0x000f220000002400 */
[----:B-1----:R-:W-:Y:S01]  /*2fd0*/  FFMA.FTZ R30, R71, R28, -R34 ;  /* 0x0000001c471e7223 */ /* 0x002fe20000010822 */
[----:B------:R-:W-:-:S02]  /*2fe0*/  FSEL R71, R48, -INF , P3 ;  /* 0xff80000030477808 */ /* 0x000fc40001800000 */
[----:B------:R-:W-:Y:S02]  /*2ff0*/  ISETP.GT.AND P3, PT, R99, 0x61, PT ;  /* 0x000000616300780c */ /* 0x000fe40003f64270 */
[----:B------:R-:W-:Y:S02]  /*3000*/  FMNMX.FTZ R24, R71, R24, !PT ;  /* 0x0000001847187209 */ /* 0x000fe40007810000 */
[----:B------:R-:W-:Y:S01]  /*3010*/  MUFU.TANH R40, R40 ;  /* 0x0000002800287308 */ /* 0x000fe20000002400 */
[----:B--2---:R-:W-:Y:S02]  /*3020*/  FSEL R67, R56, -INF , P3 ;  /* 0xff80000038437808 */ /* 0x004fe40001800000 */
[----:B------:R-:W-:Y:S02]  /*3030*/  FMNMX.FTZ R24, R91, R24, !PT ;  /* 0x000000185b187209 */ /* 0x000fe40007810000 */
[C---:B------:R-:W-:Y:S02]  /*3040*/  ISETP.GT.AND P3, PT, R99.reuse, 0x69, PT ;  /* 0x000000696300780c */ /* 0x040fe40003f64270 */
[----:B---3--:R-:W-:Y:S01]  /*3050*/  FSEL R93, R44, -INF , P2 ;  /* 0xff8000002c5d7808 */ /* 0x008fe20001000000 */
[----:B------:R-:W1:Y:S01]  /*3060*/  MUFU.TANH R42, R42 ;  /* 0x0000002a002a7308 */ /* 0x000e620000002400 */
[----:B------:R-:W-:-:S02]  /*3070*/  ISETP.GT.AND P2, PT, R99, 0x70, PT ;  /* 0x000000706300780c */ /* 0x000fc40003f44270 */
[----:B----4-:R-:W-:Y:S02]  /*3080*/  FSEL R63, R46, -INF , P3 ;  /* 0xff8000002e3f7808 */ /* 0x010fe40001800000 */
[----:B------:R-:W-:-:S03]  /*3090*/  ISETP.GT.AND P3, PT, R99, 0x71, PT ;  /* 0x000000716300780c */ /* 0x000fc60003f64270 */
[----:B------:R-:W2:Y:S08]  /*30a0*/  MUFU.TANH R50, R50 ;  /* 0x0000003200327308 */ /* 0x000eb00000002400 */
[----:B------:R3:W-:Y:S01]  /*30b0*/  MUFU.EX2 R20, R30 ;  /* 0x0000001e00147308 */ /* 0x0007e20000000800 */
[----:B-1----:R-:W-:Y:S01]  /*30c0*/  FSEL R55, R42, -INF , P3 ;  /* 0xff8000002a377808 */ /* 0x002fe20001800000 */
[----:B------:R-:W-:Y:S01]  /*30d0*/  FFMA.FTZ R42, R37, R28, -R34 ;  /* 0x0000001c252a7223 */ /* 0x000fe20000010822 */
[----:B------:R-:W-:-:S05]  /*30e0*/  ISETP.GT.AND P3, PT, R99, 0x79, PT ;  /* 0x000000796300780c */ /* 0x000fca0003f64270 */
[----:B------:R-:W1:Y:S01]  /*30f0*/  MUFU.TANH R52, R52 ;  /* 0x0000003400347308 */ /* 0x000e620000002400 */
[----:B---3--:R-:W-:-:S04]  /*3100*/  FMNMX.FTZ R30, R67, R24, !PT ;  /* 0x00000018431e7209 */ /* 0x008fc80007810000 */
[----:B------:R-:W-:-:S03]  /*3110*/  FMNMX.FTZ R30, R93, R30, !PT ;  /* 0x0000001e5d1e7209 */ /* 0x000fc60007810000 */
[----:B------:R3:W-:Y:S01]  /*3120*/  MUFU.EX2 R8, R95 ;  /* 0x0000005f00087308 */ /* 0x0007e20000000800 */
[----:B------:R-:W-:-:S07]  /*3130*/  FMNMX.FTZ R30, R63, R30, !PT ;  /* 0x0000001e3f1e7209 */ /* 0x000fce0007810000 */
[----:B------:R4:W-:Y:S01]  /*3140*/  MUFU.EX2 R24, R32 ;  /* 0x0000002000187308 */ /* 0x0009e20000000800 */
[----:B---3--:R-:W-:Y:S02]  /*3150*/  FSEL R95, R40, -INF , P2 ;  /* 0xff800000285f7808 */ /* 0x008fe40001000000 */
[----:B------:R-:W-:Y:S01]  /*3160*/  ISETP.GT.AND P2, PT, R99, 0x78, PT ;  /* 0x000000786300780c */ /* 0x000fe20003f44270 */
[----:B------:R-:W-:Y:S01]  /*3170*/  IMAD.MOV.U32 R99, RZ, RZ, R119 ;  /* 0x000000ffff637224 */ /* 0x000fe200078e0077 */
[----:B------:R-:W-:Y:S02]  /*3180*/  FMNMX.FTZ R30, R95, R30, !PT ;  /* 0x0000001e5f1e7209 */ /* 0x000fe40007810000 */
[----:B--2---:R-:W-:Y:S01]  /*3190*/  FSEL R97, R50, -INF , P2 ;  /* 0xff80000032617808 */ /* 0x004fe20001000000 */
[----:B------:R-:W2:Y:S01]  /*31a0*/  MUFU.EX2 R149, R149 ;  /* 0x0000009500957308 */ /* 0x000ea20000000800 */
[----:B----4-:R-:W-:Y:S02]  /*31b0*/  FMNMX.FTZ R32, R55, R30, !PT ;  /* 0x0000001e37207209 */ /* 0x010fe40007810000 */
[----:B-1----:R-:W-:-:S02]  /*31c0*/  FSEL R43, R52, -INF , P3 ;  /* 0xff800000342b7808 */ /* 0x002fc40001800000 */
[----:B------:R-:W-:-:S03]  /*31d0*/  FMNMX.FTZ R32, R97, R32, !PT ;  /* 0x0000002061207209 */ /* 0x000fc60007810000 */
[----:B------:R-:W1:Y:S01]  /*31e0*/  MUFU.EX2 R151, R151 ;  /* 0x0000009700977308 */ /* 0x000e620000000800 */
[----:B------:R-:W-:Y:S01]  /*31f0*/  FMNMX.FTZ R40, R43, R32, !PT ;  /* 0x000000202b287209 */ /* 0x000fe20007810000 */
[----:B------:R-:W-:-:S04]  /*3200*/  FFMA.FTZ R32, R47, R28, -R34 ;  /* 0x0000001c2f207223 */ /* 0x000fc80000010822 */
[----:B------:R-:W3:Y:S02]  /*3210*/  SHFL.BFLY PT, R45, R40, 0x2, 0x1f ;  /* 0x0c401f00282d7f89 */ /* 0x000ee400000e0000 */
[----:B------:R-:W4:Y:S08]  /*3220*/  MUFU.EX2 R6, R6 ;  /* 0x0000000600067308 */ /* 0x000f300000000800 */
[----:B------:R-:W5:Y:S08]  /*3230*/  MUFU.EX2 R145, R145 ;  /* 0x0000009100917308 */ /* 0x000f700000000800 */
[----:B------:R2:W5:Y:S01]  /*3240*/  MUFU.EX2 R14, R105 ;  /* 0x00000069000e7308 */ /* 0x0005620000000800 */
[----:B---3--:R-:W-:Y:S01]  /*3250*/  FMNMX.FTZ R45, R40, R45, !PT ;  /* 0x0000002d282d7209 */ /* 0x008fe20007810000 */
[-CC-:B------:R-:W-:Y:S01]  /*3260*/  FFMA.FTZ R40, R39, R28.reuse, -R34.reuse ;  /* 0x0000001c27287223 */ /* 0x180fe20000010822 */
[----:B------:R-:W-:-:S05]  /*3270*/  FFMA.FTZ R34, R27, R28, -R34 ;  /* 0x0000001c1b227223 */ /* 0x000fca0000010822 */
[----:B------:R-:W3:Y:S01]  /*3280*/  MUFU.EX2 R147, R147 ;  /* 0x0000009300937308 */ /* 0x000ee20000000800 */
[--C-:B--2---:R-:W-:Y:S01]  /*3290*/  IMAD.MOV.U32 R105, RZ, RZ, R119.reuse ;  /* 0x000000ffff697224 */ /* 0x104fe200078e0077 */
[----:B------:R-:W2:Y:S06]  /*32a0*/  SHFL.BFLY PT, R44, R45, 0x1, 0x1f ;  /* 0x0c201f002d2c7f89 */ /* 0x000eac00000e0000 */
[----:B------:R1:W3:Y:S08]  /*32b0*/  MUFU.EX2 R12, R101 ;  /* 0x00000065000c7308 */ /* 0x0002f00000000800 */
[----:B------:R-:W3:Y:S01]  /*32c0*/  MUFU.EX2 R141, R141 ;  /* 0x0000008d008d7308 */ /* 0x000ee20000000800 */
[----:B-1----:R-:W-:-:S07]  /*32d0*/  IMAD.MOV.U32 R101, RZ, RZ, R119 ;  /* 0x000000ffff657224 */ /* 0x002fce00078e0077 */
[----:B------:R-:W-:Y:S01]  /*32e0*/  MUFU.EX2 R143, R143 ;  /* 0x0000008f008f7308 */ /* 0x000fe20000000800 */
[----:B--2---:R-:W-:-:S04]  /*32f0*/  FMNMX.FTZ R31, R45, R44, !PT ;  /* 0x0000002c2d1f7209 */ /* 0x004fc80007810000 */
        /* <DEDUP_REMOVED lines=16> */
[----:B----4-:R-:W-:Y:S01]  /*3400*/  FADD.FTZ R26, R6, R3 ;  /* 0x00000003061a7221 */ /* 0x010fe20000010000 */
[-CC-:B------:R-:W-:Y:S01]  /*3410*/  FFMA.FTZ R3, R5, R28.reuse, -R46.reuse ;  /* 0x0000001c05037223 */ /* 0x180fe2000001082e */
[-CC-:B------:R-:W-:Y:S01]  /*3420*/  FFMA.FTZ R146, R25, R28.reuse, -R46.reuse ;  /* 0x0000001c19927223 */ /* 0x180fe2000001082e */
[-C--:B------:R-:W-:Y:S01]  /*3430*/  FFMA.FTZ R140, R19, R28.reuse, -R46 ;  /* 0x0000001c138c7223 */ /* 0x080fe2000001082e */
[----:B-----5:R-:W-:Y:S01]  /*3440*/  FADD.FTZ R5, R145, R26 ;  /* 0x0000001a91057221 */ /* 0x020fe20000010000 */
[----:B------:R-:W1:Y:S01]  /*3450*/  MUFU.EX2 R27, R27 ;  /* 0x0000001b001b7308 */ /* 0x000e620000000800 */
[-CC-:B------:R-:W-:Y:S01]  /*3460*/  FFMA.FTZ R25, R73, R28.reuse, -R46.reuse ;  /* 0x0000001c49197223 */ /* 0x180fe2000001082e */
[-CC-:B------:R-:W-:Y:S01]  /*3470*/  FFMA.FTZ R15, R15, R28.reuse, -R46.reuse ;  /* 0x0000001c0f0f7223 */ /* 0x180fe2000001082e */
[----:B------:R-:W-:Y:S01]  /*3480*/  FADD.FTZ R26, R14, R5 ;  /* 0x000000050e1a7221 */ /* 0x000fe20000010000 */
[-CC-:B------:R-:W-:Y:S01]  /*3490*/  FFMA.FTZ R142, R13, R28.reuse, -R46.reuse ;  /* 0x0000001c0d8e7223 */ /* 0x180fe2000001082e */
[-CC-:B------:R-:W-:Y:S01]  /*34a0*/  FFMA.FTZ R13, R75, R28.reuse, -R46.reuse ;  /* 0x0000001c4b0d7223 */ /* 0x180fe2000001082e */
[-C--:B------:R-:W-:Y:S01]  /*34b0*/  FFMA.FTZ R136, R77, R28.reuse, -R46 ;  /* 0x0000001c4d887223 */ /* 0x080fe2000001082e */
[----:B---3--:R-:W-:Y:S01]  /*34c0*/  FADD.FTZ R5, R147, R26 ;  /* 0x0000001a93057221 */ /* 0x008fe20000010000 */
        /* <DEDUP_REMOVED lines=14> */
[----:B------:R-:W-:Y:S01]  /*35b0*/  F2FP.BF16.F32.PACK_AB R149, R4, R149 ;  /* 0x000000950495723e */ /* 0x000fe200000010ff */
        /* <DEDUP_REMOVED lines=11> */
[----:B------:R-:W-:Y:S01]  /*3670*/  FFMA.FTZ R43, R43, R28, -R46 ;  /* 0x0000001c2b2b7223 */ /* 0x000fe2000001082e */
[----:B------:R-:W-:-:S02]  /*3680*/  F2FP.BF16.F32.PACK_AB R150, R21, R150 ;  /* 0x000000961596723e */ /* 0x000fc400000010ff */
[----:B------:R-:W-:Y:S02]  /*3690*/  F2FP.BF16.F32.PACK_AB R151, R6, R151 ;  /* 0x000000970697723e */ /* 0x000fe400000010ff */
[----:B------:R-:W-:Y:S01]  /*36a0*/  F2FP.BF16.F32.PACK_AB R145, R14, R145 ;  /* 0x000000910e91723e */ /* 0x000fe200000010ff */
[----:B------:R-:W3:Y:S01]  /*36b0*/  MUFU.EX2 R146, R146 ;  /* 0x0000009200927308 */ /* 0x000ee20000000800 */
[----:B-1----:R-:W-:Y:S01]  /*36c0*/  FADD.FTZ R26, R144, R19 ;  /* 0x00000013901a7221 */ /* 0x002fe20000010000 */
[----:B------:R-:W-:Y:S01]  /*36d0*/  FADD.FTZ R19, R143, R48 ;  /* 0x000000308f137221 */ /* 0x000fe20000010000 */
[----:B------:R-:W-:Y:S02]  /*36e0*/  F2FP.BF16.F32.PACK_AB R147, R12, R147 ;  /* 0x000000930c93723e */ /* 0x000fe400000010ff */
[----:B------:R-:W-:Y:S01]  /*36f0*/  F2FP.BF16.F32.PACK_AB R141, R8, R141 ;  /* 0x0000008d088d723e */ /* 0x000fe200000010ff */
[C---:B------:R-:W-:Y:S01]  /*3700*/  FADD.FTZ R48, R10.reuse, R19 ;  /* 0x000000130a307221 */ /* 0x040fe20000010000 */
[----:B------:R-:W-:Y:S01]  /*3710*/  FFMA.FTZ R19, R89, R28, -R46 ;  /* 0x0000001c59137223 */ /* 0x000fe2000001082e */
[----:B------:R-:W1:Y:S01]  /*3720*/  MUFU.EX2 R25, R25 ;  /* 0x0000001900197308 */ /* 0x000e620000000800 */
[----:B--2---:R-:W-:Y:S01]  /*3730*/  FADD.FTZ R33, R29, R26 ;  /* 0x0000001a1d217221 */ /* 0x004fe20000010000 */
[----:B------:R-:W-:Y:S01]  /*3740*/  F2FP.BF16.F32.PACK_AB R143, R10, R143 ;  /* 0x0000008f0a8f723e */ /* 0x000fe200000010ff */
[----:B------:R-:W-:Y:S01]  /*3750*/  IMAD.MOV.U32 R89, RZ, RZ, R119 ;  /* 0x000000ffff597224 */ /* 0x000fe200078e0077 */
[----:B------:R-:W-:-:S02]  /*3760*/  F2FP.BF16.F32.PACK_AB R148, R27, R148 ;  /* 0x000000941b94723e */ /* 0x000fc400000010ff */
[----:B------:R-:W-:Y:S02]  /*3770*/  F2FP.BF16.F32.PACK_AB R144, R29, R144 ;  /* 0x000000901d90723e */ /* 0x000fe400000010ff */
[----:B------:R-:W2:Y:S01]  /*3780*/  MUFU.EX2 R140, R140 ;  /* 0x0000008c008c7308 */ /* 0x000ea20000000800 */
[----:B---3--:R-:W-:-:S07]  /*3790*/  FADD.FTZ R26, R146, R33 ;  /* 0x00000021921a7221 */ /* 0x008fce0000010000 */
[----:B------:R-:W-:Y:S01]  /*37a0*/  MUFU.EX2 R139, R139 ;  /* 0x0000008b008b7308 */ /* 0x000fe20000000800 */
[C---:B-1----:R-:W-:Y:S01]  /*37b0*/  FADD.FTZ R33, R25.reuse, R26 ;  /* 0x0000001a19217221 */ /* 0x042fe20000010000 */
[----:B------:R-:W-:-:S06]  /*37c0*/  F2FP.BF16.F32.PACK_AB R146, R25, R146 ;  /* 0x000000921992723e */ /* 0x000fcc00000010ff */
[----:B------:R-:W1:Y:S01]  /*37d0*/  MUFU.EX2 R15, R15 ;  /* 0x0000000f000f7308 */ /* 0x000e620000000800 */
[----:B--2---:R-:W-:-:S07]  /*37e0*/  FADD.FTZ R26, R140, R33 ;  /* 0x000000218c1a7221 */ /* 0x004fce0000010000 */
[----:B------:R-:W2:Y:S08]  /*37f0*/  MUFU.EX2 R142, R142 ;  /* 0x0000008e008e7308 */ /* 0x000eb00000000800 */
[----:B------:R-:W3:Y:S01]  /*3800*/  MUFU.EX2 R133, R133 ;  /* 0x0000008500857308 */ /* 0x000ee20000000800 */
[C---:B-1----:R-:W-:Y:S01]  /*3810*/  FADD.FTZ R33, R15.reuse, R26 ;  /* 0x0000001a0f217221 */ /* 0x042fe20000010000 */
[----:B------:R-:W-:-:S06]  /*3820*/  F2FP.BF16.F32.PACK_AB R140, R15, R140 ;  /* 0x0000008c0f8c723e */ /* 0x000fcc00000010ff */
[----:B------:R1:W-:Y:S01]  /*3830*/  MUFU.EX2 R44, R35 ;  /* 0x00000023002c7308 */ /* 0x0003e20000000800 */
[----:B--2---:R-:W-:-:S07]  /*3840*/  FADD.FTZ R0, R142, R33 ;  /* 0x000000218e007221 */ /* 0x004fce0000010000 */
[----:B------:R-:W2:Y:S01]  /*3850*/  MUFU.EX2 R13, R13 ;  /* 0x0000000d000d7308 */ /* 0x000ea20000000800 */
[----:B-1----:R-:W-:Y:S01]  /*3860*/  FADD.FTZ R35, R137, R48 ;  /* 0x0000003089237221 */ /* 0x002fe20000010000 */
[----:B------:R-:W-:-:S03]  /*3870*/  F2FP.BF16.F32.PACK_AB R137, R20, R137 ;  /* 0x000000891489723e */ /* 0x000fc600000010ff */
[----:B------:R-:W-:-:S03]  /*3880*/  FADD.FTZ R48, R20, R35 ;  /* 0x0000002314307221 */ /* 0x000fc60000010000 */
[----:B------:R-:W1:Y:S01]  /*3890*/  MUFU.EX2 R30, R36 ;  /* 0x00000024001e7308 */ /* 0x000e620000000800 */
[----:B------:R-:W-:Y:S01]  /*38a0*/  FADD.FTZ R35, R139, R48 ;  /* 0x000000308b237221 */ /* 0x000fe20000010000 */
[----:B------:R-:W-:-:S03]  /*38b0*/  F2FP.BF16.F32.PACK_AB R139, R24, R139 ;  /* 0x0000008b188b723e */ /* 0x000fc600000010ff */
[----:B------:R-:W-:-:S03]  /*38c0*/  FADD.FTZ R26, R24, R35 ;  /* 0x00000023181a7221 */ /* 0x000fc60000010000 */
[----:B------:R-:W4:Y:S01]  /*38d0*/  MUFU.EX2 R136, R136 ;  /* 0x0000008800887308 */ /* 0x000f220000000800 */
[----:B---3--:R-:W-:Y:S01]  /*38e0*/  FADD.FTZ R35, R133, R26 ;  /* 0x0000001a85237221 */ /* 0x008fe20000010000 */
[C---:B--2---:R-:W-:Y:S01]  /*38f0*/  FADD.FTZ R33, R13.reuse, R0 ;  /* 0x000000000d217221 */ /* 0x044fe20000010000 */
[----:B------:R-:W-:-:S05]  /*3900*/  F2FP.BF16.F32.PACK_AB R142, R13, R142 ;  /* 0x0000008e0d8e723e */ /* 0x000fca00000010ff */
[----:B------:R-:W2:Y:S01]  /*3910*/  MUFU.EX2 R135, R135 ;  /* 0x0000008700877308 */ /* 0x000ea20000000800 */
[C---:B-1----:R-:W-:Y:S01]  /*3920*/  FADD.FTZ R26, R30.reuse, R35 ;  /* 0x000000231e1a7221 */ /* 0x042fe20000010000 */
[----:B------:R-:W-:-:S06]  /*3930*/  F2FP.BF16.F32.PACK_AB R133, R30, R133 ;  /* 0x000000851e85723e */ /* 0x000fcc00000010ff */
[----:B------:R-:W1:Y:S01]  /*3940*/  MUFU.EX2 R11, R11 ;  /* 0x0000000b000b7308 */ /* 0x000e620000000800 */
[----:B----4-:R-:W-:-:S07]  /*3950*/  FADD.FTZ R0, R136, R33 ;  /* 0x0000002188007221 */ /* 0x010fce0000010000 */
        /* <DEDUP_REMOVED lines=51> */
[----:B---3--:R-:W-:Y:S01]  /*3c90*/  FADD.FTZ R33, R121, R4 ;  /* 0x0000000479217221 */ /* 0x008fe20000010000 */
[----:B------:R-:W-:-:S03]  /*3ca0*/  F2FP.BF16.F32.PACK_AB R121, R44, R121 ;  /* 0x000000792c79723e */ /* 0x000fc600000010ff */
[----:B------:R-:W-:-:S03]  /*3cb0*/  FADD.FTZ R4, R44, R33 ;  /* 0x000000212c047221 */ /* 0x000fc60000010000 */
        /* <DEDUP_REMOVED lines=13> */
[----:B------:R-:W1:Y:S01]  /*3d90*/  MUFU.EX2 R120, R55 ;  /* 0x0000003700787308 */ /* 0x000e620000000800 */
[C---:B---3--:R-:W-:Y:S01]  /*3da0*/  FADD.FTZ R4, R126.reuse, R21 ;  /* 0x000000157e047221 */ /* 0x048fe20000010000 */
[----:B------:R-:W-:Y:S01]  /*3db0*/  F2FP.BF16.F32.PACK_AB R126, R126, R93 ;  /* 0x0000005d7e7e723e */ /* 0x000fe200000010ff */
[----:B------:R-:W-:-:S05]  /*3dc0*/  IMAD.MOV.U32 R93, RZ, RZ, R119 ;  /* 0x000000ffff5d7224 */ /* 0x000fca00078e0077 */
[----:B------:R-:W3:Y:S01]  /*3dd0*/  MUFU.EX2 R97, R97 ;  /* 0x0000006100617308 */ /* 0x000ee20000000800 */
[----:B--2---:R-:W-:-:S07]  /*3de0*/  FADD.FTZ R11, R95, R4 ;  /* 0x000000045f0b7221 */ /* 0x004fce0000010000 */
[----:B------:R-:W2:Y:S01]  /*3df0*/  MUFU.EX2 R122, R43 ;  /* 0x0000002b007a7308 */ /* 0x000ea20000000800 */
[C---:B-1----:R-:W-:Y:S01]  /*3e00*/  FADD.FTZ R4, R120.reuse, R11 ;  /* 0x0000000b78047221 */ /* 0x042fe20000010000 */
[----:B------:R-:W-:Y:S01]  /*3e10*/  F2FP.BF16.F32.PACK_AB R120, R120, R95 ;  /* 0x0000005f7878723e */ /* 0x000fe200000010ff */
[----:B------:R-:W-:-:S05]  /*3e20*/  IMAD.MOV.U32 R95, RZ, RZ, R119 ;  /* 0x000000ffff5f7224 */ /* 0x000fca00078e0077 */
[----:B------:R-:W1:Y:S01]  /*3e30*/  MUFU.EX2 R34, R34 ;  /* 0x0000002200227308 */ /* 0x000e620000000800 */
[----:B---3--:R-:W-:-:S04]  /*3e40*/  FADD.FTZ R3, R97, R4 ;  /* 0x0000000461037221 */ /* 0x008fc80000010000 */
[C---:B--2---:R-:W-:Y:S01]  /*3e50*/  FADD.FTZ R3, R122.reuse, R3 ;  /* 0x000000037a037221 */ /* 0x044fe20000010000 */
[----:B------:R-:W-:Y:S01]  /*3e60*/  F2FP.BF16.F32.PACK_AB R122, R122, R97 ;  /* 0x000000617a7a723e */ /* 0x000fe200000010ff */
[----:B------:R-:W-:Y:S02]  /*3e70*/  IMAD.MOV.U32 R97, RZ, RZ, R119 ;  /* 0x000000ffff617224 */ /* 0x000fe400078e0077 */
[C---:B-1----:R-:W-:Y:S01]  /*3e80*/  FADD.FTZ R0, R34.reuse, R35 ;  /* 0x0000002322007221 */ /* 0x042fe20000010000 */
[----:B------:R-:W-:Y:S01]  /*3e90*/  F2FP.BF16.F32.PACK_AB R123, R34, R123 ;  /* 0x0000007b227b723e */ /* 0x000fe200000010ff */
[----:B------:R-:W-:Y:S06]  /*3ea0*/  @!P2 BRA `(.L_x_12034) ;  /* 0x0000002c00c8a947 */ /* 0x000fec0003800000 */
[----:B------:R-:W-:Y:S01]  /*3eb0*/  IMAD.MOV.U32 R5, RZ, RZ, R7 ;  /* 0x000000ffff057224 */ /* 0x000fe200078e0007 */
[----:B------:R-:W-:Y:S02]  /*3ec0*/  MOV R4, R31 ;  /* 0x0000001f00047202 */ /* 0x000fe40000000f00 */
        /* <DEDUP_REMOVED lines=23> */
.L_x_12043:
        /* <DEDUP_REMOVED lines=9> */
.L_x_12036:
[----:B------:R-:W-:Y:S01]  /*40d0*/  ULEA UR6, UR36, UR40, 0x3 ;  /* 0x0000002824067291 */ /* 0x000fe2000f8e183f */
[----:B------:R-:W-:-:S05]  /*40e0*/  IMAD.U32 R6, RZ, RZ, UR37 ;  /* 0x00000025ff067e24 */ /* 0x000fca000f8e00ff */
[----:B------:R-:W-:-:S04]  /*40f0*/  SHF.L.U32 R6, R6, 0x1f, RZ ;  /* 0x0000001f06067819 */ /* 0x000fc800000006ff */
[----:B------:R1:W2:Y:S01]  /*4100*/  SYNCS.PHASECHK.TRANS64.TRYWAIT P3, [UR6+0x16830], R6 ;  /* 0x01683006ff0075a7 */ /* 0x0002a20008060146 */
[----:B------:R-:W-:Y:S05]  /*4110*/  @!P0 BRA `(.L_x_12037) ;  /* 0x0000000000048947 */ /* 0x000fea0003800000 */
[----:B------:R-:W-:Y:S01]  /*4120*/  BPT.TRAP 0x1 ;  /* 0x000000040000795c */ /* 0x000fe20000300000 */
.L_x_12037:
[----:B--2---:R-:W-:Y:S05]  /*4130*/  @P3 BRA `(.L_x_12035) ;  /* 0x0000000000083947 */ /* 0x004fea0003800000 */
[----:B------:R-:W2:Y:S02]  /*4140*/  SYNCS.PHASECHK.TRANS64.TRYWAIT P3, [UR6+0x16830], R6 ;  /* 0x01683006ff0075a7 */ /* 0x000ea40008060146 */
[----:B--2---:R-:W-:Y:S05]  /*4150*/  @!P3 BRA `(.L_x_12038) ;  /* 0x00000090006cb947 */ /* 0x004fea0003800000 */
.L_x_12035:
        /* <DEDUP_REMOVED lines=25> */
.L_x_12040:
[----:B------:R-:W-:Y:S01]  /*42f0*/  ULEA UR6, UR28, UR40, 0x3 ;  /* 0x000000281c067291 */ /* 0x000fe2000f8e183f */
[----:B------:R-:W-:-:S05]  /*4300*/  IMAD.U32 R6, RZ, RZ, UR30 ;  /* 0x0000001eff067e24 */ /* 0x000fca000f8e00ff */
[----:B------:R-:W-:-:S04]  /*4310*/  SHF.L.U32 R6, R6, 0x1f, RZ ;  /* 0x0000001f06067819 */ /* 0x000fc800000006ff */
[----:B------:R1:W2:Y:S01]  /*4320*/  SYNCS.PHASECHK.TRANS64.TRYWAIT P2, [UR6+0x16850], R6 ;  /* 0x01685006ff0075a7 */ /* 0x0002a20008040146 */
[----:B------:R-:W-:Y:S05]  /*4330*/  @!P0 BRA `(.L_x_12041) ;  /* 0x0000000000048947 */ /* 0x000fea0003800000 */
[----:B------:R-:W-:Y:S01]  /*4340*/  BPT.TRAP 0x1 ;  /* 0x000000040000795c */ /* 0x000fe20000300000 */
.L_x_12041:
[----:B--2---:R-:W-:Y:S05]  /*4350*/  @P2 BRA `(.L_x_12039) ;  /* 0x0000000000082947 */ /* 0x004fea0003800000 */
[----:B------:R-:W2:Y:S02]  /*4360*/  SYNCS.PHASECHK.TRANS64.TRYWAIT P2, [UR6+0x16850], R6 ;  /* 0x01685006ff0075a7 */ /* 0x000ea40008040146 */
[----:B--2---:R-:W-:Y:S05]  /*4370*/  @!P2 BRA `(.L_x_12042) ;  /* 0x0000008c00fca947 */ /* 0x004fea0003800000 */
.L_x_12039:
[----:B------:R-:W-:Y:S01]  /*4380*/  UIADD3 UR6, UR40, 0x400, URZ ;  /* 0x0000040028067890 */ /* 0x000fe2000fffe03f */
[----:B------:R-:W-:Y:S01]  /*4390*/  WARPGROUP.ARRIVE ;  /* 0x00000000000079c5 */ /* 0x000fe20000000000 */
[----:B------:R-:W-:Y:S01]  /*43a0*/  UMOV UR7, 0x40000040 ;  /* 0x4000004000077882 */ /* 0x000fe20000000000 */
[----:B------:R-:W-:Y:S01]  /*43b0*/  UISETP.NE.U32.AND UP0, UPT, UR24, URZ, UPT ;  /* 0x0000003f1800728c */ /* 0x000fe2000bf05070 */
[----:B-12---:R-:W-:Y:S01]  /*43c0*/  FMUL.FTZ R6, R24, UR23 ;  /* 0x0000001718067c20 */ /* 0x006fe20008410000 */
[----:B------:R-:W-:Y:S01]  /*43d0*/  USHF.R.U32.HI UR6, URZ, 0x4, UR6 ;  /* 0x000000043f067899 */ /* 0x000fe20008011606 */
[----:B------:R-:W-:Y:S01]  /*43e0*/  FMUL.FTZ R24, R38, UR23 ;  /* 0x0000001726187c20 */ /* 0x000fe20008410000 */
[----:B------:R-:W-:Y:S01]  /*43f0*/  UISETP.NE.AND.EX UP0, UPT, UR25, URZ, UPT, UP0 ;  /* 0x0000003f1900728c */ /* 0x000fe2000bf05300 */
        /* <DEDUP_REMOVED lines=52> */
[----:B------:R-:W-:-:S06]  /*4740*/  UMOV UR30, UR37 ;  /* 0x00000025001e7c82 */ /* 0x000fcc0008000000 */
        /* <DEDUP_REMOVED lines=8> */
[----:B------:R-:W-:Y:S01]  /*47d0*/  HGMMA.64x64x16.F32.BF16 R88, R144, gdesc[UR4].tnspB, R88, gsb0 ;  /* 0x40e0000490587df0 */ /* 0x000fe20008001858 */
[----:B------:R-:W-:Y:S01]  /*47e0*/  UMOV UR6, 0xffffff80 ;  /* 0xffffff8000067882 */ /* 0x000fe20000000000 */
[----:B------:R-:W-:Y:S02]  /*47f0*/  USEL UR7, UR26, 0x1, UP0 ;  /* 0x000000011a077887 */ /* 0x000fe40008000000 */
[----:B------:R-:W-:-:S03]  /*4800*/  UIMAD UR6, UR29, UR6, 0x1 ;  /* 0x000000011d0674a4 */ /* 0x000fc6000f8e0206 */
[----:B------:R-:W5:Y:S01]  /*4810*/  MUFU.TANH R48, R48 ;  /* 0x0000003000307308 */ /* 0x000f620000002400 */
[----:B------:R-:W-:Y:S02]  /*4820*/  UISETP.GT.AND UP0, UPT, UR29, UR27, UPT ;  /* 0x0000001b1d00728c */ /* 0x000fe4000bf04270 */
[----:B------:R-:W-:Y:S02]  /*4830*/  UIADD3 UR6, UR42, UR6, URZ ;  /* 0x000000062a067290 */ /* 0x000fe4000fffe03f */
[----:B------:R-:W-:Y:S02]  /*4840*/  UIADD3 UR29, UR29, -0x1, URZ ;  /* 0xffffffff1d1d7890 */ /* 0x000fe4000fffe03f */
[----:B------:R-:W-:Y:S01]  /*4850*/  UIMAD UR6, UR7, UR22, UR6 ;  /* 0x00000016070672a4 */ /* 0x000fe2000f8e0206 */
[----:B------:R-:W5:Y:S02]  /*4860*/  MUFU.TANH R50, R50 ;  /* 0x0000003200327308 */ /* 0x000f640000002400 */
[----:B------:R-:W-:Y:S01]  /*4870*/  UMOV UR7, 0x40000040 ;  /* 0x4000004000077882 */ /* 0x000fe20000000000 */
[----:B------:R-:W-:-:S05]  /*4880*/  UIADD3 UR6, UR6, -UR21, URZ ;  /* 0x8000001506067290 */ /* 0x000fca000fffe03f */
[----:B------:R-:W5:Y:S01]  /*4890*/  MUFU.TANH R52, R52 ;  /* 0x0000003400347308 */ /* 0x000f620000002400 */
[----:B------:R-:W-:Y:S01]  /*48a0*/  IMAD.U32 R38, RZ, RZ, UR6 ;  /* 0x00000006ff267e24 */ /* 0x000fe2000f8e00ff */
[----:B------:R-:W-:-:S03]  /*48b0*/  UIADD3 UR6, UR10, 0x100, URZ ;  /* 0x000001000a067890 */ /* 0x000fc6000fffe03f */
[----:B------:R-:W-:-:S03]  /*48c0*/  IMAD R39, R17, -0x2, R38 ;  /* 0xfffffffe11277824 */ /* 0x000fc600078e0226 */
[----:B------:R-:W5:Y:S01]  /*48d0*/  MUFU.TANH R54, R54 ;  /* 0x0000003600367308 */ /* 0x000f620000002400 */
[----:B------:R-:W-:-:S05]  /*48e0*/  IMAD.IADD R38, R18, 0x1, R39 ;  /* 0x0000000112267824 */ /* 0x000fca00078e0227 */
[C---:B------:R-:W-:Y:S02]  /*48f0*/  ISETP.GT.AND P2, PT, R38.reuse, RZ, PT ;  /* 0x000000ff2600720c */ /* 0x040fe40003f44270 */
[----:B------:R-:W-:Y:S01]  /*4900*/  ISETP.GT.AND P3, PT, R38, 0x1, PT ;  /* 0x000000012600780c */ /* 0x000fe20003f64270 */
[----:B------:R-:W5:Y:S01]  /*4910*/  MUFU.TANH R56, R56 ;  /* 0x0000003800387308 */ /* 0x000f620000002400 */
[----:B-1----:R-:W-:Y:S02]  /*4920*/  FSEL R39, R6, -INF , P2 ;  /* 0xff80000006277808 */ /* 0x002fe40001000000 */
[C---:B------:R-:W-:Y:S02]  /*4930*/  ISETP.GT.AND P2, PT, R38.reuse, 0x8, PT ;  /* 0x000000082600780c */ /* 0x040fe40003f44270 */
[----:B--2---:R-:W-:Y:S02]  /*4940*/  FSEL R9, R9, -INF , P3 ;  /* 0xff80000009097808 */ /* 0x004fe40001800000 */
[----:B------:R-:W-:Y:S01]  /*4950*/  FMNMX.FTZ R58, R39, R4, !PT ;  /* 0x00000004273a7209 */ /* 0x000fe20007810000 */
[----:B------:R1:W-:Y:S01]  /*4960*/  MUFU.TANH R6, R60 ;  /* 0x0000003c00067308 */ /* 0x0003e20000002400 */
[----:B------:R-:W-:-:S02]  /*4970*/  ISETP.GT.AND P3, PT, R38, 0x9, PT ;  /* 0x000000092600780c */ /* 0x000fc40003f64270 */
[----:B---3--:R-:W-:Y:S02]  /*4980*/  FSEL R41, R10, -INF , P2 ;  /* 0xff8000000a297808 */ /* 0x008fe40001000000 */
[----:B------:R-:W-:Y:S02]  /*4990*/  FMNMX.FTZ R58, R9, R58, !PT ;  /* 0x0000003a093a7209 */ /* 0x000fe40007810000 */
[C---:B------:R-:W-:Y:S01]  /*49a0*/  ISETP.GT.AND P2, PT, R38.reuse, 0x10, PT ;  /* 0x000000102600780c */ /* 0x040fe20003f44270 */
[----:B------:R2:W3:Y:S01]  /*49b0*/  MUFU.TANH R10, R61 ;  /* 0x0000003d000a7308 */ /* 0x0004e20000002400 */
[----:B----4-:R-:W-:Y:S02]  /*49c0*/  FSEL R13, R13, -INF , P3 ;  /* 0xff8000000d0d7808 */ /* 0x010fe40001800000 */
[----:B------:R-:W-:Y:S02]  /*49d0*/  FMNMX.FTZ R58, R41, R58, !PT ;  /* 0x0000003a293a7209 */ /* 0x000fe40007810000 */
[----:B------:R-:W-:-:S02]  /*49e0*/  ISETP.GT.AND P3, PT, R38, 0x11, PT ;  /* 0x000000112600780c */ /* 0x000fc40003f64270 */
[----:B-----5:R-:W-:Y:S01]  /*49f0*/  FSEL R15, R15, -INF , P2 ;  /* 0xff8000000f0f7808 */ /* 0x020fe20001000000 */
[----:B------:R-:W-:Y:S01]  /*4a00*/  MUFU.TANH R76, R76 ;  /* 0x0000004c004c7308 */ /* 0x000fe20000002400 */
[----:B------:R-:W-:Y:S02]  /*4a10*/  FMNMX.FTZ R58, R13, R58, !PT ;  /* 0x0000003a0d3a7209 */ /* 0x000fe40007810000 */
[C---:B------:R-:W-:Y:S02]  /*4a20*/  ISETP.GT.AND P2, PT, R38.reuse, 0x18, PT ;  /* 0x000000182600780c */ /* 0x040fe40003f44270 */
[----:B------:R-:W-:Y:S02]  /*4a30*/  FSEL R19, R19, -INF , P3 ;  /* 0xff80000013137808 */ /* 0x000fe40001800000 */
[----:B-1----:R-:W-:Y:S01]  /*4a40*/  FMNMX.FTZ R60, R15, R58, !PT ;  /* 0x0000003a0f3c7209 */ /* 0x002fe20007810000 */
[----:B------:R-:W-:Y:S01]  /*4a50*/  FMUL.FTZ R58, R65, UR23 ;  /* 0x00000017413a7c20 */ /* 0x000fe20008410000 */
[----:B------:R-:W-:Y:S01]  /*4a60*/  ISETP.GT.AND P3, PT, R38, 0x19, PT ;  /* 0x000000192600780c */ /* 0x000fe20003f64270 */
[----:B------:R-:W-:Y:S01]  /*4a70*/  MUFU.TANH R80, R80 ;  /* 0x0000005000507308 */ /* 0x000fe20000002400 */
[----:B------:R-:W-:-:S02]  /*4a80*/  FSEL R21, R21, -INF , P2 ;  /* 0xff80000015157808 */ /* 0x000fc40001000000 */
[----:B------:R-:W-:Y:S01]  /*4a90*/  FMNMX.FTZ R60, R19, R60, !PT ;  /* 0x0000003c133c7209 */ /* 0x000fe20007810000 */
[----:B------:R-:W-:Y:S02]  /*4aa0*/  WARPGROUP.DEPBAR.LE gsb0, 0x0 ;  /* 0x00008000000079c5 */ /* 0x000fe40000010000 */
[----:B------:R-:W-:Y:S01]  /*4ab0*/  WARPGROUP.ARRIVE ;  /* 0x00000000000079c5 */ /* 0x000fe20000000000 */
[----:B------:R-:W-:Y:S01]  /*4ac0*/  ISETP.GT.AND P2, PT, R38, 0x20, PT ;  /* 0x000000202600780c */ /* 0x000fe20003f44270 */
[----:B------:R-:W1:Y:S01]  /*4ad0*/  MUFU.TANH R58, R58 ;  /* 0x0000003a003a7308 */ /* 0x000e620000002400 */
[----:B------:R-:W-:Y:S01]  /*4ae0*/  FSEL R43, R28, -INF , P3 ;  /* 0xff8000001c2b7808 */ /* 0x000fe20001800000 */
[----:B------:R-:W-:Y:S01]  /*4af0*/  FMUL.FTZ R28, R68, UR23 ;  /* 0x00000017441c7c20 */ /* 0x000fe20008410000 */
[----:B------:R-:W-:Y:S01]  /*4b00*/  FMNMX.FTZ R60, R21, R60, !PT ;  /* 0x0000003c153c7209 */ /* 0x000fe20007810000 */
[----:B------:R-:W-:Y:S01]  /*4b10*/  HGMMA.64x64x16.F32.BF16 R88, R140, gdesc[UR4].tnspB, R88, gsb0 ;  /* 0x40e000048c587df0 */ /* 0x000fe20008001858 */
[----:B------:R-:W-:Y:S01]  /*4b20*/  ISETP.GT.AND P3, PT, R38, 0x21, PT ;  /* 0x000000212600780c */ /* 0x000fe20003f64270 */
[----:B------:R-:W-:Y:S01]  /*4b30*/  FMUL.FTZ R145, R72, UR23 ;  /* 0x0000001748917c20 */ /* 0x000fe20008410000 */
[----:B------:R-:W-:Y:S01]  /*4b40*/  FSEL R45, R31, -INF , P2 ;  /* 0xff8000001f2d7808 */ /* 0x000fe20001000000 */
[----:B------:R-:W-:Y:S01]  /*4b50*/  MUFU.TANH R28, R28 ;  /* 0x0000001c001c7308 */ /* 0x000fe20000002400 */
[----:B------:R-:W-:Y:S01]  /*4b60*/  FMNMX.FTZ R60, R43, R60, !PT ;  /* 0x0000003c2b3c7209 */ /* 0x000fe20007810000 */
[----:B------:R-:W-:Y:S01]  /*4b70*/  FMUL.FTZ R147, R73, UR23 ;  /* 0x0000001749937c20 */ /* 0x000fe20008410000 */
[----:B------:R-:W-:Y:S01]  /*4b80*/  ISETP.GT.AND P2, PT, R38, 0x28, PT ;  /* 0x000000282600780c */ /* 0x000fe20003f44270 */
[----:B------:R-:W-:Y:S01]  /*4b90*/  UIADD3 UR6, UR10, 0x180, URZ ;  /* 0x000001800a067890 */ /* 0x000fe2000fffe03f */
[----:B------:R-:W-:Y:S01]  /*4ba0*/  FSEL R47, R40, -INF , P3 ;  /* 0xff800000282f7808 */ /* 0x000fe20001800000 */
[----:B------:R-:W-:Y:S01]  /*4bb0*/  UMOV UR7, 0x40000040 ;  /* 0x4000004000077882 */ /* 0x000fe20000000000 */
[----:B------:R-:W-:Y:S01]  /*4bc0*/  FMNMX.FTZ R60, R45, R60, !PT ;  /* 0x0000003c2d3c7209 */ /* 0x000fe20007810000 */
[----:B------:R-:W-:Y:S01]  /*4bd0*/  MUFU.TANH R145, R145 ;  /* 0x0000009100917308 */ /* 0x000fe20000002400 */
        /* <DEDUP_REMOVED lines=8> */
[----:B------:R-:W-:Y:S01]  /*4c60*/  FSEL R51, R44, -INF , P3 ;  /* 0xff8000002c337808 */ /* 0x000fe20001800000 */
[----:B------:R-:W-:Y:S01]  /*4c70*/  FMUL.FTZ R44, R70, UR23 ;  /* 0x00000017462c7c20 */ /* 0x000fe20008410000 */
[----:B------:R-:W-:-:S02]  /*4c80*/  FMNMX.FTZ R60, R49, R60, !PT ;  /* 0x0000003c313c7209 */ /* 0x000fc40007810000 */
[----:B------:R-:W-:Y:S02]  /*4c90*/  ISETP.GT.AND P3, PT, R38, 0x31, PT ;  /* 0x000000312600780c */ /* 0x000fe40003f64270 */
[----:B------:R-:W-:Y:S01]  /*4ca0*/  FSEL R53, R46, -INF , P2 ;  /* 0xff8000002e357808 */ /* 0x000fe20001000000 */
[----:B------:R-:W-:Y:S01]  /*4cb0*/  MUFU.TANH R31, R31 ;  /* 0x0000001f001f7308 */ /* 0x000fe20000002400 */
[----:B------:R-:W-:Y:S01]  /*4cc0*/  FMNMX.FTZ R60, R51, R60, !PT ;  /* 0x0000003c333c7209 */ /* 0x000fe20007810000 */
[----:B------:R-:W-:Y:S01]  /*4cd0*/  FMUL.FTZ R46, R71, UR23 ;  /* 0x00000017472e7c20 */ /* 0x000fe20008410000 */
[----:B------:R-:W-:Y:S02]  /*4ce0*/  ISETP.GT.AND P2, PT, R38, 0x38, PT ;  /* 0x000000382600780c */ /* 0x000fe40003f44270 */
        /* <DEDUP_REMOVED lines=8> */
[----:B------:R-:W-:Y:S01]  /*4d70*/  ISETP.GT.AND P2, PT, R38, 0x40, PT ;  /* 0x000000402600780c */ /* 0x000fe20003f44270 */
[----:B------:R-:W-:Y:S01]  /*4d80*/  MUFU.TANH R7, R7 ;  /* 0x0000000700077308 */ /* 0x000fe20000002400 */
[----:B------:R-:W-:Y:S01]  /*4d90*/  FSEL R57, R52, -INF , P3 ;  /* 0xff80000034397808 */ /* 0x000fe20001800000 */
[----:B------:R-:W-:Y:S01]  /*4da0*/  FMUL.FTZ R52, R78, UR23 ;  /* 0x000000174e347c20 */ /* 0x000fe20008410000 */
[----:B------:R-:W-:Y:S02]  /*4db0*/  FMNMX.FTZ R60, R59, R60, !PT ;  /* 0x0000003c3b3c7209 */ /* 0x000fe40007810000 */
[----:B------:R-:W-:-:S02]  /*4dc0*/  ISETP.GT.AND P3, PT, R38, 0x41, PT ;  /* 0x000000412600780c */ /* 0x000fc40003f64270 */
[----:B--2---:R-:W-:Y:S01]  /*4dd0*/  FSEL R61, R54, -INF , P2 ;  /* 0xff800000363d7808 */ /* 0x004fe20001000000 */
        /* <DEDUP_REMOVED lines=9> */
[----:B------:R-:W-:Y:S02]  /*4e70*/  FMNMX.FTZ R60, R65, R60, !PT ;  /* 0x0000003c413c7209 */ /* 0x000fe40007810000 */
[----:B---3--:R-:W-:Y:S01]  /*4e80*/  FSEL R73, R10, -INF , P3 ;  /* 0xff8000000a497808 */ /* 0x008fe20001800000 */
[----:B------:R-:W-:Y:S01]  /*4e90*/  FMUL.FTZ R10, R85, UR23 ;  /* 0x00000017550a7c20 */ /* 0x000fe20008410000 */
[----:B------:R-:W-:Y:S01]  /*4ea0*/  ISETP.GT.AND P3, PT, R38, 0x51, PT ;  /* 0x000000512600780c */ /* 0x000fe20003f64270 */
[----:B------:R-:W-:Y:S03]  /*4eb0*/  MUFU.TANH R12, R12 ;  /* 0x0000000c000c7308 */ /* 0x000fe60000002400 */
[----:B-1----:R-:W-:Y:S01]  /*4ec0*/  FSEL R77, R58, -INF , P3 ;  /* 0xff8000003a4d7808 */ /* 0x002fe20001800000 */
[----:B------:R-:W-:Y:S01]  /*4ed0*/  FMUL.FTZ R58, R83, UR23 ;  /* 0x00000017533a7c20 */ /* 0x000fe20008410000 */
[----:B------:R-:W-:-:S03]  /*4ee0*/  ISETP.GT.AND P3, PT, R38, 0x59, PT ;  /* 0x000000592600780c */ /* 0x000fc60003f64270 */
[----:B------:R-:W-:Y:S01]  /*4ef0*/  MUFU.TANH R14, R14 ;  /* 0x0000000e000e7308 */ /* 0x000fe20000002400 */
[----:B------:R-:W-:Y:S02]  /*4f00*/  WARPGROUP.DEPBAR.LE gsb0, 0x0 ;  /* 0x00008000000079c5 */ /* 0x000fe40000010000 */
[----:B------:R-:W-:Y:S01]  /*4f10*/  FMUL.FTZ R141, R64, UR23 ;  /* 0x00000017408d7c20 */ /* 0x000fe20008410000 */
[----:B------:R-:W-:Y:S01]  /*4f20*/  FMUL.FTZ R143, R69, UR23 ;  /* 0x00000017458f7c20 */ /* 0x000fe20008410000 */
[----:B------:R-:W-:Y:S01]  /*4f30*/  FSEL R69, R6, -INF , P2 ;  /* 0xff80000006457808 */ /* 0x000fe20001000000 */
[----:B------:R-:W-:Y:S01]  /*4f40*/  WARPGROUP.ARRIVE ;  /* 0x00000000000079c5 */ /* 0x000fe20000000000 */
[----:B------:R-:W-:Y:S01]  /*4f50*/  ISETP.GT.AND P2, PT, R38, 0x50, PT ;  /* 0x000000502600780c */ /* 0x000fe20003f44270 */
[----:B------:R-:W-:Y:S01]  /*4f60*/  FMUL.FTZ R6, R81, UR23 ;  /* 0x0000001751067c20 */ /* 0x000fe20008410000 */
[----:B------:R-:W1:Y:S01]  /*4f70*/  MUFU.TANH R141, R141 ;  /* 0x0000008d008d7308 */ /* 0x000e620000002400 */
[----:B------:R-:W-:Y:S01]  /*4f80*/  FMNMX.FTZ R60, R69, R60, !PT ;  /* 0x0000003c453c7209 */ /* 0x000fe20007810000 */
[----:B------:R-:W-:Y:S01]  /*4f90*/  FMUL.FTZ R64, R87, UR23 ;  /* 0x0000001757407c20 */ /* 0x000fe20008410000 */
[----:B------:R-:W-:Y:S01]  /*4fa0*/  HGMMA.64x64x16.F32.BF16 R88, R136, gdesc[UR4].tnspB, R88, gsb0 ;  /* 0x40e0000488587df0 */ /* 0x000fe20008001858 */
[----:B------:R-:W-:Y:S01]  /*4fb0*/  UIADD3 UR6, UR10, 0x200, URZ ;  /* 0x000002000a067890 */ /* 0x000fe2000fffe03f */
[----:B------:R-:W-:Y:S01]  /*4fc0*/  FMNMX.FTZ R60, R73, R60, !PT ;  /* 0x0000003c493c7209 */ /* 0x000fe20007810000 */
[----:B------:R-:W-:-:S02]  /*4fd0*/  UMOV UR7, 0x40000040 ;  /* 0x4000004000077882 */ /* 0x000fc40000000000 */
[----:B------:R-:W2:Y:S08]  /*4fe0*/  MUFU.TANH R143, R143 ;  /* 0x0000008f008f7308 */ /* 0x000eb00000002400 */
[----:B------:R3:W4:Y:S01]  /*4ff0*/  MUFU.TANH R151, R6 ;  /* 0x0000000600977308 */ /* 0x0007220000002400 */
[----:B-1----:R-:W-:Y:S02]  /*5000*/  FSEL R141, R141, -INF , P2 ;  /* 0xff8000008d8d7808 */ /* 0x002fe40001000000 */
[----:B------:R-:W-:-:S02]  /*5010*/  ISETP.GT.AND P2, PT, R38, 0x58, PT ;  /* 0x000000582600780c */ /* 0x000fc40003f44270 */
[----:B------:R-:W-:Y:S02]  /*5020*/  FMNMX.FTZ R60, R141, R60, !PT ;  /* 0x0000003c8d3c7209 */ /* 0x000fe40007810000 */
[----:B------:R-:W-:Y:S01]  /*5030*/  FSEL R81, R28, -INF , P2 ;  /* 0xff8000001c517808 */ /* 0x000fe20001000000 */
[----:B------:R-:W-:Y:S01]  /*5040*/  MUFU.TANH R20, R20 ;  /* 0x0000001400147308 */ /* 0x000fe20000002400 */
[----:B------:R-:W-:Y:S01]  /*5050*/  FMNMX.FTZ R60, R77, R60, !PT ;  /* 0x0000003c4d3c7209 */ /* 0x000fe20007810000 */
[----:B---3--:R-:W-:Y:S01]  /*5060*/  FMUL.FTZ R6, R62, UR23 ;  /* 0x000000173e067c20 */ /* 0x008fe20008410000 */
[----:B------:R-:W-:Y:S01]  /*5070*/  ISETP.GT.AND P2, PT, R38, 0x60, PT ;  /* 0x000000602600780c */ /* 0x000fe20003f44270 */
[----:B------:R-:W-:Y:S01]  /*5080*/  FMUL.FTZ R62, R86, UR23 ;  /* 0x00000017563e7c20 */ /* 0x000fe20008410000 */
[----:B--2---:R-:W-:Y:S02]  /*5090*/  FSEL R143, R143, -INF , P3 ;  /* 0xff8000008f8f7808 */ /* 0x004fe40001800000 */
[----:B------:R-:W-:Y:S01]  /*50a0*/  FMNMX.FTZ R60, R81, R60, !PT ;  /* 0x0000003c513c7209 */ /* 0x000fe20007810000 */
[----:B------:R1:W2:Y:S01]  /*50b0*/  MUFU.TANH R28, R10 ;  /* 0x0000000a001c7308 */ /* 0x0002a20000002400 */
[----:B------:R-:W-:-:S02]  /*50c0*/  ISETP.GT.AND P3, PT, R38, 0x61, PT ;  /* 0x000000612600780c */ /* 0x000fc40003f64270 */
[----:B------:R-:W-:Y:S02]  /*50d0*/  FSEL R145, R145, -INF , P2 ;  /* 0xff80000091917808 */ /* 0x000fe40001000000 */
[----:B------:R-:W-:Y:S02]  /*50e0*/  FMNMX.FTZ R60, R143, R60, !PT ;  /* 0x0000003c8f3c7209 */ /* 0x000fe40007810000 */
[C---:B------:R-:W-:Y:S01]  /*50f0*/  ISETP.GT.AND P2, PT, R38.reuse, 0x68, PT ;  /* 0x000000682600780c */ /* 0x040fe20003f44270 */
[----:B------:R-:W3:Y:S01]  /*5100*/  MUFU.TANH R24, R24 ;  /* 0x0000001800187308 */ /* 0x000ee20000002400 */
[----:B------:R-:W-:Y:S01]  /*5110*/  FSEL R147, R147, -INF , P3 ;  /* 0xff80000093937808 */ /* 0x000fe20001800000 */
[----:B-1----:R-:W-:Y:S01]  /*5120*/  FMUL.FTZ R10, R63, UR23 ;  /* 0x000000173f0a7c20 */ /* 0x002fe20008410000 */
[----:B------:R-:W-:Y:S02]  /*5130*/  FMNMX.FTZ R60, R145, R60, !PT ;  /* 0x0000003c913c7209 */ /* 0x000fe40007810000 */
[----:B------:R-:W-:-:S02]  /*5140*/  ISETP.GT.AND P3, PT, R38, 0x69, PT ;  /* 0x000000692600780c */ /* 0x000fc40003f64270 */
[----:B------:R-:W-:Y:S01]  /*5150*/  FSEL R85, R76, -INF , P2 ;  /* 0xff8000004c557808 */ /* 0x000fe20001000000 */
[----:B------:R-:W1:Y:S01]  /*5160*/  MUFU.TANH R25, R25 ;  /* 0x0000001900197308 */ /* 0x000e620000002400 */
[----:B------:R-:W-:Y:S02]  /*5170*/  FMNMX.FTZ R60, R147, R60, !PT ;  /* 0x0000003c933c7209 */ /* 0x000fe40007810000 */
[C---:B------:R-:W-:Y:S02]  /*5180*/  ISETP.GT.AND P2, PT, R38.reuse, 0x70, PT ;  /* 0x000000702600780c */ /* 0x040fe40003f44270 */
        /* <DEDUP_REMOVED lines=11> */
[----:B------:R-:W-:Y:S01]  /*5240*/  FSEL R155, R84, -INF , P2 ;  /* 0xff800000549b7808 */ /* 0x000fe20001000000 */
[----:B------:R-:W4:Y:S01]  /*5250*/  MUFU.TANH R29, R29 ;  /* 0x0000001d001d7308 */ /* 0x000f220000002400 */
[----:B------:R-:W-:Y:S02]  /*5260*/  FMNMX.FTZ R60, R151, R60, !PT ;  /* 0x0000003c973c7209 */ /* 0x000fe40007810000 */
[----:B--2---:R-:W-:Y:S02]  /*5270*/  FSEL R63, R28, -INF , P3 ;  /* 0xff8000001c3f7808 */ /* 0x004fe40001800000 */
[----:B------:R-:W-:Y:S01]  /*5280*/  FMNMX.FTZ R60, R155, R60, !PT ;  /* 0x0000003c9b3c7209 */ /* 0x000fe20007810000 */
[----:B------:R-:W2:Y:S01]  /*5290*/  LDC R28, c[0x0][0x988] ;  /* 0x00026200ff1c7b82 */ /* 0x000ea20000000800 */
[----:B------:R-:W-:Y:S01]  /*52a0*/  IADD3 R38, R38, 0x8, RZ ;  /* 0x0000000826267810 */ /* 0x000fe20007ffe0ff */
[----:B------:R-:W4:Y:S01]  /*52b0*/  MUFU.TANH R30, R30 ;  /* 0x0000001e001e7308 */ /* 0x000f220000002400 */
[----:B------:R-:W-:Y:S01]  /*52c0*/  FMNMX.FTZ R60, R63, R60, !PT ;  /* 0x0000003c3f3c7209 */ /* 0x000fe20007810000 */
[----:B------:R-:W-:-:S02]  /*52d0*/  WARPGROUP.DEPBAR.LE gsb0, 0x0 ;  /* 0x00008000000079c5 */ /* 0x000fc40000010000 */
[----:B------:R-:W-:Y:S01]  /*52e0*/  WARPGROUP.ARRIVE ;  /* 0x00000000000079c5 */ /* 0x000fe20000000000 */
[C---:B------:R-:W-:Y:S01]  /*52f0*/  ISETP.GT.AND P4, PT, R38.reuse, RZ, PT ;  /* 0x000000ff2600720c */ /* 0x040fe20003f84270 */
[----:B------:R-:W3:Y:S01]  /*5300*/  SHFL.BFLY PT, R31, R60, 0x2, 0x1f ;  /* 0x0c401f003c1f7f89 */ /* 0x000ee200000e0000 */
[----:B------:R-:W-:Y:S01]  /*5310*/  ISETP.GT.AND P3, PT, R38, 0x1, PT ;  /* 0x000000012600780c */ /* 0x000fe20003f64270 */
[----:B------:R-:W4:Y:S02]  /*5320*/  MUFU.TANH R32, R32 ;  /* 0x0000002000207308 */ /* 0x000f240000002400 */
[----:B------:R-:W-:Y:S01]  /*5330*/  HGMMA.64x64x16.F32.BF16 R88, R132, gdesc[UR4].tnspB, R88, gsb0 ;  /* 0x40e0000484587df0 */ /* 0x000fe20008001858 */
[----:B------:R-:W-:Y:S01]  /*5340*/  UIADD3 UR6, UR10, 0x280, URZ ;  /* 0x000002800a067890 */ /* 0x000fe2000fffe03f */
[----:B------:R-:W-:-:S04]  /*5350*/  UMOV UR7, 0x40000040 ;  /* 0x4000004000077882 */ /* 0x000fc80000000000 */
[----:B------:R-:W4:Y:S08]  /*5360*/  MUFU.TANH R33, R33 ;  /* 0x0000002100217308 */ /* 0x000f300000002400 */
[----:B------:R-:W4:Y:S01]  /*5370*/  MUFU.TANH R34, R34 ;  /* 0x0000002200227308 */ /* 0x000f220000002400 */
[----:B---3--:R-:W-:-:S07]  /*5380*/  FMNMX.FTZ R60, R60, R31, !PT ;  /* 0x0000001f3c3c7209 */ /* 0x008fce0007810000 */
[----:B------:R-:W3:Y:S01]  /*5390*/  MUFU.TANH R35, R35 ;  /* 0x0000002300237308 */ /* 0x000ee20000002400 */
[----:B------:R-:W1:Y:S07]  /*53a0*/  SHFL.BFLY PT, R31, R60, 0x1, 0x1f ;  /* 0x0c201f003c1f7f89 */ /* 0x000e6e00000e0000 */
[----:B------:R-:W3:Y:S08]  /*53b0*/  MUFU.TANH R36, R36 ;  /* 0x0000002400247308 */ /* 0x000ef00000002400 */
[----:B------:R-:W3:Y:S08]  /*53c0*/  MUFU.TANH R37, R37 ;  /* 0x0000002500257308 */ /* 0x000ef00000002400 */
[----:B------:R-:W3:Y:S01]  /*53d0*/  MUFU.TANH R6, R6 ;  /* 0x0000000600067308 */ /* 0x000ee20000002400 */
[----:B-1----:R-:W-:-:S04]  /*53e0*/  FMNMX.FTZ R31, R60, R31, !PT ;  /* 0x0000001f3c1f7209 */ /* 0x002fc80007810000 */
[C---:B------:R-:W-:Y:S01]  /*53f0*/  FSETP.NEU.FTZ.AND P2, PT, R31.reuse, -INF , PT ;  /* 0xff8000001f00780b */ /* 0x040fe20003f5d000 */
[----:B--2---:R-:W-:Y:S02]  /*5400*/  FMUL.FTZ R60, R31, R28 ;  /* 0x0000001c1f3c7220 */ /* 0x004fe40000410000 */
[----:B------:R-:W1:Y:S03]  /*5410*/  MUFU.TANH R10, R10 ;  /* 0x0000000a000a7308 */ /* 0x000e660000002400 */
[----:B------:R-:W-:-:S05]  /*5420*/  FSEL R60, R60, RZ, P2 ;  /* 0x000000ff3c3c7208 */ /* 0x000fca0001000000 */
[----:B------:R-:W2:Y:S01]  /*5430*/  MUFU.TANH R40, R40 ;  /* 0x0000002800287308 */ /* 0x000ea20000002400 */
[-CC-:B------:R-:W-:Y:S01]  /*5440*/  FFMA.FTZ R148, R39, R28.reuse, -R60.reuse ;  /* 0x0000001c27947223 */ /* 0x180fe2000001083c */
[----:B------:R-:W-:Y:S01]  /*5450*/  FSEL R39, R7, -INF , P4 ;  /* 0xff80000007277808 */ /* 0x000fe20002000000 */
[-CC-:B------:R-:W-:Y:S01]  /*5460*/  FFMA.FTZ R150, R41, R28.reuse, -R60.reuse ;  /* 0x0000001c29967223 */ /* 0x180fe2000001083c */
[----:B------:R-:W-:Y:S01]  /*5470*/  FSEL R41, R8, -INF , P3 ;  /* 0xff80000008297808 */ /* 0x000fe20001800000 */
[-CC-:B------:R-:W-:Y:S01]  /*5480*/  FFMA.FTZ R144, R15, R28.reuse, -R60.reuse ;  /* 0x0000001c0f907223 */ /* 0x180fe2000001083c */
[C---:B------:R-:W-:Y:S01]  /*5490*/  ISETP.GT.AND P4, PT, R38.reuse, 0x8, PT ;  /* 0x000000082600780c */ /* 0x040fe20003f84270 */
[-CC-:B------:R-:W-:Y:S01]  /*54a0*/  FFMA.FTZ R15, R19, R28.reuse, -R60.reuse ;  /* 0x0000001c130f7223 */ /* 0x180fe2000001083c */
[----:B------:R-:W-:Y:S01]  /*54b0*/  FMNMX.FTZ R8, R39, R5, !PT ;  /* 0x0000000527087209 */ /* 0x000fe20007810000 */
[-CC-:B------:R-:W-:Y:S01]  /*54c0*/  FFMA.FTZ R146, R21, R28.reuse, -R60.reuse ;  /* 0x0000001c15927223 */ /* 0x180fe2000001083c */
[----:B------:R-:W-:Y:S01]  /*54d0*/  ISETP.GT.AND P3, PT, R38, 0x9, PT ;  /* 0x000000092600780c */ /* 0x000fe20003f64270 */
[-CC-:B------:R-:W-:Y:S01]  /*54e0*/  FFMA.FTZ R21, R43, R28.reuse, -R60.reuse ;  /* 0x0000001c2b157223 */ /* 0x180fe2000001083c */
[----:B------:R-:W-:Y:S01]  /*54f0*/  FSEL R11, R11, -INF , P4 ;  /* 0xff8000000b0b7808 */ /* 0x000fe20002000000 */
[----:B------:R-:W-:Y:S01]  /*5500*/  FFMA.FTZ R140, R45, R28, -R60 ;  /* 0x0000001c2d8c7223 */ /* 0x000fe2000001083c */
[----:B------:R-:W-:Y:S01]  /*5510*/  FMNMX.FTZ R8, R41, R8, !PT ;  /* 0x0000000829087209 */ /* 0x000fe20007810000 */
[----:B------:R-:W-:-:S02]  /*5520*/  WARPGROUP.DEPBAR.LE gsb0, 0x0 ;  /* 0x00008000000079c5 */ /* 0x000fc40000010000 */
[----:B------:R-:W-:Y:S01]  /*5530*/  ISETP.GT.AND P4, PT, R38, 0x10, PT ;  /* 0x000000102600780c */ /* 0x000fe20003f84270 */
[----:B------:R-:W-:Y:S01]  /*5540*/  WARPGROUP.ARRIVE ;  /* 0x00000000000079c5 */ /* 0x000fe20000000000 */
[----:B------:R-:W-:Y:S01]  /*5550*/  FSEL R67, R12, -INF , P3 ;  /* 0xff8000000c437808 */ /* 0x000fe20001800000 */
[--C-:B------:R-:W-:Y:S01]  /*5560*/  FFMA.FTZ R142, R49, R28, -R60.reuse ;  /* 0x0000001c318e7223 */ /* 0x100fe2000001083c */
[----:B------:R-:W-:Y:S01]  /*5570*/  FMNMX.FTZ R8, R11, R8, !PT ;  /* 0x000000080b087209 */ /* 0x000fe20007810000 */
[----:B------:R-:W2:Y:S01]  /*5580*/  MUFU.TANH R42, R42 ;  /* 0x0000002a002a7308 */ /* 0x000ea20000002400 */
[----:B------:R-:W-:Y:S01]  /*5590*/  ISETP.GT.AND P3, PT, R38, 0x11, PT ;  /* 0x000000112600780c */ /* 0x000fe20003f64270 */
[----:B------:R-:W-:Y:S01]  /*55a0*/  HGMMA.64x64x16.F32.BF16 R88, R128, gdesc[UR4].tnspB, R88, gsb0 ;  /* 0x40e0000480587df0 */ /* 0x000fe20008001858 */
[----:B------:R-:W-:Y:S01]  /*55b0*/  FSEL R19, R14, -INF , P4 ;  /* 0xff8000000e137808 */ /* 0x000fe20002000000 */
[--C-:B------:R-:W-:Y:S01]  /*55c0*/  FFMA.FTZ R136, R53, R28, -R60.reuse ;  /* 0x0000001c35887223 */ /* 0x100fe2000001083c */
[----:B------:R-:W-:Y:S01]  /*55d0*/  FMNMX.FTZ R8, R67, R8, !PT ;  /* 0x0000000843087209 */ /* 0x000fe20007810000 */
[--C-:B------:R-:W-:Y:S01]  /*55e0*/  FFMA.FTZ R138, R59, R28, -R60.reuse ;  /* 0x0000001c3b8a7223 */ /* 0x100fe2000001083c */
[----:B------:R-:W-:Y:S01]  /*55f0*/  ISETP.GT.AND P4, PT, R38, 0x18, PT ;  /* 0x000000182600780c */ /* 0x000fe20003f84270 */
[----:B------:R-:W2:Y:S01]  /*5600*/  MUFU.TANH R44, R44 ;  /* 0x0000002c002c7308 */ /* 0x000ea20000002400 */
[----:B------:R-:W-:Y:S01]  /*5610*/  FSEL R71, R20, -INF , P3 ;  /* 0xff80000014477808 */ /* 0x000fe20001800000 */
[----:B------:R-:W-:Y:S01]  /*5620*/  UIADD3 UR6, UR10, 0x300, URZ ;  /* 0x000003000a067890 */ /* 0x000fe2000fffe03f */
[----:B------:R-:W-:Y:S01]  /*5630*/  FMNMX.FTZ R8, R19, R8, !PT ;  /* 0x0000000813087209 */ /* 0x000fe20007810000 */
[----:B------:R-:W-:Y:S01]  /*5640*/  UMOV UR7, 0x40000040 ;  /* 0x4000004000077882 */ /* 0x000fe20000000000 */
[----:B------:R-:W-:Y:S01]  /*5650*/  ISETP.GT.AND P3, PT, R38, 0x19, PT ;  /* 0x000000192600780c */ /* 0x000fe20003f64270 */
[--C-:B------:R-:W-:Y:S01]  /*5660*/  FFMA.FTZ R132, R61, R28, -R60.reuse ;  /* 0x0000001c3d847223 */ /* 0x100fe2000001083c */
[----:B------:R-:W-:Y:S01]  /*5670*/  FSEL R75, R24, -INF , P4 ;  /* 0xff800000184b7808 */ /* 0x000fe20002000000 */
[----:B------:R-:W2:Y:S01]  /*5680*/  MUFU.TANH R46, R46 ;  /* 0x0000002e002e7308 */ /* 0x000ea20000002400 */
[----:B------:R-:W-:Y:S01]  /*5690*/  FMNMX.FTZ R8, R71, R8, !PT ;  /* 0x0000000847087209 */ /* 0x000fe20007810000 */
[-CC-:B------:R-:W-:Y:S01]  /*56a0*/  FFMA.FTZ R134, R69, R28.reuse, -R60.reuse ;  /* 0x0000001c45867223 */ /* 0x180fe2000001083c */
[C---:B------:R-:W-:Y:S01]  /*56b0*/  ISETP.GT.AND P4, PT, R38.reuse, 0x20, PT ;  /* 0x000000202600780c */ /* 0x040fe20003f84270 */
[-CC-:B------:R-:W-:Y:S01]  /*56c0*/  FFMA.FTZ R69, R77, R28.reuse, -R60.reuse ;  /* 0x0000001c4d457223 */ /* 0x180fe2000001083c */
[----:B------:R-:W-:Y:S01]  /*56d0*/  FSEL R25, R25, -INF , P3 ;  /* 0xff80000019197808 */ /* 0x000fe20001800000 */
[--C-:B------:R-:W-:Y:S01]  /*56e0*/  FFMA.FTZ R9, R9, R28, -R60.reuse ;  /* 0x0000001c09097223 */ /* 0x100fe2000001083c */
[----:B------:R-:W-:Y:S01]  /*56f0*/  FMNMX.FTZ R8, R75, R8, !PT ;  /* 0x000000084b087209 */ /* 0x000fe20007810000 */
[----:B------:R-:W2:Y:S01]  /*5700*/  MUFU.TANH R48, R48 ;  /* 0x0000003000307308 */ /* 0x000ea20000002400 */
[----:B------:R-:W-:Y:S01]  /*5710*/  ISETP.GT.AND P3, PT, R38, 0x21, PT ;  /* 0x000000212600780c */ /* 0x000fe20003f64270 */
[-CC-:B------:R-:W-:Y:S01]  /*5720*/  FFMA.FTZ R13, R13, R28.reuse, -R60.reuse ;  /* 0x0000001c0d0d7223 */ /* 0x180fe2000001083c */
[----:B-----5:R-:W-:Y:S01]  /*5730*/  FSEL R43, R26, -INF , P4 ;  /* 0xff8000001a2b7808 */ /* 0x020fe20002000000 */
[--C-:B------:R-:W-:Y:S01]  /*5740*/  FFMA.FTZ R77, R147, R28, -R60.reuse ;  /* 0x0000001c934d7223 */ /* 0x100fe2000001083c */
[----:B------:R-:W-:Y:S01]  /*5750*/  FMNMX.FTZ R8, R25, R8, !PT ;  /* 0x0000000819087209 */ /* 0x000fe20007810000 */
[-CC-:B------:R-:W-:Y:S01]  /*5760*/  FFMA.FTZ R14, R153, R28.reuse, -R60.reuse ;  /* 0x0000001c990e7223 */ /* 0x180fe2000001083c */
[----:B------:R-:W-:Y:S01]  /*5770*/  ISETP.GT.AND P4, PT, R38, 0x28, PT ;  /* 0x000000282600780c */ /* 0x000fe20003f84270 */
[----:B------:R-:W5:Y:S01]  /*5780*/  MUFU.TANH R50, R50 ;  /* 0x0000003200327308 */ /* 0x000f620000002400 */
[----:B------:R-:W-:Y:S01]  /*5790*/  FSEL R27, R27, -INF , P3 ;  /* 0xff8000001b1b7808 */ /* 0x000fe20001800000 */
[----:B------:R-:W-:Y:S01]  /*57a0*/  FFMA.FTZ R155, R155, R28, -R60 ;  /* 0x0000001c9b9b7223 */ /* 0x000fe2000001083c */
[----:B------:R-:W-:-:S02]  /*57b0*/  FMNMX.FTZ R8, R43, R8, !PT ;  /* 0x000000082b087209 */ /* 0x000fc40007810000 */
[C---:B------:R-:W-:Y:S02]  /*57c0*/  ISETP.GT.AND P3, PT, R38.reuse, 0x29, PT ;  /* 0x000000292600780c */ /* 0x040fe40003f64270 */
[----:B----4-:R-:W-:Y:S01]  /*57d0*/  FSEL R45, R29, -INF , P4 ;  /* 0xff8000001d2d7808 */ /* 0x010fe20002000000 */
[----:B------:R-:W-:Y:S01]  /*57e0*/  FFMA.FTZ R29, R47, R28, -R60 ;  /* 0x0000001c2f1d7223 */ /* 0x000fe2000001083c */
[----:B------:R-:W-:Y:S01]  /*57f0*/  FMNMX.FTZ R8, R27, R8, !PT ;  /* 0x000000081b087209 */ /* 0x000fe20007810000 */
[----:B------:R-:W4:Y:S01]  /*5800*/  MUFU.TANH R52, R52 ;  /* 0x0000003400347308 */ /* 0x000f220000002400 */
[----:B------:R-:W-:Y:S02]  /*5810*/  ISETP.GT.AND P4, PT, R38, 0x30, PT ;  /* 0x000000302600780c */ /* 0x000fe40003f84270 */
[----:B------:R-:W-:Y:S02]  /*5820*/  FSEL R79, R30, -INF , P3 ;  /* 0xff8000001e4f7808 */ /* 0x000fe40001800000 */
[----:B------:R-:W-:-:S02]  /*5830*/  FMNMX.FTZ R8, R45, R8, !PT ;  /* 0x000000082d087209 */ /* 0x000fc40007810000 */
[----:B------:R-:W-:Y:S01]  /*5840*/  ISETP.GT.AND P3, PT, R38, 0x31, PT ;  /* 0x000000312600780c */ /* 0x000fe20003f64270 */
[----:B------:R-:W4:Y:S01]  /*5850*/  MUFU.TANH R54, R54 ;  /* 0x0000003600367308 */ /* 0x000f220000002400 */
[----:B------:R-:W-:Y:S02]  /*5860*/  FSEL R47, R32, -INF , P4 ;  /* 0xff800000202f7808 */ /* 0x000fe40002000000 */
[----:B------:R-:W-:Y:S02]  /*5870*/  FMNMX.FTZ R8, R79, R8, !PT ;  /* 0x000000084f087209 */ /* 0x000fe40007810000 */
[C---:B------:R-:W-:Y:S02]  /*5880*/  ISETP.GT.AND P4, PT, R38.reuse, 0x38, PT ;  /* 0x000000382600780c */ /* 0x040fe40003f84270 */
[----:B------:R-:W-:Y:S01]  /*5890*/  FSEL R83, R33, -INF , P3 ;  /* 0xff80000021537808 */ /* 0x000fe20001800000 */
[----:B------:R-:W-:Y:S01]  /*58a0*/  FFMA.FTZ R33, R51, R28, -R60 ;  /* 0x0000001c33217223 */ /* 0x000fe2000001083c */
[----:B------:R-:W-:Y:S01]  /*58b0*/  FMNMX.FTZ R8, R47, R8, !PT ;  /* 0x000000082f087209 */ /* 0x000fe20007810000 */
[----:B------:R-:W4:Y:S01]  /*58c0*/  MUFU.TANH R56, R56 ;  /* 0x0000003800387308 */ /* 0x000f220000002400 */
[----:B------:R-:W-:-:S02]  /*58d0*/  ISETP.GT.AND P3, PT, R38, 0x39, PT ;  /* 0x000000392600780c */ /* 0x000fc40003f64270 */
[----:B------:R-:W-:Y:S02]  /*58e0*/  FSEL R49, R34, -INF , P4 ;  /* 0xff80000022317808 */ /* 0x000fe40002000000 */
[----:B------:R-:W-:Y:S02]  /*58f0*/  FMNMX.FTZ R8, R83, R8, !PT ;  /* 0x0000000853087209 */ /* 0x000fe40007810000 */
[C---:B------:R-:W-:Y:S01]  /*5900*/  ISETP.GT.AND P4, PT, R38.reuse, 0x40, PT ;  /* 0x000000402600780c */ /* 0x040fe20003f84270 */
[----:B------:R-:W4:Y:S01]  /*5910*/  MUFU.TANH R58, R58 ;  /* 0x0000003a003a7308 */ /* 0x000f220000002400 */
[----:B---3--:R-:W-:Y:S02]  /*5920*/  FSEL R35, R35, -INF , P3 ;  /* 0xff80000023237808 */ /* 0x008fe40001800000 */
[----:B------:R-:W-:Y:S02]  /*5930*/  FMNMX.FTZ R8, R49, R8, !PT ;  /* 0x0000000831087209 */ /* 0x000fe40007810000 */
[----:B------:R-:W-:-:S02]  /*5940*/  ISETP.GT.AND P3, PT, R38, 0x41, PT ;  /* 0x000000412600780c */ /* 0x000fc40003f64270 */
[----:B------:R-:W-:Y:S01]  /*5950*/  FSEL R51, R36, -INF , P4 ;  /* 0xff80000024337808 */ /* 0x000fe20002000000 */
[----:B------:R-:W3:Y:S01]  /*5960*/  MUFU.TANH R62, R62 ;  /* 0x0000003e003e7308 */ /* 0x000ee20000002400 */
[----:B------:R-:W-:Y:S02]  /*5970*/  FMNMX.FTZ R8, R35, R8, !PT ;  /* 0x0000000823087209 */ /* 0x000fe40007810000 */
[C---:B------:R-:W-:Y:S01]  /*5980*/  ISETP.GT.AND P4, PT, R38.reuse, 0x48, PT ;  /* 0x000000482600780c */ /* 0x040fe20003f84270 */
[----:B------:R-:W-:Y:S02]  /*5990*/  WARPGROUP.DEPBAR.LE gsb0, 0x0 ;  /* 0x00008000000079c5 */ /* 0x000fe40000010000 */
[----:B------:R-:W-:Y:S01]  /*59a0*/  FSEL R87, R37, -INF , P3 ;  /* 0xff80000025577808 */ /* 0x000fe20001800000 */
[----:B------:R-:W-:Y:S01]  /*59b0*/  WARPGROUP.ARRIVE ;  /* 0x00000000000079c5 */ /* 0x000fe20000000000 */
[----:B------:R-:W-:Y:S01]  /*59c0*/  FMNMX.FTZ R8, R51, R8, !PT ;  /* 0x0000000833087209 */ /* 0x000fe20007810000 */
[----:B------:R-:W3:Y:S01]  /*59d0*/  MUFU.TANH R64, R64 ;  /* 0x0000004000407308 */ /* 0x000ee20000002400 */
[----:B------:R-:W-:Y:S01]  /*59e0*/  ISETP.GT.AND P3, PT, R38, 0x49, PT ;  /* 0x000000492600780c */ /* 0x000fe20003f64270 */
[--C-:B------:R-:W-:Y:S01]  /*59f0*/  FFMA.FTZ R37, R55, R28, -R60.reuse ;  /* 0x0000001c37257223 */ /* 0x100fe2000001083c */
[----:B------:R-:W-:Y:S01]  /*5a00*/  FSEL R53, R6, -INF , P4 ;  /* 0xff80000006357808 */ /* 0x000fe20002000000 */
[----:B------:R-:W-:Y:S01]  /*5a10*/  HGMMA.64x64x16.F32.BF16 R88, R124, gdesc[UR4].tnspB, R88, gsb0 ;  /* 0x40e000047c587df0 */ /* 0x000fe20008001858 */
[----:B------:R-:W-:Y:S01]  /*5a20*/  FMNMX.FTZ R8, R87, R8, !PT ;  /* 0x0000000857087209 */ /* 0x000fe20007810000 */
[-CC-:B------:R-:W-:Y:S01]  /*5a30*/  FFMA.FTZ R55, R57, R28.reuse, -R60.reuse ;  /* 0x0000001c39377223 */ /* 0x180fe2000001083c */
[----:B------:R-:W-:Y:S01]  /*5a40*/  ISETP.GT.AND P4, PT, R38, 0x50, PT ;  /* 0x000000502600780c */ /* 0x000fe20003f84270 */
[-CC-:B------:R-:W-:Y:S01]  /*5a50*/  FFMA.FTZ R57, R65, R28.reuse, -R60.reuse ;  /* 0x0000001c41397223 */ /* 0x180fe2000001083c */
[----:B-1----:R-:W-:Y:S01]  /*5a60*/  FSEL R133, R10, -INF , P3 ;  /* 0xff8000000a857808 */ /* 0x002fe20001800000 */
[--C-:B------:R-:W-:Y:S01]  /*5a70*/  FFMA.FTZ R65, R73, R28, -R60.reuse ;  /* 0x0000001c49417223 */ /* 0x100fe2000001083c */
[----:B------:R-:W-:Y:S01]  /*5a80*/  FMNMX.FTZ R8, R53, R8, !PT ;  /* 0x0000000835087209 */ /* 0x000fe20007810000 */
[-CC-:B------:R-:W-:Y:S01]  /*5a90*/  FFMA.FTZ R73, R143, R28.reuse, -R60.reuse ;  /* 0x0000001c8f497223 */ /* 0x180fe2000001083c */
[----:B------:R-:W-:Y:S01]  /*5aa0*/  ISETP.GT.AND P3, PT, R38, 0x51, PT ;  /* 0x000000512600780c */ /* 0x000fe20003f64270 */
[----:B------:R-:W-:Y:S01]  /*5ab0*/  FFMA.FTZ R10, R145, R28, -R60 ;  /* 0x0000001c910a7223 */ /* 0x000fe2000001083c */
[----:B--2---:R-:W-:Y:S01]  /*5ac0*/  FSEL R135, R40, -INF , P4 ;  /* 0xff80000028877808 */ /* 0x004fe20002000000 */
[----:B------:R-:W-:Y:S01]  /*5ad0*/  UIADD3 UR6, UR10, 0x380, URZ ;  /* 0x000003800a067890 */ /* 0x000fe2000fffe03f */
[----:B------:R-:W-:Y:S01]  /*5ae0*/  FMNMX.FTZ R8, R133, R8, !PT ;  /* 0x0000000885087209 */ /* 0x000fe20007810000 */
[----:B------:R-:W-:Y:S01]  /*5af0*/  MUFU.EX2 R148, R148 ;  /* 0x0000009400947308 */ /* 0x000fe20000000800 */
[----:B------:R-:W-:Y:S01]  /*5b00*/  ISETP.GT.AND P4, PT, R38, 0x58, PT ;  /* 0x000000582600780c */ /* 0x000fe20003f84270 */
[----:B------:R-:W-:Y:S01]  /*5b10*/  UMOV UR7, 0x40000040 ;  /* 0x4000004000077882 */ /* 0x000fe20000000000 */
[----:B------:R-:W-:-:S02]  /*5b20*/  FSEL R137, R42, -INF , P3 ;  /* 0xff8000002a897808 */ /* 0x000fc40001800000 */
[----:B------:R-:W-:Y:S02]  /*5b30*/  FMNMX.FTZ R8, R135, R8, !PT ;  /* 0x0000000887087209 */ /* 0x000fe40007810000 */
        /* <DEDUP_REMOVED lines=13> */
[----:B-----5:R-:W-:Y:S02]  /*5c10*/  FSEL R50, R50, -INF , P3 ;  /* 0xff80000032327808 */ /* 0x020fe40001800000 */
[----:B------:R-:W-:Y:S01]  /*5c20*/  FMNMX.FTZ R7, R157, R8, !PT ;  /* 0x000000089d077209 */ /* 0x000fe20007810000 */
[-CC-:B------:R-:W-:Y:S01]  /*5c30*/  FFMA.FTZ R8, R81, R28.reuse, -R60.reuse ;  /* 0x0000001c51087223 */ /* 0x180fe2000001083c */
[----:B------:R-:W-:Y:S01]  /*5c40*/  ISETP.GT.AND P3, PT, R38, 0x69, PT ;  /* 0x000000692600780c */ /* 0x000fe20003f64270 */
[----:B------:R-:W-:Y:S01]  /*5c50*/  FFMA.FTZ R81, R149, R28, -R60 ;  /* 0x0000001c95517223 */ /* 0x000fe2000001083c */
[----:B----4-:R-:W-:Y:S01]  /*5c60*/  FSEL R61, R52, -INF , P4 ;  /* 0xff800000343d7808 */ /* 0x010fe20002000000 */
[----:B------:R-:W-:Y:S01]  /*5c70*/  MUFU.EX2 R144, R144 ;  /* 0x0000009000907308 */ /* 0x000fe20000000800 */
[----:B------:R-:W-:-:S02]  /*5c80*/  FMNMX.FTZ R6, R50, R7, !PT ;  /* 0x0000000732067209 */ /* 0x000fc40007810000 */
[----:B------:R-:W-:Y:S02]  /*5c90*/  ISETP.GT.AND P4, PT, R38, 0x70, PT ;  /* 0x000000702600780c */ /* 0x000fe40003f84270 */
[----:B------:R-:W-:Y:S02]  /*5ca0*/  FSEL R54, R54, -INF , P3 ;  /* 0xff80000036367808 */ /* 0x000fe40001800000 */
[----:B------:R-:W-:Y:S01]  /*5cb0*/  FMNMX.FTZ R7, R61, R6, !PT ;  /* 0x000000063d077209 */ /* 0x000fe20007810000 */
[----:B------:R-:W-:Y:S01]  /*5cc0*/  FFMA.FTZ R6, R141, R28, -R60 ;  /* 0x0000001c8d067223 */ /* 0x000fe2000001083c */
[----:B------:R-:W-:Y:S01]  /*5cd0*/  ISETP.GT.AND P3, PT, R38, 0x71, PT ;  /* 0x000000712600780c */ /* 0x000fe20003f64270 */
[----:B------:R-:W-:Y:S01]  /*5ce0*/  MUFU.EX2 R15, R15 ;  /* 0x0000000f000f7308 */ /* 0x000fe20000000800 */
[----:B------:R-:W-:Y:S02]  /*5cf0*/  FSEL R56, R56, -INF , P4 ;  /* 0xff80000038387808 */ /* 0x000fe40002000000 */
[----:B------:R-:W-:-:S02]  /*5d00*/  FMNMX.FTZ R7, R54, R7, !PT ;  /* 0x0000000736077209 */ /* 0x000fc40007810000 */
[----:B------:R-:W-:Y:S02]  /*5d10*/  ISETP.GT.AND P4, PT, R38, 0x78, PT ;  /* 0x000000782600780c */ /* 0x000fe40003f84270 */
[----:B------:R-:W-:Y:S01]  /*5d20*/  FSEL R58, R58, -INF , P3 ;  /* 0xff8000003a3a7808 */ /* 0x000fe20001800000 */
[----:B------:R-:W-:Y:S01]  /*5d30*/  MUFU.EX2 R146, R146 ;  /* 0x0000009200927308 */ /* 0x000fe20000000800 */
[----:B------:R-:W-:Y:S02]  /*5d40*/  FMNMX.FTZ R7, R56, R7, !PT ;  /* 0x0000000738077209 */ /* 0x000fe40007810000 */
[----:B------:R-:W-:Y:S02]  /*5d50*/  ISETP.GT.AND P3, PT, R38, 0x79, PT ;  /* 0x000000792600780c */ /* 0x000fe40003f64270 */
[----:B---3--:R-:W-:Y:S02]  /*5d60*/  FSEL R62, R62, -INF , P4 ;  /* 0xff8000003e3e7808 */ /* 0x008fe40002000000 */
[----:B------:R-:W-:Y:S01]  /*5d70*/  FMNMX.FTZ R7, R58, R7, !PT ;  /* 0x000000073a077209 */ /* 0x000fe20007810000 */
[----:B------:R-:W-:Y:S01]  /*5d80*/  MUFU.EX2 R21, R21 ;  /* 0x0000001500157308 */ /* 0x000fe20000000800 */
[----:B------:R-:W-:-:S02]  /*5d90*/  FSEL R64, R64, -INF , P3 ;  /* 0xff80000040407808 */ /* 0x000fc40001800000 */
[----:B------:R-:W-:Y:S01]  /*5da0*/  FMNMX.FTZ R7, R62, R7, !PT ;  /* 0x000000073e077209 */ /* 0x000fe20007810000 */
[----:B------:R-:W-:Y:S02]  /*5db0*/  WARPGROUP.DEPBAR.LE gsb0, 0x0 ;  /* 0x00008000000079c5 */ /* 0x000fe40000010000 */
[----:B------:R-:W-:Y:S01]  /*5dc0*/  FSEL R129, R31, RZ, P2 ;  /* 0x000000ff1f817208 */ /* 0x000fe20001000000 */
[----:B------:R-:W-:Y:S01]  /*5dd0*/  WARPGROUP.ARRIVE ;  /* 0x00000000000079c5 */ /* 0x000fe20000000000 */
[----:B------:R-:W-:Y:S01]  /*5de0*/  FMNMX.FTZ R7, R64, R7, !PT ;  /* 0x0000000740077209 */ /* 0x000fe20007810000 */
[----:B------:R-:W-:Y:S04]  /*5df0*/  MUFU.EX2 R140, R140 ;  /* 0x0000008c008c7308 */ /* 0x000fe80000000800 */
[----:B------:R-:W1:Y:S01]  /*5e00*/  SHFL.BFLY PT, R12, R7, 0x2, 0x1f ;  /* 0x0c401f00070c7f89 */ /* 0x000e6200000e0000 */
[----:B------:R-:W-:Y:S03]  /*5e10*/  HGMMA.64x64x16.F32.BF16 R88, R120, gdesc[UR4].tnspB, R88, gsb0 ;  /* 0x40e0000478587df0 */ /* 0x000fe60008001858 */
[----:B------:R-:W-:Y:S08]  /*5e20*/  MUFU.EX2 R29, R29 ;  /* 0x0000001d001d7308 */ /* 0x000ff00000000800 */
[----:B------:R-:W-:Y:S08]  /*5e30*/  MUFU.EX2 R142, R142 ;  /* 0x0000008e008e7308 */ /* 0x000ff00000000800 */
[----:B------:R-:W-:Y:S01]  /*5e40*/  MUFU.EX2 R33, R33 ;  /* 0x0000002100217308 */ /* 0x000fe20000000800 */
[----:B-1----:R-:W-:Y:S01]  /*5e50*/  FMNMX.FTZ R20, R7, R12, !PT ;  /* 0x0000000c07147209 */ /* 0x002fe20007810000 */
[-CC-:B------:R-:W-:Y:S01]  /*5e60*/  FFMA.FTZ R12, R85, R28.reuse, -R60.reuse ;  /* 0x0000001c550c7223 */ /* 0x180fe2000001083c */
[-CC-:B------:R-:W-:Y:S01]  /*5e70*/  FFMA.FTZ R85, R151, R28.reuse, -R60.reuse ;  /* 0x0000001c97557223 */ /* 0x180fe2000001083c */
[-C--:B------:R-:W-:Y:S01]  /*5e80*/  FFMA.FTZ R60, R63, R28.reuse, -R60 ;  /* 0x0000001c3f3c7223 */ /* 0x080fe2000001083c */
[----:B------:R-:W-:Y:S01]  /*5e90*/  FADD.FTZ R63, -R129, R4 ;  /* 0x00000004813f7221 */ /* 0x000fe20000010100 */
[----:B------:R-:W1:Y:S02]  /*5ea0*/  SHFL.BFLY PT, R7, R20, 0x1, 0x1f ;  /* 0x0c201f0014077f89 */ /* 0x000e6400000e0000 */
[----:B------:R-:W-:Y:S01]  /*5eb0*/  MUFU.EX2 R136, R136 ;  /* 0x0000008800887308 */ /* 0x000fe20000000800 */
[----:B------:R-:W-:-:S07]  /*5ec0*/  FMUL.FTZ R63, R63, R28 ;  /* 0x0000001c3f3f7220 */ /* 0x000fce0000410000 */
[----:B------:R-:W2:Y:S08]  /*5ed0*/  MUFU.EX2 R63, R63 ;  /* 0x0000003f003f7308 */ /* 0x000eb00000000800 */
[----:B------:R-:W-:Y:S01]  /*5ee0*/  MUFU.EX2 R37, R37 ;  /* 0x0000002500257308 */ /* 0x000fe20000000800 */
[----:B-1----:R-:W-:-:S07]  /*5ef0*/  FMNMX.FTZ R7, R20, R7, !PT ;  /* 0x0000000714077209 */ /* 0x002fce0007810000 */
[----:B------:R-:W-:Y:S01]  /*5f00*/  MUFU.EX2 R138, R138 ;  /* 0x0000008a008a7308 */ /* 0x000fe20000000800 */
[----:B--2---:R-:W-:Y:S01]  /*5f10*/  FFMA.FTZ R42, R63, R3, R148 ;  /* 0x000000033f2a7223 */ /* 0x004fe20000010094 */
[----:B------:R-:W-:Y:S01]  /*5f20*/  F2FP.BF16.F32.PACK_AB R148, R9, R148 ;  /* 0x000000940994723e */ /* 0x000fe200000010ff */
[----:B------:R-:W-:Y:S02]  /*5f30*/  FMUL.FTZ R34, R7, R28 ;  /* 0x0000001c07227220 */ /* 0x000fe40000410000 */
[----:B------:R-:W-:Y:S01]  /*5f40*/  FADD.FTZ R3, R9, R42 ;  /* 0x0000002a09037221 */ /* 0x000fe20000010000 */
[----:B------:R-:W-:Y:S02]  /*5f50*/  FSETP.NEU.FTZ.AND P2, PT, R7, -INF , PT ;  /* 0xff8000000700780b */ /* 0x000fe40003f5d000 */
[----:B------:R-:W-:Y:S01]  /*5f60*/  MUFU.EX2 R55, R55 ;  /* 0x0000003700377308 */ /* 0x000fe20000000800 */
[----:B------:R-:W-:Y:S01]  /*5f70*/  FADD.FTZ R42, R150, R3 ;  /* 0x00000003962a7221 */ /* 0x000fe20000010000 */
[----:B------:R-:W-:-:S02]  /*5f80*/  FSEL R34, R34, RZ, P2 ;  /* 0x000000ff22227208 */ /* 0x000fc40001000000 */
[----:B------:R-:W-:Y:S01]  /*5f90*/  FSEL R44, R7, RZ, P2 ;  /* 0x000000ff072c7208 */ /* 0x000fe20001000000 */
[----:B------:R-:W-:Y:S01]  /*5fa0*/  FADD.FTZ R3, R13, R42 ;  /* 0x0000002a0d037221 */ /* 0x000fe20000010000 */
[----:B------:R-:W-:Y:S01]  /*5fb0*/  ISETP.GE.U32.AND P2, PT, R2, 0x180, PT ;  /* 0x000001800200780c */ /* 0x000fe20003f46070 */
[-CC-:B------:R-:W-:Y:S01]  /*5fc0*/  FFMA.FTZ R32, R27, R28.reuse, -R34.reuse ;  /* 0x0000001c1b207223 */ /* 0x180fe20000010822 */
[-CC-:B------:R-:W-:Y:S01]  /*5fd0*/  FFMA.FTZ R40, R35, R28.reuse, -R34.reuse ;  /* 0x0000001c23287223 */ /* 0x180fe20000010822 */
[----:B------:R-:W-:Y:S01]  /*5fe0*/  FADD.FTZ R46, R144, R3 ;  /* 0x00000003902e7221 */ /* 0x000fe20000010000 */
[----:B------:R-:W-:Y:S01]  /*5ff0*/  FADD.FTZ R27, -R44, R5 ;  /* 0x000000052c1b7221 */ /* 0x000fe20000010100 */
[-CC-:B------:R-:W-:Y:S01]  /*6000*/  FFMA.FTZ R149, R39, R28.reuse, -R34.reuse ;  /* 0x0000001c27957223 */ /* 0x180fe20000010822 */
[-C--:B------:R-:W-:Y:S01]  /*6010*/  FFMA.FTZ R4, R41, R28.reuse, -R34 ;  /* 0x0000001c29047223 */ /* 0x080fe20000010822 */
[----:B------:R-:W-:Y:S01]  /*6020*/  FADD.FTZ R3, R15, R46 ;  /* 0x0000002e0f037221 */ /* 0x000fe20000010000 */
[-CC-:B------:R-:W-:Y:S01]  /*6030*/  FFMA.FTZ R151, R11, R28.reuse, -R34.reuse ;  /* 0x0000001c0b977223 */ /* 0x180fe20000010822 */
[----:B------:R-:W-:Y:S01]  /*6040*/  FFMA.FTZ R24, R67, R28, -R34 ;  /* 0x0000001c43187223 */ /* 0x000fe20000010822 */
[----:B------:R-:W-:-:S02]  /*6050*/  IMAD.U32 R39, RZ, RZ, UR36 ;  /* 0x00000024ff277e24 */ /* 0x000fc4000f8e00ff */
[----:B------:R-:W-:Y:S01]  /*6060*/  FADD.FTZ R44, R146, R3 ;  /* 0x00000003922c7221 */ /* 0x000fe20000010000 */
[----:B------:R-:W-:Y:S01]  /*6070*/  MUFU.EX2 R149, R149 ;  /* 0x0000009500957308 */ /* 0x000fe20000000800 */
[----:B------:R-:W-:Y:S02]  /*6080*/  VIADD R3, R16, 0x9 ;  /* 0x0000000910037836 */ /* 0x000fe40000000000 */
[-C--:B------:R-:W-:Y:S01]  /*6090*/  FFMA.FTZ R145, R19, R28.reuse, -R34 ;  /* 0x0000001c13917223 */ /* 0x080fe20000010822 */
[----:B------:R-:W-:Y:S01]  /*60a0*/  FADD.FTZ R35, R21, R44 ;  /* 0x0000002c15237221 */ /* 0x000fe20000010000 */
[-C--:B------:R-:W-:Y:S01]  /*60b0*/  FMUL.FTZ R44, R27, R28.reuse ;  /* 0x0000001c1b2c7220 */ /* 0x080fe20000410000 */
[----:B------:R-:W-:Y:S01]  /*60c0*/  IMAD.U32 R41, RZ, RZ, UR28 ;  /* 0x0000001cff297e24 */ /* 0x000fe2000f8e00ff */
[----:B------:R-:W-:Y:S01]  /*60d0*/  @!P1 LEA R39, R39, UR40, 0x3 ;  /* 0x0000002827279c11 */ /* 0x000fe2000f8e18ff */
[----:B------:R-:W-:Y:S01]  /*60e0*/  FADD.FTZ R48, R140, R35 ;  /* 0x000000238c307221 */ /* 0x000fe20000010000 */
[----:B------:R-:W-:Y:S01]  /*60f0*/  MUFU.EX2 R4, R4 ;  /* 0x0000000400047308 */ /* 0x000fe20000000800 */
[----:B------:R-:W-:Y:S01]  /*6100*/  SEL R3, R3, 0x9, !P2 ;  /* 0x0000000903037807 */ /* 0x000fe20005000000 */
[----:B------:R-:W-:Y:S01]  /*6110*/  FFMA.FTZ R26, R71, R28, -R34 ;  /* 0x0000001c471a7223 */ /* 0x000fe20000010822 */
[----:B------:R-:W-:Y:S01]  /*6120*/  FADD.FTZ R35, R29, R48 ;  /* 0x000000301d237221 */ /* 0x000fe20000010000 */
[----:B------:R-:W-:Y:S01]  /*6130*/  @!P1 LEA R41, R41, UR40, 0x3 ;  /* 0x0000002829299c11 */ /* 0x000fe2000f8e18ff */
[----:B------:R-:W-:-:S02]  /*6140*/  WARPGROUP.DEPBAR.LE gsb0, 0x0 ;  /* 0x00008000000079c5 */ /* 0x000fc40000010000 */
[----:B------:R-:W-:Y:S01]  /*6150*/  FADD.FTZ R48, R142, R35 ;  /* 0x000000238e307221 */ /* 0x000fe20000010000 */
[----:B------:R-:W1:Y:S01]  /*6160*/  MUFU.EX2 R44, R44 ;  /* 0x0000002c002c7308 */ /* 0x000e620000000800 */
[----:B------:R-:W-:Y:S01]  /*6170*/  FFMA.FTZ R147, R75, R28, -R34 ;  /* 0x0000001c4b937223 */ /* 0x000fe20000010822 */
[----:B------:R-:W-:Y:S01]  /*6180*/  @!P1 VIADD R27, R39, 0x16840 ;  /* 0x00016840271b9836 */ /* 0x000fe20000000000 */
[----:B------:R2:W-:Y:S06]  /*6190*/  BAR.ARV R3, 0x100 ;  /* 0x000400030000751d */ /* 0x0005ec0000002000 */
[----:B------:R-:W3:Y:S01]  /*61a0*/  MUFU.EX2 R151, R151 ;  /* 0x0000009700977308 */ /* 0x000ee20000000800 */
[----:B------:R-:W-:Y:S01]  /*61b0*/  FADD.FTZ R39, R33, R48 ;  /* 0x0000003021277221 */ /* 0x000fe20000010000 */
[----:B--2---:R-:W-:-:S02]  /*61c0*/  @!P1 VIADD R3, R41, 0x16860 ;  /* 0x0001686029039836 */ /* 0x004fc40000000000 */
[-CC-:B------:R-:W-:Y:S01]  /*61d0*/  FFMA.FTZ R30, R25, R28.reuse, -R34.reuse ;  /* 0x0000001c191e7223 */ /* 0x180fe20000010822 */
[-CC-:B------:R-:W-:Y:S01]  /*61e0*/  FFMA.FTZ R141, R43, R28.reuse, -R34.reuse ;  /* 0x0000001c2b8d7223 */ /* 0x180fe20000010822 */
[----:B------:R-:W-:Y:S01]  /*61f0*/  FADD.FTZ R52, R136, R39 ;  /* 0x0000002788347221 */ /* 0x000fe20000010000 */
[--C-:B------:R-:W-:Y:S01]  /*6200*/  FFMA.FTZ R143, R45, R28, -R34.reuse ;  /* 0x0000001c2d8f7223 */ /* 0x100fe20000010822 */
[----:B------:R-:W-:Y:S01]  /*6210*/  @!P1 PRMT R39, RZ, 0x654, R3 ;  /* 0x00000654ff279816 */ /* 0x000fe20000000003 */
[----:B------:R-:W2:Y:S01]  /*6220*/  MUFU.EX2 R24, R24 ;  /* 0x0000001800187308 */ /* 0x000ea20000000800 */
[----:B-1----:R-:W-:Y:S01]  /*6230*/  FFMA.FTZ R35, R44, R0, R149 ;  /* 0x000000002c237223 */ /* 0x002fe20000010095 */
[-CC-:B------:R-:W-:Y:S01]  /*6240*/  FFMA.FTZ R36, R79, R28.reuse, -R34.reuse ;  /* 0x0000001c4f247223 */ /* 0x180fe20000010822 */
[-CC-:B------:R-:W-:Y:S01]  /*6250*/  FFMA.FTZ R11, R47, R28.reuse, -R34.reuse ;  /* 0x0000001c2f0b7223 */ /* 0x180fe20000010822 */
[-C--:B------:R-:W-:Y:S01]  /*6260*/  FFMA.FTZ R38, R83, R28.reuse, -R34 ;  /* 0x0000001c53267223 */ /* 0x080fe20000010822 */
[----:B------:R-:W-:Y:S01]  /*6270*/  FADD.FTZ R48, R4, R35 ;  /* 0x0000002304307221 */ /* 0x000fe20000010000 */
[----:B------:R-:W-:Y:S01]  /*6280*/  FADD.FTZ R35, R37, R52 ;  /* 0x0000003425237221 */ /* 0x000fe20000010000 */
[-C--:B------:R-:W-:Y:S01]  /*6290*/  FFMA.FTZ R19, R49, R28.reuse, -R34 ;  /* 0x0000001c31137223 */ /* 0x080fe20000010822 */
[----:B------:R-:W1:Y:S01]  /*62a0*/  MUFU.EX2 R145, R145 ;  /* 0x0000009100917308 */ /* 0x000e620000000800 */
[----:B---3--:R-:W-:Y:S01]  /*62b0*/  FADD.FTZ R3, R151, R48 ;  /* 0x0000003097037221 */ /* 0x008fe20000010000 */
[----:B------:R-:W-:Y:S01]  /*62c0*/  FADD.FTZ R48, R138, R35 ;  /* 0x000000238a307221 */ /* 0x000fe20000010000 */
[-CC-:B------:R-:W-:Y:S01]  /*62d0*/  FFMA.FTZ R25, R51, R28.reuse, -R34.reuse ;  /* 0x0000001c33197223 */ /* 0x180fe20000010822 */
[-CC-:B------:R-:W-:Y:S01]  /*62e0*/  FFMA.FTZ R42, R87, R28.reuse, -R34.reuse ;  /* 0x0000001c572a7223 */ /* 0x180fe20000010822 */
[-C--:B------:R-:W-:Y:S01]  /*62f0*/  FFMA.FTZ R50, R50, R28.reuse, -R34 ;  /* 0x0000001c32327223 */ /* 0x080fe20000010822 */
[----:B------:R-:W-:Y:S01]  /*6300*/  FADD.FTZ R35, R55, R48 ;  /* 0x0000003037237221 */ /* 0x000fe20000010000 */
[-CC-:B------:R-:W-:Y:S01]  /*6310*/  FFMA.FTZ R5, R53, R28.reuse, -R34.reuse ;  /* 0x0000001c35057223 */ /* 0x180fe20000010822 */
[----:B------:R-:W3:Y:S01]  /*6320*/  MUFU.EX2 R26, R26 ;  /* 0x0000001a001a7308 */ /* 0x000ee20000000800 */
[----:B--2---:R-:W-:Y:S01]  /*6330*/  FADD.FTZ R52, R24, R3 ;  /* 0x0000000318347221 */ /* 0x004fe20000010000 */
[-CC-:B------:R-:W-:Y:S01]  /*6340*/  FFMA.FTZ R46, R133, R28.reuse, -R34.reuse ;  /* 0x0000001c852e7223 */ /* 0x180fe20000010822 */
[-CC-:B------:R-:W-:Y:S01]  /*6350*/  FFMA.FTZ R135, R135, R28.reuse, -R34.reuse ;  /* 0x0000001c87877223 */ /* 0x180fe20000010822 */
[-CC-:B------:R-:W-:Y:S01]  /*6360*/  FFMA.FTZ R0, R137, R28.reuse, -R34.reuse ;  /* 0x0000001c89007223 */ /* 0x180fe20000010822 */
[-CC-:B------:R-:W-:Y:S01]  /*6370*/  FFMA.FTZ R131, R59, R28.reuse, -R34.reuse ;  /* 0x0000001c3b837223 */ /* 0x180fe20000010822 */
[-CC-:B------:R-:W-:Y:S01]  /*6380*/  FFMA.FTZ R48, R139, R28.reuse, -R34.reuse ;  /* 0x0000001c8b307223 */ /* 0x180fe20000010822 */
[-C--:B------:R-:W-:Y:S01]  /*6390*/  FFMA.FTZ R125, R157, R28.reuse, -R34 ;  /* 0x0000001c9d7d7223 */ /* 0x080fe20000010822 */
[----:B------:R-:W-:Y:S01]  /*63a0*/  MUFU.EX2 R132, R132 ;  /* 0x0000008400847308 */ /* 0x000fe20000000800 */
        /* <DEDUP_REMOVED lines=8> */
[----:B---3--:R-:W-:Y:S01]  /*6430*/  FADD.FTZ R52, R26, R3 ;  /* 0x000000031a347221 */ /* 0x008fe20000010000 */
[----:B------:R-:W-:Y:S01]  /*6440*/  @!P1 PRMT R27, RZ, 0x654, R27 ;  /* 0x00000654ff1b9816 */ /* 0x000fe2000000001b */
[----:B------:R-:W-:Y:S01]  /*6450*/  UMOV UR28, UR36 ;  /* 0x00000024001c7c82 */ /* 0x000fe20008000000 */
[----:B------:R-:W-:Y:S01]  /*6460*/  PLOP3.LUT P2, PT, PT, PT, UP0, 0x80, 0x0 ;  /* 0x000000000000781c */ /* 0x000fe20003f4f008 */
[----:B------:R-:W-:Y:S01]  /*6470*/  FMUL.FTZ R88, R88, R63 ;  /* 0x0000003f58587220 */ /* 0x000fe20000410000 */
[----:B------:R2:W-:Y:S01]  /*6480*/  @!P1 SYNCS.ARRIVE.TRANS64.RED.A1T0 RZ, [R27+URZ], RZ ;  /* 0x000000ff1bff99a7 */ /* 0x0005e2000810043f */
[----:B------:R-:W-:Y:S01]  /*6490*/  F2FP.BF16.F32.PACK_AB R149, R4, R149 ;  /* 0x000000950495723e */ /* 0x000fe200000010ff */
[----:B------:R-:W-:Y:S01]  /*64a0*/  MUFU.EX2 R57, R57 ;  /* 0x0000003900397308 */ /* 0x000fe20000000800 */
[----:B------:R-:W-:Y:S01]  /*64b0*/  F2FP.BF16.F32.PACK_AB R150, R13, R150 ;  /* 0x000000960d96723e */ /* 0x000fe200000010ff */
[-C--:B------:R-:W-:Y:S01]  /*64c0*/  FMUL.FTZ R89, R89, R63.reuse ;  /* 0x0000003f59597220 */ /* 0x080fe20000410000 */
[----:B------:R-:W-:Y:S01]  /*64d0*/  F2FP.BF16.F32.PACK_AB R144, R15, R144 ;  /* 0x000000900f90723e */ /* 0x000fe200000010ff */
[-C--:B------:R-:W-:Y:S01]  /*64e0*/  FMUL.FTZ R92, R92, R63.reuse ;  /* 0x0000003f5c5c7220 */ /* 0x080fe20000410000 */
[----:B------:R-:W-:Y:S01]  /*64f0*/  F2FP.BF16.F32.PACK_AB R146, R21, R146 ;  /* 0x000000921592723e */ /* 0x000fe200000010ff */
[----:B------:R3:W-:Y:S01]  /*6500*/  @!P1 SYNCS.ARRIVE.TRANS64.RED.A1T0 RZ, [R39+URZ], RZ ;  /* 0x000000ff27ff99a7 */ /* 0x0007e2000810043f */
[----:B------:R-:W-:Y:S01]  /*6510*/  F2FP.BF16.F32.PACK_AB R140, R29, R140 ;  /* 0x0000008c1d8c723e */ /* 0x000fe200000010ff */
[----:B------:R-:W4:Y:S01]  /*6520*/  MUFU.EX2 R30, R30 ;  /* 0x0000001e001e7308 */ /* 0x000f220000000800 */
[----:B-1----:R-:W-:Y:S01]  /*6530*/  FADD.FTZ R3, R147, R52 ;  /* 0x0000003493037221 */ /* 0x002fe20000010000 */
[----:B------:R-:W-:Y:S01]  /*6540*/  F2FP.BF16.F32.PACK_AB R142, R33, R142 ;  /* 0x0000008e218e723e */ /* 0x000fe200000010ff */
[-C--:B------:R-:W-:Y:S01]  /*6550*/  FMUL.FTZ R93, R93, R63.reuse ;  /* 0x0000003f5d5d7220 */ /* 0x080fe20000410000 */
[----:B------:R-:W-:Y:S01]  /*6560*/  F2FP.BF16.F32.PACK_AB R136, R37, R136 ;  /* 0x000000882588723e */ /* 0x000fe200000010ff */
[-C--:B------:R-:W-:Y:S01]  /*6570*/  FMUL.FTZ R96, R96, R63.reuse ;  /* 0x0000003f60607220 */ /* 0x080fe20000410000 */
[----:B------:R-:W-:Y:S01]  /*6580*/  F2FP.BF16.F32.PACK_AB R138, R55, R138 ;  /* 0x0000008a378a723e */ /* 0x000fe200000010ff */
        /* <DEDUP_REMOVED lines=9> */
[----:B------:R-:W1:Y:S01]  /*6620*/  MUFU.EX2 R141, R141 ;  /* 0x0000008d008d7308 */ /* 0x000e620000000800 */
[----:B----4-:R-:W-:Y:S01]  /*6630*/  FADD.FTZ R52, R30, R3 ;  /* 0x000000031e347221 */ /* 0x010fe20000010000 */
[-C--:B------:R-:W-:Y:S01]  /*6640*/  FMUL.FTZ R113, R113, R63.reuse ;  /* 0x0000003f71717220 */ /* 0x080fe20000410000 */
[-C--:B------:R-:W-:Y:S01]  /*6650*/  FMUL.FTZ R116, R116, R63.reuse ;  /* 0x0000003f74747220 */ /* 0x080fe20000410000 */
[----:B------:R-:W-:Y:S01]  /*6660*/  FMUL.FTZ R117, R117, R63 ;  /* 0x0000003f75757220 */ /* 0x000fe20000410000 */
[----:B------:R-:W-:Y:S01]  /*6670*/  F2FP.BF16.F32.PACK_AB R151, R24, R151 ;  /* 0x000000971897723e */ /* 0x000fe200000010ff */
[-C--:B------:R-:W-:Y:S01]  /*6680*/  FMUL.FTZ R90, R90, R44.reuse ;  /* 0x0000002c5a5a7220 */ /* 0x080fe20000410000 */
[----:B------:R-:W-:Y:S01]  /*6690*/  F2FP.BF16.F32.PACK_AB R145, R26, R145 ;  /* 0x000000911a91723e */ /* 0x000fe200000010ff */
[----:B------:R-:W-:Y:S01]  /*66a0*/  MUFU.EX2 R65, R65 ;  /* 0x0000004100417308 */ /* 0x000fe20000000800 */
[----:B------:R-:W-:Y:S01]  /*66b0*/  F2FP.BF16.F32.PACK_AB R147, R30, R147 ;  /* 0x000000931e93723e */ /* 0x000fe200000010ff */
        /* <DEDUP_REMOVED lines=17> */
[----:B------:R-:W-:Y:S01]  /*67d0*/  FMUL.FTZ R119, R119, R44 ;  /* 0x0000002c77777220 */ /* 0x000fe20000410000 */
[----:B------:R-:W-:-:S04]  /*67e0*/  MOV R4, R31 ;  /* 0x0000001f00047202 */ /* 0x000fc80000000f00 */
[----:B------:R5:W-:Y:S01]  /*67f0*/  MUFU.EX2 R129, R60 ;  /* 0x0000003c00817308 */ /* 0x000be20000000800 */
[C---:B----4-:R-:W-:Y:S01]  /*6800*/  FADD.FTZ R52, R32.reuse, R3 ;  /* 0x0000000320347221 */ /* 0x050fe20000010000 */
[----:B------:R-:W-:-:S06]  /*6810*/  F2FP.BF16.F32.PACK_AB R141, R32, R141 ;  /* 0x0000008d208d723e */ /* 0x000fcc00000010ff */
[----:B------:R-:W4:Y:S01]  /*6820*/  MUFU.EX2 R143, R143 ;  /* 0x0000008f008f7308 */ /* 0x000f220000000800 */
[----:B-----5:R-:W-:Y:S01]  /*6830*/  FADD.FTZ R60, R132, R35 ;  /* 0x00000023843c7221 */ /* 0x020fe20000010000 */
[----:B------:R-:W-:-:S03]  /*6840*/  F2FP.BF16.F32.PACK_AB R132, R57, R132 ;  /* 0x000000843984723e */ /* 0x000fc600000010ff */
[----:B------:R-:W-:-:S03]  /*6850*/  FADD.FTZ R35, R57, R60 ;  /* 0x0000003c39237221 */ /* 0x000fc60000010000 */
[----:B------:R-:W5:Y:S01]  /*6860*/  MUFU.EX2 R69, R69 ;  /* 0x0000004500457308 */ /* 0x000f620000000800 */
[----:B------:R-:W-:Y:S01]  /*6870*/  FADD.FTZ R60, R134, R35 ;  /* 0x00000023863c7221 */ /* 0x000fe20000010000 */
[----:B------:R-:W-:-:S03]  /*6880*/  F2FP.BF16.F32.PACK_AB R134, R65, R134 ;  /* 0x000000864186723e */ /* 0x000fc600000010ff */
[----:B------:R-:W-:-:S03]  /*6890*/  FADD.FTZ R35, R65, R60 ;  /* 0x0000003c41237221 */ /* 0x000fc60000010000 */
[----:B------:R-:W2:Y:S01]  /*68a0*/  MUFU.EX2 R36, R36 ;  /* 0x0000002400247308 */ /* 0x000ea20000000800 */
[----:B-1----:R-:W-:Y:S01]  /*68b0*/  FADD.FTZ R60, R6, R35 ;  /* 0x00000023063c7221 */ /* 0x002fe20000010000 */
[----:B----4-:R-:W-:-:S06]  /*68c0*/  FADD.FTZ R3, R143, R52 ;  /* 0x000000348f037221 */ /* 0x010fcc0000010000 */
[----:B------:R-:W1:Y:S01]  /*68d0*/  MUFU.EX2 R8, R8 ;  /* 0x0000000800087308 */ /* 0x000e620000000800 */
[C---:B-----5:R-:W-:Y:S01]  /*68e0*/  FADD.FTZ R35, R69.reuse, R60 ;  /* 0x0000003c45237221 */ /* 0x060fe20000010000 */
[----:B------:R-:W-:-:S06]  /*68f0*/  F2FP.BF16.F32.PACK_AB R128, R69, R6 ;  /* 0x000000064580723e */ /* 0x000fcc00000010ff */
[----:B------:R-:W4:Y:S01]  /*6900*/  MUFU.EX2 R11, R11 ;  /* 0x0000000b000b7308 */ /* 0x000f220000000800 */
[C---:B--2---:R-:W-:Y:S01]  /*6910*/  FADD.FTZ R52, R36.reuse, R3 ;  /* 0x0000000324347221 */ /* 0x044fe20000010000 */
[----:B------:R-:W-:-:S06]  /*6920*/  F2FP.BF16.F32.PACK_AB R143, R36, R143 ;  /* 0x0000008f248f723e */ /* 0x000fcc00000010ff */
[----:B------:R-:W2:Y:S01]  /*6930*/  MUFU.EX2 R73, R73 ;  /* 0x0000004900497308 */ /* 0x000ea20000000800 */
[----:B-1----:R-:W-:-:S07]  /*6940*/  FADD.FTZ R60, R8, R35 ;  /* 0x00000023083c7221 */ /* 0x002fce0000010000 */
[----:B------:R-:W1:Y:S01]  /*6950*/  MUFU.EX2 R38, R38 ;  /* 0x0000002600267308 */ /* 0x000e620000000800 */
[----:B----4-:R-:W-:-:S07]  /*6960*/  FADD.FTZ R3, R11, R52 ;  /* 0x000000340b037221 */ /* 0x010fce0000010000 */
[----:B------:R-:W4:Y:S01]  /*6970*/  MUFU.EX2 R10, R10 ;  /* 0x0000000a000a7308 */ /* 0x000f220000000800 */
[C---:B--2---:R-:W-:Y:S01]  /*6980*/  FADD.FTZ R9, R73.reuse, R60 ;  /* 0x0000003c49097221 */ /* 0x044fe20000010000 */
[----:B------:R-:W-:-:S06]  /*6990*/  F2FP.BF16.F32.PACK_AB R130, R73, R8 ;  /* 0x000000084982723e */ /* 0x000fcc00000010ff */
[----:B------:R-:W-:Y:S01]  /*69a0*/  MUFU.EX2 R19, R19 ;  /* 0x0000001300137308 */ /* 0x000fe20000000800 */
[----:B-1----:R-:W-:-:S07]  /*69b0*/  F2FP.BF16.F32.PACK_AB R137, R38, R11 ;  /* 0x0000000b2689723e */ /* 0x002fce00000010ff */
[----:B------:R-:W1:Y:S01]  /*69c0*/  MUFU.EX2 R77, R77 ;  /* 0x0000004d004d7308 */ /* 0x000e620000000800 */
[----:B----4-:R-:W-:-:S07]  /*69d0*/  FADD.FTZ R52, R10, R9 ;  /* 0x000000090a347221 */ /* 0x010fce0000010000 */
[----:B------:R-:W2:Y:S08]  /*69e0*/  MUFU.EX2 R40, R40 ;  /* 0x0000002800287308 */ /* 0x000eb00000000800 */
[----:B------:R-:W4:Y:S01]  /*69f0*/  MUFU.EX2 R12, R12 ;  /* 0x0000000c000c7308 */ /* 0x000f220000000800 */
[C---:B-1----:R-:W-:Y:S01]  /*6a00*/  FADD.FTZ R9, R77.reuse, R52 ;  /* 0x000000344d097221 */ /* 0x042fe20000010000 */
[----:B------:R-:W-:-:S06]  /*6a10*/  F2FP.BF16.F32.PACK_AB R124, R77, R10 ;  /* 0x0000000a4d7c723e */ /* 0x000fcc00000010ff */
[----:B------:R-:W-:Y:S01]  /*6a20*/  MUFU.EX2 R25, R25 ;  /* 0x0000001900197308 */ /* 0x000fe20000000800 */
[----:B--2---:R-:W-:-:S07]  /*6a30*/  F2FP.BF16.F32.PACK_AB R139, R40, R19 ;  /* 0x00000013288b723e */ /* 0x004fce00000010ff */
[----:B------:R-:W1:Y:S01]  /*6a40*/  MUFU.EX2 R81, R81 ;  /* 0x0000005100517308 */ /* 0x000e620000000800 */
[----:B----4-:R-:W-:-:S07]  /*6a50*/  FADD.FTZ R52, R12, R9 ;  /* 0x000000090c347221 */ /* 0x010fce0000010000 */
[----:B------:R-:W2:Y:S08]  /*6a60*/  MUFU.EX2 R42, R42 ;  /* 0x0000002a002a7308 */ /* 0x000eb00000000800 */
[----:B------:R4:W-:Y:S01]  /*6a70*/  MUFU.EX2 R34, R50 ;  /* 0x0000003200227308 */ /* 0x0009e20000000800 */
[C---:B-1----:R-:W-:Y:S01]  /*6a80*/  FADD.FTZ R9, R81.reuse, R52 ;  /* 0x0000003451097221 */ /* 0x042fe20000010000 */
[----:B------:R-:W-:-:S06]  /*6a90*/  F2FP.BF16.F32.PACK_AB R126, R81, R12 ;  /* 0x0000000c517e723e */ /* 0x000fcc00000010ff */
[----:B------:R-:W1:Y:S01]  /*6aa0*/  MUFU.EX2 R14, R14 ;  /* 0x0000000e000e7308 */ /* 0x000e620000000800 */
[----:B----4-:R-:W-:Y:S01]  /*6ab0*/  FADD.FTZ R50, R38, R3 ;  /* 0x0000000326327221 */ /* 0x010fe20000010000 */
[----:B--2---:R-:W-:-:S03]  /*6ac0*/  F2FP.BF16.F32.PACK_AB R133, R42, R25 ;  /* 0x000000192a85723e */ /* 0x004fc600000010ff */
[----:B------:R-:W-:-:S03]  /*6ad0*/  FADD.FTZ R3, R19, R50 ;  /* 0x0000003213037221 */ /* 0x000fc60000010000 */
[----:B------:R-:W2:Y:S01]  /*6ae0*/  MUFU.EX2 R5, R5 ;  /* 0x0000000500057308 */ /* 0x000ea20000000800 */
[----:B------:R-:W-:-:S04]  /*6af0*/  FADD.FTZ R50, R40, R3 ;  /* 0x0000000328327221 */ /* 0x000fc80000010000 */
[----:B------:R-:W-:-:S03]  /*6b00*/  FADD.FTZ R3, R25, R50 ;  /* 0x0000003219037221 */ /* 0x000fc60000010000 */
[----:B------:R-:W4:Y:S01]  /*6b10*/  MUFU.EX2 R85, R85 ;  /* 0x0000005500557308 */ /* 0x000f220000000800 */
[----:B------:R-:W-:Y:S01]  /*6b20*/  FADD.FTZ R6, R42, R3 ;  /* 0x000000032a067221 */ /* 0x000fe20000010000 */
[----:B-1----:R-:W-:-:S06]  /*6b30*/  FADD.FTZ R50, R14, R9 ;  /* 0x000000090e327221 */ /* 0x002fcc0000010000 */
[----:B------:R-:W1:Y:S01]  /*6b40*/  MUFU.EX2 R46, R46 ;  /* 0x0000002e002e7308 */ /* 0x000e620000000800 */
[----:B--2---:R-:W-:-:S07]  /*6b50*/  FADD.FTZ R3, R5, R6 ;  /* 0x0000000605037221 */ /* 0x004fce0000010000 */
[----:B------:R-:W2:Y:S01]  /*6b60*/  MUFU.EX2 R20, R155 ;  /* 0x0000009b00147308 */ /* 0x000ea20000000800 */
[C---:B----4-:R-:W-:Y:S01]  /*6b70*/  FADD.FTZ R9, R85.reuse, R50 ;  /* 0x0000003255097221 */ /* 0x050fe20000010000 */
[----:B------:R-:W-:-:S06]  /*6b80*/  F2FP.BF16.F32.PACK_AB R120, R85, R14 ;  /* 0x0000000e5578723e */ /* 0x000fcc00000010ff */
[----:B------:R4:W5:Y:S01]  /*6b90*/  MUFU.EX2 R27, R135 ;  /* 0x00000087001b7308 */ /* 0x0009620000000800 */
[----:B-1----:R-:W-:-:S07]  /*6ba0*/  FADD.FTZ R6, R46, R3 ;  /* 0x000000032e067221 */ /* 0x002fce0000010000 */
[----:B------:R-:W1:Y:S01]  /*6bb0*/  MUFU.EX2 R0, R0 ;  /* 0x0000000000007308 */ /* 0x000e620000000800 */
[----:B--2---:R-:W-:Y:S01]  /*6bc0*/  FADD.FTZ R8, R20, R9 ;  /* 0x0000000914087221 */ /* 0x004fe20000010000 */
[C---:B------:R-:W-:Y:S02]  /*6bd0*/  F2FP.BF16.F32.PACK_AB R122, R129.reuse, R20 ;  /* 0x00000014817a723e */ /* 0x040fe400000010ff */
[----:B----4-:R-:W-:Y:S01]  /*6be0*/  F2FP.BF16.F32.PACK_AB R135, R46, R5 ;  /* 0x000000052e87723e */ /* 0x010fe200000010ff */
[----:B------:R-:W-:Y:S01]  /*6bf0*/  FADD.FTZ R3, R129, R8 ;  /* 0x0000000881037221 */ /* 0x000fe20000010000 */
[----:B------:R-:W-:Y:S02]  /*6c00*/  IMAD.MOV.U32 R5, RZ, RZ, R7 ;  /* 0x000000ffff057224 */ /* 0x000fe400078e0007 */
[----:B------:R-:W2:Y:S01]  /*6c10*/  MUFU.EX2 R131, R131 ;  /* 0x0000008300837308 */ /* 0x000ea20000000800 */
[----:B-----5:R-:W-:-:S07]  /*6c20*/  FADD.FTZ R9, R27, R6 ;  /* 0x000000061b097221 */ /* 0x020fce0000010000 */
        /* <DEDUP_REMOVED lines=9> */
[----:B-1----:R-:W-:Y:S01]  /*6cc0*/  FADD.FTZ R9, R125, R6 ;  /* 0x000000067d097221 */ /* 0x002fe20000010000 */
[----:B------:R-:W-:-:S03]  /*6cd0*/  F2FP.BF16.F32.PACK_AB R125, R34, R125 ;  /* 0x0000007d227d723e */ /* 0x000fc600000010ff */
[----:B------:R-:W-:-:S03]  /*6ce0*/  FADD.FTZ R6, R34, R9 ;  /* 0x0000000922067221 */ /* 0x000fc60000010000 */
        /* <DEDUP_REMOVED lines=9> */
[----:B------:R-:W-:-:S03]  /*6d80*/  F2FP.BF16.F32.PACK_AB R121, R58, R121 ;  /* 0x000000793a79723e */ /* 0x000fc600000010ff */
[----:B----4-:R-:W-:-:S04]  /*6d90*/  FADD.FTZ R6, R123, R6 ;  /* 0x000000067b067221 */ /* 0x010fc80000010000 */
[C---:B-1----:R-:W-:Y:S01]  /*6da0*/  FADD.FTZ R0, R64.reuse, R6 ;  /* 0x0000000640007221 */ /* 0x042fe20000010000 */
[----:B------:R-:W-:Y:S01]  /*6db0*/  F2FP.BF16.F32.PACK_AB R123, R64, R123 ;  /* 0x0000007b407b723e */ /* 0x000fe200000010ff */
[----:B---3--:R-:W-:Y:S06]  /*6dc0*/  @P2 BRA `(.L_x_12043) ;  /* 0xffffffd0009c2947 */ /* 0x008fec000383ffff */
.L_x_12034:
[----:B------:R-:W-:-:S13]  /*6dd0*/  ISETP.LE.AND P2, PT, RZ, UR29, PT ;  /* 0x0000001dff007c0c */ /* 0x000fda000bf43270 */
[----:B------:R-:W-:Y:S05]  /*6de0*/  @!P2 BRA `(.L_x_12044) ;  /* 0x000000240030a947 */ /* 0x000fea0003800000 */
[----:B------:R-:W-:Y:S01]  /*6df0*/  IMAD.MOV.U32 R4, RZ, RZ, R7 ;  /* 0x000000ffff047224 */ /* 0x000fe200078e0007 */
[----:B------:R-:W-:Y:S01]  /*6e00*/  UMOV UR22, UR37 ;  /* 0x0000002500167c82 */ /* 0x000fe20008000000 */
[----:B------:R-:W-:Y:S01]  /*6e10*/  IMAD.MOV.U32 R5, RZ, RZ, R31 ;  /* 0x000000ffff057224 */ /* 0x000fe200078e001f */
[----:B------:R-:W-:Y:S01]  /*6e20*/  UMOV UR21, UR36 ;  /* 0x0000002400157c82 */ /* 0x000fe20008000000 */
[----:B------:R-:W-:-:S05]  /*6e30*/  ULDC UR23, c[0x0][0x9d8] ;  /* 0x0002760000177ab9 */ /* 0x000fca0000000800 */
.L_x_12053:
        /* <DEDUP_REMOVED lines=9> */
.L_x_12046:
[----:B------:R-:W-:Y:S01]  /*6ed0*/  ULEA UR6, UR36, UR40, 0x3 ;  /* 0x0000002824067291 */ /* 0x000fe2000f8e183f */
[----:B------:R-:W-:-:S05]  /*6ee0*/  IMAD.U32 R6, RZ, RZ, UR37 ;  /* 0x00000025ff067e24 */ /* 0x000fca000f8e00ff */
[----:B------:R-:W-:-:S04]  /*6ef0*/  SHF.L.U32 R6, R6, 0x1f, RZ ;  /* 0x0000001f06067819 */ /* 0x000fc800000006ff */
[----:B------:R1:W2:Y:S01]  /*6f00*/  SYNCS.PHASECHK.TRANS64.TRYWAIT P3, [UR6+0x16830], R6 ;  /* 0x01683006ff0075a7 */ /* 0x0002a20008060146 */
[----:B------:R-:W-:Y:S05]  /*6f10*/  @!P0 BRA `(.L_x_12047) ;  /* 0x0000000000048947 */ /* 0x000fea0003800000 */
[----:B------:R-:W-:Y:S01]  /*6f20*/  BPT.TRAP 0x1 ;  /* 0x000000040000795c */ /* 0x000fe20000300000 */
.L_x_12047:
[----:B--2---:R-:W-:Y:S05]  /*6f30*/  @P3 BRA `(.L_x_12045) ;  /* 0x0000000000083947 */ /* 0x004fea0003800000 */
[----:B------:R-:W2:Y:S02]  /*6f40*/  SYNCS.PHASECHK.TRANS64.TRYWAIT P3, [UR6+0x16830], R6 ;  /* 0x01683006ff0075a7 */ /* 0x000ea40008060146 */
[----:B--2---:R-:W-:Y:S05]  /*6f50*/  @!P3 BRA `(.L_x_12048) ;  /* 0x00000064001cb947 */ /* 0x004fea0003800000 */
.L_x_12045:
        /* <DEDUP_REMOVED lines=25> */
.L_x_12050:
[----:B------:R-:W-:Y:S01]  /*70f0*/  ULEA UR6, UR21, UR40, 0x3 ;  /* 0x0000002815067291 */ /* 0x000fe2000f8e183f */
[----:B------:R-:W-:-:S04]  /*7100*/  MOV R6, UR22 ;  /* 0x0000001600067c02 */ /* 0x000fc80008000f00 */
[----:B------:R-:W-:-:S04]  /*7110*/  SHF.L.U32 R6, R6, 0x1f, RZ ;  /* 0x0000001f06067819 */ /* 0x000fc800000006ff */
[----:B------:R1:W2:Y:S01]  /*7120*/  SYNCS.PHASECHK.TRANS64.TRYWAIT P2, [UR6+0x16850], R6 ;  /* 0x01685006ff0075a7 */ /* 0x0002a20008040146 */
[----:B------:R-:W-:Y:S05]  /*7130*/  @!P0 BRA `(.L_x_12051) ;  /* 0x0000000000048947 */ /* 0x000fea0003800000 */
[----:B------:R-:W-:Y:S01]  /*7140*/  BPT.TRAP 0x1 ;  /* 0x000000040000795c */ /* 0x000fe20000300000 */
.L_x_12051:
[----:B--2---:R-:W-:Y:S05]  /*7150*/  @P2 BRA `(.L_x_12049) ;  /* 0x0000000000082947 */ /* 0x004fea0003800000 */
[----:B------:R-:W2:Y:S02]  /*7160*/  SYNCS.PHASECHK.TRANS64.TRYWAIT P2, [UR6+0x16850], R6 ;  /* 0x01685006ff0075a7 */ /* 0x000ea40008040146 */
[----:B--2---:R-:W-:Y:S05]  /*7170*/  @!P2 BRA `(.L_x_12052) ;  /* 0x0000006000aca947 */ /* 0x004fea0003800000 */
.L_x_12049:
        /* <DEDUP_REMOVED lines=87> */
[----:B------:R-:W-:Y:S01]  /*76f0*/  UMOV UR11, 0x40000040 ;  /* 0x40000040000b7882 */ /* 0x000fe20000000000 */
[----:B------:R-:W-:Y:S01]  /*7700*/  ISETP.GE.U32.AND P2, PT, R2, 0x180, PT ;  /* 0x000001800200780c */ /* 0x000fe20003f46070 */
[----:B------:R-:W2:Y:S01]  /*7710*/  MUFU.TANH R37, R37 ;  /* 0x0000002500257308 */ /* 0x000ea20000002400 */
[----:B---3--:R-:W-:Y:S01]  /*7720*/  FMNMX.FTZ R28, R27, R28, !PT ;  /* 0x0000001c1b1c7209 */ /* 0x008fe20007810000 */
[----:B------:R-:W-:-:S06]  /*7730*/  UMOV UR22, UR37 ;  /* 0x0000002500167c82 */ /* 0x000fcc0008000000 */
[----:B------:R-:W3:Y:S01]  /*7740*/  MUFU.TANH R39, R39 ;  /* 0x0000002700277308 */ /* 0x000ee20000002400 */
        /* <DEDUP_REMOVED lines=32> */
[----:B------:R-:W-:Y:S01]  /*7950*/  FMUL.FTZ R145, R66, UR23 ;  /* 0x0000001742917c20 */ /* 0x000fe20008410000 */
[----:B------:R-:W-:Y:S01]  /*7960*/  FMUL.FTZ R147, R70, UR23 ;  /* 0x0000001746937c20 */ /* 0x000fe20008410000 */
[----:B------:R-:W-:Y:S01]  /*7970*/  HGMMA.64x64x16.F32.BF16 R88, R140, gdesc[UR4].tnspB, R88, gsb0 ;  /* 0x40e000048c587df0 */ /* 0x000fe20008001858 */
[----:B------:R-:W-:Y:S01]  /*7980*/  UIADD3 UR6, UR10, 0x180, URZ ;  /* 0x000001800a067890 */ /* 0x000fe2000fffe03f */
[----:B-1----:R-:W-:Y:S01]  /*7990*/  FMNMX.FTZ R31, R65, R28, !PT ;  /* 0x0000001c411f7209 */ /* 0x002fe20007810000 */
[----:B------:R-:W-:Y:S01]  /*79a0*/  UMOV UR7, 0x40000040 ;  /* 0x4000004000077882 */ /* 0x000fe20000000000 */
        /* <DEDUP_REMOVED lines=20> */
[----:B------:R-:W-:Y:S01]  /*7af0*/  WARPGROUP.ARRIVE ;  /* 0x00000000000079c5 */ /* 0x000fe20000000000 */
[----:B------:R-:W-:-:S03]  /*7b00*/  FMUL.FTZ R141, R86, UR23 ;  /* 0x00000017568d7c20 */ /* 0x000fc60008410000 */
[----:B------:R-:W3:Y:S01]  /*7b10*/  MUFU.TANH R8, R8 ;  /* 0x0000000800087308 */ /* 0x000ee20000002400 */
[----:B--2---:R-:W-:Y:S01]  /*7b20*/  FMNMX.FTZ R28, R85, R28, !PT ;  /* 0x0000001c551c7209 */ /* 0x004fe20007810000 */
[----:B------:R-:W-:Y:S01]  /*7b30*/  HGMMA.64x64x16.F32.BF16 R88, R136, gdesc[UR4].tnspB, R88, gsb0 ;  /* 0x40e0000488587df0 */ /* 0x000fe20008001858 */
[----:B------:R-:W-:Y:S01]  /*7b40*/  UIADD3 UR6, UR10, 0x200, URZ ;  /* 0x000002000a067890 */ /* 0x000fe2000fffe03f */
[----:B------:R-:W-:Y:S02]  /*7b50*/  UMOV UR7, 0x40000040 ;  /* 0x4000004000077882 */ /* 0x000fe40000000000 */
[----:B------:R-:W2:Y:S02]  /*7b60*/  SHFL.BFLY PT, R31, R28, 0x2, 0x1f ;  /* 0x0c401f001c1f7f89 */ /* 0x000ea400000e0000 */
[----:B------:R-:W4:Y:S08]  /*7b70*/  MUFU.TANH R12, R12 ;  /* 0x0000000c000c7308 */ /* 0x000f300000002400 */
[----:B------:R-:W5:Y:S08]  /*7b80*/  MUFU.TANH R13, R13 ;  /* 0x0000000d000d7308 */ /* 0x000f700000002400 */
[----:B------:R-:W5:Y:S01]  /*7b90*/  MUFU.TANH R19, R19 ;  /* 0x0000001300137308 */ /* 0x000f620000002400 */
[----:B--2---:R-:W-:-:S02]  /*7ba0*/  FMNMX.FTZ R31, R28, R31, !PT ;  /* 0x0000001f1c1f7209 */ /* 0x004fc40007810000 */
[----:B------:R-:W2:Y:S05]  /*7bb0*/  LDC R28, c[0x0][0x988] ;  /* 0x00026200ff1c7b82 */ /* 0x000eaa0000000800 */
[----:B------:R-:W5:Y:S01]  /*7bc0*/  MUFU.TANH R20, R20 ;  /* 0x0000001400147308 */ /* 0x000f620000002400 */
[----:B------:R-:W1:Y:S07]  /*7bd0*/  SHFL.BFLY PT, R46, R31, 0x1, 0x1f ;  /* 0x0c201f001f2e7f89 */ /* 0x000e6e00000e0000 */
[----:B------:R-:W5:Y:S08]  /*7be0*/  MUFU.TANH R25, R25 ;  /* 0x0000001900197308 */ /* 0x000f700000002400 */
[----:B------:R-:W5:Y:S08]  /*7bf0*/  MUFU.TANH R26, R26 ;  /* 0x0000001a001a7308 */ /* 0x000f700000002400 */
[----:B------:R-:W5:Y:S01]  /*7c00*/  MUFU.TANH R33, R33 ;  /* 0x0000002100217308 */ /* 0x000f620000002400 */
[----:B-1----:R-:W-:-:S05]  /*7c10*/  FMNMX.FTZ R31, R31, R46, !PT ;  /* 0x0000002e1f1f7209 */ /* 0x002fca0007810000 */
[CC--:B--2---:R-:W-:Y:S01]  /*7c20*/  FMUL.FTZ R52, R31.reuse, R28.reuse ;  /* 0x0000001c1f347220 */ /* 0x0c4fe20000410000 */
[----:B------:R-:W-:Y:S01]  /*7c30*/  FADD.FTZ R5, -R31, R5 ;  /* 0x000000051f057221 */ /* 0x000fe20000010100 */
[----:B------:R-:W1:Y:S02]  /*7c40*/  MUFU.TANH R35, R35 ;  /* 0x0000002300237308 */ /* 0x000e640000002400 */
[--C-:B------:R-:W-:Y:S01]  /*7c50*/  FFMA.FTZ R148, R7, R28, -R52.reuse ;  /* 0x0000001c07947223 */ /* 0x100fe20000010834 */
[----:B------:R-:W-:Y:S01]  /*7c60*/  FMNMX.FTZ R7, R9, R4, !PT ;  /* 0x0000000409077209 */ /* 0x000fe20007810000 */
[-C--:B------:R-:W-:Y:S01]  /*7c70*/  FMUL.FTZ R46, R5, R28.reuse ;  /* 0x0000001c052e7220 */ /* 0x080fe20000410000 */
[-CC-:B------:R-:W-:Y:S01]  /*7c80*/  FFMA.FTZ R5, R6, R28.reuse, -R52.reuse ;  /* 0x0000001c06057223 */ /* 0x180fe20000010834 */
[-CC-:B------:R-:W-:Y:S01]  /*7c90*/  FFMA.FTZ R146, R21, R28.reuse, -R52.reuse ;  /* 0x0000001c15927223 */ /* 0x180fe20000010834 */
[----:B---3--:R-:W-:Y:S01]  /*7ca0*/  FMNMX.FTZ R7, R8, R7, !PT ;  /* 0x0000000708077209 */ /* 0x008fe20007810000 */
[----:B------:R-:W2:Y:S01]  /*7cb0*/  MUFU.TANH R41, R41 ;  /* 0x0000002900297308 */ /* 0x000ea20000002400 */
[-CC-:B------:R-:W-:Y:S01]  /*7cc0*/  FFMA.FTZ R21, R24, R28.reuse, -R52.reuse ;  /* 0x0000001c18157223 */ /* 0x180fe20000010834 */
[-CC-:B------:R-:W-:Y:S01]  /*7cd0*/  FFMA.FTZ R140, R27, R28.reuse, -R52.reuse ;  /* 0x0000001c1b8c7223 */ /* 0x180fe20000010834 */
[----:B----4-:R-:W-:Y:S01]  /*7ce0*/  FMNMX.FTZ R6, R12, R7, !PT ;  /* 0x000000070c067209 */ /* 0x010fe20007810000 */
[-CC-:B------:R-:W-:Y:S01]  /*7cf0*/  FFMA.FTZ R27, R29, R28.reuse, -R52.reuse ;  /* 0x0000001c1d1b7223 */ /* 0x180fe20000010834 */
[----:B------:R-:W-:Y:S01]  /*7d00*/  FFMA.FTZ R29, R47, R28, -R52 ;  /* 0x0000001c2f1d7223 */ /* 0x000fe20000010834 */
[----:B------:R-:W-:-:S02]  /*7d10*/  WARPGROUP.DEPBAR.LE gsb0, 0x0 ;  /* 0x00008000000079c5 */ /* 0x000fc40000010000 */
[----:B------:R-:W-:Y:S01]  /*7d20*/  WARPGROUP.ARRIVE ;  /* 0x00000000000079c5 */ /* 0x000fe20000000000 */
[----:B-----5:R-:W-:Y:S01]  /*7d30*/  FMNMX.FTZ R6, R13, R6, !PT ;  /* 0x000000060d067209 */ /* 0x020fe20007810000 */
[----:B------:R-:W3:Y:S01]  /*7d40*/  MUFU.TANH R43, R43 ;  /* 0x0000002b002b7308 */ /* 0x000ee20000002400 */
[-CC-:B------:R-:W-:Y:S01]  /*7d50*/  FFMA.FTZ R47, R65, R28.reuse, -R52.reuse ;  /* 0x0000001c412f7223 */ /* 0x180fe20000010834 */
[--C-:B------:R-:W-:Y:S01]  /*7d60*/  FFMA.FTZ R65, R73, R28, -R52.reuse ;  /* 0x0000001c49417223 */ /* 0x100fe20000010834 */
[----:B------:R-:W-:Y:S01]  /*7d70*/  FMNMX.FTZ R7, R19, R6, !PT ;  /* 0x0000000613077209 */ /* 0x000fe20007810000 */
[----:B------:R-:W-:Y:S01]  /*7d80*/  HGMMA.64x64x16.F32.BF16 R88, R132, gdesc[UR4].tnspB, R88, gsb0 ;  /* 0x40e0000484587df0 */ /* 0x000fe20008001858 */
[----:B------:R-:W-:Y:S01]  /*7d90*/  UIADD3 UR6, UR10, 0x280, URZ ;  /* 0x000002800a067890 */ /* 0x000fe2000fffe03f */
[-CC-:B------:R-:W-:Y:S01]  /*7da0*/  FFMA.FTZ R73, R81, R28.reuse, -R52.reuse ;  /* 0x0000001c51497223 */ /* 0x180fe20000010834 */
[----:B------:R-:W-:Y:S01]  /*7db0*/  UMOV UR7, 0x40000040 ;  /* 0x4000004000077882 */ /* 0x000fe20000000000 */
[----:B------:R-:W-:Y:S01]  /*7dc0*/  FMNMX.FTZ R6, R20, R7, !PT ;  /* 0x0000000714067209 */ /* 0x000fe20007810000 */
[----:B------:R-:W4:Y:S01]  /*7dd0*/  MUFU.TANH R49, R49 ;  /* 0x0000003100317308 */ /* 0x000f220000002400 */
[-CC-:B------:R-:W-:Y:S01]  /*7de0*/  FFMA.FTZ R144, R14, R28.reuse, -R52.reuse ;  /* 0x0000001c0e907223 */ /* 0x180fe20000010834 */
[--C-:B------:R-:W-:Y:S01]  /*7df0*/  FFMA.FTZ R14, R149, R28, -R52.reuse ;  /* 0x0000001c950e7223 */ /* 0x100fe20000010834 */
[----:B------:R-:W-:Y:S01]  /*7e00*/  FMNMX.FTZ R7, R25, R6, !PT ;  /* 0x0000000619077209 */ /* 0x000fe20007810000 */
[-CC-:B------:R-:W-:Y:S01]  /*7e10*/  FFMA.FTZ R150, R10, R28.reuse, -R52.reuse ;  /* 0x0000001c0a967223 */ /* 0x180fe20000010834 */
[-CC-:B------:R-:W-:Y:S01]  /*7e20*/  FFMA.FTZ R11, R11, R28.reuse, -R52.reuse ;  /* 0x0000001c0b0b7223 */ /* 0x180fe20000010834 */
[-CC-:B------:R-:W-:Y:S01]  /*7e30*/  FFMA.FTZ R15, R15, R28.reuse, -R52.reuse ;  /* 0x0000001c0f0f7223 */ /* 0x180fe20000010834 */
[----:B------:R-:W-:Y:S01]  /*7e40*/  FMNMX.FTZ R6, R26, R7, !PT ;  /* 0x000000071a067209 */ /* 0x000fe20007810000 */
[----:B------:R-:W5:Y:S01]  /*7e50*/  MUFU.TANH R51, R51 ;  /* 0x0000003300337308 */ /* 0x000f620000002400 */
[-CC-:B------:R-:W-:Y:S01]  /*7e60*/  FFMA.FTZ R142, R37, R28.reuse, -R52.reuse ;  /* 0x0000001c258e7223 */ /* 0x180fe20000010834 */
[--C-:B------:R-:W-:Y:S01]  /*7e70*/  FFMA.FTZ R37, R39, R28, -R52.reuse ;  /* 0x0000001c27257223 */ /* 0x100fe20000010834 */
[----:B------:R-:W-:Y:S01]  /*7e80*/  FMNMX.FTZ R6, R33, R6, !PT ;  /* 0x0000000621067209 */ /* 0x000fe20007810000 */
[-CC-:B------:R-:W-:Y:S01]  /*7e90*/  FFMA.FTZ R10, R38, R28.reuse, -R52.reuse ;  /* 0x0000001c260a7223 */ /* 0x180fe20000010834 */
[-CC-:B------:R-:W-:Y:S01]  /*7ea0*/  FFMA.FTZ R136, R45, R28.reuse, -R52.reuse ;  /* 0x0000001c2d887223 */ /* 0x180fe20000010834 */
[--C-:B------:R-:W-:Y:S01]  /*7eb0*/  FFMA.FTZ R39, R53, R28, -R52.reuse ;  /* 0x0000001c35277223 */ /* 0x100fe20000010834 */
[----:B-1----:R-:W-:Y:S01]  /*7ec0*/  FMNMX.FTZ R6, R35, R6, !PT ;  /* 0x0000000623067209 */ /* 0x002fe20007810000 */
[----:B------:R-:W1:Y:S01]  /*7ed0*/  MUFU.TANH R155, R155 ;  /* 0x0000009b009b7308 */ /* 0x000e620000002400 */
[-CC-:B------:R-:W-:Y:S01]  /*7ee0*/  FFMA.FTZ R53, R30, R28.reuse, -R52.reuse ;  /* 0x0000001c1e357223 */ /* 0x180fe20000010834 */
[--C-:B------:R-:W-:Y:S01]  /*7ef0*/  FFMA.FTZ R30, R40, R28, -R52.reuse ;  /* 0x0000001c281e7223 */ /* 0x100fe20000010834 */
[----:B--2---:R-:W-:Y:S01]  /*7f00*/  FMNMX.FTZ R6, R41, R6, !PT ;  /* 0x0000000629067209 */ /* 0x004fe20007810000 */
[-CC-:B------:R-:W-:Y:S01]  /*7f10*/  FFMA.FTZ R138, R153, R28.reuse, -R52.reuse ;  /* 0x0000001c998a7223 */ /* 0x180fe20000010834 */
[-CC-:B------:R-:W-:Y:S01]  /*7f20*/  FFMA.FTZ R42, R42, R28.reuse, -R52.reuse ;  /* 0x0000001c2a2a7223 */ /* 0x180fe20000010834 */
[--C-:B------:R-:W-:Y:S01]  /*7f30*/  FFMA.FTZ R45, R61, R28, -R52.reuse ;  /* 0x0000001c3d2d7223 */ /* 0x100fe20000010834 */
[----:B---3--:R-:W-:Y:S01]  /*7f40*/  FMNMX.FTZ R6, R43, R6, !PT ;  /* 0x000000062b067209 */ /* 0x008fe20007810000 */
[----:B------:R-:W2:Y:S01]  /*7f50*/  MUFU.TANH R55, R55 ;  /* 0x0000003700377308 */ /* 0x000ea20000002400 */
[-CC-:B------:R-:W-:Y:S01]  /*7f60*/  FFMA.FTZ R61, R69, R28.reuse, -R52.reuse ;  /* 0x0000001c453d7223 */ /* 0x180fe20000010834 */
[--C-:B------:R-:W-:Y:S01]  /*7f70*/  FFMA.FTZ R69, R77, R28, -R52.reuse ;  /* 0x0000001c4d457223 */ /* 0x100fe20000010834 */
[----:B----4-:R-:W-:Y:S01]  /*7f80*/  FMNMX.FTZ R6, R49, R6, !PT ;  /* 0x0000000631067209 */ /* 0x010fe20007810000 */
[----:B------:R-:W-:-:S03]  /*7f90*/  FFMA.FTZ R77, R85, R28, -R52 ;  /* 0x0000001c554d7223 */ /* 0x000fc60000010834 */
[----:B-----5:R-:W-:Y:S01]  /*7fa0*/  FMNMX.FTZ R6, R51, R6, !PT ;  /* 0x0000000633067209 */ /* 0x020fe20007810000 */
[----:B------:R-:W3:Y:S03]  /*7fb0*/  MUFU.TANH R57, R57 ;  /* 0x0000003900397308 */ /* 0x000ee60000002400 */
[----:B-1----:R-:W-:-:S05]  /*7fc0*/  FMNMX.FTZ R6, R155, R6, !PT ;  /* 0x000000069b067209 */ /* 0x002fca0007810000 */
        /* <DEDUP_REMOVED lines=9> */
[----:B------:R-:W-:Y:S02]  /*8060*/  WARPGROUP.DEPBAR.LE gsb0, 0x0 ;  /* 0x00008000000079c5 */ /* 0x000fe40000010000 */
[----:B------:R-:W-:Y:S01]  /*8070*/  WARPGROUP.ARRIVE ;  /* 0x00000000000079c5 */ /* 0x000fe20000000000 */
[----:B---3--:R-:W-:Y:S01]  /*8080*/  FMNMX.FTZ R6, R63, R6, !PT ;  /* 0x000000063f067209 */ /* 0x008fe20007810000 */
[-CC-:B------:R-:W-:Y:S01]  /*8090*/  FFMA.FTZ R134, R32, R28.reuse, -R52.reuse ;  /* 0x0000001c20867223 */ /* 0x180fe20000010834 */
[----:B------:R-:W-:Y:S02]  /*80a0*/  FFMA.FTZ R132, R157, R28, -R52 ;  /* 0x0000001c9d847223 */ /* 0x000fe40000010834 */
[----:B------:R-:W3:Y:S01]  /*80b0*/  MUFU.TANH R147, R147 ;  /* 0x0000009300937308 */ /* 0x000ee20000002400 */
[----:B------:R-:W-:Y:S01]  /*80c0*/  HGMMA.64x64x16.F32.BF16 R88, R128, gdesc[UR4].tnspB, R88, gsb0 ;  /* 0x40e0000480587df0 */ /* 0x000fe20008001858 */
[----:B------:R-:W-:Y:S01]  /*80d0*/  UIADD3 UR6, UR10, 0x300, URZ ;  /* 0x000003000a067890 */ /* 0x000fe2000fffe03f */
[----:B-1----:R-:W-:Y:S01]  /*80e0*/  FMNMX.FTZ R6, R145, R6, !PT ;  /* 0x0000000691067209 */ /* 0x002fe20007810000 */
[----:B------:R-:W-:Y:S01]  /*80f0*/  UMOV UR7, 0x40000040 ;  /* 0x4000004000077882 */ /* 0x000fe20000000000 */
[----:B------:R-:W-:-:S03]  /*8100*/  UIADD3 UR10, UR10, 0x380, URZ ;  /* 0x000003800a0a7890 */ /* 0x000fc6000fffe03f */
        /* <DEDUP_REMOVED lines=19> */
[----:B------:R-:W-:Y:S01]  /*8240*/  WARPGROUP.ARRIVE ;  /* 0x00000000000079c5 */ /* 0x000fe20000000000 */
[----:B--2---:R-:W-:-:S03]  /*8250*/  FMNMX.FTZ R6, R141, R6, !PT ;  /* 0x000000068d067209 */ /* 0x004fc60007810000 */
[----:B------:R-:W-:Y:S02]  /*8260*/  MUFU.EX2 R46, R46 ;  /* 0x0000002e002e7308 */ /* 0x000fe40000000800 */
[----:B------:R-:W-:Y:S01]  /*8270*/  HGMMA.64x64x16.F32.BF16 R88, R124, gdesc[UR4].tnspB, R88, gsb0 ;  /* 0x40e000047c587df0 */ /* 0x000fe20008001858 */
[----:B------:R-:W-:Y:S01]  /*8280*/  UIADD3 UR6, UR29, -0x1, URZ ;  /* 0xffffffff1d067890 */ /* 0x000fe2000fffe03f */
[----:B---3--:R-:W-:Y:S01]  /*8290*/  FMNMX.FTZ R7, R87, R6, !PT ;  /* 0x0000000657077209 */ /* 0x008fe20007810000 */
[----:B------:R-:W-:-:S03]  /*82a0*/  FFMA.FTZ R6, R36, R28, -R52 ;  /* 0x0000001c24067223 */ /* 0x000fc60000010834 */
[----:B------:R-:W1:Y:S01]  /*82b0*/  MUFU.EX2 R5, R5 ;  /* 0x0000000500057308 */ /* 0x000e620000000800 */
[----:B------:R-:W2:Y:S07]  /*82c0*/  SHFL.BFLY PT, R24, R7, 0x2, 0x1f ;  /* 0x0c401f0007187f89 */ /* 0x000eae00000e0000 */
        /* <DEDUP_REMOVED lines=9> */
[----:B------:R-:W2:Y:S01]  /*8360*/  SHFL.BFLY PT, R7, R32, 0x1, 0x1f ;  /* 0x0c201f0020077f89 */ /* 0x000ea200000e0000 */
[----:B----4-:R-:W-:-:S06]  /*8370*/  FADD.FTZ R54, R150, R3 ;  /* 0x0000000396367221 */ /* 0x010fcc0000010000 */
[----:B------:R-:W-:Y:S01]  /*8380*/  MUFU.EX2 R15, R15 ;  /* 0x0000000f000f7308 */ /* 0x000fe20000000800 */
[----:B-1----:R-:W-:-:S07]  /*8390*/  F2FP.BF16.F32.PACK_AB R150, R11, R150 ;  /* 0x000000960b96723e */ /* 0x002fce00000010ff */
[----:B------:R-:W-:Y:S08]  /*83a0*/  MUFU.EX2 R146, R146 ;  /* 0x0000009200927308 */ /* 0x000ff00000000800 */
[----:B------:R-:W-:Y:S01]  /*83b0*/  MUFU.EX2 R21, R21 ;  /* 0x0000001500157308 */ /* 0x000fe20000000800 */
[----:B--2---:R-:W-:-:S05]  /*83c0*/  FMNMX.FTZ R7, R32, R7, !PT ;  /* 0x0000000720077209 */ /* 0x004fca0007810000 */
[CC--:B------:R-:W-:Y:S01]  /*83d0*/  FMUL.FTZ R36, R7.reuse, R28.reuse ;  /* 0x0000001c07247220 */ /* 0x0c0fe20000410000 */
[----:B------:R-:W-:Y:S01]  /*83e0*/  FADD.FTZ R81, -R7, R4 ;  /* 0x0000000407517221 */ /* 0x000fe20000010100 */
[----:B------:R-:W-:Y:S02]  /*83f0*/  MUFU.EX2 R140, R140 ;  /* 0x0000008c008c7308 */ /* 0x000fe40000000800 */
[-CC-:B------:R-:W-:Y:S01]  /*8400*/  FFMA.FTZ R4, R9, R28.reuse, -R36.reuse ;  /* 0x0000001c09047223 */ /* 0x180fe20000010824 */
[-CC-:B------:R-:W-:Y:S01]  /*8410*/  FFMA.FTZ R9, R19, R28.reuse, -R36.reuse ;  /* 0x0000001c13097223 */ /* 0x180fe20000010824 */
[-CC-:B------:R-:W-:Y:S01]  /*8420*/  FFMA.FTZ R19, R33, R28.reuse, -R36.reuse ;  /* 0x0000001c21137223 */ /* 0x180fe20000010824 */
[----:B------:R-:W-:Y:S02]  /*8430*/  IMAD.U32 R33, RZ, RZ, UR36 ;  /* 0x00000024ff217e24 */ /* 0x000fe4000f8e00ff */
[-C--:B------:R-:W-:Y:S01]  /*8440*/  FMUL.FTZ R81, R81, R28.reuse ;  /* 0x0000001c51517220 */ /* 0x080fe20000410000 */
[-CC-:B------:R-:W-:Y:S01]  /*8450*/  FFMA.FTZ R149, R8, R28.reuse, -R36.reuse ;  /* 0x0000001c08957223 */ /* 0x180fe20000010824 */
[-CC-:B------:R-:W-:Y:S01]  /*8460*/  FFMA.FTZ R8, R13, R28.reuse, -R36.reuse ;  /* 0x0000001c0d087223 */ /* 0x180fe20000010824 */
[----:B------:R-:W-:Y:S01]  /*8470*/  FFMA.FTZ R13, R25, R28, -R36 ;  /* 0x0000001c190d7223 */ /* 0x000fe20000010824 */
[----:B------:R-:W-:-:S02]  /*8480*/  WARPGROUP.DEPBAR.LE gsb0, 0x0 ;  /* 0x00008000000079c5 */ /* 0x000fc40000010000 */
[----:B------:R-:W-:Y:S01]  /*8490*/  WARPGROUP.ARRIVE ;  /* 0x00000000000079c5 */ /* 0x000fe20000000000 */
[----:B------:R-:W-:Y:S01]  /*84a0*/  @!P1 LEA R33, R33, UR40, 0x3 ;  /* 0x0000002821219c11 */ /* 0x000fe2000f8e18ff */
[----:B------:R-:W-:Y:S01]  /*84b0*/  MUFU.EX2 R81, R81 ;  /* 0x0000005100517308 */ /* 0x000fe20000000800 */
[----:B------:R-:W-:Y:S02]  /*84c0*/  VIADD R25, R16, 0x9 ;  /* 0x0000000910197836 */ /* 0x000fe40000000000 */
[-CC-:B------:R-:W-:Y:S01]  /*84d0*/  FFMA.FTZ R151, R12, R28.reuse, -R36.reuse ;  /* 0x0000001c0c977223 */ /* 0x180fe20000010824 */
[-CC-:B------:R-:W-:Y:S01]  /*84e0*/  FFMA.FTZ R12, R20, R28.reuse, -R36.reuse ;  /* 0x0000001c140c7223 */ /* 0x180fe20000010824 */
[----:B------:R-:W-:Y:S01]  /*84f0*/  HGMMA.64x64x16.F32.BF16 R88, R120, gdesc[UR8].tnspB, R88, gsb0 ;  /* 0x40e0000878587df0 */ /* 0x000fe20008001858 */
[----:B------:R-:W-:Y:S01]  /*8500*/  @!P1 VIADD R33, R33, 0x16840 ;  /* 0x0001684021219836 */ /* 0x000fe20000000000 */
[----:B------:R-:W-:Y:S01]  /*8510*/  SEL R25, R25, 0x9, !P2 ;  /* 0x0000000919197807 */ /* 0x000fe20005000000 */
[-CC-:B------:R-:W-:Y:S01]  /*8520*/  FFMA.FTZ R135, R34, R28.reuse, -R36.reuse ;  /* 0x0000001c22877223 */ /* 0x180fe20000010824 */
[----:B------:R-:W1:Y:S01]  /*8530*/  MUFU.EX2 R4, R4 ;  /* 0x0000000400047308 */ /* 0x000e620000000800 */
[-CC-:B------:R-:W-:Y:S01]  /*8540*/  FFMA.FTZ R20, R26, R28.reuse, -R36.reuse ;  /* 0x0000001c1a147223 */ /* 0x180fe20000010824 */
[----:B------:R-:W-:Y:S01]  /*8550*/  @!P1 PRMT R33, RZ, 0x654, R33 ;  /* 0x00000654ff219816 */ /* 0x000fe20000000021 */
        /* <DEDUP_REMOVED lines=15> */
[-CC-:B------:R-:W-:Y:S01]  /*8650*/  FFMA.FTZ R75, R75, R28.reuse, -R36.reuse ;  /* 0x0000001c4b4b7223 */ /* 0x180fe20000010824 */
[-CC-:B------:R-:W-:Y:S01]  /*8660*/  FFMA.FTZ R48, R48, R28.reuse, -R36.reuse ;  /* 0x0000001c30307223 */ /* 0x180fe20000010824 */
[-CC-:B------:R-:W-:Y:S01]  /*8670*/  FFMA.FTZ R79, R79, R28.reuse, -R36.reuse ;  /* 0x0000001c4f4f7223 */ /* 0x180fe20000010824 */
[-CC-:B------:R-:W-:Y:S01]  /*8680*/  FFMA.FTZ R50, R50, R28.reuse, -R36.reuse ;  /* 0x0000001c32327223 */ /* 0x180fe20000010824 */
[-C--:B------:R-:W-:Y:S01]  /*8690*/  FFMA.FTZ R83, R83, R28.reuse, -R36 ;  /* 0x0000001c53537223 */ /* 0x080fe20000010824 */
[----:B------:R-:W-:Y:S01]  /*86a0*/  ISETP.LT.AND P2, PT, RZ, UR29, PT ;  /* 0x0000001dff007c0c */ /* 0x000fe2000bf41270 */
[----:B------:R-:W1:Y:S01]  /*86b0*/  MUFU.EX2 R8, R8 ;  /* 0x0000000800087308 */ /* 0x000e620000000800 */
[----:B--2---:R-:W-:Y:S01]  /*86c0*/  FADD.FTZ R34, R149, R0 ;  /* 0x0000000095227221 */ /* 0x004fe20000010000 */
[----:B------:R-:W-:Y:S01]  /*86d0*/  FFMA.FTZ R0, R63, R28, -R36 ;  /* 0x0000001c3f007223 */ /* 0x000fe20000010824 */
[----:B------:R-:W-:Y:S01]  /*86e0*/  F2FP.BF16.F32.PACK_AB R149, R149, R4 ;  /* 0x000000049595723e */ /* 0x000fe200000010ff */
[----:B------:R-:W-:-:S04]  /*86f0*/  UMOV UR29, UR6 ;  /* 0x00000006001d7c82 */ /* 0x000fc80008000000 */
[----:B------:R-:W2:Y:S01]  /*8700*/  MUFU.EX2 R9, R9 ;  /* 0x0000000900097308 */ /* 0x000ea20000000800 */
[----:B---3--:R-:W-:-:S07]  /*8710*/  FADD.FTZ R3, R151, R34 ;  /* 0x0000002297037221 */ /* 0x008fce0000010000 */
[----:B------:R-:W3:Y:S01]  /*8720*/  MUFU.EX2 R12, R12 ;  /* 0x0000000c000c7308 */ /* 0x000ee20000000800 */
[C---:B-1----:R-:W-:Y:S01]  /*8730*/  FADD.FTZ R34, R8.reuse, R3 ;  /* 0x0000000308227221 */ /* 0x042fe20000010000 */
[----:B------:R-:W-:-:S06]  /*8740*/  F2FP.BF16.F32.PACK_AB R151, R8, R151 ;  /* 0x000000970897723e */ /* 0x000fcc00000010ff */
[----:B------:R-:W-:Y:S01]  /*8750*/  MUFU.EX2 R13, R13 ;  /* 0x0000000d000d7308 */ /* 0x000fe20000000800 */
[----:B--2---:R-:W-:Y:S01]  /*8760*/  FADD.FTZ R3, R9, R34 ;  /* 0x0000002209037221 */ /* 0x004fe20000010000 */
[----:B------:R-:W-:-:S06]  /*8770*/  FFMA.FTZ R34, R67, R28, -R36 ;  /* 0x0000001c43227223 */ /* 0x000fcc0000010824 */
[----:B------:R-:W1:Y:S01]  /*8780*/  MUFU.EX2 R20, R20 ;  /* 0x0000001400147308 */ /* 0x000e620000000800 */
[----:B---3--:R-:W-:-:S07]  /*8790*/  F2FP.BF16.F32.PACK_AB R145, R12, R9 ;  /* 0x000000090c91723e */ /* 0x008fce00000010ff */
[----:B------:R-:W2:Y:S08]  /*87a0*/  MUFU.EX2 R19, R19 ;  /* 0x0000001300137308 */ /* 0x000eb00000000800 */
[----:B------:R-:W3:Y:S01]  /*87b0*/  MUFU.EX2 R27, R27 ;  /* 0x0000001b001b7308 */ /* 0x000ee20000000800 */
[----:B-1----:R-:W-:Y:S01]  /*87c0*/  F2FP.BF16.F32.PACK_AB R147, R20, R13 ;  /* 0x0000000d1493723e */ /* 0x002fe200000010ff */
[----:B------:R-:W-:-:S02]  /*87d0*/  WARPGROUP.DEPBAR.LE gsb0, 0x0 ;  /* 0x00008000000079c5 */ /* 0x000fc40000010000 */
[----:B------:R1:W-:Y:S06]  /*87e0*/  BAR.ARV R25, 0x100 ;  /* 0x000400190000751d */ /* 0x0003ec0000002000 */
[----:B------:R4:W-:Y:S01]  /*87f0*/  @!P1 SYNCS.ARRIVE.TRANS64.RED.A1T0 RZ, [R33+URZ], RZ ;  /* 0x000000ff21ff99a7 */ /* 0x0009e2000810043f */
[----:B------:R-:W5:Y:S01]  /*8800*/  MUFU.EX2 R26, R26 ;  /* 0x0000001a001a7308 */ /* 0x000f620000000800 */
[-C--:B------:R-:W-:Y:S01]  /*8810*/  FMUL.FTZ R88, R88, R46.reuse ;  /* 0x0000002e58587220 */ /* 0x080fe20000410000 */
[-C--:B------:R-:W-:Y:S01]  /*8820*/  FMUL.FTZ R89, R89, R46.reuse ;  /* 0x0000002e59597220 */ /* 0x080fe20000410000 */
[-C--:B------:R-:W-:Y:S01]  /*8830*/  FMUL.FTZ R92, R92, R46.reuse ;  /* 0x0000002e5c5c7220 */ /* 0x080fe20000410000 */
[-C--:B------:R-:W-:Y:S01]  /*8840*/  FMUL.FTZ R93, R93, R46.reuse ;  /* 0x0000002e5d5d7220 */ /* 0x080fe20000410000 */
[-C--:B------:R-:W-:Y:S01]  /*8850*/  FMUL.FTZ R96, R96, R46.reuse ;  /* 0x0000002e60607220 */ /* 0x080fe20000410000 */
[-C--:B------:R-:W-:Y:S01]  /*8860*/  FMUL.FTZ R97, R97, R46.reuse ;  /* 0x0000002e61617220 */ /* 0x080fe20000410000 */
[----:B----4-:R-:W-:Y:S01]  /*8870*/  IMAD.U32 R33, RZ, RZ, UR21 ;  /* 0x00000015ff217e24 */ /* 0x010fe2000f8e00ff */
[----:B------:R-:W4:Y:S01]  /*8880*/  MUFU.EX2 R142, R142 ;  /* 0x0000008e008e7308 */ /* 0x000f220000000800 */
[----:B------:R-:W-:Y:S01]  /*8890*/  UMOV UR21, UR36 ;  /* 0x0000002400157c82 */ /* 0x000fe20008000000 */
[-C--:B------:R-:W-:Y:S01]  /*88a0*/  FMUL.FTZ R100, R100, R46.reuse ;  /* 0x0000002e64647220 */ /* 0x080fe20000410000 */
[-C--:B------:R-:W-:Y:S01]  /*88b0*/  FMUL.FTZ R101, R101, R46.reuse ;  /* 0x0000002e65657220 */ /* 0x080fe20000410000 */
[----:B------:R-:W-:Y:S01]  /*88c0*/  @!P1 LEA R33, R33, UR40, 0x3 ;  /* 0x0000002821219c11 */ /* 0x000fe2000f8e18ff */
[-C--:B------:R-:W-:Y:S01]  /*88d0*/  FMUL.FTZ R104, R104, R46.reuse ;  /* 0x0000002e68687220 */ /* 0x080fe20000410000 */
[-C--:B------:R-:W-:Y:S01]  /*88e0*/  FMUL.FTZ R105, R105, R46.reuse ;  /* 0x0000002e69697220 */ /* 0x080fe20000410000 */
[----:B------:R-:W-:Y:S01]  /*88f0*/  FMUL.FTZ R108, R108, R46 ;  /* 0x0000002e6c6c7220 */ /* 0x000fe20000410000 */
[----:B------:R-:W4:Y:S01]  /*8900*/  MUFU.EX2 R143, R143 ;  /* 0x0000008f008f7308 */ /* 0x000f220000000800 */
[----:B-1----:R-:W-:-:S02]  /*8910*/  @!P1 VIADD R25, R33, 0x16860 ;  /* 0x0001686021199836 */ /* 0x002fc40000000000 */
[-C--:B------:R-:W-:Y:S01]  /*8920*/  FMUL.FTZ R109, R109, R46.reuse ;  /* 0x0000002e6d6d7220 */ /* 0x080fe20000410000 */
[-C--:B------:R-:W-:Y:S01]  /*8930*/  FMUL.FTZ R112, R112, R46.reuse ;  /* 0x0000002e70707220 */ /* 0x080fe20000410000 */
[-C--:B------:R-:W-:Y:S01]  /*8940*/  FMUL.FTZ R113, R113, R46.reuse ;  /* 0x0000002e71717220 */ /* 0x080fe20000410000 */
[-C--:B------:R-:W-:Y:S01]  /*8950*/  FMUL.FTZ R116, R116, R46.reuse ;  /* 0x0000002e74747220 */ /* 0x080fe20000410000 */
[----:B------:R-:W-:Y:S01]  /*8960*/  @!P1 PRMT R33, RZ, 0x654, R25 ;  /* 0x00000654ff219816 */ /* 0x000fe20000000019 */
[----:B------:R-:W-:Y:S01]  /*8970*/  FADD.FTZ R25, R11, R54 ;  /* 0x000000360b197221 */ /* 0x000fe20000010000 */
[----:B------:R-:W1:Y:S01]  /*8980*/  MUFU.EX2 R37, R37 ;  /* 0x0000002500257308 */ /* 0x000e620000000800 */
[----:B------:R-:W-:Y:S01]  /*8990*/  FMUL.FTZ R117, R117, R46 ;  /* 0x0000002e75757220 */ /* 0x000fe20000410000 */
[----:B------:R1:W-:Y:S01]  /*89a0*/  @!P1 SYNCS.ARRIVE.TRANS64.RED.A1T0 RZ, [R33+URZ], RZ ;  /* 0x000000ff21ff99a7 */ /* 0x0003e2000810043f */
[----:B------:R-:W-:Y:S01]  /*89b0*/  FADD.FTZ R54, R144, R25 ;  /* 0x0000001990367221 */ /* 0x000fe20000010000 */
[----:B------:R-:W-:Y:S01]  /*89c0*/  F2FP.BF16.F32.PACK_AB R144, R15, R144 ;  /* 0x000000900f90723e */ /* 0x000fe200000010ff */
[-C--:B------:R-:W-:Y:S01]  /*89d0*/  FMUL.FTZ R90, R90, R81.reuse ;  /* 0x000000515a5a7220 */ /* 0x080fe20000410000 */
[-C--:B------:R-:W-:Y:S01]  /*89e0*/  FMUL.FTZ R91, R91, R81.reuse ;  /* 0x000000515b5b7220 */ /* 0x080fe20000410000 */
[----:B------:R-:W-:Y:S01]  /*89f0*/  FADD.FTZ R25, R15, R54 ;  /* 0x000000360f197221 */ /* 0x000fe20000010000 */
[----:B------:R-:W-:Y:S01]  /*8a00*/  FADD.FTZ R54, R12, R3 ;  /* 0x000000030c367221 */ /* 0x000fe20000010000 */
[----:B------:R-:W1:Y:S01]  /*8a10*/  MUFU.EX2 R38, R38 ;  /* 0x0000002600267308 */ /* 0x000e620000000800 */
[-C--:B------:R-:W-:Y:S01]  /*8a20*/  FMUL.FTZ R94, R94, R81.reuse ;  /* 0x000000515e5e7220 */ /* 0x080fe20000410000 */
[----:B------:R-:W-:Y:S01]  /*8a30*/  FADD.FTZ R56, R146, R25 ;  /* 0x0000001992387221 */ /* 0x000fe20000010000 */
[----:B------:R-:W-:Y:S01]  /*8a40*/  FADD.FTZ R3, R13, R54 ;  /* 0x000000360d037221 */ /* 0x000fe20000010000 */
[----:B------:R-:W-:Y:S01]  /*8a50*/  F2FP.BF16.F32.PACK_AB R146, R21, R146 ;  /* 0x000000921592723e */ /* 0x000fe200000010ff */
[-C--:B------:R-:W-:Y:S01]  /*8a60*/  FMUL.FTZ R95, R95, R81.reuse ;  /* 0x000000515f5f7220 */ /* 0x080fe20000410000 */
[----:B------:R-:W-:Y:S01]  /*8a70*/  FADD.FTZ R25, R21, R56 ;  /* 0x0000003815197221 */ /* 0x000fe20000010000 */
[----:B------:R-:W-:Y:S01]  /*8a80*/  FADD.FTZ R44, R20, R3 ;  /* 0x00000003142c7221 */ /* 0x000fe20000010000 */
[----:B------:R-:W1:Y:S01]  /*8a90*/  MUFU.EX2 R136, R136 ;  /* 0x0000008800887308 */ /* 0x000e620000000800 */
[-C--:B------:R-:W-:Y:S01]  /*8aa0*/  FMUL.FTZ R98, R98, R81.reuse ;  /* 0x0000005162627220 */ /* 0x080fe20000410000 */
[----:B------:R-:W-:Y:S01]  /*8ab0*/  FADD.FTZ R54, R140, R25 ;  /* 0x000000198c367221 */ /* 0x000fe20000010000 */
[----:B--2---:R-:W-:Y:S01]  /*8ac0*/  FADD.FTZ R3, R19, R44 ;  /* 0x0000002c13037221 */ /* 0x004fe20000010000 */
[----:B---3--:R-:W-:Y:S01]  /*8ad0*/  F2FP.BF16.F32.PACK_AB R140, R27, R140 ;  /* 0x0000008c1b8c723e */ /* 0x008fe200000010ff */
[----:B------:R-:W-:Y:S01]  /*8ae0*/  FMUL.FTZ R99, R99, R81 ;  /* 0x0000005163637220 */ /* 0x000fe20000410000 */
[----:B------:R-:W-:Y:S01]  /*8af0*/  FADD.FTZ R25, R27, R54 ;  /* 0x000000361b197221 */ /* 0x000fe20000010000 */
[----:B-----5:R-:W-:Y:S01]  /*8b00*/  FADD.FTZ R44, R26, R3 ;  /* 0x000000031a2c7221 */ /* 0x020fe20000010000 */
[----:B------:R-:W2:Y:S01]  /*8b10*/  MUFU.EX2 R137, R137 ;  /* 0x0000008900897308 */ /* 0x000ea20000000800 */
[----:B------:R-:W-:Y:S01]  /*8b20*/  FFMA.FTZ R3, R141, R28, -R36 ;  /* 0x0000001c8d037223 */ /* 0x000fe20000010824 */
[----:B----4-:R-:W-:Y:S01]  /*8b30*/  FADD.FTZ R54, R142, R25 ;  /* 0x000000198e367221 */ /* 0x010fe20000010000 */
[----:B------:R-:W-:Y:S01]  /*8b40*/  FADD.FTZ R25, R143, R44 ;  /* 0x0000002c8f197221 */ /* 0x000fe20000010000 */
[----:B------:R-:W-:Y:S01]  /*8b50*/  F2FP.BF16.F32.PACK_AB R141, R26, R19 ;  /* 0x000000131a8d723e */ /* 0x000fe200000010ff */
[----:B------:R-:W-:Y:S01]  /*8b60*/  FMUL.FTZ R102, R102, R81 ;  /* 0x0000005166667220 */ /* 0x000fe20000410000 */
[C---:B-1----:R-:W-:Y:S01]  /*8b70*/  FADD.FTZ R33, R37.reuse, R54 ;  /* 0x0000003625217221 */ /* 0x042fe20000010000 */
[----:B------:R-:W-:Y:S01]  /*8b80*/  FADD.FTZ R54, R38, R25 ;  /* 0x0000001926367221 */ /* 0x000fe20000010000 */
[----:B------:R-:W1:Y:S01]  /*8b90*/  MUFU.EX2 R29, R29 ;  /* 0x0000001d001d7308 */ /* 0x000e620000000800 */
[----:B------:R-:W-:Y:S01]  /*8ba0*/  F2FP.BF16.F32.PACK_AB R142, R37, R142 ;  /* 0x0000008e258e723e */ /* 0x000fe200000010ff */
[----:B------:R-:W-:Y:S01]  /*8bb0*/  FADD.FTZ R56, R136, R33 ;  /* 0x0000002188387221 */ /* 0x000fe20000010000 */
[----:B------:R-:W-:Y:S01]  /*8bc0*/  F2FP.BF16.F32.PACK_AB R143, R38, R143 ;  /* 0x0000008f268f723e */ /* 0x000fe200000010ff */
        /* <DEDUP_REMOVED lines=10> */
[----:B------:R-:W-:-:S02]  /*8c70*/  FMUL.FTZ R119, R119, R81 ;  /* 0x0000005177777220 */ /* 0x000fc40000410000 */
[----:B------:R2:W-:Y:S01]  /*8c80*/  MUFU.EX2 R32, R42 ;  /* 0x0000002a00207308 */ /* 0x0005e20000000800 */
[C---:B-1----:R-:W-:Y:S01]  /*8c90*/  FADD.FTZ R11, R29.reuse, R56 ;  /* 0x000000381d0b7221 */ /* 0x042fe20000010000 */
[----:B------:R-:W-:-:S06]  /*8ca0*/  F2FP.BF16.F32.PACK_AB R136, R29, R136 ;  /* 0x000000881d88723e */ /* 0x000fcc00000010ff */
[----:B------:R-:W1:Y:S01]  /*8cb0*/  MUFU.EX2 R138, R138 ;  /* 0x0000008a008a7308 */ /* 0x000e620000000800 */
[-CC-:B--2---:R-:W-:Y:S01]  /*8cc0*/  FFMA.FTZ R42, R55, R28.reuse, -R36.reuse ;  /* 0x0000001c372a7223 */ /* 0x184fe20000010824 */
[C---:B---3--:R-:W-:Y:S01]  /*8cd0*/  FADD.FTZ R54, R40.reuse, R5 ;  /* 0x0000000528367221 */ /* 0x048fe20000010000 */
[----:B------:R-:W-:Y:S01]  /*8ce0*/  FFMA.FTZ R36, R87, R28, -R36 ;  /* 0x0000001c57247223 */ /* 0x000fe20000010824 */
[----:B------:R-:W-:-:S04]  /*8cf0*/  F2FP.BF16.F32.PACK_AB R137, R40, R137 ;  /* 0x000000892889723e */ /* 0x000fc800000010ff */
[----:B------:R-:W2:Y:S08]  /*8d00*/  MUFU.EX2 R139, R139 ;  /* 0x0000008b008b7308 */ /* 0x000eb00000000800 */
        /* <DEDUP_REMOVED lines=71> */
[----:B--2---:R-:W-:Y:S01]  /*9180*/  FADD.FTZ R0, R30, R5 ;  /* 0x000000051e007221 */ /* 0x004fe20000010000 */
[----:B------:R-:W-:-:S06]  /*9190*/  IMAD.MOV.U32 R5, RZ, RZ, R31 ;  /* 0x000000ffff057224 */ /* 0x000fcc00078e001f */
[----:B------:R-:W2:Y:S01]  /*91a0*/  MUFU.EX2 R83, R83 ;  /* 0x0000005300537308 */ /* 0x000ea20000000800 */
[----:B---3--:R-:W-:-:S07]  /*91b0*/  FADD.FTZ R4, R121, R4 ;  /* 0x0000000479047221 */ /* 0x008fce0000010000 */
[----:B------:R3:W4:Y:S01]  /*91c0*/  MUFU.EX2 R123, R3 ;  /* 0x00000003007b7308 */ /* 0x0007220000000800 */
[----:B-1----:R-:W-:-:S07]  /*91d0*/  F2FP.BF16.F32.PACK_AB R120, R73, R30 ;  /* 0x0000001e4978723e */ /* 0x002fce00000010ff */
[----:B------:R-:W1:Y:S01]  /*91e0*/  MUFU.EX2 R77, R77 ;  /* 0x0000004d004d7308 */ /* 0x000e620000000800 */
[----:B---3--:R-:W-:Y:S01]  /*91f0*/  FADD.FTZ R3, R73, R0 ;  /* 0x0000000049037221 */ /* 0x008fe20000010000 */
[C---:B--2---:R-:W-:Y:S01]  /*9200*/  FADD.FTZ R4, R83.reuse, R4 ;  /* 0x0000000453047221 */ /* 0x044fe20000010000 */
[----:B------:R-:W-:Y:S02]  /*9210*/  F2FP.BF16.F32.PACK_AB R121, R83, R121 ;  /* 0x000000795379723e */ /* 0x000fe400000010ff */
[----:B------:R-:W-:-:S03]  /*9220*/  FADD.FTZ R0, R32, R3 ;  /* 0x0000000320007221 */ /* 0x000fc60000010000 */
[----:B------:R-:W2:Y:S01]  /*9230*/  MUFU.EX2 R36, R36 ;  /* 0x0000002400247308 */ /* 0x000ea20000000800 */
[----:B----4-:R-:W-:Y:S01]  /*9240*/  FADD.FTZ R4, R123, R4 ;  /* 0x000000047b047221 */ /* 0x010fe20000010000 */
[C---:B-1----:R-:W-:Y:S01]  /*9250*/  FADD.FTZ R3, R77.reuse, R0 ;  /* 0x000000004d037221 */ /* 0x042fe20000010000 */
[----:B------:R-:W-:Y:S02]  /*9260*/  F2FP.BF16.F32.PACK_AB R122, R77, R32 ;  /* 0x000000204d7a723e */ /* 0x000fe400000010ff */
[C---:B--2---:R-:W-:Y:S01]  /*9270*/  FADD.FTZ R0, R36.reuse, R4 ;  /* 0x0000000424007221 */ /* 0x044fe20000010000 */
[----:B------:R-:W-:Y:S02]  /*9280*/  F2FP.BF16.F32.PACK_AB R123, R36, R123 ;  /* 0x0000007b247b723e */ /* 0x000fe400000010ff */
[----:B------:R-:W-:Y:S01]  /*9290*/  MOV R4, R7 ;  /* 0x0000000700047202 */ /* 0x000fe20000000f00 */
[----:B------:R-:W-:Y:S06]  /*92a0*/  @P2 BRA `(.L_x_12053) ;  /* 0xffffffd800e42947 */ /* 0x000fec000383ffff */
.L_x_12044:
[----:B------:R-:W-:Y:S06]  /*92b0*/  BAR.ARV 0x8, 0x1a0 ;  /* 0x0206800000007b1d */ /* 0x000fec0000002000 */
[----:B------:R-:W-:Y:S05]  /*92c0*/  @!P0 BRA `(.L_x_12054) ;  /* 0x0000000000048947 */ /* 0x000fea0003800000 */
[----:B------:R-:W-:Y:S01]  /*92d0*/  BPT.TRAP 0x1 ;  /* 0x000000040000795c */ /* 0x000fe20000300000 */
.L_x_12054:
[----:B------:R-:W-:Y:S01]  /*92e0*/  ULEA UR5, UR36, UR40, 0x3 ;  /* 0x0000002824057291 */ /* 0x000fe2000f8e183f */
[----:B------:R-:W-:-:S05]  /*92f0*/  IMAD.U32 R4, RZ, RZ, UR37 ;  /* 0x00000025ff047e24 */ /* 0x000fca000f8e00ff */
[----:B------:R-:W-:-:S04]  /*9300*/  SHF.L.U32 R4, R4, 0x1f, RZ ;  /* 0x0000001f04047819 */ /* 0x000fc800000006ff */
[----:B------:R1:W2:Y:S01]  /*9310*/  SYNCS.PHASECHK.TRANS64.TRYWAIT P2, [UR5+0x16850], R4 ;  /* 0x01685004ff0075a7 */ /* 0x0002a20008040145 */
[----:B------:R-:W-:Y:S05]  /*9320*/  @!P0 BRA `(.L_x_12055) ;  /* 0x0000000000048947 */ /* 0x000fea0003800000 */
[----:B------:R-:W-:Y:S01]  /*9330*/  BPT.TRAP 0x1 ;  /* 0x000000040000795c */ /* 0x000fe20000300000 */
.L_x_12055:
[----:B--2---:R-:W-:Y:S05]  /*9340*/  @P2 BRA `(.L_x_12056) ;  /* 0x0000000000082947 */ /* 0x004fea0003800000 */
[----:B------:R-:W2:Y:S02]  /*9350*/  SYNCS.PHASECHK.TRANS64.TRYWAIT P0, [UR5+0x16850], R4 ;  /* 0x01685004ff0075a7 */ /* 0x000ea40008000145 */
[----:B--2---:R-:W-:Y:S05]  /*9360*/  @!P0 BRA `(.L_x_12057) ;  /* 0x0000004000488947 */ /* 0x004fea0003800000 */
.L_x_12056:
[----:B------:R-:W-:Y:S01]  /*9370*/  UIADD3 UR40, UR40, 0x400, URZ ;  /* 0x0000040028287890 */ /* 0x000fe2000fffe03f */
[----:B------:R-:W-:Y:S01]  /*9380*/  WARPGROUP.ARRIVE ;  /* 0x00000000000079c5 */ /* 0x000fe20000000000 */
[----:B------:R-:W-:Y:S01]  /*9390*/  UMOV UR7, 0x40000040 ;  /* 0x4000004000077882 */ /* 0x000fe20000000000 */
[----:B-12---:R-:W1:Y:S01]  /*93a0*/  SHFL.BFLY PT, R4, R3, 0x2, 0x1f ;  /* 0x0c401f0003047f89 */ /* 0x006e6200000e0000 */
[----:B------:R-:W-:Y:S01]  /*93b0*/  USHF.R.U32.HI UR40, URZ, 0x4, UR40 ;  /* 0x000000043f287899 */ /* 0x000fe20008011628 */
[----:B------:R-:W-:Y:S01]  /*93c0*/  IMAD.MOV.U32 R14, RZ, RZ, RZ ;  /* 0x000000ffff0e7224 */ /* 0x000fe200078e00ff */
[----:B------:R-:W-:Y:S01]  /*93d0*/  UIADD3 UR39, UR39, 0x1, URZ ;  /* 0x0000000127277890 */ /* 0x000fe2000fffe03f */
[----:B------:R-:W2:Y:S01]  /*93e0*/  SHFL.BFLY PT, R5, R0, 0x2, 0x1f ;  /* 0x0c401f0000057f89 */ /* 0x000ea200000e0000 */
[----:B------:R-:W-:Y:S01]  /*93f0*/  ULOP3.LUT UR4, UR40, 0x3fff, URZ, 0xc0, !UPT ;  /* 0x00003fff28047892 */ /* 0x000fe2000f8ec03f */
[----:B------:R-:W-:-:S03]  /*9400*/  IMAD.MOV.U32 R15, RZ, RZ, -0x800000 ;  /* 0xff800000ff0f7424 */ /* 0x000fc600078e00ff */
        /* <DEDUP_REMOVED lines=9> */
[----:B------:R-:W-:Y:S01]  /*94a0*/  MOV R3, 0xff800000 ;  /* 0xff80000000037802 */ /* 0x000fe20000000f00 */
[----:B--2---:R-:W-:-:S03]  /*94b0*/  FADD.FTZ R6, R5, R0 ;  /* 0x0000000005067221 */ /* 0x004fc60000010000 */
[----:B------:R-:W1:Y:S04]  /*94c0*/  SHFL.BFLY PT, R5, R4, 0x1, 0x1f ;  /* 0x0c201f0004057f89 */ /* 0x000e6800000e0000 */
[----:B------:R-:W2:Y:S01]  /*94d0*/  SHFL.BFLY PT, R9, R6, 0x1, 0x1f ;  /* 0x0c201f0006097f89 */ /* 0x000ea200000e0000 */
[----:B-1----:R-:W-:Y:S01]  /*94e0*/  FADD.FTZ R10, R4, R5 ;  /* 0x00000005040a7221 */ /* 0x002fe20000010000 */
[----:B------:R-:W-:Y:S02]  /*94f0*/  IMAD.MOV.U32 R4, RZ, RZ, RZ ;  /* 0x000000ffff047224 */ /* 0x000fe400078e00ff */
[----:B--2---:R-:W-:Y:S02]  /*9500*/  FADD.FTZ R9, R6, R9 ;  /* 0x0000000906097221 */ /* 0x004fe40000010000 */
[----:B------:R-:W-:Y:S01]  /*9510*/  FSETP.NE.FTZ.AND P0, PT, R10, RZ, PT ;  /* 0x000000ff0a00720b */ /* 0x000fe20003f15000 */
[----:B------:R-:W-:-:S02]  /*9520*/  IMAD.U32 R6, RZ, RZ, UR5 ;  /* 0x00000005ff067e24 */ /* 0x000fc4000f8e00ff */
[----:B------:R-:W-:Y:S02]  /*9530*/  FSETP.NE.FTZ.AND P2, PT, R9, RZ, PT ;  /* 0x000000ff0900720b */ /* 0x000fe40003f55000 */
[----:B------:R-:W-:-:S08]  /*9540*/  @!P1 VIADD R6, R6, 0x16860 ;  /* 0x0001686006069836 */ /* 0x000fd00000000000 */
[----:B------:R-:W1:Y:S01]  /*9550*/  @P0 MUFU.LG2 R5, R10 ;  /* 0x0000000a00050308 */ /* 0x000e620000000c00 */
[C---:B------:R-:W-:Y:S02]  /*9560*/  @P0 FMUL.FTZ R0, R28.reuse, 0.69314718246459960938 ;  /* 0x3f3172181c000820 */ /* 0x040fe40000410000 */
[----:B------:R-:W-:-:S05]  /*9570*/  @P2 FMUL.FTZ R11, R28, 0.69314718246459960938 ;  /* 0x3f3172181c0b2820 */ /* 0x000fca0000410000 */
[----:B------:R-:W2:Y:S08]  /*9580*/  @P2 MUFU.LG2 R8, R9 ;  /* 0x0000000900082308 */ /* 0x000eb00000000c00 */
[----:B------:R-:W3:Y:S01]  /*9590*/  @P0 MUFU.RCP R14, R10 ;  /* 0x0000000a000e0308 */ /* 0x000ee20000001000 */
[----:B-1----:R-:W-:-:S04]  /*95a0*/  @P0 FMUL.FTZ R5, R5, 0.69314718246459960938 ;  /* 0x3f31721805050820 */ /* 0x002fc80000410000 */
[----:B------:R-:W-:Y:S01]  /*95b0*/  @P0 FFMA.FTZ R15, R0, R31, R5 ;  /* 0x0000001f000f0223 */ /* 0x000fe20000010005 */
[----:B------:R-:W-:Y:S02]  /*95c0*/  @!P1 PRMT R0, RZ, 0x654, R6 ;  /* 0x00000654ff009816 */ /* 0x000fe40000000006 */
[----:B------:R1:W4:Y:S01]  /*95d0*/  @P2 MUFU.RCP R4, R9 ;  /* 0x0000000900042308 */ /* 0x0003220000001000 */
[----:B------:R-:W-:Y:S02]  /*95e0*/  WARPGROUP.DEPBAR.LE gsb0, 0x0 ;  /* 0x00008000000079c5 */ /* 0x000fe40000010000 */
[----:B------:R-:W-:Y:S01]  /*95f0*/  WARPGROUP.ARRIVE ;  /* 0x00000000000079c5 */ /* 0x000fe20000000000 */
[----:B--2---:R-:W-:Y:S01]  /*9600*/  @P2 FMUL.FTZ R8, R8, 0.69314718246459960938 ;  /* 0x3f31721808082820 */ /* 0x004fe20000410000 */
[----:B------:R-:W-:-:S03]  /*9610*/  PLOP3.LUT P0, PT, PT, PT, PT, 0x8, 0x0 ;  /* 0x000000000000781c */ /* 0x000fc60003f0e170 */
[----:B------:R-:W-:Y:S01]  /*9620*/  @P2 FFMA.FTZ R3, R11, R7, R8 ;  /* 0x000000070b032223 */ /* 0x000fe20000010008 */
        /* <DEDUP_REMOVED lines=67> */
[----:B------:R-:W-:-:S07]  /*9a60*/  FMUL.FTZ R119, R119, R4 ;  /* 0x0000000477777220 */ /* 0x000fce0000410000 */
.L_x_12027:
        /* <DEDUP_REMOVED lines=11> */
[C---:B------:R-:W-:Y:S01]  /*9b20*/  LOP3.LUT R5, R22.reuse, 0x380, RZ, 0xc0, !PT ;  /* 0x0000038016057812 */ /* 0x040fe200078ec0ff */
[----:B------:R-:W-:Y:S01]  /*9b30*/  USHF.R.S32.HI UR5, URZ, 0x1f, UR43 ;  /* 0x0000001f3f057899 */ /* 0x000fe2000801142b */
[----:B------:R-:W-:Y:S02]  /*9b40*/  IADD3 R43, P3, R22, 0x20, RZ ;  /* 0x00000020162b7810 */ /* 0x000fe40007f7e0ff */
[-C--:B------:R-:W-:Y:S01]  /*9b50*/  LEA.HI R4, R45, R44.reuse, RZ, 0x7 ;  /* 0x0000002c2d047211 */ /* 0x080fe200078f38ff */
[----:B------:R-:W-:Y:S01]  /*9b60*/  ULDC.64 UR8, c[0x0][0xb70] ;  /* 0x0002dc0000087ab9 */ /* 0x000fe20000000a00 */
[----:B------:R-:W-:Y:S01]  /*9b70*/  SHF.R.U64 R5, R5, 0x3, RZ ;  /* 0x0000000305057819 */ /* 0x000fe200000012ff */
[----:B------:R-:W-:Y:S01]  /*9b80*/  UIMAD UR5, UR5, UR8, URZ ;  /* 0x00000008050572a4 */ /* 0x000fe2000f8e023f */
[----:B------:R-:W-:Y:S01]  /*9b90*/  LOP3.LUT R12, R43, 0x380, RZ, 0xc0, !PT ;  /* 0x000003802b0c7812 */ /* 0x000fe200078ec0ff */
[----:B------:R-:W-:Y:S01]  /*9ba0*/  UIMAD.WIDE.U32 UR6, UR43, UR8, URZ ;  /* 0x000000082b0672a5 */ /* 0x000fe2000f8e003f */
[----:B------:R-:W-:Y:S01]  /*9bb0*/  LOP3.LUT R49, R4, 0xffffff80, RZ, 0xc0, !PT ;  /* 0xffffff8004317812 */ /* 0x000fe200078ec0ff */
[----:B------:R-:W-:Y:S01]  /*9bc0*/  USHF.R.S32.HI UR8, URZ, 0x1f, UR44 ;  /* 0x0000001f3f087899 */ /* 0x000fe2000801142c */
[----:B------:R-:W-:Y:S01]  /*9bd0*/  LEA.HI R47, R45, R44, RZ, 0x5 ;  /* 0x0000002c2d2f7211 */ /* 0x000fe200078f28ff */
[----:B------:R-:W-:Y:S01]  /*9be0*/  UIMAD UR5, UR43, UR9, UR5 ;  /* 0x000000092b0572a4 */ /* 0x000fe2000f8e0205 */
[----:B------:R-:W-:Y:S01]  /*9bf0*/  LOP3.LUT R4, R5, R22, RZ, 0x3c, !PT ;  /* 0x0000001605047212 */ /* 0x000fe200078e3cff */
[----:B------:R-:W-:Y:S01]  /*9c00*/  IMAD.MOV.U32 R5, RZ, RZ, R23 ;  /* 0x000000ffff057224 */ /* 0x000fe200078e0017 */
[----:B------:R-:W-:Y:S01]  /*9c10*/  IADD3 R45, P2, R22, 0x40, RZ ;  /* 0x00000040162d7810 */ /* 0x000fe20007f5e0ff */
[----:B------:R-:W-:Y:S01]  /*9c20*/  IMAD.IADD R49, R44, 0x1, -R49 ;  /* 0x000000012c317824 */ /* 0x000fe200078e0a31 */
[----:B------:R-:W-:Y:S01]  /*9c30*/  SHF.R.U64 R12, R12, 0x3, RZ ;  /* 0x000000030c0c7819 */ /* 0x000fe200000012ff */
[----:B------:R-:W-:Y:S01]  /*9c40*/  UIADD3 UR5, UR7, UR5, URZ ;  /* 0x0000000507057290 */ /* 0x000fe2000fffe03f */
[----:B------:R-:W-:-:S02]  /*9c50*/  LOP3.LUT R44, R45, 0x380, RZ, 0xc0, !PT ;  /* 0x000003802d2c7812 */ /* 0x000fc400078ec0ff */
[----:B------:R-:W-:Y:S02]  /*9c60*/  LOP3.LUT R12, R12, R43, RZ, 0x3c, !PT ;  /* 0x0000002b0c0c7212 */ /* 0x000fe400078e3cff */
[----:B------:R-:W-:Y:S02]  /*9c70*/  MOV R43, R4 ;  /* 0x00000004002b7202 */ /* 0x000fe40000000f00 */
[----:B------:R-:W-:Y:S02]  /*9c80*/  F2FP.BF16.F32.PACK_AB R5, R10, R11 ;  /* 0x0000000b0a05723e */ /* 0x000fe400000010ff */
[----:B------:R-:W-:Y:S02]  /*9c90*/  SHF.R.U64 R10, R44, 0x3, RZ ;  /* 0x000000032c0a7819 */ /* 0x000fe400000012ff */
[----:B------:R-:W-:Y:S02]  /*9ca0*/  IADD3 R48, P1, R22, 0x60, RZ ;  /* 0x0000006016307810 */ /* 0x000fe40007f3e0ff */
[----:B------:R-:W-:-:S02]  /*9cb0*/  LOP3.LUT R10, R10, R45, RZ, 0x3c, !PT ;  /* 0x0000002d0a0a7212 */ /* 0x000fc400078e3cff */
[----:B------:R-:W1:Y:S01]  /*9cc0*/  LDC.64 R44, c[0x0][0xb78] ;  /* 0x0002de00ff2c7b82 */ /* 0x000e620000000a00 */
[----:B------:R-:W-:Y:S02]  /*9cd0*/  LOP3.LUT R46, R48, 0x380, RZ, 0xc0, !PT ;  /* 0x00000380302e7812 */ /* 0x000fe400078ec0ff */
[----:B------:R-:W-:Y:S02]  /*9ce0*/  F2FP.BF16.F32.PACK_AB R4, R13, R42 ;  /* 0x0000002a0d04723e */ /* 0x000fe400000010ff */
[----:B------:R-:W-:Y:S01]  /*9cf0*/  F2FP.BF16.F32.PACK_AB R6, R6, R9 ;  /* 0x000000090606723e */ /* 0x000fe200000010ff */
[--C-:B------:R-:W-:Y:S01]  /*9d00*/  IMAD.X R9, RZ, RZ, R23.reuse, P1 ;  /* 0x000000ffff097224 */ /* 0x100fe200008e0617 */
[----:B------:R-:W-:Y:S02]  /*9d10*/  F2FP.BF16.F32.PACK_AB R7, R7, R8 ;  /* 0x000000080707723e */ /* 0x000fe400000010ff */
[----:B------:R-:W-:Y:S02]  /*9d20*/  SHF.R.U64 R11, R46, 0x3, RZ ;  /* 0x000000032e0b7819 */ /* 0x000fe400000012ff */
[----:B------:R-:W-:Y:S01]  /*9d30*/  IADD3.X R13, RZ, R23, RZ, P3, !PT ;  /* 0x00000017ff0d7210 */ /* 0x000fe20001ffe4ff */
[----:B------:R2:W-:Y:S01]  /*9d40*/  STSM.16.M88.4 [R43], R4 ;  /* 0x000000042b007844 */ /* 0x0005e20000000200 */
[----:B------:R-:W-:Y:S01]  /*9d50*/  LOP3.LUT R8, R11, R48, RZ, 0x3c, !PT ;  /* 0x000000300b087212 */ /* 0x000fe200078e3cff */
[----:B------:R-:W-:Y:S01]  /*9d60*/  IMAD.X R11, RZ, RZ, R23, P2 ;  /* 0x000000ffff0b7224 */ /* 0x000fe200010e0617 */
[----:B------:R-:W-:-:S02]  /*9d70*/  MOV R12, R12 ;  /* 0x0000000c000c7202 */ /* 0x000fc40000000f00 */
[----:B------:R-:W-:Y:S02]  /*9d80*/  F2FP.BF16.F32.PACK_AB R32, R32, R33 ;  /* 0x000000212020723e */ /* 0x000fe400000010ff */
[----:B------:R-:W-:Y:S02]  /*9d90*/  MOV R11, R10 ;  /* 0x0000000a000b7202 */ /* 0x000fe40000000f00 */
[----:B------:R-:W-:Y:S02]  /*9da0*/  F2FP.BF16.F32.PACK_AB R33, R30, R31 ;  /* 0x0000001f1e21723e */ /* 0x000fe400000010ff */
[----:B------:R-:W-:Y:S02]  /*9db0*/  F2FP.BF16.F32.PACK_AB R24, R24, R25 ;  /* 0x000000191818723e */ /* 0x000fe400000010ff */
[----:B------:R-:W-:Y:S01]  /*9dc0*/  MOV R10, R8 ;  /* 0x00000008000a7202 */ /* 0x000fe20000000f00 */
[----:B------:R-:W-:Y:S01]  /*9dd0*/  IMAD.U32 R9, RZ, RZ, UR7 ;  /* 0x00000007ff097e24 */ /* 0x000fe2000f8e00ff */
[----:B------:R-:W-:Y:S01]  /*9de0*/  F2FP.BF16.F32.PACK_AB R25, R20, R21 ;  /* 0x000000151419723e */ /* 0x000fe200000010ff */
[----:B------:R-:W-:Y:S01]  /*9df0*/  IMAD.U32 R8, RZ, RZ, UR6 ;  /* 0x00000006ff087e24 */ /* 0x000fe2000f8e00ff */
[----:B--2---:R-:W-:Y:S01]  /*9e00*/  F2FP.BF16.F32.PACK_AB R7, R34, R35 ;  /* 0x000000232207723e */ /* 0x004fe200000010ff */
[----:B-1----:R-:W-:Y:S01]  /*9e10*/  IMAD R34, R44, UR8, RZ ;  /* 0x000000082c227c24 */ /* 0x002fe2000f8e02ff */
[----:B------:R-:W-:Y:S01]  /*9e20*/  F2FP.BF16.F32.PACK_AB R6, R36, R37 ;  /* 0x000000252406723e */ /* 0x000fe200000010ff */
[----:B------:R-:W-:Y:S01]  /*9e30*/  VIADD R37, R18, UR42 ;  /* 0x0000002a12257c36 */ /* 0x000fe20008000000 */
[----:B------:R-:W-:Y:S01]  /*9e40*/  F2FP.BF16.F32.PACK_AB R4, R40, R41 ;  /* 0x000000292804723e */ /* 0x000fe200000010ff */
[----:B------:R-:W-:Y:S01]  /*9e50*/  IMAD R36, R45, UR44, R34 ;  /* 0x0000002c2d247c24 */ /* 0x000fe2000f8e0222 */
[----:B------:R-:W-:Y:S01]  /*9e60*/  F2FP.BF16.F32.PACK_AB R5, R38, R39 ;  /* 0x000000272605723e */ /* 0x000fe200000010ff */
[----:B------:R-:W-:Y:S01]  /*9e70*/  VIADD R13, R37, 0x8 ;  /* 0x00000008250d7836 */ /* 0x000fe20000000000 */
[----:B------:R-:W-:Y:S01]  /*9e80*/  F2FP.BF16.F32.PACK_AB R34, R28, R29 ;  /* 0x0000001d1c22723e */ /* 0x000fe200000010ff */
[----:B------:R-:W-:Y:S01]  /*9e90*/  ULDC.64 UR6, c[0x0][0xb40] ;  /* 0x0002d00000067ab9 */ /* 0x000fe20000000a00 */
[----:B------:R-:W-:Y:S01]  /*9ea0*/  F2FP.BF16.F32.PACK_AB R35, R26, R27 ;  /* 0x0000001b1a23723e */ /* 0x000fe200000010ff */
[----:B------:R1:W-:Y:S01]  /*9eb0*/  STSM.16.M88.4 [R12], R4 ;  /* 0x000000040c007844 */ /* 0x0003e20000000200 */
[----:B------:R-:W-:-:S02]  /*9ec0*/  F2FP.BF16.F32.PACK_AB R26, R14, R19 ;  /* 0x000000130e1a723e */ /* 0x000fc400000010ff */
[----:B------:R-:W-:Y:S01]  /*9ed0*/  F2FP.BF16.F32.PACK_AB R27, R119, R0 ;  /* 0x00000000771b723e */ /* 0x000fe200000010ff */
[----:B------:R-:W-:Y:S01]  /*9ee0*/  STSM.16.M88.4 [R11], R32 ;  /* 0x000000200b007844 */ /* 0x000fe20000000200 */
[----:B------:R-:W-:Y:S01]  /*9ef0*/  MOV R9, UR5 ;  /* 0x0000000500097c02 */ /* 0x000fe20008000f00 */
[----:B------:R-:W-:Y:S01]  /*9f00*/  ULDC UR5, c[0x0][0xa88] ;  /* 0x0002a20000057ab9 */ /* 0x000fe20000000800 */
[----:B------:R-:W-:Y:S01]  /*9f10*/  SHF.R.S32.HI R47, RZ, 0x5, R47 ;  /* 0x00000005ff2f7819 */ /* 0x000fe2000001142f */
[----:B------:R-:W-:Y:S01]  /*9f20*/  STSM.16.M88.4 [R10], R24 ;  /* 0x000000180a007844 */ /* 0x000fe20000000200 */
[----:B------:R-:W-:Y:S01]  /*9f30*/  LOP3.LUT P0, RZ, R49, 0x3, RZ, 0xc0, !PT ;  /* 0x0000000331ff7812 */ /* 0x000fe2000780c0ff */
[----:B------:R-:W-:Y:S01]  /*9f40*/  IMAD.WIDE.U32 R8, R44, UR44, R8 ;  /* 0x0000002c2c087c25 */ /* 0x000fe2000f8e0008 */
[----:B------:R-:W-:Y:S01]  /*9f50*/  @!PT LDS RZ, [RZ] ;  /* 0x00000000fffff984 */ /* 0x000fe20000000800 */
[----:B------:R-:W-:Y:S01]  /*9f60*/  @!PT LDS RZ, [RZ] ;  /* 0x00000000fffff984 */ /* 0x000fe20000000800 */
[----:B------:R-:W-:Y:S01]  /*9f70*/  @!PT LDS RZ, [RZ] ;  /* 0x00000000fffff984 */ /* 0x000fe20000000800 */
[----:B------:R-:W-:Y:S01]  /*9f80*/  @!PT LDS RZ, [RZ] ;  /* 0x00000000fffff984 */ /* 0x000fe20000000800 */
[----:B------:R2:W-:Y:S06]  /*9f90*/  MEMBAR.ALL.CTA ;  /* 0x0000000000007992 */ /* 0x0005ec0000008000 */
[----:B--2---:R-:W2:Y:S02]  /*9fa0*/  FENCE.VIEW.ASYNC.S ;  /* 0x00000000000073c6 */ /* 0x004ea40000000000 */
[----:B--2---:R-:W-:Y:S06]  /*9fb0*/  BAR.ARV 0x1, 0x1a0 ;  /* 0x0046800000007b1d */ /* 0x004fec0000002000 */
[----:B------:R-:W-:Y:S01]  /*9fc0*/  ISETP.GE.OR P1, PT, R13, UR5, P0 ;  /* 0x000000050d007c0c */ /* 0x000fe20008726670 */
[----:B------:R-:W2:Y:S01]  /*9fd0*/  SHFL.IDX PT, R0, R47, RZ, 0x1f ;  /* 0x00001fff2f007589 */ /* 0x000ea200000e0000 */
[----:B------:R-:W-:-:S02]  /*9fe0*/  SHF.R.S32.HI R13, RZ, 0x1f, R37 ;  /* 0x0000001fff0d7819 */ /* 0x000fc40000011425 */
[C---:B-1----:R-:W-:Y:S02]  /*9ff0*/  IADD3 R5, P2, R37.reuse, R8, RZ ;  /* 0x0000000825057210 */ /* 0x042fe40007f5e0ff */
[----:B------:R-:W-:Y:S02]  /*a000*/  ISETP.GE.OR P0, PT, R37, UR5, P0 ;  /* 0x0000000525007c0c */ /* 0x000fe40008706670 */
[----:B------:R-:W-:Y:S02]  /*a010*/  IADD3.X R8, R13, R9, R36, P2, !PT ;  /* 0x000000090d087210 */ /* 0x000fe400017fe424 */
[----:B------:R-:W-:-:S04]  /*a020*/  LEA R4, P2, R5, UR6, 0x2 ;  /* 0x0000000605047c11 */ /* 0x000fc8000f8410ff */
[----:B------:R-:W-:-:S05]  /*a030*/  LEA.HI.X R5, R5, UR7, R8, 0x2, P2 ;  /* 0x0000000705057c11 */ /* 0x000fca00090f1408 */
[----:B------:R1:W-:Y:S04]  /*a040*/  @!P1 STG.E desc[UR48][R4.64+0x20], R3 ;  /* 0x0000200304009986 */ /* 0x0003e8000c101930 */
[----:B------:R1:W-:Y:S01]  /*a050*/  @!P0 STG.E desc[UR48][R4.64], R15 ;  /* 0x0000000f04008986 */ /* 0x0003e2000c101930 */
[----:B--2---:R-:W-:-:S13]  /*a060*/  ISETP.NE.AND P0, PT, R0, 0xb, PT ;  /* 0x0000000b0000780c */ /* 0x004fda0003f05270 */
[----:B-1----:R-:W-:Y:S05]  /*a070*/  @P0 BRA `(.L_x_12059) ;  /* 0x0000000800280947 */ /* 0x002fea0003800000 */
        /* <DEDUP_REMOVED lines=15> */
.L_x_12061:
[----:B------:R-:W-:Y:S05]  /*a170*/  BSYNC B0 ;  /* 0x0000000000007941 */ /* 0x000fea0003800000 */
.L_x_12060:
[----:B------:R-:W-:Y:S05]  /*a180*/  BRA `(.L_x_12059) ;  /* 0x0000000400e47947 */ /* 0x000fea0003800000 */
.L_x_12058:
        /* <DEDUP_REMOVED lines=31> */
[----:B------:R-:W-:-:S05]  /*a380*/  IMAD.WIDE.U32 R4, R20, UR44, R4 ;  /* 0x0000002c14047c25 */ /* 0x000fca000f8e0004 */
[----:B------:R-:W-:Y:S02]  /*a390*/  IADD3 R3, R5, R3, RZ ;  /* 0x0000000305037210 */ /* 0x000fe40007ffe0ff */
[----:B------:R-:W-:-:S04]  /*a3a0*/  LEA R6, P0, R4, UR8, 0x2 ;  /* 0x0000000804067c11 */ /* 0x000fc8000f8010ff */
[----:B------:R-:W-:Y:S01]  /*a3b0*/  LEA.HI.X R7, R4, UR9, R3, 0x2, P0 ;  /* 0x0000000904077c11 */ /* 0x000fe200080f1403 */
[----:B------:R-:W-:-:S05]  /*a3c0*/  IMAD.MOV.U32 R3, RZ, RZ, -0x800000 ;  /* 0xff800000ff037424 */ /* 0x000fca00078e00ff */
[----:B------:R1:W-:Y:S03]  /*a3d0*/  STG.E desc[UR48][R6.64], R3 ;  /* 0x0000000306007986 */ /* 0x0003e6000c101930 */
.L_x_12063:
[----:B------:R-:W-:Y:S05]  /*a3e0*/  BSYNC B0 ;  /* 0x0000000000007941 */ /* 0x000fea0003800000 */
.L_x_12062:
[----:B------:R-:W-:Y:S01]  /*a3f0*/  ULOP3.LUT UR47, URZ, UR47, URZ, 0x33, !UPT ;  /* 0x0000002f3f2f7292 */ /* 0x000fe2000f8e333f */
[----:B-1----:R-:W-:Y:S01]  /*a400*/  IMAD R3, R13, UR43, R10 ;  /* 0x0000002b0d037c24 */ /* 0x002fe2000f8e020a */
[----:B------:R-:W-:Y:S01]  /*a410*/  SHF.R.S32.HI R4, RZ, 0x3, R19 ;  /* 0x00000003ff047819 */ /* 0x000fe20000011413 */
[----:B------:R-:W-:Y:S01]  /*a420*/  IMAD.WIDE.U32 R6, R12, UR43, R8 ;  /* 0x0000002b0c067c25 */ /* 0x000fe2000f8e0008 */
[----:B---3--:R-:W-:Y:S01]  /*a430*/  ISETP.GE.AND P0, PT, R8, R25, PT ;  /* 0x000000190800720c */ /* 0x008fe20003f06270 */
[----:B------:R-:W-:Y:S01]  /*a440*/  BSSY B0, `(.L_x_12064) ;  /* 0x000001d000007945 */ /* 0x000fe20003800000 */
[----:B------:R-:W-:Y:S01]  /*a450*/  IADD3 R5, R4, 0x90, RZ ;  /* 0x0000009004057810 */ /* 0x000fe20007ffe0ff */
[----:B--2---:R-:W-:Y:S02]  /*a460*/  VIADD R11, R11, UR47 ;  /* 0x0000002f0b0b7c36 */ /* 0x004fe40008000000 */
[----:B------:R-:W-:Y:S02]  /*a470*/  IMAD.IADD R7, R7, 0x1, R3 ;  /* 0x0000000107077824 */ /* 0x000fe400078e0203 */
[----:B------:R-:W-:-:S02]  /*a480*/  IMAD R8, R11, -0xc0, R24 ;  /* 0xffffff400b087824 */ /* 0x000fc400078e0218 */
[C---:B------:R-:W-:Y:S02]  /*a490*/  VIADD R0, R4.reuse, 0x30 ;  /* 0x0000003004007836 */ /* 0x040fe40000000000 */
[----:B------:R-:W-:Y:S01]  /*a4a0*/  VIADD R3, R4, 0x60 ;  /* 0x0000006004037836 */ /* 0x000fe20000000000 */
[-C--:B------:R-:W-:Y:S02]  /*a4b0*/  ISETP.GE.OR P3, PT, R5, R8.reuse, P0 ;  /* 0x000000080500720c */ /* 0x080fe40000766670 */
[-C--:B------:R-:W-:Y:S01]  /*a4c0*/  ISETP.GE.OR P1, PT, R0, R8.reuse, P0 ;  /* 0x000000080000720c */ /* 0x080fe20000726670 */
[----:B----4-:R-:W-:Y:S01]  /*a4d0*/  IMAD R0, R14, UR6, RZ ;  /* 0x000000060e007c24 */ /* 0x010fe2000f8e02ff */
[-C--:B------:R-:W-:Y:S02]  /*a4e0*/  ISETP.GE.OR P2, PT, R3, R8.reuse, P0 ;  /* 0x000000080300720c */ /* 0x080fe40000746670 */
[----:B------:R-:W-:Y:S01]  /*a4f0*/  ISETP.GE.OR P0, PT, R4, R8, P0 ;  /* 0x000000080400720c */ /* 0x000fe20000706670 */
[----:B------:R-:W-:Y:S01]  /*a500*/  IMAD R3, R15, UR44, R0 ;  /* 0x0000002c0f037c24 */ /* 0x000fe2000f8e0200 */
[----:B------:R-:W-:Y:S01]  /*a510*/  SHF.R.S32.HI R5, RZ, 0x1f, R4 ;  /* 0x0000001fff057819 */ /* 0x000fe20000011404 */
[----:B------:R-:W-:-:S04]  /*a520*/  IMAD.WIDE.U32 R8, R14, UR44, R6 ;  /* 0x0000002c0e087c25 */ /* 0x000fc8000f8e0006 */
[----:B------:R-:W-:-:S04]  /*a530*/  IMAD.WIDE R6, R11, 0xc0, R4 ;  /* 0x000000c00b067825 */ /* 0x000fc800078e0204 */
        /* <DEDUP_REMOVED lines=13> */
.L_x_12065:
[----:B------:R-:W-:Y:S05]  /*a610*/  BSYNC B0 ;  /* 0x0000000000007941 */ /* 0x000fea0003800000 */
.L_x_12064:
        /* <DEDUP_REMOVED lines=15> */
.L_x_12067:
[----:B------:R-:W-:Y:S05]  /*a710*/  BSYNC B0 ;  /* 0x0000000000007941 */ /* 0x000fea0003800000 */
.L_x_12066:
        /* <DEDUP_REMOVED lines=11> */
[----:B-12---:R-:W-:Y:S02]  /*a7d0*/  LEA R12, P0, R4, UR6, 0x1 ;  /* 0x00000006040c7c11 */ /* 0x006fe4000f8008ff */
[----:B------:R-:W-:-:S04]  /*a7e0*/  IADD3 R3, R5, R3, RZ ;  /* 0x0000000305037210 */ /* 0x000fc80007ffe0ff */
[----:B------:R-:W-:-:S05]  /*a7f0*/  LEA.HI.X R13, R4, UR7, R3, 0x1, P0 ;  /* 0x00000007040d7c11 */ /* 0x000fca00080f0c03 */
[----:B------:R3:W-:Y:S02]  /*a800*/  STG.E.128 desc[UR48][R12.64], RZ ;  /* 0x000000ff0c007986 */ /* 0x0007e4000c101d30 */
.L_x_12069:
[----:B------:R-:W-:Y:S05]  /*a810*/  BSYNC B0 ;  /* 0x0000000000007941 */ /* 0x000fea0003800000 */
.L_x_12068:
        /* <DEDUP_REMOVED lines=15> */
.L_x_12070:
[----:B------:R-:W-:Y:S05]  /*a910*/  BSYNC B0 ;  /* 0x0000000000007941 */ /* 0x000fea0003800000 */
.L_x_12059:
[----:B------:R-:W5:Y:S02]  /*a920*/  LDC R0, c[0x0][0xda8] ;  /* 0x00036a00ff007b82 */ /* 0x000f640000000800 */
[----:B-----5:R-:W-:-:S13]  /*a930*/  ISETP.LE.AND P0, PT, R0, UR4, PT ;  /* 0x0000000400007c0c */ /* 0x020fda000bf03270 */
[----:B------:R-:W-:Y:S05]  /*a940*/  @!P0 BRA `(.L_x_12071) ;  /* 0xffffff6400048947 */ /* 0x000fea000383ffff */
[----:B------:R-:W-:Y:S05]  /*a950*/  EXIT ;  /* 0x000000000000794d */ /* 0x000fea0003800000 */
.L_x_12023:
        /* <DEDUP_REMOVED lines=8> */
[----:B------:R-:W-:Y:S01]  /*a9e0*/  IMAD.MOV.U32 R19, RZ, RZ, 0x1 ;  /* 0x00000001ff137424 */ /* 0x000fe200078e00ff */
[----:B------:R-:W-:-:S05]  /*a9f0*/  MOV R18, RZ ;  /* 0x000000ff00127202 */ /* 0x000fca0000000f00 */
[----:B------:R-:W1:Y:S02]  /*aa00*/  LDC R0, c[0x0][0xda8] ;  /* 0x00036a00ff007b82 */ /* 0x000e640000000800 */
[----:B-1----:R-:W-:-:S13]  /*aa10*/  ISETP.LE.AND P0, PT, R0, UR4, PT ;  /* 0x0000000400007c0c */ /* 0x002fda000bf03270 */
[----:B------:R-:W-:Y:S05]  /*aa20*/  @P0 BRA `(.L_x_12072) ;  /* 0x0000002400480947 */ /* 0x000fea0003800000 */
[----:B------:R-:W-:Y:S01]  /*aa30*/  LOP3.LUT R23, R2, 0x1f, RZ, 0xc0, !PT ;  /* 0x0000001f02177812 */ /* 0x000fe200078ec0ff */
[----:B------:R-:W-:Y:S01]  /*aa40*/  IMAD.U32 R22, RZ, RZ, UR4 ;  /* 0x00000004ff167e24 */ /* 0x000fe2000f8e00ff */
[----:B------:R-:W-:Y:S01]  /*aa50*/  ULDC UR46, c[0x0][0xc] ;  /* 0x00000300002e7ab9 */ /* 0x000fe20000000800 */
[----:B------:R-:W-:Y:S01]  /*aa60*/  IMAD.MOV.U32 R18, RZ, RZ, RZ ;  /* 0x000000ffff127224 */ /* 0x000fe200078e00ff */
[----:B------:R-:W-:Y:S01]  /*aa70*/  ULDC.64 UR50, c[0x0][0x198] ;  /* 0x0000660000327ab9 */ /* 0x000fe20000000a00 */
[----:B------:R-:W-:Y:S01]  /*aa80*/  IMAD.MOV.U32 R19, RZ, RZ, 0x1 ;  /* 0x00000001ff137424 */ /* 0x000fe200078e00ff */
[----:B------:R-:W-:-:S06]  /*aa90*/  UMOV UR47, URZ ;  /* 0x0000003f002f7c82 */ /* 0x000fcc0008000000 */
.L_x_12120:
        /* <DEDUP_REMOVED lines=21> */
.L_x_12073:
[----:B------:R-:W-:Y:S01]  /*abf0*/  ULDC UR9, c[0x0][0xdc4] ;  /* 0x0003710000097ab9 */ /* 0x000fe20000000800 */
[----:B------:R-:W-:Y:S01]  /*ac00*/  UMOV UR7, UR8 ;  /* 0x0000000800077c82 */ /* 0x000fe20008000000 */
[----:B------:R-:W-:-:S11]  /*ac10*/  UISETP.NE.AND UP0, UPT, UR9, 0x1, UPT ;  /* 0x000000010900788c */ /* 0x000fd6000bf05270 */
[----:B------:R-:W-:Y:S02]  /*ac20*/  @UP0 ULDC.64 UR10, c[0x0][0xdc8] ;  /* 0x00037200000a0ab9 */ /* 0x000fe40000000a00 */
[----:B------:R-:W-:-:S04]  /*ac30*/  UIMAD.WIDE.U32 UR4, UR8, UR10, URZ ;  /* 0x0000000a080472a5 */ /* 0x000fc8000f8e003f */
[----:B------:R-:W-:-:S04]  /*ac40*/  @UP0 USHF.R.U32.HI UR7, URZ, UR11, UR5 ;  /* 0x0000000b3f070299 */ /* 0x000fc80008011605 */
[----:B------:R-:W-:-:S12]  /*ac50*/  UIMAD UR4, UR7, UR9, URZ ;  /* 0x00000009070472a4 */ /* 0x000fd8000f8e023f */
.L_x_12074:
[----:B------:R-:W-:Y:S01]  /*ac60*/  ULOP3.LUT UR5, URZ, UR7, URZ, 0x33, !UPT ;  /* 0x000000073f057292 */ /* 0x000fe2000f8e333f */
[----:B------:R-:W-:Y:S01]  /*ac70*/  BSSY B6, `(.L_x_12075) ;  /* 0x000021e000067945 */ /* 0x000fe20003800000 */
[----:B------:R-:W-:Y:S01]  /*ac80*/  ULDC.64 UR10, c[0x0][0x3f8] ;  /* 0x0000fe00000a7ab9 */ /* 0x000fe20000000a00 */
[----:B------:R-:W-:Y:S01]  /*ac90*/  ULDC UR7, c[0x0][0xdac] ;  /* 0x00036b0000077ab9 */ /* 0x000fe20000000800 */
[----:B------:R-:W-:Y:S02]  /*aca0*/  UISETP.NE.U32.AND UP0, UPT, UR10, URZ, UPT ;  /* 0x0000003f0a00728c */ /* 0x000fe4000bf05070 */
[----:B------:R-:W-:Y:S02]  /*acb0*/  UIADD3 UR5, UR5, UR7, URZ ;  /* 0x0000000705057290 */ /* 0x000fe4000fffe03f */
[----:B------:R-:W-:Y:S02]  /*acc0*/  UISETP.NE.AND.EX UP0, UPT, UR11, URZ, UPT, UP0 ;  /* 0x0000003f0b00728c */ /* 0x000fe4000bf05300 */
[----:B------:R-:W-:Y:S01]  /*acd0*/  UIMAD UR41, UR5, 0xc0, URZ ;  /* 0x000000c0052978a4 */ /* 0x000fe2000f8e023f */
        /* <DEDUP_REMOVED lines=45> */
.L_x_12076:
        /* <DEDUP_REMOVED lines=23> */
.L_x_12078:
        /* <DEDUP_REMOVED lines=20> */
.L_x_12080:
[----:B------:R1:W2:Y:S01]  /*b260*/  LDC.64 R2, c[0x4][R24] ;  /* 0x0100000018027b82 */ /* 0x0002a20000000a00 */
[----:B------:R-:W-:Y:S01]  /*b270*/  ULDC.64 UR4, c[0x4][0x1b8] ;  /* 0x01006e0000047ab9 */ /* 0x000fe20000000a00 */
[----:B------:R-:W-:Y:S01]  /*b280*/  ULDC.64 UR6, c[0x4][0x1c0] ;  /* 0x0100700000067ab9 */ /* 0x000fe20000000a00 */
[----:B------:R-:W-:Y:S01]  /*b290*/  IMAD.U32 R4, RZ, RZ, UR4 ;  /* 0x00000004ff047e24 */ /* 0x000fe2000f8e00ff */
        /* <DEDUP_REMOVED lines=11> */
.L_x_12079:
        /* <DEDUP_REMOVED lines=10> */
[----:B------:R-:W-:Y:S01]  /*b3f0*/  IMAD.U32 R7, RZ, RZ, UR45 ;  /* 0x0000002dff077e24 */ /* 0x000fe2000f8e00ff */
[----:B------:R-:W-:Y:S01]  /*b400*/  UMOV UR40, URZ ;  /* 0x0000003f00287c82 */ /* 0x000fe20008000000 */
[----:B------:R-:W-:-:S03]  /*b410*/  UMOV UR6, 0xffffffff ;  /* 0xffffffff00067882 */ /* 0x000fc60000000000 */
[----:B------:R-:W-:-:S07]  /*b420*/  IADD3 R7, R7, -0x1, RZ ;  /* 0xffffffff07077810 */ /* 0x000fce0007ffe0ff */
        /* <DEDUP_REMOVED lines=15> */
.L_x_12132:
[----:B------:R-:W-:Y:S01]  /*b520*/  UMOV UR4, 0xffffffff ;  /* 0xffffffff00047882 */ /* 0x000fe20000000000 */
[----:B------:R-:W-:Y:S02]  /*b530*/  SHF.R.S32.HI R8, RZ, 0x1f, R0 ;  /* 0x0000001fff087819 */ /* 0x000fe40000011400 */
[----:B------:R-:W-:Y:S05]  /*b540*/  BRA.DIV UR4, `(.L_x_12082) ;  /* 0x0000002204087947 */ /* 0x000fea000b800000 */
[----:B------:R-:W-:-:S13]  /*b550*/  ELECT P0, URZ, PT ;  /* 0x00000000003f782f */ /* 0x000fda0003800000 */
.L_x_12135:
        /* <DEDUP_REMOVED lines=23> */
.L_x_12084:
[----:B------:R-:W2:Y:S01]  /*b6d0*/  SYNCS.PHASECHK.TRANS64.TRYWAIT P4, [R13+URZ+0x16840], R12 ;  /* 0x0168400c0d0075a7 */ /* 0x000ea2000808017f */
[----:B------:R-:W-:Y:S01]  /*b6e0*/  ISETP.NE.AND P3, PT, R17, RZ, PT ;  /* 0x000000ff1100720c */ /* 0x000fe20003f65270 */
[----:B--2---:R-:W-:-:S12]  /*b6f0*/  @!P4 BRA `(.L_x_12085) ;  /* 0x0000001c00c0c947 */ /* 0x004fd80003800000 */
.L_x_12136:
[----:B------:R-:W-:Y:S05]  /*b700*/  @P3 BRA `(.L_x_12086) ;  /* 0x0000000000143947 */ /* 0x000fea0003800000 */
[----:B------:R-:W-:Y:S02]  /*b710*/  ISETP.NE.AND P3, PT, R23, RZ, PT ;  /* 0x000000ff1700720c */ /* 0x000fe40003f65270 */
[----:B-1----:R-:W-:-:S04]  /*b720*/  MOV R4, 0x4000 ;  /* 0x0000400000047802 */ /* 0x002fc80000000f00 */
[----:B------:R3:W-:Y:S07]  /*b730*/  SYNCS.ARRIVE.TRANS64 RZ, [R13+URZ+0x16830], R4 ;  /* 0x016830040dff79a7 */ /* 0x0007ee000800003f */
[----:B------:R-:W-:Y:S05]  /*b740*/  @!P3 BRA `(.L_x_12086) ;  /* 0x000000000004b947 */ /* 0x000fea0003800000 */
[----:B------:R-:W-:Y:S01]  /*b750*/  BPT.TRAP 0x1 ;  /* 0x000000040000795c */ /* 0x000fe20000300000 */
.L_x_12086:
        /* <DEDUP_REMOVED lines=16> */
.L_x_12083:
        /* <DEDUP_REMOVED lines=24> */
.L_x_12137:
[----:B------:R-:W-:-:S06]  /*b9e0*/  UISETP.GE.AND UP0, UPT, UR45, 0x2, UPT ;  /* 0x000000022d00788c */ /* 0x000fcc000bf06270 */
[----:B------:R-:W-:-:S13]  /*b9f0*/  PLOP3.LUT P3, PT, PT, PT, UP0, 0x80, 0x0 ;  /* 0x000000000000781c */ /* 0x000fda0003f6f008 */
[----:B------:R-:W-:Y:S05]  /*ba00*/  @!P3 BRA `(.L_x_12088) ;  /* 0x000000100044b947 */ /* 0x000fea0003800000 */
[----:B------:R-:W-:Y:S02]  /*ba10*/  ULOP3.LUT UR4, UR45, 0x1, URZ, 0xc0, !UPT ;  /* 0x000000012d047892 */ /* 0x000fe4000f8ec03f */
[----:B------:R-:W-:Y:S02]  /*ba20*/  UIADD3 UR44, UR45, -0x2, URZ ;  /* 0xfffffffe2d2c7890 */ /* 0x000fe4000fffe03f */
[----:B------:R-:W-:Y:S01]  /*ba30*/  UISETP.NE.U32.AND UP0, UPT, UR4, 0x1, UPT ;  /* 0x000000010400788c */ /* 0x000fe2000bf05070 */
[----:B------:R-:W-:-:S03]  /*ba40*/  ULDC.64 UR36, c[0x0][0x408] ;  /* 0x0001020000247ab9 */ /* 0x000fc60000000a00 */
[----:B------:R-:W-:Y:S02]  /*ba50*/  IMAD.U32 R11, RZ, RZ, UR44 ;  /* 0x0000002cff0b7e24 */ /* 0x000fe4000f8e00ff */
[----:B------:R-:W-:-:S13]  /*ba60*/  PLOP3.LUT P3, PT, PT, PT, UP0, 0x80, 0x0 ;  /* 0x000000000000781c */ /* 0x000fda0003f6f008 */
[----:B------:R-:W-:Y:S05]  /*ba70*/  @!P3 BRA `(.L_x_12089) ;  /* 0x00000004006cb947 */ /* 0x000fea0003800000 */
[----:B------:R-:W-:Y:S01]  /*ba80*/  VIADD R10, R18, 0x1 ;  /* 0x00000001120a7836 */ /* 0x000fe20000000000 */
[----:B------:R-:W-:Y:S04]  /*ba90*/  BSSY B0, `(.L_x_12090) ;  /* 0x0000055000007945 */ /* 0x000fe80003800000 */
[----:B------:R-:W-:-:S04]  /*baa0*/  ISETP.NE.AND P3, PT, R10, 0x2, PT ;  /* 0x000000020a00780c */ /* 0x000fc80003f65270 */
[----:B-1----:R-:W-:Y:S02]  /*bab0*/  SEL R4, RZ, 0x1, P3 ;  /* 0x00000001ff047807 */ /* 0x002fe40001800000 */
[----:B------:R-:W-:Y:S02]  /*bac0*/  SEL R10, R10, RZ, P3 ;  /* 0x000000ff0a0a7207 */ /* 0x000fe40001800000 */
[----:B------:R-:W-:Y:S01]  /*bad0*/  LOP3.LUT R11, R19, R4, RZ, 0x3c, !PT ;  /* 0x00000004130b7212 */ /* 0x000fe200078e3cff */
[----:B------:R-:W-:Y:S06]  /*bae0*/  @!P0 BRA `(.L_x_12091) ;  /* 0x00000004003c8947 */ /* 0x000fec0003800000 */
[----:B------:R-:W-:Y:S01]  /*baf0*/  IMAD.MOV.U32 R4, RZ, RZ, R9 ;  /* 0x000000ffff047224 */ /* 0x000fe200078e0009 */
[----:B------:R-:W-:Y:S01]  /*bb00*/  MOV R5, UR44 ;  /* 0x0000002c00057c02 */ /* 0x000fe20008000f00 */
[----:B------:R-:W-:Y:S06]  /*bb10*/  @!P1 BRA `(.L_x_12092) ;  /* 0x0000000000509947 */ /* 0x000fec0003800000 */
[----:B------:R-:W-:Y:S01]  /*bb20*/  ULDC UR7, c[0x0][0x41c] ;  /* 0x0001070000077ab9 */ /* 0x000fe20000000800 */
[----:B------:R-:W-:Y:S01]  /*bb30*/  UMOV UR6, UR44 ;  /* 0x0000002c00067c82 */ /* 0x000fe20008000000 */
[----:B------:R-:W-:-:S11]  /*bb40*/  UISETP.NE.AND UP0, UPT, UR7, 0x1, UPT ;  /* 0x000000010700788c */ /* 0x000fd6000bf05270 */
[----:B------:R-:W-:Y:S02]  /*bb50*/  @UP0 ULDC.64 UR8, c[0x0][0x420] ;  /* 0x0001080000080ab9 */ /* 0x000fe40000000a00 */
[----:B------:R-:W-:-:S04]  /*bb60*/  UIMAD.WIDE.U32 UR4, UR44, UR8, URZ ;  /* 0x000000082c0472a5 */ /* 0x000fc8000f8e003f */
[----:B------:R-:W-:-:S04]  /*bb70*/  @UP0 USHF.R.U32.HI UR6, URZ, UR9, UR5 ;  /* 0x000000093f060299 */ /* 0x000fc80008011605 */
[----:B------:R-:W-:Y:S02]  /*bb80*/  USHF.R.S32.HI UR4, URZ, 0x1f, UR6 ;  /* 0x0000001f3f047899 */ /* 0x000fe40008011406 */
[----:B------:R-:W-:-:S04]  /*bb90*/  IMAD.U32 R4, RZ, RZ, UR6 ;  /* 0x00000006ff047e24 */ /* 0x000fc8000f8e00ff */
[----:B------:R-:W-:Y:S01]  /*bba0*/  IMAD.U32 R5, RZ, RZ, UR4 ;  /* 0x00000004ff057e24 */ /* 0x000fe2000f8e00ff */
[----:B------:R-:W-:Y:S02]  /*bbb0*/  ULDC.64 UR4, c[0x0][0x408] ;  /* 0x0001020000047ab9 */ /* 0x000fe40000000a00 */
[----:B--2---:R-:W-:Y:S02]  /*bbc0*/  IMAD R13, R8, UR4, RZ ;  /* 0x00000004080d7c24 */ /* 0x004fe4000f8e02ff */
[----:B------:R-:W-:-:S04]  /*bbd0*/  IMAD.WIDE.U32 R4, R0, UR4, R4 ;  /* 0x0000000400047c25 */ /* 0x000fc8000f8e0004 */
[----:B------:R-:W-:Y:S01]  /*bbe0*/  IMAD R13, R0, UR5, R13 ;  /* 0x00000005000d7c24 */ /* 0x000fe2000f8e020d */
[----:B------:R-:W-:-:S03]  /*bbf0*/  LEA R2, P3, R4, R2, 0x2 ;  /* 0x0000000204027211 */ /* 0x000fc600078610ff */
[----:B------:R-:W-:-:S05]  /*bc00*/  IMAD.IADD R5, R13, 0x1, R5 ;  /* 0x000000010d057824 */ /* 0x000fca00078e0205 */
[----:B------:R-:W-:-:S05]  /*bc10*/  LEA.HI.X R3, R4, R3, R5, 0x2, P3 ;  /* 0x0000000304037211 */ /* 0x000fca00018f1405 */
[----:B------:R1:W5:Y:S01]  /*bc20*/  LDG.E R4, desc[UR48][R2.64] ;  /* 0x0000003002047981 */ /* 0x000362000c1e1900 */
[----:B------:R-:W-:-:S04]  /*bc30*/  UIADD3 UR4, -UR6, URZ, URZ ;  /* 0x0000003f06047290 */ /* 0x000fc8000fffe13f */
[----:B------:R-:W-:-:S06]  /*bc40*/  UIMAD UR4, UR7, UR4, UR44 ;  /* 0x00000004070472a4 */ /* 0x000fcc000f8e022c */
[----:B-1----:R-:W-:-:S07]  /*bc50*/  IMAD.U32 R5, RZ, RZ, UR4 ;  /* 0x00000004ff057e24 */ /* 0x002fce000f8e00ff */
.L_x_12092:
[----:B------:R-:W-:Y:S02]  /*bc60*/  LEA R3, R10, UR39, 0x3 ;  /* 0x000000270a037c11 */ /* 0x000fe4000f8e18ff */
[----:B------:R-:W-:Y:S02]  /*bc70*/  SHF.L.U32 R2, R11, 0x1f, RZ ;  /* 0x0000001f0b027819 */ /* 0x000fe400000006ff */
[----:B------:R-:W-:Y:S02]  /*bc80*/  ISETP.NE.AND P3, PT, R17, RZ, PT ;  /* 0x000000ff1100720c */ /* 0x000fe40003f65270 */
[----:B------:R-:W1:Y:S02]  /*bc90*/  SYNCS.PHASECHK.TRANS64.TRYWAIT P4, [R3+URZ+0x16840], R2 ;  /* 0x01684002030075a7 */ /* 0x000e64000808017f */
[----:B-1----:R-:W-:Y:S09]  /*bca0*/  @!P4 BRA `(.L_x_12093) ;  /* 0x000000180080c947 */ /* 0x002ff20003800000 */
.L_x_12138:
[----:B------:R-:W-:Y:S05]  /*bcb0*/  @P3 BRA `(.L_x_12094) ;  /* 0x0000000000143947 */ /* 0x000fea0003800000 */
[----:B------:R-:W-:Y:S01]  /*bcc0*/  ISETP.NE.AND P4, PT, R23, RZ, PT ;  /* 0x000000ff1700720c */ /* 0x000fe20003f85270 */
[----:B-1----:R-:W-:-:S04]  /*bcd0*/  IMAD.MOV.U32 R2, RZ, RZ, 0x4000 ;  /* 0x00004000ff027424 */ /* 0x002fc800078e00ff */
[----:B------:R3:W-:Y:S08]  /*bce0*/  SYNCS.ARRIVE.TRANS64 RZ, [R3+URZ+0x16830], R2 ;  /* 0x0168300203ff79a7 */ /* 0x0007f0000800003f */
[----:B------:R-:W-:Y:S05]  /*bcf0*/  @!P4 BRA `(.L_x_12094) ;  /* 0x000000000004c947 */ /* 0x000fea0003800000 */
[----:B------:R-:W-:Y:S01]  /*bd00*/  BPT.TRAP 0x1 ;  /* 0x000000040000795c */ /* 0x000fe20000300000 */
.L_x_12094:
        /* <DEDUP_REMOVED lines=10> */
[----:B-1-3--:R-:W-:Y:S01]  /*bdb0*/  SHF.L.U32 R3, R19, 0x1f, RZ ;  /* 0x0000001f13037819 */ /* 0x00afe200000006ff */
[----:B------:R-:W-:Y:S01]  /*bdc0*/  UMOV UR10, URZ ;  /* 0x0000003f000a7c82 */ /* 0x000fe20008000000 */
[----:B------:R-:W-:Y:S01]  /*bdd0*/  LEA R2, R18, UR4, 0x3 ;  /* 0x0000000412027c11 */ /* 0x000fe2000f8e18ff */
[----:B------:R-:W-:-:S02]  /*bde0*/  ULEA UR8, UR8, UR39, 0xe ;  /* 0x0000002708087291 */ /* 0x000fc4000f8e703f */
[----:B------:R-:W-:Y:S02]  /*bdf0*/  USHF.L.U32 UR11, UR11, 0x7, URZ ;  /* 0x000000070b0b7899 */ /* 0x000fe4000800063f */
[----:B------:R-:W-:Y:S02]  /*be00*/  UIADD3 UR9, UR9, 0x16830, URZ ;  /* 0x0001683009097890 */ /* 0x000fe4000fffe03f */
[----:B------:R-:W-:-:S09]  /*be10*/  UIADD3 UR8, UR8, 0xe400, URZ ;  /* 0x0000e40008087890 */ /* 0x000fd2000fffe03f */
[----:B------:R1:W-:Y:S01]  /*be20*/  UTMALDG.4D [UR8], [UR6], desc[UR14] ;  /* 0x00000e08060075b4 */ /* 0x0003e20008019000 */
[----:B------:R-:W3:Y:S02]  /*be30*/  SYNCS.PHASECHK.TRANS64.TRYWAIT P4, [R2+URZ+0x60], R3 ;  /* 0x00006003020075a7 */ /* 0x000ee4000808017f */
[----:B-1-3--:R-:W-:Y:S05]  /*be40*/  @!P4 BRA `(.L_x_12095) ;  /* 0x00000018002cc947 */ /* 0x00afea0003800000 */
.L_x_12139:
[----:B------:R-:W-:Y:S05]  /*be50*/  @P3 BRA `(.L_x_12096) ;  /* 0x0000000000183947 */ /* 0x000fea0003800000 */
[----:B------:R-:W-:Y:S02]  /*be60*/  ISETP.NE.AND P3, PT, R23, RZ, PT ;  /* 0x000000ff1700720c */ /* 0x000fe40003f65270 */
[----:B-1----:R-:W-:Y:S02]  /*be70*/  LEA R2, R18, UR39, 0x3 ;  /* 0x0000002712027c11 */ /* 0x002fe4000f8e18ff */
[----:B------:R-:W-:-:S04]  /*be80*/  MOV R3, 0x4000 ;  /* 0x0000400000037802 */ /* 0x000fc80000000f00 */
[----:B------:R3:W-:Y:S05]  /*be90*/  SYNCS.ARRIVE.TRANS64 RZ, [R2+URZ+0x16850], R3 ;  /* 0x0168500302ff79a7 */ /* 0x0007ea000800003f */
[----:B------:R-:W-:Y:S05]  /*bea0*/  @!P3 BRA `(.L_x_12096) ;  /* 0x000000000004b947 */ /* 0x000fea0003800000 */
[----:B------:R-:W-:Y:S01]  /*beb0*/  BPT.TRAP 0x1 ;  /* 0x000000040000795c */ /* 0x000fe20000300000 */
.L_x_12096:
        /* <DEDUP_REMOVED lines=17> */
[----:B----4-:R-:W-:Y:S01]  /*bfd0*/  NOP ;  /* 0x0000000000007918 */ /* 0x010fe20000000000 */
.L_x_12091:
[----:B------:R-:W-:Y:S05]  /*bfe0*/  BSYNC B0 ;  /* 0x0000000000007941 */ /* 0x000fea0003800000 */
.L_x_12090:
[----:B------:R-:W-:Y:S01]  /*bff0*/  UIADD3 UR4, UR45, -0x3, URZ ;  /* 0xfffffffd2d047890 */ /* 0x000fe2000fffe03f */
[----:B------:R-:W-:Y:S02]  /*c000*/  IMAD.MOV.U32 R19, RZ, RZ, R11 ;  /* 0x000000ffff137224 */ /* 0x000fe400078e000b */
[----:B------:R-:W-:-:S03]  /*c010*/  IMAD.MOV.U32 R18, RZ, RZ, R10 ;  /* 0x000000ffff127224 */ /* 0x000fc600078e000a */
[----:B------:R-:W-:-:S07]  /*c020*/  IMAD.U32 R11, RZ, RZ, UR4 ;  /* 0x00000004ff0b7e24 */ /* 0x000fce000f8e00ff */
.L_x_12089:
[----:B------:R-:W-:Y:S01]  /*c030*/  ISETP.NE.AND P3, PT, RZ, UR44, PT ;  /* 0x0000002cff007c0c */ /* 0x000fe2000bf65270 */
[----:B------:R-:W-:-:S12]  /*c040*/  BSSY B0, `(.L_x_12088) ;  /* 0x00000ad000007945 */ /* 0x000fd80003800000 */
[----:B------:R-:W-:Y:S05]  /*c050*/  @!P3 BRA `(.L_x_12097) ;  /* 0x0000000800acb947 */ /* 0x000fea0003800000 */
[----:B-1-3--:R-:W-:-:S07]  /*c060*/  MOV R2, R9 ;  /* 0x0000000900027202 */ /* 0x00afce0000000f00 */
.L_x_12112:
        /* <DEDUP_REMOVED lines=26> */
[----:B------:R-:W-:-:S05]  /*c210*/  IADD3 R4, -R13, RZ, RZ ;  /* 0x000000ff0d047210 */ /* 0x000fca0007ffe1ff */
[----:B------:R-:W-:-:S07]  /*c220*/  IMAD R14, R14, R4, R11 ;  /* 0x000000040e0e7224 */ /* 0x000fce00078e020b */
.L_x_12100:
[----:B------:R-:W-:Y:S02]  /*c230*/  LEA R4, R10, UR39, 0x3 ;  /* 0x000000270a047c11 */ /* 0x000fe4000f8e18ff */
[----:B-1----:R-:W-:Y:S02]  /*c240*/  SHF.L.U32 R3, R12, 0x1f, RZ ;  /* 0x0000001f0c037819 */ /* 0x002fe400000006ff */
[----:B------:R-:W-:Y:S02]  /*c250*/  ISETP.NE.AND P3, PT, R17, RZ, PT ;  /* 0x000000ff1100720c */ /* 0x000fe40003f65270 */
[----:B------:R-:W1:Y:S02]  /*c260*/  SYNCS.PHASECHK.TRANS64.TRYWAIT P4, [R4+URZ+0x16840], R3 ;  /* 0x01684003040075a7 */ /* 0x000e64000808017f */
[----:B-1----:R-:W-:Y:S09]  /*c270*/  @!P4 BRA `(.L_x_12101) ;  /* 0x000000140034c947 */ /* 0x002ff20003800000 */
.L_x_12140:
[----:B------:R-:W-:Y:S05]  /*c280*/  @P3 BRA `(.L_x_12102) ;  /* 0x0000000000143947 */ /* 0x000fea0003800000 */
[----:B------:R-:W-:Y:S01]  /*c290*/  ISETP.NE.AND P4, PT, R23, RZ, PT ;  /* 0x000000ff1700720c */ /* 0x000fe20003f85270 */
[----:B-1----:R-:W-:-:S04]  /*c2a0*/  IMAD.MOV.U32 R3, RZ, RZ, 0x4000 ;  /* 0x00004000ff037424 */ /* 0x002fc800078e00ff */
[----:B------:R2:W-:Y:S08]  /*c2b0*/  SYNCS.ARRIVE.TRANS64 RZ, [R4+URZ+0x16830], R3 ;  /* 0x0168300304ff79a7 */ /* 0x0005f0000800003f */
[----:B------:R-:W-:Y:S05]  /*c2c0*/  @!P4 BRA `(.L_x_12102) ;  /* 0x000000000004c947 */ /* 0x000fea0003800000 */
[----:B------:R-:W-:Y:S01]  /*c2d0*/  BPT.TRAP 0x1 ;  /* 0x000000040000795c */ /* 0x000fe20000300000 */
.L_x_12102:
        /* <DEDUP_REMOVED lines=20> */
.L_x_12141:
[----:B------:R-:W-:Y:S05]  /*c420*/  @P3 BRA `(.L_x_12104) ;  /* 0x0000000000143947 */ /* 0x000fea0003800000 */
[----:B------:R-:W-:Y:S01]  /*c430*/  ISETP.NE.AND P3, PT, R23, RZ, PT ;  /* 0x000000ff1700720c */ /* 0x000fe20003f65270 */
[----:B------:R-:W-:-:S04]  /*c440*/  IMAD.MOV.U32 R3, RZ, RZ, 0x4000 ;  /* 0x00004000ff037424 */ /* 0x000fc800078e00ff */
[----:B------:R2:W-:Y:S08]  /*c450*/  SYNCS.ARRIVE.TRANS64 RZ, [R4+URZ+0x50], R3 ;  /* 0x0000500304ff79a7 */ /* 0x0005f0000800003f */
[----:B------:R-:W-:Y:S05]  /*c460*/  @!P3 BRA `(.L_x_12104) ;  /* 0x000000000004b947 */ /* 0x000fea0003800000 */
[----:B------:R-:W-:Y:S01]  /*c470*/  BPT.TRAP 0x1 ;  /* 0x000000040000795c */ /* 0x000fe20000300000 */
.L_x_12104:
        /* <DEDUP_REMOVED lines=18> */
.L_x_12099:
[----:B------:R-:W-:Y:S05]  /*c5a0*/  BSYNC B1 ;  /* 0x0000000000017941 */ /* 0x000fea0003800000 */
.L_x_12098:
        /* <DEDUP_REMOVED lines=10> */
[----:B------:R-:W-:Y:S02]  /*c650*/  IMAD.MOV.U32 R15, RZ, RZ, R14 ;  /* 0x000000ffff0f7224 */ /* 0x000fe400078e000e */
[----:B------:R-:W-:-:S04]  /*c660*/  IMAD R21, R8, UR36, RZ ;  /* 0x0000002408157c24 */ /* 0x000fc8000f8e02ff */
[----:B------:R-:W-:Y:S01]  /*c670*/  IMAD R21, R0, UR37, R21 ;  /* 0x0000002500157c24 */ /* 0x000fe2000f8e0215 */
[----:B-1----:R-:W-:-:S13]  /*c680*/  ISETP.NE.AND P3, PT, R13, 0x1, PT ;  /* 0x000000010d00780c */ /* 0x002fda0003f65270 */
[----:B--2---:R-:W1:Y:S02]  /*c690*/  @P3 LDC.64 R2, c[0x0][0x420] ;  /* 0x00010800ff023b82 */ /* 0x004e640000000a00 */
        /* <DEDUP_REMOVED lines=10> */
[----:B------:R-:W-:-:S05]  /*c740*/  IADD3 R4, -R15, RZ, RZ ;  /* 0x000000ff0f047210 */ /* 0x000fca0007ffe1ff */
[----:B------:R-:W-:-:S07]  /*c750*/  IMAD R14, R13, R4, R14 ;  /* 0x000000040d0e7224 */ /* 0x000fce00078e020e */
.L_x_12107:
[----:B-12---:R-:W-:Y:S02]  /*c760*/  LEA R3, R18, UR39, 0x3 ;  /* 0x0000002712037c11 */ /* 0x006fe4000f8e18ff */
[----:B------:R-:W-:Y:S02]  /*c770*/  SHF.L.U32 R4, R19, 0x1f, RZ ;  /* 0x0000001f13047819 */ /* 0x000fe400000006ff */
[----:B------:R-:W-:Y:S02]  /*c780*/  ISETP.NE.AND P3, PT, R17, RZ, PT ;  /* 0x000000ff1100720c */ /* 0x000fe40003f65270 */
[----:B------:R-:W1:Y:S02]  /*c790*/  SYNCS.PHASECHK.TRANS64.TRYWAIT P4, [R3+URZ+0x16840], R4 ;  /* 0x01684004030075a7 */ /* 0x000e64000808017f */
[----:B-1----:R-:W-:Y:S09]  /*c7a0*/  @!P4 BRA `(.L_x_12108) ;  /* 0x000000100010c947 */ /* 0x002ff20003800000 */
.L_x_12142:
[----:B------:R-:W-:Y:S05]  /*c7b0*/  @P3 BRA `(.L_x_12109) ;  /* 0x0000000000143947 */ /* 0x000fea0003800000 */
[----:B------:R-:W-:Y:S01]  /*c7c0*/  ISETP.NE.AND P4, PT, R23, RZ, PT ;  /* 0x000000ff1700720c */ /* 0x000fe20003f85270 */
[----:B-1----:R-:W-:-:S04]  /*c7d0*/  IMAD.MOV.U32 R4, RZ, RZ, 0x4000 ;  /* 0x00004000ff047424 */ /* 0x002fc800078e00ff */
[----:B------:R2:W-:Y:S08]  /*c7e0*/  SYNCS.ARRIVE.TRANS64 RZ, [R3+URZ+0x16830], R4 ;  /* 0x0168300403ff79a7 */ /* 0x0005f0000800003f */
[----:B------:R-:W-:Y:S05]  /*c7f0*/  @!P4 BRA `(.L_x_12109) ;  /* 0x000000000004c947 */ /* 0x000fea0003800000 */
[----:B------:R-:W-:Y:S01]  /*c800*/  BPT.TRAP 0x1 ;  /* 0x000000040000795c */ /* 0x000fe20000300000 */
.L_x_12109:
        /* <DEDUP_REMOVED lines=20> */
.L_x_12143:
[----:B------:R-:W-:Y:S05]  /*c950*/  @P3 BRA `(.L_x_12111) ;  /* 0x0000000000143947 */ /* 0x000fea0003800000 */
[----:B------:R-:W-:Y:S01]  /*c960*/  ISETP.NE.AND P3, PT, R23, RZ, PT ;  /* 0x000000ff1700720c */ /* 0x000fe20003f65270 */
[----:B------:R-:W-:-:S04]  /*c970*/  IMAD.MOV.U32 R4, RZ, RZ, 0x4000 ;  /* 0x00004000ff047424 */ /* 0x000fc800078e00ff */
[----:B------:R2:W-:Y:S08]  /*c980*/  SYNCS.ARRIVE.TRANS64 RZ, [R3+URZ+0x50], R4 ;  /* 0x0000500403ff79a7 */ /* 0x0005f0000800003f */
[----:B------:R-:W-:Y:S05]  /*c990*/  @!P3 BRA `(.L_x_12111) ;  /* 0x000000000004b947 */ /* 0x000fea0003800000 */
[----:B------:R-:W-:Y:S01]  /*c9a0*/  BPT.TRAP 0x1 ;  /* 0x000000040000795c */ /* 0x000fe20000300000 */
.L_x_12111:
        /* <DEDUP_REMOVED lines=18> */
.L_x_12106:
[----:B------:R-:W-:Y:S05]  /*cad0*/  BSYNC B1 ;  /* 0x0000000000017941 */ /* 0x000fea0003800000 */
.L_x_12105:
[C---:B------:R-:W-:Y:S02]  /*cae0*/  ISETP.GT.AND P3, PT, R11.reuse, 0x1, PT ;  /* 0x000000010b00780c */ /* 0x040fe40003f64270 */
[----:B------:R-:W-:-:S11]  /*caf0*/  IADD3 R11, R11, -0x2, RZ ;  /* 0xfffffffe0b0b7810 */ /* 0x000fd60007ffe0ff */
[----:B------:R-:W-:Y:S05]  /*cb00*/  @P3 BRA `(.L_x_12112) ;  /* 0xfffffff400583947 */ /* 0x000fea000383ffff */
.L_x_12097:
[----:B------:R-:W-:Y:S05]  /*cb10*/  BSYNC B0 ;  /* 0x0000000000007941 */ /* 0x000fea0003800000 */
.L_x_12088:
[----:B------:R-:W-:Y:S04]  /*cb20*/  BSSY B0, `(.L_x_12113) ;  /* 0x000000e000007945 */ /* 0x000fe80003800000 */
[----:B------:R-:W-:Y:S05]  /*cb30*/  @P2 BRA `(.L_x_12114) ;  /* 0x0000000000302947 */ /* 0x000fea0003800000 */
[----:B------:R-:W4:Y:S01]  /*cb40*/  S2R R11, SR_LANEID ;  /* 0x00000000000b7919 */ /* 0x000f220000000000 */
[----:B------:R-:W-:Y:S01]  /*cb50*/  VOTEU.ANY UR4, UPT, PT ;  /* 0x0000000000047886 */ /* 0x000fe200038e0100 */
[----:B-123--:R-:W1:Y:S01]  /*cb60*/  LDC.64 R2, c[0x0][0xdf0] ;  /* 0x00037c00ff027b82 */ /* 0x00ee620000000a00 */
[----:B------:R-:W4:Y:S08]  /*cb70*/  FLO.U32 R0, UR4 ;  /* 0x0000000400007d00 */ /* 0x000f3000080e0000 */
[----:B------:R-:W1:Y:S01]  /*cb80*/  POPC R5, UR4 ;  /* 0x0000000400057d09 */ /* 0x000e620008000000 */
[----:B----4-:R-:W-:-:S13]  /*cb90*/  ISETP.EQ.U32.AND P1, PT, R0, R11, PT ;  /* 0x0000000b0000720c */ /* 0x010fda0003f22070 */
[----:B-1----:R-:W2:Y:S01]  /*cba0*/  @P1 ATOMG.E.ADD.STRONG.GPU PT, R3, desc[UR48][R2.64], R5 ;  /* 0x00000005020319a8 */ /* 0x002ea200081ee1f0 */
[----:B------:R-:W1:Y:S02]  /*cbb0*/  S2R R4, SR_LTMASK ;  /* 0x0000000000047919 */ /* 0x000e640000003900 */
[----:B-1----:R-:W-:-:S04]  /*cbc0*/  LOP3.LUT R4, R4, UR4, RZ, 0xc0, !PT ;  /* 0x0000000404047c12 */ /* 0x002fc8000f8ec0ff */
[----:B------:R-:W1:Y:S01]  /*cbd0*/  POPC R11, R4 ;  /* 0x00000004000b7309 */ /* 0x000e620000000000 */
[----:B--2---:R-:W1:Y:S02]  /*cbe0*/  SHFL.IDX PT, R0, R3, R0, 0x1f ;  /* 0x00001f0003007589 */ /* 0x004e6400000e0000 */
[----:B-1----:R-:W-:-:S07]  /*cbf0*/  IADD3 R22, R0, UR46, R11 ;  /* 0x0000002e00167c10 */ /* 0x002fce000fffe00b */
.L_x_12114:
[----:B------:R-:W-:Y:S05]  /*cc00*/  BSYNC B0 ;  /* 0x0000000000007941 */ /* 0x000fea0003800000 */
.L_x_12113:
[----:B------:R-:W-:Y:S04]  /*cc10*/  BSSY B0, `(.L_x_12115) ;  /* 0x000001d000007945 */ /* 0x000fe80003800000 */
[----:B------:R-:W-:Y:S05]  /*cc20*/  @!P0 BRA `(.L_x_12116) ;  /* 0x00000000006c8947 */ /* 0x000fea0003800000 */
[----:B-123--:R-:W-:Y:S02]  /*cc30*/  LEA R3, R18, UR39, 0x3 ;  /* 0x0000002712037c11 */ /* 0x00efe4000f8e18ff */
[----:B------:R-:W-:Y:S02]  /*cc40*/  SHF.L.U32 R0, R19, 0x1f, RZ ;  /* 0x0000001f13007819 */ /* 0x000fe400000006ff */
[----:B------:R-:W-:Y:S02]  /*cc50*/  ISETP.NE.AND P1, PT, R17, RZ, PT ;  /* 0x000000ff1100720c */ /* 0x000fe40003f25270 */
[----:B------:R-:W1:Y:S02]  /*cc60*/  SYNCS.PHASECHK.TRANS64.TRYWAIT P0, [R3+URZ+0x16860], R0 ;  /* 0x01686000030075a7 */ /* 0x000e64000800017f */
[----:B-1----:R-:W-:Y:S09]  /*cc70*/  @!P0 BRA `(.L_x_12117) ;  /* 0x0000000c00048947 */ /* 0x002ff20003800000 */
.L_x_12144:
[----:B------:R-:W-:Y:S05]  /*cc80*/  @P1 BRA `(.L_x_12118) ;  /* 0x0000000000141947 */ /* 0x000fea0003800000 */
[----:B------:R-:W-:Y:S01]  /*cc90*/  ISETP.NE.AND P0, PT, R23, RZ, PT ;  /* 0x000000ff1700720c */ /* 0x000fe20003f05270 */
[----:B-1----:R-:W-:-:S04]  /*cca0*/  IMAD.MOV.U32 R0, RZ, RZ, 0x4000 ;  /* 0x00004000ff007424 */ /* 0x002fc800078e00ff */
[----:B------:R2:W-:Y:S08]  /*ccb0*/  SYNCS.ARRIVE.TRANS64 RZ, [R3+URZ+0x16850], R0 ;  /* 0x0168500003ff79a7 */ /* 0x0005f0000800003f */
[----:B------:R-:W-:Y:S05]  /*ccc0*/  @!P0 BRA `(.L_x_12118) ;  /* 0x0000000000048947 */ /* 0x000fea0003800000 */
[----:B------:R-:W-:Y:S01]  /*ccd0*/  BPT.TRAP 0x1 ;  /* 0x000000040000795c */ /* 0x000fe20000300000 */
.L_x_12118:
        /* <DEDUP_REMOVED lines=15> */
[----:B----4-:R-:W-:Y:S01]  /*cdd0*/  NOP ;  /* 0x0000000000007918 */ /* 0x010fe20000000000 */
.L_x_12116:
[----:B------:R-:W-:Y:S05]  /*cde0*/  BSYNC B0 ;  /* 0x0000000000007941 */ /* 0x000fea0003800000 */
.L_x_12115:
[----:B------:R-:W-:Y:S02]  /*cdf0*/  VIADD R18, R18, 0x1 ;  /* 0x0000000112127836 */ /* 0x000fe40000000000 */
[----:B--2---:R-:W-:-:S03]  /*ce00*/  IMAD.MOV.U32 R13, RZ, RZ, R22 ;  /* 0x000000ffff0d7224 */ /* 0x004fc600078e0016 */
[----:B------:R-:W-:-:S04]  /*ce10*/  ISETP.NE.AND P0, PT, R18, 0x2, PT ;  /* 0x000000021200780c */ /* 0x000fc80003f05270 */
[----:B-1----:R-:W-:Y:S02]  /*ce20*/  SEL R0, RZ, 0x1, P0 ;  /* 0x00000001ff007807 */ /* 0x002fe40000000000 */
[----:B------:R-:W-:Y:S02]  /*ce30*/  SEL R18, R18, RZ, P0 ;  /* 0x000000ff12127207 */ /* 0x000fe40000000000 */
[----:B------:R-:W-:-:S07]  /*ce40*/  LOP3.LUT R19, R19, R0, RZ, 0x3c, !PT ;  /* 0x0000000013137212 */ /* 0x000fce00078e3cff */
.L_x_12077:
[----:B------:R-:W-:Y:S05]  /*ce50*/  BSYNC B6 ;  /* 0x0000000000067941 */ /* 0x000fea0003800000 */
.L_x_12075:
[----:B------:R-:W-:-:S03]  /*ce60*/  UMOV UR4, 0xffffffff ;  /* 0xffffffff00047882 */ /* 0x000fc60000000000 */
[----:B------:R-:W-:Y:S05]  /*ce70*/  BRA.DIV UR4, `(.L_x_12119) ;  /* 0x0000000a04987947 */ /* 0x000fea000b800000 */
[----:B------:R1:W2:Y:S02]  /*ce80*/  SHFL.IDX PT, R14, R13, RZ, 0x1f ;  /* 0x00001fff0d0e7589 */ /* 0x0002a400000e0000 */
.L_x_12147:
[----:B------:R-:W-:Y:S01]  /*ce90*/  ISETP.NE.AND P0, PT, R23, RZ, PT ;  /* 0x000000ff1700720c */ /* 0x000fe20003f05270 */
[----:B------:R-:W-:Y:S05]  /*cea0*/  WARPSYNC.ALL ;  /* 0x0000000000007948 */ /* 0x000fea0003800000 */
[----:B------:R-:W-:Y:S01]  /*ceb0*/  BAR.SYNC.DEFER_BLOCKING 0x4, 0x1a0 ;  /* 0x0106800000007b1d */ /* 0x000fe20000010000 */
[----:B--2---:R-:W-:-:S05]  /*cec0*/  IMAD.MOV.U32 R22, RZ, RZ, R14 ;  /* 0x000000ffff167224 */ /* 0x004fca00078e000e */
[----:B------:R-:W-:Y:S01]  /*ced0*/  ULDC UR4, c[0x0][0xda8] ;  /* 0x00036a0000047ab9 */ /* 0x000fe20000000800 */
[----:B------:R-:W-:Y:S01]  /*cee0*/  @!P0 MOV R0, 0x400 ;  /* 0x0000040000008802 */ /* 0x000fe20000000f00 */
[----:B---3--:R-:W2:Y:S03]  /*cef0*/  @!P0 S2R R3, SR_CgaCtaId ;  /* 0x0000000000038919 */ /* 0x008ea60000008800 */
[----:B--2---:R-:W-:-:S05]  /*cf00*/  @!P0 LEA R0, R3, R0, 0x18 ;  /* 0x0000000003008211 */ /* 0x004fca00078ec0ff */
[----:B------:R2:W-:Y:S01]  /*cf10*/  @!P0 STS [R0+0x168d0], R13 ;  /* 0x0168d00d00008388 */ /* 0x0005e20000000800 */
[----:B------:R-:W-:Y:S06]  /*cf20*/  BAR.ARV 0x5, 0x1a0 ;  /* 0x0146800000007b1d */ /* 0x000fec0000002000 */
[----:B------:R-:W-:-:S13]  /*cf30*/  ISETP.GE.AND P0, PT, R22, UR4, PT ;  /* 0x0000000416007c0c */ /* 0x000fda000bf06270 */
[----:B--2---:R-:W-:Y:S05]  /*cf40*/  @!P0 BRA `(.L_x_12120) ;  /* 0xffffffd800d48947 */ /* 0x004fea000383ffff */
.L_x_12072:
[----:B------:R-:W2:Y:S01]  /*cf50*/  S2R R3, SR_CgaCtaId ;  /* 0x0000000000037919 */ /* 0x000ea20000008800 */
[----:B------:R-:W-:Y:S01]  /*cf60*/  UIADD3 UR47, UR47, 0x1, URZ ;  /* 0x000000012f2f7890 */ /* 0x000fe2000fffe03f */
[----:B------:R-:W-:-:S03]  /*cf70*/  MOV R0, 0x400 ;  /* 0x0000040000007802 */ /* 0x000fc60000000f00 */
[----:B------:R-:W-:-:S04]  /*cf80*/  ULEA.HI UR4, UR47, UR47, URZ, 0x1 ;  /* 0x0000002f2f047291 */ /* 0x000fc8000f8f083f */
[----:B------:R-:W-:-:S04]  /*cf90*/  ULOP3.LUT UR4, UR4, 0xfffffffe, URZ, 0xc0, !UPT ;  /* 0xfffffffe04047892 */ /* 0x000fc8000f8ec03f */
[----:B------:R-:W-:-:S06]  /*cfa0*/  UIADD3 UR4, UR47, -UR4, URZ ;  /* 0x800000042f047290 */ /* 0x000fcc000fffe03f */
[----:B------:R-:W-:Y:S02]  /*cfb0*/  MOV R2, UR4 ;  /* 0x0000000400027c02 */ /* 0x000fe40008000f00 */
[----:B--2---:R-:W-:Y:S02]  /*cfc0*/  LEA R7, R3, R0, 0x18 ;  /* 0x0000000003077211 */ /* 0x004fe400078ec0ff */
[----:B------:R-:W-:-:S04]  /*cfd0*/  SHF.L.U32 R0, R2, 0x1f, RZ ;  /* 0x0000001f02007819 */ /* 0x000fc800000006ff */
[----:B------:R-:W2:Y:S02]  /*cfe0*/  SYNCS.PHASECHK.TRANS64.TRYWAIT P0, [R7+URZ+0x16820], R0 ;  /* 0x01682000070075a7 */ /* 0x000ea4000800017f */
[----:B--2---:R-:W-:Y:S05]  /*cff0*/  @!P0 BRA `(.L_x_12121) ;  /* 0x00000008005c8947 */ /* 0x004fea0003800000 */
.L_x_12148:
        /* <DEDUP_REMOVED lines=11> */
.L_x_12124:
        /* <DEDUP_REMOVED lines=8> */
[----:B------:R-:W-:Y:S02]  /*d130*/  LOP3.LUT R0, R19, R2, RZ, 0x3c, !PT ;  /* 0x0000000213007212 */ /* 0x000fe400078e3cff */
[----:B------:R-:W-:-:S02]  /*d140*/  LEA R3, R6, R3, 0x3 ;  /* 0x0000000306037211 */ /* 0x000fc400078e18ff */
[----:B------:R-:W-:Y:S01]  /*d150*/  SHF.L.U32 R0, R0, 0x1f, RZ ;  /* 0x0000001f00007819 */ /* 0x000fe200000006ff */
[----:B--2---:R-:W-:Y:S06]  /*d160*/  @!P1 BRA `(.L_x_12125) ;  /* 0x0000000800149947 */ /* 0x004fec0003800000 */
.L_x_12149:
[----:B------:R-:W3:Y:S02]  /*d170*/  SYNCS.PHASECHK.TRANS64.TRYWAIT P1, [R3+URZ], R0 ;  /* 0x00000000030075a7 */ /* 0x000ee4000802017f */
[----:B---3--:R-:W-:Y:S05]  /*d180*/  @!P1 BRA `(.L_x_12126) ;  /* 0x0000000800209947 */ /* 0x008fea0003800000 */
.L_x_12150:
[----:B------:R-:W-:Y:S05]  /*d190*/  @!P0 BRA `(.L_x_12127) ;  /* 0x0000000000048947 */ /* 0x000fea0003800000 */
[----:B------:R-:W-:Y:S01]  /*d1a0*/  BPT.TRAP 0x1 ;  /* 0x000000040000795c */ /* 0x000fe20000300000 */
.L_x_12127:
[----:B---3--:R-:W-:-:S04]  /*d1b0*/  VIADD R3, R7, 0x16860 ;  /* 0x0001686007037836 */ /* 0x008fc80000000000 */
[----:B--2---:R-:W-:-:S04]  /*d1c0*/  IMAD R5, R18, 0x8, R3 ;  /* 0x0000000812057824 */ /* 0x004fc800078e0203 */
[----:B------:R-:W2:Y:S02]  /*d1d0*/  SYNCS.PHASECHK.TRANS64.TRYWAIT P0, [R5+URZ], R4 ;  /* 0x00000004050075a7 */ /* 0x000ea4000800017f */
[----:B--2---:R-:W-:Y:S05]  /*d1e0*/  @!P0 BRA `(.L_x_12128) ;  /* 0x00000008001c8947 */ /* 0x004fea0003800000 */
.L_x_12151:
[----:B------:R-:W-:-:S07]  /*d1f0*/  IMAD R3, R6, 0x8, R3 ;  /* 0x0000000806037824 */ /* 0x000fce00078e0203 */
.L_x_12129:
[----:B---3--:R3:W4:Y:S02]  /*d200*/  SYNCS.PHASECHK.TRANS64.TRYWAIT P0, [R3+URZ], R0 ;  /* 0x00000000030075a7 */ /* 0x008724000800017f */
[----:B----4-:R-:W-:Y:S05]  /*d210*/  @!P0 NANOSLEEP.SYNCS 0x989680 ;  /* 0x009896800000895d */ /* 0x010fea0003900000 */
[----:B------:R-:W4:Y:S02]  /*d220*/  @!P0 SYNCS.PHASECHK.TRANS64 P0, [R3+URZ], R0 ;  /* 0x00000000030085a7 */ /* 0x000f24000800007f */
[----:B----4-:R-:W-:Y:S05]  /*d230*/  @!P0 BRA `(.L_x_12129) ;  /* 0xfffffffc00f08947 */ /* 0x010fea000383ffff */
.L_x_12123:
[----:B------:R-:W-:Y:S05]  /*d240*/  BSYNC B0 ;  /* 0x0000000000007941 */ /* 0x000fea0003800000 */
.L_x_12122:
[----:B------:R-:W-:Y:S05]  /*d250*/  EXIT ;  /* 0x000000000000794d */ /* 0x000fea0003800000 */
.L_x_12029:
[----:B-1----:R-:W-:-:S04]  /*d260*/  IMAD.U32 R3, RZ, RZ, UR40 ;  /* 0x00000028ff037e24 */ /* 0x002fc8000f8e00ff */
[----:B------:R1:W2:Y:S03]  /*d270*/  SYNCS.PHASECHK.TRANS64.TRYWAIT P1, [R3+URZ+0x16800], R0 ;  /* 0x01680000030075a7 */ /* 0x0002a6000802017f */
[----:B--2---:R-:W-:Y:S05]  /*d280*/  @!P1 NANOSLEEP.SYNCS 0x989680 ;  /* 0x009896800000995d */ /* 0x004fea0003900000 */
[----:B------:R-:W2:Y:S02]  /*d290*/  @!P1 SYNCS.PHASECHK.TRANS64 P1, [R3+URZ+0x16800], R0 ;  /* 0x01680000030095a7 */ /* 0x000ea4000802007f */
[----:B--2---:R-:W-:Y:S05]  /*d2a0*/  @!P1 BRA `(.L_x_12029) ;  /* 0xfffffffc00ec9947 */ /* 0x004fea000383ffff */
[----:B------:R-:W-:Y:S05]  /*d2b0*/  BRA `(.L_x_12130) ;  /* 0xffffff4000a07947 */ /* 0x000fea000383ffff */
.L_x_12033:
[----:B--2---:R2:W3:Y:S02]  /*d2c0*/  SYNCS.PHASECHK.TRANS64.TRYWAIT P2, [R0+URZ+0x16830], R3 ;  /* 0x01683003000075a7 */ /* 0x0044e4000804017f */
[----:B---3--:R-:W-:Y:S05]  /*d2d0*/  @!P2 NANOSLEEP.SYNCS 0x989680 ;  /* 0x009896800000a95d */ /* 0x008fea0003900000 */
[----:B------:R-:W3:Y:S02]  /*d2e0*/  @!P2 SYNCS.PHASECHK.TRANS64 P2, [R0+URZ+0x16830], R3 ;  /* 0x016830030000a5a7 */ /* 0x000ee4000804007f */
[----:B---3--:R-:W-:Y:S05]  /*d2f0*/  @!P2 BRA `(.L_x_12033) ;  /* 0xfffffffc00f0a947 */ /* 0x008fea000383ffff */
[----:B------:R-:W-:Y:S05]  /*d300*/  BRA `(.L_x_12032) ;  /* 0xffffff4000c47947 */ /* 0x000fea000383ffff */
.L_x_12038:
[----:B--2---:R-:W-:-:S04]  /*d310*/  MOV R7, UR6 ;  /* 0x0000000600077c02 */ /* 0x004fc80008000f00 */
[----:B------:R2:W3:Y:S03]  /*d320*/  SYNCS.PHASECHK.TRANS64.TRYWAIT P3, [R7+URZ+0x16830], R6 ;  /* 0x01683006070075a7 */ /* 0x0004e6000806017f */
[----:B---3--:R-:W-:Y:S05]  /*d330*/  @!P3 NANOSLEEP.SYNCS 0x989680 ;  /* 0x009896800000b95d */ /* 0x008fea0003900000 */
[----:B------:R-:W3:Y:S02]  /*d340*/  @!P3 SYNCS.PHASECHK.TRANS64 P3, [R7+URZ+0x16830], R6 ;  /* 0x016830060700b5a7 */ /* 0x000ee4000806007f */
[----:B---3--:R-:W-:Y:S05]  /*d350*/  @!P3 BRA `(.L_x_12038) ;  /* 0xfffffffc00ecb947 */ /* 0x008fea000383ffff */
[----:B------:R-:W-:Y:S05]  /*d360*/  BRA `(.L_x_12035) ;  /* 0xffffff6c007c7947 */ /* 0x000fea000383ffff */
.L_x_12042:
[----:B--2---:R-:W-:-:S04]  /*d370*/  IMAD.U32 R7, RZ, RZ, UR6 ;  /* 0x00000006ff077e24 */ /* 0x004fc8000f8e00ff */
[----:B------:R2:W3:Y:S03]  /*d380*/  SYNCS.PHASECHK.TRANS64.TRYWAIT P2, [R7+URZ+0x16850], R6 ;  /* 0x01685006070075a7 */ /* 0x0004e6000804017f */
[----:B---3--:R-:W-:Y:S05]  /*d390*/  @!P2 NANOSLEEP.SYNCS 0x989680 ;  /* 0x009896800000a95d */ /* 0x008fea0003900000 */
[----:B------:R-:W3:Y:S02]  /*d3a0*/  @!P2 SYNCS.PHASECHK.TRANS64 P2, [R7+URZ+0x16850], R6 ;  /* 0x016850060700a5a7 */ /* 0x000ee4000804007f */
[----:B---3--:R-:W-:Y:S05]  /*d3b0*/  @!P2 BRA `(.L_x_12042) ;  /* 0xfffffffc00eca947 */ /* 0x008fea000383ffff */
[----:B------:R-:W-:Y:S05]  /*d3c0*/  BRA `(.L_x_12039) ;  /* 0xffffff6c00ec7947 */ /* 0x000fea000383ffff */
.L_x_12048:
[----:B--2---:R-:W-:-:S04]  /*d3d0*/  IMAD.U32 R7, RZ, RZ, UR6 ;  /* 0x00000006ff077e24 */ /* 0x004fc8000f8e00ff */
[----:B------:R2:W3:Y:S03]  /*d3e0*/  SYNCS.PHASECHK.TRANS64.TRYWAIT P3, [R7+URZ+0x16830], R6 ;  /* 0x01683006070075a7 */ /* 0x0004e6000806017f */
[----:B---3--:R-:W-:Y:S05]  /*d3f0*/  @!P3 NANOSLEEP.SYNCS 0x989680 ;  /* 0x009896800000b95d */ /* 0x008fea0003900000 */
[----:B------:R-:W3:Y:S02]  /*d400*/  @!P3 SYNCS.PHASECHK.TRANS64 P3, [R7+URZ+0x16830], R6 ;  /* 0x016830060700b5a7 */ /* 0x000ee4000806007f */
[----:B---3--:R-:W-:Y:S05]  /*d410*/  @!P3 BRA `(.L_x_12048) ;  /* 0xfffffffc00ecb947 */ /* 0x008fea000383ffff */
[----:B------:R-:W-:Y:S05]  /*d420*/  BRA `(.L_x_12045) ;  /* 0xffffff9800cc7947 */ /* 0x000fea000383ffff */
.L_x_12052:
[----:B--2---:R-:W-:-:S04]  /*d430*/  IMAD.U32 R7, RZ, RZ, UR6 ;  /* 0x00000006ff077e24 */ /* 0x004fc8000f8e00ff */
[----:B------:R2:W3:Y:S03]  /*d440*/  SYNCS.PHASECHK.TRANS64.TRYWAIT P2, [R7+URZ+0x16850], R6 ;  /* 0x01685006070075a7 */ /* 0x0004e6000804017f */
[----:B---3--:R-:W-:Y:S05]  /*d450*/  @!P2 NANOSLEEP.SYNCS 0x989680 ;  /* 0x009896800000a95d */ /* 0x008fea0003900000 */
[----:B------:R-:W3:Y:S02]  /*d460*/  @!P2 SYNCS.PHASECHK.TRANS64 P2, [R7+URZ+0x16850], R6 ;  /* 0x016850060700a5a7 */ /* 0x000ee4000804007f */
[----:B---3--:R-:W-:Y:S05]  /*d470*/  @!P2 BRA `(.L_x_12052) ;  /* 0xfffffffc00eca947 */ /* 0x008fea000383ffff */
[----:B------:R-:W-:Y:S05]  /*d480*/  BRA `(.L_x_12049) ;  /* 0xffffff9c003c7947 */ /* 0x000fea000383ffff */
.L_x_12057:
[----:B--2---:R-:W-:-:S04]  /*d490*/  IMAD.U32 R5, RZ, RZ, UR5 ;  /* 0x00000005ff057e24 */ /* 0x004fc8000f8e00ff */
[----:B------:R2:W3:Y:S03]  /*d4a0*/  SYNCS.PHASECHK.TRANS64.TRYWAIT P0, [R5+URZ+0x16850], R4 ;  /* 0x01685004050075a7 */ /* 0x0004e6000800017f */
[----:B---3--:R-:W-:Y:S05]  /*d4b0*/  @!P0 NANOSLEEP.SYNCS 0x989680 ;  /* 0x009896800000895d */ /* 0x008fea0003900000 */
[----:B------:R-:W3:Y:S02]  /*d4c0*/  @!P0 SYNCS.PHASECHK.TRANS64 P0, [R5+URZ+0x16850], R4 ;  /* 0x01685004050085a7 */ /* 0x000ee4000800007f */
[----:B---3--:R-:W-:Y:S05]  /*d4d0*/  @!P0 BRA `(.L_x_12057) ;  /* 0xfffffffc00ec8947 */ /* 0x008fea000383ffff */
[----:B------:R-:W-:Y:S05]  /*d4e0*/  BRA `(.L_x_12056) ;  /* 0xffffffbc00a07947 */ /* 0x000fea000383ffff */
.L_x_12081:
[----:B------:R-:W-:Y:S01]  /*d4f0*/  MOV R13, R16 ;  /* 0x00000010000d7202 */ /* 0x000fe20000000f00 */
[----:B------:R-:W-:Y:S02]  /*d500*/  IMAD.MOV.U32 R12, RZ, RZ, RZ ;  /* 0x000000ffff0c7224 */ /* 0x000fe400078e00ff */
[----:B------:R-:W-:Y:S02]  /*d510*/  IMAD.MOV.U32 R11, RZ, RZ, 0x1f ;  /* 0x0000001fff0b7424 */ /* 0x000fe400078e00ff */
[----:B------:R-:W-:-:S07]  /*d520*/  IMAD.MOV.U32 R15, RZ, RZ, -0x1 ;  /* 0xffffffffff0f7424 */ /* 0x000fce00078e00ff */
[----:B------:R-:W-:Y:S05]  /*d530*/  WARPSYNC.COLLECTIVE R15, `(.L_x_12131) ;  /* 0x000000000f087348 */ /* 0x000fea0003c00000 */
[----:B------:R1:W2:Y:S02]  /*d540*/  SHFL.IDX P6, R14, R13, R12, R11 ;  /* 0x0000000c0d0e7389 */ /* 0x0002a400000c000b */
[----:B-12---:R-:W-:Y:S01]  /*d550*/  ENDCOLLECTIVE ;  /* 0x000000000000791b */ /* 0x006fe20003800000 */
.L_x_12131:
[----:B------:R-:W-:Y:S05]  /*d560*/  BRA `(.L_x_12132) ;  /* 0xffffffdc00ec7947 */ /* 0x000fea000383ffff */
.L_x_12082:
[----:B------:R-:W-:Y:S01]  /*d570*/  BSSY B0, `(.L_x_12133) ;  /* 0x0000006000007945 */ /* 0x000fe20003800000 */
[----:B------:R-:W-:-:S07]  /*d580*/  IMAD.MOV.U32 R15, RZ, RZ, -0x1 ;  /* 0xffffffffff0f7424 */ /* 0x000fce00078e00ff */
[----:B------:R-:W-:Y:S05]  /*d590*/  WARPSYNC.COLLECTIVE R15, `(.L_x_12134) ;  /* 0x000000000f0c7348 */ /* 0x000fea0003c00000 */
[----:B------:R-:W-:Y:S02]  /*d5a0*/  ELECT P6, UR62, PT ;  /* 0x00000000003e782f */ /* 0x000fe400038c0000 */
[----:B------:R-:W-:Y:S01]  /*d5b0*/  MOV R14, UR62 ;  /* 0x0000003e000e7c02 */ /* 0x000fe20008000f00 */
[----:B------:R-:W-:Y:S10]  /*d5c0*/  ENDCOLLECTIVE ;  /* 0x000000000000791b */ /* 0x000ff40003800000 */
.L_x_12134:
[----:B------:R-:W-:Y:S05]  /*d5d0*/  BSYNC B0 ;  /* 0x0000000000007941 */ /* 0x000fea0003800000 */
.L_x_12133:
[----:B------:R-:W-:Y:S01]  /*d5e0*/  PLOP3.LUT P0, PT, P6, PT, PT, 0x80, 0x0 ;  /* 0x000000000000781c */ /* 0x000fe2000370f070 */
[----:B------:R-:W-:-:S12]  /*d5f0*/  BRA `(.L_x_12135) ;  /* 0xffffffdc00d87947 */ /* 0x000fd8000383ffff */
.L_x_12085:
[----:B--2---:R2:W3:Y:S02]  /*d600*/  SYNCS.PHASECHK.TRANS64.TRYWAIT P4, [R13+URZ+0x16840], R12 ;  /* 0x0168400c0d0075a7 */ /* 0x0044e4000808017f */
[----:B---3--:R-:W-:Y:S05]  /*d610*/  @!P4 NANOSLEEP.SYNCS 0x989680 ;  /* 0x009896800000c95d */ /* 0x008fea0003900000 */
[----:B------:R-:W3:Y:S02]  /*d620*/  @!P4 SYNCS.PHASECHK.TRANS64 P4, [R13+URZ+0x16840], R12 ;  /* 0x0168400c0d00c5a7 */ /* 0x000ee4000808007f */
[----:B---3--:R-:W-:Y:S05]  /*d630*/  @!P4 BRA `(.L_x_12085) ;  /* 0xfffffffc00f0c947 */ /* 0x008fea000383ffff */
[----:B------:R-:W-:Y:S05]  /*d640*/  BRA `(.L_x_12136) ;  /* 0xffffffe0002c7947 */ /* 0x000fea000383ffff */
.L_x_12087:
[----:B-1----:R-:W-:-:S04]  /*d650*/  MOV R5, UR39 ;  /* 0x0000002700057c02 */ /* 0x002fc80008000f00 */
[----:B------:R1:W3:Y:S03]  /*d660*/  SYNCS.PHASECHK.TRANS64.TRYWAIT P3, [R5+URZ+0x16820], R4 ;  /* 0x01682004050075a7 */ /* 0x0002e6000806017f */
[----:B---3--:R-:W-:Y:S05]  /*d670*/  @!P3 NANOSLEEP.SYNCS 0x989680 ;  /* 0x009896800000b95d */ /* 0x008fea0003900000 */
[----:B------:R-:W3:Y:S02]  /*d680*/  @!P3 SYNCS.PHASECHK.TRANS64 P3, [R5+URZ+0x16820], R4 ;  /* 0x016820040500b5a7 */ /* 0x000ee4000806007f */
[----:B---3--:R-:W-:Y:S05]  /*d690*/  @!P3 BRA `(.L_x_12087) ;  /* 0xfffffffc00ecb947 */ /* 0x008fea000383ffff */
[----:B------:R-:W-:Y:S05]  /*d6a0*/  BRA `(.L_x_12137) ;  /* 0xffffffe000cc7947 */ /* 0x000fea000383ffff */
.L_x_12093:
[----:B-1----:R1:W3:Y:S02]  /*d6b0*/  SYNCS.PHASECHK.TRANS64.TRYWAIT P4, [R3+URZ+0x16840], R2 ;  /* 0x01684002030075a7 */ /* 0x0022e4000808017f */
[----:B---3--:R-:W-:Y:S05]  /*d6c0*/  @!P4 NANOSLEEP.SYNCS 0x989680 ;  /* 0x009896800000c95d */ /* 0x008fea0003900000 */
[----:B------:R-:W3:Y:S02]  /*d6d0*/  @!P4 SYNCS.PHASECHK.TRANS64 P4, [R3+URZ+0x16840], R2 ;  /* 0x016840020300c5a7 */ /* 0x000ee4000808007f */
[----:B---3--:R-:W-:Y:S05]  /*d6e0*/  @!P4 BRA `(.L_x_12093) ;  /* 0xfffffffc00f0c947 */ /* 0x008fea000383ffff */
[----:B------:R-:W-:Y:S05]  /*d6f0*/  BRA `(.L_x_12138) ;  /* 0xffffffe4006c7947 */ /* 0x000fea000383ffff */
.L_x_12095:
[----:B-1----:R1:W3:Y:S02]  /*d700*/  SYNCS.PHASECHK.TRANS64.TRYWAIT P4, [R2+URZ+0x60], R3 ;  /* 0x00006003020075a7 */ /* 0x0022e4000808017f */
[----:B---3--:R-:W-:Y:S05]  /*d710*/  @!P4 NANOSLEEP.SYNCS 0x989680 ;  /* 0x009896800000c95d */ /* 0x008fea0003900000 */
[----:B------:R-:W3:Y:S02]  /*d720*/  @!P4 SYNCS.PHASECHK.TRANS64 P4, [R2+URZ+0x60], R3 ;  /* 0x000060030200c5a7 */ /* 0x000ee4000808007f */
[----:B---3--:R-:W-:Y:S05]  /*d730*/  @!P4 BRA `(.L_x_12095) ;  /* 0xfffffffc00f0c947 */ /* 0x008fea000383ffff */
[----:B------:R-:W-:Y:S05]  /*d740*/  BRA `(.L_x_12139) ;  /* 0xffffffe400c07947 */ /* 0x000fea000383ffff */
.L_x_12101:
[----:B-1----:R1:W2:Y:S02]  /*d750*/  SYNCS.PHASECHK.TRANS64.TRYWAIT P4, [R4+URZ+0x16840], R3 ;  /* 0x01684003040075a7 */ /* 0x0022a4000808017f */
[----:B--2---:R-:W-:Y:S05]  /*d760*/  @!P4 NANOSLEEP.SYNCS 0x989680 ;  /* 0x009896800000c95d */ /* 0x004fea0003900000 */
[----:B------:R-:W2:Y:S02]  /*d770*/  @!P4 SYNCS.PHASECHK.TRANS64 P4, [R4+URZ+0x16840], R3 ;  /* 0x016840030400c5a7 */ /* 0x000ea4000808007f */
[----:B--2---:R-:W-:Y:S05]  /*d780*/  @!P4 BRA `(.L_x_12101) ;  /* 0xfffffffc00f0c947 */ /* 0x004fea000383ffff */
[----:B------:R-:W-:Y:S05]  /*d790*/  BRA `(.L_x_12140) ;  /* 0xffffffe800b87947 */ /* 0x000fea000383ffff */
.L_x_12103:
[----:B-1----:R1:W2:Y:S02]  /*d7a0*/  SYNCS.PHASECHK.TRANS64.TRYWAIT P4, [R4+URZ+0x60], R19 ;  /* 0x00006013040075a7 */ /* 0x0022a4000808017f */
[----:B--2---:R-:W-:Y:S05]  /*d7b0*/  @!P4 NANOSLEEP.SYNCS 0x989680 ;  /* 0x009896800000c95d */ /* 0x004fea0003900000 */
[----:B------:R-:W2:Y:S02]  /*d7c0*/  @!P4 SYNCS.PHASECHK.TRANS64 P4, [R4+URZ+0x60], R19 ;  /* 0x000060130400c5a7 */ /* 0x000ea4000808007f */
[----:B--2---:R-:W-:Y:S05]  /*d7d0*/  @!P4 BRA `(.L_x_12103) ;  /* 0xfffffffc00f0c947 */ /* 0x004fea000383ffff */
[----:B------:R-:W-:Y:S05]  /*d7e0*/  BRA `(.L_x_12141) ;  /* 0xffffffec000c7947 */ /* 0x000fea000383ffff */
.L_x_12108:
[----:B-1----:R1:W2:Y:S02]  /*d7f0*/  SYNCS.PHASECHK.TRANS64.TRYWAIT P4, [R3+URZ+0x16840], R4 ;  /* 0x01684004030075a7 */ /* 0x0022a4000808017f */
[----:B--2---:R-:W-:Y:S05]  /*d800*/  @!P4 NANOSLEEP.SYNCS 0x989680 ;  /* 0x009896800000c95d */ /* 0x004fea0003900000 */
[----:B------:R-:W2:Y:S02]  /*d810*/  @!P4 SYNCS.PHASECHK.TRANS64 P4, [R3+URZ+0x16840], R4 ;  /* 0x016840040300c5a7 */ /* 0x000ea4000808007f */
[----:B--2---:R-:W-:Y:S05]  /*d820*/  @!P4 BRA `(.L_x_12108) ;  /* 0xfffffffc00f0c947 */ /* 0x004fea000383ffff */
[----:B------:R-:W-:Y:S05]  /*d830*/  BRA `(.L_x_12142) ;  /* 0xffffffec00dc7947 */ /* 0x000fea000383ffff */
.L_x_12110:
[----:B-1----:R1:W2:Y:S02]  /*d840*/  SYNCS.PHASECHK.TRANS64.TRYWAIT P4, [R3+URZ+0x60], R12 ;  /* 0x0000600c030075a7 */ /* 0x0022a4000808017f */
[----:B--2---:R-:W-:Y:S05]  /*d850*/  @!P4 NANOSLEEP.SYNCS 0x989680 ;  /* 0x009896800000c95d */ /* 0x004fea0003900000 */
[----:B------:R-:W2:Y:S02]  /*d860*/  @!P4 SYNCS.PHASECHK.TRANS64 P4, [R3+URZ+0x60], R12 ;  /* 0x0000600c0300c5a7 */ /* 0x000ea4000808007f */
[----:B--2---:R-:W-:Y:S05]  /*d870*/  @!P4 BRA `(.L_x_12110) ;  /* 0xfffffffc00f0c947 */ /* 0x004fea000383ffff */
[----:B------:R-:W-:Y:S05]  /*d880*/  BRA `(.L_x_12143) ;  /* 0xfffffff000307947 */ /* 0x000fea000383ffff */
.L_x_12117:
[----:B-1----:R1:W2:Y:S02]  /*d890*/  SYNCS.PHASECHK.TRANS64.TRYWAIT P0, [R3+URZ+0x16860], R0 ;  /* 0x01686000030075a7 */ /* 0x0022a4000800017f */
[----:B--2---:R-:W-:Y:S05]  /*d8a0*/  @!P0 NANOSLEEP.SYNCS 0x989680 ;  /* 0x009896800000895d */ /* 0x004fea0003900000 */
[----:B------:R-:W2:Y:S02]  /*d8b0*/  @!P0 SYNCS.PHASECHK.TRANS64 P0, [R3+URZ+0x16860], R0 ;  /* 0x01686000030085a7 */ /* 0x000ea4000800007f */
[----:B--2---:R-:W-:Y:S05]  /*d8c0*/  @!P0 BRA `(.L_x_12117) ;  /* 0xfffffffc00f08947 */ /* 0x004fea000383ffff */
[----:B------:R-:W-:Y:S05]  /*d8d0*/  BRA `(.L_x_12144) ;  /* 0xfffffff000e87947 */ /* 0x000fea000383ffff */
.L_x_12119:
[----:B------:R-:W-:Y:S01]  /*d8e0*/  BSSY B0, `(.L_x_12145) ;  /* 0x0000007000007945 */ /* 0x000fe20003800000 */
[----:B------:R-:W-:Y:S02]  /*d8f0*/  IMAD.MOV.U32 R12, RZ, RZ, RZ ;  /* 0x000000ffff0c7224 */ /* 0x000fe400078e00ff */
[----:B------:R-:W-:Y:S02]  /*d900*/  IMAD.MOV.U32 R11, RZ, RZ, 0x1f ;  /* 0x0000001fff0b7424 */ /* 0x000fe400078e00ff */
[----:B------:R-:W-:-:S07]  /*d910*/  IMAD.MOV.U32 R15, RZ, RZ, -0x1 ;  /* 0xffffffffff0f7424 */ /* 0x000fce00078e00ff */
[----:B---3--:R-:W-:Y:S05]  /*d920*/  WARPSYNC.COLLECTIVE R15, `(.L_x_12146) ;  /* 0x000000000f087348 */ /* 0x008fea0003c00000 */
[----:B------:R1:W2:Y:S02]  /*d930*/  SHFL.IDX P6, R14, R13, R12, R11 ;  /* 0x0000000c0d0e7389 */ /* 0x0002a400000c000b */
[----:B-123--:R-:W-:Y:S01]  /*d940*/  ENDCOLLECTIVE ;  /* 0x000000000000791b */ /* 0x00efe20003800000 */
.L_x_12146:
[----:B------:R-:W-:Y:S05]  /*d950*/  BSYNC B0 ;  /* 0x0000000000007941 */ /* 0x000fea0003800000 */
.L_x_12145:
[----:B------:R-:W-:Y:S05]  /*d960*/  BRA `(.L_x_12147) ;  /* 0xfffffff400487947 */ /* 0x000fea000383ffff */
.L_x_12121:
[----:B--2---:R2:W3:Y:S02]  /*d970*/  SYNCS.PHASECHK.TRANS64.TRYWAIT P0, [R7+URZ+0x16820], R0 ;  /* 0x01682000070075a7 */ /* 0x0044e4000800017f */
[----:B---3--:R-:W-:Y:S05]  /*d980*/  @!P0 NANOSLEEP.SYNCS 0x989680 ;  /* 0x009896800000895d */ /* 0x008fea0003900000 */
[----:B------:R-:W3:Y:S02]  /*d990*/  @!P0 SYNCS.PHASECHK.TRANS64 P0, [R7+URZ+0x16820], R0 ;  /* 0x01682000070085a7 */ /* 0x000ee4000800007f */
[----:B---3--:R-:W-:Y:S05]  /*d9a0*/  @!P0 BRA `(.L_x_12121) ;  /* 0xfffffffc00f08947 */ /* 0x008fea000383ffff */
[----:B------:R-:W-:Y:S05]  /*d9b0*/  BRA `(.L_x_12148) ;  /* 0xfffffff400907947 */ /* 0x000fea000383ffff */
.L_x_12125:
[----:B--2---:R2:W3:Y:S02]  /*d9c0*/  SYNCS.PHASECHK.TRANS64.TRYWAIT P1, [R5+URZ], R4 ;  /* 0x00000004050075a7 */ /* 0x0044e4000802017f */
[----:B---3--:R-:W-:Y:S05]  /*d9d0*/  @!P1 NANOSLEEP.SYNCS 0x989680 ;  /* 0x009896800000995d */ /* 0x008fea0003900000 */
[----:B------:R-:W3:Y:S02]  /*d9e0*/  @!P1 SYNCS.PHASECHK.TRANS64 P1, [R5+URZ], R4 ;  /* 0x00000004050095a7 */ /* 0x000ee4000802007f */
[----:B---3--:R-:W-:Y:S05]  /*d9f0*/  @!P1 BRA `(.L_x_12125) ;  /* 0xfffffffc00f09947 */ /* 0x008fea000383ffff */
[----:B------:R-:W-:Y:S05]  /*da00*/  BRA `(.L_x_12149) ;  /* 0xfffffff400d87947 */ /* 0x000fea000383ffff */
.L_x_12126:
[----:B---3--:R3:W4:Y:S02]  /*da10*/  SYNCS.PHASECHK.TRANS64.TRYWAIT P1, [R3+URZ], R0 ;  /* 0x00000000030075a7 */ /* 0x008724000802017f */
[----:B----4-:R-:W-:Y:S05]  /*da20*/  @!P1 NANOSLEEP.SYNCS 0x989680 ;  /* 0x009896800000995d */ /* 0x010fea0003900000 */
[----:B------:R-:W4:Y:S02]  /*da30*/  @!P1 SYNCS.PHASECHK.TRANS64 P1, [R3+URZ], R0 ;  /* 0x00000000030095a7 */ /* 0x000f24000802007f */
[----:B----4-:R-:W-:Y:S05]  /*da40*/  @!P1 BRA `(.L_x_12126) ;  /* 0xfffffffc00f09947 */ /* 0x010fea000383ffff */
[----:B------:R-:W-:Y:S05]  /*da50*/  BRA `(.L_x_12150) ;  /* 0xfffffff400cc7947 */ /* 0x000fea000383ffff */
.L_x_12128:
[----:B--2---:R2:W3:Y:S02]  /*da60*/  SYNCS.PHASECHK.TRANS64.TRYWAIT P0, [R5+URZ], R4 ;  /* 0x00000004050075a7 */ /* 0x0044e4000800017f */
[----:B---3--:R-:W-:Y:S05]  /*da70*/  @!P0 NANOSLEEP.SYNCS 0x989680 ;  /* 0x009896800000895d */ /* 0x008fea0003900000 */
[----:B------:R-:W3:Y:S02]  /*da80*/  @!P0 SYNCS.PHASECHK.TRANS64 P0, [R5+URZ], R4 ;  /* 0x00000004050085a7 */ /* 0x000ee4000800007f */
[----:B---3--:R-:W-:Y:S05]  /*da90*/  @!P0 BRA `(.L_x_12128) ;  /* 0xfffffffc00f08947 */ /* 0x008fea000383ffff */
[----:B------:R-:W-:Y:S05]  /*daa0*/  BRA `(.L_x_12151) ;  /* 0xfffffff400d07947 */ /* 0x000fea000383ffff */
.L_x_12152:
        /* <DEDUP_REMOVED lines=13> */
.L_x_12788:


//--------------------- .text._ZN7cutlass13device_kernelIN5flash11enable_sm90INS1_16FlashAttnFwdSm90INS1_25CollectiveMainloopFwdSm90ILi2EN4cute5tupleIJNS5_1CILi1EEES8_S8_EEENS6_IJNS7_ILi192EEENS7_ILi128EEENS7_ILi64EEEEEELi64ENS_10bfloat16_tEfNS_4arch4Sm90ELb1ELb0ELb1ELb1ELb0ELb0ELb0ELb1ELb1ELb0ELb0ELb0EEENS1_21CollectiveEpilogueFwdINS6_IJSA_SC_SB_EEES9_SE_SG_Li384ELb1ELb0ELb0ELb0EEENS1_36VarlenDynamicPersistentTileSchedulerILi192ELi128ELi384ELi32ELb0ELb0ELb1ELb1ELb1ELb1EEEEEEEEEvNT_6ParamsE --------------------------
	.section	.text._ZN7cutlass13device_kernelIN5flash11enable_sm90INS1_16FlashAttnFwdSm90INS1_25CollectiveMainloopFwdSm90ILi2EN4cute5tupleIJNS5_1CILi1EEES8_S8_EEENS6_IJNS7_ILi192EEENS7_ILi128EEENS7_ILi64EEEEEELi64ENS_10bfloat16_tEfNS_4arch4Sm90ELb1ELb0ELb1ELb1ELb0ELb0ELb0ELb1ELb1ELb0ELb0ELb0EEENS1_21CollectiveEpilogueFwdINS6_IJSA_SC_SB_EEES9_SE_SG_Li384ELb1ELb0ELb0ELb0EEENS1_36VarlenDynamicPersistentTileSchedulerILi192ELi128ELi384ELi32ELb0ELb0ELb1ELb1ELb1ELb1EEEEEEEEEvNT_6ParamsE,"ax",@progbits
	.align	128
.text._ZN7cutlass13device_kernelIN5flash11enable_sm90INS1_16FlashAttnFwdSm90INS1_25CollectiveMainloopFwdSm90ILi2EN4cute5tupleIJNS5_1CILi1EEES8_S8_EEENS6_IJNS7_ILi192EEENS7_ILi128EEENS7_ILi64EEEEEELi64ENS_10bfloat16_tEfNS_4arch4Sm90ELb1ELb0ELb1ELb1ELb0ELb0ELb0ELb1ELb1ELb0ELb0ELb0EEENS1_21CollectiveEpilogueFwdINS6_IJSA_SC_SB_EEES9_SE_SG_Li384ELb1ELb0ELb0ELb0EEENS1_36VarlenDynamicPersistentTileSchedulerILi192ELi128ELi384ELi32ELb0ELb0ELb1ELb1ELb1ELb1EEEEEEEEEvNT_6ParamsE:
        .type           _ZN7cutlass13device_kernelIN5flash11enable_sm90INS1_16FlashAttnFwdSm90INS1_25CollectiveMainloopFwdSm90ILi2EN4cute5tupleIJNS5_1CILi1EEES8_S8_EEENS6_IJNS7_ILi192EEENS7_ILi128EEENS7_ILi64EEEEEELi64ENS_10bfloat16_tEfNS_4arch4Sm90ELb1ELb0ELb1ELb1ELb0ELb0ELb0ELb1ELb1ELb0ELb0ELb0EEENS1_21CollectiveEpilogueFwdINS6_IJSA_SC_SB_EEES9_SE_SG_Li384ELb1ELb0ELb0ELb0EEENS1_36VarlenDynamicPersistentTileSchedulerILi192ELi128ELi384ELi32ELb0ELb0ELb1ELb1ELb1ELb1EEEEEEEEEvNT_6ParamsE,@function
        .size           _ZN7cutlass13device_kernelIN5flash11enable_sm90INS1_16FlashAttnFwdSm90INS1_25CollectiveMainloopFwdSm90ILi2EN4cute5tupleIJNS5_1CILi1EEES8_S8_EEENS6_IJNS7_ILi192EEENS7_ILi128EEENS7_ILi64EEEEEELi64ENS_10bfloat16_tEfNS_4arch4Sm90ELb1ELb0ELb1ELb1ELb0ELb0ELb0ELb1ELb1ELb0ELb0ELb0EEENS1_21CollectiveEpilogueFwdINS6_IJSA_SC_SB_EEES9_SE_SG_Li384ELb1ELb0ELb0ELb0EEENS1_36VarlenDynamicPersistentTileSchedulerILi192ELi128ELi384ELi32ELb0ELb0ELb1ELb1ELb1ELb1EEEEEEEEEvNT_6ParamsE,(.L_x_12789 - _ZN7cutlass13device_kernelIN5flash11enable_sm90INS1_16FlashAttnFwdSm90INS1_25CollectiveMainloopFwdSm90ILi2EN4cute5tupleIJNS5_1CILi1EEES8_S8_EEENS6_IJNS7_ILi192EEENS7_ILi128EEENS7_ILi64EEEEEELi64ENS_10bfloat16_tEfNS_4arch4Sm90ELb1ELb0ELb1ELb1ELb0ELb0ELb0ELb1ELb1ELb0ELb0ELb0EEENS1_21CollectiveEpilogueFwdINS6_IJSA_SC_SB_EEES9_SE_SG_Li384ELb1ELb0ELb0ELb0EEENS1_36VarlenDynamicPersistentTileSchedulerILi192ELi128ELi384ELi32ELb0ELb0ELb1ELb1ELb1ELb1EEEEEEEEEvNT_6ParamsE)
        .other          _ZN7cutlass13device_kernelIN5flash11enable_sm90INS1_16FlashAttnFwdSm90INS1_25CollectiveMainloopFwdSm90ILi2EN4cute5tupleIJNS5_1CILi1EEES8_S8_EEENS6_IJNS7_ILi192EEENS7_ILi128EEENS7_ILi64EEEEEELi64ENS_10bfloat16_tEfNS_4arch4Sm90ELb1ELb0ELb1ELb1ELb0ELb0ELb0ELb1ELb1ELb0ELb0ELb0EEENS1_21CollectiveEpilogueFwdINS6_IJSA_SC_SB_EEES9_SE_SG_Li384ELb1ELb0ELb0ELb0EEENS1_36VarlenDynamicPersistentTileSchedulerILi192ELi128ELi384ELi32ELb0ELb0ELb1ELb1ELb1ELb1EEEEEEEEEvNT_6ParamsE,@"STO_CUDA_ENTRY STV_DEFAULT"
_ZN7cutlass13device_kernelIN5flash11enable_sm90INS1_16FlashAttnFwdSm90INS1_25CollectiveMainloopFwdSm90ILi2EN4cute5tupleIJNS5_1CILi1EEES8_S8_EEENS6_IJNS7_ILi192EEENS7_ILi128EEENS7_ILi64EEEEEELi64ENS_10bfloat16_tEfNS_4arch4Sm90ELb1ELb0ELb1ELb1ELb0ELb0ELb0ELb1ELb1ELb0ELb0ELb0EEENS1_21CollectiveEpilogueFwdINS6_IJSA_SC_SB_EEES9_SE_SG_Li384ELb1ELb0ELb0ELb0EEENS1_36VarlenDynamicPersistentTileSchedulerILi192ELi128ELi384ELi32ELb0ELb0ELb1ELb1ELb1ELb1EEEEEEEEEvNT_6ParamsE:
        /* <DEDUP_REMOVED lines=21> */
.L_x_12154:
[----:B------:R-:W-:Y:S05]  /*0150*/  BSYNC B0 ;  /* 0x0000000000007941 */ /* 0x000fea0003800000 */
.L_x_12153:
        /* <DEDUP_REMOVED lines=41> */
.L_x_12155:
        /* <DEDUP_REMOVED lines=22> */
.L_x_12156:
        /* <DEDUP_REMOVED lines=18> */
.L_x_12157:
        /* <DEDUP_REMOVED lines=22> */
.L_x_12158:
        /* <DEDUP_REMOVED lines=22> */
.L_x_12159:
[----:B------:R-:W-:Y:S01]  /*0930*/  PLOP3.LUT P0, PT, PT, PT, UP0, 0x80, 0x0 ;  /* 0x000000000000781c */ /* 0x000fe20003f0f008 */
[----:B------:R-:W-:Y:S01]  /*0940*/  UMOV UR36, 0x1 ;  /* 0x0000000100247882 */ /* 0x000fe20000000000 */
[----:B------:R-:W-:Y:S01]  /*0950*/  NOP ;  /* 0x0000000000007918 */ /* 0x000fe20000000000 */
[----:B------:R-:W-:Y:S01]  /*0960*/  USEL UR36, UR36, 0x2, !UP0 ;  /* 0x0000000224247887 */ /* 0x000fe2000c000000 */
[----:B------:R-:W-:Y:S01]  /*0970*/  ULDC.64 UR38, c[0x0][0x208] ;  /* 0x0000820000267ab9 */ /* 0x000fe20000000a00 */
[----:B012-4-:R-:W-:Y:S08]  /*0980*/  BAR.SYNC.DEFER_BLOCKING 0x0 ;  /* 0x0000000000007b1d */ /* 0x017ff00000010000 */
[----:B------:R-:W-:Y:S05]  /*0990*/  @!P0 BRA `(.L_x_12160) ;  /* 0x000000a800f48947 */ /* 0x000fea0003800000 */
.L_x_12161:
        /* <DEDUP_REMOVED lines=29> */
[----:B------:R-:W-:Y:S01]  /*0b70*/  LEA.HI R2, R0, R155, RZ, 0x4 ;  /* 0x0000009b00027211 */ /* 0x000fe200078f20ff */
[----:B------:R-:W-:Y:S01]  /*0b80*/  IMAD.SHL.U32 R5, R3, 0x20, RZ ;  /* 0x0000002003057824 */ /* 0x000fe200078e00ff */
[----:B------:R-:W-:Y:S01]  /*0b90*/  SHF.R.S32.HI R153, RZ, 0x7, R153 ;  /* 0x00000007ff997819 */ /* 0x000fe20000011499 */
[----:B------:R-:W-:Y:S01]  /*0ba0*/  IMAD.IADD R152, R155, 0x1, -R152 ;  /* 0x000000019b987824 */ /* 0x000fe200078e0a98 */
[----:B------:R-:W-:Y:S02]  /*0bb0*/  SHF.R.S32.HI R3, RZ, 0x4, R2 ;  /* 0x00000004ff037819 */ /* 0x000fe40000011402 */
[----:B------:R-:W-:Y:S02]  /*0bc0*/  LOP3.LUT R4, R2, 0x3fffff0, RZ, 0xc0, !PT ;  /* 0x03fffff002047812 */ /* 0x000fe400078ec0ff */
[----:B------:R-:W-:-:S02]  /*0bd0*/  SHF.R.S32.HI R7, RZ, 0x1f, R152 ;  /* 0x0000001fff077819 */ /* 0x000fc40000011498 */
[----:B------:R-:W-:Y:S01]  /*0be0*/  LEA.HI R2, R2, R3, RZ, 0x1 ;  /* 0x0000000302027211 */ /* 0x000fe200078f08ff */
[----:B------:R-:W-:Y:S01]  /*0bf0*/  IMAD.IADD R4, R155, 0x1, -R4 ;  /* 0x000000019b047824 */ /* 0x000fe200078e0a04 */
[----:B------:R-:W-:Y:S02]  /*0c00*/  LEA.HI R8, R7, R152, RZ, 0x2 ;  /* 0x0000009807087211 */ /* 0x000fe400078f10ff */
[----:B------:R-:W-:Y:S02]  /*0c10*/  LOP3.LUT R5, R5, 0xfffffc00, RZ, 0xc0, !PT ;  /* 0xfffffc0005057812 */ /* 0x000fe400078ec0ff */
[--C-:B------:R-:W-:Y:S02]  /*0c20*/  SHF.R.S32.HI R9, RZ, 0x2, R8.reuse ;  /* 0x00000002ff097819 */ /* 0x100fe40000011408 */
[----:B------:R-:W-:Y:S01]  /*0c30*/  SHF.R.S32.HI R6, RZ, 0x1f, R8 ;  /* 0x0000001fff067819 */ /* 0x000fe20000011408 */
[----:B------:R-:W-:Y:S01]  /*0c40*/  IMAD R5, R4, 0x40, R5 ;  /* 0x0000004004057824 */ /* 0x000fe200078e0205 */
[----:B------:R-:W-:-:S02]  /*0c50*/  LOP3.LUT R2, R2, 0x1ffffffe, RZ, 0xc0, !PT ;  /* 0x1ffffffe02027812 */ /* 0x000fc400078ec0ff */
[----:B------:R-:W-:Y:S01]  /*0c60*/  LEA.HI R10, R6, R9, RZ, 0x3 ;  /* 0x00000009060a7211 */ /* 0x000fe200078f18ff */
[----:B------:R-:W-:Y:S01]  /*0c70*/  IMAD.HI R6, R153, 0x55555556, RZ ;  /* 0x5555555699067827 */ /* 0x000fe200078e02ff */
[----:B------:R-:W-:Y:S02]  /*0c80*/  LEA.HI R7, R7, R152, RZ, 0x5 ;  /* 0x0000009807077211 */ /* 0x000fe400078f28ff */
[----:B------:R-:W-:Y:S01]  /*0c90*/  LOP3.LUT R10, R10, 0xfffffff8, RZ, 0xc0, !PT ;  /* 0xfffffff80a0a7812 */ /* 0x000fe200078ec0ff */
[----:B------:R-:W-:Y:S01]  /*0ca0*/  IMAD.IADD R2, R3, 0x1, -R2 ;  /* 0x0000000103027824 */ /* 0x000fe200078e0a02 */
[----:B------:R-:W-:Y:S02]  /*0cb0*/  LEA.HI R0, R0, R155, RZ, 0x3 ;  /* 0x0000009b00007211 */ /* 0x000fe400078f18ff */
[----:B------:R-:W-:Y:S01]  /*0cc0*/  LEA.HI R6, R6, R6, RZ, 0x1 ;  /* 0x0000000606067211 */ /* 0x000fe200078f08ff */
[----:B------:R-:W-:Y:S01]  /*0cd0*/  IMAD.IADD R10, R9, 0x1, -R10 ;  /* 0x00000001090a7824 */ /* 0x000fe200078e0a0a */
[----:B------:R-:W-:Y:S01]  /*0ce0*/  SHF.R.S32.HI R7, RZ, 0x5, R7 ;  /* 0x00000005ff077819 */ /* 0x000fe20000011407 */
[----:B------:R-:W-:Y:S01]  /*0cf0*/  IMAD R154, R2, 0x8, R5 ;  /* 0x00000008029a7824 */ /* 0x000fe200078e0205 */
[----:B------:R-:W-:Y:S01]  /*0d00*/  LOP3.LUT R2, R0, 0x1ffffff8, RZ, 0xc0, !PT ;  /* 0x1ffffff800027812 */ /* 0x000fe200078ec0ff */
[----:B------:R-:W-:Y:S01]  /*0d10*/  IMAD R6, R6, -0x3, R153 ;  /* 0xfffffffd06067824 */ /* 0x000fe200078e0299 */
[----:B------:R-:W-:-:S02]  /*0d20*/  LEA R7, R7, R10, 0x4 ;  /* 0x0000000a07077211 */ /* 0x000fc400078e20ff */
[----:B------:R-:W-:Y:S01]  /*0d30*/  LOP3.LUT R3, R8, 0x7ffffffc, RZ, 0xc0, !PT ;  /* 0x7ffffffc08037812 */ /* 0x000fe200078ec0ff */
[----:B------:R-:W-:Y:S01]  /*0d40*/  IMAD.IADD R2, R155, 0x1, -R2 ;  /* 0x000000019b027824 */ /* 0x000fe200078e0a02 */
[----:B------:R-:W-:Y:S01]  /*0d50*/  SHF.R.S32.HI R16, RZ, 0x3, R0 ;  /* 0x00000003ff107819 */ /* 0x000fe20000011400 */
[----:B------:R-:W-:Y:S02]  /*0d60*/  IMAD R19, R6, 0x40, R7 ;  /* 0x0000004006137824 */ /* 0x000fe400078e0207 */
[----:B------:R-:W-:Y:S02]  /*0d70*/  IMAD.SHL.U32 R22, R2, 0x8, RZ ;  /* 0x0000000802167824 */ /* 0x000fe400078e00ff */
[----:B------:R-:W-:-:S07]  /*0d80*/  IMAD.IADD R18, R152, 0x1, -R3 ;  /* 0x0000000198127824 */ /* 0x000fce00078e0a03 */
.L_x_12215:
[----:B0-----:R-:W0:Y:S01]  /*0d90*/  LDC.64 R2, c[0x0][0xc60] ;  /* 0x00031800ff027b82 */ /* 0x001e220000000a00 */
        /* <DEDUP_REMOVED lines=20> */
[----:B---345:R-:W-:-:S03]  /*0ee0*/  IMAD.U32 R4, RZ, RZ, UR8 ;  /* 0x00000008ff047e24 */ /* 0x038fc6000f8e00ff */
[----:B------:R-:W-:Y:S01]  /*0ef0*/  MOV R5, UR9 ;  /* 0x0000000900057c02 */ /* 0x000fe20008000f00 */
        /* <DEDUP_REMOVED lines=29> */
.L_x_12162:
[----:B------:R-:W-:Y:S01]  /*10d0*/  UMOV UR43, UR51 ;  /* 0x00000033002b7c82 */ /* 0x000fe20008000000 */
[----:B------:R-:W-:Y:S05]  /*10e0*/  @!P1 BRA `(.L_x_12163) ;  /* 0x00000000001c9947 */ /* 0x000fea0003800000 */
[----:B------:R-:W-:-:S04]  /*10f0*/  ULEA UR4, UP0, UR46, UR8, 0x2 ;  /* 0x000000082e047291 */ /* 0x000fc8000f80103f */
[----:B------:R-:W-:Y:S02]  /*1100*/  ULEA.HI.X UR5, UR46, UR9, UR45, 0x2, UP0 ;  /* 0x000000092e057291 */ /* 0x000fe400080f142d */
[----:B------:R-:W-:-:S04]  /*1110*/  IMAD.U32 R2, RZ, RZ, UR4 ;  /* 0x00000004ff027e24 */ /* 0x000fc8000f8e00ff */
[----:B------:R-:W-:-:S05]  /*1120*/  IMAD.U32 R3, RZ, RZ, UR5 ;  /* 0x00000005ff037e24 */ /* 0x000fca000f8e00ff */
[----:B------:R-:W2:Y:S02]  /*1130*/  LDG.E R2, desc[UR38][R2.64] ;  /* 0x0000002602027981 */ /* 0x000ea4000c1e1900 */
[----:B--2---:R-:W-:Y:S01]  /*1140*/  R2UR UR6, R2 ;  /* 0x00000000020672ca */ /* 0x004fe200000e0000 */
[----:B------:R-:W-:-:S14]  /*1150*/  BRA `(.L_x_12164) ;  /* 0x0000000000347947 */ /* 0x000fdc0003800000 */
.L_x_12163:
        /* <DEDUP_REMOVED lines=13> */
.L_x_12164:
[----:B------:R-:W-:Y:S01]  /*1230*/  UMOV UR5, 0xc0 ;  /* 0x000000c000057882 */ /* 0x000fe20000000000 */
[----:B------:R-:W-:Y:S01]  /*1240*/  UIADD3 UR49, -UR49, UR6, URZ ;  /* 0x0000000631317290 */ /* 0x000fe2000fffe13f */
[----:B------:R-:W-:Y:S01]  /*1250*/  PLOP3.LUT P0, PT, PT, PT, PT, 0x80, 0x0 ;  /* 0x000000000000781c */ /* 0x000fe20003f0f070 */
[----:B------:R-:W-:Y:S01]  /*1260*/  UIMAD UR5, UR51, UR5, 0x13f ;  /* 0x0000013f330574a4 */ /* 0x000fe2000f8e0205 */
[----:B------:R-:W-:Y:S01]  /*1270*/  IMAD.MOV.U32 R0, RZ, RZ, RZ ;  /* 0x000000ffff007224 */ /* 0x000fe200078e00ff */
[----:B------:R-:W-:Y:S01]  /*1280*/  UIADD3 UR4, UR49, 0x7f, URZ ;  /* 0x0000007f31047890 */ /* 0x000fe2000fffe03f */
[----:B------:R-:W-:Y:S01]  /*1290*/  IMAD.MOV.U32 R2, RZ, RZ, RZ ;  /* 0x000000ffff027224 */ /* 0x000fe200078e00ff */
[----:B------:R-:W-:Y:S01]  /*12a0*/  UIADD3 UR6, UR49, UR5, -UR50 ;  /* 0x0000000531067290 */ /* 0x000fe2000fffe832 */
[----:B------:R-:W-:Y:S01]  /*12b0*/  MOV R119, RZ ;  /* 0x000000ff00777202 */ /* 0x000fe20000000f00 */
        /* <DEDUP_REMOVED lines=24> */
[----:B------:R-:W-:-:S03]  /*1440*/  CS2R R52, SRZ ;  /* 0x0000000000347805 */ /* 0x000fc6000001ff00 */
[----:B------:R-:W-:-:S13]  /*1450*/  PLOP3.LUT P1, PT, PT, PT, UP0, 0x80, 0x0 ;  /* 0x000000000000781c */ /* 0x000fda0003f2f008 */
[----:B------:R-:W-:Y:S05]  /*1460*/  @!P1 BRA `(.L_x_12165) ;  /* 0x0000008400e09947 */ /* 0x000fea0003800000 */
[----:B------:R-:W0:Y:S01]  /*1470*/  SHFL.IDX PT, R0, R153, RZ, 0x1f ;  /* 0x00001fff99007589 */ /* 0x000e2200000e0000 */
[----:B------:R-:W1:Y:S01]  /*1480*/  S2UR UR6, SR_CgaCtaId ;  /* 0x00000000000679c3 */ /* 0x000e620000008800 */
[----:B------:R-:W-:Y:S01]  /*1490*/  UMOV UR41, 0x400 ;  /* 0x0000040000297882 */ /* 0x000fe20000000000 */
[----:B0-----:R-:W-:Y:S01]  /*14a0*/  R2UR UR42, R0 ;  /* 0x00000000002a72ca */ /* 0x001fe200000e0000 */
[----:B-1----:R-:W-:-:S12]  /*14b0*/  ULEA UR41, UR6, UR41, 0x18 ;  /* 0x0000002906297291 */ /* 0x002fd8000f8ec03f */
        /* <DEDUP_REMOVED lines=26> */
.L_x_12166:
        /* <DEDUP_REMOVED lines=9> */
.L_x_12301:
[----:B------:R-:W-:Y:S05]  /*16f0*/  @!P0 BRA `(.L_x_12168) ;  /* 0x0000000000048947 */ /* 0x000fea0003800000 */
[----:B------:R-:W-:Y:S01]  /*1700*/  BPT.TRAP 0x1 ;  /* 0x000000040000795c */ /* 0x000fe20000300000 */
.L_x_12168:
[----:B0-----:R-:W-:Y:S02]  /*1710*/  IMAD.U32 R0, RZ, RZ, UR37 ;  /* 0x00000025ff007e24 */ /* 0x001fe4000f8e00ff */
[----:B------:R-:W-:-:S03]  /*1720*/  IMAD.U32 R3, RZ, RZ, UR40 ;  /* 0x00000028ff037e24 */ /* 0x000fc6000f8e00ff */
[----:B------:R-:W-:Y:S02]  /*1730*/  LEA R0, R0, UR41, 0x3 ;  /* 0x0000002900007c11 */ /* 0x000fe4000f8e18ff */
[----:B------:R-:W-:-:S04]  /*1740*/  SHF.L.U32 R3, R3, 0x1f, RZ ;  /* 0x0000001f03037819 */ /* 0x000fc800000006ff */
[----:B------:R0:W1:Y:S01]  /*1750*/  SYNCS.PHASECHK.TRANS64.TRYWAIT P2, [R0+URZ+0x16830], R3 ;  /* 0x01683003000075a7 */ /* 0x000062000804017f */
[----:B------:R-:W-:Y:S05]  /*1760*/  @!P0 BRA `(.L_x_12169) ;  /* 0x0000000000048947 */ /* 0x000fea0003800000 */
[----:B------:R-:W-:Y:S01]  /*1770*/  BPT.TRAP 0x1 ;  /* 0x000000040000795c */ /* 0x000fe20000300000 */
.L_x_12169:
[----:B------:R-:W2:Y:S01]  /*1780*/  S2R R2, SR_TID.X ;  /* 0x0000000000027919 */ /* 0x000ea20000002100 */
[----:B------:R-:W-:Y:S01]  /*1790*/  IMAD.MOV.U32 R119, RZ, RZ, RZ ;  /* 0x000000ffff777224 */ /* 0x000fe200078e00ff */
[----:B--2---:R-:W-:Y:S01]  /*17a0*/  LOP3.LUT P1, RZ, R2, 0x7f, RZ, 0xc0, !PT ;  /* 0x0000007f02ff7812 */ /* 0x004fe2000782c0ff */
[----:B-1----:R-:W-:-:S12]  /*17b0*/  @P2 BRA `(.L_x_12170) ;  /* 0x0000000000082947 */ /* 0x002fd80003800000 */
[----:B------:R-:W1:Y:S02]  /*17c0*/  SYNCS.PHASECHK.TRANS64.TRYWAIT P2, [R0+URZ+0x16830], R3 ;  /* 0x01683003000075a7 */ /* 0x000e64000804017f */
[----:B-1----:R-:W-:Y:S05]  /*17d0*/  @!P2 BRA `(.L_x_12171) ;  /* 0x000000e00040a947 */ /* 0x002fea0003800000 */
.L_x_12170:
[----:B------:R-:W-:Y:S05]  /*17e0*/  WARPSYNC.ALL ;  /* 0x0000000000007948 */ /* 0x000fea0003800000 */
[----:B------:R-:W-:Y:S01]  /*17f0*/  UIADD3 UR4, UR41, 0xe400, URZ ;  /* 0x0000e40029047890 */ /* 0x000fe2000fffe03f */
[----:B------:R-:W-:Y:S01]  /*1800*/  WARPGROUP.ARRIVE ;  /* 0x00000000000079c5 */ /* 0x000fe20000000000 */
[----:B------:R-:W-:Y:S01]  /*1810*/  ULOP3.LUT UR16, UR53, 0x10000, URZ, 0xfc, !UPT ;  /* 0x0001000035107892 */ /* 0x000fe2000f8efc3f */
[----:B------:R-:W-:Y:S01]  /*1820*/  IMAD.U32 R2, RZ, RZ, UR51 ;  /* 0x00000033ff027e24 */ /* 0x000fe2000f8e00ff */
[----:B------:R-:W-:Y:S01]  /*1830*/  USHF.R.U32.HI UR4, URZ, 0x4, UR4 ;  /* 0x000000043f047899 */ /* 0x000fe20008011604 */
[----:B01----:R-:W-:Y:S01]  /*1840*/  @!P1 VIADD R0, R0, 0x16840 ;  /* 0x0001684000009836 */ /* 0x003fe20000000000 */
[----:B------:R-:W-:Y:S01]  /*1850*/  UMOV UR17, 0x40000040 ;  /* 0x4000004000117882 */ /* 0x000fe20000000000 */
[----:B------:R-:W-:Y:S01]  /*1860*/  UMOV UR19, 0x40000040 ;  /* 0x4000004000137882 */ /* 0x000fe20000000000 */
[----:B------:R-:W-:Y:S01]  /*1870*/  ULOP3.LUT UR4, UR4, 0x3fff, URZ, 0xc0, !UPT ;  /* 0x00003fff04047892 */ /* 0x000fe2000f8ec03f */
[--C-:B------:R-:W-:Y:S01]  /*1880*/  IMAD.MOV.U32 R118, RZ, RZ, R119.reuse ;  /* 0x000000ffff767224 */ /* 0x100fe200078e0077 */
[----:B------:R-:W-:Y:S01]  /*1890*/  UMOV UR5, 0x40000040 ;  /* 0x4000004000057882 */ /* 0x000fe20000000000 */
[----:B------:R-:W-:Y:S01]  /*18a0*/  UMOV UR7, 0x40000040 ;  /* 0x4000004000077882 */ /* 0x000fe20000000000 */
[----:B------:R-:W-:Y:S01]  /*18b0*/  ULOP3.LUT UR20, UR4, 0x10000, URZ, 0xfc, !UPT ;  /* 0x0001000004147892 */ /* 0x000fe2000f8efc3f */
[----:B------:R-:W-:Y:S01]  /*18c0*/  @!P1 PRMT R0, RZ, 0x654, R0 ;  /* 0x00000654ff009816 */ /* 0x000fe20000000000 */
        /* <DEDUP_REMOVED lines=16> */
[-C--:B------:R-:W-:Y:S01]  /*19d0*/  MOV R111, R119.reuse ;  /* 0x00000077006f7202 */ /* 0x080fe20000000f00 */
[----:B------:R-:W-:Y:S01]  /*19e0*/  UMOV UR13, 0x40000040 ;  /* 0x40000040000d7882 */ /* 0x000fe20000000000 */
[----:B------:R-:W-:Y:S01]  /*19f0*/  UMOV UR15, 0x40000040 ;  /* 0x40000040000f7882 */ /* 0x000fe20000000000 */
[----:B------:R-:W-:Y:S01]  /*1a00*/  UIADD3 UR25, UR52, -0x2, URZ ;  /* 0xfffffffe34197890 */ /* 0x000fe2000fffe03f */
        /* <DEDUP_REMOVED lines=23> */
[----:B------:R-:W-:Y:S02]  /*1b80*/  UMOV UR6, 0xffffff80 ;  /* 0xffffff8000067882 */ /* 0x000fe40000000000 */
[----:B------:R-:W-:-:S04]  /*1b90*/  UIMAD UR6, UR52, UR6, 0x80 ;  /* 0x00000080340674a4 */ /* 0x000fc8000f8e0206 */
[----:B------:R-:W-:-:S04]  /*1ba0*/  UIADD3 UR6, UR49, UR6, URZ ;  /* 0x0000000631067290 */ /* 0x000fc8000fffe03f */
[----:B------:R-:W-:Y:S01]  /*1bb0*/  UIADD3 UR7, -UR50, 0x1, UR6 ;  /* 0x0000000132077890 */ /* 0x000fe2000fffe106 */
[----:B------:R-:W-:Y:S02]  /*1bc0*/  WARPGROUP.DEPBAR.LE gsb0, 0x0 ;  /* 0x00008000000079c5 */ /* 0x000fe40000010000 */
[----:B------:R-:W-:-:S06]  /*1bd0*/  WARPGROUP.ARRIVE ;  /* 0x00000000000079c5 */ /* 0x000fcc0000000000 */
[----:B------:R-:W-:Y:S01]  /*1be0*/  HGMMA.64x128x16.F32.BF16 R24, gdesc[UR8], R24, gsb0 ;  /* 0x01e00000081879f0 */ /* 0x000fe20008001818 */
[----:B------:R-:W-:Y:S01]  /*1bf0*/  ULDC UR11, c[0x0][0x9d8] ;  /* 0x00027600000b7ab9 */ /* 0x000fe20000000800 */
[----:B------:R-:W-:Y:S01]  /*1c00*/  ULDC UR10, c[0x0][0x988] ;  /* 0x00026200000a7ab9 */ /* 0x000fe20000000800 */
        /* <DEDUP_REMOVED lines=10> */
[----:B------:R-:W-:Y:S01]  /*1cb0*/  FMUL.FTZ R30, R30, UR11 ;  /* 0x0000000b1e1e7c20 */ /* 0x000fe20008410000 */
[----:B------:R-:W-:Y:S01]  /*1cc0*/  FMUL.FTZ R14, R49, UR11 ;  /* 0x0000000b310e7c20 */ /* 0x000fe20008410000 */
[----:B------:R-:W-:Y:S01]  /*1cd0*/  FMUL.FTZ R51, R51, UR11 ;  /* 0x0000000b33337c20 */ /* 0x000fe20008410000 */
[----:B------:R-:W-:Y:S01]  /*1ce0*/  MOV R33, UR6 ;  /* 0x0000000600217c02 */ /* 0x000fe20008000f00 */
[----:B------:R-:W0:Y:S01]  /*1cf0*/  MUFU.TANH R26, R26 ;  /* 0x0000001a001a7308 */ /* 0x000e220000002400 */
[----:B------:R-:W-:-:S02]  /*1d00*/  IMAD R49, R2, 0xc0, R19 ;  /* 0x000000c002317824 */ /* 0x000fc400078e0213 */
[----:B------:R-:W-:Y:S01]  /*1d10*/  FMUL.FTZ R31, R31, UR11 ;  /* 0x0000000b1f1f7c20 */ /* 0x000fe20008410000 */
[----:B------:R-:W-:Y:S02]  /*1d20*/  IMAD R8, R18, -0x2, R37 ;  /* 0xfffffffe12087824 */ /* 0x000fe400078e0225 */
[----:B------:R-:W-:Y:S01]  /*1d30*/  FMUL.FTZ R34, R34, UR11 ;  /* 0x0000000b22227c20 */ /* 0x000fe20008410000 */
[----:B------:R-:W-:Y:S01]  /*1d40*/  FMUL.FTZ R35, R35, UR11 ;  /* 0x0000000b23237c20 */ /* 0x000fe20008410000 */
[----:B------:R-:W-:Y:S01]  /*1d50*/  FMUL.FTZ R38, R38, UR11 ;  /* 0x0000000b26267c20 */ /* 0x000fe20008410000 */
[----:B------:R-:W-:Y:S01]  /*1d60*/  FMUL.FTZ R5, R56, UR11 ;  /* 0x0000000b38057c20 */ /* 0x000fe20008410000 */
[----:B------:R-:W1:Y:S01]  /*1d70*/  MUFU.TANH R27, R27 ;  /* 0x0000001b001b7308 */ /* 0x000e620000002400 */
[----:B------:R-:W-:Y:S01]  /*1d80*/  IADD3 R2, R8, 0x8, R49 ;  /* 0x0000000808027810 */ /* 0x000fe20007ffe031 */
        /* <DEDUP_REMOVED lines=15> */
[----:B--2---:R-:W-:-:S02]  /*1e80*/  IMAD R51, R18, -0x2, R33 ;  /* 0xfffffffe12337824 */ /* 0x004fc400078e0221 */
[----:B------:R-:W-:Y:S01]  /*1e90*/  FMUL.FTZ R50, R50, UR11 ;  /* 0x0000000b32327c20 */ /* 0x000fe20008410000 */
[----:B------:R-:W-:Y:S01]  /*1ea0*/  FMUL.FTZ R20, R44, UR11 ;  /* 0x0000000b2c147c20 */ /* 0x000fe20008410000 */
[----:B------:R-:W-:Y:S01]  /*1eb0*/  FMUL.FTZ R15, R45, UR11 ;  /* 0x0000000b2d0f7c20 */ /* 0x000fe20008410000 */
[----:B------:R-:W-:Y:S01]  /*1ec0*/  FMUL.FTZ R13, R48, UR11 ;  /* 0x0000000b300d7c20 */ /* 0x000fe20008410000 */
[----:B------:R-:W-:Y:S01]  /*1ed0*/  VIMNMX R2, R51, R2, PT ;  /* 0x0000000233027248 */ /* 0x000fe20003fe0100 */
[----:B------:R-:W-:Y:S01]  /*1ee0*/  FMUL.FTZ R58, R58, UR11 ;  /* 0x0000000b3a3a7c20 */ /* 0x000fe20008410000 */
[----:B------:R-:W2:Y:S01]  /*1ef0*/  MUFU.TANH R31, R31 ;  /* 0x0000001f001f7308 */ /* 0x000ea20000002400 */
[----:B------:R-:W-:Y:S01]  /*1f00*/  FMUL.FTZ R21, R40, UR11 ;  /* 0x0000000b28157c20 */ /* 0x000fe20008410000 */
[----:B------:R-:W-:Y:S01]  /*1f10*/  ISETP.GT.AND P2, PT, R2, RZ, PT ;  /* 0x000000ff0200720c */ /* 0x000fe20003f44270 */
[----:B------:R-:W-:Y:S01]  /*1f20*/  FMUL.FTZ R62, R62, UR11 ;  /* 0x0000000b3e3e7c20 */ /* 0x000fe20008410000 */
[C---:B------:R-:W-:Y:S01]  /*1f30*/  ISETP.GT.AND P3, PT, R2.reuse, 0x1, PT ;  /* 0x000000010200780c */ /* 0x040fe20003f64270 */
[----:B------:R-:W-:Y:S01]  /*1f40*/  FMUL.FTZ R63, R63, UR11 ;  /* 0x0000000b3f3f7c20 */ /* 0x000fe20008410000 */
[----:B------:R-:W-:Y:S01]  /*1f50*/  ISETP.GT.AND P4, PT, R2, 0x8, PT ;  /* 0x000000080200780c */ /* 0x000fe20003f84270 */
[----:B------:R-:W-:Y:S01]  /*1f60*/  FMUL.FTZ R66, R66, UR11 ;  /* 0x0000000b42427c20 */ /* 0x000fe20008410000 */
[----:B------:R-:W-:Y:S01]  /*1f70*/  MUFU.TANH R34, R34 ;  /* 0x0000002200227308 */ /* 0x000fe20000002400 */
[----:B0-----:R-:W-:Y:S01]  /*1f80*/  FSEL R56, R26, -INF , P2 ;  /* 0xff8000001a387808 */ /* 0x001fe20001000000 */
[----:B------:R-:W-:Y:S01]  /*1f90*/  FMUL.FTZ R67, R67, UR11 ;  /* 0x0000000b43437c20 */ /* 0x000fe20008410000 */
[----:B-1----:R-:W-:Y:S01]  /*1fa0*/  FSEL R59, R27, -INF , P3 ;  /* 0xff8000001b3b7808 */ /* 0x002fe20001800000 */
[----:B------:R-:W-:Y:S01]  /*1fb0*/  FMUL.FTZ R10, R25, UR11 ;  /* 0x0000000b190a7c20 */ /* 0x000fe20008410000 */
[----:B------:R-:W-:Y:S01]  /*1fc0*/  ISETP.GT.AND P2, PT, R2, 0x9, PT ;  /* 0x000000090200780c */ /* 0x000fe20003f44270 */
[----:B------:R-:W-:Y:S01]  /*1fd0*/  FMUL.FTZ R25, R36, UR11 ;  /* 0x0000000b24197c20 */ /* 0x000fe20008410000 */
[----:B---3--:R-:W-:Y:S01]  /*1fe0*/  FSEL R57, R30, -INF , P4 ;  /* 0xff8000001e397808 */ /* 0x008fe20002000000 */
[----:B------:R-:W0:Y:S01]  /*1ff0*/  MUFU.TANH R35, R35 ;  /* 0x0000002300237308 */ /* 0x000e220000002400 */
[----:B------:R-:W-:Y:S01]  /*2000*/  FMNMX.FTZ R26, R56, R59, !PT ;  /* 0x0000003b381a7209 */ /* 0x000fe20007810000 */
[----:B------:R-:W-:Y:S01]  /*2010*/  FMUL.FTZ R70, R70, UR11 ;  /* 0x0000000b46467c20 */ /* 0x000fe20008410000 */
[----:B------:R-:W-:Y:S01]  /*2020*/  ISETP.GT.AND P3, PT, R2, 0x10, PT ;  /* 0x000000100200780c */ /* 0x000fe20003f64270 */
[----:B------:R-:W-:Y:S01]  /*2030*/  FMUL.FTZ R71, R71, UR11 ;  /* 0x0000000b47477c20 */ /* 0x000fe20008410000 */
[----:B------:R-:W-:Y:S01]  /*2040*/  FMNMX.FTZ R26, R57, R26, !PT ;  /* 0x0000001a391a7209 */ /* 0x000fe20007810000 */
        /* <DEDUP_REMOVED lines=13> */
[----:B------:R3:W-:Y:S01]  /*2120*/  @!P1 SYNCS.ARRIVE.TRANS64.RED.A1T0 RZ, [R0+URZ], RZ ;  /* 0x000000ff00ff99a7 */ /* 0x0007e2000810043f */
[----:B------:R-:W-:-:S04]  /*2130*/  UIADD3 UR6, UR49, -UR50, URZ ;  /* 0x8000003231067290 */ /* 0x000fc8000fffe03f */
[----:B------:R2:W-:Y:S01]  /*2140*/  MUFU.TANH R41, R55 ;  /* 0x0000003700297308 */ /* 0x0005e20000002400 */
[----:B------:R-:W-:-:S04]  /*2150*/  UIMAD UR6, UR51, 0xc0, UR6 ;  /* 0x000000c0330678a4 */ /* 0x000fc8000f8e0206 */
[----:B------:R-:W-:-:S03]  /*2160*/  USHF.R.S32.HI UR7, URZ, 0x1f, UR6 ;  /* 0x0000001f3f077899 */ /* 0x000fc60008011406 */
[----:B------:R-:W4:Y:S01]  /*2170*/  MUFU.TANH R42, R42 ;  /* 0x0000002a002a7308 */ /* 0x000f220000002400 */
[----:B--2---:R-:W-:Y:S01]  /*2180*/  FSEL R55, R31, -INF , P2 ;  /* 0xff8000001f377808 */ /* 0x004fe20001000000 */
[----:B------:R-:W-:Y:S01]  /*2190*/  ULEA.HI UR7, UR7, UR6, URZ, 0x7 ;  /* 0x0000000607077291 */ /* 0x000fe2000f8f383f */
[C---:B------:R-:W-:Y:S02]  /*21a0*/  ISETP.GT.AND P2, PT, R2.reuse, 0x11, PT ;  /* 0x000000110200780c */ /* 0x040fe40003f44270 */
[----:B------:R-:W-:Y:S01]  /*21b0*/  FMNMX.FTZ R27, R55, R26, !PT ;  /* 0x0000001a371b7209 */ /* 0x000fe20007810000 */
[----:B------:R-:W-:Y:S01]  /*21c0*/  USHF.R.S32.HI UR7, URZ, 0x7, UR7 ;  /* 0x000000073f077899 */ /* 0x000fe20008011407 */
[----:B0-----:R-:W-:Y:S01]  /*21d0*/  FSEL R53, R35, -INF , P2 ;  /* 0xff80000023357808 */ /* 0x001fe20001000000 */
[----:B------:R0:W-:Y:S01]  /*21e0*/  MUFU.TANH R4, R54 ;  /* 0x0000003600047308 */ /* 0x0001e20000002400 */
[----:B------:R-:W-:Y:S01]  /*21f0*/  ISETP.GT.AND P2, PT, R2, 0x19, PT ;  /* 0x000000190200780c */ /* 0x000fe20003f44270 */
[----:B------:R-:W-:-:S04]  /*2200*/  UISETP.LT.AND UP0, UPT, URZ, UR7, UPT ;  /* 0x000000073f00728c */ /* 0x000fc8000bf01270 */
[----:B------:R-:W-:Y:S02]  /*2210*/  USEL UR23, URZ, UR7, !UP0 ;  /* 0x000000073f177287 */ /* 0x000fe4000c000000 */
[----:B------:R-:W-:Y:S01]  /*2220*/  MUFU.TANH R43, R43 ;  /* 0x0000002b002b7308 */ /* 0x000fe20000002400 */
[----:B0-----:R-:W-:Y:S01]  /*2230*/  FSEL R54, R34, -INF , P3 ;  /* 0xff80000022367808 */ /* 0x001fe20001800000 */
[----:B------:R-:W-:Y:S01]  /*2240*/  UISETP.GE.AND UP0, UPT, UR25, UR23, UPT ;  /* 0x000000171900728c */ /* 0x000fe2000bf06270 */
[----:B------:R-:W-:Y:S02]  /*2250*/  ISETP.GT.AND P3, PT, R2, 0x18, PT ;  /* 0x000000180200780c */ /* 0x000fe40003f64270 */
[----:B------:R-:W-:Y:S02]  /*2260*/  FMNMX.FTZ R26, R54, R27, !PT ;  /* 0x0000001b361a7209 */ /* 0x000fe40007810000 */
[----:B-1----:R-:W-:Y:S01]  /*2270*/  FSEL R52, R38, -INF , P3 ;  /* 0xff80000026347808 */ /* 0x002fe20001800000 */
[----:B------:R-:W0:Y:S01]  /*2280*/  MUFU.TANH R46, R46 ;  /* 0x0000002e002e7308 */ /* 0x000e220000002400 */
[----:B------:R-:W-:-:S02]  /*2290*/  FMNMX.FTZ R27, R53, R26, !PT ;  /* 0x0000001a351b7209 */ /* 0x000fc40007810000 */
[----:B------:R-:W-:Y:S02]  /*22a0*/  ISETP.GT.AND P3, PT, R2, 0x20, PT ;  /* 0x000000200200780c */ /* 0x000fe40003f64270 */
[----:B------:R-:W-:Y:S02]  /*22b0*/  FMNMX.FTZ R27, R52, R27, !PT ;  /* 0x0000001b341b7209 */ /* 0x000fe40007810000 */
[----:B----4-:R-:W-:Y:S01]  /*22c0*/  FSEL R48, R42, -INF , P3 ;  /* 0xff8000002a307808 */ /* 0x010fe20001800000 */
[----:B------:R-:W1:Y:S01]  /*22d0*/  MUFU.TANH R45, R47 ;  /* 0x0000002f002d7308 */ /* 0x000e620000002400 */
[----:B------:R-:W-:-:S07]  /*22e0*/  ISETP.GT.AND P3, PT, R2, 0x28, PT ;  /* 0x000000280200780c */ /* 0x000fce0003f64270 */
[----:B------:R2:W4:Y:S01]  /*22f0*/  MUFU.TANH R44, R50 ;  /* 0x00000032002c7308 */ /* 0x0005220000002400 */
[----:B0-----:R-:W-:Y:S02]  /*2300*/  FSEL R46, R46, -INF , P3 ;  /* 0xff8000002e2e7808 */ /* 0x001fe40001800000 */
[----:B------:R-:W-:-:S05]  /*2310*/  ISETP.GT.AND P3, PT, R2, 0x30, PT ;  /* 0x000000300200780c */ /* 0x000fca0003f64270 */
[----:B------:R0:W5:Y:S01]  /*2320*/  MUFU.TANH R40, R58 ;  /* 0x0000003a00287308 */ /* 0x0001620000002400 */
[----:B--2---:R-:W-:Y:S02]  /*2330*/  FSEL R50, R39, -INF , P2 ;  /* 0xff80000027327808 */ /* 0x004fe40001000000 */
[----:B------:R-:W-:Y:S02]  /*2340*/  ISETP.GT.AND P2, PT, R2, 0x21, PT ;  /* 0x000000210200780c */ /* 0x000fe40003f44270 */
[----:B------:R-:W-:Y:S02]  /*2350*/  FMNMX.FTZ R27, R50, R27, !PT ;  /* 0x0000001b321b7209 */ /* 0x000fe40007810000 */
[----:B------:R-:W-:Y:S01]  /*2360*/  FSEL R47, R43, -INF , P2 ;  /* 0xff8000002b2f7808 */ /* 0x000fe20001000000 */
[----:B------:R-:W2:Y:S01]  /*2370*/  MUFU.TANH R6, R6 ;  /* 0x0000000600067308 */ /* 0x000ea20000002400 */
[----:B------:R-:W-:Y:S01]  /*2380*/  FMNMX.FTZ R26, R48, R27, !PT ;  /* 0x0000001b301a7209 */ /* 0x000fe20007810000 */
[----:B0-----:R-:W-:Y:S01]  /*2390*/  FMUL.FTZ R58, R60, UR11 ;  /* 0x0000000b3c3a7c20 */ /* 0x001fe20008410000 */
[----:B------:R-:W-:Y:S01]  /*23a0*/  ISETP.GT.AND P2, PT, R2, 0x29, PT ;  /* 0x000000290200780c */ /* 0x000fe20003f44270 */
[----:B------:R-:W-:Y:S01]  /*23b0*/  FMUL.FTZ R60, R76, UR11 ;  /* 0x0000000b4c3c7c20 */ /* 0x000fe20008410000 */
[----:B------:R-:W-:-:S02]  /*23c0*/  FMNMX.FTZ R27, R47, R26, !PT ;  /* 0x0000001a2f1b7209 */ /* 0x000fc40007810000 */
[----:B-1----:R-:W-:Y:S01]  /*23d0*/  FSEL R45, R45, -INF , P2 ;  /* 0xff8000002d2d7808 */ /* 0x002fe20001000000 */
[----:B------:R0:W1:Y:S01]  /*23e0*/  MUFU.TANH R37, R62 ;  /* 0x0000003e00257308 */ /* 0x0000620000002400 */
[----:B------:R-:W-:Y:S02]  /*23f0*/  FMNMX.FTZ R26, R46, R27, !PT ;  /* 0x0000001b2e1a7209 */ /* 0x000fe40007810000 */
[----:B------:R-:W-:Y:S02]  /*2400*/  ISETP.GT.AND P2, PT, R2, 0x31, PT ;  /* 0x000000310200780c */ /* 0x000fe40003f44270 */
[----:B----4-:R-:W-:Y:S02]  /*2410*/  FSEL R44, R44, -INF , P3 ;  /* 0xff8000002c2c7808 */ /* 0x010fe40001800000 */
[----:B------:R-:W-:Y:S01]  /*2420*/  FMNMX.FTZ R27, R45, R26, !PT ;  /* 0x0000001a2d1b7209 */ /* 0x000fe20007810000 */
[----:B------:R-:W4:Y:S01]  /*2430*/  MUFU.TANH R63, R63 ;  /* 0x0000003f003f7308 */ /* 0x000f220000002400 */
[----:B------:R-:W-:Y:S01]  /*2440*/  ISETP.GT.AND P3, PT, R2, 0x38, PT ;  /* 0x000000380200780c */ /* 0x000fe20003f64270 */
[----:B0-----:R-:W-:Y:S01]  /*2450*/  FMUL.FTZ R62, R80, UR11 ;  /* 0x0000000b503e7c20 */ /* 0x001fe20008410000 */
[----:B------:R-:W-:-:S02]  /*2460*/  FSEL R43, R3, -INF , P2 ;  /* 0xff800000032b7808 */ /* 0x000fc40001000000 */
[----:B------:R-:W-:Y:S02]  /*2470*/  FMNMX.FTZ R26, R44, R27, !PT ;  /* 0x0000001b2c1a7209 */ /* 0x000fe40007810000 */
[----:B------:R-:W-:Y:S01]  /*2480*/  ISETP.GT.AND P2, PT, R2, 0x39, PT ;  /* 0x000000390200780c */ /* 0x000fe20003f44270 */
[----:B------:R-:W0:Y:S01]  /*2490*/  MUFU.TANH R66, R66 ;  /* 0x0000004200427308 */ /* 0x000e220000002400 */
[----:B------:R-:W-:Y:S02]  /*24a0*/  FSEL R42, R4, -INF , P3 ;  /* 0xff800000042a7808 */ /* 0x000fe40001800000 */
[----:B------:R-:W-:Y:S02]  /*24b0*/  FMNMX.FTZ R3, R43, R26, !PT ;  /* 0x0000001a2b037209 */ /* 0x000fe40007810000 */
[----:B------:R-:W-:Y:S02]  /*24c0*/  ISETP.GT.AND P3, PT, R2, 0x40, PT ;  /* 0x000000400200780c */ /* 0x000fe40003f64270 */
[----:B------:R-:W-:Y:S01]  /*24d0*/  FSEL R41, R41, -INF , P2 ;  /* 0xff80000029297808 */ /* 0x000fe20001000000 */
[----:B------:R3:W0:Y:S01]  /*24e0*/  MUFU.TANH R35, R67 ;  /* 0x0000004300237308 */ /* 0x0006220000002400 */
[----:B------:R-:W-:-:S02]  /*24f0*/  FMNMX.FTZ R4, R42, R3, !PT ;  /* 0x000000032a047209 */ /* 0x000fc40007810000 */
[----:B------:R-:W-:Y:S02]  /*2500*/  ISETP.GT.AND P2, PT, R2, 0x41, PT ;  /* 0x000000410200780c */ /* 0x000fe40003f44270 */
[----:B-----5:R-:W-:Y:S02]  /*2510*/  FSEL R40, R40, -INF , P3 ;  /* 0xff80000028287808 */ /* 0x020fe40001800000 */
[----:B------:R-:W-:Y:S01]  /*2520*/  FMNMX.FTZ R3, R41, R4, !PT ;  /* 0x0000000429037209 */ /* 0x000fe20007810000 */
[----:B------:R5:W0:Y:S01]  /*2530*/  MUFU.TANH R34, R70 ;  /* 0x0000004600227308 */ /* 0x000a220000002400 */
[----:B------:R-:W-:Y:S01]  /*2540*/  ISETP.GT.AND P3, PT, R2, 0x48, PT ;  /* 0x000000480200780c */ /* 0x000fe20003f64270 */
[----:B---3--:R-:W-:Y:S01]  /*2550*/  FMUL.FTZ R67, R61, UR11 ;  /* 0x0000000b3d437c20 */ /* 0x008fe20008410000 */
[----:B--2---:R-:W-:Y:S02]  /*2560*/  FSEL R36, R6, -INF , P2 ;  /* 0xff80000006247808 */ /* 0x004fe40001000000 */
[----:B------:R-:W-:-:S02]  /*2570*/  FMNMX.FTZ R3, R40, R3, !PT ;  /* 0x0000000328037209 */ /* 0x000fc40007810000 */
[----:B------:R-:W-:Y:S01]  /*2580*/  ISETP.GT.AND P2, PT, R2, 0x49, PT ;  /* 0x000000490200780c */ /* 0x000fe20003f44270 */
[----:B------:R2:W3:Y:S01]  /*2590*/  MUFU.TANH R33, R71 ;  /* 0x0000004700217308 */ /* 0x0004e20000002400 */
[----:B-1----:R-:W-:Y:S01]  /*25a0*/  FSEL R37, R37, -INF , P3 ;  /* 0xff80000025257808 */ /* 0x002fe20001800000 */
[----:B-----5:R-:W-:Y:S01]  /*25b0*/  FMUL.FTZ R70, R68, UR11 ;  /* 0x0000000b44467c20 */ /* 0x020fe20008410000 */
[----:B------:R-:W-:Y:S01]  /*25c0*/  FMNMX.FTZ R4, R36, R3, !PT ;  /* 0x0000000324047209 */ /* 0x000fe20007810000 */
[----:B------:R-:W-:Y:S01]  /*25d0*/  FMUL.FTZ R68, R72, UR11 ;  /* 0x0000000b48447c20 */ /* 0x000fe20008410000 */
[----:B------:R-:W-:Y:S01]  /*25e0*/  ISETP.GT.AND P3, PT, R2, 0x50, PT ;  /* 0x000000500200780c */ /* 0x000fe20003f64270 */
[----:B------:R-:W-:Y:S01]  /*25f0*/  FMUL.FTZ R72, R73, UR11 ;  /* 0x0000000b49487c20 */ /* 0x000fe20008410000 */
[----:B----4-:R-:W-:Y:S01]  /*2600*/  FSEL R38, R63, -INF , P2 ;  /* 0xff8000003f267808 */ /* 0x010fe20001000000 */
[----:B------:R1:W4:Y:S01]  /*2610*/  MUFU.TANH R32, R74 ;  /* 0x0000004a00207308 */ /* 0x0003220000002400 */
[----:B------:R-:W-:Y:S01]  /*2620*/  FMNMX.FTZ R3, R37, R4, !PT ;  /* 0x0000000425037209 */ /* 0x000fe20007810000 */
[----:B--2---:R-:W-:Y:S01]  /*2630*/  FMUL.FTZ R71, R64, UR11 ;  /* 0x0000000b40477c20 */ /* 0x004fe20008410000 */
[----:B------:R-:W-:Y:S01]  /*2640*/  ISETP.GT.AND P2, PT, R2, 0x51, PT ;  /* 0x000000510200780c */ /* 0x000fe20003f44270 */
[----:B------:R-:W-:Y:S01]  /*2650*/  FMUL.FTZ R64, R81, UR11 ;  /* 0x0000000b51407c20 */ /* 0x000fe20008410000 */
[----:B0-----:R-:W-:-:S02]  /*2660*/  FSEL R39, R66, -INF , P3 ;  /* 0xff80000042277808 */ /* 0x001fc40001800000 */
[----:B------:R-:W-:Y:S01]  /*2670*/  FMNMX.FTZ R4, R38, R3, !PT ;  /* 0x0000000326047209 */ /* 0x000fe20007810000 */
[----:B------:R-:W0:Y:S01]  /*2680*/  MUFU.TANH R30, R75 ;  /* 0x0000004b001e7308 */ /* 0x000e220000002400 */
[----:B------:R-:W-:Y:S01]  /*2690*/  ISETP.GT.AND P3, PT, R2, 0x58, PT ;  /* 0x000000580200780c */ /* 0x000fe20003f64270 */
[----:B-1----:R-:W-:Y:S01]  /*26a0*/  FMUL.FTZ R74, R65, UR11 ;  /* 0x0000000b414a7c20 */ /* 0x002fe20008410000 */
[----:B------:R-:W-:Y:S01]  /*26b0*/  FSEL R35, R35, -INF , P2 ;  /* 0xff80000023237808 */ /* 0x000fe20001000000 */
[----:B------:R-:W-:Y:S01]  /*26c0*/  FMUL.FTZ R65, R84, UR11 ;  /* 0x0000000b54417c20 */ /* 0x000fe20008410000 */
[----:B------:R-:W-:Y:S02]  /*26d0*/  FMNMX.FTZ R4, R39, R4, !PT ;  /* 0x0000000427047209 */ /* 0x000fe40007810000 */
[----:B------:R-:W-:Y:S01]  /*26e0*/  ISETP.GT.AND P2, PT, R2, 0x59, PT ;  /* 0x000000590200780c */ /* 0x000fe20003f44270 */
[----:B------:R-:W1:Y:S01]  /*26f0*/  MUFU.TANH R31, R78 ;  /* 0x0000004e001f7308 */ /* 0x000e620000002400 */
[----:B------:R-:W-:-:S02]  /*2700*/  FSEL R34, R34, -INF , P3 ;  /* 0xff80000022227808 */ /* 0x000fc40001800000 */
[----:B------:R-:W-:Y:S02]  /*2710*/  FMNMX.FTZ R3, R35, R4, !PT ;  /* 0x0000000423037209 */ /* 0x000fe40007810000 */
[----:B------:R-:W-:Y:S02]  /*2720*/  ISETP.GT.AND P3, PT, R2, 0x60, PT ;  /* 0x000000600200780c */ /* 0x000fe40003f64270 */
[----:B---3--:R-:W-:Y:S01]  /*2730*/  FSEL R33, R33, -INF , P2 ;  /* 0xff80000021217808 */ /* 0x008fe20001000000 */
[----:B------:R-:W2:Y:S01]  /*2740*/  MUFU.TANH R26, R79 ;  /* 0x0000004f001a7308 */ /* 0x000ea20000002400 */
[----:B------:R-:W-:Y:S02]  /*2750*/  FMNMX.FTZ R6, R34, R3, !PT ;  /* 0x0000000322067209 */ /* 0x000fe40007810000 */
[----:B------:R-:W-:Y:S02]  /*2760*/  ISETP.GT.AND P2, PT, R2, 0x61, PT ;  /* 0x000000610200780c */ /* 0x000fe40003f44270 */
[----:B----4-:R-:W-:-:S02]  /*2770*/  FSEL R32, R32, -INF , P3 ;  /* 0xff80000020207808 */ /* 0x010fc40001800000 */
[----:B------:R-:W-:Y:S01]  /*2780*/  FMNMX.FTZ R63, R33, R6, !PT ;  /* 0x00000006213f7209 */ /* 0x000fe20007810000 */
[----:B------:R-:W3:Y:S01]  /*2790*/  MUFU.TANH R27, R82 ;  /* 0x00000052001b7308 */ /* 0x000ee20000002400 */
[----:B------:R-:W-:Y:S02]  /*27a0*/  ISETP.GT.AND P3, PT, R2, 0x68, PT ;  /* 0x000000680200780c */ /* 0x000fe40003f64270 */
[----:B0-----:R-:W-:Y:S02]  /*27b0*/  FSEL R30, R30, -INF , P2 ;  /* 0xff8000001e1e7808 */ /* 0x001fe40001000000 */
[----:B------:R-:W-:Y:S02]  /*27c0*/  FMNMX.FTZ R63, R32, R63, !PT ;  /* 0x0000003f203f7209 */ /* 0x000fe40007810000 */
[----:B------:R-:W-:Y:S01]  /*27d0*/  ISETP.GT.AND P2, PT, R2, 0x69, PT ;  /* 0x000000690200780c */ /* 0x000fe20003f44270 */
[----:B------:R-:W0:Y:S01]  /*27e0*/  MUFU.TANH R4, R83 ;  /* 0x0000005300047308 */ /* 0x000e220000002400 */
[----:B-1----:R-:W-:-:S02]  /*27f0*/  FSEL R31, R31, -INF , P3 ;  /* 0xff8000001f1f7808 */ /* 0x002fc40001800000 */
[----:B------:R-:W-:Y:S02]  /*2800*/  FMNMX.FTZ R6, R30, R63, !PT ;  /* 0x0000003f1e067209 */ /* 0x000fe40007810000 */
[----:B------:R-:W-:Y:S02]  /*2810*/  ISETP.GT.AND P3, PT, R2, 0x70, PT ;  /* 0x000000700200780c */ /* 0x000fe40003f64270 */
[----:B--2---:R-:W-:Y:S01]  /*2820*/  FSEL R26, R26, -INF , P2 ;  /* 0xff8000001a1a7808 */ /* 0x004fe20001000000 */
[----:B------:R-:W1:Y:S01]  /*2830*/  MUFU.TANH R3, R86 ;  /* 0x0000005600037308 */ /* 0x000e620000002400 */
[----:B------:R-:W-:Y:S02]  /*2840*/  FMNMX.FTZ R63, R31, R6, !PT ;  /* 0x000000061f3f7209 */ /* 0x000fe40007810000 */
[----:B------:R-:W-:Y:S02]  /*2850*/  ISETP.GT.AND P2, PT, R2, 0x71, PT ;  /* 0x000000710200780c */ /* 0x000fe40003f44270 */
[----:B---3--:R-:W-:-:S02]  /*2860*/  FSEL R27, R27, -INF , P3 ;  /* 0xff8000001b1b7808 */ /* 0x008fc40001800000 */
[----:B------:R-:W-:Y:S01]  /*2870*/  FMNMX.FTZ R6, R26, R63, !PT ;  /* 0x0000003f1a067209 */ /* 0x000fe20007810000 */
[----:B------:R-:W2:Y:S01]  /*2880*/  MUFU.TANH R87, R87 ;  /* 0x0000005700577308 */ /* 0x000ea20000002400 */
[----:B------:R-:W-:Y:S02]  /*2890*/  ISETP.GT.AND P3, PT, R2, 0x78, PT ;  /* 0x000000780200780c */ /* 0x000fe40003f64270 */
[----:B0-----:R-:W-:Y:S02]  /*28a0*/  FSEL R4, R4, -INF , P2 ;  /* 0xff80000004047808 */ /* 0x001fe40001000000 */
[----:B------:R-:W-:Y:S02]  /*28b0*/  FMNMX.FTZ R63, R27, R6, !PT ;  /* 0x000000061b3f7209 */ /* 0x000fe40007810000 */
[----:B------:R-:W-:Y:S01]  /*28c0*/  ISETP.GT.AND P2, PT, R2, 0x79, PT ;  /* 0x000000790200780c */ /* 0x000fe20003f44270 */
[----:B------:R-:W0:Y:S01]  /*28d0*/  MUFU.TANH R88, R88 ;  /* 0x0000005800587308 */ /* 0x000e220000002400 */
[----:B-1----:R-:W-:-:S02]  /*28e0*/  FSEL R3, R3, -INF , P3 ;  /* 0xff80000003037808 */ /* 0x002fc40001800000 */
[----:B------:R-:W-:Y:S01]  /*28f0*/  FMNMX.FTZ R6, R4, R63, !PT ;  /* 0x0000003f04067209 */ /* 0x000fe20007810000 */
[----:B------:R-:W-:-:S03]  /*2900*/  FMUL.FTZ R63, R77, UR11 ;  /* 0x0000000b4d3f7c20 */ /* 0x000fc60008410000 */
[----:B------:R-:W-:Y:S01]  /*2910*/  FMNMX.FTZ R61, R3, R6, !PT ;  /* 0x00000006033d7209 */ /* 0x000fe20007810000 */
[----:B------:R-:W1:Y:S01]  /*2920*/  MUFU.TANH R10, R10 ;  /* 0x0000000a000a7308 */ /* 0x000e620000002400 */
[----:B--2---:R-:W-:-:S04]  /*2930*/  FSEL R2, R87, -INF , P2 ;  /* 0xff80000057027808 */ /* 0x004fc80001000000 */
[----:B------:R-:W-:-:S03]  /*2940*/  FMNMX.FTZ R61, R2, R61, !PT ;  /* 0x0000003d023d7209 */ /* 0x000fc60007810000 */
[----:B------:R-:W2:Y:S02]  /*2950*/  MUFU.TANH R89, R89 ;  /* 0x0000005900597308 */ /* 0x000ea40000002400 */
[----:B------:R-:W3:Y:S06]  /*2960*/  SHFL.BFLY PT, R6, R61, 0x2, 0x1f ;  /* 0x0c401f003d067f89 */ /* 0x000eec00000e0000 */
[----:B------:R-:W4:Y:S08]  /*2970*/  MUFU.TANH R90, R90 ;  /* 0x0000005a005a7308 */ /* 0x000f300000002400 */
[----:B------:R-:W5:Y:S08]  /*2980*/  MUFU.TANH R28, R28 ;  /* 0x0000001c001c7308 */ /* 0x000f700000002400 */
[----:B------:R-:W5:Y:S01]  /*2990*/  MUFU.TANH R29, R29 ;  /* 0x0000001d001d7308 */ /* 0x000f620000002400 */
[----:B---3--:R-:W-:-:S05]  /*29a0*/  FMNMX.FTZ R66, R61, R6, !PT ;  /* 0x000000063d427209 */ /* 0x008fca0007810000 */
[----:B------:R-:W3:Y:S02]  /*29b0*/  SHFL.BFLY PT, R61, R66, 0x1, 0x1f ;  /* 0x0c201f00423d7f89 */ /* 0x000ee400000e0000 */
[----:B------:R-:W5:Y:S08]  /*29c0*/  MUFU.TANH R25, R25 ;  /* 0x0000001900197308 */ /* 0x000f700000002400 */
[----:B------:R-:W5:Y:S08]  /*29d0*/  MUFU.TANH R12, R12 ;  /* 0x0000000c000c7308 */ /* 0x000f700000002400 */
[----:B------:R-:W5:Y:S01]  /*29e0*/  MUFU.TANH R21, R21 ;  /* 0x0000001500157308 */ /* 0x000f620000002400 */
[----:B---3--:R-:W-:-:S07]  /*29f0*/  FMNMX.FTZ R6, R66, R61, !PT ;  /* 0x0000003d42067209 */ /* 0x008fce0007810000 */
[----:B------:R-:W3:Y:S01]  /*2a00*/  MUFU.TANH R24, R24 ;  /* 0x0000001800187308 */ /* 0x000ee20000002400 */
[----:B------:R-:W-:Y:S01]  /*2a10*/  FMUL.FTZ R66, R85, UR11 ;  /* 0x0000000b55427c20 */ /* 0x000fe20008410000 */
[C---:B------:R-:W-:Y:S01]  /*2a20*/  FSETP.NEU.FTZ.AND P2, PT, R6.reuse, -INF , PT ;  /* 0xff8000000600780b */ /* 0x040fe20003f5d000 */
[----:B------:R-:W-:-:S05]  /*2a30*/  FMUL.FTZ R61, R6, UR10 ;  /* 0x0000000a063d7c20 */ /* 0x000fca0008410000 */
[----:B------:R-:W3:Y:S01]  /*2a40*/  MUFU.TANH R20, R20 ;  /* 0x0000001400147308 */ /* 0x000ee20000002400 */
[----:B------:R-:W-:-:S05]  /*2a50*/  FSEL R61, R61, RZ, P2 ;  /* 0x000000ff3d3d7208 */ /* 0x000fca0001000000 */
[----:B------:R-:W-:Y:S01]  /*2a60*/  FFMA.FTZ R149, R56, UR10, -R61 ;  /* 0x0000000a38957c23 */ /* 0x000fe2000801083d */
[----:B------:R-:W-:Y:S01]  /*2a70*/  VIADDMNMX R56, R49, R8, R51, PT ;  /* 0x0000000831387246 */ /* 0x000fe20003800133 */
[--C-:B------:R-:W-:Y:S01]  /*2a80*/  FFMA.FTZ R145, R54, UR10, -R61.reuse ;  /* 0x0000000a36917c23 */ /* 0x100fe2000801083d */
[----:B------:R-:W3:Y:S01]  /*2a90*/  MUFU.TANH R15, R15 ;  /* 0x0000000f000f7308 */ /* 0x000ee20000002400 */
[--C-:B------:R-:W-:Y:S01]  /*2aa0*/  FFMA.FTZ R147, R52, UR10, -R61.reuse ;  /* 0x0000000a34937c23 */ /* 0x100fe2000801083d */
[----:B------:R-:W-:Y:S01]  /*2ab0*/  ISETP.GT.AND P2, PT, R56, RZ, PT ;  /* 0x000000ff3800720c */ /* 0x000fe20003f44270 */
[--C-:B------:R-:W-:Y:S01]  /*2ac0*/  FFMA.FTZ R141, R48, UR10, -R61.reuse ;  /* 0x0000000a308d7c23 */ /* 0x100fe2000801083d */
[----:B------:R-:W-:Y:S01]  /*2ad0*/  ISETP.GT.AND P3, PT, R56, 0x1, PT ;  /* 0x000000013800780c */ /* 0x000fe20003f64270 */
[--C-:B------:R-:W-:Y:S01]  /*2ae0*/  FFMA.FTZ R143, R46, UR10, -R61.reuse ;  /* 0x0000000a2e8f7c23 */ /* 0x100fe2000801083d */
[----:B------:R-:W-:Y:S01]  /*2af0*/  ISETP.GT.AND P4, PT, R56, 0x8, PT ;  /* 0x000000083800780c */ /* 0x000fe20003f84270 */
[--C-:B------:R-:W-:Y:S01]  /*2b00*/  FFMA.FTZ R46, R45, UR10, -R61.reuse ;  /* 0x0000000a2d2e7c23 */ /* 0x100fe2000801083d */
[----:B0-----:R-:W-:Y:S01]  /*2b10*/  FSEL R88, R88, -INF , P2 ;  /* 0xff80000058587808 */ /* 0x001fe20001000000 */
[----:B------:R-:W0:Y:S01]  /*2b20*/  MUFU.TANH R13, R13 ;  /* 0x0000000d000d7308 */ /* 0x000e220000002400 */
[----:B-1----:R-:W-:Y:S01]  /*2b30*/  FSEL R49, R10, -INF , P3 ;  /* 0xff8000000a317808 */ /* 0x002fe20001800000 */
[--C-:B------:R-:W-:Y:S01]  /*2b40*/  FFMA.FTZ R10, R55, UR10, -R61.reuse ;  /* 0x0000000a370a7c23 */ /* 0x100fe2000801083d */
[----:B------:R-:W-:Y:S01]  /*2b50*/  ISETP.GT.AND P2, PT, R56, 0x9, PT ;  /* 0x000000093800780c */ /* 0x000fe20003f44270 */
[--C-:B------:R-:W-:Y:S01]  /*2b60*/  FFMA.FTZ R55, R53, UR10, -R61.reuse ;  /* 0x0000000a35377c23 */ /* 0x100fe2000801083d */
[----:B--2---:R-:W-:Y:S01]  /*2b70*/  FSEL R89, R89, -INF , P4 ;  /* 0xff80000059597808 */ /* 0x004fe20002000000 */
[--C-:B------:R-:W-:Y:S01]  /*2b80*/  FFMA.FTZ R137, R44, UR10, -R61.reuse ;  /* 0x0000000a2c897c23 */ /* 0x100fe2000801083d */
[----:B------:R-:W-:Y:S01]  /*2b90*/  FMNMX.FTZ R76, R88, R49, !PT ;  /* 0x00000031584c7209 */ /* 0x000fe20007810000 */
[----:B------:R-:W1:Y:S01]  /*2ba0*/  MUFU.TANH R14, R14 ;  /* 0x0000000e000e7308 */ /* 0x000e620000002400 */
[----:B------:R-:W-:Y:S01]  /*2bb0*/  ISETP.GT.AND P3, PT, R56, 0x10, PT ;  /* 0x000000103800780c */ /* 0x000fe20003f64270 */
[--C-:B------:R-:W-:Y:S01]  /*2bc0*/  FFMA.FTZ R44, R43, UR10, -R61.reuse ;  /* 0x0000000a2b2c7c23 */ /* 0x100fe2000801083d */
[----:B----4-:R-:W-:Y:S01]  /*2bd0*/  FSEL R90, R90, -INF , P2 ;  /* 0xff8000005a5a7808 */ /* 0x010fe20001000000 */
[--C-:B------:R-:W-:Y:S01]  /*2be0*/  FFMA.FTZ R139, R42, UR10, -R61.reuse ;  /* 0x0000000a2a8b7c23 */ /* 0x100fe2000801083d */
[----:B------:R-:W-:Y:S01]  /*2bf0*/  FMNMX.FTZ R51, R89, R76, !PT ;  /* 0x0000004c59337209 */ /* 0x000fe20007810000 */
[--C-:B------:R-:W-:Y:S01]  /*2c00*/  FFMA.FTZ R42, R41, UR10, -R61.reuse ;  /* 0x0000000a292a7c23 */ /* 0x100fe2000801083d */
[----:B------:R-:W-:Y:S01]  /*2c10*/  ISETP.GT.AND P2, PT, R56, 0x11, PT ;  /* 0x000000113800780c */ /* 0x000fe20003f44270 */
[----:B------:R-:W2:Y:S01]  /*2c20*/  MUFU.TANH R11, R11 ;  /* 0x0000000b000b7308 */ /* 0x000ea20000002400 */
[----:B-----5:R-:W-:Y:S01]  /*2c30*/  FSEL R28, R28, -INF , P3 ;  /* 0xff8000001c1c7808 */ /* 0x020fe20001800000 */
[--C-:B------:R-:W-:Y:S01]  /*2c40*/  FFMA.FTZ R133, R40, UR10, -R61.reuse ;  /* 0x0000000a28857c23 */ /* 0x100fe2000801083d */
[----:B------:R-:W-:Y:S01]  /*2c50*/  FMNMX.FTZ R51, R90, R51, !PT ;  /* 0x000000335a337209 */ /* 0x000fe20007810000 */
[--C-:B------:R-:W-:Y:S01]  /*2c60*/  FFMA.FTZ R131, R34, UR10, -R61.reuse ;  /* 0x0000000a22837c23 */ /* 0x100fe2000801083d */
[----:B------:R-:W-:Y:S01]  /*2c70*/  ISETP.GT.AND P3, PT, R56, 0x18, PT ;  /* 0x000000183800780c */ /* 0x000fe20003f64270 */
[--C-:B------:R-:W-:Y:S01]  /*2c80*/  FFMA.FTZ R34, R33, UR10, -R61.reuse ;  /* 0x0000000a21227c23 */ /* 0x100fe2000801083d */
[----:B------:R-:W-:Y:S01]  /*2c90*/  FSEL R29, R29, -INF , P2 ;  /* 0xff8000001d1d7808 */ /* 0x000fe20001000000 */
[----:B------:R-:W4:Y:S01]  /*2ca0*/  MUFU.TANH R9, R9 ;  /* 0x0000000900097308 */ /* 0x000f220000002400 */
[----:B------:R-:W-:Y:S01]  /*2cb0*/  FMNMX.FTZ R54, R28, R51, !PT ;  /* 0x000000331c367209 */ /* 0x000fe20007810000 */
[--C-:B------:R-:W-:Y:S01]  /*2cc0*/  FFMA.FTZ R59, R59, UR10, -R61.reuse ;  /* 0x0000000a3b3b7c23 */ /* 0x100fe2000801083d */
[C---:B------:R-:W-:Y:S01]  /*2cd0*/  ISETP.GT.AND P2, PT, R56.reuse, 0x19, PT ;  /* 0x000000193800780c */ /* 0x040fe20003f44270 */
[--C-:B------:R-:W-:Y:S01]  /*2ce0*/  FFMA.FTZ R151, R57, UR10, -R61.reuse ;  /* 0x0000000a39977c23 */ /* 0x100fe2000801083d */
[----:B------:R-:W-:Y:S01]  /*2cf0*/  FSEL R25, R25, -INF , P3 ;  /* 0xff80000019197808 */ /* 0x000fe20001800000 */
[--C-:B------:R-:W-:Y:S01]  /*2d00*/  FFMA.FTZ R121, R27, UR10, -R61.reuse ;  /* 0x0000000a1b797c23 */ /* 0x100fe2000801083d */
[----:B------:R-:W-:Y:S01]  /*2d10*/  FMNMX.FTZ R54, R29, R54, !PT ;  /* 0x000000361d367209 */ /* 0x000fe20007810000 */
[----:B------:R-:W5:Y:S01]  /*2d20*/  MUFU.TANH R5, R5 ;  /* 0x0000000500057308 */ /* 0x000f620000002400 */
[----:B------:R-:W-:Y:S01]  /*2d30*/  ISETP.GT.AND P3, PT, R56, 0x20, PT ;  /* 0x000000203800780c */ /* 0x000fe20003f64270 */
[--C-:B------:R-:W-:Y:S01]  /*2d40*/  FFMA.FTZ R125, R32, UR10, -R61.reuse ;  /* 0x0000000a207d7c23 */ /* 0x100fe2000801083d */
[----:B------:R-:W-:Y:S01]  /*2d50*/  FSEL R51, R12, -INF , P2 ;  /* 0xff8000000c337808 */ /* 0x000fe20001000000 */
[--C-:B------:R-:W-:Y:S01]  /*2d60*/  FFMA.FTZ R123, R3, UR10, -R61.reuse ;  /* 0x0000000a037b7c23 */ /* 0x100fe2000801083d */
[----:B------:R-:W-:Y:S01]  /*2d70*/  FMNMX.FTZ R54, R25, R54, !PT ;  /* 0x0000003619367209 */ /* 0x000fe20007810000 */
[--C-:B------:R-:W-:Y:S01]  /*2d80*/  FFMA.FTZ R127, R31, UR10, -R61.reuse ;  /* 0x0000000a1f7f7c23 */ /* 0x100fe2000801083d */
[----:B------:R-:W-:Y:S01]  /*2d90*/  ISETP.GT.AND P2, PT, R56, 0x21, PT ;  /* 0x000000213800780c */ /* 0x000fe20003f44270 */
[----:B------:R-:W5:Y:S01]  /*2da0*/  MUFU.TANH R7, R7 ;  /* 0x0000000700077308 */ /* 0x000f620000002400 */
[----:B------:R-:W-:Y:S01]  /*2db0*/  FSEL R21, R21, -INF , P3 ;  /* 0xff80000015157808 */ /* 0x000fe20001800000 */
[--C-:B------:R-:W-:Y:S01]  /*2dc0*/  FFMA.FTZ R36, R36, UR10, -R61.reuse ;  /* 0x0000000a24247c23 */ /* 0x100fe2000801083d */
[----:B------:R-:W-:Y:S01]  /*2dd0*/  FMNMX.FTZ R54, R51, R54, !PT ;  /* 0x0000003633367209 */ /* 0x000fe20007810000 */
[--C-:B------:R-:W-:Y:S01]  /*2de0*/  FFMA.FTZ R135, R37, UR10, -R61.reuse ;  /* 0x0000000a25877c23 */ /* 0x100fe2000801083d */
[----:B------:R-:W-:Y:S01]  /*2df0*/  ISETP.GT.AND P3, PT, R56, 0x28, PT ;  /* 0x000000283800780c */ /* 0x000fe20003f64270 */
[--C-:B------:R-:W-:Y:S01]  /*2e00*/  FFMA.FTZ R38, R38, UR10, -R61.reuse ;  /* 0x0000000a26267c23 */ /* 0x100fe2000801083d */
[----:B---3--:R-:W-:Y:S01]  /*2e10*/  FSEL R24, R24, -INF , P2 ;  /* 0xff80000018187808 */ /* 0x008fe20001000000 */
[----:B------:R-:W3:Y:S01]  /*2e20*/  MUFU.TANH R58, R58 ;  /* 0x0000003a003a7308 */ /* 0x000ee20000002400 */
[----:B------:R-:W-:Y:S01]  /*2e30*/  FMNMX.FTZ R53, R21, R54, !PT ;  /* 0x0000003615357209 */ /* 0x000fe20007810000 */
[--C-:B------:R-:W-:Y:S01]  /*2e40*/  FFMA.FTZ R129, R39, UR10, -R61.reuse ;  /* 0x0000000a27817c23 */ /* 0x100fe2000801083d */
[----:B------:R-:W-:Y:S01]  /*2e50*/  ISETP.GT.AND P2, PT, R56, 0x29, PT ;  /* 0x000000293800780c */ /* 0x000fe20003f44270 */
[--C-:B------:R-:W-:Y:S01]  /*2e60*/  FFMA.FTZ R30, R30, UR10, -R61.reuse ;  /* 0x0000000a1e1e7c23 */ /* 0x100fe2000801083d */
[----:B------:R-:W-:Y:S01]  /*2e70*/  FSEL R52, R20, -INF , P3 ;  /* 0xff80000014347808 */ /* 0x000fe20001800000 */
[--C-:B------:R-:W-:Y:S01]  /*2e80*/  FFMA.FTZ R20, R50, UR10, -R61.reuse ;  /* 0x0000000a32147c23 */ /* 0x100fe2000801083d */
[----:B------:R-:W-:Y:S01]  /*2e90*/  FMNMX.FTZ R53, R24, R53, !PT ;  /* 0x0000003518357209 */ /* 0x000fe20007810000 */
[----:B------:R-:W3:Y:S01]  /*2ea0*/  MUFU.TANH R67, R67 ;  /* 0x0000004300437308 */ /* 0x000ee20000002400 */
[----:B------:R-:W-:Y:S01]  /*2eb0*/  ISETP.GT.AND P3, PT, R56, 0x30, PT ;  /* 0x000000303800780c */ /* 0x000fe20003f64270 */
[--C-:B------:R-:W-:Y:S01]  /*2ec0*/  FFMA.FTZ R26, R26, UR10, -R61.reuse ;  /* 0x0000000a1a1a7c23 */ /* 0x100fe2000801083d */
[----:B------:R-:W-:Y:S01]  /*2ed0*/  FSEL R15, R15, -INF , P2 ;  /* 0xff8000000f0f7808 */ /* 0x000fe20001000000 */
[--C-:B------:R-:W-:Y:S01]  /*2ee0*/  FFMA.FTZ R4, R4, UR10, -R61.reuse ;  /* 0x0000000a04047c23 */ /* 0x100fe2000801083d */
[----:B------:R-:W-:Y:S01]  /*2ef0*/  FMNMX.FTZ R50, R52, R53, !PT ;  /* 0x0000003534327209 */ /* 0x000fe20007810000 */
[----:B------:R-:W-:Y:S01]  /*2f00*/  FFMA.FTZ R2, R2, UR10, -R61 ;  /* 0x0000000a02027c23 */ /* 0x000fe2000801083d */
[----:B------:R-:W-:Y:S01]  /*2f10*/  ISETP.GT.AND P2, PT, R56, 0x31, PT ;  /* 0x000000313800780c */ /* 0x000fe20003f44270 */
[----:B------:R-:W3:Y:S01]  /*2f20*/  MUFU.TANH R71, R71 ;  /* 0x0000004700477308 */ /* 0x000ee20000002400 */
[----:B0-----:R-:W-:-:S02]  /*2f30*/  FSEL R13, R13, -INF , P3 ;  /* 0xff8000000d0d7808 */ /* 0x001fc40001800000 */
[----:B------:R-:W-:Y:S02]  /*2f40*/  FMNMX.FTZ R50, R15, R50, !PT ;  /* 0x000000320f327209 */ /* 0x000fe40007810000 */
[----:B------:R-:W-:Y:S02]  /*2f50*/  ISETP.GT.AND P3, PT, R56, 0x38, PT ;  /* 0x000000383800780c */ /* 0x000fe40003f64270 */
[----:B-1----:R-:W-:Y:S01]  /*2f60*/  FSEL R48, R14, -INF , P2 ;  /* 0xff8000000e307808 */ /* 0x002fe20001000000 */
[----:B------:R-:W0:Y:S01]  /*2f70*/  MUFU.TANH R74, R74 ;  /* 0x0000004a004a7308 */ /* 0x000e220000002400 */
[----:B------:R-:W-:Y:S01]  /*2f80*/  FMNMX.FTZ R53, R13, R50, !PT ;  /* 0x000000320d357209 */ /* 0x000fe20007810000 */
[----:B------:R-:W-:Y:S01]  /*2f90*/  FFMA.FTZ R14, R47, UR10, -R61 ;  /* 0x0000000a2f0e7c23 */ /* 0x000fe2000801083d */
[----:B------:R-:W-:Y:S02]  /*2fa0*/  ISETP.GT.AND P2, PT, R56, 0x39, PT ;  /* 0x000000393800780c */ /* 0x000fe40003f44270 */
[----:B--2---:R-:W-:-:S02]  /*2fb0*/  FSEL R11, R11, -INF , P3 ;  /* 0xff8000000b0b7808 */ /* 0x004fc40001800000 */
[----:B------:R-:W-:Y:S01]  /*2fc0*/  FMNMX.FTZ R50, R48, R53, !PT ;  /* 0x0000003530327209 */ /* 0x000fe20007810000 */
[----:B------:R-:W1:Y:S01]  /*2fd0*/  MUFU.TANH R70, R70 ;  /* 0x0000004600467308 */ /* 0x000e620000002400 */
[C---:B------:R-:W-:Y:S02]  /*2fe0*/  ISETP.GT.AND P3, PT, R56.reuse, 0x40, PT ;  /* 0x000000403800780c */ /* 0x040fe40003f64270 */
[----:B----4-:R-:W-:Y:S02]  /*2ff0*/  FSEL R9, R9, -INF , P2 ;  /* 0xff80000009097808 */ /* 0x010fe40001000000 */
[----:B------:R-:W-:Y:S02]  /*3000*/  FMNMX.FTZ R50, R11, R50, !PT ;  /* 0x000000320b327209 */ /* 0x000fe40007810000 */
[----:B------:R-:W-:Y:S01]  /*3010*/  ISETP.GT.AND P2, PT, R56, 0x41, PT ;  /* 0x000000413800780c */ /* 0x000fe20003f44270 */
[----:B------:R-:W2:Y:S01]  /*3020*/  MUFU.TANH R69, R69 ;  /* 0x0000004500457308 */ /* 0x000ea20000002400 */
[----:B-----5:R-:W-:-:S02]  /*3030*/  FSEL R5, R5, -INF , P3 ;  /* 0xff80000005057808 */ /* 0x020fc40001800000 */
[----:B------:R-:W-:Y:S02]  /*3040*/  FMNMX.FTZ R50, R9, R50, !PT ;  /* 0x0000003209327209 */ /* 0x000fe40007810000 */
[C---:B------:R-:W-:Y:S02]  /*3050*/  ISETP.GT.AND P3, PT, R56.reuse, 0x48, PT ;  /* 0x000000483800780c */ /* 0x040fe40003f64270 */
[----:B------:R-:W-:Y:S01]  /*3060*/  FSEL R7, R7, -INF , P2 ;  /* 0xff80000007077808 */ /* 0x000fe20001000000 */
[----:B------:R-:W4:Y:S01]  /*3070*/  MUFU.TANH R68, R68 ;  /* 0x0000004400447308 */ /* 0x000f220000002400 */
[----:B------:R-:W-:Y:S02]  /*3080*/  FMNMX.FTZ R50, R5, R50, !PT ;  /* 0x0000003205327209 */ /* 0x000fe40007810000 */
[----:B------:R-:W-:Y:S02]  /*3090*/  ISETP.GT.AND P2, PT, R56, 0x49, PT ;  /* 0x000000493800780c */ /* 0x000fe40003f44270 */
[----:B---3--:R-:W-:-:S02]  /*30a0*/  FSEL R58, R58, -INF , P3 ;  /* 0xff8000003a3a7808 */ /* 0x008fc40001800000 */
[----:B------:R-:W-:Y:S01]  /*30b0*/  FMNMX.FTZ R45, R7, R50, !PT ;  /* 0x00000032072d7209 */ /* 0x000fe20007810000 */
[----:B------:R-:W3:Y:S01]  /*30c0*/  MUFU.TANH R72, R72 ;  /* 0x0000004800487308 */ /* 0x000ee20000002400 */
[----:B------:R-:W-:Y:S02]  /*30d0*/  ISETP.GT.AND P3, PT, R56, 0x50, PT ;  /* 0x000000503800780c */ /* 0x000fe40003f64270 */
[----:B------:R-:W-:Y:S02]  /*30e0*/  FSEL R67, R67, -INF , P2 ;  /* 0xff80000043437808 */ /* 0x000fe40001000000 */
[----:B------:R-:W-:Y:S02]  /*30f0*/  FMNMX.FTZ R50, R58, R45, !PT ;  /* 0x0000002d3a327209 */ /* 0x000fe40007810000 */
[----:B------:R-:W-:Y:S01]  /*3100*/  ISETP.GT.AND P2, PT, R56, 0x51, PT ;  /* 0x000000513800780c */ /* 0x000fe20003f44270 */
[----:B------:R-:W5:Y:S01]  /*3110*/  MUFU.TANH R60, R60 ;  /* 0x0000003c003c7308 */ /* 0x000f620000002400 */
[----:B------:R-:W-:-:S02]  /*3120*/  FSEL R71, R71, -INF , P3 ;  /* 0xff80000047477808 */ /* 0x000fc40001800000 */
[----:B------:R-:W-:Y:S02]  /*3130*/  FMNMX.FTZ R50, R67, R50, !PT ;  /* 0x0000003243327209 */ /* 0x000fe40007810000 */
[----:B------:R-:W-:Y:S02]  /*3140*/  ISETP.GT.AND P3, PT, R56, 0x58, PT ;  /* 0x000000583800780c */ /* 0x000fe40003f64270 */
[----:B0-----:R-:W-:Y:S01]  /*3150*/  FSEL R74, R74, -INF , P2 ;  /* 0xff8000004a4a7808 */ /* 0x001fe20001000000 */
[----:B------:R-:W0:Y:S01]  /*3160*/  MUFU.TANH R63, R63 ;  /* 0x0000003f003f7308 */ /* 0x000e220000002400 */
[----:B------:R-:W-:Y:S02]  /*3170*/  FMNMX.FTZ R45, R71, R50, !PT ;  /* 0x00000032472d7209 */ /* 0x000fe40007810000 */
[----:B------:R-:W-:Y:S02]  /*3180*/  ISETP.GT.AND P2, PT, R56, 0x59, PT ;  /* 0x000000593800780c */ /* 0x000fe40003f44270 */
[----:B-1----:R-:W-:-:S02]  /*3190*/  FSEL R70, R70, -INF , P3 ;  /* 0xff80000046467808 */ /* 0x002fc40001800000 */
[----:B------:R-:W-:Y:S01]  /*31a0*/  FMNMX.FTZ R45, R74, R45, !PT ;  /* 0x0000002d4a2d7209 */ /* 0x000fe20007810000 */
[----:B------:R-:W1:Y:S01]  /*31b0*/  MUFU.TANH R62, R62 ;  /* 0x0000003e003e7308 */ /* 0x000e620000002400 */
[----:B------:R-:W-:Y:S02]  /*31c0*/  ISETP.GT.AND P3, PT, R56, 0x60, PT ;  /* 0x000000603800780c */ /* 0x000fe40003f64270 */
[----:B--2---:R-:W-:Y:S02]  /*31d0*/  FSEL R69, R69, -INF , P2 ;  /* 0xff80000045457808 */ /* 0x004fe40001000000 */
[----:B------:R-:W-:Y:S02]  /*31e0*/  FMNMX.FTZ R50, R70, R45, !PT ;  /* 0x0000002d46327209 */ /* 0x000fe40007810000 */
[----:B------:R-:W-:Y:S01]  /*31f0*/  ISETP.GT.AND P2, PT, R56, 0x61, PT ;  /* 0x000000613800780c */ /* 0x000fe20003f44270 */
[----:B------:R-:W2:Y:S01]  /*3200*/  MUFU.TANH R64, R64 ;  /* 0x0000004000407308 */ /* 0x000ea20000002400 */
[----:B----4-:R-:W-:-:S02]  /*3210*/  FSEL R68, R68, -INF , P3 ;  /* 0xff80000044447808 */ /* 0x010fc40001800000 */
[----:B------:R-:W-:Y:S02]  /*3220*/  FMNMX.FTZ R43, R69, R50, !PT ;  /* 0x00000032452b7209 */ /* 0x000fe40007810000 */
[----:B------:R-:W-:Y:S02]  /*3230*/  ISETP.GT.AND P3, PT, R56, 0x68, PT ;  /* 0x000000683800780c */ /* 0x000fe40003f64270 */
[----:B---3--:R-:W-:Y:S01]  /*3240*/  FSEL R72, R72, -INF , P2 ;  /* 0xff80000048487808 */ /* 0x008fe20001000000 */
[----:B------:R-:W3:Y:S01]  /*3250*/  MUFU.TANH R65, R65 ;  /* 0x0000004100417308 */ /* 0x000ee20000002400 */
[----:B------:R-:W-:Y:S02]  /*3260*/  FMNMX.FTZ R43, R68, R43, !PT ;  /* 0x0000002b442b7209 */ /* 0x000fe40007810000 */
[----:B------:R-:W-:Y:S02]  /*3270*/  ISETP.GT.AND P2, PT, R56, 0x69, PT ;  /* 0x000000693800780c */ /* 0x000fe40003f44270 */
[----:B-----5:R-:W-:-:S02]  /*3280*/  FSEL R60, R60, -INF , P3 ;  /* 0xff8000003c3c7808 */ /* 0x020fc40001800000 */
[----:B------:R-:W-:Y:S01]  /*3290*/  FMNMX.FTZ R43, R72, R43, !PT ;  /* 0x0000002b482b7209 */ /* 0x000fe20007810000 */
[----:B------:R-:W4:Y:S01]  /*32a0*/  MUFU.TANH R66, R66 ;  /* 0x0000004200427308 */ /* 0x000f220000002400 */
[----:B------:R-:W-:Y:S02]  /*32b0*/  ISETP.GT.AND P3, PT, R56, 0x70, PT ;  /* 0x000000703800780c */ /* 0x000fe40003f64270 */
[----:B0-----:R-:W-:Y:S02]  /*32c0*/  FSEL R63, R63, -INF , P2 ;  /* 0xff8000003f3f7808 */ /* 0x001fe40001000000 */
[----:B------:R-:W-:Y:S02]  /*32d0*/  FMNMX.FTZ R50, R60, R43, !PT ;  /* 0x0000002b3c327209 */ /* 0x000fe40007810000 */
[----:B------:R-:W-:Y:S01]  /*32e0*/  ISETP.GT.AND P2, PT, R56, 0x71, PT ;  /* 0x000000713800780c */ /* 0x000fe20003f44270 */
[----:B------:R-:W-:Y:S01]  /*32f0*/  MUFU.EX2 R149, R149 ;  /* 0x0000009500957308 */ /* 0x000fe20000000800 */
[----:B-1----:R-:W-:-:S02]  /*3300*/  FSEL R62, R62, -INF , P3 ;  /* 0xff8000003e3e7808 */ /* 0x002fc40001800000 */
[----:B------:R-:W-:Y:S02]  /*3310*/  FMNMX.FTZ R41, R63, R50, !PT ;  /* 0x000000323f297209 */ /* 0x000fe40007810000 */
[----:B------:R-:W-:Y:S02]  /*3320*/  ISETP.GT.AND P3, PT, R56, 0x78, PT ;  /* 0x000000783800780c */ /* 0x000fe40003f64270 */
[----:B--2---:R-:W-:Y:S01]  /*3330*/  FSEL R64, R64, -INF , P2 ;  /* 0xff80000040407808 */ /* 0x004fe20001000000 */
[----:B------:R-:W0:Y:S01]  /*3340*/  MUFU.EX2 R8, R59 ;  /* 0x0000003b00087308 */ /* 0x000e220000000800 */
[----:B------:R-:W-:Y:S02]  /*3350*/  FMNMX.FTZ R41, R62, R41, !PT ;  /* 0x000000293e297209 */ /* 0x000fe40007810000 */
[----:B------:R-:W-:Y:S02]  /*3360*/  ISETP.GT.AND P2, PT, R56, 0x79, PT ;  /* 0x000000793800780c */ /* 0x000fe40003f44270 */
[----:B---3--:R-:W-:-:S02]  /*3370*/  FSEL R65, R65, -INF , P3 ;  /* 0xff80000041417808 */ /* 0x008fc40001800000 */
[----:B------:R-:W-:Y:S01]  /*3380*/  FMNMX.FTZ R40, R64, R41, !PT ;  /* 0x0000002940287209 */ /* 0x000fe20007810000 */
[----:B------:R-:W1:Y:S01]  /*3390*/  MUFU.EX2 R151, R151 ;  /* 0x0000009700977308 */ /* 0x000e620000000800 */
[----:B----4-:R-:W-:Y:S02]  /*33a0*/  FSEL R66, R66, -INF , P2 ;  /* 0xff80000042427808 */ /* 0x010fe40001000000 */
[----:B------:R-:W-:Y:S01]  /*33b0*/  FMNMX.FTZ R41, R65, R40, !PT ;  /* 0x0000002841297209 */ /* 0x000fe20007810000 */
[----:B------:R-:W-:-:S03]  /*33c0*/  FFMA.FTZ R40, R35, UR10, -R61 ;  /* 0x0000000a23287c23 */ /* 0x000fc6000801083d */
[----:B------:R-:W-:Y:S01]  /*33d0*/  FMNMX.FTZ R41, R66, R41, !PT ;  /* 0x0000002942297209 */ /* 0x000fe20007810000 */
[----:B------:R-:W2:Y:S04]  /*33e0*/  MUFU.EX2 R10, R10 ;  /* 0x0000000a000a7308 */ /* 0x000ea80000000800 */
[----:B------:R-:W3:Y:S04]  /*33f0*/  SHFL.BFLY PT, R50, R41, 0x2, 0x1f ;  /* 0x0c401f0029327f89 */ /* 0x000ee800000e0000 */
[----:B------:R-:W4:Y:S08]  /*3400*/  MUFU.EX2 R145, R145 ;  /* 0x0000009100917308 */ /* 0x000f300000000800 */
[----:B------:R-:W5:Y:S08]  /*3410*/  MUFU.EX2 R12, R55 ;  /* 0x00000037000c7308 */ /* 0x000f700000000800 */
[----:B------:R-:W5:Y:S01]  /*3420*/  MUFU.EX2 R147, R147 ;  /* 0x0000009300937308 */ /* 0x000f620000000800 */
[----:B---3--:R-:W-:-:S07]  /*3430*/  FMNMX.FTZ R50, R41, R50, !PT ;  /* 0x0000003229327209 */ /* 0x008fce0007810000 */
[----:B------:R-:W3:Y:S01]  /*3440*/  MUFU.EX2 R20, R20 ;  /* 0x0000001400147308 */ /* 0x000ee20000000800 */
        /* <DEDUP_REMOVED lines=10> */
[--C-:B------:R-:W-:Y:S01]  /*34f0*/  FFMA.FTZ R148, R88, UR10, -R32.reuse ;  /* 0x0000000a58947c23 */ /* 0x100fe20008010820 */
[--C-:B------:R-:W-:Y:S01]  /*3500*/  FFMA.FTZ R3, R49, UR10, -R32.reuse ;  /* 0x0000000a31037c23 */ /* 0x100fe20008010820 */
[--C-:B------:R-:W-:Y:S01]  /*3510*/  FFMA.FTZ R140, R21, UR10, -R32.reuse ;  /* 0x0000000a158c7c23 */ /* 0x100fe20008010820 */
[----:B------:R-:W-:Y:S01]  /*3520*/  FFMA.FTZ R21, R24, UR10, -R32 ;  /* 0x0000000a18157c23 */ /* 0x000fe20008010820 */
[----:B------:R-:W-:Y:S01]  /*3530*/  FADD.FTZ R24, R149, R8 ;  /* 0x0000000895187221 */ /* 0x000fe20000010000 */
[--C-:B------:R-:W-:Y:S01]  /*3540*/  FFMA.FTZ R150, R89, UR10, -R32.reuse ;  /* 0x0000000a59967c23 */ /* 0x100fe20008010820 */
[----:B------:R-:W-:Y:S01]  /*3550*/  FFMA.FTZ R132, R5, UR10, -R32 ;  /* 0x0000000a05847c23 */ /* 0x000fe20008010820 */
[----:B------:R-:W-:Y:S01]  /*3560*/  MUFU.EX2 R148, R148 ;  /* 0x0000009400947308 */ /* 0x000fe20000000800 */
[----:B-1----:R-:W-:Y:S01]  /*3570*/  FADD.FTZ R5, R151, R24 ;  /* 0x0000001897057221 */ /* 0x002fe20000010000 */
[--C-:B------:R-:W-:Y:S01]  /*3580*/  FFMA.FTZ R31, R90, UR10, -R32.reuse ;  /* 0x0000000a5a1f7c23 */ /* 0x100fe20008010820 */
[--C-:B------:R-:W-:Y:S01]  /*3590*/  FFMA.FTZ R144, R28, UR10, -R32.reuse ;  /* 0x0000000a1c907c23 */ /* 0x100fe20008010820 */
[--C-:B------:R-:W-:Y:S01]  /*35a0*/  FFMA.FTZ R29, R29, UR10, -R32.reuse ;  /* 0x0000000a1d1d7c23 */ /* 0x100fe20008010820 */
[----:B--2---:R-:W-:Y:S01]  /*35b0*/  FADD.FTZ R24, R10, R5 ;  /* 0x000000050a187221 */ /* 0x004fe20000010000 */
[--C-:B------:R-:W-:Y:S01]  /*35c0*/  FFMA.FTZ R5, R7, UR10, -R32.reuse ;  /* 0x0000000a07057c23 */ /* 0x100fe20008010820 */
[----:B------:R-:W-:Y:S01]  /*35d0*/  FFMA.FTZ R146, R25, UR10, -R32 ;  /* 0x0000000a19927c23 */ /* 0x000fe20008010820 */
[----:B------:R-:W0:Y:S01]  /*35e0*/  MUFU.EX2 R3, R3 ;  /* 0x0000000300037308 */ /* 0x000e220000000800 */
        /* <DEDUP_REMOVED lines=12> */
[----:B---3--:R-:W-:Y:S01]  /*36b0*/  FADD.FTZ R28, R20, R7 ;  /* 0x00000007141c7221 */ /* 0x008fe20000010000 */
[--C-:B------:R-:W-:Y:S01]  /*36c0*/  FFMA.FTZ R7, R67, UR10, -R32.reuse ;  /* 0x0000000a43077c23 */ /* 0x100fe20008010820 */
[----:B------:R-:W-:Y:S01]  /*36d0*/  FFMA.FTZ R128, R71, UR10, -R32 ;  /* 0x0000000a47807c23 */ /* 0x000fe20008010820 */
[----:B------:R-:W2:Y:S01]  /*36e0*/  MUFU.EX2 R31, R31 ;  /* 0x0000001f001f7308 */ /* 0x000ea20000000800 */
[----:B0-----:R-:W-:Y:S01]  /*36f0*/  FADD.FTZ R11, R148, R3 ;  /* 0x00000003940b7221 */ /* 0x001fe20000010000 */
[----:B------:R-:W-:Y:S01]  /*3700*/  FADD.FTZ R33, R141, R28 ;  /* 0x0000001c8d217221 */ /* 0x000fe20000010000 */
[--C-:B------:R-:W-:Y:S01]  /*3710*/  FFMA.FTZ R130, R70, UR10, -R32.reuse ;  /* 0x0000000a46827c23 */ /* 0x100fe20008010820 */
[--C-:B------:R-:W-:Y:S01]  /*3720*/  FFMA.FTZ R69, R69, UR10, -R32.reuse ;  /* 0x0000000a45457c23 */ /* 0x100fe20008010820 */
[----:B------:R-:W-:Y:S01]  /*3730*/  F2FP.BF16.F32.PACK_AB R149, R8, R149 ;  /* 0x000000950895723e */ /* 0x000fe200000010ff */
[----:B------:R-:W-:Y:S01]  /*3740*/  FADD.FTZ R28, R14, R33 ;  /* 0x000000210e1c7221 */ /* 0x000fe20000010000 */
[--C-:B------:R-:W-:Y:S01]  /*3750*/  FFMA.FTZ R68, R68, UR10, -R32.reuse ;  /* 0x0000000a44447c23 */ /* 0x100fe20008010820 */
[----:B------:R-:W0:Y:S01]  /*3760*/  MUFU.EX2 R144, R144 ;  /* 0x0000009000907308 */ /* 0x000e220000000800 */
[----:B-1----:R-:W-:Y:S01]  /*3770*/  FADD.FTZ R24, R150, R11 ;  /* 0x0000000b96187221 */ /* 0x002fe20000010000 */
[--C-:B------:R-:W-:Y:S01]  /*3780*/  FFMA.FTZ R72, R72, UR10, -R32.reuse ;  /* 0x0000000a48487c23 */ /* 0x100fe20008010820 */
[--C-:B------:R-:W-:Y:S01]  /*3790*/  FFMA.FTZ R60, R60, UR10, -R32.reuse ;  /* 0x0000000a3c3c7c23 */ /* 0x100fe20008010820 */
[--C-:B------:R-:W-:Y:S01]  /*37a0*/  FFMA.FTZ R63, R63, UR10, -R32.reuse ;  /* 0x0000000a3f3f7c23 */ /* 0x100fe20008010820 */
[--C-:B------:R-:W-:Y:S01]  /*37b0*/  FFMA.FTZ R62, R62, UR10, -R32.reuse ;  /* 0x0000000a3e3e7c23 */ /* 0x100fe20008010820 */
[--C-:B------:R-:W-:Y:S01]  /*37c0*/  FFMA.FTZ R64, R64, UR10, -R32.reuse ;  /* 0x0000000a40407c23 */ /* 0x100fe20008010820 */
[----:B------:R-:W-:Y:S01]  /*37d0*/  FFMA.FTZ R65, R65, UR10, -R32 ;  /* 0x0000000a41417c23 */ /* 0x000fe20008010820 */
        /* <DEDUP_REMOVED lines=17> */
[----:B------:R-:W-:Y:S01]  /*38f0*/  FFMA.FTZ R32, R66, UR10, -R32 ;  /* 0x0000000a42207c23 */ /* 0x000fe20008010820 */
[----:B------:R-:W-:Y:S02]  /*3900*/  F2FP.BF16.F32.PACK_AB R143, R46, R143 ;  /* 0x0000008f2e8f723e */ /* 0x000fe400000010ff */
[----:B------:R-:W-:Y:S02]  /*3910*/  F2FP.BF16.F32.PACK_AB R150, R31, R150 ;  /* 0x000000961f96723e */ /* 0x000fe400000010ff */
[----:B------:R-:W-:Y:S01]  /*3920*/  F2FP.BF16.F32.PACK_AB R144, R29, R144 ;  /* 0x000000901d90723e */ /* 0x000fe200000010ff */
        /* <DEDUP_REMOVED lines=132> */
[----:B------:R-:W-:Y:S01]  /*4170*/  UMOV UR26, UR40 ;  /* 0x00000028001a7c82 */ /* 0x000fe20008000000 */
[----:B------:R-:W-:Y:S01]  /*4180*/  UMOV UR24, UR37 ;  /* 0x0000002500187c82 */ /* 0x000fe20008000000 */
[----:B------:R-:W-:Y:S01]  /*4190*/  ULDC UR22, c[0x0][0x9d8] ;  /* 0x0002760000167ab9 */ /* 0x000fe20000000800 */
[----:B------:R-:W-:-:S05]  /*41a0*/  ULDC UR21, c[0x0][0x988] ;  /* 0x0002620000157ab9 */ /* 0x000fca0000000800 */
.L_x_12181:
        /* <DEDUP_REMOVED lines=9> */
.L_x_12174:
[----:B------:R-:W-:Y:S01]  /*4240*/  ULEA UR6, UR37, UR41, 0x3 ;  /* 0x0000002925067291 */ /* 0x000fe2000f8e183f */
[----:B------:R-:W-:-:S05]  /*4250*/  IMAD.U32 R5, RZ, RZ, UR40 ;  /* 0x00000028ff057e24 */ /* 0x000fca000f8e00ff */
[----:B------:R-:W-:-:S04]  /*4260*/  SHF.L.U32 R5, R5, 0x1f, RZ ;  /* 0x0000001f05057819 */ /* 0x000fc800000006ff */
[----:B------:R0:W1:Y:S01]  /*4270*/  SYNCS.PHASECHK.TRANS64.TRYWAIT P2, [UR6+0x16830], R5 ;  /* 0x01683005ff0075a7 */ /* 0x0000620008040146 */
[----:B------:R-:W-:Y:S05]  /*4280*/  @!P0 BRA `(.L_x_12175) ;  /* 0x0000000000048947 */ /* 0x000fea0003800000 */
[----:B------:R-:W-:Y:S01]  /*4290*/  BPT.TRAP 0x1 ;  /* 0x000000040000795c */ /* 0x000fe20000300000 */
.L_x_12175:
[----:B-1----:R-:W-:Y:S05]  /*42a0*/  @P2 BRA `(.L_x_12173) ;  /* 0x0000000000082947 */ /* 0x002fea0003800000 */
[----:B------:R-:W1:Y:S02]  /*42b0*/  SYNCS.PHASECHK.TRANS64.TRYWAIT P2, [UR6+0x16830], R5 ;  /* 0x01683005ff0075a7 */ /* 0x000e640008040146 */
[----:B-1----:R-:W-:Y:S05]  /*42c0*/  @!P2 BRA `(.L_x_12176) ;  /* 0x000000b40098a947 */ /* 0x002fea0003800000 */
.L_x_12173:
[----:B01----:R-:W-:Y:S01]  /*42d0*/  IADD3 R5, R23, 0x8, RZ ;  /* 0x0000000817057810 */ /* 0x003fe20007ffe0ff */
        /* <DEDUP_REMOVED lines=24> */
.L_x_12178:
[----:B------:R-:W-:Y:S01]  /*4460*/  ULEA UR6, UR24, UR41, 0x3 ;  /* 0x0000002918067291 */ /* 0x000fe2000f8e183f */
[----:B------:R-:W-:-:S05]  /*4470*/  IMAD.U32 R5, RZ, RZ, UR26 ;  /* 0x0000001aff057e24 */ /* 0x000fca000f8e00ff */
[----:B------:R-:W-:-:S04]  /*4480*/  SHF.L.U32 R5, R5, 0x1f, RZ ;  /* 0x0000001f05057819 */ /* 0x000fc800000006ff */
[----:B------:R0:W1:Y:S01]  /*4490*/  SYNCS.PHASECHK.TRANS64.TRYWAIT P2, [UR6+0x16850], R5 ;  /* 0x01685005ff0075a7 */ /* 0x0000620008040146 */
[----:B------:R-:W-:Y:S05]  /*44a0*/  @!P0 BRA `(.L_x_12179) ;  /* 0x0000000000048947 */ /* 0x000fea0003800000 */
[----:B------:R-:W-:Y:S01]  /*44b0*/  BPT.TRAP 0x1 ;  /* 0x000000040000795c */ /* 0x000fe20000300000 */
.L_x_12179:
[----:B-1----:R-:W-:Y:S05]  /*44c0*/  @P2 BRA `(.L_x_12177) ;  /* 0x0000000000082947 */ /* 0x002fea0003800000 */
[----:B------:R-:W1:Y:S02]  /*44d0*/  SYNCS.PHASECHK.TRANS64.TRYWAIT P2, [UR6+0x16850], R5 ;  /* 0x01685005ff0075a7 */ /* 0x000e640008040146 */
[----:B-1----:R-:W-:Y:S05]  /*44e0*/  @!P2 BRA `(.L_x_12180) ;  /* 0x000000b40028a947 */ /* 0x002fea0003800000 */
.L_x_12177:
        /* <DEDUP_REMOVED lines=10> */
[----:B------:R-:W-:-:S02]  /*4590*/  IMAD.MOV.U32 R41, RZ, RZ, -0x2 ;  /* 0xfffffffeff297424 */ /* 0x000fc400078e00ff */
        /* <DEDUP_REMOVED lines=53> */
[----:B------:R-:W-:Y:S01]  /*48f0*/  UMOV UR10, UR21 ;  /* 0x00000015000a7c82 */ /* 0x000fe20008000000 */
[----:B------:R-:W5:Y:S01]  /*4900*/  MUFU.TANH R24, R24 ;  /* 0x0000001800187308 */ /* 0x000f620000002400 */
[----:B------:R-:W-:Y:S01]  /*4910*/  FMUL.FTZ R65, R66, UR22 ;  /* 0x0000001642417c20 */ /* 0x000fe20008410000 */
[----:B------:R-:W-:Y:S01]  /*4920*/  FMUL.FTZ R66, R67, UR22 ;  /* 0x0000001643427c20 */ /* 0x000fe20008410000 */
[----:B------:R-:W-:Y:S01]  /*4930*/  FMUL.FTZ R67, R70, UR22 ;  /* 0x0000001646437c20 */ /* 0x000fe20008410000 */
[----:B------:R-:W-:Y:S01]  /*4940*/  FMUL.FTZ R70, R75, UR22 ;  /* 0x000000164b467c20 */ /* 0x000fe20008410000 */
[----:B------:R-:W-:Y:S01]  /*4950*/  FMUL.FTZ R75, R86, UR22 ;  /* 0x00000016564b7c20 */ /* 0x000fe20008410000 */
[----:B------:R-:W-:-:S02]  /*4960*/  UISETP.GT.AND UP0, UPT, UR25, UR23, UPT ;  /* 0x000000171900728c */ /* 0x000fc4000bf04270 */
[----:B------:R-:W5:Y:S01]  /*4970*/  MUFU.TANH R27, R27 ;  /* 0x0000001b001b7308 */ /* 0x000f620000002400 */
[----:B------:R-:W-:-:S07]  /*4980*/  UMOV UR26, UR40 ;  /* 0x00000028001a7c82 */ /* 0x000fce0008000000 */
        /* <DEDUP_REMOVED lines=8> */
[----:B------:R-:W-:Y:S01]  /*4a10*/  UMOV UR7, 0x40000040 ;  /* 0x4000004000077882 */ /* 0x000fe20000000000 */
[----:B------:R-:W-:Y:S02]  /*4a20*/  UIMAD UR6, UR25, UR6, 0x1 ;  /* 0x00000001190674a4 */ /* 0x000fe4000f8e0206 */
[----:B------:R-:W-:Y:S02]  /*4a30*/  UIADD3 UR25, UR25, -0x1, URZ ;  /* 0xffffffff19197890 */ /* 0x000fe4000fffe03f */
[----:B------:R-:W5:Y:S01]  /*4a40*/  MUFU.TANH R43, R43 ;  /* 0x0000002b002b7308 */ /* 0x000f620000002400 */
[----:B------:R-:W-:-:S04]  /*4a50*/  UIMAD UR6, UR51, 0xc0, UR6 ;  /* 0x000000c0330678a4 */ /* 0x000fc8000f8e0206 */
[----:B------:R-:W-:-:S03]  /*4a60*/  UIADD3 UR6, -UR50, UR6, UR49 ;  /* 0x0000000632067290 */ /* 0x000fc6000fffe131 */
[----:B------:R-:W5:Y:S03]  /*4a70*/  MUFU.TANH R46, R46 ;  /* 0x0000002e002e7308 */ /* 0x000f660000002400 */
[----:B------:R-:W-:Y:S01]  /*4a80*/  IMAD R42, R18, R41, UR6 ;  /* 0x00000006122a7e24 */ /* 0x000fe2000f8e0229 */
[----:B------:R-:W-:Y:S01]  /*4a90*/  UIADD3 UR6, UR11, 0x100, URZ ;  /* 0x000001000b067890 */ /* 0x000fe2000fffe03f */
[----:B------:R-:W-:Y:S02]  /*4aa0*/  FMUL.FTZ R41, R59, UR22 ;  /* 0x000000163b297c20 */ /* 0x000fe40008410000 */
[----:B------:R-:W-:Y:S01]  /*4ab0*/  IMAD.IADD R42, R19, 0x1, R42 ;  /* 0x00000001132a7824 */ /* 0x000fe200078e022a */
[----:B------:R-:W5:Y:S04]  /*4ac0*/  MUFU.TANH R45, R45 ;  /* 0x0000002d002d7308 */ /* 0x000f680000002400 */
[----:B------:R-:W-:-:S02]  /*4ad0*/  ISETP.GT.AND P2, PT, R42, RZ, PT ;  /* 0x000000ff2a00720c */ /* 0x000fc40003f44270 */
[C---:B------:R-:W-:Y:S02]  /*4ae0*/  ISETP.GT.AND P3, PT, R42.reuse, 0x1, PT ;  /* 0x000000012a00780c */ /* 0x040fe40003f64270 */
[----:B0-----:R-:W-:Y:S01]  /*4af0*/  FSEL R44, R5, -INF , P2 ;  /* 0xff800000052c7808 */ /* 0x001fe20001000000 */
[----:B------:R-:W0:Y:S01]  /*4b00*/  MUFU.TANH R47, R47 ;  /* 0x0000002f002f7308 */ /* 0x000e220000002400 */
[----:B------:R-:W-:Y:S02]  /*4b10*/  ISETP.GT.AND P2, PT, R42, 0x8, PT ;  /* 0x000000082a00780c */ /* 0x000fe40003f44270 */
[----:B-1----:R-:W-:Y:S02]  /*4b20*/  FSEL R6, R6, -INF , P3 ;  /* 0xff80000006067808 */ /* 0x002fe40001800000 */
[----:B------:R-:W-:Y:S02]  /*4b30*/  FMNMX.FTZ R5, R44, R3, !PT ;  /* 0x000000032c057209 */ /* 0x000fe40007810000 */
[----:B------:R-:W-:Y:S01]  /*4b40*/  ISETP.GT.AND P3, PT, R42, 0x9, PT ;  /* 0x000000092a00780c */ /* 0x000fe20003f64270 */
[----:B------:R-:W1:Y:S01]  /*4b50*/  MUFU.TANH R48, R48 ;  /* 0x0000003000307308 */ /* 0x000e620000002400 */
[----:B--2---:R-:W-:-:S02]  /*4b60*/  FSEL R9, R9, -INF , P2 ;  /* 0xff80000009097808 */ /* 0x004fc40001000000 */
[----:B------:R-:W-:Y:S02]  /*4b70*/  FMNMX.FTZ R52, R6, R5, !PT ;  /* 0x0000000506347209 */ /* 0x000fe40007810000 */
[----:B------:R-:W-:Y:S02]  /*4b80*/  ISETP.GT.AND P2, PT, R42, 0x10, PT ;  /* 0x000000102a00780c */ /* 0x000fe40003f44270 */
[----:B---3--:R-:W-:Y:S01]  /*4b90*/  FSEL R10, R10, -INF , P3 ;  /* 0xff8000000a0a7808 */ /* 0x008fe20001800000 */
[----:B------:R-:W2:Y:S01]  /*4ba0*/  MUFU.TANH R49, R49 ;  /* 0x0000003100317308 */ /* 0x000ea20000002400 */
[----:B------:R-:W-:Y:S01]  /*4bb0*/  FMNMX.FTZ R5, R9, R52, !PT ;  /* 0x0000003409057209 */ /* 0x000fe20007810000 */
[----:B------:R-:W-:Y:S01]  /*4bc0*/  FMUL.FTZ R52, R64, UR22 ;  /* 0x0000001640347c20 */ /* 0x000fe20008410000 */
[----:B------:R-:W-:Y:S02]  /*4bd0*/  ISETP.GT.AND P3, PT, R42, 0x11, PT ;  /* 0x000000112a00780c */ /* 0x000fe40003f64270 */
[----:B----4-:R-:W-:-:S02]  /*4be0*/  FSEL R13, R13, -INF , P2 ;  /* 0xff8000000d0d7808 */ /* 0x010fc40001000000 */
[----:B------:R-:W-:Y:S01]  /*4bf0*/  FMNMX.FTZ R54, R10, R5, !PT ;  /* 0x000000050a367209 */ /* 0x000fe20007810000 */
[----:B------:R-:W3:Y:S01]  /*4c00*/  MUFU.TANH R50, R50 ;  /* 0x0000003200327308 */ /* 0x000ee20000002400 */
[----:B------:R-:W-:Y:S02]  /*4c10*/  ISETP.GT.AND P2, PT, R42, 0x18, PT ;  /* 0x000000182a00780c */ /* 0x000fe40003f44270 */
[----:B-----5:R-:W-:Y:S02]  /*4c20*/  FSEL R14, R14, -INF , P3 ;  /* 0xff8000000e0e7808 */ /* 0x020fe40001800000 */
[----:B------:R-:W-:Y:S02]  /*4c30*/  FMNMX.FTZ R5, R13, R54, !PT ;  /* 0x000000360d057209 */ /* 0x000fe40007810000 */
[----:B------:R-:W-:Y:S01]  /*4c40*/  ISETP.GT.AND P3, PT, R42, 0x19, PT ;  /* 0x000000192a00780c */ /* 0x000fe20003f64270 */
[----:B------:R-:W4:Y:S01]  /*4c50*/  MUFU.TANH R52, R52 ;  /* 0x0000003400347308 */ /* 0x000f220000002400 */
[----:B------:R-:W-:-:S02]  /*4c60*/  FSEL R21, R21, -INF , P2 ;  /* 0xff80000015157808 */ /* 0x000fc40001000000 */
[----:B------:R-:W-:Y:S02]  /*4c70*/  FMNMX.FTZ R54, R14, R5, !PT ;  /* 0x000000050e367209 */ /* 0x000fe40007810000 */
[----:B------:R-:W-:Y:S02]  /*4c80*/  ISETP.GT.AND P2, PT, R42, 0x20, PT ;  /* 0x000000202a00780c */ /* 0x000fe40003f44270 */
[----:B------:R-:W-:Y:S01]  /*4c90*/  FSEL R24, R24, -INF , P3 ;  /* 0xff80000018187808 */ /* 0x000fe20001800000 */
[----:B------:R-:W5:Y:S01]  /*4ca0*/  MUFU.TANH R51, R51 ;  /* 0x0000003300337308 */ /* 0x000f620000002400 */
[----:B------:R-:W-:Y:S02]  /*4cb0*/  FMNMX.FTZ R55, R21, R54, !PT ;  /* 0x0000003615377209 */ /* 0x000fe40007810000 */
[----:B------:R-:W-:Y:S02]  /*4cc0*/  ISETP.GT.AND P3, PT, R42, 0x21, PT ;  /* 0x000000212a00780c */ /* 0x000fe40003f64270 */
[----:B------:R-:W-:Y:S01]  /*4cd0*/  FSEL R5, R27, -INF , P2 ;  /* 0xff8000001b057808 */ /* 0x000fe20001000000 */
[----:B------:R-:W-:-:S02]  /*4ce0*/  WARPGROUP.DEPBAR.LE gsb0, 0x0 ;  /* 0x00008000000079c5 */ /* 0x000fc40000010000 */
[----:B------:R-:W-:Y:S01]  /*4cf0*/  WARPGROUP.ARRIVE ;  /* 0x00000000000079c5 */ /* 0x000fe20000000000 */
[----:B------:R-:W-:Y:S01]  /*4d00*/  FMNMX.FTZ R54, R24, R55, !PT ;  /* 0x0000003718367209 */ /* 0x000fe20007810000 */
[----:B------:R-:W5:Y:S01]  /*4d10*/  MUFU.TANH R53, R53 ;  /* 0x0000003500357308 */ /* 0x000f620000002400 */
[----:B------:R-:W-:Y:S01]  /*4d20*/  ISETP.GT.AND P2, PT, R42, 0x28, PT ;  /* 0x000000282a00780c */ /* 0x000fe20003f44270 */
[----:B------:R-:W-:Y:S01]  /*4d30*/  FMUL.FTZ R55, R72, UR22 ;  /* 0x0000001648377c20 */ /* 0x000fe20008410000 */
[----:B------:R-:W-:Y:S01]  /*4d40*/  FSEL R29, R29, -INF , P3 ;  /* 0xff8000001d1d7808 */ /* 0x000fe20001800000 */
[----:B------:R-:W-:Y:S01]  /*4d50*/  HGMMA.64x64x16.F32.BF16 R88, R140, gdesc[UR4].tnspB, R88, gsb0 ;  /* 0x40e000048c587df0 */ /* 0x000fe20008001858 */
[----:B------:R-:W-:Y:S01]  /*4d60*/  FMNMX.FTZ R56, R5, R54, !PT ;  /* 0x0000003605387209 */ /* 0x000fe20007810000 */
[----:B------:R-:W-:Y:S01]  /*4d70*/  FMUL.FTZ R54, R69, UR22 ;  /* 0x0000001645367c20 */ /* 0x000fe20008410000 */
[C---:B------:R-:W-:Y:S01]  /*4d80*/  ISETP.GT.AND P3, PT, R42.reuse, 0x29, PT ;  /* 0x000000292a00780c */ /* 0x040fe20003f64270 */
[----:B------:R-:W-:Y:S01]  /*4d90*/  MUFU.TANH R55, R55 ;  /* 0x0000003700377308 */ /* 0x000fe20000002400 */
[----:B------:R-:W-:Y:S01]  /*4da0*/  FSEL R31, R31, -INF , P2 ;  /* 0xff8000001f1f7808 */ /* 0x000fe20001000000 */
[----:B------:R-:W-:Y:S01]  /*4db0*/  UIADD3 UR6, UR11, 0x180, URZ ;  /* 0x000001800b067890 */ /* 0x000fe2000fffe03f */
[----:B------:R-:W-:Y:S01]  /*4dc0*/  FMNMX.FTZ R56, R29, R56, !PT ;  /* 0x000000381d387209 */ /* 0x000fe20007810000 */
[----:B------:R-:W-:Y:S01]  /*4dd0*/  UMOV UR7, 0x40000040 ;  /* 0x4000004000077882 */ /* 0x000fe20000000000 */
[----:B------:R-:W-:Y:S01]  /*4de0*/  ISETP.GT.AND P2, PT, R42, 0x30, PT ;  /* 0x000000302a00780c */ /* 0x000fe20003f44270 */
[----:B------:R-:W-:Y:S01]  /*4df0*/  FMUL.FTZ R69, R74, UR22 ;  /* 0x000000164a457c20 */ /* 0x000fe20008410000 */
[----:B------:R-:W-:Y:S01]  /*4e00*/  FSEL R32, R32, -INF , P3 ;  /* 0xff80000020207808 */ /* 0x000fe20001800000 */
[----:B------:R-:W5:Y:S01]  /*4e10*/  MUFU.TANH R54, R54 ;  /* 0x0000003600367308 */ /* 0x000f620000002400 */
[----:B------:R-:W-:Y:S01]  /*4e20*/  FMNMX.FTZ R27, R31, R56, !PT ;  /* 0x000000381f1b7209 */ /* 0x000fe20007810000 */
[----:B------:R-:W-:Y:S01]  /*4e30*/  FMUL.FTZ R74, R83, UR22 ;  /* 0x00000016534a7c20 */ /* 0x000fe20008410000 */
[----:B------:R-:W-:-:S02]  /*4e40*/  ISETP.GT.AND P3, PT, R42, 0x31, PT ;  /* 0x000000312a00780c */ /* 0x000fc40003f64270 */
[----:B------:R-:W-:Y:S02]  /*4e50*/  FSEL R35, R35, -INF , P2 ;  /* 0xff80000023237808 */ /* 0x000fe40001000000 */
[----:B------:R-:W-:Y:S01]  /*4e60*/  FMNMX.FTZ R56, R32, R27, !PT ;  /* 0x0000001b20387209 */ /* 0x000fe20007810000 */
[----:B------:R-:W-:Y:S01]  /*4e70*/  MUFU.TANH R57, R57 ;  /* 0x0000003900397308 */ /* 0x000fe20000002400 */
[C---:B------:R-:W-:Y:S02]  /*4e80*/  ISETP.GT.AND P2, PT, R42.reuse, 0x38, PT ;  /* 0x000000382a00780c */ /* 0x040fe40003f44270 */
[----:B------:R-:W-:Y:S02]  /*4e90*/  FSEL R43, R43, -INF , P3 ;  /* 0xff8000002b2b7808 */ /* 0x000fe40001800000 */
        /* <DEDUP_REMOVED lines=9> */
[----:B------:R-:W5:Y:S01]  /*4f30*/  MUFU.TANH R56, R56 ;  /* 0x0000003800387308 */ /* 0x000f620000002400 */
[----:B------:R-:W-:Y:S02]  /*4f40*/  FMNMX.FTZ R58, R46, R27, !PT ;  /* 0x0000001b2e3a7209 */ /* 0x000fe40007810000 */
[C---:B------:R-:W-:Y:S02]  /*4f50*/  ISETP.GT.AND P3, PT, R42.reuse, 0x41, PT ;  /* 0x000000412a00780c */ /* 0x040fe40003f64270 */
[----:B0-----:R-:W-:Y:S02]  /*4f60*/  FSEL R47, R47, -INF , P2 ;  /* 0xff8000002f2f7808 */ /* 0x001fe40001000000 */
[----:B------:R-:W-:Y:S01]  /*4f70*/  FMNMX.FTZ R58, R45, R58, !PT ;  /* 0x0000003a2d3a7209 */ /* 0x000fe20007810000 */
[----:B------:R-:W-:Y:S01]  /*4f80*/  MUFU.TANH R59, R81 ;  /* 0x00000051003b7308 */ /* 0x000fe20000002400 */
[----:B------:R-:W-:-:S02]  /*4f90*/  ISETP.GT.AND P2, PT, R42, 0x48, PT ;  /* 0x000000482a00780c */ /* 0x000fc40003f44270 */
[----:B-1----:R-:W-:Y:S02]  /*4fa0*/  FSEL R48, R48, -INF , P3 ;  /* 0xff80000030307808 */ /* 0x002fe40001800000 */
[----:B------:R-:W-:Y:S02]  /*4fb0*/  FMNMX.FTZ R27, R47, R58, !PT ;  /* 0x0000003a2f1b7209 */ /* 0x000fe40007810000 */
[----:B------:R-:W-:Y:S01]  /*4fc0*/  ISETP.GT.AND P3, PT, R42, 0x49, PT ;  /* 0x000000492a00780c */ /* 0x000fe20003f64270 */
[----:B------:R0:W1:Y:S01]  /*4fd0*/  MUFU.TANH R58, R77 ;  /* 0x0000004d003a7308 */ /* 0x0000620000002400 */
[----:B--2---:R-:W-:Y:S02]  /*4fe0*/  FSEL R49, R49, -INF , P2 ;  /* 0xff80000031317808 */ /* 0x004fe40001000000 */
[----:B------:R-:W-:Y:S02]  /*4ff0*/  FMNMX.FTZ R60, R48, R27, !PT ;  /* 0x0000001b303c7209 */ /* 0x000fe40007810000 */
[----:B------:R-:W-:-:S02]  /*5000*/  ISETP.GT.AND P2, PT, R42, 0x50, PT ;  /* 0x000000502a00780c */ /* 0x000fc40003f44270 */
[----:B---3--:R-:W-:Y:S01]  /*5010*/  FSEL R50, R50, -INF , P3 ;  /* 0xff80000032327808 */ /* 0x008fe20001800000 */
[----:B------:R-:W2:Y:S01]  /*5020*/  MUFU.TANH R84, R84 ;  /* 0x0000005400547308 */ /* 0x000ea20000002400 */
[----:B------:R-:W-:Y:S01]  /*5030*/  FMNMX.FTZ R27, R49, R60, !PT ;  /* 0x0000003c311b7209 */ /* 0x000fe20007810000 */
[----:B0-----:R-:W-:Y:S01]  /*5040*/  FMUL.FTZ R77, R87, UR22 ;  /* 0x00000016574d7c20 */ /* 0x001fe20008410000 */
[----:B------:R-:W-:Y:S02]  /*5050*/  ISETP.GT.AND P3, PT, R42, 0x51, PT ;  /* 0x000000512a00780c */ /* 0x000fe40003f64270 */
[----:B----4-:R-:W-:Y:S02]  /*5060*/  FSEL R52, R52, -INF , P2 ;  /* 0xff80000034347808 */ /* 0x010fe40001000000 */
[----:B------:R-:W-:Y:S01]  /*5070*/  FMNMX.FTZ R27, R50, R27, !PT ;  /* 0x0000001b321b7209 */ /* 0x000fe20007810000 */
[----:B------:R-:W-:Y:S01]  /*5080*/  MUFU.TANH R7, R7 ;  /* 0x0000000700077308 */ /* 0x000fe20000002400 */
[----:B------:R-:W-:-:S02]  /*5090*/  ISETP.GT.AND P2, PT, R42, 0x58, PT ;  /* 0x000000582a00780c */ /* 0x000fc40003f44270 */
[----:B-----5:R-:W-:Y:S02]  /*50a0*/  FSEL R51, R51, -INF , P3 ;  /* 0xff80000033337808 */ /* 0x020fe40001800000 */
[----:B------:R-:W-:Y:S02]  /*50b0*/  FMNMX.FTZ R60, R52, R27, !PT ;  /* 0x0000001b343c7209 */ /* 0x000fe40007810000 */
[----:B------:R-:W-:Y:S01]  /*50c0*/  ISETP.GT.AND P3, PT, R42, 0x59, PT ;  /* 0x000000592a00780c */ /* 0x000fe20003f64270 */
[----:B------:R-:W-:Y:S01]  /*50d0*/  MUFU.TANH R8, R8 ;  /* 0x0000000800087308 */ /* 0x000fe20000002400 */
[----:B------:R-:W-:Y:S01]  /*50e0*/  FSEL R53, R53, -INF , P2 ;  /* 0xff80000035357808 */ /* 0x000fe20001000000 */
[----:B------:R-:W-:Y:S02]  /*50f0*/  WARPGROUP.DEPBAR.LE gsb0, 0x0 ;  /* 0x00008000000079c5 */ /* 0x000fe40000010000 */
[----:B------:R-:W-:Y:S01]  /*5100*/  WARPGROUP.ARRIVE ;  /* 0x00000000000079c5 */ /* 0x000fe20000000000 */
[----:B------:R-:W-:-:S02]  /*5110*/  FMNMX.FTZ R60, R51, R60, !PT ;  /* 0x0000003c333c7209 */ /* 0x000fc40007810000 */
[----:B------:R-:W-:Y:S01]  /*5120*/  ISETP.GT.AND P2, PT, R42, 0x60, PT ;  /* 0x000000602a00780c */ /* 0x000fe20003f44270 */
[----:B------:R-:W-:Y:S01]  /*5130*/  MUFU.TANH R11, R11 ;  /* 0x0000000b000b7308 */ /* 0x000fe20000002400 */
[----:B------:R-:W-:Y:S01]  /*5140*/  FSEL R54, R54, -INF , P3 ;  /* 0xff80000036367808 */ /* 0x000fe20001800000 */
[----:B------:R-:W-:Y:S01]  /*5150*/  HGMMA.64x64x16.F32.BF16 R88, R136, gdesc[UR4].tnspB, R88, gsb0 ;  /* 0x40e0000488587df0 */ /* 0x000fe20008001858 */
[----:B------:R-:W-:Y:S01]  /*5160*/  FMNMX.FTZ R27, R53, R60, !PT ;  /* 0x0000003c351b7209 */ /* 0x000fe20007810000 */
[----:B------:R-:W-:Y:S01]  /*5170*/  UIADD3 UR6, UR11, 0x200, URZ ;  /* 0x000002000b067890 */ /* 0x000fe2000fffe03f */
[----:B------:R-:W-:Y:S01]  /*5180*/  ISETP.GT.AND P3, PT, R42, 0x61, PT ;  /* 0x000000612a00780c */ /* 0x000fe20003f64270 */
[----:B------:R-:W-:Y:S01]  /*5190*/  UMOV UR7, 0x40000040 ;  /* 0x4000004000077882 */ /* 0x000fe20000000000 */
[----:B------:R-:W-:Y:S01]  /*51a0*/  FSEL R55, R55, -INF , P2 ;  /* 0xff80000037377808 */ /* 0x000fe20001000000 */
[----:B------:R-:W-:Y:S01]  /*51b0*/  MUFU.TANH R12, R12 ;  /* 0x0000000c000c7308 */ /* 0x000fe20000002400 */
[----:B------:R-:W-:-:S02]  /*51c0*/  FMNMX.FTZ R60, R54, R27, !PT ;  /* 0x0000001b363c7209 */ /* 0x000fc40007810000 */
[----:B------:R-:W-:Y:S02]  /*51d0*/  ISETP.GT.AND P2, PT, R42, 0x68, PT ;  /* 0x000000682a00780c */ /* 0x000fe40003f44270 */
[----:B------:R-:W-:Y:S02]  /*51e0*/  FSEL R56, R56, -INF , P3 ;  /* 0xff80000038387808 */ /* 0x000fe40001800000 */
[----:B------:R-:W-:Y:S01]  /*51f0*/  FMNMX.FTZ R27, R55, R60, !PT ;  /* 0x0000003c371b7209 */ /* 0x000fe20007810000 */
[----:B------:R-:W-:Y:S01]  /*5200*/  MUFU.TANH R15, R15 ;  /* 0x0000000f000f7308 */ /* 0x000fe20000002400 */
[----:B------:R-:W-:Y:S02]  /*5210*/  ISETP.GT.AND P3, PT, R42, 0x69, PT ;  /* 0x000000692a00780c */ /* 0x000fe40003f64270 */
[----:B------:R-:W-:Y:S02]  /*5220*/  FSEL R57, R57, -INF , P2 ;  /* 0xff80000039397808 */ /* 0x000fe40001000000 */
[----:B------:R-:W-:-:S02]  /*5230*/  FMNMX.FTZ R64, R56, R27, !PT ;  /* 0x0000001b38407209 */ /* 0x000fc40007810000 */
[----:B------:R-:W-:Y:S01]  /*5240*/  ISETP.GT.AND P2, PT, R42, 0x70, PT ;  /* 0x000000702a00780c */ /* 0x000fe20003f44270 */
[----:B------:R0:W3:Y:S01]  /*5250*/  MUFU.TANH R60, R85 ;  /* 0x00000055003c7308 */ /* 0x0000e20000002400 */
[----:B-1----:R-:W-:Y:S02]  /*5260*/  FSEL R58, R58, -INF , P3 ;  /* 0xff8000003a3a7808 */ /* 0x002fe40001800000 */
[----:B------:R-:W-:Y:S01]  /*5270*/  FMNMX.FTZ R27, R57, R64, !PT ;  /* 0x00000040391b7209 */ /* 0x000fe20007810000 */
[----:B------:R-:W-:Y:S01]  /*5280*/  FMUL.FTZ R64, R63, UR22 ;  /* 0x000000163f407c20 */ /* 0x000fe20008410000 */
[----:B------:R-:W-:Y:S02]  /*5290*/  ISETP.GT.AND P3, PT, R42, 0x71, PT ;  /* 0x000000712a00780c */ /* 0x000fe40003f64270 */
[----:B------:R-:W-:Y:S01]  /*52a0*/  FSEL R62, R80, -INF , P2 ;  /* 0xff800000503e7808 */ /* 0x000fe20001000000 */
[----:B------:R-:W1:Y:S01]  /*52b0*/  MUFU.TANH R20, R20 ;  /* 0x0000001400147308 */ /* 0x000e620000002400 */
[----:B------:R-:W-:Y:S01]  /*52c0*/  FMNMX.FTZ R27, R58, R27, !PT ;  /* 0x0000001b3a1b7209 */ /* 0x000fe20007810000 */
[----:B0-----:R-:W0:Y:S01]  /*52d0*/  S2R R85, SR_TID.X ;  /* 0x0000000000557919 */ /* 0x001e220000002100 */
[----:B------:R-:W-:-:S02]  /*52e0*/  ISETP.GT.AND P2, PT, R42, 0x78, PT ;  /* 0x000000782a00780c */ /* 0x000fc40003f44270 */
[----:B------:R-:W-:Y:S02]  /*52f0*/  FSEL R59, R59, -INF , P3 ;  /* 0xff8000003b3b7808 */ /* 0x000fe40001800000 */
[----:B------:R-:W-:Y:S01]  /*5300*/  FMNMX.FTZ R68, R62, R27, !PT ;  /* 0x0000001b3e447209 */ /* 0x000fe20007810000 */
[----:B------:R-:W4:Y:S01]  /*5310*/  MUFU.TANH R25, R25 ;  /* 0x0000001900197308 */ /* 0x000f220000002400 */
[C---:B------:R-:W-:Y:S01]  /*5320*/  ISETP.GT.AND P3, PT, R42.reuse, 0x79, PT ;  /* 0x000000792a00780c */ /* 0x040fe20003f64270 */
[----:B------:R-:W-:Y:S01]  /*5330*/  VIADD R42, R42, 0x8 ;  /* 0x000000082a2a7836 */ /* 0x000fe20000000000 */
[----:B--2---:R-:W-:Y:S02]  /*5340*/  FSEL R63, R84, -INF , P2 ;  /* 0xff800000543f7808 */ /* 0x004fe40001000000 */
[----:B------:R-:W-:Y:S02]  /*5350*/  FMNMX.FTZ R68, R59, R68, !PT ;  /* 0x000000443b447209 */ /* 0x000fe40007810000 */
[----:B---3--:R-:W-:Y:S01]  /*5360*/  FSEL R60, R60, -INF , P3 ;  /* 0xff8000003c3c7808 */ /* 0x008fe20001800000 */
[----:B------:R-:W2:Y:S01]  /*5370*/  MUFU.TANH R26, R26 ;  /* 0x0000001a001a7308 */ /* 0x000ea20000002400 */
[----:B------:R-:W-:Y:S01]  /*5380*/  FMNMX.FTZ R27, R63, R68, !PT ;  /* 0x000000443f1b7209 */ /* 0x000fe20007810000 */
[----:B------:R-:W-:Y:S01]  /*5390*/  FMUL.FTZ R68, R71, UR22 ;  /* 0x0000001647447c20 */ /* 0x000fe20008410000 */
[----:B------:R-:W-:Y:S01]  /*53a0*/  ISETP.GT.AND P3, PT, R42, RZ, PT ;  /* 0x000000ff2a00720c */ /* 0x000fe20003f64270 */
[----:B------:R-:W-:Y:S01]  /*53b0*/  FMUL.FTZ R71, R78, UR22 ;  /* 0x000000164e477c20 */ /* 0x000fe20008410000 */
[----:B------:R-:W-:-:S02]  /*53c0*/  FMNMX.FTZ R27, R60, R27, !PT ;  /* 0x0000001b3c1b7209 */ /* 0x000fc40007810000 */
[C---:B------:R-:W-:Y:S01]  /*53d0*/  ISETP.GT.AND P4, PT, R42.reuse, 0x1, PT ;  /* 0x000000012a00780c */ /* 0x040fe20003f84270 */
[----:B------:R-:W3:Y:S01]  /*53e0*/  MUFU.TANH R28, R28 ;  /* 0x0000001c001c7308 */ /* 0x000ee20000002400 */
[----:B------:R-:W-:Y:S01]  /*53f0*/  FSEL R7, R7, -INF , P3 ;  /* 0xff80000007077808 */ /* 0x000fe20001800000 */
[----:B------:R-:W5:Y:S01]  /*5400*/  SHFL.BFLY PT, R72, R27, 0x2, 0x1f ;  /* 0x0c401f001b487f89 */ /* 0x000f6200000e0000 */
[----:B------:R-:W-:Y:S02]  /*5410*/  ISETP.GT.AND P3, PT, R42, 0x8, PT ;  /* 0x000000082a00780c */ /* 0x000fe40003f64270 */
[----:B------:R-:W-:Y:S02]  /*5420*/  FSEL R8, R8, -INF , P4 ;  /* 0xff80000008087808 */ /* 0x000fe40002000000 */
[----:B------:R-:W-:Y:S01]  /*5430*/  ISETP.GT.AND P4, PT, R42, 0x9, PT ;  /* 0x000000092a00780c */ /* 0x000fe20003f84270 */
[----:B------:R-:W0:Y:S01]  /*5440*/  MUFU.TANH R30, R30 ;  /* 0x0000001e001e7308 */ /* 0x000e220000002400 */
[----:B------:R-:W-:-:S02]  /*5450*/  FSEL R11, R11, -INF , P3 ;  /* 0xff8000000b0b7808 */ /* 0x000fc40001800000 */
[----:B------:R-:W-:Y:S02]  /*5460*/  ISETP.GT.AND P3, PT, R42, 0x10, PT ;  /* 0x000000102a00780c */ /* 0x000fe40003f64270 */
[----:B------:R-:W-:Y:S02]  /*5470*/  FSEL R12, R12, -INF , P4 ;  /* 0xff8000000c0c7808 */ /* 0x000fe40002000000 */
[C---:B------:R-:W-:Y:S01]  /*5480*/  ISETP.GT.AND P4, PT, R42.reuse, 0x11, PT ;  /* 0x000000112a00780c */ /* 0x040fe20003f84270 */
[----:B------:R-:W0:Y:S01]  /*5490*/  MUFU.TANH R33, R33 ;  /* 0x0000002100217308 */ /* 0x000e220000002400 */
[----:B------:R-:W-:Y:S02]  /*54a0*/  FSEL R15, R15, -INF , P3 ;  /* 0xff8000000f0f7808 */ /* 0x000fe40001800000 */
[----:B------:R-:W-:Y:S02]  /*54b0*/  ISETP.GT.AND P3, PT, R42, 0x18, PT ;  /* 0x000000182a00780c */ /* 0x000fe40003f64270 */
[----:B-1----:R-:W-:-:S02]  /*54c0*/  FSEL R20, R20, -INF , P4 ;  /* 0xff80000014147808 */ /* 0x002fc40002000000 */
[C---:B------:R-:W-:Y:S01]  /*54d0*/  ISETP.GT.AND P4, PT, R42.reuse, 0x19, PT ;  /* 0x000000192a00780c */ /* 0x040fe20003f84270 */
[----:B------:R-:W-:Y:S02]  /*54e0*/  WARPGROUP.DEPBAR.LE gsb0, 0x0 ;  /* 0x00008000000079c5 */ /* 0x000fe40000010000 */
[----:B-----5:R-:W-:Y:S01]  /*54f0*/  FMNMX.FTZ R76, R27, R72, !PT ;  /* 0x000000481b4c7209 */ /* 0x020fe20007810000 */
[----:B------:R-:W-:Y:S01]  /*5500*/  WARPGROUP.ARRIVE ;  /* 0x00000000000079c5 */ /* 0x000fe20000000000 */
[----:B----4-:R-:W-:Y:S01]  /*5510*/  FSEL R25, R25, -INF , P3 ;  /* 0xff80000019197808 */ /* 0x010fe20001800000 */
[----:B------:R-:W1:Y:S01]  /*5520*/  MUFU.TANH R34, R34 ;  /* 0x0000002200227308 */ /* 0x000e620000002400 */
[----:B------:R-:W-:Y:S01]  /*5530*/  ISETP.GT.AND P3, PT, R42, 0x20, PT ;  /* 0x000000202a00780c */ /* 0x000fe20003f64270 */
[----:B------:R-:W4:Y:S01]  /*5540*/  SHFL.BFLY PT, R27, R76, 0x1, 0x1f ;  /* 0x0c201f004c1b7f89 */ /* 0x000f2200000e0000 */
[----:B--2---:R-:W-:Y:S01]  /*5550*/  FSEL R26, R26, -INF , P4 ;  /* 0xff8000001a1a7808 */ /* 0x004fe20002000000 */
[----:B------:R-:W-:Y:S01]  /*5560*/  HGMMA.64x64x16.F32.BF16 R88, R132, gdesc[UR4].tnspB, R88, gsb0 ;  /* 0x40e0000484587df0 */ /* 0x000fe20008001858 */
[----:B------:R-:W-:Y:S01]  /*5570*/  UIADD3 UR6, UR11, 0x280, URZ ;  /* 0x000002800b067890 */ /* 0x000fe2000fffe03f */
[----:B------:R-:W-:Y:S01]  /*5580*/  ISETP.GT.AND P4, PT, R42, 0x21, PT ;  /* 0x000000212a00780c */ /* 0x000fe20003f84270 */
[----:B------:R-:W-:Y:S01]  /*5590*/  UMOV UR7, 0x40000040 ;  /* 0x4000004000077882 */ /* 0x000fe20000000000 */
[----:B------:R-:W2:Y:S01]  /*55a0*/  MUFU.TANH R36, R36 ;  /* 0x0000002400247308 */ /* 0x000ea20000002400 */
[----:B---3--:R-:W-:Y:S01]  /*55b0*/  FSEL R28, R28, -INF , P3 ;  /* 0xff8000001c1c7808 */ /* 0x008fe20001800000 */
[----:B------:R-:W-:Y:S01]  /*55c0*/  FMUL.FTZ R72, R79, UR22 ;  /* 0x000000164f487c20 */ /* 0x000fe20008410000 */
[----:B------:R-:W-:-:S02]  /*55d0*/  ISETP.GT.AND P3, PT, R42, 0x28, PT ;  /* 0x000000282a00780c */ /* 0x000fc40003f64270 */
[----:B0-----:R-:W-:Y:S02]  /*55e0*/  FSEL R30, R30, -INF , P4 ;  /* 0xff8000001e1e7808 */ /* 0x001fe40002000000 */
[C---:B------:R-:W-:Y:S01]  /*55f0*/  ISETP.GT.AND P4, PT, R42.reuse, 0x29, PT ;  /* 0x000000292a00780c */ /* 0x040fe20003f84270 */
[----:B------:R-:W0:Y:S01]  /*5600*/  MUFU.TANH R37, R37 ;  /* 0x0000002500257308 */ /* 0x000e220000002400 */
[----:B------:R-:W-:Y:S02]  /*5610*/  FSEL R33, R33, -INF , P3 ;  /* 0xff80000021217808 */ /* 0x000fe40001800000 */
[----:B------:R-:W-:Y:S02]  /*5620*/  ISETP.GT.AND P3, PT, R42, 0x30, PT ;  /* 0x000000302a00780c */ /* 0x000fe40003f64270 */
[----:B-1----:R-:W-:Y:S02]  /*5630*/  FSEL R34, R34, -INF , P4 ;  /* 0xff80000022227808 */ /* 0x002fe40002000000 */
[----:B------:R-:W-:Y:S01]  /*5640*/  ISETP.GT.AND P4, PT, R42, 0x31, PT ;  /* 0x000000312a00780c */ /* 0x000fe20003f84270 */
[----:B------:R-:W1:Y:S01]  /*5650*/  MUFU.TANH R38, R38 ;  /* 0x0000002600267308 */ /* 0x000e620000002400 */
[----:B--2---:R-:W-:-:S02]  /*5660*/  FSEL R36, R36, -INF , P3 ;  /* 0xff80000024247808 */ /* 0x004fc40001800000 */
[----:B----4-:R-:W-:Y:S02]  /*5670*/  FMNMX.FTZ R27, R76, R27, !PT ;  /* 0x0000001b4c1b7209 */ /* 0x010fe40007810000 */
[C---:B------:R-:W-:Y:S02]  /*5680*/  ISETP.GT.AND P3, PT, R42.reuse, 0x38, PT ;  /* 0x000000382a00780c */ /* 0x040fe40003f64270 */
[C---:B------:R-:W-:Y:S01]  /*5690*/  FSETP.NEU.FTZ.AND P2, PT, R27.reuse, -INF , PT ;  /* 0xff8000001b00780b */ /* 0x040fe20003f5d000 */
[----:B------:R-:W-:Y:S01]  /*56a0*/  FMUL.FTZ R76, R27, UR10 ;  /* 0x0000000a1b4c7c20 */ /* 0x000fe20008410000 */
[----:B------:R-:W2:Y:S01]  /*56b0*/  MUFU.TANH R39, R39 ;  /* 0x0000002700277308 */ /* 0x000ea20000002400 */
[----:B0-----:R-:W-:Y:S02]  /*56c0*/  FSEL R37, R37, -INF , P4 ;  /* 0xff80000025257808 */ /* 0x001fe40002000000 */
[----:B------:R-:W-:Y:S02]  /*56d0*/  ISETP.GT.AND P4, PT, R42, 0x39, PT ;  /* 0x000000392a00780c */ /* 0x000fe40003f84270 */
[----:B------:R-:W-:-:S03]  /*56e0*/  FSEL R76, R76, RZ, P2 ;  /* 0x000000ff4c4c7208 */ /* 0x000fc60001000000 */
[----:B------:R-:W0:Y:S01]  /*56f0*/  MUFU.TANH R40, R40 ;  /* 0x0000002800287308 */ /* 0x000e220000002400 */
[----:B-1----:R-:W-:Y:S01]  /*5700*/  FSEL R38, R38, -INF , P3 ;  /* 0xff80000026267808 */ /* 0x002fe20001800000 */
[--C-:B------:R-:W-:Y:S01]  /*5710*/  FFMA.FTZ R144, R13, UR10, -R76.reuse ;  /* 0x0000000a0d907c23 */ /* 0x100fe2000801084c */
[----:B------:R-:W-:Y:S01]  /*5720*/  FMNMX.FTZ R13, R7, R4, !PT ;  /* 0x00000004070d7209 */ /* 0x000fe20007810000 */
[--C-:B------:R-:W-:Y:S01]  /*5730*/  FFMA.FTZ R148, R6, UR10, -R76.reuse ;  /* 0x0000000a06947c23 */ /* 0x100fe2000801084c */
[--C-:B------:R-:W-:Y:S01]  /*5740*/  FFMA.FTZ R146, R21, UR10, -R76.reuse ;  /* 0x0000000a15927c23 */ /* 0x100fe2000801084c */
[--C-:B------:R-:W-:Y:S01]  /*5750*/  FFMA.FTZ R140, R5, UR10, -R76.reuse ;  /* 0x0000000a058c7c23 */ /* 0x100fe2000801084c */
[----:B------:R-:W-:Y:S01]  /*5760*/  FMNMX.FTZ R6, R8, R13, !PT ;  /* 0x0000000d08067209 */ /* 0x000fe20007810000 */
[--C-:B------:R-:W-:Y:S01]  /*5770*/  FFMA.FTZ R5, R29, UR10, -R76.reuse ;  /* 0x0000000a1d057c23 */ /* 0x100fe2000801084c */
[----:B------:R-:W1:Y:S01]  /*5780*/  MUFU.TANH R41, R41 ;  /* 0x0000002900297308 */ /* 0x000e620000002400 */
[----:B------:R-:W-:Y:S01]  /*5790*/  ISETP.GT.AND P3, PT, R42, 0x40, PT ;  /* 0x000000402a00780c */ /* 0x000fe20003f64270 */
[--C-:B------:R-:W-:Y:S01]  /*57a0*/  FFMA.FTZ R142, R31, UR10, -R76.reuse ;  /* 0x0000000a1f8e7c23 */ /* 0x100fe2000801084c */
[----:B------:R-:W-:Y:S01]  /*57b0*/  FMNMX.FTZ R81, R11, R6, !PT ;  /* 0x000000060b517209 */ /* 0x000fe20007810000 */
[--C-:B------:R-:W-:Y:S01]  /*57c0*/  FFMA.FTZ R136, R35, UR10, -R76.reuse ;  /* 0x0000000a23887c23 */ /* 0x100fe2000801084c */
[----:B--2---:R-:W-:Y:S01]  /*57d0*/  FSEL R39, R39, -INF , P4 ;  /* 0xff80000027277808 */ /* 0x004fe20002000000 */
[--C-:B------:R-:W-:Y:S01]  /*57e0*/  FFMA.FTZ R138, R46, UR10, -R76.reuse ;  /* 0x0000000a2e8a7c23 */ /* 0x100fe2000801084c */
[----:B------:R-:W-:Y:S01]  /*57f0*/  FMNMX.FTZ R6, R12, R81, !PT ;  /* 0x000000510c067209 */ /* 0x000fe20007810000 */
[----:B------:R-:W2:Y:S01]  /*5800*/  MUFU.TANH R61, R61 ;  /* 0x0000003d003d7308 */ /* 0x000ea20000002400 */
[----:B------:R-:W-:Y:S01]  /*5810*/  ISETP.GT.AND P4, PT, R42, 0x41, PT ;  /* 0x000000412a00780c */ /* 0x000fe20003f84270 */
[--C-:B------:R-:W-:Y:S01]  /*5820*/  FFMA.FTZ R79, R44, UR10, -R76.reuse ;  /* 0x0000000a2c4f7c23 */ /* 0x100fe2000801084c */
[----:B------:R-:W-:Y:S01]  /*5830*/  FMNMX.FTZ R21, R15, R6, !PT ;  /* 0x000000060f157209 */ /* 0x000fe20007810000 */
[--C-:B------:R-:W-:Y:S01]  /*5840*/  FFMA.FTZ R150, R9, UR10, -R76.reuse ;  /* 0x0000000a09967c23 */ /* 0x100fe2000801084c */
[----:B0-----:R-:W-:Y:S01]  /*5850*/  FSEL R40, R40, -INF , P3 ;  /* 0xff80000028287808 */ /* 0x001fe20001800000 */
        /* <DEDUP_REMOVED lines=9> */
[----:B------:R-:W-:Y:S01]  /*58f0*/  FMNMX.FTZ R81, R26, R81, !PT ;  /* 0x000000511a517209 */ /* 0x000fe20007810000 */
[----:B------:R-:W1:Y:S01]  /*5900*/  MUFU.TANH R65, R65 ;  /* 0x0000004100417308 */ /* 0x000e620000002400 */
[----:B------:R-:W-:Y:S01]  /*5910*/  ISETP.GT.AND P4, PT, R42, 0x49, PT ;  /* 0x000000492a00780c */ /* 0x000fe20003f84270 */
[--C-:B------:R-:W-:Y:S01]  /*5920*/  FFMA.FTZ R10, R52, UR10, -R76.reuse ;  /* 0x0000000a340a7c23 */ /* 0x100fe2000801084c */
[----:B------:R-:W-:Y:S01]  /*5930*/  FMNMX.FTZ R81, R28, R81, !PT ;  /* 0x000000511c517209 */ /* 0x000fe20007810000 */
[--C-:B------:R-:W-:Y:S01]  /*5940*/  FFMA.FTZ R14, R53, UR10, -R76.reuse ;  /* 0x0000000a350e7c23 */ /* 0x100fe2000801084c */
[----:B--2---:R-:W-:Y:S01]  /*5950*/  FSEL R61, R61, -INF , P3 ;  /* 0xff8000003d3d7808 */ /* 0x004fe20001800000 */
[----:B------:R-:W-:Y:S01]  /*5960*/  FFMA.FTZ R24, R55, UR10, -R76 ;  /* 0x0000000a37187c23 */ /* 0x000fe2000801084c */
[----:B------:R-:W-:Y:S01]  /*5970*/  FMNMX.FTZ R6, R30, R81, !PT ;  /* 0x000000511e067209 */ /* 0x000fe20007810000 */
[----:B------:R-:W-:-:S02]  /*5980*/  WARPGROUP.DEPBAR.LE gsb0, 0x0 ;  /* 0x00008000000079c5 */ /* 0x000fc40000010000 */
[----:B------:R-:W-:Y:S01]  /*5990*/  WARPGROUP.ARRIVE ;  /* 0x00000000000079c5 */ /* 0x000fe20000000000 */
[----:B------:R-:W-:Y:S01]  /*59a0*/  FMNMX.FTZ R29, R33, R6, !PT ;  /* 0x00000006211d7209 */ /* 0x000fe20007810000 */
[----:B------:R-:W2:Y:S01]  /*59b0*/  MUFU.TANH R66, R66 ;  /* 0x0000004200427308 */ /* 0x000ea20000002400 */
[----:B------:R-:W-:Y:S01]  /*59c0*/  ISETP.GT.AND P3, PT, R42, 0x50, PT ;  /* 0x000000502a00780c */ /* 0x000fe20003f64270 */
[--C-:B------:R-:W-:Y:S01]  /*59d0*/  FFMA.FTZ R132, R47, UR10, -R76.reuse ;  /* 0x0000000a2f847c23 */ /* 0x100fe2000801084c */
[----:B------:R-:W-:Y:S01]  /*59e0*/  FMNMX.FTZ R29, R34, R29, !PT ;  /* 0x0000001d221d7209 */ /* 0x000fe20007810000 */
[----:B------:R-:W-:Y:S01]  /*59f0*/  HGMMA.64x64x16.F32.BF16 R88, R128, gdesc[UR4].tnspB, R88, gsb0 ;  /* 0x40e0000480587df0 */ /* 0x000fe20008001858 */
[----:B0-----:R-:W-:Y:S01]  /*5a00*/  FSEL R64, R64, -INF , P4 ;  /* 0xff80000040407808 */ /* 0x001fe20002000000 */
[----:B------:R-:W-:Y:S01]  /*5a10*/  UIADD3 UR6, UR11, 0x300, URZ ;  /* 0x000003000b067890 */ /* 0x000fe2000fffe03f */
[----:B------:R-:W-:Y:S01]  /*5a20*/  FMNMX.FTZ R6, R36, R29, !PT ;  /* 0x0000001d24067209 */ /* 0x000fe20007810000 */
[----:B------:R-:W0:Y:S01]  /*5a30*/  MUFU.TANH R67, R67 ;  /* 0x0000004300437308 */ /* 0x000e220000002400 */
[----:B------:R-:W-:Y:S01]  /*5a40*/  ISETP.GT.AND P4, PT, R42, 0x51, PT ;  /* 0x000000512a00780c */ /* 0x000fe20003f84270 */
[----:B------:R-:W-:Y:S01]  /*5a50*/  UMOV UR7, 0x40000040 ;  /* 0x4000004000077882 */ /* 0x000fe20000000000 */
        /* <DEDUP_REMOVED lines=14> */
[C---:B------:R-:W-:Y:S01]  /*5b40*/  ISETP.GT.AND P4, PT, R42.reuse, 0x59, PT ;  /* 0x000000592a00780c */ /* 0x040fe20003f84270 */
        /* <DEDUP_REMOVED lines=8> */
[----:B------:R-:W-:Y:S01]  /*5bd0*/  FFMA.FTZ R60, R60, UR10, -R76 ;  /* 0x0000000a3c3c7c23 */ /* 0x000fe2000801084c */
[----:B------:R-:W-:-:S02]  /*5be0*/  FMNMX.FTZ R6, R64, R35, !PT ;  /* 0x0000002340067209 */ /* 0x000fc40007810000 */
[----:B-1----:R-:W-:Y:S02]  /*5bf0*/  FSEL R68, R68, -INF , P4 ;  /* 0xff80000044447808 */ /* 0x002fe40002000000 */
[----:B------:R-:W-:Y:S01]  /*5c00*/  FMNMX.FTZ R35, R65, R6, !PT ;  /* 0x0000000641237209 */ /* 0x000fe20007810000 */
[----:B------:R-:W1:Y:S01]  /*5c10*/  MUFU.TANH R71, R71 ;  /* 0x0000004700477308 */ /* 0x000e620000002400 */
[----:B------:R-:W-:Y:S02]  /*5c20*/  ISETP.GT.AND P4, PT, R42, 0x61, PT ;  /* 0x000000612a00780c */ /* 0x000fe40003f84270 */
[----:B------:R-:W-:Y:S01]  /*5c30*/  FMNMX.FTZ R6, R66, R35, !PT ;  /* 0x0000002342067209 */ /* 0x000fe20007810000 */
[----:B------:R-:W-:Y:S01]  /*5c40*/  FFMA.FTZ R35, R45, UR10, -R76 ;  /* 0x0000000a2d237c23 */ /* 0x000fe2000801084c */
[----:B--2---:R-:W-:Y:S02]  /*5c50*/  FSEL R69, R69, -INF , P3 ;  /* 0xff80000045457808 */ /* 0x004fe40001800000 */
[----:B------:R-:W-:Y:S01]  /*5c60*/  FMNMX.FTZ R43, R67, R6, !PT ;  /* 0x00000006432b7209 */ /* 0x000fe20007810000 */
[----:B------:R-:W2:Y:S01]  /*5c70*/  MUFU.TANH R72, R72 ;  /* 0x0000004800487308 */ /* 0x000ea20000002400 */
[----:B------:R-:W-:-:S02]  /*5c80*/  ISETP.GT.AND P3, PT, R42, 0x68, PT ;  /* 0x000000682a00780c */ /* 0x000fc40003f64270 */
[----:B------:R-:W-:Y:S02]  /*5c90*/  FMNMX.FTZ R6, R68, R43, !PT ;  /* 0x0000002b44067209 */ /* 0x000fe40007810000 */
[----:B0-----:R-:W-:Y:S02]  /*5ca0*/  FSEL R70, R70, -INF , P4 ;  /* 0xff80000046467808 */ /* 0x001fe40002000000 */
[----:B------:R-:W-:Y:S01]  /*5cb0*/  FMNMX.FTZ R43, R69, R6, !PT ;  /* 0x00000006452b7209 */ /* 0x000fe20007810000 */
[----:B------:R-:W0:Y:S01]  /*5cc0*/  MUFU.TANH R73, R73 ;  /* 0x0000004900497308 */ /* 0x000e220000002400 */
[----:B------:R-:W-:Y:S02]  /*5cd0*/  ISETP.GT.AND P4, PT, R42, 0x69, PT ;  /* 0x000000692a00780c */ /* 0x000fe40003f84270 */
[----:B-1----:R-:W-:Y:S02]  /*5ce0*/  FSEL R71, R71, -INF , P3 ;  /* 0xff80000047477808 */ /* 0x002fe40001800000 */
[----:B------:R-:W-:Y:S01]  /*5cf0*/  FMNMX.FTZ R6, R70, R43, !PT ;  /* 0x0000002b46067209 */ /* 0x000fe20007810000 */
[----:B------:R-:W-:Y:S01]  /*5d00*/  FFMA.FTZ R43, R48, UR10, -R76 ;  /* 0x0000000a302b7c23 */ /* 0x000fe2000801084c */
[----:B------:R-:W-:Y:S01]  /*5d10*/  ISETP.GT.AND P3, PT, R42, 0x70, PT ;  /* 0x000000702a00780c */ /* 0x000fe20003f64270 */
[----:B------:R-:W1:Y:S01]  /*5d20*/  MUFU.TANH R74, R74 ;  /* 0x0000004a004a7308 */ /* 0x000e620000002400 */
[----:B--2---:R-:W-:-:S02]  /*5d30*/  FSEL R72, R72, -INF , P4 ;  /* 0xff80000048487808 */ /* 0x004fc40002000000 */
[----:B------:R-:W-:Y:S02]  /*5d40*/  FMNMX.FTZ R45, R71, R6, !PT ;  /* 0x00000006472d7209 */ /* 0x000fe40007810000 */
[----:B------:R-:W-:Y:S02]  /*5d50*/  ISETP.GT.AND P4, PT, R42, 0x71, PT ;  /* 0x000000712a00780c */ /* 0x000fe40003f84270 */
[----:B------:R-:W-:Y:S01]  /*5d60*/  FMNMX.FTZ R6, R72, R45, !PT ;  /* 0x0000002d48067209 */ /* 0x000fe20007810000 */
[----:B------:R-:W2:Y:S01]  /*5d70*/  MUFU.TANH R75, R75 ;  /* 0x0000004b004b7308 */ /* 0x000ea20000002400 */
[----:B0-----:R-:W-:Y:S02]  /*5d80*/  FSEL R73, R73, -INF , P3 ;  /* 0xff80000049497808 */ /* 0x001fe40001800000 */
[----:B------:R-:W-:Y:S02]  /*5d90*/  ISETP.GT.AND P3, PT, R42, 0x78, PT ;  /* 0x000000782a00780c */ /* 0x000fe40003f64270 */
[----:B------:R-:W-:-:S02]  /*5da0*/  FMNMX.FTZ R45, R73, R6, !PT ;  /* 0x00000006492d7209 */ /* 0x000fc40007810000 */
[----:B------:R-:W-:Y:S01]  /*5db0*/  FSEL R46, R27, RZ, P2 ;  /* 0x000000ff1b2e7208 */ /* 0x000fe20001000000 */
[----:B------:R-:W0:Y:S01]  /*5dc0*/  MUFU.TANH R77, R77 ;  /* 0x0000004d004d7308 */ /* 0x000e220000002400 */
[----:B-1----:R-:W-:Y:S01]  /*5dd0*/  FSEL R74, R74, -INF , P4 ;  /* 0xff8000004a4a7808 */ /* 0x002fe20002000000 */
[----:B------:R-:W-:Y:S02]  /*5de0*/  WARPGROUP.DEPBAR.LE gsb0, 0x0 ;  /* 0x00008000000079c5 */ /* 0x000fe40000010000 */
[----:B------:R-:W-:Y:S01]  /*5df0*/  WARPGROUP.ARRIVE ;  /* 0x00000000000079c5 */ /* 0x000fe20000000000 */
[----:B------:R-:W-:Y:S01]  /*5e00*/  ISETP.GT.AND P4, PT, R42, 0x79, PT ;  /* 0x000000792a00780c */ /* 0x000fe20003f84270 */
[----:B------:R-:W-:Y:S01]  /*5e10*/  FADD.FTZ R46, -R46, R3 ;  /* 0x000000032e2e7221 */ /* 0x000fe20000010100 */
[----:B------:R-:W-:Y:S01]  /*5e20*/  FMNMX.FTZ R6, R74, R45, !PT ;  /* 0x0000002d4a067209 */ /* 0x000fe20007810000 */
[----:B------:R-:W-:Y:S01]  /*5e30*/  MUFU.EX2 R79, R79 ;  /* 0x0000004f004f7308 */ /* 0x000fe20000000800 */
[----:B--2---:R-:W-:Y:S01]  /*5e40*/  FSEL R75, R75, -INF , P3 ;  /* 0xff8000004b4b7808 */ /* 0x004fe20001800000 */
[----:B------:R-:W-:Y:S01]  /*5e50*/  HGMMA.64x64x16.F32.BF16 R88, R124, gdesc[UR4].tnspB, R88, gsb0 ;  /* 0x40e000047c587df0 */ /* 0x000fe20008001858 */
[----:B------:R-:W-:Y:S01]  /*5e60*/  UIADD3 UR6, UR11, 0x380, URZ ;  /* 0x000003800b067890 */ /* 0x000fe2000fffe03f */
[----:B------:R-:W-:Y:S01]  /*5e70*/  FMUL.FTZ R46, R46, UR10 ;  /* 0x0000000a2e2e7c20 */ /* 0x000fe20008410000 */
[----:B------:R-:W-:Y:S01]  /*5e80*/  FMNMX.FTZ R6, R75, R6, !PT ;  /* 0x000000064b067209 */ /* 0x000fe20007810000 */
[----:B------:R-:W-:Y:S01]  /*5e90*/  UMOV UR7, 0x40000040 ;  /* 0x4000004000077882 */ /* 0x000fe20000000000 */
[--C-:B------:R-:W-:Y:S01]  /*5ea0*/  FFMA.FTZ R45, R50, UR10, -R76.reuse ;  /* 0x0000000a322d7c23 */ /* 0x100fe2000801084c */
[----:B------:R-:W-:Y:S01]  /*5eb0*/  MUFU.EX2 R148, R148 ;  /* 0x0000009400947308 */ /* 0x000fe20000000800 */
[----:B0-----:R-:W-:Y:S01]  /*5ec0*/  FSEL R77, R77, -INF , P4 ;  /* 0xff8000004d4d7808 */ /* 0x001fe20002000000 */
[----:B------:R-:W-:-:S03]  /*5ed0*/  FFMA.FTZ R42, R62, UR10, -R76 ;  /* 0x0000000a3e2a7c23 */ /* 0x000fc6000801084c */
[----:B------:R-:W-:-:S03]  /*5ee0*/  FMNMX.FTZ R6, R77, R6, !PT ;  /* 0x000000064d067209 */ /* 0x000fc60007810000 */
[----:B------:R-:W0:Y:S02]  /*5ef0*/  MUFU.EX2 R46, R46 ;  /* 0x0000002e002e7308 */ /* 0x000e240000000800 */
[----:B------:R-:W1:Y:S06]  /*5f00*/  SHFL.BFLY PT, R81, R6, 0x2, 0x1f ;  /* 0x0c401f0006517f89 */ /* 0x000e6c00000e0000 */
[----:B------:R-:W2:Y:S08]  /*5f10*/  MUFU.EX2 R150, R150 ;  /* 0x0000009600967308 */ /* 0x000eb00000000800 */
[----:B------:R-:W3:Y:S08]  /*5f20*/  MUFU.EX2 R9, R9 ;  /* 0x0000000900097308 */ /* 0x000ef00000000800 */
[----:B------:R-:W4:Y:S01]  /*5f30*/  MUFU.EX2 R144, R144 ;  /* 0x0000009000907308 */ /* 0x000f220000000800 */
[----:B-1----:R-:W-:-:S05]  /*5f40*/  FMNMX.FTZ R81, R6, R81, !PT ;  /* 0x0000005106517209 */ /* 0x002fca0007810000 */
[----:B------:R-:W1:Y:S02]  /*5f50*/  SHFL.BFLY PT, R6, R81, 0x1, 0x1f ;  /* 0x0c201f0051067f89 */ /* 0x000e6400000e0000 */
[----:B------:R-:W5:Y:S08]  /*5f60*/  MUFU.EX2 R13, R13 ;  /* 0x0000000d000d7308 */ /* 0x000f700000000800 */
[----:B------:R-:W5:Y:S08]  /*5f70*/  MUFU.EX2 R146, R146 ;  /* 0x0000009200927308 */ /* 0x000f700000000800 */
[----:B------:R-:W5:Y:S01]  /*5f80*/  MUFU.EX2 R21, R21 ;  /* 0x0000001500157308 */ /* 0x000f620000000800 */
[----:B-1----:R-:W-:-:S07]  /*5f90*/  FMNMX.FTZ R6, R81, R6, !PT ;  /* 0x0000000651067209 */ /* 0x002fce0007810000 */
[----:B------:R-:W1:Y:S01]  /*5fa0*/  MUFU.EX2 R140, R140 ;  /* 0x0000008c008c7308 */ /* 0x000e620000000800 */
[C---:B------:R-:W-:Y:S01]  /*5fb0*/  FSETP.NEU.FTZ.AND P2, PT, R6.reuse, -INF , PT ;  /* 0xff8000000600780b */ /* 0x040fe20003f5d000 */
[----:B------:R-:W-:Y:S01]  /*5fc0*/  FMUL.FTZ R48, R6, UR10 ;  /* 0x0000000a06307c20 */ /* 0x000fe20008410000 */
[----:B------:R-:W-:Y:S02]  /*5fd0*/  WARPGROUP.DEPBAR.LE gsb0, 0x0 ;  /* 0x00008000000079c5 */ /* 0x000fe40000010000 */
[----:B------:R-:W-:Y:S02]  /*5fe0*/  WARPGROUP.ARRIVE ;  /* 0x00000000000079c5 */ /* 0x000fe40000000000 */
[----:B------:R-:W-:Y:S01]  /*5ff0*/  FSEL R48, R48, RZ, P2 ;  /* 0x000000ff30307208 */ /* 0x000fe20001000000 */
[----:B------:R-:W1:Y:S03]  /*6000*/  MUFU.EX2 R5, R5 ;  /* 0x0000000500057308 */ /* 0x000e660000000800 */
[----:B------:R-:W-:Y:S01]  /*6010*/  HGMMA.64x64x16.F32.BF16 R88, R120, gdesc[UR4].tnspB, R88, gsb0 ;  /* 0x40e0000478587df0 */ /* 0x000fe20008001858 */
[--C-:B------:R-:W-:Y:S01]  /*6020*/  FFMA.FTZ R149, R7, UR10, -R48.reuse ;  /* 0x0000000a07957c23 */ /* 0x100fe20008010830 */
[----:B0-----:R-:W-:Y:S01]  /*6030*/  FFMA.FTZ R7, R46, R2, R79 ;  /* 0x000000022e077223 */ /* 0x001fe2000001004f */
[----:B------:R-:W-:-:S02]  /*6040*/  FFMA.FTZ R151, R11, UR10, -R48 ;  /* 0x0000000a0b977c23 */ /* 0x000fc40008010830 */
[----:B------:R-:W0:Y:S01]  /*6050*/  MUFU.EX2 R142, R142 ;  /* 0x0000008e008e7308 */ /* 0x000e220000000800 */
[--C-:B------:R-:W-:Y:S01]  /*6060*/  FFMA.FTZ R145, R15, UR10, -R48.reuse ;  /* 0x0000000a0f917c23 */ /* 0x100fe20008010830 */
[----:B------:R-:W-:Y:S01]  /*6070*/  FADD.FTZ R7, R148, R7 ;  /* 0x0000000794077221 */ /* 0x000fe20000010000 */
[----:B------:R-:W-:Y:S02]  /*6080*/  IMAD.U32 R15, RZ, RZ, UR37 ;  /* 0x00000025ff0f7e24 */ /* 0x000fe4000f8e00ff */
[--C-:B------:R-:W-:Y:S01]  /*6090*/  FFMA.FTZ R8, R8, UR10, -R48.reuse ;  /* 0x0000000a08087c23 */ /* 0x100fe20008010830 */
[----:B------:R-:W-:Y:S01]  /*60a0*/  FFMA.FTZ R12, R12, UR10, -R48 ;  /* 0x0000000a0c0c7c23 */ /* 0x000fe20008010830 */
[----:B--2---:R-:W-:Y:S01]  /*60b0*/  FADD.FTZ R2, R150, R7 ;  /* 0x0000000796027221 */ /* 0x004fe20000010000 */
[----:B------:R-:W-:Y:S01]  /*60c0*/  FSEL R7, R6, RZ, P2 ;  /* 0x000000ff06077208 */ /* 0x000fe20001000000 */
[----:B------:R2:W0:Y:S01]  /*60d0*/  MUFU.EX2 R29, R32 ;  /* 0x00000020001d7308 */ /* 0x0004220000000800 */
[----:B------:R-:W-:Y:S01]  /*60e0*/  @!P1 LEA R15, R15, UR41, 0x3 ;  /* 0x000000290f0f9c11 */ /* 0x000fe2000f8e18ff */
[----:B---3--:R-:W-:Y:S01]  /*60f0*/  FADD.FTZ R11, R9, R2 ;  /* 0x00000002090b7221 */ /* 0x008fe20000010000 */
[----:B------:R-:W-:Y:S01]  /*6100*/  ISETP.GE.U32.AND P2, PT, R85, 0x180, PT ;  /* 0x000001805500780c */ /* 0x000fe20003f46070 */
[----:B------:R-:W-:Y:S01]  /*6110*/  FADD.FTZ R7, -R7, R4 ;  /* 0x0000000407077221 */ /* 0x000fe20000010100 */
[--C-:B------:R-:W-:Y:S01]  /*6120*/  FFMA.FTZ R20, R20, UR10, -R48.reuse ;  /* 0x0000000a14147c23 */ /* 0x100fe20008010830 */
[----:B----4-:R-:W-:Y:S01]  /*6130*/  FADD.FTZ R2, R144, R11 ;  /* 0x0000000b90027221 */ /* 0x010fe20000010000 */
[--C-:B------:R-:W-:Y:S01]  /*6140*/  FFMA.FTZ R147, R25, UR10, -R48.reuse ;  /* 0x0000000a19937c23 */ /* 0x100fe20008010830 */
[----:B------:R-:W-:Y:S01]  /*6150*/  MUFU.EX2 R149, R149 ;  /* 0x0000009500957308 */ /* 0x000fe20000000800 */
[----:B------:R-:W-:Y:S01]  /*6160*/  FFMA.FTZ R26, R26, UR10, -R48 ;  /* 0x0000000a1a1a7c23 */ /* 0x000fe20008010830 */
[----:B-----5:R-:W-:Y:S01]  /*6170*/  FADD.FTZ R11, R13, R2 ;  /* 0x000000020d0b7221 */ /* 0x020fe20000010000 */
[----:B------:R-:W-:-:S02]  /*6180*/  VIADD R2, R23, 0x9 ;  /* 0x0000000917027836 */ /* 0x000fc40000000000 */
[--C-:B------:R-:W-:Y:S01]  /*6190*/  FFMA.FTZ R141, R28, UR10, -R48.reuse ;  /* 0x0000000a1c8d7c23 */ /* 0x100fe20008010830 */
[--C-:B------:R-:W-:Y:S01]  /*61a0*/  FFMA.FTZ R28, R30, UR10, -R48.reuse ;  /* 0x0000000a1e1c7c23 */ /* 0x100fe20008010830 */
[----:B------:R-:W-:Y:S01]  /*61b0*/  FADD.FTZ R4, R146, R11 ;  /* 0x0000000b92047221 */ /* 0x000fe20000010000 */
[----:B------:R-:W-:Y:S01]  /*61c0*/  FFMA.FTZ R143, R33, UR10, -R48 ;  /* 0x0000000a218f7c23 */ /* 0x000fe20008010830 */
[----:B------:R-:W3:Y:S01]  /*61d0*/  MUFU.EX2 R136, R136 ;  /* 0x0000008800887308 */ /* 0x000ee20000000800 */
[----:B------:R-:W-:Y:S01]  /*61e0*/  SEL R2, R2, 0x9, !P2 ;  /* 0x0000000902027807 */ /* 0x000fe20005000000 */
[----:B------:R-:W-:Y:S01]  /*61f0*/  FADD.FTZ R11, R21, R4 ;  /* 0x00000004150b7221 */ /* 0x000fe20000010000 */
[----:B------:R-:W-:Y:S01]  /*6200*/  FMUL.FTZ R4, R7, UR10 ;  /* 0x0000000a07047c20 */ /* 0x000fe20008410000 */
[----:B------:R-:W-:Y:S02]  /*6210*/  @!P1 VIADD R7, R15, 0x16840 ;  /* 0x000168400f079836 */ /* 0x000fe40000000000 */
[--C-:B------:R-:W-:Y:S01]  /*6220*/  FFMA.FTZ R30, R34, UR10, -R48.reuse ;  /* 0x0000000a221e7c23 */ /* 0x100fe20008010830 */
[----:B-1----:R-:W-:Y:S01]  /*6230*/  FADD.FTZ R50, R140, R11 ;  /* 0x0000000b8c327221 */ /* 0x002fe20000010000 */
[----:B------:R-:W-:Y:S01]  /*6240*/  FFMA.FTZ R137, R36, UR10, -R48 ;  /* 0x0000000a24897c23 */ /* 0x000fe20008010830 */
[----:B------:R-:W-:Y:S01]  /*6250*/  MUFU.EX2 R8, R8 ;  /* 0x0000000800087308 */ /* 0x000fe20000000800 */
[----:B------:R-:W-:Y:S01]  /*6260*/  @!P1 PRMT R7, RZ, 0x654, R7 ;  /* 0x00000654ff079816 */ /* 0x000fe20000000007 */
[----:B------:R-:W-:Y:S01]  /*6270*/  FADD.FTZ R11, R5, R50 ;  /* 0x00000032050b7221 */ /* 0x000fe20000010000 */
[--C-:B------:R-:W-:Y:S01]  /*6280*/  FFMA.FTZ R34, R37, UR10, -R48.reuse ;  /* 0x0000000a25227c23 */ /* 0x100fe20008010830 */
[----:B------:R-:W-:Y:S01]  /*6290*/  FFMA.FTZ R139, R38, UR10, -R48 ;  /* 0x0000000a268b7c23 */ /* 0x000fe20008010830 */
[----:B--2---:R-:W-:Y:S01]  /*62a0*/  FFMA.FTZ R32, R57, UR10, -R76 ;  /* 0x0000000a39207c23 */ /* 0x004fe2000801084c */
[----:B0-----:R-:W-:Y:S01]  /*62b0*/  FADD.FTZ R50, R142, R11 ;  /* 0x0000000b8e327221 */ /* 0x001fe20000010000 */
[--C-:B------:R-:W-:Y:S01]  /*62c0*/  FFMA.FTZ R36, R39, UR10, -R48.reuse ;  /* 0x0000000a27247c23 */ /* 0x100fe20008010830 */
[----:B------:R-:W-:Y:S01]  /*62d0*/  MUFU.EX2 R4, R4 ;  /* 0x0000000400047308 */ /* 0x000fe20000000800 */
[----:B------:R-:W-:Y:S01]  /*62e0*/  FFMA.FTZ R133, R40, UR10, -R48 ;  /* 0x0000000a28857c23 */ /* 0x000fe20008010830 */
[----:B------:R-:W-:Y:S01]  /*62f0*/  FADD.FTZ R11, R29, R50 ;  /* 0x000000321d0b7221 */ /* 0x000fe20000010000 */
[--C-:B------:R-:W-:Y:S01]  /*6300*/  FFMA.FTZ R38, R41, UR10, -R48.reuse ;  /* 0x0000000a29267c23 */ /* 0x100fe20008010830 */
[----:B------:R-:W-:Y:S01]  /*6310*/  F2FP.BF16.F32.PACK_AB R150, R9, R150 ;  /* 0x000000960996723e */ /* 0x000fe200000010ff */
[--C-:B------:R-:W-:Y:S01]  /*6320*/  FFMA.FTZ R135, R61, UR10, -R48.reuse ;  /* 0x0000000a3d877c23 */ /* 0x100fe20008010830 */
[----:B---3--:R-:W-:Y:S01]  /*6330*/  FADD.FTZ R50, R136, R11 ;  /* 0x0000000b88327221 */ /* 0x008fe20000010000 */
[--C-:B------:R-:W-:Y:S01]  /*6340*/  FFMA.FTZ R40, R64, UR10, -R48.reuse ;  /* 0x0000000a40287c23 */ /* 0x100fe20008010830 */
[----:B------:R-:W0:Y:S01]  /*6350*/  MUFU.EX2 R31, R31 ;  /* 0x0000001f001f7308 */ /* 0x000e220000000800 */
[----:B------:R-:W-:Y:S01]  /*6360*/  F2FP.BF16.F32.PACK_AB R140, R5, R140 ;  /* 0x0000008c058c723e */ /* 0x000fe200000010ff */
        /* <DEDUP_REMOVED lines=11> */
[----:B------:R-:W-:Y:S01]  /*6420*/  MOV R15, UR24 ;  /* 0x00000018000f7c02 */ /* 0x000fe20008000f00 */
[----:B------:R-:W-:Y:S01]  /*6430*/  UMOV UR24, UR37 ;  /* 0x0000002500187c82 */ /* 0x000fe20008000000 */
[----:B------:R-:W-:Y:S01]  /*6440*/  PLOP3.LUT P2, PT, PT, PT, UP0, 0x80, 0x0 ;  /* 0x000000000000781c */ /* 0x000fe20003f4f008 */
[----:B------:R-:W1:Y:S01]  /*6450*/  MUFU.EX2 R138, R138 ;  /* 0x0000008a008a7308 */ /* 0x000e620000000800 */
[----:B0-----:R-:W-:Y:S01]  /*6460*/  FADD.FTZ R11, R31, R50 ;  /* 0x000000321f0b7221 */ /* 0x001fe20000010000 */
[----:B------:R-:W-:-:S02]  /*6470*/  @!P1 LEA R15, R15, UR41, 0x3 ;  /* 0x000000290f0f9c11 */ /* 0x000fc4000f8e18ff */
[----:B------:R-:W-:Y:S02]  /*6480*/  F2FP.BF16.F32.PACK_AB R148, R148, R79 ;  /* 0x0000004f9494723e */ /* 0x000fe400000010ff */
[----:B------:R-:W-:Y:S01]  /*6490*/  F2FP.BF16.F32.PACK_AB R144, R13, R144 ;  /* 0x000000900d90723e */ /* 0x000fe200000010ff */
[----:B------:R-:W-:Y:S01]  /*64a0*/  @!P1 VIADD R15, R15, 0x16860 ;  /* 0x000168600f0f9836 */ /* 0x000fe20000000000 */
[----:B------:R-:W-:Y:S01]  /*64b0*/  MUFU.EX2 R12, R12 ;  /* 0x0000000c000c7308 */ /* 0x000fe20000000800 */
[----:B------:R-:W-:Y:S01]  /*64c0*/  F2FP.BF16.F32.PACK_AB R146, R21, R146 ;  /* 0x000000921592723e */ /* 0x000fe200000010ff */
[----:B------:R-:W-:Y:S02]  /*64d0*/  WARPGROUP.DEPBAR.LE gsb0, 0x0 ;  /* 0x00008000000079c5 */ /* 0x000fe40000010000 */
[----:B------:R0:W-:Y:S06]  /*64e0*/  BAR.ARV R2, 0x100 ;  /* 0x000400020000751d */ /* 0x0001ec0000002000 */
[----:B------:R-:W2:Y:S01]  /*64f0*/  MUFU.EX2 R35, R35 ;  /* 0x0000002300237308 */ /* 0x000ea20000000800 */
[----:B------:R3:W-:Y:S01]  /*6500*/  @!P1 SYNCS.ARRIVE.TRANS64.RED.A1T0 RZ, [R7+URZ], RZ ;  /* 0x000000ff07ff99a7 */ /* 0x0007e2000810043f */
[----:B-1----:R-:W-:Y:S01]  /*6510*/  FADD.FTZ R50, R138, R11 ;  /* 0x0000000b8a327221 */ /* 0x002fe20000010000 */
[----:B------:R-:W-:Y:S01]  /*6520*/  @!P1 PRMT R15, RZ, 0x654, R15 ;  /* 0x00000654ff0f9816 */ /* 0x000fe2000000000f */
[-C--:B------:R-:W-:Y:S01]  /*6530*/  FMUL.FTZ R90, R90, R4.reuse ;  /* 0x000000045a5a7220 */ /* 0x080fe20000410000 */
[-C--:B------:R-:W-:Y:S01]  /*6540*/  FMUL.FTZ R91, R91, R4.reuse ;  /* 0x000000045b5b7220 */ /* 0x080fe20000410000 */
[-C--:B------:R-:W-:Y:S01]  /*6550*/  FMUL.FTZ R94, R94, R4.reuse ;  /* 0x000000045e5e7220 */ /* 0x080fe20000410000 */
[----:B------:R-:W-:Y:S01]  /*6560*/  FMUL.FTZ R95, R95, R4 ;  /* 0x000000045f5f7220 */ /* 0x000fe20000410000 */
[----:B------:R-:W1:Y:S01]  /*6570*/  MUFU.EX2 R145, R145 ;  /* 0x0000009100917308 */ /* 0x000e620000000800 */
[----:B---3--:R-:W-:Y:S01]  /*6580*/  FFMA.FTZ R7, R4, R0, R149 ;  /* 0x0000000004077223 */ /* 0x008fe20000010095 */
[----:B------:R-:W-:Y:S01]  /*6590*/  FFMA.FTZ R0, R66, UR10, -R48 ;  /* 0x0000000a42007c23 */ /* 0x000fe20008010830 */
[----:B------:R3:W-:Y:S01]  /*65a0*/  @!P1 SYNCS.ARRIVE.TRANS64.RED.A1T0 RZ, [R15+URZ], RZ ;  /* 0x000000ff0fff99a7 */ /* 0x0007e2000810043f */
[-C--:B------:R-:W-:Y:S01]  /*65b0*/  FMUL.FTZ R98, R98, R4.reuse ;  /* 0x0000000462627220 */ /* 0x080fe20000410000 */
[----:B0-----:R-:W-:Y:S01]  /*65c0*/  FADD.FTZ R2, R8, R7 ;  /* 0x0000000708027221 */ /* 0x001fe20000010000 */
[-C--:B------:R-:W-:Y:S01]  /*65d0*/  FMUL.FTZ R99, R99, R4.reuse ;  /* 0x0000000463637220 */ /* 0x080fe20000410000 */
[-C--:B------:R-:W-:Y:S01]  /*65e0*/  FMUL.FTZ R102, R102, R4.reuse ;  /* 0x0000000466667220 */ /* 0x080fe20000410000 */
[----:B------:R-:W0:Y:S01]  /*65f0*/  MUFU.EX2 R132, R132 ;  /* 0x0000008400847308 */ /* 0x000e220000000800 */
[----:B------:R-:W-:Y:S01]  /*6600*/  FADD.FTZ R7, R151, R2 ;  /* 0x0000000297077221 */ /* 0x000fe20000010000 */
[----:B--2---:R-:W-:Y:S01]  /*6610*/  FADD.FTZ R11, R35, R50 ;  /* 0x00000032230b7221 */ /* 0x004fe20000010000 */
[----:B------:R-:W-:Y:S01]  /*6620*/  FFMA.FTZ R50, R68, UR10, -R48 ;  /* 0x0000000a44327c23 */ /* 0x000fe20008010830 */
[-C--:B------:R-:W-:Y:S01]  /*6630*/  FMUL.FTZ R103, R103, R4.reuse ;  /* 0x0000000467677220 */ /* 0x080fe20000410000 */
[----:B------:R-:W-:Y:S01]  /*6640*/  FADD.FTZ R2, R12, R7 ;  /* 0x000000070c027221 */ /* 0x000fe20000010000 */
        /* <DEDUP_REMOVED lines=11> */
[----:B0-----:R-:W-:Y:S01]  /*6700*/  FADD.FTZ R52, R132, R11 ;  /* 0x0000000b84347221 */ /* 0x001fe20000010000 */
[----:B------:R-:W-:Y:S01]  /*6710*/  F2FP.BF16.F32.PACK_AB R142, R29, R142 ;  /* 0x0000008e1d8e723e */ /* 0x000fe200000010ff */
[----:B------:R-:W-:Y:S01]  /*6720*/  FMUL.FTZ R88, R88, R46 ;  /* 0x0000002e58587220 */ /* 0x000fe20000410000 */
[----:B------:R-:W-:Y:S01]  /*6730*/  F2FP.BF16.F32.PACK_AB R136, R31, R136 ;  /* 0x000000881f88723e */ /* 0x000fe200000010ff */
[----:B------:R-:W-:Y:S01]  /*6740*/  FMUL.FTZ R89, R89, R46 ;  /* 0x0000002e59597220 */ /* 0x000fe20000410000 */
[----:B------:R-:W-:Y:S01]  /*6750*/  F2FP.BF16.F32.PACK_AB R138, R35, R138 ;  /* 0x0000008a238a723e */ /* 0x000fe200000010ff */
        /* <DEDUP_REMOVED lines=20> */
[----:B------:R-:W-:Y:S01]  /*68a0*/  FMUL.FTZ R117, R117, R46 ;  /* 0x0000002e75757220 */ /* 0x000fe20000410000 */
[----:B------:R-:W-:Y:S01]  /*68b0*/  F2FP.BF16.F32.PACK_AB R149, R8, R149 ;  /* 0x000000950895723e */ /* 0x000fe200000010ff */
[----:B------:R-:W-:Y:S01]  /*68c0*/  IMAD.MOV.U32 R4, RZ, RZ, R6 ;  /* 0x000000ffff047224 */ /* 0x000fe200078e0006 */
[----:B------:R-:W-:-:S02]  /*68d0*/  F2FP.BF16.F32.PACK_AB R151, R12, R151 ;  /* 0x000000970c97723e */ /* 0x000fc400000010ff */
[----:B------:R-:W0:Y:S01]  /*68e0*/  MUFU.EX2 R45, R45 ;  /* 0x0000002d002d7308 */ /* 0x000e220000000800 */
[----:B--2---:R-:W-:Y:S01]  /*68f0*/  FADD.FTZ R52, R134, R11 ;  /* 0x0000000b86347221 */ /* 0x004fe20000010000 */
[----:B------:R-:W-:-:S06]  /*6900*/  F2FP.BF16.F32.PACK_AB R145, R20, R145 ;  /* 0x000000911491723e */ /* 0x000fcc00000010ff */
        /* <DEDUP_REMOVED lines=95> */
[----:B---3--:R-:W-:Y:S06]  /*6f00*/  @P2 BRA `(.L_x_12181) ;  /* 0xffffffd000a82947 */ /* 0x008fec000383ffff */
.L_x_12172:
[----:B------:R-:W-:-:S13]  /*6f10*/  ISETP.LE.AND P2, PT, RZ, UR25, PT ;  /* 0x00000019ff007c0c */ /* 0x000fda000bf43270 */
[----:B------:R-:W-:Y:S05]  /*6f20*/  @!P2 BRA `(.L_x_12182) ;  /* 0x000000240038a947 */ /* 0x000fea0003800000 */
[----:B------:R-:W-:Y:S01]  /*6f30*/  IMAD.MOV.U32 R3, RZ, RZ, R6 ;  /* 0x000000ffff037224 */ /* 0x000fe200078e0006 */
[----:B------:R-:W-:Y:S01]  /*6f40*/  UMOV UR24, UR40 ;  /* 0x0000002800187c82 */ /* 0x000fe20008000000 */
[----:B------:R-:W-:Y:S01]  /*6f50*/  IMAD.MOV.U32 R4, RZ, RZ, R27 ;  /* 0x000000ffff047224 */ /* 0x000fe200078e001b */
[----:B------:R-:W-:Y:S01]  /*6f60*/  UMOV UR21, UR37 ;  /* 0x0000002500157c82 */ /* 0x000fe20008000000 */
[----:B------:R-:W-:Y:S01]  /*6f70*/  ULDC UR22, c[0x0][0x9d8] ;  /* 0x0002760000167ab9 */ /* 0x000fe20000000800 */
[----:B------:R-:W-:-:S05]  /*6f80*/  ULDC UR23, c[0x0][0x988] ;  /* 0x0002620000177ab9 */ /* 0x000fca0000000800 */
.L_x_12191:
        /* <DEDUP_REMOVED lines=9> */
.L_x_12184:
[----:B------:R-:W-:Y:S01]  /*7020*/  ULEA UR6, UR37, UR41, 0x3 ;  /* 0x0000002925067291 */ /* 0x000fe2000f8e183f */
[----:B------:R-:W-:-:S05]  /*7030*/  IMAD.U32 R5, RZ, RZ, UR40 ;  /* 0x00000028ff057e24 */ /* 0x000fca000f8e00ff */
[----:B------:R-:W-:-:S04]  /*7040*/  SHF.L.U32 R5, R5, 0x1f, RZ ;  /* 0x0000001f05057819 */ /* 0x000fc800000006ff */
[----:B------:R0:W1:Y:S01]  /*7050*/  SYNCS.PHASECHK.TRANS64.TRYWAIT P2, [UR6+0x16830], R5 ;  /* 0x01683005ff0075a7 */ /* 0x0000620008040146 */
[----:B------:R-:W-:Y:S05]  /*7060*/  @!P0 BRA `(.L_x_12185) ;  /* 0x0000000000048947 */ /* 0x000fea0003800000 */
[----:B------:R-:W-:Y:S01]  /*7070*/  BPT.TRAP 0x1 ;  /* 0x000000040000795c */ /* 0x000fe20000300000 */
.L_x_12185:
[----:B-1----:R-:W-:Y:S05]  /*7080*/  @P2 BRA `(.L_x_12183) ;  /* 0x0000000000082947 */ /* 0x002fea0003800000 */
[----:B------:R-:W1:Y:S02]  /*7090*/  SYNCS.PHASECHK.TRANS64.TRYWAIT P2, [UR6+0x16830], R5 ;  /* 0x01683005ff0075a7 */ /* 0x000e640008040146 */
[----:B-1----:R-:W-:Y:S05]  /*70a0*/  @!P2 BRA `(.L_x_12186) ;  /* 0x000000880050a947 */ /* 0x002fea0003800000 */
.L_x_12183:
        /* <DEDUP_REMOVED lines=25> */
.L_x_12188:
[----:B------:R-:W-:Y:S01]  /*7240*/  ULEA UR6, UR21, UR41, 0x3 ;  /* 0x0000002915067291 */ /* 0x000fe2000f8e183f */
[----:B------:R-:W-:-:S04]  /*7250*/  MOV R5, UR24 ;  /* 0x0000001800057c02 */ /* 0x000fc80008000f00 */
[----:B------:R-:W-:-:S04]  /*7260*/  SHF.L.U32 R5, R5, 0x1f, RZ ;  /* 0x0000001f05057819 */ /* 0x000fc800000006ff */
[----:B------:R0:W1:Y:S01]  /*7270*/  SYNCS.PHASECHK.TRANS64.TRYWAIT P2, [UR6+0x16850], R5 ;  /* 0x01685005ff0075a7 */ /* 0x0000620008040146 */
[----:B------:R-:W-:Y:S05]  /*7280*/  @!P0 BRA `(.L_x_12189) ;  /* 0x0000000000048947 */ /* 0x000fea0003800000 */
[----:B------:R-:W-:Y:S01]  /*7290*/  BPT.TRAP 0x1 ;  /* 0x000000040000795c */ /* 0x000fe20000300000 */
.L_x_12189:
[----:B-1----:R-:W-:Y:S05]  /*72a0*/  @P2 BRA `(.L_x_12187) ;  /* 0x0000000000082947 */ /* 0x002fea0003800000 */
[----:B------:R-:W1:Y:S02]  /*72b0*/  SYNCS.PHASECHK.TRANS64.TRYWAIT P2, [UR6+0x16850], R5 ;  /* 0x01685005ff0075a7 */ /* 0x000e640008040146 */
[----:B-1----:R-:W-:Y:S05]  /*72c0*/  @!P2 BRA `(.L_x_12190) ;  /* 0x0000008400e0a947 */ /* 0x002fea0003800000 */
.L_x_12187:
        /* <DEDUP_REMOVED lines=76> */
[----:B------:R-:W-:Y:S01]  /*7790*/  UMOV UR10, UR23 ;  /* 0x00000017000a7c82 */ /* 0x000fe20008000000 */
[----:B------:R-:W-:Y:S01]  /*77a0*/  FMUL.FTZ R63, R63, UR22 ;  /* 0x000000163f3f7c20 */ /* 0x000fe20008410000 */
[----:B------:R-:W-:Y:S01]  /*77b0*/  FMUL.FTZ R68, R74, UR22 ;  /* 0x000000164a447c20 */ /* 0x000fe20008410000 */
[----:B------:R-:W-:Y:S01]  /*77c0*/  FMUL.FTZ R74, R83, UR22 ;  /* 0x00000016534a7c20 */ /* 0x000fe20008410000 */
[----:B------:R-:W-:Y:S01]  /*77d0*/  FMUL.FTZ R76, R87, UR22 ;  /* 0x00000016574c7c20 */ /* 0x000fe20008410000 */
[----:B------:R-:W0:Y:S01]  /*77e0*/  MUFU.TANH R29, R29 ;  /* 0x0000001d001d7308 */ /* 0x000e220000002400 */
[----:B-1----:R-:W-:Y:S01]  /*77f0*/  FMNMX.FTZ R27, R24, R27, !PT ;  /* 0x0000001b181b7209 */ /* 0x002fe20007810000 */
[----:B------:R-:W1:Y:S01]  /*7800*/  S2R R80, SR_TID.X ;  /* 0x0000000000507919 */ /* 0x000e620000002100 */
[----:B------:R-:W-:-:S05]  /*7810*/  UMOV UR24, UR40 ;  /* 0x0000002800187c82 */ /* 0x000fca0008000000 */
        /* <DEDUP_REMOVED lines=10> */
[----:B------:R-:W-:-:S04]  /*78c0*/  UMOV UR7, 0x40000040 ;  /* 0x4000004000077882 */ /* 0x000fc80000000000 */
[----:B------:R-:W3:Y:S01]  /*78d0*/  MUFU.TANH R37, R37 ;  /* 0x0000002500257308 */ /* 0x000ee20000002400 */
[----:B--2---:R-:W-:Y:S01]  /*78e0*/  FMNMX.FTZ R27, R33, R56, !PT ;  /* 0x00000038211b7209 */ /* 0x004fe20007810000 */
[----:B------:R-:W-:Y:S01]  /*78f0*/  FMUL.FTZ R56, R73, UR22 ;  /* 0x0000001649387c20 */ /* 0x000fe20008410000 */
[----:B------:R-:W-:Y:S01]  /*7900*/  FMUL.FTZ R73, R82, UR22 ;  /* 0x0000001652497c20 */ /* 0x000fe20008410000 */
[----:B-1----:R-:W-:-:S04]  /*7910*/  ISETP.GE.U32.AND P2, PT, R80, 0x180, PT ;  /* 0x000001805000780c */ /* 0x002fc80003f46070 */
[----:B------:R-:W1:Y:S01]  /*7920*/  MUFU.TANH R40, R40 ;  /* 0x0000002800287308 */ /* 0x000e620000002400 */
[----:B0-----:R-:W-:-:S07]  /*7930*/  FMNMX.FTZ R58, R36, R27, !PT ;  /* 0x0000001b243a7209 */ /* 0x001fce0007810000 */
[----:B------:R-:W0:Y:S01]  /*7940*/  MUFU.TANH R41, R41 ;  /* 0x0000002900297308 */ /* 0x000e220000002400 */
[----:B---3--:R-:W-:-:S07]  /*7950*/  FMNMX.FTZ R27, R37, R58, !PT ;  /* 0x0000003a251b7209 */ /* 0x008fce0007810000 */
        /* <DEDUP_REMOVED lines=13> */
[----:B------:R-:W-:Y:S02]  /*7a30*/  WARPGROUP.DEPBAR.LE gsb0, 0x0 ;  /* 0x00008000000079c5 */ /* 0x000fe40000010000 */
[----:B------:R-:W-:-:S04]  /*7a40*/  WARPGROUP.ARRIVE ;  /* 0x00000000000079c5 */ /* 0x000fc80000000000 */
[----:B------:R-:W2:Y:S01]  /*7a50*/  MUFU.TANH R53, R53 ;  /* 0x0000003500357308 */ /* 0x000ea20000002400 */
[----:B-1----:R-:W-:Y:S01]  /*7a60*/  FMNMX.FTZ R27, R51, R60, !PT ;  /* 0x0000003c331b7209 */ /* 0x002fe20007810000 */
[----:B------:R-:W-:Y:S01]  /*7a70*/  FMUL.FTZ R60, R81, UR22 ;  /* 0x00000016513c7c20 */ /* 0x000fe20008410000 */
[----:B------:R-:W-:Y:S01]  /*7a80*/  HGMMA.64x64x16.F32.BF16 R88, R140, gdesc[UR4].tnspB, R88, gsb0 ;  /* 0x40e000048c587df0 */ /* 0x000fe20008001858 */
[----:B------:R-:W-:Y:S01]  /*7a90*/  UIADD3 UR6, UR11, 0x180, URZ ;  /* 0x000001800b067890 */ /* 0x000fe2000fffe03f */
[----:B0-----:R-:W-:Y:S01]  /*7aa0*/  FMNMX.FTZ R62, R52, R27, !PT ;  /* 0x0000001b343e7209 */ /* 0x001fe20007810000 */
[----:B------:R-:W-:Y:S02]  /*7ab0*/  UMOV UR7, 0x40000040 ;  /* 0x4000004000077882 */ /* 0x000fe40000000000 */
[----:B------:R-:W0:Y:S08]  /*7ac0*/  MUFU.TANH R54, R54 ;  /* 0x0000003600367308 */ /* 0x000e300000002400 */
        /* <DEDUP_REMOVED lines=21> */
[----:B------:R-:W-:Y:S01]  /*7c20*/  WARPGROUP.ARRIVE ;  /* 0x00000000000079c5 */ /* 0x000fe20000000000 */
[----:B------:R-:W-:Y:S01]  /*7c30*/  FMUL.FTZ R66, R70, UR22 ;  /* 0x0000001646427c20 */ /* 0x000fe20008410000 */
[----:B------:R-:W-:Y:S01]  /*7c40*/  FMUL.FTZ R70, R75, UR22 ;  /* 0x000000164b467c20 */ /* 0x000fe20008410000 */
[----:B------:R-:W-:Y:S01]  /*7c50*/  FMUL.FTZ R75, R86, UR22 ;  /* 0x00000016564b7c20 */ /* 0x000fe20008410000 */
        /* <DEDUP_REMOVED lines=17> */
[C---:B------:R-:W-:Y:S01]  /*7d70*/  FADD.FTZ R4, -R27.reuse, R4 ;  /* 0x000000041b047221 */ /* 0x040fe20000010100 */
[----:B------:R-:W-:Y:S01]  /*7d80*/  FMUL.FTZ R77, R27, UR10 ;  /* 0x0000000a1b4d7c20 */ /* 0x000fe20008410000 */
[----:B------:R-:W0:Y:S02]  /*7d90*/  MUFU.TANH R31, R31 ;  /* 0x0000001f001f7308 */ /* 0x000e240000002400 */
[----:B------:R-:W-:Y:S01]  /*7da0*/  FMUL.FTZ R69, R4, UR10 ;  /* 0x0000000a04457c20 */ /* 0x000fe20008410000 */
        /* <DEDUP_REMOVED lines=38> */
[----:B0-----:R-:W-:Y:S01]  /*8010*/  FMNMX.FTZ R21, R31, R4, !PT ;  /* 0x000000041f157209 */ /* 0x001fe20007810000 */
[----:B------:R-:W0:Y:S01]  /*8020*/  MUFU.TANH R42, R42 ;  /* 0x0000002a002a7308 */ /* 0x000e220000002400 */
[--C-:B------:R-:W-:Y:S01]  /*8030*/  FFMA.FTZ R57, R60, UR10, -R77.reuse ;  /* 0x0000000a3c397c23 */ /* 0x100fe2000801084d */
[--C-:B------:R-:W-:Y:S01]  /*8040*/  FFMA.FTZ R32, R61, UR10, -R77.reuse ;  /* 0x0000000a3d207c23 */ /* 0x100fe2000801084d */
[----:B-1----:R-:W-:Y:S01]  /*8050*/  FMNMX.FTZ R4, R34, R21, !PT ;  /* 0x0000001522047209 */ /* 0x002fe20007810000 */
[----:B------:R-:W-:-:S03]  /*8060*/  FFMA.FTZ R62, R62, UR10, -R77 ;  /* 0x0000000a3e3e7c23 */ /* 0x000fc6000801084d */
[----:B---3--:R-:W-:Y:S01]  /*8070*/  FMNMX.FTZ R29, R35, R4, !PT ;  /* 0x00000004231d7209 */ /* 0x008fe20007810000 */
[----:B------:R-:W1:Y:S03]  /*8080*/  MUFU.TANH R43, R43 ;  /* 0x0000002b002b7308 */ /* 0x000e660000002400 */
[----:B--2---:R-:W-:-:S04]  /*8090*/  FMNMX.FTZ R4, R38, R29, !PT ;  /* 0x0000001d26047209 */ /* 0x004fc80007810000 */
[----:B----4-:R-:W-:Y:S01]  /*80a0*/  FMNMX.FTZ R29, R39, R4, !PT ;  /* 0x00000004271d7209 */ /* 0x010fe20007810000 */
[----:B------:R-:W2:Y:S03]  /*80b0*/  MUFU.TANH R45, R45 ;  /* 0x0000002d002d7308 */ /* 0x000ea60000002400 */
[----:B0-----:R-:W-:-:S05]  /*80c0*/  FMNMX.FTZ R4, R42, R29, !PT ;  /* 0x0000001d2a047209 */ /* 0x001fca0007810000 */
        /* <DEDUP_REMOVED lines=9> */
[----:B------:R-:W-:Y:S02]  /*8160*/  WARPGROUP.DEPBAR.LE gsb0, 0x0 ;  /* 0x00008000000079c5 */ /* 0x000fe40000010000 */
[----:B------:R-:W-:Y:S01]  /*8170*/  WARPGROUP.ARRIVE ;  /* 0x00000000000079c5 */ /* 0x000fe20000000000 */
[--C-:B------:R-:W-:Y:S01]  /*8180*/  FFMA.FTZ R132, R44, UR10, -R77.reuse ;  /* 0x0000000a2c847c23 */ /* 0x100fe2000801084d */
[----:B------:R-:W-:-:S03]  /*8190*/  FFMA.FTZ R134, R48, UR10, -R77 ;  /* 0x0000000a30867c23 */ /* 0x000fc6000801084d */
[----:B------:R-:W3:Y:S01]  /*81a0*/  MUFU.TANH R66, R66 ;  /* 0x0000004200427308 */ /* 0x000ee20000002400 */
[----:B------:R-:W-:Y:S01]  /*81b0*/  HGMMA.64x64x16.F32.BF16 R88, R128, gdesc[UR4].tnspB, R88, gsb0 ;  /* 0x40e0000480587df0 */ /* 0x000fe20008001858 */
[----:B------:R-:W-:Y:S01]  /*81c0*/  UIADD3 UR6, UR11, 0x300, URZ ;  /* 0x000003000b067890 */ /* 0x000fe2000fffe03f */
[----:B------:R-:W-:-:S05]  /*81d0*/  UMOV UR7, 0x40000040 ;  /* 0x4000004000077882 */ /* 0x000fca0000000000 */
[----:B------:R4:W-:Y:S08]  /*81e0*/  MUFU.EX2 R21, R6 ;  /* 0x0000000600157308 */ /* 0x0009f00000000800 */
[----:B------:R-:W5:Y:S01]  /*81f0*/  MUFU.TANH R67, R67 ;  /* 0x0000004300437308 */ /* 0x000f620000002400 */
[----:B----4-:R-:W-:Y:S01]  /*8200*/  FFMA.FTZ R6, R37, UR10, -R77 ;  /* 0x0000000a25067c23 */ /* 0x010fe2000801084d */
[----:B--2---:R-:W-:-:S04]  /*8210*/  FMNMX.FTZ R37, R63, R4, !PT ;  /* 0x000000043f257209 */ /* 0x004fc80007810000 */
[----:B0-----:R-:W-:Y:S02]  /*8220*/  FMNMX.FTZ R4, R64, R37, !PT ;  /* 0x0000002540047209 */ /* 0x001fe40007810000 */
[----:B------:R-:W0:Y:S02]  /*8230*/  MUFU.TANH R68, R68 ;  /* 0x0000004400447308 */ /* 0x000e240000002400 */
[----:B-1----:R-:W-:-:S04]  /*8240*/  FMNMX.FTZ R37, R65, R4, !PT ;  /* 0x0000000441257209 */ /* 0x002fc80007810000 */
[----:B---3--:R-:W-:Y:S02]  /*8250*/  FMNMX.FTZ R4, R66, R37, !PT ;  /* 0x0000002542047209 */ /* 0x008fe40007810000 */
[----:B------:R-:W1:Y:S02]  /*8260*/  MUFU.TANH R70, R70 ;  /* 0x0000004600467308 */ /* 0x000e640000002400 */
[----:B-----5:R-:W-:-:S06]  /*8270*/  FMNMX.FTZ R41, R67, R4, !PT ;  /* 0x0000000443297209 */ /* 0x020fcc0007810000 */
        /* <DEDUP_REMOVED lines=14> */
[----:B------:R-:W-:Y:S01]  /*8360*/  FFMA.FTZ R41, R49, UR10, -R77 ;  /* 0x0000000a31297c23 */ /* 0x000fe2000801084d */
[----:B------:R-:W-:Y:S01]  /*8370*/  HGMMA.64x64x16.F32.BF16 R88, R124, gdesc[UR4].tnspB, R88, gsb0 ;  /* 0x40e000047c587df0 */ /* 0x000fe20008001858 */
[----:B------:R-:W-:Y:S01]  /*8380*/  UIADD3 UR6, UR11, 0x380, URZ ;  /* 0x000003800b067890 */ /* 0x000fe2000fffe03f */
[----:B0-----:R-:W-:-:S03]  /*8390*/  FMNMX.FTZ R49, R75, R4, !PT ;  /* 0x000000044b317209 */ /* 0x001fc60007810000 */
[----:B------:R1:W-:Y:S01]  /*83a0*/  MUFU.EX2 R29, R6 ;  /* 0x00000006001d7308 */ /* 0x0003e20000000800 */
[----:B------:R-:W-:Y:S01]  /*83b0*/  UMOV UR7, 0x40000040 ;  /* 0x4000004000077882 */ /* 0x000fe20000000000 */
[--C-:B------:R-:W-:Y:S01]  /*83c0*/  FFMA.FTZ R4, R51, UR10, -R77.reuse ;  /* 0x0000000a33047c23 */ /* 0x100fe2000801084d */
[----:B------:R-:W-:-:S05]  /*83d0*/  FFMA.FTZ R51, R54, UR10, -R77 ;  /* 0x0000000a36337c23 */ /* 0x000fca000801084d */
[----:B------:R-:W-:Y:S01]  /*83e0*/  MUFU.EX2 R69, R69 ;  /* 0x0000004500457308 */ /* 0x000fe20000000800 */
[----:B-1----:R-:W-:Y:S01]  /*83f0*/  FMNMX.FTZ R6, R76, R49, !PT ;  /* 0x000000314c067209 */ /* 0x002fe20007810000 */
[----:B------:R-:W-:-:S04]  /*8400*/  FFMA.FTZ R49, R52, UR10, -R77 ;  /* 0x0000000a34317c23 */ /* 0x000fc8000801084d */
[----:B------:R-:W0:Y:S02]  /*8410*/  SHFL.BFLY PT, R83, R6, 0x2, 0x1f ;  /* 0x0c401f0006537f89 */ /* 0x000e2400000e0000 */
[----:B------:R-:W1:Y:S08]  /*8420*/  MUFU.EX2 R148, R148 ;  /* 0x0000009400947308 */ /* 0x000e700000000800 */
[----:B------:R-:W2:Y:S08]  /*8430*/  MUFU.EX2 R5, R5 ;  /* 0x0000000500057308 */ /* 0x000eb00000000800 */
[----:B------:R-:W3:Y:S01]  /*8440*/  MUFU.EX2 R150, R150 ;  /* 0x0000009600967308 */ /* 0x000ee20000000800 */
[----:B-1----:R-:W-:Y:S01]  /*8450*/  FFMA.FTZ R2, R69, R2, R148 ;  /* 0x0000000245027223 */ /* 0x002fe20000010094 */
[----:B0-----:R-:W-:-:S06]  /*8460*/  FMNMX.FTZ R83, R6, R83, !PT ;  /* 0x0000005306537209 */ /* 0x001fcc0007810000 */
[----:B------:R-:W-:Y:S01]  /*8470*/  MUFU.EX2 R79, R79 ;  /* 0x0000004f004f7308 */ /* 0x000fe20000000800 */
[----:B--2---:R-:W-:Y:S01]  /*8480*/  F2FP.BF16.F32.PACK_AB R148, R5, R148 ;  /* 0x000000940594723e */ /* 0x004fe200000010ff */
[----:B------:R-:W0:Y:S06]  /*8490*/  SHFL.BFLY PT, R6, R83, 0x1, 0x1f ;  /* 0x0c201f0053067f89 */ /* 0x000e2c00000e0000 */
[----:B------:R-:W-:Y:S08]  /*84a0*/  MUFU.EX2 R144, R144 ;  /* 0x0000009000907308 */ /* 0x000ff00000000800 */
[----:B------:R-:W-:Y:S08]  /*84b0*/  MUFU.EX2 R9, R9 ;  /* 0x0000000900097308 */ /* 0x000ff00000000800 */
[----:B------:R-:W-:Y:S01]  /*84c0*/  MUFU.EX2 R146, R146 ;  /* 0x0000009200927308 */ /* 0x000fe20000000800 */
[----:B0-----:R-:W-:-:S05]  /*84d0*/  FMNMX.FTZ R6, R83, R6, !PT ;  /* 0x0000000653067209 */ /* 0x001fca0007810000 */
[----:B------:R-:W-:Y:S02]  /*84e0*/  FADD.FTZ R36, -R6, R3 ;  /* 0x0000000306247221 */ /* 0x000fe40000010100 */
[----:B------:R-:W-:Y:S01]  /*84f0*/  MUFU.EX2 R13, R13 ;  /* 0x0000000d000d7308 */ /* 0x000fe20000000800 */
[----:B------:R-:W-:Y:S02]  /*8500*/  WARPGROUP.DEPBAR.LE gsb0, 0x0 ;  /* 0x00008000000079c5 */ /* 0x000fe40000010000 */
[----:B------:R-:W-:Y:S01]  /*8510*/  WARPGROUP.ARRIVE ;  /* 0x00000000000079c5 */ /* 0x000fe20000000000 */
[----:B------:R-:W-:Y:S01]  /*8520*/  FMUL.FTZ R59, R36, UR10 ;  /* 0x0000000a243b7c20 */ /* 0x000fe20008410000 */
[----:B------:R-:W-:-:S03]  /*8530*/  FMUL.FTZ R36, R6, UR10 ;  /* 0x0000000a06247c20 */ /* 0x000fc60008410000 */
[----:B------:R-:W-:Y:S01]  /*8540*/  MUFU.EX2 R140, R140 ;  /* 0x0000008c008c7308 */ /* 0x000fe20000000800 */
[----:B------:R-:W-:Y:S01]  /*8550*/  HGMMA.64x64x16.F32.BF16 R88, R120, gdesc[UR4].tnspB, R88, gsb0 ;  /* 0x40e0000478587df0 */ /* 0x000fe20008001858 */
[--C-:B------:R-:W-:Y:S01]  /*8560*/  FFMA.FTZ R151, R11, UR10, -R36.reuse ;  /* 0x0000000a0b977c23 */ /* 0x100fe20008010824 */
[----:B------:R-:W-:Y:S02]  /*8570*/  IMAD.U32 R11, RZ, RZ, UR37 ;  /* 0x00000025ff0b7e24 */ /* 0x000fe4000f8e00ff */
[--C-:B------:R-:W-:Y:S01]  /*8580*/  FFMA.FTZ R8, R8, UR10, -R36.reuse ;  /* 0x0000000a08087c23 */ /* 0x100fe20008010824 */
[--C-:B------:R-:W-:Y:S01]  /*8590*/  FFMA.FTZ R149, R7, UR10, -R36.reuse ;  /* 0x0000000a07957c23 */ /* 0x100fe20008010824 */
[----:B------:R-:W-:Y:S01]  /*85a0*/  VIADD R7, R23, 0x9 ;  /* 0x0000000917077836 */ /* 0x000fe20000000000 */
[----:B------:R-:W-:Y:S01]  /*85b0*/  MUFU.EX2 R59, R59 ;  /* 0x0000003b003b7308 */ /* 0x000fe20000000800 */
[----:B------:R-:W-:Y:S01]  /*85c0*/  @!P1 LEA R11, R11, UR41, 0x3 ;  /* 0x000000290b0b9c11 */ /* 0x000fe2000f8e18ff */
[--C-:B------:R-:W-:Y:S01]  /*85d0*/  FFMA.FTZ R145, R15, UR10, -R36.reuse ;  /* 0x0000000a0f917c23 */ /* 0x100fe20008010824 */
[--C-:B------:R-:W-:Y:S01]  /*85e0*/  FFMA.FTZ R12, R12, UR10, -R36.reuse ;  /* 0x0000000a0c0c7c23 */ /* 0x100fe20008010824 */
[--C-:B------:R-:W-:Y:S01]  /*85f0*/  FFMA.FTZ R20, R20, UR10, -R36.reuse ;  /* 0x0000000a14147c23 */ /* 0x100fe20008010824 */
[----:B------:R-:W-:Y:S01]  /*8600*/  FFMA.FTZ R147, R25, UR10, -R36 ;  /* 0x0000000a19937c23 */ /* 0x000fe20008010824 */
[----:B------:R-:W-:Y:S01]  /*8610*/  @!P1 VIADD R15, R11, 0x16840 ;  /* 0x000168400b0f9836 */ /* 0x000fe20000000000 */
[----:B------:R-:W-:Y:S01]  /*8620*/  SEL R11, R7, 0x9, !P2 ;  /* 0x00000009070b7807 */ /* 0x000fe20005000000 */
[----:B------:R-:W0:Y:S01]  /*8630*/  MUFU.EX2 R8, R8 ;  /* 0x0000000800087308 */ /* 0x000e220000000800 */
[----:B------:R-:W-:Y:S01]  /*8640*/  FADD.FTZ R7, R5, R2 ;  /* 0x0000000205077221 */ /* 0x000fe20000010000 */
[--C-:B------:R-:W-:Y:S01]  /*8650*/  FFMA.FTZ R26, R26, UR10, -R36.reuse ;  /* 0x0000000a1a1a7c23 */ /* 0x100fe20008010824 */
[----:B------:R-:W-:Y:S01]  /*8660*/  @!P1 PRMT R15, RZ, 0x654, R15 ;  /* 0x00000654ff0f9816 */ /* 0x000fe2000000000f */
[--C-:B------:R-:W-:Y:S01]  /*8670*/  FFMA.FTZ R141, R30, UR10, -R36.reuse ;  /* 0x0000000a1e8d7c23 */ /* 0x100fe20008010824 */
[----:B---3--:R-:W-:Y:S01]  /*8680*/  FADD.FTZ R44, R150, R7 ;  /* 0x00000007962c7221 */ /* 0x008fe20000010000 */
        /* <DEDUP_REMOVED lines=9> */
[----:B------:R-:W-:Y:S01]  /*8720*/  FFMA.FTZ R42, R47, UR10, -R36 ;  /* 0x0000000a2f2a7c23 */ /* 0x000fe20008010824 */
[----:B------:R-:W2:Y:S01]  /*8730*/  MUFU.EX2 R151, R151 ;  /* 0x0000009700977308 */ /* 0x000ea20000000800 */
[----:B0-----:R-:W-:Y:S01]  /*8740*/  FFMA.FTZ R0, R59, R0, R8 ;  /* 0x000000003b007223 */ /* 0x001fe20000010008 */
[--C-:B------:R-:W-:Y:S01]  /*8750*/  FFMA.FTZ R135, R50, UR10, -R36.reuse ;  /* 0x0000000a32877c23 */ /* 0x100fe20008010824 */
[--C-:B------:R-:W-:Y:S01]  /*8760*/  FFMA.FTZ R129, R64, UR10, -R36.reuse ;  /* 0x0000000a40817c23 */ /* 0x100fe20008010824 */
[--C-:B------:R-:W-:Y:S01]  /*8770*/  FFMA.FTZ R131, R66, UR10, -R36.reuse ;  /* 0x0000000a42837c23 */ /* 0x100fe20008010824 */
[--C-:B------:R-:W-:Y:S01]  /*8780*/  FFMA.FTZ R125, R68, UR10, -R36.reuse ;  /* 0x0000000a447d7c23 */ /* 0x100fe20008010824 */
[--C-:B------:R-:W-:Y:S01]  /*8790*/  FFMA.FTZ R70, R70, UR10, -R36.reuse ;  /* 0x0000000a46467c23 */ /* 0x100fe20008010824 */
[----:B------:R-:W-:Y:S01]  /*87a0*/  FFMA.FTZ R71, R71, UR10, -R36 ;  /* 0x0000000a47477c23 */ /* 0x000fe20008010824 */
[----:B------:R-:W0:Y:S01]  /*87b0*/  MUFU.EX2 R12, R12 ;  /* 0x0000000c000c7308 */ /* 0x000e220000000800 */
[----:B-1----:R-:W-:Y:S01]  /*87c0*/  FADD.FTZ R2, R149, R0 ;  /* 0x0000000095027221 */ /* 0x002fe20000010000 */
[--C-:B------:R-:W-:Y:S01]  /*87d0*/  FFMA.FTZ R0, R63, UR10, -R36.reuse ;  /* 0x0000000a3f007c23 */ /* 0x100fe20008010824 */
[----:B------:R-:W-:Y:S01]  /*87e0*/  F2FP.BF16.F32.PACK_AB R149, R149, R8 ;  /* 0x000000089595723e */ /* 0x000fe200000010ff */
[--C-:B------:R-:W-:Y:S01]  /*87f0*/  FFMA.FTZ R72, R72, UR10, -R36.reuse ;  /* 0x0000000a48487c23 */ /* 0x100fe20008010824 */
[--C-:B------:R-:W-:Y:S01]  /*8800*/  FFMA.FTZ R73, R73, UR10, -R36.reuse ;  /* 0x0000000a49497c23 */ /* 0x100fe20008010824 */
[--C-:B------:R-:W-:Y:S01]  /*8810*/  FFMA.FTZ R74, R74, UR10, -R36.reuse ;  /* 0x0000000a4a4a7c23 */ /* 0x100fe20008010824 */
[----:B------:R-:W-:Y:S01]  /*8820*/  FFMA.FTZ R75, R75, UR10, -R36 ;  /* 0x0000000a4b4b7c23 */ /* 0x000fe20008010824 */
[----:B------:R-:W1:Y:S01]  /*8830*/  MUFU.EX2 R145, R145 ;  /* 0x0000009100917308 */ /* 0x000e620000000800 */
[----:B--2---:R-:W-:Y:S01]  /*8840*/  FADD.FTZ R7, R151, R2 ;  /* 0x0000000297077221 */ /* 0x004fe20000010000 */
[----:B------:R-:W-:Y:S01]  /*8850*/  ISETP.LT.AND P2, PT, RZ, UR25, PT ;  /* 0x00000019ff007c0c */ /* 0x000fe2000bf41270 */
[----:B------:R-:W-:Y:S01]  /*8860*/  UIADD3 UR6, UR25, -0x1, URZ ;  /* 0xffffffff19067890 */ /* 0x000fe2000fffe03f */
[----:B------:R-:W-:-:S04]  /*8870*/  F2FP.BF16.F32.PACK_AB R150, R79, R150 ;  /* 0x000000964f96723e */ /* 0x000fc800000010ff */
[----:B------:R-:W2:Y:S01]  /*8880*/  MUFU.EX2 R20, R20 ;  /* 0x0000001400147308 */ /* 0x000ea20000000800 */
[C---:B0-----:R-:W-:Y:S01]  /*8890*/  FADD.FTZ R2, R12.reuse, R7 ;  /* 0x000000070c027221 */ /* 0x041fe20000010000 */
[----:B------:R-:W-:Y:S01]  /*88a0*/  F2FP.BF16.F32.PACK_AB R151, R12, R151 ;  /* 0x000000970c97723e */ /* 0x000fe200000010ff */
[----:B------:R-:W-:-:S05]  /*88b0*/  UMOV UR25, UR6 ;  /* 0x0000000600197c82 */ /* 0x000fca0008000000 */
[----:B------:R-:W0:Y:S01]  /*88c0*/  MUFU.EX2 R147, R147 ;  /* 0x0000009300937308 */ /* 0x000e220000000800 */
[----:B-1----:R-:W-:Y:S01]  /*88d0*/  FADD.FTZ R7, R145, R2 ;  /* 0x0000000291077221 */ /* 0x002fe20000010000 */
[----:B------:R-:W-:-:S06]  /*88e0*/  FFMA.FTZ R2, R65, UR10, -R36 ;  /* 0x0000000a41027c23 */ /* 0x000fcc0008010824 */
[----:B------:R-:W1:Y:S01]  /*88f0*/  MUFU.EX2 R26, R26 ;  /* 0x0000001a001a7308 */ /* 0x000e620000000800 */
[C---:B--2---:R-:W-:Y:S01]  /*8900*/  FADD.FTZ R46, R20.reuse, R7 ;  /* 0x00000007142e7221 */ /* 0x044fe20000010000 */
[----:B------:R-:W-:Y:S01]  /*8910*/  F2FP.BF16.F32.PACK_AB R145, R20, R145 ;  /* 0x000000911491723e */ /* 0x000fe200000010ff */
[----:B------:R-:W-:Y:S02]  /*8920*/  WARPGROUP.DEPBAR.LE gsb0, 0x0 ;  /* 0x00008000000079c5 */ /* 0x000fe40000010000 */
[----:B------:R2:W-:Y:S06]  /*8930*/  BAR.ARV R11, 0x100 ;  /* 0x0004000b0000751d */ /* 0x0005ec0000002000 */
[----:B------:R3:W-:Y:S01]  /*8940*/  @!P1 SYNCS.ARRIVE.TRANS64.RED.A1T0 RZ, [R15+URZ], RZ ;  /* 0x000000ff0fff99a7 */ /* 0x0007e2000810043f */
[----:B------:R-:W4:Y:S01]  /*8950*/  MUFU.EX2 R141, R141 ;  /* 0x0000008d008d7308 */ /* 0x000f220000000800 */
[----:B0-----:R-:W-:Y:S01]  /*8960*/  FADD.FTZ R7, R147, R46 ;  /* 0x0000002e93077221 */ /* 0x001fe20000010000 */
[----:B-1----:R-:W-:Y:S01]  /*8970*/  F2FP.BF16.F32.PACK_AB R147, R26, R147 ;  /* 0x000000931a93723e */ /* 0x002fe200000010ff */
[-C--:B------:R-:W-:Y:S01]  /*8980*/  FMUL.FTZ R88, R88, R69.reuse ;  /* 0x0000004558587220 */ /* 0x080fe20000410000 */
[-C--:B------:R-:W-:Y:S01]  /*8990*/  FMUL.FTZ R89, R89, R69.reuse ;  /* 0x0000004559597220 */ /* 0x080fe20000410000 */
[----:B------:R-:W-:Y:S01]  /*89a0*/  FADD.FTZ R46, R26, R7 ;  /* 0x000000071a2e7221 */ /* 0x000fe20000010000 */
[-C--:B------:R-:W-:Y:S01]  /*89b0*/  FMUL.FTZ R92, R92, R69.reuse ;  /* 0x000000455c5c7220 */ /* 0x080fe20000410000 */
[----:B---3--:R-:W-:Y:S01]  /*89c0*/  IMAD.U32 R15, RZ, RZ, UR21 ;  /* 0x00000015ff0f7e24 */ /* 0x008fe2000f8e00ff */
[----:B------:R-:W0:Y:S01]  /*89d0*/  MUFU.EX2 R30, R30 ;  /* 0x0000001e001e7308 */ /* 0x000e220000000800 */
        /* <DEDUP_REMOVED lines=8> */
[----:B--2---:R-:W-:-:S02]  /*8a60*/  @!P1 VIADD R11, R15, 0x16860 ;  /* 0x000168600f0b9836 */ /* 0x004fc40000000000 */
[----:B----4-:R-:W-:Y:S01]  /*8a70*/  FADD.FTZ R7, R141, R46 ;  /* 0x0000002e8d077221 */ /* 0x010fe20000010000 */
[-C--:B------:R-:W-:Y:S01]  /*8a80*/  FMUL.FTZ R104, R104, R69.reuse ;  /* 0x0000004568687220 */ /* 0x080fe20000410000 */
[-C--:B------:R-:W-:Y:S01]  /*8a90*/  FMUL.FTZ R105, R105, R69.reuse ;  /* 0x0000004569697220 */ /* 0x080fe20000410000 */
[----:B------:R-:W-:Y:S01]  /*8aa0*/  FMUL.FTZ R108, R108, R69 ;  /* 0x000000456c6c7220 */ /* 0x000fe20000410000 */
[----:B------:R-:W-:Y:S01]  /*8ab0*/  @!P1 PRMT R15, RZ, 0x654, R11 ;  /* 0x00000654ff0f9816 */ /* 0x000fe2000000000b */
[----:B------:R-:W-:Y:S01]  /*8ac0*/  FADD.FTZ R11, R79, R44 ;  /* 0x0000002c4f0b7221 */ /* 0x000fe20000010000 */
[----:B------:R-:W1:Y:S01]  /*8ad0*/  MUFU.EX2 R143, R143 ;  /* 0x0000008f008f7308 */ /* 0x000e620000000800 */
[C---:B0-----:R-:W-:Y:S01]  /*8ae0*/  FADD.FTZ R46, R30.reuse, R7 ;  /* 0x000000071e2e7221 */ /* 0x041fe20000010000 */
[----:B------:R-:W-:Y:S01]  /*8af0*/  F2FP.BF16.F32.PACK_AB R141, R30, R141 ;  /* 0x0000008d1e8d723e */ /* 0x000fe200000010ff */
[----:B------:R-:W-:Y:S01]  /*8b00*/  FADD.FTZ R44, R144, R11 ;  /* 0x0000000b902c7221 */ /* 0x000fe20000010000 */
[----:B------:R0:W-:Y:S01]  /*8b10*/  @!P1 SYNCS.ARRIVE.TRANS64.RED.A1T0 RZ, [R15+URZ], RZ ;  /* 0x000000ff0fff99a7 */ /* 0x0001e2000810043f */
[----:B------:R-:W-:Y:S01]  /*8b20*/  F2FP.BF16.F32.PACK_AB R144, R9, R144 ;  /* 0x000000900990723e */ /* 0x000fe200000010ff */
[-C--:B------:R-:W-:Y:S01]  /*8b30*/  FMUL.FTZ R109, R109, R69.reuse ;  /* 0x000000456d6d7220 */ /* 0x080fe20000410000 */
[----:B------:R-:W-:Y:S01]  /*8b40*/  FADD.FTZ R11, R9, R44 ;  /* 0x0000002c090b7221 */ /* 0x000fe20000010000 */
[----:B------:R-:W2:Y:S01]  /*8b50*/  MUFU.EX2 R33, R33 ;  /* 0x0000002100217308 */ /* 0x000ea20000000800 */
[--C-:B------:R-:W-:Y:S01]  /*8b60*/  FFMA.FTZ R44, R67, UR10, -R36.reuse ;  /* 0x0000000a432c7c23 */ /* 0x100fe20008010824 */
[----:B------:R-:W-:Y:S01]  /*8b70*/  FFMA.FTZ R36, R76, UR10, -R36 ;  /* 0x0000000a4c247c23 */ /* 0x000fe20008010824 */
        /* <DEDUP_REMOVED lines=8> */
[----:B------:R-:W-:Y:S01]  /*8c00*/  FADD.FTZ R48, R140, R11 ;  /* 0x0000000b8c307221 */ /* 0x000fe20000010000 */
[----:B------:R-:W-:Y:S01]  /*8c10*/  F2FP.BF16.F32.PACK_AB R140, R21, R140 ;  /* 0x0000008c158c723e */ /* 0x000fe200000010ff */
[----:B------:R-:W-:Y:S01]  /*8c20*/  FMUL.FTZ R117, R117, R69 ;  /* 0x0000004575757220 */ /* 0x000fe20000410000 */
[-C--:B------:R-:W-:Y:S01]  /*8c30*/  FMUL.FTZ R90, R90, R59.reuse ;  /* 0x0000003b5a5a7220 */ /* 0x080fe20000410000 */
[----:B------:R-:W-:Y:S01]  /*8c40*/  FADD.FTZ R11, R21, R48 ;  /* 0x00000030150b7221 */ /* 0x000fe20000010000 */
[----:B------:R-:W1:Y:S01]  /*8c50*/  MUFU.EX2 R136, R136 ;  /* 0x0000008800887308 */ /* 0x000e620000000800 */
        /* <DEDUP_REMOVED lines=17> */
[----:B------:R-:W-:Y:S01]  /*8d70*/  F2FP.BF16.F32.PACK_AB R136, R29, R136 ;  /* 0x000000881d88723e */ /* 0x000fe200000010ff */
[-C--:B------:R-:W-:Y:S01]  /*8d80*/  FMUL.FTZ R110, R110, R59.reuse ;  /* 0x0000003b6e6e7220 */ /* 0x080fe20000410000 */
[-C--:B------:R-:W-:Y:S01]  /*8d90*/  FMUL.FTZ R111, R111, R59.reuse ;  /* 0x0000003b6f6f7220 */ /* 0x080fe20000410000 */
[----:B------:R-:W-:Y:S01]  /*8da0*/  FADD.FTZ R7, R29, R48 ;  /* 0x000000301d077221 */ /* 0x000fe20000010000 */
[-C--:B------:R-:W-:Y:S01]  /*8db0*/  FMUL.FTZ R114, R114, R59.reuse ;  /* 0x0000003b72727220 */ /* 0x080fe20000410000 */
[-C--:B------:R-:W-:Y:S01]  /*8dc0*/  FMUL.FTZ R115, R115, R59.reuse ;  /* 0x0000003b73737220 */ /* 0x080fe20000410000 */
[----:B------:R-:W1:Y:S01]  /*8dd0*/  MUFU.EX2 R138, R138 ;  /* 0x0000008a008a7308 */ /* 0x000e620000000800 */
[----:B--2---:R-:W-:Y:S01]  /*8de0*/  FADD.FTZ R5, R137, R46 ;  /* 0x0000002e89057221 */ /* 0x004fe20000010000 */
[-C--:B------:R-:W-:Y:S01]  /*8df0*/  FMUL.FTZ R118, R118, R59.reuse ;  /* 0x0000003b76767220 */ /* 0x080fe20000410000 */
[----:B------:R-:W-:-:S05]  /*8e00*/  FMUL.FTZ R119, R119, R59 ;  /* 0x0000003b77777220 */ /* 0x000fca0000410000 */
[----:B------:R-:W2:Y:S01]  /*8e10*/  MUFU.EX2 R139, R139 ;  /* 0x0000008b008b7308 */ /* 0x000ea20000000800 */
[C---:B---3--:R-:W-:Y:S01]  /*8e20*/  FADD.FTZ R46, R38.reuse, R5 ;  /* 0x00000005262e7221 */ /* 0x048fe20000010000 */
[----:B------:R-:W-:-:S06]  /*8e30*/  F2FP.BF16.F32.PACK_AB R137, R38, R137 ;  /* 0x000000892689723e */ /* 0x000fcc00000010ff */
[----:B------:R3:W4:Y:S01]  /*8e40*/  MUFU.EX2 R37, R10 ;  /* 0x0000000a00257308 */ /* 0x0007220000000800 */
[----:B-1----:R-:W-:-:S07]  /*8e50*/  FADD.FTZ R8, R138, R7 ;  /* 0x000000078a087221 */ /* 0x002fce0000010000 */
[----:B------:R-:W1:Y:S01]  /*8e60*/  MUFU.EX2 R40, R40 ;  /* 0x0000002800287308 */ /* 0x000e620000000800 */
[----:B--2---:R-:W-:Y:S01]  /*8e70*/  FADD.FTZ R5, R139, R46 ;  /* 0x0000002e8b057221 */ /* 0x004fe20000010000 */
[--C-:B---3--:R-:W-:Y:S01]  /*8e80*/  FFMA.FTZ R10, R53, UR10, -R77.reuse ;  /* 0x0000000a350a7c23 */ /* 0x108fe2000801084d */
[----:B------:R-:W-:-:S05]  /*8e90*/  FFMA.FTZ R53, R56, UR10, -R77 ;  /* 0x0000000a38357c23 */ /* 0x000fca000801084d */
        /* <DEDUP_REMOVED lines=87> */
.L_x_12182:
[----:B------:R-:W-:Y:S06]  /*9410*/  BAR.ARV 0x8, 0x1a0 ;  /* 0x0206800000007b1d */ /* 0x000fec0000002000 */
[----:B------:R-:W-:Y:S05]  /*9420*/  @!P0 BRA `(.L_x_12192) ;  /* 0x0000000000048947 */ /* 0x000fea0003800000 */
[----:B------:R-:W-:Y:S01]  /*9430*/  BPT.TRAP 0x1 ;  /* 0x000000040000795c */ /* 0x000fe20000300000 */
.L_x_12192:
[----:B------:R-:W-:Y:S01]  /*9440*/  ULEA UR5, UR37, UR41, 0x3 ;  /* 0x0000002925057291 */ /* 0x000fe2000f8e183f */
[----:B------:R-:W-:-:S04]  /*9450*/  MOV R3, UR40 ;  /* 0x0000002800037c02 */ /* 0x000fc80008000f00 */
[----:B------:R-:W-:-:S04]  /*9460*/  SHF.L.U32 R3, R3, 0x1f, RZ ;  /* 0x0000001f03037819 */ /* 0x000fc800000006ff */
[----:B------:R0:W1:Y:S01]  /*9470*/  SYNCS.PHASECHK.TRANS64.TRYWAIT P2, [UR5+0x16850], R3 ;  /* 0x01685003ff0075a7 */ /* 0x0000620008040145 */
[----:B------:R-:W-:Y:S05]  /*9480*/  @!P0 BRA `(.L_x_12193) ;  /* 0x0000000000048947 */ /* 0x000fea0003800000 */
[----:B------:R-:W-:Y:S01]  /*9490*/  BPT.TRAP 0x1 ;  /* 0x000000040000795c */ /* 0x000fe20000300000 */
.L_x_12193:
[----:B-1----:R-:W-:Y:S05]  /*94a0*/  @P2 BRA `(.L_x_12194) ;  /* 0x0000000000082947 */ /* 0x002fea0003800000 */
[----:B------:R-:W1:Y:S02]  /*94b0*/  SYNCS.PHASECHK.TRANS64.TRYWAIT P0, [UR5+0x16850], R3 ;  /* 0x01685003ff0075a7 */ /* 0x000e640008000145 */
[----:B-1----:R-:W-:Y:S05]  /*94c0*/  @!P0 BRA `(.L_x_12195) ;  /* 0x0000006400788947 */ /* 0x002fea0003800000 */
.L_x_12194:
[----:B------:R-:W-:Y:S01]  /*94d0*/  UIADD3 UR41, UR41, 0x400, URZ ;  /* 0x0000040029297890 */ /* 0x000fe2000fffe03f */
[----:B------:R-:W-:Y:S01]  /*94e0*/  WARPGROUP.ARRIVE ;  /* 0x00000000000079c5 */ /* 0x000fe20000000000 */
[----:B------:R-:W-:Y:S01]  /*94f0*/  UMOV UR7, 0x40000040 ;  /* 0x4000004000077882 */ /* 0x000fe20000000000 */
[----:B------:R-:W2:Y:S01]  /*9500*/  SHFL.BFLY PT, R5, R0, 0x2, 0x1f ;  /* 0x0c401f0000057f89 */ /* 0x000ea200000e0000 */
[----:B------:R-:W-:Y:S01]  /*9510*/  USHF.R.U32.HI UR41, URZ, 0x4, UR41 ;  /* 0x000000043f297899 */ /* 0x000fe20008011629 */
[----:B------:R-:W-:Y:S01]  /*9520*/  IMAD.U32 R11, RZ, RZ, UR5 ;  /* 0x00000005ff0b7e24 */ /* 0x000fe2000f8e00ff */
[----:B------:R-:W-:Y:S01]  /*9530*/  UIADD3 UR47, UR47, 0x1, URZ ;  /* 0x000000012f2f7890 */ /* 0x000fe2000fffe03f */
[----:B01----:R-:W0:Y:S01]  /*9540*/  SHFL.BFLY PT, R3, R2, 0x2, 0x1f ;  /* 0x0c401f0002037f89 */ /* 0x003e2200000e0000 */
        /* <DEDUP_REMOVED lines=11> */
[----:B--2---:R-:W-:Y:S01]  /*9600*/  FADD.FTZ R5, R5, R0 ;  /* 0x0000000005057221 */ /* 0x004fe20000010000 */
[----:B------:R-:W-:Y:S02]  /*9610*/  IMAD.MOV.U32 R0, RZ, RZ, -0x800000 ;  /* 0xff800000ff007424 */ /* 0x000fe400078e00ff */
[----:B0-----:R-:W-:-:S02]  /*9620*/  FADD.FTZ R3, R3, R2 ;  /* 0x0000000203037221 */ /* 0x001fc40000010000 */
[----:B------:R-:W0:Y:S01]  /*9630*/  SHFL.BFLY PT, R8, R5, 0x1, 0x1f ;  /* 0x0c201f0005087f89 */ /* 0x000e2200000e0000 */
[----:B------:R-:W-:-:S03]  /*9640*/  IMAD.MOV.U32 R2, RZ, RZ, -0x800000 ;  /* 0xff800000ff027424 */ /* 0x000fc600078e00ff */
[----:B------:R-:W1:Y:S01]  /*9650*/  SHFL.BFLY PT, R4, R3, 0x1, 0x1f ;  /* 0x0c201f0003047f89 */ /* 0x000e6200000e0000 */
[----:B0-----:R-:W-:Y:S01]  /*9660*/  FADD.FTZ R10, R5, R8 ;  /* 0x00000008050a7221 */ /* 0x001fe20000010000 */
[----:B-1----:R-:W-:-:S04]  /*9670*/  FADD.FTZ R9, R3, R4 ;  /* 0x0000000403097221 */ /* 0x002fc80000010000 */
[----:B------:R-:W-:Y:S01]  /*9680*/  FSETP.NE.FTZ.AND P2, PT, R10, RZ, PT ;  /* 0x000000ff0a00720b */ /* 0x000fe20003f55000 */
[----:B------:R-:W-:Y:S02]  /*9690*/  IMAD.MOV.U32 R3, RZ, RZ, RZ ;  /* 0x000000ffff037224 */ /* 0x000fe400078e00ff */
[----:B------:R-:W-:Y:S01]  /*96a0*/  IMAD.U32 R4, RZ, RZ, UR10 ;  /* 0x0000000aff047e24 */ /* 0x000fe2000f8e00ff */
[----:B------:R-:W-:-:S09]  /*96b0*/  FSETP.NE.FTZ.AND P0, PT, R9, RZ, PT ;  /* 0x000000ff0900720b */ /* 0x000fd20003f15000 */
[----:B------:R-:W0:Y:S01]  /*96c0*/  @P2 MUFU.LG2 R8, R10 ;  /* 0x0000000a00082308 */ /* 0x000e220000000c00 */
[----:B------:R-:W-:-:S03]  /*96d0*/  @P2 FMUL.FTZ R12, R12, 0.69314718246459960938 ;  /* 0x3f3172180c0c2820 */ /* 0x000fc60000410000 */
[----:B------:R-:W-:-:S04]  /*96e0*/  @P0 FMUL.FTZ R4, R4, 0.69314718246459960938 ;  /* 0x3f31721804040820 */ /* 0x000fc80000410000 */
[----:B------:R-:W1:Y:S08]  /*96f0*/  @P0 MUFU.LG2 R7, R9 ;  /* 0x0000000900070308 */ /* 0x000e700000000c00 */
[----:B------:R-:W2:Y:S01]  /*9700*/  @P0 MUFU.RCP R21, R9 ;  /* 0x0000000900150308 */ /* 0x000ea20000001000 */
[----:B0-----:R-:W-:Y:S01]  /*9710*/  @P2 FMUL.FTZ R5, R8, 0.69314718246459960938 ;  /* 0x3f31721808052820 */ /* 0x001fe20000410000 */
[----:B------:R-:W-:-:S03]  /*9720*/  @!P1 IADD3 R8, R11, 0x16860, RZ ;  /* 0x000168600b089810 */ /* 0x000fc60007ffe0ff */
[----:B------:R-:W-:Y:S01]  /*9730*/  @P2 FFMA.FTZ R0, R12, R6, R5 ;  /* 0x000000060c002223 */ /* 0x000fe20000010005 */
[----:B------:R-:W-:Y:S02]  /*9740*/  @!P1 PRMT R8, RZ, 0x654, R8 ;  /* 0x00000654ff089816 */ /* 0x000fe40000000008 */
[----:B------:R-:W0:Y:S01]  /*9750*/  @P2 MUFU.RCP R3, R10 ;  /* 0x0000000a00032308 */ /* 0x000e220000001000 */
[----:B-1----:R-:W-:Y:S01]  /*9760*/  @P0 FMUL.FTZ R7, R7, 0.69314718246459960938 ;  /* 0x3f31721807070820 */ /* 0x002fe20000410000 */
[----:B------:R-:W-:Y:S02]  /*9770*/  WARPGROUP.DEPBAR.LE gsb0, 0x0 ;  /* 0x00008000000079c5 */ /* 0x000fe40000010000 */
[----:B------:R-:W-:Y:S01]  /*9780*/  WARPGROUP.ARRIVE ;  /* 0x00000000000079c5 */ /* 0x000fe20000000000 */
[----:B------:R-:W-:Y:S01]  /*9790*/  @P0 FFMA.FTZ R2, R4, R27, R7 ;  /* 0x0000001b04020223 */ /* 0x000fe20000010007 */
[----:B------:R-:W-:-:S04]  /*97a0*/  PLOP3.LUT P0, PT, PT, PT, PT, 0x8, 0x0 ;  /* 0x000000000000781c */ /* 0x000fc80003f0e170 */
        /* <DEDUP_REMOVED lines=68> */
.L_x_12165:
        /* <DEDUP_REMOVED lines=18> */
[----:B------:R-:W-:Y:S02]  /*9d10*/  UISETP.NE.AND.EX UP0, UPT, UR9, URZ, UPT, UP0 ;  /* 0x0000003f0900728c */ /* 0x000fe4000bf05300 */
[----:B------:R-:W-:-:S02]  /*9d20*/  UISETP.NE.U32.AND UP1, UPT, UR6, URZ, UPT ;  /* 0x0000003f0600728c */ /* 0x000fc4000bf25070 */
[----:B------:R-:W-:Y:S02]  /*9d30*/  USHF.L.U32 UR10, UR46, 0x2, URZ ;  /* 0x000000022e0a7899 */ /* 0x000fe4000800063f */
[----:B------:R-:W-:Y:S02]  /*9d40*/  UISETP.NE.AND.EX UP1, UPT, UR7, URZ, UPT, UP1 ;  /* 0x0000003f0700728c */ /* 0x000fe4000bf25310 */
[----:B------:R-:W-:Y:S02]  /*9d50*/  USHF.L.U64.HI UR11, UR46, 0x2, UR45 ;  /* 0x000000022e0b7899 */ /* 0x000fe4000801022d */
[----:B------:R-:W-:Y:S02]  /*9d60*/  UIADD3 UR4, UP2, UR10, UR6, URZ ;  /* 0x000000060a047290 */ /* 0x000fe4000ff5e03f */
[----:B------:R-:W-:Y:S02]  /*9d70*/  @UP0 UIADD3 UR6, UP3, UR10, UR8, URZ ;  /* 0x000000080a060290 */ /* 0x000fe4000ff7e03f */
[----:B------:R-:W-:-:S02]  /*9d80*/  UIADD3.X UR8, UR11, UR7, URZ, UP2, !UPT ;  /* 0x000000070b087290 */ /* 0x000fc400097fe43f */
[----:B------:R-:W-:Y:S01]  /*9d90*/  @UP0 UIADD3.X UR7, UR11, UR9, URZ, UP3, !UPT ;  /* 0x000000090b070290 */ /* 0x000fe20009ffe43f */
[----:B------:R-:W-:Y:S02]  /*9da0*/  MOV R12, R3 ;  /* 0x00000003000c7202 */ /* 0x000fe40000000f00 */
[----:B0-----:R-:W-:-:S03]  /*9db0*/  MOV R13, R4 ;  /* 0x00000004000d7202 */ /* 0x001fc60000000f00 */
[----:B------:R-:W-:Y:S01]  /*9dc0*/  IMAD.WIDE R4, R154, 0x2, R12 ;  /* 0x000000029a047825 */ /* 0x000fe200078e020c */
[----:B------:R-:W-:Y:S02]  /*9dd0*/  BAR.SYNC.DEFER_BLOCKING 0x1, 0x180 ;  /* 0x0046000000007b1d */ /* 0x000fe40000010000 */
[C---:B------:R-:W-:Y:S02]  /*9de0*/  IADD3 R11, P1, R4.reuse, 0x40, RZ ;  /* 0x00000040040b7810 */ /* 0x040fe40007f3e0ff */
[C---:B------:R-:W-:Y:S02]  /*9df0*/  IADD3 R15, P0, R4.reuse, 0x60, RZ ;  /* 0x00000060040f7810 */ /* 0x040fe40007f1e0ff */
[C---:B------:R-:W-:Y:S02]  /*9e00*/  IADD3 R29, P2, R4.reuse, 0x20, RZ ;  /* 0x00000020041d7810 */ /* 0x040fe40007f5e0ff */
        /* <DEDUP_REMOVED lines=18> */
[----:B------:R-:W-:Y:S02]  /*9f30*/  MOV R28, R8 ;  /* 0x00000008001c7202 */ /* 0x000fe40000000f00 */
[----:B------:R-:W-:Y:S01]  /*9f40*/  MOV R29, R10 ;  /* 0x0000000a001d7202 */ /* 0x000fe20000000f00 */
[----:B------:R0:W-:Y:S01]  /*9f50*/  STSM.16.M88.4 [R30], R4 ;  /* 0x000000041e007844 */ /* 0x0001e20000000200 */
[----:B------:R-:W-:Y:S02]  /*9f60*/  MOV R15, R14 ;  /* 0x0000000e000f7202 */ /* 0x000fe40000000f00 */
[----:B------:R-:W-:Y:S02]  /*9f70*/  F2FP.BF16.F32.PACK_AB R8, R47, R48 ;  /* 0x000000302f08723e */ /* 0x000fe400000010ff */
[----:B------:R-:W-:-:S02]  /*9f80*/  F2FP.BF16.F32.PACK_AB R9, R45, R46 ;  /* 0x0000002e2d09723e */ /* 0x000fc400000010ff */
        /* <DEDUP_REMOVED lines=9> */
[----:B------:R-:W-:Y:S01]  /*a020*/  F2FP.BF16.F32.PACK_AB R34, R21, R24 ;  /* 0x000000181522723e */ /* 0x000fe200000010ff */
[----:B------:R1:W-:Y:S01]  /*a030*/  STSM.16.M88.4 [R29], R40 ;  /* 0x000000281d007844 */ /* 0x0003e20000000200 */
[----:B------:R-:W-:Y:S01]  /*a040*/  F2FP.BF16.F32.PACK_AB R35, R119, R20 ;  /* 0x000000147723723e */ /* 0x000fe200000010ff */
[----:B------:R-:W-:Y:S01]  /*a050*/  IMAD.U32 R5, RZ, RZ, UR8 ;  /* 0x00000008ff057e24 */ /* 0x000fe2000f8e00ff */
[----:B------:R-:W-:Y:S01]  /*a060*/  PLOP3.LUT P0, PT, PT, PT, UP1, 0x80, 0x0 ;  /* 0x000000000000781c */ /* 0x000fe20003f0f018 */
[----:B------:R-:W-:Y:S01]  /*a070*/  IMAD.U32 R7, RZ, RZ, UR7 ;  /* 0x00000007ff077e24 */ /* 0x000fe2000f8e00ff */
[----:B------:R-:W-:Y:S01]  /*a080*/  PLOP3.LUT P1, PT, PT, PT, UP0, 0x80, 0x0 ;  /* 0x000000000000781c */ /* 0x000fe20003f2f008 */
[----:B------:R1:W-:Y:S01]  /*a090*/  STSM.16.M88.4 [R28], R32 ;  /* 0x000000201c007844 */ /* 0x0003e20000000200 */
[----:B------:R-:W-:Y:S09]  /*a0a0*/  BAR.SYNC.DEFER_BLOCKING 0x1, 0x180 ;  /* 0x0046000000007b1d */ /* 0x000ff20000010000 */
[----:B------:R-:W2:Y:S04]  /*a0b0*/  @P0 LDG.E R14, desc[UR38][R4.64] ;  /* 0x00000026040e0981 */ /* 0x000ea8000c1e1900 */
[----:B------:R-:W3:Y:S01]  /*a0c0*/  @P1 LDG.E R6, desc[UR38][R6.64] ;  /* 0x0000002606061981 */ /* 0x000ee2000c1e1900 */
[----:B------:R-:W-:Y:S01]  /*a0d0*/  UMOV UR4, URZ ;  /* 0x0000003f00047c82 */ /* 0x000fe20008000000 */
[----:B------:R-:W-:Y:S01]  /*a0e0*/  ULDC UR10, c[0x0][0xa88] ;  /* 0x0002a200000a7ab9 */ /* 0x000fe20000000800 */
[----:B--2---:R-:W-:-:S02]  /*a0f0*/  @P0 R2UR UR4, R14 ;  /* 0x000000000e0402ca */ /* 0x004fc400000e0000 */
[----:B---3--:R-:W-:Y:S01]  /*a100*/  @P1 R2UR UR10, R6 ;  /* 0x00000000060a12ca */ /* 0x008fe200000e0000 */
[----:B-1----:R-:W-:-:S14]  /*a110*/  @P1 BRA `(.L_x_12198) ;  /* 0x0000000000181947 */ /* 0x002fdc0003800000 */
[----:B------:R-:W-:Y:S05]  /*a120*/  @!P0 BRA `(.L_x_12198) ;  /* 0x0000000000148947 */ /* 0x000fea0003800000 */
[----:B------:R-:W2:Y:S04]  /*a130*/  LDG.E R7, desc[UR38][R4.64] ;  /* 0x0000002604077981 */ /* 0x000ea8000c1e1900 */
[----:B------:R-:W3:Y:S01]  /*a140*/  LDG.E R6, desc[UR38][R4.64+0x4] ;  /* 0x0000042604067981 */ /* 0x000ee2000c1e1900 */
[----:B--2---:R-:W-:Y:S02]  /*a150*/  R2UR UR6, R7 ;  /* 0x00000000070672ca */ /* 0x004fe400000e0000 */
[----:B---3--:R-:W-:-:S13]  /*a160*/  R2UR UR10, R6 ;  /* 0x00000000060a72ca */ /* 0x008fda00000e0000 */
[----:B------:R-:W-:-:S12]  /*a170*/  UIADD3 UR10, -UR6, UR10, URZ ;  /* 0x0000000a060a7290 */ /* 0x000fd8000fffe13f */
.L_x_12198:
[----:B------:R-:W-:Y:S01]  /*a180*/  USHF.R.S32.HI UR14, URZ, 0x1f, UR44 ;  /* 0x0000001f3f0e7899 */ /* 0x000fe2000801142c */
[----:B------:R-:W-:Y:S01]  /*a190*/  MOV R4, UR43 ;  /* 0x0000002b00047c02 */ /* 0x000fe20008000f00 */
[----:B------:R-:W-:Y:S01]  /*a1a0*/  ULDC.64 UR12, c[0x0][0xb70] ;  /* 0x0002dc00000c7ab9 */ /* 0x000fe20000000a00 */
[----:B------:R-:W-:Y:S01]  /*a1b0*/  USHF.R.S32.HI UR9, URZ, 0x1f, UR4 ;  /* 0x0000001f3f097899 */ /* 0x000fe20008011404 */
[----:B------:R-:W-:Y:S01]  /*a1c0*/  IMAD R5, R16, 0x40, R22 ;  /* 0x0000004010057824 */ /* 0x000fe200078e0216 */
[----:B------:R-:W-:Y:S01]  /*a1d0*/  UIMAD UR11, UR14, UR12, URZ ;  /* 0x0000000c0e0b72a4 */ /* 0x000fe2000f8e023f */
[----:B------:R-:W-:Y:S01]  /*a1e0*/  IMAD R7, R4, 0xc0, R19 ;  /* 0x000000c004077824 */ /* 0x000fe200078e0213 */
[----:B------:R-:W-:Y:S01]  /*a1f0*/  UMOV UR8, UR4 ;  /* 0x0000000400087c82 */ /* 0x000fe20008000000 */
[----:B------:R-:W-:Y:S01]  /*a200*/  USEL UR45, UR45, URZ, !UP1 ;  /* 0x0000003f2d2d7287 */ /* 0x000fe2000c800000 */
[----:B------:R-:W-:Y:S01]  /*a210*/  IMAD.WIDE R12, R5, 0x2, R12 ;  /* 0x00000002050c7825 */ /* 0x000fe200078e020c */
[----:B------:R-:W-:Y:S01]  /*a220*/  UIMAD.WIDE.U32 UR6, UR44, UR12, UR8 ;  /* 0x0000000c2c0672a5 */ /* 0x000fe2000f8e0008 */
[----:B------:R-:W-:Y:S01]  /*a230*/  SHF.R.S32.HI R4, RZ, 0x1f, R7 ;  /* 0x0000001fff047819 */ /* 0x000fe20000011407 */
[----:B------:R-:W-:Y:S01]  /*a240*/  UIMAD UR11, UR44, UR13, UR11 ;  /* 0x0000000d2c0b72a4 */ /* 0x000fe2000f8e020b */
[----:B------:R-:W-:Y:S01]  /*a250*/  LOP3.LUT P0, RZ, R152, 0x3, RZ, 0xc0, !PT ;  /* 0x0000000398ff7812 */ /* 0x000fe2000780c0ff */
[----:B------:R-:W-:Y:S01]  /*a260*/  USEL UR46, UR46, URZ, !UP1 ;  /* 0x0000003f2e2e7287 */ /* 0x000fe2000c800000 */
[C---:B------:R-:W-:Y:S01]  /*a270*/  IADD3 R11, P3, R12.reuse, 0x3000, RZ ;  /* 0x000030000c0b7810 */ /* 0x040fe20007f7e0ff */
[----:B------:R-:W-:Y:S01]  /*a280*/  ULDC.64 UR12, c[0x0][0xb78] ;  /* 0x0002de00000c7ab9 */ /* 0x000fe20000000a00 */
[----:B------:R-:W-:Y:S01]  /*a290*/  UIADD3 UR7, UR7, UR11, URZ ;  /* 0x0000000b07077290 */ /* 0x000fe2000fffe03f */
[----:B------:R-:W-:Y:S01]  /*a2a0*/  LOP3.LUT R25, R12, 0x380, RZ, 0xc0, !PT ;  /* 0x000003800c197812 */ /* 0x000fe200078ec0ff */
[----:B------:R-:W-:-:S02]  /*a2b0*/  UIMAD UR8, UR45, UR12, URZ ;  /* 0x0000000c2d0872a4 */ /* 0x000fc4000f8e023f */
[----:B------:R-:W-:Y:S01]  /*a2c0*/  UIMAD.WIDE.U32 UR6, UR46, UR12, UR6 ;  /* 0x0000000c2e0672a5 */ /* 0x000fe2000f8e0006 */
[----:B------:R-:W-:Y:S01]  /*a2d0*/  SHF.R.U64 R25, R25, 0x3, RZ ;  /* 0x0000000319197819 */ /* 0x000fe200000012ff */
[----:B------:R-:W-:-:S03]  /*a2e0*/  UIMAD UR8, UR46, UR13, UR8 ;  /* 0x0000000d2e0872a4 */ /* 0x000fc6000f8e0208 */
[----:B------:R-:W-:Y:S01]  /*a2f0*/  ULDC.64 UR12, c[0x0][0xaa0] ;  /* 0x0002a800000c7ab9 */ /* 0x000fe20000000a00 */
[----:B------:R-:W-:Y:S02]  /*a300*/  IADD3 R6, P1, R7, UR6, RZ ;  /* 0x0000000607067c10 */ /* 0x000fe4000ff3e0ff */
[----:B------:R-:W-:Y:S01]  /*a310*/  IMAD.U32 R9, RZ, RZ, UR8 ;  /* 0x00000008ff097e24 */ /* 0x000fe2000f8e00ff */
[----:B------:R-:W-:Y:S01]  /*a320*/  LOP3.LUT R24, R25, R12, RZ, 0x3c, !PT ;  /* 0x0000000c19187212 */ /* 0x000fe200078e3cff */
[----:B------:R-:W-:-:S03]  /*a330*/  IMAD.MOV.U32 R25, RZ, RZ, R13 ;  /* 0x000000ffff197224 */ /* 0x000fc600078e000d */
[----:B------:R-:W-:Y:S01]  /*a340*/  IADD3.X R5, R4, UR7, R9, P1, !PT ;  /* 0x0000000704057c10 */ /* 0x000fe20008ffe409 */
[----:B------:R-:W-:Y:S01]  /*a350*/  ULDC.64 UR6, c[0x0][0xb40] ;  /* 0x0002d00000067ab9 */ /* 0x000fe20000000a00 */
[C---:B------:R-:W-:Y:S01]  /*a360*/  VIADD R4, R7.reuse, 0x8 ;  /* 0x0000000807047836 */ /* 0x040fe20000000000 */
[C---:B------:R-:W-:Y:S01]  /*a370*/  LEA R28, P2, R6.reuse, UR6, 0x2 ;  /* 0x00000006061c7c11 */ /* 0x040fe2000f8410ff */
[----:B------:R-:W-:Y:S01]  /*a380*/  IMAD.X R9, RZ, RZ, R13, P3 ;  /* 0x000000ffff097224 */ /* 0x000fe200018e060d */
[----:B------:R-:W-:Y:S02]  /*a390*/  ISETP.GE.OR P1, PT, R7, UR10, P0 ;  /* 0x0000000a07007c0c */ /* 0x000fe40008726670 */
[----:B------:R-:W-:Y:S02]  /*a3a0*/  LEA.HI.X R29, R6, UR7, R5, 0x2, P2 ;  /* 0x00000007061d7c11 */ /* 0x000fe400090f1405 */
[C---:B------:R-:W-:Y:S02]  /*a3b0*/  IADD3 R17, P2, R12.reuse, 0x1800, RZ ;  /* 0x000018000c117810 */ /* 0x040fe40007f5e0ff */
[----:B------:R-:W-:-:S02]  /*a3c0*/  IADD3 R7, P4, R12, 0x4800, RZ ;  /* 0x000048000c077810 */ /* 0x000fc40007f9e0ff */
[----:B------:R-:W-:Y:S01]  /*a3d0*/  LOP3.LUT R8, R17, 0x380, RZ, 0xc0, !PT ;  /* 0x0000038011087812 */ /* 0x000fe200078ec0ff */
[----:B------:R-:W-:Y:S01]  /*a3e0*/  UIMAD UR6, UR9, UR12, URZ ;  /* 0x0000000c090672a4 */ /* 0x000fe2000f8e023f */
[----:B------:R-:W-:Y:S01]  /*a3f0*/  ISETP.GE.OR P0, PT, R4, UR10, P0 ;  /* 0x0000000a04007c0c */ /* 0x000fe20008706670 */
[--C-:B------:R-:W-:Y:S01]  /*a400*/  IMAD.X R15, RZ, RZ, R13.reuse, P2 ;  /* 0x000000ffff0f7224 */ /* 0x100fe200010e060d */
[----:B------:R-:W-:Y:S01]  /*a410*/  LOP3.LUT R6, R11, 0x380, RZ, 0xc0, !PT ;  /* 0x000003800b067812 */ /* 0x000fe200078ec0ff */
[----:B------:R-:W-:Y:S01]  /*a420*/  IMAD.X R5, RZ, RZ, R13, P4 ;  /* 0x000000ffff057224 */ /* 0x000fe200020e060d */
[----:B------:R-:W-:Y:S01]  /*a430*/  LOP3.LUT R4, R7, 0x380, RZ, 0xc0, !PT ;  /* 0x0000038007047812 */ /* 0x000fe200078ec0ff */
[----:B------:R-:W-:Y:S01]  /*a440*/  IMAD.MOV.U32 R20, RZ, RZ, R22 ;  /* 0x000000ffff147224 */ /* 0x000fe200078e0016 */
[----:B------:R-:W-:Y:S01]  /*a450*/  SHF.R.U64 R8, R8, 0x3, RZ ;  /* 0x0000000308087819 */ /* 0x000fe200000012ff */
[----:B------:R-:W-:Y:S01]  /*a460*/  @!P1 STG.E desc[UR38][R28.64], R2 ;  /* 0x000000021c009986 */ /* 0x000fe2000c101926 */
[----:B------:R-:W-:Y:S01]  /*a470*/  SHF.R.U64 R6, R6, 0x3, RZ ;  /* 0x0000000306067819 */ /* 0x000fe200000012ff */
[----:B------:R-:W-:Y:S01]  /*a480*/  ULDC.64 UR8, c[0x0][0xae0] ;  /* 0x0002b80000087ab9 */ /* 0x000fe20000000a00 */
[----:B------:R-:W-:-:S02]  /*a490*/  SHF.R.U64 R4, R4, 0x3, RZ ;  /* 0x0000000304047819 */ /* 0x000fc400000012ff */
[----:B------:R-:W-:Y:S02]  /*a4a0*/  LOP3.LUT R14, R8, R17, RZ, 0x3c, !PT ;  /* 0x00000011080e7212 */ /* 0x000fe400078e3cff */
[----:B------:R-:W-:Y:S01]  /*a4b0*/  SHF.R.S32.HI R21, RZ, 0x1f, R22 ;  /* 0x0000001fff157819 */ /* 0x000fe20000011416 */
[----:B------:R-:W-:Y:S01]  /*a4c0*/  UIMAD UR6, UR4, UR13, UR6 ;  /* 0x0000000d040672a4 */ /* 0x000fe2000f8e0206 */
[----:B------:R-:W-:Y:S01]  /*a4d0*/  MOV R17, UR12 ;  /* 0x0000000c00117c02 */ /* 0x000fe20008000f00 */
[----:B------:R0:W-:Y:S01]  /*a4e0*/  @!P0 STG.E desc[UR38][R28.64+0x20], R0 ;  /* 0x000020001c008986 */ /* 0x0001e2000c101926 */
[----:B------:R-:W-:Y:S02]  /*a4f0*/  LOP3.LUT R8, R6, R11, RZ, 0x3c, !PT ;  /* 0x0000000b06087212 */ /* 0x000fe400078e3cff */
[----:B------:R-:W-:Y:S01]  /*a500*/  LOP3.LUT R4, R4, R7, RZ, 0x3c, !PT ;  /* 0x0000000704047212 */ /* 0x000fe200078e3cff */
[----:B------:R-:W-:Y:S01]  /*a510*/  IMAD.WIDE.U32 R20, R17, UR4, R20 ;  /* 0x0000000411147c25 */ /* 0x000fe2000f8e0014 */
[----:B------:R-:W5:Y:S04]  /*a520*/  LD.E.128 R24, desc[UR38][R24.64] ;  /* 0x0000002618187980 */ /* 0x000f68000c101d00 */
[----:B------:R-:W5:Y:S01]  /*a530*/  LD.E.128 R12, desc[UR38][R14.64] ;  /* 0x000000260e0c7980 */ /* 0x000f62000c101d00 */
[----:B------:R-:W-:-:S03]  /*a540*/  VIADD R21, R21, UR6 ;  /* 0x0000000615157c36 */ /* 0x000fc60008000000 */
[----:B------:R-:W5:Y:S01]  /*a550*/  LD.E.128 R8, desc[UR38][R8.64] ;  /* 0x0000002608087980 */ /* 0x000f62000c101d00 */
[----:B------:R-:W-:-:S03]  /*a560*/  IMAD.U32 R17, RZ, RZ, UR8 ;  /* 0x00000008ff117e24 */ /* 0x000fc6000f8e00ff */
[----:B------:R-:W5:Y:S01]  /*a570*/  LD.E.128 R4, desc[UR38][R4.64] ;  /* 0x0000002604047980 */ /* 0x000f62000c101d00 */
[----:B------:R-:W-:Y:S01]  /*a580*/  UIMAD UR4, UR14, UR8, URZ ;  /* 0x000000080e0472a4 */ /* 0x000fe2000f8e023f */
[----:B------:R-:W-:Y:S01]  /*a590*/  IMAD.WIDE.U32 R20, R17, UR44, R20 ;  /* 0x0000002c11147c25 */ /* 0x000fe2000f8e0014 */
[----:B------:R-:W-:Y:S01]  /*a5a0*/  ULDC UR6, c[0x0][0xa8c] ;  /* 0x0002a30000067ab9 */ /* 0x000fe20000000800 */
[----:B------:R-:W-:Y:S01]  /*a5b0*/  @!PT LDS RZ, [RZ] ;  /* 0x00000000fffff984 */ /* 0x000fe20000000800 */
[----:B------:R-:W-:Y:S01]  /*a5c0*/  @!PT LDS RZ, [RZ] ;  /* 0x00000000fffff984 */ /* 0x000fe20000000800 */
[----:B------:R-:W-:Y:S01]  /*a5d0*/  @!PT LDS RZ, [RZ] ;  /* 0x00000000fffff984 */ /* 0x000fe20000000800 */
[----:B------:R-:W-:Y:S01]  /*a5e0*/  @!PT LDS RZ, [RZ] ;  /* 0x00000000fffff984 */ /* 0x000fe20000000800 */
[----:B------:R1:W-:Y:S06]  /*a5f0*/  MEMBAR.ALL.CTA ;  /* 0x0000000000007992 */ /* 0x0003ec0000008000 */
[----:B-1----:R-:W1:Y:S01]  /*a600*/  FENCE.VIEW.ASYNC.S ;  /* 0x00000000000073c6 */ /* 0x002e620000000000 */
[----:B------:R-:W-:Y:S01]  /*a610*/  UIMAD UR10, UR43, -0xc0, UR10 ;  /* 0xffffff402b0a78a4 */ /* 0x000fe2000f8e020a */
[C---:B0-----:R-:W-:Y:S01]  /*a620*/  VIADD R0, R16.reuse, 0x30 ;  /* 0x0000003010007836 */ /* 0x041fe20000000000 */
[----:B------:R-:W-:Y:S01]  /*a630*/  UIMAD UR4, UR44, UR9, UR4 ;  /* 0x000000092c0472a4 */ /* 0x000fe2000f8e0204 */
[----:B------:R-:W-:Y:S01]  /*a640*/  VIADD R2, R16, 0x60 ;  /* 0x0000006010027836 */ /* 0x000fe20000000000 */
[----:B------:R-:W-:Y:S01]  /*a650*/  ISETP.GE.AND P0, PT, R22, UR6, PT ;  /* 0x0000000616007c0c */ /* 0x000fe2000bf06270 */
[----:B------:R-:W-:Y:S01]  /*a660*/  VIADD R17, R16, 0x90 ;  /* 0x0000009010117836 */ /* 0x000fe20000000000 */
[----:B------:R-:W-:Y:S01]  /*a670*/  ULDC.64 UR6, c[0x0][0xae8] ;  /* 0x0002ba0000067ab9 */ /* 0x000fe20000000a00 */
[----:B------:R-:W-:Y:S01]  /*a680*/  IADD3 R3, R3, 0x16820, RZ ;  /* 0x0001682003037810 */ /* 0x000fe20007ffe0ff */
[----:B------:R-:W-:Y:S01]  /*a690*/  VIADD R21, R21, UR4 ;  /* 0x0000000415157c36 */ /* 0x000fe20008000000 */
[----:B------:R-:W-:Y:S01]  /*a6a0*/  ISETP.GE.OR P3, PT, R0, UR10, P0 ;  /* 0x0000000a00007c0c */ /* 0x000fe20008766670 */
[----:B------:R-:W-:Y:S01]  /*a6b0*/  UIMAD UR4, UR45, UR6, URZ ;  /* 0x000000062d0472a4 */ /* 0x000fe2000f8e023f */
[----:B------:R-:W-:Y:S01]  /*a6c0*/  ISETP.GE.OR P1, PT, R2, UR10, P0 ;  /* 0x0000000a02007c0c */ /* 0x000fe20008726670 */
[----:B------:R-:W-:Y:S01]  /*a6d0*/  IMAD.U32 R33, RZ, RZ, UR6 ;  /* 0x00000006ff217e24 */ /* 0x000fe2000f8e00ff */
[----:B------:R-:W-:Y:S01]  /*a6e0*/  ISETP.GE.OR P2, PT, R17, UR10, P0 ;  /* 0x0000000a11007c0c */ /* 0x000fe20008746670 */
[----:B------:R-:W-:Y:S01]  /*a6f0*/  UIMAD UR4, UR46, UR7, UR4 ;  /* 0x000000072e0472a4 */ /* 0x000fe2000f8e0204 */
[----:B------:R-:W-:Y:S01]  /*a700*/  ISETP.GE.OR P0, PT, R16, UR10, P0 ;  /* 0x0000000a10007c0c */ /* 0x000fe20008706670 */
[----:B------:R-:W-:Y:S01]  /*a710*/  IMAD.WIDE.U32 R32, R33, UR46, R20 ;  /* 0x0000002e21207c25 */ /* 0x000fe2000f8e0014 */
[----:B------:R-:W-:Y:S01]  /*a720*/  PRMT R3, RZ, 0x654, R3 ;  /* 0x00000654ff037816 */ /* 0x000fe20000000003 */
[----:B------:R-:W-:Y:S01]  /*a730*/  BSSY B1, `(.L_x_12199) ;  /* 0x0000012000017945 */ /* 0x000fe20003800000 */
[----:B------:R-:W-:Y:S01]  /*a740*/  SHF.R.S32.HI R17, RZ, 0x1f, R16 ;  /* 0x0000001fff117819 */ /* 0x000fe20000011410 */
[----:B------:R-:W-:-:S02]  /*a750*/  IMAD.U32 R29, RZ, RZ, UR43 ;  /* 0x0000002bff1d7e24 */ /* 0x000fc4000f8e00ff */
[----:B------:R-:W-:Y:S01]  /*a760*/  VIADD R35, R33, UR4 ;  /* 0x0000000421237c36 */ /* 0x000fe20008000000 */
[----:B-1----:R0:W-:Y:S01]  /*a770*/  SYNCS.ARRIVE.TRANS64.RED.A1T0 RZ, [R3+URZ], RZ ;  /* 0x000000ff03ff79a7 */ /* 0x0021e2000810043f */
[----:B------:R-:W-:-:S04]  /*a780*/  IMAD.WIDE R28, R29, 0xc0, R16 ;  /* 0x000000c01d1c7825 */ /* 0x000fc800078e0210 */
[----:B------:R-:W-:Y:S05]  /*a790*/  @P0 BRA `(.L_x_12200) ;  /* 0x00000000002c0947 */ /* 0x000fea0003800000 */
        /* <DEDUP_REMOVED lines=11> */
.L_x_12200:
[----:B------:R-:W-:Y:S05]  /*a850*/  BSYNC B1 ;  /* 0x0000000000017941 */ /* 0x000fea0003800000 */
.L_x_12199:
[----:B------:R-:W-:Y:S04]  /*a860*/  BSSY B1, `(.L_x_12201) ;  /* 0x000000f000017945 */ /* 0x000fe80003800000 */
[----:B------:R-:W-:Y:S05]  /*a870*/  @P3 BRA `(.L_x_12202) ;  /* 0x0000000000343947 */ /* 0x000fea0003800000 */
[----:B-1----:R-:W-:Y:S01]  /*a880*/  IADD3 R21, P0, R28, 0x30, RZ ;  /* 0x000000301c157810 */ /* 0x002fe20007f1e0ff */
[----:B------:R-:W-:Y:S01]  /*a890*/  ULDC.64 UR6, c[0x0][0xad8] ;  /* 0x0002b60000067ab9 */ /* 0x000fe20000000a00 */
[----:B------:R-:W-:Y:S01]  /*a8a0*/  MOV R2, R32 ;  /* 0x0000002000027202 */ /* 0x000fe20000000f00 */
        /* <DEDUP_REMOVED lines=9> */
[----:B-----5:R2:W-:Y:S02]  /*a940*/  STG.E.128 desc[UR38][R20.64], R12 ;  /* 0x0000000c14007986 */ /* 0x0205e4000c101d26 */
.L_x_12202:
[----:B------:R-:W-:Y:S05]  /*a950*/  BSYNC B1 ;  /* 0x0000000000017941 */ /* 0x000fea0003800000 */
.L_x_12201:
        /* <DEDUP_REMOVED lines=15> */
.L_x_12204:
[----:B------:R-:W-:Y:S05]  /*aa50*/  BSYNC B1 ;  /* 0x0000000000017941 */ /* 0x000fea0003800000 */
.L_x_12203:
[----:B------:R-:W-:Y:S05]  /*aa60*/  @P2 BRA `(.L_x_12205) ;  /* 0x0000000800ac2947 */ /* 0x000fea0003800000 */
[----:B---3-5:R-:W-:Y:S01]  /*aa70*/  IADD3 R9, P0, R28, 0x90, RZ ;  /* 0x000000901c097810 */ /* 0x028fe20007f1e0ff */
        /* <DEDUP_REMOVED lines=13> */
.L_x_12197:
        /* <DEDUP_REMOVED lines=31> */
.L_x_12206:
        /* <DEDUP_REMOVED lines=8> */
[----:B------:R-:W-:-:S05]  /*adc0*/  MOV R0, UR43 ;  /* 0x0000002b00007c02 */ /* 0x000fca0008000f00 */
[----:B0-----:R-:W-:-:S04]  /*add0*/  IMAD R0, R0, 0xc0, R2 ;  /* 0x000000c000007824 */ /* 0x001fc800078e0202 */
        /* <DEDUP_REMOVED lines=22> */
.L_x_12208:
[----:B------:R-:W-:Y:S05]  /*af40*/  BSYNC B1 ;  /* 0x0000000000017941 */ /* 0x000fea0003800000 */
.L_x_12207:
[----:B------:R-:W-:Y:S01]  /*af50*/  ULDC.64 UR6, c[0x0][0xaa0] ;  /* 0x0002a80000067ab9 */ /* 0x000fe20000000a00 */
[----:B0-----:R-:W-:Y:S01]  /*af60*/  MOV R3, R9 ;  /* 0x0000000900037202 */ /* 0x001fe20000000f00 */
[----:B------:R-:W-:Y:S01]  /*af70*/  IMAD.MOV.U32 R2, RZ, RZ, R22 ;  /* 0x000000ffff027224 */ /* 0x000fe200078e0016 */
[----:B------:R-:W-:Y:S01]  /*af80*/  ULDC UR9, c[0x0][0xa8c] ;  /* 0x0002a30000097ab9 */ /* 0x000fe20000000800 */
[----:B------:R-:W-:Y:S01]  /*af90*/  IMAD R0, R6, UR6, RZ ;  /* 0x0000000606007c24 */ /* 0x000fe2000f8e02ff */
[----:B------:R-:W-:Y:S01]  /*afa0*/  ISETP.GE.AND P0, PT, R22, UR9, PT ;  /* 0x0000000916007c0c */ /* 0x000fe2000bf06270 */
[C---:B------:R-:W-:Y:S01]  /*afb0*/  IMAD.WIDE.U32 R2, R7.reuse, UR6, R2 ;  /* 0x0000000607027c25 */ /* 0x040fe2000f8e0002 */
[----:B------:R-:W-:Y:S01]  /*afc0*/  ULDC.64 UR10, c[0x0][0xae0] ;  /* 0x0002b800000a7ab9 */ /* 0x000fe20000000a00 */
[----:B------:R-:W-:Y:S01]  /*afd0*/  MOV R9, UR43 ;  /* 0x0000002b00097c02 */ /* 0x000fe20008000f00 */
[----:B------:R-:W-:Y:S01]  /*afe0*/  UIMAD UR6, UR8, UR10, URZ ;  /* 0x0000000a080672a4 */ /* 0x000fe2000f8e023f */
[----:B------:R-:W-:Y:S01]  /*aff0*/  IMAD R7, R7, UR7, R0 ;  /* 0x0000000707077c24 */ /* 0x000fe2000f8e0200 */
[----:B------:R-:W-:Y:S01]  /*b000*/  UIMAD UR7, UR43, -0xc0, UR4 ;  /* 0xffffff402b0778a4 */ /* 0x000fe2000f8e0204 */
[C---:B------:R-:W-:Y:S01]  /*b010*/  VIADD R0, R16.reuse, 0x30 ;  /* 0x0000003010007836 */ /* 0x040fe20000000000 */
[----:B------:R-:W-:Y:S01]  /*b020*/  UIMAD UR6, UR44, UR11, UR6 ;  /* 0x0000000b2c0672a4 */ /* 0x000fe2000f8e0206 */
[----:B------:R-:W-:Y:S01]  /*b030*/  VIADD R4, R16, 0x90 ;  /* 0x0000009010047836 */ /* 0x000fe20000000000 */
[----:B------:R-:W-:Y:S01]  /*b040*/  ULDC.64 UR8, c[0x0][0xae8] ;  /* 0x0002ba0000087ab9 */ /* 0x000fe20000000a00 */
[----:B------:R-:W-:Y:S01]  /*b050*/  IMAD.IADD R3, R3, 0x1, R7 ;  /* 0x0000000103037824 */ /* 0x000fe200078e0207 */
[----:B------:R-:W-:Y:S01]  /*b060*/  ISETP.GE.OR P3, PT, R0, UR7, P0 ;  /* 0x0000000700007c0c */ /* 0x000fe20008766670 */
[----:B------:R-:W-:Y:S01]  /*b070*/  VIADD R0, R16, 0x60 ;  /* 0x0000006010007836 */ /* 0x000fe20000000000 */
[----:B------:R-:W-:Y:S01]  /*b080*/  ISETP.GE.OR P2, PT, R4, UR7, P0 ;  /* 0x0000000704007c0c */ /* 0x000fe20008746670 */
[----:B------:R-:W-:Y:S01]  /*b090*/  IMAD.U32 R5, RZ, RZ, UR10 ;  /* 0x0000000aff057e24 */ /* 0x000fe2000f8e00ff */
[----:B------:R-:W-:Y:S01]  /*b0a0*/  UIMAD UR4, UR45, UR8, URZ ;  /* 0x000000082d0472a4 */ /* 0x000fe2000f8e023f */
[--C-:B------:R-:W-:Y:S01]  /*b0b0*/  SHF.R.S32.HI R7, RZ, 0x1f, R16.reuse ;  /* 0x0000001fff077819 */ /* 0x100fe20000011410 */
[----:B------:R-:W-:Y:S01]  /*b0c0*/  IMAD.MOV.U32 R6, RZ, RZ, R16 ;  /* 0x000000ffff067224 */ /* 0x000fe200078e0010 */
[----:B------:R-:W-:Y:S01]  /*b0d0*/  ISETP.GE.OR P1, PT, R0, UR7, P0 ;  /* 0x0000000700007c0c */ /* 0x000fe20008726670 */
[----:B------:R-:W-:Y:S01]  /*b0e0*/  IMAD.WIDE.U32 R2, R5, UR44, R2 ;  /* 0x0000002c05027c25 */ /* 0x000fe2000f8e0002 */
[----:B------:R-:W-:Y:S01]  /*b0f0*/  ISETP.GE.OR P0, PT, R16, UR7, P0 ;  /* 0x0000000710007c0c */ /* 0x000fe20008706670 */
[----:B------:R-:W-:Y:S01]  /*b100*/  UIMAD UR4, UR46, UR9, UR4 ;  /* 0x000000092e0472a4 */ /* 0x000fe2000f8e0204 */
[----:B------:R-:W-:Y:S01]  /*b110*/  BSSY B1, `(.L_x_12209) ;  /* 0x0000012000017945 */ /* 0x000fe20003800000 */
[----:B------:R-:W-:-:S02]  /*b120*/  VIADD R3, R3, UR6 ;  /* 0x0000000603037c36 */ /* 0x000fc40008000000 */
[----:B------:R-:W-:Y:S02]  /*b130*/  IMAD.U32 R5, RZ, RZ, UR8 ;  /* 0x00000008ff057e24 */ /* 0x000fe4000f8e00ff */
[----:B------:R-:W-:-:S04]  /*b140*/  IMAD.WIDE R6, R9, 0xc0, R6 ;  /* 0x000000c009067825 */ /* 0x000fc800078e0206 */
[----:B------:R-:W-:-:S04]  /*b150*/  IMAD.WIDE.U32 R4, R5, UR46, R2 ;  /* 0x0000002e05047c25 */ /* 0x000fc8000f8e0002 */
        /* <DEDUP_REMOVED lines=13> */
.L_x_12210:
[----:B------:R-:W-:Y:S05]  /*b230*/  BSYNC B1 ;  /* 0x0000000000017941 */ /* 0x000fea0003800000 */
.L_x_12209:
[----:B------:R-:W-:Y:S04]  /*b240*/  BSSY B1, `(.L_x_12211) ;  /* 0x000000f000017945 */ /* 0x000fe80003800000 */
[----:B------:R-:W-:Y:S05]  /*b250*/  @P3 BRA `(.L_x_12212) ;  /* 0x0000000000343947 */ /* 0x000fea0003800000 */
[----:B0-----:R-:W-:Y:S01]  /*b260*/  IADD3 R9, P0, R6, 0x30, RZ ;  /* 0x0000003006097810 */ /* 0x001fe20007f1e0ff */
        /* <DEDUP_REMOVED lines=12> */
.L_x_12212:
[----:B------:R-:W-:Y:S05]  /*b330*/  BSYNC B1 ;  /* 0x0000000000017941 */ /* 0x000fea0003800000 */
.L_x_12211:
        /* <DEDUP_REMOVED lines=15> */
.L_x_12214:
[----:B------:R-:W-:Y:S05]  /*b430*/  BSYNC B1 ;  /* 0x0000000000017941 */ /* 0x000fea0003800000 */
.L_x_12213:
        /* <DEDUP_REMOVED lines=14> */
.L_x_12205:
[----:B------:R-:W-:Y:S05]  /*b520*/  BSYNC B0 ;  /* 0x0000000000007941 */ /* 0x000fea0003800000 */
.L_x_12196:
[----:B------:R-:W-:Y:S02]  /*b530*/  ULDC UR4, c[0x0][0xc14] ;  /* 0x0003050000047ab9 */ /* 0x000fe40000000800 */
[----:B------:R-:W-:-:S13]  /*b540*/  ISETP.GE.AND P0, PT, R31, UR4, PT ;  /* 0x000000041f007c0c */ /* 0x000fda000bf06270 */
[----:B------:R-:W-:Y:S05]  /*b550*/  @!P0 BRA `(.L_x_12215) ;  /* 0xffffff58000c8947 */ /* 0x000fea000383ffff */
[----:B------:R-:W-:Y:S05]  /*b560*/  EXIT ;  /* 0x000000000000794d */ /* 0x000fea0003800000 */
.L_x_12160:
        /* <DEDUP_REMOVED lines=61> */
.L_x_12220:
        /* <DEDUP_REMOVED lines=8> */
[----:B------:R-:W-:-:S04]  /*b9c0*/  IADD3 R7, R26, R19, RZ ;  /* 0x000000131a077210 */ /* 0x000fc80007ffe0ff */
[----:B------:R-:W-:-:S13]  /*b9d0*/  ISETP.GE.OR P0, PT, R7, UR5, !P1 ;  /* 0x0000000507007c0c */ /* 0x000fda000cf06670 */
[----:B------:R-:W-:Y:S05]  /*b9e0*/  @P0 BRA `(.L_x_12219) ;  /* 0x00000000000c0947 */ /* 0x000fea0003800000 */
[----:B------:R-:W0:Y:S02]  /*b9f0*/  LDC.64 R2, c[0x0][0xc58] ;  /* 0x00031600ff027b82 */ /* 0x000e240000000a00 */
[----:B0-----:R-:W-:-:S05]  /*ba00*/  IMAD.WIDE R2, R7, 0x4, R2 ;  /* 0x0000000407027825 */ /* 0x001fca00078e0202 */
[----:B------:R0:W5:Y:S02]  /*ba10*/  LDG.E R0, desc[UR38][R2.64] ;  /* 0x0000002602007981 */ /* 0x000164000c1e1900 */
.L_x_12219:
[----:B------:R-:W-:Y:S05]  /*ba20*/  BSYNC B0 ;  /* 0x0000000000007941 */ /* 0x000fea0003800000 */
.L_x_12218:
        /* <DEDUP_REMOVED lines=25> */
.L_x_12216:
[----:B------:R-:W-:-:S05]  /*bbc0*/  IADD3 R13, -R3, R4, RZ ;  /* 0x00000004030d7210 */ /* 0x000fca0007ffe1ff */
        /* <DEDUP_REMOVED lines=19> */
.L_x_12221:
[----:B---3--:R-:W-:Y:S01]  /*bd00*/  IMAD R16, R16, UR4, R13 ;  /* 0x0000000410107c24 */ /* 0x008fe2000f8e020d */
[----:B------:R-:W-:Y:S01]  /*bd10*/  IABS R2, R4 ;  /* 0x0000000400027213 */ /* 0x000fe20000000000 */
[----:B01----:R-:W-:-:S03]  /*bd20*/  IMAD.MOV R11, RZ, RZ, -R3 ;  /* 0x000000ffff0b7224 */ /* 0x003fc600078e0a03 */
[----:B--2---:R-:W-:Y:S01]  /*bd30*/  IADD3 R7, -R16, UR6, RZ ;  /* 0x0000000610077c10 */ /* 0x004fe2000fffe1ff */
[----:B------:R-:W-:Y:S02]  /*bd40*/  IMAD.MOV R10, RZ, RZ, -R2 ;  /* 0x000000ffff0a7224 */ /* 0x000fe400078e0a02 */
[----:B------:R-:W-:Y:S01]  /*bd50*/  IMAD R11, R11, R8, RZ ;  /* 0x000000080b0b7224 */ /* 0x000fe200078e02ff */
[----:B------:R-:W-:Y:S01]  /*bd60*/  IABS R6, R7 ;  /* 0x0000000700067213 */ /* 0x000fe20000000000 */
[----:B------:R-:W-:-:S04]  /*bd70*/  IMAD.MOV.U32 R2, RZ, RZ, RZ ;  /* 0x000000ffff027224 */ /* 0x000fc800078e00ff */
[----:B------:R-:W-:-:S04]  /*bd80*/  IMAD.HI.U32 R2, R3, R11, R2 ;  /* 0x0000000b03027227 */ /* 0x000fc800078e0002 */
[----:B------:R-:W-:Y:S01]  /*bd90*/  IMAD.MOV.U32 R3, RZ, RZ, R6 ;  /* 0x000000ffff037224 */ /* 0x000fe200078e0006 */
[----:B------:R-:W-:-:S03]  /*bda0*/  MOV R6, R10 ;  /* 0x0000000a00067202 */ /* 0x000fc60000000f00 */
        /* <DEDUP_REMOVED lines=20> */
[----:B------:R-:W0:Y:S08]  /*bef0*/  I2F.RP R10, R8 ;  /* 0x00000008000a7306 */ /* 0x000e300000209400 */
[----:B0-----:R-:W0:Y:S02]  /*bf00*/  MUFU.RCP R10, R10 ;  /* 0x0000000a000a7308 */ /* 0x001e240000001000 */
[----:B0-----:R-:W-:-:S06]  /*bf10*/  VIADD R3, R10, 0xffffffe ;  /* 0x0ffffffe0a037836 */ /* 0x001fcc0000000000 */
[----:B------:R-:W0:Y:S02]  /*bf20*/  F2I.FTZ.U32.TRUNC.NTZ R3, R3 ;  /* 0x0000000300037305 */ /* 0x000e24000021f000 */
[----:B0-----:R-:W-:-:S05]  /*bf30*/  IADD3 R11, RZ, -R3, RZ ;  /* 0x80000003ff0b7210 */ /* 0x001fca0007ffe0ff */
        /* <DEDUP_REMOVED lines=13> */
[----:B------:R-:W-:Y:S02]  /*c010*/  ISETP.GE.AND P0, PT, R3, RZ, PT ;  /* 0x000000ff0300720c */ /* 0x000fe40003f06270 */
[----:B------:R-:W-:-:S11]  /*c020*/  IADD3 R3, R4, R6, RZ ;  /* 0x0000000604037210 */ /* 0x000fd60007ffe0ff */
        /* <DEDUP_REMOVED lines=8> */
.L_x_12217:
[----:B------:R-:W-:Y:S02]  /*c0b0*/  IMAD.MOV.U32 R17, RZ, RZ, RZ ;  /* 0x000000ffff117224 */ /* 0x000fe400078e00ff */
[----:B------:R-:W-:Y:S02]  /*c0c0*/  IMAD.U32 R16, RZ, RZ, UR6 ;  /* 0x00000006ff107e24 */ /* 0x000fe4000f8e00ff */
[----:B------:R-:W-:-:S07]  /*c0d0*/  IMAD.MOV.U32 R18, RZ, RZ, RZ ;  /* 0x000000ffff127224 */ /* 0x000fce00078e00ff */
.L_x_12222:
        /* <DEDUP_REMOVED lines=16> */
.L_x_12288:
[----:B--2---:R-:W2:Y:S02]  /*c1e0*/  LDC.64 R2, c[0x0][0xc60] ;  /* 0x00031800ff027b82 */ /* 0x004ea40000000a00 */
[----:B--2---:R-:W-:-:S05]  /*c1f0*/  IMAD.WIDE R2, R19, 0x4, R2 ;  /* 0x0000000413027825 */ /* 0x004fca00078e0202 */
[----:B------:R-:W2:Y:S01]  /*c200*/  LDG.E R27, desc[UR38][R2.64] ;  /* 0x00000026021b7981 */ /* 0x000ea2000c1e1900 */
[----:B------:R-:W-:Y:S05]  /*c210*/  YIELD ;  /* 0x0000000000007946 */ /* 0x000fea0003800000 */
[----:B------:R-:W-:Y:S01]  /*c220*/  ULDC.64 UR4, c[0x0][0xa28] ;  /* 0x00028a0000047ab9 */ /* 0x000fe20000000a00 */
[----:B0-----:R-:W-:Y:S01]  /*c230*/  IMAD.MOV.U32 R0, RZ, RZ, RZ ;  /* 0x000000ffff007224 */ /* 0x001fe200078e00ff */
[----:B------:R-:W-:Y:S01]  /*c240*/  ISETP.NE.U32.AND P0, PT, RZ, UR4, PT ;  /* 0x00000004ff007c0c */ /* 0x000fe2000bf05070 */
[----:B------:R-:W-:Y:S01]  /*c250*/  IMAD.MOV.U32 R8, RZ, RZ, RZ ;  /* 0x000000ffff087224 */ /* 0x000fe200078e00ff */
[----:B------:R-:W-:-:S02]  /*c260*/  ULDC.64 UR6, c[0x0][0xa08] ;  /* 0x0002820000067ab9 */ /* 0x000fc40000000a00 */
[----:B------:R-:W-:Y:S02]  /*c270*/  ISETP.NE.AND.EX P0, PT, RZ, UR5, PT, P0 ;  /* 0x00000005ff007c0c */ /* 0x000fe4000bf05300 */
        /* <DEDUP_REMOVED lines=21> */
[----:B------:R-:W-:-:S03]  /*c3d0*/  ISETP.NE.U32.AND P0, PT, RZ, UR6, PT ;  /* 0x00000006ff007c0c */ /* 0x000fc6000bf05070 */
[----:B--2---:R0:W-:Y:S02]  /*c3e0*/  STL [R1+0x8], R8 ;  /* 0x0000080801007387 */ /* 0x0041e40000100800 */
[----:B0-----:R-:W-:Y:S01]  /*c3f0*/  IMAD.U32 R8, RZ, RZ, UR4 ;  /* 0x00000004ff087e24 */ /* 0x001fe2000f8e00ff */
        /* <DEDUP_REMOVED lines=10> */
[----:B0-----:R-:W-:Y:S06]  /*c4a0*/  @P1 BRA `(.L_x_12224) ;  /* 0x0000000000101947 */ /* 0x001fec0003800000 */
[----:B------:R-:W-:Y:S05]  /*c4b0*/  @!P2 BRA `(.L_x_12224) ;  /* 0x00000000000ca947 */ /* 0x000fea0003800000 */
[----:B------:R-:W2:Y:S04]  /*c4c0*/  LDG.E R7, desc[UR38][R2.64] ;  /* 0x0000002602077981 */ /* 0x000ea8000c1e1900 */
[----:B-----5:R-:W2:Y:S02]  /*c4d0*/  LDG.E R8, desc[UR38][R2.64+0x4] ;  /* 0x0000042602087981 */ /* 0x020ea4000c1e1900 */
[----:B--2---:R-:W-:-:S07]  /*c4e0*/  IMAD.IADD R8, R8, 0x1, -R7 ;  /* 0x0000000108087824 */ /* 0x004fce00078e0a07 */
.L_x_12224:
[----:B------:R-:W-:Y:S01]  /*c4f0*/  MOV R23, RZ ;  /* 0x000000ff00177202 */ /* 0x000fe20000000f00 */
[----:B------:R-:W-:-:S05]  /*c500*/  ULDC.64 UR4, c[0x0][0xa20] ;  /* 0x0002880000047ab9 */ /* 0x000fca0000000a00 */
[----:B------:R-:W2:Y:S01]  /*c510*/  @P0 LDG.E R23, desc[UR38][R4.64] ;  /* 0x0000002604170981 */ /* 0x000ea2000c1e1900 */
[----:B------:R-:W-:-:S04]  /*c520*/  ISETP.NE.U32.AND P1, PT, RZ, UR4, PT ;  /* 0x00000004ff007c0c */ /* 0x000fc8000bf25070 */
[----:B------:R-:W-:Y:S01]  /*c530*/  ISETP.NE.AND.EX P1, PT, RZ, UR5, PT, P1 ;  /* 0x00000005ff007c0c */ /* 0x000fe2000bf25310 */
[----:B--2--5:R-:W-:-:S12]  /*c540*/  IMAD.IADD R23, R23, 0x1, R0 ;  /* 0x0000000117177824 */ /* 0x024fd800078e0200 */
[----:B------:R-:W-:Y:S05]  /*c550*/  @!P1 BRA `(.L_x_12225) ;  /* 0x0000000000109947 */ /* 0x000fea0003800000 */
[----:B------:R-:W-:-:S04]  /*c560*/  IADD3 R2, P0, R29, UR4, RZ ;  /* 0x000000041d027c10 */ /* 0x000fc8000ff1e0ff */
[----:B------:R-:W-:-:S05]  /*c570*/  IADD3.X R3, R10, UR5, RZ, P0, !PT ;  /* 0x000000050a037c10 */ /* 0x000fca00087fe4ff */
[----:B------:R0:W5:Y:S01]  /*c580*/  LDG.E R9, desc[UR38][R2.64] ;  /* 0x0000002602097981 */ /* 0x000162000c1e1900 */
[----:B------:R-:W-:Y:S05]  /*c590*/  BRA `(.L_x_12226) ;  /* 0x0000000000107947 */ /* 0x000fea0003800000 */
.L_x_12225:
[----:B------:R-:W-:Y:S05]  /*c5a0*/  @!P0 BRA `(.L_x_12226) ;  /* 0x00000000000c8947 */ /* 0x000fea0003800000 */
[----:B------:R-:W2:Y:S04]  /*c5b0*/  LDG.E R2, desc[UR38][R4.64] ;  /* 0x0000002604027981 */ /* 0x000ea8000c1e1900 */
[----:B------:R-:W2:Y:S02]  /*c5c0*/  LDG.E R9, desc[UR38][R4.64+0x4] ;  /* 0x0000042604097981 */ /* 0x000ea4000c1e1900 */
[----:B--2---:R-:W-:-:S07]  /*c5d0*/  IMAD.IADD R9, R9, 0x1, -R2 ;  /* 0x0000000109097824 */ /* 0x004fce00078e0a02 */
.L_x_12226:
[----:B0-----:R-:W-:Y:S01]  /*c5e0*/  IMAD R3, R17, 0xc0, RZ ;  /* 0x000000c011037824 */ /* 0x001fe200078e02ff */
[----:B------:R-:W-:Y:S01]  /*c5f0*/  BSSY B6, `(.L_x_12227) ;  /* 0x0000234000067945 */ /* 0x000fe20003800000 */
[----:B-----5:R-:W-:-:S03]  /*c600*/  IMAD.IADD R9, R9, 0x1, -R0 ;  /* 0x0000000109097824 */ /* 0x020fc600078e0a00 */
[----:B------:R-:W-:Y:S01]  /*c610*/  IADD3 R8, -R8, 0x13f, R3 ;  /* 0x0000013f08087810 */ /* 0x000fe20007ffe103 */
[----:B------:R-:W-:-:S04]  /*c620*/  VIADD R0, R9, 0x7f ;  /* 0x0000007f09007836 */ /* 0x000fc80000000000 */
[----:B------:R-:W-:Y:S01]  /*c630*/  IMAD.IADD R8, R9, 0x1, R8 ;  /* 0x0000000109087824 */ /* 0x000fe200078e0208 */
[----:B------:R-:W-:-:S04]  /*c640*/  SHF.R.S32.HI R3, RZ, 0x1f, R0 ;  /* 0x0000001fff037819 */ /* 0x000fc80000011400 */
[----:B------:R-:W-:Y:S02]  /*c650*/  SHF.R.S32.HI R5, RZ, 0x1f, R8 ;  /* 0x0000001fff057819 */ /* 0x000fe40000011408 */
[----:B------:R-:W-:Y:S02]  /*c660*/  LEA.HI R3, R3, R0, RZ, 0x7 ;  /* 0x0000000003037211 */ /* 0x000fe400078f38ff */
[----:B------:R-:W-:Y:S02]  /*c670*/  LEA.HI R5, R5, R8, RZ, 0x7 ;  /* 0x0000000805057211 */ /* 0x000fe400078f38ff */
[----:B------:R-:W-:Y:S02]  /*c680*/  SHF.R.S32.HI R3, RZ, 0x7, R3 ;  /* 0x00000007ff037819 */ /* 0x000fe40000011403 */
[----:B------:R-:W-:-:S04]  /*c690*/  SHF.R.S32.HI R28, RZ, 0x7, R5 ;  /* 0x00000007ff1c7819 */ /* 0x000fc80000011405 */
        /* <DEDUP_REMOVED lines=18> */
.L_x_12228:
        /* <DEDUP_REMOVED lines=22> */
.L_x_12230:
[----:B------:R-:W-:-:S04]  /*c920*/  IADD3 R0, R25, 0x400, RZ ;  /* 0x0000040019007810 */ /* 0x000fc80007ffe0ff */
        /* <DEDUP_REMOVED lines=8> */
[----:B------:R-:W-:Y:S01]  /*c9b0*/  MOV R12, 0x1 ;  /* 0x00000001000c7802 */ /* 0x000fe20000000f00 */
[----:B------:R-:W-:Y:S02]  /*c9c0*/  IMAD.U32 R5, RZ, RZ, UR7 ;  /* 0x00000007ff057e24 */ /* 0x000fe4000f8e00ff */
[----:B------:R-:W-:Y:S02]  /*c9d0*/  IMAD.U32 R6, RZ, RZ, UR8 ;  /* 0x00000008ff067e24 */ /* 0x000fe4000f8e00ff */
[----:B------:R-:W-:-:S02]  /*c9e0*/  IMAD.U32 R7, RZ, RZ, UR9 ;  /* 0x00000009ff077e24 */ /* 0x000fc4000f8e00ff */
[----:B------:R-:W-:Y:S02]  /*c9f0*/  IMAD.U32 R10, RZ, RZ, UR4 ;  /* 0x00000004ff0a7e24 */ /* 0x000fe4000f8e00ff */
[----:B------:R-:W-:Y:S02]  /*ca00*/  IMAD.U32 R11, RZ, RZ, UR5 ;  /* 0x00000005ff0b7e24 */ /* 0x000fe4000f8e00ff */
[----:B------:R-:W-:Y:S02]  /*ca10*/  IMAD.MOV.U32 R8, RZ, RZ, 0x70 ;  /* 0x00000070ff087424 */ /* 0x000fe400078e00ff */
[----:B0-----:R-:W-:-:S07]  /*ca20*/  IMAD.MOV.U32 R13, RZ, RZ, RZ ;  /* 0x000000ffff0d7224 */ /* 0x001fce00078e00ff */
[----:B------:R-:W-:-:S07]  /*ca30*/  LEPC R20, `(.L_x_12232) ;  /* 0x000000001014794e */ /* 0x000fce0000000000 */
[----:B-12---:R-:W-:Y:S05]  /*ca40*/  CALL.ABS.NOINC R2 ;  /* 0x0000000002007343 */ /* 0x006fea0003c00000 */
.L_x_12232:
[----:B------:R-:W-:Y:S01]  /*ca50*/  MOV R2, 0x0 ;  /* 0x0000000000027802 */ /* 0x000fe20000000f00 */
[----:B------:R-:W-:Y:S01]  /*ca60*/  ULDC.64 UR6, c[0x4][0x1b8] ;  /* 0x01006e0000067ab9 */ /* 0x000fe20000000a00 */
[----:B------:R-:W-:Y:S01]  /*ca70*/  ULDC.64 UR8, c[0x4][0x1c0] ;  /* 0x0100700000087ab9 */ /* 0x000fe20000000a00 */
[----:B------:R-:W-:Y:S01]  /*ca80*/  ULDC.64 UR4, c[0x4][0x18] ;  /* 0x0100060000047ab9 */ /* 0x000fe20000000a00 */
[----:B------:R-:W-:Y:S01]  /*ca90*/  IMAD.U32 R4, RZ, RZ, UR6 ;  /* 0x00000006ff047e24 */ /* 0x000fe2000f8e00ff */
[----:B------:R-:W-:Y:S01]  /*caa0*/  MOV R8, 0x70 ;  /* 0x0000007000087802 */ /* 0x000fe20000000f00 */
[----:B------:R-:W0:Y:S01]  /*cab0*/  LDC.64 R2, c[0x4][R2] ;  /* 0x0100000002027b82 */ /* 0x000e220000000a00 */
        /* <DEDUP_REMOVED lines=8> */
[----:B0-----:R-:W-:Y:S05]  /*cb40*/  CALL.ABS.NOINC R2 ;  /* 0x0000000002007343 */ /* 0x001fea0003c00000 */
.L_x_12231:
[----:B------:R-:W2:Y:S01]  /*cb50*/  LDL.LU R21, [R1] ;  /* 0x0000000001157983 */ /* 0x000ea20000300800 */
[----:B------:R-:W-:Y:S01]  /*cb60*/  ULDC.64 UR4, c[0x0][0x9f8] ;  /* 0x00027e0000047ab9 */ /* 0x000fe20000000a00 */
[----:B------:R-:W0:Y:S02]  /*cb70*/  LDC R0, c[0x0][0x428] ;  /* 0x00010a00ff007b82 */ /* 0x000e240000000800 */
[----:B------:R-:W3:Y:S01]  /*cb80*/  LDL.LU R20, [R1+0x8] ;  /* 0x0000080001147983 */ /* 0x000ee20000300800 */
[----:B------:R-:W-:Y:S01]  /*cb90*/  ISETP.NE.U32.AND P0, PT, RZ, UR4, PT ;  /* 0x00000004ff007c0c */ /* 0x000fe2000bf05070 */
[----:B------:R-:W-:-:S03]  /*cba0*/  IMAD.MOV.U32 R6, RZ, RZ, R27 ;  /* 0x000000ffff067224 */ /* 0x000fc600078e001b */
        /* <DEDUP_REMOVED lines=21> */
.L_x_12233:
        /* <DEDUP_REMOVED lines=18> */
.L_x_12304:
[----:B------:R-:W-:Y:S01]  /*ce20*/  UMOV UR4, 0xffffffff ;  /* 0xffffffff00047882 */ /* 0x000fe20000000000 */
[----:B------:R-:W-:Y:S02]  /*ce30*/  SHF.R.S32.HI R9, RZ, 0x1f, R6 ;  /* 0x0000001fff097819 */ /* 0x000fe40000011406 */
[----:B------:R-:W-:Y:S05]  /*ce40*/  BRA.DIV UR4, `(.L_x_12235) ;  /* 0x0000002e04647947 */ /* 0x000fea000b800000 */
[----:B------:R-:W-:-:S13]  /*ce50*/  ELECT P6, URZ, PT ;  /* 0x00000000003f782f */ /* 0x000fda00038c0000 */
.L_x_12307:
        /* <DEDUP_REMOVED lines=15> */
[----:B------:R-:W-:-:S05]  /*cf50*/  IMAD.WIDE.U32 R4, R6, UR4, R4 ;  /* 0x0000000406047c25 */ /* 0x000fca000f8e0004 */
[----:B------:R-:W-:Y:S02]  /*cf60*/  IADD3 R5, R5, R13, RZ ;  /* 0x0000000d05057210 */ /* 0x000fe40007ffe0ff */
[----:B------:R-:W-:-:S04]  /*cf70*/  LEA R12, P0, R4, R2, 0x2 ;  /* 0x00000002040c7211 */ /* 0x000fc800078010ff */
[----:B------:R-:W-:-:S05]  /*cf80*/  LEA.HI.X R13, R4, R3, R5, 0x2, P0 ;  /* 0x00000003040d7211 */ /* 0x000fca00000f1405 */
[----:B------:R0:W5:Y:S01]  /*cf90*/  LDG.E R8, desc[UR38][R12.64] ;  /* 0x000000260c087981 */ /* 0x000162000c1e1900 */
[----:B------:R-:W-:-:S04]  /*cfa0*/  IMAD.MOV R4, RZ, RZ, -R14 ;  /* 0x000000ffff047224 */ /* 0x000fc800078e0a0e */
[----:B------:R-:W-:-:S07]  /*cfb0*/  IMAD R7, R11, R4, R7 ;  /* 0x000000040b077224 */ /* 0x000fce00078e0207 */
.L_x_12237:
[----:B------:R-:W-:Y:S01]  /*cfc0*/  IMAD R5, R22, 0x8, R25 ;  /* 0x0000000816057824 */ /* 0x000fe200078e0219 */
[----:B------:R-:W-:-:S04]  /*cfd0*/  SHF.L.U32 R4, R24, 0x1f, RZ ;  /* 0x0000001f18047819 */ /* 0x000fc800000006ff */
[----:B------:R-:W2:Y:S02]  /*cfe0*/  SYNCS.PHASECHK.TRANS64.TRYWAIT P0, [R5+URZ+0x16840], R4 ;  /* 0x01684004050075a7 */ /* 0x000ea4000800017f */
[----:B--2---:R-:W-:Y:S05]  /*cff0*/  @!P0 BRA `(.L_x_12238) ;  /* 0x0000002c00188947 */ /* 0x004fea0003800000 */
.L_x_12308:
        /* <DEDUP_REMOVED lines=9> */
.L_x_12239:
        /* <DEDUP_REMOVED lines=16> */
[----:B--2---:R-:W-:Y:S01]  /*d190*/  NOP ;  /* 0x0000000000007918 */ /* 0x004fe20000000000 */
.L_x_12236:
        /* <DEDUP_REMOVED lines=27> */
.L_x_12309:
[----:B------:R-:W-:Y:S05]  /*d350*/  BSYNC B0 ;  /* 0x0000000000007941 */ /* 0x000fea0003800000 */
.L_x_12240:
[----:B------:R-:W-:Y:S01]  /*d360*/  ISETP.GE.AND P0, PT, R28, 0x2, PT ;  /* 0x000000021c00780c */ /* 0x000fe20003f06270 */
[----:B------:R-:W-:-:S12]  /*d370*/  BSSY B0, `(.L_x_12242) ;  /* 0x0000125000007945 */ /* 0x000fd80003800000 */
[----:B------:R-:W-:Y:S05]  /*d380*/  @!P0 BRA `(.L_x_12243) ;  /* 0x00000010008c8947 */ /* 0x000fea0003800000 */
[C---:B--2---:R-:W-:Y:S01]  /*d390*/  LOP3.LUT R4, R28.reuse, 0x1, RZ, 0xc0, !PT ;  /* 0x000000011c047812 */ /* 0x044fe200078ec0ff */
[----:B------:R-:W-:Y:S01]  /*d3a0*/  BSSY B1, `(.L_x_12244) ;  /* 0x0000064000017945 */ /* 0x000fe20003800000 */
[----:B------:R-:W-:Y:S02]  /*d3b0*/  IADD3 R11, R28, -0x2, RZ ;  /* 0xfffffffe1c0b7810 */ /* 0x000fe40007ffe0ff */
[----:B------:R-:W-:-:S03]  /*d3c0*/  ISETP.NE.U32.AND P0, PT, R4, 0x1, PT ;  /* 0x000000010400780c */ /* 0x000fc60003f05070 */
[----:B------:R-:W-:-:S10]  /*d3d0*/  IMAD.MOV.U32 R10, RZ, RZ, R11 ;  /* 0x000000ffff0a7224 */ /* 0x000fd400078e000b */
        /* <DEDUP_REMOVED lines=31> */
.L_x_12248:
[----:B0-----:R-:W-:Y:S01]  /*d5d0*/  IMAD R3, R12, 0x8, R25 ;  /* 0x000000080c037824 */ /* 0x001fe200078e0219 */
[----:B------:R-:W-:-:S04]  /*d5e0*/  SHF.L.U32 R2, R13, 0x1f, RZ ;  /* 0x0000001f0d027819 */ /* 0x000fc800000006ff */
[----:B------:R-:W0:Y:S02]  /*d5f0*/  SYNCS.PHASECHK.TRANS64.TRYWAIT P0, [R3+URZ+0x16840], R2 ;  /* 0x01684002030075a7 */ /* 0x000e24000800017f */
[----:B0-----:R-:W-:Y:S05]  /*d600*/  @!P0 BRA `(.L_x_12249) ;  /* 0x0000002400bc8947 */ /* 0x001fea0003800000 */
.L_x_12310:
        /* <DEDUP_REMOVED lines=9> */
.L_x_12250:
        /* <DEDUP_REMOVED lines=21> */
.L_x_12311:
[----:B------:R-:W-:Y:S05]  /*d7f0*/  @P1 BRA `(.L_x_12252) ;  /* 0x0000000000181947 */ /* 0x000fea0003800000 */
[----:B------:R-:W-:Y:S01]  /*d800*/  ISETP.NE.AND P0, PT, R26, RZ, PT ;  /* 0x000000ff1a00720c */ /* 0x000fe20003f05270 */
[----:B0-----:R-:W-:Y:S02]  /*d810*/  IMAD R2, R22, 0x8, R25 ;  /* 0x0000000816027824 */ /* 0x001fe400078e0219 */
[----:B------:R-:W-:-:S04]  /*d820*/  IMAD.MOV.U32 R3, RZ, RZ, 0x4000 ;  /* 0x00004000ff037424 */ /* 0x000fc800078e00ff */
[----:B------:R2:W-:Y:S06]  /*d830*/  SYNCS.ARRIVE.TRANS64 RZ, [R2+URZ+0x16850], R3 ;  /* 0x0168500302ff79a7 */ /* 0x0005ec000800003f */
[----:B------:R-:W-:Y:S05]  /*d840*/  @!P0 BRA `(.L_x_12252) ;  /* 0x0000000000048947 */ /* 0x000fea0003800000 */
[----:B------:R-:W-:Y:S01]  /*d850*/  BPT.TRAP 0x1 ;  /* 0x000000040000795c */ /* 0x000fe20000300000 */
.L_x_12252:
[C---:B--2---:R-:W-:Y:S01]  /*d860*/  IMAD R3, R22.reuse, 0x4000, R25 ;  /* 0x0000400016037824 */ /* 0x044fe200078e0219 */
[----:B0-----:R-:W-:Y:S01]  /*d870*/  LEA R2, R22, R25, 0x3 ;  /* 0x0000001916027211 */ /* 0x001fe200078e18ff */
        /* <DEDUP_REMOVED lines=10> */
[----:B------:R-:W-:Y:S01]  /*d920*/  IMAD.MOV.U32 R8, RZ, RZ, R4 ;  /* 0x000000ffff087224 */ /* 0x000fe200078e0004 */
[----:B------:R-:W-:-:S05]  /*d930*/  R2UR UR12, R0 ;  /* 0x00000000000c72ca */ /* 0x000fca00000e0000 */
[----:B------:R-:W-:Y:S02]  /*d940*/  UIADD3 UR9, UR9, 0x16850, URZ ;  /* 0x0001685009097890 */ /* 0x000fe4000fffe03f */
[----:B------:R-:W-:Y:S02]  /*d950*/  UIADD3 UR8, UR8, 0x400, URZ ;  /* 0x0000040008087890 */ /* 0x000fe4000fffe03f */
[----:B------:R-:W-:-:S03]  /*d960*/  ULEA UR11, UR11, UR4, 0x7 ;  /* 0x000000040b0b7291 */ /* 0x000fc6000f8e383f */
[----:B------:R-:W-:-:S06]  /*d970*/  UMOV UR4, 0x0 ;  /* 0x0000000000047882 */ /* 0x000fcc0000000000 */
[----:B------:R0:W-:Y:S02]  /*d980*/  UTMALDG.4D [UR8], [UR6], desc[UR4] ;  /* 0x00000408060075b4 */ /* 0x0001e40008019000 */
[----:B0-----:R-:W-:Y:S01]  /*d990*/  NOP ;  /* 0x0000000000007918 */ /* 0x001fe20000000000 */
.L_x_12247:
[----:B------:R-:W-:Y:S05]  /*d9a0*/  BSYNC B2 ;  /* 0x0000000000027941 */ /* 0x000fea0003800000 */
.L_x_12246:
[----:B------:R-:W-:Y:S02]  /*d9b0*/  VIADD R10, R28, 0xfffffffd ;  /* 0xfffffffd1c0a7836 */ /* 0x000fe40000000000 */
[----:B------:R-:W-:Y:S02]  /*d9c0*/  IMAD.MOV.U32 R22, RZ, RZ, R12 ;  /* 0x000000ffff167224 */ /* 0x000fe400078e000c */
[----:B------:R-:W-:-:S07]  /*d9d0*/  IMAD.MOV.U32 R24, RZ, RZ, R13 ;  /* 0x000000ffff187224 */ /* 0x000fce00078e000d */
.L_x_12245:
[----:B------:R-:W-:Y:S05]  /*d9e0*/  BSYNC B1 ;  /* 0x0000000000017941 */ /* 0x000fea0003800000 */
.L_x_12244:
[----:B------:R-:W-:-:S13]  /*d9f0*/  ISETP.NE.AND P0, PT, R11, RZ, PT ;  /* 0x000000ff0b00720c */ /* 0x000fda0003f05270 */
[----:B------:R-:W-:Y:S05]  /*da00*/  @!P0 BRA `(.L_x_12243) ;  /* 0x0000000800ec8947 */ /* 0x000fea0003800000 */
[----:B------:R-:W-:-:S07]  /*da10*/  IMAD.MOV.U32 R4, RZ, RZ, R8 ;  /* 0x000000ffff047224 */ /* 0x000fce00078e0008 */
.L_x_12267:
[----:B------:R-:W-:Y:S01]  /*da20*/  IADD3 R11, R22, 0x1, RZ ;  /* 0x00000001160b7810 */ /* 0x000fe20007ffe0ff */
        /* <DEDUP_REMOVED lines=30> */
.L_x_12255:
[----:B------:R-:W-:Y:S01]  /*dc10*/  IMAD R3, R11, 0x8, R25 ;  /* 0x000000080b037824 */ /* 0x000fe200078e0219 */
[----:B------:R-:W-:-:S04]  /*dc20*/  SHF.L.U32 R2, R12, 0x1f, RZ ;  /* 0x0000001f0c027819 */ /* 0x000fc800000006ff */
[----:B------:R-:W2:Y:S02]  /*dc30*/  SYNCS.PHASECHK.TRANS64.TRYWAIT P0, [R3+URZ+0x16840], R2 ;  /* 0x01684002030075a7 */ /* 0x000ea4000800017f */
[----:B--2---:R-:W-:Y:S05]  /*dc40*/  @!P0 BRA `(.L_x_12256) ;  /* 0x0000002000548947 */ /* 0x004fea0003800000 */
.L_x_12312:
        /* <DEDUP_REMOVED lines=9> */
.L_x_12257:
[----:B0-2---:R-:W-:Y:S01]  /*dce0*/  LEA R2, R11, R25, 0xe ;  /* 0x000000190b027211 */ /* 0x005fe200078e70ff */
        /* <DEDUP_REMOVED lines=9> */
[----:B------:R-:W-:Y:S01]  /*dd80*/  R2UR UR12, R0 ;  /* 0x00000000000c72ca */ /* 0x000fe200000e0000 */
[----:B------:R-:W-:Y:S01]  /*dd90*/  UMOV UR10, URZ ;  /* 0x0000003f000a7c82 */ /* 0x000fe20008000000 */
[----:B-----5:R-:W-:-:S02]  /*dda0*/  R2UR UR13, R4 ;  /* 0x00000000040d72ca */ /* 0x020fc400000e0000 */
        /* <DEDUP_REMOVED lines=8> */
.L_x_12313:
[----:B------:R-:W-:Y:S05]  /*de30*/  @P0 BRA `(.L_x_12259) ;  /* 0x0000000000140947 */ /* 0x000fea0003800000 */
[----:B------:R-:W-:Y:S01]  /*de40*/  ISETP.NE.AND P1, PT, R26, RZ, PT ;  /* 0x000000ff1a00720c */ /* 0x000fe20003f25270 */
[----:B------:R-:W-:-:S04]  /*de50*/  IMAD.MOV.U32 R2, RZ, RZ, 0x4000 ;  /* 0x00004000ff027424 */ /* 0x000fc800078e00ff */
[----:B------:R2:W-:Y:S08]  /*de60*/  SYNCS.ARRIVE.TRANS64 RZ, [R3+URZ+0x50], R2 ;  /* 0x0000500203ff79a7 */ /* 0x0005f0000800003f */
[----:B------:R-:W-:Y:S05]  /*de70*/  @!P1 BRA `(.L_x_12259) ;  /* 0x0000000000049947 */ /* 0x000fea0003800000 */
[----:B------:R-:W-:Y:S01]  /*de80*/  BPT.TRAP 0x1 ;  /* 0x000000040000795c */ /* 0x000fe20000300000 */
.L_x_12259:
        /* <DEDUP_REMOVED lines=19> */
.L_x_12254:
[----:B------:R-:W-:Y:S05]  /*dfc0*/  BSYNC B1 ;  /* 0x0000000000017941 */ /* 0x000fea0003800000 */
.L_x_12253:
        /* <DEDUP_REMOVED lines=30> */
.L_x_12262:
[----:B------:R-:W-:Y:S01]  /*e1b0*/  IMAD R2, R22, 0x8, R25 ;  /* 0x0000000816027824 */ /* 0x000fe200078e0219 */
[----:B------:R-:W-:-:S04]  /*e1c0*/  SHF.L.U32 R3, R24, 0x1f, RZ ;  /* 0x0000001f18037819 */ /* 0x000fc800000006ff */
[----:B------:R-:W2:Y:S02]  /*e1d0*/  SYNCS.PHASECHK.TRANS64.TRYWAIT P0, [R2+URZ+0x16840], R3 ;  /* 0x01684003020075a7 */ /* 0x000ea4000800017f */
[----:B--2---:R-:W-:Y:S05]  /*e1e0*/  @!P0 BRA `(.L_x_12263) ;  /* 0x0000001c00148947 */ /* 0x004fea0003800000 */
.L_x_12314:
        /* <DEDUP_REMOVED lines=9> */
.L_x_12264:
[----:B0-2---:R-:W-:Y:S01]  /*e280*/  IMAD R2, R22, 0x4000, R25 ;  /* 0x0000400016027824 */ /* 0x005fe200078e0219 */
[----:B------:R-:W-:Y:S01]  /*e290*/  R2UR UR11, R13 ;  /* 0x000000000d0b72ca */ /* 0x000fe200000e0000 */
[----:B------:R-:W-:Y:S01]  /*e2a0*/  UIADD3 UR6, UP0, UR40, 0x370, URZ ;  /* 0x0000037028067890 */ /* 0x000fe2000ff1e03f */
[----:B------:R-:W-:Y:S01]  /*e2b0*/  R2UR UR4, R23 ;  /* 0x00000000170472ca */ /* 0x000fe200000e0000 */
[----:B------:R-:W-:Y:S01]  /*e2c0*/  UMOV UR5, 0x14f00000 ;  /* 0x14f0000000057882 */ /* 0x000fe20000000000 */
[----:B------:R-:W-:Y:S01]  /*e2d0*/  R2UR UR8, R2 ;  /* 0x00000000020872ca */ /* 0x000fe200000e0000 */
[----:B------:R-:W-:Y:S01]  /*e2e0*/  UIADD3.X UR7, URZ, UR41, URZ, UP0, !UPT ;  /* 0x000000293f077290 */ /* 0x000fe200087fe43f */
[----:B------:R-:W-:Y:S01]  /*e2f0*/  IADD3 R2, R25, 0x16800, RZ ;  /* 0x0001680019027810 */ /* 0x000fe20007ffe0ff */
[----:B------:R-:W-:Y:S01]  /*e300*/  UMOV UR10, URZ ;  /* 0x0000003f000a7c82 */ /* 0x000fe20008000000 */
[----:B------:R-:W-:Y:S02]  /*e310*/  R2UR UR12, R0 ;  /* 0x00000000000c72ca */ /* 0x000fe400000e0000 */
[----:B-----5:R-:W-:Y:S01]  /*e320*/  R2UR UR13, R4 ;  /* 0x00000000040d72ca */ /* 0x020fe200000e0000 */
[----:B------:R-:W-:-:S02]  /*e330*/  IMAD R3, R22, 0x8, R2 ;  /* 0x0000000816037824 */ /* 0x000fc400078e0202 */
[----:B------:R-:W-:Y:S02]  /*e340*/  IMAD R2, R11, 0x8, R2 ;  /* 0x000000080b027824 */ /* 0x000fe400078e0202 */
[----:B------:R-:W-:Y:S01]  /*e350*/  ULEA UR11, UR11, UR4, 0x7 ;  /* 0x000000040b0b7291 */ /* 0x000fe2000f8e383f */
[----:B------:R-:W-:Y:S01]  /*e360*/  R2UR UR9, R3 ;  /* 0x00000000030972ca */ /* 0x000fe200000e0000 */
[----:B------:R-:W-:Y:S01]  /*e370*/  UIADD3 UR8, UR8, 0xe400, URZ ;  /* 0x0000e40008087890 */ /* 0x000fe2000fffe03f */
[----:B------:R-:W-:Y:S01]  /*e380*/  SHF.L.U32 R3, R12, 0x1f, RZ ;  /* 0x0000001f0c037819 */ /* 0x000fe200000006ff */
[----:B------:R-:W-:-:S10]  /*e390*/  UMOV UR4, 0x0 ;  /* 0x0000000000047882 */ /* 0x000fd40000000000 */
[----:B------:R-:W-:-:S09]  /*e3a0*/  UIADD3 UR9, UR9, 0x30, URZ ;  /* 0x0000003009097890 */ /* 0x000fd2000fffe03f */
[----:B------:R0:W-:Y:S01]  /*e3b0*/  UTMALDG.4D [UR8], [UR6], desc[UR4] ;  /* 0x00000408060075b4 */ /* 0x0001e20008019000 */
[----:B------:R-:W2:Y:S02]  /*e3c0*/  SYNCS.PHASECHK.TRANS64.TRYWAIT P1, [R2+URZ+0x60], R3 ;  /* 0x00006003020075a7 */ /* 0x000ea4000802017f */
[----:B0-2---:R-:W-:Y:S05]  /*e3d0*/  @!P1 BRA `(.L_x_12265) ;  /* 0x0000001800ac9947 */ /* 0x005fea0003800000 */
.L_x_12315:
[----:B------:R-:W-:Y:S05]  /*e3e0*/  @P0 BRA `(.L_x_12266) ;  /* 0x0000000000140947 */ /* 0x000fea0003800000 */
[----:B------:R-:W-:Y:S01]  /*e3f0*/  ISETP.NE.AND P1, PT, R26, RZ, PT ;  /* 0x000000ff1a00720c */ /* 0x000fe20003f25270 */
[----:B0-----:R-:W-:-:S04]  /*e400*/  IMAD.MOV.U32 R3, RZ, RZ, 0x4000 ;  /* 0x00004000ff037424 */ /* 0x001fc800078e00ff */
[----:B------:R2:W-:Y:S08]  /*e410*/  SYNCS.ARRIVE.TRANS64 RZ, [R2+URZ+0x50], R3 ;  /* 0x0000500302ff79a7 */ /* 0x0005f0000800003f */
[----:B------:R-:W-:Y:S05]  /*e420*/  @!P1 BRA `(.L_x_12266) ;  /* 0x0000000000049947 */ /* 0x000fea0003800000 */
[----:B------:R-:W-:Y:S01]  /*e430*/  BPT.TRAP 0x1 ;  /* 0x000000040000795c */ /* 0x000fe20000300000 */
.L_x_12266:
        /* <DEDUP_REMOVED lines=19> */
.L_x_12261:
[----:B------:R-:W-:Y:S05]  /*e570*/  BSYNC B1 ;  /* 0x0000000000017941 */ /* 0x000fea0003800000 */
.L_x_12260:
[C---:B------:R-:W-:Y:S01]  /*e580*/  ISETP.GT.AND P0, PT, R10.reuse, 0x1, PT ;  /* 0x000000010a00780c */ /* 0x040fe20003f04270 */
[----:B0-2---:R-:W-:-:S05]  /*e590*/  VIADD R2, R10, 0xfffffffe ;  /* 0xfffffffe0a027836 */ /* 0x005fca0000000000 */
[----:B------:R-:W-:-:S07]  /*e5a0*/  MOV R10, R2 ;  /* 0x00000002000a7202 */ /* 0x000fce0000000f00 */
[----:B------:R-:W-:Y:S05]  /*e5b0*/  @P0 BRA `(.L_x_12267) ;  /* 0xfffffff400180947 */ /* 0x000fea000383ffff */
.L_x_12243:
[----:B------:R-:W-:Y:S05]  /*e5c0*/  BSYNC B0 ;  /* 0x0000000000007941 */ /* 0x000fea0003800000 */
.L_x_12242:
[----:B------:R-:W-:Y:S01]  /*e5d0*/  ISETP.NE.AND P0, PT, R26, RZ, PT ;  /* 0x000000ff1a00720c */ /* 0x000fe20003f05270 */
[----:B------:R-:W-:-:S12]  /*e5e0*/  BSSY B0, `(.L_x_12268) ;  /* 0x000000e000007945 */ /* 0x000fd80003800000 */
[----:B------:R-:W-:Y:S05]  /*e5f0*/  @P0 BRA `(.L_x_12269) ;  /* 0x0000000000300947 */ /* 0x000fea0003800000 */
[----:B------:R-:W3:Y:S01]  /*e600*/  S2R R9, SR_LANEID ;  /* 0x0000000000097919 */ /* 0x000ee20000000000 */
[----:B------:R-:W-:Y:S01]  /*e610*/  VOTEU.ANY UR4, UPT, PT ;  /* 0x0000000000047886 */ /* 0x000fe200038e0100 */
[----:B------:R-:W4:Y:S01]  /*e620*/  LDC.64 R2, c[0x0][0xc38] ;  /* 0x00030e00ff027b82 */ /* 0x000f220000000a00 */
[----:B--2---:R-:W3:Y:S08]  /*e630*/  FLO.U32 R4, UR4 ;  /* 0x0000000400047d00 */ /* 0x004ef000080e0000 */
        /* <DEDUP_REMOVED lines=8> */
.L_x_12269:
[----:B------:R-:W-:Y:S05]  /*e6c0*/  BSYNC B0 ;  /* 0x0000000000007941 */ /* 0x000fea0003800000 */
.L_x_12268:
[----:B------:R-:W-:Y:S04]  /*e6d0*/  BSSY B0, `(.L_x_12270) ;  /* 0x0000020000007945 */ /* 0x000fe80003800000 */
[----:B------:R-:W-:Y:S05]  /*e6e0*/  @!P6 BRA `(.L_x_12271) ;  /* 0x000000000078e947 */ /* 0x000fea0003800000 */
[----:B------:R-:W-:Y:S01]  /*e6f0*/  IMAD R3, R22, 0x8, R25 ;  /* 0x0000000816037824 */ /* 0x000fe200078e0219 */
[----:B------:R-:W-:-:S04]  /*e700*/  SHF.L.U32 R2, R24, 0x1f, RZ ;  /* 0x0000001f18027819 */ /* 0x000fc800000006ff */
[----:B------:R-:W3:Y:S02]  /*e710*/  SYNCS.PHASECHK.TRANS64.TRYWAIT P0, [R3+URZ+0x16860], R2 ;  /* 0x01686002030075a7 */ /* 0x000ee4000800017f */
[----:B---3--:R-:W-:Y:S05]  /*e720*/  @!P0 BRA `(.L_x_12272) ;  /* 0x0000001400ec8947 */ /* 0x008fea0003800000 */
.L_x_12316:
        /* <DEDUP_REMOVED lines=9> */
.L_x_12273:
        /* <DEDUP_REMOVED lines=16> */
[----:B----4-:R-:W-:Y:S01]  /*e8c0*/  NOP ;  /* 0x0000000000007918 */ /* 0x010fe20000000000 */
.L_x_12271:
[----:B------:R-:W-:Y:S05]  /*e8d0*/  BSYNC B0 ;  /* 0x0000000000007941 */ /* 0x000fea0003800000 */
.L_x_12270:
[----:B------:R-:W-:-:S05]  /*e8e0*/  VIADD R22, R22, 0x1 ;  /* 0x0000000116167836 */ /* 0x000fca0000000000 */
[----:B------:R-:W-:-:S04]  /*e8f0*/  ISETP.NE.AND P0, PT, R22, 0x2, PT ;  /* 0x000000021600780c */ /* 0x000fc80003f05270 */
[----:B--23--:R-:W-:Y:S02]  /*e900*/  SEL R3, RZ, 0x1, P0 ;  /* 0x00000001ff037807 */ /* 0x00cfe40000000000 */
[----:B------:R-:W-:Y:S02]  /*e910*/  SEL R22, R22, RZ, P0 ;  /* 0x000000ff16167207 */ /* 0x000fe40000000000 */
[----:B------:R-:W-:-:S07]  /*e920*/  LOP3.LUT R24, R24, R3, RZ, 0x3c, !PT ;  /* 0x0000000318187212 */ /* 0x000fce00078e3cff */
.L_x_12229:
[----:B------:R-:W-:Y:S05]  /*e930*/  BSYNC B6 ;  /* 0x0000000000067941 */ /* 0x000fea0003800000 */
.L_x_12227:
[----:B------:R-:W-:-:S03]  /*e940*/  UMOV UR4, 0xffffffff ;  /* 0xffffffff00047882 */ /* 0x000fc60000000000 */
[----:B------:R-:W-:Y:S05]  /*e950*/  BRA.DIV UR4, `(.L_x_12274) ;  /* 0x0000001604747947 */ /* 0x000fea000b800000 */
[----:B------:R2:W3:Y:S04]  /*e960*/  SHFL.IDX PT, R5, R16, RZ, 0x1f ;  /* 0x00001fff10057589 */ /* 0x0004e800000e0000 */
[----:B------:R2:W4:Y:S02]  /*e970*/  SHFL.IDX PT, R4, R16, 0x1, 0x1f ;  /* 0x00201f0010047f89 */ /* 0x00052400000e0000 */
.L_x_12320:
        /* <DEDUP_REMOVED lines=11> */
.L_x_12276:
[----:B------:R-:W-:Y:S05]  /*ea30*/  BSYNC B0 ;  /* 0x0000000000007941 */ /* 0x000fea0003800000 */
.L_x_12275:
[----:B------:R-:W-:-:S03]  /*ea40*/  UMOV UR4, 0xffffffff ;  /* 0xffffffff00047882 */ /* 0x000fc60000000000 */
[----:B------:R-:W-:Y:S05]  /*ea50*/  BRA.DIV UR4, `(.L_x_12277) ;  /* 0x0000001604807947 */ /* 0x000fea000b800000 */
[----:B-----5:R-:W0:Y:S01]  /*ea60*/  SHFL.UP PT, R14, R2, 0x1, RZ ;  /* 0x04200000020e7989 */ /* 0x020e2200000e00ff */
        /* <DEDUP_REMOVED lines=20> */
.L_x_12328:
[----:B------:R-:W-:Y:S02]  /*ebb0*/  ULDC UR4, c[0x0][0xc10] ;  /* 0x0003040000047ab9 */ /* 0x000fe40000000800 */
[----:B------:R-:W-:-:S04]  /*ebc0*/  IMAD.U32 R7, RZ, RZ, UR4 ;  /* 0x00000004ff077e24 */ /* 0x000fc8000f8e00ff */
[----:B0-----:R-:W-:-:S04]  /*ebd0*/  IMAD R3, R14, R7, RZ ;  /* 0x000000070e037224 */ /* 0x001fc800078e02ff */
[----:B----4-:R-:W-:-:S05]  /*ebe0*/  IMAD.IADD R6, R4, 0x1, R3 ;  /* 0x0000000104067824 */ /* 0x010fca00078e0203 */
[----:B---3--:R-:W-:-:S13]  /*ebf0*/  ISETP.GT.AND P0, PT, R6, R5, PT ;  /* 0x000000050600720c */ /* 0x008fda0003f04270 */
[----:B------:R-:W-:Y:S05]  /*ec00*/  @P0 BRA `(.L_x_12278) ;  /* 0x0000000000ac0947 */ /* 0x000fea0003800000 */
[----:B------:R-:W0:Y:S02]  /*ec10*/  LDC R0, c[0x0][0xc14] ;  /* 0x00030500ff007b82 */ /* 0x000e240000000800 */
.L_x_12283:
        /* <DEDUP_REMOVED lines=12> */
.L_x_12281:
[----:B------:R-:W-:Y:S05]  /*ece0*/  BSYNC B0 ;  /* 0x0000000000007941 */ /* 0x000fea0003800000 */
.L_x_12280:
        /* <DEDUP_REMOVED lines=23> */
.L_x_12336:
[----:B------:R-:W-:Y:S02]  /*ee60*/  ULDC UR4, c[0x0][0xc10] ;  /* 0x0003040000047ab9 */ /* 0x000fe40000000800 */
[----:B------:R-:W-:-:S04]  /*ee70*/  IMAD.U32 R7, RZ, RZ, UR4 ;  /* 0x00000004ff077e24 */ /* 0x000fc8000f8e00ff */
[----:B---3--:R-:W-:-:S05]  /*ee80*/  IMAD R3, R14, R7, RZ ;  /* 0x000000070e037224 */ /* 0x008fca00078e02ff */
[----:B------:R-:W-:-:S04]  /*ee90*/  IADD3 R6, R3, R6, RZ ;  /* 0x0000000603067210 */ /* 0x000fc80007ffe0ff */
[----:B------:R-:W-:-:S13]  /*eea0*/  ISETP.GT.AND P0, PT, R6, R5, PT ;  /* 0x000000050600720c */ /* 0x000fda0003f04270 */
[----:B------:R-:W-:Y:S05]  /*eeb0*/  @!P0 BRA `(.L_x_12283) ;  /* 0xfffffffc00588947 */ /* 0x000fea000383ffff */
.L_x_12278:
        /* <DEDUP_REMOVED lines=8> */
.L_x_12340:
[----:B------:R-:W-:Y:S01]  /*ef40*/  ISETP.NE.AND P0, PT, R3, RZ, PT ;  /* 0x000000ff0300720c */ /* 0x000fe20003f05270 */
[----:B------:R-:W-:-:S12]  /*ef50*/  IMAD.MOV.U32 R14, RZ, RZ, RZ ;  /* 0x000000ffff0e7224 */ /* 0x000fd800078e00ff */
[----:B------:R-:W-:Y:S05]  /*ef60*/  @!P0 BRA `(.L_x_12285) ;  /* 0x0000000000108947 */ /* 0x000fea0003800000 */
[----:B------:R-:W-:Y:S01]  /*ef70*/  UMOV UR4, 0xffffffff ;  /* 0xffffffff00047882 */ /* 0x000fe20000000000 */
[----:B------:R-:W-:Y:S02]  /*ef80*/  VIADD R12, R4, 0xffffffff ;  /* 0xffffffff040c7836 */ /* 0x000fe40000000000 */
[----:B------:R-:W-:Y:S05]  /*ef90*/  BRA.DIV UR4, `(.L_x_12286) ;  /* 0x0000001a04187947 */ /* 0x000fea000b800000 */
[----:B------:R0:W0:Y:S02]  /*efa0*/  SHFL.IDX PT, R14, R8, R12, 0x1f ;  /* 0x00001f0c080e7589 */ /* 0x00002400000e0000 */
.L_x_12285:
[----:B---3--:R-:W3:Y:S01]  /*efb0*/  LDC.64 R2, c[0x0][0xc68] ;  /* 0x00031a00ff027b82 */ /* 0x008ee20000000a00 */
[----:B------:R-:W-:-:S04]  /*efc0*/  IMAD.IADD R19, R4, 0x1, R19 ;  /* 0x0000000104137824 */ /* 0x000fc800078e0213 */
[----:B---3--:R-:W-:-:S05]  /*efd0*/  IMAD.WIDE R2, R19, 0x4, R2 ;  /* 0x0000000413027825 */ /* 0x008fca00078e0202 */
[----:B0-----:R0:W4:Y:S01]  /*efe0*/  LDG.E R8, desc[UR38][R2.64] ;  /* 0x0000002602087981 */ /* 0x001122000c1e1900 */
[----:B--2---:R-:W-:-:S05]  /*eff0*/  IMAD R16, R14, R7, R6 ;  /* 0x000000070e107224 */ /* 0x004fca00078e0206 */
[----:B------:R-:W-:Y:S01]  /*f000*/  IADD3 R5, R5, -R16, RZ ;  /* 0x8000001005057210 */ /* 0x000fe20007ffe0ff */
[----:B0-----:R-:W-:Y:S02]  /*f010*/  IMAD.MOV.U32 R2, RZ, RZ, RZ ;  /* 0x000000ffff027224 */ /* 0x001fe400078e00ff */
[----:B----4-:R-:W-:-:S05]  /*f020*/  IMAD R4, R17, R8, RZ ;  /* 0x0000000811047224 */ /* 0x010fca00078e02ff */
        /* <DEDUP_REMOVED lines=34> */
[----:B------:R-:W0:Y:S02]  /*f250*/  F2I.FTZ.U32.TRUNC.NTZ R3, R3 ;  /* 0x0000000300037305 */ /* 0x000e24000021f000 */
[----:B0-----:R-:W-:-:S05]  /*f260*/  IADD3 R11, RZ, -R3, RZ ;  /* 0x80000003ff0b7210 */ /* 0x001fca0007ffe0ff */
        /* <DEDUP_REMOVED lines=22> */
.L_x_12279:
[----:B------:R-:W-:Y:S01]  /*f3d0*/  UMOV UR4, URZ ;  /* 0x0000003f00047c82 */ /* 0x000fe20008000000 */
[----:B------:R-:W-:Y:S01]  /*f3e0*/  UMOV UR5, URZ ;  /* 0x0000003f00057c82 */ /* 0x000fe20008000000 */
[----:B------:R-:W-:Y:S01]  /*f3f0*/  ULDC UR6, c[0x0][0xc14] ;  /* 0x0003050000067ab9 */ /* 0x000fe20000000800 */
[----:B--2---:R-:W-:Y:S02]  /*f400*/  IMAD.MOV.U32 R16, RZ, RZ, R5 ;  /* 0x000000ffff107224 */ /* 0x004fe400078e0005 */
[----:B------:R-:W-:Y:S02]  /*f410*/  IMAD.U32 R17, RZ, RZ, UR4 ;  /* 0x00000004ff117e24 */ /* 0x000fe4000f8e00ff */
[----:B------:R-:W-:Y:S02]  /*f420*/  IMAD.U32 R18, RZ, RZ, UR5 ;  /* 0x00000005ff127e24 */ /* 0x000fe4000f8e00ff */
[----:B------:R-:W-:-:S07]  /*f430*/  IMAD.U32 R19, RZ, RZ, UR6 ;  /* 0x00000006ff137e24 */ /* 0x000fce000f8e00ff */
.L_x_12287:
        /* <DEDUP_REMOVED lines=10> */
.L_x_12223:
[----:B0-----:R-:W3:Y:S01]  /*f4e0*/  LDL.LU R0, [R1+0x4] ;  /* 0x0000040001007983 */ /* 0x001ee20000300800 */
[----:B------:R-:W-:Y:S01]  /*f4f0*/  BSSY B0, `(.L_x_12289) ;  /* 0x000000b000007945 */ /* 0x000fe20003800000 */
[----:B------:R-:W0:Y:S01]  /*f500*/  S2R R5, SR_CgaCtaId ;  /* 0x0000000000057919 */ /* 0x000e220000008800 */
[----:B---3--:R-:W-:-:S05]  /*f510*/  VIADD R0, R0, 0x1 ;  /* 0x0000000100007836 */ /* 0x008fca0000000000 */
[----:B--2---:R-:W-:-:S04]  /*f520*/  LEA.HI R2, R0, R0, RZ, 0x1 ;  /* 0x0000000000027211 */ /* 0x004fc800078f08ff */
[----:B------:R-:W-:Y:S02]  /*f530*/  LOP3.LUT R3, R2, 0xfffffffe, RZ, 0xc0, !PT ;  /* 0xfffffffe02037812 */ /* 0x000fe400078ec0ff */
[----:B------:R-:W-:Y:S02]  /*f540*/  MOV R2, 0x400 ;  /* 0x0000040000027802 */ /* 0x000fe40000000f00 */
[----:B------:R-:W-:Y:S02]  /*f550*/  IADD3 R0, R0, -R3, RZ ;  /* 0x8000000300007210 */ /* 0x000fe40007ffe0ff */
[----:B0-----:R-:W-:Y:S02]  /*f560*/  LEA R9, R5, R2, 0x18 ;  /* 0x0000000205097211 */ /* 0x001fe400078ec0ff */
[----:B------:R-:W-:-:S04]  /*f570*/  SHF.L.U32 R0, R0, 0x1f, RZ ;  /* 0x0000001f00007819 */ /* 0x000fc800000006ff */
[----:B------:R-:W0:Y:S02]  /*f580*/  SYNCS.PHASECHK.TRANS64.TRYWAIT P0, [R9+URZ+0x16820], R0 ;  /* 0x01682000090075a7 */ /* 0x000e24000800017f */
[----:B0-----:R-:W-:Y:S05]  /*f590*/  @!P0 BRA `(.L_x_12290) ;  /* 0x0000001000bc8947 */ /* 0x001fea0003800000 */
.L_x_12343:
[----:B------:R-:W-:Y:S05]  /*f5a0*/  BSYNC B0 ;  /* 0x0000000000007941 */ /* 0x000fea0003800000 */
.L_x_12289:
[----:B------:R-:W-:-:S03]  /*f5b0*/  UMOV UR4, 0xffffffff ;  /* 0xffffffff00047882 */ /* 0x000fc60000000000 */
[----:B------:R-:W-:Y:S05]  /*f5c0*/  BRA.DIV UR4, `(.L_x_12291) ;  /* 0x0000001204c47947 */ /* 0x000fea000b800000 */
[----:B0-----:R-:W0:Y:S02]  /*f5d0*/  S2R R0, SR_TID.X ;  /* 0x0000000000007919 */ /* 0x001e240000002100 */
[----:B0-----:R-:W-:-:S04]  /*f5e0*/  SHF.R.U32.HI R0, RZ, 0x5, R0 ;  /* 0x00000005ff007819 */ /* 0x001fc80000011600 */
[----:B------:R-:W-:-:S05]  /*f5f0*/  LOP3.LUT R0, R0, 0x3, RZ, 0xc0, !PT ;  /* 0x0000000300007812 */ /* 0x000fca00078ec0ff */
[----:B------:R0:W2:Y:S02]  /*f600*/  SHFL.IDX PT, R14, R0, RZ, 0x1f ;  /* 0x00001fff000e7589 */ /* 0x0000a400000e0000 */
.L_x_12346:
[----:B--2---:R-:W-:Y:S01]  /*f610*/  ISETP.NE.AND P0, PT, R14, RZ, PT ;  /* 0x000000ff0e00720c */ /* 0x004fe20003f05270 */
[----:B------:R-:W-:-:S12]  /*f620*/  BSSY B0, `(.L_x_12292) ;  /* 0x0000024000007945 */ /* 0x000fd80003800000 */
[----:B------:R-:W-:Y:S05]  /*f630*/  @P0 BRA `(.L_x_12293) ;  /* 0x0000000000880947 */ /* 0x000fea0003800000 */
[----:B------:R-:W-:-:S03]  /*f640*/  UMOV UR4, 0xffffffff ;  /* 0xffffffff00047882 */ /* 0x000fc60000000000 */
[----:B------:R-:W-:Y:S05]  /*f650*/  BRA.DIV UR4, `(.L_x_12294) ;  /* 0x0000001204d47947 */ /* 0x000fea000b800000 */
[----:B------:R-:W-:-:S13]  /*f660*/  ELECT P6, URZ, PT ;  /* 0x00000000003f782f */ /* 0x000fda00038c0000 */
.L_x_12349:
[----:B------:R-:W-:Y:S05]  /*f670*/  @!P6 BRA `(.L_x_12293) ;  /* 0x000000000078e947 */ /* 0x000fea0003800000 */
[----:B------:R-:W-:-:S06]  /*f680*/  ULOP3.LUT UR4, UR36, 0x2, URZ, 0xfc, !UPT ;  /* 0x0000000224047892 */ /* 0x000fcc000f8efc3f */
[----:B0-----:R-:W-:-:S05]  /*f690*/  IMAD.U32 R0, RZ, RZ, UR4 ;  /* 0x00000004ff007e24 */ /* 0x001fca000f8e00ff */
[----:B------:R-:W-:-:S13]  /*f6a0*/  ISETP.NE.AND P2, PT, R0, 0x3, PT ;  /* 0x000000030000780c */ /* 0x000fda0003f45270 */
[----:B------:R-:W-:Y:S05]  /*f6b0*/  @!P2 BRA `(.L_x_12295) ;  /* 0x000000000004a947 */ /* 0x000fea0003800000 */
[----:B------:R-:W-:Y:S01]  /*f6c0*/  BPT.TRAP 0x1 ;  /* 0x000000040000795c */ /* 0x000fe20000300000 */
.L_x_12295:
        /* <DEDUP_REMOVED lines=12> */
.L_x_12350:
[----:B------:R-:W2:Y:S02]  /*f790*/  SYNCS.PHASECHK.TRANS64.TRYWAIT P0, [R3+URZ], R0 ;  /* 0x00000000030075a7 */ /* 0x000ea4000800017f */
[----:B--2---:R-:W-:Y:S05]  /*f7a0*/  @!P0 BRA `(.L_x_12297) ;  /* 0x0000001000b48947 */ /* 0x004fea0003800000 */
.L_x_12351:
[----:B------:R-:W-:Y:S05]  /*f7b0*/  @!P2 BRA `(.L_x_12298) ;  /* 0x000000000004a947 */ /* 0x000fea0003800000 */
[----:B------:R-:W-:Y:S01]  /*f7c0*/  BPT.TRAP 0x1 ;  /* 0x000000040000795c */ /* 0x000fe20000300000 */
.L_x_12298:
[----:B--2---:R-:W-:-:S04]  /*f7d0*/  VIADD R3, R9, 0x16860 ;  /* 0x0001686009037836 */ /* 0x004fc80000000000 */
[----:B------:R-:W-:-:S04]  /*f7e0*/  IMAD R5, R22, 0x8, R3 ;  /* 0x0000000816057824 */ /* 0x000fc800078e0203 */
[----:B------:R-:W2:Y:S02]  /*f7f0*/  SYNCS.PHASECHK.TRANS64.TRYWAIT P0, [R5+URZ], R2 ;  /* 0x00000002050075a7 */ /* 0x000ea4000800017f */
[----:B--2---:R-:W-:Y:S05]  /*f800*/  @!P0 BRA `(.L_x_12299) ;  /* 0x0000001000b08947 */ /* 0x004fea0003800000 */
.L_x_12352:
[----:B------:R-:W-:-:S07]  /*f810*/  LEA R3, R4, R3, 0x3 ;  /* 0x0000000304037211 */ /* 0x000fce00078e18ff */
.L_x_12300:
[----:B---3--:R3:W4:Y:S02]  /*f820*/  SYNCS.PHASECHK.TRANS64.TRYWAIT P0, [R3+URZ], R0 ;  /* 0x00000000030075a7 */ /* 0x008724000800017f */
[----:B----4-:R-:W-:Y:S05]  /*f830*/  @!P0 NANOSLEEP.SYNCS 0x989680 ;  /* 0x009896800000895d */ /* 0x010fea0003900000 */
[----:B------:R-:W4:Y:S02]  /*f840*/  @!P0 SYNCS.PHASECHK.TRANS64 P0, [R3+URZ], R0 ;  /* 0x00000000030085a7 */ /* 0x000f24000800007f */
[----:B----4-:R-:W-:Y:S05]  /*f850*/  @!P0 BRA `(.L_x_12300) ;  /* 0xfffffffc00f08947 */ /* 0x010fea000383ffff */
.L_x_12293:
[----:B------:R-:W-:Y:S05]  /*f860*/  BSYNC B0 ;  /* 0x0000000000007941 */ /* 0x000fea0003800000 */
.L_x_12292:
[----:B------:R-:W-:Y:S05]  /*f870*/  EXIT ;  /* 0x000000000000794d */ /* 0x000fea0003800000 */
.L_x_12167:
[----:B0-----:R-:W-:-:S04]  /*f880*/  IMAD.U32 R3, RZ, RZ, UR41 ;  /* 0x00000029ff037e24 */ /* 0x001fc8000f8e00ff */
[----:B------:R0:W1:Y:S03]  /*f890*/  SYNCS.PHASECHK.TRANS64.TRYWAIT P1, [R3+URZ+0x16800], R0 ;  /* 0x01680000030075a7 */ /* 0x000066000802017f */
[----:B-1----:R-:W-:Y:S05]  /*f8a0*/  @!P1 NANOSLEEP.SYNCS 0x989680 ;  /* 0x009896800000995d */ /* 0x002fea0003900000 */
[----:B------:R-:W1:Y:S02]  /*f8b0*/  @!P1 SYNCS.PHASECHK.TRANS64 P1, [R3+URZ+0x16800], R0 ;  /* 0x01680000030095a7 */ /* 0x000e64000802007f */
[----:B-1----:R-:W-:Y:S05]  /*f8c0*/  @!P1 BRA `(.L_x_12167) ;  /* 0xfffffffc00ec9947 */ /* 0x002fea000383ffff */
[----:B------:R-:W-:Y:S05]  /*f8d0*/  BRA `(.L_x_12301) ;  /* 0xffffff1c00847947 */ /* 0x000fea000383ffff */
.L_x_12171:
[----:B-1----:R1:W2:Y:S02]  /*f8e0*/  SYNCS.PHASECHK.TRANS64.TRYWAIT P2, [R0+URZ+0x16830], R3 ;  /* 0x01683003000075a7 */ /* 0x0022a4000804017f */
[----:B--2---:R-:W-:Y:S05]  /*f8f0*/  @!P2 NANOSLEEP.SYNCS 0x989680 ;  /* 0x009896800000a95d */ /* 0x004fea0003900000 */
[----:B------:R-:W2:Y:S02]  /*f900*/  @!P2 SYNCS.PHASECHK.TRANS64 P2, [R0+URZ+0x16830], R3 ;  /* 0x016830030000a5a7 */ /* 0x000ea4000804007f */
[----:B--2---:R-:W-:Y:S05]  /*f910*/  @!P2 BRA `(.L_x_12171) ;  /* 0xfffffffc00f0a947 */ /* 0x004fea000383ffff */
[----:B------:R-:W-:Y:S05]  /*f920*/  BRA `(.L_x_12170) ;  /* 0xffffff1c00ac7947 */ /* 0x000fea000383ffff */
.L_x_12176:
[----:B-1----:R-:W-:-:S04]  /*f930*/  IMAD.U32 R6, RZ, RZ, UR6 ;  /* 0x00000006ff067e24 */ /* 0x002fc8000f8e00ff */
[----:B------:R1:W2:Y:S03]  /*f940*/  SYNCS.PHASECHK.TRANS64.TRYWAIT P2, [R6+URZ+0x16830], R5 ;  /* 0x01683005060075a7 */ /* 0x0002a6000804017f */
[----:B--2---:R-:W-:Y:S05]  /*f950*/  @!P2 NANOSLEEP.SYNCS 0x989680 ;  /* 0x009896800000a95d */ /* 0x004fea0003900000 */
[----:B------:R-:W2:Y:S02]  /*f960*/  @!P2 SYNCS.PHASECHK.TRANS64 P2, [R6+URZ+0x16830], R5 ;  /* 0x016830050600a5a7 */ /* 0x000ea4000804007f */
[----:B--2---:R-:W-:Y:S05]  /*f970*/  @!P2 BRA `(.L_x_12176) ;  /* 0xfffffffc00eca947 */ /* 0x004fea000383ffff */
[----:B------:R-:W-:Y:S05]  /*f980*/  BRA `(.L_x_12173) ;  /* 0xffffff4800507947 */ /* 0x000fea000383ffff */
.L_x_12180:
[----:B-1----:R-:W-:-:S04]  /*f990*/  IMAD.U32 R6, RZ, RZ, UR6 ;  /* 0x00000006ff067e24 */ /* 0x002fc8000f8e00ff */
[----:B------:R1:W2:Y:S03]  /*f9a0*/  SYNCS.PHASECHK.TRANS64.TRYWAIT P2, [R6+URZ+0x16850], R5 ;  /* 0x01685005060075a7 */ /* 0x0002a6000804017f */
[----:B--2---:R-:W-:Y:S05]  /*f9b0*/  @!P2 NANOSLEEP.SYNCS 0x989680 ;  /* 0x009896800000a95d */ /* 0x004fea0003900000 */
[----:B------:R-:W2:Y:S02]  /*f9c0*/  @!P2 SYNCS.PHASECHK.TRANS64 P2, [R6+URZ+0x16850], R5 ;  /* 0x016850050600a5a7 */ /* 0x000ea4000804007f */
[----:B--2---:R-:W-:Y:S05]  /*f9d0*/  @!P2 BRA `(.L_x_12180) ;  /* 0xfffffffc00eca947 */ /* 0x004fea000383ffff */
[----:B------:R-:W-:Y:S05]  /*f9e0*/  BRA `(.L_x_12177) ;  /* 0xffffff4800c07947 */ /* 0x000fea000383ffff */
.L_x_12186:
[----:B-1----:R-:W-:-:S04]  /*f9f0*/  IMAD.U32 R6, RZ, RZ, UR6 ;  /* 0x00000006ff067e24 */ /* 0x002fc8000f8e00ff */
[----:B------:R1:W2:Y:S03]  /*fa00*/  SYNCS.PHASECHK.TRANS64.TRYWAIT P2, [R6+URZ+0x16830], R5 ;  /* 0x01683005060075a7 */ /* 0x0002a6000804017f */
[----:B--2---:R-:W-:Y:S05]  /*fa10*/  @!P2 NANOSLEEP.SYNCS 0x989680 ;  /* 0x009896800000a95d */ /* 0x004fea0003900000 */
[----:B------:R-:W2:Y:S02]  /*fa20*/  @!P2 SYNCS.PHASECHK.TRANS64 P2, [R6+URZ+0x16830], R5 ;  /* 0x016830050600a5a7 */ /* 0x000ea4000804007f */
[----:B--2---:R-:W-:Y:S05]  /*fa30*/  @!P2 BRA `(.L_x_12186) ;  /* 0xfffffffc00eca947 */ /* 0x004fea000383ffff */
[----:B------:R-:W-:Y:S05]  /*fa40*/  BRA `(.L_x_12183) ;  /* 0xffffff7400987947 */ /* 0x000fea000383ffff */
.L_x_12190:
[----:B-1----:R-:W-:-:S04]  /*fa50*/  IMAD.U32 R6, RZ, RZ, UR6 ;  /* 0x00000006ff067e24 */ /* 0x002fc8000f8e00ff */
[----:B------:R1:W2:Y:S03]  /*fa60*/  SYNCS.PHASECHK.TRANS64.TRYWAIT P2, [R6+URZ+0x16850], R5 ;  /* 0x01685005060075a7 */ /* 0x0002a6000804017f */
[----:B--2---:R-:W-:Y:S05]  /*fa70*/  @!P2 NANOSLEEP.SYNCS 0x989680 ;  /* 0x009896800000a95d */ /* 0x004fea0003900000 */
[----:B------:R-:W2:Y:S02]  /*fa80*/  @!P2 SYNCS.PHASECHK.TRANS64 P2, [R6+URZ+0x16850], R5 ;  /* 0x016850050600a5a7 */ /* 0x000ea4000804007f */
[----:B--2---:R-:W-:Y:S05]  /*fa90*/  @!P2 BRA `(.L_x_12190) ;  /* 0xfffffffc00eca947 */ /* 0x004fea000383ffff */
[----:B------:R-:W-:Y:S05]  /*faa0*/  BRA `(.L_x_12187) ;  /* 0xffffff7800087947 */ /* 0x000fea000383ffff */
.L_x_12195:
[----:B-1----:R-:W-:-:S04]  /*fab0*/  IMAD.U32 R4, RZ, RZ, UR5 ;  /* 0x00000005ff047e24 */ /* 0x002fc8000f8e00ff */
[----:B------:R1:W2:Y:S03]  /*fac0*/  SYNCS.PHASECHK.TRANS64.TRYWAIT P0, [R4+URZ+0x16850], R3 ;  /* 0x01685003040075a7 */ /* 0x0002a6000800017f */
[----:B--2---:R-:W-:Y:S05]  /*fad0*/  @!P0 NANOSLEEP.SYNCS 0x989680 ;  /* 0x009896800000895d */ /* 0x004fea0003900000 */
[----:B------:R-:W2:Y:S02]  /*fae0*/  @!P0 SYNCS.PHASECHK.TRANS64 P0, [R4+URZ+0x16850], R3 ;  /* 0x01685003040085a7 */ /* 0x000ea4000800007f */
[----:B--2---:R-:W-:Y:S05]  /*faf0*/  @!P0 BRA `(.L_x_12195) ;  /* 0xfffffffc00ec8947 */ /* 0x004fea000383ffff */
[----:B------:R-:W-:Y:S05]  /*fb00*/  BRA `(.L_x_12194) ;  /* 0xffffff9800707947 */ /* 0x000fea000383ffff */
.L_x_12234:
        /* <DEDUP_REMOVED lines=11> */
.L_x_12303:
[----:B------:R-:W-:Y:S05]  /*fbc0*/  BSYNC B0 ;  /* 0x0000000000007941 */ /* 0x000fea0003800000 */
.L_x_12302:
[----:B------:R-:W-:Y:S05]  /*fbd0*/  BRA `(.L_x_12304) ;  /* 0xffffffd000907947 */ /* 0x000fea000383ffff */
.L_x_12235:
[----:B------:R-:W-:Y:S01]  /*fbe0*/  BSSY B0, `(.L_x_12305) ;  /* 0x0000006000007945 */ /* 0x000fe20003800000 */
[----:B------:R-:W-:-:S07]  /*fbf0*/  IMAD.MOV.U32 R15, RZ, RZ, -0x1 ;  /* 0xffffffffff0f7424 */ /* 0x000fce00078e00ff */
[----:B-1----:R-:W-:Y:S05]  /*fc00*/  WARPSYNC.COLLECTIVE R15, `(.L_x_12306) ;  /* 0x000000000f0c7348 */ /* 0x002fea0003c00000 */
[----:B------:R-:W-:Y:S02]  /*fc10*/  ELECT P6, UR62, PT ;  /* 0x00000000003e782f */ /* 0x000fe400038c0000 */
[----:B------:R-:W-:Y:S01]  /*fc20*/  MOV R14, UR62 ;  /* 0x0000003e000e7c02 */ /* 0x000fe20008000f00 */
[----:B-1----:R-:W-:Y:S10]  /*fc30*/  ENDCOLLECTIVE ;  /* 0x000000000000791b */ /* 0x002ff40003800000 */
.L_x_12306:
[----:B------:R-:W-:Y:S05]  /*fc40*/  BSYNC B0 ;  /* 0x0000000000007941 */ /* 0x000fea0003800000 */
.L_x_12305:
[----:B------:R-:W-:Y:S05]  /*fc50*/  BRA `(.L_x_12307) ;  /* 0xffffffd000807947 */ /* 0x000fea000383ffff */
.L_x_12238:
[----:B--2---:R2:W3:Y:S02]  /*fc60*/  SYNCS.PHASECHK.TRANS64.TRYWAIT P0, [R5+URZ+0x16840], R4 ;  /* 0x01684004050075a7 */ /* 0x0044e4000800017f */
[----:B---3--:R-:W-:Y:S05]  /*fc70*/  @!P0 NANOSLEEP.SYNCS 0x989680 ;  /* 0x009896800000895d */ /* 0x008fea0003900000 */
[----:B------:R-:W3:Y:S02]  /*fc80*/  @!P0 SYNCS.PHASECHK.TRANS64 P0, [R5+URZ+0x16840], R4 ;  /* 0x01684004050085a7 */ /* 0x000ee4000800007f */
[----:B---3--:R-:W-:Y:S05]  /*fc90*/  @!P0 BRA `(.L_x_12238) ;  /* 0xfffffffc00f08947 */ /* 0x008fea000383ffff */
[----:B------:R-:W-:Y:S05]  /*fca0*/  BRA `(.L_x_12308) ;  /* 0xffffffd000d47947 */ /* 0x000fea000383ffff */
.L_x_12241:
[----:B--2---:R2:W3:Y:S02]  /*fcb0*/  SYNCS.PHASECHK.TRANS64.TRYWAIT P0, [R25+URZ+0x16820], R4 ;  /* 0x01682004190075a7 */ /* 0x0044e4000800017f */
[----:B---3--:R-:W-:Y:S05]  /*fcc0*/  @!P0 NANOSLEEP.SYNCS 0x989680 ;  /* 0x009896800000895d */ /* 0x008fea0003900000 */
[----:B------:R-:W3:Y:S02]  /*fcd0*/  @!P0 SYNCS.PHASECHK.TRANS64 P0, [R25+URZ+0x16820], R4 ;  /* 0x01682004190085a7 */ /* 0x000ee4000800007f */
[----:B---3--:R-:W-:Y:S05]  /*fce0*/  @!P0 BRA `(.L_x_12241) ;  /* 0xfffffffc00f08947 */ /* 0x008fea000383ffff */
[----:B------:R-:W-:Y:S05]  /*fcf0*/  BRA `(.L_x_12309) ;  /* 0xffffffd400947947 */ /* 0x000fea000383ffff */
.L_x_12249:
[----:B0-----:R0:W2:Y:S02]  /*fd00*/  SYNCS.PHASECHK.TRANS64.TRYWAIT P0, [R3+URZ+0x16840], R2 ;  /* 0x01684002030075a7 */ /* 0x0010a4000800017f */
[----:B--2---:R-:W-:Y:S05]  /*fd10*/  @!P0 NANOSLEEP.SYNCS 0x989680 ;  /* 0x009896800000895d */ /* 0x004fea0003900000 */
[----:B------:R-:W2:Y:S02]  /*fd20*/  @!P0 SYNCS.PHASECHK.TRANS64 P0, [R3+URZ+0x16840], R2 ;  /* 0x01684002030085a7 */ /* 0x000ea4000800007f */
[----:B--2---:R-:W-:Y:S05]  /*fd30*/  @!P0 BRA `(.L_x_12249) ;  /* 0xfffffffc00f08947 */ /* 0x004fea000383ffff */
[----:B------:R-:W-:Y:S05]  /*fd40*/  BRA `(.L_x_12310) ;  /* 0xffffffd800307947 */ /* 0x000fea000383ffff */
.L_x_12251:
[----:B0-----:R0:W2:Y:S02]  /*fd50*/  SYNCS.PHASECHK.TRANS64.TRYWAIT P0, [R2+URZ+0x60], R5 ;  /* 0x00006005020075a7 */ /* 0x0010a4000800017f */
[----:B--2---:R-:W-:Y:S05]  /*fd60*/  @!P0 NANOSLEEP.SYNCS 0x989680 ;  /* 0x009896800000895d */ /* 0x004fea0003900000 */
[----:B------:R-:W2:Y:S02]  /*fd70*/  @!P0 SYNCS.PHASECHK.TRANS64 P0, [R2+URZ+0x60], R5 ;  /* 0x00006005020085a7 */ /* 0x000ea4000800007f */
[----:B--2---:R-:W-:Y:S05]  /*fd80*/  @!P0 BRA `(.L_x_12251) ;  /* 0xfffffffc00f08947 */ /* 0x004fea000383ffff */
[----:B------:R-:W-:Y:S05]  /*fd90*/  BRA `(.L_x_12311) ;  /* 0xffffffd800947947 */ /* 0x000fea000383ffff */
.L_x_12256:
[----:B--2---:R2:W3:Y:S02]  /*fda0*/  SYNCS.PHASECHK.TRANS64.TRYWAIT P0, [R3+URZ+0x16840], R2 ;  /* 0x01684002030075a7 */ /* 0x0044e4000800017f */
[----:B---3--:R-:W-:Y:S05]  /*fdb0*/  @!P0 NANOSLEEP.SYNCS 0x989680 ;  /* 0x009896800000895d */ /* 0x008fea0003900000 */
[----:B------:R-:W3:Y:S02]  /*fdc0*/  @!P0 SYNCS.PHASECHK.TRANS64 P0, [R3+URZ+0x16840], R2 ;  /* 0x01684002030085a7 */ /* 0x000ee4000800007f */
[----:B---3--:R-:W-:Y:S05]  /*fdd0*/  @!P0 BRA `(.L_x_12256) ;  /* 0xfffffffc00f08947 */ /* 0x008fea000383ffff */
[----:B------:R-:W-:Y:S05]  /*fde0*/  BRA `(.L_x_12312) ;  /* 0xffffffdc00987947 */ /* 0x000fea000383ffff */
.L_x_12258:
[----:B0-----:R0:W2:Y:S02]  /*fdf0*/  SYNCS.PHASECHK.TRANS64.TRYWAIT P1, [R3+URZ+0x60], R24 ;  /* 0x00006018030075a7 */ /* 0x0010a4000802017f */
[----:B--2---:R-:W-:Y:S05]  /*fe00*/  @!P1 NANOSLEEP.SYNCS 0x989680 ;  /* 0x009896800000995d */ /* 0x004fea0003900000 */
[----:B------:R-:W2:Y:S02]  /*fe10*/  @!P1 SYNCS.PHASECHK.TRANS64 P1, [R3+URZ+0x60], R24 ;  /* 0x00006018030095a7 */ /* 0x000ea4000802007f */
[----:B--2---:R-:W-:Y:S05]  /*fe20*/  @!P1 BRA `(.L_x_12258) ;  /* 0xfffffffc00f09947 */ /* 0x004fea000383ffff */
[----:B------:R-:W-:Y:S05]  /*fe30*/  BRA `(.L_x_12313) ;  /* 0xffffffdc00fc7947 */ /* 0x000fea000383ffff */
.L_x_12263:
[----:B--2---:R2:W3:Y:S02]  /*fe40*/  SYNCS.PHASECHK.TRANS64.TRYWAIT P0, [R2+URZ+0x16840], R3 ;  /* 0x01684003020075a7 */ /* 0x0044e4000800017f */
[----:B---3--:R-:W-:Y:S05]  /*fe50*/  @!P0 NANOSLEEP.SYNCS 0x989680 ;  /* 0x009896800000895d */ /* 0x008fea0003900000 */
[----:B------:R-:W3:Y:S02]  /*fe60*/  @!P0 SYNCS.PHASECHK.TRANS64 P0, [R2+URZ+0x16840], R3 ;  /* 0x01684003020085a7 */ /* 0x000ee4000800007f */
[----:B---3--:R-:W-:Y:S05]  /*fe70*/  @!P0 BRA `(.L_x_12263) ;  /* 0xfffffffc00f08947 */ /* 0x008fea000383ffff */
[----:B------:R-:W-:Y:S05]  /*fe80*/  BRA `(.L_x_12314) ;  /* 0xffffffe000d87947 */ /* 0x000fea000383ffff */
.L_x_12265:
[----:B0-----:R0:W2:Y:S02]  /*fe90*/  SYNCS.PHASECHK.TRANS64.TRYWAIT P1, [R2+URZ+0x60], R3 ;  /* 0x00006003020075a7 */ /* 0x0010a4000802017f */
[----:B--2---:R-:W-:Y:S05]  /*fea0*/  @!P1 NANOSLEEP.SYNCS 0x989680 ;  /* 0x009896800000995d */ /* 0x004fea0003900000 */
[----:B------:R-:W2:Y:S02]  /*feb0*/  @!P1 SYNCS.PHASECHK.TRANS64 P1, [R2+URZ+0x60], R3 ;  /* 0x00006003020095a7 */ /* 0x000ea4000802007f */
[----:B--2---:R-:W-:Y:S05]  /*fec0*/  @!P1 BRA `(.L_x_12265) ;  /* 0xfffffffc00f09947 */ /* 0x004fea000383ffff */
[----:B------:R-:W-:Y:S05]  /*fed0*/  BRA `(.L_x_12315) ;  /* 0xffffffe400407947 */ /* 0x000fea000383ffff */
.L_x_12272:
[----:B---3--:R3:W4:Y:S02]  /*fee0*/  SYNCS.PHASECHK.TRANS64.TRYWAIT P0, [R3+URZ+0x16860], R2 ;  /* 0x01686002030075a7 */ /* 0x008724000800017f */
[----:B----4-:R-:W-:Y:S05]  /*fef0*/  @!P0 NANOSLEEP.SYNCS 0x989680 ;  /* 0x009896800000895d */ /* 0x010fea0003900000 */
[----:B------:R-:W4:Y:S02]  /*ff00*/  @!P0 SYNCS.PHASECHK.TRANS64 P0, [R3+URZ+0x16860], R2 ;  /* 0x01686002030085a7 */ /* 0x000f24000800007f */
[----:B----4-:R-:W-:Y:S05]  /*ff10*/  @!P0 BRA `(.L_x_12272) ;  /* 0xfffffffc00f08947 */ /* 0x010fea000383ffff */
[----:B------:R-:W-:Y:S05]  /*ff20*/  BRA `(.L_x_12316) ;  /* 0xffffffe800007947 */ /* 0x000fea000383ffff */
.L_x_12274:
        /* <DEDUP_REMOVED lines=8> */
.L_x_12318:
[----:B------:R-:W-:Y:S05]  /*ffb0*/  BSYNC B0 ;  /* 0x0000000000007941 */ /* 0x000fea0003800000 */
.L_x_12317:
        /* <DEDUP_REMOVED lines=8> */
.L_x_12319:
[----:B------:R-:W-:Y:S01]  /*10040*/  IMAD.MOV.U32 R4, RZ, RZ, R14 ;  /* 0x000000ffff047224 */ /* 0x000fe200078e000e */
[----:B------:R-:W-:Y:S06]  /*10050*/  BRA `(.L_x_12320) ;  /* 0xffffffe800487947 */ /* 0x000fec000383ffff */
.L_x_12277:
        /* <DEDUP_REMOVED lines=8> */
.L_x_12322:
[----:B------:R-:W-:Y:S05]  /*100e0*/  BSYNC B0 ;  /* 0x0000000000007941 */ /* 0x000fea0003800000 */
.L_x_12321:
        /* <DEDUP_REMOVED lines=10> */
.L_x_12323:
        /* <DEDUP_REMOVED lines=8> */
.L_x_12324:
        /* <DEDUP_REMOVED lines=8> */
.L_x_12325:
        /* <DEDUP_REMOVED lines=8> */
.L_x_12326:
        /* <DEDUP_REMOVED lines=8> */
.L_x_12327:
[----:B------:R-:W-:Y:S05]  /*10390*/  BRA `(.L_x_12328) ;  /* 0xffffffe800047947 */ /* 0x000fea000383ffff */
.L_x_12282:
        /* <DEDUP_REMOVED lines=8> */
.L_x_12330:
[----:B------:R-:W-:Y:S05]  /*10420*/  BSYNC B0 ;  /* 0x0000000000007941 */ /* 0x000fea0003800000 */
.L_x_12329:
        /* <DEDUP_REMOVED lines=10> */
.L_x_12331:
        /* <DEDUP_REMOVED lines=8> */
.L_x_12332:
        /* <DEDUP_REMOVED lines=8> */
.L_x_12333:
        /* <DEDUP_REMOVED lines=8> */
.L_x_12334:
        /* <DEDUP_REMOVED lines=8> */
.L_x_12335:
[----:B------:R-:W-:Y:S05]  /*106d0*/  BRA `(.L_x_12336) ;  /* 0xffffffe400e07947 */ /* 0x000fea000383ffff */
.L_x_12284:
[----:B------:R-:W-:Y:S01]  /*106e0*/  BSSY B0, `(.L_x_12337) ;  /* 0x0000006000007945 */ /* 0x000fe20003800000 */
[----:B------:R-:W-:Y:S02]  /*106f0*/  PLOP3.LUT P6, PT, P6, PT, PT, 0x8, 0x0 ;  /* 0x000000000000781c */ /* 0x000fe400037ce170 */
[----:B------:R-:W-:-:S11]  /*10700*/  MOV R15, 0xffffffff ;  /* 0xffffffff000f7802 */ /* 0x000fd60000000f00 */
[----:B012---:R-:W-:Y:S05]  /*10710*/  WARPSYNC.COLLECTIVE R15, `(.L_x_12338) ;  /* 0x000000000f087348 */ /* 0x007fea0003c00000 */
[----:B------:R-:W-:Y:S01]  /*10720*/  VOTE.ANY R14, PT, P6 ;  /* 0x00000000000e7806 */ /* 0x000fe200030e0100 */
[----:B012---:R-:W-:Y:S06]  /*10730*/  ENDCOLLECTIVE ;  /* 0x000000000000791b */ /* 0x007fec0003800000 */
.L_x_12338:
[----:B------:R-:W-:Y:S05]  /*10740*/  BSYNC B0 ;  /* 0x0000000000007941 */ /* 0x000fea0003800000 */
.L_x_12337:
        /* <DEDUP_REMOVED lines=9> */
.L_x_12339:
[----:B------:R-:W-:Y:S01]  /*107e0*/  IMAD.MOV.U32 R17, RZ, RZ, R14 ;  /* 0x000000ffff117224 */ /* 0x000fe200078e000e */
[----:B------:R-:W-:Y:S06]  /*107f0*/  BRA `(.L_x_12340) ;  /* 0xffffffe400d07947 */ /* 0x000fec000383ffff */
.L_x_12286:
[----:B------:R-:W-:Y:S01]  /*10800*/  BSSY B0, `(.L_x_12341) ;  /* 0x0000007000007945 */ /* 0x000fe20003800000 */
[----:B------:R-:W-:Y:S01]  /*10810*/  IMAD.MOV.U32 R13, RZ, RZ, R8 ;  /* 0x000000ffff0d7224 */ /* 0x000fe200078e0008 */
[----:B------:R-:W-:Y:S01]  /*10820*/  MOV R11, 0x1f ;  /* 0x0000001f000b7802 */ /* 0x000fe20000000f00 */
[----:B------:R-:W-:-:S07]  /*10830*/  IMAD.MOV.U32 R15, RZ, RZ, -0x1 ;  /* 0xffffffffff0f7424 */ /* 0x000fce00078e00ff */
[----:B01234-:R-:W-:Y:S05]  /*10840*/  WARPSYNC.COLLECTIVE R15, `(.L_x_12342) ;  /* 0x000000000f087348 */ /* 0x01ffea0003c00000 */
[----:B------:R0:W0:Y:S02]  /*10850*/  SHFL.IDX P6, R14, R13, R12, R11 ;  /* 0x0000000c0d0e7389 */ /* 0x00002400000c000b */
[----:B01234-:R-:W-:Y:S01]  /*10860*/  ENDCOLLECTIVE ;  /* 0x000000000000791b */ /* 0x01ffe20003800000 */
.L_x_12342:
[----:B------:R-:W-:Y:S05]  /*10870*/  BSYNC B0 ;  /* 0x0000000000007941 */ /* 0x000fea0003800000 */
.L_x_12341:
[----:B------:R-:W-:Y:S05]  /*10880*/  BRA `(.L_x_12285) ;  /* 0xffffffe400c87947 */ /* 0x000fea000383ffff */
.L_x_12290:
[----:B0-----:R0:W2:Y:S02]  /*10890*/  SYNCS.PHASECHK.TRANS64.TRYWAIT P0, [R9+URZ+0x16820], R0 ;  /* 0x01682000090075a7 */ /* 0x0010a4000800017f */
[----:B--2---:R-:W-:Y:S05]  /*108a0*/  @!P0 NANOSLEEP.SYNCS 0x989680 ;  /* 0x009896800000895d */ /* 0x004fea0003900000 */
[----:B------:R-:W2:Y:S02]  /*108b0*/  @!P0 SYNCS.PHASECHK.TRANS64 P0, [R9+URZ+0x16820], R0 ;  /* 0x01682000090085a7 */ /* 0x000ea4000800007f */
[----:B--2---:R-:W-:Y:S05]  /*108c0*/  @!P0 BRA `(.L_x_12290) ;  /* 0xfffffffc00f08947 */ /* 0x004fea000383ffff */
[----:B------:R-:W-:Y:S05]  /*108d0*/  BRA `(.L_x_12343) ;  /* 0xffffffec00307947 */ /* 0x000fea000383ffff */
.L_x_12291:
        /* <DEDUP_REMOVED lines=11> */
.L_x_12345:
[----:B------:R-:W-:Y:S05]  /*10990*/  BSYNC B0 ;  /* 0x0000000000007941 */ /* 0x000fea0003800000 */
.L_x_12344:
[----:B------:R-:W-:Y:S05]  /*109a0*/  BRA `(.L_x_12346) ;  /* 0xffffffec00187947 */ /* 0x000fea000383ffff */
.L_x_12294:
[----:B------:R-:W-:Y:S01]  /*109b0*/  BSSY B1, `(.L_x_12347) ;  /* 0x0000006000017945 */ /* 0x000fe20003800000 */
[----:B------:R-:W-:-:S07]  /*109c0*/  IMAD.MOV.U32 R15, RZ, RZ, -0x1 ;  /* 0xffffffffff0f7424 */ /* 0x000fce00078e00ff */
[----:B01----:R-:W-:Y:S05]  /*109d0*/  WARPSYNC.COLLECTIVE R15, `(.L_x_12348) ;  /* 0x000000000f0c7348 */ /* 0x003fea0003c00000 */
[----:B------:R-:W-:Y:S02]  /*109e0*/  ELECT P6, UR62, PT ;  /* 0x00000000003e782f */ /* 0x000fe400038c0000 */
[----:B------:R-:W-:Y:S01]  /*109f0*/  MOV R14, UR62 ;  /* 0x0000003e000e7c02 */ /* 0x000fe20008000f00 */
[----:B01----:R-:W-:Y:S10]  /*10a00*/  ENDCOLLECTIVE ;  /* 0x000000000000791b */ /* 0x003ff40003800000 */
.L_x_12348:
[----:B------:R-:W-:Y:S05]  /*10a10*/  BSYNC B1 ;  /* 0x0000000000017941 */ /* 0x000fea0003800000 */
.L_x_12347:
[----:B------:R-:W-:Y:S05]  /*10a20*/  BRA `(.L_x_12349) ;  /* 0xffffffec00107947 */ /* 0x000fea000383ffff */
.L_x_12296:
[----:B0-----:R0:W2:Y:S02]  /*10a30*/  SYNCS.PHASECHK.TRANS64.TRYWAIT P0, [R7+URZ], R2 ;  /* 0x00000002070075a7 */ /* 0x0010a4000800017f */
[----:B--2---:R-:W-:Y:S05]  /*10a40*/  @!P0 NANOSLEEP.SYNCS 0x989680 ;  /* 0x009896800000895d */ /* 0x004fea0003900000 */
[----:B------:R-:W2:Y:S02]  /*10a50*/  @!P0 SYNCS.PHASECHK.TRANS64 P0, [R7+URZ], R2 ;  /* 0x00000002070085a7 */ /* 0x000ea4000800007f */
[----:B--2---:R-:W-:Y:S05]  /*10a60*/  @!P0 BRA `(.L_x_12296) ;  /* 0xfffffffc00f08947 */ /* 0x004fea000383ffff */
[----:B------:R-:W-:Y:S05]  /*10a70*/  BRA `(.L_x_12350) ;  /* 0xffffffec00447947 */ /* 0x000fea000383ffff */
.L_x_12297:
[----:B--2---:R2:W3:Y:S02]  /*10a80*/  SYNCS.PHASECHK.TRANS64.TRYWAIT P0, [R3+URZ], R0 ;  /* 0x00000000030075a7 */ /* 0x0044e4000800017f */
[----:B---3--:R-:W-:Y:S05]  /*10a90*/  @!P0 NANOSLEEP.SYNCS 0x989680 ;  /* 0x009896800000895d */ /* 0x008fea0003900000 */
[----:B------:R-:W3:Y:S02]  /*10aa0*/  @!P0 SYNCS.PHASECHK.TRANS64 P0, [R3+URZ], R0 ;  /* 0x00000000030085a7 */ /* 0x000ee4000800007f */
[----:B---3--:R-:W-:Y:S05]  /*10ab0*/  @!P0 BRA `(.L_x_12297) ;  /* 0xfffffffc00f08947 */ /* 0x008fea000383ffff */
[----:B------:R-:W-:Y:S05]  /*10ac0*/  BRA `(.L_x_12351) ;  /* 0xffffffec00387947 */ /* 0x000fea000383ffff */
.L_x_12299:
[----:B--2---:R2:W3:Y:S02]  /*10ad0*/  SYNCS.PHASECHK.TRANS64.TRYWAIT P0, [R5+URZ], R2 ;  /* 0x00000002050075a7 */ /* 0x0044e4000800017f */
[----:B---3--:R-:W-:Y:S05]  /*10ae0*/  @!P0 NANOSLEEP.SYNCS 0x989680 ;  /* 0x009896800000895d */ /* 0x008fea0003900000 */
[----:B------:R-:W3:Y:S02]  /*10af0*/  @!P0 SYNCS.PHASECHK.TRANS64 P0, [R5+URZ], R2 ;  /* 0x00000002050085a7 */ /* 0x000ee4000800007f */
[----:B---3--:R-:W-:Y:S05]  /*10b00*/  @!P0 BRA `(.L_x_12299) ;  /* 0xfffffffc00f08947 */ /* 0x008fea000383ffff */
[----:B------:R-:W-:Y:S05]  /*10b10*/  BRA `(.L_x_12352) ;  /* 0xffffffec003c7947 */ /* 0x000fea000383ffff */
.L_x_12353:
        /* <DEDUP_REMOVED lines=14> */
.L_x_12789:


//--------------------- .text._ZN7cutlass13device_kernelIN5flash11enable_sm90INS1_16FlashAttnFwdSm90INS1_25CollectiveMainloopFwdSm90ILi2EN4cute5tupleIJNS5_1CILi1EEES8_S8_EEENS6_IJNS7_ILi192EEENS7_ILi128EEENS7_ILi64EEEEEELi64ENS_10bfloat16_tEfNS_4arch4Sm90ELb1ELb0ELb1ELb1ELb0ELb1ELb0ELb1ELb1ELb0ELb0ELb0EEENS1_21CollectiveEpilogueFwdINS6_IJSA_SC_SB_EEES9_SE_SG_Li384ELb1ELb0ELb0ELb0EEENS1_36VarlenDynamicPersistentTileSchedulerILi192ELi128ELi384ELi32ELb0ELb0ELb1ELb1ELb1ELb1EEEEEEEEEvNT_6ParamsE --------------------------
	.section	.text._ZN7cutlass13device_kernelIN5flash11enable_sm90INS1_16FlashAttnFwdSm90INS1_25CollectiveMainloopFwdSm90ILi2EN4cute5tupleIJNS5_1CILi1EEES8_S8_EEENS6_IJNS7_ILi192EEENS7_ILi128EEENS7_ILi64EEEEEELi64ENS_10bfloat16_tEfNS_4arch4Sm90ELb1ELb0ELb1ELb1ELb0ELb1ELb0ELb1ELb1ELb0ELb0ELb0EEENS1_21CollectiveEpilogueFwdINS6_IJSA_SC_SB_EEES9_SE_SG_Li384ELb1ELb0ELb0ELb0EEENS1_36VarlenDynamicPersistentTileSchedulerILi192ELi128ELi384ELi32ELb0ELb0ELb1ELb1ELb1ELb1EEEEEEEEEvNT_6ParamsE,"ax",@progbits
	.align	128
.text._ZN7cutlass13device_kernelIN5flash11enable_sm90INS1_16FlashAttnFwdSm90INS1_25CollectiveMainloopFwdSm90ILi2EN4cute5tupleIJNS5_1CILi1EEES8_S8_EEENS6_IJNS7_ILi192EEENS7_ILi128EEENS7_ILi64EEEEEELi64ENS_10bfloat16_tEfNS_4arch4Sm90ELb1ELb0ELb1ELb1ELb0ELb1ELb0ELb1ELb1ELb0ELb0ELb0EEENS1_21CollectiveEpilogueFwdINS6_IJSA_SC_SB_EEES9_SE_SG_Li384ELb1ELb0ELb0ELb0EEENS1_36VarlenDynamicPersistentTileSchedulerILi192ELi128ELi384ELi32ELb0ELb0ELb1ELb1ELb1ELb1EEEEEEEEEvNT_6ParamsE:
        .type           _ZN7cutlass13device_kernelIN5flash11enable_sm90INS1_16FlashAttnFwdSm90INS1_25CollectiveMainloopFwdSm90ILi2EN4cute5tupleIJNS5_1CILi1EEES8_S8_EEENS6_IJNS7_ILi192EEENS7_ILi128EEENS7_ILi64EEEEEELi64ENS_10bfloat16_tEfNS_4arch4Sm90ELb1ELb0ELb1ELb1ELb0ELb1ELb0ELb1ELb1ELb0ELb0ELb0EEENS1_21CollectiveEpilogueFwdINS6_IJSA_SC_SB_EEES9_SE_SG_Li384ELb1ELb0ELb0ELb0EEENS1_36VarlenDynamicPersistentTileSchedulerILi192ELi128ELi384ELi32ELb0ELb0ELb1ELb1ELb1ELb1EEEEEEEEEvNT_6ParamsE,@function
        .size           _ZN7cutlass13device_kernelIN5flash11enable_sm90INS1_16FlashAttnFwdSm90INS1_25CollectiveMainloopFwdSm90ILi2EN4cute5tupleIJNS5_1CILi1EEES8_S8_EEENS6_IJNS7_ILi192EEENS7_ILi128EEENS7_ILi64EEEEEELi64ENS_10bfloat16_tEfNS_4arch4Sm90ELb1ELb0ELb1ELb1ELb0ELb1ELb0ELb1ELb1ELb0ELb0ELb0EEENS1_21CollectiveEpilogueFwdINS6_IJSA_SC_SB_EEES9_SE_SG_Li384ELb1ELb0ELb0ELb0EEENS1_36VarlenDynamicPersistentTileSchedulerILi192ELi128ELi384ELi32ELb0ELb0ELb1ELb1ELb1ELb1EEEEEEEEEvNT_6ParamsE,(.L_x_12790 - _ZN7cutlass13device_kernelIN5flash11enable_sm90INS1_16FlashAttnFwdSm90INS1_25CollectiveMainloopFwdSm90ILi2EN4cute5tupleIJNS5_1CILi1EEES8_S8_EEENS6_IJNS7_ILi192EEENS7_ILi128EEENS7_ILi64EEEEEELi64ENS_10bfloat16_tEfNS_4arch4Sm90ELb1ELb0ELb1ELb1ELb0ELb1ELb0ELb1ELb1ELb0ELb0ELb0EEENS1_21CollectiveEpilogueFwdINS6_IJSA_SC_SB_EEES9_SE_SG_Li384ELb1ELb0ELb0ELb0EEENS1_36VarlenDynamicPersistentTileSchedulerILi192ELi128ELi384ELi32ELb0ELb0ELb1ELb1ELb1ELb1EEEEEEEEEvNT_6ParamsE)
        .other          _ZN7cutlass13device_kernelIN5flash11enable_sm90INS1_16FlashAttnFwdSm90INS1_25CollectiveMainloopFwdSm90ILi2EN4cute5tupleIJNS5_1CILi1EEES8_S8_EEENS6_IJNS7_ILi192EEENS7_ILi128EEENS7_ILi64EEEEEELi64ENS_10bfloat16_tEfNS_4arch4Sm90ELb1ELb0ELb1ELb1ELb0ELb1ELb0ELb1ELb1ELb0ELb0ELb0EEENS1_21CollectiveEpilogueFwdINS6_IJSA_SC_SB_EEES9_SE_SG_Li384ELb1ELb0ELb0ELb0EEENS1_36VarlenDynamicPersistentTileSchedulerILi192ELi128ELi384ELi32ELb0ELb0ELb1ELb1ELb1ELb1EEEEEEEEEvNT_6ParamsE,@"STO_CUDA_ENTRY STV_DEFAULT"
_ZN7cutlass13device_kernelIN5flash11enable_sm90INS1_16FlashAttnFwdSm90INS1_25CollectiveMainloopFwdSm90ILi2EN4cute5tupleIJNS5_1CILi1EEES8_S8_EEENS6_IJNS7_ILi192EEENS7_ILi128EEENS7_ILi64EEEEEELi64ENS_10bfloat16_tEfNS_4arch4Sm90ELb1ELb0ELb1ELb1ELb0ELb1ELb0ELb1ELb1ELb0ELb0ELb0EEENS1_21CollectiveEpilogueFwdINS6_IJSA_SC_SB_EEES9_SE_SG_Li384ELb1ELb0ELb0ELb0EEENS1_36VarlenDynamicPersistentTileSchedulerILi192ELi128ELi384ELi32ELb0ELb0ELb1ELb1ELb1ELb1EEEEEEEEEvNT_6ParamsE:
        /* <DEDUP_REMOVED lines=26> */
.L_x_12355:
[----:B------:R-:W-:Y:S05]  /*01a0*/  BSYNC B0 ;  /* 0x0000000000007941 */ /* 0x000fea0003800000 */
.L_x_12354:
        /* <DEDUP_REMOVED lines=40> */
.L_x_12356:
        /* <DEDUP_REMOVED lines=22> */
.L_x_12357:
        /* <DEDUP_REMOVED lines=18> */
.L_x_12358:
        /* <DEDUP_REMOVED lines=22> */
.L_x_12359:
        /* <DEDUP_REMOVED lines=22> */
.L_x_12360:
        /* <DEDUP_REMOVED lines=9> */
.L_x_12363:
        /* <DEDUP_REMOVED lines=23> */
[----:B------:R-:W2:Y:S01]  /*0b70*/  LDL R14, [R1+0x14] ;  /* 0x00001400010e7983 */ /* 0x000ea20000100800 */
[----:B------:R-:W0:Y:S02]  /*0b80*/  S2R R0, SR_TID.X ;  /* 0x0000000000007919 */ /* 0x000e240000002100 */
[----:B0-----:R-:W-:-:S05]  /*0b90*/  VIADD R13, R0, 0xffffff80 ;  /* 0xffffff80000d7836 */ /* 0x001fca0000000000 */
[----:B------:R-:W-:-:S04]  /*0ba0*/  SHF.R.S32.HI R0, RZ, 0x1f, R13 ;  /* 0x0000001fff007819 */ /* 0x000fc8000001140d */
[----:B------:R-:W-:-:S04]  /*0bb0*/  LEA.HI R3, R0, R13, RZ, 0x7 ;  /* 0x0000000d00037211 */ /* 0x000fc800078f38ff */
[----:B------:R-:W-:Y:S02]  /*0bc0*/  LOP3.LUT R4, R3, 0xffffff80, RZ, 0xc0, !PT ;  /* 0xffffff8003047812 */ /* 0x000fe400078ec0ff */
[----:B------:R-:W-:-:S03]  /*0bd0*/  SHF.R.S32.HI R3, RZ, 0x7, R3 ;  /* 0x00000007ff037819 */ /* 0x000fc60000011403 */
[----:B------:R-:W-:Y:S02]  /*0be0*/  IMAD.IADD R6, R13, 0x1, -R4 ;  /* 0x000000010d067824 */ /* 0x000fe400078e0a04 */
[----:B------:R-:W-:-:S03]  /*0bf0*/  IMAD.HI R4, R3, 0x55555556, RZ ;  /* 0x5555555603047827 */ /* 0x000fc600078e02ff */
[----:B------:R-:W-:Y:S02]  /*0c00*/  SHF.R.S32.HI R9, RZ, 0x1f, R6 ;  /* 0x0000001fff097819 */ /* 0x000fe40000011406 */
[----:B------:R-:W-:Y:S02]  /*0c10*/  LEA.HI R8, R4, R4, RZ, 0x1 ;  /* 0x0000000404087211 */ /* 0x000fe400078f08ff */
[----:B------:R-:W-:Y:S02]  /*0c20*/  LEA.HI R10, R9, R6, RZ, 0x2 ;  /* 0x00000006090a7211 */ /* 0x000fe400078f10ff */
[----:B------:R-:W-:Y:S02]  /*0c30*/  LEA.HI R4, R0, R13, RZ, 0x4 ;  /* 0x0000000d00047211 */ /* 0x000fe400078f20ff */
[--C-:B------:R-:W-:Y:S02]  /*0c40*/  SHF.R.S32.HI R11, RZ, 0x2, R10.reuse ;  /* 0x00000002ff0b7819 */ /* 0x100fe4000001140a */
[----:B------:R-:W-:-:S02]  /*0c50*/  SHF.R.S32.HI R12, RZ, 0x1f, R10 ;  /* 0x0000001fff0c7819 */ /* 0x000fc4000001140a */
[----:B------:R-:W-:Y:S01]  /*0c60*/  SHF.R.S32.HI R7, RZ, 0x4, R4 ;  /* 0x00000004ff077819 */ /* 0x000fe20000011404 */
[----:B------:R-:W-:Y:S01]  /*0c70*/  IMAD R8, R8, -0x3, R3 ;  /* 0xfffffffd08087824 */ /* 0x000fe200078e0203 */
[----:B------:R-:W-:Y:S02]  /*0c80*/  LEA.HI R12, R12, R11, RZ, 0x3 ;  /* 0x0000000b0c0c7211 */ /* 0x000fe400078f18ff */
[----:B------:R-:W-:Y:S02]  /*0c90*/  LEA.HI R5, R0, R13, RZ, 0x5 ;  /* 0x0000000d00057211 */ /* 0x000fe400078f28ff */
[C---:B------:R-:W-:Y:S02]  /*0ca0*/  LOP3.LUT R3, R4.reuse, 0x3fffff0, RZ, 0xc0, !PT ;  /* 0x03fffff004037812 */ /* 0x040fe400078ec0ff */
[----:B------:R-:W-:Y:S02]  /*0cb0*/  LEA.HI R4, R4, R7, RZ, 0x1 ;  /* 0x0000000704047211 */ /* 0x000fe400078f08ff */
[----:B------:R-:W-:-:S02]  /*0cc0*/  LOP3.LUT R12, R12, 0xfffffff8, RZ, 0xc0, !PT ;  /* 0xfffffff80c0c7812 */ /* 0x000fc400078ec0ff */
[----:B------:R-:W-:Y:S01]  /*0cd0*/  LEA.HI R9, R9, R6, RZ, 0x5 ;  /* 0x0000000609097211 */ /* 0x000fe200078f28ff */
[----:B------:R-:W-:Y:S01]  /*0ce0*/  IMAD.IADD R3, R13, 0x1, -R3 ;  /* 0x000000010d037824 */ /* 0x000fe200078e0a03 */
[----:B------:R-:W-:Y:S02]  /*0cf0*/  SHF.R.S32.HI R15, RZ, 0x5, R5 ;  /* 0x00000005ff0f7819 */ /* 0x000fe40000011405 */
[----:B------:R-:W-:Y:S01]  /*0d00*/  LOP3.LUT R4, R4, 0x1ffffffe, RZ, 0xc0, !PT ;  /* 0x1ffffffe04047812 */ /* 0x000fe200078ec0ff */
[----:B------:R-:W-:Y:S01]  /*0d10*/  IMAD.IADD R12, R11, 0x1, -R12 ;  /* 0x000000010b0c7824 */ /* 0x000fe200078e0a0c */
[----:B------:R-:W-:Y:S01]  /*0d20*/  SHF.R.S32.HI R9, RZ, 0x5, R9 ;  /* 0x00000005ff097819 */ /* 0x000fe20000011409 */
[----:B------:R-:W-:Y:S01]  /*0d30*/  IMAD R5, R15, 0x10, R3 ;  /* 0x000000100f057824 */ /* 0x000fe200078e0203 */
[----:B------:R-:W-:Y:S01]  /*0d40*/  LOP3.LUT R3, R10, 0x7ffffffc, RZ, 0xc0, !PT ;  /* 0x7ffffffc0a037812 */ /* 0x000fe200078ec0ff */
[----:B------:R-:W-:Y:S02]  /*0d50*/  IMAD.IADD R4, R7, 0x1, -R4 ;  /* 0x0000000107047824 */ /* 0x000fe400078e0a04 */
[----:B------:R-:W-:-:S02]  /*0d60*/  IMAD R9, R9, 0x10, R12 ;  /* 0x0000001009097824 */ /* 0x000fc400078e020c */
[----:B------:R-:W-:Y:S02]  /*0d70*/  IMAD R7, R5, 0x8, R4 ;  /* 0x0000000805077824 */ /* 0x000fe400078e0204 */
[----:B------:R-:W-:Y:S02]  /*0d80*/  IMAD.IADD R4, R6, 0x1, -R3 ;  /* 0x0000000106047824 */ /* 0x000fe400078e0a03 */
[----:B------:R-:W-:-:S03]  /*0d90*/  IMAD R3, R8, 0x40, R9 ;  /* 0x0000004008037824 */ /* 0x000fc600078e0209 */
[----:B------:R-:W-:Y:S04]  /*0da0*/  STL [R1+0x20], R4 ;  /* 0x0000200401007387 */ /* 0x000fe80000100800 */
[----:B------:R0:W-:Y:S02]  /*0db0*/  STL [R1+0x24], R3 ;  /* 0x0000240301007387 */ /* 0x0001e40000100800 */
[----:B0-----:R-:W-:-:S04]  /*0dc0*/  LEA.HI R3, R0, R13, RZ, 0x2 ;  /* 0x0000000d00037211 */ /* 0x001fc800078f10ff */
[----:B------:R-:W-:-:S05]  /*0dd0*/  SHF.R.S32.HI R19, RZ, 0x2, R3 ;  /* 0x00000002ff137819 */ /* 0x000fca0000011403 */
[----:B------:R-:W-:Y:S01]  /*0de0*/  VIADD R8, R19, 0x60 ;  /* 0x0000006013087836 */ /* 0x000fe20000000000 */
[----:B------:R-:W-:-:S04]  /*0df0*/  LOP3.LUT R4, R3, 0xfffffffc, RZ, 0xc0, !PT ;  /* 0xfffffffc03047812 */ /* 0x000fc800078ec0ff */
[----:B------:R-:W-:Y:S02]  /*0e00*/  SHF.R.S32.HI R5, RZ, 0x1f, R8 ;  /* 0x0000001fff057819 */ /* 0x000fe40000011408 */
[----:B------:R-:W-:Y:S02]  /*0e10*/  LEA.HI R0, R0, R13, RZ, 0x3 ;  /* 0x0000000d00007211 */ /* 0x000fe400078f18ff */
[----:B------:R-:W-:Y:S01]  /*0e20*/  SHF.R.S32.HI R6, RZ, 0x1f, R3 ;  /* 0x0000001fff067819 */ /* 0x000fe20000011403 */
[----:B------:R-:W-:Y:S01]  /*0e30*/  IMAD.SHL.U32 R3, R8, 0x40, RZ ;  /* 0x0000004008037824 */ /* 0x000fe200078e00ff */
[----:B------:R-:W-:Y:S01]  /*0e40*/  LEA.HI R5, R5, R8, RZ, 0x3 ;  /* 0x0000000805057211 */ /* 0x000fe200078f18ff */
[----:B------:R-:W-:Y:S01]  /*0e50*/  IMAD.IADD R9, R13, 0x1, -R4 ;  /* 0x000000010d097824 */ /* 0x000fe200078e0a04 */
[----:B------:R-:W-:Y:S02]  /*0e60*/  LOP3.LUT R0, R0, 0x1ffffff8, RZ, 0xc0, !PT ;  /* 0x1ffffff800007812 */ /* 0x000fe400078ec0ff */
[----:B------:R-:W-:Y:S01]  /*0e70*/  LOP3.LUT R3, R3, 0x1c0, RZ, 0xc0, !PT ;  /* 0x000001c003037812 */ /* 0x000fe200078ec0ff */
[----:B------:R-:W-:-:S02]  /*0e80*/  IMAD.SHL.U32 R16, R9, 0x8, RZ ;  /* 0x0000000809107824 */ /* 0x000fc400078e00ff */
[----:B------:R-:W-:Y:S01]  /*0e90*/  IMAD.SHL.U32 R5, R5, 0x40, RZ ;  /* 0x0000004005057824 */ /* 0x000fe200078e00ff */
[----:B------:R-:W-:Y:S01]  /*0ea0*/  LEA.HI R6, R6, R19, RZ, 0x3 ;  /* 0x0000001306067211 */ /* 0x000fe200078f18ff */
[----:B------:R-:W-:Y:S01]  /*0eb0*/  IMAD.IADD R0, R13, 0x1, -R0 ;  /* 0x000000010d007824 */ /* 0x000fe200078e0a00 */
[----:B------:R-:W-:Y:S02]  /*0ec0*/  SHF.R.U32.HI R9, RZ, 0x3, R3 ;  /* 0x00000003ff097819 */ /* 0x000fe40000011603 */
[----:B------:R-:W-:Y:S02]  /*0ed0*/  LOP3.LUT R3, R3, 0x38, R16, 0xf8, !PT ;  /* 0x0000003803037812 */ /* 0x000fe400078ef810 */
[----:B------:R-:W-:Y:S01]  /*0ee0*/  LOP3.LUT R4, R5, 0xfffffe00, RZ, 0xc0, !PT ;  /* 0xfffffe0005047812 */ /* 0x000fe200078ec0ff */
[----:B------:R-:W-:Y:S01]  /*0ef0*/  IMAD.SHL.U32 R0, R0, 0x8, RZ ;  /* 0x0000000800007824 */ /* 0x000fe200078e00ff */
[----:B------:R-:W-:Y:S01]  /*0f00*/  LOP3.LUT R6, R6, 0xfffffff8, RZ, 0xc0, !PT ;  /* 0xfffffff806067812 */ /* 0x000fe200078ec0ff */
[----:B------:R-:W-:Y:S01]  /*0f10*/  STL [R1+0x34], RZ ;  /* 0x000034ff01007387 */ /* 0x000fe20000100800 */
[----:B------:R-:W-:-:S02]  /*0f20*/  LOP3.LUT R3, R4, R3, R9, 0xf6, !PT ;  /* 0x0000000304037212 */ /* 0x000fc400078ef609 */
[----:B------:R-:W-:Y:S01]  /*0f30*/  SHF.R.S32.HI R5, RZ, 0x1f, R19 ;  /* 0x0000001fff057819 */ /* 0x000fe20000011413 */
[----:B------:R0:W-:Y:S01]  /*0f40*/  STL [R1+0x1c], R4 ;  /* 0x00001c0401007387 */ /* 0x0001e20000100800 */
[----:B------:R-:W-:-:S03]  /*0f50*/  IMAD.IADD R5, R19, 0x1, -R6 ;  /* 0x0000000113057824 */ /* 0x000fc600078e0a06 */
[----:B------:R1:W-:Y:S01]  /*0f60*/  STL [R1+0x30], R0 ;  /* 0x0000300001007387 */ /* 0x0003e20000100800 */
[----:B0-----:R-:W-:Y:S01]  /*0f70*/  IMAD.SHL.U32 R4, R7, 0x8, RZ ;  /* 0x0000000807047824 */ /* 0x001fe200078e00ff */
[----:B-1----:R-:W-:Y:S01]  /*0f80*/  SHF.R.S32.HI R0, RZ, 0x1f, R8 ;  /* 0x0000001fff007819 */ /* 0x002fe20000011408 */
[----:B------:R-:W-:Y:S01]  /*0f90*/  IMAD R0, R3, 0x2, R2 ;  /* 0x0000000203007824 */ /* 0x000fe200078e0202 */
[----:B------:R0:W-:Y:S04]  /*0fa0*/  STL [R1+0x18], R5 ;  /* 0x0000180501007387 */ /* 0x0001e80000100800 */
[----:B------:R0:W-:Y:S04]  /*0fb0*/  STL [R1+0x3c], R0 ;  /* 0x00003c0001007387 */ /* 0x0001e80000100800 */
[----:B------:R0:W-:Y:S01]  /*0fc0*/  STL [R1+0x40], R4 ;  /* 0x0000400401007387 */ /* 0x0001e20000100800 */
[----:B------:R-:W-:Y:S01]  /*0fd0*/  CS2R R22, SRZ ;  /* 0x0000000000167805 */ /* 0x000fe2000001ff00 */
[----:B------:R-:W-:Y:S01]  /*0fe0*/  IMAD.MOV.U32 R156, RZ, RZ, RZ ;  /* 0x000000ffff9c7224 */ /* 0x000fe200078e00ff */
[----:B------:R-:W-:-:S02]  /*0ff0*/  MOV R18, RZ ;  /* 0x000000ff00127202 */ /* 0x000fc40000000f00 */
[----:B0-2---:R-:W-:-:S07]  /*1000*/  LOP3.LUT R157, R14, 0x1, RZ, 0xfc, !PT ;  /* 0x000000010e9d7812 */ /* 0x005fce00078efcff */
.L_x_12519:
[----:B0----5:R-:W0:Y:S02]  /*1010*/  LDC.64 R4, c[0x0][0xc60] ;  /* 0x00031800ff047b82 */ /* 0x021e240000000a00 */
[----:B0-----:R-:W-:-:S05]  /*1020*/  IMAD.WIDE R4, R155, 0x4, R4 ;  /* 0x000000049b047825 */ /* 0x001fca00078e0204 */
[----:B-12---:R-:W2:Y:S01]  /*1030*/  LDG.E R10, desc[UR40][R4.64] ;  /* 0x00000028040a7981 */ /* 0x006ea2000c1e1900 */
[----:B------:R-:W-:Y:S05]  /*1040*/  YIELD ;  /* 0x0000000000007946 */ /* 0x000fea0003800000 */
[----:B------:R-:W-:Y:S01]  /*1050*/  ULDC.64 UR4, c[0x0][0xa28] ;  /* 0x00028a0000047ab9 */ /* 0x000fe20000000a00 */
[----:B------:R-:W-:Y:S01]  /*1060*/  ULDC.64 UR8, c[0x0][0xa18] ;  /* 0x0002860000087ab9 */ /* 0x000fe20000000a00 */
[----:B------:R-:W-:Y:S01]  /*1070*/  ISETP.NE.U32.AND P1, PT, RZ, UR4, PT ;  /* 0x00000004ff007c0c */ /* 0x000fe2000bf25070 */
[----:B------:R-:W-:Y:S01]  /*1080*/  IMAD.MOV.U32 R3, RZ, RZ, RZ ;  /* 0x000000ffff037224 */ /* 0x000fe200078e00ff */
[----:B------:R-:W-:Y:S01]  /*1090*/  ULDC.64 UR6, c[0x0][0xa08] ;  /* 0x0002820000067ab9 */ /* 0x000fe20000000a00 */
[----:B------:R-:W-:Y:S01]  /*10a0*/  IMAD.MOV.U32 R31, RZ, RZ, RZ ;  /* 0x000000ffff1f7224 */ /* 0x000fe200078e00ff */
[----:B------:R-:W-:-:S02]  /*10b0*/  ISETP.NE.AND.EX P1, PT, RZ, UR5, PT, P1 ;  /* 0x00000005ff007c0c */ /* 0x000fc4000bf25310 */
[----:B------:R-:W-:-:S04]  /*10c0*/  ISETP.NE.U32.AND P0, PT, RZ, UR6, PT ;  /* 0x00000006ff007c0c */ /* 0x000fc8000bf05070 */
[----:B------:R-:W-:Y:S02]  /*10d0*/  ISETP.NE.AND.EX P0, PT, RZ, UR7, PT, P0 ;  /* 0x00000007ff007c0c */ /* 0x000fe4000bf05300 */
[----:B--2---:R-:W-:Y:S01]  /*10e0*/  SHF.R.S32.HI R0, RZ, 0x1f, R10 ;  /* 0x0000001fff007819 */ /* 0x004fe2000001140a */
[----:B------:R-:W-:-:S04]  /*10f0*/  IMAD.SHL.U32 R32, R10, 0x4, RZ ;  /* 0x000000040a207824 */ /* 0x000fc800078e00ff */
        /* <DEDUP_REMOVED lines=15> */
[----:B------:R-:W2:Y:S01]  /*11f0*/  @P2 LDG.E R11, desc[UR40][R4.64] ;  /* 0x00000028040b2981 */ /* 0x000ea2000c1e1900 */
[----:B------:R-:W-:-:S03]  /*1200*/  UISETP.NE.U32.AND UP0, UPT, UR4, URZ, UPT ;  /* 0x0000003f0400728c */ /* 0x000fc6000bf05070 */
[----:B------:R-:W-:Y:S01]  /*1210*/  ULDC UR4, c[0x0][0x404] ;  /* 0x0001010000047ab9 */ /* 0x000fe20000000800 */
[----:B------:R-:W-:-:S03]  /*1220*/  UISETP.NE.AND.EX UP0, UPT, UR5, URZ, UPT, UP0 ;  /* 0x0000003f0500728c */ /* 0x000fc6000bf05300 */
[----:B------:R-:W-:Y:S01]  /*1230*/  ULDC UR5, c[0x0][0x2e0] ;  /* 0x0000b80000057ab9 */ /* 0x000fe20000000800 */
[----:B------:R-:W-:-:S04]  /*1240*/  USEL UR4, UR4, 0x1, UP0 ;  /* 0x0000000104047887 */ /* 0x000fc80008000000 */
[----:B------:R-:W-:-:S03]  /*1250*/  UIMAD UR4, UR4, UR5, URZ ;  /* 0x00000005040472a4 */ /* 0x000fc6000f8e023f */
[----:B------:R-:W-:Y:S02]  /*1260*/  ULDC UR5, c[0x0][0x338] ;  /* 0x0000ce0000057ab9 */ /* 0x000fe40000000800 */
[----:B------:R-:W-:Y:S01]  /*1270*/  IMAD.U32 R28, RZ, RZ, UR5 ;  /* 0x00000005ff1c7e24 */ /* 0x000fe2000f8e00ff */
[----:B------:R-:W-:Y:S01]  /*1280*/  MOV R30, UR4 ;  /* 0x00000004001e7c02 */ /* 0x000fe20008000f00 */
[----:B------:R-:W-:Y:S01]  /*1290*/  IMAD.MOV.U32 R29, RZ, RZ, R10 ;  /* 0x000000ffff1d7224 */ /* 0x000fe200078e000a */
[----:B--2---:R0:W-:Y:S01]  /*12a0*/  STL [R1+0x8], R11 ;  /* 0x0000080b01007387 */ /* 0x0041e20000100800 */
[----:B------:R-:W-:Y:S05]  /*12b0*/  @P2 BRA `(.L_x_12365) ;  /* 0x0000000000282947 */ /* 0x000fea0003800000 */
[----:B------:R-:W-:Y:S02]  /*12c0*/  ULDC.64 UR4, c[0x0][0xa00] ;  /* 0x0002800000047ab9 */ /* 0x000fe40000000a00 */
[----:B------:R-:W-:-:S04]  /*12d0*/  ISETP.NE.U32.AND P1, PT, RZ, UR4, PT ;  /* 0x00000004ff007c0c */ /* 0x000fc8000bf25070 */
[----:B------:R-:W-:-:S13]  /*12e0*/  ISETP.NE.AND.EX P1, PT, RZ, UR5, PT, P1 ;  /* 0x00000005ff007c0c */ /* 0x000fda000bf25310 */
[----:B------:R-:W-:Y:S05]  /*12f0*/  @!P1 BRA `(.L_x_12365) ;  /* 0x0000000000189947 */ /* 0x000fea0003800000 */
[----:B------:R-:W1:Y:S02]  /*1300*/  LDC.64 R4, c[0x0][0xa00] ;  /* 0x00028000ff047b82 */ /* 0x000e640000000a00 */
[----:B-1----:R-:W-:-:S05]  /*1310*/  IMAD.WIDE R4, R29, 0x4, R4 ;  /* 0x000000041d047825 */ /* 0x002fca00078e0204 */
[----:B------:R-:W2:Y:S04]  /*1320*/  LDG.E R0, desc[UR40][R4.64] ;  /* 0x0000002804007981 */ /* 0x000ea8000c1e1900 */
[----:B0-----:R-:W2:Y:S02]  /*1330*/  LDG.E R7, desc[UR40][R4.64+0x4] ;  /* 0x0000042804077981 */ /* 0x001ea4000c1e1900 */
[----:B--2---:R-:W-:-:S05]  /*1340*/  IMAD.IADD R11, R7, 0x1, -R0 ;  /* 0x00000001070b7824 */ /* 0x004fca00078e0a00 */
[----:B------:R1:W-:Y:S02]  /*1350*/  STL [R1+0x8], R11 ;  /* 0x0000080b01007387 */ /* 0x0003e40000100800 */
.L_x_12365:
[----:B------:R-:W-:Y:S01]  /*1360*/  ULDC.64 UR4, c[0x0][0xa20] ;  /* 0x0002880000047ab9 */ /* 0x000fe20000000a00 */
[----:B------:R2:W-:Y:S01]  /*1370*/  STL [R1+0x38], R153 ;  /* 0x0000389901007387 */ /* 0x0005e20000100800 */
[----:B------:R-:W-:-:S03]  /*1380*/  ISETP.NE.U32.AND P1, PT, RZ, UR4, PT ;  /* 0x00000004ff007c0c */ /* 0x000fc6000bf25070 */
[----:B------:R2:W-:Y:S01]  /*1390*/  STL [R1+0x2c], R154 ;  /* 0x00002c9a01007387 */ /* 0x0005e20000100800 */
[----:B------:R-:W-:-:S13]  /*13a0*/  ISETP.NE.AND.EX P1, PT, RZ, UR5, PT, P1 ;  /* 0x00000005ff007c0c */ /* 0x000fda000bf25310 */
[----:B--2---:R-:W-:Y:S05]  /*13b0*/  @!P1 BRA `(.L_x_12366) ;  /* 0x0000000000109947 */ /* 0x004fea0003800000 */
[----:B------:R-:W-:-:S04]  /*13c0*/  IADD3 R4, P0, R32, UR4, RZ ;  /* 0x0000000420047c10 */ /* 0x000fc8000ff1e0ff */
[----:B------:R-:W-:-:S05]  /*13d0*/  IADD3.X R5, R33, UR5, RZ, P0, !PT ;  /* 0x0000000521057c10 */ /* 0x000fca00087fe4ff */
[----:B------:R2:W5:Y:S01]  /*13e0*/  LDG.E R30, desc[UR40][R4.64] ;  /* 0x00000028041e7981 */ /* 0x000562000c1e1900 */
[----:B------:R-:W-:Y:S05]  /*13f0*/  BRA `(.L_x_12367) ;  /* 0x0000000000107947 */ /* 0x000fea0003800000 */
.L_x_12366:
[----:B------:R-:W-:Y:S05]  /*1400*/  @!P0 BRA `(.L_x_12367) ;  /* 0x00000000000c8947 */ /* 0x000fea0003800000 */
[----:B------:R-:W2:Y:S04]  /*1410*/  LDG.E R5, desc[UR40][R8.64] ;  /* 0x0000002808057981 */ /* 0x000ea8000c1e1900 */
[----:B------:R-:W2:Y:S02]  /*1420*/  LDG.E R30, desc[UR40][R8.64+0x4] ;  /* 0x00000428081e7981 */ /* 0x000ea4000c1e1900 */
[----:B--2---:R-:W-:-:S07]  /*1430*/  IMAD.IADD R30, R30, 0x1, -R5 ;  /* 0x000000011e1e7824 */ /* 0x004fce00078e0a05 */
.L_x_12367:
[----:B------:R-:W-:Y:S02]  /*1440*/  ULDC.64 UR4, c[0x0][0xa10] ;  /* 0x0002840000047ab9 */ /* 0x000fe40000000a00 */
[----:B------:R-:W-:-:S04]  /*1450*/  ISETP.NE.U32.AND P0, PT, RZ, UR4, PT ;  /* 0x00000004ff007c0c */ /* 0x000fc8000bf05070 */
[----:B------:R-:W-:Y:S01]  /*1460*/  ISETP.NE.AND.EX P0, PT, RZ, UR5, PT, P0 ;  /* 0x00000005ff007c0c */ /* 0x000fe2000bf05300 */
[----:B0-----:R-:W-:Y:S01]  /*1470*/  IMAD.MOV.U32 R8, RZ, RZ, 0xc0 ;  /* 0x000000c0ff087424 */ /* 0x001fe200078e00ff */
[----:B------:R-:W-:-:S11]  /*1480*/  ULDC.64 UR4, c[0x0][0xa30] ;  /* 0x00028c0000047ab9 */ /* 0x000fd60000000a00 */
[----:B--2---:R-:W0:Y:S02]  /*1490*/  @P0 LDC.64 R4, c[0x0][0xa10] ;  /* 0x00028400ff040b82 */ /* 0x004e240000000a00 */
[----:B0-----:R-:W-:-:S05]  /*14a0*/  @P0 IMAD.WIDE R4, R29, 0x4, R4 ;  /* 0x000000041d040825 */ /* 0x001fca00078e0204 */
        /* <DEDUP_REMOVED lines=16> */
[----:B------:R-:W-:-:S02]  /*15b0*/  VIMNMX R27, RZ, R27, !PT ;  /* 0x0000001bff1b7248 */ /* 0x000fc40007fe0100 */
        /* <DEDUP_REMOVED lines=33> */
[----:B-1----:R-:W-:-:S02]  /*17d0*/  IMAD.U32 R11, RZ, RZ, UR7 ;  /* 0x00000007ff0b7e24 */ /* 0x002fc4000f8e00ff */
[----:B------:R-:W-:Y:S02]  /*17e0*/  IMAD.MOV.U32 R8, RZ, RZ, 0x70 ;  /* 0x00000070ff087424 */ /* 0x000fe400078e00ff */
[----:B------:R-:W-:Y:S02]  /*17f0*/  IMAD.MOV.U32 R12, RZ, RZ, 0x1 ;  /* 0x00000001ff0c7424 */ /* 0x000fe400078e00ff */
[----:B0-----:R-:W-:-:S07]  /*1800*/  IMAD.MOV.U32 R13, RZ, RZ, RZ ;  /* 0x000000ffff0d7224 */ /* 0x001fce00078e00ff */
[----:B------:R-:W-:-:S07]  /*1810*/  LEPC R20, `(.L_x_12370) ;  /* 0x000000001014794e */ /* 0x000fce0000000000 */
[----:B--2--5:R-:W-:Y:S05]  /*1820*/  CALL.ABS.NOINC R14 ;  /* 0x000000000e007343 */ /* 0x024fea0003c00000 */
.L_x_12370:
[----:B------:R-:W-:Y:S05]  /*1830*/  BSYNC B6 ;  /* 0x0000000000067941 */ /* 0x000fea0003800000 */
.L_x_12369:
        /* <DEDUP_REMOVED lines=12> */
[----:B------:R-:W-:Y:S01]  /*1900*/  MOV R13, RZ ;  /* 0x000000ff000d7202 */ /* 0x000fe20000000f00 */
[----:B------:R-:W-:Y:S02]  /*1910*/  IMAD.U32 R6, RZ, RZ, UR4 ;  /* 0x00000004ff067e24 */ /* 0x000fe4000f8e00ff */
[----:B------:R-:W-:-:S02]  /*1920*/  IMAD.U32 R7, RZ, RZ, UR5 ;  /* 0x00000005ff077e24 */ /* 0x000fc4000f8e00ff */
[----:B-1----:R-:W-:Y:S02]  /*1930*/  IMAD.U32 R11, RZ, RZ, UR7 ;  /* 0x00000007ff0b7e24 */ /* 0x002fe4000f8e00ff */
[----:B------:R-:W-:Y:S02]  /*1940*/  IMAD.MOV.U32 R8, RZ, RZ, 0x70 ;  /* 0x00000070ff087424 */ /* 0x000fe400078e00ff */
[----:B0-----:R-:W-:-:S07]  /*1950*/  IMAD.MOV.U32 R12, RZ, RZ, 0x1 ;  /* 0x00000001ff0c7424 */ /* 0x001fce00078e00ff */
[----:B------:R-:W-:-:S07]  /*1960*/  LEPC R20, `(.L_x_12372) ;  /* 0x000000001014794e */ /* 0x000fce0000000000 */
[----:B--2--5:R-:W-:Y:S05]  /*1970*/  CALL.ABS.NOINC R14 ;  /* 0x000000000e007343 */ /* 0x024fea0003c00000 */
.L_x_12372:
[----:B------:R-:W-:Y:S05]  /*1980*/  BSYNC B6 ;  /* 0x0000000000067941 */ /* 0x000fea0003800000 */
.L_x_12371:
[----:B------:R-:W-:Y:S01]  /*1990*/  ULDC.64 UR4, c[0x0][0x9f8] ;  /* 0x00027e0000047ab9 */ /* 0x000fe20000000a00 */
[----:B------:R-:W2:Y:S01]  /*19a0*/  LDL R41, [R1+0x18] ;  /* 0x0000180001297983 */ /* 0x000ea20000100800 */
[----:B------:R-:W-:Y:S01]  /*19b0*/  ISETP.NE.U32.AND P0, PT, RZ, UR4, PT ;  /* 0x00000004ff007c0c */ /* 0x000fe2000bf05070 */
[----:B------:R-:W0:Y:S01]  /*19c0*/  LDC R0, c[0x0][0x428] ;  /* 0x00010a00ff007b82 */ /* 0x000e220000000800 */
[----:B------:R-:W-:Y:S01]  /*19d0*/  ULDC.64 UR6, c[0x0][0xa08] ;  /* 0x0002820000067ab9 */ /* 0x000fe20000000a00 */
[----:B------:R-:W3:Y:S01]  /*19e0*/  LDL.LU R36, [R1] ;  /* 0x0000000001247983 */ /* 0x000ee20000300800 */
[----:B------:R-:W-:-:S03]  /*19f0*/  ISETP.NE.AND.EX P0, PT, RZ, UR5, PT, P0 ;  /* 0x00000005ff007c0c */ /* 0x000fc6000bf05300 */
[----:B------:R-:W4:Y:S02]  /*1a00*/  LDL R34, [R1+0x1c] ;  /* 0x00001c0001227983 */ /* 0x000f240000100800 */
[----:B------:R-:W1:Y:S08]  /*1a10*/  LDC.64 R4, c[0x0][0x2f0] ;  /* 0x0000bc00ff047b82 */ /* 0x000e700000000a00 */
[----:B------:R-:W-:Y:S01]  /*1a20*/  @P0 IADD3 R6, P1, R32, UR4, RZ ;  /* 0x0000000420060c10 */ /* 0x000fe2000ff3e0ff */
[----:B------:R-:W1:Y:S01]  /*1a30*/  S2R R20, SR_TID.X ;  /* 0x0000000000147919 */ /* 0x000e620000002100 */
[----:B------:R-:W1:Y:S02]  /*1a40*/  LDC R35, c[0x0][0x3d4] ;  /* 0x0000f500ff237b82 */ /* 0x000e640000000800 */
[----:B------:R-:W-:Y:S01]  /*1a50*/  @P0 IADD3.X R7, R33, UR5, RZ, P1, !PT ;  /* 0x0000000521070c10 */ /* 0x000fe20008ffe4ff */
[----:B------:R-:W-:Y:S01]  /*1a60*/  IMAD.IADD R32, R31, 0x1, R30 ;  /* 0x000000011f207824 */ /* 0x000fe200078e021e */
[----:B------:R-:W-:-:S03]  /*1a70*/  ULDC.64 UR4, c[0x0][0x2f8] ;  /* 0x0000be0000047ab9 */ /* 0x000fc60000000a00 */
[----:B------:R1:W2:Y:S01]  /*1a80*/  @P0 LDG.E R29, desc[UR40][R6.64] ;  /* 0x00000028061d0981 */ /* 0x0002a2000c1e1900 */
[----:B0-----:R-:W-:Y:S01]  /*1a90*/  ISETP.NE.AND P0, PT, R0, 0x1, PT ;  /* 0x000000010000780c */ /* 0x001fe20003f05270 */
[----:B------:R-:W0:Y:S01]  /*1aa0*/  LDC.64 R68, c[0x0][0x3e8] ;  /* 0x0000fa00ff447b82 */ /* 0x000e220000000a00 */
[----:B------:R-:W-:Y:S02]  /*1ab0*/  SHF.R.S32.HI R37, RZ, 0x1f, R32 ;  /* 0x0000001fff257819 */ /* 0x000fe40000011420 */
[----:B------:R-:W-:Y:S02]  /*1ac0*/  SHF.R.S32.HI R17, RZ, 0x1f, R16 ;  /* 0x0000001fff117819 */ /* 0x000fe40000011410 */
[----:B------:R-:W-:Y:S01]  /*1ad0*/  SHF.R.S32.HI R38, RZ, 0x1f, R19 ;  /* 0x0000001fff267819 */ /* 0x000fe20000011413 */
[-C--:B-1----:R-:W-:Y:S02]  /*1ae0*/  IMAD R8, R37, R4.reuse, RZ ;  /* 0x0000000425087224 */ /* 0x082fe400078e02ff */
[----:B------:R-:W-:-:S04]  /*1af0*/  IMAD.WIDE.U32 R6, R32, R4, RZ ;  /* 0x0000000420067225 */ /* 0x000fc800078e00ff */
[----:B------:R-:W1:Y:S08]  /*1b00*/  @P0 LDC R3, c[0x0][0x42c] ;  /* 0x00010b00ff030b82 */ /* 0x000e700000000800 */
[----:B------:R-:W0:Y:S01]  /*1b10*/  @P0 LDC R9, c[0x0][0x430] ;  /* 0x00010c00ff090b82 */ /* 0x000e220000000800 */
[----:B------:R-:W-:Y:S01]  /*1b20*/  SHF.R.U32.HI R39, RZ, 0x7, R20 ;  /* 0x00000007ff277819 */ /* 0x000fe20000011614 */
[----:B------:R-:W-:-:S03]  /*1b30*/  VIADD R21, R20, 0xffffff80 ;  /* 0xffffff8014157836 */ /* 0x000fc60000000000 */
[----:B------:R-:W-:Y:S02]  /*1b40*/  ISETP.NE.AND P6, PT, R39, 0x1, PT ;  /* 0x000000012700780c */ /* 0x000fe40003fc5270 */
[----:B------:R-:W-:Y:S01]  /*1b50*/  SHF.R.S32.HI R20, RZ, 0x1f, R21 ;  /* 0x0000001fff147819 */ /* 0x000fe20000011415 */
[----:B------:R-:W0:Y:S03]  /*1b60*/  S2R R40, SR_TID.X ;  /* 0x0000000000287919 */ /* 0x000e260000002100 */
[----:B------:R-:W-:Y:S01]  /*1b70*/  LEA.HI R20, R20, R21, RZ, 0x2 ;  /* 0x0000001514147211 */ /* 0x000fe200078f10ff */
[----:B-1----:R-:W-:-:S03]  /*1b80*/  @P0 IMAD.HI.U32 R0, R154, R3, RZ ;  /* 0x000000039a000227 */ /* 0x002fc600078e00ff */
[----:B------:R-:W-:Y:S01]  /*1b90*/  LOP3.LUT R20, R20, 0xfffffffc, RZ, 0xc0, !PT ;  /* 0xfffffffc14147812 */ /* 0x000fe200078ec0ff */
[----:B------:R-:W-:-:S04]  /*1ba0*/  IMAD R3, R32, R5, R8 ;  /* 0x0000000520037224 */ /* 0x000fc800078e0208 */
[----:B------:R-:W-:Y:S01]  /*1bb0*/  IMAD.IADD R20, R21, 0x1, -R20 ;  /* 0x0000000115147824 */ /* 0x000fe200078e0a14 */
[----:B0-----:R-:W-:Y:S01]  /*1bc0*/  @P0 SHF.R.U32.HI R154, RZ, R9, R0 ;  /* 0x00000009ff9a0219 */ /* 0x001fe20000011600 */
[----:B------:R-:W-:Y:S01]  /*1bd0*/  IMAD.IADD R7, R7, 0x1, R3 ;  /* 0x0000000107077824 */ /* 0x000fe200078e0203 */
[----:B------:R-:W-:Y:S01]  /*1be0*/  ISETP.NE.U32.AND P0, PT, RZ, UR6, PT ;  /* 0x00000006ff007c0c */ /* 0x000fe2000bf05070 */
[----:B------:R-:W-:Y:S01]  /*1bf0*/  IMAD.SHL.U32 R54, R20, 0x4, RZ ;  /* 0x0000000414367824 */ /* 0x000fe200078e00ff */
[----:B------:R-:W-:Y:S01]  /*1c00*/  SHF.R.S32.HI R8, RZ, 0x1f, R154 ;  /* 0x0000001fff087819 */ /* 0x000fe2000001149a */
[----:B------:R-:W-:Y:S01]  /*1c10*/  IMAD.WIDE.U32 R6, R154, UR4, R6 ;  /* 0x000000049a067c25 */ /* 0x000fe2000f8e0006 */
[----:B------:R-:W-:-:S03]  /*1c20*/  ISETP.NE.AND.EX P0, PT, RZ, UR7, PT, P0 ;  /* 0x00000007ff007c0c */ /* 0x000fc6000bf05300 */
[----:B------:R-:W-:-:S04]  /*1c30*/  IMAD R3, R8, UR4, RZ ;  /* 0x0000000408037c24 */ /* 0x000fc8000f8e02ff */
[----:B------:R-:W-:Y:S01]  /*1c40*/  IMAD R3, R154, UR5, R3 ;  /* 0x000000059a037c24 */ /* 0x000fe2000f8e0203 */
[----:B------:R-:W-:-:S03]  /*1c50*/  ULDC.64 UR4, c[0x0][0x300] ;  /* 0x0000c00000047ab9 */ /* 0x000fc60000000a00 */
[----:B------:R-:W-:Y:S01]  /*1c60*/  IMAD.IADD R7, R7, 0x1, R3 ;  /* 0x0000000107077824 */ /* 0x000fe200078e0203 */
[----:B------:R-:W-:Y:S01]  /*1c70*/  SHF.R.S32.HI R55, RZ, 0x1f, R54 ;  /* 0x0000001fff377819 */ /* 0x000fe20000011436 */
[----:B------:R-:W-:-:S04]  /*1c80*/  IMAD.WIDE.U32 R14, R19, R68, R16 ;  /* 0x00000044130e7225 */ /* 0x000fc800078e0010 */
[----:B------:R-:W-:Y:S01]  /*1c90*/  VIADD R40, R40, 0xffffff80 ;  /* 0xffffff8028287836 */ /* 0x000fe20000000000 */
[----:B------:R-:W-:Y:S01]  /*1ca0*/  SHF.L.U64.HI R74, R4, 0x7, R5 ;  /* 0x00000007044a7819 */ /* 0x000fe20000010205 */
[----:B------:R-:W-:Y:S01]  /*1cb0*/  VIADD R66, R16, 0x20 ;  /* 0x0000002010427836 */ /* 0x000fe20000000000 */
[----:B------:R-:W-:Y:S01]  /*1cc0*/  SHF.L.U32 R73, R4, 0x7, RZ ;  /* 0x0000000704497819 */ /* 0x000fe200000006ff */
[----:B------:R-:W-:Y:S02]  /*1cd0*/  VIADD R65, R39, 0x8 ;  /* 0x0000000827417836 */ /* 0x000fe40000000000 */
[----:B------:R-:W-:Y:S01]  /*1ce0*/  IMAD.SHL.U32 R64, R35, 0x2, RZ ;  /* 0x0000000223407824 */ /* 0x000fe200078e00ff */
[----:B--2---:R-:W-:Y:S02]  /*1cf0*/  SEL R53, R29, RZ, !P0 ;  /* 0x000000ff1d357207 */ /* 0x004fe40004000000 */
[----:B------:R-:W-:-:S03]  /*1d00*/  SHF.R.S32.HI R0, RZ, 0x1f, R29 ;  /* 0x0000001fff007819 */ /* 0x000fc6000001141d */
[----:B------:R-:W-:Y:S01]  /*1d10*/  IMAD.WIDE.U32 R56, R53, UR4, R6 ;  /* 0x0000000435387c25 */ /* 0x000fe2000f8e0006 */
[----:B------:R-:W-:Y:S01]  /*1d20*/  SEL R12, R0, RZ, !P0 ;  /* 0x000000ff000c7207 */ /* 0x000fe20004000000 */
[----:B------:R-:W0:Y:S04]  /*1d30*/  LDC.64 R6, c[0x0][0x3d8] ;  /* 0x0000f600ff067b82 */ /* 0x000e280000000a00 */
[----:B------:R-:W-:-:S04]  /*1d40*/  IMAD R0, R12, UR4, RZ ;  /* 0x000000040c007c24 */ /* 0x000fc8000f8e02ff */
[----:B------:R-:W-:Y:S01]  /*1d50*/  IMAD R77, R53, UR5, R0 ;  /* 0x00000005354d7c24 */ /* 0x000fe2000f8e0200 */
[----:B------:R-:W-:Y:S05]  /*1d60*/  @!P6 WARPSYNC.ALL ;  /* 0x000000000000e948 */ /* 0x000fea0003800000 */
[----:B------:R-:W-:Y:S01]  /*1d70*/  ULDC.64 UR4, c[0x0][0x320] ;  /* 0x0000c80000047ab9 */ /* 0x000fe20000000a00 */
[-C--:B------:R-:W-:Y:S02]  /*1d80*/  IMAD R0, R38, R4.reuse, RZ ;  /* 0x0000000426007224 */ /* 0x080fe400078e02ff */
[----:B------:R-:W-:Y:S02]  /*1d90*/  IMAD R3, R8, UR4, RZ ;  /* 0x0000000408037c24 */ /* 0x000fe4000f8e02ff */
[----:B------:R-:W-:-:S04]  /*1da0*/  IMAD.WIDE.U32 R8, R19, R4, R16 ;  /* 0x0000000413087225 */ /* 0x000fc800078e0010 */
[----:B------:R-:W-:Y:S01]  /*1db0*/  IMAD R0, R19, R5, R0 ;  /* 0x0000000513007224 */ /* 0x000fe200078e0200 */
[----:B------:R-:W-:Y:S01]  /*1dc0*/  IADD3 R76, P0, R56, R8, RZ ;  /* 0x00000008384c7210 */ /* 0x000fe20007f1e0ff */
[----:B------:R-:W-:Y:S02]  /*1dd0*/  IMAD.IADD R77, R57, 0x1, R77 ;  /* 0x00000001394d7824 */ /* 0x000fe400078e024d */
[C---:B------:R-:W-:Y:S02]  /*1de0*/  IMAD R3, R154.reuse, UR5, R3 ;  /* 0x000000059a037c24 */ /* 0x040fe4000f8e0203 */
[----:B------:R-:W-:Y:S01]  /*1df0*/  IMAD.WIDE.U32 R10, R154, UR4, R16 ;  /* 0x000000049a0a7c25 */ /* 0x000fe2000f8e0010 */
[----:B------:R-:W-:Y:S01]  /*1e00*/  ULDC.64 UR4, c[0x0][0x328] ;  /* 0x0000ca0000047ab9 */ /* 0x000fe20000000a00 */
[----:B------:R-:W-:Y:S02]  /*1e10*/  IADD3.X R75, R77, R9, R0, P0, !PT ;  /* 0x000000094d4b7210 */ /* 0x000fe400007fe400 */
[----:B------:R-:W-:Y:S01]  /*1e20*/  IMAD.IADD R11, R11, 0x1, R3 ;  /* 0x000000010b0b7824 */ /* 0x000fe200078e0203 */
[----:B------:R-:W-:Y:S01]  /*1e30*/  ISETP.GE.AND P0, PT, R16, R35, PT ;  /* 0x000000231000720c */ /* 0x000fe20003f06270 */
[----:B------:R-:W-:-:S02]  /*1e40*/  IMAD R3, R12, UR4, RZ ;  /* 0x000000040c037c24 */ /* 0x000fc4000f8e02ff */
[-C--:B0-----:R-:W-:Y:S02]  /*1e50*/  IMAD R0, R38, R6.reuse, RZ ;  /* 0x0000000626007224 */ /* 0x081fe400078e02ff */
[----:B------:R-:W-:Y:S01]  /*1e60*/  IMAD R33, R53, UR5, R3 ;  /* 0x0000000535217c24 */ /* 0x000fe2000f8e0203 */
[----:B------:R-:W-:Y:S01]  /*1e70*/  SEL R3, R35, RZ, P0 ;  /* 0x000000ff23037207 */ /* 0x000fe20000000000 */
[C---:B------:R-:W-:Y:S02]  /*1e80*/  IMAD R21, R19.reuse, R7, R0 ;  /* 0x0000000713157224 */ /* 0x040fe400078e0200 */
[----:B------:R-:W-:Y:S01]  /*1e90*/  IMAD.WIDE.U32 R12, R19, R6, R16 ;  /* 0x00000006130c7225 */ /* 0x000fe200078e0010 */
[----:B------:R-:W-:-:S03]  /*1ea0*/  LOP3.LUT P2, RZ, R41, 0x4, RZ, 0xc0, !PT ;  /* 0x0000000429ff7812 */ /* 0x000fc6000784c0ff */
[-C--:B------:R-:W-:Y:S02]  /*1eb0*/  IMAD R0, R38, R68.reuse, RZ ;  /* 0x0000004426007224 */ /* 0x080fe400078e02ff */
[----:B------:R-:W-:Y:S02]  /*1ec0*/  IMAD.IADD R31, R21, 0x1, R13 ;  /* 0x00000001151f7824 */ /* 0x000fe400078e020d */
[----:B------:R-:W-:Y:S01]  /*1ed0*/  IMAD.WIDE.U32 R52, R53, UR4, R10 ;  /* 0x0000000435347c25 */ /* 0x000fe2000f8e000a */
[----:B---3--:R-:W-:Y:S01]  /*1ee0*/  LOP3.LUT R36, R36, 0xfffffffb, RZ, 0xc0, !PT ;  /* 0xfffffffb24247812 */ /* 0x008fe200078ec0ff */
[----:B------:R-:W-:Y:S02]  /*1ef0*/  ULDC UR4, c[0x0][0x2e4] ;  /* 0x0000b90000047ab9 */ /* 0x000fe40000000800 */
[C---:B------:R-:W-:Y:S02]  /*1f00*/  IMAD R13, R19.reuse, R69, R0 ;  /* 0x00000045130d7224 */ /* 0x040fe400078e0200 */
[----:B------:R-:W-:-:S04]  /*1f10*/  IMAD.WIDE.U32 R10, R19, R68, R54 ;  /* 0x00000044130a7225 */ /* 0x000fc800078e0036 */
[----:B------:R-:W-:Y:S02]  /*1f20*/  IMAD.IADD R3, R16, 0x1, R3 ;  /* 0x0000000110037824 */ /* 0x000fe400078e0203 */
[----:B------:R-:W-:-:S04]  /*1f30*/  IMAD.WIDE.U32 R8, R19, R6, R54 ;  /* 0x0000000613087225 */ /* 0x000fc800078e0036 */
[----:B------:R-:W-:Y:S01]  /*1f40*/  IMAD.IADD R15, R13, 0x1, R15 ;  /* 0x000000010d0f7824 */ /* 0x000fe200078e020f */
[----:B------:R-:W-:Y:S01]  /*1f50*/  SHF.R.S32.HI R0, RZ, 0x1f, R3 ;  /* 0x0000001fff007819 */ /* 0x000fe20000011403 */
[----:B------:R-:W-:Y:S01]  /*1f60*/  IMAD.IADD R13, R11, 0x1, R13 ;  /* 0x000000010b0d7824 */ /* 0x000fe200078e020d */
[----:B-----5:R-:W-:Y:S01]  /*1f70*/  SHF.R.S32.HI R11, RZ, 0x1f, R24 ;  /* 0x0000001fff0b7819 */ /* 0x020fe20000011418 */
[----:B------:R-:W-:Y:S02]  /*1f80*/  IMAD.MOV.U32 R30, RZ, RZ, R12 ;  /* 0x000000ffff1e7224 */ /* 0x000fe400078e000c */
[----:B------:R-:W-:Y:S01]  /*1f90*/  IMAD.IADD R9, R9, 0x1, R21 ;  /* 0x0000000109097824 */ /* 0x000fe200078e0215 */
[----:B------:R-:W-:Y:S01]  /*1fa0*/  LEA.HI R3, R0, R3, RZ, 0x3 ;  /* 0x0000000300037211 */ /* 0x000fe200078f18ff */
[-C--:B------:R-:W-:Y:S01]  /*1fb0*/  IMAD R0, R11, R6.reuse, RZ ;  /* 0x000000060b007224 */ /* 0x080fe200078e02ff */
[----:B------:R-:W-:Y:S01]  /*1fc0*/  @P2 LOP3.LUT R36, R36, 0x4, RZ, 0xfc, !PT ;  /* 0x0000000424242812 */ /* 0x000fe200078efcff */
[----:B------:R-:W-:Y:S01]  /*1fd0*/  IMAD.SHL.U32 R70, R41, 0x40, RZ ;  /* 0x0000004029467824 */ /* 0x000fe200078e00ff */
[----:B------:R-:W-:Y:S01]  /*1fe0*/  SHF.L.U64.HI R72, R6, 0x7, R7 ;  /* 0x0000000706487819 */ /* 0x000fe20000010207 */
[----:B------:R-:W-:-:S04]  /*1ff0*/  IMAD.WIDE.U32 R30, R24, R6, R30 ;  /* 0x00000006181e7225 */ /* 0x000fc800078e001e */
[----:B------:R-:W-:-:S04]  /*2000*/  IMAD.WIDE.U32 R20, R24, R6, R8 ;  /* 0x0000000618147225 */ /* 0x000fc800078e0008 */
[----:B------:R-:W-:Y:S01]  /*2010*/  IMAD.SHL.U32 R71, R6, 0x80, RZ ;  /* 0x0000008006477824 */ /* 0x000fe200078e00ff */
[C---:B------:R-:W-:Y:S01]  /*2020*/  IADD3 R6, P1, R19.reuse, R32, RZ ;  /* 0x0000002013067210 */ /* 0x040fe20007f3e0ff */
[----:B------:R0:W-:Y:S01]  /*2030*/  STL [R1], R36 ;  /* 0x0000002401007387 */ /* 0x0001e20000100800 */
[----:B------:R-:W-:Y:S01]  /*2040*/  IMAD R5, R24, R7, R0 ;  /* 0x0000000718057224 */ /* 0x000fe200078e0200 */
[----:B------:R-:W-:Y:S02]  /*2050*/  LOP3.LUT R70, R70, 0x1c0, RZ, 0xc0, !PT ;  /* 0x000001c046467812 */ /* 0x000fe400078ec0ff */
[----:B------:R-:W-:Y:S02]  /*2060*/  IMAD.X R7, R38, 0x1, R37, P1 ;  /* 0x0000000126077824 */ /* 0x000fe400008e0625 */
[----:B------:R-:W-:Y:S01]  /*2070*/  VIADD R38, R19, 0x60 ;  /* 0x0000006013267836 */ /* 0x000fe20000000000 */
[----:B0-----:R-:W-:Y:S02]  /*2080*/  SHF.R.S32.HI R36, RZ, 0x1f, R40 ;  /* 0x0000001fff247819 */ /* 0x001fe40000011428 */
[----:B------:R-:W-:-:S02]  /*2090*/  SHF.R.U32.HI R67, RZ, 0x3, R70 ;  /* 0x00000003ff437819 */ /* 0x000fc40000011646 */
[----:B------:R-:W-:Y:S02]  /*20a0*/  LOP3.LUT R0, R70, 0x18, R16, 0xf8, !PT ;  /* 0x0000001846007812 */ /* 0x000fe400078ef810 */
[----:B------:R-:W-:Y:S01]  /*20b0*/  LEA.HI R36, R36, R40, RZ, 0x5 ;  /* 0x0000002824247211 */ /* 0x000fe200078f28ff */
[----:B------:R-:W-:Y:S01]  /*20c0*/  IMAD.SHL.U32 R38, R38, 0x40, RZ ;  /* 0x0000004026267824 */ /* 0x000fe200078e00ff */
[----:B------:R-:W-:Y:S02]  /*20d0*/  LOP3.LUT R0, R0, R67, RZ, 0x3c, !PT ;  /* 0x0000004300007212 */ /* 0x000fe400078e3cff */
[----:B------:R-:W-:Y:S02]  /*20e0*/  SHF.R.S32.HI R36, RZ, 0x5, R36 ;  /* 0x00000005ff247819 */ /* 0x000fe40000011424 */
[----:B------:R-:W-:Y:S02]  /*20f0*/  LOP3.LUT R38, R38, 0x1c0, RZ, 0xc0, !PT ;  /* 0x000001c026267812 */ /* 0x000fe400078ec0ff */
[--C-:B------:R-:W-:Y:S01]  /*2100*/  SHF.R.S32.HI R60, RZ, 0x3, R3.reuse ;  /* 0x00000003ff3c7819 */ /* 0x100fe20000011403 */
[----:B------:R-:W-:Y:S01]  /*2110*/  IMAD R63, R36, 0x200, R0 ;  /* 0x00000200243f7824 */ /* 0x000fe200078e0200 */
[----:B------:R-:W-:-:S02]  /*2120*/  LOP3.LUT R0, R70, 0x38, R3, 0xf8, !PT ;  /* 0x0000003846007812 */ /* 0x000fc400078ef803 */
[----:B------:R-:W-:Y:S02]  /*2130*/  LOP3.LUT R59, R3, 0xfffffff8, RZ, 0xc0, !PT ;  /* 0xfffffff8033b7812 */ /* 0x000fe400078ec0ff */
[----:B------:R-:W-:Y:S01]  /*2140*/  LOP3.LUT R3, R38, 0x38, R3, 0xf8, !PT ;  /* 0x0000003826037812 */ /* 0x000fe200078ef803 */
[----:B------:R-:W-:-:S05]  /*2150*/  VIADD R38, R19, 0x60 ;  /* 0x0000006013267836 */ /* 0x000fca0000000000 */
[----:B------:R-:W-:Y:S01]  /*2160*/  SHF.L.U32 R38, R38, 0x6, RZ ;  /* 0x0000000626267819 */ /* 0x000fe200000006ff */
[----:B------:R-:W-:-:S03]  /*2170*/  IMAD R11, R11, R68, RZ ;  /* 0x000000440b0b7224 */ /* 0x000fc600078e02ff */
[----:B------:R-:W-:Y:S01]  /*2180*/  LOP3.LUT R38, R38, 0x1c0, RZ, 0xc0, !PT ;  /* 0x000001c026267812 */ /* 0x000fe200078ec0ff */
[----:B------:R-:W-:-:S03]  /*2190*/  IMAD.MOV.U32 R12, RZ, RZ, R10 ;  /* 0x000000ffff0c7224 */ /* 0x000fc600078e000a */
[----:B------:R-:W-:Y:S01]  /*21a0*/  SHF.R.U32.HI R38, RZ, 0x3, R38 ;  /* 0x00000003ff267819 */ /* 0x000fe20000011626 */
[----:B------:R-:W-:Y:S01]  /*21b0*/  IMAD R29, R24, R69, R11 ;  /* 0x00000045181d7224 */ /* 0x000fe200078e020b */
[----:B------:R-:W-:Y:S01]  /*21c0*/  LOP3.LUT R0, R0, R67, RZ, 0x3c, !PT ;  /* 0x0000004300007212 */ /* 0x000fe200078e3cff */
[----:B------:R-:W-:Y:S01]  /*21d0*/  IMAD.WIDE.U32 R10, R24, R68, R14 ;  /* 0x00000044180a7225 */ /* 0x000fe200078e000e */
[----:B------:R-:W-:-:S03]  /*21e0*/  LOP3.LUT R3, R3, R38, RZ, 0x3c, !PT ;  /* 0x0000002603037212 */ /* 0x000fc600078e3cff */
[----:B------:R-:W-:Y:S01]  /*21f0*/  IMAD.WIDE.U32 R8, R24, R68, R12 ;  /* 0x0000004418087225 */ /* 0x000fe200078e000c */
[----:B------:R-:W-:Y:S02]  /*2200*/  SHF.L.U64.HI R69, R68, 0x7, R69 ;  /* 0x0000000744457819 */ /* 0x000fe40000010245 */
[----:B------:R-:W-:Y:S01]  /*2210*/  ISETP.GE.AND P1, PT, R16, UR4, PT ;  /* 0x0000000410007c0c */ /* 0x000fe2000bf26270 */
[----:B------:R-:W-:Y:S01]  /*2220*/  IMAD.IADD R62, R5, 0x1, R31 ;  /* 0x00000001053e7824 */ /* 0x000fe200078e021f */
[----:B------:R-:W-:Y:S01]  /*2230*/  @!P6 BAR.SYNC.DEFER_BLOCKING 0x9, 0x100 ;  /* 0x024400000000eb1d */ /* 0x000fe20000010000 */
[----:B------:R-:W-:Y:S01]  /*2240*/  IMAD.IADD R61, R29, 0x1, R11 ;  /* 0x000000011d3d7824 */ /* 0x000fe200078e020b */
[----:B------:R-:W-:Y:S01]  /*2250*/  ISETP.GE.AND P2, PT, R66, UR4, PT ;  /* 0x0000000442007c0c */ /* 0x000fe2000bf46270 */
[----:B------:R-:W-:Y:S01]  /*2260*/  IMAD.IADD R58, R21, 0x1, R5 ;  /* 0x00000001153a7824 */ /* 0x000fe200078e0205 */
[----:B------:R-:W-:Y:S01]  /*2270*/  SHF.R.S32.HI R5, RZ, 0x1f, R59 ;  /* 0x0000001fff057819 */ /* 0x000fe2000001143b */
[----:B------:R-:W-:-:S02]  /*2280*/  IMAD R4, R36, 0x200, R0 ;  /* 0x0000020024047824 */ /* 0x000fc400078e0200 */
[----:B------:R-:W-:Y:S02]  /*2290*/  IMAD.SHL.U32 R68, R68, 0x80, RZ ;  /* 0x0000008044447824 */ /* 0x000fe400078e00ff */
[----:B------:R-:W-:Y:S02]  /*22a0*/  IMAD.IADD R29, R9, 0x1, R29 ;  /* 0x00000001091d7824 */ /* 0x000fe400078e021d */
[----:B----4-:R-:W-:Y:S02]  /*22b0*/  IMAD.IADD R3, R34, 0x1, R3 ;  /* 0x0000000122037824 */ /* 0x010fe400078e0203 */
[----:B------:R-:W-:-:S07]  /*22c0*/  IMAD.IADD R0, R53, 0x1, R33 ;  /* 0x0000000135007824 */ /* 0x000fce00078e0221 */
.L_x_12422:
[----:B------:R-:W2:Y:S01]  /*22d0*/  LDL R34, [R1+0x18] ;  /* 0x0000180001227983 */ /* 0x000ea20000100800 */
[----:B------:R-:W0:Y:S03]  /*22e0*/  LDC.64 R86, c[0x0][0x2f0] ;  /* 0x0000bc00ff567b82 */ /* 0x000e260000000a00 */
[----:B------:R-:W3:Y:S01]  /*22f0*/  LDL.LU R33, [R1] ;  /* 0x0000000001217983 */ /* 0x000ee20000300800 */
[----:B------:R-:W-:Y:S01]  /*2300*/  VIADD R26, R26, 0xffffffff ;  /* 0xffffffff1a1a7836 */ /* 0x000fe20000000000 */
[----:B------:R-:W-:Y:S05]  /*2310*/  YIELD ;  /* 0x0000000000007946 */ /* 0x000fea0003800000 */
[----:B------:R-:W1:Y:S01]  /*2320*/  LDC.64 R80, c[0x0][0x2d8] ;  /* 0x0000b600ff507b82 */ /* 0x000e620000000a00 */
[----:B------:R-:W-:Y:S01]  /*2330*/  SHF.R.S32.HI R32, RZ, 0x1f, R26 ;  /* 0x0000001fff207819 */ /* 0x000fe2000001141a */
[-C--:B------:R-:W-:Y:S01]  /*2340*/  IMAD R12, R74, R26.reuse, RZ ;  /* 0x0000001a4a0c7224 */ /* 0x080fe200078e02ff */
[----:B------:R-:W-:Y:S01]  /*2350*/  BSSY B0, `(.L_x_12373) ;  /* 0x00002f7000007945 */ /* 0x000fe20003800000 */
[----:B------:R-:W-:-:S04]  /*2360*/  IMAD.WIDE.U32 R84, R73, R26, RZ ;  /* 0x0000001a49547225 */ /* 0x000fc800078e00ff */
[----:B------:R-:W-:Y:S01]  /*2370*/  IMAD R13, R32, R73, R12 ;  /* 0x00000049200d7224 */ /* 0x000fe200078e020c */
[----:B------:R-:W4:Y:S01]  /*2380*/  LDC R88, c[0x0][0x3d4] ;  /* 0x0000f500ff587b82 */ /* 0x000f220000000800 */
[----:B------:R-:W-:Y:S02]  /*2390*/  IMAD R82, R22, 0x2000, R63 ;  /* 0x0000200016527824 */ /* 0x000fe400078e023f */
[----:B------:R-:W-:Y:S02]  /*23a0*/  IMAD.IADD R85, R85, 0x1, R13 ;  /* 0x0000000155557824 */ /* 0x000fe400078e020d */
[----:B0-----:R-:W-:Y:S02]  /*23b0*/  IMAD R15, R87, 0x60, RZ ;  /* 0x00000060570f7824 */ /* 0x001fe400078e02ff */
[----:B------:R-:W-:-:S03]  /*23c0*/  IMAD.WIDE.U32 R12, R86, 0x60, R84 ;  /* 0x00000060560c7825 */ /* 0x000fc600078e0054 */
[C---:B------:R-:W-:Y:S02]  /*23d0*/  IADD3 R14, P4, R76.reuse, R12, RZ ;  /* 0x0000000c4c0e7210 */ /* 0x040fe40007f9e0ff */
[----:B------:R-:W-:Y:S02]  /*23e0*/  IADD3 R12, P3, R76, R84, RZ ;  /* 0x000000544c0c7210 */ /* 0x000fe40007f7e0ff */
[----:B------:R-:W-:Y:S02]  /*23f0*/  IADD3.X R13, R75, R13, R15, P4, !PT ;  /* 0x0000000d4b0d7210 */ /* 0x000fe400027fe40f */
[-C--:B-1----:R-:W-:Y:S01]  /*2400*/  LEA R36, P4, R14, R80.reuse, 0x1 ;  /* 0x000000500e247211 */ /* 0x082fe200078808ff */
[----:B------:R-:W-:Y:S01]  /*2410*/  IMAD.X R15, R85, 0x1, R75, P3 ;  /* 0x00000001550f7824 */ /* 0x000fe200018e064b */
[----:B------:R-:W-:Y:S02]  /*2420*/  LEA R38, P3, R12, R80, 0x1 ;  /* 0x000000500c267211 */ /* 0x000fe400078608ff */
[----:B------:R-:W-:-:S02]  /*2430*/  LEA.HI.X R37, R14, R81, R13, 0x1, P4 ;  /* 0x000000510e257211 */ /* 0x000fc400020f0c0d */
[----:B------:R-:W-:Y:S02]  /*2440*/  ISETP.GT.AND P4, PT, R26, R27, PT ;  /* 0x0000001b1a00720c */ /* 0x000fe40003f84270 */
[----:B------:R-:W-:Y:S01]  /*2450*/  LEA.HI.X R39, R12, R81, R15, 0x1, P3 ;  /* 0x000000510c277211 */ /* 0x000fe200018f0c0f */
[----:B------:R-:W-:Y:S01]  /*2460*/  VIADD R12, R82, 0x20 ;  /* 0x00000020520c7836 */ /* 0x000fe20000000000 */
[----:B----4-:R-:W-:Y:S02]  /*2470*/  ISETP.GE.AND P3, PT, R88, 0x1, PT ;  /* 0x000000015800780c */ /* 0x010fe40003f66270 */
[----:B--2---:R-:W-:Y:S02]  /*2480*/  LOP3.LUT P5, RZ, R34, 0x4, RZ, 0xc0, !PT ;  /* 0x0000000422ff7812 */ /* 0x004fe400078ac0ff */
[----:B---3--:R-:W-:-:S05]  /*2490*/  LOP3.LUT R33, R33, 0xfffffffd, RZ, 0xc0, !PT ;  /* 0xfffffffd21217812 */ /* 0x008fca00078ec0ff */
[----:B------:R-:W-:-:S05]  /*24a0*/  @P4 LOP3.LUT R33, R33, 0x2, RZ, 0xfc, !PT ;  /* 0x0000000221214812 */ /* 0x000fca00078efcff */
[----:B------:R0:W-:Y:S01]  /*24b0*/  STL [R1], R33 ;  /* 0x0000002101007387 */ /* 0x0001e20000100800 */
[C---:B------:R-:W-:Y:S02]  /*24c0*/  @P5 VIADD R12, R82.reuse, 0xffffffe0 ;  /* 0xffffffe0520c5836 */ /* 0x040fe40000000000 */
[--C-:B------:R-:W-:Y:S02]  /*24d0*/  IMAD R82, R82, 0x2, R25.reuse ;  /* 0x0000000252527824 */ /* 0x100fe400078e0219 */
[----:B------:R-:W-:Y:S01]  /*24e0*/  IMAD R79, R12, 0x2, R25 ;  /* 0x000000020c4f7824 */ /* 0x000fe200078e0219 */
[----:B------:R-:W-:Y:S06]  /*24f0*/  @!P3 BRA `(.L_x_12374) ;  /* 0x0000002c0008b947 */ /* 0x000fec0003800000 */
[----:B------:R-:W-:Y:S01]  /*2500*/  ULDC.U8 UR4, c[0x0][0x3f0] ;  /* 0x0000fc0000047ab9 */ /* 0x000fe20000000000 */
[-C--:B------:R-:W-:Y:S01]  /*2510*/  IMAD R12, R72, R26.reuse, RZ ;  /* 0x0000001a480c7224 */ /* 0x080fe200078e02ff */
[----:B------:R-:W-:Y:S01]  /*2520*/  ISETP.NE.AND P3, PT, RZ, UR4, PT ;  /* 0x00000004ff007c0c */ /* 0x000fe2000bf65270 */
[----:B------:R-:W-:Y:S02]  /*2530*/  IMAD R13, R69, R26, RZ ;  /* 0x0000001a450d7224 */ /* 0x000fe400078e02ff */
        /* <DEDUP_REMOVED lines=41> */
.L_x_12377:
[----:B------:R-:W-:Y:S05]  /*27d0*/  BSYNC B1 ;  /* 0x0000000000017941 */ /* 0x000fea0003800000 */
.L_x_12376:
        /* <DEDUP_REMOVED lines=35> */
.L_x_12379:
[----:B------:R-:W-:Y:S05]  /*2a10*/  BSYNC B1 ;  /* 0x0000000000017941 */ /* 0x000fea0003800000 */
.L_x_12378:
[----:B0-----:R-:W-:Y:S01]  /*2a20*/  IMAD.MOV.U32 R12, RZ, RZ, R80 ;  /* 0x000000ffff0c7224 */ /* 0x001fe200078e0050 */
[----:B------:R-:W-:Y:S01]  /*2a30*/  ISETP.NE.AND P3, PT, R157, 0x3, PT ;  /* 0x000000039d00780c */ /* 0x000fe20003f65270 */
        /* <DEDUP_REMOVED lines=15> */
[----:B------:R-:W-:-:S02]  /*2b30*/  MOV R14, R40 ;  /* 0x00000028000e7202 */ /* 0x000fc40000000f00 */
        /* <DEDUP_REMOVED lines=15> */
.L_x_12380:
[----:B------:R-:W-:Y:S01]  /*2c30*/  IMAD R78, R22, 0x8, R2 ;  /* 0x00000008164e7824 */ /* 0x000fe200078e0202 */
[----:B------:R-:W-:Y:S01]  /*2c40*/  SHF.L.U32 R90, R156, 0x1f, RZ ;  /* 0x0000001f9c5a7819 */ /* 0x000fe200000006ff */
[----:B------:R-:W-:Y:S03]  /*2c50*/  BSSY B1, `(.L_x_12381) ;  /* 0x0000003000017945 */ /* 0x000fe60003800000 */
[----:B------:R-:W0:Y:S02]  /*2c60*/  SYNCS.PHASECHK.TRANS64.TRYWAIT P6, [R78+URZ+0x16890], R90 ;  /* 0x0168905a4e0075a7 */ /* 0x000e2400080c017f */
[----:B0-----:R-:W-:Y:S05]  /*2c70*/  @!P6 BRA `(.L_x_12382) ;  /* 0x000001580004e947 */ /* 0x001fea0003800000 */
.L_x_12622:
[----:B------:R-:W-:Y:S05]  /*2c80*/  BSYNC B1 ;  /* 0x0000000000017941 */ /* 0x000fea0003800000 */
.L_x_12381:
        /* <DEDUP_REMOVED lines=8> */
[--C-:B------:R-:W-:Y:S02]  /*2d10*/  SHF.R.U64 R100, R84, 0x10, R85.reuse ;  /* 0x0000001054647819 */ /* 0x100fe40000001255 */
[----:B------:R-:W-:Y:S02]  /*2d20*/  SHF.R.U32.HI R102, RZ, 0x10, R85 ;  /* 0x00000010ff667819 */ /* 0x000fe40000011655 */
[--C-:B------:R-:W-:Y:S02]  /*2d30*/  SHF.R.U64 R96, R80, 0x10, R81.reuse ;  /* 0x0000001050607819 */ /* 0x100fe40000001251 */
[----:B------:R-:W-:Y:S01]  /*2d40*/  SHF.R.U32.HI R98, RZ, 0x10, R81 ;  /* 0x00000010ff627819 */ /* 0x000fe20000011651 */
[----:B--2---:R-:W-:Y:S01]  /*2d50*/  IMAD.U32 R81, R14, 0x10000, RZ ;  /* 0x000100000e517824 */ /* 0x004fe200078e00ff */
[----:B------:R-:W-:Y:S02]  /*2d60*/  PRMT R100, R46, 0x5432, R100 ;  /* 0x000054322e647816 */ /* 0x000fe40000000064 */
[----:B------:R-:W-:-:S02]  /*2d70*/  PRMT R102, R47, 0x5432, R102 ;  /* 0x000054322f667816 */ /* 0x000fc40000000066 */
[----:B------:R-:W-:Y:S02]  /*2d80*/  PRMT R96, R44, 0x5432, R96 ;  /* 0x000054322c607816 */ /* 0x000fe40000000060 */
[----:B------:R-:W-:Y:S01]  /*2d90*/  PRMT R98, R45, 0x5432, R98 ;  /* 0x000054322d627816 */ /* 0x000fe20000000062 */
[----:B------:R-:W-:Y:S01]  /*2da0*/  IMAD.U32 R103, R102, 0x10000, RZ ;  /* 0x0001000066677824 */ /* 0x000fe200078e00ff */
[----:B------:R-:W-:Y:S02]  /*2db0*/  LOP3.LUT R80, R13, 0xffff0000, RZ, 0xc0, !PT ;  /* 0xffff00000d507812 */ /* 0x000fe400078ec0ff */
[----:B------:R-:W-:Y:S01]  /*2dc0*/  LOP3.LUT R101, R100, 0xffff0000, RZ, 0xc0, !PT ;  /* 0xffff000064657812 */ /* 0x000fe200078ec0ff */
[----:B------:R-:W-:Y:S01]  /*2dd0*/  IMAD.U32 R99, R98, 0x10000, RZ ;  /* 0x0001000062637824 */ /* 0x000fe200078e00ff */
[----:B------:R-:W-:Y:S01]  /*2de0*/  LOP3.LUT R84, R14, 0xffff0000, RZ, 0xc0, !PT ;  /* 0xffff00000e547812 */ /* 0x000fe200078ec0ff */
[C---:B------:R-:W-:Y:S01]  /*2df0*/  IMAD.U32 R14, R15.reuse, 0x10000, RZ ;  /* 0x000100000f0e7824 */ /* 0x040fe200078e00ff */
[----:B------:R-:W-:Y:S01]  /*2e00*/  LOP3.LUT R85, R15, 0xffff0000, RZ, 0xc0, !PT ;  /* 0xffff00000f557812 */ /* 0x000fe200078ec0ff */
[----:B------:R-:W-:Y:S01]  /*2e10*/  IMAD.U32 R15, R13, 0x10000, RZ ;  /* 0x000100000d0f7824 */ /* 0x000fe200078e00ff */
[----:B------:R-:W-:Y:S01]  /*2e20*/  LOP3.LUT R97, R96, 0xffff0000, RZ, 0xc0, !PT ;  /* 0xffff000060617812 */ /* 0x000fe200078ec0ff */
[----:B------:R-:W-:Y:S01]  /*2e30*/  FMUL.FTZ R104, R80, R101 ;  /* 0x0000006550687220 */ /* 0x000fe20000410000 */
[----:B------:R-:W-:Y:S01]  /*2e40*/  LOP3.LUT R102, R102, 0xffff0000, RZ, 0xc0, !PT ;  /* 0xffff000066667812 */ /* 0x000fe200078ec0ff */
[----:B------:R-:W-:Y:S01]  /*2e50*/  IMAD.U32 R13, R12, 0x10000, RZ ;  /* 0x000100000c0d7824 */ /* 0x000fe200078e00ff */
[----:B------:R-:W-:Y:S01]  /*2e60*/  LOP3.LUT R98, R98, 0xffff0000, RZ, 0xc0, !PT ;  /* 0xffff000062627812 */ /* 0x000fe200078ec0ff */
[-C--:B------:R-:W-:Y:S01]  /*2e70*/  FMUL.FTZ R80, R80, R97.reuse ;  /* 0x0000006150507220 */ /* 0x080fe20000410000 */
[----:B------:R-:W-:Y:S01]  /*2e80*/  FFMA.FTZ R104, R15, R97, -R104 ;  /* 0x000000610f687223 */ /* 0x000fe20000010868 */
[----:B------:R-:W-:Y:S01]  /*2e90*/  LOP3.LUT R12, R12, 0xffff0000, RZ, 0xc0, !PT ;  /* 0xffff00000c0c7812 */ /* 0x000fe200078ec0ff */
[----:B------:R-:W-:Y:S01]  /*2ea0*/  FMUL.FTZ R97, R85, R102 ;  /* 0x0000006655617220 */ /* 0x000fe20000410000 */
[----:B------:R-:W-:-:S02]  /*2eb0*/  IMAD.U32 R100, R100, 0x10000, RZ ;  /* 0x0001000064647824 */ /* 0x000fc400078e00ff */
[-C--:B------:R-:W-:Y:S01]  /*2ec0*/  FMUL.FTZ R85, R85, R98.reuse ;  /* 0x0000006255557220 */ /* 0x080fe20000410000 */
[----:B------:R-:W-:Y:S02]  /*2ed0*/  IMAD.U32 R96, R96, 0x10000, RZ ;  /* 0x0001000060607824 */ /* 0x000fe400078e00ff */
[----:B------:R-:W-:Y:S01]  /*2ee0*/  FFMA.FTZ R101, R15, R101, R80 ;  /* 0x000000650f657223 */ /* 0x000fe20000010050 */
[----:B------:R-:W-:Y:S01]  /*2ef0*/  FFMA.FTZ R97, R14, R98, -R97 ;  /* 0x000000620e617223 */ /* 0x000fe20000010861 */
[----:B------:R-:W-:Y:S01]  /*2f00*/  FMUL.FTZ R106, R84, R103 ;  /* 0x00000067546a7220 */ /* 0x000fe20000410000 */
[C---:B------:R-:W-:Y:S01]  /*2f10*/  FMUL.FTZ R80, R12.reuse, R100 ;  /* 0x000000640c507220 */ /* 0x040fe20000410000 */
[----:B------:R-:W-:Y:S01]  /*2f20*/  FMUL.FTZ R15, R12, R96 ;  /* 0x000000600c0f7220 */ /* 0x000fe20000410000 */
        /* <DEDUP_REMOVED lines=11> */
.L_x_12388:
[----:B------:R-:W-:Y:S05]  /*2fe0*/  BSYNC B3 ;  /* 0x0000000000037941 */ /* 0x000fea0003800000 */
.L_x_12387:
[----:B--2---:R1:W-:Y:S02]  /*2ff0*/  STG.E.128 desc[UR40][R38.64], R12 ;  /* 0x0000000c26007986 */ /* 0x0043e4000c101d28 */
.L_x_12386:
[----:B------:R-:W-:Y:S05]  /*3000*/  BSYNC B2 ;  /* 0x0000000000027941 */ /* 0x000fea0003800000 */
.L_x_12385:
[----:B------:R-:W-:Y:S05]  /*3010*/  @P2 BRA `(.L_x_12384) ;  /* 0x0000000000d42947 */ /* 0x000fea0003800000 */
[----:B-1----:R1:W2:Y:S01]  /*3020*/  LDS.128 R12, [R79+0xe000] ;  /* 0x00e000004f0c7984 */ /* 0x0022a20000000c00 */
[----:B------:R-:W-:Y:S01]  /*3030*/  IADD3 R81, R54, 0x10, RZ ;  /* 0x0000001036517810 */ /* 0x000fe20007ffe0ff */
[----:B------:R-:W-:Y:S03]  /*3040*/  BSSY B2, `(.L_x_12389) ;  /* 0x0000031000027945 */ /* 0x000fe60003800000 */
        /* <DEDUP_REMOVED lines=48> */
.L_x_12390:
[----:B------:R-:W-:Y:S05]  /*3350*/  BSYNC B2 ;  /* 0x0000000000027941 */ /* 0x000fea0003800000 */
.L_x_12389:
[----:B--2---:R2:W-:Y:S02]  /*3360*/  STG.E.128 desc[UR40][R38.64+0x40], R12 ;  /* 0x0000400c26007986 */ /* 0x0045e4000c101d28 */
.L_x_12384:
[----:B------:R-:W-:Y:S05]  /*3370*/  BSYNC B1 ;  /* 0x0000000000017941 */ /* 0x000fea0003800000 */
.L_x_12383:
        /* <DEDUP_REMOVED lines=53> */
.L_x_12395:
[----:B------:R-:W-:Y:S05]  /*36d0*/  BSYNC B2 ;  /* 0x0000000000027941 */ /* 0x000fea0003800000 */
.L_x_12394:
[----:B--2---:R3:W-:Y:S02]  /*36e0*/  STG.E.128 desc[UR40][R36.64], R12 ;  /* 0x0000000c24007986 */ /* 0x0047e4000c101d28 */
.L_x_12393:
[----:B------:R-:W-:Y:S05]  /*36f0*/  BSYNC B1 ;  /* 0x0000000000017941 */ /* 0x000fea0003800000 */
.L_x_12392:
        /* <DEDUP_REMOVED lines=52> */
.L_x_12397:
[----:B------:R-:W-:Y:S05]  /*3a40*/  BSYNC B1 ;  /* 0x0000000000017941 */ /* 0x000fea0003800000 */
.L_x_12396:
[----:B--2---:R1:W-:Y:S01]  /*3a50*/  STG.E.128 desc[UR40][R36.64+0x40], R12 ;  /* 0x0000400c24007986 */ /* 0x0043e2000c101d28 */
[----:B------:R-:W-:Y:S05]  /*3a60*/  BRA `(.L_x_12391) ;  /* 0x0000001800147947 */ /* 0x000fea0003800000 */
.L_x_12375:
[C---:B------:R-:W-:Y:S02]  /*3a70*/  ISETP.GE.AND P3, PT, R19.reuse, R83, PT ;  /* 0x000000531300720c */ /* 0x040fe40003f66270 */
[----:B------:R-:W-:Y:S02]  /*3a80*/  CS2R R34, SRZ ;  /* 0x0000000000227805 */ /* 0x000fe4000001ff00 */
[----:B0-----:R-:W-:Y:S01]  /*3a90*/  CS2R R32, SRZ ;  /* 0x0000000000207805 */ /* 0x001fe2000001ff00 */
[----:B------:R-:W-:Y:S01]  /*3aa0*/  VIADD R40, R19, 0x60 ;  /* 0x0000006013287836 */ /* 0x000fe20000000000 */
[----:B------:R-:W-:-:S13]  /*3ab0*/  ISETP.GE.OR P3, PT, R16, R88, P3 ;  /* 0x000000581000720c */ /* 0x000fda0001f66670 */
[----:B------:R-:W0:Y:S01]  /*3ac0*/  @!P3 LDC.64 R36, c[0x0][0x3c8] ;  /* 0x0000f200ff24bb82 */ /* 0x000e220000000a00 */
[----:B------:R-:W-:-:S04]  /*3ad0*/  @!P3 IADD3 R14, P4, R30, R46, RZ ;  /* 0x0000002e1e0eb210 */ /* 0x000fc80007f9e0ff */
[----:B------:R-:W-:Y:S02]  /*3ae0*/  @!P3 IADD3.X R15, R89, R62, RZ, P4, !PT ;  /* 0x0000003e590fb210 */ /* 0x000fe400027fe4ff */
        /* <DEDUP_REMOVED lines=40> */
.L_x_12399:
[----:B------:R-:W-:Y:S05]  /*3d70*/  BSYNC B1 ;  /* 0x0000000000017941 */ /* 0x000fea0003800000 */
.L_x_12398:
        /* <DEDUP_REMOVED lines=35> */
.L_x_12400:
[----:B------:R-:W-:Y:S01]  /*3fb0*/  IMAD R78, R22, 0x8, R2 ;  /* 0x00000008164e7824 */ /* 0x000fe200078e0202 */
[----:B------:R-:W-:Y:S01]  /*3fc0*/  SHF.L.U32 R90, R156, 0x1f, RZ ;  /* 0x0000001f9c5a7819 */ /* 0x000fe200000006ff */
[----:B------:R-:W0:Y:S01]  /*3fd0*/  LDC R91, c[0x0][0x2e4] ;  /* 0x0000b900ff5b7b82 */ /* 0x000e220000000800 */
[----:B------:R-:W-:Y:S02]  /*3fe0*/  BSSY B1, `(.L_x_12401) ;  /* 0x0000004000017945 */ /* 0x000fe40003800000 */
[----:B------:R-:W1:Y:S01]  /*3ff0*/  SYNCS.PHASECHK.TRANS64.TRYWAIT P5, [R78+URZ+0x16890], R90 ;  /* 0x0168905a4e0075a7 */ /* 0x000e6200080a017f */
[----:B0-----:R-:W-:Y:S01]  /*4000*/  IMAD.IADD R93, R91, 0x1, -R64 ;  /* 0x000000015b5d7824 */ /* 0x001fe200078e0a40 */
[----:B-1----:R-:W-:Y:S06]  /*4010*/  @!P5 BRA `(.L_x_12402) ;  /* 0x000001440030d947 */ /* 0x002fec0003800000 */
.L_x_12623:
[----:B------:R-:W-:Y:S05]  /*4020*/  BSYNC B1 ;  /* 0x0000000000017941 */ /* 0x000fea0003800000 */
.L_x_12401:
        /* <DEDUP_REMOVED lines=15> */
[----:B------:R-:W-:-:S05]  /*4120*/  LEA.HI.SX32 R45, R45, R60, 0x1c ;  /* 0x0000003c2d2d7211 */ /* 0x000fca00078fe2ff */
[----:B------:R-:W-:Y:S02]  /*4130*/  IMAD.SHL.U32 R95, R45, 0x8, RZ ;  /* 0x000000082d5f7824 */ /* 0x000fe400078e00ff */
[----:B------:R-:W-:Y:S02]  /*4140*/  IMAD R45, R22, 0x2000, R4 ;  /* 0x00002000162d7824 */ /* 0x000fe400078e0204 */
[----:B-1----:R-:W-:Y:S01]  /*4150*/  VIADD R47, R46, 0xffffff80 ;  /* 0xffffff802e2f7836 */ /* 0x002fe20000000000 */
[----:B------:R-:W-:Y:S01]  /*4160*/  LOP3.LUT R44, R70, 0x38, R95, 0xf8, !PT ;  /* 0x00000038462c7812 */ /* 0x000fe200078ef85f */
[----:B------:R-:W-:-:S03]  /*4170*/  IMAD R45, R45, 0x2, R2 ;  /* 0x000000022d2d7824 */ /* 0x000fc600078e0202 */
[----:B------:R-:W-:Y:S02]  /*4180*/  SHF.R.S32.HI R46, RZ, 0x1f, R47 ;  /* 0x0000001fff2e7819 */ /* 0x000fe4000001142f */
[----:B------:R-:W-:Y:S02]  /*4190*/  LOP3.LUT R44, R44, R67, RZ, 0x3c, !PT ;  /* 0x000000432c2c7212 */ /* 0x000fe400078e3cff */
        /* <DEDUP_REMOVED lines=9> */
[----:B-1----:R-:W-:Y:S01]  /*4230*/  IMAD.U32 R109, R45, 0x10000, RZ ;  /* 0x000100002d6d7824 */ /* 0x002fe200078e00ff */
[----:B------:R-:W-:Y:S01]  /*4240*/  SHF.R.U32.HI R107, RZ, 0x10, R15 ;  /* 0x00000010ff6b7819 */ /* 0x000fe2000001160f */
[----:B--2---:R-:W-:Y:S01]  /*4250*/  IMAD.U32 R113, R49, 0x10000, RZ ;  /* 0x0001000031717824 */ /* 0x004fe200078e00ff */
[--C-:B------:R-:W-:Y:S02]  /*4260*/  SHF.R.U32.HI R112, RZ, 0x10, R33.reuse ;  /* 0x00000010ff707819 */ /* 0x100fe40000011621 */
[----:B------:R-:W-:Y:S01]  /*4270*/  SHF.R.U64 R15, R32, 0x10, R33 ;  /* 0x00000010200f7819 */ /* 0x000fe20000001221 */
[----:B------:R-:W-:Y:S01]  /*4280*/  IMAD.U32 R33, R46, 0x10000, RZ ;  /* 0x000100002e217824 */ /* 0x000fe200078e00ff */
[--C-:B------:R-:W-:Y:S01]  /*4290*/  SHF.R.U64 R108, R34, 0x10, R35.reuse ;  /* 0x00000010226c7819 */ /* 0x100fe20000001223 */
[----:B------:R-:W-:Y:S01]  /*42a0*/  IMAD.U32 R34, R50, 0x10000, RZ ;  /* 0x0001000032227824 */ /* 0x000fe200078e00ff */
[----:B------:R-:W-:Y:S01]  /*42b0*/  SHF.R.U32.HI R111, RZ, 0x10, R35 ;  /* 0x00000010ff6f7819 */ /* 0x000fe20000011623 */
[----:B------:R-:W-:Y:S01]  /*42c0*/  IMAD.U32 R35, R47, 0x10000, RZ ;  /* 0x000100002f237824 */ /* 0x000fe200078e00ff */
[----:B------:R-:W-:-:S02]  /*42d0*/  SHF.R.U32.HI R110, RZ, 0x10, R13 ;  /* 0x00000010ff6e7819 */ /* 0x000fc4000001160d */
[----:B------:R-:W-:Y:S02]  /*42e0*/  LOP3.LUT R14, R45, 0xffff0000, RZ, 0xc0, !PT ;  /* 0xffff00002d0e7812 */ /* 0x000fe400078ec0ff */
[----:B------:R-:W-:Y:S01]  /*42f0*/  LOP3.LUT R32, R47, 0xffff0000, RZ, 0xc0, !PT ;  /* 0xffff00002f207812 */ /* 0x000fe200078ec0ff */
[C---:B------:R-:W-:Y:S01]  /*4300*/  IMAD.U32 R47, R51.reuse, 0x10000, RZ ;  /* 0x00010000332f7824 */ /* 0x040fe200078e00ff */
[----:B------:R-:W-:Y:S02]  /*4310*/  LOP3.LUT R45, R51, 0xffff0000, RZ, 0xc0, !PT ;  /* 0xffff0000332d7812 */ /* 0x000fe400078ec0ff */
[----:B------:R-:W-:Y:S02]  /*4320*/  PRMT R51, R100, 0x5432, R112 ;  /* 0x0000543264337816 */ /* 0x000fe40000000070 */
[----:B------:R-:W-:Y:S02]  /*4330*/  PRMT R110, R99, 0x5432, R110 ;  /* 0x00005432636e7816 */ /* 0x000fe4000000006e */
[----:B------:R-:W-:Y:S01]  /*4340*/  PRMT R107, R116, 0x5410, R107 ;  /* 0x00005410746b7816 */ /* 0x000fe2000000006b */
[----:B------:R-:W-:Y:S01]  /*4350*/  IMAD.U32 R112, R51, 0x10000, RZ ;  /* 0x0001000033707824 */ /* 0x000fe200078e00ff */
[----:B------:R-:W-:Y:S01]  /*4360*/  PRMT R114, R114, 0x5410, R111 ;  /* 0x0000541072727816 */ /* 0x000fe2000000006f */
[C---:B------:R-:W-:Y:S01]  /*4370*/  IMAD.U32 R116, R110.reuse, 0x10000, RZ ;  /* 0x000100006e747824 */ /* 0x040fe200078e00ff */
[----:B------:R-:W-:Y:S01]  /*4380*/  LOP3.LUT R49, R49, 0xffff0000, RZ, 0xc0, !PT ;  /* 0xffff000031317812 */ /* 0x000fe200078ec0ff */
[----:B------:R-:W-:Y:S01]  /*4390*/  FMUL.FTZ R118, R113, R112 ;  /* 0x0000007071767220 */ /* 0x000fe20000410000 */
[----:B------:R-:W-:Y:S01]  /*43a0*/  LOP3.LUT R111, R51, 0xffff0000, RZ, 0xc0, !PT ;  /* 0xffff0000336f7812 */ /* 0x000fe200078ec0ff */
[-C--:B------:R-:W-:Y:S01]  /*43b0*/  FMUL.FTZ R120, R113, R116.reuse ;  /* 0x0000007471787220 */ /* 0x080fe20000410000 */
[----:B------:R-:W-:Y:S01]  /*43c0*/  LOP3.LUT R110, R110, 0xffff0000, RZ, 0xc0, !PT ;  /* 0xffff00006e6e7812 */ /* 0x000fe200078ec0ff */
[----:B------:R-:W-:Y:S01]  /*43d0*/  FFMA.FTZ R51, R109, R116, -R118 ;  /* 0x000000746d337223 */ /* 0x000fe20000010876 */
[----:B------:R-:W-:-:S02]  /*43e0*/  IMAD.U32 R116, R114, 0x10000, RZ ;  /* 0x0001000072747824 */ /* 0x000fc400078e00ff */
[----:B------:R-:W-:Y:S01]  /*43f0*/  FMUL.FTZ R113, R49, R111 ;  /* 0x0000006f31717220 */ /* 0x000fe20000410000 */
[----:B------:R-:W-:Y:S01]  /*4400*/  FFMA.FTZ R109, R109, R112, R120 ;  /* 0x000000706d6d7223 */ /* 0x000fe20000010078 */
[----:B------:R-:W-:Y:S01]  /*4410*/  IMAD.U32 R112, R107, 0x10000, RZ ;  /* 0x000100006b707824 */ /* 0x000fe200078e00ff */
[----:B------:R-:W-:Y:S01]  /*4420*/  PRMT R15, R115, 0x5410, R15 ;  /* 0x00005410730f7816 */ /* 0x000fe2000000000f */
[----:B------:R-:W-:Y:S01]  /*4430*/  FMUL.FTZ R115, R49, R110 ;  /* 0x0000006e31737220 */ /* 0x000fe20000410000 */
[C---:B------:R-:W-:Y:S01]  /*4440*/  FMUL.FTZ R118, R47.reuse, R116 ;  /* 0x000000742f767220 */ /* 0x040fe20000410000 */
[----:B------:R-:W-:Y:S01]  /*4450*/  FFMA.FTZ R110, R14, R110, -R113 ;  /* 0x0000006e0e6e7223 */ /* 0x000fe20000010871 */
[----:B------:R-:W-:Y:S01]  /*4460*/  LOP3.LUT R49, R114, 0xffff0000, RZ, 0xc0, !PT ;  /* 0xffff000072317812 */ /* 0x000fe200078ec0ff */
[-C--:B------:R-:W-:Y:S01]  /*4470*/  FMUL.FTZ R113, R47, R112.reuse ;  /* 0x000000702f717220 */ /* 0x080fe20000410000 */
[----:B------:R-:W-:Y:S01]  /*4480*/  SHF.R.U64 R105, R12, 0x10, R13 ;  /* 0x000000100c697819 */ /* 0x000fe2000000120d */
[----:B------:R-:W-:Y:S01]  /*4490*/  FFMA.FTZ R47, R35, R112, -R118 ;  /* 0x00000070232f7223 */ /* 0x000fe20000010876 */
[----:B------:R-:W-:Y:S01]  /*44a0*/  LOP3.LUT R112, R107, 0xffff0000, RZ, 0xc0, !PT ;  /* 0xffff00006b707812 */ /* 0x000fe200078ec0ff */
[----:B------:R-:W-:Y:S01]  /*44b0*/  FFMA.FTZ R35, R35, R116, R113 ;  /* 0x0000007423237223 */ /* 0x000fe20000010071 */
[----:B------:R-:W-:Y:S01]  /*44c0*/  PRMT R105, R117, 0x5410, R105 ;  /* 0x0000541075697816 */ /* 0x000fe20000000069 */
[C---:B------:R-:W-:Y:S01]  /*44d0*/  FMUL.FTZ R113, R45.reuse, R49 ;  /* 0x000000312d717220 */ /* 0x040fe20000410000 */
[----:B------:R-:W-:Y:S01]  /*44e0*/  FFMA.FTZ R14, R14, R111, R115 ;  /* 0x0000006f0e0e7223 */ /* 0x000fe20000010073 */
[----:B------:R-:W-:Y:S01]  /*44f0*/  FMUL.FTZ R45, R45, R112 ;  /* 0x000000702d2d7220 */ /* 0x000fe20000410000 */
[----:B------:R-:W-:-:S02]  /*4500*/  IMAD.U32 R13, R48, 0x10000, RZ ;  /* 0x00010000300d7824 */ /* 0x000fc400078e00ff */
[----:B------:R-:W-:Y:S01]  /*4510*/  FFMA.FTZ R112, R32, R112, -R113 ;  /* 0x0000007020707223 */ /* 0x000fe20000010871 */
[----:B------:R-:W-:Y:S01]  /*4520*/  IMAD.U32 R111, R15, 0x10000, RZ ;  /* 0x000100000f6f7824 */ /* 0x000fe200078e00ff */
[----:B------:R-:W-:Y:S01]  /*4530*/  LOP3.LUT R48, R48, 0xffff0000, RZ, 0xc0, !PT ;  /* 0xffff000030307812 */ /* 0x000fe200078ec0ff */
[----:B------:R-:W-:Y:S01]  /*4540*/  IMAD.U32 R107, R105, 0x10000, RZ ;  /* 0x00010000696b7824 */ /* 0x000fe200078e00ff */
[----:B------:R-:W-:Y:S01]  /*4550*/  LOP3.LUT R113, R15, 0xffff0000, RZ, 0xc0, !PT ;  /* 0xffff00000f717812 */ /* 0x000fe200078ec0ff */
[C---:B------:R-:W-:Y:S01]  /*4560*/  FMUL.FTZ R15, R13.reuse, R111 ;  /* 0x0000006f0d0f7220 */ /* 0x040fe20000410000 */
[C---:B------:R-:W-:Y:S01]  /*4570*/  SHF.L.U32 R12, R44.reuse, 0x10, RZ ;  /* 0x000000102c0c7819 */ /* 0x040fe200000006ff */
[----:B------:R-:W-:Y:S01]  /*4580*/  FMUL.FTZ R114, R13, R107 ;  /* 0x0000006b0d727220 */ /* 0x000fe20000410000 */
[----:B------:R-:W-:Y:S01]  /*4590*/  LOP3.LUT R44, R44, 0xffff0000, RZ, 0xc0, !PT ;  /* 0xffff00002c2c7812 */ /* 0x000fe200078ec0ff */
[----:B------:R-:W-:Y:S01]  /*45a0*/  FFMA.FTZ R32, R32, R49, R45 ;  /* 0x0000003120207223 */ /* 0x000fe2000001002d */
[----:B------:R-:W-:Y:S01]  /*45b0*/  LOP3.LUT R105, R105, 0xffff0000, RZ, 0xc0, !PT ;  /* 0xffff000069697812 */ /* 0x000fe200078ec0ff */
[----:B------:R-:W-:Y:S01]  /*45c0*/  FMUL.FTZ R45, R48, R113 ;  /* 0x00000071302d7220 */ /* 0x000fe20000410000 */
[----:B------:R-:W-:Y:S01]  /*45d0*/  PRMT R108, R97, 0x5432, R108 ;  /* 0x00005432616c7816 */ /* 0x000fe2000000006c */
[----:B------:R-:W-:Y:S01]  /*45e0*/  FFMA.FTZ R13, R12, R107, -R15 ;  /* 0x0000006b0c0d7223 */ /* 0x000fe2000001080f */
[----:B------:R-:W-:Y:S01]  /*45f0*/  PRMT R106, R98, 0x5432, R106 ;  /* 0x00005432626a7816 */ /* 0x000fe2000000006a */
[----:B------:R-:W-:Y:S01]  /*4600*/  FFMA.FTZ R12, R12, R111, R114 ;  /* 0x0000006f0c0c7223 */ /* 0x000fe20000010072 */
[----:B------:R-:W-:Y:S01]  /*4610*/  LOP3.LUT R50, R50, 0xffff0000, RZ, 0xc0, !PT ;  /* 0xffff000032327812 */ /* 0x000fe200078ec0ff */
[-C--:B------:R-:W-:Y:S01]  /*4620*/  FMUL.FTZ R107, R48, R105.reuse ;  /* 0x00000069306b7220 */ /* 0x080fe20000410000 */
[----:B------:R-:W-:Y:S01]  /*4630*/  FFMA.FTZ R114, R44, R105, -R45 ;  /* 0x000000692c727223 */ /* 0x000fe2000001082d */
[C---:B------:R-:W-:Y:S01]  /*4640*/  LOP3.LUT R49, R108.reuse, 0xffff0000, RZ, 0xc0, !PT ;  /* 0xffff00006c317812 */ /* 0x040fe200078ec0ff */
[----:B------:R-:W-:Y:S01]  /*4650*/  IMAD.U32 R48, R108, 0x10000, RZ ;  /* 0x000100006c307824 */ /* 0x000fe200078e00ff */
[C---:B------:R-:W-:Y:S01]  /*4660*/  LOP3.LUT R45, R106.reuse, 0xffff0000, RZ, 0xc0, !PT ;  /* 0xffff00006a2d7812 */ /* 0x040fe200078ec0ff */
[----:B------:R-:W-:Y:S01]  /*4670*/  IMAD.U32 R15, R106, 0x10000, RZ ;  /* 0x000100006a0f7824 */ /* 0x000fe200078e00ff */
        /* <DEDUP_REMOVED lines=15> */
[----:B------:R-:W-:Y:S02]  /*4770*/  F2FP.BF16.F32.PACK_AB R49, R14, R109 ;  /* 0x0000006d0e31723e */ /* 0x000fe400000010ff */
[----:B------:R-:W-:Y:S02]  /*4780*/  F2FP.BF16.F32.PACK_AB R51, R32, R35 ;  /* 0x000000232033723e */ /* 0x000fe400000010ff */
[----:B------:R-:W-:-:S02]  /*4790*/  F2FP.BF16.F32.PACK_AB R48, R107, R12 ;  /* 0x0000000c6b30723e */ /* 0x000fc400000010ff */
[----:B------:R-:W-:-:S07]  /*47a0*/  F2FP.BF16.F32.PACK_AB R50, R50, R105 ;  /* 0x000000693232723e */ /* 0x000fce00000010ff */
.L_x_12406:
[----:B------:R-:W-:Y:S05]  /*47b0*/  BSYNC B2 ;  /* 0x0000000000027941 */ /* 0x000fea0003800000 */
.L_x_12405:
[----:B------:R-:W-:Y:S02]  /*47c0*/  ISETP.GE.AND P5, PT, R95, R91, PT ;  /* 0x0000005b5f00720c */ /* 0x000fe40003fa6270 */
[----:B------:R-:W-:-:S11]  /*47d0*/  P2R R13, PR, RZ, 0x1 ;  /* 0x00000001ff0d7803 */ /* 0x000fd60000000000 */
[--C-:B------:R-:W-:Y:S02]  /*47e0*/  @!P5 SHF.R.S32.HI R12, RZ, 0x1f, R95.reuse ;  /* 0x0000001fff0cd819 */ /* 0x100fe4000001145f */
[----:B------:R-:W-:-:S04]  /*47f0*/  @!P5 IADD3 R88, P0, P6, R56, R88, R95 ;  /* 0x000000583858d210 */ /* 0x000fc80007e1e05f */
[----:B------:R-:W-:Y:S02]  /*4800*/  @!P5 IADD3.X R96, R77, R96, R12, P0, P6 ;  /* 0x000000604d60d210 */ /* 0x000fe400007ec40c */
[CC--:B------:R-:W-:Y:S02]  /*4810*/  LEA R12, P6, R92.reuse, R80.reuse, 0x1 ;  /* 0x000000505c0c7211 */ /* 0x0c0fe400078c08ff */
[----:B------:R-:W-:Y:S02]  /*4820*/  ISETP.NE.AND P0, PT, R13, RZ, PT ;  /* 0x000000ff0d00720c */ /* 0x000fe40003f05270 */
[----:B------:R-:W-:Y:S02]  /*4830*/  LEA.HI.X R13, R92, R81, R94, 0x1, P6 ;  /* 0x000000515c0d7211 */ /* 0x000fe400030f0c5e */
[----:B------:R-:W-:-:S03]  /*4840*/  @!P5 LEA R14, P6, R88, R80, 0x1 ;  /* 0x00000050580ed211 */ /* 0x000fc600078c08ff */
[----:B-1----:R1:W-:Y:S01]  /*4850*/  STG.E.128 desc[UR40][R12.64], R44 ;  /* 0x0000002c0c007986 */ /* 0x0023e2000c101d28 */
[----:B------:R-:W-:-:S05]  /*4860*/  @!P5 LEA.HI.X R15, R88, R81, R96, 0x1, P6 ;  /* 0x00000051580fd211 */ /* 0x000fca00030f0c60 */
[----:B--2---:R1:W-:Y:S04]  /*4870*/  @!P5 STG.E.128 desc[UR40][R14.64], R48 ;  /* 0x000000300e00d986 */ /* 0x0043e8000c101d28 */
.L_x_12404:
[----:B------:R-:W-:Y:S05]  /*4880*/  BSYNC B1 ;  /* 0x0000000000017941 */ /* 0x000fea0003800000 */
.L_x_12403:
[C---:B-1----:R-:W-:Y:S01]  /*4890*/  VIADD R13, R19.reuse, 0x60 ;  /* 0x00000060130d7836 */ /* 0x042fe20000000000 */
[----:B------:R-:W-:-:S03]  /*48a0*/  IADD3 R12, R19, 0x60, RZ ;  /* 0x00000060130c7810 */ /* 0x000fc60007ffe0ff */
        /* <DEDUP_REMOVED lines=17> */
[----:B------:R-:W-:Y:S01]  /*49c0*/  LEA.HI.X R45, R12, R81, R13, 0x1, P5 ;  /* 0x000000510c2d7211 */ /* 0x000fe200028f0c0d */
[----:B------:R-:W-:Y:S01]  /*49d0*/  IMAD R13, R22, 0x2000, R3 ;  /* 0x00002000160d7824 */ /* 0x000fe200078e0203 */
[----:B------:R-:W-:-:S02]  /*49e0*/  SHF.R.S32.HI R12, RZ, 0x1f, R93 ;  /* 0x0000001fff0c7819 */ /* 0x000fc4000001145d */
[----:B------:R-:W-:Y:S01]  /*49f0*/  LOP3.LUT R15, R15, 0x1c0, RZ, 0xc0, !PT ;  /* 0x000001c00f0f7812 */ /* 0x000fe200078ec0ff */
[----:B------:R-:W-:Y:S01]  /*4a00*/  IMAD R13, R13, 0x2, R2 ;  /* 0x000000020d0d7824 */ /* 0x000fe200078e0202 */
[----:B------:R-:W-:Y:S02]  /*4a10*/  LEA.HI R93, R12, R93, RZ, 0x4 ;  /* 0x0000005d0c5d7211 */ /* 0x000fe400078f20ff */
[----:B------:R-:W-:Y:S02]  /*4a20*/  LOP3.LUT R32, R32, 0x1c0, RZ, 0xc0, !PT ;  /* 0x000001c020207812 */ /* 0x000fe400078ec0ff */
[----:B------:R-:W-:Y:S02]  /*4a30*/  LEA.HI.SX32 R47, R93, R60, 0x1c ;  /* 0x0000003c5d2f7211 */ /* 0x000fe400078fe2ff */
[----:B------:R-:W-:-:S03]  /*4a40*/  SHF.R.U32.HI R15, RZ, 0x3, R15 ;  /* 0x00000003ff0f7819 */ /* 0x000fc6000001160f */
[----:B------:R-:W-:-:S05]  /*4a50*/  IMAD.SHL.U32 R47, R47, 0x8, RZ ;  /* 0x000000082f2f7824 */ /* 0x000fca00078e00ff */
[----:B------:R-:W-:-:S04]  /*4a60*/  LOP3.LUT R12, R32, 0x38, R47, 0xf8, !PT ;  /* 0x00000038200c7812 */ /* 0x000fc800078ef82f */
[----:B------:R-:W-:-:S05]  /*4a70*/  LOP3.LUT R12, R12, R15, RZ, 0x3c, !PT ;  /* 0x0000000f0c0c7212 */ /* 0x000fca00078e3cff */
[----:B--2---:R-:W-:-:S04]  /*4a80*/  IMAD.IADD R15, R14, 0x1, R12 ;  /* 0x000000010e0f7824 */ /* 0x004fc800078e020c */
        /* <DEDUP_REMOVED lines=15> */
[C---:B------:R-:W-:Y:S01]  /*4b80*/  IMAD.U32 R43, R33.reuse, 0x10000, RZ ;  /* 0x00010000212b7824 */ /* 0x040fe200078e00ff */
[----:B------:R-:W-:Y:S01]  /*4b90*/  LOP3.LUT R48, R33, 0xffff0000, RZ, 0xc0, !PT ;  /* 0xffff000021307812 */ /* 0x000fe200078ec0ff */
[----:B------:R-:W-:Y:S01]  /*4ba0*/  IMAD.U32 R33, R100, 0x10000, RZ ;  /* 0x0001000064217824 */ /* 0x000fe200078e00ff */
[----:B------:R-:W-:Y:S01]  /*4bb0*/  LOP3.LUT R39, R35, 0xffff0000, RZ, 0xc0, !PT ;  /* 0xffff000023277812 */ /* 0x000fe200078ec0ff */
[----:B------:R-:W-:Y:S01]  /*4bc0*/  IMAD.U32 R35, R104, 0x10000, RZ ;  /* 0x0001000068237824 */ /* 0x000fe200078e00ff */
[----:B------:R-:W-:Y:S01]  /*4bd0*/  PRMT R98, R98, 0x5410, R89 ;  /* 0x0000541062627816 */ /* 0x000fe20000000059 */
[C---:B------:R-:W-:Y:S01]  /*4be0*/  FMUL.FTZ R89, R43.reuse, R33 ;  /* 0x000000212b597220 */ /* 0x040fe20000410000 */
[----:B------:R-:W-:Y:S01]  /*4bf0*/  PRMT R102, R102, 0x5410, R51 ;  /* 0x0000541066667816 */ /* 0x000fe20000000033 */
[-C--:B------:R-:W-:Y:S01]  /*4c00*/  FMUL.FTZ R87, R43, R35.reuse ;  /* 0x000000232b577220 */ /* 0x080fe20000410000 */
[----:B------:R-:W-:Y:S01]  /*4c10*/  PRMT R101, R101, 0x5410, R50 ;  /* 0x0000541065657816 */ /* 0x000fe20000000032 */
[----:B------:R-:W-:Y:S01]  /*4c20*/  FFMA.FTZ R35, R42, R35, R89 ;  /* 0x000000232a237223 */ /* 0x000fe20000010059 */
[----:B------:R-:W-:Y:S01]  /*4c30*/  LOP3.LUT R51, R104, 0xffff0000, RZ, 0xc0, !PT ;  /* 0xffff000068337812 */ /* 0x000fe200078ec0ff */
[----:B------:R-:W-:Y:S01]  /*4c40*/  FFMA.FTZ R33, R42, R33, -R87 ;  /* 0x000000212a217223 */ /* 0x000fe20000010857 */
[----:B------:R-:W-:Y:S01]  /*4c50*/  LOP3.LUT R43, R100, 0xffff0000, RZ, 0xc0, !PT ;  /* 0xffff0000642b7812 */ /* 0x000fe200078ec0ff */
[----:B------:R-:W-:Y:S01]  /*4c60*/  IMAD.U32 R50, R102, 0x10000, RZ ;  /* 0x0001000066327824 */ /* 0x000fe200078e00ff */
[----:B------:R-:W-:Y:S01]  /*4c70*/  SHF.R.U64 R92, R36, 0x10, R37 ;  /* 0x00000010245c7819 */ /* 0x000fe20000001225 */
[----:B------:R-:W-:Y:S01]  /*4c80*/  IMAD.U32 R42, R98, 0x10000, RZ ;  /* 0x00010000622a7824 */ /* 0x000fe200078e00ff */
[----:B------:R-:W-:Y:S01]  /*4c90*/  SHF.R.U64 R86, R40, 0x10, R41 ;  /* 0x0000001028567819 */ /* 0x000fe20000001229 */
[----:B------:R-:W-:Y:S01]  /*4ca0*/  IMAD.U32 R41, R15, 0x10000, RZ ;  /* 0x000100000f297824 */ /* 0x000fe200078e00ff */
[----:B------:R-:W-:Y:S01]  /*4cb0*/  PRMT R97, R97, 0x5410, R88 ;  /* 0x0000541061617816 */ /* 0x000fe20000000058 */
[----:B------:R-:W-:Y:S01]  /*4cc0*/  FMUL.FTZ R88, R49, R50 ;  /* 0x0000003231587220 */ /* 0x000fe20000410000 */
[----:B------:R-:W-:Y:S01]  /*4cd0*/  LOP3.LUT R40, R13, 0xffff0000, RZ, 0xc0, !PT ;  /* 0xffff00000d287812 */ /* 0x000fe200078ec0ff */
[C---:B------:R-:W-:Y:S01]  /*4ce0*/  FMUL.FTZ R87, R48.reuse, R51 ;  /* 0x0000003330577220 */ /* 0x040fe20000410000 */
[----:B------:R-:W-:Y:S01]  /*4cf0*/  PRMT R99, R99, 0x5410, R92 ;  /* 0x0000541063637816 */ /* 0x000fe2000000005c */
[-C--:B------:R-:W-:Y:S01]  /*4d00*/  FMUL.FTZ R89, R48, R43.reuse ;  /* 0x0000002b30597220 */ /* 0x080fe20000410000 */
[----:B------:R-:W-:Y:S01]  /*4d10*/  PRMT R103, R103, 0x5410, R86 ;  /* 0x0000541067677816 */ /* 0x000fe20000000056 */
[-C--:B------:R-:W-:Y:S01]  /*4d20*/  FMUL.FTZ R49, R49, R42.reuse ;  /* 0x0000002a31317220 */ /* 0x080fe20000410000 */
[----:B------:R-:W-:Y:S01]  /*4d30*/  LOP3.LUT R102, R102, 0xffff0000, RZ, 0xc0, !PT ;  /* 0xffff000066667812 */ /* 0x000fe200078ec0ff */
[----:B------:R-:W-:Y:S01]  /*4d40*/  FFMA.FTZ R48, R40, R43, -R87 ;  /* 0x0000002b28307223 */ /* 0x000fe20000010857 */
[----:B------:R-:W-:Y:S01]  /*4d50*/  LOP3.LUT R98, R98, 0xffff0000, RZ, 0xc0, !PT ;  /* 0xffff000062627812 */ /* 0x000fe200078ec0ff */
[----:B------:R-:W-:Y:S01]  /*4d60*/  FFMA.FTZ R86, R40, R51, R89 ;  /* 0x0000003328567223 */ /* 0x000fe20000010059 */
[----:B------:R-:W-:Y:S01]  /*4d70*/  SHF.L.U32 R37, R32, 0x10, RZ ;  /* 0x0000001020257819 */ /* 0x000fe200000006ff */
[C---:B------:R-:W-:Y:S01]  /*4d80*/  FFMA.FTZ R88, R41.reuse, R42, -R88 ;  /* 0x0000002a29587223 */ /* 0x040fe20000010858 */
[----:B------:R-:W-:Y:S01]  /*4d90*/  FFMA.FTZ R49, R41, R50, R49 ;  /* 0x0000003229317223 */ /* 0x000fe20000010031 */
[----:B------:R-:W-:-:S02]  /*4da0*/  IMAD.U32 R40, R99, 0x10000, RZ ;  /* 0x0001000063287824 */ /* 0x000fc400078e00ff */
[----:B------:R-:W-:Y:S01]  /*4db0*/  FMUL.FTZ R43, R39, R102 ;  /* 0x00000066272b7220 */ /* 0x000fe20000410000 */
[----:B------:R-:W-:Y:S02]  /*4dc0*/  IMAD.U32 R41, R103, 0x10000, RZ ;  /* 0x0001000067297824 */ /* 0x000fe400078e00ff */
[----:B------:R-:W-:Y:S01]  /*4dd0*/  FMUL.FTZ R51, R39, R98 ;  /* 0x0000006227337220 */ /* 0x000fe20000410000 */
[----:B------:R-:W-:Y:S01]  /*4de0*/  IMAD.U32 R36, R12, 0x10000, RZ ;  /* 0x000100000c247824 */ /* 0x000fe200078e00ff */
[----:B------:R-:W-:Y:S01]  /*4df0*/  LOP3.LUT R32, R32, 0xffff0000, RZ, 0xc0, !PT ;  /* 0xffff000020207812 */ /* 0x000fe200078ec0ff */
[-C--:B------:R-:W-:Y:S01]  /*4e00*/  FMUL.FTZ R39, R37, R41.reuse ;  /* 0x0000002925277220 */ /* 0x080fe20000410000 */
        /* <DEDUP_REMOVED lines=38> */
.L_x_12408:
[----:B------:R-:W-:Y:S05]  /*5070*/  BSYNC B1 ;  /* 0x0000000000017941 */ /* 0x000fea0003800000 */
.L_x_12407:
        /* <DEDUP_REMOVED lines=10> */
.L_x_12374:
[----:B------:R-:W-:-:S13]  /*5120*/  ISETP.NE.AND P3, PT, R157, 0x3, PT ;  /* 0x000000039d00780c */ /* 0x000fda0003f65270 */
[----:B------:R-:W-:Y:S05]  /*5130*/  @!P3 BRA `(.L_x_12409) ;  /* 0x000000000004b947 */ /* 0x000fea0003800000 */
[----:B------:R-:W-:Y:S01]  /*5140*/  BPT.TRAP 0x1 ;  /* 0x000000040000795c */ /* 0x000fe20000300000 */
.L_x_12409:
[----:B------:R-:W-:Y:S01]  /*5150*/  IMAD R78, R22, 0x8, R2 ;  /* 0x00000008164e7824 */ /* 0x000fe200078e0202 */
[----:B------:R-:W-:Y:S01]  /*5160*/  SHF.L.U32 R90, R156, 0x1f, RZ ;  /* 0x0000001f9c5a7819 */ /* 0x000fe200000006ff */
[----:B------:R-:W-:Y:S01]  /*5170*/  IMAD R83, R26, -0x80, R28 ;  /* 0xffffff801a537824 */ /* 0x000fe200078e021c */
[----:B------:R-:W-:Y:S02]  /*5180*/  BSSY B1, `(.L_x_12410) ;  /* 0x0000004000017945 */ /* 0x000fe40003800000 */
[----:B------:R-:W1:Y:S02]  /*5190*/  SYNCS.PHASECHK.TRANS64.TRYWAIT P4, [R78+URZ+0x16890], R90 ;  /* 0x0168905a4e0075a7 */ /* 0x000e64000808017f */
[----:B------:R-:W-:Y:S01]  /*51a0*/  VIMNMX R83, R83, 0x80, PT ;  /* 0x0000008053537848 */ /* 0x000fe20003fe0100 */
[----:B-1----:R-:W-:Y:S06]  /*51b0*/  @!P4 BRA `(.L_x_12411) ;  /* 0x0000013000dcc947 */ /* 0x002fec0003800000 */
.L_x_12624:
[----:B------:R-:W-:Y:S05]  /*51c0*/  BSYNC B1 ;  /* 0x0000000000017941 */ /* 0x000fea0003800000 */
.L_x_12410:
[----:B------:R-:W-:Y:S01]  /*51d0*/  ISETP.GE.AND P4, PT, R19, R83, PT ;  /* 0x000000531300720c */ /* 0x000fe20003f86270 */
[----:B------:R-:W-:-:S12]  /*51e0*/  BSSY B1, `(.L_x_12412) ;  /* 0x0000006000017945 */ /* 0x000fd80003800000 */
[----:B------:R-:W-:Y:S05]  /*51f0*/  @P4 BRA `(.L_x_12413) ;  /* 0x0000000000104947 */ /* 0x000fea0003800000 */
[----:B------:R-:W2:Y:S04]  /*5200*/  @!P1 LDS.128 R12, [R82+0xe000] ;  /* 0x00e00000520c9984 */ /* 0x000ea80000000c00 */
[----:B0-----:R-:W0:Y:S04]  /*5210*/  @!P2 LDS.128 R32, [R79+0xe000] ;  /* 0x00e000004f20a984 */ /* 0x001e280000000c00 */
[----:B--2---:R2:W-:Y:S04]  /*5220*/  @!P1 STG.E.128 desc[UR40][R38.64], R12 ;  /* 0x0000000c26009986 */ /* 0x0045e8000c101d28 */
[----:B0-----:R2:W-:Y:S02]  /*5230*/  @!P2 STG.E.128 desc[UR40][R38.64+0x40], R32 ;  /* 0x000040202600a986 */ /* 0x0015e4000c101d28 */
.L_x_12413:
[----:B------:R-:W-:Y:S05]  /*5240*/  BSYNC B1 ;  /* 0x0000000000017941 */ /* 0x000fea0003800000 */
.L_x_12412:
[----:B--2---:R-:W-:-:S05]  /*5250*/  VIADD R12, R19, 0x60 ;  /* 0x00000060130c7836 */ /* 0x004fca0000000000 */
[----:B------:R-:W-:-:S13]  /*5260*/  ISETP.GE.AND P4, PT, R12, R83, PT ;  /* 0x000000530c00720c */ /* 0x000fda0003f86270 */
[----:B------:R-:W-:Y:S05]  /*5270*/  @P4 BRA `(.L_x_12391) ;  /* 0x0000000000104947 */ /* 0x000fea0003800000 */
[----:B------:R-:W2:Y:S04]  /*5280*/  @!P1 LDS.128 R12, [R82+0x11000] ;  /* 0x01100000520c9984 */ /* 0x000ea80000000c00 */
[----:B0-----:R-:W0:Y:S04]  /*5290*/  @!P2 LDS.128 R32, [R79+0x11000] ;  /* 0x011000004f20a984 */ /* 0x001e280000000c00 */
[----:B--2---:R2:W-:Y:S04]  /*52a0*/  @!P1 STG.E.128 desc[UR40][R36.64], R12 ;  /* 0x0000000c24009986 */ /* 0x0045e8000c101d28 */
[----:B0-----:R2:W-:Y:S02]  /*52b0*/  @!P2 STG.E.128 desc[UR40][R36.64+0x40], R32 ;  /* 0x000040202400a986 */ /* 0x0015e4000c101d28 */
.L_x_12391:
[----:B------:R-:W-:Y:S05]  /*52c0*/  BSYNC B0 ;  /* 0x0000000000007941 */ /* 0x000fea0003800000 */
.L_x_12373:
        /* <DEDUP_REMOVED lines=12> */
[----:B------:R-:W-:-:S04]  /*5390*/  @!P4 IADD3 R12, R78, 0x168a0, RZ ;  /* 0x000168a04e0cc810 */ /* 0x000fc80007ffe0ff */
[----:B------:R-:W-:-:S04]  /*53a0*/  @!P4 PRMT R12, RZ, 0x654, R12 ;  /* 0x00000654ff0cc816 */ /* 0x000fc8000000000c */
[----:B------:R1:W-:Y:S01]  /*53b0*/  @!P4 SYNCS.ARRIVE.TRANS64.RED.A1T0 RZ, [R12+URZ], RZ ;  /* 0x000000ff0cffc9a7 */ /* 0x0003e2000810043f */
[----:B------:R-:W-:Y:S05]  /*53c0*/  @!P3 BRA `(.L_x_12415) ;  /* 0x000000000004b947 */ /* 0x000fea0003800000 */
[----:B------:R-:W-:Y:S01]  /*53d0*/  BPT.TRAP 0x1 ;  /* 0x000000040000795c */ /* 0x000fe20000300000 */
.L_x_12415:
[----:B------:R-:W-:Y:S05]  /*53e0*/  BSYNC B0 ;  /* 0x0000000000007941 */ /* 0x000fea0003800000 */
.L_x_12414:
[----:B------:R-:W2:Y:S01]  /*53f0*/  SYNCS.PHASECHK.TRANS64.TRYWAIT P3, [R78+URZ+0x168b0], R90 ;  /* 0x0168b05a4e0075a7 */ /* 0x000ea2000806017f */
[----:B------:R-:W-:Y:S01]  /*5400*/  ULDC UR42, c[0x0][0x2e4] ;  /* 0x0000b900002a7ab9 */ /* 0x000fe20000000800 */
[----:B------:R-:W-:Y:S01]  /*5410*/  ULDC.64 UR38, c[0x0][0x318] ;  /* 0x0000c60000267ab9 */ /* 0x000fe20000000a00 */
[----:B------:R-:W-:Y:S01]  /*5420*/  ULDC.64 UR36, c[0x0][0x308] ;  /* 0x0000c20000247ab9 */ /* 0x000fe20000000a00 */
[----:B------:R-:W-:Y:S01]  /*5430*/  BSSY B0, `(.L_x_12416) ;  /* 0x0000003000007945 */ /* 0x000fe20003800000 */
[----:B0---4-:R-:W-:-:S03]  /*5440*/  IMAD.WIDE R32, R26, 0x80, R6 ;  /* 0x000000801a207825 */ /* 0x011fc600078e0206 */
[----:B--2---:R-:W-:Y:S05]  /*5450*/  @!P3 BRA `(.L_x_12417) ;  /* 0x000001300048b947 */ /* 0x004fea0003800000 */
.L_x_12625:
[----:B------:R-:W-:Y:S05]  /*5460*/  BSYNC B0 ;  /* 0x0000000000007941 */ /* 0x000fea0003800000 */
.L_x_12416:
        /* <DEDUP_REMOVED lines=17> */
.L_x_12419:
[----:B------:R-:W-:Y:S05]  /*5580*/  BSYNC B0 ;  /* 0x0000000000007941 */ /* 0x000fea0003800000 */
.L_x_12418:
[----:B-12---:R-:W-:Y:S01]  /*5590*/  VIADD R12, R19, 0x60 ;  /* 0x00000060130c7836 */ /* 0x006fe20000000000 */
        /* <DEDUP_REMOVED lines=19> */
.L_x_12421:
[----:B------:R-:W-:Y:S05]  /*56d0*/  BSYNC B0 ;  /* 0x0000000000007941 */ /* 0x000fea0003800000 */
.L_x_12420:
[----:B-1----:R-:W2:Y:S01]  /*56e0*/  LDL R12, [R1] ;  /* 0x00000000010c7983 */ /* 0x002ea20000100800 */
[----:B------:R-:W-:Y:S02]  /*56f0*/  VIADD R22, R22, 0x1 ;  /* 0x0000000116167836 */ /* 0x000fe40000000000 */
[----:B0-----:R-:W-:Y:S01]  /*5700*/  @!P4 VIADD R78, R78, 0x168c0 ;  /* 0x000168c04e4ec836 */ /* 0x001fe20000000000 */
        /* <DEDUP_REMOVED lines=10> */
[----:B------:R-:W-:Y:S02]  /*57b0*/  SEL R22, R22, RZ, P3 ;  /* 0x000000ff16167207 */ /* 0x000fe40001800000 */
[----:B------:R-:W-:Y:S01]  /*57c0*/  LOP3.LUT R156, R156, R13, RZ, 0x3c, !PT ;  /* 0x0000000d9c9c7212 */ /* 0x000fe200078e3cff */
[----:B------:R0:W-:Y:S01]  /*57d0*/  @!P4 SYNCS.ARRIVE.TRANS64.RED.A1T0 RZ, [R78+URZ], RZ ;  /* 0x000000ff4effc9a7 */ /* 0x0001e2000810043f */
[----:B--2---:R-:W-:-:S13]  /*57e0*/  LOP3.LUT P5, RZ, R12, 0x2, RZ, 0xc0, !PT ;  /* 0x000000020cff7812 */ /* 0x004fda00078ac0ff */
[----:B0-----:R-:W-:Y:S05]  /*57f0*/  @P5 BRA `(.L_x_12422) ;  /* 0xffffffc800b45947 */ /* 0x001fea000383ffff */
[----:B------:R-:W0:Y:S01]  /*5800*/  S2R R12, SR_TID.X ;  /* 0x00000000000c7919 */ /* 0x000e220000002100 */
[----:B------:R-:W-:Y:S02]  /*5810*/  PLOP3.LUT P0, PT, PT, PT, PT, 0x8, 0x0 ;  /* 0x000000000000781c */ /* 0x000fe40003f0e170 */
[----:B0-----:R-:W-:-:S04]  /*5820*/  SHF.R.U32.HI R12, RZ, 0x7, R12 ;  /* 0x00000007ff0c7819 */ /* 0x001fc8000001160c */
[----:B------:R-:W-:-:S13]  /*5830*/  ISETP.NE.AND P5, PT, R12, 0x1, PT ;  /* 0x000000010c00780c */ /* 0x000fda0003fa5270 */
[----:B------:R-:W-:Y:S06]  /*5840*/  @!P5 BAR.ARV 0x9, 0x100 ;  /* 0x024400000000db1d */ /* 0x000fec0000002000 */
.L_x_12368:
        /* <DEDUP_REMOVED lines=19> */
[----:B------:R-:W-:Y:S01]  /*5980*/  MOV R50, RZ ;  /* 0x000000ff00327202 */ /* 0x000fe20000000f00 */
[----:B------:R-:W-:Y:S02]  /*5990*/  IMAD.MOV.U32 R13, RZ, RZ, RZ ;  /* 0x000000ffff0d7224 */ /* 0x000fe400078e00ff */
[----:B------:R-:W-:Y:S01]  /*59a0*/  IMAD.MOV.U32 R52, RZ, RZ, RZ ;  /* 0x000000ffff347224 */ /* 0x000fe200078e00ff */
[----:B------:R-:W-:Y:S06]  /*59b0*/  @P0 BRA `(.L_x_12423) ;  /* 0x00000000000c0947 */ /* 0x000fec0003800000 */
[----:B------:R-:W0:Y:S01]  /*59c0*/  FENCE.VIEW.ASYNC.G ;  /* 0x00000000000073c6 */ /* 0x000e220000000100 */
[----:B------:R-:W-:Y:S05]  /*59d0*/  WARPSYNC.ALL ;  /* 0x0000000000007948 */ /* 0x000fea0003800000 */
[----:B0-----:R-:W-:Y:S06]  /*59e0*/  BAR.ARV 0xc, 0x1a0 ;  /* 0x0306800000007b1d */ /* 0x001fec0000002000 */
.L_x_12423:
[----:B------:R-:W-:Y:S02]  /*59f0*/  IMAD.MOV.U32 R12, RZ, RZ, RZ ;  /* 0x000000ffff0c7224 */ /* 0x000fe400078e00ff */
[----:B------:R-:W-:Y:S01]  /*5a00*/  IMAD.MOV.U32 R49, RZ, RZ, RZ ;  /* 0x000000ffff317224 */ /* 0x000fe200078e00ff */
[----:B------:R-:W-:Y:S06]  /*5a10*/  @!P2 BRA `(.L_x_12424) ;  /* 0x000000c00098a947 */ /* 0x000fec0003800000 */
[----:B------:R-:W0:Y:S01]  /*5a20*/  S2R R4, SR_TID.X ;  /* 0x0000000000047919 */ /* 0x000e220000002100 */
[----:B------:R-:W-:Y:S01]  /*5a30*/  UMOV UR4, 0xffffffff ;  /* 0xffffffff00047882 */ /* 0x000fe20000000000 */
[----:B0-----:R-:W-:-:S05]  /*5a40*/  VIADD R4, R4, 0xffffff80 ;  /* 0xffffff8004047836 */ /* 0x001fca0000000000 */
[----:B------:R-:W-:-:S04]  /*5a50*/  SHF.R.S32.HI R0, RZ, 0x1f, R4 ;  /* 0x0000001fff007819 */ /* 0x000fc80000011404 */
[----:B------:R-:W-:-:S04]  /*5a60*/  LEA.HI R0, R0, R4, RZ, 0x7 ;  /* 0x0000000400007211 */ /* 0x000fc800078f38ff */
[----:B------:R-:W-:Y:S01]  /*5a70*/  SHF.R.S32.HI R13, RZ, 0x7, R0 ;  /* 0x00000007ff0d7819 */ /* 0x000fe20000011400 */
[----:B------:R-:W-:Y:S06]  /*5a80*/  BRA.DIV UR4, `(.L_x_12425) ;  /* 0x0000012a04d07947 */ /* 0x000fec000b800000 */
[----:B------:R0:W2:Y:S02]  /*5a90*/  SHFL.IDX PT, R155, R13, RZ, 0x1f ;  /* 0x00001fff0d9b7589 */ /* 0x0000a400000e0000 */
.L_x_12628:
[----:B------:R-:W3:Y:S01]  /*5aa0*/  LDL.LU R4, [R1] ;  /* 0x0000000001047983 */ /* 0x000ee20000300800 */
[----:B------:R-:W-:Y:S01]  /*5ab0*/  VIADD R3, R2, 0x8400 ;  /* 0x0000840002037836 */ /* 0x000fe20000000000 */
[----:B------:R-:W-:Y:S01]  /*5ac0*/  BSSY B6, `(.L_x_12426) ;  /* 0x000001c000067945 */ /* 0x000fe20003800000 */
[----:B--2---:R-:W-:-:S03]  /*5ad0*/  IMAD.HI R0, R155, 0x55555556, RZ ;  /* 0x555555569b007827 */ /* 0x004fc600078e02ff */
[----:B------:R-:W-:Y:S02]  /*5ae0*/  LOP3.LUT P0, RZ, R3, 0x3ff, RZ, 0xc0, !PT ;  /* 0x000003ff03ff7812 */ /* 0x000fe4000780c0ff */
[----:B------:R-:W-:-:S05]  /*5af0*/  LEA.HI R0, R0, R0, RZ, 0x1 ;  /* 0x0000000000007211 */ /* 0x000fca00078f08ff */
[----:B------:R-:W-:-:S04]  /*5b00*/  IMAD R0, R0, -0x3, R155 ;  /* 0xfffffffd00007824 */ /* 0x000fc800078e029b */
[----:B------:R-:W-:-:S05]  /*5b10*/  IMAD R0, R0, 0x2000, R3 ;  /* 0x0000200000007824 */ /* 0x000fca00078e0203 */
[----:B------:R-:W-:-:S04]  /*5b20*/  SHF.R.U32.HI R0, RZ, 0x4, R0 ;  /* 0x00000004ff007819 */ /* 0x000fc80000011600 */
[----:B------:R-:W-:Y:S02]  /*5b30*/  LOP3.LUT R36, R0, 0x3fff, RZ, 0xc0, !PT ;  /* 0x00003fff00247812 */ /* 0x000fe400078ec0ff */
[----:B---3--:R-:W-:-:S04]  /*5b40*/  LOP3.LUT R4, R4, 0xfffffffe, RZ, 0xc0, !PT ;  /* 0xfffffffe04047812 */ /* 0x008fc800078ec0ff */
[----:B------:R-:W-:-:S05]  /*5b50*/  @P0 LOP3.LUT R4, R4, 0x1, RZ, 0xfc, !PT ;  /* 0x0000000104040812 */ /* 0x000fca00078efcff */
[----:B------:R2:W-:Y:S01]  /*5b60*/  STL [R1], R4 ;  /* 0x0000000401007387 */ /* 0x0005e20000100800 */
[----:B------:R-:W-:Y:S05]  /*5b70*/  @!P0 BRA `(.L_x_12427) ;  /* 0x0000000000408947 */ /* 0x000fea0003800000 */
[----:B------:R-:W-:Y:S01]  /*5b80*/  MOV R0, 0x0 ;  /* 0x0000000000007802 */ /* 0x000fe20000000f00 */
[----:B------:R-:W-:Y:S01]  /*5b90*/  ULDC.64 UR4, c[0x4][0x1b8] ;  /* 0x01006e0000047ab9 */ /* 0x000fe20000000a00 */
[----:B------:R-:W-:Y:S01]  /*5ba0*/  ULDC.64 UR6, c[0x4][0x1c0] ;  /* 0x0100700000067ab9 */ /* 0x000fe20000000a00 */
[----:B--2---:R-:W-:Y:S01]  /*5bb0*/  IMAD.U32 R4, RZ, RZ, UR4 ;  /* 0x00000004ff047e24 */ /* 0x004fe2000f8e00ff */
[----:B------:R2:W3:Y:S01]  /*5bc0*/  LDC.64 R14, c[0x4][R0] ;  /* 0x01000000000e7b82 */ /* 0x0004e20000000a00 */
[----:B------:R-:W-:Y:S01]  /*5bd0*/  IMAD.U32 R5, RZ, RZ, UR5 ;  /* 0x00000005ff057e24 */ /* 0x000fe2000f8e00ff */
[----:B------:R-:W-:Y:S01]  /*5be0*/  ULDC.64 UR4, c[0x4][0x20] ;  /* 0x0100080000047ab9 */ /* 0x000fe20000000a00 */
[----:B------:R-:W-:Y:S01]  /*5bf0*/  IMAD.U32 R6, RZ, RZ, UR6 ;  /* 0x00000006ff067e24 */ /* 0x000fe2000f8e00ff */
[----:B0-----:R-:W-:Y:S01]  /*5c00*/  MOV R13, RZ ;  /* 0x000000ff000d7202 */ /* 0x001fe20000000f00 */
[----:B------:R-:W-:Y:S02]  /*5c10*/  IMAD.U32 R7, RZ, RZ, UR7 ;  /* 0x00000007ff077e24 */ /* 0x000fe4000f8e00ff */
[----:B------:R-:W-:-:S02]  /*5c20*/  IMAD.U32 R10, RZ, RZ, UR4 ;  /* 0x00000004ff0a7e24 */ /* 0x000fc4000f8e00ff */
[----:B-1----:R-:W-:Y:S02]  /*5c30*/  IMAD.U32 R11, RZ, RZ, UR5 ;  /* 0x00000005ff0b7e24 */ /* 0x002fe4000f8e00ff */
[----:B------:R-:W-:Y:S02]  /*5c40*/  IMAD.MOV.U32 R8, RZ, RZ, 0x70 ;  /* 0x00000070ff087424 */ /* 0x000fe400078e00ff */
[----:B--2---:R-:W-:-:S07]  /*5c50*/  IMAD.MOV.U32 R12, RZ, RZ, 0x1 ;  /* 0x00000001ff0c7424 */ /* 0x004fce00078e00ff */
[----:B------:R-:W-:-:S07]  /*5c60*/  LEPC R20, `(.L_x_12427) ;  /* 0x000000001014794e */ /* 0x000fce0000000000 */
[----:B---3-5:R-:W-:Y:S05]  /*5c70*/  CALL.ABS.NOINC R14 ;  /* 0x000000000e007343 */ /* 0x028fea0003c00000 */
.L_x_12427:
[----:B------:R-:W-:Y:S05]  /*5c80*/  BSYNC B6 ;  /* 0x0000000000067941 */ /* 0x000fea0003800000 */
.L_x_12426:
[----:B------:R-:W-:Y:S02]  /*5c90*/  ULDC UR4, c[0x0][0x3d4] ;  /* 0x0000f50000047ab9 */ /* 0x000fe40000000800 */
[----:B------:R-:W-:-:S13]  /*5ca0*/  ISETP.LT.AND P0, PT, RZ, UR4, PT ;  /* 0x00000004ff007c0c */ /* 0x000fda000bf01270 */
[----:B------:R-:W-:Y:S05]  /*5cb0*/  @P0 BRA `(.L_x_12428) ;  /* 0x0000000000400947 */ /* 0x000fea0003800000 */
[----:B------:R-:W3:Y:S02]  /*5cc0*/  LDL R20, [R1+0x34] ;  /* 0x0000340001147983 */ /* 0x000ee40000100800 */
[----:B---3--:R-:W-:-:S04]  /*5cd0*/  LEA.HI R0, R20, R20, RZ, 0x1 ;  /* 0x0000001414007211 */ /* 0x008fc800078f08ff */
[----:B------:R-:W-:-:S05]  /*5ce0*/  LOP3.LUT R0, R0, 0xfffffffe, RZ, 0xc0, !PT ;  /* 0xfffffffe00007812 */ /* 0x000fca00078ec0ff */
[----:B------:R-:W-:-:S05]  /*5cf0*/  IMAD.IADD R0, R20, 0x1, -R0 ;  /* 0x0000000114007824 */ /* 0x000fca00078e0a00 */
[----:B------:R-:W-:-:S04]  /*5d00*/  SHF.L.U32 R3, R0, 0x1f, RZ ;  /* 0x0000001f00037819 */ /* 0x000fc800000006ff */
[----:B------:R3:W4:Y:S03]  /*5d10*/  SYNCS.PHASECHK.TRANS64.TRYWAIT P0, [R2+URZ+0x16800], R3 ;  /* 0x01680003020075a7 */ /* 0x000726000800017f */
[----:B----4-:R-:W-:Y:S05]  /*5d20*/  @!P0 NANOSLEEP.SYNCS 0x989680 ;  /* 0x009896800000895d */ /* 0x010fea0003900000 */
[----:B------:R-:W4:Y:S01]  /*5d30*/  @!P0 SYNCS.PHASECHK.TRANS64 P0, [R2+URZ+0x16800], R3 ;  /* 0x01680003020085a7 */ /* 0x000f22000800007f */
[----:B------:R-:W-:Y:S04]  /*5d40*/  BSSY B0, `(.L_x_12429) ;  /* 0x0000006000007945 */ /* 0x000fe80003800000 */
[----:B----4-:R-:W-:Y:S05]  /*5d50*/  @P0 BRA `(.L_x_12430) ;  /* 0x0000000000100947 */ /* 0x010fea0003800000 */
.L_x_12431:
[----:B----4-:R4:W0:Y:S02]  /*5d60*/  SYNCS.PHASECHK.TRANS64.TRYWAIT P0, [R2+URZ+0x16800], R3 ;  /* 0x01680003020075a7 */ /* 0x010824000800017f */
[----:B0-----:R-:W-:Y:S05]  /*5d70*/  @!P0 NANOSLEEP.SYNCS 0x989680 ;  /* 0x009896800000895d */ /* 0x001fea0003900000 */
[----:B------:R-:W0:Y:S02]  /*5d80*/  @!P0 SYNCS.PHASECHK.TRANS64 P0, [R2+URZ+0x16800], R3 ;  /* 0x01680003020085a7 */ /* 0x000e24000800007f */
[----:B0-----:R-:W-:Y:S05]  /*5d90*/  @!P0 BRA `(.L_x_12431) ;  /* 0xfffffffc00f08947 */ /* 0x001fea000383ffff */
.L_x_12430:
[----:B------:R-:W-:Y:S05]  /*5da0*/  BSYNC B0 ;  /* 0x0000000000007941 */ /* 0x000fea0003800000 */
.L_x_12429:
[----:B------:R-:W-:Y:S05]  /*5db0*/  BRA `(.L_x_12432) ;  /* 0x0000003000cc7947 */ /* 0x000fea0003800000 */
.L_x_12428:
[----:B------:R-:W3:Y:S01]  /*5dc0*/  S2R R0, SR_TID.X ;  /* 0x0000000000007919 */ /* 0x000ee20000002100 */
[----:B------:R-:W-:Y:S01]  /*5dd0*/  ULDC.64 UR6, c[0x0][0x3e8] ;  /* 0x0000fa0000067ab9 */ /* 0x000fe20000000a00 */
[--C-:B------:R-:W-:Y:S01]  /*5de0*/  SHF.R.S32.HI R7, RZ, 0x1f, R16.reuse ;  /* 0x0000001fff077819 */ /* 0x100fe20000011410 */
[----:B------:R-:W-:Y:S01]  /*5df0*/  ULDC.64 UR4, c[0x0][0x3d8] ;  /* 0x0000f60000047ab9 */ /* 0x000fe20000000a00 */
[----:B---3--:R-:W-:Y:S02]  /*5e00*/  VIADD R3, R0, 0xffffff80 ;  /* 0xffffff8000037836 */ /* 0x008fe40000000000 */
[----:B------:R-:W3:Y:S01]  /*5e10*/  LDL R0, [R1] ;  /* 0x0000000001007983 */ /* 0x000ee20000100800 */
[----:B------:R-:W-:Y:S01]  /*5e20*/  SHF.R.S32.HI R10, RZ, 0x1f, R19 ;  /* 0x0000001fff0a7819 */ /* 0x000fe20000011413 */
[----:B------:R-:W-:Y:S01]  /*5e30*/  IMAD.MOV.U32 R6, RZ, RZ, R16 ;  /* 0x000000ffff067224 */ /* 0x000fe200078e0010 */
[----:B------:R-:W-:Y:S01]  /*5e40*/  SHF.R.S32.HI R30, RZ, 0x1f, R3 ;  /* 0x0000001fff1e7819 */ /* 0x000fe20000011403 */
[----:B-----5:R-:W-:Y:S01]  /*5e50*/  IMAD.WIDE.U32 R42, R24, UR4, RZ ;  /* 0x00000004182a7c25 */ /* 0x020fe2000f8e00ff */
[----:B------:R-:W-:Y:S02]  /*5e60*/  BSSY B6, `(.L_x_12433) ;  /* 0x0000030000067945 */ /* 0x000fe40003800000 */
[----:B------:R-:W-:Y:S01]  /*5e70*/  LEA.HI R30, R30, R3, RZ, 0x2 ;  /* 0x000000031e1e7211 */ /* 0x000fe200078f10ff */
[----:B------:R-:W-:-:S02]  /*5e80*/  IMAD R12, R10, UR6, RZ ;  /* 0x000000060a0c7c24 */ /* 0x000fc4000f8e02ff */
[----:B------:R-:W-:Y:S01]  /*5e90*/  IMAD.WIDE.U32 R8, R19, UR4, R6 ;  /* 0x0000000413087c25 */ /* 0x000fe2000f8e0006 */
[----:B------:R-:W-:-:S03]  /*5ea0*/  LOP3.LUT R30, R30, 0xfffffffc, RZ, 0xc0, !PT ;  /* 0xfffffffc1e1e7812 */ /* 0x000fc600078ec0ff */
[----:B------:R-:W-:Y:S01]  /*5eb0*/  IMAD.WIDE.U32 R40, R24, UR6, RZ ;  /* 0x0000000618287c25 */ /* 0x000fe2000f8e00ff */
[----:B------:R-:W-:-:S03]  /*5ec0*/  IADD3 R25, P2, R8, R42, RZ ;  /* 0x0000002a08197210 */ /* 0x000fc60007f5e0ff */
[----:B------:R-:W-:Y:S02]  /*5ed0*/  IMAD.IADD R30, R3, 0x1, -R30 ;  /* 0x00000001031e7824 */ /* 0x000fe400078e0a1e */
[----:B------:R-:W-:Y:S02]  /*5ee0*/  IMAD R12, R19, UR7, R12 ;  /* 0x00000007130c7c24 */ /* 0x000fe4000f8e020c */
[----:B------:R-:W-:-:S05]  /*5ef0*/  IMAD.SHL.U32 R26, R30, 0x4, RZ ;  /* 0x000000041e1a7824 */ /* 0x000fca00078e00ff */
[----:B------:R-:W-:-:S03]  /*5f00*/  SHF.R.S32.HI R27, RZ, 0x1f, R26 ;  /* 0x0000001fff1b7819 */ /* 0x000fc6000001141a */
[----:B--2---:R-:W-:-:S03]  /*5f10*/  IMAD.WIDE.U32 R4, R19, UR4, R26 ;  /* 0x0000000413047c25 */ /* 0x004fc6000f8e001a */
[----:B------:R-:W-:Y:S02]  /*5f20*/  IADD3 R38, P0, R4, R42, RZ ;  /* 0x0000002a04267210 */ /* 0x000fe40007f1e0ff */
[----:B---3--:R-:W-:Y:S02]  /*5f30*/  LOP3.LUT P4, RZ, R0, 0x1, RZ, 0xc0, !PT ;  /* 0x0000000100ff7812 */ /* 0x008fe4000788c0ff */
[----:B------:R-:W-:-:S05]  /*5f40*/  SHF.R.S32.HI R0, RZ, 0x1f, R24 ;  /* 0x0000001fff007819 */ /* 0x000fca0000011418 */
[C---:B-1----:R-:W-:Y:S02]  /*5f50*/  IMAD R11, R0.reuse, UR6, RZ ;  /* 0x00000006000b7c24 */ /* 0x042fe4000f8e02ff */
[----:B------:R-:W-:Y:S02]  /*5f60*/  IMAD R3, R0, UR4, RZ ;  /* 0x0000000400037c24 */ /* 0x000fe4000f8e02ff */
[----:B------:R-:W-:Y:S02]  /*5f70*/  IMAD R0, R10, UR4, RZ ;  /* 0x000000040a007c24 */ /* 0x000fe4000f8e02ff */
[----:B------:R-:W-:Y:S02]  /*5f80*/  IMAD R45, R24, UR7, R11 ;  /* 0x00000007182d7c24 */ /* 0x000fe4000f8e020b */
[----:B------:R-:W-:-:S04]  /*5f90*/  IMAD.WIDE.U32 R10, R19, UR6, R6 ;  /* 0x00000006130a7c25 */ /* 0x000fc8000f8e0006 */
[----:B------:R-:W-:Y:S01]  /*5fa0*/  IMAD R3, R24, UR5, R3 ;  /* 0x0000000518037c24 */ /* 0x000fe2000f8e0203 */
[----:B------:R-:W-:Y:S01]  /*5fb0*/  IADD3 R33, P3, R10, R40, RZ ;  /* 0x000000280a217210 */ /* 0x000fe20007f7e0ff */
[----:B------:R-:W-:-:S04]  /*5fc0*/  IMAD.WIDE.U32 R6, R19, UR6, R26 ;  /* 0x0000000613067c25 */ /* 0x000fc8000f8e001a */
[----:B------:R-:W-:Y:S01]  /*5fd0*/  IMAD R0, R19, UR5, R0 ;  /* 0x0000000513007c24 */ /* 0x000fe2000f8e0200 */
[----:B------:R-:W-:Y:S01]  /*5fe0*/  IADD3 R34, P1, R6, R40, RZ ;  /* 0x0000002806227210 */ /* 0x000fe20007f3e0ff */
[----:B------:R-:W-:Y:S02]  /*5ff0*/  IMAD.IADD R37, R3, 0x1, R43 ;  /* 0x0000000103257824 */ /* 0x000fe400078e022b */
[----:B------:R-:W-:-:S03]  /*6000*/  IMAD.IADD R45, R45, 0x1, R41 ;  /* 0x000000012d2d7824 */ /* 0x000fc600078e0229 */
[----:B------:R-:W-:Y:S02]  /*6010*/  IADD3.X R31, R37, R0, R9, P2, !PT ;  /* 0x00000000251f7210 */ /* 0x000fe400017fe409 */
        /* <DEDUP_REMOVED lines=20> */
.L_x_12434:
[----:B------:R-:W-:Y:S05]  /*6160*/  BSYNC B6 ;  /* 0x0000000000067941 */ /* 0x000fea0003800000 */
.L_x_12433:
[----:B------:R-:W2:Y:S01]  /*6170*/  LDL R20, [R1+0x8] ;  /* 0x0000080001147983 */ /* 0x000ea20000100800 */
[----:B------:R-:W1:Y:S01]  /*6180*/  LDC.64 R10, c[0x0][0x3d8] ;  /* 0x0000f600ff0a7b82 */ /* 0x000e620000000a00 */
[----:B------:R-:W-:Y:S01]  /*6190*/  SHF.R.S32.HI R3, RZ, 0x1f, R153 ;  /* 0x0000001fff037819 */ /* 0x000fe20000011499 */
[----:B------:R-:W-:Y:S01]  /*61a0*/  ULDC.U8 UR4, c[0x0][0x3f0] ;  /* 0x0000fc0000047ab9 */ /* 0x000fe20000000000 */
[----:B------:R-:W-:Y:S01]  /*61b0*/  BSSY B0, `(.L_x_12435) ;  /* 0x00002eb000007945 */ /* 0x000fe20003800000 */
[----:B------:R-:W-:-:S04]  /*61c0*/  ISETP.NE.AND P0, PT, RZ, UR4, PT ;  /* 0x00000004ff007c0c */ /* 0x000fc8000bf05270 */
[----:B0-----:R-:W0:Y:S01]  /*61d0*/  LDC.64 R12, c[0x0][0x3e8] ;  /* 0x0000fa00ff0c7b82 */ /* 0x001e220000000a00 */
[-C--:B-1----:R-:W-:Y:S02]  /*61e0*/  IMAD R0, R3, R10.reuse, RZ ;  /* 0x0000000a03007224 */ /* 0x082fe400078e02ff */
[----:B------:R-:W-:-:S04]  /*61f0*/  IMAD.WIDE.U32 R28, R153, R10, RZ ;  /* 0x0000000a991c7225 */ /* 0x000fc800078e00ff */
[-C--:B0-----:R-:W-:Y:S02]  /*6200*/  IMAD R4, R3, R12.reuse, RZ ;  /* 0x0000000c03047224 */ /* 0x081fe400078e02ff */
[----:B------:R-:W-:-:S04]  /*6210*/  IMAD.WIDE.U32 R8, R153, R12, RZ ;  /* 0x0000000c99087225 */ /* 0x000fc800078e00ff */
[C---:B------:R-:W-:Y:S02]  /*6220*/  IMAD R3, R153.reuse, R11, R0 ;  /* 0x0000000b99037224 */ /* 0x040fe400078e0200 */
[----:B------:R-:W-:Y:S02]  /*6230*/  IMAD R5, R153, R13, R4 ;  /* 0x0000000d99057224 */ /* 0x000fe400078e0204 */
[----:B------:R-:W-:Y:S02]  /*6240*/  IMAD.IADD R3, R29, 0x1, R3 ;  /* 0x000000011d037824 */ /* 0x000fe400078e0203 */
[----:B------:R-:W-:Y:S02]  /*6250*/  IMAD.IADD R47, R9, 0x1, R5 ;  /* 0x00000001092f7824 */ /* 0x000fe400078e0205 */
[----:B------:R-:W-:-:S04]  /*6260*/  IMAD.WIDE.U32 R14, R28, 0xc0, RZ ;  /* 0x000000c01c0e7825 */ /* 0x000fc800078e00ff */
[----:B------:R-:W-:-:S04]  /*6270*/  IMAD.WIDE.U32 R4, R8, 0xc0, RZ ;  /* 0x000000c008047825 */ /* 0x000fc800078e00ff */
[----:B------:R-:W-:Y:S02]  /*6280*/  IMAD R21, R3, 0xc0, RZ ;  /* 0x000000c003157824 */ /* 0x000fe400078e02ff */
[----:B------:R-:W-:Y:S02]  /*6290*/  IMAD R47, R47, 0xc0, RZ ;  /* 0x000000c02f2f7824 */ /* 0x000fe400078e02ff */
[----:B------:R-:W-:Y:S02]  /*62a0*/  IMAD.IADD R51, R15, 0x1, R21 ;  /* 0x000000010f337824 */ /* 0x000fe400078e0215 */
[----:B------:R-:W-:Y:S02]  /*62b0*/  IMAD.IADD R53, R5, 0x1, R47 ;  /* 0x0000000105357824 */ /* 0x000fe400078e022f */
[----:B--2---:R-:W-:-:S05]  /*62c0*/  IMAD R20, R153, -0xc0, R20 ;  /* 0xffffff4099147824 */ /* 0x004fca00078e0214 */
[----:B------:R-:W-:Y:S01]  /*62d0*/  VIMNMX R20, R20, 0xc0, PT ;  /* 0x000000c014147848 */ /* 0x000fe20003fe0100 */
[----:B------:R-:W-:Y:S06]  /*62e0*/  @!P0 BRA `(.L_x_12436) ;  /* 0x0000001400d08947 */ /* 0x000fec0003800000 */
[----:B------:R-:W0:Y:S01]  /*62f0*/  LDC R0, c[0x0][0x428] ;  /* 0x00010a00ff007b82 */ /* 0x000e220000000800 */
[CC--:B------:R-:W-:Y:S01]  /*6300*/  ISETP.GE.AND P0, PT, R19.reuse, R20.reuse, PT ;  /* 0x000000141300720c */ /* 0x0c0fe20003f06270 */
[----:B------:R-:W-:Y:S01]  /*6310*/  VIADD R24, R19, 0x60 ;  /* 0x0000006013187836 */ /* 0x000fe20000000000 */
[----:B------:R-:W-:Y:S01]  /*6320*/  BSSY B1, `(.L_x_12437) ;  /* 0x0000028000017945 */ /* 0x000fe20003800000 */
[----:B------:R-:W-:Y:S01]  /*6330*/  IMAD.MOV.U32 R44, RZ, RZ, R40 ;  /* 0x000000ffff2c7224 */ /* 0x000fe200078e0028 */
[----:B------:R-:W-:Y:S01]  /*6340*/  CS2R R40, SRZ ;  /* 0x0000000000287805 */ /* 0x000fe2000001ff00 */
[----:B------:R-:W-:Y:S01]  /*6350*/  IMAD.MOV.U32 R7, RZ, RZ, R37 ;  /* 0x000000ffff077224 */ /* 0x000fe200078e0025 */
[----:B------:R-:W-:Y:S02]  /*6360*/  ISETP.GE.AND P1, PT, R24, R20, PT ;  /* 0x000000141800720c */ /* 0x000fe40003f26270 */
[----:B------:R-:W-:Y:S02]  /*6370*/  CS2R R32, SRZ ;  /* 0x0000000000207805 */ /* 0x000fe4000001ff00 */
[----:B0-----:R-:W-:Y:S01]  /*6380*/  ISETP.NE.AND P2, PT, R0, 0x1, PT ;  /* 0x000000010000780c */ /* 0x001fe20003f45270 */
[----:B------:R-:W-:-:S04]  /*6390*/  IMAD R0, R153, 0xc0, R19 ;  /* 0x000000c099007824 */ /* 0x000fc800078e0213 */
[----:B------:R-:W-:Y:S01]  /*63a0*/  IMAD R3, R30, 0x60, R0 ;  /* 0x000000601e037824 */ /* 0x000fe200078e0200 */
[----:B------:R-:W-:-:S07]  /*63b0*/  CS2R R30, SRZ ;  /* 0x00000000001e7805 */ /* 0x000fce000001ff00 */
[----:B------:R-:W0:Y:S08]  /*63c0*/  @P2 LDC R6, c[0x0][0x42c] ;  /* 0x00010b00ff062b82 */ /* 0x000e300000000800 */
[----:B------:R-:W1:Y:S01]  /*63d0*/  @P2 LDC R25, c[0x0][0x430] ;  /* 0x00010c00ff192b82 */ /* 0x000e620000000800 */
[----:B0-----:R-:W-:-:S04]  /*63e0*/  @P2 IMAD.HI.U32 R0, R3, R6, RZ ;  /* 0x0000000603002227 */ /* 0x001fc800078e00ff */
[----:B------:R-:W-:Y:S01]  /*63f0*/  IMAD.MOV.U32 R6, RZ, RZ, R42 ;  /* 0x000000ffff067224 */ /* 0x000fe200078e002a */
[----:B------:R-:W-:Y:S02]  /*6400*/  CS2R R42, SRZ ;  /* 0x00000000002a7805 */ /* 0x000fe4000001ff00 */
        /* <DEDUP_REMOVED lines=25> */
.L_x_12438:
[----:B------:R-:W-:Y:S05]  /*65a0*/  BSYNC B1 ;  /* 0x0000000000017941 */ /* 0x000fea0003800000 */
.L_x_12437:
[----:B------:R-:W-:Y:S01]  /*65b0*/  BSSY B1, `(.L_x_12439) ;  /* 0x0000023000017945 */ /* 0x000fe20003800000 */
[----:B0-----:R-:W-:Y:S02]  /*65c0*/  CS2R R20, SRZ ;  /* 0x0000000000147805 */ /* 0x001fe4000001ff00 */
[----:B------:R-:W-:Y:S02]  /*65d0*/  CS2R R28, SRZ ;  /* 0x00000000001c7805 */ /* 0x000fe4000001ff00 */
        /* <DEDUP_REMOVED lines=10> */
[----:B------:R-:W-:-:S03]  /*6680*/  CS2R R28, SRZ ;  /* 0x00000000001c7805 */ /* 0x000fc6000001ff00 */
        /* <DEDUP_REMOVED lines=9> */
[----:B------:R-:W-:Y:S02]  /*6720*/  CS2R R20, SRZ ;  /* 0x0000000000147805 */ /* 0x000fe4000001ff00 */
[----:B------:R-:W-:-:S02]  /*6730*/  IADD3.X R9, R35, R25, R9, P4, !PT ;  /* 0x0000001923097210 */ /* 0x000fc400027fe409 */
[----:B------:R-:W-:Y:S02]  /*6740*/  CS2R R24, SRZ ;  /* 0x0000000000187805 */ /* 0x000fe4000001ff00 */
[C---:B------:R-:W-:Y:S02]  /*6750*/  LEA R4, P3, R15.reuse, UR6, 0x1 ;  /* 0x000000060f047c11 */ /* 0x040fe4000f8608ff */
[C---:B------:R-:W-:Y:S02]  /*6760*/  LEA R14, P4, R0.reuse, UR4, 0x1 ;  /* 0x00000004000e7c11 */ /* 0x040fe4000f8808ff */
[----:B------:R-:W-:Y:S02]  /*6770*/  LEA.HI.X R5, R15, UR7, R38, 0x1, P3 ;  /* 0x000000070f057c11 */ /* 0x000fe400098f0c26 */
[----:B------:R-:W-:Y:S02]  /*6780*/  LEA.HI.X R15, R0, UR5, R9, 0x1, P4 ;  /* 0x00000005000f7c11 */ /* 0x000fe4000a0f0c09 */
[----:B------:R-:W-:Y:S01]  /*6790*/  CS2R R8, SRZ ;  /* 0x0000000000087805 */ /* 0x000fe2000001ff00 */
[----:B------:R0:W5:Y:S05]  /*67a0*/  @!P5 LDG.E.64 R28, desc[UR40][R4.64] ;  /* 0x00000028041cd981 */ /* 0x00016a000c1e1b00 */
[----:B------:R0:W5:Y:S04]  /*67b0*/  @!P2 LDG.E.64 R8, desc[UR40][R4.64+0x20] ;  /* 0x000020280408a981 */ /* 0x000168000c1e1b00 */
[----:B------:R0:W5:Y:S04]  /*67c0*/  @!P5 LDG.E.64 R24, desc[UR40][R14.64] ;  /* 0x000000280e18d981 */ /* 0x000168000c1e1b00 */
[----:B------:R0:W5:Y:S02]  /*67d0*/  @!P2 LDG.E.64 R20, desc[UR40][R14.64+0x20] ;  /* 0x000020280e14a981 */ /* 0x000164000c1e1b00 */
.L_x_12440:
[----:B------:R-:W-:Y:S05]  /*67e0*/  BSYNC B1 ;  /* 0x0000000000017941 */ /* 0x000fea0003800000 */
.L_x_12439:
[----:B0-----:R-:W2:Y:S04]  /*67f0*/  LDL R14, [R1+0x34] ;  /* 0x00003400010e7983 */ /* 0x001ea80000100800 */
[----:B------:R-:W3:Y:S01]  /*6800*/  LDL R34, [R1+0x18] ;  /* 0x0000180001227983 */ /* 0x000ee20000100800 */
[C---:B------:R-:W-:Y:S01]  /*6810*/  IMAD.WIDE.U32 R6, R3.reuse, R10, R6 ;  /* 0x0000000a03067225 */ /* 0x040fe200078e0006 */
[----:B------:R-:W-:Y:S01]  /*6820*/  ULDC.64 UR4, c[0x0][0x3c8] ;  /* 0x0000f20000047ab9 */ /* 0x000fe20000000a00 */
[----:B------:R-:W-:Y:S02]  /*6830*/  ULDC.64 UR6, c[0x0][0x3e0] ;  /* 0x0000f80000067ab9 */ /* 0x000fe40000000a00 */
[----:B------:R-:W-:-:S04]  /*6840*/  IMAD.WIDE.U32 R44, R3, R12, R44 ;  /* 0x0000000c032c7225 */ /* 0x000fc800078e002c */
[C---:B------:R-:W-:Y:S02]  /*6850*/  IMAD R10, R37.reuse, R10, RZ ;  /* 0x0000000a250a7224 */ /* 0x040fe400078e02ff */
[----:B------:R-:W-:Y:S02]  /*6860*/  IMAD R12, R37, R12, RZ ;  /* 0x0000000c250c7224 */ /* 0x000fe400078e02ff */
[C---:B------:R-:W-:Y:S02]  /*6870*/  IMAD R5, R3.reuse, R11, R10 ;  /* 0x0000000b03057224 */ /* 0x040fe400078e020a */
[----:B------:R-:W-:Y:S02]  /*6880*/  IMAD R3, R3, R13, R12 ;  /* 0x0000000d03037224 */ /* 0x000fe400078e020c */
[----:B------:R-:W-:Y:S02]  /*6890*/  IMAD.IADD R5, R7, 0x1, R5 ;  /* 0x0000000107057824 */ /* 0x000fe400078e0205 */
[----:B------:R-:W-:Y:S01]  /*68a0*/  IMAD.IADD R3, R45, 0x1, R3 ;  /* 0x000000012d037824 */ /* 0x000fe200078e0203 */
[----:B--2---:R-:W-:-:S02]  /*68b0*/  LEA.HI R0, R14, R14, RZ, 0x1 ;  /* 0x0000000e0e007211 */ /* 0x004fc400078f08ff */
[----:B---3--:R-:W-:Y:S02]  /*68c0*/  SHF.L.U32 R4, R34, 0x6, RZ ;  /* 0x0000000622047819 */ /* 0x008fe400000006ff */
[----:B------:R-:W-:Y:S02]  /*68d0*/  LOP3.LUT R10, R0, 0xfffffffe, RZ, 0xc0, !PT ;  /* 0xfffffffe000a7812 */ /* 0x000fe400078ec0ff */
[----:B------:R-:W-:Y:S02]  /*68e0*/  LOP3.LUT R15, R4, 0x1c0, RZ, 0xc0, !PT ;  /* 0x000001c0040f7812 */ /* 0x000fe400078ec0ff */
[----:B------:R-:W-:Y:S01]  /*68f0*/  LEA R4, P2, R6, UR4, 0x1 ;  /* 0x0000000406047c11 */ /* 0x000fe2000f8408ff */
[----:B------:R-:W-:Y:S01]  /*6900*/  IMAD.IADD R7, R14, 0x1, -R10 ;  /* 0x000000010e077824 */ /* 0x000fe200078e0a0a */
[----:B------:R-:W-:Y:S01]  /*6910*/  LEA R0, P3, R44, UR6, 0x1 ;  /* 0x000000062c007c11 */ /* 0x000fe2000f8608ff */
[----:B------:R-:W-:Y:S01]  /*6920*/  UMOV UR4, 0xffffffff ;  /* 0xffffffff00047882 */ /* 0x000fe20000000000 */
[----:B------:R-:W-:-:S02]  /*6930*/  LOP3.LUT R11, R15, 0x18, R16, 0xf8, !PT ;  /* 0x000000180f0b7812 */ /* 0x000fc400078ef810 */
[----:B------:R-:W-:Y:S02]  /*6940*/  SHF.R.U32.HI R12, RZ, 0x3, R15 ;  /* 0x00000003ff0c7819 */ /* 0x000fe4000001160f */
[----:B------:R-:W-:Y:S02]  /*6950*/  LEA.HI.X R5, R6, UR5, R5, 0x1, P2 ;  /* 0x0000000506057c11 */ /* 0x000fe400090f0c05 */
[----:B------:R-:W-:Y:S02]  /*6960*/  LEA.HI.X R3, R44, UR7, R3, 0x1, P3 ;  /* 0x000000072c037c11 */ /* 0x000fe400098f0c03 */
[----:B------:R-:W-:Y:S02]  /*6970*/  LOP3.LUT R10, R11, R12, RZ, 0x3c, !PT ;  /* 0x0000000c0b0a7212 */ /* 0x000fe400078e3cff */
[----:B------:R-:W-:Y:S01]  /*6980*/  SHF.L.U32 R7, R7, 0x1f, RZ ;  /* 0x0000001f07077819 */ /* 0x000fe200000006ff */
[----:B------:R-:W-:Y:S06]  /*6990*/  BRA.DIV UR4, `(.L_x_12441) ;  /* 0x0000011e04347947 */ /* 0x000fec000b800000 */
.L_x_12631:
[----:B------:R-:W-:-:S03]  /*69a0*/  UMOV UR4, 0xffffffff ;  /* 0xffffffff00047882 */ /* 0x000fc60000000000 */
[----:B------:R-:W-:Y:S05]  /*69b0*/  BRA.DIV UR4, `(.L_x_12442) ;  /* 0x0000011e04547947 */ /* 0x000fea000b800000 */
.L_x_12634:
[----:B------:R-:W-:-:S03]  /*69c0*/  UMOV UR4, 0xffffffff ;  /* 0xffffffff00047882 */ /* 0x000fc60000000000 */
[----:B------:R-:W-:Y:S05]  /*69d0*/  BRA.DIV UR4, `(.L_x_12443) ;  /* 0x0000011e04747947 */ /* 0x000fea000b800000 */
.L_x_12637:
[----:B------:R-:W-:-:S03]  /*69e0*/  UMOV UR4, 0xffffffff ;  /* 0xffffffff00047882 */ /* 0x000fc60000000000 */
[----:B------:R-:W-:Y:S05]  /*69f0*/  BRA.DIV UR4, `(.L_x_12444) ;  /* 0x0000011e04947947 */ /* 0x000fea000b800000 */
.L_x_12640:
[----:B------:R-:W-:-:S03]  /*6a00*/  UMOV UR4, 0xffffffff ;  /* 0xffffffff00047882 */ /* 0x000fc60000000000 */
[----:B------:R-:W-:Y:S05]  /*6a10*/  BRA.DIV UR4, `(.L_x_12445) ;  /* 0x0000011e04b47947 */ /* 0x000fea000b800000 */
.L_x_12643:
[----:B------:R-:W-:-:S03]  /*6a20*/  UMOV UR4, 0xffffffff ;  /* 0xffffffff00047882 */ /* 0x000fc60000000000 */
[----:B------:R-:W-:Y:S05]  /*6a30*/  BRA.DIV UR4, `(.L_x_12446) ;  /* 0x0000011e04d47947 */ /* 0x000fea000b800000 */
.L_x_12646:
[----:B------:R-:W-:-:S03]  /*6a40*/  UMOV UR4, 0xffffffff ;  /* 0xffffffff00047882 */ /* 0x000fc60000000000 */
[----:B------:R-:W-:Y:S05]  /*6a50*/  BRA.DIV UR4, `(.L_x_12447) ;  /* 0x0000011e04f47947 */ /* 0x000fea000b800000 */
.L_x_12649:
[----:B------:R-:W-:-:S03]  /*6a60*/  UMOV UR4, 0xffffffff ;  /* 0xffffffff00047882 */ /* 0x000fc60000000000 */
[----:B------:R-:W-:Y:S05]  /*6a70*/  BRA.DIV UR4, `(.L_x_12448) ;  /* 0x0000012204147947 */ /* 0x000fea000b800000 */
.L_x_12652:
[----:B------:R-:W0:Y:S01]  /*6a80*/  S2R R6, SR_TID.X ;  /* 0x0000000000067919 */ /* 0x000e220000002100 */
[----:B------:R-:W1:Y:S01]  /*6a90*/  SYNCS.PHASECHK.TRANS64.TRYWAIT P2, [R2+URZ+0x16800], R7 ;  /* 0x01680007020075a7 */ /* 0x000e62000804017f */
[----:B-----5:R-:W-:Y:S01]  /*6aa0*/  IMAD.MOV.U32 R3, RZ, RZ, R41 ;  /* 0x000000ffff037224 */ /* 0x020fe200078e0029 */
[----:B------:R-:W-:Y:S01]  /*6ab0*/  LOP3.LUT P3, RZ, R34, 0x4, RZ, 0xc0, !PT ;  /* 0x0000000422ff7812 */ /* 0x000fe2000786c0ff */
        /* <DEDUP_REMOVED lines=15> */
[----:B0-----:R-:W-:-:S05]  /*6bb0*/  VIADD R13, R6, 0xffffff80 ;  /* 0xffffff80060d7836 */ /* 0x001fca0000000000 */
[----:B------:R-:W-:-:S04]  /*6bc0*/  SHF.R.S32.HI R6, RZ, 0x1f, R13 ;  /* 0x0000001fff067819 */ /* 0x000fc8000001140d */
[----:B------:R-:W-:Y:S01]  /*6bd0*/  LEA.HI R6, R6, R13, RZ, 0x5 ;  /* 0x0000000d06067211 */ /* 0x000fe200078f28ff */
[----:B------:R-:W-:-:S03]  /*6be0*/  IMAD.MOV.U32 R13, RZ, RZ, R25 ;  /* 0x000000ffff0d7224 */ /* 0x000fc600078e0019 */
[----:B------:R-:W-:Y:S02]  /*6bf0*/  SHF.R.S32.HI R6, RZ, 0x5, R6 ;  /* 0x00000005ff067819 */ /* 0x000fe40000011406 */
[----:B------:R-:W-:Y:S01]  /*6c00*/  PRMT R13, R13, 0x5410, R5 ;  /* 0x000054100d0d7816 */ /* 0x000fe20000000005 */
[----:B------:R-:W-:Y:S02]  /*6c10*/  IMAD.MOV.U32 R5, RZ, RZ, R21 ;  /* 0x000000ffff057224 */ /* 0x000fe400078e0015 */
        /* <DEDUP_REMOVED lines=8> */
[C---:B------:R-:W-:Y:S01]  /*6ca0*/  VIADD R4, R3.reuse, 0x8400 ;  /* 0x0000840003047836 */ /* 0x040fe20000000000 */
[----:B------:R-:W-:Y:S01]  /*6cb0*/  IADD3 R0, R3, 0x8440, RZ ;  /* 0x0000844003007810 */ /* 0x000fe20007ffe0ff */
[----:B------:R-:W-:-:S02]  /*6cc0*/  IMAD.MOV.U32 R6, RZ, RZ, R28 ;  /* 0x000000ffff067224 */ /* 0x000fc400078e001c */
[----:B------:R-:W-:Y:S02]  /*6cd0*/  @P3 VIADD R0, R4, 0xffffffc0 ;  /* 0xffffffc004003836 */ /* 0x000fe40000000000 */
[----:B------:R-:W-:Y:S01]  /*6ce0*/  IMAD.MOV.U32 R4, RZ, RZ, R20 ;  /* 0x000000ffff047224 */ /* 0x000fe200078e0014 */
[----:B------:R-:W-:-:S04]  /*6cf0*/  PRMT R35, R6, 0x7610, R35 ;  /* 0x0000761006237816 */ /* 0x000fc80000000023 */
[----:B------:R-:W-:Y:S01]  /*6d00*/  PRMT R10, R4, 0x7610, R10 ;  /* 0x00007610040a7816 */ /* 0x000fe2000000000a */
[----:B------:R-:W-:Y:S01]  /*6d10*/  IMAD.MOV.U32 R4, RZ, RZ, R8 ;  /* 0x000000ffff047224 */ /* 0x000fe200078e0008 */
[----:B-1----:R-:W-:Y:S06]  /*6d20*/  @!P2 BRA `(.L_x_12450) ;  /* 0x0000011c0090a947 */ /* 0x002fec0003800000 */
.L_x_12653:
[----:B------:R-:W-:Y:S05]  /*6d30*/  BSYNC B1 ;  /* 0x0000000000017941 */ /* 0x000fea0003800000 */
.L_x_12449:
[----:B------:R-:W-:Y:S01]  /*6d40*/  BSSY B1, `(.L_x_12451) ;  /* 0x0000068000017945 */ /* 0x000fe20003800000 */
[----:B------:R-:W-:Y:S02]  /*6d50*/  PRMT R12, R4, 0x7610, R12 ;  /* 0x00007610040c7816 */ /* 0x000fe4000000000c */
[----:B------:R-:W-:Y:S01]  /*6d60*/  PRMT R13, R5, 0x7610, R13 ;  /* 0x00007610050d7816 */ /* 0x000fe2000000000d */
[----:B------:R-:W-:Y:S06]  /*6d70*/  @P0 BRA `(.L_x_12452) ;  /* 0x0000000400900947 */ /* 0x000fec0003800000 */
[----:B------:R-:W1:Y:S01]  /*6d80*/  LDC R5, c[0x0][0x3d4] ;  /* 0x0000f500ff057b82 */ /* 0x000e620000000800 */
[C---:B------:R-:W-:Y:S01]  /*6d90*/  VIADD R4, R26.reuse, 0x10 ;  /* 0x000000101a047836 */ /* 0x040fe20000000000 */
[----:B------:R-:W-:Y:S01]  /*6da0*/  BSSY B2, `(.L_x_12453) ;  /* 0x0000032000027945 */ /* 0x000fe20003800000 */
[----:B-1----:R-:W-:-:S03]  /*6db0*/  ISETP.GE.AND P0, PT, R26, R5, PT ;  /* 0x000000051a00720c */ /* 0x002fc60003f06270 */
[----:B------:R-:W-:-:S10]  /*6dc0*/  ISETP.GE.AND P2, PT, R4, R5, PT ;  /* 0x000000050400720c */ /* 0x000fd40003f46270 */
[----:B------:R-:W-:Y:S05]  /*6dd0*/  @P0 BRA `(.L_x_12454) ;  /* 0x0000000000b80947 */ /* 0x000fea0003800000 */
[----:B0-----:R-:W0:Y:S01]  /*6de0*/  LDS.128 R4, [R3+0x8400] ;  /* 0x0084000003047984 */ /* 0x001e220000000c00 */
[----:B------:R-:W-:Y:S02]  /*6df0*/  SHF.R.U64 R37, R42, 0x10, R43 ;  /* 0x000000102a257819 */ /* 0x000fe4000000122b */
        /* <DEDUP_REMOVED lines=9> */
[----:B------:R-:W-:Y:S02]  /*6e90*/  PRMT R44, R11, 0x5432, R44 ;  /* 0x000054320b2c7816 */ /* 0x000fe4000000002c */
[----:B------:R-:W-:Y:S02]  /*6ea0*/  LOP3.LUT R42, R42, 0xffff0000, RZ, 0xc0, !PT ;  /* 0xffff00002a2a7812 */ /* 0x000fe400078ec0ff */
[C---:B0-----:R-:W-:Y:S01]  /*6eb0*/  LOP3.LUT R38, R6.reuse, 0xffff0000, RZ, 0xc0, !PT ;  /* 0xffff000006267812 */ /* 0x041fe200078ec0ff */
[----:B------:R-:W-:Y:S01]  /*6ec0*/  IMAD.U32 R37, R6, 0x10000, RZ ;  /* 0x0001000006257824 */ /* 0x000fe200078e00ff */
[C---:B------:R-:W-:Y:S01]  /*6ed0*/  LOP3.LUT R40, R7.reuse, 0xffff0000, RZ, 0xc0, !PT ;  /* 0xffff000007287812 */ /* 0x040fe200078ec0ff */
[----:B------:R-:W-:Y:S01]  /*6ee0*/  IMAD.U32 R39, R7, 0x10000, RZ ;  /* 0x0001000007277824 */ /* 0x000fe200078e00ff */
[----:B------:R-:W-:Y:S01]  /*6ef0*/  SHF.L.U32 R7, R5, 0x10, RZ ;  /* 0x0000001005077819 */ /* 0x000fe200000006ff */
[C---:B------:R-:W-:Y:S01]  /*6f00*/  FMUL.FTZ R48, R38.reuse, R46 ;  /* 0x0000002e26307220 */ /* 0x040fe20000410000 */
[----:B------:R-:W-:Y:S01]  /*6f10*/  FMUL.FTZ R47, R38, R43 ;  /* 0x0000002b262f7220 */ /* 0x000fe20000410000 */
[----:B------:R-:W-:Y:S01]  /*6f20*/  FMUL.FTZ R38, R40, R45 ;  /* 0x0000002d28267220 */ /* 0x000fe20000410000 */
[----:B------:R-:W-:-:S02]  /*6f30*/  IMAD.U32 R6, R4, 0x10000, RZ ;  /* 0x0001000004067824 */ /* 0x000fc400078e00ff */
[C---:B------:R-:W-:Y:S01]  /*6f40*/  FFMA.FTZ R48, R37.reuse, R43, -R48 ;  /* 0x0000002b25307223 */ /* 0x040fe20000010830 */
[----:B------:R-:W-:Y:S01]  /*6f50*/  FFMA.FTZ R47, R37, R46, R47 ;  /* 0x0000002e252f7223 */ /* 0x000fe2000001002f */
        /* <DEDUP_REMOVED lines=22> */
.L_x_12454:
[----:B------:R-:W-:Y:S05]  /*70c0*/  BSYNC B2 ;  /* 0x0000000000027941 */ /* 0x000fea0003800000 */
.L_x_12453:
[----:B------:R-:W-:Y:S05]  /*70d0*/  @P2 BRA `(.L_x_12452) ;  /* 0x0000000000b82947 */ /* 0x000fea0003800000 */
[----:B01----:R-:W0:Y:S01]  /*70e0*/  LDS.128 R4, [R0] ;  /* 0x0000000000047984 */ /* 0x003e220000000c00 */
        /* <DEDUP_REMOVED lines=45> */
.L_x_12452:
[----:B------:R-:W-:Y:S05]  /*73c0*/  BSYNC B1 ;  /* 0x0000000000017941 */ /* 0x000fea0003800000 */
.L_x_12451:
[----:B------:R-:W-:Y:S05]  /*73d0*/  @P1 BRA `(.L_x_12455) ;  /* 0x0000001c00201947 */ /* 0x000fea0003800000 */
[----:B-12---:R-:W1:Y:S01]  /*73e0*/  LDC R5, c[0x0][0x3d4] ;  /* 0x0000f500ff057b82 */ /* 0x006e620000000800 */
[C---:B------:R-:W-:Y:S01]  /*73f0*/  VIADD R4, R26.reuse, 0x10 ;  /* 0x000000101a047836 */ /* 0x040fe20000000000 */
[----:B------:R-:W-:Y:S01]  /*7400*/  BSSY B1, `(.L_x_12456) ;  /* 0x0000032000017945 */ /* 0x000fe20003800000 */
[----:B-1----:R-:W-:-:S03]  /*7410*/  ISETP.GE.AND P0, PT, R26, R5, PT ;  /* 0x000000051a00720c */ /* 0x002fc60003f06270 */
[----:B------:R-:W-:-:S10]  /*7420*/  ISETP.GE.AND P1, PT, R4, R5, PT ;  /* 0x000000050400720c */ /* 0x000fd40003f26270 */
        /* <DEDUP_REMOVED lines=8> */
[----:B------:R-:W-:Y:S02]  /*74b0*/  PRMT R35, R35, 0x5410, R26 ;  /* 0x0000541023237816 */ /* 0x000fe4000000001a */
[----:B------:R-:W-:Y:S01]  /*74c0*/  PRMT R27, R15, 0x5410, R24 ;  /* 0x000054100f1b7816 */ /* 0x000fe20000000018 */
[----:B------:R-:W-:Y:S01]  /*74d0*/  IMAD.U32 R29, R28, 0x10000, RZ ;  /* 0x000100001c1d7824 */ /* 0x000fe200078e00ff */
[----:B------:R-:W-:Y:S02]  /*74e0*/  SHF.L.U32 R26, R34, 0x10, RZ ;  /* 0x00000010221a7819 */ /* 0x000fe400000006ff */
        /* <DEDUP_REMOVED lines=35> */
.L_x_12457:
[----:B------:R-:W-:Y:S05]  /*7720*/  BSYNC B1 ;  /* 0x0000000000017941 */ /* 0x000fea0003800000 */
.L_x_12456:
[----:B------:R-:W-:Y:S05]  /*7730*/  @P1 BRA `(.L_x_12455) ;  /* 0x0000001800481947 */ /* 0x000fea0003800000 */
[----:B01----:R-:W0:Y:S01]  /*7740*/  LDS.128 R4, [R0+0x3000] ;  /* 0x0030000000047984 */ /* 0x003e220000000c00 */
        /* <DEDUP_REMOVED lines=46> */
.L_x_12436:
[----:B------:R-:W2:Y:S01]  /*7a30*/  LDL R50, [R1+0x34] ;  /* 0x0000340001327983 */ /* 0x000ea20000100800 */
[----:B------:R-:W0:Y:S01]  /*7a40*/  LDC R21, c[0x0][0x3d4] ;  /* 0x0000f500ff157b82 */ /* 0x000e220000000800 */
[C---:B------:R-:W-:Y:S01]  /*7a50*/  VIADD R48, R19.reuse, 0x60 ;  /* 0x0000006013307836 */ /* 0x040fe20000000000 */
[-C--:B------:R-:W-:Y:S01]  /*7a60*/  ISETP.GE.AND P1, PT, R19, R20.reuse, PT ;  /* 0x000000141300720c */ /* 0x080fe20003f26270 */
[----:B------:R-:W-:Y:S01]  /*7a70*/  ULDC.64 UR4, c[0x0][0x3c8] ;  /* 0x0000f20000047ab9 */ /* 0x000fe20000000a00 */
[----:B------:R-:W-:Y:S02]  /*7a80*/  ULDC.64 UR6, c[0x0][0x3e0] ;  /* 0x0000f80000067ab9 */ /* 0x000fe40000000a00 */
        /* <DEDUP_REMOVED lines=10> */
[----:B------:R-:W-:Y:S01]  /*7b30*/  @!P1 IADD3.X R14, R51, R31, RZ, P3, !PT ;  /* 0x0000001f330e9210 */ /* 0x000fe20001ffe4ff */
[----:B------:R-:W1:Y:S01]  /*7b40*/  @!P0 LDC.64 R38, c[0x0][0x3c8] ;  /* 0x0000f200ff268b82 */ /* 0x000e620000000a00 */
[----:B------:R-:W-:Y:S01]  /*7b50*/  @!P1 LEA R8, P3, R3, UR4, 0x1 ;  /* 0x0000000403089c11 */ /* 0x000fe2000f8608ff */
[----:B------:R-:W-:Y:S01]  /*7b60*/  @!P0 IMAD.WIDE.U32 R6, R12, 0x60, R6 ;  /* 0x000000600c068825 */ /* 0x000fe200078e0006 */
[----:B------:R-:W-:-:S02]  /*7b70*/  @!P0 IADD3 R24, P4, R25, R4, RZ ;  /* 0x0000000419188210 */ /* 0x000fc40007f9e0ff */
[----:B------:R-:W-:Y:S01]  /*7b80*/  @!P1 LEA.HI.X R9, R3, UR5, R14, 0x1, P3 ;  /* 0x0000000503099c11 */ /* 0x000fe200098f0c0e */
[----:B------:R-:W-:Y:S01]  /*7b90*/  @!P0 IMAD R15, R11, 0x60, RZ ;  /* 0x000000600b0f8824 */ /* 0x000fe200078e02ff */
[----:B------:R-:W-:Y:S01]  /*7ba0*/  @!P0 IADD3 R0, P5, R33, R6, RZ ;  /* 0x0000000621008210 */ /* 0x000fe20007fbe0ff */
[----:B------:R-:W-:-:S03]  /*7bb0*/  @!P0 IMAD R4, R13, 0x60, RZ ;  /* 0x000000600d048824 */ /* 0x000fc600078e02ff */
[----:B------:R-:W-:Y:S02]  /*7bc0*/  @!P0 IADD3.X R25, R31, R15, R5, P4, !PT ;  /* 0x0000000f1f198210 */ /* 0x000fe400027fe405 */
[----:B------:R-:W-:Y:S01]  /*7bd0*/  @!P0 IADD3.X R3, R49, R4, R7, P5, !PT ;  /* 0x0000000431038210 */ /* 0x000fe20002ffe407 */
[----:B------:R-:W3:Y:S01]  /*7be0*/  S2R R44, SR_TID.X ;  /* 0x00000000002c7919 */ /* 0x000ee20000002100 */
[----:B0-----:R-:W-:Y:S02]  /*7bf0*/  @!P0 LEA R46, P4, R0, R46, 0x1 ;  /* 0x0000002e002e8211 */ /* 0x001fe400078808ff */
[----:B------:R-:W-:Y:S02]  /*7c00*/  CS2R R28, SRZ ;  /* 0x00000000001c7805 */ /* 0x000fe4000001ff00 */
[----:B------:R-:W-:Y:S02]  /*7c10*/  CS2R R30, SRZ ;  /* 0x00000000001e7805 */ /* 0x000fe4000001ff00 */
[----:B------:R-:W-:-:S02]  /*7c20*/  CS2R R32, SRZ ;  /* 0x0000000000207805 */ /* 0x000fc4000001ff00 */
[----:B------:R-:W-:Y:S02]  /*7c30*/  @!P0 LEA.HI.X R47, R0, R47, R3, 0x1, P4 ;  /* 0x0000002f002f8211 */ /* 0x000fe400020f0c03 */
[----:B------:R-:W-:Y:S01]  /*7c40*/  CS2R R34, SRZ ;  /* 0x0000000000227805 */ /* 0x000fe2000001ff00 */
[----:B------:R-:W0:Y:S01]  /*7c50*/  LDC R0, c[0x0][0x428] ;  /* 0x00010a00ff007b82 */ /* 0x000e220000000800 */
[----:B------:R-:W-:Y:S02]  /*7c60*/  CS2R R4, SRZ ;  /* 0x0000000000047805 */ /* 0x000fe4000001ff00 */
[----:B------:R-:W-:Y:S02]  /*7c70*/  CS2R R6, SRZ ;  /* 0x0000000000067805 */ /* 0x000fe4000001ff00 */
[C---:B-1----:R-:W-:Y:S01]  /*7c80*/  @!P0 LEA R38, P3, R24.reuse, R38, 0x1 ;  /* 0x0000002618268211 */ /* 0x042fe200078608ff */
[----:B------:R-:W-:Y:S01]  /*7c90*/  @!P1 IMAD.X R15, R53, 0x1, R49, P2 ;  /* 0x00000001350f9824 */ /* 0x000fe200010e0631 */
[----:B------:R-:W5:Y:S01]  /*7ca0*/  @!P0 LDG.E.128 R32, desc[UR40][R46.64] ;  /* 0x000000282e208981 */ /* 0x000f62000c1e1d00 */
[----:B------:R-:W-:Y:S01]  /*7cb0*/  IMAD R3, R153, 0xc0, R19 ;  /* 0x000000c099037824 */ /* 0x000fe200078e0213 */
[----:B------:R-:W-:-:S02]  /*7cc0*/  @!P0 LEA.HI.X R39, R24, R39, R25, 0x1, P3 ;  /* 0x0000002718278211 */ /* 0x000fc400018f0c19 */
[----:B------:R1:W5:Y:S01]  /*7cd0*/  @!P1 LDG.E.128 R4, desc[UR40][R8.64] ;  /* 0x0000002808049981 */ /* 0x000362000c1e1d00 */
[----:B------:R-:W-:-:S03]  /*7ce0*/  @!P1 LEA R14, P2, R26, UR6, 0x1 ;  /* 0x000000061a0e9c11 */ /* 0x000fc6000f8408ff */
[----:B------:R-:W5:Y:S01]  /*7cf0*/  @!P0 LDG.E.128 R28, desc[UR40][R38.64] ;  /* 0x00000028261c8981 */ /* 0x000f62000c1e1d00 */
[----:B------:R-:W-:Y:S02]  /*7d00*/  @!P1 LEA.HI.X R15, R26, UR7, R15, 0x1, P2 ;  /* 0x000000071a0f9c11 */ /* 0x000fe400090f0c0f */
[----:B0-----:R-:W-:Y:S01]  /*7d10*/  ISETP.NE.AND P0, PT, R0, 0x1, PT ;  /* 0x000000010000780c */ /* 0x001fe20003f05270 */
[----:B---3--:R-:W-:-:S05]  /*7d20*/  VIADD R52, R44, 0xffffff80 ;  /* 0xffffff802c347836 */ /* 0x008fca0000000000 */
[----:B------:R-:W-:-:S07]  /*7d30*/  SHF.R.S32.HI R44, RZ, 0x1f, R52 ;  /* 0x0000001fff2c7819 */ /* 0x000fce0000011434 */
[----:B------:R-:W0:Y:S01]  /*7d40*/  @P0 LDC R0, c[0x0][0x42c] ;  /* 0x00010b00ff000b82 */ /* 0x000e220000000800 */
[----:B------:R-:W-:-:S07]  /*7d50*/  LEA.HI R44, R44, R52, RZ, 0x2 ;  /* 0x000000342c2c7211 */ /* 0x000fce00078f10ff */
[----:B-1----:R-:W1:Y:S01]  /*7d60*/  @P0 LDC R9, c[0x0][0x430] ;  /* 0x00010c00ff090b82 */ /* 0x002e620000000800 */
[----:B------:R-:W-:-:S05]  /*7d70*/  LOP3.LUT R44, R44, 0xfffffffc, RZ, 0xc0, !PT ;  /* 0xfffffffc2c2c7812 */ /* 0x000fca00078ec0ff */
[----:B------:R-:W-:-:S04]  /*7d80*/  IMAD.IADD R44, R52, 0x1, -R44 ;  /* 0x00000001342c7824 */ /* 0x000fc800078e0a2c */
[----:B------:R-:W-:-:S04]  /*7d90*/  IMAD R3, R44, 0x60, R3 ;  /* 0x000000602c037824 */ /* 0x000fc800078e0203 */
[----:B0-----:R-:W-:Y:S01]  /*7da0*/  @P0 IMAD.HI.U32 R0, R3, R0, RZ ;  /* 0x0000000003000227 */ /* 0x001fe200078e00ff */
[----:B------:R-:W-:Y:S02]  /*7db0*/  CS2R R24, SRZ ;  /* 0x0000000000187805 */ /* 0x000fe4000001ff00 */
[----:B------:R-:W-:Y:S02]  /*7dc0*/  CS2R R26, SRZ ;  /* 0x00000000001a7805 */ /* 0x000fe4000001ff00 */
[----:B-1----:R-:W-:-:S04]  /*7dd0*/  @P0 SHF.R.U32.HI R3, RZ, R9, R0 ;  /* 0x00000009ff030219 */ /* 0x002fc80000011600 */
[----:B------:R0:W5:Y:S01]  /*7de0*/  @!P1 LDG.E.128 R24, desc[UR40][R14.64] ;  /* 0x000000280e189981 */ /* 0x000162000c1e1d00 */
[----:B------:R-:W-:Y:S01]  /*7df0*/  SHF.R.S32.HI R9, RZ, 0x1f, R3 ;  /* 0x0000001fff097819 */ /* 0x000fe20000011403 */
[----:B------:R-:W-:-:S04]  /*7e00*/  IMAD.MOV.U32 R44, RZ, RZ, R40 ;  /* 0x000000ffff2c7224 */ /* 0x000fc800078e0028 */
[C---:B------:R-:W-:Y:S02]  /*7e10*/  IMAD R0, R9.reuse, R10, RZ ;  /* 0x0000000a09007224 */ /* 0x040fe400078e02ff */
[----:B0-----:R-:W-:Y:S02]  /*7e20*/  IMAD.MOV.U32 R14, RZ, RZ, R42 ;  /* 0x000000ffff0e7224 */ /* 0x001fe400078e002a */
[----:B------:R-:W-:Y:S02]  /*7e30*/  IMAD.MOV.U32 R15, RZ, RZ, R37 ;  /* 0x000000ffff0f7224 */ /* 0x000fe400078e0025 */
        /* <DEDUP_REMOVED lines=12> */
[----:B--2---:R-:W-:Y:S01]  /*7f00*/  LEA.HI R10, R50, R50, RZ, 0x1 ;  /* 0x00000032320a7211 */ /* 0x004fe200078f08ff */
[----:B------:R-:W-:Y:S06]  /*7f10*/  BRA.DIV UR4, `(.L_x_12458) ;  /* 0x0000010e04287947 */ /* 0x000fec000b800000 */
.L_x_12656:
[----:B------:R-:W-:-:S03]  /*7f20*/  UMOV UR4, 0xffffffff ;  /* 0xffffffff00047882 */ /* 0x000fc60000000000 */
[----:B------:R-:W-:Y:S05]  /*7f30*/  BRA.DIV UR4, `(.L_x_12459) ;  /* 0x0000010e04487947 */ /* 0x000fea000b800000 */
.L_x_12659:
[----:B------:R-:W-:-:S03]  /*7f40*/  UMOV UR4, 0xffffffff ;  /* 0xffffffff00047882 */ /* 0x000fc60000000000 */
[----:B------:R-:W-:Y:S05]  /*7f50*/  BRA.DIV UR4, `(.L_x_12460) ;  /* 0x0000010e04687947 */ /* 0x000fea000b800000 */
.L_x_12662:
[----:B------:R-:W-:-:S03]  /*7f60*/  UMOV UR4, 0xffffffff ;  /* 0xffffffff00047882 */ /* 0x000fc60000000000 */
[----:B------:R-:W-:Y:S05]  /*7f70*/  BRA.DIV UR4, `(.L_x_12461) ;  /* 0x0000010e04887947 */ /* 0x000fea000b800000 */
.L_x_12665:
[----:B------:R-:W-:-:S03]  /*7f80*/  UMOV UR4, 0xffffffff ;  /* 0xffffffff00047882 */ /* 0x000fc60000000000 */
[----:B------:R-:W-:Y:S05]  /*7f90*/  BRA.DIV UR4, `(.L_x_12462) ;  /* 0x0000010e04a87947 */ /* 0x000fea000b800000 */
.L_x_12668:
[----:B------:R-:W-:Y:S01]  /*7fa0*/  UMOV UR4, 0xffffffff ;  /* 0xffffffff00047882 */ /* 0x000fe20000000000 */
[----:B------:R-:W-:Y:S02]  /*7fb0*/  LOP3.LUT R10, R10, 0xfffffffe, RZ, 0xc0, !PT ;  /* 0xfffffffe0a0a7812 */ /* 0x000fe400078ec0ff */
[----:B------:R-:W-:Y:S05]  /*7fc0*/  BRA.DIV UR4, `(.L_x_12463) ;  /* 0x0000010e04c47947 */ /* 0x000fea000b800000 */
.L_x_12671:
[----:B------:R-:W-:Y:S01]  /*7fd0*/  UMOV UR4, 0xffffffff ;  /* 0xffffffff00047882 */ /* 0x000fe20000000000 */
[----:B------:R-:W-:Y:S02]  /*7fe0*/  IMAD.IADD R9, R50, 0x1, -R10 ;  /* 0x0000000132097824 */ /* 0x000fe400078e0a0a */
[----:B------:R-:W-:Y:S05]  /*7ff0*/  BRA.DIV UR4, `(.L_x_12464) ;  /* 0x0000010e04e07947 */ /* 0x000fea000b800000 */
.L_x_12674:
[----:B------:R-:W-:Y:S01]  /*8000*/  UMOV UR4, 0xffffffff ;  /* 0xffffffff00047882 */ /* 0x000fe20000000000 */
[----:B------:R-:W-:Y:S02]  /*8010*/  SHF.L.U32 R9, R9, 0x1f, RZ ;  /* 0x0000001f09097819 */ /* 0x000fe400000006ff */
[----:B------:R-:W-:Y:S05]  /*8020*/  BRA.DIV UR4, `(.L_x_12465) ;  /* 0x0000010e04fc7947 */ /* 0x000fea000b800000 */
.L_x_12677:
        /* <DEDUP_REMOVED lines=19> */
[-C--:B------:R-:W-:Y:S02]  /*8160*/  ISETP.GE.OR P2, PT, R19, R20.reuse, P0 ;  /* 0x000000141300720c */ /* 0x080fe40000746670 */
[----:B------:R-:W-:Y:S02]  /*8170*/  ISETP.GE.OR P0, PT, R48, R20, P0 ;  /* 0x000000143000720c */ /* 0x000fe40000706670 */
        /* <DEDUP_REMOVED lines=15> */
.L_x_12678:
[----:B------:R-:W-:Y:S05]  /*8270*/  BSYNC B1 ;  /* 0x0000000000017941 */ /* 0x000fea0003800000 */
.L_x_12466:
[----:B------:R-:W-:Y:S04]  /*8280*/  BSSY B1, `(.L_x_12468) ;  /* 0x0000070000017945 */ /* 0x000fe80003800000 */
[----:B------:R-:W-:Y:S05]  /*8290*/  @P2 BRA `(.L_x_12469) ;  /* 0x0000000400b82947 */ /* 0x000fea0003800000 */
[----:B------:R-:W2:Y:S01]  /*82a0*/  LDL R8, [R1+0x18] ;  /* 0x0000180001087983 */ /* 0x000ea20000100800 */
[----:B0-----:R-:W-:Y:S01]  /*82b0*/  IMAD.IADD R9, R16, 0x1, R21 ;  /* 0x0000000110097824 */ /* 0x001fe200078e0215 */
[----:B------:R-:W-:Y:S01]  /*82c0*/  SHF.R.U64 R44, R4, 0x10, R5 ;  /* 0x00000010042c7819 */ /* 0x000fe20000001205 */
[----:B------:R-:W0:Y:S01]  /*82d0*/  S2R R10, SR_TID.X ;  /* 0x00000000000a7919 */ /* 0x000e220000002100 */
[----:B------:R-:W-:Y:S02]  /*82e0*/  SHF.R.U64 R49, R24, 0x10, R25 ;  /* 0x0000001018317819 */ /* 0x000fe40000001219 */
[----:B------:R-:W-:Y:S02]  /*82f0*/  SHF.R.U32.HI R46, RZ, 0x10, R5 ;  /* 0x00000010ff2e7819 */ /* 0x000fe40000011605 */
[----:B------:R-:W-:Y:S02]  /*8300*/  SHF.R.U32.HI R51, RZ, 0x10, R25 ;  /* 0x00000010ff337819 */ /* 0x000fe40000011619 */
[----:B------:R-:W-:-:S02]  /*8310*/  PRMT R44, R37, 0x5432, R44 ;  /* 0x00005432252c7816 */ /* 0x000fc4000000002c */
[----:B------:R-:W-:Y:S02]  /*8320*/  PRMT R49, R45, 0x5410, R49 ;  /* 0x000054102d317816 */ /* 0x000fe40000000031 */
[--C-:B------:R-:W-:Y:S01]  /*8330*/  SHF.R.U64 R47, R6, 0x10, R7.reuse ;  /* 0x00000010062f7819 */ /* 0x100fe20000001207 */
[----:B------:R-:W-:Y:S01]  /*8340*/  IMAD.U32 R45, R44, 0x10000, RZ ;  /* 0x000100002c2d7824 */ /* 0x000fe200078e00ff */
[----:B------:R-:W-:Y:S02]  /*8350*/  SHF.R.U32.HI R48, RZ, 0x10, R7 ;  /* 0x00000010ff307819 */ /* 0x000fe40000011607 */
[----:B------:R-:W-:Y:S01]  /*8360*/  PRMT R51, R50, 0x5410, R51 ;  /* 0x0000541032337816 */ /* 0x000fe20000000033 */
[----:B------:R-:W-:Y:S01]  /*8370*/  IMAD.U32 R50, R49, 0x10000, RZ ;  /* 0x0001000031327824 */ /* 0x000fe200078e00ff */
[----:B------:R-:W-:Y:S02]  /*8380*/  SHF.R.U32.HI R53, RZ, 0x10, R27 ;  /* 0x00000010ff357819 */ /* 0x000fe4000001161b */
[----:B------:R-:W-:-:S02]  /*8390*/  PRMT R47, R55, 0x5410, R47 ;  /* 0x00005410372f7816 */ /* 0x000fc4000000002f */
[----:B------:R-:W-:Y:S02]  /*83a0*/  LOP3.LUT R49, R49, 0xffff0000, RZ, 0xc0, !PT ;  /* 0xffff000031317812 */ /* 0x000fe400078ec0ff */
[----:B------:R-:W-:Y:S02]  /*83b0*/  PRMT R46, R38, 0x5432, R46 ;  /* 0x00005432262e7816 */ /* 0x000fe4000000002e */
[----:B------:R-:W-:Y:S02]  /*83c0*/  LOP3.LUT R44, R44, 0xffff0000, RZ, 0xc0, !PT ;  /* 0xffff00002c2c7812 */ /* 0x000fe400078ec0ff */
[----:B------:R-:W-:Y:S02]  /*83d0*/  PRMT R53, R54, 0x5410, R53 ;  /* 0x0000541036357816 */ /* 0x000fe40000000035 */
[----:B------:R-:W-:Y:S02]  /*83e0*/  SHF.R.U64 R52, R26, 0x10, R27 ;  /* 0x000000101a347819 */ /* 0x000fe4000000121b */
[----:B------:R-:W-:Y:S01]  /*83f0*/  PRMT R48, R39, 0x5432, R48 ;  /* 0x0000543227307816 */ /* 0x000fe20000000030 */
[----:B0-----:R-:W-:Y:S01]  /*8400*/  VIADD R13, R10, 0xffffff80 ;  /* 0xffffff800a0d7836 */ /* 0x001fe20000000000 */
[----:B------:R-:W-:-:S04]  /*8410*/  PRMT R52, R20, 0x5432, R52 ;  /* 0x0000543214347816 */ /* 0x000fc80000000034 */
        /* <DEDUP_REMOVED lines=11> */
[----:B------:R-:W-:-:S03]  /*84d0*/  LEA R43, R12, R10, 0x9 ;  /* 0x0000000a0c2b7211 */ /* 0x000fc600078e48ff */
        /* <DEDUP_REMOVED lines=27> */
[C---:B------:R-:W-:Y:S01]  /*8690*/  FMUL.FTZ R45, R25.reuse, R11 ;  /* 0x0000000b192d7220 */ /* 0x040fe20000410000 */
[-C--:B------:R-:W-:Y:S01]  /*86a0*/  FMUL.FTZ R44, R25, R4.reuse ;  /* 0x00000004192c7220 */ /* 0x080fe20000410000 */
[----:B------:R-:W-:Y:S01]  /*86b0*/  FFMA.FTZ R12, R5, R49, R12 ;  /* 0x00000031050c7223 */ /* 0x000fe2000001000c */
[C---:B------:R-:W-:Y:S01]  /*86c0*/  FMUL.FTZ R5, R13.reuse, R51 ;  /* 0x000000330d057220 */ /* 0x040fe20000410000 */
[C---:B------:R-:W-:Y:S01]  /*86d0*/  FFMA.FTZ R45, R6.reuse, R4, -R45 ;  /* 0x00000004062d7223 */ /* 0x040fe2000001082d */
[----:B------:R-:W-:Y:S01]  /*86e0*/  FFMA.FTZ R44, R6, R11, R44 ;  /* 0x0000000b062c7223 */ /* 0x000fe2000001002c */
[-C--:B------:R-:W-:Y:S01]  /*86f0*/  FMUL.FTZ R13, R13, R46.reuse ;  /* 0x0000002e0d0d7220 */ /* 0x080fe20000410000 */
[----:B------:R-:W-:Y:S01]  /*8700*/  IMAD.U32 R27, R15, 0x10000, RZ ;  /* 0x000100000f1b7824 */ /* 0x000fe200078e00ff */
[----:B------:R-:W-:Y:S01]  /*8710*/  SHF.L.U32 R6, R52, 0x10, RZ ;  /* 0x0000001034067819 */ /* 0x000fe200000006ff */
[----:B------:R-:W-:Y:S01]  /*8720*/  FFMA.FTZ R46, R8, R46, -R5 ;  /* 0x0000002e082e7223 */ /* 0x000fe20000010805 */
[----:B------:R-:W-:Y:S01]  /*8730*/  IMAD.U32 R11, R53, 0x10000, RZ ;  /* 0x00010000350b7824 */ /* 0x000fe200078e00ff */
[----:B------:R-:W-:Y:S01]  /*8740*/  LOP3.LUT R15, R15, 0xffff0000, RZ, 0xc0, !PT ;  /* 0xffff00000f0f7812 */ /* 0x000fe200078ec0ff */
[C---:B------:R-:W-:Y:S01]  /*8750*/  IMAD.U32 R26, R14.reuse, 0x10000, RZ ;  /* 0x000100000e1a7824 */ /* 0x040fe200078e00ff */
[----:B------:R-:W-:Y:S01]  /*8760*/  LOP3.LUT R14, R14, 0xffff0000, RZ, 0xc0, !PT ;  /* 0xffff00000e0e7812 */ /* 0x000fe200078ec0ff */
[----:B------:R-:W-:-:S02]  /*8770*/  IMAD.U32 R4, R47, 0x10000, RZ ;  /* 0x000100002f047824 */ /* 0x000fc400078e00ff */
[C---:B------:R-:W-:Y:S01]  /*8780*/  FMUL.FTZ R49, R27.reuse, R11 ;  /* 0x0000000b1b317220 */ /* 0x040fe20000410000 */
[----:B------:R-:W-:Y:S02]  /*8790*/  IMAD.U32 R5, R48, 0x10000, RZ ;  /* 0x0001000030057824 */ /* 0x000fe400078e00ff */
[C---:B------:R-:W-:Y:S01]  /*87a0*/  FMUL.FTZ R50, R26.reuse, R6 ;  /* 0x000000061a327220 */ /* 0x040fe20000410000 */
[-C--:B------:R-:W-:Y:S01]  /*87b0*/  FMUL.FTZ R25, R26, R4.reuse ;  /* 0x000000041a197220 */ /* 0x080fe20000410000 */
[----:B------:R-:W-:Y:S01]  /*87c0*/  LOP3.LUT R52, R52, 0xffff0000, RZ, 0xc0, !PT ;  /* 0xffff000034347812 */ /* 0x000fe200078ec0ff */
[----:B------:R-:W-:Y:S01]  /*87d0*/  FMUL.FTZ R27, R27, R5 ;  /* 0x000000051b1b7220 */ /* 0x000fe20000410000 */
[----:B------:R-:W-:Y:S01]  /*87e0*/  LOP3.LUT R53, R53, 0xffff0000, RZ, 0xc0, !PT ;  /* 0xffff000035357812 */ /* 0x000fe200078ec0ff */
[----:B------:R-:W-:Y:S01]  /*87f0*/  FFMA.FTZ R50, R7, R4, -R50 ;  /* 0x0000000407327223 */ /* 0x000fe20000010832 */
[----:B------:R-:W-:Y:S01]  /*8800*/  LOP3.LUT R47, R47, 0xffff0000, RZ, 0xc0, !PT ;  /* 0xffff00002f2f7812 */ /* 0x000fe200078ec0ff */
[----:B------:R-:W-:Y:S01]  /*8810*/  FFMA.FTZ R25, R7, R6, R25 ;  /* 0x0000000607197223 */ /* 0x000fe20000010019 */
[----:B------:R-:W-:Y:S01]  /*8820*/  LOP3.LUT R48, R48, 0xffff0000, RZ, 0xc0, !PT ;  /* 0xffff000030307812 */ /* 0x000fe200078ec0ff */
[C---:B------:R-:W-:Y:S01]  /*8830*/  FFMA.FTZ R11, R24.reuse, R11, R27 ;  /* 0x0000000b180b7223 */ /* 0x040fe2000001001b */
        /* <DEDUP_REMOVED lines=20> */
.L_x_12469:
[----:B------:R-:W-:Y:S05]  /*8980*/  BSYNC B1 ;  /* 0x0000000000017941 */ /* 0x000fea0003800000 */
.L_x_12468:
[----:B------:R-:W-:Y:S02]  /*8990*/  PRMT R13, R13, 0x5410, R0 ;  /* 0x000054100d0d7816 */ /* 0x000fe40000000000 */
[----:B------:R-:W-:Y:S01]  /*89a0*/  PRMT R15, R3, 0x7610, R15 ;  /* 0x00007610030f7816 */ /* 0x000fe2000000000f */
[----:B------:R-:W-:Y:S06]  /*89b0*/  @P0 BRA `(.L_x_12455) ;  /* 0x0000000400a80947 */ /* 0x000fec0003800000 */
        /* <DEDUP_REMOVED lines=11> */
[----:B------:R-:W-:Y:S02]  /*8a70*/  LOP3.LUT R0, R0, R5, RZ, 0x3c, !PT ;  /* 0x0000000500007212 */ /* 0x000fe400078e3cff */
[----:B------:R-:W-:Y:S02]  /*8a80*/  SHF.R.U64 R14, R28, 0x10, R29 ;  /* 0x000000101c0e7819 */ /* 0x000fe4000000121d */
[----:B------:R-:W-:Y:S02]  /*8a90*/  SHF.R.U64 R12, R30, 0x10, R31 ;  /* 0x000000101e0c7819 */ /* 0x000fe4000000121f */
[----:B------:R-:W-:Y:S02]  /*8aa0*/  SHF.R.U32.HI R30, RZ, 0x10, R35 ;  /* 0x00000010ff1e7819 */ /* 0x000fe40000011623 */
[----:B------:R-:W-:Y:S02]  /*8ab0*/  PRMT R41, R41, 0x5410, R14 ;  /* 0x0000541029297816 */ /* 0x000fe4000000000e */
[----:B------:R-:W-:-:S02]  /*8ac0*/  SHF.R.U32.HI R29, RZ, 0x10, R29 ;  /* 0x00000010ff1d7819 */ /* 0x000fc4000001161d */
[----:B------:R-:W-:Y:S01]  /*8ad0*/  SHF.R.U32.HI R27, RZ, 0x10, R33 ;  /* 0x00000010ff1b7819 */ /* 0x000fe20000011621 */
[----:B------:R-:W-:Y:S01]  /*8ae0*/  IMAD.U32 R25, R41, 0x10000, RZ ;  /* 0x0001000029197824 */ /* 0x000fe200078e00ff */
[----:B------:R-:W-:Y:S02]  /*8af0*/  SHF.R.U32.HI R31, RZ, 0x10, R31 ;  /* 0x00000010ff1f7819 */ /* 0x000fe4000001161f */
[----:B------:R-:W-:Y:S02]  /*8b00*/  PRMT R30, R15, 0x5410, R30 ;  /* 0x000054100f1e7816 */ /* 0x000fe4000000001e */
[----:B------:R-:W-:Y:S02]  /*8b10*/  PRMT R40, R40, 0x5410, R29 ;  /* 0x0000541028287816 */ /* 0x000fe4000000001d */
[----:B------:R-:W-:Y:S02]  /*8b20*/  PRMT R27, R20, 0x5410, R27 ;  /* 0x00005410141b7816 */ /* 0x000fe4000000001b */
[----:B------:R-:W-:-:S03]  /*8b30*/  PRMT R38, R38, 0x5410, R31 ;  /* 0x0000541026267816 */ /* 0x000fc6000000001f */
[----:B------:R-:W-:Y:S01]  /*8b40*/  IMAD.U32 R29, R27, 0x10000, RZ ;  /* 0x000100001b1d7824 */ /* 0x000fe200078e00ff */
[----:B------:R-:W-:Y:S02]  /*8b50*/  SHF.R.U64 R28, R34, 0x10, R35 ;  /* 0x00000010221c7819 */ /* 0x000fe40000001223 */
[----:B------:R-:W-:Y:S02]  /*8b60*/  PRMT R39, R39, 0x5410, R12 ;  /* 0x0000541027277816 */ /* 0x000fe4000000000c */
[----:B------:R-:W-:Y:S02]  /*8b70*/  LOP3.LUT R41, R41, 0xffff0000, RZ, 0xc0, !PT ;  /* 0xffff000029297812 */ /* 0x000fe400078ec0ff */
[----:B------:R-:W-:Y:S01]  /*8b80*/  PRMT R28, R13, 0x5432, R28 ;  /* 0x000054320d1c7816 */ /* 0x000fe2000000001c */
[----:B--2---:R-:W-:-:S04]  /*8b90*/  IMAD.IADD R3, R4, 0x1, R0 ;  /* 0x0000000104037824 */ /* 0x004fc800078e0200 */
[----:B------:R-:W-:Y:S01]  /*8ba0*/  IMAD R3, R3, 0x2, R2 ;  /* 0x0000000203037824 */ /* 0x000fe200078e0202 */
[----:B---3--:R-:W-:Y:S04]  /*8bb0*/  LDS.128 R4, [R42+0x8400] ;  /* 0x008400002a047984 */ /* 0x008fe80000000c00 */
[----:B0-----:R-:W0:Y:S01]  /*8bc0*/  LDS.128 R8, [R3+0x8400] ;  /* 0x0084000003087984 */ /* 0x001e220000000c00 */
[----:B------:R-:W-:-:S04]  /*8bd0*/  SHF.R.U64 R0, R32, 0x10, R33 ;  /* 0x0000001020007819 */ /* 0x000fc80000001221 */
[----:B------:R-:W-:-:S05]  /*8be0*/  PRMT R37, R37, 0x5410, R0 ;  /* 0x0000541025257816 */ /* 0x000fca0000000000 */
[C---:B------:R-:W-:Y:S01]  /*8bf0*/  IMAD.U32 R26, R37.reuse, 0x10000, RZ ;  /* 0x00010000251a7824 */ /* 0x040fe200078e00ff */
[----:B------:R-:W-:Y:S01]  /*8c00*/  LOP3.LUT R37, R37, 0xffff0000, RZ, 0xc0, !PT ;  /* 0xffff000025257812 */ /* 0x000fe200078ec0ff */
[----:B0-----:R-:W-:Y:S01]  /*8c10*/  IMAD.U32 R15, R8, 0x10000, RZ ;  /* 0x00010000080f7824 */ /* 0x001fe200078e00ff */
[----:B------:R-:W-:-:S03]  /*8c20*/  SHF.L.U32 R20, R9, 0x10, RZ ;  /* 0x0000001009147819 */ /* 0x000fc600000006ff */
[C---:B------:R-:W-:Y:S01]  /*8c30*/  FMUL.FTZ R31, R15.reuse, R26 ;  /* 0x0000001a0f1f7220 */ /* 0x040fe20000410000 */
[----:B------:R-:W-:Y:S01]  /*8c40*/  FMUL.FTZ R33, R15, R25 ;  /* 0x000000190f217220 */ /* 0x000fe20000410000 */
[----:B------:R-:W-:Y:S02]  /*8c50*/  IMAD.U32 R15, R40, 0x10000, RZ ;  /* 0x00010000280f7824 */ /* 0x000fe400078e00ff */
[----:B------:R-:W-:Y:S02]  /*8c60*/  IMAD.U32 R0, R4, 0x10000, RZ ;  /* 0x0001000004007824 */ /* 0x000fe400078e00ff */
[C---:B------:R-:W-:Y:S01]  /*8c70*/  FMUL.FTZ R35, R20.reuse, R29 ;  /* 0x0000001d14237220 */ /* 0x040fe20000410000 */
[----:B------:R-:W-:Y:S02]  /*8c80*/  IMAD.U32 R12, R5, 0x10000, RZ ;  /* 0x00010000050c7824 */ /* 0x000fe400078e00ff */
[----:B------:R-:W-:Y:S01]  /*8c90*/  FMUL.FTZ R43, R20, R15 ;  /* 0x0000000f142b7220 */ /* 0x000fe20000410000 */
[----:B------:R-:W-:Y:S01]  /*8ca0*/  FFMA.FTZ R32, R0, R25, -R31 ;  /* 0x0000001900207223 */ /* 0x000fe2000001081f */
[----:B------:R-:W-:-:S02]  /*8cb0*/  IMAD.U32 R24, R11, 0x10000, RZ ;  /* 0x000100000b187824 */ /* 0x000fc400078e00ff */
[----:B------:R-:W-:Y:S01]  /*8cc0*/  FFMA.FTZ R35, R12, R15, -R35 ;  /* 0x0000000f0c237223 */ /* 0x000fe20000010823 */
[----:B------:R-:W-:Y:S02]  /*8cd0*/  IMAD.U32 R31, R30, 0x10000, RZ ;  /* 0x000100001e1f7824 */ /* 0x000fe400078e00ff */
[----:B------:R-:W-:Y:S01]  /*8ce0*/  FFMA.FTZ R43, R12, R29, R43 ;  /* 0x0000001d0c2b7223 */ /* 0x000fe2000001002b */
[----:B------:R-:W-:Y:S02]  /*8cf0*/  LOP3.LUT R9, R9, 0xffff0000, RZ, 0xc0, !PT ;  /* 0xffff000009097812 */ /* 0x000fe400078ec0ff */
[----:B------:R-:W-:Y:S01]  /*8d00*/  LOP3.LUT R12, R27, 0xffff0000, RZ, 0xc0, !PT ;  /* 0xffff00001b0c7812 */ /* 0x000fe200078ec0ff */
[----:B------:R-:W-:Y:S01]  /*8d10*/  IMAD.U32 R14, R7, 0x10000, RZ ;  /* 0x00010000070e7824 */ /* 0x000fe200078e00ff */
[----:B------:R-:W-:Y:S01]  /*8d20*/  LOP3.LUT R40, R40, 0xffff0000, RZ, 0xc0, !PT ;  /* 0xffff000028287812 */ /* 0x000fe200078ec0ff */
[----:B------:R-:W-:Y:S01]  /*8d30*/  IMAD.U32 R25, R38, 0x10000, RZ ;  /* 0x0001000026197824 */ /* 0x000fe200078e00ff */
[----:B------:R-:W-:Y:S01]  /*8d40*/  LOP3.LUT R8, R8, 0xffff0000, RZ, 0xc0, !PT ;  /* 0xffff000008087812 */ /* 0x000fe200078ec0ff */
[----:B------:R-:W-:Y:S01]  /*8d50*/  FMUL.FTZ R15, R24, R31 ;  /* 0x0000001f180f7220 */ /* 0x000fe20000410000 */
[----:B------:R-:W-:Y:S01]  /*8d60*/  LOP3.LUT R5, R5, 0xffff0000, RZ, 0xc0, !PT ;  /* 0xffff000005057812 */ /* 0x000fe200078ec0ff */
[----:B------:R-:W-:Y:S01]  /*8d70*/  FFMA.FTZ R33, R0, R26, R33 ;  /* 0x0000001a00217223 */ /* 0x000fe20000010021 */
[C---:B------:R-:W-:Y:S01]  /*8d80*/  FMUL.FTZ R20, R9.reuse, R12 ;  /* 0x0000000c09147220 */ /* 0x040fe20000410000 */
[----:B------:R-:W-:Y:S01]  /*8d90*/  LOP3.LUT R4, R4, 0xffff0000, RZ, 0xc0, !PT ;  /* 0xffff000004047812 */ /* 0x000fe200078ec0ff */
[-C--:B------:R-:W-:Y:S01]  /*8da0*/  FMUL.FTZ R24, R24, R25.reuse ;  /* 0x0000001918187220 */ /* 0x080fe20000410000 */
[----:B------:R-:W-:Y:S01]  /*8db0*/  FFMA.FTZ R26, R14, R25, -R15 ;  /* 0x000000190e1a7223 */ /* 0x000fe2000001080f */
[----:B------:R-:W-:Y:S01]  /*8dc0*/  FMUL.FTZ R9, R9, R40 ;  /* 0x0000002809097220 */ /* 0x000fe20000410000 */
[C---:B------:R-:W-:Y:S01]  /*8dd0*/  FMUL.FTZ R15, R8.reuse, R37 ;  /* 0x00000025080f7220 */ /* 0x040fe20000410000 */
[----:B------:R-:W-:Y:S01]  /*8de0*/  FMUL.FTZ R25, R8, R41 ;  /* 0x0000002908197220 */ /* 0x000fe20000410000 */
[----:B------:R-:W-:-:S02]  /*8df0*/  IMAD.U32 R21, R10, 0x10000, RZ ;  /* 0x000100000a157824 */ /* 0x000fc400078e00ff */
[----:B------:R-:W-:Y:S02]  /*8e00*/  IMAD.U32 R8, R28, 0x10000, RZ ;  /* 0x000100001c087824 */ /* 0x000fe400078e00ff */
[----:B------:R-:W-:Y:S01]  /*8e10*/  FFMA.FTZ R31, R14, R31, R24 ;  /* 0x0000001f0e1f7223 */ /* 0x000fe20000010018 */
[C---:B------:R-:W-:Y:S01]  /*8e20*/  FFMA.FTZ R20, R5.reuse, R40, -R20 ;  /* 0x0000002805147223 */ /* 0x040fe20000010814 */
[----:B------:R-:W-:Y:S01]  /*8e30*/  FFMA.FTZ R12, R5, R12, R9 ;  /* 0x0000000c050c7223 */ /* 0x000fe20000010009 */
[----:B------:R-:W-:Y:S01]  /*8e40*/  LOP3.LUT R10, R10, 0xffff0000, RZ, 0xc0, !PT ;  /* 0xffff00000a0a7812 */ /* 0x000fe200078ec0ff */
[C---:B------:R-:W-:Y:S01]  /*8e50*/  FFMA.FTZ R15, R4.reuse, R41, -R15 ;  /* 0x00000029040f7223 */ /* 0x040fe2000001080f */
[----:B------:R-:W-:Y:S02]  /*8e60*/  IMAD.U32 R0, R39, 0x10000, RZ ;  /* 0x0001000027007824 */ /* 0x000fe400078e00ff */
[----:B------:R-:W-:Y:S01]  /*8e70*/  FFMA.FTZ R14, R4, R37, R25 ;  /* 0x00000025040e7223 */ /* 0x000fe20000010019 */
[----:B------:R-:W-:Y:S01]  /*8e80*/  LOP3.LUT R5, R28, 0xffff0000, RZ, 0xc0, !PT ;  /* 0xffff00001c057812 */ /* 0x000fe200078ec0ff */
[----:B------:R-:W-:Y:S01]  /*8e90*/  IMAD.U32 R13, R6, 0x10000, RZ ;  /* 0x00010000060d7824 */ /* 0x000fe200078e00ff */
[----:B------:R-:W-:Y:S01]  /*8ea0*/  LOP3.LUT R11, R11, 0xffff0000, RZ, 0xc0, !PT ;  /* 0xffff00000b0b7812 */ /* 0x000fe200078ec0ff */
[----:B------:R-:W-:Y:S01]  /*8eb0*/  FMUL.FTZ R4, R21, R8 ;  /* 0x0000000815047220 */ /* 0x000fe20000410000 */
[----:B------:R-:W-:-:S02]  /*8ec0*/  LOP3.LUT R39, R39, 0xffff0000, RZ, 0xc0, !PT ;  /* 0xffff000027277812 */ /* 0x000fc400078ec0ff */
[----:B------:R-:W-:Y:S02]  /*8ed0*/  LOP3.LUT R30, R30, 0xffff0000, RZ, 0xc0, !PT ;  /* 0xffff00001e1e7812 */ /* 0x000fe400078ec0ff */
[----:B------:R-:W-:Y:S01]  /*8ee0*/  LOP3.LUT R38, R38, 0xffff0000, RZ, 0xc0, !PT ;  /* 0xffff000026267812 */ /* 0x000fe200078ec0ff */
[-C--:B------:R-:W-:Y:S01]  /*8ef0*/  FMUL.FTZ R24, R21, R0.reuse ;  /* 0x0000000015187220 */ /* 0x080fe20000410000 */
[----:B------:R-:W-:Y:S01]  /*8f00*/  LOP3.LUT R6, R6, 0xffff0000, RZ, 0xc0, !PT ;  /* 0xffff000006067812 */ /* 0x000fe200078ec0ff */
[----:B------:R-:W-:Y:S01]  /*8f10*/  FFMA.FTZ R0, R13, R0, -R4 ;  /* 0x000000000d007223 */ /* 0x000fe20000010804 */
[----:B------:R-:W-:Y:S01]  /*8f20*/  LOP3.LUT R7, R7, 0xffff0000, RZ, 0xc0, !PT ;  /* 0xffff000007077812 */ /* 0x000fe200078ec0ff */
[C---:B------:R-:W-:Y:S01]  /*8f30*/  FMUL.FTZ R9, R10.reuse, R5 ;  /* 0x000000050a097220 */ /* 0x040fe20000410000 */
[-C--:B------:R-:W-:Y:S01]  /*8f40*/  FMUL.FTZ R10, R10, R39.reuse ;  /* 0x000000270a0a7220 */ /* 0x080fe20000410000 */
[C---:B------:R-:W-:Y:S01]  /*8f50*/  FMUL.FTZ R4, R11.reuse, R30 ;  /* 0x0000001e0b047220 */ /* 0x040fe20000410000 */
        /* <DEDUP_REMOVED lines=16> */
.L_x_12455:
[----:B------:R-:W-:Y:S05]  /*9060*/  BSYNC B0 ;  /* 0x0000000000007941 */ /* 0x000fea0003800000 */
.L_x_12435:
        /* <DEDUP_REMOVED lines=8> */
.L_x_12432:
[----:B------:R-:W-:-:S13]  /*90f0*/  ISETP.NE.AND P0, PT, R157, 0x3, PT ;  /* 0x000000039d00780c */ /* 0x000fda0003f05270 */
[----:B------:R-:W-:Y:S05]  /*9100*/  @!P0 BRA `(.L_x_12470) ;  /* 0x0000000000048947 */ /* 0x000fea0003800000 */
[----:B------:R-:W-:Y:S01]  /*9110*/  BPT.TRAP 0x1 ;  /* 0x000000040000795c */ /* 0x000fe20000300000 */
.L_x_12470:
[----:B--23--:R-:W-:Y:S01]  /*9120*/  IMAD R0, R18, 0x8, R2 ;  /* 0x0000000812007824 */ /* 0x00cfe200078e0202 */
[----:B01--4-:R-:W-:-:S04]  /*9130*/  SHF.L.U32 R7, R23, 0x1f, RZ ;  /* 0x0000001f17077819 */ /* 0x013fc800000006ff */
[----:B------:R0:W1:Y:S01]  /*9140*/  SYNCS.PHASECHK.TRANS64.TRYWAIT P1, [R0+URZ+0x16830], R7 ;  /* 0x01683007000075a7 */ /* 0x000062000802017f */
[----:B------:R-:W-:Y:S05]  /*9150*/  @!P0 BRA `(.L_x_12471) ;  /* 0x0000000000048947 */ /* 0x000fea0003800000 */
[----:B------:R-:W-:Y:S01]  /*9160*/  BPT.TRAP 0x1 ;  /* 0x000000040000795c */ /* 0x000fe20000300000 */
.L_x_12471:
[----:B------:R-:W-:Y:S01]  /*9170*/  VIADD R3, R2, 0xe400 ;  /* 0x0000e40002037836 */ /* 0x000fe20000000000 */
[----:B------:R-:W-:Y:S01]  /*9180*/  LOP3.LUT R4, R36, 0x10000, RZ, 0xfc, !PT ;  /* 0x0001000024047812 */ /* 0x000fe200078efcff */
[----:B------:R-:W-:-:S03]  /*9190*/  IMAD.MOV.U32 R5, RZ, RZ, 0x40000040 ;  /* 0x40000040ff057424 */ /* 0x000fc600078e00ff */
[----:B------:R-:W-:-:S04]  /*91a0*/  SHF.R.U32.HI R3, RZ, 0x4, R3 ;  /* 0x00000004ff037819 */ /* 0x000fc80000011603 */
[----:B------:R-:W-:-:S04]  /*91b0*/  LOP3.LUT R3, R3, 0x3fff, RZ, 0xc0, !PT ;  /* 0x00003fff03037812 */ /* 0x000fc800078ec0ff */
[----:B------:R-:W-:-:S05]  /*91c0*/  LOP3.LUT R3, R3, 0x10000, RZ, 0xfc, !PT ;  /* 0x0001000003037812 */ /* 0x000fca00078efcff */
[----:B------:R2:W-:Y:S01]  /*91d0*/  STL [R1+0x4], R3 ;  /* 0x0000040301007387 */ /* 0x0005e20000100800 */
[----:B-1----:R-:W-:Y:S05]  /*91e0*/  @P1 BRA `(.L_x_12472) ;  /* 0x0000000000081947 */ /* 0x002fea0003800000 */
[----:B------:R-:W1:Y:S02]  /*91f0*/  SYNCS.PHASECHK.TRANS64.TRYWAIT P1, [R0+URZ+0x16830], R7 ;  /* 0x01683007000075a7 */ /* 0x000e64000802017f */
[----:B-1----:R-:W-:Y:S05]  /*9200*/  @!P1 BRA `(.L_x_12473) ;  /* 0x000000fc00c09947 */ /* 0x002fea0003800000 */
.L_x_12472:
[----:B--2---:R-:W2:Y:S01]  /*9210*/  LDL R3, [R1+0x4] ;  /* 0x0000040001037983 */ /* 0x004ea20000100800 */
[----:B------:R-:W-:Y:S01]  /*9220*/  MOV R11, 0x40000040 ;  /* 0x40000040000b7802 */ /* 0x000fe20000000f00 */
[----:B------:R-:W-:Y:S05]  /*9230*/  WARPSYNC.ALL ;  /* 0x0000000000007948 */ /* 0x000fea0003800000 */
[C---:B------:R-:W-:Y:S01]  /*9240*/  R2UR UR4, R4.reuse ;  /* 0x00000000040472ca */ /* 0x040fe200000e0000 */
[----:B------:R-:W3:Y:S01]  /*9250*/  LDL R95, [R1+0x10] ;  /* 0x00001000015f7983 */ /* 0x000ee20000100800 */
[----:B------:R-:W-:Y:S02]  /*9260*/  R2UR UR5, R5 ;  /* 0x00000000050572ca */ /* 0x000fe400000e0000 */
[----:B------:R-:W-:Y:S01]  /*9270*/  R2UR UR7, R11 ;  /* 0x000000000b0772ca */ /* 0x000fe200000e0000 */
[----:B-----5:R-:W-:Y:S01]  /*9280*/  WARPGROUP.ARRIVE ;  /* 0x00000000000079c5 */ /* 0x020fe20000000000 */
[----:B------:R-:W-:Y:S01]  /*9290*/  VIADD R12, R4, 0x2 ;  /* 0x00000002040c7836 */ /* 0x000fe20000000000 */
[----:B------:R-:W4:Y:S01]  /*92a0*/  LDL R97, [R1+0x8] ;  /* 0x0000080001617983 */ /* 0x000f220000100800 */
[----:B------:R-:W-:-:S02]  /*92b0*/  IMAD.MOV.U32 R13, RZ, RZ, 0x40000040 ;  /* 0x40000040ff0d7424 */ /* 0x000fc400078e00ff */
[----:B01----:R-:W-:Y:S01]  /*92c0*/  IMAD.MOV.U32 R7, RZ, RZ, 0x40000040 ;  /* 0x40000040ff077424 */ /* 0x003fe200078e00ff */
[----:B------:R-:W3:Y:S04]  /*92d0*/  LDL R89, [R1+0x24] ;  /* 0x0000240001597983 */ /* 0x000ee80000100800 */
[----:B------:R-:W4:Y:S01]  /*92e0*/  LDL R90, [R1+0x20] ;  /* 0x00002000015a7983 */ /* 0x000f220000100800 */
[----:B------:R-:W-:Y:S02]  /*92f0*/  VIADD R8, R4, 0x4 ;  /* 0x0000000404087836 */ /* 0x000fe40000000000 */
[----:B------:R-:W-:Y:S02]  /*9300*/  IMAD.MOV.U32 R9, RZ, RZ, 0x40000040 ;  /* 0x40000040ff097424 */ /* 0x000fe400078e00ff */
[----:B--2---:R-:W-:-:S05]  /*9310*/  IMAD R10, R18, 0x400, R3 ;  /* 0x00000400120a7824 */ /* 0x004fca00078e0203 */
[----:B------:R-:W-:-:S13]  /*9320*/  R2UR UR6, R10 ;  /* 0x000000000a0672ca */ /* 0x000fda00000e0000 */
[----:B------:R-:W-:Y:S01]  /*9330*/  HGMMA.64x128x16.F32.BF16 R24, gdesc[UR4], RZ, !UPT, gsb0 ;  /* 0x01e00000041879f0 */ /* 0x000fe2000c0018ff */
[----:B------:R-:W-:Y:S01]  /*9340*/  VIADD R6, R10, 0x2 ;  /* 0x000000020a067836 */ /* 0x000fe20000000000 */
[----:B------:R-:W-:Y:S02]  /*9350*/  R2UR UR4, R12 ;  /* 0x000000000c0472ca */ /* 0x000fe400000e0000 */
[----:B------:R-:W-:Y:S02]  /*9360*/  R2UR UR5, R13 ;  /* 0x000000000d0572ca */ /* 0x000fe400000e0000 */
[----:B------:R-:W-:Y:S02]  /*9370*/  R2UR UR6, R6 ;  /* 0x00000000060672ca */ /* 0x000fe400000e0000 */
[----:B------:R-:W-:Y:S01]  /*9380*/  R2UR UR7, R7 ;  /* 0x00000000070772ca */ /* 0x000fe200000e0000 */
[----:B------:R-:W-:Y:S02]  /*9390*/  VIADD R6, R10, 0x4 ;  /* 0x000000040a067836 */ /* 0x000fe40000000000 */
[----:B------:R-:W-:Y:S01]  /*93a0*/  IMAD.MOV.U32 R7, RZ, RZ, 0x40000040 ;  /* 0x40000040ff077424 */ /* 0x000fe200078e00ff */
[----:B------:R-:W-:-:S02]  /*93b0*/  WARPGROUP.DEPBAR.LE gsb0, 0x0 ;  /* 0x00008000000079c5 */ /* 0x000fc40000010000 */
[----:B------:R-:W-:-:S07]  /*93c0*/  WARPGROUP.ARRIVE ;  /* 0x00000000000079c5 */ /* 0x000fce0000000000 */
        /* <DEDUP_REMOVED lines=19> */
[----:B------:R-:W-:Y:S01]  /*9500*/  ULDC UR4, c[0x0][0x9d8] ;  /* 0x0002760000047ab9 */ /* 0x000fe20000000800 */
[----:B---3--:R-:W-:Y:S01]  /*9510*/  IMAD R89, R153, 0xc0, R89 ;  /* 0x000000c099597824 */ /* 0x008fe200078e0259 */
[----:B------:R-:W-:Y:S01]  /*9520*/  ULDC UR5, c[0x0][0x988] ;  /* 0x0002620000057ab9 */ /* 0x000fe20000000800 */
[----:B------:R-:W-:Y:S02]  /*9530*/  WARPGROUP.DEPBAR.LE gsb0, 0x0 ;  /* 0x00008000000079c5 */ /* 0x000fe40000010000 */
[----:B------:R-:W-:-:S04]  /*9540*/  FMUL.FTZ R27, R27, UR4 ;  /* 0x000000041b1b7c20 */ /* 0x000fc80008410000 */
[----:B------:R0:W-:Y:S02]  /*9550*/  MUFU.TANH R110, R27 ;  /* 0x0000001b006e7308 */ /* 0x0001e40000002400 */
[----:B0-----:R-:W-:-:S04]  /*9560*/  IMAD.MOV.U32 R27, RZ, RZ, -0x80 ;  /* 0xffffff80ff1b7424 */ /* 0x001fc800078e00ff */
[----:B------:R-:W-:-:S04]  /*9570*/  IMAD R27, R152, R27, 0x80 ;  /* 0x00000080981b7424 */ /* 0x000fc800078e021b */
[----:B------:R-:W-:Y:S02]  /*9580*/  IMAD.IADD R27, R95, 0x1, R27 ;  /* 0x000000015f1b7824 */ /* 0x000fe400078e021b */
[----:B------:R-:W-:-:S03]  /*9590*/  FMUL.FTZ R26, R26, UR4 ;  /* 0x000000041a1a7c20 */ /* 0x000fc60008410000 */
[--C-:B----4-:R-:W-:Y:S01]  /*95a0*/  IADD3 R106, -R97, 0x1, R27.reuse ;  /* 0x00000001616a7810 */ /* 0x110fe20007ffe11b */
[----:B------:R-:W-:Y:S01]  /*95b0*/  FMUL.FTZ R34, R34, UR4 ;  /* 0x0000000422227c20 */ /* 0x000fe20008410000 */
[----:B------:R-:W0:Y:S01]  /*95c0*/  MUFU.TANH R112, R26 ;  /* 0x0000001a00707308 */ /* 0x000e220000002400 */
[----:B------:R-:W-:Y:S02]  /*95d0*/  FMUL.FTZ R30, R30, UR4 ;  /* 0x000000041e1e7c20 */ /* 0x000fe40008410000 */
[C---:B------:R-:W-:Y:S02]  /*95e0*/  IMAD R106, R90.reuse, -0x2, R106 ;  /* 0xfffffffe5a6a7824 */ /* 0x040fe400078e026a */
[----:B------:R-:W-:Y:S01]  /*95f0*/  FMUL.FTZ R31, R31, UR4 ;  /* 0x000000041f1f7c20 */ /* 0x000fe20008410000 */
[----:B------:R-:W-:Y:S02]  /*9600*/  IMAD R91, R90, -0x2, R27 ;  /* 0xfffffffe5a5b7824 */ /* 0x000fe400078e021b */
[----:B------:R1:W-:Y:S01]  /*9610*/  MUFU.TANH R98, R34 ;  /* 0x0000002200627308 */ /* 0x0003e20000002400 */
[----:B------:R-:W-:-:S07]  /*9620*/  FMUL.FTZ R102, R35, UR4 ;  /* 0x0000000423667c20 */ /* 0x000fce0008410000 */
[----:B------:R-:W2:Y:S01]  /*9630*/  MUFU.TANH R108, R30 ;  /* 0x0000001e006c7308 */ /* 0x000ea20000002400 */
[----:B-1----:R-:W-:Y:S01]  /*9640*/  FMUL.FTZ R34, R50, UR4 ;  /* 0x0000000432227c20 */ /* 0x002fe20008410000 */
[----:B------:R-:W-:-:S04]  /*9650*/  IADD3 R50, R106, 0x8, R89 ;  /* 0x000000086a327810 */ /* 0x000fc80007ffe059 */
[----:B------:R-:W-:Y:S02]  /*9660*/  VIMNMX R27, R91, R50, PT ;  /* 0x000000325b1b7248 */ /* 0x000fe40003fe0100 */
[----:B------:R-:W1:Y:S01]  /*9670*/  MUFU.TANH R31, R31 ;  /* 0x0000001f001f7308 */ /* 0x000e620000002400 */
[----:B------:R-:W-:Y:S01]  /*9680*/  FMUL.FTZ R104, R38, UR4 ;  /* 0x0000000426687c20 */ /* 0x000fe20008410000 */
[C---:B------:R-:W-:Y:S02]  /*9690*/  ISETP.GT.AND P1, PT, R27.reuse, RZ, PT ;  /* 0x000000ff1b00720c */ /* 0x040fe40003f24270 */
[----:B------:R-:W-:Y:S01]  /*96a0*/  ISETP.GT.AND P2, PT, R27, 0x1, PT ;  /* 0x000000011b00780c */ /* 0x000fe20003f44270 */
[----:B------:R-:W-:Y:S01]  /*96b0*/  FMUL.FTZ R96, R39, UR4 ;  /* 0x0000000427607c20 */ /* 0x000fe20008410000 */
[----:B------:R-:W-:Y:S02]  /*96c0*/  ISETP.GT.AND P3, PT, R27, 0x8, PT ;  /* 0x000000081b00780c */ /* 0x000fe40003f64270 */
[----:B------:R-:W3:Y:S01]  /*96d0*/  MUFU.TANH R102, R102 ;  /* 0x0000006600667308 */ /* 0x000ee20000002400 */
[----:B0-----:R-:W-:-:S02]  /*96e0*/  FSEL R112, R112, -INF , P1 ;  /* 0xff80000070707808 */ /* 0x001fc40000800000 */
[----:B------:R-:W-:Y:S01]  /*96f0*/  FSEL R110, R110, -INF , P2 ;  /* 0xff8000006e6e7808 */ /* 0x000fe20001000000 */
[----:B------:R-:W-:Y:S01]  /*9700*/  FMUL.FTZ R94, R42, UR4 ;  /* 0x000000042a5e7c20 */ /* 0x000fe20008410000 */
[----:B------:R-:W-:Y:S02]  /*9710*/  ISETP.GT.AND P1, PT, R27, 0x9, PT ;  /* 0x000000091b00780c */ /* 0x000fe40003f24270 */
[----:B--2---:R-:W-:Y:S01]  /*9720*/  FSEL R108, R108, -INF , P3 ;  /* 0xff8000006c6c7808 */ /* 0x004fe20001800000 */
[----:B------:R-:W0:Y:S01]  /*9730*/  MUFU.TANH R104, R104 ;  /* 0x0000006800687308 */ /* 0x000e220000002400 */
[----:B------:R-:W-:Y:S01]  /*9740*/  FMNMX.FTZ R35, R112, R110, !PT ;  /* 0x0000006e70237209 */ /* 0x000fe20007810000 */
[----:B------:R-:W-:Y:S01]  /*9750*/  FMUL.FTZ R92, R43, UR4 ;  /* 0x000000042b5c7c20 */ /* 0x000fe20008410000 */
[----:B------:R-:W-:Y:S02]  /*9760*/  ISETP.GT.AND P2, PT, R27, 0x10, PT ;  /* 0x000000101b00780c */ /* 0x000fe40003f44270 */
[----:B-1----:R-:W-:-:S02]  /*9770*/  FSEL R100, R31, -INF , P1 ;  /* 0xff8000001f647808 */ /* 0x002fc40000800000 */
[----:B------:R-:W-:Y:S01]  /*9780*/  FMNMX.FTZ R35, R108, R35, !PT ;  /* 0x000000236c237209 */ /* 0x000fe20007810000 */
[----:B------:R-:W1:Y:S01]  /*9790*/  MUFU.TANH R96, R96 ;  /* 0x0000006000607308 */ /* 0x000e620000002400 */
[----:B------:R-:W-:Y:S01]  /*97a0*/  ISETP.GT.AND P1, PT, R27, 0x11, PT ;  /* 0x000000111b00780c */ /* 0x000fe20003f24270 */
[----:B------:R-:W-:Y:S01]  /*97b0*/  FMUL.FTZ R88, R46, UR4 ;  /* 0x000000042e587c20 */ /* 0x000fe20008410000 */
[----:B------:R-:W-:Y:S02]  /*97c0*/  FSEL R98, R98, -INF , P2 ;  /* 0xff80000062627808 */ /* 0x000fe40001000000 */
[----:B------:R-:W-:-:S03]  /*97d0*/  FMNMX.FTZ R35, R100, R35, !PT ;  /* 0x0000002364237209 */ /* 0x000fc60007810000 */
[----:B------:R-:W2:Y:S01]  /*97e0*/  MUFU.TANH R94, R94 ;  /* 0x0000005e005e7308 */ /* 0x000ea20000002400 */
[----:B------:R-:W-:Y:S01]  /*97f0*/  ISETP.GT.AND P2, PT, R27, 0x18, PT ;  /* 0x000000181b00780c */ /* 0x000fe20003f44270 */
[----:B------:R-:W-:Y:S01]  /*9800*/  FMUL.FTZ R30, R47, UR4 ;  /* 0x000000042f1e7c20 */ /* 0x000fe20008410000 */
[----:B---3--:R-:W-:Y:S02]  /*9810*/  FSEL R102, R102, -INF , P1 ;  /* 0xff80000066667808 */ /* 0x008fe40000800000 */
[----:B------:R-:W-:-:S03]  /*9820*/  FMNMX.FTZ R35, R98, R35, !PT ;  /* 0x0000002362237209 */ /* 0x000fc60007810000 */
[----:B------:R-:W3:Y:S01]  /*9830*/  MUFU.TANH R92, R92 ;  /* 0x0000005c005c7308 */ /* 0x000ee20000002400 */
[----:B------:R-:W-:Y:S02]  /*9840*/  ISETP.GT.AND P1, PT, R27, 0x19, PT ;  /* 0x000000191b00780c */ /* 0x000fe40003f24270 */
[----:B0-----:R-:W-:Y:S02]  /*9850*/  FSEL R104, R104, -INF , P2 ;  /* 0xff80000068687808 */ /* 0x001fe40001000000 */
[----:B------:R-:W-:-:S03]  /*9860*/  FMNMX.FTZ R35, R102, R35, !PT ;  /* 0x0000002366237209 */ /* 0x000fc60007810000 */
[----:B------:R-:W0:Y:S01]  /*9870*/  MUFU.TANH R88, R88 ;  /* 0x0000005800587308 */ /* 0x000e220000002400 */
[----:B------:R-:W-:Y:S01]  /*9880*/  ISETP.GT.AND P2, PT, R27, 0x20, PT ;  /* 0x000000201b00780c */ /* 0x000fe20003f44270 */
[----:B------:R-:W-:Y:S01]  /*9890*/  FMUL.FTZ R26, R51, UR4 ;  /* 0x00000004331a7c20 */ /* 0x000fe20008410000 */
        /* <DEDUP_REMOVED lines=8> */
[----:B------:R-:W-:Y:S01]  /*9920*/  ISETP.GT.AND P2, PT, R27, 0x28, PT ;  /* 0x000000281b00780c */ /* 0x000fe20003f44270 */
[----:B------:R-:W-:Y:S01]  /*9930*/  FMUL.FTZ R42, R55, UR4 ;  /* 0x00000004372a7c20 */ /* 0x000fe20008410000 */
[----:B---3--:R-:W-:Y:S02]  /*9940*/  FSEL R92, R92, -INF , P1 ;  /* 0xff8000005c5c7808 */ /* 0x008fe40000800000 */
[----:B------:R-:W-:-:S03]  /*9950*/  FMNMX.FTZ R35, R94, R35, !PT ;  /* 0x000000235e237209 */ /* 0x000fc60007810000 */
[----:B------:R-:W3:Y:S01]  /*9960*/  MUFU.TANH R26, R26 ;  /* 0x0000001a001a7308 */ /* 0x000ee20000002400 */
[----:B------:R-:W-:Y:S01]  /*9970*/  FMUL.FTZ R20, R33, UR4 ;  /* 0x0000000421147c20 */ /* 0x000fe20008410000 */
[----:B------:R-:W-:Y:S01]  /*9980*/  FMUL.FTZ R33, R48, UR4 ;  /* 0x0000000430217c20 */ /* 0x000fe20008410000 */
[C---:B------:R-:W-:Y:S01]  /*9990*/  ISETP.GT.AND P1, PT, R27.reuse, 0x29, PT ;  /* 0x000000291b00780c */ /* 0x040fe20003f24270 */
[----:B------:R-:W-:Y:S01]  /*99a0*/  FMUL.FTZ R48, R58, UR4 ;  /* 0x000000043a307c20 */ /* 0x000fe20008410000 */
[----:B0-----:R-:W-:Y:S02]  /*99b0*/  FSEL R88, R88, -INF , P2 ;  /* 0xff80000058587808 */ /* 0x001fe40001000000 */
[----:B------:R-:W-:Y:S01]  /*99c0*/  FMNMX.FTZ R35, R92, R35, !PT ;  /* 0x000000235c237209 */ /* 0x000fe20007810000 */
[----:B------:R-:W0:Y:S01]  /*99d0*/  MUFU.TANH R38, R38 ;  /* 0x0000002600267308 */ /* 0x000e220000002400 */
[----:B------:R-:W-:Y:S01]  /*99e0*/  ISETP.GT.AND P2, PT, R27, 0x30, PT ;  /* 0x000000301b00780c */ /* 0x000fe20003f44270 */
[----:B------:R-:W-:Y:S01]  /*99f0*/  FMUL.FTZ R46, R59, UR4 ;  /* 0x000000043b2e7c20 */ /* 0x000fe20008410000 */
        /* <DEDUP_REMOVED lines=8> */
[----:B------:R-:W-:Y:S01]  /*9a80*/  FMUL.FTZ R3, R24, UR4 ;  /* 0x0000000418037c20 */ /* 0x000fe20008410000 */
[----:B------:R-:W-:Y:S01]  /*9a90*/  FMUL.FTZ R24, R37, UR4 ;  /* 0x0000000425187c20 */ /* 0x000fe20008410000 */
[----:B------:R-:W-:Y:S01]  /*9aa0*/  FMUL.FTZ R37, R52, UR4 ;  /* 0x0000000434257c20 */ /* 0x000fe20008410000 */
[----:B------:R-:W-:Y:S01]  /*9ab0*/  ISETP.GT.AND P2, PT, R27, 0x38, PT ;  /* 0x000000381b00780c */ /* 0x000fe20003f44270 */
[----:B------:R-:W-:Y:S01]  /*9ac0*/  FMUL.FTZ R52, R63, UR4 ;  /* 0x000000043f347c20 */ /* 0x000fe20008410000 */
        /* <DEDUP_REMOVED lines=8> */
[----:B------:R-:W-:Y:S01]  /*9b50*/  FMUL.FTZ R11, R28, UR4 ;  /* 0x000000041c0b7c20 */ /* 0x000fe20008410000 */
[----:B------:R-:W-:Y:S01]  /*9b60*/  FMUL.FTZ R28, R41, UR4 ;  /* 0x00000004291c7c20 */ /* 0x000fe20008410000 */
[----:B------:R-:W-:Y:S01]  /*9b70*/  FMUL.FTZ R41, R56, UR4 ;  /* 0x0000000438297c20 */ /* 0x000fe20008410000 */
[----:B------:R-:W-:Y:S01]  /*9b80*/  ISETP.GT.AND P2, PT, R27, 0x40, PT ;  /* 0x000000401b00780c */ /* 0x000fe20003f44270 */
[----:B------:R-:W-:Y:S01]  /*9b90*/  FMUL.FTZ R56, R67, UR4 ;  /* 0x0000000443387c20 */ /* 0x000fe20008410000 */
[----:B-1----:R-:W-:Y:S02]  /*9ba0*/  FSEL R42, R42, -INF , P1 ;  /* 0xff8000002a2a7808 */ /* 0x002fe40000800000 */
[----:B------:R-:W1:Y:S01]  /*9bb0*/  MUFU.TANH R52, R52 ;  /* 0x0000003400347308 */ /* 0x000e620000002400 */
[----:B------:R-:W-:-:S02]  /*9bc0*/  FMNMX.FTZ R35, R38, R35, !PT ;  /* 0x0000002326237209 */ /* 0x000fc40007810000 */
[C---:B------:R-:W-:Y:S02]  /*9bd0*/  ISETP.GT.AND P1, PT, R27.reuse, 0x41, PT ;  /* 0x000000411b00780c */ /* 0x040fe40003f24270 */
[----:B--2---:R-:W-:Y:S02]  /*9be0*/  FSEL R48, R48, -INF , P2 ;  /* 0xff80000030307808 */ /* 0x004fe40001000000 */
[----:B------:R-:W-:Y:S01]  /*9bf0*/  FMNMX.FTZ R35, R42, R35, !PT ;  /* 0x000000232a237209 */ /* 0x000fe20007810000 */
[----:B------:R-:W2:Y:S01]  /*9c00*/  MUFU.TANH R54, R54 ;  /* 0x0000003600367308 */ /* 0x000ea20000002400 */
[----:B------:R-:W-:Y:S01]  /*9c10*/  FMUL.FTZ R70, R70, UR4 ;  /* 0x0000000446467c20 */ /* 0x000fe20008410000 */
[----:B------:R-:W-:Y:S02]  /*9c20*/  ISETP.GT.AND P2, PT, R27, 0x48, PT ;  /* 0x000000481b00780c */ /* 0x000fe40003f44270 */
[----:B---3--:R-:W-:Y:S02]  /*9c30*/  FSEL R46, R46, -INF , P1 ;  /* 0xff8000002e2e7808 */ /* 0x008fe40000800000 */
[----:B------:R-:W-:-:S02]  /*9c40*/  FMNMX.FTZ R35, R48, R35, !PT ;  /* 0x0000002330237209 */ /* 0x000fc40007810000 */
[----:B------:R-:W3:Y:S01]  /*9c50*/  MUFU.TANH R56, R56 ;  /* 0x0000003800387308 */ /* 0x000ee20000002400 */
[----:B------:R-:W-:Y:S01]  /*9c60*/  FMUL.FTZ R71, R71, UR4 ;  /* 0x0000000447477c20 */ /* 0x000fe20008410000 */
[C---:B------:R-:W-:Y:S02]  /*9c70*/  ISETP.GT.AND P1, PT, R27.reuse, 0x49, PT ;  /* 0x000000491b00780c */ /* 0x040fe40003f24270 */
[----:B0-----:R-:W-:Y:S02]  /*9c80*/  FSEL R50, R50, -INF , P2 ;  /* 0xff80000032327808 */ /* 0x001fe40001000000 */
[----:B------:R-:W-:Y:S02]  /*9c90*/  FMNMX.FTZ R35, R46, R35, !PT ;  /* 0x000000232e237209 */ /* 0x000fe40007810000 */
[----:B------:R-:W0:Y:S01]  /*9ca0*/  MUFU.TANH R58, R70 ;  /* 0x00000046003a7308 */ /* 0x000e220000002400 */
[----:B------:R-:W-:Y:S01]  /*9cb0*/  FMUL.FTZ R74, R74, UR4 ;  /* 0x000000044a4a7c20 */ /* 0x000fe20008410000 */
[----:B------:R-:W-:-:S02]  /*9cc0*/  ISETP.GT.AND P2, PT, R27, 0x50, PT ;  /* 0x000000501b00780c */ /* 0x000fc40003f44270 */
[----:B-1----:R-:W-:Y:S02]  /*9cd0*/  FSEL R52, R52, -INF , P1 ;  /* 0xff80000034347808 */ /* 0x002fe40000800000 */
[----:B------:R-:W-:Y:S02]  /*9ce0*/  FMNMX.FTZ R35, R50, R35, !PT ;  /* 0x0000002332237209 */ /* 0x000fe40007810000 */
[----:B------:R-:W1:Y:S01]  /*9cf0*/  MUFU.TANH R62, R71 ;  /* 0x00000047003e7308 */ /* 0x000e620000002400 */
[----:B------:R-:W-:Y:S01]  /*9d00*/  FMUL.FTZ R75, R75, UR4 ;  /* 0x000000044b4b7c20 */ /* 0x000fe20008410000 */
[----:B------:R-:W-:Y:S02]  /*9d10*/  ISETP.GT.AND P1, PT, R27, 0x51, PT ;  /* 0x000000511b00780c */ /* 0x000fe40003f24270 */
[----:B--2---:R-:W-:Y:S02]  /*9d20*/  FSEL R54, R54, -INF , P2 ;  /* 0xff80000036367808 */ /* 0x004fe40001000000 */
[----:B------:R-:W-:-:S02]  /*9d30*/  FMNMX.FTZ R35, R52, R35, !PT ;  /* 0x0000002334237209 */ /* 0x000fc40007810000 */
[----:B------:R-:W2:Y:S01]  /*9d40*/  MUFU.TANH R70, R74 ;  /* 0x0000004a00467308 */ /* 0x000ea20000002400 */
[----:B------:R-:W-:Y:S01]  /*9d50*/  FMUL.FTZ R78, R78, UR4 ;  /* 0x000000044e4e7c20 */ /* 0x000fe20008410000 */
[----:B------:R-:W-:Y:S01]  /*9d60*/  ISETP.GT.AND P2, PT, R27, 0x58, PT ;  /* 0x000000581b00780c */ /* 0x000fe20003f44270 */
[----:B------:R-:W-:Y:S01]  /*9d70*/  FMUL.FTZ R79, R79, UR4 ;  /* 0x000000044f4f7c20 */ /* 0x000fe20008410000 */
        /* <DEDUP_REMOVED lines=28> */
[----:B-1----:R-:W-:Y:S02]  /*9f40*/  FSEL R78, R79, -INF , P1 ;  /* 0xff8000004f4e7808 */ /* 0x002fe40000800000 */
[----:B------:R-:W-:-:S03]  /*9f50*/  FMNMX.FTZ R35, R74, R35, !PT ;  /* 0x000000234a237209 */ /* 0x000fc60007810000 */
[----:B------:R-:W1:Y:S01]  /*9f60*/  MUFU.TANH R87, R87 ;  /* 0x0000005700577308 */ /* 0x000e620000002400 */
        /* <DEDUP_REMOVED lines=8> */
[----:B0-----:R-:W-:Y:S02]  /*9ff0*/  FSEL R86, R86, -INF , P2 ;  /* 0xff80000056567808 */ /* 0x001fe40001000000 */
[----:B------:R-:W-:Y:S02]  /*a000*/  FMNMX.FTZ R35, R82, R35, !PT ;  /* 0x0000002352237209 */ /* 0x000fe40007810000 */
[----:B-1----:R-:W-:Y:S02]  /*a010*/  FSEL R90, R87, -INF , P1 ;  /* 0xff800000575a7808 */ /* 0x002fe40000800000 */
[----:B------:R-:W-:-:S04]  /*a020*/  FMNMX.FTZ R35, R86, R35, !PT ;  /* 0x0000002356237209 */ /* 0x000fc80007810000 */
[----:B------:R-:W-:Y:S01]  /*a030*/  FMNMX.FTZ R35, R90, R35, !PT ;  /* 0x000000235a237209 */ /* 0x000fe20007810000 */
[----:B------:R-:W-:-:S04]  /*a040*/  FMUL.FTZ R27, R64, UR4 ;  /* 0x00000004401b7c20 */ /* 0x000fc80008410000 */
[----:B------:R-:W0:Y:S01]  /*a050*/  SHFL.BFLY PT, R64, R35, 0x2, 0x1f ;  /* 0x0c401f0023407f89 */ /* 0x000e2200000e0000 */
[----:B------:R-:W-:Y:S01]  /*a060*/  FMUL.FTZ R10, R25, UR4 ;  /* 0x00000004190a7c20 */ /* 0x000fe20008410000 */
[----:B0-----:R-:W-:-:S05]  /*a070*/  FMNMX.FTZ R64, R35, R64, !PT ;  /* 0x0000004023407209 */ /* 0x001fca0007810000 */
[----:B------:R-:W0:Y:S01]  /*a080*/  SHFL.BFLY PT, R35, R64, 0x1, 0x1f ;  /* 0x0c201f0040237f89 */ /* 0x000e2200000e0000 */
[----:B------:R-:W1:Y:S01]  /*a090*/  MUFU.TANH R3, R3 ;  /* 0x0000000300037308 */ /* 0x000e620000002400 */
[----:B------:R-:W-:Y:S01]  /*a0a0*/  FMUL.FTZ R14, R29, UR4 ;  /* 0x000000041d0e7c20 */ /* 0x000fe20008410000 */
[----:B------:R-:W-:-:S06]  /*a0b0*/  MOV R51, UR5 ;  /* 0x0000000500337c02 */ /* 0x000fcc0008000f00 */
[----:B------:R-:W2:Y:S01]  /*a0c0*/  MUFU.TANH R10, R10 ;  /* 0x0000000a000a7308 */ /* 0x000ea20000002400 */
[----:B------:R-:W-:Y:S01]  /*a0d0*/  FMUL.FTZ R15, R32, UR4 ;  /* 0x00000004200f7c20 */ /* 0x000fe20008410000 */
[----:B------:R-:W-:-:S06]  /*a0e0*/  VIADDMNMX R67, R89, R106, R91, PT ;  /* 0x0000006a59437246 */ /* 0x000fcc000380015b */
[----:B------:R-:W3:Y:S01]  /*a0f0*/  MUFU.TANH R11, R11 ;  /* 0x0000000b000b7308 */ /* 0x000ee20000002400 */
[----:B0-----:R-:W-:-:S07]  /*a100*/  FMNMX.FTZ R35, R64, R35, !PT ;  /* 0x0000002340237209 */ /* 0x001fce0007810000 */
[----:B------:R-:W0:Y:S01]  /*a110*/  MUFU.TANH R14, R14 ;  /* 0x0000000e000e7308 */ /* 0x000e220000002400 */
[C---:B------:R-:W-:Y:S01]  /*a120*/  FSETP.NEU.FTZ.AND P1, PT, R35.reuse, -INF , PT ;  /* 0xff8000002300780b */ /* 0x040fe20003f3d000 */
[----:B------:R-:W-:Y:S01]  /*a130*/  FMUL.FTZ R63, R35, R51 ;  /* 0x00000033233f7220 */ /* 0x000fe20000410000 */
[----:B------:R-:W-:Y:S01]  /*a140*/  ISETP.GT.AND P2, PT, R67, 0x1, PT ;  /* 0x000000014300780c */ /* 0x000fe20003f44270 */
[----:B------:R-:W-:-:S04]  /*a150*/  FMUL.FTZ R21, R36, UR4 ;  /* 0x0000000424157c20 */ /* 0x000fc80008410000 */
[----:B------:R-:W4:Y:S01]  /*a160*/  MUFU.TANH R15, R15 ;  /* 0x0000000f000f7308 */ /* 0x000f220000002400 */
[----:B------:R-:W-:Y:S02]  /*a170*/  FSEL R63, R63, RZ, P1 ;  /* 0x000000ff3f3f7208 */ /* 0x000fe40000800000 */
[----:B------:R-:W-:Y:S01]  /*a180*/  ISETP.GT.AND P1, PT, R67, RZ, PT ;  /* 0x000000ff4300720c */ /* 0x000fe20003f24270 */
[----:B------:R-:W-:Y:S01]  /*a190*/  FMUL.FTZ R36, R49, UR4 ;  /* 0x0000000431247c20 */ /* 0x000fe20008410000 */
[----:B------:R-:W-:Y:S01]  /*a1a0*/  FMUL.FTZ R49, R72, UR4 ;  /* 0x0000000448317c20 */ /* 0x000fe20008410000 */
[----:B------:R-:W-:Y:S02]  /*a1b0*/  ISETP.GT.AND P3, PT, R67, 0x8, PT ;  /* 0x000000084300780c */ /* 0x000fe40003f64270 */
[----:B------:R-:W4:Y:S01]  /*a1c0*/  MUFU.TANH R20, R20 ;  /* 0x0000001400147308 */ /* 0x000f220000002400 */
[----:B-1----:R-:W-:Y:S02]  /*a1d0*/  FSEL R72, R3, -INF , P1 ;  /* 0xff80000003487808 */ /* 0x002fe40000800000 */
[----:B--2---:R-:W-:Y:S01]  /*a1e0*/  FSEL R10, R10, -INF , P2 ;  /* 0xff8000000a0a7808 */ /* 0x004fe20001000000 */
[----:B------:R-:W-:Y:S01]  /*a1f0*/  FMUL.FTZ R55, R76, UR4 ;  /* 0x000000044c377c20 */ /* 0x000fe20008410000 */
[----:B------:R-:W-:Y:S01]  /*a200*/  ISETP.GT.AND P1, PT, R67, 0x9, PT ;  /* 0x000000094300780c */ /* 0x000fe20003f24270 */
[----:B------:R-:W-:Y:S01]  /*a210*/  FMUL.FTZ R25, R40, UR4 ;  /* 0x0000000428197c20 */ /* 0x000fe20008410000 */
[----:B---3--:R-:W-:Y:S01]  /*a220*/  FSEL R76, R11, -INF , P3 ;  /* 0xff8000000b4c7808 */ /* 0x008fe20001800000 */
[----:B------:R-:W-:Y:S01]  /*a230*/  MUFU.TANH R21, R21 ;  /* 0x0000001500157308 */ /* 0x000fe20000002400 */
[----:B------:R-:W-:Y:S01]  /*a240*/  FMNMX.FTZ R3, R72, R10, !PT ;  /* 0x0000000a48037209 */ /* 0x000fe20007810000 */
[----:B------:R-:W-:Y:S01]  /*a250*/  FMUL.FTZ R59, R80, UR4 ;  /* 0x00000004503b7c20 */ /* 0x000fe20008410000 */
[----:B------:R-:W-:-:S02]  /*a260*/  ISETP.GT.AND P2, PT, R67, 0x10, PT ;  /* 0x000000104300780c */ /* 0x000fc40003f44270 */
[----:B0-----:R-:W-:Y:S02]  /*a270*/  FSEL R80, R14, -INF , P1 ;  /* 0xff8000000e507808 */ /* 0x001fe40000800000 */
[----:B------:R-:W-:Y:S01]  /*a280*/  FMNMX.FTZ R3, R76, R3, !PT ;  /* 0x000000034c037209 */ /* 0x000fe20007810000 */
[----:B------:R-:W0:Y:S01]  /*a290*/  MUFU.TANH R24, R24 ;  /* 0x0000001800187308 */ /* 0x000e220000002400 */
[----:B------:R-:W-:Y:S01]  /*a2a0*/  FMUL.FTZ R64, R84, UR4 ;  /* 0x0000000454407c20 */ /* 0x000fe20008410000 */
[----:B------:R-:W-:Y:S01]  /*a2b0*/  ISETP.GT.AND P1, PT, R67, 0x11, PT ;  /* 0x000000114300780c */ /* 0x000fe20003f24270 */
[----:B------:R-:W-:Y:S01]  /*a2c0*/  FMUL.FTZ R29, R44, UR4 ;  /* 0x000000042c1d7c20 */ /* 0x000fe20008410000 */
[----:B----4-:R-:W-:Y:S02]  /*a2d0*/  FSEL R84, R15, -INF , P2 ;  /* 0xff8000000f547808 */ /* 0x010fe40001000000 */
[----:B------:R-:W-:Y:S02]  /*a2e0*/  FMNMX.FTZ R3, R80, R3, !PT ;  /* 0x0000000350037209 */ /* 0x000fe40007810000 */
[----:B------:R-:W1:Y:S01]  /*a2f0*/  MUFU.TANH R25, R25 ;  /* 0x0000001900197308 */ /* 0x000e620000002400 */
[-CC-:B------:R-:W-:Y:S01]  /*a300*/  FFMA.FTZ R100, R100, R51.reuse, -R63.reuse ;  /* 0x0000003364647223 */ /* 0x180fe2000001083f */
[----:B------:R-:W-:Y:S01]  /*a310*/  FFMA.FTZ R145, R98, R51, -R63 ;  /* 0x0000003362917223 */ /* 0x000fe2000001083f */
[----:B------:R-:W-:Y:S01]  /*a320*/  ISETP.GT.AND P2, PT, R67, 0x18, PT ;  /* 0x000000184300780c */ /* 0x000fe20003f44270 */
[----:B------:R-:W-:Y:S01]  /*a330*/  FMUL.FTZ R32, R45, UR4 ;  /* 0x000000042d207c20 */ /* 0x000fe20008410000 */
[----:B------:R-:W-:-:S02]  /*a340*/  FSEL R98, R20, -INF , P1 ;  /* 0xff80000014627808 */ /* 0x000fc40000800000 */
[----:B------:R-:W-:Y:S01]  /*a350*/  FMNMX.FTZ R3, R84, R3, !PT ;  /* 0x0000000354037209 */ /* 0x000fe20007810000 */
[----:B------:R-:W2:Y:S01]  /*a360*/  MUFU.TANH R28, R28 ;  /* 0x0000001c001c7308 */ /* 0x000ea20000002400 */
[----:B------:R-:W-:Y:S02]  /*a370*/  ISETP.GT.AND P1, PT, R67, 0x19, PT ;  /* 0x000000194300780c */ /* 0x000fe40003f24270 */
[----:B------:R-:W-:-:S05]  /*a380*/  FMNMX.FTZ R3, R98, R3, !PT ;  /* 0x0000000362037209 */ /* 0x000fca0007810000 */
[----:B------:R-:W3:Y:S01]  /*a390*/  MUFU.TANH R29, R29 ;  /* 0x0000001d001d7308 */ /* 0x000ee20000002400 */
[----:B0-----:R-:W-:-:S07]  /*a3a0*/  FSEL R24, R24, -INF , P1 ;  /* 0xff80000018187808 */ /* 0x001fce0000800000 */
[----:B------:R0:W-:Y:S01]  /*a3b0*/  MUFU.EX2 R14, R100 ;  /* 0x00000064000e7308 */ /* 0x0001e20000000800 */
[----:B------:R-:W-:Y:S01]  /*a3c0*/  FFMA.FTZ R20, R102, R51, -R63 ;  /* 0x0000003366147223 */ /* 0x000fe2000001083f */
[----:B0-----:R-:W-:-:S06]  /*a3d0*/  FSEL R100, R21, -INF , P2 ;  /* 0xff80000015647808 */ /* 0x001fcc0001000000 */
[----:B------:R-:W0:Y:S01]  /*a3e0*/  MUFU.TANH R32, R32 ;  /* 0x0000002000207308 */ /* 0x000e220000002400 */
[C---:B------:R-:W-:Y:S02]  /*a3f0*/  ISETP.GT.AND P2, PT, R67.reuse, 0x20, PT ;  /* 0x000000204300780c */ /* 0x040fe40003f44270 */
[----:B------:R-:W-:Y:S02]  /*a400*/  FMNMX.FTZ R3, R100, R3, !PT ;  /* 0x0000000364037209 */ /* 0x000fe40007810000 */
[----:B------:R-:W-:Y:S02]  /*a410*/  ISETP.GT.AND P1, PT, R67, 0x21, PT ;  /* 0x000000214300780c */ /* 0x000fe40003f24270 */
[----:B-1----:R-:W-:Y:S01]  /*a420*/  FSEL R102, R25, -INF , P2 ;  /* 0xff80000019667808 */ /* 0x002fe20001000000 */
[----:B------:R-:W1:Y:S01]  /*a430*/  MUFU.TANH R33, R33 ;  /* 0x0000002100217308 */ /* 0x000e620000002400 */
[----:B------:R-:W-:Y:S01]  /*a440*/  FMNMX.FTZ R3, R24, R3, !PT ;  /* 0x0000000318037209 */ /* 0x000fe20007810000 */
[----:B------:R-:W-:Y:S01]  /*a450*/  FFMA.FTZ R147, R104, R51, -R63 ;  /* 0x0000003368937223 */ /* 0x000fe2000001083f */
[----:B------:R-:W-:Y:S01]  /*a460*/  ISETP.GT.AND P2, PT, R67, 0x28, PT ;  /* 0x000000284300780c */ /* 0x000fe20003f44270 */
[----:B------:R-:W-:Y:S01]  /*a470*/  FMUL.FTZ R40, R53, UR4 ;  /* 0x0000000435287c20 */ /* 0x000fe20008410000 */
[----:B--2---:R-:W-:-:S02]  /*a480*/  FSEL R104, R28, -INF , P1 ;  /* 0xff8000001c687808 */ /* 0x004fc40000800000 */
[----:B------:R-:W-:Y:S01]  /*a490*/  FMNMX.FTZ R3, R102, R3, !PT ;  /* 0x0000000366037209 */ /* 0x000fe20007810000 */
[----:B------:R-:W2:Y:S01]  /*a4a0*/  MUFU.TANH R36, R36 ;  /* 0x0000002400247308 */ /* 0x000ea20000002400 */
[----:B------:R-:W-:Y:S02]  /*a4b0*/  ISETP.GT.AND P1, PT, R67, 0x29, PT ;  /* 0x000000294300780c */ /* 0x000fe40003f24270 */
        /* <DEDUP_REMOVED lines=8> */
[--C-:B------:R-:W-:Y:S01]  /*a540*/  FFMA.FTZ R28, R96, R51, -R63.reuse ;  /* 0x00000033601c7223 */ /* 0x100fe2000001083f */
[----:B------:R-:W-:Y:S02]  /*a550*/  ISETP.GT.AND P1, PT, R67, 0x31, PT ;  /* 0x000000314300780c */ /* 0x000fe40003f24270 */
[----:B-1----:R-:W-:Y:S02]  /*a560*/  FSEL R96, R33, -INF , P2 ;  /* 0xff80000021607808 */ /* 0x002fe40001000000 */
[----:B------:R-:W-:Y:S02]  /*a570*/  FMNMX.FTZ R3, R32, R3, !PT ;  /* 0x0000000320037209 */ /* 0x000fe40007810000 */
[----:B------:R-:W1:Y:S01]  /*a580*/  MUFU.TANH R41, R41 ;  /* 0x0000002900297308 */ /* 0x000e620000002400 */
[----:B------:R-:W-:Y:S01]  /*a590*/  FFMA.FTZ R141, R94, R51, -R63 ;  /* 0x000000335e8d7223 */ /* 0x000fe2000001083f */
[----:B------:R-:W-:Y:S01]  /*a5a0*/  ISETP.GT.AND P2, PT, R67, 0x38, PT ;  /* 0x000000384300780c */ /* 0x000fe20003f44270 */
[----:B------:R-:W-:Y:S01]  /*a5b0*/  FMUL.FTZ R45, R61, UR4 ;  /* 0x000000043d2d7c20 */ /* 0x000fe20008410000 */
[----:B--2---:R-:W-:-:S02]  /*a5c0*/  FSEL R94, R36, -INF , P1 ;  /* 0xff800000245e7808 */ /* 0x004fc40000800000 */
[----:B------:R-:W-:Y:S02]  /*a5d0*/  FMNMX.FTZ R3, R96, R3, !PT ;  /* 0x0000000360037209 */ /* 0x000fe40007810000 */
        /* <DEDUP_REMOVED lines=11> */
[----:B------:R-:W-:Y:S01]  /*a690*/  FFMA.FTZ R36, R92, R51, -R63 ;  /* 0x000000335c247223 */ /* 0x000fe2000001083f */
[----:B------:R-:W-:Y:S01]  /*a6a0*/  ISETP.GT.AND P1, PT, R67, 0x41, PT ;  /* 0x000000414300780c */ /* 0x000fe20003f24270 */
[----:B------:R-:W-:Y:S01]  /*a6b0*/  FMUL.FTZ R39, R68, UR4 ;  /* 0x0000000444277c20 */ /* 0x000fe20008410000 */
[----:B-1----:R-:W-:Y:S02]  /*a6c0*/  FSEL R92, R41, -INF , P2 ;  /* 0xff800000295c7808 */ /* 0x002fe40001000000 */
[----:B------:R-:W-:Y:S02]  /*a6d0*/  FMNMX.FTZ R3, R40, R3, !PT ;  /* 0x0000000328037209 */ /* 0x000fe40007810000 */
[----:B------:R-:W1:Y:S01]  /*a6e0*/  MUFU.TANH R27, R27 ;  /* 0x0000001b001b7308 */ /* 0x000e620000002400 */
[----:B------:R-:W-:Y:S01]  /*a6f0*/  ISETP.GT.AND P2, PT, R67, 0x48, PT ;  /* 0x000000484300780c */ /* 0x000fe20003f44270 */
[----:B------:R-:W-:Y:S01]  /*a700*/  FMUL.FTZ R47, R69, UR4 ;  /* 0x00000004452f7c20 */ /* 0x000fe20008410000 */
        /* <DEDUP_REMOVED lines=9> */
[----:B------:R-:W-:Y:S01]  /*a7a0*/  ISETP.GT.AND P2, PT, R67, 0x50, PT ;  /* 0x000000504300780c */ /* 0x000fe20003f44270 */
[----:B------:R-:W-:Y:S01]  /*a7b0*/  FMUL.FTZ R53, R73, UR4 ;  /* 0x0000000449357c20 */ /* 0x000fe20008410000 */
[----:B0-----:R-:W-:-:S02]  /*a7c0*/  FSEL R110, R45, -INF , P1 ;  /* 0xff8000002d6e7808 */ /* 0x001fc40000800000 */
[----:B------:R-:W-:Y:S02]  /*a7d0*/  FMNMX.FTZ R3, R88, R3, !PT ;  /* 0x0000000358037209 */ /* 0x000fe40007810000 */
        /* <DEDUP_REMOVED lines=40> */
[----:B------:R-:W-:Y:S02]  /*aa60*/  FMNMX.FTZ R3, R124, R3, !PT ;  /* 0x000000037c037209 */ /* 0x000fe40007810000 */
[----:B------:R-:W-:Y:S02]  /*aa70*/  ISETP.GT.AND P2, PT, R67, 0x78, PT ;  /* 0x000000784300780c */ /* 0x000fe40003f44270 */
[----:B--2---:R-:W-:Y:S02]  /*aa80*/  FSEL R128, R61, -INF , P1 ;  /* 0xff8000003d807808 */ /* 0x004fe40000800000 */
[----:B------:R-:W-:-:S02]  /*aa90*/  FMNMX.FTZ R3, R126, R3, !PT ;  /* 0x000000037e037209 */ /* 0x000fc40007810000 */
[----:B------:R-:W-:Y:S02]  /*aaa0*/  ISETP.GT.AND P1, PT, R67, 0x79, PT ;  /* 0x000000794300780c */ /* 0x000fe40003f24270 */
[----:B---3--:R-:W-:Y:S02]  /*aab0*/  FSEL R64, R64, -INF , P2 ;  /* 0xff80000040407808 */ /* 0x008fe40001000000 */
[----:B------:R-:W-:Y:S02]  /*aac0*/  FMNMX.FTZ R3, R128, R3, !PT ;  /* 0x0000000380037209 */ /* 0x000fe40007810000 */
[----:B0-----:R-:W-:Y:S02]  /*aad0*/  FSEL R130, R65, -INF , P1 ;  /* 0xff80000041827808 */ /* 0x001fe40000800000 */
[----:B------:R-:W-:Y:S01]  /*aae0*/  FMNMX.FTZ R3, R64, R3, !PT ;  /* 0x0000000340037209 */ /* 0x000fe20007810000 */
[-CC-:B------:R-:W-:Y:S01]  /*aaf0*/  FFMA.FTZ R139, R38, R51.reuse, -R63.reuse ;  /* 0x00000033268b7223 */ /* 0x180fe2000001083f */
[----:B------:R-:W-:-:S02]  /*ab00*/  FFMA.FTZ R38, R42, R51, -R63 ;  /* 0x000000332a267223 */ /* 0x000fc4000001083f */
[----:B------:R-:W-:Y:S01]  /*ab10*/  FMNMX.FTZ R3, R130, R3, !PT ;  /* 0x0000000382037209 */ /* 0x000fe20007810000 */
[-CC-:B------:R-:W-:Y:S01]  /*ab20*/  FFMA.FTZ R42, R46, R51.reuse, -R63.reuse ;  /* 0x000000332e2a7223 */ /* 0x180fe2000001083f */
[----:B------:R-:W-:-:S03]  /*ab30*/  FFMA.FTZ R46, R52, R51, -R63 ;  /* 0x00000033342e7223 */ /* 0x000fc6000001083f */
[----:B------:R-:W0:Y:S01]  /*ab40*/  SHFL.BFLY PT, R52, R3, 0x2, 0x1f ;  /* 0x0c401f0003347f89 */ /* 0x000e2200000e0000 */
[-CC-:B------:R-:W-:Y:S01]  /*ab50*/  FFMA.FTZ R133, R48, R51.reuse, -R63.reuse ;  /* 0x0000003330857223 */ /* 0x180fe2000001083f */
[----:B------:R-:W-:Y:S01]  /*ab60*/  FFMA.FTZ R48, R56, R51, -R63 ;  /* 0x0000003338307223 */ /* 0x000fe2000001083f */
[----:B0-----:R-:W-:-:S05]  /*ab70*/  FMNMX.FTZ R11, R3, R52, !PT ;  /* 0x00000034030b7209 */ /* 0x001fca0007810000 */
[----:B------:R-:W0:Y:S01]  /*ab80*/  SHFL.BFLY PT, R56, R11, 0x1, 0x1f ;  /* 0x0c201f000b387f89 */ /* 0x000e2200000e0000 */
[----:B------:R-:W-:Y:S08]  /*ab90*/  MUFU.EX2 R149, R149 ;  /* 0x0000009500957308 */ /* 0x000ff00000000800 */
[----:B------:R-:W1:Y:S01]  /*aba0*/  MUFU.EX2 R68, R68 ;  /* 0x0000004400447308 */ /* 0x000e620000000800 */
[----:B0-----:R-:W-:-:S07]  /*abb0*/  FMNMX.FTZ R53, R11, R56, !PT ;  /* 0x000000380b357209 */ /* 0x001fce0007810000 */
[----:B------:R-:W0:Y:S01]  /*abc0*/  MUFU.EX2 R151, R151 ;  /* 0x0000009700977308 */ /* 0x000e220000000800 */
[C---:B------:R-:W-:Y:S01]  /*abd0*/  FSETP.NEU.FTZ.AND P1, PT, R53.reuse, -INF , PT ;  /* 0xff8000003500780b */ /* 0x040fe20003f3d000 */
[----:B------:R-:W-:-:S05]  /*abe0*/  FMUL.FTZ R29, R53, R51 ;  /* 0x00000033351d7220 */ /* 0x000fca0000410000 */
[----:B------:R-:W-:Y:S01]  /*abf0*/  FSEL R29, R29, RZ, P1 ;  /* 0x000000ff1d1d7208 */ /* 0x000fe20000800000 */
[----:B------:R-:W2:Y:S01]  /*ac00*/  S2R R93, SR_TID.X ;  /* 0x00000000005d7919 */ /* 0x000ea20000002100 */
[----:B------:R-:W3:Y:S03]  /*ac10*/  MUFU.EX2 R145, R145 ;  /* 0x0000009100917308 */ /* 0x000ee60000000800 */
[-CC-:B------:R-:W-:Y:S01]  /*ac20*/  FFMA.FTZ R148, R72, R51.reuse, -R29.reuse ;  /* 0x0000003348947223 */ /* 0x180fe2000001081d */
[-CC-:B------:R-:W-:Y:S01]  /*ac30*/  FFMA.FTZ R3, R10, R51.reuse, -R29.reuse ;  /* 0x000000330a037223 */ /* 0x180fe2000001081d */
[-CC-:B------:R-:W-:Y:S01]  /*ac40*/  FFMA.FTZ R150, R76, R51.reuse, -R29.reuse ;  /* 0x000000334c967223 */ /* 0x180fe2000001081d */
[----:B-1----:R-:W-:Y:S02]  /*ac50*/  FADD.FTZ R10, R149, R68 ;  /* 0x00000044950a7221 */ /* 0x002fe40000010000 */
[----:B------:R-:W1:Y:S01]  /*ac60*/  MUFU.EX2 R20, R20 ;  /* 0x0000001400147308 */ /* 0x000e620000000800 */
[----:B------:R-:W-:Y:S01]  /*ac70*/  FFMA.FTZ R11, R80, R51, -R29 ;  /* 0x00000033500b7223 */ /* 0x000fe2000001081d */
[----:B0-----:R-:W-:-:S06]  /*ac80*/  FADD.FTZ R37, R151, R10 ;  /* 0x0000000a97257221 */ /* 0x001fcc0000010000 */
[----:B------:R-:W-:Y:S01]  /*ac90*/  MUFU.EX2 R148, R148 ;  /* 0x0000009400947308 */ /* 0x000fe20000000800 */
[----:B------:R-:W-:-:S07]  /*aca0*/  FFMA.FTZ R144, R84, R51, -R29 ;  /* 0x0000003354907223 */ /* 0x000fce000001081d */
[----:B------:R-:W0:Y:S01]  /*acb0*/  MUFU.EX2 R3, R3 ;  /* 0x0000000300037308 */ /* 0x000e220000000800 */
[----:B------:R-:W-:-:S07]  /*acc0*/  FADD.FTZ R10, R14, R37 ;  /* 0x000000250e0a7221 */ /* 0x000fce0000010000 */
[----:B------:R-:W4:Y:S01]  /*acd0*/  MUFU.EX2 R147, R147 ;  /* 0x0000009300937308 */ /* 0x000f220000000800 */
[----:B------:R-:W-:-:S07]  /*ace0*/  FFMA.FTZ R15, R98, R51, -R29 ;  /* 0x00000033620f7223 */ /* 0x000fce000001081d */
[----:B------:R-:W2:Y:S01]  /*acf0*/  MUFU.EX2 R150, R150 ;  /* 0x0000009600967308 */ /* 0x000ea20000000800 */
[----:B---3--:R-:W-:-:S07]  /*ad00*/  FADD.FTZ R39, R145, R10 ;  /* 0x0000000a91277221 */ /* 0x008fce0000010000 */
[----:B------:R-:W3:Y:S01]  /*ad10*/  MUFU.EX2 R28, R28 ;  /* 0x0000001c001c7308 */ /* 0x000ee20000000800 */
[----:B------:R-:W-:-:S07]  /*ad20*/  FFMA.FTZ R146, R100, R51, -R29 ;  /* 0x0000003364927223 */ /* 0x000fce000001081d */
[----:B------:R-:W3:Y:S01]  /*ad30*/  MUFU.EX2 R11, R11 ;  /* 0x0000000b000b7308 */ /* 0x000ee20000000800 */
[----:B-1----:R-:W-:Y:S01]  /*ad40*/  FADD.FTZ R10, R20, R39 ;  /* 0x00000027140a7221 */ /* 0x002fe20000010000 */
[----:B------:R-:W-:-:S06]  /*ad50*/  FFMA.FTZ R30, R30, R51, -R63 ;  /* 0x000000331e1e7223 */ /* 0x000fcc000001083f */
[----:B------:R-:W1:Y:S01]  /*ad60*/  MUFU.EX2 R141, R141 ;  /* 0x0000008d008d7308 */ /* 0x000e620000000800 */
[----:B0-----:R-:W-:Y:S01]  /*ad70*/  FADD.FTZ R41, R148, R3 ;  /* 0x0000000394297221 */ /* 0x001fe20000010000 */
[----:B------:R-:W-:-:S06]  /*ad80*/  FFMA.FTZ R21, R24, R51, -R29 ;  /* 0x0000003318157223 */ /* 0x000fcc000001081d */
[----:B------:R-:W0:Y:S01]  /*ad90*/  MUFU.EX2 R144, R144 ;  /* 0x0000009000907308 */ /* 0x000e220000000800 */
[----:B----4-:R-:W-:Y:S01]  /*ada0*/  FADD.FTZ R39, R147, R10 ;  /* 0x0000000a93277221 */ /* 0x010fe20000010000 */
[----:B--2---:R-:W-:-:S06]  /*adb0*/  FADD.FTZ R10, R150, R41 ;  /* 0x00000029960a7221 */ /* 0x004fcc0000010000 */
[----:B------:R-:W2:Y:S01]  /*adc0*/  MUFU.EX2 R36, R36 ;  /* 0x0000002400247308 */ /* 0x000ea20000000800 */
[----:B------:R-:W-:-:S07]  /*add0*/  FFMA.FTZ R140, R102, R51, -R29 ;  /* 0x00000033668c7223 */ /* 0x000fce000001081d */
[----:B------:R-:W4:Y:S01]  /*ade0*/  MUFU.EX2 R15, R15 ;  /* 0x0000000f000f7308 */ /* 0x000f220000000800 */
[----:B---3--:R-:W-:Y:S01]  /*adf0*/  FADD.FTZ R24, R28, R39 ;  /* 0x000000271c187221 */ /* 0x008fe20000010000 */
[----:B------:R-:W-:-:S06]  /*ae00*/  FFMA.FTZ R26, R26, R51, -R63 ;  /* 0x000000331a1a7223 */ /* 0x000fcc000001083f */
[----:B------:R-:W3:Y:S01]  /*ae10*/  MUFU.EX2 R143, R143 ;  /* 0x0000008f008f7308 */ /* 0x000ee20000000800 */
[----:B------:R-:W-:Y:S01]  /*ae20*/  FADD.FTZ R41, R11, R10 ;  /* 0x0000000a0b297221 */ /* 0x000fe20000010000 */
[----:B------:R-:W-:-:S06]  /*ae30*/  FFMA.FTZ R25, R104, R51, -R29 ;  /* 0x0000003368197223 */ /* 0x000fcc000001081d */
[----:B------:R-:W3:Y:S01]  /*ae40*/  MUFU.EX2 R146, R146 ;  /* 0x0000009200927308 */ /* 0x000ee20000000800 */
[----:B------:R-:W-:Y:S01]  /*ae50*/  FFMA.FTZ R27, R32, R51, -R29 ;  /* 0x00000033201b7223 */ /* 0x000fe2000001081d */
[----:B------:R-:W-:Y:S01]  /*ae60*/  LOP3.LUT R93, R93, 0x7f, RZ, 0xc0, !PT ;  /* 0x0000007f5d5d7812 */ /* 0x000fe200078ec0ff */
[----:B------:R-:W-:-:S05]  /*ae70*/  IMAD.IADD R32, R95, 0x1, -R97 ;  /* 0x000000015f207824 */ /* 0x000fca00078e0a61 */
[----:B------:R-:W3:Y:S01]  /*ae80*/  MUFU.EX2 R30, R30 ;  /* 0x0000001e001e7308 */ /* 0x000ee20000000800 */
[----:B-1----:R-:W-:Y:S01]  /*ae90*/  FADD.FTZ R43, R141, R24 ;  /* 0x000000188d2b7221 */ /* 0x002fe20000010000 */
[----:B0-----:R-:W-:-:S06]  /*aea0*/  FADD.FTZ R10, R144, R41 ;  /* 0x00000029900a7221 */ /* 0x001fcc0000010000 */
[----:B------:R-:W0:Y:S01]  /*aeb0*/  MUFU.EX2 R21, R21 ;  /* 0x0000001500157308 */ /* 0x000e220000000800 */
[-CC-:B------:R-:W-:Y:S01]  /*aec0*/  FFMA.FTZ R142, R106, R51.reuse, -R29.reuse ;  /* 0x000000336a8e7223 */ /* 0x180fe2000001081d */
[----:B------:R-:W-:Y:S01]  /*aed0*/  FFMA.FTZ R37, R44, R51, -R29 ;  /* 0x000000332c257223 */ /* 0x000fe2000001081d */
[----:B------:R-:W-:Y:S01]  /*aee0*/  ISETP.NE.AND P1, PT, R93, RZ, PT ;  /* 0x000000ff5d00720c */ /* 0x000fe20003f25270 */
[----:B------:R-:W-:-:S04]  /*aef0*/  IMAD R44, R153, 0xc0, R32 ;  /* 0x000000c0992c7824 */ /* 0x000fc800078e0220 */
[----:B------:R-:W1:Y:S01]  /*af00*/  MUFU.EX2 R137, R137 ;  /* 0x0000008900897308 */ /* 0x000e620000000800 */
[----:B--2---:R-:W-:Y:S01]  /*af10*/  FADD.FTZ R32, R36, R43 ;  /* 0x0000002b24207221 */ /* 0x004fe20000010000 */
[----:B----4-:R-:W-:-:S06]  /*af20*/  FADD.FTZ R43, R15, R10 ;  /* 0x0000000a0f2b7221 */ /* 0x010fcc0000010000 */
[----:B------:R-:W2:Y:S01]  /*af30*/  MUFU.EX2 R140, R140 ;  /* 0x0000008c008c7308 */ /* 0x000ea20000000800 */
[----:B---3--:R-:W-:Y:S01]  /*af40*/  FADD.FTZ R41, R143, R32 ;  /* 0x000000208f297221 */ /* 0x008fe20000010000 */
[----:B------:R-:W-:-:S06]  /*af50*/  FADD.FTZ R32, R146, R43 ;  /* 0x0000002b92207221 */ /* 0x000fcc0000010000 */
[----:B------:R-:W3:Y:S01]  /*af60*/  MUFU.EX2 R26, R26 ;  /* 0x0000001a001a7308 */ /* 0x000ee20000000800 */
[----:B------:R-:W-:-:S07]  /*af70*/  FFMA.FTZ R136, R96, R51, -R29 ;  /* 0x0000003360887223 */ /* 0x000fce000001081d */
[----:B------:R-:W4:Y:S01]  /*af80*/  MUFU.EX2 R25, R25 ;  /* 0x0000001900197308 */ /* 0x000f220000000800 */
[----:B------:R-:W-:Y:S01]  /*af90*/  FFMA.FTZ R33, R40, R51, -R29 ;  /* 0x0000003328217223 */ /* 0x000fe2000001081d */
[----:B------:R-:W-:Y:S01]  /*afa0*/  SHF.R.S32.HI R45, RZ, 0x1f, R44 ;  /* 0x0000001fff2d7819 */ /* 0x000fe2000001142c */
[----:B------:R-:W-:-:S05]  /*afb0*/  FADD.FTZ R40, R30, R41 ;  /* 0x000000291e287221 */ /* 0x000fca0000010000 */
[----:B------:R-:W4:Y:S01]  /*afc0*/  MUFU.EX2 R139, R139 ;  /* 0x0000008b008b7308 */ /* 0x000f220000000800 */
[----:B0-----:R-:W-:Y:S01]  /*afd0*/  FADD.FTZ R43, R21, R32 ;  /* 0x00000020152b7221 */ /* 0x001fe20000010000 */
[----:B------:R-:W-:-:S06]  /*afe0*/  FFMA.FTZ R31, R94, R51, -R29 ;  /* 0x000000335e1f7223 */ /* 0x000fcc000001081d */
[----:B------:R-:W0:Y:S01]  /*aff0*/  MUFU.EX2 R142, R142 ;  /* 0x0000008e008e7308 */ /* 0x000e220000000800 */
[----:B------:R-:W-:Y:S01]  /*b000*/  LEA.HI R10, R45, R44, RZ, 0x7 ;  /* 0x0000002c2d0a7211 */ /* 0x000fe200078f38ff */
[----:B------:R-:W-:Y:S02]  /*b010*/  @!P1 VIADD R0, R0, 0x16840 ;  /* 0x0001684000009836 */ /* 0x000fe40000000000 */
[----:B------:R-:W-:-:S04]  /*b020*/  FFMA.FTZ R41, R34, R51, -R29 ;  /* 0x0000003322297223 */ /* 0x000fc8000001081d */
[----:B------:R-:W0:Y:S01]  /*b030*/  MUFU.EX2 R38, R38 ;  /* 0x0000002600267308 */ /* 0x000e220000000800 */
[----:B-1----:R-:W-:Y:S01]  /*b040*/  FADD.FTZ R45, R137, R40 ;  /* 0x00000028892d7221 */ /* 0x002fe20000010000 */
[----:B------:R-:W-:Y:S01]  /*b050*/  FFMA.FTZ R135, R50, R51, -R63 ;  /* 0x0000003332877223 */ /* 0x000fe2000001083f */
[----:B--2---:R-:W-:-:S05]  /*b060*/  FADD.FTZ R34, R140, R43 ;  /* 0x0000002b8c227221 */ /* 0x004fca0000010000 */
[----:B------:R-:W1:Y:S01]  /*b070*/  MUFU.EX2 R27, R27 ;  /* 0x0000001b001b7308 */ /* 0x000e620000000800 */
[----:B------:R-:W-:Y:S01]  /*b080*/  FFMA.FTZ R138, R108, R51, -R29 ;  /* 0x000000336c8a7223 */ /* 0x000fe2000001081d */
[----:B---3--:R-:W-:Y:S01]  /*b090*/  FADD.FTZ R40, R26, R45 ;  /* 0x0000002d1a287221 */ /* 0x008fe20000010000 */
[----:B------:R-:W-:-:S05]  /*b0a0*/  @!P1 PRMT R0, RZ, 0x654, R0 ;  /* 0x00000654ff009816 */ /* 0x000fca0000000000 */
[----:B------:R-:W2:Y:S01]  /*b0b0*/  MUFU.EX2 R133, R133 ;  /* 0x0000008500857308 */ /* 0x000ea20000000800 */
[----:B----4-:R-:W-:-:S07]  /*b0c0*/  FADD.FTZ R45, R25, R34 ;  /* 0x00000022192d7221 */ /* 0x010fce0000010000 */
[----:B------:R-:W3:Y:S01]  /*b0d0*/  MUFU.EX2 R136, R136 ;  /* 0x0000008800887308 */ /* 0x000ee20000000800 */
[----:B------:R-:W-:Y:S01]  /*b0e0*/  FADD.FTZ R43, R139, R40 ;  /* 0x000000288b2b7221 */ /* 0x000fe20000010000 */
[----:B------:R0:W-:Y:S06]  /*b0f0*/  @!P1 SYNCS.ARRIVE.TRANS64.RED.A1T0 RZ, [R0+URZ], RZ ;  /* 0x000000ff00ff99a7 */ /* 0x0001ec000810043f */
[----:B------:R-:W4:Y:S01]  /*b100*/  MUFU.EX2 R42, R42 ;  /* 0x0000002a002a7308 */ /* 0x000f220000000800 */
[----:B------:R-:W-:Y:S01]  /*b110*/  FFMA.FTZ R129, R54, R51, -R63 ;  /* 0x0000003336817223 */ /* 0x000fe2000001083f */
[----:B0-----:R-:W-:-:S06]  /*b120*/  FADD.FTZ R0, R142, R45 ;  /* 0x0000002d8e007221 */ /* 0x001fcc0000010000 */
[----:B------:R-:W0:Y:S01]  /*b130*/  MUFU.EX2 R31, R31 ;  /* 0x0000001f001f7308 */ /* 0x000e220000000800 */
[----:B------:R-:W-:Y:S01]  /*b140*/  FFMA.FTZ R132, R92, R51, -R29 ;  /* 0x000000335c847223 */ /* 0x000fe2000001081d */
[----:B------:R-:W-:-:S06]  /*b150*/  FADD.FTZ R34, R38, R43 ;  /* 0x0000002b26227221 */ /* 0x000fcc0000010000 */
[----:B------:R-:W0:Y:S01]  /*b160*/  MUFU.EX2 R135, R135 ;  /* 0x0000008700877308 */ /* 0x000e220000000800 */
[----:B-1----:R-:W-:-:S07]  /*b170*/  FADD.FTZ R45, R27, R0 ;  /* 0x000000001b2d7221 */ /* 0x002fce0000010000 */
[----:B------:R-:W1:Y:S01]  /*b180*/  MUFU.EX2 R138, R138 ;  /* 0x0000008a008a7308 */ /* 0x000e620000000800 */
[----:B--2---:R-:W-:Y:S01]  /*b190*/  FADD.FTZ R47, R133, R34 ;  /* 0x00000022852f7221 */ /* 0x004fe20000010000 */
[----:B------:R-:W-:-:S06]  /*b1a0*/  FFMA.FTZ R131, R58, R51, -R63 ;  /* 0x000000333a837223 */ /* 0x000fcc000001083f */
[----:B------:R-:W2:Y:S01]  /*b1b0*/  MUFU.EX2 R46, R46 ;  /* 0x0000002e002e7308 */ /* 0x000ea20000000800 */
[----:B---3--:R-:W-:Y:S01]  /*b1c0*/  FADD.FTZ R40, R136, R45 ;  /* 0x0000002d88287221 */ /* 0x008fe20000010000 */
[----:B------:R-:W-:-:S06]  /*b1d0*/  FFMA.FTZ R134, R88, R51, -R29 ;  /* 0x0000003358867223 */ /* 0x000fcc000001081d */
[----:B------:R-:W3:Y:S01]  /*b1e0*/  MUFU.EX2 R33, R33 ;  /* 0x0000002100217308 */ /* 0x000ee20000000800 */
[----:B----4-:R-:W-:Y:S01]  /*b1f0*/  FADD.FTZ R34, R42, R47 ;  /* 0x0000002f2a227221 */ /* 0x010fe20000010000 */
[----:B------:R-:W-:-:S06]  /*b200*/  FFMA.FTZ R50, R62, R51, -R63 ;  /* 0x000000333e327223 */ /* 0x000fcc000001083f */
[----:B------:R-:W4:Y:S01]  /*b210*/  MUFU.EX2 R129, R129 ;  /* 0x0000008100817308 */ /* 0x000f220000000800 */
[----:B0-----:R-:W-:Y:S01]  /*b220*/  FADD.FTZ R45, R31, R40 ;  /* 0x000000281f2d7221 */ /* 0x001fe20000010000 */
[----:B------:R-:W-:-:S06]  /*b230*/  FFMA.FTZ R39, R110, R51, -R29 ;  /* 0x000000336e277223 */ /* 0x000fcc000001081d */
[----:B------:R-:W0:Y:S01]  /*b240*/  MUFU.EX2 R132, R132 ;  /* 0x0000008400847308 */ /* 0x000e220000000800 */
[----:B------:R-:W-:Y:S01]  /*b250*/  FADD.FTZ R47, R135, R34 ;  /* 0x00000022872f7221 */ /* 0x000fe20000010000 */
[----:B------:R-:W-:-:S06]  /*b260*/  FFMA.FTZ R125, R70, R51, -R63 ;  /* 0x00000033467d7223 */ /* 0x000fcc000001083f */
[----:B------:R-:W0:Y:S01]  /*b270*/  MUFU.EX2 R48, R48 ;  /* 0x0000003000307308 */ /* 0x000e220000000800 */
[----:B-1----:R-:W-:Y:S01]  /*b280*/  FADD.FTZ R40, R138, R45 ;  /* 0x0000002d8a287221 */ /* 0x002fe20000010000 */
[----:B------:R-:W-:-:S06]  /*b290*/  FFMA.FTZ R24, R112, R51, -R29 ;  /* 0x0000003370187223 */ /* 0x000fcc000001081d */
[----:B------:R-:W1:Y:S01]  /*b2a0*/  MUFU.EX2 R37, R37 ;  /* 0x0000002500257308 */ /* 0x000e620000000800 */
[----:B--2---:R-:W-:Y:S01]  /*b2b0*/  FADD.FTZ R44, R46, R47 ;  /* 0x0000002f2e2c7221 */ /* 0x004fe20000010000 */
[----:B------:R-:W-:-:S06]  /*b2c0*/  FFMA.FTZ R52, R66, R51, -R63 ;  /* 0x0000003342347223 */ /* 0x000fcc000001083f */
[----:B------:R-:W2:Y:S01]  /*b2d0*/  MUFU.EX2 R131, R131 ;  /* 0x0000008300837308 */ /* 0x000ea20000000800 */
[----:B---3--:R-:W-:-:S07]  /*b2e0*/  FADD.FTZ R45, R33, R40 ;  /* 0x00000028212d7221 */ /* 0x008fce0000010000 */
[----:B------:R-:W3:Y:S01]  /*b2f0*/  MUFU.EX2 R134, R134 ;  /* 0x0000008600867308 */ /* 0x000ee20000000800 */
[----:B----4-:R-:W-:Y:S01]  /*b300*/  FADD.FTZ R47, R129, R44 ;  /* 0x0000002c812f7221 */ /* 0x010fe20000010000 */
[----:B------:R-:W-:-:S06]  /*b310*/  F2FP.BF16.F32.PACK_AB R151, R14, R151 ;  /* 0x000000970e97723e */ /* 0x000fcc00000010ff */
[----:B------:R-:W4:Y:S01]  /*b320*/  MUFU.EX2 R50, R50 ;  /* 0x0000003200327308 */ /* 0x000f220000000800 */
[----:B------:R-:W-:Y:S01]  /*b330*/  FFMA.FTZ R127, R74, R51, -R63 ;  /* 0x000000334a7f7223 */ /* 0x000fe2000001083f */
[----:B0-----:R-:W-:-:S06]  /*b340*/  FADD.FTZ R14, R132, R45 ;  /* 0x0000002d840e7221 */ /* 0x001fcc0000010000 */
[----:B------:R-:W0:Y:S01]  /*b350*/  MUFU.EX2 R39, R39 ;  /* 0x0000002700277308 */ /* 0x000e220000000800 */
[----:B------:R-:W-:Y:S01]  /*b360*/  FFMA.FTZ R32, R114, R51, -R29 ;  /* 0x0000003372207223 */ /* 0x000fe2000001081d */
[----:B------:R-:W-:-:S06]  /*b370*/  FADD.FTZ R40, R48, R47 ;  /* 0x0000002f30287221 */ /* 0x000fcc0000010000 */
[----:B------:R-:W0:Y:S01]  /*b380*/  MUFU.EX2 R125, R125 ;  /* 0x0000007d007d7308 */ /* 0x000e220000000800 */
[----:B------:R-:W-:Y:S01]  /*b390*/  FFMA.FTZ R54, R78, R51, -R63 ;  /* 0x000000334e367223 */ /* 0x000fe2000001083f */
[----:B-1----:R-:W-:-:S06]  /*b3a0*/  FADD.FTZ R45, R37, R14 ;  /* 0x0000000e252d7221 */ /* 0x002fcc0000010000 */
[----:B------:R-:W1:Y:S01]  /*b3b0*/  MUFU.EX2 R24, R24 ;  /* 0x0000001800187308 */ /* 0x000e620000000800 */
[----:B------:R-:W-:Y:S01]  /*b3c0*/  FFMA.FTZ R43, R116, R51, -R29 ;  /* 0x00000033742b7223 */ /* 0x000fe2000001081d */
[----:B--2---:R-:W-:-:S06]  /*b3d0*/  FADD.FTZ R47, R131, R40 ;  /* 0x00000028832f7221 */ /* 0x004fcc0000010000 */
[----:B------:R-:W2:Y:S01]  /*b3e0*/  MUFU.EX2 R52, R52 ;  /* 0x0000003400347308 */ /* 0x000ea20000000800 */
[----:B------:R-:W-:Y:S01]  /*b3f0*/  FFMA.FTZ R121, R60, R51, -R63 ;  /* 0x000000333c797223 */ /* 0x000fe2000001083f */
[----:B---3--:R-:W-:-:S06]  /*b400*/  FADD.FTZ R14, R134, R45 ;  /* 0x0000002d860e7221 */ /* 0x008fcc0000010000 */
[----:B------:R-:W3:Y:S01]  /*b410*/  MUFU.EX2 R41, R41 ;  /* 0x0000002900297308 */ /* 0x000ee20000000800 */
[----:B------:R-:W-:Y:S01]  /*b420*/  F2FP.BF16.F32.PACK_AB R145, R20, R145 ;  /* 0x000000911491723e */ /* 0x000fe200000010ff */
[----:B------:R-:W-:Y:S01]  /*b430*/  FFMA.FTZ R118, R118, R51, -R29 ;  /* 0x0000003376767223 */ /* 0x000fe2000001081d */
[----:B----4-:R-:W-:-:S05]  /*b440*/  FADD.FTZ R20, R50, R47 ;  /* 0x0000002f32147221 */ /* 0x010fca0000010000 */
[----:B------:R-:W4:Y:S01]  /*b450*/  MUFU.EX2 R127, R127 ;  /* 0x0000007f007f7308 */ /* 0x000f220000000800 */
[----:B0-----:R-:W-:-:S07]  /*b460*/  FADD.FTZ R47, R39, R14 ;  /* 0x0000000e272f7221 */ /* 0x001fce0000010000 */
[----:B------:R-:W-:Y:S01]  /*b470*/  MUFU.EX2 R32, R32 ;  /* 0x0000002000207308 */ /* 0x000fe20000000800 */
[-C--:B------:R-:W-:Y:S01]  /*b480*/  FFMA.FTZ R82, R82, R51.reuse, -R63 ;  /* 0x0000003352527223 */ /* 0x080fe2000001083f */
[-CC-:B------:R-:W-:Y:S01]  /*b490*/  FFMA.FTZ R0, R124, R51.reuse, -R29.reuse ;  /* 0x000000337c007223 */ /* 0x180fe2000001081d */
[----:B------:R-:W-:-:S05]  /*b4a0*/  FFMA.FTZ R120, R120, R51, -R29 ;  /* 0x0000003378787223 */ /* 0x000fca000001081d */
[----:B------:R-:W0:Y:S01]  /*b4b0*/  MUFU.EX2 R54, R54 ;  /* 0x0000003600367308 */ /* 0x000e220000000800 */
[----:B------:R-:W-:Y:S01]  /*b4c0*/  FADD.FTZ R49, R125, R20 ;  /* 0x000000147d317221 */ /* 0x000fe20000010000 */
[----:B------:R-:W-:Y:S01]  /*b4d0*/  FFMA.FTZ R123, R86, R51, -R63 ;  /* 0x00000033567b7223 */ /* 0x000fe2000001083f */
[----:B-1----:R-:W-:-:S05]  /*b4e0*/  FADD.FTZ R14, R24, R47 ;  /* 0x0000002f180e7221 */ /* 0x002fca0000010000 */
[----:B------:R-:W-:Y:S01]  /*b4f0*/  MUFU.EX2 R43, R43 ;  /* 0x0000002b002b7308 */ /* 0x000fe20000000800 */
[-CC-:B------:R-:W-:Y:S01]  /*b500*/  FFMA.FTZ R122, R122, R51.reuse, -R29.reuse ;  /* 0x000000337a7a7223 */ /* 0x180fe2000001081d */
[-CC-:B------:R-:W-:Y:S01]  /*b510*/  FFMA.FTZ R34, R126, R51.reuse, -R29.reuse ;  /* 0x000000337e227223 */ /* 0x180fe2000001081d */
[-CC-:B------:R-:W-:Y:S01]  /*b520*/  FFMA.FTZ R128, R128, R51.reuse, -R29.reuse ;  /* 0x0000003380807223 */ /* 0x180fe2000001081d */
[----:B------:R-:W-:-:S04]  /*b530*/  FFMA.FTZ R64, R64, R51, -R29 ;  /* 0x0000003340407223 */ /* 0x000fc8000001081d */
[----:B------:R-:W1:Y:S01]  /*b540*/  MUFU.EX2 R121, R121 ;  /* 0x0000007900797308 */ /* 0x000e620000000800 */
[----:B------:R-:W-:Y:S01]  /*b550*/  FFMA.FTZ R130, R130, R51, -R29 ;  /* 0x0000003382827223 */ /* 0x000fe2000001081d */
[----:B--2---:R-:W-:Y:S01]  /*b560*/  FADD.FTZ R20, R52, R49 ;  /* 0x0000003134147221 */ /* 0x004fe20000010000 */
[----:B---3--:R-:W-:-:S05]  /*b570*/  FADD.FTZ R47, R41, R14 ;  /* 0x0000000e292f7221 */ /* 0x008fca0000010000 */
[----:B------:R-:W-:Y:S01]  /*b580*/  MUFU.EX2 R124, R118 ;  /* 0x00000076007c7308 */ /* 0x000fe20000000800 */
[----:B----4-:R-:W-:-:S07]  /*b590*/  FADD.FTZ R49, R127, R20 ;  /* 0x000000147f317221 */ /* 0x010fce0000010000 */
[----:B------:R-:W2:Y:S08]  /*b5a0*/  MUFU.EX2 R56, R82 ;  /* 0x0000005200387308 */ /* 0x000eb00000000800 */
[----:B------:R-:W3:Y:S01]  /*b5b0*/  MUFU.EX2 R29, R120 ;  /* 0x00000078001d7308 */ /* 0x000ee20000000800 */
[----:B0-----:R-:W-:-:S07]  /*b5c0*/  FADD.FTZ R14, R54, R49 ;  /* 0x00000031360e7221 */ /* 0x001fce0000010000 */
[----:B------:R-:W0:Y:S08]  /*b5d0*/  MUFU.EX2 R123, R123 ;  /* 0x0000007b007b7308 */ /* 0x000e300000000800 */
[----:B------:R-:W4:Y:S08]  /*b5e0*/  MUFU.EX2 R126, R122 ;  /* 0x0000007a007e7308 */ /* 0x000f300000000800 */
[----:B------:R2:W4:Y:S01]  /*b5f0*/  MUFU.EX2 R45, R0 ;  /* 0x00000000002d7308 */ /* 0x0005220000000800 */
[----:B-1----:R-:W-:Y:S01]  /*b600*/  FADD.FTZ R55, R121, R14 ;  /* 0x0000000e79377221 */ /* 0x002fe20000010000 */
[----:B------:R-:W-:Y:S01]  /*b610*/  SHF.R.S32.HI R10, RZ, 0x7, R10 ;  /* 0x00000007ff0a7819 */ /* 0x000fe2000001140a */
[----:B--2---:R-:W-:-:S05]  /*b620*/  FADD.FTZ R0, R32, R47 ;  /* 0x0000002f20007221 */ /* 0x004fca0000010000 */
[----:B------:R-:W1:Y:S01]  /*b630*/  MUFU.EX2 R34, R34 ;  /* 0x0000002200227308 */ /* 0x000e620000000800 */
[----:B------:R-:W-:Y:S01]  /*b640*/  FADD.FTZ R49, R43, R0 ;  /* 0x000000002b317221 */ /* 0x000fe20000010000 */
[----:B------:R-:W-:-:S03]  /*b650*/  FADD.FTZ R14, R56, R55 ;  /* 0x00000037380e7221 */ /* 0x000fc60000010000 */
[----:B------:R-:W-:-:S03]  /*b660*/  FADD.FTZ R0, R124, R49 ;  /* 0x000000317c007221 */ /* 0x000fc60000010000 */
[----:B------:R-:W2:Y:S01]  /*b670*/  MUFU.EX2 R47, R128 ;  /* 0x00000080002f7308 */ /* 0x000ea20000000800 */
[----:B------:R-:W-:Y:S01]  /*b680*/  VIMNMX R57, RZ, R10, !PT ;  /* 0x0000000aff397248 */ /* 0x000fe20007fe0100 */
[----:B------:R-:W-:Y:S01]  /*b690*/  FFMA.FTZ R58, R90, R51, -R63 ;  /* 0x000000335a3a7223 */ /* 0x000fe2000001083f */
[----:B---3--:R-:W-:Y:S01]  /*b6a0*/  FADD.FTZ R49, R29, R0 ;  /* 0x000000001d317221 */ /* 0x008fe20000010000 */
[----:B0-----:R-:W-:Y:S01]  /*b6b0*/  FADD.FTZ R55, R123, R14 ;  /* 0x0000000e7b377221 */ /* 0x001fe20000010000 */
[----:B------:R-:W-:Y:S01]  /*b6c0*/  VIADD R152, R152, 0xfffffffe ;  /* 0xfffffffe98987836 */ /* 0x000fe20000000000 */
[----:B------:R0:W-:Y:S01]  /*b6d0*/  STL [R1+0xc], R57 ;  /* 0x00000c3901007387 */ /* 0x0001e20000100800 */
[----:B----4-:R-:W-:Y:S01]  /*b6e0*/  FADD.FTZ R14, R126, R49 ;  /* 0x000000317e0e7221 */ /* 0x010fe20000010000 */
[----:B------:R-:W3:Y:S01]  /*b6f0*/  MUFU.EX2 R64, R64 ;  /* 0x0000004000407308 */ /* 0x000ee20000000800 */
[----:B------:R-:W-:Y:S02]  /*b700*/  F2FP.BF16.F32.PACK_AB R150, R11, R150 ;  /* 0x000000960b96723e */ /* 0x000fe400000010ff */
[----:B------:R-:W-:Y:S01]  /*b710*/  F2FP.BF16.F32.PACK_AB R148, R3, R148 ;  /* 0x000000940394723e */ /* 0x000fe200000010ff */
[----:B------:R-:W-:Y:S01]  /*b720*/  FADD.FTZ R3, R45, R14 ;  /* 0x0000000e2d037221 */ /* 0x000fe20000010000 */
[----:B------:R-:W-:-:S03]  /*b730*/  ISETP.GE.AND P2, PT, R152, R57, PT ;  /* 0x000000399800720c */ /* 0x000fc60003f46270 */
[----:B------:R-:W4:Y:S01]  /*b740*/  MUFU.EX2 R58, R58 ;  /* 0x0000003a003a7308 */ /* 0x000f220000000800 */
[----:B-1----:R-:W-:-:S07]  /*b750*/  FADD.FTZ R14, R34, R3 ;  /* 0x00000003220e7221 */ /* 0x002fce0000010000 */
[----:B------:R-:W1:Y:S01]  /*b760*/  MUFU.EX2 R11, R130 ;  /* 0x00000082000b7308 */ /* 0x000e620000000800 */
[----:B--2---:R-:W-:Y:S01]  /*b770*/  FADD.FTZ R3, R47, R14 ;  /* 0x0000000e2f037221 */ /* 0x004fe20000010000 */
[----:B------:R-:W-:-:S03]  /*b780*/  IMAD.MOV.U32 R119, RZ, RZ, RZ ;  /* 0x000000ffff777224 */ /* 0x000fc600078e00ff */
[----:B---3--:R-:W-:Y:S01]  /*b790*/  FADD.FTZ R14, R64, R3 ;  /* 0x00000003400e7221 */ /* 0x008fe20000010000 */
[----:B------:R-:W-:Y:S01]  /*b7a0*/  F2FP.BF16.F32.PACK_AB R149, R68, R149 ;  /* 0x000000954495723e */ /* 0x000fe200000010ff */
[----:B------:R-:W-:Y:S01]  /*b7b0*/  IMAD.MOV.U32 R118, RZ, RZ, R119 ;  /* 0x000000ffff767224 */ /* 0x000fe200078e0077 */
[----:B------:R-:W-:Y:S01]  /*b7c0*/  F2FP.BF16.F32.PACK_AB R147, R28, R147 ;  /* 0x000000931c93723e */ /* 0x000fe200000010ff */
[----:B----4-:R-:W-:Y:S01]  /*b7d0*/  FADD.FTZ R0, R58, R55 ;  /* 0x000000373a007221 */ /* 0x010fe20000010000 */
        /* <DEDUP_REMOVED lines=56> */
[----:B------:R-:W-:Y:S01]  /*bb60*/  IMAD.MOV.U32 R88, RZ, RZ, R119 ;  /* 0x000000ffff587224 */ /* 0x000fe200078e0077 */
[----:B0-----:R-:W-:Y:S06]  /*bb70*/  @!P2 BRA `(.L_x_12474) ;  /* 0x000000300048a947 */ /* 0x001fec0003800000 */
        /* <DEDUP_REMOVED lines=20> */
.L_x_12484:
        /* <DEDUP_REMOVED lines=10> */
.L_x_12476:
[----:B------:R-:W-:Y:S01]  /*bd60*/  IMAD R11, R18, 0x8, R2 ;  /* 0x00000008120b7824 */ /* 0x000fe200078e0202 */
[----:B------:R-:W-:-:S04]  /*bd70*/  SHF.L.U32 R14, R23, 0x1f, RZ ;  /* 0x0000001f170e7819 */ /* 0x000fc800000006ff */
[----:B------:R0:W1:Y:S01]  /*bd80*/  SYNCS.PHASECHK.TRANS64.TRYWAIT P3, [R11+URZ+0x16830], R14 ;  /* 0x0168300e0b0075a7 */ /* 0x000062000806017f */
[----:B------:R-:W-:Y:S05]  /*bd90*/  @!P0 BRA `(.L_x_12477) ;  /* 0x0000000000048947 */ /* 0x000fea0003800000 */
[----:B------:R-:W-:Y:S01]  /*bda0*/  BPT.TRAP 0x1 ;  /* 0x000000040000795c */ /* 0x000fe20000300000 */
.L_x_12477:
[----:B------:R-:W-:Y:S04]  /*bdb0*/  BSSY B0, `(.L_x_12475) ;  /* 0x0000004000007945 */ /* 0x000fe80003800000 */
[----:B-1----:R-:W-:Y:S05]  /*bdc0*/  @P3 BRA `(.L_x_12478) ;  /* 0x0000000000083947 */ /* 0x002fea0003800000 */
[----:B------:R-:W1:Y:S02]  /*bdd0*/  SYNCS.PHASECHK.TRANS64.TRYWAIT P3, [R11+URZ+0x16830], R14 ;  /* 0x0168300e0b0075a7 */ /* 0x000e64000806017f */
[----:B-1----:R-:W-:Y:S05]  /*bde0*/  @!P3 BRA `(.L_x_12479) ;  /* 0x000000d000dcb947 */ /* 0x002fea0003800000 */
.L_x_12478:
[----:B------:R-:W-:Y:S05]  /*bdf0*/  BSYNC B0 ;  /* 0x0000000000007941 */ /* 0x000fea0003800000 */
.L_x_12475:
        /* <DEDUP_REMOVED lines=8> */
[----:B------:R-:W-:Y:S02]  /*be80*/  R2UR UR5, R5 ;  /* 0x00000000050572ca */ /* 0x000fe400000e0000 */
[----:B------:R-:W-:Y:S02]  /*be90*/  R2UR UR7, R27 ;  /* 0x000000001b0772ca */ /* 0x000fe400000e0000 */
[----:B------:R-:W-:Y:S02]  /*bea0*/  R2UR UR11, R25 ;  /* 0x00000000190b72ca */ /* 0x000fe400000e0000 */
[----:B------:R-:W-:Y:S02]  /*beb0*/  R2UR UR19, R27 ;  /* 0x000000001b1372ca */ /* 0x000fe400000e0000 */
[----:B------:R-:W-:-:S02]  /*bec0*/  R2UR UR8, R12 ;  /* 0x000000000c0872ca */ /* 0x000fc400000e0000 */
[----:B------:R-:W-:Y:S01]  /*bed0*/  R2UR UR9, R13 ;  /* 0x000000000d0972ca */ /* 0x000fe200000e0000 */
[----:B------:R0:W-:Y:S01]  /*bee0*/  BAR.SYNC.DEFER_BLOCKING R11, 0x100 ;  /* 0x0004000b0000751d */ /* 0x0001e20000010000 */
[----:B------:R-:W-:Y:S01]  /*bef0*/  IMAD.MOV.U32 R15, RZ, RZ, 0x40000040 ;  /* 0x40000040ff0f7424 */ /* 0x000fe200078e00ff */
[----:B------:R-:W-:Y:S02]  /*bf00*/  R2UR UR12, R8 ;  /* 0x00000000080c72ca */ /* 0x000fe400000e0000 */
[----:B------:R-:W-:Y:S02]  /*bf10*/  R2UR UR13, R9 ;  /* 0x00000000090d72ca */ /* 0x000fe400000e0000 */
[----:B------:R-:W-:Y:S01]  /*bf20*/  R2UR UR15, R15 ;  /* 0x000000000f0f72ca */ /* 0x000fe200000e0000 */
[----:B--2---:R-:W-:-:S04]  /*bf30*/  IMAD R26, R18, 0x400, R14 ;  /* 0x00000400121a7824 */ /* 0x004fc800078e020e */
[C---:B------:R-:W-:Y:S01]  /*bf40*/  VIADD R14, R26.reuse, 0x4 ;  /* 0x000000041a0e7836 */ /* 0x040fe20000000000 */
[C---:B------:R-:W-:Y:S02]  /*bf50*/  R2UR UR6, R26.reuse ;  /* 0x000000001a0672ca */ /* 0x040fe400000e0000 */
[C---:B------:R-:W-:Y:S01]  /*bf60*/  IADD3 R24, R26.reuse, 0x2, RZ ;  /* 0x000000021a187810 */ /* 0x040fe20007ffe0ff */
[----:B------:R-:W-:-:S03]  /*bf70*/  VIADD R26, R26, 0x6 ;  /* 0x000000061a1a7836 */ /* 0x000fc60000000000 */
[----:B------:R-:W-:Y:S02]  /*bf80*/  R2UR UR10, R24 ;  /* 0x00000000180a72ca */ /* 0x000fe400000e0000 */
[----:B------:R-:W-:Y:S02]  /*bf90*/  R2UR UR18, R26 ;  /* 0x000000001a1272ca */ /* 0x000fe400000e0000 */
        /* <DEDUP_REMOVED lines=18> */
.L_x_12481:
[----:B------:R-:W-:Y:S01]  /*c0c0*/  SHF.L.U32 R10, R10, 0x1f, RZ ;  /* 0x0000001f0a0a7819 */ /* 0x000fe200000006ff */
[----:B------:R-:W-:-:S04]  /*c0d0*/  IMAD R11, R20, 0x8, R2 ;  /* 0x00000008140b7824 */ /* 0x000fc800078e0202 */
[----:B------:R0:W1:Y:S01]  /*c0e0*/  SYNCS.PHASECHK.TRANS64.TRYWAIT P2, [R11+URZ+0x16850], R10 ;  /* 0x0168500a0b0075a7 */ /* 0x000062000804017f */
[----:B------:R-:W-:Y:S05]  /*c0f0*/  @!P0 BRA `(.L_x_12482) ;  /* 0x0000000000048947 */ /* 0x000fea0003800000 */
[----:B------:R-:W-:Y:S01]  /*c100*/  BPT.TRAP 0x1 ;  /* 0x000000040000795c */ /* 0x000fe20000300000 */
.L_x_12482:
[----:B-1----:R-:W-:Y:S05]  /*c110*/  @P2 BRA `(.L_x_12480) ;  /* 0x0000000000082947 */ /* 0x002fea0003800000 */
[----:B------:R-:W1:Y:S02]  /*c120*/  SYNCS.PHASECHK.TRANS64.TRYWAIT P2, [R11+URZ+0x16850], R10 ;  /* 0x0168500a0b0075a7 */ /* 0x000e64000804017f */
[----:B-1----:R-:W-:Y:S05]  /*c130*/  @!P2 BRA `(.L_x_12483) ;  /* 0x000000d0001ca947 */ /* 0x002fea0003800000 */
.L_x_12480:
[----:B01----:R-:W-:Y:S01]  /*c140*/  VIADD R10, R2, 0x400 ;  /* 0x00000400020a7836 */ /* 0x003fe20000000000 */
        /* <DEDUP_REMOVED lines=8> */
[----:B------:R-:W-:-:S02]  /*c1d0*/  ULDC UR5, c[0x0][0x988] ;  /* 0x0002620000057ab9 */ /* 0x000fc40000000800 */
[----:B------:R-:W-:-:S05]  /*c1e0*/  IMAD R10, R20, 0x400, R10 ;  /* 0x00000400140a7824 */ /* 0x000fca00078e020a */
[----:B------:R-:W-:-:S13]  /*c1f0*/  R2UR UR6, R10 ;  /* 0x000000000a0672ca */ /* 0x000fda00000e0000 */
[----:B------:R-:W-:Y:S03]  /*c200*/  HGMMA.64x64x16.F32.BF16 R88, R148, gdesc[UR4].tnspB, R88, gsb0 ;  /* 0x40e0000494587df0 */ /* 0x000fe60008001858 */
[----:B------:R-:W-:Y:S02]  /*c210*/  WARPGROUP.DEPBAR.LE gsb0, 0x0 ;  /* 0x00008000000079c5 */ /* 0x000fe40000010000 */
[----:B------:R-:W2:Y:S04]  /*c220*/  LDL R148, [R1+0x10] ;  /* 0x0000100001947983 */ /* 0x000ea80000100800 */
[----:B------:R-:W2:Y:S04]  /*c230*/  LDL R149, [R1+0x8] ;  /* 0x0000080001957983 */ /* 0x000ea80000100800 */
[----:B------:R-:W3:Y:S04]  /*c240*/  LDL R150, [R1+0x20] ;  /* 0x0000200001967983 */ /* 0x000ee80000100800 */
[----:B------:R-:W4:Y:S01]  /*c250*/  LDL R151, [R1+0x24] ;  /* 0x0000240001977983 */ /* 0x000f220000100800 */
[----:B------:R-:W-:Y:S01]  /*c260*/  VIADD R14, R10, 0x80 ;  /* 0x000000800a0e7836 */ /* 0x000fe20000000000 */
[----:B------:R-:W-:Y:S01]  /*c270*/  R2UR UR7, R15 ;  /* 0x000000000f0772ca */ /* 0x000fe200000e0000 */
[----:B------:R-:W-:Y:S01]  /*c280*/  WARPGROUP.ARRIVE ;  /* 0x00000000000079c5 */ /* 0x000fe20000000000 */
[----:B------:R-:W-:-:S02]  /*c290*/  IMAD.MOV.U32 R15, RZ, RZ, 0x40000040 ;  /* 0x40000040ff0f7424 */ /* 0x000fc400078e00ff */
[----:B------:R-:W-:Y:S01]  /*c2a0*/  FMUL.FTZ R11, R24, UR4 ;  /* 0x00000004180b7c20 */ /* 0x000fe20008410000 */
[----:B------:R-:W-:Y:S01]  /*c2b0*/  R2UR UR6, R14 ;  /* 0x000000000e0672ca */ /* 0x000fe200000e0000 */
[----:B------:R-:W-:Y:S02]  /*c2c0*/  VIADD R14, R10, 0x100 ;  /* 0x000001000a0e7836 */ /* 0x000fe40000000000 */
        /* <DEDUP_REMOVED lines=32> */
[----:B------:R-:W-:-:S02]  /*c4d0*/  FMUL.FTZ R75, R75, UR4 ;  /* 0x000000044b4b7c20 */ /* 0x000fc40008410000 */
        /* <DEDUP_REMOVED lines=10> */
[----:B------:R-:W-:Y:S01]  /*c580*/  HGMMA.64x64x16.F32.BF16 R88, R140, gdesc[UR4].tnspB, R88, gsb0 ;  /* 0x40e000048c587df0 */ /* 0x000fe20008001858 */
[----:B------:R-:W-:Y:S01]  /*c590*/  R2UR UR6, R14 ;  /* 0x000000000e0672ca */ /* 0x000fe200000e0000 */
[----:B------:R-:W-:Y:S01]  /*c5a0*/  FMUL.FTZ R14, R26, UR4 ;  /* 0x000000041a0e7c20 */ /* 0x000fe20008410000 */
[----:B------:R-:W-:Y:S01]  /*c5b0*/  FMUL.FTZ R26, R28, UR4 ;  /* 0x000000041c1a7c20 */ /* 0x000fe20008410000 */
        /* <DEDUP_REMOVED lines=11> */
[----:B------:R-:W-:Y:S01]  /*c670*/  MOV R54, 0xffffff80 ;  /* 0xffffff8000367802 */ /* 0x000fe20000000f00 */
        /* <DEDUP_REMOVED lines=8> */
[----:B------:R-:W-:Y:S02]  /*c700*/  IMAD R54, R153, 0xc0, R54 ;  /* 0x000000c099367824 */ /* 0x000fe400078e0236 */
[----:B------:R-:W-:Y:S01]  /*c710*/  FMUL.FTZ R41, R46, UR4 ;  /* 0x000000042e297c20 */ /* 0x000fe20008410000 */
[----:B------:R-:W-:Y:S01]  /*c720*/  FMUL.FTZ R46, R50, UR4 ;  /* 0x00000004322e7c20 */ /* 0x000fe20008410000 */
[----:B------:R-:W-:Y:S01]  /*c730*/  FMUL.FTZ R50, R52, UR4 ;  /* 0x0000000434327c20 */ /* 0x000fe20008410000 */
[----:B------:R-:W-:Y:S01]  /*c740*/  FMUL.FTZ R52, R55, UR4 ;  /* 0x0000000437347c20 */ /* 0x000fe20008410000 */
[----:B------:R-:W1:Y:S08]  /*c750*/  MUFU.TANH R15, R15 ;  /* 0x0000000f000f7308 */ /* 0x000e700000002400 */
[----:B------:R-:W5:Y:S08]  /*c760*/  MUFU.TANH R26, R26 ;  /* 0x0000001a001a7308 */ /* 0x000f700000002400 */
        /* <DEDUP_REMOVED lines=8> */
[----:B------:R-:W-:Y:S07]  /*c7f0*/  HGMMA.64x64x16.F32.BF16 R88, R136, gdesc[UR4].tnspB, R88, gsb0 ;  /* 0x40e0000488587df0 */ /* 0x000fee0008001858 */
        /* <DEDUP_REMOVED lines=8> */
[----:B------:R-:W-:Y:S01]  /*c880*/  MUFU.TANH R30, R30 ;  /* 0x0000001e001e7308 */ /* 0x000fe20000002400 */
[----:B------:R-:W-:-:S02]  /*c890*/  WARPGROUP.DEPBAR.LE gsb0, 0x0 ;  /* 0x00008000000079c5 */ /* 0x000fc40000010000 */
[----:B------:R-:W-:Y:S01]  /*c8a0*/  FMUL.FTZ R136, R65, UR4 ;  /* 0x0000000441887c20 */ /* 0x000fe20008410000 */
[----:B------:R-:W-:Y:S01]  /*c8b0*/  FMUL.FTZ R137, R72, UR4 ;  /* 0x0000000448897c20 */ /* 0x000fe20008410000 */
[----:B------:R-:W-:Y:S01]  /*c8c0*/  FMUL.FTZ R138, R73, UR4 ;  /* 0x00000004498a7c20 */ /* 0x000fe20008410000 */
[----:B------:R-:W-:Y:S02]  /*c8d0*/  FMUL.FTZ R139, R80, UR4 ;  /* 0x00000004508b7c20 */ /* 0x000fe40008410000 */
[----:B------:R-:W-:Y:S01]  /*c8e0*/  MUFU.TANH R33, R33 ;  /* 0x0000002100217308 */ /* 0x000fe20000002400 */
[----:B------:R-:W-:-:S07]  /*c8f0*/  WARPGROUP.ARRIVE ;  /* 0x00000000000079c5 */ /* 0x000fce0000000000 */
[----:B------:R-:W-:Y:S08]  /*c900*/  MUFU.TANH R136, R136 ;  /* 0x0000008800887308 */ /* 0x000ff00000002400 */
[----:B------:R-:W-:Y:S01]  /*c910*/  MUFU.TANH R137, R137 ;  /* 0x0000008900897308 */ /* 0x000fe20000002400 */
[----:B--2---:R-:W-:-:S05]  /*c920*/  IADD3 R55, -R149, R54, R148 ;  /* 0x0000003695377210 */ /* 0x004fca0007ffe194 */
[----:B---3--:R-:W-:Y:S02]  /*c930*/  IMAD R55, R150, -0x2, R55 ;  /* 0xfffffffe96377824 */ /* 0x008fe400078e0237 */
[----:B------:R2:W-:Y:S02]  /*c940*/  MUFU.TANH R54, R58 ;  /* 0x0000003a00367308 */ /* 0x0005e40000002400 */
[----:B----4-:R-:W-:-:S05]  /*c950*/  IMAD.IADD R55, R151, 0x1, R55 ;  /* 0x0000000197377824 */ /* 0x010fca00078e0237 */
[C---:B------:R-:W-:Y:S01]  /*c960*/  ISETP.GT.AND P2, PT, R55.reuse, RZ, PT ;  /* 0x000000ff3700720c */ /* 0x040fe20003f44270 */
[----:B------:R-:W-:Y:S01]  /*c970*/  MUFU.TANH R138, R138 ;  /* 0x0000008a008a7308 */ /* 0x000fe20000002400 */
[----:B------:R-:W-:Y:S01]  /*c980*/  ISETP.GT.AND P3, PT, R55, 0x1, PT ;  /* 0x000000013700780c */ /* 0x000fe20003f64270 */
[----:B--2---:R-:W-:Y:S01]  /*c990*/  FMUL.FTZ R58, R60, UR4 ;  /* 0x000000043c3a7c20 */ /* 0x004fe20008410000 */
[----:B0-----:R-:W-:Y:S02]  /*c9a0*/  FSEL R11, R11, -INF , P2 ;  /* 0xff8000000b0b7808 */ /* 0x001fe40001000000 */
[----:B------:R-:W-:Y:S02]  /*c9b0*/  ISETP.GT.AND P2, PT, R55, 0x8, PT ;  /* 0x000000083700780c */ /* 0x000fe40003f44270 */
[----:B-1----:R-:W-:Y:S01]  /*c9c0*/  FSEL R15, R15, -INF , P3 ;  /* 0xff8000000f0f7808 */ /* 0x002fe20001800000 */
[----:B------:R-:W0:Y:S01]  /*c9d0*/  MUFU.TANH R58, R58 ;  /* 0x0000003a003a7308 */ /* 0x000e220000002400 */
[----:B------:R-:W-:-:S02]  /*c9e0*/  FMNMX.FTZ R59, R11, R21, !PT ;  /* 0x000000150b3b7209 */ /* 0x000fc40007810000 */
[----:B------:R-:W-:Y:S02]  /*c9f0*/  ISETP.GT.AND P3, PT, R55, 0x9, PT ;  /* 0x000000093700780c */ /* 0x000fe40003f64270 */
[----:B-----5:R-:W-:Y:S02]  /*ca00*/  FSEL R26, R26, -INF , P2 ;  /* 0xff8000001a1a7808 */ /* 0x020fe40001000000 */
[----:B------:R-:W-:Y:S01]  /*ca10*/  FMNMX.FTZ R60, R15, R59, !PT ;  /* 0x0000003b0f3c7209 */ /* 0x000fe20007810000 */
[----:B------:R-:W-:Y:S01]  /*ca20*/  MUFU.TANH R139, R139 ;  /* 0x0000008b008b7308 */ /* 0x000fe20000002400 */
[----:B------:R-:W-:Y:S02]  /*ca30*/  ISETP.GT.AND P2, PT, R55, 0x10, PT ;  /* 0x000000103700780c */ /* 0x000fe40003f44270 */
[----:B------:R-:W-:Y:S02]  /*ca40*/  FSEL R28, R28, -INF , P3 ;  /* 0xff8000001c1c7808 */ /* 0x000fe40001800000 */
[----:B------:R-:W-:-:S02]  /*ca50*/  FMNMX.FTZ R60, R26, R60, !PT ;  /* 0x0000003c1a3c7209 */ /* 0x000fc40007810000 */
[----:B------:R-:W-:Y:S01]  /*ca60*/  ISETP.GT.AND P3, PT, R55, 0x11, PT ;  /* 0x000000113700780c */ /* 0x000fe20003f64270 */
[----:B------:R1:W2:Y:S01]  /*ca70*/  MUFU.TANH R59, R61 ;  /* 0x0000003d003b7308 */ /* 0x0002a20000002400 */
[----:B------:R-:W-:Y:S02]  /*ca80*/  FSEL R29, R29, -INF , P2 ;  /* 0xff8000001d1d7808 */ /* 0x000fe40001000000 */
[----:B------:R-:W-:Y:S02]  /*ca90*/  FMNMX.FTZ R60, R28, R60, !PT ;  /* 0x0000003c1c3c7209 */ /* 0x000fe40007810000 */
[----:B------:R-:W-:Y:S02]  /*caa0*/  ISETP.GT.AND P2, PT, R55, 0x18, PT ;  /* 0x000000183700780c */ /* 0x000fe40003f44270 */
[----:B------:R-:W-:Y:S01]  /*cab0*/  FSEL R32, R32, -INF , P3 ;  /* 0xff80000020207808 */ /* 0x000fe20001800000 */
[----:B------:R-:W-:Y:S01]  /*cac0*/  MUFU.TANH R38, R38 ;  /* 0x0000002600267308 */ /* 0x000fe20000002400 */
[----:B------:R-:W-:Y:S01]  /*cad0*/  FMNMX.FTZ R60, R29, R60, !PT ;  /* 0x0000003c1d3c7209 */ /* 0x000fe20007810000 */
[----:B-1----:R-:W-:Y:S01]  /*cae0*/  FMUL.FTZ R61, R64, UR4 ;  /* 0x00000004403d7c20 */ /* 0x002fe20008410000 */
[----:B------:R-:W-:-:S02]  /*caf0*/  ISETP.GT.AND P3, PT, R55, 0x19, PT ;  /* 0x000000193700780c */ /* 0x000fc40003f64270 */
[----:B------:R-:W-:Y:S02]  /*cb00*/  FSEL R34, R34, -INF , P2 ;  /* 0xff80000022227808 */ /* 0x000fe40001000000 */
[----:B------:R-:W-:Y:S01]  /*cb10*/  FMNMX.FTZ R64, R32, R60, !PT ;  /* 0x0000003c20407209 */ /* 0x000fe20007810000 */
[----:B------:R-:W1:Y:S01]  /*cb20*/  MUFU.TANH R61, R61 ;  /* 0x0000003d003d7308 */ /* 0x000e620000002400 */
[----:B------:R-:W-:Y:S02]  /*cb30*/  ISETP.GT.AND P2, PT, R55, 0x20, PT ;  /* 0x000000203700780c */ /* 0x000fe40003f44270 */
[----:B------:R-:W-:Y:S02]  /*cb40*/  FSEL R60, R36, -INF , P3 ;  /* 0xff800000243c7808 */ /* 0x000fe40001800000 */
[----:B------:R-:W-:Y:S02]  /*cb50*/  FMNMX.FTZ R36, R34, R64, !PT ;  /* 0x0000004022247209 */ /* 0x000fe40007810000 */
[----:B------:R-:W-:Y:S01]  /*cb60*/  FSEL R64, R37, -INF , P2 ;  /* 0xff80000025407808 */ /* 0x000fe20001000000 */
[----:B------:R-:W-:Y:S01]  /*cb70*/  MUFU.TANH R41, R41 ;  /* 0x0000002900297308 */ /* 0x000fe20000002400 */
[----:B------:R-:W-:-:S02]  /*cb80*/  ISETP.GT.AND P3, PT, R55, 0x21, PT ;  /* 0x000000213700780c */ /* 0x000fc40003f64270 */
[----:B------:R-:W-:Y:S02]  /*cb90*/  FMNMX.FTZ R37, R60, R36, !PT ;  /* 0x000000243c257209 */ /* 0x000fe40007810000 */
[C---:B------:R-:W-:Y:S02]  /*cba0*/  ISETP.GT.AND P2, PT, R55.reuse, 0x28, PT ;  /* 0x000000283700780c */ /* 0x040fe40003f44270 */
[----:B------:R-:W-:Y:S01]  /*cbb0*/  FSEL R40, R40, -INF , P3 ;  /* 0xff80000028287808 */ /* 0x000fe20001800000 */
[----:B------:R3:W4:Y:S01]  /*cbc0*/  MUFU.TANH R36, R68 ;  /* 0x0000004400247308 */ /* 0x0007220000002400 */
[----:B------:R-:W-:Y:S02]  /*cbd0*/  FMNMX.FTZ R37, R64, R37, !PT ;  /* 0x0000002540257209 */ /* 0x000fe40007810000 */
[----:B------:R-:W-:Y:S02]  /*cbe0*/  ISETP.GT.AND P3, PT, R55, 0x29, PT ;  /* 0x000000293700780c */ /* 0x000fe40003f64270 */
[----:B------:R-:W-:-:S02]  /*cbf0*/  FSEL R42, R42, -INF , P2 ;  /* 0xff8000002a2a7808 */ /* 0x000fc40001000000 */
[----:B------:R-:W-:Y:S01]  /*cc00*/  FMNMX.FTZ R65, R40, R37, !PT ;  /* 0x0000002528417209 */ /* 0x000fe20007810000 */
[----:B------:R-:W-:Y:S01]  /*cc10*/  MUFU.TANH R46, R46 ;  /* 0x0000002e002e7308 */ /* 0x000fe20000002400 */
[C---:B------:R-:W-:Y:S02]  /*cc20*/  ISETP.GT.AND P2, PT, R55.reuse, 0x30, PT ;  /* 0x000000303700780c */ /* 0x040fe40003f44270 */
[----:B------:R-:W-:Y:S02]  /*cc30*/  FSEL R44, R44, -INF , P3 ;  /* 0xff8000002c2c7808 */ /* 0x000fe40001800000 */
[----:B------:R-:W-:Y:S02]  /*cc40*/  FMNMX.FTZ R65, R42, R65, !PT ;  /* 0x000000412a417209 */ /* 0x000fe40007810000 */
[----:B------:R-:W-:Y:S01]  /*cc50*/  ISETP.GT.AND P3, PT, R55, 0x31, PT ;  /* 0x000000313700780c */ /* 0x000fe20003f64270 */
[----:B------:R5:W4:Y:S01]  /*cc60*/  MUFU.TANH R37, R69 ;  /* 0x0000004500257308 */ /* 0x000b220000002400 */
        /* <DEDUP_REMOVED lines=8> */
[----:B---3--:R-:W-:Y:S01]  /*ccf0*/  FMNMX.FTZ R68, R48, R65, !PT ;  /* 0x0000004130447209 */ /* 0x008fe20007810000 */
[----:B------:R-:W-:Y:S01]  /*cd00*/  MUFU.TANH R52, R52 ;  /* 0x0000003400347308 */ /* 0x000fe20000002400 */
[----:B------:R-:W-:Y:S02]  /*cd10*/  ISETP.GT.AND P2, PT, R55, 0x40, PT ;  /* 0x000000403700780c */ /* 0x000fe40003f44270 */
[----:B------:R-:W-:Y:S02]  /*cd20*/  FSEL R65, R51, -INF , P3 ;  /* 0xff80000033417808 */ /* 0x000fe40001800000 */
[----:B------:R-:W-:Y:S02]  /*cd30*/  FMNMX.FTZ R51, R50, R68, !PT ;  /* 0x0000004432337209 */ /* 0x000fe40007810000 */
[----:B------:R-:W-:Y:S01]  /*cd40*/  FSEL R68, R53, -INF , P2 ;  /* 0xff80000035447808 */ /* 0x000fe20001000000 */
[----:B------:R-:W-:Y:S01]  /*cd50*/  MUFU.TANH R56, R56 ;  /* 0x0000003800387308 */ /* 0x000fe20000002400 */
[----:B------:R-:W-:-:S02]  /*cd60*/  ISETP.GT.AND P3, PT, R55, 0x41, PT ;  /* 0x000000413700780c */ /* 0x000fc40003f64270 */
[----:B------:R-:W-:Y:S02]  /*cd70*/  FMNMX.FTZ R53, R65, R51, !PT ;  /* 0x0000003341357209 */ /* 0x000fe40007810000 */
[----:B------:R-:W-:Y:S02]  /*cd80*/  ISETP.GT.AND P2, PT, R55, 0x48, PT ;  /* 0x000000483700780c */ /* 0x000fe40003f44270 */
[----:B------:R-:W-:Y:S01]  /*cd90*/  FSEL R57, R57, -INF , P3 ;  /* 0xff80000039397808 */ /* 0x000fe20001800000 */
[----:B------:R3:W3:Y:S01]  /*cda0*/  MUFU.TANH R51, R76 ;  /* 0x0000004c00337308 */ /* 0x0006e20000002400 */
[----:B------:R-:W-:Y:S02]  /*cdb0*/  FMNMX.FTZ R53, R68, R53, !PT ;  /* 0x0000003544357209 */ /* 0x000fe40007810000 */
[----:B------:R-:W-:Y:S02]  /*cdc0*/  ISETP.GT.AND P3, PT, R55, 0x49, PT ;  /* 0x000000493700780c */ /* 0x000fe40003f64270 */
[----:B0-----:R-:W-:-:S02]  /*cdd0*/  FSEL R58, R58, -INF , P2 ;  /* 0xff8000003a3a7808 */ /* 0x001fc40001000000 */
[----:B-----5:R-:W-:Y:S01]  /*cde0*/  FMNMX.FTZ R69, R57, R53, !PT ;  /* 0x0000003539457209 */ /* 0x020fe20007810000 */
[----:B------:R-:W-:Y:S01]  /*cdf0*/  MUFU.TANH R66, R66 ;  /* 0x0000004200427308 */ /* 0x000fe20000002400 */
[----:B------:R-:W-:Y:S02]  /*ce00*/  ISETP.GT.AND P2, PT, R55, 0x50, PT ;  /* 0x000000503700780c */ /* 0x000fe40003f44270 */
[----:B--2---:R-:W-:Y:S02]  /*ce10*/  FSEL R59, R59, -INF , P3 ;  /* 0xff8000003b3b7808 */ /* 0x004fe40001800000 */
[----:B------:R-:W-:Y:S02]  /*ce20*/  FMNMX.FTZ R69, R58, R69, !PT ;  /* 0x000000453a457209 */ /* 0x000fe40007810000 */
[----:B------:R-:W-:Y:S01]  /*ce30*/  ISETP.GT.AND P3, PT, R55, 0x51, PT ;  /* 0x000000513700780c */ /* 0x000fe20003f64270 */
[----:B------:R0:W2:Y:S01]  /*ce40*/  MUFU.TANH R53, R77 ;  /* 0x0000004d00357308 */ /* 0x0000a20000002400 */
[----:B-1----:R-:W-:-:S02]  /*ce50*/  FSEL R61, R61, -INF , P2 ;  /* 0xff8000003d3d7808 */ /* 0x002fc40001000000 */
[----:B------:R-:W-:Y:S02]  /*ce60*/  FMNMX.FTZ R72, R59, R69, !PT ;  /* 0x000000453b487209 */ /* 0x000fe40007810000 */
[----:B------:R-:W-:Y:S02]  /*ce70*/  ISETP.GT.AND P2, PT, R55, 0x58, PT ;  /* 0x000000583700780c */ /* 0x000fe40003f44270 */
[----:B------:R-:W-:Y:S01]  /*ce80*/  FSEL R69, R136, -INF , P3 ;  /* 0xff80000088457808 */ /* 0x000fe20001800000 */
[----:B------:R-:W-:Y:S01]  /*ce90*/  FMUL.FTZ R136, R84, UR4 ;  /* 0x0000000454887c20 */ /* 0x000fe20008410000 */
[----:B------:R-:W-:Y:S01]  /*cea0*/  FMNMX.FTZ R73, R61, R72, !PT ;  /* 0x000000483d497209 */ /* 0x000fe20007810000 */
[----:B------:R-:W-:Y:S01]  /*ceb0*/  FMUL.FTZ R84, R62, UR4 ;  /* 0x000000043e547c20 */ /* 0x000fe20008410000 */
[----:B------:R-:W-:Y:S01]  /*cec0*/  ISETP.GT.AND P3, PT, R55, 0x59, PT ;  /* 0x000000593700780c */ /* 0x000fe20003f64270 */
[----:B------:R-:W-:Y:S01]  /*ced0*/  MUFU.TANH R67, R67 ;  /* 0x0000004300437308 */ /* 0x000fe20000002400 */
[----:B----4-:R-:W-:-:S02]  /*cee0*/  FSEL R72, R36, -INF , P2 ;  /* 0xff80000024487808 */ /* 0x010fc40001000000 */
[----:B---3--:R-:W-:Y:S02]  /*cef0*/  FMNMX.FTZ R76, R69, R73, !PT ;  /* 0x00000049454c7209 */ /* 0x008fe40007810000 */
[----:B------:R-:W-:Y:S02]  /*cf00*/  FSEL R73, R37, -INF , P3 ;  /* 0xff80000025497808 */ /* 0x000fe40001800000 */
[C---:B------:R-:W-:Y:S01]  /*cf10*/  ISETP.GT.AND P2, PT, R55.reuse, 0x60, PT ;  /* 0x000000603700780c */ /* 0x040fe20003f44270 */
[----:B------:R2:W1:Y:S01]  /*cf20*/  MUFU.TANH R36, R81 ;  /* 0x0000005100247308 */ /* 0x0004620000002400 */
[----:B------:R-:W-:Y:S02]  /*cf30*/  FMNMX.FTZ R37, R72, R76, !PT ;  /* 0x0000004c48257209 */ /* 0x000fe40007810000 */
[----:B------:R-:W-:Y:S02]  /*cf40*/  ISETP.GT.AND P3, PT, R55, 0x61, PT ;  /* 0x000000613700780c */ /* 0x000fe40003f64270 */
[----:B------:R-:W-:Y:S01]  /*cf50*/  FSEL R76, R137, -INF , P2 ;  /* 0xff800000894c7808 */ /* 0x000fe20001000000 */
[----:B------:R-:W-:Y:S01]  /*cf60*/  FMUL.FTZ R137, R63, UR4 ;  /* 0x000000043f897c20 */ /* 0x000fe20008410000 */
[----:B------:R-:W-:Y:S01]  /*cf70*/  FMNMX.FTZ R37, R73, R37, !PT ;  /* 0x0000002549257209 */ /* 0x000fe20007810000 */
[----:B------:R-:W3:Y:S01]  /*cf80*/  MUFU.TANH R136, R136 ;  /* 0x0000008800887308 */ /* 0x000ee20000002400 */
[----:B------:R-:W-:-:S02]  /*cf90*/  ISETP.GT.AND P2, PT, R55, 0x68, PT ;  /* 0x000000683700780c */ /* 0x000fc40003f44270 */
[----:B0-----:R-:W-:Y:S02]  /*cfa0*/  FSEL R77, R138, -INF , P3 ;  /* 0xff8000008a4d7808 */ /* 0x001fe40001800000 */
[----:B------:R-:W-:Y:S02]  /*cfb0*/  FMNMX.FTZ R37, R76, R37, !PT ;  /* 0x000000254c257209 */ /* 0x000fe40007810000 */
[----:B------:R-:W-:Y:S01]  /*cfc0*/  FSEL R80, R51, -INF , P2 ;  /* 0xff80000033507808 */ /* 0x000fe20001000000 */
[----:B------:R-:W-:Y:S01]  /*cfd0*/  MUFU.TANH R84, R84 ;  /* 0x0000005400547308 */ /* 0x000fe20000002400 */
[----:B------:R-:W-:Y:S02]  /*cfe0*/  ISETP.GT.AND P3, PT, R55, 0x69, PT ;  /* 0x000000693700780c */ /* 0x000fe40003f64270 */
[----:B------:R-:W-:Y:S02]  /*cff0*/  FMNMX.FTZ R51, R77, R37, !PT ;  /* 0x000000254d337209 */ /* 0x000fe40007810000 */
[----:B------:R-:W-:-:S02]  /*d000*/  ISETP.GT.AND P2, PT, R55, 0x70, PT ;  /* 0x000000703700780c */ /* 0x000fc40003f44270 */
[----:B--2---:R-:W-:Y:S01]  /*d010*/  FSEL R81, R53, -INF , P3 ;  /* 0xff80000035517808 */ /* 0x004fe20001800000 */
[----:B------:R1:W0:Y:S01]  /*d020*/  MUFU.TANH R37, R85 ;  /* 0x0000005500257308 */ /* 0x0002220000002400 */
[----:B------:R-:W-:Y:S02]  /*d030*/  FMNMX.FTZ R51, R80, R51, !PT ;  /* 0x0000003350337209 */ /* 0x000fe40007810000 */
[----:B------:R-:W-:Y:S02]  /*d040*/  ISETP.GT.AND P3, PT, R55, 0x71, PT ;  /* 0x000000713700780c */ /* 0x000fe40003f64270 */
[----:B------:R-:W-:Y:S02]  /*d050*/  FSEL R62, R139, -INF , P2 ;  /* 0xff8000008b3e7808 */ /* 0x000fe40001000000 */
[----:B------:R-:W-:Y:S01]  /*d060*/  FMNMX.FTZ R51, R81, R51, !PT ;  /* 0x0000003351337209 */ /* 0x000fe20007810000 */
[----:B------:R-:W2:Y:S01]  /*d070*/  MUFU.TANH R137, R137 ;  /* 0x0000008900897308 */ /* 0x000ea20000002400 */
[----:B------:R-:W-:-:S02]  /*d080*/  ISETP.GT.AND P2, PT, R55, 0x78, PT ;  /* 0x000000783700780c */ /* 0x000fc40003f44270 */
[----:B-1----:R-:W-:Y:S01]  /*d090*/  FSEL R85, R36, -INF , P3 ;  /* 0xff80000024557808 */ /* 0x002fe20001800000 */
[----:B------:R-:W-:Y:S01]  /*d0a0*/  VIADD R36, R10, 0x200 ;  /* 0x000002000a247836 */ /* 0x000fe20000000000 */
[----:B------:R-:W-:Y:S02]  /*d0b0*/  FMNMX.FTZ R51, R62, R51, !PT ;  /* 0x000000333e337209 */ /* 0x000fe40007810000 */
[C---:B------:R-:W-:Y:S01]  /*d0c0*/  ISETP.GT.AND P3, PT, R55.reuse, 0x79, PT ;  /* 0x000000793700780c */ /* 0x040fe20003f64270 */
[----:B------:R-:W-:Y:S01]  /*d0d0*/  VIADD R55, R55, 0x8 ;  /* 0x0000000837377836 */ /* 0x000fe20000000000 */
[----:B---3--:R-:W-:Y:S01]  /*d0e0*/  FSEL R136, R136, -INF , P2 ;  /* 0xff80000088887808 */ /* 0x008fe20001000000 */
[----:B------:R-:W1:Y:S01]  /*d0f0*/  MUFU.TANH R70, R70 ;  /* 0x0000004600467308 */ /* 0x000e620000002400 */
[----:B------:R-:W-:Y:S02]  /*d100*/  FMNMX.FTZ R51, R85, R51, !PT ;  /* 0x0000003355337209 */ /* 0x000fe40007810000 */
[----:B0-----:R-:W-:-:S02]  /*d110*/  FSEL R63, R37, -INF , P3 ;  /* 0xff800000253f7808 */ /* 0x001fc40001800000 */
[----:B------:R-:W-:Y:S02]  /*d120*/  FMNMX.FTZ R37, R136, R51, !PT ;  /* 0x0000003388257209 */ /* 0x000fe40007810000 */
[----:B------:R-:W-:Y:S01]  /*d130*/  ISETP.GT.AND P3, PT, R55, RZ, PT ;  /* 0x000000ff3700720c */ /* 0x000fe20003f64270 */
[----:B------:R-:W0:Y:S01]  /*d140*/  MUFU.TANH R71, R71 ;  /* 0x0000004700477308 */ /* 0x000e220000002400 */
[----:B------:R-:W-:Y:S02]  /*d150*/  FMNMX.FTZ R37, R63, R37, !PT ;  /* 0x000000253f257209 */ /* 0x000fe40007810000 */
[C---:B------:R-:W-:Y:S02]  /*d160*/  ISETP.GT.AND P4, PT, R55.reuse, 0x1, PT ;  /* 0x000000013700780c */ /* 0x040fe40003f84270 */
[----:B------:R-:W-:Y:S01]  /*d170*/  FSEL R14, R14, -INF , P3 ;  /* 0xff8000000e0e7808 */ /* 0x000fe20001800000 */
[----:B------:R-:W3:Y:S01]  /*d180*/  SHFL.BFLY PT, R51, R37, 0x2, 0x1f ;  /* 0x0c401f0025337f89 */ /* 0x000ee200000e0000 */
[----:B------:R-:W-:Y:S01]  /*d190*/  ISETP.GT.AND P3, PT, R55, 0x8, PT ;  /* 0x000000083700780c */ /* 0x000fe20003f64270 */
[----:B------:R-:W4:Y:S01]  /*d1a0*/  MUFU.TANH R74, R74 ;  /* 0x0000004a004a7308 */ /* 0x000f220000002400 */
[----:B------:R-:W-:-:S02]  /*d1b0*/  R2UR UR6, R36 ;  /* 0x00000000240672ca */ /* 0x000fc400000e0000 */
[----:B------:R-:W-:Y:S02]  /*d1c0*/  FSEL R25, R25, -INF , P3 ;  /* 0xff80000019197808 */ /* 0x000fe40001800000 */
[----:B------:R-:W-:-:S03]  /*d1d0*/  ISETP.GT.AND P3, PT, R55, 0x10, PT ;  /* 0x000000103700780c */ /* 0x000fc60003f64270 */
[----:B------:R5:W4:Y:S01]  /*d1e0*/  MUFU.TANH R36, R75 ;  /* 0x0000004b00247308 */ /* 0x000b220000002400 */
[----:B------:R-:W-:Y:S02]  /*d1f0*/  FSEL R30, R30, -INF , P3 ;  /* 0xff8000001e1e7808 */ /* 0x000fe40001800000 */
[----:B------:R-:W-:-:S04]  /*d200*/  ISETP.GT.AND P3, PT, R55, 0x18, PT ;  /* 0x000000183700780c */ /* 0x000fc80003f64270 */
[----:B------:R-:W-:Y:S02]  /*d210*/  FSEL R33, R33, -INF , P3 ;  /* 0xff80000021217808 */ /* 0x000fe40001800000 */
[----:B------:R-:W-:Y:S01]  /*d220*/  ISETP.GT.AND P3, PT, R55, 0x20, PT ;  /* 0x000000203700780c */ /* 0x000fe20003f64270 */
[----:B-----5:R-:W-:Y:S01]  /*d230*/  FMUL.FTZ R75, R79, UR4 ;  /* 0x000000044f4b7c20 */ /* 0x020fe20008410000 */
[----:B------:R-:W-:Y:S01]  /*d240*/  FMUL.FTZ R79, R83, UR4 ;  /* 0x00000004534f7c20 */ /* 0x000fe20008410000 */
[----:B------:R-:W-:Y:S01]  /*d250*/  FMUL.FTZ R83, R86, UR4 ;  /* 0x0000000456537c20 */ /* 0x000fe20008410000 */
[----:B------:R-:W-:Y:S01]  /*d260*/  FSEL R38, R38, -INF , P3 ;  /* 0xff80000026267808 */ /* 0x000fe20001800000 */
[----:B------:R-:W-:Y:S01]  /*d270*/  FMUL.FTZ R86, R87, UR4 ;  /* 0x0000000457567c20 */ /* 0x000fe20008410000 */
[----:B---3--:R-:W-:Y:S01]  /*d280*/  FMNMX.FTZ R51, R37, R51, !PT ;  /* 0x0000003325337209 */ /* 0x008fe20007810000 */
[----:B------:R-:W-:Y:S01]  /*d290*/  IMAD.MOV.U32 R37, RZ, RZ, 0x40000040 ;  /* 0x40000040ff257424 */ /* 0x000fe200078e00ff */
[----:B------:R-:W-:Y:S01]  /*d2a0*/  ISETP.GT.AND P3, PT, R55, 0x28, PT ;  /* 0x000000283700780c */ /* 0x000fe20003f64270 */
[----:B------:R-:W-:Y:S02]  /*d2b0*/  MUFU.TANH R75, R75 ;  /* 0x0000004b004b7308 */ /* 0x000fe40000002400 */
[----:B------:R-:W3:Y:S01]  /*d2c0*/  SHFL.BFLY PT, R53, R51, 0x1, 0x1f ;  /* 0x0c201f0033357f89 */ /* 0x000ee200000e0000 */
[----:B------:R-:W-:Y:S01]  /*d2d0*/  R2UR UR7, R37 ;  /* 0x00000000250772ca */ /* 0x000fe200000e0000 */
[----:B------:R-:W-:Y:S01]  /*d2e0*/  FMUL.FTZ R37, R78, UR4 ;  /* 0x000000044e257c20 */ /* 0x000fe20008410000 */
[----:B------:R-:W-:Y:S01]  /*d2f0*/  FMUL.FTZ R78, R82, UR4 ;  /* 0x00000004524e7c20 */ /* 0x000fe20008410000 */
[----:B------:R-:W-:-:S02]  /*d300*/  FSEL R41, R41, -INF , P3 ;  /* 0xff80000029297808 */ /* 0x000fc40001800000 */
[C---:B------:R-:W-:Y:S01]  /*d310*/  ISETP.GT.AND P3, PT, R55.reuse, 0x30, PT ;  /* 0x000000303700780c */ /* 0x040fe20003f64270 */
[----:B------:R-:W-:Y:S03]  /*d320*/  MUFU.TANH R79, R79 ;  /* 0x0000004f004f7308 */ /* 0x000fe60000002400 */
[----:B------:R-:W-:Y:S02]  /*d330*/  FSEL R46, R46, -INF , P3 ;  /* 0xff8000002e2e7808 */ /* 0x000fe40001800000 */
[----:B------:R-:W-:Y:S02]  /*d340*/  ISETP.GT.AND P3, PT, R55, 0x38, PT ;  /* 0x000000383700780c */ /* 0x000fe40003f64270 */
[----:B------:R-:W-:Y:S01]  /*d350*/  HGMMA.64x64x16.F32.BF16 R88, R132, gdesc[UR4].tnspB, R88, gsb0 ;  /* 0x40e0000484587df0 */ /* 0x000fe20008001858 */
[----:B------:R-:W5:Y:S01]  /*d360*/  MUFU.TANH R37, R37 ;  /* 0x0000002500257308 */ /* 0x000f620000002400 */
[----:B------:R-:W-:-:S02]  /*d370*/  FSEL R49, R49, -INF , P3 ;  /* 0xff80000031317808 */ /* 0x000fc40001800000 */
[----:B------:R-:W-:-:S04]  /*d380*/  ISETP.GT.AND P3, PT, R55, 0x40, PT ;  /* 0x000000403700780c */ /* 0x000fc80003f64270 */
[----:B------:R-:W-:Y:S01]  /*d390*/  FSEL R54, R54, -INF , P3 ;  /* 0xff80000036367808 */ /* 0x000fe20001800000 */
[----:B------:R-:W5:Y:S01]  /*d3a0*/  MUFU.TANH R78, R78 ;  /* 0x0000004e004e7308 */ /* 0x000f620000002400 */
[----:B---3--:R-:W-:Y:S01]  /*d3b0*/  FMNMX.FTZ R53, R51, R53, !PT ;  /* 0x0000003533357209 */ /* 0x008fe20007810000 */
[----:B------:R-:W-:Y:S01]  /*d3c0*/  IMAD.U32 R51, RZ, RZ, UR5 ;  /* 0x00000005ff337e24 */ /* 0x000fe2000f8e00ff */
[----:B------:R-:W-:Y:S02]  /*d3d0*/  ISETP.GT.AND P3, PT, R55, 0x48, PT ;  /* 0x000000483700780c */ /* 0x000fe40003f64270 */
[C---:B------:R-:W-:Y:S01]  /*d3e0*/  FSETP.NEU.FTZ.AND P2, PT, R53.reuse, -INF , PT ;  /* 0xff8000003500780b */ /* 0x040fe20003f5d000 */
[----:B------:R-:W-:Y:S01]  /*d3f0*/  FMUL.FTZ R82, R53, R51 ;  /* 0x0000003335527220 */ /* 0x000fe20000410000 */
[----:B------:R-:W-:Y:S01]  /*d400*/  FSEL R84, R84, -INF , P3 ;  /* 0xff80000054547808 */ /* 0x000fe20001800000 */
[----:B------:R-:W3:Y:S01]  /*d410*/  MUFU.TANH R83, R83 ;  /* 0x0000005300537308 */ /* 0x000ee20000002400 */
[----:B------:R-:W-:-:S02]  /*d420*/  ISETP.GT.AND P3, PT, R55, 0x50, PT ;  /* 0x000000503700780c */ /* 0x000fc40003f64270 */
[----:B------:R-:W-:Y:S02]  /*d430*/  FSEL R82, R82, RZ, P2 ;  /* 0x000000ff52527208 */ /* 0x000fe40001000000 */
[----:B------:R-:W-:Y:S02]  /*d440*/  FSEL R66, R66, -INF , P3 ;  /* 0xff80000042427808 */ /* 0x000fe40001800000 */
[----:B------:R-:W-:Y:S01]  /*d450*/  ISETP.GT.AND P3, PT, R55, 0x58, PT ;  /* 0x000000583700780c */ /* 0x000fe20003f64270 */
[-CC-:B------:R-:W-:Y:S01]  /*d460*/  FFMA.FTZ R148, R11, R51.reuse, -R82.reuse ;  /* 0x000000330b947223 */ /* 0x180fe20000010852 */
[-CC-:B------:R-:W-:Y:S01]  /*d470*/  FFMA.FTZ R11, R15, R51.reuse, -R82.reuse ;  /* 0x000000330f0b7223 */ /* 0x180fe20000010852 */
[-CC-:B------:R-:W-:Y:S01]  /*d480*/  FFMA.FTZ R150, R26, R51.reuse, -R82.reuse ;  /* 0x000000331a967223 */ /* 0x180fe20000010852 */
[-CC-:B------:R-:W-:Y:S01]  /*d490*/  FFMA.FTZ R15, R28, R51.reuse, -R82.reuse ;  /* 0x000000331c0f7223 */ /* 0x180fe20000010852 */
        /* <DEDUP_REMOVED lines=12> */
[----:B------:R-:W-:Y:S01]  /*d560*/  ISETP.GT.AND P4, PT, R55, 0x11, PT ;  /* 0x000000113700780c */ /* 0x000fe20003f84270 */
[----:B------:R-:W3:Y:S01]  /*d570*/  MUFU.TANH R86, R86 ;  /* 0x0000005600567308 */ /* 0x000ee20000002400 */
[----:B------:R-:W-:Y:S01]  /*d580*/  FMNMX.FTZ R28, R27, R28, !PT ;  /* 0x0000001c1b1c7209 */ /* 0x000fe20007810000 */
[-CC-:B------:R-:W-:Y:S01]  /*d590*/  FFMA.FTZ R138, R50, R51.reuse, -R82.reuse ;  /* 0x00000033328a7223 */ /* 0x180fe20000010852 */
[----:B------:R-:W-:Y:S01]  /*d5a0*/  FSEL R31, R31, -INF , P4 ;  /* 0xff8000001f1f7808 */ /* 0x000fe20002000000 */
[-CC-:B------:R-:W-:Y:S01]  /*d5b0*/  FFMA.FTZ R50, R59, R51.reuse, -R82.reuse ;  /* 0x000000333b327223 */ /* 0x180fe20000010852 */
[----:B------:R-:W-:Y:S01]  /*d5c0*/  FMNMX.FTZ R29, R30, R28, !PT ;  /* 0x0000001c1e1d7209 */ /* 0x000fe20007810000 */
[--C-:B------:R-:W-:Y:S01]  /*d5d0*/  FFMA.FTZ R59, R72, R51, -R82.reuse ;  /* 0x00000033483b7223 */ /* 0x100fe20000010852 */
[----:B------:R-:W-:Y:S01]  /*d5e0*/  ISETP.GT.AND P4, PT, R55, 0x19, PT ;  /* 0x000000193700780c */ /* 0x000fe20003f84270 */
[----:B------:R-:W-:Y:S01]  /*d5f0*/  MUFU.EX2 R148, R148 ;  /* 0x0000009400947308 */ /* 0x000fe20000000800 */
[----:B------:R-:W-:Y:S01]  /*d600*/  FMNMX.FTZ R32, R31, R29, !PT ;  /* 0x0000001d1f207209 */ /* 0x000fe20007810000 */
[-CC-:B------:R-:W-:Y:S01]  /*d610*/  FFMA.FTZ R60, R60, R51.reuse, -R82.reuse ;  /* 0x000000333c3c7223 */ /* 0x180fe20000010852 */
[----:B------:R-:W-:Y:S01]  /*d620*/  FSEL R29, R35, -INF , P4 ;  /* 0xff800000231d7808 */ /* 0x000fe20002000000 */
[-CC-:B------:R-:W-:Y:S01]  /*d630*/  FFMA.FTZ R140, R64, R51.reuse, -R82.reuse ;  /* 0x00000033408c7223 */ /* 0x180fe20000010852 */
[----:B------:R-:W-:Y:S01]  /*d640*/  FMNMX.FTZ R32, R33, R32, !PT ;  /* 0x0000002021207209 */ /* 0x000fe20007810000 */
[-CC-:B------:R-:W-:Y:S01]  /*d650*/  FFMA.FTZ R44, R44, R51.reuse, -R82.reuse ;  /* 0x000000332c2c7223 */ /* 0x180fe20000010852 */
[----:B------:R-:W-:Y:S01]  /*d660*/  ISETP.GT.AND P4, PT, R55, 0x21, PT ;  /* 0x000000213700780c */ /* 0x000fe20003f84270 */
[----:B------:R-:W-:Y:S01]  /*d670*/  MUFU.EX2 R11, R11 ;  /* 0x0000000b000b7308 */ /* 0x000fe20000000800 */
[----:B------:R-:W-:Y:S01]  /*d680*/  FMNMX.FTZ R32, R29, R32, !PT ;  /* 0x000000201d207209 */ /* 0x000fe20007810000 */
[-CC-:B------:R-:W-:Y:S01]  /*d690*/  FFMA.FTZ R64, R77, R51.reuse, -R82.reuse ;  /* 0x000000334d407223 */ /* 0x180fe20000010852 */
[----:B------:R-:W-:Y:S01]  /*d6a0*/  FSEL R39, R39, -INF , P4 ;  /* 0xff80000027277808 */ /* 0x000fe20002000000 */
[-CC-:B------:R-:W-:Y:S01]  /*d6b0*/  FFMA.FTZ R136, R136, R51.reuse, -R82.reuse ;  /* 0x0000003388887223 */ /* 0x180fe20000010852 */
[----:B------:R-:W-:Y:S01]  /*d6c0*/  FMNMX.FTZ R34, R38, R32, !PT ;  /* 0x0000002026227209 */ /* 0x000fe20007810000 */
[----:B------:R-:W-:Y:S01]  /*d6d0*/  FFMA.FTZ R63, R63, R51, -R82 ;  /* 0x000000333f3f7223 */ /* 0x000fe20000010852 */
[----:B------:R-:W-:Y:S01]  /*d6e0*/  ISETP.GT.AND P4, PT, R55, 0x29, PT ;  /* 0x000000293700780c */ /* 0x000fe20003f84270 */
[----:B------:R2:W-:Y:S01]  /*d6f0*/  MUFU.EX2 R32, R40 ;  /* 0x0000002800207308 */ /* 0x0005e20000000800 */
[----:B------:R-:W-:-:S02]  /*d700*/  FMNMX.FTZ R34, R39, R34, !PT ;  /* 0x0000002227227209 */ /* 0x000fc40007810000 */
[----:B------:R-:W-:Y:S02]  /*d710*/  FSEL R43, R43, -INF , P4 ;  /* 0xff8000002b2b7808 */ /* 0x000fe40002000000 */
[----:B------:R-:W-:Y:S02]  /*d720*/  FMNMX.FTZ R34, R41, R34, !PT ;  /* 0x0000002229227209 */ /* 0x000fe40007810000 */
[----:B------:R-:W-:Y:S01]  /*d730*/  ISETP.GT.AND P4, PT, R55, 0x31, PT ;  /* 0x000000313700780c */ /* 0x000fe20003f84270 */
[----:B------:R-:W-:Y:S01]  /*d740*/  MUFU.EX2 R150, R150 ;  /* 0x0000009600967308 */ /* 0x000fe20000000800 */
[----:B------:R-:W-:Y:S01]  /*d750*/  FMNMX.FTZ R34, R43, R34, !PT ;  /* 0x000000222b227209 */ /* 0x000fe20007810000 */
[-CC-:B--2---:R-:W-:Y:S01]  /*d760*/  FFMA.FTZ R40, R45, R51.reuse, -R82.reuse ;  /* 0x000000332d287223 */ /* 0x184fe20000010852 */
[----:B------:R-:W-:Y:S01]  /*d770*/  FSEL R47, R47, -INF , P4 ;  /* 0xff8000002f2f7808 */ /* 0x000fe20002000000 */
[----:B------:R-:W-:Y:S01]  /*d780*/  FFMA.FTZ R45, R57, R51, -R82 ;  /* 0x00000033392d7223 */ /* 0x000fe20000010852 */
[----:B------:R-:W-:Y:S01]  /*d790*/  FMNMX.FTZ R35, R46, R34, !PT ;  /* 0x000000222e237209 */ /* 0x000fe20007810000 */
[----:B------:R-:W-:-:S02]  /*d7a0*/  WARPGROUP.DEPBAR.LE gsb0, 0x0 ;  /* 0x00008000000079c5 */ /* 0x000fc40000010000 */
[----:B------:R-:W-:Y:S01]  /*d7b0*/  ISETP.GT.AND P4, PT, R55, 0x39, PT ;  /* 0x000000393700780c */ /* 0x000fe20003f84270 */
[--C-:B------:R-:W-:Y:S01]  /*d7c0*/  FFMA.FTZ R132, R68, R51, -R82.reuse ;  /* 0x0000003344847223 */ /* 0x100fe20000010852 */
[----:B------:R-:W-:Y:S01]  /*d7d0*/  FMNMX.FTZ R35, R47, R35, !PT ;  /* 0x000000232f237209 */ /* 0x000fe20007810000 */
[--C-:B------:R-:W-:Y:S01]  /*d7e0*/  FFMA.FTZ R134, R58, R51, -R82.reuse ;  /* 0x000000333a867223 */ /* 0x100fe20000010852 */
[----:B------:R-:W-:Y:S01]  /*d7f0*/  FSEL R52, R52, -INF , P4 ;  /* 0xff80000034347808 */ /* 0x000fe20002000000 */
[----:B------:R-:W-:Y:S01]  /*d800*/  WARPGROUP.ARRIVE ;  /* 0x00000000000079c5 */ /* 0x000fe20000000000 */
[----:B------:R-:W-:Y:S01]  /*d810*/  FMNMX.FTZ R35, R49, R35, !PT ;  /* 0x0000002331237209 */ /* 0x000fe20007810000 */
[----:B------:R-:W-:Y:S01]  /*d820*/  FFMA.FTZ R58, R69, R51, -R82 ;  /* 0x00000033453a7223 */ /* 0x000fe20000010852 */
[----:B------:R-:W-:-:S03]  /*d830*/  ISETP.GT.AND P4, PT, R55, 0x41, PT ;  /* 0x000000413700780c */ /* 0x000fc60003f84270 */
[----:B------:R-:W2:Y:S01]  /*d840*/  S2R R135, SR_TID.X ;  /* 0x0000000000877919 */ /* 0x000ea20000002100 */
[----:B------:R-:W-:Y:S01]  /*d850*/  FMNMX.FTZ R35, R52, R35, !PT ;  /* 0x0000002334237209 */ /* 0x000fe20007810000 */
[----:B------:R-:W-:Y:S01]  /*d860*/  MUFU.EX2 R15, R15 ;  /* 0x0000000f000f7308 */ /* 0x000fe20000000800 */
[----:B------:R-:W-:Y:S02]  /*d870*/  FSEL R56, R56, -INF , P4 ;  /* 0xff80000038387808 */ /* 0x000fe40002000000 */
[----:B------:R-:W-:Y:S02]  /*d880*/  FMNMX.FTZ R35, R54, R35, !PT ;  /* 0x0000002336237209 */ /* 0x000fe40007810000 */
[----:B------:R-:W-:Y:S02]  /*d890*/  ISETP.GT.AND P4, PT, R55, 0x49, PT ;  /* 0x000000493700780c */ /* 0x000fe40003f84270 */
[----:B------:R-:W-:Y:S01]  /*d8a0*/  FMNMX.FTZ R35, R56, R35, !PT ;  /* 0x0000002338237209 */ /* 0x000fe20007810000 */
[----:B------:R-:W-:Y:S01]  /*d8b0*/  MUFU.EX2 R144, R144 ;  /* 0x0000009000907308 */ /* 0x000fe20000000800 */
[----:B------:R-:W-:-:S02]  /*d8c0*/  FSEL R137, R137, -INF , P4 ;  /* 0xff80000089897808 */ /* 0x000fc40002000000 */
[----:B------:R-:W-:Y:S02]  /*d8d0*/  FMNMX.FTZ R35, R84, R35, !PT ;  /* 0x0000002354237209 */ /* 0x000fe40007810000 */
[----:B------:R-:W-:Y:S02]  /*d8e0*/  ISETP.GT.AND P4, PT, R55, 0x51, PT ;  /* 0x000000513700780c */ /* 0x000fe40003f84270 */
[----:B------:R-:W-:Y:S01]  /*d8f0*/  FMNMX.FTZ R35, R137, R35, !PT ;  /* 0x0000002389237209 */ /* 0x000fe20007810000 */
[----:B------:R-:W-:Y:S01]  /*d900*/  MUFU.EX2 R24, R24 ;  /* 0x0000001800187308 */ /* 0x000fe20000000800 */
[----:B------:R-:W-:Y:S02]  /*d910*/  FSEL R67, R67, -INF , P4 ;  /* 0xff80000043437808 */ /* 0x000fe40002000000 */
[----:B------:R-:W-:Y:S02]  /*d920*/  FMNMX.FTZ R35, R66, R35, !PT ;  /* 0x0000002342237209 */ /* 0x000fe40007810000 */
[----:B------:R-:W-:-:S02]  /*d930*/  ISETP.GT.AND P4, PT, R55, 0x59, PT ;  /* 0x000000593700780c */ /* 0x000fc40003f84270 */
[----:B-1----:R-:W-:Y:S01]  /*d940*/  FSEL R70, R70, -INF , P3 ;  /* 0xff80000046467808 */ /* 0x002fe20001800000 */
[----:B------:R-:W-:Y:S01]  /*d950*/  MUFU.EX2 R146, R146 ;  /* 0x0000009200927308 */ /* 0x000fe20000000800 */
[----:B------:R-:W-:Y:S02]  /*d960*/  FMNMX.FTZ R35, R67, R35, !PT ;  /* 0x0000002343237209 */ /* 0x000fe40007810000 */
[----:B------:R-:W-:Y:S02]  /*d970*/  ISETP.GT.AND P3, PT, R55, 0x60, PT ;  /* 0x000000603700780c */ /* 0x000fe40003f64270 */
[----:B0-----:R-:W-:Y:S02]  /*d980*/  FSEL R71, R71, -INF , P4 ;  /* 0xff80000047477808 */ /* 0x001fe40002000000 */
[----:B------:R-:W-:Y:S01]  /*d990*/  FMNMX.FTZ R35, R70, R35, !PT ;  /* 0x0000002346237209 */ /* 0x000fe20007810000 */
[----:B------:R0:W-:Y:S01]  /*d9a0*/  MUFU.EX2 R28, R60 ;  /* 0x0000003c001c7308 */ /* 0x0001e20000000800 */
[----:B------:R-:W-:-:S02]  /*d9b0*/  ISETP.GT.AND P4, PT, R55, 0x61, PT ;  /* 0x000000613700780c */ /* 0x000fc40003f84270 */
[----:B----4-:R-:W-:Y:S02]  /*d9c0*/  FSEL R74, R74, -INF , P3 ;  /* 0xff8000004a4a7808 */ /* 0x010fe40001800000 */
[----:B------:R-:W-:Y:S02]  /*d9d0*/  FMNMX.FTZ R35, R71, R35, !PT ;  /* 0x0000002347237209 */ /* 0x000fe40007810000 */
[----:B------:R-:W-:Y:S01]  /*d9e0*/  ISETP.GT.AND P3, PT, R55, 0x68, PT ;  /* 0x000000683700780c */ /* 0x000fe20003f64270 */
[----:B------:R-:W-:Y:S01]  /*d9f0*/  MUFU.EX2 R140, R140 ;  /* 0x0000008c008c7308 */ /* 0x000fe20000000800 */
[----:B------:R-:W-:Y:S01]  /*da00*/  FSEL R48, R36, -INF , P4 ;  /* 0xff80000024307808 */ /* 0x000fe20002000000 */
[----:B------:R-:W-:Y:S01]  /*da10*/  VIADD R36, R10, 0x280 ;  /* 0x000002800a247836 */ /* 0x000fe20000000000 */
[----:B------:R-:W-:Y:S01]  /*da20*/  FMNMX.FTZ R35, R74, R35, !PT ;  /* 0x000000234a237209 */ /* 0x000fe20007810000 */
[----:B0-----:R-:W-:Y:S01]  /*da30*/  FFMA.FTZ R60, R73, R51, -R82 ;  /* 0x00000033493c7223 */ /* 0x001fe20000010852 */
[----:B------:R-:W-:-:S02]  /*da40*/  ISETP.GT.AND P4, PT, R55, 0x69, PT ;  /* 0x000000693700780c */ /* 0x000fc40003f84270 */
[----:B-----5:R-:W-:Y:S01]  /*da50*/  FSEL R57, R37, -INF , P3 ;  /* 0xff80000025397808 */ /* 0x020fe20001800000 */
[----:B------:R-:W-:Y:S01]  /*da60*/  MUFU.EX2 R142, R142 ;  /* 0x0000008e008e7308 */ /* 0x000fe20000000800 */
[----:B------:R-:W-:Y:S02]  /*da70*/  FMNMX.FTZ R35, R48, R35, !PT ;  /* 0x0000002330237209 */ /* 0x000fe40007810000 */
[----:B------:R-:W-:Y:S02]  /*da80*/  ISETP.GT.AND P3, PT, R55, 0x70, PT ;  /* 0x000000703700780c */ /* 0x000fe40003f64270 */
[----:B------:R-:W-:Y:S02]  /*da90*/  FSEL R75, R75, -INF , P4 ;  /* 0xff8000004b4b7808 */ /* 0x000fe40002000000 */
[----:B------:R-:W-:Y:S01]  /*daa0*/  FMNMX.FTZ R35, R57, R35, !PT ;  /* 0x0000002339237209 */ /* 0x000fe20007810000 */
[----:B------:R0:W-:Y:S01]  /*dab0*/  MUFU.EX2 R34, R44 ;  /* 0x0000002c00227308 */ /* 0x0001e20000000800 */
[----:B------:R-:W-:-:S02]  /*dac0*/  ISETP.GT.AND P4, PT, R55, 0x71, PT ;  /* 0x000000713700780c */ /* 0x000fc40003f84270 */
[----:B------:R-:W-:Y:S02]  /*dad0*/  FSEL R78, R78, -INF , P3 ;  /* 0xff8000004e4e7808 */ /* 0x000fe40001800000 */
[----:B------:R-:W-:Y:S02]  /*dae0*/  FMNMX.FTZ R35, R75, R35, !PT ;  /* 0x000000234b237209 */ /* 0x000fe40007810000 */
[----:B------:R-:W-:Y:S01]  /*daf0*/  ISETP.GT.AND P3, PT, R55, 0x78, PT ;  /* 0x000000783700780c */ /* 0x000fe20003f64270 */
[----:B------:R-:W-:Y:S01]  /*db00*/  MUFU.EX2 R40, R40 ;  /* 0x0000002800287308 */ /* 0x000fe20000000800 */
[----:B------:R-:W-:Y:S01]  /*db10*/  FSEL R79, R79, -INF , P4 ;  /* 0xff8000004f4f7808 */ /* 0x000fe20002000000 */
[--C-:B0-----:R-:W-:Y:S01]  /*db20*/  FFMA.FTZ R44, R65, R51, -R82.reuse ;  /* 0x00000033412c7223 */ /* 0x101fe20000010852 */
[----:B------:R-:W-:Y:S01]  /*db30*/  FMNMX.FTZ R35, R78, R35, !PT ;  /* 0x000000234e237209 */ /* 0x000fe20007810000 */
[-CC-:B------:R-:W-:Y:S01]  /*db40*/  FFMA.FTZ R65, R80, R51.reuse, -R82.reuse ;  /* 0x0000003350417223 */ /* 0x180fe20000010852 */
[----:B------:R-:W-:Y:S01]  /*db50*/  ISETP.GT.AND P4, PT, R55, 0x79, PT ;  /* 0x000000793700780c */ /* 0x000fe20003f84270 */
[--C-:B------:R-:W-:Y:S01]  /*db60*/  FFMA.FTZ R55, R61, R51, -R82.reuse ;  /* 0x000000333d377223 */ /* 0x100fe20000010852 */
[----:B---3--:R-:W-:Y:S01]  /*db70*/  FSEL R83, R83, -INF , P3 ;  /* 0xff80000053537808 */ /* 0x008fe20001800000 */
[----:B------:R-:W-:Y:S01]  /*db80*/  MUFU.EX2 R42, R42 ;  /* 0x0000002a002a7308 */ /* 0x000fe20000000800 */
[----:B------:R-:W-:Y:S01]  /*db90*/  FMNMX.FTZ R35, R79, R35, !PT ;  /* 0x000000234f237209 */ /* 0x000fe20007810000 */
[----:B------:R-:W-:Y:S01]  /*dba0*/  FFMA.FTZ R61, R76, R51, -R82 ;  /* 0x000000334c3d7223 */ /* 0x000fe20000010852 */
[----:B------:R-:W-:-:S02]  /*dbb0*/  FSEL R86, R86, -INF , P4 ;  /* 0xff80000056567808 */ /* 0x000fc40002000000 */
[----:B------:R-:W-:Y:S02]  /*dbc0*/  FMNMX.FTZ R35, R83, R35, !PT ;  /* 0x0000002353237209 */ /* 0x000fe40007810000 */
[----:B------:R-:W-:Y:S01]  /*dbd0*/  R2UR UR6, R36 ;  /* 0x00000000240672ca */ /* 0x000fe200000e0000 */
[----:B------:R-:W-:Y:S01]  /*dbe0*/  MUFU.EX2 R138, R138 ;  /* 0x0000008a008a7308 */ /* 0x000fe20000000800 */
[----:B------:R-:W-:Y:S01]  /*dbf0*/  FMNMX.FTZ R35, R86, R35, !PT ;  /* 0x0000002356237209 */ /* 0x000fe20007810000 */
[-C--:B------:R-:W-:Y:S01]  /*dc00*/  FFMA.FTZ R36, R81, R51.reuse, -R82 ;  /* 0x0000003351247223 */ /* 0x080fe20000010852 */
[----:B------:R-:W-:Y:S02]  /*dc10*/  FSEL R69, R53, RZ, P2 ;  /* 0x000000ff35457208 */ /* 0x000fe40001000000 */
[----:B--2---:R-:W-:Y:S01]  /*dc20*/  SHF.R.U32.HI R87, RZ, 0x7, R135 ;  /* 0x00000007ff577819 */ /* 0x004fe20000011687 */
[----:B------:R-:W0:Y:S02]  /*dc30*/  SHFL.BFLY PT, R37, R35, 0x2, 0x1f ;  /* 0x0c401f0023257f89 */ /* 0x000e2400000e0000 */
[----:B------:R-:W-:Y:S01]  /*dc40*/  FADD.FTZ R69, -R69, R21 ;  /* 0x0000001545457221 */ /* 0x000fe20000010100 */
[----:B------:R-:W-:Y:S03]  /*dc50*/  MUFU.EX2 R44, R44 ;  /* 0x0000002c002c7308 */ /* 0x000fe60000000800 */
[----:B------:R-:W-:-:S05]  /*dc60*/  FMUL.FTZ R21, R69, R51 ;  /* 0x0000003345157220 */ /* 0x000fca0000410000 */
[----:B------:R-:W-:Y:S08]  /*dc70*/  MUFU.EX2 R132, R132 ;  /* 0x0000008400847308 */ /* 0x000ff00000000800 */
[----:B------:R-:W1:Y:S01]  /*dc80*/  MUFU.EX2 R21, R21 ;  /* 0x0000001500157308 */ /* 0x000e620000000800 */
[----:B0-----:R-:W-:Y:S01]  /*dc90*/  FMNMX.FTZ R35, R35, R37, !PT ;  /* 0x0000002523237209 */ /* 0x001fe20007810000 */
[----:B------:R-:W-:-:S06]  /*dca0*/  IMAD.MOV.U32 R37, RZ, RZ, 0x40000040 ;  /* 0x40000040ff257424 */ /* 0x000fcc00078e00ff */
[----:B------:R-:W-:Y:S01]  /*dcb0*/  MUFU.EX2 R45, R45 ;  /* 0x0000002d002d7308 */ /* 0x000fe20000000800 */
[----:B------:R-:W0:Y:S01]  /*dcc0*/  SHFL.BFLY PT, R68, R35, 0x1, 0x1f ;  /* 0x0c201f0023447f89 */ /* 0x000e2200000e0000 */
[----:B------:R-:W-:Y:S01]  /*dcd0*/  R2UR UR7, R37 ;  /* 0x00000000250772ca */ /* 0x000fe200000e0000 */
[-CC-:B------:R-:W-:Y:S01]  /*dce0*/  FFMA.FTZ R37, R62, R51.reuse, -R82.reuse ;  /* 0x000000333e257223 */ /* 0x180fe20000010852 */
[----:B------:R-:W-:-:S04]  /*dcf0*/  FFMA.FTZ R62, R85, R51, -R82 ;  /* 0x00000033553e7223 */ /* 0x000fc80000010852 */
[----:B------:R-:W-:Y:S01]  /*dd00*/  MUFU.EX2 R134, R134 ;  /* 0x0000008600867308 */ /* 0x000fe20000000800 */
[----:B-1----:R-:W-:-:S04]  /*dd10*/  FFMA.FTZ R3, R21, R3, R148 ;  /* 0x0000000315037223 */ /* 0x002fc80000010094 */
[----:B------:R-:W-:Y:S02]  /*dd20*/  FADD.FTZ R3, R11, R3 ;  /* 0x000000030b037221 */ /* 0x000fe40000010000 */
[----:B------:R-:W-:Y:S01]  /*dd30*/  HGMMA.64x64x16.F32.BF16 R88, R128, gdesc[UR4].tnspB, R88, gsb0 ;  /* 0x40e0000480587df0 */ /* 0x000fe20008001858 */
        /* <DEDUP_REMOVED lines=8> */
[-CC-:B------:R-:W-:Y:S01]  /*ddc0*/  FFMA.FTZ R149, R14, R51.reuse, -R72.reuse ;  /* 0x000000330e957223 */ /* 0x180fe20000010848 */
[----:B------:R-:W2:Y:S01]  /*ddd0*/  LDL R49, [R1+0xc] ;  /* 0x00000c0001317983 */ /* 0x000ea20000100800 */
[-CC-:B------:R-:W-:Y:S01]  /*dde0*/  FFMA.FTZ R151, R25, R51.reuse, -R72.reuse ;  /* 0x0000003319977223 */ /* 0x180fe20000010848 */
[-CC-:B------:R-:W-:Y:S01]  /*ddf0*/  FFMA.FTZ R14, R26, R51.reuse, -R72.reuse ;  /* 0x000000331a0e7223 */ /* 0x180fe20000010848 */
[-CC-:B------:R-:W-:Y:S01]  /*de00*/  FFMA.FTZ R25, R27, R51.reuse, -R72.reuse ;  /* 0x000000331b197223 */ /* 0x180fe20000010848 */
[----:B------:R-:W-:Y:S01]  /*de10*/  VIADD R26, R10, 0x300 ;  /* 0x000003000a1a7836 */ /* 0x000fe20000000000 */
[----:B------:R-:W-:Y:S01]  /*de20*/  MUFU.EX2 R149, R149 ;  /* 0x0000009500957308 */ /* 0x000fe20000000800 */
[----:B------:R-:W-:Y:S02]  /*de30*/  IMAD.MOV.U32 R27, RZ, RZ, 0x40000040 ;  /* 0x40000040ff1b7424 */ /* 0x000fe400078e00ff */
[-CC-:B------:R-:W-:Y:S01]  /*de40*/  FFMA.FTZ R145, R30, R51.reuse, -R72.reuse ;  /* 0x000000331e917223 */ /* 0x180fe20000010848 */
[-CC-:B------:R-:W-:Y:S01]  /*de50*/  FFMA.FTZ R30, R31, R51.reuse, -R72.reuse ;  /* 0x000000331f1e7223 */ /* 0x180fe20000010848 */
[----:B------:R-:W-:Y:S01]  /*de60*/  R2UR UR6, R26 ;  /* 0x000000001a0672ca */ /* 0x000fe200000e0000 */
[----:B------:R-:W-:Y:S01]  /*de70*/  VIADD R26, R10, 0x380 ;  /* 0x000003800a1a7836 */ /* 0x000fe20000000000 */
[----:B------:R-:W-:Y:S01]  /*de80*/  R2UR UR7, R27 ;  /* 0x000000001b0772ca */ /* 0x000fe200000e0000 */
[-CC-:B------:R-:W-:Y:S01]  /*de90*/  FFMA.FTZ R147, R33, R51.reuse, -R72.reuse ;  /* 0x0000003321937223 */ /* 0x180fe20000010848 */
[----:B------:R-:W-:Y:S01]  /*dea0*/  FSEL R27, R35, RZ, P2 ;  /* 0x000000ff231b7208 */ /* 0x000fe20001000000 */
[----:B------:R-:W-:Y:S01]  /*deb0*/  MUFU.EX2 R14, R14 ;  /* 0x0000000e000e7308 */ /* 0x000fe20000000800 */
[-CC-:B------:R-:W-:Y:S01]  /*dec0*/  FFMA.FTZ R33, R43, R51.reuse, -R72.reuse ;  /* 0x000000332b217223 */ /* 0x180fe20000010848 */
[-CC-:B------:R-:W-:Y:S01]  /*ded0*/  FFMA.FTZ R141, R38, R51.reuse, -R72.reuse ;  /* 0x00000033268d7223 */ /* 0x180fe20000010848 */
[----:B------:R-:W-:Y:S01]  /*dee0*/  FFMA.FTZ R38, R46, R51, -R72 ;  /* 0x000000332e267223 */ /* 0x000fe20000010848 */
[----:B------:R-:W-:Y:S01]  /*def0*/  FADD.FTZ R10, -R27, R154 ;  /* 0x0000009a1b0a7221 */ /* 0x000fe20000010100 */
[----:B------:R-:W-:-:S02]  /*df00*/  IMAD.MOV.U32 R27, RZ, RZ, 0x40000040 ;  /* 0x40000040ff1b7424 */ /* 0x000fc400078e00ff */
[-CC-:B------:R-:W-:Y:S01]  /*df10*/  FFMA.FTZ R29, R29, R51.reuse, -R72.reuse ;  /* 0x000000331d1d7223 */ /* 0x180fe20000010848 */
[----:B------:R-:W-:Y:S01]  /*df20*/  ISETP.GE.U32.AND P2, PT, R135, 0x180, PT ;  /* 0x000001808700780c */ /* 0x000fe20003f46070 */
[-C--:B------:R-:W-:Y:S01]  /*df30*/  FMUL.FTZ R10, R10, R51.reuse ;  /* 0x000000330a0a7220 */ /* 0x080fe20000410000 */
[----:B------:R-:W-:Y:S01]  /*df40*/  MUFU.EX2 R151, R151 ;  /* 0x0000009700977308 */ /* 0x000fe20000000800 */
[-CC-:B------:R-:W-:Y:S01]  /*df50*/  FFMA.FTZ R31, R39, R51.reuse, -R72.reuse ;  /* 0x00000033271f7223 */ /* 0x180fe20000010848 */
[-CC-:B------:R-:W-:Y:S01]  /*df60*/  FFMA.FTZ R143, R41, R51.reuse, -R72.reuse ;  /* 0x00000033298f7223 */ /* 0x180fe20000010848 */
[-CC-:B------:R-:W-:Y:S01]  /*df70*/  FFMA.FTZ R39, R47, R51.reuse, -R72.reuse ;  /* 0x000000332f277223 */ /* 0x180fe20000010848 */
[-CC-:B------:R-:W-:Y:S01]  /*df80*/  FFMA.FTZ R41, R52, R51.reuse, -R72.reuse ;  /* 0x0000003334297223 */ /* 0x180fe20000010848 */
[----:B------:R-:W-:-:S03]  /*df90*/  FFMA.FTZ R133, R54, R51, -R72 ;  /* 0x0000003336857223 */ /* 0x000fc60000010848 */
[----:B------:R-:W0:Y:S08]  /*dfa0*/  MUFU.EX2 R10, R10 ;  /* 0x0000000a000a7308 */ /* 0x000e300000000800 */
[----:B------:R-:W1:Y:S08]  /*dfb0*/  MUFU.EX2 R25, R25 ;  /* 0x0000001900197308 */ /* 0x000e700000000800 */
[----:B------:R-:W3:Y:S01]  /*dfc0*/  MUFU.EX2 R145, R145 ;  /* 0x0000009100917308 */ /* 0x000ee20000000800 */
[----:B------:R-:W-:-:S02]  /*dfd0*/  WARPGROUP.DEPBAR.LE gsb0, 0x0 ;  /* 0x00008000000079c5 */ /* 0x000fc40000010000 */
[----:B------:R-:W-:-:S05]  /*dfe0*/  WARPGROUP.ARRIVE ;  /* 0x00000000000079c5 */ /* 0x000fca0000000000 */
[----:B------:R-:W4:Y:S01]  /*dff0*/  MUFU.EX2 R30, R30 ;  /* 0x0000001e001e7308 */ /* 0x000f220000000800 */
[----:B------:R-:W-:Y:S01]  /*e000*/  HGMMA.64x64x16.F32.BF16 R88, R124, gdesc[UR4].tnspB, R88, gsb0 ;  /* 0x40e000047c587df0 */ /* 0x000fe20008001858 */
[----:B------:R-:W-:Y:S01]  /*e010*/  R2UR UR6, R26 ;  /* 0x000000001a0672ca */ /* 0x000fe200000e0000 */
[----:B------:R-:W-:Y:S01]  /*e020*/  FADD.FTZ R26, R150, R3 ;  /* 0x00000003961a7221 */ /* 0x000fe20000010000 */
[----:B------:R-:W-:Y:S01]  /*e030*/  R2UR UR7, R27 ;  /* 0x000000001b0772ca */ /* 0x000fe200000e0000 */
[----:B------:R-:W-:-:S03]  /*e040*/  VIADD R3, R87, 0x9 ;  /* 0x0000000957037836 */ /* 0x000fc60000000000 */
[----:B------:R-:W5:Y:S01]  /*e050*/  MUFU.EX2 R147, R147 ;  /* 0x0000009300937308 */ /* 0x000f620000000800 */
[----:B------:R-:W-:-:S04]  /*e060*/  FADD.FTZ R27, R15, R26 ;  /* 0x0000001a0f1b7221 */ /* 0x000fc80000010000 */
[----:B------:R-:W-:-:S03]  /*e070*/  FADD.FTZ R27, R144, R27 ;  /* 0x0000001b901b7221 */ /* 0x000fc60000010000 */
[----:B------:R-:W5:Y:S01]  /*e080*/  MUFU.EX2 R29, R29 ;  /* 0x0000001d001d7308 */ /* 0x000f620000000800 */
[----:B------:R-:W-:Y:S01]  /*e090*/  FADD.FTZ R43, R24, R27 ;  /* 0x0000001b182b7221 */ /* 0x000fe20000010000 */
[----:B0-----:R-:W-:-:S06]  /*e0a0*/  FFMA.FTZ R27, R10, R0, R149 ;  /* 0x000000000a1b7223 */ /* 0x001fcc0000010095 */
[----:B------:R-:W0:Y:S08]  /*e0b0*/  MUFU.EX2 R141, R141 ;  /* 0x0000008d008d7308 */ /* 0x000e300000000800 */
[----:B------:R-:W0:Y:S08]  /*e0c0*/  MUFU.EX2 R31, R31 ;  /* 0x0000001f001f7308 */ /* 0x000e300000000800 */
[----:B------:R-:W0:Y:S08]  /*e0d0*/  MUFU.EX2 R143, R143 ;  /* 0x0000008f008f7308 */ /* 0x000e300000000800 */
[----:B------:R-:W0:Y:S08]  /*e0e0*/  MUFU.EX2 R33, R33 ;  /* 0x0000002100217308 */ /* 0x000e300000000800 */
[----:B------:R-:W0:Y:S08]  /*e0f0*/  MUFU.EX2 R38, R38 ;  /* 0x0000002600267308 */ /* 0x000e300000000800 */
[----:B------:R-:W0:Y:S08]  /*e100*/  MUFU.EX2 R39, R39 ;  /* 0x0000002700277308 */ /* 0x000e300000000800 */
[----:B------:R-:W0:Y:S01]  /*e110*/  MUFU.EX2 R139, R139 ;  /* 0x0000008b008b7308 */ /* 0x000e220000000800 */
[----:B------:R-:W-:-:S07]  /*e120*/  FFMA.FTZ R135, R84, R51, -R72 ;  /* 0x0000003354877223 */ /* 0x000fce0000010848 */
[----:B------:R-:W0:Y:S01]  /*e130*/  MUFU.EX2 R41, R41 ;  /* 0x0000002900297308 */ /* 0x000e220000000800 */
[----:B------:R-:W-:Y:S02]  /*e140*/  WARPGROUP.DEPBAR.LE gsb0, 0x0 ;  /* 0x00008000000079c5 */ /* 0x000fe40000010000 */
[----:B------:R-:W-:-:S05]  /*e150*/  WARPGROUP.ARRIVE ;  /* 0x00000000000079c5 */ /* 0x000fca0000000000 */
[----:B------:R-:W0:Y:S01]  /*e160*/  MUFU.EX2 R133, R133 ;  /* 0x0000008500857308 */ /* 0x000e220000000800 */
[----:B------:R-:W-:Y:S01]  /*e170*/  HGMMA.64x64x16.F32.BF16 R88, R120, gdesc[UR4].tnspB, R88, gsb0 ;  /* 0x40e0000478587df0 */ /* 0x000fe20008001858 */
[----:B------:R-:W-:Y:S01]  /*e180*/  FADD.FTZ R43, R146, R43 ;  /* 0x0000002b922b7221 */ /* 0x000fe20000010000 */
[----:B------:R-:W-:-:S03]  /*e190*/  FADD.FTZ R46, R14, R27 ;  /* 0x0000001b0e2e7221 */ /* 0x000fc60000010000 */
[----:B------:R-:W-:Y:S01]  /*e1a0*/  FADD.FTZ R43, R28, R43 ;  /* 0x0000002b1c2b7221 */ /* 0x000fe20000010000 */
[----:B------:R-:W-:Y:S01]  /*e1b0*/  FADD.FTZ R46, R151, R46 ;  /* 0x0000002e972e7221 */ /* 0x000fe20000010000 */
[----:B------:R-:W-:Y:S01]  /*e1c0*/  SEL R3, R3, 0x9, !P2 ;  /* 0x0000000903037807 */ /* 0x000fe20005000000 */
[----:B------:R-:W-:Y:S01]  /*e1d0*/  MUFU.EX2 R59, R59 ;  /* 0x0000003b003b7308 */ /* 0x000fe20000000800 */
[----:B------:R-:W-:Y:S01]  /*e1e0*/  FADD.FTZ R43, R140, R43 ;  /* 0x0000002b8c2b7221 */ /* 0x000fe20000010000 */
[----:B-1----:R-:W-:-:S03]  /*e1f0*/  FADD.FTZ R46, R25, R46 ;  /* 0x0000002e192e7221 */ /* 0x002fc60000010000 */
[----:B------:R-:W-:-:S03]  /*e200*/  FADD.FTZ R43, R32, R43 ;  /* 0x0000002b202b7221 */ /* 0x000fc60000010000 */
[----:B------:R-:W-:Y:S01]  /*e210*/  MUFU.EX2 R60, R60 ;  /* 0x0000003c003c7308 */ /* 0x000fe20000000800 */
[----:B------:R-:W-:-:S04]  /*e220*/  FADD.FTZ R43, R142, R43 ;  /* 0x0000002b8e2b7221 */ /* 0x000fc80000010000 */
[----:B------:R-:W-:Y:S01]  /*e230*/  FADD.FTZ R43, R34, R43 ;  /* 0x0000002b222b7221 */ /* 0x000fe20000010000 */
[----:B------:R-:W-:Y:S02]  /*e240*/  @!P1 IMAD R27, R18, 0x8, R2 ;  /* 0x00000008121b9824 */ /* 0x000fe400078e0202 */
[----:B------:R-:W-:Y:S01]  /*e250*/  MUFU.EX2 R61, R61 ;  /* 0x0000003d003d7308 */ /* 0x000fe20000000800 */
[----:B------:R-:W-:Y:S01]  /*e260*/  FADD.FTZ R43, R40, R43 ;  /* 0x0000002b282b7221 */ /* 0x000fe20000010000 */
[----:B------:R-:W-:-:S03]  /*e270*/  @!P1 VIADD R27, R27, 0x16840 ;  /* 0x000168401b1b9836 */ /* 0x000fc60000000000 */
[----:B------:R-:W-:Y:S01]  /*e280*/  FADD.FTZ R43, R42, R43 ;  /* 0x0000002b2a2b7221 */ /* 0x000fe20000010000 */
[----:B------:R-:W-:Y:S02]  /*e290*/  F2FP.BF16.F32.PACK_AB R148, R11, R148 ;  /* 0x000000940b94723e */ /* 0x000fe400000010ff */
[----:B------:R-:W-:Y:S01]  /*e2a0*/  MUFU.EX2 R64, R64 ;  /* 0x0000004000407308 */ /* 0x000fe20000000800 */
[----:B------:R-:W-:Y:S01]  /*e2b0*/  FADD.FTZ R43, R138, R43 ;  /* 0x0000002b8a2b7221 */ /* 0x000fe20000010000 */
[----:B------:R-:W-:-:S03]  /*e2c0*/  @!P1 PRMT R27, RZ, 0x654, R27 ;  /* 0x00000654ff1b9816 */ /* 0x000fc6000000001b */
[----:B------:R-:W-:Y:S01]  /*e2d0*/  FADD.FTZ R43, R44, R43 ;  /* 0x0000002b2c2b7221 */ /* 0x000fe20000010000 */
[----:B------:R-:W-:Y:S02]  /*e2e0*/  FFMA.FTZ R26, R56, R51, -R72 ;  /* 0x00000033381a7223 */ /* 0x000fe40000010848 */
[----:B------:R-:W-:Y:S01]  /*e2f0*/  MUFU.EX2 R65, R65 ;  /* 0x0000004100417308 */ /* 0x000fe20000000800 */
[----:B------:R-:W-:-:S04]  /*e300*/  FADD.FTZ R52, R132, R43 ;  /* 0x0000002b84347221 */ /* 0x000fc80000010000 */
[----:B------:R-:W-:-:S03]  /*e310*/  FADD.FTZ R47, R45, R52 ;  /* 0x000000342d2f7221 */ /* 0x000fc60000010000 */
[----:B------:R-:W-:Y:S08]  /*e320*/  MUFU.EX2 R36, R36 ;  /* 0x0000002400247308 */ /* 0x000ff00000000800 */
[----:B------:R-:W-:Y:S08]  /*e330*/  MUFU.EX2 R37, R37 ;  /* 0x0000002500257308 */ /* 0x000ff00000000800 */
[----:B------:R-:W-:Y:S08]  /*e340*/  MUFU.EX2 R62, R62 ;  /* 0x0000003e003e7308 */ /* 0x000ff00000000800 */
[----:B------:R-:W-:Y:S01]  /*e350*/  MUFU.EX2 R68, R136 ;  /* 0x0000008800447308 */ /* 0x000fe20000000800 */
[----:B------:R-:W-:-:S02]  /*e360*/  WARPGROUP.DEPBAR.LE gsb0, 0x0 ;  /* 0x00008000000079c5 */ /* 0x000fc40000010000 */
[----:B------:R3:W-:Y:S06]  /*e370*/  BAR.ARV R3, 0x100 ;  /* 0x000400030000751d */ /* 0x0007ec0000002000 */
[----:B------:R-:W-:Y:S01]  /*e380*/  @!P1 SYNCS.ARRIVE.TRANS64.RED.A1T0 RZ, [R27+URZ], RZ ;  /* 0x000000ff1bff99a7 */ /* 0x000fe2000810043f */
[----:B------:R-:W-:Y:S01]  /*e390*/  MUFU.EX2 R63, R63 ;  /* 0x0000003f003f7308 */ /* 0x000fe20000000800 */
[----:B---3--:R-:W-:-:S04]  /*e3a0*/  FADD.FTZ R3, R145, R46 ;  /* 0x0000002e91037221 */ /* 0x008fc80000010000 */
[----:B----4-:R-:W-:-:S04]  /*e3b0*/  FADD.FTZ R46, R30, R3 ;  /* 0x000000031e2e7221 */ /* 0x010fc80000010000 */
[----:B-----5:R-:W-:Y:S01]  /*e3c0*/  FADD.FTZ R46, R147, R46 ;  /* 0x0000002e932e7221 */ /* 0x020fe20000010000 */
[----:B------:R-:W-:-:S03]  /*e3d0*/  @!P1 LEA R3, R20, R2, 0x3 ;  /* 0x0000000214039211 */ /* 0x000fc600078e18ff */
[----:B------:R-:W-:Y:S02]  /*e3e0*/  FADD.FTZ R46, R29, R46 ;  /* 0x0000002e1d2e7221 */ /* 0x000fe40000010000 */
[----:B------:R-:W-:Y:S02]  /*e3f0*/  @!P1 VIADD R3, R3, 0x16860 ;  /* 0x0001686003039836 */ /* 0x000fe40000000000 */
[----:B0-----:R-:W-:-:S04]  /*e400*/  FADD.FTZ R46, R141, R46 ;  /* 0x0000002e8d2e7221 */ /* 0x001fc80000010000 */
[----:B------:R-:W-:Y:S01]  /*e410*/  FADD.FTZ R46, R31, R46 ;  /* 0x0000002e1f2e7221 */ /* 0x000fe20000010000 */
[----:B------:R-:W-:-:S03]  /*e420*/  @!P1 PRMT R3, RZ, 0x654, R3 ;  /* 0x00000654ff039816 */ /* 0x000fc60000000003 */
[----:B------:R-:W-:Y:S01]  /*e430*/  FADD.FTZ R46, R143, R46 ;  /* 0x0000002e8f2e7221 */ /* 0x000fe20000010000 */
[----:B------:R0:W-:Y:S01]  /*e440*/  @!P1 SYNCS.ARRIVE.TRANS64.RED.A1T0 RZ, [R3+URZ], RZ ;  /* 0x000000ff03ff99a7 */ /* 0x0001e2000810043f */
[----:B------:R-:W1:Y:S02]  /*e450*/  MUFU.EX2 R26, R26 ;  /* 0x0000001a001a7308 */ /* 0x000e640000000800 */
[----:B0-----:R-:W-:Y:S01]  /*e460*/  FADD.FTZ R3, R33, R46 ;  /* 0x0000002e21037221 */ /* 0x001fe20000010000 */
[----:B------:R-:W-:-:S03]  /*e470*/  FADD.FTZ R47, R134, R47 ;  /* 0x0000002f862f7221 */ /* 0x000fc60000010000 */
[----:B------:R-:W-:Y:S01]  /*e480*/  FADD.FTZ R46, R38, R3 ;  /* 0x00000003262e7221 */ /* 0x000fe20000010000 */
[-CC-:B------:R-:W-:Y:S01]  /*e490*/  FFMA.FTZ R0, R137, R51.reuse, -R72.reuse ;  /* 0x0000003389007223 */ /* 0x180fe20000010848 */
[-C--:B------:R-:W-:Y:S02]  /*e4a0*/  FFMA.FTZ R43, R48, R51.reuse, -R72 ;  /* 0x00000033302b7223 */ /* 0x080fe40000010848 */
[----:B------:R-:W-:Y:S01]  /*e4b0*/  FADD.FTZ R46, R39, R46 ;  /* 0x0000002e272e7221 */ /* 0x000fe20000010000 */
[----:B------:R-:W0:Y:S01]  /*e4c0*/  MUFU.EX2 R135, R135 ;  /* 0x0000008700877308 */ /* 0x000e220000000800 */
[----:B------:R-:W-:Y:S01]  /*e4d0*/  FADD.FTZ R48, R50, R47 ;  /* 0x0000002f32307221 */ /* 0x000fe20000010000 */
[-C--:B------:R-:W-:Y:S01]  /*e4e0*/  FFMA.FTZ R129, R66, R51.reuse, -R72 ;  /* 0x0000003342817223 */ /* 0x080fe20000010848 */
[----:B------:R-:W-:Y:S02]  /*e4f0*/  FADD.FTZ R46, R139, R46 ;  /* 0x0000002e8b2e7221 */ /* 0x000fe40000010000 */
[----:B------:R-:W-:Y:S01]  /*e500*/  FADD.FTZ R3, R55, R48 ;  /* 0x0000003037037221 */ /* 0x000fe20000010000 */
[-C--:B------:R-:W-:Y:S01]  /*e510*/  FFMA.FTZ R20, R67, R51.reuse, -R72 ;  /* 0x0000003343147223 */ /* 0x080fe20000010848 */
[----:B------:R-:W-:Y:S01]  /*e520*/  FADD.FTZ R46, R41, R46 ;  /* 0x0000002e292e7221 */ /* 0x000fe20000010000 */
[----:B------:R-:W3:Y:S01]  /*e530*/  MUFU.EX2 R0, R0 ;  /* 0x0000000000007308 */ /* 0x000ee20000000800 */
[----:B------:R-:W-:Y:S01]  /*e540*/  FADD.FTZ R48, R58, R3 ;  /* 0x000000033a307221 */ /* 0x000fe20000010000 */
[----:B------:R-:W-:Y:S01]  /*e550*/  FFMA.FTZ R131, R70, R51, -R72 ;  /* 0x0000003346837223 */ /* 0x000fe20000010848 */
[----:B------:R-:W-:Y:S01]  /*e560*/  FADD.FTZ R3, R133, R46 ;  /* 0x0000002e85037221 */ /* 0x000fe20000010000 */
[----:B------:R-:W-:-:S04]  /*e570*/  F2FP.BF16.F32.PACK_AB R144, R24, R144 ;  /* 0x000000901890723e */ /* 0x000fc800000010ff */
[----:B------:R-:W4:Y:S01]  /*e580*/  MUFU.EX2 R129, R129 ;  /* 0x0000008100817308 */ /* 0x000f220000000800 */
[----:B-1----:R-:W-:Y:S01]  /*e590*/  FADD.FTZ R24, R26, R3 ;  /* 0x000000031a187221 */ /* 0x002fe20000010000 */
[----:B------:R-:W-:-:S06]  /*e5a0*/  FFMA.FTZ R27, R71, R51, -R72 ;  /* 0x00000033471b7223 */ /* 0x000fcc0000010848 */
[----:B------:R-:W1:Y:S01]  /*e5b0*/  MUFU.EX2 R20, R20 ;  /* 0x0000001400147308 */ /* 0x000e620000000800 */
[----:B0-----:R-:W-:Y:S01]  /*e5c0*/  FADD.FTZ R3, R135, R24 ;  /* 0x0000001887037221 */ /* 0x001fe20000010000 */
[----:B------:R-:W-:-:S06]  /*e5d0*/  FFMA.FTZ R125, R74, R51, -R72 ;  /* 0x000000334a7d7223 */ /* 0x000fcc0000010848 */
[----:B------:R-:W0:Y:S01]  /*e5e0*/  MUFU.EX2 R131, R131 ;  /* 0x0000008300837308 */ /* 0x000e220000000800 */
[----:B---3--:R-:W-:Y:S01]  /*e5f0*/  FADD.FTZ R24, R0, R3 ;  /* 0x0000000300187221 */ /* 0x008fe20000010000 */
[----:B------:R-:W-:-:S06]  /*e600*/  FFMA.FTZ R127, R57, R51, -R72 ;  /* 0x00000033397f7223 */ /* 0x000fcc0000010848 */
[----:B------:R-:W3:Y:S01]  /*e610*/  MUFU.EX2 R27, R27 ;  /* 0x0000001b001b7308 */ /* 0x000ee20000000800 */
[----:B----4-:R-:W-:Y:S01]  /*e620*/  FADD.FTZ R3, R129, R24 ;  /* 0x0000001881037221 */ /* 0x010fe20000010000 */
[----:B------:R-:W-:-:S06]  /*e630*/  FADD.FTZ R11, R59, R48 ;  /* 0x000000303b0b7221 */ /* 0x000fcc0000010000 */
[----:B------:R-:W4:Y:S01]  /*e640*/  MUFU.EX2 R125, R125 ;  /* 0x0000007d007d7308 */ /* 0x000f220000000800 */
[----:B-1----:R-:W-:Y:S01]  /*e650*/  FADD.FTZ R24, R20, R3 ;  /* 0x0000000314187221 */ /* 0x002fe20000010000 */
[----:B------:R-:W-:-:S06]  /*e660*/  FFMA.FTZ R75, R75, R51, -R72 ;  /* 0x000000334b4b7223 */ /* 0x000fcc0000010848 */
[----:B------:R-:W1:Y:S01]  /*e670*/  MUFU.EX2 R43, R43 ;  /* 0x0000002b002b7308 */ /* 0x000e620000000800 */
[----:B0-----:R-:W-:Y:S01]  /*e680*/  FADD.FTZ R24, R131, R24 ;  /* 0x0000001883187221 */ /* 0x001fe20000010000 */
[----:B------:R-:W-:Y:S01]  /*e690*/  FFMA.FTZ R78, R78, R51, -R72 ;  /* 0x000000334e4e7223 */ /* 0x000fe20000010848 */
[----:B------:R-:W-:-:S05]  /*e6a0*/  FADD.FTZ R46, R60, R11 ;  /* 0x0000000b3c2e7221 */ /* 0x000fca0000010000 */
[----:B------:R-:W0:Y:S01]  /*e6b0*/  MUFU.EX2 R127, R127 ;  /* 0x0000007f007f7308 */ /* 0x000e220000000800 */
[----:B---3--:R-:W-:Y:S01]  /*e6c0*/  FADD.FTZ R24, R27, R24 ;  /* 0x000000181b187221 */ /* 0x008fe20000010000 */
[----:B------:R-:W-:Y:S01]  /*e6d0*/  FFMA.FTZ R79, R79, R51, -R72 ;  /* 0x000000334f4f7223 */ /* 0x000fe20000010848 */
[----:B------:R-:W-:Y:S01]  /*e6e0*/  F2FP.BF16.F32.PACK_AB R150, R15, R150 ;  /* 0x000000960f96723e */ /* 0x000fe200000010ff */
[----:B------:R-:W-:-:S04]  /*e6f0*/  FADD.FTZ R15, R61, R46 ;  /* 0x0000002e3d0f7221 */ /* 0x000fc80000010000 */
[----:B------:R-:W3:Y:S01]  /*e700*/  MUFU.EX2 R11, R75 ;  /* 0x0000004b000b7308 */ /* 0x000ee20000000800 */
[----:B----4-:R-:W-:Y:S01]  /*e710*/  FADD.FTZ R24, R125, R24 ;  /* 0x000000187d187221 */ /* 0x010fe20000010000 */
[----:B------:R-:W-:Y:S01]  /*e720*/  FFMA.FTZ R83, R83, R51, -R72 ;  /* 0x0000003353537223 */ /* 0x000fe20000010848 */
[----:B------:R-:W-:Y:S01]  /*e730*/  F2FP.BF16.F32.PACK_AB R146, R28, R146 ;  /* 0x000000921c92723e */ /* 0x000fe200000010ff */
[----:B------:R-:W-:-:S04]  /*e740*/  FADD.FTZ R28, R64, R15 ;  /* 0x0000000f401c7221 */ /* 0x000fc80000010000 */
[----:B------:R-:W4:Y:S01]  /*e750*/  MUFU.EX2 R78, R78 ;  /* 0x0000004e004e7308 */ /* 0x000f220000000800 */
[----:B-1----:R-:W-:Y:S01]  /*e760*/  FADD.FTZ R24, R43, R24 ;  /* 0x000000182b187221 */ /* 0x002fe20000010000 */
[----:B------:R-:W-:Y:S01]  /*e770*/  FFMA.FTZ R72, R86, R51, -R72 ;  /* 0x0000003356487223 */ /* 0x000fe20000010848 */
[----:B------:R-:W-:-:S05]  /*e780*/  FADD.FTZ R15, R65, R28 ;  /* 0x0000001c410f7221 */ /* 0x000fca0000010000 */
[----:B------:R-:W1:Y:S01]  /*e790*/  MUFU.EX2 R79, R79 ;  /* 0x0000004f004f7308 */ /* 0x000e620000000800 */
[----:B0-----:R-:W-:Y:S01]  /*e7a0*/  FADD.FTZ R24, R127, R24 ;  /* 0x000000187f187221 */ /* 0x001fe20000010000 */
[----:B------:R-:W-:-:S06]  /*e7b0*/  FADD.FTZ R28, R36, R15 ;  /* 0x0000000f241c7221 */ /* 0x000fcc0000010000 */
[----:B------:R-:W0:Y:S01]  /*e7c0*/  MUFU.EX2 R83, R83 ;  /* 0x0000005300537308 */ /* 0x000e220000000800 */
[----:B---3--:R-:W-:Y:S01]  /*e7d0*/  FADD.FTZ R15, R11, R24 ;  /* 0x000000180b0f7221 */ /* 0x008fe20000010000 */
[----:B--2---:R-:W-:Y:S01]  /*e7e0*/  ISETP.GT.AND P2, PT, R152, R49, PT ;  /* 0x000000319800720c */ /* 0x004fe20003f44270 */
[----:B------:R-:W-:Y:S01]  /*e7f0*/  FADD.FTZ R3, R37, R28 ;  /* 0x0000001c25037221 */ /* 0x000fe20000010000 */
[----:B------:R-:W-:-:S04]  /*e800*/  F2FP.BF16.F32.PACK_AB R149, R14, R149 ;  /* 0x000000950e95723e */ /* 0x000fc800000010ff */
[----:B------:R-:W2:Y:S01]  /*e810*/  MUFU.EX2 R72, R72 ;  /* 0x0000004800487308 */ /* 0x000ea20000000800 */
[----:B----4-:R-:W-:Y:S01]  /*e820*/  FADD.FTZ R14, R78, R15 ;  /* 0x0000000f4e0e7221 */ /* 0x010fe20000010000 */
[----:B------:R-:W-:-:S03]  /*e830*/  FADD.FTZ R3, R62, R3 ;  /* 0x000000033e037221 */ /* 0x000fc60000010000 */
[----:B-1----:R-:W-:Y:S01]  /*e840*/  FADD.FTZ R14, R79, R14 ;  /* 0x0000000e4f0e7221 */ /* 0x002fe20000010000 */
[----:B------:R-:W-:-:S03]  /*e850*/  FADD.FTZ R28, R68, R3 ;  /* 0x00000003441c7221 */ /* 0x000fc60000010000 */
[----:B0-----:R-:W-:Y:S01]  /*e860*/  FADD.FTZ R14, R83, R14 ;  /* 0x0000000e530e7221 */ /* 0x001fe20000010000 */
        /* <DEDUP_REMOVED lines=37> */
[----:B--2---:R-:W-:Y:S01]  /*eac0*/  FADD.FTZ R0, R72, R14 ;  /* 0x0000000e48007221 */ /* 0x004fe20000010000 */
[----:B------:R-:W-:Y:S01]  /*ead0*/  F2FP.BF16.F32.PACK_AB R136, R42, R40 ;  /* 0x000000282a88723e */ /* 0x000fe200000010ff */
[----:B------:R-:W-:Y:S01]  /*eae0*/  VIADD R152, R152, 0xffffffff ;  /* 0xffffffff98987836 */ /* 0x000fe20000000000 */
        /* <DEDUP_REMOVED lines=26> */
[----:B------:R-:W-:Y:S06]  /*ec90*/  @P2 BRA `(.L_x_12484) ;  /* 0xffffffd000082947 */ /* 0x000fec000383ffff */
.L_x_12474:
[----:B------:R-:W-:-:S13]  /*eca0*/  ISETP.GE.AND P2, PT, R152, RZ, PT ;  /* 0x000000ff9800720c */ /* 0x000fda0003f46270 */
[----:B------:R-:W-:Y:S05]  /*ecb0*/  @!P2 BRA `(.L_x_12485) ;  /* 0x0000002400c0a947 */ /* 0x000fea0003800000 */
[----:B------:R-:W-:Y:S02]  /*ecc0*/  IMAD.MOV.U32 R20, RZ, RZ, R35 ;  /* 0x000000ffff147224 */ /* 0x000fe400078e0023 */
[----:B------:R-:W-:Y:S02]  /*ecd0*/  IMAD.MOV.U32 R153, RZ, RZ, R53 ;  /* 0x000000ffff997224 */ /* 0x000fe400078e0035 */
[----:B------:R-:W-:Y:S02]  /*ece0*/  IMAD.MOV.U32 R10, RZ, RZ, R23 ;  /* 0x000000ffff0a7224 */ /* 0x000fe400078e0017 */
[----:B------:R-:W-:-:S07]  /*ecf0*/  IMAD.MOV.U32 R21, RZ, RZ, R18 ;  /* 0x000000ffff157224 */ /* 0x000fce00078e0012 */
.L_x_12495:
        /* <DEDUP_REMOVED lines=10> */
.L_x_12487:
[----:B------:R-:W-:Y:S01]  /*eda0*/  IMAD R11, R18, 0x8, R2 ;  /* 0x00000008120b7824 */ /* 0x000fe200078e0202 */
[----:B------:R-:W-:-:S04]  /*edb0*/  SHF.L.U32 R14, R23, 0x1f, RZ ;  /* 0x0000001f170e7819 */ /* 0x000fc800000006ff */
[----:B------:R0:W1:Y:S01]  /*edc0*/  SYNCS.PHASECHK.TRANS64.TRYWAIT P3, [R11+URZ+0x16830], R14 ;  /* 0x0168300e0b0075a7 */ /* 0x000062000806017f */
[----:B------:R-:W-:Y:S05]  /*edd0*/  @!P0 BRA `(.L_x_12488) ;  /* 0x0000000000048947 */ /* 0x000fea0003800000 */
[----:B------:R-:W-:Y:S01]  /*ede0*/  BPT.TRAP 0x1 ;  /* 0x000000040000795c */ /* 0x000fe20000300000 */
.L_x_12488:
[----:B------:R-:W-:Y:S04]  /*edf0*/  BSSY B0, `(.L_x_12486) ;  /* 0x0000004000007945 */ /* 0x000fe80003800000 */
[----:B-1----:R-:W-:Y:S05]  /*ee00*/  @P3 BRA `(.L_x_12489) ;  /* 0x0000000000083947 */ /* 0x002fea0003800000 */
[----:B------:R-:W1:Y:S02]  /*ee10*/  SYNCS.PHASECHK.TRANS64.TRYWAIT P3, [R11+URZ+0x16830], R14 ;  /* 0x0168300e0b0075a7 */ /* 0x000e64000806017f */
[----:B-1----:R-:W-:Y:S05]  /*ee20*/  @!P3 BRA `(.L_x_12490) ;  /* 0x000000a000f4b947 */ /* 0x002fea0003800000 */
.L_x_12489:
[----:B------:R-:W-:Y:S05]  /*ee30*/  BSYNC B0 ;  /* 0x0000000000007941 */ /* 0x000fea0003800000 */
.L_x_12486:
[----:B01----:R-:W2:Y:S01]  /*ee40*/  LDL R14, [R1+0x4] ;  /* 0x00000400010e7983 */ /* 0x003ea20000100800 */
[----:B------:R-:W0:Y:S01]  /*ee50*/  S2R R11, SR_TID.X ;  /* 0x00000000000b7919 */ /* 0x000e220000002100 */
[----:B------:R-:W-:Y:S05]  /*ee60*/  WARPSYNC.ALL ;  /* 0x0000000000007948 */ /* 0x000fea0003800000 */
[----:B------:R-:W-:Y:S02]  /*ee70*/  MOV R27, 0x40000040 ;  /* 0x40000040001b7802 */ /* 0x000fe40000000f00 */
        /* <DEDUP_REMOVED lines=17> */
[C---:B------:R-:W-:Y:S01]  /*ef90*/  R2UR UR6, R26.reuse ;  /* 0x000000001a0672ca */ /* 0x040fe200000e0000 */
[C---:B------:R-:W-:Y:S02]  /*efa0*/  VIADD R14, R26.reuse, 0x4 ;  /* 0x000000041a0e7836 */ /* 0x040fe40000000000 */
[----:B------:R-:W-:Y:S01]  /*efb0*/  VIADD R26, R26, 0x6 ;  /* 0x000000061a1a7836 */ /* 0x000fe20000000000 */
[----:B------:R-:W-:-:S04]  /*efc0*/  R2UR UR10, R24 ;  /* 0x00000000180a72ca */ /* 0x000fc800000e0000 */
        /* <DEDUP_REMOVED lines=19> */
.L_x_12492:
[----:B------:R-:W-:Y:S01]  /*f100*/  SHF.L.U32 R10, R10, 0x1f, RZ ;  /* 0x0000001f0a0a7819 */ /* 0x000fe200000006ff */
[----:B------:R-:W-:-:S04]  /*f110*/  IMAD R11, R21, 0x8, R2 ;  /* 0x00000008150b7824 */ /* 0x000fc800078e0202 */
[----:B------:R0:W1:Y:S01]  /*f120*/  SYNCS.PHASECHK.TRANS64.TRYWAIT P2, [R11+URZ+0x16850], R10 ;  /* 0x0168500a0b0075a7 */ /* 0x000062000804017f */
[----:B------:R-:W-:Y:S05]  /*f130*/  @!P0 BRA `(.L_x_12493) ;  /* 0x0000000000048947 */ /* 0x000fea0003800000 */
[----:B------:R-:W-:Y:S01]  /*f140*/  BPT.TRAP 0x1 ;  /* 0x000000040000795c */ /* 0x000fe20000300000 */
.L_x_12493:
[----:B-1----:R-:W-:Y:S05]  /*f150*/  @P2 BRA `(.L_x_12491) ;  /* 0x0000000000082947 */ /* 0x002fea0003800000 */
[----:B------:R-:W1:Y:S02]  /*f160*/  SYNCS.PHASECHK.TRANS64.TRYWAIT P2, [R11+URZ+0x16850], R10 ;  /* 0x0168500a0b0075a7 */ /* 0x000e64000804017f */
[----:B-1----:R-:W-:Y:S05]  /*f170*/  @!P2 BRA `(.L_x_12494) ;  /* 0x000000a00034a947 */ /* 0x002fea0003800000 */
.L_x_12491:
        /* <DEDUP_REMOVED lines=38> */
[----:B------:R-:W-:-:S02]  /*f3e0*/  FMUL.FTZ R80, R86, UR4 ;  /* 0x0000000456507c20 */ /* 0x000fc40008410000 */
[----:B------:R-:W1:Y:S02]  /*f3f0*/  S2R R86, SR_TID.X ;  /* 0x0000000000567919 */ /* 0x000e640000002100 */
[----:B------:R-:W-:Y:S08]  /*f400*/  MUFU.TANH R39, R39 ;  /* 0x0000002700277308 */ /* 0x000ff00000002400 */
[----:B------:R-:W-:Y:S08]  /*f410*/  MUFU.TANH R43, R43 ;  /* 0x0000002b002b7308 */ /* 0x000ff00000002400 */
[----:B------:R-:W-:Y:S08]  /*f420*/  MUFU.TANH R59, R59 ;  /* 0x0000003b003b7308 */ /* 0x000ff00000002400 */
[----:B------:R-:W-:Y:S01]  /*f430*/  MUFU.TANH R68, R68 ;  /* 0x0000004400447308 */ /* 0x000fe20000002400 */
[----:B-1----:R-:W-:-:S07]  /*f440*/  ISETP.GE.U32.AND P2, PT, R86, 0x180, PT ;  /* 0x000001805600780c */ /* 0x002fce0003f46070 */
        /* <DEDUP_REMOVED lines=16> */
[----:B------:R-:W-:Y:S01]  /*f550*/  MUFU.TANH R27, R27 ;  /* 0x0000001b001b7308 */ /* 0x000fe20000002400 */
[----:B------:R-:W-:Y:S01]  /*f560*/  MOV R15, 0x40000040 ;  /* 0x40000040000f7802 */ /* 0x000fe20000000f00 */
        /* <DEDUP_REMOVED lines=10> */
[----:B------:R-:W-:-:S04]  /*f610*/  SHF.R.U32.HI R85, RZ, 0x7, R86 ;  /* 0x00000007ff557819 */ /* 0x000fc80000011656 */
        /* <DEDUP_REMOVED lines=13> */
[----:B0-----:R-:W-:Y:S01]  /*f6f0*/  FMNMX.FTZ R51, R11, R153, !PT ;  /* 0x000000990b337209 */ /* 0x001fe20007810000 */
[----:B------:R-:W-:Y:S01]  /*f700*/  FMUL.FTZ R145, R34, UR4 ;  /* 0x0000000422917c20 */ /* 0x000fe20008410000 */
[----:B------:R-:W-:Y:S01]  /*f710*/  HGMMA.64x64x16.F32.BF16 R88, R140, gdesc[UR4].tnspB, R88, gsb0 ;  /* 0x40e000048c587df0 */ /* 0x000fe20008001858 */
[----:B------:R-:W-:Y:S01]  /*f720*/  R2UR UR6, R14 ;  /* 0x000000000e0672ca */ /* 0x000fe200000e0000 */
[----:B------:R-:W-:Y:S01]  /*f730*/  FMUL.FTZ R14, R25, UR4 ;  /* 0x00000004190e7c20 */ /* 0x000fe20008410000 */
        /* <DEDUP_REMOVED lines=19> */
[----:B------:R-:W-:-:S02]  /*f870*/  VIADD R54, R10, 0x200 ;  /* 0x000002000a367836 */ /* 0x000fc40000000000 */
[----:B------:R-:W2:Y:S01]  /*f880*/  MUFU.TANH R25, R25 ;  /* 0x0000001900197308 */ /* 0x000ea20000002400 */
[----:B0-----:R-:W-:-:S07]  /*f890*/  FMNMX.FTZ R51, R14, R51, !PT ;  /* 0x000000330e337209 */ /* 0x001fce0007810000 */
[----:B------:R-:W0:Y:S01]  /*f8a0*/  MUFU.TANH R28, R28 ;  /* 0x0000001c001c7308 */ /* 0x000e220000002400 */
[----:B-1----:R-:W-:-:S04]  /*f8b0*/  FMNMX.FTZ R51, R15, R51, !PT ;  /* 0x000000330f337209 */ /* 0x002fc80007810000 */
[----:B------:R-:W-:-:S03]  /*f8c0*/  FMNMX.FTZ R51, R24, R51, !PT ;  /* 0x0000003318337209 */ /* 0x000fc60007810000 */
[----:B------:R-:W1:Y:S01]  /*f8d0*/  MUFU.TANH R31, R31 ;  /* 0x0000001f001f7308 */ /* 0x000e620000002400 */
[----:B--2---:R-:W-:-:S04]  /*f8e0*/  FMNMX.FTZ R51, R25, R51, !PT ;  /* 0x0000003319337209 */ /* 0x004fc80007810000 */
[----:B------:R-:W-:-:S03]  /*f8f0*/  FMNMX.FTZ R51, R26, R51, !PT ;  /* 0x000000331a337209 */ /* 0x000fc60007810000 */
[----:B------:R-:W2:Y:S01]  /*f900*/  MUFU.TANH R34, R34 ;  /* 0x0000002200227308 */ /* 0x000ea20000002400 */
[----:B------:R-:W-:-:S04]  /*f910*/  FMNMX.FTZ R51, R27, R51, !PT ;  /* 0x000000331b337209 */ /* 0x000fc80007810000 */
[----:B0-----:R-:W-:-:S03]  /*f920*/  FMNMX.FTZ R51, R28, R51, !PT ;  /* 0x000000331c337209 */ /* 0x001fc60007810000 */
[----:B------:R-:W-:Y:S01]  /*f930*/  MUFU.TANH R42, R42 ;  /* 0x0000002a002a7308 */ /* 0x000fe20000002400 */
[----:B------:R-:W-:-:S04]  /*f940*/  FMNMX.FTZ R51, R30, R51, !PT ;  /* 0x000000331e337209 */ /* 0x000fc80007810000 */
[----:B-1----:R-:W-:-:S03]  /*f950*/  FMNMX.FTZ R51, R31, R51, !PT ;  /* 0x000000331f337209 */ /* 0x002fc60007810000 */
[----:B------:R-:W-:Y:S01]  /*f960*/  MUFU.TANH R47, R47 ;  /* 0x0000002f002f7308 */ /* 0x000fe20000002400 */
[----:B--2---:R-:W-:-:S07]  /*f970*/  FMNMX.FTZ R51, R34, R51, !PT ;  /* 0x0000003322337209 */ /* 0x004fce0007810000 */
[----:B------:R-:W-:Y:S01]  /*f980*/  MUFU.TANH R52, R52 ;  /* 0x0000003400347308 */ /* 0x000fe20000002400 */
[----:B------:R-:W-:Y:S02]  /*f990*/  WARPGROUP.DEPBAR.LE gsb0, 0x0 ;  /* 0x00008000000079c5 */ /* 0x000fe40000010000 */
        /* <DEDUP_REMOVED lines=11> */
[----:B------:R-:W-:Y:S01]  /*fa50*/  ULDC UR4, c[0x0][0x988] ;  /* 0x0002620000047ab9 */ /* 0x000fe20000000800 */
[----:B------:R-:W-:Y:S01]  /*fa60*/  WARPGROUP.ARRIVE ;  /* 0x00000000000079c5 */ /* 0x000fe20000000000 */
[----:B------:R-:W-:Y:S01]  /*fa70*/  IMAD.MOV.U32 R55, RZ, RZ, 0x40000040 ;  /* 0x40000040ff377424 */ /* 0x000fe200078e00ff */
[----:B------:R-:W0:Y:S04]  /*fa80*/  MUFU.TANH R35, R35 ;  /* 0x0000002300237308 */ /* 0x000e280000002400 */
[----:B------:R-:W-:Y:S01]  /*fa90*/  HGMMA.64x64x16.F32.BF16 R88, R136, gdesc[UR4].tnspB, R88, gsb0 ;  /* 0x40e0000488587df0 */ /* 0x000fe20008001858 */
[----:B------:R-:W-:-:S02]  /*faa0*/  R2UR UR7, R55 ;  /* 0x00000000370772ca */ /* 0x000fc400000e0000 */
[----:B------:R-:W-:Y:S01]  /*fab0*/  R2UR UR6, R54 ;  /* 0x00000000360672ca */ /* 0x000fe200000e0000 */
[----:B------:R-:W1:Y:S08]  /*fac0*/  MUFU.TANH R38, R38 ;  /* 0x0000002600267308 */ /* 0x000e700000002400 */
[----:B------:R-:W2:Y:S01]  /*fad0*/  MUFU.TANH R58, R58 ;  /* 0x0000003a003a7308 */ /* 0x000ea20000002400 */
[----:B0-----:R-:W-:-:S07]  /*fae0*/  FMNMX.FTZ R51, R35, R51, !PT ;  /* 0x0000003323337209 */ /* 0x001fce0007810000 */
[----:B------:R-:W0:Y:S01]  /*faf0*/  MUFU.TANH R61, R61 ;  /* 0x0000003d003d7308 */ /* 0x000e220000002400 */
[----:B-1----:R-:W-:-:S04]  /*fb00*/  FMNMX.FTZ R51, R38, R51, !PT ;  /* 0x0000003326337209 */ /* 0x002fc80007810000 */
[----:B------:R-:W-:-:S03]  /*fb10*/  FMNMX.FTZ R51, R39, R51, !PT ;  /* 0x0000003327337209 */ /* 0x000fc60007810000 */
[----:B------:R-:W1:Y:S01]  /*fb20*/  MUFU.TANH R64, R64 ;  /* 0x0000004000407308 */ /* 0x000e620000002400 */
[----:B------:R-:W-:-:S04]  /*fb30*/  FMNMX.FTZ R51, R42, R51, !PT ;  /* 0x000000332a337209 */ /* 0x000fc80007810000 */
[----:B------:R-:W-:-:S03]  /*fb40*/  FMNMX.FTZ R51, R43, R51, !PT ;  /* 0x000000332b337209 */ /* 0x000fc60007810000 */
[----:B------:R-:W3:Y:S01]  /*fb50*/  MUFU.TANH R65, R65 ;  /* 0x0000004100417308 */ /* 0x000ee20000002400 */
[----:B------:R-:W-:-:S04]  /*fb60*/  FMNMX.FTZ R51, R46, R51, !PT ;  /* 0x000000332e337209 */ /* 0x000fc80007810000 */
[----:B------:R-:W-:-:S03]  /*fb70*/  FMNMX.FTZ R51, R47, R51, !PT ;  /* 0x000000332f337209 */ /* 0x000fc60007810000 */
[----:B------:R-:W4:Y:S01]  /*fb80*/  MUFU.TANH R72, R72 ;  /* 0x0000004800487308 */ /* 0x000f220000002400 */
[----:B------:R-:W-:-:S04]  /*fb90*/  FMNMX.FTZ R51, R50, R51, !PT ;  /* 0x0000003332337209 */ /* 0x000fc80007810000 */
[----:B------:R-:W-:-:S03]  /*fba0*/  FMNMX.FTZ R51, R52, R51, !PT ;  /* 0x0000003334337209 */ /* 0x000fc60007810000 */
[----:B------:R-:W5:Y:S01]  /*fbb0*/  MUFU.TANH R147, R147 ;  /* 0x0000009300937308 */ /* 0x000f620000002400 */
[----:B------:R-:W-:-:S04]  /*fbc0*/  FMNMX.FTZ R51, R57, R51, !PT ;  /* 0x0000003339337209 */ /* 0x000fc80007810000 */
[----:B--2---:R-:W-:-:S03]  /*fbd0*/  FMNMX.FTZ R51, R58, R51, !PT ;  /* 0x000000333a337209 */ /* 0x004fc60007810000 */
[----:B------:R-:W2:Y:S01]  /*fbe0*/  MUFU.TANH R145, R145 ;  /* 0x0000009100917308 */ /* 0x000ea20000002400 */
[----:B------:R-:W-:-:S04]  /*fbf0*/  FMNMX.FTZ R51, R59, R51, !PT ;  /* 0x000000333b337209 */ /* 0x000fc80007810000 */
[----:B------:R-:W-:-:S03]  /*fc00*/  FMNMX.FTZ R51, R60, R51, !PT ;  /* 0x000000333c337209 */ /* 0x000fc60007810000 */
[----:B------:R-:W2:Y:S01]  /*fc10*/  MUFU.TANH R143, R143 ;  /* 0x0000008f008f7308 */ /* 0x000ea20000002400 */
[----:B0-----:R-:W-:-:S04]  /*fc20*/  FMNMX.FTZ R51, R61, R51, !PT ;  /* 0x000000333d337209 */ /* 0x001fc80007810000 */
[----:B------:R-:W-:-:S03]  /*fc30*/  FMNMX.FTZ R51, R62, R51, !PT ;  /* 0x000000333e337209 */ /* 0x000fc60007810000 */
[----:B------:R-:W0:Y:S01]  /*fc40*/  MUFU.TANH R141, R141 ;  /* 0x0000008d008d7308 */ /* 0x000e220000002400 */
[----:B-1----:R-:W-:Y:S01]  /*fc50*/  FMNMX.FTZ R51, R64, R51, !PT ;  /* 0x0000003340337209 */ /* 0x002fe20007810000 */
[----:B------:R-:W-:Y:S02]  /*fc60*/  WARPGROUP.DEPBAR.LE gsb0, 0x0 ;  /* 0x00008000000079c5 */ /* 0x000fe40000010000 */
[----:B------:R-:W-:Y:S01]  /*fc70*/  WARPGROUP.ARRIVE ;  /* 0x00000000000079c5 */ /* 0x000fe20000000000 */
[----:B---3--:R-:W-:-:S03]  /*fc80*/  FMNMX.FTZ R51, R65, R51, !PT ;  /* 0x0000003341337209 */ /* 0x008fc60007810000 */
[----:B------:R-:W1:Y:S01]  /*fc90*/  MUFU.TANH R32, R32 ;  /* 0x0000002000207308 */ /* 0x000e620000002400 */
[----:B------:R-:W-:Y:S01]  /*fca0*/  FMNMX.FTZ R51, R68, R51, !PT ;  /* 0x0000003344337209 */ /* 0x000fe20007810000 */
[----:B------:R-:W-:Y:S03]  /*fcb0*/  HGMMA.64x64x16.F32.BF16 R88, R132, gdesc[UR4].tnspB, R88, gsb0 ;  /* 0x40e0000484587df0 */ /* 0x000fe60008001858 */
[----:B------:R-:W-:-:S03]  /*fcc0*/  FMNMX.FTZ R51, R69, R51, !PT ;  /* 0x0000003345337209 */ /* 0x000fc60007810000 */
[----:B------:R-:W3:Y:S01]  /*fcd0*/  MUFU.TANH R36, R36 ;  /* 0x0000002400247308 */ /* 0x000ee20000002400 */
[----:B----4-:R-:W-:-:S04]  /*fce0*/  FMNMX.FTZ R51, R72, R51, !PT ;  /* 0x0000003348337209 */ /* 0x010fc80007810000 */
[----:B------:R-:W-:-:S03]  /*fcf0*/  FMNMX.FTZ R53, R73, R51, !PT ;  /* 0x0000003349357209 */ /* 0x000fc60007810000 */
[----:B------:R-:W4:Y:S02]  /*fd00*/  MUFU.TANH R37, R37 ;  /* 0x0000002500257308 */ /* 0x000f240000002400 */
[----:B------:R-:W5:Y:S06]  /*fd10*/  SHFL.BFLY PT, R51, R53, 0x2, 0x1f ;  /* 0x0c401f0035337f89 */ /* 0x000f6c00000e0000 */
[----:B------:R-:W4:Y:S08]  /*fd20*/  MUFU.TANH R40, R40 ;  /* 0x0000002800287308 */ /* 0x000f300000002400 */
[----:B------:R-:W4:Y:S08]  /*fd30*/  MUFU.TANH R41, R41 ;  /* 0x0000002900297308 */ /* 0x000f300000002400 */
[----:B------:R-:W4:Y:S01]  /*fd40*/  MUFU.TANH R44, R44 ;  /* 0x0000002c002c7308 */ /* 0x000f220000002400 */
[----:B-----5:R-:W-:-:S05]  /*fd50*/  FMNMX.FTZ R53, R53, R51, !PT ;  /* 0x0000003335357209 */ /* 0x020fca0007810000 */
[----:B------:R-:W5:Y:S02]  /*fd60*/  SHFL.BFLY PT, R51, R53, 0x1, 0x1f ;  /* 0x0c201f0035337f89 */ /* 0x000f6400000e0000 */
[----:B------:R-:W4:Y:S08]  /*fd70*/  MUFU.TANH R45, R45 ;  /* 0x0000002d002d7308 */ /* 0x000f300000002400 */
[----:B------:R-:W4:Y:S08]  /*fd80*/  MUFU.TANH R48, R48 ;  /* 0x0000003000307308 */ /* 0x000f300000002400 */
[----:B------:R-:W4:Y:S01]  /*fd90*/  MUFU.TANH R56, R56 ;  /* 0x0000003800387308 */ /* 0x000f220000002400 */
[----:B-----5:R-:W-:Y:S01]  /*fda0*/  FMNMX.FTZ R53, R53, R51, !PT ;  /* 0x0000003335357209 */ /* 0x020fe20007810000 */
[----:B------:R-:W-:-:S06]  /*fdb0*/  IMAD.U32 R51, RZ, RZ, UR4 ;  /* 0x00000004ff337e24 */ /* 0x000fcc000f8e00ff */
[----:B------:R-:W5:Y:S01]  /*fdc0*/  MUFU.TANH R66, R66 ;  /* 0x0000004200427308 */ /* 0x000f620000002400 */
[CC--:B------:R-:W-:Y:S01]  /*fdd0*/  FMUL.FTZ R84, R53.reuse, R51.reuse ;  /* 0x0000003335547220 */ /* 0x0c0fe20000410000 */
[----:B------:R-:W-:Y:S01]  /*fde0*/  FADD.FTZ R82, -R53, R153 ;  /* 0x0000009935527221 */ /* 0x000fe20000010100 */
[----:B------:R-:W-:Y:S02]  /*fdf0*/  IMAD.MOV.U32 R153, RZ, RZ, R53 ;  /* 0x000000ffff997224 */ /* 0x000fe400078e0035 */
[-CC-:B------:R-:W-:Y:S01]  /*fe00*/  FFMA.FTZ R148, R11, R51.reuse, -R84.reuse ;  /* 0x000000330b947223 */ /* 0x180fe20000010854 */
[----:B------:R-:W-:Y:S01]  /*fe10*/  FMNMX.FTZ R11, R154, R20, !PT ;  /* 0x000000149a0b7209 */ /* 0x000fe20007810000 */
[-CC-:B------:R-:W-:Y:S01]  /*fe20*/  FFMA.FTZ R55, R14, R51.reuse, -R84.reuse ;  /* 0x000000330e377223 */ /* 0x180fe20000010854 */
[----:B------:R-:W5:Y:S01]  /*fe30*/  MUFU.TANH R67, R67 ;  /* 0x0000004300437308 */ /* 0x000f620000002400 */
[--C-:B------:R-:W-:Y:S01]  /*fe40*/  FFMA.FTZ R146, R27, R51, -R84.reuse ;  /* 0x000000331b927223 */ /* 0x100fe20000010854 */
[----:B------:R-:W-:Y:S01]  /*fe50*/  FMNMX.FTZ R11, R151, R11, !PT ;  /* 0x0000000b970b7209 */ /* 0x000fe20007810000 */
[-CC-:B------:R-:W-:Y:S01]  /*fe60*/  FFMA.FTZ R27, R35, R51.reuse, -R84.reuse ;  /* 0x00000033231b7223 */ /* 0x180fe20000010854 */
[--C-:B------:R-:W-:Y:S01]  /*fe70*/  FFMA.FTZ R150, R15, R51, -R84.reuse ;  /* 0x000000330f967223 */ /* 0x100fe20000010854 */
[----:B------:R-:W-:Y:S01]  /*fe80*/  IMAD.MOV.U32 R15, RZ, RZ, 0x40000040 ;  /* 0x40000040ff0f7424 */ /* 0x000fe200078e00ff */
[----:B------:R-:W-:Y:S01]  /*fe90*/  FMNMX.FTZ R11, R149, R11, !PT ;  /* 0x0000000b950b7209 */ /* 0x000fe20007810000 */
[-C--:B------:R-:W-:Y:S01]  /*fea0*/  FMUL.FTZ R54, R82, R51.reuse ;  /* 0x0000003352367220 */ /* 0x080fe20000410000 */
[----:B------:R-:W5:Y:S01]  /*feb0*/  MUFU.TANH R70, R70 ;  /* 0x0000004600467308 */ /* 0x000f620000002400 */
[--C-:B------:R-:W-:Y:S01]  /*fec0*/  FFMA.FTZ R82, R26, R51, -R84.reuse ;  /* 0x000000331a527223 */ /* 0x100fe20000010854 */
[----:B------:R-:W-:Y:S01]  /*fed0*/  FMNMX.FTZ R11, R147, R11, !PT ;  /* 0x0000000b930b7209 */ /* 0x000fe20007810000 */
[----:B------:R-:W-:Y:S01]  /*fee0*/  FFMA.FTZ R26, R43, R51, -R84 ;  /* 0x000000332b1a7223 */ /* 0x000fe20000010854 */
[----:B------:R-:W-:Y:S01]  /*fef0*/  R2UR UR7, R15 ;  /* 0x000000000f0772ca */ /* 0x000fe200000e0000 */
[----:B------:R-:W-:-:S02]  /*ff00*/  WARPGROUP.DEPBAR.LE gsb0, 0x0 ;  /* 0x00008000000079c5 */ /* 0x000fc40000010000 */
[----:B--2---:R-:W-:Y:S01]  /*ff10*/  FMNMX.FTZ R11, R145, R11, !PT ;  /* 0x0000000b910b7209 */ /* 0x004fe20007810000 */
[----:B------:R-:W2:Y:S01]  /*ff20*/  MUFU.TANH R71, R71 ;  /* 0x0000004700477308 */ /* 0x000ea20000002400 */
[----:B------:R-:W-:Y:S01]  /*ff30*/  WARPGROUP.ARRIVE ;  /* 0x00000000000079c5 */ /* 0x000fe20000000000 */
[--C-:B------:R-:W-:Y:S01]  /*ff40*/  FFMA.FTZ R83, R24, R51, -R84.reuse ;  /* 0x0000003318537223 */ /* 0x100fe20000010854 */
[----:B------:R-:W-:Y:S01]  /*ff50*/  FMNMX.FTZ R11, R143, R11, !PT ;  /* 0x0000000b8f0b7209 */ /* 0x000fe20007810000 */
[-CC-:B------:R-:W-:Y:S01]  /*ff60*/  FFMA.FTZ R24, R31, R51.reuse, -R84.reuse ;  /* 0x000000331f187223 */ /* 0x180fe20000010854 */
[--C-:B------:R-:W-:Y:S01]  /*ff70*/  FFMA.FTZ R31, R58, R51, -R84.reuse ;  /* 0x000000333a1f7223 */ /* 0x100fe20000010854 */
[----:B------:R-:W-:Y:S01]  /*ff80*/  IMAD.MOV.U32 R15, RZ, RZ, 0x40000040 ;  /* 0x40000040ff0f7424 */ /* 0x000fe200078e00ff */
[----:B0-----:R-:W-:Y:S01]  /*ff90*/  FMNMX.FTZ R14, R141, R11, !PT ;  /* 0x0000000b8d0e7209 */ /* 0x001fe20007810000 */
[----:B------:R-:W0:Y:S01]  /*ffa0*/  MUFU.TANH R74, R74 ;  /* 0x0000004a004a7308 */ /* 0x000e220000002400 */
[-CC-:B------:R-:W-:Y:S01]  /*ffb0*/  FFMA.FTZ R136, R38, R51.reuse, -R84.reuse ;  /* 0x0000003326887223 */ /* 0x180fe20000010854 */
[-CC-:B------:R-:W-:Y:S01]  /*ffc0*/  FFMA.FTZ R38, R59, R51.reuse, -R84.reuse ;  /* 0x000000333b267223 */ /* 0x180fe20000010854 */
[----:B------:R-:W-:Y:S01]  /*ffd0*/  FMNMX.FTZ R14, R29, R14, !PT ;  /* 0x0000000e1d0e7209 */ /* 0x000fe20007810000 */
[-CC-:B------:R-:W-:Y:S01]  /*ffe0*/  FFMA.FTZ R144, R25, R51.reuse, -R84.reuse ;  /* 0x0000003319907223 */ /* 0x180fe20000010854 */
[-CC-:B------:R-:W-:Y:S01]  /*fff0*/  FFMA.FTZ R25, R39, R51.reuse, -R84.reuse ;  /* 0x0000003327197223 */ /* 0x180fe20000010854 */
[-CC-:B------:R-:W-:Y:S01]  /*10000*/  FFMA.FTZ R39, R60, R51.reuse, -R84.reuse ;  /* 0x000000333c277223 */ /* 0x180fe20000010854 */
[----:B-1----:R-:W-:Y:S01]  /*10010*/  FMNMX.FTZ R14, R32, R14, !PT ;  /* 0x0000000e200e7209 */ /* 0x002fe20007810000 */
[----:B------:R-:W1:Y:S01]  /*10020*/  MUFU.TANH R75, R75 ;  /* 0x0000004b004b7308 */ /* 0x000e620000002400 */
[-CC-:B------:R-:W-:Y:S01]  /*10030*/  FFMA.FTZ R132, R46, R51.reuse, -R84.reuse ;  /* 0x000000332e847223 */ /* 0x180fe20000010854 */
[-CC-:B------:R-:W-:Y:S01]  /*10040*/  FFMA.FTZ R138, R42, R51.reuse, -R84.reuse ;  /* 0x000000332a8a7223 */ /* 0x180fe20000010854 */
[----:B------:R-:W-:Y:S01]  /*10050*/  FMNMX.FTZ R14, R33, R14, !PT ;  /* 0x0000000e210e7209 */ /* 0x000fe20007810000 */
[-CC-:B------:R-:W-:Y:S01]  /*10060*/  FFMA.FTZ R46, R64, R51.reuse, -R84.reuse ;  /* 0x00000033402e7223 */ /* 0x180fe20000010854 */
[-CC-:B------:R-:W-:Y:S01]  /*10070*/  FFMA.FTZ R42, R61, R51.reuse, -R84.reuse ;  /* 0x000000333d2a7223 */ /* 0x180fe20000010854 */
[-CC-:B------:R-:W-:Y:S01]  /*10080*/  FFMA.FTZ R142, R34, R51.reuse, -R84.reuse ;  /* 0x00000033228e7223 */ /* 0x180fe20000010854 */
[----:B---3--:R-:W-:Y:S01]  /*10090*/  FMNMX.FTZ R14, R36, R14, !PT ;  /* 0x0000000e240e7209 */ /* 0x008fe20007810000 */
[----:B------:R-:W3:Y:S01]  /*100a0*/  MUFU.TANH R76, R76 ;  /* 0x0000004c004c7308 */ /* 0x000ee20000002400 */
[-CC-:B------:R-:W-:Y:S01]  /*100b0*/  FFMA.FTZ R34, R47, R51.reuse, -R84.reuse ;  /* 0x000000332f227223 */ /* 0x180fe20000010854 */
[-CC-:B------:R-:W-:Y:S01]  /*100c0*/  FFMA.FTZ R47, R65, R51.reuse, -R84.reuse ;  /* 0x00000033412f7223 */ /* 0x180fe20000010854 */
[----:B----4-:R-:W-:Y:S01]  /*100d0*/  FMNMX.FTZ R14, R37, R14, !PT ;  /* 0x0000000e250e7209 */ /* 0x010fe20007810000 */
[-CC-:B------:R-:W-:Y:S01]  /*100e0*/  FFMA.FTZ R28, R28, R51.reuse, -R84.reuse ;  /* 0x000000331c1c7223 */ /* 0x180fe20000010854 */
[-CC-:B------:R-:W-:Y:S01]  /*100f0*/  FFMA.FTZ R140, R30, R51.reuse, -R84.reuse ;  /* 0x000000331e8c7223 */ /* 0x180fe20000010854 */
[-CC-:B------:R-:W-:Y:S01]  /*10100*/  FFMA.FTZ R134, R50, R51.reuse, -R84.reuse ;  /* 0x0000003332867223 */ /* 0x180fe20000010854 */
[----:B------:R-:W-:Y:S01]  /*10110*/  FMNMX.FTZ R14, R40, R14, !PT ;  /* 0x0000000e280e7209 */ /* 0x000fe20007810000 */
[----:B------:R-:W4:Y:S01]  /*10120*/  MUFU.TANH R77, R77 ;  /* 0x0000004d004d7308 */ /* 0x000f220000002400 */
[-CC-:B------:R-:W-:Y:S01]  /*10130*/  FFMA.FTZ R30, R52, R51.reuse, -R84.reuse ;  /* 0x00000033341e7223 */ /* 0x180fe20000010854 */
[-CC-:B------:R-:W-:Y:S01]  /*10140*/  FFMA.FTZ R50, R68, R51.reuse, -R84.reuse ;  /* 0x0000003344327223 */ /* 0x180fe20000010854 */
[----:B------:R-:W-:Y:S01]  /*10150*/  FMNMX.FTZ R14, R41, R14, !PT ;  /* 0x0000000e290e7209 */ /* 0x000fe20007810000 */
[-CC-:B------:R-:W-:Y:S01]  /*10160*/  FFMA.FTZ R52, R69, R51.reuse, -R84.reuse ;  /* 0x0000003345347223 */ /* 0x180fe20000010854 */
[----:B------:R-:W-:-:S02]  /*10170*/  FFMA.FTZ R73, R73, R51, -R84 ;  /* 0x0000003349497223 */ /* 0x000fc40000010854 */
[----:B------:R-:W-:Y:S01]  /*10180*/  FMNMX.FTZ R14, R44, R14, !PT ;  /* 0x0000000e2c0e7209 */ /* 0x000fe20007810000 */
[----:B------:R-:W4:Y:S03]  /*10190*/  MUFU.TANH R78, R78 ;  /* 0x0000004e004e7308 */ /* 0x000f260000002400 */
[----:B------:R-:W-:-:S04]  /*101a0*/  FMNMX.FTZ R14, R45, R14, !PT ;  /* 0x0000000e2d0e7209 */ /* 0x000fc80007810000 */
[----:B------:R-:W-:Y:S01]  /*101b0*/  FMNMX.FTZ R14, R48, R14, !PT ;  /* 0x0000000e300e7209 */ /* 0x000fe20007810000 */
[----:B------:R-:W4:Y:S03]  /*101c0*/  MUFU.TANH R79, R79 ;  /* 0x0000004f004f7308 */ /* 0x000f260000002400 */
[----:B------:R-:W-:-:S04]  /*101d0*/  FMNMX.FTZ R14, R49, R14, !PT ;  /* 0x0000000e310e7209 */ /* 0x000fc80007810000 */
[----:B------:R-:W-:Y:S01]  /*101e0*/  FMNMX.FTZ R14, R56, R14, !PT ;  /* 0x0000000e380e7209 */ /* 0x000fe20007810000 */
[----:B------:R-:W4:Y:S03]  /*101f0*/  MUFU.TANH R80, R80 ;  /* 0x0000005000507308 */ /* 0x000f260000002400 */
[----:B------:R-:W-:-:S04]  /*10200*/  FMNMX.FTZ R14, R63, R14, !PT ;  /* 0x0000000e3f0e7209 */ /* 0x000fc80007810000 */
[----:B-----5:R-:W-:Y:S01]  /*10210*/  FMNMX.FTZ R14, R66, R14, !PT ;  /* 0x0000000e420e7209 */ /* 0x020fe20007810000 */
[----:B------:R-:W5:Y:S03]  /*10220*/  MUFU.TANH R81, R81 ;  /* 0x0000005100517308 */ /* 0x000f660000002400 */
[----:B------:R-:W-:-:S04]  /*10230*/  FMNMX.FTZ R14, R67, R14, !PT ;  /* 0x0000000e430e7209 */ /* 0x000fc80007810000 */
[----:B------:R-:W-:Y:S01]  /*10240*/  FMNMX.FTZ R14, R70, R14, !PT ;  /* 0x0000000e460e7209 */ /* 0x000fe20007810000 */
[----:B------:R-:W-:Y:S03]  /*10250*/  MUFU.EX2 R54, R54 ;  /* 0x0000003600367308 */ /* 0x000fe60000000800 */
[----:B--2---:R-:W-:-:S04]  /*10260*/  FMNMX.FTZ R14, R71, R14, !PT ;  /* 0x0000000e470e7209 */ /* 0x004fc80007810000 */
[----:B0-----:R-:W-:Y:S01]  /*10270*/  FMNMX.FTZ R14, R74, R14, !PT ;  /* 0x0000000e4a0e7209 */ /* 0x001fe20007810000 */
[----:B------:R-:W-:Y:S03]  /*10280*/  MUFU.EX2 R148, R148 ;  /* 0x0000009400947308 */ /* 0x000fe60000000800 */
[----:B-1----:R-:W-:-:S04]  /*10290*/  FMNMX.FTZ R14, R75, R14, !PT ;  /* 0x0000000e4b0e7209 */ /* 0x002fc80007810000 */
[----:B---3--:R-:W-:Y:S01]  /*102a0*/  FMNMX.FTZ R14, R76, R14, !PT ;  /* 0x0000000e4c0e7209 */ /* 0x008fe20007810000 */
[----:B------:R-:W-:Y:S03]  /*102b0*/  MUFU.EX2 R55, R55 ;  /* 0x0000003700377308 */ /* 0x000fe60000000800 */
[----:B----4-:R-:W-:-:S04]  /*102c0*/  FMNMX.FTZ R14, R77, R14, !PT ;  /* 0x0000000e4d0e7209 */ /* 0x010fc80007810000 */
[----:B------:R-:W-:Y:S01]  /*102d0*/  FMNMX.FTZ R14, R78, R14, !PT ;  /* 0x0000000e4e0e7209 */ /* 0x000fe20007810000 */
[----:B------:R-:W-:Y:S03]  /*102e0*/  MUFU.EX2 R150, R150 ;  /* 0x0000009600967308 */ /* 0x000fe60000000800 */
[----:B------:R-:W-:-:S04]  /*102f0*/  FMNMX.FTZ R14, R79, R14, !PT ;  /* 0x0000000e4f0e7209 */ /* 0x000fc80007810000 */
[----:B------:R-:W-:Y:S01]  /*10300*/  FMNMX.FTZ R14, R80, R14, !PT ;  /* 0x0000000e500e7209 */ /* 0x000fe20007810000 */
[----:B------:R-:W-:Y:S03]  /*10310*/  MUFU.EX2 R83, R83 ;  /* 0x0000005300537308 */ /* 0x000fe60000000800 */
[----:B-----5:R-:W-:Y:S01]  /*10320*/  FMNMX.FTZ R35, R81, R14, !PT ;  /* 0x0000000e51237209 */ /* 0x020fe20007810000 */
[----:B------:R-:W-:-:S04]  /*10330*/  VIADD R14, R10, 0x280 ;  /* 0x000002800a0e7836 */ /* 0x000fc80000000000 */
[----:B------:R-:W0:Y:S01]  /*10340*/  SHFL.BFLY PT, R43, R35, 0x2, 0x1f ;  /* 0x0c401f00232b7f89 */ /* 0x000e2200000e0000 */
[----:B------:R-:W-:Y:S01]  /*10350*/  R2UR UR6, R14 ;  /* 0x000000000e0672ca */ /* 0x000fe200000e0000 */
[----:B------:R-:W-:Y:S08]  /*10360*/  MUFU.EX2 R144, R144 ;  /* 0x0000009000907308 */ /* 0x000ff00000000800 */
[----:B------:R-:W-:Y:S04]  /*10370*/  MUFU.EX2 R82, R82 ;  /* 0x0000005200527308 */ /* 0x000fe80000000800 */
[----:B------:R-:W-:Y:S01]  /*10380*/  HGMMA.64x64x16.F32.BF16 R88, R128, gdesc[UR4].tnspB, R88, gsb0 ;  /* 0x40e0000480587df0 */ /* 0x000fe20008001858 */
[----:B------:R-:W-:Y:S01]  /*10390*/  R2UR UR7, R15 ;  /* 0x000000000f0772ca */ /* 0x000fe200000e0000 */
[----:B------:R-:W-:-:S02]  /*103a0*/  IMAD.MOV.U32 R15, RZ, RZ, 0x40000040 ;  /* 0x40000040ff0f7424 */ /* 0x000fc400078e00ff */
[----:B------:R-:W-:Y:S01]  /*103b0*/  MUFU.EX2 R146, R146 ;  /* 0x0000009200927308 */ /* 0x000fe20000000800 */
[----:B0-----:R-:W-:Y:S01]  /*103c0*/  FMNMX.FTZ R35, R35, R43, !PT ;  /* 0x0000002b23237209 */ /* 0x001fe20007810000 */
[----:B------:R-:W-:-:S06]  /*103d0*/  FFMA.FTZ R43, R62, R51, -R84 ;  /* 0x000000333e2b7223 */ /* 0x000fcc0000010854 */
[----:B------:R0:W-:Y:S01]  /*103e0*/  MUFU.EX2 R11, R28 ;  /* 0x0000001c000b7308 */ /* 0x0001e20000000800 */
[----:B------:R-:W1:Y:S07]  /*103f0*/  SHFL.BFLY PT, R14, R35, 0x1, 0x1f ;  /* 0x0c201f00230e7f89 */ /* 0x000e6e00000e0000 */
[----:B------:R-:W-:Y:S01]  /*10400*/  MUFU.EX2 R140, R140 ;  /* 0x0000008c008c7308 */ /* 0x000fe20000000800 */
[-CC-:B0-----:R-:W-:Y:S01]  /*10410*/  FFMA.FTZ R28, R57, R51.reuse, -R84.reuse ;  /* 0x00000033391c7223 */ /* 0x181fe20000010854 */
[----:B------:R-:W-:-:S06]  /*10420*/  FFMA.FTZ R57, R72, R51, -R84 ;  /* 0x0000003348397223 */ /* 0x000fcc0000010854 */
[----:B------:R-:W-:Y:S08]  /*10430*/  MUFU.EX2 R24, R24 ;  /* 0x0000001800187308 */ /* 0x000ff00000000800 */
[----:B------:R-:W-:Y:S01]  /*10440*/  MUFU.EX2 R142, R142 ;  /* 0x0000008e008e7308 */ /* 0x000fe20000000800 */
[----:B-1----:R-:W-:-:S05]  /*10450*/  FMNMX.FTZ R35, R35, R14, !PT ;  /* 0x0000000e23237209 */ /* 0x002fca0007810000 */
[C---:B------:R-:W-:Y:S01]  /*10460*/  FADD.FTZ R14, -R35.reuse, R20 ;  /* 0x00000014230e7221 */ /* 0x040fe20000010100 */
[-C--:B------:R-:W-:Y:S01]  /*10470*/  FMUL.FTZ R62, R35, R51.reuse ;  /* 0x00000033233e7220 */ /* 0x080fe20000410000 */
[----:B------:R-:W-:Y:S02]  /*10480*/  MUFU.EX2 R27, R27 ;  /* 0x0000001b001b7308 */ /* 0x000fe40000000800 */
[-C--:B------:R-:W-:Y:S01]  /*10490*/  FMUL.FTZ R14, R14, R51.reuse ;  /* 0x000000330e0e7220 */ /* 0x080fe20000410000 */
        /* <DEDUP_REMOVED lines=14> */
[----:B0-----:R-:W-:-:S02]  /*10580*/  VIADD R14, R10, 0x300 ;  /* 0x000003000a0e7836 */ /* 0x001fc40000000000 */
[-CC-:B------:R-:W-:Y:S01]  /*10590*/  FFMA.FTZ R29, R33, R51.reuse, -R62.reuse ;  /* 0x00000033211d7223 */ /* 0x180fe2000001083e */
[-CC-:B------:R-:W-:Y:S01]  /*105a0*/  FFMA.FTZ R33, R41, R51.reuse, -R62.reuse ;  /* 0x0000003329217223 */ /* 0x180fe2000001083e */
[-CC-:B------:R-:W-:Y:S01]  /*105b0*/  FFMA.FTZ R139, R44, R51.reuse, -R62.reuse ;  /* 0x000000332c8b7223 */ /* 0x180fe2000001083e */
[-CC-:B------:R-:W-:Y:S01]  /*105c0*/  FFMA.FTZ R133, R48, R51.reuse, -R62.reuse ;  /* 0x0000003330857223 */ /* 0x180fe2000001083e */
[----:B------:R-:W-:Y:S01]  /*105d0*/  R2UR UR6, R14 ;  /* 0x000000000e0672ca */ /* 0x000fe200000e0000 */
[----:B------:R-:W-:Y:S01]  /*105e0*/  VIADD R14, R10, 0x380 ;  /* 0x000003800a0e7836 */ /* 0x000fe20000000000 */
        /* <DEDUP_REMOVED lines=10> */
[----:B------:R-:W1:Y:S01]  /*10690*/  MUFU.EX2 R151, R151 ;  /* 0x0000009700977308 */ /* 0x000e620000000800 */
[-CC-:B------:R-:W-:Y:S01]  /*106a0*/  FFMA.FTZ R129, R66, R51.reuse, -R62.reuse ;  /* 0x0000003342817223 */ /* 0x180fe2000001083e */
[----:B------:R-:W-:-:S03]  /*106b0*/  FFMA.FTZ R131, R70, R51, -R62 ;  /* 0x0000003346837223 */ /* 0x000fc6000001083e */
[----:B------:R-:W-:Y:S01]  /*106c0*/  HGMMA.64x64x16.F32.BF16 R88, R124, gdesc[UR4].tnspB, R88, gsb0 ;  /* 0x40e000047c587df0 */ /* 0x000fe20008001858 */
[----:B------:R-:W-:Y:S01]  /*106d0*/  R2UR UR6, R14 ;  /* 0x000000000e0672ca */ /* 0x000fe200000e0000 */
[----:B------:R-:W-:Y:S01]  /*106e0*/  @!P1 IMAD R14, R18, 0x8, R2 ;  /* 0x00000008120e9824 */ /* 0x000fe200078e0202 */
[----:B------:R-:W-:Y:S01]  /*106f0*/  R2UR UR7, R15 ;  /* 0x000000000f0772ca */ /* 0x000fe200000e0000 */
[----:B------:R-:W-:Y:S01]  /*10700*/  VIADD R15, R85, 0x9 ;  /* 0x00000009550f7836 */ /* 0x000fe20000000000 */
[----:B------:R-:W2:Y:S01]  /*10710*/  MUFU.EX2 R61, R61 ;  /* 0x0000003d003d7308 */ /* 0x000ea20000000800 */
[----:B------:R-:W-:Y:S02]  /*10720*/  @!P1 VIADD R36, R14, 0x16840 ;  /* 0x000168400e249836 */ /* 0x000fe40000000000 */
[----:B------:R-:W-:Y:S01]  /*10730*/  FFMA.FTZ R14, R49, R51, -R62 ;  /* 0x00000033310e7223 */ /* 0x000fe2000001083e */
[----:B0-----:R-:W-:Y:S02]  /*10740*/  F2FP.BF16.F32.PACK_AB R149, R60, R59 ;  /* 0x0000003b3c95723e */ /* 0x001fe400000010ff */
[----:B------:R-:W-:-:S02]  /*10750*/  SEL R37, R15, 0x9, !P2 ;  /* 0x000000090f257807 */ /* 0x000fc40005000000 */
[----:B------:R-:W-:Y:S01]  /*10760*/  @!P1 PRMT R36, RZ, 0x654, R36 ;  /* 0x00000654ff249816 */ /* 0x000fe20000000024 */
[----:B------:R-:W0:Y:S01]  /*10770*/  MUFU.EX2 R145, R145 ;  /* 0x0000009100917308 */ /* 0x000e220000000800 */
[C---:B------:R-:W-:Y:S02]  /*10780*/  ISETP.GT.AND P2, PT, R152.reuse, RZ, PT ;  /* 0x000000ff9800720c */ /* 0x040fe40003f44270 */
[----:B------:R-:W-:-:S05]  /*10790*/  IADD3 R152, R152, -0x1, RZ ;  /* 0xffffffff98987810 */ /* 0x000fca0007ffe0ff */
[----:B------:R-:W3:Y:S08]  /*107a0*/  MUFU.EX2 R64, R64 ;  /* 0x0000004000407308 */ /* 0x000ef00000000800 */
[----:B------:R-:W4:Y:S08]  /*107b0*/  MUFU.EX2 R147, R147 ;  /* 0x0000009300937308 */ /* 0x000f300000000800 */
        /* <DEDUP_REMOVED lines=8> */
[----:B------:R-:W-:-:S04]  /*10840*/  FFMA.FTZ R125, R74, R51, -R62 ;  /* 0x000000334a7d7223 */ /* 0x000fc8000001083e */
[----:B------:R-:W5:Y:S01]  /*10850*/  MUFU.EX2 R137, R137 ;  /* 0x0000008900897308 */ /* 0x000f620000000800 */
[----:B------:R-:W-:Y:S07]  /*10860*/  HGMMA.64x64x16.F32.BF16 R88, R120, gdesc[UR4].tnspB, R88, gsb0 ;  /* 0x40e0000478587df0 */ /* 0x000fee0008001858 */
        /* <DEDUP_REMOVED lines=18> */
[----:B------:R-:W-:Y:S01]  /*10990*/  FMUL.FTZ R97, R97, R54 ;  /* 0x0000003661617220 */ /* 0x000fe20000410000 */
[----:B-1----:R-:W-:Y:S01]  /*109a0*/  FFMA.FTZ R36, R54, R3, R148 ;  /* 0x0000000336247223 */ /* 0x002fe20000010094 */
[----:B------:R-:W-:Y:S01]  /*109b0*/  FFMA.FTZ R3, R58, R0, R59 ;  /* 0x000000003a037223 */ /* 0x000fe2000001003b */
[----:B------:R-:W-:Y:S01]  /*109c0*/  @!P1 IMAD R0, R21, 0x8, R2 ;  /* 0x0000000815009824 */ /* 0x000fe200078e0202 */
[----:B------:R-:W1:Y:S01]  /*109d0*/  MUFU.EX2 R134, R134 ;  /* 0x0000008600867308 */ /* 0x000e620000000800 */
[----:B------:R-:W-:Y:S01]  /*109e0*/  FADD.FTZ R15, R55, R36 ;  /* 0x00000024370f7221 */ /* 0x000fe20000010000 */
[----:B------:R-:W-:Y:S01]  /*109f0*/  FADD.FTZ R36, R60, R3 ;  /* 0x000000033c247221 */ /* 0x000fe20000010000 */
[----:B------:R-:W-:-:S02]  /*10a00*/  @!P1 VIADD R3, R0, 0x16860 ;  /* 0x0001686000039836 */ /* 0x000fc40000000000 */
[----:B------:R-:W-:Y:S01]  /*10a10*/  FFMA.FTZ R0, R63, R51, -R62 ;  /* 0x000000333f007223 */ /* 0x000fe2000001083e */
[----:B------:R-:W-:Y:S01]  /*10a20*/  FADD.FTZ R40, R150, R15 ;  /* 0x0000000f96287221 */ /* 0x000fe20000010000 */
[----:B------:R-:W-:Y:S01]  /*10a30*/  FADD.FTZ R36, R151, R36 ;  /* 0x0000002497247221 */ /* 0x000fe20000010000 */
[----:B------:R-:W-:Y:S01]  /*10a40*/  F2FP.BF16.F32.PACK_AB R148, R55, R148 ;  /* 0x000000943794723e */ /* 0x000fe200000010ff */
[----:B------:R-:W1:Y:S01]  /*10a50*/  MUFU.EX2 R135, R135 ;  /* 0x0000008700877308 */ /* 0x000e620000000800 */
[----:B------:R-:W-:Y:S01]  /*10a60*/  @!P1 PRMT R15, RZ, 0x654, R3 ;  /* 0x00000654ff0f9816 */ /* 0x000fe20000000003 */
[----:B------:R-:W-:Y:S01]  /*10a70*/  FADD.FTZ R3, R83, R40 ;  /* 0x0000002853037221 */ /* 0x000fe20000010000 */
[----:B--2---:R-:W-:Y:S01]  /*10a80*/  FADD.FTZ R36, R61, R36 ;  /* 0x000000243d247221 */ /* 0x004fe20000010000 */
[----:B------:R-:W-:Y:S01]  /*10a90*/  F2FP.BF16.F32.PACK_AB R150, R83, R150 ;  /* 0x000000965396723e */ /* 0x000fe200000010ff */
[----:B------:R2:W-:Y:S01]  /*10aa0*/  @!P1 SYNCS.ARRIVE.TRANS64.RED.A1T0 RZ, [R15+URZ], RZ ;  /* 0x000000ff0fff99a7 */ /* 0x0005e2000810043f */
[----:B------:R-:W-:Y:S01]  /*10ab0*/  F2FP.BF16.F32.PACK_AB R151, R61, R151 ;  /* 0x000000973d97723e */ /* 0x000fe200000010ff */
[----:B0-----:R-:W-:Y:S01]  /*10ac0*/  FADD.FTZ R21, R145, R36 ;  /* 0x0000002491157221 */ /* 0x001fe20000010000 */
[----:B------:R-:W-:Y:S01]  /*10ad0*/  MUFU.EX2 R30, R30 ;  /* 0x0000001e001e7308 */ /* 0x000fe20000000800 */
[----:B---3--:R-:W-:Y:S01]  /*10ae0*/  F2FP.BF16.F32.PACK_AB R145, R64, R145 ;  /* 0x000000914091723e */ /* 0x008fe200000010ff */
[----:B------:R-:W-:Y:S01]  /*10af0*/  FMUL.FTZ R100, R100, R54 ;  /* 0x0000003664647220 */ /* 0x000fe20000410000 */
[----:B------:R-:W-:Y:S01]  /*10b00*/  FADD.FTZ R36, R64, R21 ;  /* 0x0000001540247221 */ /* 0x000fe20000010000 */
[-CC-:B------:R-:W-:Y:S01]  /*10b10*/  FFMA.FTZ R21, R75, R51.reuse, -R62.reuse ;  /* 0x000000334b157223 */ /* 0x180fe2000001083e */
[----:B--2---:R-:W-:Y:S01]  /*10b20*/  FADD.FTZ R15, R144, R3 ;  /* 0x00000003900f7221 */ /* 0x004fe20000010000 */
[----:B------:R-:W-:Y:S01]  /*10b30*/  FFMA.FTZ R3, R67, R51, -R62 ;  /* 0x0000003343037223 */ /* 0x000fe2000001083e */
[----:B----4-:R-:W-:Y:S01]  /*10b40*/  FADD.FTZ R36, R147, R36 ;  /* 0x0000002493247221 */ /* 0x010fe20000010000 */
[----:B------:R-:W0:Y:S01]  /*10b50*/  MUFU.EX2 R0, R0 ;  /* 0x0000000000007308 */ /* 0x000e220000000800 */
[C---:B------:R-:W-:Y:S01]  /*10b60*/  FADD.FTZ R15, R82.reuse, R15 ;  /* 0x0000000f520f7221 */ /* 0x040fe20000010000 */
[----:B------:R-:W-:Y:S01]  /*10b70*/  F2FP.BF16.F32.PACK_AB R144, R82, R144 ;  /* 0x000000905290723e */ /* 0x000fe200000010ff */
[C---:B-----5:R-:W-:Y:S01]  /*10b80*/  FADD.FTZ R36, R65.reuse, R36 ;  /* 0x0000002441247221 */ /* 0x060fe20000010000 */
[----:B------:R-:W-:Y:S01]  /*10b90*/  F2FP.BF16.F32.PACK_AB R147, R65, R147 ;  /* 0x000000934193723e */ /* 0x000fe200000010ff */
[----:B------:R-:W-:Y:S01]  /*10ba0*/  FADD.FTZ R40, R146, R15 ;  /* 0x0000000f92287221 */ /* 0x000fe20000010000 */
[----:B------:R-:W-:Y:S01]  /*10bb0*/  F2FP.BF16.F32.PACK_AB R146, R11, R146 ;  /* 0x000000920b92723e */ /* 0x000fe200000010ff */
[----:B------:R-:W-:Y:S01]  /*10bc0*/  FADD.FTZ R36, R141, R36 ;  /* 0x000000248d247221 */ /* 0x000fe20000010000 */
[----:B------:R-:W2:Y:S01]  /*10bd0*/  MUFU.EX2 R28, R28 ;  /* 0x0000001c001c7308 */ /* 0x000ea20000000800 */
[----:B------:R-:W-:Y:S01]  /*10be0*/  FADD.FTZ R37, R11, R40 ;  /* 0x000000280b257221 */ /* 0x000fe20000010000 */
[-C--:B------:R-:W-:Y:S01]  /*10bf0*/  FFMA.FTZ R15, R71, R51.reuse, -R62 ;  /* 0x00000033470f7223 */ /* 0x080fe2000001083e */
[----:B------:R-:W-:Y:S01]  /*10c00*/  FADD.FTZ R36, R29, R36 ;  /* 0x000000241d247221 */ /* 0x000fe20000010000 */
[----:B------:R-:W-:Y:S01]  /*10c10*/  FFMA.FTZ R62, R81, R51, -R62 ;  /* 0x00000033513e7223 */ /* 0x000fe2000001083e */
[----:B------:R-:W-:Y:S01]  /*10c20*/  FADD.FTZ R37, R140, R37 ;  /* 0x000000258c257221 */ /* 0x000fe20000010000 */
[C---:B------:R-:W-:Y:S01]  /*10c30*/  F2FP.BF16.F32.PACK_AB R140, R24.reuse, R140 ;  /* 0x0000008c188c723e */ /* 0x040fe200000010ff */
[-C--:B------:R-:W-:Y:S01]  /*10c40*/  FMUL.FTZ R101, R101, R54.reuse ;  /* 0x0000003665657220 */ /* 0x080fe20000410000 */
[----:B------:R-:W3:Y:S01]  /*10c50*/  MUFU.EX2 R129, R129 ;  /* 0x0000008100817308 */ /* 0x000ee20000000800 */
[----:B------:R-:W-:Y:S01]  /*10c60*/  FADD.FTZ R37, R24, R37 ;  /* 0x0000002518257221 */ /* 0x000fe20000010000 */
[----:B------:R-:W-:Y:S01]  /*10c70*/  F2FP.BF16.F32.PACK_AB R141, R29, R141 ;  /* 0x0000008d1d8d723e */ /* 0x000fe200000010ff */
[-C--:B------:R-:W-:Y:S01]  /*10c80*/  FMUL.FTZ R104, R104, R54.reuse ;  /* 0x0000003668687220 */ /* 0x080fe20000410000 */
[----:B------:R-:W-:Y:S01]  /*10c90*/  FMUL.FTZ R105, R105, R54 ;  /* 0x0000003669697220 */ /* 0x000fe20000410000 */
[----:B------:R-:W-:Y:S01]  /*10ca0*/  FADD.FTZ R40, R142, R37 ;  /* 0x000000258e287221 */ /* 0x000fe20000010000 */
[----:B------:R-:W-:Y:S01]  /*10cb0*/  FADD.FTZ R37, R143, R36 ;  /* 0x000000248f257221 */ /* 0x000fe20000010000 */
[C---:B------:R-:W-:Y:S01]  /*10cc0*/  F2FP.BF16.F32.PACK_AB R143, R32.reuse, R143 ;  /* 0x0000008f208f723e */ /* 0x040fe200000010ff */
[----:B------:R-:W-:Y:S01]  /*10cd0*/  MUFU.EX2 R31, R31 ;  /* 0x0000001f001f7308 */ /* 0x000fe20000000800 */
[C---:B------:R-:W-:Y:S01]  /*10ce0*/  FADD.FTZ R41, R27.reuse, R40 ;  /* 0x000000281b297221 */ /* 0x040fe20000010000 */
[----:B------:R-:W-:Y:S01]  /*10cf0*/  FADD.FTZ R36, R32, R37 ;  /* 0x0000002520247221 */ /* 0x000fe20000010000 */
[----:B------:R-:W-:Y:S01]  /*10d00*/  F2FP.BF16.F32.PACK_AB R142, R27, R142 ;  /* 0x0000008e1b8e723e */ /* 0x000fe200000010ff */
[----:B------:R-:W-:Y:S01]  /*10d10*/  FMUL.FTZ R108, R108, R54 ;  /* 0x000000366c6c7220 */ /* 0x000fe20000410000 */
[----:B------:R-:W-:Y:S01]  /*10d20*/  FADD.FTZ R40, R136, R41 ;  /* 0x0000002988287221 */ /* 0x000fe20000010000 */
[----:B------:R-:W-:Y:S01]  /*10d30*/  FADD.FTZ R36, R137, R36 ;  /* 0x0000002489247221 */ /* 0x000fe20000010000 */
[C---:B------:R-:W-:Y:S01]  /*10d40*/  F2FP.BF16.F32.PACK_AB R136, R25.reuse, R136 ;  /* 0x000000881988723e */ /* 0x040fe200000010ff */
[----:B------:R-:W4:Y:S01]  /*10d50*/  MUFU.EX2 R3, R3 ;  /* 0x0000000300037308 */ /* 0x000f220000000800 */
[----:B------:R-:W-:Y:S01]  /*10d60*/  FADD.FTZ R37, R25, R40 ;  /* 0x0000002819257221 */ /* 0x000fe20000010000 */
[C---:B------:R-:W-:Y:S01]  /*10d70*/  FADD.FTZ R36, R33.reuse, R36 ;  /* 0x0000002421247221 */ /* 0x040fe20000010000 */
[----:B------:R-:W-:Y:S01]  /*10d80*/  F2FP.BF16.F32.PACK_AB R137, R33, R137 ;  /* 0x000000892189723e */ /* 0x000fe200000010ff */
[----:B------:R-:W-:Y:S01]  /*10d90*/  FMUL.FTZ R109, R109, R54 ;  /* 0x000000366d6d7220 */ /* 0x000fe20000410000 */
[----:B------:R-:W-:Y:S01]  /*10da0*/  FADD.FTZ R37, R138, R37 ;  /* 0x000000258a257221 */ /* 0x000fe20000010000 */
[----:B------:R-:W-:Y:S01]  /*10db0*/  FADD.FTZ R41, R139, R36 ;  /* 0x000000248b297221 */ /* 0x000fe20000010000 */
[C---:B------:R-:W-:Y:S01]  /*10dc0*/  F2FP.BF16.F32.PACK_AB R138, R26.reuse, R138 ;  /* 0x0000008a1a8a723e */ /* 0x040fe200000010ff */
[----:B------:R-:W5:Y:S01]  /*10dd0*/  MUFU.EX2 R38, R38 ;  /* 0x0000002600267308 */ /* 0x000f620000000800 */
        /* <DEDUP_REMOVED lines=12> */
[----:B-1----:R-:W-:Y:S01]  /*10ea0*/  FADD.FTZ R37, R134, R37 ;  /* 0x0000002586257221 */ /* 0x002fe20000010000 */
[----:B------:R-:W-:Y:S01]  /*10eb0*/  FADD.FTZ R11, R135, R36 ;  /* 0x00000024870b7221 */ /* 0x000fe20000010000 */
[----:B0-----:R-:W-:Y:S01]  /*10ec0*/  F2FP.BF16.F32.PACK_AB R135, R0, R135 ;  /* 0x000000870087723e */ /* 0x001fe200000010ff */
[----:B------:R-:W0:Y:S01]  /*10ed0*/  MUFU.EX2 R39, R39 ;  /* 0x0000002700277308 */ /* 0x000e220000000800 */
[----:B------:R-:W-:Y:S01]  /*10ee0*/  FADD.FTZ R37, R30, R37 ;  /* 0x000000251e257221 */ /* 0x000fe20000010000 */
[----:B------:R-:W-:Y:S01]  /*10ef0*/  FADD.FTZ R24, R0, R11 ;  /* 0x0000000b00187221 */ /* 0x000fe20000010000 */
[----:B------:R-:W-:Y:S01]  /*10f00*/  F2FP.BF16.F32.PACK_AB R134, R30, R134 ;  /* 0x000000861e86723e */ /* 0x000fe200000010ff */
[----:B------:R-:W-:Y:S01]  /*10f10*/  FMUL.FTZ R116, R116, R54 ;  /* 0x0000003674747220 */ /* 0x000fe20000410000 */
[----:B--2---:R-:W-:Y:S01]  /*10f20*/  FADD.FTZ R32, R28, R37 ;  /* 0x000000251c207221 */ /* 0x004fe20000010000 */
[----:B---3--:R-:W-:Y:S01]  /*10f30*/  FADD.FTZ R24, R129, R24 ;  /* 0x0000001881187221 */ /* 0x008fe20000010000 */
[----:B----4-:R-:W-:Y:S01]  /*10f40*/  F2FP.BF16.F32.PACK_AB R129, R3, R129 ;  /* 0x000000810381723e */ /* 0x010fe200000010ff */
[----:B------:R-:W1:Y:S01]  /*10f50*/  MUFU.EX2 R15, R15 ;  /* 0x0000000f000f7308 */ /* 0x000e620000000800 */
[----:B------:R-:W-:Y:S01]  /*10f60*/  FADD.FTZ R11, R31, R32 ;  /* 0x000000201f0b7221 */ /* 0x000fe20000010000 */
[----:B------:R-:W-:Y:S01]  /*10f70*/  FADD.FTZ R24, R3, R24 ;  /* 0x0000001803187221 */ /* 0x000fe20000010000 */
[----:B------:R-:W-:Y:S01]  /*10f80*/  F2FP.BF16.F32.PACK_AB R128, R31, R28 ;  /* 0x0000001c1f80723e */ /* 0x000fe200000010ff */
[----:B------:R-:W-:Y:S01]  /*10f90*/  FMUL.FTZ R117, R117, R54 ;  /* 0x0000003675757220 */ /* 0x000fe20000410000 */
[----:B-----5:R-:W-:Y:S01]  /*10fa0*/  FADD.FTZ R26, R38, R11 ;  /* 0x0000000b261a7221 */ /* 0x020fe20000010000 */
[----:B------:R-:W-:Y:S01]  /*10fb0*/  FADD.FTZ R24, R131, R24 ;  /* 0x0000001883187221 */ /* 0x000fe20000010000 */
        /* <DEDUP_REMOVED lines=23> */
[----:B------:R-:W-:-:S02]  /*11130*/  FMUL.FTZ R119, R119, R58 ;  /* 0x0000003a77777220 */ /* 0x000fc40000410000 */
        /* <DEDUP_REMOVED lines=31> */
[----:B------:R-:W-:-:S06]  /*11330*/  IMAD.MOV.U32 R10, RZ, RZ, R23 ;  /* 0x000000ffff0a7224 */ /* 0x000fcc00078e0017 */
[----:B------:R-:W2:Y:S01]  /*11340*/  MUFU.EX2 R62, R62 ;  /* 0x0000003e003e7308 */ /* 0x000ea20000000800 */
[----:B0-----:R-:W-:Y:S01]  /*11350*/  FADD.FTZ R0, R123, R0 ;  /* 0x000000007b007221 */ /* 0x001fe20000010000 */
[C---:B-1----:R-:W-:Y:S01]  /*11360*/  FADD.FTZ R3, R20.reuse, R3 ;  /* 0x0000000314037221 */ /* 0x042fe20000010000 */
[----:B------:R-:W-:Y:S01]  /*11370*/  F2FP.BF16.F32.PACK_AB R122, R20, R57 ;  /* 0x00000039147a723e */ /* 0x000fe200000010ff */
[----:B------:R-:W-:Y:S02]  /*11380*/  IMAD.MOV.U32 R20, RZ, RZ, R35 ;  /* 0x000000ffff147224 */ /* 0x000fe400078e0023 */
[C---:B--2---:R-:W-:Y:S01]  /*11390*/  FADD.FTZ R0, R62.reuse, R0 ;  /* 0x000000003e007221 */ /* 0x044fe20000010000 */
[----:B------:R-:W-:Y:S01]  /*113a0*/  F2FP.BF16.F32.PACK_AB R123, R62, R123 ;  /* 0x0000007b3e7b723e */ /* 0x000fe200000010ff */
[----:B------:R-:W-:Y:S06]  /*113b0*/  @P2 BRA `(.L_x_12495) ;  /* 0xffffffd800502947 */ /* 0x000fec000383ffff */
.L_x_12485:
[----:B------:R-:W-:Y:S05]  /*113c0*/  WARPSYNC.ALL ;  /* 0x0000000000007948 */ /* 0x000fea0003800000 */
[----:B------:R-:W-:Y:S06]  /*113d0*/  BAR.ARV 0x8, 0x1a0 ;  /* 0x0206800000007b1d */ /* 0x000fec0000002000 */
[----:B------:R-:W-:Y:S05]  /*113e0*/  @!P0 BRA `(.L_x_12496) ;  /* 0x0000000000048947 */ /* 0x000fea0003800000 */
[----:B------:R-:W-:Y:S01]  /*113f0*/  BPT.TRAP 0x1 ;  /* 0x000000040000795c */ /* 0x000fe20000300000 */
.L_x_12496:
[----:B------:R-:W-:Y:S01]  /*11400*/  IMAD R9, R18, 0x8, R2 ;  /* 0x0000000812097824 */ /* 0x000fe200078e0202 */
[----:B------:R-:W-:-:S04]  /*11410*/  SHF.L.U32 R4, R23, 0x1f, RZ ;  /* 0x0000001f17047819 */ /* 0x000fc800000006ff */
[----:B------:R0:W1:Y:S01]  /*11420*/  SYNCS.PHASECHK.TRANS64.TRYWAIT P2, [R9+URZ+0x16850], R4 ;  /* 0x01685004090075a7 */ /* 0x000062000804017f */
[----:B------:R-:W-:Y:S05]  /*11430*/  @!P0 BRA `(.L_x_12497) ;  /* 0x0000000000048947 */ /* 0x000fea0003800000 */
[----:B------:R-:W-:Y:S01]  /*11440*/  BPT.TRAP 0x1 ;  /* 0x000000040000795c */ /* 0x000fe20000300000 */
.L_x_12497:
[----:B------:R-:W-:-:S05]  /*11450*/  VIADD R2, R2, 0x400 ;  /* 0x0000040002027836 */ /* 0x000fca0000000000 */
[----:B------:R-:W-:-:S04]  /*11460*/  SHF.R.U32.HI R2, RZ, 0x4, R2 ;  /* 0x00000004ff027819 */ /* 0x000fc80000011602 */
[----:B------:R-:W-:Y:S01]  /*11470*/  LOP3.LUT R5, R2, 0x3fff, RZ, 0xc0, !PT ;  /* 0x00003fff02057812 */ /* 0x000fe200078ec0ff */
[----:B-1----:R-:W-:Y:S06]  /*11480*/  @P2 BRA `(.L_x_12498) ;  /* 0x0000000000082947 */ /* 0x002fec0003800000 */
[----:B------:R-:W1:Y:S02]  /*11490*/  SYNCS.PHASECHK.TRANS64.TRYWAIT P0, [R9+URZ+0x16850], R4 ;  /* 0x01685004090075a7 */ /* 0x000e64000800017f */
[----:B-1----:R-:W-:Y:S05]  /*114a0*/  @!P0 BRA `(.L_x_12499) ;  /* 0x0000007c007c8947 */ /* 0x002fea0003800000 */
.L_x_12498:
[----:B01----:R-:W-:Y:S01]  /*114b0*/  IMAD R4, R18, 0x400, R5 ;  /* 0x0000040012047824 */ /* 0x003fe200078e0205 */
[----:B------:R-:W2:Y:S01]  /*114c0*/  LDL.LU R20, [R1+0x34] ;  /* 0x0000340001147983 */ /* 0x000ea20000300800 */
[----:B------:R-:W-:Y:S01]  /*114d0*/  IMAD.MOV.U32 R5, RZ, RZ, 0x40000040 ;  /* 0x40000040ff057424 */ /* 0x000fe200078e00ff */
[----:B------:R-:W-:Y:S05]  /*114e0*/  WARPSYNC.ALL ;  /* 0x0000000000007948 */ /* 0x000fea0003800000 */
[C---:B------:R-:W-:Y:S01]  /*114f0*/  R2UR UR6, R4.reuse ;  /* 0x00000000040672ca */ /* 0x040fe200000e0000 */
[----:B------:R-:W-:Y:S01]  /*11500*/  WARPGROUP.ARRIVE ;  /* 0x00000000000079c5 */ /* 0x000fe20000000000 */
[----:B------:R-:W-:Y:S01]  /*11510*/  R2UR UR7, R5 ;  /* 0x00000000050772ca */ /* 0x000fe200000e0000 */
[----:B------:R-:W-:Y:S01]  /*11520*/  VIADD R6, R4, 0x80 ;  /* 0x0000008004067836 */ /* 0x000fe20000000000 */
[----:B------:R-:W0:Y:S01]  /*11530*/  SHFL.BFLY PT, R2, R3, 0x2, 0x1f ;  /* 0x0c401f0003027f89 */ /* 0x000e2200000e0000 */
[----:B------:R-:W-:-:S02]  /*11540*/  IMAD.MOV.U32 R7, RZ, RZ, 0x40000040 ;  /* 0x40000040ff077424 */ /* 0x000fc400078e00ff */
[----:B------:R-:W-:Y:S02]  /*11550*/  IMAD.MOV.U32 R5, RZ, RZ, 0x40000040 ;  /* 0x40000040ff057424 */ /* 0x000fe400078e00ff */
[----:B------:R-:W-:Y:S02]  /*11560*/  IMAD.MOV.U32 R21, RZ, RZ, RZ ;  /* 0x000000ffff157224 */ /* 0x000fe400078e00ff */
[----:B------:R-:W-:-:S04]  /*11570*/  VIADD R18, R18, 0x1 ;  /* 0x0000000112127836 */ /* 0x000fc80000000000 */
[----:B------:R-:W-:Y:S01]  /*11580*/  HGMMA.64x64x16.F32.BF16 R88, R148, gdesc[UR4].tnspB, R88, gsb0 ;  /* 0x40e0000494587df0 */ /* 0x000fe20008001858 */
[----:B------:R-:W-:Y:S01]  /*11590*/  R2UR UR6, R6 ;  /* 0x00000000060672ca */ /* 0x000fe200000e0000 */
[----:B------:R-:W-:Y:S01]  /*115a0*/  VIADD R6, R4, 0x100 ;  /* 0x0000010004067836 */ /* 0x000fe20000000000 */
[----:B------:R-:W-:Y:S01]  /*115b0*/  R2UR UR7, R7 ;  /* 0x00000000070772ca */ /* 0x000fe200000e0000 */
[----:B------:R-:W-:Y:S01]  /*115c0*/  IMAD.MOV.U32 R7, RZ, RZ, 0x40000040 ;  /* 0x40000040ff077424 */ /* 0x000fe200078e00ff */
[----:B------:R-:W-:-:S04]  /*115d0*/  ISETP.NE.AND P0, PT, R18, 0x2, PT ;  /* 0x000000021200780c */ /* 0x000fc80003f05270 */
[----:B------:R-:W-:Y:S01]  /*115e0*/  SEL R18, R18, RZ, P0 ;  /* 0x000000ff12127207 */ /* 0x000fe20000000000 */
[----:B0-----:R-:W-:Y:S01]  /*115f0*/  FADD.FTZ R2, R2, R3 ;  /* 0x0000000302027221 */ /* 0x001fe20000010000 */
[----:B------:R-:W-:Y:S01]  /*11600*/  IMAD.MOV.U32 R3, RZ, RZ, -0x800000 ;  /* 0xff800000ff037424 */ /* 0x000fe200078e00ff */
        /* <DEDUP_REMOVED lines=10> */
[----:B------:R-:W-:Y:S02]  /*116b0*/  R2UR UR6, R6 ;  /* 0x00000000060672ca */ /* 0x000fe400000e0000 */
[----:B------:R-:W-:Y:S01]  /*116c0*/  R2UR UR7, R7 ;  /* 0x00000000070772ca */ /* 0x000fe200000e0000 */
[----:B------:R-:W-:Y:S01]  /*116d0*/  IMAD.MOV.U32 R7, RZ, RZ, 0x40000040 ;  /* 0x40000040ff077424 */ /* 0x000fe200078e00ff */
[----:B------:R-:W-:Y:S01]  /*116e0*/  IADD3 R6, R4, 0x200, RZ ;  /* 0x0000020004067810 */ /* 0x000fe20007ffe0ff */
[----:B------:R-:W-:Y:S02]  /*116f0*/  WARPGROUP.DEPBAR.LE gsb0, 0x0 ;  /* 0x00008000000079c5 */ /* 0x000fe40000010000 */
[----:B------:R-:W-:-:S08]  /*11700*/  WARPGROUP.ARRIVE ;  /* 0x00000000000079c5 */ /* 0x000fd00000000000 */
        /* <DEDUP_REMOVED lines=18> */
[----:B------:R-:W-:Y:S01]  /*11830*/  R2UR UR6, R6 ;  /* 0x00000000060672ca */ /* 0x000fe200000e0000 */
[----:B------:R-:W-:Y:S01]  /*11840*/  IMAD.MOV.U32 R6, RZ, RZ, RZ ;  /* 0x000000ffff067224 */ /* 0x000fe200078e00ff */
[----:B------:R-:W-:Y:S02]  /*11850*/  R2UR UR7, R7 ;  /* 0x00000000070772ca */ /* 0x000fe400000e0000 */
[----:B------:R-:W0:Y:S02]  /*11860*/  SHFL.BFLY PT, R7, R0, 0x2, 0x1f ;  /* 0x0c401f0000077f89 */ /* 0x000e2400000e0000 */
[----:B0-----:R-:W-:Y:S01]  /*11870*/  FADD.FTZ R7, R7, R0 ;  /* 0x0000000007077221 */ /* 0x001fe20000010000 */
[----:B------:R-:W-:-:S04]  /*11880*/  SEL R0, RZ, 0x1, P0 ;  /* 0x00000001ff007807 */ /* 0x000fc80000000000 */
[----:B------:R-:W-:Y:S01]  /*11890*/  LOP3.LUT R23, R23, R0, RZ, 0x3c, !PT ;  /* 0x0000000017177212 */ /* 0x000fe200078e3cff */
[----:B------:R-:W-:Y:S01]  /*118a0*/  IMAD.MOV.U32 R0, RZ, RZ, -0x800000 ;  /* 0xff800000ff007424 */ /* 0x000fe200078e00ff */
[----:B------:R-:W-:Y:S02]  /*118b0*/  WARPGROUP.DEPBAR.LE gsb0, 0x0 ;  /* 0x00008000000079c5 */ /* 0x000fe40000010000 */
[----:B------:R-:W-:-:S06]  /*118c0*/  WARPGROUP.ARRIVE ;  /* 0x00000000000079c5 */ /* 0x000fcc0000000000 */
[----:B------:R-:W-:Y:S01]  /*118d0*/  HGMMA.64x64x16.F32.BF16 R88, R124, gdesc[UR4].tnspB, R88, gsb0 ;  /* 0x40e000047c587df0 */ /* 0x000fe20008001858 */
[----:B------:R-:W-:Y:S02]  /*118e0*/  R2UR UR6, R4 ;  /* 0x00000000040672ca */ /* 0x000fe400000e0000 */
[----:B------:R-:W-:Y:S01]  /*118f0*/  R2UR UR7, R5 ;  /* 0x00000000050772ca */ /* 0x000fe200000e0000 */
[----:B------:R-:W0:Y:S04]  /*11900*/  SHFL.BFLY PT, R4, R7, 0x1, 0x1f ;  /* 0x0c201f0007047f89 */ /* 0x000e2800000e0000 */
[----:B------:R-:W1:Y:S01]  /*11910*/  SHFL.BFLY PT, R5, R2, 0x1, 0x1f ;  /* 0x0c201f0002057f89 */ /* 0x000e6200000e0000 */
[----:B0-----:R-:W-:Y:S01]  /*11920*/  FADD.FTZ R11, R7, R4 ;  /* 0x00000004070b7221 */ /* 0x001fe20000010000 */
[----:B------:R-:W-:-:S02]  /*11930*/  @!P1 VIADD R7, R9, 0x16860 ;  /* 0x0001686009079836 */ /* 0x000fc40000000000 */
[----:B-1----:R-:W-:Y:S02]  /*11940*/  FADD.FTZ R10, R2, R5 ;  /* 0x00000005020a7221 */ /* 0x002fe40000010000 */
[----:B------:R-:W-:Y:S02]  /*11950*/  FSETP.NE.FTZ.AND P3, PT, R11, RZ, PT ;  /* 0x000000ff0b00720b */ /* 0x000fe40003f75000 */
[----:B------:R-:W-:Y:S02]  /*11960*/  @!P1 PRMT R7, RZ, 0x654, R7 ;  /* 0x00000654ff079816 */ /* 0x000fe40000000007 */
[----:B------:R-:W-:-:S09]  /*11970*/  FSETP.NE.FTZ.AND P2, PT, R10, RZ, PT ;  /* 0x000000ff0a00720b */ /* 0x000fd20003f55000 */
[----:B------:R-:W0:Y:S04]  /*11980*/  @P3 MUFU.LG2 R8, R11 ;  /* 0x0000000b00083308 */ /* 0x000e280000000c00 */
[C---:B------:R-:W-:Y:S01]  /*11990*/  @P2 FMUL.FTZ R2, R51.reuse, 0.69314718246459960938 ;  /* 0x3f31721833022820 */ /* 0x040fe20000410000 */
[----:B------:R-:W-:-:S03]  /*119a0*/  @P3 FMUL.FTZ R51, R51, 0.69314718246459960938 ;  /* 0x3f31721833333820 */ /* 0x000fc60000410000 */
        /* <DEDUP_REMOVED lines=44> */
[----:B---3--:R-:W-:-:S07]  /*11c70*/  FMUL.FTZ R119, R119, R6 ;  /* 0x0000000677777220 */ /* 0x008fce0000410000 */
.L_x_12424:
[----:B------:R-:W2:Y:S01]  /*11c80*/  LDL R60, [R1+0x28] ;  /* 0x00002800013c7983 */ /* 0x000ea20000100800 */
[----:B------:R-:W-:Y:S05]  /*11c90*/  WARPSYNC.ALL ;  /* 0x0000000000007948 */ /* 0x000fea0003800000 */
[----:B------:R-:W0:Y:S01]  /*11ca0*/  S2R R4, SR_TID.X ;  /* 0x0000000000047919 */ /* 0x000e220000002100 */
[----:B------:R-:W3:Y:S01]  /*11cb0*/  S2UR UR5, SR_CgaCtaId ;  /* 0x00000000000579c3 */ /* 0x000ee20000008800 */
[----:B------:R-:W-:Y:S01]  /*11cc0*/  UMOV UR4, 0x400 ;  /* 0x0000040000047882 */ /* 0x000fe20000000000 */
[----:B------:R-:W-:Y:S01]  /*11cd0*/  BSSY B0, `(.L_x_12500) ;  /* 0x0000182000007945 */ /* 0x000fe20003800000 */
[----:B---3--:R-:W-:-:S06]  /*11ce0*/  ULEA UR4, UR5, UR4, 0x18 ;  /* 0x0000000405047291 */ /* 0x008fcc000f8ec03f */
[----:B------:R-:W-:Y:S01]  /*11cf0*/  MOV R2, UR4 ;  /* 0x0000000400027c02 */ /* 0x000fe20008000f00 */
[----:B------:R-:W-:Y:S01]  /*11d00*/  BAR.SYNC.DEFER_BLOCKING 0x5, 0x1a0 ;  /* 0x0146800000007b1d */ /* 0x000fe20000010000 */
[----:B0-----:R-:W-:-:S05]  /*11d10*/  VIADD R61, R4, 0xffffff80 ;  /* 0xffffff80043d7836 */ /* 0x001fca0000000000 */
[----:B------:R-:W-:-:S04]  /*11d20*/  SHF.R.S32.HI R58, RZ, 0x1f, R61 ;  /* 0x0000001fff3a7819 */ /* 0x000fc8000001143d */
[----:B------:R-:W-:-:S04]  /*11d30*/  LEA.HI R20, R58, R61, RZ, 0x3 ;  /* 0x0000003d3a147211 */ /* 0x000fc800078f18ff */
[----:B------:R-:W-:Y:S01]  /*11d40*/  SHF.R.S32.HI R20, RZ, 0x3, R20 ;  /* 0x00000003ff147819 */ /* 0x000fe20000011414 */
[----:B------:R0:W3:Y:S01]  /*11d50*/  LDS.128 R152, [R2+0x168d0] ;  /* 0x0168d00002987984 */ /* 0x0000e20000000c00 */
[----:B------:R-:W-:Y:S06]  /*11d60*/  BAR.ARV 0x4, 0x1a0 ;  /* 0x0106800000007b1d */ /* 0x000fec0000002000 */
[----:B--2---:R-:W-:Y:S01]  /*11d70*/  SHF.R.S32.HI R57, RZ, 0x1f, R60 ;  /* 0x0000001fff397819 */ /* 0x004fe2000001143c */
[----:B------:R-:W-:-:S03]  /*11d80*/  IMAD.SHL.U32 R56, R60, 0x4, RZ ;  /* 0x000000043c387824 */ /* 0x000fc600078e00ff */
[----:B------:R-:W-:Y:S01]  /*11d90*/  SHF.L.U64.HI R59, R60, 0x2, R57 ;  /* 0x000000023c3b7819 */ /* 0x000fe20000010239 */
[----:B0--3--:R-:W-:Y:S06]  /*11da0*/  @P1 BRA `(.L_x_12501) ;  /* 0x0000000c00941947 */ /* 0x009fec0003800000 */
[----:B------:R-:W1:Y:S01]  /*11db0*/  LDL R4, [R1+0x40] ;  /* 0x0000400001047983 */ /* 0x000e620000100800 */
[----:B------:R-:W0:Y:S01]  /*11dc0*/  S2R R5, SR_SWINHI ;  /* 0x0000000000057919 */ /* 0x000e220000002f00 */
[----:B------:R-:W-:Y:S05]  /*11dd0*/  WARPSYNC.ALL ;  /* 0x0000000000007948 */ /* 0x000fea0003800000 */
[----:B------:R-:W-:Y:S01]  /*11de0*/  F2FP.BF16.F32.PACK_AB R12, R12, R49 ;  /* 0x000000310c0c723e */ /* 0x000fe200000010ff */
[----:B------:R-:W-:Y:S01]  /*11df0*/  ULDC.64 UR4, c[0x0][0xbd8] ;  /* 0x0002f60000047ab9 */ /* 0x000fe20000000a00 */
[----:B------:R-:W-:Y:S01]  /*11e00*/  F2FP.BF16.F32.PACK_AB R13, R13, R52 ;  /* 0x000000340d0d723e */ /* 0x000fe200000010ff */
[----:B------:R-:W2:Y:S01]  /*11e10*/  LDL R62, [R1+0x2c] ;  /* 0x00002c00013e7983 */ /* 0x000ea20000100800 */
[----:B-----5:R-:W-:-:S02]  /*11e20*/  MOV R24, R2 ;  /* 0x0000000200187202 */ /* 0x020fc40000000f00 */
[----:B0-----:R-:W-:Y:S02]  /*11e30*/  MOV R25, R5 ;  /* 0x0000000500197202 */ /* 0x001fe40000000f00 */
[----:B------:R-:W-:Y:S02]  /*11e40*/  F2FP.BF16.F32.PACK_AB R14, R14, R47 ;  /* 0x0000002f0e0e723e */ /* 0x000fe400000010ff */
[----:B------:R-:W-:Y:S01]  /*11e50*/  F2FP.BF16.F32.PACK_AB R15, R15, R50 ;  /* 0x000000320f0f723e */ /* 0x000fe200000010ff */
[----:B------:R-:W-:Y:S01]  /*11e60*/  BAR.SYNC.DEFER_BLOCKING 0x1, 0x180 ;  /* 0x0046000000007b1d */ /* 0x000fe20000010000 */
[----:B-1----:R-:W-:-:S03]  /*11e70*/  IMAD.WIDE R10, R4, 0x2, R24 ;  /* 0x00000002040a7825 */ /* 0x002fc600078e0218 */
[C---:B------:R-:W-:Y:S02]  /*11e80*/  IADD3 R51, P2, R10.reuse, 0x20, RZ ;  /* 0x000000200a337810 */ /* 0x040fe40007f5e0ff */
[C---:B------:R-:W-:Y:S02]  /*11e90*/  LOP3.LUT R9, R10.reuse, 0x380, RZ, 0xc0, !PT ;  /* 0x000003800a097812 */ /* 0x040fe400078ec0ff */
[C---:B------:R-:W-:Y:S02]  /*11ea0*/  IADD3 R55, P0, R10.reuse, 0x60, RZ ;  /* 0x000000600a377810 */ /* 0x040fe40007f1e0ff */
[----:B------:R-:W-:Y:S02]  /*11eb0*/  IADD3 R53, P1, R10, 0x40, RZ ;  /* 0x000000400a357810 */ /* 0x000fe40007f3e0ff */
[----:B------:R-:W-:Y:S02]  /*11ec0*/  LOP3.LUT R4, R51, 0x380, RZ, 0xc0, !PT ;  /* 0x0000038033047812 */ /* 0x000fe400078ec0ff */
[----:B------:R-:W-:-:S02]  /*11ed0*/  SHF.R.U64 R9, R9, 0x3, RZ ;  /* 0x0000000309097819 */ /* 0x000fc400000012ff */
[----:B------:R-:W-:Y:S02]  /*11ee0*/  LOP3.LUT R6, R53, 0x380, RZ, 0xc0, !PT ;  /* 0x0000038035067812 */ /* 0x000fe400078ec0ff */
[----:B------:R-:W-:Y:S02]  /*11ef0*/  LOP3.LUT R54, R55, 0x380, RZ, 0xc0, !PT ;  /* 0x0000038037367812 */ /* 0x000fe400078ec0ff */
[----:B------:R-:W-:Y:S02]  /*11f00*/  SHF.R.U64 R4, R4, 0x3, RZ ;  /* 0x0000000304047819 */ /* 0x000fe400000012ff */
[----:B------:R-:W-:Y:S02]  /*11f10*/  LOP3.LUT R10, R9, R10, RZ, 0x3c, !PT ;  /* 0x0000000a090a7212 */ /* 0x000fe400078e3cff */
[----:B------:R-:W-:Y:S02]  /*11f20*/  SHF.R.U64 R6, R6, 0x3, RZ ;  /* 0x0000000306067819 */ /* 0x000fe400000012ff */
[----:B------:R-:W-:Y:S01]  /*11f30*/  SHF.R.U64 R54, R54, 0x3, RZ ;  /* 0x0000000336367819 */ /* 0x000fe200000012ff */
        /* <DEDUP_REMOVED lines=16> */
[----:B------:R-:W-:Y:S02]  /*12040*/  F2FP.BF16.F32.PACK_AB R9, R35, R38 ;  /* 0x000000262309723e */ /* 0x000fe400000010ff */
[----:B------:R-:W-:Y:S02]  /*12050*/  F2FP.BF16.F32.PACK_AB R11, R31, R34 ;  /* 0x000000221f0b723e */ /* 0x000fe400000010ff */
[----:B0-----:R-:W-:-:S02]  /*12060*/  F2FP.BF16.F32.PACK_AB R10, R33, R36 ;  /* 0x00000024210a723e */ /* 0x001fc400000010ff */
[----:B------:R-:W-:Y:S02]  /*12070*/  F2FP.BF16.F32.PACK_AB R12, R28, R29 ;  /* 0x0000001d1c0c723e */ /* 0x000fe400000010ff */
[----:B------:R-:W-:Y:S02]  /*12080*/  F2FP.BF16.F32.PACK_AB R13, R27, R32 ;  /* 0x000000201b0d723e */ /* 0x000fe400000010ff */
[----:B------:R-:W-:Y:S02]  /*12090*/  F2FP.BF16.F32.PACK_AB R14, R21, R30 ;  /* 0x0000001e150e723e */ /* 0x000fe400000010ff */
[----:B------:R-:W-:Y:S02]  /*120a0*/  F2FP.BF16.F32.PACK_AB R15, R119, R26 ;  /* 0x0000001a770f723e */ /* 0x000fe400000010ff */
[----:B------:R-:W-:Y:S02]  /*120b0*/  ISETP.NE.U32.AND P0, PT, RZ, UR4, PT ;  /* 0x00000004ff007c0c */ /* 0x000fe4000bf05070 */
[----:B------:R-:W-:Y:S01]  /*120c0*/  IADD3 R28, P1, R56, UR4, RZ ;  /* 0x00000004381c7c10 */ /* 0x000fe2000ff3e0ff */
[----:B------:R0:W-:Y:S01]  /*120d0*/  STSM.16.M88.4 [R50], R4 ;  /* 0x0000000432007844 */ /* 0x0001e20000000200 */
[----:B------:R-:W-:-:S02]  /*120e0*/  ISETP.NE.AND.EX P0, PT, RZ, UR5, PT, P0 ;  /* 0x00000005ff007c0c */ /* 0x000fc4000bf05300 */
        /* <DEDUP_REMOVED lines=12> */
[----:B------:R-:W3:Y:S04]  /*121b0*/  @P0 LDG.E R33, desc[UR40][R28.64] ;  /* 0x000000281c210981 */ /* 0x000ee8000c1e1900 */
[----:B------:R0:W5:Y:S01]  /*121c0*/  @P1 LDG.E R32, desc[UR40][R26.64] ;  /* 0x000000281a201981 */ /* 0x000162000c1e1900 */
[----:B--2---:R-:W-:-:S02]  /*121d0*/  SHF.R.S32.HI R35, RZ, 0x1f, R62 ;  /* 0x0000001fff237819 */ /* 0x004fc4000001143e */
[----:B---3--:R-:W-:Y:S01]  /*121e0*/  SHF.R.S32.HI R34, RZ, 0x1f, R33 ;  /* 0x0000001fff227819 */ /* 0x008fe20000011421 */
[----:B0-----:R-:W-:Y:S06]  /*121f0*/  @P1 BRA `(.L_x_12502) ;  /* 0x0000000000101947 */ /* 0x001fec0003800000 */
[----:B------:R-:W-:Y:S05]  /*12200*/  @!P0 BRA `(.L_x_12502) ;  /* 0x00000000000c8947 */ /* 0x000fea0003800000 */
[----:B------:R-:W2:Y:S04]  /*12210*/  LDG.E R5, desc[UR40][R28.64] ;  /* 0x000000281c057981 */ /* 0x000ea8000c1e1900 */
[----:B-----5:R-:W2:Y:S02]  /*12220*/  LDG.E R32, desc[UR40][R28.64+0x4] ;  /* 0x000004281c207981 */ /* 0x020ea4000c1e1900 */
[----:B--2---:R-:W-:-:S07]  /*12230*/  IMAD.IADD R32, R32, 0x1, -R5 ;  /* 0x0000000120207824 */ /* 0x004fce00078e0a05 */
.L_x_12502:
[----:B------:R-:W2:Y:S01]  /*12240*/  LDL R8, [R1+0x24] ;  /* 0x0000240001087983 */ /* 0x000ea20000100800 */
[----:B------:R-:W-:-:S03]  /*12250*/  ULDC.64 UR4, c[0x0][0xb70] ;  /* 0x0002dc0000047ab9 */ /* 0x000fc60000000a00 */
[----:B------:R-:W3:Y:S01]  /*12260*/  LDL R39, [R1+0x30] ;  /* 0x0000300001277983 */ /* 0x000ee20000100800 */
[----:B------:R-:W-:Y:S02]  /*12270*/  IMAD.MOV.U32 R4, RZ, RZ, R33 ;  /* 0x000000ffff047224 */ /* 0x000fe400078e0021 */
[----:B------:R-:W-:Y:S01]  /*12280*/  IMAD.MOV.U32 R5, RZ, RZ, R34 ;  /* 0x000000ffff057224 */ /* 0x000fe200078e0022 */
[----:B------:R-:W2:Y:S01]  /*12290*/  LDL.LU R38, [R1+0x38] ;  /* 0x0000380001267983 */ /* 0x000ea20000300800 */
[----:B------:R-:W-:Y:S01]  /*122a0*/  IMAD R6, R35, UR4, RZ ;  /* 0x0000000423067c24 */ /* 0x000fe2000f8e02ff */
[----:B------:R-:W-:Y:S01]  /*122b0*/  SEL R36, R57, RZ, !P0 ;  /* 0x000000ff39247207 */ /* 0x000fe20004000000 */
[----:B------:R-:W-:Y:S01]  /*122c0*/  IMAD.WIDE.U32 R4, R62, UR4, R4 ;  /* 0x000000043e047c25 */ /* 0x000fe2000f8e0004 */
[----:B------:R-:W-:Y:S01]  /*122d0*/  LEA.HI R58, R58, R61, RZ, 0x7 ;  /* 0x0000003d3a3a7211 */ /* 0x000fe200078f38ff */
[----:B------:R-:W-:Y:S01]  /*122e0*/  ULDC.64 UR6, c[0x0][0xae0] ;  /* 0x0002b80000067ab9 */ /* 0x000fe20000000a00 */
[----:B------:R-:W-:Y:S01]  /*122f0*/  SEL R37, R60, RZ, !P0 ;  /* 0x000000ff3c257207 */ /* 0x000fe20004000000 */
[----:B------:R-:W-:Y:S01]  /*12300*/  IMAD R7, R62, UR5, R6 ;  /* 0x000000053e077c24 */ /* 0x000fe2000f8e0206 */
[----:B------:R-:W-:Y:S01]  /*12310*/  ULDC.64 UR4, c[0x0][0xb78] ;  /* 0x0002de0000047ab9 */ /* 0x000fe20000000a00 */
[----:B------:R-:W-:Y:S01]  /*12320*/  LOP3.LUT R58, R58, 0xffffff80, RZ, 0xc0, !PT ;  /* 0xffffff803a3a7812 */ /* 0x000fe200078ec0ff */
[----:B------:R-:W-:-:S02]  /*12330*/  IMAD R6, R36, UR4, RZ ;  /* 0x0000000424067c24 */ /* 0x000fc4000f8e02ff */
[----:B------:R-:W-:Y:S02]  /*12340*/  IMAD.IADD R5, R5, 0x1, R7 ;  /* 0x0000000105057824 */ /* 0x000fe400078e0207 */
[C---:B------:R-:W-:Y:S02]  /*12350*/  IMAD R6, R37.reuse, UR5, R6 ;  /* 0x0000000525067c24 */ /* 0x040fe4000f8e0206 */
[----:B------:R-:W-:Y:S01]  /*12360*/  IMAD.WIDE.U32 R4, R37, UR4, R4 ;  /* 0x0000000425047c25 */ /* 0x000fe2000f8e0004 */
[----:B------:R-:W-:-:S03]  /*12370*/  ULDC.64 UR4, c[0x0][0xb40] ;  /* 0x0002d00000047ab9 */ /* 0x000fc60000000a00 */
[----:B------:R-:W-:-:S05]  /*12380*/  IMAD.IADD R58, R61, 0x1, -R58 ;  /* 0x000000013d3a7824 */ /* 0x000fca00078e0a3a */
[----:B------:R-:W-:Y:S01]  /*12390*/  LOP3.LUT P0, RZ, R58, 0x3, RZ, 0xc0, !PT ;  /* 0x000000033aff7812 */ /* 0x000fe2000780c0ff */
[C---:B------:R-:W-:Y:S01]  /*123a0*/  VIADD R21, R20.reuse, 0x90 ;  /* 0x0000009014157836 */ /* 0x040fe20000000000 */
[----:B------:R-:W-:Y:S01]  /*123b0*/  BSSY B1, `(.L_x_12503) ;  /* 0x0000055000017945 */ /* 0x000fe20003800000 */
[----:B---3--:R-:W-:Y:S02]  /*123c0*/  IMAD R7, R20, 0x40, R39 ;  /* 0x0000004014077824 */ /* 0x008fe400078e0227 */
[----:B--2---:R-:W-:Y:S02]  /*123d0*/  IMAD R11, R38, 0xc0, R8 ;  /* 0x000000c0260b7824 */ /* 0x004fe400078e0208 */
[----:B------:R-:W-:-:S03]  /*123e0*/  IMAD.WIDE R24, R7, 0x2, R24 ;  /* 0x0000000207187825 */ /* 0x000fc600078e0218 */
[----:B------:R-:W-:Y:S02]  /*123f0*/  SHF.R.S32.HI R9, RZ, 0x1f, R11 ;  /* 0x0000001fff097819 */ /* 0x000fe4000001140b */
[----:B------:R-:W-:Y:S02]  /*12400*/  IADD3 R4, P1, R11, R4, RZ ;  /* 0x000000040b047210 */ /* 0x000fe40007f3e0ff */
[----:B------:R-:W-:Y:S02]  /*12410*/  IADD3 R7, P4, R24, 0x4800, RZ ;  /* 0x0000480018077810 */ /* 0x000fe40007f9e0ff */
[----:B------:R-:W-:Y:S01]  /*12420*/  IADD3.X R9, R9, R5, R6, P1, !PT ;  /* 0x0000000509097210 */ /* 0x000fe20000ffe406 */
[C---:B------:R-:W-:Y:S01]  /*12430*/  VIADD R5, R11.reuse, 0x8 ;  /* 0x000000080b057836 */ /* 0x040fe20000000000 */
[----:B------:R-:W-:Y:S01]  /*12440*/  LEA R30, P2, R4, UR4, 0x2 ;  /* 0x00000004041e7c11 */ /* 0x000fe2000f8410ff */
[----:B------:R-:W-:Y:S01]  /*12450*/  IMAD.X R27, RZ, RZ, R25, P4 ;  /* 0x000000ffff1b7224 */ /* 0x000fe200020e0619 */
[----:B-----5:R-:W-:-:S02]  /*12460*/  ISETP.GE.OR P1, PT, R11, R32, P0 ;  /* 0x000000200b00720c */ /* 0x020fc40000726670 */
[----:B------:R-:W-:Y:S01]  /*12470*/  LEA.HI.X R31, R4, UR5, R9, 0x2, P2 ;  /* 0x00000005041f7c11 */ /* 0x000fe200090f1409 */
[----:B------:R-:W-:Y:S01]  /*12480*/  IMAD.MOV.U32 R28, RZ, RZ, R39 ;  /* 0x000000ffff1c7224 */ /* 0x000fe200078e0027 */
[C---:B------:R-:W-:Y:S01]  /*12490*/  IADD3 R15, P2, R24.reuse, 0x1800, RZ ;  /* 0x00001800180f7810 */ /* 0x040fe20007f5e0ff */
[----:B------:R-:W-:Y:S01]  /*124a0*/  ULDC.64 UR4, c[0x0][0xaa0] ;  /* 0x0002a80000047ab9 */ /* 0x000fe20000000a00 */
[C---:B------:R-:W-:Y:S02]  /*124b0*/  IADD3 R11, P3, R24.reuse, 0x3000, RZ ;  /* 0x00003000180b7810 */ /* 0x040fe40007f7e0ff */
[----:B------:R-:W-:Y:S02]  /*124c0*/  ISETP.GE.OR P0, PT, R5, R32, P0 ;  /* 0x000000200500720c */ /* 0x000fe40000706670 */
[----:B------:R-:W-:Y:S01]  /*124d0*/  LOP3.LUT R5, R24, 0x380, RZ, 0xc0, !PT ;  /* 0x0000038018057812 */ /* 0x000fe200078ec0ff */
[----:B------:R-:W-:Y:S01]  /*124e0*/  IMAD.X R13, RZ, RZ, R25, P3 ;  /* 0x000000ffff0d7224 */ /* 0x000fe200018e0619 */
[----:B------:R-:W-:Y:S01]  /*124f0*/  LOP3.LUT R8, R15, 0x380, RZ, 0xc0, !PT ;  /* 0x000003800f087812 */ /* 0x000fe200078ec0ff */
[----:B------:R0:W-:Y:S01]  /*12500*/  @!P1 STG.E desc[UR40][R30.64], R0 ;  /* 0x000000001e009986 */ /* 0x0001e2000c101928 */
        /* <DEDUP_REMOVED lines=9> */
[----:B------:R-:W-:-:S02]  /*125a0*/  IADD3.X R9, RZ, R25, RZ, P2, !PT ;  /* 0x00000019ff097210 */ /* 0x000fc400017fe4ff */
[----:B------:R-:W-:Y:S02]  /*125b0*/  LOP3.LUT R8, R8, R15, RZ, 0x3c, !PT ;  /* 0x0000000f08087212 */ /* 0x000fe400078e3cff */
[----:B------:R-:W-:Y:S02]  /*125c0*/  LOP3.LUT R12, R10, R11, RZ, 0x3c, !PT ;  /* 0x0000000b0a0c7212 */ /* 0x000fe400078e3cff */
[----:B------:R-:W-:Y:S02]  /*125d0*/  LOP3.LUT R26, R6, R7, RZ, 0x3c, !PT ;  /* 0x00000007061a7212 */ /* 0x000fe400078e3cff */
[----:B------:R-:W5:Y:S01]  /*125e0*/  LD.E.128 R4, desc[UR40][R4.64] ;  /* 0x0000002804047980 */ /* 0x000f62000c101d00 */
[----:B------:R-:W-:-:S03]  /*125f0*/  SHF.R.S32.HI R29, RZ, 0x1f, R39 ;  /* 0x0000001fff1d7819 */ /* 0x000fc60000011427 */
[----:B------:R-:W5:Y:S04]  /*12600*/  LD.E.128 R8, desc[UR40][R8.64] ;  /* 0x0000002808087980 */ /* 0x000f68000c101d00 */
[----:B------:R-:W5:Y:S04]  /*12610*/  LD.E.128 R12, desc[UR40][R12.64] ;  /* 0x000000280c0c7980 */ /* 0x000f68000c101d00 */
[----:B------:R-:W5:Y:S01]  /*12620*/  LD.E.128 R24, desc[UR40][R26.64] ;  /* 0x000000281a187980 */ /* 0x000f62000c101d00 */
[----:B------:R-:W-:Y:S02]  /*12630*/  IMAD R34, R34, UR4, RZ ;  /* 0x0000000422227c24 */ /* 0x000fe4000f8e02ff */
[----:B------:R-:W-:Y:S01]  /*12640*/  IMAD.WIDE.U32 R28, R33, UR4, R28 ;  /* 0x00000004211c7c25 */ /* 0x000fe2000f8e001c */
[----:B------:R-:W-:Y:S01]  /*12650*/  @!PT LDS RZ, [RZ] ;  /* 0x00000000fffff984 */ /* 0x000fe20000000800 */
[----:B------:R-:W-:Y:S01]  /*12660*/  @!PT LDS RZ, [RZ] ;  /* 0x00000000fffff984 */ /* 0x000fe20000000800 */
[----:B------:R-:W-:Y:S01]  /*12670*/  @!PT LDS RZ, [RZ] ;  /* 0x00000000fffff984 */ /* 0x000fe20000000800 */
[----:B------:R-:W-:Y:S01]  /*12680*/  @!PT LDS RZ, [RZ] ;  /* 0x00000000fffff984 */ /* 0x000fe20000000800 */
[----:B------:R2:W-:Y:S06]  /*12690*/  MEMBAR.ALL.CTA ;  /* 0x0000000000007992 */ /* 0x0005ec0000008000 */
[----:B--2---:R-:W2:Y:S01]  /*126a0*/  FENCE.VIEW.ASYNC.S ;  /* 0x00000000000073c6 */ /* 0x004ea20000000000 */
[----:B------:R-:W-:Y:S01]  /*126b0*/  ULDC UR4, c[0x0][0xa8c] ;  /* 0x0002a30000047ab9 */ /* 0x000fe20000000800 */
[C---:B0-----:R-:W-:Y:S01]  /*126c0*/  VIADD R0, R20.reuse, 0x30 ;  /* 0x0000003014007836 */ /* 0x041fe20000000000 */
[----:B------:R-:W-:Y:S01]  /*126d0*/  ISETP.GE.AND P0, PT, R39, UR4, PT ;  /* 0x0000000427007c0c */ /* 0x000fe2000bf06270 */
[----:B-1----:R-:W-:-:S02]  /*126e0*/  VIADD R3, R20, 0x60 ;  /* 0x0000006014037836 */ /* 0x002fc40000000000 */
[----:B------:R-:W-:Y:S02]  /*126f0*/  IMAD R32, R38, -0xc0, R32 ;  /* 0xffffff4026207824 */ /* 0x000fe400078e0220 */
[----:B------:R-:W-:Y:S01]  /*12700*/  IMAD R33, R33, UR5, R34 ;  /* 0x0000000521217c24 */ /* 0x000fe2000f8e0222 */
[----:B------:R-:W-:Y:S01]  /*12710*/  ULDC.64 UR4, c[0x0][0xae8] ;  /* 0x0002ba0000047ab9 */ /* 0x000fe20000000a00 */
[----:B------:R-:W-:Y:S01]  /*12720*/  IMAD R30, R35, UR6, RZ ;  /* 0x00000006231e7c24 */ /* 0x000fe2000f8e02ff */
[-C--:B------:R-:W-:Y:S01]  /*12730*/  ISETP.GE.OR P3, PT, R0, R32.reuse, P0 ;  /* 0x000000200000720c */ /* 0x080fe20000766670 */
[----:B------:R-:W-:Y:S01]  /*12740*/  IMAD.IADD R29, R29, 0x1, R33 ;  /* 0x000000011d1d7824 */ /* 0x000fe200078e0221 */
[-C--:B------:R-:W-:Y:S01]  /*12750*/  ISETP.GE.OR P1, PT, R3, R32.reuse, P0 ;  /* 0x000000200300720c */ /* 0x080fe20000726670 */
[C---:B------:R-:W-:Y:S01]  /*12760*/  IMAD R31, R62.reuse, UR7, R30 ;  /* 0x000000073e1f7c24 */ /* 0x040fe2000f8e021e */
[-C--:B------:R-:W-:Y:S01]  /*12770*/  ISETP.GE.OR P2, PT, R21, R32.reuse, P0 ;  /* 0x000000201500720c */ /* 0x080fe20000746670 */
[----:B------:R-:W-:Y:S01]  /*12780*/  IMAD.WIDE.U32 R28, R62, UR6, R28 ;  /* 0x000000063e1c7c25 */ /* 0x000fe2000f8e001c */
[----:B------:R-:W-:-:S02]  /*12790*/  ISETP.GE.OR P0, PT, R20, R32, P0 ;  /* 0x000000201400720c */ /* 0x000fc40000706670 */
[----:B------:R-:W-:Y:S01]  /*127a0*/  SHF.R.S32.HI R21, RZ, 0x1f, R20 ;  /* 0x0000001fff157819 */ /* 0x000fe20000011414 */
[----:B------:R-:W-:Y:S02]  /*127b0*/  VIADD R0, R2, 0x16820 ;  /* 0x0001682002007836 */ /* 0x000fe40000000000 */
[----:B------:R-:W-:Y:S02]  /*127c0*/  IMAD.IADD R29, R29, 0x1, R31 ;  /* 0x000000011d1d7824 */ /* 0x000fe400078e021f */
[----:B------:R-:W-:Y:S01]  /*127d0*/  IMAD R3, R36, UR4, RZ ;  /* 0x0000000424037c24 */ /* 0x000fe2000f8e02ff */
[----:B------:R-:W-:Y:S01]  /*127e0*/  PRMT R0, RZ, 0x654, R0 ;  /* 0x00000654ff007816 */ /* 0x000fe20000000000 */
[----:B------:R-:W-:-:S03]  /*127f0*/  IMAD.WIDE.U32 R32, R37, UR4, R28 ;  /* 0x0000000425207c25 */ /* 0x000fc6000f8e001c */
[----:B--2---:R0:W-:Y:S01]  /*12800*/  SYNCS.ARRIVE.TRANS64.RED.A1T0 RZ, [R0+URZ], RZ ;  /* 0x000000ff00ff79a7 */ /* 0x0041e2000810043f */
        /* <DEDUP_REMOVED lines=15> */
.L_x_12504:
[----:B------:R-:W-:Y:S05]  /*12900*/  BSYNC B1 ;  /* 0x0000000000017941 */ /* 0x000fea0003800000 */
.L_x_12503:
[----:B------:R-:W-:Y:S04]  /*12910*/  BSSY B1, `(.L_x_12505) ;  /* 0x000000f000017945 */ /* 0x000fe80003800000 */
[----:B------:R-:W-:Y:S05]  /*12920*/  @P3 BRA `(.L_x_12506) ;  /* 0x0000000000343947 */ /* 0x000fea0003800000 */
[----:B------:R-:W-:Y:S01]  /*12930*/  IADD3 R3, P0, R30, 0x30, RZ ;  /* 0x000000301e037810 */ /* 0x000fe20007f1e0ff */
[----:B------:R-:W-:Y:S01]  /*12940*/  ULDC.64 UR4, c[0x0][0xad8] ;  /* 0x0002b60000047ab9 */ /* 0x000fe20000000a00 */
[----:B0----5:R-:W-:Y:S02]  /*12950*/  IMAD.MOV.U32 R4, RZ, RZ, R32 ;  /* 0x000000ffff047224 */ /* 0x021fe400078e0020 */
        /* <DEDUP_REMOVED lines=9> */
[----:B------:R1:W-:Y:S02]  /*129f0*/  STG.E.128 desc[UR40][R6.64], R8 ;  /* 0x0000000806007986 */ /* 0x0003e4000c101d28 */
.L_x_12506:
[----:B------:R-:W-:Y:S05]  /*12a00*/  BSYNC B1 ;  /* 0x0000000000017941 */ /* 0x000fea0003800000 */
.L_x_12505:
        /* <DEDUP_REMOVED lines=15> */
.L_x_12508:
[----:B------:R-:W-:Y:S05]  /*12b00*/  BSYNC B1 ;  /* 0x0000000000017941 */ /* 0x000fea0003800000 */
.L_x_12507:
        /* <DEDUP_REMOVED lines=15> */
.L_x_12501:
        /* <DEDUP_REMOVED lines=21> */
.L_x_12510:
[----:B------:R-:W2:Y:S04]  /*12d50*/  LDL R15, [R1+0x30] ;  /* 0x00003000010f7983 */ /* 0x000ea80000100800 */
[----:B------:R-:W3:Y:S04]  /*12d60*/  LDL R14, [R1+0x2c] ;  /* 0x00002c00010e7983 */ /* 0x000ee80000100800 */
[----:B------:R4:W5:Y:S01]  /*12d70*/  LDL R13, [R1+0x38] ;  /* 0x00003800010d7983 */ /* 0x0009620000100800 */
[----:B------:R-:W-:Y:S01]  /*12d80*/  BSSY B1, `(.L_x_12511) ;  /* 0x000001d000017945 */ /* 0x000fe20003800000 */
[----:B-1----:R-:W-:-:S02]  /*12d90*/  SEL R11, R60, RZ, !P0 ;  /* 0x000000ff3c0b7207 */ /* 0x002fc40004000000 */
[----:B------:R-:W-:Y:S02]  /*12da0*/  SEL R10, R57, RZ, !P0 ;  /* 0x000000ff390a7207 */ /* 0x000fe40004000000 */
[----:B-----5:R-:W-:Y:S02]  /*12db0*/  SHF.R.S32.HI R8, RZ, 0x1f, R3 ;  /* 0x0000001fff087819 */ /* 0x020fe40000011403 */
[----:B--2---:R-:W-:Y:S02]  /*12dc0*/  SHF.R.S32.HI R12, RZ, 0x1f, R15 ;  /* 0x0000001fff0c7819 */ /* 0x004fe4000001140f */
[----:B---3--:R-:W-:Y:S01]  /*12dd0*/  SHF.R.S32.HI R9, RZ, 0x1f, R14 ;  /* 0x0000001fff097819 */ /* 0x008fe2000001140e */
[----:B----4-:R-:W-:Y:S06]  /*12de0*/  @P2 BRA `(.L_x_12512) ;  /* 0x0000000000582947 */ /* 0x010fec0003800000 */
[----:B0-----:R-:W0:Y:S02]  /*12df0*/  S2R R4, SR_TID.X ;  /* 0x0000000000047919 */ /* 0x001e240000002100 */
[----:B0-----:R-:W-:-:S05]  /*12e00*/  IMAD R4, R13, 0xc0, R4 ;  /* 0x000000c00d047824 */ /* 0x001fca00078e0204 */
[----:B------:R-:W-:-:S04]  /*12e10*/  IADD3 R5, R4, -0x80, RZ ;  /* 0xffffff8004057810 */ /* 0x000fc80007ffe0ff */
        /* <DEDUP_REMOVED lines=19> */
.L_x_12512:
[----:B------:R-:W-:Y:S05]  /*12f50*/  BSYNC B1 ;  /* 0x0000000000017941 */ /* 0x000fea0003800000 */
.L_x_12511:
[----:B------:R-:W-:Y:S01]  /*12f60*/  ULDC.64 UR4, c[0x0][0xaa0] ;  /* 0x0002a80000047ab9 */ /* 0x000fe20000000a00 */
[----:B0-----:R-:W-:Y:S01]  /*12f70*/  IMAD.MOV.U32 R4, RZ, RZ, R15 ;  /* 0x000000ffff047224 */ /* 0x001fe200078e000f */
[----:B------:R-:W-:Y:S01]  /*12f80*/  ULDC.64 UR6, c[0x0][0xae0] ;  /* 0x0002b80000067ab9 */ /* 0x000fe20000000a00 */
[----:B-1----:R-:W-:Y:S01]  /*12f90*/  IMAD.MOV.U32 R5, RZ, RZ, R12 ;  /* 0x000000ffff057224 */ /* 0x002fe200078e000c */
[----:B------:R-:W-:Y:S01]  /*12fa0*/  SHF.R.S32.HI R21, RZ, 0x1f, R20 ;  /* 0x0000001fff157819 */ /* 0x000fe20000011414 */
[----:B------:R-:W-:Y:S01]  /*12fb0*/  IMAD R6, R8, UR4, RZ ;  /* 0x0000000408067c24 */ /* 0x000fe2000f8e02ff */
[----:B------:R-:W-:Y:S01]  /*12fc0*/  BSSY B1, `(.L_x_12513) ;  /* 0x0000024000017945 */ /* 0x000fe20003800000 */
[----:B------:R-:W-:Y:S01]  /*12fd0*/  IMAD.WIDE.U32 R4, R3, UR4, R4 ;  /* 0x0000000403047c25 */ /* 0x000fe2000f8e0004 */
[----:B------:R-:W-:Y:S02]  /*12fe0*/  ULDC UR4, c[0x0][0xa8c] ;  /* 0x0002a30000047ab9 */ /* 0x000fe40000000800 */
[----:B------:R-:W-:Y:S01]  /*12ff0*/  ISETP.GE.AND P0, PT, R15, UR4, PT ;  /* 0x000000040f007c0c */ /* 0x000fe2000bf06270 */
[----:B------:R-:W-:Y:S01]  /*13000*/  IMAD R3, R3, UR5, R6 ;  /* 0x0000000503037c24 */ /* 0x000fe2000f8e0206 */
[----:B------:R-:W-:Y:S01]  /*13010*/  ULDC.64 UR4, c[0x0][0xae8] ;  /* 0x0002ba0000047ab9 */ /* 0x000fe20000000a00 */
[----:B------:R-:W-:-:S02]  /*13020*/  VIADD R6, R20, 0x30 ;  /* 0x0000003014067836 */ /* 0x000fc40000000000 */
[----:B------:R-:W-:Y:S02]  /*13030*/  IMAD R7, R13, -0xc0, R0 ;  /* 0xffffff400d077824 */ /* 0x000fe400078e0200 */
[----:B------:R-:W-:Y:S02]  /*13040*/  VIADD R0, R20, 0x60 ;  /* 0x0000006014007836 */ /* 0x000fe40000000000 */
[----:B------:R-:W-:Y:S01]  /*13050*/  IMAD.IADD R5, R5, 0x1, R3 ;  /* 0x0000000105057824 */ /* 0x000fe200078e0203 */
[-C--:B------:R-:W-:Y:S01]  /*13060*/  ISETP.GE.OR P3, PT, R6, R7.reuse, P0 ;  /* 0x000000070600720c */ /* 0x080fe20000766670 */
[----:B------:R-:W-:Y:S01]  /*13070*/  VIADD R6, R20, 0x90 ;  /* 0x0000009014067836 */ /* 0x000fe20000000000 */
[-C--:B------:R-:W-:Y:S01]  /*13080*/  ISETP.GE.OR P1, PT, R0, R7.reuse, P0 ;  /* 0x000000070000720c */ /* 0x080fe20000726670 */
[----:B------:R-:W-:Y:S02]  /*13090*/  IMAD R3, R9, UR6, RZ ;  /* 0x0000000609037c24 */ /* 0x000fe4000f8e02ff */
[----:B------:R-:W-:Y:S01]  /*130a0*/  IMAD.WIDE.U32 R4, R14, UR6, R4 ;  /* 0x000000060e047c25 */ /* 0x000fe2000f8e0004 */
[----:B------:R-:W-:-:S02]  /*130b0*/  ISETP.GE.OR P2, PT, R6, R7, P0 ;  /* 0x000000070600720c */ /* 0x000fc40000746670 */
[----:B------:R-:W-:Y:S01]  /*130c0*/  ISETP.GE.OR P0, PT, R20, R7, P0 ;  /* 0x000000071400720c */ /* 0x000fe20000706670 */
[----:B------:R-:W-:Y:S02]  /*130d0*/  IMAD R3, R14, UR7, R3 ;  /* 0x000000070e037c24 */ /* 0x000fe4000f8e0203 */
[----:B------:R-:W-:Y:S02]  /*130e0*/  IMAD R0, R10, UR4, RZ ;  /* 0x000000040a007c24 */ /* 0x000fe4000f8e02ff */
[----:B------:R-:W-:Y:S02]  /*130f0*/  IMAD.IADD R5, R5, 0x1, R3 ;  /* 0x0000000105057824 */ /* 0x000fe400078e0203 */
[C---:B------:R-:W-:Y:S02]  /*13100*/  IMAD R3, R11.reuse, UR5, R0 ;  /* 0x000000050b037c24 */ /* 0x040fe4000f8e0200 */
[----:B------:R-:W-:-:S04]  /*13110*/  IMAD.WIDE.U32 R6, R11, UR4, R4 ;  /* 0x000000040b067c25 */ /* 0x000fc8000f8e0004 */
        /* <DEDUP_REMOVED lines=14> */
.L_x_12514:
[----:B------:R-:W-:Y:S05]  /*13200*/  BSYNC B1 ;  /* 0x0000000000017941 */ /* 0x000fea0003800000 */
.L_x_12513:
[----:B------:R-:W-:Y:S04]  /*13210*/  BSSY B1, `(.L_x_12515) ;  /* 0x000000f000017945 */ /* 0x000fe80003800000 */
        /* <DEDUP_REMOVED lines=10> */
[----:B0-----:R-:W-:Y:S01]  /*132c0*/  LEA R10, P0, R4, UR4, 0x1 ;  /* 0x00000004040a7c11 */ /* 0x001fe2000f8008ff */
[----:B------:R-:W-:-:S05]  /*132d0*/  IMAD.IADD R3, R5, 0x1, R3 ;  /* 0x0000000105037824 */ /* 0x000fca00078e0203 */
[----:B------:R-:W-:-:S05]  /*132e0*/  LEA.HI.X R11, R4, UR5, R3, 0x1, P0 ;  /* 0x00000005040b7c11 */ /* 0x000fca00080f0c03 */
[----:B------:R1:W-:Y:S02]  /*132f0*/  STG.E.128 desc[UR40][R10.64], RZ ;  /* 0x000000ff0a007986 */ /* 0x0003e4000c101d28 */
.L_x_12516:
[----:B------:R-:W-:Y:S05]  /*13300*/  BSYNC B1 ;  /* 0x0000000000017941 */ /* 0x000fea0003800000 */
.L_x_12515:
        /* <DEDUP_REMOVED lines=15> */
.L_x_12518:
[----:B------:R-:W-:Y:S05]  /*13400*/  BSYNC B1 ;  /* 0x0000000000017941 */ /* 0x000fea0003800000 */
.L_x_12517:
        /* <DEDUP_REMOVED lines=14> */
.L_x_12509:
[----:B------:R-:W-:Y:S05]  /*134f0*/  BSYNC B0 ;  /* 0x0000000000007941 */ /* 0x000fea0003800000 */
.L_x_12500:
[----:B------:R-:W-:Y:S02]  /*13500*/  ULDC UR4, c[0x0][0xc14] ;  /* 0x0003050000047ab9 */ /* 0x000fe40000000800 */
[----:B------:R-:W-:-:S13]  /*13510*/  ISETP.GE.AND P0, PT, R155, UR4, PT ;  /* 0x000000049b007c0c */ /* 0x000fda000bf06270 */
[----:B------:R-:W-:Y:S05]  /*13520*/  @!P0 BRA `(.L_x_12519) ;  /* 0xfffffed800b88947 */ /* 0x000fea000383ffff */
[----:B------:R-:W-:Y:S05]  /*13530*/  BRA `(.L_x_12364) ;  /* 0x0000004c00cc7947 */ /* 0x000fea0003800000 */
.L_x_12362:
        /* <DEDUP_REMOVED lines=37> */
[----:B0-----:R-:W-:-:S04]  /*13790*/  SEL R3, R6, RZ, P0 ;  /* 0x000000ff06037207 */ /* 0x001fc80000000000 */
[----:B------:R-:W-:-:S05]  /*137a0*/  IADD3 R3, R4, R3, RZ ;  /* 0x0000000304037210 */ /* 0x000fca0007ffe0ff */
        /* <DEDUP_REMOVED lines=24> */
.L_x_12524:
        /* <DEDUP_REMOVED lines=14> */
.L_x_12523:
[----:B------:R-:W-:Y:S05]  /*13a10*/  BSYNC B0 ;  /* 0x0000000000007941 */ /* 0x000fea0003800000 */
.L_x_12522:
        /* <DEDUP_REMOVED lines=26> */
.L_x_12520:
        /* <DEDUP_REMOVED lines=16> */
[----:B------:R-:W0:Y:S02]  /*13cc0*/  F2I.FTZ.U32.TRUNC.NTZ R3, R11 ;  /* 0x0000000b00037305 */ /* 0x000e24000021f000 */
[----:B0-----:R-:W-:Y:S01]  /*13cd0*/  IMAD.MOV R9, RZ, RZ, -R3 ;  /* 0x000000ffff097224 */ /* 0x001fe200078e0a03 */
[----:B------:R-:W-:Y:S06]  /*13ce0*/  @!P0 BRA `(.L_x_12525) ;  /* 0x0000000000088947 */ /* 0x000fec0003800000 */
[----:B------:R-:W-:-:S06]  /*13cf0*/  VIADD R16, R12, 0xffffffff ;  /* 0xffffffff0c107836 */ /* 0x000fcc0000000000 */
[----:B------:R0:W1:Y:S02]  /*13d00*/  SHFL.IDX PT, R16, R5, R16, 0x1f ;  /* 0x00001f1005107589 */ /* 0x00006400000e0000 */
.L_x_12525:
[----:B-1----:R-:W-:Y:S01]  /*13d10*/  IMAD R16, R16, UR4, R8 ;  /* 0x0000000410107c24 */ /* 0x002fe2000f8e0208 */
[----:B------:R-:W-:Y:S01]  /*13d20*/  IABS R10, R4 ;  /* 0x00000004000a7213 */ /* 0x000fe20000000000 */
[----:B------:R-:W-:Y:S02]  /*13d30*/  IMAD R9, R9, R6, RZ ;  /* 0x0000000609097224 */ /* 0x000fe400078e02ff */
[----:B------:R-:W-:Y:S01]  /*13d40*/  IMAD.MOV.U32 R2, RZ, RZ, RZ ;  /* 0x000000ffff027224 */ /* 0x000fe200078e00ff */
[----:B0-----:R-:W-:Y:S01]  /*13d50*/  IADD3 R5, -R16, UR6, RZ ;  /* 0x0000000610057c10 */ /* 0x001fe2000fffe1ff */
[----:B------:R-:W-:Y:S02]  /*13d60*/  IMAD.MOV R10, RZ, RZ, -R10 ;  /* 0x000000ffff0a7224 */ /* 0x000fe400078e0a0a */
[----:B------:R-:W-:Y:S01]  /*13d70*/  IMAD.HI.U32 R2, R3, R9, R2 ;  /* 0x0000000903027227 */ /* 0x000fe200078e0002 */
[----:B------:R-:W-:-:S05]  /*13d80*/  IABS R8, R5 ;  /* 0x0000000500087213 */ /* 0x000fca0000000000 */
[----:B------:R-:W-:Y:S02]  /*13d90*/  IMAD.MOV.U32 R3, RZ, RZ, R8 ;  /* 0x000000ffff037224 */ /* 0x000fe400078e0008 */
[----:B------:R-:W-:Y:S02]  /*13da0*/  IMAD.MOV.U32 R8, RZ, RZ, R10 ;  /* 0x000000ffff087224 */ /* 0x000fe400078e000a */
        /* <DEDUP_REMOVED lines=25> */
[----:B------:R-:W-:Y:S01]  /*13f40*/  IMAD R5, R11, R8, RZ ;  /* 0x000000080b057224 */ /* 0x000fe200078e02ff */
[----:B------:R-:W-:-:S03]  /*13f50*/  IABS R11, R7 ;  /* 0x00000007000b7213 */ /* 0x000fc60000000000 */
[----:B------:R-:W-:-:S04]  /*13f60*/  IMAD.HI.U32 R2, R3, R5, R2 ;  /* 0x0000000503027227 */ /* 0x000fc800078e0002 */
[----:B------:R-:W-:Y:S02]  /*13f70*/  IMAD.MOV.U32 R5, RZ, RZ, R10 ;  /* 0x000000ffff057224 */ /* 0x000fe400078e000a */
        /* <DEDUP_REMOVED lines=13> */
[----:B------:R-:W-:Y:S02]  /*14050*/  @!P0 LOP3.LUT R2, RZ, R7, RZ, 0x33, !PT ;  /* 0x00000007ff028212 */ /* 0x000fe400078e33ff */
[----:B------:R-:W-:Y:S02]  /*14060*/  IADD3 R7, -R7, RZ, RZ ;  /* 0x000000ff07077210 */ /* 0x000fe40007ffe1ff */
[----:B------:R-:W-:-:S03]  /*14070*/  LOP3.LUT R17, RZ, R2, RZ, 0x33, !PT ;  /* 0x00000002ff117212 */ /* 0x000fc600078e33ff */
[----:B------:R-:W-:Y:S02]  /*14080*/  IMAD R18, R2, R7, R3 ;  /* 0x0000000702127224 */ /* 0x000fe400078e0203 */
[----:B------:R-:W-:Y:S01]  /*14090*/  IMAD.IADD R17, R0, 0x1, R17 ;  /* 0x0000000100117824 */ /* 0x000fe200078e0211 */
[----:B------:R-:W-:Y:S06]  /*140a0*/  BRA `(.L_x_12526) ;  /* 0x00000000000c7947 */ /* 0x000fec0003800000 */
.L_x_12521:
[----:B------:R-:W-:Y:S02]  /*140b0*/  IMAD.MOV.U32 R17, RZ, RZ, RZ ;  /* 0x000000ffff117224 */ /* 0x000fe400078e00ff */
[----:B------:R-:W-:Y:S02]  /*140c0*/  IMAD.U32 R16, RZ, RZ, UR6 ;  /* 0x00000006ff107e24 */ /* 0x000fe4000f8e00ff */
[----:B------:R-:W-:-:S07]  /*140d0*/  IMAD.MOV.U32 R18, RZ, RZ, RZ ;  /* 0x000000ffff127224 */ /* 0x000fce00078e00ff */
.L_x_12526:
        /* <DEDUP_REMOVED lines=18> */
.L_x_12611:
[----:B--2---:R-:W2:Y:S02]  /*14200*/  LDC.64 R2, c[0x0][0xc60] ;  /* 0x00031800ff027b82 */ /* 0x004ea40000000a00 */
[----:B--2---:R-:W-:-:S05]  /*14210*/  IMAD.WIDE R2, R19, 0x4, R2 ;  /* 0x0000000413027825 */ /* 0x004fca00078e0202 */
[----:B------:R-:W0:Y:S01]  /*14220*/  LDG.E R29, desc[UR40][R2.64] ;  /* 0x00000028021d7981 */ /* 0x000e22000c1e1900 */
[----:B------:R-:W-:Y:S05]  /*14230*/  YIELD ;  /* 0x0000000000007946 */ /* 0x000fea0003800000 */
[----:B------:R-:W-:Y:S01]  /*14240*/  ULDC.64 UR4, c[0x0][0xa28] ;  /* 0x00028a0000047ab9 */ /* 0x000fe20000000a00 */
[----:B------:R-:W-:Y:S01]  /*14250*/  IMAD.MOV.U32 R10, RZ, RZ, RZ ;  /* 0x000000ffff0a7224 */ /* 0x000fe200078e00ff */
[----:B------:R-:W-:Y:S01]  /*14260*/  ISETP.NE.U32.AND P1, PT, RZ, UR4, PT ;  /* 0x00000004ff007c0c */ /* 0x000fe2000bf25070 */
[----:B------:R-:W-:Y:S01]  /*14270*/  ULDC.64 UR8, c[0x0][0xa08] ;  /* 0x0002820000087ab9 */ /* 0x000fe20000000a00 */
[----:B------:R-:W-:-:S02]  /*14280*/  ULDC.64 UR10, c[0x0][0xa10] ;  /* 0x00028400000a7ab9 */ /* 0x000fc40000000a00 */
[----:B------:R-:W-:Y:S02]  /*14290*/  ISETP.NE.AND.EX P1, PT, RZ, UR5, PT, P1 ;  /* 0x00000005ff007c0c */ /* 0x000fe4000bf25310 */
[----:B0-----:R-:W-:Y:S01]  /*142a0*/  SHF.R.S32.HI R0, RZ, 0x1f, R29 ;  /* 0x0000001fff007819 */ /* 0x001fe2000001141d */
        /* <DEDUP_REMOVED lines=39> */
[----:B0-----:R-:W-:-:S05]  /*14520*/  MOV R9, UR6 ;  /* 0x0000000600097c02 */ /* 0x001fca0008000f00 */
[----:B------:R-:W-:Y:S01]  /*14530*/  IMAD.U32 R11, RZ, RZ, UR4 ;  /* 0x00000004ff0b7e24 */ /* 0x000fe2000f8e00ff */
[----:B------:R-:W-:Y:S06]  /*14540*/  @P0 BRA `(.L_x_12528) ;  /* 0x0000000000100947 */ /* 0x000fec0003800000 */
[----:B------:R-:W-:Y:S05]  /*14550*/  @!P2 BRA `(.L_x_12528) ;  /* 0x00000000000ca947 */ /* 0x000fea0003800000 */
[----:B------:R-:W2:Y:S04]  /*14560*/  LDG.E R13, desc[UR40][R2.64] ;  /* 0x00000028020d7981 */ /* 0x000ea8000c1e1900 */
[----:B-----5:R-:W2:Y:S02]  /*14570*/  LDG.E R10, desc[UR40][R2.64+0x4] ;  /* 0x00000428020a7981 */ /* 0x020ea4000c1e1900 */
[----:B--2---:R-:W-:-:S07]  /*14580*/  IMAD.IADD R10, R10, 0x1, -R13 ;  /* 0x000000010a0a7824 */ /* 0x004fce00078e0a0d */
.L_x_12528:
[----:B------:R-:W-:Y:S01]  /*14590*/  IMAD.MOV.U32 R23, RZ, RZ, RZ ;  /* 0x000000ffff177224 */ /* 0x000fe200078e00ff */
[----:B------:R-:W-:Y:S01]  /*145a0*/  ULDC.64 UR4, c[0x0][0xa20] ;  /* 0x0002880000047ab9 */ /* 0x000fe20000000a00 */
[----:B------:R-:W-:-:S04]  /*145b0*/  IMAD.MOV.U32 R8, RZ, RZ, RZ ;  /* 0x000000ffff087224 */ /* 0x000fc800078e00ff */
[----:B------:R-:W2:Y:S04]  /*145c0*/  @P3 LDG.E R23, desc[UR40][R6.64] ;  /* 0x0000002806173981 */ /* 0x000ea8000c1e1900 */
[----:B------:R0:W5:Y:S01]  /*145d0*/  @P1 LDG.E R8, desc[UR40][R4.64] ;  /* 0x0000002804081981 */ /* 0x000162000c1e1900 */
[----:B------:R-:W-:-:S04]  /*145e0*/  ISETP.NE.U32.AND P0, PT, RZ, UR4, PT ;  /* 0x00000004ff007c0c */ /* 0x000fc8000bf05070 */
[----:B------:R-:W-:Y:S01]  /*145f0*/  ISETP.NE.AND.EX P0, PT, RZ, UR5, PT, P0 ;  /* 0x00000005ff007c0c */ /* 0x000fe2000bf05300 */
[----:B--2--5:R-:W-:-:S12]  /*14600*/  IMAD.IADD R23, R23, 0x1, R0 ;  /* 0x0000000117177824 */ /* 0x024fd800078e0200 */
[----:B0-----:R-:W-:Y:S05]  /*14610*/  @!P0 BRA `(.L_x_12529) ;  /* 0x0000000000108947 */ /* 0x001fea0003800000 */
[----:B------:R-:W-:-:S04]  /*14620*/  IADD3 R2, P0, R14, UR4, RZ ;  /* 0x000000040e027c10 */ /* 0x000fc8000ff1e0ff */
[----:B------:R-:W-:-:S05]  /*14630*/  IADD3.X R3, R12, UR5, RZ, P0, !PT ;  /* 0x000000050c037c10 */ /* 0x000fca00087fe4ff */
[----:B------:R0:W5:Y:S01]  /*14640*/  LDG.E R11, desc[UR40][R2.64] ;  /* 0x00000028020b7981 */ /* 0x000162000c1e1900 */
[----:B------:R-:W-:Y:S05]  /*14650*/  BRA `(.L_x_12530) ;  /* 0x0000000000107947 */ /* 0x000fea0003800000 */
.L_x_12529:
[----:B------:R-:W-:Y:S05]  /*14660*/  @!P3 BRA `(.L_x_12530) ;  /* 0x00000000000cb947 */ /* 0x000fea0003800000 */
[----:B------:R-:W2:Y:S04]  /*14670*/  LDG.E R2, desc[UR40][R6.64] ;  /* 0x0000002806027981 */ /* 0x000ea8000c1e1900 */
[----:B------:R-:W2:Y:S02]  /*14680*/  LDG.E R11, desc[UR40][R6.64+0x4] ;  /* 0x00000428060b7981 */ /* 0x000ea4000c1e1900 */
[----:B--2---:R-:W-:-:S07]  /*14690*/  IMAD.IADD R11, R11, 0x1, -R2 ;  /* 0x000000010b0b7824 */ /* 0x004fce00078e0a02 */
.L_x_12530:
[----:B0-----:R-:W2:Y:S04]  /*146a0*/  @P1 LDG.E R3, desc[UR40][R4.64] ;  /* 0x0000002804031981 */ /* 0x001ea8000c1e1900 */
[----:B------:R-:W2:Y:S01]  /*146b0*/  @P1 LDG.E R2, desc[UR40][R4.64+0x4] ;  /* 0x0000042804021981 */ /* 0x000ea2000c1e1900 */
[----:B-----5:R-:W-:Y:S01]  /*146c0*/  IMAD.IADD R0, R11, 0x1, -R0 ;  /* 0x000000010b007824 */ /* 0x020fe200078e0a00 */
[----:B------:R-:W-:Y:S01]  /*146d0*/  BSSY B0, `(.L_x_12531) ;  /* 0x00000b7000007945 */ /* 0x000fe20003800000 */
[----:B------:R-:W-:Y:S01]  /*146e0*/  PLOP3.LUT P2, PT, PT, PT, PT, 0x80, 0x0 ;  /* 0x000000000000781c */ /* 0x000fe20003f4f070 */
[----:B--2---:R-:W-:Y:S02]  /*146f0*/  @P1 IMAD.IADD R9, R2, 0x1, -R3 ;  /* 0x0000000102091824 */ /* 0x004fe400078e0a03 */
[----:B------:R-:W-:-:S02]  /*14700*/  IMAD R3, R17, 0xc0, RZ ;  /* 0x000000c011037824 */ /* 0x000fc400078e02ff */
[----:B------:R-:W-:-:S03]  /*14710*/  IMAD.IADD R2, R0, 0x1, R9 ;  /* 0x0000000100027824 */ /* 0x000fc600078e0209 */
        /* <DEDUP_REMOVED lines=9> */
[----:B------:R-:W-:-:S05]  /*147b0*/  VIMNMX R12, R2, R3, PT ;  /* 0x00000003020c7248 */ /* 0x000fca0003fe0100 */
[--C-:B------:R-:W-:Y:S01]  /*147c0*/  IMAD R2, R12, 0x80, -R0.reuse ;  /* 0x000000800c027824 */ /* 0x100fe200078e0a00 */
[----:B------:R0:W-:Y:S01]  /*147d0*/  STL [R1], R12 ;  /* 0x0000000c01007387 */ /* 0x0001e20000100800 */
[----:B------:R-:W-:-:S03]  /*147e0*/  IMAD.MOV R0, RZ, RZ, -R0 ;  /* 0x000000ffff007224 */ /* 0x000fc600078e0a00 */
[----:B------:R-:W-:Y:S02]  /*147f0*/  VIMNMX R9, R2, R9, PT ;  /* 0x0000000902097248 */ /* 0x000fe40003fe0100 */
[----:B------:R-:W-:-:S04]  /*14800*/  VIMNMX R2, RZ, R0, !PT ;  /* 0x00000000ff027248 */ /* 0x000fc80007fe0100 */
[----:B------:R-:W-:Y:S02]  /*14810*/  ISETP.GT.AND P0, PT, R9, R2, PT ;  /* 0x000000020900720c */ /* 0x000fe40003f04270 */
[----:B------:R-:W-:-:S11]  /*14820*/  SHF.R.U32.HI R2, RZ, 0x7, R2 ;  /* 0x00000007ff027819 */ /* 0x000fd60000011602 */
[----:B------:R-:W-:-:S05]  /*14830*/  @P0 VIADD R0, R9, 0x7f ;  /* 0x0000007f09000836 */ /* 0x000fca0000000000 */
[----:B------:R-:W-:-:S04]  /*14840*/  @P0 SHF.R.S32.HI R3, RZ, 0x1f, R0 ;  /* 0x0000001fff030819 */ /* 0x000fc80000011400 */
[----:B------:R-:W-:Y:S02]  /*14850*/  @P0 LEA.HI R0, R3, R0, RZ, 0x7 ;  /* 0x0000000003000211 */ /* 0x000fe400078f38ff */
[----:B------:R-:W-:Y:S02]  /*14860*/  MOV R3, R2 ;  /* 0x0000000200037202 */ /* 0x000fe40000000f00 */
        /* <DEDUP_REMOVED lines=8> */
[----:B------:R-:W2:Y:S01]  /*148f0*/  @P0 LDC R7, c[0x0][0x430] ;  /* 0x00010c00ff070b82 */ /* 0x000ea20000000800 */
[----:B0-----:R-:W-:-:S05]  /*14900*/  @P0 IMAD.HI.U32 R4, R18, R5, RZ ;  /* 0x0000000512040227 */ /* 0x001fca00078e00ff */
[----:B--2---:R-:W-:Y:S02]  /*14910*/  @P0 SHF.R.U32.HI R0, RZ, R7, R4 ;  /* 0x00000007ff000219 */ /* 0x004fe40000011604 */
[----:B------:R-:W-:Y:S01]  /*14920*/  SEL R4, R29, RZ, !P1 ;  /* 0x000000ff1d047207 */ /* 0x000fe20004800000 */
[----:B------:R-:W-:Y:S06]  /*14930*/  BRA.DIV UR4, `(.L_x_12533) ;  /* 0x0000004a046c7947 */ /* 0x000fec000b800000 */
.L_x_12681:
[----:B------:R-:W-:-:S03]  /*14940*/  UMOV UR4, 0xffffffff ;  /* 0xffffffff00047882 */ /* 0x000fc60000000000 */
[----:B------:R-:W-:Y:S05]  /*14950*/  BRA.DIV UR4, `(.L_x_12534) ;  /* 0x0000004a04987947 */ /* 0x000fea000b800000 */
[----:B------:R-:W-:-:S13]  /*14960*/  ELECT P6, URZ, PT ;  /* 0x00000000003f782f */ /* 0x000fda00038c0000 */
.L_x_12684:
        /* <DEDUP_REMOVED lines=12> */
.L_x_12685:
[----:B------:R-:W-:Y:S05]  /*14a30*/  BSYNC B1 ;  /* 0x0000000000017941 */ /* 0x000fea0003800000 */
.L_x_12535:
[----:B------:R-:W-:Y:S04]  /*14a40*/  BSSY B1, `(.L_x_12537) ;  /* 0x0000037000017945 */ /* 0x000fe80003800000 */
[----:B------:R-:W-:Y:S05]  /*14a50*/  @!P6 BRA `(.L_x_12538) ;  /* 0x0000000000d4e947 */ /* 0x000fea0003800000 */
[----:B0-----:R-:W-:Y:S01]  /*14a60*/  IMAD R5, R25, 0x8, R6 ;  /* 0x0000000819057824 */ /* 0x001fe200078e0206 */
[----:B------:R-:W-:-:S04]  /*14a70*/  SHF.L.U32 R10, R26, 0x1f, RZ ;  /* 0x0000001f1a0a7819 */ /* 0x000fc800000006ff */
[----:B------:R-:W0:Y:S02]  /*14a80*/  SYNCS.PHASECHK.TRANS64.TRYWAIT P0, [R5+URZ+0x168a0], R10 ;  /* 0x0168a00a050075a7 */ /* 0x000e24000800017f */
[----:B0-----:R-:W-:Y:S05]  /*14a90*/  @!P0 BRA `(.L_x_12539) ;  /* 0x00000048007c8947 */ /* 0x001fea0003800000 */
.L_x_12686:
        /* <DEDUP_REMOVED lines=9> */
.L_x_12540:
        /* <DEDUP_REMOVED lines=18> */
.L_x_12687:
[----:B------:R-:W-:Y:S01]  /*14c50*/  IMAD.SHL.U32 R9, R25, 0x2000, RZ ;  /* 0x0000200019097824 */ /* 0x000fe200078e00ff */
[----:B------:R-:W-:Y:S06]  /*14c60*/  @P1 BRA `(.L_x_12542) ;  /* 0x0000000000141947 */ /* 0x000fec0003800000 */
[----:B------:R-:W-:Y:S01]  /*14c70*/  ISETP.NE.AND P0, PT, R28, RZ, PT ;  /* 0x000000ff1c00720c */ /* 0x000fe20003f05270 */
[----:B0--3--:R-:W-:-:S04]  /*14c80*/  IMAD.MOV.U32 R10, RZ, RZ, 0x4000 ;  /* 0x00004000ff0a7424 */ /* 0x009fc800078e00ff */
[----:B------:R4:W-:Y:S08]  /*14c90*/  SYNCS.ARRIVE.TRANS64 RZ, [R5+URZ+0x168b0], R10 ;  /* 0x0168b00a05ff79a7 */ /* 0x0009f0000800003f */
[----:B------:R-:W-:Y:S05]  /*14ca0*/  @!P0 BRA `(.L_x_12542) ;  /* 0x0000000000048947 */ /* 0x000fea0003800000 */
[----:B------:R-:W-:Y:S01]  /*14cb0*/  BPT.TRAP 0x1 ;  /* 0x000000040000795c */ /* 0x000fe20000300000 */
.L_x_12542:
        /* <DEDUP_REMOVED lines=15> */
.L_x_12538:
[----:B------:R-:W-:Y:S05]  /*14db0*/  BSYNC B1 ;  /* 0x0000000000017941 */ /* 0x000fea0003800000 */
.L_x_12537:
        /* <DEDUP_REMOVED lines=9> */
.L_x_12549:
[----:B------:R-:W-:Y:S05]  /*14e50*/  YIELD ;  /* 0x0000000000007946 */ /* 0x000fea0003800000 */
[----:B------:R-:W-:Y:S04]  /*14e60*/  BSSY B1, `(.L_x_12543) ;  /* 0x0000034000017945 */ /* 0x000fe80003800000 */
[----:B------:R-:W-:Y:S05]  /*14e70*/  @!P6 BRA `(.L_x_12544) ;  /* 0x0000000000c8e947 */ /* 0x000fea0003800000 */
[----:B------:R-:W-:Y:S01]  /*14e80*/  IMAD R10, R25, 0x8, R6 ;  /* 0x00000008190a7824 */ /* 0x000fe200078e0206 */
[----:B------:R-:W-:-:S04]  /*14e90*/  SHF.L.U32 R5, R26, 0x1f, RZ ;  /* 0x0000001f1a057819 */ /* 0x000fc800000006ff */
[----:B------:R-:W0:Y:S02]  /*14ea0*/  SYNCS.PHASECHK.TRANS64.TRYWAIT P0, [R10+URZ+0x168a0], R5 ;  /* 0x0168a0050a0075a7 */ /* 0x000e24000800017f */
[----:B0-----:R-:W-:Y:S05]  /*14eb0*/  @!P0 BRA `(.L_x_12545) ;  /* 0x00000044009c8947 */ /* 0x001fea0003800000 */
.L_x_12688:
        /* <DEDUP_REMOVED lines=9> */
.L_x_12546:
        /* <DEDUP_REMOVED lines=17> */
.L_x_12689:
[----:B------:R-:W-:Y:S05]  /*15060*/  @P0 BRA `(.L_x_12548) ;  /* 0x0000000000140947 */ /* 0x000fea0003800000 */
[----:B------:R-:W-:Y:S01]  /*15070*/  ISETP.NE.AND P1, PT, R28, RZ, PT ;  /* 0x000000ff1c00720c */ /* 0x000fe20003f25270 */
[----:B0-2---:R-:W-:-:S04]  /*15080*/  IMAD.MOV.U32 R5, RZ, RZ, 0x4000 ;  /* 0x00004000ff057424 */ /* 0x005fc800078e00ff */
[----:B------:R3:W-:Y:S08]  /*15090*/  SYNCS.ARRIVE.TRANS64 RZ, [R10+URZ+0x168b0], R5 ;  /* 0x0168b0050aff79a7 */ /* 0x0007f0000800003f */
[----:B------:R-:W-:Y:S05]  /*150a0*/  @!P1 BRA `(.L_x_12548) ;  /* 0x0000000000049947 */ /* 0x000fea0003800000 */
[----:B------:R-:W-:Y:S01]  /*150b0*/  BPT.TRAP 0x1 ;  /* 0x000000040000795c */ /* 0x000fe20000300000 */
.L_x_12548:
        /* <DEDUP_REMOVED lines=14> */
.L_x_12544:
[----:B------:R-:W-:Y:S05]  /*151a0*/  BSYNC B1 ;  /* 0x0000000000017941 */ /* 0x000fea0003800000 */
.L_x_12543:
        /* <DEDUP_REMOVED lines=9> */
.L_x_12532:
[----:B------:R-:W-:Y:S05]  /*15240*/  BSYNC B0 ;  /* 0x0000000000007941 */ /* 0x000fea0003800000 */
.L_x_12531:
        /* <DEDUP_REMOVED lines=21> */
.L_x_12551:
        /* <DEDUP_REMOVED lines=21> */
[----:B01----:R-:W-:Y:S05]  /*154f0*/  CALL.ABS.NOINC R2 ;  /* 0x0000000002007343 */ /* 0x003fea0003c00000 */
.L_x_12553:
        /* <DEDUP_REMOVED lines=18> */
[----:B-12---:R-:W-:Y:S05]  /*15620*/  CALL.ABS.NOINC R2 ;  /* 0x0000000002007343 */ /* 0x006fea0003c00000 */
.L_x_12555:
        /* <DEDUP_REMOVED lines=16> */
.L_x_12554:
[----:B------:R-:W2:Y:S01]  /*15730*/  LDL.LU R2, [R1+0x4] ;  /* 0x0000040001027983 */ /* 0x000ea20000300800 */
        /* <DEDUP_REMOVED lines=27> */
.L_x_12556:
        /* <DEDUP_REMOVED lines=19> */
.L_x_12692:
[----:B------:R-:W-:Y:S01]  /*15a20*/  UMOV UR4, 0xffffffff ;  /* 0xffffffff00047882 */ /* 0x000fe20000000000 */
[----:B------:R-:W-:Y:S02]  /*15a30*/  SHF.R.S32.HI R12, RZ, 0x1f, R6 ;  /* 0x0000001fff0c7819 */ /* 0x000fe40000011406 */
[----:B------:R-:W-:Y:S05]  /*15a40*/  BRA.DIV UR4, `(.L_x_12558) ;  /* 0x0000003e04147947 */ /* 0x000fea000b800000 */
[----:B------:R-:W-:-:S13]  /*15a50*/  ELECT P6, URZ, PT ;  /* 0x00000000003f782f */ /* 0x000fda00038c0000 */
.L_x_12695:
        /* <DEDUP_REMOVED lines=21> */
.L_x_12560:
[----:B------:R-:W-:Y:S01]  /*15bb0*/  IMAD R5, R22, 0x8, R27 ;  /* 0x0000000816057824 */ /* 0x000fe200078e021b */
[----:B------:R-:W-:-:S04]  /*15bc0*/  SHF.L.U32 R4, R24, 0x1f, RZ ;  /* 0x0000001f18047819 */ /* 0x000fc800000006ff */
[----:B------:R-:W2:Y:S02]  /*15bd0*/  SYNCS.PHASECHK.TRANS64.TRYWAIT P0, [R5+URZ+0x16840], R4 ;  /* 0x01684004050075a7 */ /* 0x000ea4000800017f */
[----:B--2---:R-:W-:Y:S05]  /*15be0*/  @!P0 BRA `(.L_x_12561) ;  /* 0x0000003800cc8947 */ /* 0x004fea0003800000 */
.L_x_12696:
        /* <DEDUP_REMOVED lines=9> */
.L_x_12562:
        /* <DEDUP_REMOVED lines=17> */
.L_x_12559:
        /* <DEDUP_REMOVED lines=13> */
[----:B------:R-:W-:Y:S01]  /*15e60*/  @P0 MOV R4, 0x6000 ;  /* 0x0000600000040802 */ /* 0x000fe20000000f00 */
        /* <DEDUP_REMOVED lines=13> */
.L_x_12697:
[----:B------:R-:W-:Y:S05]  /*15f40*/  BSYNC B0 ;  /* 0x0000000000007941 */ /* 0x000fea0003800000 */
.L_x_12563:
[----:B------:R-:W2:Y:S01]  /*15f50*/  LDL R5, [R1] ;  /* 0x0000000001057983 */ /* 0x000ea20000100800 */
[----:B------:R-:W-:Y:S01]  /*15f60*/  BSSY B0, `(.L_x_12565) ;  /* 0x0000127000007945 */ /* 0x000fe20003800000 */
[----:B--2---:R-:W-:-:S13]  /*15f70*/  ISETP.GE.AND P0, PT, R5, 0x2, PT ;  /* 0x000000020500780c */ /* 0x004fda0003f06270 */
[----:B------:R-:W-:Y:S05]  /*15f80*/  @!P0 BRA `(.L_x_12566) ;  /* 0x0000001000908947 */ /* 0x000fea0003800000 */
[C---:B0-----:R-:W-:Y:S01]  /*15f90*/  LOP3.LUT R4, R5.reuse, 0x1, RZ, 0xc0, !PT ;  /* 0x0000000105047812 */ /* 0x041fe200078ec0ff */
[----:B------:R-:W-:Y:S01]  /*15fa0*/  VIADD R11, R5, 0xfffffffe ;  /* 0xfffffffe050b7836 */ /* 0x000fe20000000000 */
[----:B------:R-:W-:Y:S02]  /*15fb0*/  BSSY B1, `(.L_x_12567) ;  /* 0x0000064000017945 */ /* 0x000fe40003800000 */
[----:B------:R-:W-:Y:S01]  /*15fc0*/  ISETP.NE.U32.AND P0, PT, R4, 0x1, PT ;  /* 0x000000010400780c */ /* 0x000fe20003f05070 */
[----:B------:R-:W-:-:S12]  /*15fd0*/  IMAD.MOV.U32 R9, RZ, RZ, R11 ;  /* 0x000000ffff097224 */ /* 0x000fd800078e000b */
        /* <DEDUP_REMOVED lines=31> */
.L_x_12571:
[----:B0-----:R-:W-:Y:S01]  /*161d0*/  IMAD R3, R10, 0x8, R27 ;  /* 0x000000080a037824 */ /* 0x001fe200078e021b */
[----:B------:R-:W-:-:S04]  /*161e0*/  SHF.L.U32 R2, R13, 0x1f, RZ ;  /* 0x0000001f0d027819 */ /* 0x000fc800000006ff */
[----:B------:R-:W0:Y:S02]  /*161f0*/  SYNCS.PHASECHK.TRANS64.TRYWAIT P0, [R3+URZ+0x16840], R2 ;  /* 0x01684002030075a7 */ /* 0x000e24000800017f */
[----:B0-----:R-:W-:Y:S05]  /*16200*/  @!P0 BRA `(.L_x_12572) ;  /* 0x00000034006c8947 */ /* 0x001fea0003800000 */
.L_x_12698:
        /* <DEDUP_REMOVED lines=9> */
.L_x_12573:
        /* <DEDUP_REMOVED lines=10> */
[----:B-----5:R-:W-:-:S02]  /*16340*/  R2UR UR13, R4 ;  /* 0x00000000040d72ca */ /* 0x020fc400000e0000 */
[----:B------:R-:W-:Y:S01]  /*16350*/  IADD3 R3, R27, 0x16800, RZ ;  /* 0x000168001b037810 */ /* 0x000fe20007ffe0ff */
[----:B------:R-:W-:Y:S01]  /*16360*/  UIADD3 UR9, UR9, 0x16830, URZ ;  /* 0x0001683009097890 */ /* 0x000fe2000fffe03f */
[----:B------:R-:W-:-:S03]  /*16370*/  SHF.L.U32 R5, R24, 0x1f, RZ ;  /* 0x0000001f18057819 */ /* 0x000fc600000006ff */
[----:B------:R-:W-:Y:S01]  /*16380*/  ULEA UR11, UR11, UR4, 0x7 ;  /* 0x000000040b0b7291 */ /* 0x000fe2000f8e383f */
[----:B------:R-:W-:Y:S01]  /*16390*/  IMAD R2, R22, 0x8, R3 ;  /* 0x0000000816027824 */ /* 0x000fe200078e0203 */
[----:B------:R-:W-:Y:S01]  /*163a0*/  UIADD3 UR8, UR8, 0xe400, URZ ;  /* 0x0000e40008087890 */ /* 0x000fe2000fffe03f */
[----:B------:R-:W-:-:S08]  /*163b0*/  UMOV UR4, 0x0 ;  /* 0x0000000000047882 */ /* 0x000fd00000000000 */
[----:B------:R0:W-:Y:S01]  /*163c0*/  UTMALDG.4D [UR8], [UR6], desc[UR4] ;  /* 0x00000408060075b4 */ /* 0x0001e20008019000 */
[----:B------:R-:W2:Y:S02]  /*163d0*/  SYNCS.PHASECHK.TRANS64.TRYWAIT P0, [R2+URZ+0x60], R5 ;  /* 0x00006005020075a7 */ /* 0x000ea4000800017f */
[----:B0-2---:R-:W-:Y:S05]  /*163e0*/  @!P0 BRA `(.L_x_12574) ;  /* 0x0000003400088947 */ /* 0x005fea0003800000 */
.L_x_12699:
[----:B------:R-:W-:Y:S05]  /*163f0*/  @P1 BRA `(.L_x_12575) ;  /* 0x0000000000181947 */ /* 0x000fea0003800000 */
[----:B------:R-:W-:Y:S01]  /*16400*/  ISETP.NE.AND P0, PT, R28, RZ, PT ;  /* 0x000000ff1c00720c */ /* 0x000fe20003f05270 */
[----:B0-----:R-:W-:Y:S02]  /*16410*/  IMAD R2, R22, 0x8, R27 ;  /* 0x0000000816027824 */ /* 0x001fe400078e021b */
[----:B------:R-:W-:-:S04]  /*16420*/  IMAD.MOV.U32 R3, RZ, RZ, 0x4000 ;  /* 0x00004000ff037424 */ /* 0x000fc800078e00ff */
[----:B------:R2:W-:Y:S06]  /*16430*/  SYNCS.ARRIVE.TRANS64 RZ, [R2+URZ+0x16850], R3 ;  /* 0x0168500302ff79a7 */ /* 0x0005ec000800003f */
[----:B------:R-:W-:Y:S05]  /*16440*/  @!P0 BRA `(.L_x_12575) ;  /* 0x0000000000048947 */ /* 0x000fea0003800000 */
[----:B------:R-:W-:Y:S01]  /*16450*/  BPT.TRAP 0x1 ;  /* 0x000000040000795c */ /* 0x000fe20000300000 */
.L_x_12575:
        /* <DEDUP_REMOVED lines=20> */
.L_x_12570:
[----:B------:R-:W-:Y:S05]  /*165a0*/  BSYNC B2 ;  /* 0x0000000000027941 */ /* 0x000fea0003800000 */
.L_x_12569:
[----:B------:R-:W2:Y:S01]  /*165b0*/  LDL.LU R2, [R1] ;  /* 0x0000000001027983 */ /* 0x000ea20000300800 */
[----:B------:R-:W-:Y:S02]  /*165c0*/  IMAD.MOV.U32 R22, RZ, RZ, R10 ;  /* 0x000000ffff167224 */ /* 0x000fe400078e000a */
[----:B------:R-:W-:Y:S02]  /*165d0*/  IMAD.MOV.U32 R24, RZ, RZ, R13 ;  /* 0x000000ffff187224 */ /* 0x000fe400078e000d */
[----:B--2---:R-:W-:-:S07]  /*165e0*/  VIADD R9, R2, 0xfffffffd ;  /* 0xfffffffd02097836 */ /* 0x004fce0000000000 */
.L_x_12568:
[----:B------:R-:W-:Y:S05]  /*165f0*/  BSYNC B1 ;  /* 0x0000000000017941 */ /* 0x000fea0003800000 */
.L_x_12567:
[----:B------:R-:W-:-:S13]  /*16600*/  ISETP.NE.AND P0, PT, R11, RZ, PT ;  /* 0x000000ff0b00720c */ /* 0x000fda0003f05270 */
[----:B------:R-:W-:Y:S05]  /*16610*/  @!P0 BRA `(.L_x_12566) ;  /* 0x0000000800ec8947 */ /* 0x000fea0003800000 */
[----:B------:R-:W-:-:S07]  /*16620*/  IMAD.MOV.U32 R4, RZ, RZ, R8 ;  /* 0x000000ffff047224 */ /* 0x000fce00078e0008 */
.L_x_12590:
        /* <DEDUP_REMOVED lines=31> */
.L_x_12578:
[----:B------:R-:W-:Y:S01]  /*16820*/  IMAD R3, R10, 0x8, R27 ;  /* 0x000000080a037824 */ /* 0x000fe200078e021b */
[----:B------:R-:W-:-:S04]  /*16830*/  SHF.L.U32 R2, R11, 0x1f, RZ ;  /* 0x0000001f0b027819 */ /* 0x000fc800000006ff */
[----:B------:R-:W2:Y:S02]  /*16840*/  SYNCS.PHASECHK.TRANS64.TRYWAIT P0, [R3+URZ+0x16840], R2 ;  /* 0x01684002030075a7 */ /* 0x000ea4000800017f */
[----:B--2---:R-:W-:Y:S05]  /*16850*/  @!P0 BRA `(.L_x_12579) ;  /* 0x0000003000008947 */ /* 0x004fea0003800000 */
.L_x_12700:
        /* <DEDUP_REMOVED lines=9> */
.L_x_12580:
        /* <DEDUP_REMOVED lines=21> */
.L_x_12701:
[----:B------:R-:W-:Y:S05]  /*16a40*/  @P0 BRA `(.L_x_12582) ;  /* 0x0000000000140947 */ /* 0x000fea0003800000 */
[----:B------:R-:W-:Y:S01]  /*16a50*/  ISETP.NE.AND P1, PT, R28, RZ, PT ;  /* 0x000000ff1c00720c */ /* 0x000fe20003f25270 */
[----:B------:R-:W-:-:S04]  /*16a60*/  IMAD.MOV.U32 R2, RZ, RZ, 0x4000 ;  /* 0x00004000ff027424 */ /* 0x000fc800078e00ff */
[----:B------:R2:W-:Y:S08]  /*16a70*/  SYNCS.ARRIVE.TRANS64 RZ, [R3+URZ+0x50], R2 ;  /* 0x0000500203ff79a7 */ /* 0x0005f0000800003f */
[----:B------:R-:W-:Y:S05]  /*16a80*/  @!P1 BRA `(.L_x_12582) ;  /* 0x0000000000049947 */ /* 0x000fea0003800000 */
[----:B------:R-:W-:Y:S01]  /*16a90*/  BPT.TRAP 0x1 ;  /* 0x000000040000795c */ /* 0x000fe20000300000 */
.L_x_12582:
        /* <DEDUP_REMOVED lines=19> */
.L_x_12577:
[----:B------:R-:W-:Y:S05]  /*16bd0*/  BSYNC B1 ;  /* 0x0000000000017941 */ /* 0x000fea0003800000 */
.L_x_12576:
        /* <DEDUP_REMOVED lines=30> */
.L_x_12585:
[----:B--2---:R-:W-:Y:S01]  /*16dc0*/  IMAD R2, R22, 0x8, R27 ;  /* 0x0000000816027824 */ /* 0x004fe200078e021b */
[----:B------:R-:W-:-:S04]  /*16dd0*/  SHF.L.U32 R3, R24, 0x1f, RZ ;  /* 0x0000001f18037819 */ /* 0x000fc800000006ff */
[----:B------:R-:W2:Y:S02]  /*16de0*/  SYNCS.PHASECHK.TRANS64.TRYWAIT P0, [R2+URZ+0x16840], R3 ;  /* 0x01684003020075a7 */ /* 0x000ea4000800017f */
[----:B--2---:R-:W-:Y:S05]  /*16df0*/  @!P0 BRA `(.L_x_12586) ;  /* 0x0000002800c08947 */ /* 0x004fea0003800000 */
.L_x_12702:
        /* <DEDUP_REMOVED lines=9> */
.L_x_12587:
        /* <DEDUP_REMOVED lines=8> */
[----:B------:R-:W-:Y:S01]  /*16f10*/  UIADD3.X UR7, URZ, UR39, URZ, UP0, !UPT ;  /* 0x000000273f077290 */ /* 0x000fe200087fe43f */
[----:B-----5:R-:W-:Y:S01]  /*16f20*/  R2UR UR13, R4 ;  /* 0x00000000040d72ca */ /* 0x020fe200000e0000 */
[----:B------:R-:W-:Y:S01]  /*16f30*/  UMOV UR5, 0x14f00000 ;  /* 0x14f0000000057882 */ /* 0x000fe20000000000 */
[----:B------:R-:W-:Y:S01]  /*16f40*/  R2UR UR9, R2 ;  /* 0x00000000020972ca */ /* 0x000fe200000e0000 */
[----:B------:R-:W-:Y:S01]  /*16f50*/  IMAD R2, R10, 0x8, R3 ;  /* 0x000000080a027824 */ /* 0x000fe200078e0203 */
[----:B------:R-:W-:Y:S01]  /*16f60*/  SHF.L.U32 R11, R11, 0x1f, RZ ;  /* 0x0000001f0b0b7819 */ /* 0x000fe200000006ff */
[----:B------:R-:W-:-:S02]  /*16f70*/  UMOV UR10, URZ ;  /* 0x0000003f000a7c82 */ /* 0x000fc40008000000 */
[----:B------:R-:W-:Y:S02]  /*16f80*/  ULEA UR11, UR11, UR4, 0x7 ;  /* 0x000000040b0b7291 */ /* 0x000fe4000f8e383f */
[----:B------:R-:W-:Y:S01]  /*16f90*/  UIADD3 UR8, UR8, 0xe400, URZ ;  /* 0x0000e40008087890 */ /* 0x000fe2000fffe03f */
[----:B------:R-:W-:-:S05]  /*16fa0*/  UMOV UR4, 0x0 ;  /* 0x0000000000047882 */ /* 0x000fca0000000000 */
[----:B------:R-:W-:-:S09]  /*16fb0*/  UIADD3 UR9, UR9, 0x30, URZ ;  /* 0x0000003009097890 */ /* 0x000fd2000fffe03f */
[----:B------:R0:W-:Y:S01]  /*16fc0*/  UTMALDG.4D [UR8], [UR6], desc[UR4] ;  /* 0x00000408060075b4 */ /* 0x0001e20008019000 */
[----:B------:R-:W2:Y:S02]  /*16fd0*/  SYNCS.PHASECHK.TRANS64.TRYWAIT P1, [R2+URZ+0x60], R11 ;  /* 0x0000600b020075a7 */ /* 0x000ea4000802017f */
[----:B0-2---:R-:W-:Y:S05]  /*16fe0*/  @!P1 BRA `(.L_x_12588) ;  /* 0x0000002800589947 */ /* 0x005fea0003800000 */
.L_x_12703:
[----:B------:R-:W-:Y:S05]  /*16ff0*/  @P0 BRA `(.L_x_12589) ;  /* 0x0000000000140947 */ /* 0x000fea0003800000 */
[----:B------:R-:W-:Y:S01]  /*17000*/  ISETP.NE.AND P1, PT, R28, RZ, PT ;  /* 0x000000ff1c00720c */ /* 0x000fe20003f25270 */
[----:B------:R-:W-:-:S04]  /*17010*/  IMAD.MOV.U32 R3, RZ, RZ, 0x4000 ;  /* 0x00004000ff037424 */ /* 0x000fc800078e00ff */
[----:B------:R2:W-:Y:S08]  /*17020*/  SYNCS.ARRIVE.TRANS64 RZ, [R2+URZ+0x50], R3 ;  /* 0x0000500302ff79a7 */ /* 0x0005f0000800003f */
[----:B------:R-:W-:Y:S05]  /*17030*/  @!P1 BRA `(.L_x_12589) ;  /* 0x0000000000049947 */ /* 0x000fea0003800000 */
[----:B------:R-:W-:Y:S01]  /*17040*/  BPT.TRAP 0x1 ;  /* 0x000000040000795c */ /* 0x000fe20000300000 */
.L_x_12589:
        /* <DEDUP_REMOVED lines=19> */
.L_x_12584:
[----:B------:R-:W-:Y:S05]  /*17180*/  BSYNC B1 ;  /* 0x0000000000017941 */ /* 0x000fea0003800000 */
.L_x_12583:
[C---:B------:R-:W-:Y:S01]  /*17190*/  ISETP.GT.AND P0, PT, R9.reuse, 0x1, PT ;  /* 0x000000010900780c */ /* 0x040fe20003f04270 */
[----:B0-2---:R-:W-:-:S04]  /*171a0*/  VIADD R2, R9, 0xfffffffe ;  /* 0xfffffffe09027836 */ /* 0x005fc80000000000 */
[----:B------:R-:W-:-:S08]  /*171b0*/  IMAD.MOV.U32 R9, RZ, RZ, R2 ;  /* 0x000000ffff097224 */ /* 0x000fd000078e0002 */
[----:B------:R-:W-:Y:S05]  /*171c0*/  @P0 BRA `(.L_x_12590) ;  /* 0xfffffff400180947 */ /* 0x000fea000383ffff */
.L_x_12566:
[----:B------:R-:W-:Y:S05]  /*171d0*/  BSYNC B0 ;  /* 0x0000000000007941 */ /* 0x000fea0003800000 */
.L_x_12565:
[----:B------:R-:W-:Y:S01]  /*171e0*/  ISETP.NE.AND P0, PT, R28, RZ, PT ;  /* 0x000000ff1c00720c */ /* 0x000fe20003f05270 */
[----:B------:R-:W-:-:S12]  /*171f0*/  BSSY B0, `(.L_x_12591) ;  /* 0x000000e000007945 */ /* 0x000fd80003800000 */
[----:B------:R-:W-:Y:S05]  /*17200*/  @P0 BRA `(.L_x_12592) ;  /* 0x0000000000300947 */ /* 0x000fea0003800000 */
[----:B------:R-:W2:Y:S01]  /*17210*/  S2R R9, SR_LANEID ;  /* 0x0000000000097919 */ /* 0x000ea20000000000 */
[----:B------:R-:W-:Y:S01]  /*17220*/  VOTEU.ANY UR4, UPT, PT ;  /* 0x0000000000047886 */ /* 0x000fe200038e0100 */
[----:B------:R-:W3:Y:S01]  /*17230*/  LDC.64 R2, c[0x0][0xc38] ;  /* 0x00030e00ff027b82 */ /* 0x000ee20000000a00 */
[----:B0-----:R-:W2:Y:S08]  /*17240*/  FLO.U32 R4, UR4 ;  /* 0x0000000400047d00 */ /* 0x001eb000080e0000 */
[----:B------:R-:W3:Y:S01]  /*17250*/  POPC R5, UR4 ;  /* 0x0000000400057d09 */ /* 0x000ee20008000000 */
[----:B--2---:R-:W-:-:S13]  /*17260*/  ISETP.EQ.U32.AND P0, PT, R4, R9, PT ;  /* 0x000000090400720c */ /* 0x004fda0003f02070 */
[----:B---3--:R-:W2:Y:S01]  /*17270*/  @P0 ATOMG.E.ADD.STRONG.GPU PT, R3, desc[UR40][R2.64], R5 ;  /* 0x00000005020309a8 */ /* 0x008ea200081ee1e8 */
[----:B------:R-:W0:Y:S02]  /*17280*/  S2R R6, SR_LTMASK ;  /* 0x0000000000067919 */ /* 0x000e240000003900 */
[----:B0-----:R-:W-:-:S04]  /*17290*/  LOP3.LUT R6, R6, UR4, RZ, 0xc0, !PT ;  /* 0x0000000406067c12 */ /* 0x001fc8000f8ec0ff */
[----:B------:R-:W0:Y:S01]  /*172a0*/  POPC R9, R6 ;  /* 0x0000000600097309 */ /* 0x000e220000000000 */
[----:B--2---:R-:W0:Y:S02]  /*172b0*/  SHFL.IDX PT, R4, R3, R4, 0x1f ;  /* 0x00001f0403047589 */ /* 0x004e2400000e0000 */
[----:B0-----:R-:W-:-:S07]  /*172c0*/  IADD3 R16, R4, UR36, R9 ;  /* 0x0000002404107c10 */ /* 0x001fce000fffe009 */
.L_x_12592:
[----:B------:R-:W-:Y:S05]  /*172d0*/  BSYNC B0 ;  /* 0x0000000000007941 */ /* 0x000fea0003800000 */
.L_x_12591:
[----:B------:R-:W-:Y:S04]  /*172e0*/  BSSY B0, `(.L_x_12593) ;  /* 0x0000020000007945 */ /* 0x000fe80003800000 */
[----:B------:R-:W-:Y:S05]  /*172f0*/  @!P6 BRA `(.L_x_12594) ;  /* 0x000000000078e947 */ /* 0x000fea0003800000 */
[----:B------:R-:W-:Y:S02]  /*17300*/  LEA R3, R22, R27, 0x3 ;  /* 0x0000001b16037211 */ /* 0x000fe400078e18ff */
[----:B------:R-:W-:-:S04]  /*17310*/  SHF.L.U32 R2, R24, 0x1f, RZ ;  /* 0x0000001f18027819 */ /* 0x000fc800000006ff */
[----:B------:R-:W2:Y:S02]  /*17320*/  SYNCS.PHASECHK.TRANS64.TRYWAIT P0, [R3+URZ+0x16860], R2 ;  /* 0x01686002030075a7 */ /* 0x000ea4000800017f */
[----:B--2---:R-:W-:Y:S05]  /*17330*/  @!P0 BRA `(.L_x_12595) ;  /* 0x0000002400988947 */ /* 0x004fea0003800000 */
.L_x_12704:
        /* <DEDUP_REMOVED lines=9> */
.L_x_12596:
        /* <DEDUP_REMOVED lines=17> */
.L_x_12594:
[----:B------:R-:W-:Y:S05]  /*174e0*/  BSYNC B0 ;  /* 0x0000000000007941 */ /* 0x000fea0003800000 */
.L_x_12593:
[----:B------:R-:W-:-:S05]  /*174f0*/  VIADD R22, R22, 0x1 ;  /* 0x0000000116167836 */ /* 0x000fca0000000000 */
[----:B------:R-:W-:-:S04]  /*17500*/  ISETP.NE.AND P0, PT, R22, 0x2, PT ;  /* 0x000000021600780c */ /* 0x000fc80003f05270 */
[----:B0-2---:R-:W-:Y:S02]  /*17510*/  SEL R3, RZ, 0x1, P0 ;  /* 0x00000001ff037807 */ /* 0x005fe40000000000 */
[----:B------:R-:W-:Y:S02]  /*17520*/  SEL R22, R22, RZ, P0 ;  /* 0x000000ff16167207 */ /* 0x000fe40000000000 */
[----:B------:R-:W-:-:S07]  /*17530*/  LOP3.LUT R24, R24, R3, RZ, 0x3c, !PT ;  /* 0x0000000318187212 */ /* 0x000fce00078e3cff */
.L_x_12552:
[----:B------:R-:W-:Y:S05]  /*17540*/  BSYNC B6 ;  /* 0x0000000000067941 */ /* 0x000fea0003800000 */
.L_x_12550:
[----:B------:R-:W-:-:S03]  /*17550*/  UMOV UR4, 0xffffffff ;  /* 0xffffffff00047882 */ /* 0x000fc60000000000 */
[----:B------:R-:W-:Y:S05]  /*17560*/  BRA.DIV UR4, `(.L_x_12597) ;  /* 0x0000002604207947 */ /* 0x000fea000b800000 */
[----:B------:R0:W2:Y:S04]  /*17570*/  SHFL.IDX PT, R4, R16, RZ, 0x1f ;  /* 0x00001fff10047589 */ /* 0x0000a800000e0000 */
[----:B------:R0:W3:Y:S02]  /*17580*/  SHFL.IDX PT, R5, R16, 0x1, 0x1f ;  /* 0x00201f0010057f89 */ /* 0x0000e400000e0000 */
.L_x_12708:
        /* <DEDUP_REMOVED lines=11> */
.L_x_12599:
[----:B------:R-:W-:Y:S05]  /*17640*/  BSYNC B0 ;  /* 0x0000000000007941 */ /* 0x000fea0003800000 */
.L_x_12598:
        /* <DEDUP_REMOVED lines=23> */
.L_x_12716:
[----:B------:R-:W-:Y:S02]  /*177c0*/  ULDC UR4, c[0x0][0xc10] ;  /* 0x0003040000047ab9 */ /* 0x000fe40000000800 */
[----:B------:R-:W-:-:S04]  /*177d0*/  IMAD.U32 R6, RZ, RZ, UR4 ;  /* 0x00000004ff067e24 */ /* 0x000fc8000f8e00ff */
[----:B----4-:R-:W-:-:S04]  /*177e0*/  IMAD R14, R14, R6, RZ ;  /* 0x000000060e0e7224 */ /* 0x010fc800078e02ff */
[----:B---3--:R-:W-:-:S05]  /*177f0*/  IMAD.IADD R5, R5, 0x1, R14 ;  /* 0x0000000105057824 */ /* 0x008fca00078e020e */
[----:B--2---:R-:W-:-:S13]  /*17800*/  ISETP.GT.AND P0, PT, R5, R4, PT ;  /* 0x000000040500720c */ /* 0x004fda0003f04270 */
[----:B------:R-:W-:Y:S05]  /*17810*/  @P0 BRA `(.L_x_12601) ;  /* 0x0000000000ac0947 */ /* 0x000fea0003800000 */
[----:B------:R-:W2:Y:S02]  /*17820*/  LDC R0, c[0x0][0xc14] ;  /* 0x00030500ff007b82 */ /* 0x000ea40000000800 */
.L_x_12606:
[----:B------:R-:W-:-:S05]  /*17830*/  VIADD R19, R19, 0x1f ;  /* 0x0000001f13137836 */ /* 0x000fca0000000000 */
[----:B--2---:R-:W-:-:S13]  /*17840*/  ISETP.GE.AND P0, PT, R19, R0, PT ;  /* 0x000000001300720c */ /* 0x004fda0003f06270 */
[----:B------:R-:W-:Y:S05]  /*17850*/  @P0 BRA `(.L_x_12602) ;  /* 0x0000000400e40947 */ /* 0x000fea0003800000 */
[C---:B------:R-:W-:Y:S01]  /*17860*/  ISETP.NE.AND P1, PT, R28.reuse, 0x1f, PT ;  /* 0x0000001f1c00780c */ /* 0x040fe20003f25270 */
[----:B------:R-:W-:Y:S01]  /*17870*/  BSSY B0, `(.L_x_12603) ;  /* 0x0000008000007945 */ /* 0x000fe20003800000 */
[----:B------:R-:W-:Y:S01]  /*17880*/  IADD3 R7, R28, R19, RZ ;  /* 0x000000131c077210 */ /* 0x000fe20007ffe0ff */
[----:B------:R-:W-:-:S03]  /*17890*/  IMAD.MOV.U32 R2, RZ, RZ, RZ ;  /* 0x000000ffff027224 */ /* 0x000fc600078e00ff */
[----:B------:R-:W-:-:S13]  /*178a0*/  ISETP.GE.OR P0, PT, R7, R0, !P1 ;  /* 0x000000000700720c */ /* 0x000fda0004f06670 */
[----:B------:R-:W-:Y:S05]  /*178b0*/  @P0 BRA `(.L_x_12604) ;  /* 0x00000000000c0947 */ /* 0x000fea0003800000 */
[----:B0-----:R-:W0:Y:S02]  /*178c0*/  LDC.64 R2, c[0x0][0xc58] ;  /* 0x00031600ff027b82 */ /* 0x001e240000000a00 */
[----:B0-----:R-:W-:-:S06]  /*178d0*/  IMAD.WIDE R2, R7, 0x4, R2 ;  /* 0x0000000407027825 */ /* 0x001fcc00078e0202 */
[----:B------:R2:W5:Y:S02]  /*178e0*/  LDG.E R2, desc[UR40][R2.64] ;  /* 0x0000002802027981 */ /* 0x000564000c1e1900 */
.L_x_12604:
[----:B------:R-:W-:Y:S05]  /*178f0*/  BSYNC B0 ;  /* 0x0000000000007941 */ /* 0x000fea0003800000 */
.L_x_12603:
        /* <DEDUP_REMOVED lines=11> */
[----:B0-2---:R-:W-:-:S05]  /*179b0*/  IMAD.IADD R3, R13, 0x1, R14 ;  /* 0x000000010d037824 */ /* 0x005fca00078e020e */
        /* <DEDUP_REMOVED lines=11> */
.L_x_12724:
[----:B------:R-:W-:Y:S02]  /*17a70*/  ULDC UR4, c[0x0][0xc10] ;  /* 0x0003040000047ab9 */ /* 0x000fe40000000800 */
[----:B------:R-:W-:-:S04]  /*17a80*/  IMAD.U32 R6, RZ, RZ, UR4 ;  /* 0x00000004ff067e24 */ /* 0x000fc8000f8e00ff */
[----:B--2---:R-:W-:-:S04]  /*17a90*/  IMAD R14, R14, R6, RZ ;  /* 0x000000060e0e7224 */ /* 0x004fc800078e02ff */
[----:B------:R-:W-:-:S05]  /*17aa0*/  IMAD.IADD R5, R14, 0x1, R5 ;  /* 0x000000010e057824 */ /* 0x000fca00078e0205 */
[----:B------:R-:W-:-:S13]  /*17ab0*/  ISETP.GT.AND P0, PT, R5, R4, PT ;  /* 0x000000040500720c */ /* 0x000fda0003f04270 */
[----:B------:R-:W-:Y:S05]  /*17ac0*/  @!P0 BRA `(.L_x_12606) ;  /* 0xfffffffc00588947 */ /* 0x000fea000383ffff */
.L_x_12601:
        /* <DEDUP_REMOVED lines=8> */
.L_x_12728:
[----:B------:R-:W-:Y:S01]  /*17b50*/  ISETP.NE.AND P0, PT, R5, RZ, PT ;  /* 0x000000ff0500720c */ /* 0x000fe20003f05270 */
[----:B------:R-:W-:-:S12]  /*17b60*/  IMAD.MOV.U32 R14, RZ, RZ, RZ ;  /* 0x000000ffff0e7224 */ /* 0x000fd800078e00ff */
[----:B------:R-:W-:Y:S05]  /*17b70*/  @!P0 BRA `(.L_x_12608) ;  /* 0x0000000000108947 */ /* 0x000fea0003800000 */
[----:B------:R-:W-:Y:S01]  /*17b80*/  UMOV UR4, 0xffffffff ;  /* 0xffffffff00047882 */ /* 0x000fe20000000000 */
[----:B------:R-:W-:Y:S02]  /*17b90*/  VIADD R12, R8, 0xffffffff ;  /* 0xffffffff080c7836 */ /* 0x000fe40000000000 */
[----:B------:R-:W-:Y:S05]  /*17ba0*/  BRA.DIV UR4, `(.L_x_12609) ;  /* 0x0000002604c47947 */ /* 0x000fea000b800000 */
[----:B------:R4:W0:Y:S02]  /*17bb0*/  SHFL.IDX PT, R14, R3, R12, 0x1f ;  /* 0x00001f0c030e7589 */ /* 0x00082400000e0000 */
.L_x_12608:
[----:B0-2-4-:R-:W0:Y:S01]  /*17bc0*/  LDC.64 R2, c[0x0][0xc68] ;  /* 0x00031a00ff027b82 */ /* 0x015e220000000a00 */
[----:B------:R-:W-:-:S04]  /*17bd0*/  IMAD.IADD R19, R8, 0x1, R19 ;  /* 0x0000000108137824 */ /* 0x000fc800078e0213 */
[----:B0-----:R-:W-:-:S05]  /*17be0*/  IMAD.WIDE R2, R19, 0x4, R2 ;  /* 0x0000000413027825 */ /* 0x001fca00078e0202 */
[----:B------:R0:W3:Y:S01]  /*17bf0*/  LDG.E R8, desc[UR40][R2.64] ;  /* 0x0000002802087981 */ /* 0x0000e2000c1e1900 */
[----:B------:R-:W-:Y:S01]  /*17c00*/  IMAD R16, R14, R6, R7 ;  /* 0x000000060e107224 */ /* 0x000fe200078e0207 */
[----:B0-----:R-:W-:Y:S01]  /*17c10*/  MOV R2, RZ ;  /* 0x000000ff00027202 */ /* 0x001fe20000000f00 */
[----:B---3--:R-:W-:-:S05]  /*17c20*/  IMAD R5, R17, R8, RZ ;  /* 0x0000000811057224 */ /* 0x008fca00078e02ff */
        /* <DEDUP_REMOVED lines=47> */
[----:B------:R-:W-:Y:S01]  /*17f20*/  @!P0 IMAD.IADD R8, R8, 0x1, -R7 ;  /* 0x0000000108088824 */ /* 0x000fe200078e0a07 */
[----:B------:R-:W-:-:S04]  /*17f30*/  @!P0 IADD3 R2, R2, 0x1, RZ ;  /* 0x0000000102028810 */ /* 0x000fc80007ffe0ff */
        /* <DEDUP_REMOVED lines=11> */
.L_x_12602:
[----:B------:R-:W-:Y:S01]  /*17ff0*/  UMOV UR4, URZ ;  /* 0x0000003f00047c82 */ /* 0x000fe20008000000 */
[----:B------:R-:W-:Y:S01]  /*18000*/  UMOV UR5, URZ ;  /* 0x0000003f00057c82 */ /* 0x000fe20008000000 */
[----:B------:R-:W-:Y:S01]  /*18010*/  ULDC UR6, c[0x0][0xc14] ;  /* 0x0003050000067ab9 */ /* 0x000fe20000000800 */
[----:B------:R-:W-:Y:S02]  /*18020*/  IMAD.MOV.U32 R16, RZ, RZ, R4 ;  /* 0x000000ffff107224 */ /* 0x000fe400078e0004 */
[----:B------:R-:W-:Y:S02]  /*18030*/  IMAD.U32 R17, RZ, RZ, UR4 ;  /* 0x00000004ff117e24 */ /* 0x000fe4000f8e00ff */
[----:B------:R-:W-:Y:S02]  /*18040*/  IMAD.U32 R18, RZ, RZ, UR5 ;  /* 0x00000005ff127e24 */ /* 0x000fe4000f8e00ff */
[----:B------:R-:W-:-:S07]  /*18050*/  IMAD.U32 R19, RZ, RZ, UR6 ;  /* 0x00000006ff137e24 */ /* 0x000fce000f8e00ff */
.L_x_12610:
        /* <DEDUP_REMOVED lines=10> */
.L_x_12527:
        /* <DEDUP_REMOVED lines=12> */
.L_x_12731:
[----:B------:R-:W-:Y:S05]  /*181c0*/  BSYNC B0 ;  /* 0x0000000000007941 */ /* 0x000fea0003800000 */
.L_x_12612:
[----:B------:R-:W-:-:S03]  /*181d0*/  UMOV UR4, 0xffffffff ;  /* 0xffffffff00047882 */ /* 0x000fc60000000000 */
[----:B------:R-:W-:Y:S05]  /*181e0*/  BRA.DIV UR4, `(.L_x_12614) ;  /* 0x00000022046c7947 */ /* 0x000fea000b800000 */
[----:B0-----:R-:W0:Y:S02]  /*181f0*/  S2R R0, SR_TID.X ;  /* 0x0000000000007919 */ /* 0x001e240000002100 */
[----:B0-----:R-:W-:-:S04]  /*18200*/  SHF.R.U32.HI R0, RZ, 0x5, R0 ;  /* 0x00000005ff007819 */ /* 0x001fc80000011600 */
[----:B------:R-:W-:-:S05]  /*18210*/  LOP3.LUT R0, R0, 0x3, RZ, 0xc0, !PT ;  /* 0x0000000300007812 */ /* 0x000fca00078ec0ff */
[----:B------:R0:W2:Y:S02]  /*18220*/  SHFL.IDX PT, R14, R0, RZ, 0x1f ;  /* 0x00001fff000e7589 */ /* 0x0000a400000e0000 */
.L_x_12734:
[----:B--2---:R-:W-:-:S13]  /*18230*/  ISETP.NE.AND P0, PT, R14, RZ, PT ;  /* 0x000000ff0e00720c */ /* 0x004fda0003f05270 */
[----:B------:R-:W-:Y:S05]  /*18240*/  @P0 BRA `(.L_x_12364) ;  /* 0x0000000000880947 */ /* 0x000fea0003800000 */
[----:B------:R-:W-:-:S03]  /*18250*/  UMOV UR4, 0xffffffff ;  /* 0xffffffff00047882 */ /* 0x000fc60000000000 */
[----:B------:R-:W-:Y:S05]  /*18260*/  BRA.DIV UR4, `(.L_x_12615) ;  /* 0x0000002204807947 */ /* 0x000fea000b800000 */
[----:B------:R-:W-:-:S13]  /*18270*/  ELECT P6, URZ, PT ;  /* 0x00000000003f782f */ /* 0x000fda00038c0000 */
.L_x_12737:
[----:B------:R-:W-:Y:S05]  /*18280*/  @!P6 BRA `(.L_x_12364) ;  /* 0x000000000078e947 */ /* 0x000fea0003800000 */
[----:B0-----:R-:W2:Y:S02]  /*18290*/  LDL.LU R0, [R1+0x14] ;  /* 0x0000140001007983 */ /* 0x001ea40000300800 */
[----:B--2---:R-:W-:-:S04]  /*182a0*/  LOP3.LUT R0, R0, 0x2, RZ, 0xfc, !PT ;  /* 0x0000000200007812 */ /* 0x004fc800078efcff */
[----:B------:R-:W-:-:S13]  /*182b0*/  ISETP.NE.AND P2, PT, R0, 0x3, PT ;  /* 0x000000030000780c */ /* 0x000fda0003f45270 */
[----:B------:R-:W-:Y:S05]  /*182c0*/  @!P2 BRA `(.L_x_12616) ;  /* 0x000000000004a947 */ /* 0x000fea0003800000 */
[----:B------:R-:W-:Y:S01]  /*182d0*/  BPT.TRAP 0x1 ;  /* 0x000000040000795c */ /* 0x000fe20000300000 */
.L_x_12616:
        /* <DEDUP_REMOVED lines=8> */
[----:B------:R-:W-:Y:S02]  /*18360*/  LOP3.LUT R0, R24, R5, RZ, 0x3c, !PT ;  /* 0x0000000518007212 */ /* 0x000fe400078e3cff */
[----:B------:R-:W-:-:S02]  /*18370*/  LEA R3, R4, R3, 0x3 ;  /* 0x0000000304037211 */ /* 0x000fc400078e18ff */
[----:B------:R-:W-:Y:S01]  /*18380*/  SHF.L.U32 R0, R0, 0x1f, RZ ;  /* 0x0000001f00007819 */ /* 0x000fe200000006ff */
[----:B0-----:R-:W-:Y:S06]  /*18390*/  @!P0 BRA `(.L_x_12617) ;  /* 0x0000002000548947 */ /* 0x001fec0003800000 */
.L_x_12738:
[----:B------:R-:W2:Y:S02]  /*183a0*/  SYNCS.PHASECHK.TRANS64.TRYWAIT P0, [R3+URZ], R0 ;  /* 0x00000000030075a7 */ /* 0x000ea4000800017f */
[----:B--2---:R-:W-:Y:S05]  /*183b0*/  @!P0 BRA `(.L_x_12618) ;  /* 0x0000002000608947 */ /* 0x004fea0003800000 */
.L_x_12739:
[----:B------:R-:W-:Y:S05]  /*183c0*/  @!P2 BRA `(.L_x_12619) ;  /* 0x000000000004a947 */ /* 0x000fea0003800000 */
[----:B------:R-:W-:Y:S01]  /*183d0*/  BPT.TRAP 0x1 ;  /* 0x000000040000795c */ /* 0x000fe20000300000 */
.L_x_12619:
[----:B--2---:R-:W-:-:S04]  /*183e0*/  VIADD R3, R9, 0x16860 ;  /* 0x0001686009037836 */ /* 0x004fc80000000000 */
[----:B------:R-:W-:-:S04]  /*183f0*/  IMAD R5, R22, 0x8, R3 ;  /* 0x0000000816057824 */ /* 0x000fc800078e0203 */
[----:B------:R-:W2:Y:S02]  /*18400*/  SYNCS.PHASECHK.TRANS64.TRYWAIT P0, [R5+URZ], R2 ;  /* 0x00000002050075a7 */ /* 0x000ea4000800017f */
[----:B--2---:R-:W-:Y:S05]  /*18410*/  @!P0 BRA `(.L_x_12620) ;  /* 0x00000020005c8947 */ /* 0x004fea0003800000 */
.L_x_12740:
[----:B------:R-:W-:-:S07]  /*18420*/  IMAD R3, R4, 0x8, R3 ;  /* 0x0000000804037824 */ /* 0x000fce00078e0203 */
.L_x_12621:
[----:B---3--:R3:W4:Y:S02]  /*18430*/  SYNCS.PHASECHK.TRANS64.TRYWAIT P0, [R3+URZ], R0 ;  /* 0x00000000030075a7 */ /* 0x008724000800017f */
[----:B----4-:R-:W-:Y:S05]  /*18440*/  @!P0 NANOSLEEP.SYNCS 0x989680 ;  /* 0x009896800000895d */ /* 0x010fea0003900000 */
[----:B------:R-:W4:Y:S02]  /*18450*/  @!P0 SYNCS.PHASECHK.TRANS64 P0, [R3+URZ], R0 ;  /* 0x00000000030085a7 */ /* 0x000f24000800007f */
[----:B----4-:R-:W-:Y:S05]  /*18460*/  @!P0 BRA `(.L_x_12621) ;  /* 0xfffffffc00f08947 */ /* 0x010fea000383ffff */
.L_x_12364:
[----:B------:R-:W-:Y:S05]  /*18470*/  BSYNC B7 ;  /* 0x0000000000077941 */ /* 0x000fea0003800000 */
.L_x_12361:
[----:B------:R-:W-:Y:S05]  /*18480*/  EXIT ;  /* 0x000000000000794d */ /* 0x000fea0003800000 */
.L_x_12382:
[----:B0-----:R0:W1:Y:S02]  /*18490*/  SYNCS.PHASECHK.TRANS64.TRYWAIT P6, [R78+URZ+0x16890], R90 ;  /* 0x0168905a4e0075a7 */ /* 0x00106400080c017f */
[----:B-1----:R-:W-:Y:S05]  /*184a0*/  @!P6 NANOSLEEP.SYNCS 0x989680 ;  /* 0x009896800000e95d */ /* 0x002fea0003900000 */
[----:B------:R-:W1:Y:S02]  /*184b0*/  @!P6 SYNCS.PHASECHK.TRANS64 P6, [R78+URZ+0x16890], R90 ;  /* 0x0168905a4e00e5a7 */ /* 0x000e6400080c007f */
[----:B-1----:R-:W-:Y:S05]  /*184c0*/  @!P6 BRA `(.L_x_12382) ;  /* 0xfffffffc00f0e947 */ /* 0x002fea000383ffff */
[----:B------:R-:W-:Y:S05]  /*184d0*/  BRA `(.L_x_12622) ;  /* 0xfffffea400e87947 */ /* 0x000fea000383ffff */
.L_x_12402:
[----:B0-----:R0:W1:Y:S02]  /*184e0*/  SYNCS.PHASECHK.TRANS64.TRYWAIT P5, [R78+URZ+0x16890], R90 ;  /* 0x0168905a4e0075a7 */ /* 0x00106400080a017f */
[----:B-1----:R-:W-:Y:S05]  /*184f0*/  @!P5 NANOSLEEP.SYNCS 0x989680 ;  /* 0x009896800000d95d */ /* 0x002fea0003900000 */
[----:B------:R-:W1:Y:S02]  /*18500*/  @!P5 SYNCS.PHASECHK.TRANS64 P5, [R78+URZ+0x16890], R90 ;  /* 0x0168905a4e00d5a7 */ /* 0x000e6400080a007f */
[----:B-1----:R-:W-:Y:S05]  /*18510*/  @!P5 BRA `(.L_x_12402) ;  /* 0xfffffffc00f0d947 */ /* 0x002fea000383ffff */
[----:B------:R-:W-:Y:S05]  /*18520*/  BRA `(.L_x_12623) ;  /* 0xfffffeb800bc7947 */ /* 0x000fea000383ffff */
.L_x_12411:
[----:B-1----:R1:W2:Y:S02]  /*18530*/  SYNCS.PHASECHK.TRANS64.TRYWAIT P4, [R78+URZ+0x16890], R90 ;  /* 0x0168905a4e0075a7 */ /* 0x0022a4000808017f */
[----:B--2---:R-:W-:Y:S05]  /*18540*/  @!P4 NANOSLEEP.SYNCS 0x989680 ;  /* 0x009896800000c95d */ /* 0x004fea0003900000 */
[----:B------:R-:W2:Y:S02]  /*18550*/  @!P4 SYNCS.PHASECHK.TRANS64 P4, [R78+URZ+0x16890], R90 ;  /* 0x0168905a4e00c5a7 */ /* 0x000ea4000808007f */
[----:B--2---:R-:W-:Y:S05]  /*18560*/  @!P4 BRA `(.L_x_12411) ;  /* 0xfffffffc00f0c947 */ /* 0x004fea000383ffff */
[----:B------:R-:W-:Y:S05]  /*18570*/  BRA `(.L_x_12624) ;  /* 0xfffffecc00107947 */ /* 0x000fea000383ffff */
.L_x_12417:
[----:B0-----:R0:W2:Y:S02]  /*18580*/  SYNCS.PHASECHK.TRANS64.TRYWAIT P3, [R78+URZ+0x168b0], R90 ;  /* 0x0168b05a4e0075a7 */ /* 0x0010a4000806017f */
[----:B--2---:R-:W-:Y:S05]  /*18590*/  @!P3 NANOSLEEP.SYNCS 0x989680 ;  /* 0x009896800000b95d */ /* 0x004fea0003900000 */
[----:B------:R-:W2:Y:S02]  /*185a0*/  @!P3 SYNCS.PHASECHK.TRANS64 P3, [R78+URZ+0x168b0], R90 ;  /* 0x0168b05a4e00b5a7 */ /* 0x000ea4000806007f */
[----:B--2---:R-:W-:Y:S05]  /*185b0*/  @!P3 BRA `(.L_x_12417) ;  /* 0xfffffffc00f0b947 */ /* 0x004fea000383ffff */
[----:B------:R-:W-:Y:S05]  /*185c0*/  BRA `(.L_x_12625) ;  /* 0xfffffecc00a47947 */ /* 0x000fea000383ffff */
.L_x_12425:
[----:B------:R-:W-:Y:S01]  /*185d0*/  BSSY B0, `(.L_x_12626) ;  /* 0x0000007000007945 */ /* 0x000fe20003800000 */
[----:B------:R-:W-:Y:S02]  /*185e0*/  IMAD.MOV.U32 R12, RZ, RZ, RZ ;  /* 0x000000ffff0c7224 */ /* 0x000fe400078e00ff */
[----:B-1----:R-:W-:Y:S02]  /*185f0*/  IMAD.MOV.U32 R11, RZ, RZ, 0x1f ;  /* 0x0000001fff0b7424 */ /* 0x002fe400078e00ff */
[----:B------:R-:W-:-:S07]  /*18600*/  IMAD.MOV.U32 R15, RZ, RZ, -0x1 ;  /* 0xffffffffff0f7424 */ /* 0x000fce00078e00ff */
[----:B-----5:R-:W-:Y:S05]  /*18610*/  WARPSYNC.COLLECTIVE R15, `(.L_x_12627) ;  /* 0x000000000f087348 */ /* 0x020fea0003c00000 */
[----:B------:R0:W1:Y:S02]  /*18620*/  SHFL.IDX P6, R14, R13, R12, R11 ;  /* 0x0000000c0d0e7389 */ /* 0x00006400000c000b */
[----:B01---5:R-:W-:Y:S01]  /*18630*/  ENDCOLLECTIVE ;  /* 0x000000000000791b */ /* 0x023fe20003800000 */
.L_x_12627:
[----:B------:R-:W-:Y:S05]  /*18640*/  BSYNC B0 ;  /* 0x0000000000007941 */ /* 0x000fea0003800000 */
.L_x_12626:
[----:B------:R-:W-:Y:S01]  /*18650*/  IMAD.MOV.U32 R155, RZ, RZ, R14 ;  /* 0x000000ffff9b7224 */ /* 0x000fe200078e000e */
[----:B------:R-:W-:Y:S06]  /*18660*/  BRA `(.L_x_12628) ;  /* 0xfffffed4000c7947 */ /* 0x000fec000383ffff */
.L_x_12441:
        /* <DEDUP_REMOVED lines=8> */
.L_x_12630:
[----:B------:R-:W-:Y:S05]  /*186f0*/  BSYNC B1 ;  /* 0x0000000000017941 */ /* 0x000fea0003800000 */
.L_x_12629:
[----:B------:R-:W-:Y:S05]  /*18700*/  BRA `(.L_x_12631) ;  /* 0xfffffee000a47947 */ /* 0x000fea000383ffff */
.L_x_12442:
[----:B------:R-:W-:Y:S01]  /*18710*/  BSSY B1, `(.L_x_12632) ;  /* 0x0000008000017945 */ /* 0x000fe20003800000 */
[----:B------:R-:W-:Y:S01]  /*18720*/  IMAD.MOV.U32 R13, RZ, RZ, R4 ;  /* 0x000000ffff0d7224 */ /* 0x000fe200078e0004 */
[----:B------:R-:W-:Y:S01]  /*18730*/  MOV R15, 0xffffffff ;  /* 0xffffffff000f7802 */ /* 0x000fe20000000f00 */
[----:B------:R-:W-:Y:S02]  /*18740*/  IMAD.MOV.U32 R12, RZ, RZ, RZ ;  /* 0x000000ffff0c7224 */ /* 0x000fe400078e00ff */
[----:B------:R-:W-:-:S07]  /*18750*/  IMAD.MOV.U32 R11, RZ, RZ, 0x1c1f ;  /* 0x00001c1fff0b7424 */ /* 0x000fce00078e00ff */
[----:B-----5:R-:W-:Y:S05]  /*18760*/  WARPSYNC.COLLECTIVE R15, `(.L_x_12633) ;  /* 0x000000000f087348 */ /* 0x020fea0003c00000 */
[----:B------:R0:W1:Y:S02]  /*18770*/  SHFL.IDX P6, R14, R13, R12, R11 ;  /* 0x0000000c0d0e7389 */ /* 0x00006400000c000b */
[----:B01---5:R-:W-:Y:S01]  /*18780*/  ENDCOLLECTIVE ;  /* 0x000000000000791b */ /* 0x023fe20003800000 */
.L_x_12633:
[----:B------:R-:W-:Y:S05]  /*18790*/  BSYNC B1 ;  /* 0x0000000000017941 */ /* 0x000fea0003800000 */
.L_x_12632:
[----:B------:R-:W-:Y:S05]  /*187a0*/  BRA `(.L_x_12634) ;  /* 0xfffffee000847947 */ /* 0x000fea000383ffff */
.L_x_12443:
        /* <DEDUP_REMOVED lines=8> */
.L_x_12636:
[----:B------:R-:W-:Y:S05]  /*18830*/  BSYNC B1 ;  /* 0x0000000000017941 */ /* 0x000fea0003800000 */
.L_x_12635:
[----:B------:R-:W-:Y:S05]  /*18840*/  BRA `(.L_x_12637) ;  /* 0xfffffee000647947 */ /* 0x000fea000383ffff */
.L_x_12444:
        /* <DEDUP_REMOVED lines=8> */
.L_x_12639:
[----:B------:R-:W-:Y:S05]  /*188d0*/  BSYNC B1 ;  /* 0x0000000000017941 */ /* 0x000fea0003800000 */
.L_x_12638:
[----:B------:R-:W-:Y:S05]  /*188e0*/  BRA `(.L_x_12640) ;  /* 0xfffffee000447947 */ /* 0x000fea000383ffff */
.L_x_12445:
        /* <DEDUP_REMOVED lines=8> */
.L_x_12642:
[----:B------:R-:W-:Y:S05]  /*18970*/  BSYNC B1 ;  /* 0x0000000000017941 */ /* 0x000fea0003800000 */
.L_x_12641:
[----:B------:R-:W-:Y:S05]  /*18980*/  BRA `(.L_x_12643) ;  /* 0xfffffee000247947 */ /* 0x000fea000383ffff */
.L_x_12446:
        /* <DEDUP_REMOVED lines=8> */
.L_x_12645:
[----:B------:R-:W-:Y:S05]  /*18a10*/  BSYNC B1 ;  /* 0x0000000000017941 */ /* 0x000fea0003800000 */
.L_x_12644:
[----:B------:R-:W-:Y:S05]  /*18a20*/  BRA `(.L_x_12646) ;  /* 0xfffffee000047947 */ /* 0x000fea000383ffff */
.L_x_12447:
        /* <DEDUP_REMOVED lines=8> */
.L_x_12648:
[----:B------:R-:W-:Y:S05]  /*18ab0*/  BSYNC B1 ;  /* 0x0000000000017941 */ /* 0x000fea0003800000 */
.L_x_12647:
[----:B------:R-:W-:Y:S05]  /*18ac0*/  BRA `(.L_x_12649) ;  /* 0xfffffedc00e47947 */ /* 0x000fea000383ffff */
.L_x_12448:
        /* <DEDUP_REMOVED lines=8> */
.L_x_12651:
[----:B------:R-:W-:Y:S05]  /*18b50*/  BSYNC B1 ;  /* 0x0000000000017941 */ /* 0x000fea0003800000 */
.L_x_12650:
[----:B------:R-:W-:Y:S05]  /*18b60*/  BRA `(.L_x_12652) ;  /* 0xfffffedc00c47947 */ /* 0x000fea000383ffff */
.L_x_12450:
[----:B0-----:R0:W1:Y:S02]  /*18b70*/  SYNCS.PHASECHK.TRANS64.TRYWAIT P2, [R2+URZ+0x16800], R7 ;  /* 0x01680007020075a7 */ /* 0x001064000804017f */
[----:B-1----:R-:W-:Y:S05]  /*18b80*/  @!P2 NANOSLEEP.SYNCS 0x989680 ;  /* 0x009896800000a95d */ /* 0x002fea0003900000 */
[----:B------:R-:W1:Y:S02]  /*18b90*/  @!P2 SYNCS.PHASECHK.TRANS64 P2, [R2+URZ+0x16800], R7 ;  /* 0x016800070200a5a7 */ /* 0x000e64000804007f */
[----:B-1----:R-:W-:Y:S05]  /*18ba0*/  @!P2 BRA `(.L_x_12450) ;  /* 0xfffffffc00f0a947 */ /* 0x002fea000383ffff */
[----:B------:R-:W-:Y:S05]  /*18bb0*/  BRA `(.L_x_12653) ;  /* 0xfffffee0005c7947 */ /* 0x000fea000383ffff */
.L_x_12458:
        /* <DEDUP_REMOVED lines=8> */
.L_x_12655:
[----:B------:R-:W-:Y:S05]  /*18c40*/  BSYNC B1 ;  /* 0x0000000000017941 */ /* 0x000fea0003800000 */
.L_x_12654:
[----:B------:R-:W-:Y:S05]  /*18c50*/  BRA `(.L_x_12656) ;  /* 0xfffffef000b07947 */ /* 0x000fea000383ffff */
.L_x_12459:
[----:B------:R-:W-:Y:S01]  /*18c60*/  BSSY B1, `(.L_x_12657) ;  /* 0x0000008000017945 */ /* 0x000fe20003800000 */
[----:B------:R-:W-:Y:S01]  /*18c70*/  IMAD.MOV.U32 R13, RZ, RZ, R8 ;  /* 0x000000ffff0d7224 */ /* 0x000fe200078e0008 */
[----:B------:R-:W-:Y:S01]  /*18c80*/  MOV R12, RZ ;  /* 0x000000ff000c7202 */ /* 0x000fe20000000f00 */
[----:B------:R-:W-:Y:S02]  /*18c90*/  IMAD.MOV.U32 R11, RZ, RZ, 0x1c1f ;  /* 0x00001c1fff0b7424 */ /* 0x000fe400078e00ff */
[----:B------:R-:W-:-:S07]  /*18ca0*/  IMAD.MOV.U32 R15, RZ, RZ, -0x1 ;  /* 0xffffffffff0f7424 */ /* 0x000fce00078e00ff */
[----:B-----5:R-:W-:Y:S05]  /*18cb0*/  WARPSYNC.COLLECTIVE R15, `(.L_x_12658) ;  /* 0x000000000f087348 */ /* 0x020fea0003c00000 */
[----:B------:R0:W1:Y:S02]  /*18cc0*/  SHFL.IDX P6, R14, R13, R12, R11 ;  /* 0x0000000c0d0e7389 */ /* 0x00006400000c000b */
[----:B01---5:R-:W-:Y:S01]  /*18cd0*/  ENDCOLLECTIVE ;  /* 0x000000000000791b */ /* 0x023fe20003800000 */
.L_x_12658:
[----:B------:R-:W-:Y:S05]  /*18ce0*/  BSYNC B1 ;  /* 0x0000000000017941 */ /* 0x000fea0003800000 */
.L_x_12657:
[----:B------:R-:W-:Y:S05]  /*18cf0*/  BRA `(.L_x_12659) ;  /* 0xfffffef000907947 */ /* 0x000fea000383ffff */
.L_x_12460:
        /* <DEDUP_REMOVED lines=8> */
.L_x_12661:
[----:B------:R-:W-:Y:S05]  /*18d80*/  BSYNC B1 ;  /* 0x0000000000017941 */ /* 0x000fea0003800000 */
.L_x_12660:
[----:B------:R-:W-:Y:S05]  /*18d90*/  BRA `(.L_x_12662) ;  /* 0xfffffef000707947 */ /* 0x000fea000383ffff */
.L_x_12461:
        /* <DEDUP_REMOVED lines=8> */
.L_x_12664:
[----:B------:R-:W-:Y:S05]  /*18e20*/  BSYNC B1 ;  /* 0x0000000000017941 */ /* 0x000fea0003800000 */
.L_x_12663:
[----:B------:R-:W-:Y:S05]  /*18e30*/  BRA `(.L_x_12665) ;  /* 0xfffffef000507947 */ /* 0x000fea000383ffff */
.L_x_12462:
        /* <DEDUP_REMOVED lines=8> */
.L_x_12667:
[----:B------:R-:W-:Y:S05]  /*18ec0*/  BSYNC B1 ;  /* 0x0000000000017941 */ /* 0x000fea0003800000 */
.L_x_12666:
[----:B------:R-:W-:Y:S05]  /*18ed0*/  BRA `(.L_x_12668) ;  /* 0xfffffef000307947 */ /* 0x000fea000383ffff */
.L_x_12463:
[----:B------:R-:W-:Y:S01]  /*18ee0*/  BSSY B1, `(.L_x_12669) ;  /* 0x0000008000017945 */ /* 0x000fe20003800000 */
[----:B------:R-:W-:Y:S01]  /*18ef0*/  MOV R13, R8 ;  /* 0x00000008000d7202 */ /* 0x000fe20000000f00 */
[----:B------:R-:W-:Y:S02]  /*18f00*/  IMAD.MOV.U32 R12, RZ, RZ, 0x1 ;  /* 0x00000001ff0c7424 */ /* 0x000fe400078e00ff */
[----:B------:R-:W-:Y:S02]  /*18f10*/  IMAD.MOV.U32 R11, RZ, RZ, 0x1c1f ;  /* 0x00001c1fff0b7424 */ /* 0x000fe400078e00ff */
[----:B------:R-:W-:-:S07]  /*18f20*/  IMAD.MOV.U32 R15, RZ, RZ, -0x1 ;  /* 0xffffffffff0f7424 */ /* 0x000fce00078e00ff */
[----:B-----5:R-:W-:Y:S05]  /*18f30*/  WARPSYNC.COLLECTIVE R15, `(.L_x_12670) ;  /* 0x000000000f087348 */ /* 0x020fea0003c00000 */
[----:B------:R0:W1:Y:S02]  /*18f40*/  SHFL.IDX P6, R14, R13, R12, R11 ;  /* 0x0000000c0d0e7389 */ /* 0x00006400000c000b */
[----:B01---5:R-:W-:Y:S01]  /*18f50*/  ENDCOLLECTIVE ;  /* 0x000000000000791b */ /* 0x023fe20003800000 */
.L_x_12670:
[----:B------:R-:W-:Y:S05]  /*18f60*/  BSYNC B1 ;  /* 0x0000000000017941 */ /* 0x000fea0003800000 */
.L_x_12669:
[----:B------:R-:W-:Y:S05]  /*18f70*/  BRA `(.L_x_12671) ;  /* 0xfffffef000147947 */ /* 0x000fea000383ffff */
.L_x_12464:
        /* <DEDUP_REMOVED lines=8> */
.L_x_12673:
[----:B------:R-:W-:Y:S05]  /*19000*/  BSYNC B1 ;  /* 0x0000000000017941 */ /* 0x000fea0003800000 */
.L_x_12672:
[----:B------:R-:W-:Y:S05]  /*19010*/  BRA `(.L_x_12674) ;  /* 0xfffffeec00f87947 */ /* 0x000fea000383ffff */
.L_x_12465:
        /* <DEDUP_REMOVED lines=8> */
.L_x_12676:
[----:B------:R-:W-:Y:S05]  /*190a0*/  BSYNC B1 ;  /* 0x0000000000017941 */ /* 0x000fea0003800000 */
.L_x_12675:
[----:B------:R-:W-:Y:S05]  /*190b0*/  BRA `(.L_x_12677) ;  /* 0xfffffeec00dc7947 */ /* 0x000fea000383ffff */
.L_x_12467:
[----:B0-----:R0:W1:Y:S02]  /*190c0*/  SYNCS.PHASECHK.TRANS64.TRYWAIT P1, [R2+URZ+0x16800], R9 ;  /* 0x01680009020075a7 */ /* 0x001064000802017f */
[----:B-1----:R-:W-:Y:S05]  /*190d0*/  @!P1 NANOSLEEP.SYNCS 0x989680 ;  /* 0x009896800000995d */ /* 0x002fea0003900000 */
[----:B------:R-:W1:Y:S02]  /*190e0*/  @!P1 SYNCS.PHASECHK.TRANS64 P1, [R2+URZ+0x16800], R9 ;  /* 0x01680009020095a7 */ /* 0x000e64000802007f */
[----:B-1----:R-:W-:Y:S05]  /*190f0*/  @!P1 BRA `(.L_x_12467) ;  /* 0xfffffffc00f09947 */ /* 0x002fea000383ffff */
[----:B------:R-:W-:Y:S05]  /*19100*/  BRA `(.L_x_12678) ;  /* 0xfffffef000587947 */ /* 0x000fea000383ffff */
.L_x_12473:
[----:B-1----:R1:W3:Y:S02]  /*19110*/  SYNCS.PHASECHK.TRANS64.TRYWAIT P1, [R0+URZ+0x16830], R7 ;  /* 0x01683007000075a7 */ /* 0x0022e4000802017f */
[----:B---3--:R-:W-:Y:S05]  /*19120*/  @!P1 NANOSLEEP.SYNCS 0x989680 ;  /* 0x009896800000995d */ /* 0x008fea0003900000 */
[----:B------:R-:W3:Y:S02]  /*19130*/  @!P1 SYNCS.PHASECHK.TRANS64 P1, [R0+URZ+0x16830], R7 ;  /* 0x01683007000095a7 */ /* 0x000ee4000802007f */
[----:B---3--:R-:W-:Y:S05]  /*19140*/  @!P1 BRA `(.L_x_12473) ;  /* 0xfffffffc00f09947 */ /* 0x008fea000383ffff */
[----:B------:R-:W-:Y:S05]  /*19150*/  BRA `(.L_x_12472) ;  /* 0xffffff00002c7947 */ /* 0x000fea000383ffff */
.L_x_12479:
[----:B-1----:R1:W2:Y:S02]  /*19160*/  SYNCS.PHASECHK.TRANS64.TRYWAIT P3, [R11+URZ+0x16830], R14 ;  /* 0x0168300e0b0075a7 */ /* 0x0022a4000806017f */
[----:B--2---:R-:W-:Y:S05]  /*19170*/  @!P3 NANOSLEEP.SYNCS 0x989680 ;  /* 0x009896800000b95d */ /* 0x004fea0003900000 */
[----:B------:R-:W2:Y:S02]  /*19180*/  @!P3 SYNCS.PHASECHK.TRANS64 P3, [R11+URZ+0x16830], R14 ;  /* 0x0168300e0b00b5a7 */ /* 0x000ea4000806007f */
[----:B--2---:R-:W-:Y:S05]  /*19190*/  @!P3 BRA `(.L_x_12479) ;  /* 0xfffffffc00f0b947 */ /* 0x004fea000383ffff */
[----:B------:R-:W-:Y:S05]  /*191a0*/  BRA `(.L_x_12478) ;  /* 0xffffff2c00107947 */ /* 0x000fea000383ffff */
.L_x_12483:
[----:B-1----:R1:W2:Y:S02]  /*191b0*/  SYNCS.PHASECHK.TRANS64.TRYWAIT P2, [R11+URZ+0x16850], R10 ;  /* 0x0168500a0b0075a7 */ /* 0x0022a4000804017f */
[----:B--2---:R-:W-:Y:S05]  /*191c0*/  @!P2 NANOSLEEP.SYNCS 0x989680 ;  /* 0x009896800000a95d */ /* 0x004fea0003900000 */
[----:B------:R-:W2:Y:S02]  /*191d0*/  @!P2 SYNCS.PHASECHK.TRANS64 P2, [R11+URZ+0x16850], R10 ;  /* 0x0168500a0b00a5a7 */ /* 0x000ea4000804007f */
[----:B--2---:R-:W-:Y:S05]  /*191e0*/  @!P2 BRA `(.L_x_12483) ;  /* 0xfffffffc00f0a947 */ /* 0x004fea000383ffff */
[----:B------:R-:W-:Y:S05]  /*191f0*/  BRA `(.L_x_12480) ;  /* 0xffffff2c00d07947 */ /* 0x000fea000383ffff */
.L_x_12490:
[----:B-1----:R1:W2:Y:S02]  /*19200*/  SYNCS.PHASECHK.TRANS64.TRYWAIT P3, [R11+URZ+0x16830], R14 ;  /* 0x0168300e0b0075a7 */ /* 0x0022a4000806017f */
[----:B--2---:R-:W-:Y:S05]  /*19210*/  @!P3 NANOSLEEP.SYNCS 0x989680 ;  /* 0x009896800000b95d */ /* 0x004fea0003900000 */
[----:B------:R-:W2:Y:S02]  /*19220*/  @!P3 SYNCS.PHASECHK.TRANS64 P3, [R11+URZ+0x16830], R14 ;  /* 0x0168300e0b00b5a7 */ /* 0x000ea4000806007f */
[----:B--2---:R-:W-:Y:S05]  /*19230*/  @!P3 BRA `(.L_x_12490) ;  /* 0xfffffffc00f0b947 */ /* 0x004fea000383ffff */
[----:B------:R-:W-:Y:S05]  /*19240*/  BRA `(.L_x_12489) ;  /* 0xffffff5800f87947 */ /* 0x000fea000383ffff */
.L_x_12494:
[----:B-1----:R1:W2:Y:S02]  /*19250*/  SYNCS.PHASECHK.TRANS64.TRYWAIT P2, [R11+URZ+0x16850], R10 ;  /* 0x0168500a0b0075a7 */ /* 0x0022a4000804017f */
[----:B--2---:R-:W-:Y:S05]  /*19260*/  @!P2 NANOSLEEP.SYNCS 0x989680 ;  /* 0x009896800000a95d */ /* 0x004fea0003900000 */
[----:B------:R-:W2:Y:S02]  /*19270*/  @!P2 SYNCS.PHASECHK.TRANS64 P2, [R11+URZ+0x16850], R10 ;  /* 0x0168500a0b00a5a7 */ /* 0x000ea4000804007f */
[----:B--2---:R-:W-:Y:S05]  /*19280*/  @!P2 BRA `(.L_x_12494) ;  /* 0xfffffffc00f0a947 */ /* 0x004fea000383ffff */
[----:B------:R-:W-:Y:S05]  /*19290*/  BRA `(.L_x_12491) ;  /* 0xffffff5c00b87947 */ /* 0x000fea000383ffff */
.L_x_12499:
[----:B-1----:R1:W2:Y:S02]  /*192a0*/  SYNCS.PHASECHK.TRANS64.TRYWAIT P0, [R9+URZ+0x16850], R4 ;  /* 0x01685004090075a7 */ /* 0x0022a4000800017f */
[----:B--2---:R-:W-:Y:S05]  /*192b0*/  @!P0 NANOSLEEP.SYNCS 0x989680 ;  /* 0x009896800000895d */ /* 0x004fea0003900000 */
[----:B------:R-:W2:Y:S02]  /*192c0*/  @!P0 SYNCS.PHASECHK.TRANS64 P0, [R9+URZ+0x16850], R4 ;  /* 0x01685004090085a7 */ /* 0x000ea4000800007f */
[----:B--2---:R-:W-:Y:S05]  /*192d0*/  @!P0 BRA `(.L_x_12499) ;  /* 0xfffffffc00f08947 */ /* 0x004fea000383ffff */
[----:B------:R-:W-:Y:S05]  /*192e0*/  BRA `(.L_x_12498) ;  /* 0xffffff8000707947 */ /* 0x000fea000383ffff */
.L_x_12533:
[----:B------:R-:W0:Y:S01]  /*192f0*/  S2R R12, SR_TID.X ;  /* 0x00000000000c7919 */ /* 0x000e220000002100 */
[----:B------:R-:W-:Y:S01]  /*19300*/  BSSY B1, `(.L_x_12679) ;  /* 0x000000a000017945 */ /* 0x000fe20003800000 */
[----:B------:R-:W-:Y:S01]  /*19310*/  IMAD.MOV.U32 R11, RZ, RZ, 0x1f ;  /* 0x0000001fff0b7424 */ /* 0x000fe200078e00ff */
[----:B------:R-:W-:Y:S02]  /*19320*/  MOV R15, 0xffffffff ;  /* 0xffffffff000f7802 */ /* 0x000fe40000000f00 */
[----:B0-----:R-:W-:-:S04]  /*19330*/  SHF.R.U32.HI R12, RZ, 0x5, R12 ;  /* 0x00000005ff0c7819 */ /* 0x001fc8000001160c */
[----:B------:R-:W-:-:S05]  /*19340*/  LOP3.LUT R12, R12, 0x3, RZ, 0xc0, !PT ;  /* 0x000000030c0c7812 */ /* 0x000fca00078ec0ff */
[----:B------:R-:W-:Y:S02]  /*19350*/  IMAD.MOV.U32 R13, RZ, RZ, R12 ;  /* 0x000000ffff0d7224 */ /* 0x000fe400078e000c */
[----:B------:R-:W-:-:S07]  /*19360*/  IMAD.MOV.U32 R12, RZ, RZ, RZ ;  /* 0x000000ffff0c7224 */ /* 0x000fce00078e00ff */
[----:B-1----:R-:W-:Y:S05]  /*19370*/  WARPSYNC.COLLECTIVE R15, `(.L_x_12680) ;  /* 0x000000000f087348 */ /* 0x002fea0003c00000 */
[----:B------:R0:W2:Y:S02]  /*19380*/  SHFL.IDX P6, R14, R13, R12, R11 ;  /* 0x0000000c0d0e7389 */ /* 0x0000a400000c000b */
[----:B012---:R-:W-:Y:S01]  /*19390*/  ENDCOLLECTIVE ;  /* 0x000000000000791b */ /* 0x007fe20003800000 */
.L_x_12680:
[----:B------:R-:W-:Y:S05]  /*193a0*/  BSYNC B1 ;  /* 0x0000000000017941 */ /* 0x000fea0003800000 */
.L_x_12679:
[----:B------:R-:W-:Y:S05]  /*193b0*/  BRA `(.L_x_12681) ;  /* 0xffffffb400607947 */ /* 0x000fea000383ffff */
.L_x_12534:
[----:B------:R-:W-:Y:S01]  /*193c0*/  BSSY B1, `(.L_x_12682) ;  /* 0x0000006000017945 */ /* 0x000fe20003800000 */
[----:B------:R-:W-:-:S07]  /*193d0*/  IMAD.MOV.U32 R15, RZ, RZ, -0x1 ;  /* 0xffffffffff0f7424 */ /* 0x000fce00078e00ff */
[----:B-1----:R-:W-:Y:S05]  /*193e0*/  WARPSYNC.COLLECTIVE R15, `(.L_x_12683) ;  /* 0x000000000f0c7348 */ /* 0x002fea0003c00000 */
[----:B------:R-:W-:Y:S02]  /*193f0*/  ELECT P6, UR62, PT ;  /* 0x00000000003e782f */ /* 0x000fe400038c0000 */
[----:B------:R-:W-:Y:S01]  /*19400*/  MOV R14, UR62 ;  /* 0x0000003e000e7c02 */ /* 0x000fe20008000f00 */
[----:B-1----:R-:W-:Y:S10]  /*19410*/  ENDCOLLECTIVE ;  /* 0x000000000000791b */ /* 0x002ff40003800000 */
.L_x_12683:
[----:B------:R-:W-:Y:S05]  /*19420*/  BSYNC B1 ;  /* 0x0000000000017941 */ /* 0x000fea0003800000 */
.L_x_12682:
[----:B------:R-:W-:Y:S05]  /*19430*/  BRA `(.L_x_12684) ;  /* 0xffffffb4004c7947 */ /* 0x000fea000383ffff */
.L_x_12536:
[----:B0-----:R0:W2:Y:S02]  /*19440*/  SYNCS.PHASECHK.TRANS64.TRYWAIT P0, [R6+URZ+0x16820], R5 ;  /* 0x01682005060075a7 */ /* 0x0010a4000800017f */
[----:B--2---:R-:W-:Y:S05]  /*19450*/  @!P0 NANOSLEEP.SYNCS 0x989680 ;  /* 0x009896800000895d */ /* 0x004fea0003900000 */
[----:B------:R-:W2:Y:S02]  /*19460*/  @!P0 SYNCS.PHASECHK.TRANS64 P0, [R6+URZ+0x16820], R5 ;  /* 0x01682005060085a7 */ /* 0x000ea4000800007f */
[----:B--2---:R-:W-:Y:S05]  /*19470*/  @!P0 BRA `(.L_x_12536) ;  /* 0xfffffffc00f08947 */ /* 0x004fea000383ffff */
[----:B------:R-:W-:Y:S05]  /*19480*/  BRA `(.L_x_12685) ;  /* 0xffffffb400687947 */ /* 0x000fea000383ffff */
.L_x_12539:
[----:B0-----:R0:W2:Y:S02]  /*19490*/  SYNCS.PHASECHK.TRANS64.TRYWAIT P0, [R5+URZ+0x168a0], R10 ;  /* 0x0168a00a050075a7 */ /* 0x0010a4000800017f */
[----:B--2---:R-:W-:Y:S05]  /*194a0*/  @!P0 NANOSLEEP.SYNCS 0x989680 ;  /* 0x009896800000895d */ /* 0x004fea0003900000 */
[----:B------:R-:W2:Y:S02]  /*194b0*/  @!P0 SYNCS.PHASECHK.TRANS64 P0, [R5+URZ+0x168a0], R10 ;  /* 0x0168a00a050085a7 */ /* 0x000ea4000800007f */
[----:B--2---:R-:W-:Y:S05]  /*194c0*/  @!P0 BRA `(.L_x_12539) ;  /* 0xfffffffc00f08947 */ /* 0x004fea000383ffff */
[----:B------:R-:W-:Y:S05]  /*194d0*/  BRA `(.L_x_12686) ;  /* 0xffffffb400707947 */ /* 0x000fea000383ffff */
.L_x_12541:
[----:B---3--:R3:W4:Y:S02]  /*194e0*/  SYNCS.PHASECHK.TRANS64.TRYWAIT P0, [R5+URZ+0x168c0], R10 ;  /* 0x0168c00a050075a7 */ /* 0x008724000800017f */
[----:B----4-:R-:W-:Y:S05]  /*194f0*/  @!P0 NANOSLEEP.SYNCS 0x989680 ;  /* 0x009896800000895d */ /* 0x010fea0003900000 */
[----:B------:R-:W4:Y:S02]  /*19500*/  @!P0 SYNCS.PHASECHK.TRANS64 P0, [R5+URZ+0x168c0], R10 ;  /* 0x0168c00a050085a7 */ /* 0x000f24000800007f */
[----:B----4-:R-:W-:Y:S05]  /*19510*/  @!P0 BRA `(.L_x_12541) ;  /* 0xfffffffc00f08947 */ /* 0x010fea000383ffff */
[----:B------:R-:W-:Y:S05]  /*19520*/  BRA `(.L_x_12687) ;  /* 0xffffffb400c87947 */ /* 0x000fea000383ffff */
.L_x_12545:
[----:B0-----:R0:W2:Y:S02]  /*19530*/  SYNCS.PHASECHK.TRANS64.TRYWAIT P0, [R10+URZ+0x168a0], R5 ;  /* 0x0168a0050a0075a7 */ /* 0x0010a4000800017f */
[----:B--2---:R-:W-:Y:S05]  /*19540*/  @!P0 NANOSLEEP.SYNCS 0x989680 ;  /* 0x009896800000895d */ /* 0x004fea0003900000 */
[----:B------:R-:W2:Y:S02]  /*19550*/  @!P0 SYNCS.PHASECHK.TRANS64 P0, [R10+URZ+0x168a0], R5 ;  /* 0x0168a0050a0085a7 */ /* 0x000ea4000800007f */
[----:B--2---:R-:W-:Y:S05]  /*19560*/  @!P0 BRA `(.L_x_12545) ;  /* 0xfffffffc00f08947 */ /* 0x004fea000383ffff */
[----:B------:R-:W-:Y:S05]  /*19570*/  BRA `(.L_x_12688) ;  /* 0xffffffb800507947 */ /* 0x000fea000383ffff */
.L_x_12547:
[----:B--2---:R2:W3:Y:S02]  /*19580*/  SYNCS.PHASECHK.TRANS64.TRYWAIT P1, [R10+URZ+0x168c0], R5 ;  /* 0x0168c0050a0075a7 */ /* 0x0044e4000802017f */
[----:B---3--:R-:W-:Y:S05]  /*19590*/  @!P1 NANOSLEEP.SYNCS 0x989680 ;  /* 0x009896800000995d */ /* 0x008fea0003900000 */
[----:B------:R-:W3:Y:S02]  /*195a0*/  @!P1 SYNCS.PHASECHK.TRANS64 P1, [R10+URZ+0x168c0], R5 ;  /* 0x0168c0050a0095a7 */ /* 0x000ee4000802007f */
[----:B---3--:R-:W-:Y:S05]  /*195b0*/  @!P1 BRA `(.L_x_12547) ;  /* 0xfffffffc00f09947 */ /* 0x008fea000383ffff */
[----:B------:R-:W-:Y:S05]  /*195c0*/  BRA `(.L_x_12689) ;  /* 0xffffffb800a47947 */ /* 0x000fea000383ffff */
.L_x_12557:
        /* <DEDUP_REMOVED lines=11> */
.L_x_12691:
[----:B------:R-:W-:Y:S05]  /*19680*/  BSYNC B0 ;  /* 0x0000000000007941 */ /* 0x000fea0003800000 */
.L_x_12690:
[----:B------:R-:W-:Y:S05]  /*19690*/  BRA `(.L_x_12692) ;  /* 0xffffffc000e07947 */ /* 0x000fea000383ffff */
.L_x_12558:
[----:B------:R-:W-:Y:S01]  /*196a0*/  BSSY B0, `(.L_x_12693) ;  /* 0x0000006000007945 */ /* 0x000fe20003800000 */
[----:B------:R-:W-:-:S07]  /*196b0*/  IMAD.MOV.U32 R15, RZ, RZ, -0x1 ;  /* 0xffffffffff0f7424 */ /* 0x000fce00078e00ff */
[----:B-1----:R-:W-:Y:S05]  /*196c0*/  WARPSYNC.COLLECTIVE R15, `(.L_x_12694) ;  /* 0x000000000f0c7348 */ /* 0x002fea0003c00000 */
[----:B------:R-:W-:Y:S02]  /*196d0*/  ELECT P6, UR62, PT ;  /* 0x00000000003e782f */ /* 0x000fe400038c0000 */
[----:B------:R-:W-:Y:S01]  /*196e0*/  MOV R14, UR62 ;  /* 0x0000003e000e7c02 */ /* 0x000fe20008000f00 */
[----:B-1----:R-:W-:Y:S10]  /*196f0*/  ENDCOLLECTIVE ;  /* 0x000000000000791b */ /* 0x002ff40003800000 */
.L_x_12694:
[----:B------:R-:W-:Y:S05]  /*19700*/  BSYNC B0 ;  /* 0x0000000000007941 */ /* 0x000fea0003800000 */
.L_x_12693:
[----:B------:R-:W-:Y:S05]  /*19710*/  BRA `(.L_x_12695) ;  /* 0xffffffc000d07947 */ /* 0x000fea000383ffff */
.L_x_12561:
[----:B--2---:R2:W3:Y:S02]  /*19720*/  SYNCS.PHASECHK.TRANS64.TRYWAIT P0, [R5+URZ+0x16840], R4 ;  /* 0x01684004050075a7 */ /* 0x0044e4000800017f */
[----:B---3--:R-:W-:Y:S05]  /*19730*/  @!P0 NANOSLEEP.SYNCS 0x989680 ;  /* 0x009896800000895d */ /* 0x008fea0003900000 */
[----:B------:R-:W3:Y:S02]  /*19740*/  @!P0 SYNCS.PHASECHK.TRANS64 P0, [R5+URZ+0x16840], R4 ;  /* 0x01684004050085a7 */ /* 0x000ee4000800007f */
[----:B---3--:R-:W-:Y:S05]  /*19750*/  @!P0 BRA `(.L_x_12561) ;  /* 0xfffffffc00f08947 */ /* 0x008fea000383ffff */
[----:B------:R-:W-:Y:S05]  /*19760*/  BRA `(.L_x_12696) ;  /* 0xffffffc400207947 */ /* 0x000fea000383ffff */
.L_x_12564:
[----:B0-----:R0:W2:Y:S02]  /*19770*/  SYNCS.PHASECHK.TRANS64.TRYWAIT P0, [R27+URZ+0x16820], R4 ;  /* 0x016820041b0075a7 */ /* 0x0010a4000800017f */
[----:B--2---:R-:W-:Y:S05]  /*19780*/  @!P0 NANOSLEEP.SYNCS 0x989680 ;  /* 0x009896800000895d */ /* 0x004fea0003900000 */
[----:B------:R-:W2:Y:S02]  /*19790*/  @!P0 SYNCS.PHASECHK.TRANS64 P0, [R27+URZ+0x16820], R4 ;  /* 0x016820041b0085a7 */ /* 0x000ea4000800007f */
[----:B--2---:R-:W-:Y:S05]  /*197a0*/  @!P0 BRA `(.L_x_12564) ;  /* 0xfffffffc00f08947 */ /* 0x004fea000383ffff */
[----:B------:R-:W-:Y:S05]  /*197b0*/  BRA `(.L_x_12697) ;  /* 0xffffffc400e07947 */ /* 0x000fea000383ffff */
.L_x_12572:
[----:B0-----:R0:W2:Y:S02]  /*197c0*/  SYNCS.PHASECHK.TRANS64.TRYWAIT P0, [R3+URZ+0x16840], R2 ;  /* 0x01684002030075a7 */ /* 0x0010a4000800017f */
[----:B--2---:R-:W-:Y:S05]  /*197d0*/  @!P0 NANOSLEEP.SYNCS 0x989680 ;  /* 0x009896800000895d */ /* 0x004fea0003900000 */
[----:B------:R-:W2:Y:S02]  /*197e0*/  @!P0 SYNCS.PHASECHK.TRANS64 P0, [R3+URZ+0x16840], R2 ;  /* 0x01684002030085a7 */ /* 0x000ea4000800007f */
[----:B--2---:R-:W-:Y:S05]  /*197f0*/  @!P0 BRA `(.L_x_12572) ;  /* 0xfffffffc00f08947 */ /* 0x004fea000383ffff */
[----:B------:R-:W-:Y:S05]  /*19800*/  BRA `(.L_x_12698) ;  /* 0xffffffc800807947 */ /* 0x000fea000383ffff */
.L_x_12574:
[----:B0-----:R0:W2:Y:S02]  /*19810*/  SYNCS.PHASECHK.TRANS64.TRYWAIT P0, [R2+URZ+0x60], R5 ;  /* 0x00006005020075a7 */ /* 0x0010a4000800017f */
[----:B--2---:R-:W-:Y:S05]  /*19820*/  @!P0 NANOSLEEP.SYNCS 0x989680 ;  /* 0x009896800000895d */ /* 0x004fea0003900000 */
[----:B------:R-:W2:Y:S02]  /*19830*/  @!P0 SYNCS.PHASECHK.TRANS64 P0, [R2+URZ+0x60], R5 ;  /* 0x00006005020085a7 */ /* 0x000ea4000800007f */
[----:B--2---:R-:W-:Y:S05]  /*19840*/  @!P0 BRA `(.L_x_12574) ;  /* 0xfffffffc00f08947 */ /* 0x004fea000383ffff */
[----:B------:R-:W-:Y:S05]  /*19850*/  BRA `(.L_x_12699) ;  /* 0xffffffc800e47947 */ /* 0x000fea000383ffff */
.L_x_12579:
[----:B--2---:R2:W3:Y:S02]  /*19860*/  SYNCS.PHASECHK.TRANS64.TRYWAIT P0, [R3+URZ+0x16840], R2 ;  /* 0x01684002030075a7 */ /* 0x0044e4000800017f */
[----:B---3--:R-:W-:Y:S05]  /*19870*/  @!P0 NANOSLEEP.SYNCS 0x989680 ;  /* 0x009896800000895d */ /* 0x008fea0003900000 */
[----:B------:R-:W3:Y:S02]  /*19880*/  @!P0 SYNCS.PHASECHK.TRANS64 P0, [R3+URZ+0x16840], R2 ;  /* 0x01684002030085a7 */ /* 0x000ee4000800007f */
[----:B---3--:R-:W-:Y:S05]  /*19890*/  @!P0 BRA `(.L_x_12579) ;  /* 0xfffffffc00f08947 */ /* 0x008fea000383ffff */
[----:B------:R-:W-:Y:S05]  /*198a0*/  BRA `(.L_x_12700) ;  /* 0xffffffcc00ec7947 */ /* 0x000fea000383ffff */
.L_x_12581:
[----:B0-----:R0:W2:Y:S02]  /*198b0*/  SYNCS.PHASECHK.TRANS64.TRYWAIT P1, [R3+URZ+0x60], R24 ;  /* 0x00006018030075a7 */ /* 0x0010a4000802017f */
[----:B--2---:R-:W-:Y:S05]  /*198c0*/  @!P1 NANOSLEEP.SYNCS 0x989680 ;  /* 0x009896800000995d */ /* 0x004fea0003900000 */
[----:B------:R-:W2:Y:S02]  /*198d0*/  @!P1 SYNCS.PHASECHK.TRANS64 P1, [R3+URZ+0x60], R24 ;  /* 0x00006018030095a7 */ /* 0x000ea4000802007f */
[----:B--2---:R-:W-:Y:S05]  /*198e0*/  @!P1 BRA `(.L_x_12581) ;  /* 0xfffffffc00f09947 */ /* 0x004fea000383ffff */
[----:B------:R-:W-:Y:S05]  /*198f0*/  BRA `(.L_x_12701) ;  /* 0xffffffd000507947 */ /* 0x000fea000383ffff */
.L_x_12586:
[----:B--2---:R2:W3:Y:S02]  /*19900*/  SYNCS.PHASECHK.TRANS64.TRYWAIT P0, [R2+URZ+0x16840], R3 ;  /* 0x01684003020075a7 */ /* 0x0044e4000800017f */
[----:B---3--:R-:W-:Y:S05]  /*19910*/  @!P0 NANOSLEEP.SYNCS 0x989680 ;  /* 0x009896800000895d */ /* 0x008fea0003900000 */
[----:B------:R-:W3:Y:S02]  /*19920*/  @!P0 SYNCS.PHASECHK.TRANS64 P0, [R2+URZ+0x16840], R3 ;  /* 0x01684003020085a7 */ /* 0x000ee4000800007f */
[----:B---3--:R-:W-:Y:S05]  /*19930*/  @!P0 BRA `(.L_x_12586) ;  /* 0xfffffffc00f08947 */ /* 0x008fea000383ffff */
[----:B------:R-:W-:Y:S05]  /*19940*/  BRA `(.L_x_12702) ;  /* 0xffffffd4002c7947 */ /* 0x000fea000383ffff */
.L_x_12588:
[----:B0-----:R0:W2:Y:S02]  /*19950*/  SYNCS.PHASECHK.TRANS64.TRYWAIT P1, [R2+URZ+0x60], R11 ;  /* 0x0000600b020075a7 */ /* 0x0010a4000802017f */
[----:B--2---:R-:W-:Y:S05]  /*19960*/  @!P1 NANOSLEEP.SYNCS 0x989680 ;  /* 0x009896800000995d */ /* 0x004fea0003900000 */
[----:B------:R-:W2:Y:S02]  /*19970*/  @!P1 SYNCS.PHASECHK.TRANS64 P1, [R2+URZ+0x60], R11 ;  /* 0x0000600b020095a7 */ /* 0x000ea4000802007f */
[----:B--2---:R-:W-:Y:S05]  /*19980*/  @!P1 BRA `(.L_x_12588) ;  /* 0xfffffffc00f09947 */ /* 0x004fea000383ffff */
[----:B------:R-:W-:Y:S05]  /*19990*/  BRA `(.L_x_12703) ;  /* 0xffffffd400947947 */ /* 0x000fea000383ffff */
.L_x_12595:
[----:B--2---:R2:W3:Y:S02]  /*199a0*/  SYNCS.PHASECHK.TRANS64.TRYWAIT P0, [R3+URZ+0x16860], R2 ;  /* 0x01686002030075a7 */ /* 0x0044e4000800017f */
[----:B---3--:R-:W-:Y:S05]  /*199b0*/  @!P0 NANOSLEEP.SYNCS 0x989680 ;  /* 0x009896800000895d */ /* 0x008fea0003900000 */
[----:B------:R-:W3:Y:S02]  /*199c0*/  @!P0 SYNCS.PHASECHK.TRANS64 P0, [R3+URZ+0x16860], R2 ;  /* 0x01686002030085a7 */ /* 0x000ee4000800007f */
[----:B---3--:R-:W-:Y:S05]  /*199d0*/  @!P0 BRA `(.L_x_12595) ;  /* 0xfffffffc00f08947 */ /* 0x008fea000383ffff */
[----:B------:R-:W-:Y:S05]  /*199e0*/  BRA `(.L_x_12704) ;  /* 0xffffffd800547947 */ /* 0x000fea000383ffff */
.L_x_12597:
[----:B------:R-:W-:Y:S01]  /*199f0*/  BSSY B0, `(.L_x_12705) ;  /* 0x0000008000007945 */ /* 0x000fe20003800000 */
[----:B------:R-:W-:Y:S02]  /*19a00*/  IMAD.MOV.U32 R13, RZ, RZ, R16 ;  /* 0x000000ffff0d7224 */ /* 0x000fe400078e0010 */
[----:B------:R-:W-:Y:S02]  /*19a10*/  IMAD.MOV.U32 R12, RZ, RZ, RZ ;  /* 0x000000ffff0c7224 */ /* 0x000fe400078e00ff */
[----:B------:R-:W-:Y:S02]  /*19a20*/  IMAD.MOV.U32 R11, RZ, RZ, 0x1f ;  /* 0x0000001fff0b7424 */ /* 0x000fe400078e00ff */
[----:B------:R-:W-:-:S07]  /*19a30*/  IMAD.MOV.U32 R15, RZ, RZ, -0x1 ;  /* 0xffffffffff0f7424 */ /* 0x000fce00078e00ff */
[----:B-1----:R-:W-:Y:S05]  /*19a40*/  WARPSYNC.COLLECTIVE R15, `(.L_x_12706) ;  /* 0x000000000f087348 */ /* 0x002fea0003c00000 */
[----:B------:R0:W2:Y:S02]  /*19a50*/  SHFL.IDX P6, R14, R13, R12, R11 ;  /* 0x0000000c0d0e7389 */ /* 0x0000a400000c000b */
[----:B012---:R-:W-:Y:S01]  /*19a60*/  ENDCOLLECTIVE ;  /* 0x000000000000791b */ /* 0x007fe20003800000 */
.L_x_12706:
[----:B------:R-:W-:Y:S05]  /*19a70*/  BSYNC B0 ;  /* 0x0000000000007941 */ /* 0x000fea0003800000 */
.L_x_12705:
        /* <DEDUP_REMOVED lines=8> */
.L_x_12707:
[----:B------:R-:W-:Y:S01]  /*19b00*/  IMAD.MOV.U32 R5, RZ, RZ, R14 ;  /* 0x000000ffff057224 */ /* 0x000fe200078e000e */
[----:B------:R-:W-:Y:S06]  /*19b10*/  BRA `(.L_x_12708) ;  /* 0xffffffd8009c7947 */ /* 0x000fec000383ffff */
.L_x_12600:
        /* <DEDUP_REMOVED lines=8> */
.L_x_12710:
[----:B------:R-:W-:Y:S05]  /*19ba0*/  BSYNC B0 ;  /* 0x0000000000007941 */ /* 0x000fea0003800000 */
.L_x_12709:
        /* <DEDUP_REMOVED lines=10> */
.L_x_12711:
        /* <DEDUP_REMOVED lines=8> */
.L_x_12712:
        /* <DEDUP_REMOVED lines=8> */
.L_x_12713:
        /* <DEDUP_REMOVED lines=8> */
.L_x_12714:
        /* <DEDUP_REMOVED lines=8> */
.L_x_12715:
[----:B------:R-:W-:Y:S05]  /*19e50*/  BRA `(.L_x_12716) ;  /* 0xffffffd800587947 */ /* 0x000fea000383ffff */
.L_x_12605:
        /* <DEDUP_REMOVED lines=8> */
.L_x_12718:
[----:B------:R-:W-:Y:S05]  /*19ee0*/  BSYNC B0 ;  /* 0x0000000000007941 */ /* 0x000fea0003800000 */
.L_x_12717:
        /* <DEDUP_REMOVED lines=10> */
.L_x_12719:
        /* <DEDUP_REMOVED lines=8> */
.L_x_12720:
        /* <DEDUP_REMOVED lines=8> */
.L_x_12721:
        /* <DEDUP_REMOVED lines=8> */
.L_x_12722:
        /* <DEDUP_REMOVED lines=8> */
.L_x_12723:
[----:B------:R-:W-:Y:S05]  /*1a190*/  BRA `(.L_x_12724) ;  /* 0xffffffd800347947 */ /* 0x000fea000383ffff */
.L_x_12607:
[----:B------:R-:W-:Y:S01]  /*1a1a0*/  BSSY B0, `(.L_x_12725) ;  /* 0x0000006000007945 */ /* 0x000fe20003800000 */
[----:B------:R-:W-:Y:S01]  /*1a1b0*/  PLOP3.LUT P6, PT, P6, PT, PT, 0x8, 0x0 ;  /* 0x000000000000781c */ /* 0x000fe200037ce170 */
[----:B------:R-:W-:-:S12]  /*1a1c0*/  IMAD.MOV.U32 R15, RZ, RZ, -0x1 ;  /* 0xffffffffff0f7424 */ /* 0x000fd800078e00ff */
[----:B01----:R-:W-:Y:S05]  /*1a1d0*/  WARPSYNC.COLLECTIVE R15, `(.L_x_12726) ;  /* 0x000000000f087348 */ /* 0x003fea0003c00000 */
[----:B------:R-:W-:Y:S01]  /*1a1e0*/  VOTE.ANY R14, PT, P6 ;  /* 0x00000000000e7806 */ /* 0x000fe200030e0100 */
[----:B01----:R-:W-:Y:S06]  /*1a1f0*/  ENDCOLLECTIVE ;  /* 0x000000000000791b */ /* 0x003fec0003800000 */
.L_x_12726:
[----:B------:R-:W-:Y:S05]  /*1a200*/  BSYNC B0 ;  /* 0x0000000000007941 */ /* 0x000fea0003800000 */
.L_x_12725:
        /* <DEDUP_REMOVED lines=9> */
.L_x_12727:
[----:B------:R-:W-:Y:S01]  /*1a2a0*/  IMAD.MOV.U32 R17, RZ, RZ, R14 ;  /* 0x000000ffff117224 */ /* 0x000fe200078e000e */
[----:B------:R-:W-:Y:S06]  /*1a2b0*/  BRA `(.L_x_12728) ;  /* 0xffffffd800247947 */ /* 0x000fec000383ffff */
.L_x_12609:
[----:B------:R-:W-:Y:S01]  /*1a2c0*/  BSSY B0, `(.L_x_12729) ;  /* 0x0000007000007945 */ /* 0x000fe20003800000 */
[----:B------:R-:W-:Y:S02]  /*1a2d0*/  IMAD.MOV.U32 R13, RZ, RZ, R3 ;  /* 0x000000ffff0d7224 */ /* 0x000fe400078e0003 */
[----:B------:R-:W-:Y:S02]  /*1a2e0*/  IMAD.MOV.U32 R11, RZ, RZ, 0x1f ;  /* 0x0000001fff0b7424 */ /* 0x000fe400078e00ff */
[----:B------:R-:W-:-:S07]  /*1a2f0*/  IMAD.MOV.U32 R15, RZ, RZ, -0x1 ;  /* 0xffffffffff0f7424 */ /* 0x000fce00078e00ff */
[----:B0123--:R-:W-:Y:S05]  /*1a300*/  WARPSYNC.COLLECTIVE R15, `(.L_x_12730) ;  /* 0x000000000f087348 */ /* 0x00ffea0003c00000 */
[----:B------:R4:W0:Y:S02]  /*1a310*/  SHFL.IDX P6, R14, R13, R12, R11 ;  /* 0x0000000c0d0e7389 */ /* 0x00082400000c000b */
[----:B01234-:R-:W-:Y:S01]  /*1a320*/  ENDCOLLECTIVE ;  /* 0x000000000000791b */ /* 0x01ffe20003800000 */
.L_x_12730:
[----:B------:R-:W-:Y:S05]  /*1a330*/  BSYNC B0 ;  /* 0x0000000000007941 */ /* 0x000fea0003800000 */
.L_x_12729:
[----:B------:R-:W-:Y:S05]  /*1a340*/  BRA `(.L_x_12608) ;  /* 0xffffffd8001c7947 */ /* 0x000fea000383ffff */
.L_x_12613:
[----:B0-----:R0:W2:Y:S02]  /*1a350*/  SYNCS.PHASECHK.TRANS64.TRYWAIT P0, [R9+URZ+0x16820], R0 ;  /* 0x01682000090075a7 */ /* 0x0010a4000800017f */
[----:B--2---:R-:W-:Y:S05]  /*1a360*/  @!P0 NANOSLEEP.SYNCS 0x989680 ;  /* 0x009896800000895d */ /* 0x004fea0003900000 */
[----:B------:R-:W2:Y:S02]  /*1a370*/  @!P0 SYNCS.PHASECHK.TRANS64 P0, [R9+URZ+0x16820], R0 ;  /* 0x01682000090085a7 */ /* 0x000ea4000800007f */
[----:B--2---:R-:W-:Y:S05]  /*1a380*/  @!P0 BRA `(.L_x_12613) ;  /* 0xfffffffc00f08947 */ /* 0x004fea000383ffff */
[----:B------:R-:W-:Y:S05]  /*1a390*/  BRA `(.L_x_12731) ;  /* 0xffffffdc00887947 */ /* 0x000fea000383ffff */
.L_x_12614:
        /* <DEDUP_REMOVED lines=11> */
.L_x_12733:
[----:B------:R-:W-:Y:S05]  /*1a450*/  BSYNC B0 ;  /* 0x0000000000007941 */ /* 0x000fea0003800000 */
.L_x_12732:
[----:B------:R-:W-:Y:S05]  /*1a460*/  BRA `(.L_x_12734) ;  /* 0xffffffdc00707947 */ /* 0x000fea000383ffff */
.L_x_12615:
[----:B------:R-:W-:Y:S01]  /*1a470*/  BSSY B0, `(.L_x_12735) ;  /* 0x0000006000007945 */ /* 0x000fe20003800000 */
[----:B------:R-:W-:-:S07]  /*1a480*/  IMAD.MOV.U32 R15, RZ, RZ, -0x1 ;  /* 0xffffffffff0f7424 */ /* 0x000fce00078e00ff */
[----:B01----:R-:W-:Y:S05]  /*1a490*/  WARPSYNC.COLLECTIVE R15, `(.L_x_12736) ;  /* 0x000000000f0c7348 */ /* 0x003fea0003c00000 */
[----:B------:R-:W-:Y:S02]  /*1a4a0*/  ELECT P6, UR62, PT ;  /* 0x00000000003e782f */ /* 0x000fe400038c0000 */
[----:B------:R-:W-:Y:S01]  /*1a4b0*/  MOV R14, UR62 ;  /* 0x0000003e000e7c02 */ /* 0x000fe20008000f00 */
[----:B01----:R-:W-:Y:S10]  /*1a4c0*/  ENDCOLLECTIVE ;  /* 0x000000000000791b */ /* 0x003ff40003800000 */
.L_x_12736:
[----:B------:R-:W-:Y:S05]  /*1a4d0*/  BSYNC B0 ;  /* 0x0000000000007941 */ /* 0x000fea0003800000 */
.L_x_12735:
[----:B------:R-:W-:Y:S05]  /*1a4e0*/  BRA `(.L_x_12737) ;  /* 0xffffffdc00647947 */ /* 0x000fea000383ffff */
.L_x_12617:
[----:B0-----:R0:W2:Y:S02]  /*1a4f0*/  SYNCS.PHASECHK.TRANS64.TRYWAIT P0, [R7+URZ], R2 ;  /* 0x00000002070075a7 */ /* 0x0010a4000800017f */
[----:B--2---:R-:W-:Y:S05]  /*1a500*/  @!P0 NANOSLEEP.SYNCS 0x989680 ;  /* 0x009896800000895d */ /* 0x004fea0003900000 */
[----:B------:R-:W2:Y:S02]  /*1a510*/  @!P0 SYNCS.PHASECHK.TRANS64 P0, [R7+URZ], R2 ;  /* 0x00000002070085a7 */ /* 0x000ea4000800007f */
[----:B--2---:R-:W-:Y:S05]  /*1a520*/  @!P0 BRA `(.L_x_12617) ;  /* 0xfffffffc00f08947 */ /* 0x004fea000383ffff */
[----:B------:R-:W-:Y:S05]  /*1a530*/  BRA `(.L_x_12738) ;  /* 0xffffffdc00987947 */ /* 0x000fea000383ffff */
.L_x_12618:
[----:B--2---:R2:W3:Y:S02]  /*1a540*/  SYNCS.PHASECHK.TRANS64.TRYWAIT P0, [R3+URZ], R0 ;  /* 0x00000000030075a7 */ /* 0x0044e4000800017f */
[----:B---3--:R-:W-:Y:S05]  /*1a550*/  @!P0 NANOSLEEP.SYNCS 0x989680 ;  /* 0x009896800000895d */ /* 0x008fea0003900000 */
[----:B------:R-:W3:Y:S02]  /*1a560*/  @!P0 SYNCS.PHASECHK.TRANS64 P0, [R3+URZ], R0 ;  /* 0x00000000030085a7 */ /* 0x000ee4000800007f */
[----:B---3--:R-:W-:Y:S05]  /*1a570*/  @!P0 BRA `(.L_x_12618) ;  /* 0xfffffffc00f08947 */ /* 0x008fea000383ffff */
[----:B------:R-:W-:Y:S05]  /*1a580*/  BRA `(.L_x_12739) ;  /* 0xffffffdc008c7947 */ /* 0x000fea000383ffff */
.L_x_12620:
[----:B--2---:R2:W3:Y:S02]  /*1a590*/  SYNCS.PHASECHK.TRANS64.TRYWAIT P0, [R5+URZ], R2 ;  /* 0x00000002050075a7 */ /* 0x0044e4000800017f */
[----:B---3--:R-:W-:Y:S05]  /*1a5a0*/  @!P0 NANOSLEEP.SYNCS 0x989680 ;  /* 0x009896800000895d */ /* 0x008fea0003900000 */
[----:B------:R-:W3:Y:S02]  /*1a5b0*/  @!P0 SYNCS.PHASECHK.TRANS64 P0, [R5+URZ], R2 ;  /* 0x00000002050085a7 */ /* 0x000ee4000800007f */
[----:B---3--:R-:W-:Y:S05]  /*1a5c0*/  @!P0 BRA `(.L_x_12620) ;  /* 0xfffffffc00f08947 */ /* 0x008fea000383ffff */
[----:B------:R-:W-:Y:S05]  /*1a5d0*/  BRA `(.L_x_12740) ;  /* 0xffffffdc00907947 */ /* 0x000fea000383ffff */
.L_x_12741:
        /* <DEDUP_REMOVED lines=10> */
.L_x_12790:


//--------------------- .nv.global.init           --------------------------
	.section	.nv.global.init,"aw",@progbits
.nv.global.init:
	.type		$str$23,@object
	.size		$str$23,($str$24 - $str$23)
$str$23:
        /*0000*/ 	.byte	0x28, 0x61, 0x64, 0x64, 0x72, 0x65, 0x73, 0x73, 0x20, 0x26, 0x20, 0x6d, 0x61, 0x73, 0x6b, 0x29
        /*0010*/ 	.byte	0x20, 0x3d, 0x3d, 0x20, 0x30, 0x00
	.type		$str$24,@object
	.size		$str$24,(__unnamed_5 - $str$24)
$str$24:
        /*0016*/ 	.byte	0x2f, 0x74, 0x6d, 0x70, 0x2f, 0x6f, 0x73, 0x73, 0x5f, 0x6b, 0x65, 0x72, 0x6e, 0x65, 0x6c, 0x73
        /*0026*/ 	.byte	0x5f, 0x73, 0x72, 0x63, 0x2f, 0x66, 0x6c, 0x61, 0x73, 0x68, 0x5f, 0x61, 0x74, 0x74, 0x65, 0x6e
        /*0036*/ 	.byte	0x74, 0x69, 0x6f, 0x6e, 0x2f, 0x63, 0x73, 0x72, 0x63, 0x2f, 0x63, 0x75, 0x74, 0x6c, 0x61, 0x73
        /*0046*/ 	.byte	0x73, 0x2f, 0x69, 0x6e, 0x63, 0x6c, 0x75, 0x64, 0x65, 0x2f, 0x63, 0x75, 0x74, 0x65, 0x2f, 0x70
        /*0056*/ 	.byte	0x6f, 0x69, 0x6e, 0x74, 0x65, 0x72, 0x5f, 0x66, 0x6c, 0x61, 0x67, 0x67, 0x65, 0x64, 0x2e, 0x68
        /*0066*/ 	.byte	0x70, 0x70, 0x00
	.type		__unnamed_5,@object
	.size		__unnamed_5,(__unnamed_43 - __unnamed_5)
__unnamed_5:
        /* <DEDUP_REMOVED lines=24> */
        /*01e9*/ 	.byte	0x00
	.type		__unnamed_43,@object
	.size		__unnamed_43,(__unnamed_13 - __unnamed_43)
__unnamed_43:
        /* <DEDUP_REMOVED lines=25> */
	.type		__unnamed_13,@object
	.size		__unnamed_13,(__unnamed_29 - __unnamed_13)
__unnamed_13:
        /* <DEDUP_REMOVED lines=25> */
	.type		__unnamed_29,@object
	.size		__unnamed_29,(__unnamed_21 - __unnamed_29)
__unnamed_29:
        /* <DEDUP_REMOVED lines=25> */
	.type		__unnamed_21,@object
	.size		__unnamed_21,(__unnamed_39 - __unnamed_21)
__unnamed_21:
        /* <DEDUP_REMOVED lines=25> */
	.type		__unnamed_39,@object
	.size		__unnamed_39,(__unnamed_34 - __unnamed_39)
__unnamed_39:
        /* <DEDUP_REMOVED lines=25> */
	.type		__unnamed_34,@object
	.size		__unnamed_34,(__unnamed_38 - __unnamed_34)
__unnamed_34:
        /* <DEDUP_REMOVED lines=25> */
	.type		__unnamed_38,@object
	.size		__unnamed_38,(__unnamed_14 - __unnamed_38)
__unnamed_38:
        /* <DEDUP_REMOVED lines=25> */
	.type		__unnamed_14,@object
	.size		__unnamed_14,(__unnamed_30 - __unnamed_14)
__unnamed_14:
        /* <DEDUP_REMOVED lines=25> */
	.type		__unnamed_30,@object
	.size		__unnamed_30,(__unnamed_9 - __unnamed_30)
__unnamed_30:
        /* <DEDUP_REMOVED lines=25> */
	.type		__unnamed_9,@object
	.size		__unnamed_9,(__unnamed_25 - __unnamed_9)
__unnamed_9:
        /* <DEDUP_REMOVED lines=24> */
        /*110b*/ 	.byte	0x3e, 0x20, 0x26, 0x5d, 0x00
	.type		__unnamed_25,@object
	.size		__unnamed_25,(__unnamed_4 - __unnamed_25)
__unnamed_25:
        /* <DEDUP_REMOVED lines=25> */
	.type		__unnamed_4,@object
	.size		__unnamed_4,(__unnamed_3 - __unnamed_4)
__unnamed_4:
        /* <DEDUP_REMOVED lines=25> */
	.type		__unnamed_3,@object
	.size		__unnamed_3,(__unnamed_2 - __unnamed_3)
__unnamed_3:
        /* <DEDUP_REMOVED lines=29> */
	.type		__unnamed_2,@object
	.size		__unnamed_2,(__unnamed_7 - __unnamed_2)
__unnamed_2:
        /* <DEDUP_REMOVED lines=29> */
	.type		__unnamed_7,@object
	.size		__unnamed_7,(__unnamed_8 - __unnamed_7)
__unnamed_7:
        /* <DEDUP_REMOVED lines=28> */
        /*1972*/ 	.byte	0x3c, 0x31, 0x32, 0x32, 0x38, 0x38, 0x3e, 0x3e, 0x3e, 0x3e, 0x3e, 0x5d, 0x00
	.type		__unnamed_8,@object
	.size		__unnamed_8,(__unnamed_1 - __unnamed_8)
__unnamed_8:
        /* <DEDUP_REMOVED lines=29> */
	.type		__unnamed_1,@object
	.size		__unnamed_1,(__unnamed_41 - __unnamed_1)
__unnamed_1:
        /* <DEDUP_REMOVED lines=28> */
        /*1d0c*/ 	.byte	0x3c, 0x38, 0x31, 0x39, 0x32, 0x3e, 0x3e, 0x3e, 0x3e, 0x3e, 0x20, 0x26, 0x5d, 0x00
	.type		__unnamed_41,@object
	.size		__unnamed_41,(__unnamed_42 - __unnamed_41)
__unnamed_41:
        /* <DEDUP_REMOVED lines=28> */
        /*1eda*/ 	.byte	0x3a, 0x43, 0x3c, 0x31, 0x36, 0x33, 0x38, 0x34, 0x3e, 0x3e, 0x3e, 0x3e, 0x3e, 0x5d, 0x00
	.type		__unnamed_42,@object
	.size		__unnamed_42,(__unnamed_6 - __unnamed_42)
__unnamed_42:
        /* <DEDUP_REMOVED lines=29> */
	.type		__unnamed_6,@object
	.size		__unnamed_6,(__unnamed_33 - __unnamed_6)
__unnamed_6:
        /* <DEDUP_REMOVED lines=29> */
	.type		__unnamed_33,@object
	.size		__unnamed_33,(__unnamed_17 - __unnamed_33)
__unnamed_33:
        /* <DEDUP_REMOVED lines=29> */
	.type		__unnamed_17,@object
	.size		__unnamed_17,(__unnamed_37 - __unnamed_17)
__unnamed_17:
        /* <DEDUP_REMOVED lines=29> */
	.type		__unnamed_37,@object
	.size		__unnamed_37,(__unnamed_11 - __unnamed_37)
__unnamed_37:
        /* <DEDUP_REMOVED lines=29> */
	.type		__unnamed_11,@object
	.size		__unnamed_11,(__unnamed_27 - __unnamed_11)
__unnamed_11:
        /* <DEDUP_REMOVED lines=29> */
	.type		__unnamed_27,@object
	.size		__unnamed_27,(__unnamed_19 - __unnamed_27)
__unnamed_27:
        /* <DEDUP_REMOVED lines=29> */
	.type		__unnamed_19,@object
	.size		__unnamed_19,(__unnamed_12 - __unnamed_19)
__unnamed_19:
        /* <DEDUP_REMOVED lines=29> */
	.type		__unnamed_12,@object
	.size		__unnamed_12,(__unnamed_28 - __unnamed_12)
__unnamed_12:
        /* <DEDUP_REMOVED lines=29> */
	.type		__unnamed_28,@object
	.size		__unnamed_28,(__unnamed_36 - __unnamed_28)
__unnamed_28:
        /* <DEDUP_REMOVED lines=29> */
	.type		__unnamed_36,@object
	.size		__unnamed_36,(__unnamed_20 - __unnamed_36)
__unnamed_36:
        /* <DEDUP_REMOVED lines=29> */
	.type		__unnamed_20,@object
	.size		__unnamed_20,(__unnamed_16 - __unnamed_20)
__unnamed_20:
        /* <DEDUP_REMOVED lines=29> */
	.type		__unnamed_16,@object
	.size		__unnamed_16,(__unnamed_32 - __unnamed_16)
__unnamed_16:
        /* <DEDUP_REMOVED lines=29> */
	.type		__unnamed_32,@object
	.size		__unnamed_32,(__unnamed_23 - __unnamed_32)
__unnamed_32:
        /* <DEDUP_REMOVED lines=29> */
	.type		__unnamed_23,@object
	.size		__unnamed_23,(__unnamed_40 - __unnamed_23)
__unnamed_23:
        /* <DEDUP_REMOVED lines=30> */
	.type		__unnamed_40,@object
	.size		__unnamed_40,(__unnamed_24 - __unnamed_40)
__unnamed_40:
        /* <DEDUP_REMOVED lines=30> */
	.type		__unnamed_24,@object
	.size		__unnamed_24,(__unnamed_35 - __unnamed_24)
__unnamed_24:
        /* <DEDUP_REMOVED lines=30> */
	.type		__unnamed_35,@object
	.size		__unnamed_35,(__unnamed_15 - __unnamed_35)
__unnamed_35:
        /* <DEDUP_REMOVED lines=29> */
        /*3f8a*/ 	.byte	0x5d, 0x00
	.type		__unnamed_15,@object
	.size		__unnamed_15,(__unnamed_31 - __unnamed_15)
__unnamed_15:
        /* <DEDUP_REMOVED lines=30> */
	.type		__unnamed_31,@object
	.size		__unnamed_31,(__unnamed_10 - __unnamed_31)
__unnamed_31:
        /* <DEDUP_REMOVED lines=30> */
	.type		__unnamed_10,@object
	.size		__unnamed_10,(__unnamed_26 - __unnamed_10)
__unnamed_10:
        /* <DEDUP_REMOVED lines=30> */
	.type		__unnamed_26,@object
	.size		__unnamed_26,(__unnamed_18 - __unnamed_26)
__unnamed_26:
        /* <DEDUP_REMOVED lines=30> */
	.type		__unnamed_18,@object
	.size		__unnamed_18,(__unnamed_22 - __unnamed_18)
__unnamed_18:
        /* <DEDUP_REMOVED lines=30> */
	.type		__unnamed_22,@object
	.size		__unnamed_22,(.L_21 - __unnamed_22)
__unnamed_22:
        /* <DEDUP_REMOVED lines=29> */
        /*4a76*/ 	.byte	0x26, 0x5d, 0x00
.L_21:


//--------------------- .nv.shared._ZN7cutlass13device_kernelIN5flash11enable_sm90INS1_16FlashAttnFwdSm90INS1_25CollectiveMainloopFwdSm90ILi2EN4cute5tupleIJNS5_1CILi1EEES8_S8_EEENS6_IJNS7_ILi128EEENS7_ILi80EEENS7_ILi256EEEEEELi256ENS_10bfloat16_tEfNS_4arch4Sm90ELb0ELb0ELb1ELb0ELb0ELb0ELb0ELb1ELb1ELb0ELb0ELb0EEENS1_21CollectiveEpilogueFwdINS6_IJSA_SC_SB_EEES9_SE_SG_Li256ELb0ELb0ELb0ELb0EEENS1_29StaticPersistentTileSchedulerILb0EEEEEEEEEvNT_6ParamsE --------------------------
	.section	.nv.shared._ZN7cutlass13device_kernelIN5flash11enable_sm90INS1_16FlashAttnFwdSm90INS1_25CollectiveMainloopFwdSm90ILi2EN4cute5tupleIJNS5_1CILi1EEES8_S8_EEENS6_IJNS7_ILi128EEENS7_ILi80EEENS7_ILi256EEEEEELi256ENS_10bfloat16_tEfNS_4arch4Sm90ELb0ELb0ELb1ELb0ELb0ELb0ELb0ELb1ELb1ELb0ELb0ELb0EEENS1_21CollectiveEpilogueFwdINS6_IJSA_SC_SB_EEES9_SE_SG_Li256ELb0ELb0ELb0ELb0EEENS1_29StaticPersistentTileSchedulerILb0EEEEEEEEEvNT_6ParamsE,"aw",@nobits
	.sectionflags	@""
	.align	16
	.zero		1024


//--------------------- .nv.shared.reserved.0     --------------------------
	.section	.nv.shared.reserved.0,"aw",@nobits
	.weak		__nv_reservedSMEM_offset_0_alias
	.size		__nv_reservedSMEM_offset_0_alias, 0, 0
	.other		__nv_reservedSMEM_offset_0_alias,@"STO_CUDA_RESERVED_SHARED STV_DEFAULT"
__nv_reservedSMEM_offset_0_alias:
	.zero		0


//--------------------- .nv.global                --------------------------
	.section	.nv.global,"aw",@nobits
.nv.global:
	.type		_ZN74_INTERNAL_a13f6cbc_38_flash_fwd_hdimall_bf16_softcap_sm90_cu_ef95aea4_63564cute1_E,@object
	.size		_ZN74_INTERNAL_a13f6cbc_38_flash_fwd_hdimall_bf16_softcap_sm90_cu_ef95aea4_63564cute1_E,(_ZN74_INTERNAL_a13f6cbc_38_flash_fwd_hdimall_bf16_softcap_sm90_cu_ef95aea4_63564cuda3std3__45__cpo6cbeginE - _ZN74_INTERNAL_a13f6cbc_38_flash_fwd_hdimall_bf16_softcap_sm90_cu_ef95aea4_63564cute1_E)
_ZN74_INTERNAL_a13f6cbc_38_flash_fwd_hdimall_bf16_softcap_sm90_cu_ef95aea4_63564cute1_E:
	.zero		1
	.type		_ZN74_INTERNAL_a13f6cbc_38_flash_fwd_hdimall_bf16_softcap_sm90_cu_ef95aea4_63564cuda3std3__45__cpo6cbeginE,@object
	.size		_ZN74_INTERNAL_a13f6cbc_38_flash_fwd_hdimall_bf16_softcap_sm90_cu_ef95aea4_63564cuda3std3__45__cpo6cbeginE,(_ZN74_INTERNAL_a13f6cbc_38_flash_fwd_hdimall_bf16_softcap_sm90_cu_ef95aea4_63564cuda3std3__48in_placeE - _ZN74_INTERNAL_a13f6cbc_38_flash_fwd_hdimall_bf16_softcap_sm90_cu_ef95aea4_63564cuda3std3__45__cpo6cbeginE)
_ZN74_INTERNAL_a13f6cbc_38_flash_fwd_hdimall_bf16_softcap_sm90_cu_ef95aea4_63564cuda3std3__45__cpo6cbeginE:
	.zero		1
	.type		_ZN74_INTERNAL_a13f6cbc_38_flash_fwd_hdimall_bf16_softcap_sm90_cu_ef95aea4_63564cuda3std3__48in_placeE,@object
	.size		_ZN74_INTERNAL_a13f6cbc_38_flash_fwd_hdimall_bf16_softcap_sm90_cu_ef95aea4_63564cuda3std3__48in_placeE,(_ZN74_INTERNAL_a13f6cbc_38_flash_fwd_hdimall_bf16_softcap_sm90_cu_ef95aea4_63564cuda3std6ranges3__45__cpo9iter_moveE - _ZN74_INTERNAL_a13f6cbc_38_flash_fwd_hdimall_bf16_softcap_sm90_cu_ef95aea4_63564cuda3std3__48in_placeE)
_ZN74_INTERNAL_a13f6cbc_38_flash_fwd_hdimall_bf16_softcap_sm90_cu_ef95aea4_63564cuda3std3__48in_placeE:
	.zero		1
	.type		_ZN74_INTERNAL_a13f6cbc_38_flash_fwd_hdimall_bf16_softcap_sm90_cu_ef95aea4_63564cuda3std6ranges3__45__cpo9iter_moveE,@object
	.size		_ZN74_INTERNAL_a13f6cbc_38_flash_fwd_hdimall_bf16_softcap_sm90_cu_ef95aea4_63564cuda3std6ranges3__45__cpo9iter_moveE,(_ZN74_INTERNAL_a13f6cbc_38_flash_fwd_hdimall_bf16_softcap_sm90_cu_ef95aea4_63564cuda3std3__45__cpo5beginE - _ZN74_INTERNAL_a13f6cbc_38_flash_fwd_hdimall_bf16_softcap_sm90_cu_ef95aea4_63564cuda3std6ranges3__45__cpo9iter_moveE)
_ZN74_INTERNAL_a13f6cbc_38_flash_fwd_hdimall_bf16_softcap_sm90_cu_ef95aea4_63564cuda3std6ranges3__45__cpo9iter_moveE:
	.zero		1
	.type		_ZN74_INTERNAL_a13f6cbc_38_flash_fwd_hdimall_bf16_softcap_sm90_cu_ef95aea4_63564cuda3std3__45__cpo5beginE,@object
	.size		_ZN74_INTERNAL_a13f6cbc_38_flash_fwd_hdimall_bf16_softcap_sm90_cu_ef95aea4_63564cuda3std3__45__cpo5beginE,(_ZN74_INTERNAL_a13f6cbc_38_flash_fwd_hdimall_bf16_softcap_sm90_cu_ef95aea4_63564cuda3std3__476_GLOBAL__N__a13f6cbc_38_flash_fwd_hdimall_bf16_softcap_sm90_cu_ef95aea4_63566ignoreE - _ZN74_INTERNAL_a13f6cbc_38_flash_fwd_hdimall_bf16_softcap_sm90_cu_ef95aea4_63564cuda3std3__45__cpo5beginE)
_ZN74_INTERNAL_a13f6cbc_38_flash_fwd_hdimall_bf16_softcap_sm90_cu_ef95aea4_63564cuda3std3__45__cpo5beginE:
	.zero		1
	.type		_ZN74_INTERNAL_a13f6cbc_38_flash_fwd_hdimall_bf16_softcap_sm90_cu_ef95aea4_63564cuda3std3__476_GLOBAL__N__a13f6cbc_38_flash_fwd_hdimall_bf16_softcap_sm90_cu_ef95aea4_63566ignoreE,@object
	.size		_ZN74_INTERNAL_a13f6cbc_38_flash_fwd_hdimall_bf16_softcap_sm90_cu_ef95aea4_63564cuda3std3__476_GLOBAL__N__a13f6cbc_38_flash_fwd_hdimall_bf16_softcap_sm90_cu_ef95aea4_63566ignoreE,(_ZN74_INTERNAL_a13f6cbc_38_flash_fwd_hdimall_bf16_softcap_sm90_cu_ef95aea4_63564cute7productE - _ZN74_INTERNAL_a13f6cbc_38_flash_fwd_hdimall_bf16_softcap_sm90_cu_ef95aea4_63564cuda3std3__476_GLOBAL__N__a13f6cbc_38_flash_fwd_hdimall_bf16_softcap_sm90_cu_ef95aea4_63566ignoreE)
_ZN74_INTERNAL_a13f6cbc_38_flash_fwd_hdimall_bf16_softcap_sm90_cu_ef95aea4_63564cuda3std3__476_GLOBAL__N__a13f6cbc_38_flash_fwd_hdimall_bf16_softcap_sm90_cu_ef95aea4_63566ignoreE:
	.zero		1
	.type		_ZN74_INTERNAL_a13f6cbc_38_flash_fwd_hdimall_bf16_softcap_sm90_cu_ef95aea4_63564cute7productE,@object
	.size		_ZN74_INTERNAL_a13f6cbc_38_flash_fwd_hdimall_bf16_softcap_sm90_cu_ef95aea4_63564cute7productE,(_ZN74_INTERNAL_a13f6cbc_38_flash_fwd_hdimall_bf16_softcap_sm90_cu_ef95aea4_63564cuda3std3__45__cpo3endE - _ZN74_INTERNAL_a13f6cbc_38_flash_fwd_hdimall_bf16_softcap_sm90_cu_ef95aea4_63564cute7productE)
_ZN74_INTERNAL_a13f6cbc_38_flash_fwd_hdimall_bf16_softcap_sm90_cu_ef95aea4_63564cute7productE:
	.zero		1
	.type		_ZN74_INTERNAL_a13f6cbc_38_flash_fwd_hdimall_bf16_softcap_sm90_cu_ef95aea4_63564cuda3std3__45__cpo3endE,@object
	.size		_ZN74_INTERNAL_a13f6cbc_38_flash_fwd_hdimall_bf16_softcap_sm90_cu_ef95aea4_63564cuda3std3__45__cpo3endE,(_ZN74_INTERNAL_a13f6cbc_38_flash_fwd_hdimall_bf16_softcap_sm90_cu_ef95aea4_63564cuda3std3__419piecewise_constructE - _ZN74_INTERNAL_a13f6cbc_38_flash_fwd_hdimall_bf16_softcap_sm90_cu_ef95aea4_63564cuda3std3__45__cpo3endE)
_ZN74_INTERNAL_a13f6cbc_38_flash_fwd_hdimall_bf16_softcap_sm90_cu_ef95aea4_63564cuda3std3__45__cpo3endE:
	.zero		1
	.type		_ZN74_INTERNAL_a13f6cbc_38_flash_fwd_hdimall_bf16_softcap_sm90_cu_ef95aea4_63564cuda3std3__419piecewise_constructE,@object
	.size		_ZN74_INTERNAL_a13f6cbc_38_flash_fwd_hdimall_bf16_softcap_sm90_cu_ef95aea4_63564cuda3std3__419piecewise_constructE,(_ZN74_INTERNAL_a13f6cbc_38_flash_fwd_hdimall_bf16_softcap_sm90_cu_ef95aea4_63564cuda3std3__45__cpo4cendE - _ZN74_INTERNAL_a13f6cbc_38_flash_fwd_hdimall_bf16_softcap_sm90_cu_ef95aea4_63564cuda3std3__419piecewise_constructE)
_ZN74_INTERNAL_a13f6cbc_38_flash_fwd_hdimall_bf16_softcap_sm90_cu_ef95aea4_63564cuda3std3__419piecewise_constructE:
	.zero		1
	.type		_ZN74_INTERNAL_a13f6cbc_38_flash_fwd_hdimall_bf16_softcap_sm90_cu_ef95aea4_63564cuda3std3__45__cpo4cendE,@object
	.size		_ZN74_INTERNAL_a13f6cbc_38_flash_fwd_hdimall_bf16_softcap_sm90_cu_ef95aea4_63564cuda3std3__45__cpo4cendE,(_ZN74_INTERNAL_a13f6cbc_38_flash_fwd_hdimall_bf16_softcap_sm90_cu_ef95aea4_63564cuda3std6ranges3__45__cpo4swapE - _ZN74_INTERNAL_a13f6cbc_38_flash_fwd_hdimall_bf16_softcap_sm90_cu_ef95aea4_63564cuda3std3__45__cpo4cendE)
_ZN74_INTERNAL_a13f6cbc_38_flash_fwd_hdimall_bf16_softcap_sm90_cu_ef95aea4_63564cuda3std3__45__cpo4cendE:
	.zero		1
	.type		_ZN74_INTERNAL_a13f6cbc_38_flash_fwd_hdimall_bf16_softcap_sm90_cu_ef95aea4_63564cuda3std6ranges3__45__cpo4swapE,@object
	.size		_ZN74_INTERNAL_a13f6cbc_38_flash_fwd_hdimall_bf16_softcap_sm90_cu_ef95aea4_63564cuda3std6ranges3__45__cpo4swapE,(.L_50 - _ZN74_INTERNAL_a13f6cbc_38_flash_fwd_hdimall_bf16_softcap_sm90_cu_ef95aea4_63564cuda3std6ranges3__45__cpo4swapE)
_ZN74_INTERNAL_a13f6cbc_38_flash_fwd_hdimall_bf16_softcap_sm90_cu_ef95aea4_63564cuda3std6ranges3__45__cpo4swapE:
	.zero		1
.L_50:


//--------------------- .nv.shared._ZN7cutlass13device_kernelIN5flash11enable_sm90INS1_16FlashAttnFwdSm90INS1_25CollectiveMainloopFwdSm90ILi2EN4cute5tupleIJNS5_1CILi2EEENS7_ILi1EEES9_EEENS6_IJNS7_ILi128EEENS7_ILi80EEENS7_ILi256EEEEEELi256ENS_10bfloat16_tEfNS_4arch4Sm90ELb0ELb0ELb1ELb0ELb0ELb0ELb0ELb1ELb1ELb0ELb0ELb0EEENS1_21CollectiveEpilogueFwdINS6_IJSB_SD_SC_EEESA_SF_SH_Li256ELb0ELb0ELb0ELb0EEENS1_29StaticPersistentTileSchedulerILb0EEEEEEEEEvNT_6ParamsE --------------------------
	.section	.nv.shared._ZN7cutlass13device_kernelIN5flash11enable_sm90INS1_16FlashAttnFwdSm90INS1_25CollectiveMainloopFwdSm90ILi2EN4cute5tupleIJNS5_1CILi2EEENS7_ILi1EEES9_EEENS6_IJNS7_ILi128EEENS7_ILi80EEENS7_ILi256EEEEEELi256ENS_10bfloat16_tEfNS_4arch4Sm90ELb0ELb0ELb1ELb0ELb0ELb0ELb0ELb1ELb1ELb0ELb0ELb0EEENS1_21CollectiveEpilogueFwdINS6_IJSB_SD_SC_EEESA_SF_SH_Li256ELb0ELb0ELb0ELb0EEENS1_29StaticPersistentTileSchedulerILb0EEEEEEEEEvNT_6ParamsE,"aw",@nobits
	.sectionflags	@""
	.align	16
	.zero		1024


//--------------------- .nv.shared._ZN7cutlass13device_kernelIN5flash11enable_sm90INS1_16FlashAttnFwdSm90INS1_25CollectiveMainloopFwdSm90ILi2EN4cute5tupleIJNS5_1CILi1EEES8_S8_EEENS6_IJNS7_ILi128EEENS7_ILi80EEENS7_ILi256EEEEEELi256ENS_10bfloat16_tEfNS_4arch4Sm90ELb0ELb0ELb1ELb1ELb0ELb0ELb0ELb1ELb1ELb0ELb0ELb0EEENS1_21CollectiveEpilogueFwdINS6_IJSA_SC_SB_EEES9_SE_SG_Li256ELb1ELb0ELb0ELb0EEENS1_36VarlenDynamicPersistentTileSchedulerILi128ELi80ELi256ELi32ELb0ELb0ELb1ELb0ELb1ELb1EEEEEEEEEvNT_6ParamsE --------------------------
	.section	.nv.shared._ZN7cutlass13device_kernelIN5flash11enable_sm90INS1_16FlashAttnFwdSm90INS1_25CollectiveMainloopFwdSm90ILi2EN4cute5tupleIJNS5_1CILi1EEES8_S8_EEENS6_IJNS7_ILi128EEENS7_ILi80EEENS7_ILi256EEEEEELi256ENS_10bfloat16_tEfNS_4arch4Sm90ELb0ELb0ELb1ELb1ELb0ELb0ELb0ELb1ELb1ELb0ELb0ELb0EEENS1_21CollectiveEpilogueFwdINS6_IJSA_SC_SB_EEES9_SE_SG_Li256ELb1ELb0ELb0ELb0EEENS1_36VarlenDynamicPersistentTileSchedulerILi128ELi80ELi256ELi32ELb0ELb0ELb1ELb0ELb1ELb1EEEEEEEEEvNT_6ParamsE,"aw",@nobits
	.sectionflags	@""
	.align	16
	.zero		1024


//--------------------- .nv.shared._ZN7cutlass13device_kernelIN5flash11enable_sm90INS1_16FlashAttnFwdSm90INS1_25CollectiveMainloopFwdSm90ILi2EN4cute5tupleIJNS5_1CILi1EEES8_S8_EEENS6_IJNS7_ILi128EEENS7_ILi80EEENS7_ILi256EEEEEELi256ENS_10bfloat16_tEfNS_4arch4Sm90ELb0ELb0ELb1ELb1ELb0ELb1ELb0ELb1ELb1ELb0ELb0ELb0EEENS1_21CollectiveEpilogueFwdINS6_IJSA_SC_SB_EEES9_SE_SG_Li256ELb1ELb0ELb0ELb0EEENS1_36VarlenDynamicPersistentTileSchedulerILi128ELi80ELi256ELi32ELb0ELb0ELb1ELb0ELb1ELb1EEEEEEEEEvNT_6ParamsE --------------------------
	.section	.nv.shared._ZN7cutlass13device_kernelIN5flash11enable_sm90INS1_16FlashAttnFwdSm90INS1_25CollectiveMainloopFwdSm90ILi2EN4cute5tupleIJNS5_1CILi1EEES8_S8_EEENS6_IJNS7_ILi128EEENS7_ILi80EEENS7_ILi256EEEEEELi256ENS_10bfloat16_tEfNS_4arch4Sm90ELb0ELb0ELb1ELb1ELb0ELb1ELb0ELb1ELb1ELb0ELb0ELb0EEENS1_21CollectiveEpilogueFwdINS6_IJSA_SC_SB_EEES9_SE_SG_Li256ELb1ELb0ELb0ELb0EEENS1_36VarlenDynamicPersistentTileSchedulerILi128ELi80ELi256ELi32ELb0ELb0ELb1ELb0ELb1ELb1EEEEEEEEEvNT_6ParamsE,"aw",@nobits
	.sectionflags	@""
	.align	16
	.zero		1024


//--------------------- .nv.shared._ZN7cutlass13device_kernelIN5flash11enable_sm90INS1_16FlashAttnFwdSm90INS1_25CollectiveMainloopFwdSm90ILi2EN4cute5tupleIJNS5_1CILi1EEES8_S8_EEENS6_IJNS7_ILi128EEENS7_ILi64EEENS7_ILi256EEEEEELi256ENS_10bfloat16_tEfNS_4arch4Sm90ELb0ELb1ELb1ELb0ELb0ELb0ELb0ELb1ELb1ELb0ELb0ELb0EEENS1_21CollectiveEpilogueFwdINS6_IJSA_SC_SB_EEES9_SE_SG_Li256ELb0ELb0ELb0ELb0EEENS1_30DynamicPersistentTileSchedulerILi256ELi32ELb0ELb0ELb1EEEEEEEEEvNT_6ParamsE --------------------------
	.section	.nv.shared._ZN7cutlass13device_kernelIN5flash11enable_sm90INS1_16FlashAttnFwdSm90INS1_25CollectiveMainloopFwdSm90ILi2EN4cute5tupleIJNS5_1CILi1EEES8_S8_EEENS6_IJNS7_ILi128EEENS7_ILi64EEENS7_ILi256EEEEEELi256ENS_10bfloat16_tEfNS_4arch4Sm90ELb0ELb1ELb1ELb0ELb0ELb0ELb0ELb1ELb1ELb0ELb0ELb0EEENS1_21CollectiveEpilogueFwdINS6_IJSA_SC_SB_EEES9_SE_SG_Li256ELb0ELb0ELb0ELb0EEENS1_30DynamicPersistentTileSchedulerILi256ELi32ELb0ELb0ELb1EEEEEEEEEvNT_6ParamsE,"aw",@nobits
	.sectionflags	@""
	.align	16
	.zero		1024


//--------------------- .nv.shared._ZN7cutlass13device_kernelIN5flash11enable_sm90INS1_16FlashAttnFwdSm90INS1_25CollectiveMainloopFwdSm90ILi2EN4cute5tupleIJNS5_1CILi1EEES8_S8_EEENS6_IJNS7_ILi128EEENS7_ILi64EEENS7_ILi256EEEEEELi256ENS_10bfloat16_tEfNS_4arch4Sm90ELb0ELb1ELb1ELb1ELb0ELb0ELb0ELb1ELb1ELb0ELb0ELb0EEENS1_21CollectiveEpilogueFwdINS6_IJSA_SC_SB_EEES9_SE_SG_Li256ELb1ELb0ELb0ELb0EEENS1_36VarlenDynamicPersistentTileSchedulerILi128ELi64ELi256ELi32ELb0ELb0ELb1ELb1ELb0ELb1EEEEEEEEEvNT_6ParamsE --------------------------
	.section	.nv.shared._ZN7cutlass13device_kernelIN5flash11enable_sm90INS1_16FlashAttnFwdSm90INS1_25CollectiveMainloopFwdSm90ILi2EN4cute5tupleIJNS5_1CILi1EEES8_S8_EEENS6_IJNS7_ILi128EEENS7_ILi64EEENS7_ILi256EEEEEELi256ENS_10bfloat16_tEfNS_4arch4Sm90ELb0ELb1ELb1ELb1ELb0ELb0ELb0ELb1ELb1ELb0ELb0ELb0EEENS1_21CollectiveEpilogueFwdINS6_IJSA_SC_SB_EEES9_SE_SG_Li256ELb1ELb0ELb0ELb0EEENS1_36VarlenDynamicPersistentTileSchedulerILi128ELi64ELi256ELi32ELb0ELb0ELb1ELb1ELb0ELb1EEEEEEEEEvNT_6ParamsE,"aw",@nobits
	.sectionflags	@""
	.align	16
	.zero		1024


//--------------------- .nv.shared._ZN7cutlass13device_kernelIN5flash11enable_sm90INS1_16FlashAttnFwdSm90INS1_25CollectiveMainloopFwdSm90ILi2EN4cute5tupleIJNS5_1CILi1EEES8_S8_EEENS6_IJNS7_ILi128EEENS7_ILi64EEENS7_ILi256EEEEEELi256ENS_10bfloat16_tEfNS_4arch4Sm90ELb0ELb1ELb1ELb1ELb0ELb1ELb0ELb1ELb1ELb0ELb0ELb0EEENS1_21CollectiveEpilogueFwdINS6_IJSA_SC_SB_EEES9_SE_SG_Li256ELb1ELb0ELb0ELb0EEENS1_36VarlenDynamicPersistentTileSchedulerILi128ELi64ELi256ELi32ELb0ELb0ELb1ELb1ELb0ELb1EEEEEEEEEvNT_6ParamsE --------------------------
	.section	.nv.shared._ZN7cutlass13device_kernelIN5flash11enable_sm90INS1_16FlashAttnFwdSm90INS1_25CollectiveMainloopFwdSm90ILi2EN4cute5tupleIJNS5_1CILi1EEES8_S8_EEENS6_IJNS7_ILi128EEENS7_ILi64EEENS7_ILi256EEEEEELi256ENS_10bfloat16_tEfNS_4arch4Sm90ELb0ELb1ELb1ELb1ELb0ELb1ELb0ELb1ELb1ELb0ELb0ELb0EEENS1_21CollectiveEpilogueFwdINS6_IJSA_SC_SB_EEES9_SE_SG_Li256ELb1ELb0ELb0ELb0EEENS1_36VarlenDynamicPersistentTileSchedulerILi128ELi64ELi256ELi32ELb0ELb0ELb1ELb1ELb0ELb1EEEEEEEEEvNT_6ParamsE,"aw",@nobits
	.sectionflags	@""
	.align	16
	.zero		1024


//--------------------- .nv.shared._ZN7cutlass13device_kernelIN5flash11enable_sm90INS1_16FlashAttnFwdSm90INS1_25CollectiveMainloopFwdSm90ILi2EN4cute5tupleIJNS5_1CILi1EEES8_S8_EEENS6_IJNS7_ILi128EEENS7_ILi80EEENS7_ILi256EEEEEELi256ENS_10bfloat16_tEfNS_4arch4Sm90ELb1ELb0ELb1ELb0ELb0ELb0ELb0ELb1ELb1ELb0ELb0ELb0EEENS1_21CollectiveEpilogueFwdINS6_IJSA_SC_SB_EEES9_SE_SG_Li256ELb0ELb0ELb0ELb0EEENS1_30DynamicPersistentTileSchedulerILi256ELi32ELb0ELb0ELb1EEEEEEEEEvNT_6ParamsE --------------------------
	.section	.nv.shared._ZN7cutlass13device_kernelIN5flash11enable_sm90INS1_16FlashAttnFwdSm90INS1_25CollectiveMainloopFwdSm90ILi2EN4cute5tupleIJNS5_1CILi1EEES8_S8_EEENS6_IJNS7_ILi128EEENS7_ILi80EEENS7_ILi256EEEEEELi256ENS_10bfloat16_tEfNS_4arch4Sm90ELb1ELb0ELb1ELb0ELb0ELb0ELb0ELb1ELb1ELb0ELb0ELb0EEENS1_21CollectiveEpilogueFwdINS6_IJSA_SC_SB_EEES9_SE_SG_Li256ELb0ELb0ELb0ELb0EEENS1_30DynamicPersistentTileSchedulerILi256ELi32ELb0ELb0ELb1EEEEEEEEEvNT_6ParamsE,"aw",@nobits
	.sectionflags	@""
	.align	16
	.zero		1024


//--------------------- .nv.shared._ZN7cutlass13device_kernelIN5flash11enable_sm90INS1_16FlashAttnFwdSm90INS1_25CollectiveMainloopFwdSm90ILi2EN4cute5tupleIJNS5_1CILi1EEES8_S8_EEENS6_IJNS7_ILi128EEENS7_ILi80EEENS7_ILi256EEEEEELi256ENS_10bfloat16_tEfNS_4arch4Sm90ELb1ELb0ELb1ELb1ELb0ELb0ELb0ELb1ELb1ELb0ELb0ELb0EEENS1_21CollectiveEpilogueFwdINS6_IJSA_SC_SB_EEES9_SE_SG_Li256ELb1ELb0ELb0ELb0EEENS1_36VarlenDynamicPersistentTileSchedulerILi128ELi80ELi256ELi32ELb0ELb0ELb1ELb1ELb1ELb1EEEEEEEEEvNT_6ParamsE --------------------------
	.section	.nv.shared._ZN7cutlass13device_kernelIN5flash11enable_sm90INS1_16FlashAttnFwdSm90INS1_25CollectiveMainloopFwdSm90ILi2EN4cute5tupleIJNS5_1CILi1EEES8_S8_EEENS6_IJNS7_ILi128EEENS7_ILi80EEENS7_ILi256EEEEEELi256ENS_10bfloat16_tEfNS_4arch4Sm90ELb1ELb0ELb1ELb1ELb0ELb0ELb0ELb1ELb1ELb0ELb0ELb0EEENS1_21CollectiveEpilogueFwdINS6_IJSA_SC_SB_EEES9_SE_SG_Li256ELb1ELb0ELb0ELb0EEENS1_36VarlenDynamicPersistentTileSchedulerILi128ELi80ELi256ELi32ELb0ELb0ELb1ELb1ELb1ELb1EEEEEEEEEvNT_6ParamsE,"aw",@nobits
	.sectionflags	@""
	.align	16
	.zero		1024


//--------------------- .nv.shared._ZN7cutlass13device_kernelIN5flash11enable_sm90INS1_16FlashAttnFwdSm90INS1_25CollectiveMainloopFwdSm90ILi2EN4cute5tupleIJNS5_1CILi1EEES8_S8_EEENS6_IJNS7_ILi128EEENS7_ILi80EEENS7_ILi256EEEEEELi256ENS_10bfloat16_tEfNS_4arch4Sm90ELb1ELb0ELb1ELb1ELb0ELb1ELb0ELb1ELb1ELb0ELb0ELb0EEENS1_21CollectiveEpilogueFwdINS6_IJSA_SC_SB_EEES9_SE_SG_Li256ELb1ELb0ELb0ELb0EEENS1_36VarlenDynamicPersistentTileSchedulerILi128ELi80ELi256ELi32ELb0ELb0ELb1ELb1ELb1ELb1EEEEEEEEEvNT_6ParamsE --------------------------
	.section	.nv.shared._ZN7cutlass13device_kernelIN5flash11enable_sm90INS1_16FlashAttnFwdSm90INS1_25CollectiveMainloopFwdSm90ILi2EN4cute5tupleIJNS5_1CILi1EEES8_S8_EEENS6_IJNS7_ILi128EEENS7_ILi80EEENS7_ILi256EEEEEELi256ENS_10bfloat16_tEfNS_4arch4Sm90ELb1ELb0ELb1ELb1ELb0ELb1ELb0ELb1ELb1ELb0ELb0ELb0EEENS1_21CollectiveEpilogueFwdINS6_IJSA_SC_SB_EEES9_SE_SG_Li256ELb1ELb0ELb0ELb0EEENS1_36VarlenDynamicPersistentTileSchedulerILi128ELi80ELi256ELi32ELb0ELb0ELb1ELb1ELb1ELb1EEEEEEEEEvNT_6ParamsE,"aw",@nobits
	.sectionflags	@""
	.align	16
	.zero		1024


//--------------------- .nv.shared._ZN7cutlass13device_kernelIN5flash11enable_sm90INS1_16FlashAttnFwdSm90INS1_25CollectiveMainloopFwdSm90ILi2EN4cute5tupleIJNS5_1CILi1EEES8_S8_EEENS6_IJNS7_ILi128EEENS7_ILi112EEENS7_ILi192EEEEEELi192ENS_10bfloat16_tEfNS_4arch4Sm90ELb0ELb0ELb1ELb0ELb0ELb0ELb0ELb1ELb1ELb0ELb0ELb0EEENS1_21CollectiveEpilogueFwdINS6_IJSA_SC_SB_EEES9_SE_SG_Li256ELb0ELb0ELb0ELb0EEENS1_29StaticPersistentTileSchedulerILb0EEEEEEEEEvNT_6ParamsE --------------------------
	.section	.nv.shared._ZN7cutlass13device_kernelIN5flash11enable_sm90INS1_16FlashAttnFwdSm90INS1_25CollectiveMainloopFwdSm90ILi2EN4cute5tupleIJNS5_1CILi1EEES8_S8_EEENS6_IJNS7_ILi128EEENS7_ILi112EEENS7_ILi192EEEEEELi192ENS_10bfloat16_tEfNS_4arch4Sm90ELb0ELb0ELb1ELb0ELb0ELb0ELb0ELb1ELb1ELb0ELb0ELb0EEENS1_21CollectiveEpilogueFwdINS6_IJSA_SC_SB_EEES9_SE_SG_Li256ELb0ELb0ELb0ELb0EEENS1_29StaticPersistentTileSchedulerILb0EEEEEEEEEvNT_6ParamsE,"aw",@nobits
	.sectionflags	@""
	.align	16
	.zero		1024


//--------------------- .nv.shared._ZN7cutlass13device_kernelIN5flash11enable_sm90INS1_16FlashAttnFwdSm90INS1_25CollectiveMainloopFwdSm90ILi2EN4cute5tupleIJNS5_1CILi2EEENS7_ILi1EEES9_EEENS6_IJNS7_ILi128EEENS7_ILi112EEENS7_ILi192EEEEEELi192ENS_10bfloat16_tEfNS_4arch4Sm90ELb0ELb0ELb1ELb0ELb0ELb0ELb0ELb1ELb1ELb0ELb0ELb0EEENS1_21CollectiveEpilogueFwdINS6_IJSB_SD_SC_EEESA_SF_SH_Li256ELb0ELb0ELb0ELb0EEENS1_29StaticPersistentTileSchedulerILb0EEEEEEEEEvNT_6ParamsE --------------------------
	.section	.nv.shared._ZN7cutlass13device_kernelIN5flash11enable_sm90INS1_16FlashAttnFwdSm90INS1_25CollectiveMainloopFwdSm90ILi2EN4cute5tupleIJNS5_1CILi2EEENS7_ILi1EEES9_EEENS6_IJNS7_ILi128EEENS7_ILi112EEENS7_ILi192EEEEEELi192ENS_10bfloat16_tEfNS_4arch4Sm90ELb0ELb0ELb1ELb0ELb0ELb0ELb0ELb1ELb1ELb0ELb0ELb0EEENS1_21CollectiveEpilogueFwdINS6_IJSB_SD_SC_EEESA_SF_SH_Li256ELb0ELb0ELb0ELb0EEENS1_29StaticPersistentTileSchedulerILb0EEEEEEEEEvNT_6ParamsE,"aw",@nobits
	.sectionflags	@""
	.align	16
	.zero		1024


//--------------------- .nv.shared._ZN7cutlass13device_kernelIN5flash11enable_sm90INS1_16FlashAttnFwdSm90INS1_25CollectiveMainloopFwdSm90ILi2EN4cute5tupleIJNS5_1CILi1EEES8_S8_EEENS6_IJNS7_ILi128EEENS7_ILi112EEENS7_ILi192EEEEEELi192ENS_10bfloat16_tEfNS_4arch4Sm90ELb0ELb0ELb1ELb1ELb0ELb0ELb0ELb1ELb1ELb0ELb0ELb0EEENS1_21CollectiveEpilogueFwdINS6_IJSA_SC_SB_EEES9_SE_SG_Li256ELb1ELb0ELb0ELb0EEENS1_36VarlenDynamicPersistentTileSchedulerILi128ELi112ELi256ELi32ELb0ELb0ELb1ELb0ELb1ELb1EEEEEEEEEvNT_6ParamsE --------------------------
	.section	.nv.shared._ZN7cutlass13device_kernelIN5flash11enable_sm90INS1_16FlashAttnFwdSm90INS1_25CollectiveMainloopFwdSm90ILi2EN4cute5tupleIJNS5_1CILi1EEES8_S8_EEENS6_IJNS7_ILi128EEENS7_ILi112EEENS7_ILi192EEEEEELi192ENS_10bfloat16_tEfNS_4arch4Sm90ELb0ELb0ELb1ELb1ELb0ELb0ELb0ELb1ELb1ELb0ELb0ELb0EEENS1_21CollectiveEpilogueFwdINS6_IJSA_SC_SB_EEES9_SE_SG_Li256ELb1ELb0ELb0ELb0EEENS1_36VarlenDynamicPersistentTileSchedulerILi128ELi112ELi256ELi32ELb0ELb0ELb1ELb0ELb1ELb1EEEEEEEEEvNT_6ParamsE,"aw",@nobits
	.sectionflags	@""
	.align	16
	.zero		1024


//--------------------- .nv.shared._ZN7cutlass13device_kernelIN5flash11enable_sm90INS1_16FlashAttnFwdSm90INS1_25CollectiveMainloopFwdSm90ILi2EN4cute5tupleIJNS5_1CILi1EEES8_S8_EEENS6_IJNS7_ILi128EEENS7_ILi112EEENS7_ILi192EEEEEELi192ENS_10bfloat16_tEfNS_4arch4Sm90ELb0ELb0ELb1ELb1ELb0ELb1ELb0ELb1ELb1ELb0ELb0ELb0EEENS1_21CollectiveEpilogueFwdINS6_IJSA_SC_SB_EEES9_SE_SG_Li256ELb1ELb0ELb0ELb0EEENS1_36VarlenDynamicPersistentTileSchedulerILi128ELi112ELi256ELi32ELb0ELb0ELb1ELb0ELb1ELb1EEEEEEEEEvNT_6ParamsE --------------------------
	.section	.nv.shared._ZN7cutlass13device_kernelIN5flash11enable_sm90INS1_16FlashAttnFwdSm90INS1_25CollectiveMainloopFwdSm90ILi2EN4cute5tupleIJNS5_1CILi1EEES8_S8_EEENS6_IJNS7_ILi128EEENS7_ILi112EEENS7_ILi192EEEEEELi192ENS_10bfloat16_tEfNS_4arch4Sm90ELb0ELb0ELb1ELb1ELb0ELb1ELb0ELb1ELb1ELb0ELb0ELb0EEENS1_21CollectiveEpilogueFwdINS6_IJSA_SC_SB_EEES9_SE_SG_Li256ELb1ELb0ELb0ELb0EEENS1_36VarlenDynamicPersistentTileSchedulerILi128ELi112ELi256ELi32ELb0ELb0ELb1ELb0ELb1ELb1EEEEEEEEEvNT_6ParamsE,"aw",@nobits
	.sectionflags	@""
	.align	16
	.zero		1024


//--------------------- .nv.shared._ZN7cutlass13device_kernelIN5flash11enable_sm90INS1_16FlashAttnFwdSm90INS1_25CollectiveMainloopFwdSm90ILi2EN4cute5tupleIJNS5_1CILi1EEES8_S8_EEENS6_IJNS7_ILi128EEENS7_ILi96EEENS7_ILi192EEEEEELi192ENS_10bfloat16_tEfNS_4arch4Sm90ELb0ELb1ELb1ELb0ELb0ELb0ELb0ELb1ELb1ELb0ELb0ELb0EEENS1_21CollectiveEpilogueFwdINS6_IJSA_SC_SB_EEES9_SE_SG_Li256ELb0ELb0ELb0ELb0EEENS1_30DynamicPersistentTileSchedulerILi256ELi32ELb0ELb0ELb1EEEEEEEEEvNT_6ParamsE --------------------------
	.section	.nv.shared._ZN7cutlass13device_kernelIN5flash11enable_sm90INS1_16FlashAttnFwdSm90INS1_25CollectiveMainloopFwdSm90ILi2EN4cute5tupleIJNS5_1CILi1EEES8_S8_EEENS6_IJNS7_ILi128EEENS7_ILi96EEENS7_ILi192EEEEEELi192ENS_10bfloat16_tEfNS_4arch4Sm90ELb0ELb1ELb1ELb0ELb0ELb0ELb0ELb1ELb1ELb0ELb0ELb0EEENS1_21CollectiveEpilogueFwdINS6_IJSA_SC_SB_EEES9_SE_SG_Li256ELb0ELb0ELb0ELb0EEENS1_30DynamicPersistentTileSchedulerILi256ELi32ELb0ELb0ELb1EEEEEEEEEvNT_6ParamsE,"aw",@nobits
	.sectionflags	@""
	.align	16
	.zero		1024


//--------------------- .nv.shared._ZN7cutlass13device_kernelIN5flash11enable_sm90INS1_16FlashAttnFwdSm90INS1_25CollectiveMainloopFwdSm90ILi2EN4cute5tupleIJNS5_1CILi1EEES8_S8_EEENS6_IJNS7_ILi128EEENS7_ILi96EEENS7_ILi192EEEEEELi192ENS_10bfloat16_tEfNS_4arch4Sm90ELb0ELb1ELb1ELb1ELb0ELb0ELb0ELb1ELb1ELb0ELb0ELb0EEENS1_21CollectiveEpilogueFwdINS6_IJSA_SC_SB_EEES9_SE_SG_Li256ELb1ELb0ELb0ELb0EEENS1_36VarlenDynamicPersistentTileSchedulerILi128ELi96ELi256ELi32ELb0ELb0ELb1ELb1ELb0ELb1EEEEEEEEEvNT_6ParamsE --------------------------
	.section	.nv.shared._ZN7cutlass13device_kernelIN5flash11enable_sm90INS1_16FlashAttnFwdSm90INS1_25CollectiveMainloopFwdSm90ILi2EN4cute5tupleIJNS5_1CILi1EEES8_S8_EEENS6_IJNS7_ILi128EEENS7_ILi96EEENS7_ILi192EEEEEELi192ENS_10bfloat16_tEfNS_4arch4Sm90ELb0ELb1ELb1ELb1ELb0ELb0ELb0ELb1ELb1ELb0ELb0ELb0EEENS1_21CollectiveEpilogueFwdINS6_IJSA_SC_SB_EEES9_SE_SG_Li256ELb1ELb0ELb0ELb0EEENS1_36VarlenDynamicPersistentTileSchedulerILi128ELi96ELi256ELi32ELb0ELb0ELb1ELb1ELb0ELb1EEEEEEEEEvNT_6ParamsE,"aw",@nobits
	.sectionflags	@""
	.align	16
	.zero		1024


//--------------------- .nv.shared._ZN7cutlass13device_kernelIN5flash11enable_sm90INS1_16FlashAttnFwdSm90INS1_25CollectiveMainloopFwdSm90ILi2EN4cute5tupleIJNS5_1CILi1EEES8_S8_EEENS6_IJNS7_ILi128EEENS7_ILi96EEENS7_ILi192EEEEEELi192ENS_10bfloat16_tEfNS_4arch4Sm90ELb0ELb1ELb1ELb1ELb0ELb1ELb0ELb1ELb1ELb0ELb0ELb0EEENS1_21CollectiveEpilogueFwdINS6_IJSA_SC_SB_EEES9_SE_SG_Li256ELb1ELb0ELb0ELb0EEENS1_36VarlenDynamicPersistentTileSchedulerILi128ELi96ELi256ELi32ELb0ELb0ELb1ELb1ELb0ELb1EEEEEEEEEvNT_6ParamsE --------------------------
	.section	.nv.shared._ZN7cutlass13device_kernelIN5flash11enable_sm90INS1_16FlashAttnFwdSm90INS1_25CollectiveMainloopFwdSm90ILi2EN4cute5tupleIJNS5_1CILi1EEES8_S8_EEENS6_IJNS7_ILi128EEENS7_ILi96EEENS7_ILi192EEEEEELi192ENS_10bfloat16_tEfNS_4arch4Sm90ELb0ELb1ELb1ELb1ELb0ELb1ELb0ELb1ELb1ELb0ELb0ELb0EEENS1_21CollectiveEpilogueFwdINS6_IJSA_SC_SB_EEES9_SE_SG_Li256ELb1ELb0ELb0ELb0EEENS1_36VarlenDynamicPersistentTileSchedulerILi128ELi96ELi256ELi32ELb0ELb0ELb1ELb1ELb0ELb1EEEEEEEEEvNT_6ParamsE,"aw",@nobits
	.sectionflags	@""
	.align	16
	.zero		1024


//--------------------- .nv.shared._ZN7cutlass13device_kernelIN5flash11enable_sm90INS1_16FlashAttnFwdSm90INS1_25CollectiveMainloopFwdSm90ILi2EN4cute5tupleIJNS5_1CILi1EEES8_S8_EEENS6_IJNS7_ILi128EEENS7_ILi112EEENS7_ILi192EEEEEELi192ENS_10bfloat16_tEfNS_4arch4Sm90ELb1ELb0ELb1ELb0ELb0ELb0ELb0ELb1ELb1ELb0ELb0ELb0EEENS1_21CollectiveEpilogueFwdINS6_IJSA_SC_SB_EEES9_SE_SG_Li256ELb0ELb0ELb0ELb0EEENS1_30DynamicPersistentTileSchedulerILi256ELi32ELb0ELb0ELb1EEEEEEEEEvNT_6ParamsE --------------------------
	.section	.nv.shared._ZN7cutlass13device_kernelIN5flash11enable_sm90INS1_16FlashAttnFwdSm90INS1_25CollectiveMainloopFwdSm90ILi2EN4cute5tupleIJNS5_1CILi1EEES8_S8_EEENS6_IJNS7_ILi128EEENS7_ILi112EEENS7_ILi192EEEEEELi192ENS_10bfloat16_tEfNS_4arch4Sm90ELb1ELb0ELb1ELb0ELb0ELb0ELb0ELb1ELb1ELb0ELb0ELb0EEENS1_21CollectiveEpilogueFwdINS6_IJSA_SC_SB_EEES9_SE_SG_Li256ELb0ELb0ELb0ELb0EEENS1_30DynamicPersistentTileSchedulerILi256ELi32ELb0ELb0ELb1EEEEEEEEEvNT_6ParamsE,"aw",@nobits
	.sectionflags	@""
	.align	16
	.zero		1024


//--------------------- .nv.shared._ZN7cutlass13device_kernelIN5flash11enable_sm90INS1_16FlashAttnFwdSm90INS1_25CollectiveMainloopFwdSm90ILi2EN4cute5tupleIJNS5_1CILi1EEES8_S8_EEENS6_IJNS7_ILi128EEENS7_ILi112EEENS7_ILi192EEEEEELi192ENS_10bfloat16_tEfNS_4arch4Sm90ELb1ELb0ELb1ELb1ELb0ELb0ELb0ELb1ELb1ELb0ELb0ELb0EEENS1_21CollectiveEpilogueFwdINS6_IJSA_SC_SB_EEES9_SE_SG_Li256ELb1ELb0ELb0ELb0EEENS1_36VarlenDynamicPersistentTileSchedulerILi128ELi112ELi256ELi32ELb0ELb0ELb1ELb1ELb1ELb1EEEEEEEEEvNT_6ParamsE --------------------------
	.section	.nv.shared._ZN7cutlass13device_kernelIN5flash11enable_sm90INS1_16FlashAttnFwdSm90INS1_25CollectiveMainloopFwdSm90ILi2EN4cute5tupleIJNS5_1CILi1EEES8_S8_EEENS6_IJNS7_ILi128EEENS7_ILi112EEENS7_ILi192EEEEEELi192ENS_10bfloat16_tEfNS_4arch4Sm90ELb1ELb0ELb1ELb1ELb0ELb0ELb0ELb1ELb1ELb0ELb0ELb0EEENS1_21CollectiveEpilogueFwdINS6_IJSA_SC_SB_EEES9_SE_SG_Li256ELb1ELb0ELb0ELb0EEENS1_36VarlenDynamicPersistentTileSchedulerILi128ELi112ELi256ELi32ELb0ELb0ELb1ELb1ELb1ELb1EEEEEEEEEvNT_6ParamsE,"aw",@nobits
	.sectionflags	@""
	.align	16
	.zero		1024


//--------------------- .nv.shared._ZN7cutlass13device_kernelIN5flash11enable_sm90INS1_16FlashAttnFwdSm90INS1_25CollectiveMainloopFwdSm90ILi2EN4cute5tupleIJNS5_1CILi1EEES8_S8_EEENS6_IJNS7_ILi128EEENS7_ILi112EEENS7_ILi192EEEEEELi192ENS_10bfloat16_tEfNS_4arch4Sm90ELb1ELb0ELb1ELb1ELb0ELb1ELb0ELb1ELb1ELb0ELb0ELb0EEENS1_21CollectiveEpilogueFwdINS6_IJSA_SC_SB_EEES9_SE_SG_Li256ELb1ELb0ELb0ELb0EEENS1_36VarlenDynamicPersistentTileSchedulerILi128ELi112ELi256ELi32ELb0ELb0ELb1ELb1ELb1ELb1EEEEEEEEEvNT_6ParamsE --------------------------
	.section	.nv.shared._ZN7cutlass13device_kernelIN5flash11enable_sm90INS1_16FlashAttnFwdSm90INS1_25CollectiveMainloopFwdSm90ILi2EN4cute5tupleIJNS5_1CILi1EEES8_S8_EEENS6_IJNS7_ILi128EEENS7_ILi112EEENS7_ILi192EEEEEELi192ENS_10bfloat16_tEfNS_4arch4Sm90ELb1ELb0ELb1ELb1ELb0ELb1ELb0ELb1ELb1ELb0ELb0ELb0EEENS1_21CollectiveEpilogueFwdINS6_IJSA_SC_SB_EEES9_SE_SG_Li256ELb1ELb0ELb0ELb0EEENS1_36VarlenDynamicPersistentTileSchedulerILi128ELi112ELi256ELi32ELb0ELb0ELb1ELb1ELb1ELb1EEEEEEEEEvNT_6ParamsE,"aw",@nobits
	.sectionflags	@""
	.align	16
	.zero		1024


//--------------------- .nv.shared._ZN7cutlass13device_kernelIN5flash11enable_sm90INS1_16FlashAttnFwdSm90INS1_25CollectiveMainloopFwdSm90ILi2EN4cute5tupleIJNS5_1CILi1EEES8_S8_EEENS6_IJNS7_ILi128EEENS7_ILi176EEESA_EEELi128ENS_10bfloat16_tEfNS_4arch4Sm90ELb0ELb0ELb1ELb0ELb0ELb0ELb0ELb1ELb1ELb0ELb0ELb0EEENS1_21CollectiveEpilogueFwdINS6_IJSA_SA_SB_EEES9_SD_SF_Li256ELb0ELb0ELb0ELb0EEENS1_29StaticPersistentTileSchedulerILb0EEEEEEEEEvNT_6ParamsE --------------------------
	.section	.nv.shared._ZN7cutlass13device_kernelIN5flash11enable_sm90INS1_16FlashAttnFwdSm90INS1_25CollectiveMainloopFwdSm90ILi2EN4cute5tupleIJNS5_1CILi1EEES8_S8_EEENS6_IJNS7_ILi128EEENS7_ILi176EEESA_EEELi128ENS_10bfloat16_tEfNS_4arch4Sm90ELb0ELb0ELb1ELb0ELb0ELb0ELb0ELb1ELb1ELb0ELb0ELb0EEENS1_21CollectiveEpilogueFwdINS6_IJSA_SA_SB_EEES9_SD_SF_Li256ELb0ELb0ELb0ELb0EEENS1_29StaticPersistentTileSchedulerILb0EEEEEEEEEvNT_6ParamsE,"aw",@nobits
	.sectionflags	@""
	.align	16
	.zero		1024


//--------------------- .nv.shared._ZN7cutlass13device_kernelIN5flash11enable_sm90INS1_16FlashAttnFwdSm90INS1_25CollectiveMainloopFwdSm90ILi2EN4cute5tupleIJNS5_1CILi2EEENS7_ILi1EEES9_EEENS6_IJNS7_ILi128EEENS7_ILi176EEESB_EEELi128ENS_10bfloat16_tEfNS_4arch4Sm90ELb0ELb0ELb1ELb0ELb0ELb0ELb0ELb1ELb1ELb0ELb0ELb0EEENS1_21CollectiveEpilogueFwdINS6_IJSB_SB_SC_EEESA_SE_SG_Li256ELb0ELb0ELb0ELb0EEENS1_29StaticPersistentTileSchedulerILb0EEEEEEEEEvNT_6ParamsE --------------------------
	.section	.nv.shared._ZN7cutlass13device_kernelIN5flash11enable_sm90INS1_16FlashAttnFwdSm90INS1_25CollectiveMainloopFwdSm90ILi2EN4cute5tupleIJNS5_1CILi2EEENS7_ILi1EEES9_EEENS6_IJNS7_ILi128EEENS7_ILi176EEESB_EEELi128ENS_10bfloat16_tEfNS_4arch4Sm90ELb0ELb0ELb1ELb0ELb0ELb0ELb0ELb1ELb1ELb0ELb0ELb0EEENS1_21CollectiveEpilogueFwdINS6_IJSB_SB_SC_EEESA_SE_SG_Li256ELb0ELb0ELb0ELb0EEENS1_29StaticPersistentTileSchedulerILb0EEEEEEEEEvNT_6ParamsE,"aw",@nobits
	.sectionflags	@""
	.align	16
	.zero		1024


//--------------------- .nv.shared._ZN7cutlass13device_kernelIN5flash11enable_sm90INS1_16FlashAttnFwdSm90INS1_25CollectiveMainloopFwdSm90ILi2EN4cute5tupleIJNS5_1CILi1EEES8_S8_EEENS6_IJNS7_ILi128EEENS7_ILi176EEESA_EEELi128ENS_10bfloat16_tEfNS_4arch4Sm90ELb0ELb0ELb1ELb1ELb0ELb0ELb0ELb1ELb1ELb0ELb0ELb0EEENS1_21CollectiveEpilogueFwdINS6_IJSA_SA_SB_EEES9_SD_SF_Li256ELb1ELb0ELb0ELb0EEENS1_36VarlenDynamicPersistentTileSchedulerILi128ELi176ELi256ELi32ELb0ELb0ELb1ELb0ELb1ELb1EEEEEEEEEvNT_6ParamsE --------------------------
	.section	.nv.shared._ZN7cutlass13device_kernelIN5flash11enable_sm90INS1_16FlashAttnFwdSm90INS1_25CollectiveMainloopFwdSm90ILi2EN4cute5tupleIJNS5_1CILi1EEES8_S8_EEENS6_IJNS7_ILi128EEENS7_ILi176EEESA_EEELi128ENS_10bfloat16_tEfNS_4arch4Sm90ELb0ELb0ELb1ELb1ELb0ELb0ELb0ELb1ELb1ELb0ELb0ELb0EEENS1_21CollectiveEpilogueFwdINS6_IJSA_SA_SB_EEES9_SD_SF_Li256ELb1ELb0ELb0ELb0EEENS1_36VarlenDynamicPersistentTileSchedulerILi128ELi176ELi256ELi32ELb0ELb0ELb1ELb0ELb1ELb1EEEEEEEEEvNT_6ParamsE,"aw",@nobits
	.sectionflags	@""
	.align	16
	.zero		1024


//--------------------- .nv.shared._ZN7cutlass13device_kernelIN5flash11enable_sm90INS1_16FlashAttnFwdSm90INS1_25CollectiveMainloopFwdSm90ILi2EN4cute5tupleIJNS5_1CILi1EEES8_S8_EEENS6_IJNS7_ILi128EEENS7_ILi176EEESA_EEELi128ENS_10bfloat16_tEfNS_4arch4Sm90ELb0ELb0ELb1ELb1ELb0ELb1ELb0ELb1ELb1ELb0ELb0ELb0EEENS1_21CollectiveEpilogueFwdINS6_IJSA_SA_SB_EEES9_SD_SF_Li256ELb1ELb0ELb0ELb0EEENS1_36VarlenDynamicPersistentTileSchedulerILi128ELi176ELi256ELi32ELb0ELb0ELb1ELb0ELb1ELb1EEEEEEEEEvNT_6ParamsE --------------------------
	.section	.nv.shared._ZN7cutlass13device_kernelIN5flash11enable_sm90INS1_16FlashAttnFwdSm90INS1_25CollectiveMainloopFwdSm90ILi2EN4cute5tupleIJNS5_1CILi1EEES8_S8_EEENS6_IJNS7_ILi128EEENS7_ILi176EEESA_EEELi128ENS_10bfloat16_tEfNS_4arch4Sm90ELb0ELb0ELb1ELb1ELb0ELb1ELb0ELb1ELb1ELb0ELb0ELb0EEENS1_21CollectiveEpilogueFwdINS6_IJSA_SA_SB_EEES9_SD_SF_Li256ELb1ELb0ELb0ELb0EEENS1_36VarlenDynamicPersistentTileSchedulerILi128ELi176ELi256ELi32ELb0ELb0ELb1ELb0ELb1ELb1EEEEEEEEEvNT_6ParamsE,"aw",@nobits
	.sectionflags	@""
	.align	16
	.zero		1024


//--------------------- .nv.shared._ZN7cutlass13device_kernelIN5flash11enable_sm90INS1_16FlashAttnFwdSm90INS1_25CollectiveMainloopFwdSm90ILi2EN4cute5tupleIJNS5_1CILi1EEES8_S8_EEENS6_IJNS7_ILi128EEESA_SA_EEELi128ENS_10bfloat16_tEfNS_4arch4Sm90ELb0ELb1ELb1ELb0ELb0ELb0ELb0ELb1ELb1ELb0ELb0ELb0EEENS1_21CollectiveEpilogueFwdISB_S9_SC_SE_Li256ELb0ELb0ELb0ELb0EEENS1_30DynamicPersistentTileSchedulerILi256ELi32ELb0ELb0ELb1EEEEEEEEEvNT_6ParamsE --------------------------
	.section	.nv.shared._ZN7cutlass13device_kernelIN5flash11enable_sm90INS1_16FlashAttnFwdSm90INS1_25CollectiveMainloopFwdSm90ILi2EN4cute5tupleIJNS5_1CILi1EEES8_S8_EEENS6_IJNS7_ILi128EEESA_SA_EEELi128ENS_10bfloat16_tEfNS_4arch4Sm90ELb0ELb1ELb1ELb0ELb0ELb0ELb0ELb1ELb1ELb0ELb0ELb0EEENS1_21CollectiveEpilogueFwdISB_S9_SC_SE_Li256ELb0ELb0ELb0ELb0EEENS1_30DynamicPersistentTileSchedulerILi256ELi32ELb0ELb0ELb1EEEEEEEEEvNT_6ParamsE,"aw",@nobits
	.sectionflags	@""
	.align	16
	.zero		1024


//--------------------- .nv.shared._ZN7cutlass13device_kernelIN5flash11enable_sm90INS1_16FlashAttnFwdSm90INS1_25CollectiveMainloopFwdSm90ILi2EN4cute5tupleIJNS5_1CILi1EEES8_S8_EEENS6_IJNS7_ILi128EEESA_SA_EEELi128ENS_10bfloat16_tEfNS_4arch4Sm90ELb0ELb1ELb1ELb1ELb0ELb0ELb0ELb1ELb1ELb0ELb0ELb0EEENS1_21CollectiveEpilogueFwdISB_S9_SC_SE_Li256ELb1ELb0ELb0ELb0EEENS1_36VarlenDynamicPersistentTileSchedulerILi128ELi128ELi256ELi32ELb0ELb0ELb1ELb1ELb0ELb1EEEEEEEEEvNT_6ParamsE --------------------------
	.section	.nv.shared._ZN7cutlass13device_kernelIN5flash11enable_sm90INS1_16FlashAttnFwdSm90INS1_25CollectiveMainloopFwdSm90ILi2EN4cute5tupleIJNS5_1CILi1EEES8_S8_EEENS6_IJNS7_ILi128EEESA_SA_EEELi128ENS_10bfloat16_tEfNS_4arch4Sm90ELb0ELb1ELb1ELb1ELb0ELb0ELb0ELb1ELb1ELb0ELb0ELb0EEENS1_21CollectiveEpilogueFwdISB_S9_SC_SE_Li256ELb1ELb0ELb0ELb0EEENS1_36VarlenDynamicPersistentTileSchedulerILi128ELi128ELi256ELi32ELb0ELb0ELb1ELb1ELb0ELb1EEEEEEEEEvNT_6ParamsE,"aw",@nobits
	.sectionflags	@""
	.align	16
	.zero		1024


//--------------------- .nv.shared._ZN7cutlass13device_kernelIN5flash11enable_sm90INS1_16FlashAttnFwdSm90INS1_25CollectiveMainloopFwdSm90ILi2EN4cute5tupleIJNS5_1CILi1EEES8_S8_EEENS6_IJNS7_ILi128EEESA_SA_EEELi128ENS_10bfloat16_tEfNS_4arch4Sm90ELb0ELb1ELb1ELb1ELb0ELb1ELb0ELb1ELb1ELb0ELb0ELb0EEENS1_21CollectiveEpilogueFwdISB_S9_SC_SE_Li256ELb1ELb0ELb0ELb0EEENS1_36VarlenDynamicPersistentTileSchedulerILi128ELi128ELi256ELi32ELb0ELb0ELb1ELb1ELb0ELb1EEEEEEEEEvNT_6ParamsE --------------------------
	.section	.nv.shared._ZN7cutlass13device_kernelIN5flash11enable_sm90INS1_16FlashAttnFwdSm90INS1_25CollectiveMainloopFwdSm90ILi2EN4cute5tupleIJNS5_1CILi1EEES8_S8_EEENS6_IJNS7_ILi128EEESA_SA_EEELi128ENS_10bfloat16_tEfNS_4arch4Sm90ELb0ELb1ELb1ELb1ELb0ELb1ELb0ELb1ELb1ELb0ELb0ELb0EEENS1_21CollectiveEpilogueFwdISB_S9_SC_SE_Li256ELb1ELb0ELb0ELb0EEENS1_36VarlenDynamicPersistentTileSchedulerILi128ELi128ELi256ELi32ELb0ELb0ELb1ELb1ELb0ELb1EEEEEEEEEvNT_6ParamsE,"aw",@nobits
	.sectionflags	@""
	.align	16
	.zero		1024


//--------------------- .nv.shared._ZN7cutlass13device_kernelIN5flash11enable_sm90INS1_16FlashAttnFwdSm90INS1_25CollectiveMainloopFwdSm90ILi2EN4cute5tupleIJNS5_1CILi1EEES8_S8_EEENS6_IJNS7_ILi128EEESA_SA_EEELi128ENS_10bfloat16_tEfNS_4arch4Sm90ELb1ELb0ELb1ELb0ELb0ELb0ELb0ELb1ELb1ELb0ELb0ELb0EEENS1_21CollectiveEpilogueFwdISB_S9_SC_SE_Li256ELb0ELb0ELb0ELb0EEENS1_30DynamicPersistentTileSchedulerILi256ELi32ELb0ELb0ELb1EEEEEEEEEvNT_6ParamsE --------------------------
	.section	.nv.shared._ZN7cutlass13device_kernelIN5flash11enable_sm90INS1_16FlashAttnFwdSm90INS1_25CollectiveMainloopFwdSm90ILi2EN4cute5tupleIJNS5_1CILi1EEES8_S8_EEENS6_IJNS7_ILi128EEESA_SA_EEELi128ENS_10bfloat16_tEfNS_4arch4Sm90ELb1ELb0ELb1ELb0ELb0ELb0ELb0ELb1ELb1ELb0ELb0ELb0EEENS1_21CollectiveEpilogueFwdISB_S9_SC_SE_Li256ELb0ELb0ELb0ELb0EEENS1_30DynamicPersistentTileSchedulerILi256ELi32ELb0ELb0ELb1EEEEEEEEEvNT_6ParamsE,"aw",@nobits
	.sectionflags	@""
	.align	16
	.zero		1024


//--------------------- .nv.shared._ZN7cutlass13device_kernelIN5flash11enable_sm90INS1_16FlashAttnFwdSm90INS1_25CollectiveMainloopFwdSm90ILi2EN4cute5tupleIJNS5_1CILi1EEES8_S8_EEENS6_IJNS7_ILi128EEESA_SA_EEELi128ENS_10bfloat16_tEfNS_4arch4Sm90ELb1ELb0ELb1ELb1ELb0ELb0ELb0ELb1ELb1ELb0ELb0ELb0EEENS1_21CollectiveEpilogueFwdISB_S9_SC_SE_Li256ELb1ELb0ELb0ELb0EEENS1_36VarlenDynamicPersistentTileSchedulerILi128ELi128ELi256ELi32ELb0ELb0ELb1ELb1ELb1ELb1EEEEEEEEEvNT_6ParamsE --------------------------
	.section	.nv.shared._ZN7cutlass13device_kernelIN5flash11enable_sm90INS1_16FlashAttnFwdSm90INS1_25CollectiveMainloopFwdSm90ILi2EN4cute5tupleIJNS5_1CILi1EEES8_S8_EEENS6_IJNS7_ILi128EEESA_SA_EEELi128ENS_10bfloat16_tEfNS_4arch4Sm90ELb1ELb0ELb1ELb1ELb0ELb0ELb0ELb1ELb1ELb0ELb0ELb0EEENS1_21CollectiveEpilogueFwdISB_S9_SC_SE_Li256ELb1ELb0ELb0ELb0EEENS1_36VarlenDynamicPersistentTileSchedulerILi128ELi128ELi256ELi32ELb0ELb0ELb1ELb1ELb1ELb1EEEEEEEEEvNT_6ParamsE,"aw",@nobits
	.sectionflags	@""
	.align	16
	.zero		1024


//--------------------- .nv.shared._ZN7cutlass13device_kernelIN5flash11enable_sm90INS1_16FlashAttnFwdSm90INS1_25CollectiveMainloopFwdSm90ILi2EN4cute5tupleIJNS5_1CILi1EEES8_S8_EEENS6_IJNS7_ILi128EEESA_SA_EEELi128ENS_10bfloat16_tEfNS_4arch4Sm90ELb1ELb0ELb1ELb1ELb0ELb1ELb0ELb1ELb1ELb0ELb0ELb0EEENS1_21CollectiveEpilogueFwdISB_S9_SC_SE_Li256ELb1ELb0ELb0ELb0EEENS1_36VarlenDynamicPersistentTileSchedulerILi128ELi128ELi256ELi32ELb0ELb0ELb1ELb1ELb1ELb1EEEEEEEEEvNT_6ParamsE --------------------------
	.section	.nv.shared._ZN7cutlass13device_kernelIN5flash11enable_sm90INS1_16FlashAttnFwdSm90INS1_25CollectiveMainloopFwdSm90ILi2EN4cute5tupleIJNS5_1CILi1EEES8_S8_EEENS6_IJNS7_ILi128EEESA_SA_EEELi128ENS_10bfloat16_tEfNS_4arch4Sm90ELb1ELb0ELb1ELb1ELb0ELb1ELb0ELb1ELb1ELb0ELb0ELb0EEENS1_21CollectiveEpilogueFwdISB_S9_SC_SE_Li256ELb1ELb0ELb0ELb0EEENS1_36VarlenDynamicPersistentTileSchedulerILi128ELi128ELi256ELi32ELb0ELb0ELb1ELb1ELb1ELb1EEEEEEEEEvNT_6ParamsE,"aw",@nobits
	.sectionflags	@""
	.align	16
	.zero		1024


//--------------------- .nv.shared._ZN7cutlass13device_kernelIN5flash11enable_sm90INS1_16FlashAttnFwdSm90INS1_25CollectiveMainloopFwdSm90ILi2EN4cute5tupleIJNS5_1CILi1EEES8_S8_EEENS6_IJNS7_ILi192EEENS7_ILi144EEENS7_ILi96EEEEEELi96ENS_10bfloat16_tEfNS_4arch4Sm90ELb0ELb0ELb1ELb0ELb0ELb0ELb0ELb0ELb1ELb0ELb0ELb0EEENS1_21CollectiveEpilogueFwdINS6_IJSA_SC_SB_EEES9_SE_SG_Li384ELb0ELb0ELb0ELb0EEENS1_29StaticPersistentTileSchedulerILb0EEEEEEEEEvNT_6ParamsE --------------------------
	.section	.nv.shared._ZN7cutlass13device_kernelIN5flash11enable_sm90INS1_16FlashAttnFwdSm90INS1_25CollectiveMainloopFwdSm90ILi2EN4cute5tupleIJNS5_1CILi1EEES8_S8_EEENS6_IJNS7_ILi192EEENS7_ILi144EEENS7_ILi96EEEEEELi96ENS_10bfloat16_tEfNS_4arch4Sm90ELb0ELb0ELb1ELb0ELb0ELb0ELb0ELb0ELb1ELb0ELb0ELb0EEENS1_21CollectiveEpilogueFwdINS6_IJSA_SC_SB_EEES9_SE_SG_Li384ELb0ELb0ELb0ELb0EEENS1_29StaticPersistentTileSchedulerILb0EEEEEEEEEvNT_6ParamsE,"aw",@nobits
	.sectionflags	@""
	.align	16
	.zero		1024


//--------------------- .nv.shared._ZN7cutlass13device_kernelIN5flash11enable_sm90INS1_16FlashAttnFwdSm90INS1_25CollectiveMainloopFwdSm90ILi2EN4cute5tupleIJNS5_1CILi1EEES8_S8_EEENS6_IJNS7_ILi192EEENS7_ILi144EEENS7_ILi96EEEEEELi96ENS_10bfloat16_tEfNS_4arch4Sm90ELb0ELb0ELb1ELb1ELb0ELb0ELb0ELb0ELb1ELb0ELb0ELb0EEENS1_21CollectiveEpilogueFwdINS6_IJSA_SC_SB_EEES9_SE_SG_Li384ELb1ELb0ELb0ELb0EEENS1_36VarlenDynamicPersistentTileSchedulerILi192ELi144ELi384ELi32ELb0ELb0ELb1ELb0ELb1ELb1EEEEEEEEEvNT_6ParamsE --------------------------
	.section	.nv.shared._ZN7cutlass13device_kernelIN5flash11enable_sm90INS1_16FlashAttnFwdSm90INS1_25CollectiveMainloopFwdSm90ILi2EN4cute5tupleIJNS5_1CILi1EEES8_S8_EEENS6_IJNS7_ILi192EEENS7_ILi144EEENS7_ILi96EEEEEELi96ENS_10bfloat16_tEfNS_4arch4Sm90ELb0ELb0ELb1ELb1ELb0ELb0ELb0ELb0ELb1ELb0ELb0ELb0EEENS1_21CollectiveEpilogueFwdINS6_IJSA_SC_SB_EEES9_SE_SG_Li384ELb1ELb0ELb0ELb0EEENS1_36VarlenDynamicPersistentTileSchedulerILi192ELi144ELi384ELi32ELb0ELb0ELb1ELb0ELb1ELb1EEEEEEEEEvNT_6ParamsE,"aw",@nobits
	.sectionflags	@""
	.align	16
	.zero		1024


//--------------------- .nv.shared._ZN7cutlass13device_kernelIN5flash11enable_sm90INS1_16FlashAttnFwdSm90INS1_25CollectiveMainloopFwdSm90ILi2EN4cute5tupleIJNS5_1CILi1EEES8_S8_EEENS6_IJNS7_ILi192EEENS7_ILi144EEENS7_ILi96EEEEEELi96ENS_10bfloat16_tEfNS_4arch4Sm90ELb0ELb0ELb1ELb1ELb0ELb1ELb0ELb0ELb1ELb0ELb0ELb0EEENS1_21CollectiveEpilogueFwdINS6_IJSA_SC_SB_EEES9_SE_SG_Li384ELb1ELb0ELb0ELb0EEENS1_36VarlenDynamicPersistentTileSchedulerILi192ELi144ELi384ELi32ELb0ELb0ELb1ELb0ELb1ELb1EEEEEEEEEvNT_6ParamsE --------------------------
	.section	.nv.shared._ZN7cutlass13device_kernelIN5flash11enable_sm90INS1_16FlashAttnFwdSm90INS1_25CollectiveMainloopFwdSm90ILi2EN4cute5tupleIJNS5_1CILi1EEES8_S8_EEENS6_IJNS7_ILi192EEENS7_ILi144EEENS7_ILi96EEEEEELi96ENS_10bfloat16_tEfNS_4arch4Sm90ELb0ELb0ELb1ELb1ELb0ELb1ELb0ELb0ELb1ELb0ELb0ELb0EEENS1_21CollectiveEpilogueFwdINS6_IJSA_SC_SB_EEES9_SE_SG_Li384ELb1ELb0ELb0ELb0EEENS1_36VarlenDynamicPersistentTileSchedulerILi192ELi144ELi384ELi32ELb0ELb0ELb1ELb0ELb1ELb1EEEEEEEEEvNT_6ParamsE,"aw",@nobits
	.sectionflags	@""
	.align	16
	.zero		1024


//--------------------- .nv.shared._ZN7cutlass13device_kernelIN5flash11enable_sm90INS1_16FlashAttnFwdSm90INS1_25CollectiveMainloopFwdSm90ILi2EN4cute5tupleIJNS5_1CILi1EEES8_S8_EEENS6_IJNS7_ILi192EEENS7_ILi128EEENS7_ILi96EEEEEELi96ENS_10bfloat16_tEfNS_4arch4Sm90ELb0ELb1ELb1ELb0ELb0ELb0ELb0ELb0ELb1ELb0ELb0ELb0EEENS1_21CollectiveEpilogueFwdINS6_IJSA_SC_SB_EEES9_SE_SG_Li384ELb0ELb0ELb0ELb0EEENS1_30DynamicPersistentTileSchedulerILi384ELi32ELb0ELb0ELb1EEEEEEEEEvNT_6ParamsE --------------------------
	.section	.nv.shared._ZN7cutlass13device_kernelIN5flash11enable_sm90INS1_16FlashAttnFwdSm90INS1_25CollectiveMainloopFwdSm90ILi2EN4cute5tupleIJNS5_1CILi1EEES8_S8_EEENS6_IJNS7_ILi192EEENS7_ILi128EEENS7_ILi96EEEEEELi96ENS_10bfloat16_tEfNS_4arch4Sm90ELb0ELb1ELb1ELb0ELb0ELb0ELb0ELb0ELb1ELb0ELb0ELb0EEENS1_21CollectiveEpilogueFwdINS6_IJSA_SC_SB_EEES9_SE_SG_Li384ELb0ELb0ELb0ELb0EEENS1_30DynamicPersistentTileSchedulerILi384ELi32ELb0ELb0ELb1EEEEEEEEEvNT_6ParamsE,"aw",@nobits
	.sectionflags	@""
	.align	16
	.zero		1024


//--------------------- .nv.shared._ZN7cutlass13device_kernelIN5flash11enable_sm90INS1_16FlashAttnFwdSm90INS1_25CollectiveMainloopFwdSm90ILi2EN4cute5tupleIJNS5_1CILi1EEES8_S8_EEENS6_IJNS7_ILi192EEENS7_ILi128EEENS7_ILi96EEEEEELi96ENS_10bfloat16_tEfNS_4arch4Sm90ELb0ELb1ELb1ELb1ELb0ELb0ELb0ELb0ELb1ELb0ELb0ELb0EEENS1_21CollectiveEpilogueFwdINS6_IJSA_SC_SB_EEES9_SE_SG_Li384ELb1ELb0ELb0ELb0EEENS1_36VarlenDynamicPersistentTileSchedulerILi192ELi128ELi384ELi32ELb0ELb0ELb1ELb1ELb0ELb1EEEEEEEEEvNT_6ParamsE --------------------------
	.section	.nv.shared._ZN7cutlass13device_kernelIN5flash11enable_sm90INS1_16FlashAttnFwdSm90INS1_25CollectiveMainloopFwdSm90ILi2EN4cute5tupleIJNS5_1CILi1EEES8_S8_EEENS6_IJNS7_ILi192EEENS7_ILi128EEENS7_ILi96EEEEEELi96ENS_10bfloat16_tEfNS_4arch4Sm90ELb0ELb1ELb1ELb1ELb0ELb0ELb0ELb0ELb1ELb0ELb0ELb0EEENS1_21CollectiveEpilogueFwdINS6_IJSA_SC_SB_EEES9_SE_SG_Li384ELb1ELb0ELb0ELb0EEENS1_36VarlenDynamicPersistentTileSchedulerILi192ELi128ELi384ELi32ELb0ELb0ELb1ELb1ELb0ELb1EEEEEEEEEvNT_6ParamsE,"aw",@nobits
	.sectionflags	@""
	.align	16
	.zero		1024


//--------------------- .nv.shared._ZN7cutlass13device_kernelIN5flash11enable_sm90INS1_16FlashAttnFwdSm90INS1_25CollectiveMainloopFwdSm90ILi2EN4cute5tupleIJNS5_1CILi1EEES8_S8_EEENS6_IJNS7_ILi192EEENS7_ILi128EEENS7_ILi96EEEEEELi96ENS_10bfloat16_tEfNS_4arch4Sm90ELb0ELb1ELb1ELb1ELb0ELb1ELb0ELb0ELb1ELb0ELb0ELb0EEENS1_21CollectiveEpilogueFwdINS6_IJSA_SC_SB_EEES9_SE_SG_Li384ELb1ELb0ELb0ELb0EEENS1_36VarlenDynamicPersistentTileSchedulerILi192ELi128ELi384ELi32ELb0ELb0ELb1ELb1ELb0ELb1EEEEEEEEEvNT_6ParamsE --------------------------
	.section	.nv.shared._ZN7cutlass13device_kernelIN5flash11enable_sm90INS1_16FlashAttnFwdSm90INS1_25CollectiveMainloopFwdSm90ILi2EN4cute5tupleIJNS5_1CILi1EEES8_S8_EEENS6_IJNS7_ILi192EEENS7_ILi128EEENS7_ILi96EEEEEELi96ENS_10bfloat16_tEfNS_4arch4Sm90ELb0ELb1ELb1ELb1ELb0ELb1ELb0ELb0ELb1ELb0ELb0ELb0EEENS1_21CollectiveEpilogueFwdINS6_IJSA_SC_SB_EEES9_SE_SG_Li384ELb1ELb0ELb0ELb0EEENS1_36VarlenDynamicPersistentTileSchedulerILi192ELi128ELi384ELi32ELb0ELb0ELb1ELb1ELb0ELb1EEEEEEEEEvNT_6ParamsE,"aw",@nobits
	.sectionflags	@""
	.align	16
	.zero		1024


//--------------------- .nv.shared._ZN7cutlass13device_kernelIN5flash11enable_sm90INS1_16FlashAttnFwdSm90INS1_25CollectiveMainloopFwdSm90ILi2EN4cute5tupleIJNS5_1CILi1EEES8_S8_EEENS6_IJNS7_ILi192EEENS7_ILi144EEENS7_ILi96EEEEEELi96ENS_10bfloat16_tEfNS_4arch4Sm90ELb1ELb0ELb1ELb0ELb0ELb0ELb0ELb0ELb1ELb0ELb0ELb0EEENS1_21CollectiveEpilogueFwdINS6_IJSA_SC_SB_EEES9_SE_SG_Li384ELb0ELb0ELb0ELb0EEENS1_30DynamicPersistentTileSchedulerILi384ELi32ELb0ELb0ELb1EEEEEEEEEvNT_6ParamsE --------------------------
	.section	.nv.shared._ZN7cutlass13device_kernelIN5flash11enable_sm90INS1_16FlashAttnFwdSm90INS1_25CollectiveMainloopFwdSm90ILi2EN4cute5tupleIJNS5_1CILi1EEES8_S8_EEENS6_IJNS7_ILi192EEENS7_ILi144EEENS7_ILi96EEEEEELi96ENS_10bfloat16_tEfNS_4arch4Sm90ELb1ELb0ELb1ELb0ELb0ELb0ELb0ELb0ELb1ELb0ELb0ELb0EEENS1_21CollectiveEpilogueFwdINS6_IJSA_SC_SB_EEES9_SE_SG_Li384ELb0ELb0ELb0ELb0EEENS1_30DynamicPersistentTileSchedulerILi384ELi32ELb0ELb0ELb1EEEEEEEEEvNT_6ParamsE,"aw",@nobits
	.sectionflags	@""
	.align	16
	.zero		1024


//--------------------- .nv.shared._ZN7cutlass13device_kernelIN5flash11enable_sm90INS1_16FlashAttnFwdSm90INS1_25CollectiveMainloopFwdSm90ILi2EN4cute5tupleIJNS5_1CILi1EEES8_S8_EEENS6_IJNS7_ILi192EEENS7_ILi144EEENS7_ILi96EEEEEELi96ENS_10bfloat16_tEfNS_4arch4Sm90ELb1ELb0ELb1ELb1ELb0ELb0ELb0ELb0ELb1ELb0ELb0ELb0EEENS1_21CollectiveEpilogueFwdINS6_IJSA_SC_SB_EEES9_SE_SG_Li384ELb1ELb0ELb0ELb0EEENS1_36VarlenDynamicPersistentTileSchedulerILi192ELi144ELi384ELi32ELb0ELb0ELb1ELb1ELb1ELb1EEEEEEEEEvNT_6ParamsE --------------------------
	.section	.nv.shared._ZN7cutlass13device_kernelIN5flash11enable_sm90INS1_16FlashAttnFwdSm90INS1_25CollectiveMainloopFwdSm90ILi2EN4cute5tupleIJNS5_1CILi1EEES8_S8_EEENS6_IJNS7_ILi192EEENS7_ILi144EEENS7_ILi96EEEEEELi96ENS_10bfloat16_tEfNS_4arch4Sm90ELb1ELb0ELb1ELb1ELb0ELb0ELb0ELb0ELb1ELb0ELb0ELb0EEENS1_21CollectiveEpilogueFwdINS6_IJSA_SC_SB_EEES9_SE_SG_Li384ELb1ELb0ELb0ELb0EEENS1_36VarlenDynamicPersistentTileSchedulerILi192ELi144ELi384ELi32ELb0ELb0ELb1ELb1ELb1ELb1EEEEEEEEEvNT_6ParamsE,"aw",@nobits
	.sectionflags	@""
	.align	16
	.zero		1024


//--------------------- .nv.shared._ZN7cutlass13device_kernelIN5flash11enable_sm90INS1_16FlashAttnFwdSm90INS1_25CollectiveMainloopFwdSm90ILi2EN4cute5tupleIJNS5_1CILi1EEES8_S8_EEENS6_IJNS7_ILi192EEENS7_ILi144EEENS7_ILi96EEEEEELi96ENS_10bfloat16_tEfNS_4arch4Sm90ELb1ELb0ELb1ELb1ELb0ELb1ELb0ELb0ELb1ELb0ELb0ELb0EEENS1_21CollectiveEpilogueFwdINS6_IJSA_SC_SB_EEES9_SE_SG_Li384ELb1ELb0ELb0ELb0EEENS1_36VarlenDynamicPersistentTileSchedulerILi192ELi144ELi384ELi32ELb0ELb0ELb1ELb1ELb1ELb1EEEEEEEEEvNT_6ParamsE --------------------------
	.section	.nv.shared._ZN7cutlass13device_kernelIN5flash11enable_sm90INS1_16FlashAttnFwdSm90INS1_25CollectiveMainloopFwdSm90ILi2EN4cute5tupleIJNS5_1CILi1EEES8_S8_EEENS6_IJNS7_ILi192EEENS7_ILi144EEENS7_ILi96EEEEEELi96ENS_10bfloat16_tEfNS_4arch4Sm90ELb1ELb0ELb1ELb1ELb0ELb1ELb0ELb0ELb1ELb0ELb0ELb0EEENS1_21CollectiveEpilogueFwdINS6_IJSA_SC_SB_EEES9_SE_SG_Li384ELb1ELb0ELb0ELb0EEENS1_36VarlenDynamicPersistentTileSchedulerILi192ELi144ELi384ELi32ELb0ELb0ELb1ELb1ELb1ELb1EEEEEEEEEvNT_6ParamsE,"aw",@nobits
	.sectionflags	@""
	.align	16
	.zero		1024


//--------------------- .nv.shared._ZN7cutlass13device_kernelIN5flash11enable_sm90INS1_16FlashAttnFwdSm90INS1_25CollectiveMainloopFwdSm90ILi2EN4cute5tupleIJNS5_1CILi1EEES8_S8_EEENS6_IJNS7_ILi192EEESA_NS7_ILi64EEEEEELi64ENS_10bfloat16_tEfNS_4arch4Sm90ELb0ELb0ELb1ELb0ELb0ELb0ELb0ELb0ELb1ELb0ELb0ELb0EEENS1_21CollectiveEpilogueFwdINS6_IJSA_SB_SA_EEES9_SD_SF_Li384ELb0ELb0ELb0ELb0EEENS1_29StaticPersistentTileSchedulerILb0EEEEEEEEEvNT_6ParamsE --------------------------
	.section	.nv.shared._ZN7cutlass13device_kernelIN5flash11enable_sm90INS1_16FlashAttnFwdSm90INS1_25CollectiveMainloopFwdSm90ILi2EN4cute5tupleIJNS5_1CILi1EEES8_S8_EEENS6_IJNS7_ILi192EEESA_NS7_ILi64EEEEEELi64ENS_10bfloat16_tEfNS_4arch4Sm90ELb0ELb0ELb1ELb0ELb0ELb0ELb0ELb0ELb1ELb0ELb0ELb0EEENS1_21CollectiveEpilogueFwdINS6_IJSA_SB_SA_EEES9_SD_SF_Li384ELb0ELb0ELb0ELb0EEENS1_29StaticPersistentTileSchedulerILb0EEEEEEEEEvNT_6ParamsE,"aw",@nobits
	.sectionflags	@""
	.align	16
	.zero		1024


//--------------------- .nv.shared._ZN7cutlass13device_kernelIN5flash11enable_sm90INS1_16FlashAttnFwdSm90INS1_25CollectiveMainloopFwdSm90ILi2EN4cute5tupleIJNS5_1CILi1EEES8_S8_EEENS6_IJNS7_ILi192EEESA_NS7_ILi64EEEEEELi64ENS_10bfloat16_tEfNS_4arch4Sm90ELb0ELb0ELb1ELb1ELb0ELb0ELb0ELb0ELb1ELb0ELb0ELb0EEENS1_21CollectiveEpilogueFwdINS6_IJSA_SB_SA_EEES9_SD_SF_Li384ELb1ELb0ELb0ELb0EEENS1_36VarlenDynamicPersistentTileSchedulerILi192ELi192ELi384ELi32ELb0ELb0ELb1ELb0ELb1ELb1EEEEEEEEEvNT_6ParamsE --------------------------
	.section	.nv.shared._ZN7cutlass13device_kernelIN5flash11enable_sm90INS1_16FlashAttnFwdSm90INS1_25CollectiveMainloopFwdSm90ILi2EN4cute5tupleIJNS5_1CILi1EEES8_S8_EEENS6_IJNS7_ILi192EEESA_NS7_ILi64EEEEEELi64ENS_10bfloat16_tEfNS_4arch4Sm90ELb0ELb0ELb1ELb1ELb0ELb0ELb0ELb0ELb1ELb0ELb0ELb0EEENS1_21CollectiveEpilogueFwdINS6_IJSA_SB_SA_EEES9_SD_SF_Li384ELb1ELb0ELb0ELb0EEENS1_36VarlenDynamicPersistentTileSchedulerILi192ELi192ELi384ELi32ELb0ELb0ELb1ELb0ELb1ELb1EEEEEEEEEvNT_6ParamsE,"aw",@nobits
	.sectionflags	@""
	.align	16
	.zero		1024


//--------------------- .nv.shared._ZN7cutlass13device_kernelIN5flash11enable_sm90INS1_16FlashAttnFwdSm90INS1_25CollectiveMainloopFwdSm90ILi2EN4cute5tupleIJNS5_1CILi1EEES8_S8_EEENS6_IJNS7_ILi192EEESA_NS7_ILi64EEEEEELi64ENS_10bfloat16_tEfNS_4arch4Sm90ELb0ELb0ELb1ELb1ELb0ELb1ELb0ELb0ELb1ELb0ELb0ELb0EEENS1_21CollectiveEpilogueFwdINS6_IJSA_SB_SA_EEES9_SD_SF_Li384ELb1ELb0ELb0ELb0EEENS1_36VarlenDynamicPersistentTileSchedulerILi192ELi192ELi384ELi32ELb0ELb0ELb1ELb0ELb1ELb1EEEEEEEEEvNT_6ParamsE --------------------------
	.section	.nv.shared._ZN7cutlass13device_kernelIN5flash11enable_sm90INS1_16FlashAttnFwdSm90INS1_25CollectiveMainloopFwdSm90ILi2EN4cute5tupleIJNS5_1CILi1EEES8_S8_EEENS6_IJNS7_ILi192EEESA_NS7_ILi64EEEEEELi64ENS_10bfloat16_tEfNS_4arch4Sm90ELb0ELb0ELb1ELb1ELb0ELb1ELb0ELb0ELb1ELb0ELb0ELb0EEENS1_21CollectiveEpilogueFwdINS6_IJSA_SB_SA_EEES9_SD_SF_Li384ELb1ELb0ELb0ELb0EEENS1_36VarlenDynamicPersistentTileSchedulerILi192ELi192ELi384ELi32ELb0ELb0ELb1ELb0ELb1ELb1EEEEEEEEEvNT_6ParamsE,"aw",@nobits
	.sectionflags	@""
	.align	16
	.zero		1024


//--------------------- .nv.shared._ZN7cutlass13device_kernelIN5flash11enable_sm90INS1_16FlashAttnFwdSm90INS1_25CollectiveMainloopFwdSm90ILi2EN4cute5tupleIJNS5_1CILi1EEES8_S8_EEENS6_IJNS7_ILi192EEENS7_ILi128EEENS7_ILi64EEEEEELi64ENS_10bfloat16_tEfNS_4arch4Sm90ELb0ELb1ELb1ELb0ELb0ELb0ELb0ELb1ELb1ELb0ELb0ELb0EEENS1_21CollectiveEpilogueFwdINS6_IJSA_SC_SB_EEES9_SE_SG_Li384ELb0ELb0ELb0ELb0EEENS1_30DynamicPersistentTileSchedulerILi384ELi32ELb0ELb0ELb1EEEEEEEEEvNT_6ParamsE --------------------------
	.section	.nv.shared._ZN7cutlass13device_kernelIN5flash11enable_sm90INS1_16FlashAttnFwdSm90INS1_25CollectiveMainloopFwdSm90ILi2EN4cute5tupleIJNS5_1CILi1EEES8_S8_EEENS6_IJNS7_ILi192EEENS7_ILi128EEENS7_ILi64EEEEEELi64ENS_10bfloat16_tEfNS_4arch4Sm90ELb0ELb1ELb1ELb0ELb0ELb0ELb0ELb1ELb1ELb0ELb0ELb0EEENS1_21CollectiveEpilogueFwdINS6_IJSA_SC_SB_EEES9_SE_SG_Li384ELb0ELb0ELb0ELb0EEENS1_30DynamicPersistentTileSchedulerILi384ELi32ELb0ELb0ELb1EEEEEEEEEvNT_6ParamsE,"aw",@nobits
	.sectionflags	@""
	.align	16
	.zero		1024


//--------------------- .nv.shared._ZN7cutlass13device_kernelIN5flash11enable_sm90INS1_16FlashAttnFwdSm90INS1_25CollectiveMainloopFwdSm90ILi2EN4cute5tupleIJNS5_1CILi1EEES8_S8_EEENS6_IJNS7_ILi192EEENS7_ILi128EEENS7_ILi64EEEEEELi64ENS_10bfloat16_tEfNS_4arch4Sm90ELb0ELb1ELb1ELb1ELb0ELb0ELb0ELb1ELb1ELb0ELb0ELb0EEENS1_21CollectiveEpilogueFwdINS6_IJSA_SC_SB_EEES9_SE_SG_Li384ELb1ELb0ELb0ELb0EEENS1_36VarlenDynamicPersistentTileSchedulerILi192ELi128ELi384ELi32ELb0ELb0ELb1ELb1ELb0ELb1EEEEEEEEEvNT_6ParamsE --------------------------
	.section	.nv.shared._ZN7cutlass13device_kernelIN5flash11enable_sm90INS1_16FlashAttnFwdSm90INS1_25CollectiveMainloopFwdSm90ILi2EN4cute5tupleIJNS5_1CILi1EEES8_S8_EEENS6_IJNS7_ILi192EEENS7_ILi128EEENS7_ILi64EEEEEELi64ENS_10bfloat16_tEfNS_4arch4Sm90ELb0ELb1ELb1ELb1ELb0ELb0ELb0ELb1ELb1ELb0ELb0ELb0EEENS1_21CollectiveEpilogueFwdINS6_IJSA_SC_SB_EEES9_SE_SG_Li384ELb1ELb0ELb0ELb0EEENS1_36VarlenDynamicPersistentTileSchedulerILi192ELi128ELi384ELi32ELb0ELb0ELb1ELb1ELb0ELb1EEEEEEEEEvNT_6ParamsE,"aw",@nobits
	.sectionflags	@""
	.align	16
	.zero		1024


//--------------------- .nv.shared._ZN7cutlass13device_kernelIN5flash11enable_sm90INS1_16FlashAttnFwdSm90INS1_25CollectiveMainloopFwdSm90ILi2EN4cute5tupleIJNS5_1CILi1EEES8_S8_EEENS6_IJNS7_ILi192EEENS7_ILi128EEENS7_ILi64EEEEEELi64ENS_10bfloat16_tEfNS_4arch4Sm90ELb0ELb1ELb1ELb1ELb0ELb1ELb0ELb1ELb1ELb0ELb0ELb0EEENS1_21CollectiveEpilogueFwdINS6_IJSA_SC_SB_EEES9_SE_SG_Li384ELb1ELb0ELb0ELb0EEENS1_36VarlenDynamicPersistentTileSchedulerILi192ELi128ELi384ELi32ELb0ELb0ELb1ELb1ELb0ELb1EEEEEEEEEvNT_6ParamsE --------------------------
	.section	.nv.shared._ZN7cutlass13device_kernelIN5flash11enable_sm90INS1_16FlashAttnFwdSm90INS1_25CollectiveMainloopFwdSm90ILi2EN4cute5tupleIJNS5_1CILi1EEES8_S8_EEENS6_IJNS7_ILi192EEENS7_ILi128EEENS7_ILi64EEEEEELi64ENS_10bfloat16_tEfNS_4arch4Sm90ELb0ELb1ELb1ELb1ELb0ELb1ELb0ELb1ELb1ELb0ELb0ELb0EEENS1_21CollectiveEpilogueFwdINS6_IJSA_SC_SB_EEES9_SE_SG_Li384ELb1ELb0ELb0ELb0EEENS1_36VarlenDynamicPersistentTileSchedulerILi192ELi128ELi384ELi32ELb0ELb0ELb1ELb1ELb0ELb1EEEEEEEEEvNT_6ParamsE,"aw",@nobits
	.sectionflags	@""
	.align	16
	.zero		1024


//--------------------- .nv.shared._ZN7cutlass13device_kernelIN5flash11enable_sm90INS1_16FlashAttnFwdSm90INS1_25CollectiveMainloopFwdSm90ILi2EN4cute5tupleIJNS5_1CILi1EEES8_S8_EEENS6_IJNS7_ILi192EEENS7_ILi128EEENS7_ILi64EEEEEELi64ENS_10bfloat16_tEfNS_4arch4Sm90ELb1ELb0ELb1ELb0ELb0ELb0ELb0ELb1ELb1ELb0ELb0ELb0EEENS1_21CollectiveEpilogueFwdINS6_IJSA_SC_SB_EEES9_SE_SG_Li384ELb0ELb0ELb0ELb0EEENS1_30DynamicPersistentTileSchedulerILi384ELi32ELb0ELb0ELb1EEEEEEEEEvNT_6ParamsE --------------------------
	.section	.nv.shared._ZN7cutlass13device_kernelIN5flash11enable_sm90INS1_16FlashAttnFwdSm90INS1_25CollectiveMainloopFwdSm90ILi2EN4cute5tupleIJNS5_1CILi1EEES8_S8_EEENS6_IJNS7_ILi192EEENS7_ILi128EEENS7_ILi64EEEEEELi64ENS_10bfloat16_tEfNS_4arch4Sm90ELb1ELb0ELb1ELb0ELb0ELb0ELb0ELb1ELb1ELb0ELb0ELb0EEENS1_21CollectiveEpilogueFwdINS6_IJSA_SC_SB_EEES9_SE_SG_Li384ELb0ELb0ELb0ELb0EEENS1_30DynamicPersistentTileSchedulerILi384ELi32ELb0ELb0ELb1EEEEEEEEEvNT_6ParamsE,"aw",@nobits
	.sectionflags	@""
	.align	16
	.zero		1024


//--------------------- .nv.shared._ZN7cutlass13device_kernelIN5flash11enable_sm90INS1_16FlashAttnFwdSm90INS1_25CollectiveMainloopFwdSm90ILi2EN4cute5tupleIJNS5_1CILi1EEES8_S8_EEENS6_IJNS7_ILi192EEENS7_ILi128EEENS7_ILi64EEEEEELi64ENS_10bfloat16_tEfNS_4arch4Sm90ELb1ELb0ELb1ELb1ELb0ELb0ELb0ELb1ELb1ELb0ELb0ELb0EEENS1_21CollectiveEpilogueFwdINS6_IJSA_SC_SB_EEES9_SE_SG_Li384ELb1ELb0ELb0ELb0EEENS1_36VarlenDynamicPersistentTileSchedulerILi192ELi128ELi384ELi32ELb0ELb0ELb1ELb1ELb1ELb1EEEEEEEEEvNT_6ParamsE --------------------------
	.section	.nv.shared._ZN7cutlass13device_kernelIN5flash11enable_sm90INS1_16FlashAttnFwdSm90INS1_25CollectiveMainloopFwdSm90ILi2EN4cute5tupleIJNS5_1CILi1EEES8_S8_EEENS6_IJNS7_ILi192EEENS7_ILi128EEENS7_ILi64EEEEEELi64ENS_10bfloat16_tEfNS_4arch4Sm90ELb1ELb0ELb1ELb1ELb0ELb0ELb0ELb1ELb1ELb0ELb0ELb0EEENS1_21CollectiveEpilogueFwdINS6_IJSA_SC_SB_EEES9_SE_SG_Li384ELb1ELb0ELb0ELb0EEENS1_36VarlenDynamicPersistentTileSchedulerILi192ELi128ELi384ELi32ELb0ELb0ELb1ELb1ELb1ELb1EEEEEEEEEvNT_6ParamsE,"aw",@nobits
	.sectionflags	@""
	.align	16
	.zero		1024


//--------------------- .nv.shared._ZN7cutlass13device_kernelIN5flash11enable_sm90INS1_16FlashAttnFwdSm90INS1_25CollectiveMainloopFwdSm90ILi2EN4cute5tupleIJNS5_1CILi1EEES8_S8_EEENS6_IJNS7_ILi192EEENS7_ILi128EEENS7_ILi64EEEEEELi64ENS_10bfloat16_tEfNS_4arch4Sm90ELb1ELb0ELb1ELb1ELb0ELb1ELb0ELb1ELb1ELb0ELb0ELb0EEENS1_21CollectiveEpilogueFwdINS6_IJSA_SC_SB_EEES9_SE_SG_Li384ELb1ELb0ELb0ELb0EEENS1_36VarlenDynamicPersistentTileSchedulerILi192ELi128ELi384ELi32ELb0ELb0ELb1ELb1ELb1ELb1EEEEEEEEEvNT_6ParamsE --------------------------
	.section	.nv.shared._ZN7cutlass13device_kernelIN5flash11enable_sm90INS1_16FlashAttnFwdSm90INS1_25CollectiveMainloopFwdSm90ILi2EN4cute5tupleIJNS5_1CILi1EEES8_S8_EEENS6_IJNS7_ILi192EEENS7_ILi128EEENS7_ILi64EEEEEELi64ENS_10bfloat16_tEfNS_4arch4Sm90ELb1ELb0ELb1ELb1ELb0ELb1ELb0ELb1ELb1ELb0ELb0ELb0EEENS1_21CollectiveEpilogueFwdINS6_IJSA_SC_SB_EEES9_SE_SG_Li384ELb1ELb0ELb0ELb0EEENS1_36VarlenDynamicPersistentTileSchedulerILi192ELi128ELi384ELi32ELb0ELb0ELb1ELb1ELb1ELb1EEEEEEEEEvNT_6ParamsE,"aw",@nobits
	.sectionflags	@""
	.align	16
	.zero		1024


//--------------------- .nv.constant0._ZN7cutlass13device_kernelIN5flash11enable_sm90INS1_16FlashAttnFwdSm90INS1_25CollectiveMainloopFwdSm90ILi2EN4cute5tupleIJNS5_1CILi1EEES8_S8_EEENS6_IJNS7_ILi128EEENS7_ILi80EEENS7_ILi256EEEEEELi256ENS_10bfloat16_tEfNS_4arch4Sm90ELb0ELb0ELb1ELb0ELb0ELb0ELb0ELb1ELb1ELb0ELb0ELb0EEENS1_21CollectiveEpilogueFwdINS6_IJSA_SC_SB_EEES9_SE_SG_Li256ELb0ELb0ELb0ELb0EEENS1_29StaticPersistentTileSchedulerILb0EEEEEEEEEvNT_6ParamsE --------------------------
	.section	.nv.constant0._ZN7cutlass13device_kernelIN5flash11enable_sm90INS1_16FlashAttnFwdSm90INS1_25CollectiveMainloopFwdSm90ILi2EN4cute5tupleIJNS5_1CILi1EEES8_S8_EEENS6_IJNS7_ILi128EEENS7_ILi80EEENS7_ILi256EEEEEELi256ENS_10bfloat16_tEfNS_4arch4Sm90ELb0ELb0ELb1ELb0ELb0ELb0ELb0ELb1ELb1ELb0ELb0ELb0EEENS1_21CollectiveEpilogueFwdINS6_IJSA_SC_SB_EEES9_SE_SG_Li256ELb0ELb0ELb0ELb0EEENS1_29StaticPersistentTileSchedulerILb0EEEEEEEEEvNT_6ParamsE,"a",@progbits
	.sectionflags	@""
	.align	4
.nv.constant0._ZN7cutlass13device_kernelIN5flash11enable_sm90INS1_16FlashAttnFwdSm90INS1_25CollectiveMainloopFwdSm90ILi2EN4cute5tupleIJNS5_1CILi1EEES8_S8_EEENS6_IJNS7_ILi128EEENS7_ILi80EEENS7_ILi256EEEEEELi256ENS_10bfloat16_tEfNS_4arch4Sm90ELb0ELb0ELb1ELb0ELb0ELb0ELb0ELb1ELb1ELb0ELb0ELb0EEENS1_21CollectiveEpilogueFwdINS6_IJSA_SC_SB_EEES9_SE_SG_Li256ELb0ELb0ELb0ELb0EEENS1_29StaticPersistentTileSchedulerILb0EEEEEEEEEvNT_6ParamsE:
	.zero		3584


//--------------------- .nv.constant0._ZN7cutlass13device_kernelIN5flash11enable_sm90INS1_16FlashAttnFwdSm90INS1_25CollectiveMainloopFwdSm90ILi2EN4cute5tupleIJNS5_1CILi2EEENS7_ILi1EEES9_EEENS6_IJNS7_ILi128EEENS7_ILi80EEENS7_ILi256EEEEEELi256ENS_10bfloat16_tEfNS_4arch4Sm90ELb0ELb0ELb1ELb0ELb0ELb0ELb0ELb1ELb1ELb0ELb0ELb0EEENS1_21CollectiveEpilogueFwdINS6_IJSB_SD_SC_EEESA_SF_SH_Li256ELb0ELb0ELb0ELb0EEENS1_29StaticPersistentTileSchedulerILb0EEEEEEEEEvNT_6ParamsE --------------------------
	.section	.nv.constant0._ZN7cutlass13device_kernelIN5flash11enable_sm90INS1_16FlashAttnFwdSm90INS1_25CollectiveMainloopFwdSm90ILi2EN4cute5tupleIJNS5_1CILi2EEENS7_ILi1EEES9_EEENS6_IJNS7_ILi128EEENS7_ILi80EEENS7_ILi256EEEEEELi256ENS_10bfloat16_tEfNS_4arch4Sm90ELb0ELb0ELb1ELb0ELb0ELb0ELb0ELb1ELb1ELb0ELb0ELb0EEENS1_21CollectiveEpilogueFwdINS6_IJSB_SD_SC_EEESA_SF_SH_Li256ELb0ELb0ELb0ELb0EEENS1_29StaticPersistentTileSchedulerILb0EEEEEEEEEvNT_6ParamsE,"a",@progbits
	.sectionflags	@""
	.align	4
.nv.constant0._ZN7cutlass13device_kernelIN5flash11enable_sm90INS1_16FlashAttnFwdSm90INS1_25CollectiveMainloopFwdSm90ILi2EN4cute5tupleIJNS5_1CILi2EEENS7_ILi1EEES9_EEENS6_IJNS7_ILi128EEENS7_ILi80EEENS7_ILi256EEEEEELi256ENS_10bfloat16_tEfNS_4arch4Sm90ELb0ELb0ELb1ELb0ELb0ELb0ELb0ELb1ELb1ELb0ELb0ELb0EEENS1_21CollectiveEpilogueFwdINS6_IJSB_SD_SC_EEESA_SF_SH_Li256ELb0ELb0ELb0ELb0EEENS1_29StaticPersistentTileSchedulerILb0EEEEEEEEEvNT_6ParamsE:
	.zero		3584


//--------------------- .nv.constant0._ZN7cutlass13device_kernelIN5flash11enable_sm90INS1_16FlashAttnFwdSm90INS1_25CollectiveMainloopFwdSm90ILi2EN4cute5tupleIJNS5_1CILi1EEES8_S8_EEENS6_IJNS7_ILi128EEENS7_ILi80EEENS7_ILi256EEEEEELi256ENS_10bfloat16_tEfNS_4arch4Sm90ELb0ELb0ELb1ELb1ELb0ELb0ELb0ELb1ELb1ELb0ELb0ELb0EEENS1_21CollectiveEpilogueFwdINS6_IJSA_SC_SB_EEES9_SE_SG_Li256ELb1ELb0ELb0ELb0EEENS1_36VarlenDynamicPersistentTileSchedulerILi128ELi80ELi256ELi32ELb0ELb0ELb1ELb0ELb1ELb1EEEEEEEEEvNT_6ParamsE --------------------------
	.section	.nv.constant0._ZN7cutlass13device_kernelIN5flash11enable_sm90INS1_16FlashAttnFwdSm90INS1_25CollectiveMainloopFwdSm90ILi2EN4cute5tupleIJNS5_1CILi1EEES8_S8_EEENS6_IJNS7_ILi128EEENS7_ILi80EEENS7_ILi256EEEEEELi256ENS_10bfloat16_tEfNS_4arch4Sm90ELb0ELb0ELb1ELb1ELb0ELb0ELb0ELb1ELb1ELb0ELb0ELb0EEENS1_21CollectiveEpilogueFwdINS6_IJSA_SC_SB_EEES9_SE_SG_Li256ELb1ELb0ELb0ELb0EEENS1_36VarlenDynamicPersistentTileSchedulerILi128ELi80ELi256ELi32ELb0ELb0ELb1ELb0ELb1ELb1EEEEEEEEEvNT_6ParamsE,"a",@progbits
	.sectionflags	@""
	.align	4
.nv.constant0._ZN7cutlass13device_kernelIN5flash11enable_sm90INS1_16FlashAttnFwdSm90INS1_25CollectiveMainloopFwdSm90ILi2EN4cute5tupleIJNS5_1CILi1EEES8_S8_EEENS6_IJNS7_ILi128EEENS7_ILi80EEENS7_ILi256EEEEEELi256ENS_10bfloat16_tEfNS_4arch4Sm90ELb0ELb0ELb1ELb1ELb0ELb0ELb0ELb1ELb1ELb0ELb0ELb0EEENS1_21CollectiveEpilogueFwdINS6_IJSA_SC_SB_EEES9_SE_SG_Li256ELb1ELb0ELb0ELb0EEENS1_36VarlenDynamicPersistentTileSchedulerILi128ELi80ELi256ELi32ELb0ELb0ELb1ELb0ELb1ELb1EEEEEEEEEvNT_6ParamsE:
	.zero		3200


//--------------------- .nv.constant0._ZN7cutlass13device_kernelIN5flash11enable_sm90INS1_16FlashAttnFwdSm90INS1_25CollectiveMainloopFwdSm90ILi2EN4cute5tupleIJNS5_1CILi1EEES8_S8_EEENS6_IJNS7_ILi128EEENS7_ILi80EEENS7_ILi256EEEEEELi256ENS_10bfloat16_tEfNS_4arch4Sm90ELb0ELb0ELb1ELb1ELb0ELb1ELb0ELb1ELb1ELb0ELb0ELb0EEENS1_21CollectiveEpilogueFwdINS6_IJSA_SC_SB_EEES9_SE_SG_Li256ELb1ELb0ELb0ELb0EEENS1_36VarlenDynamicPersistentTileSchedulerILi128ELi80ELi256ELi32ELb0ELb0ELb1ELb0ELb1ELb1EEEEEEEEEvNT_6ParamsE --------------------------
	.section	.nv.constant0._ZN7cutlass13device_kernelIN5flash11enable_sm90INS1_16FlashAttnFwdSm90INS1_25CollectiveMainloopFwdSm90ILi2EN4cute5tupleIJNS5_1CILi1EEES8_S8_EEENS6_IJNS7_ILi128EEENS7_ILi80EEENS7_ILi256EEEEEELi256ENS_10bfloat16_tEfNS_4arch4Sm90ELb0ELb0ELb1ELb1ELb0ELb1ELb0ELb1ELb1ELb0ELb0ELb0EEENS1_21CollectiveEpilogueFwdINS6_IJSA_SC_SB_EEES9_SE_SG_Li256ELb1ELb0ELb0ELb0EEENS1_36VarlenDynamicPersistentTileSchedulerILi128ELi80ELi256ELi32ELb0ELb0ELb1ELb0ELb1ELb1EEEEEEEEEvNT_6ParamsE,"a",@progbits
	.sectionflags	@""
	.align	4
.nv.constant0._ZN7cutlass13device_kernelIN5flash11enable_sm90INS1_16FlashAttnFwdSm90INS1_25CollectiveMainloopFwdSm90ILi2EN4cute5tupleIJNS5_1CILi1EEES8_S8_EEENS6_IJNS7_ILi128EEENS7_ILi80EEENS7_ILi256EEEEEELi256ENS_10bfloat16_tEfNS_4arch4Sm90ELb0ELb0ELb1ELb1ELb0ELb1ELb0ELb1ELb1ELb0ELb0ELb0EEENS1_21CollectiveEpilogueFwdINS6_IJSA_SC_SB_EEES9_SE_SG_Li256ELb1ELb0ELb0ELb0EEENS1_36VarlenDynamicPersistentTileSchedulerILi128ELi80ELi256ELi32ELb0ELb0ELb1ELb0ELb1ELb1EEEEEEEEEvNT_6ParamsE:
	.zero		3200


//--------------------- .nv.constant0._ZN7cutlass13device_kernelIN5flash11enable_sm90INS1_16FlashAttnFwdSm90INS1_25CollectiveMainloopFwdSm90ILi2EN4cute5tupleIJNS5_1CILi1EEES8_S8_EEENS6_IJNS7_ILi128EEENS7_ILi64EEENS7_ILi256EEEEEELi256ENS_10bfloat16_tEfNS_4arch4Sm90ELb0ELb1ELb1ELb0ELb0ELb0ELb0ELb1ELb1ELb0ELb0ELb0EEENS1_21CollectiveEpilogueFwdINS6_IJSA_SC_SB_EEES9_SE_SG_Li256ELb0ELb0ELb0ELb0EEENS1_30DynamicPersistentTileSchedulerILi256ELi32ELb0ELb0ELb1EEEEEEEEEvNT_6ParamsE --------------------------
	.section	.nv.constant0._ZN7cutlass13device_kernelIN5flash11enable_sm90INS1_16FlashAttnFwdSm90INS1_25CollectiveMainloopFwdSm90ILi2EN4cute5tupleIJNS5_1CILi1EEES8_S8_EEENS6_IJNS7_ILi128EEENS7_ILi64EEENS7_ILi256EEEEEELi256ENS_10bfloat16_tEfNS_4arch4Sm90ELb0ELb1ELb1ELb0ELb0ELb0ELb0ELb1ELb1ELb0ELb0ELb0EEENS1_21CollectiveEpilogueFwdINS6_IJSA_SC_SB_EEES9_SE_SG_Li256ELb0ELb0ELb0ELb0EEENS1_30DynamicPersistentTileSchedulerILi256ELi32ELb0ELb0ELb1EEEEEEEEEvNT_6ParamsE,"a",@progbits
	.sectionflags	@""
	.align	4
.nv.constant0._ZN7cutlass13device_kernelIN5flash11enable_sm90INS1_16FlashAttnFwdSm90INS1_25CollectiveMainloopFwdSm90ILi2EN4cute5tupleIJNS5_1CILi1EEES8_S8_EEENS6_IJNS7_ILi128EEENS7_ILi64EEENS7_ILi256EEEEEELi256ENS_10bfloat16_tEfNS_4arch4Sm90ELb0ELb1ELb1ELb0ELb0ELb0ELb0ELb1ELb1ELb0ELb0ELb0EEENS1_21CollectiveEpilogueFwdINS6_IJSA_SC_SB_EEES9_SE_SG_Li256ELb0ELb0ELb0ELb0EEENS1_30DynamicPersistentTileSchedulerILi256ELi32ELb0ELb0ELb1EEEEEEEEEvNT_6ParamsE:
	.zero		3584


//--------------------- .nv.constant0._ZN7cutlass13device_kernelIN5flash11enable_sm90INS1_16FlashAttnFwdSm90INS1_25CollectiveMainloopFwdSm90ILi2EN4cute5tupleIJNS5_1CILi1EEES8_S8_EEENS6_IJNS7_ILi128EEENS7_ILi64EEENS7_ILi256EEEEEELi256ENS_10bfloat16_tEfNS_4arch4Sm90ELb0ELb1ELb1ELb1ELb0ELb0ELb0ELb1ELb1ELb0ELb0ELb0EEENS1_21CollectiveEpilogueFwdINS6_IJSA_SC_SB_EEES9_SE_SG_Li256ELb1ELb0ELb0ELb0EEENS1_36VarlenDynamicPersistentTileSchedulerILi128ELi64ELi256ELi32ELb0ELb0ELb1ELb1ELb0ELb1EEEEEEEEEvNT_6ParamsE --------------------------
	.section	.nv.constant0._ZN7cutlass13device_kernelIN5flash11enable_sm90INS1_16FlashAttnFwdSm90INS1_25CollectiveMainloopFwdSm90ILi2EN4cute5tupleIJNS5_1CILi1EEES8_S8_EEENS6_IJNS7_ILi128EEENS7_ILi64EEENS7_ILi256EEEEEELi256ENS_10bfloat16_tEfNS_4arch4Sm90ELb0ELb1ELb1ELb1ELb0ELb0ELb0ELb1ELb1ELb0ELb0ELb0EEENS1_21CollectiveEpilogueFwdINS6_IJSA_SC_SB_EEES9_SE_SG_Li256ELb1ELb0ELb0ELb0EEENS1_36VarlenDynamicPersistentTileSchedulerILi128ELi64ELi256ELi32ELb0ELb0ELb1ELb1ELb0ELb1EEEEEEEEEvNT_6ParamsE,"a",@progbits
	.sectionflags	@""
	.align	4
.nv.constant0._ZN7cutlass13device_kernelIN5flash11enable_sm90INS1_16FlashAttnFwdSm90INS1_25CollectiveMainloopFwdSm90ILi2EN4cute5tupleIJNS5_1CILi1EEES8_S8_EEENS6_IJNS7_ILi128EEENS7_ILi64EEENS7_ILi256EEEEEELi256ENS_10bfloat16_tEfNS_4arch4Sm90ELb0ELb1ELb1ELb1ELb0ELb0ELb0ELb1ELb1ELb0ELb0ELb0EEENS1_21CollectiveEpilogueFwdINS6_IJSA_SC_SB_EEES9_SE_SG_Li256ELb1ELb0ELb0ELb0EEENS1_36VarlenDynamicPersistentTileSchedulerILi128ELi64ELi256ELi32ELb0ELb0ELb1ELb1ELb0ELb1EEEEEEEEEvNT_6ParamsE:
	.zero		3200


//--------------------- .nv.constant0._ZN7cutlass13device_kernelIN5flash11enable_sm90INS1_16FlashAttnFwdSm90INS1_25CollectiveMainloopFwdSm90ILi2EN4cute5tupleIJNS5_1CILi1EEES8_S8_EEENS6_IJNS7_ILi128EEENS7_ILi64EEENS7_ILi256EEEEEELi256ENS_10bfloat16_tEfNS_4arch4Sm90ELb0ELb1ELb1ELb1ELb0ELb1ELb0ELb1ELb1ELb0ELb0ELb0EEENS1_21CollectiveEpilogueFwdINS6_IJSA_SC_SB_EEES9_SE_SG_Li256ELb1ELb0ELb0ELb0EEENS1_36VarlenDynamicPersistentTileSchedulerILi128ELi64ELi256ELi32ELb0ELb0ELb1ELb1ELb0ELb1EEEEEEEEEvNT_6ParamsE --------------------------
	.section	.nv.constant0._ZN7cutlass13device_kernelIN5flash11enable_sm90INS1_16FlashAttnFwdSm90INS1_25CollectiveMainloopFwdSm90ILi2EN4cute5tupleIJNS5_1CILi1EEES8_S8_EEENS6_IJNS7_ILi128EEENS7_ILi64EEENS7_ILi256EEEEEELi256ENS_10bfloat16_tEfNS_4arch4Sm90ELb0ELb1ELb1ELb1ELb0ELb1ELb0ELb1ELb1ELb0ELb0ELb0EEENS1_21CollectiveEpilogueFwdINS6_IJSA_SC_SB_EEES9_SE_SG_Li256ELb1ELb0ELb0ELb0EEENS1_36VarlenDynamicPersistentTileSchedulerILi128ELi64ELi256ELi32ELb0ELb0ELb1ELb1ELb0ELb1EEEEEEEEEvNT_6ParamsE,"a",@progbits
	.sectionflags	@""
	.align	4
.nv.constant0._ZN7cutlass13device_kernelIN5flash11enable_sm90INS1_16FlashAttnFwdSm90INS1_25CollectiveMainloopFwdSm90ILi2EN4cute5tupleIJNS5_1CILi1EEES8_S8_EEENS6_IJNS7_ILi128EEENS7_ILi64EEENS7_ILi256EEEEEELi256ENS_10bfloat16_tEfNS_4arch4Sm90ELb0ELb1ELb1ELb1ELb0ELb1ELb0ELb1ELb1ELb0ELb0ELb0EEENS1_21CollectiveEpilogueFwdINS6_IJSA_SC_SB_EEES9_SE_SG_Li256ELb1ELb0ELb0ELb0EEENS1_36VarlenDynamicPersistentTileSchedulerILi128ELi64ELi256ELi32ELb0ELb0ELb1ELb1ELb0ELb1EEEEEEEEEvNT_6ParamsE:
	.zero		3200


//--------------------- .nv.constant0._ZN7cutlass13device_kernelIN5flash11enable_sm90INS1_16FlashAttnFwdSm90INS1_25CollectiveMainloopFwdSm90ILi2EN4cute5tupleIJNS5_1CILi1EEES8_S8_EEENS6_IJNS7_ILi128EEENS7_ILi80EEENS7_ILi256EEEEEELi256ENS_10bfloat16_tEfNS_4arch4Sm90ELb1ELb0ELb1ELb0ELb0ELb0ELb0ELb1ELb1ELb0ELb0ELb0EEENS1_21CollectiveEpilogueFwdINS6_IJSA_SC_SB_EEES9_SE_SG_Li256ELb0ELb0ELb0ELb0EEENS1_30DynamicPersistentTileSchedulerILi256ELi32ELb0ELb0ELb1EEEEEEEEEvNT_6ParamsE --------------------------
	.section	.nv.constant0._ZN7cutlass13device_kernelIN5flash11enable_sm90INS1_16FlashAttnFwdSm90INS1_25CollectiveMainloopFwdSm90ILi2EN4cute5tupleIJNS5_1CILi1EEES8_S8_EEENS6_IJNS7_ILi128EEENS7_ILi80EEENS7_ILi256EEEEEELi256ENS_10bfloat16_tEfNS_4arch4Sm90ELb1ELb0ELb1ELb0ELb0ELb0ELb0ELb1ELb1ELb0ELb0ELb0EEENS1_21CollectiveEpilogueFwdINS6_IJSA_SC_SB_EEES9_SE_SG_Li256ELb0ELb0ELb0ELb0EEENS1_30DynamicPersistentTileSchedulerILi256ELi32ELb0ELb0ELb1EEEEEEEEEvNT_6ParamsE,"a",@progbits
	.sectionflags	@""
	.align	4
.nv.constant0._ZN7cutlass13device_kernelIN5flash11enable_sm90INS1_16FlashAttnFwdSm90INS1_25CollectiveMainloopFwdSm90ILi2EN4cute5tupleIJNS5_1CILi1EEES8_S8_EEENS6_IJNS7_ILi128EEENS7_ILi80EEENS7_ILi256EEEEEELi256ENS_10bfloat16_tEfNS_4arch4Sm90ELb1ELb0ELb1ELb0ELb0ELb0ELb0ELb1ELb1ELb0ELb0ELb0EEENS1_21CollectiveEpilogueFwdINS6_IJSA_SC_SB_EEES9_SE_SG_Li256ELb0ELb0ELb0ELb0EEENS1_30DynamicPersistentTileSchedulerILi256ELi32ELb0ELb0ELb1EEEEEEEEEvNT_6ParamsE:
	.zero		3584


//--------------------- .nv.constant0._ZN7cutlass13device_kernelIN5flash11enable_sm90INS1_16FlashAttnFwdSm90INS1_25CollectiveMainloopFwdSm90ILi2EN4cute5tupleIJNS5_1CILi1EEES8_S8_EEENS6_IJNS7_ILi128EEENS7_ILi80EEENS7_ILi256EEEEEELi256ENS_10bfloat16_tEfNS_4arch4Sm90ELb1ELb0ELb1ELb1ELb0ELb0ELb0ELb1ELb1ELb0ELb0ELb0EEENS1_21CollectiveEpilogueFwdINS6_IJSA_SC_SB_EEES9_SE_SG_Li256ELb1ELb0ELb0ELb0EEENS1_36VarlenDynamicPersistentTileSchedulerILi128ELi80ELi256ELi32ELb0ELb0ELb1ELb1ELb1ELb1EEEEEEEEEvNT_6ParamsE --------------------------
	.section	.nv.constant0._ZN7cutlass13device_kernelIN5flash11enable_sm90INS1_16FlashAttnFwdSm90INS1_25CollectiveMainloopFwdSm90ILi2EN4cute5tupleIJNS5_1CILi1EEES8_S8_EEENS6_IJNS7_ILi128EEENS7_ILi80EEENS7_ILi256EEEEEELi256ENS_10bfloat16_tEfNS_4arch4Sm90ELb1ELb0ELb1ELb1ELb0ELb0ELb0ELb1ELb1ELb0ELb0ELb0EEENS1_21CollectiveEpilogueFwdINS6_IJSA_SC_SB_EEES9_SE_SG_Li256ELb1ELb0ELb0ELb0EEENS1_36VarlenDynamicPersistentTileSchedulerILi128ELi80ELi256ELi32ELb0ELb0ELb1ELb1ELb1ELb1EEEEEEEEEvNT_6ParamsE,"a",@progbits
	.sectionflags	@""
	.align	4
.nv.constant0._ZN7cutlass13device_kernelIN5flash11enable_sm90INS1_16FlashAttnFwdSm90INS1_25CollectiveMainloopFwdSm90ILi2EN4cute5tupleIJNS5_1CILi1EEES8_S8_EEENS6_IJNS7_ILi128EEENS7_ILi80EEENS7_ILi256EEEEEELi256ENS_10bfloat16_tEfNS_4arch4Sm90ELb1ELb0ELb1ELb1ELb0ELb0ELb0ELb1ELb1ELb0ELb0ELb0EEENS1_21CollectiveEpilogueFwdINS6_IJSA_SC_SB_EEES9_SE_SG_Li256ELb1ELb0ELb0ELb0EEENS1_36VarlenDynamicPersistentTileSchedulerILi128ELi80ELi256ELi32ELb0ELb0ELb1ELb1ELb1ELb1EEEEEEEEEvNT_6ParamsE:
	.zero		3200


//--------------------- .nv.constant0._ZN7cutlass13device_kernelIN5flash11enable_sm90INS1_16FlashAttnFwdSm90INS1_25CollectiveMainloopFwdSm90ILi2EN4cute5tupleIJNS5_1CILi1EEES8_S8_EEENS6_IJNS7_ILi128EEENS7_ILi80EEENS7_ILi256EEEEEELi256ENS_10bfloat16_tEfNS_4arch4Sm90ELb1ELb0ELb1ELb1ELb0ELb1ELb0ELb1ELb1ELb0ELb0ELb0EEENS1_21CollectiveEpilogueFwdINS6_IJSA_SC_SB_EEES9_SE_SG_Li256ELb1ELb0ELb0ELb0EEENS1_36VarlenDynamicPersistentTileSchedulerILi128ELi80ELi256ELi32ELb0ELb0ELb1ELb1ELb1ELb1EEEEEEEEEvNT_6ParamsE --------------------------
	.section	.nv.constant0._ZN7cutlass13device_kernelIN5flash11enable_sm90INS1_16FlashAttnFwdSm90INS1_25CollectiveMainloopFwdSm90ILi2EN4cute5tupleIJNS5_1CILi1EEES8_S8_EEENS6_IJNS7_ILi128EEENS7_ILi80EEENS7_ILi256EEEEEELi256ENS_10bfloat16_tEfNS_4arch4Sm90ELb1ELb0ELb1ELb1ELb0ELb1ELb0ELb1ELb1ELb0ELb0ELb0EEENS1_21CollectiveEpilogueFwdINS6_IJSA_SC_SB_EEES9_SE_SG_Li256ELb1ELb0ELb0ELb0EEENS1_36VarlenDynamicPersistentTileSchedulerILi128ELi80ELi256ELi32ELb0ELb0ELb1ELb1ELb1ELb1EEEEEEEEEvNT_6ParamsE,"a",@progbits
	.sectionflags	@""
	.align	4
.nv.constant0._ZN7cutlass13device_kernelIN5flash11enable_sm90INS1_16FlashAttnFwdSm90INS1_25CollectiveMainloopFwdSm90ILi2EN4cute5tupleIJNS5_1CILi1EEES8_S8_EEENS6_IJNS7_ILi128EEENS7_ILi80EEENS7_ILi256EEEEEELi256ENS_10bfloat16_tEfNS_4arch4Sm90ELb1ELb0ELb1ELb1ELb0ELb1ELb0ELb1ELb1ELb0ELb0ELb0EEENS1_21CollectiveEpilogueFwdINS6_IJSA_SC_SB_EEES9_SE_SG_Li256ELb1ELb0ELb0ELb0EEENS1_36VarlenDynamicPersistentTileSchedulerILi128ELi80ELi256ELi32ELb0ELb0ELb1ELb1ELb1ELb1EEEEEEEEEvNT_6ParamsE:
	.zero		3200


//--------------------- .nv.constant0._ZN7cutlass13device_kernelIN5flash11enable_sm90INS1_16FlashAttnFwdSm90INS1_25CollectiveMainloopFwdSm90ILi2EN4cute5tupleIJNS5_1CILi1EEES8_S8_EEENS6_IJNS7_ILi128EEENS7_ILi112EEENS7_ILi192EEEEEELi192ENS_10bfloat16_tEfNS_4arch4Sm90ELb0ELb0ELb1ELb0ELb0ELb0ELb0ELb1ELb1ELb0ELb0ELb0EEENS1_21CollectiveEpilogueFwdINS6_IJSA_SC_SB_EEES9_SE_SG_Li256ELb0ELb0ELb0ELb0EEENS1_29StaticPersistentTileSchedulerILb0EEEEEEEEEvNT_6ParamsE --------------------------
	.section	.nv.constant0._ZN7cutlass13device_kernelIN5flash11enable_sm90INS1_16FlashAttnFwdSm90INS1_25CollectiveMainloopFwdSm90ILi2EN4cute5tupleIJNS5_1CILi1EEES8_S8_EEENS6_IJNS7_ILi128EEENS7_ILi112EEENS7_ILi192EEEEEELi192ENS_10bfloat16_tEfNS_4arch4Sm90ELb0ELb0ELb1ELb0ELb0ELb0ELb0ELb1ELb1ELb0ELb0ELb0EEENS1_21CollectiveEpilogueFwdINS6_IJSA_SC_SB_EEES9_SE_SG_Li256ELb0ELb0ELb0ELb0EEENS1_29StaticPersistentTileSchedulerILb0EEEEEEEEEvNT_6ParamsE,"a",@progbits
	.sectionflags	@""
	.align	4
.nv.constant0._ZN7cutlass13device_kernelIN5flash11enable_sm90INS1_16FlashAttnFwdSm90INS1_25CollectiveMainloopFwdSm90ILi2EN4cute5tupleIJNS5_1CILi1EEES8_S8_EEENS6_IJNS7_ILi128EEENS7_ILi112EEENS7_ILi192EEEEEELi192ENS_10bfloat16_tEfNS_4arch4Sm90ELb0ELb0ELb1ELb0ELb0ELb0ELb0ELb1ELb1ELb0ELb0ELb0EEENS1_21CollectiveEpilogueFwdINS6_IJSA_SC_SB_EEES9_SE_SG_Li256ELb0ELb0ELb0ELb0EEENS1_29StaticPersistentTileSchedulerILb0EEEEEEEEEvNT_6ParamsE:
	.zero		3584


//--------------------- .nv.constant0._ZN7cutlass13device_kernelIN5flash11enable_sm90INS1_16FlashAttnFwdSm90INS1_25CollectiveMainloopFwdSm90ILi2EN4cute5tupleIJNS5_1CILi2EEENS7_ILi1EEES9_EEENS6_IJNS7_ILi128EEENS7_ILi112EEENS7_ILi192EEEEEELi192ENS_10bfloat16_tEfNS_4arch4Sm90ELb0ELb0ELb1ELb0ELb0ELb0ELb0ELb1ELb1ELb0ELb0ELb0EEENS1_21CollectiveEpilogueFwdINS6_IJSB_SD_SC_EEESA_SF_SH_Li256ELb0ELb0ELb0ELb0EEENS1_29StaticPersistentTileSchedulerILb0EEEEEEEEEvNT_6ParamsE --------------------------
	.section	.nv.constant0._ZN7cutlass13device_kernelIN5flash11enable_sm90INS1_16FlashAttnFwdSm90INS1_25CollectiveMainloopFwdSm90ILi2EN4cute5tupleIJNS5_1CILi2EEENS7_ILi1EEES9_EEENS6_IJNS7_ILi128EEENS7_ILi112EEENS7_ILi192EEEEEELi192ENS_10bfloat16_tEfNS_4arch4Sm90ELb0ELb0ELb1ELb0ELb0ELb0ELb0ELb1ELb1ELb0ELb0ELb0EEENS1_21CollectiveEpilogueFwdINS6_IJSB_SD_SC_EEESA_SF_SH_Li256ELb0ELb0ELb0ELb0EEENS1_29StaticPersistentTileSchedulerILb0EEEEEEEEEvNT_6ParamsE,"a",@progbits
	.sectionflags	@""
	.align	4
.nv.constant0._ZN7cutlass13device_kernelIN5flash11enable_sm90INS1_16FlashAttnFwdSm90INS1_25CollectiveMainloopFwdSm90ILi2EN4cute5tupleIJNS5_1CILi2EEENS7_ILi1EEES9_EEENS6_IJNS7_ILi128EEENS7_ILi112EEENS7_ILi192EEEEEELi192ENS_10bfloat16_tEfNS_4arch4Sm90ELb0ELb0ELb1ELb0ELb0ELb0ELb0ELb1ELb1ELb0ELb0ELb0EEENS1_21CollectiveEpilogueFwdINS6_IJSB_SD_SC_EEESA_SF_SH_Li256ELb0ELb0ELb0ELb0EEENS1_29StaticPersistentTileSchedulerILb0EEEEEEEEEvNT_6ParamsE:
	.zero		3584


//--------------------- .nv.constant0._ZN7cutlass13device_kernelIN5flash11enable_sm90INS1_16FlashAttnFwdSm90INS1_25CollectiveMainloopFwdSm90ILi2EN4cute5tupleIJNS5_1CILi1EEES8_S8_EEENS6_IJNS7_ILi128EEENS7_ILi112EEENS7_ILi192EEEEEELi192ENS_10bfloat16_tEfNS_4arch4Sm90ELb0ELb0ELb1ELb1ELb0ELb0ELb0ELb1ELb1ELb0ELb0ELb0EEENS1_21CollectiveEpilogueFwdINS6_IJSA_SC_SB_EEES9_SE_SG_Li256ELb1ELb0ELb0ELb0EEENS1_36VarlenDynamicPersistentTileSchedulerILi128ELi112ELi256ELi32ELb0ELb0ELb1ELb0ELb1ELb1EEEEEEEEEvNT_6ParamsE --------------------------
	.section	.nv.constant0._ZN7cutlass13device_kernelIN5flash11enable_sm90INS1_16FlashAttnFwdSm90INS1_25CollectiveMainloopFwdSm90ILi2EN4cute5tupleIJNS5_1CILi1EEES8_S8_EEENS6_IJNS7_ILi128EEENS7_ILi112EEENS7_ILi192EEEEEELi192ENS_10bfloat16_tEfNS_4arch4Sm90ELb0ELb0ELb1ELb1ELb0ELb0ELb0ELb1ELb1ELb0ELb0ELb0EEENS1_21CollectiveEpilogueFwdINS6_IJSA_SC_SB_EEES9_SE_SG_Li256ELb1ELb0ELb0ELb0EEENS1_36VarlenDynamicPersistentTileSchedulerILi128ELi112ELi256ELi32ELb0ELb0ELb1ELb0ELb1ELb1EEEEEEEEEvNT_6ParamsE,"a",@progbits
	.sectionflags	@""
	.align	4
.nv.constant0._ZN7cutlass13device_kernelIN5flash11enable_sm90INS1_16FlashAttnFwdSm90INS1_25CollectiveMainloopFwdSm90ILi2EN4cute5tupleIJNS5_1CILi1EEES8_S8_EEENS6_IJNS7_ILi128EEENS7_ILi112EEENS7_ILi192EEEEEELi192ENS_10bfloat16_tEfNS_4arch4Sm90ELb0ELb0ELb1ELb1ELb0ELb0ELb0ELb1ELb1ELb0ELb0ELb0EEENS1_21CollectiveEpilogueFwdINS6_IJSA_SC_SB_EEES9_SE_SG_Li256ELb1ELb0ELb0ELb0EEENS1_36VarlenDynamicPersistentTileSchedulerILi128ELi112ELi256ELi32ELb0ELb0ELb1ELb0ELb1ELb1EEEEEEEEEvNT_6ParamsE:
	.zero		3200


//--------------------- .nv.constant0._ZN7cutlass13device_kernelIN5flash11enable_sm90INS1_16FlashAttnFwdSm90INS1_25CollectiveMainloopFwdSm90ILi2EN4cute5tupleIJNS5_1CILi1EEES8_S8_EEENS6_IJNS7_ILi128EEENS7_ILi112EEENS7_ILi192EEEEEELi192ENS_10bfloat16_tEfNS_4arch4Sm90ELb0ELb0ELb1ELb1ELb0ELb1ELb0ELb1ELb1ELb0ELb0ELb0EEENS1_21CollectiveEpilogueFwdINS6_IJSA_SC_SB_EEES9_SE_SG_Li256ELb1ELb0ELb0ELb0EEENS1_36VarlenDynamicPersistentTileSchedulerILi128ELi112ELi256ELi32ELb0ELb0ELb1ELb0ELb1ELb1EEEEEEEEEvNT_6ParamsE --------------------------
	.section	.nv.constant0._ZN7cutlass13device_kernelIN5flash11enable_sm90INS1_16FlashAttnFwdSm90INS1_25CollectiveMainloopFwdSm90ILi2EN4cute5tupleIJNS5_1CILi1EEES8_S8_EEENS6_IJNS7_ILi128EEENS7_ILi112EEENS7_ILi192EEEEEELi192ENS_10bfloat16_tEfNS_4arch4Sm90ELb0ELb0ELb1ELb1ELb0ELb1ELb0ELb1ELb1ELb0ELb0ELb0EEENS1_21CollectiveEpilogueFwdINS6_IJSA_SC_SB_EEES9_SE_SG_Li256ELb1ELb0ELb0ELb0EEENS1_36VarlenDynamicPersistentTileSchedulerILi128ELi112ELi256ELi32ELb0ELb0ELb1ELb0ELb1ELb1EEEEEEEEEvNT_6ParamsE,"a",@progbits
	.sectionflags	@""
	.align	4
.nv.constant0._ZN7cutlass13device_kernelIN5flash11enable_sm90INS1_16FlashAttnFwdSm90INS1_25CollectiveMainloopFwdSm90ILi2EN4cute5tupleIJNS5_1CILi1EEES8_S8_EEENS6_IJNS7_ILi128EEENS7_ILi112EEENS7_ILi192EEEEEELi192ENS_10bfloat16_tEfNS_4arch4Sm90ELb0ELb0ELb1ELb1ELb0ELb1ELb0ELb1ELb1ELb0ELb0ELb0EEENS1_21CollectiveEpilogueFwdINS6_IJSA_SC_SB_EEES9_SE_SG_Li256ELb1ELb0ELb0ELb0EEENS1_36VarlenDynamicPersistentTileSchedulerILi128ELi112ELi256ELi32ELb0ELb0ELb1ELb0ELb1ELb1EEEEEEEEEvNT_6ParamsE:
	.zero		3200


//--------------------- .nv.constant0._ZN7cutlass13device_kernelIN5flash11enable_sm90INS1_16FlashAttnFwdSm90INS1_25CollectiveMainloopFwdSm90ILi2EN4cute5tupleIJNS5_1CILi1EEES8_S8_EEENS6_IJNS7_ILi128EEENS7_ILi96EEENS7_ILi192EEEEEELi192ENS_10bfloat16_tEfNS_4arch4Sm90ELb0ELb1ELb1ELb0ELb0ELb0ELb0ELb1ELb1ELb0ELb0ELb0EEENS1_21CollectiveEpilogueFwdINS6_IJSA_SC_SB_EEES9_SE_SG_Li256ELb0ELb0ELb0ELb0EEENS1_30DynamicPersistentTileSchedulerILi256ELi32ELb0ELb0ELb1EEEEEEEEEvNT_6ParamsE --------------------------
	.section	.nv.constant0._ZN7cutlass13device_kernelIN5flash11enable_sm90INS1_16FlashAttnFwdSm90INS1_25CollectiveMainloopFwdSm90ILi2EN4cute5tupleIJNS5_1CILi1EEES8_S8_EEENS6_IJNS7_ILi128EEENS7_ILi96EEENS7_ILi192EEEEEELi192ENS_10bfloat16_tEfNS_4arch4Sm90ELb0ELb1ELb1ELb0ELb0ELb0ELb0ELb1ELb1ELb0ELb0ELb0EEENS1_21CollectiveEpilogueFwdINS6_IJSA_SC_SB_EEES9_SE_SG_Li256ELb0ELb0ELb0ELb0EEENS1_30DynamicPersistentTileSchedulerILi256ELi32ELb0ELb0ELb1EEEEEEEEEvNT_6ParamsE,"a",@progbits
	.sectionflags	@""
	.align	4
.nv.constant0._ZN7cutlass13device_kernelIN5flash11enable_sm90INS1_16FlashAttnFwdSm90INS1_25CollectiveMainloopFwdSm90ILi2EN4cute5tupleIJNS5_1CILi1EEES8_S8_EEENS6_IJNS7_ILi128EEENS7_ILi96EEENS7_ILi192EEEEEELi192ENS_10bfloat16_tEfNS_4arch4Sm90ELb0ELb1ELb1ELb0ELb0ELb0ELb0ELb1ELb1ELb0ELb0ELb0EEENS1_21CollectiveEpilogueFwdINS6_IJSA_SC_SB_EEES9_SE_SG_Li256ELb0ELb0ELb0ELb0EEENS1_30DynamicPersistentTileSchedulerILi256ELi32ELb0ELb0ELb1EEEEEEEEEvNT_6ParamsE:
	.zero		3584


//--------------------- .nv.constant0._ZN7cutlass13device_kernelIN5flash11enable_sm90INS1_16FlashAttnFwdSm90INS1_25CollectiveMainloopFwdSm90ILi2EN4cute5tupleIJNS5_1CILi1EEES8_S8_EEENS6_IJNS7_ILi128EEENS7_ILi96EEENS7_ILi192EEEEEELi192ENS_10bfloat16_tEfNS_4arch4Sm90ELb0ELb1ELb1ELb1ELb0ELb0ELb0ELb1ELb1ELb0ELb0ELb0EEENS1_21CollectiveEpilogueFwdINS6_IJSA_SC_SB_EEES9_SE_SG_Li256ELb1ELb0ELb0ELb0EEENS1_36VarlenDynamicPersistentTileSchedulerILi128ELi96ELi256ELi32ELb0ELb0ELb1ELb1ELb0ELb1EEEEEEEEEvNT_6ParamsE --------------------------
	.section	.nv.constant0._ZN7cutlass13device_kernelIN5flash11enable_sm90INS1_16FlashAttnFwdSm90INS1_25CollectiveMainloopFwdSm90ILi2EN4cute5tupleIJNS5_1CILi1EEES8_S8_EEENS6_IJNS7_ILi128EEENS7_ILi96EEENS7_ILi192EEEEEELi192ENS_10bfloat16_tEfNS_4arch4Sm90ELb0ELb1ELb1ELb1ELb0ELb0ELb0ELb1ELb1ELb0ELb0ELb0EEENS1_21CollectiveEpilogueFwdINS6_IJSA_SC_SB_EEES9_SE_SG_Li256ELb1ELb0ELb0ELb0EEENS1_36VarlenDynamicPersistentTileSchedulerILi128ELi96ELi256ELi32ELb0ELb0ELb1ELb1ELb0ELb1EEEEEEEEEvNT_6ParamsE,"a",@progbits
	.sectionflags	@""
	.align	4
.nv.constant0._ZN7cutlass13device_kernelIN5flash11enable_sm90INS1_16FlashAttnFwdSm90INS1_25CollectiveMainloopFwdSm90ILi2EN4cute5tupleIJNS5_1CILi1EEES8_S8_EEENS6_IJNS7_ILi128EEENS7_ILi96EEENS7_ILi192EEEEEELi192ENS_10bfloat16_tEfNS_4arch4Sm90ELb0ELb1ELb1ELb1ELb0ELb0ELb0ELb1ELb1ELb0ELb0ELb0EEENS1_21CollectiveEpilogueFwdINS6_IJSA_SC_SB_EEES9_SE_SG_Li256ELb1ELb0ELb0ELb0EEENS1_36VarlenDynamicPersistentTileSchedulerILi128ELi96ELi256ELi32ELb0ELb0ELb1ELb1ELb0ELb1EEEEEEEEEvNT_6ParamsE:
	.zero		3200


//--------------------- .nv.constant0._ZN7cutlass13device_kernelIN5flash11enable_sm90INS1_16FlashAttnFwdSm90INS1_25CollectiveMainloopFwdSm90ILi2EN4cute5tupleIJNS5_1CILi1EEES8_S8_EEENS6_IJNS7_ILi128EEENS7_ILi96EEENS7_ILi192EEEEEELi192ENS_10bfloat16_tEfNS_4arch4Sm90ELb0ELb1ELb1ELb1ELb0ELb1ELb0ELb1ELb1ELb0ELb0ELb0EEENS1_21CollectiveEpilogueFwdINS6_IJSA_SC_SB_EEES9_SE_SG_Li256ELb1ELb0ELb0ELb0EEENS1_36VarlenDynamicPersistentTileSchedulerILi128ELi96ELi256ELi32ELb0ELb0ELb1ELb1ELb0ELb1EEEEEEEEEvNT_6ParamsE --------------------------
	.section	.nv.constant0._ZN7cutlass13device_kernelIN5flash11enable_sm90INS1_16FlashAttnFwdSm90INS1_25CollectiveMainloopFwdSm90ILi2EN4cute5tupleIJNS5_1CILi1EEES8_S8_EEENS6_IJNS7_ILi128EEENS7_ILi96EEENS7_ILi192EEEEEELi192ENS_10bfloat16_tEfNS_4arch4Sm90ELb0ELb1ELb1ELb1ELb0ELb1ELb0ELb1ELb1ELb0ELb0ELb0EEENS1_21CollectiveEpilogueFwdINS6_IJSA_SC_SB_EEES9_SE_SG_Li256ELb1ELb0ELb0ELb0EEENS1_36VarlenDynamicPersistentTileSchedulerILi128ELi96ELi256ELi32ELb0ELb0ELb1ELb1ELb0ELb1EEEEEEEEEvNT_6ParamsE,"a",@progbits
	.sectionflags	@""
	.align	4
.nv.constant0._ZN7cutlass13device_kernelIN5flash11enable_sm90INS1_16FlashAttnFwdSm90INS1_25CollectiveMainloopFwdSm90ILi2EN4cute5tupleIJNS5_1CILi1EEES8_S8_EEENS6_IJNS7_ILi128EEENS7_ILi96EEENS7_ILi192EEEEEELi192ENS_10bfloat16_tEfNS_4arch4Sm90ELb0ELb1ELb1ELb1ELb0ELb1ELb0ELb1ELb1ELb0ELb0ELb0EEENS1_21CollectiveEpilogueFwdINS6_IJSA_SC_SB_EEES9_SE_SG_Li256ELb1ELb0ELb0ELb0EEENS1_36VarlenDynamicPersistentTileSchedulerILi128ELi96ELi256ELi32ELb0ELb0ELb1ELb1ELb0ELb1EEEEEEEEEvNT_6ParamsE:
	.zero		3200


//--------------------- .nv.constant0._ZN7cutlass13device_kernelIN5flash11enable_sm90INS1_16FlashAttnFwdSm90INS1_25CollectiveMainloopFwdSm90ILi2EN4cute5tupleIJNS5_1CILi1EEES8_S8_EEENS6_IJNS7_ILi128EEENS7_ILi112EEENS7_ILi192EEEEEELi192ENS_10bfloat16_tEfNS_4arch4Sm90ELb1ELb0ELb1ELb0ELb0ELb0ELb0ELb1ELb1ELb0ELb0ELb0EEENS1_21CollectiveEpilogueFwdINS6_IJSA_SC_SB_EEES9_SE_SG_Li256ELb0ELb0ELb0ELb0EEENS1_30DynamicPersistentTileSchedulerILi256ELi32ELb0ELb0ELb1EEEEEEEEEvNT_6ParamsE --------------------------
	.section	.nv.constant0._ZN7cutlass13device_kernelIN5flash11enable_sm90INS1_16FlashAttnFwdSm90INS1_25CollectiveMainloopFwdSm90ILi2EN4cute5tupleIJNS5_1CILi1EEES8_S8_EEENS6_IJNS7_ILi128EEENS7_ILi112EEENS7_ILi192EEEEEELi192ENS_10bfloat16_tEfNS_4arch4Sm90ELb1ELb0ELb1ELb0ELb0ELb0ELb0ELb1ELb1ELb0ELb0ELb0EEENS1_21CollectiveEpilogueFwdINS6_IJSA_SC_SB_EEES9_SE_SG_Li256ELb0ELb0ELb0ELb0EEENS1_30DynamicPersistentTileSchedulerILi256ELi32ELb0ELb0ELb1EEEEEEEEEvNT_6ParamsE,"a",@progbits
	.sectionflags	@""
	.align	4
.nv.constant0._ZN7cutlass13device_kernelIN5flash11enable_sm90INS1_16FlashAttnFwdSm90INS1_25CollectiveMainloopFwdSm90ILi2EN4cute5tupleIJNS5_1CILi1EEES8_S8_EEENS6_IJNS7_ILi128EEENS7_ILi112EEENS7_ILi192EEEEEELi192ENS_10bfloat16_tEfNS_4arch4Sm90ELb1ELb0ELb1ELb0ELb0ELb0ELb0ELb1ELb1ELb0ELb0ELb0EEENS1_21CollectiveEpilogueFwdINS6_IJSA_SC_SB_EEES9_SE_SG_Li256ELb0ELb0ELb0ELb0EEENS1_30DynamicPersistentTileSchedulerILi256ELi32ELb0ELb0ELb1EEEEEEEEEvNT_6ParamsE:
	.zero		3584


//--------------------- .nv.constant0._ZN7cutlass13device_kernelIN5flash11enable_sm90INS1_16FlashAttnFwdSm90INS1_25CollectiveMainloopFwdSm90ILi2EN4cute5tupleIJNS5_1CILi1EEES8_S8_EEENS6_IJNS7_ILi128EEENS7_ILi112EEENS7_ILi192EEEEEELi192ENS_10bfloat16_tEfNS_4arch4Sm90ELb1ELb0ELb1ELb1ELb0ELb0ELb0ELb1ELb1ELb0ELb0ELb0EEENS1_21CollectiveEpilogueFwdINS6_IJSA_SC_SB_EEES9_SE_SG_Li256ELb1ELb0ELb0ELb0EEENS1_36VarlenDynamicPersistentTileSchedulerILi128ELi112ELi256ELi32ELb0ELb0ELb1ELb1ELb1ELb1EEEEEEEEEvNT_6ParamsE --------------------------
	.section	.nv.constant0._ZN7cutlass13device_kernelIN5flash11enable_sm90INS1_16FlashAttnFwdSm90INS1_25CollectiveMainloopFwdSm90ILi2EN4cute5tupleIJNS5_1CILi1EEES8_S8_EEENS6_IJNS7_ILi128EEENS7_ILi112EEENS7_ILi192EEEEEELi192ENS_10bfloat16_tEfNS_4arch4Sm90ELb1ELb0ELb1ELb1ELb0ELb0ELb0ELb1ELb1ELb0ELb0ELb0EEENS1_21CollectiveEpilogueFwdINS6_IJSA_SC_SB_EEES9_SE_SG_Li256ELb1ELb0ELb0ELb0EEENS1_36VarlenDynamicPersistentTileSchedulerILi128ELi112ELi256ELi32ELb0ELb0ELb1ELb1ELb1ELb1EEEEEEEEEvNT_6ParamsE,"a",@progbits
	.sectionflags	@""
	.align	4
.nv.constant0._ZN7cutlass13device_kernelIN5flash11enable_sm90INS1_16FlashAttnFwdSm90INS1_25CollectiveMainloopFwdSm90ILi2EN4cute5tupleIJNS5_1CILi1EEES8_S8_EEENS6_IJNS7_ILi128EEENS7_ILi112EEENS7_ILi192EEEEEELi192ENS_10bfloat16_tEfNS_4arch4Sm90ELb1ELb0ELb1ELb1ELb0ELb0ELb0ELb1ELb1ELb0ELb0ELb0EEENS1_21CollectiveEpilogueFwdINS6_IJSA_SC_SB_EEES9_SE_SG_Li256ELb1ELb0ELb0ELb0EEENS1_36VarlenDynamicPersistentTileSchedulerILi128ELi112ELi256ELi32ELb0ELb0ELb1ELb1ELb1ELb1EEEEEEEEEvNT_6ParamsE:
	.zero		3200


//--------------------- .nv.constant0._ZN7cutlass13device_kernelIN5flash11enable_sm90INS1_16FlashAttnFwdSm90INS1_25CollectiveMainloopFwdSm90ILi2EN4cute5tupleIJNS5_1CILi1EEES8_S8_EEENS6_IJNS7_ILi128EEENS7_ILi112EEENS7_ILi192EEEEEELi192ENS_10bfloat16_tEfNS_4arch4Sm90ELb1ELb0ELb1ELb1ELb0ELb1ELb0ELb1ELb1ELb0ELb0ELb0EEENS1_21CollectiveEpilogueFwdINS6_IJSA_SC_SB_EEES9_SE_SG_Li256ELb1ELb0ELb0ELb0EEENS1_36VarlenDynamicPersistentTileSchedulerILi128ELi112ELi256ELi32ELb0ELb0ELb1ELb1ELb1ELb1EEEEEEEEEvNT_6ParamsE --------------------------
	.section	.nv.constant0._ZN7cutlass13device_kernelIN5flash11enable_sm90INS1_16FlashAttnFwdSm90INS1_25CollectiveMainloopFwdSm90ILi2EN4cute5tupleIJNS5_1CILi1EEES8_S8_EEENS6_IJNS7_ILi128EEENS7_ILi112EEENS7_ILi192EEEEEELi192ENS_10bfloat16_tEfNS_4arch4Sm90ELb1ELb0ELb1ELb1ELb0ELb1ELb0ELb1ELb1ELb0ELb0ELb0EEENS1_21CollectiveEpilogueFwdINS6_IJSA_SC_SB_EEES9_SE_SG_Li256ELb1ELb0ELb0ELb0EEENS1_36VarlenDynamicPersistentTileSchedulerILi128ELi112ELi256ELi32ELb0ELb0ELb1ELb1ELb1ELb1EEEEEEEEEvNT_6ParamsE,"a",@progbits
	.sectionflags	@""
	.align	4
.nv.constant0._ZN7cutlass13device_kernelIN5flash11enable_sm90INS1_16FlashAttnFwdSm90INS1_25CollectiveMainloopFwdSm90ILi2EN4cute5tupleIJNS5_1CILi1EEES8_S8_EEENS6_IJNS7_ILi128EEENS7_ILi112EEENS7_ILi192EEEEEELi192ENS_10bfloat16_tEfNS_4arch4Sm90ELb1ELb0ELb1ELb1ELb0ELb1ELb0ELb1ELb1ELb0ELb0ELb0EEENS1_21CollectiveEpilogueFwdINS6_IJSA_SC_SB_EEES9_SE_SG_Li256ELb1ELb0ELb0ELb0EEENS1_36VarlenDynamicPersistentTileSchedulerILi128ELi112ELi256ELi32ELb0ELb0ELb1ELb1ELb1ELb1EEEEEEEEEvNT_6ParamsE:
	.zero		3200


//--------------------- .nv.constant0._ZN7cutlass13device_kernelIN5flash11enable_sm90INS1_16FlashAttnFwdSm90INS1_25CollectiveMainloopFwdSm90ILi2EN4cute5tupleIJNS5_1CILi1EEES8_S8_EEENS6_IJNS7_ILi128EEENS7_ILi176EEESA_EEELi128ENS_10bfloat16_tEfNS_4arch4Sm90ELb0ELb0ELb1ELb0ELb0ELb0ELb0ELb1ELb1ELb0ELb0ELb0EEENS1_21CollectiveEpilogueFwdINS6_IJSA_SA_SB_EEES9_SD_SF_Li256ELb0ELb0ELb0ELb0EEENS1_29StaticPersistentTileSchedulerILb0EEEEEEEEEvNT_6ParamsE --------------------------
	.section	.nv.constant0._ZN7cutlass13device_kernelIN5flash11enable_sm90INS1_16FlashAttnFwdSm90INS1_25CollectiveMainloopFwdSm90ILi2EN4cute5tupleIJNS5_1CILi1EEES8_S8_EEENS6_IJNS7_ILi128EEENS7_ILi176EEESA_EEELi128ENS_10bfloat16_tEfNS_4arch4Sm90ELb0ELb0ELb1ELb0ELb0ELb0ELb0ELb1ELb1ELb0ELb0ELb0EEENS1_21CollectiveEpilogueFwdINS6_IJSA_SA_SB_EEES9_SD_SF_Li256ELb0ELb0ELb0ELb0EEENS1_29StaticPersistentTileSchedulerILb0EEEEEEEEEvNT_6ParamsE,"a",@progbits
	.sectionflags	@""
	.align	4
.nv.constant0._ZN7cutlass13device_kernelIN5flash11enable_sm90INS1_16FlashAttnFwdSm90INS1_25CollectiveMainloopFwdSm90ILi2EN4cute5tupleIJNS5_1CILi1EEES8_S8_EEENS6_IJNS7_ILi128EEENS7_ILi176EEESA_EEELi128ENS_10bfloat16_tEfNS_4arch4Sm90ELb0ELb0ELb1ELb0ELb0ELb0ELb0ELb1ELb1ELb0ELb0ELb0EEENS1_21CollectiveEpilogueFwdINS6_IJSA_SA_SB_EEES9_SD_SF_Li256ELb0ELb0ELb0ELb0EEENS1_29StaticPersistentTileSchedulerILb0EEEEEEEEEvNT_6ParamsE:
	.zero		3584


//--------------------- .nv.constant0._ZN7cutlass13device_kernelIN5flash11enable_sm90INS1_16FlashAttnFwdSm90INS1_25CollectiveMainloopFwdSm90ILi2EN4cute5tupleIJNS5_1CILi2EEENS7_ILi1EEES9_EEENS6_IJNS7_ILi128EEENS7_ILi176EEESB_EEELi128ENS_10bfloat16_tEfNS_4arch4Sm90ELb0ELb0ELb1ELb0ELb0ELb0ELb0ELb1ELb1ELb0ELb0ELb0EEENS1_21CollectiveEpilogueFwdINS6_IJSB_SB_SC_EEESA_SE_SG_Li256ELb0ELb0ELb0ELb0EEENS1_29StaticPersistentTileSchedulerILb0EEEEEEEEEvNT_6ParamsE --------------------------
	.section	.nv.constant0._ZN7cutlass13device_kernelIN5flash11enable_sm90INS1_16FlashAttnFwdSm90INS1_25CollectiveMainloopFwdSm90ILi2EN4cute5tupleIJNS5_1CILi2EEENS7_ILi1EEES9_EEENS6_IJNS7_ILi128EEENS7_ILi176EEESB_EEELi128ENS_10bfloat16_tEfNS_4arch4Sm90ELb0ELb0ELb1ELb0ELb0ELb0ELb0ELb1ELb1ELb0ELb0ELb0EEENS1_21CollectiveEpilogueFwdINS6_IJSB_SB_SC_EEESA_SE_SG_Li256ELb0ELb0ELb0ELb0EEENS1_29StaticPersistentTileSchedulerILb0EEEEEEEEEvNT_6ParamsE,"a",@progbits
	.sectionflags	@""
	.align	4
.nv.constant0._ZN7cutlass13device_kernelIN5flash11enable_sm90INS1_16FlashAttnFwdSm90INS1_25CollectiveMainloopFwdSm90ILi2EN4cute5tupleIJNS5_1CILi2EEENS7_ILi1EEES9_EEENS6_IJNS7_ILi128EEENS7_ILi176EEESB_EEELi128ENS_10bfloat16_tEfNS_4arch4Sm90ELb0ELb0ELb1ELb0ELb0ELb0ELb0ELb1ELb1ELb0ELb0ELb0EEENS1_21CollectiveEpilogueFwdINS6_IJSB_SB_SC_EEESA_SE_SG_Li256ELb0ELb0ELb0ELb0EEENS1_29StaticPersistentTileSchedulerILb0EEEEEEEEEvNT_6ParamsE:
	.zero		3584


//--------------------- .nv.constant0._ZN7cutlass13device_kernelIN5flash11enable_sm90INS1_16FlashAttnFwdSm90INS1_25CollectiveMainloopFwdSm90ILi2EN4cute5tupleIJNS5_1CILi1EEES8_S8_EEENS6_IJNS7_ILi128EEENS7_ILi176EEESA_EEELi128ENS_10bfloat16_tEfNS_4arch4Sm90ELb0ELb0ELb1ELb1ELb0ELb0ELb0ELb1ELb1ELb0ELb0ELb0EEENS1_21CollectiveEpilogueFwdINS6_IJSA_SA_SB_EEES9_SD_SF_Li256ELb1ELb0ELb0ELb0EEENS1_36VarlenDynamicPersistentTileSchedulerILi128ELi176ELi256ELi32ELb0ELb0ELb1ELb0ELb1ELb1EEEEEEEEEvNT_6ParamsE --------------------------
	.section	.nv.constant0._ZN7cutlass13device_kernelIN5flash11enable_sm90INS1_16FlashAttnFwdSm90INS1_25CollectiveMainloopFwdSm90ILi2EN4cute5tupleIJNS5_1CILi1EEES8_S8_EEENS6_IJNS7_ILi128EEENS7_ILi176EEESA_EEELi128ENS_10bfloat16_tEfNS_4arch4Sm90ELb0ELb0ELb1ELb1ELb0ELb0ELb0ELb1ELb1ELb0ELb0ELb0EEENS1_21CollectiveEpilogueFwdINS6_IJSA_SA_SB_EEES9_SD_SF_Li256ELb1ELb0ELb0ELb0EEENS1_36VarlenDynamicPersistentTileSchedulerILi128ELi176ELi256ELi32ELb0ELb0ELb1ELb0ELb1ELb1EEEEEEEEEvNT_6ParamsE,"a",@progbits
	.sectionflags	@""
	.align	4
.nv.constant0._ZN7cutlass13device_kernelIN5flash11enable_sm90INS1_16FlashAttnFwdSm90INS1_25CollectiveMainloopFwdSm90ILi2EN4cute5tupleIJNS5_1CILi1EEES8_S8_EEENS6_IJNS7_ILi128EEENS7_ILi176EEESA_EEELi128ENS_10bfloat16_tEfNS_4arch4Sm90ELb0ELb0ELb1ELb1ELb0ELb0ELb0ELb1ELb1ELb0ELb0ELb0EEENS1_21CollectiveEpilogueFwdINS6_IJSA_SA_SB_EEES9_SD_SF_Li256ELb1ELb0ELb0ELb0EEENS1_36VarlenDynamicPersistentTileSchedulerILi128ELi176ELi256ELi32ELb0ELb0ELb1ELb0ELb1ELb1EEEEEEEEEvNT_6ParamsE:
	.zero		3200


//--------------------- .nv.constant0._ZN7cutlass13device_kernelIN5flash11enable_sm90INS1_16FlashAttnFwdSm90INS1_25CollectiveMainloopFwdSm90ILi2EN4cute5tupleIJNS5_1CILi1EEES8_S8_EEENS6_IJNS7_ILi128EEENS7_ILi176EEESA_EEELi128ENS_10bfloat16_tEfNS_4arch4Sm90ELb0ELb0ELb1ELb1ELb0ELb1ELb0ELb1ELb1ELb0ELb0ELb0EEENS1_21CollectiveEpilogueFwdINS6_IJSA_SA_SB_EEES9_SD_SF_Li256ELb1ELb0ELb0ELb0EEENS1_36VarlenDynamicPersistentTileSchedulerILi128ELi176ELi256ELi32ELb0ELb0ELb1ELb0ELb1ELb1EEEEEEEEEvNT_6ParamsE --------------------------
	.section	.nv.constant0._ZN7cutlass13device_kernelIN5flash11enable_sm90INS1_16FlashAttnFwdSm90INS1_25CollectiveMainloopFwdSm90ILi2EN4cute5tupleIJNS5_1CILi1EEES8_S8_EEENS6_IJNS7_ILi128EEENS7_ILi176EEESA_EEELi128ENS_10bfloat16_tEfNS_4arch4Sm90ELb0ELb0ELb1ELb1ELb0ELb1ELb0ELb1ELb1ELb0ELb0ELb0EEENS1_21CollectiveEpilogueFwdINS6_IJSA_SA_SB_EEES9_SD_SF_Li256ELb1ELb0ELb0ELb0EEENS1_36VarlenDynamicPersistentTileSchedulerILi128ELi176ELi256ELi32ELb0ELb0ELb1ELb0ELb1ELb1EEEEEEEEEvNT_6ParamsE,"a",@progbits
	.sectionflags	@""
	.align	4
.nv.constant0._ZN7cutlass13device_kernelIN5flash11enable_sm90INS1_16FlashAttnFwdSm90INS1_25CollectiveMainloopFwdSm90ILi2EN4cute5tupleIJNS5_1CILi1EEES8_S8_EEENS6_IJNS7_ILi128EEENS7_ILi176EEESA_EEELi128ENS_10bfloat16_tEfNS_4arch4Sm90ELb0ELb0ELb1ELb1ELb0ELb1ELb0ELb1ELb1ELb0ELb0ELb0EEENS1_21CollectiveEpilogueFwdINS6_IJSA_SA_SB_EEES9_SD_SF_Li256ELb1ELb0ELb0ELb0EEENS1_36VarlenDynamicPersistentTileSchedulerILi128ELi176ELi256ELi32ELb0ELb0ELb1ELb0ELb1ELb1EEEEEEEEEvNT_6ParamsE:
	.zero		3200


//--------------------- .nv.constant0._ZN7cutlass13device_kernelIN5flash11enable_sm90INS1_16FlashAttnFwdSm90INS1_25CollectiveMainloopFwdSm90ILi2EN4cute5tupleIJNS5_1CILi1EEES8_S8_EEENS6_IJNS7_ILi128EEESA_SA_EEELi128ENS_10bfloat16_tEfNS_4arch4Sm90ELb0ELb1ELb1ELb0ELb0ELb0ELb0ELb1ELb1ELb0ELb0ELb0EEENS1_21CollectiveEpilogueFwdISB_S9_SC_SE_Li256ELb0ELb0ELb0ELb0EEENS1_30DynamicPersistentTileSchedulerILi256ELi32ELb0ELb0ELb1EEEEEEEEEvNT_6ParamsE --------------------------
	.section	.nv.constant0._ZN7cutlass13device_kernelIN5flash11enable_sm90INS1_16FlashAttnFwdSm90INS1_25CollectiveMainloopFwdSm90ILi2EN4cute5tupleIJNS5_1CILi1EEES8_S8_EEENS6_IJNS7_ILi128EEESA_SA_EEELi128ENS_10bfloat16_tEfNS_4arch4Sm90ELb0ELb1ELb1ELb0ELb0ELb0ELb0ELb1ELb1ELb0ELb0ELb0EEENS1_21CollectiveEpilogueFwdISB_S9_SC_SE_Li256ELb0ELb0ELb0ELb0EEENS1_30DynamicPersistentTileSchedulerILi256ELi32ELb0ELb0ELb1EEEEEEEEEvNT_6ParamsE,"a",@progbits
	.sectionflags	@""
	.align	4
.nv.constant0._ZN7cutlass13device_kernelIN5flash11enable_sm90INS1_16FlashAttnFwdSm90INS1_25CollectiveMainloopFwdSm90ILi2EN4cute5tupleIJNS5_1CILi1EEES8_S8_EEENS6_IJNS7_ILi128EEESA_SA_EEELi128ENS_10bfloat16_tEfNS_4arch4Sm90ELb0ELb1ELb1ELb0ELb0ELb0ELb0ELb1ELb1ELb0ELb0ELb0EEENS1_21CollectiveEpilogueFwdISB_S9_SC_SE_Li256ELb0ELb0ELb0ELb0EEENS1_30DynamicPersistentTileSchedulerILi256ELi32ELb0ELb0ELb1EEEEEEEEEvNT_6ParamsE:
	.zero		3584


//--------------------- .nv.constant0._ZN7cutlass13device_kernelIN5flash11enable_sm90INS1_16FlashAttnFwdSm90INS1_25CollectiveMainloopFwdSm90ILi2EN4cute5tupleIJNS5_1CILi1EEES8_S8_EEENS6_IJNS7_ILi128EEESA_SA_EEELi128ENS_10bfloat16_tEfNS_4arch4Sm90ELb0ELb1ELb1ELb1ELb0ELb0ELb0ELb1ELb1ELb0ELb0ELb0EEENS1_21CollectiveEpilogueFwdISB_S9_SC_SE_Li256ELb1ELb0ELb0ELb0EEENS1_36VarlenDynamicPersistentTileSchedulerILi128ELi128ELi256ELi32ELb0ELb0ELb1ELb1ELb0ELb1EEEEEEEEEvNT_6ParamsE --------------------------
	.section	.nv.constant0._ZN7cutlass13device_kernelIN5flash11enable_sm90INS1_16FlashAttnFwdSm90INS1_25CollectiveMainloopFwdSm90ILi2EN4cute5tupleIJNS5_1CILi1EEES8_S8_EEENS6_IJNS7_ILi128EEESA_SA_EEELi128ENS_10bfloat16_tEfNS_4arch4Sm90ELb0ELb1ELb1ELb1ELb0ELb0ELb0ELb1ELb1ELb0ELb0ELb0EEENS1_21CollectiveEpilogueFwdISB_S9_SC_SE_Li256ELb1ELb0ELb0ELb0EEENS1_36VarlenDynamicPersistentTileSchedulerILi128ELi128ELi256ELi32ELb0ELb0ELb1ELb1ELb0ELb1EEEEEEEEEvNT_6ParamsE,"a",@progbits
	.sectionflags	@""
	.align	4
.nv.constant0._ZN7cutlass13device_kernelIN5flash11enable_sm90INS1_16FlashAttnFwdSm90INS1_25CollectiveMainloopFwdSm90ILi2EN4cute5tupleIJNS5_1CILi1EEES8_S8_EEENS6_IJNS7_ILi128EEESA_SA_EEELi128ENS_10bfloat16_tEfNS_4arch4Sm90ELb0ELb1ELb1ELb1ELb0ELb0ELb0ELb1ELb1ELb0ELb0ELb0EEENS1_21CollectiveEpilogueFwdISB_S9_SC_SE_Li256ELb1ELb0ELb0ELb0EEENS1_36VarlenDynamicPersistentTileSchedulerILi128ELi128ELi256ELi32ELb0ELb0ELb1ELb1ELb0ELb1EEEEEEEEEvNT_6ParamsE:
	.zero		3200


//--------------------- .nv.constant0._ZN7cutlass13device_kernelIN5flash11enable_sm90INS1_16FlashAttnFwdSm90INS1_25CollectiveMainloopFwdSm90ILi2EN4cute5tupleIJNS5_1CILi1EEES8_S8_EEENS6_IJNS7_ILi128EEESA_SA_EEELi128ENS_10bfloat16_tEfNS_4arch4Sm90ELb0ELb1ELb1ELb1ELb0ELb1ELb0ELb1ELb1ELb0ELb0ELb0EEENS1_21CollectiveEpilogueFwdISB_S9_SC_SE_Li256ELb1ELb0ELb0ELb0EEENS1_36VarlenDynamicPersistentTileSchedulerILi128ELi128ELi256ELi32ELb0ELb0ELb1ELb1ELb0ELb1EEEEEEEEEvNT_6ParamsE --------------------------
	.section	.nv.constant0._ZN7cutlass13device_kernelIN5flash11enable_sm90INS1_16FlashAttnFwdSm90INS1_25CollectiveMainloopFwdSm90ILi2EN4cute5tupleIJNS5_1CILi1EEES8_S8_EEENS6_IJNS7_ILi128EEESA_SA_EEELi128ENS_10bfloat16_tEfNS_4arch4Sm90ELb0ELb1ELb1ELb1ELb0ELb1ELb0ELb1ELb1ELb0ELb0ELb0EEENS1_21CollectiveEpilogueFwdISB_S9_SC_SE_Li256ELb1ELb0ELb0ELb0EEENS1_36VarlenDynamicPersistentTileSchedulerILi128ELi128ELi256ELi32ELb0ELb0ELb1ELb1ELb0ELb1EEEEEEEEEvNT_6ParamsE,"a",@progbits
	.sectionflags	@""
	.align	4
.nv.constant0._ZN7cutlass13device_kernelIN5flash11enable_sm90INS1_16FlashAttnFwdSm90INS1_25CollectiveMainloopFwdSm90ILi2EN4cute5tupleIJNS5_1CILi1EEES8_S8_EEENS6_IJNS7_ILi128EEESA_SA_EEELi128ENS_10bfloat16_tEfNS_4arch4Sm90ELb0ELb1ELb1ELb1ELb0ELb1ELb0ELb1ELb1ELb0ELb0ELb0EEENS1_21CollectiveEpilogueFwdISB_S9_SC_SE_Li256ELb1ELb0ELb0ELb0EEENS1_36VarlenDynamicPersistentTileSchedulerILi128ELi128ELi256ELi32ELb0ELb0ELb1ELb1ELb0ELb1EEEEEEEEEvNT_6ParamsE:
	.zero		3200


//--------------------- .nv.constant0._ZN7cutlass13device_kernelIN5flash11enable_sm90INS1_16FlashAttnFwdSm90INS1_25CollectiveMainloopFwdSm90ILi2EN4cute5tupleIJNS5_1CILi1EEES8_S8_EEENS6_IJNS7_ILi128EEESA_SA_EEELi128ENS_10bfloat16_tEfNS_4arch4Sm90ELb1ELb0ELb1ELb0ELb0ELb0ELb0ELb1ELb1ELb0ELb0ELb0EEENS1_21CollectiveEpilogueFwdISB_S9_SC_SE_Li256ELb0ELb0ELb0ELb0EEENS1_30DynamicPersistentTileSchedulerILi256ELi32ELb0ELb0ELb1EEEEEEEEEvNT_6ParamsE --------------------------
	.section	.nv.constant0._ZN7cutlass13device_kernelIN5flash11enable_sm90INS1_16FlashAttnFwdSm90INS1_25CollectiveMainloopFwdSm90ILi2EN4cute5tupleIJNS5_1CILi1EEES8_S8_EEENS6_IJNS7_ILi128EEESA_SA_EEELi128ENS_10bfloat16_tEfNS_4arch4Sm90ELb1ELb0ELb1ELb0ELb0ELb0ELb0ELb1ELb1ELb0ELb0ELb0EEENS1_21CollectiveEpilogueFwdISB_S9_SC_SE_Li256ELb0ELb0ELb0ELb0EEENS1_30DynamicPersistentTileSchedulerILi256ELi32ELb0ELb0ELb1EEEEEEEEEvNT_6ParamsE,"a",@progbits
	.sectionflags	@""
	.align	4
.nv.constant0._ZN7cutlass13device_kernelIN5flash11enable_sm90INS1_16FlashAttnFwdSm90INS1_25CollectiveMainloopFwdSm90ILi2EN4cute5tupleIJNS5_1CILi1EEES8_S8_EEENS6_IJNS7_ILi128EEESA_SA_EEELi128ENS_10bfloat16_tEfNS_4arch4Sm90ELb1ELb0ELb1ELb0ELb0ELb0ELb0ELb1ELb1ELb0ELb0ELb0EEENS1_21CollectiveEpilogueFwdISB_S9_SC_SE_Li256ELb0ELb0ELb0ELb0EEENS1_30DynamicPersistentTileSchedulerILi256ELi32ELb0ELb0ELb1EEEEEEEEEvNT_6ParamsE:
	.zero		3584


//--------------------- .nv.constant0._ZN7cutlass13device_kernelIN5flash11enable_sm90INS1_16FlashAttnFwdSm90INS1_25CollectiveMainloopFwdSm90ILi2EN4cute5tupleIJNS5_1CILi1EEES8_S8_EEENS6_IJNS7_ILi128EEESA_SA_EEELi128ENS_10bfloat16_tEfNS_4arch4Sm90ELb1ELb0ELb1ELb1ELb0ELb0ELb0ELb1ELb1ELb0ELb0ELb0EEENS1_21CollectiveEpilogueFwdISB_S9_SC_SE_Li256ELb1ELb0ELb0ELb0EEENS1_36VarlenDynamicPersistentTileSchedulerILi128ELi128ELi256ELi32ELb0ELb0ELb1ELb1ELb1ELb1EEEEEEEEEvNT_6ParamsE --------------------------
	.section	.nv.constant0._ZN7cutlass13device_kernelIN5flash11enable_sm90INS1_16FlashAttnFwdSm90INS1_25CollectiveMainloopFwdSm90ILi2EN4cute5tupleIJNS5_1CILi1EEES8_S8_EEENS6_IJNS7_ILi128EEESA_SA_EEELi128ENS_10bfloat16_tEfNS_4arch4Sm90ELb1ELb0ELb1ELb1ELb0ELb0ELb0ELb1ELb1ELb0ELb0ELb0EEENS1_21CollectiveEpilogueFwdISB_S9_SC_SE_Li256ELb1ELb0ELb0ELb0EEENS1_36VarlenDynamicPersistentTileSchedulerILi128ELi128ELi256ELi32ELb0ELb0ELb1ELb1ELb1ELb1EEEEEEEEEvNT_6ParamsE,"a",@progbits
	.sectionflags	@""
	.align	4
.nv.constant0._ZN7cutlass13device_kernelIN5flash11enable_sm90INS1_16FlashAttnFwdSm90INS1_25CollectiveMainloopFwdSm90ILi2EN4cute5tupleIJNS5_1CILi1EEES8_S8_EEENS6_IJNS7_ILi128EEESA_SA_EEELi128ENS_10bfloat16_tEfNS_4arch4Sm90ELb1ELb0ELb1ELb1ELb0ELb0ELb0ELb1ELb1ELb0ELb0ELb0EEENS1_21CollectiveEpilogueFwdISB_S9_SC_SE_Li256ELb1ELb0ELb0ELb0EEENS1_36VarlenDynamicPersistentTileSchedulerILi128ELi128ELi256ELi32ELb0ELb0ELb1ELb1ELb1ELb1EEEEEEEEEvNT_6ParamsE:
	.zero		3200


//--------------------- .nv.constant0._ZN7cutlass13device_kernelIN5flash11enable_sm90INS1_16FlashAttnFwdSm90INS1_25CollectiveMainloopFwdSm90ILi2EN4cute5tupleIJNS5_1CILi1EEES8_S8_EEENS6_IJNS7_ILi128EEESA_SA_EEELi128ENS_10bfloat16_tEfNS_4arch4Sm90ELb1ELb0ELb1ELb1ELb0ELb1ELb0ELb1ELb1ELb0ELb0ELb0EEENS1_21CollectiveEpilogueFwdISB_S9_SC_SE_Li256ELb1ELb0ELb0ELb0EEENS1_36VarlenDynamicPersistentTileSchedulerILi128ELi128ELi256ELi32ELb0ELb0ELb1ELb1ELb1ELb1EEEEEEEEEvNT_6ParamsE --------------------------
	.section	.nv.constant0._ZN7cutlass13device_kernelIN5flash11enable_sm90INS1_16FlashAttnFwdSm90INS1_25CollectiveMainloopFwdSm90ILi2EN4cute5tupleIJNS5_1CILi1EEES8_S8_EEENS6_IJNS7_ILi128EEESA_SA_EEELi128ENS_10bfloat16_tEfNS_4arch4Sm90ELb1ELb0ELb1ELb1ELb0ELb1ELb0ELb1ELb1ELb0ELb0ELb0EEENS1_21CollectiveEpilogueFwdISB_S9_SC_SE_Li256ELb1ELb0ELb0ELb0EEENS1_36VarlenDynamicPersistentTileSchedulerILi128ELi128ELi256ELi32ELb0ELb0ELb1ELb1ELb1ELb1EEEEEEEEEvNT_6ParamsE,"a",@progbits
	.sectionflags	@""
	.align	4
.nv.constant0._ZN7cutlass13device_kernelIN5flash11enable_sm90INS1_16FlashAttnFwdSm90INS1_25CollectiveMainloopFwdSm90ILi2EN4cute5tupleIJNS5_1CILi1EEES8_S8_EEENS6_IJNS7_ILi128EEESA_SA_EEELi128ENS_10bfloat16_tEfNS_4arch4Sm90ELb1ELb0ELb1ELb1ELb0ELb1ELb0ELb1ELb1ELb0ELb0ELb0EEENS1_21CollectiveEpilogueFwdISB_S9_SC_SE_Li256ELb1ELb0ELb0ELb0EEENS1_36VarlenDynamicPersistentTileSchedulerILi128ELi128ELi256ELi32ELb0ELb0ELb1ELb1ELb1ELb1EEEEEEEEEvNT_6ParamsE:
	.zero		3200


//--------------------- .nv.constant0._ZN7cutlass13device_kernelIN5flash11enable_sm90INS1_16FlashAttnFwdSm90INS1_25CollectiveMainloopFwdSm90ILi2EN4cute5tupleIJNS5_1CILi1EEES8_S8_EEENS6_IJNS7_ILi192EEENS7_ILi144EEENS7_ILi96EEEEEELi96ENS_10bfloat16_tEfNS_4arch4Sm90ELb0ELb0ELb1ELb0ELb0ELb0ELb0ELb0ELb1ELb0ELb0ELb0EEENS1_21CollectiveEpilogueFwdINS6_IJSA_SC_SB_EEES9_SE_SG_Li384ELb0ELb0ELb0ELb0EEENS1_29StaticPersistentTileSchedulerILb0EEEEEEEEEvNT_6ParamsE --------------------------
	.section	.nv.constant0._ZN7cutlass13device_kernelIN5flash11enable_sm90INS1_16FlashAttnFwdSm90INS1_25CollectiveMainloopFwdSm90ILi2EN4cute5tupleIJNS5_1CILi1EEES8_S8_EEENS6_IJNS7_ILi192EEENS7_ILi144EEENS7_ILi96EEEEEELi96ENS_10bfloat16_tEfNS_4arch4Sm90ELb0ELb0ELb1ELb0ELb0ELb0ELb0ELb0ELb1ELb0ELb0ELb0EEENS1_21CollectiveEpilogueFwdINS6_IJSA_SC_SB_EEES9_SE_SG_Li384ELb0ELb0ELb0ELb0EEENS1_29StaticPersistentTileSchedulerILb0EEEEEEEEEvNT_6ParamsE,"a",@progbits
	.sectionflags	@""
	.align	4
.nv.constant0._ZN7cutlass13device_kernelIN5flash11enable_sm90INS1_16FlashAttnFwdSm90INS1_25CollectiveMainloopFwdSm90ILi2EN4cute5tupleIJNS5_1CILi1EEES8_S8_EEENS6_IJNS7_ILi192EEENS7_ILi144EEENS7_ILi96EEEEEELi96ENS_10bfloat16_tEfNS_4arch4Sm90ELb0ELb0ELb1ELb0ELb0ELb0ELb0ELb0ELb1ELb0ELb0ELb0EEENS1_21CollectiveEpilogueFwdINS6_IJSA_SC_SB_EEES9_SE_SG_Li384ELb0ELb0ELb0ELb0EEENS1_29StaticPersistentTileSchedulerILb0EEEEEEEEEvNT_6ParamsE:
	.zero		3584


//--------------------- .nv.constant0._ZN7cutlass13device_kernelIN5flash11enable_sm90INS1_16FlashAttnFwdSm90INS1_25CollectiveMainloopFwdSm90ILi2EN4cute5tupleIJNS5_1CILi1EEES8_S8_EEENS6_IJNS7_ILi192EEENS7_ILi144EEENS7_ILi96EEEEEELi96ENS_10bfloat16_tEfNS_4arch4Sm90ELb0ELb0ELb1ELb1ELb0ELb0ELb0ELb0ELb1ELb0ELb0ELb0EEENS1_21CollectiveEpilogueFwdINS6_IJSA_SC_SB_EEES9_SE_SG_Li384ELb1ELb0ELb0ELb0EEENS1_36VarlenDynamicPersistentTileSchedulerILi192ELi144ELi384ELi32ELb0ELb0ELb1ELb0ELb1ELb1EEEEEEEEEvNT_6ParamsE --------------------------
	.section	.nv.constant0._ZN7cutlass13device_kernelIN5flash11enable_sm90INS1_16FlashAttnFwdSm90INS1_25CollectiveMainloopFwdSm90ILi2EN4cute5tupleIJNS5_1CILi1EEES8_S8_EEENS6_IJNS7_ILi192EEENS7_ILi144EEENS7_ILi96EEEEEELi96ENS_10bfloat16_tEfNS_4arch4Sm90ELb0ELb0ELb1ELb1ELb0ELb0ELb0ELb0ELb1ELb0ELb0ELb0EEENS1_21CollectiveEpilogueFwdINS6_IJSA_SC_SB_EEES9_SE_SG_Li384ELb1ELb0ELb0ELb0EEENS1_36VarlenDynamicPersistentTileSchedulerILi192ELi144ELi384ELi32ELb0ELb0ELb1ELb0ELb1ELb1EEEEEEEEEvNT_6ParamsE,"a",@progbits
	.sectionflags	@""
	.align	4
.nv.constant0._ZN7cutlass13device_kernelIN5flash11enable_sm90INS1_16FlashAttnFwdSm90INS1_25CollectiveMainloopFwdSm90ILi2EN4cute5tupleIJNS5_1CILi1EEES8_S8_EEENS6_IJNS7_ILi192EEENS7_ILi144EEENS7_ILi96EEEEEELi96ENS_10bfloat16_tEfNS_4arch4Sm90ELb0ELb0ELb1ELb1ELb0ELb0ELb0ELb0ELb1ELb0ELb0ELb0EEENS1_21CollectiveEpilogueFwdINS6_IJSA_SC_SB_EEES9_SE_SG_Li384ELb1ELb0ELb0ELb0EEENS1_36VarlenDynamicPersistentTileSchedulerILi192ELi144ELi384ELi32ELb0ELb0ELb1ELb0ELb1ELb1EEEEEEEEEvNT_6ParamsE:
	.zero		3200


//--------------------- .nv.constant0._ZN7cutlass13device_kernelIN5flash11enable_sm90INS1_16FlashAttnFwdSm90INS1_25CollectiveMainloopFwdSm90ILi2EN4cute5tupleIJNS5_1CILi1EEES8_S8_EEENS6_IJNS7_ILi192EEENS7_ILi144EEENS7_ILi96EEEEEELi96ENS_10bfloat16_tEfNS_4arch4Sm90ELb0ELb0ELb1ELb1ELb0ELb1ELb0ELb0ELb1ELb0ELb0ELb0EEENS1_21CollectiveEpilogueFwdINS6_IJSA_SC_SB_EEES9_SE_SG_Li384ELb1ELb0ELb0ELb0EEENS1_36VarlenDynamicPersistentTileSchedulerILi192ELi144ELi384ELi32ELb0ELb0ELb1ELb0ELb1ELb1EEEEEEEEEvNT_6ParamsE --------------------------
	.section	.nv.constant0._ZN7cutlass13device_kernelIN5flash11enable_sm90INS1_16FlashAttnFwdSm90INS1_25CollectiveMainloopFwdSm90ILi2EN4cute5tupleIJNS5_1CILi1EEES8_S8_EEENS6_IJNS7_ILi192EEENS7_ILi144EEENS7_ILi96EEEEEELi96ENS_10bfloat16_tEfNS_4arch4Sm90ELb0ELb0ELb1ELb1ELb0ELb1ELb0ELb0ELb1ELb0ELb0ELb0EEENS1_21CollectiveEpilogueFwdINS6_IJSA_SC_SB_EEES9_SE_SG_Li384ELb1ELb0ELb0ELb0EEENS1_36VarlenDynamicPersistentTileSchedulerILi192ELi144ELi384ELi32ELb0ELb0ELb1ELb0ELb1ELb1EEEEEEEEEvNT_6ParamsE,"a",@progbits
	.sectionflags	@""
	.align	4
.nv.constant0._ZN7cutlass13device_kernelIN5flash11enable_sm90INS1_16FlashAttnFwdSm90INS1_25CollectiveMainloopFwdSm90ILi2EN4cute5tupleIJNS5_1CILi1EEES8_S8_EEENS6_IJNS7_ILi192EEENS7_ILi144EEENS7_ILi96EEEEEELi96ENS_10bfloat16_tEfNS_4arch4Sm90ELb0ELb0ELb1ELb1ELb0ELb1ELb0ELb0ELb1ELb0ELb0ELb0EEENS1_21CollectiveEpilogueFwdINS6_IJSA_SC_SB_EEES9_SE_SG_Li384ELb1ELb0ELb0ELb0EEENS1_36VarlenDynamicPersistentTileSchedulerILi192ELi144ELi384ELi32ELb0ELb0ELb1ELb0ELb1ELb1EEEEEEEEEvNT_6ParamsE:
	.zero		3200


//--------------------- .nv.constant0._ZN7cutlass13device_kernelIN5flash11enable_sm90INS1_16FlashAttnFwdSm90INS1_25CollectiveMainloopFwdSm90ILi2EN4cute5tupleIJNS5_1CILi1EEES8_S8_EEENS6_IJNS7_ILi192EEENS7_ILi128EEENS7_ILi96EEEEEELi96ENS_10bfloat16_tEfNS_4arch4Sm90ELb0ELb1ELb1ELb0ELb0ELb0ELb0ELb0ELb1ELb0ELb0ELb0EEENS1_21CollectiveEpilogueFwdINS6_IJSA_SC_SB_EEES9_SE_SG_Li384ELb0ELb0ELb0ELb0EEENS1_30DynamicPersistentTileSchedulerILi384ELi32ELb0ELb0ELb1EEEEEEEEEvNT_6ParamsE --------------------------
	.section	.nv.constant0._ZN7cutlass13device_kernelIN5flash11enable_sm90INS1_16FlashAttnFwdSm90INS1_25CollectiveMainloopFwdSm90ILi2EN4cute5tupleIJNS5_1CILi1EEES8_S8_EEENS6_IJNS7_ILi192EEENS7_ILi128EEENS7_ILi96EEEEEELi96ENS_10bfloat16_tEfNS_4arch4Sm90ELb0ELb1ELb1ELb0ELb0ELb0ELb0ELb0ELb1ELb0ELb0ELb0EEENS1_21CollectiveEpilogueFwdINS6_IJSA_SC_SB_EEES9_SE_SG_Li384ELb0ELb0ELb0ELb0EEENS1_30DynamicPersistentTileSchedulerILi384ELi32ELb0ELb0ELb1EEEEEEEEEvNT_6ParamsE,"a",@progbits
	.sectionflags	@""
	.align	4
.nv.constant0._ZN7cutlass13device_kernelIN5flash11enable_sm90INS1_16FlashAttnFwdSm90INS1_25CollectiveMainloopFwdSm90ILi2EN4cute5tupleIJNS5_1CILi1EEES8_S8_EEENS6_IJNS7_ILi192EEENS7_ILi128EEENS7_ILi96EEEEEELi96ENS_10bfloat16_tEfNS_4arch4Sm90ELb0ELb1ELb1ELb0ELb0ELb0ELb0ELb0ELb1ELb0ELb0ELb0EEENS1_21CollectiveEpilogueFwdINS6_IJSA_SC_SB_EEES9_SE_SG_Li384ELb0ELb0ELb0ELb0EEENS1_30DynamicPersistentTileSchedulerILi384ELi32ELb0ELb0ELb1EEEEEEEEEvNT_6ParamsE:
	.zero		3584


//--------------------- .nv.constant0._ZN7cutlass13device_kernelIN5flash11enable_sm90INS1_16FlashAttnFwdSm90INS1_25CollectiveMainloopFwdSm90ILi2EN4cute5tupleIJNS5_1CILi1EEES8_S8_EEENS6_IJNS7_ILi192EEENS7_ILi128EEENS7_ILi96EEEEEELi96ENS_10bfloat16_tEfNS_4arch4Sm90ELb0ELb1ELb1ELb1ELb0ELb0ELb0ELb0ELb1ELb0ELb0ELb0EEENS1_21CollectiveEpilogueFwdINS6_IJSA_SC_SB_EEES9_SE_SG_Li384ELb1ELb0ELb0ELb0EEENS1_36VarlenDynamicPersistentTileSchedulerILi192ELi128ELi384ELi32ELb0ELb0ELb1ELb1ELb0ELb1EEEEEEEEEvNT_6ParamsE --------------------------
	.section	.nv.constant0._ZN7cutlass13device_kernelIN5flash11enable_sm90INS1_16FlashAttnFwdSm90INS1_25CollectiveMainloopFwdSm90ILi2EN4cute5tupleIJNS5_1CILi1EEES8_S8_EEENS6_IJNS7_ILi192EEENS7_ILi128EEENS7_ILi96EEEEEELi96ENS_10bfloat16_tEfNS_4arch4Sm90ELb0ELb1ELb1ELb1ELb0ELb0ELb0ELb0ELb1ELb0ELb0ELb0EEENS1_21CollectiveEpilogueFwdINS6_IJSA_SC_SB_EEES9_SE_SG_Li384ELb1ELb0ELb0ELb0EEENS1_36VarlenDynamicPersistentTileSchedulerILi192ELi128ELi384ELi32ELb0ELb0ELb1ELb1ELb0ELb1EEEEEEEEEvNT_6ParamsE,"a",@progbits
	.sectionflags	@""
	.align	4
.nv.constant0._ZN7cutlass13device_kernelIN5flash11enable_sm90INS1_16FlashAttnFwdSm90INS1_25CollectiveMainloopFwdSm90ILi2EN4cute5tupleIJNS5_1CILi1EEES8_S8_EEENS6_IJNS7_ILi192EEENS7_ILi128EEENS7_ILi96EEEEEELi96ENS_10bfloat16_tEfNS_4arch4Sm90ELb0ELb1ELb1ELb1ELb0ELb0ELb0ELb0ELb1ELb0ELb0ELb0EEENS1_21CollectiveEpilogueFwdINS6_IJSA_SC_SB_EEES9_SE_SG_Li384ELb1ELb0ELb0ELb0EEENS1_36VarlenDynamicPersistentTileSchedulerILi192ELi128ELi384ELi32ELb0ELb0ELb1ELb1ELb0ELb1EEEEEEEEEvNT_6ParamsE:
	.zero		3200


//--------------------- .nv.constant0._ZN7cutlass13device_kernelIN5flash11enable_sm90INS1_16FlashAttnFwdSm90INS1_25CollectiveMainloopFwdSm90ILi2EN4cute5tupleIJNS5_1CILi1EEES8_S8_EEENS6_IJNS7_ILi192EEENS7_ILi128EEENS7_ILi96EEEEEELi96ENS_10bfloat16_tEfNS_4arch4Sm90ELb0ELb1ELb1ELb1ELb0ELb1ELb0ELb0ELb1ELb0ELb0ELb0EEENS1_21CollectiveEpilogueFwdINS6_IJSA_SC_SB_EEES9_SE_SG_Li384ELb1ELb0ELb0ELb0EEENS1_36VarlenDynamicPersistentTileSchedulerILi192ELi128ELi384ELi32ELb0ELb0ELb1ELb1ELb0ELb1EEEEEEEEEvNT_6ParamsE --------------------------
	.section	.nv.constant0._ZN7cutlass13device_kernelIN5flash11enable_sm90INS1_16FlashAttnFwdSm90INS1_25CollectiveMainloopFwdSm90ILi2EN4cute5tupleIJNS5_1CILi1EEES8_S8_EEENS6_IJNS7_ILi192EEENS7_ILi128EEENS7_ILi96EEEEEELi96ENS_10bfloat16_tEfNS_4arch4Sm90ELb0ELb1ELb1ELb1ELb0ELb1ELb0ELb0ELb1ELb0ELb0ELb0EEENS1_21CollectiveEpilogueFwdINS6_IJSA_SC_SB_EEES9_SE_SG_Li384ELb1ELb0ELb0ELb0EEENS1_36VarlenDynamicPersistentTileSchedulerILi192ELi128ELi384ELi32ELb0ELb0ELb1ELb1ELb0ELb1EEEEEEEEEvNT_6ParamsE,"a",@progbits
	.sectionflags	@""
	.align	4
.nv.constant0._ZN7cutlass13device_kernelIN5flash11enable_sm90INS1_16FlashAttnFwdSm90INS1_25CollectiveMainloopFwdSm90ILi2EN4cute5tupleIJNS5_1CILi1EEES8_S8_EEENS6_IJNS7_ILi192EEENS7_ILi128EEENS7_ILi96EEEEEELi96ENS_10bfloat16_tEfNS_4arch4Sm90ELb0ELb1ELb1ELb1ELb0ELb1ELb0ELb0ELb1ELb0ELb0ELb0EEENS1_21CollectiveEpilogueFwdINS6_IJSA_SC_SB_EEES9_SE_SG_Li384ELb1ELb0ELb0ELb0EEENS1_36VarlenDynamicPersistentTileSchedulerILi192ELi128ELi384ELi32ELb0ELb0ELb1ELb1ELb0ELb1EEEEEEEEEvNT_6ParamsE:
	.zero		3200


//--------------------- .nv.constant0._ZN7cutlass13device_kernelIN5flash11enable_sm90INS1_16FlashAttnFwdSm90INS1_25CollectiveMainloopFwdSm90ILi2EN4cute5tupleIJNS5_1CILi1EEES8_S8_EEENS6_IJNS7_ILi192EEENS7_ILi144EEENS7_ILi96EEEEEELi96ENS_10bfloat16_tEfNS_4arch4Sm90ELb1ELb0ELb1ELb0ELb0ELb0ELb0ELb0ELb1ELb0ELb0ELb0EEENS1_21CollectiveEpilogueFwdINS6_IJSA_SC_SB_EEES9_SE_SG_Li384ELb0ELb0ELb0ELb0EEENS1_30DynamicPersistentTileSchedulerILi384ELi32ELb0ELb0ELb1EEEEEEEEEvNT_6ParamsE --------------------------
	.section	.nv.constant0._ZN7cutlass13device_kernelIN5flash11enable_sm90INS1_16FlashAttnFwdSm90INS1_25CollectiveMainloopFwdSm90ILi2EN4cute5tupleIJNS5_1CILi1EEES8_S8_EEENS6_IJNS7_ILi192EEENS7_ILi144EEENS7_ILi96EEEEEELi96ENS_10bfloat16_tEfNS_4arch4Sm90ELb1ELb0ELb1ELb0ELb0ELb0ELb0ELb0ELb1ELb0ELb0ELb0EEENS1_21CollectiveEpilogueFwdINS6_IJSA_SC_SB_EEES9_SE_SG_Li384ELb0ELb0ELb0ELb0EEENS1_30DynamicPersistentTileSchedulerILi384ELi32ELb0ELb0ELb1EEEEEEEEEvNT_6ParamsE,"a",@progbits
	.sectionflags	@""
	.align	4
.nv.constant0._ZN7cutlass13device_kernelIN5flash11enable_sm90INS1_16FlashAttnFwdSm90INS1_25CollectiveMainloopFwdSm90ILi2EN4cute5tupleIJNS5_1CILi1EEES8_S8_EEENS6_IJNS7_ILi192EEENS7_ILi144EEENS7_ILi96EEEEEELi96ENS_10bfloat16_tEfNS_4arch4Sm90ELb1ELb0ELb1ELb0ELb0ELb0ELb0ELb0ELb1ELb0ELb0ELb0EEENS1_21CollectiveEpilogueFwdINS6_IJSA_SC_SB_EEES9_SE_SG_Li384ELb0ELb0ELb0ELb0EEENS1_30DynamicPersistentTileSchedulerILi384ELi32ELb0ELb0ELb1EEEEEEEEEvNT_6ParamsE:
	.zero		3584


//--------------------- .nv.constant0._ZN7cutlass13device_kernelIN5flash11enable_sm90INS1_16FlashAttnFwdSm90INS1_25CollectiveMainloopFwdSm90ILi2EN4cute5tupleIJNS5_1CILi1EEES8_S8_EEENS6_IJNS7_ILi192EEENS7_ILi144EEENS7_ILi96EEEEEELi96ENS_10bfloat16_tEfNS_4arch4Sm90ELb1ELb0ELb1ELb1ELb0ELb0ELb0ELb0ELb1ELb0ELb0ELb0EEENS1_21CollectiveEpilogueFwdINS6_IJSA_SC_SB_EEES9_SE_SG_Li384ELb1ELb0ELb0ELb0EEENS1_36VarlenDynamicPersistentTileSchedulerILi192ELi144ELi384ELi32ELb0ELb0ELb1ELb1ELb1ELb1EEEEEEEEEvNT_6ParamsE --------------------------
	.section	.nv.constant0._ZN7cutlass13device_kernelIN5flash11enable_sm90INS1_16FlashAttnFwdSm90INS1_25CollectiveMainloopFwdSm90ILi2EN4cute5tupleIJNS5_1CILi1EEES8_S8_EEENS6_IJNS7_ILi192EEENS7_ILi144EEENS7_ILi96EEEEEELi96ENS_10bfloat16_tEfNS_4arch4Sm90ELb1ELb0ELb1ELb1ELb0ELb0ELb0ELb0ELb1ELb0ELb0ELb0EEENS1_21CollectiveEpilogueFwdINS6_IJSA_SC_SB_EEES9_SE_SG_Li384ELb1ELb0ELb0ELb0EEENS1_36VarlenDynamicPersistentTileSchedulerILi192ELi144ELi384ELi32ELb0ELb0ELb1ELb1ELb1ELb1EEEEEEEEEvNT_6ParamsE,"a",@progbits
	.sectionflags	@""
	.align	4
.nv.constant0._ZN7cutlass13device_kernelIN5flash11enable_sm90INS1_16FlashAttnFwdSm90INS1_25CollectiveMainloopFwdSm90ILi2EN4cute5tupleIJNS5_1CILi1EEES8_S8_EEENS6_IJNS7_ILi192EEENS7_ILi144EEENS7_ILi96EEEEEELi96ENS_10bfloat16_tEfNS_4arch4Sm90ELb1ELb0ELb1ELb1ELb0ELb0ELb0ELb0ELb1ELb0ELb0ELb0EEENS1_21CollectiveEpilogueFwdINS6_IJSA_SC_SB_EEES9_SE_SG_Li384ELb1ELb0ELb0ELb0EEENS1_36VarlenDynamicPersistentTileSchedulerILi192ELi144ELi384ELi32ELb0ELb0ELb1ELb1ELb1ELb1EEEEEEEEEvNT_6ParamsE:
	.zero		3200


//--------------------- .nv.constant0._ZN7cutlass13device_kernelIN5flash11enable_sm90INS1_16FlashAttnFwdSm90INS1_25CollectiveMainloopFwdSm90ILi2EN4cute5tupleIJNS5_1CILi1EEES8_S8_EEENS6_IJNS7_ILi192EEENS7_ILi144EEENS7_ILi96EEEEEELi96ENS_10bfloat16_tEfNS_4arch4Sm90ELb1ELb0ELb1ELb1ELb0ELb1ELb0ELb0ELb1ELb0ELb0ELb0EEENS1_21CollectiveEpilogueFwdINS6_IJSA_SC_SB_EEES9_SE_SG_Li384ELb1ELb0ELb0ELb0EEENS1_36VarlenDynamicPersistentTileSchedulerILi192ELi144ELi384ELi32ELb0ELb0ELb1ELb1ELb1ELb1EEEEEEEEEvNT_6ParamsE --------------------------
	.section	.nv.constant0._ZN7cutlass13device_kernelIN5flash11enable_sm90INS1_16FlashAttnFwdSm90INS1_25CollectiveMainloopFwdSm90ILi2EN4cute5tupleIJNS5_1CILi1EEES8_S8_EEENS6_IJNS7_ILi192EEENS7_ILi144EEENS7_ILi96EEEEEELi96ENS_10bfloat16_tEfNS_4arch4Sm90ELb1ELb0ELb1ELb1ELb0ELb1ELb0ELb0ELb1ELb0ELb0ELb0EEENS1_21CollectiveEpilogueFwdINS6_IJSA_SC_SB_EEES9_SE_SG_Li384ELb1ELb0ELb0ELb0EEENS1_36VarlenDynamicPersistentTileSchedulerILi192ELi144ELi384ELi32ELb0ELb0ELb1ELb1ELb1ELb1EEEEEEEEEvNT_6ParamsE,"a",@progbits
	.sectionflags	@""
	.align	4
.nv.constant0._ZN7cutlass13device_kernelIN5flash11enable_sm90INS1_16FlashAttnFwdSm90INS1_25CollectiveMainloopFwdSm90ILi2EN4cute5tupleIJNS5_1CILi1EEES8_S8_EEENS6_IJNS7_ILi192EEENS7_ILi144EEENS7_ILi96EEEEEELi96ENS_10bfloat16_tEfNS_4arch4Sm90ELb1ELb0ELb1ELb1ELb0ELb1ELb0ELb0ELb1ELb0ELb0ELb0EEENS1_21CollectiveEpilogueFwdINS6_IJSA_SC_SB_EEES9_SE_SG_Li384ELb1ELb0ELb0ELb0EEENS1_36VarlenDynamicPersistentTileSchedulerILi192ELi144ELi384ELi32ELb0ELb0ELb1ELb1ELb1ELb1EEEEEEEEEvNT_6ParamsE:
	.zero		3200


//--------------------- .nv.constant0._ZN7cutlass13device_kernelIN5flash11enable_sm90INS1_16FlashAttnFwdSm90INS1_25CollectiveMainloopFwdSm90ILi2EN4cute5tupleIJNS5_1CILi1EEES8_S8_EEENS6_IJNS7_ILi192EEESA_NS7_ILi64EEEEEELi64ENS_10bfloat16_tEfNS_4arch4Sm90ELb0ELb0ELb1ELb0ELb0ELb0ELb0ELb0ELb1ELb0ELb0ELb0EEENS1_21CollectiveEpilogueFwdINS6_IJSA_SB_SA_EEES9_SD_SF_Li384ELb0ELb0ELb0ELb0EEENS1_29StaticPersistentTileSchedulerILb0EEEEEEEEEvNT_6ParamsE --------------------------
	.section	.nv.constant0._ZN7cutlass13device_kernelIN5flash11enable_sm90INS1_16FlashAttnFwdSm90INS1_25CollectiveMainloopFwdSm90ILi2EN4cute5tupleIJNS5_1CILi1EEES8_S8_EEENS6_IJNS7_ILi192EEESA_NS7_ILi64EEEEEELi64ENS_10bfloat16_tEfNS_4arch4Sm90ELb0ELb0ELb1ELb0ELb0ELb0ELb0ELb0ELb1ELb0ELb0ELb0EEENS1_21CollectiveEpilogueFwdINS6_IJSA_SB_SA_EEES9_SD_SF_Li384ELb0ELb0ELb0ELb0EEENS1_29StaticPersistentTileSchedulerILb0EEEEEEEEEvNT_6ParamsE,"a",@progbits
	.sectionflags	@""
	.align	4
.nv.constant0._ZN7cutlass13device_kernelIN5flash11enable_sm90INS1_16FlashAttnFwdSm90INS1_25CollectiveMainloopFwdSm90ILi2EN4cute5tupleIJNS5_1CILi1EEES8_S8_EEENS6_IJNS7_ILi192EEESA_NS7_ILi64EEEEEELi64ENS_10bfloat16_tEfNS_4arch4Sm90ELb0ELb0ELb1ELb0ELb0ELb0ELb0ELb0ELb1ELb0ELb0ELb0EEENS1_21CollectiveEpilogueFwdINS6_IJSA_SB_SA_EEES9_SD_SF_Li384ELb0ELb0ELb0ELb0EEENS1_29StaticPersistentTileSchedulerILb0EEEEEEEEEvNT_6ParamsE:
	.zero		3584


//--------------------- .nv.constant0._ZN7cutlass13device_kernelIN5flash11enable_sm90INS1_16FlashAttnFwdSm90INS1_25CollectiveMainloopFwdSm90ILi2EN4cute5tupleIJNS5_1CILi1EEES8_S8_EEENS6_IJNS7_ILi192EEESA_NS7_ILi64EEEEEELi64ENS_10bfloat16_tEfNS_4arch4Sm90ELb0ELb0ELb1ELb1ELb0ELb0ELb0ELb0ELb1ELb0ELb0ELb0EEENS1_21CollectiveEpilogueFwdINS6_IJSA_SB_SA_EEES9_SD_SF_Li384ELb1ELb0ELb0ELb0EEENS1_36VarlenDynamicPersistentTileSchedulerILi192ELi192ELi384ELi32ELb0ELb0ELb1ELb0ELb1ELb1EEEEEEEEEvNT_6ParamsE --------------------------
	.section	.nv.constant0._ZN7cutlass13device_kernelIN5flash11enable_sm90INS1_16FlashAttnFwdSm90INS1_25CollectiveMainloopFwdSm90ILi2EN4cute5tupleIJNS5_1CILi1EEES8_S8_EEENS6_IJNS7_ILi192EEESA_NS7_ILi64EEEEEELi64ENS_10bfloat16_tEfNS_4arch4Sm90ELb0ELb0ELb1ELb1ELb0ELb0ELb0ELb0ELb1ELb0ELb0ELb0EEENS1_21CollectiveEpilogueFwdINS6_IJSA_SB_SA_EEES9_SD_SF_Li384ELb1ELb0ELb0ELb0EEENS1_36VarlenDynamicPersistentTileSchedulerILi192ELi192ELi384ELi32ELb0ELb0ELb1ELb0ELb1ELb1EEEEEEEEEvNT_6ParamsE,"a",@progbits
	.sectionflags	@""
	.align	4
.nv.constant0._ZN7cutlass13device_kernelIN5flash11enable_sm90INS1_16FlashAttnFwdSm90INS1_25CollectiveMainloopFwdSm90ILi2EN4cute5tupleIJNS5_1CILi1EEES8_S8_EEENS6_IJNS7_ILi192EEESA_NS7_ILi64EEEEEELi64ENS_10bfloat16_tEfNS_4arch4Sm90ELb0ELb0ELb1ELb1ELb0ELb0ELb0ELb0ELb1ELb0ELb0ELb0EEENS1_21CollectiveEpilogueFwdINS6_IJSA_SB_SA_EEES9_SD_SF_Li384ELb1ELb0ELb0ELb0EEENS1_36VarlenDynamicPersistentTileSchedulerILi192ELi192ELi384ELi32ELb0ELb0ELb1ELb0ELb1ELb1EEEEEEEEEvNT_6ParamsE:
	.zero		3200


//--------------------- .nv.constant0._ZN7cutlass13device_kernelIN5flash11enable_sm90INS1_16FlashAttnFwdSm90INS1_25CollectiveMainloopFwdSm90ILi2EN4cute5tupleIJNS5_1CILi1EEES8_S8_EEENS6_IJNS7_ILi192EEESA_NS7_ILi64EEEEEELi64ENS_10bfloat16_tEfNS_4arch4Sm90ELb0ELb0ELb1ELb1ELb0ELb1ELb0ELb0ELb1ELb0ELb0ELb0EEENS1_21CollectiveEpilogueFwdINS6_IJSA_SB_SA_EEES9_SD_SF_Li384ELb1ELb0ELb0ELb0EEENS1_36VarlenDynamicPersistentTileSchedulerILi192ELi192ELi384ELi32ELb0ELb0ELb1ELb0ELb1ELb1EEEEEEEEEvNT_6ParamsE --------------------------
	.section	.nv.constant0._ZN7cutlass13device_kernelIN5flash11enable_sm90INS1_16FlashAttnFwdSm90INS1_25CollectiveMainloopFwdSm90ILi2EN4cute5tupleIJNS5_1CILi1EEES8_S8_EEENS6_IJNS7_ILi192EEESA_NS7_ILi64EEEEEELi64ENS_10bfloat16_tEfNS_4arch4Sm90ELb0ELb0ELb1ELb1ELb0ELb1ELb0ELb0ELb1ELb0ELb0ELb0EEENS1_21CollectiveEpilogueFwdINS6_IJSA_SB_SA_EEES9_SD_SF_Li384ELb1ELb0ELb0ELb0EEENS1_36VarlenDynamicPersistentTileSchedulerILi192ELi192ELi384ELi32ELb0ELb0ELb1ELb0ELb1ELb1EEEEEEEEEvNT_6ParamsE,"a",@progbits
	.sectionflags	@""
	.align	4
.nv.constant0._ZN7cutlass13device_kernelIN5flash11enable_sm90INS1_16FlashAttnFwdSm90INS1_25CollectiveMainloopFwdSm90ILi2EN4cute5tupleIJNS5_1CILi1EEES8_S8_EEENS6_IJNS7_ILi192EEESA_NS7_ILi64EEEEEELi64ENS_10bfloat16_tEfNS_4arch4Sm90ELb0ELb0ELb1ELb1ELb0ELb1ELb0ELb0ELb1ELb0ELb0ELb0EEENS1_21CollectiveEpilogueFwdINS6_IJSA_SB_SA_EEES9_SD_SF_Li384ELb1ELb0ELb0ELb0EEENS1_36VarlenDynamicPersistentTileSchedulerILi192ELi192ELi384ELi32ELb0ELb0ELb1ELb0ELb1ELb1EEEEEEEEEvNT_6ParamsE:
	.zero		3200


//--------------------- .nv.constant0._ZN7cutlass13device_kernelIN5flash11enable_sm90INS1_16FlashAttnFwdSm90INS1_25CollectiveMainloopFwdSm90ILi2EN4cute5tupleIJNS5_1CILi1EEES8_S8_EEENS6_IJNS7_ILi192EEENS7_ILi128EEENS7_ILi64EEEEEELi64ENS_10bfloat16_tEfNS_4arch4Sm90ELb0ELb1ELb1ELb0ELb0ELb0ELb0ELb1ELb1ELb0ELb0ELb0EEENS1_21CollectiveEpilogueFwdINS6_IJSA_SC_SB_EEES9_SE_SG_Li384ELb0ELb0ELb0ELb0EEENS1_30DynamicPersistentTileSchedulerILi384ELi32ELb0ELb0ELb1EEEEEEEEEvNT_6ParamsE --------------------------
	.section	.nv.constant0._ZN7cutlass13device_kernelIN5flash11enable_sm90INS1_16FlashAttnFwdSm90INS1_25CollectiveMainloopFwdSm90ILi2EN4cute5tupleIJNS5_1CILi1EEES8_S8_EEENS6_IJNS7_ILi192EEENS7_ILi128EEENS7_ILi64EEEEEELi64ENS_10bfloat16_tEfNS_4arch4Sm90ELb0ELb1ELb1ELb0ELb0ELb0ELb0ELb1ELb1ELb0ELb0ELb0EEENS1_21CollectiveEpilogueFwdINS6_IJSA_SC_SB_EEES9_SE_SG_Li384ELb0ELb0ELb0ELb0EEENS1_30DynamicPersistentTileSchedulerILi384ELi32ELb0ELb0ELb1EEEEEEEEEvNT_6ParamsE,"a",@progbits
	.sectionflags	@""
	.align	4
.nv.constant0._ZN7cutlass13device_kernelIN5flash11enable_sm90INS1_16FlashAttnFwdSm90INS1_25CollectiveMainloopFwdSm90ILi2EN4cute5tupleIJNS5_1CILi1EEES8_S8_EEENS6_IJNS7_ILi192EEENS7_ILi128EEENS7_ILi64EEEEEELi64ENS_10bfloat16_tEfNS_4arch4Sm90ELb0ELb1ELb1ELb0ELb0ELb0ELb0ELb1ELb1ELb0ELb0ELb0EEENS1_21CollectiveEpilogueFwdINS6_IJSA_SC_SB_EEES9_SE_SG_Li384ELb0ELb0ELb0ELb0EEENS1_30DynamicPersistentTileSchedulerILi384ELi32ELb0ELb0ELb1EEEEEEEEEvNT_6ParamsE:
	.zero		3584


//--------------------- .nv.constant0._ZN7cutlass13device_kernelIN5flash11enable_sm90INS1_16FlashAttnFwdSm90INS1_25CollectiveMainloopFwdSm90ILi2EN4cute5tupleIJNS5_1CILi1EEES8_S8_EEENS6_IJNS7_ILi192EEENS7_ILi128EEENS7_ILi64EEEEEELi64ENS_10bfloat16_tEfNS_4arch4Sm90ELb0ELb1ELb1ELb1ELb0ELb0ELb0ELb1ELb1ELb0ELb0ELb0EEENS1_21CollectiveEpilogueFwdINS6_IJSA_SC_SB_EEES9_SE_SG_Li384ELb1ELb0ELb0ELb0EEENS1_36VarlenDynamicPersistentTileSchedulerILi192ELi128ELi384ELi32ELb0ELb0ELb1ELb1ELb0ELb1EEEEEEEEEvNT_6ParamsE --------------------------
	.section	.nv.constant0._ZN7cutlass13device_kernelIN5flash11enable_sm90INS1_16FlashAttnFwdSm90INS1_25CollectiveMainloopFwdSm90ILi2EN4cute5tupleIJNS5_1CILi1EEES8_S8_EEENS6_IJNS7_ILi192EEENS7_ILi128EEENS7_ILi64EEEEEELi64ENS_10bfloat16_tEfNS_4arch4Sm90ELb0ELb1ELb1ELb1ELb0ELb0ELb0ELb1ELb1ELb0ELb0ELb0EEENS1_21CollectiveEpilogueFwdINS6_IJSA_SC_SB_EEES9_SE_SG_Li384ELb1ELb0ELb0ELb0EEENS1_36VarlenDynamicPersistentTileSchedulerILi192ELi128ELi384ELi32ELb0ELb0ELb1ELb1ELb0ELb1EEEEEEEEEvNT_6ParamsE,"a",@progbits
	.sectionflags	@""
	.align	4
.nv.constant0._ZN7cutlass13device_kernelIN5flash11enable_sm90INS1_16FlashAttnFwdSm90INS1_25CollectiveMainloopFwdSm90ILi2EN4cute5tupleIJNS5_1CILi1EEES8_S8_EEENS6_IJNS7_ILi192EEENS7_ILi128EEENS7_ILi64EEEEEELi64ENS_10bfloat16_tEfNS_4arch4Sm90ELb0ELb1ELb1ELb1ELb0ELb0ELb0ELb1ELb1ELb0ELb0ELb0EEENS1_21CollectiveEpilogueFwdINS6_IJSA_SC_SB_EEES9_SE_SG_Li384ELb1ELb0ELb0ELb0EEENS1_36VarlenDynamicPersistentTileSchedulerILi192ELi128ELi384ELi32ELb0ELb0ELb1ELb1ELb0ELb1EEEEEEEEEvNT_6ParamsE:
	.zero		3200


//--------------------- .nv.constant0._ZN7cutlass13device_kernelIN5flash11enable_sm90INS1_16FlashAttnFwdSm90INS1_25CollectiveMainloopFwdSm90ILi2EN4cute5tupleIJNS5_1CILi1EEES8_S8_EEENS6_IJNS7_ILi192EEENS7_ILi128EEENS7_ILi64EEEEEELi64ENS_10bfloat16_tEfNS_4arch4Sm90ELb0ELb1ELb1ELb1ELb0ELb1ELb0ELb1ELb1ELb0ELb0ELb0EEENS1_21CollectiveEpilogueFwdINS6_IJSA_SC_SB_EEES9_SE_SG_Li384ELb1ELb0ELb0ELb0EEENS1_36VarlenDynamicPersistentTileSchedulerILi192ELi128ELi384ELi32ELb0ELb0ELb1ELb1ELb0ELb1EEEEEEEEEvNT_6ParamsE --------------------------
	.section	.nv.constant0._ZN7cutlass13device_kernelIN5flash11enable_sm90INS1_16FlashAttnFwdSm90INS1_25CollectiveMainloopFwdSm90ILi2EN4cute5tupleIJNS5_1CILi1EEES8_S8_EEENS6_IJNS7_ILi192EEENS7_ILi128EEENS7_ILi64EEEEEELi64ENS_10bfloat16_tEfNS_4arch4Sm90ELb0ELb1ELb1ELb1ELb0ELb1ELb0ELb1ELb1ELb0ELb0ELb0EEENS1_21CollectiveEpilogueFwdINS6_IJSA_SC_SB_EEES9_SE_SG_Li384ELb1ELb0ELb0ELb0EEENS1_36VarlenDynamicPersistentTileSchedulerILi192ELi128ELi384ELi32ELb0ELb0ELb1ELb1ELb0ELb1EEEEEEEEEvNT_6ParamsE,"a",@progbits
	.sectionflags	@""
	.align	4
.nv.constant0._ZN7cutlass13device_kernelIN5flash11enable_sm90INS1_16FlashAttnFwdSm90INS1_25CollectiveMainloopFwdSm90ILi2EN4cute5tupleIJNS5_1CILi1EEES8_S8_EEENS6_IJNS7_ILi192EEENS7_ILi128EEENS7_ILi64EEEEEELi64ENS_10bfloat16_tEfNS_4arch4Sm90ELb0ELb1ELb1ELb1ELb0ELb1ELb0ELb1ELb1ELb0ELb0ELb0EEENS1_21CollectiveEpilogueFwdINS6_IJSA_SC_SB_EEES9_SE_SG_Li384ELb1ELb0ELb0ELb0EEENS1_36VarlenDynamicPersistentTileSchedulerILi192ELi128ELi384ELi32ELb0ELb0ELb1ELb1ELb0ELb1EEEEEEEEEvNT_6ParamsE:
	.zero		3200


//--------------------- .nv.constant0._ZN7cutlass13device_kernelIN5flash11enable_sm90INS1_16FlashAttnFwdSm90INS1_25CollectiveMainloopFwdSm90ILi2EN4cute5tupleIJNS5_1CILi1EEES8_S8_EEENS6_IJNS7_ILi192EEENS7_ILi128EEENS7_ILi64EEEEEELi64ENS_10bfloat16_tEfNS_4arch4Sm90ELb1ELb0ELb1ELb0ELb0ELb0ELb0ELb1ELb1ELb0ELb0ELb0EEENS1_21CollectiveEpilogueFwdINS6_IJSA_SC_SB_EEES9_SE_SG_Li384ELb0ELb0ELb0ELb0EEENS1_30DynamicPersistentTileSchedulerILi384ELi32ELb0ELb0ELb1EEEEEEEEEvNT_6ParamsE --------------------------
	.section	.nv.constant0._ZN7cutlass13device_kernelIN5flash11enable_sm90INS1_16FlashAttnFwdSm90INS1_25CollectiveMainloopFwdSm90ILi2EN4cute5tupleIJNS5_1CILi1EEES8_S8_EEENS6_IJNS7_ILi192EEENS7_ILi128EEENS7_ILi64EEEEEELi64ENS_10bfloat16_tEfNS_4arch4Sm90ELb1ELb0ELb1ELb0ELb0ELb0ELb0ELb1ELb1ELb0ELb0ELb0EEENS1_21CollectiveEpilogueFwdINS6_IJSA_SC_SB_EEES9_SE_SG_Li384ELb0ELb0ELb0ELb0EEENS1_30DynamicPersistentTileSchedulerILi384ELi32ELb0ELb0ELb1EEEEEEEEEvNT_6ParamsE,"a",@progbits
	.sectionflags	@""
	.align	4
.nv.constant0._ZN7cutlass13device_kernelIN5flash11enable_sm90INS1_16FlashAttnFwdSm90INS1_25CollectiveMainloopFwdSm90ILi2EN4cute5tupleIJNS5_1CILi1EEES8_S8_EEENS6_IJNS7_ILi192EEENS7_ILi128EEENS7_ILi64EEEEEELi64ENS_10bfloat16_tEfNS_4arch4Sm90ELb1ELb0ELb1ELb0ELb0ELb0ELb0ELb1ELb1ELb0ELb0ELb0EEENS1_21CollectiveEpilogueFwdINS6_IJSA_SC_SB_EEES9_SE_SG_Li384ELb0ELb0ELb0ELb0EEENS1_30DynamicPersistentTileSchedulerILi384ELi32ELb0ELb0ELb1EEEEEEEEEvNT_6ParamsE:
	.zero		3584


//--------------------- .nv.constant0._ZN7cutlass13device_kernelIN5flash11enable_sm90INS1_16FlashAttnFwdSm90INS1_25CollectiveMainloopFwdSm90ILi2EN4cute5tupleIJNS5_1CILi1EEES8_S8_EEENS6_IJNS7_ILi192EEENS7_ILi128EEENS7_ILi64EEEEEELi64ENS_10bfloat16_tEfNS_4arch4Sm90ELb1ELb0ELb1ELb1ELb0ELb0ELb0ELb1ELb1ELb0ELb0ELb0EEENS1_21CollectiveEpilogueFwdINS6_IJSA_SC_SB_EEES9_SE_SG_Li384ELb1ELb0ELb0ELb0EEENS1_36VarlenDynamicPersistentTileSchedulerILi192ELi128ELi384ELi32ELb0ELb0ELb1ELb1ELb1ELb1EEEEEEEEEvNT_6ParamsE --------------------------
	.section	.nv.constant0._ZN7cutlass13device_kernelIN5flash11enable_sm90INS1_16FlashAttnFwdSm90INS1_25CollectiveMainloopFwdSm90ILi2EN4cute5tupleIJNS5_1CILi1EEES8_S8_EEENS6_IJNS7_ILi192EEENS7_ILi128EEENS7_ILi64EEEEEELi64ENS_10bfloat16_tEfNS_4arch4Sm90ELb1ELb0ELb1ELb1ELb0ELb0ELb0ELb1ELb1ELb0ELb0ELb0EEENS1_21CollectiveEpilogueFwdINS6_IJSA_SC_SB_EEES9_SE_SG_Li384ELb1ELb0ELb0ELb0EEENS1_36VarlenDynamicPersistentTileSchedulerILi192ELi128ELi384ELi32ELb0ELb0ELb1ELb1ELb1ELb1EEEEEEEEEvNT_6ParamsE,"a",@progbits
	.sectionflags	@""
	.align	4
.nv.constant0._ZN7cutlass13device_kernelIN5flash11enable_sm90INS1_16FlashAttnFwdSm90INS1_25CollectiveMainloopFwdSm90ILi2EN4cute5tupleIJNS5_1CILi1EEES8_S8_EEENS6_IJNS7_ILi192EEENS7_ILi128EEENS7_ILi64EEEEEELi64ENS_10bfloat16_tEfNS_4arch4Sm90ELb1ELb0ELb1ELb1ELb0ELb0ELb0ELb1ELb1ELb0ELb0ELb0EEENS1_21CollectiveEpilogueFwdINS6_IJSA_SC_SB_EEES9_SE_SG_Li384ELb1ELb0ELb0ELb0EEENS1_36VarlenDynamicPersistentTileSchedulerILi192ELi128ELi384ELi32ELb0ELb0ELb1ELb1ELb1ELb1EEEEEEEEEvNT_6ParamsE:
	.zero		3200


//--------------------- .nv.constant0._ZN7cutlass13device_kernelIN5flash11enable_sm90INS1_16FlashAttnFwdSm90INS1_25CollectiveMainloopFwdSm90ILi2EN4cute5tupleIJNS5_1CILi1EEES8_S8_EEENS6_IJNS7_ILi192EEENS7_ILi128EEENS7_ILi64EEEEEELi64ENS_10bfloat16_tEfNS_4arch4Sm90ELb1ELb0ELb1ELb1ELb0ELb1ELb0ELb1ELb1ELb0ELb0ELb0EEENS1_21CollectiveEpilogueFwdINS6_IJSA_SC_SB_EEES9_SE_SG_Li384ELb1ELb0ELb0ELb0EEENS1_36VarlenDynamicPersistentTileSchedulerILi192ELi128ELi384ELi32ELb0ELb0ELb1ELb1ELb1ELb1EEEEEEEEEvNT_6ParamsE --------------------------
	.section	.nv.constant0._ZN7cutlass13device_kernelIN5flash11enable_sm90INS1_16FlashAttnFwdSm90INS1_25CollectiveMainloopFwdSm90ILi2EN4cute5tupleIJNS5_1CILi1EEES8_S8_EEENS6_IJNS7_ILi192EEENS7_ILi128EEENS7_ILi64EEEEEELi64ENS_10bfloat16_tEfNS_4arch4Sm90ELb1ELb0ELb1ELb1ELb0ELb1ELb0ELb1ELb1ELb0ELb0ELb0EEENS1_21CollectiveEpilogueFwdINS6_IJSA_SC_SB_EEES9_SE_SG_Li384ELb1ELb0ELb0ELb0EEENS1_36VarlenDynamicPersistentTileSchedulerILi192ELi128ELi384ELi32ELb0ELb0ELb1ELb1ELb1ELb1EEEEEEEEEvNT_6ParamsE,"a",@progbits
	.sectionflags	@""
	.align	4
.nv.constant0._ZN7cutlass13device_kernelIN5flash11enable_sm90INS1_16FlashAttnFwdSm90INS1_25CollectiveMainloopFwdSm90ILi2EN4cute5tupleIJNS5_1CILi1EEES8_S8_EEENS6_IJNS7_ILi192EEENS7_ILi128EEENS7_ILi64EEEEEELi64ENS_10bfloat16_tEfNS_4arch4Sm90ELb1ELb0ELb1ELb1ELb0ELb1ELb0ELb1ELb1ELb0ELb0ELb0EEENS1_21CollectiveEpilogueFwdINS6_IJSA_SC_SB_EEES9_SE_SG_Li384ELb1ELb0ELb0ELb0EEENS1_36VarlenDynamicPersistentTileSchedulerILi192ELi128ELi384ELi32ELb0ELb0ELb1ELb1ELb1ELb1EEEEEEEEEvNT_6ParamsE:
	.zero		3200


//--------------------- SYMBOLS --------------------------

	.type		.nv.reservedSmem.offset0,@object
	.size		.nv.reservedSmem.offset0,0x4
	.type		__assertfail,@function
